	.target	sm_90a

	.elftype	@"ET_EXEC"


//--------------------- .note.nv.tkinfo           --------------------------
	.section	.note.nv.tkinfo,"",@"SHT_NOTE"
	.sectionflags	@"SHF_NOTE_NV_TKINFO"
	.tkinfo
        /*0018*/ 	.word	0x00000002
        /*0030*/ 	.string	""
        /*0030*/ 	.string	"ptxas"
        /*0030*/ 	.string	"Cuda compilation tools, release 13.0, V13.0.88"
        /*0030*/ 	.string	"Build cuda_13.0.r13.0/compiler.36424714_0"
        /*0030*/ 	.string	"-arch sm_90a -m 64 "



//--------------------- .note.nv.cuinfo           --------------------------
	.section	.note.nv.cuinfo,"",@"SHT_NOTE"
	.sectionflags	@"SHF_NOTE_NV_CUINFO"
        /*0018*/ 	.short	0x0002
        /*001a*/ 	.short	0x005a
        /*001c*/ 	.short	0x0082
	.zero		2


//--------------------- .nv.info                  --------------------------
	.section	.nv.info,"",@"SHT_CUDA_INFO"
	.align	4


	//----- nvinfo : EIATTR_REGCOUNT
	.align		4
        /*0000*/ 	.byte	0x04, 0x2f
        /*0002*/ 	.short	(.L_53 - .L_52)
	.align		4
.L_52:
        /*0004*/ 	.word	index@(_ZN7cutlass13device_kernelIN5flash11enable_sm90INS1_16FlashAttnFwdSm90INS1_25CollectiveMainloopFwdSm90ILi2EN4cute5tupleIJNS5_1CILi1EEES8_S8_EEENS6_IJNS7_ILi192EEENS7_ILi160EEENS7_ILi64EEEEEELi64ENS_12float_e4m3_tEfNS_4arch4Sm90ELb1ELb0ELb0ELb1ELb0ELb1ELb0ELb1ELb1ELb1ELb0ELb0EEENS1_21CollectiveEpilogueFwdINS6_IJSA_SC_SB_EEES9_NS_10bfloat16_tESG_Li384ELb1ELb1ELb0ELb1EEENS1_36VarlenDynamicPersistentTileSchedulerILi192ELi160ELi384ELi128ELb0ELb1ELb1ELb1ELb1ELb1EEEEEEEEEvNT_6ParamsE)
        /*0008*/ 	.word	0x00000080


	//----- nvinfo : EIATTR_FRAME_SIZE
	.align		4
.L_53:
        /*000c*/ 	.byte	0x04, 0x11
        /*000e*/ 	.short	(.L_55 - .L_54)
	.align		4
.L_54:
        /*0010*/ 	.word	index@(_ZN7cutlass13device_kernelIN5flash11enable_sm90INS1_16FlashAttnFwdSm90INS1_25CollectiveMainloopFwdSm90ILi2EN4cute5tupleIJNS5_1CILi1EEES8_S8_EEENS6_IJNS7_ILi192EEENS7_ILi160EEENS7_ILi64EEEEEELi64ENS_12float_e4m3_tEfNS_4arch4Sm90ELb1ELb0ELb0ELb1ELb0ELb1ELb0ELb1ELb1ELb1ELb0ELb0EEENS1_21CollectiveEpilogueFwdINS6_IJSA_SC_SB_EEES9_NS_10bfloat16_tESG_Li384ELb1ELb1ELb0ELb1EEENS1_36VarlenDynamicPersistentTileSchedulerILi192ELi160ELi384ELi128ELb0ELb1ELb1ELb1ELb1ELb1EEEEEEEEEvNT_6ParamsE)
        /*0014*/ 	.word	0x00000090


	//----- nvinfo : EIATTR_REGCOUNT
	.align		4
.L_55:
        /*0018*/ 	.byte	0x04, 0x2f
        /*001a*/ 	.short	(.L_57 - .L_56)
	.align		4
.L_56:
        /*001c*/ 	.word	index@(_ZN7cutlass13device_kernelIN5flash11enable_sm90INS1_16FlashAttnFwdSm90INS1_25CollectiveMainloopFwdSm90ILi2EN4cute5tupleIJNS5_1CILi1EEES8_S8_EEENS6_IJNS7_ILi192EEENS7_ILi160EEENS7_ILi64EEEEEELi64ENS_12float_e4m3_tEfNS_4arch4Sm90ELb1ELb0ELb0ELb1ELb0ELb0ELb0ELb1ELb1ELb1ELb0ELb0EEENS1_21CollectiveEpilogueFwdINS6_IJSA_SC_SB_EEES9_NS_10bfloat16_tESG_Li384ELb1ELb1ELb0ELb1EEENS1_36VarlenDynamicPersistentTileSchedulerILi192ELi160ELi384ELi128ELb0ELb1ELb1ELb1ELb1ELb1EEEEEEEEEvNT_6ParamsE)
        /*0020*/ 	.word	0x00000080


	//----- nvinfo : EIATTR_FRAME_SIZE
	.align		4
.L_57:
        /*0024*/ 	.byte	0x04, 0x11
        /*0026*/ 	.short	(.L_59 - .L_58)
	.align		4
.L_58:
        /*0028*/ 	.word	index@(_ZN7cutlass13device_kernelIN5flash11enable_sm90INS1_16FlashAttnFwdSm90INS1_25CollectiveMainloopFwdSm90ILi2EN4cute5tupleIJNS5_1CILi1EEES8_S8_EEENS6_IJNS7_ILi192EEENS7_ILi160EEENS7_ILi64EEEEEELi64ENS_12float_e4m3_tEfNS_4arch4Sm90ELb1ELb0ELb0ELb1ELb0ELb0ELb0ELb1ELb1ELb1ELb0ELb0EEENS1_21CollectiveEpilogueFwdINS6_IJSA_SC_SB_EEES9_NS_10bfloat16_tESG_Li384ELb1ELb1ELb0ELb1EEENS1_36VarlenDynamicPersistentTileSchedulerILi192ELi160ELi384ELi128ELb0ELb1ELb1ELb1ELb1ELb1EEEEEEEEEvNT_6ParamsE)
        /*002c*/ 	.word	0x00000010


	//----- nvinfo : EIATTR_REGCOUNT
	.align		4
.L_59:
        /*0030*/ 	.byte	0x04, 0x2f
        /*0032*/ 	.short	(.L_61 - .L_60)
	.align		4
.L_60:
        /*0034*/ 	.word	index@(_ZN7cutlass13device_kernelIN5flash11enable_sm90INS1_16FlashAttnFwdSm90INS1_25CollectiveMainloopFwdSm90ILi2EN4cute5tupleIJNS5_1CILi1EEES8_S8_EEENS6_IJNS7_ILi192EEENS7_ILi160EEENS7_ILi64EEEEEELi64ENS_12float_e4m3_tEfNS_4arch4Sm90ELb1ELb0ELb0ELb0ELb0ELb0ELb0ELb1ELb1ELb1ELb0ELb0EEENS1_21CollectiveEpilogueFwdINS6_IJSA_SC_SB_EEES9_NS_10bfloat16_tESG_Li384ELb0ELb1ELb0ELb1EEENS1_30DynamicPersistentTileSchedulerILi384ELi128ELb0ELb1ELb1EEEEEEEEEvNT_6ParamsE)
        /*0038*/ 	.word	0x00000080


	//----- nvinfo : EIATTR_FRAME_SIZE
	.align		4
.L_61:
        /*003c*/ 	.byte	0x04, 0x11
        /*003e*/ 	.short	(.L_63 - .L_62)
	.align		4
.L_62:
        /*0040*/ 	.word	index@(_ZN7cutlass13device_kernelIN5flash11enable_sm90INS1_16FlashAttnFwdSm90INS1_25CollectiveMainloopFwdSm90ILi2EN4cute5tupleIJNS5_1CILi1EEES8_S8_EEENS6_IJNS7_ILi192EEENS7_ILi160EEENS7_ILi64EEEEEELi64ENS_12float_e4m3_tEfNS_4arch4Sm90ELb1ELb0ELb0ELb0ELb0ELb0ELb0ELb1ELb1ELb1ELb0ELb0EEENS1_21CollectiveEpilogueFwdINS6_IJSA_SC_SB_EEES9_NS_10bfloat16_tESG_Li384ELb0ELb1ELb0ELb1EEENS1_30DynamicPersistentTileSchedulerILi384ELi128ELb0ELb1ELb1EEEEEEEEEvNT_6ParamsE)
        /*0044*/ 	.word	0x00000008


	//----- nvinfo : EIATTR_REGCOUNT
	.align		4
.L_63:
        /*0048*/ 	.byte	0x04, 0x2f
        /*004a*/ 	.short	(.L_65 - .L_64)
	.align		4
.L_64:
        /*004c*/ 	.word	index@(_ZN7cutlass13device_kernelIN5flash11enable_sm90INS1_16FlashAttnFwdSm90INS1_25CollectiveMainloopFwdSm90ILi2EN4cute5tupleIJNS5_1CILi1EEES8_S8_EEENS6_IJNS7_ILi192EEENS7_ILi160EEENS7_ILi64EEEEEELi64ENS_12float_e4m3_tEfNS_4arch4Sm90ELb0ELb1ELb0ELb1ELb0ELb1ELb0ELb1ELb1ELb1ELb0ELb0EEENS1_21CollectiveEpilogueFwdINS6_IJSA_SC_SB_EEES9_NS_10bfloat16_tESG_Li384ELb1ELb1ELb0ELb1EEENS1_36VarlenDynamicPersistentTileSchedulerILi192ELi160ELi384ELi128ELb0ELb1ELb1ELb1ELb0ELb1EEEEEEEEEvNT_6ParamsE)
        /*0050*/ 	.word	0x00000080


	//----- nvinfo : EIATTR_FRAME_SIZE
	.align		4
.L_65:
        /*0054*/ 	.byte	0x04, 0x11
        /*0056*/ 	.short	(.L_67 - .L_66)
	.align		4
.L_66:
        /*0058*/ 	.word	index@(_ZN7cutlass13device_kernelIN5flash11enable_sm90INS1_16FlashAttnFwdSm90INS1_25CollectiveMainloopFwdSm90ILi2EN4cute5tupleIJNS5_1CILi1EEES8_S8_EEENS6_IJNS7_ILi192EEENS7_ILi160EEENS7_ILi64EEEEEELi64ENS_12float_e4m3_tEfNS_4arch4Sm90ELb0ELb1ELb0ELb1ELb0ELb1ELb0ELb1ELb1ELb1ELb0ELb0EEENS1_21CollectiveEpilogueFwdINS6_IJSA_SC_SB_EEES9_NS_10bfloat16_tESG_Li384ELb1ELb1ELb0ELb1EEENS1_36VarlenDynamicPersistentTileSchedulerILi192ELi160ELi384ELi128ELb0ELb1ELb1ELb1ELb0ELb1EEEEEEEEEvNT_6ParamsE)
        /*005c*/ 	.word	0x00000060


	//----- nvinfo : EIATTR_REGCOUNT
	.align		4
.L_67:
        /*0060*/ 	.byte	0x04, 0x2f
        /*0062*/ 	.short	(.L_69 - .L_68)
	.align		4
.L_68:
        /*0064*/ 	.word	index@(_ZN7cutlass13device_kernelIN5flash11enable_sm90INS1_16FlashAttnFwdSm90INS1_25CollectiveMainloopFwdSm90ILi2EN4cute5tupleIJNS5_1CILi1EEES8_S8_EEENS6_IJNS7_ILi192EEENS7_ILi160EEENS7_ILi64EEEEEELi64ENS_12float_e4m3_tEfNS_4arch4Sm90ELb0ELb1ELb0ELb1ELb0ELb0ELb0ELb1ELb1ELb1ELb0ELb0EEENS1_21CollectiveEpilogueFwdINS6_IJSA_SC_SB_EEES9_NS_10bfloat16_tESG_Li384ELb1ELb1ELb0ELb1EEENS1_36VarlenDynamicPersistentTileSchedulerILi192ELi160ELi384ELi128ELb0ELb1ELb1ELb1ELb0ELb1EEEEEEEEEvNT_6ParamsE)
        /*0068*/ 	.word	0x00000080


	//----- nvinfo : EIATTR_FRAME_SIZE
	.align		4
.L_69:
        /*006c*/ 	.byte	0x04, 0x11
        /*006e*/ 	.short	(.L_71 - .L_70)
	.align		4
.L_70:
        /*0070*/ 	.word	index@(_ZN7cutlass13device_kernelIN5flash11enable_sm90INS1_16FlashAttnFwdSm90INS1_25CollectiveMainloopFwdSm90ILi2EN4cute5tupleIJNS5_1CILi1EEES8_S8_EEENS6_IJNS7_ILi192EEENS7_ILi160EEENS7_ILi64EEEEEELi64ENS_12float_e4m3_tEfNS_4arch4Sm90ELb0ELb1ELb0ELb1ELb0ELb0ELb0ELb1ELb1ELb1ELb0ELb0EEENS1_21CollectiveEpilogueFwdINS6_IJSA_SC_SB_EEES9_NS_10bfloat16_tESG_Li384ELb1ELb1ELb0ELb1EEENS1_36VarlenDynamicPersistentTileSchedulerILi192ELi160ELi384ELi128ELb0ELb1ELb1ELb1ELb0ELb1EEEEEEEEEvNT_6ParamsE)
        /*0074*/ 	.word	0x00000008


	//----- nvinfo : EIATTR_REGCOUNT
	.align		4
.L_71:
        /*0078*/ 	.byte	0x04, 0x2f
        /*007a*/ 	.short	(.L_73 - .L_72)
	.align		4
.L_72:
        /*007c*/ 	.word	index@(_ZN7cutlass13device_kernelIN5flash11enable_sm90INS1_16FlashAttnFwdSm90INS1_25CollectiveMainloopFwdSm90ILi2EN4cute5tupleIJNS5_1CILi1EEES8_S8_EEENS6_IJNS7_ILi192EEENS7_ILi160EEENS7_ILi64EEEEEELi64ENS_12float_e4m3_tEfNS_4arch4Sm90ELb0ELb1ELb0ELb0ELb0ELb0ELb0ELb1ELb1ELb1ELb0ELb0EEENS1_21CollectiveEpilogueFwdINS6_IJSA_SC_SB_EEES9_NS_10bfloat16_tESG_Li384ELb0ELb1ELb0ELb1EEENS1_30DynamicPersistentTileSchedulerILi384ELi128ELb0ELb1ELb1EEEEEEEEEvNT_6ParamsE)
        /*0080*/ 	.word	0x00000080


	//----- nvinfo : EIATTR_FRAME_SIZE
	.align		4
.L_73:
        /*0084*/ 	.byte	0x04, 0x11
        /*0086*/ 	.short	(.L_75 - .L_74)
	.align		4
.L_74:
        /*0088*/ 	.word	index@(_ZN7cutlass13device_kernelIN5flash11enable_sm90INS1_16FlashAttnFwdSm90INS1_25CollectiveMainloopFwdSm90ILi2EN4cute5tupleIJNS5_1CILi1EEES8_S8_EEENS6_IJNS7_ILi192EEENS7_ILi160EEENS7_ILi64EEEEEELi64ENS_12float_e4m3_tEfNS_4arch4Sm90ELb0ELb1ELb0ELb0ELb0ELb0ELb0ELb1ELb1ELb1ELb0ELb0EEENS1_21CollectiveEpilogueFwdINS6_IJSA_SC_SB_EEES9_NS_10bfloat16_tESG_Li384ELb0ELb1ELb0ELb1EEENS1_30DynamicPersistentTileSchedulerILi384ELi128ELb0ELb1ELb1EEEEEEEEEvNT_6ParamsE)
        /*008c*/ 	.word	0x00000000


	//----- nvinfo : EIATTR_REGCOUNT
	.align		4
.L_75:
        /*0090*/ 	.byte	0x04, 0x2f
        /*0092*/ 	.short	(.L_77 - .L_76)
	.align		4
.L_76:
        /*0094*/ 	.word	index@(_ZN7cutlass13device_kernelIN5flash11enable_sm90INS1_16FlashAttnFwdSm90INS1_25CollectiveMainloopFwdSm90ILi2EN4cute5tupleIJNS5_1CILi1EEES8_S8_EEENS6_IJNS7_ILi192EEENS7_ILi160EEENS7_ILi64EEEEEELi64ENS_12float_e4m3_tEfNS_4arch4Sm90ELb0ELb0ELb0ELb1ELb0ELb1ELb0ELb1ELb1ELb1ELb0ELb0EEENS1_21CollectiveEpilogueFwdINS6_IJSA_SC_SB_EEES9_NS_10bfloat16_tESG_Li384ELb1ELb1ELb0ELb1EEENS1_36VarlenDynamicPersistentTileSchedulerILi192ELi160ELi384ELi128ELb0ELb1ELb1ELb0ELb1ELb1EEEEEEEEEvNT_6ParamsE)
        /*0098*/ 	.word	0x00000080


	//----- nvinfo : EIATTR_FRAME_SIZE
	.align		4
.L_77:
        /*009c*/ 	.byte	0x04, 0x11
        /*009e*/ 	.short	(.L_79 - .L_78)
	.align		4
.L_78:
        /*00a0*/ 	.word	index@(_ZN7cutlass13device_kernelIN5flash11enable_sm90INS1_16FlashAttnFwdSm90INS1_25CollectiveMainloopFwdSm90ILi2EN4cute5tupleIJNS5_1CILi1EEES8_S8_EEENS6_IJNS7_ILi192EEENS7_ILi160EEENS7_ILi64EEEEEELi64ENS_12float_e4m3_tEfNS_4arch4Sm90ELb0ELb0ELb0ELb1ELb0ELb1ELb0ELb1ELb1ELb1ELb0ELb0EEENS1_21CollectiveEpilogueFwdINS6_IJSA_SC_SB_EEES9_NS_10bfloat16_tESG_Li384ELb1ELb1ELb0ELb1EEENS1_36VarlenDynamicPersistentTileSchedulerILi192ELi160ELi384ELi128ELb0ELb1ELb1ELb0ELb1ELb1EEEEEEEEEvNT_6ParamsE)
        /*00a4*/ 	.word	0x00000080


	//----- nvinfo : EIATTR_REGCOUNT
	.align		4
.L_79:
        /*00a8*/ 	.byte	0x04, 0x2f
        /*00aa*/ 	.short	(.L_81 - .L_80)
	.align		4
.L_80:
        /*00ac*/ 	.word	index@(_ZN7cutlass13device_kernelIN5flash11enable_sm90INS1_16FlashAttnFwdSm90INS1_25CollectiveMainloopFwdSm90ILi2EN4cute5tupleIJNS5_1CILi1EEES8_S8_EEENS6_IJNS7_ILi192EEENS7_ILi160EEENS7_ILi64EEEEEELi64ENS_12float_e4m3_tEfNS_4arch4Sm90ELb0ELb0ELb0ELb1ELb0ELb0ELb0ELb1ELb1ELb1ELb0ELb0EEENS1_21CollectiveEpilogueFwdINS6_IJSA_SC_SB_EEES9_NS_10bfloat16_tESG_Li384ELb1ELb1ELb0ELb1EEENS1_36VarlenDynamicPersistentTileSchedulerILi192ELi160ELi384ELi128ELb0ELb1ELb1ELb0ELb1ELb1EEEEEEEEEvNT_6ParamsE)
        /*00b0*/ 	.word	0x00000080


	//----- nvinfo : EIATTR_FRAME_SIZE
	.align		4
.L_81:
        /*00b4*/ 	.byte	0x04, 0x11
        /*00b6*/ 	.short	(.L_83 - .L_82)
	.align		4
.L_82:
        /*00b8*/ 	.word	index@(_ZN7cutlass13device_kernelIN5flash11enable_sm90INS1_16FlashAttnFwdSm90INS1_25CollectiveMainloopFwdSm90ILi2EN4cute5tupleIJNS5_1CILi1EEES8_S8_EEENS6_IJNS7_ILi192EEENS7_ILi160EEENS7_ILi64EEEEEELi64ENS_12float_e4m3_tEfNS_4arch4Sm90ELb0ELb0ELb0ELb1ELb0ELb0ELb0ELb1ELb1ELb1ELb0ELb0EEENS1_21CollectiveEpilogueFwdINS6_IJSA_SC_SB_EEES9_NS_10bfloat16_tESG_Li384ELb1ELb1ELb0ELb1EEENS1_36VarlenDynamicPersistentTileSchedulerILi192ELi160ELi384ELi128ELb0ELb1ELb1ELb0ELb1ELb1EEEEEEEEEvNT_6ParamsE)
        /*00bc*/ 	.word	0x00000010


	//----- nvinfo : EIATTR_REGCOUNT
	.align		4
.L_83:
        /*00c0*/ 	.byte	0x04, 0x2f
        /*00c2*/ 	.short	(.L_85 - .L_84)
	.align		4
.L_84:
        /*00c4*/ 	.word	index@(_ZN7cutlass13device_kernelIN5flash11enable_sm90INS1_16FlashAttnFwdSm90INS1_25CollectiveMainloopFwdSm90ILi2EN4cute5tupleIJNS5_1CILi1EEES8_S8_EEENS6_IJNS7_ILi192EEENS7_ILi160EEENS7_ILi64EEEEEELi64ENS_12float_e4m3_tEfNS_4arch4Sm90ELb0ELb0ELb0ELb0ELb0ELb0ELb0ELb1ELb1ELb1ELb0ELb0EEENS1_21CollectiveEpilogueFwdINS6_IJSA_SC_SB_EEES9_NS_10bfloat16_tESG_Li384ELb0ELb1ELb0ELb1EEENS1_29StaticPersistentTileSchedulerILb0EEEEEEEEEvNT_6ParamsE)
        /*00c8*/ 	.word	0x00000080


	//----- nvinfo : EIATTR_FRAME_SIZE
	.align		4
.L_85:
        /*00cc*/ 	.byte	0x04, 0x11
        /*00ce*/ 	.short	(.L_87 - .L_86)
	.align		4
.L_86:
        /*00d0*/ 	.word	index@(_ZN7cutlass13device_kernelIN5flash11enable_sm90INS1_16FlashAttnFwdSm90INS1_25CollectiveMainloopFwdSm90ILi2EN4cute5tupleIJNS5_1CILi1EEES8_S8_EEENS6_IJNS7_ILi192EEENS7_ILi160EEENS7_ILi64EEEEEELi64ENS_12float_e4m3_tEfNS_4arch4Sm90ELb0ELb0ELb0ELb0ELb0ELb0ELb0ELb1ELb1ELb1ELb0ELb0EEENS1_21CollectiveEpilogueFwdINS6_IJSA_SC_SB_EEES9_NS_10bfloat16_tESG_Li384ELb0ELb1ELb0ELb1EEENS1_29StaticPersistentTileSchedulerILb0EEEEEEEEEvNT_6ParamsE)
        /*00d4*/ 	.word	0x00000000


	//----- nvinfo : EIATTR_REGCOUNT
	.align		4
.L_87:
        /*00d8*/ 	.byte	0x04, 0x2f
        /*00da*/ 	.short	(.L_89 - .L_88)
	.align		4
.L_88:
        /*00dc*/ 	.word	index@(_ZN7cutlass13device_kernelIN5flash11enable_sm90INS1_16FlashAttnFwdSm90INS1_25CollectiveMainloopFwdSm90ILi2EN4cute5tupleIJNS5_1CILi1EEES8_S8_EEENS6_IJNS7_ILi192EEENS7_ILi128EEENS7_ILi96EEEEEELi96ENS_12float_e4m3_tEfNS_4arch4Sm90ELb1ELb0ELb0ELb1ELb0ELb1ELb0ELb1ELb1ELb1ELb0ELb0EEENS1_21CollectiveEpilogueFwdINS6_IJSA_SC_SB_EEES9_NS_10bfloat16_tESG_Li384ELb1ELb1ELb0ELb1EEENS1_36VarlenDynamicPersistentTileSchedulerILi192ELi128ELi384ELi128ELb0ELb1ELb1ELb1ELb1ELb1EEEEEEEEEvNT_6ParamsE)
        /*00e0*/ 	.word	0x00000080


	//----- nvinfo : EIATTR_FRAME_SIZE
	.align		4
.L_89:
        /*00e4*/ 	.byte	0x04, 0x11
        /*00e6*/ 	.short	(.L_91 - .L_90)
	.align		4
.L_90:
        /*00e8*/ 	.word	index@(_ZN7cutlass13device_kernelIN5flash11enable_sm90INS1_16FlashAttnFwdSm90INS1_25CollectiveMainloopFwdSm90ILi2EN4cute5tupleIJNS5_1CILi1EEES8_S8_EEENS6_IJNS7_ILi192EEENS7_ILi128EEENS7_ILi96EEEEEELi96ENS_12float_e4m3_tEfNS_4arch4Sm90ELb1ELb0ELb0ELb1ELb0ELb1ELb0ELb1ELb1ELb1ELb0ELb0EEENS1_21CollectiveEpilogueFwdINS6_IJSA_SC_SB_EEES9_NS_10bfloat16_tESG_Li384ELb1ELb1ELb0ELb1EEENS1_36VarlenDynamicPersistentTileSchedulerILi192ELi128ELi384ELi128ELb0ELb1ELb1ELb1ELb1ELb1EEEEEEEEEvNT_6ParamsE)
        /*00ec*/ 	.word	0x00000090


	//----- nvinfo : EIATTR_REGCOUNT
	.align		4
.L_91:
        /*00f0*/ 	.byte	0x04, 0x2f
        /*00f2*/ 	.short	(.L_93 - .L_92)
	.align		4
.L_92:
        /*00f4*/ 	.word	index@(_ZN7cutlass13device_kernelIN5flash11enable_sm90INS1_16FlashAttnFwdSm90INS1_25CollectiveMainloopFwdSm90ILi2EN4cute5tupleIJNS5_1CILi1EEES8_S8_EEENS6_IJNS7_ILi192EEENS7_ILi128EEENS7_ILi96EEEEEELi96ENS_12float_e4m3_tEfNS_4arch4Sm90ELb1ELb0ELb0ELb1ELb0ELb0ELb0ELb1ELb1ELb1ELb0ELb0EEENS1_21CollectiveEpilogueFwdINS6_IJSA_SC_SB_EEES9_NS_10bfloat16_tESG_Li384ELb1ELb1ELb0ELb1EEENS1_36VarlenDynamicPersistentTileSchedulerILi192ELi128ELi384ELi128ELb0ELb1ELb1ELb1ELb1ELb1EEEEEEEEEvNT_6ParamsE)
        /*00f8*/ 	.word	0x00000080


	//----- nvinfo : EIATTR_FRAME_SIZE
	.align		4
.L_93:
        /*00fc*/ 	.byte	0x04, 0x11
        /*00fe*/ 	.short	(.L_95 - .L_94)
	.align		4
.L_94:
        /*0100*/ 	.word	index@(_ZN7cutlass13device_kernelIN5flash11enable_sm90INS1_16FlashAttnFwdSm90INS1_25CollectiveMainloopFwdSm90ILi2EN4cute5tupleIJNS5_1CILi1EEES8_S8_EEENS6_IJNS7_ILi192EEENS7_ILi128EEENS7_ILi96EEEEEELi96ENS_12float_e4m3_tEfNS_4arch4Sm90ELb1ELb0ELb0ELb1ELb0ELb0ELb0ELb1ELb1ELb1ELb0ELb0EEENS1_21CollectiveEpilogueFwdINS6_IJSA_SC_SB_EEES9_NS_10bfloat16_tESG_Li384ELb1ELb1ELb0ELb1EEENS1_36VarlenDynamicPersistentTileSchedulerILi192ELi128ELi384ELi128ELb0ELb1ELb1ELb1ELb1ELb1EEEEEEEEEvNT_6ParamsE)
        /*0104*/ 	.word	0x00000020


	//----- nvinfo : EIATTR_REGCOUNT
	.align		4
.L_95:
        /*0108*/ 	.byte	0x04, 0x2f
        /*010a*/ 	.short	(.L_97 - .L_96)
	.align		4
.L_96:
        /*010c*/ 	.word	index@(_ZN7cutlass13device_kernelIN5flash11enable_sm90INS1_16FlashAttnFwdSm90INS1_25CollectiveMainloopFwdSm90ILi2EN4cute5tupleIJNS5_1CILi1EEES8_S8_EEENS6_IJNS7_ILi192EEENS7_ILi128EEENS7_ILi96EEEEEELi96ENS_12float_e4m3_tEfNS_4arch4Sm90ELb1ELb0ELb0ELb0ELb0ELb0ELb0ELb1ELb1ELb1ELb0ELb0EEENS1_21CollectiveEpilogueFwdINS6_IJSA_SC_SB_EEES9_NS_10bfloat16_tESG_Li384ELb0ELb1ELb0ELb1EEENS1_30DynamicPersistentTileSchedulerILi384ELi128ELb0ELb1ELb1EEEEEEEEEvNT_6ParamsE)
        /*0110*/ 	.word	0x00000080


	//----- nvinfo : EIATTR_FRAME_SIZE
	.align		4
.L_97:
        /*0114*/ 	.byte	0x04, 0x11
        /*0116*/ 	.short	(.L_99 - .L_98)
	.align		4
.L_98:
        /*0118*/ 	.word	index@(_ZN7cutlass13device_kernelIN5flash11enable_sm90INS1_16FlashAttnFwdSm90INS1_25CollectiveMainloopFwdSm90ILi2EN4cute5tupleIJNS5_1CILi1EEES8_S8_EEENS6_IJNS7_ILi192EEENS7_ILi128EEENS7_ILi96EEEEEELi96ENS_12float_e4m3_tEfNS_4arch4Sm90ELb1ELb0ELb0ELb0ELb0ELb0ELb0ELb1ELb1ELb1ELb0ELb0EEENS1_21CollectiveEpilogueFwdINS6_IJSA_SC_SB_EEES9_NS_10bfloat16_tESG_Li384ELb0ELb1ELb0ELb1EEENS1_30DynamicPersistentTileSchedulerILi384ELi128ELb0ELb1ELb1EEEEEEEEEvNT_6ParamsE)
        /*011c*/ 	.word	0x00000010


	//----- nvinfo : EIATTR_REGCOUNT
	.align		4
.L_99:
        /*0120*/ 	.byte	0x04, 0x2f
        /*0122*/ 	.short	(.L_101 - .L_100)
	.align		4
.L_100:
        /*0124*/ 	.word	index@(_ZN7cutlass13device_kernelIN5flash11enable_sm90INS1_16FlashAttnFwdSm90INS1_25CollectiveMainloopFwdSm90ILi2EN4cute5tupleIJNS5_1CILi1EEES8_S8_EEENS6_IJNS7_ILi192EEENS7_ILi128EEENS7_ILi96EEEEEELi96ENS_12float_e4m3_tEfNS_4arch4Sm90ELb0ELb1ELb0ELb1ELb0ELb1ELb0ELb1ELb1ELb1ELb0ELb0EEENS1_21CollectiveEpilogueFwdINS6_IJSA_SC_SB_EEES9_NS_10bfloat16_tESG_Li384ELb1ELb1ELb0ELb1EEENS1_36VarlenDynamicPersistentTileSchedulerILi192ELi128ELi384ELi128ELb0ELb1ELb1ELb1ELb0ELb1EEEEEEEEEvNT_6ParamsE)
        /*0128*/ 	.word	0x00000080


	//----- nvinfo : EIATTR_FRAME_SIZE
	.align		4
.L_101:
        /*012c*/ 	.byte	0x04, 0x11
        /*012e*/ 	.short	(.L_103 - .L_102)
	.align		4
.L_102:
        /*0130*/ 	.word	index@(_ZN7cutlass13device_kernelIN5flash11enable_sm90INS1_16FlashAttnFwdSm90INS1_25CollectiveMainloopFwdSm90ILi2EN4cute5tupleIJNS5_1CILi1EEES8_S8_EEENS6_IJNS7_ILi192EEENS7_ILi128EEENS7_ILi96EEEEEELi96ENS_12float_e4m3_tEfNS_4arch4Sm90ELb0ELb1ELb0ELb1ELb0ELb1ELb0ELb1ELb1ELb1ELb0ELb0EEENS1_21CollectiveEpilogueFwdINS6_IJSA_SC_SB_EEES9_NS_10bfloat16_tESG_Li384ELb1ELb1ELb0ELb1EEENS1_36VarlenDynamicPersistentTileSchedulerILi192ELi128ELi384ELi128ELb0ELb1ELb1ELb1ELb0ELb1EEEEEEEEEvNT_6ParamsE)
        /*0134*/ 	.word	0x00000088


	//----- nvinfo : EIATTR_REGCOUNT
	.align		4
.L_103:
        /*0138*/ 	.byte	0x04, 0x2f
        /*013a*/ 	.short	(.L_105 - .L_104)
	.align		4
.L_104:
        /*013c*/ 	.word	index@(_ZN7cutlass13device_kernelIN5flash11enable_sm90INS1_16FlashAttnFwdSm90INS1_25CollectiveMainloopFwdSm90ILi2EN4cute5tupleIJNS5_1CILi1EEES8_S8_EEENS6_IJNS7_ILi192EEENS7_ILi128EEENS7_ILi96EEEEEELi96ENS_12float_e4m3_tEfNS_4arch4Sm90ELb0ELb1ELb0ELb1ELb0ELb0ELb0ELb1ELb1ELb1ELb0ELb0EEENS1_21CollectiveEpilogueFwdINS6_IJSA_SC_SB_EEES9_NS_10bfloat16_tESG_Li384ELb1ELb1ELb0ELb1EEENS1_36VarlenDynamicPersistentTileSchedulerILi192ELi128ELi384ELi128ELb0ELb1ELb1ELb1ELb0ELb1EEEEEEEEEvNT_6ParamsE)
        /*0140*/ 	.word	0x00000080


	//----- nvinfo : EIATTR_FRAME_SIZE
	.align		4
.L_105:
        /*0144*/ 	.byte	0x04, 0x11
        /*0146*/ 	.short	(.L_107 - .L_106)
	.align		4
.L_106:
        /*0148*/ 	.word	index@(_ZN7cutlass13device_kernelIN5flash11enable_sm90INS1_16FlashAttnFwdSm90INS1_25CollectiveMainloopFwdSm90ILi2EN4cute5tupleIJNS5_1CILi1EEES8_S8_EEENS6_IJNS7_ILi192EEENS7_ILi128EEENS7_ILi96EEEEEELi96ENS_12float_e4m3_tEfNS_4arch4Sm90ELb0ELb1ELb0ELb1ELb0ELb0ELb0ELb1ELb1ELb1ELb0ELb0EEENS1_21CollectiveEpilogueFwdINS6_IJSA_SC_SB_EEES9_NS_10bfloat16_tESG_Li384ELb1ELb1ELb0ELb1EEENS1_36VarlenDynamicPersistentTileSchedulerILi192ELi128ELi384ELi128ELb0ELb1ELb1ELb1ELb0ELb1EEEEEEEEEvNT_6ParamsE)
        /*014c*/ 	.word	0x00000010


	//----- nvinfo : EIATTR_REGCOUNT
	.align		4
.L_107:
        /*0150*/ 	.byte	0x04, 0x2f
        /*0152*/ 	.short	(.L_109 - .L_108)
	.align		4
.L_108:
        /*0154*/ 	.word	index@(_ZN7cutlass13device_kernelIN5flash11enable_sm90INS1_16FlashAttnFwdSm90INS1_25CollectiveMainloopFwdSm90ILi2EN4cute5tupleIJNS5_1CILi1EEES8_S8_EEENS6_IJNS7_ILi192EEENS7_ILi128EEENS7_ILi96EEEEEELi96ENS_12float_e4m3_tEfNS_4arch4Sm90ELb0ELb1ELb0ELb0ELb0ELb0ELb0ELb1ELb1ELb1ELb0ELb0EEENS1_21CollectiveEpilogueFwdINS6_IJSA_SC_SB_EEES9_NS_10bfloat16_tESG_Li384ELb0ELb1ELb0ELb1EEENS1_30DynamicPersistentTileSchedulerILi384ELi128ELb0ELb1ELb1EEEEEEEEEvNT_6ParamsE)
        /*0158*/ 	.word	0x00000080


	//----- nvinfo : EIATTR_FRAME_SIZE
	.align		4
.L_109:
        /*015c*/ 	.byte	0x04, 0x11
        /*015e*/ 	.short	(.L_111 - .L_110)
	.align		4
.L_110:
        /*0160*/ 	.word	index@(_ZN7cutlass13device_kernelIN5flash11enable_sm90INS1_16FlashAttnFwdSm90INS1_25CollectiveMainloopFwdSm90ILi2EN4cute5tupleIJNS5_1CILi1EEES8_S8_EEENS6_IJNS7_ILi192EEENS7_ILi128EEENS7_ILi96EEEEEELi96ENS_12float_e4m3_tEfNS_4arch4Sm90ELb0ELb1ELb0ELb0ELb0ELb0ELb0ELb1ELb1ELb1ELb0ELb0EEENS1_21CollectiveEpilogueFwdINS6_IJSA_SC_SB_EEES9_NS_10bfloat16_tESG_Li384ELb0ELb1ELb0ELb1EEENS1_30DynamicPersistentTileSchedulerILi384ELi128ELb0ELb1ELb1EEEEEEEEEvNT_6ParamsE)
        /*0164*/ 	.word	0x00000010


	//----- nvinfo : EIATTR_REGCOUNT
	.align		4
.L_111:
        /*0168*/ 	.byte	0x04, 0x2f
        /*016a*/ 	.short	(.L_113 - .L_112)
	.align		4
.L_112:
        /*016c*/ 	.word	index@(_ZN7cutlass13device_kernelIN5flash11enable_sm90INS1_16FlashAttnFwdSm90INS1_25CollectiveMainloopFwdSm90ILi2EN4cute5tupleIJNS5_1CILi1EEES8_S8_EEENS6_IJNS7_ILi192EEENS7_ILi128EEENS7_ILi96EEEEEELi96ENS_12float_e4m3_tEfNS_4arch4Sm90ELb0ELb0ELb0ELb1ELb0ELb1ELb0ELb1ELb1ELb1ELb0ELb0EEENS1_21CollectiveEpilogueFwdINS6_IJSA_SC_SB_EEES9_NS_10bfloat16_tESG_Li384ELb1ELb1ELb0ELb1EEENS1_36VarlenDynamicPersistentTileSchedulerILi192ELi128ELi384ELi128ELb0ELb1ELb1ELb0ELb1ELb1EEEEEEEEEvNT_6ParamsE)
        /*0170*/ 	.word	0x00000080


	//----- nvinfo : EIATTR_FRAME_SIZE
	.align		4
.L_113:
        /*0174*/ 	.byte	0x04, 0x11
        /*0176*/ 	.short	(.L_115 - .L_114)
	.align		4
.L_114:
        /*0178*/ 	.word	index@(_ZN7cutlass13device_kernelIN5flash11enable_sm90INS1_16FlashAttnFwdSm90INS1_25CollectiveMainloopFwdSm90ILi2EN4cute5tupleIJNS5_1CILi1EEES8_S8_EEENS6_IJNS7_ILi192EEENS7_ILi128EEENS7_ILi96EEEEEELi96ENS_12float_e4m3_tEfNS_4arch4Sm90ELb0ELb0ELb0ELb1ELb0ELb1ELb0ELb1ELb1ELb1ELb0ELb0EEENS1_21CollectiveEpilogueFwdINS6_IJSA_SC_SB_EEES9_NS_10bfloat16_tESG_Li384ELb1ELb1ELb0ELb1EEENS1_36VarlenDynamicPersistentTileSchedulerILi192ELi128ELi384ELi128ELb0ELb1ELb1ELb0ELb1ELb1EEEEEEEEEvNT_6ParamsE)
        /*017c*/ 	.word	0x00000080


	//----- nvinfo : EIATTR_REGCOUNT
	.align		4
.L_115:
        /*0180*/ 	.byte	0x04, 0x2f
        /*0182*/ 	.short	(.L_117 - .L_116)
	.align		4
.L_116:
        /*0184*/ 	.word	index@(_ZN7cutlass13device_kernelIN5flash11enable_sm90INS1_16FlashAttnFwdSm90INS1_25CollectiveMainloopFwdSm90ILi2EN4cute5tupleIJNS5_1CILi1EEES8_S8_EEENS6_IJNS7_ILi192EEENS7_ILi128EEENS7_ILi96EEEEEELi96ENS_12float_e4m3_tEfNS_4arch4Sm90ELb0ELb0ELb0ELb1ELb0ELb0ELb0ELb1ELb1ELb1ELb0ELb0EEENS1_21CollectiveEpilogueFwdINS6_IJSA_SC_SB_EEES9_NS_10bfloat16_tESG_Li384ELb1ELb1ELb0ELb1EEENS1_36VarlenDynamicPersistentTileSchedulerILi192ELi128ELi384ELi128ELb0ELb1ELb1ELb0ELb1ELb1EEEEEEEEEvNT_6ParamsE)
        /*0188*/ 	.word	0x00000080


	//----- nvinfo : EIATTR_FRAME_SIZE
	.align		4
.L_117:
        /*018c*/ 	.byte	0x04, 0x11
        /*018e*/ 	.short	(.L_119 - .L_118)
	.align		4
.L_118:
        /*0190*/ 	.word	index@(_ZN7cutlass13device_kernelIN5flash11enable_sm90INS1_16FlashAttnFwdSm90INS1_25CollectiveMainloopFwdSm90ILi2EN4cute5tupleIJNS5_1CILi1EEES8_S8_EEENS6_IJNS7_ILi192EEENS7_ILi128EEENS7_ILi96EEEEEELi96ENS_12float_e4m3_tEfNS_4arch4Sm90ELb0ELb0ELb0ELb1ELb0ELb0ELb0ELb1ELb1ELb1ELb0ELb0EEENS1_21CollectiveEpilogueFwdINS6_IJSA_SC_SB_EEES9_NS_10bfloat16_tESG_Li384ELb1ELb1ELb0ELb1EEENS1_36VarlenDynamicPersistentTileSchedulerILi192ELi128ELi384ELi128ELb0ELb1ELb1ELb0ELb1ELb1EEEEEEEEEvNT_6ParamsE)
        /*0194*/ 	.word	0x00000018


	//----- nvinfo : EIATTR_REGCOUNT
	.align		4
.L_119:
        /*0198*/ 	.byte	0x04, 0x2f
        /*019a*/ 	.short	(.L_121 - .L_120)
	.align		4
.L_120:
        /*019c*/ 	.word	index@(_ZN7cutlass13device_kernelIN5flash11enable_sm90INS1_16FlashAttnFwdSm90INS1_25CollectiveMainloopFwdSm90ILi2EN4cute5tupleIJNS5_1CILi1EEES8_S8_EEENS6_IJNS7_ILi192EEENS7_ILi128EEENS7_ILi96EEEEEELi96ENS_12float_e4m3_tEfNS_4arch4Sm90ELb0ELb0ELb0ELb0ELb0ELb0ELb0ELb1ELb1ELb1ELb0ELb0EEENS1_21CollectiveEpilogueFwdINS6_IJSA_SC_SB_EEES9_NS_10bfloat16_tESG_Li384ELb0ELb1ELb0ELb1EEENS1_29StaticPersistentTileSchedulerILb0EEEEEEEEEvNT_6ParamsE)
        /*01a0*/ 	.word	0x00000080


	//----- nvinfo : EIATTR_FRAME_SIZE
	.align		4
.L_121:
        /*01a4*/ 	.byte	0x04, 0x11
        /*01a6*/ 	.short	(.L_123 - .L_122)
	.align		4
.L_122:
        /*01a8*/ 	.word	index@(_ZN7cutlass13device_kernelIN5flash11enable_sm90INS1_16FlashAttnFwdSm90INS1_25CollectiveMainloopFwdSm90ILi2EN4cute5tupleIJNS5_1CILi1EEES8_S8_EEENS6_IJNS7_ILi192EEENS7_ILi128EEENS7_ILi96EEEEEELi96ENS_12float_e4m3_tEfNS_4arch4Sm90ELb0ELb0ELb0ELb0ELb0ELb0ELb0ELb1ELb1ELb1ELb0ELb0EEENS1_21CollectiveEpilogueFwdINS6_IJSA_SC_SB_EEES9_NS_10bfloat16_tESG_Li384ELb0ELb1ELb0ELb1EEENS1_29StaticPersistentTileSchedulerILb0EEEEEEEEEvNT_6ParamsE)
        /*01ac*/ 	.word	0x00000008


	//----- nvinfo : EIATTR_REGCOUNT
	.align		4
.L_123:
        /*01b0*/ 	.byte	0x04, 0x2f
        /*01b2*/ 	.short	(.L_125 - .L_124)
	.align		4
.L_124:
        /*01b4*/ 	.word	index@(_ZN7cutlass13device_kernelIN5flash11enable_sm90INS1_16FlashAttnFwdSm90INS1_25CollectiveMainloopFwdSm90ILi2EN4cute5tupleIJNS5_1CILi1EEES8_S8_EEENS6_IJNS7_ILi128EEENS7_ILi224EEESA_EEELi128ENS_12float_e4m3_tEfNS_4arch4Sm90ELb1ELb0ELb0ELb1ELb0ELb1ELb0ELb1ELb1ELb1ELb0ELb0EEENS1_21CollectiveEpilogueFwdINS6_IJSA_SA_SB_EEES9_NS_10bfloat16_tESF_Li256ELb1ELb1ELb0ELb1EEENS1_36VarlenDynamicPersistentTileSchedulerILi128ELi224ELi256ELi128ELb0ELb1ELb1ELb1ELb1ELb1EEEEEEEEEvNT_6ParamsE)
        /*01b8*/ 	.word	0x000000a8


	//----- nvinfo : EIATTR_FRAME_SIZE
	.align		4
.L_125:
        /*01bc*/ 	.byte	0x04, 0x11
        /*01be*/ 	.short	(.L_127 - .L_126)
	.align		4
.L_126:
        /*01c0*/ 	.word	index@(_ZN7cutlass13device_kernelIN5flash11enable_sm90INS1_16FlashAttnFwdSm90INS1_25CollectiveMainloopFwdSm90ILi2EN4cute5tupleIJNS5_1CILi1EEES8_S8_EEENS6_IJNS7_ILi128EEENS7_ILi224EEESA_EEELi128ENS_12float_e4m3_tEfNS_4arch4Sm90ELb1ELb0ELb0ELb1ELb0ELb1ELb0ELb1ELb1ELb1ELb0ELb0EEENS1_21CollectiveEpilogueFwdINS6_IJSA_SA_SB_EEES9_NS_10bfloat16_tESF_Li256ELb1ELb1ELb0ELb1EEENS1_36VarlenDynamicPersistentTileSchedulerILi128ELi224ELi256ELi128ELb0ELb1ELb1ELb1ELb1ELb1EEEEEEEEEvNT_6ParamsE)
        /*01c4*/ 	.word	0x00000100


	//----- nvinfo : EIATTR_REGCOUNT
	.align		4
.L_127:
        /*01c8*/ 	.byte	0x04, 0x2f
        /*01ca*/ 	.short	(.L_129 - .L_128)
	.align		4
.L_128:
        /*01cc*/ 	.word	index@(_ZN7cutlass13device_kernelIN5flash11enable_sm90INS1_16FlashAttnFwdSm90INS1_25CollectiveMainloopFwdSm90ILi2EN4cute5tupleIJNS5_1CILi1EEES8_S8_EEENS6_IJNS7_ILi128EEENS7_ILi224EEESA_EEELi128ENS_12float_e4m3_tEfNS_4arch4Sm90ELb1ELb0ELb0ELb1ELb0ELb0ELb0ELb1ELb1ELb1ELb0ELb0EEENS1_21CollectiveEpilogueFwdINS6_IJSA_SA_SB_EEES9_NS_10bfloat16_tESF_Li256ELb1ELb1ELb0ELb1EEENS1_36VarlenDynamicPersistentTileSchedulerILi128ELi224ELi256ELi128ELb0ELb1ELb1ELb1ELb1ELb1EEEEEEEEEvNT_6ParamsE)
        /*01d0*/ 	.word	0x000000a8


	//----- nvinfo : EIATTR_FRAME_SIZE
	.align		4
.L_129:
        /*01d4*/ 	.byte	0x04, 0x11
        /*01d6*/ 	.short	(.L_131 - .L_130)
	.align		4
.L_130:
        /*01d8*/ 	.word	index@(_ZN7cutlass13device_kernelIN5flash11enable_sm90INS1_16FlashAttnFwdSm90INS1_25CollectiveMainloopFwdSm90ILi2EN4cute5tupleIJNS5_1CILi1EEES8_S8_EEENS6_IJNS7_ILi128EEENS7_ILi224EEESA_EEELi128ENS_12float_e4m3_tEfNS_4arch4Sm90ELb1ELb0ELb0ELb1ELb0ELb0ELb0ELb1ELb1ELb1ELb0ELb0EEENS1_21CollectiveEpilogueFwdINS6_IJSA_SA_SB_EEES9_NS_10bfloat16_tESF_Li256ELb1ELb1ELb0ELb1EEENS1_36VarlenDynamicPersistentTileSchedulerILi128ELi224ELi256ELi128ELb0ELb1ELb1ELb1ELb1ELb1EEEEEEEEEvNT_6ParamsE)
        /*01dc*/ 	.word	0x00000038


	//----- nvinfo : EIATTR_REGCOUNT
	.align		4
.L_131:
        /*01e0*/ 	.byte	0x04, 0x2f
        /*01e2*/ 	.short	(.L_133 - .L_132)
	.align		4
.L_132:
        /*01e4*/ 	.word	index@(_ZN7cutlass13device_kernelIN5flash11enable_sm90INS1_16FlashAttnFwdSm90INS1_25CollectiveMainloopFwdSm90ILi2EN4cute5tupleIJNS5_1CILi1EEES8_S8_EEENS6_IJNS7_ILi128EEENS7_ILi224EEESA_EEELi128ENS_12float_e4m3_tEfNS_4arch4Sm90ELb1ELb0ELb0ELb0ELb0ELb0ELb0ELb1ELb1ELb1ELb0ELb0EEENS1_21CollectiveEpilogueFwdINS6_IJSA_SA_SB_EEES9_NS_10bfloat16_tESF_Li256ELb0ELb1ELb0ELb1EEENS1_30DynamicPersistentTileSchedulerILi256ELi128ELb0ELb1ELb1EEEEEEEEEvNT_6ParamsE)
        /*01e8*/ 	.word	0x000000a8


	//----- nvinfo : EIATTR_FRAME_SIZE
	.align		4
.L_133:
        /*01ec*/ 	.byte	0x04, 0x11
        /*01ee*/ 	.short	(.L_135 - .L_134)
	.align		4
.L_134:
        /*01f0*/ 	.word	index@(_ZN7cutlass13device_kernelIN5flash11enable_sm90INS1_16FlashAttnFwdSm90INS1_25CollectiveMainloopFwdSm90ILi2EN4cute5tupleIJNS5_1CILi1EEES8_S8_EEENS6_IJNS7_ILi128EEENS7_ILi224EEESA_EEELi128ENS_12float_e4m3_tEfNS_4arch4Sm90ELb1ELb0ELb0ELb0ELb0ELb0ELb0ELb1ELb1ELb1ELb0ELb0EEENS1_21CollectiveEpilogueFwdINS6_IJSA_SA_SB_EEES9_NS_10bfloat16_tESF_Li256ELb0ELb1ELb0ELb1EEENS1_30DynamicPersistentTileSchedulerILi256ELi128ELb0ELb1ELb1EEEEEEEEEvNT_6ParamsE)
        /*01f4*/ 	.word	0x00000028


	//----- nvinfo : EIATTR_REGCOUNT
	.align		4
.L_135:
        /*01f8*/ 	.byte	0x04, 0x2f
        /*01fa*/ 	.short	(.L_137 - .L_136)
	.align		4
.L_136:
        /*01fc*/ 	.word	index@(_ZN7cutlass13device_kernelIN5flash11enable_sm90INS1_16FlashAttnFwdSm90INS1_25CollectiveMainloopFwdSm90ILi2EN4cute5tupleIJNS5_1CILi1EEES8_S8_EEENS6_IJNS7_ILi128EEENS7_ILi224EEESA_EEELi128ENS_12float_e4m3_tEfNS_4arch4Sm90ELb0ELb1ELb0ELb1ELb0ELb1ELb0ELb1ELb1ELb1ELb0ELb0EEENS1_21CollectiveEpilogueFwdINS6_IJSA_SA_SB_EEES9_NS_10bfloat16_tESF_Li256ELb1ELb1ELb0ELb1EEENS1_36VarlenDynamicPersistentTileSchedulerILi128ELi224ELi256ELi128ELb0ELb1ELb1ELb1ELb0ELb1EEEEEEEEEvNT_6ParamsE)
        /*0200*/ 	.word	0x000000a8


	//----- nvinfo : EIATTR_FRAME_SIZE
	.align		4
.L_137:
        /*0204*/ 	.byte	0x04, 0x11
        /*0206*/ 	.short	(.L_139 - .L_138)
	.align		4
.L_138:
        /*0208*/ 	.word	index@(_ZN7cutlass13device_kernelIN5flash11enable_sm90INS1_16FlashAttnFwdSm90INS1_25CollectiveMainloopFwdSm90ILi2EN4cute5tupleIJNS5_1CILi1EEES8_S8_EEENS6_IJNS7_ILi128EEENS7_ILi224EEESA_EEELi128ENS_12float_e4m3_tEfNS_4arch4Sm90ELb0ELb1ELb0ELb1ELb0ELb1ELb0ELb1ELb1ELb1ELb0ELb0EEENS1_21CollectiveEpilogueFwdINS6_IJSA_SA_SB_EEES9_NS_10bfloat16_tESF_Li256ELb1ELb1ELb0ELb1EEENS1_36VarlenDynamicPersistentTileSchedulerILi128ELi224ELi256ELi128ELb0ELb1ELb1ELb1ELb0ELb1EEEEEEEEEvNT_6ParamsE)
        /*020c*/ 	.word	0x000000d0


	//----- nvinfo : EIATTR_REGCOUNT
	.align		4
.L_139:
        /*0210*/ 	.byte	0x04, 0x2f
        /*0212*/ 	.short	(.L_141 - .L_140)
	.align		4
.L_140:
        /*0214*/ 	.word	index@(_ZN7cutlass13device_kernelIN5flash11enable_sm90INS1_16FlashAttnFwdSm90INS1_25CollectiveMainloopFwdSm90ILi2EN4cute5tupleIJNS5_1CILi1EEES8_S8_EEENS6_IJNS7_ILi128EEENS7_ILi224EEESA_EEELi128ENS_12float_e4m3_tEfNS_4arch4Sm90ELb0ELb1ELb0ELb1ELb0ELb0ELb0ELb1ELb1ELb1ELb0ELb0EEENS1_21CollectiveEpilogueFwdINS6_IJSA_SA_SB_EEES9_NS_10bfloat16_tESF_Li256ELb1ELb1ELb0ELb1EEENS1_36VarlenDynamicPersistentTileSchedulerILi128ELi224ELi256ELi128ELb0ELb1ELb1ELb1ELb0ELb1EEEEEEEEEvNT_6ParamsE)
        /*0218*/ 	.word	0x000000a8


	//----- nvinfo : EIATTR_FRAME_SIZE
	.align		4
.L_141:
        /*021c*/ 	.byte	0x04, 0x11
        /*021e*/ 	.short	(.L_143 - .L_142)
	.align		4
.L_142:
        /*0220*/ 	.word	index@(_ZN7cutlass13device_kernelIN5flash11enable_sm90INS1_16FlashAttnFwdSm90INS1_25CollectiveMainloopFwdSm90ILi2EN4cute5tupleIJNS5_1CILi1EEES8_S8_EEENS6_IJNS7_ILi128EEENS7_ILi224EEESA_EEELi128ENS_12float_e4m3_tEfNS_4arch4Sm90ELb0ELb1ELb0ELb1ELb0ELb0ELb0ELb1ELb1ELb1ELb0ELb0EEENS1_21CollectiveEpilogueFwdINS6_IJSA_SA_SB_EEES9_NS_10bfloat16_tESF_Li256ELb1ELb1ELb0ELb1EEENS1_36VarlenDynamicPersistentTileSchedulerILi128ELi224ELi256ELi128ELb0ELb1ELb1ELb1ELb0ELb1EEEEEEEEEvNT_6ParamsE)
        /*0224*/ 	.word	0x00000038


	//----- nvinfo : EIATTR_REGCOUNT
	.align		4
.L_143:
        /*0228*/ 	.byte	0x04, 0x2f
        /*022a*/ 	.short	(.L_145 - .L_144)
	.align		4
.L_144:
        /*022c*/ 	.word	index@(_ZN7cutlass13device_kernelIN5flash11enable_sm90INS1_16FlashAttnFwdSm90INS1_25CollectiveMainloopFwdSm90ILi2EN4cute5tupleIJNS5_1CILi1EEES8_S8_EEENS6_IJNS7_ILi128EEENS7_ILi224EEESA_EEELi128ENS_12float_e4m3_tEfNS_4arch4Sm90ELb0ELb1ELb0ELb0ELb0ELb0ELb0ELb1ELb1ELb1ELb0ELb0EEENS1_21CollectiveEpilogueFwdINS6_IJSA_SA_SB_EEES9_NS_10bfloat16_tESF_Li256ELb0ELb1ELb0ELb1EEENS1_30DynamicPersistentTileSchedulerILi256ELi128ELb0ELb1ELb1EEEEEEEEEvNT_6ParamsE)
        /*0230*/ 	.word	0x000000a8


	//----- nvinfo : EIATTR_FRAME_SIZE
	.align		4
.L_145:
        /*0234*/ 	.byte	0x04, 0x11
        /*0236*/ 	.short	(.L_147 - .L_146)
	.align		4
.L_146:
        /*0238*/ 	.word	index@(_ZN7cutlass13device_kernelIN5flash11enable_sm90INS1_16FlashAttnFwdSm90INS1_25CollectiveMainloopFwdSm90ILi2EN4cute5tupleIJNS5_1CILi1EEES8_S8_EEENS6_IJNS7_ILi128EEENS7_ILi224EEESA_EEELi128ENS_12float_e4m3_tEfNS_4arch4Sm90ELb0ELb1ELb0ELb0ELb0ELb0ELb0ELb1ELb1ELb1ELb0ELb0EEENS1_21CollectiveEpilogueFwdINS6_IJSA_SA_SB_EEES9_NS_10bfloat16_tESF_Li256ELb0ELb1ELb0ELb1EEENS1_30DynamicPersistentTileSchedulerILi256ELi128ELb0ELb1ELb1EEEEEEEEEvNT_6ParamsE)
        /*023c*/ 	.word	0x00000030


	//----- nvinfo : EIATTR_REGCOUNT
	.align		4
.L_147:
        /*0240*/ 	.byte	0x04, 0x2f
        /*0242*/ 	.short	(.L_149 - .L_148)
	.align		4
.L_148:
        /*0244*/ 	.word	index@(_ZN7cutlass13device_kernelIN5flash11enable_sm90INS1_16FlashAttnFwdSm90INS1_25CollectiveMainloopFwdSm90ILi2EN4cute5tupleIJNS5_1CILi1EEES8_S8_EEENS6_IJNS7_ILi128EEENS7_ILi224EEESA_EEELi128ENS_12float_e4m3_tEfNS_4arch4Sm90ELb0ELb0ELb0ELb1ELb0ELb1ELb0ELb1ELb1ELb1ELb0ELb0EEENS1_21CollectiveEpilogueFwdINS6_IJSA_SA_SB_EEES9_NS_10bfloat16_tESF_Li256ELb1ELb1ELb0ELb1EEENS1_36VarlenDynamicPersistentTileSchedulerILi128ELi224ELi256ELi128ELb0ELb1ELb1ELb0ELb1ELb1EEEEEEEEEvNT_6ParamsE)
        /*0248*/ 	.word	0x000000a8


	//----- nvinfo : EIATTR_FRAME_SIZE
	.align		4
.L_149:
        /*024c*/ 	.byte	0x04, 0x11
        /*024e*/ 	.short	(.L_151 - .L_150)
	.align		4
.L_150:
        /*0250*/ 	.word	index@(_ZN7cutlass13device_kernelIN5flash11enable_sm90INS1_16FlashAttnFwdSm90INS1_25CollectiveMainloopFwdSm90ILi2EN4cute5tupleIJNS5_1CILi1EEES8_S8_EEENS6_IJNS7_ILi128EEENS7_ILi224EEESA_EEELi128ENS_12float_e4m3_tEfNS_4arch4Sm90ELb0ELb0ELb0ELb1ELb0ELb1ELb0ELb1ELb1ELb1ELb0ELb0EEENS1_21CollectiveEpilogueFwdINS6_IJSA_SA_SB_EEES9_NS_10bfloat16_tESF_Li256ELb1ELb1ELb0ELb1EEENS1_36VarlenDynamicPersistentTileSchedulerILi128ELi224ELi256ELi128ELb0ELb1ELb1ELb0ELb1ELb1EEEEEEEEEvNT_6ParamsE)
        /*0254*/ 	.word	0x00000108


	//----- nvinfo : EIATTR_REGCOUNT
	.align		4
.L_151:
        /*0258*/ 	.byte	0x04, 0x2f
        /*025a*/ 	.short	(.L_153 - .L_152)
	.align		4
.L_152:
        /*025c*/ 	.word	index@(_ZN7cutlass13device_kernelIN5flash11enable_sm90INS1_16FlashAttnFwdSm90INS1_25CollectiveMainloopFwdSm90ILi2EN4cute5tupleIJNS5_1CILi1EEES8_S8_EEENS6_IJNS7_ILi128EEENS7_ILi224EEESA_EEELi128ENS_12float_e4m3_tEfNS_4arch4Sm90ELb0ELb0ELb0ELb1ELb0ELb0ELb0ELb1ELb1ELb1ELb0ELb0EEENS1_21CollectiveEpilogueFwdINS6_IJSA_SA_SB_EEES9_NS_10bfloat16_tESF_Li256ELb1ELb1ELb0ELb1EEENS1_36VarlenDynamicPersistentTileSchedulerILi128ELi224ELi256ELi128ELb0ELb1ELb1ELb0ELb1ELb1EEEEEEEEEvNT_6ParamsE)
        /*0260*/ 	.word	0x000000a8


	//----- nvinfo : EIATTR_FRAME_SIZE
	.align		4
.L_153:
        /*0264*/ 	.byte	0x04, 0x11
        /*0266*/ 	.short	(.L_155 - .L_154)
	.align		4
.L_154:
        /*0268*/ 	.word	index@(_ZN7cutlass13device_kernelIN5flash11enable_sm90INS1_16FlashAttnFwdSm90INS1_25CollectiveMainloopFwdSm90ILi2EN4cute5tupleIJNS5_1CILi1EEES8_S8_EEENS6_IJNS7_ILi128EEENS7_ILi224EEESA_EEELi128ENS_12float_e4m3_tEfNS_4arch4Sm90ELb0ELb0ELb0ELb1ELb0ELb0ELb0ELb1ELb1ELb1ELb0ELb0EEENS1_21CollectiveEpilogueFwdINS6_IJSA_SA_SB_EEES9_NS_10bfloat16_tESF_Li256ELb1ELb1ELb0ELb1EEENS1_36VarlenDynamicPersistentTileSchedulerILi128ELi224ELi256ELi128ELb0ELb1ELb1ELb0ELb1ELb1EEEEEEEEEvNT_6ParamsE)
        /*026c*/ 	.word	0x00000038


	//----- nvinfo : EIATTR_REGCOUNT
	.align		4
.L_155:
        /*0270*/ 	.byte	0x04, 0x2f
        /*0272*/ 	.short	(.L_157 - .L_156)
	.align		4
.L_156:
        /*0274*/ 	.word	index@(_ZN7cutlass13device_kernelIN5flash11enable_sm90INS1_16FlashAttnFwdSm90INS1_25CollectiveMainloopFwdSm90ILi2EN4cute5tupleIJNS5_1CILi1EEES8_S8_EEENS6_IJNS7_ILi128EEENS7_ILi224EEESA_EEELi128ENS_12float_e4m3_tEfNS_4arch4Sm90ELb0ELb0ELb0ELb0ELb0ELb0ELb0ELb1ELb1ELb1ELb0ELb0EEENS1_21CollectiveEpilogueFwdINS6_IJSA_SA_SB_EEES9_NS_10bfloat16_tESF_Li256ELb0ELb1ELb0ELb1EEENS1_29StaticPersistentTileSchedulerILb0EEEEEEEEEvNT_6ParamsE)
        /*0278*/ 	.word	0x000000a8


	//----- nvinfo : EIATTR_FRAME_SIZE
	.align		4
.L_157:
        /*027c*/ 	.byte	0x04, 0x11
        /*027e*/ 	.short	(.L_159 - .L_158)
	.align		4
.L_158:
        /*0280*/ 	.word	index@(_ZN7cutlass13device_kernelIN5flash11enable_sm90INS1_16FlashAttnFwdSm90INS1_25CollectiveMainloopFwdSm90ILi2EN4cute5tupleIJNS5_1CILi1EEES8_S8_EEENS6_IJNS7_ILi128EEENS7_ILi224EEESA_EEELi128ENS_12float_e4m3_tEfNS_4arch4Sm90ELb0ELb0ELb0ELb0ELb0ELb0ELb0ELb1ELb1ELb1ELb0ELb0EEENS1_21CollectiveEpilogueFwdINS6_IJSA_SA_SB_EEES9_NS_10bfloat16_tESF_Li256ELb0ELb1ELb0ELb1EEENS1_29StaticPersistentTileSchedulerILb0EEEEEEEEEvNT_6ParamsE)
        /*0284*/ 	.word	0x00000028


	//----- nvinfo : EIATTR_REGCOUNT
	.align		4
.L_159:
        /*0288*/ 	.byte	0x04, 0x2f
        /*028a*/ 	.short	(.L_161 - .L_160)
	.align		4
.L_160:
        /*028c*/ 	.word	index@(_ZN7cutlass13device_kernelIN5flash11enable_sm90INS1_16FlashAttnFwdSm90INS1_25CollectiveMainloopFwdSm90ILi2EN4cute5tupleIJNS5_1CILi1EEES8_S8_EEENS6_IJNS7_ILi128EEENS7_ILi160EEENS7_ILi192EEEEEELi192ENS_12float_e4m3_tEfNS_4arch4Sm90ELb1ELb0ELb0ELb1ELb0ELb1ELb0ELb1ELb1ELb1ELb0ELb0EEENS1_21CollectiveEpilogueFwdINS6_IJSA_SC_SB_EEES9_NS_10bfloat16_tESG_Li256ELb1ELb1ELb0ELb1EEENS1_36VarlenDynamicPersistentTileSchedulerILi128ELi160ELi256ELi128ELb0ELb1ELb1ELb1ELb1ELb1EEEEEEEEEvNT_6ParamsE)
        /*0290*/ 	.word	0x000000a8


	//----- nvinfo : EIATTR_FRAME_SIZE
	.align		4
.L_161:
        /*0294*/ 	.byte	0x04, 0x11
        /*0296*/ 	.short	(.L_163 - .L_162)
	.align		4
.L_162:
        /*0298*/ 	.word	index@(_ZN7cutlass13device_kernelIN5flash11enable_sm90INS1_16FlashAttnFwdSm90INS1_25CollectiveMainloopFwdSm90ILi2EN4cute5tupleIJNS5_1CILi1EEES8_S8_EEENS6_IJNS7_ILi128EEENS7_ILi160EEENS7_ILi192EEEEEELi192ENS_12float_e4m3_tEfNS_4arch4Sm90ELb1ELb0ELb0ELb1ELb0ELb1ELb0ELb1ELb1ELb1ELb0ELb0EEENS1_21CollectiveEpilogueFwdINS6_IJSA_SC_SB_EEES9_NS_10bfloat16_tESG_Li256ELb1ELb1ELb0ELb1EEENS1_36VarlenDynamicPersistentTileSchedulerILi128ELi160ELi256ELi128ELb0ELb1ELb1ELb1ELb1ELb1EEEEEEEEEvNT_6ParamsE)
        /*029c*/ 	.word	0x00000088


	//----- nvinfo : EIATTR_REGCOUNT
	.align		4
.L_163:
        /*02a0*/ 	.byte	0x04, 0x2f
        /*02a2*/ 	.short	(.L_165 - .L_164)
	.align		4
.L_164:
        /*02a4*/ 	.word	index@(_ZN7cutlass13device_kernelIN5flash11enable_sm90INS1_16FlashAttnFwdSm90INS1_25CollectiveMainloopFwdSm90ILi2EN4cute5tupleIJNS5_1CILi1EEES8_S8_EEENS6_IJNS7_ILi128EEENS7_ILi160EEENS7_ILi192EEEEEELi192ENS_12float_e4m3_tEfNS_4arch4Sm90ELb1ELb0ELb0ELb1ELb0ELb0ELb0ELb1ELb1ELb1ELb0ELb0EEENS1_21CollectiveEpilogueFwdINS6_IJSA_SC_SB_EEES9_NS_10bfloat16_tESG_Li256ELb1ELb1ELb0ELb1EEENS1_36VarlenDynamicPersistentTileSchedulerILi128ELi160ELi256ELi128ELb0ELb1ELb1ELb1ELb1ELb1EEEEEEEEEvNT_6ParamsE)
        /*02a8*/ 	.word	0x000000a8


	//----- nvinfo : EIATTR_FRAME_SIZE
	.align		4
.L_165:
        /*02ac*/ 	.byte	0x04, 0x11
        /*02ae*/ 	.short	(.L_167 - .L_166)
	.align		4
.L_166:
        /*02b0*/ 	.word	index@(_ZN7cutlass13device_kernelIN5flash11enable_sm90INS1_16FlashAttnFwdSm90INS1_25CollectiveMainloopFwdSm90ILi2EN4cute5tupleIJNS5_1CILi1EEES8_S8_EEENS6_IJNS7_ILi128EEENS7_ILi160EEENS7_ILi192EEEEEELi192ENS_12float_e4m3_tEfNS_4arch4Sm90ELb1ELb0ELb0ELb1ELb0ELb0ELb0ELb1ELb1ELb1ELb0ELb0EEENS1_21CollectiveEpilogueFwdINS6_IJSA_SC_SB_EEES9_NS_10bfloat16_tESG_Li256ELb1ELb1ELb0ELb1EEENS1_36VarlenDynamicPersistentTileSchedulerILi128ELi160ELi256ELi128ELb0ELb1ELb1ELb1ELb1ELb1EEEEEEEEEvNT_6ParamsE)
        /*02b4*/ 	.word	0x00000040


	//----- nvinfo : EIATTR_REGCOUNT
	.align		4
.L_167:
        /*02b8*/ 	.byte	0x04, 0x2f
        /*02ba*/ 	.short	(.L_169 - .L_168)
	.align		4
.L_168:
        /*02bc*/ 	.word	index@(_ZN7cutlass13device_kernelIN5flash11enable_sm90INS1_16FlashAttnFwdSm90INS1_25CollectiveMainloopFwdSm90ILi2EN4cute5tupleIJNS5_1CILi1EEES8_S8_EEENS6_IJNS7_ILi128EEENS7_ILi160EEENS7_ILi192EEEEEELi192ENS_12float_e4m3_tEfNS_4arch4Sm90ELb1ELb0ELb0ELb0ELb0ELb0ELb0ELb1ELb1ELb1ELb0ELb0EEENS1_21CollectiveEpilogueFwdINS6_IJSA_SC_SB_EEES9_NS_10bfloat16_tESG_Li256ELb0ELb1ELb0ELb1EEENS1_30DynamicPersistentTileSchedulerILi256ELi128ELb0ELb1ELb1EEEEEEEEEvNT_6ParamsE)
        /*02c0*/ 	.word	0x000000a8


	//----- nvinfo : EIATTR_FRAME_SIZE
	.align		4
.L_169:
        /*02c4*/ 	.byte	0x04, 0x11
        /*02c6*/ 	.short	(.L_171 - .L_170)
	.align		4
.L_170:
        /*02c8*/ 	.word	index@(_ZN7cutlass13device_kernelIN5flash11enable_sm90INS1_16FlashAttnFwdSm90INS1_25CollectiveMainloopFwdSm90ILi2EN4cute5tupleIJNS5_1CILi1EEES8_S8_EEENS6_IJNS7_ILi128EEENS7_ILi160EEENS7_ILi192EEEEEELi192ENS_12float_e4m3_tEfNS_4arch4Sm90ELb1ELb0ELb0ELb0ELb0ELb0ELb0ELb1ELb1ELb1ELb0ELb0EEENS1_21CollectiveEpilogueFwdINS6_IJSA_SC_SB_EEES9_NS_10bfloat16_tESG_Li256ELb0ELb1ELb0ELb1EEENS1_30DynamicPersistentTileSchedulerILi256ELi128ELb0ELb1ELb1EEEEEEEEEvNT_6ParamsE)
        /*02cc*/ 	.word	0x00000028


	//----- nvinfo : EIATTR_REGCOUNT
	.align		4
.L_171:
        /*02d0*/ 	.byte	0x04, 0x2f
        /*02d2*/ 	.short	(.L_173 - .L_172)
	.align		4
.L_172:
        /*02d4*/ 	.word	index@(_ZN7cutlass13device_kernelIN5flash11enable_sm90INS1_16FlashAttnFwdSm90INS1_25CollectiveMainloopFwdSm90ILi2EN4cute5tupleIJNS5_1CILi1EEES8_S8_EEENS6_IJNS7_ILi128EEENS7_ILi160EEENS7_ILi192EEEEEELi192ENS_12float_e4m3_tEfNS_4arch4Sm90ELb0ELb1ELb0ELb1ELb0ELb1ELb0ELb1ELb1ELb1ELb0ELb0EEENS1_21CollectiveEpilogueFwdINS6_IJSA_SC_SB_EEES9_NS_10bfloat16_tESG_Li256ELb1ELb1ELb0ELb1EEENS1_36VarlenDynamicPersistentTileSchedulerILi128ELi160ELi256ELi128ELb0ELb1ELb1ELb1ELb0ELb1EEEEEEEEEvNT_6ParamsE)
        /*02d8*/ 	.word	0x000000a8


	//----- nvinfo : EIATTR_FRAME_SIZE
	.align		4
.L_173:
        /*02dc*/ 	.byte	0x04, 0x11
        /*02de*/ 	.short	(.L_175 - .L_174)
	.align		4
.L_174:
        /*02e0*/ 	.word	index@($_ZN7cutlass13device_kernelIN5flash11enable_sm90INS1_16FlashAttnFwdSm90INS1_25CollectiveMainloopFwdSm90ILi2EN4cute5tupleIJNS5_1CILi1EEES8_S8_EEENS6_IJNS7_ILi128EEENS7_ILi160EEENS7_ILi192EEEEEELi192ENS_12float_e4m3_tEfNS_4arch4Sm90ELb0ELb1ELb0ELb1ELb0ELb1ELb0ELb1ELb1ELb1ELb0ELb0EEENS1_21CollectiveEpilogueFwdINS6_IJSA_SC_SB_EEES9_NS_10bfloat16_tESG_Li256ELb1ELb1ELb0ELb1EEENS1_36VarlenDynamicPersistentTileSchedulerILi128ELi160ELi256ELi128ELb0ELb1ELb1ELb1ELb0ELb1EEEEEEEEEvNT_6ParamsE$_ZZN5flash25CollectiveMainloopFwdSm90ILi2EN4cute5tupleIJNS1_1CILi1EEES4_S4_EEENS2_IJNS3_ILi128EEENS3_ILi160EEENS3_ILi192EEEEEELi192EN7cutlass12float_e4m3_tEfNSA_4arch4Sm90ELb0ELb1ELb0ELb1ELb0ELb1ELb0ELb1ELb1ELb1ELb0ELb0EE12store_kv_newINS_16FlashAttnFwdSm90ISE_NS_21CollectiveEpilogueFwdINS2_IJS6_S8_S7_EEES5_NSA_10bfloat16_tESD_Li256ELb1ELb1ELb0ELb1EEENS_36VarlenDynamicPersistentTileSchedulerILi128ELi160ELi256ELi128ELb0ELb1ELb1ELb1ELb0ELb1EEEE13SharedStorageEEEbRKNSE_6ParamsENSA_25PipelineTmaAsyncNoClusterILi2ENSA_16PipelineTmaAsyncILi2EEEEESV_RNSA_13PipelineStateILj2EEEiRT_RKNS_16SeqlenInfoQKNewKILb1ELb1EEENS2_IJiiiiEEEENKUliRKT_E_clISX_EEDaiS18_)
        /*02e4*/ 	.word	0x00000340


	//----- nvinfo : EIATTR_FRAME_SIZE
	.align		4
.L_175:
        /*02e8*/ 	.byte	0x04, 0x11
        /*02ea*/ 	.short	(.L_177 - .L_176)
	.align		4
.L_176:
        /*02ec*/ 	.word	index@(_ZN7cutlass13device_kernelIN5flash11enable_sm90INS1_16FlashAttnFwdSm90INS1_25CollectiveMainloopFwdSm90ILi2EN4cute5tupleIJNS5_1CILi1EEES8_S8_EEENS6_IJNS7_ILi128EEENS7_ILi160EEENS7_ILi192EEEEEELi192ENS_12float_e4m3_tEfNS_4arch4Sm90ELb0ELb1ELb0ELb1ELb0ELb1ELb0ELb1ELb1ELb1ELb0ELb0EEENS1_21CollectiveEpilogueFwdINS6_IJSA_SC_SB_EEES9_NS_10bfloat16_tESG_Li256ELb1ELb1ELb0ELb1EEENS1_36VarlenDynamicPersistentTileSchedulerILi128ELi160ELi256ELi128ELb0ELb1ELb1ELb1ELb0ELb1EEEEEEEEEvNT_6ParamsE)
        /*02f0*/ 	.word	0x00000340


	//----- nvinfo : EIATTR_REGCOUNT
	.align		4
.L_177:
        /*02f4*/ 	.byte	0x04, 0x2f
        /*02f6*/ 	.short	(.L_179 - .L_178)
	.align		4
.L_178:
        /*02f8*/ 	.word	index@(_ZN7cutlass13device_kernelIN5flash11enable_sm90INS1_16FlashAttnFwdSm90INS1_25CollectiveMainloopFwdSm90ILi2EN4cute5tupleIJNS5_1CILi1EEES8_S8_EEENS6_IJNS7_ILi128EEENS7_ILi160EEENS7_ILi192EEEEEELi192ENS_12float_e4m3_tEfNS_4arch4Sm90ELb0ELb1ELb0ELb1ELb0ELb0ELb0ELb1ELb1ELb1ELb0ELb0EEENS1_21CollectiveEpilogueFwdINS6_IJSA_SC_SB_EEES9_NS_10bfloat16_tESG_Li256ELb1ELb1ELb0ELb1EEENS1_36VarlenDynamicPersistentTileSchedulerILi128ELi160ELi256ELi128ELb0ELb1ELb1ELb1ELb0ELb1EEEEEEEEEvNT_6ParamsE)
        /*02fc*/ 	.word	0x000000a8


	//----- nvinfo : EIATTR_FRAME_SIZE
	.align		4
.L_179:
        /*0300*/ 	.byte	0x04, 0x11
        /*0302*/ 	.short	(.L_181 - .L_180)
	.align		4
.L_180:
        /*0304*/ 	.word	index@(_ZN7cutlass13device_kernelIN5flash11enable_sm90INS1_16FlashAttnFwdSm90INS1_25CollectiveMainloopFwdSm90ILi2EN4cute5tupleIJNS5_1CILi1EEES8_S8_EEENS6_IJNS7_ILi128EEENS7_ILi160EEENS7_ILi192EEEEEELi192ENS_12float_e4m3_tEfNS_4arch4Sm90ELb0ELb1ELb0ELb1ELb0ELb0ELb0ELb1ELb1ELb1ELb0ELb0EEENS1_21CollectiveEpilogueFwdINS6_IJSA_SC_SB_EEES9_NS_10bfloat16_tESG_Li256ELb1ELb1ELb0ELb1EEENS1_36VarlenDynamicPersistentTileSchedulerILi128ELi160ELi256ELi128ELb0ELb1ELb1ELb1ELb0ELb1EEEEEEEEEvNT_6ParamsE)
        /*0308*/ 	.word	0x00000040


	//----- nvinfo : EIATTR_REGCOUNT
	.align		4
.L_181:
        /*030c*/ 	.byte	0x04, 0x2f
        /*030e*/ 	.short	(.L_183 - .L_182)
	.align		4
.L_182:
        /*0310*/ 	.word	index@(_ZN7cutlass13device_kernelIN5flash11enable_sm90INS1_16FlashAttnFwdSm90INS1_25CollectiveMainloopFwdSm90ILi2EN4cute5tupleIJNS5_1CILi1EEES8_S8_EEENS6_IJNS7_ILi128EEENS7_ILi160EEENS7_ILi192EEEEEELi192ENS_12float_e4m3_tEfNS_4arch4Sm90ELb0ELb1ELb0ELb0ELb0ELb0ELb0ELb1ELb1ELb1ELb0ELb0EEENS1_21CollectiveEpilogueFwdINS6_IJSA_SC_SB_EEES9_NS_10bfloat16_tESG_Li256ELb0ELb1ELb0ELb1EEENS1_30DynamicPersistentTileSchedulerILi256ELi128ELb0ELb1ELb1EEEEEEEEEvNT_6ParamsE)
        /*0314*/ 	.word	0x000000a8


	//----- nvinfo : EIATTR_FRAME_SIZE
	.align		4
.L_183:
        /*0318*/ 	.byte	0x04, 0x11
        /*031a*/ 	.short	(.L_185 - .L_184)
	.align		4
.L_184:
        /*031c*/ 	.word	index@(_ZN7cutlass13device_kernelIN5flash11enable_sm90INS1_16FlashAttnFwdSm90INS1_25CollectiveMainloopFwdSm90ILi2EN4cute5tupleIJNS5_1CILi1EEES8_S8_EEENS6_IJNS7_ILi128EEENS7_ILi160EEENS7_ILi192EEEEEELi192ENS_12float_e4m3_tEfNS_4arch4Sm90ELb0ELb1ELb0ELb0ELb0ELb0ELb0ELb1ELb1ELb1ELb0ELb0EEENS1_21CollectiveEpilogueFwdINS6_IJSA_SC_SB_EEES9_NS_10bfloat16_tESG_Li256ELb0ELb1ELb0ELb1EEENS1_30DynamicPersistentTileSchedulerILi256ELi128ELb0ELb1ELb1EEEEEEEEEvNT_6ParamsE)
        /*0320*/ 	.word	0x00000030


	//----- nvinfo : EIATTR_REGCOUNT
	.align		4
.L_185:
        /*0324*/ 	.byte	0x04, 0x2f
        /*0326*/ 	.short	(.L_187 - .L_186)
	.align		4
.L_186:
        /*0328*/ 	.word	index@(_ZN7cutlass13device_kernelIN5flash11enable_sm90INS1_16FlashAttnFwdSm90INS1_25CollectiveMainloopFwdSm90ILi2EN4cute5tupleIJNS5_1CILi1EEES8_S8_EEENS6_IJNS7_ILi128EEENS7_ILi160EEENS7_ILi192EEEEEELi192ENS_12float_e4m3_tEfNS_4arch4Sm90ELb0ELb0ELb0ELb1ELb0ELb1ELb0ELb1ELb1ELb1ELb0ELb0EEENS1_21CollectiveEpilogueFwdINS6_IJSA_SC_SB_EEES9_NS_10bfloat16_tESG_Li256ELb1ELb1ELb0ELb1EEENS1_36VarlenDynamicPersistentTileSchedulerILi128ELi160ELi256ELi128ELb0ELb1ELb1ELb0ELb1ELb1EEEEEEEEEvNT_6ParamsE)
        /*032c*/ 	.word	0x000000a8


	//----- nvinfo : EIATTR_FRAME_SIZE
	.align		4
.L_187:
        /*0330*/ 	.byte	0x04, 0x11
        /*0332*/ 	.short	(.L_189 - .L_188)
	.align		4
.L_188:
        /*0334*/ 	.word	index@(_ZN7cutlass13device_kernelIN5flash11enable_sm90INS1_16FlashAttnFwdSm90INS1_25CollectiveMainloopFwdSm90ILi2EN4cute5tupleIJNS5_1CILi1EEES8_S8_EEENS6_IJNS7_ILi128EEENS7_ILi160EEENS7_ILi192EEEEEELi192ENS_12float_e4m3_tEfNS_4arch4Sm90ELb0ELb0ELb0ELb1ELb0ELb1ELb0ELb1ELb1ELb1ELb0ELb0EEENS1_21CollectiveEpilogueFwdINS6_IJSA_SC_SB_EEES9_NS_10bfloat16_tESG_Li256ELb1ELb1ELb0ELb1EEENS1_36VarlenDynamicPersistentTileSchedulerILi128ELi160ELi256ELi128ELb0ELb1ELb1ELb0ELb1ELb1EEEEEEEEEvNT_6ParamsE)
        /*0338*/ 	.word	0x00000098


	//----- nvinfo : EIATTR_REGCOUNT
	.align		4
.L_189:
        /*033c*/ 	.byte	0x04, 0x2f
        /*033e*/ 	.short	(.L_191 - .L_190)
	.align		4
.L_190:
        /*0340*/ 	.word	index@(_ZN7cutlass13device_kernelIN5flash11enable_sm90INS1_16FlashAttnFwdSm90INS1_25CollectiveMainloopFwdSm90ILi2EN4cute5tupleIJNS5_1CILi1EEES8_S8_EEENS6_IJNS7_ILi128EEENS7_ILi160EEENS7_ILi192EEEEEELi192ENS_12float_e4m3_tEfNS_4arch4Sm90ELb0ELb0ELb0ELb1ELb0ELb0ELb0ELb1ELb1ELb1ELb0ELb0EEENS1_21CollectiveEpilogueFwdINS6_IJSA_SC_SB_EEES9_NS_10bfloat16_tESG_Li256ELb1ELb1ELb0ELb1EEENS1_36VarlenDynamicPersistentTileSchedulerILi128ELi160ELi256ELi128ELb0ELb1ELb1ELb0ELb1ELb1EEEEEEEEEvNT_6ParamsE)
        /*0344*/ 	.word	0x000000a8


	//----- nvinfo : EIATTR_FRAME_SIZE
	.align		4
.L_191:
        /*0348*/ 	.byte	0x04, 0x11
        /*034a*/ 	.short	(.L_193 - .L_192)
	.align		4
.L_192:
        /*034c*/ 	.word	index@(_ZN7cutlass13device_kernelIN5flash11enable_sm90INS1_16FlashAttnFwdSm90INS1_25CollectiveMainloopFwdSm90ILi2EN4cute5tupleIJNS5_1CILi1EEES8_S8_EEENS6_IJNS7_ILi128EEENS7_ILi160EEENS7_ILi192EEEEEELi192ENS_12float_e4m3_tEfNS_4arch4Sm90ELb0ELb0ELb0ELb1ELb0ELb0ELb0ELb1ELb1ELb1ELb0ELb0EEENS1_21CollectiveEpilogueFwdINS6_IJSA_SC_SB_EEES9_NS_10bfloat16_tESG_Li256ELb1ELb1ELb0ELb1EEENS1_36VarlenDynamicPersistentTileSchedulerILi128ELi160ELi256ELi128ELb0ELb1ELb1ELb0ELb1ELb1EEEEEEEEEvNT_6ParamsE)
        /*0350*/ 	.word	0x00000030


	//----- nvinfo : EIATTR_REGCOUNT
	.align		4
.L_193:
        /*0354*/ 	.byte	0x04, 0x2f
        /*0356*/ 	.short	(.L_195 - .L_194)
	.align		4
.L_194:
        /*0358*/ 	.word	index@(_ZN7cutlass13device_kernelIN5flash11enable_sm90INS1_16FlashAttnFwdSm90INS1_25CollectiveMainloopFwdSm90ILi2EN4cute5tupleIJNS5_1CILi2EEENS7_ILi1EEES9_EEENS6_IJNS7_ILi128EEENS7_ILi160EEENS7_ILi192EEEEEELi192ENS_12float_e4m3_tEfNS_4arch4Sm90ELb0ELb0ELb0ELb0ELb0ELb0ELb0ELb1ELb1ELb1ELb0ELb0EEENS1_21CollectiveEpilogueFwdINS6_IJSB_SD_SC_EEESA_NS_10bfloat16_tESH_Li256ELb0ELb1ELb0ELb1EEENS1_29StaticPersistentTileSchedulerILb0EEEEEEEEEvNT_6ParamsE)
        /*035c*/ 	.word	0x000000a8


	//----- nvinfo : EIATTR_FRAME_SIZE
	.align		4
.L_195:
        /*0360*/ 	.byte	0x04, 0x11
        /*0362*/ 	.short	(.L_197 - .L_196)
	.align		4
.L_196:
        /*0364*/ 	.word	index@(_ZN7cutlass13device_kernelIN5flash11enable_sm90INS1_16FlashAttnFwdSm90INS1_25CollectiveMainloopFwdSm90ILi2EN4cute5tupleIJNS5_1CILi2EEENS7_ILi1EEES9_EEENS6_IJNS7_ILi128EEENS7_ILi160EEENS7_ILi192EEEEEELi192ENS_12float_e4m3_tEfNS_4arch4Sm90ELb0ELb0ELb0ELb0ELb0ELb0ELb0ELb1ELb1ELb1ELb0ELb0EEENS1_21CollectiveEpilogueFwdINS6_IJSB_SD_SC_EEESA_NS_10bfloat16_tESH_Li256ELb0ELb1ELb0ELb1EEENS1_29StaticPersistentTileSchedulerILb0EEEEEEEEEvNT_6ParamsE)
        /*0368*/ 	.word	0x00000020


	//----- nvinfo : EIATTR_REGCOUNT
	.align		4
.L_197:
        /*036c*/ 	.byte	0x04, 0x2f
        /*036e*/ 	.short	(.L_199 - .L_198)
	.align		4
.L_198:
        /*0370*/ 	.word	index@(_ZN7cutlass13device_kernelIN5flash11enable_sm90INS1_16FlashAttnFwdSm90INS1_25CollectiveMainloopFwdSm90ILi2EN4cute5tupleIJNS5_1CILi1EEES8_S8_EEENS6_IJNS7_ILi128EEENS7_ILi160EEENS7_ILi192EEEEEELi192ENS_12float_e4m3_tEfNS_4arch4Sm90ELb0ELb0ELb0ELb0ELb0ELb0ELb0ELb1ELb1ELb1ELb0ELb0EEENS1_21CollectiveEpilogueFwdINS6_IJSA_SC_SB_EEES9_NS_10bfloat16_tESG_Li256ELb0ELb1ELb0ELb1EEENS1_29StaticPersistentTileSchedulerILb0EEEEEEEEEvNT_6ParamsE)
        /*0374*/ 	.word	0x000000a8


	//----- nvinfo : EIATTR_FRAME_SIZE
	.align		4
.L_199:
        /*0378*/ 	.byte	0x04, 0x11
        /*037a*/ 	.short	(.L_201 - .L_200)
	.align		4
.L_200:
        /*037c*/ 	.word	index@(_ZN7cutlass13device_kernelIN5flash11enable_sm90INS1_16FlashAttnFwdSm90INS1_25CollectiveMainloopFwdSm90ILi2EN4cute5tupleIJNS5_1CILi1EEES8_S8_EEENS6_IJNS7_ILi128EEENS7_ILi160EEENS7_ILi192EEEEEELi192ENS_12float_e4m3_tEfNS_4arch4Sm90ELb0ELb0ELb0ELb0ELb0ELb0ELb0ELb1ELb1ELb1ELb0ELb0EEENS1_21CollectiveEpilogueFwdINS6_IJSA_SC_SB_EEES9_NS_10bfloat16_tESG_Li256ELb0ELb1ELb0ELb1EEENS1_29StaticPersistentTileSchedulerILb0EEEEEEEEEvNT_6ParamsE)
        /*0380*/ 	.word	0x00000018


	//----- nvinfo : EIATTR_REGCOUNT
	.align		4
.L_201:
        /*0384*/ 	.byte	0x04, 0x2f
        /*0386*/ 	.short	(.L_203 - .L_202)
	.align		4
.L_202:
        /*0388*/ 	.word	index@(_ZN7cutlass13device_kernelIN5flash11enable_sm90INS1_16FlashAttnFwdSm90INS1_25CollectiveMainloopFwdSm90ILi2EN4cute5tupleIJNS5_1CILi1EEES8_S8_EEENS6_IJNS7_ILi128EEESA_NS7_ILi256EEEEEELi256ENS_12float_e4m3_tEfNS_4arch4Sm90ELb1ELb0ELb0ELb1ELb0ELb1ELb0ELb1ELb1ELb1ELb0ELb0EEENS1_21CollectiveEpilogueFwdINS6_IJSA_SB_SA_EEES9_NS_10bfloat16_tESF_Li256ELb1ELb1ELb0ELb1EEENS1_36VarlenDynamicPersistentTileSchedulerILi128ELi128ELi256ELi128ELb0ELb1ELb1ELb1ELb1ELb1EEEEEEEEEvNT_6ParamsE)
        /*038c*/ 	.word	0x000000a8


	//----- nvinfo : EIATTR_FRAME_SIZE
	.align		4
.L_203:
        /*0390*/ 	.byte	0x04, 0x11
        /*0392*/ 	.short	(.L_205 - .L_204)
	.align		4
.L_204:
        /*0394*/ 	.word	index@(_ZN7cutlass13device_kernelIN5flash11enable_sm90INS1_16FlashAttnFwdSm90INS1_25CollectiveMainloopFwdSm90ILi2EN4cute5tupleIJNS5_1CILi1EEES8_S8_EEENS6_IJNS7_ILi128EEESA_NS7_ILi256EEEEEELi256ENS_12float_e4m3_tEfNS_4arch4Sm90ELb1ELb0ELb0ELb1ELb0ELb1ELb0ELb1ELb1ELb1ELb0ELb0EEENS1_21CollectiveEpilogueFwdINS6_IJSA_SB_SA_EEES9_NS_10bfloat16_tESF_Li256ELb1ELb1ELb0ELb1EEENS1_36VarlenDynamicPersistentTileSchedulerILi128ELi128ELi256ELi128ELb0ELb1ELb1ELb1ELb1ELb1EEEEEEEEEvNT_6ParamsE)
        /*0398*/ 	.word	0x00000088


	//----- nvinfo : EIATTR_REGCOUNT
	.align		4
.L_205:
        /*039c*/ 	.byte	0x04, 0x2f
        /*039e*/ 	.short	(.L_207 - .L_206)
	.align		4
.L_206:
        /*03a0*/ 	.word	index@(_ZN7cutlass13device_kernelIN5flash11enable_sm90INS1_16FlashAttnFwdSm90INS1_25CollectiveMainloopFwdSm90ILi2EN4cute5tupleIJNS5_1CILi1EEES8_S8_EEENS6_IJNS7_ILi128EEESA_NS7_ILi256EEEEEELi256ENS_12float_e4m3_tEfNS_4arch4Sm90ELb1ELb0ELb0ELb1ELb0ELb0ELb0ELb1ELb1ELb1ELb0ELb0EEENS1_21CollectiveEpilogueFwdINS6_IJSA_SB_SA_EEES9_NS_10bfloat16_tESF_Li256ELb1ELb1ELb0ELb1EEENS1_36VarlenDynamicPersistentTileSchedulerILi128ELi128ELi256ELi128ELb0ELb1ELb1ELb1ELb1ELb1EEEEEEEEEvNT_6ParamsE)
        /*03a4*/ 	.word	0x000000a8


	//----- nvinfo : EIATTR_FRAME_SIZE
	.align		4
.L_207:
        /*03a8*/ 	.byte	0x04, 0x11
        /*03aa*/ 	.short	(.L_209 - .L_208)
	.align		4
.L_208:
        /*03ac*/ 	.word	index@(_ZN7cutlass13device_kernelIN5flash11enable_sm90INS1_16FlashAttnFwdSm90INS1_25CollectiveMainloopFwdSm90ILi2EN4cute5tupleIJNS5_1CILi1EEES8_S8_EEENS6_IJNS7_ILi128EEESA_NS7_ILi256EEEEEELi256ENS_12float_e4m3_tEfNS_4arch4Sm90ELb1ELb0ELb0ELb1ELb0ELb0ELb0ELb1ELb1ELb1ELb0ELb0EEENS1_21CollectiveEpilogueFwdINS6_IJSA_SB_SA_EEES9_NS_10bfloat16_tESF_Li256ELb1ELb1ELb0ELb1EEENS1_36VarlenDynamicPersistentTileSchedulerILi128ELi128ELi256ELi128ELb0ELb1ELb1ELb1ELb1ELb1EEEEEEEEEvNT_6ParamsE)
        /*03b0*/ 	.word	0x00000048


	//----- nvinfo : EIATTR_REGCOUNT
	.align		4
.L_209:
        /*03b4*/ 	.byte	0x04, 0x2f
        /*03b6*/ 	.short	(.L_211 - .L_210)
	.align		4
.L_210:
        /*03b8*/ 	.word	index@(_ZN7cutlass13device_kernelIN5flash11enable_sm90INS1_16FlashAttnFwdSm90INS1_25CollectiveMainloopFwdSm90ILi2EN4cute5tupleIJNS5_1CILi1EEES8_S8_EEENS6_IJNS7_ILi128EEESA_NS7_ILi256EEEEEELi256ENS_12float_e4m3_tEfNS_4arch4Sm90ELb1ELb0ELb0ELb0ELb0ELb0ELb0ELb1ELb1ELb1ELb0ELb0EEENS1_21CollectiveEpilogueFwdINS6_IJSA_SB_SA_EEES9_NS_10bfloat16_tESF_Li256ELb0ELb1ELb0ELb1EEENS1_30DynamicPersistentTileSchedulerILi256ELi128ELb0ELb1ELb1EEEEEEEEEvNT_6ParamsE)
        /*03bc*/ 	.word	0x000000a8


	//----- nvinfo : EIATTR_FRAME_SIZE
	.align		4
.L_211:
        /*03c0*/ 	.byte	0x04, 0x11
        /*03c2*/ 	.short	(.L_213 - .L_212)
	.align		4
.L_212:
        /*03c4*/ 	.word	index@(_ZN7cutlass13device_kernelIN5flash11enable_sm90INS1_16FlashAttnFwdSm90INS1_25CollectiveMainloopFwdSm90ILi2EN4cute5tupleIJNS5_1CILi1EEES8_S8_EEENS6_IJNS7_ILi128EEESA_NS7_ILi256EEEEEELi256ENS_12float_e4m3_tEfNS_4arch4Sm90ELb1ELb0ELb0ELb0ELb0ELb0ELb0ELb1ELb1ELb1ELb0ELb0EEENS1_21CollectiveEpilogueFwdINS6_IJSA_SB_SA_EEES9_NS_10bfloat16_tESF_Li256ELb0ELb1ELb0ELb1EEENS1_30DynamicPersistentTileSchedulerILi256ELi128ELb0ELb1ELb1EEEEEEEEEvNT_6ParamsE)
        /*03c8*/ 	.word	0x00000038


	//----- nvinfo : EIATTR_REGCOUNT
	.align		4
.L_213:
        /*03cc*/ 	.byte	0x04, 0x2f
        /*03ce*/ 	.short	(.L_215 - .L_214)
	.align		4
.L_214:
        /*03d0*/ 	.word	index@(_ZN7cutlass13device_kernelIN5flash11enable_sm90INS1_16FlashAttnFwdSm90INS1_25CollectiveMainloopFwdSm90ILi2EN4cute5tupleIJNS5_1CILi1EEES8_S8_EEENS6_IJNS7_ILi128EEENS7_ILi64EEENS7_ILi256EEEEEELi256ENS_12float_e4m3_tEfNS_4arch4Sm90ELb0ELb1ELb0ELb1ELb0ELb1ELb0ELb1ELb1ELb1ELb0ELb0EEENS1_21CollectiveEpilogueFwdINS6_IJSA_SC_SB_EEES9_NS_10bfloat16_tESG_Li256ELb1ELb1ELb0ELb1EEENS1_36VarlenDynamicPersistentTileSchedulerILi128ELi64ELi256ELi128ELb0ELb1ELb1ELb1ELb0ELb1EEEEEEEEEvNT_6ParamsE)
        /*03d4*/ 	.word	0x000000a8


	//----- nvinfo : EIATTR_FRAME_SIZE
	.align		4
.L_215:
        /*03d8*/ 	.byte	0x04, 0x11
        /*03da*/ 	.short	(.L_217 - .L_216)
	.align		4
.L_216:
        /*03dc*/ 	.word	index@(_ZN7cutlass13device_kernelIN5flash11enable_sm90INS1_16FlashAttnFwdSm90INS1_25CollectiveMainloopFwdSm90ILi2EN4cute5tupleIJNS5_1CILi1EEES8_S8_EEENS6_IJNS7_ILi128EEENS7_ILi64EEENS7_ILi256EEEEEELi256ENS_12float_e4m3_tEfNS_4arch4Sm90ELb0ELb1ELb0ELb1ELb0ELb1ELb0ELb1ELb1ELb1ELb0ELb0EEENS1_21CollectiveEpilogueFwdINS6_IJSA_SC_SB_EEES9_NS_10bfloat16_tESG_Li256ELb1ELb1ELb0ELb1EEENS1_36VarlenDynamicPersistentTileSchedulerILi128ELi64ELi256ELi128ELb0ELb1ELb1ELb1ELb0ELb1EEEEEEEEEvNT_6ParamsE)
        /*03e0*/ 	.word	0x00000078


	//----- nvinfo : EIATTR_REGCOUNT
	.align		4
.L_217:
        /*03e4*/ 	.byte	0x04, 0x2f
        /*03e6*/ 	.short	(.L_219 - .L_218)
	.align		4
.L_218:
        /*03e8*/ 	.word	index@(_ZN7cutlass13device_kernelIN5flash11enable_sm90INS1_16FlashAttnFwdSm90INS1_25CollectiveMainloopFwdSm90ILi2EN4cute5tupleIJNS5_1CILi1EEES8_S8_EEENS6_IJNS7_ILi128EEENS7_ILi64EEENS7_ILi256EEEEEELi256ENS_12float_e4m3_tEfNS_4arch4Sm90ELb0ELb1ELb0ELb1ELb0ELb0ELb0ELb1ELb1ELb1ELb0ELb0EEENS1_21CollectiveEpilogueFwdINS6_IJSA_SC_SB_EEES9_NS_10bfloat16_tESG_Li256ELb1ELb1ELb0ELb1EEENS1_36VarlenDynamicPersistentTileSchedulerILi128ELi64ELi256ELi128ELb0ELb1ELb1ELb1ELb0ELb1EEEEEEEEEvNT_6ParamsE)
        /*03ec*/ 	.word	0x000000a8


	//----- nvinfo : EIATTR_FRAME_SIZE
	.align		4
.L_219:
        /*03f0*/ 	.byte	0x04, 0x11
        /*03f2*/ 	.short	(.L_221 - .L_220)
	.align		4
.L_220:
        /*03f4*/ 	.word	index@(_ZN7cutlass13device_kernelIN5flash11enable_sm90INS1_16FlashAttnFwdSm90INS1_25CollectiveMainloopFwdSm90ILi2EN4cute5tupleIJNS5_1CILi1EEES8_S8_EEENS6_IJNS7_ILi128EEENS7_ILi64EEENS7_ILi256EEEEEELi256ENS_12float_e4m3_tEfNS_4arch4Sm90ELb0ELb1ELb0ELb1ELb0ELb0ELb0ELb1ELb1ELb1ELb0ELb0EEENS1_21CollectiveEpilogueFwdINS6_IJSA_SC_SB_EEES9_NS_10bfloat16_tESG_Li256ELb1ELb1ELb0ELb1EEENS1_36VarlenDynamicPersistentTileSchedulerILi128ELi64ELi256ELi128ELb0ELb1ELb1ELb1ELb0ELb1EEEEEEEEEvNT_6ParamsE)
        /*03f8*/ 	.word	0x00000040


	//----- nvinfo : EIATTR_REGCOUNT
	.align		4
.L_221:
        /*03fc*/ 	.byte	0x04, 0x2f
        /*03fe*/ 	.short	(.L_223 - .L_222)
	.align		4
.L_222:
        /*0400*/ 	.word	index@(_ZN7cutlass13device_kernelIN5flash11enable_sm90INS1_16FlashAttnFwdSm90INS1_25CollectiveMainloopFwdSm90ILi2EN4cute5tupleIJNS5_1CILi1EEES8_S8_EEENS6_IJNS7_ILi128EEENS7_ILi64EEENS7_ILi256EEEEEELi256ENS_12float_e4m3_tEfNS_4arch4Sm90ELb0ELb1ELb0ELb0ELb0ELb0ELb0ELb1ELb1ELb1ELb0ELb0EEENS1_21CollectiveEpilogueFwdINS6_IJSA_SC_SB_EEES9_NS_10bfloat16_tESG_Li256ELb0ELb1ELb0ELb1EEENS1_30DynamicPersistentTileSchedulerILi256ELi128ELb0ELb1ELb1EEEEEEEEEvNT_6ParamsE)
        /*0404*/ 	.word	0x000000a8


	//----- nvinfo : EIATTR_FRAME_SIZE
	.align		4
.L_223:
        /*0408*/ 	.byte	0x04, 0x11
        /*040a*/ 	.short	(.L_225 - .L_224)
	.align		4
.L_224:
        /*040c*/ 	.word	index@(_ZN7cutlass13device_kernelIN5flash11enable_sm90INS1_16FlashAttnFwdSm90INS1_25CollectiveMainloopFwdSm90ILi2EN4cute5tupleIJNS5_1CILi1EEES8_S8_EEENS6_IJNS7_ILi128EEENS7_ILi64EEENS7_ILi256EEEEEELi256ENS_12float_e4m3_tEfNS_4arch4Sm90ELb0ELb1ELb0ELb0ELb0ELb0ELb0ELb1ELb1ELb1ELb0ELb0EEENS1_21CollectiveEpilogueFwdINS6_IJSA_SC_SB_EEES9_NS_10bfloat16_tESG_Li256ELb0ELb1ELb0ELb1EEENS1_30DynamicPersistentTileSchedulerILi256ELi128ELb0ELb1ELb1EEEEEEEEEvNT_6ParamsE)
        /*0410*/ 	.word	0x00000038


	//----- nvinfo : EIATTR_REGCOUNT
	.align		4
.L_225:
        /*0414*/ 	.byte	0x04, 0x2f
        /*0416*/ 	.short	(.L_227 - .L_226)
	.align		4
.L_226:
        /*0418*/ 	.word	index@(_ZN7cutlass13device_kernelIN5flash11enable_sm90INS1_16FlashAttnFwdSm90INS1_25CollectiveMainloopFwdSm90ILi2EN4cute5tupleIJNS5_1CILi1EEES8_S8_EEENS6_IJNS7_ILi128EEESA_NS7_ILi256EEEEEELi256ENS_12float_e4m3_tEfNS_4arch4Sm90ELb0ELb0ELb0ELb1ELb0ELb1ELb0ELb1ELb1ELb1ELb0ELb0EEENS1_21CollectiveEpilogueFwdINS6_IJSA_SB_SA_EEES9_NS_10bfloat16_tESF_Li256ELb1ELb1ELb0ELb1EEENS1_36VarlenDynamicPersistentTileSchedulerILi128ELi128ELi256ELi128ELb0ELb1ELb1ELb0ELb1ELb1EEEEEEEEEvNT_6ParamsE)
        /*041c*/ 	.word	0x000000a8


	//----- nvinfo : EIATTR_FRAME_SIZE
	.align		4
.L_227:
        /*0420*/ 	.byte	0x04, 0x11
        /*0422*/ 	.short	(.L_229 - .L_228)
	.align		4
.L_228:
        /*0424*/ 	.word	index@(_ZN7cutlass13device_kernelIN5flash11enable_sm90INS1_16FlashAttnFwdSm90INS1_25CollectiveMainloopFwdSm90ILi2EN4cute5tupleIJNS5_1CILi1EEES8_S8_EEENS6_IJNS7_ILi128EEESA_NS7_ILi256EEEEEELi256ENS_12float_e4m3_tEfNS_4arch4Sm90ELb0ELb0ELb0ELb1ELb0ELb1ELb0ELb1ELb1ELb1ELb0ELb0EEENS1_21CollectiveEpilogueFwdINS6_IJSA_SB_SA_EEES9_NS_10bfloat16_tESF_Li256ELb1ELb1ELb0ELb1EEENS1_36VarlenDynamicPersistentTileSchedulerILi128ELi128ELi256ELi128ELb0ELb1ELb1ELb0ELb1ELb1EEEEEEEEEvNT_6ParamsE)
        /*0428*/ 	.word	0x00000088


	//----- nvinfo : EIATTR_REGCOUNT
	.align		4
.L_229:
        /*042c*/ 	.byte	0x04, 0x2f
        /*042e*/ 	.short	(.L_231 - .L_230)
	.align		4
.L_230:
        /*0430*/ 	.word	index@(_ZN7cutlass13device_kernelIN5flash11enable_sm90INS1_16FlashAttnFwdSm90INS1_25CollectiveMainloopFwdSm90ILi2EN4cute5tupleIJNS5_1CILi1EEES8_S8_EEENS6_IJNS7_ILi128EEESA_NS7_ILi256EEEEEELi256ENS_12float_e4m3_tEfNS_4arch4Sm90ELb0ELb0ELb0ELb1ELb0ELb0ELb0ELb1ELb1ELb1ELb0ELb0EEENS1_21CollectiveEpilogueFwdINS6_IJSA_SB_SA_EEES9_NS_10bfloat16_tESF_Li256ELb1ELb1ELb0ELb1EEENS1_36VarlenDynamicPersistentTileSchedulerILi128ELi128ELi256ELi128ELb0ELb1ELb1ELb0ELb1ELb1EEEEEEEEEvNT_6ParamsE)
        /*0434*/ 	.word	0x000000a8


	//----- nvinfo : EIATTR_FRAME_SIZE
	.align		4
.L_231:
        /*0438*/ 	.byte	0x04, 0x11
        /*043a*/ 	.short	(.L_233 - .L_232)
	.align		4
.L_232:
        /*043c*/ 	.word	index@(_ZN7cutlass13device_kernelIN5flash11enable_sm90INS1_16FlashAttnFwdSm90INS1_25CollectiveMainloopFwdSm90ILi2EN4cute5tupleIJNS5_1CILi1EEES8_S8_EEENS6_IJNS7_ILi128EEESA_NS7_ILi256EEEEEELi256ENS_12float_e4m3_tEfNS_4arch4Sm90ELb0ELb0ELb0ELb1ELb0ELb0ELb0ELb1ELb1ELb1ELb0ELb0EEENS1_21CollectiveEpilogueFwdINS6_IJSA_SB_SA_EEES9_NS_10bfloat16_tESF_Li256ELb1ELb1ELb0ELb1EEENS1_36VarlenDynamicPersistentTileSchedulerILi128ELi128ELi256ELi128ELb0ELb1ELb1ELb0ELb1ELb1EEEEEEEEEvNT_6ParamsE)
        /*0440*/ 	.word	0x00000040


	//----- nvinfo : EIATTR_REGCOUNT
	.align		4
.L_233:
        /*0444*/ 	.byte	0x04, 0x2f
        /*0446*/ 	.short	(.L_235 - .L_234)
	.align		4
.L_234:
        /*0448*/ 	.word	index@(_ZN7cutlass13device_kernelIN5flash11enable_sm90INS1_16FlashAttnFwdSm90INS1_25CollectiveMainloopFwdSm90ILi2EN4cute5tupleIJNS5_1CILi1EEES8_S8_EEENS6_IJNS7_ILi128EEESA_NS7_ILi256EEEEEELi256ENS_12float_e4m3_tEfNS_4arch4Sm90ELb0ELb0ELb0ELb0ELb0ELb0ELb0ELb1ELb1ELb1ELb0ELb0EEENS1_21CollectiveEpilogueFwdINS6_IJSA_SB_SA_EEES9_NS_10bfloat16_tESF_Li256ELb0ELb1ELb0ELb1EEENS1_29StaticPersistentTileSchedulerILb0EEEEEEEEEvNT_6ParamsE)
        /*044c*/ 	.word	0x000000a8


	//----- nvinfo : EIATTR_FRAME_SIZE
	.align		4
.L_235:
        /*0450*/ 	.byte	0x04, 0x11
        /*0452*/ 	.short	(.L_237 - .L_236)
	.align		4
.L_236:
        /*0454*/ 	.word	index@(_ZN7cutlass13device_kernelIN5flash11enable_sm90INS1_16FlashAttnFwdSm90INS1_25CollectiveMainloopFwdSm90ILi2EN4cute5tupleIJNS5_1CILi1EEES8_S8_EEENS6_IJNS7_ILi128EEESA_NS7_ILi256EEEEEELi256ENS_12float_e4m3_tEfNS_4arch4Sm90ELb0ELb0ELb0ELb0ELb0ELb0ELb0ELb1ELb1ELb1ELb0ELb0EEENS1_21CollectiveEpilogueFwdINS6_IJSA_SB_SA_EEES9_NS_10bfloat16_tESF_Li256ELb0ELb1ELb0ELb1EEENS1_29StaticPersistentTileSchedulerILb0EEEEEEEEEvNT_6ParamsE)
        /*0458*/ 	.word	0x00000030


	//----- nvinfo : EIATTR_MIN_STACK_SIZE
	.align		4
.L_237:
        /*045c*/ 	.byte	0x04, 0x12
        /*045e*/ 	.short	(.L_239 - .L_238)
	.align		4
.L_238:
        /*0460*/ 	.word	index@(_ZN7cutlass13device_kernelIN5flash11enable_sm90INS1_16FlashAttnFwdSm90INS1_25CollectiveMainloopFwdSm90ILi2EN4cute5tupleIJNS5_1CILi1EEES8_S8_EEENS6_IJNS7_ILi128EEESA_NS7_ILi256EEEEEELi256ENS_12float_e4m3_tEfNS_4arch4Sm90ELb0ELb0ELb0ELb0ELb0ELb0ELb0ELb1ELb1ELb1ELb0ELb0EEENS1_21CollectiveEpilogueFwdINS6_IJSA_SB_SA_EEES9_NS_10bfloat16_tESF_Li256ELb0ELb1ELb0ELb1EEENS1_29StaticPersistentTileSchedulerILb0EEEEEEEEEvNT_6ParamsE)
        /*0464*/ 	.word	0x00000030


	//----- nvinfo : EIATTR_MIN_STACK_SIZE
	.align		4
.L_239:
        /*0468*/ 	.byte	0x04, 0x12
        /*046a*/ 	.short	(.L_241 - .L_240)
	.align		4
.L_240:
        /*046c*/ 	.word	index@(_ZN7cutlass13device_kernelIN5flash11enable_sm90INS1_16FlashAttnFwdSm90INS1_25CollectiveMainloopFwdSm90ILi2EN4cute5tupleIJNS5_1CILi1EEES8_S8_EEENS6_IJNS7_ILi128EEESA_NS7_ILi256EEEEEELi256ENS_12float_e4m3_tEfNS_4arch4Sm90ELb0ELb0ELb0ELb1ELb0ELb0ELb0ELb1ELb1ELb1ELb0ELb0EEENS1_21CollectiveEpilogueFwdINS6_IJSA_SB_SA_EEES9_NS_10bfloat16_tESF_Li256ELb1ELb1ELb0ELb1EEENS1_36VarlenDynamicPersistentTileSchedulerILi128ELi128ELi256ELi128ELb0ELb1ELb1ELb0ELb1ELb1EEEEEEEEEvNT_6ParamsE)
        /*0470*/ 	.word	0x00000040


	//----- nvinfo : EIATTR_MIN_STACK_SIZE
	.align		4
.L_241:
        /*0474*/ 	.byte	0x04, 0x12
        /*0476*/ 	.short	(.L_243 - .L_242)
	.align		4
.L_242:
        /*0478*/ 	.word	index@(_ZN7cutlass13device_kernelIN5flash11enable_sm90INS1_16FlashAttnFwdSm90INS1_25CollectiveMainloopFwdSm90ILi2EN4cute5tupleIJNS5_1CILi1EEES8_S8_EEENS6_IJNS7_ILi128EEESA_NS7_ILi256EEEEEELi256ENS_12float_e4m3_tEfNS_4arch4Sm90ELb0ELb0ELb0ELb1ELb0ELb1ELb0ELb1ELb1ELb1ELb0ELb0EEENS1_21CollectiveEpilogueFwdINS6_IJSA_SB_SA_EEES9_NS_10bfloat16_tESF_Li256ELb1ELb1ELb0ELb1EEENS1_36VarlenDynamicPersistentTileSchedulerILi128ELi128ELi256ELi128ELb0ELb1ELb1ELb0ELb1ELb1EEEEEEEEEvNT_6ParamsE)
        /*047c*/ 	.word	0x00000088


	//----- nvinfo : EIATTR_MIN_STACK_SIZE
	.align		4
.L_243:
        /*0480*/ 	.byte	0x04, 0x12
        /*0482*/ 	.short	(.L_245 - .L_244)
	.align		4
.L_244:
        /*0484*/ 	.word	index@(_ZN7cutlass13device_kernelIN5flash11enable_sm90INS1_16FlashAttnFwdSm90INS1_25CollectiveMainloopFwdSm90ILi2EN4cute5tupleIJNS5_1CILi1EEES8_S8_EEENS6_IJNS7_ILi128EEENS7_ILi64EEENS7_ILi256EEEEEELi256ENS_12float_e4m3_tEfNS_4arch4Sm90ELb0ELb1ELb0ELb0ELb0ELb0ELb0ELb1ELb1ELb1ELb0ELb0EEENS1_21CollectiveEpilogueFwdINS6_IJSA_SC_SB_EEES9_NS_10bfloat16_tESG_Li256ELb0ELb1ELb0ELb1EEENS1_30DynamicPersistentTileSchedulerILi256ELi128ELb0ELb1ELb1EEEEEEEEEvNT_6ParamsE)
        /*0488*/ 	.word	0x00000038


	//----- nvinfo : EIATTR_MIN_STACK_SIZE
	.align		4
.L_245:
        /*048c*/ 	.byte	0x04, 0x12
        /*048e*/ 	.short	(.L_247 - .L_246)
	.align		4
.L_246:
        /*0490*/ 	.word	index@(_ZN7cutlass13device_kernelIN5flash11enable_sm90INS1_16FlashAttnFwdSm90INS1_25CollectiveMainloopFwdSm90ILi2EN4cute5tupleIJNS5_1CILi1EEES8_S8_EEENS6_IJNS7_ILi128EEENS7_ILi64EEENS7_ILi256EEEEEELi256ENS_12float_e4m3_tEfNS_4arch4Sm90ELb0ELb1ELb0ELb1ELb0ELb0ELb0ELb1ELb1ELb1ELb0ELb0EEENS1_21CollectiveEpilogueFwdINS6_IJSA_SC_SB_EEES9_NS_10bfloat16_tESG_Li256ELb1ELb1ELb0ELb1EEENS1_36VarlenDynamicPersistentTileSchedulerILi128ELi64ELi256ELi128ELb0ELb1ELb1ELb1ELb0ELb1EEEEEEEEEvNT_6ParamsE)
        /*0494*/ 	.word	0x00000040


	//----- nvinfo : EIATTR_MIN_STACK_SIZE
	.align		4
.L_247:
        /*0498*/ 	.byte	0x04, 0x12
        /*049a*/ 	.short	(.L_249 - .L_248)
	.align		4
.L_248:
        /*049c*/ 	.word	index@(_ZN7cutlass13device_kernelIN5flash11enable_sm90INS1_16FlashAttnFwdSm90INS1_25CollectiveMainloopFwdSm90ILi2EN4cute5tupleIJNS5_1CILi1EEES8_S8_EEENS6_IJNS7_ILi128EEENS7_ILi64EEENS7_ILi256EEEEEELi256ENS_12float_e4m3_tEfNS_4arch4Sm90ELb0ELb1ELb0ELb1ELb0ELb1ELb0ELb1ELb1ELb1ELb0ELb0EEENS1_21CollectiveEpilogueFwdINS6_IJSA_SC_SB_EEES9_NS_10bfloat16_tESG_Li256ELb1ELb1ELb0ELb1EEENS1_36VarlenDynamicPersistentTileSchedulerILi128ELi64ELi256ELi128ELb0ELb1ELb1ELb1ELb0ELb1EEEEEEEEEvNT_6ParamsE)
        /*04a0*/ 	.word	0x00000078


	//----- nvinfo : EIATTR_MIN_STACK_SIZE
	.align		4
.L_249:
        /*04a4*/ 	.byte	0x04, 0x12
        /*04a6*/ 	.short	(.L_251 - .L_250)
	.align		4
.L_250:
        /*04a8*/ 	.word	index@(_ZN7cutlass13device_kernelIN5flash11enable_sm90INS1_16FlashAttnFwdSm90INS1_25CollectiveMainloopFwdSm90ILi2EN4cute5tupleIJNS5_1CILi1EEES8_S8_EEENS6_IJNS7_ILi128EEESA_NS7_ILi256EEEEEELi256ENS_12float_e4m3_tEfNS_4arch4Sm90ELb1ELb0ELb0ELb0ELb0ELb0ELb0ELb1ELb1ELb1ELb0ELb0EEENS1_21CollectiveEpilogueFwdINS6_IJSA_SB_SA_EEES9_NS_10bfloat16_tESF_Li256ELb0ELb1ELb0ELb1EEENS1_30DynamicPersistentTileSchedulerILi256ELi128ELb0ELb1ELb1EEEEEEEEEvNT_6ParamsE)
        /*04ac*/ 	.word	0x00000038


	//----- nvinfo : EIATTR_MIN_STACK_SIZE
	.align		4
.L_251:
        /*04b0*/ 	.byte	0x04, 0x12
        /*04b2*/ 	.short	(.L_253 - .L_252)
	.align		4
.L_252:
        /*04b4*/ 	.word	index@(_ZN7cutlass13device_kernelIN5flash11enable_sm90INS1_16FlashAttnFwdSm90INS1_25CollectiveMainloopFwdSm90ILi2EN4cute5tupleIJNS5_1CILi1EEES8_S8_EEENS6_IJNS7_ILi128EEESA_NS7_ILi256EEEEEELi256ENS_12float_e4m3_tEfNS_4arch4Sm90ELb1ELb0ELb0ELb1ELb0ELb0ELb0ELb1ELb1ELb1ELb0ELb0EEENS1_21CollectiveEpilogueFwdINS6_IJSA_SB_SA_EEES9_NS_10bfloat16_tESF_Li256ELb1ELb1ELb0ELb1EEENS1_36VarlenDynamicPersistentTileSchedulerILi128ELi128ELi256ELi128ELb0ELb1ELb1ELb1ELb1ELb1EEEEEEEEEvNT_6ParamsE)
        /*04b8*/ 	.word	0x00000048


	//----- nvinfo : EIATTR_MIN_STACK_SIZE
	.align		4
.L_253:
        /*04bc*/ 	.byte	0x04, 0x12
        /*04be*/ 	.short	(.L_255 - .L_254)
	.align		4
.L_254:
        /*04c0*/ 	.word	index@(_ZN7cutlass13device_kernelIN5flash11enable_sm90INS1_16FlashAttnFwdSm90INS1_25CollectiveMainloopFwdSm90ILi2EN4cute5tupleIJNS5_1CILi1EEES8_S8_EEENS6_IJNS7_ILi128EEESA_NS7_ILi256EEEEEELi256ENS_12float_e4m3_tEfNS_4arch4Sm90ELb1ELb0ELb0ELb1ELb0ELb1ELb0ELb1ELb1ELb1ELb0ELb0EEENS1_21CollectiveEpilogueFwdINS6_IJSA_SB_SA_EEES9_NS_10bfloat16_tESF_Li256ELb1ELb1ELb0ELb1EEENS1_36VarlenDynamicPersistentTileSchedulerILi128ELi128ELi256ELi128ELb0ELb1ELb1ELb1ELb1ELb1EEEEEEEEEvNT_6ParamsE)
        /*04c4*/ 	.word	0x00000088


	//----- nvinfo : EIATTR_MIN_STACK_SIZE
	.align		4
.L_255:
        /*04c8*/ 	.byte	0x04, 0x12
        /*04ca*/ 	.short	(.L_257 - .L_256)
	.align		4
.L_256:
        /*04cc*/ 	.word	index@(_ZN7cutlass13device_kernelIN5flash11enable_sm90INS1_16FlashAttnFwdSm90INS1_25CollectiveMainloopFwdSm90ILi2EN4cute5tupleIJNS5_1CILi1EEES8_S8_EEENS6_IJNS7_ILi128EEENS7_ILi160EEENS7_ILi192EEEEEELi192ENS_12float_e4m3_tEfNS_4arch4Sm90ELb0ELb0ELb0ELb0ELb0ELb0ELb0ELb1ELb1ELb1ELb0ELb0EEENS1_21CollectiveEpilogueFwdINS6_IJSA_SC_SB_EEES9_NS_10bfloat16_tESG_Li256ELb0ELb1ELb0ELb1EEENS1_29StaticPersistentTileSchedulerILb0EEEEEEEEEvNT_6ParamsE)
        /*04d0*/ 	.word	0x00000018


	//----- nvinfo : EIATTR_MIN_STACK_SIZE
	.align		4
.L_257:
        /*04d4*/ 	.byte	0x04, 0x12
        /*04d6*/ 	.short	(.L_259 - .L_258)
	.align		4
.L_258:
        /*04d8*/ 	.word	index@(_ZN7cutlass13device_kernelIN5flash11enable_sm90INS1_16FlashAttnFwdSm90INS1_25CollectiveMainloopFwdSm90ILi2EN4cute5tupleIJNS5_1CILi2EEENS7_ILi1EEES9_EEENS6_IJNS7_ILi128EEENS7_ILi160EEENS7_ILi192EEEEEELi192ENS_12float_e4m3_tEfNS_4arch4Sm90ELb0ELb0ELb0ELb0ELb0ELb0ELb0ELb1ELb1ELb1ELb0ELb0EEENS1_21CollectiveEpilogueFwdINS6_IJSB_SD_SC_EEESA_NS_10bfloat16_tESH_Li256ELb0ELb1ELb0ELb1EEENS1_29StaticPersistentTileSchedulerILb0EEEEEEEEEvNT_6ParamsE)
        /*04dc*/ 	.word	0x00000020


	//----- nvinfo : EIATTR_MIN_STACK_SIZE
	.align		4
.L_259:
        /*04e0*/ 	.byte	0x04, 0x12
        /*04e2*/ 	.short	(.L_261 - .L_260)
	.align		4
.L_260:
        /*04e4*/ 	.word	index@(_ZN7cutlass13device_kernelIN5flash11enable_sm90INS1_16FlashAttnFwdSm90INS1_25CollectiveMainloopFwdSm90ILi2EN4cute5tupleIJNS5_1CILi1EEES8_S8_EEENS6_IJNS7_ILi128EEENS7_ILi160EEENS7_ILi192EEEEEELi192ENS_12float_e4m3_tEfNS_4arch4Sm90ELb0ELb0ELb0ELb1ELb0ELb0ELb0ELb1ELb1ELb1ELb0ELb0EEENS1_21CollectiveEpilogueFwdINS6_IJSA_SC_SB_EEES9_NS_10bfloat16_tESG_Li256ELb1ELb1ELb0ELb1EEENS1_36VarlenDynamicPersistentTileSchedulerILi128ELi160ELi256ELi128ELb0ELb1ELb1ELb0ELb1ELb1EEEEEEEEEvNT_6ParamsE)
        /*04e8*/ 	.word	0x00000030


	//----- nvinfo : EIATTR_MIN_STACK_SIZE
	.align		4
.L_261:
        /*04ec*/ 	.byte	0x04, 0x12
        /*04ee*/ 	.short	(.L_263 - .L_262)
	.align		4
.L_262:
        /*04f0*/ 	.word	index@(_ZN7cutlass13device_kernelIN5flash11enable_sm90INS1_16FlashAttnFwdSm90INS1_25CollectiveMainloopFwdSm90ILi2EN4cute5tupleIJNS5_1CILi1EEES8_S8_EEENS6_IJNS7_ILi128EEENS7_ILi160EEENS7_ILi192EEEEEELi192ENS_12float_e4m3_tEfNS_4arch4Sm90ELb0ELb0ELb0ELb1ELb0ELb1ELb0ELb1ELb1ELb1ELb0ELb0EEENS1_21CollectiveEpilogueFwdINS6_IJSA_SC_SB_EEES9_NS_10bfloat16_tESG_Li256ELb1ELb1ELb0ELb1EEENS1_36VarlenDynamicPersistentTileSchedulerILi128ELi160ELi256ELi128ELb0ELb1ELb1ELb0ELb1ELb1EEEEEEEEEvNT_6ParamsE)
        /*04f4*/ 	.word	0x00000098


	//----- nvinfo : EIATTR_MIN_STACK_SIZE
	.align		4
.L_263:
        /*04f8*/ 	.byte	0x04, 0x12
        /*04fa*/ 	.short	(.L_265 - .L_264)
	.align		4
.L_264:
        /*04fc*/ 	.word	index@(_ZN7cutlass13device_kernelIN5flash11enable_sm90INS1_16FlashAttnFwdSm90INS1_25CollectiveMainloopFwdSm90ILi2EN4cute5tupleIJNS5_1CILi1EEES8_S8_EEENS6_IJNS7_ILi128EEENS7_ILi160EEENS7_ILi192EEEEEELi192ENS_12float_e4m3_tEfNS_4arch4Sm90ELb0ELb1ELb0ELb0ELb0ELb0ELb0ELb1ELb1ELb1ELb0ELb0EEENS1_21CollectiveEpilogueFwdINS6_IJSA_SC_SB_EEES9_NS_10bfloat16_tESG_Li256ELb0ELb1ELb0ELb1EEENS1_30DynamicPersistentTileSchedulerILi256ELi128ELb0ELb1ELb1EEEEEEEEEvNT_6ParamsE)
        /*0500*/ 	.word	0x00000030


	//----- nvinfo : EIATTR_MIN_STACK_SIZE
	.align		4
.L_265:
        /*0504*/ 	.byte	0x04, 0x12
        /*0506*/ 	.short	(.L_267 - .L_266)
	.align		4
.L_266:
        /*0508*/ 	.word	index@(_ZN7cutlass13device_kernelIN5flash11enable_sm90INS1_16FlashAttnFwdSm90INS1_25CollectiveMainloopFwdSm90ILi2EN4cute5tupleIJNS5_1CILi1EEES8_S8_EEENS6_IJNS7_ILi128EEENS7_ILi160EEENS7_ILi192EEEEEELi192ENS_12float_e4m3_tEfNS_4arch4Sm90ELb0ELb1ELb0ELb1ELb0ELb0ELb0ELb1ELb1ELb1ELb0ELb0EEENS1_21CollectiveEpilogueFwdINS6_IJSA_SC_SB_EEES9_NS_10bfloat16_tESG_Li256ELb1ELb1ELb0ELb1EEENS1_36VarlenDynamicPersistentTileSchedulerILi128ELi160ELi256ELi128ELb0ELb1ELb1ELb1ELb0ELb1EEEEEEEEEvNT_6ParamsE)
        /*050c*/ 	.word	0x00000040


	//----- nvinfo : EIATTR_MIN_STACK_SIZE
	.align		4
.L_267:
        /*0510*/ 	.byte	0x04, 0x12
        /*0512*/ 	.short	(.L_269 - .L_268)
	.align		4
.L_268:
        /*0514*/ 	.word	index@(_ZN7cutlass13device_kernelIN5flash11enable_sm90INS1_16FlashAttnFwdSm90INS1_25CollectiveMainloopFwdSm90ILi2EN4cute5tupleIJNS5_1CILi1EEES8_S8_EEENS6_IJNS7_ILi128EEENS7_ILi160EEENS7_ILi192EEEEEELi192ENS_12float_e4m3_tEfNS_4arch4Sm90ELb0ELb1ELb0ELb1ELb0ELb1ELb0ELb1ELb1ELb1ELb0ELb0EEENS1_21CollectiveEpilogueFwdINS6_IJSA_SC_SB_EEES9_NS_10bfloat16_tESG_Li256ELb1ELb1ELb0ELb1EEENS1_36VarlenDynamicPersistentTileSchedulerILi128ELi160ELi256ELi128ELb0ELb1ELb1ELb1ELb0ELb1EEEEEEEEEvNT_6ParamsE)
        /*0518*/ 	.word	0x00000340


	//----- nvinfo : EIATTR_MIN_STACK_SIZE
	.align		4
.L_269:
        /*051c*/ 	.byte	0x04, 0x12
        /*051e*/ 	.short	(.L_271 - .L_270)
	.align		4
.L_270:
        /*0520*/ 	.word	index@(_ZN7cutlass13device_kernelIN5flash11enable_sm90INS1_16FlashAttnFwdSm90INS1_25CollectiveMainloopFwdSm90ILi2EN4cute5tupleIJNS5_1CILi1EEES8_S8_EEENS6_IJNS7_ILi128EEENS7_ILi160EEENS7_ILi192EEEEEELi192ENS_12float_e4m3_tEfNS_4arch4Sm90ELb1ELb0ELb0ELb0ELb0ELb0ELb0ELb1ELb1ELb1ELb0ELb0EEENS1_21CollectiveEpilogueFwdINS6_IJSA_SC_SB_EEES9_NS_10bfloat16_tESG_Li256ELb0ELb1ELb0ELb1EEENS1_30DynamicPersistentTileSchedulerILi256ELi128ELb0ELb1ELb1EEEEEEEEEvNT_6ParamsE)
        /*0524*/ 	.word	0x00000028


	//----- nvinfo : EIATTR_MIN_STACK_SIZE
	.align		4
.L_271:
        /*0528*/ 	.byte	0x04, 0x12
        /*052a*/ 	.short	(.L_273 - .L_272)
	.align		4
.L_272:
        /*052c*/ 	.word	index@(_ZN7cutlass13device_kernelIN5flash11enable_sm90INS1_16FlashAttnFwdSm90INS1_25CollectiveMainloopFwdSm90ILi2EN4cute5tupleIJNS5_1CILi1EEES8_S8_EEENS6_IJNS7_ILi128EEENS7_ILi160EEENS7_ILi192EEEEEELi192ENS_12float_e4m3_tEfNS_4arch4Sm90ELb1ELb0ELb0ELb1ELb0ELb0ELb0ELb1ELb1ELb1ELb0ELb0EEENS1_21CollectiveEpilogueFwdINS6_IJSA_SC_SB_EEES9_NS_10bfloat16_tESG_Li256ELb1ELb1ELb0ELb1EEENS1_36VarlenDynamicPersistentTileSchedulerILi128ELi160ELi256ELi128ELb0ELb1ELb1ELb1ELb1ELb1EEEEEEEEEvNT_6ParamsE)
        /*0530*/ 	.word	0x00000040


	//----- nvinfo : EIATTR_MIN_STACK_SIZE
	.align		4
.L_273:
        /*0534*/ 	.byte	0x04, 0x12
        /*0536*/ 	.short	(.L_275 - .L_274)
	.align		4
.L_274:
        /*0538*/ 	.word	index@(_ZN7cutlass13device_kernelIN5flash11enable_sm90INS1_16FlashAttnFwdSm90INS1_25CollectiveMainloopFwdSm90ILi2EN4cute5tupleIJNS5_1CILi1EEES8_S8_EEENS6_IJNS7_ILi128EEENS7_ILi160EEENS7_ILi192EEEEEELi192ENS_12float_e4m3_tEfNS_4arch4Sm90ELb1ELb0ELb0ELb1ELb0ELb1ELb0ELb1ELb1ELb1ELb0ELb0EEENS1_21CollectiveEpilogueFwdINS6_IJSA_SC_SB_EEES9_NS_10bfloat16_tESG_Li256ELb1ELb1ELb0ELb1EEENS1_36VarlenDynamicPersistentTileSchedulerILi128ELi160ELi256ELi128ELb0ELb1ELb1ELb1ELb1ELb1EEEEEEEEEvNT_6ParamsE)
        /*053c*/ 	.word	0x00000088


	//----- nvinfo : EIATTR_MIN_STACK_SIZE
	.align		4
.L_275:
        /*0540*/ 	.byte	0x04, 0x12
        /*0542*/ 	.short	(.L_277 - .L_276)
	.align		4
.L_276:
        /*0544*/ 	.word	index@(_ZN7cutlass13device_kernelIN5flash11enable_sm90INS1_16FlashAttnFwdSm90INS1_25CollectiveMainloopFwdSm90ILi2EN4cute5tupleIJNS5_1CILi1EEES8_S8_EEENS6_IJNS7_ILi128EEENS7_ILi224EEESA_EEELi128ENS_12float_e4m3_tEfNS_4arch4Sm90ELb0ELb0ELb0ELb0ELb0ELb0ELb0ELb1ELb1ELb1ELb0ELb0EEENS1_21CollectiveEpilogueFwdINS6_IJSA_SA_SB_EEES9_NS_10bfloat16_tESF_Li256ELb0ELb1ELb0ELb1EEENS1_29StaticPersistentTileSchedulerILb0EEEEEEEEEvNT_6ParamsE)
        /*0548*/ 	.word	0x00000028


	//----- nvinfo : EIATTR_MIN_STACK_SIZE
	.align		4
.L_277:
        /*054c*/ 	.byte	0x04, 0x12
        /*054e*/ 	.short	(.L_279 - .L_278)
	.align		4
.L_278:
        /*0550*/ 	.word	index@(_ZN7cutlass13device_kernelIN5flash11enable_sm90INS1_16FlashAttnFwdSm90INS1_25CollectiveMainloopFwdSm90ILi2EN4cute5tupleIJNS5_1CILi1EEES8_S8_EEENS6_IJNS7_ILi128EEENS7_ILi224EEESA_EEELi128ENS_12float_e4m3_tEfNS_4arch4Sm90ELb0ELb0ELb0ELb1ELb0ELb0ELb0ELb1ELb1ELb1ELb0ELb0EEENS1_21CollectiveEpilogueFwdINS6_IJSA_SA_SB_EEES9_NS_10bfloat16_tESF_Li256ELb1ELb1ELb0ELb1EEENS1_36VarlenDynamicPersistentTileSchedulerILi128ELi224ELi256ELi128ELb0ELb1ELb1ELb0ELb1ELb1EEEEEEEEEvNT_6ParamsE)
        /*0554*/ 	.word	0x00000038


	//----- nvinfo : EIATTR_MIN_STACK_SIZE
	.align		4
.L_279:
        /*0558*/ 	.byte	0x04, 0x12
        /*055a*/ 	.short	(.L_281 - .L_280)
	.align		4
.L_280:
        /*055c*/ 	.word	index@(_ZN7cutlass13device_kernelIN5flash11enable_sm90INS1_16FlashAttnFwdSm90INS1_25CollectiveMainloopFwdSm90ILi2EN4cute5tupleIJNS5_1CILi1EEES8_S8_EEENS6_IJNS7_ILi128EEENS7_ILi224EEESA_EEELi128ENS_12float_e4m3_tEfNS_4arch4Sm90ELb0ELb0ELb0ELb1ELb0ELb1ELb0ELb1ELb1ELb1ELb0ELb0EEENS1_21CollectiveEpilogueFwdINS6_IJSA_SA_SB_EEES9_NS_10bfloat16_tESF_Li256ELb1ELb1ELb0ELb1EEENS1_36VarlenDynamicPersistentTileSchedulerILi128ELi224ELi256ELi128ELb0ELb1ELb1ELb0ELb1ELb1EEEEEEEEEvNT_6ParamsE)
        /*0560*/ 	.word	0x00000108


	//----- nvinfo : EIATTR_MIN_STACK_SIZE
	.align		4
.L_281:
        /*0564*/ 	.byte	0x04, 0x12
        /*0566*/ 	.short	(.L_283 - .L_282)
	.align		4
.L_282:
        /*0568*/ 	.word	index@(_ZN7cutlass13device_kernelIN5flash11enable_sm90INS1_16FlashAttnFwdSm90INS1_25CollectiveMainloopFwdSm90ILi2EN4cute5tupleIJNS5_1CILi1EEES8_S8_EEENS6_IJNS7_ILi128EEENS7_ILi224EEESA_EEELi128ENS_12float_e4m3_tEfNS_4arch4Sm90ELb0ELb1ELb0ELb0ELb0ELb0ELb0ELb1ELb1ELb1ELb0ELb0EEENS1_21CollectiveEpilogueFwdINS6_IJSA_SA_SB_EEES9_NS_10bfloat16_tESF_Li256ELb0ELb1ELb0ELb1EEENS1_30DynamicPersistentTileSchedulerILi256ELi128ELb0ELb1ELb1EEEEEEEEEvNT_6ParamsE)
        /*056c*/ 	.word	0x00000030


	//----- nvinfo : EIATTR_MIN_STACK_SIZE
	.align		4
.L_283:
        /*0570*/ 	.byte	0x04, 0x12
        /*0572*/ 	.short	(.L_285 - .L_284)
	.align		4
.L_284:
        /*0574*/ 	.word	index@(_ZN7cutlass13device_kernelIN5flash11enable_sm90INS1_16FlashAttnFwdSm90INS1_25CollectiveMainloopFwdSm90ILi2EN4cute5tupleIJNS5_1CILi1EEES8_S8_EEENS6_IJNS7_ILi128EEENS7_ILi224EEESA_EEELi128ENS_12float_e4m3_tEfNS_4arch4Sm90ELb0ELb1ELb0ELb1ELb0ELb0ELb0ELb1ELb1ELb1ELb0ELb0EEENS1_21CollectiveEpilogueFwdINS6_IJSA_SA_SB_EEES9_NS_10bfloat16_tESF_Li256ELb1ELb1ELb0ELb1EEENS1_36VarlenDynamicPersistentTileSchedulerILi128ELi224ELi256ELi128ELb0ELb1ELb1ELb1ELb0ELb1EEEEEEEEEvNT_6ParamsE)
        /*0578*/ 	.word	0x00000038


	//----- nvinfo : EIATTR_MIN_STACK_SIZE
	.align		4
.L_285:
        /*057c*/ 	.byte	0x04, 0x12
        /*057e*/ 	.short	(.L_287 - .L_286)
	.align		4
.L_286:
        /*0580*/ 	.word	index@(_ZN7cutlass13device_kernelIN5flash11enable_sm90INS1_16FlashAttnFwdSm90INS1_25CollectiveMainloopFwdSm90ILi2EN4cute5tupleIJNS5_1CILi1EEES8_S8_EEENS6_IJNS7_ILi128EEENS7_ILi224EEESA_EEELi128ENS_12float_e4m3_tEfNS_4arch4Sm90ELb0ELb1ELb0ELb1ELb0ELb1ELb0ELb1ELb1ELb1ELb0ELb0EEENS1_21CollectiveEpilogueFwdINS6_IJSA_SA_SB_EEES9_NS_10bfloat16_tESF_Li256ELb1ELb1ELb0ELb1EEENS1_36VarlenDynamicPersistentTileSchedulerILi128ELi224ELi256ELi128ELb0ELb1ELb1ELb1ELb0ELb1EEEEEEEEEvNT_6ParamsE)
        /*0584*/ 	.word	0x000000d0


	//----- nvinfo : EIATTR_MIN_STACK_SIZE
	.align		4
.L_287:
        /*0588*/ 	.byte	0x04, 0x12
        /*058a*/ 	.short	(.L_289 - .L_288)
	.align		4
.L_288:
        /*058c*/ 	.word	index@(_ZN7cutlass13device_kernelIN5flash11enable_sm90INS1_16FlashAttnFwdSm90INS1_25CollectiveMainloopFwdSm90ILi2EN4cute5tupleIJNS5_1CILi1EEES8_S8_EEENS6_IJNS7_ILi128EEENS7_ILi224EEESA_EEELi128ENS_12float_e4m3_tEfNS_4arch4Sm90ELb1ELb0ELb0ELb0ELb0ELb0ELb0ELb1ELb1ELb1ELb0ELb0EEENS1_21CollectiveEpilogueFwdINS6_IJSA_SA_SB_EEES9_NS_10bfloat16_tESF_Li256ELb0ELb1ELb0ELb1EEENS1_30DynamicPersistentTileSchedulerILi256ELi128ELb0ELb1ELb1EEEEEEEEEvNT_6ParamsE)
        /*0590*/ 	.word	0x00000028


	//----- nvinfo : EIATTR_MIN_STACK_SIZE
	.align		4
.L_289:
        /*0594*/ 	.byte	0x04, 0x12
        /*0596*/ 	.short	(.L_291 - .L_290)
	.align		4
.L_290:
        /*0598*/ 	.word	index@(_ZN7cutlass13device_kernelIN5flash11enable_sm90INS1_16FlashAttnFwdSm90INS1_25CollectiveMainloopFwdSm90ILi2EN4cute5tupleIJNS5_1CILi1EEES8_S8_EEENS6_IJNS7_ILi128EEENS7_ILi224EEESA_EEELi128ENS_12float_e4m3_tEfNS_4arch4Sm90ELb1ELb0ELb0ELb1ELb0ELb0ELb0ELb1ELb1ELb1ELb0ELb0EEENS1_21CollectiveEpilogueFwdINS6_IJSA_SA_SB_EEES9_NS_10bfloat16_tESF_Li256ELb1ELb1ELb0ELb1EEENS1_36VarlenDynamicPersistentTileSchedulerILi128ELi224ELi256ELi128ELb0ELb1ELb1ELb1ELb1ELb1EEEEEEEEEvNT_6ParamsE)
        /*059c*/ 	.word	0x00000038


	//----- nvinfo : EIATTR_MIN_STACK_SIZE
	.align		4
.L_291:
        /*05a0*/ 	.byte	0x04, 0x12
        /*05a2*/ 	.short	(.L_293 - .L_292)
	.align		4
.L_292:
        /*05a4*/ 	.word	index@(_ZN7cutlass13device_kernelIN5flash11enable_sm90INS1_16FlashAttnFwdSm90INS1_25CollectiveMainloopFwdSm90ILi2EN4cute5tupleIJNS5_1CILi1EEES8_S8_EEENS6_IJNS7_ILi128EEENS7_ILi224EEESA_EEELi128ENS_12float_e4m3_tEfNS_4arch4Sm90ELb1ELb0ELb0ELb1ELb0ELb1ELb0ELb1ELb1ELb1ELb0ELb0EEENS1_21CollectiveEpilogueFwdINS6_IJSA_SA_SB_EEES9_NS_10bfloat16_tESF_Li256ELb1ELb1ELb0ELb1EEENS1_36VarlenDynamicPersistentTileSchedulerILi128ELi224ELi256ELi128ELb0ELb1ELb1ELb1ELb1ELb1EEEEEEEEEvNT_6ParamsE)
        /*05a8*/ 	.word	0x00000100


	//----- nvinfo : EIATTR_MIN_STACK_SIZE
	.align		4
.L_293:
        /*05ac*/ 	.byte	0x04, 0x12
        /*05ae*/ 	.short	(.L_295 - .L_294)
	.align		4
.L_294:
        /*05b0*/ 	.word	index@(_ZN7cutlass13device_kernelIN5flash11enable_sm90INS1_16FlashAttnFwdSm90INS1_25CollectiveMainloopFwdSm90ILi2EN4cute5tupleIJNS5_1CILi1EEES8_S8_EEENS6_IJNS7_ILi192EEENS7_ILi128EEENS7_ILi96EEEEEELi96ENS_12float_e4m3_tEfNS_4arch4Sm90ELb0ELb0ELb0ELb0ELb0ELb0ELb0ELb1ELb1ELb1ELb0ELb0EEENS1_21CollectiveEpilogueFwdINS6_IJSA_SC_SB_EEES9_NS_10bfloat16_tESG_Li384ELb0ELb1ELb0ELb1EEENS1_29StaticPersistentTileSchedulerILb0EEEEEEEEEvNT_6ParamsE)
        /*05b4*/ 	.word	0x00000008


	//----- nvinfo : EIATTR_MIN_STACK_SIZE
	.align		4
.L_295:
        /*05b8*/ 	.byte	0x04, 0x12
        /*05ba*/ 	.short	(.L_297 - .L_296)
	.align		4
.L_296:
        /*05bc*/ 	.word	index@(_ZN7cutlass13device_kernelIN5flash11enable_sm90INS1_16FlashAttnFwdSm90INS1_25CollectiveMainloopFwdSm90ILi2EN4cute5tupleIJNS5_1CILi1EEES8_S8_EEENS6_IJNS7_ILi192EEENS7_ILi128EEENS7_ILi96EEEEEELi96ENS_12float_e4m3_tEfNS_4arch4Sm90ELb0ELb0ELb0ELb1ELb0ELb0ELb0ELb1ELb1ELb1ELb0ELb0EEENS1_21CollectiveEpilogueFwdINS6_IJSA_SC_SB_EEES9_NS_10bfloat16_tESG_Li384ELb1ELb1ELb0ELb1EEENS1_36VarlenDynamicPersistentTileSchedulerILi192ELi128ELi384ELi128ELb0ELb1ELb1ELb0ELb1ELb1EEEEEEEEEvNT_6ParamsE)
        /*05c0*/ 	.word	0x00000018


	//----- nvinfo : EIATTR_MIN_STACK_SIZE
	.align		4
.L_297:
        /*05c4*/ 	.byte	0x04, 0x12
        /*05c6*/ 	.short	(.L_299 - .L_298)
	.align		4
.L_298:
        /*05c8*/ 	.word	index@(_ZN7cutlass13device_kernelIN5flash11enable_sm90INS1_16FlashAttnFwdSm90INS1_25CollectiveMainloopFwdSm90ILi2EN4cute5tupleIJNS5_1CILi1EEES8_S8_EEENS6_IJNS7_ILi192EEENS7_ILi128EEENS7_ILi96EEEEEELi96ENS_12float_e4m3_tEfNS_4arch4Sm90ELb0ELb0ELb0ELb1ELb0ELb1ELb0ELb1ELb1ELb1ELb0ELb0EEENS1_21CollectiveEpilogueFwdINS6_IJSA_SC_SB_EEES9_NS_10bfloat16_tESG_Li384ELb1ELb1ELb0ELb1EEENS1_36VarlenDynamicPersistentTileSchedulerILi192ELi128ELi384ELi128ELb0ELb1ELb1ELb0ELb1ELb1EEEEEEEEEvNT_6ParamsE)
        /*05cc*/ 	.word	0x00000080


	//----- nvinfo : EIATTR_MIN_STACK_SIZE
	.align		4
.L_299:
        /*05d0*/ 	.byte	0x04, 0x12
        /*05d2*/ 	.short	(.L_301 - .L_300)
	.align		4
.L_300:
        /*05d4*/ 	.word	index@(_ZN7cutlass13device_kernelIN5flash11enable_sm90INS1_16FlashAttnFwdSm90INS1_25CollectiveMainloopFwdSm90ILi2EN4cute5tupleIJNS5_1CILi1EEES8_S8_EEENS6_IJNS7_ILi192EEENS7_ILi128EEENS7_ILi96EEEEEELi96ENS_12float_e4m3_tEfNS_4arch4Sm90ELb0ELb1ELb0ELb0ELb0ELb0ELb0ELb1ELb1ELb1ELb0ELb0EEENS1_21CollectiveEpilogueFwdINS6_IJSA_SC_SB_EEES9_NS_10bfloat16_tESG_Li384ELb0ELb1ELb0ELb1EEENS1_30DynamicPersistentTileSchedulerILi384ELi128ELb0ELb1ELb1EEEEEEEEEvNT_6ParamsE)
        /*05d8*/ 	.word	0x00000010


	//----- nvinfo : EIATTR_MIN_STACK_SIZE
	.align		4
.L_301:
        /*05dc*/ 	.byte	0x04, 0x12
        /*05de*/ 	.short	(.L_303 - .L_302)
	.align		4
.L_302:
        /*05e0*/ 	.word	index@(_ZN7cutlass13device_kernelIN5flash11enable_sm90INS1_16FlashAttnFwdSm90INS1_25CollectiveMainloopFwdSm90ILi2EN4cute5tupleIJNS5_1CILi1EEES8_S8_EEENS6_IJNS7_ILi192EEENS7_ILi128EEENS7_ILi96EEEEEELi96ENS_12float_e4m3_tEfNS_4arch4Sm90ELb0ELb1ELb0ELb1ELb0ELb0ELb0ELb1ELb1ELb1ELb0ELb0EEENS1_21CollectiveEpilogueFwdINS6_IJSA_SC_SB_EEES9_NS_10bfloat16_tESG_Li384ELb1ELb1ELb0ELb1EEENS1_36VarlenDynamicPersistentTileSchedulerILi192ELi128ELi384ELi128ELb0ELb1ELb1ELb1ELb0ELb1EEEEEEEEEvNT_6ParamsE)
        /*05e4*/ 	.word	0x00000010


	//----- nvinfo : EIATTR_MIN_STACK_SIZE
	.align		4
.L_303:
        /*05e8*/ 	.byte	0x04, 0x12
        /*05ea*/ 	.short	(.L_305 - .L_304)
	.align		4
.L_304:
        /*05ec*/ 	.word	index@(_ZN7cutlass13device_kernelIN5flash11enable_sm90INS1_16FlashAttnFwdSm90INS1_25CollectiveMainloopFwdSm90ILi2EN4cute5tupleIJNS5_1CILi1EEES8_S8_EEENS6_IJNS7_ILi192EEENS7_ILi128EEENS7_ILi96EEEEEELi96ENS_12float_e4m3_tEfNS_4arch4Sm90ELb0ELb1ELb0ELb1ELb0ELb1ELb0ELb1ELb1ELb1ELb0ELb0EEENS1_21CollectiveEpilogueFwdINS6_IJSA_SC_SB_EEES9_NS_10bfloat16_tESG_Li384ELb1ELb1ELb0ELb1EEENS1_36VarlenDynamicPersistentTileSchedulerILi192ELi128ELi384ELi128ELb0ELb1ELb1ELb1ELb0ELb1EEEEEEEEEvNT_6ParamsE)
        /*05f0*/ 	.word	0x00000088


	//----- nvinfo : EIATTR_MIN_STACK_SIZE
	.align		4
.L_305:
        /*05f4*/ 	.byte	0x04, 0x12
        /*05f6*/ 	.short	(.L_307 - .L_306)
	.align		4
.L_306:
        /*05f8*/ 	.word	index@(_ZN7cutlass13device_kernelIN5flash11enable_sm90INS1_16FlashAttnFwdSm90INS1_25CollectiveMainloopFwdSm90ILi2EN4cute5tupleIJNS5_1CILi1EEES8_S8_EEENS6_IJNS7_ILi192EEENS7_ILi128EEENS7_ILi96EEEEEELi96ENS_12float_e4m3_tEfNS_4arch4Sm90ELb1ELb0ELb0ELb0ELb0ELb0ELb0ELb1ELb1ELb1ELb0ELb0EEENS1_21CollectiveEpilogueFwdINS6_IJSA_SC_SB_EEES9_NS_10bfloat16_tESG_Li384ELb0ELb1ELb0ELb1EEENS1_30DynamicPersistentTileSchedulerILi384ELi128ELb0ELb1ELb1EEEEEEEEEvNT_6ParamsE)
        /*05fc*/ 	.word	0x00000010


	//----- nvinfo : EIATTR_MIN_STACK_SIZE
	.align		4
.L_307:
        /*0600*/ 	.byte	0x04, 0x12
        /*0602*/ 	.short	(.L_309 - .L_308)
	.align		4
.L_308:
        /*0604*/ 	.word	index@(_ZN7cutlass13device_kernelIN5flash11enable_sm90INS1_16FlashAttnFwdSm90INS1_25CollectiveMainloopFwdSm90ILi2EN4cute5tupleIJNS5_1CILi1EEES8_S8_EEENS6_IJNS7_ILi192EEENS7_ILi128EEENS7_ILi96EEEEEELi96ENS_12float_e4m3_tEfNS_4arch4Sm90ELb1ELb0ELb0ELb1ELb0ELb0ELb0ELb1ELb1ELb1ELb0ELb0EEENS1_21CollectiveEpilogueFwdINS6_IJSA_SC_SB_EEES9_NS_10bfloat16_tESG_Li384ELb1ELb1ELb0ELb1EEENS1_36VarlenDynamicPersistentTileSchedulerILi192ELi128ELi384ELi128ELb0ELb1ELb1ELb1ELb1ELb1EEEEEEEEEvNT_6ParamsE)
        /*0608*/ 	.word	0x00000020


	//----- nvinfo : EIATTR_MIN_STACK_SIZE
	.align		4
.L_309:
        /*060c*/ 	.byte	0x04, 0x12
        /*060e*/ 	.short	(.L_311 - .L_310)
	.align		4
.L_310:
        /*0610*/ 	.word	index@(_ZN7cutlass13device_kernelIN5flash11enable_sm90INS1_16FlashAttnFwdSm90INS1_25CollectiveMainloopFwdSm90ILi2EN4cute5tupleIJNS5_1CILi1EEES8_S8_EEENS6_IJNS7_ILi192EEENS7_ILi128EEENS7_ILi96EEEEEELi96ENS_12float_e4m3_tEfNS_4arch4Sm90ELb1ELb0ELb0ELb1ELb0ELb1ELb0ELb1ELb1ELb1ELb0ELb0EEENS1_21CollectiveEpilogueFwdINS6_IJSA_SC_SB_EEES9_NS_10bfloat16_tESG_Li384ELb1ELb1ELb0ELb1EEENS1_36VarlenDynamicPersistentTileSchedulerILi192ELi128ELi384ELi128ELb0ELb1ELb1ELb1ELb1ELb1EEEEEEEEEvNT_6ParamsE)
        /*0614*/ 	.word	0x00000090


	//----- nvinfo : EIATTR_MIN_STACK_SIZE
	.align		4
.L_311:
        /*0618*/ 	.byte	0x04, 0x12
        /*061a*/ 	.short	(.L_313 - .L_312)
	.align		4
.L_312:
        /*061c*/ 	.word	index@(_ZN7cutlass13device_kernelIN5flash11enable_sm90INS1_16FlashAttnFwdSm90INS1_25CollectiveMainloopFwdSm90ILi2EN4cute5tupleIJNS5_1CILi1EEES8_S8_EEENS6_IJNS7_ILi192EEENS7_ILi160EEENS7_ILi64EEEEEELi64ENS_12float_e4m3_tEfNS_4arch4Sm90ELb0ELb0ELb0ELb0ELb0ELb0ELb0ELb1ELb1ELb1ELb0ELb0EEENS1_21CollectiveEpilogueFwdINS6_IJSA_SC_SB_EEES9_NS_10bfloat16_tESG_Li384ELb0ELb1ELb0ELb1EEENS1_29StaticPersistentTileSchedulerILb0EEEEEEEEEvNT_6ParamsE)
        /*0620*/ 	.word	0x00000000


	//----- nvinfo : EIATTR_MIN_STACK_SIZE
	.align		4
.L_313:
        /*0624*/ 	.byte	0x04, 0x12
        /*0626*/ 	.short	(.L_315 - .L_314)
	.align		4
.L_314:
        /*0628*/ 	.word	index@(_ZN7cutlass13device_kernelIN5flash11enable_sm90INS1_16FlashAttnFwdSm90INS1_25CollectiveMainloopFwdSm90ILi2EN4cute5tupleIJNS5_1CILi1EEES8_S8_EEENS6_IJNS7_ILi192EEENS7_ILi160EEENS7_ILi64EEEEEELi64ENS_12float_e4m3_tEfNS_4arch4Sm90ELb0ELb0ELb0ELb1ELb0ELb0ELb0ELb1ELb1ELb1ELb0ELb0EEENS1_21CollectiveEpilogueFwdINS6_IJSA_SC_SB_EEES9_NS_10bfloat16_tESG_Li384ELb1ELb1ELb0ELb1EEENS1_36VarlenDynamicPersistentTileSchedulerILi192ELi160ELi384ELi128ELb0ELb1ELb1ELb0ELb1ELb1EEEEEEEEEvNT_6ParamsE)
        /*062c*/ 	.word	0x00000010


	//----- nvinfo : EIATTR_MIN_STACK_SIZE
	.align		4
.L_315:
        /*0630*/ 	.byte	0x04, 0x12
        /*0632*/ 	.short	(.L_317 - .L_316)
	.align		4
.L_316:
        /*0634*/ 	.word	index@(_ZN7cutlass13device_kernelIN5flash11enable_sm90INS1_16FlashAttnFwdSm90INS1_25CollectiveMainloopFwdSm90ILi2EN4cute5tupleIJNS5_1CILi1EEES8_S8_EEENS6_IJNS7_ILi192EEENS7_ILi160EEENS7_ILi64EEEEEELi64ENS_12float_e4m3_tEfNS_4arch4Sm90ELb0ELb0ELb0ELb1ELb0ELb1ELb0ELb1ELb1ELb1ELb0ELb0EEENS1_21CollectiveEpilogueFwdINS6_IJSA_SC_SB_EEES9_NS_10bfloat16_tESG_Li384ELb1ELb1ELb0ELb1EEENS1_36VarlenDynamicPersistentTileSchedulerILi192ELi160ELi384ELi128ELb0ELb1ELb1ELb0ELb1ELb1EEEEEEEEEvNT_6ParamsE)
        /*0638*/ 	.word	0x00000080


	//----- nvinfo : EIATTR_MIN_STACK_SIZE
	.align		4
.L_317:
        /*063c*/ 	.byte	0x04, 0x12
        /*063e*/ 	.short	(.L_319 - .L_318)
	.align		4
.L_318:
        /*0640*/ 	.word	index@(_ZN7cutlass13device_kernelIN5flash11enable_sm90INS1_16FlashAttnFwdSm90INS1_25CollectiveMainloopFwdSm90ILi2EN4cute5tupleIJNS5_1CILi1EEES8_S8_EEENS6_IJNS7_ILi192EEENS7_ILi160EEENS7_ILi64EEEEEELi64ENS_12float_e4m3_tEfNS_4arch4Sm90ELb0ELb1ELb0ELb0ELb0ELb0ELb0ELb1ELb1ELb1ELb0ELb0EEENS1_21CollectiveEpilogueFwdINS6_IJSA_SC_SB_EEES9_NS_10bfloat16_tESG_Li384ELb0ELb1ELb0ELb1EEENS1_30DynamicPersistentTileSchedulerILi384ELi128ELb0ELb1ELb1EEEEEEEEEvNT_6ParamsE)
        /*0644*/ 	.word	0x00000000


	//----- nvinfo : EIATTR_MIN_STACK_SIZE
	.align		4
.L_319:
        /*0648*/ 	.byte	0x04, 0x12
        /*064a*/ 	.short	(.L_321 - .L_320)
	.align		4
.L_320:
        /*064c*/ 	.word	index@(_ZN7cutlass13device_kernelIN5flash11enable_sm90INS1_16FlashAttnFwdSm90INS1_25CollectiveMainloopFwdSm90ILi2EN4cute5tupleIJNS5_1CILi1EEES8_S8_EEENS6_IJNS7_ILi192EEENS7_ILi160EEENS7_ILi64EEEEEELi64ENS_12float_e4m3_tEfNS_4arch4Sm90ELb0ELb1ELb0ELb1ELb0ELb0ELb0ELb1ELb1ELb1ELb0ELb0EEENS1_21CollectiveEpilogueFwdINS6_IJSA_SC_SB_EEES9_NS_10bfloat16_tESG_Li384ELb1ELb1ELb0ELb1EEENS1_36VarlenDynamicPersistentTileSchedulerILi192ELi160ELi384ELi128ELb0ELb1ELb1ELb1ELb0ELb1EEEEEEEEEvNT_6ParamsE)
        /*0650*/ 	.word	0x00000008


	//----- nvinfo : EIATTR_MIN_STACK_SIZE
	.align		4
.L_321:
        /*0654*/ 	.byte	0x04, 0x12
        /*0656*/ 	.short	(.L_323 - .L_322)
	.align		4
.L_322:
        /*0658*/ 	.word	index@(_ZN7cutlass13device_kernelIN5flash11enable_sm90INS1_16FlashAttnFwdSm90INS1_25CollectiveMainloopFwdSm90ILi2EN4cute5tupleIJNS5_1CILi1EEES8_S8_EEENS6_IJNS7_ILi192EEENS7_ILi160EEENS7_ILi64EEEEEELi64ENS_12float_e4m3_tEfNS_4arch4Sm90ELb0ELb1ELb0ELb1ELb0ELb1ELb0ELb1ELb1ELb1ELb0ELb0EEENS1_21CollectiveEpilogueFwdINS6_IJSA_SC_SB_EEES9_NS_10bfloat16_tESG_Li384ELb1ELb1ELb0ELb1EEENS1_36VarlenDynamicPersistentTileSchedulerILi192ELi160ELi384ELi128ELb0ELb1ELb1ELb1ELb0ELb1EEEEEEEEEvNT_6ParamsE)
        /*065c*/ 	.word	0x00000060


	//----- nvinfo : EIATTR_MIN_STACK_SIZE
	.align		4
.L_323:
        /*0660*/ 	.byte	0x04, 0x12
        /*0662*/ 	.short	(.L_325 - .L_324)
	.align		4
.L_324:
        /*0664*/ 	.word	index@(_ZN7cutlass13device_kernelIN5flash11enable_sm90INS1_16FlashAttnFwdSm90INS1_25CollectiveMainloopFwdSm90ILi2EN4cute5tupleIJNS5_1CILi1EEES8_S8_EEENS6_IJNS7_ILi192EEENS7_ILi160EEENS7_ILi64EEEEEELi64ENS_12float_e4m3_tEfNS_4arch4Sm90ELb1ELb0ELb0ELb0ELb0ELb0ELb0ELb1ELb1ELb1ELb0ELb0EEENS1_21CollectiveEpilogueFwdINS6_IJSA_SC_SB_EEES9_NS_10bfloat16_tESG_Li384ELb0ELb1ELb0ELb1EEENS1_30DynamicPersistentTileSchedulerILi384ELi128ELb0ELb1ELb1EEEEEEEEEvNT_6ParamsE)
        /*0668*/ 	.word	0x00000008


	//----- nvinfo : EIATTR_MIN_STACK_SIZE
	.align		4
.L_325:
        /*066c*/ 	.byte	0x04, 0x12
        /*066e*/ 	.short	(.L_327 - .L_326)
	.align		4
.L_326:
        /*0670*/ 	.word	index@(_ZN7cutlass13device_kernelIN5flash11enable_sm90INS1_16FlashAttnFwdSm90INS1_25CollectiveMainloopFwdSm90ILi2EN4cute5tupleIJNS5_1CILi1EEES8_S8_EEENS6_IJNS7_ILi192EEENS7_ILi160EEENS7_ILi64EEEEEELi64ENS_12float_e4m3_tEfNS_4arch4Sm90ELb1ELb0ELb0ELb1ELb0ELb0ELb0ELb1ELb1ELb1ELb0ELb0EEENS1_21CollectiveEpilogueFwdINS6_IJSA_SC_SB_EEES9_NS_10bfloat16_tESG_Li384ELb1ELb1ELb0ELb1EEENS1_36VarlenDynamicPersistentTileSchedulerILi192ELi160ELi384ELi128ELb0ELb1ELb1ELb1ELb1ELb1EEEEEEEEEvNT_6ParamsE)
        /*0674*/ 	.word	0x00000010


	//----- nvinfo : EIATTR_MIN_STACK_SIZE
	.align		4
.L_327:
        /*0678*/ 	.byte	0x04, 0x12
        /*067a*/ 	.short	(.L_329 - .L_328)
	.align		4
.L_328:
        /*067c*/ 	.word	index@(_ZN7cutlass13device_kernelIN5flash11enable_sm90INS1_16FlashAttnFwdSm90INS1_25CollectiveMainloopFwdSm90ILi2EN4cute5tupleIJNS5_1CILi1EEES8_S8_EEENS6_IJNS7_ILi192EEENS7_ILi160EEENS7_ILi64EEEEEELi64ENS_12float_e4m3_tEfNS_4arch4Sm90ELb1ELb0ELb0ELb1ELb0ELb1ELb0ELb1ELb1ELb1ELb0ELb0EEENS1_21CollectiveEpilogueFwdINS6_IJSA_SC_SB_EEES9_NS_10bfloat16_tESG_Li384ELb1ELb1ELb0ELb1EEENS1_36VarlenDynamicPersistentTileSchedulerILi192ELi160ELi384ELi128ELb0ELb1ELb1ELb1ELb1ELb1EEEEEEEEEvNT_6ParamsE)
        /*0680*/ 	.word	0x00000090
.L_329:


//--------------------- .nv.compat                --------------------------
	.section	.nv.compat,"",@"SHT_CUDA_COMPAT_INFO"
	.align	4
        /*0000*/ 	.byte	0x02, 0x09, 0x01, 0x00, 0x02, 0x02, 0x04, 0x00, 0x02, 0x05, 0x05, 0x00, 0x03, 0x07, 0x01, 0x01
        /*0010*/ 	.byte	0x02, 0x03, 0x01, 0x00, 0x02, 0x06, 0x01, 0x00, 0x04, 0x0b, 0x08, 0x00, 0x00, 0x00, 0x00, 0x00
        /*0020*/ 	.byte	0x00, 0x00, 0x00, 0x00


//--------------------- .nv.info._ZN7cutlass13device_kernelIN5flash11enable_sm90INS1_16FlashAttnFwdSm90INS1_25CollectiveMainloopFwdSm90ILi2EN4cute5tupleIJNS5_1CILi1EEES8_S8_EEENS6_IJNS7_ILi128EEESA_NS7_ILi256EEEEEELi256ENS_12float_e4m3_tEfNS_4arch4Sm90ELb0ELb0ELb0ELb0ELb0ELb0ELb0ELb1ELb1ELb1ELb0ELb0EEENS1_21CollectiveEpilogueFwdINS6_IJSA_SB_SA_EEES9_NS_10bfloat16_tESF_Li256ELb0ELb1ELb0ELb1EEENS1_29StaticPersistentTileSchedulerILb0EEEEEEEEEvNT_6ParamsE --------------------------
	.section	.nv.info._ZN7cutlass13device_kernelIN5flash11enable_sm90INS1_16FlashAttnFwdSm90INS1_25CollectiveMainloopFwdSm90ILi2EN4cute5tupleIJNS5_1CILi1EEES8_S8_EEENS6_IJNS7_ILi128EEESA_NS7_ILi256EEEEEELi256ENS_12float_e4m3_tEfNS_4arch4Sm90ELb0ELb0ELb0ELb0ELb0ELb0ELb0ELb1ELb1ELb1ELb0ELb0EEENS1_21CollectiveEpilogueFwdINS6_IJSA_SB_SA_EEES9_NS_10bfloat16_tESF_Li256ELb0ELb1ELb0ELb1EEENS1_29StaticPersistentTileSchedulerILb0EEEEEEEEEvNT_6ParamsE,"",@"SHT_CUDA_INFO"
	.sectionflags	@""
	.align	4


	//----- nvinfo : EIATTR_CUDA_API_VERSION
	.align		4
        /*0000*/ 	.byte	0x04, 0x37
        /*0002*/ 	.short	(.L_331 - .L_330)
.L_330:
        /*0004*/ 	.word	0x00000082


	//----- nvinfo : EIATTR_KPARAM_INFO
	.align		4
.L_331:
        /*0008*/ 	.byte	0x04, 0x17
        /*000a*/ 	.short	(.L_333 - .L_332)
.L_332:
        /*000c*/ 	.word	0x00000000
        /*0010*/ 	.short	0x0000
        /*0012*/ 	.short	0x0070
        /*0014*/ 	.byte	0x00, 0xf0, 0x01, 0x28


	//----- nvinfo : EIATTR_SPARSE_MMA_MASK
	.align		4
.L_333:
        /*0018*/ 	.byte	0x03, 0x50
        /*001a*/ 	.short	0x0000


	//----- nvinfo : EIATTR_MAXREG_COUNT
	.align		4
        /*001c*/ 	.byte	0x03, 0x1b
        /*001e*/ 	.short	0x00a8


	//----- nvinfo : EIATTR_NUM_BARRIERS
	.align		4
        /*0020*/ 	.byte	0x02, 0x4c
        /*0022*/ 	.byte	0x10
	.zero		1


	//----- nvinfo : EIATTR_EXTERNS
	.align		4
        /*0024*/ 	.byte	0x04, 0x0f
        /*0026*/ 	.short	(.L_335 - .L_334)


	//   ....[0]....
	.align		4
.L_334:
        /*0028*/ 	.word	index@(__assertfail)


	//----- nvinfo : EIATTR_ANNOTATIONS
	.align		4
.L_335:
        /*002c*/ 	.byte	0x04, 0x55
        /*002e*/ 	.short	(.L_337 - .L_336)


	//   ....[0]....
.L_336:
        /*0030*/ 	.word	0x00000001
        /*0034*/ 	.byte	0x70, 0x9c, 0x00, 0x00, 0x01, 0x00, 0x00, 0x00, 0x90, 0x9c, 0x00, 0x00, 0x01, 0x00, 0x00, 0x00
        /* <DEDUP_REMOVED lines=24> */
        /*01c4*/ 	.byte	0x80, 0xdc, 0x00, 0x00


	//----- nvinfo : EIATTR_MERCURY_ISA_VERSION
	.align		4
.L_337:
        /*01c8*/ 	.byte	0x03, 0x5f
        /*01ca*/ 	.short	0x0101


	//----- nvinfo : EIATTR_INT_WARP_WIDE_INSTR_OFFSETS
	.align		4
        /*01cc*/ 	.byte	0x04, 0x31
        /*01ce*/ 	.short	(.L_339 - .L_338)


	//   ....[0]....
.L_338:
        /*01d0*/ 	.word	0x00000130


	//   ....[1]....
        /*01d4*/ 	.word	0x00000170


	//   ....[2]....
        /*01d8*/ 	.word	0x000001e0


	//----- nvinfo : EIATTR_COOP_GROUP_MASK_REGIDS
	.align		4
.L_339:
        /*01dc*/ 	.byte	0x04, 0x29
        /*01de*/ 	.short	(.L_341 - .L_340)


	//   ....[0]....
.L_340:
        /*01e0*/ 	.word	0xffffffff


	//   ....[1]....
        /*01e4*/ 	.word	0xffffffff


	//   ....[2]....
        /*01e8*/ 	.word	0xffffffff


	//   ....[3]....
        /*01ec*/ 	.word	0xffffffff


	//   ....[4]....
        /*01f0*/ 	.word	0xffffffff


	//   ....[5]....
        /*01f4*/ 	.word	0xffffffff


	//   ....[6]....
        /*01f8*/ 	.word	0xffffffff


	//   ....[7]....
        /*01fc*/ 	.word	0xffffffff


	//   ....[8]....
        /*0200*/ 	.word	0xffffffff


	//   ....[9]....
        /*0204*/ 	.word	0xffffffff


	//   ....[10]....
        /*0208*/ 	.word	0xffffffff


	//   ....[11]....
        /*020c*/ 	.word	0xffffffff


	//   ....[12]....
        /*0210*/ 	.word	0xffffffff


	//   ....[13]....
        /*0214*/ 	.word	0xffffffff


	//   ....[14]....
        /*0218*/ 	.word	0xffffffff


	//   ....[15]....
        /*021c*/ 	.word	0xffffffff


	//   ....[16]....
        /*0220*/ 	.word	0xffffffff


	//   ....[17]....
        /*0224*/ 	.word	0xffffffff


	//   ....[18]....
        /*0228*/ 	.word	0xffffffff


	//   ....[19]....
        /*022c*/ 	.word	0xffffffff


	//   ....[20]....
        /*0230*/ 	.word	0xffffffff


	//   ....[21]....
        /*0234*/ 	.word	0xffffffff


	//   ....[22]....
        /*0238*/ 	.word	0xffffffff


	//   ....[23]....
        /*023c*/ 	.word	0xffffffff


	//   ....[24]....
        /*0240*/ 	.word	0xffffffff


	//   ....[25]....
        /*0244*/ 	.word	0xffffffff


	//   ....[26]....
        /*0248*/ 	.word	0xffffffff


	//   ....[27]....
        /*024c*/ 	.word	0xffffffff


	//   ....[28]....
        /*0250*/ 	.word	0xffffffff


	//   ....[29]....
        /*0254*/ 	.word	0xffffffff


	//   ....[30]....
        /*0258*/ 	.word	0xffffffff


	//   ....[31]....
        /*025c*/ 	.word	0xffffffff


	//   ....[32]....
        /*0260*/ 	.word	0xffffffff


	//   ....[33]....
        /*0264*/ 	.word	0xffffffff


	//   ....[34]....
        /*0268*/ 	.word	0xffffffff


	//   ....[35]....
        /*026c*/ 	.word	0xffffffff


	//   ....[36]....
        /*0270*/ 	.word	0xffffffff


	//   ....[37]....
        /*0274*/ 	.word	0xffffffff


	//   ....[38]....
        /*0278*/ 	.word	0xffffffff


	//   ....[39]....
        /*027c*/ 	.word	0xffffffff


	//   ....[40]....
        /*0280*/ 	.word	0xffffffff


	//   ....[41]....
        /*0284*/ 	.word	0xffffffff


	//   ....[42]....
        /*0288*/ 	.word	0xffffffff


	//   ....[43]....
        /*028c*/ 	.word	0xffffffff


	//   ....[44]....
        /*0290*/ 	.word	0xffffffff


	//   ....[45]....
        /*0294*/ 	.word	0xffffffff


	//   ....[46]....
        /*0298*/ 	.word	0xffffffff


	//   ....[47]....
        /*029c*/ 	.word	0xffffffff


	//   ....[48]....
        /*02a0*/ 	.word	0xffffffff


	//   ....[49]....
        /*02a4*/ 	.word	0xffffffff


	//   ....[50]....
        /*02a8*/ 	.word	0xffffffff


	//   ....[51]....
        /*02ac*/ 	.word	0xffffffff


	//   ....[52]....
        /*02b0*/ 	.word	0xffffffff


	//   ....[53]....
        /*02b4*/ 	.word	0xffffffff


	//   ....[54]....
        /*02b8*/ 	.word	0xffffffff


	//   ....[55]....
        /*02bc*/ 	.word	0xffffffff


	//   ....[56]....
        /*02c0*/ 	.word	0xffffffff


	//   ....[57]....
        /*02c4*/ 	.word	0xffffffff


	//   ....[58]....
        /*02c8*/ 	.word	0xffffffff


	//   ....[59]....
        /*02cc*/ 	.word	0xffffffff


	//   ....[60]....
        /*02d0*/ 	.word	0xffffffff


	//   ....[61]....
        /*02d4*/ 	.word	0xffffffff


	//   ....[62]....
        /*02d8*/ 	.word	0xffffffff


	//   ....[63]....
        /*02dc*/ 	.word	0xffffffff


	//   ....[64]....
        /*02e0*/ 	.word	0xffffffff


	//   ....[65]....
        /*02e4*/ 	.word	0xffffffff


	//   ....[66]....
        /*02e8*/ 	.word	0xffffffff


	//   ....[67]....
        /*02ec*/ 	.word	0xffffffff


	//   ....[68]....
        /*02f0*/ 	.word	0xffffffff


	//   ....[69]....
        /*02f4*/ 	.word	0xffffffff


	//   ....[70]....
        /*02f8*/ 	.word	0xffffffff


	//   ....[71]....
        /*02fc*/ 	.word	0xffffffff


	//   ....[72]....
        /*0300*/ 	.word	0xffffffff


	//   ....[73]....
        /*0304*/ 	.word	0xffffffff


	//   ....[74]....
        /*0308*/ 	.word	0xffffffff


	//   ....[75]....
        /*030c*/ 	.word	0xffffffff


	//   ....[76]....
        /*0310*/ 	.word	0xffffffff


	//   ....[77]....
        /*0314*/ 	.word	0xffffffff


	//   ....[78]....
        /*0318*/ 	.word	0xffffffff


	//   ....[79]....
        /*031c*/ 	.word	0xffffffff


	//   ....[80]....
        /*0320*/ 	.word	0xffffffff


	//   ....[81]....
        /*0324*/ 	.word	0xffffffff


	//   ....[82]....
        /*0328*/ 	.word	0xffffffff


	//   ....[83]....
        /*032c*/ 	.word	0xffffffff


	//   ....[84]....
        /*0330*/ 	.word	0xffffffff


	//   ....[85]....
        /*0334*/ 	.word	0xffffffff


	//   ....[86]....
        /*0338*/ 	.word	0xffffffff


	//   ....[87]....
        /*033c*/ 	.word	0xffffffff


	//   ....[88]....
        /*0340*/ 	.word	0xffffffff


	//   ....[89]....
        /*0344*/ 	.word	0xffffffff


	//   ....[90]....
        /*0348*/ 	.word	0xffffffff


	//   ....[91]....
        /*034c*/ 	.word	0xffffffff


	//   ....[92]....
        /*0350*/ 	.word	0xffffffff


	//   ....[93]....
        /*0354*/ 	.word	0xffffffff


	//   ....[94]....
        /*0358*/ 	.word	0xffffffff


	//   ....[95]....
        /*035c*/ 	.word	0xffffffff


	//   ....[96]....
        /*0360*/ 	.word	0xffffffff


	//   ....[97]....
        /*0364*/ 	.word	0xffffffff


	//   ....[98]....
        /*0368*/ 	.word	0xffffffff


	//   ....[99]....
        /*036c*/ 	.word	0xffffffff


	//   ....[100]....
        /*0370*/ 	.word	0xffffffff


	//   ....[101]....
        /*0374*/ 	.word	0xffffffff


	//   ....[102]....
        /*0378*/ 	.word	0xffffffff


	//   ....[103]....
        /*037c*/ 	.word	0xffffffff


	//   ....[104]....
        /*0380*/ 	.word	0xffffffff


	//   ....[105]....
        /*0384*/ 	.word	0xffffffff


	//   ....[106]....
        /*0388*/ 	.word	0xffffffff


	//   ....[107]....
        /*038c*/ 	.word	0xffffffff


	//   ....[108]....
        /*0390*/ 	.word	0xffffffff


	//   ....[109]....
        /*0394*/ 	.word	0xffffffff


	//   ....[110]....
        /*0398*/ 	.word	0xffffffff


	//   ....[111]....
        /*039c*/ 	.word	0xffffffff


	//   ....[112]....
        /*03a0*/ 	.word	0xffffffff


	//   ....[113]....
        /*03a4*/ 	.word	0xffffffff


	//   ....[114]....
        /*03a8*/ 	.word	0x0500000f


	//   ....[115]....
        /*03ac*/ 	.word	0x0500000f


	//   ....[116]....
        /*03b0*/ 	.word	0x0500000f


	//   ....[117]....
        /*03b4*/ 	.word	0x0500000f


	//   ....[118]....
        /*03b8*/ 	.word	0x0500000f


	//   ....[119]....
        /*03bc*/ 	.word	0x0500000f


	//   ....[120]....
        /*03c0*/ 	.word	0x0500000f


	//   ....[121]....
        /*03c4*/ 	.word	0x0500000f


	//   ....[122]....
        /*03c8*/ 	.word	0x0500000f


	//   ....[123]....
        /*03cc*/ 	.word	0x0500000f


	//   ....[124]....
        /*03d0*/ 	.word	0x0500000f


	//   ....[125]....
        /*03d4*/ 	.word	0x0500000f


	//   ....[126]....
        /*03d8*/ 	.word	0x0500000f


	//   ....[127]....
        /*03dc*/ 	.word	0x0500000f


	//   ....[128]....
        /*03e0*/ 	.word	0x0500000f


	//   ....[129]....
        /*03e4*/ 	.word	0x0500000f


	//   ....[130]....
        /*03e8*/ 	.word	0x0500000f


	//----- nvinfo : EIATTR_COOP_GROUP_INSTR_OFFSETS
	.align		4
.L_341:
        /*03ec*/ 	.byte	0x04, 0x28
        /*03ee*/ 	.short	(.L_343 - .L_342)


	//   ....[0]....
.L_342:
        /*03f0*/ 	.word	0x00000070


	//   ....[1]....
        /*03f4*/ 	.word	0x00000140


	//   ....[2]....
        /*03f8*/ 	.word	0x00000190


	//   ....[3]....
        /*03fc*/ 	.word	0x000003c0


	//   ....[4]....
        /*0400*/ 	.word	0x00000520


	//   ....[5]....
        /*0404*/ 	.word	0x00000640


	//   ....[6]....
        /*0408*/ 	.word	0x000007a0


	//   ....[7]....
        /*040c*/ 	.word	0x00000f60


	//   ....[8]....
        /*0410*/ 	.word	0x00002580


	//   ....[9]....
        /*0414*/ 	.word	0x00002680


	//   ....[10]....
        /*0418*/ 	.word	0x00002d30


	//   ....[11]....
        /*041c*/ 	.word	0x00002dd0


	//   ....[12]....
        /*0420*/ 	.word	0x000049a0


	//   ....[13]....
        /*0424*/ 	.word	0x000049b0


	//   ....[14]....
        /*0428*/ 	.word	0x000049e0


	//   ....[15]....
        /*042c*/ 	.word	0x000049f0


	//   ....[16]....
        /*0430*/ 	.word	0x000066d0


	//   ....[17]....
        /*0434*/ 	.word	0x000066e0


	//   ....[18]....
        /*0438*/ 	.word	0x00006710


	//   ....[19]....
        /*043c*/ 	.word	0x00006720


	//   ....[20]....
        /*0440*/ 	.word	0x00008020


	//   ....[21]....
        /*0444*/ 	.word	0x00008050


	//   ....[22]....
        /*0448*/ 	.word	0x00008170


	//   ....[23]....
        /*044c*/ 	.word	0x000081a0


	//   ....[24]....
        /*0450*/ 	.word	0x000081e0


	//   ....[25]....
        /*0454*/ 	.word	0x00008210


	//   ....[26]....
        /*0458*/ 	.word	0x00008230


	//   ....[27]....
        /*045c*/ 	.word	0x00008250


	//   ....[28]....
        /*0460*/ 	.word	0x00008260


	//   ....[29]....
        /*0464*/ 	.word	0x00008270


	//   ....[30]....
        /*0468*/ 	.word	0x00008280


	//   ....[31]....
        /*046c*/ 	.word	0x00008290


	//   ....[32]....
        /*0470*/ 	.word	0x000082a0


	//   ....[33]....
        /*0474*/ 	.word	0x000082b0


	//   ....[34]....
        /*0478*/ 	.word	0x000082c0


	//   ....[35]....
        /*047c*/ 	.word	0x000082d0


	//   ....[36]....
        /*0480*/ 	.word	0x000082e0


	//   ....[37]....
        /*0484*/ 	.word	0x000082f0


	//   ....[38]....
        /*0488*/ 	.word	0x00008300


	//   ....[39]....
        /*048c*/ 	.word	0x00008310


	//   ....[40]....
        /*0490*/ 	.word	0x00008320


	//   ....[41]....
        /*0494*/ 	.word	0x00008330


	//   ....[42]....
        /*0498*/ 	.word	0x00008340


	//   ....[43]....
        /*049c*/ 	.word	0x00008350


	//   ....[44]....
        /*04a0*/ 	.word	0x00008360


	//   ....[45]....
        /*04a4*/ 	.word	0x00008370


	//   ....[46]....
        /*04a8*/ 	.word	0x00008380


	//   ....[47]....
        /*04ac*/ 	.word	0x00008390


	//   ....[48]....
        /*04b0*/ 	.word	0x000083a0


	//   ....[49]....
        /*04b4*/ 	.word	0x000083b0


	//   ....[50]....
        /*04b8*/ 	.word	0x000083c0


	//   ....[51]....
        /*04bc*/ 	.word	0x000083d0


	//   ....[52]....
        /*04c0*/ 	.word	0x000083e0


	//   ....[53]....
        /*04c4*/ 	.word	0x00008420


	//   ....[54]....
        /*04c8*/ 	.word	0x00008430


	//   ....[55]....
        /*04cc*/ 	.word	0x00008460


	//   ....[56]....
        /*04d0*/ 	.word	0x00008470


	//   ....[57]....
        /*04d4*/ 	.word	0x000084e0


	//   ....[58]....
        /*04d8*/ 	.word	0x00008520


	//   ....[59]....
        /*04dc*/ 	.word	0x00008550


	//   ....[60]....
        /*04e0*/ 	.word	0x00008570


	//   ....[61]....
        /*04e4*/ 	.word	0x00008590


	//   ....[62]....
        /*04e8*/ 	.word	0x000085a0


	//   ....[63]....
        /*04ec*/ 	.word	0x000085b0


	//   ....[64]....
        /*04f0*/ 	.word	0x000085c0


	//   ....[65]....
        /*04f4*/ 	.word	0x000085d0


	//   ....[66]....
        /*04f8*/ 	.word	0x000085e0


	//   ....[67]....
        /*04fc*/ 	.word	0x000085f0


	//   ....[68]....
        /*0500*/ 	.word	0x00008600


	//   ....[69]....
        /*0504*/ 	.word	0x00008610


	//   ....[70]....
        /*0508*/ 	.word	0x00008620


	//   ....[71]....
        /*050c*/ 	.word	0x00008630


	//   ....[72]....
        /*0510*/ 	.word	0x00008640


	//   ....[73]....
        /*0514*/ 	.word	0x00008650


	//   ....[74]....
        /*0518*/ 	.word	0x00008660


	//   ....[75]....
        /*051c*/ 	.word	0x00008670


	//   ....[76]....
        /*0520*/ 	.word	0x00008680


	//   ....[77]....
        /*0524*/ 	.word	0x00008690


	//   ....[78]....
        /*0528*/ 	.word	0x000086a0


	//   ....[79]....
        /*052c*/ 	.word	0x000086b0


	//   ....[80]....
        /*0530*/ 	.word	0x000086c0


	//   ....[81]....
        /*0534*/ 	.word	0x000086d0


	//   ....[82]....
        /*0538*/ 	.word	0x000086e0


	//   ....[83]....
        /*053c*/ 	.word	0x000086f0


	//   ....[84]....
        /*0540*/ 	.word	0x000090c0


	//   ....[85]....
        /*0544*/ 	.word	0x000090d0


	//   ....[86]....
        /*0548*/ 	.word	0x000090f0


	//   ....[87]....
        /*054c*/ 	.word	0x00009100


	//   ....[88]....
        /*0550*/ 	.word	0x00009620


	//   ....[89]....
        /*0554*/ 	.word	0x00009660


	//   ....[90]....
        /*0558*/ 	.word	0x000097d0


	//   ....[91]....
        /*055c*/ 	.word	0x000097f0


	//   ....[92]....
        /*0560*/ 	.word	0x00009920


	//   ....[93]....
        /*0564*/ 	.word	0x00009940


	//   ....[94]....
        /*0568*/ 	.word	0x00009a80


	//   ....[95]....
        /*056c*/ 	.word	0x00009ac0


	//   ....[96]....
        /*0570*/ 	.word	0x0000a7e0


	//   ....[97]....
        /*0574*/ 	.word	0x0000b3f0


	//   ....[98]....
        /*0578*/ 	.word	0x0000b420


	//   ....[99]....
        /*057c*/ 	.word	0x0000b450


	//   ....[100]....
        /*0580*/ 	.word	0x0000b460


	//   ....[101]....
        /*0584*/ 	.word	0x0000b530


	//   ....[102]....
        /*0588*/ 	.word	0x0000b540


	//   ....[103]....
        /*058c*/ 	.word	0x0000b5c0


	//   ....[104]....
        /*0590*/ 	.word	0x0000b5d0


	//   ....[105]....
        /*0594*/ 	.word	0x0000b650


	//   ....[106]....
        /*0598*/ 	.word	0x0000b660


	//   ....[107]....
        /*059c*/ 	.word	0x0000b6e0


	//   ....[108]....
        /*05a0*/ 	.word	0x0000b6f0


	//   ....[109]....
        /*05a4*/ 	.word	0x0000b770


	//   ....[110]....
        /*05a8*/ 	.word	0x0000b780


	//   ....[111]....
        /*05ac*/ 	.word	0x0000b790


	//   ....[112]....
        /*05b0*/ 	.word	0x0000b7d0


	//   ....[113]....
        /*05b4*/ 	.word	0x0000dab0


	//   ....[114]....
        /*05b8*/ 	.word	0x0000dfd0


	//   ....[115]....
        /*05bc*/ 	.word	0x0000e180


	//   ....[116]....
        /*05c0*/ 	.word	0x0000e1e0


	//   ....[117]....
        /*05c4*/ 	.word	0x0000e270


	//   ....[118]....
        /*05c8*/ 	.word	0x0000e340


	//   ....[119]....
        /*05cc*/ 	.word	0x0000e3a0


	//   ....[120]....
        /*05d0*/ 	.word	0x0000e4b0


	//   ....[121]....
        /*05d4*/ 	.word	0x0000e510


	//   ....[122]....
        /*05d8*/ 	.word	0x0000e600


	//   ....[123]....
        /*05dc*/ 	.word	0x0000e660


	//   ....[124]....
        /*05e0*/ 	.word	0x0000e750


	//   ....[125]....
        /*05e4*/ 	.word	0x0000e7b0


	//   ....[126]....
        /*05e8*/ 	.word	0x0000e8a0


	//   ....[127]....
        /*05ec*/ 	.word	0x0000e900


	//   ....[128]....
        /*05f0*/ 	.word	0x0000e9e0


	//   ....[129]....
        /*05f4*/ 	.word	0x0000ea40


	//   ....[130]....
        /*05f8*/ 	.word	0x0000eb10


	//----- nvinfo : EIATTR_REG_RECONFIG
	.align		4
.L_343:
        /*05fc*/ 	.byte	0x01, 0x54
	.zero		2


	//----- nvinfo : EIATTR_SYSCALL_OFFSETS
	.align		4
        /*0600*/ 	.byte	0x04, 0x46
        /*0602*/ 	.short	(.L_345 - .L_344)


	//   ....[0]....
.L_344:
        /*0604*/ 	.word	0x00001480


	//   ....[1]....
        /*0608*/ 	.word	0x0000a290


	//   ....[2]....
        /*060c*/ 	.word	0x0000a3d0


	//   ....[3]....
        /*0610*/ 	.word	0x0000a510


	//   ....[4]....
        /*0614*/ 	.word	0x0000a630


	//   ....[5]....
        /*0618*/ 	.word	0x0000aff0


	//----- nvinfo : EIATTR_MBARRIER_INSTR_OFFSETS
	.align		4
.L_345:
        /*061c*/ 	.byte	0x04, 0x39
        /*061e*/ 	.short	(.L_347 - .L_346)


	//   ....[0]....
.L_346:
        /*0620*/ 	.word	0x00000270
        /*0624*/ 	.word	0x000000ff
        /*0628*/ 	.word	0x00038800
        /*062c*/ 	.short	0x0100
        /*062e*/ 	.byte	0x08
	.zero		1


	//   ....[1]....
        /*0630*/ 	.word	0x00000280
        /*0634*/ 	.word	0x000000ff
        /*0638*/ 	.word	0x00038820
        /*063c*/ 	.short	0x0100
        /*063e*/ 	.byte	0x08
	.zero		1


	//   ....[2]....
        /*0640*/ 	.word	0x00000370
        /*0644*/ 	.word	0x000000ff
        /*0648*/ 	.word	0x00038830
        /*064c*/ 	.short	0x0100
        /*064e*/ 	.byte	0x08
	.zero		1


	//   ....[3]....
        /*0650*/ 	.word	0x00000380
        /*0654*/ 	.word	0x000000ff
        /*0658*/ 	.word	0x00038840
        /*065c*/ 	.short	0x0100
        /*065e*/ 	.byte	0x08
	.zero		1


	//   ....[4]....
        /*0660*/ 	.word	0x00000390
        /*0664*/ 	.word	0x000000ff
        /*0668*/ 	.word	0x00038838
        /*066c*/ 	.short	0x0100
        /*066e*/ 	.byte	0x08
	.zero		1


	//   ....[5]....
        /*0670*/ 	.word	0x000003a0
        /*0674*/ 	.word	0x000000ff
        /*0678*/ 	.word	0x00038848
        /*067c*/ 	.short	0x0100
        /*067e*/ 	.byte	0x08
	.zero		1


	//   ....[6]....
        /*0680*/ 	.word	0x000004d0
        /*0684*/ 	.word	0x000000ff
        /*0688*/ 	.word	0x00038850
        /*068c*/ 	.short	0x0100
        /*068e*/ 	.byte	0x08
	.zero		1


	//   ....[7]....
        /*0690*/ 	.word	0x000004e0
        /*0694*/ 	.word	0x000000ff
        /*0698*/ 	.word	0x00038860
        /*069c*/ 	.short	0x0100
        /*069e*/ 	.byte	0x08
	.zero		1


	//   ....[8]....
        /*06a0*/ 	.word	0x000004f0
        /*06a4*/ 	.word	0x000000ff
        /*06a8*/ 	.word	0x00038858
        /*06ac*/ 	.short	0x0100
        /*06ae*/ 	.byte	0x08
	.zero		1


	//   ....[9]....
        /*06b0*/ 	.word	0x00000500
        /*06b4*/ 	.word	0x000000ff
        /*06b8*/ 	.word	0x00038868
        /*06bc*/ 	.short	0x0100
        /*06be*/ 	.byte	0x08
	.zero		1


	//   ....[10]....
        /*06c0*/ 	.word	0x000005f0
        /*06c4*/ 	.word	0x000000ff
        /*06c8*/ 	.word	0x00038870
        /*06cc*/ 	.short	0x0100
        /*06ce*/ 	.byte	0x06
	.zero		1


	//   ....[11]....
        /*06d0*/ 	.word	0x00000600
        /*06d4*/ 	.word	0x000000ff
        /*06d8*/ 	.word	0x00038880
        /*06dc*/ 	.short	0x0100
        /*06de*/ 	.byte	0x06
	.zero		1


	//   ....[12]....
        /*06e0*/ 	.word	0x00000610
        /*06e4*/ 	.word	0x000000ff
        /*06e8*/ 	.word	0x00038878
        /*06ec*/ 	.short	0x0100
        /*06ee*/ 	.byte	0x06
	.zero		1


	//   ....[13]....
        /*06f0*/ 	.word	0x00000620
        /*06f4*/ 	.word	0x000000ff
        /*06f8*/ 	.word	0x00038888
        /*06fc*/ 	.short	0x0100
        /*06fe*/ 	.byte	0x06
	.zero		1


	//   ....[14]....
        /*0700*/ 	.word	0x00000750
        /*0704*/ 	.word	0x000000ff
        /*0708*/ 	.word	0x00038890
        /*070c*/ 	.short	0x0100
        /*070e*/ 	.byte	0x08
	.zero		1


	//   ....[15]....
        /*0710*/ 	.word	0x00000760
        /*0714*/ 	.word	0x000000ff
        /*0718*/ 	.word	0x000388a0
        /*071c*/ 	.short	0x0100
        /*071e*/ 	.byte	0x08
	.zero		1


	//   ....[16]....
        /*0720*/ 	.word	0x00000770
        /*0724*/ 	.word	0x000000ff
        /*0728*/ 	.word	0x00038898
        /*072c*/ 	.short	0x0100
        /*072e*/ 	.byte	0x08
	.zero		1


	//   ....[17]....
        /*0730*/ 	.word	0x00000780
        /*0734*/ 	.word	0x000000ff
        /*0738*/ 	.word	0x000388a8
        /*073c*/ 	.short	0x0100
        /*073e*/ 	.byte	0x08
	.zero		1


	//   ....[18]....
        /*0740*/ 	.word	0x000008b0
        /*0744*/ 	.word	0x000000ff
        /*0748*/ 	.word	0x000388b0
        /*074c*/ 	.short	0x0100
        /*074e*/ 	.byte	0x08
	.zero		1


	//   ....[19]....
        /*0750*/ 	.word	0x000008c0
        /*0754*/ 	.word	0x000000ff
        /*0758*/ 	.word	0x000388c0
        /*075c*/ 	.short	0x0100
        /*075e*/ 	.byte	0x08
	.zero		1


	//   ....[20]....
        /*0760*/ 	.word	0x000008d0
        /*0764*/ 	.word	0x000000ff
        /*0768*/ 	.word	0x000388b8
        /*076c*/ 	.short	0x0100
        /*076e*/ 	.byte	0x08
	.zero		1


	//   ....[21]....
        /*0770*/ 	.word	0x000008e0
        /*0774*/ 	.word	0x000000ff
        /*0778*/ 	.word	0x000388c8
        /*077c*/ 	.short	0x0100
        /*077e*/ 	.byte	0x08
	.zero		1


	//   ....[22]....
        /*0780*/ 	.word	0x000014e0
        /*0784*/ 	.word	0x000000ff
        /*0788*/ 	.word	0x00038800
        /*078c*/ 	.short	0x010a
        /*078e*/ 	.byte	0x27
	.zero		1


	//   ....[23]....
        /*0790*/ 	.word	0x00001560
        /*0794*/ 	.word	0x00000003
        /*0798*/ 	.word	0x00038830
        /*079c*/ 	.short	0x010a
        /*079e*/ 	.byte	0x3f
	.zero		1


	//   ....[24]....
        /*07a0*/ 	.word	0x000015d0
        /*07a4*/ 	.word	0x00000003
        /*07a8*/ 	.word	0x00038830
        /*07ac*/ 	.short	0x010a
        /*07ae*/ 	.byte	0x3f
	.zero		1


	//   ....[25]....
        /*07b0*/ 	.word	0x00002970
        /*07b4*/ 	.word	0x00000003
        /*07b8*/ 	.word	0x00000000
        /*07bc*/ 	.short	0x0101
        /*07be*/ 	.byte	0x3f
	.zero		1


	//   ....[26]....
        /*07c0*/ 	.word	0x000040e0
        /*07c4*/ 	.word	0x000000ff
        /*07c8*/ 	.word	0x00038830
        /*07cc*/ 	.short	0x010a
        /*07ce*/ 	.byte	0x06
	.zero		1


	//   ....[27]....
        /*07d0*/ 	.word	0x00004120
        /*07d4*/ 	.word	0x000000ff
        /*07d8*/ 	.word	0x00038830
        /*07dc*/ 	.short	0x010a
        /*07de*/ 	.byte	0x06
	.zero		1


	//   ....[28]....
        /*07e0*/ 	.word	0x00004490
        /*07e4*/ 	.word	0x000000ff
        /*07e8*/ 	.word	0x00038850
        /*07ec*/ 	.short	0x010a
        /*07ee*/ 	.byte	0x06
	.zero		1


	//   ....[29]....
        /*07f0*/ 	.word	0x000044d0
        /*07f4*/ 	.word	0x000000ff
        /*07f8*/ 	.word	0x00038850
        /*07fc*/ 	.short	0x010a
        /*07fe*/ 	.byte	0x06
	.zero		1


	//   ....[30]....
        /*0800*/ 	.word	0x000057e0
        /*0804*/ 	.word	0x00000003
        /*0808*/ 	.word	0x00000000
        /*080c*/ 	.short	0x0101
        /*080e*/ 	.byte	0x3f
	.zero		1


	//   ....[31]....
        /*0810*/ 	.word	0x00005980
        /*0814*/ 	.word	0x000000ff
        /*0818*/ 	.word	0x00000000
        /*081c*/ 	.short	0x0101
        /*081e*/ 	.byte	0x06
	.zero		1


	//   ....[32]....
        /*0820*/ 	.word	0x00006380
        /*0824*/ 	.word	0x000000ff
        /*0828*/ 	.word	0x00038850
        /*082c*/ 	.short	0x010a
        /*082e*/ 	.byte	0x08
	.zero		1


	//   ....[33]....
        /*0830*/ 	.word	0x000063c0
        /*0834*/ 	.word	0x000000ff
        /*0838*/ 	.word	0x00038850
        /*083c*/ 	.short	0x010a
        /*083e*/ 	.byte	0x08
	.zero		1


	//   ....[34]....
        /*0840*/ 	.word	0x00008400
        /*0844*/ 	.word	0x000000ff
        /*0848*/ 	.word	0x00000000
        /*084c*/ 	.short	0x0101
        /*084e*/ 	.byte	0x08
	.zero		1


	//   ....[35]....
        /*0850*/ 	.word	0x00009640
        /*0854*/ 	.word	0x000000ff
        /*0858*/ 	.word	0x00000000
        /*085c*/ 	.short	0x0101
        /*085e*/ 	.byte	0x27
	.zero		1


	//   ....[36]....
        /*0860*/ 	.word	0x0000aa60
        /*0864*/ 	.word	0x00000004
        /*0868*/ 	.word	0x00038880
        /*086c*/ 	.short	0x010a
        /*086e*/ 	.byte	0x3f
	.zero		1


	//   ....[37]....
        /*0870*/ 	.word	0x0000ac60
        /*0874*/ 	.word	0x00000004
        /*0878*/ 	.word	0x00038840
        /*087c*/ 	.short	0x010a
        /*087e*/ 	.byte	0x3f
	.zero		1


	//   ....[38]....
        /*0880*/ 	.word	0x0000b8c0
        /*0884*/ 	.word	0x000000ff
        /*0888*/ 	.word	0x00038800
        /*088c*/ 	.short	0x0107
        /*088e*/ 	.byte	0x29
	.zero		1


	//   ....[39]....
        /*0890*/ 	.word	0x0000b910
        /*0894*/ 	.word	0x000000ff
        /*0898*/ 	.word	0x00038800
        /*089c*/ 	.short	0x0101
        /*089e*/ 	.byte	0x29
	.zero		1


	//   ....[40]....
        /*08a0*/ 	.word	0x0000b940
        /*08a4*/ 	.word	0x000000ff
        /*08a8*/ 	.word	0x00038820
        /*08ac*/ 	.short	0x010a
        /*08ae*/ 	.byte	0x29
	.zero		1


	//   ....[41]....
        /*08b0*/ 	.word	0x0000bc30
        /*08b4*/ 	.word	0x00000006
        /*08b8*/ 	.word	0x00038880
        /*08bc*/ 	.short	0x010a
        /*08be*/ 	.byte	0x3f
	.zero		1


	//   ....[42]....
        /*08c0*/ 	.word	0x0000bf80
        /*08c4*/ 	.word	0x00000006
        /*08c8*/ 	.word	0x00038840
        /*08cc*/ 	.short	0x010a
        /*08ce*/ 	.byte	0x3f
	.zero		1


	//   ....[43]....
        /*08d0*/ 	.word	0x0000c340
        /*08d4*/ 	.word	0x00000013
        /*08d8*/ 	.word	0x00038870
        /*08dc*/ 	.short	0x010a
        /*08de*/ 	.byte	0x3f
	.zero		1


	//   ....[44]....
        /*08e0*/ 	.word	0x0000c3b0
        /*08e4*/ 	.word	0x00000013
        /*08e8*/ 	.word	0x00038860
        /*08ec*/ 	.short	0x010a
        /*08ee*/ 	.byte	0x3f
	.zero		1


	//   ....[45]....
        /*08f0*/ 	.word	0x0000cd60
        /*08f4*/ 	.word	0x00000013
        /*08f8*/ 	.word	0x00038850
        /*08fc*/ 	.short	0x0101
        /*08fe*/ 	.byte	0x3f
	.zero		1


	//   ....[46]....
        /*0900*/ 	.word	0x0000cde0
        /*0904*/ 	.word	0x00000013
        /*0908*/ 	.word	0x00000000
        /*090c*/ 	.short	0x0101
        /*090e*/ 	.byte	0x3f
	.zero		1


	//   ....[47]....
        /*0910*/ 	.word	0x0000cee0
        /*0914*/ 	.word	0x00000003
        /*0918*/ 	.word	0x00038870
        /*091c*/ 	.short	0x010a
        /*091e*/ 	.byte	0x3f
	.zero		1


	//   ....[48]....
        /*0920*/ 	.word	0x0000cf50
        /*0924*/ 	.word	0x00000003
        /*0928*/ 	.word	0x00038860
        /*092c*/ 	.short	0x010a
        /*092e*/ 	.byte	0x3f
	.zero		1


	//   ....[49]....
        /*0930*/ 	.word	0x0000d8c0
        /*0934*/ 	.word	0x00000003
        /*0938*/ 	.word	0x00038850
        /*093c*/ 	.short	0x0101
        /*093e*/ 	.byte	0x3f
	.zero		1


	//   ....[50]....
        /*0940*/ 	.word	0x0000d960
        /*0944*/ 	.word	0x00000003
        /*0948*/ 	.word	0x00000000
        /*094c*/ 	.short	0x0101
        /*094e*/ 	.byte	0x3f
	.zero		1


	//   ....[51]....
        /*0950*/ 	.word	0x0000da60
        /*0954*/ 	.word	0x00000009
        /*0958*/ 	.word	0x00038820
        /*095c*/ 	.short	0x010a
        /*095e*/ 	.byte	0x3f
	.zero		1


	//   ....[52]....
        /*0960*/ 	.word	0x0000dbd0
        /*0964*/ 	.word	0x00000005
        /*0968*/ 	.word	0x00000000
        /*096c*/ 	.short	0x010a
        /*096e*/ 	.byte	0x3f
	.zero		1


	//   ....[53]....
        /*0970*/ 	.word	0x0000dc40
        /*0974*/ 	.word	0x00000007
        /*0978*/ 	.word	0x00000000
        /*097c*/ 	.short	0x010a
        /*097e*/ 	.byte	0x3f
	.zero		1


	//   ....[54]....
        /*0980*/ 	.word	0x0000dca0
        /*0984*/ 	.word	0x00000005
        /*0988*/ 	.word	0x00038860
        /*098c*/ 	.short	0x010a
        /*098e*/ 	.byte	0x3f
	.zero		1


	//   ....[55]....
        /*0990*/ 	.word	0x0000dcf0
        /*0994*/ 	.word	0x00000003
        /*0998*/ 	.word	0x00038860
        /*099c*/ 	.short	0x010a
        /*099e*/ 	.byte	0x3f
	.zero		1


	//   ....[56]....
        /*09a0*/ 	.word	0x0000dd30
        /*09a4*/ 	.word	0x00000005
        /*09a8*/ 	.word	0x00038880
        /*09ac*/ 	.short	0x010a
        /*09ae*/ 	.byte	0x3f
	.zero		1


	//   ....[57]....
        /*09b0*/ 	.word	0x0000dd50
        /*09b4*/ 	.word	0x00000003
        /*09b8*/ 	.word	0x00038880
        /*09bc*/ 	.short	0x010a
        /*09be*/ 	.byte	0x3f
	.zero		1


	//   ....[58]....
        /*09c0*/ 	.word	0x0000ddc0
        /*09c4*/ 	.word	0x00000003
        /*09c8*/ 	.word	0x00038800
        /*09cc*/ 	.short	0x010a
        /*09ce*/ 	.byte	0x3f
	.zero		1


	//   ....[59]....
        /*09d0*/ 	.word	0x0000de10
        /*09d4*/ 	.word	0x00000003
        /*09d8*/ 	.word	0x00038830
        /*09dc*/ 	.short	0x010a
        /*09de*/ 	.byte	0x3f
	.zero		1


	//   ....[60]....
        /*09e0*/ 	.word	0x0000de70
        /*09e4*/ 	.word	0x00000005
        /*09e8*/ 	.word	0x00038830
        /*09ec*/ 	.short	0x010a
        /*09ee*/ 	.byte	0x3f
	.zero		1


	//   ....[61]....
        /*09f0*/ 	.word	0x0000ded0
        /*09f4*/ 	.word	0x00000005
        /*09f8*/ 	.word	0x00038850
        /*09fc*/ 	.short	0x010a
        /*09fe*/ 	.byte	0x3f
	.zero		1


	//   ....[62]....
        /*0a00*/ 	.word	0x0000df30
        /*0a04*/ 	.word	0x00000007
        /*0a08*/ 	.word	0x00038850
        /*0a0c*/ 	.short	0x010a
        /*0a0e*/ 	.byte	0x3f
	.zero		1


	//   ....[63]....
        /*0a10*/ 	.word	0x0000e080
        /*0a14*/ 	.word	0x00000004
        /*0a18*/ 	.word	0x00038880
        /*0a1c*/ 	.short	0x010a
        /*0a1e*/ 	.byte	0x3f
	.zero		1


	//   ....[64]....
        /*0a20*/ 	.word	0x0000e0d0
        /*0a24*/ 	.word	0x00000004
        /*0a28*/ 	.word	0x00038840
        /*0a2c*/ 	.short	0x010a
        /*0a2e*/ 	.byte	0x3f
	.zero		1


	//   ....[65]....
        /*0a30*/ 	.word	0x0000eb50
        /*0a34*/ 	.word	0x00000012
        /*0a38*/ 	.word	0x00038820
        /*0a3c*/ 	.short	0x010a
        /*0a3e*/ 	.byte	0x3f
	.zero		1


	//   ....[66]....
        /*0a40*/ 	.word	0x0000eba0
        /*0a44*/ 	.word	0x00000006
        /*0a48*/ 	.word	0x00038880
        /*0a4c*/ 	.short	0x010a
        /*0a4e*/ 	.byte	0x3f
	.zero		1


	//   ....[67]....
        /*0a50*/ 	.word	0x0000ebf0
        /*0a54*/ 	.word	0x00000006
        /*0a58*/ 	.word	0x00038840
        /*0a5c*/ 	.short	0x010a
        /*0a5e*/ 	.byte	0x3f
	.zero		1


	//   ....[68]....
        /*0a60*/ 	.word	0x0000ec40
        /*0a64*/ 	.word	0x00000013
        /*0a68*/ 	.word	0x00038870
        /*0a6c*/ 	.short	0x010a
        /*0a6e*/ 	.byte	0x3f
	.zero		1


	//   ....[69]....
        /*0a70*/ 	.word	0x0000ec90
        /*0a74*/ 	.word	0x00000013
        /*0a78*/ 	.word	0x00038860
        /*0a7c*/ 	.short	0x010a
        /*0a7e*/ 	.byte	0x3f
	.zero		1


	//   ....[70]....
        /*0a80*/ 	.word	0x0000ece0
        /*0a84*/ 	.word	0x00000003
        /*0a88*/ 	.word	0x00038870
        /*0a8c*/ 	.short	0x010a
        /*0a8e*/ 	.byte	0x3f
	.zero		1


	//   ....[71]....
        /*0a90*/ 	.word	0x0000ed30
        /*0a94*/ 	.word	0x00000003
        /*0a98*/ 	.word	0x00038860
        /*0a9c*/ 	.short	0x010a
        /*0a9e*/ 	.byte	0x3f
	.zero		1


	//   ....[72]....
        /*0aa0*/ 	.word	0x0000ed80
        /*0aa4*/ 	.word	0x00000009
        /*0aa8*/ 	.word	0x00038820
        /*0aac*/ 	.short	0x010a
        /*0aae*/ 	.byte	0x3f
	.zero		1


	//   ....[73]....
        /*0ab0*/ 	.word	0x0000edd0
        /*0ab4*/ 	.word	0x00000005
        /*0ab8*/ 	.word	0x00000000
        /*0abc*/ 	.short	0x010a
        /*0abe*/ 	.byte	0x3f
	.zero		1


	//   ....[74]....
        /*0ac0*/ 	.word	0x0000ee20
        /*0ac4*/ 	.word	0x00000007
        /*0ac8*/ 	.word	0x00000000
        /*0acc*/ 	.short	0x010a
        /*0ace*/ 	.byte	0x3f
	.zero		1


	//   ....[75]....
        /*0ad0*/ 	.word	0x0000ee70
        /*0ad4*/ 	.word	0x00000005
        /*0ad8*/ 	.word	0x00038860
        /*0adc*/ 	.short	0x010a
        /*0ade*/ 	.byte	0x3f
	.zero		1


	//   ....[76]....
        /*0ae0*/ 	.word	0x0000eec0
        /*0ae4*/ 	.word	0x00000003
        /*0ae8*/ 	.word	0x00038860
        /*0aec*/ 	.short	0x010a
        /*0aee*/ 	.byte	0x3f
	.zero		1


	//   ....[77]....
        /*0af0*/ 	.word	0x0000ef10
        /*0af4*/ 	.word	0x00000005
        /*0af8*/ 	.word	0x00038880
        /*0afc*/ 	.short	0x010a
        /*0afe*/ 	.byte	0x3f
	.zero		1


	//----- nvinfo : EIATTR_NUM_MBARRIERS
	.align		4
.L_347:
        /*0b00*/ 	.byte	0x03, 0x38
        /*0b02*/ 	.short	0x0016


	//----- nvinfo : EIATTR_EXIT_INSTR_OFFSETS
	.align		4
        /*0b04*/ 	.byte	0x04, 0x1c
        /*0b06*/ 	.short	(.L_349 - .L_348)


	//   ....[0]....
.L_348:
        /*0b08*/ 	.word	0x00000a30


	//   ....[1]....
        /*0b0c*/ 	.word	0x00009c20


	//   ....[2]....
        /*0b10*/ 	.word	0x0000dad0


	//   ....[3]....
        /*0b14*/ 	.word	0x0000dda0


	//----- nvinfo : EIATTR_MAX_THREADS
	.align		4
.L_349:
        /*0b18*/ 	.byte	0x04, 0x05
        /*0b1a*/ 	.short	(.L_351 - .L_350)
.L_350:
        /*0b1c*/ 	.word	0x00000180
        /*0b20*/ 	.word	0x00000001
        /*0b24*/ 	.word	0x00000001


	//----- nvinfo : EIATTR_CRS_STACK_SIZE
	.align		4
.L_351:
        /*0b28*/ 	.byte	0x04, 0x1e
        /*0b2a*/ 	.short	(.L_353 - .L_352)
.L_352:
        /*0b2c*/ 	.word	0x00000000


	//----- nvinfo : EIATTR_CBANK_PARAM_SIZE
	.align		4
.L_353:
        /*0b30*/ 	.byte	0x03, 0x19
        /*0b32*/ 	.short	0x0a70


	//----- nvinfo : EIATTR_PARAM_CBANK
	.align		4
        /*0b34*/ 	.byte	0x04, 0x0a
        /*0b36*/ 	.short	(.L_355 - .L_354)
	.align		4
.L_354:
        /*0b38*/ 	.word	index@(.nv.constant0._ZN7cutlass13device_kernelIN5flash11enable_sm90INS1_16FlashAttnFwdSm90INS1_25CollectiveMainloopFwdSm90ILi2EN4cute5tupleIJNS5_1CILi1EEES8_S8_EEENS6_IJNS7_ILi128EEESA_NS7_ILi256EEEEEELi256ENS_12float_e4m3_tEfNS_4arch4Sm90ELb0ELb0ELb0ELb0ELb0ELb0ELb0ELb1ELb1ELb1ELb0ELb0EEENS1_21CollectiveEpilogueFwdINS6_IJSA_SB_SA_EEES9_NS_10bfloat16_tESF_Li256ELb0ELb1ELb0ELb1EEENS1_29StaticPersistentTileSchedulerILb0EEEEEEEEEvNT_6ParamsE)
        /*0b3c*/ 	.short	0x0210
        /*0b3e*/ 	.short	0x0a70


	//----- nvinfo : EIATTR_SW_WAR
	.align		4
.L_355:
        /*0b40*/ 	.byte	0x04, 0x36
        /*0b42*/ 	.short	(.L_357 - .L_356)
.L_356:
        /*0b44*/ 	.word	0x00000008
.L_357:


//--------------------- .nv.info._ZN7cutlass13device_kernelIN5flash11enable_sm90INS1_16FlashAttnFwdSm90INS1_25CollectiveMainloopFwdSm90ILi2EN4cute5tupleIJNS5_1CILi1EEES8_S8_EEENS6_IJNS7_ILi128EEESA_NS7_ILi256EEEEEELi256ENS_12float_e4m3_tEfNS_4arch4Sm90ELb0ELb0ELb0ELb1ELb0ELb0ELb0ELb1ELb1ELb1ELb0ELb0EEENS1_21CollectiveEpilogueFwdINS6_IJSA_SB_SA_EEES9_NS_10bfloat16_tESF_Li256ELb1ELb1ELb0ELb1EEENS1_36VarlenDynamicPersistentTileSchedulerILi128ELi128ELi256ELi128ELb0ELb1ELb1ELb0ELb1ELb1EEEEEEEEEvNT_6ParamsE --------------------------
	.section	.nv.info._ZN7cutlass13device_kernelIN5flash11enable_sm90INS1_16FlashAttnFwdSm90INS1_25CollectiveMainloopFwdSm90ILi2EN4cute5tupleIJNS5_1CILi1EEES8_S8_EEENS6_IJNS7_ILi128EEESA_NS7_ILi256EEEEEELi256ENS_12float_e4m3_tEfNS_4arch4Sm90ELb0ELb0ELb0ELb1ELb0ELb0ELb0ELb1ELb1ELb1ELb0ELb0EEENS1_21CollectiveEpilogueFwdINS6_IJSA_SB_SA_EEES9_NS_10bfloat16_tESF_Li256ELb1ELb1ELb0ELb1EEENS1_36VarlenDynamicPersistentTileSchedulerILi128ELi128ELi256ELi128ELb0ELb1ELb1ELb0ELb1ELb1EEEEEEEEEvNT_6ParamsE,"",@"SHT_CUDA_INFO"
	.sectionflags	@""
	.align	4


	//----- nvinfo : EIATTR_CUDA_API_VERSION
	.align		4
        /*0000*/ 	.byte	0x04, 0x37
        /*0002*/ 	.short	(.L_359 - .L_358)
.L_358:
        /*0004*/ 	.word	0x00000082


	//----- nvinfo : EIATTR_KPARAM_INFO
	.align		4
.L_359:
        /*0008*/ 	.byte	0x04, 0x17
        /*000a*/ 	.short	(.L_361 - .L_360)
.L_360:
        /*000c*/ 	.word	0x00000000
        /*0010*/ 	.short	0x0000
        /*0012*/ 	.short	0x0070
        /*0014*/ 	.byte	0x00, 0xf0, 0x01, 0x2a


	//----- nvinfo : EIATTR_SPARSE_MMA_MASK
	.align		4
.L_361:
        /*0018*/ 	.byte	0x03, 0x50
        /*001a*/ 	.short	0x0000


	//----- nvinfo : EIATTR_MAXREG_COUNT
	.align		4
        /*001c*/ 	.byte	0x03, 0x1b
        /*001e*/ 	.short	0x00a8


	//----- nvinfo : EIATTR_NUM_BARRIERS
	.align		4
        /*0020*/ 	.byte	0x02, 0x4c
        /*0022*/ 	.byte	0x10
	.zero		1


	//----- nvinfo : EIATTR_EXTERNS
	.align		4
        /*0024*/ 	.byte	0x04, 0x0f
        /*0026*/ 	.short	(.L_363 - .L_362)


	//   ....[0]....
	.align		4
.L_362:
        /*0028*/ 	.word	index@(__assertfail)


	//----- nvinfo : EIATTR_ANNOTATIONS
	.align		4
.L_363:
        /*002c*/ 	.byte	0x04, 0x55
        /*002e*/ 	.short	(.L_365 - .L_364)


	//   ....[0]....
.L_364:
        /* <DEDUP_REMOVED lines=42> */
        /*02c4*/ 	.byte	0x40, 0x14, 0x01, 0x00, 0x01, 0x00, 0x00, 0x00, 0x50, 0x15, 0x01, 0x00


	//----- nvinfo : EIATTR_MERCURY_ISA_VERSION
	.align		4
.L_365:
        /*02d0*/ 	.byte	0x03, 0x5f
        /*02d2*/ 	.short	0x0101


	//----- nvinfo : EIATTR_UNUSED_LOAD_BYTE_OFFSET
	.align		4
        /*02d4*/ 	.byte	0x04, 0x44
        /*02d6*/ 	.short	(.L_367 - .L_366)


	//   ....[0]....
.L_366:
        /*02d8*/ 	.word	0x00000a40
        /*02dc*/ 	.word	0x0000fff0


	//   ....[1]....
        /*02e0*/ 	.word	0x00007a90
        /*02e4*/ 	.word	0x0000fff0


	//----- nvinfo : EIATTR_INT_WARP_WIDE_INSTR_OFFSETS
	.align		4
.L_367:
        /*02e8*/ 	.byte	0x04, 0x31
        /*02ea*/ 	.short	(.L_369 - .L_368)


	//   ....[0]....
.L_368:
        /*02ec*/ 	.word	0x00000130


	//   ....[1]....
        /*02f0*/ 	.word	0x00000170


	//   ....[2]....
        /*02f4*/ 	.word	0x000001e0


	//   ....[3]....
        /*02f8*/ 	.word	0x0000c910


	//   ....[4]....
        /*02fc*/ 	.word	0x0000c9a0


	//   ....[5]....
        /*0300*/ 	.word	0x0000fab0


	//   ....[6]....
        /*0304*/ 	.word	0x0000fb10


	//----- nvinfo : EIATTR_COOP_GROUP_MASK_REGIDS
	.align		4
.L_369:
        /*0308*/ 	.byte	0x04, 0x29
        /*030a*/ 	.short	(.L_371 - .L_370)


	//   ....[0]....
.L_370:
        /*030c*/ 	.word	0xffffffff


	//   ....[1]....
        /*0310*/ 	.word	0xffffffff


	//   ....[2]....
        /*0314*/ 	.word	0xffffffff


	//   ....[3]....
        /*0318*/ 	.word	0xffffffff


	//   ....[4]....
        /*031c*/ 	.word	0xffffffff


	//   ....[5]....
        /*0320*/ 	.word	0xffffffff


	//   ....[6]....
        /*0324*/ 	.word	0xffffffff


	//   ....[7]....
        /*0328*/ 	.word	0xffffffff


	//   ....[8]....
        /*032c*/ 	.word	0xffffffff


	//   ....[9]....
        /*0330*/ 	.word	0xffffffff


	//   ....[10]....
        /*0334*/ 	.word	0xffffffff


	//   ....[11]....
        /*0338*/ 	.word	0xffffffff


	//   ....[12]....
        /*033c*/ 	.word	0xffffffff


	//   ....[13]....
        /*0340*/ 	.word	0xffffffff


	//   ....[14]....
        /*0344*/ 	.word	0xffffffff


	//   ....[15]....
        /*0348*/ 	.word	0xffffffff


	//   ....[16]....
        /*034c*/ 	.word	0xffffffff


	//   ....[17]....
        /*0350*/ 	.word	0xffffffff


	//   ....[18]....
        /*0354*/ 	.word	0xffffffff


	//   ....[19]....
        /*0358*/ 	.word	0xffffffff


	//   ....[20]....
        /*035c*/ 	.word	0xffffffff


	//   ....[21]....
        /*0360*/ 	.word	0xffffffff


	//   ....[22]....
        /*0364*/ 	.word	0xffffffff


	//   ....[23]....
        /*0368*/ 	.word	0xffffffff


	//   ....[24]....
        /*036c*/ 	.word	0xffffffff


	//   ....[25]....
        /*0370*/ 	.word	0xffffffff


	//   ....[26]....
        /*0374*/ 	.word	0xffffffff


	//   ....[27]....
        /*0378*/ 	.word	0xffffffff


	//   ....[28]....
        /*037c*/ 	.word	0xffffffff


	//   ....[29]....
        /*0380*/ 	.word	0xffffffff


	//   ....[30]....
        /*0384*/ 	.word	0xffffffff


	//   ....[31]....
        /*0388*/ 	.word	0xffffffff


	//   ....[32]....
        /*038c*/ 	.word	0xffffffff


	//   ....[33]....
        /*0390*/ 	.word	0xffffffff


	//   ....[34]....
        /*0394*/ 	.word	0xffffffff


	//   ....[35]....
        /*0398*/ 	.word	0xffffffff


	//   ....[36]....
        /*039c*/ 	.word	0xffffffff


	//   ....[37]....
        /*03a0*/ 	.word	0xffffffff


	//   ....[38]....
        /*03a4*/ 	.word	0xffffffff


	//   ....[39]....
        /*03a8*/ 	.word	0xffffffff


	//   ....[40]....
        /*03ac*/ 	.word	0xffffffff


	//   ....[41]....
        /*03b0*/ 	.word	0xffffffff


	//   ....[42]....
        /*03b4*/ 	.word	0xffffffff


	//   ....[43]....
        /*03b8*/ 	.word	0xffffffff


	//   ....[44]....
        /*03bc*/ 	.word	0xffffffff


	//   ....[45]....
        /*03c0*/ 	.word	0xffffffff


	//   ....[46]....
        /*03c4*/ 	.word	0xffffffff


	//   ....[47]....
        /*03c8*/ 	.word	0xffffffff


	//   ....[48]....
        /*03cc*/ 	.word	0xffffffff


	//   ....[49]....
        /*03d0*/ 	.word	0xffffffff


	//   ....[50]....
        /*03d4*/ 	.word	0xffffffff


	//   ....[51]....
        /*03d8*/ 	.word	0xffffffff


	//   ....[52]....
        /*03dc*/ 	.word	0xffffffff


	//   ....[53]....
        /*03e0*/ 	.word	0xffffffff


	//   ....[54]....
        /*03e4*/ 	.word	0xffffffff


	//   ....[55]....
        /*03e8*/ 	.word	0xffffffff


	//   ....[56]....
        /*03ec*/ 	.word	0xffffffff


	//   ....[57]....
        /*03f0*/ 	.word	0xffffffff


	//   ....[58]....
        /*03f4*/ 	.word	0xffffffff


	//   ....[59]....
        /*03f8*/ 	.word	0xffffffff


	//   ....[60]....
        /*03fc*/ 	.word	0xffffffff


	//   ....[61]....
        /*0400*/ 	.word	0xffffffff


	//   ....[62]....
        /*0404*/ 	.word	0xffffffff


	//   ....[63]....
        /*0408*/ 	.word	0xffffffff


	//   ....[64]....
        /*040c*/ 	.word	0xffffffff


	//   ....[65]....
        /*0410*/ 	.word	0xffffffff


	//   ....[66]....
        /*0414*/ 	.word	0xffffffff


	//   ....[67]....
        /*0418*/ 	.word	0xffffffff


	//   ....[68]....
        /*041c*/ 	.word	0xffffffff


	//   ....[69]....
        /*0420*/ 	.word	0xffffffff


	//   ....[70]....
        /*0424*/ 	.word	0xffffffff


	//   ....[71]....
        /*0428*/ 	.word	0xffffffff


	//   ....[72]....
        /*042c*/ 	.word	0xffffffff


	//   ....[73]....
        /*0430*/ 	.word	0xffffffff


	//   ....[74]....
        /*0434*/ 	.word	0xffffffff


	//   ....[75]....
        /*0438*/ 	.word	0xffffffff


	//   ....[76]....
        /*043c*/ 	.word	0xffffffff


	//   ....[77]....
        /*0440*/ 	.word	0xffffffff


	//   ....[78]....
        /*0444*/ 	.word	0xffffffff


	//   ....[79]....
        /*0448*/ 	.word	0xffffffff


	//   ....[80]....
        /*044c*/ 	.word	0xffffffff


	//   ....[81]....
        /*0450*/ 	.word	0xffffffff


	//   ....[82]....
        /*0454*/ 	.word	0xffffffff


	//   ....[83]....
        /*0458*/ 	.word	0xffffffff


	//   ....[84]....
        /*045c*/ 	.word	0xffffffff


	//   ....[85]....
        /*0460*/ 	.word	0xffffffff


	//   ....[86]....
        /*0464*/ 	.word	0xffffffff


	//   ....[87]....
        /*0468*/ 	.word	0xffffffff


	//   ....[88]....
        /*046c*/ 	.word	0xffffffff


	//   ....[89]....
        /*0470*/ 	.word	0xffffffff


	//   ....[90]....
        /*0474*/ 	.word	0xffffffff


	//   ....[91]....
        /*0478*/ 	.word	0xffffffff


	//   ....[92]....
        /*047c*/ 	.word	0xffffffff


	//   ....[93]....
        /*0480*/ 	.word	0xffffffff


	//   ....[94]....
        /*0484*/ 	.word	0xffffffff


	//   ....[95]....
        /*0488*/ 	.word	0xffffffff


	//   ....[96]....
        /*048c*/ 	.word	0xffffffff


	//   ....[97]....
        /*0490*/ 	.word	0xffffffff


	//   ....[98]....
        /*0494*/ 	.word	0xffffffff


	//   ....[99]....
        /*0498*/ 	.word	0xffffffff


	//   ....[100]....
        /*049c*/ 	.word	0xffffffff


	//   ....[101]....
        /*04a0*/ 	.word	0xffffffff


	//   ....[102]....
        /*04a4*/ 	.word	0xffffffff


	//   ....[103]....
        /*04a8*/ 	.word	0xffffffff


	//   ....[104]....
        /*04ac*/ 	.word	0xffffffff


	//   ....[105]....
        /*04b0*/ 	.word	0xffffffff


	//   ....[106]....
        /*04b4*/ 	.word	0xffffffff


	//   ....[107]....
        /*04b8*/ 	.word	0xffffffff


	//   ....[108]....
        /*04bc*/ 	.word	0xffffffff


	//   ....[109]....
        /*04c0*/ 	.word	0xffffffff


	//   ....[110]....
        /*04c4*/ 	.word	0xffffffff


	//   ....[111]....
        /*04c8*/ 	.word	0xffffffff


	//   ....[112]....
        /*04cc*/ 	.word	0xffffffff


	//   ....[113]....
        /*04d0*/ 	.word	0xffffffff


	//   ....[114]....
        /*04d4*/ 	.word	0xffffffff


	//   ....[115]....
        /*04d8*/ 	.word	0xffffffff


	//   ....[116]....
        /*04dc*/ 	.word	0xffffffff


	//   ....[117]....
        /*04e0*/ 	.word	0xffffffff


	//   ....[118]....
        /*04e4*/ 	.word	0xffffffff


	//   ....[119]....
        /*04e8*/ 	.word	0xffffffff


	//   ....[120]....
        /*04ec*/ 	.word	0xffffffff


	//   ....[121]....
        /*04f0*/ 	.word	0xffffffff


	//   ....[122]....
        /*04f4*/ 	.word	0xffffffff


	//   ....[123]....
        /*04f8*/ 	.word	0xffffffff


	//   ....[124]....
        /*04fc*/ 	.word	0xffffffff


	//   ....[125]....
        /*0500*/ 	.word	0xffffffff


	//   ....[126]....
        /*0504*/ 	.word	0xffffffff


	//   ....[127]....
        /*0508*/ 	.word	0xffffffff


	//   ....[128]....
        /*050c*/ 	.word	0xffffffff


	//   ....[129]....
        /*0510*/ 	.word	0xffffffff


	//   ....[130]....
        /*0514*/ 	.word	0xffffffff


	//   ....[131]....
        /*0518*/ 	.word	0xffffffff


	//   ....[132]....
        /*051c*/ 	.word	0xffffffff


	//   ....[133]....
        /*0520*/ 	.word	0xffffffff


	//   ....[134]....
        /*0524*/ 	.word	0xffffffff


	//   ....[135]....
        /*0528*/ 	.word	0xffffffff


	//   ....[136]....
        /*052c*/ 	.word	0xffffffff


	//   ....[137]....
        /*0530*/ 	.word	0xffffffff


	//   ....[138]....
        /*0534*/ 	.word	0xffffffff


	//   ....[139]....
        /*0538*/ 	.word	0xffffffff


	//   ....[140]....
        /*053c*/ 	.word	0xffffffff


	//   ....[141]....
        /*0540*/ 	.word	0xffffffff


	//   ....[142]....
        /*0544*/ 	.word	0xffffffff


	//   ....[143]....
        /*0548*/ 	.word	0xffffffff


	//   ....[144]....
        /*054c*/ 	.word	0xffffffff


	//   ....[145]....
        /*0550*/ 	.word	0xffffffff


	//   ....[146]....
        /*0554*/ 	.word	0xffffffff


	//   ....[147]....
        /*0558*/ 	.word	0xffffffff


	//   ....[148]....
        /*055c*/ 	.word	0xffffffff


	//   ....[149]....
        /*0560*/ 	.word	0xffffffff


	//   ....[150]....
        /*0564*/ 	.word	0xffffffff


	//   ....[151]....
        /*0568*/ 	.word	0xffffffff


	//   ....[152]....
        /*056c*/ 	.word	0xffffffff


	//   ....[153]....
        /*0570*/ 	.word	0xffffffff


	//   ....[154]....
        /*0574*/ 	.word	0xffffffff


	//   ....[155]....
        /*0578*/ 	.word	0x0500000f


	//   ....[156]....
        /*057c*/ 	.word	0x0500000f


	//   ....[157]....
        /*0580*/ 	.word	0x0500000f


	//   ....[158]....
        /*0584*/ 	.word	0x0500000f


	//   ....[159]....
        /*0588*/ 	.word	0x0500000f


	//   ....[160]....
        /*058c*/ 	.word	0x0500000f


	//   ....[161]....
        /*0590*/ 	.word	0x0500000f


	//   ....[162]....
        /*0594*/ 	.word	0x0500000f


	//   ....[163]....
        /*0598*/ 	.word	0x0500000f


	//   ....[164]....
        /*059c*/ 	.word	0x0500000f


	//   ....[165]....
        /*05a0*/ 	.word	0x0500000f


	//   ....[166]....
        /*05a4*/ 	.word	0x0500000f


	//   ....[167]....
        /*05a8*/ 	.word	0x0500000f


	//   ....[168]....
        /*05ac*/ 	.word	0x0500000f


	//   ....[169]....
        /*05b0*/ 	.word	0x0500000f


	//   ....[170]....
        /*05b4*/ 	.word	0x0500000f


	//   ....[171]....
        /*05b8*/ 	.word	0x0500000f


	//   ....[172]....
        /*05bc*/ 	.word	0x0500000f


	//----- nvinfo : EIATTR_COOP_GROUP_INSTR_OFFSETS
	.align		4
.L_371:
        /*05c0*/ 	.byte	0x04, 0x28
        /*05c2*/ 	.short	(.L_373 - .L_372)


	//   ....[0]....
.L_372:
        /*05c4*/ 	.word	0x00000070


	//   ....[1]....
        /*05c8*/ 	.word	0x00000140


	//   ....[2]....
        /*05cc*/ 	.word	0x00000190


	//   ....[3]....
        /*05d0*/ 	.word	0x000003c0


	//   ....[4]....
        /*05d4*/ 	.word	0x00000520


	//   ....[5]....
        /*05d8*/ 	.word	0x00000640


	//   ....[6]....
        /*05dc*/ 	.word	0x000007a0


	//   ....[7]....
        /*05e0*/ 	.word	0x00001960


	//   ....[8]....
        /*05e4*/ 	.word	0x00002ca0


	//   ....[9]....
        /*05e8*/ 	.word	0x00002d90


	//   ....[10]....
        /*05ec*/ 	.word	0x00003380


	//   ....[11]....
        /*05f0*/ 	.word	0x000034c0


	//   ....[12]....
        /*05f4*/ 	.word	0x00005190


	//   ....[13]....
        /*05f8*/ 	.word	0x000051a0


	//   ....[14]....
        /*05fc*/ 	.word	0x000051d0


	//   ....[15]....
        /*0600*/ 	.word	0x000051e0


	//   ....[16]....
        /*0604*/ 	.word	0x00006f40


	//   ....[17]....
        /*0608*/ 	.word	0x00006f50


	//   ....[18]....
        /*060c*/ 	.word	0x00006f80


	//   ....[19]....
        /*0610*/ 	.word	0x00006f90


	//   ....[20]....
        /*0614*/ 	.word	0x00008610


	//   ....[21]....
        /*0618*/ 	.word	0x00008650


	//   ....[22]....
        /*061c*/ 	.word	0x00008680


	//   ....[23]....
        /*0620*/ 	.word	0x000086b0


	//   ....[24]....
        /*0624*/ 	.word	0x000086e0


	//   ....[25]....
        /*0628*/ 	.word	0x00008710


	//   ....[26]....
        /*062c*/ 	.word	0x00008740


	//   ....[27]....
        /*0630*/ 	.word	0x00008770


	//   ....[28]....
        /*0634*/ 	.word	0x000087a0


	//   ....[29]....
        /*0638*/ 	.word	0x000087d0


	//   ....[30]....
        /*063c*/ 	.word	0x00008800


	//   ....[31]....
        /*0640*/ 	.word	0x00008830


	//   ....[32]....
        /*0644*/ 	.word	0x00008880


	//   ....[33]....
        /*0648*/ 	.word	0x000088b0


	//   ....[34]....
        /*064c*/ 	.word	0x000088e0


	//   ....[35]....
        /*0650*/ 	.word	0x00008910


	//   ....[36]....
        /*0654*/ 	.word	0x00008940


	//   ....[37]....
        /*0658*/ 	.word	0x00008970


	//   ....[38]....
        /*065c*/ 	.word	0x000089a0


	//   ....[39]....
        /*0660*/ 	.word	0x000089d0


	//   ....[40]....
        /*0664*/ 	.word	0x00008a00


	//   ....[41]....
        /*0668*/ 	.word	0x00008a30


	//   ....[42]....
        /*066c*/ 	.word	0x00008a60


	//   ....[43]....
        /*0670*/ 	.word	0x00008a90


	//   ....[44]....
        /*0674*/ 	.word	0x00008ac0


	//   ....[45]....
        /*0678*/ 	.word	0x00008af0


	//   ....[46]....
        /*067c*/ 	.word	0x00008b20


	//   ....[47]....
        /*0680*/ 	.word	0x00008b50


	//   ....[48]....
        /*0684*/ 	.word	0x00008b80


	//   ....[49]....
        /*0688*/ 	.word	0x00008bb0


	//   ....[50]....
        /*068c*/ 	.word	0x00008be0


	//   ....[51]....
        /*0690*/ 	.word	0x00008c10


	//   ....[52]....
        /*0694*/ 	.word	0x00008c40


	//   ....[53]....
        /*0698*/ 	.word	0x00008c70


	//   ....[54]....
        /*069c*/ 	.word	0x00008cf0


	//   ....[55]....
        /*06a0*/ 	.word	0x00008d20


	//   ....[56]....
        /*06a4*/ 	.word	0x00008d40


	//   ....[57]....
        /*06a8*/ 	.word	0x00008d60


	//   ....[58]....
        /*06ac*/ 	.word	0x00008d70


	//   ....[59]....
        /*06b0*/ 	.word	0x00008d80


	//   ....[60]....
        /*06b4*/ 	.word	0x00008d90


	//   ....[61]....
        /*06b8*/ 	.word	0x00008da0


	//   ....[62]....
        /*06bc*/ 	.word	0x00008dc0


	//   ....[63]....
        /*06c0*/ 	.word	0x00008de0


	//   ....[64]....
        /*06c4*/ 	.word	0x00008df0


	//   ....[65]....
        /*06c8*/ 	.word	0x00008e00


	//   ....[66]....
        /*06cc*/ 	.word	0x00008e20


	//   ....[67]....
        /*06d0*/ 	.word	0x00008e40


	//   ....[68]....
        /*06d4*/ 	.word	0x00008e60


	//   ....[69]....
        /*06d8*/ 	.word	0x00008e70


	//   ....[70]....
        /*06dc*/ 	.word	0x00008e80


	//   ....[71]....
        /*06e0*/ 	.word	0x00008ea0


	//   ....[72]....
        /*06e4*/ 	.word	0x00008eb0


	//   ....[73]....
        /*06e8*/ 	.word	0x00008ec0


	//   ....[74]....
        /*06ec*/ 	.word	0x00008ed0


	//   ....[75]....
        /*06f0*/ 	.word	0x00008f00


	//   ....[76]....
        /*06f4*/ 	.word	0x00008f10


	//   ....[77]....
        /*06f8*/ 	.word	0x00008f20


	//   ....[78]....
        /*06fc*/ 	.word	0x00008f30


	//   ....[79]....
        /*0700*/ 	.word	0x00008f50


	//   ....[80]....
        /*0704*/ 	.word	0x00008f70


	//   ....[81]....
        /*0708*/ 	.word	0x00008f90


	//   ....[82]....
        /*070c*/ 	.word	0x00008fa0


	//   ....[83]....
        /*0710*/ 	.word	0x00008fb0


	//   ....[84]....
        /*0714*/ 	.word	0x000097d0


	//   ....[85]....
        /*0718*/ 	.word	0x00009810


	//   ....[86]....
        /*071c*/ 	.word	0x00009850


	//   ....[87]....
        /*0720*/ 	.word	0x00009890


	//   ....[88]....
        /*0724*/ 	.word	0x0000a130


	//   ....[89]....
        /*0728*/ 	.word	0x0000a170


	//   ....[90]....
        /*072c*/ 	.word	0x0000a2f0


	//   ....[91]....
        /*0730*/ 	.word	0x0000a310


	//   ....[92]....
        /*0734*/ 	.word	0x0000a450


	//   ....[93]....
        /*0738*/ 	.word	0x0000a470


	//   ....[94]....
        /*073c*/ 	.word	0x0000a5c0


	//   ....[95]....
        /*0740*/ 	.word	0x0000a5e0


	//   ....[96]....
        /*0744*/ 	.word	0x0000afd0


	//   ....[97]....
        /*0748*/ 	.word	0x0000aff0


	//   ....[98]....
        /*074c*/ 	.word	0x0000b130


	//   ....[99]....
        /*0750*/ 	.word	0x0000b150


	//   ....[100]....
        /*0754*/ 	.word	0x0000b290


	//   ....[101]....
        /*0758*/ 	.word	0x0000b2b0


	//   ....[102]....
        /*075c*/ 	.word	0x0000b400


	//   ....[103]....
        /*0760*/ 	.word	0x0000b420


	//   ....[104]....
        /*0764*/ 	.word	0x0000b5e0


	//   ....[105]....
        /*0768*/ 	.word	0x0000b7f0


	//   ....[106]....
        /*076c*/ 	.word	0x0000b820


	//   ....[107]....
        /*0770*/ 	.word	0x0000b850


	//   ....[108]....
        /*0774*/ 	.word	0x0000b890


	//   ....[109]....
        /*0778*/ 	.word	0x0000b8c0


	//   ....[110]....
        /*077c*/ 	.word	0x0000b8f0


	//   ....[111]....
        /*0780*/ 	.word	0x0000ba80


	//   ....[112]....
        /*0784*/ 	.word	0x0000bab0


	//   ....[113]....
        /*0788*/ 	.word	0x0000bae0


	//   ....[114]....
        /*078c*/ 	.word	0x0000bb10


	//   ....[115]....
        /*0790*/ 	.word	0x0000bb40


	//   ....[116]....
        /*0794*/ 	.word	0x0000bb80


	//   ....[117]....
        /*0798*/ 	.word	0x0000bc10


	//   ....[118]....
        /*079c*/ 	.word	0x0000bc50


	//   ....[119]....
        /*07a0*/ 	.word	0x0000bce0


	//   ....[120]....
        /*07a4*/ 	.word	0x0000d0d0


	//   ....[121]....
        /*07a8*/ 	.word	0x0000dd70


	//   ....[122]....
        /*07ac*/ 	.word	0x0000dd80


	//   ....[123]....
        /*07b0*/ 	.word	0x0000ddc0


	//   ....[124]....
        /*07b4*/ 	.word	0x0000de00


	//   ....[125]....
        /*07b8*/ 	.word	0x0000df20


	//   ....[126]....
        /*07bc*/ 	.word	0x0000df30


	//   ....[127]....
        /*07c0*/ 	.word	0x0000dfd0


	//   ....[128]....
        /*07c4*/ 	.word	0x0000dfe0


	//   ....[129]....
        /*07c8*/ 	.word	0x0000e080


	//   ....[130]....
        /*07cc*/ 	.word	0x0000e090


	//   ....[131]....
        /*07d0*/ 	.word	0x0000e130


	//   ....[132]....
        /*07d4*/ 	.word	0x0000e140


	//   ....[133]....
        /*07d8*/ 	.word	0x0000e1d0


	//   ....[134]....
        /*07dc*/ 	.word	0x0000e1e0


	//   ....[135]....
        /*07e0*/ 	.word	0x0000e1f0


	//   ....[136]....
        /*07e4*/ 	.word	0x0000e200


	//   ....[137]....
        /*07e8*/ 	.word	0x00010a40


	//   ....[138]....
        /*07ec*/ 	.word	0x00010a50


	//   ....[139]....
        /*07f0*/ 	.word	0x00010a80


	//   ....[140]....
        /*07f4*/ 	.word	0x00010ab0


	//   ....[141]....
        /*07f8*/ 	.word	0x00010ae0


	//   ....[142]....
        /*07fc*/ 	.word	0x00010b10


	//   ....[143]....
        /*0800*/ 	.word	0x00010b40


	//   ....[144]....
        /*0804*/ 	.word	0x00010b50


	//   ....[145]....
        /*0808*/ 	.word	0x00010c90


	//   ....[146]....
        /*080c*/ 	.word	0x00010cd0


	//   ....[147]....
        /*0810*/ 	.word	0x00010d00


	//   ....[148]....
        /*0814*/ 	.word	0x00010d30


	//   ....[149]....
        /*0818*/ 	.word	0x00010d60


	//   ....[150]....
        /*081c*/ 	.word	0x00010d90


	//   ....[151]....
        /*0820*/ 	.word	0x00010e10


	//   ....[152]....
        /*0824*/ 	.word	0x00010e50


	//   ....[153]....
        /*0828*/ 	.word	0x00010ea0


	//   ....[154]....
        /*082c*/ 	.word	0x00011360


	//   ....[155]....
        /*0830*/ 	.word	0x00011880


	//   ....[156]....
        /*0834*/ 	.word	0x00011a60


	//   ....[157]....
        /*0838*/ 	.word	0x00011ad0


	//   ....[158]....
        /*083c*/ 	.word	0x00011b30


	//   ....[159]....
        /*0840*/ 	.word	0x00011bd0


	//   ....[160]....
        /*0844*/ 	.word	0x00011c90


	//   ....[161]....
        /*0848*/ 	.word	0x00011db0


	//   ....[162]....
        /*084c*/ 	.word	0x00011e10


	//   ....[163]....
        /*0850*/ 	.word	0x00011f20


	//   ....[164]....
        /*0854*/ 	.word	0x00011f80


	//   ....[165]....
        /*0858*/ 	.word	0x00012090


	//   ....[166]....
        /*085c*/ 	.word	0x000120f0


	//   ....[167]....
        /*0860*/ 	.word	0x00012200


	//   ....[168]....
        /*0864*/ 	.word	0x00012260


	//   ....[169]....
        /*0868*/ 	.word	0x00012360


	//   ....[170]....
        /*086c*/ 	.word	0x000123c0


	//   ....[171]....
        /*0870*/ 	.word	0x00012460


	//   ....[172]....
        /*0874*/ 	.word	0x00012800


	//----- nvinfo : EIATTR_REG_RECONFIG
	.align		4
.L_373:
        /*0878*/ 	.byte	0x01, 0x54
	.zero		2


	//----- nvinfo : EIATTR_SYSCALL_OFFSETS
	.align		4
        /*087c*/ 	.byte	0x04, 0x46
        /*087e*/ 	.short	(.L_375 - .L_374)


	//   ....[0]....
.L_374:
        /*0880*/ 	.word	0x00001b50


	//   ....[1]....
        /*0884*/ 	.word	0x0000cb10


	//   ....[2]....
        /*0888*/ 	.word	0x0000cca0


	//   ....[3]....
        /*088c*/ 	.word	0x0000ce00


	//   ....[4]....
        /*0890*/ 	.word	0x0000cf40


	//   ....[5]....
        /*0894*/ 	.word	0x0000d9b0


	//----- nvinfo : EIATTR_MBARRIER_INSTR_OFFSETS
	.align		4
.L_375:
        /*0898*/ 	.byte	0x04, 0x39
        /*089a*/ 	.short	(.L_377 - .L_376)


	//   ....[0]....
.L_376:
        /*089c*/ 	.word	0x00000270
        /*08a0*/ 	.word	0x000000ff
        /*08a4*/ 	.word	0x00038800
        /*08a8*/ 	.short	0x0100
        /*08aa*/ 	.byte	0x08
	.zero		1


	//   ....[1]....
        /*08ac*/ 	.word	0x00000280
        /*08b0*/ 	.word	0x000000ff
        /*08b4*/ 	.word	0x00038820
        /*08b8*/ 	.short	0x0100
        /*08ba*/ 	.byte	0x08
	.zero		1


	//   ....[2]....
        /*08bc*/ 	.word	0x00000370
        /*08c0*/ 	.word	0x000000ff
        /*08c4*/ 	.word	0x00038830
        /*08c8*/ 	.short	0x0100
        /*08ca*/ 	.byte	0x08
	.zero		1


	//   ....[3]....
        /*08cc*/ 	.word	0x00000380
        /*08d0*/ 	.word	0x000000ff
        /*08d4*/ 	.word	0x00038840
        /*08d8*/ 	.short	0x0100
        /*08da*/ 	.byte	0x08
	.zero		1


	//   ....[4]....
        /*08dc*/ 	.word	0x00000390
        /*08e0*/ 	.word	0x000000ff
        /*08e4*/ 	.word	0x00038838
        /*08e8*/ 	.short	0x0100
        /*08ea*/ 	.byte	0x08
	.zero		1


	//   ....[5]....
        /*08ec*/ 	.word	0x000003a0
        /*08f0*/ 	.word	0x000000ff
        /*08f4*/ 	.word	0x00038848
        /*08f8*/ 	.short	0x0100
        /*08fa*/ 	.byte	0x08
	.zero		1


	//   ....[6]....
        /*08fc*/ 	.word	0x000004d0
        /*0900*/ 	.word	0x000000ff
        /*0904*/ 	.word	0x00038850
        /*0908*/ 	.short	0x0100
        /*090a*/ 	.byte	0x08
	.zero		1


	//   ....[7]....
        /*090c*/ 	.word	0x000004e0
        /*0910*/ 	.word	0x000000ff
        /*0914*/ 	.word	0x00038860
        /*0918*/ 	.short	0x0100
        /*091a*/ 	.byte	0x08
	.zero		1


	//   ....[8]....
        /*091c*/ 	.word	0x000004f0
        /*0920*/ 	.word	0x000000ff
        /*0924*/ 	.word	0x00038858
        /*0928*/ 	.short	0x0100
        /*092a*/ 	.byte	0x08
	.zero		1


	//   ....[9]....
        /*092c*/ 	.word	0x00000500
        /*0930*/ 	.word	0x000000ff
        /*0934*/ 	.word	0x00038868
        /*0938*/ 	.short	0x0100
        /*093a*/ 	.byte	0x08
	.zero		1


	//   ....[10]....
        /*093c*/ 	.word	0x000005f0
        /*0940*/ 	.word	0x000000ff
        /*0944*/ 	.word	0x00038870
        /*0948*/ 	.short	0x0100
        /*094a*/ 	.byte	0x06
	.zero		1


	//   ....[11]....
        /*094c*/ 	.word	0x00000600
        /*0950*/ 	.word	0x000000ff
        /*0954*/ 	.word	0x00038880
        /*0958*/ 	.short	0x0100
        /*095a*/ 	.byte	0x06
	.zero		1


	//   ....[12]....
        /*095c*/ 	.word	0x00000610
        /*0960*/ 	.word	0x000000ff
        /*0964*/ 	.word	0x00038878
        /*0968*/ 	.short	0x0100
        /*096a*/ 	.byte	0x06
	.zero		1


	//   ....[13]....
        /*096c*/ 	.word	0x00000620
        /*0970*/ 	.word	0x000000ff
        /*0974*/ 	.word	0x00038888
        /*0978*/ 	.short	0x0100
        /*097a*/ 	.byte	0x06
	.zero		1


	//   ....[14]....
        /*097c*/ 	.word	0x00000750
        /*0980*/ 	.word	0x000000ff
        /*0984*/ 	.word	0x00038890
        /*0988*/ 	.short	0x0100
        /*098a*/ 	.byte	0x08
	.zero		1


	//   ....[15]....
        /*098c*/ 	.word	0x00000760
        /*0990*/ 	.word	0x000000ff
        /*0994*/ 	.word	0x000388a0
        /*0998*/ 	.short	0x0100
        /*099a*/ 	.byte	0x08
	.zero		1


	//   ....[16]....
        /*099c*/ 	.word	0x00000770
        /*09a0*/ 	.word	0x000000ff
        /*09a4*/ 	.word	0x00038898
        /*09a8*/ 	.short	0x0100
        /*09aa*/ 	.byte	0x08
	.zero		1


	//   ....[17]....
        /*09ac*/ 	.word	0x00000780
        /*09b0*/ 	.word	0x000000ff
        /*09b4*/ 	.word	0x000388a8
        /*09b8*/ 	.short	0x0100
        /*09ba*/ 	.byte	0x08
	.zero		1


	//   ....[18]....
        /*09bc*/ 	.word	0x000008b0
        /*09c0*/ 	.word	0x000000ff
        /*09c4*/ 	.word	0x000388b0
        /*09c8*/ 	.short	0x0100
        /*09ca*/ 	.byte	0x08
	.zero		1


	//   ....[19]....
        /*09cc*/ 	.word	0x000008c0
        /*09d0*/ 	.word	0x000000ff
        /*09d4*/ 	.word	0x000388c0
        /*09d8*/ 	.short	0x0100
        /*09da*/ 	.byte	0x08
	.zero		1


	//   ....[20]....
        /*09dc*/ 	.word	0x000008d0
        /*09e0*/ 	.word	0x000000ff
        /*09e4*/ 	.word	0x000388b8
        /*09e8*/ 	.short	0x0100
        /*09ea*/ 	.byte	0x08
	.zero		1


	//   ....[21]....
        /*09ec*/ 	.word	0x000008e0
        /*09f0*/ 	.word	0x000000ff
        /*09f4*/ 	.word	0x000388c8
        /*09f8*/ 	.short	0x0100
        /*09fa*/ 	.byte	0x08
	.zero		1


	//   ....[22]....
        /*09fc*/ 	.word	0x00001c00
        /*0a00*/ 	.word	0x00000000
        /*0a04*/ 	.word	0x00038800
        /*0a08*/ 	.short	0x010a
        /*0a0a*/ 	.byte	0x3f
	.zero		1


	//   ....[23]....
        /*0a0c*/ 	.word	0x00001c90
        /*0a10*/ 	.word	0x00000004
        /*0a14*/ 	.word	0x00038830
        /*0a18*/ 	.short	0x010a
        /*0a1a*/ 	.byte	0x3f
	.zero		1


	//   ....[24]....
        /*0a1c*/ 	.word	0x00001d00
        /*0a20*/ 	.word	0x00000004
        /*0a24*/ 	.word	0x00038830
        /*0a28*/ 	.short	0x010a
        /*0a2a*/ 	.byte	0x3f
	.zero		1


	//   ....[25]....
        /*0a2c*/ 	.word	0x000030a0
        /*0a30*/ 	.word	0x00000004
        /*0a34*/ 	.word	0x00000000
        /*0a38*/ 	.short	0x0101
        /*0a3a*/ 	.byte	0x3f
	.zero		1


	//   ....[26]....
        /*0a3c*/ 	.word	0x00004850
        /*0a40*/ 	.word	0x000000ff
        /*0a44*/ 	.word	0x00038830
        /*0a48*/ 	.short	0x010a
        /*0a4a*/ 	.byte	0x06
	.zero		1


	//   ....[27]....
        /*0a4c*/ 	.word	0x00004890
        /*0a50*/ 	.word	0x000000ff
        /*0a54*/ 	.word	0x00038830
        /*0a58*/ 	.short	0x010a
        /*0a5a*/ 	.byte	0x06
	.zero		1


	//   ....[28]....
        /*0a5c*/ 	.word	0x00004c30
        /*0a60*/ 	.word	0x000000ff
        /*0a64*/ 	.word	0x00038850
        /*0a68*/ 	.short	0x010a
        /*0a6a*/ 	.byte	0x06
	.zero		1


	//   ....[29]....
        /*0a6c*/ 	.word	0x00004c70
        /*0a70*/ 	.word	0x000000ff
        /*0a74*/ 	.word	0x00038850
        /*0a78*/ 	.short	0x010a
        /*0a7a*/ 	.byte	0x06
	.zero		1


	//   ....[30]....
        /*0a7c*/ 	.word	0x00005b50
        /*0a80*/ 	.word	0x000000c9
        /*0a84*/ 	.word	0x00000000
        /*0a88*/ 	.short	0x0101
        /*0a8a*/ 	.byte	0x3f
	.zero		1


	//   ....[31]....
        /*0a8c*/ 	.word	0x00006180
        /*0a90*/ 	.word	0x00000009
        /*0a94*/ 	.word	0x00000000
        /*0a98*/ 	.short	0x0101
        /*0a9a*/ 	.byte	0x3f
	.zero		1


	//   ....[32]....
        /*0a9c*/ 	.word	0x00006b90
        /*0aa0*/ 	.word	0x0000000e
        /*0aa4*/ 	.word	0x00038850
        /*0aa8*/ 	.short	0x010a
        /*0aaa*/ 	.byte	0x3f
	.zero		1


	//   ....[33]....
        /*0aac*/ 	.word	0x00006c20
        /*0ab0*/ 	.word	0x0000000e
        /*0ab4*/ 	.word	0x00038850
        /*0ab8*/ 	.short	0x010a
        /*0aba*/ 	.byte	0x3f
	.zero		1


	//   ....[34]....
        /*0abc*/ 	.word	0x00007230
        /*0ac0*/ 	.word	0x00000002
        /*0ac4*/ 	.word	0x00000000
        /*0ac8*/ 	.short	0x0101
        /*0aca*/ 	.byte	0x3f
	.zero		1


	//   ....[35]....
        /*0acc*/ 	.word	0x0000a160
        /*0ad0*/ 	.word	0x00000002
        /*0ad4*/ 	.word	0x00000000
        /*0ad8*/ 	.short	0x0101
        /*0ada*/ 	.byte	0x3f
	.zero		1


	//   ....[36]....
        /*0adc*/ 	.word	0x0000d360
        /*0ae0*/ 	.word	0x00000003
        /*0ae4*/ 	.word	0x00038880
        /*0ae8*/ 	.short	0x010a
        /*0aea*/ 	.byte	0x3f
	.zero		1


	//   ....[37]....
        /*0aec*/ 	.word	0x0000d560
        /*0af0*/ 	.word	0x00000003
        /*0af4*/ 	.word	0x00038840
        /*0af8*/ 	.short	0x010a
        /*0afa*/ 	.byte	0x3f
	.zero		1


	//   ....[38]....
        /*0afc*/ 	.word	0x0000e340
        /*0b00*/ 	.word	0x00000011
        /*0b04*/ 	.word	0x00038800
        /*0b08*/ 	.short	0x0107
        /*0b0a*/ 	.byte	0x3f
	.zero		1


	//   ....[39]....
        /*0b0c*/ 	.word	0x0000e440
        /*0b10*/ 	.word	0x00000011
        /*0b14*/ 	.word	0x00038800
        /*0b18*/ 	.short	0x0101
        /*0b1a*/ 	.byte	0x3f
	.zero		1


	//   ....[40]....
        /*0b1c*/ 	.word	0x0000e460
        /*0b20*/ 	.word	0x00000011
        /*0b24*/ 	.word	0x00038820
        /*0b28*/ 	.short	0x010a
        /*0b2a*/ 	.byte	0x3f
	.zero		1


	//   ....[41]....
        /*0b2c*/ 	.word	0x0000e780
        /*0b30*/ 	.word	0x00000006
        /*0b34*/ 	.word	0x00038880
        /*0b38*/ 	.short	0x010a
        /*0b3a*/ 	.byte	0x3f
	.zero		1


	//   ....[42]....
        /*0b3c*/ 	.word	0x0000ead0
        /*0b40*/ 	.word	0x00000006
        /*0b44*/ 	.word	0x00038840
        /*0b48*/ 	.short	0x010a
        /*0b4a*/ 	.byte	0x3f
	.zero		1


	//   ....[43]....
        /*0b4c*/ 	.word	0x0000ee90
        /*0b50*/ 	.word	0x00000013
        /*0b54*/ 	.word	0x00038870
        /*0b58*/ 	.short	0x010a
        /*0b5a*/ 	.byte	0x3f
	.zero		1


	//   ....[44]....
        /*0b5c*/ 	.word	0x0000ef00
        /*0b60*/ 	.word	0x00000013
        /*0b64*/ 	.word	0x00038860
        /*0b68*/ 	.short	0x010a
        /*0b6a*/ 	.byte	0x3f
	.zero		1


	//   ....[45]....
        /*0b6c*/ 	.word	0x0000f990
        /*0b70*/ 	.word	0x00000013
        /*0b74*/ 	.word	0x00038850
        /*0b78*/ 	.short	0x0101
        /*0b7a*/ 	.byte	0x3f
	.zero		1


	//   ....[46]....
        /*0b7c*/ 	.word	0x0000fa10
        /*0b80*/ 	.word	0x00000013
        /*0b84*/ 	.word	0x00000000
        /*0b88*/ 	.short	0x0101
        /*0b8a*/ 	.byte	0x3f
	.zero		1


	//   ....[47]....
        /*0b8c*/ 	.word	0x0000fc40
        /*0b90*/ 	.word	0x00000002
        /*0b94*/ 	.word	0x00038870
        /*0b98*/ 	.short	0x010a
        /*0b9a*/ 	.byte	0x3f
	.zero		1


	//   ....[48]....
        /*0b9c*/ 	.word	0x0000fcb0
        /*0ba0*/ 	.word	0x00000002
        /*0ba4*/ 	.word	0x00038860
        /*0ba8*/ 	.short	0x010a
        /*0baa*/ 	.byte	0x3f
	.zero		1


	//   ....[49]....
        /*0bac*/ 	.word	0x00010740
        /*0bb0*/ 	.word	0x00000002
        /*0bb4*/ 	.word	0x00038850
        /*0bb8*/ 	.short	0x0101
        /*0bba*/ 	.byte	0x3f
	.zero		1


	//   ....[50]....
        /*0bbc*/ 	.word	0x00010790
        /*0bc0*/ 	.word	0x00000002
        /*0bc4*/ 	.word	0x00000000
        /*0bc8*/ 	.short	0x0101
        /*0bca*/ 	.byte	0x3f
	.zero		1


	//   ....[51]....
        /*0bcc*/ 	.word	0x000112e0
        /*0bd0*/ 	.word	0x00000000
        /*0bd4*/ 	.word	0x00038820
        /*0bd8*/ 	.short	0x010a
        /*0bda*/ 	.byte	0x3f
	.zero		1


	//   ....[52]....
        /*0bdc*/ 	.word	0x000114a0
        /*0be0*/ 	.word	0x00000006
        /*0be4*/ 	.word	0x00000000
        /*0be8*/ 	.short	0x010a
        /*0bea*/ 	.byte	0x3f
	.zero		1


	//   ....[53]....
        /*0bec*/ 	.word	0x00011510
        /*0bf0*/ 	.word	0x00000007
        /*0bf4*/ 	.word	0x00000000
        /*0bf8*/ 	.short	0x010a
        /*0bfa*/ 	.byte	0x3f
	.zero		1


	//   ....[54]....
        /*0bfc*/ 	.word	0x00011570
        /*0c00*/ 	.word	0x00000004
        /*0c04*/ 	.word	0x00038860
        /*0c08*/ 	.short	0x010a
        /*0c0a*/ 	.byte	0x3f
	.zero		1


	//   ....[55]....
        /*0c0c*/ 	.word	0x000115c0
        /*0c10*/ 	.word	0x00000003
        /*0c14*/ 	.word	0x00038860
        /*0c18*/ 	.short	0x010a
        /*0c1a*/ 	.byte	0x3f
	.zero		1


	//   ....[56]....
        /*0c1c*/ 	.word	0x00011600
        /*0c20*/ 	.word	0x00000004
        /*0c24*/ 	.word	0x00038880
        /*0c28*/ 	.short	0x010a
        /*0c2a*/ 	.byte	0x3f
	.zero		1


	//   ....[57]....
        /*0c2c*/ 	.word	0x00011620
        /*0c30*/ 	.word	0x00000003
        /*0c34*/ 	.word	0x00038880
        /*0c38*/ 	.short	0x010a
        /*0c3a*/ 	.byte	0x3f
	.zero		1


	//   ....[58]....
        /*0c3c*/ 	.word	0x00011680
        /*0c40*/ 	.word	0x00000000
        /*0c44*/ 	.word	0x00038800
        /*0c48*/ 	.short	0x010a
        /*0c4a*/ 	.byte	0x3f
	.zero		1


	//   ....[59]....
        /*0c4c*/ 	.word	0x000116d0
        /*0c50*/ 	.word	0x00000004
        /*0c54*/ 	.word	0x00038830
        /*0c58*/ 	.short	0x010a
        /*0c5a*/ 	.byte	0x3f
	.zero		1


	//   ....[60]....
        /*0c5c*/ 	.word	0x00011730
        /*0c60*/ 	.word	0x00000003
        /*0c64*/ 	.word	0x00038830
        /*0c68*/ 	.short	0x010a
        /*0c6a*/ 	.byte	0x3f
	.zero		1


	//   ....[61]....
        /*0c6c*/ 	.word	0x00011790
        /*0c70*/ 	.word	0x00000003
        /*0c74*/ 	.word	0x00038850
        /*0c78*/ 	.short	0x010a
        /*0c7a*/ 	.byte	0x3f
	.zero		1


	//   ....[62]....
        /*0c7c*/ 	.word	0x000117e0
        /*0c80*/ 	.word	0x0000000e
        /*0c84*/ 	.word	0x00038850
        /*0c88*/ 	.short	0x010a
        /*0c8a*/ 	.byte	0x3f
	.zero		1


	//   ....[63]....
        /*0c8c*/ 	.word	0x00011930
        /*0c90*/ 	.word	0x00000003
        /*0c94*/ 	.word	0x00038880
        /*0c98*/ 	.short	0x010a
        /*0c9a*/ 	.byte	0x3f
	.zero		1


	//   ....[64]....
        /*0c9c*/ 	.word	0x00011980
        /*0ca0*/ 	.word	0x00000003
        /*0ca4*/ 	.word	0x00038840
        /*0ca8*/ 	.short	0x010a
        /*0caa*/ 	.byte	0x3f
	.zero		1


	//   ....[65]....
        /*0cac*/ 	.word	0x000124f0
        /*0cb0*/ 	.word	0x00000011
        /*0cb4*/ 	.word	0x00038820
        /*0cb8*/ 	.short	0x010a
        /*0cba*/ 	.byte	0x3f
	.zero		1


	//   ....[66]....
        /*0cbc*/ 	.word	0x00012540
        /*0cc0*/ 	.word	0x00000006
        /*0cc4*/ 	.word	0x00038880
        /*0cc8*/ 	.short	0x010a
        /*0cca*/ 	.byte	0x3f
	.zero		1


	//   ....[67]....
        /*0ccc*/ 	.word	0x00012590
        /*0cd0*/ 	.word	0x00000006
        /*0cd4*/ 	.word	0x00038840
        /*0cd8*/ 	.short	0x010a
        /*0cda*/ 	.byte	0x3f
	.zero		1


	//   ....[68]....
        /*0cdc*/ 	.word	0x000125e0
        /*0ce0*/ 	.word	0x00000013
        /*0ce4*/ 	.word	0x00038870
        /*0ce8*/ 	.short	0x010a
        /*0cea*/ 	.byte	0x3f
	.zero		1


	//   ....[69]....
        /*0cec*/ 	.word	0x00012630
        /*0cf0*/ 	.word	0x00000013
        /*0cf4*/ 	.word	0x00038860
        /*0cf8*/ 	.short	0x010a
        /*0cfa*/ 	.byte	0x3f
	.zero		1


	//   ....[70]....
        /*0cfc*/ 	.word	0x00012680
        /*0d00*/ 	.word	0x00000002
        /*0d04*/ 	.word	0x00038870
        /*0d08*/ 	.short	0x010a
        /*0d0a*/ 	.byte	0x3f
	.zero		1


	//   ....[71]....
        /*0d0c*/ 	.word	0x000126d0
        /*0d10*/ 	.word	0x00000002
        /*0d14*/ 	.word	0x00038860
        /*0d18*/ 	.short	0x010a
        /*0d1a*/ 	.byte	0x3f
	.zero		1


	//   ....[72]....
        /*0d1c*/ 	.word	0x00012720
        /*0d20*/ 	.word	0x00000000
        /*0d24*/ 	.word	0x00038820
        /*0d28*/ 	.short	0x010a
        /*0d2a*/ 	.byte	0x3f
	.zero		1


	//   ....[73]....
        /*0d2c*/ 	.word	0x000128c0
        /*0d30*/ 	.word	0x00000006
        /*0d34*/ 	.word	0x00000000
        /*0d38*/ 	.short	0x010a
        /*0d3a*/ 	.byte	0x3f
	.zero		1


	//   ....[74]....
        /*0d3c*/ 	.word	0x00012910
        /*0d40*/ 	.word	0x00000007
        /*0d44*/ 	.word	0x00000000
        /*0d48*/ 	.short	0x010a
        /*0d4a*/ 	.byte	0x3f
	.zero		1


	//   ....[75]....
        /*0d4c*/ 	.word	0x00012960
        /*0d50*/ 	.word	0x00000004
        /*0d54*/ 	.word	0x00038860
        /*0d58*/ 	.short	0x010a
        /*0d5a*/ 	.byte	0x3f
	.zero		1


	//   ....[76]....
        /*0d5c*/ 	.word	0x000129b0
        /*0d60*/ 	.word	0x00000003
        /*0d64*/ 	.word	0x00038860
        /*0d68*/ 	.short	0x010a
        /*0d6a*/ 	.byte	0x3f
	.zero		1


	//   ....[77]....
        /*0d6c*/ 	.word	0x00012a00
        /*0d70*/ 	.word	0x00000004
        /*0d74*/ 	.word	0x00038880
        /*0d78*/ 	.short	0x010a
        /*0d7a*/ 	.byte	0x3f
	.zero		1


	//----- nvinfo : EIATTR_NUM_MBARRIERS
	.align		4
.L_377:
        /*0d7c*/ 	.byte	0x03, 0x38
        /*0d7e*/ 	.short	0x0016


	//----- nvinfo : EIATTR_EXIT_INSTR_OFFSETS
	.align		4
        /*0d80*/ 	.byte	0x04, 0x1c
        /*0d82*/ 	.short	(.L_379 - .L_378)


	//   ....[0]....
.L_378:
        /*0d84*/ 	.word	0x00000a80


	//   ....[1]....
        /*0d88*/ 	.word	0x0000b590


	//   ....[2]....
        /*0d8c*/ 	.word	0x00011670


	//----- nvinfo : EIATTR_MAX_THREADS
	.align		4
.L_379:
        /*0d90*/ 	.byte	0x04, 0x05
        /*0d92*/ 	.short	(.L_381 - .L_380)
.L_380:
        /*0d94*/ 	.word	0x00000180
        /*0d98*/ 	.word	0x00000001
        /*0d9c*/ 	.word	0x00000001


	//----- nvinfo : EIATTR_CRS_STACK_SIZE
	.align		4
.L_381:
        /*0da0*/ 	.byte	0x04, 0x1e
        /*0da2*/ 	.short	(.L_383 - .L_382)
.L_382:
        /*0da4*/ 	.word	0x00000000


	//----- nvinfo : EIATTR_CBANK_PARAM_SIZE
	.align		4
.L_383:
        /*0da8*/ 	.byte	0x03, 0x19
        /*0daa*/ 	.short	0x0af0


	//----- nvinfo : EIATTR_PARAM_CBANK
	.align		4
        /*0dac*/ 	.byte	0x04, 0x0a
        /*0dae*/ 	.short	(.L_385 - .L_384)
	.align		4
.L_384:
        /*0db0*/ 	.word	index@(.nv.constant0._ZN7cutlass13device_kernelIN5flash11enable_sm90INS1_16FlashAttnFwdSm90INS1_25CollectiveMainloopFwdSm90ILi2EN4cute5tupleIJNS5_1CILi1EEES8_S8_EEENS6_IJNS7_ILi128EEESA_NS7_ILi256EEEEEELi256ENS_12float_e4m3_tEfNS_4arch4Sm90ELb0ELb0ELb0ELb1ELb0ELb0ELb0ELb1ELb1ELb1ELb0ELb0EEENS1_21CollectiveEpilogueFwdINS6_IJSA_SB_SA_EEES9_NS_10bfloat16_tESF_Li256ELb1ELb1ELb0ELb1EEENS1_36VarlenDynamicPersistentTileSchedulerILi128ELi128ELi256ELi128ELb0ELb1ELb1ELb0ELb1ELb1EEEEEEEEEvNT_6ParamsE)
        /*0db4*/ 	.short	0x0210
        /*0db6*/ 	.short	0x0af0


	//----- nvinfo : EIATTR_SW_WAR
	.align		4
.L_385:
        /*0db8*/ 	.byte	0x04, 0x36
        /*0dba*/ 	.short	(.L_387 - .L_386)
.L_386:
        /*0dbc*/ 	.word	0x00000008
.L_387:


//--------------------- .nv.info._ZN7cutlass13device_kernelIN5flash11enable_sm90INS1_16FlashAttnFwdSm90INS1_25CollectiveMainloopFwdSm90ILi2EN4cute5tupleIJNS5_1CILi1EEES8_S8_EEENS6_IJNS7_ILi128EEESA_NS7_ILi256EEEEEELi256ENS_12float_e4m3_tEfNS_4arch4Sm90ELb0ELb0ELb0ELb1ELb0ELb1ELb0ELb1ELb1ELb1ELb0ELb0EEENS1_21CollectiveEpilogueFwdINS6_IJSA_SB_SA_EEES9_NS_10bfloat16_tESF_Li256ELb1ELb1ELb0ELb1EEENS1_36VarlenDynamicPersistentTileSchedulerILi128ELi128ELi256ELi128ELb0ELb1ELb1ELb0ELb1ELb1EEEEEEEEEvNT_6ParamsE --------------------------
	.section	.nv.info._ZN7cutlass13device_kernelIN5flash11enable_sm90INS1_16FlashAttnFwdSm90INS1_25CollectiveMainloopFwdSm90ILi2EN4cute5tupleIJNS5_1CILi1EEES8_S8_EEENS6_IJNS7_ILi128EEESA_NS7_ILi256EEEEEELi256ENS_12float_e4m3_tEfNS_4arch4Sm90ELb0ELb0ELb0ELb1ELb0ELb1ELb0ELb1ELb1ELb1ELb0ELb0EEENS1_21CollectiveEpilogueFwdINS6_IJSA_SB_SA_EEES9_NS_10bfloat16_tESF_Li256ELb1ELb1ELb0ELb1EEENS1_36VarlenDynamicPersistentTileSchedulerILi128ELi128ELi256ELi128ELb0ELb1ELb1ELb0ELb1ELb1EEEEEEEEEvNT_6ParamsE,"",@"SHT_CUDA_INFO"
	.sectionflags	@""
	.align	4


	//----- nvinfo : EIATTR_CUDA_API_VERSION
	.align		4
        /*0000*/ 	.byte	0x04, 0x37
        /*0002*/ 	.short	(.L_389 - .L_388)
.L_388:
        /*0004*/ 	.word	0x00000082


	//----- nvinfo : EIATTR_KPARAM_INFO
	.align		4
.L_389:
        /*0008*/ 	.byte	0x04, 0x17
        /*000a*/ 	.short	(.L_391 - .L_390)
.L_390:
        /*000c*/ 	.word	0x00000000
        /*0010*/ 	.short	0x0000
        /*0012*/ 	.short	0x0070
        /*0014*/ 	.byte	0x00, 0xf0, 0x01, 0x2a


	//----- nvinfo : EIATTR_SPARSE_MMA_MASK
	.align		4
.L_391:
        /*0018*/ 	.byte	0x03, 0x50
        /*001a*/ 	.short	0x0000


	//----- nvinfo : EIATTR_MAXREG_COUNT
	.align		4
        /*001c*/ 	.byte	0x03, 0x1b
        /*001e*/ 	.short	0x00a8


	//----- nvinfo : EIATTR_NUM_BARRIERS
	.align		4
        /*0020*/ 	.byte	0x02, 0x4c
        /*0022*/ 	.byte	0x10
	.zero		1


	//----- nvinfo : EIATTR_EXTERNS
	.align		4
        /*0024*/ 	.byte	0x04, 0x0f
        /*0026*/ 	.short	(.L_393 - .L_392)


	//   ....[0]....
	.align		4
.L_392:
        /*0028*/ 	.word	index@(__assertfail)


	//----- nvinfo : EIATTR_ANNOTATIONS
	.align		4
.L_393:
        /*002c*/ 	.byte	0x04, 0x55
        /*002e*/ 	.short	(.L_395 - .L_394)


	//   ....[0]....
.L_394:
        /* <DEDUP_REMOVED lines=116> */


	//----- nvinfo : EIATTR_MERCURY_ISA_VERSION
	.align		4
.L_395:
        /*0760*/ 	.byte	0x03, 0x5f
        /*0762*/ 	.short	0x0101


	//----- nvinfo : EIATTR_UNUSED_LOAD_BYTE_OFFSET
	.align		4
        /*0764*/ 	.byte	0x04, 0x44
        /*0766*/ 	.short	(.L_397 - .L_396)


	//   ....[0]....
.L_396:
        /*0768*/ 	.word	0x00000ad0
        /*076c*/ 	.word	0x0000fff0


	//   ....[1]....
        /*0770*/ 	.word	0x0001a330
        /*0774*/ 	.word	0x0000fff0


	//----- nvinfo : EIATTR_INT_WARP_WIDE_INSTR_OFFSETS
	.align		4
.L_397:
        /*0778*/ 	.byte	0x04, 0x31
        /*077a*/ 	.short	(.L_399 - .L_398)


	//   ....[0]....
.L_398:
        /*077c*/ 	.word	0x00000190


	//   ....[1]....
        /*0780*/ 	.word	0x000001d0


	//   ....[2]....
        /*0784*/ 	.word	0x00000240


	//   ....[3]....
        /*0788*/ 	.word	0x00020500


	//   ....[4]....
        /*078c*/ 	.word	0x00020560


	//   ....[5]....
        /*0790*/ 	.word	0x000239e0


	//   ....[6]....
        /*0794*/ 	.word	0x00023a40


	//----- nvinfo : EIATTR_COOP_GROUP_MASK_REGIDS
	.align		4
.L_399:
        /*0798*/ 	.byte	0x04, 0x29
        /*079a*/ 	.short	(.L_401 - .L_400)


	//   ....[0]....
.L_400:
        /*079c*/ 	.word	0xffffffff


	//   ....[1]....
        /*07a0*/ 	.word	0xffffffff


	//   ....[2]....
        /*07a4*/ 	.word	0xffffffff


	//   ....[3]....
        /*07a8*/ 	.word	0xffffffff


	//   ....[4]....
        /*07ac*/ 	.word	0xffffffff


	//   ....[5]....
        /*07b0*/ 	.word	0xffffffff


	//   ....[6]....
        /*07b4*/ 	.word	0xffffffff


	//   ....[7]....
        /*07b8*/ 	.word	0xffffffff


	//   ....[8]....
        /*07bc*/ 	.word	0xffffffff


	//   ....[9]....
        /*07c0*/ 	.word	0xffffffff


	//   ....[10]....
        /*07c4*/ 	.word	0xffffffff


	//   ....[11]....
        /*07c8*/ 	.word	0xffffffff


	//   ....[12]....
        /*07cc*/ 	.word	0xffffffff


	//   ....[13]....
        /*07d0*/ 	.word	0xffffffff


	//   ....[14]....
        /*07d4*/ 	.word	0xffffffff


	//   ....[15]....
        /*07d8*/ 	.word	0xffffffff


	//   ....[16]....
        /*07dc*/ 	.word	0xffffffff


	//   ....[17]....
        /*07e0*/ 	.word	0xffffffff


	//   ....[18]....
        /*07e4*/ 	.word	0xffffffff


	//   ....[19]....
        /*07e8*/ 	.word	0xffffffff


	//   ....[20]....
        /*07ec*/ 	.word	0xffffffff


	//   ....[21]....
        /*07f0*/ 	.word	0xffffffff


	//   ....[22]....
        /*07f4*/ 	.word	0xffffffff


	//   ....[23]....
        /*07f8*/ 	.word	0xffffffff


	//   ....[24]....
        /*07fc*/ 	.word	0xffffffff


	//   ....[25]....
        /*0800*/ 	.word	0xffffffff


	//   ....[26]....
        /*0804*/ 	.word	0xffffffff


	//   ....[27]....
        /*0808*/ 	.word	0xffffffff


	//   ....[28]....
        /*080c*/ 	.word	0xffffffff


	//   ....[29]....
        /*0810*/ 	.word	0xffffffff


	//   ....[30]....
        /*0814*/ 	.word	0xffffffff


	//   ....[31]....
        /*0818*/ 	.word	0xffffffff


	//   ....[32]....
        /*081c*/ 	.word	0xffffffff


	//   ....[33]....
        /*0820*/ 	.word	0xffffffff


	//   ....[34]....
        /*0824*/ 	.word	0xffffffff


	//   ....[35]....
        /*0828*/ 	.word	0xffffffff


	//   ....[36]....
        /*082c*/ 	.word	0xffffffff


	//   ....[37]....
        /*0830*/ 	.word	0xffffffff


	//   ....[38]....
        /*0834*/ 	.word	0xffffffff


	//   ....[39]....
        /*0838*/ 	.word	0xffffffff


	//   ....[40]....
        /*083c*/ 	.word	0xffffffff


	//   ....[41]....
        /*0840*/ 	.word	0xffffffff


	//   ....[42]....
        /*0844*/ 	.word	0xffffffff


	//   ....[43]....
        /*0848*/ 	.word	0xffffffff


	//   ....[44]....
        /*084c*/ 	.word	0xffffffff


	//   ....[45]....
        /*0850*/ 	.word	0xffffffff


	//   ....[46]....
        /*0854*/ 	.word	0xffffffff


	//   ....[47]....
        /*0858*/ 	.word	0xffffffff


	//   ....[48]....
        /*085c*/ 	.word	0xffffffff


	//   ....[49]....
        /*0860*/ 	.word	0xffffffff


	//   ....[50]....
        /*0864*/ 	.word	0xffffffff


	//   ....[51]....
        /*0868*/ 	.word	0xffffffff


	//   ....[52]....
        /*086c*/ 	.word	0xffffffff


	//   ....[53]....
        /*0870*/ 	.word	0xffffffff


	//   ....[54]....
        /*0874*/ 	.word	0xffffffff


	//   ....[55]....
        /*0878*/ 	.word	0xffffffff


	//   ....[56]....
        /*087c*/ 	.word	0xffffffff


	//   ....[57]....
        /*0880*/ 	.word	0xffffffff


	//   ....[58]....
        /*0884*/ 	.word	0xffffffff


	//   ....[59]....
        /*0888*/ 	.word	0xffffffff


	//   ....[60]....
        /*088c*/ 	.word	0xffffffff


	//   ....[61]....
        /*0890*/ 	.word	0xffffffff


	//   ....[62]....
        /*0894*/ 	.word	0xffffffff


	//   ....[63]....
        /*0898*/ 	.word	0xffffffff


	//   ....[64]....
        /*089c*/ 	.word	0xffffffff


	//   ....[65]....
        /*08a0*/ 	.word	0xffffffff


	//   ....[66]....
        /*08a4*/ 	.word	0xffffffff


	//   ....[67]....
        /*08a8*/ 	.word	0xffffffff


	//   ....[68]....
        /*08ac*/ 	.word	0xffffffff


	//   ....[69]....
        /*08b0*/ 	.word	0xffffffff


	//   ....[70]....
        /*08b4*/ 	.word	0xffffffff


	//   ....[71]....
        /*08b8*/ 	.word	0xffffffff


	//   ....[72]....
        /*08bc*/ 	.word	0xffffffff


	//   ....[73]....
        /*08c0*/ 	.word	0xffffffff


	//   ....[74]....
        /*08c4*/ 	.word	0xffffffff


	//   ....[75]....
        /*08c8*/ 	.word	0xffffffff


	//   ....[76]....
        /*08cc*/ 	.word	0xffffffff


	//   ....[77]....
        /*08d0*/ 	.word	0xffffffff


	//   ....[78]....
        /*08d4*/ 	.word	0xffffffff


	//   ....[79]....
        /*08d8*/ 	.word	0xffffffff


	//   ....[80]....
        /*08dc*/ 	.word	0xffffffff


	//   ....[81]....
        /*08e0*/ 	.word	0xffffffff


	//   ....[82]....
        /*08e4*/ 	.word	0xffffffff


	//   ....[83]....
        /*08e8*/ 	.word	0xffffffff


	//   ....[84]....
        /*08ec*/ 	.word	0xffffffff


	//   ....[85]....
        /*08f0*/ 	.word	0xffffffff


	//   ....[86]....
        /*08f4*/ 	.word	0xffffffff


	//   ....[87]....
        /*08f8*/ 	.word	0xffffffff


	//   ....[88]....
        /*08fc*/ 	.word	0xffffffff


	//   ....[89]....
        /*0900*/ 	.word	0xffffffff


	//   ....[90]....
        /*0904*/ 	.word	0xffffffff


	//   ....[91]....
        /*0908*/ 	.word	0xffffffff


	//   ....[92]....
        /*090c*/ 	.word	0xffffffff


	//   ....[93]....
        /*0910*/ 	.word	0xffffffff


	//   ....[94]....
        /*0914*/ 	.word	0xffffffff


	//   ....[95]....
        /*0918*/ 	.word	0xffffffff


	//   ....[96]....
        /*091c*/ 	.word	0xffffffff


	//   ....[97]....
        /*0920*/ 	.word	0xffffffff


	//   ....[98]....
        /*0924*/ 	.word	0xffffffff


	//   ....[99]....
        /*0928*/ 	.word	0xffffffff


	//   ....[100]....
        /*092c*/ 	.word	0xffffffff


	//   ....[101]....
        /*0930*/ 	.word	0xffffffff


	//   ....[102]....
        /*0934*/ 	.word	0xffffffff


	//   ....[103]....
        /*0938*/ 	.word	0xffffffff


	//   ....[104]....
        /*093c*/ 	.word	0xffffffff


	//   ....[105]....
        /*0940*/ 	.word	0xffffffff


	//   ....[106]....
        /*0944*/ 	.word	0xffffffff


	//   ....[107]....
        /*0948*/ 	.word	0xffffffff


	//   ....[108]....
        /*094c*/ 	.word	0xffffffff


	//   ....[109]....
        /*0950*/ 	.word	0xffffffff


	//   ....[110]....
        /*0954*/ 	.word	0xffffffff


	//   ....[111]....
        /*0958*/ 	.word	0xffffffff


	//   ....[112]....
        /*095c*/ 	.word	0xffffffff


	//   ....[113]....
        /*0960*/ 	.word	0xffffffff


	//   ....[114]....
        /*0964*/ 	.word	0xffffffff


	//   ....[115]....
        /*0968*/ 	.word	0xffffffff


	//   ....[116]....
        /*096c*/ 	.word	0xffffffff


	//   ....[117]....
        /*0970*/ 	.word	0xffffffff


	//   ....[118]....
        /*0974*/ 	.word	0xffffffff


	//   ....[119]....
        /*0978*/ 	.word	0xffffffff


	//   ....[120]....
        /*097c*/ 	.word	0xffffffff


	//   ....[121]....
        /*0980*/ 	.word	0xffffffff


	//   ....[122]....
        /*0984*/ 	.word	0xffffffff


	//   ....[123]....
        /*0988*/ 	.word	0xffffffff


	//   ....[124]....
        /*098c*/ 	.word	0xffffffff


	//   ....[125]....
        /*0990*/ 	.word	0xffffffff


	//   ....[126]....
        /*0994*/ 	.word	0xffffffff


	//   ....[127]....
        /*0998*/ 	.word	0xffffffff


	//   ....[128]....
        /*099c*/ 	.word	0xffffffff


	//   ....[129]....
        /*09a0*/ 	.word	0xffffffff


	//   ....[130]....
        /*09a4*/ 	.word	0xffffffff


	//   ....[131]....
        /*09a8*/ 	.word	0xffffffff


	//   ....[132]....
        /*09ac*/ 	.word	0xffffffff


	//   ....[133]....
        /*09b0*/ 	.word	0xffffffff


	//   ....[134]....
        /*09b4*/ 	.word	0xffffffff


	//   ....[135]....
        /*09b8*/ 	.word	0xffffffff


	//   ....[136]....
        /*09bc*/ 	.word	0xffffffff


	//   ....[137]....
        /*09c0*/ 	.word	0xffffffff


	//   ....[138]....
        /*09c4*/ 	.word	0xffffffff


	//   ....[139]....
        /*09c8*/ 	.word	0xffffffff


	//   ....[140]....
        /*09cc*/ 	.word	0xffffffff


	//   ....[141]....
        /*09d0*/ 	.word	0xffffffff


	//   ....[142]....
        /*09d4*/ 	.word	0xffffffff


	//   ....[143]....
        /*09d8*/ 	.word	0xffffffff


	//   ....[144]....
        /*09dc*/ 	.word	0xffffffff


	//   ....[145]....
        /*09e0*/ 	.word	0xffffffff


	//   ....[146]....
        /*09e4*/ 	.word	0xffffffff


	//   ....[147]....
        /*09e8*/ 	.word	0xffffffff


	//   ....[148]....
        /*09ec*/ 	.word	0xffffffff


	//   ....[149]....
        /*09f0*/ 	.word	0xffffffff


	//   ....[150]....
        /*09f4*/ 	.word	0xffffffff


	//   ....[151]....
        /*09f8*/ 	.word	0xffffffff


	//   ....[152]....
        /*09fc*/ 	.word	0xffffffff


	//   ....[153]....
        /*0a00*/ 	.word	0xffffffff


	//   ....[154]....
        /*0a04*/ 	.word	0xffffffff


	//   ....[155]....
        /*0a08*/ 	.word	0xffffffff


	//   ....[156]....
        /*0a0c*/ 	.word	0xffffffff


	//   ....[157]....
        /*0a10*/ 	.word	0xffffffff


	//   ....[158]....
        /*0a14*/ 	.word	0xffffffff


	//   ....[159]....
        /*0a18*/ 	.word	0xffffffff


	//   ....[160]....
        /*0a1c*/ 	.word	0xffffffff


	//   ....[161]....
        /*0a20*/ 	.word	0xffffffff


	//   ....[162]....
        /*0a24*/ 	.word	0xffffffff


	//   ....[163]....
        /*0a28*/ 	.word	0xffffffff


	//   ....[164]....
        /*0a2c*/ 	.word	0x0500000f


	//   ....[165]....
        /*0a30*/ 	.word	0x0500000f


	//   ....[166]....
        /*0a34*/ 	.word	0x0500000f


	//   ....[167]....
        /*0a38*/ 	.word	0x0500000f


	//   ....[168]....
        /*0a3c*/ 	.word	0x0500000f


	//   ....[169]....
        /*0a40*/ 	.word	0x0500000f


	//   ....[170]....
        /*0a44*/ 	.word	0x0500000f


	//   ....[171]....
        /*0a48*/ 	.word	0x0500000f


	//   ....[172]....
        /*0a4c*/ 	.word	0x0500000f


	//   ....[173]....
        /*0a50*/ 	.word	0x0500000f


	//   ....[174]....
        /*0a54*/ 	.word	0x0500000f


	//   ....[175]....
        /*0a58*/ 	.word	0x0500000f


	//   ....[176]....
        /*0a5c*/ 	.word	0x0500000f


	//   ....[177]....
        /*0a60*/ 	.word	0x0500000f


	//   ....[178]....
        /*0a64*/ 	.word	0x0500000f


	//   ....[179]....
        /*0a68*/ 	.word	0x0500000f


	//   ....[180]....
        /*0a6c*/ 	.word	0x0500000f


	//   ....[181]....
        /*0a70*/ 	.word	0x0500000f


	//   ....[182]....
        /*0a74*/ 	.word	0x0500000f


	//   ....[183]....
        /*0a78*/ 	.word	0x0500000f


	//   ....[184]....
        /*0a7c*/ 	.word	0x0500000f


	//   ....[185]....
        /*0a80*/ 	.word	0x0500000f


	//   ....[186]....
        /*0a84*/ 	.word	0x0500000f


	//   ....[187]....
        /*0a88*/ 	.word	0x0500000f


	//   ....[188]....
        /*0a8c*/ 	.word	0x0500000f


	//   ....[189]....
        /*0a90*/ 	.word	0x0500000f


	//   ....[190]....
        /*0a94*/ 	.word	0x0500000f


	//   ....[191]....
        /*0a98*/ 	.word	0x0500000f


	//   ....[192]....
        /*0a9c*/ 	.word	0x0500000f


	//   ....[193]....
        /*0aa0*/ 	.word	0x0500000f


	//   ....[194]....
        /*0aa4*/ 	.word	0x0500000f


	//   ....[195]....
        /*0aa8*/ 	.word	0x0500000f


	//   ....[196]....
        /*0aac*/ 	.word	0x0500000f


	//   ....[197]....
        /*0ab0*/ 	.word	0x0500000f


	//   ....[198]....
        /*0ab4*/ 	.word	0x0500000f


	//   ....[199]....
        /*0ab8*/ 	.word	0x0500000f


	//   ....[200]....
        /*0abc*/ 	.word	0x0500000f


	//   ....[201]....
        /*0ac0*/ 	.word	0x0500000f


	//   ....[202]....
        /*0ac4*/ 	.word	0x0500000f


	//   ....[203]....
        /*0ac8*/ 	.word	0x0500000f


	//   ....[204]....
        /*0acc*/ 	.word	0x0500000f


	//   ....[205]....
        /*0ad0*/ 	.word	0x0500000f


	//   ....[206]....
        /*0ad4*/ 	.word	0x0500000f


	//   ....[207]....
        /*0ad8*/ 	.word	0x0500000f


	//   ....[208]....
        /*0adc*/ 	.word	0x0500000f


	//   ....[209]....
        /*0ae0*/ 	.word	0x0500000f


	//   ....[210]....
        /*0ae4*/ 	.word	0x0500000f


	//   ....[211]....
        /*0ae8*/ 	.word	0x0500000f


	//   ....[212]....
        /*0aec*/ 	.word	0x0500000f


	//   ....[213]....
        /*0af0*/ 	.word	0x0500000f


	//   ....[214]....
        /*0af4*/ 	.word	0x0500000f


	//   ....[215]....
        /*0af8*/ 	.word	0x0500000f


	//   ....[216]....
        /*0afc*/ 	.word	0x0500000f


	//   ....[217]....
        /*0b00*/ 	.word	0x0500000f


	//   ....[218]....
        /*0b04*/ 	.word	0x0500000f


	//   ....[219]....
        /*0b08*/ 	.word	0x0500000f


	//   ....[220]....
        /*0b0c*/ 	.word	0x0500000f


	//   ....[221]....
        /*0b10*/ 	.word	0x0500000f


	//   ....[222]....
        /*0b14*/ 	.word	0x0500000f


	//   ....[223]....
        /*0b18*/ 	.word	0x0500000f


	//   ....[224]....
        /*0b1c*/ 	.word	0x0500000f


	//   ....[225]....
        /*0b20*/ 	.word	0x0500000f


	//   ....[226]....
        /*0b24*/ 	.word	0x0500000f


	//   ....[227]....
        /*0b28*/ 	.word	0x0500000f


	//   ....[228]....
        /*0b2c*/ 	.word	0x0500000f


	//   ....[229]....
        /*0b30*/ 	.word	0x0500000f


	//   ....[230]....
        /*0b34*/ 	.word	0x0500000f


	//   ....[231]....
        /*0b38*/ 	.word	0x0500000f


	//   ....[232]....
        /*0b3c*/ 	.word	0x0500000f


	//   ....[233]....
        /*0b40*/ 	.word	0x0500000f


	//   ....[234]....
        /*0b44*/ 	.word	0x0500000f


	//   ....[235]....
        /*0b48*/ 	.word	0x0500000f


	//   ....[236]....
        /*0b4c*/ 	.word	0x0500000f


	//   ....[237]....
        /*0b50*/ 	.word	0x0500000f


	//   ....[238]....
        /*0b54*/ 	.word	0x0500000f


	//   ....[239]....
        /*0b58*/ 	.word	0x0500000f


	//   ....[240]....
        /*0b5c*/ 	.word	0x0500000f


	//   ....[241]....
        /*0b60*/ 	.word	0x0500000f


	//   ....[242]....
        /*0b64*/ 	.word	0x0500000f


	//   ....[243]....
        /*0b68*/ 	.word	0x0500000f


	//   ....[244]....
        /*0b6c*/ 	.word	0x0500000f


	//   ....[245]....
        /*0b70*/ 	.word	0x0500000f


	//   ....[246]....
        /*0b74*/ 	.word	0x0500000f


	//   ....[247]....
        /*0b78*/ 	.word	0x0500000f


	//   ....[248]....
        /*0b7c*/ 	.word	0x0500000f


	//   ....[249]....
        /*0b80*/ 	.word	0x0500000f


	//   ....[250]....
        /*0b84*/ 	.word	0x0500000f


	//   ....[251]....
        /*0b88*/ 	.word	0x0500000f


	//   ....[252]....
        /*0b8c*/ 	.word	0x0500000f


	//   ....[253]....
        /*0b90*/ 	.word	0x0500000f


	//   ....[254]....
        /*0b94*/ 	.word	0x0500000f


	//   ....[255]....
        /*0b98*/ 	.word	0x0500000f


	//   ....[0]....
        /*0b9c*/ 	.word	0x0500000f


	//   ....[1]....
        /*0ba0*/ 	.word	0x0500000f


	//   ....[2]....
        /*0ba4*/ 	.word	0x0500000f


	//   ....[3]....
        /*0ba8*/ 	.word	0x0500000f


	//   ....[4]....
        /*0bac*/ 	.word	0x0500000f


	//   ....[5]....
        /*0bb0*/ 	.word	0x0500000f


	//   ....[6]....
        /*0bb4*/ 	.word	0x0500000f


	//   ....[7]....
        /*0bb8*/ 	.word	0x0500000f


	//   ....[8]....
        /*0bbc*/ 	.word	0x0500000f


	//   ....[9]....
        /*0bc0*/ 	.word	0x0500000f


	//   ....[10]....
        /*0bc4*/ 	.word	0x0500000f


	//   ....[11]....
        /*0bc8*/ 	.word	0x0500000f


	//   ....[12]....
        /*0bcc*/ 	.word	0x0500000f


	//   ....[13]....
        /*0bd0*/ 	.word	0x0500000f


	//   ....[14]....
        /*0bd4*/ 	.word	0x0500000f


	//   ....[15]....
        /*0bd8*/ 	.word	0x0500000f


	//   ....[16]....
        /*0bdc*/ 	.word	0x0500000f


	//   ....[17]....
        /*0be0*/ 	.word	0x0500000f


	//   ....[18]....
        /*0be4*/ 	.word	0x0500000f


	//   ....[19]....
        /*0be8*/ 	.word	0x0500000f


	//   ....[20]....
        /*0bec*/ 	.word	0x0500000f


	//   ....[21]....
        /*0bf0*/ 	.word	0x0500000f


	//   ....[22]....
        /*0bf4*/ 	.word	0x0500000f


	//   ....[23]....
        /*0bf8*/ 	.word	0x0500000f


	//   ....[24]....
        /*0bfc*/ 	.word	0x0500000f


	//----- nvinfo : EIATTR_COOP_GROUP_INSTR_OFFSETS
	.align		4
.L_401:
        /*0c00*/ 	.byte	0x04, 0x28
        /*0c02*/ 	.short	(.L_403 - .L_402)


	//   ....[0]....
.L_402:
        /*0c04*/ 	.word	0x00000070


	//   ....[1]....
        /*0c08*/ 	.word	0x000001a0


	//   ....[2]....
        /*0c0c*/ 	.word	0x000001f0


	//   ....[3]....
        /*0c10*/ 	.word	0x00000420


	//   ....[4]....
        /*0c14*/ 	.word	0x00000580


	//   ....[5]....
        /*0c18*/ 	.word	0x000006a0


	//   ....[6]....
        /*0c1c*/ 	.word	0x00000800


	//   ....[7]....
        /*0c20*/ 	.word	0x0000cc90


	//   ....[8]....
        /*0c24*/ 	.word	0x0000d1e0


	//   ....[9]....
        /*0c28*/ 	.word	0x0000d1f0


	//   ....[10]....
        /*0c2c*/ 	.word	0x0000d200


	//   ....[11]....
        /*0c30*/ 	.word	0x0000d210


	//   ....[12]....
        /*0c34*/ 	.word	0x00010860


	//   ....[13]....
        /*0c38*/ 	.word	0x00010870


	//   ....[14]....
        /*0c3c*/ 	.word	0x00010880


	//   ....[15]....
        /*0c40*/ 	.word	0x00010890


	//   ....[16]....
        /*0c44*/ 	.word	0x000153a0


	//   ....[17]....
        /*0c48*/ 	.word	0x00015450


	//   ....[18]....
        /*0c4c*/ 	.word	0x00015bb0


	//   ....[19]....
        /*0c50*/ 	.word	0x00015c20


	//   ....[20]....
        /*0c54*/ 	.word	0x00017850


	//   ....[21]....
        /*0c58*/ 	.word	0x00017b20


	//   ....[22]....
        /*0c5c*/ 	.word	0x00017b80


	//   ....[23]....
        /*0c60*/ 	.word	0x00017ba0


	//   ....[24]....
        /*0c64*/ 	.word	0x000197d0


	//   ....[25]....
        /*0c68*/ 	.word	0x000197e0


	//   ....[26]....
        /*0c6c*/ 	.word	0x00019810


	//   ....[27]....
        /*0c70*/ 	.word	0x00019820


	//   ....[28]....
        /*0c74*/ 	.word	0x0001af20


	//   ....[29]....
        /*0c78*/ 	.word	0x0001af50


	//   ....[30]....
        /*0c7c*/ 	.word	0x0001afa0


	//   ....[31]....
        /*0c80*/ 	.word	0x0001afd0


	//   ....[32]....
        /*0c84*/ 	.word	0x0001b030


	//   ....[33]....
        /*0c88*/ 	.word	0x0001b100


	//   ....[34]....
        /*0c8c*/ 	.word	0x0001b130


	//   ....[35]....
        /*0c90*/ 	.word	0x0001b160


	//   ....[36]....
        /*0c94*/ 	.word	0x0001b190


	//   ....[37]....
        /*0c98*/ 	.word	0x0001b1c0


	//   ....[38]....
        /*0c9c*/ 	.word	0x0001b1f0


	//   ....[39]....
        /*0ca0*/ 	.word	0x0001b220


	//   ....[40]....
        /*0ca4*/ 	.word	0x0001b250


	//   ....[41]....
        /*0ca8*/ 	.word	0x0001b280


	//   ....[42]....
        /*0cac*/ 	.word	0x0001b2b0


	//   ....[43]....
        /*0cb0*/ 	.word	0x0001b2e0


	//   ....[44]....
        /*0cb4*/ 	.word	0x0001b310


	//   ....[45]....
        /*0cb8*/ 	.word	0x0001b340


	//   ....[46]....
        /*0cbc*/ 	.word	0x0001b370


	//   ....[47]....
        /*0cc0*/ 	.word	0x0001b3a0


	//   ....[48]....
        /*0cc4*/ 	.word	0x0001b3d0


	//   ....[49]....
        /*0cc8*/ 	.word	0x0001b400


	//   ....[50]....
        /*0ccc*/ 	.word	0x0001b430


	//   ....[51]....
        /*0cd0*/ 	.word	0x0001b460


	//   ....[52]....
        /*0cd4*/ 	.word	0x0001b490


	//   ....[53]....
        /*0cd8*/ 	.word	0x0001b4c0


	//   ....[54]....
        /*0cdc*/ 	.word	0x0001b4f0


	//   ....[55]....
        /*0ce0*/ 	.word	0x0001b500


	//   ....[56]....
        /*0ce4*/ 	.word	0x0001b530


	//   ....[57]....
        /*0ce8*/ 	.word	0x0001b560


	//   ....[58]....
        /*0cec*/ 	.word	0x0001b590


	//   ....[59]....
        /*0cf0*/ 	.word	0x0001b5c0


	//   ....[60]....
        /*0cf4*/ 	.word	0x0001b5f0


	//   ....[61]....
        /*0cf8*/ 	.word	0x0001b620


	//   ....[62]....
        /*0cfc*/ 	.word	0x0001b650


	//   ....[63]....
        /*0d00*/ 	.word	0x0001b680


	//   ....[64]....
        /*0d04*/ 	.word	0x0001b6b0


	//   ....[65]....
        /*0d08*/ 	.word	0x0001b6e0


	//   ....[66]....
        /*0d0c*/ 	.word	0x0001b710


	//   ....[67]....
        /*0d10*/ 	.word	0x0001b740


	//   ....[68]....
        /*0d14*/ 	.word	0x0001b750


	//   ....[69]....
        /*0d18*/ 	.word	0x0001b760


	//   ....[70]....
        /*0d1c*/ 	.word	0x0001b780


	//   ....[71]....
        /*0d20*/ 	.word	0x0001b7b0


	//   ....[72]....
        /*0d24*/ 	.word	0x0001b7e0


	//   ....[73]....
        /*0d28*/ 	.word	0x0001b7f0


	//   ....[74]....
        /*0d2c*/ 	.word	0x0001b800


	//   ....[75]....
        /*0d30*/ 	.word	0x0001b810


	//   ....[76]....
        /*0d34*/ 	.word	0x0001b820


	//   ....[77]....
        /*0d38*/ 	.word	0x0001b830


	//   ....[78]....
        /*0d3c*/ 	.word	0x0001b840


	//   ....[79]....
        /*0d40*/ 	.word	0x0001b850


	//   ....[80]....
        /*0d44*/ 	.word	0x0001b860


	//   ....[81]....
        /*0d48*/ 	.word	0x0001b890


	//   ....[82]....
        /*0d4c*/ 	.word	0x0001b8c0


	//   ....[83]....
        /*0d50*/ 	.word	0x0001b8f0


	//   ....[84]....
        /*0d54*/ 	.word	0x0001b920


	//   ....[85]....
        /*0d58*/ 	.word	0x0001b950


	//   ....[86]....
        /*0d5c*/ 	.word	0x0001b980


	//   ....[87]....
        /*0d60*/ 	.word	0x0001b9a0


	//   ....[88]....
        /*0d64*/ 	.word	0x0001b9d0


	//   ....[89]....
        /*0d68*/ 	.word	0x0001b9e0


	//   ....[90]....
        /*0d6c*/ 	.word	0x0001b9f0


	//   ....[91]....
        /*0d70*/ 	.word	0x0001ba00


	//   ....[92]....
        /*0d74*/ 	.word	0x0001c330


	//   ....[93]....
        /*0d78*/ 	.word	0x0001c4c0


	//   ....[94]....
        /*0d7c*/ 	.word	0x0001c500


	//   ....[95]....
        /*0d80*/ 	.word	0x0001c530


	//   ....[96]....
        /*0d84*/ 	.word	0x0001cab0


	//   ....[97]....
        /*0d88*/ 	.word	0x0001cb10


	//   ....[98]....
        /*0d8c*/ 	.word	0x0001cc50


	//   ....[99]....
        /*0d90*/ 	.word	0x0001cc70


	//   ....[100]....
        /*0d94*/ 	.word	0x0001cdb0


	//   ....[101]....
        /*0d98*/ 	.word	0x0001cdd0


	//   ....[102]....
        /*0d9c*/ 	.word	0x0001cf20


	//   ....[103]....
        /*0da0*/ 	.word	0x0001cf40


	//   ....[104]....
        /*0da4*/ 	.word	0x0001d8a0


	//   ....[105]....
        /*0da8*/ 	.word	0x0001d8b0


	//   ....[106]....
        /*0dac*/ 	.word	0x0001da40


	//   ....[107]....
        /*0db0*/ 	.word	0x0001da50


	//   ....[108]....
        /*0db4*/ 	.word	0x0001dbe0


	//   ....[109]....
        /*0db8*/ 	.word	0x0001dbf0


	//   ....[110]....
        /*0dbc*/ 	.word	0x0001dd80


	//   ....[111]....
        /*0dc0*/ 	.word	0x0001dd90


	//   ....[112]....
        /*0dc4*/ 	.word	0x0001df80


	//   ....[113]....
        /*0dc8*/ 	.word	0x0001e170


	//   ....[114]....
        /*0dcc*/ 	.word	0x0001e1a0


	//   ....[115]....
        /*0dd0*/ 	.word	0x0001e1d0


	//   ....[116]....
        /*0dd4*/ 	.word	0x0001e200


	//   ....[117]....
        /*0dd8*/ 	.word	0x0001e230


	//   ....[118]....
        /*0ddc*/ 	.word	0x0001e260


	//   ....[119]....
        /*0de0*/ 	.word	0x0001e3d0


	//   ....[120]....
        /*0de4*/ 	.word	0x0001e400


	//   ....[121]....
        /*0de8*/ 	.word	0x0001e430


	//   ....[122]....
        /*0dec*/ 	.word	0x0001e460


	//   ....[123]....
        /*0df0*/ 	.word	0x0001e490


	//   ....[124]....
        /*0df4*/ 	.word	0x0001e4c0


	//   ....[125]....
        /*0df8*/ 	.word	0x0001e560


	//   ....[126]....
        /*0dfc*/ 	.word	0x0001e590


	//   ....[127]....
        /*0e00*/ 	.word	0x0001e620


	//   ....[128]....
        /*0e04*/ 	.word	0x0001f350


	//   ....[129]....
        /*0e08*/ 	.word	0x00020ce0


	//   ....[130]....
        /*0e0c*/ 	.word	0x00021ac0


	//   ....[131]....
        /*0e10*/ 	.word	0x00021af0


	//   ....[132]....
        /*0e14*/ 	.word	0x00021b10


	//   ....[133]....
        /*0e18*/ 	.word	0x00021b30


	//   ....[134]....
        /*0e1c*/ 	.word	0x00021c40


	//   ....[135]....
        /*0e20*/ 	.word	0x00021c50


	//   ....[136]....
        /*0e24*/ 	.word	0x00021ce0


	//   ....[137]....
        /*0e28*/ 	.word	0x00021cf0


	//   ....[138]....
        /*0e2c*/ 	.word	0x00021d80


	//   ....[139]....
        /*0e30*/ 	.word	0x00021d90


	//   ....[140]....
        /*0e34*/ 	.word	0x00021e20


	//   ....[141]....
        /*0e38*/ 	.word	0x00021e30


	//   ....[142]....
        /*0e3c*/ 	.word	0x00021ec0


	//   ....[143]....
        /*0e40*/ 	.word	0x00021ed0


	//   ....[144]....
        /*0e44*/ 	.word	0x00021f20


	//   ....[145]....
        /*0e48*/ 	.word	0x00021f50


	//   ....[146]....
        /*0e4c*/ 	.word	0x00024a70


	//   ....[147]....
        /*0e50*/ 	.word	0x00024aa0


	//   ....[148]....
        /*0e54*/ 	.word	0x00024ae0


	//   ....[149]....
        /*0e58*/ 	.word	0x00024b10


	//   ....[150]....
        /*0e5c*/ 	.word	0x00024b40


	//   ....[151]....
        /*0e60*/ 	.word	0x00024b70


	//   ....[152]....
        /*0e64*/ 	.word	0x00024ba0


	//   ....[153]....
        /*0e68*/ 	.word	0x00024bd0


	//   ....[154]....
        /*0e6c*/ 	.word	0x00024d60


	//   ....[155]....
        /*0e70*/ 	.word	0x00024d90


	//   ....[156]....
        /*0e74*/ 	.word	0x00024dc0


	//   ....[157]....
        /*0e78*/ 	.word	0x00024df0


	//   ....[158]....
        /*0e7c*/ 	.word	0x00024e20


	//   ....[159]....
        /*0e80*/ 	.word	0x00024e50


	//   ....[160]....
        /*0e84*/ 	.word	0x00024f20


	//   ....[161]....
        /*0e88*/ 	.word	0x00024f40


	//   ....[162]....
        /*0e8c*/ 	.word	0x00024fb0


	//   ....[163]....
        /*0e90*/ 	.word	0x00025450


	//   ....[164]....
        /*0e94*/ 	.word	0x00025950


	//   ....[165]....
        /*0e98*/ 	.word	0x00025a00


	//   ....[166]....
        /*0e9c*/ 	.word	0x00025a90


	//   ....[167]....
        /*0ea0*/ 	.word	0x00025ae0


	//   ....[168]....
        /*0ea4*/ 	.word	0x00025b30


	//   ....[169]....
        /*0ea8*/ 	.word	0x00025c10


	//   ....[170]....
        /*0eac*/ 	.word	0x00025ca0


	//   ....[171]....
        /*0eb0*/ 	.word	0x00025cf0


	//   ....[172]....
        /*0eb4*/ 	.word	0x00025d40


	//   ....[173]....
        /*0eb8*/ 	.word	0x00026060


	//   ....[174]....
        /*0ebc*/ 	.word	0x00026180


	//   ....[175]....
        /*0ec0*/ 	.word	0x000262b0


	//   ....[176]....
        /*0ec4*/ 	.word	0x000263d0


	//   ....[177]....
        /*0ec8*/ 	.word	0x000264d0


	//   ....[178]....
        /*0ecc*/ 	.word	0x00026550


	//   ....[179]....
        /*0ed0*/ 	.word	0x000265b0


	//   ....[180]....
        /*0ed4*/ 	.word	0x00026610


	//   ....[181]....
        /*0ed8*/ 	.word	0x00026670


	//   ....[182]....
        /*0edc*/ 	.word	0x000266d0


	//   ....[183]....
        /*0ee0*/ 	.word	0x00026730


	//   ....[184]....
        /*0ee4*/ 	.word	0x000267b0


	//   ....[185]....
        /*0ee8*/ 	.word	0x00026810


	//   ....[186]....
        /*0eec*/ 	.word	0x00026890


	//   ....[187]....
        /*0ef0*/ 	.word	0x000268f0


	//   ....[188]....
        /*0ef4*/ 	.word	0x00026970


	//   ....[189]....
        /*0ef8*/ 	.word	0x000269d0


	//   ....[190]....
        /*0efc*/ 	.word	0x00026a50


	//   ....[191]....
        /*0f00*/ 	.word	0x00026ab0


	//   ....[192]....
        /*0f04*/ 	.word	0x00026b30


	//   ....[193]....
        /*0f08*/ 	.word	0x00026b90


	//   ....[194]....
        /*0f0c*/ 	.word	0x00026c10


	//   ....[195]....
        /*0f10*/ 	.word	0x00026c70


	//   ....[196]....
        /*0f14*/ 	.word	0x00026cf0


	//   ....[197]....
        /*0f18*/ 	.word	0x00026d50


	//   ....[198]....
        /*0f1c*/ 	.word	0x00026dd0


	//   ....[199]....
        /*0f20*/ 	.word	0x00026e30


	//   ....[200]....
        /*0f24*/ 	.word	0x00026eb0


	//   ....[201]....
        /*0f28*/ 	.word	0x00026f10


	//   ....[202]....
        /*0f2c*/ 	.word	0x00026f90


	//   ....[203]....
        /*0f30*/ 	.word	0x00026ff0


	//   ....[204]....
        /*0f34*/ 	.word	0x00027070


	//   ....[205]....
        /*0f38*/ 	.word	0x000270d0


	//   ....[206]....
        /*0f3c*/ 	.word	0x00027150


	//   ....[207]....
        /*0f40*/ 	.word	0x000271b0


	//   ....[208]....
        /*0f44*/ 	.word	0x00027220


	//   ....[209]....
        /*0f48*/ 	.word	0x00027280


	//   ....[210]....
        /*0f4c*/ 	.word	0x000272f0


	//   ....[211]....
        /*0f50*/ 	.word	0x00027350


	//   ....[212]....
        /*0f54*/ 	.word	0x000273b0


	//   ....[213]....
        /*0f58*/ 	.word	0x00027410


	//   ....[214]....
        /*0f5c*/ 	.word	0x00027480


	//   ....[215]....
        /*0f60*/ 	.word	0x000274e0


	//   ....[216]....
        /*0f64*/ 	.word	0x00027560


	//   ....[217]....
        /*0f68*/ 	.word	0x000275c0


	//   ....[218]....
        /*0f6c*/ 	.word	0x00027640


	//   ....[219]....
        /*0f70*/ 	.word	0x000276a0


	//   ....[220]....
        /*0f74*/ 	.word	0x00027720


	//   ....[221]....
        /*0f78*/ 	.word	0x00027780


	//   ....[222]....
        /*0f7c*/ 	.word	0x00027800


	//   ....[223]....
        /*0f80*/ 	.word	0x00027860


	//   ....[224]....
        /*0f84*/ 	.word	0x000278e0


	//   ....[225]....
        /*0f88*/ 	.word	0x00027940


	//   ....[226]....
        /*0f8c*/ 	.word	0x000279b0


	//   ....[227]....
        /*0f90*/ 	.word	0x00027a10


	//   ....[228]....
        /*0f94*/ 	.word	0x00027a70


	//   ....[229]....
        /*0f98*/ 	.word	0x00027ad0


	//   ....[230]....
        /*0f9c*/ 	.word	0x00027b40


	//   ....[231]....
        /*0fa0*/ 	.word	0x00027ba0


	//   ....[232]....
        /*0fa4*/ 	.word	0x00027c20


	//   ....[233]....
        /*0fa8*/ 	.word	0x00027c80


	//   ....[234]....
        /*0fac*/ 	.word	0x00027d00


	//   ....[235]....
        /*0fb0*/ 	.word	0x00027d60


	//   ....[236]....
        /*0fb4*/ 	.word	0x00027e00


	//   ....[237]....
        /*0fb8*/ 	.word	0x00027f50


	//   ....[238]....
        /*0fbc*/ 	.word	0x00027fa0


	//   ....[239]....
        /*0fc0*/ 	.word	0x00028030


	//   ....[240]....
        /*0fc4*/ 	.word	0x000280c0


	//   ....[241]....
        /*0fc8*/ 	.word	0x00028150


	//   ....[242]....
        /*0fcc*/ 	.word	0x000281e0


	//   ....[243]....
        /*0fd0*/ 	.word	0x00028270


	//   ....[244]....
        /*0fd4*/ 	.word	0x00028300


	//   ....[245]....
        /*0fd8*/ 	.word	0x000283c0


	//   ....[246]....
        /*0fdc*/ 	.word	0x000286b0


	//   ....[247]....
        /*0fe0*/ 	.word	0x000288d0


	//   ....[248]....
        /*0fe4*/ 	.word	0x00028920


	//   ....[249]....
        /*0fe8*/ 	.word	0x00028980


	//   ....[250]....
        /*0fec*/ 	.word	0x00028a60


	//   ....[251]....
        /*0ff0*/ 	.word	0x00028b10


	//   ....[252]....
        /*0ff4*/ 	.word	0x00028c20


	//   ....[253]....
        /*0ff8*/ 	.word	0x00028c80


	//   ....[254]....
        /*0ffc*/ 	.word	0x00028d80


	//   ....[255]....
        /*1000*/ 	.word	0x00028de0


	//   ....[0]....
        /*1004*/ 	.word	0x00028ee0


	//   ....[1]....
        /*1008*/ 	.word	0x00028f40


	//   ....[2]....
        /*100c*/ 	.word	0x00029040


	//   ....[3]....
        /*1010*/ 	.word	0x000290a0


	//   ....[4]....
        /*1014*/ 	.word	0x00029180


	//   ....[5]....
        /*1018*/ 	.word	0x00029200


	//   ....[6]....
        /*101c*/ 	.word	0x000292e0


	//   ....[7]....
        /*1020*/ 	.word	0x000295c0


	//   ....[8]....
        /*1024*/ 	.word	0x00029660


	//   ....[9]....
        /*1028*/ 	.word	0x00029780


	//   ....[10]....
        /*102c*/ 	.word	0x00029800


	//   ....[11]....
        /*1030*/ 	.word	0x00029880


	//   ....[12]....
        /*1034*/ 	.word	0x00029900


	//   ....[13]....
        /*1038*/ 	.word	0x00029980


	//   ....[14]....
        /*103c*/ 	.word	0x00029a10


	//   ....[15]....
        /*1040*/ 	.word	0x00029ab0


	//   ....[16]....
        /*1044*/ 	.word	0x00029b60


	//   ....[17]....
        /*1048*/ 	.word	0x00029be0


	//   ....[18]....
        /*104c*/ 	.word	0x00029c60


	//   ....[19]....
        /*1050*/ 	.word	0x00029ce0


	//   ....[20]....
        /*1054*/ 	.word	0x00029d70


	//   ....[21]....
        /*1058*/ 	.word	0x00029df0


	//   ....[22]....
        /*105c*/ 	.word	0x00029e90


	//   ....[23]....
        /*1060*/ 	.word	0x00029f20


	//   ....[24]....
        /*1064*/ 	.word	0x0002a050


	//----- nvinfo : EIATTR_REG_RECONFIG
	.align		4
.L_403:
        /*1068*/ 	.byte	0x01, 0x54
	.zero		2


	//----- nvinfo : EIATTR_SYSCALL_OFFSETS
	.align		4
        /*106c*/ 	.byte	0x04, 0x46
        /*106e*/ 	.short	(.L_405 - .L_404)


	//   ....[0]....
.L_404:
        /*1070*/ 	.word	0x000019c0


	//   ....[1]....
        /*1074*/ 	.word	0x00001b10


	//   ....[2]....
        /*1078*/ 	.word	0x0000ce30


	//   ....[3]....
        /*107c*/ 	.word	0x0000d150


	//   ....[4]....
        /*1080*/ 	.word	0x00020700


	//   ....[5]....
        /*1084*/ 	.word	0x000208a0


	//   ....[6]....
        /*1088*/ 	.word	0x00020a10


	//   ....[7]....
        /*108c*/ 	.word	0x00020b60


	//   ....[8]....
        /*1090*/ 	.word	0x000216a0


	//----- nvinfo : EIATTR_MBARRIER_INSTR_OFFSETS
	.align		4
.L_405:
        /*1094*/ 	.byte	0x04, 0x39
        /*1096*/ 	.short	(.L_407 - .L_406)


	//   ....[0]....
.L_406:
        /*1098*/ 	.word	0x000002d0
        /*109c*/ 	.word	0x000000ff
        /*10a0*/ 	.word	0x00038800
        /*10a4*/ 	.short	0x0100
        /*10a6*/ 	.byte	0x08
	.zero		1


	//   ....[1]....
        /*10a8*/ 	.word	0x000002e0
        /*10ac*/ 	.word	0x000000ff
        /*10b0*/ 	.word	0x00038820
        /*10b4*/ 	.short	0x0100
        /*10b6*/ 	.byte	0x08
	.zero		1


	//   ....[2]....
        /*10b8*/ 	.word	0x000003d0
        /*10bc*/ 	.word	0x000000ff
        /*10c0*/ 	.word	0x00038830
        /*10c4*/ 	.short	0x0100
        /*10c6*/ 	.byte	0x08
	.zero		1


	//   ....[3]....
        /*10c8*/ 	.word	0x000003e0
        /*10cc*/ 	.word	0x000000ff
        /*10d0*/ 	.word	0x00038840
        /*10d4*/ 	.short	0x0100
        /*10d6*/ 	.byte	0x08
	.zero		1


	//   ....[4]....
        /*10d8*/ 	.word	0x000003f0
        /*10dc*/ 	.word	0x000000ff
        /*10e0*/ 	.word	0x00038838
        /*10e4*/ 	.short	0x0100
        /*10e6*/ 	.byte	0x08
	.zero		1


	//   ....[5]....
        /*10e8*/ 	.word	0x00000400
        /*10ec*/ 	.word	0x000000ff
        /*10f0*/ 	.word	0x00038848
        /*10f4*/ 	.short	0x0100
        /*10f6*/ 	.byte	0x08
	.zero		1


	//   ....[6]....
        /*10f8*/ 	.word	0x00000530
        /*10fc*/ 	.word	0x000000ff
        /*1100*/ 	.word	0x00038850
        /*1104*/ 	.short	0x0100
        /*1106*/ 	.byte	0x08
	.zero		1


	//   ....[7]....
        /*1108*/ 	.word	0x00000540
        /*110c*/ 	.word	0x000000ff
        /*1110*/ 	.word	0x00038860
        /*1114*/ 	.short	0x0100
        /*1116*/ 	.byte	0x08
	.zero		1


	//   ....[8]....
        /*1118*/ 	.word	0x00000550
        /*111c*/ 	.word	0x000000ff
        /*1120*/ 	.word	0x00038858
        /*1124*/ 	.short	0x0100
        /*1126*/ 	.byte	0x08
	.zero		1


	//   ....[9]....
        /*1128*/ 	.word	0x00000560
        /*112c*/ 	.word	0x000000ff
        /*1130*/ 	.word	0x00038868
        /*1134*/ 	.short	0x0100
        /*1136*/ 	.byte	0x08
	.zero		1


	//   ....[10]....
        /*1138*/ 	.word	0x00000650
        /*113c*/ 	.word	0x000000ff
        /*1140*/ 	.word	0x00038870
        /*1144*/ 	.short	0x0100
        /*1146*/ 	.byte	0x06
	.zero		1


	//   ....[11]....
        /*1148*/ 	.word	0x00000660
        /*114c*/ 	.word	0x000000ff
        /*1150*/ 	.word	0x00038880
        /*1154*/ 	.short	0x0100
        /*1156*/ 	.byte	0x06
	.zero		1


	//   ....[12]....
        /*1158*/ 	.word	0x00000670
        /*115c*/ 	.word	0x000000ff
        /*1160*/ 	.word	0x00038878
        /*1164*/ 	.short	0x0100
        /*1166*/ 	.byte	0x06
	.zero		1


	//   ....[13]....
        /*1168*/ 	.word	0x00000680
        /*116c*/ 	.word	0x000000ff
        /*1170*/ 	.word	0x00038888
        /*1174*/ 	.short	0x0100
        /*1176*/ 	.byte	0x06
	.zero		1


	//   ....[14]....
        /*1178*/ 	.word	0x000007b0
        /*117c*/ 	.word	0x000000ff
        /*1180*/ 	.word	0x00038890
        /*1184*/ 	.short	0x0100
        /*1186*/ 	.byte	0x08
	.zero		1


	//   ....[15]....
        /*1188*/ 	.word	0x000007c0
        /*118c*/ 	.word	0x000000ff
        /*1190*/ 	.word	0x000388a0
        /*1194*/ 	.short	0x0100
        /*1196*/ 	.byte	0x08
	.zero		1


	//   ....[16]....
        /*1198*/ 	.word	0x000007d0
        /*119c*/ 	.word	0x000000ff
        /*11a0*/ 	.word	0x00038898
        /*11a4*/ 	.short	0x0100
        /*11a6*/ 	.byte	0x08
	.zero		1


	//   ....[17]....
        /*11a8*/ 	.word	0x000007e0
        /*11ac*/ 	.word	0x000000ff
        /*11b0*/ 	.word	0x000388a8
        /*11b4*/ 	.short	0x0100
        /*11b6*/ 	.byte	0x08
	.zero		1


	//   ....[18]....
        /*11b8*/ 	.word	0x00000910
        /*11bc*/ 	.word	0x000000ff
        /*11c0*/ 	.word	0x000388b0
        /*11c4*/ 	.short	0x0100
        /*11c6*/ 	.byte	0x08
	.zero		1


	//   ....[19]....
        /*11c8*/ 	.word	0x00000920
        /*11cc*/ 	.word	0x000000ff
        /*11d0*/ 	.word	0x000388c0
        /*11d4*/ 	.short	0x0100
        /*11d6*/ 	.byte	0x08
	.zero		1


	//   ....[20]....
        /*11d8*/ 	.word	0x00000930
        /*11dc*/ 	.word	0x000000ff
        /*11e0*/ 	.word	0x000388b8
        /*11e4*/ 	.short	0x0100
        /*11e6*/ 	.byte	0x08
	.zero		1


	//   ....[21]....
        /*11e8*/ 	.word	0x00000940
        /*11ec*/ 	.word	0x000000ff
        /*11f0*/ 	.word	0x000388c8
        /*11f4*/ 	.short	0x0100
        /*11f6*/ 	.byte	0x08
	.zero		1


	//   ....[22]....
        /*11f8*/ 	.word	0x000030e0
        /*11fc*/ 	.word	0x0000006e
        /*1200*/ 	.word	0x00038890
        /*1204*/ 	.short	0x010a
        /*1206*/ 	.byte	0x3f
	.zero		1


	//   ....[23]....
        /*1208*/ 	.word	0x000073f0
        /*120c*/ 	.word	0x0000006e
        /*1210*/ 	.word	0x00038890
        /*1214*/ 	.short	0x010a
        /*1216*/ 	.byte	0x3f
	.zero		1


	//   ....[24]....
        /*1218*/ 	.word	0x0000b800
        /*121c*/ 	.word	0x0000006e
        /*1220*/ 	.word	0x00038890
        /*1224*/ 	.short	0x010a
        /*1226*/ 	.byte	0x3f
	.zero		1


	//   ....[25]....
        /*1228*/ 	.word	0x0000bda0
        /*122c*/ 	.word	0x00000030
        /*1230*/ 	.word	0x00000000
        /*1234*/ 	.short	0x0101
        /*1236*/ 	.byte	0x3f
	.zero		1


	//   ....[26]....
        /*1238*/ 	.word	0x0000bde0
        /*123c*/ 	.word	0x0000006e
        /*1240*/ 	.word	0x000388b0
        /*1244*/ 	.short	0x010a
        /*1246*/ 	.byte	0x3f
	.zero		1


	//   ....[27]....
        /*1248*/ 	.word	0x0000c3e0
        /*124c*/ 	.word	0x0000006e
        /*1250*/ 	.word	0x00000000
        /*1254*/ 	.short	0x0101
        /*1256*/ 	.byte	0x3f
	.zero		1


	//   ....[28]....
        /*1258*/ 	.word	0x0000cec0
        /*125c*/ 	.word	0x00000016
        /*1260*/ 	.word	0x00038800
        /*1264*/ 	.short	0x010a
        /*1266*/ 	.byte	0x3f
	.zero		1


	//   ....[29]....
        /*1268*/ 	.word	0x0000cf10
        /*126c*/ 	.word	0x00000016
        /*1270*/ 	.word	0x00038800
        /*1274*/ 	.short	0x010a
        /*1276*/ 	.byte	0x3f
	.zero		1


	//   ....[30]....
        /*1278*/ 	.word	0x0000d500
        /*127c*/ 	.word	0x00000016
        /*1280*/ 	.word	0x00038800
        /*1284*/ 	.short	0x010a
        /*1286*/ 	.byte	0x3f
	.zero		1


	//   ....[31]....
        /*1288*/ 	.word	0x00010b10
        /*128c*/ 	.word	0x00000016
        /*1290*/ 	.word	0x00038800
        /*1294*/ 	.short	0x010a
        /*1296*/ 	.byte	0x3f
	.zero		1


	//   ....[32]....
        /*1298*/ 	.word	0x00014350
        /*129c*/ 	.word	0x00000004
        /*12a0*/ 	.word	0x00038830
        /*12a4*/ 	.short	0x010a
        /*12a6*/ 	.byte	0x3f
	.zero		1


	//   ....[33]....
        /*12a8*/ 	.word	0x00014440
        /*12ac*/ 	.word	0x00000004
        /*12b0*/ 	.word	0x00038830
        /*12b4*/ 	.short	0x010a
        /*12b6*/ 	.byte	0x3f
	.zero		1


	//   ....[34]....
        /*12b8*/ 	.word	0x00015470
        /*12bc*/ 	.word	0x00000004
        /*12c0*/ 	.word	0x00000000
        /*12c4*/ 	.short	0x0101
        /*12c6*/ 	.byte	0x3f
	.zero		1


	//   ....[35]....
        /*12c8*/ 	.word	0x00017040
        /*12cc*/ 	.word	0x00000003
        /*12d0*/ 	.word	0x00038830
        /*12d4*/ 	.short	0x010a
        /*12d6*/ 	.byte	0x3f
	.zero		1


	//   ....[36]....
        /*12d8*/ 	.word	0x00017090
        /*12dc*/ 	.word	0x00000003
        /*12e0*/ 	.word	0x00038830
        /*12e4*/ 	.short	0x010a
        /*12e6*/ 	.byte	0x3f
	.zero		1


	//   ....[37]....
        /*12e8*/ 	.word	0x000174d0
        /*12ec*/ 	.word	0x00000006
        /*12f0*/ 	.word	0x00038850
        /*12f4*/ 	.short	0x010a
        /*12f6*/ 	.byte	0x3f
	.zero		1


	//   ....[38]....
        /*12f8*/ 	.word	0x00017510
        /*12fc*/ 	.word	0x00000006
        /*1300*/ 	.word	0x00038850
        /*1304*/ 	.short	0x010a
        /*1306*/ 	.byte	0x3f
	.zero		1


	//   ....[39]....
        /*1308*/ 	.word	0x00018880
        /*130c*/ 	.word	0x000000cc
        /*1310*/ 	.word	0x00000000
        /*1314*/ 	.short	0x0101
        /*1316*/ 	.byte	0x3f
	.zero		1


	//   ....[40]....
        /*1318*/ 	.word	0x000189f0
        /*131c*/ 	.word	0x0000000c
        /*1320*/ 	.word	0x00000000
        /*1324*/ 	.short	0x0101
        /*1326*/ 	.byte	0x3f
	.zero		1


	//   ....[41]....
        /*1328*/ 	.word	0x00019450
        /*132c*/ 	.word	0x00000004
        /*1330*/ 	.word	0x00038850
        /*1334*/ 	.short	0x010a
        /*1336*/ 	.byte	0x3f
	.zero		1


	//   ....[42]....
        /*1338*/ 	.word	0x000194d0
        /*133c*/ 	.word	0x00000004
        /*1340*/ 	.word	0x00038850
        /*1344*/ 	.short	0x010a
        /*1346*/ 	.byte	0x3f
	.zero		1


	//   ....[43]....
        /*1348*/ 	.word	0x00019aa0
        /*134c*/ 	.word	0x00000016
        /*1350*/ 	.word	0x00000000
        /*1354*/ 	.short	0x0101
        /*1356*/ 	.byte	0x3f
	.zero		1


	//   ....[44]....
        /*1358*/ 	.word	0x0001cad0
        /*135c*/ 	.word	0x00000000
        /*1360*/ 	.word	0x00000000
        /*1364*/ 	.short	0x0101
        /*1366*/ 	.byte	0x3f
	.zero		1


	//   ....[45]....
        /*1368*/ 	.word	0x0001f440
        /*136c*/ 	.word	0x00000004
        /*1370*/ 	.word	0x00038820
        /*1374*/ 	.short	0x010a
        /*1376*/ 	.byte	0x3f
	.zero		1


	//   ....[46]....
        /*1378*/ 	.word	0x0001f530
        /*137c*/ 	.word	0x00000005
        /*1380*/ 	.word	0x000388a0
        /*1384*/ 	.short	0x010a
        /*1386*/ 	.byte	0x3f
	.zero		1


	//   ....[47]....
        /*1388*/ 	.word	0x0001f880
        /*138c*/ 	.word	0x00000005
        /*1390*/ 	.word	0x000388c0
        /*1394*/ 	.short	0x010a
        /*1396*/ 	.byte	0x3f
	.zero		1


	//   ....[48]....
        /*1398*/ 	.word	0x0001fd30
        /*139c*/ 	.word	0x00000006
        /*13a0*/ 	.word	0x000388a0
        /*13a4*/ 	.short	0x010a
        /*13a6*/ 	.byte	0x3f
	.zero		1


	//   ....[49]....
        /*13a8*/ 	.word	0x00020070
        /*13ac*/ 	.word	0x00000006
        /*13b0*/ 	.word	0x000388c0
        /*13b4*/ 	.short	0x010a
        /*13b6*/ 	.byte	0x3f
	.zero		1


	//   ....[50]....
        /*13b8*/ 	.word	0x00020fb0
        /*13bc*/ 	.word	0x00000000
        /*13c0*/ 	.word	0x00038880
        /*13c4*/ 	.short	0x010a
        /*13c6*/ 	.byte	0x3f
	.zero		1


	//   ....[51]....
        /*13c8*/ 	.word	0x000211d0
        /*13cc*/ 	.word	0x00000000
        /*13d0*/ 	.word	0x00038840
        /*13d4*/ 	.short	0x010a
        /*13d6*/ 	.byte	0x3f
	.zero		1


	//   ....[52]....
        /*13d8*/ 	.word	0x00022040
        /*13dc*/ 	.word	0x00000009
        /*13e0*/ 	.word	0x00038800
        /*13e4*/ 	.short	0x0107
        /*13e6*/ 	.byte	0x3f
	.zero		1


	//   ....[53]....
        /*13e8*/ 	.word	0x00022140
        /*13ec*/ 	.word	0x00000002
        /*13f0*/ 	.word	0x00038800
        /*13f4*/ 	.short	0x0101
        /*13f6*/ 	.byte	0x3f
	.zero		1


	//   ....[54]....
        /*13f8*/ 	.word	0x00022160
        /*13fc*/ 	.word	0x00000002
        /*1400*/ 	.word	0x00038820
        /*1404*/ 	.short	0x010a
        /*1406*/ 	.byte	0x3f
	.zero		1


	//   ....[55]....
        /*1408*/ 	.word	0x000224c0
        /*140c*/ 	.word	0x00000006
        /*1410*/ 	.word	0x00038880
        /*1414*/ 	.short	0x010a
        /*1416*/ 	.byte	0x3f
	.zero		1


	//   ....[56]....
        /*1418*/ 	.word	0x00022830
        /*141c*/ 	.word	0x00000006
        /*1420*/ 	.word	0x00038840
        /*1424*/ 	.short	0x010a
        /*1426*/ 	.byte	0x3f
	.zero		1


	//   ....[57]....
        /*1428*/ 	.word	0x00022c20
        /*142c*/ 	.word	0x00000003
        /*1430*/ 	.word	0x00038870
        /*1434*/ 	.short	0x010a
        /*1436*/ 	.byte	0x3f
	.zero		1


	//   ....[58]....
        /*1438*/ 	.word	0x00022c90
        /*143c*/ 	.word	0x00000003
        /*1440*/ 	.word	0x00038860
        /*1444*/ 	.short	0x010a
        /*1446*/ 	.byte	0x3f
	.zero		1


	//   ....[59]....
        /*1448*/ 	.word	0x000238c0
        /*144c*/ 	.word	0x00000003
        /*1450*/ 	.word	0x00038850
        /*1454*/ 	.short	0x0101
        /*1456*/ 	.byte	0x3f
	.zero		1


	//   ....[60]....
        /*1458*/ 	.word	0x00023940
        /*145c*/ 	.word	0x00000003
        /*1460*/ 	.word	0x00000000
        /*1464*/ 	.short	0x0101
        /*1466*/ 	.byte	0x3f
	.zero		1


	//   ....[61]....
        /*1468*/ 	.word	0x00023b70
        /*146c*/ 	.word	0x00000000
        /*1470*/ 	.word	0x00038870
        /*1474*/ 	.short	0x010a
        /*1476*/ 	.byte	0x3f
	.zero		1


	//   ....[62]....
        /*1478*/ 	.word	0x00023be0
        /*147c*/ 	.word	0x00000000
        /*1480*/ 	.word	0x00038860
        /*1484*/ 	.short	0x010a
        /*1486*/ 	.byte	0x3f
	.zero		1


	//   ....[63]....
        /*1488*/ 	.word	0x00024800
        /*148c*/ 	.word	0x00000000
        /*1490*/ 	.word	0x00038850
        /*1494*/ 	.short	0x0101
        /*1496*/ 	.byte	0x3f
	.zero		1


	//   ....[64]....
        /*1498*/ 	.word	0x00024850
        /*149c*/ 	.word	0x00000000
        /*14a0*/ 	.word	0x00000000
        /*14a4*/ 	.short	0x0101
        /*14a6*/ 	.byte	0x3f
	.zero		1


	//   ....[65]....
        /*14a8*/ 	.word	0x000253d0
        /*14ac*/ 	.word	0x00000000
        /*14b0*/ 	.word	0x00038820
        /*14b4*/ 	.short	0x010a
        /*14b6*/ 	.byte	0x3f
	.zero		1


	//   ....[66]....
        /*14b8*/ 	.word	0x00025580
        /*14bc*/ 	.word	0x00000006
        /*14c0*/ 	.word	0x00000000
        /*14c4*/ 	.short	0x010a
        /*14c6*/ 	.byte	0x3f
	.zero		1


	//   ....[67]....
        /*14c8*/ 	.word	0x000255f0
        /*14cc*/ 	.word	0x00000007
        /*14d0*/ 	.word	0x00000000
        /*14d4*/ 	.short	0x010a
        /*14d6*/ 	.byte	0x3f
	.zero		1


	//   ....[68]....
        /*14d8*/ 	.word	0x00025650
        /*14dc*/ 	.word	0x00000004
        /*14e0*/ 	.word	0x00038860
        /*14e4*/ 	.short	0x010a
        /*14e6*/ 	.byte	0x3f
	.zero		1


	//   ....[69]....
        /*14e8*/ 	.word	0x000256a0
        /*14ec*/ 	.word	0x00000003
        /*14f0*/ 	.word	0x00038860
        /*14f4*/ 	.short	0x010a
        /*14f6*/ 	.byte	0x3f
	.zero		1


	//   ....[70]....
        /*14f8*/ 	.word	0x000256e0
        /*14fc*/ 	.word	0x00000004
        /*1500*/ 	.word	0x00038880
        /*1504*/ 	.short	0x010a
        /*1506*/ 	.byte	0x3f
	.zero		1


	//   ....[71]....
        /*1508*/ 	.word	0x00025700
        /*150c*/ 	.word	0x00000003
        /*1510*/ 	.word	0x00038880
        /*1514*/ 	.short	0x010a
        /*1516*/ 	.byte	0x3f
	.zero		1


	//   ....[72]....
        /*1518*/ 	.word	0x00025760
        /*151c*/ 	.word	0x0000006e
        /*1520*/ 	.word	0x00038890
        /*1524*/ 	.short	0x010a
        /*1526*/ 	.byte	0x3f
	.zero		1


	//   ....[73]....
        /*1528*/ 	.word	0x000257b0
        /*152c*/ 	.word	0x0000006e
        /*1530*/ 	.word	0x00038890
        /*1534*/ 	.short	0x010a
        /*1536*/ 	.byte	0x3f
	.zero		1


	//   ....[74]....
        /*1538*/ 	.word	0x00025800
        /*153c*/ 	.word	0x0000006e
        /*1540*/ 	.word	0x00038890
        /*1544*/ 	.short	0x010a
        /*1546*/ 	.byte	0x3f
	.zero		1


	//   ....[75]....
        /*1548*/ 	.word	0x00025850
        /*154c*/ 	.word	0x0000006e
        /*1550*/ 	.word	0x000388b0
        /*1554*/ 	.short	0x010a
        /*1556*/ 	.byte	0x3f
	.zero		1


	//   ....[76]....
        /*1558*/ 	.word	0x00025b60
        /*155c*/ 	.word	0x00000016
        /*1560*/ 	.word	0x00038800
        /*1564*/ 	.short	0x010a
        /*1566*/ 	.byte	0x3f
	.zero		1


	//   ....[77]....
        /*1568*/ 	.word	0x00025d70
        /*156c*/ 	.word	0x00000016
        /*1570*/ 	.word	0x00038800
        /*1574*/ 	.short	0x010a
        /*1576*/ 	.byte	0x3f
	.zero		1


	//   ....[78]....
        /*1578*/ 	.word	0x00025dc0
        /*157c*/ 	.word	0x00000004
        /*1580*/ 	.word	0x00038830
        /*1584*/ 	.short	0x010a
        /*1586*/ 	.byte	0x3f
	.zero		1


	//   ....[79]....
        /*1588*/ 	.word	0x00025e10
        /*158c*/ 	.word	0x00000003
        /*1590*/ 	.word	0x00038830
        /*1594*/ 	.short	0x010a
        /*1596*/ 	.byte	0x3f
	.zero		1


	//   ....[80]....
        /*1598*/ 	.word	0x00025e60
        /*159c*/ 	.word	0x00000006
        /*15a0*/ 	.word	0x00038850
        /*15a4*/ 	.short	0x010a
        /*15a6*/ 	.byte	0x3f
	.zero		1


	//   ....[81]....
        /*15a8*/ 	.word	0x00025eb0
        /*15ac*/ 	.word	0x00000004
        /*15b0*/ 	.word	0x00038850
        /*15b4*/ 	.short	0x010a
        /*15b6*/ 	.byte	0x3f
	.zero		1


	//   ....[82]....
        /*15b8*/ 	.word	0x00028490
        /*15bc*/ 	.word	0x00000003
        /*15c0*/ 	.word	0x00038820
        /*15c4*/ 	.short	0x010a
        /*15c6*/ 	.byte	0x3f
	.zero		1


	//   ....[83]....
        /*15c8*/ 	.word	0x000284e0
        /*15cc*/ 	.word	0x00000005
        /*15d0*/ 	.word	0x000388a0
        /*15d4*/ 	.short	0x010a
        /*15d6*/ 	.byte	0x3f
	.zero		1


	//   ....[84]....
        /*15d8*/ 	.word	0x00028530
        /*15dc*/ 	.word	0x00000005
        /*15e0*/ 	.word	0x000388c0
        /*15e4*/ 	.short	0x010a
        /*15e6*/ 	.byte	0x3f
	.zero		1


	//   ....[85]....
        /*15e8*/ 	.word	0x00028580
        /*15ec*/ 	.word	0x00000006
        /*15f0*/ 	.word	0x000388a0
        /*15f4*/ 	.short	0x010a
        /*15f6*/ 	.byte	0x3f
	.zero		1


	//   ....[86]....
        /*15f8*/ 	.word	0x000285d0
        /*15fc*/ 	.word	0x00000006
        /*1600*/ 	.word	0x000388c0
        /*1604*/ 	.short	0x010a
        /*1606*/ 	.byte	0x3f
	.zero		1


	//   ....[87]....
        /*1608*/ 	.word	0x00028770
        /*160c*/ 	.word	0x00000000
        /*1610*/ 	.word	0x00038880
        /*1614*/ 	.short	0x010a
        /*1616*/ 	.byte	0x3f
	.zero		1


	//   ....[88]....
        /*1618*/ 	.word	0x000287c0
        /*161c*/ 	.word	0x00000000
        /*1620*/ 	.word	0x00038840
        /*1624*/ 	.short	0x010a
        /*1626*/ 	.byte	0x3f
	.zero		1


	//   ....[89]....
        /*1628*/ 	.word	0x00029330
        /*162c*/ 	.word	0x00000002
        /*1630*/ 	.word	0x00038820
        /*1634*/ 	.short	0x010a
        /*1636*/ 	.byte	0x3f
	.zero		1


	//   ....[90]....
        /*1638*/ 	.word	0x00029380
        /*163c*/ 	.word	0x00000006
        /*1640*/ 	.word	0x00038880
        /*1644*/ 	.short	0x010a
        /*1646*/ 	.byte	0x3f
	.zero		1


	//   ....[91]....
        /*1648*/ 	.word	0x000293d0
        /*164c*/ 	.word	0x00000006
        /*1650*/ 	.word	0x00038840
        /*1654*/ 	.short	0x010a
        /*1656*/ 	.byte	0x3f
	.zero		1


	//   ....[92]....
        /*1658*/ 	.word	0x00029420
        /*165c*/ 	.word	0x00000003
        /*1660*/ 	.word	0x00038870
        /*1664*/ 	.short	0x010a
        /*1666*/ 	.byte	0x3f
	.zero		1


	//   ....[93]....
        /*1668*/ 	.word	0x00029470
        /*166c*/ 	.word	0x00000003
        /*1670*/ 	.word	0x00038860
        /*1674*/ 	.short	0x010a
        /*1676*/ 	.byte	0x3f
	.zero		1


	//   ....[94]....
        /*1678*/ 	.word	0x000294c0
        /*167c*/ 	.word	0x00000000
        /*1680*/ 	.word	0x00038870
        /*1684*/ 	.short	0x010a
        /*1686*/ 	.byte	0x3f
	.zero		1


	//   ....[95]....
        /*1688*/ 	.word	0x00029510
        /*168c*/ 	.word	0x00000000
        /*1690*/ 	.word	0x00038860
        /*1694*/ 	.short	0x010a
        /*1696*/ 	.byte	0x3f
	.zero		1


	//   ....[96]....
        /*1698*/ 	.word	0x00029f70
        /*169c*/ 	.word	0x00000000
        /*16a0*/ 	.word	0x00038820
        /*16a4*/ 	.short	0x010a
        /*16a6*/ 	.byte	0x3f
	.zero		1


	//   ....[97]....
        /*16a8*/ 	.word	0x0002a110
        /*16ac*/ 	.word	0x00000006
        /*16b0*/ 	.word	0x00000000
        /*16b4*/ 	.short	0x010a
        /*16b6*/ 	.byte	0x3f
	.zero		1


	//   ....[98]....
        /*16b8*/ 	.word	0x0002a160
        /*16bc*/ 	.word	0x00000007
        /*16c0*/ 	.word	0x00000000
        /*16c4*/ 	.short	0x010a
        /*16c6*/ 	.byte	0x3f
	.zero		1


	//   ....[99]....
        /*16c8*/ 	.word	0x0002a1b0
        /*16cc*/ 	.word	0x00000004
        /*16d0*/ 	.word	0x00038860
        /*16d4*/ 	.short	0x010a
        /*16d6*/ 	.byte	0x3f
	.zero		1


	//   ....[100]....
        /*16d8*/ 	.word	0x0002a200
        /*16dc*/ 	.word	0x00000003
        /*16e0*/ 	.word	0x00038860
        /*16e4*/ 	.short	0x010a
        /*16e6*/ 	.byte	0x3f
	.zero		1


	//   ....[101]....
        /*16e8*/ 	.word	0x0002a250
        /*16ec*/ 	.word	0x00000004
        /*16f0*/ 	.word	0x00038880
        /*16f4*/ 	.short	0x010a
        /*16f6*/ 	.byte	0x3f
	.zero		1


	//----- nvinfo : EIATTR_NUM_MBARRIERS
	.align		4
.L_407:
        /*16f8*/ 	.byte	0x03, 0x38
        /*16fa*/ 	.short	0x0016


	//----- nvinfo : EIATTR_EXIT_INSTR_OFFSETS
	.align		4
        /*16fc*/ 	.byte	0x04, 0x1c
        /*16fe*/ 	.short	(.L_409 - .L_408)


	//   ....[0]....
.L_408:
        /*1700*/ 	.word	0x00025750


	//----- nvinfo : EIATTR_MAX_THREADS
	.align		4
.L_409:
        /*1704*/ 	.byte	0x04, 0x05
        /*1706*/ 	.short	(.L_411 - .L_410)
.L_410:
        /*1708*/ 	.word	0x00000180
        /*170c*/ 	.word	0x00000001
        /*1710*/ 	.word	0x00000001


	//----- nvinfo : EIATTR_CRS_STACK_SIZE
	.align		4
.L_411:
        /*1714*/ 	.byte	0x04, 0x1e
        /*1716*/ 	.short	(.L_413 - .L_412)
.L_412:
        /*1718*/ 	.word	0x00000000


	//----- nvinfo : EIATTR_CBANK_PARAM_SIZE
	.align		4
.L_413:
        /*171c*/ 	.byte	0x03, 0x19
        /*171e*/ 	.short	0x0af0


	//----- nvinfo : EIATTR_PARAM_CBANK
	.align		4
        /*1720*/ 	.byte	0x04, 0x0a
        /*1722*/ 	.short	(.L_415 - .L_414)
	.align		4
.L_414:
        /*1724*/ 	.word	index@(.nv.constant0._ZN7cutlass13device_kernelIN5flash11enable_sm90INS1_16FlashAttnFwdSm90INS1_25CollectiveMainloopFwdSm90ILi2EN4cute5tupleIJNS5_1CILi1EEES8_S8_EEENS6_IJNS7_ILi128EEESA_NS7_ILi256EEEEEELi256ENS_12float_e4m3_tEfNS_4arch4Sm90ELb0ELb0ELb0ELb1ELb0ELb1ELb0ELb1ELb1ELb1ELb0ELb0EEENS1_21CollectiveEpilogueFwdINS6_IJSA_SB_SA_EEES9_NS_10bfloat16_tESF_Li256ELb1ELb1ELb0ELb1EEENS1_36VarlenDynamicPersistentTileSchedulerILi128ELi128ELi256ELi128ELb0ELb1ELb1ELb0ELb1ELb1EEEEEEEEEvNT_6ParamsE)
        /*1728*/ 	.short	0x0210
        /*172a*/ 	.short	0x0af0


	//----- nvinfo : EIATTR_SW_WAR
	.align		4
.L_415:
        /*172c*/ 	.byte	0x04, 0x36
        /*172e*/ 	.short	(.L_417 - .L_416)
.L_416:
        /*1730*/ 	.word	0x00000008
.L_417:


//--------------------- .nv.info._ZN7cutlass13device_kernelIN5flash11enable_sm90INS1_16FlashAttnFwdSm90INS1_25CollectiveMainloopFwdSm90ILi2EN4cute5tupleIJNS5_1CILi1EEES8_S8_EEENS6_IJNS7_ILi128EEENS7_ILi64EEENS7_ILi256EEEEEELi256ENS_12float_e4m3_tEfNS_4arch4Sm90ELb0ELb1ELb0ELb0ELb0ELb0ELb0ELb1ELb1ELb1ELb0ELb0EEENS1_21CollectiveEpilogueFwdINS6_IJSA_SC_SB_EEES9_NS_10bfloat16_tESG_Li256ELb0ELb1ELb0ELb1EEENS1_30DynamicPersistentTileSchedulerILi256ELi128ELb0ELb1ELb1EEEEEEEEEvNT_6ParamsE --------------------------
	.section	.nv.info._ZN7cutlass13device_kernelIN5flash11enable_sm90INS1_16FlashAttnFwdSm90INS1_25CollectiveMainloopFwdSm90ILi2EN4cute5tupleIJNS5_1CILi1EEES8_S8_EEENS6_IJNS7_ILi128EEENS7_ILi64EEENS7_ILi256EEEEEELi256ENS_12float_e4m3_tEfNS_4arch4Sm90ELb0ELb1ELb0ELb0ELb0ELb0ELb0ELb1ELb1ELb1ELb0ELb0EEENS1_21CollectiveEpilogueFwdINS6_IJSA_SC_SB_EEES9_NS_10bfloat16_tESG_Li256ELb0ELb1ELb0ELb1EEENS1_30DynamicPersistentTileSchedulerILi256ELi128ELb0ELb1ELb1EEEEEEEEEvNT_6ParamsE,"",@"SHT_CUDA_INFO"
	.sectionflags	@""
	.align	4


	//----- nvinfo : EIATTR_CUDA_API_VERSION
	.align		4
        /*0000*/ 	.byte	0x04, 0x37
        /*0002*/ 	.short	(.L_419 - .L_418)
.L_418:
        /*0004*/ 	.word	0x00000082


	//----- nvinfo : EIATTR_KPARAM_INFO
	.align		4
.L_419:
        /*0008*/ 	.byte	0x04, 0x17
        /*000a*/ 	.short	(.L_421 - .L_420)
.L_420:
        /*000c*/ 	.word	0x00000000
        /*0010*/ 	.short	0x0000
        /*0012*/ 	.short	0x0070
        /*0014*/ 	.byte	0x00, 0xf0, 0x01, 0x2a


	//----- nvinfo : EIATTR_SPARSE_MMA_MASK
	.align		4
.L_421:
        /*0018*/ 	.byte	0x03, 0x50
        /*001a*/ 	.short	0x0000


	//----- nvinfo : EIATTR_MAXREG_COUNT
	.align		4
        /*001c*/ 	.byte	0x03, 0x1b
        /*001e*/ 	.short	0x00a8


	//----- nvinfo : EIATTR_NUM_BARRIERS
	.align		4
        /*0020*/ 	.byte	0x02, 0x4c
        /*0022*/ 	.byte	0x10
	.zero		1


	//----- nvinfo : EIATTR_EXTERNS
	.align		4
        /*0024*/ 	.byte	0x04, 0x0f
        /*0026*/ 	.short	(.L_423 - .L_422)


	//   ....[0]....
	.align		4
.L_422:
        /*0028*/ 	.word	index@(__assertfail)


	//----- nvinfo : EIATTR_ANNOTATIONS
	.align		4
.L_423:
        /*002c*/ 	.byte	0x04, 0x55
        /*002e*/ 	.short	(.L_425 - .L_424)


	//   ....[0]....
.L_424:
        /* <DEDUP_REMOVED lines=36> */


	//----- nvinfo : EIATTR_MERCURY_ISA_VERSION
	.align		4
.L_425:
        /*0258*/ 	.byte	0x03, 0x5f
        /*025a*/ 	.short	0x0101


	//----- nvinfo : EIATTR_INT_WARP_WIDE_INSTR_OFFSETS
	.align		4
        /*025c*/ 	.byte	0x04, 0x31
        /*025e*/ 	.short	(.L_427 - .L_426)


	//   ....[0]....
.L_426:
        /*0260*/ 	.word	0x00000130


	//   ....[1]....
        /*0264*/ 	.word	0x00000170


	//   ....[2]....
        /*0268*/ 	.word	0x000001e0


	//   ....[3]....
        /*026c*/ 	.word	0x0000f7b0


	//   ....[4]....
        /*0270*/ 	.word	0x0000f840


	//   ....[5]....
        /*0274*/ 	.word	0x00012360


	//   ....[6]....
        /*0278*/ 	.word	0x000123f0


	//----- nvinfo : EIATTR_COOP_GROUP_MASK_REGIDS
	.align		4
.L_427:
        /*027c*/ 	.byte	0x04, 0x29
        /*027e*/ 	.short	(.L_429 - .L_428)


	//   ....[0]....
.L_428:
        /*0280*/ 	.word	0xffffffff


	//   ....[1]....
        /*0284*/ 	.word	0xffffffff


	//   ....[2]....
        /*0288*/ 	.word	0xffffffff


	//   ....[3]....
        /*028c*/ 	.word	0xffffffff


	//   ....[4]....
        /*0290*/ 	.word	0xffffffff


	//   ....[5]....
        /*0294*/ 	.word	0xffffffff


	//   ....[6]....
        /*0298*/ 	.word	0xffffffff


	//   ....[7]....
        /*029c*/ 	.word	0xffffffff


	//   ....[8]....
        /*02a0*/ 	.word	0xffffffff


	//   ....[9]....
        /*02a4*/ 	.word	0xffffffff


	//   ....[10]....
        /*02a8*/ 	.word	0xffffffff


	//   ....[11]....
        /*02ac*/ 	.word	0xffffffff


	//   ....[12]....
        /*02b0*/ 	.word	0xffffffff


	//   ....[13]....
        /*02b4*/ 	.word	0xffffffff


	//   ....[14]....
        /*02b8*/ 	.word	0xffffffff


	//   ....[15]....
        /*02bc*/ 	.word	0xffffffff


	//   ....[16]....
        /*02c0*/ 	.word	0xffffffff


	//   ....[17]....
        /*02c4*/ 	.word	0xffffffff


	//   ....[18]....
        /*02c8*/ 	.word	0xffffffff


	//   ....[19]....
        /*02cc*/ 	.word	0xffffffff


	//   ....[20]....
        /*02d0*/ 	.word	0xffffffff


	//   ....[21]....
        /*02d4*/ 	.word	0xffffffff


	//   ....[22]....
        /*02d8*/ 	.word	0xffffffff


	//   ....[23]....
        /*02dc*/ 	.word	0xffffffff


	//   ....[24]....
        /*02e0*/ 	.word	0xffffffff


	//   ....[25]....
        /*02e4*/ 	.word	0xffffffff


	//   ....[26]....
        /*02e8*/ 	.word	0xffffffff


	//   ....[27]....
        /*02ec*/ 	.word	0xffffffff


	//   ....[28]....
        /*02f0*/ 	.word	0xffffffff


	//   ....[29]....
        /*02f4*/ 	.word	0xffffffff


	//   ....[30]....
        /*02f8*/ 	.word	0xffffffff


	//   ....[31]....
        /*02fc*/ 	.word	0xffffffff


	//   ....[32]....
        /*0300*/ 	.word	0xffffffff


	//   ....[33]....
        /*0304*/ 	.word	0xffffffff


	//   ....[34]....
        /*0308*/ 	.word	0xffffffff


	//   ....[35]....
        /*030c*/ 	.word	0xffffffff


	//   ....[36]....
        /*0310*/ 	.word	0xffffffff


	//   ....[37]....
        /*0314*/ 	.word	0xffffffff


	//   ....[38]....
        /*0318*/ 	.word	0xffffffff


	//   ....[39]....
        /*031c*/ 	.word	0xffffffff


	//   ....[40]....
        /*0320*/ 	.word	0xffffffff


	//   ....[41]....
        /*0324*/ 	.word	0xffffffff


	//   ....[42]....
        /*0328*/ 	.word	0xffffffff


	//   ....[43]....
        /*032c*/ 	.word	0xffffffff


	//   ....[44]....
        /*0330*/ 	.word	0xffffffff


	//   ....[45]....
        /*0334*/ 	.word	0xffffffff


	//   ....[46]....
        /*0338*/ 	.word	0xffffffff


	//   ....[47]....
        /*033c*/ 	.word	0xffffffff


	//   ....[48]....
        /*0340*/ 	.word	0xffffffff


	//   ....[49]....
        /*0344*/ 	.word	0xffffffff


	//   ....[50]....
        /*0348*/ 	.word	0xffffffff


	//   ....[51]....
        /*034c*/ 	.word	0xffffffff


	//   ....[52]....
        /*0350*/ 	.word	0xffffffff


	//   ....[53]....
        /*0354*/ 	.word	0xffffffff


	//   ....[54]....
        /*0358*/ 	.word	0xffffffff


	//   ....[55]....
        /*035c*/ 	.word	0xffffffff


	//   ....[56]....
        /*0360*/ 	.word	0xffffffff


	//   ....[57]....
        /*0364*/ 	.word	0xffffffff


	//   ....[58]....
        /*0368*/ 	.word	0xffffffff


	//   ....[59]....
        /*036c*/ 	.word	0xffffffff


	//   ....[60]....
        /*0370*/ 	.word	0xffffffff


	//   ....[61]....
        /*0374*/ 	.word	0xffffffff


	//   ....[62]....
        /*0378*/ 	.word	0xffffffff


	//   ....[63]....
        /*037c*/ 	.word	0xffffffff


	//   ....[64]....
        /*0380*/ 	.word	0xffffffff


	//   ....[65]....
        /*0384*/ 	.word	0xffffffff


	//   ....[66]....
        /*0388*/ 	.word	0xffffffff


	//   ....[67]....
        /*038c*/ 	.word	0xffffffff


	//   ....[68]....
        /*0390*/ 	.word	0xffffffff


	//   ....[69]....
        /*0394*/ 	.word	0xffffffff


	//   ....[70]....
        /*0398*/ 	.word	0xffffffff


	//   ....[71]....
        /*039c*/ 	.word	0xffffffff


	//   ....[72]....
        /*03a0*/ 	.word	0xffffffff


	//   ....[73]....
        /*03a4*/ 	.word	0xffffffff


	//   ....[74]....
        /*03a8*/ 	.word	0xffffffff


	//   ....[75]....
        /*03ac*/ 	.word	0xffffffff


	//   ....[76]....
        /*03b0*/ 	.word	0xffffffff


	//   ....[77]....
        /*03b4*/ 	.word	0xffffffff


	//   ....[78]....
        /*03b8*/ 	.word	0xffffffff


	//   ....[79]....
        /*03bc*/ 	.word	0xffffffff


	//   ....[80]....
        /*03c0*/ 	.word	0xffffffff


	//   ....[81]....
        /*03c4*/ 	.word	0xffffffff


	//   ....[82]....
        /*03c8*/ 	.word	0xffffffff


	//   ....[83]....
        /*03cc*/ 	.word	0xffffffff


	//   ....[84]....
        /*03d0*/ 	.word	0xffffffff


	//   ....[85]....
        /*03d4*/ 	.word	0xffffffff


	//   ....[86]....
        /*03d8*/ 	.word	0xffffffff


	//   ....[87]....
        /*03dc*/ 	.word	0xffffffff


	//   ....[88]....
        /*03e0*/ 	.word	0xffffffff


	//   ....[89]....
        /*03e4*/ 	.word	0xffffffff


	//   ....[90]....
        /*03e8*/ 	.word	0xffffffff


	//   ....[91]....
        /*03ec*/ 	.word	0xffffffff


	//   ....[92]....
        /*03f0*/ 	.word	0xffffffff


	//   ....[93]....
        /*03f4*/ 	.word	0xffffffff


	//   ....[94]....
        /*03f8*/ 	.word	0xffffffff


	//   ....[95]....
        /*03fc*/ 	.word	0xffffffff


	//   ....[96]....
        /*0400*/ 	.word	0xffffffff


	//   ....[97]....
        /*0404*/ 	.word	0xffffffff


	//   ....[98]....
        /*0408*/ 	.word	0xffffffff


	//   ....[99]....
        /*040c*/ 	.word	0xffffffff


	//   ....[100]....
        /*0410*/ 	.word	0xffffffff


	//   ....[101]....
        /*0414*/ 	.word	0xffffffff


	//   ....[102]....
        /*0418*/ 	.word	0xffffffff


	//   ....[103]....
        /*041c*/ 	.word	0xffffffff


	//   ....[104]....
        /*0420*/ 	.word	0xffffffff


	//   ....[105]....
        /*0424*/ 	.word	0xffffffff


	//   ....[106]....
        /*0428*/ 	.word	0xffffffff


	//   ....[107]....
        /*042c*/ 	.word	0xffffffff


	//   ....[108]....
        /*0430*/ 	.word	0xffffffff


	//   ....[109]....
        /*0434*/ 	.word	0xffffffff


	//   ....[110]....
        /*0438*/ 	.word	0xffffffff


	//   ....[111]....
        /*043c*/ 	.word	0xffffffff


	//   ....[112]....
        /*0440*/ 	.word	0xffffffff


	//   ....[113]....
        /*0444*/ 	.word	0xffffffff


	//   ....[114]....
        /*0448*/ 	.word	0xffffffff


	//   ....[115]....
        /*044c*/ 	.word	0xffffffff


	//   ....[116]....
        /*0450*/ 	.word	0xffffffff


	//   ....[117]....
        /*0454*/ 	.word	0xffffffff


	//   ....[118]....
        /*0458*/ 	.word	0xffffffff


	//   ....[119]....
        /*045c*/ 	.word	0xffffffff


	//   ....[120]....
        /*0460*/ 	.word	0xffffffff


	//   ....[121]....
        /*0464*/ 	.word	0xffffffff


	//   ....[122]....
        /*0468*/ 	.word	0xffffffff


	//   ....[123]....
        /*046c*/ 	.word	0xffffffff


	//   ....[124]....
        /*0470*/ 	.word	0xffffffff


	//   ....[125]....
        /*0474*/ 	.word	0xffffffff


	//   ....[126]....
        /*0478*/ 	.word	0xffffffff


	//   ....[127]....
        /*047c*/ 	.word	0xffffffff


	//   ....[128]....
        /*0480*/ 	.word	0xffffffff


	//   ....[129]....
        /*0484*/ 	.word	0xffffffff


	//   ....[130]....
        /*0488*/ 	.word	0xffffffff


	//   ....[131]....
        /*048c*/ 	.word	0xffffffff


	//   ....[132]....
        /*0490*/ 	.word	0xffffffff


	//   ....[133]....
        /*0494*/ 	.word	0xffffffff


	//   ....[134]....
        /*0498*/ 	.word	0xffffffff


	//   ....[135]....
        /*049c*/ 	.word	0xffffffff


	//   ....[136]....
        /*04a0*/ 	.word	0xffffffff


	//   ....[137]....
        /*04a4*/ 	.word	0xffffffff


	//   ....[138]....
        /*04a8*/ 	.word	0x0500000f


	//   ....[139]....
        /*04ac*/ 	.word	0x0500000f


	//   ....[140]....
        /*04b0*/ 	.word	0x0500000f


	//   ....[141]....
        /*04b4*/ 	.word	0x0500000f


	//   ....[142]....
        /*04b8*/ 	.word	0x0500000f


	//   ....[143]....
        /*04bc*/ 	.word	0x0500000f


	//   ....[144]....
        /*04c0*/ 	.word	0x0500000f


	//   ....[145]....
        /*04c4*/ 	.word	0x0500000f


	//   ....[146]....
        /*04c8*/ 	.word	0x0500000f


	//   ....[147]....
        /*04cc*/ 	.word	0x0500000f


	//   ....[148]....
        /*04d0*/ 	.word	0x0500000f


	//   ....[149]....
        /*04d4*/ 	.word	0x0500000f


	//   ....[150]....
        /*04d8*/ 	.word	0x0500000f


	//   ....[151]....
        /*04dc*/ 	.word	0x0500000f


	//   ....[152]....
        /*04e0*/ 	.word	0x0500000f


	//   ....[153]....
        /*04e4*/ 	.word	0x0500000f


	//   ....[154]....
        /*04e8*/ 	.word	0x0500000f


	//   ....[155]....
        /*04ec*/ 	.word	0x0500000f


	//----- nvinfo : EIATTR_COOP_GROUP_INSTR_OFFSETS
	.align		4
.L_429:
        /*04f0*/ 	.byte	0x04, 0x28
        /*04f2*/ 	.short	(.L_431 - .L_430)


	//   ....[0]....
.L_430:
        /*04f4*/ 	.word	0x00000070


	//   ....[1]....
        /*04f8*/ 	.word	0x00000140


	//   ....[2]....
        /*04fc*/ 	.word	0x00000190


	//   ....[3]....
        /*0500*/ 	.word	0x000003c0


	//   ....[4]....
        /*0504*/ 	.word	0x00000520


	//   ....[5]....
        /*0508*/ 	.word	0x00000640


	//   ....[6]....
        /*050c*/ 	.word	0x000007a0


	//   ....[7]....
        /*0510*/ 	.word	0x00001d20


	//   ....[8]....
        /*0514*/ 	.word	0x00002480


	//   ....[9]....
        /*0518*/ 	.word	0x00002800


	//   ....[10]....
        /*051c*/ 	.word	0x000031c0


	//   ....[11]....
        /*0520*/ 	.word	0x000032d0


	//   ....[12]....
        /*0524*/ 	.word	0x00003630


	//   ....[13]....
        /*0528*/ 	.word	0x000036d0


	//   ....[14]....
        /*052c*/ 	.word	0x00004920


	//   ....[15]....
        /*0530*/ 	.word	0x00004b70


	//   ....[16]....
        /*0534*/ 	.word	0x00005240


	//   ....[17]....
        /*0538*/ 	.word	0x00005340


	//   ....[18]....
        /*053c*/ 	.word	0x000056c0


	//   ....[19]....
        /*0540*/ 	.word	0x00005760


	//   ....[20]....
        /*0544*/ 	.word	0x00007100


	//   ....[21]....
        /*0548*/ 	.word	0x00007110


	//   ....[22]....
        /*054c*/ 	.word	0x00007140


	//   ....[23]....
        /*0550*/ 	.word	0x00007150


	//   ....[24]....
        /*0554*/ 	.word	0x00008980


	//   ....[25]....
        /*0558*/ 	.word	0x00008c20


	//   ....[26]....
        /*055c*/ 	.word	0x000092f0


	//   ....[27]....
        /*0560*/ 	.word	0x000093f0


	//   ....[28]....
        /*0564*/ 	.word	0x00009750


	//   ....[29]....
        /*0568*/ 	.word	0x00009800


	//   ....[30]....
        /*056c*/ 	.word	0x0000a9f0


	//   ....[31]....
        /*0570*/ 	.word	0x0000aa00


	//   ....[32]....
        /*0574*/ 	.word	0x0000aa30


	//   ....[33]....
        /*0578*/ 	.word	0x0000aa40


	//   ....[34]....
        /*057c*/ 	.word	0x0000c400


	//   ....[35]....
        /*0580*/ 	.word	0x0000c420


	//   ....[36]....
        /*0584*/ 	.word	0x0000c570


	//   ....[37]....
        /*0588*/ 	.word	0x0000c5b0


	//   ....[38]....
        /*058c*/ 	.word	0x0000c5e0


	//   ....[39]....
        /*0590*/ 	.word	0x0000c600


	//   ....[40]....
        /*0594*/ 	.word	0x0000c620


	//   ....[41]....
        /*0598*/ 	.word	0x0000c630


	//   ....[42]....
        /*059c*/ 	.word	0x0000c650


	//   ....[43]....
        /*05a0*/ 	.word	0x0000c670


	//   ....[44]....
        /*05a4*/ 	.word	0x0000c6a0


	//   ....[45]....
        /*05a8*/ 	.word	0x0000c6d0


	//   ....[46]....
        /*05ac*/ 	.word	0x0000c700


	//   ....[47]....
        /*05b0*/ 	.word	0x0000c710


	//   ....[48]....
        /*05b4*/ 	.word	0x0000c730


	//   ....[49]....
        /*05b8*/ 	.word	0x0000c740


	//   ....[50]....
        /*05bc*/ 	.word	0x0000c750


	//   ....[51]....
        /*05c0*/ 	.word	0x0000c760


	//   ....[52]....
        /*05c4*/ 	.word	0x0000c780


	//   ....[53]....
        /*05c8*/ 	.word	0x0000c7a0


	//   ....[54]....
        /*05cc*/ 	.word	0x0000c7c0


	//   ....[55]....
        /*05d0*/ 	.word	0x0000c7d0


	//   ....[56]....
        /*05d4*/ 	.word	0x0000c7e0


	//   ....[57]....
        /*05d8*/ 	.word	0x0000c7f0


	//   ....[58]....
        /*05dc*/ 	.word	0x0000c810


	//   ....[59]....
        /*05e0*/ 	.word	0x0000c830


	//   ....[60]....
        /*05e4*/ 	.word	0x0000c840


	//   ....[61]....
        /*05e8*/ 	.word	0x0000c850


	//   ....[62]....
        /*05ec*/ 	.word	0x0000c870


	//   ....[63]....
        /*05f0*/ 	.word	0x0000c880


	//   ....[64]....
        /*05f4*/ 	.word	0x0000c890


	//   ....[65]....
        /*05f8*/ 	.word	0x0000c8a0


	//   ....[66]....
        /*05fc*/ 	.word	0x0000c8d0


	//   ....[67]....
        /*0600*/ 	.word	0x0000c900


	//   ....[68]....
        /*0604*/ 	.word	0x0000c920


	//   ....[69]....
        /*0608*/ 	.word	0x0000c940


	//   ....[70]....
        /*060c*/ 	.word	0x0000c960


	//   ....[71]....
        /*0610*/ 	.word	0x0000c9d0


	//   ....[72]....
        /*0614*/ 	.word	0x0000c9f0


	//   ....[73]....
        /*0618*/ 	.word	0x0000ca00


	//   ....[74]....
        /*061c*/ 	.word	0x0000ca10


	//   ....[75]....
        /*0620*/ 	.word	0x0000ca20


	//   ....[76]....
        /*0624*/ 	.word	0x0000ca30


	//   ....[77]....
        /*0628*/ 	.word	0x0000ca40


	//   ....[78]....
        /*062c*/ 	.word	0x0000ca50


	//   ....[79]....
        /*0630*/ 	.word	0x0000ca60


	//   ....[80]....
        /*0634*/ 	.word	0x0000ca70


	//   ....[81]....
        /*0638*/ 	.word	0x0000ca80


	//   ....[82]....
        /*063c*/ 	.word	0x0000caa0


	//   ....[83]....
        /*0640*/ 	.word	0x0000cab0


	//   ....[84]....
        /*0644*/ 	.word	0x0000cac0


	//   ....[85]....
        /*0648*/ 	.word	0x0000cad0


	//   ....[86]....
        /*064c*/ 	.word	0x0000cae0


	//   ....[87]....
        /*0650*/ 	.word	0x0000caf0


	//   ....[88]....
        /*0654*/ 	.word	0x0000cb00


	//   ....[89]....
        /*0658*/ 	.word	0x0000cb10


	//   ....[90]....
        /*065c*/ 	.word	0x0000cb20


	//   ....[91]....
        /*0660*/ 	.word	0x0000cb30


	//   ....[92]....
        /*0664*/ 	.word	0x0000cb40


	//   ....[93]....
        /*0668*/ 	.word	0x0000cb50


	//   ....[94]....
        /*066c*/ 	.word	0x0000cb60


	//   ....[95]....
        /*0670*/ 	.word	0x0000cb70


	//   ....[96]....
        /*0674*/ 	.word	0x0000cb80


	//   ....[97]....
        /*0678*/ 	.word	0x0000cb90


	//   ....[98]....
        /*067c*/ 	.word	0x0000d390


	//   ....[99]....
        /*0680*/ 	.word	0x0000d3c0


	//   ....[100]....
        /*0684*/ 	.word	0x0000d3f0


	//   ....[101]....
        /*0688*/ 	.word	0x0000d420


	//   ....[102]....
        /*068c*/ 	.word	0x0000d970


	//   ....[103]....
        /*0690*/ 	.word	0x0000d9b0


	//   ....[104]....
        /*0694*/ 	.word	0x0000daf0


	//   ....[105]....
        /*0698*/ 	.word	0x0000db10


	//   ....[106]....
        /*069c*/ 	.word	0x0000dc50


	//   ....[107]....
        /*06a0*/ 	.word	0x0000dc70


	//   ....[108]....
        /*06a4*/ 	.word	0x0000ddc0


	//   ....[109]....
        /*06a8*/ 	.word	0x0000dde0


	//   ....[110]....
        /*06ac*/ 	.word	0x0000e4e0


	//   ....[111]....
        /*06b0*/ 	.word	0x0000e510


	//   ....[112]....
        /*06b4*/ 	.word	0x0000e660


	//   ....[113]....
        /*06b8*/ 	.word	0x0000e680


	//   ....[114]....
        /*06bc*/ 	.word	0x0000e7c0


	//   ....[115]....
        /*06c0*/ 	.word	0x0000e7e0


	//   ....[116]....
        /*06c4*/ 	.word	0x0000e930


	//   ....[117]....
        /*06c8*/ 	.word	0x0000e950


	//   ....[118]....
        /*06cc*/ 	.word	0x0000eb30


	//   ....[119]....
        /*06d0*/ 	.word	0x0000ffa0


	//   ....[120]....
        /*06d4*/ 	.word	0x00010b90


	//   ....[121]....
        /*06d8*/ 	.word	0x00010bc0


	//   ....[122]....
        /*06dc*/ 	.word	0x00010bf0


	//   ....[123]....
        /*06e0*/ 	.word	0x00010c20


	//   ....[124]....
        /*06e4*/ 	.word	0x00010d20


	//   ....[125]....
        /*06e8*/ 	.word	0x00010d30


	//   ....[126]....
        /*06ec*/ 	.word	0x00010db0


	//   ....[127]....
        /*06f0*/ 	.word	0x00010dc0


	//   ....[128]....
        /*06f4*/ 	.word	0x00010e40


	//   ....[129]....
        /*06f8*/ 	.word	0x00010e50


	//   ....[130]....
        /*06fc*/ 	.word	0x00010ed0


	//   ....[131]....
        /*0700*/ 	.word	0x00010ee0


	//   ....[132]....
        /*0704*/ 	.word	0x00010f60


	//   ....[133]....
        /*0708*/ 	.word	0x00010f70


	//   ....[134]....
        /*070c*/ 	.word	0x00010f80


	//   ....[135]....
        /*0710*/ 	.word	0x00010f90


	//   ....[136]....
        /*0714*/ 	.word	0x00012ce0


	//   ....[137]....
        /*0718*/ 	.word	0x00012e80


	//   ....[138]....
        /*071c*/ 	.word	0x00013540


	//   ....[139]....
        /*0720*/ 	.word	0x000136f0


	//   ....[140]....
        /*0724*/ 	.word	0x00013750


	//   ....[141]....
        /*0728*/ 	.word	0x000137e0


	//   ....[142]....
        /*072c*/ 	.word	0x00013880


	//   ....[143]....
        /*0730*/ 	.word	0x00013940


	//   ....[144]....
        /*0734*/ 	.word	0x00013a40


	//   ....[145]....
        /*0738*/ 	.word	0x00013aa0


	//   ....[146]....
        /*073c*/ 	.word	0x00013b90


	//   ....[147]....
        /*0740*/ 	.word	0x00013bf0


	//   ....[148]....
        /*0744*/ 	.word	0x00013ce0


	//   ....[149]....
        /*0748*/ 	.word	0x00013d40


	//   ....[150]....
        /*074c*/ 	.word	0x00013e30


	//   ....[151]....
        /*0750*/ 	.word	0x00013e90


	//   ....[152]....
        /*0754*/ 	.word	0x00013f60


	//   ....[153]....
        /*0758*/ 	.word	0x00013fe0


	//   ....[154]....
        /*075c*/ 	.word	0x000140b0


	//   ....[155]....
        /*0760*/ 	.word	0x00014400


	//----- nvinfo : EIATTR_REG_RECONFIG
	.align		4
.L_431:
        /*0764*/ 	.byte	0x01, 0x54
	.zero		2


	//----- nvinfo : EIATTR_SYSCALL_OFFSETS
	.align		4
        /*0768*/ 	.byte	0x04, 0x46
        /*076a*/ 	.short	(.L_433 - .L_432)


	//   ....[0]....
.L_432:
        /*076c*/ 	.word	0x00001f00


	//   ....[1]....
        /*0770*/ 	.word	0x0000f9b0


	//   ....[2]....
        /*0774*/ 	.word	0x0000fb40


	//   ....[3]....
        /*0778*/ 	.word	0x0000fca0


	//   ....[4]....
        /*077c*/ 	.word	0x0000fdf0


	//   ....[5]....
        /*0780*/ 	.word	0x000107b0


	//----- nvinfo : EIATTR_MBARRIER_INSTR_OFFSETS
	.align		4
.L_433:
        /*0784*/ 	.byte	0x04, 0x39
        /*0786*/ 	.short	(.L_435 - .L_434)


	//   ....[0]....
.L_434:
        /*0788*/ 	.word	0x00000270
        /*078c*/ 	.word	0x000000ff
        /*0790*/ 	.word	0x00028400
        /*0794*/ 	.short	0x0100
        /*0796*/ 	.byte	0x08
	.zero		1


	//   ....[1]....
        /*0798*/ 	.word	0x00000280
        /*079c*/ 	.word	0x000000ff
        /*07a0*/ 	.word	0x00028420
        /*07a4*/ 	.short	0x0100
        /*07a6*/ 	.byte	0x08
	.zero		1


	//   ....[2]....
        /*07a8*/ 	.word	0x00000370
        /*07ac*/ 	.word	0x000000ff
        /*07b0*/ 	.word	0x00028430
        /*07b4*/ 	.short	0x0100
        /*07b6*/ 	.byte	0x08
	.zero		1


	//   ....[3]....
        /*07b8*/ 	.word	0x00000380
        /*07bc*/ 	.word	0x000000ff
        /*07c0*/ 	.word	0x00028440
        /*07c4*/ 	.short	0x0100
        /*07c6*/ 	.byte	0x08
	.zero		1


	//   ....[4]....
        /*07c8*/ 	.word	0x00000390
        /*07cc*/ 	.word	0x000000ff
        /*07d0*/ 	.word	0x00028438
        /*07d4*/ 	.short	0x0100
        /*07d6*/ 	.byte	0x08
	.zero		1


	//   ....[5]....
        /*07d8*/ 	.word	0x000003a0
        /*07dc*/ 	.word	0x000000ff
        /*07e0*/ 	.word	0x00028448
        /*07e4*/ 	.short	0x0100
        /*07e6*/ 	.byte	0x08
	.zero		1


	//   ....[6]....
        /*07e8*/ 	.word	0x000004d0
        /*07ec*/ 	.word	0x000000ff
        /*07f0*/ 	.word	0x00028450
        /*07f4*/ 	.short	0x0100
        /*07f6*/ 	.byte	0x08
	.zero		1


	//   ....[7]....
        /*07f8*/ 	.word	0x000004e0
        /*07fc*/ 	.word	0x000000ff
        /*0800*/ 	.word	0x00028460
        /*0804*/ 	.short	0x0100
        /*0806*/ 	.byte	0x08
	.zero		1


	//   ....[8]....
        /*0808*/ 	.word	0x000004f0
        /*080c*/ 	.word	0x000000ff
        /*0810*/ 	.word	0x00028458
        /*0814*/ 	.short	0x0100
        /*0816*/ 	.byte	0x08
	.zero		1


	//   ....[9]....
        /*0818*/ 	.word	0x00000500
        /*081c*/ 	.word	0x000000ff
        /*0820*/ 	.word	0x00028468
        /*0824*/ 	.short	0x0100
        /*0826*/ 	.byte	0x08
	.zero		1


	//   ....[10]....
        /*0828*/ 	.word	0x000005f0
        /*082c*/ 	.word	0x000000ff
        /*0830*/ 	.word	0x00028470
        /*0834*/ 	.short	0x0100
        /*0836*/ 	.byte	0x06
	.zero		1


	//   ....[11]....
        /*0838*/ 	.word	0x00000600
        /*083c*/ 	.word	0x000000ff
        /*0840*/ 	.word	0x00028480
        /*0844*/ 	.short	0x0100
        /*0846*/ 	.byte	0x06
	.zero		1


	//   ....[12]....
        /*0848*/ 	.word	0x00000610
        /*084c*/ 	.word	0x000000ff
        /*0850*/ 	.word	0x00028478
        /*0854*/ 	.short	0x0100
        /*0856*/ 	.byte	0x06
	.zero		1


	//   ....[13]....
        /*0858*/ 	.word	0x00000620
        /*085c*/ 	.word	0x000000ff
        /*0860*/ 	.word	0x00028488
        /*0864*/ 	.short	0x0100
        /*0866*/ 	.byte	0x06
	.zero		1


	//   ....[14]....
        /*0868*/ 	.word	0x00000750
        /*086c*/ 	.word	0x000000ff
        /*0870*/ 	.word	0x00028490
        /*0874*/ 	.short	0x0100
        /*0876*/ 	.byte	0x08
	.zero		1


	//   ....[15]....
        /*0878*/ 	.word	0x00000760
        /*087c*/ 	.word	0x000000ff
        /*0880*/ 	.word	0x000284a0
        /*0884*/ 	.short	0x0100
        /*0886*/ 	.byte	0x08
	.zero		1


	//   ....[16]....
        /*0888*/ 	.word	0x00000770
        /*088c*/ 	.word	0x000000ff
        /*0890*/ 	.word	0x00028498
        /*0894*/ 	.short	0x0100
        /*0896*/ 	.byte	0x08
	.zero		1


	//   ....[17]....
        /*0898*/ 	.word	0x00000780
        /*089c*/ 	.word	0x000000ff
        /*08a0*/ 	.word	0x000284a8
        /*08a4*/ 	.short	0x0100
        /*08a6*/ 	.byte	0x08
	.zero		1


	//   ....[18]....
        /*08a8*/ 	.word	0x000008b0
        /*08ac*/ 	.word	0x000000ff
        /*08b0*/ 	.word	0x000284b0
        /*08b4*/ 	.short	0x0100
        /*08b6*/ 	.byte	0x08
	.zero		1


	//   ....[19]....
        /*08b8*/ 	.word	0x000008c0
        /*08bc*/ 	.word	0x000000ff
        /*08c0*/ 	.word	0x000284c0
        /*08c4*/ 	.short	0x0100
        /*08c6*/ 	.byte	0x08
	.zero		1


	//   ....[20]....
        /*08c8*/ 	.word	0x000008d0
        /*08cc*/ 	.word	0x000000ff
        /*08d0*/ 	.word	0x000284b8
        /*08d4*/ 	.short	0x0100
        /*08d6*/ 	.byte	0x08
	.zero		1


	//   ....[21]....
        /*08d8*/ 	.word	0x000008e0
        /*08dc*/ 	.word	0x000000ff
        /*08e0*/ 	.word	0x000284c8
        /*08e4*/ 	.short	0x0100
        /*08e6*/ 	.byte	0x08
	.zero		1


	//   ....[22]....
        /*08e8*/ 	.word	0x00001f80
        /*08ec*/ 	.word	0x000000ff
        /*08f0*/ 	.word	0x00028400
        /*08f4*/ 	.short	0x010a
        /*08f6*/ 	.byte	0x29
	.zero		1


	//   ....[23]....
        /*08f8*/ 	.word	0x00002000
        /*08fc*/ 	.word	0x00000005
        /*0900*/ 	.word	0x00028430
        /*0904*/ 	.short	0x010a
        /*0906*/ 	.byte	0x3f
	.zero		1


	//   ....[24]....
        /*0908*/ 	.word	0x00002060
        /*090c*/ 	.word	0x00000005
        /*0910*/ 	.word	0x00028430
        /*0914*/ 	.short	0x010a
        /*0916*/ 	.byte	0x3f
	.zero		1


	//   ....[25]....
        /*0918*/ 	.word	0x000025e0
        /*091c*/ 	.word	0x00000000
        /*0920*/ 	.word	0x00000000
        /*0924*/ 	.short	0x0101
        /*0926*/ 	.byte	0x3f
	.zero		1


	//   ....[26]....
        /*0928*/ 	.word	0x00004330
        /*092c*/ 	.word	0x000000ff
        /*0930*/ 	.word	0x00028430
        /*0934*/ 	.short	0x010a
        /*0936*/ 	.byte	0x06
	.zero		1


	//   ....[27]....
        /*0938*/ 	.word	0x00004370
        /*093c*/ 	.word	0x000000ff
        /*0940*/ 	.word	0x00028430
        /*0944*/ 	.short	0x010a
        /*0946*/ 	.byte	0x06
	.zero		1


	//   ....[28]....
        /*0948*/ 	.word	0x000046b0
        /*094c*/ 	.word	0x000000ff
        /*0950*/ 	.word	0x00028450
        /*0954*/ 	.short	0x010a
        /*0956*/ 	.byte	0x06
	.zero		1


	//   ....[29]....
        /*0958*/ 	.word	0x000046f0
        /*095c*/ 	.word	0x000000ff
        /*0960*/ 	.word	0x00028450
        /*0964*/ 	.short	0x010a
        /*0966*/ 	.byte	0x06
	.zero		1


	//   ....[30]....
        /*0968*/ 	.word	0x000049b0
        /*096c*/ 	.word	0x0000000b
        /*0970*/ 	.word	0x00000000
        /*0974*/ 	.short	0x0101
        /*0976*/ 	.byte	0x3f
	.zero		1


	//   ....[31]....
        /*0978*/ 	.word	0x00005df0
        /*097c*/ 	.word	0x000000ff
        /*0980*/ 	.word	0x00000000
        /*0984*/ 	.short	0x0101
        /*0986*/ 	.byte	0x06
	.zero		1


	//   ....[32]....
        /*0988*/ 	.word	0x00006a20
        /*098c*/ 	.word	0x000000ff
        /*0990*/ 	.word	0x00028430
        /*0994*/ 	.short	0x010a
        /*0996*/ 	.byte	0x06
	.zero		1


	//   ....[33]....
        /*0998*/ 	.word	0x00006a60
        /*099c*/ 	.word	0x000000ff
        /*09a0*/ 	.word	0x00028430
        /*09a4*/ 	.short	0x010a
        /*09a6*/ 	.byte	0x06
	.zero		1


	//   ....[34]....
        /*09a8*/ 	.word	0x00006dd0
        /*09ac*/ 	.word	0x000000ff
        /*09b0*/ 	.word	0x00028450
        /*09b4*/ 	.short	0x010a
        /*09b6*/ 	.byte	0x06
	.zero		1


	//   ....[35]....
        /*09b8*/ 	.word	0x00006e10
        /*09bc*/ 	.word	0x000000ff
        /*09c0*/ 	.word	0x00028450
        /*09c4*/ 	.short	0x010a
        /*09c6*/ 	.byte	0x06
	.zero		1


	//   ....[36]....
        /*09c8*/ 	.word	0x00007860
        /*09cc*/ 	.word	0x00000000
        /*09d0*/ 	.word	0x00000000
        /*09d4*/ 	.short	0x0101
        /*09d6*/ 	.byte	0x3f
	.zero		1


	//   ....[37]....
        /*09d8*/ 	.word	0x00007a00
        /*09dc*/ 	.word	0x000000ff
        /*09e0*/ 	.word	0x00000000
        /*09e4*/ 	.short	0x0101
        /*09e6*/ 	.byte	0x06
	.zero		1


	//   ....[38]....
        /*09e8*/ 	.word	0x00008400
        /*09ec*/ 	.word	0x000000ff
        /*09f0*/ 	.word	0x00028430
        /*09f4*/ 	.short	0x010a
        /*09f6*/ 	.byte	0x06
	.zero		1


	//   ....[39]....
        /*09f8*/ 	.word	0x00008440
        /*09fc*/ 	.word	0x000000ff
        /*0a00*/ 	.word	0x00028430
        /*0a04*/ 	.short	0x010a
        /*0a06*/ 	.byte	0x06
	.zero		1


	//   ....[40]....
        /*0a08*/ 	.word	0x000087b0
        /*0a0c*/ 	.word	0x000000ff
        /*0a10*/ 	.word	0x00028450
        /*0a14*/ 	.short	0x010a
        /*0a16*/ 	.byte	0x06
	.zero		1


	//   ....[41]....
        /*0a18*/ 	.word	0x000087f0
        /*0a1c*/ 	.word	0x000000ff
        /*0a20*/ 	.word	0x00028450
        /*0a24*/ 	.short	0x010a
        /*0a26*/ 	.byte	0x06
	.zero		1


	//   ....[42]....
        /*0a28*/ 	.word	0x00008a70
        /*0a2c*/ 	.word	0x00000004
        /*0a30*/ 	.word	0x00000000
        /*0a34*/ 	.short	0x0101
        /*0a36*/ 	.byte	0x3f
	.zero		1


	//   ....[43]....
        /*0a38*/ 	.word	0x00009e90
        /*0a3c*/ 	.word	0x000000ff
        /*0a40*/ 	.word	0x00000000
        /*0a44*/ 	.short	0x0101
        /*0a46*/ 	.byte	0x06
	.zero		1


	//   ....[44]....
        /*0a48*/ 	.word	0x0000a790
        /*0a4c*/ 	.word	0x000000ff
        /*0a50*/ 	.word	0x00028450
        /*0a54*/ 	.short	0x010a
        /*0a56*/ 	.byte	0x09
	.zero		1


	//   ....[45]....
        /*0a58*/ 	.word	0x0000a7d0
        /*0a5c*/ 	.word	0x000000ff
        /*0a60*/ 	.word	0x00028450
        /*0a64*/ 	.short	0x010a
        /*0a66*/ 	.byte	0x09
	.zero		1


	//   ....[46]....
        /*0a68*/ 	.word	0x0000b090
        /*0a6c*/ 	.word	0x000000ff
        /*0a70*/ 	.word	0x00000000
        /*0a74*/ 	.short	0x0101
        /*0a76*/ 	.byte	0x04
	.zero		1


	//   ....[47]....
        /*0a78*/ 	.word	0x0000d9a0
        /*0a7c*/ 	.word	0x00000004
        /*0a80*/ 	.word	0x00000000
        /*0a84*/ 	.short	0x0101
        /*0a86*/ 	.byte	0x3f
	.zero		1


	//   ....[48]....
        /*0a88*/ 	.word	0x00010220
        /*0a8c*/ 	.word	0x00000004
        /*0a90*/ 	.word	0x00028480
        /*0a94*/ 	.short	0x010a
        /*0a96*/ 	.byte	0x3f
	.zero		1


	//   ....[49]....
        /*0a98*/ 	.word	0x00010420
        /*0a9c*/ 	.word	0x00000004
        /*0aa0*/ 	.word	0x00028440
        /*0aa4*/ 	.short	0x010a
        /*0aa6*/ 	.byte	0x3f
	.zero		1


	//   ....[50]....
        /*0aa8*/ 	.word	0x000110b0
        /*0aac*/ 	.word	0x00000011
        /*0ab0*/ 	.word	0x00028400
        /*0ab4*/ 	.short	0x0107
        /*0ab6*/ 	.byte	0x3f
	.zero		1


	//   ....[51]....
        /*0ab8*/ 	.word	0x000111b0
        /*0abc*/ 	.word	0x00000011
        /*0ac0*/ 	.word	0x00028400
        /*0ac4*/ 	.short	0x0101
        /*0ac6*/ 	.byte	0x3f
	.zero		1


	//   ....[52]....
        /*0ac8*/ 	.word	0x000111d0
        /*0acc*/ 	.word	0x00000011
        /*0ad0*/ 	.word	0x00028420
        /*0ad4*/ 	.short	0x010a
        /*0ad6*/ 	.byte	0x3f
	.zero		1


	//   ....[53]....
        /*0ad8*/ 	.word	0x000114e0
        /*0adc*/ 	.word	0x00000006
        /*0ae0*/ 	.word	0x00028480
        /*0ae4*/ 	.short	0x010a
        /*0ae6*/ 	.byte	0x3f
	.zero		1


	//   ....[54]....
        /*0ae8*/ 	.word	0x00011830
        /*0aec*/ 	.word	0x00000006
        /*0af0*/ 	.word	0x00028440
        /*0af4*/ 	.short	0x010a
        /*0af6*/ 	.byte	0x3f
	.zero		1


	//   ....[55]....
        /*0af8*/ 	.word	0x00011bf0
        /*0afc*/ 	.word	0x00000013
        /*0b00*/ 	.word	0x00028470
        /*0b04*/ 	.short	0x010a
        /*0b06*/ 	.byte	0x3f
	.zero		1


	//   ....[56]....
        /*0b08*/ 	.word	0x00011c60
        /*0b0c*/ 	.word	0x00000013
        /*0b10*/ 	.word	0x00028460
        /*0b14*/ 	.short	0x010a
        /*0b16*/ 	.byte	0x3f
	.zero		1


	//   ....[57]....
        /*0b18*/ 	.word	0x00012240
        /*0b1c*/ 	.word	0x00000013
        /*0b20*/ 	.word	0x00028450
        /*0b24*/ 	.short	0x0101
        /*0b26*/ 	.byte	0x3f
	.zero		1


	//   ....[58]....
        /*0b28*/ 	.word	0x000122c0
        /*0b2c*/ 	.word	0x00000013
        /*0b30*/ 	.word	0x00000000
        /*0b34*/ 	.short	0x0101
        /*0b36*/ 	.byte	0x3f
	.zero		1


	//   ....[59]....
        /*0b38*/ 	.word	0x000124f0
        /*0b3c*/ 	.word	0x00000002
        /*0b40*/ 	.word	0x00028470
        /*0b44*/ 	.short	0x010a
        /*0b46*/ 	.byte	0x3f
	.zero		1


	//   ....[60]....
        /*0b48*/ 	.word	0x00012560
        /*0b4c*/ 	.word	0x00000002
        /*0b50*/ 	.word	0x00028460
        /*0b54*/ 	.short	0x010a
        /*0b56*/ 	.byte	0x3f
	.zero		1


	//   ....[61]....
        /*0b58*/ 	.word	0x00012b00
        /*0b5c*/ 	.word	0x00000002
        /*0b60*/ 	.word	0x00028450
        /*0b64*/ 	.short	0x0101
        /*0b66*/ 	.byte	0x3f
	.zero		1


	//   ....[62]....
        /*0b68*/ 	.word	0x00012b80
        /*0b6c*/ 	.word	0x00000002
        /*0b70*/ 	.word	0x00000000
        /*0b74*/ 	.short	0x0101
        /*0b76*/ 	.byte	0x3f
	.zero		1


	//   ....[63]....
        /*0b78*/ 	.word	0x00012e00
        /*0b7c*/ 	.word	0x00000000
        /*0b80*/ 	.word	0x00028420
        /*0b84*/ 	.short	0x010a
        /*0b86*/ 	.byte	0x3f
	.zero		1


	//   ....[64]....
        /*0b88*/ 	.word	0x00012fc0
        /*0b8c*/ 	.word	0x00000006
        /*0b90*/ 	.word	0x00000000
        /*0b94*/ 	.short	0x010a
        /*0b96*/ 	.byte	0x3f
	.zero		1


	//   ....[65]....
        /*0b98*/ 	.word	0x00013030
        /*0b9c*/ 	.word	0x00000007
        /*0ba0*/ 	.word	0x00000000
        /*0ba4*/ 	.short	0x010a
        /*0ba6*/ 	.byte	0x3f
	.zero		1


	//   ....[66]....
        /*0ba8*/ 	.word	0x00013090
        /*0bac*/ 	.word	0x00000004
        /*0bb0*/ 	.word	0x00028460
        /*0bb4*/ 	.short	0x010a
        /*0bb6*/ 	.byte	0x3f
	.zero		1


	//   ....[67]....
        /*0bb8*/ 	.word	0x000130e0
        /*0bbc*/ 	.word	0x00000003
        /*0bc0*/ 	.word	0x00028460
        /*0bc4*/ 	.short	0x010a
        /*0bc6*/ 	.byte	0x3f
	.zero		1


	//   ....[68]....
        /*0bc8*/ 	.word	0x00013120
        /*0bcc*/ 	.word	0x00000004
        /*0bd0*/ 	.word	0x00028480
        /*0bd4*/ 	.short	0x010a
        /*0bd6*/ 	.byte	0x3f
	.zero		1


	//   ....[69]....
        /*0bd8*/ 	.word	0x00013140
        /*0bdc*/ 	.word	0x00000003
        /*0be0*/ 	.word	0x00028480
        /*0be4*/ 	.short	0x010a
        /*0be6*/ 	.byte	0x3f
	.zero		1


	//   ....[70]....
        /*0be8*/ 	.word	0x000131b0
        /*0bec*/ 	.word	0x00000003
        /*0bf0*/ 	.word	0x00028400
        /*0bf4*/ 	.short	0x010a
        /*0bf6*/ 	.byte	0x3f
	.zero		1


	//   ....[71]....
        /*0bf8*/ 	.word	0x00013200
        /*0bfc*/ 	.word	0x00000005
        /*0c00*/ 	.word	0x00028430
        /*0c04*/ 	.short	0x010a
        /*0c06*/ 	.byte	0x3f
	.zero		1


	//   ....[72]....
        /*0c08*/ 	.word	0x00013260
        /*0c0c*/ 	.word	0x00000008
        /*0c10*/ 	.word	0x00028430
        /*0c14*/ 	.short	0x010a
        /*0c16*/ 	.byte	0x3f
	.zero		1


	//   ....[73]....
        /*0c18*/ 	.word	0x000132c0
        /*0c1c*/ 	.word	0x00000008
        /*0c20*/ 	.word	0x00028450
        /*0c24*/ 	.short	0x010a
        /*0c26*/ 	.byte	0x3f
	.zero		1


	//   ....[74]....
        /*0c28*/ 	.word	0x00013320
        /*0c2c*/ 	.word	0x00000005
        /*0c30*/ 	.word	0x00028430
        /*0c34*/ 	.short	0x010a
        /*0c36*/ 	.byte	0x3f
	.zero		1


	//   ....[75]....
        /*0c38*/ 	.word	0x00013380
        /*0c3c*/ 	.word	0x00000005
        /*0c40*/ 	.word	0x00028450
        /*0c44*/ 	.short	0x010a
        /*0c46*/ 	.byte	0x3f
	.zero		1


	//   ....[76]....
        /*0c48*/ 	.word	0x000133e0
        /*0c4c*/ 	.word	0x00000005
        /*0c50*/ 	.word	0x00028430
        /*0c54*/ 	.short	0x010a
        /*0c56*/ 	.byte	0x3f
	.zero		1


	//   ....[77]....
        /*0c58*/ 	.word	0x00013440
        /*0c5c*/ 	.word	0x00000005
        /*0c60*/ 	.word	0x00028450
        /*0c64*/ 	.short	0x010a
        /*0c66*/ 	.byte	0x3f
	.zero		1


	//   ....[78]....
        /*0c68*/ 	.word	0x000134a0
        /*0c6c*/ 	.word	0x00000007
        /*0c70*/ 	.word	0x00028450
        /*0c74*/ 	.short	0x010a
        /*0c76*/ 	.byte	0x3f
	.zero		1


	//   ....[79]....
        /*0c78*/ 	.word	0x000135f0
        /*0c7c*/ 	.word	0x00000004
        /*0c80*/ 	.word	0x00028480
        /*0c84*/ 	.short	0x010a
        /*0c86*/ 	.byte	0x3f
	.zero		1


	//   ....[80]....
        /*0c88*/ 	.word	0x00013640
        /*0c8c*/ 	.word	0x00000004
        /*0c90*/ 	.word	0x00028440
        /*0c94*/ 	.short	0x010a
        /*0c96*/ 	.byte	0x3f
	.zero		1


	//   ....[81]....
        /*0c98*/ 	.word	0x000140f0
        /*0c9c*/ 	.word	0x00000011
        /*0ca0*/ 	.word	0x00028420
        /*0ca4*/ 	.short	0x010a
        /*0ca6*/ 	.byte	0x3f
	.zero		1


	//   ....[82]....
        /*0ca8*/ 	.word	0x00014140
        /*0cac*/ 	.word	0x00000006
        /*0cb0*/ 	.word	0x00028480
        /*0cb4*/ 	.short	0x010a
        /*0cb6*/ 	.byte	0x3f
	.zero		1


	//   ....[83]....
        /*0cb8*/ 	.word	0x00014190
        /*0cbc*/ 	.word	0x00000006
        /*0cc0*/ 	.word	0x00028440
        /*0cc4*/ 	.short	0x010a
        /*0cc6*/ 	.byte	0x3f
	.zero		1


	//   ....[84]....
        /*0cc8*/ 	.word	0x000141e0
        /*0ccc*/ 	.word	0x00000013
        /*0cd0*/ 	.word	0x00028470
        /*0cd4*/ 	.short	0x010a
        /*0cd6*/ 	.byte	0x3f
	.zero		1


	//   ....[85]....
        /*0cd8*/ 	.word	0x00014230
        /*0cdc*/ 	.word	0x00000013
        /*0ce0*/ 	.word	0x00028460
        /*0ce4*/ 	.short	0x010a
        /*0ce6*/ 	.byte	0x3f
	.zero		1


	//   ....[86]....
        /*0ce8*/ 	.word	0x00014280
        /*0cec*/ 	.word	0x00000002
        /*0cf0*/ 	.word	0x00028470
        /*0cf4*/ 	.short	0x010a
        /*0cf6*/ 	.byte	0x3f
	.zero		1


	//   ....[87]....
        /*0cf8*/ 	.word	0x000142d0
        /*0cfc*/ 	.word	0x00000002
        /*0d00*/ 	.word	0x00028460
        /*0d04*/ 	.short	0x010a
        /*0d06*/ 	.byte	0x3f
	.zero		1


	//   ....[88]....
        /*0d08*/ 	.word	0x00014320
        /*0d0c*/ 	.word	0x00000000
        /*0d10*/ 	.word	0x00028420
        /*0d14*/ 	.short	0x010a
        /*0d16*/ 	.byte	0x3f
	.zero		1


	//   ....[89]....
        /*0d18*/ 	.word	0x000144c0
        /*0d1c*/ 	.word	0x00000006
        /*0d20*/ 	.word	0x00000000
        /*0d24*/ 	.short	0x010a
        /*0d26*/ 	.byte	0x3f
	.zero		1


	//   ....[90]....
        /*0d28*/ 	.word	0x00014510
        /*0d2c*/ 	.word	0x00000007
        /*0d30*/ 	.word	0x00000000
        /*0d34*/ 	.short	0x010a
        /*0d36*/ 	.byte	0x3f
	.zero		1


	//   ....[91]....
        /*0d38*/ 	.word	0x00014560
        /*0d3c*/ 	.word	0x00000004
        /*0d40*/ 	.word	0x00028460
        /*0d44*/ 	.short	0x010a
        /*0d46*/ 	.byte	0x3f
	.zero		1


	//   ....[92]....
        /*0d48*/ 	.word	0x000145b0
        /*0d4c*/ 	.word	0x00000003
        /*0d50*/ 	.word	0x00028460
        /*0d54*/ 	.short	0x010a
        /*0d56*/ 	.byte	0x3f
	.zero		1


	//   ....[93]....
        /*0d58*/ 	.word	0x00014600
        /*0d5c*/ 	.word	0x00000004
        /*0d60*/ 	.word	0x00028480
        /*0d64*/ 	.short	0x010a
        /*0d66*/ 	.byte	0x3f
	.zero		1


	//----- nvinfo : EIATTR_NUM_MBARRIERS
	.align		4
.L_435:
        /*0d68*/ 	.byte	0x03, 0x38
        /*0d6a*/ 	.short	0x0016


	//----- nvinfo : EIATTR_EXIT_INSTR_OFFSETS
	.align		4
        /*0d6c*/ 	.byte	0x04, 0x1c
        /*0d6e*/ 	.short	(.L_437 - .L_436)


	//   ....[0]....
.L_436:
        /*0d70*/ 	.word	0x00000a40


	//   ....[1]....
        /*0d74*/ 	.word	0x0000ead0


	//   ....[2]....
        /*0d78*/ 	.word	0x00013190


	//----- nvinfo : EIATTR_MAX_THREADS
	.align		4
.L_437:
        /*0d7c*/ 	.byte	0x04, 0x05
        /*0d7e*/ 	.short	(.L_439 - .L_438)
.L_438:
        /*0d80*/ 	.word	0x00000180
        /*0d84*/ 	.word	0x00000001
        /*0d88*/ 	.word	0x00000001


	//----- nvinfo : EIATTR_CRS_STACK_SIZE
	.align		4
.L_439:
        /*0d8c*/ 	.byte	0x04, 0x1e
        /*0d8e*/ 	.short	(.L_441 - .L_440)
.L_440:
        /*0d90*/ 	.word	0x00000000


	//----- nvinfo : EIATTR_CBANK_PARAM_SIZE
	.align		4
.L_441:
        /*0d94*/ 	.byte	0x03, 0x19
        /*0d96*/ 	.short	0x0af0


	//----- nvinfo : EIATTR_PARAM_CBANK
	.align		4
        /*0d98*/ 	.byte	0x04, 0x0a
        /*0d9a*/ 	.short	(.L_443 - .L_442)
	.align		4
.L_442:
        /*0d9c*/ 	.word	index@(.nv.constant0._ZN7cutlass13device_kernelIN5flash11enable_sm90INS1_16FlashAttnFwdSm90INS1_25CollectiveMainloopFwdSm90ILi2EN4cute5tupleIJNS5_1CILi1EEES8_S8_EEENS6_IJNS7_ILi128EEENS7_ILi64EEENS7_ILi256EEEEEELi256ENS_12float_e4m3_tEfNS_4arch4Sm90ELb0ELb1ELb0ELb0ELb0ELb0ELb0ELb1ELb1ELb1ELb0ELb0EEENS1_21CollectiveEpilogueFwdINS6_IJSA_SC_SB_EEES9_NS_10bfloat16_tESG_Li256ELb0ELb1ELb0ELb1EEENS1_30DynamicPersistentTileSchedulerILi256ELi128ELb0ELb1ELb1EEEEEEEEEvNT_6ParamsE)
        /*0da0*/ 	.short	0x0210
        /*0da2*/ 	.short	0x0af0


	//----- nvinfo : EIATTR_SW_WAR
	.align		4
.L_443:
        /*0da4*/ 	.byte	0x04, 0x36
        /*0da6*/ 	.short	(.L_445 - .L_444)
.L_444:
        /*0da8*/ 	.word	0x00000008
.L_445:


//--------------------- .nv.info._ZN7cutlass13device_kernelIN5flash11enable_sm90INS1_16FlashAttnFwdSm90INS1_25CollectiveMainloopFwdSm90ILi2EN4cute5tupleIJNS5_1CILi1EEES8_S8_EEENS6_IJNS7_ILi128EEENS7_ILi64EEENS7_ILi256EEEEEELi256ENS_12float_e4m3_tEfNS_4arch4Sm90ELb0ELb1ELb0ELb1ELb0ELb0ELb0ELb1ELb1ELb1ELb0ELb0EEENS1_21CollectiveEpilogueFwdINS6_IJSA_SC_SB_EEES9_NS_10bfloat16_tESG_Li256ELb1ELb1ELb0ELb1EEENS1_36VarlenDynamicPersistentTileSchedulerILi128ELi64ELi256ELi128ELb0ELb1ELb1ELb1ELb0ELb1EEEEEEEEEvNT_6ParamsE --------------------------
	.section	.nv.info._ZN7cutlass13device_kernelIN5flash11enable_sm90INS1_16FlashAttnFwdSm90INS1_25CollectiveMainloopFwdSm90ILi2EN4cute5tupleIJNS5_1CILi1EEES8_S8_EEENS6_IJNS7_ILi128EEENS7_ILi64EEENS7_ILi256EEEEEELi256ENS_12float_e4m3_tEfNS_4arch4Sm90ELb0ELb1ELb0ELb1ELb0ELb0ELb0ELb1ELb1ELb1ELb0ELb0EEENS1_21CollectiveEpilogueFwdINS6_IJSA_SC_SB_EEES9_NS_10bfloat16_tESG_Li256ELb1ELb1ELb0ELb1EEENS1_36VarlenDynamicPersistentTileSchedulerILi128ELi64ELi256ELi128ELb0ELb1ELb1ELb1ELb0ELb1EEEEEEEEEvNT_6ParamsE,"",@"SHT_CUDA_INFO"
	.sectionflags	@""
	.align	4


	//----- nvinfo : EIATTR_CUDA_API_VERSION
	.align		4
        /*0000*/ 	.byte	0x04, 0x37
        /*0002*/ 	.short	(.L_447 - .L_446)
.L_446:
        /*0004*/ 	.word	0x00000082


	//----- nvinfo : EIATTR_KPARAM_INFO
	.align		4
.L_447:
        /*0008*/ 	.byte	0x04, 0x17
        /*000a*/ 	.short	(.L_449 - .L_448)
.L_448:
        /*000c*/ 	.word	0x00000000
        /*0010*/ 	.short	0x0000
        /*0012*/ 	.short	0x0070
        /*0014*/ 	.byte	0x00, 0xf0, 0x01, 0x2a


	//----- nvinfo : EIATTR_SPARSE_MMA_MASK
	.align		4
.L_449:
        /*0018*/ 	.byte	0x03, 0x50
        /*001a*/ 	.short	0x0000


	//----- nvinfo : EIATTR_MAXREG_COUNT
	.align		4
        /*001c*/ 	.byte	0x03, 0x1b
        /*001e*/ 	.short	0x00a8


	//----- nvinfo : EIATTR_NUM_BARRIERS
	.align		4
        /*0020*/ 	.byte	0x02, 0x4c
        /*0022*/ 	.byte	0x10
	.zero		1


	//----- nvinfo : EIATTR_EXTERNS
	.align		4
        /*0024*/ 	.byte	0x04, 0x0f
        /*0026*/ 	.short	(.L_451 - .L_450)


	//   ....[0]....
	.align		4
.L_450:
        /*0028*/ 	.word	index@(__assertfail)


	//----- nvinfo : EIATTR_ANNOTATIONS
	.align		4
.L_451:
        /*002c*/ 	.byte	0x04, 0x55
        /*002e*/ 	.short	(.L_453 - .L_452)


	//   ....[0]....
.L_452:
        /* <DEDUP_REMOVED lines=44> */


	//----- nvinfo : EIATTR_MERCURY_ISA_VERSION
	.align		4
.L_453:
        /*02e0*/ 	.byte	0x03, 0x5f
        /*02e2*/ 	.short	0x0101


	//----- nvinfo : EIATTR_UNUSED_LOAD_BYTE_OFFSET
	.align		4
        /*02e4*/ 	.byte	0x04, 0x44
        /*02e6*/ 	.short	(.L_455 - .L_454)


	//   ....[0]....
.L_454:
        /*02e8*/ 	.word	0x00000a40
        /*02ec*/ 	.word	0x0000fff0


	//   ....[1]....
        /*02f0*/ 	.word	0x0000b6c0
        /*02f4*/ 	.word	0x0000fff0


	//----- nvinfo : EIATTR_INT_WARP_WIDE_INSTR_OFFSETS
	.align		4
.L_455:
        /*02f8*/ 	.byte	0x04, 0x31
        /*02fa*/ 	.short	(.L_457 - .L_456)


	//   ....[0]....
.L_456:
        /*02fc*/ 	.word	0x00000130


	//   ....[1]....
        /*0300*/ 	.word	0x00000170


	//   ....[2]....
        /*0304*/ 	.word	0x000001e0


	//   ....[3]....
        /*0308*/ 	.word	0x00010b40


	//   ....[4]....
        /*030c*/ 	.word	0x00010bd0


	//   ....[5]....
        /*0310*/ 	.word	0x00013890


	//   ....[6]....
        /*0314*/ 	.word	0x00013920


	//----- nvinfo : EIATTR_COOP_GROUP_MASK_REGIDS
	.align		4
.L_457:
        /*0318*/ 	.byte	0x04, 0x29
        /*031a*/ 	.short	(.L_459 - .L_458)


	//   ....[0]....
.L_458:
        /*031c*/ 	.word	0xffffffff


	//   ....[1]....
        /*0320*/ 	.word	0xffffffff


	//   ....[2]....
        /*0324*/ 	.word	0xffffffff


	//   ....[3]....
        /*0328*/ 	.word	0xffffffff


	//   ....[4]....
        /*032c*/ 	.word	0xffffffff


	//   ....[5]....
        /*0330*/ 	.word	0xffffffff


	//   ....[6]....
        /*0334*/ 	.word	0xffffffff


	//   ....[7]....
        /*0338*/ 	.word	0xffffffff


	//   ....[8]....
        /*033c*/ 	.word	0xffffffff


	//   ....[9]....
        /*0340*/ 	.word	0xffffffff


	//   ....[10]....
        /*0344*/ 	.word	0xffffffff


	//   ....[11]....
        /*0348*/ 	.word	0xffffffff


	//   ....[12]....
        /*034c*/ 	.word	0xffffffff


	//   ....[13]....
        /*0350*/ 	.word	0xffffffff


	//   ....[14]....
        /*0354*/ 	.word	0xffffffff


	//   ....[15]....
        /*0358*/ 	.word	0xffffffff


	//   ....[16]....
        /*035c*/ 	.word	0xffffffff


	//   ....[17]....
        /*0360*/ 	.word	0xffffffff


	//   ....[18]....
        /*0364*/ 	.word	0xffffffff


	//   ....[19]....
        /*0368*/ 	.word	0xffffffff


	//   ....[20]....
        /*036c*/ 	.word	0xffffffff


	//   ....[21]....
        /*0370*/ 	.word	0xffffffff


	//   ....[22]....
        /*0374*/ 	.word	0xffffffff


	//   ....[23]....
        /*0378*/ 	.word	0xffffffff


	//   ....[24]....
        /*037c*/ 	.word	0xffffffff


	//   ....[25]....
        /*0380*/ 	.word	0xffffffff


	//   ....[26]....
        /*0384*/ 	.word	0xffffffff


	//   ....[27]....
        /*0388*/ 	.word	0xffffffff


	//   ....[28]....
        /*038c*/ 	.word	0xffffffff


	//   ....[29]....
        /*0390*/ 	.word	0xffffffff


	//   ....[30]....
        /*0394*/ 	.word	0xffffffff


	//   ....[31]....
        /*0398*/ 	.word	0xffffffff


	//   ....[32]....
        /*039c*/ 	.word	0xffffffff


	//   ....[33]....
        /*03a0*/ 	.word	0xffffffff


	//   ....[34]....
        /*03a4*/ 	.word	0xffffffff


	//   ....[35]....
        /*03a8*/ 	.word	0xffffffff


	//   ....[36]....
        /*03ac*/ 	.word	0xffffffff


	//   ....[37]....
        /*03b0*/ 	.word	0xffffffff


	//   ....[38]....
        /*03b4*/ 	.word	0xffffffff


	//   ....[39]....
        /*03b8*/ 	.word	0xffffffff


	//   ....[40]....
        /*03bc*/ 	.word	0xffffffff


	//   ....[41]....
        /*03c0*/ 	.word	0xffffffff


	//   ....[42]....
        /*03c4*/ 	.word	0xffffffff


	//   ....[43]....
        /*03c8*/ 	.word	0xffffffff


	//   ....[44]....
        /*03cc*/ 	.word	0xffffffff


	//   ....[45]....
        /*03d0*/ 	.word	0xffffffff


	//   ....[46]....
        /*03d4*/ 	.word	0xffffffff


	//   ....[47]....
        /*03d8*/ 	.word	0xffffffff


	//   ....[48]....
        /*03dc*/ 	.word	0xffffffff


	//   ....[49]....
        /*03e0*/ 	.word	0xffffffff


	//   ....[50]....
        /*03e4*/ 	.word	0xffffffff


	//   ....[51]....
        /*03e8*/ 	.word	0xffffffff


	//   ....[52]....
        /*03ec*/ 	.word	0xffffffff


	//   ....[53]....
        /*03f0*/ 	.word	0xffffffff


	//   ....[54]....
        /*03f4*/ 	.word	0xffffffff


	//   ....[55]....
        /*03f8*/ 	.word	0xffffffff


	//   ....[56]....
        /*03fc*/ 	.word	0xffffffff


	//   ....[57]....
        /*0400*/ 	.word	0xffffffff


	//   ....[58]....
        /*0404*/ 	.word	0xffffffff


	//   ....[59]....
        /*0408*/ 	.word	0xffffffff


	//   ....[60]....
        /*040c*/ 	.word	0xffffffff


	//   ....[61]....
        /*0410*/ 	.word	0xffffffff


	//   ....[62]....
        /*0414*/ 	.word	0xffffffff


	//   ....[63]....
        /*0418*/ 	.word	0xffffffff


	//   ....[64]....
        /*041c*/ 	.word	0xffffffff


	//   ....[65]....
        /*0420*/ 	.word	0xffffffff


	//   ....[66]....
        /*0424*/ 	.word	0xffffffff


	//   ....[67]....
        /*0428*/ 	.word	0xffffffff


	//   ....[68]....
        /*042c*/ 	.word	0xffffffff


	//   ....[69]....
        /*0430*/ 	.word	0xffffffff


	//   ....[70]....
        /*0434*/ 	.word	0xffffffff


	//   ....[71]....
        /*0438*/ 	.word	0xffffffff


	//   ....[72]....
        /*043c*/ 	.word	0xffffffff


	//   ....[73]....
        /*0440*/ 	.word	0xffffffff


	//   ....[74]....
        /*0444*/ 	.word	0xffffffff


	//   ....[75]....
        /*0448*/ 	.word	0xffffffff


	//   ....[76]....
        /*044c*/ 	.word	0xffffffff


	//   ....[77]....
        /*0450*/ 	.word	0xffffffff


	//   ....[78]....
        /*0454*/ 	.word	0xffffffff


	//   ....[79]....
        /*0458*/ 	.word	0xffffffff


	//   ....[80]....
        /*045c*/ 	.word	0xffffffff


	//   ....[81]....
        /*0460*/ 	.word	0xffffffff


	//   ....[82]....
        /*0464*/ 	.word	0xffffffff


	//   ....[83]....
        /*0468*/ 	.word	0xffffffff


	//   ....[84]....
        /*046c*/ 	.word	0xffffffff


	//   ....[85]....
        /*0470*/ 	.word	0xffffffff


	//   ....[86]....
        /*0474*/ 	.word	0xffffffff


	//   ....[87]....
        /*0478*/ 	.word	0xffffffff


	//   ....[88]....
        /*047c*/ 	.word	0xffffffff


	//   ....[89]....
        /*0480*/ 	.word	0xffffffff


	//   ....[90]....
        /*0484*/ 	.word	0xffffffff


	//   ....[91]....
        /*0488*/ 	.word	0xffffffff


	//   ....[92]....
        /*048c*/ 	.word	0xffffffff


	//   ....[93]....
        /*0490*/ 	.word	0xffffffff


	//   ....[94]....
        /*0494*/ 	.word	0xffffffff


	//   ....[95]....
        /*0498*/ 	.word	0xffffffff


	//   ....[96]....
        /*049c*/ 	.word	0xffffffff


	//   ....[97]....
        /*04a0*/ 	.word	0xffffffff


	//   ....[98]....
        /*04a4*/ 	.word	0xffffffff


	//   ....[99]....
        /*04a8*/ 	.word	0xffffffff


	//   ....[100]....
        /*04ac*/ 	.word	0xffffffff


	//   ....[101]....
        /*04b0*/ 	.word	0xffffffff


	//   ....[102]....
        /*04b4*/ 	.word	0xffffffff


	//   ....[103]....
        /*04b8*/ 	.word	0xffffffff


	//   ....[104]....
        /*04bc*/ 	.word	0xffffffff


	//   ....[105]....
        /*04c0*/ 	.word	0xffffffff


	//   ....[106]....
        /*04c4*/ 	.word	0xffffffff


	//   ....[107]....
        /*04c8*/ 	.word	0xffffffff


	//   ....[108]....
        /*04cc*/ 	.word	0xffffffff


	//   ....[109]....
        /*04d0*/ 	.word	0xffffffff


	//   ....[110]....
        /*04d4*/ 	.word	0xffffffff


	//   ....[111]....
        /*04d8*/ 	.word	0xffffffff


	//   ....[112]....
        /*04dc*/ 	.word	0xffffffff


	//   ....[113]....
        /*04e0*/ 	.word	0xffffffff


	//   ....[114]....
        /*04e4*/ 	.word	0xffffffff


	//   ....[115]....
        /*04e8*/ 	.word	0xffffffff


	//   ....[116]....
        /*04ec*/ 	.word	0xffffffff


	//   ....[117]....
        /*04f0*/ 	.word	0xffffffff


	//   ....[118]....
        /*04f4*/ 	.word	0xffffffff


	//   ....[119]....
        /*04f8*/ 	.word	0xffffffff


	//   ....[120]....
        /*04fc*/ 	.word	0xffffffff


	//   ....[121]....
        /*0500*/ 	.word	0xffffffff


	//   ....[122]....
        /*0504*/ 	.word	0xffffffff


	//   ....[123]....
        /*0508*/ 	.word	0xffffffff


	//   ....[124]....
        /*050c*/ 	.word	0xffffffff


	//   ....[125]....
        /*0510*/ 	.word	0xffffffff


	//   ....[126]....
        /*0514*/ 	.word	0xffffffff


	//   ....[127]....
        /*0518*/ 	.word	0xffffffff


	//   ....[128]....
        /*051c*/ 	.word	0xffffffff


	//   ....[129]....
        /*0520*/ 	.word	0xffffffff


	//   ....[130]....
        /*0524*/ 	.word	0xffffffff


	//   ....[131]....
        /*0528*/ 	.word	0xffffffff


	//   ....[132]....
        /*052c*/ 	.word	0xffffffff


	//   ....[133]....
        /*0530*/ 	.word	0xffffffff


	//   ....[134]....
        /*0534*/ 	.word	0xffffffff


	//   ....[135]....
        /*0538*/ 	.word	0xffffffff


	//   ....[136]....
        /*053c*/ 	.word	0xffffffff


	//   ....[137]....
        /*0540*/ 	.word	0xffffffff


	//   ....[138]....
        /*0544*/ 	.word	0xffffffff


	//   ....[139]....
        /*0548*/ 	.word	0xffffffff


	//   ....[140]....
        /*054c*/ 	.word	0xffffffff


	//   ....[141]....
        /*0550*/ 	.word	0xffffffff


	//   ....[142]....
        /*0554*/ 	.word	0xffffffff


	//   ....[143]....
        /*0558*/ 	.word	0xffffffff


	//   ....[144]....
        /*055c*/ 	.word	0xffffffff


	//   ....[145]....
        /*0560*/ 	.word	0xffffffff


	//   ....[146]....
        /*0564*/ 	.word	0xffffffff


	//   ....[147]....
        /*0568*/ 	.word	0xffffffff


	//   ....[148]....
        /*056c*/ 	.word	0xffffffff


	//   ....[149]....
        /*0570*/ 	.word	0xffffffff


	//   ....[150]....
        /*0574*/ 	.word	0xffffffff


	//   ....[151]....
        /*0578*/ 	.word	0xffffffff


	//   ....[152]....
        /*057c*/ 	.word	0xffffffff


	//   ....[153]....
        /*0580*/ 	.word	0xffffffff


	//   ....[154]....
        /*0584*/ 	.word	0xffffffff


	//   ....[155]....
        /*0588*/ 	.word	0xffffffff


	//   ....[156]....
        /*058c*/ 	.word	0xffffffff


	//   ....[157]....
        /*0590*/ 	.word	0xffffffff


	//   ....[158]....
        /*0594*/ 	.word	0xffffffff


	//   ....[159]....
        /*0598*/ 	.word	0xffffffff


	//   ....[160]....
        /*059c*/ 	.word	0xffffffff


	//   ....[161]....
        /*05a0*/ 	.word	0xffffffff


	//   ....[162]....
        /*05a4*/ 	.word	0xffffffff


	//   ....[163]....
        /*05a8*/ 	.word	0xffffffff


	//   ....[164]....
        /*05ac*/ 	.word	0xffffffff


	//   ....[165]....
        /*05b0*/ 	.word	0xffffffff


	//   ....[166]....
        /*05b4*/ 	.word	0xffffffff


	//   ....[167]....
        /*05b8*/ 	.word	0xffffffff


	//   ....[168]....
        /*05bc*/ 	.word	0xffffffff


	//   ....[169]....
        /*05c0*/ 	.word	0x0500000f


	//   ....[170]....
        /*05c4*/ 	.word	0x0500000f


	//   ....[171]....
        /*05c8*/ 	.word	0x0500000f


	//   ....[172]....
        /*05cc*/ 	.word	0x0500000f


	//   ....[173]....
        /*05d0*/ 	.word	0x0500000f


	//   ....[174]....
        /*05d4*/ 	.word	0x0500000f


	//   ....[175]....
        /*05d8*/ 	.word	0x0500000f


	//   ....[176]....
        /*05dc*/ 	.word	0x0500000f


	//   ....[177]....
        /*05e0*/ 	.word	0x0500000f


	//   ....[178]....
        /*05e4*/ 	.word	0x0500000f


	//   ....[179]....
        /*05e8*/ 	.word	0x0500000f


	//   ....[180]....
        /*05ec*/ 	.word	0x0500000f


	//   ....[181]....
        /*05f0*/ 	.word	0x0500000f


	//   ....[182]....
        /*05f4*/ 	.word	0x0500000f


	//   ....[183]....
        /*05f8*/ 	.word	0x0500000f


	//   ....[184]....
        /*05fc*/ 	.word	0x0500000f


	//   ....[185]....
        /*0600*/ 	.word	0x0500000f


	//   ....[186]....
        /*0604*/ 	.word	0x0500000f


	//----- nvinfo : EIATTR_COOP_GROUP_INSTR_OFFSETS
	.align		4
.L_459:
        /*0608*/ 	.byte	0x04, 0x28
        /*060a*/ 	.short	(.L_461 - .L_460)


	//   ....[0]....
.L_460:
        /*060c*/ 	.word	0x00000070


	//   ....[1]....
        /*0610*/ 	.word	0x00000140


	//   ....[2]....
        /*0614*/ 	.word	0x00000190


	//   ....[3]....
        /*0618*/ 	.word	0x000003c0


	//   ....[4]....
        /*061c*/ 	.word	0x00000520


	//   ....[5]....
        /*0620*/ 	.word	0x00000640


	//   ....[6]....
        /*0624*/ 	.word	0x000007a0


	//   ....[7]....
        /*0628*/ 	.word	0x00001eb0


	//   ....[8]....
        /*062c*/ 	.word	0x000025c0


	//   ....[9]....
        /*0630*/ 	.word	0x00002970


	//   ....[10]....
        /*0634*/ 	.word	0x00003310


	//   ....[11]....
        /*0638*/ 	.word	0x000034a0


	//   ....[12]....
        /*063c*/ 	.word	0x00003760


	//   ....[13]....
        /*0640*/ 	.word	0x00003810


	//   ....[14]....
        /*0644*/ 	.word	0x00004a80


	//   ....[15]....
        /*0648*/ 	.word	0x00004cc0


	//   ....[16]....
        /*064c*/ 	.word	0x00005390


	//   ....[17]....
        /*0650*/ 	.word	0x00005490


	//   ....[18]....
        /*0654*/ 	.word	0x00005830


	//   ....[19]....
        /*0658*/ 	.word	0x000058c0


	//   ....[20]....
        /*065c*/ 	.word	0x00007270


	//   ....[21]....
        /*0660*/ 	.word	0x00007290


	//   ....[22]....
        /*0664*/ 	.word	0x000072b0


	//   ....[23]....
        /*0668*/ 	.word	0x000072d0


	//   ....[24]....
        /*066c*/ 	.word	0x00008b60


	//   ....[25]....
        /*0670*/ 	.word	0x00008da0


	//   ....[26]....
        /*0674*/ 	.word	0x00009470


	//   ....[27]....
        /*0678*/ 	.word	0x00009570


	//   ....[28]....
        /*067c*/ 	.word	0x00009900


	//   ....[29]....
        /*0680*/ 	.word	0x00009990


	//   ....[30]....
        /*0684*/ 	.word	0x0000ab70


	//   ....[31]....
        /*0688*/ 	.word	0x0000ab80


	//   ....[32]....
        /*068c*/ 	.word	0x0000abb0


	//   ....[33]....
        /*0690*/ 	.word	0x0000abc0


	//   ....[34]....
        /*0694*/ 	.word	0x0000c260


	//   ....[35]....
        /*0698*/ 	.word	0x0000c2a0


	//   ....[36]....
        /*069c*/ 	.word	0x0000c2d0


	//   ....[37]....
        /*06a0*/ 	.word	0x0000c300


	//   ....[38]....
        /*06a4*/ 	.word	0x0000c330


	//   ....[39]....
        /*06a8*/ 	.word	0x0000c360


	//   ....[40]....
        /*06ac*/ 	.word	0x0000c390


	//   ....[41]....
        /*06b0*/ 	.word	0x0000c3c0


	//   ....[42]....
        /*06b4*/ 	.word	0x0000c3f0


	//   ....[43]....
        /*06b8*/ 	.word	0x0000c420


	//   ....[44]....
        /*06bc*/ 	.word	0x0000c450


	//   ....[45]....
        /*06c0*/ 	.word	0x0000c480


	//   ....[46]....
        /*06c4*/ 	.word	0x0000c4b0


	//   ....[47]....
        /*06c8*/ 	.word	0x0000c4e0


	//   ....[48]....
        /*06cc*/ 	.word	0x0000c510


	//   ....[49]....
        /*06d0*/ 	.word	0x0000c540


	//   ....[50]....
        /*06d4*/ 	.word	0x0000c570


	//   ....[51]....
        /*06d8*/ 	.word	0x0000c5a0


	//   ....[52]....
        /*06dc*/ 	.word	0x0000c5d0


	//   ....[53]....
        /*06e0*/ 	.word	0x0000c600


	//   ....[54]....
        /*06e4*/ 	.word	0x0000c630


	//   ....[55]....
        /*06e8*/ 	.word	0x0000c660


	//   ....[56]....
        /*06ec*/ 	.word	0x0000c690


	//   ....[57]....
        /*06f0*/ 	.word	0x0000c6c0


	//   ....[58]....
        /*06f4*/ 	.word	0x0000c6f0


	//   ....[59]....
        /*06f8*/ 	.word	0x0000c720


	//   ....[60]....
        /*06fc*/ 	.word	0x0000c750


	//   ....[61]....
        /*0700*/ 	.word	0x0000c780


	//   ....[62]....
        /*0704*/ 	.word	0x0000c7b0


	//   ....[63]....
        /*0708*/ 	.word	0x0000c7e0


	//   ....[64]....
        /*070c*/ 	.word	0x0000c810


	//   ....[65]....
        /*0710*/ 	.word	0x0000c840


	//   ....[66]....
        /*0714*/ 	.word	0x0000c870


	//   ....[67]....
        /*0718*/ 	.word	0x0000c8a0


	//   ....[68]....
        /*071c*/ 	.word	0x0000c8d0


	//   ....[69]....
        /*0720*/ 	.word	0x0000c900


	//   ....[70]....
        /*0724*/ 	.word	0x0000c930


	//   ....[71]....
        /*0728*/ 	.word	0x0000c950


	//   ....[72]....
        /*072c*/ 	.word	0x0000c960


	//   ....[73]....
        /*0730*/ 	.word	0x0000c970


	//   ....[74]....
        /*0734*/ 	.word	0x0000c980


	//   ....[75]....
        /*0738*/ 	.word	0x0000c990


	//   ....[76]....
        /*073c*/ 	.word	0x0000c9b0


	//   ....[77]....
        /*0740*/ 	.word	0x0000c9d0


	//   ....[78]....
        /*0744*/ 	.word	0x0000c9e0


	//   ....[79]....
        /*0748*/ 	.word	0x0000ca00


	//   ....[80]....
        /*074c*/ 	.word	0x0000ca10


	//   ....[81]....
        /*0750*/ 	.word	0x0000ca30


	//   ....[82]....
        /*0754*/ 	.word	0x0000ca40


	//   ....[83]....
        /*0758*/ 	.word	0x0000ca60


	//   ....[84]....
        /*075c*/ 	.word	0x0000ca70


	//   ....[85]....
        /*0760*/ 	.word	0x0000ca90


	//   ....[86]....
        /*0764*/ 	.word	0x0000caa0


	//   ....[87]....
        /*0768*/ 	.word	0x0000cac0


	//   ....[88]....
        /*076c*/ 	.word	0x0000cad0


	//   ....[89]....
        /*0770*/ 	.word	0x0000caf0


	//   ....[90]....
        /*0774*/ 	.word	0x0000cb00


	//   ....[91]....
        /*0778*/ 	.word	0x0000cb30


	//   ....[92]....
        /*077c*/ 	.word	0x0000cb70


	//   ....[93]....
        /*0780*/ 	.word	0x0000cba0


	//   ....[94]....
        /*0784*/ 	.word	0x0000cbb0


	//   ....[95]....
        /*0788*/ 	.word	0x0000cbd0


	//   ....[96]....
        /*078c*/ 	.word	0x0000cbf0


	//   ....[97]....
        /*0790*/ 	.word	0x0000cc00


	//   ....[98]....
        /*0794*/ 	.word	0x0000d3e0


	//   ....[99]....
        /*0798*/ 	.word	0x0000d420


	//   ....[100]....
        /*079c*/ 	.word	0x0000d450


	//   ....[101]....
        /*07a0*/ 	.word	0x0000d4c0


	//   ....[102]....
        /*07a4*/ 	.word	0x0000dd50


	//   ....[103]....
        /*07a8*/ 	.word	0x0000dd70


	//   ....[104]....
        /*07ac*/ 	.word	0x0000dec0


	//   ....[105]....
        /*07b0*/ 	.word	0x0000dee0


	//   ....[106]....
        /*07b4*/ 	.word	0x0000e020


	//   ....[107]....
        /*07b8*/ 	.word	0x0000e040


	//   ....[108]....
        /*07bc*/ 	.word	0x0000e190


	//   ....[109]....
        /*07c0*/ 	.word	0x0000e1b0


	//   ....[110]....
        /*07c4*/ 	.word	0x0000eae0


	//   ....[111]....
        /*07c8*/ 	.word	0x0000eb10


	//   ....[112]....
        /*07cc*/ 	.word	0x0000ec60


	//   ....[113]....
        /*07d0*/ 	.word	0x0000ec80


	//   ....[114]....
        /*07d4*/ 	.word	0x0000edc0


	//   ....[115]....
        /*07d8*/ 	.word	0x0000ede0


	//   ....[116]....
        /*07dc*/ 	.word	0x0000ef30


	//   ....[117]....
        /*07e0*/ 	.word	0x0000ef50


	//   ....[118]....
        /*07e4*/ 	.word	0x0000f130


	//   ....[119]....
        /*07e8*/ 	.word	0x0000f320


	//   ....[120]....
        /*07ec*/ 	.word	0x0000f350


	//   ....[121]....
        /*07f0*/ 	.word	0x0000f380


	//   ....[122]....
        /*07f4*/ 	.word	0x0000f3c0


	//   ....[123]....
        /*07f8*/ 	.word	0x0000f3f0


	//   ....[124]....
        /*07fc*/ 	.word	0x0000f430


	//   ....[125]....
        /*0800*/ 	.word	0x0000f5c0


	//   ....[126]....
        /*0804*/ 	.word	0x0000f5f0


	//   ....[127]....
        /*0808*/ 	.word	0x0000f620


	//   ....[128]....
        /*080c*/ 	.word	0x0000f650


	//   ....[129]....
        /*0810*/ 	.word	0x0000f680


	//   ....[130]....
        /*0814*/ 	.word	0x0000f6c0


	//   ....[131]....
        /*0818*/ 	.word	0x0000f760


	//   ....[132]....
        /*081c*/ 	.word	0x0000f7f0


	//   ....[133]....
        /*0820*/ 	.word	0x0000f8a0


	//   ....[134]....
        /*0824*/ 	.word	0x00011310


	//   ....[135]....
        /*0828*/ 	.word	0x00011ff0


	//   ....[136]....
        /*082c*/ 	.word	0x00012020


	//   ....[137]....
        /*0830*/ 	.word	0x00012050


	//   ....[138]....
        /*0834*/ 	.word	0x00012070


	//   ....[139]....
        /*0838*/ 	.word	0x00012190


	//   ....[140]....
        /*083c*/ 	.word	0x000121a0


	//   ....[141]....
        /*0840*/ 	.word	0x00012240


	//   ....[142]....
        /*0844*/ 	.word	0x00012250


	//   ....[143]....
        /*0848*/ 	.word	0x000122f0


	//   ....[144]....
        /*084c*/ 	.word	0x00012300


	//   ....[145]....
        /*0850*/ 	.word	0x000123a0


	//   ....[146]....
        /*0854*/ 	.word	0x000123b0


	//   ....[147]....
        /*0858*/ 	.word	0x00012440


	//   ....[148]....
        /*085c*/ 	.word	0x00012450


	//   ....[149]....
        /*0860*/ 	.word	0x00012460


	//   ....[150]....
        /*0864*/ 	.word	0x00012470


	//   ....[151]....
        /*0868*/ 	.word	0x00014330


	//   ....[152]....
        /*086c*/ 	.word	0x00014360


	//   ....[153]....
        /*0870*/ 	.word	0x00014390


	//   ....[154]....
        /*0874*/ 	.word	0x000143c0


	//   ....[155]....
        /*0878*/ 	.word	0x000143f0


	//   ....[156]....
        /*087c*/ 	.word	0x00014400


	//   ....[157]....
        /*0880*/ 	.word	0x00014430


	//   ....[158]....
        /*0884*/ 	.word	0x00014440


	//   ....[159]....
        /*0888*/ 	.word	0x00014580


	//   ....[160]....
        /*088c*/ 	.word	0x000145c0


	//   ....[161]....
        /*0890*/ 	.word	0x000145f0


	//   ....[162]....
        /*0894*/ 	.word	0x00014620


	//   ....[163]....
        /*0898*/ 	.word	0x00014650


	//   ....[164]....
        /*089c*/ 	.word	0x00014680


	//   ....[165]....
        /*08a0*/ 	.word	0x00014710


	//   ....[166]....
        /*08a4*/ 	.word	0x000147a0


	//   ....[167]....
        /*08a8*/ 	.word	0x00014810


	//   ....[168]....
        /*08ac*/ 	.word	0x00014ea0


	//   ....[169]....
        /*08b0*/ 	.word	0x00015560


	//   ....[170]....
        /*08b4*/ 	.word	0x00015720


	//   ....[171]....
        /*08b8*/ 	.word	0x00015790


	//   ....[172]....
        /*08bc*/ 	.word	0x000157f0


	//   ....[173]....
        /*08c0*/ 	.word	0x00015890


	//   ....[174]....
        /*08c4*/ 	.word	0x00015950


	//   ....[175]....
        /*08c8*/ 	.word	0x00015a70


	//   ....[176]....
        /*08cc*/ 	.word	0x00015ad0


	//   ....[177]....
        /*08d0*/ 	.word	0x00015be0


	//   ....[178]....
        /*08d4*/ 	.word	0x00015c40


	//   ....[179]....
        /*08d8*/ 	.word	0x00015d50


	//   ....[180]....
        /*08dc*/ 	.word	0x00015db0


	//   ....[181]....
        /*08e0*/ 	.word	0x00015ec0


	//   ....[182]....
        /*08e4*/ 	.word	0x00015f20


	//   ....[183]....
        /*08e8*/ 	.word	0x00016020


	//   ....[184]....
        /*08ec*/ 	.word	0x00016080


	//   ....[185]....
        /*08f0*/ 	.word	0x00016120


	//   ....[186]....
        /*08f4*/ 	.word	0x000164c0


	//----- nvinfo : EIATTR_REG_RECONFIG
	.align		4
.L_461:
        /*08f8*/ 	.byte	0x01, 0x54
	.zero		2


	//----- nvinfo : EIATTR_SYSCALL_OFFSETS
	.align		4
        /*08fc*/ 	.byte	0x04, 0x46
        /*08fe*/ 	.short	(.L_463 - .L_462)


	//   ....[0]....
.L_462:
        /*0900*/ 	.word	0x00002090


	//   ....[1]....
        /*0904*/ 	.word	0x00010d40


	//   ....[2]....
        /*0908*/ 	.word	0x00010ed0


	//   ....[3]....
        /*090c*/ 	.word	0x00011030


	//   ....[4]....
        /*0910*/ 	.word	0x00011180


	//   ....[5]....
        /*0914*/ 	.word	0x00011b90


	//----- nvinfo : EIATTR_MBARRIER_INSTR_OFFSETS
	.align		4
.L_463:
        /*0918*/ 	.byte	0x04, 0x39
        /*091a*/ 	.short	(.L_465 - .L_464)


	//   ....[0]....
.L_464:
        /*091c*/ 	.word	0x00000270
        /*0920*/ 	.word	0x000000ff
        /*0924*/ 	.word	0x00028400
        /*0928*/ 	.short	0x0100
        /*092a*/ 	.byte	0x08
	.zero		1


	//   ....[1]....
        /*092c*/ 	.word	0x00000280
        /*0930*/ 	.word	0x000000ff
        /*0934*/ 	.word	0x00028420
        /*0938*/ 	.short	0x0100
        /*093a*/ 	.byte	0x08
	.zero		1


	//   ....[2]....
        /*093c*/ 	.word	0x00000370
        /*0940*/ 	.word	0x000000ff
        /*0944*/ 	.word	0x00028430
        /*0948*/ 	.short	0x0100
        /*094a*/ 	.byte	0x08
	.zero		1


	//   ....[3]....
        /*094c*/ 	.word	0x00000380
        /*0950*/ 	.word	0x000000ff
        /*0954*/ 	.word	0x00028440
        /*0958*/ 	.short	0x0100
        /*095a*/ 	.byte	0x08
	.zero		1


	//   ....[4]....
        /*095c*/ 	.word	0x00000390
        /*0960*/ 	.word	0x000000ff
        /*0964*/ 	.word	0x00028438
        /*0968*/ 	.short	0x0100
        /*096a*/ 	.byte	0x08
	.zero		1


	//   ....[5]....
        /*096c*/ 	.word	0x000003a0
        /*0970*/ 	.word	0x000000ff
        /*0974*/ 	.word	0x00028448
        /*0978*/ 	.short	0x0100
        /*097a*/ 	.byte	0x08
	.zero		1


	//   ....[6]....
        /*097c*/ 	.word	0x000004d0
        /*0980*/ 	.word	0x000000ff
        /*0984*/ 	.word	0x00028450
        /*0988*/ 	.short	0x0100
        /*098a*/ 	.byte	0x08
	.zero		1


	//   ....[7]....
        /*098c*/ 	.word	0x000004e0
        /*0990*/ 	.word	0x000000ff
        /*0994*/ 	.word	0x00028460
        /*0998*/ 	.short	0x0100
        /*099a*/ 	.byte	0x08
	.zero		1


	//   ....[8]....
        /*099c*/ 	.word	0x000004f0
        /*09a0*/ 	.word	0x000000ff
        /*09a4*/ 	.word	0x00028458
        /*09a8*/ 	.short	0x0100
        /*09aa*/ 	.byte	0x08
	.zero		1


	//   ....[9]....
        /*09ac*/ 	.word	0x00000500
        /*09b0*/ 	.word	0x000000ff
        /*09b4*/ 	.word	0x00028468
        /*09b8*/ 	.short	0x0100
        /*09ba*/ 	.byte	0x08
	.zero		1


	//   ....[10]....
        /*09bc*/ 	.word	0x000005f0
        /*09c0*/ 	.word	0x000000ff
        /*09c4*/ 	.word	0x00028470
        /*09c8*/ 	.short	0x0100
        /*09ca*/ 	.byte	0x06
	.zero		1


	//   ....[11]....
        /*09cc*/ 	.word	0x00000600
        /*09d0*/ 	.word	0x000000ff
        /*09d4*/ 	.word	0x00028480
        /*09d8*/ 	.short	0x0100
        /*09da*/ 	.byte	0x06
	.zero		1


	//   ....[12]....
        /*09dc*/ 	.word	0x00000610
        /*09e0*/ 	.word	0x000000ff
        /*09e4*/ 	.word	0x00028478
        /*09e8*/ 	.short	0x0100
        /*09ea*/ 	.byte	0x06
	.zero		1


	//   ....[13]....
        /*09ec*/ 	.word	0x00000620
        /*09f0*/ 	.word	0x000000ff
        /*09f4*/ 	.word	0x00028488
        /*09f8*/ 	.short	0x0100
        /*09fa*/ 	.byte	0x06
	.zero		1


	//   ....[14]....
        /*09fc*/ 	.word	0x00000750
        /*0a00*/ 	.word	0x000000ff
        /*0a04*/ 	.word	0x00028490
        /*0a08*/ 	.short	0x0100
        /*0a0a*/ 	.byte	0x08
	.zero		1


	//   ....[15]....
        /*0a0c*/ 	.word	0x00000760
        /*0a10*/ 	.word	0x000000ff
        /*0a14*/ 	.word	0x000284a0
        /*0a18*/ 	.short	0x0100
        /*0a1a*/ 	.byte	0x08
	.zero		1


	//   ....[16]....
        /*0a1c*/ 	.word	0x00000770
        /*0a20*/ 	.word	0x000000ff
        /*0a24*/ 	.word	0x00028498
        /*0a28*/ 	.short	0x0100
        /*0a2a*/ 	.byte	0x08
	.zero		1


	//   ....[17]....
        /*0a2c*/ 	.word	0x00000780
        /*0a30*/ 	.word	0x000000ff
        /*0a34*/ 	.word	0x000284a8
        /*0a38*/ 	.short	0x0100
        /*0a3a*/ 	.byte	0x08
	.zero		1


	//   ....[18]....
        /*0a3c*/ 	.word	0x000008b0
        /*0a40*/ 	.word	0x000000ff
        /*0a44*/ 	.word	0x000284b0
        /*0a48*/ 	.short	0x0100
        /*0a4a*/ 	.byte	0x08
	.zero		1


	//   ....[19]....
        /*0a4c*/ 	.word	0x000008c0
        /*0a50*/ 	.word	0x000000ff
        /*0a54*/ 	.word	0x000284c0
        /*0a58*/ 	.short	0x0100
        /*0a5a*/ 	.byte	0x08
	.zero		1


	//   ....[20]....
        /*0a5c*/ 	.word	0x000008d0
        /*0a60*/ 	.word	0x000000ff
        /*0a64*/ 	.word	0x000284b8
        /*0a68*/ 	.short	0x0100
        /*0a6a*/ 	.byte	0x08
	.zero		1


	//   ....[21]....
        /*0a6c*/ 	.word	0x000008e0
        /*0a70*/ 	.word	0x000000ff
        /*0a74*/ 	.word	0x000284c8
        /*0a78*/ 	.short	0x0100
        /*0a7a*/ 	.byte	0x08
	.zero		1


	//   ....[22]....
        /*0a7c*/ 	.word	0x00002110
        /*0a80*/ 	.word	0x000000ff
        /*0a84*/ 	.word	0x00028400
        /*0a88*/ 	.short	0x010a
        /*0a8a*/ 	.byte	0x29
	.zero		1


	//   ....[23]....
        /*0a8c*/ 	.word	0x00002190
        /*0a90*/ 	.word	0x00000005
        /*0a94*/ 	.word	0x00028430
        /*0a98*/ 	.short	0x010a
        /*0a9a*/ 	.byte	0x3f
	.zero		1


	//   ....[24]....
        /*0a9c*/ 	.word	0x000021f0
        /*0aa0*/ 	.word	0x00000005
        /*0aa4*/ 	.word	0x00028430
        /*0aa8*/ 	.short	0x010a
        /*0aaa*/ 	.byte	0x3f
	.zero		1


	//   ....[25]....
        /*0aac*/ 	.word	0x00002750
        /*0ab0*/ 	.word	0x00000000
        /*0ab4*/ 	.word	0x00000000
        /*0ab8*/ 	.short	0x0101
        /*0aba*/ 	.byte	0x3f
	.zero		1


	//   ....[26]....
        /*0abc*/ 	.word	0x000044a0
        /*0ac0*/ 	.word	0x000000ff
        /*0ac4*/ 	.word	0x00028430
        /*0ac8*/ 	.short	0x010a
        /*0aca*/ 	.byte	0x06
	.zero		1


	//   ....[27]....
        /*0acc*/ 	.word	0x000044e0
        /*0ad0*/ 	.word	0x000000ff
        /*0ad4*/ 	.word	0x00028430
        /*0ad8*/ 	.short	0x010a
        /*0ada*/ 	.byte	0x06
	.zero		1


	//   ....[28]....
        /*0adc*/ 	.word	0x00004820
        /*0ae0*/ 	.word	0x000000ff
        /*0ae4*/ 	.word	0x00028450
        /*0ae8*/ 	.short	0x010a
        /*0aea*/ 	.byte	0x06
	.zero		1


	//   ....[29]....
        /*0aec*/ 	.word	0x00004860
        /*0af0*/ 	.word	0x000000ff
        /*0af4*/ 	.word	0x00028450
        /*0af8*/ 	.short	0x010a
        /*0afa*/ 	.byte	0x06
	.zero		1


	//   ....[30]....
        /*0afc*/ 	.word	0x00004b00
        /*0b00*/ 	.word	0x00000009
        /*0b04*/ 	.word	0x00000000
        /*0b08*/ 	.short	0x0101
        /*0b0a*/ 	.byte	0x3f
	.zero		1


	//   ....[31]....
        /*0b0c*/ 	.word	0x00005f40
        /*0b10*/ 	.word	0x000000ff
        /*0b14*/ 	.word	0x00000000
        /*0b18*/ 	.short	0x0101
        /*0b1a*/ 	.byte	0x06
	.zero		1


	//   ....[32]....
        /*0b1c*/ 	.word	0x00006ba0
        /*0b20*/ 	.word	0x000000ff
        /*0b24*/ 	.word	0x00028430
        /*0b28*/ 	.short	0x010a
        /*0b2a*/ 	.byte	0x06
	.zero		1


	//   ....[33]....
        /*0b2c*/ 	.word	0x00006be0
        /*0b30*/ 	.word	0x000000ff
        /*0b34*/ 	.word	0x00028430
        /*0b38*/ 	.short	0x010a
        /*0b3a*/ 	.byte	0x06
	.zero		1


	//   ....[34]....
        /*0b3c*/ 	.word	0x00006f50
        /*0b40*/ 	.word	0x000000ff
        /*0b44*/ 	.word	0x00028450
        /*0b48*/ 	.short	0x010a
        /*0b4a*/ 	.byte	0x06
	.zero		1


	//   ....[35]....
        /*0b4c*/ 	.word	0x00006f90
        /*0b50*/ 	.word	0x000000ff
        /*0b54*/ 	.word	0x00028450
        /*0b58*/ 	.short	0x010a
        /*0b5a*/ 	.byte	0x06
	.zero		1


	//   ....[36]....
        /*0b5c*/ 	.word	0x000079d0
        /*0b60*/ 	.word	0x00000000
        /*0b64*/ 	.word	0x00000000
        /*0b68*/ 	.short	0x0101
        /*0b6a*/ 	.byte	0x3f
	.zero		1


	//   ....[37]....
        /*0b6c*/ 	.word	0x00007b80
        /*0b70*/ 	.word	0x000000ff
        /*0b74*/ 	.word	0x00000000
        /*0b78*/ 	.short	0x0101
        /*0b7a*/ 	.byte	0x06
	.zero		1


	//   ....[38]....
        /*0b7c*/ 	.word	0x00008570
        /*0b80*/ 	.word	0x000000ff
        /*0b84*/ 	.word	0x00028430
        /*0b88*/ 	.short	0x010a
        /*0b8a*/ 	.byte	0x06
	.zero		1


	//   ....[39]....
        /*0b8c*/ 	.word	0x000085b0
        /*0b90*/ 	.word	0x000000ff
        /*0b94*/ 	.word	0x00028430
        /*0b98*/ 	.short	0x010a
        /*0b9a*/ 	.byte	0x06
	.zero		1


	//   ....[40]....
        /*0b9c*/ 	.word	0x00008920
        /*0ba0*/ 	.word	0x000000ff
        /*0ba4*/ 	.word	0x00028450
        /*0ba8*/ 	.short	0x010a
        /*0baa*/ 	.byte	0x06
	.zero		1


	//   ....[41]....
        /*0bac*/ 	.word	0x00008960
        /*0bb0*/ 	.word	0x000000ff
        /*0bb4*/ 	.word	0x00028450
        /*0bb8*/ 	.short	0x010a
        /*0bba*/ 	.byte	0x06
	.zero		1


	//   ....[42]....
        /*0bbc*/ 	.word	0x00008ba0
        /*0bc0*/ 	.word	0x00000004
        /*0bc4*/ 	.word	0x00000000
        /*0bc8*/ 	.short	0x0101
        /*0bca*/ 	.byte	0x3f
	.zero		1


	//   ....[43]....
        /*0bcc*/ 	.word	0x0000a010
        /*0bd0*/ 	.word	0x000000ff
        /*0bd4*/ 	.word	0x00000000
        /*0bd8*/ 	.short	0x0101
        /*0bda*/ 	.byte	0x06
	.zero		1


	//   ....[44]....
        /*0bdc*/ 	.word	0x0000a910
        /*0be0*/ 	.word	0x000000ff
        /*0be4*/ 	.word	0x00028450
        /*0be8*/ 	.short	0x010a
        /*0bea*/ 	.byte	0x09
	.zero		1


	//   ....[45]....
        /*0bec*/ 	.word	0x0000a950
        /*0bf0*/ 	.word	0x000000ff
        /*0bf4*/ 	.word	0x00028450
        /*0bf8*/ 	.short	0x010a
        /*0bfa*/ 	.byte	0x09
	.zero		1


	//   ....[46]....
        /*0bfc*/ 	.word	0x0000afc0
        /*0c00*/ 	.word	0x000000ff
        /*0c04*/ 	.word	0x00000000
        /*0c08*/ 	.short	0x0101
        /*0c0a*/ 	.byte	0x04
	.zero		1


	//   ....[47]....
        /*0c0c*/ 	.word	0x0000dd40
        /*0c10*/ 	.word	0x00000004
        /*0c14*/ 	.word	0x00000000
        /*0c18*/ 	.short	0x0101
        /*0c1a*/ 	.byte	0x3f
	.zero		1


	//   ....[48]....
        /*0c1c*/ 	.word	0x00011590
        /*0c20*/ 	.word	0x00000004
        /*0c24*/ 	.word	0x00028480
        /*0c28*/ 	.short	0x010a
        /*0c2a*/ 	.byte	0x3f
	.zero		1


	//   ....[49]....
        /*0c2c*/ 	.word	0x000117a0
        /*0c30*/ 	.word	0x00000004
        /*0c34*/ 	.word	0x00028440
        /*0c38*/ 	.short	0x010a
        /*0c3a*/ 	.byte	0x3f
	.zero		1


	//   ....[50]....
        /*0c3c*/ 	.word	0x000125b0
        /*0c40*/ 	.word	0x00000011
        /*0c44*/ 	.word	0x00028400
        /*0c48*/ 	.short	0x0107
        /*0c4a*/ 	.byte	0x3f
	.zero		1


	//   ....[51]....
        /*0c4c*/ 	.word	0x000126b0
        /*0c50*/ 	.word	0x00000011
        /*0c54*/ 	.word	0x00028400
        /*0c58*/ 	.short	0x0101
        /*0c5a*/ 	.byte	0x3f
	.zero		1


	//   ....[52]....
        /*0c5c*/ 	.word	0x000126d0
        /*0c60*/ 	.word	0x00000011
        /*0c64*/ 	.word	0x00028420
        /*0c68*/ 	.short	0x010a
        /*0c6a*/ 	.byte	0x3f
	.zero		1


	//   ....[53]....
        /*0c6c*/ 	.word	0x000129f0
        /*0c70*/ 	.word	0x00000006
        /*0c74*/ 	.word	0x00028480
        /*0c78*/ 	.short	0x010a
        /*0c7a*/ 	.byte	0x3f
	.zero		1


	//   ....[54]....
        /*0c7c*/ 	.word	0x00012d50
        /*0c80*/ 	.word	0x00000006
        /*0c84*/ 	.word	0x00028440
        /*0c88*/ 	.short	0x010a
        /*0c8a*/ 	.byte	0x3f
	.zero		1


	//   ....[55]....
        /*0c8c*/ 	.word	0x00013110
        /*0c90*/ 	.word	0x00000013
        /*0c94*/ 	.word	0x00028470
        /*0c98*/ 	.short	0x010a
        /*0c9a*/ 	.byte	0x3f
	.zero		1


	//   ....[56]....
        /*0c9c*/ 	.word	0x00013180
        /*0ca0*/ 	.word	0x00000013
        /*0ca4*/ 	.word	0x00028460
        /*0ca8*/ 	.short	0x010a
        /*0caa*/ 	.byte	0x3f
	.zero		1


	//   ....[57]....
        /*0cac*/ 	.word	0x00013760
        /*0cb0*/ 	.word	0x00000013
        /*0cb4*/ 	.word	0x00028450
        /*0cb8*/ 	.short	0x0101
        /*0cba*/ 	.byte	0x3f
	.zero		1


	//   ....[58]....
        /*0cbc*/ 	.word	0x000137e0
        /*0cc0*/ 	.word	0x00000013
        /*0cc4*/ 	.word	0x00000000
        /*0cc8*/ 	.short	0x0101
        /*0cca*/ 	.byte	0x3f
	.zero		1


	//   ....[59]....
        /*0ccc*/ 	.word	0x00013a20
        /*0cd0*/ 	.word	0x00000002
        /*0cd4*/ 	.word	0x00028470
        /*0cd8*/ 	.short	0x010a
        /*0cda*/ 	.byte	0x3f
	.zero		1


	//   ....[60]....
        /*0cdc*/ 	.word	0x00013a90
        /*0ce0*/ 	.word	0x00000002
        /*0ce4*/ 	.word	0x00028460
        /*0ce8*/ 	.short	0x010a
        /*0cea*/ 	.byte	0x3f
	.zero		1


	//   ....[61]....
        /*0cec*/ 	.word	0x00014030
        /*0cf0*/ 	.word	0x00000002
        /*0cf4*/ 	.word	0x00028450
        /*0cf8*/ 	.short	0x0101
        /*0cfa*/ 	.byte	0x3f
	.zero		1


	//   ....[62]....
        /*0cfc*/ 	.word	0x00014080
        /*0d00*/ 	.word	0x00000002
        /*0d04*/ 	.word	0x00000000
        /*0d08*/ 	.short	0x0101
        /*0d0a*/ 	.byte	0x3f
	.zero		1


	//   ....[63]....
        /*0d0c*/ 	.word	0x00014e20
        /*0d10*/ 	.word	0x00000000
        /*0d14*/ 	.word	0x00028420
        /*0d18*/ 	.short	0x010a
        /*0d1a*/ 	.byte	0x3f
	.zero		1


	//   ....[64]....
        /*0d1c*/ 	.word	0x00014fe0
        /*0d20*/ 	.word	0x00000006
        /*0d24*/ 	.word	0x00000000
        /*0d28*/ 	.short	0x010a
        /*0d2a*/ 	.byte	0x3f
	.zero		1


	//   ....[65]....
        /*0d2c*/ 	.word	0x00015050
        /*0d30*/ 	.word	0x00000007
        /*0d34*/ 	.word	0x00000000
        /*0d38*/ 	.short	0x010a
        /*0d3a*/ 	.byte	0x3f
	.zero		1


	//   ....[66]....
        /*0d3c*/ 	.word	0x000150b0
        /*0d40*/ 	.word	0x00000004
        /*0d44*/ 	.word	0x00028460
        /*0d48*/ 	.short	0x010a
        /*0d4a*/ 	.byte	0x3f
	.zero		1


	//   ....[67]....
        /*0d4c*/ 	.word	0x00015100
        /*0d50*/ 	.word	0x00000003
        /*0d54*/ 	.word	0x00028460
        /*0d58*/ 	.short	0x010a
        /*0d5a*/ 	.byte	0x3f
	.zero		1


	//   ....[68]....
        /*0d5c*/ 	.word	0x00015140
        /*0d60*/ 	.word	0x00000004
        /*0d64*/ 	.word	0x00028480
        /*0d68*/ 	.short	0x010a
        /*0d6a*/ 	.byte	0x3f
	.zero		1


	//   ....[69]....
        /*0d6c*/ 	.word	0x00015160
        /*0d70*/ 	.word	0x00000003
        /*0d74*/ 	.word	0x00028480
        /*0d78*/ 	.short	0x010a
        /*0d7a*/ 	.byte	0x3f
	.zero		1


	//   ....[70]....
        /*0d7c*/ 	.word	0x000151d0
        /*0d80*/ 	.word	0x00000003
        /*0d84*/ 	.word	0x00028400
        /*0d88*/ 	.short	0x010a
        /*0d8a*/ 	.byte	0x3f
	.zero		1


	//   ....[71]....
        /*0d8c*/ 	.word	0x00015220
        /*0d90*/ 	.word	0x00000005
        /*0d94*/ 	.word	0x00028430
        /*0d98*/ 	.short	0x010a
        /*0d9a*/ 	.byte	0x3f
	.zero		1


	//   ....[72]....
        /*0d9c*/ 	.word	0x00015280
        /*0da0*/ 	.word	0x00000008
        /*0da4*/ 	.word	0x00028430
        /*0da8*/ 	.short	0x010a
        /*0daa*/ 	.byte	0x3f
	.zero		1


	//   ....[73]....
        /*0dac*/ 	.word	0x000152e0
        /*0db0*/ 	.word	0x00000008
        /*0db4*/ 	.word	0x00028450
        /*0db8*/ 	.short	0x010a
        /*0dba*/ 	.byte	0x3f
	.zero		1


	//   ....[74]....
        /*0dbc*/ 	.word	0x00015340
        /*0dc0*/ 	.word	0x00000005
        /*0dc4*/ 	.word	0x00028430
        /*0dc8*/ 	.short	0x010a
        /*0dca*/ 	.byte	0x3f
	.zero		1


	//   ....[75]....
        /*0dcc*/ 	.word	0x000153a0
        /*0dd0*/ 	.word	0x00000005
        /*0dd4*/ 	.word	0x00028450
        /*0dd8*/ 	.short	0x010a
        /*0dda*/ 	.byte	0x3f
	.zero		1


	//   ....[76]....
        /*0ddc*/ 	.word	0x00015400
        /*0de0*/ 	.word	0x00000005
        /*0de4*/ 	.word	0x00028430
        /*0de8*/ 	.short	0x010a
        /*0dea*/ 	.byte	0x3f
	.zero		1


	//   ....[77]....
        /*0dec*/ 	.word	0x00015460
        /*0df0*/ 	.word	0x00000005
        /*0df4*/ 	.word	0x00028450
        /*0df8*/ 	.short	0x010a
        /*0dfa*/ 	.byte	0x3f
	.zero		1


	//   ....[78]....
        /*0dfc*/ 	.word	0x000154c0
        /*0e00*/ 	.word	0x00000007
        /*0e04*/ 	.word	0x00028450
        /*0e08*/ 	.short	0x010a
        /*0e0a*/ 	.byte	0x3f
	.zero		1


	//   ....[79]....
        /*0e0c*/ 	.word	0x00015610
        /*0e10*/ 	.word	0x00000004
        /*0e14*/ 	.word	0x00028480
        /*0e18*/ 	.short	0x010a
        /*0e1a*/ 	.byte	0x3f
	.zero		1


	//   ....[80]....
        /*0e1c*/ 	.word	0x00015660
        /*0e20*/ 	.word	0x00000004
        /*0e24*/ 	.word	0x00028440
        /*0e28*/ 	.short	0x010a
        /*0e2a*/ 	.byte	0x3f
	.zero		1


	//   ....[81]....
        /*0e2c*/ 	.word	0x000161b0
        /*0e30*/ 	.word	0x00000011
        /*0e34*/ 	.word	0x00028420
        /*0e38*/ 	.short	0x010a
        /*0e3a*/ 	.byte	0x3f
	.zero		1


	//   ....[82]....
        /*0e3c*/ 	.word	0x00016200
        /*0e40*/ 	.word	0x00000006
        /*0e44*/ 	.word	0x00028480
        /*0e48*/ 	.short	0x010a
        /*0e4a*/ 	.byte	0x3f
	.zero		1


	//   ....[83]....
        /*0e4c*/ 	.word	0x00016250
        /*0e50*/ 	.word	0x00000006
        /*0e54*/ 	.word	0x00028440
        /*0e58*/ 	.short	0x010a
        /*0e5a*/ 	.byte	0x3f
	.zero		1


	//   ....[84]....
        /*0e5c*/ 	.word	0x000162a0
        /*0e60*/ 	.word	0x00000013
        /*0e64*/ 	.word	0x00028470
        /*0e68*/ 	.short	0x010a
        /*0e6a*/ 	.byte	0x3f
	.zero		1


	//   ....[85]....
        /*0e6c*/ 	.word	0x000162f0
        /*0e70*/ 	.word	0x00000013
        /*0e74*/ 	.word	0x00028460
        /*0e78*/ 	.short	0x010a
        /*0e7a*/ 	.byte	0x3f
	.zero		1


	//   ....[86]....
        /*0e7c*/ 	.word	0x00016340
        /*0e80*/ 	.word	0x00000002
        /*0e84*/ 	.word	0x00028470
        /*0e88*/ 	.short	0x010a
        /*0e8a*/ 	.byte	0x3f
	.zero		1


	//   ....[87]....
        /*0e8c*/ 	.word	0x00016390
        /*0e90*/ 	.word	0x00000002
        /*0e94*/ 	.word	0x00028460
        /*0e98*/ 	.short	0x010a
        /*0e9a*/ 	.byte	0x3f
	.zero		1


	//   ....[88]....
        /*0e9c*/ 	.word	0x000163e0
        /*0ea0*/ 	.word	0x00000000
        /*0ea4*/ 	.word	0x00028420
        /*0ea8*/ 	.short	0x010a
        /*0eaa*/ 	.byte	0x3f
	.zero		1


	//   ....[89]....
        /*0eac*/ 	.word	0x00016580
        /*0eb0*/ 	.word	0x00000006
        /*0eb4*/ 	.word	0x00000000
        /*0eb8*/ 	.short	0x010a
        /*0eba*/ 	.byte	0x3f
	.zero		1


	//   ....[90]....
        /*0ebc*/ 	.word	0x000165d0
        /*0ec0*/ 	.word	0x00000007
        /*0ec4*/ 	.word	0x00000000
        /*0ec8*/ 	.short	0x010a
        /*0eca*/ 	.byte	0x3f
	.zero		1


	//   ....[91]....
        /*0ecc*/ 	.word	0x00016620
        /*0ed0*/ 	.word	0x00000004
        /*0ed4*/ 	.word	0x00028460
        /*0ed8*/ 	.short	0x010a
        /*0eda*/ 	.byte	0x3f
	.zero		1


	//   ....[92]....
        /*0edc*/ 	.word	0x00016670
        /*0ee0*/ 	.word	0x00000003
        /*0ee4*/ 	.word	0x00028460
        /*0ee8*/ 	.short	0x010a
        /*0eea*/ 	.byte	0x3f
	.zero		1


	//   ....[93]....
        /*0eec*/ 	.word	0x000166c0
        /*0ef0*/ 	.word	0x00000004
        /*0ef4*/ 	.word	0x00028480
        /*0ef8*/ 	.short	0x010a
        /*0efa*/ 	.byte	0x3f
	.zero		1


	//----- nvinfo : EIATTR_NUM_MBARRIERS
	.align		4
.L_465:
        /*0efc*/ 	.byte	0x03, 0x38
        /*0efe*/ 	.short	0x0016


	//----- nvinfo : EIATTR_EXIT_INSTR_OFFSETS
	.align		4
        /*0f00*/ 	.byte	0x04, 0x1c
        /*0f02*/ 	.short	(.L_467 - .L_466)


	//   ....[0]....
.L_466:
        /*0f04*/ 	.word	0x00000a80


	//   ....[1]....
        /*0f08*/ 	.word	0x0000f0d0


	//   ....[2]....
        /*0f0c*/ 	.word	0x000151b0


	//----- nvinfo : EIATTR_MAX_THREADS
	.align		4
.L_467:
        /*0f10*/ 	.byte	0x04, 0x05
        /*0f12*/ 	.short	(.L_469 - .L_468)
.L_468:
        /*0f14*/ 	.word	0x00000180
        /*0f18*/ 	.word	0x00000001
        /*0f1c*/ 	.word	0x00000001


	//----- nvinfo : EIATTR_CRS_STACK_SIZE
	.align		4
.L_469:
        /*0f20*/ 	.byte	0x04, 0x1e
        /*0f22*/ 	.short	(.L_471 - .L_470)
.L_470:
        /*0f24*/ 	.word	0x00000000


	//----- nvinfo : EIATTR_CBANK_PARAM_SIZE
	.align		4
.L_471:
        /*0f28*/ 	.byte	0x03, 0x19
        /*0f2a*/ 	.short	0x0af0


	//----- nvinfo : EIATTR_PARAM_CBANK
	.align		4
        /*0f2c*/ 	.byte	0x04, 0x0a
        /*0f2e*/ 	.short	(.L_473 - .L_472)
	.align		4
.L_472:
        /*0f30*/ 	.word	index@(.nv.constant0._ZN7cutlass13device_kernelIN5flash11enable_sm90INS1_16FlashAttnFwdSm90INS1_25CollectiveMainloopFwdSm90ILi2EN4cute5tupleIJNS5_1CILi1EEES8_S8_EEENS6_IJNS7_ILi128EEENS7_ILi64EEENS7_ILi256EEEEEELi256ENS_12float_e4m3_tEfNS_4arch4Sm90ELb0ELb1ELb0ELb1ELb0ELb0ELb0ELb1ELb1ELb1ELb0ELb0EEENS1_21CollectiveEpilogueFwdINS6_IJSA_SC_SB_EEES9_NS_10bfloat16_tESG_Li256ELb1ELb1ELb0ELb1EEENS1_36VarlenDynamicPersistentTileSchedulerILi128ELi64ELi256ELi128ELb0ELb1ELb1ELb1ELb0ELb1EEEEEEEEEvNT_6ParamsE)
        /*0f34*/ 	.short	0x0210
        /*0f36*/ 	.short	0x0af0


	//----- nvinfo : EIATTR_SW_WAR
	.align		4
.L_473:
        /*0f38*/ 	.byte	0x04, 0x36
        /*0f3a*/ 	.short	(.L_475 - .L_474)
.L_474:
        /*0f3c*/ 	.word	0x00000008
.L_475:


//--------------------- .nv.info._ZN7cutlass13device_kernelIN5flash11enable_sm90INS1_16FlashAttnFwdSm90INS1_25CollectiveMainloopFwdSm90ILi2EN4cute5tupleIJNS5_1CILi1EEES8_S8_EEENS6_IJNS7_ILi128EEENS7_ILi64EEENS7_ILi256EEEEEELi256ENS_12float_e4m3_tEfNS_4arch4Sm90ELb0ELb1ELb0ELb1ELb0ELb1ELb0ELb1ELb1ELb1ELb0ELb0EEENS1_21CollectiveEpilogueFwdINS6_IJSA_SC_SB_EEES9_NS_10bfloat16_tESG_Li256ELb1ELb1ELb0ELb1EEENS1_36VarlenDynamicPersistentTileSchedulerILi128ELi64ELi256ELi128ELb0ELb1ELb1ELb1ELb0ELb1EEEEEEEEEvNT_6ParamsE --------------------------
	.section	.nv.info._ZN7cutlass13device_kernelIN5flash11enable_sm90INS1_16FlashAttnFwdSm90INS1_25CollectiveMainloopFwdSm90ILi2EN4cute5tupleIJNS5_1CILi1EEES8_S8_EEENS6_IJNS7_ILi128EEENS7_ILi64EEENS7_ILi256EEEEEELi256ENS_12float_e4m3_tEfNS_4arch4Sm90ELb0ELb1ELb0ELb1ELb0ELb1ELb0ELb1ELb1ELb1ELb0ELb0EEENS1_21CollectiveEpilogueFwdINS6_IJSA_SC_SB_EEES9_NS_10bfloat16_tESG_Li256ELb1ELb1ELb0ELb1EEENS1_36VarlenDynamicPersistentTileSchedulerILi128ELi64ELi256ELi128ELb0ELb1ELb1ELb1ELb0ELb1EEEEEEEEEvNT_6ParamsE,"",@"SHT_CUDA_INFO"
	.sectionflags	@""
	.align	4


	//----- nvinfo : EIATTR_CUDA_API_VERSION
	.align		4
        /*0000*/ 	.byte	0x04, 0x37
        /*0002*/ 	.short	(.L_477 - .L_476)
.L_476:
        /*0004*/ 	.word	0x00000082


	//----- nvinfo : EIATTR_KPARAM_INFO
	.align		4
.L_477:
        /*0008*/ 	.byte	0x04, 0x17
        /*000a*/ 	.short	(.L_479 - .L_478)
.L_478:
        /*000c*/ 	.word	0x00000000
        /*0010*/ 	.short	0x0000
        /*0012*/ 	.short	0x0070
        /*0014*/ 	.byte	0x00, 0xf0, 0x01, 0x2a


	//----- nvinfo : EIATTR_SPARSE_MMA_MASK
	.align		4
.L_479:
        /*0018*/ 	.byte	0x03, 0x50
        /*001a*/ 	.short	0x0000


	//----- nvinfo : EIATTR_MAXREG_COUNT
	.align		4
        /*001c*/ 	.byte	0x03, 0x1b
        /*001e*/ 	.short	0x00a8


	//----- nvinfo : EIATTR_NUM_BARRIERS
	.align		4
        /*0020*/ 	.byte	0x02, 0x4c
        /*0022*/ 	.byte	0x10
	.zero		1


	//----- nvinfo : EIATTR_EXTERNS
	.align		4
        /*0024*/ 	.byte	0x04, 0x0f
        /*0026*/ 	.short	(.L_481 - .L_480)


	//   ....[0]....
	.align		4
.L_480:
        /*0028*/ 	.word	index@(__assertfail)


	//----- nvinfo : EIATTR_ANNOTATIONS
	.align		4
.L_481:
        /*002c*/ 	.byte	0x04, 0x55
        /*002e*/ 	.short	(.L_483 - .L_482)


	//   ....[0]....
.L_482:
        /* <DEDUP_REMOVED lines=71> */


	//----- nvinfo : EIATTR_MERCURY_ISA_VERSION
	.align		4
.L_483:
        /*0488*/ 	.byte	0x03, 0x5f
        /*048a*/ 	.short	0x0101


	//----- nvinfo : EIATTR_UNUSED_LOAD_BYTE_OFFSET
	.align		4
        /*048c*/ 	.byte	0x04, 0x44
        /*048e*/ 	.short	(.L_485 - .L_484)


	//   ....[0]....
.L_484:
        /*0490*/ 	.word	0x00000ad0
        /*0494*/ 	.word	0x0000fff0


	//   ....[1]....
        /*0498*/ 	.word	0x0001af00
        /*049c*/ 	.word	0x0000fff0


	//----- nvinfo : EIATTR_INT_WARP_WIDE_INSTR_OFFSETS
	.align		4
.L_485:
        /*04a0*/ 	.byte	0x04, 0x31
        /*04a2*/ 	.short	(.L_487 - .L_486)


	//   ....[0]....
.L_486:
        /*04a4*/ 	.word	0x00000190


	//   ....[1]....
        /*04a8*/ 	.word	0x000001d0


	//   ....[2]....
        /*04ac*/ 	.word	0x00000240


	//   ....[3]....
        /*04b0*/ 	.word	0x000217f0


	//   ....[4]....
        /*04b4*/ 	.word	0x00021850


	//   ....[5]....
        /*04b8*/ 	.word	0x00024620


	//   ....[6]....
        /*04bc*/ 	.word	0x00024680


	//----- nvinfo : EIATTR_COOP_GROUP_MASK_REGIDS
	.align		4
.L_487:
        /*04c0*/ 	.byte	0x04, 0x29
        /*04c2*/ 	.short	(.L_489 - .L_488)


	//   ....[0]....
.L_488:
        /*04c4*/ 	.word	0xffffffff


	//   ....[1]....
        /*04c8*/ 	.word	0xffffffff


	//   ....[2]....
        /*04cc*/ 	.word	0xffffffff


	//   ....[3]....
        /*04d0*/ 	.word	0xffffffff


	//   ....[4]....
        /*04d4*/ 	.word	0xffffffff


	//   ....[5]....
        /*04d8*/ 	.word	0xffffffff


	//   ....[6]....
        /*04dc*/ 	.word	0xffffffff


	//   ....[7]....
        /*04e0*/ 	.word	0xffffffff


	//   ....[8]....
        /*04e4*/ 	.word	0xffffffff


	//   ....[9]....
        /*04e8*/ 	.word	0xffffffff


	//   ....[10]....
        /*04ec*/ 	.word	0xffffffff


	//   ....[11]....
        /*04f0*/ 	.word	0xffffffff


	//   ....[12]....
        /*04f4*/ 	.word	0xffffffff


	//   ....[13]....
        /*04f8*/ 	.word	0xffffffff


	//   ....[14]....
        /*04fc*/ 	.word	0xffffffff


	//   ....[15]....
        /*0500*/ 	.word	0xffffffff


	//   ....[16]....
        /*0504*/ 	.word	0xffffffff


	//   ....[17]....
        /*0508*/ 	.word	0xffffffff


	//   ....[18]....
        /*050c*/ 	.word	0xffffffff


	//   ....[19]....
        /*0510*/ 	.word	0xffffffff


	//   ....[20]....
        /*0514*/ 	.word	0xffffffff


	//   ....[21]....
        /*0518*/ 	.word	0xffffffff


	//   ....[22]....
        /*051c*/ 	.word	0xffffffff


	//   ....[23]....
        /*0520*/ 	.word	0xffffffff


	//   ....[24]....
        /*0524*/ 	.word	0xffffffff


	//   ....[25]....
        /*0528*/ 	.word	0xffffffff


	//   ....[26]....
        /*052c*/ 	.word	0xffffffff


	//   ....[27]....
        /*0530*/ 	.word	0xffffffff


	//   ....[28]....
        /*0534*/ 	.word	0xffffffff


	//   ....[29]....
        /*0538*/ 	.word	0xffffffff


	//   ....[30]....
        /*053c*/ 	.word	0xffffffff


	//   ....[31]....
        /*0540*/ 	.word	0xffffffff


	//   ....[32]....
        /*0544*/ 	.word	0xffffffff


	//   ....[33]....
        /*0548*/ 	.word	0xffffffff


	//   ....[34]....
        /*054c*/ 	.word	0xffffffff


	//   ....[35]....
        /*0550*/ 	.word	0xffffffff


	//   ....[36]....
        /*0554*/ 	.word	0xffffffff


	//   ....[37]....
        /*0558*/ 	.word	0xffffffff


	//   ....[38]....
        /*055c*/ 	.word	0xffffffff


	//   ....[39]....
        /*0560*/ 	.word	0xffffffff


	//   ....[40]....
        /*0564*/ 	.word	0xffffffff


	//   ....[41]....
        /*0568*/ 	.word	0xffffffff


	//   ....[42]....
        /*056c*/ 	.word	0xffffffff


	//   ....[43]....
        /*0570*/ 	.word	0xffffffff


	//   ....[44]....
        /*0574*/ 	.word	0xffffffff


	//   ....[45]....
        /*0578*/ 	.word	0xffffffff


	//   ....[46]....
        /*057c*/ 	.word	0xffffffff


	//   ....[47]....
        /*0580*/ 	.word	0xffffffff


	//   ....[48]....
        /*0584*/ 	.word	0xffffffff


	//   ....[49]....
        /*0588*/ 	.word	0xffffffff


	//   ....[50]....
        /*058c*/ 	.word	0xffffffff


	//   ....[51]....
        /*0590*/ 	.word	0xffffffff


	//   ....[52]....
        /*0594*/ 	.word	0xffffffff


	//   ....[53]....
        /*0598*/ 	.word	0xffffffff


	//   ....[54]....
        /*059c*/ 	.word	0xffffffff


	//   ....[55]....
        /*05a0*/ 	.word	0xffffffff


	//   ....[56]....
        /*05a4*/ 	.word	0xffffffff


	//   ....[57]....
        /*05a8*/ 	.word	0xffffffff


	//   ....[58]....
        /*05ac*/ 	.word	0xffffffff


	//   ....[59]....
        /*05b0*/ 	.word	0xffffffff


	//   ....[60]....
        /*05b4*/ 	.word	0xffffffff


	//   ....[61]....
        /*05b8*/ 	.word	0xffffffff


	//   ....[62]....
        /*05bc*/ 	.word	0xffffffff


	//   ....[63]....
        /*05c0*/ 	.word	0xffffffff


	//   ....[64]....
        /*05c4*/ 	.word	0xffffffff


	//   ....[65]....
        /*05c8*/ 	.word	0xffffffff


	//   ....[66]....
        /*05cc*/ 	.word	0xffffffff


	//   ....[67]....
        /*05d0*/ 	.word	0xffffffff


	//   ....[68]....
        /*05d4*/ 	.word	0xffffffff


	//   ....[69]....
        /*05d8*/ 	.word	0xffffffff


	//   ....[70]....
        /*05dc*/ 	.word	0xffffffff


	//   ....[71]....
        /*05e0*/ 	.word	0xffffffff


	//   ....[72]....
        /*05e4*/ 	.word	0xffffffff


	//   ....[73]....
        /*05e8*/ 	.word	0xffffffff


	//   ....[74]....
        /*05ec*/ 	.word	0xffffffff


	//   ....[75]....
        /*05f0*/ 	.word	0xffffffff


	//   ....[76]....
        /*05f4*/ 	.word	0xffffffff


	//   ....[77]....
        /*05f8*/ 	.word	0xffffffff


	//   ....[78]....
        /*05fc*/ 	.word	0xffffffff


	//   ....[79]....
        /*0600*/ 	.word	0xffffffff


	//   ....[80]....
        /*0604*/ 	.word	0xffffffff


	//   ....[81]....
        /*0608*/ 	.word	0xffffffff


	//   ....[82]....
        /*060c*/ 	.word	0xffffffff


	//   ....[83]....
        /*0610*/ 	.word	0xffffffff


	//   ....[84]....
        /*0614*/ 	.word	0xffffffff


	//   ....[85]....
        /*0618*/ 	.word	0xffffffff


	//   ....[86]....
        /*061c*/ 	.word	0xffffffff


	//   ....[87]....
        /*0620*/ 	.word	0xffffffff


	//   ....[88]....
        /*0624*/ 	.word	0xffffffff


	//   ....[89]....
        /*0628*/ 	.word	0xffffffff


	//   ....[90]....
        /*062c*/ 	.word	0xffffffff


	//   ....[91]....
        /*0630*/ 	.word	0xffffffff


	//   ....[92]....
        /*0634*/ 	.word	0xffffffff


	//   ....[93]....
        /*0638*/ 	.word	0xffffffff


	//   ....[94]....
        /*063c*/ 	.word	0xffffffff


	//   ....[95]....
        /*0640*/ 	.word	0xffffffff


	//   ....[96]....
        /*0644*/ 	.word	0xffffffff


	//   ....[97]....
        /*0648*/ 	.word	0xffffffff


	//   ....[98]....
        /*064c*/ 	.word	0xffffffff


	//   ....[99]....
        /*0650*/ 	.word	0xffffffff


	//   ....[100]....
        /*0654*/ 	.word	0xffffffff


	//   ....[101]....
        /*0658*/ 	.word	0xffffffff


	//   ....[102]....
        /*065c*/ 	.word	0xffffffff


	//   ....[103]....
        /*0660*/ 	.word	0xffffffff


	//   ....[104]....
        /*0664*/ 	.word	0xffffffff


	//   ....[105]....
        /*0668*/ 	.word	0xffffffff


	//   ....[106]....
        /*066c*/ 	.word	0xffffffff


	//   ....[107]....
        /*0670*/ 	.word	0xffffffff


	//   ....[108]....
        /*0674*/ 	.word	0xffffffff


	//   ....[109]....
        /*0678*/ 	.word	0xffffffff


	//   ....[110]....
        /*067c*/ 	.word	0xffffffff


	//   ....[111]....
        /*0680*/ 	.word	0xffffffff


	//   ....[112]....
        /*0684*/ 	.word	0xffffffff


	//   ....[113]....
        /*0688*/ 	.word	0xffffffff


	//   ....[114]....
        /*068c*/ 	.word	0xffffffff


	//   ....[115]....
        /*0690*/ 	.word	0xffffffff


	//   ....[116]....
        /*0694*/ 	.word	0xffffffff


	//   ....[117]....
        /*0698*/ 	.word	0xffffffff


	//   ....[118]....
        /*069c*/ 	.word	0xffffffff


	//   ....[119]....
        /*06a0*/ 	.word	0xffffffff


	//   ....[120]....
        /*06a4*/ 	.word	0xffffffff


	//   ....[121]....
        /*06a8*/ 	.word	0xffffffff


	//   ....[122]....
        /*06ac*/ 	.word	0xffffffff


	//   ....[123]....
        /*06b0*/ 	.word	0xffffffff


	//   ....[124]....
        /*06b4*/ 	.word	0xffffffff


	//   ....[125]....
        /*06b8*/ 	.word	0xffffffff


	//   ....[126]....
        /*06bc*/ 	.word	0xffffffff


	//   ....[127]....
        /*06c0*/ 	.word	0xffffffff


	//   ....[128]....
        /*06c4*/ 	.word	0xffffffff


	//   ....[129]....
        /*06c8*/ 	.word	0xffffffff


	//   ....[130]....
        /*06cc*/ 	.word	0xffffffff


	//   ....[131]....
        /*06d0*/ 	.word	0xffffffff


	//   ....[132]....
        /*06d4*/ 	.word	0xffffffff


	//   ....[133]....
        /*06d8*/ 	.word	0xffffffff


	//   ....[134]....
        /*06dc*/ 	.word	0xffffffff


	//   ....[135]....
        /*06e0*/ 	.word	0xffffffff


	//   ....[136]....
        /*06e4*/ 	.word	0xffffffff


	//   ....[137]....
        /*06e8*/ 	.word	0xffffffff


	//   ....[138]....
        /*06ec*/ 	.word	0xffffffff


	//   ....[139]....
        /*06f0*/ 	.word	0xffffffff


	//   ....[140]....
        /*06f4*/ 	.word	0xffffffff


	//   ....[141]....
        /*06f8*/ 	.word	0xffffffff


	//   ....[142]....
        /*06fc*/ 	.word	0xffffffff


	//   ....[143]....
        /*0700*/ 	.word	0xffffffff


	//   ....[144]....
        /*0704*/ 	.word	0xffffffff


	//   ....[145]....
        /*0708*/ 	.word	0xffffffff


	//   ....[146]....
        /*070c*/ 	.word	0xffffffff


	//   ....[147]....
        /*0710*/ 	.word	0xffffffff


	//   ....[148]....
        /*0714*/ 	.word	0xffffffff


	//   ....[149]....
        /*0718*/ 	.word	0xffffffff


	//   ....[150]....
        /*071c*/ 	.word	0xffffffff


	//   ....[151]....
        /*0720*/ 	.word	0xffffffff


	//   ....[152]....
        /*0724*/ 	.word	0xffffffff


	//   ....[153]....
        /*0728*/ 	.word	0xffffffff


	//   ....[154]....
        /*072c*/ 	.word	0xffffffff


	//   ....[155]....
        /*0730*/ 	.word	0xffffffff


	//   ....[156]....
        /*0734*/ 	.word	0xffffffff


	//   ....[157]....
        /*0738*/ 	.word	0xffffffff


	//   ....[158]....
        /*073c*/ 	.word	0xffffffff


	//   ....[159]....
        /*0740*/ 	.word	0xffffffff


	//   ....[160]....
        /*0744*/ 	.word	0xffffffff


	//   ....[161]....
        /*0748*/ 	.word	0xffffffff


	//   ....[162]....
        /*074c*/ 	.word	0xffffffff


	//   ....[163]....
        /*0750*/ 	.word	0xffffffff


	//   ....[164]....
        /*0754*/ 	.word	0xffffffff


	//   ....[165]....
        /*0758*/ 	.word	0xffffffff


	//   ....[166]....
        /*075c*/ 	.word	0xffffffff


	//   ....[167]....
        /*0760*/ 	.word	0xffffffff


	//   ....[168]....
        /*0764*/ 	.word	0xffffffff


	//   ....[169]....
        /*0768*/ 	.word	0xffffffff


	//   ....[170]....
        /*076c*/ 	.word	0xffffffff


	//   ....[171]....
        /*0770*/ 	.word	0xffffffff


	//   ....[172]....
        /*0774*/ 	.word	0xffffffff


	//   ....[173]....
        /*0778*/ 	.word	0xffffffff


	//   ....[174]....
        /*077c*/ 	.word	0xffffffff


	//   ....[175]....
        /*0780*/ 	.word	0xffffffff


	//   ....[176]....
        /*0784*/ 	.word	0xffffffff


	//   ....[177]....
        /*0788*/ 	.word	0xffffffff


	//   ....[178]....
        /*078c*/ 	.word	0xffffffff


	//   ....[179]....
        /*0790*/ 	.word	0xffffffff


	//   ....[180]....
        /*0794*/ 	.word	0xffffffff


	//   ....[181]....
        /*0798*/ 	.word	0xffffffff


	//   ....[182]....
        /*079c*/ 	.word	0xffffffff


	//   ....[183]....
        /*07a0*/ 	.word	0xffffffff


	//   ....[184]....
        /*07a4*/ 	.word	0xffffffff


	//   ....[185]....
        /*07a8*/ 	.word	0xffffffff


	//   ....[186]....
        /*07ac*/ 	.word	0xffffffff


	//   ....[187]....
        /*07b0*/ 	.word	0xffffffff


	//   ....[188]....
        /*07b4*/ 	.word	0xffffffff


	//   ....[189]....
        /*07b8*/ 	.word	0xffffffff


	//   ....[190]....
        /*07bc*/ 	.word	0xffffffff


	//   ....[191]....
        /*07c0*/ 	.word	0xffffffff


	//   ....[192]....
        /*07c4*/ 	.word	0xffffffff


	//   ....[193]....
        /*07c8*/ 	.word	0xffffffff


	//   ....[194]....
        /*07cc*/ 	.word	0xffffffff


	//   ....[195]....
        /*07d0*/ 	.word	0xffffffff


	//   ....[196]....
        /*07d4*/ 	.word	0xffffffff


	//   ....[197]....
        /*07d8*/ 	.word	0xffffffff


	//   ....[198]....
        /*07dc*/ 	.word	0xffffffff


	//   ....[199]....
        /*07e0*/ 	.word	0xffffffff


	//   ....[200]....
        /*07e4*/ 	.word	0xffffffff


	//   ....[201]....
        /*07e8*/ 	.word	0xffffffff


	//   ....[202]....
        /*07ec*/ 	.word	0x0500000f


	//   ....[203]....
        /*07f0*/ 	.word	0x0500000f


	//   ....[204]....
        /*07f4*/ 	.word	0x0500000f


	//   ....[205]....
        /*07f8*/ 	.word	0x0500000f


	//   ....[206]....
        /*07fc*/ 	.word	0x0500000f


	//   ....[207]....
        /*0800*/ 	.word	0x0500000f


	//   ....[208]....
        /*0804*/ 	.word	0x0500000f


	//   ....[209]....
        /*0808*/ 	.word	0x0500000f


	//   ....[210]....
        /*080c*/ 	.word	0x0500000f


	//   ....[211]....
        /*0810*/ 	.word	0x0500000f


	//   ....[212]....
        /*0814*/ 	.word	0x0500000f


	//   ....[213]....
        /*0818*/ 	.word	0x0500000f


	//   ....[214]....
        /*081c*/ 	.word	0x0500000f


	//   ....[215]....
        /*0820*/ 	.word	0x0500000f


	//   ....[216]....
        /*0824*/ 	.word	0x0500000f


	//   ....[217]....
        /*0828*/ 	.word	0x0500000f


	//   ....[218]....
        /*082c*/ 	.word	0x0500000f


	//   ....[219]....
        /*0830*/ 	.word	0x0500000f


	//   ....[220]....
        /*0834*/ 	.word	0x0500000f


	//   ....[221]....
        /*0838*/ 	.word	0x0500000f


	//   ....[222]....
        /*083c*/ 	.word	0x0500000f


	//   ....[223]....
        /*0840*/ 	.word	0x0500000f


	//   ....[224]....
        /*0844*/ 	.word	0x0500000f


	//   ....[225]....
        /*0848*/ 	.word	0x0500000f


	//   ....[226]....
        /*084c*/ 	.word	0x0500000f


	//   ....[227]....
        /*0850*/ 	.word	0x0500000f


	//   ....[228]....
        /*0854*/ 	.word	0x0500000f


	//   ....[229]....
        /*0858*/ 	.word	0x0500000f


	//   ....[230]....
        /*085c*/ 	.word	0x0500000f


	//   ....[231]....
        /*0860*/ 	.word	0x0500000f


	//   ....[232]....
        /*0864*/ 	.word	0x0500000f


	//   ....[233]....
        /*0868*/ 	.word	0x0500000f


	//   ....[234]....
        /*086c*/ 	.word	0x0500000f


	//   ....[235]....
        /*0870*/ 	.word	0x0500000f


	//   ....[236]....
        /*0874*/ 	.word	0x0500000f


	//   ....[237]....
        /*0878*/ 	.word	0x0500000f


	//   ....[238]....
        /*087c*/ 	.word	0x0500000f


	//   ....[239]....
        /*0880*/ 	.word	0x0500000f


	//   ....[240]....
        /*0884*/ 	.word	0x0500000f


	//   ....[241]....
        /*0888*/ 	.word	0x0500000f


	//   ....[242]....
        /*088c*/ 	.word	0x0500000f


	//   ....[243]....
        /*0890*/ 	.word	0x0500000f


	//   ....[244]....
        /*0894*/ 	.word	0x0500000f


	//   ....[245]....
        /*0898*/ 	.word	0x0500000f


	//   ....[246]....
        /*089c*/ 	.word	0x0500000f


	//   ....[247]....
        /*08a0*/ 	.word	0x0500000f


	//   ....[248]....
        /*08a4*/ 	.word	0x0500000f


	//   ....[249]....
        /*08a8*/ 	.word	0x0500000f


	//   ....[250]....
        /*08ac*/ 	.word	0x0500000f


	//   ....[251]....
        /*08b0*/ 	.word	0x0500000f


	//   ....[252]....
        /*08b4*/ 	.word	0x0500000f


	//   ....[253]....
        /*08b8*/ 	.word	0x0500000f


	//   ....[254]....
        /*08bc*/ 	.word	0x0500000f


	//   ....[255]....
        /*08c0*/ 	.word	0x0500000f


	//   ....[0]....
        /*08c4*/ 	.word	0x0500000f


	//   ....[1]....
        /*08c8*/ 	.word	0x0500000f


	//   ....[2]....
        /*08cc*/ 	.word	0x0500000f


	//   ....[3]....
        /*08d0*/ 	.word	0x0500000f


	//   ....[4]....
        /*08d4*/ 	.word	0x0500000f


	//   ....[5]....
        /*08d8*/ 	.word	0x0500000f


	//   ....[6]....
        /*08dc*/ 	.word	0x0500000f


	//   ....[7]....
        /*08e0*/ 	.word	0x0500000f


	//   ....[8]....
        /*08e4*/ 	.word	0x0500000f


	//   ....[9]....
        /*08e8*/ 	.word	0x0500000f


	//   ....[10]....
        /*08ec*/ 	.word	0x0500000f


	//   ....[11]....
        /*08f0*/ 	.word	0x0500000f


	//   ....[12]....
        /*08f4*/ 	.word	0x0500000f


	//   ....[13]....
        /*08f8*/ 	.word	0x0500000f


	//   ....[14]....
        /*08fc*/ 	.word	0x0500000f


	//   ....[15]....
        /*0900*/ 	.word	0x0500000f


	//   ....[16]....
        /*0904*/ 	.word	0x0500000f


	//   ....[17]....
        /*0908*/ 	.word	0x0500000f


	//   ....[18]....
        /*090c*/ 	.word	0x0500000f


	//   ....[19]....
        /*0910*/ 	.word	0x0500000f


	//   ....[20]....
        /*0914*/ 	.word	0x0500000f


	//   ....[21]....
        /*0918*/ 	.word	0x0500000f


	//   ....[22]....
        /*091c*/ 	.word	0x0500000f


	//   ....[23]....
        /*0920*/ 	.word	0x0500000f


	//   ....[24]....
        /*0924*/ 	.word	0x0500000f


	//   ....[25]....
        /*0928*/ 	.word	0x0500000f


	//   ....[26]....
        /*092c*/ 	.word	0x0500000f


	//   ....[27]....
        /*0930*/ 	.word	0x0500000f


	//   ....[28]....
        /*0934*/ 	.word	0x0500000f


	//   ....[29]....
        /*0938*/ 	.word	0x0500000f


	//   ....[30]....
        /*093c*/ 	.word	0x0500000f


	//   ....[31]....
        /*0940*/ 	.word	0x0500000f


	//   ....[32]....
        /*0944*/ 	.word	0x0500000f


	//   ....[33]....
        /*0948*/ 	.word	0x0500000f


	//   ....[34]....
        /*094c*/ 	.word	0x0500000f


	//   ....[35]....
        /*0950*/ 	.word	0x0500000f


	//   ....[36]....
        /*0954*/ 	.word	0x0500000f


	//   ....[37]....
        /*0958*/ 	.word	0x0500000f


	//   ....[38]....
        /*095c*/ 	.word	0x0500000f


	//   ....[39]....
        /*0960*/ 	.word	0x0500000f


	//   ....[40]....
        /*0964*/ 	.word	0x0500000f


	//   ....[41]....
        /*0968*/ 	.word	0x0500000f


	//   ....[42]....
        /*096c*/ 	.word	0x0500000f


	//   ....[43]....
        /*0970*/ 	.word	0x0500000f


	//   ....[44]....
        /*0974*/ 	.word	0x0500000f


	//   ....[45]....
        /*0978*/ 	.word	0x0500000f


	//   ....[46]....
        /*097c*/ 	.word	0x0500000f


	//   ....[47]....
        /*0980*/ 	.word	0x0500000f


	//   ....[48]....
        /*0984*/ 	.word	0x0500000f


	//   ....[49]....
        /*0988*/ 	.word	0x0500000f


	//   ....[50]....
        /*098c*/ 	.word	0x0500000f


	//   ....[51]....
        /*0990*/ 	.word	0x0500000f


	//   ....[52]....
        /*0994*/ 	.word	0x0500000f


	//   ....[53]....
        /*0998*/ 	.word	0x0500000f


	//   ....[54]....
        /*099c*/ 	.word	0x0500000f


	//   ....[55]....
        /*09a0*/ 	.word	0x0500000f


	//   ....[56]....
        /*09a4*/ 	.word	0x0500000f


	//   ....[57]....
        /*09a8*/ 	.word	0x0500000f


	//   ....[58]....
        /*09ac*/ 	.word	0x0500000f


	//   ....[59]....
        /*09b0*/ 	.word	0x0500000f


	//   ....[60]....
        /*09b4*/ 	.word	0x0500000f


	//   ....[61]....
        /*09b8*/ 	.word	0x0500000f


	//   ....[62]....
        /*09bc*/ 	.word	0x0500000f


	//   ....[63]....
        /*09c0*/ 	.word	0x0500000f


	//   ....[64]....
        /*09c4*/ 	.word	0x0500000f


	//   ....[65]....
        /*09c8*/ 	.word	0x0500000f


	//   ....[66]....
        /*09cc*/ 	.word	0x0500000f


	//   ....[67]....
        /*09d0*/ 	.word	0x0500000f


	//   ....[68]....
        /*09d4*/ 	.word	0x0500000f


	//   ....[69]....
        /*09d8*/ 	.word	0x0500000f


	//   ....[70]....
        /*09dc*/ 	.word	0x0500000f


	//   ....[71]....
        /*09e0*/ 	.word	0x0500000f


	//   ....[72]....
        /*09e4*/ 	.word	0x0500000f


	//   ....[73]....
        /*09e8*/ 	.word	0x0500000f


	//   ....[74]....
        /*09ec*/ 	.word	0x0500000f


	//   ....[75]....
        /*09f0*/ 	.word	0x0500000f


	//   ....[76]....
        /*09f4*/ 	.word	0x0500000f


	//   ....[77]....
        /*09f8*/ 	.word	0x0500000f


	//   ....[78]....
        /*09fc*/ 	.word	0x0500000f


	//   ....[79]....
        /*0a00*/ 	.word	0x0500000f


	//   ....[80]....
        /*0a04*/ 	.word	0x0500000f


	//   ....[81]....
        /*0a08*/ 	.word	0x0500000f


	//   ....[82]....
        /*0a0c*/ 	.word	0x0500000f


	//   ....[83]....
        /*0a10*/ 	.word	0x0500000f


	//   ....[84]....
        /*0a14*/ 	.word	0x0500000f


	//   ....[85]....
        /*0a18*/ 	.word	0x0500000f


	//   ....[86]....
        /*0a1c*/ 	.word	0x0500000f


	//----- nvinfo : EIATTR_COOP_GROUP_INSTR_OFFSETS
	.align		4
.L_489:
        /*0a20*/ 	.byte	0x04, 0x28
        /*0a22*/ 	.short	(.L_491 - .L_490)


	//   ....[0]....
.L_490:
        /*0a24*/ 	.word	0x00000070


	//   ....[1]....
        /*0a28*/ 	.word	0x000001a0


	//   ....[2]....
        /*0a2c*/ 	.word	0x000001f0


	//   ....[3]....
        /*0a30*/ 	.word	0x00000420


	//   ....[4]....
        /*0a34*/ 	.word	0x00000580


	//   ....[5]....
        /*0a38*/ 	.word	0x000006a0


	//   ....[6]....
        /*0a3c*/ 	.word	0x00000800


	//   ....[7]....
        /*0a40*/ 	.word	0x00007f80


	//   ....[8]....
        /*0a44*/ 	.word	0x00008640


	//   ....[9]....
        /*0a48*/ 	.word	0x00008650


	//   ....[10]....
        /*0a4c*/ 	.word	0x00008660


	//   ....[11]....
        /*0a50*/ 	.word	0x00008670


	//   ....[12]....
        /*0a54*/ 	.word	0x00008870


	//   ....[13]....
        /*0a58*/ 	.word	0x00008880


	//   ....[14]....
        /*0a5c*/ 	.word	0x00008890


	//   ....[15]....
        /*0a60*/ 	.word	0x000088a0


	//   ....[16]....
        /*0a64*/ 	.word	0x00008a80


	//   ....[17]....
        /*0a68*/ 	.word	0x00008a90


	//   ....[18]....
        /*0a6c*/ 	.word	0x00008aa0


	//   ....[19]....
        /*0a70*/ 	.word	0x00008ab0


	//   ....[20]....
        /*0a74*/ 	.word	0x00008cb0


	//   ....[21]....
        /*0a78*/ 	.word	0x00008cc0


	//   ....[22]....
        /*0a7c*/ 	.word	0x00008cd0


	//   ....[23]....
        /*0a80*/ 	.word	0x00008ce0


	//   ....[24]....
        /*0a84*/ 	.word	0x0000cf90


	//   ....[25]....
        /*0a88*/ 	.word	0x0000cfb0


	//   ....[26]....
        /*0a8c*/ 	.word	0x0000cfc0


	//   ....[27]....
        /*0a90*/ 	.word	0x0000cfd0


	//   ....[28]....
        /*0a94*/ 	.word	0x0000d0c0


	//   ....[29]....
        /*0a98*/ 	.word	0x0000d0e0


	//   ....[30]....
        /*0a9c*/ 	.word	0x0000d0f0


	//   ....[31]....
        /*0aa0*/ 	.word	0x0000d100


	//   ....[32]....
        /*0aa4*/ 	.word	0x0000d2e0


	//   ....[33]....
        /*0aa8*/ 	.word	0x0000d300


	//   ....[34]....
        /*0aac*/ 	.word	0x0000d320


	//   ....[35]....
        /*0ab0*/ 	.word	0x0000d330


	//   ....[36]....
        /*0ab4*/ 	.word	0x0000d400


	//   ....[37]....
        /*0ab8*/ 	.word	0x0000d430


	//   ....[38]....
        /*0abc*/ 	.word	0x0000d440


	//   ....[39]....
        /*0ac0*/ 	.word	0x0000d450


	//   ....[40]....
        /*0ac4*/ 	.word	0x00011c00


	//   ....[41]....
        /*0ac8*/ 	.word	0x00011fa0


	//   ....[42]....
        /*0acc*/ 	.word	0x00012860


	//   ....[43]....
        /*0ad0*/ 	.word	0x00012940


	//   ....[44]....
        /*0ad4*/ 	.word	0x00012d40


	//   ....[45]....
        /*0ad8*/ 	.word	0x00012db0


	//   ....[46]....
        /*0adc*/ 	.word	0x00014160


	//   ....[47]....
        /*0ae0*/ 	.word	0x000143a0


	//   ....[48]....
        /*0ae4*/ 	.word	0x00014ad0


	//   ....[49]....
        /*0ae8*/ 	.word	0x00014b80


	//   ....[50]....
        /*0aec*/ 	.word	0x00014ee0


	//   ....[51]....
        /*0af0*/ 	.word	0x00014f40


	//   ....[52]....
        /*0af4*/ 	.word	0x00016a10


	//   ....[53]....
        /*0af8*/ 	.word	0x00016a20


	//   ....[54]....
        /*0afc*/ 	.word	0x00016a50


	//   ....[55]....
        /*0b00*/ 	.word	0x00016c00


	//   ....[56]....
        /*0b04*/ 	.word	0x00018340


	//   ....[57]....
        /*0b08*/ 	.word	0x000185d0


	//   ....[58]....
        /*0b0c*/ 	.word	0x00018d00


	//   ....[59]....
        /*0b10*/ 	.word	0x00018db0


	//   ....[60]....
        /*0b14*/ 	.word	0x00019120


	//   ....[61]....
        /*0b18*/ 	.word	0x000191a0


	//   ....[62]....
        /*0b1c*/ 	.word	0x0001a3a0


	//   ....[63]....
        /*0b20*/ 	.word	0x0001a3b0


	//   ....[64]....
        /*0b24*/ 	.word	0x0001a3e0


	//   ....[65]....
        /*0b28*/ 	.word	0x0001a3f0


	//   ....[66]....
        /*0b2c*/ 	.word	0x0001ba80


	//   ....[67]....
        /*0b30*/ 	.word	0x0001bab0


	//   ....[68]....
        /*0b34*/ 	.word	0x0001bae0


	//   ....[69]....
        /*0b38*/ 	.word	0x0001bb30


	//   ....[70]....
        /*0b3c*/ 	.word	0x0001bb60


	//   ....[71]....
        /*0b40*/ 	.word	0x0001bb90


	//   ....[72]....
        /*0b44*/ 	.word	0x0001bbc0


	//   ....[73]....
        /*0b48*/ 	.word	0x0001bbf0


	//   ....[74]....
        /*0b4c*/ 	.word	0x0001bc20


	//   ....[75]....
        /*0b50*/ 	.word	0x0001bc60


	//   ....[76]....
        /*0b54*/ 	.word	0x0001bc90


	//   ....[77]....
        /*0b58*/ 	.word	0x0001bcc0


	//   ....[78]....
        /*0b5c*/ 	.word	0x0001bcf0


	//   ....[79]....
        /*0b60*/ 	.word	0x0001bd20


	//   ....[80]....
        /*0b64*/ 	.word	0x0001bd50


	//   ....[81]....
        /*0b68*/ 	.word	0x0001bd80


	//   ....[82]....
        /*0b6c*/ 	.word	0x0001bdb0


	//   ....[83]....
        /*0b70*/ 	.word	0x0001bde0


	//   ....[84]....
        /*0b74*/ 	.word	0x0001be10


	//   ....[85]....
        /*0b78*/ 	.word	0x0001be40


	//   ....[86]....
        /*0b7c*/ 	.word	0x0001be70


	//   ....[87]....
        /*0b80*/ 	.word	0x0001bea0


	//   ....[88]....
        /*0b84*/ 	.word	0x0001bed0


	//   ....[89]....
        /*0b88*/ 	.word	0x0001bf00


	//   ....[90]....
        /*0b8c*/ 	.word	0x0001bf30


	//   ....[91]....
        /*0b90*/ 	.word	0x0001bf60


	//   ....[92]....
        /*0b94*/ 	.word	0x0001bf90


	//   ....[93]....
        /*0b98*/ 	.word	0x0001bfc0


	//   ....[94]....
        /*0b9c*/ 	.word	0x0001bff0


	//   ....[95]....
        /*0ba0*/ 	.word	0x0001c020


	//   ....[96]....
        /*0ba4*/ 	.word	0x0001c050


	//   ....[97]....
        /*0ba8*/ 	.word	0x0001c080


	//   ....[98]....
        /*0bac*/ 	.word	0x0001c0b0


	//   ....[99]....
        /*0bb0*/ 	.word	0x0001c0e0


	//   ....[100]....
        /*0bb4*/ 	.word	0x0001c110


	//   ....[101]....
        /*0bb8*/ 	.word	0x0001c140


	//   ....[102]....
        /*0bbc*/ 	.word	0x0001c180


	//   ....[103]....
        /*0bc0*/ 	.word	0x0001c1b0


	//   ....[104]....
        /*0bc4*/ 	.word	0x0001c1e0


	//   ....[105]....
        /*0bc8*/ 	.word	0x0001c210


	//   ....[106]....
        /*0bcc*/ 	.word	0x0001c240


	//   ....[107]....
        /*0bd0*/ 	.word	0x0001c270


	//   ....[108]....
        /*0bd4*/ 	.word	0x0001c2a0


	//   ....[109]....
        /*0bd8*/ 	.word	0x0001c2d0


	//   ....[110]....
        /*0bdc*/ 	.word	0x0001c300


	//   ....[111]....
        /*0be0*/ 	.word	0x0001c330


	//   ....[112]....
        /*0be4*/ 	.word	0x0001c340


	//   ....[113]....
        /*0be8*/ 	.word	0x0001c350


	//   ....[114]....
        /*0bec*/ 	.word	0x0001c360


	//   ....[115]....
        /*0bf0*/ 	.word	0x0001c370


	//   ....[116]....
        /*0bf4*/ 	.word	0x0001c390


	//   ....[117]....
        /*0bf8*/ 	.word	0x0001c3b0


	//   ....[118]....
        /*0bfc*/ 	.word	0x0001c3e0


	//   ....[119]....
        /*0c00*/ 	.word	0x0001c410


	//   ....[120]....
        /*0c04*/ 	.word	0x0001c440


	//   ....[121]....
        /*0c08*/ 	.word	0x0001c470


	//   ....[122]....
        /*0c0c*/ 	.word	0x0001c4a0


	//   ....[123]....
        /*0c10*/ 	.word	0x0001c4b0


	//   ....[124]....
        /*0c14*/ 	.word	0x0001c4c0


	//   ....[125]....
        /*0c18*/ 	.word	0x0001c4d0


	//   ....[126]....
        /*0c1c*/ 	.word	0x0001c4e0


	//   ....[127]....
        /*0c20*/ 	.word	0x0001c4f0


	//   ....[128]....
        /*0c24*/ 	.word	0x0001c500


	//   ....[129]....
        /*0c28*/ 	.word	0x0001c530


	//   ....[130]....
        /*0c2c*/ 	.word	0x0001cb80


	//   ....[131]....
        /*0c30*/ 	.word	0x0001cbc0


	//   ....[132]....
        /*0c34*/ 	.word	0x0001cc00


	//   ....[133]....
        /*0c38*/ 	.word	0x0001cc70


	//   ....[134]....
        /*0c3c*/ 	.word	0x0001d4c0


	//   ....[135]....
        /*0c40*/ 	.word	0x0001d4f0


	//   ....[136]....
        /*0c44*/ 	.word	0x0001d640


	//   ....[137]....
        /*0c48*/ 	.word	0x0001d660


	//   ....[138]....
        /*0c4c*/ 	.word	0x0001d7a0


	//   ....[139]....
        /*0c50*/ 	.word	0x0001d7c0


	//   ....[140]....
        /*0c54*/ 	.word	0x0001d910


	//   ....[141]....
        /*0c58*/ 	.word	0x0001d930


	//   ....[142]....
        /*0c5c*/ 	.word	0x0001e1a0


	//   ....[143]....
        /*0c60*/ 	.word	0x0001e1b0


	//   ....[144]....
        /*0c64*/ 	.word	0x0001e340


	//   ....[145]....
        /*0c68*/ 	.word	0x0001e350


	//   ....[146]....
        /*0c6c*/ 	.word	0x0001e4e0


	//   ....[147]....
        /*0c70*/ 	.word	0x0001e4f0


	//   ....[148]....
        /*0c74*/ 	.word	0x0001e680


	//   ....[149]....
        /*0c78*/ 	.word	0x0001e690


	//   ....[150]....
        /*0c7c*/ 	.word	0x0001e880


	//   ....[151]....
        /*0c80*/ 	.word	0x0001ea60


	//   ....[152]....
        /*0c84*/ 	.word	0x0001ea90


	//   ....[153]....
        /*0c88*/ 	.word	0x0001eac0


	//   ....[154]....
        /*0c8c*/ 	.word	0x0001eaf0


	//   ....[155]....
        /*0c90*/ 	.word	0x0001eb20


	//   ....[156]....
        /*0c94*/ 	.word	0x0001eb50


	//   ....[157]....
        /*0c98*/ 	.word	0x0001ecc0


	//   ....[158]....
        /*0c9c*/ 	.word	0x0001ecf0


	//   ....[159]....
        /*0ca0*/ 	.word	0x0001ed20


	//   ....[160]....
        /*0ca4*/ 	.word	0x0001ed50


	//   ....[161]....
        /*0ca8*/ 	.word	0x0001ed80


	//   ....[162]....
        /*0cac*/ 	.word	0x0001edb0


	//   ....[163]....
        /*0cb0*/ 	.word	0x0001ee50


	//   ....[164]....
        /*0cb4*/ 	.word	0x0001eeb0


	//   ....[165]....
        /*0cb8*/ 	.word	0x0001ef40


	//   ....[166]....
        /*0cbc*/ 	.word	0x00020200


	//   ....[167]....
        /*0cc0*/ 	.word	0x00021fa0


	//   ....[168]....
        /*0cc4*/ 	.word	0x00022d10


	//   ....[169]....
        /*0cc8*/ 	.word	0x00022d20


	//   ....[170]....
        /*0ccc*/ 	.word	0x00022d50


	//   ....[171]....
        /*0cd0*/ 	.word	0x00022d60


	//   ....[172]....
        /*0cd4*/ 	.word	0x00022e70


	//   ....[173]....
        /*0cd8*/ 	.word	0x00022e80


	//   ....[174]....
        /*0cdc*/ 	.word	0x00022f10


	//   ....[175]....
        /*0ce0*/ 	.word	0x00022f20


	//   ....[176]....
        /*0ce4*/ 	.word	0x00022fb0


	//   ....[177]....
        /*0ce8*/ 	.word	0x00022fc0


	//   ....[178]....
        /*0cec*/ 	.word	0x00023050


	//   ....[179]....
        /*0cf0*/ 	.word	0x00023060


	//   ....[180]....
        /*0cf4*/ 	.word	0x000230f0


	//   ....[181]....
        /*0cf8*/ 	.word	0x00023100


	//   ....[182]....
        /*0cfc*/ 	.word	0x00023150


	//   ....[183]....
        /*0d00*/ 	.word	0x00023180


	//   ....[184]....
        /*0d04*/ 	.word	0x000250c0


	//   ....[185]....
        /*0d08*/ 	.word	0x000250f0


	//   ....[186]....
        /*0d0c*/ 	.word	0x00025130


	//   ....[187]....
        /*0d10*/ 	.word	0x00025160


	//   ....[188]....
        /*0d14*/ 	.word	0x00025190


	//   ....[189]....
        /*0d18*/ 	.word	0x000251c0


	//   ....[190]....
        /*0d1c*/ 	.word	0x000251f0


	//   ....[191]....
        /*0d20*/ 	.word	0x00025220


	//   ....[192]....
        /*0d24*/ 	.word	0x000253b0


	//   ....[193]....
        /*0d28*/ 	.word	0x000253e0


	//   ....[194]....
        /*0d2c*/ 	.word	0x00025410


	//   ....[195]....
        /*0d30*/ 	.word	0x00025440


	//   ....[196]....
        /*0d34*/ 	.word	0x00025470


	//   ....[197]....
        /*0d38*/ 	.word	0x000254a0


	//   ....[198]....
        /*0d3c*/ 	.word	0x00025570


	//   ....[199]....
        /*0d40*/ 	.word	0x00025590


	//   ....[200]....
        /*0d44*/ 	.word	0x00025600


	//   ....[201]....
        /*0d48*/ 	.word	0x00025ce0


	//   ....[202]....
        /*0d4c*/ 	.word	0x00026190


	//   ....[203]....
        /*0d50*/ 	.word	0x00026240


	//   ....[204]....
        /*0d54*/ 	.word	0x000262d0


	//   ....[205]....
        /*0d58*/ 	.word	0x00026320


	//   ....[206]....
        /*0d5c*/ 	.word	0x00026370


	//   ....[207]....
        /*0d60*/ 	.word	0x00026400


	//   ....[208]....
        /*0d64*/ 	.word	0x00026490


	//   ....[209]....
        /*0d68*/ 	.word	0x000264e0


	//   ....[210]....
        /*0d6c*/ 	.word	0x00026530


	//   ....[211]....
        /*0d70*/ 	.word	0x000265c0


	//   ....[212]....
        /*0d74*/ 	.word	0x00026650


	//   ....[213]....
        /*0d78*/ 	.word	0x000266a0


	//   ....[214]....
        /*0d7c*/ 	.word	0x000266f0


	//   ....[215]....
        /*0d80*/ 	.word	0x00026780


	//   ....[216]....
        /*0d84*/ 	.word	0x00026810


	//   ....[217]....
        /*0d88*/ 	.word	0x00026860


	//   ....[218]....
        /*0d8c*/ 	.word	0x000268b0


	//   ....[219]....
        /*0d90*/ 	.word	0x000269a0


	//   ....[220]....
        /*0d94*/ 	.word	0x00026a50


	//   ....[221]....
        /*0d98*/ 	.word	0x00026ab0


	//   ....[222]....
        /*0d9c*/ 	.word	0x00026b30


	//   ....[223]....
        /*0da0*/ 	.word	0x00026c20


	//   ....[224]....
        /*0da4*/ 	.word	0x00026c70


	//   ....[225]....
        /*0da8*/ 	.word	0x00026cc0


	//   ....[226]....
        /*0dac*/ 	.word	0x00026d10


	//   ....[227]....
        /*0db0*/ 	.word	0x00026e30


	//   ....[228]....
        /*0db4*/ 	.word	0x00026ed0


	//   ....[229]....
        /*0db8*/ 	.word	0x00026f30


	//   ....[230]....
        /*0dbc*/ 	.word	0x00026fb0


	//   ....[231]....
        /*0dc0*/ 	.word	0x000270b0


	//   ....[232]....
        /*0dc4*/ 	.word	0x00027100


	//   ....[233]....
        /*0dc8*/ 	.word	0x00027150


	//   ....[234]....
        /*0dcc*/ 	.word	0x000271a0


	//   ....[235]....
        /*0dd0*/ 	.word	0x000275d0


	//   ....[236]....
        /*0dd4*/ 	.word	0x00027700


	//   ....[237]....
        /*0dd8*/ 	.word	0x00027830


	//   ....[238]....
        /*0ddc*/ 	.word	0x00027950


	//   ....[239]....
        /*0de0*/ 	.word	0x00027a80


	//   ....[240]....
        /*0de4*/ 	.word	0x00027b80


	//   ....[241]....
        /*0de8*/ 	.word	0x00027be0


	//   ....[242]....
        /*0dec*/ 	.word	0x00027c40


	//   ....[243]....
        /*0df0*/ 	.word	0x00027ca0


	//   ....[244]....
        /*0df4*/ 	.word	0x00027d20


	//   ....[245]....
        /*0df8*/ 	.word	0x00027d80


	//   ....[246]....
        /*0dfc*/ 	.word	0x00027e00


	//   ....[247]....
        /*0e00*/ 	.word	0x00027e60


	//   ....[248]....
        /*0e04*/ 	.word	0x00027ee0


	//   ....[249]....
        /*0e08*/ 	.word	0x00027f40


	//   ....[250]....
        /*0e0c*/ 	.word	0x00027fc0


	//   ....[251]....
        /*0e10*/ 	.word	0x00028020


	//   ....[252]....
        /*0e14*/ 	.word	0x000280a0


	//   ....[253]....
        /*0e18*/ 	.word	0x00028100


	//   ....[254]....
        /*0e1c*/ 	.word	0x00028180


	//   ....[255]....
        /*0e20*/ 	.word	0x000281e0


	//   ....[0]....
        /*0e24*/ 	.word	0x00028260


	//   ....[1]....
        /*0e28*/ 	.word	0x000282c0


	//   ....[2]....
        /*0e2c*/ 	.word	0x00028340


	//   ....[3]....
        /*0e30*/ 	.word	0x000283a0


	//   ....[4]....
        /*0e34*/ 	.word	0x00028420


	//   ....[5]....
        /*0e38*/ 	.word	0x00028480


	//   ....[6]....
        /*0e3c*/ 	.word	0x00028500


	//   ....[7]....
        /*0e40*/ 	.word	0x00028560


	//   ....[8]....
        /*0e44*/ 	.word	0x000285e0


	//   ....[9]....
        /*0e48*/ 	.word	0x00028640


	//   ....[10]....
        /*0e4c*/ 	.word	0x000286c0


	//   ....[11]....
        /*0e50*/ 	.word	0x00028720


	//   ....[12]....
        /*0e54*/ 	.word	0x000287a0


	//   ....[13]....
        /*0e58*/ 	.word	0x00028800


	//   ....[14]....
        /*0e5c*/ 	.word	0x00028870


	//   ....[15]....
        /*0e60*/ 	.word	0x000288d0


	//   ....[16]....
        /*0e64*/ 	.word	0x00028930


	//   ....[17]....
        /*0e68*/ 	.word	0x00028990


	//   ....[18]....
        /*0e6c*/ 	.word	0x000289f0


	//   ....[19]....
        /*0e70*/ 	.word	0x00028a50


	//   ....[20]....
        /*0e74*/ 	.word	0x00028ac0


	//   ....[21]....
        /*0e78*/ 	.word	0x00028b20


	//   ....[22]....
        /*0e7c*/ 	.word	0x00028ba0


	//   ....[23]....
        /*0e80*/ 	.word	0x00028c00


	//   ....[24]....
        /*0e84*/ 	.word	0x00028c80


	//   ....[25]....
        /*0e88*/ 	.word	0x00028ce0


	//   ....[26]....
        /*0e8c*/ 	.word	0x00028d60


	//   ....[27]....
        /*0e90*/ 	.word	0x00028dc0


	//   ....[28]....
        /*0e94*/ 	.word	0x00028e40


	//   ....[29]....
        /*0e98*/ 	.word	0x00028ea0


	//   ....[30]....
        /*0e9c*/ 	.word	0x00028f20


	//   ....[31]....
        /*0ea0*/ 	.word	0x00028f80


	//   ....[32]....
        /*0ea4*/ 	.word	0x00029000


	//   ....[33]....
        /*0ea8*/ 	.word	0x00029060


	//   ....[34]....
        /*0eac*/ 	.word	0x000290d0


	//   ....[35]....
        /*0eb0*/ 	.word	0x00029130


	//   ....[36]....
        /*0eb4*/ 	.word	0x00029190


	//   ....[37]....
        /*0eb8*/ 	.word	0x000291f0


	//   ....[38]....
        /*0ebc*/ 	.word	0x00029260


	//   ....[39]....
        /*0ec0*/ 	.word	0x000292c0


	//   ....[40]....
        /*0ec4*/ 	.word	0x00029340


	//   ....[41]....
        /*0ec8*/ 	.word	0x000293a0


	//   ....[42]....
        /*0ecc*/ 	.word	0x00029450


	//   ....[43]....
        /*0ed0*/ 	.word	0x00029580


	//   ....[44]....
        /*0ed4*/ 	.word	0x000295d0


	//   ....[45]....
        /*0ed8*/ 	.word	0x00029660


	//   ....[46]....
        /*0edc*/ 	.word	0x000296f0


	//   ....[47]....
        /*0ee0*/ 	.word	0x00029780


	//   ....[48]....
        /*0ee4*/ 	.word	0x00029810


	//   ....[49]....
        /*0ee8*/ 	.word	0x000298a0


	//   ....[50]....
        /*0eec*/ 	.word	0x00029930


	//   ....[51]....
        /*0ef0*/ 	.word	0x000299f0


	//   ....[52]....
        /*0ef4*/ 	.word	0x00029ce0


	//   ....[53]....
        /*0ef8*/ 	.word	0x00029f00


	//   ....[54]....
        /*0efc*/ 	.word	0x00029f50


	//   ....[55]....
        /*0f00*/ 	.word	0x00029fb0


	//   ....[56]....
        /*0f04*/ 	.word	0x0002a050


	//   ....[57]....
        /*0f08*/ 	.word	0x0002a110


	//   ....[58]....
        /*0f0c*/ 	.word	0x0002a220


	//   ....[59]....
        /*0f10*/ 	.word	0x0002a280


	//   ....[60]....
        /*0f14*/ 	.word	0x0002a380


	//   ....[61]....
        /*0f18*/ 	.word	0x0002a3e0


	//   ....[62]....
        /*0f1c*/ 	.word	0x0002a4e0


	//   ....[63]....
        /*0f20*/ 	.word	0x0002a540


	//   ....[64]....
        /*0f24*/ 	.word	0x0002a640


	//   ....[65]....
        /*0f28*/ 	.word	0x0002a6a0


	//   ....[66]....
        /*0f2c*/ 	.word	0x0002a780


	//   ....[67]....
        /*0f30*/ 	.word	0x0002a800


	//   ....[68]....
        /*0f34*/ 	.word	0x0002a8e0


	//   ....[69]....
        /*0f38*/ 	.word	0x0002abc0


	//   ....[70]....
        /*0f3c*/ 	.word	0x0002ac60


	//   ....[71]....
        /*0f40*/ 	.word	0x0002ad80


	//   ....[72]....
        /*0f44*/ 	.word	0x0002ae00


	//   ....[73]....
        /*0f48*/ 	.word	0x0002ae80


	//   ....[74]....
        /*0f4c*/ 	.word	0x0002af00


	//   ....[75]....
        /*0f50*/ 	.word	0x0002af80


	//   ....[76]....
        /*0f54*/ 	.word	0x0002b010


	//   ....[77]....
        /*0f58*/ 	.word	0x0002b0b0


	//   ....[78]....
        /*0f5c*/ 	.word	0x0002b160


	//   ....[79]....
        /*0f60*/ 	.word	0x0002b1e0


	//   ....[80]....
        /*0f64*/ 	.word	0x0002b260


	//   ....[81]....
        /*0f68*/ 	.word	0x0002b2e0


	//   ....[82]....
        /*0f6c*/ 	.word	0x0002b370


	//   ....[83]....
        /*0f70*/ 	.word	0x0002b3f0


	//   ....[84]....
        /*0f74*/ 	.word	0x0002b490


	//   ....[85]....
        /*0f78*/ 	.word	0x0002b520


	//   ....[86]....
        /*0f7c*/ 	.word	0x0002b650


	//----- nvinfo : EIATTR_REG_RECONFIG
	.align		4
.L_491:
        /*0f80*/ 	.byte	0x01, 0x54
	.zero		2


	//----- nvinfo : EIATTR_SYSCALL_OFFSETS
	.align		4
        /*0f84*/ 	.byte	0x04, 0x46
        /*0f86*/ 	.short	(.L_493 - .L_492)


	//   ....[0]....
.L_492:
        /*0f88*/ 	.word	0x00001ce0


	//   ....[1]....
        /*0f8c*/ 	.word	0x00001e30


	//   ....[2]....
        /*0f90*/ 	.word	0x00008110


	//   ....[3]....
        /*0f94*/ 	.word	0x00008420


	//   ....[4]....
        /*0f98*/ 	.word	0x000219f0


	//   ....[5]....
        /*0f9c*/ 	.word	0x00021b90


	//   ....[6]....
        /*0fa0*/ 	.word	0x00021d00


	//   ....[7]....
        /*0fa4*/ 	.word	0x00021e40


	//   ....[8]....
        /*0fa8*/ 	.word	0x00022870


	//----- nvinfo : EIATTR_MBARRIER_INSTR_OFFSETS
	.align		4
.L_493:
        /*0fac*/ 	.byte	0x04, 0x39
        /*0fae*/ 	.short	(.L_495 - .L_494)


	//   ....[0]....
.L_494:
        /*0fb0*/ 	.word	0x000002d0
        /*0fb4*/ 	.word	0x000000ff
        /*0fb8*/ 	.word	0x00028400
        /*0fbc*/ 	.short	0x0100
        /*0fbe*/ 	.byte	0x08
	.zero		1


	//   ....[1]....
        /*0fc0*/ 	.word	0x000002e0
        /*0fc4*/ 	.word	0x000000ff
        /*0fc8*/ 	.word	0x00028420
        /*0fcc*/ 	.short	0x0100
        /*0fce*/ 	.byte	0x08
	.zero		1


	//   ....[2]....
        /*0fd0*/ 	.word	0x000003d0
        /*0fd4*/ 	.word	0x000000ff
        /*0fd8*/ 	.word	0x00028430
        /*0fdc*/ 	.short	0x0100
        /*0fde*/ 	.byte	0x08
	.zero		1


	//   ....[3]....
        /*0fe0*/ 	.word	0x000003e0
        /*0fe4*/ 	.word	0x000000ff
        /*0fe8*/ 	.word	0x00028440
        /*0fec*/ 	.short	0x0100
        /*0fee*/ 	.byte	0x08
	.zero		1


	//   ....[4]....
        /*0ff0*/ 	.word	0x000003f0
        /*0ff4*/ 	.word	0x000000ff
        /*0ff8*/ 	.word	0x00028438
        /*0ffc*/ 	.short	0x0100
        /*0ffe*/ 	.byte	0x08
	.zero		1


	//   ....[5]....
        /*1000*/ 	.word	0x00000400
        /*1004*/ 	.word	0x000000ff
        /*1008*/ 	.word	0x00028448
        /*100c*/ 	.short	0x0100
        /*100e*/ 	.byte	0x08
	.zero		1


	//   ....[6]....
        /*1010*/ 	.word	0x00000530
        /*1014*/ 	.word	0x000000ff
        /*1018*/ 	.word	0x00028450
        /*101c*/ 	.short	0x0100
        /*101e*/ 	.byte	0x08
	.zero		1


	//   ....[7]....
        /*1020*/ 	.word	0x00000540
        /*1024*/ 	.word	0x000000ff
        /*1028*/ 	.word	0x00028460
        /*102c*/ 	.short	0x0100
        /*102e*/ 	.byte	0x08
	.zero		1


	//   ....[8]....
        /*1030*/ 	.word	0x00000550
        /*1034*/ 	.word	0x000000ff
        /*1038*/ 	.word	0x00028458
        /*103c*/ 	.short	0x0100
        /*103e*/ 	.byte	0x08
	.zero		1


	//   ....[9]....
        /*1040*/ 	.word	0x00000560
        /*1044*/ 	.word	0x000000ff
        /*1048*/ 	.word	0x00028468
        /*104c*/ 	.short	0x0100
        /*104e*/ 	.byte	0x08
	.zero		1


	//   ....[10]....
        /*1050*/ 	.word	0x00000650
        /*1054*/ 	.word	0x000000ff
        /*1058*/ 	.word	0x00028470
        /*105c*/ 	.short	0x0100
        /*105e*/ 	.byte	0x06
	.zero		1


	//   ....[11]....
        /*1060*/ 	.word	0x00000660
        /*1064*/ 	.word	0x000000ff
        /*1068*/ 	.word	0x00028480
        /*106c*/ 	.short	0x0100
        /*106e*/ 	.byte	0x06
	.zero		1


	//   ....[12]....
        /*1070*/ 	.word	0x00000670
        /*1074*/ 	.word	0x000000ff
        /*1078*/ 	.word	0x00028478
        /*107c*/ 	.short	0x0100
        /*107e*/ 	.byte	0x06
	.zero		1


	//   ....[13]....
        /*1080*/ 	.word	0x00000680
        /*1084*/ 	.word	0x000000ff
        /*1088*/ 	.word	0x00028488
        /*108c*/ 	.short	0x0100
        /*108e*/ 	.byte	0x06
	.zero		1


	//   ....[14]....
        /*1090*/ 	.word	0x000007b0
        /*1094*/ 	.word	0x000000ff
        /*1098*/ 	.word	0x00028490
        /*109c*/ 	.short	0x0100
        /*109e*/ 	.byte	0x08
	.zero		1


	//   ....[15]....
        /*10a0*/ 	.word	0x000007c0
        /*10a4*/ 	.word	0x000000ff
        /*10a8*/ 	.word	0x000284a0
        /*10ac*/ 	.short	0x0100
        /*10ae*/ 	.byte	0x08
	.zero		1


	//   ....[16]....
        /*10b0*/ 	.word	0x000007d0
        /*10b4*/ 	.word	0x000000ff
        /*10b8*/ 	.word	0x00028498
        /*10bc*/ 	.short	0x0100
        /*10be*/ 	.byte	0x08
	.zero		1


	//   ....[17]....
        /*10c0*/ 	.word	0x000007e0
        /*10c4*/ 	.word	0x000000ff
        /*10c8*/ 	.word	0x000284a8
        /*10cc*/ 	.short	0x0100
        /*10ce*/ 	.byte	0x08
	.zero		1


	//   ....[18]....
        /*10d0*/ 	.word	0x00000910
        /*10d4*/ 	.word	0x000000ff
        /*10d8*/ 	.word	0x000284b0
        /*10dc*/ 	.short	0x0100
        /*10de*/ 	.byte	0x08
	.zero		1


	//   ....[19]....
        /*10e0*/ 	.word	0x00000920
        /*10e4*/ 	.word	0x000000ff
        /*10e8*/ 	.word	0x000284c0
        /*10ec*/ 	.short	0x0100
        /*10ee*/ 	.byte	0x08
	.zero		1


	//   ....[20]....
        /*10f0*/ 	.word	0x00000930
        /*10f4*/ 	.word	0x000000ff
        /*10f8*/ 	.word	0x000284b8
        /*10fc*/ 	.short	0x0100
        /*10fe*/ 	.byte	0x08
	.zero		1


	//   ....[21]....
        /*1100*/ 	.word	0x00000940
        /*1104*/ 	.word	0x000000ff
        /*1108*/ 	.word	0x000284c8
        /*110c*/ 	.short	0x0100
        /*110e*/ 	.byte	0x08
	.zero		1


	//   ....[22]....
        /*1110*/ 	.word	0x00002c00
        /*1114*/ 	.word	0x00000050
        /*1118*/ 	.word	0x00028490
        /*111c*/ 	.short	0x010a
        /*111e*/ 	.byte	0x3f
	.zero		1


	//   ....[23]....
        /*1120*/ 	.word	0x00004cb0
        /*1124*/ 	.word	0x00000050
        /*1128*/ 	.word	0x00028490
        /*112c*/ 	.short	0x010a
        /*112e*/ 	.byte	0x3f
	.zero		1


	//   ....[24]....
        /*1130*/ 	.word	0x00006da0
        /*1134*/ 	.word	0x00000050
        /*1138*/ 	.word	0x00028490
        /*113c*/ 	.short	0x010a
        /*113e*/ 	.byte	0x3f
	.zero		1


	//   ....[25]....
        /*1140*/ 	.word	0x00006fb0
        /*1144*/ 	.word	0x00000004
        /*1148*/ 	.word	0x00000000
        /*114c*/ 	.short	0x0101
        /*114e*/ 	.byte	0x3f
	.zero		1


	//   ....[26]....
        /*1150*/ 	.word	0x00006ff0
        /*1154*/ 	.word	0x00000050
        /*1158*/ 	.word	0x000284b0
        /*115c*/ 	.short	0x010a
        /*115e*/ 	.byte	0x3f
	.zero		1


	//   ....[27]....
        /*1160*/ 	.word	0x000073a0
        /*1164*/ 	.word	0x00000050
        /*1168*/ 	.word	0x00000000
        /*116c*/ 	.short	0x0101
        /*116e*/ 	.byte	0x3f
	.zero		1


	//   ....[28]....
        /*1170*/ 	.word	0x000081a0
        /*1174*/ 	.word	0x00000010
        /*1178*/ 	.word	0x00028400
        /*117c*/ 	.short	0x010a
        /*117e*/ 	.byte	0x3f
	.zero		1


	//   ....[29]....
        /*1180*/ 	.word	0x000081f0
        /*1184*/ 	.word	0x00000010
        /*1188*/ 	.word	0x00028400
        /*118c*/ 	.short	0x010a
        /*118e*/ 	.byte	0x3f
	.zero		1


	//   ....[30]....
        /*1190*/ 	.word	0x00008f20
        /*1194*/ 	.word	0x00000010
        /*1198*/ 	.word	0x00028400
        /*119c*/ 	.short	0x010a
        /*119e*/ 	.byte	0x3f
	.zero		1


	//   ....[31]....
        /*11a0*/ 	.word	0x0000d6b0
        /*11a4*/ 	.word	0x00000010
        /*11a8*/ 	.word	0x00028400
        /*11ac*/ 	.short	0x010a
        /*11ae*/ 	.byte	0x3f
	.zero		1


	//   ....[32]....
        /*11b0*/ 	.word	0x00011710
        /*11b4*/ 	.word	0x00000009
        /*11b8*/ 	.word	0x00028430
        /*11bc*/ 	.short	0x010a
        /*11be*/ 	.byte	0x3f
	.zero		1


	//   ....[33]....
        /*11c0*/ 	.word	0x00011780
        /*11c4*/ 	.word	0x00000009
        /*11c8*/ 	.word	0x00028430
        /*11cc*/ 	.short	0x010a
        /*11ce*/ 	.byte	0x3f
	.zero		1


	//   ....[34]....
        /*11d0*/ 	.word	0x00011e00
        /*11d4*/ 	.word	0x00000000
        /*11d8*/ 	.word	0x00000000
        /*11dc*/ 	.short	0x0101
        /*11de*/ 	.byte	0x3f
	.zero		1


	//   ....[35]....
        /*11e0*/ 	.word	0x00013ab0
        /*11e4*/ 	.word	0x0000000b
        /*11e8*/ 	.word	0x00028430
        /*11ec*/ 	.short	0x010a
        /*11ee*/ 	.byte	0x3f
	.zero		1


	//   ....[36]....
        /*11f0*/ 	.word	0x00013b00
        /*11f4*/ 	.word	0x0000000b
        /*11f8*/ 	.word	0x00028430
        /*11fc*/ 	.short	0x010a
        /*11fe*/ 	.byte	0x3f
	.zero		1


	//   ....[37]....
        /*1200*/ 	.word	0x00013f10
        /*1204*/ 	.word	0x0000000b
        /*1208*/ 	.word	0x00028450
        /*120c*/ 	.short	0x010a
        /*120e*/ 	.byte	0x3f
	.zero		1


	//   ....[38]....
        /*1210*/ 	.word	0x00013f50
        /*1214*/ 	.word	0x0000000b
        /*1218*/ 	.word	0x00028450
        /*121c*/ 	.short	0x010a
        /*121e*/ 	.byte	0x3f
	.zero		1


	//   ....[39]....
        /*1220*/ 	.word	0x00014180
        /*1224*/ 	.word	0x00000006
        /*1228*/ 	.word	0x00000000
        /*122c*/ 	.short	0x0101
        /*122e*/ 	.byte	0x3f
	.zero		1


	//   ....[40]....
        /*1230*/ 	.word	0x00015610
        /*1234*/ 	.word	0x0000000a
        /*1238*/ 	.word	0x00000000
        /*123c*/ 	.short	0x0101
        /*123e*/ 	.byte	0x3f
	.zero		1


	//   ....[41]....
        /*1240*/ 	.word	0x00016210
        /*1244*/ 	.word	0x00000005
        /*1248*/ 	.word	0x00028430
        /*124c*/ 	.short	0x010a
        /*124e*/ 	.byte	0x3f
	.zero		1


	//   ....[42]....
        /*1250*/ 	.word	0x00016260
        /*1254*/ 	.word	0x00000005
        /*1258*/ 	.word	0x00028430
        /*125c*/ 	.short	0x010a
        /*125e*/ 	.byte	0x3f
	.zero		1


	//   ....[43]....
        /*1260*/ 	.word	0x000166a0
        /*1264*/ 	.word	0x00000006
        /*1268*/ 	.word	0x00028450
        /*126c*/ 	.short	0x010a
        /*126e*/ 	.byte	0x3f
	.zero		1


	//   ....[44]....
        /*1270*/ 	.word	0x000166e0
        /*1274*/ 	.word	0x00000006
        /*1278*/ 	.word	0x00028450
        /*127c*/ 	.short	0x010a
        /*127e*/ 	.byte	0x3f
	.zero		1


	//   ....[45]....
        /*1280*/ 	.word	0x00017080
        /*1284*/ 	.word	0x000000ac
        /*1288*/ 	.word	0x00000000
        /*128c*/ 	.short	0x0101
        /*128e*/ 	.byte	0x3f
	.zero		1


	//   ....[46]....
        /*1290*/ 	.word	0x00017300
        /*1294*/ 	.word	0x0000000a
        /*1298*/ 	.word	0x00000000
        /*129c*/ 	.short	0x0101
        /*129e*/ 	.byte	0x3f
	.zero		1


	//   ....[47]....
        /*12a0*/ 	.word	0x00017cc0
        /*12a4*/ 	.word	0x00000005
        /*12a8*/ 	.word	0x00028430
        /*12ac*/ 	.short	0x010a
        /*12ae*/ 	.byte	0x3f
	.zero		1


	//   ....[48]....
        /*12b0*/ 	.word	0x00017d10
        /*12b4*/ 	.word	0x00000005
        /*12b8*/ 	.word	0x00028430
        /*12bc*/ 	.short	0x010a
        /*12be*/ 	.byte	0x3f
	.zero		1


	//   ....[49]....
        /*12c0*/ 	.word	0x00018150
        /*12c4*/ 	.word	0x00000006
        /*12c8*/ 	.word	0x00028450
        /*12cc*/ 	.short	0x010a
        /*12ce*/ 	.byte	0x3f
	.zero		1


	//   ....[50]....
        /*12d0*/ 	.word	0x00018190
        /*12d4*/ 	.word	0x00000006
        /*12d8*/ 	.word	0x00028450
        /*12dc*/ 	.short	0x010a
        /*12de*/ 	.byte	0x3f
	.zero		1


	//   ....[51]....
        /*12e0*/ 	.word	0x000183c0
        /*12e4*/ 	.word	0x00000005
        /*12e8*/ 	.word	0x00000000
        /*12ec*/ 	.short	0x0101
        /*12ee*/ 	.byte	0x3f
	.zero		1


	//   ....[52]....
        /*12f0*/ 	.word	0x00019800
        /*12f4*/ 	.word	0x00000006
        /*12f8*/ 	.word	0x00000000
        /*12fc*/ 	.short	0x0101
        /*12fe*/ 	.byte	0x3f
	.zero		1


	//   ....[53]....
        /*1300*/ 	.word	0x0001a120
        /*1304*/ 	.word	0x00000004
        /*1308*/ 	.word	0x00028450
        /*130c*/ 	.short	0x010a
        /*130e*/ 	.byte	0x3f
	.zero		1


	//   ....[54]....
        /*1310*/ 	.word	0x0001a160
        /*1314*/ 	.word	0x00000004
        /*1318*/ 	.word	0x00028450
        /*131c*/ 	.short	0x010a
        /*131e*/ 	.byte	0x3f
	.zero		1


	//   ....[55]....
        /*1320*/ 	.word	0x0001ab90
        /*1324*/ 	.word	0x0000000d
        /*1328*/ 	.word	0x00000000
        /*132c*/ 	.short	0x0101
        /*132e*/ 	.byte	0x3f
	.zero		1


	//   ....[56]....
        /*1330*/ 	.word	0x0001d4e0
        /*1334*/ 	.word	0x00000000
        /*1338*/ 	.word	0x00000000
        /*133c*/ 	.short	0x0101
        /*133e*/ 	.byte	0x3f
	.zero		1


	//   ....[57]....
        /*1340*/ 	.word	0x000202f0
        /*1344*/ 	.word	0x00000006
        /*1348*/ 	.word	0x00028420
        /*134c*/ 	.short	0x010a
        /*134e*/ 	.byte	0x3f
	.zero		1


	//   ....[58]....
        /*1350*/ 	.word	0x000203e0
        /*1354*/ 	.word	0x00000007
        /*1358*/ 	.word	0x000284a0
        /*135c*/ 	.short	0x010a
        /*135e*/ 	.byte	0x3f
	.zero		1


	//   ....[59]....
        /*1360*/ 	.word	0x00020730
        /*1364*/ 	.word	0x00000007
        /*1368*/ 	.word	0x000284c0
        /*136c*/ 	.short	0x010a
        /*136e*/ 	.byte	0x3f
	.zero		1


	//   ....[60]....
        /*1370*/ 	.word	0x00020be0
        /*1374*/ 	.word	0x00000008
        /*1378*/ 	.word	0x000284a0
        /*137c*/ 	.short	0x010a
        /*137e*/ 	.byte	0x3f
	.zero		1


	//   ....[61]....
        /*1380*/ 	.word	0x00020f20
        /*1384*/ 	.word	0x00000008
        /*1388*/ 	.word	0x000284c0
        /*138c*/ 	.short	0x010a
        /*138e*/ 	.byte	0x3f
	.zero		1


	//   ....[62]....
        /*1390*/ 	.word	0x00022250
        /*1394*/ 	.word	0x00000000
        /*1398*/ 	.word	0x00028480
        /*139c*/ 	.short	0x010a
        /*139e*/ 	.byte	0x3f
	.zero		1


	//   ....[63]....
        /*13a0*/ 	.word	0x00022460
        /*13a4*/ 	.word	0x00000000
        /*13a8*/ 	.word	0x00028440
        /*13ac*/ 	.short	0x010a
        /*13ae*/ 	.byte	0x3f
	.zero		1


	//   ....[64]....
        /*13b0*/ 	.word	0x00023270
        /*13b4*/ 	.word	0x00000009
        /*13b8*/ 	.word	0x00028400
        /*13bc*/ 	.short	0x0107
        /*13be*/ 	.byte	0x3f
	.zero		1


	//   ....[65]....
        /*13c0*/ 	.word	0x00023370
        /*13c4*/ 	.word	0x00000002
        /*13c8*/ 	.word	0x00028400
        /*13cc*/ 	.short	0x0101
        /*13ce*/ 	.byte	0x3f
	.zero		1


	//   ....[66]....
        /*13d0*/ 	.word	0x00023390
        /*13d4*/ 	.word	0x00000002
        /*13d8*/ 	.word	0x00028420
        /*13dc*/ 	.short	0x010a
        /*13de*/ 	.byte	0x3f
	.zero		1


	//   ....[67]....
        /*13e0*/ 	.word	0x000236e0
        /*13e4*/ 	.word	0x00000006
        /*13e8*/ 	.word	0x00028480
        /*13ec*/ 	.short	0x010a
        /*13ee*/ 	.byte	0x3f
	.zero		1


	//   ....[68]....
        /*13f0*/ 	.word	0x00023a30
        /*13f4*/ 	.word	0x00000006
        /*13f8*/ 	.word	0x00028440
        /*13fc*/ 	.short	0x010a
        /*13fe*/ 	.byte	0x3f
	.zero		1


	//   ....[69]....
        /*1400*/ 	.word	0x00023e00
        /*1404*/ 	.word	0x00000014
        /*1408*/ 	.word	0x00028470
        /*140c*/ 	.short	0x010a
        /*140e*/ 	.byte	0x3f
	.zero		1


	//   ....[70]....
        /*1410*/ 	.word	0x00023e70
        /*1414*/ 	.word	0x00000014
        /*1418*/ 	.word	0x00028460
        /*141c*/ 	.short	0x010a
        /*141e*/ 	.byte	0x3f
	.zero		1


	//   ....[71]....
        /*1420*/ 	.word	0x000244f0
        /*1424*/ 	.word	0x00000014
        /*1428*/ 	.word	0x00028450
        /*142c*/ 	.short	0x0101
        /*142e*/ 	.byte	0x3f
	.zero		1


	//   ....[72]....
        /*1430*/ 	.word	0x00024570
        /*1434*/ 	.word	0x00000014
        /*1438*/ 	.word	0x00000000
        /*143c*/ 	.short	0x0101
        /*143e*/ 	.byte	0x3f
	.zero		1


	//   ....[73]....
        /*1440*/ 	.word	0x000247b0
        /*1444*/ 	.word	0x00000000
        /*1448*/ 	.word	0x00028470
        /*144c*/ 	.short	0x010a
        /*144e*/ 	.byte	0x3f
	.zero		1


	//   ....[74]....
        /*1450*/ 	.word	0x00024820
        /*1454*/ 	.word	0x00000000
        /*1458*/ 	.word	0x00028460
        /*145c*/ 	.short	0x010a
        /*145e*/ 	.byte	0x3f
	.zero		1


	//   ....[75]....
        /*1460*/ 	.word	0x00024e60
        /*1464*/ 	.word	0x00000000
        /*1468*/ 	.word	0x00028450
        /*146c*/ 	.short	0x0101
        /*146e*/ 	.byte	0x3f
	.zero		1


	//   ....[76]....
        /*1470*/ 	.word	0x00024ea0
        /*1474*/ 	.word	0x00000000
        /*1478*/ 	.word	0x00000000
        /*147c*/ 	.short	0x0101
        /*147e*/ 	.byte	0x3f
	.zero		1


	//   ....[77]....
        /*1480*/ 	.word	0x00025c60
        /*1484*/ 	.word	0x00000000
        /*1488*/ 	.word	0x00028420
        /*148c*/ 	.short	0x010a
        /*148e*/ 	.byte	0x3f
	.zero		1


	//   ....[78]....
        /*1490*/ 	.word	0x00025e10
        /*1494*/ 	.word	0x00000006
        /*1498*/ 	.word	0x00000000
        /*149c*/ 	.short	0x010a
        /*149e*/ 	.byte	0x3f
	.zero		1


	//   ....[79]....
        /*14a0*/ 	.word	0x00025e80
        /*14a4*/ 	.word	0x00000007
        /*14a8*/ 	.word	0x00000000
        /*14ac*/ 	.short	0x010a
        /*14ae*/ 	.byte	0x3f
	.zero		1


	//   ....[80]....
        /*14b0*/ 	.word	0x00025ee0
        /*14b4*/ 	.word	0x00000004
        /*14b8*/ 	.word	0x00028460
        /*14bc*/ 	.short	0x010a
        /*14be*/ 	.byte	0x3f
	.zero		1


	//   ....[81]....
        /*14c0*/ 	.word	0x00025f30
        /*14c4*/ 	.word	0x00000003
        /*14c8*/ 	.word	0x00028460
        /*14cc*/ 	.short	0x010a
        /*14ce*/ 	.byte	0x3f
	.zero		1


	//   ....[82]....
        /*14d0*/ 	.word	0x00025f70
        /*14d4*/ 	.word	0x00000004
        /*14d8*/ 	.word	0x00028480
        /*14dc*/ 	.short	0x010a
        /*14de*/ 	.byte	0x3f
	.zero		1


	//   ....[83]....
        /*14e0*/ 	.word	0x00025f90
        /*14e4*/ 	.word	0x00000003
        /*14e8*/ 	.word	0x00028480
        /*14ec*/ 	.short	0x010a
        /*14ee*/ 	.byte	0x3f
	.zero		1


	//   ....[84]....
        /*14f0*/ 	.word	0x00025ff0
        /*14f4*/ 	.word	0x00000050
        /*14f8*/ 	.word	0x00028490
        /*14fc*/ 	.short	0x010a
        /*14fe*/ 	.byte	0x3f
	.zero		1


	//   ....[85]....
        /*1500*/ 	.word	0x00026040
        /*1504*/ 	.word	0x00000050
        /*1508*/ 	.word	0x00028490
        /*150c*/ 	.short	0x010a
        /*150e*/ 	.byte	0x3f
	.zero		1


	//   ....[86]....
        /*1510*/ 	.word	0x00026090
        /*1514*/ 	.word	0x00000050
        /*1518*/ 	.word	0x00028490
        /*151c*/ 	.short	0x010a
        /*151e*/ 	.byte	0x3f
	.zero		1


	//   ....[87]....
        /*1520*/ 	.word	0x000260e0
        /*1524*/ 	.word	0x00000050
        /*1528*/ 	.word	0x000284b0
        /*152c*/ 	.short	0x010a
        /*152e*/ 	.byte	0x3f
	.zero		1


	//   ....[88]....
        /*1530*/ 	.word	0x000268e0
        /*1534*/ 	.word	0x00000010
        /*1538*/ 	.word	0x00028400
        /*153c*/ 	.short	0x010a
        /*153e*/ 	.byte	0x3f
	.zero		1


	//   ....[89]....
        /*1540*/ 	.word	0x00027260
        /*1544*/ 	.word	0x00000010
        /*1548*/ 	.word	0x00028400
        /*154c*/ 	.short	0x010a
        /*154e*/ 	.byte	0x3f
	.zero		1


	//   ....[90]....
        /*1550*/ 	.word	0x000272b0
        /*1554*/ 	.word	0x00000009
        /*1558*/ 	.word	0x00028430
        /*155c*/ 	.short	0x010a
        /*155e*/ 	.byte	0x3f
	.zero		1


	//   ....[91]....
        /*1560*/ 	.word	0x00027300
        /*1564*/ 	.word	0x0000000b
        /*1568*/ 	.word	0x00028430
        /*156c*/ 	.short	0x010a
        /*156e*/ 	.byte	0x3f
	.zero		1


	//   ....[92]....
        /*1570*/ 	.word	0x00027350
        /*1574*/ 	.word	0x0000000b
        /*1578*/ 	.word	0x00028450
        /*157c*/ 	.short	0x010a
        /*157e*/ 	.byte	0x3f
	.zero		1


	//   ....[93]....
        /*1580*/ 	.word	0x000273a0
        /*1584*/ 	.word	0x00000005
        /*1588*/ 	.word	0x00028430
        /*158c*/ 	.short	0x010a
        /*158e*/ 	.byte	0x3f
	.zero		1


	//   ....[94]....
        /*1590*/ 	.word	0x000273f0
        /*1594*/ 	.word	0x00000006
        /*1598*/ 	.word	0x00028450
        /*159c*/ 	.short	0x010a
        /*159e*/ 	.byte	0x3f
	.zero		1


	//   ....[95]....
        /*15a0*/ 	.word	0x00027440
        /*15a4*/ 	.word	0x00000005
        /*15a8*/ 	.word	0x00028430
        /*15ac*/ 	.short	0x010a
        /*15ae*/ 	.byte	0x3f
	.zero		1


	//   ....[96]....
        /*15b0*/ 	.word	0x00027490
        /*15b4*/ 	.word	0x00000006
        /*15b8*/ 	.word	0x00028450
        /*15bc*/ 	.short	0x010a
        /*15be*/ 	.byte	0x3f
	.zero		1


	//   ....[97]....
        /*15c0*/ 	.word	0x000274e0
        /*15c4*/ 	.word	0x00000004
        /*15c8*/ 	.word	0x00028450
        /*15cc*/ 	.short	0x010a
        /*15ce*/ 	.byte	0x3f
	.zero		1


	//   ....[98]....
        /*15d0*/ 	.word	0x00029ac0
        /*15d4*/ 	.word	0x00000005
        /*15d8*/ 	.word	0x00028420
        /*15dc*/ 	.short	0x010a
        /*15de*/ 	.byte	0x3f
	.zero		1


	//   ....[99]....
        /*15e0*/ 	.word	0x00029b10
        /*15e4*/ 	.word	0x00000007
        /*15e8*/ 	.word	0x000284a0
        /*15ec*/ 	.short	0x010a
        /*15ee*/ 	.byte	0x3f
	.zero		1


	//   ....[100]....
        /*15f0*/ 	.word	0x00029b60
        /*15f4*/ 	.word	0x00000007
        /*15f8*/ 	.word	0x000284c0
        /*15fc*/ 	.short	0x010a
        /*15fe*/ 	.byte	0x3f
	.zero		1


	//   ....[101]....
        /*1600*/ 	.word	0x00029bb0
        /*1604*/ 	.word	0x00000008
        /*1608*/ 	.word	0x000284a0
        /*160c*/ 	.short	0x010a
        /*160e*/ 	.byte	0x3f
	.zero		1


	//   ....[102]....
        /*1610*/ 	.word	0x00029c00
        /*1614*/ 	.word	0x00000008
        /*1618*/ 	.word	0x000284c0
        /*161c*/ 	.short	0x010a
        /*161e*/ 	.byte	0x3f
	.zero		1


	//   ....[103]....
        /*1620*/ 	.word	0x00029da0
        /*1624*/ 	.word	0x00000000
        /*1628*/ 	.word	0x00028480
        /*162c*/ 	.short	0x010a
        /*162e*/ 	.byte	0x3f
	.zero		1


	//   ....[104]....
        /*1630*/ 	.word	0x00029df0
        /*1634*/ 	.word	0x00000000
        /*1638*/ 	.word	0x00028440
        /*163c*/ 	.short	0x010a
        /*163e*/ 	.byte	0x3f
	.zero		1


	//   ....[105]....
        /*1640*/ 	.word	0x0002a930
        /*1644*/ 	.word	0x00000002
        /*1648*/ 	.word	0x00028420
        /*164c*/ 	.short	0x010a
        /*164e*/ 	.byte	0x3f
	.zero		1


	//   ....[106]....
        /*1650*/ 	.word	0x0002a980
        /*1654*/ 	.word	0x00000006
        /*1658*/ 	.word	0x00028480
        /*165c*/ 	.short	0x010a
        /*165e*/ 	.byte	0x3f
	.zero		1


	//   ....[107]....
        /*1660*/ 	.word	0x0002a9d0
        /*1664*/ 	.word	0x00000006
        /*1668*/ 	.word	0x00028440
        /*166c*/ 	.short	0x010a
        /*166e*/ 	.byte	0x3f
	.zero		1


	//   ....[108]....
        /*1670*/ 	.word	0x0002aa20
        /*1674*/ 	.word	0x00000014
        /*1678*/ 	.word	0x00028470
        /*167c*/ 	.short	0x010a
        /*167e*/ 	.byte	0x3f
	.zero		1


	//   ....[109]....
        /*1680*/ 	.word	0x0002aa70
        /*1684*/ 	.word	0x00000014
        /*1688*/ 	.word	0x00028460
        /*168c*/ 	.short	0x010a
        /*168e*/ 	.byte	0x3f
	.zero		1


	//   ....[110]....
        /*1690*/ 	.word	0x0002aac0
        /*1694*/ 	.word	0x00000000
        /*1698*/ 	.word	0x00028470
        /*169c*/ 	.short	0x010a
        /*169e*/ 	.byte	0x3f
	.zero		1


	//   ....[111]....
        /*16a0*/ 	.word	0x0002ab10
        /*16a4*/ 	.word	0x00000000
        /*16a8*/ 	.word	0x00028460
        /*16ac*/ 	.short	0x010a
        /*16ae*/ 	.byte	0x3f
	.zero		1


	//   ....[112]....
        /*16b0*/ 	.word	0x0002b570
        /*16b4*/ 	.word	0x00000000
        /*16b8*/ 	.word	0x00028420
        /*16bc*/ 	.short	0x010a
        /*16be*/ 	.byte	0x3f
	.zero		1


	//   ....[113]....
        /*16c0*/ 	.word	0x0002b710
        /*16c4*/ 	.word	0x00000006
        /*16c8*/ 	.word	0x00000000
        /*16cc*/ 	.short	0x010a
        /*16ce*/ 	.byte	0x3f
	.zero		1


	//   ....[114]....
        /*16d0*/ 	.word	0x0002b760
        /*16d4*/ 	.word	0x00000007
        /*16d8*/ 	.word	0x00000000
        /*16dc*/ 	.short	0x010a
        /*16de*/ 	.byte	0x3f
	.zero		1


	//   ....[115]....
        /*16e0*/ 	.word	0x0002b7b0
        /*16e4*/ 	.word	0x00000004
        /*16e8*/ 	.word	0x00028460
        /*16ec*/ 	.short	0x010a
        /*16ee*/ 	.byte	0x3f
	.zero		1


	//   ....[116]....
        /*16f0*/ 	.word	0x0002b800
        /*16f4*/ 	.word	0x00000003
        /*16f8*/ 	.word	0x00028460
        /*16fc*/ 	.short	0x010a
        /*16fe*/ 	.byte	0x3f
	.zero		1


	//   ....[117]....
        /*1700*/ 	.word	0x0002b850
        /*1704*/ 	.word	0x00000004
        /*1708*/ 	.word	0x00028480
        /*170c*/ 	.short	0x010a
        /*170e*/ 	.byte	0x3f
	.zero		1


	//----- nvinfo : EIATTR_NUM_MBARRIERS
	.align		4
.L_495:
        /*1710*/ 	.byte	0x03, 0x38
        /*1712*/ 	.short	0x0016


	//----- nvinfo : EIATTR_EXIT_INSTR_OFFSETS
	.align		4
        /*1714*/ 	.byte	0x04, 0x1c
        /*1716*/ 	.short	(.L_497 - .L_496)


	//   ....[0]....
.L_496:
        /*1718*/ 	.word	0x00025fe0


	//----- nvinfo : EIATTR_MAX_THREADS
	.align		4
.L_497:
        /*171c*/ 	.byte	0x04, 0x05
        /*171e*/ 	.short	(.L_499 - .L_498)
.L_498:
        /*1720*/ 	.word	0x00000180
        /*1724*/ 	.word	0x00000001
        /*1728*/ 	.word	0x00000001


	//----- nvinfo : EIATTR_CRS_STACK_SIZE
	.align		4
.L_499:
        /*172c*/ 	.byte	0x04, 0x1e
        /*172e*/ 	.short	(.L_501 - .L_500)
.L_500:
        /*1730*/ 	.word	0x00000000


	//----- nvinfo : EIATTR_CBANK_PARAM_SIZE
	.align		4
.L_501:
        /*1734*/ 	.byte	0x03, 0x19
        /*1736*/ 	.short	0x0af0


	//----- nvinfo : EIATTR_PARAM_CBANK
	.align		4
        /*1738*/ 	.byte	0x04, 0x0a
        /*173a*/ 	.short	(.L_503 - .L_502)
	.align		4
.L_502:
        /*173c*/ 	.word	index@(.nv.constant0._ZN7cutlass13device_kernelIN5flash11enable_sm90INS1_16FlashAttnFwdSm90INS1_25CollectiveMainloopFwdSm90ILi2EN4cute5tupleIJNS5_1CILi1EEES8_S8_EEENS6_IJNS7_ILi128EEENS7_ILi64EEENS7_ILi256EEEEEELi256ENS_12float_e4m3_tEfNS_4arch4Sm90ELb0ELb1ELb0ELb1ELb0ELb1ELb0ELb1ELb1ELb1ELb0ELb0EEENS1_21CollectiveEpilogueFwdINS6_IJSA_SC_SB_EEES9_NS_10bfloat16_tESG_Li256ELb1ELb1ELb0ELb1EEENS1_36VarlenDynamicPersistentTileSchedulerILi128ELi64ELi256ELi128ELb0ELb1ELb1ELb1ELb0ELb1EEEEEEEEEvNT_6ParamsE)
        /*1740*/ 	.short	0x0210
        /*1742*/ 	.short	0x0af0


	//----- nvinfo : EIATTR_SW_WAR
	.align		4
.L_503:
        /*1744*/ 	.byte	0x04, 0x36
        /*1746*/ 	.short	(.L_505 - .L_504)
.L_504:
        /*1748*/ 	.word	0x00000008
.L_505:


//--------------------- .nv.info._ZN7cutlass13device_kernelIN5flash11enable_sm90INS1_16FlashAttnFwdSm90INS1_25CollectiveMainloopFwdSm90ILi2EN4cute5tupleIJNS5_1CILi1EEES8_S8_EEENS6_IJNS7_ILi128EEESA_NS7_ILi256EEEEEELi256ENS_12float_e4m3_tEfNS_4arch4Sm90ELb1ELb0ELb0ELb0ELb0ELb0ELb0ELb1ELb1ELb1ELb0ELb0EEENS1_21CollectiveEpilogueFwdINS6_IJSA_SB_SA_EEES9_NS_10bfloat16_tESF_Li256ELb0ELb1ELb0ELb1EEENS1_30DynamicPersistentTileSchedulerILi256ELi128ELb0ELb1ELb1EEEEEEEEEvNT_6ParamsE --------------------------
	.section	.nv.info._ZN7cutlass13device_kernelIN5flash11enable_sm90INS1_16FlashAttnFwdSm90INS1_25CollectiveMainloopFwdSm90ILi2EN4cute5tupleIJNS5_1CILi1EEES8_S8_EEENS6_IJNS7_ILi128EEESA_NS7_ILi256EEEEEELi256ENS_12float_e4m3_tEfNS_4arch4Sm90ELb1ELb0ELb0ELb0ELb0ELb0ELb0ELb1ELb1ELb1ELb0ELb0EEENS1_21CollectiveEpilogueFwdINS6_IJSA_SB_SA_EEES9_NS_10bfloat16_tESF_Li256ELb0ELb1ELb0ELb1EEENS1_30DynamicPersistentTileSchedulerILi256ELi128ELb0ELb1ELb1EEEEEEEEEvNT_6ParamsE,"",@"SHT_CUDA_INFO"
	.sectionflags	@""
	.align	4


	//----- nvinfo : EIATTR_CUDA_API_VERSION
	.align		4
        /*0000*/ 	.byte	0x04, 0x37
        /*0002*/ 	.short	(.L_507 - .L_506)
.L_506:
        /*0004*/ 	.word	0x00000082


	//----- nvinfo : EIATTR_KPARAM_INFO
	.align		4
.L_507:
        /*0008*/ 	.byte	0x04, 0x17
        /*000a*/ 	.short	(.L_509 - .L_508)
.L_508:
        /*000c*/ 	.word	0x00000000
        /*0010*/ 	.short	0x0000
        /*0012*/ 	.short	0x0070
        /*0014*/ 	.byte	0x00, 0xf0, 0x01, 0x2a


	//----- nvinfo : EIATTR_SPARSE_MMA_MASK
	.align		4
.L_509:
        /*0018*/ 	.byte	0x03, 0x50
        /*001a*/ 	.short	0x0000


	//----- nvinfo : EIATTR_MAXREG_COUNT
	.align		4
        /*001c*/ 	.byte	0x03, 0x1b
        /*001e*/ 	.short	0x00a8


	//----- nvinfo : EIATTR_NUM_BARRIERS
	.align		4
        /*0020*/ 	.byte	0x02, 0x4c
        /*0022*/ 	.byte	0x10
	.zero		1


	//----- nvinfo : EIATTR_EXTERNS
	.align		4
        /*0024*/ 	.byte	0x04, 0x0f
        /*0026*/ 	.short	(.L_511 - .L_510)


	//   ....[0]....
	.align		4
.L_510:
        /*0028*/ 	.word	index@(__assertfail)


	//----- nvinfo : EIATTR_ANNOTATIONS
	.align		4
.L_511:
        /*002c*/ 	.byte	0x04, 0x55
        /*002e*/ 	.short	(.L_513 - .L_512)


	//   ....[0]....
.L_512:
        /* <DEDUP_REMOVED lines=37> */


	//----- nvinfo : EIATTR_MERCURY_ISA_VERSION
	.align		4
.L_513:
        /*0268*/ 	.byte	0x03, 0x5f
        /*026a*/ 	.short	0x0101


	//----- nvinfo : EIATTR_INT_WARP_WIDE_INSTR_OFFSETS
	.align		4
        /*026c*/ 	.byte	0x04, 0x31
        /*026e*/ 	.short	(.L_515 - .L_514)


	//   ....[0]....
.L_514:
        /*0270*/ 	.word	0x00000130


	//   ....[1]....
        /*0274*/ 	.word	0x00000170


	//   ....[2]....
        /*0278*/ 	.word	0x000001e0


	//   ....[3]....
        /*027c*/ 	.word	0x0000e0e0


	//   ....[4]....
        /*0280*/ 	.word	0x0000e170


	//   ....[5]....
        /*0284*/ 	.word	0x00011220


	//   ....[6]....
        /*0288*/ 	.word	0x00011280


	//----- nvinfo : EIATTR_COOP_GROUP_MASK_REGIDS
	.align		4
.L_515:
        /*028c*/ 	.byte	0x04, 0x29
        /*028e*/ 	.short	(.L_517 - .L_516)


	//   ....[0]....
.L_516:
        /*0290*/ 	.word	0xffffffff


	//   ....[1]....
        /*0294*/ 	.word	0xffffffff


	//   ....[2]....
        /*0298*/ 	.word	0xffffffff


	//   ....[3]....
        /*029c*/ 	.word	0xffffffff


	//   ....[4]....
        /*02a0*/ 	.word	0xffffffff


	//   ....[5]....
        /*02a4*/ 	.word	0xffffffff


	//   ....[6]....
        /*02a8*/ 	.word	0xffffffff


	//   ....[7]....
        /*02ac*/ 	.word	0xffffffff


	//   ....[8]....
        /*02b0*/ 	.word	0xffffffff


	//   ....[9]....
        /*02b4*/ 	.word	0xffffffff


	//   ....[10]....
        /*02b8*/ 	.word	0xffffffff


	//   ....[11]....
        /*02bc*/ 	.word	0xffffffff


	//   ....[12]....
        /*02c0*/ 	.word	0xffffffff


	//   ....[13]....
        /*02c4*/ 	.word	0xffffffff


	//   ....[14]....
        /*02c8*/ 	.word	0xffffffff


	//   ....[15]....
        /*02cc*/ 	.word	0xffffffff


	//   ....[16]....
        /*02d0*/ 	.word	0xffffffff


	//   ....[17]....
        /*02d4*/ 	.word	0xffffffff


	//   ....[18]....
        /*02d8*/ 	.word	0xffffffff


	//   ....[19]....
        /*02dc*/ 	.word	0xffffffff


	//   ....[20]....
        /*02e0*/ 	.word	0xffffffff


	//   ....[21]....
        /*02e4*/ 	.word	0xffffffff


	//   ....[22]....
        /*02e8*/ 	.word	0xffffffff


	//   ....[23]....
        /*02ec*/ 	.word	0xffffffff


	//   ....[24]....
        /*02f0*/ 	.word	0xffffffff


	//   ....[25]....
        /*02f4*/ 	.word	0xffffffff


	//   ....[26]....
        /*02f8*/ 	.word	0xffffffff


	//   ....[27]....
        /*02fc*/ 	.word	0xffffffff


	//   ....[28]....
        /*0300*/ 	.word	0xffffffff


	//   ....[29]....
        /*0304*/ 	.word	0xffffffff


	//   ....[30]....
        /*0308*/ 	.word	0xffffffff


	//   ....[31]....
        /*030c*/ 	.word	0xffffffff


	//   ....[32]....
        /*0310*/ 	.word	0xffffffff


	//   ....[33]....
        /*0314*/ 	.word	0xffffffff


	//   ....[34]....
        /*0318*/ 	.word	0xffffffff


	//   ....[35]....
        /*031c*/ 	.word	0xffffffff


	//   ....[36]....
        /*0320*/ 	.word	0xffffffff


	//   ....[37]....
        /*0324*/ 	.word	0xffffffff


	//   ....[38]....
        /*0328*/ 	.word	0xffffffff


	//   ....[39]....
        /*032c*/ 	.word	0xffffffff


	//   ....[40]....
        /*0330*/ 	.word	0xffffffff


	//   ....[41]....
        /*0334*/ 	.word	0xffffffff


	//   ....[42]....
        /*0338*/ 	.word	0xffffffff


	//   ....[43]....
        /*033c*/ 	.word	0xffffffff


	//   ....[44]....
        /*0340*/ 	.word	0xffffffff


	//   ....[45]....
        /*0344*/ 	.word	0xffffffff


	//   ....[46]....
        /*0348*/ 	.word	0xffffffff


	//   ....[47]....
        /*034c*/ 	.word	0xffffffff


	//   ....[48]....
        /*0350*/ 	.word	0xffffffff


	//   ....[49]....
        /*0354*/ 	.word	0xffffffff


	//   ....[50]....
        /*0358*/ 	.word	0xffffffff


	//   ....[51]....
        /*035c*/ 	.word	0xffffffff


	//   ....[52]....
        /*0360*/ 	.word	0xffffffff


	//   ....[53]....
        /*0364*/ 	.word	0xffffffff


	//   ....[54]....
        /*0368*/ 	.word	0xffffffff


	//   ....[55]....
        /*036c*/ 	.word	0xffffffff


	//   ....[56]....
        /*0370*/ 	.word	0xffffffff


	//   ....[57]....
        /*0374*/ 	.word	0xffffffff


	//   ....[58]....
        /*0378*/ 	.word	0xffffffff


	//   ....[59]....
        /*037c*/ 	.word	0xffffffff


	//   ....[60]....
        /*0380*/ 	.word	0xffffffff


	//   ....[61]....
        /*0384*/ 	.word	0xffffffff


	//   ....[62]....
        /*0388*/ 	.word	0xffffffff


	//   ....[63]....
        /*038c*/ 	.word	0xffffffff


	//   ....[64]....
        /*0390*/ 	.word	0xffffffff


	//   ....[65]....
        /*0394*/ 	.word	0xffffffff


	//   ....[66]....
        /*0398*/ 	.word	0xffffffff


	//   ....[67]....
        /*039c*/ 	.word	0xffffffff


	//   ....[68]....
        /*03a0*/ 	.word	0xffffffff


	//   ....[69]....
        /*03a4*/ 	.word	0xffffffff


	//   ....[70]....
        /*03a8*/ 	.word	0xffffffff


	//   ....[71]....
        /*03ac*/ 	.word	0xffffffff


	//   ....[72]....
        /*03b0*/ 	.word	0xffffffff


	//   ....[73]....
        /*03b4*/ 	.word	0xffffffff


	//   ....[74]....
        /*03b8*/ 	.word	0xffffffff


	//   ....[75]....
        /*03bc*/ 	.word	0xffffffff


	//   ....[76]....
        /*03c0*/ 	.word	0xffffffff


	//   ....[77]....
        /*03c4*/ 	.word	0xffffffff


	//   ....[78]....
        /*03c8*/ 	.word	0xffffffff


	//   ....[79]....
        /*03cc*/ 	.word	0xffffffff


	//   ....[80]....
        /*03d0*/ 	.word	0xffffffff


	//   ....[81]....
        /*03d4*/ 	.word	0xffffffff


	//   ....[82]....
        /*03d8*/ 	.word	0xffffffff


	//   ....[83]....
        /*03dc*/ 	.word	0xffffffff


	//   ....[84]....
        /*03e0*/ 	.word	0xffffffff


	//   ....[85]....
        /*03e4*/ 	.word	0xffffffff


	//   ....[86]....
        /*03e8*/ 	.word	0xffffffff


	//   ....[87]....
        /*03ec*/ 	.word	0xffffffff


	//   ....[88]....
        /*03f0*/ 	.word	0xffffffff


	//   ....[89]....
        /*03f4*/ 	.word	0xffffffff


	//   ....[90]....
        /*03f8*/ 	.word	0xffffffff


	//   ....[91]....
        /*03fc*/ 	.word	0xffffffff


	//   ....[92]....
        /*0400*/ 	.word	0xffffffff


	//   ....[93]....
        /*0404*/ 	.word	0xffffffff


	//   ....[94]....
        /*0408*/ 	.word	0xffffffff


	//   ....[95]....
        /*040c*/ 	.word	0xffffffff


	//   ....[96]....
        /*0410*/ 	.word	0xffffffff


	//   ....[97]....
        /*0414*/ 	.word	0xffffffff


	//   ....[98]....
        /*0418*/ 	.word	0xffffffff


	//   ....[99]....
        /*041c*/ 	.word	0xffffffff


	//   ....[100]....
        /*0420*/ 	.word	0xffffffff


	//   ....[101]....
        /*0424*/ 	.word	0xffffffff


	//   ....[102]....
        /*0428*/ 	.word	0xffffffff


	//   ....[103]....
        /*042c*/ 	.word	0xffffffff


	//   ....[104]....
        /*0430*/ 	.word	0xffffffff


	//   ....[105]....
        /*0434*/ 	.word	0xffffffff


	//   ....[106]....
        /*0438*/ 	.word	0xffffffff


	//   ....[107]....
        /*043c*/ 	.word	0xffffffff


	//   ....[108]....
        /*0440*/ 	.word	0xffffffff


	//   ....[109]....
        /*0444*/ 	.word	0xffffffff


	//   ....[110]....
        /*0448*/ 	.word	0xffffffff


	//   ....[111]....
        /*044c*/ 	.word	0xffffffff


	//   ....[112]....
        /*0450*/ 	.word	0xffffffff


	//   ....[113]....
        /*0454*/ 	.word	0xffffffff


	//   ....[114]....
        /*0458*/ 	.word	0xffffffff


	//   ....[115]....
        /*045c*/ 	.word	0xffffffff


	//   ....[116]....
        /*0460*/ 	.word	0xffffffff


	//   ....[117]....
        /*0464*/ 	.word	0xffffffff


	//   ....[118]....
        /*0468*/ 	.word	0xffffffff


	//   ....[119]....
        /*046c*/ 	.word	0xffffffff


	//   ....[120]....
        /*0470*/ 	.word	0xffffffff


	//   ....[121]....
        /*0474*/ 	.word	0xffffffff


	//   ....[122]....
        /*0478*/ 	.word	0xffffffff


	//   ....[123]....
        /*047c*/ 	.word	0xffffffff


	//   ....[124]....
        /*0480*/ 	.word	0xffffffff


	//   ....[125]....
        /*0484*/ 	.word	0xffffffff


	//   ....[126]....
        /*0488*/ 	.word	0xffffffff


	//   ....[127]....
        /*048c*/ 	.word	0xffffffff


	//   ....[128]....
        /*0490*/ 	.word	0xffffffff


	//   ....[129]....
        /*0494*/ 	.word	0xffffffff


	//   ....[130]....
        /*0498*/ 	.word	0xffffffff


	//   ....[131]....
        /*049c*/ 	.word	0xffffffff


	//   ....[132]....
        /*04a0*/ 	.word	0x0500000f


	//   ....[133]....
        /*04a4*/ 	.word	0x0500000f


	//   ....[134]....
        /*04a8*/ 	.word	0x0500000f


	//   ....[135]....
        /*04ac*/ 	.word	0x0500000f


	//   ....[136]....
        /*04b0*/ 	.word	0x0500000f


	//   ....[137]....
        /*04b4*/ 	.word	0x0500000f


	//   ....[138]....
        /*04b8*/ 	.word	0x0500000f


	//   ....[139]....
        /*04bc*/ 	.word	0x0500000f


	//   ....[140]....
        /*04c0*/ 	.word	0x0500000f


	//   ....[141]....
        /*04c4*/ 	.word	0x0500000f


	//   ....[142]....
        /*04c8*/ 	.word	0x0500000f


	//   ....[143]....
        /*04cc*/ 	.word	0x0500000f


	//   ....[144]....
        /*04d0*/ 	.word	0x0500000f


	//   ....[145]....
        /*04d4*/ 	.word	0x0500000f


	//   ....[146]....
        /*04d8*/ 	.word	0x0500000f


	//   ....[147]....
        /*04dc*/ 	.word	0x0500000f


	//   ....[148]....
        /*04e0*/ 	.word	0x0500000f


	//   ....[149]....
        /*04e4*/ 	.word	0x0500000f


	//----- nvinfo : EIATTR_COOP_GROUP_INSTR_OFFSETS
	.align		4
.L_517:
        /*04e8*/ 	.byte	0x04, 0x28
        /*04ea*/ 	.short	(.L_519 - .L_518)


	//   ....[0]....
.L_518:
        /*04ec*/ 	.word	0x00000070


	//   ....[1]....
        /*04f0*/ 	.word	0x00000140


	//   ....[2]....
        /*04f4*/ 	.word	0x00000190


	//   ....[3]....
        /*04f8*/ 	.word	0x000003c0


	//   ....[4]....
        /*04fc*/ 	.word	0x00000520


	//   ....[5]....
        /*0500*/ 	.word	0x00000640


	//   ....[6]....
        /*0504*/ 	.word	0x000007a0


	//   ....[7]....
        /*0508*/ 	.word	0x00001990


	//   ....[8]....
        /*050c*/ 	.word	0x00002260


	//   ....[9]....
        /*0510*/ 	.word	0x00002aa0


	//   ....[10]....
        /*0514*/ 	.word	0x00002ac0


	//   ....[11]....
        /*0518*/ 	.word	0x00002ad0


	//   ....[12]....
        /*051c*/ 	.word	0x000035c0


	//   ....[13]....
        /*0520*/ 	.word	0x000036c0


	//   ....[14]....
        /*0524*/ 	.word	0x000049a0


	//   ....[15]....
        /*0528*/ 	.word	0x000049c0


	//   ....[16]....
        /*052c*/ 	.word	0x00005040


	//   ....[17]....
        /*0530*/ 	.word	0x00005140


	//   ....[18]....
        /*0534*/ 	.word	0x000059b0


	//   ....[19]....
        /*0538*/ 	.word	0x00005a30


	//   ....[20]....
        /*053c*/ 	.word	0x000078f0


	//   ....[21]....
        /*0540*/ 	.word	0x00007900


	//   ....[22]....
        /*0544*/ 	.word	0x00007930


	//   ....[23]....
        /*0548*/ 	.word	0x00007940


	//   ....[24]....
        /*054c*/ 	.word	0x00009550


	//   ....[25]....
        /*0550*/ 	.word	0x00009600


	//   ....[26]....
        /*0554*/ 	.word	0x00009620


	//   ....[27]....
        /*0558*/ 	.word	0x00009640


	//   ....[28]....
        /*055c*/ 	.word	0x0000b060


	//   ....[29]....
        /*0560*/ 	.word	0x0000b090


	//   ....[30]....
        /*0564*/ 	.word	0x0000b120


	//   ....[31]....
        /*0568*/ 	.word	0x0000b150


	//   ....[32]....
        /*056c*/ 	.word	0x0000b170


	//   ....[33]....
        /*0570*/ 	.word	0x0000b190


	//   ....[34]....
        /*0574*/ 	.word	0x0000b1c0


	//   ....[35]....
        /*0578*/ 	.word	0x0000b1d0


	//   ....[36]....
        /*057c*/ 	.word	0x0000b200


	//   ....[37]....
        /*0580*/ 	.word	0x0000b230


	//   ....[38]....
        /*0584*/ 	.word	0x0000b260


	//   ....[39]....
        /*0588*/ 	.word	0x0000b290


	//   ....[40]....
        /*058c*/ 	.word	0x0000b2c0


	//   ....[41]....
        /*0590*/ 	.word	0x0000b2e0


	//   ....[42]....
        /*0594*/ 	.word	0x0000b310


	//   ....[43]....
        /*0598*/ 	.word	0x0000b320


	//   ....[44]....
        /*059c*/ 	.word	0x0000b340


	//   ....[45]....
        /*05a0*/ 	.word	0x0000b350


	//   ....[46]....
        /*05a4*/ 	.word	0x0000b360


	//   ....[47]....
        /*05a8*/ 	.word	0x0000b370


	//   ....[48]....
        /*05ac*/ 	.word	0x0000b390


	//   ....[49]....
        /*05b0*/ 	.word	0x0000b3a0


	//   ....[50]....
        /*05b4*/ 	.word	0x0000b3b0


	//   ....[51]....
        /*05b8*/ 	.word	0x0000b3c0


	//   ....[52]....
        /*05bc*/ 	.word	0x0000b3d0


	//   ....[53]....
        /*05c0*/ 	.word	0x0000b3e0


	//   ....[54]....
        /*05c4*/ 	.word	0x0000b3f0


	//   ....[55]....
        /*05c8*/ 	.word	0x0000b400


	//   ....[56]....
        /*05cc*/ 	.word	0x0000b420


	//   ....[57]....
        /*05d0*/ 	.word	0x0000b430


	//   ....[58]....
        /*05d4*/ 	.word	0x0000b440


	//   ....[59]....
        /*05d8*/ 	.word	0x0000b450


	//   ....[60]....
        /*05dc*/ 	.word	0x0000b5a0


	//   ....[61]....
        /*05e0*/ 	.word	0x0000b5d0


	//   ....[62]....
        /*05e4*/ 	.word	0x0000b610


	//   ....[63]....
        /*05e8*/ 	.word	0x0000b640


	//   ....[64]....
        /*05ec*/ 	.word	0x0000b660


	//   ....[65]....
        /*05f0*/ 	.word	0x0000b680


	//   ....[66]....
        /*05f4*/ 	.word	0x0000b6a0


	//   ....[67]....
        /*05f8*/ 	.word	0x0000b6c0


	//   ....[68]....
        /*05fc*/ 	.word	0x0000b6e0


	//   ....[69]....
        /*0600*/ 	.word	0x0000b710


	//   ....[70]....
        /*0604*/ 	.word	0x0000b720


	//   ....[71]....
        /*0608*/ 	.word	0x0000b730


	//   ....[72]....
        /*060c*/ 	.word	0x0000b740


	//   ....[73]....
        /*0610*/ 	.word	0x0000b750


	//   ....[74]....
        /*0614*/ 	.word	0x0000b760


	//   ....[75]....
        /*0618*/ 	.word	0x0000b770


	//   ....[76]....
        /*061c*/ 	.word	0x0000b780


	//   ....[77]....
        /*0620*/ 	.word	0x0000b790


	//   ....[78]....
        /*0624*/ 	.word	0x0000b7d0


	//   ....[79]....
        /*0628*/ 	.word	0x0000b7f0


	//   ....[80]....
        /*062c*/ 	.word	0x0000b810


	//   ....[81]....
        /*0630*/ 	.word	0x0000b820


	//   ....[82]....
        /*0634*/ 	.word	0x0000b840


	//   ....[83]....
        /*0638*/ 	.word	0x0000b850


	//   ....[84]....
        /*063c*/ 	.word	0x0000b860


	//   ....[85]....
        /*0640*/ 	.word	0x0000b870


	//   ....[86]....
        /*0644*/ 	.word	0x0000b880


	//   ....[87]....
        /*0648*/ 	.word	0x0000b890


	//   ....[88]....
        /*064c*/ 	.word	0x0000b8a0


	//   ....[89]....
        /*0650*/ 	.word	0x0000b8b0


	//   ....[90]....
        /*0654*/ 	.word	0x0000b8c0


	//   ....[91]....
        /*0658*/ 	.word	0x0000b8d0


	//   ....[92]....
        /*065c*/ 	.word	0x0000bf70


	//   ....[93]....
        /*0660*/ 	.word	0x0000bfa0


	//   ....[94]....
        /*0664*/ 	.word	0x0000bfd0


	//   ....[95]....
        /*0668*/ 	.word	0x0000c000


	//   ....[96]....
        /*066c*/ 	.word	0x0000c580


	//   ....[97]....
        /*0670*/ 	.word	0x0000c5b0


	//   ....[98]....
        /*0674*/ 	.word	0x0000c740


	//   ....[99]....
        /*0678*/ 	.word	0x0000c760


	//   ....[100]....
        /*067c*/ 	.word	0x0000c8a0


	//   ....[101]....
        /*0680*/ 	.word	0x0000c8c0


	//   ....[102]....
        /*0684*/ 	.word	0x0000ca10


	//   ....[103]....
        /*0688*/ 	.word	0x0000ca30


	//   ....[104]....
        /*068c*/ 	.word	0x0000d1b0


	//   ....[105]....
        /*0690*/ 	.word	0x0000d1d0


	//   ....[106]....
        /*0694*/ 	.word	0x0000d310


	//   ....[107]....
        /*0698*/ 	.word	0x0000d330


	//   ....[108]....
        /*069c*/ 	.word	0x0000d470


	//   ....[109]....
        /*06a0*/ 	.word	0x0000d490


	//   ....[110]....
        /*06a4*/ 	.word	0x0000d5e0


	//   ....[111]....
        /*06a8*/ 	.word	0x0000d600


	//   ....[112]....
        /*06ac*/ 	.word	0x0000d7e0


	//   ....[113]....
        /*06b0*/ 	.word	0x0000e8d0


	//   ....[114]....
        /*06b4*/ 	.word	0x0000f4f0


	//   ....[115]....
        /*06b8*/ 	.word	0x0000f510


	//   ....[116]....
        /*06bc*/ 	.word	0x0000f550


	//   ....[117]....
        /*06c0*/ 	.word	0x0000f590


	//   ....[118]....
        /*06c4*/ 	.word	0x0000f6a0


	//   ....[119]....
        /*06c8*/ 	.word	0x0000f6b0


	//   ....[120]....
        /*06cc*/ 	.word	0x0000f750


	//   ....[121]....
        /*06d0*/ 	.word	0x0000f760


	//   ....[122]....
        /*06d4*/ 	.word	0x0000f800


	//   ....[123]....
        /*06d8*/ 	.word	0x0000f810


	//   ....[124]....
        /*06dc*/ 	.word	0x0000f8b0


	//   ....[125]....
        /*06e0*/ 	.word	0x0000f8c0


	//   ....[126]....
        /*06e4*/ 	.word	0x0000f900


	//   ....[127]....
        /*06e8*/ 	.word	0x0000f960


	//   ....[128]....
        /*06ec*/ 	.word	0x0000f970


	//   ....[129]....
        /*06f0*/ 	.word	0x0000f980


	//   ....[130]....
        /*06f4*/ 	.word	0x00012090


	//   ....[131]....
        /*06f8*/ 	.word	0x00012230


	//   ....[132]....
        /*06fc*/ 	.word	0x00012830


	//   ....[133]....
        /*0700*/ 	.word	0x00012a00


	//   ....[134]....
        /*0704*/ 	.word	0x00012a70


	//   ....[135]....
        /*0708*/ 	.word	0x00012b00


	//   ....[136]....
        /*070c*/ 	.word	0x00012ba0


	//   ....[137]....
        /*0710*/ 	.word	0x00012c60


	//   ....[138]....
        /*0714*/ 	.word	0x00012d80


	//   ....[139]....
        /*0718*/ 	.word	0x00012de0


	//   ....[140]....
        /*071c*/ 	.word	0x00012ef0


	//   ....[141]....
        /*0720*/ 	.word	0x00012f50


	//   ....[142]....
        /*0724*/ 	.word	0x00013060


	//   ....[143]....
        /*0728*/ 	.word	0x000130c0


	//   ....[144]....
        /*072c*/ 	.word	0x000131c0


	//   ....[145]....
        /*0730*/ 	.word	0x00013220


	//   ....[146]....
        /*0734*/ 	.word	0x00013320


	//   ....[147]....
        /*0738*/ 	.word	0x00013380


	//   ....[148]....
        /*073c*/ 	.word	0x00013420


	//   ....[149]....
        /*0740*/ 	.word	0x000137c0


	//----- nvinfo : EIATTR_REG_RECONFIG
	.align		4
.L_519:
        /*0744*/ 	.byte	0x01, 0x54
	.zero		2


	//----- nvinfo : EIATTR_SYSCALL_OFFSETS
	.align		4
        /*0748*/ 	.byte	0x04, 0x46
        /*074a*/ 	.short	(.L_521 - .L_520)


	//   ....[0]....
.L_520:
        /*074c*/ 	.word	0x00001b70


	//   ....[1]....
        /*0750*/ 	.word	0x0000e2e0


	//   ....[2]....
        /*0754*/ 	.word	0x0000e470


	//   ....[3]....
        /*0758*/ 	.word	0x0000e5d0


	//   ....[4]....
        /*075c*/ 	.word	0x0000e720


	//   ....[5]....
        /*0760*/ 	.word	0x0000f0e0


	//----- nvinfo : EIATTR_MBARRIER_INSTR_OFFSETS
	.align		4
.L_521:
        /*0764*/ 	.byte	0x04, 0x39
        /*0766*/ 	.short	(.L_523 - .L_522)


	//   ....[0]....
.L_522:
        /*0768*/ 	.word	0x00000270
        /*076c*/ 	.word	0x000000ff
        /*0770*/ 	.word	0x00038800
        /*0774*/ 	.short	0x0100
        /*0776*/ 	.byte	0x08
	.zero		1


	//   ....[1]....
        /*0778*/ 	.word	0x00000280
        /*077c*/ 	.word	0x000000ff
        /*0780*/ 	.word	0x00038820
        /*0784*/ 	.short	0x0100
        /*0786*/ 	.byte	0x08
	.zero		1


	//   ....[2]....
        /*0788*/ 	.word	0x00000370
        /*078c*/ 	.word	0x000000ff
        /*0790*/ 	.word	0x00038830
        /*0794*/ 	.short	0x0100
        /*0796*/ 	.byte	0x08
	.zero		1


	//   ....[3]....
        /*0798*/ 	.word	0x00000380
        /*079c*/ 	.word	0x000000ff
        /*07a0*/ 	.word	0x00038840
        /*07a4*/ 	.short	0x0100
        /*07a6*/ 	.byte	0x08
	.zero		1


	//   ....[4]....
        /*07a8*/ 	.word	0x00000390
        /*07ac*/ 	.word	0x000000ff
        /*07b0*/ 	.word	0x00038838
        /*07b4*/ 	.short	0x0100
        /*07b6*/ 	.byte	0x08
	.zero		1


	//   ....[5]....
        /*07b8*/ 	.word	0x000003a0
        /*07bc*/ 	.word	0x000000ff
        /*07c0*/ 	.word	0x00038848
        /*07c4*/ 	.short	0x0100
        /*07c6*/ 	.byte	0x08
	.zero		1


	//   ....[6]....
        /*07c8*/ 	.word	0x000004d0
        /*07cc*/ 	.word	0x000000ff
        /*07d0*/ 	.word	0x00038850
        /*07d4*/ 	.short	0x0100
        /*07d6*/ 	.byte	0x08
	.zero		1


	//   ....[7]....
        /*07d8*/ 	.word	0x000004e0
        /*07dc*/ 	.word	0x000000ff
        /*07e0*/ 	.word	0x00038860
        /*07e4*/ 	.short	0x0100
        /*07e6*/ 	.byte	0x08
	.zero		1


	//   ....[8]....
        /*07e8*/ 	.word	0x000004f0
        /*07ec*/ 	.word	0x000000ff
        /*07f0*/ 	.word	0x00038858
        /*07f4*/ 	.short	0x0100
        /*07f6*/ 	.byte	0x08
	.zero		1


	//   ....[9]....
        /*07f8*/ 	.word	0x00000500
        /*07fc*/ 	.word	0x000000ff
        /*0800*/ 	.word	0x00038868
        /*0804*/ 	.short	0x0100
        /*0806*/ 	.byte	0x08
	.zero		1


	//   ....[10]....
        /*0808*/ 	.word	0x000005f0
        /*080c*/ 	.word	0x000000ff
        /*0810*/ 	.word	0x00038870
        /*0814*/ 	.short	0x0100
        /*0816*/ 	.byte	0x06
	.zero		1


	//   ....[11]....
        /*0818*/ 	.word	0x00000600
        /*081c*/ 	.word	0x000000ff
        /*0820*/ 	.word	0x00038880
        /*0824*/ 	.short	0x0100
        /*0826*/ 	.byte	0x06
	.zero		1


	//   ....[12]....
        /*0828*/ 	.word	0x00000610
        /*082c*/ 	.word	0x000000ff
        /*0830*/ 	.word	0x00038878
        /*0834*/ 	.short	0x0100
        /*0836*/ 	.byte	0x06
	.zero		1


	//   ....[13]....
        /*0838*/ 	.word	0x00000620
        /*083c*/ 	.word	0x000000ff
        /*0840*/ 	.word	0x00038888
        /*0844*/ 	.short	0x0100
        /*0846*/ 	.byte	0x06
	.zero		1


	//   ....[14]....
        /*0848*/ 	.word	0x00000750
        /*084c*/ 	.word	0x000000ff
        /*0850*/ 	.word	0x00038890
        /*0854*/ 	.short	0x0100
        /*0856*/ 	.byte	0x08
	.zero		1


	//   ....[15]....
        /*0858*/ 	.word	0x00000760
        /*085c*/ 	.word	0x000000ff
        /*0860*/ 	.word	0x000388a0
        /*0864*/ 	.short	0x0100
        /*0866*/ 	.byte	0x08
	.zero		1


	//   ....[16]....
        /*0868*/ 	.word	0x00000770
        /*086c*/ 	.word	0x000000ff
        /*0870*/ 	.word	0x00038898
        /*0874*/ 	.short	0x0100
        /*0876*/ 	.byte	0x08
	.zero		1


	//   ....[17]....
        /*0878*/ 	.word	0x00000780
        /*087c*/ 	.word	0x000000ff
        /*0880*/ 	.word	0x000388a8
        /*0884*/ 	.short	0x0100
        /*0886*/ 	.byte	0x08
	.zero		1


	//   ....[18]....
        /*0888*/ 	.word	0x000008b0
        /*088c*/ 	.word	0x000000ff
        /*0890*/ 	.word	0x000388b0
        /*0894*/ 	.short	0x0100
        /*0896*/ 	.byte	0x08
	.zero		1


	//   ....[19]....
        /*0898*/ 	.word	0x000008c0
        /*089c*/ 	.word	0x000000ff
        /*08a0*/ 	.word	0x000388c0
        /*08a4*/ 	.short	0x0100
        /*08a6*/ 	.byte	0x08
	.zero		1


	//   ....[20]....
        /*08a8*/ 	.word	0x000008d0
        /*08ac*/ 	.word	0x000000ff
        /*08b0*/ 	.word	0x000388b8
        /*08b4*/ 	.short	0x0100
        /*08b6*/ 	.byte	0x08
	.zero		1


	//   ....[21]....
        /*08b8*/ 	.word	0x000008e0
        /*08bc*/ 	.word	0x000000ff
        /*08c0*/ 	.word	0x000388c8
        /*08c4*/ 	.short	0x0100
        /*08c6*/ 	.byte	0x08
	.zero		1


	//   ....[22]....
        /*08c8*/ 	.word	0x00001bf0
        /*08cc*/ 	.word	0x000000ff
        /*08d0*/ 	.word	0x00038800
        /*08d4*/ 	.short	0x010a
        /*08d6*/ 	.byte	0x29
	.zero		1


	//   ....[23]....
        /*08d8*/ 	.word	0x00001c70
        /*08dc*/ 	.word	0x00000003
        /*08e0*/ 	.word	0x00038830
        /*08e4*/ 	.short	0x010a
        /*08e6*/ 	.byte	0x3f
	.zero		1


	//   ....[24]....
        /*08e8*/ 	.word	0x00001cd0
        /*08ec*/ 	.word	0x00000003
        /*08f0*/ 	.word	0x00038830
        /*08f4*/ 	.short	0x010a
        /*08f6*/ 	.byte	0x3f
	.zero		1


	//   ....[25]....
        /*08f8*/ 	.word	0x000024e0
        /*08fc*/ 	.word	0x00000003
        /*0900*/ 	.word	0x00000000
        /*0904*/ 	.short	0x0101
        /*0906*/ 	.byte	0x3f
	.zero		1


	//   ....[26]....
        /*0908*/ 	.word	0x00004380
        /*090c*/ 	.word	0x000000ff
        /*0910*/ 	.word	0x00038830
        /*0914*/ 	.short	0x010a
        /*0916*/ 	.byte	0x06
	.zero		1


	//   ....[27]....
        /*0918*/ 	.word	0x000043c0
        /*091c*/ 	.word	0x000000ff
        /*0920*/ 	.word	0x00038830
        /*0924*/ 	.short	0x010a
        /*0926*/ 	.byte	0x06
	.zero		1


	//   ....[28]....
        /*0928*/ 	.word	0x00004730
        /*092c*/ 	.word	0x000000ff
        /*0930*/ 	.word	0x00038850
        /*0934*/ 	.short	0x010a
        /*0936*/ 	.byte	0x06
	.zero		1


	//   ....[29]....
        /*0938*/ 	.word	0x00004770
        /*093c*/ 	.word	0x000000ff
        /*0940*/ 	.word	0x00038850
        /*0944*/ 	.short	0x010a
        /*0946*/ 	.byte	0x06
	.zero		1


	//   ....[30]....
        /*0948*/ 	.word	0x000061c0
        /*094c*/ 	.word	0x00000003
        /*0950*/ 	.word	0x00000000
        /*0954*/ 	.short	0x0101
        /*0956*/ 	.byte	0x3f
	.zero		1


	//   ....[31]....
        /*0958*/ 	.word	0x000065a0
        /*095c*/ 	.word	0x000000ff
        /*0960*/ 	.word	0x00000000
        /*0964*/ 	.short	0x0101
        /*0966*/ 	.byte	0x06
	.zero		1


	//   ....[32]....
        /*0968*/ 	.word	0x00007050
        /*096c*/ 	.word	0x000000ff
        /*0970*/ 	.word	0x00038830
        /*0974*/ 	.short	0x010a
        /*0976*/ 	.byte	0x06
	.zero		1


	//   ....[33]....
        /*0978*/ 	.word	0x00007090
        /*097c*/ 	.word	0x000000ff
        /*0980*/ 	.word	0x00038830
        /*0984*/ 	.short	0x010a
        /*0986*/ 	.byte	0x06
	.zero		1


	//   ....[34]....
        /*0988*/ 	.word	0x000073d0
        /*098c*/ 	.word	0x000000ff
        /*0990*/ 	.word	0x00038850
        /*0994*/ 	.short	0x010a
        /*0996*/ 	.byte	0x06
	.zero		1


	//   ....[35]....
        /*0998*/ 	.word	0x00007410
        /*099c*/ 	.word	0x000000ff
        /*09a0*/ 	.word	0x00038850
        /*09a4*/ 	.short	0x010a
        /*09a6*/ 	.byte	0x06
	.zero		1


	//   ....[36]....
        /*09a8*/ 	.word	0x000086c0
        /*09ac*/ 	.word	0x00000003
        /*09b0*/ 	.word	0x00000000
        /*09b4*/ 	.short	0x0101
        /*09b6*/ 	.byte	0x3f
	.zero		1


	//   ....[37]....
        /*09b8*/ 	.word	0x000088b0
        /*09bc*/ 	.word	0x000000ff
        /*09c0*/ 	.word	0x00000000
        /*09c4*/ 	.short	0x0101
        /*09c6*/ 	.byte	0x06
	.zero		1


	//   ....[38]....
        /*09c8*/ 	.word	0x000092b0
        /*09cc*/ 	.word	0x000000ff
        /*09d0*/ 	.word	0x00038850
        /*09d4*/ 	.short	0x010a
        /*09d6*/ 	.byte	0x0e
	.zero		1


	//   ....[39]....
        /*09d8*/ 	.word	0x000092f0
        /*09dc*/ 	.word	0x000000ff
        /*09e0*/ 	.word	0x00038850
        /*09e4*/ 	.short	0x010a
        /*09e6*/ 	.byte	0x0e
	.zero		1


	//   ....[40]....
        /*09e8*/ 	.word	0x00009cb0
        /*09ec*/ 	.word	0x000000ff
        /*09f0*/ 	.word	0x00000000
        /*09f4*/ 	.short	0x0101
        /*09f6*/ 	.byte	0x04
	.zero		1


	//   ....[41]....
        /*09f8*/ 	.word	0x0000c560
        /*09fc*/ 	.word	0x00000000
        /*0a00*/ 	.word	0x00000000
        /*0a04*/ 	.short	0x0101
        /*0a06*/ 	.byte	0x3f
	.zero		1


	//   ....[42]....
        /*0a08*/ 	.word	0x0000eb50
        /*0a0c*/ 	.word	0x00000004
        /*0a10*/ 	.word	0x00038880
        /*0a14*/ 	.short	0x010a
        /*0a16*/ 	.byte	0x3f
	.zero		1


	//   ....[43]....
        /*0a18*/ 	.word	0x0000ed50
        /*0a1c*/ 	.word	0x00000004
        /*0a20*/ 	.word	0x00038840
        /*0a24*/ 	.short	0x010a
        /*0a26*/ 	.byte	0x3f
	.zero		1


	//   ....[44]....
        /*0a28*/ 	.word	0x0000fac0
        /*0a2c*/ 	.word	0x00000011
        /*0a30*/ 	.word	0x00038800
        /*0a34*/ 	.short	0x0107
        /*0a36*/ 	.byte	0x3f
	.zero		1


	//   ....[45]....
        /*0a38*/ 	.word	0x0000fbc0
        /*0a3c*/ 	.word	0x00000011
        /*0a40*/ 	.word	0x00038800
        /*0a44*/ 	.short	0x0101
        /*0a46*/ 	.byte	0x3f
	.zero		1


	//   ....[46]....
        /*0a48*/ 	.word	0x0000fbe0
        /*0a4c*/ 	.word	0x00000011
        /*0a50*/ 	.word	0x00038820
        /*0a54*/ 	.short	0x010a
        /*0a56*/ 	.byte	0x3f
	.zero		1


	//   ....[47]....
        /*0a58*/ 	.word	0x0000fef0
        /*0a5c*/ 	.word	0x00000006
        /*0a60*/ 	.word	0x00038880
        /*0a64*/ 	.short	0x010a
        /*0a66*/ 	.byte	0x3f
	.zero		1


	//   ....[48]....
        /*0a68*/ 	.word	0x00010240
        /*0a6c*/ 	.word	0x00000006
        /*0a70*/ 	.word	0x00038840
        /*0a74*/ 	.short	0x010a
        /*0a76*/ 	.byte	0x3f
	.zero		1


	//   ....[49]....
        /*0a78*/ 	.word	0x00010600
        /*0a7c*/ 	.word	0x00000013
        /*0a80*/ 	.word	0x00038870
        /*0a84*/ 	.short	0x010a
        /*0a86*/ 	.byte	0x3f
	.zero		1


	//   ....[50]....
        /*0a88*/ 	.word	0x00010670
        /*0a8c*/ 	.word	0x00000013
        /*0a90*/ 	.word	0x00038860
        /*0a94*/ 	.short	0x010a
        /*0a96*/ 	.byte	0x3f
	.zero		1


	//   ....[51]....
        /*0a98*/ 	.word	0x00011100
        /*0a9c*/ 	.word	0x00000013
        /*0aa0*/ 	.word	0x00038850
        /*0aa4*/ 	.short	0x0101
        /*0aa6*/ 	.byte	0x3f
	.zero		1


	//   ....[52]....
        /*0aa8*/ 	.word	0x00011180
        /*0aac*/ 	.word	0x00000013
        /*0ab0*/ 	.word	0x00000000
        /*0ab4*/ 	.short	0x0101
        /*0ab6*/ 	.byte	0x3f
	.zero		1


	//   ....[53]....
        /*0ab8*/ 	.word	0x000113b0
        /*0abc*/ 	.word	0x00000002
        /*0ac0*/ 	.word	0x00038870
        /*0ac4*/ 	.short	0x010a
        /*0ac6*/ 	.byte	0x3f
	.zero		1


	//   ....[54]....
        /*0ac8*/ 	.word	0x00011420
        /*0acc*/ 	.word	0x00000002
        /*0ad0*/ 	.word	0x00038860
        /*0ad4*/ 	.short	0x010a
        /*0ad6*/ 	.byte	0x3f
	.zero		1


	//   ....[55]....
        /*0ad8*/ 	.word	0x00011eb0
        /*0adc*/ 	.word	0x00000002
        /*0ae0*/ 	.word	0x00038850
        /*0ae4*/ 	.short	0x0101
        /*0ae6*/ 	.byte	0x3f
	.zero		1


	//   ....[56]....
        /*0ae8*/ 	.word	0x00011f30
        /*0aec*/ 	.word	0x00000002
        /*0af0*/ 	.word	0x00000000
        /*0af4*/ 	.short	0x0101
        /*0af6*/ 	.byte	0x3f
	.zero		1


	//   ....[57]....
        /*0af8*/ 	.word	0x000121b0
        /*0afc*/ 	.word	0x00000000
        /*0b00*/ 	.word	0x00038820
        /*0b04*/ 	.short	0x010a
        /*0b06*/ 	.byte	0x3f
	.zero		1


	//   ....[58]....
        /*0b08*/ 	.word	0x00012370
        /*0b0c*/ 	.word	0x00000006
        /*0b10*/ 	.word	0x00000000
        /*0b14*/ 	.short	0x010a
        /*0b16*/ 	.byte	0x3f
	.zero		1


	//   ....[59]....
        /*0b18*/ 	.word	0x000123e0
        /*0b1c*/ 	.word	0x00000007
        /*0b20*/ 	.word	0x00000000
        /*0b24*/ 	.short	0x010a
        /*0b26*/ 	.byte	0x3f
	.zero		1


	//   ....[60]....
        /*0b28*/ 	.word	0x00012440
        /*0b2c*/ 	.word	0x00000004
        /*0b30*/ 	.word	0x00038860
        /*0b34*/ 	.short	0x010a
        /*0b36*/ 	.byte	0x3f
	.zero		1


	//   ....[61]....
        /*0b38*/ 	.word	0x00012490
        /*0b3c*/ 	.word	0x00000003
        /*0b40*/ 	.word	0x00038860
        /*0b44*/ 	.short	0x010a
        /*0b46*/ 	.byte	0x3f
	.zero		1


	//   ....[62]....
        /*0b48*/ 	.word	0x000124d0
        /*0b4c*/ 	.word	0x00000004
        /*0b50*/ 	.word	0x00038880
        /*0b54*/ 	.short	0x010a
        /*0b56*/ 	.byte	0x3f
	.zero		1


	//   ....[63]....
        /*0b58*/ 	.word	0x000124f0
        /*0b5c*/ 	.word	0x00000003
        /*0b60*/ 	.word	0x00038880
        /*0b64*/ 	.short	0x010a
        /*0b66*/ 	.byte	0x3f
	.zero		1


	//   ....[64]....
        /*0b68*/ 	.word	0x00012560
        /*0b6c*/ 	.word	0x00000003
        /*0b70*/ 	.word	0x00038800
        /*0b74*/ 	.short	0x010a
        /*0b76*/ 	.byte	0x3f
	.zero		1


	//   ....[65]....
        /*0b78*/ 	.word	0x000125b0
        /*0b7c*/ 	.word	0x00000003
        /*0b80*/ 	.word	0x00038830
        /*0b84*/ 	.short	0x010a
        /*0b86*/ 	.byte	0x3f
	.zero		1


	//   ....[66]....
        /*0b88*/ 	.word	0x00012610
        /*0b8c*/ 	.word	0x00000007
        /*0b90*/ 	.word	0x00038830
        /*0b94*/ 	.short	0x010a
        /*0b96*/ 	.byte	0x3f
	.zero		1


	//   ....[67]....
        /*0b98*/ 	.word	0x00012670
        /*0b9c*/ 	.word	0x00000007
        /*0ba0*/ 	.word	0x00038850
        /*0ba4*/ 	.short	0x010a
        /*0ba6*/ 	.byte	0x3f
	.zero		1


	//   ....[68]....
        /*0ba8*/ 	.word	0x000126d0
        /*0bac*/ 	.word	0x00000009
        /*0bb0*/ 	.word	0x00038830
        /*0bb4*/ 	.short	0x010a
        /*0bb6*/ 	.byte	0x3f
	.zero		1


	//   ....[69]....
        /*0bb8*/ 	.word	0x00012730
        /*0bbc*/ 	.word	0x00000009
        /*0bc0*/ 	.word	0x00038850
        /*0bc4*/ 	.short	0x010a
        /*0bc6*/ 	.byte	0x3f
	.zero		1


	//   ....[70]....
        /*0bc8*/ 	.word	0x00012790
        /*0bcc*/ 	.word	0x00000006
        /*0bd0*/ 	.word	0x00038850
        /*0bd4*/ 	.short	0x010a
        /*0bd6*/ 	.byte	0x3f
	.zero		1


	//   ....[71]....
        /*0bd8*/ 	.word	0x000128e0
        /*0bdc*/ 	.word	0x00000004
        /*0be0*/ 	.word	0x00038880
        /*0be4*/ 	.short	0x010a
        /*0be6*/ 	.byte	0x3f
	.zero		1


	//   ....[72]....
        /*0be8*/ 	.word	0x00012930
        /*0bec*/ 	.word	0x00000004
        /*0bf0*/ 	.word	0x00038840
        /*0bf4*/ 	.short	0x010a
        /*0bf6*/ 	.byte	0x3f
	.zero		1


	//   ....[73]....
        /*0bf8*/ 	.word	0x000134b0
        /*0bfc*/ 	.word	0x00000011
        /*0c00*/ 	.word	0x00038820
        /*0c04*/ 	.short	0x010a
        /*0c06*/ 	.byte	0x3f
	.zero		1


	//   ....[74]....
        /*0c08*/ 	.word	0x00013500
        /*0c0c*/ 	.word	0x00000006
        /*0c10*/ 	.word	0x00038880
        /*0c14*/ 	.short	0x010a
        /*0c16*/ 	.byte	0x3f
	.zero		1


	//   ....[75]....
        /*0c18*/ 	.word	0x00013550
        /*0c1c*/ 	.word	0x00000006
        /*0c20*/ 	.word	0x00038840
        /*0c24*/ 	.short	0x010a
        /*0c26*/ 	.byte	0x3f
	.zero		1


	//   ....[76]....
        /*0c28*/ 	.word	0x000135a0
        /*0c2c*/ 	.word	0x00000013
        /*0c30*/ 	.word	0x00038870
        /*0c34*/ 	.short	0x010a
        /*0c36*/ 	.byte	0x3f
	.zero		1


	//   ....[77]....
        /*0c38*/ 	.word	0x000135f0
        /*0c3c*/ 	.word	0x00000013
        /*0c40*/ 	.word	0x00038860
        /*0c44*/ 	.short	0x010a
        /*0c46*/ 	.byte	0x3f
	.zero		1


	//   ....[78]....
        /*0c48*/ 	.word	0x00013640
        /*0c4c*/ 	.word	0x00000002
        /*0c50*/ 	.word	0x00038870
        /*0c54*/ 	.short	0x010a
        /*0c56*/ 	.byte	0x3f
	.zero		1


	//   ....[79]....
        /*0c58*/ 	.word	0x00013690
        /*0c5c*/ 	.word	0x00000002
        /*0c60*/ 	.word	0x00038860
        /*0c64*/ 	.short	0x010a
        /*0c66*/ 	.byte	0x3f
	.zero		1


	//   ....[80]....
        /*0c68*/ 	.word	0x000136e0
        /*0c6c*/ 	.word	0x00000000
        /*0c70*/ 	.word	0x00038820
        /*0c74*/ 	.short	0x010a
        /*0c76*/ 	.byte	0x3f
	.zero		1


	//   ....[81]....
        /*0c78*/ 	.word	0x00013880
        /*0c7c*/ 	.word	0x00000006
        /*0c80*/ 	.word	0x00000000
        /*0c84*/ 	.short	0x010a
        /*0c86*/ 	.byte	0x3f
	.zero		1


	//   ....[82]....
        /*0c88*/ 	.word	0x000138d0
        /*0c8c*/ 	.word	0x00000007
        /*0c90*/ 	.word	0x00000000
        /*0c94*/ 	.short	0x010a
        /*0c96*/ 	.byte	0x3f
	.zero		1


	//   ....[83]....
        /*0c98*/ 	.word	0x00013920
        /*0c9c*/ 	.word	0x00000004
        /*0ca0*/ 	.word	0x00038860
        /*0ca4*/ 	.short	0x010a
        /*0ca6*/ 	.byte	0x3f
	.zero		1


	//   ....[84]....
        /*0ca8*/ 	.word	0x00013970
        /*0cac*/ 	.word	0x00000003
        /*0cb0*/ 	.word	0x00038860
        /*0cb4*/ 	.short	0x010a
        /*0cb6*/ 	.byte	0x3f
	.zero		1


	//   ....[85]....
        /*0cb8*/ 	.word	0x000139c0
        /*0cbc*/ 	.word	0x00000004
        /*0cc0*/ 	.word	0x00038880
        /*0cc4*/ 	.short	0x010a
        /*0cc6*/ 	.byte	0x3f
	.zero		1


	//----- nvinfo : EIATTR_NUM_MBARRIERS
	.align		4
.L_523:
        /*0cc8*/ 	.byte	0x03, 0x38
        /*0cca*/ 	.short	0x0016


	//----- nvinfo : EIATTR_EXIT_INSTR_OFFSETS
	.align		4
        /*0ccc*/ 	.byte	0x04, 0x1c
        /*0cce*/ 	.short	(.L_525 - .L_524)


	//   ....[0]....
.L_524:
        /*0cd0*/ 	.word	0x00000a40


	//   ....[1]....
        /*0cd4*/ 	.word	0x0000d780


	//   ....[2]....
        /*0cd8*/ 	.word	0x00012540


	//----- nvinfo : EIATTR_MAX_THREADS
	.align		4
.L_525:
        /*0cdc*/ 	.byte	0x04, 0x05
        /*0cde*/ 	.short	(.L_527 - .L_526)
.L_526:
        /*0ce0*/ 	.word	0x00000180
        /*0ce4*/ 	.word	0x00000001
        /*0ce8*/ 	.word	0x00000001


	//----- nvinfo : EIATTR_CRS_STACK_SIZE
	.align		4
.L_527:
        /*0cec*/ 	.byte	0x04, 0x1e
        /*0cee*/ 	.short	(.L_529 - .L_528)
.L_528:
        /*0cf0*/ 	.word	0x00000000


	//----- nvinfo : EIATTR_CBANK_PARAM_SIZE
	.align		4
.L_529:
        /*0cf4*/ 	.byte	0x03, 0x19
        /*0cf6*/ 	.short	0x0af0


	//----- nvinfo : EIATTR_PARAM_CBANK
	.align		4
        /*0cf8*/ 	.byte	0x04, 0x0a
        /*0cfa*/ 	.short	(.L_531 - .L_530)
	.align		4
.L_530:
        /*0cfc*/ 	.word	index@(.nv.constant0._ZN7cutlass13device_kernelIN5flash11enable_sm90INS1_16FlashAttnFwdSm90INS1_25CollectiveMainloopFwdSm90ILi2EN4cute5tupleIJNS5_1CILi1EEES8_S8_EEENS6_IJNS7_ILi128EEESA_NS7_ILi256EEEEEELi256ENS_12float_e4m3_tEfNS_4arch4Sm90ELb1ELb0ELb0ELb0ELb0ELb0ELb0ELb1ELb1ELb1ELb0ELb0EEENS1_21CollectiveEpilogueFwdINS6_IJSA_SB_SA_EEES9_NS_10bfloat16_tESF_Li256ELb0ELb1ELb0ELb1EEENS1_30DynamicPersistentTileSchedulerILi256ELi128ELb0ELb1ELb1EEEEEEEEEvNT_6ParamsE)
        /*0d00*/ 	.short	0x0210
        /*0d02*/ 	.short	0x0af0


	//----- nvinfo : EIATTR_SW_WAR
	.align		4
.L_531:
        /*0d04*/ 	.byte	0x04, 0x36
        /*0d06*/ 	.short	(.L_533 - .L_532)
.L_532:
        /*0d08*/ 	.word	0x00000008
.L_533:


//--------------------- .nv.info._ZN7cutlass13device_kernelIN5flash11enable_sm90INS1_16FlashAttnFwdSm90INS1_25CollectiveMainloopFwdSm90ILi2EN4cute5tupleIJNS5_1CILi1EEES8_S8_EEENS6_IJNS7_ILi128EEESA_NS7_ILi256EEEEEELi256ENS_12float_e4m3_tEfNS_4arch4Sm90ELb1ELb0ELb0ELb1ELb0ELb0ELb0ELb1ELb1ELb1ELb0ELb0EEENS1_21CollectiveEpilogueFwdINS6_IJSA_SB_SA_EEES9_NS_10bfloat16_tESF_Li256ELb1ELb1ELb0ELb1EEENS1_36VarlenDynamicPersistentTileSchedulerILi128ELi128ELi256ELi128ELb0ELb1ELb1ELb1ELb1ELb1EEEEEEEEEvNT_6ParamsE --------------------------
	.section	.nv.info._ZN7cutlass13device_kernelIN5flash11enable_sm90INS1_16FlashAttnFwdSm90INS1_25CollectiveMainloopFwdSm90ILi2EN4cute5tupleIJNS5_1CILi1EEES8_S8_EEENS6_IJNS7_ILi128EEESA_NS7_ILi256EEEEEELi256ENS_12float_e4m3_tEfNS_4arch4Sm90ELb1ELb0ELb0ELb1ELb0ELb0ELb0ELb1ELb1ELb1ELb0ELb0EEENS1_21CollectiveEpilogueFwdINS6_IJSA_SB_SA_EEES9_NS_10bfloat16_tESF_Li256ELb1ELb1ELb0ELb1EEENS1_36VarlenDynamicPersistentTileSchedulerILi128ELi128ELi256ELi128ELb0ELb1ELb1ELb1ELb1ELb1EEEEEEEEEvNT_6ParamsE,"",@"SHT_CUDA_INFO"
	.sectionflags	@""
	.align	4


	//----- nvinfo : EIATTR_CUDA_API_VERSION
	.align		4
        /*0000*/ 	.byte	0x04, 0x37
        /*0002*/ 	.short	(.L_535 - .L_534)
.L_534:
        /*0004*/ 	.word	0x00000082


	//----- nvinfo : EIATTR_KPARAM_INFO
	.align		4
.L_535:
        /*0008*/ 	.byte	0x04, 0x17
        /*000a*/ 	.short	(.L_537 - .L_536)
.L_536:
        /*000c*/ 	.word	0x00000000
        /*0010*/ 	.short	0x0000
        /*0012*/ 	.short	0x0070
        /*0014*/ 	.byte	0x00, 0xf0, 0x01, 0x2a


	//----- nvinfo : EIATTR_SPARSE_MMA_MASK
	.align		4
.L_537:
        /*0018*/ 	.byte	0x03, 0x50
        /*001a*/ 	.short	0x0000


	//----- nvinfo : EIATTR_MAXREG_COUNT
	.align		4
        /*001c*/ 	.byte	0x03, 0x1b
        /*001e*/ 	.short	0x00a8


	//----- nvinfo : EIATTR_NUM_BARRIERS
	.align		4
        /*0020*/ 	.byte	0x02, 0x4c
        /*0022*/ 	.byte	0x10
	.zero		1


	//----- nvinfo : EIATTR_EXTERNS
	.align		4
        /*0024*/ 	.byte	0x04, 0x0f
        /*0026*/ 	.short	(.L_539 - .L_538)


	//   ....[0]....
	.align		4
.L_538:
        /*0028*/ 	.word	index@(__assertfail)


	//----- nvinfo : EIATTR_ANNOTATIONS
	.align		4
.L_539:
        /*002c*/ 	.byte	0x04, 0x55
        /*002e*/ 	.short	(.L_541 - .L_540)


	//   ....[0]....
.L_540:
        /* <DEDUP_REMOVED lines=46> */


	//----- nvinfo : EIATTR_MERCURY_ISA_VERSION
	.align		4
.L_541:
        /*02f8*/ 	.byte	0x03, 0x5f
        /*02fa*/ 	.short	0x0101


	//----- nvinfo : EIATTR_UNUSED_LOAD_BYTE_OFFSET
	.align		4
        /*02fc*/ 	.byte	0x04, 0x44
        /*02fe*/ 	.short	(.L_543 - .L_542)


	//   ....[0]....
.L_542:
        /*0300*/ 	.word	0x00000a40
        /*0304*/ 	.word	0x0000fff0


	//   ....[1]....
        /*0308*/ 	.word	0x0000a260
        /*030c*/ 	.word	0x0000fff0


	//----- nvinfo : EIATTR_INT_WARP_WIDE_INSTR_OFFSETS
	.align		4
.L_543:
        /*0310*/ 	.byte	0x04, 0x31
        /*0312*/ 	.short	(.L_545 - .L_544)


	//   ....[0]....
.L_544:
        /*0314*/ 	.word	0x00000130


	//   ....[1]....
        /*0318*/ 	.word	0x00000170


	//   ....[2]....
        /*031c*/ 	.word	0x000001e0


	//   ....[3]....
        /*0320*/ 	.word	0x0000f3c0


	//   ....[4]....
        /*0324*/ 	.word	0x0000f450


	//   ....[5]....
        /*0328*/ 	.word	0x000124b0


	//   ....[6]....
        /*032c*/ 	.word	0x00012510


	//----- nvinfo : EIATTR_COOP_GROUP_MASK_REGIDS
	.align		4
.L_545:
        /*0330*/ 	.byte	0x04, 0x29
        /*0332*/ 	.short	(.L_547 - .L_546)


	//   ....[0]....
.L_546:
        /*0334*/ 	.word	0xffffffff


	//   ....[1]....
        /*0338*/ 	.word	0xffffffff


	//   ....[2]....
        /*033c*/ 	.word	0xffffffff


	//   ....[3]....
        /*0340*/ 	.word	0xffffffff


	//   ....[4]....
        /*0344*/ 	.word	0xffffffff


	//   ....[5]....
        /*0348*/ 	.word	0xffffffff


	//   ....[6]....
        /*034c*/ 	.word	0xffffffff


	//   ....[7]....
        /*0350*/ 	.word	0xffffffff


	//   ....[8]....
        /*0354*/ 	.word	0xffffffff


	//   ....[9]....
        /*0358*/ 	.word	0xffffffff


	//   ....[10]....
        /*035c*/ 	.word	0xffffffff


	//   ....[11]....
        /*0360*/ 	.word	0xffffffff


	//   ....[12]....
        /*0364*/ 	.word	0xffffffff


	//   ....[13]....
        /*0368*/ 	.word	0xffffffff


	//   ....[14]....
        /*036c*/ 	.word	0xffffffff


	//   ....[15]....
        /*0370*/ 	.word	0xffffffff


	//   ....[16]....
        /*0374*/ 	.word	0xffffffff


	//   ....[17]....
        /*0378*/ 	.word	0xffffffff


	//   ....[18]....
        /*037c*/ 	.word	0xffffffff


	//   ....[19]....
        /*0380*/ 	.word	0xffffffff


	//   ....[20]....
        /*0384*/ 	.word	0xffffffff


	//   ....[21]....
        /*0388*/ 	.word	0xffffffff


	//   ....[22]....
        /*038c*/ 	.word	0xffffffff


	//   ....[23]....
        /*0390*/ 	.word	0xffffffff


	//   ....[24]....
        /*0394*/ 	.word	0xffffffff


	//   ....[25]....
        /*0398*/ 	.word	0xffffffff


	//   ....[26]....
        /*039c*/ 	.word	0xffffffff


	//   ....[27]....
        /*03a0*/ 	.word	0xffffffff


	//   ....[28]....
        /*03a4*/ 	.word	0xffffffff


	//   ....[29]....
        /*03a8*/ 	.word	0xffffffff


	//   ....[30]....
        /*03ac*/ 	.word	0xffffffff


	//   ....[31]....
        /*03b0*/ 	.word	0xffffffff


	//   ....[32]....
        /*03b4*/ 	.word	0xffffffff


	//   ....[33]....
        /*03b8*/ 	.word	0xffffffff


	//   ....[34]....
        /*03bc*/ 	.word	0xffffffff


	//   ....[35]....
        /*03c0*/ 	.word	0xffffffff


	//   ....[36]....
        /*03c4*/ 	.word	0xffffffff


	//   ....[37]....
        /*03c8*/ 	.word	0xffffffff


	//   ....[38]....
        /*03cc*/ 	.word	0xffffffff


	//   ....[39]....
        /*03d0*/ 	.word	0xffffffff


	//   ....[40]....
        /*03d4*/ 	.word	0xffffffff


	//   ....[41]....
        /*03d8*/ 	.word	0xffffffff


	//   ....[42]....
        /*03dc*/ 	.word	0xffffffff


	//   ....[43]....
        /*03e0*/ 	.word	0xffffffff


	//   ....[44]....
        /*03e4*/ 	.word	0xffffffff


	//   ....[45]....
        /*03e8*/ 	.word	0xffffffff


	//   ....[46]....
        /*03ec*/ 	.word	0xffffffff


	//   ....[47]....
        /*03f0*/ 	.word	0xffffffff


	//   ....[48]....
        /*03f4*/ 	.word	0xffffffff


	//   ....[49]....
        /*03f8*/ 	.word	0xffffffff


	//   ....[50]....
        /*03fc*/ 	.word	0xffffffff


	//   ....[51]....
        /*0400*/ 	.word	0xffffffff


	//   ....[52]....
        /*0404*/ 	.word	0xffffffff


	//   ....[53]....
        /*0408*/ 	.word	0xffffffff


	//   ....[54]....
        /*040c*/ 	.word	0xffffffff


	//   ....[55]....
        /*0410*/ 	.word	0xffffffff


	//   ....[56]....
        /*0414*/ 	.word	0xffffffff


	//   ....[57]....
        /*0418*/ 	.word	0xffffffff


	//   ....[58]....
        /*041c*/ 	.word	0xffffffff


	//   ....[59]....
        /*0420*/ 	.word	0xffffffff


	//   ....[60]....
        /*0424*/ 	.word	0xffffffff


	//   ....[61]....
        /*0428*/ 	.word	0xffffffff


	//   ....[62]....
        /*042c*/ 	.word	0xffffffff


	//   ....[63]....
        /*0430*/ 	.word	0xffffffff


	//   ....[64]....
        /*0434*/ 	.word	0xffffffff


	//   ....[65]....
        /*0438*/ 	.word	0xffffffff


	//   ....[66]....
        /*043c*/ 	.word	0xffffffff


	//   ....[67]....
        /*0440*/ 	.word	0xffffffff


	//   ....[68]....
        /*0444*/ 	.word	0xffffffff


	//   ....[69]....
        /*0448*/ 	.word	0xffffffff


	//   ....[70]....
        /*044c*/ 	.word	0xffffffff


	//   ....[71]....
        /*0450*/ 	.word	0xffffffff


	//   ....[72]....
        /*0454*/ 	.word	0xffffffff


	//   ....[73]....
        /*0458*/ 	.word	0xffffffff


	//   ....[74]....
        /*045c*/ 	.word	0xffffffff


	//   ....[75]....
        /*0460*/ 	.word	0xffffffff


	//   ....[76]....
        /*0464*/ 	.word	0xffffffff


	//   ....[77]....
        /*0468*/ 	.word	0xffffffff


	//   ....[78]....
        /*046c*/ 	.word	0xffffffff


	//   ....[79]....
        /*0470*/ 	.word	0xffffffff


	//   ....[80]....
        /*0474*/ 	.word	0xffffffff


	//   ....[81]....
        /*0478*/ 	.word	0xffffffff


	//   ....[82]....
        /*047c*/ 	.word	0xffffffff


	//   ....[83]....
        /*0480*/ 	.word	0xffffffff


	//   ....[84]....
        /*0484*/ 	.word	0xffffffff


	//   ....[85]....
        /*0488*/ 	.word	0xffffffff


	//   ....[86]....
        /*048c*/ 	.word	0xffffffff


	//   ....[87]....
        /*0490*/ 	.word	0xffffffff


	//   ....[88]....
        /*0494*/ 	.word	0xffffffff


	//   ....[89]....
        /*0498*/ 	.word	0xffffffff


	//   ....[90]....
        /*049c*/ 	.word	0xffffffff


	//   ....[91]....
        /*04a0*/ 	.word	0xffffffff


	//   ....[92]....
        /*04a4*/ 	.word	0xffffffff


	//   ....[93]....
        /*04a8*/ 	.word	0xffffffff


	//   ....[94]....
        /*04ac*/ 	.word	0xffffffff


	//   ....[95]....
        /*04b0*/ 	.word	0xffffffff


	//   ....[96]....
        /*04b4*/ 	.word	0xffffffff


	//   ....[97]....
        /*04b8*/ 	.word	0xffffffff


	//   ....[98]....
        /*04bc*/ 	.word	0xffffffff


	//   ....[99]....
        /*04c0*/ 	.word	0xffffffff


	//   ....[100]....
        /*04c4*/ 	.word	0xffffffff


	//   ....[101]....
        /*04c8*/ 	.word	0xffffffff


	//   ....[102]....
        /*04cc*/ 	.word	0xffffffff


	//   ....[103]....
        /*04d0*/ 	.word	0xffffffff


	//   ....[104]....
        /*04d4*/ 	.word	0xffffffff


	//   ....[105]....
        /*04d8*/ 	.word	0xffffffff


	//   ....[106]....
        /*04dc*/ 	.word	0xffffffff


	//   ....[107]....
        /*04e0*/ 	.word	0xffffffff


	//   ....[108]....
        /*04e4*/ 	.word	0xffffffff


	//   ....[109]....
        /*04e8*/ 	.word	0xffffffff


	//   ....[110]....
        /*04ec*/ 	.word	0xffffffff


	//   ....[111]....
        /*04f0*/ 	.word	0xffffffff


	//   ....[112]....
        /*04f4*/ 	.word	0xffffffff


	//   ....[113]....
        /*04f8*/ 	.word	0xffffffff


	//   ....[114]....
        /*04fc*/ 	.word	0xffffffff


	//   ....[115]....
        /*0500*/ 	.word	0xffffffff


	//   ....[116]....
        /*0504*/ 	.word	0xffffffff


	//   ....[117]....
        /*0508*/ 	.word	0xffffffff


	//   ....[118]....
        /*050c*/ 	.word	0xffffffff


	//   ....[119]....
        /*0510*/ 	.word	0xffffffff


	//   ....[120]....
        /*0514*/ 	.word	0xffffffff


	//   ....[121]....
        /*0518*/ 	.word	0xffffffff


	//   ....[122]....
        /*051c*/ 	.word	0xffffffff


	//   ....[123]....
        /*0520*/ 	.word	0xffffffff


	//   ....[124]....
        /*0524*/ 	.word	0xffffffff


	//   ....[125]....
        /*0528*/ 	.word	0xffffffff


	//   ....[126]....
        /*052c*/ 	.word	0xffffffff


	//   ....[127]....
        /*0530*/ 	.word	0xffffffff


	//   ....[128]....
        /*0534*/ 	.word	0xffffffff


	//   ....[129]....
        /*0538*/ 	.word	0xffffffff


	//   ....[130]....
        /*053c*/ 	.word	0xffffffff


	//   ....[131]....
        /*0540*/ 	.word	0xffffffff


	//   ....[132]....
        /*0544*/ 	.word	0xffffffff


	//   ....[133]....
        /*0548*/ 	.word	0xffffffff


	//   ....[134]....
        /*054c*/ 	.word	0xffffffff


	//   ....[135]....
        /*0550*/ 	.word	0xffffffff


	//   ....[136]....
        /*0554*/ 	.word	0xffffffff


	//   ....[137]....
        /*0558*/ 	.word	0xffffffff


	//   ....[138]....
        /*055c*/ 	.word	0xffffffff


	//   ....[139]....
        /*0560*/ 	.word	0xffffffff


	//   ....[140]....
        /*0564*/ 	.word	0xffffffff


	//   ....[141]....
        /*0568*/ 	.word	0xffffffff


	//   ....[142]....
        /*056c*/ 	.word	0xffffffff


	//   ....[143]....
        /*0570*/ 	.word	0xffffffff


	//   ....[144]....
        /*0574*/ 	.word	0xffffffff


	//   ....[145]....
        /*0578*/ 	.word	0xffffffff


	//   ....[146]....
        /*057c*/ 	.word	0xffffffff


	//   ....[147]....
        /*0580*/ 	.word	0xffffffff


	//   ....[148]....
        /*0584*/ 	.word	0xffffffff


	//   ....[149]....
        /*0588*/ 	.word	0xffffffff


	//   ....[150]....
        /*058c*/ 	.word	0xffffffff


	//   ....[151]....
        /*0590*/ 	.word	0xffffffff


	//   ....[152]....
        /*0594*/ 	.word	0xffffffff


	//   ....[153]....
        /*0598*/ 	.word	0xffffffff


	//   ....[154]....
        /*059c*/ 	.word	0xffffffff


	//   ....[155]....
        /*05a0*/ 	.word	0xffffffff


	//   ....[156]....
        /*05a4*/ 	.word	0xffffffff


	//   ....[157]....
        /*05a8*/ 	.word	0xffffffff


	//   ....[158]....
        /*05ac*/ 	.word	0xffffffff


	//   ....[159]....
        /*05b0*/ 	.word	0xffffffff


	//   ....[160]....
        /*05b4*/ 	.word	0xffffffff


	//   ....[161]....
        /*05b8*/ 	.word	0xffffffff


	//   ....[162]....
        /*05bc*/ 	.word	0xffffffff


	//   ....[163]....
        /*05c0*/ 	.word	0x0500000f


	//   ....[164]....
        /*05c4*/ 	.word	0x0500000f


	//   ....[165]....
        /*05c8*/ 	.word	0x0500000f


	//   ....[166]....
        /*05cc*/ 	.word	0x0500000f


	//   ....[167]....
        /*05d0*/ 	.word	0x0500000f


	//   ....[168]....
        /*05d4*/ 	.word	0x0500000f


	//   ....[169]....
        /*05d8*/ 	.word	0x0500000f


	//   ....[170]....
        /*05dc*/ 	.word	0x0500000f


	//   ....[171]....
        /*05e0*/ 	.word	0x0500000f


	//   ....[172]....
        /*05e4*/ 	.word	0x0500000f


	//   ....[173]....
        /*05e8*/ 	.word	0x0500000f


	//   ....[174]....
        /*05ec*/ 	.word	0x0500000f


	//   ....[175]....
        /*05f0*/ 	.word	0x0500000f


	//   ....[176]....
        /*05f4*/ 	.word	0x0500000f


	//   ....[177]....
        /*05f8*/ 	.word	0x0500000f


	//   ....[178]....
        /*05fc*/ 	.word	0x0500000f


	//   ....[179]....
        /*0600*/ 	.word	0x0500000f


	//   ....[180]....
        /*0604*/ 	.word	0x0500000f


	//----- nvinfo : EIATTR_COOP_GROUP_INSTR_OFFSETS
	.align		4
.L_547:
        /*0608*/ 	.byte	0x04, 0x28
        /*060a*/ 	.short	(.L_549 - .L_548)


	//   ....[0]....
.L_548:
        /*060c*/ 	.word	0x00000070


	//   ....[1]....
        /*0610*/ 	.word	0x00000140


	//   ....[2]....
        /*0614*/ 	.word	0x00000190


	//   ....[3]....
        /*0618*/ 	.word	0x000003c0


	//   ....[4]....
        /*061c*/ 	.word	0x00000520


	//   ....[5]....
        /*0620*/ 	.word	0x00000640


	//   ....[6]....
        /*0624*/ 	.word	0x000007a0


	//   ....[7]....
        /*0628*/ 	.word	0x00001b40


	//   ....[8]....
        /*062c*/ 	.word	0x00002420


	//   ....[9]....
        /*0630*/ 	.word	0x00002c60


	//   ....[10]....
        /*0634*/ 	.word	0x00002cb0


	//   ....[11]....
        /*0638*/ 	.word	0x00002d50


	//   ....[12]....
        /*063c*/ 	.word	0x000036d0


	//   ....[13]....
        /*0640*/ 	.word	0x000037d0


	//   ....[14]....
        /*0644*/ 	.word	0x00004af0


	//   ....[15]....
        /*0648*/ 	.word	0x00004b10


	//   ....[16]....
        /*064c*/ 	.word	0x000051a0


	//   ....[17]....
        /*0650*/ 	.word	0x000052a0


	//   ....[18]....
        /*0654*/ 	.word	0x00005af0


	//   ....[19]....
        /*0658*/ 	.word	0x00005b70


	//   ....[20]....
        /*065c*/ 	.word	0x00007a30


	//   ....[21]....
        /*0660*/ 	.word	0x00007a40


	//   ....[22]....
        /*0664*/ 	.word	0x00007a70


	//   ....[23]....
        /*0668*/ 	.word	0x00007a80


	//   ....[24]....
        /*066c*/ 	.word	0x00009710


	//   ....[25]....
        /*0670*/ 	.word	0x00009720


	//   ....[26]....
        /*0674*/ 	.word	0x00009750


	//   ....[27]....
        /*0678*/ 	.word	0x00009760


	//   ....[28]....
        /*067c*/ 	.word	0x0000ade0


	//   ....[29]....
        /*0680*/ 	.word	0x0000ae20


	//   ....[30]....
        /*0684*/ 	.word	0x0000ae60


	//   ....[31]....
        /*0688*/ 	.word	0x0000ae90


	//   ....[32]....
        /*068c*/ 	.word	0x0000aec0


	//   ....[33]....
        /*0690*/ 	.word	0x0000aef0


	//   ....[34]....
        /*0694*/ 	.word	0x0000af20


	//   ....[35]....
        /*0698*/ 	.word	0x0000af50


	//   ....[36]....
        /*069c*/ 	.word	0x0000af80


	//   ....[37]....
        /*06a0*/ 	.word	0x0000afb0


	//   ....[38]....
        /*06a4*/ 	.word	0x0000afe0


	//   ....[39]....
        /*06a8*/ 	.word	0x0000b010


	//   ....[40]....
        /*06ac*/ 	.word	0x0000b040


	//   ....[41]....
        /*06b0*/ 	.word	0x0000b070


	//   ....[42]....
        /*06b4*/ 	.word	0x0000b0a0


	//   ....[43]....
        /*06b8*/ 	.word	0x0000b0d0


	//   ....[44]....
        /*06bc*/ 	.word	0x0000b100


	//   ....[45]....
        /*06c0*/ 	.word	0x0000b130


	//   ....[46]....
        /*06c4*/ 	.word	0x0000b160


	//   ....[47]....
        /*06c8*/ 	.word	0x0000b190


	//   ....[48]....
        /*06cc*/ 	.word	0x0000b1c0


	//   ....[49]....
        /*06d0*/ 	.word	0x0000b1f0


	//   ....[50]....
        /*06d4*/ 	.word	0x0000b220


	//   ....[51]....
        /*06d8*/ 	.word	0x0000b250


	//   ....[52]....
        /*06dc*/ 	.word	0x0000b280


	//   ....[53]....
        /*06e0*/ 	.word	0x0000b2b0


	//   ....[54]....
        /*06e4*/ 	.word	0x0000b2e0


	//   ....[55]....
        /*06e8*/ 	.word	0x0000b310


	//   ....[56]....
        /*06ec*/ 	.word	0x0000b340


	//   ....[57]....
        /*06f0*/ 	.word	0x0000b370


	//   ....[58]....
        /*06f4*/ 	.word	0x0000b3a0


	//   ....[59]....
        /*06f8*/ 	.word	0x0000b3d0


	//   ....[60]....
        /*06fc*/ 	.word	0x0000b400


	//   ....[61]....
        /*0700*/ 	.word	0x0000b430


	//   ....[62]....
        /*0704*/ 	.word	0x0000b4b0


	//   ....[63]....
        /*0708*/ 	.word	0x0000b4e0


	//   ....[64]....
        /*070c*/ 	.word	0x0000b510


	//   ....[65]....
        /*0710*/ 	.word	0x0000b530


	//   ....[66]....
        /*0714*/ 	.word	0x0000b540


	//   ....[67]....
        /*0718*/ 	.word	0x0000b550


	//   ....[68]....
        /*071c*/ 	.word	0x0000b560


	//   ....[69]....
        /*0720*/ 	.word	0x0000b570


	//   ....[70]....
        /*0724*/ 	.word	0x0000b590


	//   ....[71]....
        /*0728*/ 	.word	0x0000b5b0


	//   ....[72]....
        /*072c*/ 	.word	0x0000b5c0


	//   ....[73]....
        /*0730*/ 	.word	0x0000b5d0


	//   ....[74]....
        /*0734*/ 	.word	0x0000b5f0


	//   ....[75]....
        /*0738*/ 	.word	0x0000b610


	//   ....[76]....
        /*073c*/ 	.word	0x0000b630


	//   ....[77]....
        /*0740*/ 	.word	0x0000b640


	//   ....[78]....
        /*0744*/ 	.word	0x0000b650


	//   ....[79]....
        /*0748*/ 	.word	0x0000b670


	//   ....[80]....
        /*074c*/ 	.word	0x0000b680


	//   ....[81]....
        /*0750*/ 	.word	0x0000b690


	//   ....[82]....
        /*0754*/ 	.word	0x0000b6a0


	//   ....[83]....
        /*0758*/ 	.word	0x0000b6d0


	//   ....[84]....
        /*075c*/ 	.word	0x0000b6e0


	//   ....[85]....
        /*0760*/ 	.word	0x0000b6f0


	//   ....[86]....
        /*0764*/ 	.word	0x0000b700


	//   ....[87]....
        /*0768*/ 	.word	0x0000b720


	//   ....[88]....
        /*076c*/ 	.word	0x0000b740


	//   ....[89]....
        /*0770*/ 	.word	0x0000b760


	//   ....[90]....
        /*0774*/ 	.word	0x0000b770


	//   ....[91]....
        /*0778*/ 	.word	0x0000b780


	//   ....[92]....
        /*077c*/ 	.word	0x0000bf70


	//   ....[93]....
        /*0780*/ 	.word	0x0000bfb0


	//   ....[94]....
        /*0784*/ 	.word	0x0000bfe0


	//   ....[95]....
        /*0788*/ 	.word	0x0000c010


	//   ....[96]....
        /*078c*/ 	.word	0x0000c8d0


	//   ....[97]....
        /*0790*/ 	.word	0x0000c910


	//   ....[98]....
        /*0794*/ 	.word	0x0000ca80


	//   ....[99]....
        /*0798*/ 	.word	0x0000caa0


	//   ....[100]....
        /*079c*/ 	.word	0x0000cbe0


	//   ....[101]....
        /*07a0*/ 	.word	0x0000cc00


	//   ....[102]....
        /*07a4*/ 	.word	0x0000cd50


	//   ....[103]....
        /*07a8*/ 	.word	0x0000cd70


	//   ....[104]....
        /*07ac*/ 	.word	0x0000d730


	//   ....[105]....
        /*07b0*/ 	.word	0x0000d750


	//   ....[106]....
        /*07b4*/ 	.word	0x0000d890


	//   ....[107]....
        /*07b8*/ 	.word	0x0000d8b0


	//   ....[108]....
        /*07bc*/ 	.word	0x0000d9f0


	//   ....[109]....
        /*07c0*/ 	.word	0x0000da10


	//   ....[110]....
        /*07c4*/ 	.word	0x0000db60


	//   ....[111]....
        /*07c8*/ 	.word	0x0000db80


	//   ....[112]....
        /*07cc*/ 	.word	0x0000dd40


	//   ....[113]....
        /*07d0*/ 	.word	0x0000df20


	//   ....[114]....
        /*07d4*/ 	.word	0x0000df50


	//   ....[115]....
        /*07d8*/ 	.word	0x0000df80


	//   ....[116]....
        /*07dc*/ 	.word	0x0000dfc0


	//   ....[117]....
        /*07e0*/ 	.word	0x0000dff0


	//   ....[118]....
        /*07e4*/ 	.word	0x0000e030


	//   ....[119]....
        /*07e8*/ 	.word	0x0000e1c0


	//   ....[120]....
        /*07ec*/ 	.word	0x0000e1f0


	//   ....[121]....
        /*07f0*/ 	.word	0x0000e220


	//   ....[122]....
        /*07f4*/ 	.word	0x0000e250


	//   ....[123]....
        /*07f8*/ 	.word	0x0000e280


	//   ....[124]....
        /*07fc*/ 	.word	0x0000e2c0


	//   ....[125]....
        /*0800*/ 	.word	0x0000e360


	//   ....[126]....
        /*0804*/ 	.word	0x0000e3f0


	//   ....[127]....
        /*0808*/ 	.word	0x0000e4a0


	//   ....[128]....
        /*080c*/ 	.word	0x0000fb50


	//   ....[129]....
        /*0810*/ 	.word	0x000107f0


	//   ....[130]....
        /*0814*/ 	.word	0x00010800


	//   ....[131]....
        /*0818*/ 	.word	0x00010820


	//   ....[132]....
        /*081c*/ 	.word	0x00010860


	//   ....[133]....
        /*0820*/ 	.word	0x00010970


	//   ....[134]....
        /*0824*/ 	.word	0x00010980


	//   ....[135]....
        /*0828*/ 	.word	0x00010a10


	//   ....[136]....
        /*082c*/ 	.word	0x00010a20


	//   ....[137]....
        /*0830*/ 	.word	0x00010ab0


	//   ....[138]....
        /*0834*/ 	.word	0x00010ac0


	//   ....[139]....
        /*0838*/ 	.word	0x00010b50


	//   ....[140]....
        /*083c*/ 	.word	0x00010b60


	//   ....[141]....
        /*0840*/ 	.word	0x00010bf0


	//   ....[142]....
        /*0844*/ 	.word	0x00010c00


	//   ....[143]....
        /*0848*/ 	.word	0x00010c50


	//   ....[144]....
        /*084c*/ 	.word	0x00010c80


	//   ....[145]....
        /*0850*/ 	.word	0x00013440


	//   ....[146]....
        /*0854*/ 	.word	0x00013450


	//   ....[147]....
        /*0858*/ 	.word	0x00013460


	//   ....[148]....
        /*085c*/ 	.word	0x00013490


	//   ....[149]....
        /*0860*/ 	.word	0x000134c0


	//   ....[150]....
        /*0864*/ 	.word	0x000134f0


	//   ....[151]....
        /*0868*/ 	.word	0x00013520


	//   ....[152]....
        /*086c*/ 	.word	0x00013550


	//   ....[153]....
        /*0870*/ 	.word	0x00013690


	//   ....[154]....
        /*0874*/ 	.word	0x000136d0


	//   ....[155]....
        /*0878*/ 	.word	0x00013700


	//   ....[156]....
        /*087c*/ 	.word	0x00013730


	//   ....[157]....
        /*0880*/ 	.word	0x00013760


	//   ....[158]....
        /*0884*/ 	.word	0x00013790


	//   ....[159]....
        /*0888*/ 	.word	0x00013820


	//   ....[160]....
        /*088c*/ 	.word	0x000138c0


	//   ....[161]....
        /*0890*/ 	.word	0x00013920


	//   ....[162]....
        /*0894*/ 	.word	0x00013fd0


	//   ....[163]....
        /*0898*/ 	.word	0x000145d0


	//   ....[164]....
        /*089c*/ 	.word	0x000147e0


	//   ....[165]....
        /*08a0*/ 	.word	0x00014830


	//   ....[166]....
        /*08a4*/ 	.word	0x00014890


	//   ....[167]....
        /*08a8*/ 	.word	0x00014930


	//   ....[168]....
        /*08ac*/ 	.word	0x000149f0


	//   ....[169]....
        /*08b0*/ 	.word	0x00014b10


	//   ....[170]....
        /*08b4*/ 	.word	0x00014b70


	//   ....[171]....
        /*08b8*/ 	.word	0x00014c70


	//   ....[172]....
        /*08bc*/ 	.word	0x00014cd0


	//   ....[173]....
        /*08c0*/ 	.word	0x00014dd0


	//   ....[174]....
        /*08c4*/ 	.word	0x00014e30


	//   ....[175]....
        /*08c8*/ 	.word	0x00014f30


	//   ....[176]....
        /*08cc*/ 	.word	0x00014f90


	//   ....[177]....
        /*08d0*/ 	.word	0x00015080


	//   ....[178]....
        /*08d4*/ 	.word	0x000150e0


	//   ....[179]....
        /*08d8*/ 	.word	0x000151c0


	//   ....[180]....
        /*08dc*/ 	.word	0x00015510


	//----- nvinfo : EIATTR_REG_RECONFIG
	.align		4
.L_549:
        /*08e0*/ 	.byte	0x01, 0x54
	.zero		2


	//----- nvinfo : EIATTR_SYSCALL_OFFSETS
	.align		4
        /*08e4*/ 	.byte	0x04, 0x46
        /*08e6*/ 	.short	(.L_551 - .L_550)


	//   ....[0]....
.L_550:
        /*08e8*/ 	.word	0x00001d20


	//   ....[1]....
        /*08ec*/ 	.word	0x0000f5c0


	//   ....[2]....
        /*08f0*/ 	.word	0x0000f720


	//   ....[3]....
        /*08f4*/ 	.word	0x0000f880


	//   ....[4]....
        /*08f8*/ 	.word	0x0000f9c0


	//   ....[5]....
        /*08fc*/ 	.word	0x000103f0


	//----- nvinfo : EIATTR_MBARRIER_INSTR_OFFSETS
	.align		4
.L_551:
        /*0900*/ 	.byte	0x04, 0x39
        /*0902*/ 	.short	(.L_553 - .L_552)


	//   ....[0]....
.L_552:
        /*0904*/ 	.word	0x00000270
        /*0908*/ 	.word	0x000000ff
        /*090c*/ 	.word	0x00038800
        /*0910*/ 	.short	0x0100
        /*0912*/ 	.byte	0x08
	.zero		1


	//   ....[1]....
        /*0914*/ 	.word	0x00000280
        /*0918*/ 	.word	0x000000ff
        /*091c*/ 	.word	0x00038820
        /*0920*/ 	.short	0x0100
        /*0922*/ 	.byte	0x08
	.zero		1


	//   ....[2]....
        /*0924*/ 	.word	0x00000370
        /*0928*/ 	.word	0x000000ff
        /*092c*/ 	.word	0x00038830
        /*0930*/ 	.short	0x0100
        /*0932*/ 	.byte	0x08
	.zero		1


	//   ....[3]....
        /*0934*/ 	.word	0x00000380
        /*0938*/ 	.word	0x000000ff
        /*093c*/ 	.word	0x00038840
        /*0940*/ 	.short	0x0100
        /*0942*/ 	.byte	0x08
	.zero		1


	//   ....[4]....
        /*0944*/ 	.word	0x00000390
        /*0948*/ 	.word	0x000000ff
        /*094c*/ 	.word	0x00038838
        /*0950*/ 	.short	0x0100
        /*0952*/ 	.byte	0x08
	.zero		1


	//   ....[5]....
        /*0954*/ 	.word	0x000003a0
        /*0958*/ 	.word	0x000000ff
        /*095c*/ 	.word	0x00038848
        /*0960*/ 	.short	0x0100
        /*0962*/ 	.byte	0x08
	.zero		1


	//   ....[6]....
        /*0964*/ 	.word	0x000004d0
        /*0968*/ 	.word	0x000000ff
        /*096c*/ 	.word	0x00038850
        /*0970*/ 	.short	0x0100
        /*0972*/ 	.byte	0x08
	.zero		1


	//   ....[7]....
        /*0974*/ 	.word	0x000004e0
        /*0978*/ 	.word	0x000000ff
        /*097c*/ 	.word	0x00038860
        /*0980*/ 	.short	0x0100
        /*0982*/ 	.byte	0x08
	.zero		1


	//   ....[8]....
        /*0984*/ 	.word	0x000004f0
        /*0988*/ 	.word	0x000000ff
        /*098c*/ 	.word	0x00038858
        /*0990*/ 	.short	0x0100
        /*0992*/ 	.byte	0x08
	.zero		1


	//   ....[9]....
        /*0994*/ 	.word	0x00000500
        /*0998*/ 	.word	0x000000ff
        /*099c*/ 	.word	0x00038868
        /*09a0*/ 	.short	0x0100
        /*09a2*/ 	.byte	0x08
	.zero		1


	//   ....[10]....
        /*09a4*/ 	.word	0x000005f0
        /*09a8*/ 	.word	0x000000ff
        /*09ac*/ 	.word	0x00038870
        /*09b0*/ 	.short	0x0100
        /*09b2*/ 	.byte	0x06
	.zero		1


	//   ....[11]....
        /*09b4*/ 	.word	0x00000600
        /*09b8*/ 	.word	0x000000ff
        /*09bc*/ 	.word	0x00038880
        /*09c0*/ 	.short	0x0100
        /*09c2*/ 	.byte	0x06
	.zero		1


	//   ....[12]....
        /*09c4*/ 	.word	0x00000610
        /*09c8*/ 	.word	0x000000ff
        /*09cc*/ 	.word	0x00038878
        /*09d0*/ 	.short	0x0100
        /*09d2*/ 	.byte	0x06
	.zero		1


	//   ....[13]....
        /*09d4*/ 	.word	0x00000620
        /*09d8*/ 	.word	0x000000ff
        /*09dc*/ 	.word	0x00038888
        /*09e0*/ 	.short	0x0100
        /*09e2*/ 	.byte	0x06
	.zero		1


	//   ....[14]....
        /*09e4*/ 	.word	0x00000750
        /*09e8*/ 	.word	0x000000ff
        /*09ec*/ 	.word	0x00038890
        /*09f0*/ 	.short	0x0100
        /*09f2*/ 	.byte	0x08
	.zero		1


	//   ....[15]....
        /*09f4*/ 	.word	0x00000760
        /*09f8*/ 	.word	0x000000ff
        /*09fc*/ 	.word	0x000388a0
        /*0a00*/ 	.short	0x0100
        /*0a02*/ 	.byte	0x08
	.zero		1


	//   ....[16]....
        /*0a04*/ 	.word	0x00000770
        /*0a08*/ 	.word	0x000000ff
        /*0a0c*/ 	.word	0x00038898
        /*0a10*/ 	.short	0x0100
        /*0a12*/ 	.byte	0x08
	.zero		1


	//   ....[17]....
        /*0a14*/ 	.word	0x00000780
        /*0a18*/ 	.word	0x000000ff
        /*0a1c*/ 	.word	0x000388a8
        /*0a20*/ 	.short	0x0100
        /*0a22*/ 	.byte	0x08
	.zero		1


	//   ....[18]....
        /*0a24*/ 	.word	0x000008b0
        /*0a28*/ 	.word	0x000000ff
        /*0a2c*/ 	.word	0x000388b0
        /*0a30*/ 	.short	0x0100
        /*0a32*/ 	.byte	0x08
	.zero		1


	//   ....[19]....
        /*0a34*/ 	.word	0x000008c0
        /*0a38*/ 	.word	0x000000ff
        /*0a3c*/ 	.word	0x000388c0
        /*0a40*/ 	.short	0x0100
        /*0a42*/ 	.byte	0x08
	.zero		1


	//   ....[20]....
        /*0a44*/ 	.word	0x000008d0
        /*0a48*/ 	.word	0x000000ff
        /*0a4c*/ 	.word	0x000388b8
        /*0a50*/ 	.short	0x0100
        /*0a52*/ 	.byte	0x08
	.zero		1


	//   ....[21]....
        /*0a54*/ 	.word	0x000008e0
        /*0a58*/ 	.word	0x000000ff
        /*0a5c*/ 	.word	0x000388c8
        /*0a60*/ 	.short	0x0100
        /*0a62*/ 	.byte	0x08
	.zero		1


	//   ....[22]....
        /*0a64*/ 	.word	0x00001da0
        /*0a68*/ 	.word	0x000000ff
        /*0a6c*/ 	.word	0x00038800
        /*0a70*/ 	.short	0x010a
        /*0a72*/ 	.byte	0x29
	.zero		1


	//   ....[23]....
        /*0a74*/ 	.word	0x00001e20
        /*0a78*/ 	.word	0x00000003
        /*0a7c*/ 	.word	0x00038830
        /*0a80*/ 	.short	0x010a
        /*0a82*/ 	.byte	0x3f
	.zero		1


	//   ....[24]....
        /*0a84*/ 	.word	0x00001e80
        /*0a88*/ 	.word	0x00000003
        /*0a8c*/ 	.word	0x00038830
        /*0a90*/ 	.short	0x010a
        /*0a92*/ 	.byte	0x3f
	.zero		1


	//   ....[25]....
        /*0a94*/ 	.word	0x000026e0
        /*0a98*/ 	.word	0x00000003
        /*0a9c*/ 	.word	0x00000000
        /*0aa0*/ 	.short	0x0101
        /*0aa2*/ 	.byte	0x3f
	.zero		1


	//   ....[26]....
        /*0aa4*/ 	.word	0x000044d0
        /*0aa8*/ 	.word	0x000000ff
        /*0aac*/ 	.word	0x00038830
        /*0ab0*/ 	.short	0x010a
        /*0ab2*/ 	.byte	0x06
	.zero		1


	//   ....[27]....
        /*0ab4*/ 	.word	0x00004510
        /*0ab8*/ 	.word	0x000000ff
        /*0abc*/ 	.word	0x00038830
        /*0ac0*/ 	.short	0x010a
        /*0ac2*/ 	.byte	0x06
	.zero		1


	//   ....[28]....
        /*0ac4*/ 	.word	0x00004880
        /*0ac8*/ 	.word	0x000000ff
        /*0acc*/ 	.word	0x00038850
        /*0ad0*/ 	.short	0x010a
        /*0ad2*/ 	.byte	0x06
	.zero		1


	//   ....[29]....
        /*0ad4*/ 	.word	0x000048c0
        /*0ad8*/ 	.word	0x000000ff
        /*0adc*/ 	.word	0x00038850
        /*0ae0*/ 	.short	0x010a
        /*0ae2*/ 	.byte	0x06
	.zero		1


	//   ....[30]....
        /*0ae4*/ 	.word	0x000062f0
        /*0ae8*/ 	.word	0x00000003
        /*0aec*/ 	.word	0x00000000
        /*0af0*/ 	.short	0x0101
        /*0af2*/ 	.byte	0x3f
	.zero		1


	//   ....[31]....
        /*0af4*/ 	.word	0x000066f0
        /*0af8*/ 	.word	0x000000ff
        /*0afc*/ 	.word	0x00000000
        /*0b00*/ 	.short	0x0101
        /*0b02*/ 	.byte	0x06
	.zero		1


	//   ....[32]....
        /*0b04*/ 	.word	0x00007190
        /*0b08*/ 	.word	0x000000ff
        /*0b0c*/ 	.word	0x00038830
        /*0b10*/ 	.short	0x010a
        /*0b12*/ 	.byte	0x06
	.zero		1


	//   ....[33]....
        /*0b14*/ 	.word	0x000071d0
        /*0b18*/ 	.word	0x000000ff
        /*0b1c*/ 	.word	0x00038830
        /*0b20*/ 	.short	0x010a
        /*0b22*/ 	.byte	0x06
	.zero		1


	//   ....[34]....
        /*0b24*/ 	.word	0x00007510
        /*0b28*/ 	.word	0x000000ff
        /*0b2c*/ 	.word	0x00038850
        /*0b30*/ 	.short	0x010a
        /*0b32*/ 	.byte	0x06
	.zero		1


	//   ....[35]....
        /*0b34*/ 	.word	0x00007550
        /*0b38*/ 	.word	0x000000ff
        /*0b3c*/ 	.word	0x00038850
        /*0b40*/ 	.short	0x010a
        /*0b42*/ 	.byte	0x06
	.zero		1


	//   ....[36]....
        /*0b44*/ 	.word	0x00008800
        /*0b48*/ 	.word	0x00000003
        /*0b4c*/ 	.word	0x00000000
        /*0b50*/ 	.short	0x0101
        /*0b52*/ 	.byte	0x3f
	.zero		1


	//   ....[37]....
        /*0b54*/ 	.word	0x000089f0
        /*0b58*/ 	.word	0x000000ff
        /*0b5c*/ 	.word	0x00000000
        /*0b60*/ 	.short	0x0101
        /*0b62*/ 	.byte	0x06
	.zero		1


	//   ....[38]....
        /*0b64*/ 	.word	0x000093f0
        /*0b68*/ 	.word	0x000000ff
        /*0b6c*/ 	.word	0x00038850
        /*0b70*/ 	.short	0x010a
        /*0b72*/ 	.byte	0x10
	.zero		1


	//   ....[39]....
        /*0b74*/ 	.word	0x00009430
        /*0b78*/ 	.word	0x000000ff
        /*0b7c*/ 	.word	0x00038850
        /*0b80*/ 	.short	0x010a
        /*0b82*/ 	.byte	0x10
	.zero		1


	//   ....[40]....
        /*0b84*/ 	.word	0x00009b70
        /*0b88*/ 	.word	0x000000ff
        /*0b8c*/ 	.word	0x00000000
        /*0b90*/ 	.short	0x0101
        /*0b92*/ 	.byte	0x04
	.zero		1


	//   ....[41]....
        /*0b94*/ 	.word	0x0000c8c0
        /*0b98*/ 	.word	0x00000000
        /*0b9c*/ 	.word	0x00000000
        /*0ba0*/ 	.short	0x0101
        /*0ba2*/ 	.byte	0x3f
	.zero		1


	//   ....[42]....
        /*0ba4*/ 	.word	0x0000fdb0
        /*0ba8*/ 	.word	0x00000002
        /*0bac*/ 	.word	0x00038880
        /*0bb0*/ 	.short	0x010a
        /*0bb2*/ 	.byte	0x3f
	.zero		1


	//   ....[43]....
        /*0bb4*/ 	.word	0x0000ffc0
        /*0bb8*/ 	.word	0x00000002
        /*0bbc*/ 	.word	0x00038840
        /*0bc0*/ 	.short	0x010a
        /*0bc2*/ 	.byte	0x3f
	.zero		1


	//   ....[44]....
        /*0bc4*/ 	.word	0x00010d50
        /*0bc8*/ 	.word	0x00000011
        /*0bcc*/ 	.word	0x00038800
        /*0bd0*/ 	.short	0x0107
        /*0bd2*/ 	.byte	0x3f
	.zero		1


	//   ....[45]....
        /*0bd4*/ 	.word	0x00010e50
        /*0bd8*/ 	.word	0x00000011
        /*0bdc*/ 	.word	0x00038800
        /*0be0*/ 	.short	0x0101
        /*0be2*/ 	.byte	0x3f
	.zero		1


	//   ....[46]....
        /*0be4*/ 	.word	0x00010e70
        /*0be8*/ 	.word	0x00000011
        /*0bec*/ 	.word	0x00038820
        /*0bf0*/ 	.short	0x010a
        /*0bf2*/ 	.byte	0x3f
	.zero		1


	//   ....[47]....
        /*0bf4*/ 	.word	0x00011170
        /*0bf8*/ 	.word	0x00000006
        /*0bfc*/ 	.word	0x00038880
        /*0c00*/ 	.short	0x010a
        /*0c02*/ 	.byte	0x3f
	.zero		1


	//   ....[48]....
        /*0c04*/ 	.word	0x000114d0
        /*0c08*/ 	.word	0x00000006
        /*0c0c*/ 	.word	0x00038840
        /*0c10*/ 	.short	0x010a
        /*0c12*/ 	.byte	0x3f
	.zero		1


	//   ....[49]....
        /*0c14*/ 	.word	0x00011890
        /*0c18*/ 	.word	0x00000013
        /*0c1c*/ 	.word	0x00038870
        /*0c20*/ 	.short	0x010a
        /*0c22*/ 	.byte	0x3f
	.zero		1


	//   ....[50]....
        /*0c24*/ 	.word	0x00011900
        /*0c28*/ 	.word	0x00000013
        /*0c2c*/ 	.word	0x00038860
        /*0c30*/ 	.short	0x010a
        /*0c32*/ 	.byte	0x3f
	.zero		1


	//   ....[51]....
        /*0c34*/ 	.word	0x00012390
        /*0c38*/ 	.word	0x00000013
        /*0c3c*/ 	.word	0x00038850
        /*0c40*/ 	.short	0x0101
        /*0c42*/ 	.byte	0x3f
	.zero		1


	//   ....[52]....
        /*0c44*/ 	.word	0x00012410
        /*0c48*/ 	.word	0x00000013
        /*0c4c*/ 	.word	0x00000000
        /*0c50*/ 	.short	0x0101
        /*0c52*/ 	.byte	0x3f
	.zero		1


	//   ....[53]....
        /*0c54*/ 	.word	0x00012640
        /*0c58*/ 	.word	0x00000002
        /*0c5c*/ 	.word	0x00038870
        /*0c60*/ 	.short	0x010a
        /*0c62*/ 	.byte	0x3f
	.zero		1


	//   ....[54]....
        /*0c64*/ 	.word	0x000126b0
        /*0c68*/ 	.word	0x00000002
        /*0c6c*/ 	.word	0x00038860
        /*0c70*/ 	.short	0x010a
        /*0c72*/ 	.byte	0x3f
	.zero		1


	//   ....[55]....
        /*0c74*/ 	.word	0x00013140
        /*0c78*/ 	.word	0x00000002
        /*0c7c*/ 	.word	0x00038850
        /*0c80*/ 	.short	0x0101
        /*0c82*/ 	.byte	0x3f
	.zero		1


	//   ....[56]....
        /*0c84*/ 	.word	0x00013190
        /*0c88*/ 	.word	0x00000002
        /*0c8c*/ 	.word	0x00000000
        /*0c90*/ 	.short	0x0101
        /*0c92*/ 	.byte	0x3f
	.zero		1


	//   ....[57]....
        /*0c94*/ 	.word	0x00013f50
        /*0c98*/ 	.word	0x00000000
        /*0c9c*/ 	.word	0x00038820
        /*0ca0*/ 	.short	0x010a
        /*0ca2*/ 	.byte	0x3f
	.zero		1


	//   ....[58]....
        /*0ca4*/ 	.word	0x00014110
        /*0ca8*/ 	.word	0x00000006
        /*0cac*/ 	.word	0x00000000
        /*0cb0*/ 	.short	0x010a
        /*0cb2*/ 	.byte	0x3f
	.zero		1


	//   ....[59]....
        /*0cb4*/ 	.word	0x00014180
        /*0cb8*/ 	.word	0x00000007
        /*0cbc*/ 	.word	0x00000000
        /*0cc0*/ 	.short	0x010a
        /*0cc2*/ 	.byte	0x3f
	.zero		1


	//   ....[60]....
        /*0cc4*/ 	.word	0x000141e0
        /*0cc8*/ 	.word	0x00000004
        /*0ccc*/ 	.word	0x00038860
        /*0cd0*/ 	.short	0x010a
        /*0cd2*/ 	.byte	0x3f
	.zero		1


	//   ....[61]....
        /*0cd4*/ 	.word	0x00014230
        /*0cd8*/ 	.word	0x00000003
        /*0cdc*/ 	.word	0x00038860
        /*0ce0*/ 	.short	0x010a
        /*0ce2*/ 	.byte	0x3f
	.zero		1


	//   ....[62]....
        /*0ce4*/ 	.word	0x00014270
        /*0ce8*/ 	.word	0x00000004
        /*0cec*/ 	.word	0x00038880
        /*0cf0*/ 	.short	0x010a
        /*0cf2*/ 	.byte	0x3f
	.zero		1


	//   ....[63]....
        /*0cf4*/ 	.word	0x00014290
        /*0cf8*/ 	.word	0x00000003
        /*0cfc*/ 	.word	0x00038880
        /*0d00*/ 	.short	0x010a
        /*0d02*/ 	.byte	0x3f
	.zero		1


	//   ....[64]....
        /*0d04*/ 	.word	0x00014300
        /*0d08*/ 	.word	0x00000003
        /*0d0c*/ 	.word	0x00038800
        /*0d10*/ 	.short	0x010a
        /*0d12*/ 	.byte	0x3f
	.zero		1


	//   ....[65]....
        /*0d14*/ 	.word	0x00014350
        /*0d18*/ 	.word	0x00000003
        /*0d1c*/ 	.word	0x00038830
        /*0d20*/ 	.short	0x010a
        /*0d22*/ 	.byte	0x3f
	.zero		1


	//   ....[66]....
        /*0d24*/ 	.word	0x000143b0
        /*0d28*/ 	.word	0x00000007
        /*0d2c*/ 	.word	0x00038830
        /*0d30*/ 	.short	0x010a
        /*0d32*/ 	.byte	0x3f
	.zero		1


	//   ....[67]....
        /*0d34*/ 	.word	0x00014410
        /*0d38*/ 	.word	0x00000007
        /*0d3c*/ 	.word	0x00038850
        /*0d40*/ 	.short	0x010a
        /*0d42*/ 	.byte	0x3f
	.zero		1


	//   ....[68]....
        /*0d44*/ 	.word	0x00014470
        /*0d48*/ 	.word	0x00000009
        /*0d4c*/ 	.word	0x00038830
        /*0d50*/ 	.short	0x010a
        /*0d52*/ 	.byte	0x3f
	.zero		1


	//   ....[69]....
        /*0d54*/ 	.word	0x000144d0
        /*0d58*/ 	.word	0x00000009
        /*0d5c*/ 	.word	0x00038850
        /*0d60*/ 	.short	0x010a
        /*0d62*/ 	.byte	0x3f
	.zero		1


	//   ....[70]....
        /*0d64*/ 	.word	0x00014530
        /*0d68*/ 	.word	0x00000006
        /*0d6c*/ 	.word	0x00038850
        /*0d70*/ 	.short	0x010a
        /*0d72*/ 	.byte	0x3f
	.zero		1


	//   ....[71]....
        /*0d74*/ 	.word	0x00014680
        /*0d78*/ 	.word	0x00000002
        /*0d7c*/ 	.word	0x00038880
        /*0d80*/ 	.short	0x010a
        /*0d82*/ 	.byte	0x3f
	.zero		1


	//   ....[72]....
        /*0d84*/ 	.word	0x000146d0
        /*0d88*/ 	.word	0x00000002
        /*0d8c*/ 	.word	0x00038840
        /*0d90*/ 	.short	0x010a
        /*0d92*/ 	.byte	0x3f
	.zero		1


	//   ....[73]....
        /*0d94*/ 	.word	0x00015200
        /*0d98*/ 	.word	0x00000011
        /*0d9c*/ 	.word	0x00038820
        /*0da0*/ 	.short	0x010a
        /*0da2*/ 	.byte	0x3f
	.zero		1


	//   ....[74]....
        /*0da4*/ 	.word	0x00015250
        /*0da8*/ 	.word	0x00000006
        /*0dac*/ 	.word	0x00038880
        /*0db0*/ 	.short	0x010a
        /*0db2*/ 	.byte	0x3f
	.zero		1


	//   ....[75]....
        /*0db4*/ 	.word	0x000152a0
        /*0db8*/ 	.word	0x00000006
        /*0dbc*/ 	.word	0x00038840
        /*0dc0*/ 	.short	0x010a
        /*0dc2*/ 	.byte	0x3f
	.zero		1


	//   ....[76]....
        /*0dc4*/ 	.word	0x000152f0
        /*0dc8*/ 	.word	0x00000013
        /*0dcc*/ 	.word	0x00038870
        /*0dd0*/ 	.short	0x010a
        /*0dd2*/ 	.byte	0x3f
	.zero		1


	//   ....[77]....
        /*0dd4*/ 	.word	0x00015340
        /*0dd8*/ 	.word	0x00000013
        /*0ddc*/ 	.word	0x00038860
        /*0de0*/ 	.short	0x010a
        /*0de2*/ 	.byte	0x3f
	.zero		1


	//   ....[78]....
        /*0de4*/ 	.word	0x00015390
        /*0de8*/ 	.word	0x00000002
        /*0dec*/ 	.word	0x00038870
        /*0df0*/ 	.short	0x010a
        /*0df2*/ 	.byte	0x3f
	.zero		1


	//   ....[79]....
        /*0df4*/ 	.word	0x000153e0
        /*0df8*/ 	.word	0x00000002
        /*0dfc*/ 	.word	0x00038860
        /*0e00*/ 	.short	0x010a
        /*0e02*/ 	.byte	0x3f
	.zero		1


	//   ....[80]....
        /*0e04*/ 	.word	0x00015430
        /*0e08*/ 	.word	0x00000000
        /*0e0c*/ 	.word	0x00038820
        /*0e10*/ 	.short	0x010a
        /*0e12*/ 	.byte	0x3f
	.zero		1


	//   ....[81]....
        /*0e14*/ 	.word	0x000155d0
        /*0e18*/ 	.word	0x00000006
        /*0e1c*/ 	.word	0x00000000
        /*0e20*/ 	.short	0x010a
        /*0e22*/ 	.byte	0x3f
	.zero		1


	//   ....[82]....
        /*0e24*/ 	.word	0x00015620
        /*0e28*/ 	.word	0x00000007
        /*0e2c*/ 	.word	0x00000000
        /*0e30*/ 	.short	0x010a
        /*0e32*/ 	.byte	0x3f
	.zero		1


	//   ....[83]....
        /*0e34*/ 	.word	0x00015670
        /*0e38*/ 	.word	0x00000004
        /*0e3c*/ 	.word	0x00038860
        /*0e40*/ 	.short	0x010a
        /*0e42*/ 	.byte	0x3f
	.zero		1


	//   ....[84]....
        /*0e44*/ 	.word	0x000156c0
        /*0e48*/ 	.word	0x00000003
        /*0e4c*/ 	.word	0x00038860
        /*0e50*/ 	.short	0x010a
        /*0e52*/ 	.byte	0x3f
	.zero		1


	//   ....[85]....
        /*0e54*/ 	.word	0x00015710
        /*0e58*/ 	.word	0x00000004
        /*0e5c*/ 	.word	0x00038880
        /*0e60*/ 	.short	0x010a
        /*0e62*/ 	.byte	0x3f
	.zero		1


	//----- nvinfo : EIATTR_NUM_MBARRIERS
	.align		4
.L_553:
        /*0e64*/ 	.byte	0x03, 0x38
        /*0e66*/ 	.short	0x0016


	//----- nvinfo : EIATTR_EXIT_INSTR_OFFSETS
	.align		4
        /*0e68*/ 	.byte	0x04, 0x1c
        /*0e6a*/ 	.short	(.L_555 - .L_554)


	//   ....[0]....
.L_554:
        /*0e6c*/ 	.word	0x00000a80


	//   ....[1]....
        /*0e70*/ 	.word	0x0000dcf0


	//   ....[2]....
        /*0e74*/ 	.word	0x000142e0


	//----- nvinfo : EIATTR_MAX_THREADS
	.align		4
.L_555:
        /*0e78*/ 	.byte	0x04, 0x05
        /*0e7a*/ 	.short	(.L_557 - .L_556)
.L_556:
        /*0e7c*/ 	.word	0x00000180
        /*0e80*/ 	.word	0x00000001
        /*0e84*/ 	.word	0x00000001


	//----- nvinfo : EIATTR_CRS_STACK_SIZE
	.align		4
.L_557:
        /*0e88*/ 	.byte	0x04, 0x1e
        /*0e8a*/ 	.short	(.L_559 - .L_558)
.L_558:
        /*0e8c*/ 	.word	0x00000000


	//----- nvinfo : EIATTR_CBANK_PARAM_SIZE
	.align		4
.L_559:
        /*0e90*/ 	.byte	0x03, 0x19
        /*0e92*/ 	.short	0x0af0


	//----- nvinfo : EIATTR_PARAM_CBANK
	.align		4
        /*0e94*/ 	.byte	0x04, 0x0a
        /*0e96*/ 	.short	(.L_561 - .L_560)
	.align		4
.L_560:
        /*0e98*/ 	.word	index@(.nv.constant0._ZN7cutlass13device_kernelIN5flash11enable_sm90INS1_16FlashAttnFwdSm90INS1_25CollectiveMainloopFwdSm90ILi2EN4cute5tupleIJNS5_1CILi1EEES8_S8_EEENS6_IJNS7_ILi128EEESA_NS7_ILi256EEEEEELi256ENS_12float_e4m3_tEfNS_4arch4Sm90ELb1ELb0ELb0ELb1ELb0ELb0ELb0ELb1ELb1ELb1ELb0ELb0EEENS1_21CollectiveEpilogueFwdINS6_IJSA_SB_SA_EEES9_NS_10bfloat16_tESF_Li256ELb1ELb1ELb0ELb1EEENS1_36VarlenDynamicPersistentTileSchedulerILi128ELi128ELi256ELi128ELb0ELb1ELb1ELb1ELb1ELb1EEEEEEEEEvNT_6ParamsE)
        /*0e9c*/ 	.short	0x0210
        /*0e9e*/ 	.short	0x0af0


	//----- nvinfo : EIATTR_SW_WAR
	.align		4
.L_561:
        /*0ea0*/ 	.byte	0x04, 0x36
        /*0ea2*/ 	.short	(.L_563 - .L_562)
.L_562:
        /*0ea4*/ 	.word	0x00000008
.L_563:


//--------------------- .nv.info._ZN7cutlass13device_kernelIN5flash11enable_sm90INS1_16FlashAttnFwdSm90INS1_25CollectiveMainloopFwdSm90ILi2EN4cute5tupleIJNS5_1CILi1EEES8_S8_EEENS6_IJNS7_ILi128EEESA_NS7_ILi256EEEEEELi256ENS_12float_e4m3_tEfNS_4arch4Sm90ELb1ELb0ELb0ELb1ELb0ELb1ELb0ELb1ELb1ELb1ELb0ELb0EEENS1_21CollectiveEpilogueFwdINS6_IJSA_SB_SA_EEES9_NS_10bfloat16_tESF_Li256ELb1ELb1ELb0ELb1EEENS1_36VarlenDynamicPersistentTileSchedulerILi128ELi128ELi256ELi128ELb0ELb1ELb1ELb1ELb1ELb1EEEEEEEEEvNT_6ParamsE --------------------------
	.section	.nv.info._ZN7cutlass13device_kernelIN5flash11enable_sm90INS1_16FlashAttnFwdSm90INS1_25CollectiveMainloopFwdSm90ILi2EN4cute5tupleIJNS5_1CILi1EEES8_S8_EEENS6_IJNS7_ILi128EEESA_NS7_ILi256EEEEEELi256ENS_12float_e4m3_tEfNS_4arch4Sm90ELb1ELb0ELb0ELb1ELb0ELb1ELb0ELb1ELb1ELb1ELb0ELb0EEENS1_21CollectiveEpilogueFwdINS6_IJSA_SB_SA_EEES9_NS_10bfloat16_tESF_Li256ELb1ELb1ELb0ELb1EEENS1_36VarlenDynamicPersistentTileSchedulerILi128ELi128ELi256ELi128ELb0ELb1ELb1ELb1ELb1ELb1EEEEEEEEEvNT_6ParamsE,"",@"SHT_CUDA_INFO"
	.sectionflags	@""
	.align	4


	//----- nvinfo : EIATTR_CUDA_API_VERSION
	.align		4
        /*0000*/ 	.byte	0x04, 0x37
        /*0002*/ 	.short	(.L_565 - .L_564)
.L_564:
        /*0004*/ 	.word	0x00000082


	//----- nvinfo : EIATTR_KPARAM_INFO
	.align		4
.L_565:
        /*0008*/ 	.byte	0x04, 0x17
        /*000a*/ 	.short	(.L_567 - .L_566)
.L_566:
        /*000c*/ 	.word	0x00000000
        /*0010*/ 	.short	0x0000
        /*0012*/ 	.short	0x0070
        /*0014*/ 	.byte	0x00, 0xf0, 0x01, 0x2a


	//----- nvinfo : EIATTR_SPARSE_MMA_MASK
	.align		4
.L_567:
        /*0018*/ 	.byte	0x03, 0x50
        /*001a*/ 	.short	0x0000


	//----- nvinfo : EIATTR_MAXREG_COUNT
	.align		4
        /*001c*/ 	.byte	0x03, 0x1b
        /*001e*/ 	.short	0x00a8


	//----- nvinfo : EIATTR_NUM_BARRIERS
	.align		4
        /*0020*/ 	.byte	0x02, 0x4c
        /*0022*/ 	.byte	0x10
	.zero		1


	//----- nvinfo : EIATTR_EXTERNS
	.align		4
        /*0024*/ 	.byte	0x04, 0x0f
        /*0026*/ 	.short	(.L_569 - .L_568)


	//   ....[0]....
	.align		4
.L_568:
        /*0028*/ 	.word	index@(__assertfail)


	//----- nvinfo : EIATTR_ANNOTATIONS
	.align		4
.L_569:
        /*002c*/ 	.byte	0x04, 0x55
        /*002e*/ 	.short	(.L_571 - .L_570)


	//   ....[0]....
.L_570:
        /* <DEDUP_REMOVED lines=126> */


	//----- nvinfo : EIATTR_MERCURY_ISA_VERSION
	.align		4
.L_571:
        /*07f8*/ 	.byte	0x03, 0x5f
        /*07fa*/ 	.short	0x0101


	//----- nvinfo : EIATTR_UNUSED_LOAD_BYTE_OFFSET
	.align		4
        /*07fc*/ 	.byte	0x04, 0x44
        /*07fe*/ 	.short	(.L_573 - .L_572)


	//   ....[0]....
.L_572:
        /*0800*/ 	.word	0x00000ad0
        /*0804*/ 	.word	0x0000fff0


	//   ....[1]....
        /*0808*/ 	.word	0x0001f1b0
        /*080c*/ 	.word	0x0000fff0


	//----- nvinfo : EIATTR_INT_WARP_WIDE_INSTR_OFFSETS
	.align		4
.L_573:
        /*0810*/ 	.byte	0x04, 0x31
        /*0812*/ 	.short	(.L_575 - .L_574)


	//   ....[0]....
.L_574:
        /*0814*/ 	.word	0x00000190


	//   ....[1]....
        /*0818*/ 	.word	0x000001d0


	//   ....[2]....
        /*081c*/ 	.word	0x00000240


	//   ....[3]....
        /*0820*/ 	.word	0x000257e0


	//   ....[4]....
        /*0824*/ 	.word	0x00025840


	//   ....[5]....
        /*0828*/ 	.word	0x00028d00


	//   ....[6]....
        /*082c*/ 	.word	0x00028d60


	//----- nvinfo : EIATTR_COOP_GROUP_MASK_REGIDS
	.align		4
.L_575:
        /*0830*/ 	.byte	0x04, 0x29
        /*0832*/ 	.short	(.L_577 - .L_576)


	//   ....[0]....
.L_576:
        /*0834*/ 	.word	0xffffffff


	//   ....[1]....
        /*0838*/ 	.word	0xffffffff


	//   ....[2]....
        /*083c*/ 	.word	0xffffffff


	//   ....[3]....
        /*0840*/ 	.word	0xffffffff


	//   ....[4]....
        /*0844*/ 	.word	0xffffffff


	//   ....[5]....
        /*0848*/ 	.word	0xffffffff


	//   ....[6]....
        /*084c*/ 	.word	0xffffffff


	//   ....[7]....
        /*0850*/ 	.word	0xffffffff


	//   ....[8]....
        /*0854*/ 	.word	0xffffffff


	//   ....[9]....
        /*0858*/ 	.word	0xffffffff


	//   ....[10]....
        /*085c*/ 	.word	0xffffffff


	//   ....[11]....
        /*0860*/ 	.word	0xffffffff


	//   ....[12]....
        /*0864*/ 	.word	0xffffffff


	//   ....[13]....
        /*0868*/ 	.word	0xffffffff


	//   ....[14]....
        /*086c*/ 	.word	0xffffffff


	//   ....[15]....
        /*0870*/ 	.word	0xffffffff


	//   ....[16]....
        /*0874*/ 	.word	0xffffffff


	//   ....[17]....
        /*0878*/ 	.word	0xffffffff


	//   ....[18]....
        /*087c*/ 	.word	0xffffffff


	//   ....[19]....
        /*0880*/ 	.word	0xffffffff


	//   ....[20]....
        /*0884*/ 	.word	0xffffffff


	//   ....[21]....
        /*0888*/ 	.word	0xffffffff


	//   ....[22]....
        /*088c*/ 	.word	0xffffffff


	//   ....[23]....
        /*0890*/ 	.word	0xffffffff


	//   ....[24]....
        /*0894*/ 	.word	0xffffffff


	//   ....[25]....
        /*0898*/ 	.word	0xffffffff


	//   ....[26]....
        /*089c*/ 	.word	0xffffffff


	//   ....[27]....
        /*08a0*/ 	.word	0xffffffff


	//   ....[28]....
        /*08a4*/ 	.word	0xffffffff


	//   ....[29]....
        /*08a8*/ 	.word	0xffffffff


	//   ....[30]....
        /*08ac*/ 	.word	0xffffffff


	//   ....[31]....
        /*08b0*/ 	.word	0xffffffff


	//   ....[32]....
        /*08b4*/ 	.word	0xffffffff


	//   ....[33]....
        /*08b8*/ 	.word	0xffffffff


	//   ....[34]....
        /*08bc*/ 	.word	0xffffffff


	//   ....[35]....
        /*08c0*/ 	.word	0xffffffff


	//   ....[36]....
        /*08c4*/ 	.word	0xffffffff


	//   ....[37]....
        /*08c8*/ 	.word	0xffffffff


	//   ....[38]....
        /*08cc*/ 	.word	0xffffffff


	//   ....[39]....
        /*08d0*/ 	.word	0xffffffff


	//   ....[40]....
        /*08d4*/ 	.word	0xffffffff


	//   ....[41]....
        /*08d8*/ 	.word	0xffffffff


	//   ....[42]....
        /*08dc*/ 	.word	0xffffffff


	//   ....[43]....
        /*08e0*/ 	.word	0xffffffff


	//   ....[44]....
        /*08e4*/ 	.word	0xffffffff


	//   ....[45]....
        /*08e8*/ 	.word	0xffffffff


	//   ....[46]....
        /*08ec*/ 	.word	0xffffffff


	//   ....[47]....
        /*08f0*/ 	.word	0xffffffff


	//   ....[48]....
        /*08f4*/ 	.word	0xffffffff


	//   ....[49]....
        /*08f8*/ 	.word	0xffffffff


	//   ....[50]....
        /*08fc*/ 	.word	0xffffffff


	//   ....[51]....
        /*0900*/ 	.word	0xffffffff


	//   ....[52]....
        /*0904*/ 	.word	0xffffffff


	//   ....[53]....
        /*0908*/ 	.word	0xffffffff


	//   ....[54]....
        /*090c*/ 	.word	0xffffffff


	//   ....[55]....
        /*0910*/ 	.word	0xffffffff


	//   ....[56]....
        /*0914*/ 	.word	0xffffffff


	//   ....[57]....
        /*0918*/ 	.word	0xffffffff


	//   ....[58]....
        /*091c*/ 	.word	0xffffffff


	//   ....[59]....
        /*0920*/ 	.word	0xffffffff


	//   ....[60]....
        /*0924*/ 	.word	0xffffffff


	//   ....[61]....
        /*0928*/ 	.word	0xffffffff


	//   ....[62]....
        /*092c*/ 	.word	0xffffffff


	//   ....[63]....
        /*0930*/ 	.word	0xffffffff


	//   ....[64]....
        /*0934*/ 	.word	0xffffffff


	//   ....[65]....
        /*0938*/ 	.word	0xffffffff


	//   ....[66]....
        /*093c*/ 	.word	0xffffffff


	//   ....[67]....
        /*0940*/ 	.word	0xffffffff


	//   ....[68]....
        /*0944*/ 	.word	0xffffffff


	//   ....[69]....
        /*0948*/ 	.word	0xffffffff


	//   ....[70]....
        /*094c*/ 	.word	0xffffffff


	//   ....[71]....
        /*0950*/ 	.word	0xffffffff


	//   ....[72]....
        /*0954*/ 	.word	0xffffffff


	//   ....[73]....
        /*0958*/ 	.word	0xffffffff


	//   ....[74]....
        /*095c*/ 	.word	0xffffffff


	//   ....[75]....
        /*0960*/ 	.word	0xffffffff


	//   ....[76]....
        /*0964*/ 	.word	0xffffffff


	//   ....[77]....
        /*0968*/ 	.word	0xffffffff


	//   ....[78]....
        /*096c*/ 	.word	0xffffffff


	//   ....[79]....
        /*0970*/ 	.word	0xffffffff


	//   ....[80]....
        /*0974*/ 	.word	0xffffffff


	//   ....[81]....
        /*0978*/ 	.word	0xffffffff


	//   ....[82]....
        /*097c*/ 	.word	0xffffffff


	//   ....[83]....
        /*0980*/ 	.word	0xffffffff


	//   ....[84]....
        /*0984*/ 	.word	0xffffffff


	//   ....[85]....
        /*0988*/ 	.word	0xffffffff


	//   ....[86]....
        /*098c*/ 	.word	0xffffffff


	//   ....[87]....
        /*0990*/ 	.word	0xffffffff


	//   ....[88]....
        /*0994*/ 	.word	0xffffffff


	//   ....[89]....
        /*0998*/ 	.word	0xffffffff


	//   ....[90]....
        /*099c*/ 	.word	0xffffffff


	//   ....[91]....
        /*09a0*/ 	.word	0xffffffff


	//   ....[92]....
        /*09a4*/ 	.word	0xffffffff


	//   ....[93]....
        /*09a8*/ 	.word	0xffffffff


	//   ....[94]....
        /*09ac*/ 	.word	0xffffffff


	//   ....[95]....
        /*09b0*/ 	.word	0xffffffff


	//   ....[96]....
        /*09b4*/ 	.word	0xffffffff


	//   ....[97]....
        /*09b8*/ 	.word	0xffffffff


	//   ....[98]....
        /*09bc*/ 	.word	0xffffffff


	//   ....[99]....
        /*09c0*/ 	.word	0xffffffff


	//   ....[100]....
        /*09c4*/ 	.word	0xffffffff


	//   ....[101]....
        /*09c8*/ 	.word	0xffffffff


	//   ....[102]....
        /*09cc*/ 	.word	0xffffffff


	//   ....[103]....
        /*09d0*/ 	.word	0xffffffff


	//   ....[104]....
        /*09d4*/ 	.word	0xffffffff


	//   ....[105]....
        /*09d8*/ 	.word	0xffffffff


	//   ....[106]....
        /*09dc*/ 	.word	0xffffffff


	//   ....[107]....
        /*09e0*/ 	.word	0xffffffff


	//   ....[108]....
        /*09e4*/ 	.word	0xffffffff


	//   ....[109]....
        /*09e8*/ 	.word	0xffffffff


	//   ....[110]....
        /*09ec*/ 	.word	0xffffffff


	//   ....[111]....
        /*09f0*/ 	.word	0xffffffff


	//   ....[112]....
        /*09f4*/ 	.word	0xffffffff


	//   ....[113]....
        /*09f8*/ 	.word	0xffffffff


	//   ....[114]....
        /*09fc*/ 	.word	0xffffffff


	//   ....[115]....
        /*0a00*/ 	.word	0xffffffff


	//   ....[116]....
        /*0a04*/ 	.word	0xffffffff


	//   ....[117]....
        /*0a08*/ 	.word	0xffffffff


	//   ....[118]....
        /*0a0c*/ 	.word	0xffffffff


	//   ....[119]....
        /*0a10*/ 	.word	0xffffffff


	//   ....[120]....
        /*0a14*/ 	.word	0xffffffff


	//   ....[121]....
        /*0a18*/ 	.word	0xffffffff


	//   ....[122]....
        /*0a1c*/ 	.word	0xffffffff


	//   ....[123]....
        /*0a20*/ 	.word	0xffffffff


	//   ....[124]....
        /*0a24*/ 	.word	0xffffffff


	//   ....[125]....
        /*0a28*/ 	.word	0xffffffff


	//   ....[126]....
        /*0a2c*/ 	.word	0xffffffff


	//   ....[127]....
        /*0a30*/ 	.word	0xffffffff


	//   ....[128]....
        /*0a34*/ 	.word	0xffffffff


	//   ....[129]....
        /*0a38*/ 	.word	0xffffffff


	//   ....[130]....
        /*0a3c*/ 	.word	0xffffffff


	//   ....[131]....
        /*0a40*/ 	.word	0xffffffff


	//   ....[132]....
        /*0a44*/ 	.word	0xffffffff


	//   ....[133]....
        /*0a48*/ 	.word	0xffffffff


	//   ....[134]....
        /*0a4c*/ 	.word	0xffffffff


	//   ....[135]....
        /*0a50*/ 	.word	0xffffffff


	//   ....[136]....
        /*0a54*/ 	.word	0xffffffff


	//   ....[137]....
        /*0a58*/ 	.word	0xffffffff


	//   ....[138]....
        /*0a5c*/ 	.word	0xffffffff


	//   ....[139]....
        /*0a60*/ 	.word	0xffffffff


	//   ....[140]....
        /*0a64*/ 	.word	0xffffffff


	//   ....[141]....
        /*0a68*/ 	.word	0xffffffff


	//   ....[142]....
        /*0a6c*/ 	.word	0xffffffff


	//   ....[143]....
        /*0a70*/ 	.word	0xffffffff


	//   ....[144]....
        /*0a74*/ 	.word	0xffffffff


	//   ....[145]....
        /*0a78*/ 	.word	0xffffffff


	//   ....[146]....
        /*0a7c*/ 	.word	0xffffffff


	//   ....[147]....
        /*0a80*/ 	.word	0xffffffff


	//   ....[148]....
        /*0a84*/ 	.word	0xffffffff


	//   ....[149]....
        /*0a88*/ 	.word	0xffffffff


	//   ....[150]....
        /*0a8c*/ 	.word	0xffffffff


	//   ....[151]....
        /*0a90*/ 	.word	0xffffffff


	//   ....[152]....
        /*0a94*/ 	.word	0xffffffff


	//   ....[153]....
        /*0a98*/ 	.word	0xffffffff


	//   ....[154]....
        /*0a9c*/ 	.word	0xffffffff


	//   ....[155]....
        /*0aa0*/ 	.word	0xffffffff


	//   ....[156]....
        /*0aa4*/ 	.word	0xffffffff


	//   ....[157]....
        /*0aa8*/ 	.word	0xffffffff


	//   ....[158]....
        /*0aac*/ 	.word	0xffffffff


	//   ....[159]....
        /*0ab0*/ 	.word	0xffffffff


	//   ....[160]....
        /*0ab4*/ 	.word	0xffffffff


	//   ....[161]....
        /*0ab8*/ 	.word	0xffffffff


	//   ....[162]....
        /*0abc*/ 	.word	0xffffffff


	//   ....[163]....
        /*0ac0*/ 	.word	0xffffffff


	//   ....[164]....
        /*0ac4*/ 	.word	0xffffffff


	//   ....[165]....
        /*0ac8*/ 	.word	0xffffffff


	//   ....[166]....
        /*0acc*/ 	.word	0xffffffff


	//   ....[167]....
        /*0ad0*/ 	.word	0xffffffff


	//   ....[168]....
        /*0ad4*/ 	.word	0xffffffff


	//   ....[169]....
        /*0ad8*/ 	.word	0xffffffff


	//   ....[170]....
        /*0adc*/ 	.word	0xffffffff


	//   ....[171]....
        /*0ae0*/ 	.word	0xffffffff


	//   ....[172]....
        /*0ae4*/ 	.word	0xffffffff


	//   ....[173]....
        /*0ae8*/ 	.word	0xffffffff


	//   ....[174]....
        /*0aec*/ 	.word	0xffffffff


	//   ....[175]....
        /*0af0*/ 	.word	0xffffffff


	//   ....[176]....
        /*0af4*/ 	.word	0xffffffff


	//   ....[177]....
        /*0af8*/ 	.word	0xffffffff


	//   ....[178]....
        /*0afc*/ 	.word	0xffffffff


	//   ....[179]....
        /*0b00*/ 	.word	0xffffffff


	//   ....[180]....
        /*0b04*/ 	.word	0xffffffff


	//   ....[181]....
        /*0b08*/ 	.word	0xffffffff


	//   ....[182]....
        /*0b0c*/ 	.word	0xffffffff


	//   ....[183]....
        /*0b10*/ 	.word	0xffffffff


	//   ....[184]....
        /*0b14*/ 	.word	0xffffffff


	//   ....[185]....
        /*0b18*/ 	.word	0xffffffff


	//   ....[186]....
        /*0b1c*/ 	.word	0xffffffff


	//   ....[187]....
        /*0b20*/ 	.word	0xffffffff


	//   ....[188]....
        /*0b24*/ 	.word	0xffffffff


	//   ....[189]....
        /*0b28*/ 	.word	0xffffffff


	//   ....[190]....
        /*0b2c*/ 	.word	0xffffffff


	//   ....[191]....
        /*0b30*/ 	.word	0xffffffff


	//   ....[192]....
        /*0b34*/ 	.word	0xffffffff


	//   ....[193]....
        /*0b38*/ 	.word	0xffffffff


	//   ....[194]....
        /*0b3c*/ 	.word	0xffffffff


	//   ....[195]....
        /*0b40*/ 	.word	0xffffffff


	//   ....[196]....
        /*0b44*/ 	.word	0x0500000f


	//   ....[197]....
        /*0b48*/ 	.word	0x0500000f


	//   ....[198]....
        /*0b4c*/ 	.word	0x0500000f


	//   ....[199]....
        /*0b50*/ 	.word	0x0500000f


	//   ....[200]....
        /*0b54*/ 	.word	0x0500000f


	//   ....[201]....
        /*0b58*/ 	.word	0x0500000f


	//   ....[202]....
        /*0b5c*/ 	.word	0x0500000f


	//   ....[203]....
        /*0b60*/ 	.word	0x0500000f


	//   ....[204]....
        /*0b64*/ 	.word	0x0500000f


	//   ....[205]....
        /*0b68*/ 	.word	0x0500000f


	//   ....[206]....
        /*0b6c*/ 	.word	0x0500000f


	//   ....[207]....
        /*0b70*/ 	.word	0x0500000f


	//   ....[208]....
        /*0b74*/ 	.word	0x0500000f


	//   ....[209]....
        /*0b78*/ 	.word	0x0500000f


	//   ....[210]....
        /*0b7c*/ 	.word	0x0500000f


	//   ....[211]....
        /*0b80*/ 	.word	0x0500000f


	//   ....[212]....
        /*0b84*/ 	.word	0x0500000f


	//   ....[213]....
        /*0b88*/ 	.word	0x0500000f


	//   ....[214]....
        /*0b8c*/ 	.word	0x0500000f


	//   ....[215]....
        /*0b90*/ 	.word	0x0500000f


	//   ....[216]....
        /*0b94*/ 	.word	0x0500000f


	//   ....[217]....
        /*0b98*/ 	.word	0x0500000f


	//   ....[218]....
        /*0b9c*/ 	.word	0x0500000f


	//   ....[219]....
        /*0ba0*/ 	.word	0x0500000f


	//   ....[220]....
        /*0ba4*/ 	.word	0x0500000f


	//   ....[221]....
        /*0ba8*/ 	.word	0x0500000f


	//   ....[222]....
        /*0bac*/ 	.word	0x0500000f


	//   ....[223]....
        /*0bb0*/ 	.word	0x0500000f


	//   ....[224]....
        /*0bb4*/ 	.word	0x0500000f


	//   ....[225]....
        /*0bb8*/ 	.word	0x0500000f


	//   ....[226]....
        /*0bbc*/ 	.word	0x0500000f


	//   ....[227]....
        /*0bc0*/ 	.word	0x0500000f


	//   ....[228]....
        /*0bc4*/ 	.word	0x0500000f


	//   ....[229]....
        /*0bc8*/ 	.word	0x0500000f


	//   ....[230]....
        /*0bcc*/ 	.word	0x0500000f


	//   ....[231]....
        /*0bd0*/ 	.word	0x0500000f


	//   ....[232]....
        /*0bd4*/ 	.word	0x0500000f


	//   ....[233]....
        /*0bd8*/ 	.word	0x0500000f


	//   ....[234]....
        /*0bdc*/ 	.word	0x0500000f


	//   ....[235]....
        /*0be0*/ 	.word	0x0500000f


	//   ....[236]....
        /*0be4*/ 	.word	0x0500000f


	//   ....[237]....
        /*0be8*/ 	.word	0x0500000f


	//   ....[238]....
        /*0bec*/ 	.word	0x0500000f


	//   ....[239]....
        /*0bf0*/ 	.word	0x0500000f


	//   ....[240]....
        /*0bf4*/ 	.word	0x0500000f


	//   ....[241]....
        /*0bf8*/ 	.word	0x0500000f


	//   ....[242]....
        /*0bfc*/ 	.word	0x0500000f


	//   ....[243]....
        /*0c00*/ 	.word	0x0500000f


	//   ....[244]....
        /*0c04*/ 	.word	0x0500000f


	//   ....[245]....
        /*0c08*/ 	.word	0x0500000f


	//   ....[246]....
        /*0c0c*/ 	.word	0x0500000f


	//   ....[247]....
        /*0c10*/ 	.word	0x0500000f


	//   ....[248]....
        /*0c14*/ 	.word	0x0500000f


	//   ....[249]....
        /*0c18*/ 	.word	0x0500000f


	//   ....[250]....
        /*0c1c*/ 	.word	0x0500000f


	//   ....[251]....
        /*0c20*/ 	.word	0x0500000f


	//   ....[252]....
        /*0c24*/ 	.word	0x0500000f


	//   ....[253]....
        /*0c28*/ 	.word	0x0500000f


	//   ....[254]....
        /*0c2c*/ 	.word	0x0500000f


	//   ....[255]....
        /*0c30*/ 	.word	0x0500000f


	//   ....[0]....
        /*0c34*/ 	.word	0x0500000f


	//   ....[1]....
        /*0c38*/ 	.word	0x0500000f


	//   ....[2]....
        /*0c3c*/ 	.word	0x0500000f


	//   ....[3]....
        /*0c40*/ 	.word	0x0500000f


	//   ....[4]....
        /*0c44*/ 	.word	0x0500000f


	//   ....[5]....
        /*0c48*/ 	.word	0x0500000f


	//   ....[6]....
        /*0c4c*/ 	.word	0x0500000f


	//   ....[7]....
        /*0c50*/ 	.word	0x0500000f


	//   ....[8]....
        /*0c54*/ 	.word	0x0500000f


	//   ....[9]....
        /*0c58*/ 	.word	0x0500000f


	//   ....[10]....
        /*0c5c*/ 	.word	0x0500000f


	//   ....[11]....
        /*0c60*/ 	.word	0x0500000f


	//   ....[12]....
        /*0c64*/ 	.word	0x0500000f


	//   ....[13]....
        /*0c68*/ 	.word	0x0500000f


	//   ....[14]....
        /*0c6c*/ 	.word	0x0500000f


	//   ....[15]....
        /*0c70*/ 	.word	0x0500000f


	//   ....[16]....
        /*0c74*/ 	.word	0x0500000f


	//   ....[17]....
        /*0c78*/ 	.word	0x0500000f


	//   ....[18]....
        /*0c7c*/ 	.word	0x0500000f


	//   ....[19]....
        /*0c80*/ 	.word	0x0500000f


	//   ....[20]....
        /*0c84*/ 	.word	0x0500000f


	//   ....[21]....
        /*0c88*/ 	.word	0x0500000f


	//   ....[22]....
        /*0c8c*/ 	.word	0x0500000f


	//   ....[23]....
        /*0c90*/ 	.word	0x0500000f


	//   ....[24]....
        /*0c94*/ 	.word	0x0500000f


	//   ....[25]....
        /*0c98*/ 	.word	0x0500000f


	//   ....[26]....
        /*0c9c*/ 	.word	0x0500000f


	//   ....[27]....
        /*0ca0*/ 	.word	0x0500000f


	//   ....[28]....
        /*0ca4*/ 	.word	0x0500000f


	//   ....[29]....
        /*0ca8*/ 	.word	0x0500000f


	//   ....[30]....
        /*0cac*/ 	.word	0x0500000f


	//   ....[31]....
        /*0cb0*/ 	.word	0x0500000f


	//   ....[32]....
        /*0cb4*/ 	.word	0x0500000f


	//   ....[33]....
        /*0cb8*/ 	.word	0x0500000f


	//   ....[34]....
        /*0cbc*/ 	.word	0x0500000f


	//   ....[35]....
        /*0cc0*/ 	.word	0x0500000f


	//   ....[36]....
        /*0cc4*/ 	.word	0x0500000f


	//   ....[37]....
        /*0cc8*/ 	.word	0x0500000f


	//   ....[38]....
        /*0ccc*/ 	.word	0x0500000f


	//   ....[39]....
        /*0cd0*/ 	.word	0x0500000f


	//   ....[40]....
        /*0cd4*/ 	.word	0x0500000f


	//   ....[41]....
        /*0cd8*/ 	.word	0x0500000f


	//   ....[42]....
        /*0cdc*/ 	.word	0x0500000f


	//   ....[43]....
        /*0ce0*/ 	.word	0x0500000f


	//   ....[44]....
        /*0ce4*/ 	.word	0x0500000f


	//   ....[45]....
        /*0ce8*/ 	.word	0x0500000f


	//   ....[46]....
        /*0cec*/ 	.word	0x0500000f


	//   ....[47]....
        /*0cf0*/ 	.word	0x0500000f


	//   ....[48]....
        /*0cf4*/ 	.word	0x0500000f


	//   ....[49]....
        /*0cf8*/ 	.word	0x0500000f


	//   ....[50]....
        /*0cfc*/ 	.word	0x0500000f


	//   ....[51]....
        /*0d00*/ 	.word	0x0500000f


	//   ....[52]....
        /*0d04*/ 	.word	0x0500000f


	//   ....[53]....
        /*0d08*/ 	.word	0x0500000f


	//   ....[54]....
        /*0d0c*/ 	.word	0x0500000f


	//   ....[55]....
        /*0d10*/ 	.word	0x0500000f


	//   ....[56]....
        /*0d14*/ 	.word	0x0500000f


	//   ....[57]....
        /*0d18*/ 	.word	0x0500000f


	//   ....[58]....
        /*0d1c*/ 	.word	0x0500000f


	//   ....[59]....
        /*0d20*/ 	.word	0x0500000f


	//   ....[60]....
        /*0d24*/ 	.word	0x0500000f


	//   ....[61]....
        /*0d28*/ 	.word	0x0500000f


	//   ....[62]....
        /*0d2c*/ 	.word	0x0500000f


	//   ....[63]....
        /*0d30*/ 	.word	0x0500000f


	//   ....[64]....
        /*0d34*/ 	.word	0x0500000f


	//   ....[65]....
        /*0d38*/ 	.word	0x0500000f


	//   ....[66]....
        /*0d3c*/ 	.word	0x0500000f


	//   ....[67]....
        /*0d40*/ 	.word	0x0500000f


	//   ....[68]....
        /*0d44*/ 	.word	0x0500000f


	//   ....[69]....
        /*0d48*/ 	.word	0x0500000f


	//   ....[70]....
        /*0d4c*/ 	.word	0x0500000f


	//   ....[71]....
        /*0d50*/ 	.word	0x0500000f


	//   ....[72]....
        /*0d54*/ 	.word	0x0500000f


	//   ....[73]....
        /*0d58*/ 	.word	0x0500000f


	//   ....[74]....
        /*0d5c*/ 	.word	0x0500000f


	//   ....[75]....
        /*0d60*/ 	.word	0x0500000f


	//   ....[76]....
        /*0d64*/ 	.word	0x0500000f


	//   ....[77]....
        /*0d68*/ 	.word	0x0500000f


	//   ....[78]....
        /*0d6c*/ 	.word	0x0500000f


	//   ....[79]....
        /*0d70*/ 	.word	0x0500000f


	//   ....[80]....
        /*0d74*/ 	.word	0x0500000f


	//----- nvinfo : EIATTR_COOP_GROUP_INSTR_OFFSETS
	.align		4
.L_577:
        /*0d78*/ 	.byte	0x04, 0x28
        /*0d7a*/ 	.short	(.L_579 - .L_578)


	//   ....[0]....
.L_578:
        /*0d7c*/ 	.word	0x00000070


	//   ....[1]....
        /*0d80*/ 	.word	0x000001a0


	//   ....[2]....
        /*0d84*/ 	.word	0x000001f0


	//   ....[3]....
        /*0d88*/ 	.word	0x00000420


	//   ....[4]....
        /*0d8c*/ 	.word	0x00000580


	//   ....[5]....
        /*0d90*/ 	.word	0x000006a0


	//   ....[6]....
        /*0d94*/ 	.word	0x00000800


	//   ....[7]....
        /*0d98*/ 	.word	0x0000ce80


	//   ....[8]....
        /*0d9c*/ 	.word	0x0000d5a0


	//   ....[9]....
        /*0da0*/ 	.word	0x0000d5b0


	//   ....[10]....
        /*0da4*/ 	.word	0x0000d5c0


	//   ....[11]....
        /*0da8*/ 	.word	0x0000d5d0


	//   ....[12]....
        /*0dac*/ 	.word	0x0000d7e0


	//   ....[13]....
        /*0db0*/ 	.word	0x0000d7f0


	//   ....[14]....
        /*0db4*/ 	.word	0x0000d800


	//   ....[15]....
        /*0db8*/ 	.word	0x0000d810


	//   ....[16]....
        /*0dbc*/ 	.word	0x0000d9f0


	//   ....[17]....
        /*0dc0*/ 	.word	0x0000da00


	//   ....[18]....
        /*0dc4*/ 	.word	0x0000da10


	//   ....[19]....
        /*0dc8*/ 	.word	0x0000da20


	//   ....[20]....
        /*0dcc*/ 	.word	0x0000dc20


	//   ....[21]....
        /*0dd0*/ 	.word	0x0000dc30


	//   ....[22]....
        /*0dd4*/ 	.word	0x0000dc40


	//   ....[23]....
        /*0dd8*/ 	.word	0x0000dc50


	//   ....[24]....
        /*0ddc*/ 	.word	0x00011f80


	//   ....[25]....
        /*0de0*/ 	.word	0x00011f90


	//   ....[26]....
        /*0de4*/ 	.word	0x00011fa0


	//   ....[27]....
        /*0de8*/ 	.word	0x00011fb0


	//   ....[28]....
        /*0dec*/ 	.word	0x000120b0


	//   ....[29]....
        /*0df0*/ 	.word	0x000120d0


	//   ....[30]....
        /*0df4*/ 	.word	0x000120e0


	//   ....[31]....
        /*0df8*/ 	.word	0x000120f0


	//   ....[32]....
        /*0dfc*/ 	.word	0x000122d0


	//   ....[33]....
        /*0e00*/ 	.word	0x000122f0


	//   ....[34]....
        /*0e04*/ 	.word	0x00012310


	//   ....[35]....
        /*0e08*/ 	.word	0x00012320


	//   ....[36]....
        /*0e0c*/ 	.word	0x000123f0


	//   ....[37]....
        /*0e10*/ 	.word	0x00012420


	//   ....[38]....
        /*0e14*/ 	.word	0x00012430


	//   ....[39]....
        /*0e18*/ 	.word	0x00012440


	//   ....[40]....
        /*0e1c*/ 	.word	0x00016f40


	//   ....[41]....
        /*0e20*/ 	.word	0x000175c0


	//   ....[42]....
        /*0e24*/ 	.word	0x000175d0


	//   ....[43]....
        /*0e28*/ 	.word	0x000175f0


	//   ....[44]....
        /*0e2c*/ 	.word	0x00017c80


	//   ....[45]....
        /*0e30*/ 	.word	0x00017ca0


	//   ....[46]....
        /*0e34*/ 	.word	0x00019800


	//   ....[47]....
        /*0e38*/ 	.word	0x00019e60


	//   ....[48]....
        /*0e3c*/ 	.word	0x00019ec0


	//   ....[49]....
        /*0e40*/ 	.word	0x00019ed0


	//   ....[50]....
        /*0e44*/ 	.word	0x0001a5d0


	//   ....[51]....
        /*0e48*/ 	.word	0x0001a790


	//   ....[52]....
        /*0e4c*/ 	.word	0x0001c8e0


	//   ....[53]....
        /*0e50*/ 	.word	0x0001c970


	//   ....[54]....
        /*0e54*/ 	.word	0x0001c9a0


	//   ....[55]....
        /*0e58*/ 	.word	0x0001cc40


	//   ....[56]....
        /*0e5c*/ 	.word	0x0001e650


	//   ....[57]....
        /*0e60*/ 	.word	0x0001e660


	//   ....[58]....
        /*0e64*/ 	.word	0x0001e690


	//   ....[59]....
        /*0e68*/ 	.word	0x0001e6a0


	//   ....[60]....
        /*0e6c*/ 	.word	0x0001fda0


	//   ....[61]....
        /*0e70*/ 	.word	0x0001fdd0


	//   ....[62]....
        /*0e74*/ 	.word	0x0001fe30


	//   ....[63]....
        /*0e78*/ 	.word	0x0001fe60


	//   ....[64]....
        /*0e7c*/ 	.word	0x0001fe90


	//   ....[65]....
        /*0e80*/ 	.word	0x0001fec0


	//   ....[66]....
        /*0e84*/ 	.word	0x0001fef0


	//   ....[67]....
        /*0e88*/ 	.word	0x0001ff20


	//   ....[68]....
        /*0e8c*/ 	.word	0x0001ff50


	//   ....[69]....
        /*0e90*/ 	.word	0x0001ff80


	//   ....[70]....
        /*0e94*/ 	.word	0x0001ffb0


	//   ....[71]....
        /*0e98*/ 	.word	0x0001ffe0


	//   ....[72]....
        /*0e9c*/ 	.word	0x00020010


	//   ....[73]....
        /*0ea0*/ 	.word	0x00020040


	//   ....[74]....
        /*0ea4*/ 	.word	0x00020070


	//   ....[75]....
        /*0ea8*/ 	.word	0x000200a0


	//   ....[76]....
        /*0eac*/ 	.word	0x000200d0


	//   ....[77]....
        /*0eb0*/ 	.word	0x00020100


	//   ....[78]....
        /*0eb4*/ 	.word	0x00020130


	//   ....[79]....
        /*0eb8*/ 	.word	0x00020160


	//   ....[80]....
        /*0ebc*/ 	.word	0x00020190


	//   ....[81]....
        /*0ec0*/ 	.word	0x000201c0


	//   ....[82]....
        /*0ec4*/ 	.word	0x000201f0


	//   ....[83]....
        /*0ec8*/ 	.word	0x00020220


	//   ....[84]....
        /*0ecc*/ 	.word	0x00020250


	//   ....[85]....
        /*0ed0*/ 	.word	0x00020280


	//   ....[86]....
        /*0ed4*/ 	.word	0x000202b0


	//   ....[87]....
        /*0ed8*/ 	.word	0x000202e0


	//   ....[88]....
        /*0edc*/ 	.word	0x00020310


	//   ....[89]....
        /*0ee0*/ 	.word	0x00020340


	//   ....[90]....
        /*0ee4*/ 	.word	0x00020370


	//   ....[91]....
        /*0ee8*/ 	.word	0x000203a0


	//   ....[92]....
        /*0eec*/ 	.word	0x000203d0


	//   ....[93]....
        /*0ef0*/ 	.word	0x00020400


	//   ....[94]....
        /*0ef4*/ 	.word	0x00020430


	//   ....[95]....
        /*0ef8*/ 	.word	0x00020460


	//   ....[96]....
        /*0efc*/ 	.word	0x00020490


	//   ....[97]....
        /*0f00*/ 	.word	0x000204c0


	//   ....[98]....
        /*0f04*/ 	.word	0x000204f0


	//   ....[99]....
        /*0f08*/ 	.word	0x00020520


	//   ....[100]....
        /*0f0c*/ 	.word	0x00020550


	//   ....[101]....
        /*0f10*/ 	.word	0x00020580


	//   ....[102]....
        /*0f14*/ 	.word	0x000205b0


	//   ....[103]....
        /*0f18*/ 	.word	0x000205d0


	//   ....[104]....
        /*0f1c*/ 	.word	0x000205f0


	//   ....[105]....
        /*0f20*/ 	.word	0x00020620


	//   ....[106]....
        /*0f24*/ 	.word	0x00020650


	//   ....[107]....
        /*0f28*/ 	.word	0x00020660


	//   ....[108]....
        /*0f2c*/ 	.word	0x00020670


	//   ....[109]....
        /*0f30*/ 	.word	0x00020680


	//   ....[110]....
        /*0f34*/ 	.word	0x00020690


	//   ....[111]....
        /*0f38*/ 	.word	0x000206a0


	//   ....[112]....
        /*0f3c*/ 	.word	0x000206d0


	//   ....[113]....
        /*0f40*/ 	.word	0x00020700


	//   ....[114]....
        /*0f44*/ 	.word	0x00020730


	//   ....[115]....
        /*0f48*/ 	.word	0x00020760


	//   ....[116]....
        /*0f4c*/ 	.word	0x00020790


	//   ....[117]....
        /*0f50*/ 	.word	0x000207c0


	//   ....[118]....
        /*0f54*/ 	.word	0x000207f0


	//   ....[119]....
        /*0f58*/ 	.word	0x00020810


	//   ....[120]....
        /*0f5c*/ 	.word	0x00020840


	//   ....[121]....
        /*0f60*/ 	.word	0x00020850


	//   ....[122]....
        /*0f64*/ 	.word	0x00020860


	//   ....[123]....
        /*0f68*/ 	.word	0x00020870


	//   ....[124]....
        /*0f6c*/ 	.word	0x000210f0


	//   ....[125]....
        /*0f70*/ 	.word	0x00021150


	//   ....[126]....
        /*0f74*/ 	.word	0x000212f0


	//   ....[127]....
        /*0f78*/ 	.word	0x00021380


	//   ....[128]....
        /*0f7c*/ 	.word	0x000219d0


	//   ....[129]....
        /*0f80*/ 	.word	0x00021a00


	//   ....[130]....
        /*0f84*/ 	.word	0x00021b70


	//   ....[131]....
        /*0f88*/ 	.word	0x00021b90


	//   ....[132]....
        /*0f8c*/ 	.word	0x00021cd0


	//   ....[133]....
        /*0f90*/ 	.word	0x00021cf0


	//   ....[134]....
        /*0f94*/ 	.word	0x00021e40


	//   ....[135]....
        /*0f98*/ 	.word	0x00021e60


	//   ....[136]....
        /*0f9c*/ 	.word	0x000227b0


	//   ....[137]....
        /*0fa0*/ 	.word	0x000227c0


	//   ....[138]....
        /*0fa4*/ 	.word	0x00022950


	//   ....[139]....
        /*0fa8*/ 	.word	0x00022960


	//   ....[140]....
        /*0fac*/ 	.word	0x00022af0


	//   ....[141]....
        /*0fb0*/ 	.word	0x00022b00


	//   ....[142]....
        /*0fb4*/ 	.word	0x00022c90


	//   ....[143]....
        /*0fb8*/ 	.word	0x00022ca0


	//   ....[144]....
        /*0fbc*/ 	.word	0x00022ea0


	//   ....[145]....
        /*0fc0*/ 	.word	0x00023080


	//   ....[146]....
        /*0fc4*/ 	.word	0x000230b0


	//   ....[147]....
        /*0fc8*/ 	.word	0x000230e0


	//   ....[148]....
        /*0fcc*/ 	.word	0x00023110


	//   ....[149]....
        /*0fd0*/ 	.word	0x00023140


	//   ....[150]....
        /*0fd4*/ 	.word	0x00023170


	//   ....[151]....
        /*0fd8*/ 	.word	0x000232e0


	//   ....[152]....
        /*0fdc*/ 	.word	0x00023310


	//   ....[153]....
        /*0fe0*/ 	.word	0x00023340


	//   ....[154]....
        /*0fe4*/ 	.word	0x00023370


	//   ....[155]....
        /*0fe8*/ 	.word	0x000233a0


	//   ....[156]....
        /*0fec*/ 	.word	0x000233d0


	//   ....[157]....
        /*0ff0*/ 	.word	0x00023470


	//   ....[158]....
        /*0ff4*/ 	.word	0x000234d0


	//   ....[159]....
        /*0ff8*/ 	.word	0x00023560


	//   ....[160]....
        /*0ffc*/ 	.word	0x00024570


	//   ....[161]....
        /*1000*/ 	.word	0x00025fc0


	//   ....[162]....
        /*1004*/ 	.word	0x00026da0


	//   ....[163]....
        /*1008*/ 	.word	0x00026dc0


	//   ....[164]....
        /*100c*/ 	.word	0x00026de0


	//   ....[165]....
        /*1010*/ 	.word	0x00026e00


	//   ....[166]....
        /*1014*/ 	.word	0x00026ea0


	//   ....[167]....
        /*1018*/ 	.word	0x00026f30


	//   ....[168]....
        /*101c*/ 	.word	0x00026f60


	//   ....[169]....
        /*1020*/ 	.word	0x00026fe0


	//   ....[170]....
        /*1024*/ 	.word	0x00027010


	//   ....[171]....
        /*1028*/ 	.word	0x00027090


	//   ....[172]....
        /*102c*/ 	.word	0x000270c0


	//   ....[173]....
        /*1030*/ 	.word	0x00027140


	//   ....[174]....
        /*1034*/ 	.word	0x00027170


	//   ....[175]....
        /*1038*/ 	.word	0x000271f0


	//   ....[176]....
        /*103c*/ 	.word	0x00027200


	//   ....[177]....
        /*1040*/ 	.word	0x00027280


	//   ....[178]....
        /*1044*/ 	.word	0x00029d90


	//   ....[179]....
        /*1048*/ 	.word	0x00029dc0


	//   ....[180]....
        /*104c*/ 	.word	0x00029e00


	//   ....[181]....
        /*1050*/ 	.word	0x00029e30


	//   ....[182]....
        /*1054*/ 	.word	0x00029e60


	//   ....[183]....
        /*1058*/ 	.word	0x00029e90


	//   ....[184]....
        /*105c*/ 	.word	0x00029ec0


	//   ....[185]....
        /*1060*/ 	.word	0x00029ef0


	//   ....[186]....
        /*1064*/ 	.word	0x0002a080


	//   ....[187]....
        /*1068*/ 	.word	0x0002a0b0


	//   ....[188]....
        /*106c*/ 	.word	0x0002a0e0


	//   ....[189]....
        /*1070*/ 	.word	0x0002a110


	//   ....[190]....
        /*1074*/ 	.word	0x0002a140


	//   ....[191]....
        /*1078*/ 	.word	0x0002a170


	//   ....[192]....
        /*107c*/ 	.word	0x0002a240


	//   ....[193]....
        /*1080*/ 	.word	0x0002a260


	//   ....[194]....
        /*1084*/ 	.word	0x0002a2d0


	//   ....[195]....
        /*1088*/ 	.word	0x0002a9b0


	//   ....[196]....
        /*108c*/ 	.word	0x0002ae50


	//   ....[197]....
        /*1090*/ 	.word	0x0002af00


	//   ....[198]....
        /*1094*/ 	.word	0x0002af90


	//   ....[199]....
        /*1098*/ 	.word	0x0002afe0


	//   ....[200]....
        /*109c*/ 	.word	0x0002b030


	//   ....[201]....
        /*10a0*/ 	.word	0x0002b0c0


	//   ....[202]....
        /*10a4*/ 	.word	0x0002b150


	//   ....[203]....
        /*10a8*/ 	.word	0x0002b1a0


	//   ....[204]....
        /*10ac*/ 	.word	0x0002b1f0


	//   ....[205]....
        /*10b0*/ 	.word	0x0002b280


	//   ....[206]....
        /*10b4*/ 	.word	0x0002b310


	//   ....[207]....
        /*10b8*/ 	.word	0x0002b360


	//   ....[208]....
        /*10bc*/ 	.word	0x0002b3b0


	//   ....[209]....
        /*10c0*/ 	.word	0x0002b440


	//   ....[210]....
        /*10c4*/ 	.word	0x0002b4d0


	//   ....[211]....
        /*10c8*/ 	.word	0x0002b520


	//   ....[212]....
        /*10cc*/ 	.word	0x0002b570


	//   ....[213]....
        /*10d0*/ 	.word	0x0002b660


	//   ....[214]....
        /*10d4*/ 	.word	0x0002b710


	//   ....[215]....
        /*10d8*/ 	.word	0x0002b760


	//   ....[216]....
        /*10dc*/ 	.word	0x0002b7b0


	//   ....[217]....
        /*10e0*/ 	.word	0x0002b8f0


	//   ....[218]....
        /*10e4*/ 	.word	0x0002b940


	//   ....[219]....
        /*10e8*/ 	.word	0x0002b990


	//   ....[220]....
        /*10ec*/ 	.word	0x0002b9e0


	//   ....[221]....
        /*10f0*/ 	.word	0x0002bb00


	//   ....[222]....
        /*10f4*/ 	.word	0x0002bba0


	//   ....[223]....
        /*10f8*/ 	.word	0x0002bc00


	//   ....[224]....
        /*10fc*/ 	.word	0x0002bc80


	//   ....[225]....
        /*1100*/ 	.word	0x0002bd80


	//   ....[226]....
        /*1104*/ 	.word	0x0002bdd0


	//   ....[227]....
        /*1108*/ 	.word	0x0002be20


	//   ....[228]....
        /*110c*/ 	.word	0x0002be70


	//   ....[229]....
        /*1110*/ 	.word	0x0002c260


	//   ....[230]....
        /*1114*/ 	.word	0x0002c380


	//   ....[231]....
        /*1118*/ 	.word	0x0002c4b0


	//   ....[232]....
        /*111c*/ 	.word	0x0002c5e0


	//   ....[233]....
        /*1120*/ 	.word	0x0002c710


	//   ....[234]....
        /*1124*/ 	.word	0x0002c7b0


	//   ....[235]....
        /*1128*/ 	.word	0x0002c810


	//   ....[236]....
        /*112c*/ 	.word	0x0002c890


	//   ....[237]....
        /*1130*/ 	.word	0x0002c8f0


	//   ....[238]....
        /*1134*/ 	.word	0x0002c970


	//   ....[239]....
        /*1138*/ 	.word	0x0002c9d0


	//   ....[240]....
        /*113c*/ 	.word	0x0002ca50


	//   ....[241]....
        /*1140*/ 	.word	0x0002cab0


	//   ....[242]....
        /*1144*/ 	.word	0x0002cb30


	//   ....[243]....
        /*1148*/ 	.word	0x0002cb90


	//   ....[244]....
        /*114c*/ 	.word	0x0002cbf0


	//   ....[245]....
        /*1150*/ 	.word	0x0002cc50


	//   ....[246]....
        /*1154*/ 	.word	0x0002ccb0


	//   ....[247]....
        /*1158*/ 	.word	0x0002cd10


	//   ....[248]....
        /*115c*/ 	.word	0x0002cd90


	//   ....[249]....
        /*1160*/ 	.word	0x0002cdf0


	//   ....[250]....
        /*1164*/ 	.word	0x0002ce70


	//   ....[251]....
        /*1168*/ 	.word	0x0002ced0


	//   ....[252]....
        /*116c*/ 	.word	0x0002cf50


	//   ....[253]....
        /*1170*/ 	.word	0x0002cfb0


	//   ....[254]....
        /*1174*/ 	.word	0x0002d030


	//   ....[255]....
        /*1178*/ 	.word	0x0002d090


	//   ....[0]....
        /*117c*/ 	.word	0x0002d110


	//   ....[1]....
        /*1180*/ 	.word	0x0002d170


	//   ....[2]....
        /*1184*/ 	.word	0x0002d1f0


	//   ....[3]....
        /*1188*/ 	.word	0x0002d250


	//   ....[4]....
        /*118c*/ 	.word	0x0002d2d0


	//   ....[5]....
        /*1190*/ 	.word	0x0002d330


	//   ....[6]....
        /*1194*/ 	.word	0x0002d3b0


	//   ....[7]....
        /*1198*/ 	.word	0x0002d410


	//   ....[8]....
        /*119c*/ 	.word	0x0002d480


	//   ....[9]....
        /*11a0*/ 	.word	0x0002d4e0


	//   ....[10]....
        /*11a4*/ 	.word	0x0002d550


	//   ....[11]....
        /*11a8*/ 	.word	0x0002d5b0


	//   ....[12]....
        /*11ac*/ 	.word	0x0002d630


	//   ....[13]....
        /*11b0*/ 	.word	0x0002d690


	//   ....[14]....
        /*11b4*/ 	.word	0x0002d700


	//   ....[15]....
        /*11b8*/ 	.word	0x0002d760


	//   ....[16]....
        /*11bc*/ 	.word	0x0002d7d0


	//   ....[17]....
        /*11c0*/ 	.word	0x0002d830


	//   ....[18]....
        /*11c4*/ 	.word	0x0002d8b0


	//   ....[19]....
        /*11c8*/ 	.word	0x0002d910


	//   ....[20]....
        /*11cc*/ 	.word	0x0002d970


	//   ....[21]....
        /*11d0*/ 	.word	0x0002d9d0


	//   ....[22]....
        /*11d4*/ 	.word	0x0002da50


	//   ....[23]....
        /*11d8*/ 	.word	0x0002dab0


	//   ....[24]....
        /*11dc*/ 	.word	0x0002db30


	//   ....[25]....
        /*11e0*/ 	.word	0x0002db90


	//   ....[26]....
        /*11e4*/ 	.word	0x0002dc00


	//   ....[27]....
        /*11e8*/ 	.word	0x0002dc60


	//   ....[28]....
        /*11ec*/ 	.word	0x0002dcd0


	//   ....[29]....
        /*11f0*/ 	.word	0x0002dd30


	//   ....[30]....
        /*11f4*/ 	.word	0x0002dd90


	//   ....[31]....
        /*11f8*/ 	.word	0x0002ddf0


	//   ....[32]....
        /*11fc*/ 	.word	0x0002de60


	//   ....[33]....
        /*1200*/ 	.word	0x0002dec0


	//   ....[34]....
        /*1204*/ 	.word	0x0002df40


	//   ....[35]....
        /*1208*/ 	.word	0x0002dfb0


	//   ....[36]....
        /*120c*/ 	.word	0x0002e040


	//   ....[37]....
        /*1210*/ 	.word	0x0002e1b0


	//   ....[38]....
        /*1214*/ 	.word	0x0002e200


	//   ....[39]....
        /*1218*/ 	.word	0x0002e290


	//   ....[40]....
        /*121c*/ 	.word	0x0002e320


	//   ....[41]....
        /*1220*/ 	.word	0x0002e3b0


	//   ....[42]....
        /*1224*/ 	.word	0x0002e440


	//   ....[43]....
        /*1228*/ 	.word	0x0002e4d0


	//   ....[44]....
        /*122c*/ 	.word	0x0002e560


	//   ....[45]....
        /*1230*/ 	.word	0x0002e620


	//   ....[46]....
        /*1234*/ 	.word	0x0002e910


	//   ....[47]....
        /*1238*/ 	.word	0x0002eb20


	//   ....[48]....
        /*123c*/ 	.word	0x0002eb70


	//   ....[49]....
        /*1240*/ 	.word	0x0002ebd0


	//   ....[50]....
        /*1244*/ 	.word	0x0002ecb0


	//   ....[51]....
        /*1248*/ 	.word	0x0002ed70


	//   ....[52]....
        /*124c*/ 	.word	0x0002ee00


	//   ....[53]....
        /*1250*/ 	.word	0x0002eee0


	//   ....[54]....
        /*1254*/ 	.word	0x0002ef70


	//   ....[55]....
        /*1258*/ 	.word	0x0002f050


	//   ....[56]....
        /*125c*/ 	.word	0x0002f0e0


	//   ....[57]....
        /*1260*/ 	.word	0x0002f1c0


	//   ....[58]....
        /*1264*/ 	.word	0x0002f250


	//   ....[59]....
        /*1268*/ 	.word	0x0002f330


	//   ....[60]....
        /*126c*/ 	.word	0x0002f3c0


	//   ....[61]....
        /*1270*/ 	.word	0x0002f490


	//   ....[62]....
        /*1274*/ 	.word	0x0002f590


	//   ....[63]....
        /*1278*/ 	.word	0x0002f870


	//   ....[64]....
        /*127c*/ 	.word	0x0002f910


	//   ....[65]....
        /*1280*/ 	.word	0x0002fa30


	//   ....[66]....
        /*1284*/ 	.word	0x0002fab0


	//   ....[67]....
        /*1288*/ 	.word	0x0002fb30


	//   ....[68]....
        /*128c*/ 	.word	0x0002fbb0


	//   ....[69]....
        /*1290*/ 	.word	0x0002fc30


	//   ....[70]....
        /*1294*/ 	.word	0x0002fcc0


	//   ....[71]....
        /*1298*/ 	.word	0x0002fd60


	//   ....[72]....
        /*129c*/ 	.word	0x0002fe10


	//   ....[73]....
        /*12a0*/ 	.word	0x0002fe90


	//   ....[74]....
        /*12a4*/ 	.word	0x0002ff10


	//   ....[75]....
        /*12a8*/ 	.word	0x0002ff90


	//   ....[76]....
        /*12ac*/ 	.word	0x00030020


	//   ....[77]....
        /*12b0*/ 	.word	0x000300a0


	//   ....[78]....
        /*12b4*/ 	.word	0x00030140


	//   ....[79]....
        /*12b8*/ 	.word	0x000301d0


	//   ....[80]....
        /*12bc*/ 	.word	0x00030300


	//----- nvinfo : EIATTR_REG_RECONFIG
	.align		4
.L_579:
        /*12c0*/ 	.byte	0x01, 0x54
	.zero		2


	//----- nvinfo : EIATTR_SYSCALL_OFFSETS
	.align		4
        /*12c4*/ 	.byte	0x04, 0x46
        /*12c6*/ 	.short	(.L_581 - .L_580)


	//   ....[0]....
.L_580:
        /*12c8*/ 	.word	0x00001b10


	//   ....[1]....
        /*12cc*/ 	.word	0x00001c60


	//   ....[2]....
        /*12d0*/ 	.word	0x0000d020


	//   ....[3]....
        /*12d4*/ 	.word	0x0000d320


	//   ....[4]....
        /*12d8*/ 	.word	0x000259e0


	//   ....[5]....
        /*12dc*/ 	.word	0x00025b80


	//   ....[6]....
        /*12e0*/ 	.word	0x00025cf0


	//   ....[7]....
        /*12e4*/ 	.word	0x00025e40


	//   ....[8]....
        /*12e8*/ 	.word	0x00026980


	//----- nvinfo : EIATTR_MBARRIER_INSTR_OFFSETS
	.align		4
.L_581:
        /*12ec*/ 	.byte	0x04, 0x39
        /*12ee*/ 	.short	(.L_583 - .L_582)


	//   ....[0]....
.L_582:
        /*12f0*/ 	.word	0x000002d0
        /*12f4*/ 	.word	0x000000ff
        /*12f8*/ 	.word	0x00038800
        /*12fc*/ 	.short	0x0100
        /*12fe*/ 	.byte	0x08
	.zero		1


	//   ....[1]....
        /*1300*/ 	.word	0x000002e0
        /*1304*/ 	.word	0x000000ff
        /*1308*/ 	.word	0x00038820
        /*130c*/ 	.short	0x0100
        /*130e*/ 	.byte	0x08
	.zero		1


	//   ....[2]....
        /*1310*/ 	.word	0x000003d0
        /*1314*/ 	.word	0x000000ff
        /*1318*/ 	.word	0x00038830
        /*131c*/ 	.short	0x0100
        /*131e*/ 	.byte	0x08
	.zero		1


	//   ....[3]....
        /*1320*/ 	.word	0x000003e0
        /*1324*/ 	.word	0x000000ff
        /*1328*/ 	.word	0x00038840
        /*132c*/ 	.short	0x0100
        /*132e*/ 	.byte	0x08
	.zero		1


	//   ....[4]....
        /*1330*/ 	.word	0x000003f0
        /*1334*/ 	.word	0x000000ff
        /*1338*/ 	.word	0x00038838
        /*133c*/ 	.short	0x0100
        /*133e*/ 	.byte	0x08
	.zero		1


	//   ....[5]....
        /*1340*/ 	.word	0x00000400
        /*1344*/ 	.word	0x000000ff
        /*1348*/ 	.word	0x00038848
        /*134c*/ 	.short	0x0100
        /*134e*/ 	.byte	0x08
	.zero		1


	//   ....[6]....
        /*1350*/ 	.word	0x00000530
        /*1354*/ 	.word	0x000000ff
        /*1358*/ 	.word	0x00038850
        /*135c*/ 	.short	0x0100
        /*135e*/ 	.byte	0x08
	.zero		1


	//   ....[7]....
        /*1360*/ 	.word	0x00000540
        /*1364*/ 	.word	0x000000ff
        /*1368*/ 	.word	0x00038860
        /*136c*/ 	.short	0x0100
        /*136e*/ 	.byte	0x08
	.zero		1


	//   ....[8]....
        /*1370*/ 	.word	0x00000550
        /*1374*/ 	.word	0x000000ff
        /*1378*/ 	.word	0x00038858
        /*137c*/ 	.short	0x0100
        /*137e*/ 	.byte	0x08
	.zero		1


	//   ....[9]....
        /*1380*/ 	.word	0x00000560
        /*1384*/ 	.word	0x000000ff
        /*1388*/ 	.word	0x00038868
        /*138c*/ 	.short	0x0100
        /*138e*/ 	.byte	0x08
	.zero		1


	//   ....[10]....
        /*1390*/ 	.word	0x00000650
        /*1394*/ 	.word	0x000000ff
        /*1398*/ 	.word	0x00038870
        /*139c*/ 	.short	0x0100
        /*139e*/ 	.byte	0x06
	.zero		1


	//   ....[11]....
        /*13a0*/ 	.word	0x00000660
        /*13a4*/ 	.word	0x000000ff
        /*13a8*/ 	.word	0x00038880
        /*13ac*/ 	.short	0x0100
        /*13ae*/ 	.byte	0x06
	.zero		1


	//   ....[12]....
        /*13b0*/ 	.word	0x00000670
        /*13b4*/ 	.word	0x000000ff
        /*13b8*/ 	.word	0x00038878
        /*13bc*/ 	.short	0x0100
        /*13be*/ 	.byte	0x06
	.zero		1


	//   ....[13]....
        /*13c0*/ 	.word	0x00000680
        /*13c4*/ 	.word	0x000000ff
        /*13c8*/ 	.word	0x00038888
        /*13cc*/ 	.short	0x0100
        /*13ce*/ 	.byte	0x06
	.zero		1


	//   ....[14]....
        /*13d0*/ 	.word	0x000007b0
        /*13d4*/ 	.word	0x000000ff
        /*13d8*/ 	.word	0x00038890
        /*13dc*/ 	.short	0x0100
        /*13de*/ 	.byte	0x08
	.zero		1


	//   ....[15]....
        /*13e0*/ 	.word	0x000007c0
        /*13e4*/ 	.word	0x000000ff
        /*13e8*/ 	.word	0x000388a0
        /*13ec*/ 	.short	0x0100
        /*13ee*/ 	.byte	0x08
	.zero		1


	//   ....[16]....
        /*13f0*/ 	.word	0x000007d0
        /*13f4*/ 	.word	0x000000ff
        /*13f8*/ 	.word	0x00038898
        /*13fc*/ 	.short	0x0100
        /*13fe*/ 	.byte	0x08
	.zero		1


	//   ....[17]....
        /*1400*/ 	.word	0x000007e0
        /*1404*/ 	.word	0x000000ff
        /*1408*/ 	.word	0x000388a8
        /*140c*/ 	.short	0x0100
        /*140e*/ 	.byte	0x08
	.zero		1


	//   ....[18]....
        /*1410*/ 	.word	0x00000910
        /*1414*/ 	.word	0x000000ff
        /*1418*/ 	.word	0x000388b0
        /*141c*/ 	.short	0x0100
        /*141e*/ 	.byte	0x08
	.zero		1


	//   ....[19]....
        /*1420*/ 	.word	0x00000920
        /*1424*/ 	.word	0x000000ff
        /*1428*/ 	.word	0x000388c0
        /*142c*/ 	.short	0x0100
        /*142e*/ 	.byte	0x08
	.zero		1


	//   ....[20]....
        /*1430*/ 	.word	0x00000930
        /*1434*/ 	.word	0x000000ff
        /*1438*/ 	.word	0x000388b8
        /*143c*/ 	.short	0x0100
        /*143e*/ 	.byte	0x08
	.zero		1


	//   ....[21]....
        /*1440*/ 	.word	0x00000940
        /*1444*/ 	.word	0x000000ff
        /*1448*/ 	.word	0x000388c8
        /*144c*/ 	.short	0x0100
        /*144e*/ 	.byte	0x08
	.zero		1


	//   ....[22]....
        /*1450*/ 	.word	0x00003210
        /*1454*/ 	.word	0x0000006f
        /*1458*/ 	.word	0x00038890
        /*145c*/ 	.short	0x010a
        /*145e*/ 	.byte	0x3f
	.zero		1


	//   ....[23]....
        /*1460*/ 	.word	0x00007550
        /*1464*/ 	.word	0x0000006f
        /*1468*/ 	.word	0x00038890
        /*146c*/ 	.short	0x010a
        /*146e*/ 	.byte	0x3f
	.zero		1


	//   ....[24]....
        /*1470*/ 	.word	0x0000b920
        /*1474*/ 	.word	0x0000006f
        /*1478*/ 	.word	0x00038890
        /*147c*/ 	.short	0x010a
        /*147e*/ 	.byte	0x3f
	.zero		1


	//   ....[25]....
        /*1480*/ 	.word	0x0000bec0
        /*1484*/ 	.word	0x00000030
        /*1488*/ 	.word	0x00000000
        /*148c*/ 	.short	0x0101
        /*148e*/ 	.byte	0x3f
	.zero		1


	//   ....[26]....
        /*1490*/ 	.word	0x0000bf00
        /*1494*/ 	.word	0x0000006f
        /*1498*/ 	.word	0x000388b0
        /*149c*/ 	.short	0x010a
        /*149e*/ 	.byte	0x3f
	.zero		1


	//   ....[27]....
        /*14a0*/ 	.word	0x0000c500
        /*14a4*/ 	.word	0x0000006f
        /*14a8*/ 	.word	0x00000000
        /*14ac*/ 	.short	0x0101
        /*14ae*/ 	.byte	0x3f
	.zero		1


	//   ....[28]....
        /*14b0*/ 	.word	0x0000d0b0
        /*14b4*/ 	.word	0x00000012
        /*14b8*/ 	.word	0x00038800
        /*14bc*/ 	.short	0x010a
        /*14be*/ 	.byte	0x3f
	.zero		1


	//   ....[29]....
        /*14c0*/ 	.word	0x0000d100
        /*14c4*/ 	.word	0x00000012
        /*14c8*/ 	.word	0x00038800
        /*14cc*/ 	.short	0x010a
        /*14ce*/ 	.byte	0x3f
	.zero		1


	//   ....[30]....
        /*14d0*/ 	.word	0x0000de90
        /*14d4*/ 	.word	0x00000012
        /*14d8*/ 	.word	0x00038800
        /*14dc*/ 	.short	0x010a
        /*14de*/ 	.byte	0x3f
	.zero		1


	//   ....[31]....
        /*14e0*/ 	.word	0x00012680
        /*14e4*/ 	.word	0x00000012
        /*14e8*/ 	.word	0x00038800
        /*14ec*/ 	.short	0x010a
        /*14ee*/ 	.byte	0x3f
	.zero		1


	//   ....[32]....
        /*14f0*/ 	.word	0x00016910
        /*14f4*/ 	.word	0x00000004
        /*14f8*/ 	.word	0x00038830
        /*14fc*/ 	.short	0x010a
        /*14fe*/ 	.byte	0x3f
	.zero		1


	//   ....[33]....
        /*1500*/ 	.word	0x00016980
        /*1504*/ 	.word	0x00000004
        /*1508*/ 	.word	0x00038830
        /*150c*/ 	.short	0x010a
        /*150e*/ 	.byte	0x3f
	.zero		1


	//   ....[34]....
        /*1510*/ 	.word	0x00018390
        /*1514*/ 	.word	0x00000004
        /*1518*/ 	.word	0x00000000
        /*151c*/ 	.short	0x0101
        /*151e*/ 	.byte	0x3f
	.zero		1


	//   ....[35]....
        /*1520*/ 	.word	0x000190a0
        /*1524*/ 	.word	0x00000003
        /*1528*/ 	.word	0x00038830
        /*152c*/ 	.short	0x010a
        /*152e*/ 	.byte	0x3f
	.zero		1


	//   ....[36]....
        /*1530*/ 	.word	0x000190f0
        /*1534*/ 	.word	0x00000003
        /*1538*/ 	.word	0x00038830
        /*153c*/ 	.short	0x010a
        /*153e*/ 	.byte	0x3f
	.zero		1


	//   ....[37]....
        /*1540*/ 	.word	0x00019530
        /*1544*/ 	.word	0x00000003
        /*1548*/ 	.word	0x00038850
        /*154c*/ 	.short	0x010a
        /*154e*/ 	.byte	0x3f
	.zero		1


	//   ....[38]....
        /*1550*/ 	.word	0x00019570
        /*1554*/ 	.word	0x00000003
        /*1558*/ 	.word	0x00038850
        /*155c*/ 	.short	0x010a
        /*155e*/ 	.byte	0x3f
	.zero		1


	//   ....[39]....
        /*1560*/ 	.word	0x0001aa00
        /*1564*/ 	.word	0x0000000d
        /*1568*/ 	.word	0x00000000
        /*156c*/ 	.short	0x0101
        /*156e*/ 	.byte	0x3f
	.zero		1


	//   ....[40]....
        /*1570*/ 	.word	0x0001b3e0
        /*1574*/ 	.word	0x0000000d
        /*1578*/ 	.word	0x00000000
        /*157c*/ 	.short	0x0101
        /*157e*/ 	.byte	0x3f
	.zero		1


	//   ....[41]....
        /*1580*/ 	.word	0x0001bf00
        /*1584*/ 	.word	0x00000000
        /*1588*/ 	.word	0x00038830
        /*158c*/ 	.short	0x010a
        /*158e*/ 	.byte	0x3f
	.zero		1


	//   ....[42]....
        /*1590*/ 	.word	0x0001bf50
        /*1594*/ 	.word	0x00000000
        /*1598*/ 	.word	0x00038830
        /*159c*/ 	.short	0x010a
        /*159e*/ 	.byte	0x3f
	.zero		1


	//   ....[43]....
        /*15a0*/ 	.word	0x0001c360
        /*15a4*/ 	.word	0x00000003
        /*15a8*/ 	.word	0x00038850
        /*15ac*/ 	.short	0x010a
        /*15ae*/ 	.byte	0x3f
	.zero		1


	//   ....[44]....
        /*15b0*/ 	.word	0x0001c3a0
        /*15b4*/ 	.word	0x00000003
        /*15b8*/ 	.word	0x00038850
        /*15bc*/ 	.short	0x010a
        /*15be*/ 	.byte	0x3f
	.zero		1


	//   ....[45]....
        /*15c0*/ 	.word	0x0001d3a0
        /*15c4*/ 	.word	0x000000cc
        /*15c8*/ 	.word	0x00000000
        /*15cc*/ 	.short	0x0101
        /*15ce*/ 	.byte	0x3f
	.zero		1


	//   ....[46]....
        /*15d0*/ 	.word	0x0001d880
        /*15d4*/ 	.word	0x0000000d
        /*15d8*/ 	.word	0x00000000
        /*15dc*/ 	.short	0x0101
        /*15de*/ 	.byte	0x3f
	.zero		1


	//   ....[47]....
        /*15e0*/ 	.word	0x0001e2d0
        /*15e4*/ 	.word	0x0000000c
        /*15e8*/ 	.word	0x00038850
        /*15ec*/ 	.short	0x010a
        /*15ee*/ 	.byte	0x3f
	.zero		1


	//   ....[48]....
        /*15f0*/ 	.word	0x0001e350
        /*15f4*/ 	.word	0x0000000c
        /*15f8*/ 	.word	0x00038850
        /*15fc*/ 	.short	0x010a
        /*15fe*/ 	.byte	0x3f
	.zero		1


	//   ....[49]....
        /*1600*/ 	.word	0x0001e940
        /*1604*/ 	.word	0x00000012
        /*1608*/ 	.word	0x00000000
        /*160c*/ 	.short	0x0101
        /*160e*/ 	.byte	0x3f
	.zero		1


	//   ....[50]....
        /*1610*/ 	.word	0x000219b0
        /*1614*/ 	.word	0x00000000
        /*1618*/ 	.word	0x00000000
        /*161c*/ 	.short	0x0101
        /*161e*/ 	.byte	0x3f
	.zero		1


	//   ....[51]....
        /*1620*/ 	.word	0x00024660
        /*1624*/ 	.word	0x00000004
        /*1628*/ 	.word	0x00038820
        /*162c*/ 	.short	0x010a
        /*162e*/ 	.byte	0x3f
	.zero		1


	//   ....[52]....
        /*1630*/ 	.word	0x00024750
        /*1634*/ 	.word	0x00000005
        /*1638*/ 	.word	0x000388a0
        /*163c*/ 	.short	0x010a
        /*163e*/ 	.byte	0x3f
	.zero		1


	//   ....[53]....
        /*1640*/ 	.word	0x00024aa0
        /*1644*/ 	.word	0x00000005
        /*1648*/ 	.word	0x000388c0
        /*164c*/ 	.short	0x010a
        /*164e*/ 	.byte	0x3f
	.zero		1


	//   ....[54]....
        /*1650*/ 	.word	0x00024f50
        /*1654*/ 	.word	0x00000006
        /*1658*/ 	.word	0x000388a0
        /*165c*/ 	.short	0x010a
        /*165e*/ 	.byte	0x3f
	.zero		1


	//   ....[55]....
        /*1660*/ 	.word	0x00025290
        /*1664*/ 	.word	0x00000006
        /*1668*/ 	.word	0x000388c0
        /*166c*/ 	.short	0x010a
        /*166e*/ 	.byte	0x3f
	.zero		1


	//   ....[56]....
        /*1670*/ 	.word	0x00026290
        /*1674*/ 	.word	0x00000000
        /*1678*/ 	.word	0x00038880
        /*167c*/ 	.short	0x010a
        /*167e*/ 	.byte	0x3f
	.zero		1


	//   ....[57]....
        /*1680*/ 	.word	0x000264b0
        /*1684*/ 	.word	0x00000000
        /*1688*/ 	.word	0x00038840
        /*168c*/ 	.short	0x010a
        /*168e*/ 	.byte	0x3f
	.zero		1


	//   ....[58]....
        /*1690*/ 	.word	0x00027370
        /*1694*/ 	.word	0x00000009
        /*1698*/ 	.word	0x00038800
        /*169c*/ 	.short	0x0107
        /*169e*/ 	.byte	0x3f
	.zero		1


	//   ....[59]....
        /*16a0*/ 	.word	0x00027470
        /*16a4*/ 	.word	0x00000002
        /*16a8*/ 	.word	0x00038800
        /*16ac*/ 	.short	0x0101
        /*16ae*/ 	.byte	0x3f
	.zero		1


	//   ....[60]....
        /*16b0*/ 	.word	0x00027490
        /*16b4*/ 	.word	0x00000002
        /*16b8*/ 	.word	0x00038820
        /*16bc*/ 	.short	0x010a
        /*16be*/ 	.byte	0x3f
	.zero		1


	//   ....[61]....
        /*16c0*/ 	.word	0x000277e0
        /*16c4*/ 	.word	0x00000006
        /*16c8*/ 	.word	0x00038880
        /*16cc*/ 	.short	0x010a
        /*16ce*/ 	.byte	0x3f
	.zero		1


	//   ....[62]....
        /*16d0*/ 	.word	0x00027b50
        /*16d4*/ 	.word	0x00000006
        /*16d8*/ 	.word	0x00038840
        /*16dc*/ 	.short	0x010a
        /*16de*/ 	.byte	0x3f
	.zero		1


	//   ....[63]....
        /*16e0*/ 	.word	0x00027f40
        /*16e4*/ 	.word	0x00000003
        /*16e8*/ 	.word	0x00038870
        /*16ec*/ 	.short	0x010a
        /*16ee*/ 	.byte	0x3f
	.zero		1


	//   ....[64]....
        /*16f0*/ 	.word	0x00027fb0
        /*16f4*/ 	.word	0x00000003
        /*16f8*/ 	.word	0x00038860
        /*16fc*/ 	.short	0x010a
        /*16fe*/ 	.byte	0x3f
	.zero		1


	//   ....[65]....
        /*1700*/ 	.word	0x00028be0
        /*1704*/ 	.word	0x00000003
        /*1708*/ 	.word	0x00038850
        /*170c*/ 	.short	0x0101
        /*170e*/ 	.byte	0x3f
	.zero		1


	//   ....[66]....
        /*1710*/ 	.word	0x00028c60
        /*1714*/ 	.word	0x00000003
        /*1718*/ 	.word	0x00000000
        /*171c*/ 	.short	0x0101
        /*171e*/ 	.byte	0x3f
	.zero		1


	//   ....[67]....
        /*1720*/ 	.word	0x00028e90
        /*1724*/ 	.word	0x00000000
        /*1728*/ 	.word	0x00038870
        /*172c*/ 	.short	0x010a
        /*172e*/ 	.byte	0x3f
	.zero		1


	//   ....[68]....
        /*1730*/ 	.word	0x00028f00
        /*1734*/ 	.word	0x00000000
        /*1738*/ 	.word	0x00038860
        /*173c*/ 	.short	0x010a
        /*173e*/ 	.byte	0x3f
	.zero		1


	//   ....[69]....
        /*1740*/ 	.word	0x00029b20
        /*1744*/ 	.word	0x00000000
        /*1748*/ 	.word	0x00038850
        /*174c*/ 	.short	0x0101
        /*174e*/ 	.byte	0x3f
	.zero		1


	//   ....[70]....
        /*1750*/ 	.word	0x00029b70
        /*1754*/ 	.word	0x00000000
        /*1758*/ 	.word	0x00000000
        /*175c*/ 	.short	0x0101
        /*175e*/ 	.byte	0x3f
	.zero		1


	//   ....[71]....
        /*1760*/ 	.word	0x0002a930
        /*1764*/ 	.word	0x00000000
        /*1768*/ 	.word	0x00038820
        /*176c*/ 	.short	0x010a
        /*176e*/ 	.byte	0x3f
	.zero		1


	//   ....[72]....
        /*1770*/ 	.word	0x0002aae0
        /*1774*/ 	.word	0x00000006
        /*1778*/ 	.word	0x00000000
        /*177c*/ 	.short	0x010a
        /*177e*/ 	.byte	0x3f
	.zero		1


	//   ....[73]....
        /*1780*/ 	.word	0x0002ab50
        /*1784*/ 	.word	0x00000007
        /*1788*/ 	.word	0x00000000
        /*178c*/ 	.short	0x010a
        /*178e*/ 	.byte	0x3f
	.zero		1


	//   ....[74]....
        /*1790*/ 	.word	0x0002abb0
        /*1794*/ 	.word	0x00000004
        /*1798*/ 	.word	0x00038860
        /*179c*/ 	.short	0x010a
        /*179e*/ 	.byte	0x3f
	.zero		1


	//   ....[75]....
        /*17a0*/ 	.word	0x0002ac00
        /*17a4*/ 	.word	0x00000003
        /*17a8*/ 	.word	0x00038860
        /*17ac*/ 	.short	0x010a
        /*17ae*/ 	.byte	0x3f
	.zero		1


	//   ....[76]....
        /*17b0*/ 	.word	0x0002ac40
        /*17b4*/ 	.word	0x00000004
        /*17b8*/ 	.word	0x00038880
        /*17bc*/ 	.short	0x010a
        /*17be*/ 	.byte	0x3f
	.zero		1


	//   ....[77]....
        /*17c0*/ 	.word	0x0002ac60
        /*17c4*/ 	.word	0x00000003
        /*17c8*/ 	.word	0x00038880
        /*17cc*/ 	.short	0x010a
        /*17ce*/ 	.byte	0x3f
	.zero		1


	//   ....[78]....
        /*17d0*/ 	.word	0x0002acc0
        /*17d4*/ 	.word	0x0000006f
        /*17d8*/ 	.word	0x00038890
        /*17dc*/ 	.short	0x010a
        /*17de*/ 	.byte	0x3f
	.zero		1


	//   ....[79]....
        /*17e0*/ 	.word	0x0002ad10
        /*17e4*/ 	.word	0x0000006f
        /*17e8*/ 	.word	0x00038890
        /*17ec*/ 	.short	0x010a
        /*17ee*/ 	.byte	0x3f
	.zero		1


	//   ....[80]....
        /*17f0*/ 	.word	0x0002ad60
        /*17f4*/ 	.word	0x0000006f
        /*17f8*/ 	.word	0x00038890
        /*17fc*/ 	.short	0x010a
        /*17fe*/ 	.byte	0x3f
	.zero		1


	//   ....[81]....
        /*1800*/ 	.word	0x0002adb0
        /*1804*/ 	.word	0x0000006f
        /*1808*/ 	.word	0x000388b0
        /*180c*/ 	.short	0x010a
        /*180e*/ 	.byte	0x3f
	.zero		1


	//   ....[82]....
        /*1810*/ 	.word	0x0002b5a0
        /*1814*/ 	.word	0x00000012
        /*1818*/ 	.word	0x00038800
        /*181c*/ 	.short	0x010a
        /*181e*/ 	.byte	0x3f
	.zero		1


	//   ....[83]....
        /*1820*/ 	.word	0x0002bf30
        /*1824*/ 	.word	0x00000012
        /*1828*/ 	.word	0x00038800
        /*182c*/ 	.short	0x010a
        /*182e*/ 	.byte	0x3f
	.zero		1


	//   ....[84]....
        /*1830*/ 	.word	0x0002bf80
        /*1834*/ 	.word	0x00000004
        /*1838*/ 	.word	0x00038830
        /*183c*/ 	.short	0x010a
        /*183e*/ 	.byte	0x3f
	.zero		1


	//   ....[85]....
        /*1840*/ 	.word	0x0002bfd0
        /*1844*/ 	.word	0x00000003
        /*1848*/ 	.word	0x00038830
        /*184c*/ 	.short	0x010a
        /*184e*/ 	.byte	0x3f
	.zero		1


	//   ....[86]....
        /*1850*/ 	.word	0x0002c020
        /*1854*/ 	.word	0x00000003
        /*1858*/ 	.word	0x00038850
        /*185c*/ 	.short	0x010a
        /*185e*/ 	.byte	0x3f
	.zero		1


	//   ....[87]....
        /*1860*/ 	.word	0x0002c070
        /*1864*/ 	.word	0x00000000
        /*1868*/ 	.word	0x00038830
        /*186c*/ 	.short	0x010a
        /*186e*/ 	.byte	0x3f
	.zero		1


	//   ....[88]....
        /*1870*/ 	.word	0x0002c0c0
        /*1874*/ 	.word	0x00000003
        /*1878*/ 	.word	0x00038850
        /*187c*/ 	.short	0x010a
        /*187e*/ 	.byte	0x3f
	.zero		1


	//   ....[89]....
        /*1880*/ 	.word	0x0002c110
        /*1884*/ 	.word	0x0000000c
        /*1888*/ 	.word	0x00038850
        /*188c*/ 	.short	0x010a
        /*188e*/ 	.byte	0x3f
	.zero		1


	//   ....[90]....
        /*1890*/ 	.word	0x0002e6f0
        /*1894*/ 	.word	0x00000003
        /*1898*/ 	.word	0x00038820
        /*189c*/ 	.short	0x010a
        /*189e*/ 	.byte	0x3f
	.zero		1


	//   ....[91]....
        /*18a0*/ 	.word	0x0002e740
        /*18a4*/ 	.word	0x00000005
        /*18a8*/ 	.word	0x000388a0
        /*18ac*/ 	.short	0x010a
        /*18ae*/ 	.byte	0x3f
	.zero		1


	//   ....[92]....
        /*18b0*/ 	.word	0x0002e790
        /*18b4*/ 	.word	0x00000005
        /*18b8*/ 	.word	0x000388c0
        /*18bc*/ 	.short	0x010a
        /*18be*/ 	.byte	0x3f
	.zero		1


	//   ....[93]....
        /*18c0*/ 	.word	0x0002e7e0
        /*18c4*/ 	.word	0x00000006
        /*18c8*/ 	.word	0x000388a0
        /*18cc*/ 	.short	0x010a
        /*18ce*/ 	.byte	0x3f
	.zero		1


	//   ....[94]....
        /*18d0*/ 	.word	0x0002e830
        /*18d4*/ 	.word	0x00000006
        /*18d8*/ 	.word	0x000388c0
        /*18dc*/ 	.short	0x010a
        /*18de*/ 	.byte	0x3f
	.zero		1


	//   ....[95]....
        /*18e0*/ 	.word	0x0002e9d0
        /*18e4*/ 	.word	0x00000000
        /*18e8*/ 	.word	0x00038880
        /*18ec*/ 	.short	0x010a
        /*18ee*/ 	.byte	0x3f
	.zero		1


	//   ....[96]....
        /*18f0*/ 	.word	0x0002ea20
        /*18f4*/ 	.word	0x00000000
        /*18f8*/ 	.word	0x00038840
        /*18fc*/ 	.short	0x010a
        /*18fe*/ 	.byte	0x3f
	.zero		1


	//   ....[97]....
        /*1900*/ 	.word	0x0002f5e0
        /*1904*/ 	.word	0x00000002
        /*1908*/ 	.word	0x00038820
        /*190c*/ 	.short	0x010a
        /*190e*/ 	.byte	0x3f
	.zero		1


	//   ....[98]....
        /*1910*/ 	.word	0x0002f630
        /*1914*/ 	.word	0x00000006
        /*1918*/ 	.word	0x00038880
        /*191c*/ 	.short	0x010a
        /*191e*/ 	.byte	0x3f
	.zero		1


	//   ....[99]....
        /*1920*/ 	.word	0x0002f680
        /*1924*/ 	.word	0x00000006
        /*1928*/ 	.word	0x00038840
        /*192c*/ 	.short	0x010a
        /*192e*/ 	.byte	0x3f
	.zero		1


	//   ....[100]....
        /*1930*/ 	.word	0x0002f6d0
        /*1934*/ 	.word	0x00000003
        /*1938*/ 	.word	0x00038870
        /*193c*/ 	.short	0x010a
        /*193e*/ 	.byte	0x3f
	.zero		1


	//   ....[101]....
        /*1940*/ 	.word	0x0002f720
        /*1944*/ 	.word	0x00000003
        /*1948*/ 	.word	0x00038860
        /*194c*/ 	.short	0x010a
        /*194e*/ 	.byte	0x3f
	.zero		1


	//   ....[102]....
        /*1950*/ 	.word	0x0002f770
        /*1954*/ 	.word	0x00000000
        /*1958*/ 	.word	0x00038870
        /*195c*/ 	.short	0x010a
        /*195e*/ 	.byte	0x3f
	.zero		1


	//   ....[103]....
        /*1960*/ 	.word	0x0002f7c0
        /*1964*/ 	.word	0x00000000
        /*1968*/ 	.word	0x00038860
        /*196c*/ 	.short	0x010a
        /*196e*/ 	.byte	0x3f
	.zero		1


	//   ....[104]....
        /*1970*/ 	.word	0x00030220
        /*1974*/ 	.word	0x00000000
        /*1978*/ 	.word	0x00038820
        /*197c*/ 	.short	0x010a
        /*197e*/ 	.byte	0x3f
	.zero		1


	//   ....[105]....
        /*1980*/ 	.word	0x000303c0
        /*1984*/ 	.word	0x00000006
        /*1988*/ 	.word	0x00000000
        /*198c*/ 	.short	0x010a
        /*198e*/ 	.byte	0x3f
	.zero		1


	//   ....[106]....
        /*1990*/ 	.word	0x00030410
        /*1994*/ 	.word	0x00000007
        /*1998*/ 	.word	0x00000000
        /*199c*/ 	.short	0x010a
        /*199e*/ 	.byte	0x3f
	.zero		1


	//   ....[107]....
        /*19a0*/ 	.word	0x00030460
        /*19a4*/ 	.word	0x00000004
        /*19a8*/ 	.word	0x00038860
        /*19ac*/ 	.short	0x010a
        /*19ae*/ 	.byte	0x3f
	.zero		1


	//   ....[108]....
        /*19b0*/ 	.word	0x000304b0
        /*19b4*/ 	.word	0x00000003
        /*19b8*/ 	.word	0x00038860
        /*19bc*/ 	.short	0x010a
        /*19be*/ 	.byte	0x3f
	.zero		1


	//   ....[109]....
        /*19c0*/ 	.word	0x00030500
        /*19c4*/ 	.word	0x00000004
        /*19c8*/ 	.word	0x00038880
        /*19cc*/ 	.short	0x010a
        /*19ce*/ 	.byte	0x3f
	.zero		1


	//----- nvinfo : EIATTR_NUM_MBARRIERS
	.align		4
.L_583:
        /*19d0*/ 	.byte	0x03, 0x38
        /*19d2*/ 	.short	0x0016


	//----- nvinfo : EIATTR_EXIT_INSTR_OFFSETS
	.align		4
        /*19d4*/ 	.byte	0x04, 0x1c
        /*19d6*/ 	.short	(.L_585 - .L_584)


	//   ....[0]....
.L_584:
        /*19d8*/ 	.word	0x0002acb0


	//----- nvinfo : EIATTR_MAX_THREADS
	.align		4
.L_585:
        /*19dc*/ 	.byte	0x04, 0x05
        /*19de*/ 	.short	(.L_587 - .L_586)
.L_586:
        /*19e0*/ 	.word	0x00000180
        /*19e4*/ 	.word	0x00000001
        /*19e8*/ 	.word	0x00000001


	//----- nvinfo : EIATTR_CRS_STACK_SIZE
	.align		4
.L_587:
        /*19ec*/ 	.byte	0x04, 0x1e
        /*19ee*/ 	.short	(.L_589 - .L_588)
.L_588:
        /*19f0*/ 	.word	0x00000000


	//----- nvinfo : EIATTR_CBANK_PARAM_SIZE
	.align		4
.L_589:
        /*19f4*/ 	.byte	0x03, 0x19
        /*19f6*/ 	.short	0x0af0


	//----- nvinfo : EIATTR_PARAM_CBANK
	.align		4
        /*19f8*/ 	.byte	0x04, 0x0a
        /*19fa*/ 	.short	(.L_591 - .L_590)
	.align		4
.L_590:
        /*19fc*/ 	.word	index@(.nv.constant0._ZN7cutlass13device_kernelIN5flash11enable_sm90INS1_16FlashAttnFwdSm90INS1_25CollectiveMainloopFwdSm90ILi2EN4cute5tupleIJNS5_1CILi1EEES8_S8_EEENS6_IJNS7_ILi128EEESA_NS7_ILi256EEEEEELi256ENS_12float_e4m3_tEfNS_4arch4Sm90ELb1ELb0ELb0ELb1ELb0ELb1ELb0ELb1ELb1ELb1ELb0ELb0EEENS1_21CollectiveEpilogueFwdINS6_IJSA_SB_SA_EEES9_NS_10bfloat16_tESF_Li256ELb1ELb1ELb0ELb1EEENS1_36VarlenDynamicPersistentTileSchedulerILi128ELi128ELi256ELi128ELb0ELb1ELb1ELb1ELb1ELb1EEEEEEEEEvNT_6ParamsE)
        /*1a00*/ 	.short	0x0210
        /*1a02*/ 	.short	0x0af0


	//----- nvinfo : EIATTR_SW_WAR
	.align		4
.L_591:
        /*1a04*/ 	.byte	0x04, 0x36
        /*1a06*/ 	.short	(.L_593 - .L_592)
.L_592:
        /*1a08*/ 	.word	0x00000008
.L_593:


//--------------------- .nv.info._ZN7cutlass13device_kernelIN5flash11enable_sm90INS1_16FlashAttnFwdSm90INS1_25CollectiveMainloopFwdSm90ILi2EN4cute5tupleIJNS5_1CILi1EEES8_S8_EEENS6_IJNS7_ILi128EEENS7_ILi160EEENS7_ILi192EEEEEELi192ENS_12float_e4m3_tEfNS_4arch4Sm90ELb0ELb0ELb0ELb0ELb0ELb0ELb0ELb1ELb1ELb1ELb0ELb0EEENS1_21CollectiveEpilogueFwdINS6_IJSA_SC_SB_EEES9_NS_10bfloat16_tESG_Li256ELb0ELb1ELb0ELb1EEENS1_29StaticPersistentTileSchedulerILb0EEEEEEEEEvNT_6ParamsE --------------------------
	.section	.nv.info._ZN7cutlass13device_kernelIN5flash11enable_sm90INS1_16FlashAttnFwdSm90INS1_25CollectiveMainloopFwdSm90ILi2EN4cute5tupleIJNS5_1CILi1EEES8_S8_EEENS6_IJNS7_ILi128EEENS7_ILi160EEENS7_ILi192EEEEEELi192ENS_12float_e4m3_tEfNS_4arch4Sm90ELb0ELb0ELb0ELb0ELb0ELb0ELb0ELb1ELb1ELb1ELb0ELb0EEENS1_21CollectiveEpilogueFwdINS6_IJSA_SC_SB_EEES9_NS_10bfloat16_tESG_Li256ELb0ELb1ELb0ELb1EEENS1_29StaticPersistentTileSchedulerILb0EEEEEEEEEvNT_6ParamsE,"",@"SHT_CUDA_INFO"
	.sectionflags	@""
	.align	4


	//----- nvinfo : EIATTR_CUDA_API_VERSION
	.align		4
        /*0000*/ 	.byte	0x04, 0x37
        /*0002*/ 	.short	(.L_595 - .L_594)
.L_594:
        /*0004*/ 	.word	0x00000082


	//----- nvinfo : EIATTR_KPARAM_INFO
	.align		4
.L_595:
        /*0008*/ 	.byte	0x04, 0x17
        /*000a*/ 	.short	(.L_597 - .L_596)
.L_596:
        /*000c*/ 	.word	0x00000000
        /*0010*/ 	.short	0x0000
        /*0012*/ 	.short	0x0070
        /*0014*/ 	.byte	0x00, 0xf0, 0x01, 0x28


	//----- nvinfo : EIATTR_SPARSE_MMA_MASK
	.align		4
.L_597:
        /*0018*/ 	.byte	0x03, 0x50
        /*001a*/ 	.short	0x0000


	//----- nvinfo : EIATTR_MAXREG_COUNT
	.align		4
        /*001c*/ 	.byte	0x03, 0x1b
        /*001e*/ 	.short	0x00a8


	//----- nvinfo : EIATTR_NUM_BARRIERS
	.align		4
        /*0020*/ 	.byte	0x02, 0x4c
        /*0022*/ 	.byte	0x10
	.zero		1


	//----- nvinfo : EIATTR_EXTERNS
	.align		4
        /*0024*/ 	.byte	0x04, 0x0f
        /*0026*/ 	.short	(.L_599 - .L_598)


	//   ....[0]....
	.align		4
.L_598:
        /*0028*/ 	.word	index@(__assertfail)


	//----- nvinfo : EIATTR_ANNOTATIONS
	.align		4
.L_599:
        /*002c*/ 	.byte	0x04, 0x55
        /*002e*/ 	.short	(.L_601 - .L_600)


	//   ....[0]....
.L_600:
        /* <DEDUP_REMOVED lines=13> */


	//----- nvinfo : EIATTR_MERCURY_ISA_VERSION
	.align		4
.L_601:
        /*00e8*/ 	.byte	0x03, 0x5f
        /*00ea*/ 	.short	0x0101


	//----- nvinfo : EIATTR_INT_WARP_WIDE_INSTR_OFFSETS
	.align		4
        /*00ec*/ 	.byte	0x04, 0x31
        /*00ee*/ 	.short	(.L_603 - .L_602)


	//   ....[0]....
.L_602:
        /*00f0*/ 	.word	0x00000130


	//   ....[1]....
        /*00f4*/ 	.word	0x00000170


	//   ....[2]....
        /*00f8*/ 	.word	0x000001e0


	//----- nvinfo : EIATTR_COOP_GROUP_MASK_REGIDS
	.align		4
.L_603:
        /*00fc*/ 	.byte	0x04, 0x29
        /*00fe*/ 	.short	(.L_605 - .L_604)


	//   ....[0]....
.L_604:
        /*0100*/ 	.word	0xffffffff


	//   ....[1]....
        /*0104*/ 	.word	0xffffffff


	//   ....[2]....
        /*0108*/ 	.word	0xffffffff


	//   ....[3]....
        /*010c*/ 	.word	0xffffffff


	//   ....[4]....
        /*0110*/ 	.word	0xffffffff


	//   ....[5]....
        /*0114*/ 	.word	0xffffffff


	//   ....[6]....
        /*0118*/ 	.word	0xffffffff


	//   ....[7]....
        /*011c*/ 	.word	0xffffffff


	//   ....[8]....
        /*0120*/ 	.word	0xffffffff


	//   ....[9]....
        /*0124*/ 	.word	0xffffffff


	//   ....[10]....
        /*0128*/ 	.word	0xffffffff


	//   ....[11]....
        /*012c*/ 	.word	0xffffffff


	//   ....[12]....
        /*0130*/ 	.word	0xffffffff


	//   ....[13]....
        /*0134*/ 	.word	0xffffffff


	//   ....[14]....
        /*0138*/ 	.word	0xffffffff


	//   ....[15]....
        /*013c*/ 	.word	0xffffffff


	//   ....[16]....
        /*0140*/ 	.word	0xffffffff


	//   ....[17]....
        /*0144*/ 	.word	0xffffffff


	//   ....[18]....
        /*0148*/ 	.word	0xffffffff


	//   ....[19]....
        /*014c*/ 	.word	0xffffffff


	//   ....[20]....
        /*0150*/ 	.word	0xffffffff


	//   ....[21]....
        /*0154*/ 	.word	0xffffffff


	//   ....[22]....
        /*0158*/ 	.word	0xffffffff


	//   ....[23]....
        /*015c*/ 	.word	0xffffffff


	//   ....[24]....
        /*0160*/ 	.word	0xffffffff


	//   ....[25]....
        /*0164*/ 	.word	0xffffffff


	//   ....[26]....
        /*0168*/ 	.word	0xffffffff


	//   ....[27]....
        /*016c*/ 	.word	0xffffffff


	//   ....[28]....
        /*0170*/ 	.word	0xffffffff


	//   ....[29]....
        /*0174*/ 	.word	0xffffffff


	//   ....[30]....
        /*0178*/ 	.word	0xffffffff


	//   ....[31]....
        /*017c*/ 	.word	0xffffffff


	//   ....[32]....
        /*0180*/ 	.word	0xffffffff


	//   ....[33]....
        /*0184*/ 	.word	0xffffffff


	//   ....[34]....
        /*0188*/ 	.word	0xffffffff


	//   ....[35]....
        /*018c*/ 	.word	0xffffffff


	//   ....[36]....
        /*0190*/ 	.word	0xffffffff


	//   ....[37]....
        /*0194*/ 	.word	0xffffffff


	//   ....[38]....
        /*0198*/ 	.word	0xffffffff


	//   ....[39]....
        /*019c*/ 	.word	0xffffffff


	//   ....[40]....
        /*01a0*/ 	.word	0xffffffff


	//   ....[41]....
        /*01a4*/ 	.word	0xffffffff


	//   ....[42]....
        /*01a8*/ 	.word	0xffffffff


	//   ....[43]....
        /*01ac*/ 	.word	0xffffffff


	//   ....[44]....
        /*01b0*/ 	.word	0xffffffff


	//   ....[45]....
        /*01b4*/ 	.word	0xffffffff


	//   ....[46]....
        /*01b8*/ 	.word	0xffffffff


	//   ....[47]....
        /*01bc*/ 	.word	0xffffffff


	//   ....[48]....
        /*01c0*/ 	.word	0xffffffff


	//   ....[49]....
        /*01c4*/ 	.word	0xffffffff


	//   ....[50]....
        /*01c8*/ 	.word	0xffffffff


	//   ....[51]....
        /*01cc*/ 	.word	0xffffffff


	//   ....[52]....
        /*01d0*/ 	.word	0xffffffff


	//   ....[53]....
        /*01d4*/ 	.word	0xffffffff


	//   ....[54]....
        /*01d8*/ 	.word	0xffffffff


	//   ....[55]....
        /*01dc*/ 	.word	0xffffffff


	//   ....[56]....
        /*01e0*/ 	.word	0xffffffff


	//   ....[57]....
        /*01e4*/ 	.word	0xffffffff


	//   ....[58]....
        /*01e8*/ 	.word	0xffffffff


	//   ....[59]....
        /*01ec*/ 	.word	0xffffffff


	//   ....[60]....
        /*01f0*/ 	.word	0xffffffff


	//   ....[61]....
        /*01f4*/ 	.word	0xffffffff


	//   ....[62]....
        /*01f8*/ 	.word	0xffffffff


	//   ....[63]....
        /*01fc*/ 	.word	0xffffffff


	//   ....[64]....
        /*0200*/ 	.word	0xffffffff


	//   ....[65]....
        /*0204*/ 	.word	0xffffffff


	//   ....[66]....
        /*0208*/ 	.word	0xffffffff


	//   ....[67]....
        /*020c*/ 	.word	0xffffffff


	//   ....[68]....
        /*0210*/ 	.word	0xffffffff


	//   ....[69]....
        /*0214*/ 	.word	0xffffffff


	//   ....[70]....
        /*0218*/ 	.word	0xffffffff


	//   ....[71]....
        /*021c*/ 	.word	0xffffffff


	//   ....[72]....
        /*0220*/ 	.word	0xffffffff


	//   ....[73]....
        /*0224*/ 	.word	0xffffffff


	//   ....[74]....
        /*0228*/ 	.word	0xffffffff


	//   ....[75]....
        /*022c*/ 	.word	0xffffffff


	//   ....[76]....
        /*0230*/ 	.word	0xffffffff


	//   ....[77]....
        /*0234*/ 	.word	0xffffffff


	//   ....[78]....
        /*0238*/ 	.word	0xffffffff


	//   ....[79]....
        /*023c*/ 	.word	0xffffffff


	//   ....[80]....
        /*0240*/ 	.word	0xffffffff


	//   ....[81]....
        /*0244*/ 	.word	0xffffffff


	//   ....[82]....
        /*0248*/ 	.word	0xffffffff


	//   ....[83]....
        /*024c*/ 	.word	0xffffffff


	//   ....[84]....
        /*0250*/ 	.word	0xffffffff


	//   ....[85]....
        /*0254*/ 	.word	0xffffffff


	//   ....[86]....
        /*0258*/ 	.word	0xffffffff


	//   ....[87]....
        /*025c*/ 	.word	0xffffffff


	//   ....[88]....
        /*0260*/ 	.word	0xffffffff


	//   ....[89]....
        /*0264*/ 	.word	0xffffffff


	//   ....[90]....
        /*0268*/ 	.word	0x0500000f


	//   ....[91]....
        /*026c*/ 	.word	0x0500000f


	//   ....[92]....
        /*0270*/ 	.word	0x0500000f


	//   ....[93]....
        /*0274*/ 	.word	0x0500000f


	//   ....[94]....
        /*0278*/ 	.word	0x0500000f


	//   ....[95]....
        /*027c*/ 	.word	0x0500000f


	//   ....[96]....
        /*0280*/ 	.word	0x0500000f


	//   ....[97]....
        /*0284*/ 	.word	0x0500000f


	//   ....[98]....
        /*0288*/ 	.word	0x0500000f


	//----- nvinfo : EIATTR_COOP_GROUP_INSTR_OFFSETS
	.align		4
.L_605:
        /*028c*/ 	.byte	0x04, 0x28
        /*028e*/ 	.short	(.L_607 - .L_606)


	//   ....[0]....
.L_606:
        /*0290*/ 	.word	0x00000070


	//   ....[1]....
        /*0294*/ 	.word	0x00000140


	//   ....[2]....
        /*0298*/ 	.word	0x00000190


	//   ....[3]....
        /*029c*/ 	.word	0x000003c0


	//   ....[4]....
        /*02a0*/ 	.word	0x00000520


	//   ....[5]....
        /*02a4*/ 	.word	0x00000640


	//   ....[6]....
        /*02a8*/ 	.word	0x000007a0


	//   ....[7]....
        /*02ac*/ 	.word	0x00000f40


	//   ....[8]....
        /*02b0*/ 	.word	0x00002c90


	//   ....[9]....
        /*02b4*/ 	.word	0x00002d70


	//   ....[10]....
        /*02b8*/ 	.word	0x000034d0


	//   ....[11]....
        /*02bc*/ 	.word	0x00003580


	//   ....[12]....
        /*02c0*/ 	.word	0x00005ea0


	//   ....[13]....
        /*02c4*/ 	.word	0x00005eb0


	//   ....[14]....
        /*02c8*/ 	.word	0x00005ef0


	//   ....[15]....
        /*02cc*/ 	.word	0x00005f00


	//   ....[16]....
        /*02d0*/ 	.word	0x00007db0


	//   ....[17]....
        /*02d4*/ 	.word	0x00007dc0


	//   ....[18]....
        /*02d8*/ 	.word	0x00007df0


	//   ....[19]....
        /*02dc*/ 	.word	0x00007e00


	//   ....[20]....
        /*02e0*/ 	.word	0x000090f0


	//   ....[21]....
        /*02e4*/ 	.word	0x00009120


	//   ....[22]....
        /*02e8*/ 	.word	0x00009160


	//   ....[23]....
        /*02ec*/ 	.word	0x000091a0


	//   ....[24]....
        /*02f0*/ 	.word	0x000091d0


	//   ....[25]....
        /*02f4*/ 	.word	0x00009200


	//   ....[26]....
        /*02f8*/ 	.word	0x00009230


	//   ....[27]....
        /*02fc*/ 	.word	0x00009240


	//   ....[28]....
        /*0300*/ 	.word	0x00009260


	//   ....[29]....
        /*0304*/ 	.word	0x00009270


	//   ....[30]....
        /*0308*/ 	.word	0x00009280


	//   ....[31]....
        /*030c*/ 	.word	0x00009290


	//   ....[32]....
        /*0310*/ 	.word	0x000092c0


	//   ....[33]....
        /*0314*/ 	.word	0x000092e0


	//   ....[34]....
        /*0318*/ 	.word	0x00009300


	//   ....[35]....
        /*031c*/ 	.word	0x00009320


	//   ....[36]....
        /*0320*/ 	.word	0x00009330


	//   ....[37]....
        /*0324*/ 	.word	0x00009340


	//   ....[38]....
        /*0328*/ 	.word	0x00009350


	//   ....[39]....
        /*032c*/ 	.word	0x00009360


	//   ....[40]....
        /*0330*/ 	.word	0x00009370


	//   ....[41]....
        /*0334*/ 	.word	0x00009380


	//   ....[42]....
        /*0338*/ 	.word	0x00009390


	//   ....[43]....
        /*033c*/ 	.word	0x000093a0


	//   ....[44]....
        /*0340*/ 	.word	0x000093b0


	//   ....[45]....
        /*0344*/ 	.word	0x000093c0


	//   ....[46]....
        /*0348*/ 	.word	0x000093d0


	//   ....[47]....
        /*034c*/ 	.word	0x000093e0


	//   ....[48]....
        /*0350*/ 	.word	0x000093f0


	//   ....[49]....
        /*0354*/ 	.word	0x00009400


	//   ....[50]....
        /*0358*/ 	.word	0x00009420


	//   ....[51]....
        /*035c*/ 	.word	0x00009440


	//   ....[52]....
        /*0360*/ 	.word	0x000094c0


	//   ....[53]....
        /*0364*/ 	.word	0x00009500


	//   ....[54]....
        /*0368*/ 	.word	0x00009540


	//   ....[55]....
        /*036c*/ 	.word	0x00009580


	//   ....[56]....
        /*0370*/ 	.word	0x00009600


	//   ....[57]....
        /*0374*/ 	.word	0x00009640


	//   ....[58]....
        /*0378*/ 	.word	0x00009680


	//   ....[59]....
        /*037c*/ 	.word	0x000096c0


	//   ....[60]....
        /*0380*/ 	.word	0x00009730


	//   ....[61]....
        /*0384*/ 	.word	0x00009750


	//   ....[62]....
        /*0388*/ 	.word	0x00009770


	//   ....[63]....
        /*038c*/ 	.word	0x00009790


	//   ....[64]....
        /*0390*/ 	.word	0x000097b0


	//   ....[65]....
        /*0394*/ 	.word	0x000097d0


	//   ....[66]....
        /*0398*/ 	.word	0x000097f0


	//   ....[67]....
        /*039c*/ 	.word	0x00009810


	//   ....[68]....
        /*03a0*/ 	.word	0x00009d50


	//   ....[69]....
        /*03a4*/ 	.word	0x00009d80


	//   ....[70]....
        /*03a8*/ 	.word	0x00009eb0


	//   ....[71]....
        /*03ac*/ 	.word	0x00009ed0


	//   ....[72]....
        /*03b0*/ 	.word	0x0000a3d0


	//   ....[73]....
        /*03b4*/ 	.word	0x0000a410


	//   ....[74]....
        /*03b8*/ 	.word	0x0000a520


	//   ....[75]....
        /*03bc*/ 	.word	0x0000a540


	//   ....[76]....
        /*03c0*/ 	.word	0x0000a630


	//   ....[77]....
        /*03c4*/ 	.word	0x0000a650


	//   ....[78]....
        /*03c8*/ 	.word	0x0000a750


	//   ....[79]....
        /*03cc*/ 	.word	0x0000a790


	//   ....[80]....
        /*03d0*/ 	.word	0x0000b430


	//   ....[81]....
        /*03d4*/ 	.word	0x0000c100


	//   ....[82]....
        /*03d8*/ 	.word	0x0000c130


	//   ....[83]....
        /*03dc*/ 	.word	0x0000c1f0


	//   ....[84]....
        /*03e0*/ 	.word	0x0000c200


	//   ....[85]....
        /*03e4*/ 	.word	0x0000c290


	//   ....[86]....
        /*03e8*/ 	.word	0x0000c2a0


	//   ....[87]....
        /*03ec*/ 	.word	0x0000c2b0


	//   ....[88]....
        /*03f0*/ 	.word	0x0000c2c0


	//   ....[89]....
        /*03f4*/ 	.word	0x0000ea10


	//   ....[90]....
        /*03f8*/ 	.word	0x0000ef10


	//   ....[91]....
        /*03fc*/ 	.word	0x0000f0c0


	//   ....[92]....
        /*0400*/ 	.word	0x0000f110


	//   ....[93]....
        /*0404*/ 	.word	0x0000f1a0


	//   ....[94]....
        /*0408*/ 	.word	0x0000f2a0


	//   ....[95]....
        /*040c*/ 	.word	0x0000f300


	//   ....[96]....
        /*0410*/ 	.word	0x0000f400


	//   ....[97]....
        /*0414*/ 	.word	0x0000f460


	//   ....[98]....
        /*0418*/ 	.word	0x0000f540


	//----- nvinfo : EIATTR_REG_RECONFIG
	.align		4
.L_607:
        /*041c*/ 	.byte	0x01, 0x54
	.zero		2


	//----- nvinfo : EIATTR_SYSCALL_OFFSETS
	.align		4
        /*0420*/ 	.byte	0x04, 0x46
        /*0422*/ 	.short	(.L_609 - .L_608)


	//   ....[0]....
.L_608:
        /*0424*/ 	.word	0x00001460


	//   ....[1]....
        /*0428*/ 	.word	0x0000aee0


	//   ....[2]....
        /*042c*/ 	.word	0x0000b020


	//   ....[3]....
        /*0430*/ 	.word	0x0000b160


	//   ....[4]....
        /*0434*/ 	.word	0x0000b280


	//   ....[5]....
        /*0438*/ 	.word	0x0000bd00


	//----- nvinfo : EIATTR_MBARRIER_INSTR_OFFSETS
	.align		4
.L_609:
        /*043c*/ 	.byte	0x04, 0x39
        /*043e*/ 	.short	(.L_611 - .L_610)


	//   ....[0]....
.L_610:
        /*0440*/ 	.word	0x00000270
        /*0444*/ 	.word	0x000000ff
        /*0448*/ 	.word	0x00033400
        /*044c*/ 	.short	0x0100
        /*044e*/ 	.byte	0x08
	.zero		1


	//   ....[1]....
        /*0450*/ 	.word	0x00000280
        /*0454*/ 	.word	0x000000ff
        /*0458*/ 	.word	0x00033420
        /*045c*/ 	.short	0x0100
        /*045e*/ 	.byte	0x08
	.zero		1


	//   ....[2]....
        /*0460*/ 	.word	0x00000370
        /*0464*/ 	.word	0x000000ff
        /*0468*/ 	.word	0x00033430
        /*046c*/ 	.short	0x0100
        /*046e*/ 	.byte	0x08
	.zero		1


	//   ....[3]....
        /*0470*/ 	.word	0x00000380
        /*0474*/ 	.word	0x000000ff
        /*0478*/ 	.word	0x00033440
        /*047c*/ 	.short	0x0100
        /*047e*/ 	.byte	0x08
	.zero		1


	//   ....[4]....
        /*0480*/ 	.word	0x00000390
        /*0484*/ 	.word	0x000000ff
        /*0488*/ 	.word	0x00033438
        /*048c*/ 	.short	0x0100
        /*048e*/ 	.byte	0x08
	.zero		1


	//   ....[5]....
        /*0490*/ 	.word	0x000003a0
        /*0494*/ 	.word	0x000000ff
        /*0498*/ 	.word	0x00033448
        /*049c*/ 	.short	0x0100
        /*049e*/ 	.byte	0x08
	.zero		1


	//   ....[6]....
        /*04a0*/ 	.word	0x000004d0
        /*04a4*/ 	.word	0x000000ff
        /*04a8*/ 	.word	0x00033450
        /*04ac*/ 	.short	0x0100
        /*04ae*/ 	.byte	0x08
	.zero		1


	//   ....[7]....
        /*04b0*/ 	.word	0x000004e0
        /*04b4*/ 	.word	0x000000ff
        /*04b8*/ 	.word	0x00033460
        /*04bc*/ 	.short	0x0100
        /*04be*/ 	.byte	0x08
	.zero		1


	//   ....[8]....
        /*04c0*/ 	.word	0x000004f0
        /*04c4*/ 	.word	0x000000ff
        /*04c8*/ 	.word	0x00033458
        /*04cc*/ 	.short	0x0100
        /*04ce*/ 	.byte	0x08
	.zero		1


	//   ....[9]....
        /*04d0*/ 	.word	0x00000500
        /*04d4*/ 	.word	0x000000ff
        /*04d8*/ 	.word	0x00033468
        /*04dc*/ 	.short	0x0100
        /*04de*/ 	.byte	0x08
	.zero		1


	//   ....[10]....
        /*04e0*/ 	.word	0x000005f0
        /*04e4*/ 	.word	0x000000ff
        /*04e8*/ 	.word	0x00033470
        /*04ec*/ 	.short	0x0100
        /*04ee*/ 	.byte	0x06
	.zero		1


	//   ....[11]....
        /*04f0*/ 	.word	0x00000600
        /*04f4*/ 	.word	0x000000ff
        /*04f8*/ 	.word	0x00033480
        /*04fc*/ 	.short	0x0100
        /*04fe*/ 	.byte	0x06
	.zero		1


	//   ....[12]....
        /*0500*/ 	.word	0x00000610
        /*0504*/ 	.word	0x000000ff
        /*0508*/ 	.word	0x00033478
        /*050c*/ 	.short	0x0100
        /*050e*/ 	.byte	0x06
	.zero		1


	//   ....[13]....
        /*0510*/ 	.word	0x00000620
        /*0514*/ 	.word	0x000000ff
        /*0518*/ 	.word	0x00033488
        /*051c*/ 	.short	0x0100
        /*051e*/ 	.byte	0x06
	.zero		1


	//   ....[14]....
        /*0520*/ 	.word	0x00000750
        /*0524*/ 	.word	0x000000ff
        /*0528*/ 	.word	0x00033490
        /*052c*/ 	.short	0x0100
        /*052e*/ 	.byte	0x08
	.zero		1


	//   ....[15]....
        /*0530*/ 	.word	0x00000760
        /*0534*/ 	.word	0x000000ff
        /*0538*/ 	.word	0x000334a0
        /*053c*/ 	.short	0x0100
        /*053e*/ 	.byte	0x08
	.zero		1


	//   ....[16]....
        /*0540*/ 	.word	0x00000770
        /*0544*/ 	.word	0x000000ff
        /*0548*/ 	.word	0x00033498
        /*054c*/ 	.short	0x0100
        /*054e*/ 	.byte	0x08
	.zero		1


	//   ....[17]....
        /*0550*/ 	.word	0x00000780
        /*0554*/ 	.word	0x000000ff
        /*0558*/ 	.word	0x000334a8
        /*055c*/ 	.short	0x0100
        /*055e*/ 	.byte	0x08
	.zero		1


	//   ....[18]....
        /*0560*/ 	.word	0x000008b0
        /*0564*/ 	.word	0x000000ff
        /*0568*/ 	.word	0x000334b0
        /*056c*/ 	.short	0x0100
        /*056e*/ 	.byte	0x08
	.zero		1


	//   ....[19]....
        /*0570*/ 	.word	0x000008c0
        /*0574*/ 	.word	0x000000ff
        /*0578*/ 	.word	0x000334c0
        /*057c*/ 	.short	0x0100
        /*057e*/ 	.byte	0x08
	.zero		1


	//   ....[20]....
        /*0580*/ 	.word	0x000008d0
        /*0584*/ 	.word	0x000000ff
        /*0588*/ 	.word	0x000334b8
        /*058c*/ 	.short	0x0100
        /*058e*/ 	.byte	0x08
	.zero		1


	//   ....[21]....
        /*0590*/ 	.word	0x000008e0
        /*0594*/ 	.word	0x000000ff
        /*0598*/ 	.word	0x000334c8
        /*059c*/ 	.short	0x0100
        /*059e*/ 	.byte	0x08
	.zero		1


	//   ....[22]....
        /*05a0*/ 	.word	0x000014c0
        /*05a4*/ 	.word	0x000000ff
        /*05a8*/ 	.word	0x00033400
        /*05ac*/ 	.short	0x010a
        /*05ae*/ 	.byte	0x27
	.zero		1


	//   ....[23]....
        /*05b0*/ 	.word	0x00001540
        /*05b4*/ 	.word	0x00000003
        /*05b8*/ 	.word	0x00033430
        /*05bc*/ 	.short	0x010a
        /*05be*/ 	.byte	0x3f
	.zero		1


	//   ....[24]....
        /*05c0*/ 	.word	0x000015b0
        /*05c4*/ 	.word	0x00000003
        /*05c8*/ 	.word	0x00033430
        /*05cc*/ 	.short	0x010a
        /*05ce*/ 	.byte	0x3f
	.zero		1


	//   ....[25]....
        /*05d0*/ 	.word	0x00003540
        /*05d4*/ 	.word	0x00000003
        /*05d8*/ 	.word	0x00000000
        /*05dc*/ 	.short	0x0101
        /*05de*/ 	.byte	0x3f
	.zero		1


	//   ....[26]....
        /*05e0*/ 	.word	0x00004c10
        /*05e4*/ 	.word	0x000000ff
        /*05e8*/ 	.word	0x00033430
        /*05ec*/ 	.short	0x010a
        /*05ee*/ 	.byte	0x06
	.zero		1


	//   ....[27]....
        /*05f0*/ 	.word	0x00004c50
        /*05f4*/ 	.word	0x000000ff
        /*05f8*/ 	.word	0x00033430
        /*05fc*/ 	.short	0x010a
        /*05fe*/ 	.byte	0x06
	.zero		1


	//   ....[28]....
        /*0600*/ 	.word	0x00005870
        /*0604*/ 	.word	0x000000ff
        /*0608*/ 	.word	0x00033450
        /*060c*/ 	.short	0x010a
        /*060e*/ 	.byte	0x06
	.zero		1


	//   ....[29]....
        /*0610*/ 	.word	0x000058b0
        /*0614*/ 	.word	0x000000ff
        /*0618*/ 	.word	0x00033450
        /*061c*/ 	.short	0x010a
        /*061e*/ 	.byte	0x06
	.zero		1


	//   ....[30]....
        /*0620*/ 	.word	0x00006ff0
        /*0624*/ 	.word	0x00000003
        /*0628*/ 	.word	0x00000000
        /*062c*/ 	.short	0x0101
        /*062e*/ 	.byte	0x3f
	.zero		1


	//   ....[31]....
        /*0630*/ 	.word	0x000071a0
        /*0634*/ 	.word	0x000000ff
        /*0638*/ 	.word	0x00000000
        /*063c*/ 	.short	0x0101
        /*063e*/ 	.byte	0x06
	.zero		1


	//   ....[32]....
        /*0640*/ 	.word	0x00007a20
        /*0644*/ 	.word	0x000000ff
        /*0648*/ 	.word	0x00033450
        /*064c*/ 	.short	0x010a
        /*064e*/ 	.byte	0x04
	.zero		1


	//   ....[33]....
        /*0650*/ 	.word	0x00007a60
        /*0654*/ 	.word	0x000000ff
        /*0658*/ 	.word	0x00033450
        /*065c*/ 	.short	0x010a
        /*065e*/ 	.byte	0x04
	.zero		1


	//   ....[34]....
        /*0660*/ 	.word	0x00009180
        /*0664*/ 	.word	0x000000ff
        /*0668*/ 	.word	0x00000000
        /*066c*/ 	.short	0x0101
        /*066e*/ 	.byte	0x04
	.zero		1


	//   ....[35]....
        /*0670*/ 	.word	0x0000a3f0
        /*0674*/ 	.word	0x000000ff
        /*0678*/ 	.word	0x00000000
        /*067c*/ 	.short	0x0101
        /*067e*/ 	.byte	0x27
	.zero		1


	//   ....[36]....
        /*0680*/ 	.word	0x0000b690
        /*0684*/ 	.word	0x00000004
        /*0688*/ 	.word	0x00033480
        /*068c*/ 	.short	0x010a
        /*068e*/ 	.byte	0x3f
	.zero		1


	//   ....[37]....
        /*0690*/ 	.word	0x0000b900
        /*0694*/ 	.word	0x00000004
        /*0698*/ 	.word	0x00033440
        /*069c*/ 	.short	0x010a
        /*069e*/ 	.byte	0x3f
	.zero		1


	//   ....[38]....
        /*06a0*/ 	.word	0x0000c400
        /*06a4*/ 	.word	0x000000ff
        /*06a8*/ 	.word	0x00033400
        /*06ac*/ 	.short	0x0107
        /*06ae*/ 	.byte	0x29
	.zero		1


	//   ....[39]....
        /*06b0*/ 	.word	0x0000c450
        /*06b4*/ 	.word	0x000000ff
        /*06b8*/ 	.word	0x00033400
        /*06bc*/ 	.short	0x0101
        /*06be*/ 	.byte	0x29
	.zero		1


	//   ....[40]....
        /*06c0*/ 	.word	0x0000c480
        /*06c4*/ 	.word	0x000000ff
        /*06c8*/ 	.word	0x00033420
        /*06cc*/ 	.short	0x010a
        /*06ce*/ 	.byte	0x29
	.zero		1


	//   ....[41]....
        /*06d0*/ 	.word	0x0000c780
        /*06d4*/ 	.word	0x00000006
        /*06d8*/ 	.word	0x00033480
        /*06dc*/ 	.short	0x010a
        /*06de*/ 	.byte	0x3f
	.zero		1


	//   ....[42]....
        /*06e0*/ 	.word	0x0000cbb0
        /*06e4*/ 	.word	0x00000006
        /*06e8*/ 	.word	0x00033440
        /*06ec*/ 	.short	0x010a
        /*06ee*/ 	.byte	0x3f
	.zero		1


	//   ....[43]....
        /*06f0*/ 	.word	0x0000d060
        /*06f4*/ 	.word	0x00000003
        /*06f8*/ 	.word	0x00033470
        /*06fc*/ 	.short	0x010a
        /*06fe*/ 	.byte	0x3f
	.zero		1


	//   ....[44]....
        /*0700*/ 	.word	0x0000d0d0
        /*0704*/ 	.word	0x00000003
        /*0708*/ 	.word	0x00033460
        /*070c*/ 	.short	0x010a
        /*070e*/ 	.byte	0x3f
	.zero		1


	//   ....[45]....
        /*0710*/ 	.word	0x0000dbb0
        /*0714*/ 	.word	0x00000003
        /*0718*/ 	.word	0x00033450
        /*071c*/ 	.short	0x0101
        /*071e*/ 	.byte	0x3f
	.zero		1


	//   ....[46]....
        /*0720*/ 	.word	0x0000dc20
        /*0724*/ 	.word	0x00000003
        /*0728*/ 	.word	0x00000000
        /*072c*/ 	.short	0x0101
        /*072e*/ 	.byte	0x3f
	.zero		1


	//   ....[47]....
        /*0730*/ 	.word	0x0000dd20
        /*0734*/ 	.word	0x00000000
        /*0738*/ 	.word	0x00033470
        /*073c*/ 	.short	0x010a
        /*073e*/ 	.byte	0x3f
	.zero		1


	//   ....[48]....
        /*0740*/ 	.word	0x0000dd90
        /*0744*/ 	.word	0x00000000
        /*0748*/ 	.word	0x00033460
        /*074c*/ 	.short	0x010a
        /*074e*/ 	.byte	0x3f
	.zero		1


	//   ....[49]....
        /*0750*/ 	.word	0x0000e830
        /*0754*/ 	.word	0x00000000
        /*0758*/ 	.word	0x00033450
        /*075c*/ 	.short	0x0101
        /*075e*/ 	.byte	0x3f
	.zero		1


	//   ....[50]....
        /*0760*/ 	.word	0x0000e8c0
        /*0764*/ 	.word	0x00000002
        /*0768*/ 	.word	0x00000000
        /*076c*/ 	.short	0x0101
        /*076e*/ 	.byte	0x3f
	.zero		1


	//   ....[51]....
        /*0770*/ 	.word	0x0000e9c0
        /*0774*/ 	.word	0x00000008
        /*0778*/ 	.word	0x00033420
        /*077c*/ 	.short	0x010a
        /*077e*/ 	.byte	0x3f
	.zero		1


	//   ....[52]....
        /*0780*/ 	.word	0x0000eb40
        /*0784*/ 	.word	0x00000005
        /*0788*/ 	.word	0x00000000
        /*078c*/ 	.short	0x010a
        /*078e*/ 	.byte	0x3f
	.zero		1


	//   ....[53]....
        /*0790*/ 	.word	0x0000eb90
        /*0794*/ 	.word	0x00000007
        /*0798*/ 	.word	0x00000000
        /*079c*/ 	.short	0x010a
        /*079e*/ 	.byte	0x3f
	.zero		1


	//   ....[54]....
        /*07a0*/ 	.word	0x0000ebe0
        /*07a4*/ 	.word	0x00000013
        /*07a8*/ 	.word	0x00033460
        /*07ac*/ 	.short	0x010a
        /*07ae*/ 	.byte	0x3f
	.zero		1


	//   ....[55]....
        /*07b0*/ 	.word	0x0000ec30
        /*07b4*/ 	.word	0x00000003
        /*07b8*/ 	.word	0x00033460
        /*07bc*/ 	.short	0x010a
        /*07be*/ 	.byte	0x3f
	.zero		1


	//   ....[56]....
        /*07c0*/ 	.word	0x0000ec70
        /*07c4*/ 	.word	0x00000013
        /*07c8*/ 	.word	0x00033480
        /*07cc*/ 	.short	0x010a
        /*07ce*/ 	.byte	0x3f
	.zero		1


	//   ....[57]....
        /*07d0*/ 	.word	0x0000ec90
        /*07d4*/ 	.word	0x00000003
        /*07d8*/ 	.word	0x00033480
        /*07dc*/ 	.short	0x010a
        /*07de*/ 	.byte	0x3f
	.zero		1


	//   ....[58]....
        /*07e0*/ 	.word	0x0000ed00
        /*07e4*/ 	.word	0x00000003
        /*07e8*/ 	.word	0x00033400
        /*07ec*/ 	.short	0x010a
        /*07ee*/ 	.byte	0x3f
	.zero		1


	//   ....[59]....
        /*07f0*/ 	.word	0x0000ed50
        /*07f4*/ 	.word	0x00000003
        /*07f8*/ 	.word	0x00033430
        /*07fc*/ 	.short	0x010a
        /*07fe*/ 	.byte	0x3f
	.zero		1


	//   ....[60]....
        /*0800*/ 	.word	0x0000edb0
        /*0804*/ 	.word	0x00000005
        /*0808*/ 	.word	0x00033430
        /*080c*/ 	.short	0x010a
        /*080e*/ 	.byte	0x3f
	.zero		1


	//   ....[61]....
        /*0810*/ 	.word	0x0000ee10
        /*0814*/ 	.word	0x00000005
        /*0818*/ 	.word	0x00033450
        /*081c*/ 	.short	0x010a
        /*081e*/ 	.byte	0x3f
	.zero		1


	//   ....[62]....
        /*0820*/ 	.word	0x0000ee70
        /*0824*/ 	.word	0x00000007
        /*0828*/ 	.word	0x00033450
        /*082c*/ 	.short	0x010a
        /*082e*/ 	.byte	0x3f
	.zero		1


	//   ....[63]....
        /*0830*/ 	.word	0x0000efc0
        /*0834*/ 	.word	0x00000004
        /*0838*/ 	.word	0x00033480
        /*083c*/ 	.short	0x010a
        /*083e*/ 	.byte	0x3f
	.zero		1


	//   ....[64]....
        /*0840*/ 	.word	0x0000f010
        /*0844*/ 	.word	0x00000004
        /*0848*/ 	.word	0x00033440
        /*084c*/ 	.short	0x010a
        /*084e*/ 	.byte	0x3f
	.zero		1


	//   ....[65]....
        /*0850*/ 	.word	0x0000f590
        /*0854*/ 	.word	0x00000002
        /*0858*/ 	.word	0x00033420
        /*085c*/ 	.short	0x010a
        /*085e*/ 	.byte	0x3f
	.zero		1


	//   ....[66]....
        /*0860*/ 	.word	0x0000f5e0
        /*0864*/ 	.word	0x00000006
        /*0868*/ 	.word	0x00033480
        /*086c*/ 	.short	0x010a
        /*086e*/ 	.byte	0x3f
	.zero		1


	//   ....[67]....
        /*0870*/ 	.word	0x0000f630
        /*0874*/ 	.word	0x00000006
        /*0878*/ 	.word	0x00033440
        /*087c*/ 	.short	0x010a
        /*087e*/ 	.byte	0x3f
	.zero		1


	//   ....[68]....
        /*0880*/ 	.word	0x0000f680
        /*0884*/ 	.word	0x00000003
        /*0888*/ 	.word	0x00033470
        /*088c*/ 	.short	0x010a
        /*088e*/ 	.byte	0x3f
	.zero		1


	//   ....[69]....
        /*0890*/ 	.word	0x0000f6d0
        /*0894*/ 	.word	0x00000003
        /*0898*/ 	.word	0x00033460
        /*089c*/ 	.short	0x010a
        /*089e*/ 	.byte	0x3f
	.zero		1


	//   ....[70]....
        /*08a0*/ 	.word	0x0000f720
        /*08a4*/ 	.word	0x00000000
        /*08a8*/ 	.word	0x00033470
        /*08ac*/ 	.short	0x010a
        /*08ae*/ 	.byte	0x3f
	.zero		1


	//   ....[71]....
        /*08b0*/ 	.word	0x0000f770
        /*08b4*/ 	.word	0x00000000
        /*08b8*/ 	.word	0x00033460
        /*08bc*/ 	.short	0x010a
        /*08be*/ 	.byte	0x3f
	.zero		1


	//   ....[72]....
        /*08c0*/ 	.word	0x0000f7c0
        /*08c4*/ 	.word	0x00000008
        /*08c8*/ 	.word	0x00033420
        /*08cc*/ 	.short	0x010a
        /*08ce*/ 	.byte	0x3f
	.zero		1


	//   ....[73]....
        /*08d0*/ 	.word	0x0000f810
        /*08d4*/ 	.word	0x00000005
        /*08d8*/ 	.word	0x00000000
        /*08dc*/ 	.short	0x010a
        /*08de*/ 	.byte	0x3f
	.zero		1


	//   ....[74]....
        /*08e0*/ 	.word	0x0000f860
        /*08e4*/ 	.word	0x00000007
        /*08e8*/ 	.word	0x00000000
        /*08ec*/ 	.short	0x010a
        /*08ee*/ 	.byte	0x3f
	.zero		1


	//   ....[75]....
        /*08f0*/ 	.word	0x0000f8b0
        /*08f4*/ 	.word	0x00000013
        /*08f8*/ 	.word	0x00033460
        /*08fc*/ 	.short	0x010a
        /*08fe*/ 	.byte	0x3f
	.zero		1


	//   ....[76]....
        /*0900*/ 	.word	0x0000f900
        /*0904*/ 	.word	0x00000003
        /*0908*/ 	.word	0x00033460
        /*090c*/ 	.short	0x010a
        /*090e*/ 	.byte	0x3f
	.zero		1


	//   ....[77]....
        /*0910*/ 	.word	0x0000f950
        /*0914*/ 	.word	0x00000013
        /*0918*/ 	.word	0x00033480
        /*091c*/ 	.short	0x010a
        /*091e*/ 	.byte	0x3f
	.zero		1


	//----- nvinfo : EIATTR_NUM_MBARRIERS
	.align		4
.L_611:
        /*0920*/ 	.byte	0x03, 0x38
        /*0922*/ 	.short	0x0016


	//----- nvinfo : EIATTR_EXIT_INSTR_OFFSETS
	.align		4
        /*0924*/ 	.byte	0x04, 0x1c
        /*0926*/ 	.short	(.L_613 - .L_612)


	//   ....[0]....
.L_612:
        /*0928*/ 	.word	0x00000a30


	//   ....[1]....
        /*092c*/ 	.word	0x0000a8b0


	//   ....[2]....
        /*0930*/ 	.word	0x0000ea30


	//   ....[3]....
        /*0934*/ 	.word	0x0000ece0


	//----- nvinfo : EIATTR_MAX_THREADS
	.align		4
.L_613:
        /*0938*/ 	.byte	0x04, 0x05
        /*093a*/ 	.short	(.L_615 - .L_614)
.L_614:
        /*093c*/ 	.word	0x00000180
        /*0940*/ 	.word	0x00000001
        /*0944*/ 	.word	0x00000001


	//----- nvinfo : EIATTR_CRS_STACK_SIZE
	.align		4
.L_615:
        /*0948*/ 	.byte	0x04, 0x1e
        /*094a*/ 	.short	(.L_617 - .L_616)
.L_616:
        /*094c*/ 	.word	0x00000000


	//----- nvinfo : EIATTR_CBANK_PARAM_SIZE
	.align		4
.L_617:
        /*0950*/ 	.byte	0x03, 0x19
        /*0952*/ 	.short	0x0a70


	//----- nvinfo : EIATTR_PARAM_CBANK
	.align		4
        /*0954*/ 	.byte	0x04, 0x0a
        /*0956*/ 	.short	(.L_619 - .L_618)
	.align		4
.L_618:
        /*0958*/ 	.word	index@(.nv.constant0._ZN7cutlass13device_kernelIN5flash11enable_sm90INS1_16FlashAttnFwdSm90INS1_25CollectiveMainloopFwdSm90ILi2EN4cute5tupleIJNS5_1CILi1EEES8_S8_EEENS6_IJNS7_ILi128EEENS7_ILi160EEENS7_ILi192EEEEEELi192ENS_12float_e4m3_tEfNS_4arch4Sm90ELb0ELb0ELb0ELb0ELb0ELb0ELb0ELb1ELb1ELb1ELb0ELb0EEENS1_21CollectiveEpilogueFwdINS6_IJSA_SC_SB_EEES9_NS_10bfloat16_tESG_Li256ELb0ELb1ELb0ELb1EEENS1_29StaticPersistentTileSchedulerILb0EEEEEEEEEvNT_6ParamsE)
        /*095c*/ 	.short	0x0210
        /*095e*/ 	.short	0x0a70


	//----- nvinfo : EIATTR_SW_WAR
	.align		4
.L_619:
        /*0960*/ 	.byte	0x04, 0x36
        /*0962*/ 	.short	(.L_621 - .L_620)
.L_620:
        /*0964*/ 	.word	0x00000008
.L_621:


//--------------------- .nv.info._ZN7cutlass13device_kernelIN5flash11enable_sm90INS1_16FlashAttnFwdSm90INS1_25CollectiveMainloopFwdSm90ILi2EN4cute5tupleIJNS5_1CILi2EEENS7_ILi1EEES9_EEENS6_IJNS7_ILi128EEENS7_ILi160EEENS7_ILi192EEEEEELi192ENS_12float_e4m3_tEfNS_4arch4Sm90ELb0ELb0ELb0ELb0ELb0ELb0ELb0ELb1ELb1ELb1ELb0ELb0EEENS1_21CollectiveEpilogueFwdINS6_IJSB_SD_SC_EEESA_NS_10bfloat16_tESH_Li256ELb0ELb1ELb0ELb1EEENS1_29StaticPersistentTileSchedulerILb0EEEEEEEEEvNT_6ParamsE --------------------------
	.section	.nv.info._ZN7cutlass13device_kernelIN5flash11enable_sm90INS1_16FlashAttnFwdSm90INS1_25CollectiveMainloopFwdSm90ILi2EN4cute5tupleIJNS5_1CILi2EEENS7_ILi1EEES9_EEENS6_IJNS7_ILi128EEENS7_ILi160EEENS7_ILi192EEEEEELi192ENS_12float_e4m3_tEfNS_4arch4Sm90ELb0ELb0ELb0ELb0ELb0ELb0ELb0ELb1ELb1ELb1ELb0ELb0EEENS1_21CollectiveEpilogueFwdINS6_IJSB_SD_SC_EEESA_NS_10bfloat16_tESH_Li256ELb0ELb1ELb0ELb1EEENS1_29StaticPersistentTileSchedulerILb0EEEEEEEEEvNT_6ParamsE,"",@"SHT_CUDA_INFO"
	.sectionflags	@""
	.align	4


	//----- nvinfo : EIATTR_CUDA_API_VERSION
	.align		4
        /*0000*/ 	.byte	0x04, 0x37
        /*0002*/ 	.short	(.L_623 - .L_622)
.L_622:
        /*0004*/ 	.word	0x00000082


	//----- nvinfo : EIATTR_KPARAM_INFO
	.align		4
.L_623:
        /*0008*/ 	.byte	0x04, 0x17
        /*000a*/ 	.short	(.L_625 - .L_624)
.L_624:
        /*000c*/ 	.word	0x00000000
        /*0010*/ 	.short	0x0000
        /*0012*/ 	.short	0x0070
        /*0014*/ 	.byte	0x00, 0xf0, 0x01, 0x28


	//----- nvinfo : EIATTR_SPARSE_MMA_MASK
	.align		4
.L_625:
        /*0018*/ 	.byte	0x03, 0x50
        /*001a*/ 	.short	0x0000


	//----- nvinfo : EIATTR_MAXREG_COUNT
	.align		4
        /*001c*/ 	.byte	0x03, 0x1b
        /*001e*/ 	.short	0x00a8


	//----- nvinfo : EIATTR_NUM_BARRIERS
	.align		4
        /*0020*/ 	.byte	0x02, 0x4c
        /*0022*/ 	.byte	0x10
	.zero		1


	//----- nvinfo : EIATTR_EXTERNS
	.align		4
        /*0024*/ 	.byte	0x04, 0x0f
        /*0026*/ 	.short	(.L_627 - .L_626)


	//   ....[0]....
	.align		4
.L_626:
        /*0028*/ 	.word	index@(__assertfail)


	//----- nvinfo : EIATTR_ANNOTATIONS
	.align		4
.L_627:
        /*002c*/ 	.byte	0x04, 0x55
        /*002e*/ 	.short	(.L_629 - .L_628)


	//   ....[0]....
.L_628:
        /* <DEDUP_REMOVED lines=26> */


	//----- nvinfo : EIATTR_MERCURY_ISA_VERSION
	.align		4
.L_629:
        /*01c0*/ 	.byte	0x03, 0x5f
        /*01c2*/ 	.short	0x0101


	//----- nvinfo : EIATTR_INT_WARP_WIDE_INSTR_OFFSETS
	.align		4
        /*01c4*/ 	.byte	0x04, 0x31
        /*01c6*/ 	.short	(.L_631 - .L_630)


	//   ....[0]....
.L_630:
        /*01c8*/ 	.word	0x00000130


	//   ....[1]....
        /*01cc*/ 	.word	0x00000170


	//   ....[2]....
        /*01d0*/ 	.word	0x000001e0


	//----- nvinfo : EIATTR_COOP_GROUP_MASK_REGIDS
	.align		4
.L_631:
        /*01d4*/ 	.byte	0x04, 0x29
        /*01d6*/ 	.short	(.L_633 - .L_632)


	//   ....[0]....
.L_632:
        /*01d8*/ 	.word	0xffffffff


	//   ....[1]....
        /*01dc*/ 	.word	0xffffffff


	//   ....[2]....
        /*01e0*/ 	.word	0xffffffff


	//   ....[3]....
        /*01e4*/ 	.word	0xffffffff


	//   ....[4]....
        /*01e8*/ 	.word	0xffffffff


	//   ....[5]....
        /*01ec*/ 	.word	0xffffffff


	//   ....[6]....
        /*01f0*/ 	.word	0xffffffff


	//   ....[7]....
        /*01f4*/ 	.word	0xffffffff


	//   ....[8]....
        /*01f8*/ 	.word	0xffffffff


	//   ....[9]....
        /*01fc*/ 	.word	0xffffffff


	//   ....[10]....
        /*0200*/ 	.word	0xffffffff


	//   ....[11]....
        /*0204*/ 	.word	0xffffffff


	//   ....[12]....
        /*0208*/ 	.word	0xffffffff


	//   ....[13]....
        /*020c*/ 	.word	0xffffffff


	//   ....[14]....
        /*0210*/ 	.word	0xffffffff


	//   ....[15]....
        /*0214*/ 	.word	0xffffffff


	//   ....[16]....
        /*0218*/ 	.word	0xffffffff


	//   ....[17]....
        /*021c*/ 	.word	0xffffffff


	//   ....[18]....
        /*0220*/ 	.word	0xffffffff


	//   ....[19]....
        /*0224*/ 	.word	0xffffffff


	//   ....[20]....
        /*0228*/ 	.word	0xffffffff


	//   ....[21]....
        /*022c*/ 	.word	0xffffffff


	//   ....[22]....
        /*0230*/ 	.word	0xffffffff


	//   ....[23]....
        /*0234*/ 	.word	0xffffffff


	//   ....[24]....
        /*0238*/ 	.word	0xffffffff


	//   ....[25]....
        /*023c*/ 	.word	0xffffffff


	//   ....[26]....
        /*0240*/ 	.word	0xffffffff


	//   ....[27]....
        /*0244*/ 	.word	0xffffffff


	//   ....[28]....
        /*0248*/ 	.word	0xffffffff


	//   ....[29]....
        /*024c*/ 	.word	0xffffffff


	//   ....[30]....
        /*0250*/ 	.word	0xffffffff


	//   ....[31]....
        /*0254*/ 	.word	0xffffffff


	//   ....[32]....
        /*0258*/ 	.word	0xffffffff


	//   ....[33]....
        /*025c*/ 	.word	0xffffffff


	//   ....[34]....
        /*0260*/ 	.word	0xffffffff


	//   ....[35]....
        /*0264*/ 	.word	0xffffffff


	//   ....[36]....
        /*0268*/ 	.word	0xffffffff


	//   ....[37]....
        /*026c*/ 	.word	0xffffffff


	//   ....[38]....
        /*0270*/ 	.word	0xffffffff


	//   ....[39]....
        /*0274*/ 	.word	0xffffffff


	//   ....[40]....
        /*0278*/ 	.word	0xffffffff


	//   ....[41]....
        /*027c*/ 	.word	0xffffffff


	//   ....[42]....
        /*0280*/ 	.word	0xffffffff


	//   ....[43]....
        /*0284*/ 	.word	0xffffffff


	//   ....[44]....
        /*0288*/ 	.word	0xffffffff


	//   ....[45]....
        /*028c*/ 	.word	0xffffffff


	//   ....[46]....
        /*0290*/ 	.word	0xffffffff


	//   ....[47]....
        /*0294*/ 	.word	0xffffffff


	//   ....[48]....
        /*0298*/ 	.word	0xffffffff


	//   ....[49]....
        /*029c*/ 	.word	0xffffffff


	//   ....[50]....
        /*02a0*/ 	.word	0xffffffff


	//   ....[51]....
        /*02a4*/ 	.word	0xffffffff


	//   ....[52]....
        /*02a8*/ 	.word	0xffffffff


	//   ....[53]....
        /*02ac*/ 	.word	0xffffffff


	//   ....[54]....
        /*02b0*/ 	.word	0xffffffff


	//   ....[55]....
        /*02b4*/ 	.word	0xffffffff


	//   ....[56]....
        /*02b8*/ 	.word	0xffffffff


	//   ....[57]....
        /*02bc*/ 	.word	0xffffffff


	//   ....[58]....
        /*02c0*/ 	.word	0xffffffff


	//   ....[59]....
        /*02c4*/ 	.word	0xffffffff


	//   ....[60]....
        /*02c8*/ 	.word	0xffffffff


	//   ....[61]....
        /*02cc*/ 	.word	0xffffffff


	//   ....[62]....
        /*02d0*/ 	.word	0xffffffff


	//   ....[63]....
        /*02d4*/ 	.word	0xffffffff


	//   ....[64]....
        /*02d8*/ 	.word	0xffffffff


	//   ....[65]....
        /*02dc*/ 	.word	0xffffffff


	//   ....[66]....
        /*02e0*/ 	.word	0xffffffff


	//   ....[67]....
        /*02e4*/ 	.word	0xffffffff


	//   ....[68]....
        /*02e8*/ 	.word	0xffffffff


	//   ....[69]....
        /*02ec*/ 	.word	0xffffffff


	//   ....[70]....
        /*02f0*/ 	.word	0xffffffff


	//   ....[71]....
        /*02f4*/ 	.word	0xffffffff


	//   ....[72]....
        /*02f8*/ 	.word	0xffffffff


	//   ....[73]....
        /*02fc*/ 	.word	0xffffffff


	//   ....[74]....
        /*0300*/ 	.word	0xffffffff


	//   ....[75]....
        /*0304*/ 	.word	0xffffffff


	//   ....[76]....
        /*0308*/ 	.word	0xffffffff


	//   ....[77]....
        /*030c*/ 	.word	0xffffffff


	//   ....[78]....
        /*0310*/ 	.word	0xffffffff


	//   ....[79]....
        /*0314*/ 	.word	0xffffffff


	//   ....[80]....
        /*0318*/ 	.word	0xffffffff


	//   ....[81]....
        /*031c*/ 	.word	0xffffffff


	//   ....[82]....
        /*0320*/ 	.word	0xffffffff


	//   ....[83]....
        /*0324*/ 	.word	0xffffffff


	//   ....[84]....
        /*0328*/ 	.word	0xffffffff


	//   ....[85]....
        /*032c*/ 	.word	0xffffffff


	//   ....[86]....
        /*0330*/ 	.word	0xffffffff


	//   ....[87]....
        /*0334*/ 	.word	0xffffffff


	//   ....[88]....
        /*0338*/ 	.word	0xffffffff


	//   ....[89]....
        /*033c*/ 	.word	0xffffffff


	//   ....[90]....
        /*0340*/ 	.word	0xffffffff


	//   ....[91]....
        /*0344*/ 	.word	0x0500000f


	//   ....[92]....
        /*0348*/ 	.word	0x0500000f


	//   ....[93]....
        /*034c*/ 	.word	0x0500000f


	//   ....[94]....
        /*0350*/ 	.word	0x0500000f


	//   ....[95]....
        /*0354*/ 	.word	0x0500000f


	//   ....[96]....
        /*0358*/ 	.word	0x0500000f


	//   ....[97]....
        /*035c*/ 	.word	0x0500000f


	//   ....[98]....
        /*0360*/ 	.word	0x0500000f


	//   ....[99]....
        /*0364*/ 	.word	0x0500000f


	//----- nvinfo : EIATTR_COOP_GROUP_INSTR_OFFSETS
	.align		4
.L_633:
        /*0368*/ 	.byte	0x04, 0x28
        /*036a*/ 	.short	(.L_635 - .L_634)


	//   ....[0]....
.L_634:
        /*036c*/ 	.word	0x00000070


	//   ....[1]....
        /*0370*/ 	.word	0x00000140


	//   ....[2]....
        /*0374*/ 	.word	0x00000190


	//   ....[3]....
        /*0378*/ 	.word	0x000003d0


	//   ....[4]....
        /*037c*/ 	.word	0x000005f0


	//   ....[5]....
        /*0380*/ 	.word	0x00000820


	//   ....[6]....
        /*0384*/ 	.word	0x00000aa0


	//   ....[7]....
        /*0388*/ 	.word	0x00000de0


	//   ....[8]....
        /*038c*/ 	.word	0x00001460


	//   ....[9]....
        /*0390*/ 	.word	0x00003160


	//   ....[10]....
        /*0394*/ 	.word	0x00003260


	//   ....[11]....
        /*0398*/ 	.word	0x000039b0


	//   ....[12]....
        /*039c*/ 	.word	0x00003a30


	//   ....[13]....
        /*03a0*/ 	.word	0x00006020


	//   ....[14]....
        /*03a4*/ 	.word	0x00006030


	//   ....[15]....
        /*03a8*/ 	.word	0x00006060


	//   ....[16]....
        /*03ac*/ 	.word	0x00006070


	//   ....[17]....
        /*03b0*/ 	.word	0x00007dd0


	//   ....[18]....
        /*03b4*/ 	.word	0x00007de0


	//   ....[19]....
        /*03b8*/ 	.word	0x00007e10


	//   ....[20]....
        /*03bc*/ 	.word	0x00007e20


	//   ....[21]....
        /*03c0*/ 	.word	0x00009150


	//   ....[22]....
        /*03c4*/ 	.word	0x00009180


	//   ....[23]....
        /*03c8*/ 	.word	0x000091c0


	//   ....[24]....
        /*03cc*/ 	.word	0x000091e0


	//   ....[25]....
        /*03d0*/ 	.word	0x000091f0


	//   ....[26]....
        /*03d4*/ 	.word	0x00009200


	//   ....[27]....
        /*03d8*/ 	.word	0x00009210


	//   ....[28]....
        /*03dc*/ 	.word	0x00009220


	//   ....[29]....
        /*03e0*/ 	.word	0x00009230


	//   ....[30]....
        /*03e4*/ 	.word	0x00009240


	//   ....[31]....
        /*03e8*/ 	.word	0x00009250


	//   ....[32]....
        /*03ec*/ 	.word	0x00009260


	//   ....[33]....
        /*03f0*/ 	.word	0x000092a0


	//   ....[34]....
        /*03f4*/ 	.word	0x000092d0


	//   ....[35]....
        /*03f8*/ 	.word	0x000093a0


	//   ....[36]....
        /*03fc*/ 	.word	0x00009410


	//   ....[37]....
        /*0400*/ 	.word	0x00009450


	//   ....[38]....
        /*0404*/ 	.word	0x00009480


	//   ....[39]....
        /*0408*/ 	.word	0x000094a0


	//   ....[40]....
        /*040c*/ 	.word	0x000094c0


	//   ....[41]....
        /*0410*/ 	.word	0x000094f0


	//   ....[42]....
        /*0414*/ 	.word	0x00009510


	//   ....[43]....
        /*0418*/ 	.word	0x00009530


	//   ....[44]....
        /*041c*/ 	.word	0x00009540


	//   ....[45]....
        /*0420*/ 	.word	0x00009560


	//   ....[46]....
        /*0424*/ 	.word	0x00009580


	//   ....[47]....
        /*0428*/ 	.word	0x000095a0


	//   ....[48]....
        /*042c*/ 	.word	0x000095b0


	//   ....[49]....
        /*0430*/ 	.word	0x000095c0


	//   ....[50]....
        /*0434*/ 	.word	0x000095d0


	//   ....[51]....
        /*0438*/ 	.word	0x000095e0


	//   ....[52]....
        /*043c*/ 	.word	0x000095f0


	//   ....[53]....
        /*0440*/ 	.word	0x00009600


	//   ....[54]....
        /*0444*/ 	.word	0x00009610


	//   ....[55]....
        /*0448*/ 	.word	0x00009620


	//   ....[56]....
        /*044c*/ 	.word	0x00009630


	//   ....[57]....
        /*0450*/ 	.word	0x00009650


	//   ....[58]....
        /*0454*/ 	.word	0x00009690


	//   ....[59]....
        /*0458*/ 	.word	0x00009730


	//   ....[60]....
        /*045c*/ 	.word	0x00009750


	//   ....[61]....
        /*0460*/ 	.word	0x00009770


	//   ....[62]....
        /*0464*/ 	.word	0x00009790


	//   ....[63]....
        /*0468*/ 	.word	0x000097b0


	//   ....[64]....
        /*046c*/ 	.word	0x000097d0


	//   ....[65]....
        /*0470*/ 	.word	0x000097f0


	//   ....[66]....
        /*0474*/ 	.word	0x00009810


	//   ....[67]....
        /*0478*/ 	.word	0x00009820


	//   ....[68]....
        /*047c*/ 	.word	0x00009830


	//   ....[69]....
        /*0480*/ 	.word	0x00009db0


	//   ....[70]....
        /*0484*/ 	.word	0x00009de0


	//   ....[71]....
        /*0488*/ 	.word	0x00009ed0


	//   ....[72]....
        /*048c*/ 	.word	0x00009ef0


	//   ....[73]....
        /*0490*/ 	.word	0x0000a430


	//   ....[74]....
        /*0494*/ 	.word	0x0000a460


	//   ....[75]....
        /*0498*/ 	.word	0x0000a570


	//   ....[76]....
        /*049c*/ 	.word	0x0000a590


	//   ....[77]....
        /*04a0*/ 	.word	0x0000a680


	//   ....[78]....
        /*04a4*/ 	.word	0x0000a6a0


	//   ....[79]....
        /*04a8*/ 	.word	0x0000a7a0


	//   ....[80]....
        /*04ac*/ 	.word	0x0000a7e0


	//   ....[81]....
        /*04b0*/ 	.word	0x0000b540


	//   ....[82]....
        /*04b4*/ 	.word	0x0000c320


	//   ....[83]....
        /*04b8*/ 	.word	0x0000c350


	//   ....[84]....
        /*04bc*/ 	.word	0x0000c430


	//   ....[85]....
        /*04c0*/ 	.word	0x0000c440


	//   ....[86]....
        /*04c4*/ 	.word	0x0000c4d0


	//   ....[87]....
        /*04c8*/ 	.word	0x0000c4e0


	//   ....[88]....
        /*04cc*/ 	.word	0x0000c4f0


	//   ....[89]....
        /*04d0*/ 	.word	0x0000c500


	//   ....[90]....
        /*04d4*/ 	.word	0x0000ecd0


	//   ....[91]....
        /*04d8*/ 	.word	0x0000f1f0


	//   ....[92]....
        /*04dc*/ 	.word	0x0000f3c0


	//   ....[93]....
        /*04e0*/ 	.word	0x0000f420


	//   ....[94]....
        /*04e4*/ 	.word	0x0000f4b0


	//   ....[95]....
        /*04e8*/ 	.word	0x0000f5c0


	//   ....[96]....
        /*04ec*/ 	.word	0x0000f620


	//   ....[97]....
        /*04f0*/ 	.word	0x0000f720


	//   ....[98]....
        /*04f4*/ 	.word	0x0000f780


	//   ....[99]....
        /*04f8*/ 	.word	0x0000f860


	//----- nvinfo : EIATTR_REG_RECONFIG
	.align		4
.L_635:
        /*04fc*/ 	.byte	0x01, 0x54
	.zero		2


	//----- nvinfo : EIATTR_SYSCALL_OFFSETS
	.align		4
        /*0500*/ 	.byte	0x04, 0x46
        /*0502*/ 	.short	(.L_637 - .L_636)


	//   ....[0]....
.L_636:
        /*0504*/ 	.word	0x00001980


	//   ....[1]....
        /*0508*/ 	.word	0x0000afb0


	//   ....[2]....
        /*050c*/ 	.word	0x0000b130


	//   ....[3]....
        /*0510*/ 	.word	0x0000b270


	//   ....[4]....
        /*0514*/ 	.word	0x0000b390


	//   ....[5]....
        /*0518*/ 	.word	0x0000bf10


	//----- nvinfo : EIATTR_MBARRIER_INSTR_OFFSETS
	.align		4
.L_637:
        /*051c*/ 	.byte	0x04, 0x39
        /*051e*/ 	.short	(.L_639 - .L_638)


	//   ....[0]....
.L_638:
        /*0520*/ 	.word	0x00000270
        /*0524*/ 	.word	0x000000ff
        /*0528*/ 	.word	0x00033400
        /*052c*/ 	.short	0x0100
        /*052e*/ 	.byte	0x08
	.zero		1


	//   ....[1]....
        /*0530*/ 	.word	0x00000280
        /*0534*/ 	.word	0x000000ff
        /*0538*/ 	.word	0x00033420
        /*053c*/ 	.short	0x0100
        /*053e*/ 	.byte	0x08
	.zero		1


	//   ....[2]....
        /*0540*/ 	.word	0x00000370
        /*0544*/ 	.word	0x000000ff
        /*0548*/ 	.word	0x00033430
        /*054c*/ 	.short	0x0100
        /*054e*/ 	.byte	0x08
	.zero		1


	//   ....[3]....
        /*0550*/ 	.word	0x00000380
        /*0554*/ 	.word	0x000000ff
        /*0558*/ 	.word	0x00033440
        /*055c*/ 	.short	0x0100
        /*055e*/ 	.byte	0x08
	.zero		1


	//   ....[4]....
        /*0560*/ 	.word	0x00000390
        /*0564*/ 	.word	0x000000ff
        /*0568*/ 	.word	0x00033438
        /*056c*/ 	.short	0x0100
        /*056e*/ 	.byte	0x08
	.zero		1


	//   ....[5]....
        /*0570*/ 	.word	0x000003a0
        /*0574*/ 	.word	0x000000ff
        /*0578*/ 	.word	0x00033448
        /*057c*/ 	.short	0x0100
        /*057e*/ 	.byte	0x08
	.zero		1


	//   ....[6]....
        /*0580*/ 	.word	0x000005a0
        /*0584*/ 	.word	0x000000ff
        /*0588*/ 	.word	0x00033450
        /*058c*/ 	.short	0x0100
        /*058e*/ 	.byte	0x08
	.zero		1


	//   ....[7]....
        /*0590*/ 	.word	0x000005b0
        /*0594*/ 	.word	0x000000ff
        /*0598*/ 	.word	0x00033460
        /*059c*/ 	.short	0x0100
        /*059e*/ 	.byte	0x08
	.zero		1


	//   ....[8]....
        /*05a0*/ 	.word	0x000005c0
        /*05a4*/ 	.word	0x000000ff
        /*05a8*/ 	.word	0x00033458
        /*05ac*/ 	.short	0x0100
        /*05ae*/ 	.byte	0x08
	.zero		1


	//   ....[9]....
        /*05b0*/ 	.word	0x000005d0
        /*05b4*/ 	.word	0x000000ff
        /*05b8*/ 	.word	0x00033468
        /*05bc*/ 	.short	0x0100
        /*05be*/ 	.byte	0x08
	.zero		1


	//   ....[10]....
        /*05c0*/ 	.word	0x000007d0
        /*05c4*/ 	.word	0x000000ff
        /*05c8*/ 	.word	0x00033470
        /*05cc*/ 	.short	0x0100
        /*05ce*/ 	.byte	0x08
	.zero		1


	//   ....[11]....
        /*05d0*/ 	.word	0x000007e0
        /*05d4*/ 	.word	0x000000ff
        /*05d8*/ 	.word	0x00033480
        /*05dc*/ 	.short	0x0100
        /*05de*/ 	.byte	0x08
	.zero		1


	//   ....[12]....
        /*05e0*/ 	.word	0x000007f0
        /*05e4*/ 	.word	0x000000ff
        /*05e8*/ 	.word	0x00033478
        /*05ec*/ 	.short	0x0100
        /*05ee*/ 	.byte	0x08
	.zero		1


	//   ....[13]....
        /*05f0*/ 	.word	0x00000800
        /*05f4*/ 	.word	0x000000ff
        /*05f8*/ 	.word	0x00033488
        /*05fc*/ 	.short	0x0100
        /*05fe*/ 	.byte	0x08
	.zero		1


	//   ....[14]....
        /*0600*/ 	.word	0x00000a50
        /*0604*/ 	.word	0x000000ff
        /*0608*/ 	.word	0x00033490
        /*060c*/ 	.short	0x0100
        /*060e*/ 	.byte	0x08
	.zero		1


	//   ....[15]....
        /*0610*/ 	.word	0x00000a60
        /*0614*/ 	.word	0x000000ff
        /*0618*/ 	.word	0x000334a0
        /*061c*/ 	.short	0x0100
        /*061e*/ 	.byte	0x08
	.zero		1


	//   ....[16]....
        /*0620*/ 	.word	0x00000a70
        /*0624*/ 	.word	0x000000ff
        /*0628*/ 	.word	0x00033498
        /*062c*/ 	.short	0x0100
        /*062e*/ 	.byte	0x08
	.zero		1


	//   ....[17]....
        /*0630*/ 	.word	0x00000a80
        /*0634*/ 	.word	0x000000ff
        /*0638*/ 	.word	0x000334a8
        /*063c*/ 	.short	0x0100
        /*063e*/ 	.byte	0x08
	.zero		1


	//   ....[18]....
        /*0640*/ 	.word	0x00000d30
        /*0644*/ 	.word	0x000000ff
        /*0648*/ 	.word	0x000334b0
        /*064c*/ 	.short	0x0100
        /*064e*/ 	.byte	0x08
	.zero		1


	//   ....[19]....
        /*0650*/ 	.word	0x00000d40
        /*0654*/ 	.word	0x000000ff
        /*0658*/ 	.word	0x000334c0
        /*065c*/ 	.short	0x0100
        /*065e*/ 	.byte	0x08
	.zero		1


	//   ....[20]....
        /*0660*/ 	.word	0x00000d50
        /*0664*/ 	.word	0x000000ff
        /*0668*/ 	.word	0x000334b8
        /*066c*/ 	.short	0x0100
        /*066e*/ 	.byte	0x08
	.zero		1


	//   ....[21]....
        /*0670*/ 	.word	0x00000d60
        /*0674*/ 	.word	0x000000ff
        /*0678*/ 	.word	0x000334c8
        /*067c*/ 	.short	0x0100
        /*067e*/ 	.byte	0x08
	.zero		1


	//   ....[22]....
        /*0680*/ 	.word	0x000019e0
        /*0684*/ 	.word	0x000000ff
        /*0688*/ 	.word	0x00033400
        /*068c*/ 	.short	0x010a
        /*068e*/ 	.byte	0x27
	.zero		1


	//   ....[23]....
        /*0690*/ 	.word	0x00001a60
        /*0694*/ 	.word	0x00000003
        /*0698*/ 	.word	0x00033430
        /*069c*/ 	.short	0x010a
        /*069e*/ 	.byte	0x3f
	.zero		1


	//   ....[24]....
        /*06a0*/ 	.word	0x00001aa0
        /*06a4*/ 	.word	0x00000003
        /*06a8*/ 	.word	0x00033430
        /*06ac*/ 	.short	0x010a
        /*06ae*/ 	.byte	0x3f
	.zero		1


	//   ....[25]....
        /*06b0*/ 	.word	0x00003d30
        /*06b4*/ 	.word	0x00000003
        /*06b8*/ 	.word	0x00000000
        /*06bc*/ 	.short	0x0101
        /*06be*/ 	.byte	0x3f
	.zero		1


	//   ....[26]....
        /*06c0*/ 	.word	0x00004be0
        /*06c4*/ 	.word	0x000000ff
        /*06c8*/ 	.word	0x00033430
        /*06cc*/ 	.short	0x010a
        /*06ce*/ 	.byte	0x06
	.zero		1


	//   ....[27]....
        /*06d0*/ 	.word	0x00004c20
        /*06d4*/ 	.word	0x000000ff
        /*06d8*/ 	.word	0x00033430
        /*06dc*/ 	.short	0x010a
        /*06de*/ 	.byte	0x06
	.zero		1


	//   ....[28]....
        /*06e0*/ 	.word	0x00005860
        /*06e4*/ 	.word	0x000000ff
        /*06e8*/ 	.word	0x00033450
        /*06ec*/ 	.short	0x010a
        /*06ee*/ 	.byte	0x06
	.zero		1


	//   ....[29]....
        /*06f0*/ 	.word	0x000058a0
        /*06f4*/ 	.word	0x000000ff
        /*06f8*/ 	.word	0x00033450
        /*06fc*/ 	.short	0x010a
        /*06fe*/ 	.byte	0x06
	.zero		1


	//   ....[30]....
        /*0700*/ 	.word	0x00006ed0
        /*0704*/ 	.word	0x00000003
        /*0708*/ 	.word	0x00000000
        /*070c*/ 	.short	0x0101
        /*070e*/ 	.byte	0x3f
	.zero		1


	//   ....[31]....
        /*0710*/ 	.word	0x000071c0
        /*0714*/ 	.word	0x000000ff
        /*0718*/ 	.word	0x00000000
        /*071c*/ 	.short	0x0101
        /*071e*/ 	.byte	0x06
	.zero		1


	//   ....[32]....
        /*0720*/ 	.word	0x00007a40
        /*0724*/ 	.word	0x000000ff
        /*0728*/ 	.word	0x00033450
        /*072c*/ 	.short	0x010a
        /*072e*/ 	.byte	0x04
	.zero		1


	//   ....[33]....
        /*0730*/ 	.word	0x00007a80
        /*0734*/ 	.word	0x000000ff
        /*0738*/ 	.word	0x00033450
        /*073c*/ 	.short	0x010a
        /*073e*/ 	.byte	0x04
	.zero		1


	//   ....[34]....
        /*0740*/ 	.word	0x000091d0
        /*0744*/ 	.word	0x000000ff
        /*0748*/ 	.word	0x00000000
        /*074c*/ 	.short	0x0101
        /*074e*/ 	.byte	0x04
	.zero		1


	//   ....[35]....
        /*0750*/ 	.word	0x0000a410
        /*0754*/ 	.word	0x000000ff
        /*0758*/ 	.word	0x00000000
        /*075c*/ 	.short	0x0101
        /*075e*/ 	.byte	0x04
	.zero		1


	//   ....[36]....
        /*0760*/ 	.word	0x0000a470
        /*0764*/ 	.word	0x000000ff
        /*0768*/ 	.word	0x00000000
        /*076c*/ 	.short	0x0101
        /*076e*/ 	.byte	0x27
	.zero		1


	//   ....[37]....
        /*0770*/ 	.word	0x0000b780
        /*0774*/ 	.word	0x00000004
        /*0778*/ 	.word	0x00033480
        /*077c*/ 	.short	0x010a
        /*077e*/ 	.byte	0x3f
	.zero		1


	//   ....[38]....
        /*0780*/ 	.word	0x0000bad0
        /*0784*/ 	.word	0x00000004
        /*0788*/ 	.word	0x00033440
        /*078c*/ 	.short	0x010a
        /*078e*/ 	.byte	0x3f
	.zero		1


	//   ....[39]....
        /*0790*/ 	.word	0x0000c640
        /*0794*/ 	.word	0x000000ff
        /*0798*/ 	.word	0x00033400
        /*079c*/ 	.short	0x0107
        /*079e*/ 	.byte	0x29
	.zero		1


	//   ....[40]....
        /*07a0*/ 	.word	0x0000c690
        /*07a4*/ 	.word	0x000000ff
        /*07a8*/ 	.word	0x00033400
        /*07ac*/ 	.short	0x0101
        /*07ae*/ 	.byte	0x29
	.zero		1


	//   ....[41]....
        /*07b0*/ 	.word	0x0000c6c0
        /*07b4*/ 	.word	0x000000ff
        /*07b8*/ 	.word	0x00033420
        /*07bc*/ 	.short	0x010a
        /*07be*/ 	.byte	0x29
	.zero		1


	//   ....[42]....
        /*07c0*/ 	.word	0x0000c9a0
        /*07c4*/ 	.word	0x00000006
        /*07c8*/ 	.word	0x00033480
        /*07cc*/ 	.short	0x010a
        /*07ce*/ 	.byte	0x3f
	.zero		1


	//   ....[43]....
        /*07d0*/ 	.word	0x0000ced0
        /*07d4*/ 	.word	0x00000006
        /*07d8*/ 	.word	0x00033440
        /*07dc*/ 	.short	0x010a
        /*07de*/ 	.byte	0x3f
	.zero		1


	//   ....[44]....
        /*07e0*/ 	.word	0x0000d3c0
        /*07e4*/ 	.word	0x00000003
        /*07e8*/ 	.word	0x00033470
        /*07ec*/ 	.short	0x010a
        /*07ee*/ 	.byte	0x3f
	.zero		1


	//   ....[45]....
        /*07f0*/ 	.word	0x0000d430
        /*07f4*/ 	.word	0x00000003
        /*07f8*/ 	.word	0x00033460
        /*07fc*/ 	.short	0x010a
        /*07fe*/ 	.byte	0x3f
	.zero		1


	//   ....[46]....
        /*0800*/ 	.word	0x0000de40
        /*0804*/ 	.word	0x00000003
        /*0808*/ 	.word	0x00033450
        /*080c*/ 	.short	0x0101
        /*080e*/ 	.byte	0x3f
	.zero		1


	//   ....[47]....
        /*0810*/ 	.word	0x0000ded0
        /*0814*/ 	.word	0x00000003
        /*0818*/ 	.word	0x00000000
        /*081c*/ 	.short	0x0101
        /*081e*/ 	.byte	0x3f
	.zero		1


	//   ....[48]....
        /*0820*/ 	.word	0x0000dfe0
        /*0824*/ 	.word	0x00000000
        /*0828*/ 	.word	0x00033470
        /*082c*/ 	.short	0x010a
        /*082e*/ 	.byte	0x3f
	.zero		1


	//   ....[49]....
        /*0830*/ 	.word	0x0000e070
        /*0834*/ 	.word	0x00000000
        /*0838*/ 	.word	0x00033460
        /*083c*/ 	.short	0x010a
        /*083e*/ 	.byte	0x3f
	.zero		1


	//   ....[50]....
        /*0840*/ 	.word	0x0000ea90
        /*0844*/ 	.word	0x00000000
        /*0848*/ 	.word	0x00033450
        /*084c*/ 	.short	0x0101
        /*084e*/ 	.byte	0x3f
	.zero		1


	//   ....[51]....
        /*0850*/ 	.word	0x0000eb20
        /*0854*/ 	.word	0x00000000
        /*0858*/ 	.word	0x00000000
        /*085c*/ 	.short	0x0101
        /*085e*/ 	.byte	0x3f
	.zero		1


	//   ....[52]....
        /*0860*/ 	.word	0x0000ec80
        /*0864*/ 	.word	0x00000009
        /*0868*/ 	.word	0x00033420
        /*086c*/ 	.short	0x010a
        /*086e*/ 	.byte	0x3f
	.zero		1


	//   ....[53]....
        /*0870*/ 	.word	0x0000edf0
        /*0874*/ 	.word	0x00000005
        /*0878*/ 	.word	0x00000000
        /*087c*/ 	.short	0x010a
        /*087e*/ 	.byte	0x3f
	.zero		1


	//   ....[54]....
        /*0880*/ 	.word	0x0000ee60
        /*0884*/ 	.word	0x00000007
        /*0888*/ 	.word	0x00000000
        /*088c*/ 	.short	0x010a
        /*088e*/ 	.byte	0x3f
	.zero		1


	//   ....[55]....
        /*0890*/ 	.word	0x0000eec0
        /*0894*/ 	.word	0x00000005
        /*0898*/ 	.word	0x00033460
        /*089c*/ 	.short	0x010a
        /*089e*/ 	.byte	0x3f
	.zero		1


	//   ....[56]....
        /*08a0*/ 	.word	0x0000ef10
        /*08a4*/ 	.word	0x00000003
        /*08a8*/ 	.word	0x00033460
        /*08ac*/ 	.short	0x010a
        /*08ae*/ 	.byte	0x3f
	.zero		1


	//   ....[57]....
        /*08b0*/ 	.word	0x0000ef50
        /*08b4*/ 	.word	0x00000005
        /*08b8*/ 	.word	0x00033480
        /*08bc*/ 	.short	0x010a
        /*08be*/ 	.byte	0x3f
	.zero		1


	//   ....[58]....
        /*08c0*/ 	.word	0x0000ef70
        /*08c4*/ 	.word	0x00000003
        /*08c8*/ 	.word	0x00033480
        /*08cc*/ 	.short	0x010a
        /*08ce*/ 	.byte	0x3f
	.zero		1


	//   ....[59]....
        /*08d0*/ 	.word	0x0000efe0
        /*08d4*/ 	.word	0x00000003
        /*08d8*/ 	.word	0x00033400
        /*08dc*/ 	.short	0x010a
        /*08de*/ 	.byte	0x3f
	.zero		1


	//   ....[60]....
        /*08e0*/ 	.word	0x0000f030
        /*08e4*/ 	.word	0x00000003
        /*08e8*/ 	.word	0x00033430
        /*08ec*/ 	.short	0x010a
        /*08ee*/ 	.byte	0x3f
	.zero		1


	//   ....[61]....
        /*08f0*/ 	.word	0x0000f090
        /*08f4*/ 	.word	0x00000005
        /*08f8*/ 	.word	0x00033430
        /*08fc*/ 	.short	0x010a
        /*08fe*/ 	.byte	0x3f
	.zero		1


	//   ....[62]....
        /*0900*/ 	.word	0x0000f0f0
        /*0904*/ 	.word	0x00000005
        /*0908*/ 	.word	0x00033450
        /*090c*/ 	.short	0x010a
        /*090e*/ 	.byte	0x3f
	.zero		1


	//   ....[63]....
        /*0910*/ 	.word	0x0000f150
        /*0914*/ 	.word	0x00000007
        /*0918*/ 	.word	0x00033450
        /*091c*/ 	.short	0x010a
        /*091e*/ 	.byte	0x3f
	.zero		1


	//   ....[64]....
        /*0920*/ 	.word	0x0000f2a0
        /*0924*/ 	.word	0x00000004
        /*0928*/ 	.word	0x00033480
        /*092c*/ 	.short	0x010a
        /*092e*/ 	.byte	0x3f
	.zero		1


	//   ....[65]....
        /*0930*/ 	.word	0x0000f2f0
        /*0934*/ 	.word	0x00000004
        /*0938*/ 	.word	0x00033440
        /*093c*/ 	.short	0x010a
        /*093e*/ 	.byte	0x3f
	.zero		1


	//   ....[66]....
        /*0940*/ 	.word	0x0000f8b0
        /*0944*/ 	.word	0x00000002
        /*0948*/ 	.word	0x00033420
        /*094c*/ 	.short	0x010a
        /*094e*/ 	.byte	0x3f
	.zero		1


	//   ....[67]....
        /*0950*/ 	.word	0x0000f900
        /*0954*/ 	.word	0x00000006
        /*0958*/ 	.word	0x00033480
        /*095c*/ 	.short	0x010a
        /*095e*/ 	.byte	0x3f
	.zero		1


	//   ....[68]....
        /*0960*/ 	.word	0x0000f950
        /*0964*/ 	.word	0x00000006
        /*0968*/ 	.word	0x00033440
        /*096c*/ 	.short	0x010a
        /*096e*/ 	.byte	0x3f
	.zero		1


	//   ....[69]....
        /*0970*/ 	.word	0x0000f9a0
        /*0974*/ 	.word	0x00000003
        /*0978*/ 	.word	0x00033470
        /*097c*/ 	.short	0x010a
        /*097e*/ 	.byte	0x3f
	.zero		1


	//   ....[70]....
        /*0980*/ 	.word	0x0000f9f0
        /*0984*/ 	.word	0x00000003
        /*0988*/ 	.word	0x00033460
        /*098c*/ 	.short	0x010a
        /*098e*/ 	.byte	0x3f
	.zero		1


	//   ....[71]....
        /*0990*/ 	.word	0x0000fa40
        /*0994*/ 	.word	0x00000000
        /*0998*/ 	.word	0x00033470
        /*099c*/ 	.short	0x010a
        /*099e*/ 	.byte	0x3f
	.zero		1


	//   ....[72]....
        /*09a0*/ 	.word	0x0000fa90
        /*09a4*/ 	.word	0x00000000
        /*09a8*/ 	.word	0x00033460
        /*09ac*/ 	.short	0x010a
        /*09ae*/ 	.byte	0x3f
	.zero		1


	//   ....[73]....
        /*09b0*/ 	.word	0x0000fae0
        /*09b4*/ 	.word	0x00000009
        /*09b8*/ 	.word	0x00033420
        /*09bc*/ 	.short	0x010a
        /*09be*/ 	.byte	0x3f
	.zero		1


	//   ....[74]....
        /*09c0*/ 	.word	0x0000fb30
        /*09c4*/ 	.word	0x00000005
        /*09c8*/ 	.word	0x00000000
        /*09cc*/ 	.short	0x010a
        /*09ce*/ 	.byte	0x3f
	.zero		1


	//   ....[75]....
        /*09d0*/ 	.word	0x0000fb80
        /*09d4*/ 	.word	0x00000007
        /*09d8*/ 	.word	0x00000000
        /*09dc*/ 	.short	0x010a
        /*09de*/ 	.byte	0x3f
	.zero		1


	//   ....[76]....
        /*09e0*/ 	.word	0x0000fbd0
        /*09e4*/ 	.word	0x00000005
        /*09e8*/ 	.word	0x00033460
        /*09ec*/ 	.short	0x010a
        /*09ee*/ 	.byte	0x3f
	.zero		1


	//   ....[77]....
        /*09f0*/ 	.word	0x0000fc20
        /*09f4*/ 	.word	0x00000003
        /*09f8*/ 	.word	0x00033460
        /*09fc*/ 	.short	0x010a
        /*09fe*/ 	.byte	0x3f
	.zero		1


	//   ....[78]....
        /*0a00*/ 	.word	0x0000fc70
        /*0a04*/ 	.word	0x00000005
        /*0a08*/ 	.word	0x00033480
        /*0a0c*/ 	.short	0x010a
        /*0a0e*/ 	.byte	0x3f
	.zero		1


	//----- nvinfo : EIATTR_NUM_MBARRIERS
	.align		4
.L_639:
        /*0a10*/ 	.byte	0x03, 0x38
        /*0a12*/ 	.short	0x0016


	//----- nvinfo : EIATTR_EXIT_INSTR_OFFSETS
	.align		4
        /*0a14*/ 	.byte	0x04, 0x1c
        /*0a16*/ 	.short	(.L_641 - .L_640)


	//   ....[0]....
.L_640:
        /*0a18*/ 	.word	0x00000f50


	//   ....[1]....
        /*0a1c*/ 	.word	0x0000a900


	//   ....[2]....
        /*0a20*/ 	.word	0x0000ecf0


	//   ....[3]....
        /*0a24*/ 	.word	0x0000efc0


	//----- nvinfo : EIATTR_MAX_THREADS
	.align		4
.L_641:
        /*0a28*/ 	.byte	0x04, 0x05
        /*0a2a*/ 	.short	(.L_643 - .L_642)
.L_642:
        /*0a2c*/ 	.word	0x00000180
        /*0a30*/ 	.word	0x00000001
        /*0a34*/ 	.word	0x00000001


	//----- nvinfo : EIATTR_CRS_STACK_SIZE
	.align		4
.L_643:
        /*0a38*/ 	.byte	0x04, 0x1e
        /*0a3a*/ 	.short	(.L_645 - .L_644)
.L_644:
        /*0a3c*/ 	.word	0x00000000


	//----- nvinfo : EIATTR_CBANK_PARAM_SIZE
	.align		4
.L_645:
        /*0a40*/ 	.byte	0x03, 0x19
        /*0a42*/ 	.short	0x0a70


	//----- nvinfo : EIATTR_PARAM_CBANK
	.align		4
        /*0a44*/ 	.byte	0x04, 0x0a
        /*0a46*/ 	.short	(.L_647 - .L_646)
	.align		4
.L_646:
        /*0a48*/ 	.word	index@(.nv.constant0._ZN7cutlass13device_kernelIN5flash11enable_sm90INS1_16FlashAttnFwdSm90INS1_25CollectiveMainloopFwdSm90ILi2EN4cute5tupleIJNS5_1CILi2EEENS7_ILi1EEES9_EEENS6_IJNS7_ILi128EEENS7_ILi160EEENS7_ILi192EEEEEELi192ENS_12float_e4m3_tEfNS_4arch4Sm90ELb0ELb0ELb0ELb0ELb0ELb0ELb0ELb1ELb1ELb1ELb0ELb0EEENS1_21CollectiveEpilogueFwdINS6_IJSB_SD_SC_EEESA_NS_10bfloat16_tESH_Li256ELb0ELb1ELb0ELb1EEENS1_29StaticPersistentTileSchedulerILb0EEEEEEEEEvNT_6ParamsE)
        /*0a4c*/ 	.short	0x0210
        /*0a4e*/ 	.short	0x0a70


	//----- nvinfo : EIATTR_SW_WAR
	.align		4
.L_647:
        /*0a50*/ 	.byte	0x04, 0x36
        /*0a52*/ 	.short	(.L_649 - .L_648)
.L_648:
        /*0a54*/ 	.word	0x00000008
.L_649:


//--------------------- .nv.info._ZN7cutlass13device_kernelIN5flash11enable_sm90INS1_16FlashAttnFwdSm90INS1_25CollectiveMainloopFwdSm90ILi2EN4cute5tupleIJNS5_1CILi1EEES8_S8_EEENS6_IJNS7_ILi128EEENS7_ILi160EEENS7_ILi192EEEEEELi192ENS_12float_e4m3_tEfNS_4arch4Sm90ELb0ELb0ELb0ELb1ELb0ELb0ELb0ELb1ELb1ELb1ELb0ELb0EEENS1_21CollectiveEpilogueFwdINS6_IJSA_SC_SB_EEES9_NS_10bfloat16_tESG_Li256ELb1ELb1ELb0ELb1EEENS1_36VarlenDynamicPersistentTileSchedulerILi128ELi160ELi256ELi128ELb0ELb1ELb1ELb0ELb1ELb1EEEEEEEEEvNT_6ParamsE --------------------------
	.section	.nv.info._ZN7cutlass13device_kernelIN5flash11enable_sm90INS1_16FlashAttnFwdSm90INS1_25CollectiveMainloopFwdSm90ILi2EN4cute5tupleIJNS5_1CILi1EEES8_S8_EEENS6_IJNS7_ILi128EEENS7_ILi160EEENS7_ILi192EEEEEELi192ENS_12float_e4m3_tEfNS_4arch4Sm90ELb0ELb0ELb0ELb1ELb0ELb0ELb0ELb1ELb1ELb1ELb0ELb0EEENS1_21CollectiveEpilogueFwdINS6_IJSA_SC_SB_EEES9_NS_10bfloat16_tESG_Li256ELb1ELb1ELb0ELb1EEENS1_36VarlenDynamicPersistentTileSchedulerILi128ELi160ELi256ELi128ELb0ELb1ELb1ELb0ELb1ELb1EEEEEEEEEvNT_6ParamsE,"",@"SHT_CUDA_INFO"
	.sectionflags	@""
	.align	4


	//----- nvinfo : EIATTR_CUDA_API_VERSION
	.align		4
        /*0000*/ 	.byte	0x04, 0x37
        /*0002*/ 	.short	(.L_651 - .L_650)
.L_650:
        /*0004*/ 	.word	0x00000082


	//----- nvinfo : EIATTR_KPARAM_INFO
	.align		4
.L_651:
        /*0008*/ 	.byte	0x04, 0x17
        /*000a*/ 	.short	(.L_653 - .L_652)
.L_652:
        /*000c*/ 	.word	0x00000000
        /*0010*/ 	.short	0x0000
        /*0012*/ 	.short	0x0070
        /*0014*/ 	.byte	0x00, 0xf0, 0x01, 0x2a


	//----- nvinfo : EIATTR_SPARSE_MMA_MASK
	.align		4
.L_653:
        /*0018*/ 	.byte	0x03, 0x50
        /*001a*/ 	.short	0x0000


	//----- nvinfo : EIATTR_MAXREG_COUNT
	.align		4
        /*001c*/ 	.byte	0x03, 0x1b
        /*001e*/ 	.short	0x00a8


	//----- nvinfo : EIATTR_NUM_BARRIERS
	.align		4
        /*0020*/ 	.byte	0x02, 0x4c
        /*0022*/ 	.byte	0x10
	.zero		1


	//----- nvinfo : EIATTR_EXTERNS
	.align		4
        /*0024*/ 	.byte	0x04, 0x0f
        /*0026*/ 	.short	(.L_655 - .L_654)


	//   ....[0]....
	.align		4
.L_654:
        /*0028*/ 	.word	index@(__assertfail)


	//----- nvinfo : EIATTR_ANNOTATIONS
	.align		4
.L_655:
        /*002c*/ 	.byte	0x04, 0x55
        /*002e*/ 	.short	(.L_657 - .L_656)


	//   ....[0]....
.L_656:
        /* <DEDUP_REMOVED lines=39> */


	//----- nvinfo : EIATTR_MERCURY_ISA_VERSION
	.align		4
.L_657:
        /*0290*/ 	.byte	0x03, 0x5f
        /*0292*/ 	.short	0x0101


	//----- nvinfo : EIATTR_UNUSED_LOAD_BYTE_OFFSET
	.align		4
        /*0294*/ 	.byte	0x04, 0x44
        /*0296*/ 	.short	(.L_659 - .L_658)


	//   ....[0]....
.L_658:
        /*0298*/ 	.word	0x00000a40
        /*029c*/ 	.word	0x0000fff0


	//   ....[1]....
        /*02a0*/ 	.word	0x00008e70
        /*02a4*/ 	.word	0x0000fff0


	//----- nvinfo : EIATTR_INT_WARP_WIDE_INSTR_OFFSETS
	.align		4
.L_659:
        /*02a8*/ 	.byte	0x04, 0x31
        /*02aa*/ 	.short	(.L_661 - .L_660)


	//   ....[0]....
.L_660:
        /*02ac*/ 	.word	0x00000130


	//   ....[1]....
        /*02b0*/ 	.word	0x00000170


	//   ....[2]....
        /*02b4*/ 	.word	0x000001e0


	//   ....[3]....
        /*02b8*/ 	.word	0x0000d300


	//   ....[4]....
        /*02bc*/ 	.word	0x0000d390


	//   ....[5]....
        /*02c0*/ 	.word	0x000105a0


	//   ....[6]....
        /*02c4*/ 	.word	0x00010630


	//----- nvinfo : EIATTR_COOP_GROUP_MASK_REGIDS
	.align		4
.L_661:
        /*02c8*/ 	.byte	0x04, 0x29
        /*02ca*/ 	.short	(.L_663 - .L_662)


	//   ....[0]....
.L_662:
        /*02cc*/ 	.word	0xffffffff


	//   ....[1]....
        /*02d0*/ 	.word	0xffffffff


	//   ....[2]....
        /*02d4*/ 	.word	0xffffffff


	//   ....[3]....
        /*02d8*/ 	.word	0xffffffff


	//   ....[4]....
        /*02dc*/ 	.word	0xffffffff


	//   ....[5]....
        /*02e0*/ 	.word	0xffffffff


	//   ....[6]....
        /*02e4*/ 	.word	0xffffffff


	//   ....[7]....
        /*02e8*/ 	.word	0xffffffff


	//   ....[8]....
        /*02ec*/ 	.word	0xffffffff


	//   ....[9]....
        /*02f0*/ 	.word	0xffffffff


	//   ....[10]....
        /*02f4*/ 	.word	0xffffffff


	//   ....[11]....
        /*02f8*/ 	.word	0xffffffff


	//   ....[12]....
        /*02fc*/ 	.word	0xffffffff


	//   ....[13]....
        /*0300*/ 	.word	0xffffffff


	//   ....[14]....
        /*0304*/ 	.word	0xffffffff


	//   ....[15]....
        /*0308*/ 	.word	0xffffffff


	//   ....[16]....
        /*030c*/ 	.word	0xffffffff


	//   ....[17]....
        /*0310*/ 	.word	0xffffffff


	//   ....[18]....
        /*0314*/ 	.word	0xffffffff


	//   ....[19]....
        /*0318*/ 	.word	0xffffffff


	//   ....[20]....
        /*031c*/ 	.word	0xffffffff


	//   ....[21]....
        /*0320*/ 	.word	0xffffffff


	//   ....[22]....
        /*0324*/ 	.word	0xffffffff


	//   ....[23]....
        /*0328*/ 	.word	0xffffffff


	//   ....[24]....
        /*032c*/ 	.word	0xffffffff


	//   ....[25]....
        /*0330*/ 	.word	0xffffffff


	//   ....[26]....
        /*0334*/ 	.word	0xffffffff


	//   ....[27]....
        /*0338*/ 	.word	0xffffffff


	//   ....[28]....
        /*033c*/ 	.word	0xffffffff


	//   ....[29]....
        /*0340*/ 	.word	0xffffffff


	//   ....[30]....
        /*0344*/ 	.word	0xffffffff


	//   ....[31]....
        /*0348*/ 	.word	0xffffffff


	//   ....[32]....
        /*034c*/ 	.word	0xffffffff


	//   ....[33]....
        /*0350*/ 	.word	0xffffffff


	//   ....[34]....
        /*0354*/ 	.word	0xffffffff


	//   ....[35]....
        /*0358*/ 	.word	0xffffffff


	//   ....[36]....
        /*035c*/ 	.word	0xffffffff


	//   ....[37]....
        /*0360*/ 	.word	0xffffffff


	//   ....[38]....
        /*0364*/ 	.word	0xffffffff


	//   ....[39]....
        /*0368*/ 	.word	0xffffffff


	//   ....[40]....
        /*036c*/ 	.word	0xffffffff


	//   ....[41]....
        /*0370*/ 	.word	0xffffffff


	//   ....[42]....
        /*0374*/ 	.word	0xffffffff


	//   ....[43]....
        /*0378*/ 	.word	0xffffffff


	//   ....[44]....
        /*037c*/ 	.word	0xffffffff


	//   ....[45]....
        /*0380*/ 	.word	0xffffffff


	//   ....[46]....
        /*0384*/ 	.word	0xffffffff


	//   ....[47]....
        /*0388*/ 	.word	0xffffffff


	//   ....[48]....
        /*038c*/ 	.word	0xffffffff


	//   ....[49]....
        /*0390*/ 	.word	0xffffffff


	//   ....[50]....
        /*0394*/ 	.word	0xffffffff


	//   ....[51]....
        /*0398*/ 	.word	0xffffffff


	//   ....[52]....
        /*039c*/ 	.word	0xffffffff


	//   ....[53]....
        /*03a0*/ 	.word	0xffffffff


	//   ....[54]....
        /*03a4*/ 	.word	0xffffffff


	//   ....[55]....
        /*03a8*/ 	.word	0xffffffff


	//   ....[56]....
        /*03ac*/ 	.word	0xffffffff


	//   ....[57]....
        /*03b0*/ 	.word	0xffffffff


	//   ....[58]....
        /*03b4*/ 	.word	0xffffffff


	//   ....[59]....
        /*03b8*/ 	.word	0xffffffff


	//   ....[60]....
        /*03bc*/ 	.word	0xffffffff


	//   ....[61]....
        /*03c0*/ 	.word	0xffffffff


	//   ....[62]....
        /*03c4*/ 	.word	0xffffffff


	//   ....[63]....
        /*03c8*/ 	.word	0xffffffff


	//   ....[64]....
        /*03cc*/ 	.word	0xffffffff


	//   ....[65]....
        /*03d0*/ 	.word	0xffffffff


	//   ....[66]....
        /*03d4*/ 	.word	0xffffffff


	//   ....[67]....
        /*03d8*/ 	.word	0xffffffff


	//   ....[68]....
        /*03dc*/ 	.word	0xffffffff


	//   ....[69]....
        /*03e0*/ 	.word	0xffffffff


	//   ....[70]....
        /*03e4*/ 	.word	0xffffffff


	//   ....[71]....
        /*03e8*/ 	.word	0xffffffff


	//   ....[72]....
        /*03ec*/ 	.word	0xffffffff


	//   ....[73]....
        /*03f0*/ 	.word	0xffffffff


	//   ....[74]....
        /*03f4*/ 	.word	0xffffffff


	//   ....[75]....
        /*03f8*/ 	.word	0xffffffff


	//   ....[76]....
        /*03fc*/ 	.word	0xffffffff


	//   ....[77]....
        /*0400*/ 	.word	0xffffffff


	//   ....[78]....
        /*0404*/ 	.word	0xffffffff


	//   ....[79]....
        /*0408*/ 	.word	0xffffffff


	//   ....[80]....
        /*040c*/ 	.word	0xffffffff


	//   ....[81]....
        /*0410*/ 	.word	0xffffffff


	//   ....[82]....
        /*0414*/ 	.word	0xffffffff


	//   ....[83]....
        /*0418*/ 	.word	0xffffffff


	//   ....[84]....
        /*041c*/ 	.word	0xffffffff


	//   ....[85]....
        /*0420*/ 	.word	0xffffffff


	//   ....[86]....
        /*0424*/ 	.word	0xffffffff


	//   ....[87]....
        /*0428*/ 	.word	0xffffffff


	//   ....[88]....
        /*042c*/ 	.word	0xffffffff


	//   ....[89]....
        /*0430*/ 	.word	0xffffffff


	//   ....[90]....
        /*0434*/ 	.word	0xffffffff


	//   ....[91]....
        /*0438*/ 	.word	0xffffffff


	//   ....[92]....
        /*043c*/ 	.word	0xffffffff


	//   ....[93]....
        /*0440*/ 	.word	0xffffffff


	//   ....[94]....
        /*0444*/ 	.word	0xffffffff


	//   ....[95]....
        /*0448*/ 	.word	0xffffffff


	//   ....[96]....
        /*044c*/ 	.word	0xffffffff


	//   ....[97]....
        /*0450*/ 	.word	0xffffffff


	//   ....[98]....
        /*0454*/ 	.word	0xffffffff


	//   ....[99]....
        /*0458*/ 	.word	0xffffffff


	//   ....[100]....
        /*045c*/ 	.word	0xffffffff


	//   ....[101]....
        /*0460*/ 	.word	0xffffffff


	//   ....[102]....
        /*0464*/ 	.word	0xffffffff


	//   ....[103]....
        /*0468*/ 	.word	0xffffffff


	//   ....[104]....
        /*046c*/ 	.word	0xffffffff


	//   ....[105]....
        /*0470*/ 	.word	0xffffffff


	//   ....[106]....
        /*0474*/ 	.word	0xffffffff


	//   ....[107]....
        /*0478*/ 	.word	0xffffffff


	//   ....[108]....
        /*047c*/ 	.word	0xffffffff


	//   ....[109]....
        /*0480*/ 	.word	0xffffffff


	//   ....[110]....
        /*0484*/ 	.word	0xffffffff


	//   ....[111]....
        /*0488*/ 	.word	0xffffffff


	//   ....[112]....
        /*048c*/ 	.word	0xffffffff


	//   ....[113]....
        /*0490*/ 	.word	0xffffffff


	//   ....[114]....
        /*0494*/ 	.word	0xffffffff


	//   ....[115]....
        /*0498*/ 	.word	0xffffffff


	//   ....[116]....
        /*049c*/ 	.word	0xffffffff


	//   ....[117]....
        /*04a0*/ 	.word	0xffffffff


	//   ....[118]....
        /*04a4*/ 	.word	0xffffffff


	//   ....[119]....
        /*04a8*/ 	.word	0xffffffff


	//   ....[120]....
        /*04ac*/ 	.word	0xffffffff


	//   ....[121]....
        /*04b0*/ 	.word	0xffffffff


	//   ....[122]....
        /*04b4*/ 	.word	0xffffffff


	//   ....[123]....
        /*04b8*/ 	.word	0xffffffff


	//   ....[124]....
        /*04bc*/ 	.word	0xffffffff


	//   ....[125]....
        /*04c0*/ 	.word	0xffffffff


	//   ....[126]....
        /*04c4*/ 	.word	0xffffffff


	//   ....[127]....
        /*04c8*/ 	.word	0xffffffff


	//   ....[128]....
        /*04cc*/ 	.word	0xffffffff


	//   ....[129]....
        /*04d0*/ 	.word	0xffffffff


	//   ....[130]....
        /*04d4*/ 	.word	0xffffffff


	//   ....[131]....
        /*04d8*/ 	.word	0x0500000f


	//   ....[132]....
        /*04dc*/ 	.word	0x0500000f


	//   ....[133]....
        /*04e0*/ 	.word	0x0500000f


	//   ....[134]....
        /*04e4*/ 	.word	0x0500000f


	//   ....[135]....
        /*04e8*/ 	.word	0x0500000f


	//   ....[136]....
        /*04ec*/ 	.word	0x0500000f


	//   ....[137]....
        /*04f0*/ 	.word	0x0500000f


	//   ....[138]....
        /*04f4*/ 	.word	0x0500000f


	//   ....[139]....
        /*04f8*/ 	.word	0x0500000f


	//   ....[140]....
        /*04fc*/ 	.word	0x0500000f


	//----- nvinfo : EIATTR_COOP_GROUP_INSTR_OFFSETS
	.align		4
.L_663:
        /*0500*/ 	.byte	0x04, 0x28
        /*0502*/ 	.short	(.L_665 - .L_664)


	//   ....[0]....
.L_664:
        /*0504*/ 	.word	0x00000070


	//   ....[1]....
        /*0508*/ 	.word	0x00000140


	//   ....[2]....
        /*050c*/ 	.word	0x00000190


	//   ....[3]....
        /*0510*/ 	.word	0x000003c0


	//   ....[4]....
        /*0514*/ 	.word	0x00000520


	//   ....[5]....
        /*0518*/ 	.word	0x00000640


	//   ....[6]....
        /*051c*/ 	.word	0x000007a0


	//   ....[7]....
        /*0520*/ 	.word	0x00001800


	//   ....[8]....
        /*0524*/ 	.word	0x00003280


	//   ....[9]....
        /*0528*/ 	.word	0x00003320


	//   ....[10]....
        /*052c*/ 	.word	0x00003b30


	//   ....[11]....
        /*0530*/ 	.word	0x00003bc0


	//   ....[12]....
        /*0534*/ 	.word	0x00006530


	//   ....[13]....
        /*0538*/ 	.word	0x00006580


	//   ....[14]....
        /*053c*/ 	.word	0x000065a0


	//   ....[15]....
        /*0540*/ 	.word	0x000065d0


	//   ....[16]....
        /*0544*/ 	.word	0x00008520


	//   ....[17]....
        /*0548*/ 	.word	0x00008530


	//   ....[18]....
        /*054c*/ 	.word	0x00008560


	//   ....[19]....
        /*0550*/ 	.word	0x00008570


	//   ....[20]....
        /*0554*/ 	.word	0x000099d0


	//   ....[21]....
        /*0558*/ 	.word	0x00009a00


	//   ....[22]....
        /*055c*/ 	.word	0x00009a30


	//   ....[23]....
        /*0560*/ 	.word	0x00009a60


	//   ....[24]....
        /*0564*/ 	.word	0x00009a90


	//   ....[25]....
        /*0568*/ 	.word	0x00009ab0


	//   ....[26]....
        /*056c*/ 	.word	0x00009ac0


	//   ....[27]....
        /*0570*/ 	.word	0x00009ad0


	//   ....[28]....
        /*0574*/ 	.word	0x00009ae0


	//   ....[29]....
        /*0578*/ 	.word	0x00009b10


	//   ....[30]....
        /*057c*/ 	.word	0x00009b20


	//   ....[31]....
        /*0580*/ 	.word	0x00009b50


	//   ....[32]....
        /*0584*/ 	.word	0x00009b80


	//   ....[33]....
        /*0588*/ 	.word	0x00009b90


	//   ....[34]....
        /*058c*/ 	.word	0x00009bc0


	//   ....[35]....
        /*0590*/ 	.word	0x00009bd0


	//   ....[36]....
        /*0594*/ 	.word	0x00009be0


	//   ....[37]....
        /*0598*/ 	.word	0x00009c10


	//   ....[38]....
        /*059c*/ 	.word	0x00009c40


	//   ....[39]....
        /*05a0*/ 	.word	0x00009c50


	//   ....[40]....
        /*05a4*/ 	.word	0x00009c60


	//   ....[41]....
        /*05a8*/ 	.word	0x00009c70


	//   ....[42]....
        /*05ac*/ 	.word	0x00009ca0


	//   ....[43]....
        /*05b0*/ 	.word	0x00009cd0


	//   ....[44]....
        /*05b4*/ 	.word	0x00009d10


	//   ....[45]....
        /*05b8*/ 	.word	0x00009d30


	//   ....[46]....
        /*05bc*/ 	.word	0x00009d60


	//   ....[47]....
        /*05c0*/ 	.word	0x00009d70


	//   ....[48]....
        /*05c4*/ 	.word	0x00009d80


	//   ....[49]....
        /*05c8*/ 	.word	0x00009d90


	//   ....[50]....
        /*05cc*/ 	.word	0x00009da0


	//   ....[51]....
        /*05d0*/ 	.word	0x00009db0


	//   ....[52]....
        /*05d4*/ 	.word	0x00009dc0


	//   ....[53]....
        /*05d8*/ 	.word	0x00009dd0


	//   ....[54]....
        /*05dc*/ 	.word	0x00009de0


	//   ....[55]....
        /*05e0*/ 	.word	0x00009df0


	//   ....[56]....
        /*05e4*/ 	.word	0x00009e00


	//   ....[57]....
        /*05e8*/ 	.word	0x00009e10


	//   ....[58]....
        /*05ec*/ 	.word	0x00009e20


	//   ....[59]....
        /*05f0*/ 	.word	0x00009e30


	//   ....[60]....
        /*05f4*/ 	.word	0x00009e40


	//   ....[61]....
        /*05f8*/ 	.word	0x00009e50


	//   ....[62]....
        /*05fc*/ 	.word	0x00009e60


	//   ....[63]....
        /*0600*/ 	.word	0x00009e70


	//   ....[64]....
        /*0604*/ 	.word	0x00009e80


	//   ....[65]....
        /*0608*/ 	.word	0x00009ea0


	//   ....[66]....
        /*060c*/ 	.word	0x00009ed0


	//   ....[67]....
        /*0610*/ 	.word	0x00009ee0


	//   ....[68]....
        /*0614*/ 	.word	0x0000a610


	//   ....[69]....
        /*0618*/ 	.word	0x0000a650


	//   ....[70]....
        /*061c*/ 	.word	0x0000a680


	//   ....[71]....
        /*0620*/ 	.word	0x0000a6c0


	//   ....[72]....
        /*0624*/ 	.word	0x0000add0


	//   ....[73]....
        /*0628*/ 	.word	0x0000ae10


	//   ....[74]....
        /*062c*/ 	.word	0x0000af10


	//   ....[75]....
        /*0630*/ 	.word	0x0000af30


	//   ....[76]....
        /*0634*/ 	.word	0x0000b030


	//   ....[77]....
        /*0638*/ 	.word	0x0000b050


	//   ....[78]....
        /*063c*/ 	.word	0x0000b160


	//   ....[79]....
        /*0640*/ 	.word	0x0000b180


	//   ....[80]....
        /*0644*/ 	.word	0x0000bad0


	//   ....[81]....
        /*0648*/ 	.word	0x0000baf0


	//   ....[82]....
        /*064c*/ 	.word	0x0000bbf0


	//   ....[83]....
        /*0650*/ 	.word	0x0000bc10


	//   ....[84]....
        /*0654*/ 	.word	0x0000bd10


	//   ....[85]....
        /*0658*/ 	.word	0x0000bd30


	//   ....[86]....
        /*065c*/ 	.word	0x0000be40


	//   ....[87]....
        /*0660*/ 	.word	0x0000be60


	//   ....[88]....
        /*0664*/ 	.word	0x0000bfe0


	//   ....[89]....
        /*0668*/ 	.word	0x0000c1f0


	//   ....[90]....
        /*066c*/ 	.word	0x0000c220


	//   ....[91]....
        /*0670*/ 	.word	0x0000c250


	//   ....[92]....
        /*0674*/ 	.word	0x0000c290


	//   ....[93]....
        /*0678*/ 	.word	0x0000c2c0


	//   ....[94]....
        /*067c*/ 	.word	0x0000c2f0


	//   ....[95]....
        /*0680*/ 	.word	0x0000c480


	//   ....[96]....
        /*0684*/ 	.word	0x0000c4b0


	//   ....[97]....
        /*0688*/ 	.word	0x0000c4e0


	//   ....[98]....
        /*068c*/ 	.word	0x0000c510


	//   ....[99]....
        /*0690*/ 	.word	0x0000c540


	//   ....[100]....
        /*0694*/ 	.word	0x0000c580


	//   ....[101]....
        /*0698*/ 	.word	0x0000c610


	//   ....[102]....
        /*069c*/ 	.word	0x0000c650


	//   ....[103]....
        /*06a0*/ 	.word	0x0000c6e0


	//   ....[104]....
        /*06a4*/ 	.word	0x0000dab0


	//   ....[105]....
        /*06a8*/ 	.word	0x0000e890


	//   ....[106]....
        /*06ac*/ 	.word	0x0000e8c0


	//   ....[107]....
        /*06b0*/ 	.word	0x0000e970


	//   ....[108]....
        /*06b4*/ 	.word	0x0000e980


	//   ....[109]....
        /*06b8*/ 	.word	0x0000ea10


	//   ....[110]....
        /*06bc*/ 	.word	0x0000ea20


	//   ....[111]....
        /*06c0*/ 	.word	0x0000ea30


	//   ....[112]....
        /*06c4*/ 	.word	0x0000ea70


	//   ....[113]....
        /*06c8*/ 	.word	0x00011610


	//   ....[114]....
        /*06cc*/ 	.word	0x00011640


	//   ....[115]....
        /*06d0*/ 	.word	0x00011670


	//   ....[116]....
        /*06d4*/ 	.word	0x000116a0


	//   ....[117]....
        /*06d8*/ 	.word	0x000116e0


	//   ....[118]....
        /*06dc*/ 	.word	0x000116f0


	//   ....[119]....
        /*06e0*/ 	.word	0x00011720


	//   ....[120]....
        /*06e4*/ 	.word	0x00011730


	//   ....[121]....
        /*06e8*/ 	.word	0x00011870


	//   ....[122]....
        /*06ec*/ 	.word	0x000118a0


	//   ....[123]....
        /*06f0*/ 	.word	0x000118d0


	//   ....[124]....
        /*06f4*/ 	.word	0x00011900


	//   ....[125]....
        /*06f8*/ 	.word	0x00011930


	//   ....[126]....
        /*06fc*/ 	.word	0x00011970


	//   ....[127]....
        /*0700*/ 	.word	0x000119f0


	//   ....[128]....
        /*0704*/ 	.word	0x00011a30


	//   ....[129]....
        /*0708*/ 	.word	0x00011a80


	//   ....[130]....
        /*070c*/ 	.word	0x00011f30


	//   ....[131]....
        /*0710*/ 	.word	0x00012450


	//   ....[132]....
        /*0714*/ 	.word	0x00012650


	//   ....[133]....
        /*0718*/ 	.word	0x000126a0


	//   ....[134]....
        /*071c*/ 	.word	0x00012700


	//   ....[135]....
        /*0720*/ 	.word	0x00012800


	//   ....[136]....
        /*0724*/ 	.word	0x00012860


	//   ....[137]....
        /*0728*/ 	.word	0x00012960


	//   ....[138]....
        /*072c*/ 	.word	0x000129c0


	//   ....[139]....
        /*0730*/ 	.word	0x00012aa0


	//   ....[140]....
        /*0734*/ 	.word	0x00012df0


	//----- nvinfo : EIATTR_REG_RECONFIG
	.align		4
.L_665:
        /*0738*/ 	.byte	0x01, 0x54
	.zero		2


	//----- nvinfo : EIATTR_SYSCALL_OFFSETS
	.align		4
        /*073c*/ 	.byte	0x04, 0x46
        /*073e*/ 	.short	(.L_667 - .L_666)


	//   ....[0]....
.L_666:
        /*0740*/ 	.word	0x000019e0


	//   ....[1]....
        /*0744*/ 	.word	0x0000d500


	//   ....[2]....
        /*0748*/ 	.word	0x0000d690


	//   ....[3]....
        /*074c*/ 	.word	0x0000d7e0


	//   ....[4]....
        /*0750*/ 	.word	0x0000d920


	//   ....[5]....
        /*0754*/ 	.word	0x0000e480


	//----- nvinfo : EIATTR_MBARRIER_INSTR_OFFSETS
	.align		4
.L_667:
        /*0758*/ 	.byte	0x04, 0x39
        /*075a*/ 	.short	(.L_669 - .L_668)


	//   ....[0]....
.L_668:
        /*075c*/ 	.word	0x00000270
        /*0760*/ 	.word	0x000000ff
        /*0764*/ 	.word	0x00033400
        /*0768*/ 	.short	0x0100
        /*076a*/ 	.byte	0x08
	.zero		1


	//   ....[1]....
        /*076c*/ 	.word	0x00000280
        /*0770*/ 	.word	0x000000ff
        /*0774*/ 	.word	0x00033420
        /*0778*/ 	.short	0x0100
        /*077a*/ 	.byte	0x08
	.zero		1


	//   ....[2]....
        /*077c*/ 	.word	0x00000370
        /*0780*/ 	.word	0x000000ff
        /*0784*/ 	.word	0x00033430
        /*0788*/ 	.short	0x0100
        /*078a*/ 	.byte	0x08
	.zero		1


	//   ....[3]....
        /*078c*/ 	.word	0x00000380
        /*0790*/ 	.word	0x000000ff
        /*0794*/ 	.word	0x00033440
        /*0798*/ 	.short	0x0100
        /*079a*/ 	.byte	0x08
	.zero		1


	//   ....[4]....
        /*079c*/ 	.word	0x00000390
        /*07a0*/ 	.word	0x000000ff
        /*07a4*/ 	.word	0x00033438
        /*07a8*/ 	.short	0x0100
        /*07aa*/ 	.byte	0x08
	.zero		1


	//   ....[5]....
        /*07ac*/ 	.word	0x000003a0
        /*07b0*/ 	.word	0x000000ff
        /*07b4*/ 	.word	0x00033448
        /*07b8*/ 	.short	0x0100
        /*07ba*/ 	.byte	0x08
	.zero		1


	//   ....[6]....
        /*07bc*/ 	.word	0x000004d0
        /*07c0*/ 	.word	0x000000ff
        /*07c4*/ 	.word	0x00033450
        /*07c8*/ 	.short	0x0100
        /*07ca*/ 	.byte	0x08
	.zero		1


	//   ....[7]....
        /*07cc*/ 	.word	0x000004e0
        /*07d0*/ 	.word	0x000000ff
        /*07d4*/ 	.word	0x00033460
        /*07d8*/ 	.short	0x0100
        /*07da*/ 	.byte	0x08
	.zero		1


	//   ....[8]....
        /*07dc*/ 	.word	0x000004f0
        /*07e0*/ 	.word	0x000000ff
        /*07e4*/ 	.word	0x00033458
        /*07e8*/ 	.short	0x0100
        /*07ea*/ 	.byte	0x08
	.zero		1


	//   ....[9]....
        /*07ec*/ 	.word	0x00000500
        /*07f0*/ 	.word	0x000000ff
        /*07f4*/ 	.word	0x00033468
        /*07f8*/ 	.short	0x0100
        /*07fa*/ 	.byte	0x08
	.zero		1


	//   ....[10]....
        /*07fc*/ 	.word	0x000005f0
        /*0800*/ 	.word	0x000000ff
        /*0804*/ 	.word	0x00033470
        /*0808*/ 	.short	0x0100
        /*080a*/ 	.byte	0x06
	.zero		1


	//   ....[11]....
        /*080c*/ 	.word	0x00000600
        /*0810*/ 	.word	0x000000ff
        /*0814*/ 	.word	0x00033480
        /*0818*/ 	.short	0x0100
        /*081a*/ 	.byte	0x06
	.zero		1


	//   ....[12]....
        /*081c*/ 	.word	0x00000610
        /*0820*/ 	.word	0x000000ff
        /*0824*/ 	.word	0x00033478
        /*0828*/ 	.short	0x0100
        /*082a*/ 	.byte	0x06
	.zero		1


	//   ....[13]....
        /*082c*/ 	.word	0x00000620
        /*0830*/ 	.word	0x000000ff
        /*0834*/ 	.word	0x00033488
        /*0838*/ 	.short	0x0100
        /*083a*/ 	.byte	0x06
	.zero		1


	//   ....[14]....
        /*083c*/ 	.word	0x00000750
        /*0840*/ 	.word	0x000000ff
        /*0844*/ 	.word	0x00033490
        /*0848*/ 	.short	0x0100
        /*084a*/ 	.byte	0x08
	.zero		1


	//   ....[15]....
        /*084c*/ 	.word	0x00000760
        /*0850*/ 	.word	0x000000ff
        /*0854*/ 	.word	0x000334a0
        /*0858*/ 	.short	0x0100
        /*085a*/ 	.byte	0x08
	.zero		1


	//   ....[16]....
        /*085c*/ 	.word	0x00000770
        /*0860*/ 	.word	0x000000ff
        /*0864*/ 	.word	0x00033498
        /*0868*/ 	.short	0x0100
        /*086a*/ 	.byte	0x08
	.zero		1


	//   ....[17]....
        /*086c*/ 	.word	0x00000780
        /*0870*/ 	.word	0x000000ff
        /*0874*/ 	.word	0x000334a8
        /*0878*/ 	.short	0x0100
        /*087a*/ 	.byte	0x08
	.zero		1


	//   ....[18]....
        /*087c*/ 	.word	0x000008b0
        /*0880*/ 	.word	0x000000ff
        /*0884*/ 	.word	0x000334b0
        /*0888*/ 	.short	0x0100
        /*088a*/ 	.byte	0x08
	.zero		1


	//   ....[19]....
        /*088c*/ 	.word	0x000008c0
        /*0890*/ 	.word	0x000000ff
        /*0894*/ 	.word	0x000334c0
        /*0898*/ 	.short	0x0100
        /*089a*/ 	.byte	0x08
	.zero		1


	//   ....[20]....
        /*089c*/ 	.word	0x000008d0
        /*08a0*/ 	.word	0x000000ff
        /*08a4*/ 	.word	0x000334b8
        /*08a8*/ 	.short	0x0100
        /*08aa*/ 	.byte	0x08
	.zero		1


	//   ....[21]....
        /*08ac*/ 	.word	0x000008e0
        /*08b0*/ 	.word	0x000000ff
        /*08b4*/ 	.word	0x000334c8
        /*08b8*/ 	.short	0x0100
        /*08ba*/ 	.byte	0x08
	.zero		1


	//   ....[22]....
        /*08bc*/ 	.word	0x00001a90
        /*08c0*/ 	.word	0x00000000
        /*08c4*/ 	.word	0x00033400
        /*08c8*/ 	.short	0x010a
        /*08ca*/ 	.byte	0x3f
	.zero		1


	//   ....[23]....
        /*08cc*/ 	.word	0x00001b20
        /*08d0*/ 	.word	0x00000004
        /*08d4*/ 	.word	0x00033430
        /*08d8*/ 	.short	0x010a
        /*08da*/ 	.byte	0x3f
	.zero		1


	//   ....[24]....
        /*08dc*/ 	.word	0x00001b90
        /*08e0*/ 	.word	0x00000004
        /*08e4*/ 	.word	0x00033430
        /*08e8*/ 	.short	0x010a
        /*08ea*/ 	.byte	0x3f
	.zero		1


	//   ....[25]....
        /*08ec*/ 	.word	0x00003b00
        /*08f0*/ 	.word	0x00000004
        /*08f4*/ 	.word	0x00000000
        /*08f8*/ 	.short	0x0101
        /*08fa*/ 	.byte	0x3f
	.zero		1


	//   ....[26]....
        /*08fc*/ 	.word	0x00005230
        /*0900*/ 	.word	0x000000ff
        /*0904*/ 	.word	0x00033430
        /*0908*/ 	.short	0x010a
        /*090a*/ 	.byte	0x06
	.zero		1


	//   ....[27]....
        /*090c*/ 	.word	0x00005270
        /*0910*/ 	.word	0x000000ff
        /*0914*/ 	.word	0x00033430
        /*0918*/ 	.short	0x010a
        /*091a*/ 	.byte	0x06
	.zero		1


	//   ....[28]....
        /*091c*/ 	.word	0x00005ee0
        /*0920*/ 	.word	0x000000ff
        /*0924*/ 	.word	0x00033450
        /*0928*/ 	.short	0x010a
        /*092a*/ 	.byte	0x06
	.zero		1


	//   ....[29]....
        /*092c*/ 	.word	0x00005f20
        /*0930*/ 	.word	0x000000ff
        /*0934*/ 	.word	0x00033450
        /*0938*/ 	.short	0x010a
        /*093a*/ 	.byte	0x06
	.zero		1


	//   ....[30]....
        /*093c*/ 	.word	0x000076d0
        /*0940*/ 	.word	0x00000004
        /*0944*/ 	.word	0x00000000
        /*0948*/ 	.short	0x0101
        /*094a*/ 	.byte	0x3f
	.zero		1


	//   ....[31]....
        /*094c*/ 	.word	0x00007880
        /*0950*/ 	.word	0x00000009
        /*0954*/ 	.word	0x00000000
        /*0958*/ 	.short	0x0101
        /*095a*/ 	.byte	0x3f
	.zero		1


	//   ....[32]....
        /*095c*/ 	.word	0x00008110
        /*0960*/ 	.word	0x0000000e
        /*0964*/ 	.word	0x00033450
        /*0968*/ 	.short	0x010a
        /*096a*/ 	.byte	0x3f
	.zero		1


	//   ....[33]....
        /*096c*/ 	.word	0x000081a0
        /*0970*/ 	.word	0x0000000e
        /*0974*/ 	.word	0x00033450
        /*0978*/ 	.short	0x010a
        /*097a*/ 	.byte	0x3f
	.zero		1


	//   ....[34]....
        /*097c*/ 	.word	0x00008810
        /*0980*/ 	.word	0x00000003
        /*0984*/ 	.word	0x00000000
        /*0988*/ 	.short	0x0101
        /*098a*/ 	.byte	0x3f
	.zero		1


	//   ....[35]....
        /*098c*/ 	.word	0x0000ae00
        /*0990*/ 	.word	0x00000002
        /*0994*/ 	.word	0x00000000
        /*0998*/ 	.short	0x0101
        /*099a*/ 	.byte	0x3f
	.zero		1


	//   ....[36]....
        /*099c*/ 	.word	0x0000dd40
        /*09a0*/ 	.word	0x00000003
        /*09a4*/ 	.word	0x00033480
        /*09a8*/ 	.short	0x010a
        /*09aa*/ 	.byte	0x3f
	.zero		1


	//   ....[37]....
        /*09ac*/ 	.word	0x0000dfc0
        /*09b0*/ 	.word	0x00000003
        /*09b4*/ 	.word	0x00033440
        /*09b8*/ 	.short	0x010a
        /*09ba*/ 	.byte	0x3f
	.zero		1


	//   ....[38]....
        /*09bc*/ 	.word	0x0000eb80
        /*09c0*/ 	.word	0x00000011
        /*09c4*/ 	.word	0x00033400
        /*09c8*/ 	.short	0x0107
        /*09ca*/ 	.byte	0x3f
	.zero		1


	//   ....[39]....
        /*09cc*/ 	.word	0x0000ec80
        /*09d0*/ 	.word	0x00000011
        /*09d4*/ 	.word	0x00033400
        /*09d8*/ 	.short	0x0101
        /*09da*/ 	.byte	0x3f
	.zero		1


	//   ....[40]....
        /*09dc*/ 	.word	0x0000eca0
        /*09e0*/ 	.word	0x00000011
        /*09e4*/ 	.word	0x00033420
        /*09e8*/ 	.short	0x010a
        /*09ea*/ 	.byte	0x3f
	.zero		1


	//   ....[41]....
        /*09ec*/ 	.word	0x0000efe0
        /*09f0*/ 	.word	0x00000006
        /*09f4*/ 	.word	0x00033480
        /*09f8*/ 	.short	0x010a
        /*09fa*/ 	.byte	0x3f
	.zero		1


	//   ....[42]....
        /*09fc*/ 	.word	0x0000f420
        /*0a00*/ 	.word	0x00000006
        /*0a04*/ 	.word	0x00033440
        /*0a08*/ 	.short	0x010a
        /*0a0a*/ 	.byte	0x3f
	.zero		1


	//   ....[43]....
        /*0a0c*/ 	.word	0x0000f8d0
        /*0a10*/ 	.word	0x00000003
        /*0a14*/ 	.word	0x00033470
        /*0a18*/ 	.short	0x010a
        /*0a1a*/ 	.byte	0x3f
	.zero		1


	//   ....[44]....
        /*0a1c*/ 	.word	0x0000f940
        /*0a20*/ 	.word	0x00000003
        /*0a24*/ 	.word	0x00033460
        /*0a28*/ 	.short	0x010a
        /*0a2a*/ 	.byte	0x3f
	.zero		1


	//   ....[45]....
        /*0a2c*/ 	.word	0x00010480
        /*0a30*/ 	.word	0x00000003
        /*0a34*/ 	.word	0x00033450
        /*0a38*/ 	.short	0x0101
        /*0a3a*/ 	.byte	0x3f
	.zero		1


	//   ....[46]....
        /*0a3c*/ 	.word	0x00010500
        /*0a40*/ 	.word	0x00000003
        /*0a44*/ 	.word	0x00000000
        /*0a48*/ 	.short	0x0101
        /*0a4a*/ 	.byte	0x3f
	.zero		1


	//   ....[47]....
        /*0a4c*/ 	.word	0x00010730
        /*0a50*/ 	.word	0x00000000
        /*0a54*/ 	.word	0x00033470
        /*0a58*/ 	.short	0x010a
        /*0a5a*/ 	.byte	0x3f
	.zero		1


	//   ....[48]....
        /*0a5c*/ 	.word	0x000107a0
        /*0a60*/ 	.word	0x00000000
        /*0a64*/ 	.word	0x00033460
        /*0a68*/ 	.short	0x010a
        /*0a6a*/ 	.byte	0x3f
	.zero		1


	//   ....[49]....
        /*0a6c*/ 	.word	0x00011310
        /*0a70*/ 	.word	0x00000000
        /*0a74*/ 	.word	0x00033450
        /*0a78*/ 	.short	0x0101
        /*0a7a*/ 	.byte	0x3f
	.zero		1


	//   ....[50]....
        /*0a7c*/ 	.word	0x00011360
        /*0a80*/ 	.word	0x00000002
        /*0a84*/ 	.word	0x00000000
        /*0a88*/ 	.short	0x0101
        /*0a8a*/ 	.byte	0x3f
	.zero		1


	//   ....[51]....
        /*0a8c*/ 	.word	0x00011eb0
        /*0a90*/ 	.word	0x00000000
        /*0a94*/ 	.word	0x00033420
        /*0a98*/ 	.short	0x010a
        /*0a9a*/ 	.byte	0x3f
	.zero		1


	//   ....[52]....
        /*0a9c*/ 	.word	0x00012070
        /*0aa0*/ 	.word	0x00000006
        /*0aa4*/ 	.word	0x00000000
        /*0aa8*/ 	.short	0x010a
        /*0aaa*/ 	.byte	0x3f
	.zero		1


	//   ....[53]....
        /*0aac*/ 	.word	0x000120e0
        /*0ab0*/ 	.word	0x00000007
        /*0ab4*/ 	.word	0x00000000
        /*0ab8*/ 	.short	0x010a
        /*0aba*/ 	.byte	0x3f
	.zero		1


	//   ....[54]....
        /*0abc*/ 	.word	0x00012140
        /*0ac0*/ 	.word	0x00000004
        /*0ac4*/ 	.word	0x00033460
        /*0ac8*/ 	.short	0x010a
        /*0aca*/ 	.byte	0x3f
	.zero		1


	//   ....[55]....
        /*0acc*/ 	.word	0x00012190
        /*0ad0*/ 	.word	0x00000003
        /*0ad4*/ 	.word	0x00033460
        /*0ad8*/ 	.short	0x010a
        /*0ada*/ 	.byte	0x3f
	.zero		1


	//   ....[56]....
        /*0adc*/ 	.word	0x000121d0
        /*0ae0*/ 	.word	0x00000004
        /*0ae4*/ 	.word	0x00033480
        /*0ae8*/ 	.short	0x010a
        /*0aea*/ 	.byte	0x3f
	.zero		1


	//   ....[57]....
        /*0aec*/ 	.word	0x000121f0
        /*0af0*/ 	.word	0x00000003
        /*0af4*/ 	.word	0x00033480
        /*0af8*/ 	.short	0x010a
        /*0afa*/ 	.byte	0x3f
	.zero		1


	//   ....[58]....
        /*0afc*/ 	.word	0x00012250
        /*0b00*/ 	.word	0x00000000
        /*0b04*/ 	.word	0x00033400
        /*0b08*/ 	.short	0x010a
        /*0b0a*/ 	.byte	0x3f
	.zero		1


	//   ....[59]....
        /*0b0c*/ 	.word	0x000122a0
        /*0b10*/ 	.word	0x00000004
        /*0b14*/ 	.word	0x00033430
        /*0b18*/ 	.short	0x010a
        /*0b1a*/ 	.byte	0x3f
	.zero		1


	//   ....[60]....
        /*0b1c*/ 	.word	0x00012300
        /*0b20*/ 	.word	0x00000003
        /*0b24*/ 	.word	0x00033430
        /*0b28*/ 	.short	0x010a
        /*0b2a*/ 	.byte	0x3f
	.zero		1


	//   ....[61]....
        /*0b2c*/ 	.word	0x00012360
        /*0b30*/ 	.word	0x00000003
        /*0b34*/ 	.word	0x00033450
        /*0b38*/ 	.short	0x010a
        /*0b3a*/ 	.byte	0x3f
	.zero		1


	//   ....[62]....
        /*0b3c*/ 	.word	0x000123b0
        /*0b40*/ 	.word	0x0000000e
        /*0b44*/ 	.word	0x00033450
        /*0b48*/ 	.short	0x010a
        /*0b4a*/ 	.byte	0x3f
	.zero		1


	//   ....[63]....
        /*0b4c*/ 	.word	0x00012500
        /*0b50*/ 	.word	0x00000003
        /*0b54*/ 	.word	0x00033480
        /*0b58*/ 	.short	0x010a
        /*0b5a*/ 	.byte	0x3f
	.zero		1


	//   ....[64]....
        /*0b5c*/ 	.word	0x00012550
        /*0b60*/ 	.word	0x00000003
        /*0b64*/ 	.word	0x00033440
        /*0b68*/ 	.short	0x010a
        /*0b6a*/ 	.byte	0x3f
	.zero		1


	//   ....[65]....
        /*0b6c*/ 	.word	0x00012ae0
        /*0b70*/ 	.word	0x00000011
        /*0b74*/ 	.word	0x00033420
        /*0b78*/ 	.short	0x010a
        /*0b7a*/ 	.byte	0x3f
	.zero		1


	//   ....[66]....
        /*0b7c*/ 	.word	0x00012b30
        /*0b80*/ 	.word	0x00000006
        /*0b84*/ 	.word	0x00033480
        /*0b88*/ 	.short	0x010a
        /*0b8a*/ 	.byte	0x3f
	.zero		1


	//   ....[67]....
        /*0b8c*/ 	.word	0x00012b80
        /*0b90*/ 	.word	0x00000006
        /*0b94*/ 	.word	0x00033440
        /*0b98*/ 	.short	0x010a
        /*0b9a*/ 	.byte	0x3f
	.zero		1


	//   ....[68]....
        /*0b9c*/ 	.word	0x00012bd0
        /*0ba0*/ 	.word	0x00000003
        /*0ba4*/ 	.word	0x00033470
        /*0ba8*/ 	.short	0x010a
        /*0baa*/ 	.byte	0x3f
	.zero		1


	//   ....[69]....
        /*0bac*/ 	.word	0x00012c20
        /*0bb0*/ 	.word	0x00000003
        /*0bb4*/ 	.word	0x00033460
        /*0bb8*/ 	.short	0x010a
        /*0bba*/ 	.byte	0x3f
	.zero		1


	//   ....[70]....
        /*0bbc*/ 	.word	0x00012c70
        /*0bc0*/ 	.word	0x00000000
        /*0bc4*/ 	.word	0x00033470
        /*0bc8*/ 	.short	0x010a
        /*0bca*/ 	.byte	0x3f
	.zero		1


	//   ....[71]....
        /*0bcc*/ 	.word	0x00012cc0
        /*0bd0*/ 	.word	0x00000000
        /*0bd4*/ 	.word	0x00033460
        /*0bd8*/ 	.short	0x010a
        /*0bda*/ 	.byte	0x3f
	.zero		1


	//   ....[72]....
        /*0bdc*/ 	.word	0x00012d10
        /*0be0*/ 	.word	0x00000000
        /*0be4*/ 	.word	0x00033420
        /*0be8*/ 	.short	0x010a
        /*0bea*/ 	.byte	0x3f
	.zero		1


	//   ....[73]....
        /*0bec*/ 	.word	0x00012eb0
        /*0bf0*/ 	.word	0x00000006
        /*0bf4*/ 	.word	0x00000000
        /*0bf8*/ 	.short	0x010a
        /*0bfa*/ 	.byte	0x3f
	.zero		1


	//   ....[74]....
        /*0bfc*/ 	.word	0x00012f00
        /*0c00*/ 	.word	0x00000007
        /*0c04*/ 	.word	0x00000000
        /*0c08*/ 	.short	0x010a
        /*0c0a*/ 	.byte	0x3f
	.zero		1


	//   ....[75]....
        /*0c0c*/ 	.word	0x00012f50
        /*0c10*/ 	.word	0x00000004
        /*0c14*/ 	.word	0x00033460
        /*0c18*/ 	.short	0x010a
        /*0c1a*/ 	.byte	0x3f
	.zero		1


	//   ....[76]....
        /*0c1c*/ 	.word	0x00012fa0
        /*0c20*/ 	.word	0x00000003
        /*0c24*/ 	.word	0x00033460
        /*0c28*/ 	.short	0x010a
        /*0c2a*/ 	.byte	0x3f
	.zero		1


	//   ....[77]....
        /*0c2c*/ 	.word	0x00012ff0
        /*0c30*/ 	.word	0x00000004
        /*0c34*/ 	.word	0x00033480
        /*0c38*/ 	.short	0x010a
        /*0c3a*/ 	.byte	0x3f
	.zero		1


	//----- nvinfo : EIATTR_NUM_MBARRIERS
	.align		4
.L_669:
        /*0c3c*/ 	.byte	0x03, 0x38
        /*0c3e*/ 	.short	0x0016


	//----- nvinfo : EIATTR_EXIT_INSTR_OFFSETS
	.align		4
        /*0c40*/ 	.byte	0x04, 0x1c
        /*0c42*/ 	.short	(.L_671 - .L_670)


	//   ....[0]....
.L_670:
        /*0c44*/ 	.word	0x00000a80


	//   ....[1]....
        /*0c48*/ 	.word	0x0000bf90


	//   ....[2]....
        /*0c4c*/ 	.word	0x00012240


	//----- nvinfo : EIATTR_MAX_THREADS
	.align		4
.L_671:
        /*0c50*/ 	.byte	0x04, 0x05
        /*0c52*/ 	.short	(.L_673 - .L_672)
.L_672:
        /*0c54*/ 	.word	0x00000180
        /*0c58*/ 	.word	0x00000001
        /*0c5c*/ 	.word	0x00000001


	//----- nvinfo : EIATTR_CRS_STACK_SIZE
	.align		4
.L_673:
        /*0c60*/ 	.byte	0x04, 0x1e
        /*0c62*/ 	.short	(.L_675 - .L_674)
.L_674:
        /*0c64*/ 	.word	0x00000000


	//----- nvinfo : EIATTR_CBANK_PARAM_SIZE
	.align		4
.L_675:
        /*0c68*/ 	.byte	0x03, 0x19
        /*0c6a*/ 	.short	0x0af0


	//----- nvinfo : EIATTR_PARAM_CBANK
	.align		4
        /*0c6c*/ 	.byte	0x04, 0x0a
        /*0c6e*/ 	.short	(.L_677 - .L_676)
	.align		4
.L_676:
        /*0c70*/ 	.word	index@(.nv.constant0._ZN7cutlass13device_kernelIN5flash11enable_sm90INS1_16FlashAttnFwdSm90INS1_25CollectiveMainloopFwdSm90ILi2EN4cute5tupleIJNS5_1CILi1EEES8_S8_EEENS6_IJNS7_ILi128EEENS7_ILi160EEENS7_ILi192EEEEEELi192ENS_12float_e4m3_tEfNS_4arch4Sm90ELb0ELb0ELb0ELb1ELb0ELb0ELb0ELb1ELb1ELb1ELb0ELb0EEENS1_21CollectiveEpilogueFwdINS6_IJSA_SC_SB_EEES9_NS_10bfloat16_tESG_Li256ELb1ELb1ELb0ELb1EEENS1_36VarlenDynamicPersistentTileSchedulerILi128ELi160ELi256ELi128ELb0ELb1ELb1ELb0ELb1ELb1EEEEEEEEEvNT_6ParamsE)
        /*0c74*/ 	.short	0x0210
        /*0c76*/ 	.short	0x0af0


	//----- nvinfo : EIATTR_SW_WAR
	.align		4
.L_677:
        /*0c78*/ 	.byte	0x04, 0x36
        /*0c7a*/ 	.short	(.L_679 - .L_678)
.L_678:
        /*0c7c*/ 	.word	0x00000008
.L_679:


//--------------------- .nv.info._ZN7cutlass13device_kernelIN5flash11enable_sm90INS1_16FlashAttnFwdSm90INS1_25CollectiveMainloopFwdSm90ILi2EN4cute5tupleIJNS5_1CILi1EEES8_S8_EEENS6_IJNS7_ILi128EEENS7_ILi160EEENS7_ILi192EEEEEELi192ENS_12float_e4m3_tEfNS_4arch4Sm90ELb0ELb0ELb0ELb1ELb0ELb1ELb0ELb1ELb1ELb1ELb0ELb0EEENS1_21CollectiveEpilogueFwdINS6_IJSA_SC_SB_EEES9_NS_10bfloat16_tESG_Li256ELb1ELb1ELb0ELb1EEENS1_36VarlenDynamicPersistentTileSchedulerILi128ELi160ELi256ELi128ELb0ELb1ELb1ELb0ELb1ELb1EEEEEEEEEvNT_6ParamsE --------------------------
	.section	.nv.info._ZN7cutlass13device_kernelIN5flash11enable_sm90INS1_16FlashAttnFwdSm90INS1_25CollectiveMainloopFwdSm90ILi2EN4cute5tupleIJNS5_1CILi1EEES8_S8_EEENS6_IJNS7_ILi128EEENS7_ILi160EEENS7_ILi192EEEEEELi192ENS_12float_e4m3_tEfNS_4arch4Sm90ELb0ELb0ELb0ELb1ELb0ELb1ELb0ELb1ELb1ELb1ELb0ELb0EEENS1_21CollectiveEpilogueFwdINS6_IJSA_SC_SB_EEES9_NS_10bfloat16_tESG_Li256ELb1ELb1ELb0ELb1EEENS1_36VarlenDynamicPersistentTileSchedulerILi128ELi160ELi256ELi128ELb0ELb1ELb1ELb0ELb1ELb1EEEEEEEEEvNT_6ParamsE,"",@"SHT_CUDA_INFO"
	.sectionflags	@""
	.align	4


	//----- nvinfo : EIATTR_CUDA_API_VERSION
	.align		4
        /*0000*/ 	.byte	0x04, 0x37
        /*0002*/ 	.short	(.L_681 - .L_680)
.L_680:
        /*0004*/ 	.word	0x00000082


	//----- nvinfo : EIATTR_KPARAM_INFO
	.align		4
.L_681:
        /*0008*/ 	.byte	0x04, 0x17
        /*000a*/ 	.short	(.L_683 - .L_682)
.L_682:
        /*000c*/ 	.word	0x00000000
        /*0010*/ 	.short	0x0000
        /*0012*/ 	.short	0x0070
        /*0014*/ 	.byte	0x00, 0xf0, 0x01, 0x2a


	//----- nvinfo : EIATTR_SPARSE_MMA_MASK
	.align		4
.L_683:
        /*0018*/ 	.byte	0x03, 0x50
        /*001a*/ 	.short	0x0000


	//----- nvinfo : EIATTR_MAXREG_COUNT
	.align		4
        /*001c*/ 	.byte	0x03, 0x1b
        /*001e*/ 	.short	0x00a8


	//----- nvinfo : EIATTR_NUM_BARRIERS
	.align		4
        /*0020*/ 	.byte	0x02, 0x4c
        /*0022*/ 	.byte	0x10
	.zero		1


	//----- nvinfo : EIATTR_EXTERNS
	.align		4
        /*0024*/ 	.byte	0x04, 0x0f
        /*0026*/ 	.short	(.L_685 - .L_684)


	//   ....[0]....
	.align		4
.L_684:
        /*0028*/ 	.word	index@(__assertfail)


	//----- nvinfo : EIATTR_ANNOTATIONS
	.align		4
.L_685:
        /*002c*/ 	.byte	0x04, 0x55
        /*002e*/ 	.short	(.L_687 - .L_686)


	//   ....[0]....
.L_686:
        /* <DEDUP_REMOVED lines=118> */


	//----- nvinfo : EIATTR_MERCURY_ISA_VERSION
	.align		4
.L_687:
        /*0778*/ 	.byte	0x03, 0x5f
        /*077a*/ 	.short	0x0101


	//----- nvinfo : EIATTR_UNUSED_LOAD_BYTE_OFFSET
	.align		4
        /*077c*/ 	.byte	0x04, 0x44
        /*077e*/ 	.short	(.L_689 - .L_688)


	//   ....[0]....
.L_688:
        /*0780*/ 	.word	0x00000ae0
        /*0784*/ 	.word	0x0000fff0


	//   ....[1]....
        /*0788*/ 	.word	0x0001f400
        /*078c*/ 	.word	0x0000fff0


	//----- nvinfo : EIATTR_INT_WARP_WIDE_INSTR_OFFSETS
	.align		4
.L_689:
        /*0790*/ 	.byte	0x04, 0x31
        /*0792*/ 	.short	(.L_691 - .L_690)


	//   ....[0]....
.L_690:
        /*0794*/ 	.word	0x00000190


	//   ....[1]....
        /*0798*/ 	.word	0x000001d0


	//   ....[2]....
        /*079c*/ 	.word	0x00000240


	//   ....[3]....
        /*07a0*/ 	.word	0x00025120


	//   ....[4]....
        /*07a4*/ 	.word	0x000251b0


	//   ....[5]....
        /*07a8*/ 	.word	0x000285f0


	//   ....[6]....
        /*07ac*/ 	.word	0x00028650


	//----- nvinfo : EIATTR_COOP_GROUP_MASK_REGIDS
	.align		4
.L_691:
        /*07b0*/ 	.byte	0x04, 0x29
        /*07b2*/ 	.short	(.L_693 - .L_692)


	//   ....[0]....
.L_692:
        /*07b4*/ 	.word	0xffffffff


	//   ....[1]....
        /*07b8*/ 	.word	0xffffffff


	//   ....[2]....
        /*07bc*/ 	.word	0xffffffff


	//   ....[3]....
        /*07c0*/ 	.word	0xffffffff


	//   ....[4]....
        /*07c4*/ 	.word	0xffffffff


	//   ....[5]....
        /*07c8*/ 	.word	0xffffffff


	//   ....[6]....
        /*07cc*/ 	.word	0xffffffff


	//   ....[7]....
        /*07d0*/ 	.word	0xffffffff


	//   ....[8]....
        /*07d4*/ 	.word	0xffffffff


	//   ....[9]....
        /*07d8*/ 	.word	0xffffffff


	//   ....[10]....
        /*07dc*/ 	.word	0xffffffff


	//   ....[11]....
        /*07e0*/ 	.word	0xffffffff


	//   ....[12]....
        /*07e4*/ 	.word	0xffffffff


	//   ....[13]....
        /*07e8*/ 	.word	0xffffffff


	//   ....[14]....
        /*07ec*/ 	.word	0xffffffff


	//   ....[15]....
        /*07f0*/ 	.word	0xffffffff


	//   ....[16]....
        /*07f4*/ 	.word	0xffffffff


	//   ....[17]....
        /*07f8*/ 	.word	0xffffffff


	//   ....[18]....
        /*07fc*/ 	.word	0xffffffff


	//   ....[19]....
        /*0800*/ 	.word	0xffffffff


	//   ....[20]....
        /*0804*/ 	.word	0xffffffff


	//   ....[21]....
        /*0808*/ 	.word	0xffffffff


	//   ....[22]....
        /*080c*/ 	.word	0xffffffff


	//   ....[23]....
        /*0810*/ 	.word	0xffffffff


	//   ....[24]....
        /*0814*/ 	.word	0xffffffff


	//   ....[25]....
        /*0818*/ 	.word	0xffffffff


	//   ....[26]....
        /*081c*/ 	.word	0xffffffff


	//   ....[27]....
        /*0820*/ 	.word	0xffffffff


	//   ....[28]....
        /*0824*/ 	.word	0xffffffff


	//   ....[29]....
        /*0828*/ 	.word	0xffffffff


	//   ....[30]....
        /*082c*/ 	.word	0xffffffff


	//   ....[31]....
        /*0830*/ 	.word	0xffffffff


	//   ....[32]....
        /*0834*/ 	.word	0xffffffff


	//   ....[33]....
        /*0838*/ 	.word	0xffffffff


	//   ....[34]....
        /*083c*/ 	.word	0xffffffff


	//   ....[35]....
        /*0840*/ 	.word	0xffffffff


	//   ....[36]....
        /*0844*/ 	.word	0xffffffff


	//   ....[37]....
        /*0848*/ 	.word	0xffffffff


	//   ....[38]....
        /*084c*/ 	.word	0xffffffff


	//   ....[39]....
        /*0850*/ 	.word	0xffffffff


	//   ....[40]....
        /*0854*/ 	.word	0xffffffff


	//   ....[41]....
        /*0858*/ 	.word	0xffffffff


	//   ....[42]....
        /*085c*/ 	.word	0xffffffff


	//   ....[43]....
        /*0860*/ 	.word	0xffffffff


	//   ....[44]....
        /*0864*/ 	.word	0xffffffff


	//   ....[45]....
        /*0868*/ 	.word	0xffffffff


	//   ....[46]....
        /*086c*/ 	.word	0xffffffff


	//   ....[47]....
        /*0870*/ 	.word	0xffffffff


	//   ....[48]....
        /*0874*/ 	.word	0xffffffff


	//   ....[49]....
        /*0878*/ 	.word	0xffffffff


	//   ....[50]....
        /*087c*/ 	.word	0xffffffff


	//   ....[51]....
        /*0880*/ 	.word	0xffffffff


	//   ....[52]....
        /*0884*/ 	.word	0xffffffff


	//   ....[53]....
        /*0888*/ 	.word	0xffffffff


	//   ....[54]....
        /*088c*/ 	.word	0xffffffff


	//   ....[55]....
        /*0890*/ 	.word	0xffffffff


	//   ....[56]....
        /*0894*/ 	.word	0xffffffff


	//   ....[57]....
        /*0898*/ 	.word	0xffffffff


	//   ....[58]....
        /*089c*/ 	.word	0xffffffff


	//   ....[59]....
        /*08a0*/ 	.word	0xffffffff


	//   ....[60]....
        /*08a4*/ 	.word	0xffffffff


	//   ....[61]....
        /*08a8*/ 	.word	0xffffffff


	//   ....[62]....
        /*08ac*/ 	.word	0xffffffff


	//   ....[63]....
        /*08b0*/ 	.word	0xffffffff


	//   ....[64]....
        /*08b4*/ 	.word	0xffffffff


	//   ....[65]....
        /*08b8*/ 	.word	0xffffffff


	//   ....[66]....
        /*08bc*/ 	.word	0xffffffff


	//   ....[67]....
        /*08c0*/ 	.word	0xffffffff


	//   ....[68]....
        /*08c4*/ 	.word	0xffffffff


	//   ....[69]....
        /*08c8*/ 	.word	0xffffffff


	//   ....[70]....
        /*08cc*/ 	.word	0xffffffff


	//   ....[71]....
        /*08d0*/ 	.word	0xffffffff


	//   ....[72]....
        /*08d4*/ 	.word	0xffffffff


	//   ....[73]....
        /*08d8*/ 	.word	0xffffffff


	//   ....[74]....
        /*08dc*/ 	.word	0xffffffff


	//   ....[75]....
        /*08e0*/ 	.word	0xffffffff


	//   ....[76]....
        /*08e4*/ 	.word	0xffffffff


	//   ....[77]....
        /*08e8*/ 	.word	0xffffffff


	//   ....[78]....
        /*08ec*/ 	.word	0xffffffff


	//   ....[79]....
        /*08f0*/ 	.word	0xffffffff


	//   ....[80]....
        /*08f4*/ 	.word	0xffffffff


	//   ....[81]....
        /*08f8*/ 	.word	0xffffffff


	//   ....[82]....
        /*08fc*/ 	.word	0xffffffff


	//   ....[83]....
        /*0900*/ 	.word	0xffffffff


	//   ....[84]....
        /*0904*/ 	.word	0xffffffff


	//   ....[85]....
        /*0908*/ 	.word	0xffffffff


	//   ....[86]....
        /*090c*/ 	.word	0xffffffff


	//   ....[87]....
        /*0910*/ 	.word	0xffffffff


	//   ....[88]....
        /*0914*/ 	.word	0xffffffff


	//   ....[89]....
        /*0918*/ 	.word	0xffffffff


	//   ....[90]....
        /*091c*/ 	.word	0xffffffff


	//   ....[91]....
        /*0920*/ 	.word	0xffffffff


	//   ....[92]....
        /*0924*/ 	.word	0xffffffff


	//   ....[93]....
        /*0928*/ 	.word	0xffffffff


	//   ....[94]....
        /*092c*/ 	.word	0xffffffff


	//   ....[95]....
        /*0930*/ 	.word	0xffffffff


	//   ....[96]....
        /*0934*/ 	.word	0xffffffff


	//   ....[97]....
        /*0938*/ 	.word	0xffffffff


	//   ....[98]....
        /*093c*/ 	.word	0xffffffff


	//   ....[99]....
        /*0940*/ 	.word	0xffffffff


	//   ....[100]....
        /*0944*/ 	.word	0xffffffff


	//   ....[101]....
        /*0948*/ 	.word	0xffffffff


	//   ....[102]....
        /*094c*/ 	.word	0xffffffff


	//   ....[103]....
        /*0950*/ 	.word	0xffffffff


	//   ....[104]....
        /*0954*/ 	.word	0xffffffff


	//   ....[105]....
        /*0958*/ 	.word	0xffffffff


	//   ....[106]....
        /*095c*/ 	.word	0xffffffff


	//   ....[107]....
        /*0960*/ 	.word	0xffffffff


	//   ....[108]....
        /*0964*/ 	.word	0xffffffff


	//   ....[109]....
        /*0968*/ 	.word	0xffffffff


	//   ....[110]....
        /*096c*/ 	.word	0xffffffff


	//   ....[111]....
        /*0970*/ 	.word	0xffffffff


	//   ....[112]....
        /*0974*/ 	.word	0xffffffff


	//   ....[113]....
        /*0978*/ 	.word	0xffffffff


	//   ....[114]....
        /*097c*/ 	.word	0xffffffff


	//   ....[115]....
        /*0980*/ 	.word	0xffffffff


	//   ....[116]....
        /*0984*/ 	.word	0xffffffff


	//   ....[117]....
        /*0988*/ 	.word	0xffffffff


	//   ....[118]....
        /*098c*/ 	.word	0xffffffff


	//   ....[119]....
        /*0990*/ 	.word	0xffffffff


	//   ....[120]....
        /*0994*/ 	.word	0xffffffff


	//   ....[121]....
        /*0998*/ 	.word	0xffffffff


	//   ....[122]....
        /*099c*/ 	.word	0xffffffff


	//   ....[123]....
        /*09a0*/ 	.word	0xffffffff


	//   ....[124]....
        /*09a4*/ 	.word	0xffffffff


	//   ....[125]....
        /*09a8*/ 	.word	0xffffffff


	//   ....[126]....
        /*09ac*/ 	.word	0xffffffff


	//   ....[127]....
        /*09b0*/ 	.word	0xffffffff


	//   ....[128]....
        /*09b4*/ 	.word	0xffffffff


	//   ....[129]....
        /*09b8*/ 	.word	0xffffffff


	//   ....[130]....
        /*09bc*/ 	.word	0xffffffff


	//   ....[131]....
        /*09c0*/ 	.word	0xffffffff


	//   ....[132]....
        /*09c4*/ 	.word	0xffffffff


	//   ....[133]....
        /*09c8*/ 	.word	0xffffffff


	//   ....[134]....
        /*09cc*/ 	.word	0xffffffff


	//   ....[135]....
        /*09d0*/ 	.word	0xffffffff


	//   ....[136]....
        /*09d4*/ 	.word	0xffffffff


	//   ....[137]....
        /*09d8*/ 	.word	0xffffffff


	//   ....[138]....
        /*09dc*/ 	.word	0xffffffff


	//   ....[139]....
        /*09e0*/ 	.word	0xffffffff


	//   ....[140]....
        /*09e4*/ 	.word	0x0500000f


	//   ....[141]....
        /*09e8*/ 	.word	0x0500000f


	//   ....[142]....
        /*09ec*/ 	.word	0x0500000f


	//   ....[143]....
        /*09f0*/ 	.word	0x0500000f


	//   ....[144]....
        /*09f4*/ 	.word	0x0500000f


	//   ....[145]....
        /*09f8*/ 	.word	0x0500000f


	//   ....[146]....
        /*09fc*/ 	.word	0x0500000f


	//   ....[147]....
        /*0a00*/ 	.word	0x0500000f


	//   ....[148]....
        /*0a04*/ 	.word	0x0500000f


	//   ....[149]....
        /*0a08*/ 	.word	0x0500000f


	//   ....[150]....
        /*0a0c*/ 	.word	0x0500000f


	//   ....[151]....
        /*0a10*/ 	.word	0x0500000f


	//   ....[152]....
        /*0a14*/ 	.word	0x0500000f


	//   ....[153]....
        /*0a18*/ 	.word	0x0500000f


	//   ....[154]....
        /*0a1c*/ 	.word	0x0500000f


	//   ....[155]....
        /*0a20*/ 	.word	0x0500000f


	//   ....[156]....
        /*0a24*/ 	.word	0x0500000f


	//   ....[157]....
        /*0a28*/ 	.word	0x0500000f


	//   ....[158]....
        /*0a2c*/ 	.word	0x0500000f


	//   ....[159]....
        /*0a30*/ 	.word	0x0500000f


	//   ....[160]....
        /*0a34*/ 	.word	0x0500000f


	//   ....[161]....
        /*0a38*/ 	.word	0x0500000f


	//   ....[162]....
        /*0a3c*/ 	.word	0x0500000f


	//   ....[163]....
        /*0a40*/ 	.word	0x0500000f


	//   ....[164]....
        /*0a44*/ 	.word	0x0500000f


	//   ....[165]....
        /*0a48*/ 	.word	0x0500000f


	//   ....[166]....
        /*0a4c*/ 	.word	0x0500000f


	//   ....[167]....
        /*0a50*/ 	.word	0x0500000f


	//   ....[168]....
        /*0a54*/ 	.word	0x0500000f


	//   ....[169]....
        /*0a58*/ 	.word	0x0500000f


	//   ....[170]....
        /*0a5c*/ 	.word	0x0500000f


	//   ....[171]....
        /*0a60*/ 	.word	0x0500000f


	//   ....[172]....
        /*0a64*/ 	.word	0x0500000f


	//   ....[173]....
        /*0a68*/ 	.word	0x0500000f


	//   ....[174]....
        /*0a6c*/ 	.word	0x0500000f


	//   ....[175]....
        /*0a70*/ 	.word	0x0500000f


	//   ....[176]....
        /*0a74*/ 	.word	0x0500000f


	//   ....[177]....
        /*0a78*/ 	.word	0x0500000f


	//   ....[178]....
        /*0a7c*/ 	.word	0x0500000f


	//   ....[179]....
        /*0a80*/ 	.word	0x0500000f


	//   ....[180]....
        /*0a84*/ 	.word	0x0500000f


	//   ....[181]....
        /*0a88*/ 	.word	0x0500000f


	//   ....[182]....
        /*0a8c*/ 	.word	0x0500000f


	//   ....[183]....
        /*0a90*/ 	.word	0x0500000f


	//   ....[184]....
        /*0a94*/ 	.word	0x0500000f


	//   ....[185]....
        /*0a98*/ 	.word	0x0500000f


	//   ....[186]....
        /*0a9c*/ 	.word	0x0500000f


	//   ....[187]....
        /*0aa0*/ 	.word	0x0500000f


	//   ....[188]....
        /*0aa4*/ 	.word	0x0500000f


	//   ....[189]....
        /*0aa8*/ 	.word	0x0500000f


	//   ....[190]....
        /*0aac*/ 	.word	0x0500000f


	//   ....[191]....
        /*0ab0*/ 	.word	0x0500000f


	//   ....[192]....
        /*0ab4*/ 	.word	0x0500000f


	//   ....[193]....
        /*0ab8*/ 	.word	0x0500000f


	//   ....[194]....
        /*0abc*/ 	.word	0x0500000f


	//   ....[195]....
        /*0ac0*/ 	.word	0x0500000f


	//   ....[196]....
        /*0ac4*/ 	.word	0x0500000f


	//   ....[197]....
        /*0ac8*/ 	.word	0x0500000f


	//   ....[198]....
        /*0acc*/ 	.word	0x0500000f


	//   ....[199]....
        /*0ad0*/ 	.word	0x0500000f


	//   ....[200]....
        /*0ad4*/ 	.word	0x0500000f


	//   ....[201]....
        /*0ad8*/ 	.word	0x0500000f


	//   ....[202]....
        /*0adc*/ 	.word	0x0500000f


	//   ....[203]....
        /*0ae0*/ 	.word	0x0500000f


	//   ....[204]....
        /*0ae4*/ 	.word	0x0500000f


	//   ....[205]....
        /*0ae8*/ 	.word	0x0500000f


	//   ....[206]....
        /*0aec*/ 	.word	0x0500000f


	//   ....[207]....
        /*0af0*/ 	.word	0x0500000f


	//   ....[208]....
        /*0af4*/ 	.word	0x0500000f


	//   ....[209]....
        /*0af8*/ 	.word	0x0500000f


	//   ....[210]....
        /*0afc*/ 	.word	0x0500000f


	//   ....[211]....
        /*0b00*/ 	.word	0x0500000f


	//   ....[212]....
        /*0b04*/ 	.word	0x0500000f


	//   ....[213]....
        /*0b08*/ 	.word	0x0500000f


	//   ....[214]....
        /*0b0c*/ 	.word	0x0500000f


	//   ....[215]....
        /*0b10*/ 	.word	0x0500000f


	//   ....[216]....
        /*0b14*/ 	.word	0x0500000f


	//   ....[217]....
        /*0b18*/ 	.word	0x0500000f


	//   ....[218]....
        /*0b1c*/ 	.word	0x0500000f


	//   ....[219]....
        /*0b20*/ 	.word	0x0500000f


	//   ....[220]....
        /*0b24*/ 	.word	0x0500000f


	//   ....[221]....
        /*0b28*/ 	.word	0x0500000f


	//   ....[222]....
        /*0b2c*/ 	.word	0x0500000f


	//   ....[223]....
        /*0b30*/ 	.word	0x0500000f


	//   ....[224]....
        /*0b34*/ 	.word	0x0500000f


	//   ....[225]....
        /*0b38*/ 	.word	0x0500000f


	//   ....[226]....
        /*0b3c*/ 	.word	0x0500000f


	//   ....[227]....
        /*0b40*/ 	.word	0x0500000f


	//   ....[228]....
        /*0b44*/ 	.word	0x0500000f


	//   ....[229]....
        /*0b48*/ 	.word	0x0500000f


	//   ....[230]....
        /*0b4c*/ 	.word	0x0500000f


	//   ....[231]....
        /*0b50*/ 	.word	0x0500000f


	//   ....[232]....
        /*0b54*/ 	.word	0x0500000f


	//----- nvinfo : EIATTR_COOP_GROUP_INSTR_OFFSETS
	.align		4
.L_693:
        /*0b58*/ 	.byte	0x04, 0x28
        /*0b5a*/ 	.short	(.L_695 - .L_694)


	//   ....[0]....
.L_694:
        /*0b5c*/ 	.word	0x00000070


	//   ....[1]....
        /*0b60*/ 	.word	0x000001a0


	//   ....[2]....
        /*0b64*/ 	.word	0x000001f0


	//   ....[3]....
        /*0b68*/ 	.word	0x00000420


	//   ....[4]....
        /*0b6c*/ 	.word	0x00000580


	//   ....[5]....
        /*0b70*/ 	.word	0x000006a0


	//   ....[6]....
        /*0b74*/ 	.word	0x00000800


	//   ....[7]....
        /*0b78*/ 	.word	0x00010820


	//   ....[8]....
        /*0b7c*/ 	.word	0x00010d70


	//   ....[9]....
        /*0b80*/ 	.word	0x00010d80


	//   ....[10]....
        /*0b84*/ 	.word	0x00010d90


	//   ....[11]....
        /*0b88*/ 	.word	0x00010da0


	//   ....[12]....
        /*0b8c*/ 	.word	0x00014250


	//   ....[13]....
        /*0b90*/ 	.word	0x00014260


	//   ....[14]....
        /*0b94*/ 	.word	0x00014270


	//   ....[15]....
        /*0b98*/ 	.word	0x00014280


	//   ....[16]....
        /*0b9c*/ 	.word	0x00019430


	//   ....[17]....
        /*0ba0*/ 	.word	0x00019470


	//   ....[18]....
        /*0ba4*/ 	.word	0x00019b40


	//   ....[19]....
        /*0ba8*/ 	.word	0x00019bf0


	//   ....[20]....
        /*0bac*/ 	.word	0x0001c840


	//   ....[21]....
        /*0bb0*/ 	.word	0x0001cc10


	//   ....[22]....
        /*0bb4*/ 	.word	0x0001cc70


	//   ....[23]....
        /*0bb8*/ 	.word	0x0001cc90


	//   ....[24]....
        /*0bbc*/ 	.word	0x0001ea50


	//   ....[25]....
        /*0bc0*/ 	.word	0x0001eab0


	//   ....[26]....
        /*0bc4*/ 	.word	0x0001ead0


	//   ....[27]....
        /*0bc8*/ 	.word	0x0001eaf0


	//   ....[28]....
        /*0bcc*/ 	.word	0x0001fcf0


	//   ....[29]....
        /*0bd0*/ 	.word	0x0001fd20


	//   ....[30]....
        /*0bd4*/ 	.word	0x0001fd50


	//   ....[31]....
        /*0bd8*/ 	.word	0x0001fd80


	//   ....[32]....
        /*0bdc*/ 	.word	0x0001fdc0


	//   ....[33]....
        /*0be0*/ 	.word	0x0001fdf0


	//   ....[34]....
        /*0be4*/ 	.word	0x0001fe20


	//   ....[35]....
        /*0be8*/ 	.word	0x0001fe50


	//   ....[36]....
        /*0bec*/ 	.word	0x0001fe80


	//   ....[37]....
        /*0bf0*/ 	.word	0x0001feb0


	//   ....[38]....
        /*0bf4*/ 	.word	0x0001fee0


	//   ....[39]....
        /*0bf8*/ 	.word	0x0001ff10


	//   ....[40]....
        /*0bfc*/ 	.word	0x0001ff40


	//   ....[41]....
        /*0c00*/ 	.word	0x0001ff70


	//   ....[42]....
        /*0c04*/ 	.word	0x0001ffa0


	//   ....[43]....
        /*0c08*/ 	.word	0x0001ffd0


	//   ....[44]....
        /*0c0c*/ 	.word	0x00020000


	//   ....[45]....
        /*0c10*/ 	.word	0x00020030


	//   ....[46]....
        /*0c14*/ 	.word	0x00020060


	//   ....[47]....
        /*0c18*/ 	.word	0x00020090


	//   ....[48]....
        /*0c1c*/ 	.word	0x000200c0


	//   ....[49]....
        /*0c20*/ 	.word	0x000200f0


	//   ....[50]....
        /*0c24*/ 	.word	0x00020120


	//   ....[51]....
        /*0c28*/ 	.word	0x00020150


	//   ....[52]....
        /*0c2c*/ 	.word	0x00020180


	//   ....[53]....
        /*0c30*/ 	.word	0x000201b0


	//   ....[54]....
        /*0c34*/ 	.word	0x000201e0


	//   ....[55]....
        /*0c38*/ 	.word	0x00020210


	//   ....[56]....
        /*0c3c*/ 	.word	0x00020240


	//   ....[57]....
        /*0c40*/ 	.word	0x00020270


	//   ....[58]....
        /*0c44*/ 	.word	0x000202a0


	//   ....[59]....
        /*0c48*/ 	.word	0x000202d0


	//   ....[60]....
        /*0c4c*/ 	.word	0x00020300


	//   ....[61]....
        /*0c50*/ 	.word	0x00020330


	//   ....[62]....
        /*0c54*/ 	.word	0x00020360


	//   ....[63]....
        /*0c58*/ 	.word	0x00020390


	//   ....[64]....
        /*0c5c*/ 	.word	0x000203b0


	//   ....[65]....
        /*0c60*/ 	.word	0x000203c0


	//   ....[66]....
        /*0c64*/ 	.word	0x000203d0


	//   ....[67]....
        /*0c68*/ 	.word	0x000203e0


	//   ....[68]....
        /*0c6c*/ 	.word	0x00020410


	//   ....[69]....
        /*0c70*/ 	.word	0x00020440


	//   ....[70]....
        /*0c74*/ 	.word	0x00020470


	//   ....[71]....
        /*0c78*/ 	.word	0x000204a0


	//   ....[72]....
        /*0c7c*/ 	.word	0x000204d0


	//   ....[73]....
        /*0c80*/ 	.word	0x00020500


	//   ....[74]....
        /*0c84*/ 	.word	0x00020530


	//   ....[75]....
        /*0c88*/ 	.word	0x00020540


	//   ....[76]....
        /*0c8c*/ 	.word	0x00020d70


	//   ....[77]....
        /*0c90*/ 	.word	0x00020e70


	//   ....[78]....
        /*0c94*/ 	.word	0x00020ea0


	//   ....[79]....
        /*0c98*/ 	.word	0x00020ec0


	//   ....[80]....
        /*0c9c*/ 	.word	0x00021430


	//   ....[81]....
        /*0ca0*/ 	.word	0x00021460


	//   ....[82]....
        /*0ca4*/ 	.word	0x00021590


	//   ....[83]....
        /*0ca8*/ 	.word	0x000215b0


	//   ....[84]....
        /*0cac*/ 	.word	0x000216b0


	//   ....[85]....
        /*0cb0*/ 	.word	0x000216d0


	//   ....[86]....
        /*0cb4*/ 	.word	0x000217e0


	//   ....[87]....
        /*0cb8*/ 	.word	0x00021800


	//   ....[88]....
        /*0cbc*/ 	.word	0x000220e0


	//   ....[89]....
        /*0cc0*/ 	.word	0x000220f0


	//   ....[90]....
        /*0cc4*/ 	.word	0x000222a0


	//   ....[91]....
        /*0cc8*/ 	.word	0x000222b0


	//   ....[92]....
        /*0ccc*/ 	.word	0x00022450


	//   ....[93]....
        /*0cd0*/ 	.word	0x00022460


	//   ....[94]....
        /*0cd4*/ 	.word	0x00022600


	//   ....[95]....
        /*0cd8*/ 	.word	0x00022610


	//   ....[96]....
        /*0cdc*/ 	.word	0x00022810


	//   ....[97]....
        /*0ce0*/ 	.word	0x00022a00


	//   ....[98]....
        /*0ce4*/ 	.word	0x00022a30


	//   ....[99]....
        /*0ce8*/ 	.word	0x00022a60


	//   ....[100]....
        /*0cec*/ 	.word	0x00022a90


	//   ....[101]....
        /*0cf0*/ 	.word	0x00022ac0


	//   ....[102]....
        /*0cf4*/ 	.word	0x00022af0


	//   ....[103]....
        /*0cf8*/ 	.word	0x00022c60


	//   ....[104]....
        /*0cfc*/ 	.word	0x00022c90


	//   ....[105]....
        /*0d00*/ 	.word	0x00022cc0


	//   ....[106]....
        /*0d04*/ 	.word	0x00022cf0


	//   ....[107]....
        /*0d08*/ 	.word	0x00022d20


	//   ....[108]....
        /*0d0c*/ 	.word	0x00022d50


	//   ....[109]....
        /*0d10*/ 	.word	0x00022df0


	//   ....[110]....
        /*0d14*/ 	.word	0x00022e20


	//   ....[111]....
        /*0d18*/ 	.word	0x00022eb0


	//   ....[112]....
        /*0d1c*/ 	.word	0x00023b90


	//   ....[113]....
        /*0d20*/ 	.word	0x00025900


	//   ....[114]....
        /*0d24*/ 	.word	0x000267a0


	//   ....[115]....
        /*0d28*/ 	.word	0x000267c0


	//   ....[116]....
        /*0d2c*/ 	.word	0x00026800


	//   ....[117]....
        /*0d30*/ 	.word	0x00026880


	//   ....[118]....
        /*0d34*/ 	.word	0x00026910


	//   ....[119]....
        /*0d38*/ 	.word	0x00026920


	//   ....[120]....
        /*0d3c*/ 	.word	0x00026970


	//   ....[121]....
        /*0d40*/ 	.word	0x000269b0


	//   ....[122]....
        /*0d44*/ 	.word	0x00029660


	//   ....[123]....
        /*0d48*/ 	.word	0x00029690


	//   ....[124]....
        /*0d4c*/ 	.word	0x000296d0


	//   ....[125]....
        /*0d50*/ 	.word	0x00029700


	//   ....[126]....
        /*0d54*/ 	.word	0x00029730


	//   ....[127]....
        /*0d58*/ 	.word	0x00029760


	//   ....[128]....
        /*0d5c*/ 	.word	0x00029790


	//   ....[129]....
        /*0d60*/ 	.word	0x000297c0


	//   ....[130]....
        /*0d64*/ 	.word	0x00029940


	//   ....[131]....
        /*0d68*/ 	.word	0x00029970


	//   ....[132]....
        /*0d6c*/ 	.word	0x000299a0


	//   ....[133]....
        /*0d70*/ 	.word	0x000299d0


	//   ....[134]....
        /*0d74*/ 	.word	0x00029a00


	//   ....[135]....
        /*0d78*/ 	.word	0x00029a30


	//   ....[136]....
        /*0d7c*/ 	.word	0x00029af0


	//   ....[137]....
        /*0d80*/ 	.word	0x00029b10


	//   ....[138]....
        /*0d84*/ 	.word	0x00029b80


	//   ....[139]....
        /*0d88*/ 	.word	0x0002a010


	//   ....[140]....
        /*0d8c*/ 	.word	0x0002a510


	//   ....[141]....
        /*0d90*/ 	.word	0x0002a5c0


	//   ....[142]....
        /*0d94*/ 	.word	0x0002a650


	//   ....[143]....
        /*0d98*/ 	.word	0x0002a6a0


	//   ....[144]....
        /*0d9c*/ 	.word	0x0002a6f0


	//   ....[145]....
        /*0da0*/ 	.word	0x0002a7d0


	//   ....[146]....
        /*0da4*/ 	.word	0x0002a860


	//   ....[147]....
        /*0da8*/ 	.word	0x0002a8b0


	//   ....[148]....
        /*0dac*/ 	.word	0x0002a900


	//   ....[149]....
        /*0db0*/ 	.word	0x0002ab50


	//   ....[150]....
        /*0db4*/ 	.word	0x0002ac90


	//   ....[151]....
        /*0db8*/ 	.word	0x0002adc0


	//   ....[152]....
        /*0dbc*/ 	.word	0x0002aee0


	//   ....[153]....
        /*0dc0*/ 	.word	0x0002afa0


	//   ....[154]....
        /*0dc4*/ 	.word	0x0002b020


	//   ....[155]....
        /*0dc8*/ 	.word	0x0002b080


	//   ....[156]....
        /*0dcc*/ 	.word	0x0002b0e0


	//   ....[157]....
        /*0dd0*/ 	.word	0x0002b140


	//   ....[158]....
        /*0dd4*/ 	.word	0x0002b1c0


	//   ....[159]....
        /*0dd8*/ 	.word	0x0002b220


	//   ....[160]....
        /*0ddc*/ 	.word	0x0002b2a0


	//   ....[161]....
        /*0de0*/ 	.word	0x0002b300


	//   ....[162]....
        /*0de4*/ 	.word	0x0002b380


	//   ....[163]....
        /*0de8*/ 	.word	0x0002b3e0


	//   ....[164]....
        /*0dec*/ 	.word	0x0002b460


	//   ....[165]....
        /*0df0*/ 	.word	0x0002b4c0


	//   ....[166]....
        /*0df4*/ 	.word	0x0002b540


	//   ....[167]....
        /*0df8*/ 	.word	0x0002b5a0


	//   ....[168]....
        /*0dfc*/ 	.word	0x0002b620


	//   ....[169]....
        /*0e00*/ 	.word	0x0002b680


	//   ....[170]....
        /*0e04*/ 	.word	0x0002b700


	//   ....[171]....
        /*0e08*/ 	.word	0x0002b760


	//   ....[172]....
        /*0e0c*/ 	.word	0x0002b7e0


	//   ....[173]....
        /*0e10*/ 	.word	0x0002b840


	//   ....[174]....
        /*0e14*/ 	.word	0x0002b8c0


	//   ....[175]....
        /*0e18*/ 	.word	0x0002b920


	//   ....[176]....
        /*0e1c*/ 	.word	0x0002b9a0


	//   ....[177]....
        /*0e20*/ 	.word	0x0002ba00


	//   ....[178]....
        /*0e24*/ 	.word	0x0002ba60


	//   ....[179]....
        /*0e28*/ 	.word	0x0002bac0


	//   ....[180]....
        /*0e2c*/ 	.word	0x0002bb20


	//   ....[181]....
        /*0e30*/ 	.word	0x0002bb80


	//   ....[182]....
        /*0e34*/ 	.word	0x0002bc00


	//   ....[183]....
        /*0e38*/ 	.word	0x0002bc60


	//   ....[184]....
        /*0e3c*/ 	.word	0x0002bce0


	//   ....[185]....
        /*0e40*/ 	.word	0x0002bd40


	//   ....[186]....
        /*0e44*/ 	.word	0x0002bdc0


	//   ....[187]....
        /*0e48*/ 	.word	0x0002be20


	//   ....[188]....
        /*0e4c*/ 	.word	0x0002bea0


	//   ....[189]....
        /*0e50*/ 	.word	0x0002bf00


	//   ....[190]....
        /*0e54*/ 	.word	0x0002bf70


	//   ....[191]....
        /*0e58*/ 	.word	0x0002bfd0


	//   ....[192]....
        /*0e5c*/ 	.word	0x0002c040


	//   ....[193]....
        /*0e60*/ 	.word	0x0002c0a0


	//   ....[194]....
        /*0e64*/ 	.word	0x0002c120


	//   ....[195]....
        /*0e68*/ 	.word	0x0002c180


	//   ....[196]....
        /*0e6c*/ 	.word	0x0002c1f0


	//   ....[197]....
        /*0e70*/ 	.word	0x0002c310


	//   ....[198]....
        /*0e74*/ 	.word	0x0002c360


	//   ....[199]....
        /*0e78*/ 	.word	0x0002c3f0


	//   ....[200]....
        /*0e7c*/ 	.word	0x0002c480


	//   ....[201]....
        /*0e80*/ 	.word	0x0002c510


	//   ....[202]....
        /*0e84*/ 	.word	0x0002c5a0


	//   ....[203]....
        /*0e88*/ 	.word	0x0002c630


	//   ....[204]....
        /*0e8c*/ 	.word	0x0002c6c0


	//   ....[205]....
        /*0e90*/ 	.word	0x0002c780


	//   ....[206]....
        /*0e94*/ 	.word	0x0002ca70


	//   ....[207]....
        /*0e98*/ 	.word	0x0002cc70


	//   ....[208]....
        /*0e9c*/ 	.word	0x0002ccc0


	//   ....[209]....
        /*0ea0*/ 	.word	0x0002cd20


	//   ....[210]....
        /*0ea4*/ 	.word	0x0002ce30


	//   ....[211]....
        /*0ea8*/ 	.word	0x0002ce90


	//   ....[212]....
        /*0eac*/ 	.word	0x0002cfa0


	//   ....[213]....
        /*0eb0*/ 	.word	0x0002d000


	//   ....[214]....
        /*0eb4*/ 	.word	0x0002d0e0


	//   ....[215]....
        /*0eb8*/ 	.word	0x0002d400


	//   ....[216]....
        /*0ebc*/ 	.word	0x0002d4a0


	//   ....[217]....
        /*0ec0*/ 	.word	0x0002d5c0


	//   ....[218]....
        /*0ec4*/ 	.word	0x0002d640


	//   ....[219]....
        /*0ec8*/ 	.word	0x0002d6c0


	//   ....[220]....
        /*0ecc*/ 	.word	0x0002d740


	//   ....[221]....
        /*0ed0*/ 	.word	0x0002d7c0


	//   ....[222]....
        /*0ed4*/ 	.word	0x0002d850


	//   ....[223]....
        /*0ed8*/ 	.word	0x0002d8f0


	//   ....[224]....
        /*0edc*/ 	.word	0x0002d9a0


	//   ....[225]....
        /*0ee0*/ 	.word	0x0002da20


	//   ....[226]....
        /*0ee4*/ 	.word	0x0002daa0


	//   ....[227]....
        /*0ee8*/ 	.word	0x0002db20


	//   ....[228]....
        /*0eec*/ 	.word	0x0002dbb0


	//   ....[229]....
        /*0ef0*/ 	.word	0x0002dc30


	//   ....[230]....
        /*0ef4*/ 	.word	0x0002dcd0


	//   ....[231]....
        /*0ef8*/ 	.word	0x0002dd60


	//   ....[232]....
        /*0efc*/ 	.word	0x0002de90


	//----- nvinfo : EIATTR_REG_RECONFIG
	.align		4
.L_695:
        /*0f00*/ 	.byte	0x01, 0x54
	.zero		2


	//----- nvinfo : EIATTR_SYSCALL_OFFSETS
	.align		4
        /*0f04*/ 	.byte	0x04, 0x46
        /*0f06*/ 	.short	(.L_697 - .L_696)


	//   ....[0]....
.L_696:
        /*0f08*/ 	.word	0x00001c80


	//   ....[1]....
        /*0f0c*/ 	.word	0x00001dd0


	//   ....[2]....
        /*0f10*/ 	.word	0x000109b0


	//   ....[3]....
        /*0f14*/ 	.word	0x00010ce0


	//   ....[4]....
        /*0f18*/ 	.word	0x00025320


	//   ....[5]....
        /*0f1c*/ 	.word	0x000254c0


	//   ....[6]....
        /*0f20*/ 	.word	0x00025630


	//   ....[7]....
        /*0f24*/ 	.word	0x00025780


	//   ....[8]....
        /*0f28*/ 	.word	0x00026350


	//----- nvinfo : EIATTR_MBARRIER_INSTR_OFFSETS
	.align		4
.L_697:
        /*0f2c*/ 	.byte	0x04, 0x39
        /*0f2e*/ 	.short	(.L_699 - .L_698)


	//   ....[0]....
.L_698:
        /*0f30*/ 	.word	0x000002d0
        /*0f34*/ 	.word	0x000000ff
        /*0f38*/ 	.word	0x00033400
        /*0f3c*/ 	.short	0x0100
        /*0f3e*/ 	.byte	0x08
	.zero		1


	//   ....[1]....
        /*0f40*/ 	.word	0x000002e0
        /*0f44*/ 	.word	0x000000ff
        /*0f48*/ 	.word	0x00033420
        /*0f4c*/ 	.short	0x0100
        /*0f4e*/ 	.byte	0x08
	.zero		1


	//   ....[2]....
        /*0f50*/ 	.word	0x000003d0
        /*0f54*/ 	.word	0x000000ff
        /*0f58*/ 	.word	0x00033430
        /*0f5c*/ 	.short	0x0100
        /*0f5e*/ 	.byte	0x08
	.zero		1


	//   ....[3]....
        /*0f60*/ 	.word	0x000003e0
        /*0f64*/ 	.word	0x000000ff
        /*0f68*/ 	.word	0x00033440
        /*0f6c*/ 	.short	0x0100
        /*0f6e*/ 	.byte	0x08
	.zero		1


	//   ....[4]....
        /*0f70*/ 	.word	0x000003f0
        /*0f74*/ 	.word	0x000000ff
        /*0f78*/ 	.word	0x00033438
        /*0f7c*/ 	.short	0x0100
        /*0f7e*/ 	.byte	0x08
	.zero		1


	//   ....[5]....
        /*0f80*/ 	.word	0x00000400
        /*0f84*/ 	.word	0x000000ff
        /*0f88*/ 	.word	0x00033448
        /*0f8c*/ 	.short	0x0100
        /*0f8e*/ 	.byte	0x08
	.zero		1


	//   ....[6]....
        /*0f90*/ 	.word	0x00000530
        /*0f94*/ 	.word	0x000000ff
        /*0f98*/ 	.word	0x00033450
        /*0f9c*/ 	.short	0x0100
        /*0f9e*/ 	.byte	0x08
	.zero		1


	//   ....[7]....
        /*0fa0*/ 	.word	0x00000540
        /*0fa4*/ 	.word	0x000000ff
        /*0fa8*/ 	.word	0x00033460
        /*0fac*/ 	.short	0x0100
        /*0fae*/ 	.byte	0x08
	.zero		1


	//   ....[8]....
        /*0fb0*/ 	.word	0x00000550
        /*0fb4*/ 	.word	0x000000ff
        /*0fb8*/ 	.word	0x00033458
        /*0fbc*/ 	.short	0x0100
        /*0fbe*/ 	.byte	0x08
	.zero		1


	//   ....[9]....
        /*0fc0*/ 	.word	0x00000560
        /*0fc4*/ 	.word	0x000000ff
        /*0fc8*/ 	.word	0x00033468
        /*0fcc*/ 	.short	0x0100
        /*0fce*/ 	.byte	0x08
	.zero		1


	//   ....[10]....
        /*0fd0*/ 	.word	0x00000650
        /*0fd4*/ 	.word	0x000000ff
        /*0fd8*/ 	.word	0x00033470
        /*0fdc*/ 	.short	0x0100
        /*0fde*/ 	.byte	0x06
	.zero		1


	//   ....[11]....
        /*0fe0*/ 	.word	0x00000660
        /*0fe4*/ 	.word	0x000000ff
        /*0fe8*/ 	.word	0x00033480
        /*0fec*/ 	.short	0x0100
        /*0fee*/ 	.byte	0x06
	.zero		1


	//   ....[12]....
        /*0ff0*/ 	.word	0x00000670
        /*0ff4*/ 	.word	0x000000ff
        /*0ff8*/ 	.word	0x00033478
        /*0ffc*/ 	.short	0x0100
        /*0ffe*/ 	.byte	0x06
	.zero		1


	//   ....[13]....
        /*1000*/ 	.word	0x00000680
        /*1004*/ 	.word	0x000000ff
        /*1008*/ 	.word	0x00033488
        /*100c*/ 	.short	0x0100
        /*100e*/ 	.byte	0x06
	.zero		1


	//   ....[14]....
        /*1010*/ 	.word	0x000007b0
        /*1014*/ 	.word	0x000000ff
        /*1018*/ 	.word	0x00033490
        /*101c*/ 	.short	0x0100
        /*101e*/ 	.byte	0x08
	.zero		1


	//   ....[15]....
        /*1020*/ 	.word	0x000007c0
        /*1024*/ 	.word	0x000000ff
        /*1028*/ 	.word	0x000334a0
        /*102c*/ 	.short	0x0100
        /*102e*/ 	.byte	0x08
	.zero		1


	//   ....[16]....
        /*1030*/ 	.word	0x000007d0
        /*1034*/ 	.word	0x000000ff
        /*1038*/ 	.word	0x00033498
        /*103c*/ 	.short	0x0100
        /*103e*/ 	.byte	0x08
	.zero		1


	//   ....[17]....
        /*1040*/ 	.word	0x000007e0
        /*1044*/ 	.word	0x000000ff
        /*1048*/ 	.word	0x000334a8
        /*104c*/ 	.short	0x0100
        /*104e*/ 	.byte	0x08
	.zero		1


	//   ....[18]....
        /*1050*/ 	.word	0x00000910
        /*1054*/ 	.word	0x000000ff
        /*1058*/ 	.word	0x000334b0
        /*105c*/ 	.short	0x0100
        /*105e*/ 	.byte	0x08
	.zero		1


	//   ....[19]....
        /*1060*/ 	.word	0x00000920
        /*1064*/ 	.word	0x000000ff
        /*1068*/ 	.word	0x000334c0
        /*106c*/ 	.short	0x0100
        /*106e*/ 	.byte	0x08
	.zero		1


	//   ....[20]....
        /*1070*/ 	.word	0x00000930
        /*1074*/ 	.word	0x000000ff
        /*1078*/ 	.word	0x000334b8
        /*107c*/ 	.short	0x0100
        /*107e*/ 	.byte	0x08
	.zero		1


	//   ....[21]....
        /*1080*/ 	.word	0x00000940
        /*1084*/ 	.word	0x000000ff
        /*1088*/ 	.word	0x000334c8
        /*108c*/ 	.short	0x0100
        /*108e*/ 	.byte	0x08
	.zero		1


	//   ....[22]....
        /*1090*/ 	.word	0x00003580
        /*1094*/ 	.word	0x0000002b
        /*1098*/ 	.word	0x00033490
        /*109c*/ 	.short	0x010a
        /*109e*/ 	.byte	0x3f
	.zero		1


	//   ....[23]....
        /*10a0*/ 	.word	0x000095c0
        /*10a4*/ 	.word	0x0000002b
        /*10a8*/ 	.word	0x00033490
        /*10ac*/ 	.short	0x010a
        /*10ae*/ 	.byte	0x3f
	.zero		1


	//   ....[24]....
        /*10b0*/ 	.word	0x0000f770
        /*10b4*/ 	.word	0x0000002b
        /*10b8*/ 	.word	0x00033490
        /*10bc*/ 	.short	0x010a
        /*10be*/ 	.byte	0x3f
	.zero		1


	//   ....[25]....
        /*10c0*/ 	.word	0x0000fb50
        /*10c4*/ 	.word	0x0000002c
        /*10c8*/ 	.word	0x00000000
        /*10cc*/ 	.short	0x0101
        /*10ce*/ 	.byte	0x3f
	.zero		1


	//   ....[26]....
        /*10d0*/ 	.word	0x0000fb90
        /*10d4*/ 	.word	0x0000002b
        /*10d8*/ 	.word	0x000334b0
        /*10dc*/ 	.short	0x010a
        /*10de*/ 	.byte	0x3f
	.zero		1


	//   ....[27]....
        /*10e0*/ 	.word	0x000100b0
        /*10e4*/ 	.word	0x0000002b
        /*10e8*/ 	.word	0x00000000
        /*10ec*/ 	.short	0x0101
        /*10ee*/ 	.byte	0x3f
	.zero		1


	//   ....[28]....
        /*10f0*/ 	.word	0x00010a40
        /*10f4*/ 	.word	0x00000010
        /*10f8*/ 	.word	0x00033400
        /*10fc*/ 	.short	0x010a
        /*10fe*/ 	.byte	0x3f
	.zero		1


	//   ....[29]....
        /*1100*/ 	.word	0x00010a90
        /*1104*/ 	.word	0x00000010
        /*1108*/ 	.word	0x00033400
        /*110c*/ 	.short	0x010a
        /*110e*/ 	.byte	0x3f
	.zero		1


	//   ....[30]....
        /*1110*/ 	.word	0x00011330
        /*1114*/ 	.word	0x00000010
        /*1118*/ 	.word	0x00033400
        /*111c*/ 	.short	0x010a
        /*111e*/ 	.byte	0x3f
	.zero		1


	//   ....[31]....
        /*1120*/ 	.word	0x000146d0
        /*1124*/ 	.word	0x00000010
        /*1128*/ 	.word	0x00033400
        /*112c*/ 	.short	0x010a
        /*112e*/ 	.byte	0x3f
	.zero		1


	//   ....[32]....
        /*1130*/ 	.word	0x00017840
        /*1134*/ 	.word	0x00000000
        /*1138*/ 	.word	0x00033430
        /*113c*/ 	.short	0x010a
        /*113e*/ 	.byte	0x3f
	.zero		1


	//   ....[33]....
        /*1140*/ 	.word	0x000178c0
        /*1144*/ 	.word	0x00000000
        /*1148*/ 	.word	0x00033430
        /*114c*/ 	.short	0x010a
        /*114e*/ 	.byte	0x3f
	.zero		1


	//   ....[34]....
        /*1150*/ 	.word	0x00019ed0
        /*1154*/ 	.word	0x00000029
        /*1158*/ 	.word	0x00000000
        /*115c*/ 	.short	0x0101
        /*115e*/ 	.byte	0x3f
	.zero		1


	//   ....[35]....
        /*1160*/ 	.word	0x0001b300
        /*1164*/ 	.word	0x0000000b
        /*1168*/ 	.word	0x00033430
        /*116c*/ 	.short	0x010a
        /*116e*/ 	.byte	0x3f
	.zero		1


	//   ....[36]....
        /*1170*/ 	.word	0x0001b350
        /*1174*/ 	.word	0x0000000b
        /*1178*/ 	.word	0x00033430
        /*117c*/ 	.short	0x010a
        /*117e*/ 	.byte	0x3f
	.zero		1


	//   ....[37]....
        /*1180*/ 	.word	0x0001c450
        /*1184*/ 	.word	0x0000000a
        /*1188*/ 	.word	0x00033450
        /*118c*/ 	.short	0x010a
        /*118e*/ 	.byte	0x3f
	.zero		1


	//   ....[38]....
        /*1190*/ 	.word	0x0001c490
        /*1194*/ 	.word	0x0000000a
        /*1198*/ 	.word	0x00033450
        /*119c*/ 	.short	0x010a
        /*119e*/ 	.byte	0x3f
	.zero		1


	//   ....[39]....
        /*11a0*/ 	.word	0x0001daf0
        /*11a4*/ 	.word	0x00000000
        /*11a8*/ 	.word	0x00000000
        /*11ac*/ 	.short	0x0101
        /*11ae*/ 	.byte	0x3f
	.zero		1


	//   ....[40]....
        /*11b0*/ 	.word	0x0001dde0
        /*11b4*/ 	.word	0x00000007
        /*11b8*/ 	.word	0x00000000
        /*11bc*/ 	.short	0x0101
        /*11be*/ 	.byte	0x3f
	.zero		1


	//   ....[41]....
        /*11c0*/ 	.word	0x0001e6b0
        /*11c4*/ 	.word	0x00000003
        /*11c8*/ 	.word	0x00033450
        /*11cc*/ 	.short	0x010a
        /*11ce*/ 	.byte	0x3f
	.zero		1


	//   ....[42]....
        /*11d0*/ 	.word	0x0001e730
        /*11d4*/ 	.word	0x00000003
        /*11d8*/ 	.word	0x00033450
        /*11dc*/ 	.short	0x010a
        /*11de*/ 	.byte	0x3f
	.zero		1


	//   ....[43]....
        /*11e0*/ 	.word	0x0001ed90
        /*11e4*/ 	.word	0x00000003
        /*11e8*/ 	.word	0x00000000
        /*11ec*/ 	.short	0x0101
        /*11ee*/ 	.byte	0x3f
	.zero		1


	//   ....[44]....
        /*11f0*/ 	.word	0x00021410
        /*11f4*/ 	.word	0x00000000
        /*11f8*/ 	.word	0x00000000
        /*11fc*/ 	.short	0x0101
        /*11fe*/ 	.byte	0x3f
	.zero		1


	//   ....[45]....
        /*1200*/ 	.word	0x00023c80
        /*1204*/ 	.word	0x00000005
        /*1208*/ 	.word	0x00033420
        /*120c*/ 	.short	0x010a
        /*120e*/ 	.byte	0x3f
	.zero		1


	//   ....[46]....
        /*1210*/ 	.word	0x00023d70
        /*1214*/ 	.word	0x00000005
        /*1218*/ 	.word	0x000334a0
        /*121c*/ 	.short	0x010a
        /*121e*/ 	.byte	0x3f
	.zero		1


	//   ....[47]....
        /*1220*/ 	.word	0x000241c0
        /*1224*/ 	.word	0x00000005
        /*1228*/ 	.word	0x000334c0
        /*122c*/ 	.short	0x010a
        /*122e*/ 	.byte	0x3f
	.zero		1


	//   ....[48]....
        /*1230*/ 	.word	0x00024760
        /*1234*/ 	.word	0x00000007
        /*1238*/ 	.word	0x000334a0
        /*123c*/ 	.short	0x010a
        /*123e*/ 	.byte	0x3f
	.zero		1


	//   ....[49]....
        /*1240*/ 	.word	0x00024ba0
        /*1244*/ 	.word	0x00000007
        /*1248*/ 	.word	0x000334c0
        /*124c*/ 	.short	0x010a
        /*124e*/ 	.byte	0x3f
	.zero		1


	//   ....[50]....
        /*1250*/ 	.word	0x00025bc0
        /*1254*/ 	.word	0x00000002
        /*1258*/ 	.word	0x00033480
        /*125c*/ 	.short	0x010a
        /*125e*/ 	.byte	0x3f
	.zero		1


	//   ....[51]....
        /*1260*/ 	.word	0x00025e30
        /*1264*/ 	.word	0x00000002
        /*1268*/ 	.word	0x00033440
        /*126c*/ 	.short	0x010a
        /*126e*/ 	.byte	0x3f
	.zero		1


	//   ....[52]....
        /*1270*/ 	.word	0x00026ab0
        /*1274*/ 	.word	0x00000008
        /*1278*/ 	.word	0x00033400
        /*127c*/ 	.short	0x0107
        /*127e*/ 	.byte	0x3f
	.zero		1


	//   ....[53]....
        /*1280*/ 	.word	0x00026bb0
        /*1284*/ 	.word	0x00000002
        /*1288*/ 	.word	0x00033400
        /*128c*/ 	.short	0x0101
        /*128e*/ 	.byte	0x3f
	.zero		1


	//   ....[54]....
        /*1290*/ 	.word	0x00026bd0
        /*1294*/ 	.word	0x00000002
        /*1298*/ 	.word	0x00033420
        /*129c*/ 	.short	0x010a
        /*129e*/ 	.byte	0x3f
	.zero		1


	//   ....[55]....
        /*12a0*/ 	.word	0x00026f30
        /*12a4*/ 	.word	0x00000006
        /*12a8*/ 	.word	0x00033480
        /*12ac*/ 	.short	0x010a
        /*12ae*/ 	.byte	0x3f
	.zero		1


	//   ....[56]....
        /*12b0*/ 	.word	0x000273b0
        /*12b4*/ 	.word	0x00000006
        /*12b8*/ 	.word	0x00033440
        /*12bc*/ 	.short	0x010a
        /*12be*/ 	.byte	0x3f
	.zero		1


	//   ....[57]....
        /*12c0*/ 	.word	0x000278a0
        /*12c4*/ 	.word	0x00000003
        /*12c8*/ 	.word	0x00033470
        /*12cc*/ 	.short	0x010a
        /*12ce*/ 	.byte	0x3f
	.zero		1


	//   ....[58]....
        /*12d0*/ 	.word	0x00027910
        /*12d4*/ 	.word	0x00000003
        /*12d8*/ 	.word	0x00033460
        /*12dc*/ 	.short	0x010a
        /*12de*/ 	.byte	0x3f
	.zero		1


	//   ....[59]....
        /*12e0*/ 	.word	0x000284d0
        /*12e4*/ 	.word	0x00000003
        /*12e8*/ 	.word	0x00033450
        /*12ec*/ 	.short	0x0101
        /*12ee*/ 	.byte	0x3f
	.zero		1


	//   ....[60]....
        /*12f0*/ 	.word	0x00028550
        /*12f4*/ 	.word	0x00000003
        /*12f8*/ 	.word	0x00000000
        /*12fc*/ 	.short	0x0101
        /*12fe*/ 	.byte	0x3f
	.zero		1


	//   ....[61]....
        /*1300*/ 	.word	0x00028780
        /*1304*/ 	.word	0x00000000
        /*1308*/ 	.word	0x00033470
        /*130c*/ 	.short	0x010a
        /*130e*/ 	.byte	0x3f
	.zero		1


	//   ....[62]....
        /*1310*/ 	.word	0x000287f0
        /*1314*/ 	.word	0x00000000
        /*1318*/ 	.word	0x00033460
        /*131c*/ 	.short	0x010a
        /*131e*/ 	.byte	0x3f
	.zero		1


	//   ....[63]....
        /*1320*/ 	.word	0x000293f0
        /*1324*/ 	.word	0x00000000
        /*1328*/ 	.word	0x00033450
        /*132c*/ 	.short	0x0101
        /*132e*/ 	.byte	0x3f
	.zero		1


	//   ....[64]....
        /*1330*/ 	.word	0x00029440
        /*1334*/ 	.word	0x00000000
        /*1338*/ 	.word	0x00000000
        /*133c*/ 	.short	0x0101
        /*133e*/ 	.byte	0x3f
	.zero		1


	//   ....[65]....
        /*1340*/ 	.word	0x00029f90
        /*1344*/ 	.word	0x00000000
        /*1348*/ 	.word	0x00033420
        /*134c*/ 	.short	0x010a
        /*134e*/ 	.byte	0x3f
	.zero		1


	//   ....[66]....
        /*1350*/ 	.word	0x0002a140
        /*1354*/ 	.word	0x00000006
        /*1358*/ 	.word	0x00000000
        /*135c*/ 	.short	0x010a
        /*135e*/ 	.byte	0x3f
	.zero		1


	//   ....[67]....
        /*1360*/ 	.word	0x0002a1b0
        /*1364*/ 	.word	0x00000007
        /*1368*/ 	.word	0x00000000
        /*136c*/ 	.short	0x010a
        /*136e*/ 	.byte	0x3f
	.zero		1


	//   ....[68]....
        /*1370*/ 	.word	0x0002a210
        /*1374*/ 	.word	0x00000004
        /*1378*/ 	.word	0x00033460
        /*137c*/ 	.short	0x010a
        /*137e*/ 	.byte	0x3f
	.zero		1


	//   ....[69]....
        /*1380*/ 	.word	0x0002a260
        /*1384*/ 	.word	0x00000003
        /*1388*/ 	.word	0x00033460
        /*138c*/ 	.short	0x010a
        /*138e*/ 	.byte	0x3f
	.zero		1


	//   ....[70]....
        /*1390*/ 	.word	0x0002a2a0
        /*1394*/ 	.word	0x00000004
        /*1398*/ 	.word	0x00033480
        /*139c*/ 	.short	0x010a
        /*139e*/ 	.byte	0x3f
	.zero		1


	//   ....[71]....
        /*13a0*/ 	.word	0x0002a2c0
        /*13a4*/ 	.word	0x00000003
        /*13a8*/ 	.word	0x00033480
        /*13ac*/ 	.short	0x010a
        /*13ae*/ 	.byte	0x3f
	.zero		1


	//   ....[72]....
        /*13b0*/ 	.word	0x0002a320
        /*13b4*/ 	.word	0x0000002b
        /*13b8*/ 	.word	0x00033490
        /*13bc*/ 	.short	0x010a
        /*13be*/ 	.byte	0x3f
	.zero		1


	//   ....[73]....
        /*13c0*/ 	.word	0x0002a370
        /*13c4*/ 	.word	0x0000002b
        /*13c8*/ 	.word	0x00033490
        /*13cc*/ 	.short	0x010a
        /*13ce*/ 	.byte	0x3f
	.zero		1


	//   ....[74]....
        /*13d0*/ 	.word	0x0002a3c0
        /*13d4*/ 	.word	0x0000002b
        /*13d8*/ 	.word	0x00033490
        /*13dc*/ 	.short	0x010a
        /*13de*/ 	.byte	0x3f
	.zero		1


	//   ....[75]....
        /*13e0*/ 	.word	0x0002a410
        /*13e4*/ 	.word	0x0000002b
        /*13e8*/ 	.word	0x000334b0
        /*13ec*/ 	.short	0x010a
        /*13ee*/ 	.byte	0x3f
	.zero		1


	//   ....[76]....
        /*13f0*/ 	.word	0x0002a720
        /*13f4*/ 	.word	0x00000010
        /*13f8*/ 	.word	0x00033400
        /*13fc*/ 	.short	0x010a
        /*13fe*/ 	.byte	0x3f
	.zero		1


	//   ....[77]....
        /*1400*/ 	.word	0x0002a940
        /*1404*/ 	.word	0x00000010
        /*1408*/ 	.word	0x00033400
        /*140c*/ 	.short	0x010a
        /*140e*/ 	.byte	0x3f
	.zero		1


	//   ....[78]....
        /*1410*/ 	.word	0x0002a990
        /*1414*/ 	.word	0x00000000
        /*1418*/ 	.word	0x00033430
        /*141c*/ 	.short	0x010a
        /*141e*/ 	.byte	0x3f
	.zero		1


	//   ....[79]....
        /*1420*/ 	.word	0x0002a9e0
        /*1424*/ 	.word	0x0000000b
        /*1428*/ 	.word	0x00033430
        /*142c*/ 	.short	0x010a
        /*142e*/ 	.byte	0x3f
	.zero		1


	//   ....[80]....
        /*1430*/ 	.word	0x0002aa30
        /*1434*/ 	.word	0x0000000a
        /*1438*/ 	.word	0x00033450
        /*143c*/ 	.short	0x010a
        /*143e*/ 	.byte	0x3f
	.zero		1


	//   ....[81]....
        /*1440*/ 	.word	0x0002aa80
        /*1444*/ 	.word	0x00000003
        /*1448*/ 	.word	0x00033450
        /*144c*/ 	.short	0x010a
        /*144e*/ 	.byte	0x3f
	.zero		1


	//   ....[82]....
        /*1450*/ 	.word	0x0002c850
        /*1454*/ 	.word	0x00000004
        /*1458*/ 	.word	0x00033420
        /*145c*/ 	.short	0x010a
        /*145e*/ 	.byte	0x3f
	.zero		1


	//   ....[83]....
        /*1460*/ 	.word	0x0002c8a0
        /*1464*/ 	.word	0x00000005
        /*1468*/ 	.word	0x000334a0
        /*146c*/ 	.short	0x010a
        /*146e*/ 	.byte	0x3f
	.zero		1


	//   ....[84]....
        /*1470*/ 	.word	0x0002c8f0
        /*1474*/ 	.word	0x00000005
        /*1478*/ 	.word	0x000334c0
        /*147c*/ 	.short	0x010a
        /*147e*/ 	.byte	0x3f
	.zero		1


	//   ....[85]....
        /*1480*/ 	.word	0x0002c940
        /*1484*/ 	.word	0x00000007
        /*1488*/ 	.word	0x000334a0
        /*148c*/ 	.short	0x010a
        /*148e*/ 	.byte	0x3f
	.zero		1


	//   ....[86]....
        /*1490*/ 	.word	0x0002c990
        /*1494*/ 	.word	0x00000007
        /*1498*/ 	.word	0x000334c0
        /*149c*/ 	.short	0x010a
        /*149e*/ 	.byte	0x3f
	.zero		1


	//   ....[87]....
        /*14a0*/ 	.word	0x0002cb30
        /*14a4*/ 	.word	0x00000002
        /*14a8*/ 	.word	0x00033480
        /*14ac*/ 	.short	0x010a
        /*14ae*/ 	.byte	0x3f
	.zero		1


	//   ....[88]....
        /*14b0*/ 	.word	0x0002cb80
        /*14b4*/ 	.word	0x00000002
        /*14b8*/ 	.word	0x00033440
        /*14bc*/ 	.short	0x010a
        /*14be*/ 	.byte	0x3f
	.zero		1


	//   ....[89]....
        /*14c0*/ 	.word	0x0002d170
        /*14c4*/ 	.word	0x00000002
        /*14c8*/ 	.word	0x00033420
        /*14cc*/ 	.short	0x010a
        /*14ce*/ 	.byte	0x3f
	.zero		1


	//   ....[90]....
        /*14d0*/ 	.word	0x0002d1c0
        /*14d4*/ 	.word	0x00000006
        /*14d8*/ 	.word	0x00033480
        /*14dc*/ 	.short	0x010a
        /*14de*/ 	.byte	0x3f
	.zero		1


	//   ....[91]....
        /*14e0*/ 	.word	0x0002d210
        /*14e4*/ 	.word	0x00000006
        /*14e8*/ 	.word	0x00033440
        /*14ec*/ 	.short	0x010a
        /*14ee*/ 	.byte	0x3f
	.zero		1


	//   ....[92]....
        /*14f0*/ 	.word	0x0002d260
        /*14f4*/ 	.word	0x00000003
        /*14f8*/ 	.word	0x00033470
        /*14fc*/ 	.short	0x010a
        /*14fe*/ 	.byte	0x3f
	.zero		1


	//   ....[93]....
        /*1500*/ 	.word	0x0002d2b0
        /*1504*/ 	.word	0x00000003
        /*1508*/ 	.word	0x00033460
        /*150c*/ 	.short	0x010a
        /*150e*/ 	.byte	0x3f
	.zero		1


	//   ....[94]....
        /*1510*/ 	.word	0x0002d300
        /*1514*/ 	.word	0x00000000
        /*1518*/ 	.word	0x00033470
        /*151c*/ 	.short	0x010a
        /*151e*/ 	.byte	0x3f
	.zero		1


	//   ....[95]....
        /*1520*/ 	.word	0x0002d350
        /*1524*/ 	.word	0x00000000
        /*1528*/ 	.word	0x00033460
        /*152c*/ 	.short	0x010a
        /*152e*/ 	.byte	0x3f
	.zero		1


	//   ....[96]....
        /*1530*/ 	.word	0x0002ddb0
        /*1534*/ 	.word	0x00000000
        /*1538*/ 	.word	0x00033420
        /*153c*/ 	.short	0x010a
        /*153e*/ 	.byte	0x3f
	.zero		1


	//   ....[97]....
        /*1540*/ 	.word	0x0002df50
        /*1544*/ 	.word	0x00000006
        /*1548*/ 	.word	0x00000000
        /*154c*/ 	.short	0x010a
        /*154e*/ 	.byte	0x3f
	.zero		1


	//   ....[98]....
        /*1550*/ 	.word	0x0002dfa0
        /*1554*/ 	.word	0x00000007
        /*1558*/ 	.word	0x00000000
        /*155c*/ 	.short	0x010a
        /*155e*/ 	.byte	0x3f
	.zero		1


	//   ....[99]....
        /*1560*/ 	.word	0x0002dff0
        /*1564*/ 	.word	0x00000004
        /*1568*/ 	.word	0x00033460
        /*156c*/ 	.short	0x010a
        /*156e*/ 	.byte	0x3f
	.zero		1


	//   ....[100]....
        /*1570*/ 	.word	0x0002e040
        /*1574*/ 	.word	0x00000003
        /*1578*/ 	.word	0x00033460
        /*157c*/ 	.short	0x010a
        /*157e*/ 	.byte	0x3f
	.zero		1


	//   ....[101]....
        /*1580*/ 	.word	0x0002e090
        /*1584*/ 	.word	0x00000004
        /*1588*/ 	.word	0x00033480
        /*158c*/ 	.short	0x010a
        /*158e*/ 	.byte	0x3f
	.zero		1


	//----- nvinfo : EIATTR_NUM_MBARRIERS
	.align		4
.L_699:
        /*1590*/ 	.byte	0x03, 0x38
        /*1592*/ 	.short	0x0016


	//----- nvinfo : EIATTR_EXIT_INSTR_OFFSETS
	.align		4
        /*1594*/ 	.byte	0x04, 0x1c
        /*1596*/ 	.short	(.L_701 - .L_700)


	//   ....[0]....
.L_700:
        /*1598*/ 	.word	0x0002a310


	//----- nvinfo : EIATTR_MAX_THREADS
	.align		4
.L_701:
        /*159c*/ 	.byte	0x04, 0x05
        /*159e*/ 	.short	(.L_703 - .L_702)
.L_702:
        /*15a0*/ 	.word	0x00000180
        /*15a4*/ 	.word	0x00000001
        /*15a8*/ 	.word	0x00000001


	//----- nvinfo : EIATTR_CRS_STACK_SIZE
	.align		4
.L_703:
        /*15ac*/ 	.byte	0x04, 0x1e
        /*15ae*/ 	.short	(.L_705 - .L_704)
.L_704:
        /*15b0*/ 	.word	0x00000000


	//----- nvinfo : EIATTR_CBANK_PARAM_SIZE
	.align		4
.L_705:
        /*15b4*/ 	.byte	0x03, 0x19
        /*15b6*/ 	.short	0x0af0


	//----- nvinfo : EIATTR_PARAM_CBANK
	.align		4
        /*15b8*/ 	.byte	0x04, 0x0a
        /*15ba*/ 	.short	(.L_707 - .L_706)
	.align		4
.L_706:
        /*15bc*/ 	.word	index@(.nv.constant0._ZN7cutlass13device_kernelIN5flash11enable_sm90INS1_16FlashAttnFwdSm90INS1_25CollectiveMainloopFwdSm90ILi2EN4cute5tupleIJNS5_1CILi1EEES8_S8_EEENS6_IJNS7_ILi128EEENS7_ILi160EEENS7_ILi192EEEEEELi192ENS_12float_e4m3_tEfNS_4arch4Sm90ELb0ELb0ELb0ELb1ELb0ELb1ELb0ELb1ELb1ELb1ELb0ELb0EEENS1_21CollectiveEpilogueFwdINS6_IJSA_SC_SB_EEES9_NS_10bfloat16_tESG_Li256ELb1ELb1ELb0ELb1EEENS1_36VarlenDynamicPersistentTileSchedulerILi128ELi160ELi256ELi128ELb0ELb1ELb1ELb0ELb1ELb1EEEEEEEEEvNT_6ParamsE)
        /*15c0*/ 	.short	0x0210
        /*15c2*/ 	.short	0x0af0


	//----- nvinfo : EIATTR_SW_WAR
	.align		4
.L_707:
        /*15c4*/ 	.byte	0x04, 0x36
        /*15c6*/ 	.short	(.L_709 - .L_708)
.L_708:
        /*15c8*/ 	.word	0x00000008
.L_709:


//--------------------- .nv.info._ZN7cutlass13device_kernelIN5flash11enable_sm90INS1_16FlashAttnFwdSm90INS1_25CollectiveMainloopFwdSm90ILi2EN4cute5tupleIJNS5_1CILi1EEES8_S8_EEENS6_IJNS7_ILi128EEENS7_ILi160EEENS7_ILi192EEEEEELi192ENS_12float_e4m3_tEfNS_4arch4Sm90ELb0ELb1ELb0ELb0ELb0ELb0ELb0ELb1ELb1ELb1ELb0ELb0EEENS1_21CollectiveEpilogueFwdINS6_IJSA_SC_SB_EEES9_NS_10bfloat16_tESG_Li256ELb0ELb1ELb0ELb1EEENS1_30DynamicPersistentTileSchedulerILi256ELi128ELb0ELb1ELb1EEEEEEEEEvNT_6ParamsE --------------------------
	.section	.nv.info._ZN7cutlass13device_kernelIN5flash11enable_sm90INS1_16FlashAttnFwdSm90INS1_25CollectiveMainloopFwdSm90ILi2EN4cute5tupleIJNS5_1CILi1EEES8_S8_EEENS6_IJNS7_ILi128EEENS7_ILi160EEENS7_ILi192EEEEEELi192ENS_12float_e4m3_tEfNS_4arch4Sm90ELb0ELb1ELb0ELb0ELb0ELb0ELb0ELb1ELb1ELb1ELb0ELb0EEENS1_21CollectiveEpilogueFwdINS6_IJSA_SC_SB_EEES9_NS_10bfloat16_tESG_Li256ELb0ELb1ELb0ELb1EEENS1_30DynamicPersistentTileSchedulerILi256ELi128ELb0ELb1ELb1EEEEEEEEEvNT_6ParamsE,"",@"SHT_CUDA_INFO"
	.sectionflags	@""
	.align	4


	//----- nvinfo : EIATTR_CUDA_API_VERSION
	.align		4
        /*0000*/ 	.byte	0x04, 0x37
        /*0002*/ 	.short	(.L_711 - .L_710)
.L_710:
        /*0004*/ 	.word	0x00000082


	//----- nvinfo : EIATTR_KPARAM_INFO
	.align		4
.L_711:
        /*0008*/ 	.byte	0x04, 0x17
        /*000a*/ 	.short	(.L_713 - .L_712)
.L_712:
        /*000c*/ 	.word	0x00000000
        /*0010*/ 	.short	0x0000
        /*0012*/ 	.short	0x0070
        /*0014*/ 	.byte	0x00, 0xf0, 0x01, 0x2a


	//----- nvinfo : EIATTR_SPARSE_MMA_MASK
	.align		4
.L_713:
        /*0018*/ 	.byte	0x03, 0x50
        /*001a*/ 	.short	0x0000


	//----- nvinfo : EIATTR_MAXREG_COUNT
	.align		4
        /*001c*/ 	.byte	0x03, 0x1b
        /*001e*/ 	.short	0x00a8


	//----- nvinfo : EIATTR_NUM_BARRIERS
	.align		4
        /*0020*/ 	.byte	0x02, 0x4c
        /*0022*/ 	.byte	0x10
	.zero		1


	//----- nvinfo : EIATTR_EXTERNS
	.align		4
        /*0024*/ 	.byte	0x04, 0x0f
        /*0026*/ 	.short	(.L_715 - .L_714)


	//   ....[0]....
	.align		4
.L_714:
        /*0028*/ 	.word	index@(__assertfail)


	//----- nvinfo : EIATTR_ANNOTATIONS
	.align		4
.L_715:
        /*002c*/ 	.byte	0x04, 0x55
        /*002e*/ 	.short	(.L_717 - .L_716)


	//   ....[0]....
.L_716:
        /* <DEDUP_REMOVED lines=28> */


	//----- nvinfo : EIATTR_MERCURY_ISA_VERSION
	.align		4
.L_717:
        /*01e0*/ 	.byte	0x03, 0x5f
        /*01e2*/ 	.short	0x0101


	//----- nvinfo : EIATTR_INT_WARP_WIDE_INSTR_OFFSETS
	.align		4
        /*01e4*/ 	.byte	0x04, 0x31
        /*01e6*/ 	.short	(.L_719 - .L_718)


	//   ....[0]....
.L_718:
        /*01e8*/ 	.word	0x00000130


	//   ....[1]....
        /*01ec*/ 	.word	0x00000170


	//   ....[2]....
        /*01f0*/ 	.word	0x000001e0


	//   ....[3]....
        /*01f4*/ 	.word	0x000171b0


	//   ....[4]....
        /*01f8*/ 	.word	0x00017240


	//   ....[5]....
        /*01fc*/ 	.word	0x0001a320


	//   ....[6]....
        /*0200*/ 	.word	0x0001a3b0


	//----- nvinfo : EIATTR_COOP_GROUP_MASK_REGIDS
	.align		4
.L_719:
        /*0204*/ 	.byte	0x04, 0x29
        /*0206*/ 	.short	(.L_721 - .L_720)


	//   ....[0]....
.L_720:
        /*0208*/ 	.word	0xffffffff


	//   ....[1]....
        /*020c*/ 	.word	0xffffffff


	//   ....[2]....
        /*0210*/ 	.word	0xffffffff


	//   ....[3]....
        /*0214*/ 	.word	0xffffffff


	//   ....[4]....
        /*0218*/ 	.word	0xffffffff


	//   ....[5]....
        /*021c*/ 	.word	0xffffffff


	//   ....[6]....
        /*0220*/ 	.word	0xffffffff


	//   ....[7]....
        /*0224*/ 	.word	0xffffffff


	//   ....[8]....
        /*0228*/ 	.word	0xffffffff


	//   ....[9]....
        /*022c*/ 	.word	0xffffffff


	//   ....[10]....
        /*0230*/ 	.word	0xffffffff


	//   ....[11]....
        /*0234*/ 	.word	0xffffffff


	//   ....[12]....
        /*0238*/ 	.word	0xffffffff


	//   ....[13]....
        /*023c*/ 	.word	0xffffffff


	//   ....[14]....
        /*0240*/ 	.word	0xffffffff


	//   ....[15]....
        /*0244*/ 	.word	0xffffffff


	//   ....[16]....
        /*0248*/ 	.word	0xffffffff


	//   ....[17]....
        /*024c*/ 	.word	0xffffffff


	//   ....[18]....
        /*0250*/ 	.word	0xffffffff


	//   ....[19]....
        /*0254*/ 	.word	0xffffffff


	//   ....[20]....
        /*0258*/ 	.word	0xffffffff


	//   ....[21]....
        /*025c*/ 	.word	0xffffffff


	//   ....[22]....
        /*0260*/ 	.word	0xffffffff


	//   ....[23]....
        /*0264*/ 	.word	0xffffffff


	//   ....[24]....
        /*0268*/ 	.word	0xffffffff


	//   ....[25]....
        /*026c*/ 	.word	0xffffffff


	//   ....[26]....
        /*0270*/ 	.word	0xffffffff


	//   ....[27]....
        /*0274*/ 	.word	0xffffffff


	//   ....[28]....
        /*0278*/ 	.word	0xffffffff


	//   ....[29]....
        /*027c*/ 	.word	0xffffffff


	//   ....[30]....
        /*0280*/ 	.word	0xffffffff


	//   ....[31]....
        /*0284*/ 	.word	0xffffffff


	//   ....[32]....
        /*0288*/ 	.word	0xffffffff


	//   ....[33]....
        /*028c*/ 	.word	0xffffffff


	//   ....[34]....
        /*0290*/ 	.word	0xffffffff


	//   ....[35]....
        /*0294*/ 	.word	0xffffffff


	//   ....[36]....
        /*0298*/ 	.word	0xffffffff


	//   ....[37]....
        /*029c*/ 	.word	0xffffffff


	//   ....[38]....
        /*02a0*/ 	.word	0xffffffff


	//   ....[39]....
        /*02a4*/ 	.word	0xffffffff


	//   ....[40]....
        /*02a8*/ 	.word	0xffffffff


	//   ....[41]....
        /*02ac*/ 	.word	0xffffffff


	//   ....[42]....
        /*02b0*/ 	.word	0xffffffff


	//   ....[43]....
        /*02b4*/ 	.word	0xffffffff


	//   ....[44]....
        /*02b8*/ 	.word	0xffffffff


	//   ....[45]....
        /*02bc*/ 	.word	0xffffffff


	//   ....[46]....
        /*02c0*/ 	.word	0xffffffff


	//   ....[47]....
        /*02c4*/ 	.word	0xffffffff


	//   ....[48]....
        /*02c8*/ 	.word	0xffffffff


	//   ....[49]....
        /*02cc*/ 	.word	0xffffffff


	//   ....[50]....
        /*02d0*/ 	.word	0xffffffff


	//   ....[51]....
        /*02d4*/ 	.word	0xffffffff


	//   ....[52]....
        /*02d8*/ 	.word	0xffffffff


	//   ....[53]....
        /*02dc*/ 	.word	0xffffffff


	//   ....[54]....
        /*02e0*/ 	.word	0xffffffff


	//   ....[55]....
        /*02e4*/ 	.word	0xffffffff


	//   ....[56]....
        /*02e8*/ 	.word	0xffffffff


	//   ....[57]....
        /*02ec*/ 	.word	0xffffffff


	//   ....[58]....
        /*02f0*/ 	.word	0xffffffff


	//   ....[59]....
        /*02f4*/ 	.word	0xffffffff


	//   ....[60]....
        /*02f8*/ 	.word	0xffffffff


	//   ....[61]....
        /*02fc*/ 	.word	0xffffffff


	//   ....[62]....
        /*0300*/ 	.word	0xffffffff


	//   ....[63]....
        /*0304*/ 	.word	0xffffffff


	//   ....[64]....
        /*0308*/ 	.word	0xffffffff


	//   ....[65]....
        /*030c*/ 	.word	0xffffffff


	//   ....[66]....
        /*0310*/ 	.word	0xffffffff


	//   ....[67]....
        /*0314*/ 	.word	0xffffffff


	//   ....[68]....
        /*0318*/ 	.word	0xffffffff


	//   ....[69]....
        /*031c*/ 	.word	0xffffffff


	//   ....[70]....
        /*0320*/ 	.word	0xffffffff


	//   ....[71]....
        /*0324*/ 	.word	0xffffffff


	//   ....[72]....
        /*0328*/ 	.word	0xffffffff


	//   ....[73]....
        /*032c*/ 	.word	0xffffffff


	//   ....[74]....
        /*0330*/ 	.word	0xffffffff


	//   ....[75]....
        /*0334*/ 	.word	0xffffffff


	//   ....[76]....
        /*0338*/ 	.word	0xffffffff


	//   ....[77]....
        /*033c*/ 	.word	0xffffffff


	//   ....[78]....
        /*0340*/ 	.word	0xffffffff


	//   ....[79]....
        /*0344*/ 	.word	0xffffffff


	//   ....[80]....
        /*0348*/ 	.word	0xffffffff


	//   ....[81]....
        /*034c*/ 	.word	0xffffffff


	//   ....[82]....
        /*0350*/ 	.word	0xffffffff


	//   ....[83]....
        /*0354*/ 	.word	0xffffffff


	//   ....[84]....
        /*0358*/ 	.word	0xffffffff


	//   ....[85]....
        /*035c*/ 	.word	0xffffffff


	//   ....[86]....
        /*0360*/ 	.word	0xffffffff


	//   ....[87]....
        /*0364*/ 	.word	0xffffffff


	//   ....[88]....
        /*0368*/ 	.word	0xffffffff


	//   ....[89]....
        /*036c*/ 	.word	0xffffffff


	//   ....[90]....
        /*0370*/ 	.word	0xffffffff


	//   ....[91]....
        /*0374*/ 	.word	0xffffffff


	//   ....[92]....
        /*0378*/ 	.word	0xffffffff


	//   ....[93]....
        /*037c*/ 	.word	0xffffffff


	//   ....[94]....
        /*0380*/ 	.word	0xffffffff


	//   ....[95]....
        /*0384*/ 	.word	0xffffffff


	//   ....[96]....
        /*0388*/ 	.word	0xffffffff


	//   ....[97]....
        /*038c*/ 	.word	0xffffffff


	//   ....[98]....
        /*0390*/ 	.word	0xffffffff


	//   ....[99]....
        /*0394*/ 	.word	0xffffffff


	//   ....[100]....
        /*0398*/ 	.word	0xffffffff


	//   ....[101]....
        /*039c*/ 	.word	0xffffffff


	//   ....[102]....
        /*03a0*/ 	.word	0xffffffff


	//   ....[103]....
        /*03a4*/ 	.word	0xffffffff


	//   ....[104]....
        /*03a8*/ 	.word	0xffffffff


	//   ....[105]....
        /*03ac*/ 	.word	0xffffffff


	//   ....[106]....
        /*03b0*/ 	.word	0xffffffff


	//   ....[107]....
        /*03b4*/ 	.word	0xffffffff


	//   ....[108]....
        /*03b8*/ 	.word	0xffffffff


	//   ....[109]....
        /*03bc*/ 	.word	0xffffffff


	//   ....[110]....
        /*03c0*/ 	.word	0xffffffff


	//   ....[111]....
        /*03c4*/ 	.word	0xffffffff


	//   ....[112]....
        /*03c8*/ 	.word	0xffffffff


	//   ....[113]....
        /*03cc*/ 	.word	0xffffffff


	//   ....[114]....
        /*03d0*/ 	.word	0x0500000f


	//   ....[115]....
        /*03d4*/ 	.word	0x0500000f


	//   ....[116]....
        /*03d8*/ 	.word	0x0500000f


	//   ....[117]....
        /*03dc*/ 	.word	0x0500000f


	//   ....[118]....
        /*03e0*/ 	.word	0x0500000f


	//   ....[119]....
        /*03e4*/ 	.word	0x0500000f


	//   ....[120]....
        /*03e8*/ 	.word	0x0500000f


	//   ....[121]....
        /*03ec*/ 	.word	0x0500000f


	//   ....[122]....
        /*03f0*/ 	.word	0x0500000f


	//   ....[123]....
        /*03f4*/ 	.word	0x0500000f


	//----- nvinfo : EIATTR_COOP_GROUP_INSTR_OFFSETS
	.align		4
.L_721:
        /*03f8*/ 	.byte	0x04, 0x28
        /*03fa*/ 	.short	(.L_723 - .L_722)


	//   ....[0]....
.L_722:
        /*03fc*/ 	.word	0x00000070


	//   ....[1]....
        /*0400*/ 	.word	0x00000140


	//   ....[2]....
        /*0404*/ 	.word	0x00000190


	//   ....[3]....
        /*0408*/ 	.word	0x000003c0


	//   ....[4]....
        /*040c*/ 	.word	0x00000520


	//   ....[5]....
        /*0410*/ 	.word	0x00000640


	//   ....[6]....
        /*0414*/ 	.word	0x000007a0


	//   ....[7]....
        /*0418*/ 	.word	0x00001b90


	//   ....[8]....
        /*041c*/ 	.word	0x00002bf0


	//   ....[9]....
        /*0420*/ 	.word	0x00002ec0


	//   ....[10]....
        /*0424*/ 	.word	0x000043e0


	//   ....[11]....
        /*0428*/ 	.word	0x000044f0


	//   ....[12]....
        /*042c*/ 	.word	0x00004fb0


	//   ....[13]....
        /*0430*/ 	.word	0x00005010


	//   ....[14]....
        /*0434*/ 	.word	0x000073a0


	//   ....[15]....
        /*0438*/ 	.word	0x000083a0


	//   ....[16]....
        /*043c*/ 	.word	0x00008bb0


	//   ....[17]....
        /*0440*/ 	.word	0x00008cc0


	//   ....[18]....
        /*0444*/ 	.word	0x00009810


	//   ....[19]....
        /*0448*/ 	.word	0x00009880


	//   ....[20]....
        /*044c*/ 	.word	0x0000c440


	//   ....[21]....
        /*0450*/ 	.word	0x0000c450


	//   ....[22]....
        /*0454*/ 	.word	0x0000c490


	//   ....[23]....
        /*0458*/ 	.word	0x0000c4a0


	//   ....[24]....
        /*045c*/ 	.word	0x0000f070


	//   ....[25]....
        /*0460*/ 	.word	0x0000f290


	//   ....[26]....
        /*0464*/ 	.word	0x000108d0


	//   ....[27]....
        /*0468*/ 	.word	0x000109e0


	//   ....[28]....
        /*046c*/ 	.word	0x00011520


	//   ....[29]....
        /*0470*/ 	.word	0x000115b0


	//   ....[30]....
        /*0474*/ 	.word	0x00012f10


	//   ....[31]....
        /*0478*/ 	.word	0x00012f20


	//   ....[32]....
        /*047c*/ 	.word	0x00012f50


	//   ....[33]....
        /*0480*/ 	.word	0x00012f60


	//   ....[34]....
        /*0484*/ 	.word	0x000147f0


	//   ....[35]....
        /*0488*/ 	.word	0x00014830


	//   ....[36]....
        /*048c*/ 	.word	0x00014860


	//   ....[37]....
        /*0490*/ 	.word	0x00014890


	//   ....[38]....
        /*0494*/ 	.word	0x000148d0


	//   ....[39]....
        /*0498*/ 	.word	0x00014900


	//   ....[40]....
        /*049c*/ 	.word	0x00014940


	//   ....[41]....
        /*04a0*/ 	.word	0x00014970


	//   ....[42]....
        /*04a4*/ 	.word	0x000149a0


	//   ....[43]....
        /*04a8*/ 	.word	0x000149e0


	//   ....[44]....
        /*04ac*/ 	.word	0x00014a10


	//   ....[45]....
        /*04b0*/ 	.word	0x00014a40


	//   ....[46]....
        /*04b4*/ 	.word	0x00014a70


	//   ....[47]....
        /*04b8*/ 	.word	0x00014a80


	//   ....[48]....
        /*04bc*/ 	.word	0x00014a90


	//   ....[49]....
        /*04c0*/ 	.word	0x00014aa0


	//   ....[50]....
        /*04c4*/ 	.word	0x00014ac0


	//   ....[51]....
        /*04c8*/ 	.word	0x00014ad0


	//   ....[52]....
        /*04cc*/ 	.word	0x00014ae0


	//   ....[53]....
        /*04d0*/ 	.word	0x00014b10


	//   ....[54]....
        /*04d4*/ 	.word	0x00014b40


	//   ....[55]....
        /*04d8*/ 	.word	0x00014b50


	//   ....[56]....
        /*04dc*/ 	.word	0x00014b60


	//   ....[57]....
        /*04e0*/ 	.word	0x00014b70


	//   ....[58]....
        /*04e4*/ 	.word	0x00014b80


	//   ....[59]....
        /*04e8*/ 	.word	0x00014ba0


	//   ....[60]....
        /*04ec*/ 	.word	0x00014bb0


	//   ....[61]....
        /*04f0*/ 	.word	0x00014bc0


	//   ....[62]....
        /*04f4*/ 	.word	0x00014bd0


	//   ....[63]....
        /*04f8*/ 	.word	0x00014be0


	//   ....[64]....
        /*04fc*/ 	.word	0x00014bf0


	//   ....[65]....
        /*0500*/ 	.word	0x00014c00


	//   ....[66]....
        /*0504*/ 	.word	0x00014c10


	//   ....[67]....
        /*0508*/ 	.word	0x00014c20


	//   ....[68]....
        /*050c*/ 	.word	0x00014c30


	//   ....[69]....
        /*0510*/ 	.word	0x00014c40


	//   ....[70]....
        /*0514*/ 	.word	0x00014c50


	//   ....[71]....
        /*0518*/ 	.word	0x00014c60


	//   ....[72]....
        /*051c*/ 	.word	0x00014c70


	//   ....[73]....
        /*0520*/ 	.word	0x00014c80


	//   ....[74]....
        /*0524*/ 	.word	0x00014c90


	//   ....[75]....
        /*0528*/ 	.word	0x00014ca0


	//   ....[76]....
        /*052c*/ 	.word	0x00014cb0


	//   ....[77]....
        /*0530*/ 	.word	0x00014cc0


	//   ....[78]....
        /*0534*/ 	.word	0x00014cd0


	//   ....[79]....
        /*0538*/ 	.word	0x00014cf0


	//   ....[80]....
        /*053c*/ 	.word	0x00014d00


	//   ....[81]....
        /*0540*/ 	.word	0x00014d10


	//   ....[82]....
        /*0544*/ 	.word	0x00015020


	//   ....[83]....
        /*0548*/ 	.word	0x00015050


	//   ....[84]....
        /*054c*/ 	.word	0x00015080


	//   ....[85]....
        /*0550*/ 	.word	0x000150b0


	//   ....[86]....
        /*0554*/ 	.word	0x000155c0


	//   ....[87]....
        /*0558*/ 	.word	0x000155e0


	//   ....[88]....
        /*055c*/ 	.word	0x000156f0


	//   ....[89]....
        /*0560*/ 	.word	0x00015710


	//   ....[90]....
        /*0564*/ 	.word	0x00015810


	//   ....[91]....
        /*0568*/ 	.word	0x00015830


	//   ....[92]....
        /*056c*/ 	.word	0x00015940


	//   ....[93]....
        /*0570*/ 	.word	0x00015960


	//   ....[94]....
        /*0574*/ 	.word	0x00016040


	//   ....[95]....
        /*0578*/ 	.word	0x00016050


	//   ....[96]....
        /*057c*/ 	.word	0x00016160


	//   ....[97]....
        /*0580*/ 	.word	0x00016180


	//   ....[98]....
        /*0584*/ 	.word	0x00016280


	//   ....[99]....
        /*0588*/ 	.word	0x000162a0


	//   ....[100]....
        /*058c*/ 	.word	0x000163b0


	//   ....[101]....
        /*0590*/ 	.word	0x000163d0


	//   ....[102]....
        /*0594*/ 	.word	0x00016580


	//   ....[103]....
        /*0598*/ 	.word	0x00017950


	//   ....[104]....
        /*059c*/ 	.word	0x00018600


	//   ....[105]....
        /*05a0*/ 	.word	0x00018630


	//   ....[106]....
        /*05a4*/ 	.word	0x000186f0


	//   ....[107]....
        /*05a8*/ 	.word	0x00018700


	//   ....[108]....
        /*05ac*/ 	.word	0x00018790


	//   ....[109]....
        /*05b0*/ 	.word	0x000187a0


	//   ....[110]....
        /*05b4*/ 	.word	0x000187b0


	//   ....[111]....
        /*05b8*/ 	.word	0x000187c0


	//   ....[112]....
        /*05bc*/ 	.word	0x0001b330


	//   ....[113]....
        /*05c0*/ 	.word	0x0001b4d0


	//   ....[114]....
        /*05c4*/ 	.word	0x0001bb90


	//   ....[115]....
        /*05c8*/ 	.word	0x0001bd40


	//   ....[116]....
        /*05cc*/ 	.word	0x0001bd90


	//   ....[117]....
        /*05d0*/ 	.word	0x0001be20


	//   ....[118]....
        /*05d4*/ 	.word	0x0001bf20


	//   ....[119]....
        /*05d8*/ 	.word	0x0001bf80


	//   ....[120]....
        /*05dc*/ 	.word	0x0001c080


	//   ....[121]....
        /*05e0*/ 	.word	0x0001c0e0


	//   ....[122]....
        /*05e4*/ 	.word	0x0001c1c0


	//   ....[123]....
        /*05e8*/ 	.word	0x0001c510


	//----- nvinfo : EIATTR_REG_RECONFIG
	.align		4
.L_723:
        /*05ec*/ 	.byte	0x01, 0x54
	.zero		2


	//----- nvinfo : EIATTR_SYSCALL_OFFSETS
	.align		4
        /*05f0*/ 	.byte	0x04, 0x46
        /*05f2*/ 	.short	(.L_725 - .L_724)


	//   ....[0]....
.L_724:
        /*05f4*/ 	.word	0x00001d70


	//   ....[1]....
        /*05f8*/ 	.word	0x000173b0


	//   ....[2]....
        /*05fc*/ 	.word	0x00017520


	//   ....[3]....
        /*0600*/ 	.word	0x00017670


	//   ....[4]....
        /*0604*/ 	.word	0x000177b0


	//   ....[5]....
        /*0608*/ 	.word	0x00018200


	//----- nvinfo : EIATTR_MBARRIER_INSTR_OFFSETS
	.align		4
.L_725:
        /*060c*/ 	.byte	0x04, 0x39
        /*060e*/ 	.short	(.L_727 - .L_726)


	//   ....[0]....
.L_726:
        /*0610*/ 	.word	0x00000270
        /*0614*/ 	.word	0x000000ff
        /*0618*/ 	.word	0x00033400
        /*061c*/ 	.short	0x0100
        /*061e*/ 	.byte	0x08
	.zero		1


	//   ....[1]....
        /*0620*/ 	.word	0x00000280
        /*0624*/ 	.word	0x000000ff
        /*0628*/ 	.word	0x00033420
        /*062c*/ 	.short	0x0100
        /*062e*/ 	.byte	0x08
	.zero		1


	//   ....[2]....
        /*0630*/ 	.word	0x00000370
        /*0634*/ 	.word	0x000000ff
        /*0638*/ 	.word	0x00033430
        /*063c*/ 	.short	0x0100
        /*063e*/ 	.byte	0x08
	.zero		1


	//   ....[3]....
        /*0640*/ 	.word	0x00000380
        /*0644*/ 	.word	0x000000ff
        /*0648*/ 	.word	0x00033440
        /*064c*/ 	.short	0x0100
        /*064e*/ 	.byte	0x08
	.zero		1


	//   ....[4]....
        /*0650*/ 	.word	0x00000390
        /*0654*/ 	.word	0x000000ff
        /*0658*/ 	.word	0x00033438
        /*065c*/ 	.short	0x0100
        /*065e*/ 	.byte	0x08
	.zero		1


	//   ....[5]....
        /*0660*/ 	.word	0x000003a0
        /*0664*/ 	.word	0x000000ff
        /*0668*/ 	.word	0x00033448
        /*066c*/ 	.short	0x0100
        /*066e*/ 	.byte	0x08
	.zero		1


	//   ....[6]....
        /*0670*/ 	.word	0x000004d0
        /*0674*/ 	.word	0x000000ff
        /*0678*/ 	.word	0x00033450
        /*067c*/ 	.short	0x0100
        /*067e*/ 	.byte	0x08
	.zero		1


	//   ....[7]....
        /*0680*/ 	.word	0x000004e0
        /*0684*/ 	.word	0x000000ff
        /*0688*/ 	.word	0x00033460
        /*068c*/ 	.short	0x0100
        /*068e*/ 	.byte	0x08
	.zero		1


	//   ....[8]....
        /*0690*/ 	.word	0x000004f0
        /*0694*/ 	.word	0x000000ff
        /*0698*/ 	.word	0x00033458
        /*069c*/ 	.short	0x0100
        /*069e*/ 	.byte	0x08
	.zero		1


	//   ....[9]....
        /*06a0*/ 	.word	0x00000500
        /*06a4*/ 	.word	0x000000ff
        /*06a8*/ 	.word	0x00033468
        /*06ac*/ 	.short	0x0100
        /*06ae*/ 	.byte	0x08
	.zero		1


	//   ....[10]....
        /*06b0*/ 	.word	0x000005f0
        /*06b4*/ 	.word	0x000000ff
        /*06b8*/ 	.word	0x00033470
        /*06bc*/ 	.short	0x0100
        /*06be*/ 	.byte	0x06
	.zero		1


	//   ....[11]....
        /*06c0*/ 	.word	0x00000600
        /*06c4*/ 	.word	0x000000ff
        /*06c8*/ 	.word	0x00033480
        /*06cc*/ 	.short	0x0100
        /*06ce*/ 	.byte	0x06
	.zero		1


	//   ....[12]....
        /*06d0*/ 	.word	0x00000610
        /*06d4*/ 	.word	0x000000ff
        /*06d8*/ 	.word	0x00033478
        /*06dc*/ 	.short	0x0100
        /*06de*/ 	.byte	0x06
	.zero		1


	//   ....[13]....
        /*06e0*/ 	.word	0x00000620
        /*06e4*/ 	.word	0x000000ff
        /*06e8*/ 	.word	0x00033488
        /*06ec*/ 	.short	0x0100
        /*06ee*/ 	.byte	0x06
	.zero		1


	//   ....[14]....
        /*06f0*/ 	.word	0x00000750
        /*06f4*/ 	.word	0x000000ff
        /*06f8*/ 	.word	0x00033490
        /*06fc*/ 	.short	0x0100
        /*06fe*/ 	.byte	0x08
	.zero		1


	//   ....[15]....
        /*0700*/ 	.word	0x00000760
        /*0704*/ 	.word	0x000000ff
        /*0708*/ 	.word	0x000334a0
        /*070c*/ 	.short	0x0100
        /*070e*/ 	.byte	0x08
	.zero		1


	//   ....[16]....
        /*0710*/ 	.word	0x00000770
        /*0714*/ 	.word	0x000000ff
        /*0718*/ 	.word	0x00033498
        /*071c*/ 	.short	0x0100
        /*071e*/ 	.byte	0x08
	.zero		1


	//   ....[17]....
        /*0720*/ 	.word	0x00000780
        /*0724*/ 	.word	0x000000ff
        /*0728*/ 	.word	0x000334a8
        /*072c*/ 	.short	0x0100
        /*072e*/ 	.byte	0x08
	.zero		1


	//   ....[18]....
        /*0730*/ 	.word	0x000008b0
        /*0734*/ 	.word	0x000000ff
        /*0738*/ 	.word	0x000334b0
        /*073c*/ 	.short	0x0100
        /*073e*/ 	.byte	0x08
	.zero		1


	//   ....[19]....
        /*0740*/ 	.word	0x000008c0
        /*0744*/ 	.word	0x000000ff
        /*0748*/ 	.word	0x000334c0
        /*074c*/ 	.short	0x0100
        /*074e*/ 	.byte	0x08
	.zero		1


	//   ....[20]....
        /*0750*/ 	.word	0x000008d0
        /*0754*/ 	.word	0x000000ff
        /*0758*/ 	.word	0x000334b8
        /*075c*/ 	.short	0x0100
        /*075e*/ 	.byte	0x08
	.zero		1


	//   ....[21]....
        /*0760*/ 	.word	0x000008e0
        /*0764*/ 	.word	0x000000ff
        /*0768*/ 	.word	0x000334c8
        /*076c*/ 	.short	0x0100
        /*076e*/ 	.byte	0x08
	.zero		1


	//   ....[22]....
        /*0770*/ 	.word	0x00001df0
        /*0774*/ 	.word	0x000000ff
        /*0778*/ 	.word	0x00033400
        /*077c*/ 	.short	0x010a
        /*077e*/ 	.byte	0x29
	.zero		1


	//   ....[23]....
        /*0780*/ 	.word	0x00001e70
        /*0784*/ 	.word	0x00000003
        /*0788*/ 	.word	0x00033430
        /*078c*/ 	.short	0x010a
        /*078e*/ 	.byte	0x3f
	.zero		1


	//   ....[24]....
        /*0790*/ 	.word	0x00001ef0
        /*0794*/ 	.word	0x00000003
        /*0798*/ 	.word	0x00033430
        /*079c*/ 	.short	0x010a
        /*079e*/ 	.byte	0x3f
	.zero		1


	//   ....[25]....
        /*07a0*/ 	.word	0x00002cc0
        /*07a4*/ 	.word	0x00000000
        /*07a8*/ 	.word	0x00000000
        /*07ac*/ 	.short	0x0101
        /*07ae*/ 	.byte	0x3f
	.zero		1


	//   ....[26]....
        /*07b0*/ 	.word	0x000063c0
        /*07b4*/ 	.word	0x000000ff
        /*07b8*/ 	.word	0x00033430
        /*07bc*/ 	.short	0x010a
        /*07be*/ 	.byte	0x06
	.zero		1


	//   ....[27]....
        /*07c0*/ 	.word	0x00006400
        /*07c4*/ 	.word	0x000000ff
        /*07c8*/ 	.word	0x00033430
        /*07cc*/ 	.short	0x010a
        /*07ce*/ 	.byte	0x06
	.zero		1


	//   ....[28]....
        /*07d0*/ 	.word	0x00006ff0
        /*07d4*/ 	.word	0x000000ff
        /*07d8*/ 	.word	0x00033450
        /*07dc*/ 	.short	0x010a
        /*07de*/ 	.byte	0x06
	.zero		1


	//   ....[29]....
        /*07e0*/ 	.word	0x00007030
        /*07e4*/ 	.word	0x000000ff
        /*07e8*/ 	.word	0x00033450
        /*07ec*/ 	.short	0x010a
        /*07ee*/ 	.byte	0x06
	.zero		1


	//   ....[30]....
        /*07f0*/ 	.word	0x000073d0
        /*07f4*/ 	.word	0x00000009
        /*07f8*/ 	.word	0x00000000
        /*07fc*/ 	.short	0x0101
        /*07fe*/ 	.byte	0x3f
	.zero		1


	//   ....[31]....
        /*0800*/ 	.word	0x0000a5d0
        /*0804*/ 	.word	0x000000ff
        /*0808*/ 	.word	0x00000000
        /*080c*/ 	.short	0x0101
        /*080e*/ 	.byte	0x06
	.zero		1


	//   ....[32]....
        /*0810*/ 	.word	0x0000b1b0
        /*0814*/ 	.word	0x000000ff
        /*0818*/ 	.word	0x00033430
        /*081c*/ 	.short	0x010a
        /*081e*/ 	.byte	0x06
	.zero		1


	//   ....[33]....
        /*0820*/ 	.word	0x0000b1f0
        /*0824*/ 	.word	0x000000ff
        /*0828*/ 	.word	0x00033430
        /*082c*/ 	.short	0x010a
        /*082e*/ 	.byte	0x06
	.zero		1


	//   ....[34]....
        /*0830*/ 	.word	0x0000be10
        /*0834*/ 	.word	0x000000ff
        /*0838*/ 	.word	0x00033450
        /*083c*/ 	.short	0x010a
        /*083e*/ 	.byte	0x06
	.zero		1


	//   ....[35]....
        /*0840*/ 	.word	0x0000be50
        /*0844*/ 	.word	0x000000ff
        /*0848*/ 	.word	0x00033450
        /*084c*/ 	.short	0x010a
        /*084e*/ 	.byte	0x06
	.zero		1


	//   ....[36]....
        /*0850*/ 	.word	0x0000d590
        /*0854*/ 	.word	0x00000005
        /*0858*/ 	.word	0x00000000
        /*085c*/ 	.short	0x0101
        /*085e*/ 	.byte	0x3f
	.zero		1


	//   ....[37]....
        /*0860*/ 	.word	0x0000d740
        /*0864*/ 	.word	0x000000ff
        /*0868*/ 	.word	0x00000000
        /*086c*/ 	.short	0x0101
        /*086e*/ 	.byte	0x06
	.zero		1


	//   ....[38]....
        /*0870*/ 	.word	0x0000e0c0
        /*0874*/ 	.word	0x000000ff
        /*0878*/ 	.word	0x00033430
        /*087c*/ 	.short	0x010a
        /*087e*/ 	.byte	0x06
	.zero		1


	//   ....[39]....
        /*0880*/ 	.word	0x0000e100
        /*0884*/ 	.word	0x000000ff
        /*0888*/ 	.word	0x00033430
        /*088c*/ 	.short	0x010a
        /*088e*/ 	.byte	0x06
	.zero		1


	//   ....[40]....
        /*0890*/ 	.word	0x0000ed20
        /*0894*/ 	.word	0x000000ff
        /*0898*/ 	.word	0x00033450
        /*089c*/ 	.short	0x010a
        /*089e*/ 	.byte	0x06
	.zero		1


	//   ....[41]....
        /*08a0*/ 	.word	0x0000ed60
        /*08a4*/ 	.word	0x000000ff
        /*08a8*/ 	.word	0x00033450
        /*08ac*/ 	.short	0x010a
        /*08ae*/ 	.byte	0x06
	.zero		1


	//   ....[42]....
        /*08b0*/ 	.word	0x0000f0a0
        /*08b4*/ 	.word	0x00000000
        /*08b8*/ 	.word	0x00000000
        /*08bc*/ 	.short	0x0101
        /*08be*/ 	.byte	0x3f
	.zero		1


	//   ....[43]....
        /*08c0*/ 	.word	0x000122f0
        /*08c4*/ 	.word	0x000000ff
        /*08c8*/ 	.word	0x00000000
        /*08cc*/ 	.short	0x0101
        /*08ce*/ 	.byte	0x06
	.zero		1


	//   ....[44]....
        /*08d0*/ 	.word	0x00012b70
        /*08d4*/ 	.word	0x000000ff
        /*08d8*/ 	.word	0x00033450
        /*08dc*/ 	.short	0x010a
        /*08de*/ 	.byte	0x09
	.zero		1


	//   ....[45]....
        /*08e0*/ 	.word	0x00012bb0
        /*08e4*/ 	.word	0x000000ff
        /*08e8*/ 	.word	0x00033450
        /*08ec*/ 	.short	0x010a
        /*08ee*/ 	.byte	0x09
	.zero		1


	//   ....[46]....
        /*08f0*/ 	.word	0x00013320
        /*08f4*/ 	.word	0x000000ff
        /*08f8*/ 	.word	0x00000000
        /*08fc*/ 	.short	0x0101
        /*08fe*/ 	.byte	0x04
	.zero		1


	//   ....[47]....
        /*0900*/ 	.word	0x000155b0
        /*0904*/ 	.word	0x00000027
        /*0908*/ 	.word	0x00000000
        /*090c*/ 	.short	0x0101
        /*090e*/ 	.byte	0x3f
	.zero		1


	//   ....[48]....
        /*0910*/ 	.word	0x00017bb0
        /*0914*/ 	.word	0x00000004
        /*0918*/ 	.word	0x00033480
        /*091c*/ 	.short	0x010a
        /*091e*/ 	.byte	0x3f
	.zero		1


	//   ....[49]....
        /*0920*/ 	.word	0x00017e20
        /*0924*/ 	.word	0x00000004
        /*0928*/ 	.word	0x00033440
        /*092c*/ 	.short	0x010a
        /*092e*/ 	.byte	0x3f
	.zero		1


	//   ....[50]....
        /*0930*/ 	.word	0x00018900
        /*0934*/ 	.word	0x00000012
        /*0938*/ 	.word	0x00033400
        /*093c*/ 	.short	0x0107
        /*093e*/ 	.byte	0x3f
	.zero		1


	//   ....[51]....
        /*0940*/ 	.word	0x00018a00
        /*0944*/ 	.word	0x00000012
        /*0948*/ 	.word	0x00033400
        /*094c*/ 	.short	0x0101
        /*094e*/ 	.byte	0x3f
	.zero		1


	//   ....[52]....
        /*0950*/ 	.word	0x00018a20
        /*0954*/ 	.word	0x00000012
        /*0958*/ 	.word	0x00033420
        /*095c*/ 	.short	0x010a
        /*095e*/ 	.byte	0x3f
	.zero		1


	//   ....[53]....
        /*0960*/ 	.word	0x00018d20
        /*0964*/ 	.word	0x00000006
        /*0968*/ 	.word	0x00033480
        /*096c*/ 	.short	0x010a
        /*096e*/ 	.byte	0x3f
	.zero		1


	//   ....[54]....
        /*0970*/ 	.word	0x00019170
        /*0974*/ 	.word	0x00000006
        /*0978*/ 	.word	0x00033440
        /*097c*/ 	.short	0x010a
        /*097e*/ 	.byte	0x3f
	.zero		1


	//   ....[55]....
        /*0980*/ 	.word	0x00019620
        /*0984*/ 	.word	0x00000003
        /*0988*/ 	.word	0x00033470
        /*098c*/ 	.short	0x010a
        /*098e*/ 	.byte	0x3f
	.zero		1


	//   ....[56]....
        /*0990*/ 	.word	0x00019690
        /*0994*/ 	.word	0x00000003
        /*0998*/ 	.word	0x00033460
        /*099c*/ 	.short	0x010a
        /*099e*/ 	.byte	0x3f
	.zero		1


	//   ....[57]....
        /*09a0*/ 	.word	0x0001a200
        /*09a4*/ 	.word	0x00000003
        /*09a8*/ 	.word	0x00033450
        /*09ac*/ 	.short	0x0101
        /*09ae*/ 	.byte	0x3f
	.zero		1


	//   ....[58]....
        /*09b0*/ 	.word	0x0001a280
        /*09b4*/ 	.word	0x00000003
        /*09b8*/ 	.word	0x00000000
        /*09bc*/ 	.short	0x0101
        /*09be*/ 	.byte	0x3f
	.zero		1


	//   ....[59]....
        /*09c0*/ 	.word	0x0001a4b0
        /*09c4*/ 	.word	0x00000000
        /*09c8*/ 	.word	0x00033470
        /*09cc*/ 	.short	0x010a
        /*09ce*/ 	.byte	0x3f
	.zero		1


	//   ....[60]....
        /*09d0*/ 	.word	0x0001a520
        /*09d4*/ 	.word	0x00000000
        /*09d8*/ 	.word	0x00033460
        /*09dc*/ 	.short	0x010a
        /*09de*/ 	.byte	0x3f
	.zero		1


	//   ....[61]....
        /*09e0*/ 	.word	0x0001b150
        /*09e4*/ 	.word	0x00000000
        /*09e8*/ 	.word	0x00033450
        /*09ec*/ 	.short	0x0101
        /*09ee*/ 	.byte	0x3f
	.zero		1


	//   ....[62]....
        /*09f0*/ 	.word	0x0001b1a0
        /*09f4*/ 	.word	0x00000002
        /*09f8*/ 	.word	0x00000000
        /*09fc*/ 	.short	0x0101
        /*09fe*/ 	.byte	0x3f
	.zero		1


	//   ....[63]....
        /*0a00*/ 	.word	0x0001b450
        /*0a04*/ 	.word	0x00000000
        /*0a08*/ 	.word	0x00033420
        /*0a0c*/ 	.short	0x010a
        /*0a0e*/ 	.byte	0x3f
	.zero		1


	//   ....[64]....
        /*0a10*/ 	.word	0x0001b610
        /*0a14*/ 	.word	0x00000006
        /*0a18*/ 	.word	0x00000000
        /*0a1c*/ 	.short	0x010a
        /*0a1e*/ 	.byte	0x3f
	.zero		1


	//   ....[65]....
        /*0a20*/ 	.word	0x0001b680
        /*0a24*/ 	.word	0x00000007
        /*0a28*/ 	.word	0x00000000
        /*0a2c*/ 	.short	0x010a
        /*0a2e*/ 	.byte	0x3f
	.zero		1


	//   ....[66]....
        /*0a30*/ 	.word	0x0001b6e0
        /*0a34*/ 	.word	0x00000004
        /*0a38*/ 	.word	0x00033460
        /*0a3c*/ 	.short	0x010a
        /*0a3e*/ 	.byte	0x3f
	.zero		1


	//   ....[67]....
        /*0a40*/ 	.word	0x0001b730
        /*0a44*/ 	.word	0x00000003
        /*0a48*/ 	.word	0x00033460
        /*0a4c*/ 	.short	0x010a
        /*0a4e*/ 	.byte	0x3f
	.zero		1


	//   ....[68]....
        /*0a50*/ 	.word	0x0001b770
        /*0a54*/ 	.word	0x00000004
        /*0a58*/ 	.word	0x00033480
        /*0a5c*/ 	.short	0x010a
        /*0a5e*/ 	.byte	0x3f
	.zero		1


	//   ....[69]....
        /*0a60*/ 	.word	0x0001b790
        /*0a64*/ 	.word	0x00000003
        /*0a68*/ 	.word	0x00033480
        /*0a6c*/ 	.short	0x010a
        /*0a6e*/ 	.byte	0x3f
	.zero		1


	//   ....[70]....
        /*0a70*/ 	.word	0x0001b800
        /*0a74*/ 	.word	0x00000003
        /*0a78*/ 	.word	0x00033400
        /*0a7c*/ 	.short	0x010a
        /*0a7e*/ 	.byte	0x3f
	.zero		1


	//   ....[71]....
        /*0a80*/ 	.word	0x0001b850
        /*0a84*/ 	.word	0x00000003
        /*0a88*/ 	.word	0x00033430
        /*0a8c*/ 	.short	0x010a
        /*0a8e*/ 	.byte	0x3f
	.zero		1


	//   ....[72]....
        /*0a90*/ 	.word	0x0001b8b0
        /*0a94*/ 	.word	0x00000008
        /*0a98*/ 	.word	0x00033430
        /*0a9c*/ 	.short	0x010a
        /*0a9e*/ 	.byte	0x3f
	.zero		1


	//   ....[73]....
        /*0aa0*/ 	.word	0x0001b910
        /*0aa4*/ 	.word	0x00000008
        /*0aa8*/ 	.word	0x00033450
        /*0aac*/ 	.short	0x010a
        /*0aae*/ 	.byte	0x3f
	.zero		1


	//   ....[74]....
        /*0ab0*/ 	.word	0x0001b970
        /*0ab4*/ 	.word	0x00000003
        /*0ab8*/ 	.word	0x00033430
        /*0abc*/ 	.short	0x010a
        /*0abe*/ 	.byte	0x3f
	.zero		1


	//   ....[75]....
        /*0ac0*/ 	.word	0x0001b9d0
        /*0ac4*/ 	.word	0x00000003
        /*0ac8*/ 	.word	0x00033450
        /*0acc*/ 	.short	0x010a
        /*0ace*/ 	.byte	0x3f
	.zero		1


	//   ....[76]....
        /*0ad0*/ 	.word	0x0001ba30
        /*0ad4*/ 	.word	0x00000003
        /*0ad8*/ 	.word	0x00033430
        /*0adc*/ 	.short	0x010a
        /*0ade*/ 	.byte	0x3f
	.zero		1


	//   ....[77]....
        /*0ae0*/ 	.word	0x0001ba90
        /*0ae4*/ 	.word	0x00000003
        /*0ae8*/ 	.word	0x00033450
        /*0aec*/ 	.short	0x010a
        /*0aee*/ 	.byte	0x3f
	.zero		1


	//   ....[78]....
        /*0af0*/ 	.word	0x0001baf0
        /*0af4*/ 	.word	0x00000007
        /*0af8*/ 	.word	0x00033450
        /*0afc*/ 	.short	0x010a
        /*0afe*/ 	.byte	0x3f
	.zero		1


	//   ....[79]....
        /*0b00*/ 	.word	0x0001bc40
        /*0b04*/ 	.word	0x00000004
        /*0b08*/ 	.word	0x00033480
        /*0b0c*/ 	.short	0x010a
        /*0b0e*/ 	.byte	0x3f
	.zero		1


	//   ....[80]....
        /*0b10*/ 	.word	0x0001bc90
        /*0b14*/ 	.word	0x00000004
        /*0b18*/ 	.word	0x00033440
        /*0b1c*/ 	.short	0x010a
        /*0b1e*/ 	.byte	0x3f
	.zero		1


	//   ....[81]....
        /*0b20*/ 	.word	0x0001c200
        /*0b24*/ 	.word	0x00000012
        /*0b28*/ 	.word	0x00033420
        /*0b2c*/ 	.short	0x010a
        /*0b2e*/ 	.byte	0x3f
	.zero		1


	//   ....[82]....
        /*0b30*/ 	.word	0x0001c250
        /*0b34*/ 	.word	0x00000006
        /*0b38*/ 	.word	0x00033480
        /*0b3c*/ 	.short	0x010a
        /*0b3e*/ 	.byte	0x3f
	.zero		1


	//   ....[83]....
        /*0b40*/ 	.word	0x0001c2a0
        /*0b44*/ 	.word	0x00000006
        /*0b48*/ 	.word	0x00033440
        /*0b4c*/ 	.short	0x010a
        /*0b4e*/ 	.byte	0x3f
	.zero		1


	//   ....[84]....
        /*0b50*/ 	.word	0x0001c2f0
        /*0b54*/ 	.word	0x00000003
        /*0b58*/ 	.word	0x00033470
        /*0b5c*/ 	.short	0x010a
        /*0b5e*/ 	.byte	0x3f
	.zero		1


	//   ....[85]....
        /*0b60*/ 	.word	0x0001c340
        /*0b64*/ 	.word	0x00000003
        /*0b68*/ 	.word	0x00033460
        /*0b6c*/ 	.short	0x010a
        /*0b6e*/ 	.byte	0x3f
	.zero		1


	//   ....[86]....
        /*0b70*/ 	.word	0x0001c390
        /*0b74*/ 	.word	0x00000000
        /*0b78*/ 	.word	0x00033470
        /*0b7c*/ 	.short	0x010a
        /*0b7e*/ 	.byte	0x3f
	.zero		1


	//   ....[87]....
        /*0b80*/ 	.word	0x0001c3e0
        /*0b84*/ 	.word	0x00000000
        /*0b88*/ 	.word	0x00033460
        /*0b8c*/ 	.short	0x010a
        /*0b8e*/ 	.byte	0x3f
	.zero		1


	//   ....[88]....
        /*0b90*/ 	.word	0x0001c430
        /*0b94*/ 	.word	0x00000000
        /*0b98*/ 	.word	0x00033420
        /*0b9c*/ 	.short	0x010a
        /*0b9e*/ 	.byte	0x3f
	.zero		1


	//   ....[89]....
        /*0ba0*/ 	.word	0x0001c5d0
        /*0ba4*/ 	.word	0x00000006
        /*0ba8*/ 	.word	0x00000000
        /*0bac*/ 	.short	0x010a
        /*0bae*/ 	.byte	0x3f
	.zero		1


	//   ....[90]....
        /*0bb0*/ 	.word	0x0001c620
        /*0bb4*/ 	.word	0x00000007
        /*0bb8*/ 	.word	0x00000000
        /*0bbc*/ 	.short	0x010a
        /*0bbe*/ 	.byte	0x3f
	.zero		1


	//   ....[91]....
        /*0bc0*/ 	.word	0x0001c670
        /*0bc4*/ 	.word	0x00000004
        /*0bc8*/ 	.word	0x00033460
        /*0bcc*/ 	.short	0x010a
        /*0bce*/ 	.byte	0x3f
	.zero		1


	//   ....[92]....
        /*0bd0*/ 	.word	0x0001c6c0
        /*0bd4*/ 	.word	0x00000003
        /*0bd8*/ 	.word	0x00033460
        /*0bdc*/ 	.short	0x010a
        /*0bde*/ 	.byte	0x3f
	.zero		1


	//   ....[93]....
        /*0be0*/ 	.word	0x0001c710
        /*0be4*/ 	.word	0x00000004
        /*0be8*/ 	.word	0x00033480
        /*0bec*/ 	.short	0x010a
        /*0bee*/ 	.byte	0x3f
	.zero		1


	//----- nvinfo : EIATTR_NUM_MBARRIERS
	.align		4
.L_727:
        /*0bf0*/ 	.byte	0x03, 0x38
        /*0bf2*/ 	.short	0x0016


	//----- nvinfo : EIATTR_EXIT_INSTR_OFFSETS
	.align		4
        /*0bf4*/ 	.byte	0x04, 0x1c
        /*0bf6*/ 	.short	(.L_729 - .L_728)


	//   ....[0]....
.L_728:
        /*0bf8*/ 	.word	0x00000a40


	//   ....[1]....
        /*0bfc*/ 	.word	0x00016510


	//   ....[2]....
        /*0c00*/ 	.word	0x0001b7e0


	//----- nvinfo : EIATTR_MAX_THREADS
	.align		4
.L_729:
        /*0c04*/ 	.byte	0x04, 0x05
        /*0c06*/ 	.short	(.L_731 - .L_730)
.L_730:
        /*0c08*/ 	.word	0x00000180
        /*0c0c*/ 	.word	0x00000001
        /*0c10*/ 	.word	0x00000001


	//----- nvinfo : EIATTR_CRS_STACK_SIZE
	.align		4
.L_731:
        /*0c14*/ 	.byte	0x04, 0x1e
        /*0c16*/ 	.short	(.L_733 - .L_732)
.L_732:
        /*0c18*/ 	.word	0x00000000


	//----- nvinfo : EIATTR_CBANK_PARAM_SIZE
	.align		4
.L_733:
        /*0c1c*/ 	.byte	0x03, 0x19
        /*0c1e*/ 	.short	0x0af0


	//----- nvinfo : EIATTR_PARAM_CBANK
	.align		4
        /*0c20*/ 	.byte	0x04, 0x0a
        /*0c22*/ 	.short	(.L_735 - .L_734)
	.align		4
.L_734:
        /*0c24*/ 	.word	index@(.nv.constant0._ZN7cutlass13device_kernelIN5flash11enable_sm90INS1_16FlashAttnFwdSm90INS1_25CollectiveMainloopFwdSm90ILi2EN4cute5tupleIJNS5_1CILi1EEES8_S8_EEENS6_IJNS7_ILi128EEENS7_ILi160EEENS7_ILi192EEEEEELi192ENS_12float_e4m3_tEfNS_4arch4Sm90ELb0ELb1ELb0ELb0ELb0ELb0ELb0ELb1ELb1ELb1ELb0ELb0EEENS1_21CollectiveEpilogueFwdINS6_IJSA_SC_SB_EEES9_NS_10bfloat16_tESG_Li256ELb0ELb1ELb0ELb1EEENS1_30DynamicPersistentTileSchedulerILi256ELi128ELb0ELb1ELb1EEEEEEEEEvNT_6ParamsE)
        /*0c28*/ 	.short	0x0210
        /*0c2a*/ 	.short	0x0af0


	//----- nvinfo : EIATTR_SW_WAR
	.align		4
.L_735:
        /*0c2c*/ 	.byte	0x04, 0x36
        /*0c2e*/ 	.short	(.L_737 - .L_736)
.L_736:
        /*0c30*/ 	.word	0x00000008
.L_737:


//--------------------- .nv.info._ZN7cutlass13device_kernelIN5flash11enable_sm90INS1_16FlashAttnFwdSm90INS1_25CollectiveMainloopFwdSm90ILi2EN4cute5tupleIJNS5_1CILi1EEES8_S8_EEENS6_IJNS7_ILi128EEENS7_ILi160EEENS7_ILi192EEEEEELi192ENS_12float_e4m3_tEfNS_4arch4Sm90ELb0ELb1ELb0ELb1ELb0ELb0ELb0ELb1ELb1ELb1ELb0ELb0EEENS1_21CollectiveEpilogueFwdINS6_IJSA_SC_SB_EEES9_NS_10bfloat16_tESG_Li256ELb1ELb1ELb0ELb1EEENS1_36VarlenDynamicPersistentTileSchedulerILi128ELi160ELi256ELi128ELb0ELb1ELb1ELb1ELb0ELb1EEEEEEEEEvNT_6ParamsE --------------------------
	.section	.nv.info._ZN7cutlass13device_kernelIN5flash11enable_sm90INS1_16FlashAttnFwdSm90INS1_25CollectiveMainloopFwdSm90ILi2EN4cute5tupleIJNS5_1CILi1EEES8_S8_EEENS6_IJNS7_ILi128EEENS7_ILi160EEENS7_ILi192EEEEEELi192ENS_12float_e4m3_tEfNS_4arch4Sm90ELb0ELb1ELb0ELb1ELb0ELb0ELb0ELb1ELb1ELb1ELb0ELb0EEENS1_21CollectiveEpilogueFwdINS6_IJSA_SC_SB_EEES9_NS_10bfloat16_tESG_Li256ELb1ELb1ELb0ELb1EEENS1_36VarlenDynamicPersistentTileSchedulerILi128ELi160ELi256ELi128ELb0ELb1ELb1ELb1ELb0ELb1EEEEEEEEEvNT_6ParamsE,"",@"SHT_CUDA_INFO"
	.sectionflags	@""
	.align	4


	//----- nvinfo : EIATTR_CUDA_API_VERSION
	.align		4
        /*0000*/ 	.byte	0x04, 0x37
        /*0002*/ 	.short	(.L_739 - .L_738)
.L_738:
        /*0004*/ 	.word	0x00000082


	//----- nvinfo : EIATTR_KPARAM_INFO
	.align		4
.L_739:
        /*0008*/ 	.byte	0x04, 0x17
        /*000a*/ 	.short	(.L_741 - .L_740)
.L_740:
        /*000c*/ 	.word	0x00000000
        /*0010*/ 	.short	0x0000
        /*0012*/ 	.short	0x0070
        /*0014*/ 	.byte	0x00, 0xf0, 0x01, 0x2a


	//----- nvinfo : EIATTR_SPARSE_MMA_MASK
	.align		4
.L_741:
        /*0018*/ 	.byte	0x03, 0x50
        /*001a*/ 	.short	0x0000


	//----- nvinfo : EIATTR_MAXREG_COUNT
	.align		4
        /*001c*/ 	.byte	0x03, 0x1b
        /*001e*/ 	.short	0x00a8


	//----- nvinfo : EIATTR_NUM_BARRIERS
	.align		4
        /*0020*/ 	.byte	0x02, 0x4c
        /*0022*/ 	.byte	0x10
	.zero		1


	//----- nvinfo : EIATTR_EXTERNS
	.align		4
        /*0024*/ 	.byte	0x04, 0x0f
        /*0026*/ 	.short	(.L_743 - .L_742)


	//   ....[0]....
	.align		4
.L_742:
        /*0028*/ 	.word	index@(__assertfail)


	//----- nvinfo : EIATTR_ANNOTATIONS
	.align		4
.L_743:
        /*002c*/ 	.byte	0x04, 0x55
        /*002e*/ 	.short	(.L_745 - .L_744)


	//   ....[0]....
.L_744:
        /* <DEDUP_REMOVED lines=38> */


	//----- nvinfo : EIATTR_MERCURY_ISA_VERSION
	.align		4
.L_745:
        /*0280*/ 	.byte	0x03, 0x5f
        /*0282*/ 	.short	0x0101


	//----- nvinfo : EIATTR_UNUSED_LOAD_BYTE_OFFSET
	.align		4
        /*0284*/ 	.byte	0x04, 0x44
        /*0286*/ 	.short	(.L_747 - .L_746)


	//   ....[0]....
.L_746:
        /*0288*/ 	.word	0x00000a40
        /*028c*/ 	.word	0x0000fff0


	//   ....[1]....
        /*0290*/ 	.word	0x00013a40
        /*0294*/ 	.word	0x0000fff0


	//----- nvinfo : EIATTR_INT_WARP_WIDE_INSTR_OFFSETS
	.align		4
.L_747:
        /*0298*/ 	.byte	0x04, 0x31
        /*029a*/ 	.short	(.L_749 - .L_748)


	//   ....[0]....
.L_748:
        /*029c*/ 	.word	0x00000130


	//   ....[1]....
        /*02a0*/ 	.word	0x00000170


	//   ....[2]....
        /*02a4*/ 	.word	0x000001e0


	//   ....[3]....
        /*02a8*/ 	.word	0x00018530


	//   ....[4]....
        /*02ac*/ 	.word	0x000185c0


	//   ....[5]....
        /*02b0*/ 	.word	0x0001b7d0


	//   ....[6]....
        /*02b4*/ 	.word	0x0001b860


	//----- nvinfo : EIATTR_COOP_GROUP_MASK_REGIDS
	.align		4
.L_749:
        /*02b8*/ 	.byte	0x04, 0x29
        /*02ba*/ 	.short	(.L_751 - .L_750)


	//   ....[0]....
.L_750:
        /*02bc*/ 	.word	0xffffffff


	//   ....[1]....
        /*02c0*/ 	.word	0xffffffff


	//   ....[2]....
        /*02c4*/ 	.word	0xffffffff


	//   ....[3]....
        /*02c8*/ 	.word	0xffffffff


	//   ....[4]....
        /*02cc*/ 	.word	0xffffffff


	//   ....[5]....
        /*02d0*/ 	.word	0xffffffff


	//   ....[6]....
        /*02d4*/ 	.word	0xffffffff


	//   ....[7]....
        /*02d8*/ 	.word	0xffffffff


	//   ....[8]....
        /*02dc*/ 	.word	0xffffffff


	//   ....[9]....
        /*02e0*/ 	.word	0xffffffff


	//   ....[10]....
        /*02e4*/ 	.word	0xffffffff


	//   ....[11]....
        /*02e8*/ 	.word	0xffffffff


	//   ....[12]....
        /*02ec*/ 	.word	0xffffffff


	//   ....[13]....
        /*02f0*/ 	.word	0xffffffff


	//   ....[14]....
        /*02f4*/ 	.word	0xffffffff


	//   ....[15]....
        /*02f8*/ 	.word	0xffffffff


	//   ....[16]....
        /*02fc*/ 	.word	0xffffffff


	//   ....[17]....
        /*0300*/ 	.word	0xffffffff


	//   ....[18]....
        /*0304*/ 	.word	0xffffffff


	//   ....[19]....
        /*0308*/ 	.word	0xffffffff


	//   ....[20]....
        /*030c*/ 	.word	0xffffffff


	//   ....[21]....
        /*0310*/ 	.word	0xffffffff


	//   ....[22]....
        /*0314*/ 	.word	0xffffffff


	//   ....[23]....
        /*0318*/ 	.word	0xffffffff


	//   ....[24]....
        /*031c*/ 	.word	0xffffffff


	//   ....[25]....
        /*0320*/ 	.word	0xffffffff


	//   ....[26]....
        /*0324*/ 	.word	0xffffffff


	//   ....[27]....
        /*0328*/ 	.word	0xffffffff


	//   ....[28]....
        /*032c*/ 	.word	0xffffffff


	//   ....[29]....
        /*0330*/ 	.word	0xffffffff


	//   ....[30]....
        /*0334*/ 	.word	0xffffffff


	//   ....[31]....
        /*0338*/ 	.word	0xffffffff


	//   ....[32]....
        /*033c*/ 	.word	0xffffffff


	//   ....[33]....
        /*0340*/ 	.word	0xffffffff


	//   ....[34]....
        /*0344*/ 	.word	0xffffffff


	//   ....[35]....
        /*0348*/ 	.word	0xffffffff


	//   ....[36]....
        /*034c*/ 	.word	0xffffffff


	//   ....[37]....
        /*0350*/ 	.word	0xffffffff


	//   ....[38]....
        /*0354*/ 	.word	0xffffffff


	//   ....[39]....
        /*0358*/ 	.word	0xffffffff


	//   ....[40]....
        /*035c*/ 	.word	0xffffffff


	//   ....[41]....
        /*0360*/ 	.word	0xffffffff


	//   ....[42]....
        /*0364*/ 	.word	0xffffffff


	//   ....[43]....
        /*0368*/ 	.word	0xffffffff


	//   ....[44]....
        /*036c*/ 	.word	0xffffffff


	//   ....[45]....
        /*0370*/ 	.word	0xffffffff


	//   ....[46]....
        /*0374*/ 	.word	0xffffffff


	//   ....[47]....
        /*0378*/ 	.word	0xffffffff


	//   ....[48]....
        /*037c*/ 	.word	0xffffffff


	//   ....[49]....
        /*0380*/ 	.word	0xffffffff


	//   ....[50]....
        /*0384*/ 	.word	0xffffffff


	//   ....[51]....
        /*0388*/ 	.word	0xffffffff


	//   ....[52]....
        /*038c*/ 	.word	0xffffffff


	//   ....[53]....
        /*0390*/ 	.word	0xffffffff


	//   ....[54]....
        /*0394*/ 	.word	0xffffffff


	//   ....[55]....
        /*0398*/ 	.word	0xffffffff


	//   ....[56]....
        /*039c*/ 	.word	0xffffffff


	//   ....[57]....
        /*03a0*/ 	.word	0xffffffff


	//   ....[58]....
        /*03a4*/ 	.word	0xffffffff


	//   ....[59]....
        /*03a8*/ 	.word	0xffffffff


	//   ....[60]....
        /*03ac*/ 	.word	0xffffffff


	//   ....[61]....
        /*03b0*/ 	.word	0xffffffff


	//   ....[62]....
        /*03b4*/ 	.word	0xffffffff


	//   ....[63]....
        /*03b8*/ 	.word	0xffffffff


	//   ....[64]....
        /*03bc*/ 	.word	0xffffffff


	//   ....[65]....
        /*03c0*/ 	.word	0xffffffff


	//   ....[66]....
        /*03c4*/ 	.word	0xffffffff


	//   ....[67]....
        /*03c8*/ 	.word	0xffffffff


	//   ....[68]....
        /*03cc*/ 	.word	0xffffffff


	//   ....[69]....
        /*03d0*/ 	.word	0xffffffff


	//   ....[70]....
        /*03d4*/ 	.word	0xffffffff


	//   ....[71]....
        /*03d8*/ 	.word	0xffffffff


	//   ....[72]....
        /*03dc*/ 	.word	0xffffffff


	//   ....[73]....
        /*03e0*/ 	.word	0xffffffff


	//   ....[74]....
        /*03e4*/ 	.word	0xffffffff


	//   ....[75]....
        /*03e8*/ 	.word	0xffffffff


	//   ....[76]....
        /*03ec*/ 	.word	0xffffffff


	//   ....[77]....
        /*03f0*/ 	.word	0xffffffff


	//   ....[78]....
        /*03f4*/ 	.word	0xffffffff


	//   ....[79]....
        /*03f8*/ 	.word	0xffffffff


	//   ....[80]....
        /*03fc*/ 	.word	0xffffffff


	//   ....[81]....
        /*0400*/ 	.word	0xffffffff


	//   ....[82]....
        /*0404*/ 	.word	0xffffffff


	//   ....[83]....
        /*0408*/ 	.word	0xffffffff


	//   ....[84]....
        /*040c*/ 	.word	0xffffffff


	//   ....[85]....
        /*0410*/ 	.word	0xffffffff


	//   ....[86]....
        /*0414*/ 	.word	0xffffffff


	//   ....[87]....
        /*0418*/ 	.word	0xffffffff


	//   ....[88]....
        /*041c*/ 	.word	0xffffffff


	//   ....[89]....
        /*0420*/ 	.word	0xffffffff


	//   ....[90]....
        /*0424*/ 	.word	0xffffffff


	//   ....[91]....
        /*0428*/ 	.word	0xffffffff


	//   ....[92]....
        /*042c*/ 	.word	0xffffffff


	//   ....[93]....
        /*0430*/ 	.word	0xffffffff


	//   ....[94]....
        /*0434*/ 	.word	0xffffffff


	//   ....[95]....
        /*0438*/ 	.word	0xffffffff


	//   ....[96]....
        /*043c*/ 	.word	0xffffffff


	//   ....[97]....
        /*0440*/ 	.word	0xffffffff


	//   ....[98]....
        /*0444*/ 	.word	0xffffffff


	//   ....[99]....
        /*0448*/ 	.word	0xffffffff


	//   ....[100]....
        /*044c*/ 	.word	0xffffffff


	//   ....[101]....
        /*0450*/ 	.word	0xffffffff


	//   ....[102]....
        /*0454*/ 	.word	0xffffffff


	//   ....[103]....
        /*0458*/ 	.word	0xffffffff


	//   ....[104]....
        /*045c*/ 	.word	0xffffffff


	//   ....[105]....
        /*0460*/ 	.word	0xffffffff


	//   ....[106]....
        /*0464*/ 	.word	0xffffffff


	//   ....[107]....
        /*0468*/ 	.word	0xffffffff


	//   ....[108]....
        /*046c*/ 	.word	0xffffffff


	//   ....[109]....
        /*0470*/ 	.word	0xffffffff


	//   ....[110]....
        /*0474*/ 	.word	0xffffffff


	//   ....[111]....
        /*0478*/ 	.word	0xffffffff


	//   ....[112]....
        /*047c*/ 	.word	0xffffffff


	//   ....[113]....
        /*0480*/ 	.word	0xffffffff


	//   ....[114]....
        /*0484*/ 	.word	0xffffffff


	//   ....[115]....
        /*0488*/ 	.word	0xffffffff


	//   ....[116]....
        /*048c*/ 	.word	0xffffffff


	//   ....[117]....
        /*0490*/ 	.word	0xffffffff


	//   ....[118]....
        /*0494*/ 	.word	0xffffffff


	//   ....[119]....
        /*0498*/ 	.word	0xffffffff


	//   ....[120]....
        /*049c*/ 	.word	0xffffffff


	//   ....[121]....
        /*04a0*/ 	.word	0xffffffff


	//   ....[122]....
        /*04a4*/ 	.word	0xffffffff


	//   ....[123]....
        /*04a8*/ 	.word	0xffffffff


	//   ....[124]....
        /*04ac*/ 	.word	0xffffffff


	//   ....[125]....
        /*04b0*/ 	.word	0xffffffff


	//   ....[126]....
        /*04b4*/ 	.word	0xffffffff


	//   ....[127]....
        /*04b8*/ 	.word	0xffffffff


	//   ....[128]....
        /*04bc*/ 	.word	0xffffffff


	//   ....[129]....
        /*04c0*/ 	.word	0xffffffff


	//   ....[130]....
        /*04c4*/ 	.word	0xffffffff


	//   ....[131]....
        /*04c8*/ 	.word	0xffffffff


	//   ....[132]....
        /*04cc*/ 	.word	0xffffffff


	//   ....[133]....
        /*04d0*/ 	.word	0xffffffff


	//   ....[134]....
        /*04d4*/ 	.word	0xffffffff


	//   ....[135]....
        /*04d8*/ 	.word	0xffffffff


	//   ....[136]....
        /*04dc*/ 	.word	0xffffffff


	//   ....[137]....
        /*04e0*/ 	.word	0xffffffff


	//   ....[138]....
        /*04e4*/ 	.word	0xffffffff


	//   ....[139]....
        /*04e8*/ 	.word	0xffffffff


	//   ....[140]....
        /*04ec*/ 	.word	0xffffffff


	//   ....[141]....
        /*04f0*/ 	.word	0xffffffff


	//   ....[142]....
        /*04f4*/ 	.word	0xffffffff


	//   ....[143]....
        /*04f8*/ 	.word	0xffffffff


	//   ....[144]....
        /*04fc*/ 	.word	0xffffffff


	//   ....[145]....
        /*0500*/ 	.word	0x0500000f


	//   ....[146]....
        /*0504*/ 	.word	0x0500000f


	//   ....[147]....
        /*0508*/ 	.word	0x0500000f


	//   ....[148]....
        /*050c*/ 	.word	0x0500000f


	//   ....[149]....
        /*0510*/ 	.word	0x0500000f


	//   ....[150]....
        /*0514*/ 	.word	0x0500000f


	//   ....[151]....
        /*0518*/ 	.word	0x0500000f


	//   ....[152]....
        /*051c*/ 	.word	0x0500000f


	//   ....[153]....
        /*0520*/ 	.word	0x0500000f


	//   ....[154]....
        /*0524*/ 	.word	0x0500000f


	//----- nvinfo : EIATTR_COOP_GROUP_INSTR_OFFSETS
	.align		4
.L_751:
        /*0528*/ 	.byte	0x04, 0x28
        /*052a*/ 	.short	(.L_753 - .L_752)


	//   ....[0]....
.L_752:
        /*052c*/ 	.word	0x00000070


	//   ....[1]....
        /*0530*/ 	.word	0x00000140


	//   ....[2]....
        /*0534*/ 	.word	0x00000190


	//   ....[3]....
        /*0538*/ 	.word	0x000003c0


	//   ....[4]....
        /*053c*/ 	.word	0x00000520


	//   ....[5]....
        /*0540*/ 	.word	0x00000640


	//   ....[6]....
        /*0544*/ 	.word	0x000007a0


	//   ....[7]....
        /*0548*/ 	.word	0x00001d20


	//   ....[8]....
        /*054c*/ 	.word	0x00002d40


	//   ....[9]....
        /*0550*/ 	.word	0x00003040


	//   ....[10]....
        /*0554*/ 	.word	0x00004560


	//   ....[11]....
        /*0558*/ 	.word	0x00004670


	//   ....[12]....
        /*055c*/ 	.word	0x00005140


	//   ....[13]....
        /*0560*/ 	.word	0x000051a0


	//   ....[14]....
        /*0564*/ 	.word	0x00007520


	//   ....[15]....
        /*0568*/ 	.word	0x00008540


	//   ....[16]....
        /*056c*/ 	.word	0x00008d50


	//   ....[17]....
        /*0570*/ 	.word	0x00008e60


	//   ....[18]....
        /*0574*/ 	.word	0x000099a0


	//   ....[19]....
        /*0578*/ 	.word	0x00009a00


	//   ....[20]....
        /*057c*/ 	.word	0x0000c600


	//   ....[21]....
        /*0580*/ 	.word	0x0000c610


	//   ....[22]....
        /*0584*/ 	.word	0x0000c650


	//   ....[23]....
        /*0588*/ 	.word	0x0000c660


	//   ....[24]....
        /*058c*/ 	.word	0x0000f2a0


	//   ....[25]....
        /*0590*/ 	.word	0x000102c0


	//   ....[26]....
        /*0594*/ 	.word	0x00010ad0


	//   ....[27]....
        /*0598*/ 	.word	0x00010be0


	//   ....[28]....
        /*059c*/ 	.word	0x00011720


	//   ....[29]....
        /*05a0*/ 	.word	0x00011780


	//   ....[30]....
        /*05a4*/ 	.word	0x000130f0


	//   ....[31]....
        /*05a8*/ 	.word	0x00013100


	//   ....[32]....
        /*05ac*/ 	.word	0x00013130


	//   ....[33]....
        /*05b0*/ 	.word	0x00013140


	//   ....[34]....
        /*05b4*/ 	.word	0x000145b0


	//   ....[35]....
        /*05b8*/ 	.word	0x000145e0


	//   ....[36]....
        /*05bc*/ 	.word	0x00014610


	//   ....[37]....
        /*05c0*/ 	.word	0x00014640


	//   ....[38]....
        /*05c4*/ 	.word	0x00014670


	//   ....[39]....
        /*05c8*/ 	.word	0x00014690


	//   ....[40]....
        /*05cc*/ 	.word	0x000146a0


	//   ....[41]....
        /*05d0*/ 	.word	0x000146b0


	//   ....[42]....
        /*05d4*/ 	.word	0x000146e0


	//   ....[43]....
        /*05d8*/ 	.word	0x000146f0


	//   ....[44]....
        /*05dc*/ 	.word	0x00014700


	//   ....[45]....
        /*05e0*/ 	.word	0x00014730


	//   ....[46]....
        /*05e4*/ 	.word	0x00014760


	//   ....[47]....
        /*05e8*/ 	.word	0x00014770


	//   ....[48]....
        /*05ec*/ 	.word	0x000147a0


	//   ....[49]....
        /*05f0*/ 	.word	0x000147b0


	//   ....[50]....
        /*05f4*/ 	.word	0x000147c0


	//   ....[51]....
        /*05f8*/ 	.word	0x000147f0


	//   ....[52]....
        /*05fc*/ 	.word	0x00014820


	//   ....[53]....
        /*0600*/ 	.word	0x00014830


	//   ....[54]....
        /*0604*/ 	.word	0x00014840


	//   ....[55]....
        /*0608*/ 	.word	0x00014850


	//   ....[56]....
        /*060c*/ 	.word	0x00014880


	//   ....[57]....
        /*0610*/ 	.word	0x000148b0


	//   ....[58]....
        /*0614*/ 	.word	0x000148f0


	//   ....[59]....
        /*0618*/ 	.word	0x00014910


	//   ....[60]....
        /*061c*/ 	.word	0x00014940


	//   ....[61]....
        /*0620*/ 	.word	0x00014950


	//   ....[62]....
        /*0624*/ 	.word	0x00014960


	//   ....[63]....
        /*0628*/ 	.word	0x00014970


	//   ....[64]....
        /*062c*/ 	.word	0x00014990


	//   ....[65]....
        /*0630*/ 	.word	0x000149d0


	//   ....[66]....
        /*0634*/ 	.word	0x00014a00


	//   ....[67]....
        /*0638*/ 	.word	0x00014a10


	//   ....[68]....
        /*063c*/ 	.word	0x00014a20


	//   ....[69]....
        /*0640*/ 	.word	0x00014a30


	//   ....[70]....
        /*0644*/ 	.word	0x00014a40


	//   ....[71]....
        /*0648*/ 	.word	0x00014a50


	//   ....[72]....
        /*064c*/ 	.word	0x00014a60


	//   ....[73]....
        /*0650*/ 	.word	0x00014a70


	//   ....[74]....
        /*0654*/ 	.word	0x00014a80


	//   ....[75]....
        /*0658*/ 	.word	0x00014a90


	//   ....[76]....
        /*065c*/ 	.word	0x00014aa0


	//   ....[77]....
        /*0660*/ 	.word	0x00014ab0


	//   ....[78]....
        /*0664*/ 	.word	0x00014ac0


	//   ....[79]....
        /*0668*/ 	.word	0x00014ad0


	//   ....[80]....
        /*066c*/ 	.word	0x00014ae0


	//   ....[81]....
        /*0670*/ 	.word	0x00014af0


	//   ....[82]....
        /*0674*/ 	.word	0x000151d0


	//   ....[83]....
        /*0678*/ 	.word	0x00015200


	//   ....[84]....
        /*067c*/ 	.word	0x00015230


	//   ....[85]....
        /*0680*/ 	.word	0x00015260


	//   ....[86]....
        /*0684*/ 	.word	0x00015990


	//   ....[87]....
        /*0688*/ 	.word	0x000159c0


	//   ....[88]....
        /*068c*/ 	.word	0x00015ac0


	//   ....[89]....
        /*0690*/ 	.word	0x00015ae0


	//   ....[90]....
        /*0694*/ 	.word	0x00015be0


	//   ....[91]....
        /*0698*/ 	.word	0x00015c00


	//   ....[92]....
        /*069c*/ 	.word	0x00015d10


	//   ....[93]....
        /*06a0*/ 	.word	0x00015d30


	//   ....[94]....
        /*06a4*/ 	.word	0x00016640


	//   ....[95]....
        /*06a8*/ 	.word	0x00016660


	//   ....[96]....
        /*06ac*/ 	.word	0x00016760


	//   ....[97]....
        /*06b0*/ 	.word	0x00016780


	//   ....[98]....
        /*06b4*/ 	.word	0x00016880


	//   ....[99]....
        /*06b8*/ 	.word	0x000168a0


	//   ....[100]....
        /*06bc*/ 	.word	0x000169b0


	//   ....[101]....
        /*06c0*/ 	.word	0x000169d0


	//   ....[102]....
        /*06c4*/ 	.word	0x00016b70


	//   ....[103]....
        /*06c8*/ 	.word	0x00016d40


	//   ....[104]....
        /*06cc*/ 	.word	0x00016d70


	//   ....[105]....
        /*06d0*/ 	.word	0x00016da0


	//   ....[106]....
        /*06d4*/ 	.word	0x00016de0


	//   ....[107]....
        /*06d8*/ 	.word	0x00016e10


	//   ....[108]....
        /*06dc*/ 	.word	0x00016e50


	//   ....[109]....
        /*06e0*/ 	.word	0x00016fe0


	//   ....[110]....
        /*06e4*/ 	.word	0x00017010


	//   ....[111]....
        /*06e8*/ 	.word	0x00017040


	//   ....[112]....
        /*06ec*/ 	.word	0x00017070


	//   ....[113]....
        /*06f0*/ 	.word	0x000170a0


	//   ....[114]....
        /*06f4*/ 	.word	0x000170e0


	//   ....[115]....
        /*06f8*/ 	.word	0x00017180


	//   ....[116]....
        /*06fc*/ 	.word	0x00017210


	//   ....[117]....
        /*0700*/ 	.word	0x000172c0


	//   ....[118]....
        /*0704*/ 	.word	0x00018cc0


	//   ....[119]....
        /*0708*/ 	.word	0x00019a70


	//   ....[120]....
        /*070c*/ 	.word	0x00019ab0


	//   ....[121]....
        /*0710*/ 	.word	0x00019b70


	//   ....[122]....
        /*0714*/ 	.word	0x00019b80


	//   ....[123]....
        /*0718*/ 	.word	0x00019c10


	//   ....[124]....
        /*071c*/ 	.word	0x00019c20


	//   ....[125]....
        /*0720*/ 	.word	0x00019c30


	//   ....[126]....
        /*0724*/ 	.word	0x00019c40


	//   ....[127]....
        /*0728*/ 	.word	0x0001c8e0


	//   ....[128]....
        /*072c*/ 	.word	0x0001c910


	//   ....[129]....
        /*0730*/ 	.word	0x0001c940


	//   ....[130]....
        /*0734*/ 	.word	0x0001c980


	//   ....[131]....
        /*0738*/ 	.word	0x0001c9b0


	//   ....[132]....
        /*073c*/ 	.word	0x0001c9c0


	//   ....[133]....
        /*0740*/ 	.word	0x0001c9f0


	//   ....[134]....
        /*0744*/ 	.word	0x0001ca00


	//   ....[135]....
        /*0748*/ 	.word	0x0001cb40


	//   ....[136]....
        /*074c*/ 	.word	0x0001cb70


	//   ....[137]....
        /*0750*/ 	.word	0x0001cba0


	//   ....[138]....
        /*0754*/ 	.word	0x0001cbd0


	//   ....[139]....
        /*0758*/ 	.word	0x0001cc00


	//   ....[140]....
        /*075c*/ 	.word	0x0001cc40


	//   ....[141]....
        /*0760*/ 	.word	0x0001ccd0


	//   ....[142]....
        /*0764*/ 	.word	0x0001cd60


	//   ....[143]....
        /*0768*/ 	.word	0x0001cdd0


	//   ....[144]....
        /*076c*/ 	.word	0x0001d460


	//   ....[145]....
        /*0770*/ 	.word	0x0001db20


	//   ....[146]....
        /*0774*/ 	.word	0x0001dd10


	//   ....[147]....
        /*0778*/ 	.word	0x0001dd70


	//   ....[148]....
        /*077c*/ 	.word	0x0001ddd0


	//   ....[149]....
        /*0780*/ 	.word	0x0001ded0


	//   ....[150]....
        /*0784*/ 	.word	0x0001df30


	//   ....[151]....
        /*0788*/ 	.word	0x0001e030


	//   ....[152]....
        /*078c*/ 	.word	0x0001e090


	//   ....[153]....
        /*0790*/ 	.word	0x0001e170


	//   ....[154]....
        /*0794*/ 	.word	0x0001e4c0


	//----- nvinfo : EIATTR_REG_RECONFIG
	.align		4
.L_753:
        /*0798*/ 	.byte	0x01, 0x54
	.zero		2


	//----- nvinfo : EIATTR_SYSCALL_OFFSETS
	.align		4
        /*079c*/ 	.byte	0x04, 0x46
        /*079e*/ 	.short	(.L_755 - .L_754)


	//   ....[0]....
.L_754:
        /*07a0*/ 	.word	0x00001f00


	//   ....[1]....
        /*07a4*/ 	.word	0x00018730


	//   ....[2]....
        /*07a8*/ 	.word	0x000188a0


	//   ....[3]....
        /*07ac*/ 	.word	0x000189f0


	//   ....[4]....
        /*07b0*/ 	.word	0x00018b30


	//   ....[5]....
        /*07b4*/ 	.word	0x000195f0


	//----- nvinfo : EIATTR_MBARRIER_INSTR_OFFSETS
	.align		4
.L_755:
        /*07b8*/ 	.byte	0x04, 0x39
        /*07ba*/ 	.short	(.L_757 - .L_756)


	//   ....[0]....
.L_756:
        /*07bc*/ 	.word	0x00000270
        /*07c0*/ 	.word	0x000000ff
        /*07c4*/ 	.word	0x00033400
        /*07c8*/ 	.short	0x0100
        /*07ca*/ 	.byte	0x08
	.zero		1


	//   ....[1]....
        /*07cc*/ 	.word	0x00000280
        /*07d0*/ 	.word	0x000000ff
        /*07d4*/ 	.word	0x00033420
        /*07d8*/ 	.short	0x0100
        /*07da*/ 	.byte	0x08
	.zero		1


	//   ....[2]....
        /*07dc*/ 	.word	0x00000370
        /*07e0*/ 	.word	0x000000ff
        /*07e4*/ 	.word	0x00033430
        /*07e8*/ 	.short	0x0100
        /*07ea*/ 	.byte	0x08
	.zero		1


	//   ....[3]....
        /*07ec*/ 	.word	0x00000380
        /*07f0*/ 	.word	0x000000ff
        /*07f4*/ 	.word	0x00033440
        /*07f8*/ 	.short	0x0100
        /*07fa*/ 	.byte	0x08
	.zero		1


	//   ....[4]....
        /*07fc*/ 	.word	0x00000390
        /*0800*/ 	.word	0x000000ff
        /*0804*/ 	.word	0x00033438
        /*0808*/ 	.short	0x0100
        /*080a*/ 	.byte	0x08
	.zero		1


	//   ....[5]....
        /*080c*/ 	.word	0x000003a0
        /*0810*/ 	.word	0x000000ff
        /*0814*/ 	.word	0x00033448
        /*0818*/ 	.short	0x0100
        /*081a*/ 	.byte	0x08
	.zero		1


	//   ....[6]....
        /*081c*/ 	.word	0x000004d0
        /*0820*/ 	.word	0x000000ff
        /*0824*/ 	.word	0x00033450
        /*0828*/ 	.short	0x0100
        /*082a*/ 	.byte	0x08
	.zero		1


	//   ....[7]....
        /*082c*/ 	.word	0x000004e0
        /*0830*/ 	.word	0x000000ff
        /*0834*/ 	.word	0x00033460
        /*0838*/ 	.short	0x0100
        /*083a*/ 	.byte	0x08
	.zero		1


	//   ....[8]....
        /*083c*/ 	.word	0x000004f0
        /*0840*/ 	.word	0x000000ff
        /*0844*/ 	.word	0x00033458
        /*0848*/ 	.short	0x0100
        /*084a*/ 	.byte	0x08
	.zero		1


	//   ....[9]....
        /*084c*/ 	.word	0x00000500
        /*0850*/ 	.word	0x000000ff
        /*0854*/ 	.word	0x00033468
        /*0858*/ 	.short	0x0100
        /*085a*/ 	.byte	0x08
	.zero		1


	//   ....[10]....
        /*085c*/ 	.word	0x000005f0
        /*0860*/ 	.word	0x000000ff
        /*0864*/ 	.word	0x00033470
        /*0868*/ 	.short	0x0100
        /*086a*/ 	.byte	0x06
	.zero		1


	//   ....[11]....
        /*086c*/ 	.word	0x00000600
        /*0870*/ 	.word	0x000000ff
        /*0874*/ 	.word	0x00033480
        /*0878*/ 	.short	0x0100
        /*087a*/ 	.byte	0x06
	.zero		1


	//   ....[12]....
        /*087c*/ 	.word	0x00000610
        /*0880*/ 	.word	0x000000ff
        /*0884*/ 	.word	0x00033478
        /*0888*/ 	.short	0x0100
        /*088a*/ 	.byte	0x06
	.zero		1


	//   ....[13]....
        /*088c*/ 	.word	0x00000620
        /*0890*/ 	.word	0x000000ff
        /*0894*/ 	.word	0x00033488
        /*0898*/ 	.short	0x0100
        /*089a*/ 	.byte	0x06
	.zero		1


	//   ....[14]....
        /*089c*/ 	.word	0x00000750
        /*08a0*/ 	.word	0x000000ff
        /*08a4*/ 	.word	0x00033490
        /*08a8*/ 	.short	0x0100
        /*08aa*/ 	.byte	0x08
	.zero		1


	//   ....[15]....
        /*08ac*/ 	.word	0x00000760
        /*08b0*/ 	.word	0x000000ff
        /*08b4*/ 	.word	0x000334a0
        /*08b8*/ 	.short	0x0100
        /*08ba*/ 	.byte	0x08
	.zero		1


	//   ....[16]....
        /*08bc*/ 	.word	0x00000770
        /*08c0*/ 	.word	0x000000ff
        /*08c4*/ 	.word	0x00033498
        /*08c8*/ 	.short	0x0100
        /*08ca*/ 	.byte	0x08
	.zero		1


	//   ....[17]....
        /*08cc*/ 	.word	0x00000780
        /*08d0*/ 	.word	0x000000ff
        /*08d4*/ 	.word	0x000334a8
        /*08d8*/ 	.short	0x0100
        /*08da*/ 	.byte	0x08
	.zero		1


	//   ....[18]....
        /*08dc*/ 	.word	0x000008b0
        /*08e0*/ 	.word	0x000000ff
        /*08e4*/ 	.word	0x000334b0
        /*08e8*/ 	.short	0x0100
        /*08ea*/ 	.byte	0x08
	.zero		1


	//   ....[19]....
        /*08ec*/ 	.word	0x000008c0
        /*08f0*/ 	.word	0x000000ff
        /*08f4*/ 	.word	0x000334c0
        /*08f8*/ 	.short	0x0100
        /*08fa*/ 	.byte	0x08
	.zero		1


	//   ....[20]....
        /*08fc*/ 	.word	0x000008d0
        /*0900*/ 	.word	0x000000ff
        /*0904*/ 	.word	0x000334b8
        /*0908*/ 	.short	0x0100
        /*090a*/ 	.byte	0x08
	.zero		1


	//   ....[21]....
        /*090c*/ 	.word	0x000008e0
        /*0910*/ 	.word	0x000000ff
        /*0914*/ 	.word	0x000334c8
        /*0918*/ 	.short	0x0100
        /*091a*/ 	.byte	0x08
	.zero		1


	//   ....[22]....
        /*091c*/ 	.word	0x00001f80
        /*0920*/ 	.word	0x000000ff
        /*0924*/ 	.word	0x00033400
        /*0928*/ 	.short	0x010a
        /*092a*/ 	.byte	0x29
	.zero		1


	//   ....[23]....
        /*092c*/ 	.word	0x00002000
        /*0930*/ 	.word	0x00000005
        /*0934*/ 	.word	0x00033430
        /*0938*/ 	.short	0x010a
        /*093a*/ 	.byte	0x3f
	.zero		1


	//   ....[24]....
        /*093c*/ 	.word	0x00002080
        /*0940*/ 	.word	0x00000005
        /*0944*/ 	.word	0x00033430
        /*0948*/ 	.short	0x010a
        /*094a*/ 	.byte	0x3f
	.zero		1


	//   ....[25]....
        /*094c*/ 	.word	0x00002e80
        /*0950*/ 	.word	0x00000000
        /*0954*/ 	.word	0x00000000
        /*0958*/ 	.short	0x0101
        /*095a*/ 	.byte	0x3f
	.zero		1


	//   ....[26]....
        /*095c*/ 	.word	0x00006540
        /*0960*/ 	.word	0x000000ff
        /*0964*/ 	.word	0x00033430
        /*0968*/ 	.short	0x010a
        /*096a*/ 	.byte	0x06
	.zero		1


	//   ....[27]....
        /*096c*/ 	.word	0x00006580
        /*0970*/ 	.word	0x000000ff
        /*0974*/ 	.word	0x00033430
        /*0978*/ 	.short	0x010a
        /*097a*/ 	.byte	0x06
	.zero		1


	//   ....[28]....
        /*097c*/ 	.word	0x00007190
        /*0980*/ 	.word	0x000000ff
        /*0984*/ 	.word	0x00033450
        /*0988*/ 	.short	0x010a
        /*098a*/ 	.byte	0x06
	.zero		1


	//   ....[29]....
        /*098c*/ 	.word	0x000071d0
        /*0990*/ 	.word	0x000000ff
        /*0994*/ 	.word	0x00033450
        /*0998*/ 	.short	0x010a
        /*099a*/ 	.byte	0x06
	.zero		1


	//   ....[30]....
        /*099c*/ 	.word	0x00007570
        /*09a0*/ 	.word	0x00000007
        /*09a4*/ 	.word	0x00000000
        /*09a8*/ 	.short	0x0101
        /*09aa*/ 	.byte	0x3f
	.zero		1


	//   ....[31]....
        /*09ac*/ 	.word	0x0000a770
        /*09b0*/ 	.word	0x000000ff
        /*09b4*/ 	.word	0x00000000
        /*09b8*/ 	.short	0x0101
        /*09ba*/ 	.byte	0x06
	.zero		1


	//   ....[32]....
        /*09bc*/ 	.word	0x0000b350
        /*09c0*/ 	.word	0x000000ff
        /*09c4*/ 	.word	0x00033430
        /*09c8*/ 	.short	0x010a
        /*09ca*/ 	.byte	0x06
	.zero		1


	//   ....[33]....
        /*09cc*/ 	.word	0x0000b390
        /*09d0*/ 	.word	0x000000ff
        /*09d4*/ 	.word	0x00033430
        /*09d8*/ 	.short	0x010a
        /*09da*/ 	.byte	0x06
	.zero		1


	//   ....[34]....
        /*09dc*/ 	.word	0x0000bfd0
        /*09e0*/ 	.word	0x000000ff
        /*09e4*/ 	.word	0x00033450
        /*09e8*/ 	.short	0x010a
        /*09ea*/ 	.byte	0x06
	.zero		1


	//   ....[35]....
        /*09ec*/ 	.word	0x0000c010
        /*09f0*/ 	.word	0x000000ff
        /*09f4*/ 	.word	0x00033450
        /*09f8*/ 	.short	0x010a
        /*09fa*/ 	.byte	0x06
	.zero		1


	//   ....[36]....
        /*09fc*/ 	.word	0x0000d770
        /*0a00*/ 	.word	0x00000005
        /*0a04*/ 	.word	0x00000000
        /*0a08*/ 	.short	0x0101
        /*0a0a*/ 	.byte	0x3f
	.zero		1


	//   ....[37]....
        /*0a0c*/ 	.word	0x0000d920
        /*0a10*/ 	.word	0x000000ff
        /*0a14*/ 	.word	0x00000000
        /*0a18*/ 	.short	0x0101
        /*0a1a*/ 	.byte	0x06
	.zero		1


	//   ....[38]....
        /*0a1c*/ 	.word	0x0000e290
        /*0a20*/ 	.word	0x000000ff
        /*0a24*/ 	.word	0x00033430
        /*0a28*/ 	.short	0x010a
        /*0a2a*/ 	.byte	0x06
	.zero		1


	//   ....[39]....
        /*0a2c*/ 	.word	0x0000e2d0
        /*0a30*/ 	.word	0x000000ff
        /*0a34*/ 	.word	0x00033430
        /*0a38*/ 	.short	0x010a
        /*0a3a*/ 	.byte	0x06
	.zero		1


	//   ....[40]....
        /*0a3c*/ 	.word	0x0000ef10
        /*0a40*/ 	.word	0x000000ff
        /*0a44*/ 	.word	0x00033450
        /*0a48*/ 	.short	0x010a
        /*0a4a*/ 	.byte	0x06
	.zero		1


	//   ....[41]....
        /*0a4c*/ 	.word	0x0000ef50
        /*0a50*/ 	.word	0x000000ff
        /*0a54*/ 	.word	0x00033450
        /*0a58*/ 	.short	0x010a
        /*0a5a*/ 	.byte	0x06
	.zero		1


	//   ....[42]....
        /*0a5c*/ 	.word	0x0000f300
        /*0a60*/ 	.word	0x00000000
        /*0a64*/ 	.word	0x00000000
        /*0a68*/ 	.short	0x0101
        /*0a6a*/ 	.byte	0x3f
	.zero		1


	//   ....[43]....
        /*0a6c*/ 	.word	0x000124f0
        /*0a70*/ 	.word	0x000000ff
        /*0a74*/ 	.word	0x00000000
        /*0a78*/ 	.short	0x0101
        /*0a7a*/ 	.byte	0x06
	.zero		1


	//   ....[44]....
        /*0a7c*/ 	.word	0x00012d70
        /*0a80*/ 	.word	0x000000ff
        /*0a84*/ 	.word	0x00033450
        /*0a88*/ 	.short	0x010a
        /*0a8a*/ 	.byte	0x09
	.zero		1


	//   ....[45]....
        /*0a8c*/ 	.word	0x00012db0
        /*0a90*/ 	.word	0x000000ff
        /*0a94*/ 	.word	0x00033450
        /*0a98*/ 	.short	0x010a
        /*0a9a*/ 	.byte	0x09
	.zero		1


	//   ....[46]....
        /*0a9c*/ 	.word	0x00013500
        /*0aa0*/ 	.word	0x000000ff
        /*0aa4*/ 	.word	0x00000000
        /*0aa8*/ 	.short	0x0101
        /*0aaa*/ 	.byte	0x04
	.zero		1


	//   ....[47]....
        /*0aac*/ 	.word	0x00015980
        /*0ab0*/ 	.word	0x00000000
        /*0ab4*/ 	.word	0x00000000
        /*0ab8*/ 	.short	0x0101
        /*0aba*/ 	.byte	0x3f
	.zero		1


	//   ....[48]....
        /*0abc*/ 	.word	0x00018f30
        /*0ac0*/ 	.word	0x00000004
        /*0ac4*/ 	.word	0x00033480
        /*0ac8*/ 	.short	0x010a
        /*0aca*/ 	.byte	0x3f
	.zero		1


	//   ....[49]....
        /*0acc*/ 	.word	0x000191b0
        /*0ad0*/ 	.word	0x00000004
        /*0ad4*/ 	.word	0x00033440
        /*0ad8*/ 	.short	0x010a
        /*0ada*/ 	.byte	0x3f
	.zero		1


	//   ....[50]....
        /*0adc*/ 	.word	0x00019d80
        /*0ae0*/ 	.word	0x00000012
        /*0ae4*/ 	.word	0x00033400
        /*0ae8*/ 	.short	0x0107
        /*0aea*/ 	.byte	0x3f
	.zero		1


	//   ....[51]....
        /*0aec*/ 	.word	0x00019e80
        /*0af0*/ 	.word	0x00000012
        /*0af4*/ 	.word	0x00033400
        /*0af8*/ 	.short	0x0101
        /*0afa*/ 	.byte	0x3f
	.zero		1


	//   ....[52]....
        /*0afc*/ 	.word	0x00019ea0
        /*0b00*/ 	.word	0x00000012
        /*0b04*/ 	.word	0x00033420
        /*0b08*/ 	.short	0x010a
        /*0b0a*/ 	.byte	0x3f
	.zero		1


	//   ....[53]....
        /*0b0c*/ 	.word	0x0001a1b0
        /*0b10*/ 	.word	0x00000006
        /*0b14*/ 	.word	0x00033480
        /*0b18*/ 	.short	0x010a
        /*0b1a*/ 	.byte	0x3f
	.zero		1


	//   ....[54]....
        /*0b1c*/ 	.word	0x0001a610
        /*0b20*/ 	.word	0x00000006
        /*0b24*/ 	.word	0x00033440
        /*0b28*/ 	.short	0x010a
        /*0b2a*/ 	.byte	0x3f
	.zero		1


	//   ....[55]....
        /*0b2c*/ 	.word	0x0001aac0
        /*0b30*/ 	.word	0x00000003
        /*0b34*/ 	.word	0x00033470
        /*0b38*/ 	.short	0x010a
        /*0b3a*/ 	.byte	0x3f
	.zero		1


	//   ....[56]....
        /*0b3c*/ 	.word	0x0001ab30
        /*0b40*/ 	.word	0x00000003
        /*0b44*/ 	.word	0x00033460
        /*0b48*/ 	.short	0x010a
        /*0b4a*/ 	.byte	0x3f
	.zero		1


	//   ....[57]....
        /*0b4c*/ 	.word	0x0001b6a0
        /*0b50*/ 	.word	0x00000003
        /*0b54*/ 	.word	0x00033450
        /*0b58*/ 	.short	0x0101
        /*0b5a*/ 	.byte	0x3f
	.zero		1


	//   ....[58]....
        /*0b5c*/ 	.word	0x0001b720
        /*0b60*/ 	.word	0x00000003
        /*0b64*/ 	.word	0x00000000
        /*0b68*/ 	.short	0x0101
        /*0b6a*/ 	.byte	0x3f
	.zero		1


	//   ....[59]....
        /*0b6c*/ 	.word	0x0001b960
        /*0b70*/ 	.word	0x00000000
        /*0b74*/ 	.word	0x00033470
        /*0b78*/ 	.short	0x010a
        /*0b7a*/ 	.byte	0x3f
	.zero		1


	//   ....[60]....
        /*0b7c*/ 	.word	0x0001b9d0
        /*0b80*/ 	.word	0x00000000
        /*0b84*/ 	.word	0x00033460
        /*0b88*/ 	.short	0x010a
        /*0b8a*/ 	.byte	0x3f
	.zero		1


	//   ....[61]....
        /*0b8c*/ 	.word	0x0001c5f0
        /*0b90*/ 	.word	0x00000000
        /*0b94*/ 	.word	0x00033450
        /*0b98*/ 	.short	0x0101
        /*0b9a*/ 	.byte	0x3f
	.zero		1


	//   ....[62]....
        /*0b9c*/ 	.word	0x0001c640
        /*0ba0*/ 	.word	0x00000002
        /*0ba4*/ 	.word	0x00000000
        /*0ba8*/ 	.short	0x0101
        /*0baa*/ 	.byte	0x3f
	.zero		1


	//   ....[63]....
        /*0bac*/ 	.word	0x0001d3e0
        /*0bb0*/ 	.word	0x00000000
        /*0bb4*/ 	.word	0x00033420
        /*0bb8*/ 	.short	0x010a
        /*0bba*/ 	.byte	0x3f
	.zero		1


	//   ....[64]....
        /*0bbc*/ 	.word	0x0001d5a0
        /*0bc0*/ 	.word	0x00000006
        /*0bc4*/ 	.word	0x00000000
        /*0bc8*/ 	.short	0x010a
        /*0bca*/ 	.byte	0x3f
	.zero		1


	//   ....[65]....
        /*0bcc*/ 	.word	0x0001d610
        /*0bd0*/ 	.word	0x00000007
        /*0bd4*/ 	.word	0x00000000
        /*0bd8*/ 	.short	0x010a
        /*0bda*/ 	.byte	0x3f
	.zero		1


	//   ....[66]....
        /*0bdc*/ 	.word	0x0001d670
        /*0be0*/ 	.word	0x00000004
        /*0be4*/ 	.word	0x00033460
        /*0be8*/ 	.short	0x010a
        /*0bea*/ 	.byte	0x3f
	.zero		1


	//   ....[67]....
        /*0bec*/ 	.word	0x0001d6c0
        /*0bf0*/ 	.word	0x00000003
        /*0bf4*/ 	.word	0x00033460
        /*0bf8*/ 	.short	0x010a
        /*0bfa*/ 	.byte	0x3f
	.zero		1


	//   ....[68]....
        /*0bfc*/ 	.word	0x0001d700
        /*0c00*/ 	.word	0x00000004
        /*0c04*/ 	.word	0x00033480
        /*0c08*/ 	.short	0x010a
        /*0c0a*/ 	.byte	0x3f
	.zero		1


	//   ....[69]....
        /*0c0c*/ 	.word	0x0001d720
        /*0c10*/ 	.word	0x00000003
        /*0c14*/ 	.word	0x00033480
        /*0c18*/ 	.short	0x010a
        /*0c1a*/ 	.byte	0x3f
	.zero		1


	//   ....[70]....
        /*0c1c*/ 	.word	0x0001d790
        /*0c20*/ 	.word	0x00000003
        /*0c24*/ 	.word	0x00033400
        /*0c28*/ 	.short	0x010a
        /*0c2a*/ 	.byte	0x3f
	.zero		1


	//   ....[71]....
        /*0c2c*/ 	.word	0x0001d7e0
        /*0c30*/ 	.word	0x00000005
        /*0c34*/ 	.word	0x00033430
        /*0c38*/ 	.short	0x010a
        /*0c3a*/ 	.byte	0x3f
	.zero		1


	//   ....[72]....
        /*0c3c*/ 	.word	0x0001d840
        /*0c40*/ 	.word	0x00000008
        /*0c44*/ 	.word	0x00033430
        /*0c48*/ 	.short	0x010a
        /*0c4a*/ 	.byte	0x3f
	.zero		1


	//   ....[73]....
        /*0c4c*/ 	.word	0x0001d8a0
        /*0c50*/ 	.word	0x00000008
        /*0c54*/ 	.word	0x00033450
        /*0c58*/ 	.short	0x010a
        /*0c5a*/ 	.byte	0x3f
	.zero		1


	//   ....[74]....
        /*0c5c*/ 	.word	0x0001d900
        /*0c60*/ 	.word	0x00000003
        /*0c64*/ 	.word	0x00033430
        /*0c68*/ 	.short	0x010a
        /*0c6a*/ 	.byte	0x3f
	.zero		1


	//   ....[75]....
        /*0c6c*/ 	.word	0x0001d960
        /*0c70*/ 	.word	0x00000003
        /*0c74*/ 	.word	0x00033450
        /*0c78*/ 	.short	0x010a
        /*0c7a*/ 	.byte	0x3f
	.zero		1


	//   ....[76]....
        /*0c7c*/ 	.word	0x0001d9c0
        /*0c80*/ 	.word	0x00000003
        /*0c84*/ 	.word	0x00033430
        /*0c88*/ 	.short	0x010a
        /*0c8a*/ 	.byte	0x3f
	.zero		1


	//   ....[77]....
        /*0c8c*/ 	.word	0x0001da20
        /*0c90*/ 	.word	0x00000003
        /*0c94*/ 	.word	0x00033450
        /*0c98*/ 	.short	0x010a
        /*0c9a*/ 	.byte	0x3f
	.zero		1


	//   ....[78]....
        /*0c9c*/ 	.word	0x0001da80
        /*0ca0*/ 	.word	0x00000007
        /*0ca4*/ 	.word	0x00033450
        /*0ca8*/ 	.short	0x010a
        /*0caa*/ 	.byte	0x3f
	.zero		1


	//   ....[79]....
        /*0cac*/ 	.word	0x0001dbd0
        /*0cb0*/ 	.word	0x00000004
        /*0cb4*/ 	.word	0x00033480
        /*0cb8*/ 	.short	0x010a
        /*0cba*/ 	.byte	0x3f
	.zero		1


	//   ....[80]....
        /*0cbc*/ 	.word	0x0001dc20
        /*0cc0*/ 	.word	0x00000004
        /*0cc4*/ 	.word	0x00033440
        /*0cc8*/ 	.short	0x010a
        /*0cca*/ 	.byte	0x3f
	.zero		1


	//   ....[81]....
        /*0ccc*/ 	.word	0x0001e1b0
        /*0cd0*/ 	.word	0x00000012
        /*0cd4*/ 	.word	0x00033420
        /*0cd8*/ 	.short	0x010a
        /*0cda*/ 	.byte	0x3f
	.zero		1


	//   ....[82]....
        /*0cdc*/ 	.word	0x0001e200
        /*0ce0*/ 	.word	0x00000006
        /*0ce4*/ 	.word	0x00033480
        /*0ce8*/ 	.short	0x010a
        /*0cea*/ 	.byte	0x3f
	.zero		1


	//   ....[83]....
        /*0cec*/ 	.word	0x0001e250
        /*0cf0*/ 	.word	0x00000006
        /*0cf4*/ 	.word	0x00033440
        /*0cf8*/ 	.short	0x010a
        /*0cfa*/ 	.byte	0x3f
	.zero		1


	//   ....[84]....
        /*0cfc*/ 	.word	0x0001e2a0
        /*0d00*/ 	.word	0x00000003
        /*0d04*/ 	.word	0x00033470
        /*0d08*/ 	.short	0x010a
        /*0d0a*/ 	.byte	0x3f
	.zero		1


	//   ....[85]....
        /*0d0c*/ 	.word	0x0001e2f0
        /*0d10*/ 	.word	0x00000003
        /*0d14*/ 	.word	0x00033460
        /*0d18*/ 	.short	0x010a
        /*0d1a*/ 	.byte	0x3f
	.zero		1


	//   ....[86]....
        /*0d1c*/ 	.word	0x0001e340
        /*0d20*/ 	.word	0x00000000
        /*0d24*/ 	.word	0x00033470
        /*0d28*/ 	.short	0x010a
        /*0d2a*/ 	.byte	0x3f
	.zero		1


	//   ....[87]....
        /*0d2c*/ 	.word	0x0001e390
        /*0d30*/ 	.word	0x00000000
        /*0d34*/ 	.word	0x00033460
        /*0d38*/ 	.short	0x010a
        /*0d3a*/ 	.byte	0x3f
	.zero		1


	//   ....[88]....
        /*0d3c*/ 	.word	0x0001e3e0
        /*0d40*/ 	.word	0x00000000
        /*0d44*/ 	.word	0x00033420
        /*0d48*/ 	.short	0x010a
        /*0d4a*/ 	.byte	0x3f
	.zero		1


	//   ....[89]....
        /*0d4c*/ 	.word	0x0001e580
        /*0d50*/ 	.word	0x00000006
        /*0d54*/ 	.word	0x00000000
        /*0d58*/ 	.short	0x010a
        /*0d5a*/ 	.byte	0x3f
	.zero		1


	//   ....[90]....
        /*0d5c*/ 	.word	0x0001e5d0
        /*0d60*/ 	.word	0x00000007
        /*0d64*/ 	.word	0x00000000
        /*0d68*/ 	.short	0x010a
        /*0d6a*/ 	.byte	0x3f
	.zero		1


	//   ....[91]....
        /*0d6c*/ 	.word	0x0001e620
        /*0d70*/ 	.word	0x00000004
        /*0d74*/ 	.word	0x00033460
        /*0d78*/ 	.short	0x010a
        /*0d7a*/ 	.byte	0x3f
	.zero		1


	//   ....[92]....
        /*0d7c*/ 	.word	0x0001e670
        /*0d80*/ 	.word	0x00000003
        /*0d84*/ 	.word	0x00033460
        /*0d88*/ 	.short	0x010a
        /*0d8a*/ 	.byte	0x3f
	.zero		1


	//   ....[93]....
        /*0d8c*/ 	.word	0x0001e6c0
        /*0d90*/ 	.word	0x00000004
        /*0d94*/ 	.word	0x00033480
        /*0d98*/ 	.short	0x010a
        /*0d9a*/ 	.byte	0x3f
	.zero		1


	//----- nvinfo : EIATTR_NUM_MBARRIERS
	.align		4
.L_757:
        /*0d9c*/ 	.byte	0x03, 0x38
        /*0d9e*/ 	.short	0x0016


	//----- nvinfo : EIATTR_EXIT_INSTR_OFFSETS
	.align		4
        /*0da0*/ 	.byte	0x04, 0x1c
        /*0da2*/ 	.short	(.L_759 - .L_758)


	//   ....[0]....
.L_758:
        /*0da4*/ 	.word	0x00000a80


	//   ....[1]....
        /*0da8*/ 	.word	0x00016b10


	//   ....[2]....
        /*0dac*/ 	.word	0x0001d770


	//----- nvinfo : EIATTR_MAX_THREADS
	.align		4
.L_759:
        /*0db0*/ 	.byte	0x04, 0x05
        /*0db2*/ 	.short	(.L_761 - .L_760)
.L_760:
        /*0db4*/ 	.word	0x00000180
        /*0db8*/ 	.word	0x00000001
        /*0dbc*/ 	.word	0x00000001


	//----- nvinfo : EIATTR_CRS_STACK_SIZE
	.align		4
.L_761:
        /*0dc0*/ 	.byte	0x04, 0x1e
        /*0dc2*/ 	.short	(.L_763 - .L_762)
.L_762:
        /*0dc4*/ 	.word	0x00000000


	//----- nvinfo : EIATTR_CBANK_PARAM_SIZE
	.align		4
.L_763:
        /*0dc8*/ 	.byte	0x03, 0x19
        /*0dca*/ 	.short	0x0af0


	//----- nvinfo : EIATTR_PARAM_CBANK
	.align		4
        /*0dcc*/ 	.byte	0x04, 0x0a
        /*0dce*/ 	.short	(.L_765 - .L_764)
	.align		4
.L_764:
        /*0dd0*/ 	.word	index@(.nv.constant0._ZN7cutlass13device_kernelIN5flash11enable_sm90INS1_16FlashAttnFwdSm90INS1_25CollectiveMainloopFwdSm90ILi2EN4cute5tupleIJNS5_1CILi1EEES8_S8_EEENS6_IJNS7_ILi128EEENS7_ILi160EEENS7_ILi192EEEEEELi192ENS_12float_e4m3_tEfNS_4arch4Sm90ELb0ELb1ELb0ELb1ELb0ELb0ELb0ELb1ELb1ELb1ELb0ELb0EEENS1_21CollectiveEpilogueFwdINS6_IJSA_SC_SB_EEES9_NS_10bfloat16_tESG_Li256ELb1ELb1ELb0ELb1EEENS1_36VarlenDynamicPersistentTileSchedulerILi128ELi160ELi256ELi128ELb0ELb1ELb1ELb1ELb0ELb1EEEEEEEEEvNT_6ParamsE)
        /*0dd4*/ 	.short	0x0210
        /*0dd6*/ 	.short	0x0af0


	//----- nvinfo : EIATTR_SW_WAR
	.align		4
.L_765:
        /*0dd8*/ 	.byte	0x04, 0x36
        /*0dda*/ 	.short	(.L_767 - .L_766)
.L_766:
        /*0ddc*/ 	.word	0x00000008
.L_767:


//--------------------- .nv.info._ZN7cutlass13device_kernelIN5flash11enable_sm90INS1_16FlashAttnFwdSm90INS1_25CollectiveMainloopFwdSm90ILi2EN4cute5tupleIJNS5_1CILi1EEES8_S8_EEENS6_IJNS7_ILi128EEENS7_ILi160EEENS7_ILi192EEEEEELi192ENS_12float_e4m3_tEfNS_4arch4Sm90ELb0ELb1ELb0ELb1ELb0ELb1ELb0ELb1ELb1ELb1ELb0ELb0EEENS1_21CollectiveEpilogueFwdINS6_IJSA_SC_SB_EEES9_NS_10bfloat16_tESG_Li256ELb1ELb1ELb0ELb1EEENS1_36VarlenDynamicPersistentTileSchedulerILi128ELi160ELi256ELi128ELb0ELb1ELb1ELb1ELb0ELb1EEEEEEEEEvNT_6ParamsE --------------------------
	.section	.nv.info._ZN7cutlass13device_kernelIN5flash11enable_sm90INS1_16FlashAttnFwdSm90INS1_25CollectiveMainloopFwdSm90ILi2EN4cute5tupleIJNS5_1CILi1EEES8_S8_EEENS6_IJNS7_ILi128EEENS7_ILi160EEENS7_ILi192EEEEEELi192ENS_12float_e4m3_tEfNS_4arch4Sm90ELb0ELb1ELb0ELb1ELb0ELb1ELb0ELb1ELb1ELb1ELb0ELb0EEENS1_21CollectiveEpilogueFwdINS6_IJSA_SC_SB_EEES9_NS_10bfloat16_tESG_Li256ELb1ELb1ELb0ELb1EEENS1_36VarlenDynamicPersistentTileSchedulerILi128ELi160ELi256ELi128ELb0ELb1ELb1ELb1ELb0ELb1EEEEEEEEEvNT_6ParamsE,"",@"SHT_CUDA_INFO"
	.sectionflags	@""
	.align	4


	//----- nvinfo : EIATTR_CUDA_API_VERSION
	.align		4
        /*0000*/ 	.byte	0x04, 0x37
        /*0002*/ 	.short	(.L_769 - .L_768)
.L_768:
        /*0004*/ 	.word	0x00000082


	//----- nvinfo : EIATTR_KPARAM_INFO
	.align		4
.L_769:
        /*0008*/ 	.byte	0x04, 0x17
        /*000a*/ 	.short	(.L_771 - .L_770)
.L_770:
        /*000c*/ 	.word	0x00000000
        /*0010*/ 	.short	0x0000
        /*0012*/ 	.short	0x0070
        /*0014*/ 	.byte	0x00, 0xf0, 0x01, 0x2a


	//----- nvinfo : EIATTR_SPARSE_MMA_MASK
	.align		4
.L_771:
        /*0018*/ 	.byte	0x03, 0x50
        /*001a*/ 	.short	0x0000


	//----- nvinfo : EIATTR_MAXREG_COUNT
	.align		4
        /*001c*/ 	.byte	0x03, 0x1b
        /*001e*/ 	.short	0x00a8


	//----- nvinfo : EIATTR_NUM_BARRIERS
	.align		4
        /*0020*/ 	.byte	0x02, 0x4c
        /*0022*/ 	.byte	0x10
	.zero		1


	//----- nvinfo : EIATTR_EXTERNS
	.align		4
        /*0024*/ 	.byte	0x04, 0x0f
        /*0026*/ 	.short	(.L_773 - .L_772)


	//   ....[0]....
	.align		4
.L_772:
        /*0028*/ 	.word	index@(__assertfail)


	//----- nvinfo : EIATTR_ANNOTATIONS
	.align		4
.L_773:
        /*002c*/ 	.byte	0x04, 0x55
        /*002e*/ 	.short	(.L_775 - .L_774)


	//   ....[0]....
.L_774:
        /* <DEDUP_REMOVED lines=70> */


	//----- nvinfo : EIATTR_MERCURY_ISA_VERSION
	.align		4
.L_775:
        /*0480*/ 	.byte	0x03, 0x5f
        /*0482*/ 	.short	0x0101


	//----- nvinfo : EIATTR_UNUSED_LOAD_BYTE_OFFSET
	.align		4
        /*0484*/ 	.byte	0x04, 0x44
        /*0486*/ 	.short	(.L_777 - .L_776)


	//   ....[0]....
.L_776:
        /*0488*/ 	.word	0x00000b40
        /*048c*/ 	.word	0x0000fff0


	//   ....[1]....
        /*0490*/ 	.word	0x0001dae0
        /*0494*/ 	.word	0x0000fff0


	//----- nvinfo : EIATTR_INT_WARP_WIDE_INSTR_OFFSETS
	.align		4
.L_777:
        /*0498*/ 	.byte	0x04, 0x31
        /*049a*/ 	.short	(.L_779 - .L_778)


	//   ....[0]....
.L_778:
        /*049c*/ 	.word	0x000001e0


	//   ....[1]....
        /*04a0*/ 	.word	0x00000220


	//   ....[2]....
        /*04a4*/ 	.word	0x00000290


	//   ....[3]....
        /*04a8*/ 	.word	0x00023fc0


	//   ....[4]....
        /*04ac*/ 	.word	0x00024050


	//   ....[5]....
        /*04b0*/ 	.word	0x00027380


	//   ....[6]....
        /*04b4*/ 	.word	0x000273e0


	//----- nvinfo : EIATTR_COOP_GROUP_MASK_REGIDS
	.align		4
.L_779:
        /*04b8*/ 	.byte	0x04, 0x29
        /*04ba*/ 	.short	(.L_781 - .L_780)


	//   ....[0]....
.L_780:
        /*04bc*/ 	.word	0xffffffff


	//   ....[1]....
        /*04c0*/ 	.word	0xffffffff


	//   ....[2]....
        /*04c4*/ 	.word	0xffffffff


	//   ....[3]....
        /*04c8*/ 	.word	0xffffffff


	//   ....[4]....
        /*04cc*/ 	.word	0xffffffff


	//   ....[5]....
        /*04d0*/ 	.word	0xffffffff


	//   ....[6]....
        /*04d4*/ 	.word	0xffffffff


	//   ....[7]....
        /*04d8*/ 	.word	0xffffffff


	//   ....[8]....
        /*04dc*/ 	.word	0xffffffff


	//   ....[9]....
        /*04e0*/ 	.word	0xffffffff


	//   ....[10]....
        /*04e4*/ 	.word	0xffffffff


	//   ....[11]....
        /*04e8*/ 	.word	0xffffffff


	//   ....[12]....
        /*04ec*/ 	.word	0xffffffff


	//   ....[13]....
        /*04f0*/ 	.word	0xffffffff


	//   ....[14]....
        /*04f4*/ 	.word	0xffffffff


	//   ....[15]....
        /*04f8*/ 	.word	0xffffffff


	//   ....[16]....
        /*04fc*/ 	.word	0xffffffff


	//   ....[17]....
        /*0500*/ 	.word	0xffffffff


	//   ....[18]....
        /*0504*/ 	.word	0xffffffff


	//   ....[19]....
        /*0508*/ 	.word	0xffffffff


	//   ....[20]....
        /*050c*/ 	.word	0xffffffff


	//   ....[21]....
        /*0510*/ 	.word	0xffffffff


	//   ....[22]....
        /*0514*/ 	.word	0xffffffff


	//   ....[23]....
        /*0518*/ 	.word	0xffffffff


	//   ....[24]....
        /*051c*/ 	.word	0xffffffff


	//   ....[25]....
        /*0520*/ 	.word	0xffffffff


	//   ....[26]....
        /*0524*/ 	.word	0xffffffff


	//   ....[27]....
        /*0528*/ 	.word	0xffffffff


	//   ....[28]....
        /*052c*/ 	.word	0xffffffff


	//   ....[29]....
        /*0530*/ 	.word	0xffffffff


	//   ....[30]....
        /*0534*/ 	.word	0xffffffff


	//   ....[31]....
        /*0538*/ 	.word	0xffffffff


	//   ....[32]....
        /*053c*/ 	.word	0xffffffff


	//   ....[33]....
        /*0540*/ 	.word	0xffffffff


	//   ....[34]....
        /*0544*/ 	.word	0xffffffff


	//   ....[35]....
        /*0548*/ 	.word	0xffffffff


	//   ....[36]....
        /*054c*/ 	.word	0xffffffff


	//   ....[37]....
        /*0550*/ 	.word	0xffffffff


	//   ....[38]....
        /*0554*/ 	.word	0xffffffff


	//   ....[39]....
        /*0558*/ 	.word	0xffffffff


	//   ....[40]....
        /*055c*/ 	.word	0xffffffff


	//   ....[41]....
        /*0560*/ 	.word	0xffffffff


	//   ....[42]....
        /*0564*/ 	.word	0xffffffff


	//   ....[43]....
        /*0568*/ 	.word	0xffffffff


	//   ....[44]....
        /*056c*/ 	.word	0xffffffff


	//   ....[45]....
        /*0570*/ 	.word	0xffffffff


	//   ....[46]....
        /*0574*/ 	.word	0xffffffff


	//   ....[47]....
        /*0578*/ 	.word	0xffffffff


	//   ....[48]....
        /*057c*/ 	.word	0xffffffff


	//   ....[49]....
        /*0580*/ 	.word	0xffffffff


	//   ....[50]....
        /*0584*/ 	.word	0xffffffff


	//   ....[51]....
        /*0588*/ 	.word	0xffffffff


	//   ....[52]....
        /*058c*/ 	.word	0xffffffff


	//   ....[53]....
        /*0590*/ 	.word	0xffffffff


	//   ....[54]....
        /*0594*/ 	.word	0xffffffff


	//   ....[55]....
        /*0598*/ 	.word	0xffffffff


	//   ....[56]....
        /*059c*/ 	.word	0xffffffff


	//   ....[57]....
        /*05a0*/ 	.word	0xffffffff


	//   ....[58]....
        /*05a4*/ 	.word	0xffffffff


	//   ....[59]....
        /*05a8*/ 	.word	0xffffffff


	//   ....[60]....
        /*05ac*/ 	.word	0xffffffff


	//   ....[61]....
        /*05b0*/ 	.word	0xffffffff


	//   ....[62]....
        /*05b4*/ 	.word	0xffffffff


	//   ....[63]....
        /*05b8*/ 	.word	0xffffffff


	//   ....[64]....
        /*05bc*/ 	.word	0xffffffff


	//   ....[65]....
        /*05c0*/ 	.word	0xffffffff


	//   ....[66]....
        /*05c4*/ 	.word	0xffffffff


	//   ....[67]....
        /*05c8*/ 	.word	0xffffffff


	//   ....[68]....
        /*05cc*/ 	.word	0xffffffff


	//   ....[69]....
        /*05d0*/ 	.word	0xffffffff


	//   ....[70]....
        /*05d4*/ 	.word	0xffffffff


	//   ....[71]....
        /*05d8*/ 	.word	0xffffffff


	//   ....[72]....
        /*05dc*/ 	.word	0xffffffff


	//   ....[73]....
        /*05e0*/ 	.word	0xffffffff


	//   ....[74]....
        /*05e4*/ 	.word	0xffffffff


	//   ....[75]....
        /*05e8*/ 	.word	0xffffffff


	//   ....[76]....
        /*05ec*/ 	.word	0xffffffff


	//   ....[77]....
        /*05f0*/ 	.word	0xffffffff


	//   ....[78]....
        /*05f4*/ 	.word	0xffffffff


	//   ....[79]....
        /*05f8*/ 	.word	0xffffffff


	//   ....[80]....
        /*05fc*/ 	.word	0xffffffff


	//   ....[81]....
        /*0600*/ 	.word	0xffffffff


	//   ....[82]....
        /*0604*/ 	.word	0xffffffff


	//   ....[83]....
        /*0608*/ 	.word	0xffffffff


	//   ....[84]....
        /*060c*/ 	.word	0xffffffff


	//   ....[85]....
        /*0610*/ 	.word	0xffffffff


	//   ....[86]....
        /*0614*/ 	.word	0xffffffff


	//   ....[87]....
        /*0618*/ 	.word	0xffffffff


	//   ....[88]....
        /*061c*/ 	.word	0xffffffff


	//   ....[89]....
        /*0620*/ 	.word	0xffffffff


	//   ....[90]....
        /*0624*/ 	.word	0xffffffff


	//   ....[91]....
        /*0628*/ 	.word	0xffffffff


	//   ....[92]....
        /*062c*/ 	.word	0xffffffff


	//   ....[93]....
        /*0630*/ 	.word	0xffffffff


	//   ....[94]....
        /*0634*/ 	.word	0xffffffff


	//   ....[95]....
        /*0638*/ 	.word	0xffffffff


	//   ....[96]....
        /*063c*/ 	.word	0xffffffff


	//   ....[97]....
        /*0640*/ 	.word	0xffffffff


	//   ....[98]....
        /*0644*/ 	.word	0xffffffff


	//   ....[99]....
        /*0648*/ 	.word	0xffffffff


	//   ....[100]....
        /*064c*/ 	.word	0xffffffff


	//   ....[101]....
        /*0650*/ 	.word	0xffffffff


	//   ....[102]....
        /*0654*/ 	.word	0xffffffff


	//   ....[103]....
        /*0658*/ 	.word	0xffffffff


	//   ....[104]....
        /*065c*/ 	.word	0xffffffff


	//   ....[105]....
        /*0660*/ 	.word	0xffffffff


	//   ....[106]....
        /*0664*/ 	.word	0xffffffff


	//   ....[107]....
        /*0668*/ 	.word	0xffffffff


	//   ....[108]....
        /*066c*/ 	.word	0xffffffff


	//   ....[109]....
        /*0670*/ 	.word	0xffffffff


	//   ....[110]....
        /*0674*/ 	.word	0xffffffff


	//   ....[111]....
        /*0678*/ 	.word	0xffffffff


	//   ....[112]....
        /*067c*/ 	.word	0xffffffff


	//   ....[113]....
        /*0680*/ 	.word	0xffffffff


	//   ....[114]....
        /*0684*/ 	.word	0xffffffff


	//   ....[115]....
        /*0688*/ 	.word	0xffffffff


	//   ....[116]....
        /*068c*/ 	.word	0xffffffff


	//   ....[117]....
        /*0690*/ 	.word	0xffffffff


	//   ....[118]....
        /*0694*/ 	.word	0xffffffff


	//   ....[119]....
        /*0698*/ 	.word	0xffffffff


	//   ....[120]....
        /*069c*/ 	.word	0xffffffff


	//   ....[121]....
        /*06a0*/ 	.word	0xffffffff


	//   ....[122]....
        /*06a4*/ 	.word	0xffffffff


	//   ....[123]....
        /*06a8*/ 	.word	0xffffffff


	//   ....[124]....
        /*06ac*/ 	.word	0xffffffff


	//   ....[125]....
        /*06b0*/ 	.word	0xffffffff


	//   ....[126]....
        /*06b4*/ 	.word	0xffffffff


	//   ....[127]....
        /*06b8*/ 	.word	0xffffffff


	//   ....[128]....
        /*06bc*/ 	.word	0xffffffff


	//   ....[129]....
        /*06c0*/ 	.word	0xffffffff


	//   ....[130]....
        /*06c4*/ 	.word	0xffffffff


	//   ....[131]....
        /*06c8*/ 	.word	0xffffffff


	//   ....[132]....
        /*06cc*/ 	.word	0xffffffff


	//   ....[133]....
        /*06d0*/ 	.word	0xffffffff


	//   ....[134]....
        /*06d4*/ 	.word	0xffffffff


	//   ....[135]....
        /*06d8*/ 	.word	0xffffffff


	//   ....[136]....
        /*06dc*/ 	.word	0xffffffff


	//   ....[137]....
        /*06e0*/ 	.word	0xffffffff


	//   ....[138]....
        /*06e4*/ 	.word	0xffffffff


	//   ....[139]....
        /*06e8*/ 	.word	0xffffffff


	//   ....[140]....
        /*06ec*/ 	.word	0xffffffff


	//   ....[141]....
        /*06f0*/ 	.word	0xffffffff


	//   ....[142]....
        /*06f4*/ 	.word	0xffffffff


	//   ....[143]....
        /*06f8*/ 	.word	0xffffffff


	//   ....[144]....
        /*06fc*/ 	.word	0xffffffff


	//   ....[145]....
        /*0700*/ 	.word	0xffffffff


	//   ....[146]....
        /*0704*/ 	.word	0xffffffff


	//   ....[147]....
        /*0708*/ 	.word	0xffffffff


	//   ....[148]....
        /*070c*/ 	.word	0xffffffff


	//   ....[149]....
        /*0710*/ 	.word	0xffffffff


	//   ....[150]....
        /*0714*/ 	.word	0xffffffff


	//   ....[151]....
        /*0718*/ 	.word	0xffffffff


	//   ....[152]....
        /*071c*/ 	.word	0xffffffff


	//   ....[153]....
        /*0720*/ 	.word	0xffffffff


	//   ....[154]....
        /*0724*/ 	.word	0x0500000f


	//   ....[155]....
        /*0728*/ 	.word	0x0500000f


	//   ....[156]....
        /*072c*/ 	.word	0x0500000f


	//   ....[157]....
        /*0730*/ 	.word	0x0500000f


	//   ....[158]....
        /*0734*/ 	.word	0x0500000f


	//   ....[159]....
        /*0738*/ 	.word	0x0500000f


	//   ....[160]....
        /*073c*/ 	.word	0x0500000f


	//   ....[161]....
        /*0740*/ 	.word	0x0500000f


	//   ....[162]....
        /*0744*/ 	.word	0x0500000f


	//   ....[163]....
        /*0748*/ 	.word	0x0500000f


	//   ....[164]....
        /*074c*/ 	.word	0x0500000f


	//   ....[165]....
        /*0750*/ 	.word	0x0500000f


	//   ....[166]....
        /*0754*/ 	.word	0x0500000f


	//   ....[167]....
        /*0758*/ 	.word	0x0500000f


	//   ....[168]....
        /*075c*/ 	.word	0x0500000f


	//   ....[169]....
        /*0760*/ 	.word	0x0500000f


	//   ....[170]....
        /*0764*/ 	.word	0x0500000f


	//   ....[171]....
        /*0768*/ 	.word	0x0500000f


	//   ....[172]....
        /*076c*/ 	.word	0x0500000f


	//   ....[173]....
        /*0770*/ 	.word	0x0500000f


	//   ....[174]....
        /*0774*/ 	.word	0x0500000f


	//   ....[175]....
        /*0778*/ 	.word	0x0500000f


	//   ....[176]....
        /*077c*/ 	.word	0x0500000f


	//   ....[177]....
        /*0780*/ 	.word	0x0500000f


	//   ....[178]....
        /*0784*/ 	.word	0x0500000f


	//   ....[179]....
        /*0788*/ 	.word	0x0500000f


	//   ....[180]....
        /*078c*/ 	.word	0x0500000f


	//   ....[181]....
        /*0790*/ 	.word	0x0500000f


	//   ....[182]....
        /*0794*/ 	.word	0x0500000f


	//   ....[183]....
        /*0798*/ 	.word	0x0500000f


	//   ....[184]....
        /*079c*/ 	.word	0x0500000f


	//   ....[185]....
        /*07a0*/ 	.word	0x0500000f


	//   ....[186]....
        /*07a4*/ 	.word	0x0500000f


	//   ....[187]....
        /*07a8*/ 	.word	0x0500000f


	//   ....[188]....
        /*07ac*/ 	.word	0x0500000f


	//   ....[189]....
        /*07b0*/ 	.word	0x0500000f


	//----- nvinfo : EIATTR_COOP_GROUP_INSTR_OFFSETS
	.align		4
.L_781:
        /*07b4*/ 	.byte	0x04, 0x28
        /*07b6*/ 	.short	(.L_783 - .L_782)


	//   ....[0]....
.L_782:
        /*07b8*/ 	.word	0x000000c0


	//   ....[1]....
        /*07bc*/ 	.word	0x000001f0


	//   ....[2]....
        /*07c0*/ 	.word	0x00000240


	//   ....[3]....
        /*07c4*/ 	.word	0x00000470


	//   ....[4]....
        /*07c8*/ 	.word	0x000005d0


	//   ....[5]....
        /*07cc*/ 	.word	0x000006f0


	//   ....[6]....
        /*07d0*/ 	.word	0x00000850


	//   ....[7]....
        /*07d4*/ 	.word	0x00004d10


	//   ....[8]....
        /*07d8*/ 	.word	0x00005440


	//   ....[9]....
        /*07dc*/ 	.word	0x00005450


	//   ....[10]....
        /*07e0*/ 	.word	0x00005460


	//   ....[11]....
        /*07e4*/ 	.word	0x00005470


	//   ....[12]....
        /*07e8*/ 	.word	0x00008b20


	//   ....[13]....
        /*07ec*/ 	.word	0x00008b30


	//   ....[14]....
        /*07f0*/ 	.word	0x00008b40


	//   ....[15]....
        /*07f4*/ 	.word	0x00008b50


	//   ....[16]....
        /*07f8*/ 	.word	0x0000cde0


	//   ....[17]....
        /*07fc*/ 	.word	0x0000d080


	//   ....[18]....
        /*0800*/ 	.word	0x0000e510


	//   ....[19]....
        /*0804*/ 	.word	0x0000e630


	//   ....[20]....
        /*0808*/ 	.word	0x0000f1a0


	//   ....[21]....
        /*080c*/ 	.word	0x0000f1f0


	//   ....[22]....
        /*0810*/ 	.word	0x00011540


	//   ....[23]....
        /*0814*/ 	.word	0x000125c0


	//   ....[24]....
        /*0818*/ 	.word	0x00012e10


	//   ....[25]....
        /*081c*/ 	.word	0x00012f20


	//   ....[26]....
        /*0820*/ 	.word	0x00013a60


	//   ....[27]....
        /*0824*/ 	.word	0x00013ab0


	//   ....[28]....
        /*0828*/ 	.word	0x00016690


	//   ....[29]....
        /*082c*/ 	.word	0x000166a0


	//   ....[30]....
        /*0830*/ 	.word	0x000166e0


	//   ....[31]....
        /*0834*/ 	.word	0x000166f0


	//   ....[32]....
        /*0838*/ 	.word	0x00019300


	//   ....[33]....
        /*083c*/ 	.word	0x0001a350


	//   ....[34]....
        /*0840*/ 	.word	0x0001aba0


	//   ....[35]....
        /*0844*/ 	.word	0x0001acb0


	//   ....[36]....
        /*0848*/ 	.word	0x0001b7f0


	//   ....[37]....
        /*084c*/ 	.word	0x0001b840


	//   ....[38]....
        /*0850*/ 	.word	0x0001d190


	//   ....[39]....
        /*0854*/ 	.word	0x0001d1a0


	//   ....[40]....
        /*0858*/ 	.word	0x0001d1d0


	//   ....[41]....
        /*085c*/ 	.word	0x0001d1e0


	//   ....[42]....
        /*0860*/ 	.word	0x0001e660


	//   ....[43]....
        /*0864*/ 	.word	0x0001e690


	//   ....[44]....
        /*0868*/ 	.word	0x0001e6c0


	//   ....[45]....
        /*086c*/ 	.word	0x0001e6f0


	//   ....[46]....
        /*0870*/ 	.word	0x0001e720


	//   ....[47]....
        /*0874*/ 	.word	0x0001e750


	//   ....[48]....
        /*0878*/ 	.word	0x0001e760


	//   ....[49]....
        /*087c*/ 	.word	0x0001e770


	//   ....[50]....
        /*0880*/ 	.word	0x0001e780


	//   ....[51]....
        /*0884*/ 	.word	0x0001e790


	//   ....[52]....
        /*0888*/ 	.word	0x0001e7a0


	//   ....[53]....
        /*088c*/ 	.word	0x0001e7d0


	//   ....[54]....
        /*0890*/ 	.word	0x0001e850


	//   ....[55]....
        /*0894*/ 	.word	0x0001e890


	//   ....[56]....
        /*0898*/ 	.word	0x0001e8a0


	//   ....[57]....
        /*089c*/ 	.word	0x0001e8d0


	//   ....[58]....
        /*08a0*/ 	.word	0x0001e900


	//   ....[59]....
        /*08a4*/ 	.word	0x0001e910


	//   ....[60]....
        /*08a8*/ 	.word	0x0001e920


	//   ....[61]....
        /*08ac*/ 	.word	0x0001e930


	//   ....[62]....
        /*08b0*/ 	.word	0x0001e940


	//   ....[63]....
        /*08b4*/ 	.word	0x0001e970


	//   ....[64]....
        /*08b8*/ 	.word	0x0001e9a0


	//   ....[65]....
        /*08bc*/ 	.word	0x0001e9b0


	//   ....[66]....
        /*08c0*/ 	.word	0x0001e9c0


	//   ....[67]....
        /*08c4*/ 	.word	0x0001e9f0


	//   ....[68]....
        /*08c8*/ 	.word	0x0001ea20


	//   ....[69]....
        /*08cc*/ 	.word	0x0001ea30


	//   ....[70]....
        /*08d0*/ 	.word	0x0001ea40


	//   ....[71]....
        /*08d4*/ 	.word	0x0001ea60


	//   ....[72]....
        /*08d8*/ 	.word	0x0001ea90


	//   ....[73]....
        /*08dc*/ 	.word	0x0001eaa0


	//   ....[74]....
        /*08e0*/ 	.word	0x0001eab0


	//   ....[75]....
        /*08e4*/ 	.word	0x0001eac0


	//   ....[76]....
        /*08e8*/ 	.word	0x0001ead0


	//   ....[77]....
        /*08ec*/ 	.word	0x0001eae0


	//   ....[78]....
        /*08f0*/ 	.word	0x0001eaf0


	//   ....[79]....
        /*08f4*/ 	.word	0x0001eb00


	//   ....[80]....
        /*08f8*/ 	.word	0x0001eb10


	//   ....[81]....
        /*08fc*/ 	.word	0x0001eb20


	//   ....[82]....
        /*0900*/ 	.word	0x0001eb30


	//   ....[83]....
        /*0904*/ 	.word	0x0001eb40


	//   ....[84]....
        /*0908*/ 	.word	0x0001eb50


	//   ....[85]....
        /*090c*/ 	.word	0x0001eb60


	//   ....[86]....
        /*0910*/ 	.word	0x0001eb70


	//   ....[87]....
        /*0914*/ 	.word	0x0001eb80


	//   ....[88]....
        /*0918*/ 	.word	0x0001eba0


	//   ....[89]....
        /*091c*/ 	.word	0x0001ebb0


	//   ....[90]....
        /*0920*/ 	.word	0x0001f2a0


	//   ....[91]....
        /*0924*/ 	.word	0x0001f2d0


	//   ....[92]....
        /*0928*/ 	.word	0x0001f350


	//   ....[93]....
        /*092c*/ 	.word	0x0001f3a0


	//   ....[94]....
        /*0930*/ 	.word	0x0001fa80


	//   ....[95]....
        /*0934*/ 	.word	0x0001fab0


	//   ....[96]....
        /*0938*/ 	.word	0x0001fbe0


	//   ....[97]....
        /*093c*/ 	.word	0x0001fc00


	//   ....[98]....
        /*0940*/ 	.word	0x0001fd00


	//   ....[99]....
        /*0944*/ 	.word	0x0001fd20


	//   ....[100]....
        /*0948*/ 	.word	0x0001fe30


	//   ....[101]....
        /*094c*/ 	.word	0x0001fe50


	//   ....[102]....
        /*0950*/ 	.word	0x00020790


	//   ....[103]....
        /*0954*/ 	.word	0x000207c0


	//   ....[104]....
        /*0958*/ 	.word	0x000208e0


	//   ....[105]....
        /*095c*/ 	.word	0x00020900


	//   ....[106]....
        /*0960*/ 	.word	0x00020a00


	//   ....[107]....
        /*0964*/ 	.word	0x00020a20


	//   ....[108]....
        /*0968*/ 	.word	0x00020b30


	//   ....[109]....
        /*096c*/ 	.word	0x00020b50


	//   ....[110]....
        /*0970*/ 	.word	0x00020cf0


	//   ....[111]....
        /*0974*/ 	.word	0x00020ed0


	//   ....[112]....
        /*0978*/ 	.word	0x00020f00


	//   ....[113]....
        /*097c*/ 	.word	0x00020f30


	//   ....[114]....
        /*0980*/ 	.word	0x00020f60


	//   ....[115]....
        /*0984*/ 	.word	0x00020f90


	//   ....[116]....
        /*0988*/ 	.word	0x00020fc0


	//   ....[117]....
        /*098c*/ 	.word	0x00021130


	//   ....[118]....
        /*0990*/ 	.word	0x00021160


	//   ....[119]....
        /*0994*/ 	.word	0x00021190


	//   ....[120]....
        /*0998*/ 	.word	0x000211c0


	//   ....[121]....
        /*099c*/ 	.word	0x000211f0


	//   ....[122]....
        /*09a0*/ 	.word	0x00021220


	//   ....[123]....
        /*09a4*/ 	.word	0x000212c0


	//   ....[124]....
        /*09a8*/ 	.word	0x00021320


	//   ....[125]....
        /*09ac*/ 	.word	0x000213b0


	//   ....[126]....
        /*09b0*/ 	.word	0x00022600


	//   ....[127]....
        /*09b4*/ 	.word	0x00024770


	//   ....[128]....
        /*09b8*/ 	.word	0x00025560


	//   ....[129]....
        /*09bc*/ 	.word	0x00025580


	//   ....[130]....
        /*09c0*/ 	.word	0x000255e0


	//   ....[131]....
        /*09c4*/ 	.word	0x00025660


	//   ....[132]....
        /*09c8*/ 	.word	0x000256f0


	//   ....[133]....
        /*09cc*/ 	.word	0x00025700


	//   ....[134]....
        /*09d0*/ 	.word	0x00025750


	//   ....[135]....
        /*09d4*/ 	.word	0x00025790


	//   ....[136]....
        /*09d8*/ 	.word	0x000283f0


	//   ....[137]....
        /*09dc*/ 	.word	0x00028420


	//   ....[138]....
        /*09e0*/ 	.word	0x00028460


	//   ....[139]....
        /*09e4*/ 	.word	0x00028490


	//   ....[140]....
        /*09e8*/ 	.word	0x000284c0


	//   ....[141]....
        /*09ec*/ 	.word	0x000284f0


	//   ....[142]....
        /*09f0*/ 	.word	0x00028520


	//   ....[143]....
        /*09f4*/ 	.word	0x00028550


	//   ....[144]....
        /*09f8*/ 	.word	0x000286d0


	//   ....[145]....
        /*09fc*/ 	.word	0x00028700


	//   ....[146]....
        /*0a00*/ 	.word	0x00028730


	//   ....[147]....
        /*0a04*/ 	.word	0x00028760


	//   ....[148]....
        /*0a08*/ 	.word	0x00028790


	//   ....[149]....
        /*0a0c*/ 	.word	0x000287c0


	//   ....[150]....
        /*0a10*/ 	.word	0x00028880


	//   ....[151]....
        /*0a14*/ 	.word	0x000288a0


	//   ....[152]....
        /*0a18*/ 	.word	0x00028910


	//   ....[153]....
        /*0a1c*/ 	.word	0x00028fe0


	//   ....[154]....
        /*0a20*/ 	.word	0x00029390


	//   ....[155]....
        /*0a24*/ 	.word	0x000293e0


	//   ....[156]....
        /*0a28*/ 	.word	0x00029430


	//   ....[157]....
        /*0a2c*/ 	.word	0x00029480


	//   ....[158]....
        /*0a30*/ 	.word	0x00029550


	//   ....[159]....
        /*0a34*/ 	.word	0x000295a0


	//   ....[160]....
        /*0a38*/ 	.word	0x000295f0


	//   ....[161]....
        /*0a3c*/ 	.word	0x00029640


	//   ....[162]....
        /*0a40*/ 	.word	0x00029a50


	//   ....[163]....
        /*0a44*/ 	.word	0x00029d40


	//   ....[164]....
        /*0a48*/ 	.word	0x00029f50


	//   ....[165]....
        /*0a4c*/ 	.word	0x00029fa0


	//   ....[166]....
        /*0a50*/ 	.word	0x0002a000


	//   ....[167]....
        /*0a54*/ 	.word	0x0002a110


	//   ....[168]....
        /*0a58*/ 	.word	0x0002a170


	//   ....[169]....
        /*0a5c*/ 	.word	0x0002a280


	//   ....[170]....
        /*0a60*/ 	.word	0x0002a2e0


	//   ....[171]....
        /*0a64*/ 	.word	0x0002a3c0


	//   ....[172]....
        /*0a68*/ 	.word	0x0002a6e0


	//   ....[173]....
        /*0a6c*/ 	.word	0x0002a780


	//   ....[174]....
        /*0a70*/ 	.word	0x0002a8a0


	//   ....[175]....
        /*0a74*/ 	.word	0x0002a920


	//   ....[176]....
        /*0a78*/ 	.word	0x0002a9a0


	//   ....[177]....
        /*0a7c*/ 	.word	0x0002aa20


	//   ....[178]....
        /*0a80*/ 	.word	0x0002aaa0


	//   ....[179]....
        /*0a84*/ 	.word	0x0002ab30


	//   ....[180]....
        /*0a88*/ 	.word	0x0002abd0


	//   ....[181]....
        /*0a8c*/ 	.word	0x0002ac80


	//   ....[182]....
        /*0a90*/ 	.word	0x0002ad00


	//   ....[183]....
        /*0a94*/ 	.word	0x0002ad80


	//   ....[184]....
        /*0a98*/ 	.word	0x0002ae00


	//   ....[185]....
        /*0a9c*/ 	.word	0x0002ae90


	//   ....[186]....
        /*0aa0*/ 	.word	0x0002af10


	//   ....[187]....
        /*0aa4*/ 	.word	0x0002afb0


	//   ....[188]....
        /*0aa8*/ 	.word	0x0002b040


	//   ....[189]....
        /*0aac*/ 	.word	0x0002b170


	//----- nvinfo : EIATTR_REG_RECONFIG
	.align		4
.L_783:
        /*0ab0*/ 	.byte	0x01, 0x54
	.zero		2


	//----- nvinfo : EIATTR_SYSCALL_OFFSETS
	.align		4
        /*0ab4*/ 	.byte	0x04, 0x46
        /*0ab6*/ 	.short	(.L_785 - .L_784)


	//   ....[0]....
.L_784:
        /*0ab8*/ 	.word	0x00002030


	//   ....[1]....
        /*0abc*/ 	.word	0x000021f0


	//   ....[2]....
        /*0ac0*/ 	.word	0x00004ec0


	//   ....[3]....
        /*0ac4*/ 	.word	0x00005200


	//   ....[4]....
        /*0ac8*/ 	.word	0x000241c0


	//   ....[5]....
        /*0acc*/ 	.word	0x00024360


	//   ....[6]....
        /*0ad0*/ 	.word	0x000244d0


	//   ....[7]....
        /*0ad4*/ 	.word	0x00024610


	//   ....[8]....
        /*0ad8*/ 	.word	0x000250d0


	//----- nvinfo : EIATTR_MBARRIER_INSTR_OFFSETS
	.align		4
.L_785:
        /*0adc*/ 	.byte	0x04, 0x39
        /*0ade*/ 	.short	(.L_787 - .L_786)


	//   ....[0]....
.L_786:
        /*0ae0*/ 	.word	0x00000320
        /*0ae4*/ 	.word	0x000000ff
        /*0ae8*/ 	.word	0x00033400
        /*0aec*/ 	.short	0x0100
        /*0aee*/ 	.byte	0x08
	.zero		1


	//   ....[1]....
        /*0af0*/ 	.word	0x00000330
        /*0af4*/ 	.word	0x000000ff
        /*0af8*/ 	.word	0x00033420
        /*0afc*/ 	.short	0x0100
        /*0afe*/ 	.byte	0x08
	.zero		1


	//   ....[2]....
        /*0b00*/ 	.word	0x00000420
        /*0b04*/ 	.word	0x000000ff
        /*0b08*/ 	.word	0x00033430
        /*0b0c*/ 	.short	0x0100
        /*0b0e*/ 	.byte	0x08
	.zero		1


	//   ....[3]....
        /*0b10*/ 	.word	0x00000430
        /*0b14*/ 	.word	0x000000ff
        /*0b18*/ 	.word	0x00033440
        /*0b1c*/ 	.short	0x0100
        /*0b1e*/ 	.byte	0x08
	.zero		1


	//   ....[4]....
        /*0b20*/ 	.word	0x00000440
        /*0b24*/ 	.word	0x000000ff
        /*0b28*/ 	.word	0x00033438
        /*0b2c*/ 	.short	0x0100
        /*0b2e*/ 	.byte	0x08
	.zero		1


	//   ....[5]....
        /*0b30*/ 	.word	0x00000450
        /*0b34*/ 	.word	0x000000ff
        /*0b38*/ 	.word	0x00033448
        /*0b3c*/ 	.short	0x0100
        /*0b3e*/ 	.byte	0x08
	.zero		1


	//   ....[6]....
        /*0b40*/ 	.word	0x00000580
        /*0b44*/ 	.word	0x000000ff
        /*0b48*/ 	.word	0x00033450
        /*0b4c*/ 	.short	0x0100
        /*0b4e*/ 	.byte	0x08
	.zero		1


	//   ....[7]....
        /*0b50*/ 	.word	0x00000590
        /*0b54*/ 	.word	0x000000ff
        /*0b58*/ 	.word	0x00033460
        /*0b5c*/ 	.short	0x0100
        /*0b5e*/ 	.byte	0x08
	.zero		1


	//   ....[8]....
        /*0b60*/ 	.word	0x000005a0
        /*0b64*/ 	.word	0x000000ff
        /*0b68*/ 	.word	0x00033458
        /*0b6c*/ 	.short	0x0100
        /*0b6e*/ 	.byte	0x08
	.zero		1


	//   ....[9]....
        /*0b70*/ 	.word	0x000005b0
        /*0b74*/ 	.word	0x000000ff
        /*0b78*/ 	.word	0x00033468
        /*0b7c*/ 	.short	0x0100
        /*0b7e*/ 	.byte	0x08
	.zero		1


	//   ....[10]....
        /*0b80*/ 	.word	0x000006a0
        /*0b84*/ 	.word	0x000000ff
        /*0b88*/ 	.word	0x00033470
        /*0b8c*/ 	.short	0x0100
        /*0b8e*/ 	.byte	0x06
	.zero		1


	//   ....[11]....
        /*0b90*/ 	.word	0x000006b0
        /*0b94*/ 	.word	0x000000ff
        /*0b98*/ 	.word	0x00033480
        /*0b9c*/ 	.short	0x0100
        /*0b9e*/ 	.byte	0x06
	.zero		1


	//   ....[12]....
        /*0ba0*/ 	.word	0x000006c0
        /*0ba4*/ 	.word	0x000000ff
        /*0ba8*/ 	.word	0x00033478
        /*0bac*/ 	.short	0x0100
        /*0bae*/ 	.byte	0x06
	.zero		1


	//   ....[13]....
        /*0bb0*/ 	.word	0x000006d0
        /*0bb4*/ 	.word	0x000000ff
        /*0bb8*/ 	.word	0x00033488
        /*0bbc*/ 	.short	0x0100
        /*0bbe*/ 	.byte	0x06
	.zero		1


	//   ....[14]....
        /*0bc0*/ 	.word	0x00000800
        /*0bc4*/ 	.word	0x000000ff
        /*0bc8*/ 	.word	0x00033490
        /*0bcc*/ 	.short	0x0100
        /*0bce*/ 	.byte	0x08
	.zero		1


	//   ....[15]....
        /*0bd0*/ 	.word	0x00000810
        /*0bd4*/ 	.word	0x000000ff
        /*0bd8*/ 	.word	0x000334a0
        /*0bdc*/ 	.short	0x0100
        /*0bde*/ 	.byte	0x08
	.zero		1


	//   ....[16]....
        /*0be0*/ 	.word	0x00000820
        /*0be4*/ 	.word	0x000000ff
        /*0be8*/ 	.word	0x00033498
        /*0bec*/ 	.short	0x0100
        /*0bee*/ 	.byte	0x08
	.zero		1


	//   ....[17]....
        /*0bf0*/ 	.word	0x00000830
        /*0bf4*/ 	.word	0x000000ff
        /*0bf8*/ 	.word	0x000334a8
        /*0bfc*/ 	.short	0x0100
        /*0bfe*/ 	.byte	0x08
	.zero		1


	//   ....[18]....
        /*0c00*/ 	.word	0x00000960
        /*0c04*/ 	.word	0x000000ff
        /*0c08*/ 	.word	0x000334b0
        /*0c0c*/ 	.short	0x0100
        /*0c0e*/ 	.byte	0x08
	.zero		1


	//   ....[19]....
        /*0c10*/ 	.word	0x00000970
        /*0c14*/ 	.word	0x000000ff
        /*0c18*/ 	.word	0x000334c0
        /*0c1c*/ 	.short	0x0100
        /*0c1e*/ 	.byte	0x08
	.zero		1


	//   ....[20]....
        /*0c20*/ 	.word	0x00000980
        /*0c24*/ 	.word	0x000000ff
        /*0c28*/ 	.word	0x000334b8
        /*0c2c*/ 	.short	0x0100
        /*0c2e*/ 	.byte	0x08
	.zero		1


	//   ....[21]....
        /*0c30*/ 	.word	0x00000990
        /*0c34*/ 	.word	0x000000ff
        /*0c38*/ 	.word	0x000334c8
        /*0c3c*/ 	.short	0x0100
        /*0c3e*/ 	.byte	0x08
	.zero		1


	//   ....[22]....
        /*0c40*/ 	.word	0x00003bd0
        /*0c44*/ 	.word	0x00000040
        /*0c48*/ 	.word	0x000334b0
        /*0c4c*/ 	.short	0x010a
        /*0c4e*/ 	.byte	0x3f
	.zero		1


	//   ....[23]....
        /*0c50*/ 	.word	0x00004140
        /*0c54*/ 	.word	0x00000003
        /*0c58*/ 	.word	0x00000000
        /*0c5c*/ 	.short	0x0101
        /*0c5e*/ 	.byte	0x3f
	.zero		1


	//   ....[24]....
        /*0c60*/ 	.word	0x00004f60
        /*0c64*/ 	.word	0x00000003
        /*0c68*/ 	.word	0x00033400
        /*0c6c*/ 	.short	0x010a
        /*0c6e*/ 	.byte	0x3f
	.zero		1


	//   ....[25]....
        /*0c70*/ 	.word	0x00004fb0
        /*0c74*/ 	.word	0x00000003
        /*0c78*/ 	.word	0x00033400
        /*0c7c*/ 	.short	0x010a
        /*0c7e*/ 	.byte	0x3f
	.zero		1


	//   ....[26]....
        /*0c80*/ 	.word	0x000059e0
        /*0c84*/ 	.word	0x000000ff
        /*0c88*/ 	.word	0x00033400
        /*0c8c*/ 	.short	0x010a
        /*0c8e*/ 	.byte	0x27
	.zero		1


	//   ....[27]....
        /*0c90*/ 	.word	0x00008f80
        /*0c94*/ 	.word	0x000000ff
        /*0c98*/ 	.word	0x00033400
        /*0c9c*/ 	.short	0x010a
        /*0c9e*/ 	.byte	0x27
	.zero		1


	//   ....[28]....
        /*0ca0*/ 	.word	0x0000c010
        /*0ca4*/ 	.word	0x00000005
        /*0ca8*/ 	.word	0x00033430
        /*0cac*/ 	.short	0x010a
        /*0cae*/ 	.byte	0x3f
	.zero		1


	//   ....[29]....
        /*0cb0*/ 	.word	0x0000c080
        /*0cb4*/ 	.word	0x00000005
        /*0cb8*/ 	.word	0x00033430
        /*0cbc*/ 	.short	0x010a
        /*0cbe*/ 	.byte	0x3f
	.zero		1


	//   ....[30]....
        /*0cc0*/ 	.word	0x0000cec0
        /*0cc4*/ 	.word	0x00000000
        /*0cc8*/ 	.word	0x00000000
        /*0ccc*/ 	.short	0x0101
        /*0cce*/ 	.byte	0x3f
	.zero		1


	//   ....[31]....
        /*0cd0*/ 	.word	0x000105a0
        /*0cd4*/ 	.word	0x000000ff
        /*0cd8*/ 	.word	0x00033430
        /*0cdc*/ 	.short	0x010a
        /*0cde*/ 	.byte	0x06
	.zero		1


	//   ....[32]....
        /*0ce0*/ 	.word	0x000105e0
        /*0ce4*/ 	.word	0x000000ff
        /*0ce8*/ 	.word	0x00033430
        /*0cec*/ 	.short	0x010a
        /*0cee*/ 	.byte	0x06
	.zero		1


	//   ....[33]....
        /*0cf0*/ 	.word	0x000111f0
        /*0cf4*/ 	.word	0x000000ff
        /*0cf8*/ 	.word	0x00033450
        /*0cfc*/ 	.short	0x010a
        /*0cfe*/ 	.byte	0x06
	.zero		1


	//   ....[34]....
        /*0d00*/ 	.word	0x00011230
        /*0d04*/ 	.word	0x000000ff
        /*0d08*/ 	.word	0x00033450
        /*0d0c*/ 	.short	0x010a
        /*0d0e*/ 	.byte	0x06
	.zero		1


	//   ....[35]....
        /*0d10*/ 	.word	0x000115c0
        /*0d14*/ 	.word	0x00000007
        /*0d18*/ 	.word	0x00000000
        /*0d1c*/ 	.short	0x0101
        /*0d1e*/ 	.byte	0x3f
	.zero		1


	//   ....[36]....
        /*0d20*/ 	.word	0x00014810
        /*0d24*/ 	.word	0x000000ff
        /*0d28*/ 	.word	0x00000000
        /*0d2c*/ 	.short	0x0101
        /*0d2e*/ 	.byte	0x06
	.zero		1


	//   ....[37]....
        /*0d30*/ 	.word	0x000153e0
        /*0d34*/ 	.word	0x000000ff
        /*0d38*/ 	.word	0x00033430
        /*0d3c*/ 	.short	0x010a
        /*0d3e*/ 	.byte	0x05
	.zero		1


	//   ....[38]....
        /*0d40*/ 	.word	0x00015420
        /*0d44*/ 	.word	0x000000ff
        /*0d48*/ 	.word	0x00033430
        /*0d4c*/ 	.short	0x010a
        /*0d4e*/ 	.byte	0x05
	.zero		1


	//   ....[39]....
        /*0d50*/ 	.word	0x00016060
        /*0d54*/ 	.word	0x000000ff
        /*0d58*/ 	.word	0x00033450
        /*0d5c*/ 	.short	0x010a
        /*0d5e*/ 	.byte	0x06
	.zero		1


	//   ....[40]....
        /*0d60*/ 	.word	0x000160a0
        /*0d64*/ 	.word	0x000000ff
        /*0d68*/ 	.word	0x00033450
        /*0d6c*/ 	.short	0x010a
        /*0d6e*/ 	.byte	0x06
	.zero		1


	//   ....[41]....
        /*0d70*/ 	.word	0x00017780
        /*0d74*/ 	.word	0x00000005
        /*0d78*/ 	.word	0x00000000
        /*0d7c*/ 	.short	0x0101
        /*0d7e*/ 	.byte	0x3f
	.zero		1


	//   ....[42]....
        /*0d80*/ 	.word	0x00017990
        /*0d84*/ 	.word	0x000000ff
        /*0d88*/ 	.word	0x00000000
        /*0d8c*/ 	.short	0x0101
        /*0d8e*/ 	.byte	0x06
	.zero		1


	//   ....[43]....
        /*0d90*/ 	.word	0x00018300
        /*0d94*/ 	.word	0x000000ff
        /*0d98*/ 	.word	0x00033430
        /*0d9c*/ 	.short	0x010a
        /*0d9e*/ 	.byte	0x05
	.zero		1


	//   ....[44]....
        /*0da0*/ 	.word	0x00018340
        /*0da4*/ 	.word	0x000000ff
        /*0da8*/ 	.word	0x00033430
        /*0dac*/ 	.short	0x010a
        /*0dae*/ 	.byte	0x05
	.zero		1


	//   ....[45]....
        /*0db0*/ 	.word	0x00018f80
        /*0db4*/ 	.word	0x000000ff
        /*0db8*/ 	.word	0x00033450
        /*0dbc*/ 	.short	0x010a
        /*0dbe*/ 	.byte	0x06
	.zero		1


	//   ....[46]....
        /*0dc0*/ 	.word	0x00018fc0
        /*0dc4*/ 	.word	0x000000ff
        /*0dc8*/ 	.word	0x00033450
        /*0dcc*/ 	.short	0x010a
        /*0dce*/ 	.byte	0x06
	.zero		1


	//   ....[47]....
        /*0dd0*/ 	.word	0x00019360
        /*0dd4*/ 	.word	0x00000000
        /*0dd8*/ 	.word	0x00000000
        /*0ddc*/ 	.short	0x0101
        /*0dde*/ 	.byte	0x3f
	.zero		1


	//   ....[48]....
        /*0de0*/ 	.word	0x0001c5a0
        /*0de4*/ 	.word	0x000000ff
        /*0de8*/ 	.word	0x00000000
        /*0dec*/ 	.short	0x0101
        /*0dee*/ 	.byte	0x06
	.zero		1


	//   ....[49]....
        /*0df0*/ 	.word	0x0001ce20
        /*0df4*/ 	.word	0x000000ff
        /*0df8*/ 	.word	0x00033450
        /*0dfc*/ 	.short	0x010a
        /*0dfe*/ 	.byte	0x0c
	.zero		1


	//   ....[50]....
        /*0e00*/ 	.word	0x0001ce60
        /*0e04*/ 	.word	0x000000ff
        /*0e08*/ 	.word	0x00033450
        /*0e0c*/ 	.short	0x010a
        /*0e0e*/ 	.byte	0x0c
	.zero		1


	//   ....[51]....
        /*0e10*/ 	.word	0x0001d550
        /*0e14*/ 	.word	0x000000ff
        /*0e18*/ 	.word	0x00000000
        /*0e1c*/ 	.short	0x0101
        /*0e1e*/ 	.byte	0x04
	.zero		1


	//   ....[52]....
        /*0e20*/ 	.word	0x0001fa90
        /*0e24*/ 	.word	0x000000ff
        /*0e28*/ 	.word	0x00000000
        /*0e2c*/ 	.short	0x0101
        /*0e2e*/ 	.byte	0x04
	.zero		1


	//   ....[53]....
        /*0e30*/ 	.word	0x000226f0
        /*0e34*/ 	.word	0x00000006
        /*0e38*/ 	.word	0x00033420
        /*0e3c*/ 	.short	0x010a
        /*0e3e*/ 	.byte	0x3f
	.zero		1


	//   ....[54]....
        /*0e40*/ 	.word	0x000227e0
        /*0e44*/ 	.word	0x00000007
        /*0e48*/ 	.word	0x000334a0
        /*0e4c*/ 	.short	0x010a
        /*0e4e*/ 	.byte	0x3f
	.zero		1


	//   ....[55]....
        /*0e50*/ 	.word	0x00022c30
        /*0e54*/ 	.word	0x00000007
        /*0e58*/ 	.word	0x000334c0
        /*0e5c*/ 	.short	0x010a
        /*0e5e*/ 	.byte	0x3f
	.zero		1


	//   ....[56]....
        /*0e60*/ 	.word	0x000231d0
        /*0e64*/ 	.word	0x00000008
        /*0e68*/ 	.word	0x000334a0
        /*0e6c*/ 	.short	0x010a
        /*0e6e*/ 	.byte	0x3f
	.zero		1


	//   ....[57]....
        /*0e70*/ 	.word	0x00023610
        /*0e74*/ 	.word	0x00000008
        /*0e78*/ 	.word	0x000334c0
        /*0e7c*/ 	.short	0x010a
        /*0e7e*/ 	.byte	0x3f
	.zero		1


	//   ....[58]....
        /*0e80*/ 	.word	0x00024a10
        /*0e84*/ 	.word	0x00000002
        /*0e88*/ 	.word	0x00033480
        /*0e8c*/ 	.short	0x010a
        /*0e8e*/ 	.byte	0x3f
	.zero		1


	//   ....[59]....
        /*0e90*/ 	.word	0x00024c70
        /*0e94*/ 	.word	0x00000002
        /*0e98*/ 	.word	0x00033440
        /*0e9c*/ 	.short	0x010a
        /*0e9e*/ 	.byte	0x3f
	.zero		1


	//   ....[60]....
        /*0ea0*/ 	.word	0x00025890
        /*0ea4*/ 	.word	0x00000008
        /*0ea8*/ 	.word	0x00033400
        /*0eac*/ 	.short	0x0107
        /*0eae*/ 	.byte	0x3f
	.zero		1


	//   ....[61]....
        /*0eb0*/ 	.word	0x00025990
        /*0eb4*/ 	.word	0x00000002
        /*0eb8*/ 	.word	0x00033400
        /*0ebc*/ 	.short	0x0101
        /*0ebe*/ 	.byte	0x3f
	.zero		1


	//   ....[62]....
        /*0ec0*/ 	.word	0x000259b0
        /*0ec4*/ 	.word	0x00000002
        /*0ec8*/ 	.word	0x00033420
        /*0ecc*/ 	.short	0x010a
        /*0ece*/ 	.byte	0x3f
	.zero		1


	//   ....[63]....
        /*0ed0*/ 	.word	0x00025d00
        /*0ed4*/ 	.word	0x00000006
        /*0ed8*/ 	.word	0x00033480
        /*0edc*/ 	.short	0x010a
        /*0ede*/ 	.byte	0x3f
	.zero		1


	//   ....[64]....
        /*0ee0*/ 	.word	0x00026150
        /*0ee4*/ 	.word	0x00000006
        /*0ee8*/ 	.word	0x00033440
        /*0eec*/ 	.short	0x010a
        /*0eee*/ 	.byte	0x3f
	.zero		1


	//   ....[65]....
        /*0ef0*/ 	.word	0x00026610
        /*0ef4*/ 	.word	0x00000003
        /*0ef8*/ 	.word	0x00033470
        /*0efc*/ 	.short	0x010a
        /*0efe*/ 	.byte	0x3f
	.zero		1


	//   ....[66]....
        /*0f00*/ 	.word	0x00026680
        /*0f04*/ 	.word	0x00000003
        /*0f08*/ 	.word	0x00033460
        /*0f0c*/ 	.short	0x010a
        /*0f0e*/ 	.byte	0x3f
	.zero		1


	//   ....[67]....
        /*0f10*/ 	.word	0x00027250
        /*0f14*/ 	.word	0x00000003
        /*0f18*/ 	.word	0x00033450
        /*0f1c*/ 	.short	0x0101
        /*0f1e*/ 	.byte	0x3f
	.zero		1


	//   ....[68]....
        /*0f20*/ 	.word	0x000272d0
        /*0f24*/ 	.word	0x00000003
        /*0f28*/ 	.word	0x00000000
        /*0f2c*/ 	.short	0x0101
        /*0f2e*/ 	.byte	0x3f
	.zero		1


	//   ....[69]....
        /*0f30*/ 	.word	0x00027510
        /*0f34*/ 	.word	0x00000000
        /*0f38*/ 	.word	0x00033470
        /*0f3c*/ 	.short	0x010a
        /*0f3e*/ 	.byte	0x3f
	.zero		1


	//   ....[70]....
        /*0f40*/ 	.word	0x00027580
        /*0f44*/ 	.word	0x00000000
        /*0f48*/ 	.word	0x00033460
        /*0f4c*/ 	.short	0x010a
        /*0f4e*/ 	.byte	0x3f
	.zero		1


	//   ....[71]....
        /*0f50*/ 	.word	0x00028180
        /*0f54*/ 	.word	0x00000000
        /*0f58*/ 	.word	0x00033450
        /*0f5c*/ 	.short	0x0101
        /*0f5e*/ 	.byte	0x3f
	.zero		1


	//   ....[72]....
        /*0f60*/ 	.word	0x000281d0
        /*0f64*/ 	.word	0x00000000
        /*0f68*/ 	.word	0x00000000
        /*0f6c*/ 	.short	0x0101
        /*0f6e*/ 	.byte	0x3f
	.zero		1


	//   ....[73]....
        /*0f70*/ 	.word	0x00028f60
        /*0f74*/ 	.word	0x00000000
        /*0f78*/ 	.word	0x00033420
        /*0f7c*/ 	.short	0x010a
        /*0f7e*/ 	.byte	0x3f
	.zero		1


	//   ....[74]....
        /*0f80*/ 	.word	0x00029120
        /*0f84*/ 	.word	0x00000006
        /*0f88*/ 	.word	0x00000000
        /*0f8c*/ 	.short	0x010a
        /*0f8e*/ 	.byte	0x3f
	.zero		1


	//   ....[75]....
        /*0f90*/ 	.word	0x00029190
        /*0f94*/ 	.word	0x00000007
        /*0f98*/ 	.word	0x00000000
        /*0f9c*/ 	.short	0x010a
        /*0f9e*/ 	.byte	0x3f
	.zero		1


	//   ....[76]....
        /*0fa0*/ 	.word	0x000291f0
        /*0fa4*/ 	.word	0x00000004
        /*0fa8*/ 	.word	0x00033460
        /*0fac*/ 	.short	0x010a
        /*0fae*/ 	.byte	0x3f
	.zero		1


	//   ....[77]....
        /*0fb0*/ 	.word	0x00029240
        /*0fb4*/ 	.word	0x00000003
        /*0fb8*/ 	.word	0x00033460
        /*0fbc*/ 	.short	0x010a
        /*0fbe*/ 	.byte	0x3f
	.zero		1


	//   ....[78]....
        /*0fc0*/ 	.word	0x00029280
        /*0fc4*/ 	.word	0x00000004
        /*0fc8*/ 	.word	0x00033480
        /*0fcc*/ 	.short	0x010a
        /*0fce*/ 	.byte	0x3f
	.zero		1


	//   ....[79]....
        /*0fd0*/ 	.word	0x000292a0
        /*0fd4*/ 	.word	0x00000003
        /*0fd8*/ 	.word	0x00033480
        /*0fdc*/ 	.short	0x010a
        /*0fde*/ 	.byte	0x3f
	.zero		1


	//   ....[80]....
        /*0fe0*/ 	.word	0x00029300
        /*0fe4*/ 	.word	0x00000040
        /*0fe8*/ 	.word	0x000334b0
        /*0fec*/ 	.short	0x010a
        /*0fee*/ 	.byte	0x3f
	.zero		1


	//   ....[81]....
        /*0ff0*/ 	.word	0x000294c0
        /*0ff4*/ 	.word	0x00000003
        /*0ff8*/ 	.word	0x00033400
        /*0ffc*/ 	.short	0x010a
        /*0ffe*/ 	.byte	0x3f
	.zero		1


	//   ....[82]....
        /*1000*/ 	.word	0x00029680
        /*1004*/ 	.word	0x00000003
        /*1008*/ 	.word	0x00033400
        /*100c*/ 	.short	0x010a
        /*100e*/ 	.byte	0x3f
	.zero		1


	//   ....[83]....
        /*1010*/ 	.word	0x000296d0
        /*1014*/ 	.word	0x00000005
        /*1018*/ 	.word	0x00033430
        /*101c*/ 	.short	0x010a
        /*101e*/ 	.byte	0x3f
	.zero		1


	//   ....[84]....
        /*1020*/ 	.word	0x00029730
        /*1024*/ 	.word	0x00000008
        /*1028*/ 	.word	0x00033430
        /*102c*/ 	.short	0x010a
        /*102e*/ 	.byte	0x3f
	.zero		1


	//   ....[85]....
        /*1030*/ 	.word	0x00029790
        /*1034*/ 	.word	0x00000008
        /*1038*/ 	.word	0x00033450
        /*103c*/ 	.short	0x010a
        /*103e*/ 	.byte	0x3f
	.zero		1


	//   ....[86]....
        /*1040*/ 	.word	0x000297f0
        /*1044*/ 	.word	0x00000003
        /*1048*/ 	.word	0x00033430
        /*104c*/ 	.short	0x010a
        /*104e*/ 	.byte	0x3f
	.zero		1


	//   ....[87]....
        /*1050*/ 	.word	0x00029850
        /*1054*/ 	.word	0x00000003
        /*1058*/ 	.word	0x00033450
        /*105c*/ 	.short	0x010a
        /*105e*/ 	.byte	0x3f
	.zero		1


	//   ....[88]....
        /*1060*/ 	.word	0x000298b0
        /*1064*/ 	.word	0x00000003
        /*1068*/ 	.word	0x00033430
        /*106c*/ 	.short	0x010a
        /*106e*/ 	.byte	0x3f
	.zero		1


	//   ....[89]....
        /*1070*/ 	.word	0x00029910
        /*1074*/ 	.word	0x00000003
        /*1078*/ 	.word	0x00033450
        /*107c*/ 	.short	0x010a
        /*107e*/ 	.byte	0x3f
	.zero		1


	//   ....[90]....
        /*1080*/ 	.word	0x00029970
        /*1084*/ 	.word	0x00000007
        /*1088*/ 	.word	0x00033450
        /*108c*/ 	.short	0x010a
        /*108e*/ 	.byte	0x3f
	.zero		1


	//   ....[91]....
        /*1090*/ 	.word	0x00029b20
        /*1094*/ 	.word	0x00000005
        /*1098*/ 	.word	0x00033420
        /*109c*/ 	.short	0x010a
        /*109e*/ 	.byte	0x3f
	.zero		1


	//   ....[92]....
        /*10a0*/ 	.word	0x00029b70
        /*10a4*/ 	.word	0x00000007
        /*10a8*/ 	.word	0x000334a0
        /*10ac*/ 	.short	0x010a
        /*10ae*/ 	.byte	0x3f
	.zero		1


	//   ....[93]....
        /*10b0*/ 	.word	0x00029bc0
        /*10b4*/ 	.word	0x00000007
        /*10b8*/ 	.word	0x000334c0
        /*10bc*/ 	.short	0x010a
        /*10be*/ 	.byte	0x3f
	.zero		1


	//   ....[94]....
        /*10c0*/ 	.word	0x00029c10
        /*10c4*/ 	.word	0x00000008
        /*10c8*/ 	.word	0x000334a0
        /*10cc*/ 	.short	0x010a
        /*10ce*/ 	.byte	0x3f
	.zero		1


	//   ....[95]....
        /*10d0*/ 	.word	0x00029c60
        /*10d4*/ 	.word	0x00000008
        /*10d8*/ 	.word	0x000334c0
        /*10dc*/ 	.short	0x010a
        /*10de*/ 	.byte	0x3f
	.zero		1


	//   ....[96]....
        /*10e0*/ 	.word	0x00029e00
        /*10e4*/ 	.word	0x00000002
        /*10e8*/ 	.word	0x00033480
        /*10ec*/ 	.short	0x010a
        /*10ee*/ 	.byte	0x3f
	.zero		1


	//   ....[97]....
        /*10f0*/ 	.word	0x00029e50
        /*10f4*/ 	.word	0x00000002
        /*10f8*/ 	.word	0x00033440
        /*10fc*/ 	.short	0x010a
        /*10fe*/ 	.byte	0x3f
	.zero		1


	//   ....[98]....
        /*1100*/ 	.word	0x0002a450
        /*1104*/ 	.word	0x00000002
        /*1108*/ 	.word	0x00033420
        /*110c*/ 	.short	0x010a
        /*110e*/ 	.byte	0x3f
	.zero		1


	//   ....[99]....
        /*1110*/ 	.word	0x0002a4a0
        /*1114*/ 	.word	0x00000006
        /*1118*/ 	.word	0x00033480
        /*111c*/ 	.short	0x010a
        /*111e*/ 	.byte	0x3f
	.zero		1


	//   ....[100]....
        /*1120*/ 	.word	0x0002a4f0
        /*1124*/ 	.word	0x00000006
        /*1128*/ 	.word	0x00033440
        /*112c*/ 	.short	0x010a
        /*112e*/ 	.byte	0x3f
	.zero		1


	//   ....[101]....
        /*1130*/ 	.word	0x0002a540
        /*1134*/ 	.word	0x00000003
        /*1138*/ 	.word	0x00033470
        /*113c*/ 	.short	0x010a
        /*113e*/ 	.byte	0x3f
	.zero		1


	//   ....[102]....
        /*1140*/ 	.word	0x0002a590
        /*1144*/ 	.word	0x00000003
        /*1148*/ 	.word	0x00033460
        /*114c*/ 	.short	0x010a
        /*114e*/ 	.byte	0x3f
	.zero		1


	//   ....[103]....
        /*1150*/ 	.word	0x0002a5e0
        /*1154*/ 	.word	0x00000000
        /*1158*/ 	.word	0x00033470
        /*115c*/ 	.short	0x010a
        /*115e*/ 	.byte	0x3f
	.zero		1


	//   ....[104]....
        /*1160*/ 	.word	0x0002a630
        /*1164*/ 	.word	0x00000000
        /*1168*/ 	.word	0x00033460
        /*116c*/ 	.short	0x010a
        /*116e*/ 	.byte	0x3f
	.zero		1


	//   ....[105]....
        /*1170*/ 	.word	0x0002b090
        /*1174*/ 	.word	0x00000000
        /*1178*/ 	.word	0x00033420
        /*117c*/ 	.short	0x010a
        /*117e*/ 	.byte	0x3f
	.zero		1


	//   ....[106]....
        /*1180*/ 	.word	0x0002b230
        /*1184*/ 	.word	0x00000006
        /*1188*/ 	.word	0x00000000
        /*118c*/ 	.short	0x010a
        /*118e*/ 	.byte	0x3f
	.zero		1


	//   ....[107]....
        /*1190*/ 	.word	0x0002b280
        /*1194*/ 	.word	0x00000007
        /*1198*/ 	.word	0x00000000
        /*119c*/ 	.short	0x010a
        /*119e*/ 	.byte	0x3f
	.zero		1


	//   ....[108]....
        /*11a0*/ 	.word	0x0002b2d0
        /*11a4*/ 	.word	0x00000004
        /*11a8*/ 	.word	0x00033460
        /*11ac*/ 	.short	0x010a
        /*11ae*/ 	.byte	0x3f
	.zero		1


	//   ....[109]....
        /*11b0*/ 	.word	0x0002b320
        /*11b4*/ 	.word	0x00000003
        /*11b8*/ 	.word	0x00033460
        /*11bc*/ 	.short	0x010a
        /*11be*/ 	.byte	0x3f
	.zero		1


	//   ....[110]....
        /*11c0*/ 	.word	0x0002b370
        /*11c4*/ 	.word	0x00000004
        /*11c8*/ 	.word	0x00033480
        /*11cc*/ 	.short	0x010a
        /*11ce*/ 	.byte	0x3f
	.zero		1


	//   ....[111]....
        /*11d0*/ 	.word	0x0002c1a0
        /*11d4*/ 	.word	0x0000000d
        /*11d8*/ 	.word	0x00000000
        /*11dc*/ 	.short	0x010a
        /*11de*/ 	.byte	0x3f
	.zero		1


	//   ....[112]....
        /*11e0*/ 	.word	0x00033cd0
        /*11e4*/ 	.word	0x0000000d
        /*11e8*/ 	.word	0x00000000
        /*11ec*/ 	.short	0x010a
        /*11ee*/ 	.byte	0x3f
	.zero		1


	//   ....[113]....
        /*11f0*/ 	.word	0x0003ba30
        /*11f4*/ 	.word	0x0000000d
        /*11f8*/ 	.word	0x00000000
        /*11fc*/ 	.short	0x010a
        /*11fe*/ 	.byte	0x3f
	.zero		1


	//   ....[114]....
        /*1200*/ 	.word	0x0003c6e0
        /*1204*/ 	.word	0x0000000d
        /*1208*/ 	.word	0x00000000
        /*120c*/ 	.short	0x0101
        /*120e*/ 	.byte	0x3f
	.zero		1


	//   ....[115]....
        /*1210*/ 	.word	0x0003c710
        /*1214*/ 	.word	0x0000000d
        /*1218*/ 	.word	0x00000000
        /*121c*/ 	.short	0x010a
        /*121e*/ 	.byte	0x3f
	.zero		1


	//   ....[116]....
        /*1220*/ 	.word	0x0003c760
        /*1224*/ 	.word	0x0000000d
        /*1228*/ 	.word	0x00000000
        /*122c*/ 	.short	0x010a
        /*122e*/ 	.byte	0x3f
	.zero		1


	//   ....[117]....
        /*1230*/ 	.word	0x0003c7b0
        /*1234*/ 	.word	0x0000000d
        /*1238*/ 	.word	0x00000000
        /*123c*/ 	.short	0x010a
        /*123e*/ 	.byte	0x3f
	.zero		1


	//----- nvinfo : EIATTR_NUM_MBARRIERS
	.align		4
.L_787:
        /*1240*/ 	.byte	0x03, 0x38
        /*1242*/ 	.short	0x0016


	//----- nvinfo : EIATTR_EXIT_INSTR_OFFSETS
	.align		4
        /*1244*/ 	.byte	0x04, 0x1c
        /*1246*/ 	.short	(.L_789 - .L_788)


	//   ....[0]....
.L_788:
        /*1248*/ 	.word	0x00000b70


	//   ....[1]....
        /*124c*/ 	.word	0x00020c90


	//   ....[2]....
        /*1250*/ 	.word	0x000292f0


	//----- nvinfo : EIATTR_MAX_THREADS
	.align		4
.L_789:
        /*1254*/ 	.byte	0x04, 0x05
        /*1256*/ 	.short	(.L_791 - .L_790)
.L_790:
        /*1258*/ 	.word	0x00000180
        /*125c*/ 	.word	0x00000001
        /*1260*/ 	.word	0x00000001


	//----- nvinfo : EIATTR_CRS_STACK_SIZE
	.align		4
.L_791:
        /*1264*/ 	.byte	0x04, 0x1e
        /*1266*/ 	.short	(.L_793 - .L_792)
.L_792:
        /*1268*/ 	.word	0x00000000


	//----- nvinfo : EIATTR_CBANK_PARAM_SIZE
	.align		4
.L_793:
        /*126c*/ 	.byte	0x03, 0x19
        /*126e*/ 	.short	0x0af0


	//----- nvinfo : EIATTR_PARAM_CBANK
	.align		4
        /*1270*/ 	.byte	0x04, 0x0a
        /*1272*/ 	.short	(.L_795 - .L_794)
	.align		4
.L_794:
        /*1274*/ 	.word	index@(.nv.constant0._ZN7cutlass13device_kernelIN5flash11enable_sm90INS1_16FlashAttnFwdSm90INS1_25CollectiveMainloopFwdSm90ILi2EN4cute5tupleIJNS5_1CILi1EEES8_S8_EEENS6_IJNS7_ILi128EEENS7_ILi160EEENS7_ILi192EEEEEELi192ENS_12float_e4m3_tEfNS_4arch4Sm90ELb0ELb1ELb0ELb1ELb0ELb1ELb0ELb1ELb1ELb1ELb0ELb0EEENS1_21CollectiveEpilogueFwdINS6_IJSA_SC_SB_EEES9_NS_10bfloat16_tESG_Li256ELb1ELb1ELb0ELb1EEENS1_36VarlenDynamicPersistentTileSchedulerILi128ELi160ELi256ELi128ELb0ELb1ELb1ELb1ELb0ELb1EEEEEEEEEvNT_6ParamsE)
        /*1278*/ 	.short	0x0210
        /*127a*/ 	.short	0x0af0


	//----- nvinfo : EIATTR_SW_WAR
	.align		4
.L_795:
        /*127c*/ 	.byte	0x04, 0x36
        /*127e*/ 	.short	(.L_797 - .L_796)
.L_796:
        /*1280*/ 	.word	0x00000008
.L_797:


//--------------------- .nv.info._ZN7cutlass13device_kernelIN5flash11enable_sm90INS1_16FlashAttnFwdSm90INS1_25CollectiveMainloopFwdSm90ILi2EN4cute5tupleIJNS5_1CILi1EEES8_S8_EEENS6_IJNS7_ILi128EEENS7_ILi160EEENS7_ILi192EEEEEELi192ENS_12float_e4m3_tEfNS_4arch4Sm90ELb1ELb0ELb0ELb0ELb0ELb0ELb0ELb1ELb1ELb1ELb0ELb0EEENS1_21CollectiveEpilogueFwdINS6_IJSA_SC_SB_EEES9_NS_10bfloat16_tESG_Li256ELb0ELb1ELb0ELb1EEENS1_30DynamicPersistentTileSchedulerILi256ELi128ELb0ELb1ELb1EEEEEEEEEvNT_6ParamsE --------------------------
	.section	.nv.info._ZN7cutlass13device_kernelIN5flash11enable_sm90INS1_16FlashAttnFwdSm90INS1_25CollectiveMainloopFwdSm90ILi2EN4cute5tupleIJNS5_1CILi1EEES8_S8_EEENS6_IJNS7_ILi128EEENS7_ILi160EEENS7_ILi192EEEEEELi192ENS_12float_e4m3_tEfNS_4arch4Sm90ELb1ELb0ELb0ELb0ELb0ELb0ELb0ELb1ELb1ELb1ELb0ELb0EEENS1_21CollectiveEpilogueFwdINS6_IJSA_SC_SB_EEES9_NS_10bfloat16_tESG_Li256ELb0ELb1ELb0ELb1EEENS1_30DynamicPersistentTileSchedulerILi256ELi128ELb0ELb1ELb1EEEEEEEEEvNT_6ParamsE,"",@"SHT_CUDA_INFO"
	.sectionflags	@""
	.align	4


	//----- nvinfo : EIATTR_CUDA_API_VERSION
	.align		4
        /*0000*/ 	.byte	0x04, 0x37
        /*0002*/ 	.short	(.L_799 - .L_798)
.L_798:
        /*0004*/ 	.word	0x00000082


	//----- nvinfo : EIATTR_KPARAM_INFO
	.align		4
.L_799:
        /*0008*/ 	.byte	0x04, 0x17
        /*000a*/ 	.short	(.L_801 - .L_800)
.L_800:
        /*000c*/ 	.word	0x00000000
        /*0010*/ 	.short	0x0000
        /*0012*/ 	.short	0x0070
        /*0014*/ 	.byte	0x00, 0xf0, 0x01, 0x2a


	//----- nvinfo : EIATTR_SPARSE_MMA_MASK
	.align		4
.L_801:
        /*0018*/ 	.byte	0x03, 0x50
        /*001a*/ 	.short	0x0000


	//----- nvinfo : EIATTR_MAXREG_COUNT
	.align		4
        /*001c*/ 	.byte	0x03, 0x1b
        /*001e*/ 	.short	0x00a8


	//----- nvinfo : EIATTR_NUM_BARRIERS
	.align		4
        /*0020*/ 	.byte	0x02, 0x4c
        /*0022*/ 	.byte	0x10
	.zero		1


	//----- nvinfo : EIATTR_EXTERNS
	.align		4
        /*0024*/ 	.byte	0x04, 0x0f
        /*0026*/ 	.short	(.L_803 - .L_802)


	//   ....[0]....
	.align		4
.L_802:
        /*0028*/ 	.word	index@(__assertfail)


	//----- nvinfo : EIATTR_ANNOTATIONS
	.align		4
.L_803:
        /*002c*/ 	.byte	0x04, 0x55
        /*002e*/ 	.short	(.L_805 - .L_804)


	//   ....[0]....
.L_804:
        /* <DEDUP_REMOVED lines=31> */


	//----- nvinfo : EIATTR_MERCURY_ISA_VERSION
	.align		4
.L_805:
        /*0208*/ 	.byte	0x03, 0x5f
        /*020a*/ 	.short	0x0101


	//----- nvinfo : EIATTR_INT_WARP_WIDE_INSTR_OFFSETS
	.align		4
        /*020c*/ 	.byte	0x04, 0x31
        /*020e*/ 	.short	(.L_807 - .L_806)


	//   ....[0]....
.L_806:
        /*0210*/ 	.word	0x00000130


	//   ....[1]....
        /*0214*/ 	.word	0x00000170


	//   ....[2]....
        /*0218*/ 	.word	0x000001e0


	//   ....[3]....
        /*021c*/ 	.word	0x0000fa50


	//   ....[4]....
        /*0220*/ 	.word	0x0000fae0


	//   ....[5]....
        /*0224*/ 	.word	0x00012c40


	//   ....[6]....
        /*0228*/ 	.word	0x00012cd0


	//----- nvinfo : EIATTR_COOP_GROUP_MASK_REGIDS
	.align		4
.L_807:
        /*022c*/ 	.byte	0x04, 0x29
        /*022e*/ 	.short	(.L_809 - .L_808)


	//   ....[0]....
.L_808:
        /*0230*/ 	.word	0xffffffff


	//   ....[1]....
        /*0234*/ 	.word	0xffffffff


	//   ....[2]....
        /*0238*/ 	.word	0xffffffff


	//   ....[3]....
        /*023c*/ 	.word	0xffffffff


	//   ....[4]....
        /*0240*/ 	.word	0xffffffff


	//   ....[5]....
        /*0244*/ 	.word	0xffffffff


	//   ....[6]....
        /*0248*/ 	.word	0xffffffff


	//   ....[7]....
        /*024c*/ 	.word	0xffffffff


	//   ....[8]....
        /*0250*/ 	.word	0xffffffff


	//   ....[9]....
        /*0254*/ 	.word	0xffffffff


	//   ....[10]....
        /*0258*/ 	.word	0xffffffff


	//   ....[11]....
        /*025c*/ 	.word	0xffffffff


	//   ....[12]....
        /*0260*/ 	.word	0xffffffff


	//   ....[13]....
        /*0264*/ 	.word	0xffffffff


	//   ....[14]....
        /*0268*/ 	.word	0xffffffff


	//   ....[15]....
        /*026c*/ 	.word	0xffffffff


	//   ....[16]....
        /*0270*/ 	.word	0xffffffff


	//   ....[17]....
        /*0274*/ 	.word	0xffffffff


	//   ....[18]....
        /*0278*/ 	.word	0xffffffff


	//   ....[19]....
        /*027c*/ 	.word	0xffffffff


	//   ....[20]....
        /*0280*/ 	.word	0xffffffff


	//   ....[21]....
        /*0284*/ 	.word	0xffffffff


	//   ....[22]....
        /*0288*/ 	.word	0xffffffff


	//   ....[23]....
        /*028c*/ 	.word	0xffffffff


	//   ....[24]....
        /*0290*/ 	.word	0xffffffff


	//   ....[25]....
        /*0294*/ 	.word	0xffffffff


	//   ....[26]....
        /*0298*/ 	.word	0xffffffff


	//   ....[27]....
        /*029c*/ 	.word	0xffffffff


	//   ....[28]....
        /*02a0*/ 	.word	0xffffffff


	//   ....[29]....
        /*02a4*/ 	.word	0xffffffff


	//   ....[30]....
        /*02a8*/ 	.word	0xffffffff


	//   ....[31]....
        /*02ac*/ 	.word	0xffffffff


	//   ....[32]....
        /*02b0*/ 	.word	0xffffffff


	//   ....[33]....
        /*02b4*/ 	.word	0xffffffff


	//   ....[34]....
        /*02b8*/ 	.word	0xffffffff


	//   ....[35]....
        /*02bc*/ 	.word	0xffffffff


	//   ....[36]....
        /*02c0*/ 	.word	0xffffffff


	//   ....[37]....
        /*02c4*/ 	.word	0xffffffff


	//   ....[38]....
        /*02c8*/ 	.word	0xffffffff


	//   ....[39]....
        /*02cc*/ 	.word	0xffffffff


	//   ....[40]....
        /*02d0*/ 	.word	0xffffffff


	//   ....[41]....
        /*02d4*/ 	.word	0xffffffff


	//   ....[42]....
        /*02d8*/ 	.word	0xffffffff


	//   ....[43]....
        /*02dc*/ 	.word	0xffffffff


	//   ....[44]....
        /*02e0*/ 	.word	0xffffffff


	//   ....[45]....
        /*02e4*/ 	.word	0xffffffff


	//   ....[46]....
        /*02e8*/ 	.word	0xffffffff


	//   ....[47]....
        /*02ec*/ 	.word	0xffffffff


	//   ....[48]....
        /*02f0*/ 	.word	0xffffffff


	//   ....[49]....
        /*02f4*/ 	.word	0xffffffff


	//   ....[50]....
        /*02f8*/ 	.word	0xffffffff


	//   ....[51]....
        /*02fc*/ 	.word	0xffffffff


	//   ....[52]....
        /*0300*/ 	.word	0xffffffff


	//   ....[53]....
        /*0304*/ 	.word	0xffffffff


	//   ....[54]....
        /*0308*/ 	.word	0xffffffff


	//   ....[55]....
        /*030c*/ 	.word	0xffffffff


	//   ....[56]....
        /*0310*/ 	.word	0xffffffff


	//   ....[57]....
        /*0314*/ 	.word	0xffffffff


	//   ....[58]....
        /*0318*/ 	.word	0xffffffff


	//   ....[59]....
        /*031c*/ 	.word	0xffffffff


	//   ....[60]....
        /*0320*/ 	.word	0xffffffff


	//   ....[61]....
        /*0324*/ 	.word	0xffffffff


	//   ....[62]....
        /*0328*/ 	.word	0xffffffff


	//   ....[63]....
        /*032c*/ 	.word	0xffffffff


	//   ....[64]....
        /*0330*/ 	.word	0xffffffff


	//   ....[65]....
        /*0334*/ 	.word	0xffffffff


	//   ....[66]....
        /*0338*/ 	.word	0xffffffff


	//   ....[67]....
        /*033c*/ 	.word	0xffffffff


	//   ....[68]....
        /*0340*/ 	.word	0xffffffff


	//   ....[69]....
        /*0344*/ 	.word	0xffffffff


	//   ....[70]....
        /*0348*/ 	.word	0xffffffff


	//   ....[71]....
        /*034c*/ 	.word	0xffffffff


	//   ....[72]....
        /*0350*/ 	.word	0xffffffff


	//   ....[73]....
        /*0354*/ 	.word	0xffffffff


	//   ....[74]....
        /*0358*/ 	.word	0xffffffff


	//   ....[75]....
        /*035c*/ 	.word	0xffffffff


	//   ....[76]....
        /*0360*/ 	.word	0xffffffff


	//   ....[77]....
        /*0364*/ 	.word	0xffffffff


	//   ....[78]....
        /*0368*/ 	.word	0xffffffff


	//   ....[79]....
        /*036c*/ 	.word	0xffffffff


	//   ....[80]....
        /*0370*/ 	.word	0xffffffff


	//   ....[81]....
        /*0374*/ 	.word	0xffffffff


	//   ....[82]....
        /*0378*/ 	.word	0xffffffff


	//   ....[83]....
        /*037c*/ 	.word	0xffffffff


	//   ....[84]....
        /*0380*/ 	.word	0xffffffff


	//   ....[85]....
        /*0384*/ 	.word	0xffffffff


	//   ....[86]....
        /*0388*/ 	.word	0xffffffff


	//   ....[87]....
        /*038c*/ 	.word	0xffffffff


	//   ....[88]....
        /*0390*/ 	.word	0xffffffff


	//   ....[89]....
        /*0394*/ 	.word	0xffffffff


	//   ....[90]....
        /*0398*/ 	.word	0xffffffff


	//   ....[91]....
        /*039c*/ 	.word	0xffffffff


	//   ....[92]....
        /*03a0*/ 	.word	0xffffffff


	//   ....[93]....
        /*03a4*/ 	.word	0xffffffff


	//   ....[94]....
        /*03a8*/ 	.word	0xffffffff


	//   ....[95]....
        /*03ac*/ 	.word	0xffffffff


	//   ....[96]....
        /*03b0*/ 	.word	0xffffffff


	//   ....[97]....
        /*03b4*/ 	.word	0xffffffff


	//   ....[98]....
        /*03b8*/ 	.word	0xffffffff


	//   ....[99]....
        /*03bc*/ 	.word	0xffffffff


	//   ....[100]....
        /*03c0*/ 	.word	0xffffffff


	//   ....[101]....
        /*03c4*/ 	.word	0xffffffff


	//   ....[102]....
        /*03c8*/ 	.word	0xffffffff


	//   ....[103]....
        /*03cc*/ 	.word	0xffffffff


	//   ....[104]....
        /*03d0*/ 	.word	0xffffffff


	//   ....[105]....
        /*03d4*/ 	.word	0xffffffff


	//   ....[106]....
        /*03d8*/ 	.word	0xffffffff


	//   ....[107]....
        /*03dc*/ 	.word	0xffffffff


	//   ....[108]....
        /*03e0*/ 	.word	0x0500000f


	//   ....[109]....
        /*03e4*/ 	.word	0x0500000f


	//   ....[110]....
        /*03e8*/ 	.word	0x0500000f


	//   ....[111]....
        /*03ec*/ 	.word	0x0500000f


	//   ....[112]....
        /*03f0*/ 	.word	0x0500000f


	//   ....[113]....
        /*03f4*/ 	.word	0x0500000f


	//   ....[114]....
        /*03f8*/ 	.word	0x0500000f


	//   ....[115]....
        /*03fc*/ 	.word	0x0500000f


	//   ....[116]....
        /*0400*/ 	.word	0x0500000f


	//   ....[117]....
        /*0404*/ 	.word	0x0500000f


	//----- nvinfo : EIATTR_COOP_GROUP_INSTR_OFFSETS
	.align		4
.L_809:
        /*0408*/ 	.byte	0x04, 0x28
        /*040a*/ 	.short	(.L_811 - .L_810)


	//   ....[0]....
.L_810:
        /*040c*/ 	.word	0x00000070


	//   ....[1]....
        /*0410*/ 	.word	0x00000140


	//   ....[2]....
        /*0414*/ 	.word	0x00000190


	//   ....[3]....
        /*0418*/ 	.word	0x000003c0


	//   ....[4]....
        /*041c*/ 	.word	0x00000520


	//   ....[5]....
        /*0420*/ 	.word	0x00000640


	//   ....[6]....
        /*0424*/ 	.word	0x000007a0


	//   ....[7]....
        /*0428*/ 	.word	0x00001880


	//   ....[8]....
        /*042c*/ 	.word	0x00002700


	//   ....[9]....
        /*0430*/ 	.word	0x00002c30


	//   ....[10]....
        /*0434*/ 	.word	0x00003210


	//   ....[11]....
        /*0438*/ 	.word	0x000032d0


	//   ....[12]....
        /*043c*/ 	.word	0x00003e20


	//   ....[13]....
        /*0440*/ 	.word	0x00003ef0


	//   ....[14]....
        /*0444*/ 	.word	0x00005d80


	//   ....[15]....
        /*0448*/ 	.word	0x00005da0


	//   ....[16]....
        /*044c*/ 	.word	0x00006630


	//   ....[17]....
        /*0450*/ 	.word	0x00006730


	//   ....[18]....
        /*0454*/ 	.word	0x00007210


	//   ....[19]....
        /*0458*/ 	.word	0x00007270


	//   ....[20]....
        /*045c*/ 	.word	0x00009c80


	//   ....[21]....
        /*0460*/ 	.word	0x00009c90


	//   ....[22]....
        /*0464*/ 	.word	0x00009cc0


	//   ....[23]....
        /*0468*/ 	.word	0x00009cd0


	//   ....[24]....
        /*046c*/ 	.word	0x0000bb90


	//   ....[25]....
        /*0470*/ 	.word	0x0000bba0


	//   ....[26]....
        /*0474*/ 	.word	0x0000bbd0


	//   ....[27]....
        /*0478*/ 	.word	0x0000bbe0


	//   ....[28]....
        /*047c*/ 	.word	0x0000d450


	//   ....[29]....
        /*0480*/ 	.word	0x0000d480


	//   ....[30]....
        /*0484*/ 	.word	0x0000d4b0


	//   ....[31]....
        /*0488*/ 	.word	0x0000d4e0


	//   ....[32]....
        /*048c*/ 	.word	0x0000d510


	//   ....[33]....
        /*0490*/ 	.word	0x0000d540


	//   ....[34]....
        /*0494*/ 	.word	0x0000d570


	//   ....[35]....
        /*0498*/ 	.word	0x0000d5b0


	//   ....[36]....
        /*049c*/ 	.word	0x0000d5d0


	//   ....[37]....
        /*04a0*/ 	.word	0x0000d600


	//   ....[38]....
        /*04a4*/ 	.word	0x0000d630


	//   ....[39]....
        /*04a8*/ 	.word	0x0000d660


	//   ....[40]....
        /*04ac*/ 	.word	0x0000d690


	//   ....[41]....
        /*04b0*/ 	.word	0x0000d6a0


	//   ....[42]....
        /*04b4*/ 	.word	0x0000d6b0


	//   ....[43]....
        /*04b8*/ 	.word	0x0000d6c0


	//   ....[44]....
        /*04bc*/ 	.word	0x0000d6e0


	//   ....[45]....
        /*04c0*/ 	.word	0x0000d6f0


	//   ....[46]....
        /*04c4*/ 	.word	0x0000d700


	//   ....[47]....
        /*04c8*/ 	.word	0x0000d730


	//   ....[48]....
        /*04cc*/ 	.word	0x0000d760


	//   ....[49]....
        /*04d0*/ 	.word	0x0000d770


	//   ....[50]....
        /*04d4*/ 	.word	0x0000d780


	//   ....[51]....
        /*04d8*/ 	.word	0x0000d790


	//   ....[52]....
        /*04dc*/ 	.word	0x0000d7a0


	//   ....[53]....
        /*04e0*/ 	.word	0x0000d7c0


	//   ....[54]....
        /*04e4*/ 	.word	0x0000d7d0


	//   ....[55]....
        /*04e8*/ 	.word	0x0000d7e0


	//   ....[56]....
        /*04ec*/ 	.word	0x0000d7f0


	//   ....[57]....
        /*04f0*/ 	.word	0x0000d800


	//   ....[58]....
        /*04f4*/ 	.word	0x0000d810


	//   ....[59]....
        /*04f8*/ 	.word	0x0000d820


	//   ....[60]....
        /*04fc*/ 	.word	0x0000d830


	//   ....[61]....
        /*0500*/ 	.word	0x0000d840


	//   ....[62]....
        /*0504*/ 	.word	0x0000d850


	//   ....[63]....
        /*0508*/ 	.word	0x0000d860


	//   ....[64]....
        /*050c*/ 	.word	0x0000d870


	//   ....[65]....
        /*0510*/ 	.word	0x0000d880


	//   ....[66]....
        /*0514*/ 	.word	0x0000d890


	//   ....[67]....
        /*0518*/ 	.word	0x0000d8a0


	//   ....[68]....
        /*051c*/ 	.word	0x0000d8b0


	//   ....[69]....
        /*0520*/ 	.word	0x0000d8c0


	//   ....[70]....
        /*0524*/ 	.word	0x0000d8d0


	//   ....[71]....
        /*0528*/ 	.word	0x0000d8e0


	//   ....[72]....
        /*052c*/ 	.word	0x0000d8f0


	//   ....[73]....
        /*0530*/ 	.word	0x0000d900


	//   ....[74]....
        /*0534*/ 	.word	0x0000d910


	//   ....[75]....
        /*0538*/ 	.word	0x0000d920


	//   ....[76]....
        /*053c*/ 	.word	0x0000dc30


	//   ....[77]....
        /*0540*/ 	.word	0x0000dc60


	//   ....[78]....
        /*0544*/ 	.word	0x0000dc90


	//   ....[79]....
        /*0548*/ 	.word	0x0000dcc0


	//   ....[80]....
        /*054c*/ 	.word	0x0000e1e0


	//   ....[81]....
        /*0550*/ 	.word	0x0000e210


	//   ....[82]....
        /*0554*/ 	.word	0x0000e310


	//   ....[83]....
        /*0558*/ 	.word	0x0000e330


	//   ....[84]....
        /*055c*/ 	.word	0x0000e430


	//   ....[85]....
        /*0560*/ 	.word	0x0000e450


	//   ....[86]....
        /*0564*/ 	.word	0x0000e560


	//   ....[87]....
        /*0568*/ 	.word	0x0000e580


	//   ....[88]....
        /*056c*/ 	.word	0x0000ec60


	//   ....[89]....
        /*0570*/ 	.word	0x0000ec80


	//   ....[90]....
        /*0574*/ 	.word	0x0000ed80


	//   ....[91]....
        /*0578*/ 	.word	0x0000eda0


	//   ....[92]....
        /*057c*/ 	.word	0x0000eea0


	//   ....[93]....
        /*0580*/ 	.word	0x0000eec0


	//   ....[94]....
        /*0584*/ 	.word	0x0000efd0


	//   ....[95]....
        /*0588*/ 	.word	0x0000eff0


	//   ....[96]....
        /*058c*/ 	.word	0x0000f190


	//   ....[97]....
        /*0590*/ 	.word	0x00010230


	//   ....[98]....
        /*0594*/ 	.word	0x00010f30


	//   ....[99]....
        /*0598*/ 	.word	0x00010f60


	//   ....[100]....
        /*059c*/ 	.word	0x00011030


	//   ....[101]....
        /*05a0*/ 	.word	0x00011040


	//   ....[102]....
        /*05a4*/ 	.word	0x000110d0


	//   ....[103]....
        /*05a8*/ 	.word	0x000110e0


	//   ....[104]....
        /*05ac*/ 	.word	0x000110f0


	//   ....[105]....
        /*05b0*/ 	.word	0x00011100


	//   ....[106]....
        /*05b4*/ 	.word	0x00013ba0


	//   ....[107]....
        /*05b8*/ 	.word	0x00013d40


	//   ....[108]....
        /*05bc*/ 	.word	0x00014340


	//   ....[109]....
        /*05c0*/ 	.word	0x000144f0


	//   ....[110]....
        /*05c4*/ 	.word	0x00014550


	//   ....[111]....
        /*05c8*/ 	.word	0x000145e0


	//   ....[112]....
        /*05cc*/ 	.word	0x000146e0


	//   ....[113]....
        /*05d0*/ 	.word	0x00014740


	//   ....[114]....
        /*05d4*/ 	.word	0x00014840


	//   ....[115]....
        /*05d8*/ 	.word	0x000148a0


	//   ....[116]....
        /*05dc*/ 	.word	0x00014980


	//   ....[117]....
        /*05e0*/ 	.word	0x00014cd0


	//----- nvinfo : EIATTR_REG_RECONFIG
	.align		4
.L_811:
        /*05e4*/ 	.byte	0x01, 0x54
	.zero		2


	//----- nvinfo : EIATTR_SYSCALL_OFFSETS
	.align		4
        /*05e8*/ 	.byte	0x04, 0x46
        /*05ea*/ 	.short	(.L_813 - .L_812)


	//   ....[0]....
.L_812:
        /*05ec*/ 	.word	0x00001a60


	//   ....[1]....
        /*05f0*/ 	.word	0x0000fc50


	//   ....[2]....
        /*05f4*/ 	.word	0x0000fde0


	//   ....[3]....
        /*05f8*/ 	.word	0x0000ff30


	//   ....[4]....
        /*05fc*/ 	.word	0x00010070


	//   ....[5]....
        /*0600*/ 	.word	0x00010b10


	//----- nvinfo : EIATTR_MBARRIER_INSTR_OFFSETS
	.align		4
.L_813:
        /*0604*/ 	.byte	0x04, 0x39
        /*0606*/ 	.short	(.L_815 - .L_814)


	//   ....[0]....
.L_814:
        /*0608*/ 	.word	0x00000270
        /*060c*/ 	.word	0x000000ff
        /*0610*/ 	.word	0x00033400
        /*0614*/ 	.short	0x0100
        /*0616*/ 	.byte	0x08
	.zero		1


	//   ....[1]....
        /*0618*/ 	.word	0x00000280
        /*061c*/ 	.word	0x000000ff
        /*0620*/ 	.word	0x00033420
        /*0624*/ 	.short	0x0100
        /*0626*/ 	.byte	0x08
	.zero		1


	//   ....[2]....
        /*0628*/ 	.word	0x00000370
        /*062c*/ 	.word	0x000000ff
        /*0630*/ 	.word	0x00033430
        /*0634*/ 	.short	0x0100
        /*0636*/ 	.byte	0x08
	.zero		1


	//   ....[3]....
        /*0638*/ 	.word	0x00000380
        /*063c*/ 	.word	0x000000ff
        /*0640*/ 	.word	0x00033440
        /*0644*/ 	.short	0x0100
        /*0646*/ 	.byte	0x08
	.zero		1


	//   ....[4]....
        /*0648*/ 	.word	0x00000390
        /*064c*/ 	.word	0x000000ff
        /*0650*/ 	.word	0x00033438
        /*0654*/ 	.short	0x0100
        /*0656*/ 	.byte	0x08
	.zero		1


	//   ....[5]....
        /*0658*/ 	.word	0x000003a0
        /*065c*/ 	.word	0x000000ff
        /*0660*/ 	.word	0x00033448
        /*0664*/ 	.short	0x0100
        /*0666*/ 	.byte	0x08
	.zero		1


	//   ....[6]....
        /*0668*/ 	.word	0x000004d0
        /*066c*/ 	.word	0x000000ff
        /*0670*/ 	.word	0x00033450
        /*0674*/ 	.short	0x0100
        /*0676*/ 	.byte	0x08
	.zero		1


	//   ....[7]....
        /*0678*/ 	.word	0x000004e0
        /*067c*/ 	.word	0x000000ff
        /*0680*/ 	.word	0x00033460
        /*0684*/ 	.short	0x0100
        /*0686*/ 	.byte	0x08
	.zero		1


	//   ....[8]....
        /*0688*/ 	.word	0x000004f0
        /*068c*/ 	.word	0x000000ff
        /*0690*/ 	.word	0x00033458
        /*0694*/ 	.short	0x0100
        /*0696*/ 	.byte	0x08
	.zero		1


	//   ....[9]....
        /*0698*/ 	.word	0x00000500
        /*069c*/ 	.word	0x000000ff
        /*06a0*/ 	.word	0x00033468
        /*06a4*/ 	.short	0x0100
        /*06a6*/ 	.byte	0x08
	.zero		1


	//   ....[10]....
        /*06a8*/ 	.word	0x000005f0
        /*06ac*/ 	.word	0x000000ff
        /*06b0*/ 	.word	0x00033470
        /*06b4*/ 	.short	0x0100
        /*06b6*/ 	.byte	0x06
	.zero		1


	//   ....[11]....
        /*06b8*/ 	.word	0x00000600
        /*06bc*/ 	.word	0x000000ff
        /*06c0*/ 	.word	0x00033480
        /*06c4*/ 	.short	0x0100
        /*06c6*/ 	.byte	0x06
	.zero		1


	//   ....[12]....
        /*06c8*/ 	.word	0x00000610
        /*06cc*/ 	.word	0x000000ff
        /*06d0*/ 	.word	0x00033478
        /*06d4*/ 	.short	0x0100
        /*06d6*/ 	.byte	0x06
	.zero		1


	//   ....[13]....
        /*06d8*/ 	.word	0x00000620
        /*06dc*/ 	.word	0x000000ff
        /*06e0*/ 	.word	0x00033488
        /*06e4*/ 	.short	0x0100
        /*06e6*/ 	.byte	0x06
	.zero		1


	//   ....[14]....
        /*06e8*/ 	.word	0x00000750
        /*06ec*/ 	.word	0x000000ff
        /*06f0*/ 	.word	0x00033490
        /*06f4*/ 	.short	0x0100
        /*06f6*/ 	.byte	0x08
	.zero		1


	//   ....[15]....
        /*06f8*/ 	.word	0x00000760
        /*06fc*/ 	.word	0x000000ff
        /*0700*/ 	.word	0x000334a0
        /*0704*/ 	.short	0x0100
        /*0706*/ 	.byte	0x08
	.zero		1


	//   ....[16]....
        /*0708*/ 	.word	0x00000770
        /*070c*/ 	.word	0x000000ff
        /*0710*/ 	.word	0x00033498
        /*0714*/ 	.short	0x0100
        /*0716*/ 	.byte	0x08
	.zero		1


	//   ....[17]....
        /*0718*/ 	.word	0x00000780
        /*071c*/ 	.word	0x000000ff
        /*0720*/ 	.word	0x000334a8
        /*0724*/ 	.short	0x0100
        /*0726*/ 	.byte	0x08
	.zero		1


	//   ....[18]....
        /*0728*/ 	.word	0x000008b0
        /*072c*/ 	.word	0x000000ff
        /*0730*/ 	.word	0x000334b0
        /*0734*/ 	.short	0x0100
        /*0736*/ 	.byte	0x08
	.zero		1


	//   ....[19]....
        /*0738*/ 	.word	0x000008c0
        /*073c*/ 	.word	0x000000ff
        /*0740*/ 	.word	0x000334c0
        /*0744*/ 	.short	0x0100
        /*0746*/ 	.byte	0x08
	.zero		1


	//   ....[20]....
        /*0748*/ 	.word	0x000008d0
        /*074c*/ 	.word	0x000000ff
        /*0750*/ 	.word	0x000334b8
        /*0754*/ 	.short	0x0100
        /*0756*/ 	.byte	0x08
	.zero		1


	//   ....[21]....
        /*0758*/ 	.word	0x000008e0
        /*075c*/ 	.word	0x000000ff
        /*0760*/ 	.word	0x000334c8
        /*0764*/ 	.short	0x0100
        /*0766*/ 	.byte	0x08
	.zero		1


	//   ....[22]....
        /*0768*/ 	.word	0x00001ae0
        /*076c*/ 	.word	0x000000ff
        /*0770*/ 	.word	0x00033400
        /*0774*/ 	.short	0x010a
        /*0776*/ 	.byte	0x29
	.zero		1


	//   ....[23]....
        /*0778*/ 	.word	0x00001b60
        /*077c*/ 	.word	0x00000002
        /*0780*/ 	.word	0x00033430
        /*0784*/ 	.short	0x010a
        /*0786*/ 	.byte	0x3f
	.zero		1


	//   ....[24]....
        /*0788*/ 	.word	0x00001bc0
        /*078c*/ 	.word	0x00000002
        /*0790*/ 	.word	0x00033430
        /*0794*/ 	.short	0x010a
        /*0796*/ 	.byte	0x3f
	.zero		1


	//   ....[25]....
        /*0798*/ 	.word	0x00003070
        /*079c*/ 	.word	0x00000002
        /*07a0*/ 	.word	0x00000000
        /*07a4*/ 	.short	0x0101
        /*07a6*/ 	.byte	0x3f
	.zero		1


	//   ....[26]....
        /*07a8*/ 	.word	0x00004fa0
        /*07ac*/ 	.word	0x000000ff
        /*07b0*/ 	.word	0x00033430
        /*07b4*/ 	.short	0x010a
        /*07b6*/ 	.byte	0x06
	.zero		1


	//   ....[27]....
        /*07b8*/ 	.word	0x00004fe0
        /*07bc*/ 	.word	0x000000ff
        /*07c0*/ 	.word	0x00033430
        /*07c4*/ 	.short	0x010a
        /*07c6*/ 	.byte	0x06
	.zero		1


	//   ....[28]....
        /*07c8*/ 	.word	0x00005c20
        /*07cc*/ 	.word	0x000000ff
        /*07d0*/ 	.word	0x00033450
        /*07d4*/ 	.short	0x010a
        /*07d6*/ 	.byte	0x06
	.zero		1


	//   ....[29]....
        /*07d8*/ 	.word	0x00005c60
        /*07dc*/ 	.word	0x000000ff
        /*07e0*/ 	.word	0x00033450
        /*07e4*/ 	.short	0x010a
        /*07e6*/ 	.byte	0x06
	.zero		1


	//   ....[30]....
        /*07e8*/ 	.word	0x00007ed0
        /*07ec*/ 	.word	0x00000002
        /*07f0*/ 	.word	0x00000000
        /*07f4*/ 	.short	0x0101
        /*07f6*/ 	.byte	0x3f
	.zero		1


	//   ....[31]....
        /*07f8*/ 	.word	0x000080c0
        /*07fc*/ 	.word	0x000000ff
        /*0800*/ 	.word	0x00000000
        /*0804*/ 	.short	0x0101
        /*0806*/ 	.byte	0x06
	.zero		1


	//   ....[32]....
        /*0808*/ 	.word	0x000089f0
        /*080c*/ 	.word	0x000000ff
        /*0810*/ 	.word	0x00033430
        /*0814*/ 	.short	0x010a
        /*0816*/ 	.byte	0x06
	.zero		1


	//   ....[33]....
        /*0818*/ 	.word	0x00008a30
        /*081c*/ 	.word	0x000000ff
        /*0820*/ 	.word	0x00033430
        /*0824*/ 	.short	0x010a
        /*0826*/ 	.byte	0x06
	.zero		1


	//   ....[34]....
        /*0828*/ 	.word	0x00009640
        /*082c*/ 	.word	0x000000ff
        /*0830*/ 	.word	0x00033450
        /*0834*/ 	.short	0x010a
        /*0836*/ 	.byte	0x06
	.zero		1


	//   ....[35]....
        /*0838*/ 	.word	0x00009680
        /*083c*/ 	.word	0x000000ff
        /*0840*/ 	.word	0x00033450
        /*0844*/ 	.short	0x010a
        /*0846*/ 	.byte	0x06
	.zero		1


	//   ....[36]....
        /*0848*/ 	.word	0x0000ad60
        /*084c*/ 	.word	0x00000002
        /*0850*/ 	.word	0x00000000
        /*0854*/ 	.short	0x0101
        /*0856*/ 	.byte	0x3f
	.zero		1


	//   ....[37]....
        /*0858*/ 	.word	0x0000af70
        /*085c*/ 	.word	0x000000ff
        /*0860*/ 	.word	0x00000000
        /*0864*/ 	.short	0x0101
        /*0866*/ 	.byte	0x06
	.zero		1


	//   ....[38]....
        /*0868*/ 	.word	0x0000b7f0
        /*086c*/ 	.word	0x000000ff
        /*0870*/ 	.word	0x00033450
        /*0874*/ 	.short	0x010a
        /*0876*/ 	.byte	0x09
	.zero		1


	//   ....[39]....
        /*0878*/ 	.word	0x0000b830
        /*087c*/ 	.word	0x000000ff
        /*0880*/ 	.word	0x00033450
        /*0884*/ 	.short	0x010a
        /*0886*/ 	.byte	0x09
	.zero		1


	//   ....[40]....
        /*0888*/ 	.word	0x0000bf70
        /*088c*/ 	.word	0x000000ff
        /*0890*/ 	.word	0x00000000
        /*0894*/ 	.short	0x0101
        /*0896*/ 	.byte	0x04
	.zero		1


	//   ....[41]....
        /*0898*/ 	.word	0x0000e1d0
        /*089c*/ 	.word	0x00000000
        /*08a0*/ 	.word	0x00000000
        /*08a4*/ 	.short	0x0101
        /*08a6*/ 	.byte	0x3f
	.zero		1


	//   ....[42]....
        /*08a8*/ 	.word	0x000104a0
        /*08ac*/ 	.word	0x00000004
        /*08b0*/ 	.word	0x00033480
        /*08b4*/ 	.short	0x010a
        /*08b6*/ 	.byte	0x3f
	.zero		1


	//   ....[43]....
        /*08b8*/ 	.word	0x00010710
        /*08bc*/ 	.word	0x00000004
        /*08c0*/ 	.word	0x00033440
        /*08c4*/ 	.short	0x010a
        /*08c6*/ 	.byte	0x3f
	.zero		1


	//   ....[44]....
        /*08c8*/ 	.word	0x00011240
        /*08cc*/ 	.word	0x00000011
        /*08d0*/ 	.word	0x00033400
        /*08d4*/ 	.short	0x0107
        /*08d6*/ 	.byte	0x3f
	.zero		1


	//   ....[45]....
        /*08d8*/ 	.word	0x00011340
        /*08dc*/ 	.word	0x00000011
        /*08e0*/ 	.word	0x00033400
        /*08e4*/ 	.short	0x0101
        /*08e6*/ 	.byte	0x3f
	.zero		1


	//   ....[46]....
        /*08e8*/ 	.word	0x00011360
        /*08ec*/ 	.word	0x00000011
        /*08f0*/ 	.word	0x00033420
        /*08f4*/ 	.short	0x010a
        /*08f6*/ 	.byte	0x3f
	.zero		1


	//   ....[47]....
        /*08f8*/ 	.word	0x00011670
        /*08fc*/ 	.word	0x00000006
        /*0900*/ 	.word	0x00033480
        /*0904*/ 	.short	0x010a
        /*0906*/ 	.byte	0x3f
	.zero		1


	//   ....[48]....
        /*0908*/ 	.word	0x00011ac0
        /*090c*/ 	.word	0x00000006
        /*0910*/ 	.word	0x00033440
        /*0914*/ 	.short	0x010a
        /*0916*/ 	.byte	0x3f
	.zero		1


	//   ....[49]....
        /*0918*/ 	.word	0x00011f70
        /*091c*/ 	.word	0x00000003
        /*0920*/ 	.word	0x00033470
        /*0924*/ 	.short	0x010a
        /*0926*/ 	.byte	0x3f
	.zero		1


	//   ....[50]....
        /*0928*/ 	.word	0x00011fe0
        /*092c*/ 	.word	0x00000003
        /*0930*/ 	.word	0x00033460
        /*0934*/ 	.short	0x010a
        /*0936*/ 	.byte	0x3f
	.zero		1


	//   ....[51]....
        /*0938*/ 	.word	0x00012b20
        /*093c*/ 	.word	0x00000003
        /*0940*/ 	.word	0x00033450
        /*0944*/ 	.short	0x0101
        /*0946*/ 	.byte	0x3f
	.zero		1


	//   ....[52]....
        /*0948*/ 	.word	0x00012ba0
        /*094c*/ 	.word	0x00000003
        /*0950*/ 	.word	0x00000000
        /*0954*/ 	.short	0x0101
        /*0956*/ 	.byte	0x3f
	.zero		1


	//   ....[53]....
        /*0958*/ 	.word	0x00012dd0
        /*095c*/ 	.word	0x00000000
        /*0960*/ 	.word	0x00033470
        /*0964*/ 	.short	0x010a
        /*0966*/ 	.byte	0x3f
	.zero		1


	//   ....[54]....
        /*0968*/ 	.word	0x00012e40
        /*096c*/ 	.word	0x00000000
        /*0970*/ 	.word	0x00033460
        /*0974*/ 	.short	0x010a
        /*0976*/ 	.byte	0x3f
	.zero		1


	//   ....[55]....
        /*0978*/ 	.word	0x000139b0
        /*097c*/ 	.word	0x00000000
        /*0980*/ 	.word	0x00033450
        /*0984*/ 	.short	0x0101
        /*0986*/ 	.byte	0x3f
	.zero		1


	//   ....[56]....
        /*0988*/ 	.word	0x00013a00
        /*098c*/ 	.word	0x00000002
        /*0990*/ 	.word	0x00000000
        /*0994*/ 	.short	0x0101
        /*0996*/ 	.byte	0x3f
	.zero		1


	//   ....[57]....
        /*0998*/ 	.word	0x00013cc0
        /*099c*/ 	.word	0x00000000
        /*09a0*/ 	.word	0x00033420
        /*09a4*/ 	.short	0x010a
        /*09a6*/ 	.byte	0x3f
	.zero		1


	//   ....[58]....
        /*09a8*/ 	.word	0x00013e80
        /*09ac*/ 	.word	0x00000006
        /*09b0*/ 	.word	0x00000000
        /*09b4*/ 	.short	0x010a
        /*09b6*/ 	.byte	0x3f
	.zero		1


	//   ....[59]....
        /*09b8*/ 	.word	0x00013ef0
        /*09bc*/ 	.word	0x00000007
        /*09c0*/ 	.word	0x00000000
        /*09c4*/ 	.short	0x010a
        /*09c6*/ 	.byte	0x3f
	.zero		1


	//   ....[60]....
        /*09c8*/ 	.word	0x00013f50
        /*09cc*/ 	.word	0x00000004
        /*09d0*/ 	.word	0x00033460
        /*09d4*/ 	.short	0x010a
        /*09d6*/ 	.byte	0x3f
	.zero		1


	//   ....[61]....
        /*09d8*/ 	.word	0x00013fa0
        /*09dc*/ 	.word	0x00000003
        /*09e0*/ 	.word	0x00033460
        /*09e4*/ 	.short	0x010a
        /*09e6*/ 	.byte	0x3f
	.zero		1


	//   ....[62]....
        /*09e8*/ 	.word	0x00013fe0
        /*09ec*/ 	.word	0x00000004
        /*09f0*/ 	.word	0x00033480
        /*09f4*/ 	.short	0x010a
        /*09f6*/ 	.byte	0x3f
	.zero		1


	//   ....[63]....
        /*09f8*/ 	.word	0x00014000
        /*09fc*/ 	.word	0x00000003
        /*0a00*/ 	.word	0x00033480
        /*0a04*/ 	.short	0x010a
        /*0a06*/ 	.byte	0x3f
	.zero		1


	//   ....[64]....
        /*0a08*/ 	.word	0x00014070
        /*0a0c*/ 	.word	0x00000003
        /*0a10*/ 	.word	0x00033400
        /*0a14*/ 	.short	0x010a
        /*0a16*/ 	.byte	0x3f
	.zero		1


	//   ....[65]....
        /*0a18*/ 	.word	0x000140c0
        /*0a1c*/ 	.word	0x00000002
        /*0a20*/ 	.word	0x00033430
        /*0a24*/ 	.short	0x010a
        /*0a26*/ 	.byte	0x3f
	.zero		1


	//   ....[66]....
        /*0a28*/ 	.word	0x00014120
        /*0a2c*/ 	.word	0x00000005
        /*0a30*/ 	.word	0x00033430
        /*0a34*/ 	.short	0x010a
        /*0a36*/ 	.byte	0x3f
	.zero		1


	//   ....[67]....
        /*0a38*/ 	.word	0x00014180
        /*0a3c*/ 	.word	0x00000005
        /*0a40*/ 	.word	0x00033450
        /*0a44*/ 	.short	0x010a
        /*0a46*/ 	.byte	0x3f
	.zero		1


	//   ....[68]....
        /*0a48*/ 	.word	0x000141e0
        /*0a4c*/ 	.word	0x00000009
        /*0a50*/ 	.word	0x00033430
        /*0a54*/ 	.short	0x010a
        /*0a56*/ 	.byte	0x3f
	.zero		1


	//   ....[69]....
        /*0a58*/ 	.word	0x00014240
        /*0a5c*/ 	.word	0x00000009
        /*0a60*/ 	.word	0x00033450
        /*0a64*/ 	.short	0x010a
        /*0a66*/ 	.byte	0x3f
	.zero		1


	//   ....[70]....
        /*0a68*/ 	.word	0x000142a0
        /*0a6c*/ 	.word	0x00000006
        /*0a70*/ 	.word	0x00033450
        /*0a74*/ 	.short	0x010a
        /*0a76*/ 	.byte	0x3f
	.zero		1


	//   ....[71]....
        /*0a78*/ 	.word	0x000143f0
        /*0a7c*/ 	.word	0x00000004
        /*0a80*/ 	.word	0x00033480
        /*0a84*/ 	.short	0x010a
        /*0a86*/ 	.byte	0x3f
	.zero		1


	//   ....[72]....
        /*0a88*/ 	.word	0x00014440
        /*0a8c*/ 	.word	0x00000004
        /*0a90*/ 	.word	0x00033440
        /*0a94*/ 	.short	0x010a
        /*0a96*/ 	.byte	0x3f
	.zero		1


	//   ....[73]....
        /*0a98*/ 	.word	0x000149c0
        /*0a9c*/ 	.word	0x00000011
        /*0aa0*/ 	.word	0x00033420
        /*0aa4*/ 	.short	0x010a
        /*0aa6*/ 	.byte	0x3f
	.zero		1


	//   ....[74]....
        /*0aa8*/ 	.word	0x00014a10
        /*0aac*/ 	.word	0x00000006
        /*0ab0*/ 	.word	0x00033480
        /*0ab4*/ 	.short	0x010a
        /*0ab6*/ 	.byte	0x3f
	.zero		1


	//   ....[75]....
        /*0ab8*/ 	.word	0x00014a60
        /*0abc*/ 	.word	0x00000006
        /*0ac0*/ 	.word	0x00033440
        /*0ac4*/ 	.short	0x010a
        /*0ac6*/ 	.byte	0x3f
	.zero		1


	//   ....[76]....
        /*0ac8*/ 	.word	0x00014ab0
        /*0acc*/ 	.word	0x00000003
        /*0ad0*/ 	.word	0x00033470
        /*0ad4*/ 	.short	0x010a
        /*0ad6*/ 	.byte	0x3f
	.zero		1


	//   ....[77]....
        /*0ad8*/ 	.word	0x00014b00
        /*0adc*/ 	.word	0x00000003
        /*0ae0*/ 	.word	0x00033460
        /*0ae4*/ 	.short	0x010a
        /*0ae6*/ 	.byte	0x3f
	.zero		1


	//   ....[78]....
        /*0ae8*/ 	.word	0x00014b50
        /*0aec*/ 	.word	0x00000000
        /*0af0*/ 	.word	0x00033470
        /*0af4*/ 	.short	0x010a
        /*0af6*/ 	.byte	0x3f
	.zero		1


	//   ....[79]....
        /*0af8*/ 	.word	0x00014ba0
        /*0afc*/ 	.word	0x00000000
        /*0b00*/ 	.word	0x00033460
        /*0b04*/ 	.short	0x010a
        /*0b06*/ 	.byte	0x3f
	.zero		1


	//   ....[80]....
        /*0b08*/ 	.word	0x00014bf0
        /*0b0c*/ 	.word	0x00000000
        /*0b10*/ 	.word	0x00033420
        /*0b14*/ 	.short	0x010a
        /*0b16*/ 	.byte	0x3f
	.zero		1


	//   ....[81]....
        /*0b18*/ 	.word	0x00014d90
        /*0b1c*/ 	.word	0x00000006
        /*0b20*/ 	.word	0x00000000
        /*0b24*/ 	.short	0x010a
        /*0b26*/ 	.byte	0x3f
	.zero		1


	//   ....[82]....
        /*0b28*/ 	.word	0x00014de0
        /*0b2c*/ 	.word	0x00000007
        /*0b30*/ 	.word	0x00000000
        /*0b34*/ 	.short	0x010a
        /*0b36*/ 	.byte	0x3f
	.zero		1


	//   ....[83]....
        /*0b38*/ 	.word	0x00014e30
        /*0b3c*/ 	.word	0x00000004
        /*0b40*/ 	.word	0x00033460
        /*0b44*/ 	.short	0x010a
        /*0b46*/ 	.byte	0x3f
	.zero		1


	//   ....[84]....
        /*0b48*/ 	.word	0x00014e80
        /*0b4c*/ 	.word	0x00000003
        /*0b50*/ 	.word	0x00033460
        /*0b54*/ 	.short	0x010a
        /*0b56*/ 	.byte	0x3f
	.zero		1


	//   ....[85]....
        /*0b58*/ 	.word	0x00014ed0
        /*0b5c*/ 	.word	0x00000004
        /*0b60*/ 	.word	0x00033480
        /*0b64*/ 	.short	0x010a
        /*0b66*/ 	.byte	0x3f
	.zero		1


	//----- nvinfo : EIATTR_NUM_MBARRIERS
	.align		4
.L_815:
        /*0b68*/ 	.byte	0x03, 0x38
        /*0b6a*/ 	.short	0x0016


	//----- nvinfo : EIATTR_EXIT_INSTR_OFFSETS
	.align		4
        /*0b6c*/ 	.byte	0x04, 0x1c
        /*0b6e*/ 	.short	(.L_817 - .L_816)


	//   ....[0]....
.L_816:
        /*0b70*/ 	.word	0x00000a40


	//   ....[1]....
        /*0b74*/ 	.word	0x0000f130


	//   ....[2]....
        /*0b78*/ 	.word	0x00014050


	//----- nvinfo : EIATTR_MAX_THREADS
	.align		4
.L_817:
        /*0b7c*/ 	.byte	0x04, 0x05
        /*0b7e*/ 	.short	(.L_819 - .L_818)
.L_818:
        /*0b80*/ 	.word	0x00000180
        /*0b84*/ 	.word	0x00000001
        /*0b88*/ 	.word	0x00000001


	//----- nvinfo : EIATTR_CRS_STACK_SIZE
	.align		4
.L_819:
        /*0b8c*/ 	.byte	0x04, 0x1e
        /*0b8e*/ 	.short	(.L_821 - .L_820)
.L_820:
        /*0b90*/ 	.word	0x00000000


	//----- nvinfo : EIATTR_CBANK_PARAM_SIZE
	.align		4
.L_821:
        /*0b94*/ 	.byte	0x03, 0x19
        /*0b96*/ 	.short	0x0af0


	//----- nvinfo : EIATTR_PARAM_CBANK
	.align		4
        /*0b98*/ 	.byte	0x04, 0x0a
        /*0b9a*/ 	.short	(.L_823 - .L_822)
	.align		4
.L_822:
        /*0b9c*/ 	.word	index@(.nv.constant0._ZN7cutlass13device_kernelIN5flash11enable_sm90INS1_16FlashAttnFwdSm90INS1_25CollectiveMainloopFwdSm90ILi2EN4cute5tupleIJNS5_1CILi1EEES8_S8_EEENS6_IJNS7_ILi128EEENS7_ILi160EEENS7_ILi192EEEEEELi192ENS_12float_e4m3_tEfNS_4arch4Sm90ELb1ELb0ELb0ELb0ELb0ELb0ELb0ELb1ELb1ELb1ELb0ELb0EEENS1_21CollectiveEpilogueFwdINS6_IJSA_SC_SB_EEES9_NS_10bfloat16_tESG_Li256ELb0ELb1ELb0ELb1EEENS1_30DynamicPersistentTileSchedulerILi256ELi128ELb0ELb1ELb1EEEEEEEEEvNT_6ParamsE)
        /*0ba0*/ 	.short	0x0210
        /*0ba2*/ 	.short	0x0af0


	//----- nvinfo : EIATTR_SW_WAR
	.align		4
.L_823:
        /*0ba4*/ 	.byte	0x04, 0x36
        /*0ba6*/ 	.short	(.L_825 - .L_824)
.L_824:
        /*0ba8*/ 	.word	0x00000008
.L_825:


//--------------------- .nv.info._ZN7cutlass13device_kernelIN5flash11enable_sm90INS1_16FlashAttnFwdSm90INS1_25CollectiveMainloopFwdSm90ILi2EN4cute5tupleIJNS5_1CILi1EEES8_S8_EEENS6_IJNS7_ILi128EEENS7_ILi160EEENS7_ILi192EEEEEELi192ENS_12float_e4m3_tEfNS_4arch4Sm90ELb1ELb0ELb0ELb1ELb0ELb0ELb0ELb1ELb1ELb1ELb0ELb0EEENS1_21CollectiveEpilogueFwdINS6_IJSA_SC_SB_EEES9_NS_10bfloat16_tESG_Li256ELb1ELb1ELb0ELb1EEENS1_36VarlenDynamicPersistentTileSchedulerILi128ELi160ELi256ELi128ELb0ELb1ELb1ELb1ELb1ELb1EEEEEEEEEvNT_6ParamsE --------------------------
	.section	.nv.info._ZN7cutlass13device_kernelIN5flash11enable_sm90INS1_16FlashAttnFwdSm90INS1_25CollectiveMainloopFwdSm90ILi2EN4cute5tupleIJNS5_1CILi1EEES8_S8_EEENS6_IJNS7_ILi128EEENS7_ILi160EEENS7_ILi192EEEEEELi192ENS_12float_e4m3_tEfNS_4arch4Sm90ELb1ELb0ELb0ELb1ELb0ELb0ELb0ELb1ELb1ELb1ELb0ELb0EEENS1_21CollectiveEpilogueFwdINS6_IJSA_SC_SB_EEES9_NS_10bfloat16_tESG_Li256ELb1ELb1ELb0ELb1EEENS1_36VarlenDynamicPersistentTileSchedulerILi128ELi160ELi256ELi128ELb0ELb1ELb1ELb1ELb1ELb1EEEEEEEEEvNT_6ParamsE,"",@"SHT_CUDA_INFO"
	.sectionflags	@""
	.align	4


	//----- nvinfo : EIATTR_CUDA_API_VERSION
	.align		4
        /*0000*/ 	.byte	0x04, 0x37
        /*0002*/ 	.short	(.L_827 - .L_826)
.L_826:
        /*0004*/ 	.word	0x00000082


	//----- nvinfo : EIATTR_KPARAM_INFO
	.align		4
.L_827:
        /*0008*/ 	.byte	0x04, 0x17
        /*000a*/ 	.short	(.L_829 - .L_828)
.L_828:
        /*000c*/ 	.word	0x00000000
        /*0010*/ 	.short	0x0000
        /*0012*/ 	.short	0x0070
        /*0014*/ 	.byte	0x00, 0xf0, 0x01, 0x2a


	//----- nvinfo : EIATTR_SPARSE_MMA_MASK
	.align		4
.L_829:
        /*0018*/ 	.byte	0x03, 0x50
        /*001a*/ 	.short	0x0000


	//----- nvinfo : EIATTR_MAXREG_COUNT
	.align		4
        /*001c*/ 	.byte	0x03, 0x1b
        /*001e*/ 	.short	0x00a8


	//----- nvinfo : EIATTR_NUM_BARRIERS
	.align		4
        /*0020*/ 	.byte	0x02, 0x4c
        /*0022*/ 	.byte	0x10
	.zero		1


	//----- nvinfo : EIATTR_EXTERNS
	.align		4
        /*0024*/ 	.byte	0x04, 0x0f
        /*0026*/ 	.short	(.L_831 - .L_830)


	//   ....[0]....
	.align		4
.L_830:
        /*0028*/ 	.word	index@(__assertfail)


	//----- nvinfo : EIATTR_ANNOTATIONS
	.align		4
.L_831:
        /*002c*/ 	.byte	0x04, 0x55
        /*002e*/ 	.short	(.L_833 - .L_832)


	//   ....[0]....
.L_832:
        /* <DEDUP_REMOVED lines=41> */


	//----- nvinfo : EIATTR_MERCURY_ISA_VERSION
	.align		4
.L_833:
        /*02b0*/ 	.byte	0x03, 0x5f
        /*02b2*/ 	.short	0x0101


	//----- nvinfo : EIATTR_UNUSED_LOAD_BYTE_OFFSET
	.align		4
        /*02b4*/ 	.byte	0x04, 0x44
        /*02b6*/ 	.short	(.L_835 - .L_834)


	//   ....[0]....
.L_834:
        /*02b8*/ 	.word	0x00000a40
        /*02bc*/ 	.word	0x0000fff0


	//   ....[1]....
        /*02c0*/ 	.word	0x0000c5f0
        /*02c4*/ 	.word	0x0000fff0


	//----- nvinfo : EIATTR_INT_WARP_WIDE_INSTR_OFFSETS
	.align		4
.L_835:
        /*02c8*/ 	.byte	0x04, 0x31
        /*02ca*/ 	.short	(.L_837 - .L_836)


	//   ....[0]....
.L_836:
        /*02cc*/ 	.word	0x00000130


	//   ....[1]....
        /*02d0*/ 	.word	0x00000170


	//   ....[2]....
        /*02d4*/ 	.word	0x000001e0


	//   ....[3]....
        /*02d8*/ 	.word	0x00010d30


	//   ....[4]....
        /*02dc*/ 	.word	0x00010dc0


	//   ....[5]....
        /*02e0*/ 	.word	0x00013f50


	//   ....[6]....
        /*02e4*/ 	.word	0x00013fe0


	//----- nvinfo : EIATTR_COOP_GROUP_MASK_REGIDS
	.align		4
.L_837:
        /*02e8*/ 	.byte	0x04, 0x29
        /*02ea*/ 	.short	(.L_839 - .L_838)


	//   ....[0]....
.L_838:
        /*02ec*/ 	.word	0xffffffff


	//   ....[1]....
        /*02f0*/ 	.word	0xffffffff


	//   ....[2]....
        /*02f4*/ 	.word	0xffffffff


	//   ....[3]....
        /*02f8*/ 	.word	0xffffffff


	//   ....[4]....
        /*02fc*/ 	.word	0xffffffff


	//   ....[5]....
        /*0300*/ 	.word	0xffffffff


	//   ....[6]....
        /*0304*/ 	.word	0xffffffff


	//   ....[7]....
        /*0308*/ 	.word	0xffffffff


	//   ....[8]....
        /*030c*/ 	.word	0xffffffff


	//   ....[9]....
        /*0310*/ 	.word	0xffffffff


	//   ....[10]....
        /*0314*/ 	.word	0xffffffff


	//   ....[11]....
        /*0318*/ 	.word	0xffffffff


	//   ....[12]....
        /*031c*/ 	.word	0xffffffff


	//   ....[13]....
        /*0320*/ 	.word	0xffffffff


	//   ....[14]....
        /*0324*/ 	.word	0xffffffff


	//   ....[15]....
        /*0328*/ 	.word	0xffffffff


	//   ....[16]....
        /*032c*/ 	.word	0xffffffff


	//   ....[17]....
        /*0330*/ 	.word	0xffffffff


	//   ....[18]....
        /*0334*/ 	.word	0xffffffff


	//   ....[19]....
        /*0338*/ 	.word	0xffffffff


	//   ....[20]....
        /*033c*/ 	.word	0xffffffff


	//   ....[21]....
        /*0340*/ 	.word	0xffffffff


	//   ....[22]....
        /*0344*/ 	.word	0xffffffff


	//   ....[23]....
        /*0348*/ 	.word	0xffffffff


	//   ....[24]....
        /*034c*/ 	.word	0xffffffff


	//   ....[25]....
        /*0350*/ 	.word	0xffffffff


	//   ....[26]....
        /*0354*/ 	.word	0xffffffff


	//   ....[27]....
        /*0358*/ 	.word	0xffffffff


	//   ....[28]....
        /*035c*/ 	.word	0xffffffff


	//   ....[29]....
        /*0360*/ 	.word	0xffffffff


	//   ....[30]....
        /*0364*/ 	.word	0xffffffff


	//   ....[31]....
        /*0368*/ 	.word	0xffffffff


	//   ....[32]....
        /*036c*/ 	.word	0xffffffff


	//   ....[33]....
        /*0370*/ 	.word	0xffffffff


	//   ....[34]....
        /*0374*/ 	.word	0xffffffff


	//   ....[35]....
        /*0378*/ 	.word	0xffffffff


	//   ....[36]....
        /*037c*/ 	.word	0xffffffff


	//   ....[37]....
        /*0380*/ 	.word	0xffffffff


	//   ....[38]....
        /*0384*/ 	.word	0xffffffff


	//   ....[39]....
        /*0388*/ 	.word	0xffffffff


	//   ....[40]....
        /*038c*/ 	.word	0xffffffff


	//   ....[41]....
        /*0390*/ 	.word	0xffffffff


	//   ....[42]....
        /*0394*/ 	.word	0xffffffff


	//   ....[43]....
        /*0398*/ 	.word	0xffffffff


	//   ....[44]....
        /*039c*/ 	.word	0xffffffff


	//   ....[45]....
        /*03a0*/ 	.word	0xffffffff


	//   ....[46]....
        /*03a4*/ 	.word	0xffffffff


	//   ....[47]....
        /*03a8*/ 	.word	0xffffffff


	//   ....[48]....
        /*03ac*/ 	.word	0xffffffff


	//   ....[49]....
        /*03b0*/ 	.word	0xffffffff


	//   ....[50]....
        /*03b4*/ 	.word	0xffffffff


	//   ....[51]....
        /*03b8*/ 	.word	0xffffffff


	//   ....[52]....
        /*03bc*/ 	.word	0xffffffff


	//   ....[53]....
        /*03c0*/ 	.word	0xffffffff


	//   ....[54]....
        /*03c4*/ 	.word	0xffffffff


	//   ....[55]....
        /*03c8*/ 	.word	0xffffffff


	//   ....[56]....
        /*03cc*/ 	.word	0xffffffff


	//   ....[57]....
        /*03d0*/ 	.word	0xffffffff


	//   ....[58]....
        /*03d4*/ 	.word	0xffffffff


	//   ....[59]....
        /*03d8*/ 	.word	0xffffffff


	//   ....[60]....
        /*03dc*/ 	.word	0xffffffff


	//   ....[61]....
        /*03e0*/ 	.word	0xffffffff


	//   ....[62]....
        /*03e4*/ 	.word	0xffffffff


	//   ....[63]....
        /*03e8*/ 	.word	0xffffffff


	//   ....[64]....
        /*03ec*/ 	.word	0xffffffff


	//   ....[65]....
        /*03f0*/ 	.word	0xffffffff


	//   ....[66]....
        /*03f4*/ 	.word	0xffffffff


	//   ....[67]....
        /*03f8*/ 	.word	0xffffffff


	//   ....[68]....
        /*03fc*/ 	.word	0xffffffff


	//   ....[69]....
        /*0400*/ 	.word	0xffffffff


	//   ....[70]....
        /*0404*/ 	.word	0xffffffff


	//   ....[71]....
        /*0408*/ 	.word	0xffffffff


	//   ....[72]....
        /*040c*/ 	.word	0xffffffff


	//   ....[73]....
        /*0410*/ 	.word	0xffffffff


	//   ....[74]....
        /*0414*/ 	.word	0xffffffff


	//   ....[75]....
        /*0418*/ 	.word	0xffffffff


	//   ....[76]....
        /*041c*/ 	.word	0xffffffff


	//   ....[77]....
        /*0420*/ 	.word	0xffffffff


	//   ....[78]....
        /*0424*/ 	.word	0xffffffff


	//   ....[79]....
        /*0428*/ 	.word	0xffffffff


	//   ....[80]....
        /*042c*/ 	.word	0xffffffff


	//   ....[81]....
        /*0430*/ 	.word	0xffffffff


	//   ....[82]....
        /*0434*/ 	.word	0xffffffff


	//   ....[83]....
        /*0438*/ 	.word	0xffffffff


	//   ....[84]....
        /*043c*/ 	.word	0xffffffff


	//   ....[85]....
        /*0440*/ 	.word	0xffffffff


	//   ....[86]....
        /*0444*/ 	.word	0xffffffff


	//   ....[87]....
        /*0448*/ 	.word	0xffffffff


	//   ....[88]....
        /*044c*/ 	.word	0xffffffff


	//   ....[89]....
        /*0450*/ 	.word	0xffffffff


	//   ....[90]....
        /*0454*/ 	.word	0xffffffff


	//   ....[91]....
        /*0458*/ 	.word	0xffffffff


	//   ....[92]....
        /*045c*/ 	.word	0xffffffff


	//   ....[93]....
        /*0460*/ 	.word	0xffffffff


	//   ....[94]....
        /*0464*/ 	.word	0xffffffff


	//   ....[95]....
        /*0468*/ 	.word	0xffffffff


	//   ....[96]....
        /*046c*/ 	.word	0xffffffff


	//   ....[97]....
        /*0470*/ 	.word	0xffffffff


	//   ....[98]....
        /*0474*/ 	.word	0xffffffff


	//   ....[99]....
        /*0478*/ 	.word	0xffffffff


	//   ....[100]....
        /*047c*/ 	.word	0xffffffff


	//   ....[101]....
        /*0480*/ 	.word	0xffffffff


	//   ....[102]....
        /*0484*/ 	.word	0xffffffff


	//   ....[103]....
        /*0488*/ 	.word	0xffffffff


	//   ....[104]....
        /*048c*/ 	.word	0xffffffff


	//   ....[105]....
        /*0490*/ 	.word	0xffffffff


	//   ....[106]....
        /*0494*/ 	.word	0xffffffff


	//   ....[107]....
        /*0498*/ 	.word	0xffffffff


	//   ....[108]....
        /*049c*/ 	.word	0xffffffff


	//   ....[109]....
        /*04a0*/ 	.word	0xffffffff


	//   ....[110]....
        /*04a4*/ 	.word	0xffffffff


	//   ....[111]....
        /*04a8*/ 	.word	0xffffffff


	//   ....[112]....
        /*04ac*/ 	.word	0xffffffff


	//   ....[113]....
        /*04b0*/ 	.word	0xffffffff


	//   ....[114]....
        /*04b4*/ 	.word	0xffffffff


	//   ....[115]....
        /*04b8*/ 	.word	0xffffffff


	//   ....[116]....
        /*04bc*/ 	.word	0xffffffff


	//   ....[117]....
        /*04c0*/ 	.word	0xffffffff


	//   ....[118]....
        /*04c4*/ 	.word	0xffffffff


	//   ....[119]....
        /*04c8*/ 	.word	0xffffffff


	//   ....[120]....
        /*04cc*/ 	.word	0xffffffff


	//   ....[121]....
        /*04d0*/ 	.word	0xffffffff


	//   ....[122]....
        /*04d4*/ 	.word	0xffffffff


	//   ....[123]....
        /*04d8*/ 	.word	0xffffffff


	//   ....[124]....
        /*04dc*/ 	.word	0xffffffff


	//   ....[125]....
        /*04e0*/ 	.word	0xffffffff


	//   ....[126]....
        /*04e4*/ 	.word	0xffffffff


	//   ....[127]....
        /*04e8*/ 	.word	0xffffffff


	//   ....[128]....
        /*04ec*/ 	.word	0xffffffff


	//   ....[129]....
        /*04f0*/ 	.word	0xffffffff


	//   ....[130]....
        /*04f4*/ 	.word	0xffffffff


	//   ....[131]....
        /*04f8*/ 	.word	0xffffffff


	//   ....[132]....
        /*04fc*/ 	.word	0xffffffff


	//   ....[133]....
        /*0500*/ 	.word	0xffffffff


	//   ....[134]....
        /*0504*/ 	.word	0xffffffff


	//   ....[135]....
        /*0508*/ 	.word	0xffffffff


	//   ....[136]....
        /*050c*/ 	.word	0xffffffff


	//   ....[137]....
        /*0510*/ 	.word	0xffffffff


	//   ....[138]....
        /*0514*/ 	.word	0xffffffff


	//   ....[139]....
        /*0518*/ 	.word	0x0500000f


	//   ....[140]....
        /*051c*/ 	.word	0x0500000f


	//   ....[141]....
        /*0520*/ 	.word	0x0500000f


	//   ....[142]....
        /*0524*/ 	.word	0x0500000f


	//   ....[143]....
        /*0528*/ 	.word	0x0500000f


	//   ....[144]....
        /*052c*/ 	.word	0x0500000f


	//   ....[145]....
        /*0530*/ 	.word	0x0500000f


	//   ....[146]....
        /*0534*/ 	.word	0x0500000f


	//   ....[147]....
        /*0538*/ 	.word	0x0500000f


	//   ....[148]....
        /*053c*/ 	.word	0x0500000f


	//----- nvinfo : EIATTR_COOP_GROUP_INSTR_OFFSETS
	.align		4
.L_839:
        /*0540*/ 	.byte	0x04, 0x28
        /*0542*/ 	.short	(.L_841 - .L_840)


	//   ....[0]....
.L_840:
        /*0544*/ 	.word	0x00000070


	//   ....[1]....
        /*0548*/ 	.word	0x00000140


	//   ....[2]....
        /*054c*/ 	.word	0x00000190


	//   ....[3]....
        /*0550*/ 	.word	0x000003c0


	//   ....[4]....
        /*0554*/ 	.word	0x00000520


	//   ....[5]....
        /*0558*/ 	.word	0x00000640


	//   ....[6]....
        /*055c*/ 	.word	0x000007a0


	//   ....[7]....
        /*0560*/ 	.word	0x00001a30


	//   ....[8]....
        /*0564*/ 	.word	0x00002820


	//   ....[9]....
        /*0568*/ 	.word	0x00002840


	//   ....[10]....
        /*056c*/ 	.word	0x00003360


	//   ....[11]....
        /*0570*/ 	.word	0x00003420


	//   ....[12]....
        /*0574*/ 	.word	0x00003f70


	//   ....[13]....
        /*0578*/ 	.word	0x00004040


	//   ....[14]....
        /*057c*/ 	.word	0x00005ed0


	//   ....[15]....
        /*0580*/ 	.word	0x00005f00


	//   ....[16]....
        /*0584*/ 	.word	0x000067a0


	//   ....[17]....
        /*0588*/ 	.word	0x000068a0


	//   ....[18]....
        /*058c*/ 	.word	0x00007350


	//   ....[19]....
        /*0590*/ 	.word	0x000073b0


	//   ....[20]....
        /*0594*/ 	.word	0x00009dc0


	//   ....[21]....
        /*0598*/ 	.word	0x00009dd0


	//   ....[22]....
        /*059c*/ 	.word	0x00009e00


	//   ....[23]....
        /*05a0*/ 	.word	0x00009e10


	//   ....[24]....
        /*05a4*/ 	.word	0x0000bca0


	//   ....[25]....
        /*05a8*/ 	.word	0x0000bcb0


	//   ....[26]....
        /*05ac*/ 	.word	0x0000bce0


	//   ....[27]....
        /*05b0*/ 	.word	0x0000bcf0


	//   ....[28]....
        /*05b4*/ 	.word	0x0000d150


	//   ....[29]....
        /*05b8*/ 	.word	0x0000d180


	//   ....[30]....
        /*05bc*/ 	.word	0x0000d1b0


	//   ....[31]....
        /*05c0*/ 	.word	0x0000d1e0


	//   ....[32]....
        /*05c4*/ 	.word	0x0000d210


	//   ....[33]....
        /*05c8*/ 	.word	0x0000d230


	//   ....[34]....
        /*05cc*/ 	.word	0x0000d240


	//   ....[35]....
        /*05d0*/ 	.word	0x0000d250


	//   ....[36]....
        /*05d4*/ 	.word	0x0000d260


	//   ....[37]....
        /*05d8*/ 	.word	0x0000d270


	//   ....[38]....
        /*05dc*/ 	.word	0x0000d280


	//   ....[39]....
        /*05e0*/ 	.word	0x0000d2b0


	//   ....[40]....
        /*05e4*/ 	.word	0x0000d2e0


	//   ....[41]....
        /*05e8*/ 	.word	0x0000d310


	//   ....[42]....
        /*05ec*/ 	.word	0x0000d340


	//   ....[43]....
        /*05f0*/ 	.word	0x0000d350


	//   ....[44]....
        /*05f4*/ 	.word	0x0000d360


	//   ....[45]....
        /*05f8*/ 	.word	0x0000d390


	//   ....[46]....
        /*05fc*/ 	.word	0x0000d3c0


	//   ....[47]....
        /*0600*/ 	.word	0x0000d3d0


	//   ....[48]....
        /*0604*/ 	.word	0x0000d3e0


	//   ....[49]....
        /*0608*/ 	.word	0x0000d410


	//   ....[50]....
        /*060c*/ 	.word	0x0000d450


	//   ....[51]....
        /*0610*/ 	.word	0x0000d460


	//   ....[52]....
        /*0614*/ 	.word	0x0000d490


	//   ....[53]....
        /*0618*/ 	.word	0x0000d4c0


	//   ....[54]....
        /*061c*/ 	.word	0x0000d4f0


	//   ....[55]....
        /*0620*/ 	.word	0x0000d500


	//   ....[56]....
        /*0624*/ 	.word	0x0000d510


	//   ....[57]....
        /*0628*/ 	.word	0x0000d520


	//   ....[58]....
        /*062c*/ 	.word	0x0000d530


	//   ....[59]....
        /*0630*/ 	.word	0x0000d560


	//   ....[60]....
        /*0634*/ 	.word	0x0000d570


	//   ....[61]....
        /*0638*/ 	.word	0x0000d580


	//   ....[62]....
        /*063c*/ 	.word	0x0000d590


	//   ....[63]....
        /*0640*/ 	.word	0x0000d5a0


	//   ....[64]....
        /*0644*/ 	.word	0x0000d5b0


	//   ....[65]....
        /*0648*/ 	.word	0x0000d5c0


	//   ....[66]....
        /*064c*/ 	.word	0x0000d5d0


	//   ....[67]....
        /*0650*/ 	.word	0x0000d600


	//   ....[68]....
        /*0654*/ 	.word	0x0000d630


	//   ....[69]....
        /*0658*/ 	.word	0x0000d640


	//   ....[70]....
        /*065c*/ 	.word	0x0000d650


	//   ....[71]....
        /*0660*/ 	.word	0x0000d660


	//   ....[72]....
        /*0664*/ 	.word	0x0000d690


	//   ....[73]....
        /*0668*/ 	.word	0x0000d6a0


	//   ....[74]....
        /*066c*/ 	.word	0x0000d6b0


	//   ....[75]....
        /*0670*/ 	.word	0x0000d6c0


	//   ....[76]....
        /*0674*/ 	.word	0x0000dd50


	//   ....[77]....
        /*0678*/ 	.word	0x0000dd90


	//   ....[78]....
        /*067c*/ 	.word	0x0000ddd0


	//   ....[79]....
        /*0680*/ 	.word	0x0000de00


	//   ....[80]....
        /*0684*/ 	.word	0x0000e530


	//   ....[81]....
        /*0688*/ 	.word	0x0000e560


	//   ....[82]....
        /*068c*/ 	.word	0x0000e660


	//   ....[83]....
        /*0690*/ 	.word	0x0000e680


	//   ....[84]....
        /*0694*/ 	.word	0x0000e780


	//   ....[85]....
        /*0698*/ 	.word	0x0000e7a0


	//   ....[86]....
        /*069c*/ 	.word	0x0000e8b0


	//   ....[87]....
        /*06a0*/ 	.word	0x0000e8d0


	//   ....[88]....
        /*06a4*/ 	.word	0x0000f1d0


	//   ....[89]....
        /*06a8*/ 	.word	0x0000f1f0


	//   ....[90]....
        /*06ac*/ 	.word	0x0000f2f0


	//   ....[91]....
        /*06b0*/ 	.word	0x0000f310


	//   ....[92]....
        /*06b4*/ 	.word	0x0000f410


	//   ....[93]....
        /*06b8*/ 	.word	0x0000f430


	//   ....[94]....
        /*06bc*/ 	.word	0x0000f540


	//   ....[95]....
        /*06c0*/ 	.word	0x0000f560


	//   ....[96]....
        /*06c4*/ 	.word	0x0000f6e0


	//   ....[97]....
        /*06c8*/ 	.word	0x0000f8c0


	//   ....[98]....
        /*06cc*/ 	.word	0x0000f8f0


	//   ....[99]....
        /*06d0*/ 	.word	0x0000f920


	//   ....[100]....
        /*06d4*/ 	.word	0x0000f960


	//   ....[101]....
        /*06d8*/ 	.word	0x0000f990


	//   ....[102]....
        /*06dc*/ 	.word	0x0000f9d0


	//   ....[103]....
        /*06e0*/ 	.word	0x0000fb60


	//   ....[104]....
        /*06e4*/ 	.word	0x0000fb90


	//   ....[105]....
        /*06e8*/ 	.word	0x0000fbc0


	//   ....[106]....
        /*06ec*/ 	.word	0x0000fbf0


	//   ....[107]....
        /*06f0*/ 	.word	0x0000fc20


	//   ....[108]....
        /*06f4*/ 	.word	0x0000fc60


	//   ....[109]....
        /*06f8*/ 	.word	0x0000fd00


	//   ....[110]....
        /*06fc*/ 	.word	0x0000fd90


	//   ....[111]....
        /*0700*/ 	.word	0x0000fe40


	//   ....[112]....
        /*0704*/ 	.word	0x000114b0


	//   ....[113]....
        /*0708*/ 	.word	0x00012260


	//   ....[114]....
        /*070c*/ 	.word	0x00012280


	//   ....[115]....
        /*0710*/ 	.word	0x00012330


	//   ....[116]....
        /*0714*/ 	.word	0x00012340


	//   ....[117]....
        /*0718*/ 	.word	0x000123d0


	//   ....[118]....
        /*071c*/ 	.word	0x000123e0


	//   ....[119]....
        /*0720*/ 	.word	0x000123f0


	//   ....[120]....
        /*0724*/ 	.word	0x00012400


	//   ....[121]....
        /*0728*/ 	.word	0x00014fc0


	//   ....[122]....
        /*072c*/ 	.word	0x00014ff0


	//   ....[123]....
        /*0730*/ 	.word	0x00015020


	//   ....[124]....
        /*0734*/ 	.word	0x00015060


	//   ....[125]....
        /*0738*/ 	.word	0x00015090


	//   ....[126]....
        /*073c*/ 	.word	0x000150a0


	//   ....[127]....
        /*0740*/ 	.word	0x000150d0


	//   ....[128]....
        /*0744*/ 	.word	0x000150e0


	//   ....[129]....
        /*0748*/ 	.word	0x00015220


	//   ....[130]....
        /*074c*/ 	.word	0x00015250


	//   ....[131]....
        /*0750*/ 	.word	0x00015280


	//   ....[132]....
        /*0754*/ 	.word	0x000152b0


	//   ....[133]....
        /*0758*/ 	.word	0x000152e0


	//   ....[134]....
        /*075c*/ 	.word	0x00015320


	//   ....[135]....
        /*0760*/ 	.word	0x000153b0


	//   ....[136]....
        /*0764*/ 	.word	0x00015440


	//   ....[137]....
        /*0768*/ 	.word	0x000154b0


	//   ....[138]....
        /*076c*/ 	.word	0x00015b40


	//   ....[139]....
        /*0770*/ 	.word	0x00016140


	//   ....[140]....
        /*0774*/ 	.word	0x00016320


	//   ....[141]....
        /*0778*/ 	.word	0x00016380


	//   ....[142]....
        /*077c*/ 	.word	0x00016400


	//   ....[143]....
        /*0780*/ 	.word	0x000164f0


	//   ....[144]....
        /*0784*/ 	.word	0x00016550


	//   ....[145]....
        /*0788*/ 	.word	0x00016650


	//   ....[146]....
        /*078c*/ 	.word	0x000166b0


	//   ....[147]....
        /*0790*/ 	.word	0x00016790


	//   ....[148]....
        /*0794*/ 	.word	0x00016ae0


	//----- nvinfo : EIATTR_REG_RECONFIG
	.align		4
.L_841:
        /*0798*/ 	.byte	0x01, 0x54
	.zero		2


	//----- nvinfo : EIATTR_SYSCALL_OFFSETS
	.align		4
        /*079c*/ 	.byte	0x04, 0x46
        /*079e*/ 	.short	(.L_843 - .L_842)


	//   ....[0]....
.L_842:
        /*07a0*/ 	.word	0x00001c10


	//   ....[1]....
        /*07a4*/ 	.word	0x00010f30


	//   ....[2]....
        /*07a8*/ 	.word	0x00011090


	//   ....[3]....
        /*07ac*/ 	.word	0x000111e0


	//   ....[4]....
        /*07b0*/ 	.word	0x00011320


	//   ....[5]....
        /*07b4*/ 	.word	0x00011e40


	//----- nvinfo : EIATTR_MBARRIER_INSTR_OFFSETS
	.align		4
.L_843:
        /*07b8*/ 	.byte	0x04, 0x39
        /*07ba*/ 	.short	(.L_845 - .L_844)


	//   ....[0]....
.L_844:
        /*07bc*/ 	.word	0x00000270
        /*07c0*/ 	.word	0x000000ff
        /*07c4*/ 	.word	0x00033400
        /*07c8*/ 	.short	0x0100
        /*07ca*/ 	.byte	0x08
	.zero		1


	//   ....[1]....
        /*07cc*/ 	.word	0x00000280
        /*07d0*/ 	.word	0x000000ff
        /*07d4*/ 	.word	0x00033420
        /*07d8*/ 	.short	0x0100
        /*07da*/ 	.byte	0x08
	.zero		1


	//   ....[2]....
        /*07dc*/ 	.word	0x00000370
        /*07e0*/ 	.word	0x000000ff
        /*07e4*/ 	.word	0x00033430
        /*07e8*/ 	.short	0x0100
        /*07ea*/ 	.byte	0x08
	.zero		1


	//   ....[3]....
        /*07ec*/ 	.word	0x00000380
        /*07f0*/ 	.word	0x000000ff
        /*07f4*/ 	.word	0x00033440
        /*07f8*/ 	.short	0x0100
        /*07fa*/ 	.byte	0x08
	.zero		1


	//   ....[4]....
        /*07fc*/ 	.word	0x00000390
        /*0800*/ 	.word	0x000000ff
        /*0804*/ 	.word	0x00033438
        /*0808*/ 	.short	0x0100
        /*080a*/ 	.byte	0x08
	.zero		1


	//   ....[5]....
        /*080c*/ 	.word	0x000003a0
        /*0810*/ 	.word	0x000000ff
        /*0814*/ 	.word	0x00033448
        /*0818*/ 	.short	0x0100
        /*081a*/ 	.byte	0x08
	.zero		1


	//   ....[6]....
        /*081c*/ 	.word	0x000004d0
        /*0820*/ 	.word	0x000000ff
        /*0824*/ 	.word	0x00033450
        /*0828*/ 	.short	0x0100
        /*082a*/ 	.byte	0x08
	.zero		1


	//   ....[7]....
        /*082c*/ 	.word	0x000004e0
        /*0830*/ 	.word	0x000000ff
        /*0834*/ 	.word	0x00033460
        /*0838*/ 	.short	0x0100
        /*083a*/ 	.byte	0x08
	.zero		1


	//   ....[8]....
        /*083c*/ 	.word	0x000004f0
        /*0840*/ 	.word	0x000000ff
        /*0844*/ 	.word	0x00033458
        /*0848*/ 	.short	0x0100
        /*084a*/ 	.byte	0x08
	.zero		1


	//   ....[9]....
        /*084c*/ 	.word	0x00000500
        /*0850*/ 	.word	0x000000ff
        /*0854*/ 	.word	0x00033468
        /*0858*/ 	.short	0x0100
        /*085a*/ 	.byte	0x08
	.zero		1


	//   ....[10]....
        /*085c*/ 	.word	0x000005f0
        /*0860*/ 	.word	0x000000ff
        /*0864*/ 	.word	0x00033470
        /*0868*/ 	.short	0x0100
        /*086a*/ 	.byte	0x06
	.zero		1


	//   ....[11]....
        /*086c*/ 	.word	0x00000600
        /*0870*/ 	.word	0x000000ff
        /*0874*/ 	.word	0x00033480
        /*0878*/ 	.short	0x0100
        /*087a*/ 	.byte	0x06
	.zero		1


	//   ....[12]....
        /*087c*/ 	.word	0x00000610
        /*0880*/ 	.word	0x000000ff
        /*0884*/ 	.word	0x00033478
        /*0888*/ 	.short	0x0100
        /*088a*/ 	.byte	0x06
	.zero		1


	//   ....[13]....
        /*088c*/ 	.word	0x00000620
        /*0890*/ 	.word	0x000000ff
        /*0894*/ 	.word	0x00033488
        /*0898*/ 	.short	0x0100
        /*089a*/ 	.byte	0x06
	.zero		1


	//   ....[14]....
        /*089c*/ 	.word	0x00000750
        /*08a0*/ 	.word	0x000000ff
        /*08a4*/ 	.word	0x00033490
        /*08a8*/ 	.short	0x0100
        /*08aa*/ 	.byte	0x08
	.zero		1


	//   ....[15]....
        /*08ac*/ 	.word	0x00000760
        /*08b0*/ 	.word	0x000000ff
        /*08b4*/ 	.word	0x000334a0
        /*08b8*/ 	.short	0x0100
        /*08ba*/ 	.byte	0x08
	.zero		1


	//   ....[16]....
        /*08bc*/ 	.word	0x00000770
        /*08c0*/ 	.word	0x000000ff
        /*08c4*/ 	.word	0x00033498
        /*08c8*/ 	.short	0x0100
        /*08ca*/ 	.byte	0x08
	.zero		1


	//   ....[17]....
        /*08cc*/ 	.word	0x00000780
        /*08d0*/ 	.word	0x000000ff
        /*08d4*/ 	.word	0x000334a8
        /*08d8*/ 	.short	0x0100
        /*08da*/ 	.byte	0x08
	.zero		1


	//   ....[18]....
        /*08dc*/ 	.word	0x000008b0
        /*08e0*/ 	.word	0x000000ff
        /*08e4*/ 	.word	0x000334b0
        /*08e8*/ 	.short	0x0100
        /*08ea*/ 	.byte	0x08
	.zero		1


	//   ....[19]....
        /*08ec*/ 	.word	0x000008c0
        /*08f0*/ 	.word	0x000000ff
        /*08f4*/ 	.word	0x000334c0
        /*08f8*/ 	.short	0x0100
        /*08fa*/ 	.byte	0x08
	.zero		1


	//   ....[20]....
        /*08fc*/ 	.word	0x000008d0
        /*0900*/ 	.word	0x000000ff
        /*0904*/ 	.word	0x000334b8
        /*0908*/ 	.short	0x0100
        /*090a*/ 	.byte	0x08
	.zero		1


	//   ....[21]....
        /*090c*/ 	.word	0x000008e0
        /*0910*/ 	.word	0x000000ff
        /*0914*/ 	.word	0x000334c8
        /*0918*/ 	.short	0x0100
        /*091a*/ 	.byte	0x08
	.zero		1


	//   ....[22]....
        /*091c*/ 	.word	0x00001c90
        /*0920*/ 	.word	0x000000ff
        /*0924*/ 	.word	0x00033400
        /*0928*/ 	.short	0x010a
        /*092a*/ 	.byte	0x29
	.zero		1


	//   ....[23]....
        /*092c*/ 	.word	0x00001d10
        /*0930*/ 	.word	0x00000002
        /*0934*/ 	.word	0x00033430
        /*0938*/ 	.short	0x010a
        /*093a*/ 	.byte	0x3f
	.zero		1


	//   ....[24]....
        /*093c*/ 	.word	0x00001d70
        /*0940*/ 	.word	0x00000002
        /*0944*/ 	.word	0x00033430
        /*0948*/ 	.short	0x010a
        /*094a*/ 	.byte	0x3f
	.zero		1


	//   ....[25]....
        /*094c*/ 	.word	0x000031c0
        /*0950*/ 	.word	0x00000002
        /*0954*/ 	.word	0x00000000
        /*0958*/ 	.short	0x0101
        /*095a*/ 	.byte	0x3f
	.zero		1


	//   ....[26]....
        /*095c*/ 	.word	0x000050f0
        /*0960*/ 	.word	0x000000ff
        /*0964*/ 	.word	0x00033430
        /*0968*/ 	.short	0x010a
        /*096a*/ 	.byte	0x06
	.zero		1


	//   ....[27]....
        /*096c*/ 	.word	0x00005130
        /*0970*/ 	.word	0x000000ff
        /*0974*/ 	.word	0x00033430
        /*0978*/ 	.short	0x010a
        /*097a*/ 	.byte	0x06
	.zero		1


	//   ....[28]....
        /*097c*/ 	.word	0x00005d70
        /*0980*/ 	.word	0x000000ff
        /*0984*/ 	.word	0x00033450
        /*0988*/ 	.short	0x010a
        /*098a*/ 	.byte	0x06
	.zero		1


	//   ....[29]....
        /*098c*/ 	.word	0x00005db0
        /*0990*/ 	.word	0x000000ff
        /*0994*/ 	.word	0x00033450
        /*0998*/ 	.short	0x010a
        /*099a*/ 	.byte	0x06
	.zero		1


	//   ....[30]....
        /*099c*/ 	.word	0x00008020
        /*09a0*/ 	.word	0x00000002
        /*09a4*/ 	.word	0x00000000
        /*09a8*/ 	.short	0x0101
        /*09aa*/ 	.byte	0x3f
	.zero		1


	//   ....[31]....
        /*09ac*/ 	.word	0x00008210
        /*09b0*/ 	.word	0x000000ff
        /*09b4*/ 	.word	0x00000000
        /*09b8*/ 	.short	0x0101
        /*09ba*/ 	.byte	0x06
	.zero		1


	//   ....[32]....
        /*09bc*/ 	.word	0x00008b30
        /*09c0*/ 	.word	0x000000ff
        /*09c4*/ 	.word	0x00033430
        /*09c8*/ 	.short	0x010a
        /*09ca*/ 	.byte	0x06
	.zero		1


	//   ....[33]....
        /*09cc*/ 	.word	0x00008b70
        /*09d0*/ 	.word	0x000000ff
        /*09d4*/ 	.word	0x00033430
        /*09d8*/ 	.short	0x010a
        /*09da*/ 	.byte	0x06
	.zero		1


	//   ....[34]....
        /*09dc*/ 	.word	0x00009780
        /*09e0*/ 	.word	0x000000ff
        /*09e4*/ 	.word	0x00033450
        /*09e8*/ 	.short	0x010a
        /*09ea*/ 	.byte	0x06
	.zero		1


	//   ....[35]....
        /*09ec*/ 	.word	0x000097c0
        /*09f0*/ 	.word	0x000000ff
        /*09f4*/ 	.word	0x00033450
        /*09f8*/ 	.short	0x010a
        /*09fa*/ 	.byte	0x06
	.zero		1


	//   ....[36]....
        /*09fc*/ 	.word	0x0000aea0
        /*0a00*/ 	.word	0x00000002
        /*0a04*/ 	.word	0x00000000
        /*0a08*/ 	.short	0x0101
        /*0a0a*/ 	.byte	0x3f
	.zero		1


	//   ....[37]....
        /*0a0c*/ 	.word	0x0000b0b0
        /*0a10*/ 	.word	0x000000ff
        /*0a14*/ 	.word	0x00000000
        /*0a18*/ 	.short	0x0101
        /*0a1a*/ 	.byte	0x06
	.zero		1


	//   ....[38]....
        /*0a1c*/ 	.word	0x0000b930
        /*0a20*/ 	.word	0x000000ff
        /*0a24*/ 	.word	0x00033450
        /*0a28*/ 	.short	0x010a
        /*0a2a*/ 	.byte	0x09
	.zero		1


	//   ....[39]....
        /*0a2c*/ 	.word	0x0000b970
        /*0a30*/ 	.word	0x000000ff
        /*0a34*/ 	.word	0x00033450
        /*0a38*/ 	.short	0x010a
        /*0a3a*/ 	.byte	0x09
	.zero		1


	//   ....[40]....
        /*0a3c*/ 	.word	0x0000c070
        /*0a40*/ 	.word	0x000000ff
        /*0a44*/ 	.word	0x00000000
        /*0a48*/ 	.short	0x0101
        /*0a4a*/ 	.byte	0x04
	.zero		1


	//   ....[41]....
        /*0a4c*/ 	.word	0x0000e520
        /*0a50*/ 	.word	0x00000000
        /*0a54*/ 	.word	0x00000000
        /*0a58*/ 	.short	0x0101
        /*0a5a*/ 	.byte	0x3f
	.zero		1


	//   ....[42]....
        /*0a5c*/ 	.word	0x00011720
        /*0a60*/ 	.word	0x00000004
        /*0a64*/ 	.word	0x00033480
        /*0a68*/ 	.short	0x010a
        /*0a6a*/ 	.byte	0x3f
	.zero		1


	//   ....[43]....
        /*0a6c*/ 	.word	0x000119a0
        /*0a70*/ 	.word	0x00000004
        /*0a74*/ 	.word	0x00033440
        /*0a78*/ 	.short	0x010a
        /*0a7a*/ 	.byte	0x3f
	.zero		1


	//   ....[44]....
        /*0a7c*/ 	.word	0x00012540
        /*0a80*/ 	.word	0x00000011
        /*0a84*/ 	.word	0x00033400
        /*0a88*/ 	.short	0x0107
        /*0a8a*/ 	.byte	0x3f
	.zero		1


	//   ....[45]....
        /*0a8c*/ 	.word	0x00012640
        /*0a90*/ 	.word	0x00000011
        /*0a94*/ 	.word	0x00033400
        /*0a98*/ 	.short	0x0101
        /*0a9a*/ 	.byte	0x3f
	.zero		1


	//   ....[46]....
        /*0a9c*/ 	.word	0x00012660
        /*0aa0*/ 	.word	0x00000011
        /*0aa4*/ 	.word	0x00033420
        /*0aa8*/ 	.short	0x010a
        /*0aaa*/ 	.byte	0x3f
	.zero		1


	//   ....[47]....
        /*0aac*/ 	.word	0x00012970
        /*0ab0*/ 	.word	0x00000006
        /*0ab4*/ 	.word	0x00033480
        /*0ab8*/ 	.short	0x010a
        /*0aba*/ 	.byte	0x3f
	.zero		1


	//   ....[48]....
        /*0abc*/ 	.word	0x00012dd0
        /*0ac0*/ 	.word	0x00000006
        /*0ac4*/ 	.word	0x00033440
        /*0ac8*/ 	.short	0x010a
        /*0aca*/ 	.byte	0x3f
	.zero		1


	//   ....[49]....
        /*0acc*/ 	.word	0x00013280
        /*0ad0*/ 	.word	0x00000003
        /*0ad4*/ 	.word	0x00033470
        /*0ad8*/ 	.short	0x010a
        /*0ada*/ 	.byte	0x3f
	.zero		1


	//   ....[50]....
        /*0adc*/ 	.word	0x000132f0
        /*0ae0*/ 	.word	0x00000003
        /*0ae4*/ 	.word	0x00033460
        /*0ae8*/ 	.short	0x010a
        /*0aea*/ 	.byte	0x3f
	.zero		1


	//   ....[51]....
        /*0aec*/ 	.word	0x00013e30
        /*0af0*/ 	.word	0x00000003
        /*0af4*/ 	.word	0x00033450
        /*0af8*/ 	.short	0x0101
        /*0afa*/ 	.byte	0x3f
	.zero		1


	//   ....[52]....
        /*0afc*/ 	.word	0x00013eb0
        /*0b00*/ 	.word	0x00000003
        /*0b04*/ 	.word	0x00000000
        /*0b08*/ 	.short	0x0101
        /*0b0a*/ 	.byte	0x3f
	.zero		1


	//   ....[53]....
        /*0b0c*/ 	.word	0x000140e0
        /*0b10*/ 	.word	0x00000000
        /*0b14*/ 	.word	0x00033470
        /*0b18*/ 	.short	0x010a
        /*0b1a*/ 	.byte	0x3f
	.zero		1


	//   ....[54]....
        /*0b1c*/ 	.word	0x00014150
        /*0b20*/ 	.word	0x00000000
        /*0b24*/ 	.word	0x00033460
        /*0b28*/ 	.short	0x010a
        /*0b2a*/ 	.byte	0x3f
	.zero		1


	//   ....[55]....
        /*0b2c*/ 	.word	0x00014cc0
        /*0b30*/ 	.word	0x00000000
        /*0b34*/ 	.word	0x00033450
        /*0b38*/ 	.short	0x0101
        /*0b3a*/ 	.byte	0x3f
	.zero		1


	//   ....[56]....
        /*0b3c*/ 	.word	0x00014d10
        /*0b40*/ 	.word	0x00000002
        /*0b44*/ 	.word	0x00000000
        /*0b48*/ 	.short	0x0101
        /*0b4a*/ 	.byte	0x3f
	.zero		1


	//   ....[57]....
        /*0b4c*/ 	.word	0x00015ac0
        /*0b50*/ 	.word	0x00000000
        /*0b54*/ 	.word	0x00033420
        /*0b58*/ 	.short	0x010a
        /*0b5a*/ 	.byte	0x3f
	.zero		1


	//   ....[58]....
        /*0b5c*/ 	.word	0x00015c80
        /*0b60*/ 	.word	0x00000006
        /*0b64*/ 	.word	0x00000000
        /*0b68*/ 	.short	0x010a
        /*0b6a*/ 	.byte	0x3f
	.zero		1


	//   ....[59]....
        /*0b6c*/ 	.word	0x00015cf0
        /*0b70*/ 	.word	0x00000007
        /*0b74*/ 	.word	0x00000000
        /*0b78*/ 	.short	0x010a
        /*0b7a*/ 	.byte	0x3f
	.zero		1


	//   ....[60]....
        /*0b7c*/ 	.word	0x00015d50
        /*0b80*/ 	.word	0x00000004
        /*0b84*/ 	.word	0x00033460
        /*0b88*/ 	.short	0x010a
        /*0b8a*/ 	.byte	0x3f
	.zero		1


	//   ....[61]....
        /*0b8c*/ 	.word	0x00015da0
        /*0b90*/ 	.word	0x00000003
        /*0b94*/ 	.word	0x00033460
        /*0b98*/ 	.short	0x010a
        /*0b9a*/ 	.byte	0x3f
	.zero		1


	//   ....[62]....
        /*0b9c*/ 	.word	0x00015de0
        /*0ba0*/ 	.word	0x00000004
        /*0ba4*/ 	.word	0x00033480
        /*0ba8*/ 	.short	0x010a
        /*0baa*/ 	.byte	0x3f
	.zero		1


	//   ....[63]....
        /*0bac*/ 	.word	0x00015e00
        /*0bb0*/ 	.word	0x00000003
        /*0bb4*/ 	.word	0x00033480
        /*0bb8*/ 	.short	0x010a
        /*0bba*/ 	.byte	0x3f
	.zero		1


	//   ....[64]....
        /*0bbc*/ 	.word	0x00015e70
        /*0bc0*/ 	.word	0x00000003
        /*0bc4*/ 	.word	0x00033400
        /*0bc8*/ 	.short	0x010a
        /*0bca*/ 	.byte	0x3f
	.zero		1


	//   ....[65]....
        /*0bcc*/ 	.word	0x00015ec0
        /*0bd0*/ 	.word	0x00000002
        /*0bd4*/ 	.word	0x00033430
        /*0bd8*/ 	.short	0x010a
        /*0bda*/ 	.byte	0x3f
	.zero		1


	//   ....[66]....
        /*0bdc*/ 	.word	0x00015f20
        /*0be0*/ 	.word	0x00000005
        /*0be4*/ 	.word	0x00033430
        /*0be8*/ 	.short	0x010a
        /*0bea*/ 	.byte	0x3f
	.zero		1


	//   ....[67]....
        /*0bec*/ 	.word	0x00015f80
        /*0bf0*/ 	.word	0x00000005
        /*0bf4*/ 	.word	0x00033450
        /*0bf8*/ 	.short	0x010a
        /*0bfa*/ 	.byte	0x3f
	.zero		1


	//   ....[68]....
        /*0bfc*/ 	.word	0x00015fe0
        /*0c00*/ 	.word	0x00000009
        /*0c04*/ 	.word	0x00033430
        /*0c08*/ 	.short	0x010a
        /*0c0a*/ 	.byte	0x3f
	.zero		1


	//   ....[69]....
        /*0c0c*/ 	.word	0x00016040
        /*0c10*/ 	.word	0x00000009
        /*0c14*/ 	.word	0x00033450
        /*0c18*/ 	.short	0x010a
        /*0c1a*/ 	.byte	0x3f
	.zero		1


	//   ....[70]....
        /*0c1c*/ 	.word	0x000160a0
        /*0c20*/ 	.word	0x00000006
        /*0c24*/ 	.word	0x00033450
        /*0c28*/ 	.short	0x010a
        /*0c2a*/ 	.byte	0x3f
	.zero		1


	//   ....[71]....
        /*0c2c*/ 	.word	0x000161f0
        /*0c30*/ 	.word	0x00000004
        /*0c34*/ 	.word	0x00033480
        /*0c38*/ 	.short	0x010a
        /*0c3a*/ 	.byte	0x3f
	.zero		1


	//   ....[72]....
        /*0c3c*/ 	.word	0x00016240
        /*0c40*/ 	.word	0x00000004
        /*0c44*/ 	.word	0x00033440
        /*0c48*/ 	.short	0x010a
        /*0c4a*/ 	.byte	0x3f
	.zero		1


	//   ....[73]....
        /*0c4c*/ 	.word	0x000167d0
        /*0c50*/ 	.word	0x00000011
        /*0c54*/ 	.word	0x00033420
        /*0c58*/ 	.short	0x010a
        /*0c5a*/ 	.byte	0x3f
	.zero		1


	//   ....[74]....
        /*0c5c*/ 	.word	0x00016820
        /*0c60*/ 	.word	0x00000006
        /*0c64*/ 	.word	0x00033480
        /*0c68*/ 	.short	0x010a
        /*0c6a*/ 	.byte	0x3f
	.zero		1


	//   ....[75]....
        /*0c6c*/ 	.word	0x00016870
        /*0c70*/ 	.word	0x00000006
        /*0c74*/ 	.word	0x00033440
        /*0c78*/ 	.short	0x010a
        /*0c7a*/ 	.byte	0x3f
	.zero		1


	//   ....[76]....
        /*0c7c*/ 	.word	0x000168c0
        /*0c80*/ 	.word	0x00000003
        /*0c84*/ 	.word	0x00033470
        /*0c88*/ 	.short	0x010a
        /*0c8a*/ 	.byte	0x3f
	.zero		1


	//   ....[77]....
        /*0c8c*/ 	.word	0x00016910
        /*0c90*/ 	.word	0x00000003
        /*0c94*/ 	.word	0x00033460
        /*0c98*/ 	.short	0x010a
        /*0c9a*/ 	.byte	0x3f
	.zero		1


	//   ....[78]....
        /*0c9c*/ 	.word	0x00016960
        /*0ca0*/ 	.word	0x00000000
        /*0ca4*/ 	.word	0x00033470
        /*0ca8*/ 	.short	0x010a
        /*0caa*/ 	.byte	0x3f
	.zero		1


	//   ....[79]....
        /*0cac*/ 	.word	0x000169b0
        /*0cb0*/ 	.word	0x00000000
        /*0cb4*/ 	.word	0x00033460
        /*0cb8*/ 	.short	0x010a
        /*0cba*/ 	.byte	0x3f
	.zero		1


	//   ....[80]....
        /*0cbc*/ 	.word	0x00016a00
        /*0cc0*/ 	.word	0x00000000
        /*0cc4*/ 	.word	0x00033420
        /*0cc8*/ 	.short	0x010a
        /*0cca*/ 	.byte	0x3f
	.zero		1


	//   ....[81]....
        /*0ccc*/ 	.word	0x00016ba0
        /*0cd0*/ 	.word	0x00000006
        /*0cd4*/ 	.word	0x00000000
        /*0cd8*/ 	.short	0x010a
        /*0cda*/ 	.byte	0x3f
	.zero		1


	//   ....[82]....
        /*0cdc*/ 	.word	0x00016bf0
        /*0ce0*/ 	.word	0x00000007
        /*0ce4*/ 	.word	0x00000000
        /*0ce8*/ 	.short	0x010a
        /*0cea*/ 	.byte	0x3f
	.zero		1


	//   ....[83]....
        /*0cec*/ 	.word	0x00016c40
        /*0cf0*/ 	.word	0x00000004
        /*0cf4*/ 	.word	0x00033460
        /*0cf8*/ 	.short	0x010a
        /*0cfa*/ 	.byte	0x3f
	.zero		1


	//   ....[84]....
        /*0cfc*/ 	.word	0x00016c90
        /*0d00*/ 	.word	0x00000003
        /*0d04*/ 	.word	0x00033460
        /*0d08*/ 	.short	0x010a
        /*0d0a*/ 	.byte	0x3f
	.zero		1


	//   ....[85]....
        /*0d0c*/ 	.word	0x00016ce0
        /*0d10*/ 	.word	0x00000004
        /*0d14*/ 	.word	0x00033480
        /*0d18*/ 	.short	0x010a
        /*0d1a*/ 	.byte	0x3f
	.zero		1


	//----- nvinfo : EIATTR_NUM_MBARRIERS
	.align		4
.L_845:
        /*0d1c*/ 	.byte	0x03, 0x38
        /*0d1e*/ 	.short	0x0016


	//----- nvinfo : EIATTR_EXIT_INSTR_OFFSETS
	.align		4
        /*0d20*/ 	.byte	0x04, 0x1c
        /*0d22*/ 	.short	(.L_847 - .L_846)


	//   ....[0]....
.L_846:
        /*0d24*/ 	.word	0x00000a80


	//   ....[1]....
        /*0d28*/ 	.word	0x0000f690


	//   ....[2]....
        /*0d2c*/ 	.word	0x00015e50


	//----- nvinfo : EIATTR_MAX_THREADS
	.align		4
.L_847:
        /*0d30*/ 	.byte	0x04, 0x05
        /*0d32*/ 	.short	(.L_849 - .L_848)
.L_848:
        /*0d34*/ 	.word	0x00000180
        /*0d38*/ 	.word	0x00000001
        /*0d3c*/ 	.word	0x00000001


	//----- nvinfo : EIATTR_CRS_STACK_SIZE
	.align		4
.L_849:
        /*0d40*/ 	.byte	0x04, 0x1e
        /*0d42*/ 	.short	(.L_851 - .L_850)
.L_850:
        /*0d44*/ 	.word	0x00000000


	//----- nvinfo : EIATTR_CBANK_PARAM_SIZE
	.align		4
.L_851:
        /*0d48*/ 	.byte	0x03, 0x19
        /*0d4a*/ 	.short	0x0af0


	//----- nvinfo : EIATTR_PARAM_CBANK
	.align		4
        /*0d4c*/ 	.byte	0x04, 0x0a
        /*0d4e*/ 	.short	(.L_853 - .L_852)
	.align		4
.L_852:
        /*0d50*/ 	.word	index@(.nv.constant0._ZN7cutlass13device_kernelIN5flash11enable_sm90INS1_16FlashAttnFwdSm90INS1_25CollectiveMainloopFwdSm90ILi2EN4cute5tupleIJNS5_1CILi1EEES8_S8_EEENS6_IJNS7_ILi128EEENS7_ILi160EEENS7_ILi192EEEEEELi192ENS_12float_e4m3_tEfNS_4arch4Sm90ELb1ELb0ELb0ELb1ELb0ELb0ELb0ELb1ELb1ELb1ELb0ELb0EEENS1_21CollectiveEpilogueFwdINS6_IJSA_SC_SB_EEES9_NS_10bfloat16_tESG_Li256ELb1ELb1ELb0ELb1EEENS1_36VarlenDynamicPersistentTileSchedulerILi128ELi160ELi256ELi128ELb0ELb1ELb1ELb1ELb1ELb1EEEEEEEEEvNT_6ParamsE)
        /*0d54*/ 	.short	0x0210
        /*0d56*/ 	.short	0x0af0


	//----- nvinfo : EIATTR_SW_WAR
	.align		4
.L_853:
        /*0d58*/ 	.byte	0x04, 0x36
        /*0d5a*/ 	.short	(.L_855 - .L_854)
.L_854:
        /*0d5c*/ 	.word	0x00000008
.L_855:


//--------------------- .nv.info._ZN7cutlass13device_kernelIN5flash11enable_sm90INS1_16FlashAttnFwdSm90INS1_25CollectiveMainloopFwdSm90ILi2EN4cute5tupleIJNS5_1CILi1EEES8_S8_EEENS6_IJNS7_ILi128EEENS7_ILi160EEENS7_ILi192EEEEEELi192ENS_12float_e4m3_tEfNS_4arch4Sm90ELb1ELb0ELb0ELb1ELb0ELb1ELb0ELb1ELb1ELb1ELb0ELb0EEENS1_21CollectiveEpilogueFwdINS6_IJSA_SC_SB_EEES9_NS_10bfloat16_tESG_Li256ELb1ELb1ELb0ELb1EEENS1_36VarlenDynamicPersistentTileSchedulerILi128ELi160ELi256ELi128ELb0ELb1ELb1ELb1ELb1ELb1EEEEEEEEEvNT_6ParamsE --------------------------
	.section	.nv.info._ZN7cutlass13device_kernelIN5flash11enable_sm90INS1_16FlashAttnFwdSm90INS1_25CollectiveMainloopFwdSm90ILi2EN4cute5tupleIJNS5_1CILi1EEES8_S8_EEENS6_IJNS7_ILi128EEENS7_ILi160EEENS7_ILi192EEEEEELi192ENS_12float_e4m3_tEfNS_4arch4Sm90ELb1ELb0ELb0ELb1ELb0ELb1ELb0ELb1ELb1ELb1ELb0ELb0EEENS1_21CollectiveEpilogueFwdINS6_IJSA_SC_SB_EEES9_NS_10bfloat16_tESG_Li256ELb1ELb1ELb0ELb1EEENS1_36VarlenDynamicPersistentTileSchedulerILi128ELi160ELi256ELi128ELb0ELb1ELb1ELb1ELb1ELb1EEEEEEEEEvNT_6ParamsE,"",@"SHT_CUDA_INFO"
	.sectionflags	@""
	.align	4


	//----- nvinfo : EIATTR_CUDA_API_VERSION
	.align		4
        /*0000*/ 	.byte	0x04, 0x37
        /*0002*/ 	.short	(.L_857 - .L_856)
.L_856:
        /*0004*/ 	.word	0x00000082


	//----- nvinfo : EIATTR_KPARAM_INFO
	.align		4
.L_857:
        /*0008*/ 	.byte	0x04, 0x17
        /*000a*/ 	.short	(.L_859 - .L_858)
.L_858:
        /*000c*/ 	.word	0x00000000
        /*0010*/ 	.short	0x0000
        /*0012*/ 	.short	0x0070
        /*0014*/ 	.byte	0x00, 0xf0, 0x01, 0x2a


	//----- nvinfo : EIATTR_SPARSE_MMA_MASK
	.align		4
.L_859:
        /*0018*/ 	.byte	0x03, 0x50
        /*001a*/ 	.short	0x0000


	//----- nvinfo : EIATTR_MAXREG_COUNT
	.align		4
        /*001c*/ 	.byte	0x03, 0x1b
        /*001e*/ 	.short	0x00a8


	//----- nvinfo : EIATTR_NUM_BARRIERS
	.align		4
        /*0020*/ 	.byte	0x02, 0x4c
        /*0022*/ 	.byte	0x10
	.zero		1


	//----- nvinfo : EIATTR_EXTERNS
	.align		4
        /*0024*/ 	.byte	0x04, 0x0f
        /*0026*/ 	.short	(.L_861 - .L_860)


	//   ....[0]....
	.align		4
.L_860:
        /*0028*/ 	.word	index@(__assertfail)


	//----- nvinfo : EIATTR_ANNOTATIONS
	.align		4
.L_861:
        /*002c*/ 	.byte	0x04, 0x55
        /*002e*/ 	.short	(.L_863 - .L_862)


	//   ....[0]....
.L_862:
        /* <DEDUP_REMOVED lines=116> */


	//----- nvinfo : EIATTR_MERCURY_ISA_VERSION
	.align		4
.L_863:
        /*0760*/ 	.byte	0x03, 0x5f
        /*0762*/ 	.short	0x0101


	//----- nvinfo : EIATTR_UNUSED_LOAD_BYTE_OFFSET
	.align		4
        /*0764*/ 	.byte	0x04, 0x44
        /*0766*/ 	.short	(.L_865 - .L_864)


	//   ....[0]....
.L_864:
        /*0768*/ 	.word	0x00000ae0
        /*076c*/ 	.word	0x0000fff0


	//   ....[1]....
        /*0770*/ 	.word	0x00023400
        /*0774*/ 	.word	0x0000fff0


	//----- nvinfo : EIATTR_INT_WARP_WIDE_INSTR_OFFSETS
	.align		4
.L_865:
        /*0778*/ 	.byte	0x04, 0x31
        /*077a*/ 	.short	(.L_867 - .L_866)


	//   ....[0]....
.L_866:
        /*077c*/ 	.word	0x00000190


	//   ....[1]....
        /*0780*/ 	.word	0x000001d0


	//   ....[2]....
        /*0784*/ 	.word	0x00000240


	//   ....[3]....
        /*0788*/ 	.word	0x00029550


	//   ....[4]....
        /*078c*/ 	.word	0x000295e0


	//   ....[5]....
        /*0790*/ 	.word	0x0002ca40


	//   ....[6]....
        /*0794*/ 	.word	0x0002caa0


	//----- nvinfo : EIATTR_COOP_GROUP_MASK_REGIDS
	.align		4
.L_867:
        /*0798*/ 	.byte	0x04, 0x29
        /*079a*/ 	.short	(.L_869 - .L_868)


	//   ....[0]....
.L_868:
        /*079c*/ 	.word	0xffffffff


	//   ....[1]....
        /*07a0*/ 	.word	0xffffffff


	//   ....[2]....
        /*07a4*/ 	.word	0xffffffff


	//   ....[3]....
        /*07a8*/ 	.word	0xffffffff


	//   ....[4]....
        /*07ac*/ 	.word	0xffffffff


	//   ....[5]....
        /*07b0*/ 	.word	0xffffffff


	//   ....[6]....
        /*07b4*/ 	.word	0xffffffff


	//   ....[7]....
        /*07b8*/ 	.word	0xffffffff


	//   ....[8]....
        /*07bc*/ 	.word	0xffffffff


	//   ....[9]....
        /*07c0*/ 	.word	0xffffffff


	//   ....[10]....
        /*07c4*/ 	.word	0xffffffff


	//   ....[11]....
        /*07c8*/ 	.word	0xffffffff


	//   ....[12]....
        /*07cc*/ 	.word	0xffffffff


	//   ....[13]....
        /*07d0*/ 	.word	0xffffffff


	//   ....[14]....
        /*07d4*/ 	.word	0xffffffff


	//   ....[15]....
        /*07d8*/ 	.word	0xffffffff


	//   ....[16]....
        /*07dc*/ 	.word	0xffffffff


	//   ....[17]....
        /*07e0*/ 	.word	0xffffffff


	//   ....[18]....
        /*07e4*/ 	.word	0xffffffff


	//   ....[19]....
        /*07e8*/ 	.word	0xffffffff


	//   ....[20]....
        /*07ec*/ 	.word	0xffffffff


	//   ....[21]....
        /*07f0*/ 	.word	0xffffffff


	//   ....[22]....
        /*07f4*/ 	.word	0xffffffff


	//   ....[23]....
        /*07f8*/ 	.word	0xffffffff


	//   ....[24]....
        /*07fc*/ 	.word	0xffffffff


	//   ....[25]....
        /*0800*/ 	.word	0xffffffff


	//   ....[26]....
        /*0804*/ 	.word	0xffffffff


	//   ....[27]....
        /*0808*/ 	.word	0xffffffff


	//   ....[28]....
        /*080c*/ 	.word	0xffffffff


	//   ....[29]....
        /*0810*/ 	.word	0xffffffff


	//   ....[30]....
        /*0814*/ 	.word	0xffffffff


	//   ....[31]....
        /*0818*/ 	.word	0xffffffff


	//   ....[32]....
        /*081c*/ 	.word	0xffffffff


	//   ....[33]....
        /*0820*/ 	.word	0xffffffff


	//   ....[34]....
        /*0824*/ 	.word	0xffffffff


	//   ....[35]....
        /*0828*/ 	.word	0xffffffff


	//   ....[36]....
        /*082c*/ 	.word	0xffffffff


	//   ....[37]....
        /*0830*/ 	.word	0xffffffff


	//   ....[38]....
        /*0834*/ 	.word	0xffffffff


	//   ....[39]....
        /*0838*/ 	.word	0xffffffff


	//   ....[40]....
        /*083c*/ 	.word	0xffffffff


	//   ....[41]....
        /*0840*/ 	.word	0xffffffff


	//   ....[42]....
        /*0844*/ 	.word	0xffffffff


	//   ....[43]....
        /*0848*/ 	.word	0xffffffff


	//   ....[44]....
        /*084c*/ 	.word	0xffffffff


	//   ....[45]....
        /*0850*/ 	.word	0xffffffff


	//   ....[46]....
        /*0854*/ 	.word	0xffffffff


	//   ....[47]....
        /*0858*/ 	.word	0xffffffff


	//   ....[48]....
        /*085c*/ 	.word	0xffffffff


	//   ....[49]....
        /*0860*/ 	.word	0xffffffff


	//   ....[50]....
        /*0864*/ 	.word	0xffffffff


	//   ....[51]....
        /*0868*/ 	.word	0xffffffff


	//   ....[52]....
        /*086c*/ 	.word	0xffffffff


	//   ....[53]....
        /*0870*/ 	.word	0xffffffff


	//   ....[54]....
        /*0874*/ 	.word	0xffffffff


	//   ....[55]....
        /*0878*/ 	.word	0xffffffff


	//   ....[56]....
        /*087c*/ 	.word	0xffffffff


	//   ....[57]....
        /*0880*/ 	.word	0xffffffff


	//   ....[58]....
        /*0884*/ 	.word	0xffffffff


	//   ....[59]....
        /*0888*/ 	.word	0xffffffff


	//   ....[60]....
        /*088c*/ 	.word	0xffffffff


	//   ....[61]....
        /*0890*/ 	.word	0xffffffff


	//   ....[62]....
        /*0894*/ 	.word	0xffffffff


	//   ....[63]....
        /*0898*/ 	.word	0xffffffff


	//   ....[64]....
        /*089c*/ 	.word	0xffffffff


	//   ....[65]....
        /*08a0*/ 	.word	0xffffffff


	//   ....[66]....
        /*08a4*/ 	.word	0xffffffff


	//   ....[67]....
        /*08a8*/ 	.word	0xffffffff


	//   ....[68]....
        /*08ac*/ 	.word	0xffffffff


	//   ....[69]....
        /*08b0*/ 	.word	0xffffffff


	//   ....[70]....
        /*08b4*/ 	.word	0xffffffff


	//   ....[71]....
        /*08b8*/ 	.word	0xffffffff


	//   ....[72]....
        /*08bc*/ 	.word	0xffffffff


	//   ....[73]....
        /*08c0*/ 	.word	0xffffffff


	//   ....[74]....
        /*08c4*/ 	.word	0xffffffff


	//   ....[75]....
        /*08c8*/ 	.word	0xffffffff


	//   ....[76]....
        /*08cc*/ 	.word	0xffffffff


	//   ....[77]....
        /*08d0*/ 	.word	0xffffffff


	//   ....[78]....
        /*08d4*/ 	.word	0xffffffff


	//   ....[79]....
        /*08d8*/ 	.word	0xffffffff


	//   ....[80]....
        /*08dc*/ 	.word	0xffffffff


	//   ....[81]....
        /*08e0*/ 	.word	0xffffffff


	//   ....[82]....
        /*08e4*/ 	.word	0xffffffff


	//   ....[83]....
        /*08e8*/ 	.word	0xffffffff


	//   ....[84]....
        /*08ec*/ 	.word	0xffffffff


	//   ....[85]....
        /*08f0*/ 	.word	0xffffffff


	//   ....[86]....
        /*08f4*/ 	.word	0xffffffff


	//   ....[87]....
        /*08f8*/ 	.word	0xffffffff


	//   ....[88]....
        /*08fc*/ 	.word	0xffffffff


	//   ....[89]....
        /*0900*/ 	.word	0xffffffff


	//   ....[90]....
        /*0904*/ 	.word	0xffffffff


	//   ....[91]....
        /*0908*/ 	.word	0xffffffff


	//   ....[92]....
        /*090c*/ 	.word	0xffffffff


	//   ....[93]....
        /*0910*/ 	.word	0xffffffff


	//   ....[94]....
        /*0914*/ 	.word	0xffffffff


	//   ....[95]....
        /*0918*/ 	.word	0xffffffff


	//   ....[96]....
        /*091c*/ 	.word	0xffffffff


	//   ....[97]....
        /*0920*/ 	.word	0xffffffff


	//   ....[98]....
        /*0924*/ 	.word	0xffffffff


	//   ....[99]....
        /*0928*/ 	.word	0xffffffff


	//   ....[100]....
        /*092c*/ 	.word	0xffffffff


	//   ....[101]....
        /*0930*/ 	.word	0xffffffff


	//   ....[102]....
        /*0934*/ 	.word	0xffffffff


	//   ....[103]....
        /*0938*/ 	.word	0xffffffff


	//   ....[104]....
        /*093c*/ 	.word	0xffffffff


	//   ....[105]....
        /*0940*/ 	.word	0xffffffff


	//   ....[106]....
        /*0944*/ 	.word	0xffffffff


	//   ....[107]....
        /*0948*/ 	.word	0xffffffff


	//   ....[108]....
        /*094c*/ 	.word	0xffffffff


	//   ....[109]....
        /*0950*/ 	.word	0xffffffff


	//   ....[110]....
        /*0954*/ 	.word	0xffffffff


	//   ....[111]....
        /*0958*/ 	.word	0xffffffff


	//   ....[112]....
        /*095c*/ 	.word	0xffffffff


	//   ....[113]....
        /*0960*/ 	.word	0xffffffff


	//   ....[114]....
        /*0964*/ 	.word	0xffffffff


	//   ....[115]....
        /*0968*/ 	.word	0xffffffff


	//   ....[116]....
        /*096c*/ 	.word	0xffffffff


	//   ....[117]....
        /*0970*/ 	.word	0xffffffff


	//   ....[118]....
        /*0974*/ 	.word	0xffffffff


	//   ....[119]....
        /*0978*/ 	.word	0xffffffff


	//   ....[120]....
        /*097c*/ 	.word	0xffffffff


	//   ....[121]....
        /*0980*/ 	.word	0xffffffff


	//   ....[122]....
        /*0984*/ 	.word	0xffffffff


	//   ....[123]....
        /*0988*/ 	.word	0xffffffff


	//   ....[124]....
        /*098c*/ 	.word	0xffffffff


	//   ....[125]....
        /*0990*/ 	.word	0xffffffff


	//   ....[126]....
        /*0994*/ 	.word	0xffffffff


	//   ....[127]....
        /*0998*/ 	.word	0xffffffff


	//   ....[128]....
        /*099c*/ 	.word	0xffffffff


	//   ....[129]....
        /*09a0*/ 	.word	0xffffffff


	//   ....[130]....
        /*09a4*/ 	.word	0xffffffff


	//   ....[131]....
        /*09a8*/ 	.word	0xffffffff


	//   ....[132]....
        /*09ac*/ 	.word	0xffffffff


	//   ....[133]....
        /*09b0*/ 	.word	0xffffffff


	//   ....[134]....
        /*09b4*/ 	.word	0xffffffff


	//   ....[135]....
        /*09b8*/ 	.word	0xffffffff


	//   ....[136]....
        /*09bc*/ 	.word	0xffffffff


	//   ....[137]....
        /*09c0*/ 	.word	0xffffffff


	//   ....[138]....
        /*09c4*/ 	.word	0xffffffff


	//   ....[139]....
        /*09c8*/ 	.word	0xffffffff


	//   ....[140]....
        /*09cc*/ 	.word	0xffffffff


	//   ....[141]....
        /*09d0*/ 	.word	0xffffffff


	//   ....[142]....
        /*09d4*/ 	.word	0xffffffff


	//   ....[143]....
        /*09d8*/ 	.word	0xffffffff


	//   ....[144]....
        /*09dc*/ 	.word	0xffffffff


	//   ....[145]....
        /*09e0*/ 	.word	0xffffffff


	//   ....[146]....
        /*09e4*/ 	.word	0xffffffff


	//   ....[147]....
        /*09e8*/ 	.word	0xffffffff


	//   ....[148]....
        /*09ec*/ 	.word	0x0500000f


	//   ....[149]....
        /*09f0*/ 	.word	0x0500000f


	//   ....[150]....
        /*09f4*/ 	.word	0x0500000f


	//   ....[151]....
        /*09f8*/ 	.word	0x0500000f


	//   ....[152]....
        /*09fc*/ 	.word	0x0500000f


	//   ....[153]....
        /*0a00*/ 	.word	0x0500000f


	//   ....[154]....
        /*0a04*/ 	.word	0x0500000f


	//   ....[155]....
        /*0a08*/ 	.word	0x0500000f


	//   ....[156]....
        /*0a0c*/ 	.word	0x0500000f


	//   ....[157]....
        /*0a10*/ 	.word	0x0500000f


	//   ....[158]....
        /*0a14*/ 	.word	0x0500000f


	//   ....[159]....
        /*0a18*/ 	.word	0x0500000f


	//   ....[160]....
        /*0a1c*/ 	.word	0x0500000f


	//   ....[161]....
        /*0a20*/ 	.word	0x0500000f


	//   ....[162]....
        /*0a24*/ 	.word	0x0500000f


	//   ....[163]....
        /*0a28*/ 	.word	0x0500000f


	//   ....[164]....
        /*0a2c*/ 	.word	0x0500000f


	//   ....[165]....
        /*0a30*/ 	.word	0x0500000f


	//   ....[166]....
        /*0a34*/ 	.word	0x0500000f


	//   ....[167]....
        /*0a38*/ 	.word	0x0500000f


	//   ....[168]....
        /*0a3c*/ 	.word	0x0500000f


	//   ....[169]....
        /*0a40*/ 	.word	0x0500000f


	//   ....[170]....
        /*0a44*/ 	.word	0x0500000f


	//   ....[171]....
        /*0a48*/ 	.word	0x0500000f


	//   ....[172]....
        /*0a4c*/ 	.word	0x0500000f


	//   ....[173]....
        /*0a50*/ 	.word	0x0500000f


	//   ....[174]....
        /*0a54*/ 	.word	0x0500000f


	//   ....[175]....
        /*0a58*/ 	.word	0x0500000f


	//   ....[176]....
        /*0a5c*/ 	.word	0x0500000f


	//   ....[177]....
        /*0a60*/ 	.word	0x0500000f


	//   ....[178]....
        /*0a64*/ 	.word	0x0500000f


	//   ....[179]....
        /*0a68*/ 	.word	0x0500000f


	//   ....[180]....
        /*0a6c*/ 	.word	0x0500000f


	//   ....[181]....
        /*0a70*/ 	.word	0x0500000f


	//   ....[182]....
        /*0a74*/ 	.word	0x0500000f


	//   ....[183]....
        /*0a78*/ 	.word	0x0500000f


	//   ....[184]....
        /*0a7c*/ 	.word	0x0500000f


	//   ....[185]....
        /*0a80*/ 	.word	0x0500000f


	//   ....[186]....
        /*0a84*/ 	.word	0x0500000f


	//   ....[187]....
        /*0a88*/ 	.word	0x0500000f


	//   ....[188]....
        /*0a8c*/ 	.word	0x0500000f


	//   ....[189]....
        /*0a90*/ 	.word	0x0500000f


	//   ....[190]....
        /*0a94*/ 	.word	0x0500000f


	//   ....[191]....
        /*0a98*/ 	.word	0x0500000f


	//   ....[192]....
        /*0a9c*/ 	.word	0x0500000f


	//   ....[193]....
        /*0aa0*/ 	.word	0x0500000f


	//   ....[194]....
        /*0aa4*/ 	.word	0x0500000f


	//   ....[195]....
        /*0aa8*/ 	.word	0x0500000f


	//   ....[196]....
        /*0aac*/ 	.word	0x0500000f


	//   ....[197]....
        /*0ab0*/ 	.word	0x0500000f


	//   ....[198]....
        /*0ab4*/ 	.word	0x0500000f


	//   ....[199]....
        /*0ab8*/ 	.word	0x0500000f


	//   ....[200]....
        /*0abc*/ 	.word	0x0500000f


	//   ....[201]....
        /*0ac0*/ 	.word	0x0500000f


	//   ....[202]....
        /*0ac4*/ 	.word	0x0500000f


	//   ....[203]....
        /*0ac8*/ 	.word	0x0500000f


	//   ....[204]....
        /*0acc*/ 	.word	0x0500000f


	//   ....[205]....
        /*0ad0*/ 	.word	0x0500000f


	//   ....[206]....
        /*0ad4*/ 	.word	0x0500000f


	//   ....[207]....
        /*0ad8*/ 	.word	0x0500000f


	//   ....[208]....
        /*0adc*/ 	.word	0x0500000f


	//   ....[209]....
        /*0ae0*/ 	.word	0x0500000f


	//   ....[210]....
        /*0ae4*/ 	.word	0x0500000f


	//   ....[211]....
        /*0ae8*/ 	.word	0x0500000f


	//   ....[212]....
        /*0aec*/ 	.word	0x0500000f


	//   ....[213]....
        /*0af0*/ 	.word	0x0500000f


	//   ....[214]....
        /*0af4*/ 	.word	0x0500000f


	//   ....[215]....
        /*0af8*/ 	.word	0x0500000f


	//   ....[216]....
        /*0afc*/ 	.word	0x0500000f


	//   ....[217]....
        /*0b00*/ 	.word	0x0500000f


	//   ....[218]....
        /*0b04*/ 	.word	0x0500000f


	//   ....[219]....
        /*0b08*/ 	.word	0x0500000f


	//   ....[220]....
        /*0b0c*/ 	.word	0x0500000f


	//   ....[221]....
        /*0b10*/ 	.word	0x0500000f


	//   ....[222]....
        /*0b14*/ 	.word	0x0500000f


	//   ....[223]....
        /*0b18*/ 	.word	0x0500000f


	//   ....[224]....
        /*0b1c*/ 	.word	0x0500000f


	//   ....[225]....
        /*0b20*/ 	.word	0x0500000f


	//   ....[226]....
        /*0b24*/ 	.word	0x0500000f


	//   ....[227]....
        /*0b28*/ 	.word	0x0500000f


	//   ....[228]....
        /*0b2c*/ 	.word	0x0500000f


	//   ....[229]....
        /*0b30*/ 	.word	0x0500000f


	//   ....[230]....
        /*0b34*/ 	.word	0x0500000f


	//   ....[231]....
        /*0b38*/ 	.word	0x0500000f


	//   ....[232]....
        /*0b3c*/ 	.word	0x0500000f


	//   ....[233]....
        /*0b40*/ 	.word	0x0500000f


	//   ....[234]....
        /*0b44*/ 	.word	0x0500000f


	//   ....[235]....
        /*0b48*/ 	.word	0x0500000f


	//   ....[236]....
        /*0b4c*/ 	.word	0x0500000f


	//   ....[237]....
        /*0b50*/ 	.word	0x0500000f


	//   ....[238]....
        /*0b54*/ 	.word	0x0500000f


	//   ....[239]....
        /*0b58*/ 	.word	0x0500000f


	//   ....[240]....
        /*0b5c*/ 	.word	0x0500000f


	//----- nvinfo : EIATTR_COOP_GROUP_INSTR_OFFSETS
	.align		4
.L_869:
        /*0b60*/ 	.byte	0x04, 0x28
        /*0b62*/ 	.short	(.L_871 - .L_870)


	//   ....[0]....
.L_870:
        /*0b64*/ 	.word	0x00000070


	//   ....[1]....
        /*0b68*/ 	.word	0x000001a0


	//   ....[2]....
        /*0b6c*/ 	.word	0x000001f0


	//   ....[3]....
        /*0b70*/ 	.word	0x00000420


	//   ....[4]....
        /*0b74*/ 	.word	0x00000580


	//   ....[5]....
        /*0b78*/ 	.word	0x000006a0


	//   ....[6]....
        /*0b7c*/ 	.word	0x00000800


	//   ....[7]....
        /*0b80*/ 	.word	0x000108a0


	//   ....[8]....
        /*0b84*/ 	.word	0x00010f60


	//   ....[9]....
        /*0b88*/ 	.word	0x00010f70


	//   ....[10]....
        /*0b8c*/ 	.word	0x00010f80


	//   ....[11]....
        /*0b90*/ 	.word	0x00010f90


	//   ....[12]....
        /*0b94*/ 	.word	0x000145e0


	//   ....[13]....
        /*0b98*/ 	.word	0x000145f0


	//   ....[14]....
        /*0b9c*/ 	.word	0x00014600


	//   ....[15]....
        /*0ba0*/ 	.word	0x00014610


	//   ....[16]....
        /*0ba4*/ 	.word	0x00018bc0


	//   ....[17]....
        /*0ba8*/ 	.word	0x00019490


	//   ....[18]....
        /*0bac*/ 	.word	0x000194b0


	//   ....[19]....
        /*0bb0*/ 	.word	0x000194c0


	//   ....[20]....
        /*0bb4*/ 	.word	0x00019d40


	//   ....[21]....
        /*0bb8*/ 	.word	0x00019d90


	//   ....[22]....
        /*0bbc*/ 	.word	0x0001c7a0


	//   ....[23]....
        /*0bc0*/ 	.word	0x0001cfb0


	//   ....[24]....
        /*0bc4*/ 	.word	0x0001cfe0


	//   ....[25]....
        /*0bc8*/ 	.word	0x0001d000


	//   ....[26]....
        /*0bcc*/ 	.word	0x0001dc30


	//   ....[27]....
        /*0bd0*/ 	.word	0x0001dc80


	//   ....[28]....
        /*0bd4*/ 	.word	0x00020ad0


	//   ....[29]....
        /*0bd8*/ 	.word	0x00020c20


	//   ....[30]....
        /*0bdc*/ 	.word	0x00020c40


	//   ....[31]....
        /*0be0*/ 	.word	0x00020cd0


	//   ....[32]....
        /*0be4*/ 	.word	0x00022a50


	//   ....[33]....
        /*0be8*/ 	.word	0x00022ab0


	//   ....[34]....
        /*0bec*/ 	.word	0x00022ad0


	//   ....[35]....
        /*0bf0*/ 	.word	0x00022af0


	//   ....[36]....
        /*0bf4*/ 	.word	0x00023cf0


	//   ....[37]....
        /*0bf8*/ 	.word	0x00023d20


	//   ....[38]....
        /*0bfc*/ 	.word	0x00023d50


	//   ....[39]....
        /*0c00*/ 	.word	0x00023d80


	//   ....[40]....
        /*0c04*/ 	.word	0x00023dc0


	//   ....[41]....
        /*0c08*/ 	.word	0x00023df0


	//   ....[42]....
        /*0c0c*/ 	.word	0x00023e20


	//   ....[43]....
        /*0c10*/ 	.word	0x00023e50


	//   ....[44]....
        /*0c14*/ 	.word	0x00023e80


	//   ....[45]....
        /*0c18*/ 	.word	0x00023eb0


	//   ....[46]....
        /*0c1c*/ 	.word	0x00023ee0


	//   ....[47]....
        /*0c20*/ 	.word	0x00023f10


	//   ....[48]....
        /*0c24*/ 	.word	0x00023f40


	//   ....[49]....
        /*0c28*/ 	.word	0x00023f70


	//   ....[50]....
        /*0c2c*/ 	.word	0x00023fa0


	//   ....[51]....
        /*0c30*/ 	.word	0x00023fd0


	//   ....[52]....
        /*0c34*/ 	.word	0x00024000


	//   ....[53]....
        /*0c38*/ 	.word	0x00024030


	//   ....[54]....
        /*0c3c*/ 	.word	0x00024060


	//   ....[55]....
        /*0c40*/ 	.word	0x00024090


	//   ....[56]....
        /*0c44*/ 	.word	0x000240c0


	//   ....[57]....
        /*0c48*/ 	.word	0x000240f0


	//   ....[58]....
        /*0c4c*/ 	.word	0x00024120


	//   ....[59]....
        /*0c50*/ 	.word	0x00024150


	//   ....[60]....
        /*0c54*/ 	.word	0x00024180


	//   ....[61]....
        /*0c58*/ 	.word	0x000241b0


	//   ....[62]....
        /*0c5c*/ 	.word	0x000241e0


	//   ....[63]....
        /*0c60*/ 	.word	0x00024210


	//   ....[64]....
        /*0c64*/ 	.word	0x00024240


	//   ....[65]....
        /*0c68*/ 	.word	0x00024270


	//   ....[66]....
        /*0c6c*/ 	.word	0x000242a0


	//   ....[67]....
        /*0c70*/ 	.word	0x000242d0


	//   ....[68]....
        /*0c74*/ 	.word	0x00024300


	//   ....[69]....
        /*0c78*/ 	.word	0x00024330


	//   ....[70]....
        /*0c7c*/ 	.word	0x00024360


	//   ....[71]....
        /*0c80*/ 	.word	0x00024390


	//   ....[72]....
        /*0c84*/ 	.word	0x000243b0


	//   ....[73]....
        /*0c88*/ 	.word	0x000243c0


	//   ....[74]....
        /*0c8c*/ 	.word	0x000243d0


	//   ....[75]....
        /*0c90*/ 	.word	0x000243e0


	//   ....[76]....
        /*0c94*/ 	.word	0x00024410


	//   ....[77]....
        /*0c98*/ 	.word	0x00024440


	//   ....[78]....
        /*0c9c*/ 	.word	0x00024470


	//   ....[79]....
        /*0ca0*/ 	.word	0x000244a0


	//   ....[80]....
        /*0ca4*/ 	.word	0x000244d0


	//   ....[81]....
        /*0ca8*/ 	.word	0x00024500


	//   ....[82]....
        /*0cac*/ 	.word	0x00024530


	//   ....[83]....
        /*0cb0*/ 	.word	0x00024540


	//   ....[84]....
        /*0cb4*/ 	.word	0x00024db0


	//   ....[85]....
        /*0cb8*/ 	.word	0x00024ea0


	//   ....[86]....
        /*0cbc*/ 	.word	0x00024ed0


	//   ....[87]....
        /*0cc0*/ 	.word	0x00024ef0


	//   ....[88]....
        /*0cc4*/ 	.word	0x00025450


	//   ....[89]....
        /*0cc8*/ 	.word	0x00025470


	//   ....[90]....
        /*0ccc*/ 	.word	0x000255a0


	//   ....[91]....
        /*0cd0*/ 	.word	0x000255c0


	//   ....[92]....
        /*0cd4*/ 	.word	0x000256c0


	//   ....[93]....
        /*0cd8*/ 	.word	0x000256e0


	//   ....[94]....
        /*0cdc*/ 	.word	0x000257f0


	//   ....[95]....
        /*0ce0*/ 	.word	0x00025810


	//   ....[96]....
        /*0ce4*/ 	.word	0x000260d0


	//   ....[97]....
        /*0ce8*/ 	.word	0x000260e0


	//   ....[98]....
        /*0cec*/ 	.word	0x000262b0


	//   ....[99]....
        /*0cf0*/ 	.word	0x000262c0


	//   ....[100]....
        /*0cf4*/ 	.word	0x00026480


	//   ....[101]....
        /*0cf8*/ 	.word	0x00026490


	//   ....[102]....
        /*0cfc*/ 	.word	0x00026650


	//   ....[103]....
        /*0d00*/ 	.word	0x00026660


	//   ....[104]....
        /*0d04*/ 	.word	0x00026890


	//   ....[105]....
        /*0d08*/ 	.word	0x00026a70


	//   ....[106]....
        /*0d0c*/ 	.word	0x00026aa0


	//   ....[107]....
        /*0d10*/ 	.word	0x00026ad0


	//   ....[108]....
        /*0d14*/ 	.word	0x00026b00


	//   ....[109]....
        /*0d18*/ 	.word	0x00026b30


	//   ....[110]....
        /*0d1c*/ 	.word	0x00026b60


	//   ....[111]....
        /*0d20*/ 	.word	0x00026cd0


	//   ....[112]....
        /*0d24*/ 	.word	0x00026d00


	//   ....[113]....
        /*0d28*/ 	.word	0x00026d30


	//   ....[114]....
        /*0d2c*/ 	.word	0x00026d60


	//   ....[115]....
        /*0d30*/ 	.word	0x00026d90


	//   ....[116]....
        /*0d34*/ 	.word	0x00026dc0


	//   ....[117]....
        /*0d38*/ 	.word	0x00026e60


	//   ....[118]....
        /*0d3c*/ 	.word	0x00026ec0


	//   ....[119]....
        /*0d40*/ 	.word	0x00026f50


	//   ....[120]....
        /*0d44*/ 	.word	0x00027f00


	//   ....[121]....
        /*0d48*/ 	.word	0x00029d30


	//   ....[122]....
        /*0d4c*/ 	.word	0x0002abb0


	//   ....[123]....
        /*0d50*/ 	.word	0x0002abd0


	//   ....[124]....
        /*0d54*/ 	.word	0x0002abf0


	//   ....[125]....
        /*0d58*/ 	.word	0x0002acb0


	//   ....[126]....
        /*0d5c*/ 	.word	0x0002ace0


	//   ....[127]....
        /*0d60*/ 	.word	0x0002ad70


	//   ....[128]....
        /*0d64*/ 	.word	0x0002ad80


	//   ....[129]....
        /*0d68*/ 	.word	0x0002ae10


	//   ....[130]....
        /*0d6c*/ 	.word	0x0002dab0


	//   ....[131]....
        /*0d70*/ 	.word	0x0002dae0


	//   ....[132]....
        /*0d74*/ 	.word	0x0002db20


	//   ....[133]....
        /*0d78*/ 	.word	0x0002db50


	//   ....[134]....
        /*0d7c*/ 	.word	0x0002db80


	//   ....[135]....
        /*0d80*/ 	.word	0x0002dbb0


	//   ....[136]....
        /*0d84*/ 	.word	0x0002dbe0


	//   ....[137]....
        /*0d88*/ 	.word	0x0002dc10


	//   ....[138]....
        /*0d8c*/ 	.word	0x0002dd90


	//   ....[139]....
        /*0d90*/ 	.word	0x0002ddc0


	//   ....[140]....
        /*0d94*/ 	.word	0x0002ddf0


	//   ....[141]....
        /*0d98*/ 	.word	0x0002de20


	//   ....[142]....
        /*0d9c*/ 	.word	0x0002de50


	//   ....[143]....
        /*0da0*/ 	.word	0x0002de80


	//   ....[144]....
        /*0da4*/ 	.word	0x0002df40


	//   ....[145]....
        /*0da8*/ 	.word	0x0002df60


	//   ....[146]....
        /*0dac*/ 	.word	0x0002dfd0


	//   ....[147]....
        /*0db0*/ 	.word	0x0002e6a0


	//   ....[148]....
        /*0db4*/ 	.word	0x0002eba0


	//   ....[149]....
        /*0db8*/ 	.word	0x0002ec40


	//   ....[150]....
        /*0dbc*/ 	.word	0x0002ecd0


	//   ....[151]....
        /*0dc0*/ 	.word	0x0002ed20


	//   ....[152]....
        /*0dc4*/ 	.word	0x0002ed70


	//   ....[153]....
        /*0dc8*/ 	.word	0x0002ee40


	//   ....[154]....
        /*0dcc*/ 	.word	0x0002eed0


	//   ....[155]....
        /*0dd0*/ 	.word	0x0002ef20


	//   ....[156]....
        /*0dd4*/ 	.word	0x0002ef70


	//   ....[157]....
        /*0dd8*/ 	.word	0x0002f240


	//   ....[158]....
        /*0ddc*/ 	.word	0x0002f370


	//   ....[159]....
        /*0de0*/ 	.word	0x0002f4a0


	//   ....[160]....
        /*0de4*/ 	.word	0x0002f5d0


	//   ....[161]....
        /*0de8*/ 	.word	0x0002f6b0


	//   ....[162]....
        /*0dec*/ 	.word	0x0002f730


	//   ....[163]....
        /*0df0*/ 	.word	0x0002f790


	//   ....[164]....
        /*0df4*/ 	.word	0x0002f7f0


	//   ....[165]....
        /*0df8*/ 	.word	0x0002f850


	//   ....[166]....
        /*0dfc*/ 	.word	0x0002f8d0


	//   ....[167]....
        /*0e00*/ 	.word	0x0002f930


	//   ....[168]....
        /*0e04*/ 	.word	0x0002f9b0


	//   ....[169]....
        /*0e08*/ 	.word	0x0002fa10


	//   ....[170]....
        /*0e0c*/ 	.word	0x0002fa90


	//   ....[171]....
        /*0e10*/ 	.word	0x0002faf0


	//   ....[172]....
        /*0e14*/ 	.word	0x0002fb70


	//   ....[173]....
        /*0e18*/ 	.word	0x0002fbd0


	//   ....[174]....
        /*0e1c*/ 	.word	0x0002fc50


	//   ....[175]....
        /*0e20*/ 	.word	0x0002fcb0


	//   ....[176]....
        /*0e24*/ 	.word	0x0002fd30


	//   ....[177]....
        /*0e28*/ 	.word	0x0002fd90


	//   ....[178]....
        /*0e2c*/ 	.word	0x0002fe10


	//   ....[179]....
        /*0e30*/ 	.word	0x0002fe70


	//   ....[180]....
        /*0e34*/ 	.word	0x0002fef0


	//   ....[181]....
        /*0e38*/ 	.word	0x0002ff50


	//   ....[182]....
        /*0e3c*/ 	.word	0x0002ffd0


	//   ....[183]....
        /*0e40*/ 	.word	0x00030030


	//   ....[184]....
        /*0e44*/ 	.word	0x000300b0


	//   ....[185]....
        /*0e48*/ 	.word	0x00030110


	//   ....[186]....
        /*0e4c*/ 	.word	0x00030170


	//   ....[187]....
        /*0e50*/ 	.word	0x000301d0


	//   ....[188]....
        /*0e54*/ 	.word	0x00030230


	//   ....[189]....
        /*0e58*/ 	.word	0x00030290


	//   ....[190]....
        /*0e5c*/ 	.word	0x00030310


	//   ....[191]....
        /*0e60*/ 	.word	0x00030370


	//   ....[192]....
        /*0e64*/ 	.word	0x000303f0


	//   ....[193]....
        /*0e68*/ 	.word	0x00030450


	//   ....[194]....
        /*0e6c*/ 	.word	0x000304d0


	//   ....[195]....
        /*0e70*/ 	.word	0x00030530


	//   ....[196]....
        /*0e74*/ 	.word	0x000305b0


	//   ....[197]....
        /*0e78*/ 	.word	0x00030610


	//   ....[198]....
        /*0e7c*/ 	.word	0x00030680


	//   ....[199]....
        /*0e80*/ 	.word	0x000306e0


	//   ....[200]....
        /*0e84*/ 	.word	0x00030750


	//   ....[201]....
        /*0e88*/ 	.word	0x000307b0


	//   ....[202]....
        /*0e8c*/ 	.word	0x00030830


	//   ....[203]....
        /*0e90*/ 	.word	0x00030890


	//   ....[204]....
        /*0e94*/ 	.word	0x00030900


	//   ....[205]....
        /*0e98*/ 	.word	0x00030a20


	//   ....[206]....
        /*0e9c*/ 	.word	0x00030a70


	//   ....[207]....
        /*0ea0*/ 	.word	0x00030b00


	//   ....[208]....
        /*0ea4*/ 	.word	0x00030b90


	//   ....[209]....
        /*0ea8*/ 	.word	0x00030c20


	//   ....[210]....
        /*0eac*/ 	.word	0x00030cb0


	//   ....[211]....
        /*0eb0*/ 	.word	0x00030d40


	//   ....[212]....
        /*0eb4*/ 	.word	0x00030dd0


	//   ....[213]....
        /*0eb8*/ 	.word	0x00030e90


	//   ....[214]....
        /*0ebc*/ 	.word	0x00031180


	//   ....[215]....
        /*0ec0*/ 	.word	0x000313a0


	//   ....[216]....
        /*0ec4*/ 	.word	0x000313f0


	//   ....[217]....
        /*0ec8*/ 	.word	0x00031450


	//   ....[218]....
        /*0ecc*/ 	.word	0x00031500


	//   ....[219]....
        /*0ed0*/ 	.word	0x000315c0


	//   ....[220]....
        /*0ed4*/ 	.word	0x00031660


	//   ....[221]....
        /*0ed8*/ 	.word	0x00031740


	//   ....[222]....
        /*0edc*/ 	.word	0x00031840


	//   ....[223]....
        /*0ee0*/ 	.word	0x00031b20


	//   ....[224]....
        /*0ee4*/ 	.word	0x00031bc0


	//   ....[225]....
        /*0ee8*/ 	.word	0x00031ce0


	//   ....[226]....
        /*0eec*/ 	.word	0x00031d60


	//   ....[227]....
        /*0ef0*/ 	.word	0x00031de0


	//   ....[228]....
        /*0ef4*/ 	.word	0x00031e60


	//   ....[229]....
        /*0ef8*/ 	.word	0x00031ee0


	//   ....[230]....
        /*0efc*/ 	.word	0x00031f70


	//   ....[231]....
        /*0f00*/ 	.word	0x00032010


	//   ....[232]....
        /*0f04*/ 	.word	0x000320c0


	//   ....[233]....
        /*0f08*/ 	.word	0x00032140


	//   ....[234]....
        /*0f0c*/ 	.word	0x000321c0


	//   ....[235]....
        /*0f10*/ 	.word	0x00032240


	//   ....[236]....
        /*0f14*/ 	.word	0x000322d0


	//   ....[237]....
        /*0f18*/ 	.word	0x00032350


	//   ....[238]....
        /*0f1c*/ 	.word	0x000323f0


	//   ....[239]....
        /*0f20*/ 	.word	0x00032480


	//   ....[240]....
        /*0f24*/ 	.word	0x000325b0


	//----- nvinfo : EIATTR_REG_RECONFIG
	.align		4
.L_871:
        /*0f28*/ 	.byte	0x01, 0x54
	.zero		2


	//----- nvinfo : EIATTR_SYSCALL_OFFSETS
	.align		4
        /*0f2c*/ 	.byte	0x04, 0x46
        /*0f2e*/ 	.short	(.L_873 - .L_872)


	//   ....[0]....
.L_872:
        /*0f30*/ 	.word	0x00001cb0


	//   ....[1]....
        /*0f34*/ 	.word	0x00001e00


	//   ....[2]....
        /*0f38*/ 	.word	0x00010a30


	//   ....[3]....
        /*0f3c*/ 	.word	0x00010d40


	//   ....[4]....
        /*0f40*/ 	.word	0x00029750


	//   ....[5]....
        /*0f44*/ 	.word	0x000298f0


	//   ....[6]....
        /*0f48*/ 	.word	0x00029a60


	//   ....[7]....
        /*0f4c*/ 	.word	0x00029bb0


	//   ....[8]....
        /*0f50*/ 	.word	0x0002a780


	//----- nvinfo : EIATTR_MBARRIER_INSTR_OFFSETS
	.align		4
.L_873:
        /*0f54*/ 	.byte	0x04, 0x39
        /*0f56*/ 	.short	(.L_875 - .L_874)


	//   ....[0]....
.L_874:
        /*0f58*/ 	.word	0x000002d0
        /*0f5c*/ 	.word	0x000000ff
        /*0f60*/ 	.word	0x00033400
        /*0f64*/ 	.short	0x0100
        /*0f66*/ 	.byte	0x08
	.zero		1


	//   ....[1]....
        /*0f68*/ 	.word	0x000002e0
        /*0f6c*/ 	.word	0x000000ff
        /*0f70*/ 	.word	0x00033420
        /*0f74*/ 	.short	0x0100
        /*0f76*/ 	.byte	0x08
	.zero		1


	//   ....[2]....
        /*0f78*/ 	.word	0x000003d0
        /*0f7c*/ 	.word	0x000000ff
        /*0f80*/ 	.word	0x00033430
        /*0f84*/ 	.short	0x0100
        /*0f86*/ 	.byte	0x08
	.zero		1


	//   ....[3]....
        /*0f88*/ 	.word	0x000003e0
        /*0f8c*/ 	.word	0x000000ff
        /*0f90*/ 	.word	0x00033440
        /*0f94*/ 	.short	0x0100
        /*0f96*/ 	.byte	0x08
	.zero		1


	//   ....[4]....
        /*0f98*/ 	.word	0x000003f0
        /*0f9c*/ 	.word	0x000000ff
        /*0fa0*/ 	.word	0x00033438
        /*0fa4*/ 	.short	0x0100
        /*0fa6*/ 	.byte	0x08
	.zero		1


	//   ....[5]....
        /*0fa8*/ 	.word	0x00000400
        /*0fac*/ 	.word	0x000000ff
        /*0fb0*/ 	.word	0x00033448
        /*0fb4*/ 	.short	0x0100
        /*0fb6*/ 	.byte	0x08
	.zero		1


	//   ....[6]....
        /*0fb8*/ 	.word	0x00000530
        /*0fbc*/ 	.word	0x000000ff
        /*0fc0*/ 	.word	0x00033450
        /*0fc4*/ 	.short	0x0100
        /*0fc6*/ 	.byte	0x08
	.zero		1


	//   ....[7]....
        /*0fc8*/ 	.word	0x00000540
        /*0fcc*/ 	.word	0x000000ff
        /*0fd0*/ 	.word	0x00033460
        /*0fd4*/ 	.short	0x0100
        /*0fd6*/ 	.byte	0x08
	.zero		1


	//   ....[8]....
        /*0fd8*/ 	.word	0x00000550
        /*0fdc*/ 	.word	0x000000ff
        /*0fe0*/ 	.word	0x00033458
        /*0fe4*/ 	.short	0x0100
        /*0fe6*/ 	.byte	0x08
	.zero		1


	//   ....[9]....
        /*0fe8*/ 	.word	0x00000560
        /*0fec*/ 	.word	0x000000ff
        /*0ff0*/ 	.word	0x00033468
        /*0ff4*/ 	.short	0x0100
        /*0ff6*/ 	.byte	0x08
	.zero		1


	//   ....[10]....
        /*0ff8*/ 	.word	0x00000650
        /*0ffc*/ 	.word	0x000000ff
        /*1000*/ 	.word	0x00033470
        /*1004*/ 	.short	0x0100
        /*1006*/ 	.byte	0x06
	.zero		1


	//   ....[11]....
        /*1008*/ 	.word	0x00000660
        /*100c*/ 	.word	0x000000ff
        /*1010*/ 	.word	0x00033480
        /*1014*/ 	.short	0x0100
        /*1016*/ 	.byte	0x06
	.zero		1


	//   ....[12]....
        /*1018*/ 	.word	0x00000670
        /*101c*/ 	.word	0x000000ff
        /*1020*/ 	.word	0x00033478
        /*1024*/ 	.short	0x0100
        /*1026*/ 	.byte	0x06
	.zero		1


	//   ....[13]....
        /*1028*/ 	.word	0x00000680
        /*102c*/ 	.word	0x000000ff
        /*1030*/ 	.word	0x00033488
        /*1034*/ 	.short	0x0100
        /*1036*/ 	.byte	0x06
	.zero		1


	//   ....[14]....
        /*1038*/ 	.word	0x000007b0
        /*103c*/ 	.word	0x000000ff
        /*1040*/ 	.word	0x00033490
        /*1044*/ 	.short	0x0100
        /*1046*/ 	.byte	0x08
	.zero		1


	//   ....[15]....
        /*1048*/ 	.word	0x000007c0
        /*104c*/ 	.word	0x000000ff
        /*1050*/ 	.word	0x000334a0
        /*1054*/ 	.short	0x0100
        /*1056*/ 	.byte	0x08
	.zero		1


	//   ....[16]....
        /*1058*/ 	.word	0x000007d0
        /*105c*/ 	.word	0x000000ff
        /*1060*/ 	.word	0x00033498
        /*1064*/ 	.short	0x0100
        /*1066*/ 	.byte	0x08
	.zero		1


	//   ....[17]....
        /*1068*/ 	.word	0x000007e0
        /*106c*/ 	.word	0x000000ff
        /*1070*/ 	.word	0x000334a8
        /*1074*/ 	.short	0x0100
        /*1076*/ 	.byte	0x08
	.zero		1


	//   ....[18]....
        /*1078*/ 	.word	0x00000910
        /*107c*/ 	.word	0x000000ff
        /*1080*/ 	.word	0x000334b0
        /*1084*/ 	.short	0x0100
        /*1086*/ 	.byte	0x08
	.zero		1


	//   ....[19]....
        /*1088*/ 	.word	0x00000920
        /*108c*/ 	.word	0x000000ff
        /*1090*/ 	.word	0x000334c0
        /*1094*/ 	.short	0x0100
        /*1096*/ 	.byte	0x08
	.zero		1


	//   ....[20]....
        /*1098*/ 	.word	0x00000930
        /*109c*/ 	.word	0x000000ff
        /*10a0*/ 	.word	0x000334b8
        /*10a4*/ 	.short	0x0100
        /*10a6*/ 	.byte	0x08
	.zero		1


	//   ....[21]....
        /*10a8*/ 	.word	0x00000940
        /*10ac*/ 	.word	0x000000ff
        /*10b0*/ 	.word	0x000334c8
        /*10b4*/ 	.short	0x0100
        /*10b6*/ 	.byte	0x08
	.zero		1


	//   ....[22]....
        /*10b8*/ 	.word	0x000035e0
        /*10bc*/ 	.word	0x00000065
        /*10c0*/ 	.word	0x00033490
        /*10c4*/ 	.short	0x010a
        /*10c6*/ 	.byte	0x3f
	.zero		1


	//   ....[23]....
        /*10c8*/ 	.word	0x000095d0
        /*10cc*/ 	.word	0x00000065
        /*10d0*/ 	.word	0x00033490
        /*10d4*/ 	.short	0x010a
        /*10d6*/ 	.byte	0x3f
	.zero		1


	//   ....[24]....
        /*10d8*/ 	.word	0x0000f720
        /*10dc*/ 	.word	0x00000065
        /*10e0*/ 	.word	0x00033490
        /*10e4*/ 	.short	0x010a
        /*10e6*/ 	.byte	0x3f
	.zero		1


	//   ....[25]....
        /*10e8*/ 	.word	0x0000fb00
        /*10ec*/ 	.word	0x0000002c
        /*10f0*/ 	.word	0x00000000
        /*10f4*/ 	.short	0x0101
        /*10f6*/ 	.byte	0x3f
	.zero		1


	//   ....[26]....
        /*10f8*/ 	.word	0x0000fb40
        /*10fc*/ 	.word	0x00000065
        /*1100*/ 	.word	0x000334b0
        /*1104*/ 	.short	0x010a
        /*1106*/ 	.byte	0x3f
	.zero		1


	//   ....[27]....
        /*1108*/ 	.word	0x00010060
        /*110c*/ 	.word	0x00000065
        /*1110*/ 	.word	0x00000000
        /*1114*/ 	.short	0x0101
        /*1116*/ 	.byte	0x3f
	.zero		1


	//   ....[28]....
        /*1118*/ 	.word	0x00010ac0
        /*111c*/ 	.word	0x00000010
        /*1120*/ 	.word	0x00033400
        /*1124*/ 	.short	0x010a
        /*1126*/ 	.byte	0x3f
	.zero		1


	//   ....[29]....
        /*1128*/ 	.word	0x00010b10
        /*112c*/ 	.word	0x00000010
        /*1130*/ 	.word	0x00033400
        /*1134*/ 	.short	0x010a
        /*1136*/ 	.byte	0x3f
	.zero		1


	//   ....[30]....
        /*1138*/ 	.word	0x00011500
        /*113c*/ 	.word	0x00000010
        /*1140*/ 	.word	0x00033400
        /*1144*/ 	.short	0x010a
        /*1146*/ 	.byte	0x3f
	.zero		1


	//   ....[31]....
        /*1148*/ 	.word	0x00014a60
        /*114c*/ 	.word	0x00000010
        /*1150*/ 	.word	0x00033400
        /*1154*/ 	.short	0x010a
        /*1156*/ 	.byte	0x3f
	.zero		1


	//   ....[32]....
        /*1158*/ 	.word	0x00017ba0
        /*115c*/ 	.word	0x00000003
        /*1160*/ 	.word	0x00033430
        /*1164*/ 	.short	0x010a
        /*1166*/ 	.byte	0x3f
	.zero		1


	//   ....[33]....
        /*1168*/ 	.word	0x00017c10
        /*116c*/ 	.word	0x00000003
        /*1170*/ 	.word	0x00033430
        /*1174*/ 	.short	0x010a
        /*1176*/ 	.byte	0x3f
	.zero		1


	//   ....[34]....
        /*1178*/ 	.word	0x0001a350
        /*117c*/ 	.word	0x00000040
        /*1180*/ 	.word	0x00000000
        /*1184*/ 	.short	0x0101
        /*1186*/ 	.byte	0x3f
	.zero		1


	//   ....[35]....
        /*1188*/ 	.word	0x0001b370
        /*118c*/ 	.word	0x00000009
        /*1190*/ 	.word	0x00033430
        /*1194*/ 	.short	0x010a
        /*1196*/ 	.byte	0x3f
	.zero		1


	//   ....[36]....
        /*1198*/ 	.word	0x0001b3c0
        /*119c*/ 	.word	0x00000009
        /*11a0*/ 	.word	0x00033430
        /*11a4*/ 	.short	0x010a
        /*11a6*/ 	.byte	0x3f
	.zero		1


	//   ....[37]....
        /*11a8*/ 	.word	0x0001c4c0
        /*11ac*/ 	.word	0x00000008
        /*11b0*/ 	.word	0x00033450
        /*11b4*/ 	.short	0x010a
        /*11b6*/ 	.byte	0x3f
	.zero		1


	//   ....[38]....
        /*11b8*/ 	.word	0x0001c500
        /*11bc*/ 	.word	0x00000008
        /*11c0*/ 	.word	0x00033450
        /*11c4*/ 	.short	0x010a
        /*11c6*/ 	.byte	0x3f
	.zero		1


	//   ....[39]....
        /*11c8*/ 	.word	0x0001e6c0
        /*11cc*/ 	.word	0x00000003
        /*11d0*/ 	.word	0x00000000
        /*11d4*/ 	.short	0x0101
        /*11d6*/ 	.byte	0x3f
	.zero		1


	//   ....[40]....
        /*11d8*/ 	.word	0x0001e9b0
        /*11dc*/ 	.word	0x00000087
        /*11e0*/ 	.word	0x00000000
        /*11e4*/ 	.short	0x0101
        /*11e6*/ 	.byte	0x3f
	.zero		1


	//   ....[41]....
        /*11e8*/ 	.word	0x0001f340
        /*11ec*/ 	.word	0x00000000
        /*11f0*/ 	.word	0x00033430
        /*11f4*/ 	.short	0x010a
        /*11f6*/ 	.byte	0x3f
	.zero		1


	//   ....[42]....
        /*11f8*/ 	.word	0x0001f390
        /*11fc*/ 	.word	0x00000000
        /*1200*/ 	.word	0x00033430
        /*1204*/ 	.short	0x010a
        /*1206*/ 	.byte	0x3f
	.zero		1


	//   ....[43]....
        /*1208*/ 	.word	0x00020460
        /*120c*/ 	.word	0x00000008
        /*1210*/ 	.word	0x00033450
        /*1214*/ 	.short	0x010a
        /*1216*/ 	.byte	0x3f
	.zero		1


	//   ....[44]....
        /*1218*/ 	.word	0x000204a0
        /*121c*/ 	.word	0x00000008
        /*1220*/ 	.word	0x00033450
        /*1224*/ 	.short	0x010a
        /*1226*/ 	.byte	0x3f
	.zero		1


	//   ....[45]....
        /*1228*/ 	.word	0x00021b00
        /*122c*/ 	.word	0x00000003
        /*1230*/ 	.word	0x00000000
        /*1234*/ 	.short	0x0101
        /*1236*/ 	.byte	0x3f
	.zero		1


	//   ....[46]....
        /*1238*/ 	.word	0x00021df0
        /*123c*/ 	.word	0x00000009
        /*1240*/ 	.word	0x00000000
        /*1244*/ 	.short	0x0101
        /*1246*/ 	.byte	0x3f
	.zero		1


	//   ....[47]....
        /*1248*/ 	.word	0x000226b0
        /*124c*/ 	.word	0x00000014
        /*1250*/ 	.word	0x00033450
        /*1254*/ 	.short	0x010a
        /*1256*/ 	.byte	0x3f
	.zero		1


	//   ....[48]....
        /*1258*/ 	.word	0x00022730
        /*125c*/ 	.word	0x00000014
        /*1260*/ 	.word	0x00033450
        /*1264*/ 	.short	0x010a
        /*1266*/ 	.byte	0x3f
	.zero		1


	//   ....[49]....
        /*1268*/ 	.word	0x00022d90
        /*126c*/ 	.word	0x00000002
        /*1270*/ 	.word	0x00000000
        /*1274*/ 	.short	0x0101
        /*1276*/ 	.byte	0x3f
	.zero		1


	//   ....[50]....
        /*1278*/ 	.word	0x00025440
        /*127c*/ 	.word	0x00000000
        /*1280*/ 	.word	0x00000000
        /*1284*/ 	.short	0x0101
        /*1286*/ 	.byte	0x3f
	.zero		1


	//   ....[51]....
        /*1288*/ 	.word	0x00027ff0
        /*128c*/ 	.word	0x00000005
        /*1290*/ 	.word	0x00033420
        /*1294*/ 	.short	0x010a
        /*1296*/ 	.byte	0x3f
	.zero		1


	//   ....[52]....
        /*1298*/ 	.word	0x000280e0
        /*129c*/ 	.word	0x00000005
        /*12a0*/ 	.word	0x000334a0
        /*12a4*/ 	.short	0x010a
        /*12a6*/ 	.byte	0x3f
	.zero		1


	//   ....[53]....
        /*12a8*/ 	.word	0x00028530
        /*12ac*/ 	.word	0x00000005
        /*12b0*/ 	.word	0x000334c0
        /*12b4*/ 	.short	0x010a
        /*12b6*/ 	.byte	0x3f
	.zero		1


	//   ....[54]....
        /*12b8*/ 	.word	0x00028ad0
        /*12bc*/ 	.word	0x00000007
        /*12c0*/ 	.word	0x000334a0
        /*12c4*/ 	.short	0x010a
        /*12c6*/ 	.byte	0x3f
	.zero		1


	//   ....[55]....
        /*12c8*/ 	.word	0x00028f10
        /*12cc*/ 	.word	0x00000007
        /*12d0*/ 	.word	0x000334c0
        /*12d4*/ 	.short	0x010a
        /*12d6*/ 	.byte	0x3f
	.zero		1


	//   ....[56]....
        /*12d8*/ 	.word	0x00029ff0
        /*12dc*/ 	.word	0x00000002
        /*12e0*/ 	.word	0x00033480
        /*12e4*/ 	.short	0x010a
        /*12e6*/ 	.byte	0x3f
	.zero		1


	//   ....[57]....
        /*12e8*/ 	.word	0x0002a260
        /*12ec*/ 	.word	0x00000002
        /*12f0*/ 	.word	0x00033440
        /*12f4*/ 	.short	0x010a
        /*12f6*/ 	.byte	0x3f
	.zero		1


	//   ....[58]....
        /*12f8*/ 	.word	0x0002af10
        /*12fc*/ 	.word	0x00000009
        /*1300*/ 	.word	0x00033400
        /*1304*/ 	.short	0x0107
        /*1306*/ 	.byte	0x3f
	.zero		1


	//   ....[59]....
        /*1308*/ 	.word	0x0002b010
        /*130c*/ 	.word	0x00000002
        /*1310*/ 	.word	0x00033400
        /*1314*/ 	.short	0x0101
        /*1316*/ 	.byte	0x3f
	.zero		1


	//   ....[60]....
        /*1318*/ 	.word	0x0002b030
        /*131c*/ 	.word	0x00000002
        /*1320*/ 	.word	0x00033420
        /*1324*/ 	.short	0x010a
        /*1326*/ 	.byte	0x3f
	.zero		1


	//   ....[61]....
        /*1328*/ 	.word	0x0002b380
        /*132c*/ 	.word	0x00000006
        /*1330*/ 	.word	0x00033480
        /*1334*/ 	.short	0x010a
        /*1336*/ 	.byte	0x3f
	.zero		1


	//   ....[62]....
        /*1338*/ 	.word	0x0002b800
        /*133c*/ 	.word	0x00000006
        /*1340*/ 	.word	0x00033440
        /*1344*/ 	.short	0x010a
        /*1346*/ 	.byte	0x3f
	.zero		1


	//   ....[63]....
        /*1348*/ 	.word	0x0002bcf0
        /*134c*/ 	.word	0x00000003
        /*1350*/ 	.word	0x00033470
        /*1354*/ 	.short	0x010a
        /*1356*/ 	.byte	0x3f
	.zero		1


	//   ....[64]....
        /*1358*/ 	.word	0x0002bd60
        /*135c*/ 	.word	0x00000003
        /*1360*/ 	.word	0x00033460
        /*1364*/ 	.short	0x010a
        /*1366*/ 	.byte	0x3f
	.zero		1


	//   ....[65]....
        /*1368*/ 	.word	0x0002c920
        /*136c*/ 	.word	0x00000003
        /*1370*/ 	.word	0x00033450
        /*1374*/ 	.short	0x0101
        /*1376*/ 	.byte	0x3f
	.zero		1


	//   ....[66]....
        /*1378*/ 	.word	0x0002c9a0
        /*137c*/ 	.word	0x00000003
        /*1380*/ 	.word	0x00000000
        /*1384*/ 	.short	0x0101
        /*1386*/ 	.byte	0x3f
	.zero		1


	//   ....[67]....
        /*1388*/ 	.word	0x0002cbd0
        /*138c*/ 	.word	0x00000000
        /*1390*/ 	.word	0x00033470
        /*1394*/ 	.short	0x010a
        /*1396*/ 	.byte	0x3f
	.zero		1


	//   ....[68]....
        /*1398*/ 	.word	0x0002cc40
        /*139c*/ 	.word	0x00000000
        /*13a0*/ 	.word	0x00033460
        /*13a4*/ 	.short	0x010a
        /*13a6*/ 	.byte	0x3f
	.zero		1


	//   ....[69]....
        /*13a8*/ 	.word	0x0002d840
        /*13ac*/ 	.word	0x00000000
        /*13b0*/ 	.word	0x00033450
        /*13b4*/ 	.short	0x0101
        /*13b6*/ 	.byte	0x3f
	.zero		1


	//   ....[70]....
        /*13b8*/ 	.word	0x0002d890
        /*13bc*/ 	.word	0x00000000
        /*13c0*/ 	.word	0x00000000
        /*13c4*/ 	.short	0x0101
        /*13c6*/ 	.byte	0x3f
	.zero		1


	//   ....[71]....
        /*13c8*/ 	.word	0x0002e620
        /*13cc*/ 	.word	0x00000000
        /*13d0*/ 	.word	0x00033420
        /*13d4*/ 	.short	0x010a
        /*13d6*/ 	.byte	0x3f
	.zero		1


	//   ....[72]....
        /*13d8*/ 	.word	0x0002e7d0
        /*13dc*/ 	.word	0x00000006
        /*13e0*/ 	.word	0x00000000
        /*13e4*/ 	.short	0x010a
        /*13e6*/ 	.byte	0x3f
	.zero		1


	//   ....[73]....
        /*13e8*/ 	.word	0x0002e840
        /*13ec*/ 	.word	0x00000007
        /*13f0*/ 	.word	0x00000000
        /*13f4*/ 	.short	0x010a
        /*13f6*/ 	.byte	0x3f
	.zero		1


	//   ....[74]....
        /*13f8*/ 	.word	0x0002e8a0
        /*13fc*/ 	.word	0x00000004
        /*1400*/ 	.word	0x00033460
        /*1404*/ 	.short	0x010a
        /*1406*/ 	.byte	0x3f
	.zero		1


	//   ....[75]....
        /*1408*/ 	.word	0x0002e8f0
        /*140c*/ 	.word	0x00000003
        /*1410*/ 	.word	0x00033460
        /*1414*/ 	.short	0x010a
        /*1416*/ 	.byte	0x3f
	.zero		1


	//   ....[76]....
        /*1418*/ 	.word	0x0002e930
        /*141c*/ 	.word	0x00000004
        /*1420*/ 	.word	0x00033480
        /*1424*/ 	.short	0x010a
        /*1426*/ 	.byte	0x3f
	.zero		1


	//   ....[77]....
        /*1428*/ 	.word	0x0002e950
        /*142c*/ 	.word	0x00000003
        /*1430*/ 	.word	0x00033480
        /*1434*/ 	.short	0x010a
        /*1436*/ 	.byte	0x3f
	.zero		1


	//   ....[78]....
        /*1438*/ 	.word	0x0002e9b0
        /*143c*/ 	.word	0x00000065
        /*1440*/ 	.word	0x00033490
        /*1444*/ 	.short	0x010a
        /*1446*/ 	.byte	0x3f
	.zero		1


	//   ....[79]....
        /*1448*/ 	.word	0x0002ea00
        /*144c*/ 	.word	0x00000065
        /*1450*/ 	.word	0x00033490
        /*1454*/ 	.short	0x010a
        /*1456*/ 	.byte	0x3f
	.zero		1


	//   ....[80]....
        /*1458*/ 	.word	0x0002ea50
        /*145c*/ 	.word	0x00000065
        /*1460*/ 	.word	0x00033490
        /*1464*/ 	.short	0x010a
        /*1466*/ 	.byte	0x3f
	.zero		1


	//   ....[81]....
        /*1468*/ 	.word	0x0002eaa0
        /*146c*/ 	.word	0x00000065
        /*1470*/ 	.word	0x000334b0
        /*1474*/ 	.short	0x010a
        /*1476*/ 	.byte	0x3f
	.zero		1


	//   ....[82]....
        /*1478*/ 	.word	0x0002eda0
        /*147c*/ 	.word	0x00000010
        /*1480*/ 	.word	0x00033400
        /*1484*/ 	.short	0x010a
        /*1486*/ 	.byte	0x3f
	.zero		1


	//   ....[83]....
        /*1488*/ 	.word	0x0002efb0
        /*148c*/ 	.word	0x00000010
        /*1490*/ 	.word	0x00033400
        /*1494*/ 	.short	0x010a
        /*1496*/ 	.byte	0x3f
	.zero		1


	//   ....[84]....
        /*1498*/ 	.word	0x0002f000
        /*149c*/ 	.word	0x00000003
        /*14a0*/ 	.word	0x00033430
        /*14a4*/ 	.short	0x010a
        /*14a6*/ 	.byte	0x3f
	.zero		1


	//   ....[85]....
        /*14a8*/ 	.word	0x0002f050
        /*14ac*/ 	.word	0x00000009
        /*14b0*/ 	.word	0x00033430
        /*14b4*/ 	.short	0x010a
        /*14b6*/ 	.byte	0x3f
	.zero		1


	//   ....[86]....
        /*14b8*/ 	.word	0x0002f0a0
        /*14bc*/ 	.word	0x00000008
        /*14c0*/ 	.word	0x00033450
        /*14c4*/ 	.short	0x010a
        /*14c6*/ 	.byte	0x3f
	.zero		1


	//   ....[87]....
        /*14c8*/ 	.word	0x0002f0f0
        /*14cc*/ 	.word	0x00000000
        /*14d0*/ 	.word	0x00033430
        /*14d4*/ 	.short	0x010a
        /*14d6*/ 	.byte	0x3f
	.zero		1


	//   ....[88]....
        /*14d8*/ 	.word	0x0002f140
        /*14dc*/ 	.word	0x00000008
        /*14e0*/ 	.word	0x00033450
        /*14e4*/ 	.short	0x010a
        /*14e6*/ 	.byte	0x3f
	.zero		1


	//   ....[89]....
        /*14e8*/ 	.word	0x0002f190
        /*14ec*/ 	.word	0x00000014
        /*14f0*/ 	.word	0x00033450
        /*14f4*/ 	.short	0x010a
        /*14f6*/ 	.byte	0x3f
	.zero		1


	//   ....[90]....
        /*14f8*/ 	.word	0x00030f60
        /*14fc*/ 	.word	0x00000004
        /*1500*/ 	.word	0x00033420
        /*1504*/ 	.short	0x010a
        /*1506*/ 	.byte	0x3f
	.zero		1


	//   ....[91]....
        /*1508*/ 	.word	0x00030fb0
        /*150c*/ 	.word	0x00000005
        /*1510*/ 	.word	0x000334a0
        /*1514*/ 	.short	0x010a
        /*1516*/ 	.byte	0x3f
	.zero		1


	//   ....[92]....
        /*1518*/ 	.word	0x00031000
        /*151c*/ 	.word	0x00000005
        /*1520*/ 	.word	0x000334c0
        /*1524*/ 	.short	0x010a
        /*1526*/ 	.byte	0x3f
	.zero		1


	//   ....[93]....
        /*1528*/ 	.word	0x00031050
        /*152c*/ 	.word	0x00000007
        /*1530*/ 	.word	0x000334a0
        /*1534*/ 	.short	0x010a
        /*1536*/ 	.byte	0x3f
	.zero		1


	//   ....[94]....
        /*1538*/ 	.word	0x000310a0
        /*153c*/ 	.word	0x00000007
        /*1540*/ 	.word	0x000334c0
        /*1544*/ 	.short	0x010a
        /*1546*/ 	.byte	0x3f
	.zero		1


	//   ....[95]....
        /*1548*/ 	.word	0x00031240
        /*154c*/ 	.word	0x00000002
        /*1550*/ 	.word	0x00033480
        /*1554*/ 	.short	0x010a
        /*1556*/ 	.byte	0x3f
	.zero		1


	//   ....[96]....
        /*1558*/ 	.word	0x00031290
        /*155c*/ 	.word	0x00000002
        /*1560*/ 	.word	0x00033440
        /*1564*/ 	.short	0x010a
        /*1566*/ 	.byte	0x3f
	.zero		1


	//   ....[97]....
        /*1568*/ 	.word	0x00031890
        /*156c*/ 	.word	0x00000002
        /*1570*/ 	.word	0x00033420
        /*1574*/ 	.short	0x010a
        /*1576*/ 	.byte	0x3f
	.zero		1


	//   ....[98]....
        /*1578*/ 	.word	0x000318e0
        /*157c*/ 	.word	0x00000006
        /*1580*/ 	.word	0x00033480
        /*1584*/ 	.short	0x010a
        /*1586*/ 	.byte	0x3f
	.zero		1


	//   ....[99]....
        /*1588*/ 	.word	0x00031930
        /*158c*/ 	.word	0x00000006
        /*1590*/ 	.word	0x00033440
        /*1594*/ 	.short	0x010a
        /*1596*/ 	.byte	0x3f
	.zero		1


	//   ....[100]....
        /*1598*/ 	.word	0x00031980
        /*159c*/ 	.word	0x00000003
        /*15a0*/ 	.word	0x00033470
        /*15a4*/ 	.short	0x010a
        /*15a6*/ 	.byte	0x3f
	.zero		1


	//   ....[101]....
        /*15a8*/ 	.word	0x000319d0
        /*15ac*/ 	.word	0x00000003
        /*15b0*/ 	.word	0x00033460
        /*15b4*/ 	.short	0x010a
        /*15b6*/ 	.byte	0x3f
	.zero		1


	//   ....[102]....
        /*15b8*/ 	.word	0x00031a20
        /*15bc*/ 	.word	0x00000000
        /*15c0*/ 	.word	0x00033470
        /*15c4*/ 	.short	0x010a
        /*15c6*/ 	.byte	0x3f
	.zero		1


	//   ....[103]....
        /*15c8*/ 	.word	0x00031a70
        /*15cc*/ 	.word	0x00000000
        /*15d0*/ 	.word	0x00033460
        /*15d4*/ 	.short	0x010a
        /*15d6*/ 	.byte	0x3f
	.zero		1


	//   ....[104]....
        /*15d8*/ 	.word	0x000324d0
        /*15dc*/ 	.word	0x00000000
        /*15e0*/ 	.word	0x00033420
        /*15e4*/ 	.short	0x010a
        /*15e6*/ 	.byte	0x3f
	.zero		1


	//   ....[105]....
        /*15e8*/ 	.word	0x00032670
        /*15ec*/ 	.word	0x00000006
        /*15f0*/ 	.word	0x00000000
        /*15f4*/ 	.short	0x010a
        /*15f6*/ 	.byte	0x3f
	.zero		1


	//   ....[106]....
        /*15f8*/ 	.word	0x000326c0
        /*15fc*/ 	.word	0x00000007
        /*1600*/ 	.word	0x00000000
        /*1604*/ 	.short	0x010a
        /*1606*/ 	.byte	0x3f
	.zero		1


	//   ....[107]....
        /*1608*/ 	.word	0x00032710
        /*160c*/ 	.word	0x00000004
        /*1610*/ 	.word	0x00033460
        /*1614*/ 	.short	0x010a
        /*1616*/ 	.byte	0x3f
	.zero		1


	//   ....[108]....
        /*1618*/ 	.word	0x00032760
        /*161c*/ 	.word	0x00000003
        /*1620*/ 	.word	0x00033460
        /*1624*/ 	.short	0x010a
        /*1626*/ 	.byte	0x3f
	.zero		1


	//   ....[109]....
        /*1628*/ 	.word	0x000327b0
        /*162c*/ 	.word	0x00000004
        /*1630*/ 	.word	0x00033480
        /*1634*/ 	.short	0x010a
        /*1636*/ 	.byte	0x3f
	.zero		1


	//----- nvinfo : EIATTR_NUM_MBARRIERS
	.align		4
.L_875:
        /*1638*/ 	.byte	0x03, 0x38
        /*163a*/ 	.short	0x0016


	//----- nvinfo : EIATTR_EXIT_INSTR_OFFSETS
	.align		4
        /*163c*/ 	.byte	0x04, 0x1c
        /*163e*/ 	.short	(.L_877 - .L_876)


	//   ....[0]....
.L_876:
        /*1640*/ 	.word	0x0002e9a0


	//----- nvinfo : EIATTR_MAX_THREADS
	.align		4
.L_877:
        /*1644*/ 	.byte	0x04, 0x05
        /*1646*/ 	.short	(.L_879 - .L_878)
.L_878:
        /*1648*/ 	.word	0x00000180
        /*164c*/ 	.word	0x00000001
        /*1650*/ 	.word	0x00000001


	//----- nvinfo : EIATTR_CRS_STACK_SIZE
	.align		4
.L_879:
        /*1654*/ 	.byte	0x04, 0x1e
        /*1656*/ 	.short	(.L_881 - .L_880)
.L_880:
        /*1658*/ 	.word	0x00000000


	//----- nvinfo : EIATTR_CBANK_PARAM_SIZE
	.align		4
.L_881:
        /*165c*/ 	.byte	0x03, 0x19
        /*165e*/ 	.short	0x0af0


	//----- nvinfo : EIATTR_PARAM_CBANK
	.align		4
        /*1660*/ 	.byte	0x04, 0x0a
        /*1662*/ 	.short	(.L_883 - .L_882)
	.align		4
.L_882:
        /*1664*/ 	.word	index@(.nv.constant0._ZN7cutlass13device_kernelIN5flash11enable_sm90INS1_16FlashAttnFwdSm90INS1_25CollectiveMainloopFwdSm90ILi2EN4cute5tupleIJNS5_1CILi1EEES8_S8_EEENS6_IJNS7_ILi128EEENS7_ILi160EEENS7_ILi192EEEEEELi192ENS_12float_e4m3_tEfNS_4arch4Sm90ELb1ELb0ELb0ELb1ELb0ELb1ELb0ELb1ELb1ELb1ELb0ELb0EEENS1_21CollectiveEpilogueFwdINS6_IJSA_SC_SB_EEES9_NS_10bfloat16_tESG_Li256ELb1ELb1ELb0ELb1EEENS1_36VarlenDynamicPersistentTileSchedulerILi128ELi160ELi256ELi128ELb0ELb1ELb1ELb1ELb1ELb1EEEEEEEEEvNT_6ParamsE)
        /*1668*/ 	.short	0x0210
        /*166a*/ 	.short	0x0af0


	//----- nvinfo : EIATTR_SW_WAR
	.align		4
.L_883:
        /*166c*/ 	.byte	0x04, 0x36
        /*166e*/ 	.short	(.L_885 - .L_884)
.L_884:
        /*1670*/ 	.word	0x00000008
.L_885:


//--------------------- .nv.info._ZN7cutlass13device_kernelIN5flash11enable_sm90INS1_16FlashAttnFwdSm90INS1_25CollectiveMainloopFwdSm90ILi2EN4cute5tupleIJNS5_1CILi1EEES8_S8_EEENS6_IJNS7_ILi128EEENS7_ILi224EEESA_EEELi128ENS_12float_e4m3_tEfNS_4arch4Sm90ELb0ELb0ELb0ELb0ELb0ELb0ELb0ELb1ELb1ELb1ELb0ELb0EEENS1_21CollectiveEpilogueFwdINS6_IJSA_SA_SB_EEES9_NS_10bfloat16_tESF_Li256ELb0ELb1ELb0ELb1EEENS1_29StaticPersistentTileSchedulerILb0EEEEEEEEEvNT_6ParamsE --------------------------
	.section	.nv.info._ZN7cutlass13device_kernelIN5flash11enable_sm90INS1_16FlashAttnFwdSm90INS1_25CollectiveMainloopFwdSm90ILi2EN4cute5tupleIJNS5_1CILi1EEES8_S8_EEENS6_IJNS7_ILi128EEENS7_ILi224EEESA_EEELi128ENS_12float_e4m3_tEfNS_4arch4Sm90ELb0ELb0ELb0ELb0ELb0ELb0ELb0ELb1ELb1ELb1ELb0ELb0EEENS1_21CollectiveEpilogueFwdINS6_IJSA_SA_SB_EEES9_NS_10bfloat16_tESF_Li256ELb0ELb1ELb0ELb1EEENS1_29StaticPersistentTileSchedulerILb0EEEEEEEEEvNT_6ParamsE,"",@"SHT_CUDA_INFO"
	.sectionflags	@""
	.align	4


	//----- nvinfo : EIATTR_CUDA_API_VERSION
	.align		4
        /*0000*/ 	.byte	0x04, 0x37
        /*0002*/ 	.short	(.L_887 - .L_886)
.L_886:
        /*0004*/ 	.word	0x00000082


	//----- nvinfo : EIATTR_KPARAM_INFO
	.align		4
.L_887:
        /*0008*/ 	.byte	0x04, 0x17
        /*000a*/ 	.short	(.L_889 - .L_888)
.L_888:
        /*000c*/ 	.word	0x00000000
        /*0010*/ 	.short	0x0000
        /*0012*/ 	.short	0x0070
        /*0014*/ 	.byte	0x00, 0xf0, 0x01, 0x28


	//----- nvinfo : EIATTR_SPARSE_MMA_MASK
	.align		4
.L_889:
        /*0018*/ 	.byte	0x03, 0x50
        /*001a*/ 	.short	0x0000


	//----- nvinfo : EIATTR_MAXREG_COUNT
	.align		4
        /*001c*/ 	.byte	0x03, 0x1b
        /*001e*/ 	.short	0x00a8


	//----- nvinfo : EIATTR_NUM_BARRIERS
	.align		4
        /*0020*/ 	.byte	0x02, 0x4c
        /*0022*/ 	.byte	0x10
	.zero		1


	//----- nvinfo : EIATTR_EXTERNS
	.align		4
        /*0024*/ 	.byte	0x04, 0x0f
        /*0026*/ 	.short	(.L_891 - .L_890)


	//   ....[0]....
	.align		4
.L_890:
        /*0028*/ 	.word	index@(__assertfail)


	//----- nvinfo : EIATTR_ANNOTATIONS
	.align		4
.L_891:
        /*002c*/ 	.byte	0x04, 0x55
        /*002e*/ 	.short	(.L_893 - .L_892)


	//   ....[0]....
.L_892:
        /* <DEDUP_REMOVED lines=23> */


	//----- nvinfo : EIATTR_MERCURY_ISA_VERSION
	.align		4
.L_893:
        /*0188*/ 	.byte	0x03, 0x5f
        /*018a*/ 	.short	0x0101


	//----- nvinfo : EIATTR_INT_WARP_WIDE_INSTR_OFFSETS
	.align		4
        /*018c*/ 	.byte	0x04, 0x31
        /*018e*/ 	.short	(.L_895 - .L_894)


	//   ....[0]....
.L_894:
        /*0190*/ 	.word	0x00000130


	//   ....[1]....
        /*0194*/ 	.word	0x00000170


	//   ....[2]....
        /*0198*/ 	.word	0x000001e0


	//----- nvinfo : EIATTR_COOP_GROUP_MASK_REGIDS
	.align		4
.L_895:
        /*019c*/ 	.byte	0x04, 0x29
        /*019e*/ 	.short	(.L_897 - .L_896)


	//   ....[0]....
.L_896:
        /*01a0*/ 	.word	0xffffffff


	//   ....[1]....
        /*01a4*/ 	.word	0xffffffff


	//   ....[2]....
        /*01a8*/ 	.word	0xffffffff


	//   ....[3]....
        /*01ac*/ 	.word	0xffffffff


	//   ....[4]....
        /*01b0*/ 	.word	0xffffffff


	//   ....[5]....
        /*01b4*/ 	.word	0xffffffff


	//   ....[6]....
        /*01b8*/ 	.word	0xffffffff


	//   ....[7]....
        /*01bc*/ 	.word	0xffffffff


	//   ....[8]....
        /*01c0*/ 	.word	0xffffffff


	//   ....[9]....
        /*01c4*/ 	.word	0xffffffff


	//   ....[10]....
        /*01c8*/ 	.word	0xffffffff


	//   ....[11]....
        /*01cc*/ 	.word	0xffffffff


	//   ....[12]....
        /*01d0*/ 	.word	0xffffffff


	//   ....[13]....
        /*01d4*/ 	.word	0xffffffff


	//   ....[14]....
        /*01d8*/ 	.word	0xffffffff


	//   ....[15]....
        /*01dc*/ 	.word	0xffffffff


	//   ....[16]....
        /*01e0*/ 	.word	0xffffffff


	//   ....[17]....
        /*01e4*/ 	.word	0xffffffff


	//   ....[18]....
        /*01e8*/ 	.word	0xffffffff


	//   ....[19]....
        /*01ec*/ 	.word	0xffffffff


	//   ....[20]....
        /*01f0*/ 	.word	0xffffffff


	//   ....[21]....
        /*01f4*/ 	.word	0xffffffff


	//   ....[22]....
        /*01f8*/ 	.word	0xffffffff


	//   ....[23]....
        /*01fc*/ 	.word	0xffffffff


	//   ....[24]....
        /*0200*/ 	.word	0xffffffff


	//   ....[25]....
        /*0204*/ 	.word	0xffffffff


	//   ....[26]....
        /*0208*/ 	.word	0xffffffff


	//   ....[27]....
        /*020c*/ 	.word	0xffffffff


	//   ....[28]....
        /*0210*/ 	.word	0xffffffff


	//   ....[29]....
        /*0214*/ 	.word	0xffffffff


	//   ....[30]....
        /*0218*/ 	.word	0xffffffff


	//   ....[31]....
        /*021c*/ 	.word	0xffffffff


	//   ....[32]....
        /*0220*/ 	.word	0xffffffff


	//   ....[33]....
        /*0224*/ 	.word	0xffffffff


	//   ....[34]....
        /*0228*/ 	.word	0xffffffff


	//   ....[35]....
        /*022c*/ 	.word	0xffffffff


	//   ....[36]....
        /*0230*/ 	.word	0xffffffff


	//   ....[37]....
        /*0234*/ 	.word	0xffffffff


	//   ....[38]....
        /*0238*/ 	.word	0xffffffff


	//   ....[39]....
        /*023c*/ 	.word	0xffffffff


	//   ....[40]....
        /*0240*/ 	.word	0xffffffff


	//   ....[41]....
        /*0244*/ 	.word	0xffffffff


	//   ....[42]....
        /*0248*/ 	.word	0xffffffff


	//   ....[43]....
        /*024c*/ 	.word	0xffffffff


	//   ....[44]....
        /*0250*/ 	.word	0xffffffff


	//   ....[45]....
        /*0254*/ 	.word	0xffffffff


	//   ....[46]....
        /*0258*/ 	.word	0xffffffff


	//   ....[47]....
        /*025c*/ 	.word	0xffffffff


	//   ....[48]....
        /*0260*/ 	.word	0xffffffff


	//   ....[49]....
        /*0264*/ 	.word	0xffffffff


	//   ....[50]....
        /*0268*/ 	.word	0xffffffff


	//   ....[51]....
        /*026c*/ 	.word	0xffffffff


	//   ....[52]....
        /*0270*/ 	.word	0xffffffff


	//   ....[53]....
        /*0274*/ 	.word	0xffffffff


	//   ....[54]....
        /*0278*/ 	.word	0xffffffff


	//   ....[55]....
        /*027c*/ 	.word	0xffffffff


	//   ....[56]....
        /*0280*/ 	.word	0xffffffff


	//   ....[57]....
        /*0284*/ 	.word	0xffffffff


	//   ....[58]....
        /*0288*/ 	.word	0xffffffff


	//   ....[59]....
        /*028c*/ 	.word	0xffffffff


	//   ....[60]....
        /*0290*/ 	.word	0xffffffff


	//   ....[61]....
        /*0294*/ 	.word	0xffffffff


	//   ....[62]....
        /*0298*/ 	.word	0xffffffff


	//   ....[63]....
        /*029c*/ 	.word	0xffffffff


	//   ....[64]....
        /*02a0*/ 	.word	0xffffffff


	//   ....[65]....
        /*02a4*/ 	.word	0xffffffff


	//   ....[66]....
        /*02a8*/ 	.word	0xffffffff


	//   ....[67]....
        /*02ac*/ 	.word	0xffffffff


	//   ....[68]....
        /*02b0*/ 	.word	0xffffffff


	//   ....[69]....
        /*02b4*/ 	.word	0xffffffff


	//   ....[70]....
        /*02b8*/ 	.word	0xffffffff


	//   ....[71]....
        /*02bc*/ 	.word	0xffffffff


	//   ....[72]....
        /*02c0*/ 	.word	0xffffffff


	//   ....[73]....
        /*02c4*/ 	.word	0xffffffff


	//   ....[74]....
        /*02c8*/ 	.word	0xffffffff


	//   ....[75]....
        /*02cc*/ 	.word	0xffffffff


	//   ....[76]....
        /*02d0*/ 	.word	0xffffffff


	//   ....[77]....
        /*02d4*/ 	.word	0xffffffff


	//   ....[78]....
        /*02d8*/ 	.word	0xffffffff


	//   ....[79]....
        /*02dc*/ 	.word	0xffffffff


	//   ....[80]....
        /*02e0*/ 	.word	0xffffffff


	//   ....[81]....
        /*02e4*/ 	.word	0xffffffff


	//   ....[82]....
        /*02e8*/ 	.word	0x0500000f


	//   ....[83]....
        /*02ec*/ 	.word	0x0500000f


	//   ....[84]....
        /*02f0*/ 	.word	0x0500000f


	//   ....[85]....
        /*02f4*/ 	.word	0x0500000f


	//   ....[86]....
        /*02f8*/ 	.word	0x0500000f


	//   ....[87]....
        /*02fc*/ 	.word	0x0500000f


	//   ....[88]....
        /*0300*/ 	.word	0x0500000f


	//   ....[89]....
        /*0304*/ 	.word	0x0500000f


	//   ....[90]....
        /*0308*/ 	.word	0x0500000f


	//   ....[91]....
        /*030c*/ 	.word	0x0500000f


	//   ....[92]....
        /*0310*/ 	.word	0x0500000f


	//   ....[93]....
        /*0314*/ 	.word	0x0500000f


	//   ....[94]....
        /*0318*/ 	.word	0x0500000f


	//   ....[95]....
        /*031c*/ 	.word	0x0500000f


	//   ....[96]....
        /*0320*/ 	.word	0x0500000f


	//   ....[97]....
        /*0324*/ 	.word	0x0500000f


	//   ....[98]....
        /*0328*/ 	.word	0x0500000f


	//----- nvinfo : EIATTR_COOP_GROUP_INSTR_OFFSETS
	.align		4
.L_897:
        /*032c*/ 	.byte	0x04, 0x28
        /*032e*/ 	.short	(.L_899 - .L_898)


	//   ....[0]....
.L_898:
        /*0330*/ 	.word	0x00000070


	//   ....[1]....
        /*0334*/ 	.word	0x00000140


	//   ....[2]....
        /*0338*/ 	.word	0x00000190


	//   ....[3]....
        /*033c*/ 	.word	0x000003c0


	//   ....[4]....
        /*0340*/ 	.word	0x00000520


	//   ....[5]....
        /*0344*/ 	.word	0x00000640


	//   ....[6]....
        /*0348*/ 	.word	0x000007a0


	//   ....[7]....
        /*034c*/ 	.word	0x00000f20


	//   ....[8]....
        /*0350*/ 	.word	0x00002ef0


	//   ....[9]....
        /*0354*/ 	.word	0x00002ff0


	//   ....[10]....
        /*0358*/ 	.word	0x00003820


	//   ....[11]....
        /*035c*/ 	.word	0x000038f0


	//   ....[12]....
        /*0360*/ 	.word	0x00006890


	//   ....[13]....
        /*0364*/ 	.word	0x000068b0


	//   ....[14]....
        /*0368*/ 	.word	0x000068e0


	//   ....[15]....
        /*036c*/ 	.word	0x00006900


	//   ....[16]....
        /*0370*/ 	.word	0x00008d50


	//   ....[17]....
        /*0374*/ 	.word	0x00008d60


	//   ....[18]....
        /*0378*/ 	.word	0x00008de0


	//   ....[19]....
        /*037c*/ 	.word	0x00008df0


	//   ....[20]....
        /*0380*/ 	.word	0x00009fc0


	//   ....[21]....
        /*0384*/ 	.word	0x0000a000


	//   ....[22]....
        /*0388*/ 	.word	0x0000a040


	//   ....[23]....
        /*038c*/ 	.word	0x0000a070


	//   ....[24]....
        /*0390*/ 	.word	0x0000a0b0


	//   ....[25]....
        /*0394*/ 	.word	0x0000a0f0


	//   ....[26]....
        /*0398*/ 	.word	0x0000a120


	//   ....[27]....
        /*039c*/ 	.word	0x0000a150


	//   ....[28]....
        /*03a0*/ 	.word	0x0000a190


	//   ....[29]....
        /*03a4*/ 	.word	0x0000a1d0


	//   ....[30]....
        /*03a8*/ 	.word	0x0000a200


	//   ....[31]....
        /*03ac*/ 	.word	0x0000a220


	//   ....[32]....
        /*03b0*/ 	.word	0x0000a260


	//   ....[33]....
        /*03b4*/ 	.word	0x0000a290


	//   ....[34]....
        /*03b8*/ 	.word	0x0000a2b0


	//   ....[35]....
        /*03bc*/ 	.word	0x0000a2c0


	//   ....[36]....
        /*03c0*/ 	.word	0x0000a2e0


	//   ....[37]....
        /*03c4*/ 	.word	0x0000a2f0


	//   ....[38]....
        /*03c8*/ 	.word	0x0000a300


	//   ....[39]....
        /*03cc*/ 	.word	0x0000a310


	//   ....[40]....
        /*03d0*/ 	.word	0x0000a320


	//   ....[41]....
        /*03d4*/ 	.word	0x0000a330


	//   ....[42]....
        /*03d8*/ 	.word	0x0000a340


	//   ....[43]....
        /*03dc*/ 	.word	0x0000a350


	//   ....[44]....
        /*03e0*/ 	.word	0x0000a360


	//   ....[45]....
        /*03e4*/ 	.word	0x0000a370


	//   ....[46]....
        /*03e8*/ 	.word	0x0000a380


	//   ....[47]....
        /*03ec*/ 	.word	0x0000a390


	//   ....[48]....
        /*03f0*/ 	.word	0x0000a3a0


	//   ....[49]....
        /*03f4*/ 	.word	0x0000a3b0


	//   ....[50]....
        /*03f8*/ 	.word	0x0000a3c0


	//   ....[51]....
        /*03fc*/ 	.word	0x0000a3d0


	//   ....[52]....
        /*0400*/ 	.word	0x0000a540


	//   ....[53]....
        /*0404*/ 	.word	0x0000a570


	//   ....[54]....
        /*0408*/ 	.word	0x0000a5a0


	//   ....[55]....
        /*040c*/ 	.word	0x0000a5d0


	//   ....[56]....
        /*0410*/ 	.word	0x0000aa80


	//   ....[57]....
        /*0414*/ 	.word	0x0000aac0


	//   ....[58]....
        /*0418*/ 	.word	0x0000ab90


	//   ....[59]....
        /*041c*/ 	.word	0x0000abb0


	//   ....[60]....
        /*0420*/ 	.word	0x0000ac60


	//   ....[61]....
        /*0424*/ 	.word	0x0000ac80


	//   ....[62]....
        /*0428*/ 	.word	0x0000ad40


	//   ....[63]....
        /*042c*/ 	.word	0x0000ad80


	//   ....[64]....
        /*0430*/ 	.word	0x0000ba10


	//   ....[65]....
        /*0434*/ 	.word	0x0000c500


	//   ....[66]....
        /*0438*/ 	.word	0x0000c530


	//   ....[67]....
        /*043c*/ 	.word	0x0000c560


	//   ....[68]....
        /*0440*/ 	.word	0x0000c570


	//   ....[69]....
        /*0444*/ 	.word	0x0000c600


	//   ....[70]....
        /*0448*/ 	.word	0x0000c620


	//   ....[71]....
        /*044c*/ 	.word	0x0000c690


	//   ....[72]....
        /*0450*/ 	.word	0x0000c6a0


	//   ....[73]....
        /*0454*/ 	.word	0x0000c710


	//   ....[74]....
        /*0458*/ 	.word	0x0000c720


	//   ....[75]....
        /*045c*/ 	.word	0x0000c790


	//   ....[76]....
        /*0460*/ 	.word	0x0000c7a0


	//   ....[77]....
        /*0464*/ 	.word	0x0000c810


	//   ....[78]....
        /*0468*/ 	.word	0x0000c820


	//   ....[79]....
        /*046c*/ 	.word	0x0000c830


	//   ....[80]....
        /*0470*/ 	.word	0x0000c840


	//   ....[81]....
        /*0474*/ 	.word	0x0000e3b0


	//   ....[82]....
        /*0478*/ 	.word	0x0000e8d0


	//   ....[83]....
        /*047c*/ 	.word	0x0000ea80


	//   ....[84]....
        /*0480*/ 	.word	0x0000ead0


	//   ....[85]....
        /*0484*/ 	.word	0x0000eb60


	//   ....[86]....
        /*0488*/ 	.word	0x0000ec50


	//   ....[87]....
        /*048c*/ 	.word	0x0000ecb0


	//   ....[88]....
        /*0490*/ 	.word	0x0000ed80


	//   ....[89]....
        /*0494*/ 	.word	0x0000ede0


	//   ....[90]....
        /*0498*/ 	.word	0x0000eec0


	//   ....[91]....
        /*049c*/ 	.word	0x0000ef20


	//   ....[92]....
        /*04a0*/ 	.word	0x0000f000


	//   ....[93]....
        /*04a4*/ 	.word	0x0000f060


	//   ....[94]....
        /*04a8*/ 	.word	0x0000f140


	//   ....[95]....
        /*04ac*/ 	.word	0x0000f1a0


	//   ....[96]....
        /*04b0*/ 	.word	0x0000f270


	//   ....[97]....
        /*04b4*/ 	.word	0x0000f2d0


	//   ....[98]....
        /*04b8*/ 	.word	0x0000f390


	//----- nvinfo : EIATTR_REG_RECONFIG
	.align		4
.L_899:
        /*04bc*/ 	.byte	0x01, 0x54
	.zero		2


	//----- nvinfo : EIATTR_SYSCALL_OFFSETS
	.align		4
        /*04c0*/ 	.byte	0x04, 0x46
        /*04c2*/ 	.short	(.L_901 - .L_900)


	//   ....[0]....
.L_900:
        /*04c4*/ 	.word	0x00001450


	//   ....[1]....
        /*04c8*/ 	.word	0x0000b4c0


	//   ....[2]....
        /*04cc*/ 	.word	0x0000b600


	//   ....[3]....
        /*04d0*/ 	.word	0x0000b740


	//   ....[4]....
        /*04d4*/ 	.word	0x0000b860


	//   ....[5]....
        /*04d8*/ 	.word	0x0000c150


	//----- nvinfo : EIATTR_MBARRIER_INSTR_OFFSETS
	.align		4
.L_901:
        /*04dc*/ 	.byte	0x04, 0x39
        /*04de*/ 	.short	(.L_903 - .L_902)


	//   ....[0]....
.L_902:
        /*04e0*/ 	.word	0x00000270
        /*04e4*/ 	.word	0x000000ff
        /*04e8*/ 	.word	0x0002e800
        /*04ec*/ 	.short	0x0100
        /*04ee*/ 	.byte	0x08
	.zero		1


	//   ....[1]....
        /*04f0*/ 	.word	0x00000280
        /*04f4*/ 	.word	0x000000ff
        /*04f8*/ 	.word	0x0002e820
        /*04fc*/ 	.short	0x0100
        /*04fe*/ 	.byte	0x08
	.zero		1


	//   ....[2]....
        /*0500*/ 	.word	0x00000370
        /*0504*/ 	.word	0x000000ff
        /*0508*/ 	.word	0x0002e830
        /*050c*/ 	.short	0x0100
        /*050e*/ 	.byte	0x08
	.zero		1


	//   ....[3]....
        /*0510*/ 	.word	0x00000380
        /*0514*/ 	.word	0x000000ff
        /*0518*/ 	.word	0x0002e840
        /*051c*/ 	.short	0x0100
        /*051e*/ 	.byte	0x08
	.zero		1


	//   ....[4]....
        /*0520*/ 	.word	0x00000390
        /*0524*/ 	.word	0x000000ff
        /*0528*/ 	.word	0x0002e838
        /*052c*/ 	.short	0x0100
        /*052e*/ 	.byte	0x08
	.zero		1


	//   ....[5]....
        /*0530*/ 	.word	0x000003a0
        /*0534*/ 	.word	0x000000ff
        /*0538*/ 	.word	0x0002e848
        /*053c*/ 	.short	0x0100
        /*053e*/ 	.byte	0x08
	.zero		1


	//   ....[6]....
        /*0540*/ 	.word	0x000004d0
        /*0544*/ 	.word	0x000000ff
        /*0548*/ 	.word	0x0002e850
        /*054c*/ 	.short	0x0100
        /*054e*/ 	.byte	0x08
	.zero		1


	//   ....[7]....
        /*0550*/ 	.word	0x000004e0
        /*0554*/ 	.word	0x000000ff
        /*0558*/ 	.word	0x0002e860
        /*055c*/ 	.short	0x0100
        /*055e*/ 	.byte	0x08
	.zero		1


	//   ....[8]....
        /*0560*/ 	.word	0x000004f0
        /*0564*/ 	.word	0x000000ff
        /*0568*/ 	.word	0x0002e858
        /*056c*/ 	.short	0x0100
        /*056e*/ 	.byte	0x08
	.zero		1


	//   ....[9]....
        /*0570*/ 	.word	0x00000500
        /*0574*/ 	.word	0x000000ff
        /*0578*/ 	.word	0x0002e868
        /*057c*/ 	.short	0x0100
        /*057e*/ 	.byte	0x08
	.zero		1


	//   ....[10]....
        /*0580*/ 	.word	0x000005f0
        /*0584*/ 	.word	0x000000ff
        /*0588*/ 	.word	0x0002e870
        /*058c*/ 	.short	0x0100
        /*058e*/ 	.byte	0x06
	.zero		1


	//   ....[11]....
        /*0590*/ 	.word	0x00000600
        /*0594*/ 	.word	0x000000ff
        /*0598*/ 	.word	0x0002e880
        /*059c*/ 	.short	0x0100
        /*059e*/ 	.byte	0x06
	.zero		1


	//   ....[12]....
        /*05a0*/ 	.word	0x00000610
        /*05a4*/ 	.word	0x000000ff
        /*05a8*/ 	.word	0x0002e878
        /*05ac*/ 	.short	0x0100
        /*05ae*/ 	.byte	0x06
	.zero		1


	//   ....[13]....
        /*05b0*/ 	.word	0x00000620
        /*05b4*/ 	.word	0x000000ff
        /*05b8*/ 	.word	0x0002e888
        /*05bc*/ 	.short	0x0100
        /*05be*/ 	.byte	0x06
	.zero		1


	//   ....[14]....
        /*05c0*/ 	.word	0x00000750
        /*05c4*/ 	.word	0x000000ff
        /*05c8*/ 	.word	0x0002e890
        /*05cc*/ 	.short	0x0100
        /*05ce*/ 	.byte	0x08
	.zero		1


	//   ....[15]....
        /*05d0*/ 	.word	0x00000760
        /*05d4*/ 	.word	0x000000ff
        /*05d8*/ 	.word	0x0002e8a0
        /*05dc*/ 	.short	0x0100
        /*05de*/ 	.byte	0x08
	.zero		1


	//   ....[16]....
        /*05e0*/ 	.word	0x00000770
        /*05e4*/ 	.word	0x000000ff
        /*05e8*/ 	.word	0x0002e898
        /*05ec*/ 	.short	0x0100
        /*05ee*/ 	.byte	0x08
	.zero		1


	//   ....[17]....
        /*05f0*/ 	.word	0x00000780
        /*05f4*/ 	.word	0x000000ff
        /*05f8*/ 	.word	0x0002e8a8
        /*05fc*/ 	.short	0x0100
        /*05fe*/ 	.byte	0x08
	.zero		1


	//   ....[18]....
        /*0600*/ 	.word	0x000008b0
        /*0604*/ 	.word	0x000000ff
        /*0608*/ 	.word	0x0002e8b0
        /*060c*/ 	.short	0x0100
        /*060e*/ 	.byte	0x08
	.zero		1


	//   ....[19]....
        /*0610*/ 	.word	0x000008c0
        /*0614*/ 	.word	0x000000ff
        /*0618*/ 	.word	0x0002e8c0
        /*061c*/ 	.short	0x0100
        /*061e*/ 	.byte	0x08
	.zero		1


	//   ....[20]....
        /*0620*/ 	.word	0x000008d0
        /*0624*/ 	.word	0x000000ff
        /*0628*/ 	.word	0x0002e8b8
        /*062c*/ 	.short	0x0100
        /*062e*/ 	.byte	0x08
	.zero		1


	//   ....[21]....
        /*0630*/ 	.word	0x000008e0
        /*0634*/ 	.word	0x000000ff
        /*0638*/ 	.word	0x0002e8c8
        /*063c*/ 	.short	0x0100
        /*063e*/ 	.byte	0x08
	.zero		1


	//   ....[22]....
        /*0640*/ 	.word	0x000014b0
        /*0644*/ 	.word	0x000000ff
        /*0648*/ 	.word	0x0002e800
        /*064c*/ 	.short	0x010a
        /*064e*/ 	.byte	0x27
	.zero		1


	//   ....[23]....
        /*0650*/ 	.word	0x00001530
        /*0654*/ 	.word	0x00000004
        /*0658*/ 	.word	0x0002e830
        /*065c*/ 	.short	0x010a
        /*065e*/ 	.byte	0x3f
	.zero		1


	//   ....[24]....
        /*0660*/ 	.word	0x00001570
        /*0664*/ 	.word	0x00000004
        /*0668*/ 	.word	0x0002e830
        /*066c*/ 	.short	0x010a
        /*066e*/ 	.byte	0x3f
	.zero		1


	//   ....[25]....
        /*0670*/ 	.word	0x00003890
        /*0674*/ 	.word	0x00000004
        /*0678*/ 	.word	0x00000000
        /*067c*/ 	.short	0x0101
        /*067e*/ 	.byte	0x3f
	.zero		1


	//   ....[26]....
        /*0680*/ 	.word	0x000053f0
        /*0684*/ 	.word	0x000000ff
        /*0688*/ 	.word	0x0002e830
        /*068c*/ 	.short	0x010a
        /*068e*/ 	.byte	0x06
	.zero		1


	//   ....[27]....
        /*0690*/ 	.word	0x00005430
        /*0694*/ 	.word	0x000000ff
        /*0698*/ 	.word	0x0002e830
        /*069c*/ 	.short	0x010a
        /*069e*/ 	.byte	0x06
	.zero		1


	//   ....[28]....
        /*06a0*/ 	.word	0x00006020
        /*06a4*/ 	.word	0x000000ff
        /*06a8*/ 	.word	0x0002e850
        /*06ac*/ 	.short	0x010a
        /*06ae*/ 	.byte	0x06
	.zero		1


	//   ....[29]....
        /*06b0*/ 	.word	0x00006060
        /*06b4*/ 	.word	0x000000ff
        /*06b8*/ 	.word	0x0002e850
        /*06bc*/ 	.short	0x010a
        /*06be*/ 	.byte	0x06
	.zero		1


	//   ....[30]....
        /*06c0*/ 	.word	0x00007de0
        /*06c4*/ 	.word	0x00000004
        /*06c8*/ 	.word	0x00000000
        /*06cc*/ 	.short	0x0101
        /*06ce*/ 	.byte	0x3f
	.zero		1


	//   ....[31]....
        /*06d0*/ 	.word	0x000081f0
        /*06d4*/ 	.word	0x000000ff
        /*06d8*/ 	.word	0x00000000
        /*06dc*/ 	.short	0x0101
        /*06de*/ 	.byte	0x06
	.zero		1


	//   ....[32]....
        /*06e0*/ 	.word	0x00008970
        /*06e4*/ 	.word	0x000000ff
        /*06e8*/ 	.word	0x0002e850
        /*06ec*/ 	.short	0x010a
        /*06ee*/ 	.byte	0x04
	.zero		1


	//   ....[33]....
        /*06f0*/ 	.word	0x000089b0
        /*06f4*/ 	.word	0x000000ff
        /*06f8*/ 	.word	0x0002e850
        /*06fc*/ 	.short	0x010a
        /*06fe*/ 	.byte	0x04
	.zero		1


	//   ....[34]....
        /*0700*/ 	.word	0x00009820
        /*0704*/ 	.word	0x000000ff
        /*0708*/ 	.word	0x00000000
        /*070c*/ 	.short	0x0101
        /*070e*/ 	.byte	0x04
	.zero		1


	//   ....[35]....
        /*0710*/ 	.word	0x0000aaa0
        /*0714*/ 	.word	0x000000ff
        /*0718*/ 	.word	0x00000000
        /*071c*/ 	.short	0x0101
        /*071e*/ 	.byte	0x27
	.zero		1


	//   ....[36]....
        /*0720*/ 	.word	0x0000bc90
        /*0724*/ 	.word	0x00000004
        /*0728*/ 	.word	0x0002e880
        /*072c*/ 	.short	0x010a
        /*072e*/ 	.byte	0x3f
	.zero		1


	//   ....[37]....
        /*0730*/ 	.word	0x0000be30
        /*0734*/ 	.word	0x00000004
        /*0738*/ 	.word	0x0002e840
        /*073c*/ 	.short	0x010a
        /*073e*/ 	.byte	0x3f
	.zero		1


	//   ....[38]....
        /*0740*/ 	.word	0x0000c910
        /*0744*/ 	.word	0x000000ff
        /*0748*/ 	.word	0x0002e800
        /*074c*/ 	.short	0x0107
        /*074e*/ 	.byte	0x29
	.zero		1


	//   ....[39]....
        /*0750*/ 	.word	0x0000c960
        /*0754*/ 	.word	0x000000ff
        /*0758*/ 	.word	0x0002e800
        /*075c*/ 	.short	0x0101
        /*075e*/ 	.byte	0x29
	.zero		1


	//   ....[40]....
        /*0760*/ 	.word	0x0000c990
        /*0764*/ 	.word	0x000000ff
        /*0768*/ 	.word	0x0002e820
        /*076c*/ 	.short	0x010a
        /*076e*/ 	.byte	0x29
	.zero		1


	//   ....[41]....
        /*0770*/ 	.word	0x0000cc80
        /*0774*/ 	.word	0x00000004
        /*0778*/ 	.word	0x0002e880
        /*077c*/ 	.short	0x010a
        /*077e*/ 	.byte	0x3f
	.zero		1


	//   ....[42]....
        /*0780*/ 	.word	0x0000cee0
        /*0784*/ 	.word	0x00000004
        /*0788*/ 	.word	0x0002e840
        /*078c*/ 	.short	0x010a
        /*078e*/ 	.byte	0x3f
	.zero		1


	//   ....[43]....
        /*0790*/ 	.word	0x0000d1b0
        /*0794*/ 	.word	0x00000013
        /*0798*/ 	.word	0x0002e870
        /*079c*/ 	.short	0x010a
        /*079e*/ 	.byte	0x3f
	.zero		1


	//   ....[44]....
        /*07a0*/ 	.word	0x0000d220
        /*07a4*/ 	.word	0x00000013
        /*07a8*/ 	.word	0x0002e860
        /*07ac*/ 	.short	0x010a
        /*07ae*/ 	.byte	0x3f
	.zero		1


	//   ....[45]....
        /*07b0*/ 	.word	0x0000d950
        /*07b4*/ 	.word	0x00000013
        /*07b8*/ 	.word	0x0002e850
        /*07bc*/ 	.short	0x0101
        /*07be*/ 	.byte	0x3f
	.zero		1


	//   ....[46]....
        /*07c0*/ 	.word	0x0000d9d0
        /*07c4*/ 	.word	0x00000013
        /*07c8*/ 	.word	0x00000000
        /*07cc*/ 	.short	0x0101
        /*07ce*/ 	.byte	0x3f
	.zero		1


	//   ....[47]....
        /*07d0*/ 	.word	0x0000dab0
        /*07d4*/ 	.word	0x00000010
        /*07d8*/ 	.word	0x0002e870
        /*07dc*/ 	.short	0x010a
        /*07de*/ 	.byte	0x3f
	.zero		1


	//   ....[48]....
        /*07e0*/ 	.word	0x0000db40
        /*07e4*/ 	.word	0x00000010
        /*07e8*/ 	.word	0x0002e860
        /*07ec*/ 	.short	0x010a
        /*07ee*/ 	.byte	0x3f
	.zero		1


	//   ....[49]....
        /*07f0*/ 	.word	0x0000e1c0
        /*07f4*/ 	.word	0x00000010
        /*07f8*/ 	.word	0x0002e850
        /*07fc*/ 	.short	0x0101
        /*07fe*/ 	.byte	0x3f
	.zero		1


	//   ....[50]....
        /*0800*/ 	.word	0x0000e250
        /*0804*/ 	.word	0x00000000
        /*0808*/ 	.word	0x00000000
        /*080c*/ 	.short	0x0101
        /*080e*/ 	.byte	0x3f
	.zero		1


	//   ....[51]....
        /*0810*/ 	.word	0x0000e360
        /*0814*/ 	.word	0x00000009
        /*0818*/ 	.word	0x0002e820
        /*081c*/ 	.short	0x010a
        /*081e*/ 	.byte	0x3f
	.zero		1


	//   ....[52]....
        /*0820*/ 	.word	0x0000e4d0
        /*0824*/ 	.word	0x00000005
        /*0828*/ 	.word	0x00000000
        /*082c*/ 	.short	0x010a
        /*082e*/ 	.byte	0x3f
	.zero		1


	//   ....[53]....
        /*0830*/ 	.word	0x0000e540
        /*0834*/ 	.word	0x00000007
        /*0838*/ 	.word	0x00000000
        /*083c*/ 	.short	0x010a
        /*083e*/ 	.byte	0x3f
	.zero		1


	//   ....[54]....
        /*0840*/ 	.word	0x0000e5a0
        /*0844*/ 	.word	0x00000005
        /*0848*/ 	.word	0x0002e860
        /*084c*/ 	.short	0x010a
        /*084e*/ 	.byte	0x3f
	.zero		1


	//   ....[55]....
        /*0850*/ 	.word	0x0000e5f0
        /*0854*/ 	.word	0x00000003
        /*0858*/ 	.word	0x0002e860
        /*085c*/ 	.short	0x010a
        /*085e*/ 	.byte	0x3f
	.zero		1


	//   ....[56]....
        /*0860*/ 	.word	0x0000e630
        /*0864*/ 	.word	0x00000005
        /*0868*/ 	.word	0x0002e880
        /*086c*/ 	.short	0x010a
        /*086e*/ 	.byte	0x3f
	.zero		1


	//   ....[57]....
        /*0870*/ 	.word	0x0000e650
        /*0874*/ 	.word	0x00000003
        /*0878*/ 	.word	0x0002e880
        /*087c*/ 	.short	0x010a
        /*087e*/ 	.byte	0x3f
	.zero		1


	//   ....[58]....
        /*0880*/ 	.word	0x0000e6c0
        /*0884*/ 	.word	0x00000003
        /*0888*/ 	.word	0x0002e800
        /*088c*/ 	.short	0x010a
        /*088e*/ 	.byte	0x3f
	.zero		1


	//   ....[59]....
        /*0890*/ 	.word	0x0000e710
        /*0894*/ 	.word	0x00000004
        /*0898*/ 	.word	0x0002e830
        /*089c*/ 	.short	0x010a
        /*089e*/ 	.byte	0x3f
	.zero		1


	//   ....[60]....
        /*08a0*/ 	.word	0x0000e770
        /*08a4*/ 	.word	0x00000006
        /*08a8*/ 	.word	0x0002e830
        /*08ac*/ 	.short	0x010a
        /*08ae*/ 	.byte	0x3f
	.zero		1


	//   ....[61]....
        /*08b0*/ 	.word	0x0000e7d0
        /*08b4*/ 	.word	0x00000006
        /*08b8*/ 	.word	0x0002e850
        /*08bc*/ 	.short	0x010a
        /*08be*/ 	.byte	0x3f
	.zero		1


	//   ....[62]....
        /*08c0*/ 	.word	0x0000e830
        /*08c4*/ 	.word	0x00000007
        /*08c8*/ 	.word	0x0002e850
        /*08cc*/ 	.short	0x010a
        /*08ce*/ 	.byte	0x3f
	.zero		1


	//   ....[63]....
        /*08d0*/ 	.word	0x0000e980
        /*08d4*/ 	.word	0x00000004
        /*08d8*/ 	.word	0x0002e880
        /*08dc*/ 	.short	0x010a
        /*08de*/ 	.byte	0x3f
	.zero		1


	//   ....[64]....
        /*08e0*/ 	.word	0x0000e9d0
        /*08e4*/ 	.word	0x00000004
        /*08e8*/ 	.word	0x0002e840
        /*08ec*/ 	.short	0x010a
        /*08ee*/ 	.byte	0x3f
	.zero		1


	//   ....[65]....
        /*08f0*/ 	.word	0x0000f3e0
        /*08f4*/ 	.word	0x00000002
        /*08f8*/ 	.word	0x0002e820
        /*08fc*/ 	.short	0x010a
        /*08fe*/ 	.byte	0x3f
	.zero		1


	//   ....[66]....
        /*0900*/ 	.word	0x0000f430
        /*0904*/ 	.word	0x00000004
        /*0908*/ 	.word	0x0002e880
        /*090c*/ 	.short	0x010a
        /*090e*/ 	.byte	0x3f
	.zero		1


	//   ....[67]....
        /*0910*/ 	.word	0x0000f480
        /*0914*/ 	.word	0x00000004
        /*0918*/ 	.word	0x0002e840
        /*091c*/ 	.short	0x010a
        /*091e*/ 	.byte	0x3f
	.zero		1


	//   ....[68]....
        /*0920*/ 	.word	0x0000f4d0
        /*0924*/ 	.word	0x00000013
        /*0928*/ 	.word	0x0002e870
        /*092c*/ 	.short	0x010a
        /*092e*/ 	.byte	0x3f
	.zero		1


	//   ....[69]....
        /*0930*/ 	.word	0x0000f520
        /*0934*/ 	.word	0x00000013
        /*0938*/ 	.word	0x0002e860
        /*093c*/ 	.short	0x010a
        /*093e*/ 	.byte	0x3f
	.zero		1


	//   ....[70]....
        /*0940*/ 	.word	0x0000f570
        /*0944*/ 	.word	0x00000010
        /*0948*/ 	.word	0x0002e870
        /*094c*/ 	.short	0x010a
        /*094e*/ 	.byte	0x3f
	.zero		1


	//   ....[71]....
        /*0950*/ 	.word	0x0000f5c0
        /*0954*/ 	.word	0x00000010
        /*0958*/ 	.word	0x0002e860
        /*095c*/ 	.short	0x010a
        /*095e*/ 	.byte	0x3f
	.zero		1


	//   ....[72]....
        /*0960*/ 	.word	0x0000f610
        /*0964*/ 	.word	0x00000009
        /*0968*/ 	.word	0x0002e820
        /*096c*/ 	.short	0x010a
        /*096e*/ 	.byte	0x3f
	.zero		1


	//   ....[73]....
        /*0970*/ 	.word	0x0000f660
        /*0974*/ 	.word	0x00000005
        /*0978*/ 	.word	0x00000000
        /*097c*/ 	.short	0x010a
        /*097e*/ 	.byte	0x3f
	.zero		1


	//   ....[74]....
        /*0980*/ 	.word	0x0000f6b0
        /*0984*/ 	.word	0x00000007
        /*0988*/ 	.word	0x00000000
        /*098c*/ 	.short	0x010a
        /*098e*/ 	.byte	0x3f
	.zero		1


	//   ....[75]....
        /*0990*/ 	.word	0x0000f700
        /*0994*/ 	.word	0x00000005
        /*0998*/ 	.word	0x0002e860
        /*099c*/ 	.short	0x010a
        /*099e*/ 	.byte	0x3f
	.zero		1


	//   ....[76]....
        /*09a0*/ 	.word	0x0000f750
        /*09a4*/ 	.word	0x00000003
        /*09a8*/ 	.word	0x0002e860
        /*09ac*/ 	.short	0x010a
        /*09ae*/ 	.byte	0x3f
	.zero		1


	//   ....[77]....
        /*09b0*/ 	.word	0x0000f7a0
        /*09b4*/ 	.word	0x00000005
        /*09b8*/ 	.word	0x0002e880
        /*09bc*/ 	.short	0x010a
        /*09be*/ 	.byte	0x3f
	.zero		1


	//----- nvinfo : EIATTR_NUM_MBARRIERS
	.align		4
.L_903:
        /*09c0*/ 	.byte	0x03, 0x38
        /*09c2*/ 	.short	0x0016


	//----- nvinfo : EIATTR_EXIT_INSTR_OFFSETS
	.align		4
        /*09c4*/ 	.byte	0x04, 0x1c
        /*09c6*/ 	.short	(.L_905 - .L_904)


	//   ....[0]....
.L_904:
        /*09c8*/ 	.word	0x00000a30


	//   ....[1]....
        /*09cc*/ 	.word	0x0000ae60


	//   ....[2]....
        /*09d0*/ 	.word	0x0000e3d0


	//   ....[3]....
        /*09d4*/ 	.word	0x0000e6a0


	//----- nvinfo : EIATTR_MAX_THREADS
	.align		4
.L_905:
        /*09d8*/ 	.byte	0x04, 0x05
        /*09da*/ 	.short	(.L_907 - .L_906)
.L_906:
        /*09dc*/ 	.word	0x00000180
        /*09e0*/ 	.word	0x00000001
        /*09e4*/ 	.word	0x00000001


	//----- nvinfo : EIATTR_CRS_STACK_SIZE
	.align		4
.L_907:
        /*09e8*/ 	.byte	0x04, 0x1e
        /*09ea*/ 	.short	(.L_909 - .L_908)
.L_908:
        /*09ec*/ 	.word	0x00000000


	//----- nvinfo : EIATTR_CBANK_PARAM_SIZE
	.align		4
.L_909:
        /*09f0*/ 	.byte	0x03, 0x19
        /*09f2*/ 	.short	0x0a70


	//----- nvinfo : EIATTR_PARAM_CBANK
	.align		4
        /*09f4*/ 	.byte	0x04, 0x0a
        /*09f6*/ 	.short	(.L_911 - .L_910)
	.align		4
.L_910:
        /*09f8*/ 	.word	index@(.nv.constant0._ZN7cutlass13device_kernelIN5flash11enable_sm90INS1_16FlashAttnFwdSm90INS1_25CollectiveMainloopFwdSm90ILi2EN4cute5tupleIJNS5_1CILi1EEES8_S8_EEENS6_IJNS7_ILi128EEENS7_ILi224EEESA_EEELi128ENS_12float_e4m3_tEfNS_4arch4Sm90ELb0ELb0ELb0ELb0ELb0ELb0ELb0ELb1ELb1ELb1ELb0ELb0EEENS1_21CollectiveEpilogueFwdINS6_IJSA_SA_SB_EEES9_NS_10bfloat16_tESF_Li256ELb0ELb1ELb0ELb1EEENS1_29StaticPersistentTileSchedulerILb0EEEEEEEEEvNT_6ParamsE)
        /*09fc*/ 	.short	0x0210
        /*09fe*/ 	.short	0x0a70


	//----- nvinfo : EIATTR_SW_WAR
	.align		4
.L_911:
        /*0a00*/ 	.byte	0x04, 0x36
        /*0a02*/ 	.short	(.L_913 - .L_912)
.L_912:
        /*0a04*/ 	.word	0x00000008
.L_913:


//--------------------- .nv.info._ZN7cutlass13device_kernelIN5flash11enable_sm90INS1_16FlashAttnFwdSm90INS1_25CollectiveMainloopFwdSm90ILi2EN4cute5tupleIJNS5_1CILi1EEES8_S8_EEENS6_IJNS7_ILi128EEENS7_ILi224EEESA_EEELi128ENS_12float_e4m3_tEfNS_4arch4Sm90ELb0ELb0ELb0ELb1ELb0ELb0ELb0ELb1ELb1ELb1ELb0ELb0EEENS1_21CollectiveEpilogueFwdINS6_IJSA_SA_SB_EEES9_NS_10bfloat16_tESF_Li256ELb1ELb1ELb0ELb1EEENS1_36VarlenDynamicPersistentTileSchedulerILi128ELi224ELi256ELi128ELb0ELb1ELb1ELb0ELb1ELb1EEEEEEEEEvNT_6ParamsE --------------------------
	.section	.nv.info._ZN7cutlass13device_kernelIN5flash11enable_sm90INS1_16FlashAttnFwdSm90INS1_25CollectiveMainloopFwdSm90ILi2EN4cute5tupleIJNS5_1CILi1EEES8_S8_EEENS6_IJNS7_ILi128EEENS7_ILi224EEESA_EEELi128ENS_12float_e4m3_tEfNS_4arch4Sm90ELb0ELb0ELb0ELb1ELb0ELb0ELb0ELb1ELb1ELb1ELb0ELb0EEENS1_21CollectiveEpilogueFwdINS6_IJSA_SA_SB_EEES9_NS_10bfloat16_tESF_Li256ELb1ELb1ELb0ELb1EEENS1_36VarlenDynamicPersistentTileSchedulerILi128ELi224ELi256ELi128ELb0ELb1ELb1ELb0ELb1ELb1EEEEEEEEEvNT_6ParamsE,"",@"SHT_CUDA_INFO"
	.sectionflags	@""
	.align	4


	//----- nvinfo : EIATTR_CUDA_API_VERSION
	.align		4
        /*0000*/ 	.byte	0x04, 0x37
        /*0002*/ 	.short	(.L_915 - .L_914)
.L_914:
        /*0004*/ 	.word	0x00000082


	//----- nvinfo : EIATTR_KPARAM_INFO
	.align		4
.L_915:
        /*0008*/ 	.byte	0x04, 0x17
        /*000a*/ 	.short	(.L_917 - .L_916)
.L_916:
        /*000c*/ 	.word	0x00000000
        /*0010*/ 	.short	0x0000
        /*0012*/ 	.short	0x0070
        /*0014*/ 	.byte	0x00, 0xf0, 0x01, 0x2a


	//----- nvinfo : EIATTR_SPARSE_MMA_MASK
	.align		4
.L_917:
        /*0018*/ 	.byte	0x03, 0x50
        /*001a*/ 	.short	0x0000


	//----- nvinfo : EIATTR_MAXREG_COUNT
	.align		4
        /*001c*/ 	.byte	0x03, 0x1b
        /*001e*/ 	.short	0x00a8


	//----- nvinfo : EIATTR_NUM_BARRIERS
	.align		4
        /*0020*/ 	.byte	0x02, 0x4c
        /*0022*/ 	.byte	0x10
	.zero		1


	//----- nvinfo : EIATTR_EXTERNS
	.align		4
        /*0024*/ 	.byte	0x04, 0x0f
        /*0026*/ 	.short	(.L_919 - .L_918)


	//   ....[0]....
	.align		4
.L_918:
        /*0028*/ 	.word	index@(__assertfail)


	//----- nvinfo : EIATTR_ANNOTATIONS
	.align		4
.L_919:
        /*002c*/ 	.byte	0x04, 0x55
        /*002e*/ 	.short	(.L_921 - .L_920)


	//   ....[0]....
.L_920:
        /* <DEDUP_REMOVED lines=39> */


	//----- nvinfo : EIATTR_MERCURY_ISA_VERSION
	.align		4
.L_921:
        /*0288*/ 	.byte	0x03, 0x5f
        /*028a*/ 	.short	0x0101


	//----- nvinfo : EIATTR_UNUSED_LOAD_BYTE_OFFSET
	.align		4
        /*028c*/ 	.byte	0x04, 0x44
        /*028e*/ 	.short	(.L_923 - .L_922)


	//   ....[0]....
.L_922:
        /*0290*/ 	.word	0x00000a40
        /*0294*/ 	.word	0x0000fff0


	//   ....[1]....
        /*0298*/ 	.word	0x00009b60
        /*029c*/ 	.word	0x0000fff0


	//----- nvinfo : EIATTR_INT_WARP_WIDE_INSTR_OFFSETS
	.align		4
.L_923:
        /*02a0*/ 	.byte	0x04, 0x31
        /*02a2*/ 	.short	(.L_925 - .L_924)


	//   ....[0]....
.L_924:
        /*02a4*/ 	.word	0x00000130


	//   ....[1]....
        /*02a8*/ 	.word	0x00000170


	//   ....[2]....
        /*02ac*/ 	.word	0x000001e0


	//   ....[3]....
        /*02b0*/ 	.word	0x0000d6c0


	//   ....[4]....
        /*02b4*/ 	.word	0x0000d750


	//   ....[5]....
        /*02b8*/ 	.word	0x00010100


	//   ....[6]....
        /*02bc*/ 	.word	0x00010190


	//----- nvinfo : EIATTR_COOP_GROUP_MASK_REGIDS
	.align		4
.L_925:
        /*02c0*/ 	.byte	0x04, 0x29
        /*02c2*/ 	.short	(.L_927 - .L_926)


	//   ....[0]....
.L_926:
        /*02c4*/ 	.word	0xffffffff


	//   ....[1]....
        /*02c8*/ 	.word	0xffffffff


	//   ....[2]....
        /*02cc*/ 	.word	0xffffffff


	//   ....[3]....
        /*02d0*/ 	.word	0xffffffff


	//   ....[4]....
        /*02d4*/ 	.word	0xffffffff


	//   ....[5]....
        /*02d8*/ 	.word	0xffffffff


	//   ....[6]....
        /*02dc*/ 	.word	0xffffffff


	//   ....[7]....
        /*02e0*/ 	.word	0xffffffff


	//   ....[8]....
        /*02e4*/ 	.word	0xffffffff


	//   ....[9]....
        /*02e8*/ 	.word	0xffffffff


	//   ....[10]....
        /*02ec*/ 	.word	0xffffffff


	//   ....[11]....
        /*02f0*/ 	.word	0xffffffff


	//   ....[12]....
        /*02f4*/ 	.word	0xffffffff


	//   ....[13]....
        /*02f8*/ 	.word	0xffffffff


	//   ....[14]....
        /*02fc*/ 	.word	0xffffffff


	//   ....[15]....
        /*0300*/ 	.word	0xffffffff


	//   ....[16]....
        /*0304*/ 	.word	0xffffffff


	//   ....[17]....
        /*0308*/ 	.word	0xffffffff


	//   ....[18]....
        /*030c*/ 	.word	0xffffffff


	//   ....[19]....
        /*0310*/ 	.word	0xffffffff


	//   ....[20]....
        /*0314*/ 	.word	0xffffffff


	//   ....[21]....
        /*0318*/ 	.word	0xffffffff


	//   ....[22]....
        /*031c*/ 	.word	0xffffffff


	//   ....[23]....
        /*0320*/ 	.word	0xffffffff


	//   ....[24]....
        /*0324*/ 	.word	0xffffffff


	//   ....[25]....
        /*0328*/ 	.word	0xffffffff


	//   ....[26]....
        /*032c*/ 	.word	0xffffffff


	//   ....[27]....
        /*0330*/ 	.word	0xffffffff


	//   ....[28]....
        /*0334*/ 	.word	0xffffffff


	//   ....[29]....
        /*0338*/ 	.word	0xffffffff


	//   ....[30]....
        /*033c*/ 	.word	0xffffffff


	//   ....[31]....
        /*0340*/ 	.word	0xffffffff


	//   ....[32]....
        /*0344*/ 	.word	0xffffffff


	//   ....[33]....
        /*0348*/ 	.word	0xffffffff


	//   ....[34]....
        /*034c*/ 	.word	0xffffffff


	//   ....[35]....
        /*0350*/ 	.word	0xffffffff


	//   ....[36]....
        /*0354*/ 	.word	0xffffffff


	//   ....[37]....
        /*0358*/ 	.word	0xffffffff


	//   ....[38]....
        /*035c*/ 	.word	0xffffffff


	//   ....[39]....
        /*0360*/ 	.word	0xffffffff


	//   ....[40]....
        /*0364*/ 	.word	0xffffffff


	//   ....[41]....
        /*0368*/ 	.word	0xffffffff


	//   ....[42]....
        /*036c*/ 	.word	0xffffffff


	//   ....[43]....
        /*0370*/ 	.word	0xffffffff


	//   ....[44]....
        /*0374*/ 	.word	0xffffffff


	//   ....[45]....
        /*0378*/ 	.word	0xffffffff


	//   ....[46]....
        /*037c*/ 	.word	0xffffffff


	//   ....[47]....
        /*0380*/ 	.word	0xffffffff


	//   ....[48]....
        /*0384*/ 	.word	0xffffffff


	//   ....[49]....
        /*0388*/ 	.word	0xffffffff


	//   ....[50]....
        /*038c*/ 	.word	0xffffffff


	//   ....[51]....
        /*0390*/ 	.word	0xffffffff


	//   ....[52]....
        /*0394*/ 	.word	0xffffffff


	//   ....[53]....
        /*0398*/ 	.word	0xffffffff


	//   ....[54]....
        /*039c*/ 	.word	0xffffffff


	//   ....[55]....
        /*03a0*/ 	.word	0xffffffff


	//   ....[56]....
        /*03a4*/ 	.word	0xffffffff


	//   ....[57]....
        /*03a8*/ 	.word	0xffffffff


	//   ....[58]....
        /*03ac*/ 	.word	0xffffffff


	//   ....[59]....
        /*03b0*/ 	.word	0xffffffff


	//   ....[60]....
        /*03b4*/ 	.word	0xffffffff


	//   ....[61]....
        /*03b8*/ 	.word	0xffffffff


	//   ....[62]....
        /*03bc*/ 	.word	0xffffffff


	//   ....[63]....
        /*03c0*/ 	.word	0xffffffff


	//   ....[64]....
        /*03c4*/ 	.word	0xffffffff


	//   ....[65]....
        /*03c8*/ 	.word	0xffffffff


	//   ....[66]....
        /*03cc*/ 	.word	0xffffffff


	//   ....[67]....
        /*03d0*/ 	.word	0xffffffff


	//   ....[68]....
        /*03d4*/ 	.word	0xffffffff


	//   ....[69]....
        /*03d8*/ 	.word	0xffffffff


	//   ....[70]....
        /*03dc*/ 	.word	0xffffffff


	//   ....[71]....
        /*03e0*/ 	.word	0xffffffff


	//   ....[72]....
        /*03e4*/ 	.word	0xffffffff


	//   ....[73]....
        /*03e8*/ 	.word	0xffffffff


	//   ....[74]....
        /*03ec*/ 	.word	0xffffffff


	//   ....[75]....
        /*03f0*/ 	.word	0xffffffff


	//   ....[76]....
        /*03f4*/ 	.word	0xffffffff


	//   ....[77]....
        /*03f8*/ 	.word	0xffffffff


	//   ....[78]....
        /*03fc*/ 	.word	0xffffffff


	//   ....[79]....
        /*0400*/ 	.word	0xffffffff


	//   ....[80]....
        /*0404*/ 	.word	0xffffffff


	//   ....[81]....
        /*0408*/ 	.word	0xffffffff


	//   ....[82]....
        /*040c*/ 	.word	0xffffffff


	//   ....[83]....
        /*0410*/ 	.word	0xffffffff


	//   ....[84]....
        /*0414*/ 	.word	0xffffffff


	//   ....[85]....
        /*0418*/ 	.word	0xffffffff


	//   ....[86]....
        /*041c*/ 	.word	0xffffffff


	//   ....[87]....
        /*0420*/ 	.word	0xffffffff


	//   ....[88]....
        /*0424*/ 	.word	0xffffffff


	//   ....[89]....
        /*0428*/ 	.word	0xffffffff


	//   ....[90]....
        /*042c*/ 	.word	0xffffffff


	//   ....[91]....
        /*0430*/ 	.word	0xffffffff


	//   ....[92]....
        /*0434*/ 	.word	0xffffffff


	//   ....[93]....
        /*0438*/ 	.word	0xffffffff


	//   ....[94]....
        /*043c*/ 	.word	0xffffffff


	//   ....[95]....
        /*0440*/ 	.word	0xffffffff


	//   ....[96]....
        /*0444*/ 	.word	0xffffffff


	//   ....[97]....
        /*0448*/ 	.word	0xffffffff


	//   ....[98]....
        /*044c*/ 	.word	0xffffffff


	//   ....[99]....
        /*0450*/ 	.word	0xffffffff


	//   ....[100]....
        /*0454*/ 	.word	0xffffffff


	//   ....[101]....
        /*0458*/ 	.word	0xffffffff


	//   ....[102]....
        /*045c*/ 	.word	0xffffffff


	//   ....[103]....
        /*0460*/ 	.word	0xffffffff


	//   ....[104]....
        /*0464*/ 	.word	0xffffffff


	//   ....[105]....
        /*0468*/ 	.word	0xffffffff


	//   ....[106]....
        /*046c*/ 	.word	0xffffffff


	//   ....[107]....
        /*0470*/ 	.word	0xffffffff


	//   ....[108]....
        /*0474*/ 	.word	0xffffffff


	//   ....[109]....
        /*0478*/ 	.word	0xffffffff


	//   ....[110]....
        /*047c*/ 	.word	0xffffffff


	//   ....[111]....
        /*0480*/ 	.word	0xffffffff


	//   ....[112]....
        /*0484*/ 	.word	0xffffffff


	//   ....[113]....
        /*0488*/ 	.word	0xffffffff


	//   ....[114]....
        /*048c*/ 	.word	0xffffffff


	//   ....[115]....
        /*0490*/ 	.word	0xffffffff


	//   ....[116]....
        /*0494*/ 	.word	0xffffffff


	//   ....[117]....
        /*0498*/ 	.word	0xffffffff


	//   ....[118]....
        /*049c*/ 	.word	0xffffffff


	//   ....[119]....
        /*04a0*/ 	.word	0xffffffff


	//   ....[120]....
        /*04a4*/ 	.word	0xffffffff


	//   ....[121]....
        /*04a8*/ 	.word	0xffffffff


	//   ....[122]....
        /*04ac*/ 	.word	0xffffffff


	//   ....[123]....
        /*04b0*/ 	.word	0x0500000f


	//   ....[124]....
        /*04b4*/ 	.word	0x0500000f


	//   ....[125]....
        /*04b8*/ 	.word	0x0500000f


	//   ....[126]....
        /*04bc*/ 	.word	0x0500000f


	//   ....[127]....
        /*04c0*/ 	.word	0x0500000f


	//   ....[128]....
        /*04c4*/ 	.word	0x0500000f


	//   ....[129]....
        /*04c8*/ 	.word	0x0500000f


	//   ....[130]....
        /*04cc*/ 	.word	0x0500000f


	//   ....[131]....
        /*04d0*/ 	.word	0x0500000f


	//   ....[132]....
        /*04d4*/ 	.word	0x0500000f


	//   ....[133]....
        /*04d8*/ 	.word	0x0500000f


	//   ....[134]....
        /*04dc*/ 	.word	0x0500000f


	//   ....[135]....
        /*04e0*/ 	.word	0x0500000f


	//   ....[136]....
        /*04e4*/ 	.word	0x0500000f


	//   ....[137]....
        /*04e8*/ 	.word	0x0500000f


	//   ....[138]....
        /*04ec*/ 	.word	0x0500000f


	//   ....[139]....
        /*04f0*/ 	.word	0x0500000f


	//   ....[140]....
        /*04f4*/ 	.word	0x0500000f


	//----- nvinfo : EIATTR_COOP_GROUP_INSTR_OFFSETS
	.align		4
.L_927:
        /*04f8*/ 	.byte	0x04, 0x28
        /*04fa*/ 	.short	(.L_929 - .L_928)


	//   ....[0]....
.L_928:
        /*04fc*/ 	.word	0x00000070


	//   ....[1]....
        /*0500*/ 	.word	0x00000140


	//   ....[2]....
        /*0504*/ 	.word	0x00000190


	//   ....[3]....
        /*0508*/ 	.word	0x000003c0


	//   ....[4]....
        /*050c*/ 	.word	0x00000520


	//   ....[5]....
        /*0510*/ 	.word	0x00000640


	//   ....[6]....
        /*0514*/ 	.word	0x000007a0


	//   ....[7]....
        /*0518*/ 	.word	0x000016f0


	//   ....[8]....
        /*051c*/ 	.word	0x000033f0


	//   ....[9]....
        /*0520*/ 	.word	0x000034f0


	//   ....[10]....
        /*0524*/ 	.word	0x00003ce0


	//   ....[11]....
        /*0528*/ 	.word	0x00003d80


	//   ....[12]....
        /*052c*/ 	.word	0x00006e10


	//   ....[13]....
        /*0530*/ 	.word	0x00006e40


	//   ....[14]....
        /*0534*/ 	.word	0x00006e60


	//   ....[15]....
        /*0538*/ 	.word	0x00006e90


	//   ....[16]....
        /*053c*/ 	.word	0x000093c0


	//   ....[17]....
        /*0540*/ 	.word	0x00009420


	//   ....[18]....
        /*0544*/ 	.word	0x00009440


	//   ....[19]....
        /*0548*/ 	.word	0x00009460


	//   ....[20]....
        /*054c*/ 	.word	0x0000a3e0


	//   ....[21]....
        /*0550*/ 	.word	0x0000a3f0


	//   ....[22]....
        /*0554*/ 	.word	0x0000a400


	//   ....[23]....
        /*0558*/ 	.word	0x0000a410


	//   ....[24]....
        /*055c*/ 	.word	0x0000a420


	//   ....[25]....
        /*0560*/ 	.word	0x0000a430


	//   ....[26]....
        /*0564*/ 	.word	0x0000a440


	//   ....[27]....
        /*0568*/ 	.word	0x0000a450


	//   ....[28]....
        /*056c*/ 	.word	0x0000a480


	//   ....[29]....
        /*0570*/ 	.word	0x0000a490


	//   ....[30]....
        /*0574*/ 	.word	0x0000a4c0


	//   ....[31]....
        /*0578*/ 	.word	0x0000a4d0


	//   ....[32]....
        /*057c*/ 	.word	0x0000a500


	//   ....[33]....
        /*0580*/ 	.word	0x0000a510


	//   ....[34]....
        /*0584*/ 	.word	0x0000a520


	//   ....[35]....
        /*0588*/ 	.word	0x0000a550


	//   ....[36]....
        /*058c*/ 	.word	0x0000a580


	//   ....[37]....
        /*0590*/ 	.word	0x0000a590


	//   ....[38]....
        /*0594*/ 	.word	0x0000a5c0


	//   ....[39]....
        /*0598*/ 	.word	0x0000a5e0


	//   ....[40]....
        /*059c*/ 	.word	0x0000a5f0


	//   ....[41]....
        /*05a0*/ 	.word	0x0000a620


	//   ....[42]....
        /*05a4*/ 	.word	0x0000a680


	//   ....[43]....
        /*05a8*/ 	.word	0x0000a690


	//   ....[44]....
        /*05ac*/ 	.word	0x0000a6a0


	//   ....[45]....
        /*05b0*/ 	.word	0x0000a6d0


	//   ....[46]....
        /*05b4*/ 	.word	0x0000a700


	//   ....[47]....
        /*05b8*/ 	.word	0x0000a710


	//   ....[48]....
        /*05bc*/ 	.word	0x0000a720


	//   ....[49]....
        /*05c0*/ 	.word	0x0000a730


	//   ....[50]....
        /*05c4*/ 	.word	0x0000a740


	//   ....[51]....
        /*05c8*/ 	.word	0x0000a760


	//   ....[52]....
        /*05cc*/ 	.word	0x0000ad30


	//   ....[53]....
        /*05d0*/ 	.word	0x0000ad70


	//   ....[54]....
        /*05d4*/ 	.word	0x0000adb0


	//   ....[55]....
        /*05d8*/ 	.word	0x0000adf0


	//   ....[56]....
        /*05dc*/ 	.word	0x0000b390


	//   ....[57]....
        /*05e0*/ 	.word	0x0000b3d0


	//   ....[58]....
        /*05e4*/ 	.word	0x0000b490


	//   ....[59]....
        /*05e8*/ 	.word	0x0000b4b0


	//   ....[60]....
        /*05ec*/ 	.word	0x0000b570


	//   ....[61]....
        /*05f0*/ 	.word	0x0000b590


	//   ....[62]....
        /*05f4*/ 	.word	0x0000b660


	//   ....[63]....
        /*05f8*/ 	.word	0x0000b680


	//   ....[64]....
        /*05fc*/ 	.word	0x0000bf90


	//   ....[65]....
        /*0600*/ 	.word	0x0000bfb0


	//   ....[66]....
        /*0604*/ 	.word	0x0000c070


	//   ....[67]....
        /*0608*/ 	.word	0x0000c090


	//   ....[68]....
        /*060c*/ 	.word	0x0000c150


	//   ....[69]....
        /*0610*/ 	.word	0x0000c170


	//   ....[70]....
        /*0614*/ 	.word	0x0000c240


	//   ....[71]....
        /*0618*/ 	.word	0x0000c260


	//   ....[72]....
        /*061c*/ 	.word	0x0000c3a0


	//   ....[73]....
        /*0620*/ 	.word	0x0000c5b0


	//   ....[74]....
        /*0624*/ 	.word	0x0000c5e0


	//   ....[75]....
        /*0628*/ 	.word	0x0000c610


	//   ....[76]....
        /*062c*/ 	.word	0x0000c650


	//   ....[77]....
        /*0630*/ 	.word	0x0000c680


	//   ....[78]....
        /*0634*/ 	.word	0x0000c6b0


	//   ....[79]....
        /*0638*/ 	.word	0x0000c840


	//   ....[80]....
        /*063c*/ 	.word	0x0000c870


	//   ....[81]....
        /*0640*/ 	.word	0x0000c8a0


	//   ....[82]....
        /*0644*/ 	.word	0x0000c8d0


	//   ....[83]....
        /*0648*/ 	.word	0x0000c900


	//   ....[84]....
        /*064c*/ 	.word	0x0000c940


	//   ....[85]....
        /*0650*/ 	.word	0x0000c9d0


	//   ....[86]....
        /*0654*/ 	.word	0x0000ca10


	//   ....[87]....
        /*0658*/ 	.word	0x0000caa0


	//   ....[88]....
        /*065c*/ 	.word	0x0000de80


	//   ....[89]....
        /*0660*/ 	.word	0x0000ea10


	//   ....[90]....
        /*0664*/ 	.word	0x0000ea40


	//   ....[91]....
        /*0668*/ 	.word	0x0000eaf0


	//   ....[92]....
        /*066c*/ 	.word	0x0000eb00


	//   ....[93]....
        /*0670*/ 	.word	0x0000eb70


	//   ....[94]....
        /*0674*/ 	.word	0x0000eb80


	//   ....[95]....
        /*0678*/ 	.word	0x0000ebf0


	//   ....[96]....
        /*067c*/ 	.word	0x0000ec00


	//   ....[97]....
        /*0680*/ 	.word	0x0000ec70


	//   ....[98]....
        /*0684*/ 	.word	0x0000ec80


	//   ....[99]....
        /*0688*/ 	.word	0x0000ecf0


	//   ....[100]....
        /*068c*/ 	.word	0x0000ed00


	//   ....[101]....
        /*0690*/ 	.word	0x0000ed70


	//   ....[102]....
        /*0694*/ 	.word	0x0000ed80


	//   ....[103]....
        /*0698*/ 	.word	0x0000ed90


	//   ....[104]....
        /*069c*/ 	.word	0x0000edd0


	//   ....[105]....
        /*06a0*/ 	.word	0x00010c70


	//   ....[106]....
        /*06a4*/ 	.word	0x00010ca0


	//   ....[107]....
        /*06a8*/ 	.word	0x00010cd0


	//   ....[108]....
        /*06ac*/ 	.word	0x00010d00


	//   ....[109]....
        /*06b0*/ 	.word	0x00010d40


	//   ....[110]....
        /*06b4*/ 	.word	0x00010d50


	//   ....[111]....
        /*06b8*/ 	.word	0x00010d80


	//   ....[112]....
        /*06bc*/ 	.word	0x00010d90


	//   ....[113]....
        /*06c0*/ 	.word	0x00010ed0


	//   ....[114]....
        /*06c4*/ 	.word	0x00010f00


	//   ....[115]....
        /*06c8*/ 	.word	0x00010f30


	//   ....[116]....
        /*06cc*/ 	.word	0x00010f60


	//   ....[117]....
        /*06d0*/ 	.word	0x00010f90


	//   ....[118]....
        /*06d4*/ 	.word	0x00010fd0


	//   ....[119]....
        /*06d8*/ 	.word	0x00011050


	//   ....[120]....
        /*06dc*/ 	.word	0x00011090


	//   ....[121]....
        /*06e0*/ 	.word	0x000110e0


	//   ....[122]....
        /*06e4*/ 	.word	0x00011590


	//   ....[123]....
        /*06e8*/ 	.word	0x00011ab0


	//   ....[124]....
        /*06ec*/ 	.word	0x00011c70


	//   ....[125]....
        /*06f0*/ 	.word	0x00011ce0


	//   ....[126]....
        /*06f4*/ 	.word	0x00011d40


	//   ....[127]....
        /*06f8*/ 	.word	0x00011e30


	//   ....[128]....
        /*06fc*/ 	.word	0x00011e90


	//   ....[129]....
        /*0700*/ 	.word	0x00011f70


	//   ....[130]....
        /*0704*/ 	.word	0x00011fd0


	//   ....[131]....
        /*0708*/ 	.word	0x000120b0


	//   ....[132]....
        /*070c*/ 	.word	0x00012110


	//   ....[133]....
        /*0710*/ 	.word	0x000121f0


	//   ....[134]....
        /*0714*/ 	.word	0x00012250


	//   ....[135]....
        /*0718*/ 	.word	0x00012330


	//   ....[136]....
        /*071c*/ 	.word	0x00012390


	//   ....[137]....
        /*0720*/ 	.word	0x00012450


	//   ....[138]....
        /*0724*/ 	.word	0x000124d0


	//   ....[139]....
        /*0728*/ 	.word	0x00012590


	//   ....[140]....
        /*072c*/ 	.word	0x000128e0


	//----- nvinfo : EIATTR_REG_RECONFIG
	.align		4
.L_929:
        /*0730*/ 	.byte	0x01, 0x54
	.zero		2


	//----- nvinfo : EIATTR_SYSCALL_OFFSETS
	.align		4
        /*0734*/ 	.byte	0x04, 0x46
        /*0736*/ 	.short	(.L_931 - .L_930)


	//   ....[0]....
.L_930:
        /*0738*/ 	.word	0x000018d0


	//   ....[1]....
        /*073c*/ 	.word	0x0000d8c0


	//   ....[2]....
        /*0740*/ 	.word	0x0000da50


	//   ....[3]....
        /*0744*/ 	.word	0x0000dbb0


	//   ....[4]....
        /*0748*/ 	.word	0x0000dcf0


	//   ....[5]....
        /*074c*/ 	.word	0x0000e690


	//----- nvinfo : EIATTR_MBARRIER_INSTR_OFFSETS
	.align		4
.L_931:
        /*0750*/ 	.byte	0x04, 0x39
        /*0752*/ 	.short	(.L_933 - .L_932)


	//   ....[0]....
.L_932:
        /*0754*/ 	.word	0x00000270
        /*0758*/ 	.word	0x000000ff
        /*075c*/ 	.word	0x0002e800
        /*0760*/ 	.short	0x0100
        /*0762*/ 	.byte	0x08
	.zero		1


	//   ....[1]....
        /*0764*/ 	.word	0x00000280
        /*0768*/ 	.word	0x000000ff
        /*076c*/ 	.word	0x0002e820
        /*0770*/ 	.short	0x0100
        /*0772*/ 	.byte	0x08
	.zero		1


	//   ....[2]....
        /*0774*/ 	.word	0x00000370
        /*0778*/ 	.word	0x000000ff
        /*077c*/ 	.word	0x0002e830
        /*0780*/ 	.short	0x0100
        /*0782*/ 	.byte	0x08
	.zero		1


	//   ....[3]....
        /*0784*/ 	.word	0x00000380
        /*0788*/ 	.word	0x000000ff
        /*078c*/ 	.word	0x0002e840
        /*0790*/ 	.short	0x0100
        /*0792*/ 	.byte	0x08
	.zero		1


	//   ....[4]....
        /*0794*/ 	.word	0x00000390
        /*0798*/ 	.word	0x000000ff
        /*079c*/ 	.word	0x0002e838
        /*07a0*/ 	.short	0x0100
        /*07a2*/ 	.byte	0x08
	.zero		1


	//   ....[5]....
        /*07a4*/ 	.word	0x000003a0
        /*07a8*/ 	.word	0x000000ff
        /*07ac*/ 	.word	0x0002e848
        /*07b0*/ 	.short	0x0100
        /*07b2*/ 	.byte	0x08
	.zero		1


	//   ....[6]....
        /*07b4*/ 	.word	0x000004d0
        /*07b8*/ 	.word	0x000000ff
        /*07bc*/ 	.word	0x0002e850
        /*07c0*/ 	.short	0x0100
        /*07c2*/ 	.byte	0x08
	.zero		1


	//   ....[7]....
        /*07c4*/ 	.word	0x000004e0
        /*07c8*/ 	.word	0x000000ff
        /*07cc*/ 	.word	0x0002e860
        /*07d0*/ 	.short	0x0100
        /*07d2*/ 	.byte	0x08
	.zero		1


	//   ....[8]....
        /*07d4*/ 	.word	0x000004f0
        /*07d8*/ 	.word	0x000000ff
        /*07dc*/ 	.word	0x0002e858
        /*07e0*/ 	.short	0x0100
        /*07e2*/ 	.byte	0x08
	.zero		1


	//   ....[9]....
        /*07e4*/ 	.word	0x00000500
        /*07e8*/ 	.word	0x000000ff
        /*07ec*/ 	.word	0x0002e868
        /*07f0*/ 	.short	0x0100
        /*07f2*/ 	.byte	0x08
	.zero		1


	//   ....[10]....
        /*07f4*/ 	.word	0x000005f0
        /*07f8*/ 	.word	0x000000ff
        /*07fc*/ 	.word	0x0002e870
        /*0800*/ 	.short	0x0100
        /*0802*/ 	.byte	0x06
	.zero		1


	//   ....[11]....
        /*0804*/ 	.word	0x00000600
        /*0808*/ 	.word	0x000000ff
        /*080c*/ 	.word	0x0002e880
        /*0810*/ 	.short	0x0100
        /*0812*/ 	.byte	0x06
	.zero		1


	//   ....[12]....
        /*0814*/ 	.word	0x00000610
        /*0818*/ 	.word	0x000000ff
        /*081c*/ 	.word	0x0002e878
        /*0820*/ 	.short	0x0100
        /*0822*/ 	.byte	0x06
	.zero		1


	//   ....[13]....
        /*0824*/ 	.word	0x00000620
        /*0828*/ 	.word	0x000000ff
        /*082c*/ 	.word	0x0002e888
        /*0830*/ 	.short	0x0100
        /*0832*/ 	.byte	0x06
	.zero		1


	//   ....[14]....
        /*0834*/ 	.word	0x00000750
        /*0838*/ 	.word	0x000000ff
        /*083c*/ 	.word	0x0002e890
        /*0840*/ 	.short	0x0100
        /*0842*/ 	.byte	0x08
	.zero		1


	//   ....[15]....
        /*0844*/ 	.word	0x00000760
        /*0848*/ 	.word	0x000000ff
        /*084c*/ 	.word	0x0002e8a0
        /*0850*/ 	.short	0x0100
        /*0852*/ 	.byte	0x08
	.zero		1


	//   ....[16]....
        /*0854*/ 	.word	0x00000770
        /*0858*/ 	.word	0x000000ff
        /*085c*/ 	.word	0x0002e898
        /*0860*/ 	.short	0x0100
        /*0862*/ 	.byte	0x08
	.zero		1


	//   ....[17]....
        /*0864*/ 	.word	0x00000780
        /*0868*/ 	.word	0x000000ff
        /*086c*/ 	.word	0x0002e8a8
        /*0870*/ 	.short	0x0100
        /*0872*/ 	.byte	0x08
	.zero		1


	//   ....[18]....
        /*0874*/ 	.word	0x000008b0
        /*0878*/ 	.word	0x000000ff
        /*087c*/ 	.word	0x0002e8b0
        /*0880*/ 	.short	0x0100
        /*0882*/ 	.byte	0x08
	.zero		1


	//   ....[19]....
        /*0884*/ 	.word	0x000008c0
        /*0888*/ 	.word	0x000000ff
        /*088c*/ 	.word	0x0002e8c0
        /*0890*/ 	.short	0x0100
        /*0892*/ 	.byte	0x08
	.zero		1


	//   ....[20]....
        /*0894*/ 	.word	0x000008d0
        /*0898*/ 	.word	0x000000ff
        /*089c*/ 	.word	0x0002e8b8
        /*08a0*/ 	.short	0x0100
        /*08a2*/ 	.byte	0x08
	.zero		1


	//   ....[21]....
        /*08a4*/ 	.word	0x000008e0
        /*08a8*/ 	.word	0x000000ff
        /*08ac*/ 	.word	0x0002e8c8
        /*08b0*/ 	.short	0x0100
        /*08b2*/ 	.byte	0x08
	.zero		1


	//   ....[22]....
        /*08b4*/ 	.word	0x00001980
        /*08b8*/ 	.word	0x00000000
        /*08bc*/ 	.word	0x0002e800
        /*08c0*/ 	.short	0x010a
        /*08c2*/ 	.byte	0x3f
	.zero		1


	//   ....[23]....
        /*08c4*/ 	.word	0x00001a10
        /*08c8*/ 	.word	0x00000005
        /*08cc*/ 	.word	0x0002e830
        /*08d0*/ 	.short	0x010a
        /*08d2*/ 	.byte	0x3f
	.zero		1


	//   ....[24]....
        /*08d4*/ 	.word	0x00001aa0
        /*08d8*/ 	.word	0x00000005
        /*08dc*/ 	.word	0x0002e830
        /*08e0*/ 	.short	0x010a
        /*08e2*/ 	.byte	0x3f
	.zero		1


	//   ....[25]....
        /*08e4*/ 	.word	0x000040e0
        /*08e8*/ 	.word	0x0000003b
        /*08ec*/ 	.word	0x00000000
        /*08f0*/ 	.short	0x0101
        /*08f2*/ 	.byte	0x3f
	.zero		1


	//   ....[26]....
        /*08f4*/ 	.word	0x00005900
        /*08f8*/ 	.word	0x000000ff
        /*08fc*/ 	.word	0x0002e830
        /*0900*/ 	.short	0x010a
        /*0902*/ 	.byte	0x06
	.zero		1


	//   ....[27]....
        /*0904*/ 	.word	0x00005940
        /*0908*/ 	.word	0x000000ff
        /*090c*/ 	.word	0x0002e830
        /*0910*/ 	.short	0x010a
        /*0912*/ 	.byte	0x06
	.zero		1


	//   ....[28]....
        /*0914*/ 	.word	0x00006560
        /*0918*/ 	.word	0x000000ff
        /*091c*/ 	.word	0x0002e850
        /*0920*/ 	.short	0x010a
        /*0922*/ 	.byte	0x06
	.zero		1


	//   ....[29]....
        /*0924*/ 	.word	0x000065a0
        /*0928*/ 	.word	0x000000ff
        /*092c*/ 	.word	0x0002e850
        /*0930*/ 	.short	0x010a
        /*0932*/ 	.byte	0x06
	.zero		1


	//   ....[30]....
        /*0934*/ 	.word	0x000083b0
        /*0938*/ 	.word	0x00000005
        /*093c*/ 	.word	0x00000000
        /*0940*/ 	.short	0x0101
        /*0942*/ 	.byte	0x3f
	.zero		1


	//   ....[31]....
        /*0944*/ 	.word	0x000087d0
        /*0948*/ 	.word	0x0000000b
        /*094c*/ 	.word	0x00000000
        /*0950*/ 	.short	0x0101
        /*0952*/ 	.byte	0x3f
	.zero		1


	//   ....[32]....
        /*0954*/ 	.word	0x00008f20
        /*0958*/ 	.word	0x00000014
        /*095c*/ 	.word	0x0002e850
        /*0960*/ 	.short	0x010a
        /*0962*/ 	.byte	0x3f
	.zero		1


	//   ....[33]....
        /*0964*/ 	.word	0x00008fb0
        /*0968*/ 	.word	0x00000014
        /*096c*/ 	.word	0x0002e850
        /*0970*/ 	.short	0x010a
        /*0972*/ 	.byte	0x3f
	.zero		1


	//   ....[34]....
        /*0974*/ 	.word	0x00009700
        /*0978*/ 	.word	0x00000005
        /*097c*/ 	.word	0x00000000
        /*0980*/ 	.short	0x0101
        /*0982*/ 	.byte	0x3f
	.zero		1


	//   ....[35]....
        /*0984*/ 	.word	0x0000b3c0
        /*0988*/ 	.word	0x00000002
        /*098c*/ 	.word	0x00000000
        /*0990*/ 	.short	0x0101
        /*0992*/ 	.byte	0x3f
	.zero		1


	//   ....[36]....
        /*0994*/ 	.word	0x0000e110
        /*0998*/ 	.word	0x00000003
        /*099c*/ 	.word	0x0002e880
        /*09a0*/ 	.short	0x010a
        /*09a2*/ 	.byte	0x3f
	.zero		1


	//   ....[37]....
        /*09a4*/ 	.word	0x0000e2b0
        /*09a8*/ 	.word	0x00000003
        /*09ac*/ 	.word	0x0002e840
        /*09b0*/ 	.short	0x010a
        /*09b2*/ 	.byte	0x3f
	.zero		1


	//   ....[38]....
        /*09b4*/ 	.word	0x0000ee80
        /*09b8*/ 	.word	0x00000011
        /*09bc*/ 	.word	0x0002e800
        /*09c0*/ 	.short	0x0107
        /*09c2*/ 	.byte	0x3f
	.zero		1


	//   ....[39]....
        /*09c4*/ 	.word	0x0000ef70
        /*09c8*/ 	.word	0x00000011
        /*09cc*/ 	.word	0x0002e800
        /*09d0*/ 	.short	0x0101
        /*09d2*/ 	.byte	0x3f
	.zero		1


	//   ....[40]....
        /*09d4*/ 	.word	0x0000ef90
        /*09d8*/ 	.word	0x00000011
        /*09dc*/ 	.word	0x0002e820
        /*09e0*/ 	.short	0x010a
        /*09e2*/ 	.byte	0x3f
	.zero		1


	//   ....[41]....
        /*09e4*/ 	.word	0x0000f2d0
        /*09e8*/ 	.word	0x00000003
        /*09ec*/ 	.word	0x0002e880
        /*09f0*/ 	.short	0x010a
        /*09f2*/ 	.byte	0x3f
	.zero		1


	//   ....[42]....
        /*09f4*/ 	.word	0x0000f510
        /*09f8*/ 	.word	0x00000003
        /*09fc*/ 	.word	0x0002e840
        /*0a00*/ 	.short	0x010a
        /*0a02*/ 	.byte	0x3f
	.zero		1


	//   ....[43]....
        /*0a04*/ 	.word	0x0000f7e0
        /*0a08*/ 	.word	0x00000014
        /*0a0c*/ 	.word	0x0002e870
        /*0a10*/ 	.short	0x010a
        /*0a12*/ 	.byte	0x3f
	.zero		1


	//   ....[44]....
        /*0a14*/ 	.word	0x0000f850
        /*0a18*/ 	.word	0x00000014
        /*0a1c*/ 	.word	0x0002e860
        /*0a20*/ 	.short	0x010a
        /*0a22*/ 	.byte	0x3f
	.zero		1


	//   ....[45]....
        /*0a24*/ 	.word	0x0000ffe0
        /*0a28*/ 	.word	0x00000014
        /*0a2c*/ 	.word	0x0002e850
        /*0a30*/ 	.short	0x0101
        /*0a32*/ 	.byte	0x3f
	.zero		1


	//   ....[46]....
        /*0a34*/ 	.word	0x00010060
        /*0a38*/ 	.word	0x00000014
        /*0a3c*/ 	.word	0x00000000
        /*0a40*/ 	.short	0x0101
        /*0a42*/ 	.byte	0x3f
	.zero		1


	//   ....[47]....
        /*0a44*/ 	.word	0x00010290
        /*0a48*/ 	.word	0x00000010
        /*0a4c*/ 	.word	0x0002e870
        /*0a50*/ 	.short	0x010a
        /*0a52*/ 	.byte	0x3f
	.zero		1


	//   ....[48]....
        /*0a54*/ 	.word	0x00010300
        /*0a58*/ 	.word	0x00000010
        /*0a5c*/ 	.word	0x0002e860
        /*0a60*/ 	.short	0x010a
        /*0a62*/ 	.byte	0x3f
	.zero		1


	//   ....[49]....
        /*0a64*/ 	.word	0x00010980
        /*0a68*/ 	.word	0x00000010
        /*0a6c*/ 	.word	0x0002e850
        /*0a70*/ 	.short	0x0101
        /*0a72*/ 	.byte	0x3f
	.zero		1


	//   ....[50]....
        /*0a74*/ 	.word	0x000109c0
        /*0a78*/ 	.word	0x00000000
        /*0a7c*/ 	.word	0x00000000
        /*0a80*/ 	.short	0x0101
        /*0a82*/ 	.byte	0x3f
	.zero		1


	//   ....[51]....
        /*0a84*/ 	.word	0x00011510
        /*0a88*/ 	.word	0x00000000
        /*0a8c*/ 	.word	0x0002e820
        /*0a90*/ 	.short	0x010a
        /*0a92*/ 	.byte	0x3f
	.zero		1


	//   ....[52]....
        /*0a94*/ 	.word	0x000116d0
        /*0a98*/ 	.word	0x00000006
        /*0a9c*/ 	.word	0x00000000
        /*0aa0*/ 	.short	0x010a
        /*0aa2*/ 	.byte	0x3f
	.zero		1


	//   ....[53]....
        /*0aa4*/ 	.word	0x00011740
        /*0aa8*/ 	.word	0x00000007
        /*0aac*/ 	.word	0x00000000
        /*0ab0*/ 	.short	0x010a
        /*0ab2*/ 	.byte	0x3f
	.zero		1


	//   ....[54]....
        /*0ab4*/ 	.word	0x000117a0
        /*0ab8*/ 	.word	0x00000004
        /*0abc*/ 	.word	0x0002e860
        /*0ac0*/ 	.short	0x010a
        /*0ac2*/ 	.byte	0x3f
	.zero		1


	//   ....[55]....
        /*0ac4*/ 	.word	0x000117f0
        /*0ac8*/ 	.word	0x00000003
        /*0acc*/ 	.word	0x0002e860
        /*0ad0*/ 	.short	0x010a
        /*0ad2*/ 	.byte	0x3f
	.zero		1


	//   ....[56]....
        /*0ad4*/ 	.word	0x00011830
        /*0ad8*/ 	.word	0x00000004
        /*0adc*/ 	.word	0x0002e880
        /*0ae0*/ 	.short	0x010a
        /*0ae2*/ 	.byte	0x3f
	.zero		1


	//   ....[57]....
        /*0ae4*/ 	.word	0x00011850
        /*0ae8*/ 	.word	0x00000003
        /*0aec*/ 	.word	0x0002e880
        /*0af0*/ 	.short	0x010a
        /*0af2*/ 	.byte	0x3f
	.zero		1


	//   ....[58]....
        /*0af4*/ 	.word	0x000118b0
        /*0af8*/ 	.word	0x00000000
        /*0afc*/ 	.word	0x0002e800
        /*0b00*/ 	.short	0x010a
        /*0b02*/ 	.byte	0x3f
	.zero		1


	//   ....[59]....
        /*0b04*/ 	.word	0x00011900
        /*0b08*/ 	.word	0x00000005
        /*0b0c*/ 	.word	0x0002e830
        /*0b10*/ 	.short	0x010a
        /*0b12*/ 	.byte	0x3f
	.zero		1


	//   ....[60]....
        /*0b14*/ 	.word	0x00011960
        /*0b18*/ 	.word	0x00000007
        /*0b1c*/ 	.word	0x0002e830
        /*0b20*/ 	.short	0x010a
        /*0b22*/ 	.byte	0x3f
	.zero		1


	//   ....[61]....
        /*0b24*/ 	.word	0x000119c0
        /*0b28*/ 	.word	0x00000007
        /*0b2c*/ 	.word	0x0002e850
        /*0b30*/ 	.short	0x010a
        /*0b32*/ 	.byte	0x3f
	.zero		1


	//   ....[62]....
        /*0b34*/ 	.word	0x00011a10
        /*0b38*/ 	.word	0x00000014
        /*0b3c*/ 	.word	0x0002e850
        /*0b40*/ 	.short	0x010a
        /*0b42*/ 	.byte	0x3f
	.zero		1


	//   ....[63]....
        /*0b44*/ 	.word	0x00011b60
        /*0b48*/ 	.word	0x00000003
        /*0b4c*/ 	.word	0x0002e880
        /*0b50*/ 	.short	0x010a
        /*0b52*/ 	.byte	0x3f
	.zero		1


	//   ....[64]....
        /*0b54*/ 	.word	0x00011bb0
        /*0b58*/ 	.word	0x00000003
        /*0b5c*/ 	.word	0x0002e840
        /*0b60*/ 	.short	0x010a
        /*0b62*/ 	.byte	0x3f
	.zero		1


	//   ....[65]....
        /*0b64*/ 	.word	0x000125d0
        /*0b68*/ 	.word	0x00000011
        /*0b6c*/ 	.word	0x0002e820
        /*0b70*/ 	.short	0x010a
        /*0b72*/ 	.byte	0x3f
	.zero		1


	//   ....[66]....
        /*0b74*/ 	.word	0x00012620
        /*0b78*/ 	.word	0x00000003
        /*0b7c*/ 	.word	0x0002e880
        /*0b80*/ 	.short	0x010a
        /*0b82*/ 	.byte	0x3f
	.zero		1


	//   ....[67]....
        /*0b84*/ 	.word	0x00012670
        /*0b88*/ 	.word	0x00000003
        /*0b8c*/ 	.word	0x0002e840
        /*0b90*/ 	.short	0x010a
        /*0b92*/ 	.byte	0x3f
	.zero		1


	//   ....[68]....
        /*0b94*/ 	.word	0x000126c0
        /*0b98*/ 	.word	0x00000014
        /*0b9c*/ 	.word	0x0002e870
        /*0ba0*/ 	.short	0x010a
        /*0ba2*/ 	.byte	0x3f
	.zero		1


	//   ....[69]....
        /*0ba4*/ 	.word	0x00012710
        /*0ba8*/ 	.word	0x00000014
        /*0bac*/ 	.word	0x0002e860
        /*0bb0*/ 	.short	0x010a
        /*0bb2*/ 	.byte	0x3f
	.zero		1


	//   ....[70]....
        /*0bb4*/ 	.word	0x00012760
        /*0bb8*/ 	.word	0x00000010
        /*0bbc*/ 	.word	0x0002e870
        /*0bc0*/ 	.short	0x010a
        /*0bc2*/ 	.byte	0x3f
	.zero		1


	//   ....[71]....
        /*0bc4*/ 	.word	0x000127b0
        /*0bc8*/ 	.word	0x00000010
        /*0bcc*/ 	.word	0x0002e860
        /*0bd0*/ 	.short	0x010a
        /*0bd2*/ 	.byte	0x3f
	.zero		1


	//   ....[72]....
        /*0bd4*/ 	.word	0x00012800
        /*0bd8*/ 	.word	0x00000000
        /*0bdc*/ 	.word	0x0002e820
        /*0be0*/ 	.short	0x010a
        /*0be2*/ 	.byte	0x3f
	.zero		1


	//   ....[73]....
        /*0be4*/ 	.word	0x000129a0
        /*0be8*/ 	.word	0x00000006
        /*0bec*/ 	.word	0x00000000
        /*0bf0*/ 	.short	0x010a
        /*0bf2*/ 	.byte	0x3f
	.zero		1


	//   ....[74]....
        /*0bf4*/ 	.word	0x000129f0
        /*0bf8*/ 	.word	0x00000007
        /*0bfc*/ 	.word	0x00000000
        /*0c00*/ 	.short	0x010a
        /*0c02*/ 	.byte	0x3f
	.zero		1


	//   ....[75]....
        /*0c04*/ 	.word	0x00012a40
        /*0c08*/ 	.word	0x00000004
        /*0c0c*/ 	.word	0x0002e860
        /*0c10*/ 	.short	0x010a
        /*0c12*/ 	.byte	0x3f
	.zero		1


	//   ....[76]....
        /*0c14*/ 	.word	0x00012a90
        /*0c18*/ 	.word	0x00000003
        /*0c1c*/ 	.word	0x0002e860
        /*0c20*/ 	.short	0x010a
        /*0c22*/ 	.byte	0x3f
	.zero		1


	//   ....[77]....
        /*0c24*/ 	.word	0x00012ae0
        /*0c28*/ 	.word	0x00000004
        /*0c2c*/ 	.word	0x0002e880
        /*0c30*/ 	.short	0x010a
        /*0c32*/ 	.byte	0x3f
	.zero		1


	//----- nvinfo : EIATTR_NUM_MBARRIERS
	.align		4
.L_933:
        /*0c34*/ 	.byte	0x03, 0x38
        /*0c36*/ 	.short	0x0016


	//----- nvinfo : EIATTR_EXIT_INSTR_OFFSETS
	.align		4
        /*0c38*/ 	.byte	0x04, 0x1c
        /*0c3a*/ 	.short	(.L_935 - .L_934)


	//   ....[0]....
.L_934:
        /*0c3c*/ 	.word	0x00000a80


	//   ....[1]....
        /*0c40*/ 	.word	0x0000c350


	//   ....[2]....
        /*0c44*/ 	.word	0x000118a0


	//----- nvinfo : EIATTR_MAX_THREADS
	.align		4
.L_935:
        /*0c48*/ 	.byte	0x04, 0x05
        /*0c4a*/ 	.short	(.L_937 - .L_936)
.L_936:
        /*0c4c*/ 	.word	0x00000180
        /*0c50*/ 	.word	0x00000001
        /*0c54*/ 	.word	0x00000001


	//----- nvinfo : EIATTR_CRS_STACK_SIZE
	.align		4
.L_937:
        /*0c58*/ 	.byte	0x04, 0x1e
        /*0c5a*/ 	.short	(.L_939 - .L_938)
.L_938:
        /*0c5c*/ 	.word	0x00000000


	//----- nvinfo : EIATTR_CBANK_PARAM_SIZE
	.align		4
.L_939:
        /*0c60*/ 	.byte	0x03, 0x19
        /*0c62*/ 	.short	0x0af0


	//----- nvinfo : EIATTR_PARAM_CBANK
	.align		4
        /*0c64*/ 	.byte	0x04, 0x0a
        /*0c66*/ 	.short	(.L_941 - .L_940)
	.align		4
.L_940:
        /*0c68*/ 	.word	index@(.nv.constant0._ZN7cutlass13device_kernelIN5flash11enable_sm90INS1_16FlashAttnFwdSm90INS1_25CollectiveMainloopFwdSm90ILi2EN4cute5tupleIJNS5_1CILi1EEES8_S8_EEENS6_IJNS7_ILi128EEENS7_ILi224EEESA_EEELi128ENS_12float_e4m3_tEfNS_4arch4Sm90ELb0ELb0ELb0ELb1ELb0ELb0ELb0ELb1ELb1ELb1ELb0ELb0EEENS1_21CollectiveEpilogueFwdINS6_IJSA_SA_SB_EEES9_NS_10bfloat16_tESF_Li256ELb1ELb1ELb0ELb1EEENS1_36VarlenDynamicPersistentTileSchedulerILi128ELi224ELi256ELi128ELb0ELb1ELb1ELb0ELb1ELb1EEEEEEEEEvNT_6ParamsE)
        /*0c6c*/ 	.short	0x0210
        /*0c6e*/ 	.short	0x0af0


	//----- nvinfo : EIATTR_SW_WAR
	.align		4
.L_941:
        /*0c70*/ 	.byte	0x04, 0x36
        /*0c72*/ 	.short	(.L_943 - .L_942)
.L_942:
        /*0c74*/ 	.word	0x00000008
.L_943:


//--------------------- .nv.info._ZN7cutlass13device_kernelIN5flash11enable_sm90INS1_16FlashAttnFwdSm90INS1_25CollectiveMainloopFwdSm90ILi2EN4cute5tupleIJNS5_1CILi1EEES8_S8_EEENS6_IJNS7_ILi128EEENS7_ILi224EEESA_EEELi128ENS_12float_e4m3_tEfNS_4arch4Sm90ELb0ELb0ELb0ELb1ELb0ELb1ELb0ELb1ELb1ELb1ELb0ELb0EEENS1_21CollectiveEpilogueFwdINS6_IJSA_SA_SB_EEES9_NS_10bfloat16_tESF_Li256ELb1ELb1ELb0ELb1EEENS1_36VarlenDynamicPersistentTileSchedulerILi128ELi224ELi256ELi128ELb0ELb1ELb1ELb0ELb1ELb1EEEEEEEEEvNT_6ParamsE --------------------------
	.section	.nv.info._ZN7cutlass13device_kernelIN5flash11enable_sm90INS1_16FlashAttnFwdSm90INS1_25CollectiveMainloopFwdSm90ILi2EN4cute5tupleIJNS5_1CILi1EEES8_S8_EEENS6_IJNS7_ILi128EEENS7_ILi224EEESA_EEELi128ENS_12float_e4m3_tEfNS_4arch4Sm90ELb0ELb0ELb0ELb1ELb0ELb1ELb0ELb1ELb1ELb1ELb0ELb0EEENS1_21CollectiveEpilogueFwdINS6_IJSA_SA_SB_EEES9_NS_10bfloat16_tESF_Li256ELb1ELb1ELb0ELb1EEENS1_36VarlenDynamicPersistentTileSchedulerILi128ELi224ELi256ELi128ELb0ELb1ELb1ELb0ELb1ELb1EEEEEEEEEvNT_6ParamsE,"",@"SHT_CUDA_INFO"
	.sectionflags	@""
	.align	4


	//----- nvinfo : EIATTR_CUDA_API_VERSION
	.align		4
        /*0000*/ 	.byte	0x04, 0x37
        /*0002*/ 	.short	(.L_945 - .L_944)
.L_944:
        /*0004*/ 	.word	0x00000082


	//----- nvinfo : EIATTR_KPARAM_INFO
	.align		4
.L_945:
        /*0008*/ 	.byte	0x04, 0x17
        /*000a*/ 	.short	(.L_947 - .L_946)
.L_946:
        /*000c*/ 	.word	0x00000000
        /*0010*/ 	.short	0x0000
        /*0012*/ 	.short	0x0070
        /*0014*/ 	.byte	0x00, 0xf0, 0x01, 0x2a


	//----- nvinfo : EIATTR_SPARSE_MMA_MASK
	.align		4
.L_947:
        /*0018*/ 	.byte	0x03, 0x50
        /*001a*/ 	.short	0x0000


	//----- nvinfo : EIATTR_MAXREG_COUNT
	.align		4
        /*001c*/ 	.byte	0x03, 0x1b
        /*001e*/ 	.short	0x00a8


	//----- nvinfo : EIATTR_NUM_BARRIERS
	.align		4
        /*0020*/ 	.byte	0x02, 0x4c
        /*0022*/ 	.byte	0x10
	.zero		1


	//----- nvinfo : EIATTR_EXTERNS
	.align		4
        /*0024*/ 	.byte	0x04, 0x0f
        /*0026*/ 	.short	(.L_949 - .L_948)


	//   ....[0]....
	.align		4
.L_948:
        /*0028*/ 	.word	index@(__assertfail)


	//----- nvinfo : EIATTR_ANNOTATIONS
	.align		4
.L_949:
        /*002c*/ 	.byte	0x04, 0x55
        /*002e*/ 	.short	(.L_951 - .L_950)


	//   ....[0]....
.L_950:
        /* <DEDUP_REMOVED lines=156> */


	//----- nvinfo : EIATTR_MERCURY_ISA_VERSION
	.align		4
.L_951:
        /*09d8*/ 	.byte	0x03, 0x5f
        /*09da*/ 	.short	0x0101


	//----- nvinfo : EIATTR_UNUSED_LOAD_BYTE_OFFSET
	.align		4
        /*09dc*/ 	.byte	0x04, 0x44
        /*09de*/ 	.short	(.L_953 - .L_952)


	//   ....[0]....
.L_952:
        /*09e0*/ 	.word	0x00000b10
        /*09e4*/ 	.word	0x0000fff0


	//   ....[1]....
        /*09e8*/ 	.word	0x0001a430
        /*09ec*/ 	.word	0x0000fff0


	//----- nvinfo : EIATTR_INT_WARP_WIDE_INSTR_OFFSETS
	.align		4
.L_953:
        /*09f0*/ 	.byte	0x04, 0x31
        /*09f2*/ 	.short	(.L_955 - .L_954)


	//   ....[0]....
.L_954:
        /*09f4*/ 	.word	0x00000190


	//   ....[1]....
        /*09f8*/ 	.word	0x000001d0


	//   ....[2]....
        /*09fc*/ 	.word	0x00000240


	//   ....[3]....
        /*0a00*/ 	.word	0x0001f110


	//   ....[4]....
        /*0a04*/ 	.word	0x0001f170


	//   ....[5]....
        /*0a08*/ 	.word	0x00022080


	//   ....[6]....
        /*0a0c*/ 	.word	0x000220e0


	//----- nvinfo : EIATTR_COOP_GROUP_MASK_REGIDS
	.align		4
.L_955:
        /*0a10*/ 	.byte	0x04, 0x29
        /*0a12*/ 	.short	(.L_957 - .L_956)


	//   ....[0]....
.L_956:
        /*0a14*/ 	.word	0xffffffff


	//   ....[1]....
        /*0a18*/ 	.word	0xffffffff


	//   ....[2]....
        /*0a1c*/ 	.word	0xffffffff


	//   ....[3]....
        /*0a20*/ 	.word	0xffffffff


	//   ....[4]....
        /*0a24*/ 	.word	0xffffffff


	//   ....[5]....
        /*0a28*/ 	.word	0xffffffff


	//   ....[6]....
        /*0a2c*/ 	.word	0xffffffff


	//   ....[7]....
        /*0a30*/ 	.word	0xffffffff


	//   ....[8]....
        /*0a34*/ 	.word	0xffffffff


	//   ....[9]....
        /*0a38*/ 	.word	0xffffffff


	//   ....[10]....
        /*0a3c*/ 	.word	0xffffffff


	//   ....[11]....
        /*0a40*/ 	.word	0xffffffff


	//   ....[12]....
        /*0a44*/ 	.word	0xffffffff


	//   ....[13]....
        /*0a48*/ 	.word	0xffffffff


	//   ....[14]....
        /*0a4c*/ 	.word	0xffffffff


	//   ....[15]....
        /*0a50*/ 	.word	0xffffffff


	//   ....[16]....
        /*0a54*/ 	.word	0xffffffff


	//   ....[17]....
        /*0a58*/ 	.word	0xffffffff


	//   ....[18]....
        /*0a5c*/ 	.word	0xffffffff


	//   ....[19]....
        /*0a60*/ 	.word	0xffffffff


	//   ....[20]....
        /*0a64*/ 	.word	0xffffffff


	//   ....[21]....
        /*0a68*/ 	.word	0xffffffff


	//   ....[22]....
        /*0a6c*/ 	.word	0xffffffff


	//   ....[23]....
        /*0a70*/ 	.word	0xffffffff


	//   ....[24]....
        /*0a74*/ 	.word	0xffffffff


	//   ....[25]....
        /*0a78*/ 	.word	0xffffffff


	//   ....[26]....
        /*0a7c*/ 	.word	0xffffffff


	//   ....[27]....
        /*0a80*/ 	.word	0xffffffff


	//   ....[28]....
        /*0a84*/ 	.word	0xffffffff


	//   ....[29]....
        /*0a88*/ 	.word	0xffffffff


	//   ....[30]....
        /*0a8c*/ 	.word	0xffffffff


	//   ....[31]....
        /*0a90*/ 	.word	0xffffffff


	//   ....[32]....
        /*0a94*/ 	.word	0xffffffff


	//   ....[33]....
        /*0a98*/ 	.word	0xffffffff


	//   ....[34]....
        /*0a9c*/ 	.word	0xffffffff


	//   ....[35]....
        /*0aa0*/ 	.word	0xffffffff


	//   ....[36]....
        /*0aa4*/ 	.word	0xffffffff


	//   ....[37]....
        /*0aa8*/ 	.word	0xffffffff


	//   ....[38]....
        /*0aac*/ 	.word	0xffffffff


	//   ....[39]....
        /*0ab0*/ 	.word	0xffffffff


	//   ....[40]....
        /*0ab4*/ 	.word	0xffffffff


	//   ....[41]....
        /*0ab8*/ 	.word	0xffffffff


	//   ....[42]....
        /*0abc*/ 	.word	0xffffffff


	//   ....[43]....
        /*0ac0*/ 	.word	0xffffffff


	//   ....[44]....
        /*0ac4*/ 	.word	0xffffffff


	//   ....[45]....
        /*0ac8*/ 	.word	0xffffffff


	//   ....[46]....
        /*0acc*/ 	.word	0xffffffff


	//   ....[47]....
        /*0ad0*/ 	.word	0xffffffff


	//   ....[48]....
        /*0ad4*/ 	.word	0xffffffff


	//   ....[49]....
        /*0ad8*/ 	.word	0xffffffff


	//   ....[50]....
        /*0adc*/ 	.word	0xffffffff


	//   ....[51]....
        /*0ae0*/ 	.word	0xffffffff


	//   ....[52]....
        /*0ae4*/ 	.word	0xffffffff


	//   ....[53]....
        /*0ae8*/ 	.word	0xffffffff


	//   ....[54]....
        /*0aec*/ 	.word	0xffffffff


	//   ....[55]....
        /*0af0*/ 	.word	0xffffffff


	//   ....[56]....
        /*0af4*/ 	.word	0xffffffff


	//   ....[57]....
        /*0af8*/ 	.word	0xffffffff


	//   ....[58]....
        /*0afc*/ 	.word	0xffffffff


	//   ....[59]....
        /*0b00*/ 	.word	0xffffffff


	//   ....[60]....
        /*0b04*/ 	.word	0xffffffff


	//   ....[61]....
        /*0b08*/ 	.word	0xffffffff


	//   ....[62]....
        /*0b0c*/ 	.word	0xffffffff


	//   ....[63]....
        /*0b10*/ 	.word	0xffffffff


	//   ....[64]....
        /*0b14*/ 	.word	0xffffffff


	//   ....[65]....
        /*0b18*/ 	.word	0xffffffff


	//   ....[66]....
        /*0b1c*/ 	.word	0xffffffff


	//   ....[67]....
        /*0b20*/ 	.word	0xffffffff


	//   ....[68]....
        /*0b24*/ 	.word	0xffffffff


	//   ....[69]....
        /*0b28*/ 	.word	0xffffffff


	//   ....[70]....
        /*0b2c*/ 	.word	0xffffffff


	//   ....[71]....
        /*0b30*/ 	.word	0xffffffff


	//   ....[72]....
        /*0b34*/ 	.word	0xffffffff


	//   ....[73]....
        /*0b38*/ 	.word	0xffffffff


	//   ....[74]....
        /*0b3c*/ 	.word	0xffffffff


	//   ....[75]....
        /*0b40*/ 	.word	0xffffffff


	//   ....[76]....
        /*0b44*/ 	.word	0xffffffff


	//   ....[77]....
        /*0b48*/ 	.word	0xffffffff


	//   ....[78]....
        /*0b4c*/ 	.word	0xffffffff


	//   ....[79]....
        /*0b50*/ 	.word	0xffffffff


	//   ....[80]....
        /*0b54*/ 	.word	0xffffffff


	//   ....[81]....
        /*0b58*/ 	.word	0xffffffff


	//   ....[82]....
        /*0b5c*/ 	.word	0xffffffff


	//   ....[83]....
        /*0b60*/ 	.word	0xffffffff


	//   ....[84]....
        /*0b64*/ 	.word	0xffffffff


	//   ....[85]....
        /*0b68*/ 	.word	0xffffffff


	//   ....[86]....
        /*0b6c*/ 	.word	0xffffffff


	//   ....[87]....
        /*0b70*/ 	.word	0xffffffff


	//   ....[88]....
        /*0b74*/ 	.word	0xffffffff


	//   ....[89]....
        /*0b78*/ 	.word	0xffffffff


	//   ....[90]....
        /*0b7c*/ 	.word	0xffffffff


	//   ....[91]....
        /*0b80*/ 	.word	0xffffffff


	//   ....[92]....
        /*0b84*/ 	.word	0xffffffff


	//   ....[93]....
        /*0b88*/ 	.word	0xffffffff


	//   ....[94]....
        /*0b8c*/ 	.word	0xffffffff


	//   ....[95]....
        /*0b90*/ 	.word	0xffffffff


	//   ....[96]....
        /*0b94*/ 	.word	0xffffffff


	//   ....[97]....
        /*0b98*/ 	.word	0xffffffff


	//   ....[98]....
        /*0b9c*/ 	.word	0xffffffff


	//   ....[99]....
        /*0ba0*/ 	.word	0xffffffff


	//   ....[100]....
        /*0ba4*/ 	.word	0xffffffff


	//   ....[101]....
        /*0ba8*/ 	.word	0xffffffff


	//   ....[102]....
        /*0bac*/ 	.word	0xffffffff


	//   ....[103]....
        /*0bb0*/ 	.word	0xffffffff


	//   ....[104]....
        /*0bb4*/ 	.word	0xffffffff


	//   ....[105]....
        /*0bb8*/ 	.word	0xffffffff


	//   ....[106]....
        /*0bbc*/ 	.word	0xffffffff


	//   ....[107]....
        /*0bc0*/ 	.word	0xffffffff


	//   ....[108]....
        /*0bc4*/ 	.word	0xffffffff


	//   ....[109]....
        /*0bc8*/ 	.word	0xffffffff


	//   ....[110]....
        /*0bcc*/ 	.word	0xffffffff


	//   ....[111]....
        /*0bd0*/ 	.word	0xffffffff


	//   ....[112]....
        /*0bd4*/ 	.word	0xffffffff


	//   ....[113]....
        /*0bd8*/ 	.word	0xffffffff


	//   ....[114]....
        /*0bdc*/ 	.word	0xffffffff


	//   ....[115]....
        /*0be0*/ 	.word	0xffffffff


	//   ....[116]....
        /*0be4*/ 	.word	0xffffffff


	//   ....[117]....
        /*0be8*/ 	.word	0xffffffff


	//   ....[118]....
        /*0bec*/ 	.word	0xffffffff


	//   ....[119]....
        /*0bf0*/ 	.word	0xffffffff


	//   ....[120]....
        /*0bf4*/ 	.word	0xffffffff


	//   ....[121]....
        /*0bf8*/ 	.word	0xffffffff


	//   ....[122]....
        /*0bfc*/ 	.word	0xffffffff


	//   ....[123]....
        /*0c00*/ 	.word	0xffffffff


	//   ....[124]....
        /*0c04*/ 	.word	0xffffffff


	//   ....[125]....
        /*0c08*/ 	.word	0xffffffff


	//   ....[126]....
        /*0c0c*/ 	.word	0xffffffff


	//   ....[127]....
        /*0c10*/ 	.word	0xffffffff


	//   ....[128]....
        /*0c14*/ 	.word	0xffffffff


	//   ....[129]....
        /*0c18*/ 	.word	0xffffffff


	//   ....[130]....
        /*0c1c*/ 	.word	0xffffffff


	//   ....[131]....
        /*0c20*/ 	.word	0xffffffff


	//   ....[132]....
        /*0c24*/ 	.word	0x0500000f


	//   ....[133]....
        /*0c28*/ 	.word	0x0500000f


	//   ....[134]....
        /*0c2c*/ 	.word	0x0500000f


	//   ....[135]....
        /*0c30*/ 	.word	0x0500000f


	//   ....[136]....
        /*0c34*/ 	.word	0x0500000f


	//   ....[137]....
        /*0c38*/ 	.word	0x0500000f


	//   ....[138]....
        /*0c3c*/ 	.word	0x0500000f


	//   ....[139]....
        /*0c40*/ 	.word	0x0500000f


	//   ....[140]....
        /*0c44*/ 	.word	0x0500000f


	//   ....[141]....
        /*0c48*/ 	.word	0x0500000f


	//   ....[142]....
        /*0c4c*/ 	.word	0x0500000f


	//   ....[143]....
        /*0c50*/ 	.word	0x0500000f


	//   ....[144]....
        /*0c54*/ 	.word	0x0500000f


	//   ....[145]....
        /*0c58*/ 	.word	0x0500000f


	//   ....[146]....
        /*0c5c*/ 	.word	0x0500000f


	//   ....[147]....
        /*0c60*/ 	.word	0x0500000f


	//   ....[148]....
        /*0c64*/ 	.word	0x0500000f


	//   ....[149]....
        /*0c68*/ 	.word	0x0500000f


	//   ....[150]....
        /*0c6c*/ 	.word	0x0500000f


	//   ....[151]....
        /*0c70*/ 	.word	0x0500000f


	//   ....[152]....
        /*0c74*/ 	.word	0x0500000f


	//   ....[153]....
        /*0c78*/ 	.word	0x0500000f


	//   ....[154]....
        /*0c7c*/ 	.word	0x0500000f


	//   ....[155]....
        /*0c80*/ 	.word	0x0500000f


	//   ....[156]....
        /*0c84*/ 	.word	0x0500000f


	//   ....[157]....
        /*0c88*/ 	.word	0x0500000f


	//   ....[158]....
        /*0c8c*/ 	.word	0x0500000f


	//   ....[159]....
        /*0c90*/ 	.word	0x0500000f


	//   ....[160]....
        /*0c94*/ 	.word	0x0500000f


	//   ....[161]....
        /*0c98*/ 	.word	0x0500000f


	//   ....[162]....
        /*0c9c*/ 	.word	0x0500000f


	//   ....[163]....
        /*0ca0*/ 	.word	0x0500000f


	//   ....[164]....
        /*0ca4*/ 	.word	0x0500000f


	//   ....[165]....
        /*0ca8*/ 	.word	0x0500000f


	//   ....[166]....
        /*0cac*/ 	.word	0x0500000f


	//   ....[167]....
        /*0cb0*/ 	.word	0x0500000f


	//   ....[168]....
        /*0cb4*/ 	.word	0x0500000f


	//   ....[169]....
        /*0cb8*/ 	.word	0x0500000f


	//   ....[170]....
        /*0cbc*/ 	.word	0x0500000f


	//   ....[171]....
        /*0cc0*/ 	.word	0x0500000f


	//   ....[172]....
        /*0cc4*/ 	.word	0x0500000f


	//   ....[173]....
        /*0cc8*/ 	.word	0x0500000f


	//   ....[174]....
        /*0ccc*/ 	.word	0x0500000f


	//   ....[175]....
        /*0cd0*/ 	.word	0x0500000f


	//   ....[176]....
        /*0cd4*/ 	.word	0x0500000f


	//   ....[177]....
        /*0cd8*/ 	.word	0x0500000f


	//   ....[178]....
        /*0cdc*/ 	.word	0x0500000f


	//   ....[179]....
        /*0ce0*/ 	.word	0x0500000f


	//   ....[180]....
        /*0ce4*/ 	.word	0x0500000f


	//   ....[181]....
        /*0ce8*/ 	.word	0x0500000f


	//   ....[182]....
        /*0cec*/ 	.word	0x0500000f


	//   ....[183]....
        /*0cf0*/ 	.word	0x0500000f


	//   ....[184]....
        /*0cf4*/ 	.word	0x0500000f


	//   ....[185]....
        /*0cf8*/ 	.word	0x0500000f


	//   ....[186]....
        /*0cfc*/ 	.word	0x0500000f


	//   ....[187]....
        /*0d00*/ 	.word	0x0500000f


	//   ....[188]....
        /*0d04*/ 	.word	0x0500000f


	//   ....[189]....
        /*0d08*/ 	.word	0x0500000f


	//   ....[190]....
        /*0d0c*/ 	.word	0x0500000f


	//   ....[191]....
        /*0d10*/ 	.word	0x0500000f


	//   ....[192]....
        /*0d14*/ 	.word	0x0500000f


	//   ....[193]....
        /*0d18*/ 	.word	0x0500000f


	//   ....[194]....
        /*0d1c*/ 	.word	0x0500000f


	//   ....[195]....
        /*0d20*/ 	.word	0x0500000f


	//   ....[196]....
        /*0d24*/ 	.word	0x0500000f


	//   ....[197]....
        /*0d28*/ 	.word	0x0500000f


	//   ....[198]....
        /*0d2c*/ 	.word	0x0500000f


	//   ....[199]....
        /*0d30*/ 	.word	0x0500000f


	//   ....[200]....
        /*0d34*/ 	.word	0x0500000f


	//   ....[201]....
        /*0d38*/ 	.word	0x0500000f


	//   ....[202]....
        /*0d3c*/ 	.word	0x0500000f


	//   ....[203]....
        /*0d40*/ 	.word	0x0500000f


	//   ....[204]....
        /*0d44*/ 	.word	0x0500000f


	//   ....[205]....
        /*0d48*/ 	.word	0x0500000f


	//   ....[206]....
        /*0d4c*/ 	.word	0x0500000f


	//   ....[207]....
        /*0d50*/ 	.word	0x0500000f


	//   ....[208]....
        /*0d54*/ 	.word	0x0500000f


	//   ....[209]....
        /*0d58*/ 	.word	0x0500000f


	//   ....[210]....
        /*0d5c*/ 	.word	0x0500000f


	//   ....[211]....
        /*0d60*/ 	.word	0x0500000f


	//   ....[212]....
        /*0d64*/ 	.word	0x0500000f


	//   ....[213]....
        /*0d68*/ 	.word	0x0500000f


	//   ....[214]....
        /*0d6c*/ 	.word	0x0500000f


	//   ....[215]....
        /*0d70*/ 	.word	0x0500000f


	//   ....[216]....
        /*0d74*/ 	.word	0x0500000f


	//----- nvinfo : EIATTR_COOP_GROUP_INSTR_OFFSETS
	.align		4
.L_957:
        /*0d78*/ 	.byte	0x04, 0x28
        /*0d7a*/ 	.short	(.L_959 - .L_958)


	//   ....[0]....
.L_958:
        /*0d7c*/ 	.word	0x00000070


	//   ....[1]....
        /*0d80*/ 	.word	0x000001a0


	//   ....[2]....
        /*0d84*/ 	.word	0x000001f0


	//   ....[3]....
        /*0d88*/ 	.word	0x00000420


	//   ....[4]....
        /*0d8c*/ 	.word	0x00000580


	//   ....[5]....
        /*0d90*/ 	.word	0x000006a0


	//   ....[6]....
        /*0d94*/ 	.word	0x00000800


	//   ....[7]....
        /*0d98*/ 	.word	0x0000ce80


	//   ....[8]....
        /*0d9c*/ 	.word	0x0000d440


	//   ....[9]....
        /*0da0*/ 	.word	0x0000d450


	//   ....[10]....
        /*0da4*/ 	.word	0x0000d460


	//   ....[11]....
        /*0da8*/ 	.word	0x0000d470


	//   ....[12]....
        /*0dac*/ 	.word	0x0000f390


	//   ....[13]....
        /*0db0*/ 	.word	0x0000f3a0


	//   ....[14]....
        /*0db4*/ 	.word	0x0000f3b0


	//   ....[15]....
        /*0db8*/ 	.word	0x0000f3c0


	//   ....[16]....
        /*0dbc*/ 	.word	0x00013260


	//   ....[17]....
        /*0dc0*/ 	.word	0x00013360


	//   ....[18]....
        /*0dc4*/ 	.word	0x00013c60


	//   ....[19]....
        /*0dc8*/ 	.word	0x00013d20


	//   ....[20]....
        /*0dcc*/ 	.word	0x00017700


	//   ....[21]....
        /*0dd0*/ 	.word	0x00017710


	//   ....[22]....
        /*0dd4*/ 	.word	0x00017750


	//   ....[23]....
        /*0dd8*/ 	.word	0x00017770


	//   ....[24]....
        /*0ddc*/ 	.word	0x00019c00


	//   ....[25]....
        /*0de0*/ 	.word	0x00019c10


	//   ....[26]....
        /*0de4*/ 	.word	0x00019c90


	//   ....[27]....
        /*0de8*/ 	.word	0x00019ca0


	//   ....[28]....
        /*0dec*/ 	.word	0x0001aaa0


	//   ....[29]....
        /*0df0*/ 	.word	0x0001aad0


	//   ....[30]....
        /*0df4*/ 	.word	0x0001ab00


	//   ....[31]....
        /*0df8*/ 	.word	0x0001ab30


	//   ....[32]....
        /*0dfc*/ 	.word	0x0001ab60


	//   ....[33]....
        /*0e00*/ 	.word	0x0001ab90


	//   ....[34]....
        /*0e04*/ 	.word	0x0001abc0


	//   ....[35]....
        /*0e08*/ 	.word	0x0001abf0


	//   ....[36]....
        /*0e0c*/ 	.word	0x0001ac20


	//   ....[37]....
        /*0e10*/ 	.word	0x0001ac50


	//   ....[38]....
        /*0e14*/ 	.word	0x0001ac80


	//   ....[39]....
        /*0e18*/ 	.word	0x0001acb0


	//   ....[40]....
        /*0e1c*/ 	.word	0x0001ace0


	//   ....[41]....
        /*0e20*/ 	.word	0x0001ad10


	//   ....[42]....
        /*0e24*/ 	.word	0x0001ad40


	//   ....[43]....
        /*0e28*/ 	.word	0x0001ad70


	//   ....[44]....
        /*0e2c*/ 	.word	0x0001ada0


	//   ....[45]....
        /*0e30*/ 	.word	0x0001add0


	//   ....[46]....
        /*0e34*/ 	.word	0x0001ae00


	//   ....[47]....
        /*0e38*/ 	.word	0x0001ae30


	//   ....[48]....
        /*0e3c*/ 	.word	0x0001ae50


	//   ....[49]....
        /*0e40*/ 	.word	0x0001ae80


	//   ....[50]....
        /*0e44*/ 	.word	0x0001aeb0


	//   ....[51]....
        /*0e48*/ 	.word	0x0001aee0


	//   ....[52]....
        /*0e4c*/ 	.word	0x0001aef0


	//   ....[53]....
        /*0e50*/ 	.word	0x0001af00


	//   ....[54]....
        /*0e54*/ 	.word	0x0001af20


	//   ....[55]....
        /*0e58*/ 	.word	0x0001af30


	//   ....[56]....
        /*0e5c*/ 	.word	0x0001af40


	//   ....[57]....
        /*0e60*/ 	.word	0x0001af50


	//   ....[58]....
        /*0e64*/ 	.word	0x0001af80


	//   ....[59]....
        /*0e68*/ 	.word	0x0001afb0


	//   ....[60]....
        /*0e6c*/ 	.word	0x0001b5f0


	//   ....[61]....
        /*0e70*/ 	.word	0x0001b630


	//   ....[62]....
        /*0e74*/ 	.word	0x0001b670


	//   ....[63]....
        /*0e78*/ 	.word	0x0001b690


	//   ....[64]....
        /*0e7c*/ 	.word	0x0001bd70


	//   ....[65]....
        /*0e80*/ 	.word	0x0001bd90


	//   ....[66]....
        /*0e84*/ 	.word	0x0001be50


	//   ....[67]....
        /*0e88*/ 	.word	0x0001be70


	//   ....[68]....
        /*0e8c*/ 	.word	0x0001bf30


	//   ....[69]....
        /*0e90*/ 	.word	0x0001bf50


	//   ....[70]....
        /*0e94*/ 	.word	0x0001c020


	//   ....[71]....
        /*0e98*/ 	.word	0x0001c040


	//   ....[72]....
        /*0e9c*/ 	.word	0x0001c8e0


	//   ....[73]....
        /*0ea0*/ 	.word	0x0001c8f0


	//   ....[74]....
        /*0ea4*/ 	.word	0x0001ca50


	//   ....[75]....
        /*0ea8*/ 	.word	0x0001ca60


	//   ....[76]....
        /*0eac*/ 	.word	0x0001cbb0


	//   ....[77]....
        /*0eb0*/ 	.word	0x0001cbc0


	//   ....[78]....
        /*0eb4*/ 	.word	0x0001cd10


	//   ....[79]....
        /*0eb8*/ 	.word	0x0001cd20


	//   ....[80]....
        /*0ebc*/ 	.word	0x0001ced0


	//   ....[81]....
        /*0ec0*/ 	.word	0x0001d0c0


	//   ....[82]....
        /*0ec4*/ 	.word	0x0001d0f0


	//   ....[83]....
        /*0ec8*/ 	.word	0x0001d120


	//   ....[84]....
        /*0ecc*/ 	.word	0x0001d150


	//   ....[85]....
        /*0ed0*/ 	.word	0x0001d180


	//   ....[86]....
        /*0ed4*/ 	.word	0x0001d1b0


	//   ....[87]....
        /*0ed8*/ 	.word	0x0001d320


	//   ....[88]....
        /*0edc*/ 	.word	0x0001d350


	//   ....[89]....
        /*0ee0*/ 	.word	0x0001d380


	//   ....[90]....
        /*0ee4*/ 	.word	0x0001d3b0


	//   ....[91]....
        /*0ee8*/ 	.word	0x0001d3e0


	//   ....[92]....
        /*0eec*/ 	.word	0x0001d410


	//   ....[93]....
        /*0ef0*/ 	.word	0x0001d4b0


	//   ....[94]....
        /*0ef4*/ 	.word	0x0001d4e0


	//   ....[95]....
        /*0ef8*/ 	.word	0x0001d570


	//   ....[96]....
        /*0efc*/ 	.word	0x0001e340


	//   ....[97]....
        /*0f00*/ 	.word	0x0001f8f0


	//   ....[98]....
        /*0f04*/ 	.word	0x000205f0


	//   ....[99]....
        /*0f08*/ 	.word	0x00020610


	//   ....[100]....
        /*0f0c*/ 	.word	0x000206a0


	//   ....[101]....
        /*0f10*/ 	.word	0x000206b0


	//   ....[102]....
        /*0f14*/ 	.word	0x00020730


	//   ....[103]....
        /*0f18*/ 	.word	0x00020740


	//   ....[104]....
        /*0f1c*/ 	.word	0x000207c0


	//   ....[105]....
        /*0f20*/ 	.word	0x000207d0


	//   ....[106]....
        /*0f24*/ 	.word	0x00020850


	//   ....[107]....
        /*0f28*/ 	.word	0x00020860


	//   ....[108]....
        /*0f2c*/ 	.word	0x000208e0


	//   ....[109]....
        /*0f30*/ 	.word	0x000208f0


	//   ....[110]....
        /*0f34*/ 	.word	0x00020970


	//   ....[111]....
        /*0f38*/ 	.word	0x00020980


	//   ....[112]....
        /*0f3c*/ 	.word	0x000209d0


	//   ....[113]....
        /*0f40*/ 	.word	0x000209f0


	//   ....[114]....
        /*0f44*/ 	.word	0x00022ec0


	//   ....[115]....
        /*0f48*/ 	.word	0x00022ef0


	//   ....[116]....
        /*0f4c*/ 	.word	0x00022f30


	//   ....[117]....
        /*0f50*/ 	.word	0x00022f60


	//   ....[118]....
        /*0f54*/ 	.word	0x00022f90


	//   ....[119]....
        /*0f58*/ 	.word	0x00022fc0


	//   ....[120]....
        /*0f5c*/ 	.word	0x00022ff0


	//   ....[121]....
        /*0f60*/ 	.word	0x00023020


	//   ....[122]....
        /*0f64*/ 	.word	0x000231b0


	//   ....[123]....
        /*0f68*/ 	.word	0x000231e0


	//   ....[124]....
        /*0f6c*/ 	.word	0x00023210


	//   ....[125]....
        /*0f70*/ 	.word	0x00023240


	//   ....[126]....
        /*0f74*/ 	.word	0x00023270


	//   ....[127]....
        /*0f78*/ 	.word	0x000232a0


	//   ....[128]....
        /*0f7c*/ 	.word	0x00023370


	//   ....[129]....
        /*0f80*/ 	.word	0x00023390


	//   ....[130]....
        /*0f84*/ 	.word	0x00023400


	//   ....[131]....
        /*0f88*/ 	.word	0x000238a0


	//   ....[132]....
        /*0f8c*/ 	.word	0x00023dc0


	//   ....[133]....
        /*0f90*/ 	.word	0x00023e70


	//   ....[134]....
        /*0f94*/ 	.word	0x00023f00


	//   ....[135]....
        /*0f98*/ 	.word	0x00023f50


	//   ....[136]....
        /*0f9c*/ 	.word	0x00023fa0


	//   ....[137]....
        /*0fa0*/ 	.word	0x00024080


	//   ....[138]....
        /*0fa4*/ 	.word	0x00024110


	//   ....[139]....
        /*0fa8*/ 	.word	0x00024160


	//   ....[140]....
        /*0fac*/ 	.word	0x000241b0


	//   ....[141]....
        /*0fb0*/ 	.word	0x000243f0


	//   ....[142]....
        /*0fb4*/ 	.word	0x00024510


	//   ....[143]....
        /*0fb8*/ 	.word	0x00024640


	//   ....[144]....
        /*0fbc*/ 	.word	0x000246d0


	//   ....[145]....
        /*0fc0*/ 	.word	0x00024730


	//   ....[146]....
        /*0fc4*/ 	.word	0x000247b0


	//   ....[147]....
        /*0fc8*/ 	.word	0x00024810


	//   ....[148]....
        /*0fcc*/ 	.word	0x00024870


	//   ....[149]....
        /*0fd0*/ 	.word	0x000248d0


	//   ....[150]....
        /*0fd4*/ 	.word	0x00024950


	//   ....[151]....
        /*0fd8*/ 	.word	0x000249b0


	//   ....[152]....
        /*0fdc*/ 	.word	0x00024a30


	//   ....[153]....
        /*0fe0*/ 	.word	0x00024a90


	//   ....[154]....
        /*0fe4*/ 	.word	0x00024b10


	//   ....[155]....
        /*0fe8*/ 	.word	0x00024b70


	//   ....[156]....
        /*0fec*/ 	.word	0x00024bf0


	//   ....[157]....
        /*0ff0*/ 	.word	0x00024c50


	//   ....[158]....
        /*0ff4*/ 	.word	0x00024ce0


	//   ....[159]....
        /*0ff8*/ 	.word	0x00024d40


	//   ....[160]....
        /*0ffc*/ 	.word	0x00024dc0


	//   ....[161]....
        /*1000*/ 	.word	0x00024e20


	//   ....[162]....
        /*1004*/ 	.word	0x00024e80


	//   ....[163]....
        /*1008*/ 	.word	0x00024ee0


	//   ....[164]....
        /*100c*/ 	.word	0x00024f40


	//   ....[165]....
        /*1010*/ 	.word	0x00024fa0


	//   ....[166]....
        /*1014*/ 	.word	0x00025020


	//   ....[167]....
        /*1018*/ 	.word	0x00025080


	//   ....[168]....
        /*101c*/ 	.word	0x00025100


	//   ....[169]....
        /*1020*/ 	.word	0x00025160


	//   ....[170]....
        /*1024*/ 	.word	0x000251e0


	//   ....[171]....
        /*1028*/ 	.word	0x00025240


	//   ....[172]....
        /*102c*/ 	.word	0x000252c0


	//   ....[173]....
        /*1030*/ 	.word	0x000253b0


	//   ....[174]....
        /*1034*/ 	.word	0x00025400


	//   ....[175]....
        /*1038*/ 	.word	0x00025490


	//   ....[176]....
        /*103c*/ 	.word	0x00025520


	//   ....[177]....
        /*1040*/ 	.word	0x000255b0


	//   ....[178]....
        /*1044*/ 	.word	0x00025640


	//   ....[179]....
        /*1048*/ 	.word	0x000256d0


	//   ....[180]....
        /*104c*/ 	.word	0x00025760


	//   ....[181]....
        /*1050*/ 	.word	0x00025820


	//   ....[182]....
        /*1054*/ 	.word	0x00025b10


	//   ....[183]....
        /*1058*/ 	.word	0x00025d10


	//   ....[184]....
        /*105c*/ 	.word	0x00025d60


	//   ....[185]....
        /*1060*/ 	.word	0x00025dc0


	//   ....[186]....
        /*1064*/ 	.word	0x00025eb0


	//   ....[187]....
        /*1068*/ 	.word	0x00025f10


	//   ....[188]....
        /*106c*/ 	.word	0x00026000


	//   ....[189]....
        /*1070*/ 	.word	0x00026060


	//   ....[190]....
        /*1074*/ 	.word	0x00026150


	//   ....[191]....
        /*1078*/ 	.word	0x000261b0


	//   ....[192]....
        /*107c*/ 	.word	0x000262a0


	//   ....[193]....
        /*1080*/ 	.word	0x00026300


	//   ....[194]....
        /*1084*/ 	.word	0x000263f0


	//   ....[195]....
        /*1088*/ 	.word	0x00026450


	//   ....[196]....
        /*108c*/ 	.word	0x00026520


	//   ....[197]....
        /*1090*/ 	.word	0x000265a0


	//   ....[198]....
        /*1094*/ 	.word	0x00026670


	//   ....[199]....
        /*1098*/ 	.word	0x00026950


	//   ....[200]....
        /*109c*/ 	.word	0x000269f0


	//   ....[201]....
        /*10a0*/ 	.word	0x00026b10


	//   ....[202]....
        /*10a4*/ 	.word	0x00026b90


	//   ....[203]....
        /*10a8*/ 	.word	0x00026c10


	//   ....[204]....
        /*10ac*/ 	.word	0x00026c90


	//   ....[205]....
        /*10b0*/ 	.word	0x00026d10


	//   ....[206]....
        /*10b4*/ 	.word	0x00026da0


	//   ....[207]....
        /*10b8*/ 	.word	0x00026e40


	//   ....[208]....
        /*10bc*/ 	.word	0x00026ef0


	//   ....[209]....
        /*10c0*/ 	.word	0x00026f70


	//   ....[210]....
        /*10c4*/ 	.word	0x00026ff0


	//   ....[211]....
        /*10c8*/ 	.word	0x00027070


	//   ....[212]....
        /*10cc*/ 	.word	0x00027100


	//   ....[213]....
        /*10d0*/ 	.word	0x00027180


	//   ....[214]....
        /*10d4*/ 	.word	0x00027220


	//   ....[215]....
        /*10d8*/ 	.word	0x000272c0


	//   ....[216]....
        /*10dc*/ 	.word	0x000273f0


	//----- nvinfo : EIATTR_REG_RECONFIG
	.align		4
.L_959:
        /*10e0*/ 	.byte	0x01, 0x54
	.zero		2


	//----- nvinfo : EIATTR_SYSCALL_OFFSETS
	.align		4
        /*10e4*/ 	.byte	0x04, 0x46
        /*10e6*/ 	.short	(.L_961 - .L_960)


	//   ....[0]....
.L_960:
        /*10e8*/ 	.word	0x00001ab0


	//   ....[1]....
        /*10ec*/ 	.word	0x00001c00


	//   ....[2]....
        /*10f0*/ 	.word	0x0000d040


	//   ....[3]....
        /*10f4*/ 	.word	0x0000d3a0


	//   ....[4]....
        /*10f8*/ 	.word	0x0001f310


	//   ....[5]....
        /*10fc*/ 	.word	0x0001f4b0


	//   ....[6]....
        /*1100*/ 	.word	0x0001f620


	//   ....[7]....
        /*1104*/ 	.word	0x0001f770


	//   ....[8]....
        /*1108*/ 	.word	0x00020210


	//----- nvinfo : EIATTR_MBARRIER_INSTR_OFFSETS
	.align		4
.L_961:
        /*110c*/ 	.byte	0x04, 0x39
        /*110e*/ 	.short	(.L_963 - .L_962)


	//   ....[0]....
.L_962:
        /*1110*/ 	.word	0x000002d0
        /*1114*/ 	.word	0x000000ff
        /*1118*/ 	.word	0x0002e800
        /*111c*/ 	.short	0x0100
        /*111e*/ 	.byte	0x08
	.zero		1


	//   ....[1]....
        /*1120*/ 	.word	0x000002e0
        /*1124*/ 	.word	0x000000ff
        /*1128*/ 	.word	0x0002e820
        /*112c*/ 	.short	0x0100
        /*112e*/ 	.byte	0x08
	.zero		1


	//   ....[2]....
        /*1130*/ 	.word	0x000003d0
        /*1134*/ 	.word	0x000000ff
        /*1138*/ 	.word	0x0002e830
        /*113c*/ 	.short	0x0100
        /*113e*/ 	.byte	0x08
	.zero		1


	//   ....[3]....
        /*1140*/ 	.word	0x000003e0
        /*1144*/ 	.word	0x000000ff
        /*1148*/ 	.word	0x0002e840
        /*114c*/ 	.short	0x0100
        /*114e*/ 	.byte	0x08
	.zero		1


	//   ....[4]....
        /*1150*/ 	.word	0x000003f0
        /*1154*/ 	.word	0x000000ff
        /*1158*/ 	.word	0x0002e838
        /*115c*/ 	.short	0x0100
        /*115e*/ 	.byte	0x08
	.zero		1


	//   ....[5]....
        /*1160*/ 	.word	0x00000400
        /*1164*/ 	.word	0x000000ff
        /*1168*/ 	.word	0x0002e848
        /*116c*/ 	.short	0x0100
        /*116e*/ 	.byte	0x08
	.zero		1


	//   ....[6]....
        /*1170*/ 	.word	0x00000530
        /*1174*/ 	.word	0x000000ff
        /*1178*/ 	.word	0x0002e850
        /*117c*/ 	.short	0x0100
        /*117e*/ 	.byte	0x08
	.zero		1


	//   ....[7]....
        /*1180*/ 	.word	0x00000540
        /*1184*/ 	.word	0x000000ff
        /*1188*/ 	.word	0x0002e860
        /*118c*/ 	.short	0x0100
        /*118e*/ 	.byte	0x08
	.zero		1


	//   ....[8]....
        /*1190*/ 	.word	0x00000550
        /*1194*/ 	.word	0x000000ff
        /*1198*/ 	.word	0x0002e858
        /*119c*/ 	.short	0x0100
        /*119e*/ 	.byte	0x08
	.zero		1


	//   ....[9]....
        /*11a0*/ 	.word	0x00000560
        /*11a4*/ 	.word	0x000000ff
        /*11a8*/ 	.word	0x0002e868
        /*11ac*/ 	.short	0x0100
        /*11ae*/ 	.byte	0x08
	.zero		1


	//   ....[10]....
        /*11b0*/ 	.word	0x00000650
        /*11b4*/ 	.word	0x000000ff
        /*11b8*/ 	.word	0x0002e870
        /*11bc*/ 	.short	0x0100
        /*11be*/ 	.byte	0x06
	.zero		1


	//   ....[11]....
        /*11c0*/ 	.word	0x00000660
        /*11c4*/ 	.word	0x000000ff
        /*11c8*/ 	.word	0x0002e880
        /*11cc*/ 	.short	0x0100
        /*11ce*/ 	.byte	0x06
	.zero		1


	//   ....[12]....
        /*11d0*/ 	.word	0x00000670
        /*11d4*/ 	.word	0x000000ff
        /*11d8*/ 	.word	0x0002e878
        /*11dc*/ 	.short	0x0100
        /*11de*/ 	.byte	0x06
	.zero		1


	//   ....[13]....
        /*11e0*/ 	.word	0x00000680
        /*11e4*/ 	.word	0x000000ff
        /*11e8*/ 	.word	0x0002e888
        /*11ec*/ 	.short	0x0100
        /*11ee*/ 	.byte	0x06
	.zero		1


	//   ....[14]....
        /*11f0*/ 	.word	0x000007b0
        /*11f4*/ 	.word	0x000000ff
        /*11f8*/ 	.word	0x0002e890
        /*11fc*/ 	.short	0x0100
        /*11fe*/ 	.byte	0x08
	.zero		1


	//   ....[15]....
        /*1200*/ 	.word	0x000007c0
        /*1204*/ 	.word	0x000000ff
        /*1208*/ 	.word	0x0002e8a0
        /*120c*/ 	.short	0x0100
        /*120e*/ 	.byte	0x08
	.zero		1


	//   ....[16]....
        /*1210*/ 	.word	0x000007d0
        /*1214*/ 	.word	0x000000ff
        /*1218*/ 	.word	0x0002e898
        /*121c*/ 	.short	0x0100
        /*121e*/ 	.byte	0x08
	.zero		1


	//   ....[17]....
        /*1220*/ 	.word	0x000007e0
        /*1224*/ 	.word	0x000000ff
        /*1228*/ 	.word	0x0002e8a8
        /*122c*/ 	.short	0x0100
        /*122e*/ 	.byte	0x08
	.zero		1


	//   ....[18]....
        /*1230*/ 	.word	0x00000910
        /*1234*/ 	.word	0x000000ff
        /*1238*/ 	.word	0x0002e8b0
        /*123c*/ 	.short	0x0100
        /*123e*/ 	.byte	0x08
	.zero		1


	//   ....[19]....
        /*1240*/ 	.word	0x00000920
        /*1244*/ 	.word	0x000000ff
        /*1248*/ 	.word	0x0002e8c0
        /*124c*/ 	.short	0x0100
        /*124e*/ 	.byte	0x08
	.zero		1


	//   ....[20]....
        /*1250*/ 	.word	0x00000930
        /*1254*/ 	.word	0x000000ff
        /*1258*/ 	.word	0x0002e8b8
        /*125c*/ 	.short	0x0100
        /*125e*/ 	.byte	0x08
	.zero		1


	//   ....[21]....
        /*1260*/ 	.word	0x00000940
        /*1264*/ 	.word	0x000000ff
        /*1268*/ 	.word	0x0002e8c8
        /*126c*/ 	.short	0x0100
        /*126e*/ 	.byte	0x08
	.zero		1


	//   ....[22]....
        /*1270*/ 	.word	0x00003200
        /*1274*/ 	.word	0x0000006f
        /*1278*/ 	.word	0x0002e890
        /*127c*/ 	.short	0x010a
        /*127e*/ 	.byte	0x3f
	.zero		1


	//   ....[23]....
        /*1280*/ 	.word	0x00007640
        /*1284*/ 	.word	0x0000006f
        /*1288*/ 	.word	0x0002e890
        /*128c*/ 	.short	0x010a
        /*128e*/ 	.byte	0x3f
	.zero		1


	//   ....[24]....
        /*1290*/ 	.word	0x0000b910
        /*1294*/ 	.word	0x0000006f
        /*1298*/ 	.word	0x0002e890
        /*129c*/ 	.short	0x010a
        /*129e*/ 	.byte	0x3f
	.zero		1


	//   ....[25]....
        /*12a0*/ 	.word	0x0000c030
        /*12a4*/ 	.word	0x00000034
        /*12a8*/ 	.word	0x00000000
        /*12ac*/ 	.short	0x0101
        /*12ae*/ 	.byte	0x3f
	.zero		1


	//   ....[26]....
        /*12b0*/ 	.word	0x0000c070
        /*12b4*/ 	.word	0x0000006f
        /*12b8*/ 	.word	0x0002e8b0
        /*12bc*/ 	.short	0x010a
        /*12be*/ 	.byte	0x3f
	.zero		1


	//   ....[27]....
        /*12c0*/ 	.word	0x0000c820
        /*12c4*/ 	.word	0x0000006f
        /*12c8*/ 	.word	0x00000000
        /*12cc*/ 	.short	0x0101
        /*12ce*/ 	.byte	0x3f
	.zero		1


	//   ....[28]....
        /*12d0*/ 	.word	0x0000d100
        /*12d4*/ 	.word	0x00000010
        /*12d8*/ 	.word	0x0002e800
        /*12dc*/ 	.short	0x010a
        /*12de*/ 	.byte	0x3f
	.zero		1


	//   ....[29]....
        /*12e0*/ 	.word	0x0000d150
        /*12e4*/ 	.word	0x00000010
        /*12e8*/ 	.word	0x0002e800
        /*12ec*/ 	.short	0x010a
        /*12ee*/ 	.byte	0x3f
	.zero		1


	//   ....[30]....
        /*12f0*/ 	.word	0x0000d9d0
        /*12f4*/ 	.word	0x00000010
        /*12f8*/ 	.word	0x0002e800
        /*12fc*/ 	.short	0x010a
        /*12fe*/ 	.byte	0x3f
	.zero		1


	//   ....[31]....
        /*1300*/ 	.word	0x0000f790
        /*1304*/ 	.word	0x00000010
        /*1308*/ 	.word	0x0002e800
        /*130c*/ 	.short	0x010a
        /*130e*/ 	.byte	0x3f
	.zero		1


	//   ....[32]....
        /*1310*/ 	.word	0x00011360
        /*1314*/ 	.word	0x00000003
        /*1318*/ 	.word	0x0002e830
        /*131c*/ 	.short	0x010a
        /*131e*/ 	.byte	0x3f
	.zero		1


	//   ....[33]....
        /*1320*/ 	.word	0x00011410
        /*1324*/ 	.word	0x00000003
        /*1328*/ 	.word	0x0002e830
        /*132c*/ 	.short	0x010a
        /*132e*/ 	.byte	0x3f
	.zero		1


	//   ....[34]....
        /*1330*/ 	.word	0x00013fa0
        /*1334*/ 	.word	0x0000003d
        /*1338*/ 	.word	0x00000000
        /*133c*/ 	.short	0x0101
        /*133e*/ 	.byte	0x3f
	.zero		1


	//   ....[35]....
        /*1340*/ 	.word	0x00015780
        /*1344*/ 	.word	0x0000000d
        /*1348*/ 	.word	0x0002e830
        /*134c*/ 	.short	0x010a
        /*134e*/ 	.byte	0x3f
	.zero		1


	//   ....[36]....
        /*1350*/ 	.word	0x000157d0
        /*1354*/ 	.word	0x0000000d
        /*1358*/ 	.word	0x0002e830
        /*135c*/ 	.short	0x010a
        /*135e*/ 	.byte	0x3f
	.zero		1


	//   ....[37]....
        /*1360*/ 	.word	0x00016d10
        /*1364*/ 	.word	0x0000000c
        /*1368*/ 	.word	0x0002e850
        /*136c*/ 	.short	0x010a
        /*136e*/ 	.byte	0x3f
	.zero		1


	//   ....[38]....
        /*1370*/ 	.word	0x00016d50
        /*1374*/ 	.word	0x0000000c
        /*1378*/ 	.word	0x0002e850
        /*137c*/ 	.short	0x010a
        /*137e*/ 	.byte	0x3f
	.zero		1


	//   ....[39]....
        /*1380*/ 	.word	0x00018d50
        /*1384*/ 	.word	0x00000072
        /*1388*/ 	.word	0x00000000
        /*138c*/ 	.short	0x0101
        /*138e*/ 	.byte	0x3f
	.zero		1


	//   ....[40]....
        /*1390*/ 	.word	0x000196f0
        /*1394*/ 	.word	0x00000066
        /*1398*/ 	.word	0x00000000
        /*139c*/ 	.short	0x0101
        /*139e*/ 	.byte	0x3f
	.zero		1


	//   ....[41]....
        /*13a0*/ 	.word	0x00019780
        /*13a4*/ 	.word	0x0000000c
        /*13a8*/ 	.word	0x0002e850
        /*13ac*/ 	.short	0x010a
        /*13ae*/ 	.byte	0x3f
	.zero		1


	//   ....[42]....
        /*13b0*/ 	.word	0x00019800
        /*13b4*/ 	.word	0x0000000c
        /*13b8*/ 	.word	0x0002e850
        /*13bc*/ 	.short	0x010a
        /*13be*/ 	.byte	0x3f
	.zero		1


	//   ....[43]....
        /*13c0*/ 	.word	0x0001a350
        /*13c4*/ 	.word	0x00000000
        /*13c8*/ 	.word	0x00000000
        /*13cc*/ 	.short	0x0101
        /*13ce*/ 	.byte	0x3f
	.zero		1


	//   ....[44]....
        /*13d0*/ 	.word	0x0001bd80
        /*13d4*/ 	.word	0x00000000
        /*13d8*/ 	.word	0x00000000
        /*13dc*/ 	.short	0x0101
        /*13de*/ 	.byte	0x3f
	.zero		1


	//   ....[45]....
        /*13e0*/ 	.word	0x0001e430
        /*13e4*/ 	.word	0x00000005
        /*13e8*/ 	.word	0x0002e820
        /*13ec*/ 	.short	0x010a
        /*13ee*/ 	.byte	0x3f
	.zero		1


	//   ....[46]....
        /*13f0*/ 	.word	0x0001e520
        /*13f4*/ 	.word	0x00000006
        /*13f8*/ 	.word	0x0002e8a0
        /*13fc*/ 	.short	0x010a
        /*13fe*/ 	.byte	0x3f
	.zero		1


	//   ....[47]....
        /*1400*/ 	.word	0x0001e770
        /*1404*/ 	.word	0x00000006
        /*1408*/ 	.word	0x0002e8c0
        /*140c*/ 	.short	0x010a
        /*140e*/ 	.byte	0x3f
	.zero		1


	//   ....[48]....
        /*1410*/ 	.word	0x0001eb30
        /*1414*/ 	.word	0x00000004
        /*1418*/ 	.word	0x0002e8a0
        /*141c*/ 	.short	0x010a
        /*141e*/ 	.byte	0x3f
	.zero		1


	//   ....[49]....
        /*1420*/ 	.word	0x0001ed70
        /*1424*/ 	.word	0x00000004
        /*1428*/ 	.word	0x0002e8c0
        /*142c*/ 	.short	0x010a
        /*142e*/ 	.byte	0x3f
	.zero		1


	//   ....[50]....
        /*1430*/ 	.word	0x0001fbc0
        /*1434*/ 	.word	0x00000000
        /*1438*/ 	.word	0x0002e880
        /*143c*/ 	.short	0x010a
        /*143e*/ 	.byte	0x3f
	.zero		1


	//   ....[51]....
        /*1440*/ 	.word	0x0001fd90
        /*1444*/ 	.word	0x00000000
        /*1448*/ 	.word	0x0002e840
        /*144c*/ 	.short	0x010a
        /*144e*/ 	.byte	0x3f
	.zero		1


	//   ....[52]....
        /*1450*/ 	.word	0x00020aa0
        /*1454*/ 	.word	0x00000008
        /*1458*/ 	.word	0x0002e800
        /*145c*/ 	.short	0x0107
        /*145e*/ 	.byte	0x3f
	.zero		1


	//   ....[53]....
        /*1460*/ 	.word	0x00020ba0
        /*1464*/ 	.word	0x00000002
        /*1468*/ 	.word	0x0002e800
        /*146c*/ 	.short	0x0101
        /*146e*/ 	.byte	0x3f
	.zero		1


	//   ....[54]....
        /*1470*/ 	.word	0x00020bc0
        /*1474*/ 	.word	0x00000002
        /*1478*/ 	.word	0x0002e820
        /*147c*/ 	.short	0x010a
        /*147e*/ 	.byte	0x3f
	.zero		1


	//   ....[55]....
        /*1480*/ 	.word	0x00020f20
        /*1484*/ 	.word	0x00000006
        /*1488*/ 	.word	0x0002e880
        /*148c*/ 	.short	0x010a
        /*148e*/ 	.byte	0x3f
	.zero		1


	//   ....[56]....
        /*1490*/ 	.word	0x00021180
        /*1494*/ 	.word	0x00000006
        /*1498*/ 	.word	0x0002e840
        /*149c*/ 	.short	0x010a
        /*149e*/ 	.byte	0x3f
	.zero		1


	//   ....[57]....
        /*14a0*/ 	.word	0x00021470
        /*14a4*/ 	.word	0x00000003
        /*14a8*/ 	.word	0x0002e870
        /*14ac*/ 	.short	0x010a
        /*14ae*/ 	.byte	0x3f
	.zero		1


	//   ....[58]....
        /*14b0*/ 	.word	0x000214e0
        /*14b4*/ 	.word	0x00000003
        /*14b8*/ 	.word	0x0002e860
        /*14bc*/ 	.short	0x010a
        /*14be*/ 	.byte	0x3f
	.zero		1


	//   ....[59]....
        /*14c0*/ 	.word	0x00021f60
        /*14c4*/ 	.word	0x00000003
        /*14c8*/ 	.word	0x0002e850
        /*14cc*/ 	.short	0x0101
        /*14ce*/ 	.byte	0x3f
	.zero		1


	//   ....[60]....
        /*14d0*/ 	.word	0x00021fe0
        /*14d4*/ 	.word	0x00000003
        /*14d8*/ 	.word	0x00000000
        /*14dc*/ 	.short	0x0101
        /*14de*/ 	.byte	0x3f
	.zero		1


	//   ....[61]....
        /*14e0*/ 	.word	0x00022210
        /*14e4*/ 	.word	0x00000000
        /*14e8*/ 	.word	0x0002e870
        /*14ec*/ 	.short	0x010a
        /*14ee*/ 	.byte	0x3f
	.zero		1


	//   ....[62]....
        /*14f0*/ 	.word	0x00022280
        /*14f4*/ 	.word	0x00000000
        /*14f8*/ 	.word	0x0002e860
        /*14fc*/ 	.short	0x010a
        /*14fe*/ 	.byte	0x3f
	.zero		1


	//   ....[63]....
        /*1500*/ 	.word	0x00022c60
        /*1504*/ 	.word	0x00000000
        /*1508*/ 	.word	0x0002e850
        /*150c*/ 	.short	0x0101
        /*150e*/ 	.byte	0x3f
	.zero		1


	//   ....[64]....
        /*1510*/ 	.word	0x00022ca0
        /*1514*/ 	.word	0x00000000
        /*1518*/ 	.word	0x00000000
        /*151c*/ 	.short	0x0101
        /*151e*/ 	.byte	0x3f
	.zero		1


	//   ....[65]....
        /*1520*/ 	.word	0x00023820
        /*1524*/ 	.word	0x00000000
        /*1528*/ 	.word	0x0002e820
        /*152c*/ 	.short	0x010a
        /*152e*/ 	.byte	0x3f
	.zero		1


	//   ....[66]....
        /*1530*/ 	.word	0x000239f0
        /*1534*/ 	.word	0x00000006
        /*1538*/ 	.word	0x00000000
        /*153c*/ 	.short	0x010a
        /*153e*/ 	.byte	0x3f
	.zero		1


	//   ....[67]....
        /*1540*/ 	.word	0x00023a60
        /*1544*/ 	.word	0x00000007
        /*1548*/ 	.word	0x00000000
        /*154c*/ 	.short	0x010a
        /*154e*/ 	.byte	0x3f
	.zero		1


	//   ....[68]....
        /*1550*/ 	.word	0x00023ac0
        /*1554*/ 	.word	0x00000004
        /*1558*/ 	.word	0x0002e860
        /*155c*/ 	.short	0x010a
        /*155e*/ 	.byte	0x3f
	.zero		1


	//   ....[69]....
        /*1560*/ 	.word	0x00023b10
        /*1564*/ 	.word	0x00000003
        /*1568*/ 	.word	0x0002e860
        /*156c*/ 	.short	0x010a
        /*156e*/ 	.byte	0x3f
	.zero		1


	//   ....[70]....
        /*1570*/ 	.word	0x00023b50
        /*1574*/ 	.word	0x00000004
        /*1578*/ 	.word	0x0002e880
        /*157c*/ 	.short	0x010a
        /*157e*/ 	.byte	0x3f
	.zero		1


	//   ....[71]....
        /*1580*/ 	.word	0x00023b70
        /*1584*/ 	.word	0x00000003
        /*1588*/ 	.word	0x0002e880
        /*158c*/ 	.short	0x010a
        /*158e*/ 	.byte	0x3f
	.zero		1


	//   ....[72]....
        /*1590*/ 	.word	0x00023bd0
        /*1594*/ 	.word	0x0000006f
        /*1598*/ 	.word	0x0002e890
        /*159c*/ 	.short	0x010a
        /*159e*/ 	.byte	0x3f
	.zero		1


	//   ....[73]....
        /*15a0*/ 	.word	0x00023c20
        /*15a4*/ 	.word	0x0000006f
        /*15a8*/ 	.word	0x0002e890
        /*15ac*/ 	.short	0x010a
        /*15ae*/ 	.byte	0x3f
	.zero		1


	//   ....[74]....
        /*15b0*/ 	.word	0x00023c70
        /*15b4*/ 	.word	0x0000006f
        /*15b8*/ 	.word	0x0002e890
        /*15bc*/ 	.short	0x010a
        /*15be*/ 	.byte	0x3f
	.zero		1


	//   ....[75]....
        /*15c0*/ 	.word	0x00023cc0
        /*15c4*/ 	.word	0x0000006f
        /*15c8*/ 	.word	0x0002e8b0
        /*15cc*/ 	.short	0x010a
        /*15ce*/ 	.byte	0x3f
	.zero		1


	//   ....[76]....
        /*15d0*/ 	.word	0x00023fd0
        /*15d4*/ 	.word	0x00000010
        /*15d8*/ 	.word	0x0002e800
        /*15dc*/ 	.short	0x010a
        /*15de*/ 	.byte	0x3f
	.zero		1


	//   ....[77]....
        /*15e0*/ 	.word	0x000241e0
        /*15e4*/ 	.word	0x00000010
        /*15e8*/ 	.word	0x0002e800
        /*15ec*/ 	.short	0x010a
        /*15ee*/ 	.byte	0x3f
	.zero		1


	//   ....[78]....
        /*15f0*/ 	.word	0x00024230
        /*15f4*/ 	.word	0x00000003
        /*15f8*/ 	.word	0x0002e830
        /*15fc*/ 	.short	0x010a
        /*15fe*/ 	.byte	0x3f
	.zero		1


	//   ....[79]....
        /*1600*/ 	.word	0x00024280
        /*1604*/ 	.word	0x0000000d
        /*1608*/ 	.word	0x0002e830
        /*160c*/ 	.short	0x010a
        /*160e*/ 	.byte	0x3f
	.zero		1


	//   ....[80]....
        /*1610*/ 	.word	0x000242d0
        /*1614*/ 	.word	0x0000000c
        /*1618*/ 	.word	0x0002e850
        /*161c*/ 	.short	0x010a
        /*161e*/ 	.byte	0x3f
	.zero		1


	//   ....[81]....
        /*1620*/ 	.word	0x00024320
        /*1624*/ 	.word	0x0000000c
        /*1628*/ 	.word	0x0002e850
        /*162c*/ 	.short	0x010a
        /*162e*/ 	.byte	0x3f
	.zero		1


	//   ....[82]....
        /*1630*/ 	.word	0x000258f0
        /*1634*/ 	.word	0x00000004
        /*1638*/ 	.word	0x0002e820
        /*163c*/ 	.short	0x010a
        /*163e*/ 	.byte	0x3f
	.zero		1


	//   ....[83]....
        /*1640*/ 	.word	0x00025940
        /*1644*/ 	.word	0x00000006
        /*1648*/ 	.word	0x0002e8a0
        /*164c*/ 	.short	0x010a
        /*164e*/ 	.byte	0x3f
	.zero		1


	//   ....[84]....
        /*1650*/ 	.word	0x00025990
        /*1654*/ 	.word	0x00000006
        /*1658*/ 	.word	0x0002e8c0
        /*165c*/ 	.short	0x010a
        /*165e*/ 	.byte	0x3f
	.zero		1


	//   ....[85]....
        /*1660*/ 	.word	0x000259e0
        /*1664*/ 	.word	0x00000004
        /*1668*/ 	.word	0x0002e8a0
        /*166c*/ 	.short	0x010a
        /*166e*/ 	.byte	0x3f
	.zero		1


	//   ....[86]....
        /*1670*/ 	.word	0x00025a30
        /*1674*/ 	.word	0x00000004
        /*1678*/ 	.word	0x0002e8c0
        /*167c*/ 	.short	0x010a
        /*167e*/ 	.byte	0x3f
	.zero		1


	//   ....[87]....
        /*1680*/ 	.word	0x00025bd0
        /*1684*/ 	.word	0x00000000
        /*1688*/ 	.word	0x0002e880
        /*168c*/ 	.short	0x010a
        /*168e*/ 	.byte	0x3f
	.zero		1


	//   ....[88]....
        /*1690*/ 	.word	0x00025c20
        /*1694*/ 	.word	0x00000000
        /*1698*/ 	.word	0x0002e840
        /*169c*/ 	.short	0x010a
        /*169e*/ 	.byte	0x3f
	.zero		1


	//   ....[89]....
        /*16a0*/ 	.word	0x000266c0
        /*16a4*/ 	.word	0x00000002
        /*16a8*/ 	.word	0x0002e820
        /*16ac*/ 	.short	0x010a
        /*16ae*/ 	.byte	0x3f
	.zero		1


	//   ....[90]....
        /*16b0*/ 	.word	0x00026710
        /*16b4*/ 	.word	0x00000006
        /*16b8*/ 	.word	0x0002e880
        /*16bc*/ 	.short	0x010a
        /*16be*/ 	.byte	0x3f
	.zero		1


	//   ....[91]....
        /*16c0*/ 	.word	0x00026760
        /*16c4*/ 	.word	0x00000006
        /*16c8*/ 	.word	0x0002e840
        /*16cc*/ 	.short	0x010a
        /*16ce*/ 	.byte	0x3f
	.zero		1


	//   ....[92]....
        /*16d0*/ 	.word	0x000267b0
        /*16d4*/ 	.word	0x00000003
        /*16d8*/ 	.word	0x0002e870
        /*16dc*/ 	.short	0x010a
        /*16de*/ 	.byte	0x3f
	.zero		1


	//   ....[93]....
        /*16e0*/ 	.word	0x00026800
        /*16e4*/ 	.word	0x00000003
        /*16e8*/ 	.word	0x0002e860
        /*16ec*/ 	.short	0x010a
        /*16ee*/ 	.byte	0x3f
	.zero		1


	//   ....[94]....
        /*16f0*/ 	.word	0x00026850
        /*16f4*/ 	.word	0x00000000
        /*16f8*/ 	.word	0x0002e870
        /*16fc*/ 	.short	0x010a
        /*16fe*/ 	.byte	0x3f
	.zero		1


	//   ....[95]....
        /*1700*/ 	.word	0x000268a0
        /*1704*/ 	.word	0x00000000
        /*1708*/ 	.word	0x0002e860
        /*170c*/ 	.short	0x010a
        /*170e*/ 	.byte	0x3f
	.zero		1


	//   ....[96]....
        /*1710*/ 	.word	0x00027310
        /*1714*/ 	.word	0x00000000
        /*1718*/ 	.word	0x0002e820
        /*171c*/ 	.short	0x010a
        /*171e*/ 	.byte	0x3f
	.zero		1


	//   ....[97]....
        /*1720*/ 	.word	0x000274b0
        /*1724*/ 	.word	0x00000006
        /*1728*/ 	.word	0x00000000
        /*172c*/ 	.short	0x010a
        /*172e*/ 	.byte	0x3f
	.zero		1


	//   ....[98]....
        /*1730*/ 	.word	0x00027500
        /*1734*/ 	.word	0x00000007
        /*1738*/ 	.word	0x00000000
        /*173c*/ 	.short	0x010a
        /*173e*/ 	.byte	0x3f
	.zero		1


	//   ....[99]....
        /*1740*/ 	.word	0x00027550
        /*1744*/ 	.word	0x00000004
        /*1748*/ 	.word	0x0002e860
        /*174c*/ 	.short	0x010a
        /*174e*/ 	.byte	0x3f
	.zero		1


	//   ....[100]....
        /*1750*/ 	.word	0x000275a0
        /*1754*/ 	.word	0x00000003
        /*1758*/ 	.word	0x0002e860
        /*175c*/ 	.short	0x010a
        /*175e*/ 	.byte	0x3f
	.zero		1


	//   ....[101]....
        /*1760*/ 	.word	0x000275f0
        /*1764*/ 	.word	0x00000004
        /*1768*/ 	.word	0x0002e880
        /*176c*/ 	.short	0x010a
        /*176e*/ 	.byte	0x3f
	.zero		1


	//----- nvinfo : EIATTR_NUM_MBARRIERS
	.align		4
.L_963:
        /*1770*/ 	.byte	0x03, 0x38
        /*1772*/ 	.short	0x0016


	//----- nvinfo : EIATTR_EXIT_INSTR_OFFSETS
	.align		4
        /*1774*/ 	.byte	0x04, 0x1c
        /*1776*/ 	.short	(.L_965 - .L_964)


	//   ....[0]....
.L_964:
        /*1778*/ 	.word	0x00023bc0


	//----- nvinfo : EIATTR_MAX_THREADS
	.align		4
.L_965:
        /*177c*/ 	.byte	0x04, 0x05
        /*177e*/ 	.short	(.L_967 - .L_966)
.L_966:
        /*1780*/ 	.word	0x00000180
        /*1784*/ 	.word	0x00000001
        /*1788*/ 	.word	0x00000001


	//----- nvinfo : EIATTR_CRS_STACK_SIZE
	.align		4
.L_967:
        /*178c*/ 	.byte	0x04, 0x1e
        /*178e*/ 	.short	(.L_969 - .L_968)
.L_968:
        /*1790*/ 	.word	0x00000000


	//----- nvinfo : EIATTR_CBANK_PARAM_SIZE
	.align		4
.L_969:
        /*1794*/ 	.byte	0x03, 0x19
        /*1796*/ 	.short	0x0af0


	//----- nvinfo : EIATTR_PARAM_CBANK
	.align		4
        /*1798*/ 	.byte	0x04, 0x0a
        /*179a*/ 	.short	(.L_971 - .L_970)
	.align		4
.L_970:
        /*179c*/ 	.word	index@(.nv.constant0._ZN7cutlass13device_kernelIN5flash11enable_sm90INS1_16FlashAttnFwdSm90INS1_25CollectiveMainloopFwdSm90ILi2EN4cute5tupleIJNS5_1CILi1EEES8_S8_EEENS6_IJNS7_ILi128EEENS7_ILi224EEESA_EEELi128ENS_12float_e4m3_tEfNS_4arch4Sm90ELb0ELb0ELb0ELb1ELb0ELb1ELb0ELb1ELb1ELb1ELb0ELb0EEENS1_21CollectiveEpilogueFwdINS6_IJSA_SA_SB_EEES9_NS_10bfloat16_tESF_Li256ELb1ELb1ELb0ELb1EEENS1_36VarlenDynamicPersistentTileSchedulerILi128ELi224ELi256ELi128ELb0ELb1ELb1ELb0ELb1ELb1EEEEEEEEEvNT_6ParamsE)
        /*17a0*/ 	.short	0x0210
        /*17a2*/ 	.short	0x0af0


	//----- nvinfo : EIATTR_SW_WAR
	.align		4
.L_971:
        /*17a4*/ 	.byte	0x04, 0x36
        /*17a6*/ 	.short	(.L_973 - .L_972)
.L_972:
        /*17a8*/ 	.word	0x00000008
.L_973:


//--------------------- .nv.info._ZN7cutlass13device_kernelIN5flash11enable_sm90INS1_16FlashAttnFwdSm90INS1_25CollectiveMainloopFwdSm90ILi2EN4cute5tupleIJNS5_1CILi1EEES8_S8_EEENS6_IJNS7_ILi128EEENS7_ILi224EEESA_EEELi128ENS_12float_e4m3_tEfNS_4arch4Sm90ELb0ELb1ELb0ELb0ELb0ELb0ELb0ELb1ELb1ELb1ELb0ELb0EEENS1_21CollectiveEpilogueFwdINS6_IJSA_SA_SB_EEES9_NS_10bfloat16_tESF_Li256ELb0ELb1ELb0ELb1EEENS1_30DynamicPersistentTileSchedulerILi256ELi128ELb0ELb1ELb1EEEEEEEEEvNT_6ParamsE --------------------------
	.section	.nv.info._ZN7cutlass13device_kernelIN5flash11enable_sm90INS1_16FlashAttnFwdSm90INS1_25CollectiveMainloopFwdSm90ILi2EN4cute5tupleIJNS5_1CILi1EEES8_S8_EEENS6_IJNS7_ILi128EEENS7_ILi224EEESA_EEELi128ENS_12float_e4m3_tEfNS_4arch4Sm90ELb0ELb1ELb0ELb0ELb0ELb0ELb0ELb1ELb1ELb1ELb0ELb0EEENS1_21CollectiveEpilogueFwdINS6_IJSA_SA_SB_EEES9_NS_10bfloat16_tESF_Li256ELb0ELb1ELb0ELb1EEENS1_30DynamicPersistentTileSchedulerILi256ELi128ELb0ELb1ELb1EEEEEEEEEvNT_6ParamsE,"",@"SHT_CUDA_INFO"
	.sectionflags	@""
	.align	4


	//----- nvinfo : EIATTR_CUDA_API_VERSION
	.align		4
        /*0000*/ 	.byte	0x04, 0x37
        /*0002*/ 	.short	(.L_975 - .L_974)
.L_974:
        /*0004*/ 	.word	0x00000082


	//----- nvinfo : EIATTR_KPARAM_INFO
	.align		4
.L_975:
        /*0008*/ 	.byte	0x04, 0x17
        /*000a*/ 	.short	(.L_977 - .L_976)
.L_976:
        /*000c*/ 	.word	0x00000000
        /*0010*/ 	.short	0x0000
        /*0012*/ 	.short	0x0070
        /*0014*/ 	.byte	0x00, 0xf0, 0x01, 0x2a


	//----- nvinfo : EIATTR_SPARSE_MMA_MASK
	.align		4
.L_977:
        /*0018*/ 	.byte	0x03, 0x50
        /*001a*/ 	.short	0x0000


	//----- nvinfo : EIATTR_MAXREG_COUNT
	.align		4
        /*001c*/ 	.byte	0x03, 0x1b
        /*001e*/ 	.short	0x00a8


	//----- nvinfo : EIATTR_NUM_BARRIERS
	.align		4
        /*0020*/ 	.byte	0x02, 0x4c
        /*0022*/ 	.byte	0x10
	.zero		1


	//----- nvinfo : EIATTR_EXTERNS
	.align		4
        /*0024*/ 	.byte	0x04, 0x0f
        /*0026*/ 	.short	(.L_979 - .L_978)


	//   ....[0]....
	.align		4
.L_978:
        /*0028*/ 	.word	index@(__assertfail)


	//----- nvinfo : EIATTR_ANNOTATIONS
	.align		4
.L_979:
        /*002c*/ 	.byte	0x04, 0x55
        /*002e*/ 	.short	(.L_981 - .L_980)


	//   ....[0]....
.L_980:
        /* <DEDUP_REMOVED lines=28> */


	//----- nvinfo : EIATTR_MERCURY_ISA_VERSION
	.align		4
.L_981:
        /*01d8*/ 	.byte	0x03, 0x5f
        /*01da*/ 	.short	0x0101


	//----- nvinfo : EIATTR_INT_WARP_WIDE_INSTR_OFFSETS
	.align		4
        /*01dc*/ 	.byte	0x04, 0x31
        /*01de*/ 	.short	(.L_983 - .L_982)


	//   ....[0]....
.L_982:
        /*01e0*/ 	.word	0x00000130


	//   ....[1]....
        /*01e4*/ 	.word	0x00000170


	//   ....[2]....
        /*01e8*/ 	.word	0x000001e0


	//   ....[3]....
        /*01ec*/ 	.word	0x0001a0d0


	//   ....[4]....
        /*01f0*/ 	.word	0x0001a160


	//   ....[5]....
        /*01f4*/ 	.word	0x0001ca50


	//   ....[6]....
        /*01f8*/ 	.word	0x0001cae0


	//----- nvinfo : EIATTR_COOP_GROUP_MASK_REGIDS
	.align		4
.L_983:
        /*01fc*/ 	.byte	0x04, 0x29
        /*01fe*/ 	.short	(.L_985 - .L_984)


	//   ....[0]....
.L_984:
        /*0200*/ 	.word	0xffffffff


	//   ....[1]....
        /*0204*/ 	.word	0xffffffff


	//   ....[2]....
        /*0208*/ 	.word	0xffffffff


	//   ....[3]....
        /*020c*/ 	.word	0xffffffff


	//   ....[4]....
        /*0210*/ 	.word	0xffffffff


	//   ....[5]....
        /*0214*/ 	.word	0xffffffff


	//   ....[6]....
        /*0218*/ 	.word	0xffffffff


	//   ....[7]....
        /*021c*/ 	.word	0xffffffff


	//   ....[8]....
        /*0220*/ 	.word	0xffffffff


	//   ....[9]....
        /*0224*/ 	.word	0xffffffff


	//   ....[10]....
        /*0228*/ 	.word	0xffffffff


	//   ....[11]....
        /*022c*/ 	.word	0xffffffff


	//   ....[12]....
        /*0230*/ 	.word	0xffffffff


	//   ....[13]....
        /*0234*/ 	.word	0xffffffff


	//   ....[14]....
        /*0238*/ 	.word	0xffffffff


	//   ....[15]....
        /*023c*/ 	.word	0xffffffff


	//   ....[16]....
        /*0240*/ 	.word	0xffffffff


	//   ....[17]....
        /*0244*/ 	.word	0xffffffff


	//   ....[18]....
        /*0248*/ 	.word	0xffffffff


	//   ....[19]....
        /*024c*/ 	.word	0xffffffff


	//   ....[20]....
        /*0250*/ 	.word	0xffffffff


	//   ....[21]....
        /*0254*/ 	.word	0xffffffff


	//   ....[22]....
        /*0258*/ 	.word	0xffffffff


	//   ....[23]....
        /*025c*/ 	.word	0xffffffff


	//   ....[24]....
        /*0260*/ 	.word	0xffffffff


	//   ....[25]....
        /*0264*/ 	.word	0xffffffff


	//   ....[26]....
        /*0268*/ 	.word	0xffffffff


	//   ....[27]....
        /*026c*/ 	.word	0xffffffff


	//   ....[28]....
        /*0270*/ 	.word	0xffffffff


	//   ....[29]....
        /*0274*/ 	.word	0xffffffff


	//   ....[30]....
        /*0278*/ 	.word	0xffffffff


	//   ....[31]....
        /*027c*/ 	.word	0xffffffff


	//   ....[32]....
        /*0280*/ 	.word	0xffffffff


	//   ....[33]....
        /*0284*/ 	.word	0xffffffff


	//   ....[34]....
        /*0288*/ 	.word	0xffffffff


	//   ....[35]....
        /*028c*/ 	.word	0xffffffff


	//   ....[36]....
        /*0290*/ 	.word	0xffffffff


	//   ....[37]....
        /*0294*/ 	.word	0xffffffff


	//   ....[38]....
        /*0298*/ 	.word	0xffffffff


	//   ....[39]....
        /*029c*/ 	.word	0xffffffff


	//   ....[40]....
        /*02a0*/ 	.word	0xffffffff


	//   ....[41]....
        /*02a4*/ 	.word	0xffffffff


	//   ....[42]....
        /*02a8*/ 	.word	0xffffffff


	//   ....[43]....
        /*02ac*/ 	.word	0xffffffff


	//   ....[44]....
        /*02b0*/ 	.word	0xffffffff


	//   ....[45]....
        /*02b4*/ 	.word	0xffffffff


	//   ....[46]....
        /*02b8*/ 	.word	0xffffffff


	//   ....[47]....
        /*02bc*/ 	.word	0xffffffff


	//   ....[48]....
        /*02c0*/ 	.word	0xffffffff


	//   ....[49]....
        /*02c4*/ 	.word	0xffffffff


	//   ....[50]....
        /*02c8*/ 	.word	0xffffffff


	//   ....[51]....
        /*02cc*/ 	.word	0xffffffff


	//   ....[52]....
        /*02d0*/ 	.word	0xffffffff


	//   ....[53]....
        /*02d4*/ 	.word	0xffffffff


	//   ....[54]....
        /*02d8*/ 	.word	0xffffffff


	//   ....[55]....
        /*02dc*/ 	.word	0xffffffff


	//   ....[56]....
        /*02e0*/ 	.word	0xffffffff


	//   ....[57]....
        /*02e4*/ 	.word	0xffffffff


	//   ....[58]....
        /*02e8*/ 	.word	0xffffffff


	//   ....[59]....
        /*02ec*/ 	.word	0xffffffff


	//   ....[60]....
        /*02f0*/ 	.word	0xffffffff


	//   ....[61]....
        /*02f4*/ 	.word	0xffffffff


	//   ....[62]....
        /*02f8*/ 	.word	0xffffffff


	//   ....[63]....
        /*02fc*/ 	.word	0xffffffff


	//   ....[64]....
        /*0300*/ 	.word	0xffffffff


	//   ....[65]....
        /*0304*/ 	.word	0xffffffff


	//   ....[66]....
        /*0308*/ 	.word	0xffffffff


	//   ....[67]....
        /*030c*/ 	.word	0xffffffff


	//   ....[68]....
        /*0310*/ 	.word	0xffffffff


	//   ....[69]....
        /*0314*/ 	.word	0xffffffff


	//   ....[70]....
        /*0318*/ 	.word	0xffffffff


	//   ....[71]....
        /*031c*/ 	.word	0xffffffff


	//   ....[72]....
        /*0320*/ 	.word	0xffffffff


	//   ....[73]....
        /*0324*/ 	.word	0xffffffff


	//   ....[74]....
        /*0328*/ 	.word	0xffffffff


	//   ....[75]....
        /*032c*/ 	.word	0xffffffff


	//   ....[76]....
        /*0330*/ 	.word	0xffffffff


	//   ....[77]....
        /*0334*/ 	.word	0xffffffff


	//   ....[78]....
        /*0338*/ 	.word	0xffffffff


	//   ....[79]....
        /*033c*/ 	.word	0xffffffff


	//   ....[80]....
        /*0340*/ 	.word	0xffffffff


	//   ....[81]....
        /*0344*/ 	.word	0xffffffff


	//   ....[82]....
        /*0348*/ 	.word	0xffffffff


	//   ....[83]....
        /*034c*/ 	.word	0xffffffff


	//   ....[84]....
        /*0350*/ 	.word	0xffffffff


	//   ....[85]....
        /*0354*/ 	.word	0xffffffff


	//   ....[86]....
        /*0358*/ 	.word	0xffffffff


	//   ....[87]....
        /*035c*/ 	.word	0xffffffff


	//   ....[88]....
        /*0360*/ 	.word	0xffffffff


	//   ....[89]....
        /*0364*/ 	.word	0xffffffff


	//   ....[90]....
        /*0368*/ 	.word	0xffffffff


	//   ....[91]....
        /*036c*/ 	.word	0xffffffff


	//   ....[92]....
        /*0370*/ 	.word	0xffffffff


	//   ....[93]....
        /*0374*/ 	.word	0xffffffff


	//   ....[94]....
        /*0378*/ 	.word	0xffffffff


	//   ....[95]....
        /*037c*/ 	.word	0xffffffff


	//   ....[96]....
        /*0380*/ 	.word	0xffffffff


	//   ....[97]....
        /*0384*/ 	.word	0xffffffff


	//   ....[98]....
        /*0388*/ 	.word	0xffffffff


	//   ....[99]....
        /*038c*/ 	.word	0xffffffff


	//   ....[100]....
        /*0390*/ 	.word	0xffffffff


	//   ....[101]....
        /*0394*/ 	.word	0xffffffff


	//   ....[102]....
        /*0398*/ 	.word	0xffffffff


	//   ....[103]....
        /*039c*/ 	.word	0xffffffff


	//   ....[104]....
        /*03a0*/ 	.word	0xffffffff


	//   ....[105]....
        /*03a4*/ 	.word	0xffffffff


	//   ....[106]....
        /*03a8*/ 	.word	0x0500000f


	//   ....[107]....
        /*03ac*/ 	.word	0x0500000f


	//   ....[108]....
        /*03b0*/ 	.word	0x0500000f


	//   ....[109]....
        /*03b4*/ 	.word	0x0500000f


	//   ....[110]....
        /*03b8*/ 	.word	0x0500000f


	//   ....[111]....
        /*03bc*/ 	.word	0x0500000f


	//   ....[112]....
        /*03c0*/ 	.word	0x0500000f


	//   ....[113]....
        /*03c4*/ 	.word	0x0500000f


	//   ....[114]....
        /*03c8*/ 	.word	0x0500000f


	//   ....[115]....
        /*03cc*/ 	.word	0x0500000f


	//   ....[116]....
        /*03d0*/ 	.word	0x0500000f


	//   ....[117]....
        /*03d4*/ 	.word	0x0500000f


	//   ....[118]....
        /*03d8*/ 	.word	0x0500000f


	//   ....[119]....
        /*03dc*/ 	.word	0x0500000f


	//   ....[120]....
        /*03e0*/ 	.word	0x0500000f


	//   ....[121]....
        /*03e4*/ 	.word	0x0500000f


	//   ....[122]....
        /*03e8*/ 	.word	0x0500000f


	//   ....[123]....
        /*03ec*/ 	.word	0x0500000f


	//----- nvinfo : EIATTR_COOP_GROUP_INSTR_OFFSETS
	.align		4
.L_985:
        /*03f0*/ 	.byte	0x04, 0x28
        /*03f2*/ 	.short	(.L_987 - .L_986)


	//   ....[0]....
.L_986:
        /*03f4*/ 	.word	0x00000070


	//   ....[1]....
        /*03f8*/ 	.word	0x00000140


	//   ....[2]....
        /*03fc*/ 	.word	0x00000190


	//   ....[3]....
        /*0400*/ 	.word	0x000003c0


	//   ....[4]....
        /*0404*/ 	.word	0x00000520


	//   ....[5]....
        /*0408*/ 	.word	0x00000640


	//   ....[6]....
        /*040c*/ 	.word	0x000007a0


	//   ....[7]....
        /*0410*/ 	.word	0x00001b10


	//   ....[8]....
        /*0414*/ 	.word	0x000029f0


	//   ....[9]....
        /*0418*/ 	.word	0x00002cf0


	//   ....[10]....
        /*041c*/ 	.word	0x00004990


	//   ....[11]....
        /*0420*/ 	.word	0x00004aa0


	//   ....[12]....
        /*0424*/ 	.word	0x00005b10


	//   ....[13]....
        /*0428*/ 	.word	0x00005b90


	//   ....[14]....
        /*042c*/ 	.word	0x00008350


	//   ....[15]....
        /*0430*/ 	.word	0x00008530


	//   ....[16]....
        /*0434*/ 	.word	0x0000a3f0


	//   ....[17]....
        /*0438*/ 	.word	0x0000a500


	//   ....[18]....
        /*043c*/ 	.word	0x0000b520


	//   ....[19]....
        /*0440*/ 	.word	0x0000b580


	//   ....[20]....
        /*0444*/ 	.word	0x0000e720


	//   ....[21]....
        /*0448*/ 	.word	0x0000e740


	//   ....[22]....
        /*044c*/ 	.word	0x0000e760


	//   ....[23]....
        /*0450*/ 	.word	0x0000e790


	//   ....[24]....
        /*0454*/ 	.word	0x000118e0


	//   ....[25]....
        /*0458*/ 	.word	0x00012f40


	//   ....[26]....
        /*045c*/ 	.word	0x000139b0


	//   ....[27]....
        /*0460*/ 	.word	0x00013ac0


	//   ....[28]....
        /*0464*/ 	.word	0x00014af0


	//   ....[29]....
        /*0468*/ 	.word	0x00014b60


	//   ....[30]....
        /*046c*/ 	.word	0x00016880


	//   ....[31]....
        /*0470*/ 	.word	0x000168a0


	//   ....[32]....
        /*0474*/ 	.word	0x00016900


	//   ....[33]....
        /*0478*/ 	.word	0x00016910


	//   ....[34]....
        /*047c*/ 	.word	0x00017dc0


	//   ....[35]....
        /*0480*/ 	.word	0x00017dd0


	//   ....[36]....
        /*0484*/ 	.word	0x00017de0


	//   ....[37]....
        /*0488*/ 	.word	0x00017df0


	//   ....[38]....
        /*048c*/ 	.word	0x00017e00


	//   ....[39]....
        /*0490*/ 	.word	0x00017e10


	//   ....[40]....
        /*0494*/ 	.word	0x00017e20


	//   ....[41]....
        /*0498*/ 	.word	0x00017e30


	//   ....[42]....
        /*049c*/ 	.word	0x00017e40


	//   ....[43]....
        /*04a0*/ 	.word	0x00017e70


	//   ....[44]....
        /*04a4*/ 	.word	0x00017eb0


	//   ....[45]....
        /*04a8*/ 	.word	0x00017ec0


	//   ....[46]....
        /*04ac*/ 	.word	0x00017ef0


	//   ....[47]....
        /*04b0*/ 	.word	0x00017f00


	//   ....[48]....
        /*04b4*/ 	.word	0x00017f10


	//   ....[49]....
        /*04b8*/ 	.word	0x00017f20


	//   ....[50]....
        /*04bc*/ 	.word	0x00017f30


	//   ....[51]....
        /*04c0*/ 	.word	0x00017f40


	//   ....[52]....
        /*04c4*/ 	.word	0x00017f50


	//   ....[53]....
        /*04c8*/ 	.word	0x00017f60


	//   ....[54]....
        /*04cc*/ 	.word	0x00017f70


	//   ....[55]....
        /*04d0*/ 	.word	0x00017f80


	//   ....[56]....
        /*04d4*/ 	.word	0x00017f90


	//   ....[57]....
        /*04d8*/ 	.word	0x00017fa0


	//   ....[58]....
        /*04dc*/ 	.word	0x00017fb0


	//   ....[59]....
        /*04e0*/ 	.word	0x00017fc0


	//   ....[60]....
        /*04e4*/ 	.word	0x00017ff0


	//   ....[61]....
        /*04e8*/ 	.word	0x00018020


	//   ....[62]....
        /*04ec*/ 	.word	0x00018040


	//   ....[63]....
        /*04f0*/ 	.word	0x00018050


	//   ....[64]....
        /*04f4*/ 	.word	0x00018080


	//   ....[65]....
        /*04f8*/ 	.word	0x00018090


	//   ....[66]....
        /*04fc*/ 	.word	0x000181a0


	//   ....[67]....
        /*0500*/ 	.word	0x000181d0


	//   ....[68]....
        /*0504*/ 	.word	0x00018200


	//   ....[69]....
        /*0508*/ 	.word	0x00018260


	//   ....[70]....
        /*050c*/ 	.word	0x000186b0


	//   ....[71]....
        /*0510*/ 	.word	0x000186e0


	//   ....[72]....
        /*0514*/ 	.word	0x000187a0


	//   ....[73]....
        /*0518*/ 	.word	0x000187c0


	//   ....[74]....
        /*051c*/ 	.word	0x00018880


	//   ....[75]....
        /*0520*/ 	.word	0x000188a0


	//   ....[76]....
        /*0524*/ 	.word	0x00018970


	//   ....[77]....
        /*0528*/ 	.word	0x00018990


	//   ....[78]....
        /*052c*/ 	.word	0x00019020


	//   ....[79]....
        /*0530*/ 	.word	0x00019040


	//   ....[80]....
        /*0534*/ 	.word	0x00019100


	//   ....[81]....
        /*0538*/ 	.word	0x00019120


	//   ....[82]....
        /*053c*/ 	.word	0x000191e0


	//   ....[83]....
        /*0540*/ 	.word	0x00019200


	//   ....[84]....
        /*0544*/ 	.word	0x000192d0


	//   ....[85]....
        /*0548*/ 	.word	0x000192f0


	//   ....[86]....
        /*054c*/ 	.word	0x00019460


	//   ....[87]....
        /*0550*/ 	.word	0x0001a880


	//   ....[88]....
        /*0554*/ 	.word	0x0001b310


	//   ....[89]....
        /*0558*/ 	.word	0x0001b320


	//   ....[90]....
        /*055c*/ 	.word	0x0001b360


	//   ....[91]....
        /*0560*/ 	.word	0x0001b3a0


	//   ....[92]....
        /*0564*/ 	.word	0x0001b440


	//   ....[93]....
        /*0568*/ 	.word	0x0001b450


	//   ....[94]....
        /*056c*/ 	.word	0x0001b4c0


	//   ....[95]....
        /*0570*/ 	.word	0x0001b4d0


	//   ....[96]....
        /*0574*/ 	.word	0x0001b540


	//   ....[97]....
        /*0578*/ 	.word	0x0001b550


	//   ....[98]....
        /*057c*/ 	.word	0x0001b5c0


	//   ....[99]....
        /*0580*/ 	.word	0x0001b5d0


	//   ....[100]....
        /*0584*/ 	.word	0x0001b640


	//   ....[101]....
        /*0588*/ 	.word	0x0001b650


	//   ....[102]....
        /*058c*/ 	.word	0x0001b660


	//   ....[103]....
        /*0590*/ 	.word	0x0001b6a0


	//   ....[104]....
        /*0594*/ 	.word	0x0001d4e0


	//   ....[105]....
        /*0598*/ 	.word	0x0001d680


	//   ....[106]....
        /*059c*/ 	.word	0x0001dd40


	//   ....[107]....
        /*05a0*/ 	.word	0x0001df10


	//   ....[108]....
        /*05a4*/ 	.word	0x0001df60


	//   ....[109]....
        /*05a8*/ 	.word	0x0001dff0


	//   ....[110]....
        /*05ac*/ 	.word	0x0001e0e0


	//   ....[111]....
        /*05b0*/ 	.word	0x0001e140


	//   ....[112]....
        /*05b4*/ 	.word	0x0001e210


	//   ....[113]....
        /*05b8*/ 	.word	0x0001e270


	//   ....[114]....
        /*05bc*/ 	.word	0x0001e350


	//   ....[115]....
        /*05c0*/ 	.word	0x0001e3b0


	//   ....[116]....
        /*05c4*/ 	.word	0x0001e490


	//   ....[117]....
        /*05c8*/ 	.word	0x0001e4f0


	//   ....[118]....
        /*05cc*/ 	.word	0x0001e5d0


	//   ....[119]....
        /*05d0*/ 	.word	0x0001e630


	//   ....[120]....
        /*05d4*/ 	.word	0x0001e700


	//   ....[121]....
        /*05d8*/ 	.word	0x0001e760


	//   ....[122]....
        /*05dc*/ 	.word	0x0001e820


	//   ....[123]....
        /*05e0*/ 	.word	0x0001eb70


	//----- nvinfo : EIATTR_REG_RECONFIG
	.align		4
.L_987:
        /*05e4*/ 	.byte	0x01, 0x54
	.zero		2


	//----- nvinfo : EIATTR_SYSCALL_OFFSETS
	.align		4
        /*05e8*/ 	.byte	0x04, 0x46
        /*05ea*/ 	.short	(.L_989 - .L_988)


	//   ....[0]....
.L_988:
        /*05ec*/ 	.word	0x00001c90


	//   ....[1]....
        /*05f0*/ 	.word	0x0001a2d0


	//   ....[2]....
        /*05f4*/ 	.word	0x0001a440


	//   ....[3]....
        /*05f8*/ 	.word	0x0001a5a0


	//   ....[4]....
        /*05fc*/ 	.word	0x0001a6e0


	//   ....[5]....
        /*0600*/ 	.word	0x0001af70


	//----- nvinfo : EIATTR_MBARRIER_INSTR_OFFSETS
	.align		4
.L_989:
        /*0604*/ 	.byte	0x04, 0x39
        /*0606*/ 	.short	(.L_991 - .L_990)


	//   ....[0]....
.L_990:
        /*0608*/ 	.word	0x00000270
        /*060c*/ 	.word	0x000000ff
        /*0610*/ 	.word	0x0002e800
        /*0614*/ 	.short	0x0100
        /*0616*/ 	.byte	0x08
	.zero		1


	//   ....[1]....
        /*0618*/ 	.word	0x00000280
        /*061c*/ 	.word	0x000000ff
        /*0620*/ 	.word	0x0002e820
        /*0624*/ 	.short	0x0100
        /*0626*/ 	.byte	0x08
	.zero		1


	//   ....[2]....
        /*0628*/ 	.word	0x00000370
        /*062c*/ 	.word	0x000000ff
        /*0630*/ 	.word	0x0002e830
        /*0634*/ 	.short	0x0100
        /*0636*/ 	.byte	0x08
	.zero		1


	//   ....[3]....
        /*0638*/ 	.word	0x00000380
        /*063c*/ 	.word	0x000000ff
        /*0640*/ 	.word	0x0002e840
        /*0644*/ 	.short	0x0100
        /*0646*/ 	.byte	0x08
	.zero		1


	//   ....[4]....
        /*0648*/ 	.word	0x00000390
        /*064c*/ 	.word	0x000000ff
        /*0650*/ 	.word	0x0002e838
        /*0654*/ 	.short	0x0100
        /*0656*/ 	.byte	0x08
	.zero		1


	//   ....[5]....
        /*0658*/ 	.word	0x000003a0
        /*065c*/ 	.word	0x000000ff
        /*0660*/ 	.word	0x0002e848
        /*0664*/ 	.short	0x0100
        /*0666*/ 	.byte	0x08
	.zero		1


	//   ....[6]....
        /*0668*/ 	.word	0x000004d0
        /*066c*/ 	.word	0x000000ff
        /*0670*/ 	.word	0x0002e850
        /*0674*/ 	.short	0x0100
        /*0676*/ 	.byte	0x08
	.zero		1


	//   ....[7]....
        /*0678*/ 	.word	0x000004e0
        /*067c*/ 	.word	0x000000ff
        /*0680*/ 	.word	0x0002e860
        /*0684*/ 	.short	0x0100
        /*0686*/ 	.byte	0x08
	.zero		1


	//   ....[8]....
        /*0688*/ 	.word	0x000004f0
        /*068c*/ 	.word	0x000000ff
        /*0690*/ 	.word	0x0002e858
        /*0694*/ 	.short	0x0100
        /*0696*/ 	.byte	0x08
	.zero		1


	//   ....[9]....
        /*0698*/ 	.word	0x00000500
        /*069c*/ 	.word	0x000000ff
        /*06a0*/ 	.word	0x0002e868
        /*06a4*/ 	.short	0x0100
        /*06a6*/ 	.byte	0x08
	.zero		1


	//   ....[10]....
        /*06a8*/ 	.word	0x000005f0
        /*06ac*/ 	.word	0x000000ff
        /*06b0*/ 	.word	0x0002e870
        /*06b4*/ 	.short	0x0100
        /*06b6*/ 	.byte	0x06
	.zero		1


	//   ....[11]....
        /*06b8*/ 	.word	0x00000600
        /*06bc*/ 	.word	0x000000ff
        /*06c0*/ 	.word	0x0002e880
        /*06c4*/ 	.short	0x0100
        /*06c6*/ 	.byte	0x06
	.zero		1


	//   ....[12]....
        /*06c8*/ 	.word	0x00000610
        /*06cc*/ 	.word	0x000000ff
        /*06d0*/ 	.word	0x0002e878
        /*06d4*/ 	.short	0x0100
        /*06d6*/ 	.byte	0x06
	.zero		1


	//   ....[13]....
        /*06d8*/ 	.word	0x00000620
        /*06dc*/ 	.word	0x000000ff
        /*06e0*/ 	.word	0x0002e888
        /*06e4*/ 	.short	0x0100
        /*06e6*/ 	.byte	0x06
	.zero		1


	//   ....[14]....
        /*06e8*/ 	.word	0x00000750
        /*06ec*/ 	.word	0x000000ff
        /*06f0*/ 	.word	0x0002e890
        /*06f4*/ 	.short	0x0100
        /*06f6*/ 	.byte	0x08
	.zero		1


	//   ....[15]....
        /*06f8*/ 	.word	0x00000760
        /*06fc*/ 	.word	0x000000ff
        /*0700*/ 	.word	0x0002e8a0
        /*0704*/ 	.short	0x0100
        /*0706*/ 	.byte	0x08
	.zero		1


	//   ....[16]....
        /*0708*/ 	.word	0x00000770
        /*070c*/ 	.word	0x000000ff
        /*0710*/ 	.word	0x0002e898
        /*0714*/ 	.short	0x0100
        /*0716*/ 	.byte	0x08
	.zero		1


	//   ....[17]....
        /*0718*/ 	.word	0x00000780
        /*071c*/ 	.word	0x000000ff
        /*0720*/ 	.word	0x0002e8a8
        /*0724*/ 	.short	0x0100
        /*0726*/ 	.byte	0x08
	.zero		1


	//   ....[18]....
        /*0728*/ 	.word	0x000008b0
        /*072c*/ 	.word	0x000000ff
        /*0730*/ 	.word	0x0002e8b0
        /*0734*/ 	.short	0x0100
        /*0736*/ 	.byte	0x08
	.zero		1


	//   ....[19]....
        /*0738*/ 	.word	0x000008c0
        /*073c*/ 	.word	0x000000ff
        /*0740*/ 	.word	0x0002e8c0
        /*0744*/ 	.short	0x0100
        /*0746*/ 	.byte	0x08
	.zero		1


	//   ....[20]....
        /*0748*/ 	.word	0x000008d0
        /*074c*/ 	.word	0x000000ff
        /*0750*/ 	.word	0x0002e8b8
        /*0754*/ 	.short	0x0100
        /*0756*/ 	.byte	0x08
	.zero		1


	//   ....[21]....
        /*0758*/ 	.word	0x000008e0
        /*075c*/ 	.word	0x000000ff
        /*0760*/ 	.word	0x0002e8c8
        /*0764*/ 	.short	0x0100
        /*0766*/ 	.byte	0x08
	.zero		1


	//   ....[22]....
        /*0768*/ 	.word	0x00001d10
        /*076c*/ 	.word	0x000000ff
        /*0770*/ 	.word	0x0002e800
        /*0774*/ 	.short	0x010a
        /*0776*/ 	.byte	0x29
	.zero		1


	//   ....[23]....
        /*0778*/ 	.word	0x00001d90
        /*077c*/ 	.word	0x00000005
        /*0780*/ 	.word	0x0002e830
        /*0784*/ 	.short	0x010a
        /*0786*/ 	.byte	0x3f
	.zero		1


	//   ....[24]....
        /*0788*/ 	.word	0x00001dd0
        /*078c*/ 	.word	0x00000005
        /*0790*/ 	.word	0x0002e830
        /*0794*/ 	.short	0x010a
        /*0796*/ 	.byte	0x3f
	.zero		1


	//   ....[25]....
        /*0798*/ 	.word	0x00002b00
        /*079c*/ 	.word	0x00000000
        /*07a0*/ 	.word	0x00000000
        /*07a4*/ 	.short	0x0101
        /*07a6*/ 	.byte	0x3f
	.zero		1


	//   ....[26]....
        /*07a8*/ 	.word	0x00007310
        /*07ac*/ 	.word	0x000000ff
        /*07b0*/ 	.word	0x0002e830
        /*07b4*/ 	.short	0x010a
        /*07b6*/ 	.byte	0x06
	.zero		1


	//   ....[27]....
        /*07b8*/ 	.word	0x00007350
        /*07bc*/ 	.word	0x000000ff
        /*07c0*/ 	.word	0x0002e830
        /*07c4*/ 	.short	0x010a
        /*07c6*/ 	.byte	0x06
	.zero		1


	//   ....[28]....
        /*07c8*/ 	.word	0x00007f10
        /*07cc*/ 	.word	0x000000ff
        /*07d0*/ 	.word	0x0002e850
        /*07d4*/ 	.short	0x010a
        /*07d6*/ 	.byte	0x06
	.zero		1


	//   ....[29]....
        /*07d8*/ 	.word	0x00007f50
        /*07dc*/ 	.word	0x000000ff
        /*07e0*/ 	.word	0x0002e850
        /*07e4*/ 	.short	0x010a
        /*07e6*/ 	.byte	0x06
	.zero		1


	//   ....[30]....
        /*07e8*/ 	.word	0x00008380
        /*07ec*/ 	.word	0x00000009
        /*07f0*/ 	.word	0x00000000
        /*07f4*/ 	.short	0x0101
        /*07f6*/ 	.byte	0x3f
	.zero		1


	//   ....[31]....
        /*07f8*/ 	.word	0x0000c790
        /*07fc*/ 	.word	0x000000ff
        /*0800*/ 	.word	0x00000000
        /*0804*/ 	.short	0x0101
        /*0806*/ 	.byte	0x06
	.zero		1


	//   ....[32]....
        /*0808*/ 	.word	0x0000d280
        /*080c*/ 	.word	0x000000ff
        /*0810*/ 	.word	0x0002e830
        /*0814*/ 	.short	0x010a
        /*0816*/ 	.byte	0x06
	.zero		1


	//   ....[33]....
        /*0818*/ 	.word	0x0000d2c0
        /*081c*/ 	.word	0x000000ff
        /*0820*/ 	.word	0x0002e830
        /*0824*/ 	.short	0x010a
        /*0826*/ 	.byte	0x06
	.zero		1


	//   ....[34]....
        /*0828*/ 	.word	0x0000deb0
        /*082c*/ 	.word	0x000000ff
        /*0830*/ 	.word	0x0002e850
        /*0834*/ 	.short	0x010a
        /*0836*/ 	.byte	0x06
	.zero		1


	//   ....[35]....
        /*0838*/ 	.word	0x0000def0
        /*083c*/ 	.word	0x000000ff
        /*0840*/ 	.word	0x0002e850
        /*0844*/ 	.short	0x010a
        /*0846*/ 	.byte	0x06
	.zero		1


	//   ....[36]....
        /*0848*/ 	.word	0x0000fdb0
        /*084c*/ 	.word	0x00000005
        /*0850*/ 	.word	0x00000000
        /*0854*/ 	.short	0x0101
        /*0856*/ 	.byte	0x3f
	.zero		1


	//   ....[37]....
        /*0858*/ 	.word	0x00010080
        /*085c*/ 	.word	0x000000ff
        /*0860*/ 	.word	0x00000000
        /*0864*/ 	.short	0x0101
        /*0866*/ 	.byte	0x06
	.zero		1


	//   ....[38]....
        /*0868*/ 	.word	0x000108f0
        /*086c*/ 	.word	0x000000ff
        /*0870*/ 	.word	0x0002e830
        /*0874*/ 	.short	0x010a
        /*0876*/ 	.byte	0x06
	.zero		1


	//   ....[39]....
        /*0878*/ 	.word	0x00010930
        /*087c*/ 	.word	0x000000ff
        /*0880*/ 	.word	0x0002e830
        /*0884*/ 	.short	0x010a
        /*0886*/ 	.byte	0x06
	.zero		1


	//   ....[40]....
        /*0888*/ 	.word	0x000114f0
        /*088c*/ 	.word	0x000000ff
        /*0890*/ 	.word	0x0002e850
        /*0894*/ 	.short	0x010a
        /*0896*/ 	.byte	0x06
	.zero		1


	//   ....[41]....
        /*0898*/ 	.word	0x00011530
        /*089c*/ 	.word	0x000000ff
        /*08a0*/ 	.word	0x0002e850
        /*08a4*/ 	.short	0x010a
        /*08a6*/ 	.byte	0x06
	.zero		1


	//   ....[42]....
        /*08a8*/ 	.word	0x00011910
        /*08ac*/ 	.word	0x00000000
        /*08b0*/ 	.word	0x00000000
        /*08b4*/ 	.short	0x0101
        /*08b6*/ 	.byte	0x3f
	.zero		1


	//   ....[43]....
        /*08b8*/ 	.word	0x00015d60
        /*08bc*/ 	.word	0x000000ff
        /*08c0*/ 	.word	0x00000000
        /*08c4*/ 	.short	0x0101
        /*08c6*/ 	.byte	0x06
	.zero		1


	//   ....[44]....
        /*08c8*/ 	.word	0x000164d0
        /*08cc*/ 	.word	0x000000ff
        /*08d0*/ 	.word	0x0002e850
        /*08d4*/ 	.short	0x010a
        /*08d6*/ 	.byte	0x04
	.zero		1


	//   ....[45]....
        /*08d8*/ 	.word	0x00016510
        /*08dc*/ 	.word	0x000000ff
        /*08e0*/ 	.word	0x0002e850
        /*08e4*/ 	.short	0x010a
        /*08e6*/ 	.byte	0x04
	.zero		1


	//   ....[46]....
        /*08e8*/ 	.word	0x00016c60
        /*08ec*/ 	.word	0x000000ff
        /*08f0*/ 	.word	0x00000000
        /*08f4*/ 	.short	0x0101
        /*08f6*/ 	.byte	0x04
	.zero		1


	//   ....[47]....
        /*08f8*/ 	.word	0x000186d0
        /*08fc*/ 	.word	0x00000008
        /*0900*/ 	.word	0x00000000
        /*0904*/ 	.short	0x0101
        /*0906*/ 	.byte	0x3f
	.zero		1


	//   ....[48]....
        /*0908*/ 	.word	0x0001aae0
        /*090c*/ 	.word	0x00000004
        /*0910*/ 	.word	0x0002e880
        /*0914*/ 	.short	0x010a
        /*0916*/ 	.byte	0x3f
	.zero		1


	//   ....[49]....
        /*0918*/ 	.word	0x0001ac70
        /*091c*/ 	.word	0x00000004
        /*0920*/ 	.word	0x0002e840
        /*0924*/ 	.short	0x010a
        /*0926*/ 	.byte	0x3f
	.zero		1


	//   ....[50]....
        /*0928*/ 	.word	0x0001b750
        /*092c*/ 	.word	0x00000012
        /*0930*/ 	.word	0x0002e800
        /*0934*/ 	.short	0x0107
        /*0936*/ 	.byte	0x3f
	.zero		1


	//   ....[51]....
        /*0938*/ 	.word	0x0001b840
        /*093c*/ 	.word	0x00000012
        /*0940*/ 	.word	0x0002e800
        /*0944*/ 	.short	0x0101
        /*0946*/ 	.byte	0x3f
	.zero		1


	//   ....[52]....
        /*0948*/ 	.word	0x0001b860
        /*094c*/ 	.word	0x00000012
        /*0950*/ 	.word	0x0002e820
        /*0954*/ 	.short	0x010a
        /*0956*/ 	.byte	0x3f
	.zero		1


	//   ....[53]....
        /*0958*/ 	.word	0x0001bb60
        /*095c*/ 	.word	0x00000004
        /*0960*/ 	.word	0x0002e880
        /*0964*/ 	.short	0x010a
        /*0966*/ 	.byte	0x3f
	.zero		1


	//   ....[54]....
        /*0968*/ 	.word	0x0001bdb0
        /*096c*/ 	.word	0x00000004
        /*0970*/ 	.word	0x0002e840
        /*0974*/ 	.short	0x010a
        /*0976*/ 	.byte	0x3f
	.zero		1


	//   ....[55]....
        /*0978*/ 	.word	0x0001c080
        /*097c*/ 	.word	0x00000014
        /*0980*/ 	.word	0x0002e870
        /*0984*/ 	.short	0x010a
        /*0986*/ 	.byte	0x3f
	.zero		1


	//   ....[56]....
        /*0988*/ 	.word	0x0001c0f0
        /*098c*/ 	.word	0x00000014
        /*0990*/ 	.word	0x0002e860
        /*0994*/ 	.short	0x010a
        /*0996*/ 	.byte	0x3f
	.zero		1


	//   ....[57]....
        /*0998*/ 	.word	0x0001c930
        /*099c*/ 	.word	0x00000014
        /*09a0*/ 	.word	0x0002e850
        /*09a4*/ 	.short	0x0101
        /*09a6*/ 	.byte	0x3f
	.zero		1


	//   ....[58]....
        /*09a8*/ 	.word	0x0001c9b0
        /*09ac*/ 	.word	0x00000014
        /*09b0*/ 	.word	0x00000000
        /*09b4*/ 	.short	0x0101
        /*09b6*/ 	.byte	0x3f
	.zero		1


	//   ....[59]....
        /*09b8*/ 	.word	0x0001cbe0
        /*09bc*/ 	.word	0x00000011
        /*09c0*/ 	.word	0x0002e870
        /*09c4*/ 	.short	0x010a
        /*09c6*/ 	.byte	0x3f
	.zero		1


	//   ....[60]....
        /*09c8*/ 	.word	0x0001cc50
        /*09cc*/ 	.word	0x00000011
        /*09d0*/ 	.word	0x0002e860
        /*09d4*/ 	.short	0x010a
        /*09d6*/ 	.byte	0x3f
	.zero		1


	//   ....[61]....
        /*09d8*/ 	.word	0x0001d310
        /*09dc*/ 	.word	0x00000011
        /*09e0*/ 	.word	0x0002e850
        /*09e4*/ 	.short	0x0101
        /*09e6*/ 	.byte	0x3f
	.zero		1


	//   ....[62]....
        /*09e8*/ 	.word	0x0001d350
        /*09ec*/ 	.word	0x00000000
        /*09f0*/ 	.word	0x00000000
        /*09f4*/ 	.short	0x0101
        /*09f6*/ 	.byte	0x3f
	.zero		1


	//   ....[63]....
        /*09f8*/ 	.word	0x0001d600
        /*09fc*/ 	.word	0x00000000
        /*0a00*/ 	.word	0x0002e820
        /*0a04*/ 	.short	0x010a
        /*0a06*/ 	.byte	0x3f
	.zero		1


	//   ....[64]....
        /*0a08*/ 	.word	0x0001d7c0
        /*0a0c*/ 	.word	0x00000006
        /*0a10*/ 	.word	0x00000000
        /*0a14*/ 	.short	0x010a
        /*0a16*/ 	.byte	0x3f
	.zero		1


	//   ....[65]....
        /*0a18*/ 	.word	0x0001d830
        /*0a1c*/ 	.word	0x00000007
        /*0a20*/ 	.word	0x00000000
        /*0a24*/ 	.short	0x010a
        /*0a26*/ 	.byte	0x3f
	.zero		1


	//   ....[66]....
        /*0a28*/ 	.word	0x0001d890
        /*0a2c*/ 	.word	0x00000004
        /*0a30*/ 	.word	0x0002e860
        /*0a34*/ 	.short	0x010a
        /*0a36*/ 	.byte	0x3f
	.zero		1


	//   ....[67]....
        /*0a38*/ 	.word	0x0001d8e0
        /*0a3c*/ 	.word	0x00000003
        /*0a40*/ 	.word	0x0002e860
        /*0a44*/ 	.short	0x010a
        /*0a46*/ 	.byte	0x3f
	.zero		1


	//   ....[68]....
        /*0a48*/ 	.word	0x0001d920
        /*0a4c*/ 	.word	0x00000004
        /*0a50*/ 	.word	0x0002e880
        /*0a54*/ 	.short	0x010a
        /*0a56*/ 	.byte	0x3f
	.zero		1


	//   ....[69]....
        /*0a58*/ 	.word	0x0001d940
        /*0a5c*/ 	.word	0x00000003
        /*0a60*/ 	.word	0x0002e880
        /*0a64*/ 	.short	0x010a
        /*0a66*/ 	.byte	0x3f
	.zero		1


	//   ....[70]....
        /*0a68*/ 	.word	0x0001d9b0
        /*0a6c*/ 	.word	0x00000003
        /*0a70*/ 	.word	0x0002e800
        /*0a74*/ 	.short	0x010a
        /*0a76*/ 	.byte	0x3f
	.zero		1


	//   ....[71]....
        /*0a78*/ 	.word	0x0001da00
        /*0a7c*/ 	.word	0x00000005
        /*0a80*/ 	.word	0x0002e830
        /*0a84*/ 	.short	0x010a
        /*0a86*/ 	.byte	0x3f
	.zero		1


	//   ....[72]....
        /*0a88*/ 	.word	0x0001da60
        /*0a8c*/ 	.word	0x00000009
        /*0a90*/ 	.word	0x0002e830
        /*0a94*/ 	.short	0x010a
        /*0a96*/ 	.byte	0x3f
	.zero		1


	//   ....[73]....
        /*0a98*/ 	.word	0x0001dac0
        /*0a9c*/ 	.word	0x00000009
        /*0aa0*/ 	.word	0x0002e850
        /*0aa4*/ 	.short	0x010a
        /*0aa6*/ 	.byte	0x3f
	.zero		1


	//   ....[74]....
        /*0aa8*/ 	.word	0x0001db20
        /*0aac*/ 	.word	0x00000003
        /*0ab0*/ 	.word	0x0002e830
        /*0ab4*/ 	.short	0x010a
        /*0ab6*/ 	.byte	0x3f
	.zero		1


	//   ....[75]....
        /*0ab8*/ 	.word	0x0001db80
        /*0abc*/ 	.word	0x00000003
        /*0ac0*/ 	.word	0x0002e850
        /*0ac4*/ 	.short	0x010a
        /*0ac6*/ 	.byte	0x3f
	.zero		1


	//   ....[76]....
        /*0ac8*/ 	.word	0x0001dbe0
        /*0acc*/ 	.word	0x00000003
        /*0ad0*/ 	.word	0x0002e830
        /*0ad4*/ 	.short	0x010a
        /*0ad6*/ 	.byte	0x3f
	.zero		1


	//   ....[77]....
        /*0ad8*/ 	.word	0x0001dc40
        /*0adc*/ 	.word	0x00000003
        /*0ae0*/ 	.word	0x0002e850
        /*0ae4*/ 	.short	0x010a
        /*0ae6*/ 	.byte	0x3f
	.zero		1


	//   ....[78]....
        /*0ae8*/ 	.word	0x0001dca0
        /*0aec*/ 	.word	0x00000007
        /*0af0*/ 	.word	0x0002e850
        /*0af4*/ 	.short	0x010a
        /*0af6*/ 	.byte	0x3f
	.zero		1


	//   ....[79]....
        /*0af8*/ 	.word	0x0001ddf0
        /*0afc*/ 	.word	0x00000004
        /*0b00*/ 	.word	0x0002e880
        /*0b04*/ 	.short	0x010a
        /*0b06*/ 	.byte	0x3f
	.zero		1


	//   ....[80]....
        /*0b08*/ 	.word	0x0001de40
        /*0b0c*/ 	.word	0x00000004
        /*0b10*/ 	.word	0x0002e840
        /*0b14*/ 	.short	0x010a
        /*0b16*/ 	.byte	0x3f
	.zero		1


	//   ....[81]....
        /*0b18*/ 	.word	0x0001e860
        /*0b1c*/ 	.word	0x00000012
        /*0b20*/ 	.word	0x0002e820
        /*0b24*/ 	.short	0x010a
        /*0b26*/ 	.byte	0x3f
	.zero		1


	//   ....[82]....
        /*0b28*/ 	.word	0x0001e8b0
        /*0b2c*/ 	.word	0x00000004
        /*0b30*/ 	.word	0x0002e880
        /*0b34*/ 	.short	0x010a
        /*0b36*/ 	.byte	0x3f
	.zero		1


	//   ....[83]....
        /*0b38*/ 	.word	0x0001e900
        /*0b3c*/ 	.word	0x00000004
        /*0b40*/ 	.word	0x0002e840
        /*0b44*/ 	.short	0x010a
        /*0b46*/ 	.byte	0x3f
	.zero		1


	//   ....[84]....
        /*0b48*/ 	.word	0x0001e950
        /*0b4c*/ 	.word	0x00000014
        /*0b50*/ 	.word	0x0002e870
        /*0b54*/ 	.short	0x010a
        /*0b56*/ 	.byte	0x3f
	.zero		1


	//   ....[85]....
        /*0b58*/ 	.word	0x0001e9a0
        /*0b5c*/ 	.word	0x00000014
        /*0b60*/ 	.word	0x0002e860
        /*0b64*/ 	.short	0x010a
        /*0b66*/ 	.byte	0x3f
	.zero		1


	//   ....[86]....
        /*0b68*/ 	.word	0x0001e9f0
        /*0b6c*/ 	.word	0x00000011
        /*0b70*/ 	.word	0x0002e870
        /*0b74*/ 	.short	0x010a
        /*0b76*/ 	.byte	0x3f
	.zero		1


	//   ....[87]....
        /*0b78*/ 	.word	0x0001ea40
        /*0b7c*/ 	.word	0x00000011
        /*0b80*/ 	.word	0x0002e860
        /*0b84*/ 	.short	0x010a
        /*0b86*/ 	.byte	0x3f
	.zero		1


	//   ....[88]....
        /*0b88*/ 	.word	0x0001ea90
        /*0b8c*/ 	.word	0x00000000
        /*0b90*/ 	.word	0x0002e820
        /*0b94*/ 	.short	0x010a
        /*0b96*/ 	.byte	0x3f
	.zero		1


	//   ....[89]....
        /*0b98*/ 	.word	0x0001ec30
        /*0b9c*/ 	.word	0x00000006
        /*0ba0*/ 	.word	0x00000000
        /*0ba4*/ 	.short	0x010a
        /*0ba6*/ 	.byte	0x3f
	.zero		1


	//   ....[90]....
        /*0ba8*/ 	.word	0x0001ec80
        /*0bac*/ 	.word	0x00000007
        /*0bb0*/ 	.word	0x00000000
        /*0bb4*/ 	.short	0x010a
        /*0bb6*/ 	.byte	0x3f
	.zero		1


	//   ....[91]....
        /*0bb8*/ 	.word	0x0001ecd0
        /*0bbc*/ 	.word	0x00000004
        /*0bc0*/ 	.word	0x0002e860
        /*0bc4*/ 	.short	0x010a
        /*0bc6*/ 	.byte	0x3f
	.zero		1


	//   ....[92]....
        /*0bc8*/ 	.word	0x0001ed20
        /*0bcc*/ 	.word	0x00000003
        /*0bd0*/ 	.word	0x0002e860
        /*0bd4*/ 	.short	0x010a
        /*0bd6*/ 	.byte	0x3f
	.zero		1


	//   ....[93]....
        /*0bd8*/ 	.word	0x0001ed70
        /*0bdc*/ 	.word	0x00000004
        /*0be0*/ 	.word	0x0002e880
        /*0be4*/ 	.short	0x010a
        /*0be6*/ 	.byte	0x3f
	.zero		1


	//----- nvinfo : EIATTR_NUM_MBARRIERS
	.align		4
.L_991:
        /*0be8*/ 	.byte	0x03, 0x38
        /*0bea*/ 	.short	0x0016


	//----- nvinfo : EIATTR_EXIT_INSTR_OFFSETS
	.align		4
        /*0bec*/ 	.byte	0x04, 0x1c
        /*0bee*/ 	.short	(.L_993 - .L_992)


	//   ....[0]....
.L_992:
        /*0bf0*/ 	.word	0x00000a40


	//   ....[1]....
        /*0bf4*/ 	.word	0x000193f0


	//   ....[2]....
        /*0bf8*/ 	.word	0x0001d990


	//----- nvinfo : EIATTR_MAX_THREADS
	.align		4
.L_993:
        /*0bfc*/ 	.byte	0x04, 0x05
        /*0bfe*/ 	.short	(.L_995 - .L_994)
.L_994:
        /*0c00*/ 	.word	0x00000180
        /*0c04*/ 	.word	0x00000001
        /*0c08*/ 	.word	0x00000001


	//----- nvinfo : EIATTR_CRS_STACK_SIZE
	.align		4
.L_995:
        /*0c0c*/ 	.byte	0x04, 0x1e
        /*0c0e*/ 	.short	(.L_997 - .L_996)
.L_996:
        /*0c10*/ 	.word	0x00000000


	//----- nvinfo : EIATTR_CBANK_PARAM_SIZE
	.align		4
.L_997:
        /*0c14*/ 	.byte	0x03, 0x19
        /*0c16*/ 	.short	0x0af0


	//----- nvinfo : EIATTR_PARAM_CBANK
	.align		4
        /*0c18*/ 	.byte	0x04, 0x0a
        /*0c1a*/ 	.short	(.L_999 - .L_998)
	.align		4
.L_998:
        /*0c1c*/ 	.word	index@(.nv.constant0._ZN7cutlass13device_kernelIN5flash11enable_sm90INS1_16FlashAttnFwdSm90INS1_25CollectiveMainloopFwdSm90ILi2EN4cute5tupleIJNS5_1CILi1EEES8_S8_EEENS6_IJNS7_ILi128EEENS7_ILi224EEESA_EEELi128ENS_12float_e4m3_tEfNS_4arch4Sm90ELb0ELb1ELb0ELb0ELb0ELb0ELb0ELb1ELb1ELb1ELb0ELb0EEENS1_21CollectiveEpilogueFwdINS6_IJSA_SA_SB_EEES9_NS_10bfloat16_tESF_Li256ELb0ELb1ELb0ELb1EEENS1_30DynamicPersistentTileSchedulerILi256ELi128ELb0ELb1ELb1EEEEEEEEEvNT_6ParamsE)
        /*0c20*/ 	.short	0x0210
        /*0c22*/ 	.short	0x0af0


	//----- nvinfo : EIATTR_SW_WAR
	.align		4
.L_999:
        /*0c24*/ 	.byte	0x04, 0x36
        /*0c26*/ 	.short	(.L_1001 - .L_1000)
.L_1000:
        /*0c28*/ 	.word	0x00000008
.L_1001:


//--------------------- .nv.info._ZN7cutlass13device_kernelIN5flash11enable_sm90INS1_16FlashAttnFwdSm90INS1_25CollectiveMainloopFwdSm90ILi2EN4cute5tupleIJNS5_1CILi1EEES8_S8_EEENS6_IJNS7_ILi128EEENS7_ILi224EEESA_EEELi128ENS_12float_e4m3_tEfNS_4arch4Sm90ELb0ELb1ELb0ELb1ELb0ELb0ELb0ELb1ELb1ELb1ELb0ELb0EEENS1_21CollectiveEpilogueFwdINS6_IJSA_SA_SB_EEES9_NS_10bfloat16_tESF_Li256ELb1ELb1ELb0ELb1EEENS1_36VarlenDynamicPersistentTileSchedulerILi128ELi224ELi256ELi128ELb0ELb1ELb1ELb1ELb0ELb1EEEEEEEEEvNT_6ParamsE --------------------------
	.section	.nv.info._ZN7cutlass13device_kernelIN5flash11enable_sm90INS1_16FlashAttnFwdSm90INS1_25CollectiveMainloopFwdSm90ILi2EN4cute5tupleIJNS5_1CILi1EEES8_S8_EEENS6_IJNS7_ILi128EEENS7_ILi224EEESA_EEELi128ENS_12float_e4m3_tEfNS_4arch4Sm90ELb0ELb1ELb0ELb1ELb0ELb0ELb0ELb1ELb1ELb1ELb0ELb0EEENS1_21CollectiveEpilogueFwdINS6_IJSA_SA_SB_EEES9_NS_10bfloat16_tESF_Li256ELb1ELb1ELb0ELb1EEENS1_36VarlenDynamicPersistentTileSchedulerILi128ELi224ELi256ELi128ELb0ELb1ELb1ELb1ELb0ELb1EEEEEEEEEvNT_6ParamsE,"",@"SHT_CUDA_INFO"
	.sectionflags	@""
	.align	4


	//----- nvinfo : EIATTR_CUDA_API_VERSION
	.align		4
        /*0000*/ 	.byte	0x04, 0x37
        /*0002*/ 	.short	(.L_1003 - .L_1002)
.L_1002:
        /*0004*/ 	.word	0x00000082


	//----- nvinfo : EIATTR_KPARAM_INFO
	.align		4
.L_1003:
        /*0008*/ 	.byte	0x04, 0x17
        /*000a*/ 	.short	(.L_1005 - .L_1004)
.L_1004:
        /*000c*/ 	.word	0x00000000
        /*0010*/ 	.short	0x0000
        /*0012*/ 	.short	0x0070
        /*0014*/ 	.byte	0x00, 0xf0, 0x01, 0x2a


	//----- nvinfo : EIATTR_SPARSE_MMA_MASK
	.align		4
.L_1005:
        /*0018*/ 	.byte	0x03, 0x50
        /*001a*/ 	.short	0x0000


	//----- nvinfo : EIATTR_MAXREG_COUNT
	.align		4
        /*001c*/ 	.byte	0x03, 0x1b
        /*001e*/ 	.short	0x00a8


	//----- nvinfo : EIATTR_NUM_BARRIERS
	.align		4
        /*0020*/ 	.byte	0x02, 0x4c
        /*0022*/ 	.byte	0x10
	.zero		1


	//----- nvinfo : EIATTR_EXTERNS
	.align		4
        /*0024*/ 	.byte	0x04, 0x0f
        /*0026*/ 	.short	(.L_1007 - .L_1006)


	//   ....[0]....
	.align		4
.L_1006:
        /*0028*/ 	.word	index@(__assertfail)


	//----- nvinfo : EIATTR_ANNOTATIONS
	.align		4
.L_1007:
        /*002c*/ 	.byte	0x04, 0x55
        /*002e*/ 	.short	(.L_1009 - .L_1008)


	//   ....[0]....
.L_1008:
        /* <DEDUP_REMOVED lines=36> */


	//----- nvinfo : EIATTR_MERCURY_ISA_VERSION
	.align		4
.L_1009:
        /*0260*/ 	.byte	0x03, 0x5f
        /*0262*/ 	.short	0x0101


	//----- nvinfo : EIATTR_UNUSED_LOAD_BYTE_OFFSET
	.align		4
        /*0264*/ 	.byte	0x04, 0x44
        /*0266*/ 	.short	(.L_1011 - .L_1010)


	//   ....[0]....
.L_1010:
        /*0268*/ 	.word	0x00000a40
        /*026c*/ 	.word	0x0000fff0


	//   ....[1]....
        /*0270*/ 	.word	0x00017260
        /*0274*/ 	.word	0x0000fff0


	//----- nvinfo : EIATTR_INT_WARP_WIDE_INSTR_OFFSETS
	.align		4
.L_1011:
        /*0278*/ 	.byte	0x04, 0x31
        /*027a*/ 	.short	(.L_1013 - .L_1012)


	//   ....[0]....
.L_1012:
        /*027c*/ 	.word	0x00000130


	//   ....[1]....
        /*0280*/ 	.word	0x00000170


	//   ....[2]....
        /*0284*/ 	.word	0x000001e0


	//   ....[3]....
        /*0288*/ 	.word	0x0001b480


	//   ....[4]....
        /*028c*/ 	.word	0x0001b510


	//   ....[5]....
        /*0290*/ 	.word	0x0001df50


	//   ....[6]....
        /*0294*/ 	.word	0x0001dfe0


	//----- nvinfo : EIATTR_COOP_GROUP_MASK_REGIDS
	.align		4
.L_1013:
        /*0298*/ 	.byte	0x04, 0x29
        /*029a*/ 	.short	(.L_1015 - .L_1014)


	//   ....[0]....
.L_1014:
        /*029c*/ 	.word	0xffffffff


	//   ....[1]....
        /*02a0*/ 	.word	0xffffffff


	//   ....[2]....
        /*02a4*/ 	.word	0xffffffff


	//   ....[3]....
        /*02a8*/ 	.word	0xffffffff


	//   ....[4]....
        /*02ac*/ 	.word	0xffffffff


	//   ....[5]....
        /*02b0*/ 	.word	0xffffffff


	//   ....[6]....
        /*02b4*/ 	.word	0xffffffff


	//   ....[7]....
        /*02b8*/ 	.word	0xffffffff


	//   ....[8]....
        /*02bc*/ 	.word	0xffffffff


	//   ....[9]....
        /*02c0*/ 	.word	0xffffffff


	//   ....[10]....
        /*02c4*/ 	.word	0xffffffff


	//   ....[11]....
        /*02c8*/ 	.word	0xffffffff


	//   ....[12]....
        /*02cc*/ 	.word	0xffffffff


	//   ....[13]....
        /*02d0*/ 	.word	0xffffffff


	//   ....[14]....
        /*02d4*/ 	.word	0xffffffff


	//   ....[15]....
        /*02d8*/ 	.word	0xffffffff


	//   ....[16]....
        /*02dc*/ 	.word	0xffffffff


	//   ....[17]....
        /*02e0*/ 	.word	0xffffffff


	//   ....[18]....
        /*02e4*/ 	.word	0xffffffff


	//   ....[19]....
        /*02e8*/ 	.word	0xffffffff


	//   ....[20]....
        /*02ec*/ 	.word	0xffffffff


	//   ....[21]....
        /*02f0*/ 	.word	0xffffffff


	//   ....[22]....
        /*02f4*/ 	.word	0xffffffff


	//   ....[23]....
        /*02f8*/ 	.word	0xffffffff


	//   ....[24]....
        /*02fc*/ 	.word	0xffffffff


	//   ....[25]....
        /*0300*/ 	.word	0xffffffff


	//   ....[26]....
        /*0304*/ 	.word	0xffffffff


	//   ....[27]....
        /*0308*/ 	.word	0xffffffff


	//   ....[28]....
        /*030c*/ 	.word	0xffffffff


	//   ....[29]....
        /*0310*/ 	.word	0xffffffff


	//   ....[30]....
        /*0314*/ 	.word	0xffffffff


	//   ....[31]....
        /*0318*/ 	.word	0xffffffff


	//   ....[32]....
        /*031c*/ 	.word	0xffffffff


	//   ....[33]....
        /*0320*/ 	.word	0xffffffff


	//   ....[34]....
        /*0324*/ 	.word	0xffffffff


	//   ....[35]....
        /*0328*/ 	.word	0xffffffff


	//   ....[36]....
        /*032c*/ 	.word	0xffffffff


	//   ....[37]....
        /*0330*/ 	.word	0xffffffff


	//   ....[38]....
        /*0334*/ 	.word	0xffffffff


	//   ....[39]....
        /*0338*/ 	.word	0xffffffff


	//   ....[40]....
        /*033c*/ 	.word	0xffffffff


	//   ....[41]....
        /*0340*/ 	.word	0xffffffff


	//   ....[42]....
        /*0344*/ 	.word	0xffffffff


	//   ....[43]....
        /*0348*/ 	.word	0xffffffff


	//   ....[44]....
        /*034c*/ 	.word	0xffffffff


	//   ....[45]....
        /*0350*/ 	.word	0xffffffff


	//   ....[46]....
        /*0354*/ 	.word	0xffffffff


	//   ....[47]....
        /*0358*/ 	.word	0xffffffff


	//   ....[48]....
        /*035c*/ 	.word	0xffffffff


	//   ....[49]....
        /*0360*/ 	.word	0xffffffff


	//   ....[50]....
        /*0364*/ 	.word	0xffffffff


	//   ....[51]....
        /*0368*/ 	.word	0xffffffff


	//   ....[52]....
        /*036c*/ 	.word	0xffffffff


	//   ....[53]....
        /*0370*/ 	.word	0xffffffff


	//   ....[54]....
        /*0374*/ 	.word	0xffffffff


	//   ....[55]....
        /*0378*/ 	.word	0xffffffff


	//   ....[56]....
        /*037c*/ 	.word	0xffffffff


	//   ....[57]....
        /*0380*/ 	.word	0xffffffff


	//   ....[58]....
        /*0384*/ 	.word	0xffffffff


	//   ....[59]....
        /*0388*/ 	.word	0xffffffff


	//   ....[60]....
        /*038c*/ 	.word	0xffffffff


	//   ....[61]....
        /*0390*/ 	.word	0xffffffff


	//   ....[62]....
        /*0394*/ 	.word	0xffffffff


	//   ....[63]....
        /*0398*/ 	.word	0xffffffff


	//   ....[64]....
        /*039c*/ 	.word	0xffffffff


	//   ....[65]....
        /*03a0*/ 	.word	0xffffffff


	//   ....[66]....
        /*03a4*/ 	.word	0xffffffff


	//   ....[67]....
        /*03a8*/ 	.word	0xffffffff


	//   ....[68]....
        /*03ac*/ 	.word	0xffffffff


	//   ....[69]....
        /*03b0*/ 	.word	0xffffffff


	//   ....[70]....
        /*03b4*/ 	.word	0xffffffff


	//   ....[71]....
        /*03b8*/ 	.word	0xffffffff


	//   ....[72]....
        /*03bc*/ 	.word	0xffffffff


	//   ....[73]....
        /*03c0*/ 	.word	0xffffffff


	//   ....[74]....
        /*03c4*/ 	.word	0xffffffff


	//   ....[75]....
        /*03c8*/ 	.word	0xffffffff


	//   ....[76]....
        /*03cc*/ 	.word	0xffffffff


	//   ....[77]....
        /*03d0*/ 	.word	0xffffffff


	//   ....[78]....
        /*03d4*/ 	.word	0xffffffff


	//   ....[79]....
        /*03d8*/ 	.word	0xffffffff


	//   ....[80]....
        /*03dc*/ 	.word	0xffffffff


	//   ....[81]....
        /*03e0*/ 	.word	0xffffffff


	//   ....[82]....
        /*03e4*/ 	.word	0xffffffff


	//   ....[83]....
        /*03e8*/ 	.word	0xffffffff


	//   ....[84]....
        /*03ec*/ 	.word	0xffffffff


	//   ....[85]....
        /*03f0*/ 	.word	0xffffffff


	//   ....[86]....
        /*03f4*/ 	.word	0xffffffff


	//   ....[87]....
        /*03f8*/ 	.word	0xffffffff


	//   ....[88]....
        /*03fc*/ 	.word	0xffffffff


	//   ....[89]....
        /*0400*/ 	.word	0xffffffff


	//   ....[90]....
        /*0404*/ 	.word	0xffffffff


	//   ....[91]....
        /*0408*/ 	.word	0xffffffff


	//   ....[92]....
        /*040c*/ 	.word	0xffffffff


	//   ....[93]....
        /*0410*/ 	.word	0xffffffff


	//   ....[94]....
        /*0414*/ 	.word	0xffffffff


	//   ....[95]....
        /*0418*/ 	.word	0xffffffff


	//   ....[96]....
        /*041c*/ 	.word	0xffffffff


	//   ....[97]....
        /*0420*/ 	.word	0xffffffff


	//   ....[98]....
        /*0424*/ 	.word	0xffffffff


	//   ....[99]....
        /*0428*/ 	.word	0xffffffff


	//   ....[100]....
        /*042c*/ 	.word	0xffffffff


	//   ....[101]....
        /*0430*/ 	.word	0xffffffff


	//   ....[102]....
        /*0434*/ 	.word	0xffffffff


	//   ....[103]....
        /*0438*/ 	.word	0xffffffff


	//   ....[104]....
        /*043c*/ 	.word	0xffffffff


	//   ....[105]....
        /*0440*/ 	.word	0xffffffff


	//   ....[106]....
        /*0444*/ 	.word	0xffffffff


	//   ....[107]....
        /*0448*/ 	.word	0xffffffff


	//   ....[108]....
        /*044c*/ 	.word	0xffffffff


	//   ....[109]....
        /*0450*/ 	.word	0xffffffff


	//   ....[110]....
        /*0454*/ 	.word	0xffffffff


	//   ....[111]....
        /*0458*/ 	.word	0xffffffff


	//   ....[112]....
        /*045c*/ 	.word	0xffffffff


	//   ....[113]....
        /*0460*/ 	.word	0xffffffff


	//   ....[114]....
        /*0464*/ 	.word	0xffffffff


	//   ....[115]....
        /*0468*/ 	.word	0xffffffff


	//   ....[116]....
        /*046c*/ 	.word	0xffffffff


	//   ....[117]....
        /*0470*/ 	.word	0xffffffff


	//   ....[118]....
        /*0474*/ 	.word	0xffffffff


	//   ....[119]....
        /*0478*/ 	.word	0xffffffff


	//   ....[120]....
        /*047c*/ 	.word	0xffffffff


	//   ....[121]....
        /*0480*/ 	.word	0xffffffff


	//   ....[122]....
        /*0484*/ 	.word	0xffffffff


	//   ....[123]....
        /*0488*/ 	.word	0xffffffff


	//   ....[124]....
        /*048c*/ 	.word	0xffffffff


	//   ....[125]....
        /*0490*/ 	.word	0xffffffff


	//   ....[126]....
        /*0494*/ 	.word	0xffffffff


	//   ....[127]....
        /*0498*/ 	.word	0xffffffff


	//   ....[128]....
        /*049c*/ 	.word	0xffffffff


	//   ....[129]....
        /*04a0*/ 	.word	0xffffffff


	//   ....[130]....
        /*04a4*/ 	.word	0xffffffff


	//   ....[131]....
        /*04a8*/ 	.word	0xffffffff


	//   ....[132]....
        /*04ac*/ 	.word	0xffffffff


	//   ....[133]....
        /*04b0*/ 	.word	0xffffffff


	//   ....[134]....
        /*04b4*/ 	.word	0xffffffff


	//   ....[135]....
        /*04b8*/ 	.word	0xffffffff


	//   ....[136]....
        /*04bc*/ 	.word	0xffffffff


	//   ....[137]....
        /*04c0*/ 	.word	0x0500000f


	//   ....[138]....
        /*04c4*/ 	.word	0x0500000f


	//   ....[139]....
        /*04c8*/ 	.word	0x0500000f


	//   ....[140]....
        /*04cc*/ 	.word	0x0500000f


	//   ....[141]....
        /*04d0*/ 	.word	0x0500000f


	//   ....[142]....
        /*04d4*/ 	.word	0x0500000f


	//   ....[143]....
        /*04d8*/ 	.word	0x0500000f


	//   ....[144]....
        /*04dc*/ 	.word	0x0500000f


	//   ....[145]....
        /*04e0*/ 	.word	0x0500000f


	//   ....[146]....
        /*04e4*/ 	.word	0x0500000f


	//   ....[147]....
        /*04e8*/ 	.word	0x0500000f


	//   ....[148]....
        /*04ec*/ 	.word	0x0500000f


	//   ....[149]....
        /*04f0*/ 	.word	0x0500000f


	//   ....[150]....
        /*04f4*/ 	.word	0x0500000f


	//   ....[151]....
        /*04f8*/ 	.word	0x0500000f


	//   ....[152]....
        /*04fc*/ 	.word	0x0500000f


	//   ....[153]....
        /*0500*/ 	.word	0x0500000f


	//   ....[154]....
        /*0504*/ 	.word	0x0500000f


	//----- nvinfo : EIATTR_COOP_GROUP_INSTR_OFFSETS
	.align		4
.L_1015:
        /*0508*/ 	.byte	0x04, 0x28
        /*050a*/ 	.short	(.L_1017 - .L_1016)


	//   ....[0]....
.L_1016:
        /*050c*/ 	.word	0x00000070


	//   ....[1]....
        /*0510*/ 	.word	0x00000140


	//   ....[2]....
        /*0514*/ 	.word	0x00000190


	//   ....[3]....
        /*0518*/ 	.word	0x000003c0


	//   ....[4]....
        /*051c*/ 	.word	0x00000520


	//   ....[5]....
        /*0520*/ 	.word	0x00000640


	//   ....[6]....
        /*0524*/ 	.word	0x000007a0


	//   ....[7]....
        /*0528*/ 	.word	0x00001c20


	//   ....[8]....
        /*052c*/ 	.word	0x00002b30


	//   ....[9]....
        /*0530*/ 	.word	0x00002e30


	//   ....[10]....
        /*0534*/ 	.word	0x00005220


	//   ....[11]....
        /*0538*/ 	.word	0x00005240


	//   ....[12]....
        /*053c*/ 	.word	0x00005c60


	//   ....[13]....
        /*0540*/ 	.word	0x00005ce0


	//   ....[14]....
        /*0544*/ 	.word	0x00008470


	//   ....[15]....
        /*0548*/ 	.word	0x00008690


	//   ....[16]....
        /*054c*/ 	.word	0x0000a550


	//   ....[17]....
        /*0550*/ 	.word	0x0000a660


	//   ....[18]....
        /*0554*/ 	.word	0x0000b690


	//   ....[19]....
        /*0558*/ 	.word	0x0000b6f0


	//   ....[20]....
        /*055c*/ 	.word	0x0000e8a0


	//   ....[21]....
        /*0560*/ 	.word	0x0000e8c0


	//   ....[22]....
        /*0564*/ 	.word	0x0000e8e0


	//   ....[23]....
        /*0568*/ 	.word	0x0000e910


	//   ....[24]....
        /*056c*/ 	.word	0x00011b10


	//   ....[25]....
        /*0570*/ 	.word	0x00013130


	//   ....[26]....
        /*0574*/ 	.word	0x00013bb0


	//   ....[27]....
        /*0578*/ 	.word	0x00013cc0


	//   ....[28]....
        /*057c*/ 	.word	0x00014cf0


	//   ....[29]....
        /*0580*/ 	.word	0x00014d70


	//   ....[30]....
        /*0584*/ 	.word	0x00016a90


	//   ....[31]....
        /*0588*/ 	.word	0x00016aa0


	//   ....[32]....
        /*058c*/ 	.word	0x00016b20


	//   ....[33]....
        /*0590*/ 	.word	0x00016b30


	//   ....[34]....
        /*0594*/ 	.word	0x00017b20


	//   ....[35]....
        /*0598*/ 	.word	0x00017b30


	//   ....[36]....
        /*059c*/ 	.word	0x00017b40


	//   ....[37]....
        /*05a0*/ 	.word	0x00017b50


	//   ....[38]....
        /*05a4*/ 	.word	0x00017b60


	//   ....[39]....
        /*05a8*/ 	.word	0x00017b70


	//   ....[40]....
        /*05ac*/ 	.word	0x00017b80


	//   ....[41]....
        /*05b0*/ 	.word	0x00017b90


	//   ....[42]....
        /*05b4*/ 	.word	0x00017bc0


	//   ....[43]....
        /*05b8*/ 	.word	0x00017bd0


	//   ....[44]....
        /*05bc*/ 	.word	0x00017c00


	//   ....[45]....
        /*05c0*/ 	.word	0x00017c10


	//   ....[46]....
        /*05c4*/ 	.word	0x00017c40


	//   ....[47]....
        /*05c8*/ 	.word	0x00017c50


	//   ....[48]....
        /*05cc*/ 	.word	0x00017c60


	//   ....[49]....
        /*05d0*/ 	.word	0x00017c90


	//   ....[50]....
        /*05d4*/ 	.word	0x00017cc0


	//   ....[51]....
        /*05d8*/ 	.word	0x00017cd0


	//   ....[52]....
        /*05dc*/ 	.word	0x00017ce0


	//   ....[53]....
        /*05e0*/ 	.word	0x00017d10


	//   ....[54]....
        /*05e4*/ 	.word	0x00017d20


	//   ....[55]....
        /*05e8*/ 	.word	0x00017d50


	//   ....[56]....
        /*05ec*/ 	.word	0x00017d80


	//   ....[57]....
        /*05f0*/ 	.word	0x00017d90


	//   ....[58]....
        /*05f4*/ 	.word	0x00017da0


	//   ....[59]....
        /*05f8*/ 	.word	0x00017dd0


	//   ....[60]....
        /*05fc*/ 	.word	0x00017e00


	//   ....[61]....
        /*0600*/ 	.word	0x00017e10


	//   ....[62]....
        /*0604*/ 	.word	0x00017e50


	//   ....[63]....
        /*0608*/ 	.word	0x00017e60


	//   ....[64]....
        /*060c*/ 	.word	0x00017e90


	//   ....[65]....
        /*0610*/ 	.word	0x00017ec0


	//   ....[66]....
        /*0614*/ 	.word	0x00018450


	//   ....[67]....
        /*0618*/ 	.word	0x00018490


	//   ....[68]....
        /*061c*/ 	.word	0x000184c0


	//   ....[69]....
        /*0620*/ 	.word	0x000184f0


	//   ....[70]....
        /*0624*/ 	.word	0x00018ab0


	//   ....[71]....
        /*0628*/ 	.word	0x00018ae0


	//   ....[72]....
        /*062c*/ 	.word	0x00018ba0


	//   ....[73]....
        /*0630*/ 	.word	0x00018bc0


	//   ....[74]....
        /*0634*/ 	.word	0x00018c80


	//   ....[75]....
        /*0638*/ 	.word	0x00018ca0


	//   ....[76]....
        /*063c*/ 	.word	0x00018d70


	//   ....[77]....
        /*0640*/ 	.word	0x00018d90


	//   ....[78]....
        /*0644*/ 	.word	0x00019670


	//   ....[79]....
        /*0648*/ 	.word	0x00019680


	//   ....[80]....
        /*064c*/ 	.word	0x00019740


	//   ....[81]....
        /*0650*/ 	.word	0x00019760


	//   ....[82]....
        /*0654*/ 	.word	0x00019820


	//   ....[83]....
        /*0658*/ 	.word	0x00019840


	//   ....[84]....
        /*065c*/ 	.word	0x00019910


	//   ....[85]....
        /*0660*/ 	.word	0x00019930


	//   ....[86]....
        /*0664*/ 	.word	0x00019a90


	//   ....[87]....
        /*0668*/ 	.word	0x00019c60


	//   ....[88]....
        /*066c*/ 	.word	0x00019c90


	//   ....[89]....
        /*0670*/ 	.word	0x00019cc0


	//   ....[90]....
        /*0674*/ 	.word	0x00019d00


	//   ....[91]....
        /*0678*/ 	.word	0x00019d30


	//   ....[92]....
        /*067c*/ 	.word	0x00019d70


	//   ....[93]....
        /*0680*/ 	.word	0x00019f00


	//   ....[94]....
        /*0684*/ 	.word	0x00019f30


	//   ....[95]....
        /*0688*/ 	.word	0x00019f60


	//   ....[96]....
        /*068c*/ 	.word	0x00019f90


	//   ....[97]....
        /*0690*/ 	.word	0x00019fc0


	//   ....[98]....
        /*0694*/ 	.word	0x0001a000


	//   ....[99]....
        /*0698*/ 	.word	0x0001a0a0


	//   ....[100]....
        /*069c*/ 	.word	0x0001a130


	//   ....[101]....
        /*06a0*/ 	.word	0x0001a1e0


	//   ....[102]....
        /*06a4*/ 	.word	0x0001bc20


	//   ....[103]....
        /*06a8*/ 	.word	0x0001c7a0


	//   ....[104]....
        /*06ac*/ 	.word	0x0001c7b0


	//   ....[105]....
        /*06b0*/ 	.word	0x0001c7f0


	//   ....[106]....
        /*06b4*/ 	.word	0x0001c830


	//   ....[107]....
        /*06b8*/ 	.word	0x0001c910


	//   ....[108]....
        /*06bc*/ 	.word	0x0001c920


	//   ....[109]....
        /*06c0*/ 	.word	0x0001c990


	//   ....[110]....
        /*06c4*/ 	.word	0x0001c9a0


	//   ....[111]....
        /*06c8*/ 	.word	0x0001ca10


	//   ....[112]....
        /*06cc*/ 	.word	0x0001ca20


	//   ....[113]....
        /*06d0*/ 	.word	0x0001ca90


	//   ....[114]....
        /*06d4*/ 	.word	0x0001caa0


	//   ....[115]....
        /*06d8*/ 	.word	0x0001cb10


	//   ....[116]....
        /*06dc*/ 	.word	0x0001cb20


	//   ....[117]....
        /*06e0*/ 	.word	0x0001cb30


	//   ....[118]....
        /*06e4*/ 	.word	0x0001cb70


	//   ....[119]....
        /*06e8*/ 	.word	0x0001eb00


	//   ....[120]....
        /*06ec*/ 	.word	0x0001eb30


	//   ....[121]....
        /*06f0*/ 	.word	0x0001eb60


	//   ....[122]....
        /*06f4*/ 	.word	0x0001eb90


	//   ....[123]....
        /*06f8*/ 	.word	0x0001ebc0


	//   ....[124]....
        /*06fc*/ 	.word	0x0001ebd0


	//   ....[125]....
        /*0700*/ 	.word	0x0001ec00


	//   ....[126]....
        /*0704*/ 	.word	0x0001ec10


	//   ....[127]....
        /*0708*/ 	.word	0x0001ed50


	//   ....[128]....
        /*070c*/ 	.word	0x0001ed90


	//   ....[129]....
        /*0710*/ 	.word	0x0001edc0


	//   ....[130]....
        /*0714*/ 	.word	0x0001edf0


	//   ....[131]....
        /*0718*/ 	.word	0x0001ee20


	//   ....[132]....
        /*071c*/ 	.word	0x0001ee50


	//   ....[133]....
        /*0720*/ 	.word	0x0001eee0


	//   ....[134]....
        /*0724*/ 	.word	0x0001ef70


	//   ....[135]....
        /*0728*/ 	.word	0x0001efe0


	//   ....[136]....
        /*072c*/ 	.word	0x0001f670


	//   ....[137]....
        /*0730*/ 	.word	0x0001fd30


	//   ....[138]....
        /*0734*/ 	.word	0x0001ff10


	//   ....[139]....
        /*0738*/ 	.word	0x0001ff90


	//   ....[140]....
        /*073c*/ 	.word	0x0001fff0


	//   ....[141]....
        /*0740*/ 	.word	0x00020090


	//   ....[142]....
        /*0744*/ 	.word	0x00020130


	//   ....[143]....
        /*0748*/ 	.word	0x00020230


	//   ....[144]....
        /*074c*/ 	.word	0x00020290


	//   ....[145]....
        /*0750*/ 	.word	0x00020370


	//   ....[146]....
        /*0754*/ 	.word	0x000203d0


	//   ....[147]....
        /*0758*/ 	.word	0x000204b0


	//   ....[148]....
        /*075c*/ 	.word	0x00020510


	//   ....[149]....
        /*0760*/ 	.word	0x000205f0


	//   ....[150]....
        /*0764*/ 	.word	0x00020650


	//   ....[151]....
        /*0768*/ 	.word	0x00020720


	//   ....[152]....
        /*076c*/ 	.word	0x00020780


	//   ....[153]....
        /*0770*/ 	.word	0x00020840


	//   ....[154]....
        /*0774*/ 	.word	0x00020b90


	//----- nvinfo : EIATTR_REG_RECONFIG
	.align		4
.L_1017:
        /*0778*/ 	.byte	0x01, 0x54
	.zero		2


	//----- nvinfo : EIATTR_SYSCALL_OFFSETS
	.align		4
        /*077c*/ 	.byte	0x04, 0x46
        /*077e*/ 	.short	(.L_1019 - .L_1018)


	//   ....[0]....
.L_1018:
        /*0780*/ 	.word	0x00001de0


	//   ....[1]....
        /*0784*/ 	.word	0x0001b680


	//   ....[2]....
        /*0788*/ 	.word	0x0001b7f0


	//   ....[3]....
        /*078c*/ 	.word	0x0001b950


	//   ....[4]....
        /*0790*/ 	.word	0x0001ba90


	//   ....[5]....
        /*0794*/ 	.word	0x0001c390


	//----- nvinfo : EIATTR_MBARRIER_INSTR_OFFSETS
	.align		4
.L_1019:
        /*0798*/ 	.byte	0x04, 0x39
        /*079a*/ 	.short	(.L_1021 - .L_1020)


	//   ....[0]....
.L_1020:
        /*079c*/ 	.word	0x00000270
        /*07a0*/ 	.word	0x000000ff
        /*07a4*/ 	.word	0x0002e800
        /*07a8*/ 	.short	0x0100
        /*07aa*/ 	.byte	0x08
	.zero		1


	//   ....[1]....
        /*07ac*/ 	.word	0x00000280
        /*07b0*/ 	.word	0x000000ff
        /*07b4*/ 	.word	0x0002e820
        /*07b8*/ 	.short	0x0100
        /*07ba*/ 	.byte	0x08
	.zero		1


	//   ....[2]....
        /*07bc*/ 	.word	0x00000370
        /*07c0*/ 	.word	0x000000ff
        /*07c4*/ 	.word	0x0002e830
        /*07c8*/ 	.short	0x0100
        /*07ca*/ 	.byte	0x08
	.zero		1


	//   ....[3]....
        /*07cc*/ 	.word	0x00000380
        /*07d0*/ 	.word	0x000000ff
        /*07d4*/ 	.word	0x0002e840
        /*07d8*/ 	.short	0x0100
        /*07da*/ 	.byte	0x08
	.zero		1


	//   ....[4]....
        /*07dc*/ 	.word	0x00000390
        /*07e0*/ 	.word	0x000000ff
        /*07e4*/ 	.word	0x0002e838
        /*07e8*/ 	.short	0x0100
        /*07ea*/ 	.byte	0x08
	.zero		1


	//   ....[5]....
        /*07ec*/ 	.word	0x000003a0
        /*07f0*/ 	.word	0x000000ff
        /*07f4*/ 	.word	0x0002e848
        /*07f8*/ 	.short	0x0100
        /*07fa*/ 	.byte	0x08
	.zero		1


	//   ....[6]....
        /*07fc*/ 	.word	0x000004d0
        /*0800*/ 	.word	0x000000ff
        /*0804*/ 	.word	0x0002e850
        /*0808*/ 	.short	0x0100
        /*080a*/ 	.byte	0x08
	.zero		1


	//   ....[7]....
        /*080c*/ 	.word	0x000004e0
        /*0810*/ 	.word	0x000000ff
        /*0814*/ 	.word	0x0002e860
        /*0818*/ 	.short	0x0100
        /*081a*/ 	.byte	0x08
	.zero		1


	//   ....[8]....
        /*081c*/ 	.word	0x000004f0
        /*0820*/ 	.word	0x000000ff
        /*0824*/ 	.word	0x0002e858
        /*0828*/ 	.short	0x0100
        /*082a*/ 	.byte	0x08
	.zero		1


	//   ....[9]....
        /*082c*/ 	.word	0x00000500
        /*0830*/ 	.word	0x000000ff
        /*0834*/ 	.word	0x0002e868
        /*0838*/ 	.short	0x0100
        /*083a*/ 	.byte	0x08
	.zero		1


	//   ....[10]....
        /*083c*/ 	.word	0x000005f0
        /*0840*/ 	.word	0x000000ff
        /*0844*/ 	.word	0x0002e870
        /*0848*/ 	.short	0x0100
        /*084a*/ 	.byte	0x06
	.zero		1


	//   ....[11]....
        /*084c*/ 	.word	0x00000600
        /*0850*/ 	.word	0x000000ff
        /*0854*/ 	.word	0x0002e880
        /*0858*/ 	.short	0x0100
        /*085a*/ 	.byte	0x06
	.zero		1


	//   ....[12]....
        /*085c*/ 	.word	0x00000610
        /*0860*/ 	.word	0x000000ff
        /*0864*/ 	.word	0x0002e878
        /*0868*/ 	.short	0x0100
        /*086a*/ 	.byte	0x06
	.zero		1


	//   ....[13]....
        /*086c*/ 	.word	0x00000620
        /*0870*/ 	.word	0x000000ff
        /*0874*/ 	.word	0x0002e888
        /*0878*/ 	.short	0x0100
        /*087a*/ 	.byte	0x06
	.zero		1


	//   ....[14]....
        /*087c*/ 	.word	0x00000750
        /*0880*/ 	.word	0x000000ff
        /*0884*/ 	.word	0x0002e890
        /*0888*/ 	.short	0x0100
        /*088a*/ 	.byte	0x08
	.zero		1


	//   ....[15]....
        /*088c*/ 	.word	0x00000760
        /*0890*/ 	.word	0x000000ff
        /*0894*/ 	.word	0x0002e8a0
        /*0898*/ 	.short	0x0100
        /*089a*/ 	.byte	0x08
	.zero		1


	//   ....[16]....
        /*089c*/ 	.word	0x00000770
        /*08a0*/ 	.word	0x000000ff
        /*08a4*/ 	.word	0x0002e898
        /*08a8*/ 	.short	0x0100
        /*08aa*/ 	.byte	0x08
	.zero		1


	//   ....[17]....
        /*08ac*/ 	.word	0x00000780
        /*08b0*/ 	.word	0x000000ff
        /*08b4*/ 	.word	0x0002e8a8
        /*08b8*/ 	.short	0x0100
        /*08ba*/ 	.byte	0x08
	.zero		1


	//   ....[18]....
        /*08bc*/ 	.word	0x000008b0
        /*08c0*/ 	.word	0x000000ff
        /*08c4*/ 	.word	0x0002e8b0
        /*08c8*/ 	.short	0x0100
        /*08ca*/ 	.byte	0x08
	.zero		1


	//   ....[19]....
        /*08cc*/ 	.word	0x000008c0
        /*08d0*/ 	.word	0x000000ff
        /*08d4*/ 	.word	0x0002e8c0
        /*08d8*/ 	.short	0x0100
        /*08da*/ 	.byte	0x08
	.zero		1


	//   ....[20]....
        /*08dc*/ 	.word	0x000008d0
        /*08e0*/ 	.word	0x000000ff
        /*08e4*/ 	.word	0x0002e8b8
        /*08e8*/ 	.short	0x0100
        /*08ea*/ 	.byte	0x08
	.zero		1


	//   ....[21]....
        /*08ec*/ 	.word	0x000008e0
        /*08f0*/ 	.word	0x000000ff
        /*08f4*/ 	.word	0x0002e8c8
        /*08f8*/ 	.short	0x0100
        /*08fa*/ 	.byte	0x08
	.zero		1


	//   ....[22]....
        /*08fc*/ 	.word	0x00001e60
        /*0900*/ 	.word	0x000000ff
        /*0904*/ 	.word	0x0002e800
        /*0908*/ 	.short	0x010a
        /*090a*/ 	.byte	0x29
	.zero		1


	//   ....[23]....
        /*090c*/ 	.word	0x00001ee0
        /*0910*/ 	.word	0x00000005
        /*0914*/ 	.word	0x0002e830
        /*0918*/ 	.short	0x010a
        /*091a*/ 	.byte	0x3f
	.zero		1


	//   ....[24]....
        /*091c*/ 	.word	0x00001f20
        /*0920*/ 	.word	0x00000005
        /*0924*/ 	.word	0x0002e830
        /*0928*/ 	.short	0x010a
        /*092a*/ 	.byte	0x3f
	.zero		1


	//   ....[25]....
        /*092c*/ 	.word	0x00002c40
        /*0930*/ 	.word	0x00000000
        /*0934*/ 	.word	0x00000000
        /*0938*/ 	.short	0x0101
        /*093a*/ 	.byte	0x3f
	.zero		1


	//   ....[26]....
        /*093c*/ 	.word	0x00007450
        /*0940*/ 	.word	0x000000ff
        /*0944*/ 	.word	0x0002e830
        /*0948*/ 	.short	0x010a
        /*094a*/ 	.byte	0x06
	.zero		1


	//   ....[27]....
        /*094c*/ 	.word	0x00007490
        /*0950*/ 	.word	0x000000ff
        /*0954*/ 	.word	0x0002e830
        /*0958*/ 	.short	0x010a
        /*095a*/ 	.byte	0x06
	.zero		1


	//   ....[28]....
        /*095c*/ 	.word	0x00008070
        /*0960*/ 	.word	0x000000ff
        /*0964*/ 	.word	0x0002e850
        /*0968*/ 	.short	0x010a
        /*096a*/ 	.byte	0x06
	.zero		1


	//   ....[29]....
        /*096c*/ 	.word	0x000080b0
        /*0970*/ 	.word	0x000000ff
        /*0974*/ 	.word	0x0002e850
        /*0978*/ 	.short	0x010a
        /*097a*/ 	.byte	0x06
	.zero		1


	//   ....[30]....
        /*097c*/ 	.word	0x000084e0
        /*0980*/ 	.word	0x00000008
        /*0984*/ 	.word	0x00000000
        /*0988*/ 	.short	0x0101
        /*098a*/ 	.byte	0x3f
	.zero		1


	//   ....[31]....
        /*098c*/ 	.word	0x0000c8f0
        /*0990*/ 	.word	0x000000ff
        /*0994*/ 	.word	0x00000000
        /*0998*/ 	.short	0x0101
        /*099a*/ 	.byte	0x06
	.zero		1


	//   ....[32]....
        /*099c*/ 	.word	0x0000d3e0
        /*09a0*/ 	.word	0x000000ff
        /*09a4*/ 	.word	0x0002e830
        /*09a8*/ 	.short	0x010a
        /*09aa*/ 	.byte	0x06
	.zero		1


	//   ....[33]....
        /*09ac*/ 	.word	0x0000d420
        /*09b0*/ 	.word	0x000000ff
        /*09b4*/ 	.word	0x0002e830
        /*09b8*/ 	.short	0x010a
        /*09ba*/ 	.byte	0x06
	.zero		1


	//   ....[34]....
        /*09bc*/ 	.word	0x0000e030
        /*09c0*/ 	.word	0x000000ff
        /*09c4*/ 	.word	0x0002e850
        /*09c8*/ 	.short	0x010a
        /*09ca*/ 	.byte	0x06
	.zero		1


	//   ....[35]....
        /*09cc*/ 	.word	0x0000e070
        /*09d0*/ 	.word	0x000000ff
        /*09d4*/ 	.word	0x0002e850
        /*09d8*/ 	.short	0x010a
        /*09da*/ 	.byte	0x06
	.zero		1


	//   ....[36]....
        /*09dc*/ 	.word	0x0000ff50
        /*09e0*/ 	.word	0x00000005
        /*09e4*/ 	.word	0x00000000
        /*09e8*/ 	.short	0x0101
        /*09ea*/ 	.byte	0x3f
	.zero		1


	//   ....[37]....
        /*09ec*/ 	.word	0x00010220
        /*09f0*/ 	.word	0x000000ff
        /*09f4*/ 	.word	0x00000000
        /*09f8*/ 	.short	0x0101
        /*09fa*/ 	.byte	0x06
	.zero		1


	//   ....[38]....
        /*09fc*/ 	.word	0x00010a90
        /*0a00*/ 	.word	0x000000ff
        /*0a04*/ 	.word	0x0002e830
        /*0a08*/ 	.short	0x010a
        /*0a0a*/ 	.byte	0x06
	.zero		1


	//   ....[39]....
        /*0a0c*/ 	.word	0x00010ad0
        /*0a10*/ 	.word	0x000000ff
        /*0a14*/ 	.word	0x0002e830
        /*0a18*/ 	.short	0x010a
        /*0a1a*/ 	.byte	0x06
	.zero		1


	//   ....[40]....
        /*0a1c*/ 	.word	0x000116e0
        /*0a20*/ 	.word	0x000000ff
        /*0a24*/ 	.word	0x0002e850
        /*0a28*/ 	.short	0x010a
        /*0a2a*/ 	.byte	0x06
	.zero		1


	//   ....[41]....
        /*0a2c*/ 	.word	0x00011720
        /*0a30*/ 	.word	0x000000ff
        /*0a34*/ 	.word	0x0002e850
        /*0a38*/ 	.short	0x010a
        /*0a3a*/ 	.byte	0x06
	.zero		1


	//   ....[42]....
        /*0a3c*/ 	.word	0x00011b60
        /*0a40*/ 	.word	0x00000000
        /*0a44*/ 	.word	0x00000000
        /*0a48*/ 	.short	0x0101
        /*0a4a*/ 	.byte	0x3f
	.zero		1


	//   ....[43]....
        /*0a4c*/ 	.word	0x00015f60
        /*0a50*/ 	.word	0x000000ff
        /*0a54*/ 	.word	0x00000000
        /*0a58*/ 	.short	0x0101
        /*0a5a*/ 	.byte	0x06
	.zero		1


	//   ....[44]....
        /*0a5c*/ 	.word	0x000166e0
        /*0a60*/ 	.word	0x000000ff
        /*0a64*/ 	.word	0x0002e850
        /*0a68*/ 	.short	0x010a
        /*0a6a*/ 	.byte	0x04
	.zero		1


	//   ....[45]....
        /*0a6c*/ 	.word	0x00016720
        /*0a70*/ 	.word	0x000000ff
        /*0a74*/ 	.word	0x0002e850
        /*0a78*/ 	.short	0x010a
        /*0a7a*/ 	.byte	0x04
	.zero		1


	//   ....[46]....
        /*0a7c*/ 	.word	0x00016e80
        /*0a80*/ 	.word	0x000000ff
        /*0a84*/ 	.word	0x00000000
        /*0a88*/ 	.short	0x0101
        /*0a8a*/ 	.byte	0x04
	.zero		1


	//   ....[47]....
        /*0a8c*/ 	.word	0x00018aa0
        /*0a90*/ 	.word	0x00000009
        /*0a94*/ 	.word	0x00000000
        /*0a98*/ 	.short	0x0101
        /*0a9a*/ 	.byte	0x3f
	.zero		1


	//   ....[48]....
        /*0a9c*/ 	.word	0x0001be90
        /*0aa0*/ 	.word	0x00000004
        /*0aa4*/ 	.word	0x0002e880
        /*0aa8*/ 	.short	0x010a
        /*0aaa*/ 	.byte	0x3f
	.zero		1


	//   ....[49]....
        /*0aac*/ 	.word	0x0001c030
        /*0ab0*/ 	.word	0x00000004
        /*0ab4*/ 	.word	0x0002e840
        /*0ab8*/ 	.short	0x010a
        /*0aba*/ 	.byte	0x3f
	.zero		1


	//   ....[50]....
        /*0abc*/ 	.word	0x0001cc20
        /*0ac0*/ 	.word	0x00000012
        /*0ac4*/ 	.word	0x0002e800
        /*0ac8*/ 	.short	0x0107
        /*0aca*/ 	.byte	0x3f
	.zero		1


	//   ....[51]....
        /*0acc*/ 	.word	0x0001cd10
        /*0ad0*/ 	.word	0x00000012
        /*0ad4*/ 	.word	0x0002e800
        /*0ad8*/ 	.short	0x0101
        /*0ada*/ 	.byte	0x3f
	.zero		1


	//   ....[52]....
        /*0adc*/ 	.word	0x0001cd30
        /*0ae0*/ 	.word	0x00000012
        /*0ae4*/ 	.word	0x0002e820
        /*0ae8*/ 	.short	0x010a
        /*0aea*/ 	.byte	0x3f
	.zero		1


	//   ....[53]....
        /*0aec*/ 	.word	0x0001d040
        /*0af0*/ 	.word	0x00000004
        /*0af4*/ 	.word	0x0002e880
        /*0af8*/ 	.short	0x010a
        /*0afa*/ 	.byte	0x3f
	.zero		1


	//   ....[54]....
        /*0afc*/ 	.word	0x0001d2a0
        /*0b00*/ 	.word	0x00000004
        /*0b04*/ 	.word	0x0002e840
        /*0b08*/ 	.short	0x010a
        /*0b0a*/ 	.byte	0x3f
	.zero		1


	//   ....[55]....
        /*0b0c*/ 	.word	0x0001d570
        /*0b10*/ 	.word	0x00000014
        /*0b14*/ 	.word	0x0002e870
        /*0b18*/ 	.short	0x010a
        /*0b1a*/ 	.byte	0x3f
	.zero		1


	//   ....[56]....
        /*0b1c*/ 	.word	0x0001d5e0
        /*0b20*/ 	.word	0x00000014
        /*0b24*/ 	.word	0x0002e860
        /*0b28*/ 	.short	0x010a
        /*0b2a*/ 	.byte	0x3f
	.zero		1


	//   ....[57]....
        /*0b2c*/ 	.word	0x0001de20
        /*0b30*/ 	.word	0x00000014
        /*0b34*/ 	.word	0x0002e850
        /*0b38*/ 	.short	0x0101
        /*0b3a*/ 	.byte	0x3f
	.zero		1


	//   ....[58]....
        /*0b3c*/ 	.word	0x0001dea0
        /*0b40*/ 	.word	0x00000014
        /*0b44*/ 	.word	0x00000000
        /*0b48*/ 	.short	0x0101
        /*0b4a*/ 	.byte	0x3f
	.zero		1


	//   ....[59]....
        /*0b4c*/ 	.word	0x0001e0e0
        /*0b50*/ 	.word	0x00000011
        /*0b54*/ 	.word	0x0002e870
        /*0b58*/ 	.short	0x010a
        /*0b5a*/ 	.byte	0x3f
	.zero		1


	//   ....[60]....
        /*0b5c*/ 	.word	0x0001e150
        /*0b60*/ 	.word	0x00000011
        /*0b64*/ 	.word	0x0002e860
        /*0b68*/ 	.short	0x010a
        /*0b6a*/ 	.byte	0x3f
	.zero		1


	//   ....[61]....
        /*0b6c*/ 	.word	0x0001e810
        /*0b70*/ 	.word	0x00000011
        /*0b74*/ 	.word	0x0002e850
        /*0b78*/ 	.short	0x0101
        /*0b7a*/ 	.byte	0x3f
	.zero		1


	//   ....[62]....
        /*0b7c*/ 	.word	0x0001e850
        /*0b80*/ 	.word	0x00000000
        /*0b84*/ 	.word	0x00000000
        /*0b88*/ 	.short	0x0101
        /*0b8a*/ 	.byte	0x3f
	.zero		1


	//   ....[63]....
        /*0b8c*/ 	.word	0x0001f5f0
        /*0b90*/ 	.word	0x00000000
        /*0b94*/ 	.word	0x0002e820
        /*0b98*/ 	.short	0x010a
        /*0b9a*/ 	.byte	0x3f
	.zero		1


	//   ....[64]....
        /*0b9c*/ 	.word	0x0001f7b0
        /*0ba0*/ 	.word	0x00000006
        /*0ba4*/ 	.word	0x00000000
        /*0ba8*/ 	.short	0x010a
        /*0baa*/ 	.byte	0x3f
	.zero		1


	//   ....[65]....
        /*0bac*/ 	.word	0x0001f820
        /*0bb0*/ 	.word	0x00000007
        /*0bb4*/ 	.word	0x00000000
        /*0bb8*/ 	.short	0x010a
        /*0bba*/ 	.byte	0x3f
	.zero		1


	//   ....[66]....
        /*0bbc*/ 	.word	0x0001f880
        /*0bc0*/ 	.word	0x00000004
        /*0bc4*/ 	.word	0x0002e860
        /*0bc8*/ 	.short	0x010a
        /*0bca*/ 	.byte	0x3f
	.zero		1


	//   ....[67]....
        /*0bcc*/ 	.word	0x0001f8d0
        /*0bd0*/ 	.word	0x00000003
        /*0bd4*/ 	.word	0x0002e860
        /*0bd8*/ 	.short	0x010a
        /*0bda*/ 	.byte	0x3f
	.zero		1


	//   ....[68]....
        /*0bdc*/ 	.word	0x0001f910
        /*0be0*/ 	.word	0x00000004
        /*0be4*/ 	.word	0x0002e880
        /*0be8*/ 	.short	0x010a
        /*0bea*/ 	.byte	0x3f
	.zero		1


	//   ....[69]....
        /*0bec*/ 	.word	0x0001f930
        /*0bf0*/ 	.word	0x00000003
        /*0bf4*/ 	.word	0x0002e880
        /*0bf8*/ 	.short	0x010a
        /*0bfa*/ 	.byte	0x3f
	.zero		1


	//   ....[70]....
        /*0bfc*/ 	.word	0x0001f9a0
        /*0c00*/ 	.word	0x00000003
        /*0c04*/ 	.word	0x0002e800
        /*0c08*/ 	.short	0x010a
        /*0c0a*/ 	.byte	0x3f
	.zero		1


	//   ....[71]....
        /*0c0c*/ 	.word	0x0001f9f0
        /*0c10*/ 	.word	0x00000005
        /*0c14*/ 	.word	0x0002e830
        /*0c18*/ 	.short	0x010a
        /*0c1a*/ 	.byte	0x3f
	.zero		1


	//   ....[72]....
        /*0c1c*/ 	.word	0x0001fa50
        /*0c20*/ 	.word	0x00000009
        /*0c24*/ 	.word	0x0002e830
        /*0c28*/ 	.short	0x010a
        /*0c2a*/ 	.byte	0x3f
	.zero		1


	//   ....[73]....
        /*0c2c*/ 	.word	0x0001fab0
        /*0c30*/ 	.word	0x00000009
        /*0c34*/ 	.word	0x0002e850
        /*0c38*/ 	.short	0x010a
        /*0c3a*/ 	.byte	0x3f
	.zero		1


	//   ....[74]....
        /*0c3c*/ 	.word	0x0001fb10
        /*0c40*/ 	.word	0x00000003
        /*0c44*/ 	.word	0x0002e830
        /*0c48*/ 	.short	0x010a
        /*0c4a*/ 	.byte	0x3f
	.zero		1


	//   ....[75]....
        /*0c4c*/ 	.word	0x0001fb70
        /*0c50*/ 	.word	0x00000003
        /*0c54*/ 	.word	0x0002e850
        /*0c58*/ 	.short	0x010a
        /*0c5a*/ 	.byte	0x3f
	.zero		1


	//   ....[76]....
        /*0c5c*/ 	.word	0x0001fbd0
        /*0c60*/ 	.word	0x00000003
        /*0c64*/ 	.word	0x0002e830
        /*0c68*/ 	.short	0x010a
        /*0c6a*/ 	.byte	0x3f
	.zero		1


	//   ....[77]....
        /*0c6c*/ 	.word	0x0001fc30
        /*0c70*/ 	.word	0x00000003
        /*0c74*/ 	.word	0x0002e850
        /*0c78*/ 	.short	0x010a
        /*0c7a*/ 	.byte	0x3f
	.zero		1


	//   ....[78]....
        /*0c7c*/ 	.word	0x0001fc90
        /*0c80*/ 	.word	0x00000007
        /*0c84*/ 	.word	0x0002e850
        /*0c88*/ 	.short	0x010a
        /*0c8a*/ 	.byte	0x3f
	.zero		1


	//   ....[79]....
        /*0c8c*/ 	.word	0x0001fde0
        /*0c90*/ 	.word	0x00000004
        /*0c94*/ 	.word	0x0002e880
        /*0c98*/ 	.short	0x010a
        /*0c9a*/ 	.byte	0x3f
	.zero		1


	//   ....[80]....
        /*0c9c*/ 	.word	0x0001fe30
        /*0ca0*/ 	.word	0x00000004
        /*0ca4*/ 	.word	0x0002e840
        /*0ca8*/ 	.short	0x010a
        /*0caa*/ 	.byte	0x3f
	.zero		1


	//   ....[81]....
        /*0cac*/ 	.word	0x00020880
        /*0cb0*/ 	.word	0x00000012
        /*0cb4*/ 	.word	0x0002e820
        /*0cb8*/ 	.short	0x010a
        /*0cba*/ 	.byte	0x3f
	.zero		1


	//   ....[82]....
        /*0cbc*/ 	.word	0x000208d0
        /*0cc0*/ 	.word	0x00000004
        /*0cc4*/ 	.word	0x0002e880
        /*0cc8*/ 	.short	0x010a
        /*0cca*/ 	.byte	0x3f
	.zero		1


	//   ....[83]....
        /*0ccc*/ 	.word	0x00020920
        /*0cd0*/ 	.word	0x00000004
        /*0cd4*/ 	.word	0x0002e840
        /*0cd8*/ 	.short	0x010a
        /*0cda*/ 	.byte	0x3f
	.zero		1


	//   ....[84]....
        /*0cdc*/ 	.word	0x00020970
        /*0ce0*/ 	.word	0x00000014
        /*0ce4*/ 	.word	0x0002e870
        /*0ce8*/ 	.short	0x010a
        /*0cea*/ 	.byte	0x3f
	.zero		1


	//   ....[85]....
        /*0cec*/ 	.word	0x000209c0
        /*0cf0*/ 	.word	0x00000014
        /*0cf4*/ 	.word	0x0002e860
        /*0cf8*/ 	.short	0x010a
        /*0cfa*/ 	.byte	0x3f
	.zero		1


	//   ....[86]....
        /*0cfc*/ 	.word	0x00020a10
        /*0d00*/ 	.word	0x00000011
        /*0d04*/ 	.word	0x0002e870
        /*0d08*/ 	.short	0x010a
        /*0d0a*/ 	.byte	0x3f
	.zero		1


	//   ....[87]....
        /*0d0c*/ 	.word	0x00020a60
        /*0d10*/ 	.word	0x00000011
        /*0d14*/ 	.word	0x0002e860
        /*0d18*/ 	.short	0x010a
        /*0d1a*/ 	.byte	0x3f
	.zero		1


	//   ....[88]....
        /*0d1c*/ 	.word	0x00020ab0
        /*0d20*/ 	.word	0x00000000
        /*0d24*/ 	.word	0x0002e820
        /*0d28*/ 	.short	0x010a
        /*0d2a*/ 	.byte	0x3f
	.zero		1


	//   ....[89]....
        /*0d2c*/ 	.word	0x00020c50
        /*0d30*/ 	.word	0x00000006
        /*0d34*/ 	.word	0x00000000
        /*0d38*/ 	.short	0x010a
        /*0d3a*/ 	.byte	0x3f
	.zero		1


	//   ....[90]....
        /*0d3c*/ 	.word	0x00020ca0
        /*0d40*/ 	.word	0x00000007
        /*0d44*/ 	.word	0x00000000
        /*0d48*/ 	.short	0x010a
        /*0d4a*/ 	.byte	0x3f
	.zero		1


	//   ....[91]....
        /*0d4c*/ 	.word	0x00020cf0
        /*0d50*/ 	.word	0x00000004
        /*0d54*/ 	.word	0x0002e860
        /*0d58*/ 	.short	0x010a
        /*0d5a*/ 	.byte	0x3f
	.zero		1


	//   ....[92]....
        /*0d5c*/ 	.word	0x00020d40
        /*0d60*/ 	.word	0x00000003
        /*0d64*/ 	.word	0x0002e860
        /*0d68*/ 	.short	0x010a
        /*0d6a*/ 	.byte	0x3f
	.zero		1


	//   ....[93]....
        /*0d6c*/ 	.word	0x00020d90
        /*0d70*/ 	.word	0x00000004
        /*0d74*/ 	.word	0x0002e880
        /*0d78*/ 	.short	0x010a
        /*0d7a*/ 	.byte	0x3f
	.zero		1


	//----- nvinfo : EIATTR_NUM_MBARRIERS
	.align		4
.L_1021:
        /*0d7c*/ 	.byte	0x03, 0x38
        /*0d7e*/ 	.short	0x0016


	//----- nvinfo : EIATTR_EXIT_INSTR_OFFSETS
	.align		4
        /*0d80*/ 	.byte	0x04, 0x1c
        /*0d82*/ 	.short	(.L_1023 - .L_1022)


	//   ....[0]....
.L_1022:
        /*0d84*/ 	.word	0x00000a80


	//   ....[1]....
        /*0d88*/ 	.word	0x00019a30


	//   ....[2]....
        /*0d8c*/ 	.word	0x0001f980


	//----- nvinfo : EIATTR_MAX_THREADS
	.align		4
.L_1023:
        /*0d90*/ 	.byte	0x04, 0x05
        /*0d92*/ 	.short	(.L_1025 - .L_1024)
.L_1024:
        /*0d94*/ 	.word	0x00000180
        /*0d98*/ 	.word	0x00000001
        /*0d9c*/ 	.word	0x00000001


	//----- nvinfo : EIATTR_CRS_STACK_SIZE
	.align		4
.L_1025:
        /*0da0*/ 	.byte	0x04, 0x1e
        /*0da2*/ 	.short	(.L_1027 - .L_1026)
.L_1026:
        /*0da4*/ 	.word	0x00000000


	//----- nvinfo : EIATTR_CBANK_PARAM_SIZE
	.align		4
.L_1027:
        /*0da8*/ 	.byte	0x03, 0x19
        /*0daa*/ 	.short	0x0af0


	//----- nvinfo : EIATTR_PARAM_CBANK
	.align		4
        /*0dac*/ 	.byte	0x04, 0x0a
        /*0dae*/ 	.short	(.L_1029 - .L_1028)
	.align		4
.L_1028:
        /*0db0*/ 	.word	index@(.nv.constant0._ZN7cutlass13device_kernelIN5flash11enable_sm90INS1_16FlashAttnFwdSm90INS1_25CollectiveMainloopFwdSm90ILi2EN4cute5tupleIJNS5_1CILi1EEES8_S8_EEENS6_IJNS7_ILi128EEENS7_ILi224EEESA_EEELi128ENS_12float_e4m3_tEfNS_4arch4Sm90ELb0ELb1ELb0ELb1ELb0ELb0ELb0ELb1ELb1ELb1ELb0ELb0EEENS1_21CollectiveEpilogueFwdINS6_IJSA_SA_SB_EEES9_NS_10bfloat16_tESF_Li256ELb1ELb1ELb0ELb1EEENS1_36VarlenDynamicPersistentTileSchedulerILi128ELi224ELi256ELi128ELb0ELb1ELb1ELb1ELb0ELb1EEEEEEEEEvNT_6ParamsE)
        /*0db4*/ 	.short	0x0210
        /*0db6*/ 	.short	0x0af0


	//----- nvinfo : EIATTR_SW_WAR
	.align		4
.L_1029:
        /*0db8*/ 	.byte	0x04, 0x36
        /*0dba*/ 	.short	(.L_1031 - .L_1030)
.L_1030:
        /*0dbc*/ 	.word	0x00000008
.L_1031:


//--------------------- .nv.info._ZN7cutlass13device_kernelIN5flash11enable_sm90INS1_16FlashAttnFwdSm90INS1_25CollectiveMainloopFwdSm90ILi2EN4cute5tupleIJNS5_1CILi1EEES8_S8_EEENS6_IJNS7_ILi128EEENS7_ILi224EEESA_EEELi128ENS_12float_e4m3_tEfNS_4arch4Sm90ELb0ELb1ELb0ELb1ELb0ELb1ELb0ELb1ELb1ELb1ELb0ELb0EEENS1_21CollectiveEpilogueFwdINS6_IJSA_SA_SB_EEES9_NS_10bfloat16_tESF_Li256ELb1ELb1ELb0ELb1EEENS1_36VarlenDynamicPersistentTileSchedulerILi128ELi224ELi256ELi128ELb0ELb1ELb1ELb1ELb0ELb1EEEEEEEEEvNT_6ParamsE --------------------------
	.section	.nv.info._ZN7cutlass13device_kernelIN5flash11enable_sm90INS1_16FlashAttnFwdSm90INS1_25CollectiveMainloopFwdSm90ILi2EN4cute5tupleIJNS5_1CILi1EEES8_S8_EEENS6_IJNS7_ILi128EEENS7_ILi224EEESA_EEELi128ENS_12float_e4m3_tEfNS_4arch4Sm90ELb0ELb1ELb0ELb1ELb0ELb1ELb0ELb1ELb1ELb1ELb0ELb0EEENS1_21CollectiveEpilogueFwdINS6_IJSA_SA_SB_EEES9_NS_10bfloat16_tESF_Li256ELb1ELb1ELb0ELb1EEENS1_36VarlenDynamicPersistentTileSchedulerILi128ELi224ELi256ELi128ELb0ELb1ELb1ELb1ELb0ELb1EEEEEEEEEvNT_6ParamsE,"",@"SHT_CUDA_INFO"
	.sectionflags	@""
	.align	4


	//----- nvinfo : EIATTR_CUDA_API_VERSION
	.align		4
        /*0000*/ 	.byte	0x04, 0x37
        /*0002*/ 	.short	(.L_1033 - .L_1032)
.L_1032:
        /*0004*/ 	.word	0x00000082


	//----- nvinfo : EIATTR_KPARAM_INFO
	.align		4
.L_1033:
        /*0008*/ 	.byte	0x04, 0x17
        /*000a*/ 	.short	(.L_1035 - .L_1034)
.L_1034:
        /*000c*/ 	.word	0x00000000
        /*0010*/ 	.short	0x0000
        /*0012*/ 	.short	0x0070
        /*0014*/ 	.byte	0x00, 0xf0, 0x01, 0x2a


	//----- nvinfo : EIATTR_SPARSE_MMA_MASK
	.align		4
.L_1035:
        /*0018*/ 	.byte	0x03, 0x50
        /*001a*/ 	.short	0x0000


	//----- nvinfo : EIATTR_MAXREG_COUNT
	.align		4
        /*001c*/ 	.byte	0x03, 0x1b
        /*001e*/ 	.short	0x00a8


	//----- nvinfo : EIATTR_NUM_BARRIERS
	.align		4
        /*0020*/ 	.byte	0x02, 0x4c
        /*0022*/ 	.byte	0x10
	.zero		1


	//----- nvinfo : EIATTR_EXTERNS
	.align		4
        /*0024*/ 	.byte	0x04, 0x0f
        /*0026*/ 	.short	(.L_1037 - .L_1036)


	//   ....[0]....
	.align		4
.L_1036:
        /*0028*/ 	.word	index@(__assertfail)


	//----- nvinfo : EIATTR_ANNOTATIONS
	.align		4
.L_1037:
        /*002c*/ 	.byte	0x04, 0x55
        /*002e*/ 	.short	(.L_1039 - .L_1038)


	//   ....[0]....
.L_1038:
        /* <DEDUP_REMOVED lines=173> */


	//----- nvinfo : EIATTR_MERCURY_ISA_VERSION
	.align		4
.L_1039:
        /*0ae8*/ 	.byte	0x03, 0x5f
        /*0aea*/ 	.short	0x0101


	//----- nvinfo : EIATTR_UNUSED_LOAD_BYTE_OFFSET
	.align		4
        /*0aec*/ 	.byte	0x04, 0x44
        /*0aee*/ 	.short	(.L_1041 - .L_1040)


	//   ....[0]....
.L_1040:
        /*0af0*/ 	.word	0x00000b20
        /*0af4*/ 	.word	0x0000fff0


	//   ....[1]....
        /*0af8*/ 	.word	0x0002a490
        /*0afc*/ 	.word	0x0000fff0


	//----- nvinfo : EIATTR_INT_WARP_WIDE_INSTR_OFFSETS
	.align		4
.L_1041:
        /*0b00*/ 	.byte	0x04, 0x31
        /*0b02*/ 	.short	(.L_1043 - .L_1042)


	//   ....[0]....
.L_1042:
        /*0b04*/ 	.word	0x00000190


	//   ....[1]....
        /*0b08*/ 	.word	0x000001d0


	//   ....[2]....
        /*0b0c*/ 	.word	0x00000240


	//   ....[3]....
        /*0b10*/ 	.word	0x0002fbb0


	//   ....[4]....
        /*0b14*/ 	.word	0x0002fc20


	//   ....[5]....
        /*0b18*/ 	.word	0x00032aa0


	//   ....[6]....
        /*0b1c*/ 	.word	0x00032b10


	//----- nvinfo : EIATTR_COOP_GROUP_MASK_REGIDS
	.align		4
.L_1043:
        /*0b20*/ 	.byte	0x04, 0x29
        /*0b22*/ 	.short	(.L_1045 - .L_1044)


	//   ....[0]....
.L_1044:
        /*0b24*/ 	.word	0xffffffff


	//   ....[1]....
        /*0b28*/ 	.word	0xffffffff


	//   ....[2]....
        /*0b2c*/ 	.word	0xffffffff


	//   ....[3]....
        /*0b30*/ 	.word	0xffffffff


	//   ....[4]....
        /*0b34*/ 	.word	0xffffffff


	//   ....[5]....
        /*0b38*/ 	.word	0xffffffff


	//   ....[6]....
        /*0b3c*/ 	.word	0xffffffff


	//   ....[7]....
        /*0b40*/ 	.word	0xffffffff


	//   ....[8]....
        /*0b44*/ 	.word	0xffffffff


	//   ....[9]....
        /*0b48*/ 	.word	0xffffffff


	//   ....[10]....
        /*0b4c*/ 	.word	0xffffffff


	//   ....[11]....
        /*0b50*/ 	.word	0xffffffff


	//   ....[12]....
        /*0b54*/ 	.word	0xffffffff


	//   ....[13]....
        /*0b58*/ 	.word	0xffffffff


	//   ....[14]....
        /*0b5c*/ 	.word	0xffffffff


	//   ....[15]....
        /*0b60*/ 	.word	0xffffffff


	//   ....[16]....
        /*0b64*/ 	.word	0xffffffff


	//   ....[17]....
        /*0b68*/ 	.word	0xffffffff


	//   ....[18]....
        /*0b6c*/ 	.word	0xffffffff


	//   ....[19]....
        /*0b70*/ 	.word	0xffffffff


	//   ....[20]....
        /*0b74*/ 	.word	0xffffffff


	//   ....[21]....
        /*0b78*/ 	.word	0xffffffff


	//   ....[22]....
        /*0b7c*/ 	.word	0xffffffff


	//   ....[23]....
        /*0b80*/ 	.word	0xffffffff


	//   ....[24]....
        /*0b84*/ 	.word	0xffffffff


	//   ....[25]....
        /*0b88*/ 	.word	0xffffffff


	//   ....[26]....
        /*0b8c*/ 	.word	0xffffffff


	//   ....[27]....
        /*0b90*/ 	.word	0xffffffff


	//   ....[28]....
        /*0b94*/ 	.word	0xffffffff


	//   ....[29]....
        /*0b98*/ 	.word	0xffffffff


	//   ....[30]....
        /*0b9c*/ 	.word	0xffffffff


	//   ....[31]....
        /*0ba0*/ 	.word	0xffffffff


	//   ....[32]....
        /*0ba4*/ 	.word	0xffffffff


	//   ....[33]....
        /*0ba8*/ 	.word	0xffffffff


	//   ....[34]....
        /*0bac*/ 	.word	0xffffffff


	//   ....[35]....
        /*0bb0*/ 	.word	0xffffffff


	//   ....[36]....
        /*0bb4*/ 	.word	0xffffffff


	//   ....[37]....
        /*0bb8*/ 	.word	0xffffffff


	//   ....[38]....
        /*0bbc*/ 	.word	0xffffffff


	//   ....[39]....
        /*0bc0*/ 	.word	0xffffffff


	//   ....[40]....
        /*0bc4*/ 	.word	0xffffffff


	//   ....[41]....
        /*0bc8*/ 	.word	0xffffffff


	//   ....[42]....
        /*0bcc*/ 	.word	0xffffffff


	//   ....[43]....
        /*0bd0*/ 	.word	0xffffffff


	//   ....[44]....
        /*0bd4*/ 	.word	0xffffffff


	//   ....[45]....
        /*0bd8*/ 	.word	0xffffffff


	//   ....[46]....
        /*0bdc*/ 	.word	0xffffffff


	//   ....[47]....
        /*0be0*/ 	.word	0xffffffff


	//   ....[48]....
        /*0be4*/ 	.word	0xffffffff


	//   ....[49]....
        /*0be8*/ 	.word	0xffffffff


	//   ....[50]....
        /*0bec*/ 	.word	0xffffffff


	//   ....[51]....
        /*0bf0*/ 	.word	0xffffffff


	//   ....[52]....
        /*0bf4*/ 	.word	0xffffffff


	//   ....[53]....
        /*0bf8*/ 	.word	0xffffffff


	//   ....[54]....
        /*0bfc*/ 	.word	0xffffffff


	//   ....[55]....
        /*0c00*/ 	.word	0xffffffff


	//   ....[56]....
        /*0c04*/ 	.word	0xffffffff


	//   ....[57]....
        /*0c08*/ 	.word	0xffffffff


	//   ....[58]....
        /*0c0c*/ 	.word	0xffffffff


	//   ....[59]....
        /*0c10*/ 	.word	0xffffffff


	//   ....[60]....
        /*0c14*/ 	.word	0xffffffff


	//   ....[61]....
        /*0c18*/ 	.word	0xffffffff


	//   ....[62]....
        /*0c1c*/ 	.word	0xffffffff


	//   ....[63]....
        /*0c20*/ 	.word	0xffffffff


	//   ....[64]....
        /*0c24*/ 	.word	0xffffffff


	//   ....[65]....
        /*0c28*/ 	.word	0xffffffff


	//   ....[66]....
        /*0c2c*/ 	.word	0xffffffff


	//   ....[67]....
        /*0c30*/ 	.word	0xffffffff


	//   ....[68]....
        /*0c34*/ 	.word	0xffffffff


	//   ....[69]....
        /*0c38*/ 	.word	0xffffffff


	//   ....[70]....
        /*0c3c*/ 	.word	0xffffffff


	//   ....[71]....
        /*0c40*/ 	.word	0xffffffff


	//   ....[72]....
        /*0c44*/ 	.word	0xffffffff


	//   ....[73]....
        /*0c48*/ 	.word	0xffffffff


	//   ....[74]....
        /*0c4c*/ 	.word	0xffffffff


	//   ....[75]....
        /*0c50*/ 	.word	0xffffffff


	//   ....[76]....
        /*0c54*/ 	.word	0xffffffff


	//   ....[77]....
        /*0c58*/ 	.word	0xffffffff


	//   ....[78]....
        /*0c5c*/ 	.word	0xffffffff


	//   ....[79]....
        /*0c60*/ 	.word	0xffffffff


	//   ....[80]....
        /*0c64*/ 	.word	0xffffffff


	//   ....[81]....
        /*0c68*/ 	.word	0xffffffff


	//   ....[82]....
        /*0c6c*/ 	.word	0xffffffff


	//   ....[83]....
        /*0c70*/ 	.word	0xffffffff


	//   ....[84]....
        /*0c74*/ 	.word	0xffffffff


	//   ....[85]....
        /*0c78*/ 	.word	0xffffffff


	//   ....[86]....
        /*0c7c*/ 	.word	0xffffffff


	//   ....[87]....
        /*0c80*/ 	.word	0xffffffff


	//   ....[88]....
        /*0c84*/ 	.word	0xffffffff


	//   ....[89]....
        /*0c88*/ 	.word	0xffffffff


	//   ....[90]....
        /*0c8c*/ 	.word	0xffffffff


	//   ....[91]....
        /*0c90*/ 	.word	0xffffffff


	//   ....[92]....
        /*0c94*/ 	.word	0xffffffff


	//   ....[93]....
        /*0c98*/ 	.word	0xffffffff


	//   ....[94]....
        /*0c9c*/ 	.word	0xffffffff


	//   ....[95]....
        /*0ca0*/ 	.word	0xffffffff


	//   ....[96]....
        /*0ca4*/ 	.word	0xffffffff


	//   ....[97]....
        /*0ca8*/ 	.word	0xffffffff


	//   ....[98]....
        /*0cac*/ 	.word	0xffffffff


	//   ....[99]....
        /*0cb0*/ 	.word	0xffffffff


	//   ....[100]....
        /*0cb4*/ 	.word	0xffffffff


	//   ....[101]....
        /*0cb8*/ 	.word	0xffffffff


	//   ....[102]....
        /*0cbc*/ 	.word	0xffffffff


	//   ....[103]....
        /*0cc0*/ 	.word	0xffffffff


	//   ....[104]....
        /*0cc4*/ 	.word	0xffffffff


	//   ....[105]....
        /*0cc8*/ 	.word	0xffffffff


	//   ....[106]....
        /*0ccc*/ 	.word	0xffffffff


	//   ....[107]....
        /*0cd0*/ 	.word	0xffffffff


	//   ....[108]....
        /*0cd4*/ 	.word	0xffffffff


	//   ....[109]....
        /*0cd8*/ 	.word	0xffffffff


	//   ....[110]....
        /*0cdc*/ 	.word	0xffffffff


	//   ....[111]....
        /*0ce0*/ 	.word	0xffffffff


	//   ....[112]....
        /*0ce4*/ 	.word	0xffffffff


	//   ....[113]....
        /*0ce8*/ 	.word	0xffffffff


	//   ....[114]....
        /*0cec*/ 	.word	0xffffffff


	//   ....[115]....
        /*0cf0*/ 	.word	0xffffffff


	//   ....[116]....
        /*0cf4*/ 	.word	0xffffffff


	//   ....[117]....
        /*0cf8*/ 	.word	0xffffffff


	//   ....[118]....
        /*0cfc*/ 	.word	0xffffffff


	//   ....[119]....
        /*0d00*/ 	.word	0xffffffff


	//   ....[120]....
        /*0d04*/ 	.word	0xffffffff


	//   ....[121]....
        /*0d08*/ 	.word	0xffffffff


	//   ....[122]....
        /*0d0c*/ 	.word	0xffffffff


	//   ....[123]....
        /*0d10*/ 	.word	0xffffffff


	//   ....[124]....
        /*0d14*/ 	.word	0xffffffff


	//   ....[125]....
        /*0d18*/ 	.word	0xffffffff


	//   ....[126]....
        /*0d1c*/ 	.word	0xffffffff


	//   ....[127]....
        /*0d20*/ 	.word	0xffffffff


	//   ....[128]....
        /*0d24*/ 	.word	0xffffffff


	//   ....[129]....
        /*0d28*/ 	.word	0xffffffff


	//   ....[130]....
        /*0d2c*/ 	.word	0xffffffff


	//   ....[131]....
        /*0d30*/ 	.word	0xffffffff


	//   ....[132]....
        /*0d34*/ 	.word	0xffffffff


	//   ....[133]....
        /*0d38*/ 	.word	0xffffffff


	//   ....[134]....
        /*0d3c*/ 	.word	0xffffffff


	//   ....[135]....
        /*0d40*/ 	.word	0xffffffff


	//   ....[136]....
        /*0d44*/ 	.word	0xffffffff


	//   ....[137]....
        /*0d48*/ 	.word	0xffffffff


	//   ....[138]....
        /*0d4c*/ 	.word	0xffffffff


	//   ....[139]....
        /*0d50*/ 	.word	0xffffffff


	//   ....[140]....
        /*0d54*/ 	.word	0xffffffff


	//   ....[141]....
        /*0d58*/ 	.word	0xffffffff


	//   ....[142]....
        /*0d5c*/ 	.word	0xffffffff


	//   ....[143]....
        /*0d60*/ 	.word	0xffffffff


	//   ....[144]....
        /*0d64*/ 	.word	0xffffffff


	//   ....[145]....
        /*0d68*/ 	.word	0xffffffff


	//   ....[146]....
        /*0d6c*/ 	.word	0xffffffff


	//   ....[147]....
        /*0d70*/ 	.word	0xffffffff


	//   ....[148]....
        /*0d74*/ 	.word	0xffffffff


	//   ....[149]....
        /*0d78*/ 	.word	0xffffffff


	//   ....[150]....
        /*0d7c*/ 	.word	0xffffffff


	//   ....[151]....
        /*0d80*/ 	.word	0xffffffff


	//   ....[152]....
        /*0d84*/ 	.word	0xffffffff


	//   ....[153]....
        /*0d88*/ 	.word	0xffffffff


	//   ....[154]....
        /*0d8c*/ 	.word	0x0500000f


	//   ....[155]....
        /*0d90*/ 	.word	0x0500000f


	//   ....[156]....
        /*0d94*/ 	.word	0x0500000f


	//   ....[157]....
        /*0d98*/ 	.word	0x0500000f


	//   ....[158]....
        /*0d9c*/ 	.word	0x0500000f


	//   ....[159]....
        /*0da0*/ 	.word	0x0500000f


	//   ....[160]....
        /*0da4*/ 	.word	0x0500000f


	//   ....[161]....
        /*0da8*/ 	.word	0x0500000f


	//   ....[162]....
        /*0dac*/ 	.word	0x0500000f


	//   ....[163]....
        /*0db0*/ 	.word	0x0500000f


	//   ....[164]....
        /*0db4*/ 	.word	0x0500000f


	//   ....[165]....
        /*0db8*/ 	.word	0x0500000f


	//   ....[166]....
        /*0dbc*/ 	.word	0x0500000f


	//   ....[167]....
        /*0dc0*/ 	.word	0x0500000f


	//   ....[168]....
        /*0dc4*/ 	.word	0x0500000f


	//   ....[169]....
        /*0dc8*/ 	.word	0x0500000f


	//   ....[170]....
        /*0dcc*/ 	.word	0x0500000f


	//   ....[171]....
        /*0dd0*/ 	.word	0x0500000f


	//   ....[172]....
        /*0dd4*/ 	.word	0x0500000f


	//   ....[173]....
        /*0dd8*/ 	.word	0x0500000f


	//   ....[174]....
        /*0ddc*/ 	.word	0x0500000f


	//   ....[175]....
        /*0de0*/ 	.word	0x0500000f


	//   ....[176]....
        /*0de4*/ 	.word	0x0500000f


	//   ....[177]....
        /*0de8*/ 	.word	0x0500000f


	//   ....[178]....
        /*0dec*/ 	.word	0x0500000f


	//   ....[179]....
        /*0df0*/ 	.word	0x0500000f


	//   ....[180]....
        /*0df4*/ 	.word	0x0500000f


	//   ....[181]....
        /*0df8*/ 	.word	0x0500000f


	//   ....[182]....
        /*0dfc*/ 	.word	0x0500000f


	//   ....[183]....
        /*0e00*/ 	.word	0x0500000f


	//   ....[184]....
        /*0e04*/ 	.word	0x0500000f


	//   ....[185]....
        /*0e08*/ 	.word	0x0500000f


	//   ....[186]....
        /*0e0c*/ 	.word	0x0500000f


	//   ....[187]....
        /*0e10*/ 	.word	0x0500000f


	//   ....[188]....
        /*0e14*/ 	.word	0x0500000f


	//   ....[189]....
        /*0e18*/ 	.word	0x0500000f


	//   ....[190]....
        /*0e1c*/ 	.word	0x0500000f


	//   ....[191]....
        /*0e20*/ 	.word	0x0500000f


	//   ....[192]....
        /*0e24*/ 	.word	0x0500000f


	//   ....[193]....
        /*0e28*/ 	.word	0x0500000f


	//   ....[194]....
        /*0e2c*/ 	.word	0x0500000f


	//   ....[195]....
        /*0e30*/ 	.word	0x0500000f


	//   ....[196]....
        /*0e34*/ 	.word	0x0500000f


	//   ....[197]....
        /*0e38*/ 	.word	0x0500000f


	//   ....[198]....
        /*0e3c*/ 	.word	0x0500000f


	//   ....[199]....
        /*0e40*/ 	.word	0x0500000f


	//   ....[200]....
        /*0e44*/ 	.word	0x0500000f


	//   ....[201]....
        /*0e48*/ 	.word	0x0500000f


	//   ....[202]....
        /*0e4c*/ 	.word	0x0500000f


	//   ....[203]....
        /*0e50*/ 	.word	0x0500000f


	//   ....[204]....
        /*0e54*/ 	.word	0x0500000f


	//   ....[205]....
        /*0e58*/ 	.word	0x0500000f


	//   ....[206]....
        /*0e5c*/ 	.word	0x0500000f


	//   ....[207]....
        /*0e60*/ 	.word	0x0500000f


	//   ....[208]....
        /*0e64*/ 	.word	0x0500000f


	//   ....[209]....
        /*0e68*/ 	.word	0x0500000f


	//   ....[210]....
        /*0e6c*/ 	.word	0x0500000f


	//   ....[211]....
        /*0e70*/ 	.word	0x0500000f


	//   ....[212]....
        /*0e74*/ 	.word	0x0500000f


	//   ....[213]....
        /*0e78*/ 	.word	0x0500000f


	//   ....[214]....
        /*0e7c*/ 	.word	0x0500000f


	//   ....[215]....
        /*0e80*/ 	.word	0x0500000f


	//   ....[216]....
        /*0e84*/ 	.word	0x0500000f


	//   ....[217]....
        /*0e88*/ 	.word	0x0500000f


	//   ....[218]....
        /*0e8c*/ 	.word	0x0500000f


	//   ....[219]....
        /*0e90*/ 	.word	0x0500000f


	//   ....[220]....
        /*0e94*/ 	.word	0x0500000f


	//   ....[221]....
        /*0e98*/ 	.word	0x0500000f


	//   ....[222]....
        /*0e9c*/ 	.word	0x0500000f


	//   ....[223]....
        /*0ea0*/ 	.word	0x0500000f


	//   ....[224]....
        /*0ea4*/ 	.word	0x0500000f


	//   ....[225]....
        /*0ea8*/ 	.word	0x0500000f


	//   ....[226]....
        /*0eac*/ 	.word	0x0500000f


	//   ....[227]....
        /*0eb0*/ 	.word	0x0500000f


	//   ....[228]....
        /*0eb4*/ 	.word	0x0500000f


	//   ....[229]....
        /*0eb8*/ 	.word	0x0500000f


	//   ....[230]....
        /*0ebc*/ 	.word	0x0500000f


	//   ....[231]....
        /*0ec0*/ 	.word	0x0500000f


	//   ....[232]....
        /*0ec4*/ 	.word	0x0500000f


	//   ....[233]....
        /*0ec8*/ 	.word	0x0500000f


	//   ....[234]....
        /*0ecc*/ 	.word	0x0500000f


	//   ....[235]....
        /*0ed0*/ 	.word	0x0500000f


	//   ....[236]....
        /*0ed4*/ 	.word	0x0500000f


	//   ....[237]....
        /*0ed8*/ 	.word	0x0500000f


	//   ....[238]....
        /*0edc*/ 	.word	0x0500000f


	//   ....[239]....
        /*0ee0*/ 	.word	0x0500000f


	//   ....[240]....
        /*0ee4*/ 	.word	0x0500000f


	//   ....[241]....
        /*0ee8*/ 	.word	0x0500000f


	//   ....[242]....
        /*0eec*/ 	.word	0x0500000f


	//   ....[243]....
        /*0ef0*/ 	.word	0x0500000f


	//   ....[244]....
        /*0ef4*/ 	.word	0x0500000f


	//   ....[245]....
        /*0ef8*/ 	.word	0x0500000f


	//   ....[246]....
        /*0efc*/ 	.word	0x0500000f


	//----- nvinfo : EIATTR_COOP_GROUP_INSTR_OFFSETS
	.align		4
.L_1045:
        /*0f00*/ 	.byte	0x04, 0x28
        /*0f02*/ 	.short	(.L_1047 - .L_1046)


	//   ....[0]....
.L_1046:
        /*0f04*/ 	.word	0x00000070


	//   ....[1]....
        /*0f08*/ 	.word	0x000001a0


	//   ....[2]....
        /*0f0c*/ 	.word	0x000001f0


	//   ....[3]....
        /*0f10*/ 	.word	0x00000420


	//   ....[4]....
        /*0f14*/ 	.word	0x00000580


	//   ....[5]....
        /*0f18*/ 	.word	0x000006a0


	//   ....[6]....
        /*0f1c*/ 	.word	0x00000800


	//   ....[7]....
        /*0f20*/ 	.word	0x0000d750


	//   ....[8]....
        /*0f24*/ 	.word	0x0000dee0


	//   ....[9]....
        /*0f28*/ 	.word	0x0000def0


	//   ....[10]....
        /*0f2c*/ 	.word	0x0000df00


	//   ....[11]....
        /*0f30*/ 	.word	0x0000df10


	//   ....[12]....
        /*0f34*/ 	.word	0x0000e130


	//   ....[13]....
        /*0f38*/ 	.word	0x0000e140


	//   ....[14]....
        /*0f3c*/ 	.word	0x0000e150


	//   ....[15]....
        /*0f40*/ 	.word	0x0000e160


	//   ....[16]....
        /*0f44*/ 	.word	0x000105f0


	//   ....[17]....
        /*0f48*/ 	.word	0x00010600


	//   ....[18]....
        /*0f4c*/ 	.word	0x00010610


	//   ....[19]....
        /*0f50*/ 	.word	0x00010620


	//   ....[20]....
        /*0f54*/ 	.word	0x00010720


	//   ....[21]....
        /*0f58*/ 	.word	0x00010740


	//   ....[22]....
        /*0f5c*/ 	.word	0x00010750


	//   ....[23]....
        /*0f60*/ 	.word	0x00010760


	//   ....[24]....
        /*0f64*/ 	.word	0x00013ce0


	//   ....[25]....
        /*0f68*/ 	.word	0x00013fa0


	//   ....[26]....
        /*0f6c*/ 	.word	0x00016190


	//   ....[27]....
        /*0f70*/ 	.word	0x00016260


	//   ....[28]....
        /*0f74*/ 	.word	0x00016c80


	//   ....[29]....
        /*0f78*/ 	.word	0x00016ce0


	//   ....[30]....
        /*0f7c*/ 	.word	0x00019f20


	//   ....[31]....
        /*0f80*/ 	.word	0x0001a1d0


	//   ....[32]....
        /*0f84*/ 	.word	0x0001c740


	//   ....[33]....
        /*0f88*/ 	.word	0x0001c7f0


	//   ....[34]....
        /*0f8c*/ 	.word	0x0001cdc0


	//   ....[35]....
        /*0f90*/ 	.word	0x0001cde0


	//   ....[36]....
        /*0f94*/ 	.word	0x00020d70


	//   ....[37]....
        /*0f98*/ 	.word	0x00020e60


	//   ....[38]....
        /*0f9c*/ 	.word	0x00020e80


	//   ....[39]....
        /*0fa0*/ 	.word	0x00020ef0


	//   ....[40]....
        /*0fa4*/ 	.word	0x00024a50


	//   ....[41]....
        /*0fa8*/ 	.word	0x00024cb0


	//   ....[42]....
        /*0fac*/ 	.word	0x00027250


	//   ....[43]....
        /*0fb0*/ 	.word	0x000272f0


	//   ....[44]....
        /*0fb4*/ 	.word	0x000278a0


	//   ....[45]....
        /*0fb8*/ 	.word	0x000278d0


	//   ....[46]....
        /*0fbc*/ 	.word	0x00029bb0


	//   ....[47]....
        /*0fc0*/ 	.word	0x00029c10


	//   ....[48]....
        /*0fc4*/ 	.word	0x00029c30


	//   ....[49]....
        /*0fc8*/ 	.word	0x00029c50


	//   ....[50]....
        /*0fcc*/ 	.word	0x0002ab90


	//   ....[51]....
        /*0fd0*/ 	.word	0x0002abc0


	//   ....[52]....
        /*0fd4*/ 	.word	0x0002abf0


	//   ....[53]....
        /*0fd8*/ 	.word	0x0002ac30


	//   ....[54]....
        /*0fdc*/ 	.word	0x0002ac60


	//   ....[55]....
        /*0fe0*/ 	.word	0x0002ac90


	//   ....[56]....
        /*0fe4*/ 	.word	0x0002acc0


	//   ....[57]....
        /*0fe8*/ 	.word	0x0002acf0


	//   ....[58]....
        /*0fec*/ 	.word	0x0002ad20


	//   ....[59]....
        /*0ff0*/ 	.word	0x0002ad50


	//   ....[60]....
        /*0ff4*/ 	.word	0x0002ad80


	//   ....[61]....
        /*0ff8*/ 	.word	0x0002adb0


	//   ....[62]....
        /*0ffc*/ 	.word	0x0002ade0


	//   ....[63]....
        /*1000*/ 	.word	0x0002ae10


	//   ....[64]....
        /*1004*/ 	.word	0x0002ae40


	//   ....[65]....
        /*1008*/ 	.word	0x0002ae70


	//   ....[66]....
        /*100c*/ 	.word	0x0002aea0


	//   ....[67]....
        /*1010*/ 	.word	0x0002aed0


	//   ....[68]....
        /*1014*/ 	.word	0x0002af00


	//   ....[69]....
        /*1018*/ 	.word	0x0002af30


	//   ....[70]....
        /*101c*/ 	.word	0x0002af60


	//   ....[71]....
        /*1020*/ 	.word	0x0002af90


	//   ....[72]....
        /*1024*/ 	.word	0x0002afc0


	//   ....[73]....
        /*1028*/ 	.word	0x0002afd0


	//   ....[74]....
        /*102c*/ 	.word	0x0002afe0


	//   ....[75]....
        /*1030*/ 	.word	0x0002aff0


	//   ....[76]....
        /*1034*/ 	.word	0x0002b000


	//   ....[77]....
        /*1038*/ 	.word	0x0002b010


	//   ....[78]....
        /*103c*/ 	.word	0x0002b020


	//   ....[79]....
        /*1040*/ 	.word	0x0002b030


	//   ....[80]....
        /*1044*/ 	.word	0x0002b060


	//   ....[81]....
        /*1048*/ 	.word	0x0002b090


	//   ....[82]....
        /*104c*/ 	.word	0x0002b790


	//   ....[83]....
        /*1050*/ 	.word	0x0002b7c0


	//   ....[84]....
        /*1054*/ 	.word	0x0002b800


	//   ....[85]....
        /*1058*/ 	.word	0x0002b840


	//   ....[86]....
        /*105c*/ 	.word	0x0002be50


	//   ....[87]....
        /*1060*/ 	.word	0x0002be60


	//   ....[88]....
        /*1064*/ 	.word	0x0002bf30


	//   ....[89]....
        /*1068*/ 	.word	0x0002bf50


	//   ....[90]....
        /*106c*/ 	.word	0x0002c020


	//   ....[91]....
        /*1070*/ 	.word	0x0002c040


	//   ....[92]....
        /*1074*/ 	.word	0x0002c120


	//   ....[93]....
        /*1078*/ 	.word	0x0002c140


	//   ....[94]....
        /*107c*/ 	.word	0x0002c970


	//   ....[95]....
        /*1080*/ 	.word	0x0002c980


	//   ....[96]....
        /*1084*/ 	.word	0x0002cab0


	//   ....[97]....
        /*1088*/ 	.word	0x0002cac0


	//   ....[98]....
        /*108c*/ 	.word	0x0002cbe0


	//   ....[99]....
        /*1090*/ 	.word	0x0002cbf0


	//   ....[100]....
        /*1094*/ 	.word	0x0002cd10


	//   ....[101]....
        /*1098*/ 	.word	0x0002cd20


	//   ....[102]....
        /*109c*/ 	.word	0x0002ceb0


	//   ....[103]....
        /*10a0*/ 	.word	0x0002d0a0


	//   ....[104]....
        /*10a4*/ 	.word	0x0002d0d0


	//   ....[105]....
        /*10a8*/ 	.word	0x0002d100


	//   ....[106]....
        /*10ac*/ 	.word	0x0002d130


	//   ....[107]....
        /*10b0*/ 	.word	0x0002d160


	//   ....[108]....
        /*10b4*/ 	.word	0x0002d190


	//   ....[109]....
        /*10b8*/ 	.word	0x0002d310


	//   ....[110]....
        /*10bc*/ 	.word	0x0002d340


	//   ....[111]....
        /*10c0*/ 	.word	0x0002d370


	//   ....[112]....
        /*10c4*/ 	.word	0x0002d3a0


	//   ....[113]....
        /*10c8*/ 	.word	0x0002d3d0


	//   ....[114]....
        /*10cc*/ 	.word	0x0002d400


	//   ....[115]....
        /*10d0*/ 	.word	0x0002d4b0


	//   ....[116]....
        /*10d4*/ 	.word	0x0002d510


	//   ....[117]....
        /*10d8*/ 	.word	0x0002d5a0


	//   ....[118]....
        /*10dc*/ 	.word	0x0002e970


	//   ....[119]....
        /*10e0*/ 	.word	0x00030380


	//   ....[120]....
        /*10e4*/ 	.word	0x00030ff0


	//   ....[121]....
        /*10e8*/ 	.word	0x00031010


	//   ....[122]....
        /*10ec*/ 	.word	0x000310c0


	//   ....[123]....
        /*10f0*/ 	.word	0x000310d0


	//   ....[124]....
        /*10f4*/ 	.word	0x00031150


	//   ....[125]....
        /*10f8*/ 	.word	0x00031160


	//   ....[126]....
        /*10fc*/ 	.word	0x000311e0


	//   ....[127]....
        /*1100*/ 	.word	0x000311f0


	//   ....[128]....
        /*1104*/ 	.word	0x00031270


	//   ....[129]....
        /*1108*/ 	.word	0x00031280


	//   ....[130]....
        /*110c*/ 	.word	0x00031300


	//   ....[131]....
        /*1110*/ 	.word	0x00031310


	//   ....[132]....
        /*1114*/ 	.word	0x00031390


	//   ....[133]....
        /*1118*/ 	.word	0x000313a0


	//   ....[134]....
        /*111c*/ 	.word	0x000313f0


	//   ....[135]....
        /*1120*/ 	.word	0x00031410


	//   ....[136]....
        /*1124*/ 	.word	0x00033900


	//   ....[137]....
        /*1128*/ 	.word	0x00033930


	//   ....[138]....
        /*112c*/ 	.word	0x00033970


	//   ....[139]....
        /*1130*/ 	.word	0x000339a0


	//   ....[140]....
        /*1134*/ 	.word	0x000339d0


	//   ....[141]....
        /*1138*/ 	.word	0x00033a00


	//   ....[142]....
        /*113c*/ 	.word	0x00033a30


	//   ....[143]....
        /*1140*/ 	.word	0x00033a60


	//   ....[144]....
        /*1144*/ 	.word	0x00033c00


	//   ....[145]....
        /*1148*/ 	.word	0x00033c30


	//   ....[146]....
        /*114c*/ 	.word	0x00033c60


	//   ....[147]....
        /*1150*/ 	.word	0x00033c90


	//   ....[148]....
        /*1154*/ 	.word	0x00033cc0


	//   ....[149]....
        /*1158*/ 	.word	0x00033cf0


	//   ....[150]....
        /*115c*/ 	.word	0x00033dc0


	//   ....[151]....
        /*1160*/ 	.word	0x00033de0


	//   ....[152]....
        /*1164*/ 	.word	0x00033e50


	//   ....[153]....
        /*1168*/ 	.word	0x00034540


	//   ....[154]....
        /*116c*/ 	.word	0x00034a00


	//   ....[155]....
        /*1170*/ 	.word	0x00034ab0


	//   ....[156]....
        /*1174*/ 	.word	0x00034b40


	//   ....[157]....
        /*1178*/ 	.word	0x00034b90


	//   ....[158]....
        /*117c*/ 	.word	0x00034be0


	//   ....[159]....
        /*1180*/ 	.word	0x00034c70


	//   ....[160]....
        /*1184*/ 	.word	0x00034d00


	//   ....[161]....
        /*1188*/ 	.word	0x00034d50


	//   ....[162]....
        /*118c*/ 	.word	0x00034da0


	//   ....[163]....
        /*1190*/ 	.word	0x00034e90


	//   ....[164]....
        /*1194*/ 	.word	0x00034f40


	//   ....[165]....
        /*1198*/ 	.word	0x00034f90


	//   ....[166]....
        /*119c*/ 	.word	0x00034fe0


	//   ....[167]....
        /*11a0*/ 	.word	0x00035130


	//   ....[168]....
        /*11a4*/ 	.word	0x00035180


	//   ....[169]....
        /*11a8*/ 	.word	0x000351d0


	//   ....[170]....
        /*11ac*/ 	.word	0x00035220


	//   ....[171]....
        /*11b0*/ 	.word	0x00035630


	//   ....[172]....
        /*11b4*/ 	.word	0x00035760


	//   ....[173]....
        /*11b8*/ 	.word	0x00035890


	//   ....[174]....
        /*11bc*/ 	.word	0x00035910


	//   ....[175]....
        /*11c0*/ 	.word	0x00035970


	//   ....[176]....
        /*11c4*/ 	.word	0x000359f0


	//   ....[177]....
        /*11c8*/ 	.word	0x00035a50


	//   ....[178]....
        /*11cc*/ 	.word	0x00035ad0


	//   ....[179]....
        /*11d0*/ 	.word	0x00035b30


	//   ....[180]....
        /*11d4*/ 	.word	0x00035bb0


	//   ....[181]....
        /*11d8*/ 	.word	0x00035c10


	//   ....[182]....
        /*11dc*/ 	.word	0x00035c90


	//   ....[183]....
        /*11e0*/ 	.word	0x00035cf0


	//   ....[184]....
        /*11e4*/ 	.word	0x00035d70


	//   ....[185]....
        /*11e8*/ 	.word	0x00035dd0


	//   ....[186]....
        /*11ec*/ 	.word	0x00035e30


	//   ....[187]....
        /*11f0*/ 	.word	0x00035e90


	//   ....[188]....
        /*11f4*/ 	.word	0x00035f10


	//   ....[189]....
        /*11f8*/ 	.word	0x00035f70


	//   ....[190]....
        /*11fc*/ 	.word	0x00035ff0


	//   ....[191]....
        /*1200*/ 	.word	0x00036050


	//   ....[192]....
        /*1204*/ 	.word	0x000360c0


	//   ....[193]....
        /*1208*/ 	.word	0x00036120


	//   ....[194]....
        /*120c*/ 	.word	0x000361a0


	//   ....[195]....
        /*1210*/ 	.word	0x00036200


	//   ....[196]....
        /*1214*/ 	.word	0x00036280


	//   ....[197]....
        /*1218*/ 	.word	0x000362e0


	//   ....[198]....
        /*121c*/ 	.word	0x00036360


	//   ....[199]....
        /*1220*/ 	.word	0x000363c0


	//   ....[200]....
        /*1224*/ 	.word	0x00036430


	//   ....[201]....
        /*1228*/ 	.word	0x00036490


	//   ....[202]....
        /*122c*/ 	.word	0x00036500


	//   ....[203]....
        /*1230*/ 	.word	0x000365f0


	//   ....[204]....
        /*1234*/ 	.word	0x00036640


	//   ....[205]....
        /*1238*/ 	.word	0x000366d0


	//   ....[206]....
        /*123c*/ 	.word	0x00036760


	//   ....[207]....
        /*1240*/ 	.word	0x000367f0


	//   ....[208]....
        /*1244*/ 	.word	0x00036880


	//   ....[209]....
        /*1248*/ 	.word	0x00036910


	//   ....[210]....
        /*124c*/ 	.word	0x000369a0


	//   ....[211]....
        /*1250*/ 	.word	0x00036a60


	//   ....[212]....
        /*1254*/ 	.word	0x00036d50


	//   ....[213]....
        /*1258*/ 	.word	0x00036f60


	//   ....[214]....
        /*125c*/ 	.word	0x00036fb0


	//   ....[215]....
        /*1260*/ 	.word	0x000370c0


	//   ....[216]....
        /*1264*/ 	.word	0x00037110


	//   ....[217]....
        /*1268*/ 	.word	0x00037220


	//   ....[218]....
        /*126c*/ 	.word	0x00037270


	//   ....[219]....
        /*1270*/ 	.word	0x00037380


	//   ....[220]....
        /*1274*/ 	.word	0x000373d0


	//   ....[221]....
        /*1278*/ 	.word	0x000374e0


	//   ....[222]....
        /*127c*/ 	.word	0x00037530


	//   ....[223]....
        /*1280*/ 	.word	0x00037640


	//   ....[224]....
        /*1284*/ 	.word	0x00037690


	//   ....[225]....
        /*1288*/ 	.word	0x00037780


	//   ....[226]....
        /*128c*/ 	.word	0x000377f0


	//   ....[227]....
        /*1290*/ 	.word	0x000378e0


	//   ....[228]....
        /*1294*/ 	.word	0x00037930


	//   ....[229]....
        /*1298*/ 	.word	0x00037c10


	//   ....[230]....
        /*129c*/ 	.word	0x00037cb0


	//   ....[231]....
        /*12a0*/ 	.word	0x00037de0


	//   ....[232]....
        /*12a4*/ 	.word	0x00037e60


	//   ....[233]....
        /*12a8*/ 	.word	0x00037ee0


	//   ....[234]....
        /*12ac*/ 	.word	0x00037f60


	//   ....[235]....
        /*12b0*/ 	.word	0x00037fe0


	//   ....[236]....
        /*12b4*/ 	.word	0x00038070


	//   ....[237]....
        /*12b8*/ 	.word	0x00038110


	//   ....[238]....
        /*12bc*/ 	.word	0x000381c0


	//   ....[239]....
        /*12c0*/ 	.word	0x00038240


	//   ....[240]....
        /*12c4*/ 	.word	0x000382c0


	//   ....[241]....
        /*12c8*/ 	.word	0x00038340


	//   ....[242]....
        /*12cc*/ 	.word	0x000383d0


	//   ....[243]....
        /*12d0*/ 	.word	0x00038450


	//   ....[244]....
        /*12d4*/ 	.word	0x000384f0


	//   ....[245]....
        /*12d8*/ 	.word	0x00038580


	//   ....[246]....
        /*12dc*/ 	.word	0x000386b0


	//----- nvinfo : EIATTR_REG_RECONFIG
	.align		4
.L_1047:
        /*12e0*/ 	.byte	0x01, 0x54
	.zero		2


	//----- nvinfo : EIATTR_SYSCALL_OFFSETS
	.align		4
        /*12e4*/ 	.byte	0x04, 0x46
        /*12e6*/ 	.short	(.L_1049 - .L_1048)


	//   ....[0]....
.L_1048:
        /*12e8*/ 	.word	0x00001d10


	//   ....[1]....
        /*12ec*/ 	.word	0x00001e60


	//   ....[2]....
        /*12f0*/ 	.word	0x0000d910


	//   ....[3]....
        /*12f4*/ 	.word	0x0000dc50


	//   ....[4]....
        /*12f8*/ 	.word	0x0002fdc0


	//   ....[5]....
        /*12fc*/ 	.word	0x0002ff60


	//   ....[6]....
        /*1300*/ 	.word	0x000300d0


	//   ....[7]....
        /*1304*/ 	.word	0x00030210


	//   ....[8]....
        /*1308*/ 	.word	0x00030bc0


	//----- nvinfo : EIATTR_MBARRIER_INSTR_OFFSETS
	.align		4
.L_1049:
        /*130c*/ 	.byte	0x04, 0x39
        /*130e*/ 	.short	(.L_1051 - .L_1050)


	//   ....[0]....
.L_1050:
        /*1310*/ 	.word	0x000002d0
        /*1314*/ 	.word	0x000000ff
        /*1318*/ 	.word	0x0002e800
        /*131c*/ 	.short	0x0100
        /*131e*/ 	.byte	0x08
	.zero		1


	//   ....[1]....
        /*1320*/ 	.word	0x000002e0
        /*1324*/ 	.word	0x000000ff
        /*1328*/ 	.word	0x0002e820
        /*132c*/ 	.short	0x0100
        /*132e*/ 	.byte	0x08
	.zero		1


	//   ....[2]....
        /*1330*/ 	.word	0x000003d0
        /*1334*/ 	.word	0x000000ff
        /*1338*/ 	.word	0x0002e830
        /*133c*/ 	.short	0x0100
        /*133e*/ 	.byte	0x08
	.zero		1


	//   ....[3]....
        /*1340*/ 	.word	0x000003e0
        /*1344*/ 	.word	0x000000ff
        /*1348*/ 	.word	0x0002e840
        /*134c*/ 	.short	0x0100
        /*134e*/ 	.byte	0x08
	.zero		1


	//   ....[4]....
        /*1350*/ 	.word	0x000003f0
        /*1354*/ 	.word	0x000000ff
        /*1358*/ 	.word	0x0002e838
        /*135c*/ 	.short	0x0100
        /*135e*/ 	.byte	0x08
	.zero		1


	//   ....[5]....
        /*1360*/ 	.word	0x00000400
        /*1364*/ 	.word	0x000000ff
        /*1368*/ 	.word	0x0002e848
        /*136c*/ 	.short	0x0100
        /*136e*/ 	.byte	0x08
	.zero		1


	//   ....[6]....
        /*1370*/ 	.word	0x00000530
        /*1374*/ 	.word	0x000000ff
        /*1378*/ 	.word	0x0002e850
        /*137c*/ 	.short	0x0100
        /*137e*/ 	.byte	0x08
	.zero		1


	//   ....[7]....
        /*1380*/ 	.word	0x00000540
        /*1384*/ 	.word	0x000000ff
        /*1388*/ 	.word	0x0002e860
        /*138c*/ 	.short	0x0100
        /*138e*/ 	.byte	0x08
	.zero		1


	//   ....[8]....
        /*1390*/ 	.word	0x00000550
        /*1394*/ 	.word	0x000000ff
        /*1398*/ 	.word	0x0002e858
        /*139c*/ 	.short	0x0100
        /*139e*/ 	.byte	0x08
	.zero		1


	//   ....[9]....
        /*13a0*/ 	.word	0x00000560
        /*13a4*/ 	.word	0x000000ff
        /*13a8*/ 	.word	0x0002e868
        /*13ac*/ 	.short	0x0100
        /*13ae*/ 	.byte	0x08
	.zero		1


	//   ....[10]....
        /*13b0*/ 	.word	0x00000650
        /*13b4*/ 	.word	0x000000ff
        /*13b8*/ 	.word	0x0002e870
        /*13bc*/ 	.short	0x0100
        /*13be*/ 	.byte	0x06
	.zero		1


	//   ....[11]....
        /*13c0*/ 	.word	0x00000660
        /*13c4*/ 	.word	0x000000ff
        /*13c8*/ 	.word	0x0002e880
        /*13cc*/ 	.short	0x0100
        /*13ce*/ 	.byte	0x06
	.zero		1


	//   ....[12]....
        /*13d0*/ 	.word	0x00000670
        /*13d4*/ 	.word	0x000000ff
        /*13d8*/ 	.word	0x0002e878
        /*13dc*/ 	.short	0x0100
        /*13de*/ 	.byte	0x06
	.zero		1


	//   ....[13]....
        /*13e0*/ 	.word	0x00000680
        /*13e4*/ 	.word	0x000000ff
        /*13e8*/ 	.word	0x0002e888
        /*13ec*/ 	.short	0x0100
        /*13ee*/ 	.byte	0x06
	.zero		1


	//   ....[14]....
        /*13f0*/ 	.word	0x000007b0
        /*13f4*/ 	.word	0x000000ff
        /*13f8*/ 	.word	0x0002e890
        /*13fc*/ 	.short	0x0100
        /*13fe*/ 	.byte	0x08
	.zero		1


	//   ....[15]....
        /*1400*/ 	.word	0x000007c0
        /*1404*/ 	.word	0x000000ff
        /*1408*/ 	.word	0x0002e8a0
        /*140c*/ 	.short	0x0100
        /*140e*/ 	.byte	0x08
	.zero		1


	//   ....[16]....
        /*1410*/ 	.word	0x000007d0
        /*1414*/ 	.word	0x000000ff
        /*1418*/ 	.word	0x0002e898
        /*141c*/ 	.short	0x0100
        /*141e*/ 	.byte	0x08
	.zero		1


	//   ....[17]....
        /*1420*/ 	.word	0x000007e0
        /*1424*/ 	.word	0x000000ff
        /*1428*/ 	.word	0x0002e8a8
        /*142c*/ 	.short	0x0100
        /*142e*/ 	.byte	0x08
	.zero		1


	//   ....[18]....
        /*1430*/ 	.word	0x00000910
        /*1434*/ 	.word	0x000000ff
        /*1438*/ 	.word	0x0002e8b0
        /*143c*/ 	.short	0x0100
        /*143e*/ 	.byte	0x08
	.zero		1


	//   ....[19]....
        /*1440*/ 	.word	0x00000920
        /*1444*/ 	.word	0x000000ff
        /*1448*/ 	.word	0x0002e8c0
        /*144c*/ 	.short	0x0100
        /*144e*/ 	.byte	0x08
	.zero		1


	//   ....[20]....
        /*1450*/ 	.word	0x00000930
        /*1454*/ 	.word	0x000000ff
        /*1458*/ 	.word	0x0002e8b8
        /*145c*/ 	.short	0x0100
        /*145e*/ 	.byte	0x08
	.zero		1


	//   ....[21]....
        /*1460*/ 	.word	0x00000940
        /*1464*/ 	.word	0x000000ff
        /*1468*/ 	.word	0x0002e8c8
        /*146c*/ 	.short	0x0100
        /*146e*/ 	.byte	0x08
	.zero		1


	//   ....[22]....
        /*1470*/ 	.word	0x00003460
        /*1474*/ 	.word	0x00000068
        /*1478*/ 	.word	0x0002e890
        /*147c*/ 	.short	0x010a
        /*147e*/ 	.byte	0x3f
	.zero		1


	//   ....[23]....
        /*1480*/ 	.word	0x00007950
        /*1484*/ 	.word	0x00000068
        /*1488*/ 	.word	0x0002e890
        /*148c*/ 	.short	0x010a
        /*148e*/ 	.byte	0x3f
	.zero		1


	//   ....[24]....
        /*1490*/ 	.word	0x0000bba0
        /*1494*/ 	.word	0x00000068
        /*1498*/ 	.word	0x0002e890
        /*149c*/ 	.short	0x010a
        /*149e*/ 	.byte	0x3f
	.zero		1


	//   ....[25]....
        /*14a0*/ 	.word	0x0000c320
        /*14a4*/ 	.word	0x0000002c
        /*14a8*/ 	.word	0x00000000
        /*14ac*/ 	.short	0x0101
        /*14ae*/ 	.byte	0x3f
	.zero		1


	//   ....[26]....
        /*14b0*/ 	.word	0x0000c360
        /*14b4*/ 	.word	0x00000068
        /*14b8*/ 	.word	0x0002e8b0
        /*14bc*/ 	.short	0x010a
        /*14be*/ 	.byte	0x3f
	.zero		1


	//   ....[27]....
        /*14c0*/ 	.word	0x0000cc40
        /*14c4*/ 	.word	0x00000068
        /*14c8*/ 	.word	0x00000000
        /*14cc*/ 	.short	0x0101
        /*14ce*/ 	.byte	0x3f
	.zero		1


	//   ....[28]....
        /*14d0*/ 	.word	0x0000d9d0
        /*14d4*/ 	.word	0x00000011
        /*14d8*/ 	.word	0x0002e800
        /*14dc*/ 	.short	0x010a
        /*14de*/ 	.byte	0x3f
	.zero		1


	//   ....[29]....
        /*14e0*/ 	.word	0x0000da20
        /*14e4*/ 	.word	0x00000011
        /*14e8*/ 	.word	0x0002e800
        /*14ec*/ 	.short	0x010a
        /*14ee*/ 	.byte	0x3f
	.zero		1


	//   ....[30]....
        /*14f0*/ 	.word	0x0000e470
        /*14f4*/ 	.word	0x00000011
        /*14f8*/ 	.word	0x0002e800
        /*14fc*/ 	.short	0x010a
        /*14fe*/ 	.byte	0x3f
	.zero		1


	//   ....[31]....
        /*1500*/ 	.word	0x00010a00
        /*1504*/ 	.word	0x00000011
        /*1508*/ 	.word	0x0002e800
        /*150c*/ 	.short	0x010a
        /*150e*/ 	.byte	0x3f
	.zero		1


	//   ....[32]....
        /*1510*/ 	.word	0x00012b00
        /*1514*/ 	.word	0x00000000
        /*1518*/ 	.word	0x0002e830
        /*151c*/ 	.short	0x010a
        /*151e*/ 	.byte	0x3f
	.zero		1


	//   ....[33]....
        /*1520*/ 	.word	0x00012ba0
        /*1524*/ 	.word	0x00000000
        /*1528*/ 	.word	0x0002e830
        /*152c*/ 	.short	0x010a
        /*152e*/ 	.byte	0x3f
	.zero		1


	//   ....[34]....
        /*1530*/ 	.word	0x00013dd0
        /*1534*/ 	.word	0x00000000
        /*1538*/ 	.word	0x00000000
        /*153c*/ 	.short	0x0101
        /*153e*/ 	.byte	0x3f
	.zero		1


	//   ....[35]....
        /*1540*/ 	.word	0x00018590
        /*1544*/ 	.word	0x0000000f
        /*1548*/ 	.word	0x0002e830
        /*154c*/ 	.short	0x010a
        /*154e*/ 	.byte	0x3f
	.zero		1


	//   ....[36]....
        /*1550*/ 	.word	0x000185e0
        /*1554*/ 	.word	0x0000000f
        /*1558*/ 	.word	0x0002e830
        /*155c*/ 	.short	0x010a
        /*155e*/ 	.byte	0x3f
	.zero		1


	//   ....[37]....
        /*1560*/ 	.word	0x00019a30
        /*1564*/ 	.word	0x0000000f
        /*1568*/ 	.word	0x0002e850
        /*156c*/ 	.short	0x010a
        /*156e*/ 	.byte	0x3f
	.zero		1


	//   ....[38]....
        /*1570*/ 	.word	0x00019a70
        /*1574*/ 	.word	0x0000000f
        /*1578*/ 	.word	0x0002e850
        /*157c*/ 	.short	0x010a
        /*157e*/ 	.byte	0x3f
	.zero		1


	//   ....[39]....
        /*1580*/ 	.word	0x00019f80
        /*1584*/ 	.word	0x00000014
        /*1588*/ 	.word	0x00000000
        /*158c*/ 	.short	0x0101
        /*158e*/ 	.byte	0x3f
	.zero		1


	//   ....[40]....
        /*1590*/ 	.word	0x0001eb90
        /*1594*/ 	.word	0x00000000
        /*1598*/ 	.word	0x00000000
        /*159c*/ 	.short	0x0101
        /*159e*/ 	.byte	0x3f
	.zero		1


	//   ....[41]....
        /*15a0*/ 	.word	0x0001f030
        /*15a4*/ 	.word	0x00000000
        /*15a8*/ 	.word	0x0002e830
        /*15ac*/ 	.short	0x010a
        /*15ae*/ 	.byte	0x3f
	.zero		1


	//   ....[42]....
        /*15b0*/ 	.word	0x0001f080
        /*15b4*/ 	.word	0x00000000
        /*15b8*/ 	.word	0x0002e830
        /*15bc*/ 	.short	0x010a
        /*15be*/ 	.byte	0x3f
	.zero		1


	//   ....[43]....
        /*15c0*/ 	.word	0x000204e0
        /*15c4*/ 	.word	0x00000003
        /*15c8*/ 	.word	0x0002e850
        /*15cc*/ 	.short	0x010a
        /*15ce*/ 	.byte	0x3f
	.zero		1


	//   ....[44]....
        /*15d0*/ 	.word	0x00020520
        /*15d4*/ 	.word	0x00000003
        /*15d8*/ 	.word	0x0002e850
        /*15dc*/ 	.short	0x010a
        /*15de*/ 	.byte	0x3f
	.zero		1


	//   ....[45]....
        /*15e0*/ 	.word	0x00022110
        /*15e4*/ 	.word	0x00000076
        /*15e8*/ 	.word	0x00000000
        /*15ec*/ 	.short	0x0101
        /*15ee*/ 	.byte	0x3f
	.zero		1


	//   ....[46]....
        /*15f0*/ 	.word	0x000227e0
        /*15f4*/ 	.word	0x00000014
        /*15f8*/ 	.word	0x00000000
        /*15fc*/ 	.short	0x0101
        /*15fe*/ 	.byte	0x3f
	.zero		1


	//   ....[47]....
        /*1600*/ 	.word	0x00023040
        /*1604*/ 	.word	0x00000000
        /*1608*/ 	.word	0x0002e830
        /*160c*/ 	.short	0x010a
        /*160e*/ 	.byte	0x3f
	.zero		1


	//   ....[48]....
        /*1610*/ 	.word	0x00023090
        /*1614*/ 	.word	0x00000000
        /*1618*/ 	.word	0x0002e830
        /*161c*/ 	.short	0x010a
        /*161e*/ 	.byte	0x3f
	.zero		1


	//   ....[49]....
        /*1620*/ 	.word	0x00024510
        /*1624*/ 	.word	0x00000003
        /*1628*/ 	.word	0x0002e850
        /*162c*/ 	.short	0x010a
        /*162e*/ 	.byte	0x3f
	.zero		1


	//   ....[50]....
        /*1630*/ 	.word	0x00024550
        /*1634*/ 	.word	0x00000003
        /*1638*/ 	.word	0x0002e850
        /*163c*/ 	.short	0x010a
        /*163e*/ 	.byte	0x3f
	.zero		1


	//   ....[51]....
        /*1640*/ 	.word	0x00024a90
        /*1644*/ 	.word	0x0000000e
        /*1648*/ 	.word	0x00000000
        /*164c*/ 	.short	0x0101
        /*164e*/ 	.byte	0x3f
	.zero		1


	//   ....[52]....
        /*1650*/ 	.word	0x00028fc0
        /*1654*/ 	.word	0x0000000d
        /*1658*/ 	.word	0x00000000
        /*165c*/ 	.short	0x0101
        /*165e*/ 	.byte	0x3f
	.zero		1


	//   ....[53]....
        /*1660*/ 	.word	0x00029710
        /*1664*/ 	.word	0x0000000d
        /*1668*/ 	.word	0x0002e850
        /*166c*/ 	.short	0x010a
        /*166e*/ 	.byte	0x3f
	.zero		1


	//   ....[54]....
        /*1670*/ 	.word	0x00029790
        /*1674*/ 	.word	0x0000000d
        /*1678*/ 	.word	0x0002e850
        /*167c*/ 	.short	0x010a
        /*167e*/ 	.byte	0x3f
	.zero		1


	//   ....[55]....
        /*1680*/ 	.word	0x0002a2f0
        /*1684*/ 	.word	0x00000000
        /*1688*/ 	.word	0x00000000
        /*168c*/ 	.short	0x0101
        /*168e*/ 	.byte	0x3f
	.zero		1


	//   ....[56]....
        /*1690*/ 	.word	0x0002be40
        /*1694*/ 	.word	0x00000000
        /*1698*/ 	.word	0x00000000
        /*169c*/ 	.short	0x0101
        /*169e*/ 	.byte	0x3f
	.zero		1


	//   ....[57]....
        /*16a0*/ 	.word	0x0002ea60
        /*16a4*/ 	.word	0x00000006
        /*16a8*/ 	.word	0x0002e820
        /*16ac*/ 	.short	0x010a
        /*16ae*/ 	.byte	0x3f
	.zero		1


	//   ....[58]....
        /*16b0*/ 	.word	0x0002eb50
        /*16b4*/ 	.word	0x00000004
        /*16b8*/ 	.word	0x0002e8a0
        /*16bc*/ 	.short	0x010a
        /*16be*/ 	.byte	0x3f
	.zero		1


	//   ....[59]....
        /*16c0*/ 	.word	0x0002eda0
        /*16c4*/ 	.word	0x00000004
        /*16c8*/ 	.word	0x0002e8c0
        /*16cc*/ 	.short	0x010a
        /*16ce*/ 	.byte	0x3f
	.zero		1


	//   ....[60]....
        /*16d0*/ 	.word	0x0002f160
        /*16d4*/ 	.word	0x00000005
        /*16d8*/ 	.word	0x0002e8a0
        /*16dc*/ 	.short	0x010a
        /*16de*/ 	.byte	0x3f
	.zero		1


	//   ....[61]....
        /*16e0*/ 	.word	0x0002f3a0
        /*16e4*/ 	.word	0x00000005
        /*16e8*/ 	.word	0x0002e8c0
        /*16ec*/ 	.short	0x010a
        /*16ee*/ 	.byte	0x3f
	.zero		1


	//   ....[62]....
        /*16f0*/ 	.word	0x00030640
        /*16f4*/ 	.word	0x00000000
        /*16f8*/ 	.word	0x0002e880
        /*16fc*/ 	.short	0x010a
        /*16fe*/ 	.byte	0x3f
	.zero		1


	//   ....[63]....
        /*1700*/ 	.word	0x00030800
        /*1704*/ 	.word	0x00000000
        /*1708*/ 	.word	0x0002e840
        /*170c*/ 	.short	0x010a
        /*170e*/ 	.byte	0x3f
	.zero		1


	//   ....[64]....
        /*1710*/ 	.word	0x000314d0
        /*1714*/ 	.word	0x00000008
        /*1718*/ 	.word	0x0002e800
        /*171c*/ 	.short	0x0107
        /*171e*/ 	.byte	0x3f
	.zero		1


	//   ....[65]....
        /*1720*/ 	.word	0x000315d0
        /*1724*/ 	.word	0x00000002
        /*1728*/ 	.word	0x0002e800
        /*172c*/ 	.short	0x0101
        /*172e*/ 	.byte	0x3f
	.zero		1


	//   ....[66]....
        /*1730*/ 	.word	0x000315f0
        /*1734*/ 	.word	0x00000002
        /*1738*/ 	.word	0x0002e820
        /*173c*/ 	.short	0x010a
        /*173e*/ 	.byte	0x3f
	.zero		1


	//   ....[67]....
        /*1740*/ 	.word	0x00031950
        /*1744*/ 	.word	0x00000006
        /*1748*/ 	.word	0x0002e880
        /*174c*/ 	.short	0x010a
        /*174e*/ 	.byte	0x3f
	.zero		1


	//   ....[68]....
        /*1750*/ 	.word	0x00031ba0
        /*1754*/ 	.word	0x00000006
        /*1758*/ 	.word	0x0002e840
        /*175c*/ 	.short	0x010a
        /*175e*/ 	.byte	0x3f
	.zero		1


	//   ....[69]....
        /*1760*/ 	.word	0x00031e80
        /*1764*/ 	.word	0x00000003
        /*1768*/ 	.word	0x0002e870
        /*176c*/ 	.short	0x010a
        /*176e*/ 	.byte	0x3f
	.zero		1


	//   ....[70]....
        /*1770*/ 	.word	0x00031ef0
        /*1774*/ 	.word	0x00000003
        /*1778*/ 	.word	0x0002e860
        /*177c*/ 	.short	0x010a
        /*177e*/ 	.byte	0x3f
	.zero		1


	//   ....[71]....
        /*1780*/ 	.word	0x00032970
        /*1784*/ 	.word	0x00000003
        /*1788*/ 	.word	0x0002e850
        /*178c*/ 	.short	0x0101
        /*178e*/ 	.byte	0x3f
	.zero		1


	//   ....[72]....
        /*1790*/ 	.word	0x000329f0
        /*1794*/ 	.word	0x00000003
        /*1798*/ 	.word	0x00000000
        /*179c*/ 	.short	0x0101
        /*179e*/ 	.byte	0x3f
	.zero		1


	//   ....[73]....
        /*17a0*/ 	.word	0x00032c40
        /*17a4*/ 	.word	0x00000000
        /*17a8*/ 	.word	0x0002e870
        /*17ac*/ 	.short	0x010a
        /*17ae*/ 	.byte	0x3f
	.zero		1


	//   ....[74]....
        /*17b0*/ 	.word	0x00032cb0
        /*17b4*/ 	.word	0x00000000
        /*17b8*/ 	.word	0x0002e860
        /*17bc*/ 	.short	0x010a
        /*17be*/ 	.byte	0x3f
	.zero		1


	//   ....[75]....
        /*17c0*/ 	.word	0x00033690
        /*17c4*/ 	.word	0x00000000
        /*17c8*/ 	.word	0x0002e850
        /*17cc*/ 	.short	0x0101
        /*17ce*/ 	.byte	0x3f
	.zero		1


	//   ....[76]....
        /*17d0*/ 	.word	0x000336d0
        /*17d4*/ 	.word	0x00000000
        /*17d8*/ 	.word	0x00000000
        /*17dc*/ 	.short	0x0101
        /*17de*/ 	.byte	0x3f
	.zero		1


	//   ....[77]....
        /*17e0*/ 	.word	0x000344c0
        /*17e4*/ 	.word	0x00000000
        /*17e8*/ 	.word	0x0002e820
        /*17ec*/ 	.short	0x010a
        /*17ee*/ 	.byte	0x3f
	.zero		1


	//   ....[78]....
        /*17f0*/ 	.word	0x00034690
        /*17f4*/ 	.word	0x00000006
        /*17f8*/ 	.word	0x00000000
        /*17fc*/ 	.short	0x010a
        /*17fe*/ 	.byte	0x3f
	.zero		1


	//   ....[79]....
        /*1800*/ 	.word	0x00034700
        /*1804*/ 	.word	0x00000007
        /*1808*/ 	.word	0x00000000
        /*180c*/ 	.short	0x010a
        /*180e*/ 	.byte	0x3f
	.zero		1


	//   ....[80]....
        /*1810*/ 	.word	0x00034760
        /*1814*/ 	.word	0x00000004
        /*1818*/ 	.word	0x0002e860
        /*181c*/ 	.short	0x010a
        /*181e*/ 	.byte	0x3f
	.zero		1


	//   ....[81]....
        /*1820*/ 	.word	0x000347b0
        /*1824*/ 	.word	0x00000003
        /*1828*/ 	.word	0x0002e860
        /*182c*/ 	.short	0x010a
        /*182e*/ 	.byte	0x3f
	.zero		1


	//   ....[82]....
        /*1830*/ 	.word	0x000347f0
        /*1834*/ 	.word	0x00000004
        /*1838*/ 	.word	0x0002e880
        /*183c*/ 	.short	0x010a
        /*183e*/ 	.byte	0x3f
	.zero		1


	//   ....[83]....
        /*1840*/ 	.word	0x00034810
        /*1844*/ 	.word	0x00000003
        /*1848*/ 	.word	0x0002e880
        /*184c*/ 	.short	0x010a
        /*184e*/ 	.byte	0x3f
	.zero		1


	//   ....[84]....
        /*1850*/ 	.word	0x00034870
        /*1854*/ 	.word	0x00000068
        /*1858*/ 	.word	0x0002e890
        /*185c*/ 	.short	0x010a
        /*185e*/ 	.byte	0x3f
	.zero		1


	//   ....[85]....
        /*1860*/ 	.word	0x000348c0
        /*1864*/ 	.word	0x00000068
        /*1868*/ 	.word	0x0002e890
        /*186c*/ 	.short	0x010a
        /*186e*/ 	.byte	0x3f
	.zero		1


	//   ....[86]....
        /*1870*/ 	.word	0x00034910
        /*1874*/ 	.word	0x00000068
        /*1878*/ 	.word	0x0002e890
        /*187c*/ 	.short	0x010a
        /*187e*/ 	.byte	0x3f
	.zero		1


	//   ....[87]....
        /*1880*/ 	.word	0x00034960
        /*1884*/ 	.word	0x00000068
        /*1888*/ 	.word	0x0002e8b0
        /*188c*/ 	.short	0x010a
        /*188e*/ 	.byte	0x3f
	.zero		1


	//   ....[88]....
        /*1890*/ 	.word	0x00034dd0
        /*1894*/ 	.word	0x00000011
        /*1898*/ 	.word	0x0002e800
        /*189c*/ 	.short	0x010a
        /*189e*/ 	.byte	0x3f
	.zero		1


	//   ....[89]....
        /*18a0*/ 	.word	0x000352e0
        /*18a4*/ 	.word	0x00000011
        /*18a8*/ 	.word	0x0002e800
        /*18ac*/ 	.short	0x010a
        /*18ae*/ 	.byte	0x3f
	.zero		1


	//   ....[90]....
        /*18b0*/ 	.word	0x00035330
        /*18b4*/ 	.word	0x00000000
        /*18b8*/ 	.word	0x0002e830
        /*18bc*/ 	.short	0x010a
        /*18be*/ 	.byte	0x3f
	.zero		1


	//   ....[91]....
        /*18c0*/ 	.word	0x00035380
        /*18c4*/ 	.word	0x0000000f
        /*18c8*/ 	.word	0x0002e830
        /*18cc*/ 	.short	0x010a
        /*18ce*/ 	.byte	0x3f
	.zero		1


	//   ....[92]....
        /*18d0*/ 	.word	0x000353d0
        /*18d4*/ 	.word	0x0000000f
        /*18d8*/ 	.word	0x0002e850
        /*18dc*/ 	.short	0x010a
        /*18de*/ 	.byte	0x3f
	.zero		1


	//   ....[93]....
        /*18e0*/ 	.word	0x00035420
        /*18e4*/ 	.word	0x00000000
        /*18e8*/ 	.word	0x0002e830
        /*18ec*/ 	.short	0x010a
        /*18ee*/ 	.byte	0x3f
	.zero		1


	//   ....[94]....
        /*18f0*/ 	.word	0x00035470
        /*18f4*/ 	.word	0x00000003
        /*18f8*/ 	.word	0x0002e850
        /*18fc*/ 	.short	0x010a
        /*18fe*/ 	.byte	0x3f
	.zero		1


	//   ....[95]....
        /*1900*/ 	.word	0x000354c0
        /*1904*/ 	.word	0x00000000
        /*1908*/ 	.word	0x0002e830
        /*190c*/ 	.short	0x010a
        /*190e*/ 	.byte	0x3f
	.zero		1


	//   ....[96]....
        /*1910*/ 	.word	0x00035510
        /*1914*/ 	.word	0x00000003
        /*1918*/ 	.word	0x0002e850
        /*191c*/ 	.short	0x010a
        /*191e*/ 	.byte	0x3f
	.zero		1


	//   ....[97]....
        /*1920*/ 	.word	0x00035560
        /*1924*/ 	.word	0x0000000d
        /*1928*/ 	.word	0x0002e850
        /*192c*/ 	.short	0x010a
        /*192e*/ 	.byte	0x3f
	.zero		1


	//   ....[98]....
        /*1930*/ 	.word	0x00036b30
        /*1934*/ 	.word	0x00000005
        /*1938*/ 	.word	0x0002e820
        /*193c*/ 	.short	0x010a
        /*193e*/ 	.byte	0x3f
	.zero		1


	//   ....[99]....
        /*1940*/ 	.word	0x00036b80
        /*1944*/ 	.word	0x00000004
        /*1948*/ 	.word	0x0002e8a0
        /*194c*/ 	.short	0x010a
        /*194e*/ 	.byte	0x3f
	.zero		1


	//   ....[100]....
        /*1950*/ 	.word	0x00036bd0
        /*1954*/ 	.word	0x00000004
        /*1958*/ 	.word	0x0002e8c0
        /*195c*/ 	.short	0x010a
        /*195e*/ 	.byte	0x3f
	.zero		1


	//   ....[101]....
        /*1960*/ 	.word	0x00036c20
        /*1964*/ 	.word	0x00000005
        /*1968*/ 	.word	0x0002e8a0
        /*196c*/ 	.short	0x010a
        /*196e*/ 	.byte	0x3f
	.zero		1


	//   ....[102]....
        /*1970*/ 	.word	0x00036c70
        /*1974*/ 	.word	0x00000005
        /*1978*/ 	.word	0x0002e8c0
        /*197c*/ 	.short	0x010a
        /*197e*/ 	.byte	0x3f
	.zero		1


	//   ....[103]....
        /*1980*/ 	.word	0x00036e10
        /*1984*/ 	.word	0x00000000
        /*1988*/ 	.word	0x0002e880
        /*198c*/ 	.short	0x010a
        /*198e*/ 	.byte	0x3f
	.zero		1


	//   ....[104]....
        /*1990*/ 	.word	0x00036e60
        /*1994*/ 	.word	0x00000000
        /*1998*/ 	.word	0x0002e840
        /*199c*/ 	.short	0x010a
        /*199e*/ 	.byte	0x3f
	.zero		1


	//   ....[105]....
        /*19a0*/ 	.word	0x00037980
        /*19a4*/ 	.word	0x00000002
        /*19a8*/ 	.word	0x0002e820
        /*19ac*/ 	.short	0x010a
        /*19ae*/ 	.byte	0x3f
	.zero		1


	//   ....[106]....
        /*19b0*/ 	.word	0x000379d0
        /*19b4*/ 	.word	0x00000006
        /*19b8*/ 	.word	0x0002e880
        /*19bc*/ 	.short	0x010a
        /*19be*/ 	.byte	0x3f
	.zero		1


	//   ....[107]....
        /*19c0*/ 	.word	0x00037a20
        /*19c4*/ 	.word	0x00000006
        /*19c8*/ 	.word	0x0002e840
        /*19cc*/ 	.short	0x010a
        /*19ce*/ 	.byte	0x3f
	.zero		1


	//   ....[108]....
        /*19d0*/ 	.word	0x00037a70
        /*19d4*/ 	.word	0x00000003
        /*19d8*/ 	.word	0x0002e870
        /*19dc*/ 	.short	0x010a
        /*19de*/ 	.byte	0x3f
	.zero		1


	//   ....[109]....
        /*19e0*/ 	.word	0x00037ac0
        /*19e4*/ 	.word	0x00000003
        /*19e8*/ 	.word	0x0002e860
        /*19ec*/ 	.short	0x010a
        /*19ee*/ 	.byte	0x3f
	.zero		1


	//   ....[110]....
        /*19f0*/ 	.word	0x00037b10
        /*19f4*/ 	.word	0x00000000
        /*19f8*/ 	.word	0x0002e870
        /*19fc*/ 	.short	0x010a
        /*19fe*/ 	.byte	0x3f
	.zero		1


	//   ....[111]....
        /*1a00*/ 	.word	0x00037b60
        /*1a04*/ 	.word	0x00000000
        /*1a08*/ 	.word	0x0002e860
        /*1a0c*/ 	.short	0x010a
        /*1a0e*/ 	.byte	0x3f
	.zero		1


	//   ....[112]....
        /*1a10*/ 	.word	0x000385d0
        /*1a14*/ 	.word	0x00000000
        /*1a18*/ 	.word	0x0002e820
        /*1a1c*/ 	.short	0x010a
        /*1a1e*/ 	.byte	0x3f
	.zero		1


	//   ....[113]....
        /*1a20*/ 	.word	0x00038770
        /*1a24*/ 	.word	0x00000006
        /*1a28*/ 	.word	0x00000000
        /*1a2c*/ 	.short	0x010a
        /*1a2e*/ 	.byte	0x3f
	.zero		1


	//   ....[114]....
        /*1a30*/ 	.word	0x000387c0
        /*1a34*/ 	.word	0x00000007
        /*1a38*/ 	.word	0x00000000
        /*1a3c*/ 	.short	0x010a
        /*1a3e*/ 	.byte	0x3f
	.zero		1


	//   ....[115]....
        /*1a40*/ 	.word	0x00038810
        /*1a44*/ 	.word	0x00000004
        /*1a48*/ 	.word	0x0002e860
        /*1a4c*/ 	.short	0x010a
        /*1a4e*/ 	.byte	0x3f
	.zero		1


	//   ....[116]....
        /*1a50*/ 	.word	0x00038860
        /*1a54*/ 	.word	0x00000003
        /*1a58*/ 	.word	0x0002e860
        /*1a5c*/ 	.short	0x010a
        /*1a5e*/ 	.byte	0x3f
	.zero		1


	//   ....[117]....
        /*1a60*/ 	.word	0x000388b0
        /*1a64*/ 	.word	0x00000004
        /*1a68*/ 	.word	0x0002e880
        /*1a6c*/ 	.short	0x010a
        /*1a6e*/ 	.byte	0x3f
	.zero		1


	//----- nvinfo : EIATTR_NUM_MBARRIERS
	.align		4
.L_1051:
        /*1a70*/ 	.byte	0x03, 0x38
        /*1a72*/ 	.short	0x0016


	//----- nvinfo : EIATTR_EXIT_INSTR_OFFSETS
	.align		4
        /*1a74*/ 	.byte	0x04, 0x1c
        /*1a76*/ 	.short	(.L_1053 - .L_1052)


	//   ....[0]....
.L_1052:
        /*1a78*/ 	.word	0x00034860


	//----- nvinfo : EIATTR_MAX_THREADS
	.align		4
.L_1053:
        /*1a7c*/ 	.byte	0x04, 0x05
        /*1a7e*/ 	.short	(.L_1055 - .L_1054)
.L_1054:
        /*1a80*/ 	.word	0x00000180
        /*1a84*/ 	.word	0x00000001
        /*1a88*/ 	.word	0x00000001


	//----- nvinfo : EIATTR_CRS_STACK_SIZE
	.align		4
.L_1055:
        /*1a8c*/ 	.byte	0x04, 0x1e
        /*1a8e*/ 	.short	(.L_1057 - .L_1056)
.L_1056:
        /*1a90*/ 	.word	0x00000000


	//----- nvinfo : EIATTR_CBANK_PARAM_SIZE
	.align		4
.L_1057:
        /*1a94*/ 	.byte	0x03, 0x19
        /*1a96*/ 	.short	0x0af0


	//----- nvinfo : EIATTR_PARAM_CBANK
	.align		4
        /*1a98*/ 	.byte	0x04, 0x0a
        /*1a9a*/ 	.short	(.L_1059 - .L_1058)
	.align		4
.L_1058:
        /*1a9c*/ 	.word	index@(.nv.constant0._ZN7cutlass13device_kernelIN5flash11enable_sm90INS1_16FlashAttnFwdSm90INS1_25CollectiveMainloopFwdSm90ILi2EN4cute5tupleIJNS5_1CILi1EEES8_S8_EEENS6_IJNS7_ILi128EEENS7_ILi224EEESA_EEELi128ENS_12float_e4m3_tEfNS_4arch4Sm90ELb0ELb1ELb0ELb1ELb0ELb1ELb0ELb1ELb1ELb1ELb0ELb0EEENS1_21CollectiveEpilogueFwdINS6_IJSA_SA_SB_EEES9_NS_10bfloat16_tESF_Li256ELb1ELb1ELb0ELb1EEENS1_36VarlenDynamicPersistentTileSchedulerILi128ELi224ELi256ELi128ELb0ELb1ELb1ELb1ELb0ELb1EEEEEEEEEvNT_6ParamsE)
        /*1aa0*/ 	.short	0x0210
        /*1aa2*/ 	.short	0x0af0


	//----- nvinfo : EIATTR_SW_WAR
	.align		4
.L_1059:
        /*1aa4*/ 	.byte	0x04, 0x36
        /*1aa6*/ 	.short	(.L_1061 - .L_1060)
.L_1060:
        /*1aa8*/ 	.word	0x00000008
.L_1061:


//--------------------- .nv.info._ZN7cutlass13device_kernelIN5flash11enable_sm90INS1_16FlashAttnFwdSm90INS1_25CollectiveMainloopFwdSm90ILi2EN4cute5tupleIJNS5_1CILi1EEES8_S8_EEENS6_IJNS7_ILi128EEENS7_ILi224EEESA_EEELi128ENS_12float_e4m3_tEfNS_4arch4Sm90ELb1ELb0ELb0ELb0ELb0ELb0ELb0ELb1ELb1ELb1ELb0ELb0EEENS1_21CollectiveEpilogueFwdINS6_IJSA_SA_SB_EEES9_NS_10bfloat16_tESF_Li256ELb0ELb1ELb0ELb1EEENS1_30DynamicPersistentTileSchedulerILi256ELi128ELb0ELb1ELb1EEEEEEEEEvNT_6ParamsE --------------------------
	.section	.nv.info._ZN7cutlass13device_kernelIN5flash11enable_sm90INS1_16FlashAttnFwdSm90INS1_25CollectiveMainloopFwdSm90ILi2EN4cute5tupleIJNS5_1CILi1EEES8_S8_EEENS6_IJNS7_ILi128EEENS7_ILi224EEESA_EEELi128ENS_12float_e4m3_tEfNS_4arch4Sm90ELb1ELb0ELb0ELb0ELb0ELb0ELb0ELb1ELb1ELb1ELb0ELb0EEENS1_21CollectiveEpilogueFwdINS6_IJSA_SA_SB_EEES9_NS_10bfloat16_tESF_Li256ELb0ELb1ELb0ELb1EEENS1_30DynamicPersistentTileSchedulerILi256ELi128ELb0ELb1ELb1EEEEEEEEEvNT_6ParamsE,"",@"SHT_CUDA_INFO"
	.sectionflags	@""
	.align	4


	//----- nvinfo : EIATTR_CUDA_API_VERSION
	.align		4
        /*0000*/ 	.byte	0x04, 0x37
        /*0002*/ 	.short	(.L_1063 - .L_1062)
.L_1062:
        /*0004*/ 	.word	0x00000082


	//----- nvinfo : EIATTR_KPARAM_INFO
	.align		4
.L_1063:
        /*0008*/ 	.byte	0x04, 0x17
        /*000a*/ 	.short	(.L_1065 - .L_1064)
.L_1064:
        /*000c*/ 	.word	0x00000000
        /*0010*/ 	.short	0x0000
        /*0012*/ 	.short	0x0070
        /*0014*/ 	.byte	0x00, 0xf0, 0x01, 0x2a


	//----- nvinfo : EIATTR_SPARSE_MMA_MASK
	.align		4
.L_1065:
        /*0018*/ 	.byte	0x03, 0x50
        /*001a*/ 	.short	0x0000


	//----- nvinfo : EIATTR_MAXREG_COUNT
	.align		4
        /*001c*/ 	.byte	0x03, 0x1b
        /*001e*/ 	.short	0x00a8


	//----- nvinfo : EIATTR_NUM_BARRIERS
	.align		4
        /*0020*/ 	.byte	0x02, 0x4c
        /*0022*/ 	.byte	0x10
	.zero		1


	//----- nvinfo : EIATTR_EXTERNS
	.align		4
        /*0024*/ 	.byte	0x04, 0x0f
        /*0026*/ 	.short	(.L_1067 - .L_1066)


	//   ....[0]....
	.align		4
.L_1066:
        /*0028*/ 	.word	index@(__assertfail)


	//----- nvinfo : EIATTR_ANNOTATIONS
	.align		4
.L_1067:
        /*002c*/ 	.byte	0x04, 0x55
        /*002e*/ 	.short	(.L_1069 - .L_1068)


	//   ....[0]....
.L_1068:
        /* <DEDUP_REMOVED lines=30> */


	//----- nvinfo : EIATTR_MERCURY_ISA_VERSION
	.align		4
.L_1069:
        /*0200*/ 	.byte	0x03, 0x5f
        /*0202*/ 	.short	0x0101


	//----- nvinfo : EIATTR_INT_WARP_WIDE_INSTR_OFFSETS
	.align		4
        /*0204*/ 	.byte	0x04, 0x31
        /*0206*/ 	.short	(.L_1071 - .L_1070)


	//   ....[0]....
.L_1070:
        /*0208*/ 	.word	0x00000130


	//   ....[1]....
        /*020c*/ 	.word	0x00000170


	//   ....[2]....
        /*0210*/ 	.word	0x000001e0


	//   ....[3]....
        /*0214*/ 	.word	0x00010cf0


	//   ....[4]....
        /*0218*/ 	.word	0x00010d80


	//   ....[5]....
        /*021c*/ 	.word	0x000136c0


	//   ....[6]....
        /*0220*/ 	.word	0x00013750


	//----- nvinfo : EIATTR_COOP_GROUP_MASK_REGIDS
	.align		4
.L_1071:
        /*0224*/ 	.byte	0x04, 0x29
        /*0226*/ 	.short	(.L_1073 - .L_1072)


	//   ....[0]....
.L_1072:
        /*0228*/ 	.word	0xffffffff


	//   ....[1]....
        /*022c*/ 	.word	0xffffffff


	//   ....[2]....
        /*0230*/ 	.word	0xffffffff


	//   ....[3]....
        /*0234*/ 	.word	0xffffffff


	//   ....[4]....
        /*0238*/ 	.word	0xffffffff


	//   ....[5]....
        /*023c*/ 	.word	0xffffffff


	//   ....[6]....
        /*0240*/ 	.word	0xffffffff


	//   ....[7]....
        /*0244*/ 	.word	0xffffffff


	//   ....[8]....
        /*0248*/ 	.word	0xffffffff


	//   ....[9]....
        /*024c*/ 	.word	0xffffffff


	//   ....[10]....
        /*0250*/ 	.word	0xffffffff


	//   ....[11]....
        /*0254*/ 	.word	0xffffffff


	//   ....[12]....
        /*0258*/ 	.word	0xffffffff


	//   ....[13]....
        /*025c*/ 	.word	0xffffffff


	//   ....[14]....
        /*0260*/ 	.word	0xffffffff


	//   ....[15]....
        /*0264*/ 	.word	0xffffffff


	//   ....[16]....
        /*0268*/ 	.word	0xffffffff


	//   ....[17]....
        /*026c*/ 	.word	0xffffffff


	//   ....[18]....
        /*0270*/ 	.word	0xffffffff


	//   ....[19]....
        /*0274*/ 	.word	0xffffffff


	//   ....[20]....
        /*0278*/ 	.word	0xffffffff


	//   ....[21]....
        /*027c*/ 	.word	0xffffffff


	//   ....[22]....
        /*0280*/ 	.word	0xffffffff


	//   ....[23]....
        /*0284*/ 	.word	0xffffffff


	//   ....[24]....
        /*0288*/ 	.word	0xffffffff


	//   ....[25]....
        /*028c*/ 	.word	0xffffffff


	//   ....[26]....
        /*0290*/ 	.word	0xffffffff


	//   ....[27]....
        /*0294*/ 	.word	0xffffffff


	//   ....[28]....
        /*0298*/ 	.word	0xffffffff


	//   ....[29]....
        /*029c*/ 	.word	0xffffffff


	//   ....[30]....
        /*02a0*/ 	.word	0xffffffff


	//   ....[31]....
        /*02a4*/ 	.word	0xffffffff


	//   ....[32]....
        /*02a8*/ 	.word	0xffffffff


	//   ....[33]....
        /*02ac*/ 	.word	0xffffffff


	//   ....[34]....
        /*02b0*/ 	.word	0xffffffff


	//   ....[35]....
        /*02b4*/ 	.word	0xffffffff


	//   ....[36]....
        /*02b8*/ 	.word	0xffffffff


	//   ....[37]....
        /*02bc*/ 	.word	0xffffffff


	//   ....[38]....
        /*02c0*/ 	.word	0xffffffff


	//   ....[39]....
        /*02c4*/ 	.word	0xffffffff


	//   ....[40]....
        /*02c8*/ 	.word	0xffffffff


	//   ....[41]....
        /*02cc*/ 	.word	0xffffffff


	//   ....[42]....
        /*02d0*/ 	.word	0xffffffff


	//   ....[43]....
        /*02d4*/ 	.word	0xffffffff


	//   ....[44]....
        /*02d8*/ 	.word	0xffffffff


	//   ....[45]....
        /*02dc*/ 	.word	0xffffffff


	//   ....[46]....
        /*02e0*/ 	.word	0xffffffff


	//   ....[47]....
        /*02e4*/ 	.word	0xffffffff


	//   ....[48]....
        /*02e8*/ 	.word	0xffffffff


	//   ....[49]....
        /*02ec*/ 	.word	0xffffffff


	//   ....[50]....
        /*02f0*/ 	.word	0xffffffff


	//   ....[51]....
        /*02f4*/ 	.word	0xffffffff


	//   ....[52]....
        /*02f8*/ 	.word	0xffffffff


	//   ....[53]....
        /*02fc*/ 	.word	0xffffffff


	//   ....[54]....
        /*0300*/ 	.word	0xffffffff


	//   ....[55]....
        /*0304*/ 	.word	0xffffffff


	//   ....[56]....
        /*0308*/ 	.word	0xffffffff


	//   ....[57]....
        /*030c*/ 	.word	0xffffffff


	//   ....[58]....
        /*0310*/ 	.word	0xffffffff


	//   ....[59]....
        /*0314*/ 	.word	0xffffffff


	//   ....[60]....
        /*0318*/ 	.word	0xffffffff


	//   ....[61]....
        /*031c*/ 	.word	0xffffffff


	//   ....[62]....
        /*0320*/ 	.word	0xffffffff


	//   ....[63]....
        /*0324*/ 	.word	0xffffffff


	//   ....[64]....
        /*0328*/ 	.word	0xffffffff


	//   ....[65]....
        /*032c*/ 	.word	0xffffffff


	//   ....[66]....
        /*0330*/ 	.word	0xffffffff


	//   ....[67]....
        /*0334*/ 	.word	0xffffffff


	//   ....[68]....
        /*0338*/ 	.word	0xffffffff


	//   ....[69]....
        /*033c*/ 	.word	0xffffffff


	//   ....[70]....
        /*0340*/ 	.word	0xffffffff


	//   ....[71]....
        /*0344*/ 	.word	0xffffffff


	//   ....[72]....
        /*0348*/ 	.word	0xffffffff


	//   ....[73]....
        /*034c*/ 	.word	0xffffffff


	//   ....[74]....
        /*0350*/ 	.word	0xffffffff


	//   ....[75]....
        /*0354*/ 	.word	0xffffffff


	//   ....[76]....
        /*0358*/ 	.word	0xffffffff


	//   ....[77]....
        /*035c*/ 	.word	0xffffffff


	//   ....[78]....
        /*0360*/ 	.word	0xffffffff


	//   ....[79]....
        /*0364*/ 	.word	0xffffffff


	//   ....[80]....
        /*0368*/ 	.word	0xffffffff


	//   ....[81]....
        /*036c*/ 	.word	0xffffffff


	//   ....[82]....
        /*0370*/ 	.word	0xffffffff


	//   ....[83]....
        /*0374*/ 	.word	0xffffffff


	//   ....[84]....
        /*0378*/ 	.word	0xffffffff


	//   ....[85]....
        /*037c*/ 	.word	0xffffffff


	//   ....[86]....
        /*0380*/ 	.word	0xffffffff


	//   ....[87]....
        /*0384*/ 	.word	0xffffffff


	//   ....[88]....
        /*0388*/ 	.word	0xffffffff


	//   ....[89]....
        /*038c*/ 	.word	0xffffffff


	//   ....[90]....
        /*0390*/ 	.word	0xffffffff


	//   ....[91]....
        /*0394*/ 	.word	0xffffffff


	//   ....[92]....
        /*0398*/ 	.word	0xffffffff


	//   ....[93]....
        /*039c*/ 	.word	0xffffffff


	//   ....[94]....
        /*03a0*/ 	.word	0xffffffff


	//   ....[95]....
        /*03a4*/ 	.word	0xffffffff


	//   ....[96]....
        /*03a8*/ 	.word	0xffffffff


	//   ....[97]....
        /*03ac*/ 	.word	0xffffffff


	//   ....[98]....
        /*03b0*/ 	.word	0xffffffff


	//   ....[99]....
        /*03b4*/ 	.word	0xffffffff


	//   ....[100]....
        /*03b8*/ 	.word	0x0500000f


	//   ....[101]....
        /*03bc*/ 	.word	0x0500000f


	//   ....[102]....
        /*03c0*/ 	.word	0x0500000f


	//   ....[103]....
        /*03c4*/ 	.word	0x0500000f


	//   ....[104]....
        /*03c8*/ 	.word	0x0500000f


	//   ....[105]....
        /*03cc*/ 	.word	0x0500000f


	//   ....[106]....
        /*03d0*/ 	.word	0x0500000f


	//   ....[107]....
        /*03d4*/ 	.word	0x0500000f


	//   ....[108]....
        /*03d8*/ 	.word	0x0500000f


	//   ....[109]....
        /*03dc*/ 	.word	0x0500000f


	//   ....[110]....
        /*03e0*/ 	.word	0x0500000f


	//   ....[111]....
        /*03e4*/ 	.word	0x0500000f


	//   ....[112]....
        /*03e8*/ 	.word	0x0500000f


	//   ....[113]....
        /*03ec*/ 	.word	0x0500000f


	//   ....[114]....
        /*03f0*/ 	.word	0x0500000f


	//   ....[115]....
        /*03f4*/ 	.word	0x0500000f


	//   ....[116]....
        /*03f8*/ 	.word	0x0500000f


	//   ....[117]....
        /*03fc*/ 	.word	0x0500000f


	//----- nvinfo : EIATTR_COOP_GROUP_INSTR_OFFSETS
	.align		4
.L_1073:
        /*0400*/ 	.byte	0x04, 0x28
        /*0402*/ 	.short	(.L_1075 - .L_1074)


	//   ....[0]....
.L_1074:
        /*0404*/ 	.word	0x00000070


	//   ....[1]....
        /*0408*/ 	.word	0x00000140


	//   ....[2]....
        /*040c*/ 	.word	0x00000190


	//   ....[3]....
        /*0410*/ 	.word	0x000003c0


	//   ....[4]....
        /*0414*/ 	.word	0x00000520


	//   ....[5]....
        /*0418*/ 	.word	0x00000640


	//   ....[6]....
        /*041c*/ 	.word	0x000007a0


	//   ....[7]....
        /*0420*/ 	.word	0x00001780


	//   ....[8]....
        /*0424*/ 	.word	0x000023e0


	//   ....[9]....
        /*0428*/ 	.word	0x00002dc0


	//   ....[10]....
        /*042c*/ 	.word	0x00003320


	//   ....[11]....
        /*0430*/ 	.word	0x000033e0


	//   ....[12]....
        /*0434*/ 	.word	0x000042f0


	//   ....[13]....
        /*0438*/ 	.word	0x000043b0


	//   ....[14]....
        /*043c*/ 	.word	0x000067f0


	//   ....[15]....
        /*0440*/ 	.word	0x00006830


	//   ....[16]....
        /*0444*/ 	.word	0x000073b0


	//   ....[17]....
        /*0448*/ 	.word	0x00007480


	//   ....[18]....
        /*044c*/ 	.word	0x00008440


	//   ....[19]....
        /*0450*/ 	.word	0x000084f0


	//   ....[20]....
        /*0454*/ 	.word	0x0000b480


	//   ....[21]....
        /*0458*/ 	.word	0x0000b490


	//   ....[22]....
        /*045c*/ 	.word	0x0000b4d0


	//   ....[23]....
        /*0460*/ 	.word	0x0000b4e0


	//   ....[24]....
        /*0464*/ 	.word	0x0000d900


	//   ....[25]....
        /*0468*/ 	.word	0x0000d920


	//   ....[26]....
        /*046c*/ 	.word	0x0000d980


	//   ....[27]....
        /*0470*/ 	.word	0x0000d990


	//   ....[28]....
        /*0474*/ 	.word	0x0000ece0


	//   ....[29]....
        /*0478*/ 	.word	0x0000ecf0


	//   ....[30]....
        /*047c*/ 	.word	0x0000ed00


	//   ....[31]....
        /*0480*/ 	.word	0x0000ed10


	//   ....[32]....
        /*0484*/ 	.word	0x0000ed20


	//   ....[33]....
        /*0488*/ 	.word	0x0000ed30


	//   ....[34]....
        /*048c*/ 	.word	0x0000ed40


	//   ....[35]....
        /*0490*/ 	.word	0x0000ed50


	//   ....[36]....
        /*0494*/ 	.word	0x0000ed60


	//   ....[37]....
        /*0498*/ 	.word	0x0000ed70


	//   ....[38]....
        /*049c*/ 	.word	0x0000eda0


	//   ....[39]....
        /*04a0*/ 	.word	0x0000edb0


	//   ....[40]....
        /*04a4*/ 	.word	0x0000edc0


	//   ....[41]....
        /*04a8*/ 	.word	0x0000edd0


	//   ....[42]....
        /*04ac*/ 	.word	0x0000edf0


	//   ....[43]....
        /*04b0*/ 	.word	0x0000ee00


	//   ....[44]....
        /*04b4*/ 	.word	0x0000ee30


	//   ....[45]....
        /*04b8*/ 	.word	0x0000ee40


	//   ....[46]....
        /*04bc*/ 	.word	0x0000ee60


	//   ....[47]....
        /*04c0*/ 	.word	0x0000ee70


	//   ....[48]....
        /*04c4*/ 	.word	0x0000ee80


	//   ....[49]....
        /*04c8*/ 	.word	0x0000ee90


	//   ....[50]....
        /*04cc*/ 	.word	0x0000eea0


	//   ....[51]....
        /*04d0*/ 	.word	0x0000eeb0


	//   ....[52]....
        /*04d4*/ 	.word	0x0000eed0


	//   ....[53]....
        /*04d8*/ 	.word	0x0000ef00


	//   ....[54]....
        /*04dc*/ 	.word	0x0000ef40


	//   ....[55]....
        /*04e0*/ 	.word	0x0000ef80


	//   ....[56]....
        /*04e4*/ 	.word	0x0000efc0


	//   ....[57]....
        /*04e8*/ 	.word	0x0000f000


	//   ....[58]....
        /*04ec*/ 	.word	0x0000f010


	//   ....[59]....
        /*04f0*/ 	.word	0x0000f020


	//   ....[60]....
        /*04f4*/ 	.word	0x0000f110


	//   ....[61]....
        /*04f8*/ 	.word	0x0000f140


	//   ....[62]....
        /*04fc*/ 	.word	0x0000f170


	//   ....[63]....
        /*0500*/ 	.word	0x0000f1a0


	//   ....[64]....
        /*0504*/ 	.word	0x0000f680


	//   ....[65]....
        /*0508*/ 	.word	0x0000f690


	//   ....[66]....
        /*050c*/ 	.word	0x0000f750


	//   ....[67]....
        /*0510*/ 	.word	0x0000f770


	//   ....[68]....
        /*0514*/ 	.word	0x0000f830


	//   ....[69]....
        /*0518*/ 	.word	0x0000f850


	//   ....[70]....
        /*051c*/ 	.word	0x0000f920


	//   ....[71]....
        /*0520*/ 	.word	0x0000f940


	//   ....[72]....
        /*0524*/ 	.word	0x0000ffe0


	//   ....[73]....
        /*0528*/ 	.word	0x00010000


	//   ....[74]....
        /*052c*/ 	.word	0x000100c0


	//   ....[75]....
        /*0530*/ 	.word	0x000100e0


	//   ....[76]....
        /*0534*/ 	.word	0x000101a0


	//   ....[77]....
        /*0538*/ 	.word	0x000101c0


	//   ....[78]....
        /*053c*/ 	.word	0x00010290


	//   ....[79]....
        /*0540*/ 	.word	0x000102b0


	//   ....[80]....
        /*0544*/ 	.word	0x00010410


	//   ....[81]....
        /*0548*/ 	.word	0x000114e0


	//   ....[82]....
        /*054c*/ 	.word	0x00011fe0


	//   ....[83]....
        /*0550*/ 	.word	0x00011ff0


	//   ....[84]....
        /*0554*/ 	.word	0x00012030


	//   ....[85]....
        /*0558*/ 	.word	0x00012070


	//   ....[86]....
        /*055c*/ 	.word	0x00012110


	//   ....[87]....
        /*0560*/ 	.word	0x00012120


	//   ....[88]....
        /*0564*/ 	.word	0x00012190


	//   ....[89]....
        /*0568*/ 	.word	0x000121a0


	//   ....[90]....
        /*056c*/ 	.word	0x00012210


	//   ....[91]....
        /*0570*/ 	.word	0x00012220


	//   ....[92]....
        /*0574*/ 	.word	0x00012290


	//   ....[93]....
        /*0578*/ 	.word	0x000122a0


	//   ....[94]....
        /*057c*/ 	.word	0x00012310


	//   ....[95]....
        /*0580*/ 	.word	0x00012320


	//   ....[96]....
        /*0584*/ 	.word	0x00012330


	//   ....[97]....
        /*0588*/ 	.word	0x00012370


	//   ....[98]....
        /*058c*/ 	.word	0x00014150


	//   ....[99]....
        /*0590*/ 	.word	0x000142f0


	//   ....[100]....
        /*0594*/ 	.word	0x000148f0


	//   ....[101]....
        /*0598*/ 	.word	0x00014ac0


	//   ....[102]....
        /*059c*/ 	.word	0x00014b20


	//   ....[103]....
        /*05a0*/ 	.word	0x00014bb0


	//   ....[104]....
        /*05a4*/ 	.word	0x00014ca0


	//   ....[105]....
        /*05a8*/ 	.word	0x00014d00


	//   ....[106]....
        /*05ac*/ 	.word	0x00014dd0


	//   ....[107]....
        /*05b0*/ 	.word	0x00014e30


	//   ....[108]....
        /*05b4*/ 	.word	0x00014f10


	//   ....[109]....
        /*05b8*/ 	.word	0x00014f70


	//   ....[110]....
        /*05bc*/ 	.word	0x00015050


	//   ....[111]....
        /*05c0*/ 	.word	0x000150b0


	//   ....[112]....
        /*05c4*/ 	.word	0x00015190


	//   ....[113]....
        /*05c8*/ 	.word	0x000151f0


	//   ....[114]....
        /*05cc*/ 	.word	0x000152c0


	//   ....[115]....
        /*05d0*/ 	.word	0x00015320


	//   ....[116]....
        /*05d4*/ 	.word	0x000153e0


	//   ....[117]....
        /*05d8*/ 	.word	0x00015730


	//----- nvinfo : EIATTR_REG_RECONFIG
	.align		4
.L_1075:
        /*05dc*/ 	.byte	0x01, 0x54
	.zero		2


	//----- nvinfo : EIATTR_SYSCALL_OFFSETS
	.align		4
        /*05e0*/ 	.byte	0x04, 0x46
        /*05e2*/ 	.short	(.L_1077 - .L_1076)


	//   ....[0]....
.L_1076:
        /*05e4*/ 	.word	0x00001960


	//   ....[1]....
        /*05e8*/ 	.word	0x00010ef0


	//   ....[2]....
        /*05ec*/ 	.word	0x00011080


	//   ....[3]....
        /*05f0*/ 	.word	0x000111e0


	//   ....[4]....
        /*05f4*/ 	.word	0x00011330


	//   ....[5]....
        /*05f8*/ 	.word	0x00011c10


	//----- nvinfo : EIATTR_MBARRIER_INSTR_OFFSETS
	.align		4
.L_1077:
        /*05fc*/ 	.byte	0x04, 0x39
        /*05fe*/ 	.short	(.L_1079 - .L_1078)


	//   ....[0]....
.L_1078:
        /*0600*/ 	.word	0x00000270
        /*0604*/ 	.word	0x000000ff
        /*0608*/ 	.word	0x0002e800
        /*060c*/ 	.short	0x0100
        /*060e*/ 	.byte	0x08
	.zero		1


	//   ....[1]....
        /*0610*/ 	.word	0x00000280
        /*0614*/ 	.word	0x000000ff
        /*0618*/ 	.word	0x0002e820
        /*061c*/ 	.short	0x0100
        /*061e*/ 	.byte	0x08
	.zero		1


	//   ....[2]....
        /*0620*/ 	.word	0x00000370
        /*0624*/ 	.word	0x000000ff
        /*0628*/ 	.word	0x0002e830
        /*062c*/ 	.short	0x0100
        /*062e*/ 	.byte	0x08
	.zero		1


	//   ....[3]....
        /*0630*/ 	.word	0x00000380
        /*0634*/ 	.word	0x000000ff
        /*0638*/ 	.word	0x0002e840
        /*063c*/ 	.short	0x0100
        /*063e*/ 	.byte	0x08
	.zero		1


	//   ....[4]....
        /*0640*/ 	.word	0x00000390
        /*0644*/ 	.word	0x000000ff
        /*0648*/ 	.word	0x0002e838
        /*064c*/ 	.short	0x0100
        /*064e*/ 	.byte	0x08
	.zero		1


	//   ....[5]....
        /*0650*/ 	.word	0x000003a0
        /*0654*/ 	.word	0x000000ff
        /*0658*/ 	.word	0x0002e848
        /*065c*/ 	.short	0x0100
        /*065e*/ 	.byte	0x08
	.zero		1


	//   ....[6]....
        /*0660*/ 	.word	0x000004d0
        /*0664*/ 	.word	0x000000ff
        /*0668*/ 	.word	0x0002e850
        /*066c*/ 	.short	0x0100
        /*066e*/ 	.byte	0x08
	.zero		1


	//   ....[7]....
        /*0670*/ 	.word	0x000004e0
        /*0674*/ 	.word	0x000000ff
        /*0678*/ 	.word	0x0002e860
        /*067c*/ 	.short	0x0100
        /*067e*/ 	.byte	0x08
	.zero		1


	//   ....[8]....
        /*0680*/ 	.word	0x000004f0
        /*0684*/ 	.word	0x000000ff
        /*0688*/ 	.word	0x0002e858
        /*068c*/ 	.short	0x0100
        /*068e*/ 	.byte	0x08
	.zero		1


	//   ....[9]....
        /*0690*/ 	.word	0x00000500
        /*0694*/ 	.word	0x000000ff
        /*0698*/ 	.word	0x0002e868
        /*069c*/ 	.short	0x0100
        /*069e*/ 	.byte	0x08
	.zero		1


	//   ....[10]....
        /*06a0*/ 	.word	0x000005f0
        /*06a4*/ 	.word	0x000000ff
        /*06a8*/ 	.word	0x0002e870
        /*06ac*/ 	.short	0x0100
        /*06ae*/ 	.byte	0x06
	.zero		1


	//   ....[11]....
        /*06b0*/ 	.word	0x00000600
        /*06b4*/ 	.word	0x000000ff
        /*06b8*/ 	.word	0x0002e880
        /*06bc*/ 	.short	0x0100
        /*06be*/ 	.byte	0x06
	.zero		1


	//   ....[12]....
        /*06c0*/ 	.word	0x00000610
        /*06c4*/ 	.word	0x000000ff
        /*06c8*/ 	.word	0x0002e878
        /*06cc*/ 	.short	0x0100
        /*06ce*/ 	.byte	0x06
	.zero		1


	//   ....[13]....
        /*06d0*/ 	.word	0x00000620
        /*06d4*/ 	.word	0x000000ff
        /*06d8*/ 	.word	0x0002e888
        /*06dc*/ 	.short	0x0100
        /*06de*/ 	.byte	0x06
	.zero		1


	//   ....[14]....
        /*06e0*/ 	.word	0x00000750
        /*06e4*/ 	.word	0x000000ff
        /*06e8*/ 	.word	0x0002e890
        /*06ec*/ 	.short	0x0100
        /*06ee*/ 	.byte	0x08
	.zero		1


	//   ....[15]....
        /*06f0*/ 	.word	0x00000760
        /*06f4*/ 	.word	0x000000ff
        /*06f8*/ 	.word	0x0002e8a0
        /*06fc*/ 	.short	0x0100
        /*06fe*/ 	.byte	0x08
	.zero		1


	//   ....[16]....
        /*0700*/ 	.word	0x00000770
        /*0704*/ 	.word	0x000000ff
        /*0708*/ 	.word	0x0002e898
        /*070c*/ 	.short	0x0100
        /*070e*/ 	.byte	0x08
	.zero		1


	//   ....[17]....
        /*0710*/ 	.word	0x00000780
        /*0714*/ 	.word	0x000000ff
        /*0718*/ 	.word	0x0002e8a8
        /*071c*/ 	.short	0x0100
        /*071e*/ 	.byte	0x08
	.zero		1


	//   ....[18]....
        /*0720*/ 	.word	0x000008b0
        /*0724*/ 	.word	0x000000ff
        /*0728*/ 	.word	0x0002e8b0
        /*072c*/ 	.short	0x0100
        /*072e*/ 	.byte	0x08
	.zero		1


	//   ....[19]....
        /*0730*/ 	.word	0x000008c0
        /*0734*/ 	.word	0x000000ff
        /*0738*/ 	.word	0x0002e8c0
        /*073c*/ 	.short	0x0100
        /*073e*/ 	.byte	0x08
	.zero		1


	//   ....[20]....
        /*0740*/ 	.word	0x000008d0
        /*0744*/ 	.word	0x000000ff
        /*0748*/ 	.word	0x0002e8b8
        /*074c*/ 	.short	0x0100
        /*074e*/ 	.byte	0x08
	.zero		1


	//   ....[21]....
        /*0750*/ 	.word	0x000008e0
        /*0754*/ 	.word	0x000000ff
        /*0758*/ 	.word	0x0002e8c8
        /*075c*/ 	.short	0x0100
        /*075e*/ 	.byte	0x08
	.zero		1


	//   ....[22]....
        /*0760*/ 	.word	0x000019e0
        /*0764*/ 	.word	0x000000ff
        /*0768*/ 	.word	0x0002e800
        /*076c*/ 	.short	0x010a
        /*076e*/ 	.byte	0x29
	.zero		1


	//   ....[23]....
        /*0770*/ 	.word	0x00001a60
        /*0774*/ 	.word	0x00000002
        /*0778*/ 	.word	0x0002e830
        /*077c*/ 	.short	0x010a
        /*077e*/ 	.byte	0x3f
	.zero		1


	//   ....[24]....
        /*0780*/ 	.word	0x00001aa0
        /*0784*/ 	.word	0x00000002
        /*0788*/ 	.word	0x0002e830
        /*078c*/ 	.short	0x010a
        /*078e*/ 	.byte	0x3f
	.zero		1


	//   ....[25]....
        /*0790*/ 	.word	0x000046f0
        /*0794*/ 	.word	0x00000057
        /*0798*/ 	.word	0x00000000
        /*079c*/ 	.short	0x0101
        /*079e*/ 	.byte	0x3f
	.zero		1


	//   ....[26]....
        /*07a0*/ 	.word	0x00005a00
        /*07a4*/ 	.word	0x000000ff
        /*07a8*/ 	.word	0x0002e830
        /*07ac*/ 	.short	0x010a
        /*07ae*/ 	.byte	0x06
	.zero		1


	//   ....[27]....
        /*07b0*/ 	.word	0x00005a40
        /*07b4*/ 	.word	0x000000ff
        /*07b8*/ 	.word	0x0002e830
        /*07bc*/ 	.short	0x010a
        /*07be*/ 	.byte	0x06
	.zero		1


	//   ....[28]....
        /*07c0*/ 	.word	0x00006650
        /*07c4*/ 	.word	0x000000ff
        /*07c8*/ 	.word	0x0002e850
        /*07cc*/ 	.short	0x010a
        /*07ce*/ 	.byte	0x06
	.zero		1


	//   ....[29]....
        /*07d0*/ 	.word	0x00006690
        /*07d4*/ 	.word	0x000000ff
        /*07d8*/ 	.word	0x0002e850
        /*07dc*/ 	.short	0x010a
        /*07de*/ 	.byte	0x06
	.zero		1


	//   ....[30]....
        /*07e0*/ 	.word	0x00009360
        /*07e4*/ 	.word	0x00000002
        /*07e8*/ 	.word	0x00000000
        /*07ec*/ 	.short	0x0101
        /*07ee*/ 	.byte	0x3f
	.zero		1


	//   ....[31]....
        /*07f0*/ 	.word	0x00009790
        /*07f4*/ 	.word	0x000000ff
        /*07f8*/ 	.word	0x00000000
        /*07fc*/ 	.short	0x0101
        /*07fe*/ 	.byte	0x06
	.zero		1


	//   ....[32]....
        /*0800*/ 	.word	0x00009fe0
        /*0804*/ 	.word	0x000000ff
        /*0808*/ 	.word	0x0002e830
        /*080c*/ 	.short	0x010a
        /*080e*/ 	.byte	0x06
	.zero		1


	//   ....[33]....
        /*0810*/ 	.word	0x0000a020
        /*0814*/ 	.word	0x000000ff
        /*0818*/ 	.word	0x0002e830
        /*081c*/ 	.short	0x010a
        /*081e*/ 	.byte	0x06
	.zero		1


	//   ....[34]....
        /*0820*/ 	.word	0x0000ac00
        /*0824*/ 	.word	0x000000ff
        /*0828*/ 	.word	0x0002e850
        /*082c*/ 	.short	0x010a
        /*082e*/ 	.byte	0x06
	.zero		1


	//   ....[35]....
        /*0830*/ 	.word	0x0000ac40
        /*0834*/ 	.word	0x000000ff
        /*0838*/ 	.word	0x0002e850
        /*083c*/ 	.short	0x010a
        /*083e*/ 	.byte	0x06
	.zero		1


	//   ....[36]....
        /*0840*/ 	.word	0x0000cac0
        /*0844*/ 	.word	0x00000002
        /*0848*/ 	.word	0x00000000
        /*084c*/ 	.short	0x0101
        /*084e*/ 	.byte	0x3f
	.zero		1


	//   ....[37]....
        /*0850*/ 	.word	0x0000cdd0
        /*0854*/ 	.word	0x000000ff
        /*0858*/ 	.word	0x00000000
        /*085c*/ 	.short	0x0101
        /*085e*/ 	.byte	0x06
	.zero		1


	//   ....[38]....
        /*0860*/ 	.word	0x0000d550
        /*0864*/ 	.word	0x000000ff
        /*0868*/ 	.word	0x0002e850
        /*086c*/ 	.short	0x010a
        /*086e*/ 	.byte	0x04
	.zero		1


	//   ....[39]....
        /*0870*/ 	.word	0x0000d590
        /*0874*/ 	.word	0x000000ff
        /*0878*/ 	.word	0x0002e850
        /*087c*/ 	.short	0x010a
        /*087e*/ 	.byte	0x04
	.zero		1


	//   ....[40]....
        /*0880*/ 	.word	0x0000dc90
        /*0884*/ 	.word	0x000000ff
        /*0888*/ 	.word	0x00000000
        /*088c*/ 	.short	0x0101
        /*088e*/ 	.byte	0x04
	.zero		1


	//   ....[41]....
        /*0890*/ 	.word	0x0000f670
        /*0894*/ 	.word	0x00000000
        /*0898*/ 	.word	0x00000000
        /*089c*/ 	.short	0x0101
        /*089e*/ 	.byte	0x3f
	.zero		1


	//   ....[42]....
        /*08a0*/ 	.word	0x00011760
        /*08a4*/ 	.word	0x00000004
        /*08a8*/ 	.word	0x0002e880
        /*08ac*/ 	.short	0x010a
        /*08ae*/ 	.byte	0x3f
	.zero		1


	//   ....[43]....
        /*08b0*/ 	.word	0x000118f0
        /*08b4*/ 	.word	0x00000004
        /*08b8*/ 	.word	0x0002e840
        /*08bc*/ 	.short	0x010a
        /*08be*/ 	.byte	0x3f
	.zero		1


	//   ....[44]....
        /*08c0*/ 	.word	0x00012420
        /*08c4*/ 	.word	0x00000011
        /*08c8*/ 	.word	0x0002e800
        /*08cc*/ 	.short	0x0107
        /*08ce*/ 	.byte	0x3f
	.zero		1


	//   ....[45]....
        /*08d0*/ 	.word	0x00012510
        /*08d4*/ 	.word	0x00000011
        /*08d8*/ 	.word	0x0002e800
        /*08dc*/ 	.short	0x0101
        /*08de*/ 	.byte	0x3f
	.zero		1


	//   ....[46]....
        /*08e0*/ 	.word	0x00012530
        /*08e4*/ 	.word	0x00000011
        /*08e8*/ 	.word	0x0002e820
        /*08ec*/ 	.short	0x010a
        /*08ee*/ 	.byte	0x3f
	.zero		1


	//   ....[47]....
        /*08f0*/ 	.word	0x00012840
        /*08f4*/ 	.word	0x00000004
        /*08f8*/ 	.word	0x0002e880
        /*08fc*/ 	.short	0x010a
        /*08fe*/ 	.byte	0x3f
	.zero		1


	//   ....[48]....
        /*0900*/ 	.word	0x00012a90
        /*0904*/ 	.word	0x00000004
        /*0908*/ 	.word	0x0002e840
        /*090c*/ 	.short	0x010a
        /*090e*/ 	.byte	0x3f
	.zero		1


	//   ....[49]....
        /*0910*/ 	.word	0x00012d60
        /*0914*/ 	.word	0x00000014
        /*0918*/ 	.word	0x0002e870
        /*091c*/ 	.short	0x010a
        /*091e*/ 	.byte	0x3f
	.zero		1


	//   ....[50]....
        /*0920*/ 	.word	0x00012dd0
        /*0924*/ 	.word	0x00000014
        /*0928*/ 	.word	0x0002e860
        /*092c*/ 	.short	0x010a
        /*092e*/ 	.byte	0x3f
	.zero		1


	//   ....[51]....
        /*0930*/ 	.word	0x000135a0
        /*0934*/ 	.word	0x00000014
        /*0938*/ 	.word	0x0002e850
        /*093c*/ 	.short	0x0101
        /*093e*/ 	.byte	0x3f
	.zero		1


	//   ....[52]....
        /*0940*/ 	.word	0x00013620
        /*0944*/ 	.word	0x00000014
        /*0948*/ 	.word	0x00000000
        /*094c*/ 	.short	0x0101
        /*094e*/ 	.byte	0x3f
	.zero		1


	//   ....[53]....
        /*0950*/ 	.word	0x00013850
        /*0954*/ 	.word	0x00000010
        /*0958*/ 	.word	0x0002e870
        /*095c*/ 	.short	0x010a
        /*095e*/ 	.byte	0x3f
	.zero		1


	//   ....[54]....
        /*0960*/ 	.word	0x000138c0
        /*0964*/ 	.word	0x00000010
        /*0968*/ 	.word	0x0002e860
        /*096c*/ 	.short	0x010a
        /*096e*/ 	.byte	0x3f
	.zero		1


	//   ....[55]....
        /*0970*/ 	.word	0x00013f70
        /*0974*/ 	.word	0x00000010
        /*0978*/ 	.word	0x0002e850
        /*097c*/ 	.short	0x0101
        /*097e*/ 	.byte	0x3f
	.zero		1


	//   ....[56]....
        /*0980*/ 	.word	0x00013fb0
        /*0984*/ 	.word	0x00000000
        /*0988*/ 	.word	0x00000000
        /*098c*/ 	.short	0x0101
        /*098e*/ 	.byte	0x3f
	.zero		1


	//   ....[57]....
        /*0990*/ 	.word	0x00014270
        /*0994*/ 	.word	0x00000000
        /*0998*/ 	.word	0x0002e820
        /*099c*/ 	.short	0x010a
        /*099e*/ 	.byte	0x3f
	.zero		1


	//   ....[58]....
        /*09a0*/ 	.word	0x00014430
        /*09a4*/ 	.word	0x00000006
        /*09a8*/ 	.word	0x00000000
        /*09ac*/ 	.short	0x010a
        /*09ae*/ 	.byte	0x3f
	.zero		1


	//   ....[59]....
        /*09b0*/ 	.word	0x000144a0
        /*09b4*/ 	.word	0x00000007
        /*09b8*/ 	.word	0x00000000
        /*09bc*/ 	.short	0x010a
        /*09be*/ 	.byte	0x3f
	.zero		1


	//   ....[60]....
        /*09c0*/ 	.word	0x00014500
        /*09c4*/ 	.word	0x00000004
        /*09c8*/ 	.word	0x0002e860
        /*09cc*/ 	.short	0x010a
        /*09ce*/ 	.byte	0x3f
	.zero		1


	//   ....[61]....
        /*09d0*/ 	.word	0x00014550
        /*09d4*/ 	.word	0x00000003
        /*09d8*/ 	.word	0x0002e860
        /*09dc*/ 	.short	0x010a
        /*09de*/ 	.byte	0x3f
	.zero		1


	//   ....[62]....
        /*09e0*/ 	.word	0x00014590
        /*09e4*/ 	.word	0x00000004
        /*09e8*/ 	.word	0x0002e880
        /*09ec*/ 	.short	0x010a
        /*09ee*/ 	.byte	0x3f
	.zero		1


	//   ....[63]....
        /*09f0*/ 	.word	0x000145b0
        /*09f4*/ 	.word	0x00000003
        /*09f8*/ 	.word	0x0002e880
        /*09fc*/ 	.short	0x010a
        /*09fe*/ 	.byte	0x3f
	.zero		1


	//   ....[64]....
        /*0a00*/ 	.word	0x00014620
        /*0a04*/ 	.word	0x00000003
        /*0a08*/ 	.word	0x0002e800
        /*0a0c*/ 	.short	0x010a
        /*0a0e*/ 	.byte	0x3f
	.zero		1


	//   ....[65]....
        /*0a10*/ 	.word	0x00014670
        /*0a14*/ 	.word	0x00000002
        /*0a18*/ 	.word	0x0002e830
        /*0a1c*/ 	.short	0x010a
        /*0a1e*/ 	.byte	0x3f
	.zero		1


	//   ....[66]....
        /*0a20*/ 	.word	0x000146d0
        /*0a24*/ 	.word	0x00000007
        /*0a28*/ 	.word	0x0002e830
        /*0a2c*/ 	.short	0x010a
        /*0a2e*/ 	.byte	0x3f
	.zero		1


	//   ....[67]....
        /*0a30*/ 	.word	0x00014730
        /*0a34*/ 	.word	0x00000007
        /*0a38*/ 	.word	0x0002e850
        /*0a3c*/ 	.short	0x010a
        /*0a3e*/ 	.byte	0x3f
	.zero		1


	//   ....[68]....
        /*0a40*/ 	.word	0x00014790
        /*0a44*/ 	.word	0x00000007
        /*0a48*/ 	.word	0x0002e830
        /*0a4c*/ 	.short	0x010a
        /*0a4e*/ 	.byte	0x3f
	.zero		1


	//   ....[69]....
        /*0a50*/ 	.word	0x000147f0
        /*0a54*/ 	.word	0x00000007
        /*0a58*/ 	.word	0x0002e850
        /*0a5c*/ 	.short	0x010a
        /*0a5e*/ 	.byte	0x3f
	.zero		1


	//   ....[70]....
        /*0a60*/ 	.word	0x00014850
        /*0a64*/ 	.word	0x00000005
        /*0a68*/ 	.word	0x0002e850
        /*0a6c*/ 	.short	0x010a
        /*0a6e*/ 	.byte	0x3f
	.zero		1


	//   ....[71]....
        /*0a70*/ 	.word	0x000149a0
        /*0a74*/ 	.word	0x00000004
        /*0a78*/ 	.word	0x0002e880
        /*0a7c*/ 	.short	0x010a
        /*0a7e*/ 	.byte	0x3f
	.zero		1


	//   ....[72]....
        /*0a80*/ 	.word	0x000149f0
        /*0a84*/ 	.word	0x00000004
        /*0a88*/ 	.word	0x0002e840
        /*0a8c*/ 	.short	0x010a
        /*0a8e*/ 	.byte	0x3f
	.zero		1


	//   ....[73]....
        /*0a90*/ 	.word	0x00015420
        /*0a94*/ 	.word	0x00000011
        /*0a98*/ 	.word	0x0002e820
        /*0a9c*/ 	.short	0x010a
        /*0a9e*/ 	.byte	0x3f
	.zero		1


	//   ....[74]....
        /*0aa0*/ 	.word	0x00015470
        /*0aa4*/ 	.word	0x00000004
        /*0aa8*/ 	.word	0x0002e880
        /*0aac*/ 	.short	0x010a
        /*0aae*/ 	.byte	0x3f
	.zero		1


	//   ....[75]....
        /*0ab0*/ 	.word	0x000154c0
        /*0ab4*/ 	.word	0x00000004
        /*0ab8*/ 	.word	0x0002e840
        /*0abc*/ 	.short	0x010a
        /*0abe*/ 	.byte	0x3f
	.zero		1


	//   ....[76]....
        /*0ac0*/ 	.word	0x00015510
        /*0ac4*/ 	.word	0x00000014
        /*0ac8*/ 	.word	0x0002e870
        /*0acc*/ 	.short	0x010a
        /*0ace*/ 	.byte	0x3f
	.zero		1


	//   ....[77]....
        /*0ad0*/ 	.word	0x00015560
        /*0ad4*/ 	.word	0x00000014
        /*0ad8*/ 	.word	0x0002e860
        /*0adc*/ 	.short	0x010a
        /*0ade*/ 	.byte	0x3f
	.zero		1


	//   ....[78]....
        /*0ae0*/ 	.word	0x000155b0
        /*0ae4*/ 	.word	0x00000010
        /*0ae8*/ 	.word	0x0002e870
        /*0aec*/ 	.short	0x010a
        /*0aee*/ 	.byte	0x3f
	.zero		1


	//   ....[79]....
        /*0af0*/ 	.word	0x00015600
        /*0af4*/ 	.word	0x00000010
        /*0af8*/ 	.word	0x0002e860
        /*0afc*/ 	.short	0x010a
        /*0afe*/ 	.byte	0x3f
	.zero		1


	//   ....[80]....
        /*0b00*/ 	.word	0x00015650
        /*0b04*/ 	.word	0x00000000
        /*0b08*/ 	.word	0x0002e820
        /*0b0c*/ 	.short	0x010a
        /*0b0e*/ 	.byte	0x3f
	.zero		1


	//   ....[81]....
        /*0b10*/ 	.word	0x000157f0
        /*0b14*/ 	.word	0x00000006
        /*0b18*/ 	.word	0x00000000
        /*0b1c*/ 	.short	0x010a
        /*0b1e*/ 	.byte	0x3f
	.zero		1


	//   ....[82]....
        /*0b20*/ 	.word	0x00015840
        /*0b24*/ 	.word	0x00000007
        /*0b28*/ 	.word	0x00000000
        /*0b2c*/ 	.short	0x010a
        /*0b2e*/ 	.byte	0x3f
	.zero		1


	//   ....[83]....
        /*0b30*/ 	.word	0x00015890
        /*0b34*/ 	.word	0x00000004
        /*0b38*/ 	.word	0x0002e860
        /*0b3c*/ 	.short	0x010a
        /*0b3e*/ 	.byte	0x3f
	.zero		1


	//   ....[84]....
        /*0b40*/ 	.word	0x000158e0
        /*0b44*/ 	.word	0x00000003
        /*0b48*/ 	.word	0x0002e860
        /*0b4c*/ 	.short	0x010a
        /*0b4e*/ 	.byte	0x3f
	.zero		1


	//   ....[85]....
        /*0b50*/ 	.word	0x00015930
        /*0b54*/ 	.word	0x00000004
        /*0b58*/ 	.word	0x0002e880
        /*0b5c*/ 	.short	0x010a
        /*0b5e*/ 	.byte	0x3f
	.zero		1


	//----- nvinfo : EIATTR_NUM_MBARRIERS
	.align		4
.L_1079:
        /*0b60*/ 	.byte	0x03, 0x38
        /*0b62*/ 	.short	0x0016


	//----- nvinfo : EIATTR_EXIT_INSTR_OFFSETS
	.align		4
        /*0b64*/ 	.byte	0x04, 0x1c
        /*0b66*/ 	.short	(.L_1081 - .L_1080)


	//   ....[0]....
.L_1080:
        /*0b68*/ 	.word	0x00000a40


	//   ....[1]....
        /*0b6c*/ 	.word	0x000103b0


	//   ....[2]....
        /*0b70*/ 	.word	0x00014600


	//----- nvinfo : EIATTR_MAX_THREADS
	.align		4
.L_1081:
        /*0b74*/ 	.byte	0x04, 0x05
        /*0b76*/ 	.short	(.L_1083 - .L_1082)
.L_1082:
        /*0b78*/ 	.word	0x00000180
        /*0b7c*/ 	.word	0x00000001
        /*0b80*/ 	.word	0x00000001


	//----- nvinfo : EIATTR_CRS_STACK_SIZE
	.align		4
.L_1083:
        /*0b84*/ 	.byte	0x04, 0x1e
        /*0b86*/ 	.short	(.L_1085 - .L_1084)
.L_1084:
        /*0b88*/ 	.word	0x00000000


	//----- nvinfo : EIATTR_CBANK_PARAM_SIZE
	.align		4
.L_1085:
        /*0b8c*/ 	.byte	0x03, 0x19
        /*0b8e*/ 	.short	0x0af0


	//----- nvinfo : EIATTR_PARAM_CBANK
	.align		4
        /*0b90*/ 	.byte	0x04, 0x0a
        /*0b92*/ 	.short	(.L_1087 - .L_1086)
	.align		4
.L_1086:
        /*0b94*/ 	.word	index@(.nv.constant0._ZN7cutlass13device_kernelIN5flash11enable_sm90INS1_16FlashAttnFwdSm90INS1_25CollectiveMainloopFwdSm90ILi2EN4cute5tupleIJNS5_1CILi1EEES8_S8_EEENS6_IJNS7_ILi128EEENS7_ILi224EEESA_EEELi128ENS_12float_e4m3_tEfNS_4arch4Sm90ELb1ELb0ELb0ELb0ELb0ELb0ELb0ELb1ELb1ELb1ELb0ELb0EEENS1_21CollectiveEpilogueFwdINS6_IJSA_SA_SB_EEES9_NS_10bfloat16_tESF_Li256ELb0ELb1ELb0ELb1EEENS1_30DynamicPersistentTileSchedulerILi256ELi128ELb0ELb1ELb1EEEEEEEEEvNT_6ParamsE)
        /*0b98*/ 	.short	0x0210
        /*0b9a*/ 	.short	0x0af0


	//----- nvinfo : EIATTR_SW_WAR
	.align		4
.L_1087:
        /*0b9c*/ 	.byte	0x04, 0x36
        /*0b9e*/ 	.short	(.L_1089 - .L_1088)
.L_1088:
        /*0ba0*/ 	.word	0x00000008
.L_1089:


//--------------------- .nv.info._ZN7cutlass13device_kernelIN5flash11enable_sm90INS1_16FlashAttnFwdSm90INS1_25CollectiveMainloopFwdSm90ILi2EN4cute5tupleIJNS5_1CILi1EEES8_S8_EEENS6_IJNS7_ILi128EEENS7_ILi224EEESA_EEELi128ENS_12float_e4m3_tEfNS_4arch4Sm90ELb1ELb0ELb0ELb1ELb0ELb0ELb0ELb1ELb1ELb1ELb0ELb0EEENS1_21CollectiveEpilogueFwdINS6_IJSA_SA_SB_EEES9_NS_10bfloat16_tESF_Li256ELb1ELb1ELb0ELb1EEENS1_36VarlenDynamicPersistentTileSchedulerILi128ELi224ELi256ELi128ELb0ELb1ELb1ELb1ELb1ELb1EEEEEEEEEvNT_6ParamsE --------------------------
	.section	.nv.info._ZN7cutlass13device_kernelIN5flash11enable_sm90INS1_16FlashAttnFwdSm90INS1_25CollectiveMainloopFwdSm90ILi2EN4cute5tupleIJNS5_1CILi1EEES8_S8_EEENS6_IJNS7_ILi128EEENS7_ILi224EEESA_EEELi128ENS_12float_e4m3_tEfNS_4arch4Sm90ELb1ELb0ELb0ELb1ELb0ELb0ELb0ELb1ELb1ELb1ELb0ELb0EEENS1_21CollectiveEpilogueFwdINS6_IJSA_SA_SB_EEES9_NS_10bfloat16_tESF_Li256ELb1ELb1ELb0ELb1EEENS1_36VarlenDynamicPersistentTileSchedulerILi128ELi224ELi256ELi128ELb0ELb1ELb1ELb1ELb1ELb1EEEEEEEEEvNT_6ParamsE,"",@"SHT_CUDA_INFO"
	.sectionflags	@""
	.align	4


	//----- nvinfo : EIATTR_CUDA_API_VERSION
	.align		4
        /*0000*/ 	.byte	0x04, 0x37
        /*0002*/ 	.short	(.L_1091 - .L_1090)
.L_1090:
        /*0004*/ 	.word	0x00000082


	//----- nvinfo : EIATTR_KPARAM_INFO
	.align		4
.L_1091:
        /*0008*/ 	.byte	0x04, 0x17
        /*000a*/ 	.short	(.L_1093 - .L_1092)
.L_1092:
        /*000c*/ 	.word	0x00000000
        /*0010*/ 	.short	0x0000
        /*0012*/ 	.short	0x0070
        /*0014*/ 	.byte	0x00, 0xf0, 0x01, 0x2a


	//----- nvinfo : EIATTR_SPARSE_MMA_MASK
	.align		4
.L_1093:
        /*0018*/ 	.byte	0x03, 0x50
        /*001a*/ 	.short	0x0000


	//----- nvinfo : EIATTR_MAXREG_COUNT
	.align		4
        /*001c*/ 	.byte	0x03, 0x1b
        /*001e*/ 	.short	0x00a8


	//----- nvinfo : EIATTR_NUM_BARRIERS
	.align		4
        /*0020*/ 	.byte	0x02, 0x4c
        /*0022*/ 	.byte	0x10
	.zero		1


	//----- nvinfo : EIATTR_EXTERNS
	.align		4
        /*0024*/ 	.byte	0x04, 0x0f
        /*0026*/ 	.short	(.L_1095 - .L_1094)


	//   ....[0]....
	.align		4
.L_1094:
        /*0028*/ 	.word	index@(__assertfail)


	//----- nvinfo : EIATTR_ANNOTATIONS
	.align		4
.L_1095:
        /*002c*/ 	.byte	0x04, 0x55
        /*002e*/ 	.short	(.L_1097 - .L_1096)


	//   ....[0]....
.L_1096:
        /* <DEDUP_REMOVED lines=39> */


	//----- nvinfo : EIATTR_MERCURY_ISA_VERSION
	.align		4
.L_1097:
        /*0290*/ 	.byte	0x03, 0x5f
        /*0292*/ 	.short	0x0101


	//----- nvinfo : EIATTR_UNUSED_LOAD_BYTE_OFFSET
	.align		4
        /*0294*/ 	.byte	0x04, 0x44
        /*0296*/ 	.short	(.L_1099 - .L_1098)


	//   ....[0]....
.L_1098:
        /*0298*/ 	.word	0x00000a40
        /*029c*/ 	.word	0x0000fff0


	//   ....[1]....
        /*02a0*/ 	.word	0x0000e1d0
        /*02a4*/ 	.word	0x0000fff0


	//----- nvinfo : EIATTR_INT_WARP_WIDE_INSTR_OFFSETS
	.align		4
.L_1099:
        /*02a8*/ 	.byte	0x04, 0x31
        /*02aa*/ 	.short	(.L_1101 - .L_1100)


	//   ....[0]....
.L_1100:
        /*02ac*/ 	.word	0x00000130


	//   ....[1]....
        /*02b0*/ 	.word	0x00000170


	//   ....[2]....
        /*02b4*/ 	.word	0x000001e0


	//   ....[3]....
        /*02b8*/ 	.word	0x00011fd0


	//   ....[4]....
        /*02bc*/ 	.word	0x00012060


	//   ....[5]....
        /*02c0*/ 	.word	0x000149c0


	//   ....[6]....
        /*02c4*/ 	.word	0x00014a50


	//----- nvinfo : EIATTR_COOP_GROUP_MASK_REGIDS
	.align		4
.L_1101:
        /*02c8*/ 	.byte	0x04, 0x29
        /*02ca*/ 	.short	(.L_1103 - .L_1102)


	//   ....[0]....
.L_1102:
        /*02cc*/ 	.word	0xffffffff


	//   ....[1]....
        /*02d0*/ 	.word	0xffffffff


	//   ....[2]....
        /*02d4*/ 	.word	0xffffffff


	//   ....[3]....
        /*02d8*/ 	.word	0xffffffff


	//   ....[4]....
        /*02dc*/ 	.word	0xffffffff


	//   ....[5]....
        /*02e0*/ 	.word	0xffffffff


	//   ....[6]....
        /*02e4*/ 	.word	0xffffffff


	//   ....[7]....
        /*02e8*/ 	.word	0xffffffff


	//   ....[8]....
        /*02ec*/ 	.word	0xffffffff


	//   ....[9]....
        /*02f0*/ 	.word	0xffffffff


	//   ....[10]....
        /*02f4*/ 	.word	0xffffffff


	//   ....[11]....
        /*02f8*/ 	.word	0xffffffff


	//   ....[12]....
        /*02fc*/ 	.word	0xffffffff


	//   ....[13]....
        /*0300*/ 	.word	0xffffffff


	//   ....[14]....
        /*0304*/ 	.word	0xffffffff


	//   ....[15]....
        /*0308*/ 	.word	0xffffffff


	//   ....[16]....
        /*030c*/ 	.word	0xffffffff


	//   ....[17]....
        /*0310*/ 	.word	0xffffffff


	//   ....[18]....
        /*0314*/ 	.word	0xffffffff


	//   ....[19]....
        /*0318*/ 	.word	0xffffffff


	//   ....[20]....
        /*031c*/ 	.word	0xffffffff


	//   ....[21]....
        /*0320*/ 	.word	0xffffffff


	//   ....[22]....
        /*0324*/ 	.word	0xffffffff


	//   ....[23]....
        /*0328*/ 	.word	0xffffffff


	//   ....[24]....
        /*032c*/ 	.word	0xffffffff


	//   ....[25]....
        /*0330*/ 	.word	0xffffffff


	//   ....[26]....
        /*0334*/ 	.word	0xffffffff


	//   ....[27]....
        /*0338*/ 	.word	0xffffffff


	//   ....[28]....
        /*033c*/ 	.word	0xffffffff


	//   ....[29]....
        /*0340*/ 	.word	0xffffffff


	//   ....[30]....
        /*0344*/ 	.word	0xffffffff


	//   ....[31]....
        /*0348*/ 	.word	0xffffffff


	//   ....[32]....
        /*034c*/ 	.word	0xffffffff


	//   ....[33]....
        /*0350*/ 	.word	0xffffffff


	//   ....[34]....
        /*0354*/ 	.word	0xffffffff


	//   ....[35]....
        /*0358*/ 	.word	0xffffffff


	//   ....[36]....
        /*035c*/ 	.word	0xffffffff


	//   ....[37]....
        /*0360*/ 	.word	0xffffffff


	//   ....[38]....
        /*0364*/ 	.word	0xffffffff


	//   ....[39]....
        /*0368*/ 	.word	0xffffffff


	//   ....[40]....
        /*036c*/ 	.word	0xffffffff


	//   ....[41]....
        /*0370*/ 	.word	0xffffffff


	//   ....[42]....
        /*0374*/ 	.word	0xffffffff


	//   ....[43]....
        /*0378*/ 	.word	0xffffffff


	//   ....[44]....
        /*037c*/ 	.word	0xffffffff


	//   ....[45]....
        /*0380*/ 	.word	0xffffffff


	//   ....[46]....
        /*0384*/ 	.word	0xffffffff


	//   ....[47]....
        /*0388*/ 	.word	0xffffffff


	//   ....[48]....
        /*038c*/ 	.word	0xffffffff


	//   ....[49]....
        /*0390*/ 	.word	0xffffffff


	//   ....[50]....
        /*0394*/ 	.word	0xffffffff


	//   ....[51]....
        /*0398*/ 	.word	0xffffffff


	//   ....[52]....
        /*039c*/ 	.word	0xffffffff


	//   ....[53]....
        /*03a0*/ 	.word	0xffffffff


	//   ....[54]....
        /*03a4*/ 	.word	0xffffffff


	//   ....[55]....
        /*03a8*/ 	.word	0xffffffff


	//   ....[56]....
        /*03ac*/ 	.word	0xffffffff


	//   ....[57]....
        /*03b0*/ 	.word	0xffffffff


	//   ....[58]....
        /*03b4*/ 	.word	0xffffffff


	//   ....[59]....
        /*03b8*/ 	.word	0xffffffff


	//   ....[60]....
        /*03bc*/ 	.word	0xffffffff


	//   ....[61]....
        /*03c0*/ 	.word	0xffffffff


	//   ....[62]....
        /*03c4*/ 	.word	0xffffffff


	//   ....[63]....
        /*03c8*/ 	.word	0xffffffff


	//   ....[64]....
        /*03cc*/ 	.word	0xffffffff


	//   ....[65]....
        /*03d0*/ 	.word	0xffffffff


	//   ....[66]....
        /*03d4*/ 	.word	0xffffffff


	//   ....[67]....
        /*03d8*/ 	.word	0xffffffff


	//   ....[68]....
        /*03dc*/ 	.word	0xffffffff


	//   ....[69]....
        /*03e0*/ 	.word	0xffffffff


	//   ....[70]....
        /*03e4*/ 	.word	0xffffffff


	//   ....[71]....
        /*03e8*/ 	.word	0xffffffff


	//   ....[72]....
        /*03ec*/ 	.word	0xffffffff


	//   ....[73]....
        /*03f0*/ 	.word	0xffffffff


	//   ....[74]....
        /*03f4*/ 	.word	0xffffffff


	//   ....[75]....
        /*03f8*/ 	.word	0xffffffff


	//   ....[76]....
        /*03fc*/ 	.word	0xffffffff


	//   ....[77]....
        /*0400*/ 	.word	0xffffffff


	//   ....[78]....
        /*0404*/ 	.word	0xffffffff


	//   ....[79]....
        /*0408*/ 	.word	0xffffffff


	//   ....[80]....
        /*040c*/ 	.word	0xffffffff


	//   ....[81]....
        /*0410*/ 	.word	0xffffffff


	//   ....[82]....
        /*0414*/ 	.word	0xffffffff


	//   ....[83]....
        /*0418*/ 	.word	0xffffffff


	//   ....[84]....
        /*041c*/ 	.word	0xffffffff


	//   ....[85]....
        /*0420*/ 	.word	0xffffffff


	//   ....[86]....
        /*0424*/ 	.word	0xffffffff


	//   ....[87]....
        /*0428*/ 	.word	0xffffffff


	//   ....[88]....
        /*042c*/ 	.word	0xffffffff


	//   ....[89]....
        /*0430*/ 	.word	0xffffffff


	//   ....[90]....
        /*0434*/ 	.word	0xffffffff


	//   ....[91]....
        /*0438*/ 	.word	0xffffffff


	//   ....[92]....
        /*043c*/ 	.word	0xffffffff


	//   ....[93]....
        /*0440*/ 	.word	0xffffffff


	//   ....[94]....
        /*0444*/ 	.word	0xffffffff


	//   ....[95]....
        /*0448*/ 	.word	0xffffffff


	//   ....[96]....
        /*044c*/ 	.word	0xffffffff


	//   ....[97]....
        /*0450*/ 	.word	0xffffffff


	//   ....[98]....
        /*0454*/ 	.word	0xffffffff


	//   ....[99]....
        /*0458*/ 	.word	0xffffffff


	//   ....[100]....
        /*045c*/ 	.word	0xffffffff


	//   ....[101]....
        /*0460*/ 	.word	0xffffffff


	//   ....[102]....
        /*0464*/ 	.word	0xffffffff


	//   ....[103]....
        /*0468*/ 	.word	0xffffffff


	//   ....[104]....
        /*046c*/ 	.word	0xffffffff


	//   ....[105]....
        /*0470*/ 	.word	0xffffffff


	//   ....[106]....
        /*0474*/ 	.word	0xffffffff


	//   ....[107]....
        /*0478*/ 	.word	0xffffffff


	//   ....[108]....
        /*047c*/ 	.word	0xffffffff


	//   ....[109]....
        /*0480*/ 	.word	0xffffffff


	//   ....[110]....
        /*0484*/ 	.word	0xffffffff


	//   ....[111]....
        /*0488*/ 	.word	0xffffffff


	//   ....[112]....
        /*048c*/ 	.word	0xffffffff


	//   ....[113]....
        /*0490*/ 	.word	0xffffffff


	//   ....[114]....
        /*0494*/ 	.word	0xffffffff


	//   ....[115]....
        /*0498*/ 	.word	0xffffffff


	//   ....[116]....
        /*049c*/ 	.word	0xffffffff


	//   ....[117]....
        /*04a0*/ 	.word	0xffffffff


	//   ....[118]....
        /*04a4*/ 	.word	0xffffffff


	//   ....[119]....
        /*04a8*/ 	.word	0xffffffff


	//   ....[120]....
        /*04ac*/ 	.word	0xffffffff


	//   ....[121]....
        /*04b0*/ 	.word	0xffffffff


	//   ....[122]....
        /*04b4*/ 	.word	0xffffffff


	//   ....[123]....
        /*04b8*/ 	.word	0xffffffff


	//   ....[124]....
        /*04bc*/ 	.word	0xffffffff


	//   ....[125]....
        /*04c0*/ 	.word	0xffffffff


	//   ....[126]....
        /*04c4*/ 	.word	0xffffffff


	//   ....[127]....
        /*04c8*/ 	.word	0xffffffff


	//   ....[128]....
        /*04cc*/ 	.word	0xffffffff


	//   ....[129]....
        /*04d0*/ 	.word	0xffffffff


	//   ....[130]....
        /*04d4*/ 	.word	0xffffffff


	//   ....[131]....
        /*04d8*/ 	.word	0x0500000f


	//   ....[132]....
        /*04dc*/ 	.word	0x0500000f


	//   ....[133]....
        /*04e0*/ 	.word	0x0500000f


	//   ....[134]....
        /*04e4*/ 	.word	0x0500000f


	//   ....[135]....
        /*04e8*/ 	.word	0x0500000f


	//   ....[136]....
        /*04ec*/ 	.word	0x0500000f


	//   ....[137]....
        /*04f0*/ 	.word	0x0500000f


	//   ....[138]....
        /*04f4*/ 	.word	0x0500000f


	//   ....[139]....
        /*04f8*/ 	.word	0x0500000f


	//   ....[140]....
        /*04fc*/ 	.word	0x0500000f


	//   ....[141]....
        /*0500*/ 	.word	0x0500000f


	//   ....[142]....
        /*0504*/ 	.word	0x0500000f


	//   ....[143]....
        /*0508*/ 	.word	0x0500000f


	//   ....[144]....
        /*050c*/ 	.word	0x0500000f


	//   ....[145]....
        /*0510*/ 	.word	0x0500000f


	//   ....[146]....
        /*0514*/ 	.word	0x0500000f


	//   ....[147]....
        /*0518*/ 	.word	0x0500000f


	//   ....[148]....
        /*051c*/ 	.word	0x0500000f


	//----- nvinfo : EIATTR_COOP_GROUP_INSTR_OFFSETS
	.align		4
.L_1103:
        /*0520*/ 	.byte	0x04, 0x28
        /*0522*/ 	.short	(.L_1105 - .L_1104)


	//   ....[0]....
.L_1104:
        /*0524*/ 	.word	0x00000070


	//   ....[1]....
        /*0528*/ 	.word	0x00000140


	//   ....[2]....
        /*052c*/ 	.word	0x00000190


	//   ....[3]....
        /*0530*/ 	.word	0x000003c0


	//   ....[4]....
        /*0534*/ 	.word	0x00000520


	//   ....[5]....
        /*0538*/ 	.word	0x00000640


	//   ....[6]....
        /*053c*/ 	.word	0x000007a0


	//   ....[7]....
        /*0540*/ 	.word	0x00001930


	//   ....[8]....
        /*0544*/ 	.word	0x00002580


	//   ....[9]....
        /*0548*/ 	.word	0x000025a0


	//   ....[10]....
        /*054c*/ 	.word	0x00003480


	//   ....[11]....
        /*0550*/ 	.word	0x00003540


	//   ....[12]....
        /*0554*/ 	.word	0x00004450


	//   ....[13]....
        /*0558*/ 	.word	0x00004510


	//   ....[14]....
        /*055c*/ 	.word	0x00006930


	//   ....[15]....
        /*0560*/ 	.word	0x00006980


	//   ....[16]....
        /*0564*/ 	.word	0x00007500


	//   ....[17]....
        /*0568*/ 	.word	0x000075d0


	//   ....[18]....
        /*056c*/ 	.word	0x00008590


	//   ....[19]....
        /*0570*/ 	.word	0x00008640


	//   ....[20]....
        /*0574*/ 	.word	0x0000b5c0


	//   ....[21]....
        /*0578*/ 	.word	0x0000b5d0


	//   ....[22]....
        /*057c*/ 	.word	0x0000b610


	//   ....[23]....
        /*0580*/ 	.word	0x0000b620


	//   ....[24]....
        /*0584*/ 	.word	0x0000da30


	//   ....[25]....
        /*0588*/ 	.word	0x0000da40


	//   ....[26]....
        /*058c*/ 	.word	0x0000dac0


	//   ....[27]....
        /*0590*/ 	.word	0x0000dad0


	//   ....[28]....
        /*0594*/ 	.word	0x0000ea50


	//   ....[29]....
        /*0598*/ 	.word	0x0000ea60


	//   ....[30]....
        /*059c*/ 	.word	0x0000ea70


	//   ....[31]....
        /*05a0*/ 	.word	0x0000ea80


	//   ....[32]....
        /*05a4*/ 	.word	0x0000ea90


	//   ....[33]....
        /*05a8*/ 	.word	0x0000eaa0


	//   ....[34]....
        /*05ac*/ 	.word	0x0000eab0


	//   ....[35]....
        /*05b0*/ 	.word	0x0000eac0


	//   ....[36]....
        /*05b4*/ 	.word	0x0000eaf0


	//   ....[37]....
        /*05b8*/ 	.word	0x0000eb00


	//   ....[38]....
        /*05bc*/ 	.word	0x0000eb30


	//   ....[39]....
        /*05c0*/ 	.word	0x0000eb40


	//   ....[40]....
        /*05c4*/ 	.word	0x0000eb70


	//   ....[41]....
        /*05c8*/ 	.word	0x0000eb80


	//   ....[42]....
        /*05cc*/ 	.word	0x0000ebb0


	//   ....[43]....
        /*05d0*/ 	.word	0x0000ebc0


	//   ....[44]....
        /*05d4*/ 	.word	0x0000ebf0


	//   ....[45]....
        /*05d8*/ 	.word	0x0000ec00


	//   ....[46]....
        /*05dc*/ 	.word	0x0000ec30


	//   ....[47]....
        /*05e0*/ 	.word	0x0000ec40


	//   ....[48]....
        /*05e4*/ 	.word	0x0000ec60


	//   ....[49]....
        /*05e8*/ 	.word	0x0000ec70


	//   ....[50]....
        /*05ec*/ 	.word	0x0000eca0


	//   ....[51]....
        /*05f0*/ 	.word	0x0000ecc0


	//   ....[52]....
        /*05f4*/ 	.word	0x0000ecd0


	//   ....[53]....
        /*05f8*/ 	.word	0x0000ed00


	//   ....[54]....
        /*05fc*/ 	.word	0x0000ed50


	//   ....[55]....
        /*0600*/ 	.word	0x0000ed60


	//   ....[56]....
        /*0604*/ 	.word	0x0000ed90


	//   ....[57]....
        /*0608*/ 	.word	0x0000edc0


	//   ....[58]....
        /*060c*/ 	.word	0x0000ede0


	//   ....[59]....
        /*0610*/ 	.word	0x0000edf0


	//   ....[60]....
        /*0614*/ 	.word	0x0000f380


	//   ....[61]....
        /*0618*/ 	.word	0x0000f3c0


	//   ....[62]....
        /*061c*/ 	.word	0x0000f400


	//   ....[63]....
        /*0620*/ 	.word	0x0000f440


	//   ....[64]....
        /*0624*/ 	.word	0x0000f9f0


	//   ....[65]....
        /*0628*/ 	.word	0x0000fa00


	//   ....[66]....
        /*062c*/ 	.word	0x0000fac0


	//   ....[67]....
        /*0630*/ 	.word	0x0000fae0


	//   ....[68]....
        /*0634*/ 	.word	0x0000fba0


	//   ....[69]....
        /*0638*/ 	.word	0x0000fbc0


	//   ....[70]....
        /*063c*/ 	.word	0x0000fc90


	//   ....[71]....
        /*0640*/ 	.word	0x0000fcb0


	//   ....[72]....
        /*0644*/ 	.word	0x00010570


	//   ....[73]....
        /*0648*/ 	.word	0x00010590


	//   ....[74]....
        /*064c*/ 	.word	0x00010650


	//   ....[75]....
        /*0650*/ 	.word	0x00010670


	//   ....[76]....
        /*0654*/ 	.word	0x00010730


	//   ....[77]....
        /*0658*/ 	.word	0x00010750


	//   ....[78]....
        /*065c*/ 	.word	0x00010820


	//   ....[79]....
        /*0660*/ 	.word	0x00010840


	//   ....[80]....
        /*0664*/ 	.word	0x00010980


	//   ....[81]....
        /*0668*/ 	.word	0x00010b60


	//   ....[82]....
        /*066c*/ 	.word	0x00010b90


	//   ....[83]....
        /*0670*/ 	.word	0x00010bc0


	//   ....[84]....
        /*0674*/ 	.word	0x00010c00


	//   ....[85]....
        /*0678*/ 	.word	0x00010c30


	//   ....[86]....
        /*067c*/ 	.word	0x00010c70


	//   ....[87]....
        /*0680*/ 	.word	0x00010e00


	//   ....[88]....
        /*0684*/ 	.word	0x00010e30


	//   ....[89]....
        /*0688*/ 	.word	0x00010e60


	//   ....[90]....
        /*068c*/ 	.word	0x00010e90


	//   ....[91]....
        /*0690*/ 	.word	0x00010ec0


	//   ....[92]....
        /*0694*/ 	.word	0x00010f00


	//   ....[93]....
        /*0698*/ 	.word	0x00010fa0


	//   ....[94]....
        /*069c*/ 	.word	0x00011030


	//   ....[95]....
        /*06a0*/ 	.word	0x000110e0


	//   ....[96]....
        /*06a4*/ 	.word	0x00012760


	//   ....[97]....
        /*06a8*/ 	.word	0x000132d0


	//   ....[98]....
        /*06ac*/ 	.word	0x000132f0


	//   ....[99]....
        /*06b0*/ 	.word	0x00013390


	//   ....[100]....
        /*06b4*/ 	.word	0x000133a0


	//   ....[101]....
        /*06b8*/ 	.word	0x00013410


	//   ....[102]....
        /*06bc*/ 	.word	0x00013420


	//   ....[103]....
        /*06c0*/ 	.word	0x00013490


	//   ....[104]....
        /*06c4*/ 	.word	0x000134a0


	//   ....[105]....
        /*06c8*/ 	.word	0x00013510


	//   ....[106]....
        /*06cc*/ 	.word	0x00013520


	//   ....[107]....
        /*06d0*/ 	.word	0x00013590


	//   ....[108]....
        /*06d4*/ 	.word	0x000135a0


	//   ....[109]....
        /*06d8*/ 	.word	0x00013610


	//   ....[110]....
        /*06dc*/ 	.word	0x00013620


	//   ....[111]....
        /*06e0*/ 	.word	0x00013630


	//   ....[112]....
        /*06e4*/ 	.word	0x00013640


	//   ....[113]....
        /*06e8*/ 	.word	0x00015570


	//   ....[114]....
        /*06ec*/ 	.word	0x000155a0


	//   ....[115]....
        /*06f0*/ 	.word	0x000155d0


	//   ....[116]....
        /*06f4*/ 	.word	0x00015600


	//   ....[117]....
        /*06f8*/ 	.word	0x00015630


	//   ....[118]....
        /*06fc*/ 	.word	0x00015640


	//   ....[119]....
        /*0700*/ 	.word	0x00015670


	//   ....[120]....
        /*0704*/ 	.word	0x00015680


	//   ....[121]....
        /*0708*/ 	.word	0x000157c0


	//   ....[122]....
        /*070c*/ 	.word	0x00015800


	//   ....[123]....
        /*0710*/ 	.word	0x00015830


	//   ....[124]....
        /*0714*/ 	.word	0x00015860


	//   ....[125]....
        /*0718*/ 	.word	0x00015890


	//   ....[126]....
        /*071c*/ 	.word	0x000158c0


	//   ....[127]....
        /*0720*/ 	.word	0x00015950


	//   ....[128]....
        /*0724*/ 	.word	0x000159e0


	//   ....[129]....
        /*0728*/ 	.word	0x00015a50


	//   ....[130]....
        /*072c*/ 	.word	0x000160e0


	//   ....[131]....
        /*0730*/ 	.word	0x000166e0


	//   ....[132]....
        /*0734*/ 	.word	0x000168c0


	//   ....[133]....
        /*0738*/ 	.word	0x00016930


	//   ....[134]....
        /*073c*/ 	.word	0x000169a0


	//   ....[135]....
        /*0740*/ 	.word	0x00016a90


	//   ....[136]....
        /*0744*/ 	.word	0x00016af0


	//   ....[137]....
        /*0748*/ 	.word	0x00016bd0


	//   ....[138]....
        /*074c*/ 	.word	0x00016c30


	//   ....[139]....
        /*0750*/ 	.word	0x00016d10


	//   ....[140]....
        /*0754*/ 	.word	0x00016d70


	//   ....[141]....
        /*0758*/ 	.word	0x00016e50


	//   ....[142]....
        /*075c*/ 	.word	0x00016eb0


	//   ....[143]....
        /*0760*/ 	.word	0x00016f90


	//   ....[144]....
        /*0764*/ 	.word	0x00016ff0


	//   ....[145]....
        /*0768*/ 	.word	0x000170c0


	//   ....[146]....
        /*076c*/ 	.word	0x00017120


	//   ....[147]....
        /*0770*/ 	.word	0x000171e0


	//   ....[148]....
        /*0774*/ 	.word	0x00017530


	//----- nvinfo : EIATTR_REG_RECONFIG
	.align		4
.L_1105:
        /*0778*/ 	.byte	0x01, 0x54
	.zero		2


	//----- nvinfo : EIATTR_SYSCALL_OFFSETS
	.align		4
        /*077c*/ 	.byte	0x04, 0x46
        /*077e*/ 	.short	(.L_1107 - .L_1106)


	//   ....[0]....
.L_1106:
        /*0780*/ 	.word	0x00001b10


	//   ....[1]....
        /*0784*/ 	.word	0x000121d0


	//   ....[2]....
        /*0788*/ 	.word	0x00012330


	//   ....[3]....
        /*078c*/ 	.word	0x00012490


	//   ....[4]....
        /*0790*/ 	.word	0x000125d0


	//   ....[5]....
        /*0794*/ 	.word	0x00012f20


	//----- nvinfo : EIATTR_MBARRIER_INSTR_OFFSETS
	.align		4
.L_1107:
        /*0798*/ 	.byte	0x04, 0x39
        /*079a*/ 	.short	(.L_1109 - .L_1108)


	//   ....[0]....
.L_1108:
        /*079c*/ 	.word	0x00000270
        /*07a0*/ 	.word	0x000000ff
        /*07a4*/ 	.word	0x0002e800
        /*07a8*/ 	.short	0x0100
        /*07aa*/ 	.byte	0x08
	.zero		1


	//   ....[1]....
        /*07ac*/ 	.word	0x00000280
        /*07b0*/ 	.word	0x000000ff
        /*07b4*/ 	.word	0x0002e820
        /*07b8*/ 	.short	0x0100
        /*07ba*/ 	.byte	0x08
	.zero		1


	//   ....[2]....
        /*07bc*/ 	.word	0x00000370
        /*07c0*/ 	.word	0x000000ff
        /*07c4*/ 	.word	0x0002e830
        /*07c8*/ 	.short	0x0100
        /*07ca*/ 	.byte	0x08
	.zero		1


	//   ....[3]....
        /*07cc*/ 	.word	0x00000380
        /*07d0*/ 	.word	0x000000ff
        /*07d4*/ 	.word	0x0002e840
        /*07d8*/ 	.short	0x0100
        /*07da*/ 	.byte	0x08
	.zero		1


	//   ....[4]....
        /*07dc*/ 	.word	0x00000390
        /*07e0*/ 	.word	0x000000ff
        /*07e4*/ 	.word	0x0002e838
        /*07e8*/ 	.short	0x0100
        /*07ea*/ 	.byte	0x08
	.zero		1


	//   ....[5]....
        /*07ec*/ 	.word	0x000003a0
        /*07f0*/ 	.word	0x000000ff
        /*07f4*/ 	.word	0x0002e848
        /*07f8*/ 	.short	0x0100
        /*07fa*/ 	.byte	0x08
	.zero		1


	//   ....[6]....
        /*07fc*/ 	.word	0x000004d0
        /*0800*/ 	.word	0x000000ff
        /*0804*/ 	.word	0x0002e850
        /*0808*/ 	.short	0x0100
        /*080a*/ 	.byte	0x08
	.zero		1


	//   ....[7]....
        /*080c*/ 	.word	0x000004e0
        /*0810*/ 	.word	0x000000ff
        /*0814*/ 	.word	0x0002e860
        /*0818*/ 	.short	0x0100
        /*081a*/ 	.byte	0x08
	.zero		1


	//   ....[8]....
        /*081c*/ 	.word	0x000004f0
        /*0820*/ 	.word	0x000000ff
        /*0824*/ 	.word	0x0002e858
        /*0828*/ 	.short	0x0100
        /*082a*/ 	.byte	0x08
	.zero		1


	//   ....[9]....
        /*082c*/ 	.word	0x00000500
        /*0830*/ 	.word	0x000000ff
        /*0834*/ 	.word	0x0002e868
        /*0838*/ 	.short	0x0100
        /*083a*/ 	.byte	0x08
	.zero		1


	//   ....[10]....
        /*083c*/ 	.word	0x000005f0
        /*0840*/ 	.word	0x000000ff
        /*0844*/ 	.word	0x0002e870
        /*0848*/ 	.short	0x0100
        /*084a*/ 	.byte	0x06
	.zero		1


	//   ....[11]....
        /*084c*/ 	.word	0x00000600
        /*0850*/ 	.word	0x000000ff
        /*0854*/ 	.word	0x0002e880
        /*0858*/ 	.short	0x0100
        /*085a*/ 	.byte	0x06
	.zero		1


	//   ....[12]....
        /*085c*/ 	.word	0x00000610
        /*0860*/ 	.word	0x000000ff
        /*0864*/ 	.word	0x0002e878
        /*0868*/ 	.short	0x0100
        /*086a*/ 	.byte	0x06
	.zero		1


	//   ....[13]....
        /*086c*/ 	.word	0x00000620
        /*0870*/ 	.word	0x000000ff
        /*0874*/ 	.word	0x0002e888
        /*0878*/ 	.short	0x0100
        /*087a*/ 	.byte	0x06
	.zero		1


	//   ....[14]....
        /*087c*/ 	.word	0x00000750
        /*0880*/ 	.word	0x000000ff
        /*0884*/ 	.word	0x0002e890
        /*0888*/ 	.short	0x0100
        /*088a*/ 	.byte	0x08
	.zero		1


	//   ....[15]....
        /*088c*/ 	.word	0x00000760
        /*0890*/ 	.word	0x000000ff
        /*0894*/ 	.word	0x0002e8a0
        /*0898*/ 	.short	0x0100
        /*089a*/ 	.byte	0x08
	.zero		1


	//   ....[16]....
        /*089c*/ 	.word	0x00000770
        /*08a0*/ 	.word	0x000000ff
        /*08a4*/ 	.word	0x0002e898
        /*08a8*/ 	.short	0x0100
        /*08aa*/ 	.byte	0x08
	.zero		1


	//   ....[17]....
        /*08ac*/ 	.word	0x00000780
        /*08b0*/ 	.word	0x000000ff
        /*08b4*/ 	.word	0x0002e8a8
        /*08b8*/ 	.short	0x0100
        /*08ba*/ 	.byte	0x08
	.zero		1


	//   ....[18]....
        /*08bc*/ 	.word	0x000008b0
        /*08c0*/ 	.word	0x000000ff
        /*08c4*/ 	.word	0x0002e8b0
        /*08c8*/ 	.short	0x0100
        /*08ca*/ 	.byte	0x08
	.zero		1


	//   ....[19]....
        /*08cc*/ 	.word	0x000008c0
        /*08d0*/ 	.word	0x000000ff
        /*08d4*/ 	.word	0x0002e8c0
        /*08d8*/ 	.short	0x0100
        /*08da*/ 	.byte	0x08
	.zero		1


	//   ....[20]....
        /*08dc*/ 	.word	0x000008d0
        /*08e0*/ 	.word	0x000000ff
        /*08e4*/ 	.word	0x0002e8b8
        /*08e8*/ 	.short	0x0100
        /*08ea*/ 	.byte	0x08
	.zero		1


	//   ....[21]....
        /*08ec*/ 	.word	0x000008e0
        /*08f0*/ 	.word	0x000000ff
        /*08f4*/ 	.word	0x0002e8c8
        /*08f8*/ 	.short	0x0100
        /*08fa*/ 	.byte	0x08
	.zero		1


	//   ....[22]....
        /*08fc*/ 	.word	0x00001b90
        /*0900*/ 	.word	0x000000ff
        /*0904*/ 	.word	0x0002e800
        /*0908*/ 	.short	0x010a
        /*090a*/ 	.byte	0x29
	.zero		1


	//   ....[23]....
        /*090c*/ 	.word	0x00001c10
        /*0910*/ 	.word	0x00000002
        /*0914*/ 	.word	0x0002e830
        /*0918*/ 	.short	0x010a
        /*091a*/ 	.byte	0x3f
	.zero		1


	//   ....[24]....
        /*091c*/ 	.word	0x00001c50
        /*0920*/ 	.word	0x00000002
        /*0924*/ 	.word	0x0002e830
        /*0928*/ 	.short	0x010a
        /*092a*/ 	.byte	0x3f
	.zero		1


	//   ....[25]....
        /*092c*/ 	.word	0x00004850
        /*0930*/ 	.word	0x00000057
        /*0934*/ 	.word	0x00000000
        /*0938*/ 	.short	0x0101
        /*093a*/ 	.byte	0x3f
	.zero		1


	//   ....[26]....
        /*093c*/ 	.word	0x00005b50
        /*0940*/ 	.word	0x000000ff
        /*0944*/ 	.word	0x0002e830
        /*0948*/ 	.short	0x010a
        /*094a*/ 	.byte	0x06
	.zero		1


	//   ....[27]....
        /*094c*/ 	.word	0x00005b90
        /*0950*/ 	.word	0x000000ff
        /*0954*/ 	.word	0x0002e830
        /*0958*/ 	.short	0x010a
        /*095a*/ 	.byte	0x06
	.zero		1


	//   ....[28]....
        /*095c*/ 	.word	0x000067a0
        /*0960*/ 	.word	0x000000ff
        /*0964*/ 	.word	0x0002e850
        /*0968*/ 	.short	0x010a
        /*096a*/ 	.byte	0x06
	.zero		1


	//   ....[29]....
        /*096c*/ 	.word	0x000067e0
        /*0970*/ 	.word	0x000000ff
        /*0974*/ 	.word	0x0002e850
        /*0978*/ 	.short	0x010a
        /*097a*/ 	.byte	0x06
	.zero		1


	//   ....[30]....
        /*097c*/ 	.word	0x000094b0
        /*0980*/ 	.word	0x00000002
        /*0984*/ 	.word	0x00000000
        /*0988*/ 	.short	0x0101
        /*098a*/ 	.byte	0x3f
	.zero		1


	//   ....[31]....
        /*098c*/ 	.word	0x000098e0
        /*0990*/ 	.word	0x000000ff
        /*0994*/ 	.word	0x00000000
        /*0998*/ 	.short	0x0101
        /*099a*/ 	.byte	0x06
	.zero		1


	//   ....[32]....
        /*099c*/ 	.word	0x0000a120
        /*09a0*/ 	.word	0x000000ff
        /*09a4*/ 	.word	0x0002e830
        /*09a8*/ 	.short	0x010a
        /*09aa*/ 	.byte	0x06
	.zero		1


	//   ....[33]....
        /*09ac*/ 	.word	0x0000a160
        /*09b0*/ 	.word	0x000000ff
        /*09b4*/ 	.word	0x0002e830
        /*09b8*/ 	.short	0x010a
        /*09ba*/ 	.byte	0x06
	.zero		1


	//   ....[34]....
        /*09bc*/ 	.word	0x0000ad40
        /*09c0*/ 	.word	0x000000ff
        /*09c4*/ 	.word	0x0002e850
        /*09c8*/ 	.short	0x010a
        /*09ca*/ 	.byte	0x06
	.zero		1


	//   ....[35]....
        /*09cc*/ 	.word	0x0000ad80
        /*09d0*/ 	.word	0x000000ff
        /*09d4*/ 	.word	0x0002e850
        /*09d8*/ 	.short	0x010a
        /*09da*/ 	.byte	0x06
	.zero		1


	//   ....[36]....
        /*09dc*/ 	.word	0x0000cc00
        /*09e0*/ 	.word	0x00000002
        /*09e4*/ 	.word	0x00000000
        /*09e8*/ 	.short	0x0101
        /*09ea*/ 	.byte	0x3f
	.zero		1


	//   ....[37]....
        /*09ec*/ 	.word	0x0000cf10
        /*09f0*/ 	.word	0x000000ff
        /*09f4*/ 	.word	0x00000000
        /*09f8*/ 	.short	0x0101
        /*09fa*/ 	.byte	0x06
	.zero		1


	//   ....[38]....
        /*09fc*/ 	.word	0x0000d690
        /*0a00*/ 	.word	0x000000ff
        /*0a04*/ 	.word	0x0002e850
        /*0a08*/ 	.short	0x010a
        /*0a0a*/ 	.byte	0x04
	.zero		1


	//   ....[39]....
        /*0a0c*/ 	.word	0x0000d6d0
        /*0a10*/ 	.word	0x000000ff
        /*0a14*/ 	.word	0x0002e850
        /*0a18*/ 	.short	0x010a
        /*0a1a*/ 	.byte	0x04
	.zero		1


	//   ....[40]....
        /*0a1c*/ 	.word	0x0000ddb0
        /*0a20*/ 	.word	0x000000ff
        /*0a24*/ 	.word	0x00000000
        /*0a28*/ 	.short	0x0101
        /*0a2a*/ 	.byte	0x04
	.zero		1


	//   ....[41]....
        /*0a2c*/ 	.word	0x0000f9e0
        /*0a30*/ 	.word	0x00000000
        /*0a34*/ 	.word	0x00000000
        /*0a38*/ 	.short	0x0101
        /*0a3a*/ 	.byte	0x3f
	.zero		1


	//   ....[42]....
        /*0a3c*/ 	.word	0x000129c0
        /*0a40*/ 	.word	0x00000004
        /*0a44*/ 	.word	0x0002e880
        /*0a48*/ 	.short	0x010a
        /*0a4a*/ 	.byte	0x3f
	.zero		1


	//   ....[43]....
        /*0a4c*/ 	.word	0x00012b60
        /*0a50*/ 	.word	0x00000004
        /*0a54*/ 	.word	0x0002e840
        /*0a58*/ 	.short	0x010a
        /*0a5a*/ 	.byte	0x3f
	.zero		1


	//   ....[44]....
        /*0a5c*/ 	.word	0x00013720
        /*0a60*/ 	.word	0x00000011
        /*0a64*/ 	.word	0x0002e800
        /*0a68*/ 	.short	0x0107
        /*0a6a*/ 	.byte	0x3f
	.zero		1


	//   ....[45]....
        /*0a6c*/ 	.word	0x00013810
        /*0a70*/ 	.word	0x00000011
        /*0a74*/ 	.word	0x0002e800
        /*0a78*/ 	.short	0x0101
        /*0a7a*/ 	.byte	0x3f
	.zero		1


	//   ....[46]....
        /*0a7c*/ 	.word	0x00013830
        /*0a80*/ 	.word	0x00000011
        /*0a84*/ 	.word	0x0002e820
        /*0a88*/ 	.short	0x010a
        /*0a8a*/ 	.byte	0x3f
	.zero		1


	//   ....[47]....
        /*0a8c*/ 	.word	0x00013b30
        /*0a90*/ 	.word	0x00000004
        /*0a94*/ 	.word	0x0002e880
        /*0a98*/ 	.short	0x010a
        /*0a9a*/ 	.byte	0x3f
	.zero		1


	//   ....[48]....
        /*0a9c*/ 	.word	0x00013d90
        /*0aa0*/ 	.word	0x00000004
        /*0aa4*/ 	.word	0x0002e840
        /*0aa8*/ 	.short	0x010a
        /*0aaa*/ 	.byte	0x3f
	.zero		1


	//   ....[49]....
        /*0aac*/ 	.word	0x00014060
        /*0ab0*/ 	.word	0x00000014
        /*0ab4*/ 	.word	0x0002e870
        /*0ab8*/ 	.short	0x010a
        /*0aba*/ 	.byte	0x3f
	.zero		1


	//   ....[50]....
        /*0abc*/ 	.word	0x000140d0
        /*0ac0*/ 	.word	0x00000014
        /*0ac4*/ 	.word	0x0002e860
        /*0ac8*/ 	.short	0x010a
        /*0aca*/ 	.byte	0x3f
	.zero		1


	//   ....[51]....
        /*0acc*/ 	.word	0x000148a0
        /*0ad0*/ 	.word	0x00000014
        /*0ad4*/ 	.word	0x0002e850
        /*0ad8*/ 	.short	0x0101
        /*0ada*/ 	.byte	0x3f
	.zero		1


	//   ....[52]....
        /*0adc*/ 	.word	0x00014920
        /*0ae0*/ 	.word	0x00000014
        /*0ae4*/ 	.word	0x00000000
        /*0ae8*/ 	.short	0x0101
        /*0aea*/ 	.byte	0x3f
	.zero		1


	//   ....[53]....
        /*0aec*/ 	.word	0x00014b50
        /*0af0*/ 	.word	0x00000010
        /*0af4*/ 	.word	0x0002e870
        /*0af8*/ 	.short	0x010a
        /*0afa*/ 	.byte	0x3f
	.zero		1


	//   ....[54]....
        /*0afc*/ 	.word	0x00014bc0
        /*0b00*/ 	.word	0x00000010
        /*0b04*/ 	.word	0x0002e860
        /*0b08*/ 	.short	0x010a
        /*0b0a*/ 	.byte	0x3f
	.zero		1


	//   ....[55]....
        /*0b0c*/ 	.word	0x00015270
        /*0b10*/ 	.word	0x00000010
        /*0b14*/ 	.word	0x0002e850
        /*0b18*/ 	.short	0x0101
        /*0b1a*/ 	.byte	0x3f
	.zero		1


	//   ....[56]....
        /*0b1c*/ 	.word	0x000152b0
        /*0b20*/ 	.word	0x00000000
        /*0b24*/ 	.word	0x00000000
        /*0b28*/ 	.short	0x0101
        /*0b2a*/ 	.byte	0x3f
	.zero		1


	//   ....[57]....
        /*0b2c*/ 	.word	0x00016060
        /*0b30*/ 	.word	0x00000000
        /*0b34*/ 	.word	0x0002e820
        /*0b38*/ 	.short	0x010a
        /*0b3a*/ 	.byte	0x3f
	.zero		1


	//   ....[58]....
        /*0b3c*/ 	.word	0x00016220
        /*0b40*/ 	.word	0x00000006
        /*0b44*/ 	.word	0x00000000
        /*0b48*/ 	.short	0x010a
        /*0b4a*/ 	.byte	0x3f
	.zero		1


	//   ....[59]....
        /*0b4c*/ 	.word	0x00016290
        /*0b50*/ 	.word	0x00000007
        /*0b54*/ 	.word	0x00000000
        /*0b58*/ 	.short	0x010a
        /*0b5a*/ 	.byte	0x3f
	.zero		1


	//   ....[60]....
        /*0b5c*/ 	.word	0x000162f0
        /*0b60*/ 	.word	0x00000004
        /*0b64*/ 	.word	0x0002e860
        /*0b68*/ 	.short	0x010a
        /*0b6a*/ 	.byte	0x3f
	.zero		1


	//   ....[61]....
        /*0b6c*/ 	.word	0x00016340
        /*0b70*/ 	.word	0x00000003
        /*0b74*/ 	.word	0x0002e860
        /*0b78*/ 	.short	0x010a
        /*0b7a*/ 	.byte	0x3f
	.zero		1


	//   ....[62]....
        /*0b7c*/ 	.word	0x00016380
        /*0b80*/ 	.word	0x00000004
        /*0b84*/ 	.word	0x0002e880
        /*0b88*/ 	.short	0x010a
        /*0b8a*/ 	.byte	0x3f
	.zero		1


	//   ....[63]....
        /*0b8c*/ 	.word	0x000163a0
        /*0b90*/ 	.word	0x00000003
        /*0b94*/ 	.word	0x0002e880
        /*0b98*/ 	.short	0x010a
        /*0b9a*/ 	.byte	0x3f
	.zero		1


	//   ....[64]....
        /*0b9c*/ 	.word	0x00016410
        /*0ba0*/ 	.word	0x00000003
        /*0ba4*/ 	.word	0x0002e800
        /*0ba8*/ 	.short	0x010a
        /*0baa*/ 	.byte	0x3f
	.zero		1


	//   ....[65]....
        /*0bac*/ 	.word	0x00016460
        /*0bb0*/ 	.word	0x00000002
        /*0bb4*/ 	.word	0x0002e830
        /*0bb8*/ 	.short	0x010a
        /*0bba*/ 	.byte	0x3f
	.zero		1


	//   ....[66]....
        /*0bbc*/ 	.word	0x000164c0
        /*0bc0*/ 	.word	0x00000007
        /*0bc4*/ 	.word	0x0002e830
        /*0bc8*/ 	.short	0x010a
        /*0bca*/ 	.byte	0x3f
	.zero		1


	//   ....[67]....
        /*0bcc*/ 	.word	0x00016520
        /*0bd0*/ 	.word	0x00000007
        /*0bd4*/ 	.word	0x0002e850
        /*0bd8*/ 	.short	0x010a
        /*0bda*/ 	.byte	0x3f
	.zero		1


	//   ....[68]....
        /*0bdc*/ 	.word	0x00016580
        /*0be0*/ 	.word	0x00000007
        /*0be4*/ 	.word	0x0002e830
        /*0be8*/ 	.short	0x010a
        /*0bea*/ 	.byte	0x3f
	.zero		1


	//   ....[69]....
        /*0bec*/ 	.word	0x000165e0
        /*0bf0*/ 	.word	0x00000007
        /*0bf4*/ 	.word	0x0002e850
        /*0bf8*/ 	.short	0x010a
        /*0bfa*/ 	.byte	0x3f
	.zero		1


	//   ....[70]....
        /*0bfc*/ 	.word	0x00016640
        /*0c00*/ 	.word	0x00000005
        /*0c04*/ 	.word	0x0002e850
        /*0c08*/ 	.short	0x010a
        /*0c0a*/ 	.byte	0x3f
	.zero		1


	//   ....[71]....
        /*0c0c*/ 	.word	0x00016790
        /*0c10*/ 	.word	0x00000004
        /*0c14*/ 	.word	0x0002e880
        /*0c18*/ 	.short	0x010a
        /*0c1a*/ 	.byte	0x3f
	.zero		1


	//   ....[72]....
        /*0c1c*/ 	.word	0x000167e0
        /*0c20*/ 	.word	0x00000004
        /*0c24*/ 	.word	0x0002e840
        /*0c28*/ 	.short	0x010a
        /*0c2a*/ 	.byte	0x3f
	.zero		1


	//   ....[73]....
        /*0c2c*/ 	.word	0x00017220
        /*0c30*/ 	.word	0x00000011
        /*0c34*/ 	.word	0x0002e820
        /*0c38*/ 	.short	0x010a
        /*0c3a*/ 	.byte	0x3f
	.zero		1


	//   ....[74]....
        /*0c3c*/ 	.word	0x00017270
        /*0c40*/ 	.word	0x00000004
        /*0c44*/ 	.word	0x0002e880
        /*0c48*/ 	.short	0x010a
        /*0c4a*/ 	.byte	0x3f
	.zero		1


	//   ....[75]....
        /*0c4c*/ 	.word	0x000172c0
        /*0c50*/ 	.word	0x00000004
        /*0c54*/ 	.word	0x0002e840
        /*0c58*/ 	.short	0x010a
        /*0c5a*/ 	.byte	0x3f
	.zero		1


	//   ....[76]....
        /*0c5c*/ 	.word	0x00017310
        /*0c60*/ 	.word	0x00000014
        /*0c64*/ 	.word	0x0002e870
        /*0c68*/ 	.short	0x010a
        /*0c6a*/ 	.byte	0x3f
	.zero		1


	//   ....[77]....
        /*0c6c*/ 	.word	0x00017360
        /*0c70*/ 	.word	0x00000014
        /*0c74*/ 	.word	0x0002e860
        /*0c78*/ 	.short	0x010a
        /*0c7a*/ 	.byte	0x3f
	.zero		1


	//   ....[78]....
        /*0c7c*/ 	.word	0x000173b0
        /*0c80*/ 	.word	0x00000010
        /*0c84*/ 	.word	0x0002e870
        /*0c88*/ 	.short	0x010a
        /*0c8a*/ 	.byte	0x3f
	.zero		1


	//   ....[79]....
        /*0c8c*/ 	.word	0x00017400
        /*0c90*/ 	.word	0x00000010
        /*0c94*/ 	.word	0x0002e860
        /*0c98*/ 	.short	0x010a
        /*0c9a*/ 	.byte	0x3f
	.zero		1


	//   ....[80]....
        /*0c9c*/ 	.word	0x00017450
        /*0ca0*/ 	.word	0x00000000
        /*0ca4*/ 	.word	0x0002e820
        /*0ca8*/ 	.short	0x010a
        /*0caa*/ 	.byte	0x3f
	.zero		1


	//   ....[81]....
        /*0cac*/ 	.word	0x000175f0
        /*0cb0*/ 	.word	0x00000006
        /*0cb4*/ 	.word	0x00000000
        /*0cb8*/ 	.short	0x010a
        /*0cba*/ 	.byte	0x3f
	.zero		1


	//   ....[82]....
        /*0cbc*/ 	.word	0x00017640
        /*0cc0*/ 	.word	0x00000007
        /*0cc4*/ 	.word	0x00000000
        /*0cc8*/ 	.short	0x010a
        /*0cca*/ 	.byte	0x3f
	.zero		1


	//   ....[83]....
        /*0ccc*/ 	.word	0x00017690
        /*0cd0*/ 	.word	0x00000004
        /*0cd4*/ 	.word	0x0002e860
        /*0cd8*/ 	.short	0x010a
        /*0cda*/ 	.byte	0x3f
	.zero		1


	//   ....[84]....
        /*0cdc*/ 	.word	0x000176e0
        /*0ce0*/ 	.word	0x00000003
        /*0ce4*/ 	.word	0x0002e860
        /*0ce8*/ 	.short	0x010a
        /*0cea*/ 	.byte	0x3f
	.zero		1


	//   ....[85]....
        /*0cec*/ 	.word	0x00017730
        /*0cf0*/ 	.word	0x00000004
        /*0cf4*/ 	.word	0x0002e880
        /*0cf8*/ 	.short	0x010a
        /*0cfa*/ 	.byte	0x3f
	.zero		1


	//----- nvinfo : EIATTR_NUM_MBARRIERS
	.align		4
.L_1109:
        /*0cfc*/ 	.byte	0x03, 0x38
        /*0cfe*/ 	.short	0x0016


	//----- nvinfo : EIATTR_EXIT_INSTR_OFFSETS
	.align		4
        /*0d00*/ 	.byte	0x04, 0x1c
        /*0d02*/ 	.short	(.L_1111 - .L_1110)


	//   ....[0]....
.L_1110:
        /*0d04*/ 	.word	0x00000a80


	//   ....[1]....
        /*0d08*/ 	.word	0x00010930


	//   ....[2]....
        /*0d0c*/ 	.word	0x000163f0


	//----- nvinfo : EIATTR_MAX_THREADS
	.align		4
.L_1111:
        /*0d10*/ 	.byte	0x04, 0x05
        /*0d12*/ 	.short	(.L_1113 - .L_1112)
.L_1112:
        /*0d14*/ 	.word	0x00000180
        /*0d18*/ 	.word	0x00000001
        /*0d1c*/ 	.word	0x00000001


	//----- nvinfo : EIATTR_CRS_STACK_SIZE
	.align		4
.L_1113:
        /*0d20*/ 	.byte	0x04, 0x1e
        /*0d22*/ 	.short	(.L_1115 - .L_1114)
.L_1114:
        /*0d24*/ 	.word	0x00000000


	//----- nvinfo : EIATTR_CBANK_PARAM_SIZE
	.align		4
.L_1115:
        /*0d28*/ 	.byte	0x03, 0x19
        /*0d2a*/ 	.short	0x0af0


	//----- nvinfo : EIATTR_PARAM_CBANK
	.align		4
        /*0d2c*/ 	.byte	0x04, 0x0a
        /*0d2e*/ 	.short	(.L_1117 - .L_1116)
	.align		4
.L_1116:
        /*0d30*/ 	.word	index@(.nv.constant0._ZN7cutlass13device_kernelIN5flash11enable_sm90INS1_16FlashAttnFwdSm90INS1_25CollectiveMainloopFwdSm90ILi2EN4cute5tupleIJNS5_1CILi1EEES8_S8_EEENS6_IJNS7_ILi128EEENS7_ILi224EEESA_EEELi128ENS_12float_e4m3_tEfNS_4arch4Sm90ELb1ELb0ELb0ELb1ELb0ELb0ELb0ELb1ELb1ELb1ELb0ELb0EEENS1_21CollectiveEpilogueFwdINS6_IJSA_SA_SB_EEES9_NS_10bfloat16_tESF_Li256ELb1ELb1ELb0ELb1EEENS1_36VarlenDynamicPersistentTileSchedulerILi128ELi224ELi256ELi128ELb0ELb1ELb1ELb1ELb1ELb1EEEEEEEEEvNT_6ParamsE)
        /*0d34*/ 	.short	0x0210
        /*0d36*/ 	.short	0x0af0


	//----- nvinfo : EIATTR_SW_WAR
	.align		4
.L_1117:
        /*0d38*/ 	.byte	0x04, 0x36
        /*0d3a*/ 	.short	(.L_1119 - .L_1118)
.L_1118:
        /*0d3c*/ 	.word	0x00000008
.L_1119:


//--------------------- .nv.info._ZN7cutlass13device_kernelIN5flash11enable_sm90INS1_16FlashAttnFwdSm90INS1_25CollectiveMainloopFwdSm90ILi2EN4cute5tupleIJNS5_1CILi1EEES8_S8_EEENS6_IJNS7_ILi128EEENS7_ILi224EEESA_EEELi128ENS_12float_e4m3_tEfNS_4arch4Sm90ELb1ELb0ELb0ELb1ELb0ELb1ELb0ELb1ELb1ELb1ELb0ELb0EEENS1_21CollectiveEpilogueFwdINS6_IJSA_SA_SB_EEES9_NS_10bfloat16_tESF_Li256ELb1ELb1ELb0ELb1EEENS1_36VarlenDynamicPersistentTileSchedulerILi128ELi224ELi256ELi128ELb0ELb1ELb1ELb1ELb1ELb1EEEEEEEEEvNT_6ParamsE --------------------------
	.section	.nv.info._ZN7cutlass13device_kernelIN5flash11enable_sm90INS1_16FlashAttnFwdSm90INS1_25CollectiveMainloopFwdSm90ILi2EN4cute5tupleIJNS5_1CILi1EEES8_S8_EEENS6_IJNS7_ILi128EEENS7_ILi224EEESA_EEELi128ENS_12float_e4m3_tEfNS_4arch4Sm90ELb1ELb0ELb0ELb1ELb0ELb1ELb0ELb1ELb1ELb1ELb0ELb0EEENS1_21CollectiveEpilogueFwdINS6_IJSA_SA_SB_EEES9_NS_10bfloat16_tESF_Li256ELb1ELb1ELb0ELb1EEENS1_36VarlenDynamicPersistentTileSchedulerILi128ELi224ELi256ELi128ELb0ELb1ELb1ELb1ELb1ELb1EEEEEEEEEvNT_6ParamsE,"",@"SHT_CUDA_INFO"
	.sectionflags	@""
	.align	4


	//----- nvinfo : EIATTR_CUDA_API_VERSION
	.align		4
        /*0000*/ 	.byte	0x04, 0x37
        /*0002*/ 	.short	(.L_1121 - .L_1120)
.L_1120:
        /*0004*/ 	.word	0x00000082


	//----- nvinfo : EIATTR_KPARAM_INFO
	.align		4
.L_1121:
        /*0008*/ 	.byte	0x04, 0x17
        /*000a*/ 	.short	(.L_1123 - .L_1122)
.L_1122:
        /*000c*/ 	.word	0x00000000
        /*0010*/ 	.short	0x0000
        /*0012*/ 	.short	0x0070
        /*0014*/ 	.byte	0x00, 0xf0, 0x01, 0x2a


	//----- nvinfo : EIATTR_SPARSE_MMA_MASK
	.align		4
.L_1123:
        /*0018*/ 	.byte	0x03, 0x50
        /*001a*/ 	.short	0x0000


	//----- nvinfo : EIATTR_MAXREG_COUNT
	.align		4
        /*001c*/ 	.byte	0x03, 0x1b
        /*001e*/ 	.short	0x00a8


	//----- nvinfo : EIATTR_NUM_BARRIERS
	.align		4
        /*0020*/ 	.byte	0x02, 0x4c
        /*0022*/ 	.byte	0x10
	.zero		1


	//----- nvinfo : EIATTR_EXTERNS
	.align		4
        /*0024*/ 	.byte	0x04, 0x0f
        /*0026*/ 	.short	(.L_1125 - .L_1124)


	//   ....[0]....
	.align		4
.L_1124:
        /*0028*/ 	.word	index@(__assertfail)


	//----- nvinfo : EIATTR_ANNOTATIONS
	.align		4
.L_1125:
        /*002c*/ 	.byte	0x04, 0x55
        /*002e*/ 	.short	(.L_1127 - .L_1126)


	//   ....[0]....
.L_1126:
        /* <DEDUP_REMOVED lines=176> */


	//----- nvinfo : EIATTR_MERCURY_ISA_VERSION
	.align		4
.L_1127:
        /*0b20*/ 	.byte	0x03, 0x5f
        /*0b22*/ 	.short	0x0101


	//----- nvinfo : EIATTR_UNUSED_LOAD_BYTE_OFFSET
	.align		4
        /*0b24*/ 	.byte	0x04, 0x44
        /*0b26*/ 	.short	(.L_1129 - .L_1128)


	//   ....[0]....
.L_1128:
        /*0b28*/ 	.word	0x00000ae0
        /*0b2c*/ 	.word	0x0000fff0


	//   ....[1]....
        /*0b30*/ 	.word	0x000208d0
        /*0b34*/ 	.word	0x0000fff0


	//----- nvinfo : EIATTR_INT_WARP_WIDE_INSTR_OFFSETS
	.align		4
.L_1129:
        /*0b38*/ 	.byte	0x04, 0x31
        /*0b3a*/ 	.short	(.L_1131 - .L_1130)


	//   ....[0]....
.L_1130:
        /*0b3c*/ 	.word	0x00000190


	//   ....[1]....
        /*0b40*/ 	.word	0x000001d0


	//   ....[2]....
        /*0b44*/ 	.word	0x00000240


	//   ....[3]....
        /*0b48*/ 	.word	0x00025ae0


	//   ....[4]....
        /*0b4c*/ 	.word	0x00025b50


	//   ....[5]....
        /*0b50*/ 	.word	0x00028b20


	//   ....[6]....
        /*0b54*/ 	.word	0x00028b90


	//----- nvinfo : EIATTR_COOP_GROUP_MASK_REGIDS
	.align		4
.L_1131:
        /*0b58*/ 	.byte	0x04, 0x29
        /*0b5a*/ 	.short	(.L_1133 - .L_1132)


	//   ....[0]....
.L_1132:
        /*0b5c*/ 	.word	0xffffffff


	//   ....[1]....
        /*0b60*/ 	.word	0xffffffff


	//   ....[2]....
        /*0b64*/ 	.word	0xffffffff


	//   ....[3]....
        /*0b68*/ 	.word	0xffffffff


	//   ....[4]....
        /*0b6c*/ 	.word	0xffffffff


	//   ....[5]....
        /*0b70*/ 	.word	0xffffffff


	//   ....[6]....
        /*0b74*/ 	.word	0xffffffff


	//   ....[7]....
        /*0b78*/ 	.word	0xffffffff


	//   ....[8]....
        /*0b7c*/ 	.word	0xffffffff


	//   ....[9]....
        /*0b80*/ 	.word	0xffffffff


	//   ....[10]....
        /*0b84*/ 	.word	0xffffffff


	//   ....[11]....
        /*0b88*/ 	.word	0xffffffff


	//   ....[12]....
        /*0b8c*/ 	.word	0xffffffff


	//   ....[13]....
        /*0b90*/ 	.word	0xffffffff


	//   ....[14]....
        /*0b94*/ 	.word	0xffffffff


	//   ....[15]....
        /*0b98*/ 	.word	0xffffffff


	//   ....[16]....
        /*0b9c*/ 	.word	0xffffffff


	//   ....[17]....
        /*0ba0*/ 	.word	0xffffffff


	//   ....[18]....
        /*0ba4*/ 	.word	0xffffffff


	//   ....[19]....
        /*0ba8*/ 	.word	0xffffffff


	//   ....[20]....
        /*0bac*/ 	.word	0xffffffff


	//   ....[21]....
        /*0bb0*/ 	.word	0xffffffff


	//   ....[22]....
        /*0bb4*/ 	.word	0xffffffff


	//   ....[23]....
        /*0bb8*/ 	.word	0xffffffff


	//   ....[24]....
        /*0bbc*/ 	.word	0xffffffff


	//   ....[25]....
        /*0bc0*/ 	.word	0xffffffff


	//   ....[26]....
        /*0bc4*/ 	.word	0xffffffff


	//   ....[27]....
        /*0bc8*/ 	.word	0xffffffff


	//   ....[28]....
        /*0bcc*/ 	.word	0xffffffff


	//   ....[29]....
        /*0bd0*/ 	.word	0xffffffff


	//   ....[30]....
        /*0bd4*/ 	.word	0xffffffff


	//   ....[31]....
        /*0bd8*/ 	.word	0xffffffff


	//   ....[32]....
        /*0bdc*/ 	.word	0xffffffff


	//   ....[33]....
        /*0be0*/ 	.word	0xffffffff


	//   ....[34]....
        /*0be4*/ 	.word	0xffffffff


	//   ....[35]....
        /*0be8*/ 	.word	0xffffffff


	//   ....[36]....
        /*0bec*/ 	.word	0xffffffff


	//   ....[37]....
        /*0bf0*/ 	.word	0xffffffff


	//   ....[38]....
        /*0bf4*/ 	.word	0xffffffff


	//   ....[39]....
        /*0bf8*/ 	.word	0xffffffff


	//   ....[40]....
        /*0bfc*/ 	.word	0xffffffff


	//   ....[41]....
        /*0c00*/ 	.word	0xffffffff


	//   ....[42]....
        /*0c04*/ 	.word	0xffffffff


	//   ....[43]....
        /*0c08*/ 	.word	0xffffffff


	//   ....[44]....
        /*0c0c*/ 	.word	0xffffffff


	//   ....[45]....
        /*0c10*/ 	.word	0xffffffff


	//   ....[46]....
        /*0c14*/ 	.word	0xffffffff


	//   ....[47]....
        /*0c18*/ 	.word	0xffffffff


	//   ....[48]....
        /*0c1c*/ 	.word	0xffffffff


	//   ....[49]....
        /*0c20*/ 	.word	0xffffffff


	//   ....[50]....
        /*0c24*/ 	.word	0xffffffff


	//   ....[51]....
        /*0c28*/ 	.word	0xffffffff


	//   ....[52]....
        /*0c2c*/ 	.word	0xffffffff


	//   ....[53]....
        /*0c30*/ 	.word	0xffffffff


	//   ....[54]....
        /*0c34*/ 	.word	0xffffffff


	//   ....[55]....
        /*0c38*/ 	.word	0xffffffff


	//   ....[56]....
        /*0c3c*/ 	.word	0xffffffff


	//   ....[57]....
        /*0c40*/ 	.word	0xffffffff


	//   ....[58]....
        /*0c44*/ 	.word	0xffffffff


	//   ....[59]....
        /*0c48*/ 	.word	0xffffffff


	//   ....[60]....
        /*0c4c*/ 	.word	0xffffffff


	//   ....[61]....
        /*0c50*/ 	.word	0xffffffff


	//   ....[62]....
        /*0c54*/ 	.word	0xffffffff


	//   ....[63]....
        /*0c58*/ 	.word	0xffffffff


	//   ....[64]....
        /*0c5c*/ 	.word	0xffffffff


	//   ....[65]....
        /*0c60*/ 	.word	0xffffffff


	//   ....[66]....
        /*0c64*/ 	.word	0xffffffff


	//   ....[67]....
        /*0c68*/ 	.word	0xffffffff


	//   ....[68]....
        /*0c6c*/ 	.word	0xffffffff


	//   ....[69]....
        /*0c70*/ 	.word	0xffffffff


	//   ....[70]....
        /*0c74*/ 	.word	0xffffffff


	//   ....[71]....
        /*0c78*/ 	.word	0xffffffff


	//   ....[72]....
        /*0c7c*/ 	.word	0xffffffff


	//   ....[73]....
        /*0c80*/ 	.word	0xffffffff


	//   ....[74]....
        /*0c84*/ 	.word	0xffffffff


	//   ....[75]....
        /*0c88*/ 	.word	0xffffffff


	//   ....[76]....
        /*0c8c*/ 	.word	0xffffffff


	//   ....[77]....
        /*0c90*/ 	.word	0xffffffff


	//   ....[78]....
        /*0c94*/ 	.word	0xffffffff


	//   ....[79]....
        /*0c98*/ 	.word	0xffffffff


	//   ....[80]....
        /*0c9c*/ 	.word	0xffffffff


	//   ....[81]....
        /*0ca0*/ 	.word	0xffffffff


	//   ....[82]....
        /*0ca4*/ 	.word	0xffffffff


	//   ....[83]....
        /*0ca8*/ 	.word	0xffffffff


	//   ....[84]....
        /*0cac*/ 	.word	0xffffffff


	//   ....[85]....
        /*0cb0*/ 	.word	0xffffffff


	//   ....[86]....
        /*0cb4*/ 	.word	0xffffffff


	//   ....[87]....
        /*0cb8*/ 	.word	0xffffffff


	//   ....[88]....
        /*0cbc*/ 	.word	0xffffffff


	//   ....[89]....
        /*0cc0*/ 	.word	0xffffffff


	//   ....[90]....
        /*0cc4*/ 	.word	0xffffffff


	//   ....[91]....
        /*0cc8*/ 	.word	0xffffffff


	//   ....[92]....
        /*0ccc*/ 	.word	0xffffffff


	//   ....[93]....
        /*0cd0*/ 	.word	0xffffffff


	//   ....[94]....
        /*0cd4*/ 	.word	0xffffffff


	//   ....[95]....
        /*0cd8*/ 	.word	0xffffffff


	//   ....[96]....
        /*0cdc*/ 	.word	0xffffffff


	//   ....[97]....
        /*0ce0*/ 	.word	0xffffffff


	//   ....[98]....
        /*0ce4*/ 	.word	0xffffffff


	//   ....[99]....
        /*0ce8*/ 	.word	0xffffffff


	//   ....[100]....
        /*0cec*/ 	.word	0xffffffff


	//   ....[101]....
        /*0cf0*/ 	.word	0xffffffff


	//   ....[102]....
        /*0cf4*/ 	.word	0xffffffff


	//   ....[103]....
        /*0cf8*/ 	.word	0xffffffff


	//   ....[104]....
        /*0cfc*/ 	.word	0xffffffff


	//   ....[105]....
        /*0d00*/ 	.word	0xffffffff


	//   ....[106]....
        /*0d04*/ 	.word	0xffffffff


	//   ....[107]....
        /*0d08*/ 	.word	0xffffffff


	//   ....[108]....
        /*0d0c*/ 	.word	0xffffffff


	//   ....[109]....
        /*0d10*/ 	.word	0xffffffff


	//   ....[110]....
        /*0d14*/ 	.word	0xffffffff


	//   ....[111]....
        /*0d18*/ 	.word	0xffffffff


	//   ....[112]....
        /*0d1c*/ 	.word	0xffffffff


	//   ....[113]....
        /*0d20*/ 	.word	0xffffffff


	//   ....[114]....
        /*0d24*/ 	.word	0xffffffff


	//   ....[115]....
        /*0d28*/ 	.word	0xffffffff


	//   ....[116]....
        /*0d2c*/ 	.word	0xffffffff


	//   ....[117]....
        /*0d30*/ 	.word	0xffffffff


	//   ....[118]....
        /*0d34*/ 	.word	0xffffffff


	//   ....[119]....
        /*0d38*/ 	.word	0xffffffff


	//   ....[120]....
        /*0d3c*/ 	.word	0xffffffff


	//   ....[121]....
        /*0d40*/ 	.word	0xffffffff


	//   ....[122]....
        /*0d44*/ 	.word	0xffffffff


	//   ....[123]....
        /*0d48*/ 	.word	0xffffffff


	//   ....[124]....
        /*0d4c*/ 	.word	0xffffffff


	//   ....[125]....
        /*0d50*/ 	.word	0xffffffff


	//   ....[126]....
        /*0d54*/ 	.word	0xffffffff


	//   ....[127]....
        /*0d58*/ 	.word	0xffffffff


	//   ....[128]....
        /*0d5c*/ 	.word	0xffffffff


	//   ....[129]....
        /*0d60*/ 	.word	0xffffffff


	//   ....[130]....
        /*0d64*/ 	.word	0xffffffff


	//   ....[131]....
        /*0d68*/ 	.word	0xffffffff


	//   ....[132]....
        /*0d6c*/ 	.word	0xffffffff


	//   ....[133]....
        /*0d70*/ 	.word	0xffffffff


	//   ....[134]....
        /*0d74*/ 	.word	0xffffffff


	//   ....[135]....
        /*0d78*/ 	.word	0xffffffff


	//   ....[136]....
        /*0d7c*/ 	.word	0xffffffff


	//   ....[137]....
        /*0d80*/ 	.word	0xffffffff


	//   ....[138]....
        /*0d84*/ 	.word	0xffffffff


	//   ....[139]....
        /*0d88*/ 	.word	0xffffffff


	//   ....[140]....
        /*0d8c*/ 	.word	0xffffffff


	//   ....[141]....
        /*0d90*/ 	.word	0xffffffff


	//   ....[142]....
        /*0d94*/ 	.word	0xffffffff


	//   ....[143]....
        /*0d98*/ 	.word	0xffffffff


	//   ....[144]....
        /*0d9c*/ 	.word	0xffffffff


	//   ....[145]....
        /*0da0*/ 	.word	0xffffffff


	//   ....[146]....
        /*0da4*/ 	.word	0xffffffff


	//   ....[147]....
        /*0da8*/ 	.word	0xffffffff


	//   ....[148]....
        /*0dac*/ 	.word	0x0500000f


	//   ....[149]....
        /*0db0*/ 	.word	0x0500000f


	//   ....[150]....
        /*0db4*/ 	.word	0x0500000f


	//   ....[151]....
        /*0db8*/ 	.word	0x0500000f


	//   ....[152]....
        /*0dbc*/ 	.word	0x0500000f


	//   ....[153]....
        /*0dc0*/ 	.word	0x0500000f


	//   ....[154]....
        /*0dc4*/ 	.word	0x0500000f


	//   ....[155]....
        /*0dc8*/ 	.word	0x0500000f


	//   ....[156]....
        /*0dcc*/ 	.word	0x0500000f


	//   ....[157]....
        /*0dd0*/ 	.word	0x0500000f


	//   ....[158]....
        /*0dd4*/ 	.word	0x0500000f


	//   ....[159]....
        /*0dd8*/ 	.word	0x0500000f


	//   ....[160]....
        /*0ddc*/ 	.word	0x0500000f


	//   ....[161]....
        /*0de0*/ 	.word	0x0500000f


	//   ....[162]....
        /*0de4*/ 	.word	0x0500000f


	//   ....[163]....
        /*0de8*/ 	.word	0x0500000f


	//   ....[164]....
        /*0dec*/ 	.word	0x0500000f


	//   ....[165]....
        /*0df0*/ 	.word	0x0500000f


	//   ....[166]....
        /*0df4*/ 	.word	0x0500000f


	//   ....[167]....
        /*0df8*/ 	.word	0x0500000f


	//   ....[168]....
        /*0dfc*/ 	.word	0x0500000f


	//   ....[169]....
        /*0e00*/ 	.word	0x0500000f


	//   ....[170]....
        /*0e04*/ 	.word	0x0500000f


	//   ....[171]....
        /*0e08*/ 	.word	0x0500000f


	//   ....[172]....
        /*0e0c*/ 	.word	0x0500000f


	//   ....[173]....
        /*0e10*/ 	.word	0x0500000f


	//   ....[174]....
        /*0e14*/ 	.word	0x0500000f


	//   ....[175]....
        /*0e18*/ 	.word	0x0500000f


	//   ....[176]....
        /*0e1c*/ 	.word	0x0500000f


	//   ....[177]....
        /*0e20*/ 	.word	0x0500000f


	//   ....[178]....
        /*0e24*/ 	.word	0x0500000f


	//   ....[179]....
        /*0e28*/ 	.word	0x0500000f


	//   ....[180]....
        /*0e2c*/ 	.word	0x0500000f


	//   ....[181]....
        /*0e30*/ 	.word	0x0500000f


	//   ....[182]....
        /*0e34*/ 	.word	0x0500000f


	//   ....[183]....
        /*0e38*/ 	.word	0x0500000f


	//   ....[184]....
        /*0e3c*/ 	.word	0x0500000f


	//   ....[185]....
        /*0e40*/ 	.word	0x0500000f


	//   ....[186]....
        /*0e44*/ 	.word	0x0500000f


	//   ....[187]....
        /*0e48*/ 	.word	0x0500000f


	//   ....[188]....
        /*0e4c*/ 	.word	0x0500000f


	//   ....[189]....
        /*0e50*/ 	.word	0x0500000f


	//   ....[190]....
        /*0e54*/ 	.word	0x0500000f


	//   ....[191]....
        /*0e58*/ 	.word	0x0500000f


	//   ....[192]....
        /*0e5c*/ 	.word	0x0500000f


	//   ....[193]....
        /*0e60*/ 	.word	0x0500000f


	//   ....[194]....
        /*0e64*/ 	.word	0x0500000f


	//   ....[195]....
        /*0e68*/ 	.word	0x0500000f


	//   ....[196]....
        /*0e6c*/ 	.word	0x0500000f


	//   ....[197]....
        /*0e70*/ 	.word	0x0500000f


	//   ....[198]....
        /*0e74*/ 	.word	0x0500000f


	//   ....[199]....
        /*0e78*/ 	.word	0x0500000f


	//   ....[200]....
        /*0e7c*/ 	.word	0x0500000f


	//   ....[201]....
        /*0e80*/ 	.word	0x0500000f


	//   ....[202]....
        /*0e84*/ 	.word	0x0500000f


	//   ....[203]....
        /*0e88*/ 	.word	0x0500000f


	//   ....[204]....
        /*0e8c*/ 	.word	0x0500000f


	//   ....[205]....
        /*0e90*/ 	.word	0x0500000f


	//   ....[206]....
        /*0e94*/ 	.word	0x0500000f


	//   ....[207]....
        /*0e98*/ 	.word	0x0500000f


	//   ....[208]....
        /*0e9c*/ 	.word	0x0500000f


	//   ....[209]....
        /*0ea0*/ 	.word	0x0500000f


	//   ....[210]....
        /*0ea4*/ 	.word	0x0500000f


	//   ....[211]....
        /*0ea8*/ 	.word	0x0500000f


	//   ....[212]....
        /*0eac*/ 	.word	0x0500000f


	//   ....[213]....
        /*0eb0*/ 	.word	0x0500000f


	//   ....[214]....
        /*0eb4*/ 	.word	0x0500000f


	//   ....[215]....
        /*0eb8*/ 	.word	0x0500000f


	//   ....[216]....
        /*0ebc*/ 	.word	0x0500000f


	//   ....[217]....
        /*0ec0*/ 	.word	0x0500000f


	//   ....[218]....
        /*0ec4*/ 	.word	0x0500000f


	//   ....[219]....
        /*0ec8*/ 	.word	0x0500000f


	//   ....[220]....
        /*0ecc*/ 	.word	0x0500000f


	//   ....[221]....
        /*0ed0*/ 	.word	0x0500000f


	//   ....[222]....
        /*0ed4*/ 	.word	0x0500000f


	//   ....[223]....
        /*0ed8*/ 	.word	0x0500000f


	//   ....[224]....
        /*0edc*/ 	.word	0x0500000f


	//   ....[225]....
        /*0ee0*/ 	.word	0x0500000f


	//   ....[226]....
        /*0ee4*/ 	.word	0x0500000f


	//   ....[227]....
        /*0ee8*/ 	.word	0x0500000f


	//   ....[228]....
        /*0eec*/ 	.word	0x0500000f


	//   ....[229]....
        /*0ef0*/ 	.word	0x0500000f


	//   ....[230]....
        /*0ef4*/ 	.word	0x0500000f


	//   ....[231]....
        /*0ef8*/ 	.word	0x0500000f


	//   ....[232]....
        /*0efc*/ 	.word	0x0500000f


	//   ....[233]....
        /*0f00*/ 	.word	0x0500000f


	//   ....[234]....
        /*0f04*/ 	.word	0x0500000f


	//   ....[235]....
        /*0f08*/ 	.word	0x0500000f


	//   ....[236]....
        /*0f0c*/ 	.word	0x0500000f


	//   ....[237]....
        /*0f10*/ 	.word	0x0500000f


	//   ....[238]....
        /*0f14*/ 	.word	0x0500000f


	//   ....[239]....
        /*0f18*/ 	.word	0x0500000f


	//   ....[240]....
        /*0f1c*/ 	.word	0x0500000f


	//----- nvinfo : EIATTR_COOP_GROUP_INSTR_OFFSETS
	.align		4
.L_1133:
        /*0f20*/ 	.byte	0x04, 0x28
        /*0f22*/ 	.short	(.L_1135 - .L_1134)


	//   ....[0]....
.L_1134:
        /*0f24*/ 	.word	0x00000070


	//   ....[1]....
        /*0f28*/ 	.word	0x000001a0


	//   ....[2]....
        /*0f2c*/ 	.word	0x000001f0


	//   ....[3]....
        /*0f30*/ 	.word	0x00000420


	//   ....[4]....
        /*0f34*/ 	.word	0x00000580


	//   ....[5]....
        /*0f38*/ 	.word	0x000006a0


	//   ....[6]....
        /*0f3c*/ 	.word	0x00000800


	//   ....[7]....
        /*0f40*/ 	.word	0x0000d200


	//   ....[8]....
        /*0f44*/ 	.word	0x0000d9a0


	//   ....[9]....
        /*0f48*/ 	.word	0x0000d9b0


	//   ....[10]....
        /*0f4c*/ 	.word	0x0000d9c0


	//   ....[11]....
        /*0f50*/ 	.word	0x0000d9d0


	//   ....[12]....
        /*0f54*/ 	.word	0x0000dc00


	//   ....[13]....
        /*0f58*/ 	.word	0x0000dc10


	//   ....[14]....
        /*0f5c*/ 	.word	0x0000dc20


	//   ....[15]....
        /*0f60*/ 	.word	0x0000dc30


	//   ....[16]....
        /*0f64*/ 	.word	0x00010180


	//   ....[17]....
        /*0f68*/ 	.word	0x00010190


	//   ....[18]....
        /*0f6c*/ 	.word	0x000101a0


	//   ....[19]....
        /*0f70*/ 	.word	0x000101b0


	//   ....[20]....
        /*0f74*/ 	.word	0x000102b0


	//   ....[21]....
        /*0f78*/ 	.word	0x000102d0


	//   ....[22]....
        /*0f7c*/ 	.word	0x000102e0


	//   ....[23]....
        /*0f80*/ 	.word	0x000102f0


	//   ....[24]....
        /*0f84*/ 	.word	0x00013700


	//   ....[25]....
        /*0f88*/ 	.word	0x000143c0


	//   ....[26]....
        /*0f8c*/ 	.word	0x000143d0


	//   ....[27]....
        /*0f90*/ 	.word	0x000143f0


	//   ....[28]....
        /*0f94*/ 	.word	0x000150c0


	//   ....[29]....
        /*0f98*/ 	.word	0x000150f0


	//   ....[30]....
        /*0f9c*/ 	.word	0x00018400


	//   ....[31]....
        /*0fa0*/ 	.word	0x00019020


	//   ....[32]....
        /*0fa4*/ 	.word	0x00019050


	//   ....[33]....
        /*0fa8*/ 	.word	0x00019150


	//   ....[34]....
        /*0fac*/ 	.word	0x0001a190


	//   ....[35]....
        /*0fb0*/ 	.word	0x0001a200


	//   ....[36]....
        /*0fb4*/ 	.word	0x0001dac0


	//   ....[37]....
        /*0fb8*/ 	.word	0x0001daf0


	//   ....[38]....
        /*0fbc*/ 	.word	0x0001dbd0


	//   ....[39]....
        /*0fc0*/ 	.word	0x0001dcb0


	//   ....[40]....
        /*0fc4*/ 	.word	0x000200a0


	//   ....[41]....
        /*0fc8*/ 	.word	0x00020100


	//   ....[42]....
        /*0fcc*/ 	.word	0x00020120


	//   ....[43]....
        /*0fd0*/ 	.word	0x00020140


	//   ....[44]....
        /*0fd4*/ 	.word	0x00020f50


	//   ....[45]....
        /*0fd8*/ 	.word	0x00020f80


	//   ....[46]....
        /*0fdc*/ 	.word	0x00020fb0


	//   ....[47]....
        /*0fe0*/ 	.word	0x00020fe0


	//   ....[48]....
        /*0fe4*/ 	.word	0x00021010


	//   ....[49]....
        /*0fe8*/ 	.word	0x00021040


	//   ....[50]....
        /*0fec*/ 	.word	0x00021070


	//   ....[51]....
        /*0ff0*/ 	.word	0x000210a0


	//   ....[52]....
        /*0ff4*/ 	.word	0x000210d0


	//   ....[53]....
        /*0ff8*/ 	.word	0x00021100


	//   ....[54]....
        /*0ffc*/ 	.word	0x00021130


	//   ....[55]....
        /*1000*/ 	.word	0x00021160


	//   ....[56]....
        /*1004*/ 	.word	0x00021190


	//   ....[57]....
        /*1008*/ 	.word	0x000211c0


	//   ....[58]....
        /*100c*/ 	.word	0x000211f0


	//   ....[59]....
        /*1010*/ 	.word	0x00021220


	//   ....[60]....
        /*1014*/ 	.word	0x00021250


	//   ....[61]....
        /*1018*/ 	.word	0x00021280


	//   ....[62]....
        /*101c*/ 	.word	0x000212b0


	//   ....[63]....
        /*1020*/ 	.word	0x000212e0


	//   ....[64]....
        /*1024*/ 	.word	0x00021310


	//   ....[65]....
        /*1028*/ 	.word	0x00021340


	//   ....[66]....
        /*102c*/ 	.word	0x00021370


	//   ....[67]....
        /*1030*/ 	.word	0x00021390


	//   ....[68]....
        /*1034*/ 	.word	0x000213a0


	//   ....[69]....
        /*1038*/ 	.word	0x000213b0


	//   ....[70]....
        /*103c*/ 	.word	0x000213d0


	//   ....[71]....
        /*1040*/ 	.word	0x000213e0


	//   ....[72]....
        /*1044*/ 	.word	0x000213f0


	//   ....[73]....
        /*1048*/ 	.word	0x00021400


	//   ....[74]....
        /*104c*/ 	.word	0x00021430


	//   ....[75]....
        /*1050*/ 	.word	0x00021460


	//   ....[76]....
        /*1054*/ 	.word	0x00021ac0


	//   ....[77]....
        /*1058*/ 	.word	0x00021b00


	//   ....[78]....
        /*105c*/ 	.word	0x00021b40


	//   ....[79]....
        /*1060*/ 	.word	0x00021b80


	//   ....[80]....
        /*1064*/ 	.word	0x00022260


	//   ....[81]....
        /*1068*/ 	.word	0x00022270


	//   ....[82]....
        /*106c*/ 	.word	0x00022340


	//   ....[83]....
        /*1070*/ 	.word	0x00022360


	//   ....[84]....
        /*1074*/ 	.word	0x00022430


	//   ....[85]....
        /*1078*/ 	.word	0x00022450


	//   ....[86]....
        /*107c*/ 	.word	0x00022530


	//   ....[87]....
        /*1080*/ 	.word	0x00022550


	//   ....[88]....
        /*1084*/ 	.word	0x00022e30


	//   ....[89]....
        /*1088*/ 	.word	0x00022e40


	//   ....[90]....
        /*108c*/ 	.word	0x00022fb0


	//   ....[91]....
        /*1090*/ 	.word	0x00022fc0


	//   ....[92]....
        /*1094*/ 	.word	0x00023120


	//   ....[93]....
        /*1098*/ 	.word	0x00023130


	//   ....[94]....
        /*109c*/ 	.word	0x00023290


	//   ....[95]....
        /*10a0*/ 	.word	0x000232a0


	//   ....[96]....
        /*10a4*/ 	.word	0x00023470


	//   ....[97]....
        /*10a8*/ 	.word	0x00023660


	//   ....[98]....
        /*10ac*/ 	.word	0x00023690


	//   ....[99]....
        /*10b0*/ 	.word	0x000236c0


	//   ....[100]....
        /*10b4*/ 	.word	0x000236f0


	//   ....[101]....
        /*10b8*/ 	.word	0x00023720


	//   ....[102]....
        /*10bc*/ 	.word	0x00023750


	//   ....[103]....
        /*10c0*/ 	.word	0x000238d0


	//   ....[104]....
        /*10c4*/ 	.word	0x00023900


	//   ....[105]....
        /*10c8*/ 	.word	0x00023930


	//   ....[106]....
        /*10cc*/ 	.word	0x00023960


	//   ....[107]....
        /*10d0*/ 	.word	0x00023990


	//   ....[108]....
        /*10d4*/ 	.word	0x000239c0


	//   ....[109]....
        /*10d8*/ 	.word	0x00023a70


	//   ....[110]....
        /*10dc*/ 	.word	0x00023ad0


	//   ....[111]....
        /*10e0*/ 	.word	0x00023b60


	//   ....[112]....
        /*10e4*/ 	.word	0x00024c40


	//   ....[113]....
        /*10e8*/ 	.word	0x000262e0


	//   ....[114]....
        /*10ec*/ 	.word	0x00027010


	//   ....[115]....
        /*10f0*/ 	.word	0x00027020


	//   ....[116]....
        /*10f4*/ 	.word	0x00027040


	//   ....[117]....
        /*10f8*/ 	.word	0x000270e0


	//   ....[118]....
        /*10fc*/ 	.word	0x00027110


	//   ....[119]....
        /*1100*/ 	.word	0x00027180


	//   ....[120]....
        /*1104*/ 	.word	0x000271b0


	//   ....[121]....
        /*1108*/ 	.word	0x00027220


	//   ....[122]....
        /*110c*/ 	.word	0x00027250


	//   ....[123]....
        /*1110*/ 	.word	0x000272c0


	//   ....[124]....
        /*1114*/ 	.word	0x000272f0


	//   ....[125]....
        /*1118*/ 	.word	0x00027360


	//   ....[126]....
        /*111c*/ 	.word	0x00027390


	//   ....[127]....
        /*1120*/ 	.word	0x00027400


	//   ....[128]....
        /*1124*/ 	.word	0x00027410


	//   ....[129]....
        /*1128*/ 	.word	0x00027480


	//   ....[130]....
        /*112c*/ 	.word	0x00029980


	//   ....[131]....
        /*1130*/ 	.word	0x000299b0


	//   ....[132]....
        /*1134*/ 	.word	0x000299f0


	//   ....[133]....
        /*1138*/ 	.word	0x00029a20


	//   ....[134]....
        /*113c*/ 	.word	0x00029a50


	//   ....[135]....
        /*1140*/ 	.word	0x00029a80


	//   ....[136]....
        /*1144*/ 	.word	0x00029ab0


	//   ....[137]....
        /*1148*/ 	.word	0x00029ae0


	//   ....[138]....
        /*114c*/ 	.word	0x00029c80


	//   ....[139]....
        /*1150*/ 	.word	0x00029cb0


	//   ....[140]....
        /*1154*/ 	.word	0x00029ce0


	//   ....[141]....
        /*1158*/ 	.word	0x00029d10


	//   ....[142]....
        /*115c*/ 	.word	0x00029d40


	//   ....[143]....
        /*1160*/ 	.word	0x00029d70


	//   ....[144]....
        /*1164*/ 	.word	0x00029e40


	//   ....[145]....
        /*1168*/ 	.word	0x00029e60


	//   ....[146]....
        /*116c*/ 	.word	0x00029ed0


	//   ....[147]....
        /*1170*/ 	.word	0x0002a5c0


	//   ....[148]....
        /*1174*/ 	.word	0x0002aac0


	//   ....[149]....
        /*1178*/ 	.word	0x0002ab70


	//   ....[150]....
        /*117c*/ 	.word	0x0002ac00


	//   ....[151]....
        /*1180*/ 	.word	0x0002ac50


	//   ....[152]....
        /*1184*/ 	.word	0x0002aca0


	//   ....[153]....
        /*1188*/ 	.word	0x0002ad30


	//   ....[154]....
        /*118c*/ 	.word	0x0002adc0


	//   ....[155]....
        /*1190*/ 	.word	0x0002ae10


	//   ....[156]....
        /*1194*/ 	.word	0x0002ae60


	//   ....[157]....
        /*1198*/ 	.word	0x0002af50


	//   ....[158]....
        /*119c*/ 	.word	0x0002b000


	//   ....[159]....
        /*11a0*/ 	.word	0x0002b050


	//   ....[160]....
        /*11a4*/ 	.word	0x0002b0a0


	//   ....[161]....
        /*11a8*/ 	.word	0x0002b1f0


	//   ....[162]....
        /*11ac*/ 	.word	0x0002b240


	//   ....[163]....
        /*11b0*/ 	.word	0x0002b290


	//   ....[164]....
        /*11b4*/ 	.word	0x0002b2e0


	//   ....[165]....
        /*11b8*/ 	.word	0x0002b650


	//   ....[166]....
        /*11bc*/ 	.word	0x0002b780


	//   ....[167]....
        /*11c0*/ 	.word	0x0002b8b0


	//   ....[168]....
        /*11c4*/ 	.word	0x0002b930


	//   ....[169]....
        /*11c8*/ 	.word	0x0002b990


	//   ....[170]....
        /*11cc*/ 	.word	0x0002ba10


	//   ....[171]....
        /*11d0*/ 	.word	0x0002ba70


	//   ....[172]....
        /*11d4*/ 	.word	0x0002bad0


	//   ....[173]....
        /*11d8*/ 	.word	0x0002bb30


	//   ....[174]....
        /*11dc*/ 	.word	0x0002bbb0


	//   ....[175]....
        /*11e0*/ 	.word	0x0002bc10


	//   ....[176]....
        /*11e4*/ 	.word	0x0002bc90


	//   ....[177]....
        /*11e8*/ 	.word	0x0002bcf0


	//   ....[178]....
        /*11ec*/ 	.word	0x0002bd70


	//   ....[179]....
        /*11f0*/ 	.word	0x0002bdd0


	//   ....[180]....
        /*11f4*/ 	.word	0x0002be50


	//   ....[181]....
        /*11f8*/ 	.word	0x0002beb0


	//   ....[182]....
        /*11fc*/ 	.word	0x0002bf40


	//   ....[183]....
        /*1200*/ 	.word	0x0002bfa0


	//   ....[184]....
        /*1204*/ 	.word	0x0002c020


	//   ....[185]....
        /*1208*/ 	.word	0x0002c080


	//   ....[186]....
        /*120c*/ 	.word	0x0002c0e0


	//   ....[187]....
        /*1210*/ 	.word	0x0002c140


	//   ....[188]....
        /*1214*/ 	.word	0x0002c1a0


	//   ....[189]....
        /*1218*/ 	.word	0x0002c200


	//   ....[190]....
        /*121c*/ 	.word	0x0002c280


	//   ....[191]....
        /*1220*/ 	.word	0x0002c2e0


	//   ....[192]....
        /*1224*/ 	.word	0x0002c360


	//   ....[193]....
        /*1228*/ 	.word	0x0002c3c0


	//   ....[194]....
        /*122c*/ 	.word	0x0002c440


	//   ....[195]....
        /*1230*/ 	.word	0x0002c4a0


	//   ....[196]....
        /*1234*/ 	.word	0x0002c520


	//   ....[197]....
        /*1238*/ 	.word	0x0002c610


	//   ....[198]....
        /*123c*/ 	.word	0x0002c660


	//   ....[199]....
        /*1240*/ 	.word	0x0002c6f0


	//   ....[200]....
        /*1244*/ 	.word	0x0002c780


	//   ....[201]....
        /*1248*/ 	.word	0x0002c810


	//   ....[202]....
        /*124c*/ 	.word	0x0002c8a0


	//   ....[203]....
        /*1250*/ 	.word	0x0002c930


	//   ....[204]....
        /*1254*/ 	.word	0x0002c9c0


	//   ....[205]....
        /*1258*/ 	.word	0x0002ca80


	//   ....[206]....
        /*125c*/ 	.word	0x0002cd70


	//   ....[207]....
        /*1260*/ 	.word	0x0002cf60


	//   ....[208]....
        /*1264*/ 	.word	0x0002cfb0


	//   ....[209]....
        /*1268*/ 	.word	0x0002d0b0


	//   ....[210]....
        /*126c*/ 	.word	0x0002d120


	//   ....[211]....
        /*1270*/ 	.word	0x0002d220


	//   ....[212]....
        /*1274*/ 	.word	0x0002d290


	//   ....[213]....
        /*1278*/ 	.word	0x0002d390


	//   ....[214]....
        /*127c*/ 	.word	0x0002d400


	//   ....[215]....
        /*1280*/ 	.word	0x0002d500


	//   ....[216]....
        /*1284*/ 	.word	0x0002d570


	//   ....[217]....
        /*1288*/ 	.word	0x0002d670


	//   ....[218]....
        /*128c*/ 	.word	0x0002d6e0


	//   ....[219]....
        /*1290*/ 	.word	0x0002d7e0


	//   ....[220]....
        /*1294*/ 	.word	0x0002d850


	//   ....[221]....
        /*1298*/ 	.word	0x0002d950


	//   ....[222]....
        /*129c*/ 	.word	0x0002d9a0


	//   ....[223]....
        /*12a0*/ 	.word	0x0002dc80


	//   ....[224]....
        /*12a4*/ 	.word	0x0002dd20


	//   ....[225]....
        /*12a8*/ 	.word	0x0002de50


	//   ....[226]....
        /*12ac*/ 	.word	0x0002ded0


	//   ....[227]....
        /*12b0*/ 	.word	0x0002df50


	//   ....[228]....
        /*12b4*/ 	.word	0x0002dfd0


	//   ....[229]....
        /*12b8*/ 	.word	0x0002e050


	//   ....[230]....
        /*12bc*/ 	.word	0x0002e0e0


	//   ....[231]....
        /*12c0*/ 	.word	0x0002e180


	//   ....[232]....
        /*12c4*/ 	.word	0x0002e230


	//   ....[233]....
        /*12c8*/ 	.word	0x0002e2b0


	//   ....[234]....
        /*12cc*/ 	.word	0x0002e330


	//   ....[235]....
        /*12d0*/ 	.word	0x0002e3b0


	//   ....[236]....
        /*12d4*/ 	.word	0x0002e440


	//   ....[237]....
        /*12d8*/ 	.word	0x0002e4c0


	//   ....[238]....
        /*12dc*/ 	.word	0x0002e560


	//   ....[239]....
        /*12e0*/ 	.word	0x0002e5f0


	//   ....[240]....
        /*12e4*/ 	.word	0x0002e720


	//----- nvinfo : EIATTR_REG_RECONFIG
	.align		4
.L_1135:
        /*12e8*/ 	.byte	0x01, 0x54
	.zero		2


	//----- nvinfo : EIATTR_SYSCALL_OFFSETS
	.align		4
        /*12ec*/ 	.byte	0x04, 0x46
        /*12ee*/ 	.short	(.L_1137 - .L_1136)


	//   ....[0]....
.L_1136:
        /*12f0*/ 	.word	0x00001bc0


	//   ....[1]....
        /*12f4*/ 	.word	0x00001d10


	//   ....[2]....
        /*12f8*/ 	.word	0x0000d3c0


	//   ....[3]....
        /*12fc*/ 	.word	0x0000d700


	//   ....[4]....
        /*1300*/ 	.word	0x00025cf0


	//   ....[5]....
        /*1304*/ 	.word	0x00025e90


	//   ....[6]....
        /*1308*/ 	.word	0x00026000


	//   ....[7]....
        /*130c*/ 	.word	0x00026150


	//   ....[8]....
        /*1310*/ 	.word	0x00026c10


	//----- nvinfo : EIATTR_MBARRIER_INSTR_OFFSETS
	.align		4
.L_1137:
        /*1314*/ 	.byte	0x04, 0x39
        /*1316*/ 	.short	(.L_1139 - .L_1138)


	//   ....[0]....
.L_1138:
        /*1318*/ 	.word	0x000002d0
        /*131c*/ 	.word	0x000000ff
        /*1320*/ 	.word	0x0002e800
        /*1324*/ 	.short	0x0100
        /*1326*/ 	.byte	0x08
	.zero		1


	//   ....[1]....
        /*1328*/ 	.word	0x000002e0
        /*132c*/ 	.word	0x000000ff
        /*1330*/ 	.word	0x0002e820
        /*1334*/ 	.short	0x0100
        /*1336*/ 	.byte	0x08
	.zero		1


	//   ....[2]....
        /*1338*/ 	.word	0x000003d0
        /*133c*/ 	.word	0x000000ff
        /*1340*/ 	.word	0x0002e830
        /*1344*/ 	.short	0x0100
        /*1346*/ 	.byte	0x08
	.zero		1


	//   ....[3]....
        /*1348*/ 	.word	0x000003e0
        /*134c*/ 	.word	0x000000ff
        /*1350*/ 	.word	0x0002e840
        /*1354*/ 	.short	0x0100
        /*1356*/ 	.byte	0x08
	.zero		1


	//   ....[4]....
        /*1358*/ 	.word	0x000003f0
        /*135c*/ 	.word	0x000000ff
        /*1360*/ 	.word	0x0002e838
        /*1364*/ 	.short	0x0100
        /*1366*/ 	.byte	0x08
	.zero		1


	//   ....[5]....
        /*1368*/ 	.word	0x00000400
        /*136c*/ 	.word	0x000000ff
        /*1370*/ 	.word	0x0002e848
        /*1374*/ 	.short	0x0100
        /*1376*/ 	.byte	0x08
	.zero		1


	//   ....[6]....
        /*1378*/ 	.word	0x00000530
        /*137c*/ 	.word	0x000000ff
        /*1380*/ 	.word	0x0002e850
        /*1384*/ 	.short	0x0100
        /*1386*/ 	.byte	0x08
	.zero		1


	//   ....[7]....
        /*1388*/ 	.word	0x00000540
        /*138c*/ 	.word	0x000000ff
        /*1390*/ 	.word	0x0002e860
        /*1394*/ 	.short	0x0100
        /*1396*/ 	.byte	0x08
	.zero		1


	//   ....[8]....
        /*1398*/ 	.word	0x00000550
        /*139c*/ 	.word	0x000000ff
        /*13a0*/ 	.word	0x0002e858
        /*13a4*/ 	.short	0x0100
        /*13a6*/ 	.byte	0x08
	.zero		1


	//   ....[9]....
        /*13a8*/ 	.word	0x00000560
        /*13ac*/ 	.word	0x000000ff
        /*13b0*/ 	.word	0x0002e868
        /*13b4*/ 	.short	0x0100
        /*13b6*/ 	.byte	0x08
	.zero		1


	//   ....[10]....
        /*13b8*/ 	.word	0x00000650
        /*13bc*/ 	.word	0x000000ff
        /*13c0*/ 	.word	0x0002e870
        /*13c4*/ 	.short	0x0100
        /*13c6*/ 	.byte	0x06
	.zero		1


	//   ....[11]....
        /*13c8*/ 	.word	0x00000660
        /*13cc*/ 	.word	0x000000ff
        /*13d0*/ 	.word	0x0002e880
        /*13d4*/ 	.short	0x0100
        /*13d6*/ 	.byte	0x06
	.zero		1


	//   ....[12]....
        /*13d8*/ 	.word	0x00000670
        /*13dc*/ 	.word	0x000000ff
        /*13e0*/ 	.word	0x0002e878
        /*13e4*/ 	.short	0x0100
        /*13e6*/ 	.byte	0x06
	.zero		1


	//   ....[13]....
        /*13e8*/ 	.word	0x00000680
        /*13ec*/ 	.word	0x000000ff
        /*13f0*/ 	.word	0x0002e888
        /*13f4*/ 	.short	0x0100
        /*13f6*/ 	.byte	0x06
	.zero		1


	//   ....[14]....
        /*13f8*/ 	.word	0x000007b0
        /*13fc*/ 	.word	0x000000ff
        /*1400*/ 	.word	0x0002e890
        /*1404*/ 	.short	0x0100
        /*1406*/ 	.byte	0x08
	.zero		1


	//   ....[15]....
        /*1408*/ 	.word	0x000007c0
        /*140c*/ 	.word	0x000000ff
        /*1410*/ 	.word	0x0002e8a0
        /*1414*/ 	.short	0x0100
        /*1416*/ 	.byte	0x08
	.zero		1


	//   ....[16]....
        /*1418*/ 	.word	0x000007d0
        /*141c*/ 	.word	0x000000ff
        /*1420*/ 	.word	0x0002e898
        /*1424*/ 	.short	0x0100
        /*1426*/ 	.byte	0x08
	.zero		1


	//   ....[17]....
        /*1428*/ 	.word	0x000007e0
        /*142c*/ 	.word	0x000000ff
        /*1430*/ 	.word	0x0002e8a8
        /*1434*/ 	.short	0x0100
        /*1436*/ 	.byte	0x08
	.zero		1


	//   ....[18]....
        /*1438*/ 	.word	0x00000910
        /*143c*/ 	.word	0x000000ff
        /*1440*/ 	.word	0x0002e8b0
        /*1444*/ 	.short	0x0100
        /*1446*/ 	.byte	0x08
	.zero		1


	//   ....[19]....
        /*1448*/ 	.word	0x00000920
        /*144c*/ 	.word	0x000000ff
        /*1450*/ 	.word	0x0002e8c0
        /*1454*/ 	.short	0x0100
        /*1456*/ 	.byte	0x08
	.zero		1


	//   ....[20]....
        /*1458*/ 	.word	0x00000930
        /*145c*/ 	.word	0x000000ff
        /*1460*/ 	.word	0x0002e8b8
        /*1464*/ 	.short	0x0100
        /*1466*/ 	.byte	0x08
	.zero		1


	//   ....[21]....
        /*1468*/ 	.word	0x00000940
        /*146c*/ 	.word	0x000000ff
        /*1470*/ 	.word	0x0002e8c8
        /*1474*/ 	.short	0x0100
        /*1476*/ 	.byte	0x08
	.zero		1


	//   ....[22]....
        /*1478*/ 	.word	0x00003350
        /*147c*/ 	.word	0x0000006e
        /*1480*/ 	.word	0x0002e890
        /*1484*/ 	.short	0x010a
        /*1486*/ 	.byte	0x3f
	.zero		1


	//   ....[23]....
        /*1488*/ 	.word	0x00007810
        /*148c*/ 	.word	0x0000006e
        /*1490*/ 	.word	0x0002e890
        /*1494*/ 	.short	0x010a
        /*1496*/ 	.byte	0x3f
	.zero		1


	//   ....[24]....
        /*1498*/ 	.word	0x0000bb20
        /*149c*/ 	.word	0x0000006e
        /*14a0*/ 	.word	0x0002e890
        /*14a4*/ 	.short	0x010a
        /*14a6*/ 	.byte	0x3f
	.zero		1


	//   ....[25]....
        /*14a8*/ 	.word	0x0000c2c0
        /*14ac*/ 	.word	0x00000030
        /*14b0*/ 	.word	0x00000000
        /*14b4*/ 	.short	0x0101
        /*14b6*/ 	.byte	0x3f
	.zero		1


	//   ....[26]....
        /*14b8*/ 	.word	0x0000c300
        /*14bc*/ 	.word	0x0000006e
        /*14c0*/ 	.word	0x0002e8b0
        /*14c4*/ 	.short	0x010a
        /*14c6*/ 	.byte	0x3f
	.zero		1


	//   ....[27]....
        /*14c8*/ 	.word	0x0000cac0
        /*14cc*/ 	.word	0x0000006e
        /*14d0*/ 	.word	0x00000000
        /*14d4*/ 	.short	0x0101
        /*14d6*/ 	.byte	0x3f
	.zero		1


	//   ....[28]....
        /*14d8*/ 	.word	0x0000d480
        /*14dc*/ 	.word	0x00000010
        /*14e0*/ 	.word	0x0002e800
        /*14e4*/ 	.short	0x010a
        /*14e6*/ 	.byte	0x3f
	.zero		1


	//   ....[29]....
        /*14e8*/ 	.word	0x0000d4d0
        /*14ec*/ 	.word	0x00000010
        /*14f0*/ 	.word	0x0002e800
        /*14f4*/ 	.short	0x010a
        /*14f6*/ 	.byte	0x3f
	.zero		1


	//   ....[30]....
        /*14f8*/ 	.word	0x0000dfa0
        /*14fc*/ 	.word	0x00000010
        /*1500*/ 	.word	0x0002e800
        /*1504*/ 	.short	0x010a
        /*1506*/ 	.byte	0x3f
	.zero		1


	//   ....[31]....
        /*1508*/ 	.word	0x00010590
        /*150c*/ 	.word	0x00000010
        /*1510*/ 	.word	0x0002e800
        /*1514*/ 	.short	0x010a
        /*1516*/ 	.byte	0x3f
	.zero		1


	//   ....[32]....
        /*1518*/ 	.word	0x000126d0
        /*151c*/ 	.word	0x00000088
        /*1520*/ 	.word	0x0002e830
        /*1524*/ 	.short	0x010a
        /*1526*/ 	.byte	0x3f
	.zero		1


	//   ....[33]....
        /*1528*/ 	.word	0x00012770
        /*152c*/ 	.word	0x00000088
        /*1530*/ 	.word	0x0002e830
        /*1534*/ 	.short	0x010a
        /*1536*/ 	.byte	0x3f
	.zero		1


	//   ....[34]....
        /*1538*/ 	.word	0x000166d0
        /*153c*/ 	.word	0x00000088
        /*1540*/ 	.word	0x00000000
        /*1544*/ 	.short	0x0101
        /*1546*/ 	.byte	0x3f
	.zero		1


	//   ....[35]....
        /*1548*/ 	.word	0x00016bf0
        /*154c*/ 	.word	0x00000003
        /*1550*/ 	.word	0x0002e830
        /*1554*/ 	.short	0x010a
        /*1556*/ 	.byte	0x3f
	.zero		1


	//   ....[36]....
        /*1558*/ 	.word	0x00016c40
        /*155c*/ 	.word	0x00000003
        /*1560*/ 	.word	0x0002e830
        /*1564*/ 	.short	0x010a
        /*1566*/ 	.byte	0x3f
	.zero		1


	//   ....[37]....
        /*1568*/ 	.word	0x00018160
        /*156c*/ 	.word	0x00000003
        /*1570*/ 	.word	0x0002e850
        /*1574*/ 	.short	0x010a
        /*1576*/ 	.byte	0x3f
	.zero		1


	//   ....[38]....
        /*1578*/ 	.word	0x000181a0
        /*157c*/ 	.word	0x00000003
        /*1580*/ 	.word	0x0002e850
        /*1584*/ 	.short	0x010a
        /*1586*/ 	.byte	0x3f
	.zero		1


	//   ....[39]....
        /*1588*/ 	.word	0x0001b110
        /*158c*/ 	.word	0x0000000e
        /*1590*/ 	.word	0x00000000
        /*1594*/ 	.short	0x0101
        /*1596*/ 	.byte	0x3f
	.zero		1


	//   ....[40]....
        /*1598*/ 	.word	0x0001bad0
        /*159c*/ 	.word	0x00000069
        /*15a0*/ 	.word	0x00000000
        /*15a4*/ 	.short	0x0101
        /*15a6*/ 	.byte	0x3f
	.zero		1


	//   ....[41]....
        /*15a8*/ 	.word	0x0001bc40
        /*15ac*/ 	.word	0x00000000
        /*15b0*/ 	.word	0x0002e830
        /*15b4*/ 	.short	0x010a
        /*15b6*/ 	.byte	0x3f
	.zero		1


	//   ....[42]....
        /*15b8*/ 	.word	0x0001bc90
        /*15bc*/ 	.word	0x00000000
        /*15c0*/ 	.word	0x0002e830
        /*15c4*/ 	.short	0x010a
        /*15c6*/ 	.byte	0x3f
	.zero		1


	//   ....[43]....
        /*15c8*/ 	.word	0x0001d1a0
        /*15cc*/ 	.word	0x00000003
        /*15d0*/ 	.word	0x0002e850
        /*15d4*/ 	.short	0x010a
        /*15d6*/ 	.byte	0x3f
	.zero		1


	//   ....[44]....
        /*15d8*/ 	.word	0x0001d1e0
        /*15dc*/ 	.word	0x00000003
        /*15e0*/ 	.word	0x0002e850
        /*15e4*/ 	.short	0x010a
        /*15e6*/ 	.byte	0x3f
	.zero		1


	//   ....[45]....
        /*15e8*/ 	.word	0x0001f080
        /*15ec*/ 	.word	0x0000000e
        /*15f0*/ 	.word	0x00000000
        /*15f4*/ 	.short	0x0101
        /*15f6*/ 	.byte	0x3f
	.zero		1


	//   ....[46]....
        /*15f8*/ 	.word	0x0001fb90
        /*15fc*/ 	.word	0x00000067
        /*1600*/ 	.word	0x00000000
        /*1604*/ 	.short	0x0101
        /*1606*/ 	.byte	0x3f
	.zero		1


	//   ....[47]....
        /*1608*/ 	.word	0x0001fc10
        /*160c*/ 	.word	0x0000000d
        /*1610*/ 	.word	0x0002e850
        /*1614*/ 	.short	0x010a
        /*1616*/ 	.byte	0x3f
	.zero		1


	//   ....[48]....
        /*1618*/ 	.word	0x0001fc90
        /*161c*/ 	.word	0x0000000d
        /*1620*/ 	.word	0x0002e850
        /*1624*/ 	.short	0x010a
        /*1626*/ 	.byte	0x3f
	.zero		1


	//   ....[49]....
        /*1628*/ 	.word	0x000207f0
        /*162c*/ 	.word	0x00000000
        /*1630*/ 	.word	0x00000000
        /*1634*/ 	.short	0x0101
        /*1636*/ 	.byte	0x3f
	.zero		1


	//   ....[50]....
        /*1638*/ 	.word	0x00022250
        /*163c*/ 	.word	0x00000000
        /*1640*/ 	.word	0x00000000
        /*1644*/ 	.short	0x0101
        /*1646*/ 	.byte	0x3f
	.zero		1


	//   ....[51]....
        /*1648*/ 	.word	0x00024d30
        /*164c*/ 	.word	0x00000005
        /*1650*/ 	.word	0x0002e820
        /*1654*/ 	.short	0x010a
        /*1656*/ 	.byte	0x3f
	.zero		1


	//   ....[52]....
        /*1658*/ 	.word	0x00024e20
        /*165c*/ 	.word	0x00000006
        /*1660*/ 	.word	0x0002e8a0
        /*1664*/ 	.short	0x010a
        /*1666*/ 	.byte	0x3f
	.zero		1


	//   ....[53]....
        /*1668*/ 	.word	0x00025070
        /*166c*/ 	.word	0x00000006
        /*1670*/ 	.word	0x0002e8c0
        /*1674*/ 	.short	0x010a
        /*1676*/ 	.byte	0x3f
	.zero		1


	//   ....[54]....
        /*1678*/ 	.word	0x00025430
        /*167c*/ 	.word	0x00000004
        /*1680*/ 	.word	0x0002e8a0
        /*1684*/ 	.short	0x010a
        /*1686*/ 	.byte	0x3f
	.zero		1


	//   ....[55]....
        /*1688*/ 	.word	0x00025670
        /*168c*/ 	.word	0x00000004
        /*1690*/ 	.word	0x0002e8c0
        /*1694*/ 	.short	0x010a
        /*1696*/ 	.byte	0x3f
	.zero		1


	//   ....[56]....
        /*1698*/ 	.word	0x000265c0
        /*169c*/ 	.word	0x00000000
        /*16a0*/ 	.word	0x0002e880
        /*16a4*/ 	.short	0x010a
        /*16a6*/ 	.byte	0x3f
	.zero		1


	//   ....[57]....
        /*16a8*/ 	.word	0x00026790
        /*16ac*/ 	.word	0x00000000
        /*16b0*/ 	.word	0x0002e840
        /*16b4*/ 	.short	0x010a
        /*16b6*/ 	.byte	0x3f
	.zero		1


	//   ....[58]....
        /*16b8*/ 	.word	0x00027540
        /*16bc*/ 	.word	0x00000009
        /*16c0*/ 	.word	0x0002e800
        /*16c4*/ 	.short	0x0107
        /*16c6*/ 	.byte	0x3f
	.zero		1


	//   ....[59]....
        /*16c8*/ 	.word	0x00027640
        /*16cc*/ 	.word	0x00000002
        /*16d0*/ 	.word	0x0002e800
        /*16d4*/ 	.short	0x0101
        /*16d6*/ 	.byte	0x3f
	.zero		1


	//   ....[60]....
        /*16d8*/ 	.word	0x00027660
        /*16dc*/ 	.word	0x00000002
        /*16e0*/ 	.word	0x0002e820
        /*16e4*/ 	.short	0x010a
        /*16e6*/ 	.byte	0x3f
	.zero		1


	//   ....[61]....
        /*16e8*/ 	.word	0x000279c0
        /*16ec*/ 	.word	0x00000006
        /*16f0*/ 	.word	0x0002e880
        /*16f4*/ 	.short	0x010a
        /*16f6*/ 	.byte	0x3f
	.zero		1


	//   ....[62]....
        /*16f8*/ 	.word	0x00027c20
        /*16fc*/ 	.word	0x00000006
        /*1700*/ 	.word	0x0002e840
        /*1704*/ 	.short	0x010a
        /*1706*/ 	.byte	0x3f
	.zero		1


	//   ....[63]....
        /*1708*/ 	.word	0x00027f10
        /*170c*/ 	.word	0x00000003
        /*1710*/ 	.word	0x0002e870
        /*1714*/ 	.short	0x010a
        /*1716*/ 	.byte	0x3f
	.zero		1


	//   ....[64]....
        /*1718*/ 	.word	0x00027f80
        /*171c*/ 	.word	0x00000003
        /*1720*/ 	.word	0x0002e860
        /*1724*/ 	.short	0x010a
        /*1726*/ 	.byte	0x3f
	.zero		1


	//   ....[65]....
        /*1728*/ 	.word	0x00028a00
        /*172c*/ 	.word	0x00000003
        /*1730*/ 	.word	0x0002e850
        /*1734*/ 	.short	0x0101
        /*1736*/ 	.byte	0x3f
	.zero		1


	//   ....[66]....
        /*1738*/ 	.word	0x00028a80
        /*173c*/ 	.word	0x00000003
        /*1740*/ 	.word	0x00000000
        /*1744*/ 	.short	0x0101
        /*1746*/ 	.byte	0x3f
	.zero		1


	//   ....[67]....
        /*1748*/ 	.word	0x00028cc0
        /*174c*/ 	.word	0x00000000
        /*1750*/ 	.word	0x0002e870
        /*1754*/ 	.short	0x010a
        /*1756*/ 	.byte	0x3f
	.zero		1


	//   ....[68]....
        /*1758*/ 	.word	0x00028d30
        /*175c*/ 	.word	0x00000000
        /*1760*/ 	.word	0x0002e860
        /*1764*/ 	.short	0x010a
        /*1766*/ 	.byte	0x3f
	.zero		1


	//   ....[69]....
        /*1768*/ 	.word	0x00029710
        /*176c*/ 	.word	0x00000000
        /*1770*/ 	.word	0x0002e850
        /*1774*/ 	.short	0x0101
        /*1776*/ 	.byte	0x3f
	.zero		1


	//   ....[70]....
        /*1778*/ 	.word	0x00029750
        /*177c*/ 	.word	0x00000000
        /*1780*/ 	.word	0x00000000
        /*1784*/ 	.short	0x0101
        /*1786*/ 	.byte	0x3f
	.zero		1


	//   ....[71]....
        /*1788*/ 	.word	0x0002a540
        /*178c*/ 	.word	0x00000000
        /*1790*/ 	.word	0x0002e820
        /*1794*/ 	.short	0x010a
        /*1796*/ 	.byte	0x3f
	.zero		1


	//   ....[72]....
        /*1798*/ 	.word	0x0002a6f0
        /*179c*/ 	.word	0x00000006
        /*17a0*/ 	.word	0x00000000
        /*17a4*/ 	.short	0x010a
        /*17a6*/ 	.byte	0x3f
	.zero		1


	//   ....[73]....
        /*17a8*/ 	.word	0x0002a760
        /*17ac*/ 	.word	0x00000007
        /*17b0*/ 	.word	0x00000000
        /*17b4*/ 	.short	0x010a
        /*17b6*/ 	.byte	0x3f
	.zero		1


	//   ....[74]....
        /*17b8*/ 	.word	0x0002a7c0
        /*17bc*/ 	.word	0x00000004
        /*17c0*/ 	.word	0x0002e860
        /*17c4*/ 	.short	0x010a
        /*17c6*/ 	.byte	0x3f
	.zero		1


	//   ....[75]....
        /*17c8*/ 	.word	0x0002a810
        /*17cc*/ 	.word	0x00000003
        /*17d0*/ 	.word	0x0002e860
        /*17d4*/ 	.short	0x010a
        /*17d6*/ 	.byte	0x3f
	.zero		1


	//   ....[76]....
        /*17d8*/ 	.word	0x0002a850
        /*17dc*/ 	.word	0x00000004
        /*17e0*/ 	.word	0x0002e880
        /*17e4*/ 	.short	0x010a
        /*17e6*/ 	.byte	0x3f
	.zero		1


	//   ....[77]....
        /*17e8*/ 	.word	0x0002a870
        /*17ec*/ 	.word	0x00000003
        /*17f0*/ 	.word	0x0002e880
        /*17f4*/ 	.short	0x010a
        /*17f6*/ 	.byte	0x3f
	.zero		1


	//   ....[78]....
        /*17f8*/ 	.word	0x0002a8d0
        /*17fc*/ 	.word	0x0000006e
        /*1800*/ 	.word	0x0002e890
        /*1804*/ 	.short	0x010a
        /*1806*/ 	.byte	0x3f
	.zero		1


	//   ....[79]....
        /*1808*/ 	.word	0x0002a920
        /*180c*/ 	.word	0x0000006e
        /*1810*/ 	.word	0x0002e890
        /*1814*/ 	.short	0x010a
        /*1816*/ 	.byte	0x3f
	.zero		1


	//   ....[80]....
        /*1818*/ 	.word	0x0002a970
        /*181c*/ 	.word	0x0000006e
        /*1820*/ 	.word	0x0002e890
        /*1824*/ 	.short	0x010a
        /*1826*/ 	.byte	0x3f
	.zero		1


	//   ....[81]....
        /*1828*/ 	.word	0x0002a9c0
        /*182c*/ 	.word	0x0000006e
        /*1830*/ 	.word	0x0002e8b0
        /*1834*/ 	.short	0x010a
        /*1836*/ 	.byte	0x3f
	.zero		1


	//   ....[82]....
        /*1838*/ 	.word	0x0002ae90
        /*183c*/ 	.word	0x00000010
        /*1840*/ 	.word	0x0002e800
        /*1844*/ 	.short	0x010a
        /*1846*/ 	.byte	0x3f
	.zero		1


	//   ....[83]....
        /*1848*/ 	.word	0x0002b3a0
        /*184c*/ 	.word	0x00000010
        /*1850*/ 	.word	0x0002e800
        /*1854*/ 	.short	0x010a
        /*1856*/ 	.byte	0x3f
	.zero		1


	//   ....[84]....
        /*1858*/ 	.word	0x0002b3f0
        /*185c*/ 	.word	0x00000088
        /*1860*/ 	.word	0x0002e830
        /*1864*/ 	.short	0x010a
        /*1866*/ 	.byte	0x3f
	.zero		1


	//   ....[85]....
        /*1868*/ 	.word	0x0002b440
        /*186c*/ 	.word	0x00000003
        /*1870*/ 	.word	0x0002e830
        /*1874*/ 	.short	0x010a
        /*1876*/ 	.byte	0x3f
	.zero		1


	//   ....[86]....
        /*1878*/ 	.word	0x0002b490
        /*187c*/ 	.word	0x00000003
        /*1880*/ 	.word	0x0002e850
        /*1884*/ 	.short	0x010a
        /*1886*/ 	.byte	0x3f
	.zero		1


	//   ....[87]....
        /*1888*/ 	.word	0x0002b4e0
        /*188c*/ 	.word	0x00000000
        /*1890*/ 	.word	0x0002e830
        /*1894*/ 	.short	0x010a
        /*1896*/ 	.byte	0x3f
	.zero		1


	//   ....[88]....
        /*1898*/ 	.word	0x0002b530
        /*189c*/ 	.word	0x00000003
        /*18a0*/ 	.word	0x0002e850
        /*18a4*/ 	.short	0x010a
        /*18a6*/ 	.byte	0x3f
	.zero		1


	//   ....[89]....
        /*18a8*/ 	.word	0x0002b580
        /*18ac*/ 	.word	0x0000000d
        /*18b0*/ 	.word	0x0002e850
        /*18b4*/ 	.short	0x010a
        /*18b6*/ 	.byte	0x3f
	.zero		1


	//   ....[90]....
        /*18b8*/ 	.word	0x0002cb50
        /*18bc*/ 	.word	0x00000004
        /*18c0*/ 	.word	0x0002e820
        /*18c4*/ 	.short	0x010a
        /*18c6*/ 	.byte	0x3f
	.zero		1


	//   ....[91]....
        /*18c8*/ 	.word	0x0002cba0
        /*18cc*/ 	.word	0x00000006
        /*18d0*/ 	.word	0x0002e8a0
        /*18d4*/ 	.short	0x010a
        /*18d6*/ 	.byte	0x3f
	.zero		1


	//   ....[92]....
        /*18d8*/ 	.word	0x0002cbf0
        /*18dc*/ 	.word	0x00000006
        /*18e0*/ 	.word	0x0002e8c0
        /*18e4*/ 	.short	0x010a
        /*18e6*/ 	.byte	0x3f
	.zero		1


	//   ....[93]....
        /*18e8*/ 	.word	0x0002cc40
        /*18ec*/ 	.word	0x00000004
        /*18f0*/ 	.word	0x0002e8a0
        /*18f4*/ 	.short	0x010a
        /*18f6*/ 	.byte	0x3f
	.zero		1


	//   ....[94]....
        /*18f8*/ 	.word	0x0002cc90
        /*18fc*/ 	.word	0x00000004
        /*1900*/ 	.word	0x0002e8c0
        /*1904*/ 	.short	0x010a
        /*1906*/ 	.byte	0x3f
	.zero		1


	//   ....[95]....
        /*1908*/ 	.word	0x0002ce30
        /*190c*/ 	.word	0x00000000
        /*1910*/ 	.word	0x0002e880
        /*1914*/ 	.short	0x010a
        /*1916*/ 	.byte	0x3f
	.zero		1


	//   ....[96]....
        /*1918*/ 	.word	0x0002ce80
        /*191c*/ 	.word	0x00000000
        /*1920*/ 	.word	0x0002e840
        /*1924*/ 	.short	0x010a
        /*1926*/ 	.byte	0x3f
	.zero		1


	//   ....[97]....
        /*1928*/ 	.word	0x0002d9f0
        /*192c*/ 	.word	0x00000002
        /*1930*/ 	.word	0x0002e820
        /*1934*/ 	.short	0x010a
        /*1936*/ 	.byte	0x3f
	.zero		1


	//   ....[98]....
        /*1938*/ 	.word	0x0002da40
        /*193c*/ 	.word	0x00000006
        /*1940*/ 	.word	0x0002e880
        /*1944*/ 	.short	0x010a
        /*1946*/ 	.byte	0x3f
	.zero		1


	//   ....[99]....
        /*1948*/ 	.word	0x0002da90
        /*194c*/ 	.word	0x00000006
        /*1950*/ 	.word	0x0002e840
        /*1954*/ 	.short	0x010a
        /*1956*/ 	.byte	0x3f
	.zero		1


	//   ....[100]....
        /*1958*/ 	.word	0x0002dae0
        /*195c*/ 	.word	0x00000003
        /*1960*/ 	.word	0x0002e870
        /*1964*/ 	.short	0x010a
        /*1966*/ 	.byte	0x3f
	.zero		1


	//   ....[101]....
        /*1968*/ 	.word	0x0002db30
        /*196c*/ 	.word	0x00000003
        /*1970*/ 	.word	0x0002e860
        /*1974*/ 	.short	0x010a
        /*1976*/ 	.byte	0x3f
	.zero		1


	//   ....[102]....
        /*1978*/ 	.word	0x0002db80
        /*197c*/ 	.word	0x00000000
        /*1980*/ 	.word	0x0002e870
        /*1984*/ 	.short	0x010a
        /*1986*/ 	.byte	0x3f
	.zero		1


	//   ....[103]....
        /*1988*/ 	.word	0x0002dbd0
        /*198c*/ 	.word	0x00000000
        /*1990*/ 	.word	0x0002e860
        /*1994*/ 	.short	0x010a
        /*1996*/ 	.byte	0x3f
	.zero		1


	//   ....[104]....
        /*1998*/ 	.word	0x0002e640
        /*199c*/ 	.word	0x00000000
        /*19a0*/ 	.word	0x0002e820
        /*19a4*/ 	.short	0x010a
        /*19a6*/ 	.byte	0x3f
	.zero		1


	//   ....[105]....
        /*19a8*/ 	.word	0x0002e7e0
        /*19ac*/ 	.word	0x00000006
        /*19b0*/ 	.word	0x00000000
        /*19b4*/ 	.short	0x010a
        /*19b6*/ 	.byte	0x3f
	.zero		1


	//   ....[106]....
        /*19b8*/ 	.word	0x0002e830
        /*19bc*/ 	.word	0x00000007
        /*19c0*/ 	.word	0x00000000
        /*19c4*/ 	.short	0x010a
        /*19c6*/ 	.byte	0x3f
	.zero		1


	//   ....[107]....
        /*19c8*/ 	.word	0x0002e880
        /*19cc*/ 	.word	0x00000004
        /*19d0*/ 	.word	0x0002e860
        /*19d4*/ 	.short	0x010a
        /*19d6*/ 	.byte	0x3f
	.zero		1


	//   ....[108]....
        /*19d8*/ 	.word	0x0002e8d0
        /*19dc*/ 	.word	0x00000003
        /*19e0*/ 	.word	0x0002e860
        /*19e4*/ 	.short	0x010a
        /*19e6*/ 	.byte	0x3f
	.zero		1


	//   ....[109]....
        /*19e8*/ 	.word	0x0002e920
        /*19ec*/ 	.word	0x00000004
        /*19f0*/ 	.word	0x0002e880
        /*19f4*/ 	.short	0x010a
        /*19f6*/ 	.byte	0x3f
	.zero		1


	//----- nvinfo : EIATTR_NUM_MBARRIERS
	.align		4
.L_1139:
        /*19f8*/ 	.byte	0x03, 0x38
        /*19fa*/ 	.short	0x0016


	//----- nvinfo : EIATTR_EXIT_INSTR_OFFSETS
	.align		4
        /*19fc*/ 	.byte	0x04, 0x1c
        /*19fe*/ 	.short	(.L_1141 - .L_1140)


	//   ....[0]....
.L_1140:
        /*1a00*/ 	.word	0x0002a8c0


	//----- nvinfo : EIATTR_MAX_THREADS
	.align		4
.L_1141:
        /*1a04*/ 	.byte	0x04, 0x05
        /*1a06*/ 	.short	(.L_1143 - .L_1142)
.L_1142:
        /*1a08*/ 	.word	0x00000180
        /*1a0c*/ 	.word	0x00000001
        /*1a10*/ 	.word	0x00000001


	//----- nvinfo : EIATTR_CRS_STACK_SIZE
	.align		4
.L_1143:
        /*1a14*/ 	.byte	0x04, 0x1e
        /*1a16*/ 	.short	(.L_1145 - .L_1144)
.L_1144:
        /*1a18*/ 	.word	0x00000000


	//----- nvinfo : EIATTR_CBANK_PARAM_SIZE
	.align		4
.L_1145:
        /*1a1c*/ 	.byte	0x03, 0x19
        /*1a1e*/ 	.short	0x0af0


	//----- nvinfo : EIATTR_PARAM_CBANK
	.align		4
        /*1a20*/ 	.byte	0x04, 0x0a
        /*1a22*/ 	.short	(.L_1147 - .L_1146)
	.align		4
.L_1146:
        /*1a24*/ 	.word	index@(.nv.constant0._ZN7cutlass13device_kernelIN5flash11enable_sm90INS1_16FlashAttnFwdSm90INS1_25CollectiveMainloopFwdSm90ILi2EN4cute5tupleIJNS5_1CILi1EEES8_S8_EEENS6_IJNS7_ILi128EEENS7_ILi224EEESA_EEELi128ENS_12float_e4m3_tEfNS_4arch4Sm90ELb1ELb0ELb0ELb1ELb0ELb1ELb0ELb1ELb1ELb1ELb0ELb0EEENS1_21CollectiveEpilogueFwdINS6_IJSA_SA_SB_EEES9_NS_10bfloat16_tESF_Li256ELb1ELb1ELb0ELb1EEENS1_36VarlenDynamicPersistentTileSchedulerILi128ELi224ELi256ELi128ELb0ELb1ELb1ELb1ELb1ELb1EEEEEEEEEvNT_6ParamsE)
        /*1a28*/ 	.short	0x0210
        /*1a2a*/ 	.short	0x0af0


	//----- nvinfo : EIATTR_SW_WAR
	.align		4
.L_1147:
        /*1a2c*/ 	.byte	0x04, 0x36
        /*1a2e*/ 	.short	(.L_1149 - .L_1148)
.L_1148:
        /*1a30*/ 	.word	0x00000008
.L_1149:


//--------------------- .nv.info._ZN7cutlass13device_kernelIN5flash11enable_sm90INS1_16FlashAttnFwdSm90INS1_25CollectiveMainloopFwdSm90ILi2EN4cute5tupleIJNS5_1CILi1EEES8_S8_EEENS6_IJNS7_ILi192EEENS7_ILi128EEENS7_ILi96EEEEEELi96ENS_12float_e4m3_tEfNS_4arch4Sm90ELb0ELb0ELb0ELb0ELb0ELb0ELb0ELb1ELb1ELb1ELb0ELb0EEENS1_21CollectiveEpilogueFwdINS6_IJSA_SC_SB_EEES9_NS_10bfloat16_tESG_Li384ELb0ELb1ELb0ELb1EEENS1_29StaticPersistentTileSchedulerILb0EEEEEEEEEvNT_6ParamsE --------------------------
	.section	.nv.info._ZN7cutlass13device_kernelIN5flash11enable_sm90INS1_16FlashAttnFwdSm90INS1_25CollectiveMainloopFwdSm90ILi2EN4cute5tupleIJNS5_1CILi1EEES8_S8_EEENS6_IJNS7_ILi192EEENS7_ILi128EEENS7_ILi96EEEEEELi96ENS_12float_e4m3_tEfNS_4arch4Sm90ELb0ELb0ELb0ELb0ELb0ELb0ELb0ELb1ELb1ELb1ELb0ELb0EEENS1_21CollectiveEpilogueFwdINS6_IJSA_SC_SB_EEES9_NS_10bfloat16_tESG_Li384ELb0ELb1ELb0ELb1EEENS1_29StaticPersistentTileSchedulerILb0EEEEEEEEEvNT_6ParamsE,"",@"SHT_CUDA_INFO"
	.sectionflags	@""
	.align	4


	//----- nvinfo : EIATTR_CUDA_API_VERSION
	.align		4
        /*0000*/ 	.byte	0x04, 0x37
        /*0002*/ 	.short	(.L_1151 - .L_1150)
.L_1150:
        /*0004*/ 	.word	0x00000082


	//----- nvinfo : EIATTR_KPARAM_INFO
	.align		4
.L_1151:
        /*0008*/ 	.byte	0x04, 0x17
        /*000a*/ 	.short	(.L_1153 - .L_1152)
.L_1152:
        /*000c*/ 	.word	0x00000000
        /*0010*/ 	.short	0x0000
        /*0012*/ 	.short	0x0070
        /*0014*/ 	.byte	0x00, 0xf0, 0x01, 0x28


	//----- nvinfo : EIATTR_SPARSE_MMA_MASK
	.align		4
.L_1153:
        /*0018*/ 	.byte	0x03, 0x50
        /*001a*/ 	.short	0x0000


	//----- nvinfo : EIATTR_MAXREG_COUNT
	.align		4
        /*001c*/ 	.byte	0x03, 0x1b
        /*001e*/ 	.short	0x0080


	//----- nvinfo : EIATTR_NUM_BARRIERS
	.align		4
        /*0020*/ 	.byte	0x02, 0x4c
        /*0022*/ 	.byte	0x09
	.zero		1


	//----- nvinfo : EIATTR_EXTERNS
	.align		4
        /*0024*/ 	.byte	0x04, 0x0f
        /*0026*/ 	.short	(.L_1155 - .L_1154)


	//   ....[0]....
	.align		4
.L_1154:
        /*0028*/ 	.word	index@(__assertfail)


	//----- nvinfo : EIATTR_ANNOTATIONS
	.align		4
.L_1155:
        /*002c*/ 	.byte	0x04, 0x55
        /*002e*/ 	.short	(.L_1157 - .L_1156)


	//   ....[0]....
.L_1156:
        /*0030*/ 	.word	0x00000001
        /*0034*/ 	.byte	0x10, 0x15, 0x00, 0x00, 0x01, 0x00, 0x00, 0x00, 0x70, 0x15, 0x00, 0x00, 0x01, 0x00, 0x00, 0x00
        /*0044*/ 	.byte	0xa0, 0x73, 0x00, 0x00, 0x01, 0x00, 0x00, 0x00, 0x50, 0x7a, 0x00, 0x00, 0x01, 0x00, 0x00, 0x00
        /*0054*/ 	.byte	0x80, 0x7b, 0x00, 0x00, 0x01, 0x00, 0x00, 0x00, 0x20, 0x7c, 0x00, 0x00, 0x01, 0x00, 0x00, 0x00
        /*0064*/ 	.byte	0x20, 0x81, 0x00, 0x00, 0x01, 0x00, 0x00, 0x00, 0x10, 0x83, 0x00, 0x00, 0x01, 0x00, 0x00, 0x00
        /*0074*/ 	.byte	0x80, 0x87, 0x00, 0x00, 0x01, 0x00, 0x00, 0x00, 0x50, 0x8d, 0x00, 0x00


	//----- nvinfo : EIATTR_MERCURY_ISA_VERSION
	.align		4
.L_1157:
        /*0080*/ 	.byte	0x03, 0x5f
        /*0082*/ 	.short	0x0101


	//----- nvinfo : EIATTR_INT_WARP_WIDE_INSTR_OFFSETS
	.align		4
        /*0084*/ 	.byte	0x04, 0x31
        /*0086*/ 	.short	(.L_1159 - .L_1158)


	//   ....[0]....
.L_1158:
        /*0088*/ 	.word	0x00000130


	//   ....[1]....
        /*008c*/ 	.word	0x00000170


	//   ....[2]....
        /*0090*/ 	.word	0x000001e0


	//----- nvinfo : EIATTR_COOP_GROUP_MASK_REGIDS
	.align		4
.L_1159:
        /*0094*/ 	.byte	0x04, 0x29
        /*0096*/ 	.short	(.L_1161 - .L_1160)


	//   ....[0]....
.L_1160:
        /*0098*/ 	.word	0xffffffff


	//   ....[1]....
        /*009c*/ 	.word	0xffffffff


	//   ....[2]....
        /*00a0*/ 	.word	0xffffffff


	//   ....[3]....
        /*00a4*/ 	.word	0xffffffff


	//   ....[4]....
        /*00a8*/ 	.word	0xffffffff


	//   ....[5]....
        /*00ac*/ 	.word	0xffffffff


	//   ....[6]....
        /*00b0*/ 	.word	0xffffffff


	//   ....[7]....
        /*00b4*/ 	.word	0xffffffff


	//   ....[8]....
        /*00b8*/ 	.word	0xffffffff


	//   ....[9]....
        /*00bc*/ 	.word	0xffffffff


	//   ....[10]....
        /*00c0*/ 	.word	0xffffffff


	//   ....[11]....
        /*00c4*/ 	.word	0xffffffff


	//   ....[12]....
        /*00c8*/ 	.word	0xffffffff


	//   ....[13]....
        /*00cc*/ 	.word	0xffffffff


	//   ....[14]....
        /*00d0*/ 	.word	0xffffffff


	//   ....[15]....
        /*00d4*/ 	.word	0xffffffff


	//   ....[16]....
        /*00d8*/ 	.word	0xffffffff


	//   ....[17]....
        /*00dc*/ 	.word	0xffffffff


	//   ....[18]....
        /*00e0*/ 	.word	0xffffffff


	//   ....[19]....
        /*00e4*/ 	.word	0xffffffff


	//   ....[20]....
        /*00e8*/ 	.word	0xffffffff


	//   ....[21]....
        /*00ec*/ 	.word	0xffffffff


	//   ....[22]....
        /*00f0*/ 	.word	0xffffffff


	//   ....[23]....
        /*00f4*/ 	.word	0xffffffff


	//   ....[24]....
        /*00f8*/ 	.word	0xffffffff


	//   ....[25]....
        /*00fc*/ 	.word	0xffffffff


	//   ....[26]....
        /*0100*/ 	.word	0xffffffff


	//   ....[27]....
        /*0104*/ 	.word	0xffffffff


	//   ....[28]....
        /*0108*/ 	.word	0xffffffff


	//   ....[29]....
        /*010c*/ 	.word	0xffffffff


	//   ....[30]....
        /*0110*/ 	.word	0xffffffff


	//   ....[31]....
        /*0114*/ 	.word	0xffffffff


	//   ....[32]....
        /*0118*/ 	.word	0xffffffff


	//   ....[33]....
        /*011c*/ 	.word	0xffffffff


	//   ....[34]....
        /*0120*/ 	.word	0xffffffff


	//   ....[35]....
        /*0124*/ 	.word	0xffffffff


	//   ....[36]....
        /*0128*/ 	.word	0xffffffff


	//   ....[37]....
        /*012c*/ 	.word	0xffffffff


	//   ....[38]....
        /*0130*/ 	.word	0xffffffff


	//   ....[39]....
        /*0134*/ 	.word	0xffffffff


	//   ....[40]....
        /*0138*/ 	.word	0xffffffff


	//   ....[41]....
        /*013c*/ 	.word	0xffffffff


	//   ....[42]....
        /*0140*/ 	.word	0xffffffff


	//   ....[43]....
        /*0144*/ 	.word	0xffffffff


	//   ....[44]....
        /*0148*/ 	.word	0xffffffff


	//   ....[45]....
        /*014c*/ 	.word	0xffffffff


	//   ....[46]....
        /*0150*/ 	.word	0xffffffff


	//   ....[47]....
        /*0154*/ 	.word	0xffffffff


	//   ....[48]....
        /*0158*/ 	.word	0xffffffff


	//   ....[49]....
        /*015c*/ 	.word	0xffffffff


	//   ....[50]....
        /*0160*/ 	.word	0xffffffff


	//   ....[51]....
        /*0164*/ 	.word	0xffffffff


	//   ....[52]....
        /*0168*/ 	.word	0xffffffff


	//   ....[53]....
        /*016c*/ 	.word	0xffffffff


	//   ....[54]....
        /*0170*/ 	.word	0xffffffff


	//   ....[55]....
        /*0174*/ 	.word	0xffffffff


	//   ....[56]....
        /*0178*/ 	.word	0xffffffff


	//   ....[57]....
        /*017c*/ 	.word	0xffffffff


	//   ....[58]....
        /*0180*/ 	.word	0xffffffff


	//   ....[59]....
        /*0184*/ 	.word	0xffffffff


	//   ....[60]....
        /*0188*/ 	.word	0x0500000f


	//   ....[61]....
        /*018c*/ 	.word	0x0500000f


	//   ....[62]....
        /*0190*/ 	.word	0x0500000f


	//   ....[63]....
        /*0194*/ 	.word	0x0500000f


	//   ....[64]....
        /*0198*/ 	.word	0x0500000f


	//   ....[65]....
        /*019c*/ 	.word	0x0500000f


	//   ....[66]....
        /*01a0*/ 	.word	0x0500000f


	//----- nvinfo : EIATTR_COOP_GROUP_INSTR_OFFSETS
	.align		4
.L_1161:
        /*01a4*/ 	.byte	0x04, 0x28
        /*01a6*/ 	.short	(.L_1163 - .L_1162)


	//   ....[0]....
.L_1162:
        /*01a8*/ 	.word	0x00000060


	//   ....[1]....
        /*01ac*/ 	.word	0x00000140


	//   ....[2]....
        /*01b0*/ 	.word	0x00000190


	//   ....[3]....
        /*01b4*/ 	.word	0x000003c0


	//   ....[4]....
        /*01b8*/ 	.word	0x00000520


	//   ....[5]....
        /*01bc*/ 	.word	0x00000640


	//   ....[6]....
        /*01c0*/ 	.word	0x000007a0


	//   ....[7]....
        /*01c4*/ 	.word	0x00000ee0


	//   ....[8]....
        /*01c8*/ 	.word	0x00002230


	//   ....[9]....
        /*01cc*/ 	.word	0x00002330


	//   ....[10]....
        /*01d0*/ 	.word	0x00002880


	//   ....[11]....
        /*01d4*/ 	.word	0x00002910


	//   ....[12]....
        /*01d8*/ 	.word	0x00003d80


	//   ....[13]....
        /*01dc*/ 	.word	0x00003db0


	//   ....[14]....
        /*01e0*/ 	.word	0x00003e10


	//   ....[15]....
        /*01e4*/ 	.word	0x00003e30


	//   ....[16]....
        /*01e8*/ 	.word	0x00005500


	//   ....[17]....
        /*01ec*/ 	.word	0x00005510


	//   ....[18]....
        /*01f0*/ 	.word	0x00005590


	//   ....[19]....
        /*01f4*/ 	.word	0x000055a0


	//   ....[20]....
        /*01f8*/ 	.word	0x00006590


	//   ....[21]....
        /*01fc*/ 	.word	0x000065a0


	//   ....[22]....
        /*0200*/ 	.word	0x000065b0


	//   ....[23]....
        /*0204*/ 	.word	0x000065c0


	//   ....[24]....
        /*0208*/ 	.word	0x000065d0


	//   ....[25]....
        /*020c*/ 	.word	0x000065e0


	//   ....[26]....
        /*0210*/ 	.word	0x000065f0


	//   ....[27]....
        /*0214*/ 	.word	0x00006600


	//   ....[28]....
        /*0218*/ 	.word	0x00006630


	//   ....[29]....
        /*021c*/ 	.word	0x00006640


	//   ....[30]....
        /*0220*/ 	.word	0x00006670


	//   ....[31]....
        /*0224*/ 	.word	0x00006680


	//   ....[32]....
        /*0228*/ 	.word	0x00006690


	//   ....[33]....
        /*022c*/ 	.word	0x000066a0


	//   ....[34]....
        /*0230*/ 	.word	0x000066b0


	//   ....[35]....
        /*0234*/ 	.word	0x000066c0


	//   ....[36]....
        /*0238*/ 	.word	0x000066d0


	//   ....[37]....
        /*023c*/ 	.word	0x00006700


	//   ....[38]....
        /*0240*/ 	.word	0x00006710


	//   ....[39]....
        /*0244*/ 	.word	0x00006720


	//   ....[40]....
        /*0248*/ 	.word	0x00006750


	//   ....[41]....
        /*024c*/ 	.word	0x00006760


	//   ....[42]....
        /*0250*/ 	.word	0x00006770


	//   ....[43]....
        /*0254*/ 	.word	0x00006790


	//   ....[44]....
        /*0258*/ 	.word	0x000067f0


	//   ....[45]....
        /*025c*/ 	.word	0x00006820


	//   ....[46]....
        /*0260*/ 	.word	0x00006850


	//   ....[47]....
        /*0264*/ 	.word	0x00006880


	//   ....[48]....
        /*0268*/ 	.word	0x00006d50


	//   ....[49]....
        /*026c*/ 	.word	0x00006d90


	//   ....[50]....
        /*0270*/ 	.word	0x00006ea0


	//   ....[51]....
        /*0274*/ 	.word	0x00006ee0


	//   ....[52]....
        /*0278*/ 	.word	0x00007bc0


	//   ....[53]....
        /*027c*/ 	.word	0x000089c0


	//   ....[54]....
        /*0280*/ 	.word	0x000089f0


	//   ....[55]....
        /*0284*/ 	.word	0x00008a20


	//   ....[56]....
        /*0288*/ 	.word	0x00008a40


	//   ....[57]....
        /*028c*/ 	.word	0x00008a50


	//   ....[58]....
        /*0290*/ 	.word	0x00008b30


	//   ....[59]....
        /*0294*/ 	.word	0x0000a470


	//   ....[60]....
        /*0298*/ 	.word	0x0000a960


	//   ....[61]....
        /*029c*/ 	.word	0x0000ab10


	//   ....[62]....
        /*02a0*/ 	.word	0x0000ab60


	//   ....[63]....
        /*02a4*/ 	.word	0x0000abf0


	//   ....[64]....
        /*02a8*/ 	.word	0x0000ac90


	//   ....[65]....
        /*02ac*/ 	.word	0x0000ad80


	//   ....[66]....
        /*02b0*/ 	.word	0x0000ae50


	//----- nvinfo : EIATTR_REG_RECONFIG
	.align		4
.L_1163:
        /*02b4*/ 	.byte	0x01, 0x54
	.zero		2


	//----- nvinfo : EIATTR_SYSCALL_OFFSETS
	.align		4
        /*02b8*/ 	.byte	0x04, 0x46
        /*02ba*/ 	.short	(.L_1165 - .L_1164)


	//   ....[0]....
.L_1164:
        /*02bc*/ 	.word	0x00001400


	//   ....[1]....
        /*02c0*/ 	.word	0x00007690


	//   ....[2]....
        /*02c4*/ 	.word	0x000077d0


	//   ....[3]....
        /*02c8*/ 	.word	0x00007910


	//   ....[4]....
        /*02cc*/ 	.word	0x00007a30


	//   ....[5]....
        /*02d0*/ 	.word	0x000084f0


	//----- nvinfo : EIATTR_MBARRIER_INSTR_OFFSETS
	.align		4
.L_1165:
        /*02d4*/ 	.byte	0x04, 0x39
        /*02d6*/ 	.short	(.L_1167 - .L_1166)


	//   ....[0]....
.L_1166:
        /*02d8*/ 	.word	0x00000270
        /*02dc*/ 	.word	0x000000ff
        /*02e0*/ 	.word	0x00019c00
        /*02e4*/ 	.short	0x0100
        /*02e6*/ 	.byte	0x08
	.zero		1


	//   ....[1]....
        /*02e8*/ 	.word	0x00000280
        /*02ec*/ 	.word	0x000000ff
        /*02f0*/ 	.word	0x00019c20
        /*02f4*/ 	.short	0x0100
        /*02f6*/ 	.byte	0x08
	.zero		1


	//   ....[2]....
        /*02f8*/ 	.word	0x00000370
        /*02fc*/ 	.word	0x000000ff
        /*0300*/ 	.word	0x00019c30
        /*0304*/ 	.short	0x0100
        /*0306*/ 	.byte	0x08
	.zero		1


	//   ....[3]....
        /*0308*/ 	.word	0x00000380
        /*030c*/ 	.word	0x000000ff
        /*0310*/ 	.word	0x00019c40
        /*0314*/ 	.short	0x0100
        /*0316*/ 	.byte	0x08
	.zero		1


	//   ....[4]....
        /*0318*/ 	.word	0x00000390
        /*031c*/ 	.word	0x000000ff
        /*0320*/ 	.word	0x00019c38
        /*0324*/ 	.short	0x0100
        /*0326*/ 	.byte	0x08
	.zero		1


	//   ....[5]....
        /*0328*/ 	.word	0x000003a0
        /*032c*/ 	.word	0x000000ff
        /*0330*/ 	.word	0x00019c48
        /*0334*/ 	.short	0x0100
        /*0336*/ 	.byte	0x08
	.zero		1


	//   ....[6]....
        /*0338*/ 	.word	0x000004d0
        /*033c*/ 	.word	0x000000ff
        /*0340*/ 	.word	0x00019c50
        /*0344*/ 	.short	0x0100
        /*0346*/ 	.byte	0x08
	.zero		1


	//   ....[7]....
        /*0348*/ 	.word	0x000004e0
        /*034c*/ 	.word	0x000000ff
        /*0350*/ 	.word	0x00019c60
        /*0354*/ 	.short	0x0100
        /*0356*/ 	.byte	0x08
	.zero		1


	//   ....[8]....
        /*0358*/ 	.word	0x000004f0
        /*035c*/ 	.word	0x000000ff
        /*0360*/ 	.word	0x00019c58
        /*0364*/ 	.short	0x0100
        /*0366*/ 	.byte	0x08
	.zero		1


	//   ....[9]....
        /*0368*/ 	.word	0x00000500
        /*036c*/ 	.word	0x000000ff
        /*0370*/ 	.word	0x00019c68
        /*0374*/ 	.short	0x0100
        /*0376*/ 	.byte	0x08
	.zero		1


	//   ....[10]....
        /*0378*/ 	.word	0x000005f0
        /*037c*/ 	.word	0x000000ff
        /*0380*/ 	.word	0x00019c70
        /*0384*/ 	.short	0x0100
        /*0386*/ 	.byte	0x06
	.zero		1


	//   ....[11]....
        /*0388*/ 	.word	0x00000600
        /*038c*/ 	.word	0x000000ff
        /*0390*/ 	.word	0x00019c80
        /*0394*/ 	.short	0x0100
        /*0396*/ 	.byte	0x06
	.zero		1


	//   ....[12]....
        /*0398*/ 	.word	0x00000610
        /*039c*/ 	.word	0x000000ff
        /*03a0*/ 	.word	0x00019c78
        /*03a4*/ 	.short	0x0100
        /*03a6*/ 	.byte	0x06
	.zero		1


	//   ....[13]....
        /*03a8*/ 	.word	0x00000620
        /*03ac*/ 	.word	0x000000ff
        /*03b0*/ 	.word	0x00019c88
        /*03b4*/ 	.short	0x0100
        /*03b6*/ 	.byte	0x06
	.zero		1


	//   ....[14]....
        /*03b8*/ 	.word	0x00000750
        /*03bc*/ 	.word	0x000000ff
        /*03c0*/ 	.word	0x00019c90
        /*03c4*/ 	.short	0x0100
        /*03c6*/ 	.byte	0x08
	.zero		1


	//   ....[15]....
        /*03c8*/ 	.word	0x00000760
        /*03cc*/ 	.word	0x000000ff
        /*03d0*/ 	.word	0x00019ca0
        /*03d4*/ 	.short	0x0100
        /*03d6*/ 	.byte	0x08
	.zero		1


	//   ....[16]....
        /*03d8*/ 	.word	0x00000770
        /*03dc*/ 	.word	0x000000ff
        /*03e0*/ 	.word	0x00019c98
        /*03e4*/ 	.short	0x0100
        /*03e6*/ 	.byte	0x08
	.zero		1


	//   ....[17]....
        /*03e8*/ 	.word	0x00000780
        /*03ec*/ 	.word	0x000000ff
        /*03f0*/ 	.word	0x00019ca8
        /*03f4*/ 	.short	0x0100
        /*03f6*/ 	.byte	0x08
	.zero		1


	//   ....[18]....
        /*03f8*/ 	.word	0x000008b0
        /*03fc*/ 	.word	0x000000ff
        /*0400*/ 	.word	0x00019cb0
        /*0404*/ 	.short	0x0100
        /*0406*/ 	.byte	0x08
	.zero		1


	//   ....[19]....
        /*0408*/ 	.word	0x000008c0
        /*040c*/ 	.word	0x000000ff
        /*0410*/ 	.word	0x00019cc0
        /*0414*/ 	.short	0x0100
        /*0416*/ 	.byte	0x08
	.zero		1


	//   ....[20]....
        /*0418*/ 	.word	0x000008d0
        /*041c*/ 	.word	0x000000ff
        /*0420*/ 	.word	0x00019cb8
        /*0424*/ 	.short	0x0100
        /*0426*/ 	.byte	0x08
	.zero		1


	//   ....[21]....
        /*0428*/ 	.word	0x000008e0
        /*042c*/ 	.word	0x000000ff
        /*0430*/ 	.word	0x00019cc8
        /*0434*/ 	.short	0x0100
        /*0436*/ 	.byte	0x08
	.zero		1


	//   ....[22]....
        /*0438*/ 	.word	0x00001460
        /*043c*/ 	.word	0x000000ff
        /*0440*/ 	.word	0x00019c00
        /*0444*/ 	.short	0x010a
        /*0446*/ 	.byte	0x2b
	.zero		1


	//   ....[23]....
        /*0448*/ 	.word	0x000014e0
        /*044c*/ 	.word	0x00000003
        /*0450*/ 	.word	0x00019c30
        /*0454*/ 	.short	0x010a
        /*0456*/ 	.byte	0x3f
	.zero		1


	//   ....[24]....
        /*0458*/ 	.word	0x00001590
        /*045c*/ 	.word	0x00000003
        /*0460*/ 	.word	0x00019c30
        /*0464*/ 	.short	0x010a
        /*0466*/ 	.byte	0x3f
	.zero		1


	//   ....[25]....
        /*0468*/ 	.word	0x00002c20
        /*046c*/ 	.word	0x00000032
        /*0470*/ 	.word	0x00000000
        /*0474*/ 	.short	0x0101
        /*0476*/ 	.byte	0x3f
	.zero		1


	//   ....[26]....
        /*0478*/ 	.word	0x000036d0
        /*047c*/ 	.word	0x000000ff
        /*0480*/ 	.word	0x00019c30
        /*0484*/ 	.short	0x010a
        /*0486*/ 	.byte	0x13
	.zero		1


	//   ....[27]....
        /*0488*/ 	.word	0x00003710
        /*048c*/ 	.word	0x000000ff
        /*0490*/ 	.word	0x00019c30
        /*0494*/ 	.short	0x010a
        /*0496*/ 	.byte	0x13
	.zero		1


	//   ....[28]....
        /*0498*/ 	.word	0x00003870
        /*049c*/ 	.word	0x000000ff
        /*04a0*/ 	.word	0x00019c50
        /*04a4*/ 	.short	0x010a
        /*04a6*/ 	.byte	0x0b
	.zero		1


	//   ....[29]....
        /*04a8*/ 	.word	0x000038b0
        /*04ac*/ 	.word	0x000000ff
        /*04b0*/ 	.word	0x00019c50
        /*04b4*/ 	.short	0x010a
        /*04b6*/ 	.byte	0x0b
	.zero		1


	//   ....[30]....
        /*04b8*/ 	.word	0x00004a10
        /*04bc*/ 	.word	0x00000003
        /*04c0*/ 	.word	0x00000000
        /*04c4*/ 	.short	0x0101
        /*04c6*/ 	.byte	0x3f
	.zero		1


	//   ....[31]....
        /*04c8*/ 	.word	0x00004ce0
        /*04cc*/ 	.word	0x000000ff
        /*04d0*/ 	.word	0x00000000
        /*04d4*/ 	.short	0x0101
        /*04d6*/ 	.byte	0x06
	.zero		1


	//   ....[32]....
        /*04d8*/ 	.word	0x00005210
        /*04dc*/ 	.word	0x000000ff
        /*04e0*/ 	.word	0x00019c50
        /*04e4*/ 	.short	0x010a
        /*04e6*/ 	.byte	0x04
	.zero		1


	//   ....[33]....
        /*04e8*/ 	.word	0x00005250
        /*04ec*/ 	.word	0x000000ff
        /*04f0*/ 	.word	0x00019c50
        /*04f4*/ 	.short	0x010a
        /*04f6*/ 	.byte	0x04
	.zero		1


	//   ....[34]....
        /*04f8*/ 	.word	0x00005e90
        /*04fc*/ 	.word	0x000000ff
        /*0500*/ 	.word	0x00000000
        /*0504*/ 	.short	0x0101
        /*0506*/ 	.byte	0x04
	.zero		1


	//   ....[35]....
        /*0508*/ 	.word	0x00006d70
        /*050c*/ 	.word	0x000000ff
        /*0510*/ 	.word	0x00000000
        /*0514*/ 	.short	0x0101
        /*0516*/ 	.byte	0x2b
	.zero		1


	//   ....[36]....
        /*0518*/ 	.word	0x00007e20
        /*051c*/ 	.word	0x00000005
        /*0520*/ 	.word	0x00019c80
        /*0524*/ 	.short	0x010a
        /*0526*/ 	.byte	0x3f
	.zero		1


	//   ....[37]....
        /*0528*/ 	.word	0x00008080
        /*052c*/ 	.word	0x00000005
        /*0530*/ 	.word	0x00019c40
        /*0534*/ 	.short	0x010a
        /*0536*/ 	.byte	0x3f
	.zero		1


	//   ....[38]....
        /*0538*/ 	.word	0x00008c40
        /*053c*/ 	.word	0x000000ff
        /*0540*/ 	.word	0x00019c00
        /*0544*/ 	.short	0x0107
        /*0546*/ 	.byte	0x28
	.zero		1


	//   ....[39]....
        /*0548*/ 	.word	0x00008c90
        /*054c*/ 	.word	0x000000ff
        /*0550*/ 	.word	0x00019c00
        /*0554*/ 	.short	0x0101
        /*0556*/ 	.byte	0x28
	.zero		1


	//   ....[40]....
        /*0558*/ 	.word	0x00008cc0
        /*055c*/ 	.word	0x000000ff
        /*0560*/ 	.word	0x00019c20
        /*0564*/ 	.short	0x010a
        /*0566*/ 	.byte	0x28
	.zero		1


	//   ....[41]....
        /*0568*/ 	.word	0x00008f90
        /*056c*/ 	.word	0x00000007
        /*0570*/ 	.word	0x00019c80
        /*0574*/ 	.short	0x010a
        /*0576*/ 	.byte	0x3f
	.zero		1


	//   ....[42]....
        /*0578*/ 	.word	0x000093b0
        /*057c*/ 	.word	0x00000007
        /*0580*/ 	.word	0x00019c40
        /*0584*/ 	.short	0x010a
        /*0586*/ 	.byte	0x3f
	.zero		1


	//   ....[43]....
        /*0588*/ 	.word	0x00009860
        /*058c*/ 	.word	0x00000003
        /*0590*/ 	.word	0x00019c70
        /*0594*/ 	.short	0x010a
        /*0596*/ 	.byte	0x3f
	.zero		1


	//   ....[44]....
        /*0598*/ 	.word	0x000098d0
        /*059c*/ 	.word	0x00000003
        /*05a0*/ 	.word	0x00019c60
        /*05a4*/ 	.short	0x010a
        /*05a6*/ 	.byte	0x3f
	.zero		1


	//   ....[45]....
        /*05a8*/ 	.word	0x00009cd0
        /*05ac*/ 	.word	0x00000003
        /*05b0*/ 	.word	0x00019c50
        /*05b4*/ 	.short	0x0101
        /*05b6*/ 	.byte	0x3f
	.zero		1


	//   ....[46]....
        /*05b8*/ 	.word	0x00009d50
        /*05bc*/ 	.word	0x00000002
        /*05c0*/ 	.word	0x00000000
        /*05c4*/ 	.short	0x0101
        /*05c6*/ 	.byte	0x3f
	.zero		1


	//   ....[47]....
        /*05c8*/ 	.word	0x00009e30
        /*05cc*/ 	.word	0x00000000
        /*05d0*/ 	.word	0x00019c70
        /*05d4*/ 	.short	0x010a
        /*05d6*/ 	.byte	0x3f
	.zero		1


	//   ....[48]....
        /*05d8*/ 	.word	0x00009e90
        /*05dc*/ 	.word	0x00000000
        /*05e0*/ 	.word	0x00019c60
        /*05e4*/ 	.short	0x010a
        /*05e6*/ 	.byte	0x3f
	.zero		1


	//   ....[49]....
        /*05e8*/ 	.word	0x0000a2f0
        /*05ec*/ 	.word	0x00000000
        /*05f0*/ 	.word	0x00019c50
        /*05f4*/ 	.short	0x0101
        /*05f6*/ 	.byte	0x3f
	.zero		1


	//   ....[50]....
        /*05f8*/ 	.word	0x0000a360
        /*05fc*/ 	.word	0x00000002
        /*0600*/ 	.word	0x00000000
        /*0604*/ 	.short	0x0101
        /*0606*/ 	.byte	0x3f
	.zero		1


	//   ....[51]....
        /*0608*/ 	.word	0x0000a420
        /*060c*/ 	.word	0x00000009
        /*0610*/ 	.word	0x00019c20
        /*0614*/ 	.short	0x010a
        /*0616*/ 	.byte	0x3f
	.zero		1


	//   ....[52]....
        /*0618*/ 	.word	0x0000a570
        /*061c*/ 	.word	0x00000007
        /*0620*/ 	.word	0x00000000
        /*0624*/ 	.short	0x010a
        /*0626*/ 	.byte	0x3f
	.zero		1


	//   ....[53]....
        /*0628*/ 	.word	0x0000a5e0
        /*062c*/ 	.word	0x00000003
        /*0630*/ 	.word	0x00000000
        /*0634*/ 	.short	0x010a
        /*0636*/ 	.byte	0x3f
	.zero		1


	//   ....[54]....
        /*0638*/ 	.word	0x0000a630
        /*063c*/ 	.word	0x00000003
        /*0640*/ 	.word	0x00019c60
        /*0644*/ 	.short	0x010a
        /*0646*/ 	.byte	0x3f
	.zero		1


	//   ....[55]....
        /*0648*/ 	.word	0x0000a680
        /*064c*/ 	.word	0x00000005
        /*0650*/ 	.word	0x00019c60
        /*0654*/ 	.short	0x010a
        /*0656*/ 	.byte	0x3f
	.zero		1


	//   ....[56]....
        /*0658*/ 	.word	0x0000a6c0
        /*065c*/ 	.word	0x00000003
        /*0660*/ 	.word	0x00019c80
        /*0664*/ 	.short	0x010a
        /*0666*/ 	.byte	0x3f
	.zero		1


	//   ....[57]....
        /*0668*/ 	.word	0x0000a6e0
        /*066c*/ 	.word	0x00000005
        /*0670*/ 	.word	0x00019c80
        /*0674*/ 	.short	0x010a
        /*0676*/ 	.byte	0x3f
	.zero		1


	//   ....[58]....
        /*0678*/ 	.word	0x0000a750
        /*067c*/ 	.word	0x00000003
        /*0680*/ 	.word	0x00019c00
        /*0684*/ 	.short	0x010a
        /*0686*/ 	.byte	0x3f
	.zero		1


	//   ....[59]....
        /*0688*/ 	.word	0x0000a7a0
        /*068c*/ 	.word	0x00000003
        /*0690*/ 	.word	0x00019c30
        /*0694*/ 	.short	0x010a
        /*0696*/ 	.byte	0x3f
	.zero		1


	//   ....[60]....
        /*0698*/ 	.word	0x0000a800
        /*069c*/ 	.word	0x00000005
        /*06a0*/ 	.word	0x00019c30
        /*06a4*/ 	.short	0x010a
        /*06a6*/ 	.byte	0x3f
	.zero		1


	//   ....[61]....
        /*06a8*/ 	.word	0x0000a860
        /*06ac*/ 	.word	0x00000005
        /*06b0*/ 	.word	0x00019c50
        /*06b4*/ 	.short	0x010a
        /*06b6*/ 	.byte	0x3f
	.zero		1


	//   ....[62]....
        /*06b8*/ 	.word	0x0000a8c0
        /*06bc*/ 	.word	0x00000007
        /*06c0*/ 	.word	0x00019c50
        /*06c4*/ 	.short	0x010a
        /*06c6*/ 	.byte	0x3f
	.zero		1


	//   ....[63]....
        /*06c8*/ 	.word	0x0000aa10
        /*06cc*/ 	.word	0x00000005
        /*06d0*/ 	.word	0x00019c80
        /*06d4*/ 	.short	0x010a
        /*06d6*/ 	.byte	0x3f
	.zero		1


	//   ....[64]....
        /*06d8*/ 	.word	0x0000aa60
        /*06dc*/ 	.word	0x00000005
        /*06e0*/ 	.word	0x00019c40
        /*06e4*/ 	.short	0x010a
        /*06e6*/ 	.byte	0x3f
	.zero		1


	//   ....[65]....
        /*06e8*/ 	.word	0x0000ae80
        /*06ec*/ 	.word	0x0000001d
        /*06f0*/ 	.word	0x00019c20
        /*06f4*/ 	.short	0x010a
        /*06f6*/ 	.byte	0x3f
	.zero		1


	//   ....[66]....
        /*06f8*/ 	.word	0x0000aed0
        /*06fc*/ 	.word	0x00000007
        /*0700*/ 	.word	0x00019c80
        /*0704*/ 	.short	0x010a
        /*0706*/ 	.byte	0x3f
	.zero		1


	//   ....[67]....
        /*0708*/ 	.word	0x0000af20
        /*070c*/ 	.word	0x00000007
        /*0710*/ 	.word	0x00019c40
        /*0714*/ 	.short	0x010a
        /*0716*/ 	.byte	0x3f
	.zero		1


	//   ....[68]....
        /*0718*/ 	.word	0x0000af70
        /*071c*/ 	.word	0x00000003
        /*0720*/ 	.word	0x00019c70
        /*0724*/ 	.short	0x010a
        /*0726*/ 	.byte	0x3f
	.zero		1


	//   ....[69]....
        /*0728*/ 	.word	0x0000afc0
        /*072c*/ 	.word	0x00000003
        /*0730*/ 	.word	0x00019c60
        /*0734*/ 	.short	0x010a
        /*0736*/ 	.byte	0x3f
	.zero		1


	//   ....[70]....
        /*0738*/ 	.word	0x0000b010
        /*073c*/ 	.word	0x00000000
        /*0740*/ 	.word	0x00019c70
        /*0744*/ 	.short	0x010a
        /*0746*/ 	.byte	0x3f
	.zero		1


	//   ....[71]....
        /*0748*/ 	.word	0x0000b060
        /*074c*/ 	.word	0x00000000
        /*0750*/ 	.word	0x00019c60
        /*0754*/ 	.short	0x010a
        /*0756*/ 	.byte	0x3f
	.zero		1


	//   ....[72]....
        /*0758*/ 	.word	0x0000b0b0
        /*075c*/ 	.word	0x00000009
        /*0760*/ 	.word	0x00019c20
        /*0764*/ 	.short	0x010a
        /*0766*/ 	.byte	0x3f
	.zero		1


	//   ....[73]....
        /*0768*/ 	.word	0x0000b100
        /*076c*/ 	.word	0x00000007
        /*0770*/ 	.word	0x00000000
        /*0774*/ 	.short	0x010a
        /*0776*/ 	.byte	0x3f
	.zero		1


	//   ....[74]....
        /*0778*/ 	.word	0x0000b150
        /*077c*/ 	.word	0x00000003
        /*0780*/ 	.word	0x00000000
        /*0784*/ 	.short	0x010a
        /*0786*/ 	.byte	0x3f
	.zero		1


	//   ....[75]....
        /*0788*/ 	.word	0x0000b1a0
        /*078c*/ 	.word	0x00000003
        /*0790*/ 	.word	0x00019c60
        /*0794*/ 	.short	0x010a
        /*0796*/ 	.byte	0x3f
	.zero		1


	//   ....[76]....
        /*0798*/ 	.word	0x0000b1f0
        /*079c*/ 	.word	0x00000005
        /*07a0*/ 	.word	0x00019c60
        /*07a4*/ 	.short	0x010a
        /*07a6*/ 	.byte	0x3f
	.zero		1


	//   ....[77]....
        /*07a8*/ 	.word	0x0000b240
        /*07ac*/ 	.word	0x00000003
        /*07b0*/ 	.word	0x00019c80
        /*07b4*/ 	.short	0x010a
        /*07b6*/ 	.byte	0x3f
	.zero		1


	//----- nvinfo : EIATTR_NUM_MBARRIERS
	.align		4
.L_1167:
        /*07b8*/ 	.byte	0x03, 0x38
        /*07ba*/ 	.short	0x0016


	//----- nvinfo : EIATTR_EXIT_INSTR_OFFSETS
	.align		4
        /*07bc*/ 	.byte	0x04, 0x1c
        /*07be*/ 	.short	(.L_1169 - .L_1168)


	//   ....[0]....
.L_1168:
        /*07c0*/ 	.word	0x000009f0


	//   ....[1]....
        /*07c4*/ 	.word	0x00007000


	//   ....[2]....
        /*07c8*/ 	.word	0x0000a490


	//   ....[3]....
        /*07cc*/ 	.word	0x0000a730


	//----- nvinfo : EIATTR_MAX_THREADS
	.align		4
.L_1169:
        /*07d0*/ 	.byte	0x04, 0x05
        /*07d2*/ 	.short	(.L_1171 - .L_1170)
.L_1170:
        /*07d4*/ 	.word	0x00000200
        /*07d8*/ 	.word	0x00000001
        /*07dc*/ 	.word	0x00000001


	//----- nvinfo : EIATTR_CRS_STACK_SIZE
	.align		4
.L_1171:
        /*07e0*/ 	.byte	0x04, 0x1e
        /*07e2*/ 	.short	(.L_1173 - .L_1172)
.L_1172:
        /*07e4*/ 	.word	0x00000000


	//----- nvinfo : EIATTR_CBANK_PARAM_SIZE
	.align		4
.L_1173:
        /*07e8*/ 	.byte	0x03, 0x19
        /*07ea*/ 	.short	0x0a70


	//----- nvinfo : EIATTR_PARAM_CBANK
	.align		4
        /*07ec*/ 	.byte	0x04, 0x0a
        /*07ee*/ 	.short	(.L_1175 - .L_1174)
	.align		4
.L_1174:
        /*07f0*/ 	.word	index@(.nv.constant0._ZN7cutlass13device_kernelIN5flash11enable_sm90INS1_16FlashAttnFwdSm90INS1_25CollectiveMainloopFwdSm90ILi2EN4cute5tupleIJNS5_1CILi1EEES8_S8_EEENS6_IJNS7_ILi192EEENS7_ILi128EEENS7_ILi96EEEEEELi96ENS_12float_e4m3_tEfNS_4arch4Sm90ELb0ELb0ELb0ELb0ELb0ELb0ELb0ELb1ELb1ELb1ELb0ELb0EEENS1_21CollectiveEpilogueFwdINS6_IJSA_SC_SB_EEES9_NS_10bfloat16_tESG_Li384ELb0ELb1ELb0ELb1EEENS1_29StaticPersistentTileSchedulerILb0EEEEEEEEEvNT_6ParamsE)
        /*07f4*/ 	.short	0x0210
        /*07f6*/ 	.short	0x0a70


	//----- nvinfo : EIATTR_SW_WAR
	.align		4
.L_1175:
        /*07f8*/ 	.byte	0x04, 0x36
        /*07fa*/ 	.short	(.L_1177 - .L_1176)
.L_1176:
        /*07fc*/ 	.word	0x00000008
.L_1177:


//--------------------- .nv.info._ZN7cutlass13device_kernelIN5flash11enable_sm90INS1_16FlashAttnFwdSm90INS1_25CollectiveMainloopFwdSm90ILi2EN4cute5tupleIJNS5_1CILi1EEES8_S8_EEENS6_IJNS7_ILi192EEENS7_ILi128EEENS7_ILi96EEEEEELi96ENS_12float_e4m3_tEfNS_4arch4Sm90ELb0ELb0ELb0ELb1ELb0ELb0ELb0ELb1ELb1ELb1ELb0ELb0EEENS1_21CollectiveEpilogueFwdINS6_IJSA_SC_SB_EEES9_NS_10bfloat16_tESG_Li384ELb1ELb1ELb0ELb1EEENS1_36VarlenDynamicPersistentTileSchedulerILi192ELi128ELi384ELi128ELb0ELb1ELb1ELb0ELb1ELb1EEEEEEEEEvNT_6ParamsE --------------------------
	.section	.nv.info._ZN7cutlass13device_kernelIN5flash11enable_sm90INS1_16FlashAttnFwdSm90INS1_25CollectiveMainloopFwdSm90ILi2EN4cute5tupleIJNS5_1CILi1EEES8_S8_EEENS6_IJNS7_ILi192EEENS7_ILi128EEENS7_ILi96EEEEEELi96ENS_12float_e4m3_tEfNS_4arch4Sm90ELb0ELb0ELb0ELb1ELb0ELb0ELb0ELb1ELb1ELb1ELb0ELb0EEENS1_21CollectiveEpilogueFwdINS6_IJSA_SC_SB_EEES9_NS_10bfloat16_tESG_Li384ELb1ELb1ELb0ELb1EEENS1_36VarlenDynamicPersistentTileSchedulerILi192ELi128ELi384ELi128ELb0ELb1ELb1ELb0ELb1ELb1EEEEEEEEEvNT_6ParamsE,"",@"SHT_CUDA_INFO"
	.sectionflags	@""
	.align	4


	//----- nvinfo : EIATTR_CUDA_API_VERSION
	.align		4
        /*0000*/ 	.byte	0x04, 0x37
        /*0002*/ 	.short	(.L_1179 - .L_1178)
.L_1178:
        /*0004*/ 	.word	0x00000082


	//----- nvinfo : EIATTR_KPARAM_INFO
	.align		4
.L_1179:
        /*0008*/ 	.byte	0x04, 0x17
        /*000a*/ 	.short	(.L_1181 - .L_1180)
.L_1180:
        /*000c*/ 	.word	0x00000000
        /*0010*/ 	.short	0x0000
        /*0012*/ 	.short	0x0070
        /*0014*/ 	.byte	0x00, 0xf0, 0x01, 0x2a


	//----- nvinfo : EIATTR_SPARSE_MMA_MASK
	.align		4
.L_1181:
        /*0018*/ 	.byte	0x03, 0x50
        /*001a*/ 	.short	0x0000


	//----- nvinfo : EIATTR_MAXREG_COUNT
	.align		4
        /*001c*/ 	.byte	0x03, 0x1b
        /*001e*/ 	.short	0x0080


	//----- nvinfo : EIATTR_NUM_BARRIERS
	.align		4
        /*0020*/ 	.byte	0x02, 0x4c
        /*0022*/ 	.byte	0x09
	.zero		1


	//----- nvinfo : EIATTR_EXTERNS
	.align		4
        /*0024*/ 	.byte	0x04, 0x0f
        /*0026*/ 	.short	(.L_1183 - .L_1182)


	//   ....[0]....
	.align		4
.L_1182:
        /*0028*/ 	.word	index@(__assertfail)


	//----- nvinfo : EIATTR_ANNOTATIONS
	.align		4
.L_1183:
        /*002c*/ 	.byte	0x04, 0x55
        /*002e*/ 	.short	(.L_1185 - .L_1184)


	//   ....[0]....
.L_1184:
        /* <DEDUP_REMOVED lines=22> */


	//----- nvinfo : EIATTR_MERCURY_ISA_VERSION
	.align		4
.L_1185:
        /*0180*/ 	.byte	0x03, 0x5f
        /*0182*/ 	.short	0x0101


	//----- nvinfo : EIATTR_UNUSED_LOAD_BYTE_OFFSET
	.align		4
        /*0184*/ 	.byte	0x04, 0x44
        /*0186*/ 	.short	(.L_1187 - .L_1186)


	//   ....[0]....
.L_1186:
        /*0188*/ 	.word	0x00000a00
        /*018c*/ 	.word	0x0000fff0


	//   ....[1]....
        /*0190*/ 	.word	0x000060e0
        /*0194*/ 	.word	0x0000fff0


	//----- nvinfo : EIATTR_INT_WARP_WIDE_INSTR_OFFSETS
	.align		4
.L_1187:
        /*0198*/ 	.byte	0x04, 0x31
        /*019a*/ 	.short	(.L_1189 - .L_1188)


	//   ....[0]....
.L_1188:
        /*019c*/ 	.word	0x00000130


	//   ....[1]....
        /*01a0*/ 	.word	0x00000170


	//   ....[2]....
        /*01a4*/ 	.word	0x000001e0


	//   ....[3]....
        /*01a8*/ 	.word	0x00009610


	//   ....[4]....
        /*01ac*/ 	.word	0x000096a0


	//   ....[5]....
        /*01b0*/ 	.word	0x0000c150


	//   ....[6]....
        /*01b4*/ 	.word	0x0000c1e0


	//----- nvinfo : EIATTR_COOP_GROUP_MASK_REGIDS
	.align		4
.L_1189:
        /*01b8*/ 	.byte	0x04, 0x29
        /*01ba*/ 	.short	(.L_1191 - .L_1190)


	//   ....[0]....
.L_1190:
        /*01bc*/ 	.word	0xffffffff


	//   ....[1]....
        /*01c0*/ 	.word	0xffffffff


	//   ....[2]....
        /*01c4*/ 	.word	0xffffffff


	//   ....[3]....
        /*01c8*/ 	.word	0xffffffff


	//   ....[4]....
        /*01cc*/ 	.word	0xffffffff


	//   ....[5]....
        /*01d0*/ 	.word	0xffffffff


	//   ....[6]....
        /*01d4*/ 	.word	0xffffffff


	//   ....[7]....
        /*01d8*/ 	.word	0xffffffff


	//   ....[8]....
        /*01dc*/ 	.word	0xffffffff


	//   ....[9]....
        /*01e0*/ 	.word	0xffffffff


	//   ....[10]....
        /*01e4*/ 	.word	0xffffffff


	//   ....[11]....
        /*01e8*/ 	.word	0xffffffff


	//   ....[12]....
        /*01ec*/ 	.word	0xffffffff


	//   ....[13]....
        /*01f0*/ 	.word	0xffffffff


	//   ....[14]....
        /*01f4*/ 	.word	0xffffffff


	//   ....[15]....
        /*01f8*/ 	.word	0xffffffff


	//   ....[16]....
        /*01fc*/ 	.word	0xffffffff


	//   ....[17]....
        /*0200*/ 	.word	0xffffffff


	//   ....[18]....
        /*0204*/ 	.word	0xffffffff


	//   ....[19]....
        /*0208*/ 	.word	0xffffffff


	//   ....[20]....
        /*020c*/ 	.word	0xffffffff


	//   ....[21]....
        /*0210*/ 	.word	0xffffffff


	//   ....[22]....
        /*0214*/ 	.word	0xffffffff


	//   ....[23]....
        /*0218*/ 	.word	0xffffffff


	//   ....[24]....
        /*021c*/ 	.word	0xffffffff


	//   ....[25]....
        /*0220*/ 	.word	0xffffffff


	//   ....[26]....
        /*0224*/ 	.word	0xffffffff


	//   ....[27]....
        /*0228*/ 	.word	0xffffffff


	//   ....[28]....
        /*022c*/ 	.word	0xffffffff


	//   ....[29]....
        /*0230*/ 	.word	0xffffffff


	//   ....[30]....
        /*0234*/ 	.word	0xffffffff


	//   ....[31]....
        /*0238*/ 	.word	0xffffffff


	//   ....[32]....
        /*023c*/ 	.word	0xffffffff


	//   ....[33]....
        /*0240*/ 	.word	0xffffffff


	//   ....[34]....
        /*0244*/ 	.word	0xffffffff


	//   ....[35]....
        /*0248*/ 	.word	0xffffffff


	//   ....[36]....
        /*024c*/ 	.word	0xffffffff


	//   ....[37]....
        /*0250*/ 	.word	0xffffffff


	//   ....[38]....
        /*0254*/ 	.word	0xffffffff


	//   ....[39]....
        /*0258*/ 	.word	0xffffffff


	//   ....[40]....
        /*025c*/ 	.word	0xffffffff


	//   ....[41]....
        /*0260*/ 	.word	0xffffffff


	//   ....[42]....
        /*0264*/ 	.word	0xffffffff


	//   ....[43]....
        /*0268*/ 	.word	0xffffffff


	//   ....[44]....
        /*026c*/ 	.word	0xffffffff


	//   ....[45]....
        /*0270*/ 	.word	0xffffffff


	//   ....[46]....
        /*0274*/ 	.word	0xffffffff


	//   ....[47]....
        /*0278*/ 	.word	0xffffffff


	//   ....[48]....
        /*027c*/ 	.word	0xffffffff


	//   ....[49]....
        /*0280*/ 	.word	0xffffffff


	//   ....[50]....
        /*0284*/ 	.word	0xffffffff


	//   ....[51]....
        /*0288*/ 	.word	0xffffffff


	//   ....[52]....
        /*028c*/ 	.word	0xffffffff


	//   ....[53]....
        /*0290*/ 	.word	0xffffffff


	//   ....[54]....
        /*0294*/ 	.word	0xffffffff


	//   ....[55]....
        /*0298*/ 	.word	0xffffffff


	//   ....[56]....
        /*029c*/ 	.word	0xffffffff


	//   ....[57]....
        /*02a0*/ 	.word	0xffffffff


	//   ....[58]....
        /*02a4*/ 	.word	0xffffffff


	//   ....[59]....
        /*02a8*/ 	.word	0xffffffff


	//   ....[60]....
        /*02ac*/ 	.word	0xffffffff


	//   ....[61]....
        /*02b0*/ 	.word	0xffffffff


	//   ....[62]....
        /*02b4*/ 	.word	0xffffffff


	//   ....[63]....
        /*02b8*/ 	.word	0xffffffff


	//   ....[64]....
        /*02bc*/ 	.word	0xffffffff


	//   ....[65]....
        /*02c0*/ 	.word	0xffffffff


	//   ....[66]....
        /*02c4*/ 	.word	0xffffffff


	//   ....[67]....
        /*02c8*/ 	.word	0xffffffff


	//   ....[68]....
        /*02cc*/ 	.word	0xffffffff


	//   ....[69]....
        /*02d0*/ 	.word	0xffffffff


	//   ....[70]....
        /*02d4*/ 	.word	0xffffffff


	//   ....[71]....
        /*02d8*/ 	.word	0xffffffff


	//   ....[72]....
        /*02dc*/ 	.word	0xffffffff


	//   ....[73]....
        /*02e0*/ 	.word	0xffffffff


	//   ....[74]....
        /*02e4*/ 	.word	0xffffffff


	//   ....[75]....
        /*02e8*/ 	.word	0xffffffff


	//   ....[76]....
        /*02ec*/ 	.word	0xffffffff


	//   ....[77]....
        /*02f0*/ 	.word	0xffffffff


	//   ....[78]....
        /*02f4*/ 	.word	0xffffffff


	//   ....[79]....
        /*02f8*/ 	.word	0xffffffff


	//   ....[80]....
        /*02fc*/ 	.word	0xffffffff


	//   ....[81]....
        /*0300*/ 	.word	0xffffffff


	//   ....[82]....
        /*0304*/ 	.word	0xffffffff


	//   ....[83]....
        /*0308*/ 	.word	0xffffffff


	//   ....[84]....
        /*030c*/ 	.word	0xffffffff


	//   ....[85]....
        /*0310*/ 	.word	0xffffffff


	//   ....[86]....
        /*0314*/ 	.word	0xffffffff


	//   ....[87]....
        /*0318*/ 	.word	0xffffffff


	//   ....[88]....
        /*031c*/ 	.word	0xffffffff


	//   ....[89]....
        /*0320*/ 	.word	0xffffffff


	//   ....[90]....
        /*0324*/ 	.word	0xffffffff


	//   ....[91]....
        /*0328*/ 	.word	0xffffffff


	//   ....[92]....
        /*032c*/ 	.word	0xffffffff


	//   ....[93]....
        /*0330*/ 	.word	0xffffffff


	//   ....[94]....
        /*0334*/ 	.word	0xffffffff


	//   ....[95]....
        /*0338*/ 	.word	0xffffffff


	//   ....[96]....
        /*033c*/ 	.word	0xffffffff


	//   ....[97]....
        /*0340*/ 	.word	0x0500000f


	//   ....[98]....
        /*0344*/ 	.word	0x0500000f


	//   ....[99]....
        /*0348*/ 	.word	0x0500000f


	//   ....[100]....
        /*034c*/ 	.word	0x0500000f


	//   ....[101]....
        /*0350*/ 	.word	0x0500000f


	//   ....[102]....
        /*0354*/ 	.word	0x0500000f


	//   ....[103]....
        /*0358*/ 	.word	0x0500000f


	//   ....[104]....
        /*035c*/ 	.word	0x0500000f


	//----- nvinfo : EIATTR_COOP_GROUP_INSTR_OFFSETS
	.align		4
.L_1191:
        /*0360*/ 	.byte	0x04, 0x28
        /*0362*/ 	.short	(.L_1193 - .L_1192)


	//   ....[0]....
.L_1192:
        /*0364*/ 	.word	0x00000060


	//   ....[1]....
        /*0368*/ 	.word	0x00000140


	//   ....[2]....
        /*036c*/ 	.word	0x00000190


	//   ....[3]....
        /*0370*/ 	.word	0x000003c0


	//   ....[4]....
        /*0374*/ 	.word	0x00000520


	//   ....[5]....
        /*0378*/ 	.word	0x00000640


	//   ....[6]....
        /*037c*/ 	.word	0x000007a0


	//   ....[7]....
        /*0380*/ 	.word	0x00001600


	//   ....[8]....
        /*0384*/ 	.word	0x00002690


	//   ....[9]....
        /*0388*/ 	.word	0x00002790


	//   ....[10]....
        /*038c*/ 	.word	0x00002cf0


	//   ....[11]....
        /*0390*/ 	.word	0x00002d80


	//   ....[12]....
        /*0394*/ 	.word	0x00004250


	//   ....[13]....
        /*0398*/ 	.word	0x00004260


	//   ....[14]....
        /*039c*/ 	.word	0x00004300


	//   ....[15]....
        /*03a0*/ 	.word	0x00004310


	//   ....[16]....
        /*03a4*/ 	.word	0x00005a30


	//   ....[17]....
        /*03a8*/ 	.word	0x00005a50


	//   ....[18]....
        /*03ac*/ 	.word	0x00005ad0


	//   ....[19]....
        /*03b0*/ 	.word	0x00005ae0


	//   ....[20]....
        /*03b4*/ 	.word	0x000067c0


	//   ....[21]....
        /*03b8*/ 	.word	0x000067d0


	//   ....[22]....
        /*03bc*/ 	.word	0x000067e0


	//   ....[23]....
        /*03c0*/ 	.word	0x000067f0


	//   ....[24]....
        /*03c4*/ 	.word	0x00006800


	//   ....[25]....
        /*03c8*/ 	.word	0x00006810


	//   ....[26]....
        /*03cc*/ 	.word	0x00006820


	//   ....[27]....
        /*03d0*/ 	.word	0x00006830


	//   ....[28]....
        /*03d4*/ 	.word	0x00006860


	//   ....[29]....
        /*03d8*/ 	.word	0x00006870


	//   ....[30]....
        /*03dc*/ 	.word	0x000068a0


	//   ....[31]....
        /*03e0*/ 	.word	0x000068b0


	//   ....[32]....
        /*03e4*/ 	.word	0x000068e0


	//   ....[33]....
        /*03e8*/ 	.word	0x000068f0


	//   ....[34]....
        /*03ec*/ 	.word	0x00006920


	//   ....[35]....
        /*03f0*/ 	.word	0x00006930


	//   ....[36]....
        /*03f4*/ 	.word	0x00006950


	//   ....[37]....
        /*03f8*/ 	.word	0x00006980


	//   ....[38]....
        /*03fc*/ 	.word	0x00006990


	//   ....[39]....
        /*0400*/ 	.word	0x000069a0


	//   ....[40]....
        /*0404*/ 	.word	0x000069e0


	//   ....[41]....
        /*0408*/ 	.word	0x000069f0


	//   ....[42]....
        /*040c*/ 	.word	0x00006a00


	//   ....[43]....
        /*0410*/ 	.word	0x00006a20


	//   ....[44]....
        /*0414*/ 	.word	0x00006fd0


	//   ....[45]....
        /*0418*/ 	.word	0x00007000


	//   ....[46]....
        /*041c*/ 	.word	0x00007030


	//   ....[47]....
        /*0420*/ 	.word	0x00007070


	//   ....[48]....
        /*0424*/ 	.word	0x00007540


	//   ....[49]....
        /*0428*/ 	.word	0x00007570


	//   ....[50]....
        /*042c*/ 	.word	0x00007680


	//   ....[51]....
        /*0430*/ 	.word	0x000076a0


	//   ....[52]....
        /*0434*/ 	.word	0x00007fe0


	//   ....[53]....
        /*0438*/ 	.word	0x00007ff0


	//   ....[54]....
        /*043c*/ 	.word	0x000080f0


	//   ....[55]....
        /*0440*/ 	.word	0x00008110


	//   ....[56]....
        /*0444*/ 	.word	0x00008290


	//   ....[57]....
        /*0448*/ 	.word	0x00008480


	//   ....[58]....
        /*044c*/ 	.word	0x000084b0


	//   ....[59]....
        /*0450*/ 	.word	0x000084e0


	//   ....[60]....
        /*0454*/ 	.word	0x00008520


	//   ....[61]....
        /*0458*/ 	.word	0x00008550


	//   ....[62]....
        /*045c*/ 	.word	0x000085a0


	//   ....[63]....
        /*0460*/ 	.word	0x00008720


	//   ....[64]....
        /*0464*/ 	.word	0x00008750


	//   ....[65]....
        /*0468*/ 	.word	0x00008780


	//   ....[66]....
        /*046c*/ 	.word	0x000087b0


	//   ....[67]....
        /*0470*/ 	.word	0x000087e0


	//   ....[68]....
        /*0474*/ 	.word	0x00008820


	//   ....[69]....
        /*0478*/ 	.word	0x000088b0


	//   ....[70]....
        /*047c*/ 	.word	0x000088f0


	//   ....[71]....
        /*0480*/ 	.word	0x00008980


	//   ....[72]....
        /*0484*/ 	.word	0x00009d90


	//   ....[73]....
        /*0488*/ 	.word	0x0000ac40


	//   ....[74]....
        /*048c*/ 	.word	0x0000ac60


	//   ....[75]....
        /*0490*/ 	.word	0x0000ac70


	//   ....[76]....
        /*0494*/ 	.word	0x0000ac80


	//   ....[77]....
        /*0498*/ 	.word	0x0000aca0


	//   ....[78]....
        /*049c*/ 	.word	0x0000acc0


	//   ....[79]....
        /*04a0*/ 	.word	0x0000ca20


	//   ....[80]....
        /*04a4*/ 	.word	0x0000ca50


	//   ....[81]....
        /*04a8*/ 	.word	0x0000ca80


	//   ....[82]....
        /*04ac*/ 	.word	0x0000cab0


	//   ....[83]....
        /*04b0*/ 	.word	0x0000caf0


	//   ....[84]....
        /*04b4*/ 	.word	0x0000cb00


	//   ....[85]....
        /*04b8*/ 	.word	0x0000cb30


	//   ....[86]....
        /*04bc*/ 	.word	0x0000cb40


	//   ....[87]....
        /*04c0*/ 	.word	0x0000cc80


	//   ....[88]....
        /*04c4*/ 	.word	0x0000ccb0


	//   ....[89]....
        /*04c8*/ 	.word	0x0000ccf0


	//   ....[90]....
        /*04cc*/ 	.word	0x0000cd20


	//   ....[91]....
        /*04d0*/ 	.word	0x0000cd50


	//   ....[92]....
        /*04d4*/ 	.word	0x0000cd80


	//   ....[93]....
        /*04d8*/ 	.word	0x0000ce30


	//   ....[94]....
        /*04dc*/ 	.word	0x0000ce70


	//   ....[95]....
        /*04e0*/ 	.word	0x0000cf00


	//   ....[96]....
        /*04e4*/ 	.word	0x0000d370


	//   ....[97]....
        /*04e8*/ 	.word	0x0000d850


	//   ....[98]....
        /*04ec*/ 	.word	0x0000da50


	//   ....[99]....
        /*04f0*/ 	.word	0x0000daa0


	//   ....[100]....
        /*04f4*/ 	.word	0x0000db00


	//   ....[101]....
        /*04f8*/ 	.word	0x0000dba0


	//   ....[102]....
        /*04fc*/ 	.word	0x0000dc70


	//   ....[103]....
        /*0500*/ 	.word	0x0000dd00


	//   ....[104]....
        /*0504*/ 	.word	0x0000e0a0


	//----- nvinfo : EIATTR_REG_RECONFIG
	.align		4
.L_1193:
        /*0508*/ 	.byte	0x01, 0x54
	.zero		2


	//----- nvinfo : EIATTR_SYSCALL_OFFSETS
	.align		4
        /*050c*/ 	.byte	0x04, 0x46
        /*050e*/ 	.short	(.L_1195 - .L_1194)


	//   ....[0]....
.L_1194:
        /*0510*/ 	.word	0x000017f0


	//   ....[1]....
        /*0514*/ 	.word	0x00009810


	//   ....[2]....
        /*0518*/ 	.word	0x000099a0


	//   ....[3]....
        /*051c*/ 	.word	0x00009af0


	//   ....[4]....
        /*0520*/ 	.word	0x00009c30


	//   ....[5]....
        /*0524*/ 	.word	0x0000a720


	//----- nvinfo : EIATTR_MBARRIER_INSTR_OFFSETS
	.align		4
.L_1195:
        /*0528*/ 	.byte	0x04, 0x39
        /*052a*/ 	.short	(.L_1197 - .L_1196)


	//   ....[0]....
.L_1196:
        /*052c*/ 	.word	0x00000270
        /*0530*/ 	.word	0x000000ff
        /*0534*/ 	.word	0x00019c00
        /*0538*/ 	.short	0x0100
        /*053a*/ 	.byte	0x08
	.zero		1


	//   ....[1]....
        /*053c*/ 	.word	0x00000280
        /*0540*/ 	.word	0x000000ff
        /*0544*/ 	.word	0x00019c20
        /*0548*/ 	.short	0x0100
        /*054a*/ 	.byte	0x08
	.zero		1


	//   ....[2]....
        /*054c*/ 	.word	0x00000370
        /*0550*/ 	.word	0x000000ff
        /*0554*/ 	.word	0x00019c30
        /*0558*/ 	.short	0x0100
        /*055a*/ 	.byte	0x08
	.zero		1


	//   ....[3]....
        /*055c*/ 	.word	0x00000380
        /*0560*/ 	.word	0x000000ff
        /*0564*/ 	.word	0x00019c40
        /*0568*/ 	.short	0x0100
        /*056a*/ 	.byte	0x08
	.zero		1


	//   ....[4]....
        /*056c*/ 	.word	0x00000390
        /*0570*/ 	.word	0x000000ff
        /*0574*/ 	.word	0x00019c38
        /*0578*/ 	.short	0x0100
        /*057a*/ 	.byte	0x08
	.zero		1


	//   ....[5]....
        /*057c*/ 	.word	0x000003a0
        /*0580*/ 	.word	0x000000ff
        /*0584*/ 	.word	0x00019c48
        /*0588*/ 	.short	0x0100
        /*058a*/ 	.byte	0x08
	.zero		1


	//   ....[6]....
        /*058c*/ 	.word	0x000004d0
        /*0590*/ 	.word	0x000000ff
        /*0594*/ 	.word	0x00019c50
        /*0598*/ 	.short	0x0100
        /*059a*/ 	.byte	0x08
	.zero		1


	//   ....[7]....
        /*059c*/ 	.word	0x000004e0
        /*05a0*/ 	.word	0x000000ff
        /*05a4*/ 	.word	0x00019c60
        /*05a8*/ 	.short	0x0100
        /*05aa*/ 	.byte	0x08
	.zero		1


	//   ....[8]....
        /*05ac*/ 	.word	0x000004f0
        /*05b0*/ 	.word	0x000000ff
        /*05b4*/ 	.word	0x00019c58
        /*05b8*/ 	.short	0x0100
        /*05ba*/ 	.byte	0x08
	.zero		1


	//   ....[9]....
        /*05bc*/ 	.word	0x00000500
        /*05c0*/ 	.word	0x000000ff
        /*05c4*/ 	.word	0x00019c68
        /*05c8*/ 	.short	0x0100
        /*05ca*/ 	.byte	0x08
	.zero		1


	//   ....[10]....
        /*05cc*/ 	.word	0x000005f0
        /*05d0*/ 	.word	0x000000ff
        /*05d4*/ 	.word	0x00019c70
        /*05d8*/ 	.short	0x0100
        /*05da*/ 	.byte	0x06
	.zero		1


	//   ....[11]....
        /*05dc*/ 	.word	0x00000600
        /*05e0*/ 	.word	0x000000ff
        /*05e4*/ 	.word	0x00019c80
        /*05e8*/ 	.short	0x0100
        /*05ea*/ 	.byte	0x06
	.zero		1


	//   ....[12]....
        /*05ec*/ 	.word	0x00000610
        /*05f0*/ 	.word	0x000000ff
        /*05f4*/ 	.word	0x00019c78
        /*05f8*/ 	.short	0x0100
        /*05fa*/ 	.byte	0x06
	.zero		1


	//   ....[13]....
        /*05fc*/ 	.word	0x00000620
        /*0600*/ 	.word	0x000000ff
        /*0604*/ 	.word	0x00019c88
        /*0608*/ 	.short	0x0100
        /*060a*/ 	.byte	0x06
	.zero		1


	//   ....[14]....
        /*060c*/ 	.word	0x00000750
        /*0610*/ 	.word	0x000000ff
        /*0614*/ 	.word	0x00019c90
        /*0618*/ 	.short	0x0100
        /*061a*/ 	.byte	0x08
	.zero		1


	//   ....[15]....
        /*061c*/ 	.word	0x00000760
        /*0620*/ 	.word	0x000000ff
        /*0624*/ 	.word	0x00019ca0
        /*0628*/ 	.short	0x0100
        /*062a*/ 	.byte	0x08
	.zero		1


	//   ....[16]....
        /*062c*/ 	.word	0x00000770
        /*0630*/ 	.word	0x000000ff
        /*0634*/ 	.word	0x00019c98
        /*0638*/ 	.short	0x0100
        /*063a*/ 	.byte	0x08
	.zero		1


	//   ....[17]....
        /*063c*/ 	.word	0x00000780
        /*0640*/ 	.word	0x000000ff
        /*0644*/ 	.word	0x00019ca8
        /*0648*/ 	.short	0x0100
        /*064a*/ 	.byte	0x08
	.zero		1


	//   ....[18]....
        /*064c*/ 	.word	0x000008b0
        /*0650*/ 	.word	0x000000ff
        /*0654*/ 	.word	0x00019cb0
        /*0658*/ 	.short	0x0100
        /*065a*/ 	.byte	0x08
	.zero		1


	//   ....[19]....
        /*065c*/ 	.word	0x000008c0
        /*0660*/ 	.word	0x000000ff
        /*0664*/ 	.word	0x00019cc0
        /*0668*/ 	.short	0x0100
        /*066a*/ 	.byte	0x08
	.zero		1


	//   ....[20]....
        /*066c*/ 	.word	0x000008d0
        /*0670*/ 	.word	0x000000ff
        /*0674*/ 	.word	0x00019cb8
        /*0678*/ 	.short	0x0100
        /*067a*/ 	.byte	0x08
	.zero		1


	//   ....[21]....
        /*067c*/ 	.word	0x000008e0
        /*0680*/ 	.word	0x000000ff
        /*0684*/ 	.word	0x00019cc8
        /*0688*/ 	.short	0x0100
        /*068a*/ 	.byte	0x08
	.zero		1


	//   ....[22]....
        /*068c*/ 	.word	0x000018a0
        /*0690*/ 	.word	0x00000000
        /*0694*/ 	.word	0x00019c00
        /*0698*/ 	.short	0x010a
        /*069a*/ 	.byte	0x3f
	.zero		1


	//   ....[23]....
        /*069c*/ 	.word	0x00001930
        /*06a0*/ 	.word	0x00000004
        /*06a4*/ 	.word	0x00019c30
        /*06a8*/ 	.short	0x010a
        /*06aa*/ 	.byte	0x3f
	.zero		1


	//   ....[24]....
        /*06ac*/ 	.word	0x000019e0
        /*06b0*/ 	.word	0x00000004
        /*06b4*/ 	.word	0x00019c30
        /*06b8*/ 	.short	0x010a
        /*06ba*/ 	.byte	0x3f
	.zero		1


	//   ....[25]....
        /*06bc*/ 	.word	0x00003250
        /*06c0*/ 	.word	0x00000033
        /*06c4*/ 	.word	0x00000000
        /*06c8*/ 	.short	0x0101
        /*06ca*/ 	.byte	0x3f
	.zero		1


	//   ....[26]....
        /*06cc*/ 	.word	0x00003b80
        /*06d0*/ 	.word	0x00000004
        /*06d4*/ 	.word	0x00019c30
        /*06d8*/ 	.short	0x010a
        /*06da*/ 	.byte	0x3f
	.zero		1


	//   ....[27]....
        /*06dc*/ 	.word	0x00003bc0
        /*06e0*/ 	.word	0x00000004
        /*06e4*/ 	.word	0x00019c30
        /*06e8*/ 	.short	0x010a
        /*06ea*/ 	.byte	0x3f
	.zero		1


	//   ....[28]....
        /*06ec*/ 	.word	0x00003d30
        /*06f0*/ 	.word	0x000000ff
        /*06f4*/ 	.word	0x00019c50
        /*06f8*/ 	.short	0x010a
        /*06fa*/ 	.byte	0x0b
	.zero		1


	//   ....[29]....
        /*06fc*/ 	.word	0x00003d70
        /*0700*/ 	.word	0x000000ff
        /*0704*/ 	.word	0x00019c50
        /*0708*/ 	.short	0x010a
        /*070a*/ 	.byte	0x0b
	.zero		1


	//   ....[30]....
        /*070c*/ 	.word	0x00004ea0
        /*0710*/ 	.word	0x00000005
        /*0714*/ 	.word	0x00000000
        /*0718*/ 	.short	0x0101
        /*071a*/ 	.byte	0x3f
	.zero		1


	//   ....[31]....
        /*071c*/ 	.word	0x00005230
        /*0720*/ 	.word	0x000000ff
        /*0724*/ 	.word	0x00000000
        /*0728*/ 	.short	0x0101
        /*072a*/ 	.byte	0x06
	.zero		1


	//   ....[32]....
        /*072c*/ 	.word	0x000056f0
        /*0730*/ 	.word	0x0000000f
        /*0734*/ 	.word	0x00019c50
        /*0738*/ 	.short	0x010a
        /*073a*/ 	.byte	0x3f
	.zero		1


	//   ....[33]....
        /*073c*/ 	.word	0x00005740
        /*0740*/ 	.word	0x0000000f
        /*0744*/ 	.word	0x00019c50
        /*0748*/ 	.short	0x010a
        /*074a*/ 	.byte	0x3f
	.zero		1


	//   ....[34]....
        /*074c*/ 	.word	0x00005d80
        /*0750*/ 	.word	0x00000003
        /*0754*/ 	.word	0x00000000
        /*0758*/ 	.short	0x0101
        /*075a*/ 	.byte	0x3f
	.zero		1


	//   ....[35]....
        /*075c*/ 	.word	0x00007560
        /*0760*/ 	.word	0x00000002
        /*0764*/ 	.word	0x00000000
        /*0768*/ 	.short	0x0101
        /*076a*/ 	.byte	0x3f
	.zero		1


	//   ....[36]....
        /*076c*/ 	.word	0x00009fe0
        /*0770*/ 	.word	0x00000004
        /*0774*/ 	.word	0x00019c80
        /*0778*/ 	.short	0x010a
        /*077a*/ 	.byte	0x3f
	.zero		1


	//   ....[37]....
        /*077c*/ 	.word	0x0000a260
        /*0780*/ 	.word	0x00000004
        /*0784*/ 	.word	0x00019c40
        /*0788*/ 	.short	0x010a
        /*078a*/ 	.byte	0x3f
	.zero		1


	//   ....[38]....
        /*078c*/ 	.word	0x0000aea0
        /*0790*/ 	.word	0x00000010
        /*0794*/ 	.word	0x00019c00
        /*0798*/ 	.short	0x0107
        /*079a*/ 	.byte	0x3f
	.zero		1


	//   ....[39]....
        /*079c*/ 	.word	0x0000afa0
        /*07a0*/ 	.word	0x00000010
        /*07a4*/ 	.word	0x00019c00
        /*07a8*/ 	.short	0x0101
        /*07aa*/ 	.byte	0x3f
	.zero		1


	//   ....[40]....
        /*07ac*/ 	.word	0x0000afc0
        /*07b0*/ 	.word	0x00000010
        /*07b4*/ 	.word	0x00019c20
        /*07b8*/ 	.short	0x010a
        /*07ba*/ 	.byte	0x3f
	.zero		1


	//   ....[41]....
        /*07bc*/ 	.word	0x0000b2c0
        /*07c0*/ 	.word	0x00000006
        /*07c4*/ 	.word	0x00019c80
        /*07c8*/ 	.short	0x010a
        /*07ca*/ 	.byte	0x3f
	.zero		1


	//   ....[42]....
        /*07cc*/ 	.word	0x0000b6e0
        /*07d0*/ 	.word	0x00000006
        /*07d4*/ 	.word	0x00019c40
        /*07d8*/ 	.short	0x010a
        /*07da*/ 	.byte	0x3f
	.zero		1


	//   ....[43]....
        /*07dc*/ 	.word	0x0000bb90
        /*07e0*/ 	.word	0x00000003
        /*07e4*/ 	.word	0x00019c70
        /*07e8*/ 	.short	0x010a
        /*07ea*/ 	.byte	0x3f
	.zero		1


	//   ....[44]....
        /*07ec*/ 	.word	0x0000bc00
        /*07f0*/ 	.word	0x00000003
        /*07f4*/ 	.word	0x00019c60
        /*07f8*/ 	.short	0x010a
        /*07fa*/ 	.byte	0x3f
	.zero		1


	//   ....[45]....
        /*07fc*/ 	.word	0x0000c030
        /*0800*/ 	.word	0x00000003
        /*0804*/ 	.word	0x00019c50
        /*0808*/ 	.short	0x0101
        /*080a*/ 	.byte	0x3f
	.zero		1


	//   ....[46]....
        /*080c*/ 	.word	0x0000c0a0
        /*0810*/ 	.word	0x00000000
        /*0814*/ 	.word	0x00000000
        /*0818*/ 	.short	0x0101
        /*081a*/ 	.byte	0x3f
	.zero		1


	//   ....[47]....
        /*081c*/ 	.word	0x0000c2b0
        /*0820*/ 	.word	0x00000000
        /*0824*/ 	.word	0x00019c70
        /*0828*/ 	.short	0x010a
        /*082a*/ 	.byte	0x3f
	.zero		1


	//   ....[48]....
        /*082c*/ 	.word	0x0000c320
        /*0830*/ 	.word	0x00000000
        /*0834*/ 	.word	0x00019c60
        /*0838*/ 	.short	0x010a
        /*083a*/ 	.byte	0x3f
	.zero		1


	//   ....[49]....
        /*083c*/ 	.word	0x0000c750
        /*0840*/ 	.word	0x00000000
        /*0844*/ 	.word	0x00019c50
        /*0848*/ 	.short	0x0101
        /*084a*/ 	.byte	0x3f
	.zero		1


	//   ....[50]....
        /*084c*/ 	.word	0x0000c7a0
        /*0850*/ 	.word	0x00000002
        /*0854*/ 	.word	0x00000000
        /*0858*/ 	.short	0x0101
        /*085a*/ 	.byte	0x3f
	.zero		1


	//   ....[51]....
        /*085c*/ 	.word	0x0000d2f0
        /*0860*/ 	.word	0x00000007
        /*0864*/ 	.word	0x00019c20
        /*0868*/ 	.short	0x010a
        /*086a*/ 	.byte	0x3f
	.zero		1


	//   ....[52]....
        /*086c*/ 	.word	0x0000d490
        /*0870*/ 	.word	0x00000005
        /*0874*/ 	.word	0x00000000
        /*0878*/ 	.short	0x010a
        /*087a*/ 	.byte	0x3f
	.zero		1


	//   ....[53]....
        /*087c*/ 	.word	0x0000d500
        /*0880*/ 	.word	0x00000003
        /*0884*/ 	.word	0x00000000
        /*0888*/ 	.short	0x010a
        /*088a*/ 	.byte	0x3f
	.zero		1


	//   ....[54]....
        /*088c*/ 	.word	0x0000d550
        /*0890*/ 	.word	0x00000003
        /*0894*/ 	.word	0x00019c60
        /*0898*/ 	.short	0x010a
        /*089a*/ 	.byte	0x3f
	.zero		1


	//   ....[55]....
        /*089c*/ 	.word	0x0000d5a0
        /*08a0*/ 	.word	0x00000005
        /*08a4*/ 	.word	0x00019c60
        /*08a8*/ 	.short	0x010a
        /*08aa*/ 	.byte	0x3f
	.zero		1


	//   ....[56]....
        /*08ac*/ 	.word	0x0000d5e0
        /*08b0*/ 	.word	0x00000003
        /*08b4*/ 	.word	0x00019c80
        /*08b8*/ 	.short	0x010a
        /*08ba*/ 	.byte	0x3f
	.zero		1


	//   ....[57]....
        /*08bc*/ 	.word	0x0000d600
        /*08c0*/ 	.word	0x00000005
        /*08c4*/ 	.word	0x00019c80
        /*08c8*/ 	.short	0x010a
        /*08ca*/ 	.byte	0x3f
	.zero		1


	//   ....[58]....
        /*08cc*/ 	.word	0x0000d660
        /*08d0*/ 	.word	0x00000000
        /*08d4*/ 	.word	0x00019c00
        /*08d8*/ 	.short	0x010a
        /*08da*/ 	.byte	0x3f
	.zero		1


	//   ....[59]....
        /*08dc*/ 	.word	0x0000d6b0
        /*08e0*/ 	.word	0x00000004
        /*08e4*/ 	.word	0x00019c30
        /*08e8*/ 	.short	0x010a
        /*08ea*/ 	.byte	0x3f
	.zero		1


	//   ....[60]....
        /*08ec*/ 	.word	0x0000d700
        /*08f0*/ 	.word	0x00000004
        /*08f4*/ 	.word	0x00019c30
        /*08f8*/ 	.short	0x010a
        /*08fa*/ 	.byte	0x3f
	.zero		1


	//   ....[61]....
        /*08fc*/ 	.word	0x0000d760
        /*0900*/ 	.word	0x0000000a
        /*0904*/ 	.word	0x00019c50
        /*0908*/ 	.short	0x010a
        /*090a*/ 	.byte	0x3f
	.zero		1


	//   ....[62]....
        /*090c*/ 	.word	0x0000d7b0
        /*0910*/ 	.word	0x0000000f
        /*0914*/ 	.word	0x00019c50
        /*0918*/ 	.short	0x010a
        /*091a*/ 	.byte	0x3f
	.zero		1


	//   ....[63]....
        /*091c*/ 	.word	0x0000d900
        /*0920*/ 	.word	0x00000004
        /*0924*/ 	.word	0x00019c80
        /*0928*/ 	.short	0x010a
        /*092a*/ 	.byte	0x3f
	.zero		1


	//   ....[64]....
        /*092c*/ 	.word	0x0000d950
        /*0930*/ 	.word	0x00000004
        /*0934*/ 	.word	0x00019c40
        /*0938*/ 	.short	0x010a
        /*093a*/ 	.byte	0x3f
	.zero		1


	//   ....[65]....
        /*093c*/ 	.word	0x0000dd90
        /*0940*/ 	.word	0x00000010
        /*0944*/ 	.word	0x00019c20
        /*0948*/ 	.short	0x010a
        /*094a*/ 	.byte	0x3f
	.zero		1


	//   ....[66]....
        /*094c*/ 	.word	0x0000dde0
        /*0950*/ 	.word	0x00000006
        /*0954*/ 	.word	0x00019c80
        /*0958*/ 	.short	0x010a
        /*095a*/ 	.byte	0x3f
	.zero		1


	//   ....[67]....
        /*095c*/ 	.word	0x0000de30
        /*0960*/ 	.word	0x00000006
        /*0964*/ 	.word	0x00019c40
        /*0968*/ 	.short	0x010a
        /*096a*/ 	.byte	0x3f
	.zero		1


	//   ....[68]....
        /*096c*/ 	.word	0x0000de80
        /*0970*/ 	.word	0x00000003
        /*0974*/ 	.word	0x00019c70
        /*0978*/ 	.short	0x010a
        /*097a*/ 	.byte	0x3f
	.zero		1


	//   ....[69]....
        /*097c*/ 	.word	0x0000ded0
        /*0980*/ 	.word	0x00000003
        /*0984*/ 	.word	0x00019c60
        /*0988*/ 	.short	0x010a
        /*098a*/ 	.byte	0x3f
	.zero		1


	//   ....[70]....
        /*098c*/ 	.word	0x0000df20
        /*0990*/ 	.word	0x00000000
        /*0994*/ 	.word	0x00019c70
        /*0998*/ 	.short	0x010a
        /*099a*/ 	.byte	0x3f
	.zero		1


	//   ....[71]....
        /*099c*/ 	.word	0x0000df70
        /*09a0*/ 	.word	0x00000000
        /*09a4*/ 	.word	0x00019c60
        /*09a8*/ 	.short	0x010a
        /*09aa*/ 	.byte	0x3f
	.zero		1


	//   ....[72]....
        /*09ac*/ 	.word	0x0000dfc0
        /*09b0*/ 	.word	0x00000007
        /*09b4*/ 	.word	0x00019c20
        /*09b8*/ 	.short	0x010a
        /*09ba*/ 	.byte	0x3f
	.zero		1


	//   ....[73]....
        /*09bc*/ 	.word	0x0000e160
        /*09c0*/ 	.word	0x00000005
        /*09c4*/ 	.word	0x00000000
        /*09c8*/ 	.short	0x010a
        /*09ca*/ 	.byte	0x3f
	.zero		1


	//   ....[74]....
        /*09cc*/ 	.word	0x0000e1b0
        /*09d0*/ 	.word	0x00000003
        /*09d4*/ 	.word	0x00000000
        /*09d8*/ 	.short	0x010a
        /*09da*/ 	.byte	0x3f
	.zero		1


	//   ....[75]....
        /*09dc*/ 	.word	0x0000e200
        /*09e0*/ 	.word	0x00000003
        /*09e4*/ 	.word	0x00019c60
        /*09e8*/ 	.short	0x010a
        /*09ea*/ 	.byte	0x3f
	.zero		1


	//   ....[76]....
        /*09ec*/ 	.word	0x0000e250
        /*09f0*/ 	.word	0x00000005
        /*09f4*/ 	.word	0x00019c60
        /*09f8*/ 	.short	0x010a
        /*09fa*/ 	.byte	0x3f
	.zero		1


	//   ....[77]....
        /*09fc*/ 	.word	0x0000e2a0
        /*0a00*/ 	.word	0x00000003
        /*0a04*/ 	.word	0x00019c80
        /*0a08*/ 	.short	0x010a
        /*0a0a*/ 	.byte	0x3f
	.zero		1


	//----- nvinfo : EIATTR_NUM_MBARRIERS
	.align		4
.L_1197:
        /*0a0c*/ 	.byte	0x03, 0x38
        /*0a0e*/ 	.short	0x0016


	//----- nvinfo : EIATTR_EXIT_INSTR_OFFSETS
	.align		4
        /*0a10*/ 	.byte	0x04, 0x1c
        /*0a12*/ 	.short	(.L_1199 - .L_1198)


	//   ....[0]....
.L_1198:
        /*0a14*/ 	.word	0x00000a40


	//   ....[1]....
        /*0a18*/ 	.word	0x00008230


	//   ....[2]....
        /*0a1c*/ 	.word	0x0000d650


	//----- nvinfo : EIATTR_MAX_THREADS
	.align		4
.L_1199:
        /*0a20*/ 	.byte	0x04, 0x05
        /*0a22*/ 	.short	(.L_1201 - .L_1200)
.L_1200:
        /*0a24*/ 	.word	0x00000200
        /*0a28*/ 	.word	0x00000001
        /*0a2c*/ 	.word	0x00000001


	//----- nvinfo : EIATTR_CRS_STACK_SIZE
	.align		4
.L_1201:
        /*0a30*/ 	.byte	0x04, 0x1e
        /*0a32*/ 	.short	(.L_1203 - .L_1202)
.L_1202:
        /*0a34*/ 	.word	0x00000000


	//----- nvinfo : EIATTR_CBANK_PARAM_SIZE
	.align		4
.L_1203:
        /*0a38*/ 	.byte	0x03, 0x19
        /*0a3a*/ 	.short	0x0af0


	//----- nvinfo : EIATTR_PARAM_CBANK
	.align		4
        /*0a3c*/ 	.byte	0x04, 0x0a
        /*0a3e*/ 	.short	(.L_1205 - .L_1204)
	.align		4
.L_1204:
        /*0a40*/ 	.word	index@(.nv.constant0._ZN7cutlass13device_kernelIN5flash11enable_sm90INS1_16FlashAttnFwdSm90INS1_25CollectiveMainloopFwdSm90ILi2EN4cute5tupleIJNS5_1CILi1EEES8_S8_EEENS6_IJNS7_ILi192EEENS7_ILi128EEENS7_ILi96EEEEEELi96ENS_12float_e4m3_tEfNS_4arch4Sm90ELb0ELb0ELb0ELb1ELb0ELb0ELb0ELb1ELb1ELb1ELb0ELb0EEENS1_21CollectiveEpilogueFwdINS6_IJSA_SC_SB_EEES9_NS_10bfloat16_tESG_Li384ELb1ELb1ELb0ELb1EEENS1_36VarlenDynamicPersistentTileSchedulerILi192ELi128ELi384ELi128ELb0ELb1ELb1ELb0ELb1ELb1EEEEEEEEEvNT_6ParamsE)
        /*0a44*/ 	.short	0x0210
        /*0a46*/ 	.short	0x0af0


	//----- nvinfo : EIATTR_SW_WAR
	.align		4
.L_1205:
        /*0a48*/ 	.byte	0x04, 0x36
        /*0a4a*/ 	.short	(.L_1207 - .L_1206)
.L_1206:
        /*0a4c*/ 	.word	0x00000008
.L_1207:


//--------------------- .nv.info._ZN7cutlass13device_kernelIN5flash11enable_sm90INS1_16FlashAttnFwdSm90INS1_25CollectiveMainloopFwdSm90ILi2EN4cute5tupleIJNS5_1CILi1EEES8_S8_EEENS6_IJNS7_ILi192EEENS7_ILi128EEENS7_ILi96EEEEEELi96ENS_12float_e4m3_tEfNS_4arch4Sm90ELb0ELb0ELb0ELb1ELb0ELb1ELb0ELb1ELb1ELb1ELb0ELb0EEENS1_21CollectiveEpilogueFwdINS6_IJSA_SC_SB_EEES9_NS_10bfloat16_tESG_Li384ELb1ELb1ELb0ELb1EEENS1_36VarlenDynamicPersistentTileSchedulerILi192ELi128ELi384ELi128ELb0ELb1ELb1ELb0ELb1ELb1EEEEEEEEEvNT_6ParamsE --------------------------
	.section	.nv.info._ZN7cutlass13device_kernelIN5flash11enable_sm90INS1_16FlashAttnFwdSm90INS1_25CollectiveMainloopFwdSm90ILi2EN4cute5tupleIJNS5_1CILi1EEES8_S8_EEENS6_IJNS7_ILi192EEENS7_ILi128EEENS7_ILi96EEEEEELi96ENS_12float_e4m3_tEfNS_4arch4Sm90ELb0ELb0ELb0ELb1ELb0ELb1ELb0ELb1ELb1ELb1ELb0ELb0EEENS1_21CollectiveEpilogueFwdINS6_IJSA_SC_SB_EEES9_NS_10bfloat16_tESG_Li384ELb1ELb1ELb0ELb1EEENS1_36VarlenDynamicPersistentTileSchedulerILi192ELi128ELi384ELi128ELb0ELb1ELb1ELb0ELb1ELb1EEEEEEEEEvNT_6ParamsE,"",@"SHT_CUDA_INFO"
	.sectionflags	@""
	.align	4


	//----- nvinfo : EIATTR_CUDA_API_VERSION
	.align		4
        /*0000*/ 	.byte	0x04, 0x37
        /*0002*/ 	.short	(.L_1209 - .L_1208)
.L_1208:
        /*0004*/ 	.word	0x00000082


	//----- nvinfo : EIATTR_KPARAM_INFO
	.align		4
.L_1209:
        /*0008*/ 	.byte	0x04, 0x17
        /*000a*/ 	.short	(.L_1211 - .L_1210)
.L_1210:
        /*000c*/ 	.word	0x00000000
        /*0010*/ 	.short	0x0000
        /*0012*/ 	.short	0x0070
        /*0014*/ 	.byte	0x00, 0xf0, 0x01, 0x2a


	//----- nvinfo : EIATTR_SPARSE_MMA_MASK
	.align		4
.L_1211:
        /*0018*/ 	.byte	0x03, 0x50
        /*001a*/ 	.short	0x0000


	//----- nvinfo : EIATTR_MAXREG_COUNT
	.align		4
        /*001c*/ 	.byte	0x03, 0x1b
        /*001e*/ 	.short	0x0080


	//----- nvinfo : EIATTR_NUM_BARRIERS
	.align		4
        /*0020*/ 	.byte	0x02, 0x4c
        /*0022*/ 	.byte	0x10
	.zero		1


	//----- nvinfo : EIATTR_EXTERNS
	.align		4
        /*0024*/ 	.byte	0x04, 0x0f
        /*0026*/ 	.short	(.L_1213 - .L_1212)


	//   ....[0]....
	.align		4
.L_1212:
        /*0028*/ 	.word	index@(__assertfail)


	//----- nvinfo : EIATTR_ANNOTATIONS
	.align		4
.L_1213:
        /*002c*/ 	.byte	0x04, 0x55
        /*002e*/ 	.short	(.L_1215 - .L_1214)


	//   ....[0]....
.L_1214:
        /* <DEDUP_REMOVED lines=84> */


	//----- nvinfo : EIATTR_MERCURY_ISA_VERSION
	.align		4
.L_1215:
        /*0558*/ 	.byte	0x03, 0x5f
        /*055a*/ 	.short	0x0101


	//----- nvinfo : EIATTR_UNUSED_LOAD_BYTE_OFFSET
	.align		4
        /*055c*/ 	.byte	0x04, 0x44
        /*055e*/ 	.short	(.L_1217 - .L_1216)


	//   ....[0]....
.L_1216:
        /*0560*/ 	.word	0x00000aa0
        /*0564*/ 	.word	0x0000fff0


	//   ....[1]....
        /*0568*/ 	.word	0x0000faf0
        /*056c*/ 	.word	0x0000fff0


	//----- nvinfo : EIATTR_INT_WARP_WIDE_INSTR_OFFSETS
	.align		4
.L_1217:
        /*0570*/ 	.byte	0x04, 0x31
        /*0572*/ 	.short	(.L_1219 - .L_1218)


	//   ....[0]....
.L_1218:
        /*0574*/ 	.word	0x00000190


	//   ....[1]....
        /*0578*/ 	.word	0x000001d0


	//   ....[2]....
        /*057c*/ 	.word	0x00000240


	//   ....[3]....
        /*0580*/ 	.word	0x000145e0


	//   ....[4]....
        /*0584*/ 	.word	0x00014670


	//   ....[5]....
        /*0588*/ 	.word	0x000171a0


	//   ....[6]....
        /*058c*/ 	.word	0x00017230


	//----- nvinfo : EIATTR_COOP_GROUP_MASK_REGIDS
	.align		4
.L_1219:
        /*0590*/ 	.byte	0x04, 0x29
        /*0592*/ 	.short	(.L_1221 - .L_1220)


	//   ....[0]....
.L_1220:
        /*0594*/ 	.word	0xffffffff


	//   ....[1]....
        /*0598*/ 	.word	0xffffffff


	//   ....[2]....
        /*059c*/ 	.word	0xffffffff


	//   ....[3]....
        /*05a0*/ 	.word	0xffffffff


	//   ....[4]....
        /*05a4*/ 	.word	0xffffffff


	//   ....[5]....
        /*05a8*/ 	.word	0xffffffff


	//   ....[6]....
        /*05ac*/ 	.word	0xffffffff


	//   ....[7]....
        /*05b0*/ 	.word	0xffffffff


	//   ....[8]....
        /*05b4*/ 	.word	0xffffffff


	//   ....[9]....
        /*05b8*/ 	.word	0xffffffff


	//   ....[10]....
        /*05bc*/ 	.word	0xffffffff


	//   ....[11]....
        /*05c0*/ 	.word	0xffffffff


	//   ....[12]....
        /*05c4*/ 	.word	0xffffffff


	//   ....[13]....
        /*05c8*/ 	.word	0xffffffff


	//   ....[14]....
        /*05cc*/ 	.word	0xffffffff


	//   ....[15]....
        /*05d0*/ 	.word	0xffffffff


	//   ....[16]....
        /*05d4*/ 	.word	0xffffffff


	//   ....[17]....
        /*05d8*/ 	.word	0xffffffff


	//   ....[18]....
        /*05dc*/ 	.word	0xffffffff


	//   ....[19]....
        /*05e0*/ 	.word	0xffffffff


	//   ....[20]....
        /*05e4*/ 	.word	0xffffffff


	//   ....[21]....
        /*05e8*/ 	.word	0xffffffff


	//   ....[22]....
        /*05ec*/ 	.word	0xffffffff


	//   ....[23]....
        /*05f0*/ 	.word	0xffffffff


	//   ....[24]....
        /*05f4*/ 	.word	0xffffffff


	//   ....[25]....
        /*05f8*/ 	.word	0xffffffff


	//   ....[26]....
        /*05fc*/ 	.word	0xffffffff


	//   ....[27]....
        /*0600*/ 	.word	0xffffffff


	//   ....[28]....
        /*0604*/ 	.word	0xffffffff


	//   ....[29]....
        /*0608*/ 	.word	0xffffffff


	//   ....[30]....
        /*060c*/ 	.word	0xffffffff


	//   ....[31]....
        /*0610*/ 	.word	0xffffffff


	//   ....[32]....
        /*0614*/ 	.word	0xffffffff


	//   ....[33]....
        /*0618*/ 	.word	0xffffffff


	//   ....[34]....
        /*061c*/ 	.word	0xffffffff


	//   ....[35]....
        /*0620*/ 	.word	0xffffffff


	//   ....[36]....
        /*0624*/ 	.word	0xffffffff


	//   ....[37]....
        /*0628*/ 	.word	0xffffffff


	//   ....[38]....
        /*062c*/ 	.word	0xffffffff


	//   ....[39]....
        /*0630*/ 	.word	0xffffffff


	//   ....[40]....
        /*0634*/ 	.word	0xffffffff


	//   ....[41]....
        /*0638*/ 	.word	0xffffffff


	//   ....[42]....
        /*063c*/ 	.word	0xffffffff


	//   ....[43]....
        /*0640*/ 	.word	0xffffffff


	//   ....[44]....
        /*0644*/ 	.word	0xffffffff


	//   ....[45]....
        /*0648*/ 	.word	0xffffffff


	//   ....[46]....
        /*064c*/ 	.word	0xffffffff


	//   ....[47]....
        /*0650*/ 	.word	0xffffffff


	//   ....[48]....
        /*0654*/ 	.word	0xffffffff


	//   ....[49]....
        /*0658*/ 	.word	0xffffffff


	//   ....[50]....
        /*065c*/ 	.word	0xffffffff


	//   ....[51]....
        /*0660*/ 	.word	0xffffffff


	//   ....[52]....
        /*0664*/ 	.word	0xffffffff


	//   ....[53]....
        /*0668*/ 	.word	0xffffffff


	//   ....[54]....
        /*066c*/ 	.word	0xffffffff


	//   ....[55]....
        /*0670*/ 	.word	0xffffffff


	//   ....[56]....
        /*0674*/ 	.word	0xffffffff


	//   ....[57]....
        /*0678*/ 	.word	0xffffffff


	//   ....[58]....
        /*067c*/ 	.word	0xffffffff


	//   ....[59]....
        /*0680*/ 	.word	0xffffffff


	//   ....[60]....
        /*0684*/ 	.word	0xffffffff


	//   ....[61]....
        /*0688*/ 	.word	0xffffffff


	//   ....[62]....
        /*068c*/ 	.word	0xffffffff


	//   ....[63]....
        /*0690*/ 	.word	0xffffffff


	//   ....[64]....
        /*0694*/ 	.word	0xffffffff


	//   ....[65]....
        /*0698*/ 	.word	0xffffffff


	//   ....[66]....
        /*069c*/ 	.word	0xffffffff


	//   ....[67]....
        /*06a0*/ 	.word	0xffffffff


	//   ....[68]....
        /*06a4*/ 	.word	0xffffffff


	//   ....[69]....
        /*06a8*/ 	.word	0xffffffff


	//   ....[70]....
        /*06ac*/ 	.word	0xffffffff


	//   ....[71]....
        /*06b0*/ 	.word	0xffffffff


	//   ....[72]....
        /*06b4*/ 	.word	0xffffffff


	//   ....[73]....
        /*06b8*/ 	.word	0xffffffff


	//   ....[74]....
        /*06bc*/ 	.word	0xffffffff


	//   ....[75]....
        /*06c0*/ 	.word	0xffffffff


	//   ....[76]....
        /*06c4*/ 	.word	0xffffffff


	//   ....[77]....
        /*06c8*/ 	.word	0xffffffff


	//   ....[78]....
        /*06cc*/ 	.word	0xffffffff


	//   ....[79]....
        /*06d0*/ 	.word	0xffffffff


	//   ....[80]....
        /*06d4*/ 	.word	0xffffffff


	//   ....[81]....
        /*06d8*/ 	.word	0xffffffff


	//   ....[82]....
        /*06dc*/ 	.word	0xffffffff


	//   ....[83]....
        /*06e0*/ 	.word	0xffffffff


	//   ....[84]....
        /*06e4*/ 	.word	0xffffffff


	//   ....[85]....
        /*06e8*/ 	.word	0xffffffff


	//   ....[86]....
        /*06ec*/ 	.word	0xffffffff


	//   ....[87]....
        /*06f0*/ 	.word	0xffffffff


	//   ....[88]....
        /*06f4*/ 	.word	0xffffffff


	//   ....[89]....
        /*06f8*/ 	.word	0xffffffff


	//   ....[90]....
        /*06fc*/ 	.word	0xffffffff


	//   ....[91]....
        /*0700*/ 	.word	0xffffffff


	//   ....[92]....
        /*0704*/ 	.word	0xffffffff


	//   ....[93]....
        /*0708*/ 	.word	0xffffffff


	//   ....[94]....
        /*070c*/ 	.word	0xffffffff


	//   ....[95]....
        /*0710*/ 	.word	0xffffffff


	//   ....[96]....
        /*0714*/ 	.word	0xffffffff


	//   ....[97]....
        /*0718*/ 	.word	0xffffffff


	//   ....[98]....
        /*071c*/ 	.word	0xffffffff


	//   ....[99]....
        /*0720*/ 	.word	0xffffffff


	//   ....[100]....
        /*0724*/ 	.word	0xffffffff


	//   ....[101]....
        /*0728*/ 	.word	0xffffffff


	//   ....[102]....
        /*072c*/ 	.word	0xffffffff


	//   ....[103]....
        /*0730*/ 	.word	0xffffffff


	//   ....[104]....
        /*0734*/ 	.word	0xffffffff


	//   ....[105]....
        /*0738*/ 	.word	0xffffffff


	//   ....[106]....
        /*073c*/ 	.word	0x0500000f


	//   ....[107]....
        /*0740*/ 	.word	0x0500000f


	//   ....[108]....
        /*0744*/ 	.word	0x0500000f


	//   ....[109]....
        /*0748*/ 	.word	0x0500000f


	//   ....[110]....
        /*074c*/ 	.word	0x0500000f


	//   ....[111]....
        /*0750*/ 	.word	0x0500000f


	//   ....[112]....
        /*0754*/ 	.word	0x0500000f


	//   ....[113]....
        /*0758*/ 	.word	0x0500000f


	//   ....[114]....
        /*075c*/ 	.word	0x0500000f


	//   ....[115]....
        /*0760*/ 	.word	0x0500000f


	//   ....[116]....
        /*0764*/ 	.word	0x0500000f


	//   ....[117]....
        /*0768*/ 	.word	0x0500000f


	//   ....[118]....
        /*076c*/ 	.word	0x0500000f


	//   ....[119]....
        /*0770*/ 	.word	0x0500000f


	//   ....[120]....
        /*0774*/ 	.word	0x0500000f


	//   ....[121]....
        /*0778*/ 	.word	0x0500000f


	//   ....[122]....
        /*077c*/ 	.word	0x0500000f


	//   ....[123]....
        /*0780*/ 	.word	0x0500000f


	//   ....[124]....
        /*0784*/ 	.word	0x0500000f


	//   ....[125]....
        /*0788*/ 	.word	0x0500000f


	//   ....[126]....
        /*078c*/ 	.word	0x0500000f


	//   ....[127]....
        /*0790*/ 	.word	0x0500000f


	//   ....[128]....
        /*0794*/ 	.word	0x0500000f


	//   ....[129]....
        /*0798*/ 	.word	0x0500000f


	//   ....[130]....
        /*079c*/ 	.word	0x0500000f


	//   ....[131]....
        /*07a0*/ 	.word	0x0500000f


	//   ....[132]....
        /*07a4*/ 	.word	0x0500000f


	//   ....[133]....
        /*07a8*/ 	.word	0x0500000f


	//   ....[134]....
        /*07ac*/ 	.word	0x0500000f


	//   ....[135]....
        /*07b0*/ 	.word	0x0500000f


	//   ....[136]....
        /*07b4*/ 	.word	0x0500000f


	//   ....[137]....
        /*07b8*/ 	.word	0x0500000f


	//   ....[138]....
        /*07bc*/ 	.word	0x0500000f


	//   ....[139]....
        /*07c0*/ 	.word	0x0500000f


	//----- nvinfo : EIATTR_COOP_GROUP_INSTR_OFFSETS
	.align		4
.L_1221:
        /*07c4*/ 	.byte	0x04, 0x28
        /*07c6*/ 	.short	(.L_1223 - .L_1222)


	//   ....[0]....
.L_1222:
        /*07c8*/ 	.word	0x00000070


	//   ....[1]....
        /*07cc*/ 	.word	0x000001a0


	//   ....[2]....
        /*07d0*/ 	.word	0x000001f0


	//   ....[3]....
        /*07d4*/ 	.word	0x00000420


	//   ....[4]....
        /*07d8*/ 	.word	0x00000580


	//   ....[5]....
        /*07dc*/ 	.word	0x000006a0


	//   ....[6]....
        /*07e0*/ 	.word	0x00000800


	//   ....[7]....
        /*07e4*/ 	.word	0x00006be0


	//   ....[8]....
        /*07e8*/ 	.word	0x00007150


	//   ....[9]....
        /*07ec*/ 	.word	0x00007160


	//   ....[10]....
        /*07f0*/ 	.word	0x00007170


	//   ....[11]....
        /*07f4*/ 	.word	0x00007180


	//   ....[12]....
        /*07f8*/ 	.word	0x00008c70


	//   ....[13]....
        /*07fc*/ 	.word	0x00008c80


	//   ....[14]....
        /*0800*/ 	.word	0x00008c90


	//   ....[15]....
        /*0804*/ 	.word	0x00008ca0


	//   ....[16]....
        /*0808*/ 	.word	0x0000bc20


	//   ....[17]....
        /*080c*/ 	.word	0x0000bd10


	//   ....[18]....
        /*0810*/ 	.word	0x0000c240


	//   ....[19]....
        /*0814*/ 	.word	0x0000c2e0


	//   ....[20]....
        /*0818*/ 	.word	0x0000da70


	//   ....[21]....
        /*081c*/ 	.word	0x0000dd20


	//   ....[22]....
        /*0820*/ 	.word	0x0000dd50


	//   ....[23]....
        /*0824*/ 	.word	0x0000dda0


	//   ....[24]....
        /*0828*/ 	.word	0x0000f430


	//   ....[25]....
        /*082c*/ 	.word	0x0000f440


	//   ....[26]....
        /*0830*/ 	.word	0x0000f4d0


	//   ....[27]....
        /*0834*/ 	.word	0x0000f4e0


	//   ....[28]....
        /*0838*/ 	.word	0x00010070


	//   ....[29]....
        /*083c*/ 	.word	0x00010080


	//   ....[30]....
        /*0840*/ 	.word	0x00010090


	//   ....[31]....
        /*0844*/ 	.word	0x000100a0


	//   ....[32]....
        /*0848*/ 	.word	0x000100b0


	//   ....[33]....
        /*084c*/ 	.word	0x000100c0


	//   ....[34]....
        /*0850*/ 	.word	0x000100d0


	//   ....[35]....
        /*0854*/ 	.word	0x000100e0


	//   ....[36]....
        /*0858*/ 	.word	0x000100f0


	//   ....[37]....
        /*085c*/ 	.word	0x00010100


	//   ....[38]....
        /*0860*/ 	.word	0x00010110


	//   ....[39]....
        /*0864*/ 	.word	0x00010120


	//   ....[40]....
        /*0868*/ 	.word	0x00010140


	//   ....[41]....
        /*086c*/ 	.word	0x00010150


	//   ....[42]....
        /*0870*/ 	.word	0x00010160


	//   ....[43]....
        /*0874*/ 	.word	0x00010170


	//   ....[44]....
        /*0878*/ 	.word	0x00010190


	//   ....[45]....
        /*087c*/ 	.word	0x000101a0


	//   ....[46]....
        /*0880*/ 	.word	0x000101b0


	//   ....[47]....
        /*0884*/ 	.word	0x000101c0


	//   ....[48]....
        /*0888*/ 	.word	0x000101e0


	//   ....[49]....
        /*088c*/ 	.word	0x000101f0


	//   ....[50]....
        /*0890*/ 	.word	0x00010200


	//   ....[51]....
        /*0894*/ 	.word	0x00010210


	//   ....[52]....
        /*0898*/ 	.word	0x00010a40


	//   ....[53]....
        /*089c*/ 	.word	0x00010a70


	//   ....[54]....
        /*08a0*/ 	.word	0x00010bd0


	//   ....[55]....
        /*08a4*/ 	.word	0x00010be0


	//   ....[56]....
        /*08a8*/ 	.word	0x00011030


	//   ....[57]....
        /*08ac*/ 	.word	0x00011060


	//   ....[58]....
        /*08b0*/ 	.word	0x00011160


	//   ....[59]....
        /*08b4*/ 	.word	0x00011180


	//   ....[60]....
        /*08b8*/ 	.word	0x00011ac0


	//   ....[61]....
        /*08bc*/ 	.word	0x00011ad0


	//   ....[62]....
        /*08c0*/ 	.word	0x00011bd0


	//   ....[63]....
        /*08c4*/ 	.word	0x00011bf0


	//   ....[64]....
        /*08c8*/ 	.word	0x00011d80


	//   ....[65]....
        /*08cc*/ 	.word	0x00011f60


	//   ....[66]....
        /*08d0*/ 	.word	0x00011f90


	//   ....[67]....
        /*08d4*/ 	.word	0x00011fc0


	//   ....[68]....
        /*08d8*/ 	.word	0x00011ff0


	//   ....[69]....
        /*08dc*/ 	.word	0x00012020


	//   ....[70]....
        /*08e0*/ 	.word	0x00012050


	//   ....[71]....
        /*08e4*/ 	.word	0x000121c0


	//   ....[72]....
        /*08e8*/ 	.word	0x000121f0


	//   ....[73]....
        /*08ec*/ 	.word	0x00012220


	//   ....[74]....
        /*08f0*/ 	.word	0x00012250


	//   ....[75]....
        /*08f4*/ 	.word	0x00012280


	//   ....[76]....
        /*08f8*/ 	.word	0x000122b0


	//   ....[77]....
        /*08fc*/ 	.word	0x00012340


	//   ....[78]....
        /*0900*/ 	.word	0x00012370


	//   ....[79]....
        /*0904*/ 	.word	0x000123f0


	//   ....[80]....
        /*0908*/ 	.word	0x00013130


	//   ....[81]....
        /*090c*/ 	.word	0x00014d70


	//   ....[82]....
        /*0910*/ 	.word	0x00015c70


	//   ....[83]....
        /*0914*/ 	.word	0x00015ca0


	//   ....[84]....
        /*0918*/ 	.word	0x00015cc0


	//   ....[85]....
        /*091c*/ 	.word	0x00015cd0


	//   ....[86]....
        /*0920*/ 	.word	0x00015da0


	//   ....[87]....
        /*0924*/ 	.word	0x00015db0


	//   ....[88]....
        /*0928*/ 	.word	0x000179f0


	//   ....[89]....
        /*092c*/ 	.word	0x00017a20


	//   ....[90]....
        /*0930*/ 	.word	0x00017a60


	//   ....[91]....
        /*0934*/ 	.word	0x00017a90


	//   ....[92]....
        /*0938*/ 	.word	0x00017ac0


	//   ....[93]....
        /*093c*/ 	.word	0x00017af0


	//   ....[94]....
        /*0940*/ 	.word	0x00017b20


	//   ....[95]....
        /*0944*/ 	.word	0x00017b50


	//   ....[96]....
        /*0948*/ 	.word	0x00017cd0


	//   ....[97]....
        /*094c*/ 	.word	0x00017d00


	//   ....[98]....
        /*0950*/ 	.word	0x00017d30


	//   ....[99]....
        /*0954*/ 	.word	0x00017d60


	//   ....[100]....
        /*0958*/ 	.word	0x00017d90


	//   ....[101]....
        /*095c*/ 	.word	0x00017dc0


	//   ....[102]....
        /*0960*/ 	.word	0x00017e80


	//   ....[103]....
        /*0964*/ 	.word	0x00017ea0


	//   ....[104]....
        /*0968*/ 	.word	0x00017f10


	//   ....[105]....
        /*096c*/ 	.word	0x00018380


	//   ....[106]....
        /*0970*/ 	.word	0x00018800


	//   ....[107]....
        /*0974*/ 	.word	0x00018890


	//   ....[108]....
        /*0978*/ 	.word	0x000188e0


	//   ....[109]....
        /*097c*/ 	.word	0x00018930


	//   ....[110]....
        /*0980*/ 	.word	0x00018a10


	//   ....[111]....
        /*0984*/ 	.word	0x00018aa0


	//   ....[112]....
        /*0988*/ 	.word	0x00018af0


	//   ....[113]....
        /*098c*/ 	.word	0x00018b40


	//   ....[114]....
        /*0990*/ 	.word	0x00018da0


	//   ....[115]....
        /*0994*/ 	.word	0x00019080


	//   ....[116]....
        /*0998*/ 	.word	0x00019250


	//   ....[117]....
        /*099c*/ 	.word	0x000192b0


	//   ....[118]....
        /*09a0*/ 	.word	0x00019310


	//   ....[119]....
        /*09a4*/ 	.word	0x000193e0


	//   ....[120]....
        /*09a8*/ 	.word	0x00019460


	//   ....[121]....
        /*09ac*/ 	.word	0x00019530


	//   ....[122]....
        /*09b0*/ 	.word	0x00019800


	//   ....[123]....
        /*09b4*/ 	.word	0x000198a0


	//   ....[124]....
        /*09b8*/ 	.word	0x000199c0


	//   ....[125]....
        /*09bc*/ 	.word	0x00019a30


	//   ....[126]....
        /*09c0*/ 	.word	0x00019aa0


	//   ....[127]....
        /*09c4*/ 	.word	0x00019b10


	//   ....[128]....
        /*09c8*/ 	.word	0x00019b80


	//   ....[129]....
        /*09cc*/ 	.word	0x00019c00


	//   ....[130]....
        /*09d0*/ 	.word	0x00019c90


	//   ....[131]....
        /*09d4*/ 	.word	0x00019d30


	//   ....[132]....
        /*09d8*/ 	.word	0x00019da0


	//   ....[133]....
        /*09dc*/ 	.word	0x00019e10


	//   ....[134]....
        /*09e0*/ 	.word	0x00019e80


	//   ....[135]....
        /*09e4*/ 	.word	0x00019f00


	//   ....[136]....
        /*09e8*/ 	.word	0x00019f70


	//   ....[137]....
        /*09ec*/ 	.word	0x0001a010


	//   ....[138]....
        /*09f0*/ 	.word	0x0001a0a0


	//   ....[139]....
        /*09f4*/ 	.word	0x0001a1c0


	//----- nvinfo : EIATTR_REG_RECONFIG
	.align		4
.L_1223:
        /*09f8*/ 	.byte	0x01, 0x54
	.zero		2


	//----- nvinfo : EIATTR_SYSCALL_OFFSETS
	.align		4
        /*09fc*/ 	.byte	0x04, 0x46
        /*09fe*/ 	.short	(.L_1225 - .L_1224)


	//   ....[0]....
.L_1224:
        /*0a00*/ 	.word	0x00001980


	//   ....[1]....
        /*0a04*/ 	.word	0x00001ad0


	//   ....[2]....
        /*0a08*/ 	.word	0x00006d50


	//   ....[3]....
        /*0a0c*/ 	.word	0x00007090


	//   ....[4]....
        /*0a10*/ 	.word	0x000147d0


	//   ....[5]....
        /*0a14*/ 	.word	0x00014960


	//   ....[6]....
        /*0a18*/ 	.word	0x00014ab0


	//   ....[7]....
        /*0a1c*/ 	.word	0x00014c00


	//   ....[8]....
        /*0a20*/ 	.word	0x00015720


	//----- nvinfo : EIATTR_MBARRIER_INSTR_OFFSETS
	.align		4
.L_1225:
        /*0a24*/ 	.byte	0x04, 0x39
        /*0a26*/ 	.short	(.L_1227 - .L_1226)


	//   ....[0]....
.L_1226:
        /*0a28*/ 	.word	0x000002d0
        /*0a2c*/ 	.word	0x000000ff
        /*0a30*/ 	.word	0x00019c00
        /*0a34*/ 	.short	0x0100
        /*0a36*/ 	.byte	0x08
	.zero		1


	//   ....[1]....
        /*0a38*/ 	.word	0x000002e0
        /*0a3c*/ 	.word	0x000000ff
        /*0a40*/ 	.word	0x00019c20
        /*0a44*/ 	.short	0x0100
        /*0a46*/ 	.byte	0x08
	.zero		1


	//   ....[2]....
        /*0a48*/ 	.word	0x000003d0
        /*0a4c*/ 	.word	0x000000ff
        /*0a50*/ 	.word	0x00019c30
        /*0a54*/ 	.short	0x0100
        /*0a56*/ 	.byte	0x08
	.zero		1


	//   ....[3]....
        /*0a58*/ 	.word	0x000003e0
        /*0a5c*/ 	.word	0x000000ff
        /*0a60*/ 	.word	0x00019c40
        /*0a64*/ 	.short	0x0100
        /*0a66*/ 	.byte	0x08
	.zero		1


	//   ....[4]....
        /*0a68*/ 	.word	0x000003f0
        /*0a6c*/ 	.word	0x000000ff
        /*0a70*/ 	.word	0x00019c38
        /*0a74*/ 	.short	0x0100
        /*0a76*/ 	.byte	0x08
	.zero		1


	//   ....[5]....
        /*0a78*/ 	.word	0x00000400
        /*0a7c*/ 	.word	0x000000ff
        /*0a80*/ 	.word	0x00019c48
        /*0a84*/ 	.short	0x0100
        /*0a86*/ 	.byte	0x08
	.zero		1


	//   ....[6]....
        /*0a88*/ 	.word	0x00000530
        /*0a8c*/ 	.word	0x000000ff
        /*0a90*/ 	.word	0x00019c50
        /*0a94*/ 	.short	0x0100
        /*0a96*/ 	.byte	0x08
	.zero		1


	//   ....[7]....
        /*0a98*/ 	.word	0x00000540
        /*0a9c*/ 	.word	0x000000ff
        /*0aa0*/ 	.word	0x00019c60
        /*0aa4*/ 	.short	0x0100
        /*0aa6*/ 	.byte	0x08
	.zero		1


	//   ....[8]....
        /*0aa8*/ 	.word	0x00000550
        /*0aac*/ 	.word	0x000000ff
        /*0ab0*/ 	.word	0x00019c58
        /*0ab4*/ 	.short	0x0100
        /*0ab6*/ 	.byte	0x08
	.zero		1


	//   ....[9]....
        /*0ab8*/ 	.word	0x00000560
        /*0abc*/ 	.word	0x000000ff
        /*0ac0*/ 	.word	0x00019c68
        /*0ac4*/ 	.short	0x0100
        /*0ac6*/ 	.byte	0x08
	.zero		1


	//   ....[10]....
        /*0ac8*/ 	.word	0x00000650
        /*0acc*/ 	.word	0x000000ff
        /*0ad0*/ 	.word	0x00019c70
        /*0ad4*/ 	.short	0x0100
        /*0ad6*/ 	.byte	0x06
	.zero		1


	//   ....[11]....
        /*0ad8*/ 	.word	0x00000660
        /*0adc*/ 	.word	0x000000ff
        /*0ae0*/ 	.word	0x00019c80
        /*0ae4*/ 	.short	0x0100
        /*0ae6*/ 	.byte	0x06
	.zero		1


	//   ....[12]....
        /*0ae8*/ 	.word	0x00000670
        /*0aec*/ 	.word	0x000000ff
        /*0af0*/ 	.word	0x00019c78
        /*0af4*/ 	.short	0x0100
        /*0af6*/ 	.byte	0x06
	.zero		1


	//   ....[13]....
        /*0af8*/ 	.word	0x00000680
        /*0afc*/ 	.word	0x000000ff
        /*0b00*/ 	.word	0x00019c88
        /*0b04*/ 	.short	0x0100
        /*0b06*/ 	.byte	0x06
	.zero		1


	//   ....[14]....
        /*0b08*/ 	.word	0x000007b0
        /*0b0c*/ 	.word	0x000000ff
        /*0b10*/ 	.word	0x00019c90
        /*0b14*/ 	.short	0x0100
        /*0b16*/ 	.byte	0x08
	.zero		1


	//   ....[15]....
        /*0b18*/ 	.word	0x000007c0
        /*0b1c*/ 	.word	0x000000ff
        /*0b20*/ 	.word	0x00019ca0
        /*0b24*/ 	.short	0x0100
        /*0b26*/ 	.byte	0x08
	.zero		1


	//   ....[16]....
        /*0b28*/ 	.word	0x000007d0
        /*0b2c*/ 	.word	0x000000ff
        /*0b30*/ 	.word	0x00019c98
        /*0b34*/ 	.short	0x0100
        /*0b36*/ 	.byte	0x08
	.zero		1


	//   ....[17]....
        /*0b38*/ 	.word	0x000007e0
        /*0b3c*/ 	.word	0x000000ff
        /*0b40*/ 	.word	0x00019ca8
        /*0b44*/ 	.short	0x0100
        /*0b46*/ 	.byte	0x08
	.zero		1


	//   ....[18]....
        /*0b48*/ 	.word	0x00000910
        /*0b4c*/ 	.word	0x000000ff
        /*0b50*/ 	.word	0x00019cb0
        /*0b54*/ 	.short	0x0100
        /*0b56*/ 	.byte	0x08
	.zero		1


	//   ....[19]....
        /*0b58*/ 	.word	0x00000920
        /*0b5c*/ 	.word	0x000000ff
        /*0b60*/ 	.word	0x00019cc0
        /*0b64*/ 	.short	0x0100
        /*0b66*/ 	.byte	0x08
	.zero		1


	//   ....[20]....
        /*0b68*/ 	.word	0x00000930
        /*0b6c*/ 	.word	0x000000ff
        /*0b70*/ 	.word	0x00019cb8
        /*0b74*/ 	.short	0x0100
        /*0b76*/ 	.byte	0x08
	.zero		1


	//   ....[21]....
        /*0b78*/ 	.word	0x00000940
        /*0b7c*/ 	.word	0x000000ff
        /*0b80*/ 	.word	0x00019cc8
        /*0b84*/ 	.short	0x0100
        /*0b86*/ 	.byte	0x08
	.zero		1


	//   ....[22]....
        /*0b88*/ 	.word	0x000027d0
        /*0b8c*/ 	.word	0x00000053
        /*0b90*/ 	.word	0x00019c90
        /*0b94*/ 	.short	0x010a
        /*0b96*/ 	.byte	0x3f
	.zero		1


	//   ....[23]....
        /*0b98*/ 	.word	0x00004090
        /*0b9c*/ 	.word	0x00000053
        /*0ba0*/ 	.word	0x00019c90
        /*0ba4*/ 	.short	0x010a
        /*0ba6*/ 	.byte	0x3f
	.zero		1


	//   ....[24]....
        /*0ba8*/ 	.word	0x000061b0
        /*0bac*/ 	.word	0x00000053
        /*0bb0*/ 	.word	0x00019c90
        /*0bb4*/ 	.short	0x010a
        /*0bb6*/ 	.byte	0x3f
	.zero		1


	//   ....[25]....
        /*0bb8*/ 	.word	0x00006380
        /*0bbc*/ 	.word	0x00000008
        /*0bc0*/ 	.word	0x00000000
        /*0bc4*/ 	.short	0x0101
        /*0bc6*/ 	.byte	0x3f
	.zero		1


	//   ....[26]....
        /*0bc8*/ 	.word	0x000063c0
        /*0bcc*/ 	.word	0x00000053
        /*0bd0*/ 	.word	0x00019cb0
        /*0bd4*/ 	.short	0x010a
        /*0bd6*/ 	.byte	0x3f
	.zero		1


	//   ....[27]....
        /*0bd8*/ 	.word	0x00006630
        /*0bdc*/ 	.word	0x00000053
        /*0be0*/ 	.word	0x00000000
        /*0be4*/ 	.short	0x0101
        /*0be6*/ 	.byte	0x3f
	.zero		1


	//   ....[28]....
        /*0be8*/ 	.word	0x00006df0
        /*0bec*/ 	.word	0x00000010
        /*0bf0*/ 	.word	0x00019c00
        /*0bf4*/ 	.short	0x010a
        /*0bf6*/ 	.byte	0x3f
	.zero		1


	//   ....[29]....
        /*0bf8*/ 	.word	0x00006e40
        /*0bfc*/ 	.word	0x00000010
        /*0c00*/ 	.word	0x00019c00
        /*0c04*/ 	.short	0x010a
        /*0c06*/ 	.byte	0x3f
	.zero		1


	//   ....[30]....
        /*0c08*/ 	.word	0x000074a0
        /*0c0c*/ 	.word	0x00000010
        /*0c10*/ 	.word	0x00019c00
        /*0c14*/ 	.short	0x010a
        /*0c16*/ 	.byte	0x3f
	.zero		1


	//   ....[31]....
        /*0c18*/ 	.word	0x00008fb0
        /*0c1c*/ 	.word	0x00000010
        /*0c20*/ 	.word	0x00019c00
        /*0c24*/ 	.short	0x010a
        /*0c26*/ 	.byte	0x3f
	.zero		1


	//   ....[32]....
        /*0c28*/ 	.word	0x0000b130
        /*0c2c*/ 	.word	0x00000003
        /*0c30*/ 	.word	0x00019c30
        /*0c34*/ 	.short	0x010a
        /*0c36*/ 	.byte	0x3f
	.zero		1


	//   ....[33]....
        /*0c38*/ 	.word	0x0000b1e0
        /*0c3c*/ 	.word	0x00000003
        /*0c40*/ 	.word	0x00019c30
        /*0c44*/ 	.short	0x010a
        /*0c46*/ 	.byte	0x3f
	.zero		1


	//   ....[34]....
        /*0c48*/ 	.word	0x0000c220
        /*0c4c*/ 	.word	0x00000003
        /*0c50*/ 	.word	0x00000000
        /*0c54*/ 	.short	0x0101
        /*0c56*/ 	.byte	0x3f
	.zero		1


	//   ....[35]....
        /*0c58*/ 	.word	0x0000d3e0
        /*0c5c*/ 	.word	0x0000000e
        /*0c60*/ 	.word	0x00019c30
        /*0c64*/ 	.short	0x010a
        /*0c66*/ 	.byte	0x3f
	.zero		1


	//   ....[36]....
        /*0c68*/ 	.word	0x0000d460
        /*0c6c*/ 	.word	0x0000000e
        /*0c70*/ 	.word	0x00019c30
        /*0c74*/ 	.short	0x010a
        /*0c76*/ 	.byte	0x3f
	.zero		1


	//   ....[37]....
        /*0c78*/ 	.word	0x0000d690
        /*0c7c*/ 	.word	0x0000000f
        /*0c80*/ 	.word	0x00019c50
        /*0c84*/ 	.short	0x010a
        /*0c86*/ 	.byte	0x3f
	.zero		1


	//   ....[38]....
        /*0c88*/ 	.word	0x0000d6e0
        /*0c8c*/ 	.word	0x0000000f
        /*0c90*/ 	.word	0x00019c50
        /*0c94*/ 	.short	0x010a
        /*0c96*/ 	.byte	0x3f
	.zero		1


	//   ....[39]....
        /*0c98*/ 	.word	0x0000e460
        /*0c9c*/ 	.word	0x0000000e
        /*0ca0*/ 	.word	0x00000000
        /*0ca4*/ 	.short	0x0101
        /*0ca6*/ 	.byte	0x3f
	.zero		1


	//   ....[40]....
        /*0ca8*/ 	.word	0x0000f060
        /*0cac*/ 	.word	0x0000000f
        /*0cb0*/ 	.word	0x00000000
        /*0cb4*/ 	.short	0x0101
        /*0cb6*/ 	.byte	0x3f
	.zero		1


	//   ....[41]....
        /*0cb8*/ 	.word	0x0000f0e0
        /*0cbc*/ 	.word	0x00000007
        /*0cc0*/ 	.word	0x00019c50
        /*0cc4*/ 	.short	0x010a
        /*0cc6*/ 	.byte	0x3f
	.zero		1


	//   ....[42]....
        /*0cc8*/ 	.word	0x0000f130
        /*0ccc*/ 	.word	0x00000007
        /*0cd0*/ 	.word	0x00019c50
        /*0cd4*/ 	.short	0x010a
        /*0cd6*/ 	.byte	0x3f
	.zero		1


	//   ....[43]....
        /*0cd8*/ 	.word	0x0000fa30
        /*0cdc*/ 	.word	0x00000002
        /*0ce0*/ 	.word	0x00000000
        /*0ce4*/ 	.short	0x0101
        /*0ce6*/ 	.byte	0x3f
	.zero		1


	//   ....[44]....
        /*0ce8*/ 	.word	0x00011050
        /*0cec*/ 	.word	0x00000000
        /*0cf0*/ 	.word	0x00000000
        /*0cf4*/ 	.short	0x0101
        /*0cf6*/ 	.byte	0x3f
	.zero		1


	//   ....[45]....
        /*0cf8*/ 	.word	0x00013210
        /*0cfc*/ 	.word	0x00000016
        /*0d00*/ 	.word	0x00019c20
        /*0d04*/ 	.short	0x010a
        /*0d06*/ 	.byte	0x3f
	.zero		1


	//   ....[46]....
        /*0d08*/ 	.word	0x000132d0
        /*0d0c*/ 	.word	0x00000008
        /*0d10*/ 	.word	0x00019ca0
        /*0d14*/ 	.short	0x010a
        /*0d16*/ 	.byte	0x3f
	.zero		1


	//   ....[47]....
        /*0d18*/ 	.word	0x00013700
        /*0d1c*/ 	.word	0x00000008
        /*0d20*/ 	.word	0x00019cc0
        /*0d24*/ 	.short	0x010a
        /*0d26*/ 	.byte	0x3f
	.zero		1


	//   ....[48]....
        /*0d28*/ 	.word	0x00013c60
        /*0d2c*/ 	.word	0x00000008
        /*0d30*/ 	.word	0x00019ca0
        /*0d34*/ 	.short	0x010a
        /*0d36*/ 	.byte	0x3f
	.zero		1


	//   ....[49]....
        /*0d38*/ 	.word	0x00014080
        /*0d3c*/ 	.word	0x00000008
        /*0d40*/ 	.word	0x00019cc0
        /*0d44*/ 	.short	0x010a
        /*0d46*/ 	.byte	0x3f
	.zero		1


	//   ....[50]....
        /*0d48*/ 	.word	0x00014fc0
        /*0d4c*/ 	.word	0x00000004
        /*0d50*/ 	.word	0x00019c80
        /*0d54*/ 	.short	0x010a
        /*0d56*/ 	.byte	0x3f
	.zero		1


	//   ....[51]....
        /*0d58*/ 	.word	0x00015220
        /*0d5c*/ 	.word	0x00000004
        /*0d60*/ 	.word	0x00019c40
        /*0d64*/ 	.short	0x010a
        /*0d66*/ 	.byte	0x3f
	.zero		1


	//   ....[52]....
        /*0d68*/ 	.word	0x00015e90
        /*0d6c*/ 	.word	0x00000016
        /*0d70*/ 	.word	0x00019c00
        /*0d74*/ 	.short	0x0107
        /*0d76*/ 	.byte	0x3f
	.zero		1


	//   ....[53]....
        /*0d78*/ 	.word	0x00015f90
        /*0d7c*/ 	.word	0x00000016
        /*0d80*/ 	.word	0x00019c00
        /*0d84*/ 	.short	0x0101
        /*0d86*/ 	.byte	0x3f
	.zero		1


	//   ....[54]....
        /*0d88*/ 	.word	0x00015fb0
        /*0d8c*/ 	.word	0x00000016
        /*0d90*/ 	.word	0x00019c20
        /*0d94*/ 	.short	0x010a
        /*0d96*/ 	.byte	0x3f
	.zero		1


	//   ....[55]....
        /*0d98*/ 	.word	0x000162b0
        /*0d9c*/ 	.word	0x00000006
        /*0da0*/ 	.word	0x00019c80
        /*0da4*/ 	.short	0x010a
        /*0da6*/ 	.byte	0x3f
	.zero		1


	//   ....[56]....
        /*0da8*/ 	.word	0x00016700
        /*0dac*/ 	.word	0x00000006
        /*0db0*/ 	.word	0x00019c40
        /*0db4*/ 	.short	0x010a
        /*0db6*/ 	.byte	0x3f
	.zero		1


	//   ....[57]....
        /*0db8*/ 	.word	0x00016bb0
        /*0dbc*/ 	.word	0x00000003
        /*0dc0*/ 	.word	0x00019c70
        /*0dc4*/ 	.short	0x010a
        /*0dc6*/ 	.byte	0x3f
	.zero		1


	//   ....[58]....
        /*0dc8*/ 	.word	0x00016c20
        /*0dcc*/ 	.word	0x00000003
        /*0dd0*/ 	.word	0x00019c60
        /*0dd4*/ 	.short	0x010a
        /*0dd6*/ 	.byte	0x3f
	.zero		1


	//   ....[59]....
        /*0dd8*/ 	.word	0x00017080
        /*0ddc*/ 	.word	0x00000003
        /*0de0*/ 	.word	0x00019c50
        /*0de4*/ 	.short	0x0101
        /*0de6*/ 	.byte	0x3f
	.zero		1


	//   ....[60]....
        /*0de8*/ 	.word	0x00017100
        /*0dec*/ 	.word	0x00000003
        /*0df0*/ 	.word	0x00000000
        /*0df4*/ 	.short	0x0101
        /*0df6*/ 	.byte	0x3f
	.zero		1


	//   ....[61]....
        /*0df8*/ 	.word	0x000172f0
        /*0dfc*/ 	.word	0x00000000
        /*0e00*/ 	.word	0x00019c70
        /*0e04*/ 	.short	0x010a
        /*0e06*/ 	.byte	0x3f
	.zero		1


	//   ....[62]....
        /*0e08*/ 	.word	0x00017360
        /*0e0c*/ 	.word	0x00000000
        /*0e10*/ 	.word	0x00019c60
        /*0e14*/ 	.short	0x010a
        /*0e16*/ 	.byte	0x3f
	.zero		1


	//   ....[63]....
        /*0e18*/ 	.word	0x000177c0
        /*0e1c*/ 	.word	0x00000000
        /*0e20*/ 	.word	0x00019c50
        /*0e24*/ 	.short	0x0101
        /*0e26*/ 	.byte	0x3f
	.zero		1


	//   ....[64]....
        /*0e28*/ 	.word	0x00017810
        /*0e2c*/ 	.word	0x00000002
        /*0e30*/ 	.word	0x00000000
        /*0e34*/ 	.short	0x0101
        /*0e36*/ 	.byte	0x3f
	.zero		1


	//   ....[65]....
        /*0e38*/ 	.word	0x00018300
        /*0e3c*/ 	.word	0x00000009
        /*0e40*/ 	.word	0x00019c20
        /*0e44*/ 	.short	0x010a
        /*0e46*/ 	.byte	0x3f
	.zero		1


	//   ....[66]....
        /*0e48*/ 	.word	0x00018490
        /*0e4c*/ 	.word	0x00000007
        /*0e50*/ 	.word	0x00000000
        /*0e54*/ 	.short	0x010a
        /*0e56*/ 	.byte	0x3f
	.zero		1


	//   ....[67]....
        /*0e58*/ 	.word	0x00018500
        /*0e5c*/ 	.word	0x00000003
        /*0e60*/ 	.word	0x00000000
        /*0e64*/ 	.short	0x010a
        /*0e66*/ 	.byte	0x3f
	.zero		1


	//   ....[68]....
        /*0e68*/ 	.word	0x00018550
        /*0e6c*/ 	.word	0x00000003
        /*0e70*/ 	.word	0x00019c60
        /*0e74*/ 	.short	0x010a
        /*0e76*/ 	.byte	0x3f
	.zero		1


	//   ....[69]....
        /*0e78*/ 	.word	0x000185a0
        /*0e7c*/ 	.word	0x00000005
        /*0e80*/ 	.word	0x00019c60
        /*0e84*/ 	.short	0x010a
        /*0e86*/ 	.byte	0x3f
	.zero		1


	//   ....[70]....
        /*0e88*/ 	.word	0x000185e0
        /*0e8c*/ 	.word	0x00000003
        /*0e90*/ 	.word	0x00019c80
        /*0e94*/ 	.short	0x010a
        /*0e96*/ 	.byte	0x3f
	.zero		1


	//   ....[71]....
        /*0e98*/ 	.word	0x00018600
        /*0e9c*/ 	.word	0x00000005
        /*0ea0*/ 	.word	0x00019c80
        /*0ea4*/ 	.short	0x010a
        /*0ea6*/ 	.byte	0x3f
	.zero		1


	//   ....[72]....
        /*0ea8*/ 	.word	0x00018660
        /*0eac*/ 	.word	0x00000053
        /*0eb0*/ 	.word	0x00019c90
        /*0eb4*/ 	.short	0x010a
        /*0eb6*/ 	.byte	0x3f
	.zero		1


	//   ....[73]....
        /*0eb8*/ 	.word	0x000186b0
        /*0ebc*/ 	.word	0x00000053
        /*0ec0*/ 	.word	0x00019c90
        /*0ec4*/ 	.short	0x010a
        /*0ec6*/ 	.byte	0x3f
	.zero		1


	//   ....[74]....
        /*0ec8*/ 	.word	0x00018700
        /*0ecc*/ 	.word	0x00000053
        /*0ed0*/ 	.word	0x00019c90
        /*0ed4*/ 	.short	0x010a
        /*0ed6*/ 	.byte	0x3f
	.zero		1


	//   ....[75]....
        /*0ed8*/ 	.word	0x00018750
        /*0edc*/ 	.word	0x00000053
        /*0ee0*/ 	.word	0x00019cb0
        /*0ee4*/ 	.short	0x010a
        /*0ee6*/ 	.byte	0x3f
	.zero		1


	//   ....[76]....
        /*0ee8*/ 	.word	0x00018960
        /*0eec*/ 	.word	0x00000010
        /*0ef0*/ 	.word	0x00019c00
        /*0ef4*/ 	.short	0x010a
        /*0ef6*/ 	.byte	0x3f
	.zero		1


	//   ....[77]....
        /*0ef8*/ 	.word	0x00018b80
        /*0efc*/ 	.word	0x00000010
        /*0f00*/ 	.word	0x00019c00
        /*0f04*/ 	.short	0x010a
        /*0f06*/ 	.byte	0x3f
	.zero		1


	//   ....[78]....
        /*0f08*/ 	.word	0x00018bd0
        /*0f0c*/ 	.word	0x00000003
        /*0f10*/ 	.word	0x00019c30
        /*0f14*/ 	.short	0x010a
        /*0f16*/ 	.byte	0x3f
	.zero		1


	//   ....[79]....
        /*0f18*/ 	.word	0x00018c20
        /*0f1c*/ 	.word	0x0000000e
        /*0f20*/ 	.word	0x00019c30
        /*0f24*/ 	.short	0x010a
        /*0f26*/ 	.byte	0x3f
	.zero		1


	//   ....[80]....
        /*0f28*/ 	.word	0x00018c70
        /*0f2c*/ 	.word	0x0000000f
        /*0f30*/ 	.word	0x00019c50
        /*0f34*/ 	.short	0x010a
        /*0f36*/ 	.byte	0x3f
	.zero		1


	//   ....[81]....
        /*0f38*/ 	.word	0x00018cc0
        /*0f3c*/ 	.word	0x00000007
        /*0f40*/ 	.word	0x00019c50
        /*0f44*/ 	.short	0x010a
        /*0f46*/ 	.byte	0x3f
	.zero		1


	//   ....[82]....
        /*0f48*/ 	.word	0x00018e60
        /*0f4c*/ 	.word	0x00000016
        /*0f50*/ 	.word	0x00019c20
        /*0f54*/ 	.short	0x010a
        /*0f56*/ 	.byte	0x3f
	.zero		1


	//   ....[83]....
        /*0f58*/ 	.word	0x00018eb0
        /*0f5c*/ 	.word	0x00000008
        /*0f60*/ 	.word	0x00019ca0
        /*0f64*/ 	.short	0x010a
        /*0f66*/ 	.byte	0x3f
	.zero		1


	//   ....[84]....
        /*0f68*/ 	.word	0x00018f00
        /*0f6c*/ 	.word	0x00000008
        /*0f70*/ 	.word	0x00019cc0
        /*0f74*/ 	.short	0x010a
        /*0f76*/ 	.byte	0x3f
	.zero		1


	//   ....[85]....
        /*0f78*/ 	.word	0x00018f50
        /*0f7c*/ 	.word	0x00000008
        /*0f80*/ 	.word	0x00019ca0
        /*0f84*/ 	.short	0x010a
        /*0f86*/ 	.byte	0x3f
	.zero		1


	//   ....[86]....
        /*0f88*/ 	.word	0x00018fa0
        /*0f8c*/ 	.word	0x00000008
        /*0f90*/ 	.word	0x00019cc0
        /*0f94*/ 	.short	0x010a
        /*0f96*/ 	.byte	0x3f
	.zero		1


	//   ....[87]....
        /*0f98*/ 	.word	0x00019140
        /*0f9c*/ 	.word	0x00000004
        /*0fa0*/ 	.word	0x00019c80
        /*0fa4*/ 	.short	0x010a
        /*0fa6*/ 	.byte	0x3f
	.zero		1


	//   ....[88]....
        /*0fa8*/ 	.word	0x00019190
        /*0fac*/ 	.word	0x00000004
        /*0fb0*/ 	.word	0x00019c40
        /*0fb4*/ 	.short	0x010a
        /*0fb6*/ 	.byte	0x3f
	.zero		1


	//   ....[89]....
        /*0fb8*/ 	.word	0x00019570
        /*0fbc*/ 	.word	0x00000016
        /*0fc0*/ 	.word	0x00019c20
        /*0fc4*/ 	.short	0x010a
        /*0fc6*/ 	.byte	0x3f
	.zero		1


	//   ....[90]....
        /*0fc8*/ 	.word	0x000195c0
        /*0fcc*/ 	.word	0x00000006
        /*0fd0*/ 	.word	0x00019c80
        /*0fd4*/ 	.short	0x010a
        /*0fd6*/ 	.byte	0x3f
	.zero		1


	//   ....[91]....
        /*0fd8*/ 	.word	0x00019610
        /*0fdc*/ 	.word	0x00000006
        /*0fe0*/ 	.word	0x00019c40
        /*0fe4*/ 	.short	0x010a
        /*0fe6*/ 	.byte	0x3f
	.zero		1


	//   ....[92]....
        /*0fe8*/ 	.word	0x00019660
        /*0fec*/ 	.word	0x00000003
        /*0ff0*/ 	.word	0x00019c70
        /*0ff4*/ 	.short	0x010a
        /*0ff6*/ 	.byte	0x3f
	.zero		1


	//   ....[93]....
        /*0ff8*/ 	.word	0x000196b0
        /*0ffc*/ 	.word	0x00000003
        /*1000*/ 	.word	0x00019c60
        /*1004*/ 	.short	0x010a
        /*1006*/ 	.byte	0x3f
	.zero		1


	//   ....[94]....
        /*1008*/ 	.word	0x00019700
        /*100c*/ 	.word	0x00000000
        /*1010*/ 	.word	0x00019c70
        /*1014*/ 	.short	0x010a
        /*1016*/ 	.byte	0x3f
	.zero		1


	//   ....[95]....
        /*1018*/ 	.word	0x00019750
        /*101c*/ 	.word	0x00000000
        /*1020*/ 	.word	0x00019c60
        /*1024*/ 	.short	0x010a
        /*1026*/ 	.byte	0x3f
	.zero		1


	//   ....[96]....
        /*1028*/ 	.word	0x0001a0e0
        /*102c*/ 	.word	0x00000009
        /*1030*/ 	.word	0x00019c20
        /*1034*/ 	.short	0x010a
        /*1036*/ 	.byte	0x3f
	.zero		1


	//   ....[97]....
        /*1038*/ 	.word	0x0001a280
        /*103c*/ 	.word	0x00000007
        /*1040*/ 	.word	0x00000000
        /*1044*/ 	.short	0x010a
        /*1046*/ 	.byte	0x3f
	.zero		1


	//   ....[98]....
        /*1048*/ 	.word	0x0001a2d0
        /*104c*/ 	.word	0x00000003
        /*1050*/ 	.word	0x00000000
        /*1054*/ 	.short	0x010a
        /*1056*/ 	.byte	0x3f
	.zero		1


	//   ....[99]....
        /*1058*/ 	.word	0x0001a320
        /*105c*/ 	.word	0x00000003
        /*1060*/ 	.word	0x00019c60
        /*1064*/ 	.short	0x010a
        /*1066*/ 	.byte	0x3f
	.zero		1


	//   ....[100]....
        /*1068*/ 	.word	0x0001a370
        /*106c*/ 	.word	0x00000005
        /*1070*/ 	.word	0x00019c60
        /*1074*/ 	.short	0x010a
        /*1076*/ 	.byte	0x3f
	.zero		1


	//   ....[101]....
        /*1078*/ 	.word	0x0001a3c0
        /*107c*/ 	.word	0x00000003
        /*1080*/ 	.word	0x00019c80
        /*1084*/ 	.short	0x010a
        /*1086*/ 	.byte	0x3f
	.zero		1


	//----- nvinfo : EIATTR_NUM_MBARRIERS
	.align		4
.L_1227:
        /*1088*/ 	.byte	0x03, 0x38
        /*108a*/ 	.short	0x0016


	//----- nvinfo : EIATTR_EXIT_INSTR_OFFSETS
	.align		4
        /*108c*/ 	.byte	0x04, 0x1c
        /*108e*/ 	.short	(.L_1229 - .L_1228)


	//   ....[0]....
.L_1228:
        /*1090*/ 	.word	0x00018650


	//----- nvinfo : EIATTR_MAX_THREADS
	.align		4
.L_1229:
        /*1094*/ 	.byte	0x04, 0x05
        /*1096*/ 	.short	(.L_1231 - .L_1230)
.L_1230:
        /*1098*/ 	.word	0x00000200
        /*109c*/ 	.word	0x00000001
        /*10a0*/ 	.word	0x00000001


	//----- nvinfo : EIATTR_CRS_STACK_SIZE
	.align		4
.L_1231:
        /*10a4*/ 	.byte	0x04, 0x1e
        /*10a6*/ 	.short	(.L_1233 - .L_1232)
.L_1232:
        /*10a8*/ 	.word	0x00000000


	//----- nvinfo : EIATTR_CBANK_PARAM_SIZE
	.align		4
.L_1233:
        /*10ac*/ 	.byte	0x03, 0x19
        /*10ae*/ 	.short	0x0af0


	//----- nvinfo : EIATTR_PARAM_CBANK
	.align		4
        /*10b0*/ 	.byte	0x04, 0x0a
        /*10b2*/ 	.short	(.L_1235 - .L_1234)
	.align		4
.L_1234:
        /*10b4*/ 	.word	index@(.nv.constant0._ZN7cutlass13device_kernelIN5flash11enable_sm90INS1_16FlashAttnFwdSm90INS1_25CollectiveMainloopFwdSm90ILi2EN4cute5tupleIJNS5_1CILi1EEES8_S8_EEENS6_IJNS7_ILi192EEENS7_ILi128EEENS7_ILi96EEEEEELi96ENS_12float_e4m3_tEfNS_4arch4Sm90ELb0ELb0ELb0ELb1ELb0ELb1ELb0ELb1ELb1ELb1ELb0ELb0EEENS1_21CollectiveEpilogueFwdINS6_IJSA_SC_SB_EEES9_NS_10bfloat16_tESG_Li384ELb1ELb1ELb0ELb1EEENS1_36VarlenDynamicPersistentTileSchedulerILi192ELi128ELi384ELi128ELb0ELb1ELb1ELb0ELb1ELb1EEEEEEEEEvNT_6ParamsE)
        /*10b8*/ 	.short	0x0210
        /*10ba*/ 	.short	0x0af0


	//----- nvinfo : EIATTR_SW_WAR
	.align		4
.L_1235:
        /*10bc*/ 	.byte	0x04, 0x36
        /*10be*/ 	.short	(.L_1237 - .L_1236)
.L_1236:
        /*10c0*/ 	.word	0x00000008
.L_1237:


//--------------------- .nv.info._ZN7cutlass13device_kernelIN5flash11enable_sm90INS1_16FlashAttnFwdSm90INS1_25CollectiveMainloopFwdSm90ILi2EN4cute5tupleIJNS5_1CILi1EEES8_S8_EEENS6_IJNS7_ILi192EEENS7_ILi128EEENS7_ILi96EEEEEELi96ENS_12float_e4m3_tEfNS_4arch4Sm90ELb0ELb1ELb0ELb0ELb0ELb0ELb0ELb1ELb1ELb1ELb0ELb0EEENS1_21CollectiveEpilogueFwdINS6_IJSA_SC_SB_EEES9_NS_10bfloat16_tESG_Li384ELb0ELb1ELb0ELb1EEENS1_30DynamicPersistentTileSchedulerILi384ELi128ELb0ELb1ELb1EEEEEEEEEvNT_6ParamsE --------------------------
	.section	.nv.info._ZN7cutlass13device_kernelIN5flash11enable_sm90INS1_16FlashAttnFwdSm90INS1_25CollectiveMainloopFwdSm90ILi2EN4cute5tupleIJNS5_1CILi1EEES8_S8_EEENS6_IJNS7_ILi192EEENS7_ILi128EEENS7_ILi96EEEEEELi96ENS_12float_e4m3_tEfNS_4arch4Sm90ELb0ELb1ELb0ELb0ELb0ELb0ELb0ELb1ELb1ELb1ELb0ELb0EEENS1_21CollectiveEpilogueFwdINS6_IJSA_SC_SB_EEES9_NS_10bfloat16_tESG_Li384ELb0ELb1ELb0ELb1EEENS1_30DynamicPersistentTileSchedulerILi384ELi128ELb0ELb1ELb1EEEEEEEEEvNT_6ParamsE,"",@"SHT_CUDA_INFO"
	.sectionflags	@""
	.align	4


	//----- nvinfo : EIATTR_CUDA_API_VERSION
	.align		4
        /*0000*/ 	.byte	0x04, 0x37
        /*0002*/ 	.short	(.L_1239 - .L_1238)
.L_1238:
        /*0004*/ 	.word	0x00000082


	//----- nvinfo : EIATTR_KPARAM_INFO
	.align		4
.L_1239:
        /*0008*/ 	.byte	0x04, 0x17
        /*000a*/ 	.short	(.L_1241 - .L_1240)
.L_1240:
        /*000c*/ 	.word	0x00000000
        /*0010*/ 	.short	0x0000
        /*0012*/ 	.short	0x0070
        /*0014*/ 	.byte	0x00, 0xf0, 0x01, 0x2a


	//----- nvinfo : EIATTR_SPARSE_MMA_MASK
	.align		4
.L_1241:
        /*0018*/ 	.byte	0x03, 0x50
        /*001a*/ 	.short	0x0000


	//----- nvinfo : EIATTR_MAXREG_COUNT
	.align		4
        /*001c*/ 	.byte	0x03, 0x1b
        /*001e*/ 	.short	0x0080


	//----- nvinfo : EIATTR_NUM_BARRIERS
	.align		4
        /*0020*/ 	.byte	0x02, 0x4c
        /*0022*/ 	.byte	0x09
	.zero		1


	//----- nvinfo : EIATTR_EXTERNS
	.align		4
        /*0024*/ 	.byte	0x04, 0x0f
        /*0026*/ 	.short	(.L_1243 - .L_1242)


	//   ....[0]....
	.align		4
.L_1242:
        /*0028*/ 	.word	index@(__assertfail)


	//----- nvinfo : EIATTR_ANNOTATIONS
	.align		4
.L_1243:
        /*002c*/ 	.byte	0x04, 0x55
        /*002e*/ 	.short	(.L_1245 - .L_1244)


	//   ....[0]....
.L_1244:
        /* <DEDUP_REMOVED lines=9> */


	//----- nvinfo : EIATTR_MERCURY_ISA_VERSION
	.align		4
.L_1245:
        /*00a8*/ 	.byte	0x03, 0x5f
        /*00aa*/ 	.short	0x0101


	//----- nvinfo : EIATTR_INT_WARP_WIDE_INSTR_OFFSETS
	.align		4
        /*00ac*/ 	.byte	0x04, 0x31
        /*00ae*/ 	.short	(.L_1247 - .L_1246)


	//   ....[0]....
.L_1246:
        /*00b0*/ 	.word	0x00000130


	//   ....[1]....
        /*00b4*/ 	.word	0x00000170


	//   ....[2]....
        /*00b8*/ 	.word	0x000001e0


	//   ....[3]....
        /*00bc*/ 	.word	0x0000f8c0


	//   ....[4]....
        /*00c0*/ 	.word	0x0000f950


	//   ....[5]....
        /*00c4*/ 	.word	0x00012320


	//   ....[6]....
        /*00c8*/ 	.word	0x000123b0


	//----- nvinfo : EIATTR_COOP_GROUP_MASK_REGIDS
	.align		4
.L_1247:
        /*00cc*/ 	.byte	0x04, 0x29
        /*00ce*/ 	.short	(.L_1249 - .L_1248)


	//   ....[0]....
.L_1248:
        /*00d0*/ 	.word	0xffffffff


	//   ....[1]....
        /*00d4*/ 	.word	0xffffffff


	//   ....[2]....
        /*00d8*/ 	.word	0xffffffff


	//   ....[3]....
        /*00dc*/ 	.word	0xffffffff


	//   ....[4]....
        /*00e0*/ 	.word	0xffffffff


	//   ....[5]....
        /*00e4*/ 	.word	0xffffffff


	//   ....[6]....
        /*00e8*/ 	.word	0xffffffff


	//   ....[7]....
        /*00ec*/ 	.word	0xffffffff


	//   ....[8]....
        /*00f0*/ 	.word	0xffffffff


	//   ....[9]....
        /*00f4*/ 	.word	0xffffffff


	//   ....[10]....
        /*00f8*/ 	.word	0xffffffff


	//   ....[11]....
        /*00fc*/ 	.word	0xffffffff


	//   ....[12]....
        /*0100*/ 	.word	0xffffffff


	//   ....[13]....
        /*0104*/ 	.word	0xffffffff


	//   ....[14]....
        /*0108*/ 	.word	0xffffffff


	//   ....[15]....
        /*010c*/ 	.word	0xffffffff


	//   ....[16]....
        /*0110*/ 	.word	0xffffffff


	//   ....[17]....
        /*0114*/ 	.word	0xffffffff


	//   ....[18]....
        /*0118*/ 	.word	0xffffffff


	//   ....[19]....
        /*011c*/ 	.word	0xffffffff


	//   ....[20]....
        /*0120*/ 	.word	0xffffffff


	//   ....[21]....
        /*0124*/ 	.word	0xffffffff


	//   ....[22]....
        /*0128*/ 	.word	0xffffffff


	//   ....[23]....
        /*012c*/ 	.word	0xffffffff


	//   ....[24]....
        /*0130*/ 	.word	0xffffffff


	//   ....[25]....
        /*0134*/ 	.word	0xffffffff


	//   ....[26]....
        /*0138*/ 	.word	0xffffffff


	//   ....[27]....
        /*013c*/ 	.word	0xffffffff


	//   ....[28]....
        /*0140*/ 	.word	0xffffffff


	//   ....[29]....
        /*0144*/ 	.word	0xffffffff


	//   ....[30]....
        /*0148*/ 	.word	0xffffffff


	//   ....[31]....
        /*014c*/ 	.word	0xffffffff


	//   ....[32]....
        /*0150*/ 	.word	0xffffffff


	//   ....[33]....
        /*0154*/ 	.word	0xffffffff


	//   ....[34]....
        /*0158*/ 	.word	0xffffffff


	//   ....[35]....
        /*015c*/ 	.word	0xffffffff


	//   ....[36]....
        /*0160*/ 	.word	0xffffffff


	//   ....[37]....
        /*0164*/ 	.word	0xffffffff


	//   ....[38]....
        /*0168*/ 	.word	0xffffffff


	//   ....[39]....
        /*016c*/ 	.word	0xffffffff


	//   ....[40]....
        /*0170*/ 	.word	0xffffffff


	//   ....[41]....
        /*0174*/ 	.word	0xffffffff


	//   ....[42]....
        /*0178*/ 	.word	0xffffffff


	//   ....[43]....
        /*017c*/ 	.word	0xffffffff


	//   ....[44]....
        /*0180*/ 	.word	0xffffffff


	//   ....[45]....
        /*0184*/ 	.word	0xffffffff


	//   ....[46]....
        /*0188*/ 	.word	0xffffffff


	//   ....[47]....
        /*018c*/ 	.word	0xffffffff


	//   ....[48]....
        /*0190*/ 	.word	0xffffffff


	//   ....[49]....
        /*0194*/ 	.word	0xffffffff


	//   ....[50]....
        /*0198*/ 	.word	0xffffffff


	//   ....[51]....
        /*019c*/ 	.word	0xffffffff


	//   ....[52]....
        /*01a0*/ 	.word	0xffffffff


	//   ....[53]....
        /*01a4*/ 	.word	0xffffffff


	//   ....[54]....
        /*01a8*/ 	.word	0xffffffff


	//   ....[55]....
        /*01ac*/ 	.word	0xffffffff


	//   ....[56]....
        /*01b0*/ 	.word	0xffffffff


	//   ....[57]....
        /*01b4*/ 	.word	0xffffffff


	//   ....[58]....
        /*01b8*/ 	.word	0xffffffff


	//   ....[59]....
        /*01bc*/ 	.word	0xffffffff


	//   ....[60]....
        /*01c0*/ 	.word	0xffffffff


	//   ....[61]....
        /*01c4*/ 	.word	0xffffffff


	//   ....[62]....
        /*01c8*/ 	.word	0xffffffff


	//   ....[63]....
        /*01cc*/ 	.word	0xffffffff


	//   ....[64]....
        /*01d0*/ 	.word	0xffffffff


	//   ....[65]....
        /*01d4*/ 	.word	0xffffffff


	//   ....[66]....
        /*01d8*/ 	.word	0xffffffff


	//   ....[67]....
        /*01dc*/ 	.word	0xffffffff


	//   ....[68]....
        /*01e0*/ 	.word	0xffffffff


	//   ....[69]....
        /*01e4*/ 	.word	0xffffffff


	//   ....[70]....
        /*01e8*/ 	.word	0xffffffff


	//   ....[71]....
        /*01ec*/ 	.word	0xffffffff


	//   ....[72]....
        /*01f0*/ 	.word	0xffffffff


	//   ....[73]....
        /*01f4*/ 	.word	0xffffffff


	//   ....[74]....
        /*01f8*/ 	.word	0xffffffff


	//   ....[75]....
        /*01fc*/ 	.word	0xffffffff


	//   ....[76]....
        /*0200*/ 	.word	0xffffffff


	//   ....[77]....
        /*0204*/ 	.word	0xffffffff


	//   ....[78]....
        /*0208*/ 	.word	0xffffffff


	//   ....[79]....
        /*020c*/ 	.word	0xffffffff


	//   ....[80]....
        /*0210*/ 	.word	0x0500000f


	//   ....[81]....
        /*0214*/ 	.word	0x0500000f


	//   ....[82]....
        /*0218*/ 	.word	0x0500000f


	//   ....[83]....
        /*021c*/ 	.word	0x0500000f


	//   ....[84]....
        /*0220*/ 	.word	0x0500000f


	//   ....[85]....
        /*0224*/ 	.word	0x0500000f


	//   ....[86]....
        /*0228*/ 	.word	0x0500000f


	//   ....[87]....
        /*022c*/ 	.word	0x0500000f


	//----- nvinfo : EIATTR_COOP_GROUP_INSTR_OFFSETS
	.align		4
.L_1249:
        /*0230*/ 	.byte	0x04, 0x28
        /*0232*/ 	.short	(.L_1251 - .L_1250)


	//   ....[0]....
.L_1250:
        /*0234*/ 	.word	0x00000060


	//   ....[1]....
        /*0238*/ 	.word	0x00000140


	//   ....[2]....
        /*023c*/ 	.word	0x00000190


	//   ....[3]....
        /*0240*/ 	.word	0x000003c0


	//   ....[4]....
        /*0244*/ 	.word	0x00000520


	//   ....[5]....
        /*0248*/ 	.word	0x00000640


	//   ....[6]....
        /*024c*/ 	.word	0x000007a0


	//   ....[7]....
        /*0250*/ 	.word	0x000019e0


	//   ....[8]....
        /*0254*/ 	.word	0x00002000


	//   ....[9]....
        /*0258*/ 	.word	0x00002dc0


	//   ....[10]....
        /*025c*/ 	.word	0x00003540


	//   ....[11]....
        /*0260*/ 	.word	0x00003650


	//   ....[12]....
        /*0264*/ 	.word	0x00003f90


	//   ....[13]....
        /*0268*/ 	.word	0x00004000


	//   ....[14]....
        /*026c*/ 	.word	0x00005370


	//   ....[15]....
        /*0270*/ 	.word	0x000055a0


	//   ....[16]....
        /*0274*/ 	.word	0x00006180


	//   ....[17]....
        /*0278*/ 	.word	0x00006280


	//   ....[18]....
        /*027c*/ 	.word	0x00006ad0


	//   ....[19]....
        /*0280*/ 	.word	0x00006b60


	//   ....[20]....
        /*0284*/ 	.word	0x000084f0


	//   ....[21]....
        /*0288*/ 	.word	0x00008500


	//   ....[22]....
        /*028c*/ 	.word	0x00008560


	//   ....[23]....
        /*0290*/ 	.word	0x00008570


	//   ....[24]....
        /*0294*/ 	.word	0x00009d70


	//   ....[25]....
        /*0298*/ 	.word	0x0000a090


	//   ....[26]....
        /*029c*/ 	.word	0x0000ac50


	//   ....[27]....
        /*02a0*/ 	.word	0x0000ad50


	//   ....[28]....
        /*02a4*/ 	.word	0x0000b590


	//   ....[29]....
        /*02a8*/ 	.word	0x0000b620


	//   ....[30]....
        /*02ac*/ 	.word	0x0000c8b0


	//   ....[31]....
        /*02b0*/ 	.word	0x0000c8d0


	//   ....[32]....
        /*02b4*/ 	.word	0x0000c940


	//   ....[33]....
        /*02b8*/ 	.word	0x0000c950


	//   ....[34]....
        /*02bc*/ 	.word	0x0000d9d0


	//   ....[35]....
        /*02c0*/ 	.word	0x0000d9e0


	//   ....[36]....
        /*02c4*/ 	.word	0x0000d9f0


	//   ....[37]....
        /*02c8*/ 	.word	0x0000da00


	//   ....[38]....
        /*02cc*/ 	.word	0x0000da10


	//   ....[39]....
        /*02d0*/ 	.word	0x0000da20


	//   ....[40]....
        /*02d4*/ 	.word	0x0000da30


	//   ....[41]....
        /*02d8*/ 	.word	0x0000da40


	//   ....[42]....
        /*02dc*/ 	.word	0x0000da50


	//   ....[43]....
        /*02e0*/ 	.word	0x0000da80


	//   ....[44]....
        /*02e4*/ 	.word	0x0000dab0


	//   ....[45]....
        /*02e8*/ 	.word	0x0000dac0


	//   ....[46]....
        /*02ec*/ 	.word	0x0000db00


	//   ....[47]....
        /*02f0*/ 	.word	0x0000db10


	//   ....[48]....
        /*02f4*/ 	.word	0x0000db20


	//   ....[49]....
        /*02f8*/ 	.word	0x0000db30


	//   ....[50]....
        /*02fc*/ 	.word	0x0000db60


	//   ....[51]....
        /*0300*/ 	.word	0x0000db90


	//   ....[52]....
        /*0304*/ 	.word	0x0000dbc0


	//   ....[53]....
        /*0308*/ 	.word	0x0000dbd0


	//   ....[54]....
        /*030c*/ 	.word	0x0000dbe0


	//   ....[55]....
        /*0310*/ 	.word	0x0000dc00


	//   ....[56]....
        /*0314*/ 	.word	0x0000dc20


	//   ....[57]....
        /*0318*/ 	.word	0x0000dc40


	//   ....[58]....
        /*031c*/ 	.word	0x0000dc80


	//   ....[59]....
        /*0320*/ 	.word	0x0000dcc0


	//   ....[60]....
        /*0324*/ 	.word	0x0000dcf0


	//   ....[61]....
        /*0328*/ 	.word	0x0000dd20


	//   ....[62]....
        /*032c*/ 	.word	0x0000e130


	//   ....[63]....
        /*0330*/ 	.word	0x0000e160


	//   ....[64]....
        /*0334*/ 	.word	0x0000e280


	//   ....[65]....
        /*0338*/ 	.word	0x0000e2a0


	//   ....[66]....
        /*033c*/ 	.word	0x0000e980


	//   ....[67]....
        /*0340*/ 	.word	0x0000e990


	//   ....[68]....
        /*0344*/ 	.word	0x0000ea90


	//   ....[69]....
        /*0348*/ 	.word	0x0000eab0


	//   ....[70]....
        /*034c*/ 	.word	0x0000ec70


	//   ....[71]....
        /*0350*/ 	.word	0x00010040


	//   ....[72]....
        /*0354*/ 	.word	0x00010e00


	//   ....[73]....
        /*0358*/ 	.word	0x00010e30


	//   ....[74]....
        /*035c*/ 	.word	0x00010e50


	//   ....[75]....
        /*0360*/ 	.word	0x00010e70


	//   ....[76]....
        /*0364*/ 	.word	0x00010e80


	//   ....[77]....
        /*0368*/ 	.word	0x00010e90


	//   ....[78]....
        /*036c*/ 	.word	0x00012ae0


	//   ....[79]....
        /*0370*/ 	.word	0x00012c80


	//   ....[80]....
        /*0374*/ 	.word	0x00013310


	//   ....[81]....
        /*0378*/ 	.word	0x000134c0


	//   ....[82]....
        /*037c*/ 	.word	0x00013510


	//   ....[83]....
        /*0380*/ 	.word	0x000135a0


	//   ....[84]....
        /*0384*/ 	.word	0x00013640


	//   ....[85]....
        /*0388*/ 	.word	0x00013710


	//   ....[86]....
        /*038c*/ 	.word	0x000137b0


	//   ....[87]....
        /*0390*/ 	.word	0x00013b50


	//----- nvinfo : EIATTR_REG_RECONFIG
	.align		4
.L_1251:
        /*0394*/ 	.byte	0x01, 0x54
	.zero		2


	//----- nvinfo : EIATTR_SYSCALL_OFFSETS
	.align		4
        /*0398*/ 	.byte	0x04, 0x46
        /*039a*/ 	.short	(.L_1253 - .L_1252)


	//   ....[0]....
.L_1252:
        /*039c*/ 	.word	0x00001bc0


	//   ....[1]....
        /*03a0*/ 	.word	0x0000fac0


	//   ....[2]....
        /*03a4*/ 	.word	0x0000fc30


	//   ....[3]....
        /*03a8*/ 	.word	0x0000fd80


	//   ....[4]....
        /*03ac*/ 	.word	0x0000fec0


	//   ....[5]....
        /*03b0*/ 	.word	0x00010930


	//----- nvinfo : EIATTR_MBARRIER_INSTR_OFFSETS
	.align		4
.L_1253:
        /*03b4*/ 	.byte	0x04, 0x39
        /*03b6*/ 	.short	(.L_1255 - .L_1254)


	//   ....[0]....
.L_1254:
        /*03b8*/ 	.word	0x00000270
        /*03bc*/ 	.word	0x000000ff
        /*03c0*/ 	.word	0x00019c00
        /*03c4*/ 	.short	0x0100
        /*03c6*/ 	.byte	0x08
	.zero		1


	//   ....[1]....
        /*03c8*/ 	.word	0x00000280
        /*03cc*/ 	.word	0x000000ff
        /*03d0*/ 	.word	0x00019c20
        /*03d4*/ 	.short	0x0100
        /*03d6*/ 	.byte	0x08
	.zero		1


	//   ....[2]....
        /*03d8*/ 	.word	0x00000370
        /*03dc*/ 	.word	0x000000ff
        /*03e0*/ 	.word	0x00019c30
        /*03e4*/ 	.short	0x0100
        /*03e6*/ 	.byte	0x08
	.zero		1


	//   ....[3]....
        /*03e8*/ 	.word	0x00000380
        /*03ec*/ 	.word	0x000000ff
        /*03f0*/ 	.word	0x00019c40
        /*03f4*/ 	.short	0x0100
        /*03f6*/ 	.byte	0x08
	.zero		1


	//   ....[4]....
        /*03f8*/ 	.word	0x00000390
        /*03fc*/ 	.word	0x000000ff
        /*0400*/ 	.word	0x00019c38
        /*0404*/ 	.short	0x0100
        /*0406*/ 	.byte	0x08
	.zero		1


	//   ....[5]....
        /*0408*/ 	.word	0x000003a0
        /*040c*/ 	.word	0x000000ff
        /*0410*/ 	.word	0x00019c48
        /*0414*/ 	.short	0x0100
        /*0416*/ 	.byte	0x08
	.zero		1


	//   ....[6]....
        /*0418*/ 	.word	0x000004d0
        /*041c*/ 	.word	0x000000ff
        /*0420*/ 	.word	0x00019c50
        /*0424*/ 	.short	0x0100
        /*0426*/ 	.byte	0x08
	.zero		1


	//   ....[7]....
        /*0428*/ 	.word	0x000004e0
        /*042c*/ 	.word	0x000000ff
        /*0430*/ 	.word	0x00019c60
        /*0434*/ 	.short	0x0100
        /*0436*/ 	.byte	0x08
	.zero		1


	//   ....[8]....
        /*0438*/ 	.word	0x000004f0
        /*043c*/ 	.word	0x000000ff
        /*0440*/ 	.word	0x00019c58
        /*0444*/ 	.short	0x0100
        /*0446*/ 	.byte	0x08
	.zero		1


	//   ....[9]....
        /*0448*/ 	.word	0x00000500
        /*044c*/ 	.word	0x000000ff
        /*0450*/ 	.word	0x00019c68
        /*0454*/ 	.short	0x0100
        /*0456*/ 	.byte	0x08
	.zero		1


	//   ....[10]....
        /*0458*/ 	.word	0x000005f0
        /*045c*/ 	.word	0x000000ff
        /*0460*/ 	.word	0x00019c70
        /*0464*/ 	.short	0x0100
        /*0466*/ 	.byte	0x06
	.zero		1


	//   ....[11]....
        /*0468*/ 	.word	0x00000600
        /*046c*/ 	.word	0x000000ff
        /*0470*/ 	.word	0x00019c80
        /*0474*/ 	.short	0x0100
        /*0476*/ 	.byte	0x06
	.zero		1


	//   ....[12]....
        /*0478*/ 	.word	0x00000610
        /*047c*/ 	.word	0x000000ff
        /*0480*/ 	.word	0x00019c78
        /*0484*/ 	.short	0x0100
        /*0486*/ 	.byte	0x06
	.zero		1


	//   ....[13]....
        /*0488*/ 	.word	0x00000620
        /*048c*/ 	.word	0x000000ff
        /*0490*/ 	.word	0x00019c88
        /*0494*/ 	.short	0x0100
        /*0496*/ 	.byte	0x06
	.zero		1


	//   ....[14]....
        /*0498*/ 	.word	0x00000750
        /*049c*/ 	.word	0x000000ff
        /*04a0*/ 	.word	0x00019c90
        /*04a4*/ 	.short	0x0100
        /*04a6*/ 	.byte	0x08
	.zero		1


	//   ....[15]....
        /*04a8*/ 	.word	0x00000760
        /*04ac*/ 	.word	0x000000ff
        /*04b0*/ 	.word	0x00019ca0
        /*04b4*/ 	.short	0x0100
        /*04b6*/ 	.byte	0x08
	.zero		1


	//   ....[16]....
        /*04b8*/ 	.word	0x00000770
        /*04bc*/ 	.word	0x000000ff
        /*04c0*/ 	.word	0x00019c98
        /*04c4*/ 	.short	0x0100
        /*04c6*/ 	.byte	0x08
	.zero		1


	//   ....[17]....
        /*04c8*/ 	.word	0x00000780
        /*04cc*/ 	.word	0x000000ff
        /*04d0*/ 	.word	0x00019ca8
        /*04d4*/ 	.short	0x0100
        /*04d6*/ 	.byte	0x08
	.zero		1


	//   ....[18]....
        /*04d8*/ 	.word	0x000008b0
        /*04dc*/ 	.word	0x000000ff
        /*04e0*/ 	.word	0x00019cb0
        /*04e4*/ 	.short	0x0100
        /*04e6*/ 	.byte	0x08
	.zero		1


	//   ....[19]....
        /*04e8*/ 	.word	0x000008c0
        /*04ec*/ 	.word	0x000000ff
        /*04f0*/ 	.word	0x00019cc0
        /*04f4*/ 	.short	0x0100
        /*04f6*/ 	.byte	0x08
	.zero		1


	//   ....[20]....
        /*04f8*/ 	.word	0x000008d0
        /*04fc*/ 	.word	0x000000ff
        /*0500*/ 	.word	0x00019cb8
        /*0504*/ 	.short	0x0100
        /*0506*/ 	.byte	0x08
	.zero		1


	//   ....[21]....
        /*0508*/ 	.word	0x000008e0
        /*050c*/ 	.word	0x000000ff
        /*0510*/ 	.word	0x00019cc8
        /*0514*/ 	.short	0x0100
        /*0516*/ 	.byte	0x08
	.zero		1


	//   ....[22]....
        /*0518*/ 	.word	0x00001c40
        /*051c*/ 	.word	0x000000ff
        /*0520*/ 	.word	0x00019c00
        /*0524*/ 	.short	0x010a
        /*0526*/ 	.byte	0x2d
	.zero		1


	//   ....[23]....
        /*0528*/ 	.word	0x00001cc0
        /*052c*/ 	.word	0x00000005
        /*0530*/ 	.word	0x00019c30
        /*0534*/ 	.short	0x010a
        /*0536*/ 	.byte	0x3f
	.zero		1


	//   ....[24]....
        /*0538*/ 	.word	0x00001d20
        /*053c*/ 	.word	0x00000005
        /*0540*/ 	.word	0x00019c30
        /*0544*/ 	.short	0x010a
        /*0546*/ 	.byte	0x3f
	.zero		1


	//   ....[25]....
        /*0548*/ 	.word	0x00002070
        /*054c*/ 	.word	0x00000000
        /*0550*/ 	.word	0x00000000
        /*0554*/ 	.short	0x0101
        /*0556*/ 	.byte	0x3f
	.zero		1


	//   ....[26]....
        /*0558*/ 	.word	0x00004ee0
        /*055c*/ 	.word	0x000000ff
        /*0560*/ 	.word	0x00019c30
        /*0564*/ 	.short	0x010a
        /*0566*/ 	.byte	0x06
	.zero		1


	//   ....[27]....
        /*0568*/ 	.word	0x00004f20
        /*056c*/ 	.word	0x000000ff
        /*0570*/ 	.word	0x00019c30
        /*0574*/ 	.short	0x010a
        /*0576*/ 	.byte	0x06
	.zero		1


	//   ....[28]....
        /*0578*/ 	.word	0x00005080
        /*057c*/ 	.word	0x000000ff
        /*0580*/ 	.word	0x00019c50
        /*0584*/ 	.short	0x010a
        /*0586*/ 	.byte	0x0b
	.zero		1


	//   ....[29]....
        /*0588*/ 	.word	0x000050c0
        /*058c*/ 	.word	0x000000ff
        /*0590*/ 	.word	0x00019c50
        /*0594*/ 	.short	0x010a
        /*0596*/ 	.byte	0x0b
	.zero		1


	//   ....[30]....
        /*0598*/ 	.word	0x000053a0
        /*059c*/ 	.word	0x00000008
        /*05a0*/ 	.word	0x00000000
        /*05a4*/ 	.short	0x0101
        /*05a6*/ 	.byte	0x3f
	.zero		1


	//   ....[31]....
        /*05a8*/ 	.word	0x000075e0
        /*05ac*/ 	.word	0x000000ff
        /*05b0*/ 	.word	0x00000000
        /*05b4*/ 	.short	0x0101
        /*05b6*/ 	.byte	0x06
	.zero		1


	//   ....[32]....
        /*05b8*/ 	.word	0x00007e10
        /*05bc*/ 	.word	0x000000ff
        /*05c0*/ 	.word	0x00019c30
        /*05c4*/ 	.short	0x010a
        /*05c6*/ 	.byte	0x06
	.zero		1


	//   ....[33]....
        /*05c8*/ 	.word	0x00007e50
        /*05cc*/ 	.word	0x000000ff
        /*05d0*/ 	.word	0x00019c30
        /*05d4*/ 	.short	0x010a
        /*05d6*/ 	.byte	0x06
	.zero		1


	//   ....[34]....
        /*05d8*/ 	.word	0x00007fb0
        /*05dc*/ 	.word	0x000000ff
        /*05e0*/ 	.word	0x00019c50
        /*05e4*/ 	.short	0x010a
        /*05e6*/ 	.byte	0x0b
	.zero		1


	//   ....[35]....
        /*05e8*/ 	.word	0x00007ff0
        /*05ec*/ 	.word	0x000000ff
        /*05f0*/ 	.word	0x00019c50
        /*05f4*/ 	.short	0x010a
        /*05f6*/ 	.byte	0x0b
	.zero		1


	//   ....[36]....
        /*05f8*/ 	.word	0x00009140
        /*05fc*/ 	.word	0x00000004
        /*0600*/ 	.word	0x00000000
        /*0604*/ 	.short	0x0101
        /*0606*/ 	.byte	0x3f
	.zero		1


	//   ....[37]....
        /*0608*/ 	.word	0x00009410
        /*060c*/ 	.word	0x000000ff
        /*0610*/ 	.word	0x00000000
        /*0614*/ 	.short	0x0101
        /*0616*/ 	.byte	0x06
	.zero		1


	//   ....[38]....
        /*0618*/ 	.word	0x00009a10
        /*061c*/ 	.word	0x000000ff
        /*0620*/ 	.word	0x00019c30
        /*0624*/ 	.short	0x010a
        /*0626*/ 	.byte	0x06
	.zero		1


	//   ....[39]....
        /*0628*/ 	.word	0x00009a50
        /*062c*/ 	.word	0x000000ff
        /*0630*/ 	.word	0x00019c30
        /*0634*/ 	.short	0x010a
        /*0636*/ 	.byte	0x06
	.zero		1


	//   ....[40]....
        /*0638*/ 	.word	0x00009bb0
        /*063c*/ 	.word	0x000000ff
        /*0640*/ 	.word	0x00019c50
        /*0644*/ 	.short	0x010a
        /*0646*/ 	.byte	0x0b
	.zero		1


	//   ....[41]....
        /*0648*/ 	.word	0x00009bf0
        /*064c*/ 	.word	0x000000ff
        /*0650*/ 	.word	0x00019c50
        /*0654*/ 	.short	0x010a
        /*0656*/ 	.byte	0x0b
	.zero		1


	//   ....[42]....
        /*0658*/ 	.word	0x00009ee0
        /*065c*/ 	.word	0x00000002
        /*0660*/ 	.word	0x00000000
        /*0664*/ 	.short	0x0101
        /*0666*/ 	.byte	0x3f
	.zero		1


	//   ....[43]....
        /*0668*/ 	.word	0x0000c0c0
        /*066c*/ 	.word	0x000000ff
        /*0670*/ 	.word	0x00000000
        /*0674*/ 	.short	0x0101
        /*0676*/ 	.byte	0x06
	.zero		1


	//   ....[44]....
        /*0678*/ 	.word	0x0000c5e0
        /*067c*/ 	.word	0x000000ff
        /*0680*/ 	.word	0x00019c50
        /*0684*/ 	.short	0x010a
        /*0686*/ 	.byte	0x0e
	.zero		1


	//   ....[45]....
        /*0688*/ 	.word	0x0000c620
        /*068c*/ 	.word	0x000000ff
        /*0690*/ 	.word	0x00019c50
        /*0694*/ 	.short	0x010a
        /*0696*/ 	.byte	0x0e
	.zero		1


	//   ....[46]....
        /*0698*/ 	.word	0x0000cc30
        /*069c*/ 	.word	0x000000ff
        /*06a0*/ 	.word	0x00000000
        /*06a4*/ 	.short	0x0101
        /*06a6*/ 	.byte	0x04
	.zero		1


	//   ....[47]....
        /*06a8*/ 	.word	0x0000e140
        /*06ac*/ 	.word	0x00000000
        /*06b0*/ 	.word	0x00000000
        /*06b4*/ 	.short	0x0101
        /*06b6*/ 	.byte	0x3f
	.zero		1


	//   ....[48]....
        /*06b8*/ 	.word	0x00010280
        /*06bc*/ 	.word	0x00000003
        /*06c0*/ 	.word	0x00019c80
        /*06c4*/ 	.short	0x010a
        /*06c6*/ 	.byte	0x3f
	.zero		1


	//   ....[49]....
        /*06c8*/ 	.word	0x000104e0
        /*06cc*/ 	.word	0x00000003
        /*06d0*/ 	.word	0x00019c40
        /*06d4*/ 	.short	0x010a
        /*06d6*/ 	.byte	0x3f
	.zero		1


	//   ....[50]....
        /*06d8*/ 	.word	0x00011080
        /*06dc*/ 	.word	0x00000010
        /*06e0*/ 	.word	0x00019c00
        /*06e4*/ 	.short	0x0107
        /*06e6*/ 	.byte	0x3f
	.zero		1


	//   ....[51]....
        /*06e8*/ 	.word	0x00011180
        /*06ec*/ 	.word	0x00000010
        /*06f0*/ 	.word	0x00019c00
        /*06f4*/ 	.short	0x0101
        /*06f6*/ 	.byte	0x3f
	.zero		1


	//   ....[52]....
        /*06f8*/ 	.word	0x000111a0
        /*06fc*/ 	.word	0x00000010
        /*0700*/ 	.word	0x00019c20
        /*0704*/ 	.short	0x010a
        /*0706*/ 	.byte	0x3f
	.zero		1


	//   ....[53]....
        /*0708*/ 	.word	0x00011480
        /*070c*/ 	.word	0x00000006
        /*0710*/ 	.word	0x00019c80
        /*0714*/ 	.short	0x010a
        /*0716*/ 	.byte	0x3f
	.zero		1


	//   ....[54]....
        /*0718*/ 	.word	0x000118a0
        /*071c*/ 	.word	0x00000006
        /*0720*/ 	.word	0x00019c40
        /*0724*/ 	.short	0x010a
        /*0726*/ 	.byte	0x3f
	.zero		1


	//   ....[55]....
        /*0728*/ 	.word	0x00011d50
        /*072c*/ 	.word	0x00000003
        /*0730*/ 	.word	0x00019c70
        /*0734*/ 	.short	0x010a
        /*0736*/ 	.byte	0x3f
	.zero		1


	//   ....[56]....
        /*0738*/ 	.word	0x00011dc0
        /*073c*/ 	.word	0x00000003
        /*0740*/ 	.word	0x00019c60
        /*0744*/ 	.short	0x010a
        /*0746*/ 	.byte	0x3f
	.zero		1


	//   ....[57]....
        /*0748*/ 	.word	0x00012200
        /*074c*/ 	.word	0x00000003
        /*0750*/ 	.word	0x00019c50
        /*0754*/ 	.short	0x0101
        /*0756*/ 	.byte	0x3f
	.zero		1


	//   ....[58]....
        /*0758*/ 	.word	0x00012270
        /*075c*/ 	.word	0x00000000
        /*0760*/ 	.word	0x00000000
        /*0764*/ 	.short	0x0101
        /*0766*/ 	.byte	0x3f
	.zero		1


	//   ....[59]....
        /*0768*/ 	.word	0x00012480
        /*076c*/ 	.word	0x00000000
        /*0770*/ 	.word	0x00019c70
        /*0774*/ 	.short	0x010a
        /*0776*/ 	.byte	0x3f
	.zero		1


	//   ....[60]....
        /*0778*/ 	.word	0x000124f0
        /*077c*/ 	.word	0x00000000
        /*0780*/ 	.word	0x00019c60
        /*0784*/ 	.short	0x010a
        /*0786*/ 	.byte	0x3f
	.zero		1


	//   ....[61]....
        /*0788*/ 	.word	0x00012930
        /*078c*/ 	.word	0x00000000
        /*0790*/ 	.word	0x00019c50
        /*0794*/ 	.short	0x0101
        /*0796*/ 	.byte	0x3f
	.zero		1


	//   ....[62]....
        /*0798*/ 	.word	0x000129c0
        /*079c*/ 	.word	0x00000002
        /*07a0*/ 	.word	0x00000000
        /*07a4*/ 	.short	0x0101
        /*07a6*/ 	.byte	0x3f
	.zero		1


	//   ....[63]....
        /*07a8*/ 	.word	0x00012c00
        /*07ac*/ 	.word	0x00000006
        /*07b0*/ 	.word	0x00019c20
        /*07b4*/ 	.short	0x010a
        /*07b6*/ 	.byte	0x3f
	.zero		1


	//   ....[64]....
        /*07b8*/ 	.word	0x00012da0
        /*07bc*/ 	.word	0x00000005
        /*07c0*/ 	.word	0x00000000
        /*07c4*/ 	.short	0x010a
        /*07c6*/ 	.byte	0x3f
	.zero		1


	//   ....[65]....
        /*07c8*/ 	.word	0x00012e10
        /*07cc*/ 	.word	0x00000009
        /*07d0*/ 	.word	0x00000000
        /*07d4*/ 	.short	0x010a
        /*07d6*/ 	.byte	0x3f
	.zero		1


	//   ....[66]....
        /*07d8*/ 	.word	0x00012e60
        /*07dc*/ 	.word	0x00000013
        /*07e0*/ 	.word	0x00019c60
        /*07e4*/ 	.short	0x010a
        /*07e6*/ 	.byte	0x3f
	.zero		1


	//   ....[67]....
        /*07e8*/ 	.word	0x00012eb0
        /*07ec*/ 	.word	0x00000007
        /*07f0*/ 	.word	0x00019c60
        /*07f4*/ 	.short	0x010a
        /*07f6*/ 	.byte	0x3f
	.zero		1


	//   ....[68]....
        /*07f8*/ 	.word	0x00012ef0
        /*07fc*/ 	.word	0x00000013
        /*0800*/ 	.word	0x00019c80
        /*0804*/ 	.short	0x010a
        /*0806*/ 	.byte	0x3f
	.zero		1


	//   ....[69]....
        /*0808*/ 	.word	0x00012f10
        /*080c*/ 	.word	0x00000007
        /*0810*/ 	.word	0x00019c80
        /*0814*/ 	.short	0x010a
        /*0816*/ 	.byte	0x3f
	.zero		1


	//   ....[70]....
        /*0818*/ 	.word	0x00012f80
        /*081c*/ 	.word	0x00000003
        /*0820*/ 	.word	0x00019c00
        /*0824*/ 	.short	0x010a
        /*0826*/ 	.byte	0x3f
	.zero		1


	//   ....[71]....
        /*0828*/ 	.word	0x00012fd0
        /*082c*/ 	.word	0x00000005
        /*0830*/ 	.word	0x00019c30
        /*0834*/ 	.short	0x010a
        /*0836*/ 	.byte	0x3f
	.zero		1


	//   ....[72]....
        /*0838*/ 	.word	0x00013030
        /*083c*/ 	.word	0x00000007
        /*0840*/ 	.word	0x00019c30
        /*0844*/ 	.short	0x010a
        /*0846*/ 	.byte	0x3f
	.zero		1


	//   ....[73]....
        /*0848*/ 	.word	0x00013090
        /*084c*/ 	.word	0x00000007
        /*0850*/ 	.word	0x00019c50
        /*0854*/ 	.short	0x010a
        /*0856*/ 	.byte	0x3f
	.zero		1


	//   ....[74]....
        /*0858*/ 	.word	0x000130f0
        /*085c*/ 	.word	0x0000000b
        /*0860*/ 	.word	0x00019c30
        /*0864*/ 	.short	0x010a
        /*0866*/ 	.byte	0x3f
	.zero		1


	//   ....[75]....
        /*0868*/ 	.word	0x00013150
        /*086c*/ 	.word	0x0000000b
        /*0870*/ 	.word	0x00019c50
        /*0874*/ 	.short	0x010a
        /*0876*/ 	.byte	0x3f
	.zero		1


	//   ....[76]....
        /*0878*/ 	.word	0x000131b0
        /*087c*/ 	.word	0x00000007
        /*0880*/ 	.word	0x00019c30
        /*0884*/ 	.short	0x010a
        /*0886*/ 	.byte	0x3f
	.zero		1


	//   ....[77]....
        /*0888*/ 	.word	0x00013210
        /*088c*/ 	.word	0x00000007
        /*0890*/ 	.word	0x00019c50
        /*0894*/ 	.short	0x010a
        /*0896*/ 	.byte	0x3f
	.zero		1


	//   ....[78]....
        /*0898*/ 	.word	0x00013270
        /*089c*/ 	.word	0x00000006
        /*08a0*/ 	.word	0x00019c50
        /*08a4*/ 	.short	0x010a
        /*08a6*/ 	.byte	0x3f
	.zero		1


	//   ....[79]....
        /*08a8*/ 	.word	0x000133c0
        /*08ac*/ 	.word	0x00000003
        /*08b0*/ 	.word	0x00019c80
        /*08b4*/ 	.short	0x010a
        /*08b6*/ 	.byte	0x3f
	.zero		1


	//   ....[80]....
        /*08b8*/ 	.word	0x00013410
        /*08bc*/ 	.word	0x00000003
        /*08c0*/ 	.word	0x00019c40
        /*08c4*/ 	.short	0x010a
        /*08c6*/ 	.byte	0x3f
	.zero		1


	//   ....[81]....
        /*08c8*/ 	.word	0x00013840
        /*08cc*/ 	.word	0x00000010
        /*08d0*/ 	.word	0x00019c20
        /*08d4*/ 	.short	0x010a
        /*08d6*/ 	.byte	0x3f
	.zero		1


	//   ....[82]....
        /*08d8*/ 	.word	0x00013890
        /*08dc*/ 	.word	0x00000006
        /*08e0*/ 	.word	0x00019c80
        /*08e4*/ 	.short	0x010a
        /*08e6*/ 	.byte	0x3f
	.zero		1


	//   ....[83]....
        /*08e8*/ 	.word	0x000138e0
        /*08ec*/ 	.word	0x00000006
        /*08f0*/ 	.word	0x00019c40
        /*08f4*/ 	.short	0x010a
        /*08f6*/ 	.byte	0x3f
	.zero		1


	//   ....[84]....
        /*08f8*/ 	.word	0x00013930
        /*08fc*/ 	.word	0x00000003
        /*0900*/ 	.word	0x00019c70
        /*0904*/ 	.short	0x010a
        /*0906*/ 	.byte	0x3f
	.zero		1


	//   ....[85]....
        /*0908*/ 	.word	0x00013980
        /*090c*/ 	.word	0x00000003
        /*0910*/ 	.word	0x00019c60
        /*0914*/ 	.short	0x010a
        /*0916*/ 	.byte	0x3f
	.zero		1


	//   ....[86]....
        /*0918*/ 	.word	0x000139d0
        /*091c*/ 	.word	0x00000000
        /*0920*/ 	.word	0x00019c70
        /*0924*/ 	.short	0x010a
        /*0926*/ 	.byte	0x3f
	.zero		1


	//   ....[87]....
        /*0928*/ 	.word	0x00013a20
        /*092c*/ 	.word	0x00000000
        /*0930*/ 	.word	0x00019c60
        /*0934*/ 	.short	0x010a
        /*0936*/ 	.byte	0x3f
	.zero		1


	//   ....[88]....
        /*0938*/ 	.word	0x00013a70
        /*093c*/ 	.word	0x00000006
        /*0940*/ 	.word	0x00019c20
        /*0944*/ 	.short	0x010a
        /*0946*/ 	.byte	0x3f
	.zero		1


	//   ....[89]....
        /*0948*/ 	.word	0x00013c10
        /*094c*/ 	.word	0x00000005
        /*0950*/ 	.word	0x00000000
        /*0954*/ 	.short	0x010a
        /*0956*/ 	.byte	0x3f
	.zero		1


	//   ....[90]....
        /*0958*/ 	.word	0x00013c60
        /*095c*/ 	.word	0x00000009
        /*0960*/ 	.word	0x00000000
        /*0964*/ 	.short	0x010a
        /*0966*/ 	.byte	0x3f
	.zero		1


	//   ....[91]....
        /*0968*/ 	.word	0x00013cb0
        /*096c*/ 	.word	0x00000013
        /*0970*/ 	.word	0x00019c60
        /*0974*/ 	.short	0x010a
        /*0976*/ 	.byte	0x3f
	.zero		1


	//   ....[92]....
        /*0978*/ 	.word	0x00013d00
        /*097c*/ 	.word	0x00000007
        /*0980*/ 	.word	0x00019c60
        /*0984*/ 	.short	0x010a
        /*0986*/ 	.byte	0x3f
	.zero		1


	//   ....[93]....
        /*0988*/ 	.word	0x00013d50
        /*098c*/ 	.word	0x00000013
        /*0990*/ 	.word	0x00019c80
        /*0994*/ 	.short	0x010a
        /*0996*/ 	.byte	0x3f
	.zero		1


	//----- nvinfo : EIATTR_NUM_MBARRIERS
	.align		4
.L_1255:
        /*0998*/ 	.byte	0x03, 0x38
        /*099a*/ 	.short	0x0016


	//----- nvinfo : EIATTR_EXIT_INSTR_OFFSETS
	.align		4
        /*099c*/ 	.byte	0x04, 0x1c
        /*099e*/ 	.short	(.L_1257 - .L_1256)


	//   ....[0]....
.L_1256:
        /*09a0*/ 	.word	0x00000a00


	//   ....[1]....
        /*09a4*/ 	.word	0x0000ebe0


	//   ....[2]....
        /*09a8*/ 	.word	0x00012f60


	//----- nvinfo : EIATTR_MAX_THREADS
	.align		4
.L_1257:
        /*09ac*/ 	.byte	0x04, 0x05
        /*09ae*/ 	.short	(.L_1259 - .L_1258)
.L_1258:
        /*09b0*/ 	.word	0x00000200
        /*09b4*/ 	.word	0x00000001
        /*09b8*/ 	.word	0x00000001


	//----- nvinfo : EIATTR_CRS_STACK_SIZE
	.align		4
.L_1259:
        /*09bc*/ 	.byte	0x04, 0x1e
        /*09be*/ 	.short	(.L_1261 - .L_1260)
.L_1260:
        /*09c0*/ 	.word	0x00000000


	//----- nvinfo : EIATTR_CBANK_PARAM_SIZE
	.align		4
.L_1261:
        /*09c4*/ 	.byte	0x03, 0x19
        /*09c6*/ 	.short	0x0af0


	//----- nvinfo : EIATTR_PARAM_CBANK
	.align		4
        /*09c8*/ 	.byte	0x04, 0x0a
        /*09ca*/ 	.short	(.L_1263 - .L_1262)
	.align		4
.L_1262:
        /*09cc*/ 	.word	index@(.nv.constant0._ZN7cutlass13device_kernelIN5flash11enable_sm90INS1_16FlashAttnFwdSm90INS1_25CollectiveMainloopFwdSm90ILi2EN4cute5tupleIJNS5_1CILi1EEES8_S8_EEENS6_IJNS7_ILi192EEENS7_ILi128EEENS7_ILi96EEEEEELi96ENS_12float_e4m3_tEfNS_4arch4Sm90ELb0ELb1ELb0ELb0ELb0ELb0ELb0ELb1ELb1ELb1ELb0ELb0EEENS1_21CollectiveEpilogueFwdINS6_IJSA_SC_SB_EEES9_NS_10bfloat16_tESG_Li384ELb0ELb1ELb0ELb1EEENS1_30DynamicPersistentTileSchedulerILi384ELi128ELb0ELb1ELb1EEEEEEEEEvNT_6ParamsE)
        /*09d0*/ 	.short	0x0210
        /*09d2*/ 	.short	0x0af0


	//----- nvinfo : EIATTR_SW_WAR
	.align		4
.L_1263:
        /*09d4*/ 	.byte	0x04, 0x36
        /*09d6*/ 	.short	(.L_1265 - .L_1264)
.L_1264:
        /*09d8*/ 	.word	0x00000008
.L_1265:


//--------------------- .nv.info._ZN7cutlass13device_kernelIN5flash11enable_sm90INS1_16FlashAttnFwdSm90INS1_25CollectiveMainloopFwdSm90ILi2EN4cute5tupleIJNS5_1CILi1EEES8_S8_EEENS6_IJNS7_ILi192EEENS7_ILi128EEENS7_ILi96EEEEEELi96ENS_12float_e4m3_tEfNS_4arch4Sm90ELb0ELb1ELb0ELb1ELb0ELb0ELb0ELb1ELb1ELb1ELb0ELb0EEENS1_21CollectiveEpilogueFwdINS6_IJSA_SC_SB_EEES9_NS_10bfloat16_tESG_Li384ELb1ELb1ELb0ELb1EEENS1_36VarlenDynamicPersistentTileSchedulerILi192ELi128ELi384ELi128ELb0ELb1ELb1ELb1ELb0ELb1EEEEEEEEEvNT_6ParamsE --------------------------
	.section	.nv.info._ZN7cutlass13device_kernelIN5flash11enable_sm90INS1_16FlashAttnFwdSm90INS1_25CollectiveMainloopFwdSm90ILi2EN4cute5tupleIJNS5_1CILi1EEES8_S8_EEENS6_IJNS7_ILi192EEENS7_ILi128EEENS7_ILi96EEEEEELi96ENS_12float_e4m3_tEfNS_4arch4Sm90ELb0ELb1ELb0ELb1ELb0ELb0ELb0ELb1ELb1ELb1ELb0ELb0EEENS1_21CollectiveEpilogueFwdINS6_IJSA_SC_SB_EEES9_NS_10bfloat16_tESG_Li384ELb1ELb1ELb0ELb1EEENS1_36VarlenDynamicPersistentTileSchedulerILi192ELi128ELi384ELi128ELb0ELb1ELb1ELb1ELb0ELb1EEEEEEEEEvNT_6ParamsE,"",@"SHT_CUDA_INFO"
	.sectionflags	@""
	.align	4


	//----- nvinfo : EIATTR_CUDA_API_VERSION
	.align		4
        /*0000*/ 	.byte	0x04, 0x37
        /*0002*/ 	.short	(.L_1267 - .L_1266)
.L_1266:
        /*0004*/ 	.word	0x00000082


	//----- nvinfo : EIATTR_KPARAM_INFO
	.align		4
.L_1267:
        /*0008*/ 	.byte	0x04, 0x17
        /*000a*/ 	.short	(.L_1269 - .L_1268)
.L_1268:
        /*000c*/ 	.word	0x00000000
        /*0010*/ 	.short	0x0000
        /*0012*/ 	.short	0x0070
        /*0014*/ 	.byte	0x00, 0xf0, 0x01, 0x2a


	//----- nvinfo : EIATTR_SPARSE_MMA_MASK
	.align		4
.L_1269:
        /*0018*/ 	.byte	0x03, 0x50
        /*001a*/ 	.short	0x0000


	//----- nvinfo : EIATTR_MAXREG_COUNT
	.align		4
        /*001c*/ 	.byte	0x03, 0x1b
        /*001e*/ 	.short	0x0080


	//----- nvinfo : EIATTR_NUM_BARRIERS
	.align		4
        /*0020*/ 	.byte	0x02, 0x4c
        /*0022*/ 	.byte	0x09
	.zero		1


	//----- nvinfo : EIATTR_EXTERNS
	.align		4
        /*0024*/ 	.byte	0x04, 0x0f
        /*0026*/ 	.short	(.L_1271 - .L_1270)


	//   ....[0]....
	.align		4
.L_1270:
        /*0028*/ 	.word	index@(__assertfail)


	//----- nvinfo : EIATTR_ANNOTATIONS
	.align		4
.L_1271:
        /*002c*/ 	.byte	0x04, 0x55
        /*002e*/ 	.short	(.L_1273 - .L_1272)


	//   ....[0]....
.L_1272:
        /* <DEDUP_REMOVED lines=16> */


	//----- nvinfo : EIATTR_MERCURY_ISA_VERSION
	.align		4
.L_1273:
        /*0118*/ 	.byte	0x03, 0x5f
        /*011a*/ 	.short	0x0101


	//----- nvinfo : EIATTR_UNUSED_LOAD_BYTE_OFFSET
	.align		4
        /*011c*/ 	.byte	0x04, 0x44
        /*011e*/ 	.short	(.L_1275 - .L_1274)


	//   ....[0]....
.L_1274:
        /*0120*/ 	.word	0x00000a00
        /*0124*/ 	.word	0x0000fff0


	//   ....[1]....
        /*0128*/ 	.word	0x0000d0b0
        /*012c*/ 	.word	0x0000fff0


	//----- nvinfo : EIATTR_INT_WARP_WIDE_INSTR_OFFSETS
	.align		4
.L_1275:
        /*0130*/ 	.byte	0x04, 0x31
        /*0132*/ 	.short	(.L_1277 - .L_1276)


	//   ....[0]....
.L_1276:
        /*0134*/ 	.word	0x00000130


	//   ....[1]....
        /*0138*/ 	.word	0x00000170


	//   ....[2]....
        /*013c*/ 	.word	0x000001e0


	//   ....[3]....
        /*0140*/ 	.word	0x00010c20


	//   ....[4]....
        /*0144*/ 	.word	0x00010cb0


	//   ....[5]....
        /*0148*/ 	.word	0x00013750


	//   ....[6]....
        /*014c*/ 	.word	0x000137e0


	//----- nvinfo : EIATTR_COOP_GROUP_MASK_REGIDS
	.align		4
.L_1277:
        /*0150*/ 	.byte	0x04, 0x29
        /*0152*/ 	.short	(.L_1279 - .L_1278)


	//   ....[0]....
.L_1278:
        /*0154*/ 	.word	0xffffffff


	//   ....[1]....
        /*0158*/ 	.word	0xffffffff


	//   ....[2]....
        /*015c*/ 	.word	0xffffffff


	//   ....[3]....
        /*0160*/ 	.word	0xffffffff


	//   ....[4]....
        /*0164*/ 	.word	0xffffffff


	//   ....[5]....
        /*0168*/ 	.word	0xffffffff


	//   ....[6]....
        /*016c*/ 	.word	0xffffffff


	//   ....[7]....
        /*0170*/ 	.word	0xffffffff


	//   ....[8]....
        /*0174*/ 	.word	0xffffffff


	//   ....[9]....
        /*0178*/ 	.word	0xffffffff


	//   ....[10]....
        /*017c*/ 	.word	0xffffffff


	//   ....[11]....
        /*0180*/ 	.word	0xffffffff


	//   ....[12]....
        /*0184*/ 	.word	0xffffffff


	//   ....[13]....
        /*0188*/ 	.word	0xffffffff


	//   ....[14]....
        /*018c*/ 	.word	0xffffffff


	//   ....[15]....
        /*0190*/ 	.word	0xffffffff


	//   ....[16]....
        /*0194*/ 	.word	0xffffffff


	//   ....[17]....
        /*0198*/ 	.word	0xffffffff


	//   ....[18]....
        /*019c*/ 	.word	0xffffffff


	//   ....[19]....
        /*01a0*/ 	.word	0xffffffff


	//   ....[20]....
        /*01a4*/ 	.word	0xffffffff


	//   ....[21]....
        /*01a8*/ 	.word	0xffffffff


	//   ....[22]....
        /*01ac*/ 	.word	0xffffffff


	//   ....[23]....
        /*01b0*/ 	.word	0xffffffff


	//   ....[24]....
        /*01b4*/ 	.word	0xffffffff


	//   ....[25]....
        /*01b8*/ 	.word	0xffffffff


	//   ....[26]....
        /*01bc*/ 	.word	0xffffffff


	//   ....[27]....
        /*01c0*/ 	.word	0xffffffff


	//   ....[28]....
        /*01c4*/ 	.word	0xffffffff


	//   ....[29]....
        /*01c8*/ 	.word	0xffffffff


	//   ....[30]....
        /*01cc*/ 	.word	0xffffffff


	//   ....[31]....
        /*01d0*/ 	.word	0xffffffff


	//   ....[32]....
        /*01d4*/ 	.word	0xffffffff


	//   ....[33]....
        /*01d8*/ 	.word	0xffffffff


	//   ....[34]....
        /*01dc*/ 	.word	0xffffffff


	//   ....[35]....
        /*01e0*/ 	.word	0xffffffff


	//   ....[36]....
        /*01e4*/ 	.word	0xffffffff


	//   ....[37]....
        /*01e8*/ 	.word	0xffffffff


	//   ....[38]....
        /*01ec*/ 	.word	0xffffffff


	//   ....[39]....
        /*01f0*/ 	.word	0xffffffff


	//   ....[40]....
        /*01f4*/ 	.word	0xffffffff


	//   ....[41]....
        /*01f8*/ 	.word	0xffffffff


	//   ....[42]....
        /*01fc*/ 	.word	0xffffffff


	//   ....[43]....
        /*0200*/ 	.word	0xffffffff


	//   ....[44]....
        /*0204*/ 	.word	0xffffffff


	//   ....[45]....
        /*0208*/ 	.word	0xffffffff


	//   ....[46]....
        /*020c*/ 	.word	0xffffffff


	//   ....[47]....
        /*0210*/ 	.word	0xffffffff


	//   ....[48]....
        /*0214*/ 	.word	0xffffffff


	//   ....[49]....
        /*0218*/ 	.word	0xffffffff


	//   ....[50]....
        /*021c*/ 	.word	0xffffffff


	//   ....[51]....
        /*0220*/ 	.word	0xffffffff


	//   ....[52]....
        /*0224*/ 	.word	0xffffffff


	//   ....[53]....
        /*0228*/ 	.word	0xffffffff


	//   ....[54]....
        /*022c*/ 	.word	0xffffffff


	//   ....[55]....
        /*0230*/ 	.word	0xffffffff


	//   ....[56]....
        /*0234*/ 	.word	0xffffffff


	//   ....[57]....
        /*0238*/ 	.word	0xffffffff


	//   ....[58]....
        /*023c*/ 	.word	0xffffffff


	//   ....[59]....
        /*0240*/ 	.word	0xffffffff


	//   ....[60]....
        /*0244*/ 	.word	0xffffffff


	//   ....[61]....
        /*0248*/ 	.word	0xffffffff


	//   ....[62]....
        /*024c*/ 	.word	0xffffffff


	//   ....[63]....
        /*0250*/ 	.word	0xffffffff


	//   ....[64]....
        /*0254*/ 	.word	0xffffffff


	//   ....[65]....
        /*0258*/ 	.word	0xffffffff


	//   ....[66]....
        /*025c*/ 	.word	0xffffffff


	//   ....[67]....
        /*0260*/ 	.word	0xffffffff


	//   ....[68]....
        /*0264*/ 	.word	0xffffffff


	//   ....[69]....
        /*0268*/ 	.word	0xffffffff


	//   ....[70]....
        /*026c*/ 	.word	0xffffffff


	//   ....[71]....
        /*0270*/ 	.word	0xffffffff


	//   ....[72]....
        /*0274*/ 	.word	0xffffffff


	//   ....[73]....
        /*0278*/ 	.word	0xffffffff


	//   ....[74]....
        /*027c*/ 	.word	0xffffffff


	//   ....[75]....
        /*0280*/ 	.word	0xffffffff


	//   ....[76]....
        /*0284*/ 	.word	0xffffffff


	//   ....[77]....
        /*0288*/ 	.word	0xffffffff


	//   ....[78]....
        /*028c*/ 	.word	0xffffffff


	//   ....[79]....
        /*0290*/ 	.word	0xffffffff


	//   ....[80]....
        /*0294*/ 	.word	0xffffffff


	//   ....[81]....
        /*0298*/ 	.word	0xffffffff


	//   ....[82]....
        /*029c*/ 	.word	0xffffffff


	//   ....[83]....
        /*02a0*/ 	.word	0xffffffff


	//   ....[84]....
        /*02a4*/ 	.word	0xffffffff


	//   ....[85]....
        /*02a8*/ 	.word	0xffffffff


	//   ....[86]....
        /*02ac*/ 	.word	0xffffffff


	//   ....[87]....
        /*02b0*/ 	.word	0xffffffff


	//   ....[88]....
        /*02b4*/ 	.word	0xffffffff


	//   ....[89]....
        /*02b8*/ 	.word	0xffffffff


	//   ....[90]....
        /*02bc*/ 	.word	0xffffffff


	//   ....[91]....
        /*02c0*/ 	.word	0xffffffff


	//   ....[92]....
        /*02c4*/ 	.word	0xffffffff


	//   ....[93]....
        /*02c8*/ 	.word	0xffffffff


	//   ....[94]....
        /*02cc*/ 	.word	0xffffffff


	//   ....[95]....
        /*02d0*/ 	.word	0xffffffff


	//   ....[96]....
        /*02d4*/ 	.word	0xffffffff


	//   ....[97]....
        /*02d8*/ 	.word	0xffffffff


	//   ....[98]....
        /*02dc*/ 	.word	0xffffffff


	//   ....[99]....
        /*02e0*/ 	.word	0xffffffff


	//   ....[100]....
        /*02e4*/ 	.word	0xffffffff


	//   ....[101]....
        /*02e8*/ 	.word	0xffffffff


	//   ....[102]....
        /*02ec*/ 	.word	0xffffffff


	//   ....[103]....
        /*02f0*/ 	.word	0xffffffff


	//   ....[104]....
        /*02f4*/ 	.word	0xffffffff


	//   ....[105]....
        /*02f8*/ 	.word	0xffffffff


	//   ....[106]....
        /*02fc*/ 	.word	0xffffffff


	//   ....[107]....
        /*0300*/ 	.word	0xffffffff


	//   ....[108]....
        /*0304*/ 	.word	0xffffffff


	//   ....[109]....
        /*0308*/ 	.word	0xffffffff


	//   ....[110]....
        /*030c*/ 	.word	0xffffffff


	//   ....[111]....
        /*0310*/ 	.word	0x0500000f


	//   ....[112]....
        /*0314*/ 	.word	0x0500000f


	//   ....[113]....
        /*0318*/ 	.word	0x0500000f


	//   ....[114]....
        /*031c*/ 	.word	0x0500000f


	//   ....[115]....
        /*0320*/ 	.word	0x0500000f


	//   ....[116]....
        /*0324*/ 	.word	0x0500000f


	//   ....[117]....
        /*0328*/ 	.word	0x0500000f


	//   ....[118]....
        /*032c*/ 	.word	0x0500000f


	//----- nvinfo : EIATTR_COOP_GROUP_INSTR_OFFSETS
	.align		4
.L_1279:
        /*0330*/ 	.byte	0x04, 0x28
        /*0332*/ 	.short	(.L_1281 - .L_1280)


	//   ....[0]....
.L_1280:
        /*0334*/ 	.word	0x00000060


	//   ....[1]....
        /*0338*/ 	.word	0x00000140


	//   ....[2]....
        /*033c*/ 	.word	0x00000190


	//   ....[3]....
        /*0340*/ 	.word	0x000003c0


	//   ....[4]....
        /*0344*/ 	.word	0x00000520


	//   ....[5]....
        /*0348*/ 	.word	0x00000640


	//   ....[6]....
        /*034c*/ 	.word	0x000007a0


	//   ....[7]....
        /*0350*/ 	.word	0x00001b80


	//   ....[8]....
        /*0354*/ 	.word	0x00002140


	//   ....[9]....
        /*0358*/ 	.word	0x00002410


	//   ....[10]....
        /*035c*/ 	.word	0x000036c0


	//   ....[11]....
        /*0360*/ 	.word	0x000037d0


	//   ....[12]....
        /*0364*/ 	.word	0x00004120


	//   ....[13]....
        /*0368*/ 	.word	0x00004180


	//   ....[14]....
        /*036c*/ 	.word	0x000054c0


	//   ....[15]....
        /*0370*/ 	.word	0x000056f0


	//   ....[16]....
        /*0374*/ 	.word	0x000062d0


	//   ....[17]....
        /*0378*/ 	.word	0x000063d0


	//   ....[18]....
        /*037c*/ 	.word	0x00006c20


	//   ....[19]....
        /*0380*/ 	.word	0x00006cb0


	//   ....[20]....
        /*0384*/ 	.word	0x00008670


	//   ....[21]....
        /*0388*/ 	.word	0x00008680


	//   ....[22]....
        /*038c*/ 	.word	0x000086e0


	//   ....[23]....
        /*0390*/ 	.word	0x000086f0


	//   ....[24]....
        /*0394*/ 	.word	0x00009fb0


	//   ....[25]....
        /*0398*/ 	.word	0x0000a1f0


	//   ....[26]....
        /*039c*/ 	.word	0x0000adc0


	//   ....[27]....
        /*03a0*/ 	.word	0x0000aec0


	//   ....[28]....
        /*03a4*/ 	.word	0x0000b710


	//   ....[29]....
        /*03a8*/ 	.word	0x0000b790


	//   ....[30]....
        /*03ac*/ 	.word	0x0000ca10


	//   ....[31]....
        /*03b0*/ 	.word	0x0000ca30


	//   ....[32]....
        /*03b4*/ 	.word	0x0000caa0


	//   ....[33]....
        /*03b8*/ 	.word	0x0000cab0


	//   ....[34]....
        /*03bc*/ 	.word	0x0000d760


	//   ....[35]....
        /*03c0*/ 	.word	0x0000d770


	//   ....[36]....
        /*03c4*/ 	.word	0x0000d780


	//   ....[37]....
        /*03c8*/ 	.word	0x0000d790


	//   ....[38]....
        /*03cc*/ 	.word	0x0000d7a0


	//   ....[39]....
        /*03d0*/ 	.word	0x0000d7b0


	//   ....[40]....
        /*03d4*/ 	.word	0x0000d7c0


	//   ....[41]....
        /*03d8*/ 	.word	0x0000d7d0


	//   ....[42]....
        /*03dc*/ 	.word	0x0000d7e0


	//   ....[43]....
        /*03e0*/ 	.word	0x0000d7f0


	//   ....[44]....
        /*03e4*/ 	.word	0x0000d800


	//   ....[45]....
        /*03e8*/ 	.word	0x0000d830


	//   ....[46]....
        /*03ec*/ 	.word	0x0000d850


	//   ....[47]....
        /*03f0*/ 	.word	0x0000d880


	//   ....[48]....
        /*03f4*/ 	.word	0x0000d8c0


	//   ....[49]....
        /*03f8*/ 	.word	0x0000d900


	//   ....[50]....
        /*03fc*/ 	.word	0x0000d940


	//   ....[51]....
        /*0400*/ 	.word	0x0000d970


	//   ....[52]....
        /*0404*/ 	.word	0x0000d9a0


	//   ....[53]....
        /*0408*/ 	.word	0x0000d9d0


	//   ....[54]....
        /*040c*/ 	.word	0x0000da00


	//   ....[55]....
        /*0410*/ 	.word	0x0000da10


	//   ....[56]....
        /*0414*/ 	.word	0x0000da20


	//   ....[57]....
        /*0418*/ 	.word	0x0000da50


	//   ....[58]....
        /*041c*/ 	.word	0x0000dfa0


	//   ....[59]....
        /*0420*/ 	.word	0x0000dfe0


	//   ....[60]....
        /*0424*/ 	.word	0x0000e010


	//   ....[61]....
        /*0428*/ 	.word	0x0000e050


	//   ....[62]....
        /*042c*/ 	.word	0x0000e4f0


	//   ....[63]....
        /*0430*/ 	.word	0x0000e520


	//   ....[64]....
        /*0434*/ 	.word	0x0000e640


	//   ....[65]....
        /*0438*/ 	.word	0x0000e660


	//   ....[66]....
        /*043c*/ 	.word	0x0000ef70


	//   ....[67]....
        /*0440*/ 	.word	0x0000ef80


	//   ....[68]....
        /*0444*/ 	.word	0x0000f080


	//   ....[69]....
        /*0448*/ 	.word	0x0000f0a0


	//   ....[70]....
        /*044c*/ 	.word	0x0000f230


	//   ....[71]....
        /*0450*/ 	.word	0x0000f400


	//   ....[72]....
        /*0454*/ 	.word	0x0000f430


	//   ....[73]....
        /*0458*/ 	.word	0x0000f460


	//   ....[74]....
        /*045c*/ 	.word	0x0000f4b0


	//   ....[75]....
        /*0460*/ 	.word	0x0000f4e0


	//   ....[76]....
        /*0464*/ 	.word	0x0000f520


	//   ....[77]....
        /*0468*/ 	.word	0x0000f6a0


	//   ....[78]....
        /*046c*/ 	.word	0x0000f6d0


	//   ....[79]....
        /*0470*/ 	.word	0x0000f700


	//   ....[80]....
        /*0474*/ 	.word	0x0000f730


	//   ....[81]....
        /*0478*/ 	.word	0x0000f760


	//   ....[82]....
        /*047c*/ 	.word	0x0000f7a0


	//   ....[83]....
        /*0480*/ 	.word	0x0000f830


	//   ....[84]....
        /*0484*/ 	.word	0x0000f8c0


	//   ....[85]....
        /*0488*/ 	.word	0x0000f970


	//   ....[86]....
        /*048c*/ 	.word	0x00011390


	//   ....[87]....
        /*0490*/ 	.word	0x00012240


	//   ....[88]....
        /*0494*/ 	.word	0x00012250


	//   ....[89]....
        /*0498*/ 	.word	0x00012260


	//   ....[90]....
        /*049c*/ 	.word	0x00012270


	//   ....[91]....
        /*04a0*/ 	.word	0x00012280


	//   ....[92]....
        /*04a4*/ 	.word	0x00012290


	//   ....[93]....
        /*04a8*/ 	.word	0x00014030


	//   ....[94]....
        /*04ac*/ 	.word	0x00014060


	//   ....[95]....
        /*04b0*/ 	.word	0x00014090


	//   ....[96]....
        /*04b4*/ 	.word	0x000140d0


	//   ....[97]....
        /*04b8*/ 	.word	0x00014100


	//   ....[98]....
        /*04bc*/ 	.word	0x00014110


	//   ....[99]....
        /*04c0*/ 	.word	0x00014140


	//   ....[100]....
        /*04c4*/ 	.word	0x00014150


	//   ....[101]....
        /*04c8*/ 	.word	0x00014290


	//   ....[102]....
        /*04cc*/ 	.word	0x000142c0


	//   ....[103]....
        /*04d0*/ 	.word	0x000142f0


	//   ....[104]....
        /*04d4*/ 	.word	0x00014320


	//   ....[105]....
        /*04d8*/ 	.word	0x00014350


	//   ....[106]....
        /*04dc*/ 	.word	0x00014390


	//   ....[107]....
        /*04e0*/ 	.word	0x00014420


	//   ....[108]....
        /*04e4*/ 	.word	0x000144b0


	//   ....[109]....
        /*04e8*/ 	.word	0x00014520


	//   ....[110]....
        /*04ec*/ 	.word	0x00014bb0


	//   ....[111]....
        /*04f0*/ 	.word	0x00015240


	//   ....[112]....
        /*04f4*/ 	.word	0x00015410


	//   ....[113]....
        /*04f8*/ 	.word	0x00015470


	//   ....[114]....
        /*04fc*/ 	.word	0x000154d0


	//   ....[115]....
        /*0500*/ 	.word	0x00015570


	//   ....[116]....
        /*0504*/ 	.word	0x00015640


	//   ....[117]....
        /*0508*/ 	.word	0x000156e0


	//   ....[118]....
        /*050c*/ 	.word	0x00015a80


	//----- nvinfo : EIATTR_REG_RECONFIG
	.align		4
.L_1281:
        /*0510*/ 	.byte	0x01, 0x54
	.zero		2


	//----- nvinfo : EIATTR_SYSCALL_OFFSETS
	.align		4
        /*0514*/ 	.byte	0x04, 0x46
        /*0516*/ 	.short	(.L_1283 - .L_1282)


	//   ....[0]....
.L_1282:
        /*0518*/ 	.word	0x00001d60


	//   ....[1]....
        /*051c*/ 	.word	0x00010e20


	//   ....[2]....
        /*0520*/ 	.word	0x00010f90


	//   ....[3]....
        /*0524*/ 	.word	0x000110e0


	//   ....[4]....
        /*0528*/ 	.word	0x00011220


	//   ....[5]....
        /*052c*/ 	.word	0x00011cf0


	//----- nvinfo : EIATTR_MBARRIER_INSTR_OFFSETS
	.align		4
.L_1283:
        /*0530*/ 	.byte	0x04, 0x39
        /*0532*/ 	.short	(.L_1285 - .L_1284)


	//   ....[0]....
.L_1284:
        /*0534*/ 	.word	0x00000270
        /*0538*/ 	.word	0x000000ff
        /*053c*/ 	.word	0x00019c00
        /*0540*/ 	.short	0x0100
        /*0542*/ 	.byte	0x08
	.zero		1


	//   ....[1]....
        /*0544*/ 	.word	0x00000280
        /*0548*/ 	.word	0x000000ff
        /*054c*/ 	.word	0x00019c20
        /*0550*/ 	.short	0x0100
        /*0552*/ 	.byte	0x08
	.zero		1


	//   ....[2]....
        /*0554*/ 	.word	0x00000370
        /*0558*/ 	.word	0x000000ff
        /*055c*/ 	.word	0x00019c30
        /*0560*/ 	.short	0x0100
        /*0562*/ 	.byte	0x08
	.zero		1


	//   ....[3]....
        /*0564*/ 	.word	0x00000380
        /*0568*/ 	.word	0x000000ff
        /*056c*/ 	.word	0x00019c40
        /*0570*/ 	.short	0x0100
        /*0572*/ 	.byte	0x08
	.zero		1


	//   ....[4]....
        /*0574*/ 	.word	0x00000390
        /*0578*/ 	.word	0x000000ff
        /*057c*/ 	.word	0x00019c38
        /*0580*/ 	.short	0x0100
        /*0582*/ 	.byte	0x08
	.zero		1


	//   ....[5]....
        /*0584*/ 	.word	0x000003a0
        /*0588*/ 	.word	0x000000ff
        /*058c*/ 	.word	0x00019c48
        /*0590*/ 	.short	0x0100
        /*0592*/ 	.byte	0x08
	.zero		1


	//   ....[6]....
        /*0594*/ 	.word	0x000004d0
        /*0598*/ 	.word	0x000000ff
        /*059c*/ 	.word	0x00019c50
        /*05a0*/ 	.short	0x0100
        /*05a2*/ 	.byte	0x08
	.zero		1


	//   ....[7]....
        /*05a4*/ 	.word	0x000004e0
        /*05a8*/ 	.word	0x000000ff
        /*05ac*/ 	.word	0x00019c60
        /*05b0*/ 	.short	0x0100
        /*05b2*/ 	.byte	0x08
	.zero		1


	//   ....[8]....
        /*05b4*/ 	.word	0x000004f0
        /*05b8*/ 	.word	0x000000ff
        /*05bc*/ 	.word	0x00019c58
        /*05c0*/ 	.short	0x0100
        /*05c2*/ 	.byte	0x08
	.zero		1


	//   ....[9]....
        /*05c4*/ 	.word	0x00000500
        /*05c8*/ 	.word	0x000000ff
        /*05cc*/ 	.word	0x00019c68
        /*05d0*/ 	.short	0x0100
        /*05d2*/ 	.byte	0x08
	.zero		1


	//   ....[10]....
        /*05d4*/ 	.word	0x000005f0
        /*05d8*/ 	.word	0x000000ff
        /*05dc*/ 	.word	0x00019c70
        /*05e0*/ 	.short	0x0100
        /*05e2*/ 	.byte	0x06
	.zero		1


	//   ....[11]....
        /*05e4*/ 	.word	0x00000600
        /*05e8*/ 	.word	0x000000ff
        /*05ec*/ 	.word	0x00019c80
        /*05f0*/ 	.short	0x0100
        /*05f2*/ 	.byte	0x06
	.zero		1


	//   ....[12]....
        /*05f4*/ 	.word	0x00000610
        /*05f8*/ 	.word	0x000000ff
        /*05fc*/ 	.word	0x00019c78
        /*0600*/ 	.short	0x0100
        /*0602*/ 	.byte	0x06
	.zero		1


	//   ....[13]....
        /*0604*/ 	.word	0x00000620
        /*0608*/ 	.word	0x000000ff
        /*060c*/ 	.word	0x00019c88
        /*0610*/ 	.short	0x0100
        /*0612*/ 	.byte	0x06
	.zero		1


	//   ....[14]....
        /*0614*/ 	.word	0x00000750
        /*0618*/ 	.word	0x000000ff
        /*061c*/ 	.word	0x00019c90
        /*0620*/ 	.short	0x0100
        /*0622*/ 	.byte	0x08
	.zero		1


	//   ....[15]....
        /*0624*/ 	.word	0x00000760
        /*0628*/ 	.word	0x000000ff
        /*062c*/ 	.word	0x00019ca0
        /*0630*/ 	.short	0x0100
        /*0632*/ 	.byte	0x08
	.zero		1


	//   ....[16]....
        /*0634*/ 	.word	0x00000770
        /*0638*/ 	.word	0x000000ff
        /*063c*/ 	.word	0x00019c98
        /*0640*/ 	.short	0x0100
        /*0642*/ 	.byte	0x08
	.zero		1


	//   ....[17]....
        /*0644*/ 	.word	0x00000780
        /*0648*/ 	.word	0x000000ff
        /*064c*/ 	.word	0x00019ca8
        /*0650*/ 	.short	0x0100
        /*0652*/ 	.byte	0x08
	.zero		1


	//   ....[18]....
        /*0654*/ 	.word	0x000008b0
        /*0658*/ 	.word	0x000000ff
        /*065c*/ 	.word	0x00019cb0
        /*0660*/ 	.short	0x0100
        /*0662*/ 	.byte	0x08
	.zero		1


	//   ....[19]....
        /*0664*/ 	.word	0x000008c0
        /*0668*/ 	.word	0x000000ff
        /*066c*/ 	.word	0x00019cc0
        /*0670*/ 	.short	0x0100
        /*0672*/ 	.byte	0x08
	.zero		1


	//   ....[20]....
        /*0674*/ 	.word	0x000008d0
        /*0678*/ 	.word	0x000000ff
        /*067c*/ 	.word	0x00019cb8
        /*0680*/ 	.short	0x0100
        /*0682*/ 	.byte	0x08
	.zero		1


	//   ....[21]....
        /*0684*/ 	.word	0x000008e0
        /*0688*/ 	.word	0x000000ff
        /*068c*/ 	.word	0x00019cc8
        /*0690*/ 	.short	0x0100
        /*0692*/ 	.byte	0x08
	.zero		1


	//   ....[22]....
        /*0694*/ 	.word	0x00001de0
        /*0698*/ 	.word	0x000000ff
        /*069c*/ 	.word	0x00019c00
        /*06a0*/ 	.short	0x010a
        /*06a2*/ 	.byte	0x2e
	.zero		1


	//   ....[23]....
        /*06a4*/ 	.word	0x00001e60
        /*06a8*/ 	.word	0x00000005
        /*06ac*/ 	.word	0x00019c30
        /*06b0*/ 	.short	0x010a
        /*06b2*/ 	.byte	0x3f
	.zero		1


	//   ....[24]....
        /*06b4*/ 	.word	0x00001ec0
        /*06b8*/ 	.word	0x00000005
        /*06bc*/ 	.word	0x00019c30
        /*06c0*/ 	.short	0x010a
        /*06c2*/ 	.byte	0x3f
	.zero		1


	//   ....[25]....
        /*06c4*/ 	.word	0x000021e0
        /*06c8*/ 	.word	0x00000000
        /*06cc*/ 	.word	0x00000000
        /*06d0*/ 	.short	0x0101
        /*06d2*/ 	.byte	0x3f
	.zero		1


	//   ....[26]....
        /*06d4*/ 	.word	0x00005060
        /*06d8*/ 	.word	0x000000ff
        /*06dc*/ 	.word	0x00019c30
        /*06e0*/ 	.short	0x010a
        /*06e2*/ 	.byte	0x17
	.zero		1


	//   ....[27]....
        /*06e4*/ 	.word	0x000050a0
        /*06e8*/ 	.word	0x000000ff
        /*06ec*/ 	.word	0x00019c30
        /*06f0*/ 	.short	0x010a
        /*06f2*/ 	.byte	0x17
	.zero		1


	//   ....[28]....
        /*06f4*/ 	.word	0x00005200
        /*06f8*/ 	.word	0x000000ff
        /*06fc*/ 	.word	0x00019c50
        /*0700*/ 	.short	0x010a
        /*0702*/ 	.byte	0x0b
	.zero		1


	//   ....[29]....
        /*0704*/ 	.word	0x00005240
        /*0708*/ 	.word	0x000000ff
        /*070c*/ 	.word	0x00019c50
        /*0710*/ 	.short	0x010a
        /*0712*/ 	.byte	0x0b
	.zero		1


	//   ....[30]....
        /*0714*/ 	.word	0x000054f0
        /*0718*/ 	.word	0x00000006
        /*071c*/ 	.word	0x00000000
        /*0720*/ 	.short	0x0101
        /*0722*/ 	.byte	0x3f
	.zero		1


	//   ....[31]....
        /*0724*/ 	.word	0x00007730
        /*0728*/ 	.word	0x000000ff
        /*072c*/ 	.word	0x00000000
        /*0730*/ 	.short	0x0101
        /*0732*/ 	.byte	0x06
	.zero		1


	//   ....[32]....
        /*0734*/ 	.word	0x00007f90
        /*0738*/ 	.word	0x000000ff
        /*073c*/ 	.word	0x00019c30
        /*0740*/ 	.short	0x010a
        /*0742*/ 	.byte	0x14
	.zero		1


	//   ....[33]....
        /*0744*/ 	.word	0x00007fd0
        /*0748*/ 	.word	0x000000ff
        /*074c*/ 	.word	0x00019c30
        /*0750*/ 	.short	0x010a
        /*0752*/ 	.byte	0x14
	.zero		1


	//   ....[34]....
        /*0754*/ 	.word	0x00008130
        /*0758*/ 	.word	0x000000ff
        /*075c*/ 	.word	0x00019c50
        /*0760*/ 	.short	0x010a
        /*0762*/ 	.byte	0x0b
	.zero		1


	//   ....[35]....
        /*0764*/ 	.word	0x00008170
        /*0768*/ 	.word	0x000000ff
        /*076c*/ 	.word	0x00019c50
        /*0770*/ 	.short	0x010a
        /*0772*/ 	.byte	0x0b
	.zero		1


	//   ....[36]....
        /*0774*/ 	.word	0x000092d0
        /*0778*/ 	.word	0x00000004
        /*077c*/ 	.word	0x00000000
        /*0780*/ 	.short	0x0101
        /*0782*/ 	.byte	0x3f
	.zero		1


	//   ....[37]....
        /*0784*/ 	.word	0x00009580
        /*0788*/ 	.word	0x000000ff
        /*078c*/ 	.word	0x00000000
        /*0790*/ 	.short	0x0101
        /*0792*/ 	.byte	0x06
	.zero		1


	//   ....[38]....
        /*0794*/ 	.word	0x00009b80
        /*0798*/ 	.word	0x000000ff
        /*079c*/ 	.word	0x00019c30
        /*07a0*/ 	.short	0x010a
        /*07a2*/ 	.byte	0x16
	.zero		1


	//   ....[39]....
        /*07a4*/ 	.word	0x00009bc0
        /*07a8*/ 	.word	0x000000ff
        /*07ac*/ 	.word	0x00019c30
        /*07b0*/ 	.short	0x010a
        /*07b2*/ 	.byte	0x16
	.zero		1


	//   ....[40]....
        /*07b4*/ 	.word	0x00009d20
        /*07b8*/ 	.word	0x000000ff
        /*07bc*/ 	.word	0x00019c50
        /*07c0*/ 	.short	0x010a
        /*07c2*/ 	.byte	0x0b
	.zero		1


	//   ....[41]....
        /*07c4*/ 	.word	0x00009d60
        /*07c8*/ 	.word	0x000000ff
        /*07cc*/ 	.word	0x00019c50
        /*07d0*/ 	.short	0x010a
        /*07d2*/ 	.byte	0x0b
	.zero		1


	//   ....[42]....
        /*07d4*/ 	.word	0x00009ff0
        /*07d8*/ 	.word	0x00000002
        /*07dc*/ 	.word	0x00000000
        /*07e0*/ 	.short	0x0101
        /*07e2*/ 	.byte	0x3f
	.zero		1


	//   ....[43]....
        /*07e4*/ 	.word	0x0000c220
        /*07e8*/ 	.word	0x000000ff
        /*07ec*/ 	.word	0x00000000
        /*07f0*/ 	.short	0x0101
        /*07f2*/ 	.byte	0x06
	.zero		1


	//   ....[44]....
        /*07f4*/ 	.word	0x0000c740
        /*07f8*/ 	.word	0x000000ff
        /*07fc*/ 	.word	0x00019c50
        /*0800*/ 	.short	0x010a
        /*0802*/ 	.byte	0x0e
	.zero		1


	//   ....[45]....
        /*0804*/ 	.word	0x0000c780
        /*0808*/ 	.word	0x000000ff
        /*080c*/ 	.word	0x00019c50
        /*0810*/ 	.short	0x010a
        /*0812*/ 	.byte	0x0e
	.zero		1


	//   ....[46]....
        /*0814*/ 	.word	0x0000cd90
        /*0818*/ 	.word	0x000000ff
        /*081c*/ 	.word	0x00000000
        /*0820*/ 	.short	0x0101
        /*0822*/ 	.byte	0x04
	.zero		1


	//   ....[47]....
        /*0824*/ 	.word	0x0000e510
        /*0828*/ 	.word	0x00000000
        /*082c*/ 	.word	0x00000000
        /*0830*/ 	.short	0x0101
        /*0832*/ 	.byte	0x3f
	.zero		1


	//   ....[48]....
        /*0834*/ 	.word	0x000115c0
        /*0838*/ 	.word	0x00000004
        /*083c*/ 	.word	0x00019c80
        /*0840*/ 	.short	0x010a
        /*0842*/ 	.byte	0x3f
	.zero		1


	//   ....[49]....
        /*0844*/ 	.word	0x00011840
        /*0848*/ 	.word	0x00000004
        /*084c*/ 	.word	0x00019c40
        /*0850*/ 	.short	0x010a
        /*0852*/ 	.byte	0x3f
	.zero		1


	//   ....[50]....
        /*0854*/ 	.word	0x000124a0
        /*0858*/ 	.word	0x00000010
        /*085c*/ 	.word	0x00019c00
        /*0860*/ 	.short	0x0107
        /*0862*/ 	.byte	0x3f
	.zero		1


	//   ....[51]....
        /*0864*/ 	.word	0x000125a0
        /*0868*/ 	.word	0x00000010
        /*086c*/ 	.word	0x00019c00
        /*0870*/ 	.short	0x0101
        /*0872*/ 	.byte	0x3f
	.zero		1


	//   ....[52]....
        /*0874*/ 	.word	0x000125c0
        /*0878*/ 	.word	0x00000010
        /*087c*/ 	.word	0x00019c20
        /*0880*/ 	.short	0x010a
        /*0882*/ 	.byte	0x3f
	.zero		1


	//   ....[53]....
        /*0884*/ 	.word	0x000128a0
        /*0888*/ 	.word	0x00000006
        /*088c*/ 	.word	0x00019c80
        /*0890*/ 	.short	0x010a
        /*0892*/ 	.byte	0x3f
	.zero		1


	//   ....[54]....
        /*0894*/ 	.word	0x00012cc0
        /*0898*/ 	.word	0x00000006
        /*089c*/ 	.word	0x00019c40
        /*08a0*/ 	.short	0x010a
        /*08a2*/ 	.byte	0x3f
	.zero		1


	//   ....[55]....
        /*08a4*/ 	.word	0x00013170
        /*08a8*/ 	.word	0x00000003
        /*08ac*/ 	.word	0x00019c70
        /*08b0*/ 	.short	0x010a
        /*08b2*/ 	.byte	0x3f
	.zero		1


	//   ....[56]....
        /*08b4*/ 	.word	0x000131e0
        /*08b8*/ 	.word	0x00000003
        /*08bc*/ 	.word	0x00019c60
        /*08c0*/ 	.short	0x010a
        /*08c2*/ 	.byte	0x3f
	.zero		1


	//   ....[57]....
        /*08c4*/ 	.word	0x00013630
        /*08c8*/ 	.word	0x00000003
        /*08cc*/ 	.word	0x00019c50
        /*08d0*/ 	.short	0x0101
        /*08d2*/ 	.byte	0x3f
	.zero		1


	//   ....[58]....
        /*08d4*/ 	.word	0x000136b0
        /*08d8*/ 	.word	0x00000003
        /*08dc*/ 	.word	0x00000000
        /*08e0*/ 	.short	0x0101
        /*08e2*/ 	.byte	0x3f
	.zero		1


	//   ....[59]....
        /*08e4*/ 	.word	0x000138b0
        /*08e8*/ 	.word	0x00000000
        /*08ec*/ 	.word	0x00019c70
        /*08f0*/ 	.short	0x010a
        /*08f2*/ 	.byte	0x3f
	.zero		1


	//   ....[60]....
        /*08f4*/ 	.word	0x00013920
        /*08f8*/ 	.word	0x00000000
        /*08fc*/ 	.word	0x00019c60
        /*0900*/ 	.short	0x010a
        /*0902*/ 	.byte	0x3f
	.zero		1


	//   ....[61]....
        /*0904*/ 	.word	0x00013d70
        /*0908*/ 	.word	0x00000000
        /*090c*/ 	.word	0x00019c50
        /*0910*/ 	.short	0x0101
        /*0912*/ 	.byte	0x3f
	.zero		1


	//   ....[62]....
        /*0914*/ 	.word	0x00013dc0
        /*0918*/ 	.word	0x00000002
        /*091c*/ 	.word	0x00000000
        /*0920*/ 	.short	0x0101
        /*0922*/ 	.byte	0x3f
	.zero		1


	//   ....[63]....
        /*0924*/ 	.word	0x00014b30
        /*0928*/ 	.word	0x00000009
        /*092c*/ 	.word	0x00019c20
        /*0930*/ 	.short	0x010a
        /*0932*/ 	.byte	0x3f
	.zero		1


	//   ....[64]....
        /*0934*/ 	.word	0x00014cd0
        /*0938*/ 	.word	0x00000007
        /*093c*/ 	.word	0x00000000
        /*0940*/ 	.short	0x010a
        /*0942*/ 	.byte	0x3f
	.zero		1


	//   ....[65]....
        /*0944*/ 	.word	0x00014d40
        /*0948*/ 	.word	0x00000003
        /*094c*/ 	.word	0x00000000
        /*0950*/ 	.short	0x010a
        /*0952*/ 	.byte	0x3f
	.zero		1


	//   ....[66]....
        /*0954*/ 	.word	0x00014d90
        /*0958*/ 	.word	0x00000003
        /*095c*/ 	.word	0x00019c60
        /*0960*/ 	.short	0x010a
        /*0962*/ 	.byte	0x3f
	.zero		1


	//   ....[67]....
        /*0964*/ 	.word	0x00014de0
        /*0968*/ 	.word	0x00000005
        /*096c*/ 	.word	0x00019c60
        /*0970*/ 	.short	0x010a
        /*0972*/ 	.byte	0x3f
	.zero		1


	//   ....[68]....
        /*0974*/ 	.word	0x00014e20
        /*0978*/ 	.word	0x00000003
        /*097c*/ 	.word	0x00019c80
        /*0980*/ 	.short	0x010a
        /*0982*/ 	.byte	0x3f
	.zero		1


	//   ....[69]....
        /*0984*/ 	.word	0x00014e40
        /*0988*/ 	.word	0x00000005
        /*098c*/ 	.word	0x00019c80
        /*0990*/ 	.short	0x010a
        /*0992*/ 	.byte	0x3f
	.zero		1


	//   ....[70]....
        /*0994*/ 	.word	0x00014eb0
        /*0998*/ 	.word	0x00000003
        /*099c*/ 	.word	0x00019c00
        /*09a0*/ 	.short	0x010a
        /*09a2*/ 	.byte	0x3f
	.zero		1


	//   ....[71]....
        /*09a4*/ 	.word	0x00014f00
        /*09a8*/ 	.word	0x00000005
        /*09ac*/ 	.word	0x00019c30
        /*09b0*/ 	.short	0x010a
        /*09b2*/ 	.byte	0x3f
	.zero		1


	//   ....[72]....
        /*09b4*/ 	.word	0x00014f60
        /*09b8*/ 	.word	0x00000007
        /*09bc*/ 	.word	0x00019c30
        /*09c0*/ 	.short	0x010a
        /*09c2*/ 	.byte	0x3f
	.zero		1


	//   ....[73]....
        /*09c4*/ 	.word	0x00014fc0
        /*09c8*/ 	.word	0x00000007
        /*09cc*/ 	.word	0x00019c50
        /*09d0*/ 	.short	0x010a
        /*09d2*/ 	.byte	0x3f
	.zero		1


	//   ....[74]....
        /*09d4*/ 	.word	0x00015020
        /*09d8*/ 	.word	0x0000000b
        /*09dc*/ 	.word	0x00019c30
        /*09e0*/ 	.short	0x010a
        /*09e2*/ 	.byte	0x3f
	.zero		1


	//   ....[75]....
        /*09e4*/ 	.word	0x00015080
        /*09e8*/ 	.word	0x0000000b
        /*09ec*/ 	.word	0x00019c50
        /*09f0*/ 	.short	0x010a
        /*09f2*/ 	.byte	0x3f
	.zero		1


	//   ....[76]....
        /*09f4*/ 	.word	0x000150e0
        /*09f8*/ 	.word	0x00000007
        /*09fc*/ 	.word	0x00019c30
        /*0a00*/ 	.short	0x010a
        /*0a02*/ 	.byte	0x3f
	.zero		1


	//   ....[77]....
        /*0a04*/ 	.word	0x00015140
        /*0a08*/ 	.word	0x00000007
        /*0a0c*/ 	.word	0x00019c50
        /*0a10*/ 	.short	0x010a
        /*0a12*/ 	.byte	0x3f
	.zero		1


	//   ....[78]....
        /*0a14*/ 	.word	0x000151a0
        /*0a18*/ 	.word	0x00000006
        /*0a1c*/ 	.word	0x00019c50
        /*0a20*/ 	.short	0x010a
        /*0a22*/ 	.byte	0x3f
	.zero		1


	//   ....[79]....
        /*0a24*/ 	.word	0x000152f0
        /*0a28*/ 	.word	0x00000004
        /*0a2c*/ 	.word	0x00019c80
        /*0a30*/ 	.short	0x010a
        /*0a32*/ 	.byte	0x3f
	.zero		1


	//   ....[80]....
        /*0a34*/ 	.word	0x00015340
        /*0a38*/ 	.word	0x00000004
        /*0a3c*/ 	.word	0x00019c40
        /*0a40*/ 	.short	0x010a
        /*0a42*/ 	.byte	0x3f
	.zero		1


	//   ....[81]....
        /*0a44*/ 	.word	0x00015770
        /*0a48*/ 	.word	0x00000010
        /*0a4c*/ 	.word	0x00019c20
        /*0a50*/ 	.short	0x010a
        /*0a52*/ 	.byte	0x3f
	.zero		1


	//   ....[82]....
        /*0a54*/ 	.word	0x000157c0
        /*0a58*/ 	.word	0x00000006
        /*0a5c*/ 	.word	0x00019c80
        /*0a60*/ 	.short	0x010a
        /*0a62*/ 	.byte	0x3f
	.zero		1


	//   ....[83]....
        /*0a64*/ 	.word	0x00015810
        /*0a68*/ 	.word	0x00000006
        /*0a6c*/ 	.word	0x00019c40
        /*0a70*/ 	.short	0x010a
        /*0a72*/ 	.byte	0x3f
	.zero		1


	//   ....[84]....
        /*0a74*/ 	.word	0x00015860
        /*0a78*/ 	.word	0x00000003
        /*0a7c*/ 	.word	0x00019c70
        /*0a80*/ 	.short	0x010a
        /*0a82*/ 	.byte	0x3f
	.zero		1


	//   ....[85]....
        /*0a84*/ 	.word	0x000158b0
        /*0a88*/ 	.word	0x00000003
        /*0a8c*/ 	.word	0x00019c60
        /*0a90*/ 	.short	0x010a
        /*0a92*/ 	.byte	0x3f
	.zero		1


	//   ....[86]....
        /*0a94*/ 	.word	0x00015900
        /*0a98*/ 	.word	0x00000000
        /*0a9c*/ 	.word	0x00019c70
        /*0aa0*/ 	.short	0x010a
        /*0aa2*/ 	.byte	0x3f
	.zero		1


	//   ....[87]....
        /*0aa4*/ 	.word	0x00015950
        /*0aa8*/ 	.word	0x00000000
        /*0aac*/ 	.word	0x00019c60
        /*0ab0*/ 	.short	0x010a
        /*0ab2*/ 	.byte	0x3f
	.zero		1


	//   ....[88]....
        /*0ab4*/ 	.word	0x000159a0
        /*0ab8*/ 	.word	0x00000009
        /*0abc*/ 	.word	0x00019c20
        /*0ac0*/ 	.short	0x010a
        /*0ac2*/ 	.byte	0x3f
	.zero		1


	//   ....[89]....
        /*0ac4*/ 	.word	0x00015b40
        /*0ac8*/ 	.word	0x00000007
        /*0acc*/ 	.word	0x00000000
        /*0ad0*/ 	.short	0x010a
        /*0ad2*/ 	.byte	0x3f
	.zero		1


	//   ....[90]....
        /*0ad4*/ 	.word	0x00015b90
        /*0ad8*/ 	.word	0x00000003
        /*0adc*/ 	.word	0x00000000
        /*0ae0*/ 	.short	0x010a
        /*0ae2*/ 	.byte	0x3f
	.zero		1


	//   ....[91]....
        /*0ae4*/ 	.word	0x00015be0
        /*0ae8*/ 	.word	0x00000003
        /*0aec*/ 	.word	0x00019c60
        /*0af0*/ 	.short	0x010a
        /*0af2*/ 	.byte	0x3f
	.zero		1


	//   ....[92]....
        /*0af4*/ 	.word	0x00015c30
        /*0af8*/ 	.word	0x00000005
        /*0afc*/ 	.word	0x00019c60
        /*0b00*/ 	.short	0x010a
        /*0b02*/ 	.byte	0x3f
	.zero		1


	//   ....[93]....
        /*0b04*/ 	.word	0x00015c80
        /*0b08*/ 	.word	0x00000003
        /*0b0c*/ 	.word	0x00019c80
        /*0b10*/ 	.short	0x010a
        /*0b12*/ 	.byte	0x3f
	.zero		1


	//----- nvinfo : EIATTR_NUM_MBARRIERS
	.align		4
.L_1285:
        /*0b14*/ 	.byte	0x03, 0x38
        /*0b16*/ 	.short	0x0016


	//----- nvinfo : EIATTR_EXIT_INSTR_OFFSETS
	.align		4
        /*0b18*/ 	.byte	0x04, 0x1c
        /*0b1a*/ 	.short	(.L_1287 - .L_1286)


	//   ....[0]....
.L_1286:
        /*0b1c*/ 	.word	0x00000a40


	//   ....[1]....
        /*0b20*/ 	.word	0x0000f1d0


	//   ....[2]....
        /*0b24*/ 	.word	0x00014e90


	//----- nvinfo : EIATTR_MAX_THREADS
	.align		4
.L_1287:
        /*0b28*/ 	.byte	0x04, 0x05
        /*0b2a*/ 	.short	(.L_1289 - .L_1288)
.L_1288:
        /*0b2c*/ 	.word	0x00000200
        /*0b30*/ 	.word	0x00000001
        /*0b34*/ 	.word	0x00000001


	//----- nvinfo : EIATTR_CRS_STACK_SIZE
	.align		4
.L_1289:
        /*0b38*/ 	.byte	0x04, 0x1e
        /*0b3a*/ 	.short	(.L_1291 - .L_1290)
.L_1290:
        /*0b3c*/ 	.word	0x00000000


	//----- nvinfo : EIATTR_CBANK_PARAM_SIZE
	.align		4
.L_1291:
        /*0b40*/ 	.byte	0x03, 0x19
        /*0b42*/ 	.short	0x0af0


	//----- nvinfo : EIATTR_PARAM_CBANK
	.align		4
        /*0b44*/ 	.byte	0x04, 0x0a
        /*0b46*/ 	.short	(.L_1293 - .L_1292)
	.align		4
.L_1292:
        /*0b48*/ 	.word	index@(.nv.constant0._ZN7cutlass13device_kernelIN5flash11enable_sm90INS1_16FlashAttnFwdSm90INS1_25CollectiveMainloopFwdSm90ILi2EN4cute5tupleIJNS5_1CILi1EEES8_S8_EEENS6_IJNS7_ILi192EEENS7_ILi128EEENS7_ILi96EEEEEELi96ENS_12float_e4m3_tEfNS_4arch4Sm90ELb0ELb1ELb0ELb1ELb0ELb0ELb0ELb1ELb1ELb1ELb0ELb0EEENS1_21CollectiveEpilogueFwdINS6_IJSA_SC_SB_EEES9_NS_10bfloat16_tESG_Li384ELb1ELb1ELb0ELb1EEENS1_36VarlenDynamicPersistentTileSchedulerILi192ELi128ELi384ELi128ELb0ELb1ELb1ELb1ELb0ELb1EEEEEEEEEvNT_6ParamsE)
        /*0b4c*/ 	.short	0x0210
        /*0b4e*/ 	.short	0x0af0


	//----- nvinfo : EIATTR_SW_WAR
	.align		4
.L_1293:
        /*0b50*/ 	.byte	0x04, 0x36
        /*0b52*/ 	.short	(.L_1295 - .L_1294)
.L_1294:
        /*0b54*/ 	.word	0x00000008
.L_1295:


//--------------------- .nv.info._ZN7cutlass13device_kernelIN5flash11enable_sm90INS1_16FlashAttnFwdSm90INS1_25CollectiveMainloopFwdSm90ILi2EN4cute5tupleIJNS5_1CILi1EEES8_S8_EEENS6_IJNS7_ILi192EEENS7_ILi128EEENS7_ILi96EEEEEELi96ENS_12float_e4m3_tEfNS_4arch4Sm90ELb0ELb1ELb0ELb1ELb0ELb1ELb0ELb1ELb1ELb1ELb0ELb0EEENS1_21CollectiveEpilogueFwdINS6_IJSA_SC_SB_EEES9_NS_10bfloat16_tESG_Li384ELb1ELb1ELb0ELb1EEENS1_36VarlenDynamicPersistentTileSchedulerILi192ELi128ELi384ELi128ELb0ELb1ELb1ELb1ELb0ELb1EEEEEEEEEvNT_6ParamsE --------------------------
	.section	.nv.info._ZN7cutlass13device_kernelIN5flash11enable_sm90INS1_16FlashAttnFwdSm90INS1_25CollectiveMainloopFwdSm90ILi2EN4cute5tupleIJNS5_1CILi1EEES8_S8_EEENS6_IJNS7_ILi192EEENS7_ILi128EEENS7_ILi96EEEEEELi96ENS_12float_e4m3_tEfNS_4arch4Sm90ELb0ELb1ELb0ELb1ELb0ELb1ELb0ELb1ELb1ELb1ELb0ELb0EEENS1_21CollectiveEpilogueFwdINS6_IJSA_SC_SB_EEES9_NS_10bfloat16_tESG_Li384ELb1ELb1ELb0ELb1EEENS1_36VarlenDynamicPersistentTileSchedulerILi192ELi128ELi384ELi128ELb0ELb1ELb1ELb1ELb0ELb1EEEEEEEEEvNT_6ParamsE,"",@"SHT_CUDA_INFO"
	.sectionflags	@""
	.align	4


	//----- nvinfo : EIATTR_CUDA_API_VERSION
	.align		4
        /*0000*/ 	.byte	0x04, 0x37
        /*0002*/ 	.short	(.L_1297 - .L_1296)
.L_1296:
        /*0004*/ 	.word	0x00000082


	//----- nvinfo : EIATTR_KPARAM_INFO
	.align		4
.L_1297:
        /*0008*/ 	.byte	0x04, 0x17
        /*000a*/ 	.short	(.L_1299 - .L_1298)
.L_1298:
        /*000c*/ 	.word	0x00000000
        /*0010*/ 	.short	0x0000
        /*0012*/ 	.short	0x0070
        /*0014*/ 	.byte	0x00, 0xf0, 0x01, 0x2a


	//----- nvinfo : EIATTR_SPARSE_MMA_MASK
	.align		4
.L_1299:
        /*0018*/ 	.byte	0x03, 0x50
        /*001a*/ 	.short	0x0000


	//----- nvinfo : EIATTR_MAXREG_COUNT
	.align		4
        /*001c*/ 	.byte	0x03, 0x1b
        /*001e*/ 	.short	0x0080


	//----- nvinfo : EIATTR_NUM_BARRIERS
	.align		4
        /*0020*/ 	.byte	0x02, 0x4c
        /*0022*/ 	.byte	0x10
	.zero		1


	//----- nvinfo : EIATTR_EXTERNS
	.align		4
        /*0024*/ 	.byte	0x04, 0x0f
        /*0026*/ 	.short	(.L_1301 - .L_1300)


	//   ....[0]....
	.align		4
.L_1300:
        /*0028*/ 	.word	index@(__assertfail)


	//----- nvinfo : EIATTR_ANNOTATIONS
	.align		4
.L_1301:
        /*002c*/ 	.byte	0x04, 0x55
        /*002e*/ 	.short	(.L_1303 - .L_1302)


	//   ....[0]....
.L_1302:
        /* <DEDUP_REMOVED lines=95> */


	//----- nvinfo : EIATTR_MERCURY_ISA_VERSION
	.align		4
.L_1303:
        /*0610*/ 	.byte	0x03, 0x5f
        /*0612*/ 	.short	0x0101


	//----- nvinfo : EIATTR_UNUSED_LOAD_BYTE_OFFSET
	.align		4
        /*0614*/ 	.byte	0x04, 0x44
        /*0616*/ 	.short	(.L_1305 - .L_1304)


	//   ....[0]....
.L_1304:
        /*0618*/ 	.word	0x00000aa0
        /*061c*/ 	.word	0x0000fff0


	//   ....[1]....
        /*0620*/ 	.word	0x00017b10
        /*0624*/ 	.word	0x0000fff0


	//----- nvinfo : EIATTR_INT_WARP_WIDE_INSTR_OFFSETS
	.align		4
.L_1305:
        /*0628*/ 	.byte	0x04, 0x31
        /*062a*/ 	.short	(.L_1307 - .L_1306)


	//   ....[0]....
.L_1306:
        /*062c*/ 	.word	0x00000190


	//   ....[1]....
        /*0630*/ 	.word	0x000001d0


	//   ....[2]....
        /*0634*/ 	.word	0x00000240


	//   ....[3]....
        /*0638*/ 	.word	0x0001cf60


	//   ....[4]....
        /*063c*/ 	.word	0x0001cff0


	//   ....[5]....
        /*0640*/ 	.word	0x0001faa0


	//   ....[6]....
        /*0644*/ 	.word	0x0001fb30


	//----- nvinfo : EIATTR_COOP_GROUP_MASK_REGIDS
	.align		4
.L_1307:
        /*0648*/ 	.byte	0x04, 0x29
        /*064a*/ 	.short	(.L_1309 - .L_1308)


	//   ....[0]....
.L_1308:
        /*064c*/ 	.word	0xffffffff


	//   ....[1]....
        /*0650*/ 	.word	0xffffffff


	//   ....[2]....
        /*0654*/ 	.word	0xffffffff


	//   ....[3]....
        /*0658*/ 	.word	0xffffffff


	//   ....[4]....
        /*065c*/ 	.word	0xffffffff


	//   ....[5]....
        /*0660*/ 	.word	0xffffffff


	//   ....[6]....
        /*0664*/ 	.word	0xffffffff


	//   ....[7]....
        /*0668*/ 	.word	0xffffffff


	//   ....[8]....
        /*066c*/ 	.word	0xffffffff


	//   ....[9]....
        /*0670*/ 	.word	0xffffffff


	//   ....[10]....
        /*0674*/ 	.word	0xffffffff


	//   ....[11]....
        /*0678*/ 	.word	0xffffffff


	//   ....[12]....
        /*067c*/ 	.word	0xffffffff


	//   ....[13]....
        /*0680*/ 	.word	0xffffffff


	//   ....[14]....
        /*0684*/ 	.word	0xffffffff


	//   ....[15]....
        /*0688*/ 	.word	0xffffffff


	//   ....[16]....
        /*068c*/ 	.word	0xffffffff


	//   ....[17]....
        /*0690*/ 	.word	0xffffffff


	//   ....[18]....
        /*0694*/ 	.word	0xffffffff


	//   ....[19]....
        /*0698*/ 	.word	0xffffffff


	//   ....[20]....
        /*069c*/ 	.word	0xffffffff


	//   ....[21]....
        /*06a0*/ 	.word	0xffffffff


	//   ....[22]....
        /*06a4*/ 	.word	0xffffffff


	//   ....[23]....
        /*06a8*/ 	.word	0xffffffff


	//   ....[24]....
        /*06ac*/ 	.word	0xffffffff


	//   ....[25]....
        /*06b0*/ 	.word	0xffffffff


	//   ....[26]....
        /*06b4*/ 	.word	0xffffffff


	//   ....[27]....
        /*06b8*/ 	.word	0xffffffff


	//   ....[28]....
        /*06bc*/ 	.word	0xffffffff


	//   ....[29]....
        /*06c0*/ 	.word	0xffffffff


	//   ....[30]....
        /*06c4*/ 	.word	0xffffffff


	//   ....[31]....
        /*06c8*/ 	.word	0xffffffff


	//   ....[32]....
        /*06cc*/ 	.word	0xffffffff


	//   ....[33]....
        /*06d0*/ 	.word	0xffffffff


	//   ....[34]....
        /*06d4*/ 	.word	0xffffffff


	//   ....[35]....
        /*06d8*/ 	.word	0xffffffff


	//   ....[36]....
        /*06dc*/ 	.word	0xffffffff


	//   ....[37]....
        /*06e0*/ 	.word	0xffffffff


	//   ....[38]....
        /*06e4*/ 	.word	0xffffffff


	//   ....[39]....
        /*06e8*/ 	.word	0xffffffff


	//   ....[40]....
        /*06ec*/ 	.word	0xffffffff


	//   ....[41]....
        /*06f0*/ 	.word	0xffffffff


	//   ....[42]....
        /*06f4*/ 	.word	0xffffffff


	//   ....[43]....
        /*06f8*/ 	.word	0xffffffff


	//   ....[44]....
        /*06fc*/ 	.word	0xffffffff


	//   ....[45]....
        /*0700*/ 	.word	0xffffffff


	//   ....[46]....
        /*0704*/ 	.word	0xffffffff


	//   ....[47]....
        /*0708*/ 	.word	0xffffffff


	//   ....[48]....
        /*070c*/ 	.word	0xffffffff


	//   ....[49]....
        /*0710*/ 	.word	0xffffffff


	//   ....[50]....
        /*0714*/ 	.word	0xffffffff


	//   ....[51]....
        /*0718*/ 	.word	0xffffffff


	//   ....[52]....
        /*071c*/ 	.word	0xffffffff


	//   ....[53]....
        /*0720*/ 	.word	0xffffffff


	//   ....[54]....
        /*0724*/ 	.word	0xffffffff


	//   ....[55]....
        /*0728*/ 	.word	0xffffffff


	//   ....[56]....
        /*072c*/ 	.word	0xffffffff


	//   ....[57]....
        /*0730*/ 	.word	0xffffffff


	//   ....[58]....
        /*0734*/ 	.word	0xffffffff


	//   ....[59]....
        /*0738*/ 	.word	0xffffffff


	//   ....[60]....
        /*073c*/ 	.word	0xffffffff


	//   ....[61]....
        /*0740*/ 	.word	0xffffffff


	//   ....[62]....
        /*0744*/ 	.word	0xffffffff


	//   ....[63]....
        /*0748*/ 	.word	0xffffffff


	//   ....[64]....
        /*074c*/ 	.word	0xffffffff


	//   ....[65]....
        /*0750*/ 	.word	0xffffffff


	//   ....[66]....
        /*0754*/ 	.word	0xffffffff


	//   ....[67]....
        /*0758*/ 	.word	0xffffffff


	//   ....[68]....
        /*075c*/ 	.word	0xffffffff


	//   ....[69]....
        /*0760*/ 	.word	0xffffffff


	//   ....[70]....
        /*0764*/ 	.word	0xffffffff


	//   ....[71]....
        /*0768*/ 	.word	0xffffffff


	//   ....[72]....
        /*076c*/ 	.word	0xffffffff


	//   ....[73]....
        /*0770*/ 	.word	0xffffffff


	//   ....[74]....
        /*0774*/ 	.word	0xffffffff


	//   ....[75]....
        /*0778*/ 	.word	0xffffffff


	//   ....[76]....
        /*077c*/ 	.word	0xffffffff


	//   ....[77]....
        /*0780*/ 	.word	0xffffffff


	//   ....[78]....
        /*0784*/ 	.word	0xffffffff


	//   ....[79]....
        /*0788*/ 	.word	0xffffffff


	//   ....[80]....
        /*078c*/ 	.word	0xffffffff


	//   ....[81]....
        /*0790*/ 	.word	0xffffffff


	//   ....[82]....
        /*0794*/ 	.word	0xffffffff


	//   ....[83]....
        /*0798*/ 	.word	0xffffffff


	//   ....[84]....
        /*079c*/ 	.word	0xffffffff


	//   ....[85]....
        /*07a0*/ 	.word	0xffffffff


	//   ....[86]....
        /*07a4*/ 	.word	0xffffffff


	//   ....[87]....
        /*07a8*/ 	.word	0xffffffff


	//   ....[88]....
        /*07ac*/ 	.word	0xffffffff


	//   ....[89]....
        /*07b0*/ 	.word	0xffffffff


	//   ....[90]....
        /*07b4*/ 	.word	0xffffffff


	//   ....[91]....
        /*07b8*/ 	.word	0xffffffff


	//   ....[92]....
        /*07bc*/ 	.word	0xffffffff


	//   ....[93]....
        /*07c0*/ 	.word	0xffffffff


	//   ....[94]....
        /*07c4*/ 	.word	0xffffffff


	//   ....[95]....
        /*07c8*/ 	.word	0xffffffff


	//   ....[96]....
        /*07cc*/ 	.word	0xffffffff


	//   ....[97]....
        /*07d0*/ 	.word	0xffffffff


	//   ....[98]....
        /*07d4*/ 	.word	0xffffffff


	//   ....[99]....
        /*07d8*/ 	.word	0xffffffff


	//   ....[100]....
        /*07dc*/ 	.word	0xffffffff


	//   ....[101]....
        /*07e0*/ 	.word	0xffffffff


	//   ....[102]....
        /*07e4*/ 	.word	0xffffffff


	//   ....[103]....
        /*07e8*/ 	.word	0xffffffff


	//   ....[104]....
        /*07ec*/ 	.word	0xffffffff


	//   ....[105]....
        /*07f0*/ 	.word	0xffffffff


	//   ....[106]....
        /*07f4*/ 	.word	0xffffffff


	//   ....[107]....
        /*07f8*/ 	.word	0xffffffff


	//   ....[108]....
        /*07fc*/ 	.word	0xffffffff


	//   ....[109]....
        /*0800*/ 	.word	0xffffffff


	//   ....[110]....
        /*0804*/ 	.word	0xffffffff


	//   ....[111]....
        /*0808*/ 	.word	0xffffffff


	//   ....[112]....
        /*080c*/ 	.word	0xffffffff


	//   ....[113]....
        /*0810*/ 	.word	0xffffffff


	//   ....[114]....
        /*0814*/ 	.word	0xffffffff


	//   ....[115]....
        /*0818*/ 	.word	0xffffffff


	//   ....[116]....
        /*081c*/ 	.word	0xffffffff


	//   ....[117]....
        /*0820*/ 	.word	0xffffffff


	//   ....[118]....
        /*0824*/ 	.word	0xffffffff


	//   ....[119]....
        /*0828*/ 	.word	0xffffffff


	//   ....[120]....
        /*082c*/ 	.word	0x0500000f


	//   ....[121]....
        /*0830*/ 	.word	0x0500000f


	//   ....[122]....
        /*0834*/ 	.word	0x0500000f


	//   ....[123]....
        /*0838*/ 	.word	0x0500000f


	//   ....[124]....
        /*083c*/ 	.word	0x0500000f


	//   ....[125]....
        /*0840*/ 	.word	0x0500000f


	//   ....[126]....
        /*0844*/ 	.word	0x0500000f


	//   ....[127]....
        /*0848*/ 	.word	0x0500000f


	//   ....[128]....
        /*084c*/ 	.word	0x0500000f


	//   ....[129]....
        /*0850*/ 	.word	0x0500000f


	//   ....[130]....
        /*0854*/ 	.word	0x0500000f


	//   ....[131]....
        /*0858*/ 	.word	0x0500000f


	//   ....[132]....
        /*085c*/ 	.word	0x0500000f


	//   ....[133]....
        /*0860*/ 	.word	0x0500000f


	//   ....[134]....
        /*0864*/ 	.word	0x0500000f


	//   ....[135]....
        /*0868*/ 	.word	0x0500000f


	//   ....[136]....
        /*086c*/ 	.word	0x0500000f


	//   ....[137]....
        /*0870*/ 	.word	0x0500000f


	//   ....[138]....
        /*0874*/ 	.word	0x0500000f


	//   ....[139]....
        /*0878*/ 	.word	0x0500000f


	//   ....[140]....
        /*087c*/ 	.word	0x0500000f


	//   ....[141]....
        /*0880*/ 	.word	0x0500000f


	//   ....[142]....
        /*0884*/ 	.word	0x0500000f


	//   ....[143]....
        /*0888*/ 	.word	0x0500000f


	//   ....[144]....
        /*088c*/ 	.word	0x0500000f


	//   ....[145]....
        /*0890*/ 	.word	0x0500000f


	//   ....[146]....
        /*0894*/ 	.word	0x0500000f


	//   ....[147]....
        /*0898*/ 	.word	0x0500000f


	//   ....[148]....
        /*089c*/ 	.word	0x0500000f


	//   ....[149]....
        /*08a0*/ 	.word	0x0500000f


	//   ....[150]....
        /*08a4*/ 	.word	0x0500000f


	//   ....[151]....
        /*08a8*/ 	.word	0x0500000f


	//   ....[152]....
        /*08ac*/ 	.word	0x0500000f


	//   ....[153]....
        /*08b0*/ 	.word	0x0500000f


	//----- nvinfo : EIATTR_COOP_GROUP_INSTR_OFFSETS
	.align		4
.L_1309:
        /*08b4*/ 	.byte	0x04, 0x28
        /*08b6*/ 	.short	(.L_1311 - .L_1310)


	//   ....[0]....
.L_1310:
        /*08b8*/ 	.word	0x00000070


	//   ....[1]....
        /*08bc*/ 	.word	0x000001a0


	//   ....[2]....
        /*08c0*/ 	.word	0x000001f0


	//   ....[3]....
        /*08c4*/ 	.word	0x00000420


	//   ....[4]....
        /*08c8*/ 	.word	0x00000580


	//   ....[5]....
        /*08cc*/ 	.word	0x000006a0


	//   ....[6]....
        /*08d0*/ 	.word	0x00000800


	//   ....[7]....
        /*08d4*/ 	.word	0x000074f0


	//   ....[8]....
        /*08d8*/ 	.word	0x00007be0


	//   ....[9]....
        /*08dc*/ 	.word	0x00007bf0


	//   ....[10]....
        /*08e0*/ 	.word	0x00007c00


	//   ....[11]....
        /*08e4*/ 	.word	0x00007c10


	//   ....[12]....
        /*08e8*/ 	.word	0x000098e0


	//   ....[13]....
        /*08ec*/ 	.word	0x000098f0


	//   ....[14]....
        /*08f0*/ 	.word	0x00009900


	//   ....[15]....
        /*08f4*/ 	.word	0x00009910


	//   ....[16]....
        /*08f8*/ 	.word	0x0000c1b0


	//   ....[17]....
        /*08fc*/ 	.word	0x0000c460


	//   ....[18]....
        /*0900*/ 	.word	0x0000d6f0


	//   ....[19]....
        /*0904*/ 	.word	0x0000d7f0


	//   ....[20]....
        /*0908*/ 	.word	0x0000dea0


	//   ....[21]....
        /*090c*/ 	.word	0x0000dfe0


	//   ....[22]....
        /*0910*/ 	.word	0x0000f6c0


	//   ....[23]....
        /*0914*/ 	.word	0x0000f8d0


	//   ....[24]....
        /*0918*/ 	.word	0x00010880


	//   ....[25]....
        /*091c*/ 	.word	0x00010980


	//   ....[26]....
        /*0920*/ 	.word	0x00010d60


	//   ....[27]....
        /*0924*/ 	.word	0x00010eb0


	//   ....[28]....
        /*0928*/ 	.word	0x00012c00


	//   ....[29]....
        /*092c*/ 	.word	0x00012c30


	//   ....[30]....
        /*0930*/ 	.word	0x00012c90


	//   ....[31]....
        /*0934*/ 	.word	0x00012cf0


	//   ....[32]....
        /*0938*/ 	.word	0x00014850


	//   ....[33]....
        /*093c*/ 	.word	0x00014a10


	//   ....[34]....
        /*0940*/ 	.word	0x000156b0


	//   ....[35]....
        /*0944*/ 	.word	0x00015830


	//   ....[36]....
        /*0948*/ 	.word	0x00015ff0


	//   ....[37]....
        /*094c*/ 	.word	0x00016050


	//   ....[38]....
        /*0950*/ 	.word	0x00017460


	//   ....[39]....
        /*0954*/ 	.word	0x00017470


	//   ....[40]....
        /*0958*/ 	.word	0x00017500


	//   ....[41]....
        /*095c*/ 	.word	0x00017510


	//   ....[42]....
        /*0960*/ 	.word	0x000180f0


	//   ....[43]....
        /*0964*/ 	.word	0x00018120


	//   ....[44]....
        /*0968*/ 	.word	0x00018140


	//   ....[45]....
        /*096c*/ 	.word	0x00018150


	//   ....[46]....
        /*0970*/ 	.word	0x00018160


	//   ....[47]....
        /*0974*/ 	.word	0x00018170


	//   ....[48]....
        /*0978*/ 	.word	0x00018180


	//   ....[49]....
        /*097c*/ 	.word	0x00018190


	//   ....[50]....
        /*0980*/ 	.word	0x000181a0


	//   ....[51]....
        /*0984*/ 	.word	0x000181b0


	//   ....[52]....
        /*0988*/ 	.word	0x000181c0


	//   ....[53]....
        /*098c*/ 	.word	0x000181d0


	//   ....[54]....
        /*0990*/ 	.word	0x000181f0


	//   ....[55]....
        /*0994*/ 	.word	0x00018210


	//   ....[56]....
        /*0998*/ 	.word	0x00018220


	//   ....[57]....
        /*099c*/ 	.word	0x00018230


	//   ....[58]....
        /*09a0*/ 	.word	0x00018240


	//   ....[59]....
        /*09a4*/ 	.word	0x00018250


	//   ....[60]....
        /*09a8*/ 	.word	0x00018260


	//   ....[61]....
        /*09ac*/ 	.word	0x00018270


	//   ....[62]....
        /*09b0*/ 	.word	0x00018280


	//   ....[63]....
        /*09b4*/ 	.word	0x00018290


	//   ....[64]....
        /*09b8*/ 	.word	0x000182a0


	//   ....[65]....
        /*09bc*/ 	.word	0x000182b0


	//   ....[66]....
        /*09c0*/ 	.word	0x00018a30


	//   ....[67]....
        /*09c4*/ 	.word	0x00018a70


	//   ....[68]....
        /*09c8*/ 	.word	0x00018a80


	//   ....[69]....
        /*09cc*/ 	.word	0x00018a90


	//   ....[70]....
        /*09d0*/ 	.word	0x00019030


	//   ....[71]....
        /*09d4*/ 	.word	0x00019060


	//   ....[72]....
        /*09d8*/ 	.word	0x00019160


	//   ....[73]....
        /*09dc*/ 	.word	0x00019180


	//   ....[74]....
        /*09e0*/ 	.word	0x00019a90


	//   ....[75]....
        /*09e4*/ 	.word	0x00019aa0


	//   ....[76]....
        /*09e8*/ 	.word	0x00019ba0


	//   ....[77]....
        /*09ec*/ 	.word	0x00019bc0


	//   ....[78]....
        /*09f0*/ 	.word	0x00019d50


	//   ....[79]....
        /*09f4*/ 	.word	0x00019f10


	//   ....[80]....
        /*09f8*/ 	.word	0x00019f40


	//   ....[81]....
        /*09fc*/ 	.word	0x00019f70


	//   ....[82]....
        /*0a00*/ 	.word	0x00019fa0


	//   ....[83]....
        /*0a04*/ 	.word	0x00019fd0


	//   ....[84]....
        /*0a08*/ 	.word	0x0001a000


	//   ....[85]....
        /*0a0c*/ 	.word	0x0001a170


	//   ....[86]....
        /*0a10*/ 	.word	0x0001a1a0


	//   ....[87]....
        /*0a14*/ 	.word	0x0001a1d0


	//   ....[88]....
        /*0a18*/ 	.word	0x0001a200


	//   ....[89]....
        /*0a1c*/ 	.word	0x0001a230


	//   ....[90]....
        /*0a20*/ 	.word	0x0001a260


	//   ....[91]....
        /*0a24*/ 	.word	0x0001a300


	//   ....[92]....
        /*0a28*/ 	.word	0x0001a360


	//   ....[93]....
        /*0a2c*/ 	.word	0x0001a400


	//   ....[94]....
        /*0a30*/ 	.word	0x0001b680


	//   ....[95]....
        /*0a34*/ 	.word	0x0001d6b0


	//   ....[96]....
        /*0a38*/ 	.word	0x0001e570


	//   ....[97]....
        /*0a3c*/ 	.word	0x0001e580


	//   ....[98]....
        /*0a40*/ 	.word	0x0001e590


	//   ....[99]....
        /*0a44*/ 	.word	0x0001e5a0


	//   ....[100]....
        /*0a48*/ 	.word	0x0001e6a0


	//   ....[101]....
        /*0a4c*/ 	.word	0x0001e6b0


	//   ....[102]....
        /*0a50*/ 	.word	0x000202e0


	//   ....[103]....
        /*0a54*/ 	.word	0x00020310


	//   ....[104]....
        /*0a58*/ 	.word	0x00020350


	//   ....[105]....
        /*0a5c*/ 	.word	0x00020380


	//   ....[106]....
        /*0a60*/ 	.word	0x000203b0


	//   ....[107]....
        /*0a64*/ 	.word	0x000203e0


	//   ....[108]....
        /*0a68*/ 	.word	0x00020410


	//   ....[109]....
        /*0a6c*/ 	.word	0x00020440


	//   ....[110]....
        /*0a70*/ 	.word	0x000205c0


	//   ....[111]....
        /*0a74*/ 	.word	0x000205f0


	//   ....[112]....
        /*0a78*/ 	.word	0x00020620


	//   ....[113]....
        /*0a7c*/ 	.word	0x00020650


	//   ....[114]....
        /*0a80*/ 	.word	0x00020680


	//   ....[115]....
        /*0a84*/ 	.word	0x000206b0


	//   ....[116]....
        /*0a88*/ 	.word	0x00020770


	//   ....[117]....
        /*0a8c*/ 	.word	0x00020790


	//   ....[118]....
        /*0a90*/ 	.word	0x00020800


	//   ....[119]....
        /*0a94*/ 	.word	0x00020ea0


	//   ....[120]....
        /*0a98*/ 	.word	0x00021310


	//   ....[121]....
        /*0a9c*/ 	.word	0x000213a0


	//   ....[122]....
        /*0aa0*/ 	.word	0x000213f0


	//   ....[123]....
        /*0aa4*/ 	.word	0x00021440


	//   ....[124]....
        /*0aa8*/ 	.word	0x00021510


	//   ....[125]....
        /*0aac*/ 	.word	0x000215a0


	//   ....[126]....
        /*0ab0*/ 	.word	0x000215f0


	//   ....[127]....
        /*0ab4*/ 	.word	0x00021640


	//   ....[128]....
        /*0ab8*/ 	.word	0x000219e0


	//   ....[129]....
        /*0abc*/ 	.word	0x00021cc0


	//   ....[130]....
        /*0ac0*/ 	.word	0x00021ec0


	//   ....[131]....
        /*0ac4*/ 	.word	0x00021f10


	//   ....[132]....
        /*0ac8*/ 	.word	0x00021f70


	//   ....[133]....
        /*0acc*/ 	.word	0x00022040


	//   ....[134]....
        /*0ad0*/ 	.word	0x000220c0


	//   ....[135]....
        /*0ad4*/ 	.word	0x00022190


	//   ....[136]....
        /*0ad8*/ 	.word	0x00022460


	//   ....[137]....
        /*0adc*/ 	.word	0x00022500


	//   ....[138]....
        /*0ae0*/ 	.word	0x00022620


	//   ....[139]....
        /*0ae4*/ 	.word	0x00022690


	//   ....[140]....
        /*0ae8*/ 	.word	0x00022700


	//   ....[141]....
        /*0aec*/ 	.word	0x00022770


	//   ....[142]....
        /*0af0*/ 	.word	0x000227e0


	//   ....[143]....
        /*0af4*/ 	.word	0x00022860


	//   ....[144]....
        /*0af8*/ 	.word	0x000228f0


	//   ....[145]....
        /*0afc*/ 	.word	0x00022990


	//   ....[146]....
        /*0b00*/ 	.word	0x00022a00


	//   ....[147]....
        /*0b04*/ 	.word	0x00022a70


	//   ....[148]....
        /*0b08*/ 	.word	0x00022ae0


	//   ....[149]....
        /*0b0c*/ 	.word	0x00022b60


	//   ....[150]....
        /*0b10*/ 	.word	0x00022bd0


	//   ....[151]....
        /*0b14*/ 	.word	0x00022c70


	//   ....[152]....
        /*0b18*/ 	.word	0x00022d00


	//   ....[153]....
        /*0b1c*/ 	.word	0x00022e30


	//----- nvinfo : EIATTR_REG_RECONFIG
	.align		4
.L_1311:
        /*0b20*/ 	.byte	0x01, 0x54
	.zero		2


	//----- nvinfo : EIATTR_SYSCALL_OFFSETS
	.align		4
        /*0b24*/ 	.byte	0x04, 0x46
        /*0b26*/ 	.short	(.L_1313 - .L_1312)


	//   ....[0]....
.L_1312:
        /*0b28*/ 	.word	0x00001d50


	//   ....[1]....
        /*0b2c*/ 	.word	0x00001ea0


	//   ....[2]....
        /*0b30*/ 	.word	0x00007660


	//   ....[3]....
        /*0b34*/ 	.word	0x00007980


	//   ....[4]....
        /*0b38*/ 	.word	0x0001d150


	//   ....[5]....
        /*0b3c*/ 	.word	0x0001d2c0


	//   ....[6]....
        /*0b40*/ 	.word	0x0001d410


	//   ....[7]....
        /*0b44*/ 	.word	0x0001d550


	//   ....[8]....
        /*0b48*/ 	.word	0x0001e010


	//----- nvinfo : EIATTR_MBARRIER_INSTR_OFFSETS
	.align		4
.L_1313:
        /*0b4c*/ 	.byte	0x04, 0x39
        /*0b4e*/ 	.short	(.L_1315 - .L_1314)


	//   ....[0]....
.L_1314:
        /*0b50*/ 	.word	0x000002d0
        /*0b54*/ 	.word	0x000000ff
        /*0b58*/ 	.word	0x00019c00
        /*0b5c*/ 	.short	0x0100
        /*0b5e*/ 	.byte	0x08
	.zero		1


	//   ....[1]....
        /*0b60*/ 	.word	0x000002e0
        /*0b64*/ 	.word	0x000000ff
        /*0b68*/ 	.word	0x00019c20
        /*0b6c*/ 	.short	0x0100
        /*0b6e*/ 	.byte	0x08
	.zero		1


	//   ....[2]....
        /*0b70*/ 	.word	0x000003d0
        /*0b74*/ 	.word	0x000000ff
        /*0b78*/ 	.word	0x00019c30
        /*0b7c*/ 	.short	0x0100
        /*0b7e*/ 	.byte	0x08
	.zero		1


	//   ....[3]....
        /*0b80*/ 	.word	0x000003e0
        /*0b84*/ 	.word	0x000000ff
        /*0b88*/ 	.word	0x00019c40
        /*0b8c*/ 	.short	0x0100
        /*0b8e*/ 	.byte	0x08
	.zero		1


	//   ....[4]....
        /*0b90*/ 	.word	0x000003f0
        /*0b94*/ 	.word	0x000000ff
        /*0b98*/ 	.word	0x00019c38
        /*0b9c*/ 	.short	0x0100
        /*0b9e*/ 	.byte	0x08
	.zero		1


	//   ....[5]....
        /*0ba0*/ 	.word	0x00000400
        /*0ba4*/ 	.word	0x000000ff
        /*0ba8*/ 	.word	0x00019c48
        /*0bac*/ 	.short	0x0100
        /*0bae*/ 	.byte	0x08
	.zero		1


	//   ....[6]....
        /*0bb0*/ 	.word	0x00000530
        /*0bb4*/ 	.word	0x000000ff
        /*0bb8*/ 	.word	0x00019c50
        /*0bbc*/ 	.short	0x0100
        /*0bbe*/ 	.byte	0x08
	.zero		1


	//   ....[7]....
        /*0bc0*/ 	.word	0x00000540
        /*0bc4*/ 	.word	0x000000ff
        /*0bc8*/ 	.word	0x00019c60
        /*0bcc*/ 	.short	0x0100
        /*0bce*/ 	.byte	0x08
	.zero		1


	//   ....[8]....
        /*0bd0*/ 	.word	0x00000550
        /*0bd4*/ 	.word	0x000000ff
        /*0bd8*/ 	.word	0x00019c58
        /*0bdc*/ 	.short	0x0100
        /*0bde*/ 	.byte	0x08
	.zero		1


	//   ....[9]....
        /*0be0*/ 	.word	0x00000560
        /*0be4*/ 	.word	0x000000ff
        /*0be8*/ 	.word	0x00019c68
        /*0bec*/ 	.short	0x0100
        /*0bee*/ 	.byte	0x08
	.zero		1


	//   ....[10]....
        /*0bf0*/ 	.word	0x00000650
        /*0bf4*/ 	.word	0x000000ff
        /*0bf8*/ 	.word	0x00019c70
        /*0bfc*/ 	.short	0x0100
        /*0bfe*/ 	.byte	0x06
	.zero		1


	//   ....[11]....
        /*0c00*/ 	.word	0x00000660
        /*0c04*/ 	.word	0x000000ff
        /*0c08*/ 	.word	0x00019c80
        /*0c0c*/ 	.short	0x0100
        /*0c0e*/ 	.byte	0x06
	.zero		1


	//   ....[12]....
        /*0c10*/ 	.word	0x00000670
        /*0c14*/ 	.word	0x000000ff
        /*0c18*/ 	.word	0x00019c78
        /*0c1c*/ 	.short	0x0100
        /*0c1e*/ 	.byte	0x06
	.zero		1


	//   ....[13]....
        /*0c20*/ 	.word	0x00000680
        /*0c24*/ 	.word	0x000000ff
        /*0c28*/ 	.word	0x00019c88
        /*0c2c*/ 	.short	0x0100
        /*0c2e*/ 	.byte	0x06
	.zero		1


	//   ....[14]....
        /*0c30*/ 	.word	0x000007b0
        /*0c34*/ 	.word	0x000000ff
        /*0c38*/ 	.word	0x00019c90
        /*0c3c*/ 	.short	0x0100
        /*0c3e*/ 	.byte	0x08
	.zero		1


	//   ....[15]....
        /*0c40*/ 	.word	0x000007c0
        /*0c44*/ 	.word	0x000000ff
        /*0c48*/ 	.word	0x00019ca0
        /*0c4c*/ 	.short	0x0100
        /*0c4e*/ 	.byte	0x08
	.zero		1


	//   ....[16]....
        /*0c50*/ 	.word	0x000007d0
        /*0c54*/ 	.word	0x000000ff
        /*0c58*/ 	.word	0x00019c98
        /*0c5c*/ 	.short	0x0100
        /*0c5e*/ 	.byte	0x08
	.zero		1


	//   ....[17]....
        /*0c60*/ 	.word	0x000007e0
        /*0c64*/ 	.word	0x000000ff
        /*0c68*/ 	.word	0x00019ca8
        /*0c6c*/ 	.short	0x0100
        /*0c6e*/ 	.byte	0x08
	.zero		1


	//   ....[18]....
        /*0c70*/ 	.word	0x00000910
        /*0c74*/ 	.word	0x000000ff
        /*0c78*/ 	.word	0x00019cb0
        /*0c7c*/ 	.short	0x0100
        /*0c7e*/ 	.byte	0x08
	.zero		1


	//   ....[19]....
        /*0c80*/ 	.word	0x00000920
        /*0c84*/ 	.word	0x000000ff
        /*0c88*/ 	.word	0x00019cc0
        /*0c8c*/ 	.short	0x0100
        /*0c8e*/ 	.byte	0x08
	.zero		1


	//   ....[20]....
        /*0c90*/ 	.word	0x00000930
        /*0c94*/ 	.word	0x000000ff
        /*0c98*/ 	.word	0x00019cb8
        /*0c9c*/ 	.short	0x0100
        /*0c9e*/ 	.byte	0x08
	.zero		1


	//   ....[21]....
        /*0ca0*/ 	.word	0x00000940
        /*0ca4*/ 	.word	0x000000ff
        /*0ca8*/ 	.word	0x00019cc8
        /*0cac*/ 	.short	0x0100
        /*0cae*/ 	.byte	0x08
	.zero		1


	//   ....[22]....
        /*0cb0*/ 	.word	0x00002c30
        /*0cb4*/ 	.word	0x00000053
        /*0cb8*/ 	.word	0x00019c90
        /*0cbc*/ 	.short	0x010a
        /*0cbe*/ 	.byte	0x3f
	.zero		1


	//   ....[23]....
        /*0cc0*/ 	.word	0x00004510
        /*0cc4*/ 	.word	0x00000053
        /*0cc8*/ 	.word	0x00019c90
        /*0ccc*/ 	.short	0x010a
        /*0cce*/ 	.byte	0x3f
	.zero		1


	//   ....[24]....
        /*0cd0*/ 	.word	0x00006680
        /*0cd4*/ 	.word	0x00000053
        /*0cd8*/ 	.word	0x00019c90
        /*0cdc*/ 	.short	0x010a
        /*0cde*/ 	.byte	0x3f
	.zero		1


	//   ....[25]....
        /*0ce0*/ 	.word	0x00006830
        /*0ce4*/ 	.word	0x00000008
        /*0ce8*/ 	.word	0x00000000
        /*0cec*/ 	.short	0x0101
        /*0cee*/ 	.byte	0x3f
	.zero		1


	//   ....[26]....
        /*0cf0*/ 	.word	0x00006870
        /*0cf4*/ 	.word	0x00000053
        /*0cf8*/ 	.word	0x00019cb0
        /*0cfc*/ 	.short	0x010a
        /*0cfe*/ 	.byte	0x3f
	.zero		1


	//   ....[27]....
        /*0d00*/ 	.word	0x00006af0
        /*0d04*/ 	.word	0x00000053
        /*0d08*/ 	.word	0x00000000
        /*0d0c*/ 	.short	0x0101
        /*0d0e*/ 	.byte	0x3f
	.zero		1


	//   ....[28]....
        /*0d10*/ 	.word	0x00007700
        /*0d14*/ 	.word	0x00000010
        /*0d18*/ 	.word	0x00019c00
        /*0d1c*/ 	.short	0x010a
        /*0d1e*/ 	.byte	0x3f
	.zero		1


	//   ....[29]....
        /*0d20*/ 	.word	0x00007750
        /*0d24*/ 	.word	0x00000010
        /*0d28*/ 	.word	0x00019c00
        /*0d2c*/ 	.short	0x010a
        /*0d2e*/ 	.byte	0x3f
	.zero		1


	//   ....[30]....
        /*0d30*/ 	.word	0x00007f50
        /*0d34*/ 	.word	0x00000010
        /*0d38*/ 	.word	0x00019c00
        /*0d3c*/ 	.short	0x010a
        /*0d3e*/ 	.byte	0x3f
	.zero		1


	//   ....[31]....
        /*0d40*/ 	.word	0x00009c10
        /*0d44*/ 	.word	0x00000010
        /*0d48*/ 	.word	0x00019c00
        /*0d4c*/ 	.short	0x010a
        /*0d4e*/ 	.byte	0x3f
	.zero		1


	//   ....[32]....
        /*0d50*/ 	.word	0x0000bdc0
        /*0d54*/ 	.word	0x0000000f
        /*0d58*/ 	.word	0x00019c30
        /*0d5c*/ 	.short	0x010a
        /*0d5e*/ 	.byte	0x3f
	.zero		1


	//   ....[33]....
        /*0d60*/ 	.word	0x0000be30
        /*0d64*/ 	.word	0x0000000f
        /*0d68*/ 	.word	0x00019c30
        /*0d6c*/ 	.short	0x010a
        /*0d6e*/ 	.byte	0x3f
	.zero		1


	//   ....[34]....
        /*0d70*/ 	.word	0x0000c280
        /*0d74*/ 	.word	0x00000000
        /*0d78*/ 	.word	0x00000000
        /*0d7c*/ 	.short	0x0101
        /*0d7e*/ 	.byte	0x3f
	.zero		1


	//   ....[35]....
        /*0d80*/ 	.word	0x0000f090
        /*0d84*/ 	.word	0x00000007
        /*0d88*/ 	.word	0x00019c30
        /*0d8c*/ 	.short	0x010a
        /*0d8e*/ 	.byte	0x3f
	.zero		1


	//   ....[36]....
        /*0d90*/ 	.word	0x0000f110
        /*0d94*/ 	.word	0x00000007
        /*0d98*/ 	.word	0x00019c30
        /*0d9c*/ 	.short	0x010a
        /*0d9e*/ 	.byte	0x3f
	.zero		1


	//   ....[37]....
        /*0da0*/ 	.word	0x0000f330
        /*0da4*/ 	.word	0x00000013
        /*0da8*/ 	.word	0x00019c50
        /*0dac*/ 	.short	0x010a
        /*0dae*/ 	.byte	0x3f
	.zero		1


	//   ....[38]....
        /*0db0*/ 	.word	0x0000f380
        /*0db4*/ 	.word	0x00000013
        /*0db8*/ 	.word	0x00019c50
        /*0dbc*/ 	.short	0x010a
        /*0dbe*/ 	.byte	0x3f
	.zero		1


	//   ....[39]....
        /*0dc0*/ 	.word	0x0000f6d0
        /*0dc4*/ 	.word	0x00000007
        /*0dc8*/ 	.word	0x00000000
        /*0dcc*/ 	.short	0x0101
        /*0dce*/ 	.byte	0x3f
	.zero		1


	//   ....[40]....
        /*0dd0*/ 	.word	0x00011ef0
        /*0dd4*/ 	.word	0x00000013
        /*0dd8*/ 	.word	0x00000000
        /*0ddc*/ 	.short	0x0101
        /*0dde*/ 	.byte	0x3f
	.zero		1


	//   ....[41]....
        /*0de0*/ 	.word	0x00012380
        /*0de4*/ 	.word	0x0000000f
        /*0de8*/ 	.word	0x00019c30
        /*0dec*/ 	.short	0x010a
        /*0dee*/ 	.byte	0x3f
	.zero		1


	//   ....[42]....
        /*0df0*/ 	.word	0x00012400
        /*0df4*/ 	.word	0x0000000f
        /*0df8*/ 	.word	0x00019c30
        /*0dfc*/ 	.short	0x010a
        /*0dfe*/ 	.byte	0x3f
	.zero		1


	//   ....[43]....
        /*0e00*/ 	.word	0x00012620
        /*0e04*/ 	.word	0x0000009a
        /*0e08*/ 	.word	0x00019c50
        /*0e0c*/ 	.short	0x010a
        /*0e0e*/ 	.byte	0x3f
	.zero		1


	//   ....[44]....
        /*0e10*/ 	.word	0x00012670
        /*0e14*/ 	.word	0x0000009a
        /*0e18*/ 	.word	0x00019c50
        /*0e1c*/ 	.short	0x010a
        /*0e1e*/ 	.byte	0x3f
	.zero		1


	//   ....[45]....
        /*0e20*/ 	.word	0x000134c0
        /*0e24*/ 	.word	0x0000000f
        /*0e28*/ 	.word	0x00000000
        /*0e2c*/ 	.short	0x0101
        /*0e2e*/ 	.byte	0x3f
	.zero		1


	//   ....[46]....
        /*0e30*/ 	.word	0x00013a60
        /*0e34*/ 	.word	0x0000009a
        /*0e38*/ 	.word	0x00000000
        /*0e3c*/ 	.short	0x0101
        /*0e3e*/ 	.byte	0x3f
	.zero		1


	//   ....[47]....
        /*0e40*/ 	.word	0x000141d0
        /*0e44*/ 	.word	0x00000000
        /*0e48*/ 	.word	0x00019c30
        /*0e4c*/ 	.short	0x010a
        /*0e4e*/ 	.byte	0x3f
	.zero		1


	//   ....[48]....
        /*0e50*/ 	.word	0x00014250
        /*0e54*/ 	.word	0x00000000
        /*0e58*/ 	.word	0x00019c30
        /*0e5c*/ 	.short	0x010a
        /*0e5e*/ 	.byte	0x3f
	.zero		1


	//   ....[49]....
        /*0e60*/ 	.word	0x00014470
        /*0e64*/ 	.word	0x00000015
        /*0e68*/ 	.word	0x00019c50
        /*0e6c*/ 	.short	0x010a
        /*0e6e*/ 	.byte	0x3f
	.zero		1


	//   ....[50]....
        /*0e70*/ 	.word	0x000144c0
        /*0e74*/ 	.word	0x00000015
        /*0e78*/ 	.word	0x00019c50
        /*0e7c*/ 	.short	0x010a
        /*0e7e*/ 	.byte	0x3f
	.zero		1


	//   ....[51]....
        /*0e80*/ 	.word	0x00014860
        /*0e84*/ 	.word	0x0000000c
        /*0e88*/ 	.word	0x00000000
        /*0e8c*/ 	.short	0x0101
        /*0e8e*/ 	.byte	0x3f
	.zero		1


	//   ....[52]....
        /*0e90*/ 	.word	0x00016a60
        /*0e94*/ 	.word	0x00000015
        /*0e98*/ 	.word	0x00000000
        /*0e9c*/ 	.short	0x0101
        /*0e9e*/ 	.byte	0x3f
	.zero		1


	//   ....[53]....
        /*0ea0*/ 	.word	0x000170e0
        /*0ea4*/ 	.word	0x00000004
        /*0ea8*/ 	.word	0x00019c50
        /*0eac*/ 	.short	0x010a
        /*0eae*/ 	.byte	0x3f
	.zero		1


	//   ....[54]....
        /*0eb0*/ 	.word	0x00017130
        /*0eb4*/ 	.word	0x00000004
        /*0eb8*/ 	.word	0x00019c50
        /*0ebc*/ 	.short	0x010a
        /*0ebe*/ 	.byte	0x3f
	.zero		1


	//   ....[55]....
        /*0ec0*/ 	.word	0x00017a40
        /*0ec4*/ 	.word	0x00000002
        /*0ec8*/ 	.word	0x00000000
        /*0ecc*/ 	.short	0x0101
        /*0ece*/ 	.byte	0x3f
	.zero		1


	//   ....[56]....
        /*0ed0*/ 	.word	0x00019050
        /*0ed4*/ 	.word	0x00000000
        /*0ed8*/ 	.word	0x00000000
        /*0edc*/ 	.short	0x0101
        /*0ede*/ 	.byte	0x3f
	.zero		1


	//   ....[57]....
        /*0ee0*/ 	.word	0x0001b760
        /*0ee4*/ 	.word	0x00000017
        /*0ee8*/ 	.word	0x00019c20
        /*0eec*/ 	.short	0x010a
        /*0eee*/ 	.byte	0x3f
	.zero		1


	//   ....[58]....
        /*0ef0*/ 	.word	0x0001b820
        /*0ef4*/ 	.word	0x00000009
        /*0ef8*/ 	.word	0x00019ca0
        /*0efc*/ 	.short	0x010a
        /*0efe*/ 	.byte	0x3f
	.zero		1


	//   ....[59]....
        /*0f00*/ 	.word	0x0001bc50
        /*0f04*/ 	.word	0x00000009
        /*0f08*/ 	.word	0x00019cc0
        /*0f0c*/ 	.short	0x010a
        /*0f0e*/ 	.byte	0x3f
	.zero		1


	//   ....[60]....
        /*0f10*/ 	.word	0x0001c1b0
        /*0f14*/ 	.word	0x00000008
        /*0f18*/ 	.word	0x00019ca0
        /*0f1c*/ 	.short	0x010a
        /*0f1e*/ 	.byte	0x3f
	.zero		1


	//   ....[61]....
        /*0f20*/ 	.word	0x0001c5d0
        /*0f24*/ 	.word	0x00000008
        /*0f28*/ 	.word	0x00019cc0
        /*0f2c*/ 	.short	0x010a
        /*0f2e*/ 	.byte	0x3f
	.zero		1


	//   ....[62]....
        /*0f30*/ 	.word	0x0001d8e0
        /*0f34*/ 	.word	0x00000004
        /*0f38*/ 	.word	0x00019c80
        /*0f3c*/ 	.short	0x010a
        /*0f3e*/ 	.byte	0x3f
	.zero		1


	//   ....[63]....
        /*0f40*/ 	.word	0x0001db40
        /*0f44*/ 	.word	0x00000004
        /*0f48*/ 	.word	0x00019c40
        /*0f4c*/ 	.short	0x010a
        /*0f4e*/ 	.byte	0x3f
	.zero		1


	//   ....[64]....
        /*0f50*/ 	.word	0x0001e790
        /*0f54*/ 	.word	0x00000017
        /*0f58*/ 	.word	0x00019c00
        /*0f5c*/ 	.short	0x0107
        /*0f5e*/ 	.byte	0x3f
	.zero		1


	//   ....[65]....
        /*0f60*/ 	.word	0x0001e890
        /*0f64*/ 	.word	0x00000017
        /*0f68*/ 	.word	0x00019c00
        /*0f6c*/ 	.short	0x0101
        /*0f6e*/ 	.byte	0x3f
	.zero		1


	//   ....[66]....
        /*0f70*/ 	.word	0x0001e8b0
        /*0f74*/ 	.word	0x00000017
        /*0f78*/ 	.word	0x00019c20
        /*0f7c*/ 	.short	0x010a
        /*0f7e*/ 	.byte	0x3f
	.zero		1


	//   ....[67]....
        /*0f80*/ 	.word	0x0001eba0
        /*0f84*/ 	.word	0x00000006
        /*0f88*/ 	.word	0x00019c80
        /*0f8c*/ 	.short	0x010a
        /*0f8e*/ 	.byte	0x3f
	.zero		1


	//   ....[68]....
        /*0f90*/ 	.word	0x0001eff0
        /*0f94*/ 	.word	0x00000006
        /*0f98*/ 	.word	0x00019c40
        /*0f9c*/ 	.short	0x010a
        /*0f9e*/ 	.byte	0x3f
	.zero		1


	//   ....[69]....
        /*0fa0*/ 	.word	0x0001f4a0
        /*0fa4*/ 	.word	0x00000003
        /*0fa8*/ 	.word	0x00019c70
        /*0fac*/ 	.short	0x010a
        /*0fae*/ 	.byte	0x3f
	.zero		1


	//   ....[70]....
        /*0fb0*/ 	.word	0x0001f510
        /*0fb4*/ 	.word	0x00000003
        /*0fb8*/ 	.word	0x00019c60
        /*0fbc*/ 	.short	0x010a
        /*0fbe*/ 	.byte	0x3f
	.zero		1


	//   ....[71]....
        /*0fc0*/ 	.word	0x0001f970
        /*0fc4*/ 	.word	0x00000003
        /*0fc8*/ 	.word	0x00019c50
        /*0fcc*/ 	.short	0x0101
        /*0fce*/ 	.byte	0x3f
	.zero		1


	//   ....[72]....
        /*0fd0*/ 	.word	0x0001f9f0
        /*0fd4*/ 	.word	0x00000003
        /*0fd8*/ 	.word	0x00000000
        /*0fdc*/ 	.short	0x0101
        /*0fde*/ 	.byte	0x3f
	.zero		1


	//   ....[73]....
        /*0fe0*/ 	.word	0x0001fbf0
        /*0fe4*/ 	.word	0x00000000
        /*0fe8*/ 	.word	0x00019c70
        /*0fec*/ 	.short	0x010a
        /*0fee*/ 	.byte	0x3f
	.zero		1


	//   ....[74]....
        /*0ff0*/ 	.word	0x0001fc60
        /*0ff4*/ 	.word	0x00000000
        /*0ff8*/ 	.word	0x00019c60
        /*0ffc*/ 	.short	0x010a
        /*0ffe*/ 	.byte	0x3f
	.zero		1


	//   ....[75]....
        /*1000*/ 	.word	0x000200c0
        /*1004*/ 	.word	0x00000000
        /*1008*/ 	.word	0x00019c50
        /*100c*/ 	.short	0x0101
        /*100e*/ 	.byte	0x3f
	.zero		1


	//   ....[76]....
        /*1010*/ 	.word	0x00020110
        /*1014*/ 	.word	0x00000002
        /*1018*/ 	.word	0x00000000
        /*101c*/ 	.short	0x0101
        /*101e*/ 	.byte	0x3f
	.zero		1


	//   ....[77]....
        /*1020*/ 	.word	0x00020e20
        /*1024*/ 	.word	0x00000009
        /*1028*/ 	.word	0x00019c20
        /*102c*/ 	.short	0x010a
        /*102e*/ 	.byte	0x3f
	.zero		1


	//   ....[78]....
        /*1030*/ 	.word	0x00020fb0
        /*1034*/ 	.word	0x00000007
        /*1038*/ 	.word	0x00000000
        /*103c*/ 	.short	0x010a
        /*103e*/ 	.byte	0x3f
	.zero		1


	//   ....[79]....
        /*1040*/ 	.word	0x00021020
        /*1044*/ 	.word	0x00000003
        /*1048*/ 	.word	0x00000000
        /*104c*/ 	.short	0x010a
        /*104e*/ 	.byte	0x3f
	.zero		1


	//   ....[80]....
        /*1050*/ 	.word	0x00021070
        /*1054*/ 	.word	0x00000003
        /*1058*/ 	.word	0x00019c60
        /*105c*/ 	.short	0x010a
        /*105e*/ 	.byte	0x3f
	.zero		1


	//   ....[81]....
        /*1060*/ 	.word	0x000210c0
        /*1064*/ 	.word	0x00000005
        /*1068*/ 	.word	0x00019c60
        /*106c*/ 	.short	0x010a
        /*106e*/ 	.byte	0x3f
	.zero		1


	//   ....[82]....
        /*1070*/ 	.word	0x00021100
        /*1074*/ 	.word	0x00000003
        /*1078*/ 	.word	0x00019c80
        /*107c*/ 	.short	0x010a
        /*107e*/ 	.byte	0x3f
	.zero		1


	//   ....[83]....
        /*1080*/ 	.word	0x00021120
        /*1084*/ 	.word	0x00000005
        /*1088*/ 	.word	0x00019c80
        /*108c*/ 	.short	0x010a
        /*108e*/ 	.byte	0x3f
	.zero		1


	//   ....[84]....
        /*1090*/ 	.word	0x00021180
        /*1094*/ 	.word	0x00000053
        /*1098*/ 	.word	0x00019c90
        /*109c*/ 	.short	0x010a
        /*109e*/ 	.byte	0x3f
	.zero		1


	//   ....[85]....
        /*10a0*/ 	.word	0x000211d0
        /*10a4*/ 	.word	0x00000053
        /*10a8*/ 	.word	0x00019c90
        /*10ac*/ 	.short	0x010a
        /*10ae*/ 	.byte	0x3f
	.zero		1


	//   ....[86]....
        /*10b0*/ 	.word	0x00021220
        /*10b4*/ 	.word	0x00000053
        /*10b8*/ 	.word	0x00019c90
        /*10bc*/ 	.short	0x010a
        /*10be*/ 	.byte	0x3f
	.zero		1


	//   ....[87]....
        /*10c0*/ 	.word	0x00021270
        /*10c4*/ 	.word	0x00000053
        /*10c8*/ 	.word	0x00019cb0
        /*10cc*/ 	.short	0x010a
        /*10ce*/ 	.byte	0x3f
	.zero		1


	//   ....[88]....
        /*10d0*/ 	.word	0x00021470
        /*10d4*/ 	.word	0x00000010
        /*10d8*/ 	.word	0x00019c00
        /*10dc*/ 	.short	0x010a
        /*10de*/ 	.byte	0x3f
	.zero		1


	//   ....[89]....
        /*10e0*/ 	.word	0x00021680
        /*10e4*/ 	.word	0x00000010
        /*10e8*/ 	.word	0x00019c00
        /*10ec*/ 	.short	0x010a
        /*10ee*/ 	.byte	0x3f
	.zero		1


	//   ....[90]....
        /*10f0*/ 	.word	0x000216d0
        /*10f4*/ 	.word	0x0000000f
        /*10f8*/ 	.word	0x00019c30
        /*10fc*/ 	.short	0x010a
        /*10fe*/ 	.byte	0x3f
	.zero		1


	//   ....[91]....
        /*1100*/ 	.word	0x00021720
        /*1104*/ 	.word	0x00000007
        /*1108*/ 	.word	0x00019c30
        /*110c*/ 	.short	0x010a
        /*110e*/ 	.byte	0x3f
	.zero		1


	//   ....[92]....
        /*1110*/ 	.word	0x00021770
        /*1114*/ 	.word	0x00000013
        /*1118*/ 	.word	0x00019c50
        /*111c*/ 	.short	0x010a
        /*111e*/ 	.byte	0x3f
	.zero		1


	//   ....[93]....
        /*1120*/ 	.word	0x000217c0
        /*1124*/ 	.word	0x0000000f
        /*1128*/ 	.word	0x00019c30
        /*112c*/ 	.short	0x010a
        /*112e*/ 	.byte	0x3f
	.zero		1


	//   ....[94]....
        /*1130*/ 	.word	0x00021810
        /*1134*/ 	.word	0x0000009a
        /*1138*/ 	.word	0x00019c50
        /*113c*/ 	.short	0x010a
        /*113e*/ 	.byte	0x3f
	.zero		1


	//   ....[95]....
        /*1140*/ 	.word	0x00021860
        /*1144*/ 	.word	0x00000000
        /*1148*/ 	.word	0x00019c30
        /*114c*/ 	.short	0x010a
        /*114e*/ 	.byte	0x3f
	.zero		1


	//   ....[96]....
        /*1150*/ 	.word	0x000218b0
        /*1154*/ 	.word	0x00000015
        /*1158*/ 	.word	0x00019c50
        /*115c*/ 	.short	0x010a
        /*115e*/ 	.byte	0x3f
	.zero		1


	//   ....[97]....
        /*1160*/ 	.word	0x00021900
        /*1164*/ 	.word	0x00000004
        /*1168*/ 	.word	0x00019c50
        /*116c*/ 	.short	0x010a
        /*116e*/ 	.byte	0x3f
	.zero		1


	//   ....[98]....
        /*1170*/ 	.word	0x00021aa0
        /*1174*/ 	.word	0x00000017
        /*1178*/ 	.word	0x00019c20
        /*117c*/ 	.short	0x010a
        /*117e*/ 	.byte	0x3f
	.zero		1


	//   ....[99]....
        /*1180*/ 	.word	0x00021af0
        /*1184*/ 	.word	0x00000009
        /*1188*/ 	.word	0x00019ca0
        /*118c*/ 	.short	0x010a
        /*118e*/ 	.byte	0x3f
	.zero		1


	//   ....[100]....
        /*1190*/ 	.word	0x00021b40
        /*1194*/ 	.word	0x00000009
        /*1198*/ 	.word	0x00019cc0
        /*119c*/ 	.short	0x010a
        /*119e*/ 	.byte	0x3f
	.zero		1


	//   ....[101]....
        /*11a0*/ 	.word	0x00021b90
        /*11a4*/ 	.word	0x00000008
        /*11a8*/ 	.word	0x00019ca0
        /*11ac*/ 	.short	0x010a
        /*11ae*/ 	.byte	0x3f
	.zero		1


	//   ....[102]....
        /*11b0*/ 	.word	0x00021be0
        /*11b4*/ 	.word	0x00000008
        /*11b8*/ 	.word	0x00019cc0
        /*11bc*/ 	.short	0x010a
        /*11be*/ 	.byte	0x3f
	.zero		1


	//   ....[103]....
        /*11c0*/ 	.word	0x00021d80
        /*11c4*/ 	.word	0x00000004
        /*11c8*/ 	.word	0x00019c80
        /*11cc*/ 	.short	0x010a
        /*11ce*/ 	.byte	0x3f
	.zero		1


	//   ....[104]....
        /*11d0*/ 	.word	0x00021dd0
        /*11d4*/ 	.word	0x00000004
        /*11d8*/ 	.word	0x00019c40
        /*11dc*/ 	.short	0x010a
        /*11de*/ 	.byte	0x3f
	.zero		1


	//   ....[105]....
        /*11e0*/ 	.word	0x000221d0
        /*11e4*/ 	.word	0x00000017
        /*11e8*/ 	.word	0x00019c20
        /*11ec*/ 	.short	0x010a
        /*11ee*/ 	.byte	0x3f
	.zero		1


	//   ....[106]....
        /*11f0*/ 	.word	0x00022220
        /*11f4*/ 	.word	0x00000006
        /*11f8*/ 	.word	0x00019c80
        /*11fc*/ 	.short	0x010a
        /*11fe*/ 	.byte	0x3f
	.zero		1


	//   ....[107]....
        /*1200*/ 	.word	0x00022270
        /*1204*/ 	.word	0x00000006
        /*1208*/ 	.word	0x00019c40
        /*120c*/ 	.short	0x010a
        /*120e*/ 	.byte	0x3f
	.zero		1


	//   ....[108]....
        /*1210*/ 	.word	0x000222c0
        /*1214*/ 	.word	0x00000003
        /*1218*/ 	.word	0x00019c70
        /*121c*/ 	.short	0x010a
        /*121e*/ 	.byte	0x3f
	.zero		1


	//   ....[109]....
        /*1220*/ 	.word	0x00022310
        /*1224*/ 	.word	0x00000003
        /*1228*/ 	.word	0x00019c60
        /*122c*/ 	.short	0x010a
        /*122e*/ 	.byte	0x3f
	.zero		1


	//   ....[110]....
        /*1230*/ 	.word	0x00022360
        /*1234*/ 	.word	0x00000000
        /*1238*/ 	.word	0x00019c70
        /*123c*/ 	.short	0x010a
        /*123e*/ 	.byte	0x3f
	.zero		1


	//   ....[111]....
        /*1240*/ 	.word	0x000223b0
        /*1244*/ 	.word	0x00000000
        /*1248*/ 	.word	0x00019c60
        /*124c*/ 	.short	0x010a
        /*124e*/ 	.byte	0x3f
	.zero		1


	//   ....[112]....
        /*1250*/ 	.word	0x00022d50
        /*1254*/ 	.word	0x00000009
        /*1258*/ 	.word	0x00019c20
        /*125c*/ 	.short	0x010a
        /*125e*/ 	.byte	0x3f
	.zero		1


	//   ....[113]....
        /*1260*/ 	.word	0x00022ef0
        /*1264*/ 	.word	0x00000007
        /*1268*/ 	.word	0x00000000
        /*126c*/ 	.short	0x010a
        /*126e*/ 	.byte	0x3f
	.zero		1


	//   ....[114]....
        /*1270*/ 	.word	0x00022f40
        /*1274*/ 	.word	0x00000003
        /*1278*/ 	.word	0x00000000
        /*127c*/ 	.short	0x010a
        /*127e*/ 	.byte	0x3f
	.zero		1


	//   ....[115]....
        /*1280*/ 	.word	0x00022f90
        /*1284*/ 	.word	0x00000003
        /*1288*/ 	.word	0x00019c60
        /*128c*/ 	.short	0x010a
        /*128e*/ 	.byte	0x3f
	.zero		1


	//   ....[116]....
        /*1290*/ 	.word	0x00022fe0
        /*1294*/ 	.word	0x00000005
        /*1298*/ 	.word	0x00019c60
        /*129c*/ 	.short	0x010a
        /*129e*/ 	.byte	0x3f
	.zero		1


	//   ....[117]....
        /*12a0*/ 	.word	0x00023030
        /*12a4*/ 	.word	0x00000003
        /*12a8*/ 	.word	0x00019c80
        /*12ac*/ 	.short	0x010a
        /*12ae*/ 	.byte	0x3f
	.zero		1


	//----- nvinfo : EIATTR_NUM_MBARRIERS
	.align		4
.L_1315:
        /*12b0*/ 	.byte	0x03, 0x38
        /*12b2*/ 	.short	0x0016


	//----- nvinfo : EIATTR_EXIT_INSTR_OFFSETS
	.align		4
        /*12b4*/ 	.byte	0x04, 0x1c
        /*12b6*/ 	.short	(.L_1317 - .L_1316)


	//   ....[0]....
.L_1316:
        /*12b8*/ 	.word	0x00021170


	//----- nvinfo : EIATTR_MAX_THREADS
	.align		4
.L_1317:
        /*12bc*/ 	.byte	0x04, 0x05
        /*12be*/ 	.short	(.L_1319 - .L_1318)
.L_1318:
        /*12c0*/ 	.word	0x00000200
        /*12c4*/ 	.word	0x00000001
        /*12c8*/ 	.word	0x00000001


	//----- nvinfo : EIATTR_CRS_STACK_SIZE
	.align		4
.L_1319:
        /*12cc*/ 	.byte	0x04, 0x1e
        /*12ce*/ 	.short	(.L_1321 - .L_1320)
.L_1320:
        /*12d0*/ 	.word	0x00000000


	//----- nvinfo : EIATTR_CBANK_PARAM_SIZE
	.align		4
.L_1321:
        /*12d4*/ 	.byte	0x03, 0x19
        /*12d6*/ 	.short	0x0af0


	//----- nvinfo : EIATTR_PARAM_CBANK
	.align		4
        /*12d8*/ 	.byte	0x04, 0x0a
        /*12da*/ 	.short	(.L_1323 - .L_1322)
	.align		4
.L_1322:
        /*12dc*/ 	.word	index@(.nv.constant0._ZN7cutlass13device_kernelIN5flash11enable_sm90INS1_16FlashAttnFwdSm90INS1_25CollectiveMainloopFwdSm90ILi2EN4cute5tupleIJNS5_1CILi1EEES8_S8_EEENS6_IJNS7_ILi192EEENS7_ILi128EEENS7_ILi96EEEEEELi96ENS_12float_e4m3_tEfNS_4arch4Sm90ELb0ELb1ELb0ELb1ELb0ELb1ELb0ELb1ELb1ELb1ELb0ELb0EEENS1_21CollectiveEpilogueFwdINS6_IJSA_SC_SB_EEES9_NS_10bfloat16_tESG_Li384ELb1ELb1ELb0ELb1EEENS1_36VarlenDynamicPersistentTileSchedulerILi192ELi128ELi384ELi128ELb0ELb1ELb1ELb1ELb0ELb1EEEEEEEEEvNT_6ParamsE)
        /*12e0*/ 	.short	0x0210
        /*12e2*/ 	.short	0x0af0


	//----- nvinfo : EIATTR_SW_WAR
	.align		4
.L_1323:
        /*12e4*/ 	.byte	0x04, 0x36
        /*12e6*/ 	.short	(.L_1325 - .L_1324)
.L_1324:
        /*12e8*/ 	.word	0x00000008
.L_1325:


//--------------------- .nv.info._ZN7cutlass13device_kernelIN5flash11enable_sm90INS1_16FlashAttnFwdSm90INS1_25CollectiveMainloopFwdSm90ILi2EN4cute5tupleIJNS5_1CILi1EEES8_S8_EEENS6_IJNS7_ILi192EEENS7_ILi128EEENS7_ILi96EEEEEELi96ENS_12float_e4m3_tEfNS_4arch4Sm90ELb1ELb0ELb0ELb0ELb0ELb0ELb0ELb1ELb1ELb1ELb0ELb0EEENS1_21CollectiveEpilogueFwdINS6_IJSA_SC_SB_EEES9_NS_10bfloat16_tESG_Li384ELb0ELb1ELb0ELb1EEENS1_30DynamicPersistentTileSchedulerILi384ELi128ELb0ELb1ELb1EEEEEEEEEvNT_6ParamsE --------------------------
	.section	.nv.info._ZN7cutlass13device_kernelIN5flash11enable_sm90INS1_16FlashAttnFwdSm90INS1_25CollectiveMainloopFwdSm90ILi2EN4cute5tupleIJNS5_1CILi1EEES8_S8_EEENS6_IJNS7_ILi192EEENS7_ILi128EEENS7_ILi96EEEEEELi96ENS_12float_e4m3_tEfNS_4arch4Sm90ELb1ELb0ELb0ELb0ELb0ELb0ELb0ELb1ELb1ELb1ELb0ELb0EEENS1_21CollectiveEpilogueFwdINS6_IJSA_SC_SB_EEES9_NS_10bfloat16_tESG_Li384ELb0ELb1ELb0ELb1EEENS1_30DynamicPersistentTileSchedulerILi384ELi128ELb0ELb1ELb1EEEEEEEEEvNT_6ParamsE,"",@"SHT_CUDA_INFO"
	.sectionflags	@""
	.align	4


	//----- nvinfo : EIATTR_CUDA_API_VERSION
	.align		4
        /*0000*/ 	.byte	0x04, 0x37
        /*0002*/ 	.short	(.L_1327 - .L_1326)
.L_1326:
        /*0004*/ 	.word	0x00000082


	//----- nvinfo : EIATTR_KPARAM_INFO
	.align		4
.L_1327:
        /*0008*/ 	.byte	0x04, 0x17
        /*000a*/ 	.short	(.L_1329 - .L_1328)
.L_1328:
        /*000c*/ 	.word	0x00000000
        /*0010*/ 	.short	0x0000
        /*0012*/ 	.short	0x0070
        /*0014*/ 	.byte	0x00, 0xf0, 0x01, 0x2a


	//----- nvinfo : EIATTR_SPARSE_MMA_MASK
	.align		4
.L_1329:
        /*0018*/ 	.byte	0x03, 0x50
        /*001a*/ 	.short	0x0000


	//----- nvinfo : EIATTR_MAXREG_COUNT
	.align		4
        /*001c*/ 	.byte	0x03, 0x1b
        /*001e*/ 	.short	0x0080


	//----- nvinfo : EIATTR_NUM_BARRIERS
	.align		4
        /*0020*/ 	.byte	0x02, 0x4c
        /*0022*/ 	.byte	0x09
	.zero		1


	//----- nvinfo : EIATTR_EXTERNS
	.align		4
        /*0024*/ 	.byte	0x04, 0x0f
        /*0026*/ 	.short	(.L_1331 - .L_1330)


	//   ....[0]....
	.align		4
.L_1330:
        /*0028*/ 	.word	index@(__assertfail)


	//----- nvinfo : EIATTR_ANNOTATIONS
	.align		4
.L_1331:
        /*002c*/ 	.byte	0x04, 0x55
        /*002e*/ 	.short	(.L_1333 - .L_1332)


	//   ....[0]....
.L_1332:
        /* <DEDUP_REMOVED lines=9> */


	//----- nvinfo : EIATTR_MERCURY_ISA_VERSION
	.align		4
.L_1333:
        /*00a8*/ 	.byte	0x03, 0x5f
        /*00aa*/ 	.short	0x0101


	//----- nvinfo : EIATTR_INT_WARP_WIDE_INSTR_OFFSETS
	.align		4
        /*00ac*/ 	.byte	0x04, 0x31
        /*00ae*/ 	.short	(.L_1335 - .L_1334)


	//   ....[0]....
.L_1334:
        /*00b0*/ 	.word	0x00000130


	//   ....[1]....
        /*00b4*/ 	.word	0x00000170


	//   ....[2]....
        /*00b8*/ 	.word	0x000001e0


	//   ....[3]....
        /*00bc*/ 	.word	0x0000ab30


	//   ....[4]....
        /*00c0*/ 	.word	0x0000abc0


	//   ....[5]....
        /*00c4*/ 	.word	0x0000d5c0


	//   ....[6]....
        /*00c8*/ 	.word	0x0000d650


	//----- nvinfo : EIATTR_COOP_GROUP_MASK_REGIDS
	.align		4
.L_1335:
        /*00cc*/ 	.byte	0x04, 0x29
        /*00ce*/ 	.short	(.L_1337 - .L_1336)


	//   ....[0]....
.L_1336:
        /*00d0*/ 	.word	0xffffffff


	//   ....[1]....
        /*00d4*/ 	.word	0xffffffff


	//   ....[2]....
        /*00d8*/ 	.word	0xffffffff


	//   ....[3]....
        /*00dc*/ 	.word	0xffffffff


	//   ....[4]....
        /*00e0*/ 	.word	0xffffffff


	//   ....[5]....
        /*00e4*/ 	.word	0xffffffff


	//   ....[6]....
        /*00e8*/ 	.word	0xffffffff


	//   ....[7]....
        /*00ec*/ 	.word	0xffffffff


	//   ....[8]....
        /*00f0*/ 	.word	0xffffffff


	//   ....[9]....
        /*00f4*/ 	.word	0xffffffff


	//   ....[10]....
        /*00f8*/ 	.word	0xffffffff


	//   ....[11]....
        /*00fc*/ 	.word	0xffffffff


	//   ....[12]....
        /*0100*/ 	.word	0xffffffff


	//   ....[13]....
        /*0104*/ 	.word	0xffffffff


	//   ....[14]....
        /*0108*/ 	.word	0xffffffff


	//   ....[15]....
        /*010c*/ 	.word	0xffffffff


	//   ....[16]....
        /*0110*/ 	.word	0xffffffff


	//   ....[17]....
        /*0114*/ 	.word	0xffffffff


	//   ....[18]....
        /*0118*/ 	.word	0xffffffff


	//   ....[19]....
        /*011c*/ 	.word	0xffffffff


	//   ....[20]....
        /*0120*/ 	.word	0xffffffff


	//   ....[21]....
        /*0124*/ 	.word	0xffffffff


	//   ....[22]....
        /*0128*/ 	.word	0xffffffff


	//   ....[23]....
        /*012c*/ 	.word	0xffffffff


	//   ....[24]....
        /*0130*/ 	.word	0xffffffff


	//   ....[25]....
        /*0134*/ 	.word	0xffffffff


	//   ....[26]....
        /*0138*/ 	.word	0xffffffff


	//   ....[27]....
        /*013c*/ 	.word	0xffffffff


	//   ....[28]....
        /*0140*/ 	.word	0xffffffff


	//   ....[29]....
        /*0144*/ 	.word	0xffffffff


	//   ....[30]....
        /*0148*/ 	.word	0xffffffff


	//   ....[31]....
        /*014c*/ 	.word	0xffffffff


	//   ....[32]....
        /*0150*/ 	.word	0xffffffff


	//   ....[33]....
        /*0154*/ 	.word	0xffffffff


	//   ....[34]....
        /*0158*/ 	.word	0xffffffff


	//   ....[35]....
        /*015c*/ 	.word	0xffffffff


	//   ....[36]....
        /*0160*/ 	.word	0xffffffff


	//   ....[37]....
        /*0164*/ 	.word	0xffffffff


	//   ....[38]....
        /*0168*/ 	.word	0xffffffff


	//   ....[39]....
        /*016c*/ 	.word	0xffffffff


	//   ....[40]....
        /*0170*/ 	.word	0xffffffff


	//   ....[41]....
        /*0174*/ 	.word	0xffffffff


	//   ....[42]....
        /*0178*/ 	.word	0xffffffff


	//   ....[43]....
        /*017c*/ 	.word	0xffffffff


	//   ....[44]....
        /*0180*/ 	.word	0xffffffff


	//   ....[45]....
        /*0184*/ 	.word	0xffffffff


	//   ....[46]....
        /*0188*/ 	.word	0xffffffff


	//   ....[47]....
        /*018c*/ 	.word	0xffffffff


	//   ....[48]....
        /*0190*/ 	.word	0xffffffff


	//   ....[49]....
        /*0194*/ 	.word	0xffffffff


	//   ....[50]....
        /*0198*/ 	.word	0xffffffff


	//   ....[51]....
        /*019c*/ 	.word	0xffffffff


	//   ....[52]....
        /*01a0*/ 	.word	0xffffffff


	//   ....[53]....
        /*01a4*/ 	.word	0xffffffff


	//   ....[54]....
        /*01a8*/ 	.word	0xffffffff


	//   ....[55]....
        /*01ac*/ 	.word	0xffffffff


	//   ....[56]....
        /*01b0*/ 	.word	0xffffffff


	//   ....[57]....
        /*01b4*/ 	.word	0xffffffff


	//   ....[58]....
        /*01b8*/ 	.word	0xffffffff


	//   ....[59]....
        /*01bc*/ 	.word	0xffffffff


	//   ....[60]....
        /*01c0*/ 	.word	0xffffffff


	//   ....[61]....
        /*01c4*/ 	.word	0xffffffff


	//   ....[62]....
        /*01c8*/ 	.word	0xffffffff


	//   ....[63]....
        /*01cc*/ 	.word	0xffffffff


	//   ....[64]....
        /*01d0*/ 	.word	0xffffffff


	//   ....[65]....
        /*01d4*/ 	.word	0xffffffff


	//   ....[66]....
        /*01d8*/ 	.word	0xffffffff


	//   ....[67]....
        /*01dc*/ 	.word	0xffffffff


	//   ....[68]....
        /*01e0*/ 	.word	0xffffffff


	//   ....[69]....
        /*01e4*/ 	.word	0xffffffff


	//   ....[70]....
        /*01e8*/ 	.word	0xffffffff


	//   ....[71]....
        /*01ec*/ 	.word	0xffffffff


	//   ....[72]....
        /*01f0*/ 	.word	0xffffffff


	//   ....[73]....
        /*01f4*/ 	.word	0xffffffff


	//   ....[74]....
        /*01f8*/ 	.word	0x0500000f


	//   ....[75]....
        /*01fc*/ 	.word	0x0500000f


	//   ....[76]....
        /*0200*/ 	.word	0x0500000f


	//   ....[77]....
        /*0204*/ 	.word	0x0500000f


	//   ....[78]....
        /*0208*/ 	.word	0x0500000f


	//   ....[79]....
        /*020c*/ 	.word	0x0500000f


	//   ....[80]....
        /*0210*/ 	.word	0x0500000f


	//   ....[81]....
        /*0214*/ 	.word	0x0500000f


	//----- nvinfo : EIATTR_COOP_GROUP_INSTR_OFFSETS
	.align		4
.L_1337:
        /*0218*/ 	.byte	0x04, 0x28
        /*021a*/ 	.short	(.L_1339 - .L_1338)


	//   ....[0]....
.L_1338:
        /*021c*/ 	.word	0x00000060


	//   ....[1]....
        /*0220*/ 	.word	0x00000140


	//   ....[2]....
        /*0224*/ 	.word	0x00000190


	//   ....[3]....
        /*0228*/ 	.word	0x000003c0


	//   ....[4]....
        /*022c*/ 	.word	0x00000520


	//   ....[5]....
        /*0230*/ 	.word	0x00000640


	//   ....[6]....
        /*0234*/ 	.word	0x000007a0


	//   ....[7]....
        /*0238*/ 	.word	0x00001690


	//   ....[8]....
        /*023c*/ 	.word	0x00001d40


	//   ....[9]....
        /*0240*/ 	.word	0x00002490


	//   ....[10]....
        /*0244*/ 	.word	0x000024a0


	//   ....[11]....
        /*0248*/ 	.word	0x000024c0


	//   ....[12]....
        /*024c*/ 	.word	0x00002f50


	//   ....[13]....
        /*0250*/ 	.word	0x00003010


	//   ....[14]....
        /*0254*/ 	.word	0x00003ef0


	//   ....[15]....
        /*0258*/ 	.word	0x000045d0


	//   ....[16]....
        /*025c*/ 	.word	0x00004600


	//   ....[17]....
        /*0260*/ 	.word	0x00004610


	//   ....[18]....
        /*0264*/ 	.word	0x00005010


	//   ....[19]....
        /*0268*/ 	.word	0x00005080


	//   ....[20]....
        /*026c*/ 	.word	0x00006780


	//   ....[21]....
        /*0270*/ 	.word	0x000067b0


	//   ....[22]....
        /*0274*/ 	.word	0x00006810


	//   ....[23]....
        /*0278*/ 	.word	0x00006820


	//   ....[24]....
        /*027c*/ 	.word	0x00007ec0


	//   ....[25]....
        /*0280*/ 	.word	0x00007ee0


	//   ....[26]....
        /*0284*/ 	.word	0x00007f50


	//   ....[27]....
        /*0288*/ 	.word	0x00007f60


	//   ....[28]....
        /*028c*/ 	.word	0x00008fe0


	//   ....[29]....
        /*0290*/ 	.word	0x00008ff0


	//   ....[30]....
        /*0294*/ 	.word	0x00009000


	//   ....[31]....
        /*0298*/ 	.word	0x00009010


	//   ....[32]....
        /*029c*/ 	.word	0x00009020


	//   ....[33]....
        /*02a0*/ 	.word	0x00009030


	//   ....[34]....
        /*02a4*/ 	.word	0x00009040


	//   ....[35]....
        /*02a8*/ 	.word	0x00009050


	//   ....[36]....
        /*02ac*/ 	.word	0x00009080


	//   ....[37]....
        /*02b0*/ 	.word	0x00009090


	//   ....[38]....
        /*02b4*/ 	.word	0x000090c0


	//   ....[39]....
        /*02b8*/ 	.word	0x000090d0


	//   ....[40]....
        /*02bc*/ 	.word	0x000090f0


	//   ....[41]....
        /*02c0*/ 	.word	0x00009100


	//   ....[42]....
        /*02c4*/ 	.word	0x00009110


	//   ....[43]....
        /*02c8*/ 	.word	0x00009120


	//   ....[44]....
        /*02cc*/ 	.word	0x00009150


	//   ....[45]....
        /*02d0*/ 	.word	0x00009160


	//   ....[46]....
        /*02d4*/ 	.word	0x00009190


	//   ....[47]....
        /*02d8*/ 	.word	0x000091b0


	//   ....[48]....
        /*02dc*/ 	.word	0x000091d0


	//   ....[49]....
        /*02e0*/ 	.word	0x000091e0


	//   ....[50]....
        /*02e4*/ 	.word	0x000091f0


	//   ....[51]....
        /*02e8*/ 	.word	0x00009200


	//   ....[52]....
        /*02ec*/ 	.word	0x00009230


	//   ....[53]....
        /*02f0*/ 	.word	0x00009260


	//   ....[54]....
        /*02f4*/ 	.word	0x000092a0


	//   ....[55]....
        /*02f8*/ 	.word	0x000092d0


	//   ....[56]....
        /*02fc*/ 	.word	0x00009740


	//   ....[57]....
        /*0300*/ 	.word	0x00009770


	//   ....[58]....
        /*0304*/ 	.word	0x00009880


	//   ....[59]....
        /*0308*/ 	.word	0x000098a0


	//   ....[60]....
        /*030c*/ 	.word	0x00009f70


	//   ....[61]....
        /*0310*/ 	.word	0x00009f80


	//   ....[62]....
        /*0314*/ 	.word	0x0000a080


	//   ....[63]....
        /*0318*/ 	.word	0x0000a0a0


	//   ....[64]....
        /*031c*/ 	.word	0x0000a260


	//   ....[65]....
        /*0320*/ 	.word	0x0000b2b0


	//   ....[66]....
        /*0324*/ 	.word	0x0000c090


	//   ....[67]....
        /*0328*/ 	.word	0x0000c0c0


	//   ....[68]....
        /*032c*/ 	.word	0x0000c0f0


	//   ....[69]....
        /*0330*/ 	.word	0x0000c110


	//   ....[70]....
        /*0334*/ 	.word	0x0000c120


	//   ....[71]....
        /*0338*/ 	.word	0x0000c130


	//   ....[72]....
        /*033c*/ 	.word	0x0000dd80


	//   ....[73]....
        /*0340*/ 	.word	0x0000df20


	//   ....[74]....
        /*0344*/ 	.word	0x0000e4f0


	//   ....[75]....
        /*0348*/ 	.word	0x0000e6a0


	//   ....[76]....
        /*034c*/ 	.word	0x0000e700


	//   ....[77]....
        /*0350*/ 	.word	0x0000e790


	//   ....[78]....
        /*0354*/ 	.word	0x0000e830


	//   ....[79]....
        /*0358*/ 	.word	0x0000e900


	//   ....[80]....
        /*035c*/ 	.word	0x0000e9a0


	//   ....[81]....
        /*0360*/ 	.word	0x0000ed40


	//----- nvinfo : EIATTR_REG_RECONFIG
	.align		4
.L_1339:
        /*0364*/ 	.byte	0x01, 0x54
	.zero		2


	//----- nvinfo : EIATTR_SYSCALL_OFFSETS
	.align		4
        /*0368*/ 	.byte	0x04, 0x46
        /*036a*/ 	.short	(.L_1341 - .L_1340)


	//   ....[0]....
.L_1340:
        /*036c*/ 	.word	0x00001870


	//   ....[1]....
        /*0370*/ 	.word	0x0000ad30


	//   ....[2]....
        /*0374*/ 	.word	0x0000aea0


	//   ....[3]....
        /*0378*/ 	.word	0x0000aff0


	//   ....[4]....
        /*037c*/ 	.word	0x0000b130


	//   ....[5]....
        /*0380*/ 	.word	0x0000bba0


	//----- nvinfo : EIATTR_MBARRIER_INSTR_OFFSETS
	.align		4
.L_1341:
        /*0384*/ 	.byte	0x04, 0x39
        /*0386*/ 	.short	(.L_1343 - .L_1342)


	//   ....[0]....
.L_1342:
        /*0388*/ 	.word	0x00000270
        /*038c*/ 	.word	0x000000ff
        /*0390*/ 	.word	0x00019c00
        /*0394*/ 	.short	0x0100
        /*0396*/ 	.byte	0x08
	.zero		1


	//   ....[1]....
        /*0398*/ 	.word	0x00000280
        /*039c*/ 	.word	0x000000ff
        /*03a0*/ 	.word	0x00019c20
        /*03a4*/ 	.short	0x0100
        /*03a6*/ 	.byte	0x08
	.zero		1


	//   ....[2]....
        /*03a8*/ 	.word	0x00000370
        /*03ac*/ 	.word	0x000000ff
        /*03b0*/ 	.word	0x00019c30
        /*03b4*/ 	.short	0x0100
        /*03b6*/ 	.byte	0x08
	.zero		1


	//   ....[3]....
        /*03b8*/ 	.word	0x00000380
        /*03bc*/ 	.word	0x000000ff
        /*03c0*/ 	.word	0x00019c40
        /*03c4*/ 	.short	0x0100
        /*03c6*/ 	.byte	0x08
	.zero		1


	//   ....[4]....
        /*03c8*/ 	.word	0x00000390
        /*03cc*/ 	.word	0x000000ff
        /*03d0*/ 	.word	0x00019c38
        /*03d4*/ 	.short	0x0100
        /*03d6*/ 	.byte	0x08
	.zero		1


	//   ....[5]....
        /*03d8*/ 	.word	0x000003a0
        /*03dc*/ 	.word	0x000000ff
        /*03e0*/ 	.word	0x00019c48
        /*03e4*/ 	.short	0x0100
        /*03e6*/ 	.byte	0x08
	.zero		1


	//   ....[6]....
        /*03e8*/ 	.word	0x000004d0
        /*03ec*/ 	.word	0x000000ff
        /*03f0*/ 	.word	0x00019c50
        /*03f4*/ 	.short	0x0100
        /*03f6*/ 	.byte	0x08
	.zero		1


	//   ....[7]....
        /*03f8*/ 	.word	0x000004e0
        /*03fc*/ 	.word	0x000000ff
        /*0400*/ 	.word	0x00019c60
        /*0404*/ 	.short	0x0100
        /*0406*/ 	.byte	0x08
	.zero		1


	//   ....[8]....
        /*0408*/ 	.word	0x000004f0
        /*040c*/ 	.word	0x000000ff
        /*0410*/ 	.word	0x00019c58
        /*0414*/ 	.short	0x0100
        /*0416*/ 	.byte	0x08
	.zero		1


	//   ....[9]....
        /*0418*/ 	.word	0x00000500
        /*041c*/ 	.word	0x000000ff
        /*0420*/ 	.word	0x00019c68
        /*0424*/ 	.short	0x0100
        /*0426*/ 	.byte	0x08
	.zero		1


	//   ....[10]....
        /*0428*/ 	.word	0x000005f0
        /*042c*/ 	.word	0x000000ff
        /*0430*/ 	.word	0x00019c70
        /*0434*/ 	.short	0x0100
        /*0436*/ 	.byte	0x06
	.zero		1


	//   ....[11]....
        /*0438*/ 	.word	0x00000600
        /*043c*/ 	.word	0x000000ff
        /*0440*/ 	.word	0x00019c80
        /*0444*/ 	.short	0x0100
        /*0446*/ 	.byte	0x06
	.zero		1


	//   ....[12]....
        /*0448*/ 	.word	0x00000610
        /*044c*/ 	.word	0x000000ff
        /*0450*/ 	.word	0x00019c78
        /*0454*/ 	.short	0x0100
        /*0456*/ 	.byte	0x06
	.zero		1


	//   ....[13]....
        /*0458*/ 	.word	0x00000620
        /*045c*/ 	.word	0x000000ff
        /*0460*/ 	.word	0x00019c88
        /*0464*/ 	.short	0x0100
        /*0466*/ 	.byte	0x06
	.zero		1


	//   ....[14]....
        /*0468*/ 	.word	0x00000750
        /*046c*/ 	.word	0x000000ff
        /*0470*/ 	.word	0x00019c90
        /*0474*/ 	.short	0x0100
        /*0476*/ 	.byte	0x08
	.zero		1


	//   ....[15]....
        /*0478*/ 	.word	0x00000760
        /*047c*/ 	.word	0x000000ff
        /*0480*/ 	.word	0x00019ca0
        /*0484*/ 	.short	0x0100
        /*0486*/ 	.byte	0x08
	.zero		1


	//   ....[16]....
        /*0488*/ 	.word	0x00000770
        /*048c*/ 	.word	0x000000ff
        /*0490*/ 	.word	0x00019c98
        /*0494*/ 	.short	0x0100
        /*0496*/ 	.byte	0x08
	.zero		1


	//   ....[17]....
        /*0498*/ 	.word	0x00000780
        /*049c*/ 	.word	0x000000ff
        /*04a0*/ 	.word	0x00019ca8
        /*04a4*/ 	.short	0x0100
        /*04a6*/ 	.byte	0x08
	.zero		1


	//   ....[18]....
        /*04a8*/ 	.word	0x000008b0
        /*04ac*/ 	.word	0x000000ff
        /*04b0*/ 	.word	0x00019cb0
        /*04b4*/ 	.short	0x0100
        /*04b6*/ 	.byte	0x08
	.zero		1


	//   ....[19]....
        /*04b8*/ 	.word	0x000008c0
        /*04bc*/ 	.word	0x000000ff
        /*04c0*/ 	.word	0x00019cc0
        /*04c4*/ 	.short	0x0100
        /*04c6*/ 	.byte	0x08
	.zero		1


	//   ....[20]....
        /*04c8*/ 	.word	0x000008d0
        /*04cc*/ 	.word	0x000000ff
        /*04d0*/ 	.word	0x00019cb8
        /*04d4*/ 	.short	0x0100
        /*04d6*/ 	.byte	0x08
	.zero		1


	//   ....[21]....
        /*04d8*/ 	.word	0x000008e0
        /*04dc*/ 	.word	0x000000ff
        /*04e0*/ 	.word	0x00019cc8
        /*04e4*/ 	.short	0x0100
        /*04e6*/ 	.byte	0x08
	.zero		1


	//   ....[22]....
        /*04e8*/ 	.word	0x000018f0
        /*04ec*/ 	.word	0x000000ff
        /*04f0*/ 	.word	0x00019c00
        /*04f4*/ 	.short	0x010a
        /*04f6*/ 	.byte	0x2d
	.zero		1


	//   ....[23]....
        /*04f8*/ 	.word	0x00001970
        /*04fc*/ 	.word	0x00000003
        /*0500*/ 	.word	0x00019c30
        /*0504*/ 	.short	0x010a
        /*0506*/ 	.byte	0x3f
	.zero		1


	//   ....[24]....
        /*0508*/ 	.word	0x000019d0
        /*050c*/ 	.word	0x00000003
        /*0510*/ 	.word	0x00019c30
        /*0514*/ 	.short	0x010a
        /*0516*/ 	.byte	0x3f
	.zero		1


	//   ....[25]....
        /*0518*/ 	.word	0x00003400
        /*051c*/ 	.word	0x00000030
        /*0520*/ 	.word	0x00000000
        /*0524*/ 	.short	0x0101
        /*0526*/ 	.byte	0x3f
	.zero		1


	//   ....[26]....
        /*0528*/ 	.word	0x00003bb0
        /*052c*/ 	.word	0x000000ff
        /*0530*/ 	.word	0x00019c30
        /*0534*/ 	.short	0x010a
        /*0536*/ 	.byte	0x15
	.zero		1


	//   ....[27]....
        /*0538*/ 	.word	0x00003bf0
        /*053c*/ 	.word	0x000000ff
        /*0540*/ 	.word	0x00019c30
        /*0544*/ 	.short	0x010a
        /*0546*/ 	.byte	0x15
	.zero		1


	//   ....[28]....
        /*0548*/ 	.word	0x00003d50
        /*054c*/ 	.word	0x000000ff
        /*0550*/ 	.word	0x00019c50
        /*0554*/ 	.short	0x010a
        /*0556*/ 	.byte	0x0b
	.zero		1


	//   ....[29]....
        /*0558*/ 	.word	0x00003d90
        /*055c*/ 	.word	0x000000ff
        /*0560*/ 	.word	0x00019c50
        /*0564*/ 	.short	0x010a
        /*0566*/ 	.byte	0x0b
	.zero		1


	//   ....[30]....
        /*0568*/ 	.word	0x000058f0
        /*056c*/ 	.word	0x00000003
        /*0570*/ 	.word	0x00000000
        /*0574*/ 	.short	0x0101
        /*0576*/ 	.byte	0x3f
	.zero		1


	//   ....[31]....
        /*0578*/ 	.word	0x00005b10
        /*057c*/ 	.word	0x000000ff
        /*0580*/ 	.word	0x00000000
        /*0584*/ 	.short	0x0101
        /*0586*/ 	.byte	0x06
	.zero		1


	//   ....[32]....
        /*0588*/ 	.word	0x000060c0
        /*058c*/ 	.word	0x000000ff
        /*0590*/ 	.word	0x00019c30
        /*0594*/ 	.short	0x010a
        /*0596*/ 	.byte	0x06
	.zero		1


	//   ....[33]....
        /*0598*/ 	.word	0x00006100
        /*059c*/ 	.word	0x000000ff
        /*05a0*/ 	.word	0x00019c30
        /*05a4*/ 	.short	0x010a
        /*05a6*/ 	.byte	0x06
	.zero		1


	//   ....[34]....
        /*05a8*/ 	.word	0x00006260
        /*05ac*/ 	.word	0x000000ff
        /*05b0*/ 	.word	0x00019c50
        /*05b4*/ 	.short	0x010a
        /*05b6*/ 	.byte	0x0b
	.zero		1


	//   ....[35]....
        /*05b8*/ 	.word	0x000062a0
        /*05bc*/ 	.word	0x000000ff
        /*05c0*/ 	.word	0x00019c50
        /*05c4*/ 	.short	0x010a
        /*05c6*/ 	.byte	0x0b
	.zero		1


	//   ....[36]....
        /*05c8*/ 	.word	0x00007410
        /*05cc*/ 	.word	0x00000003
        /*05d0*/ 	.word	0x00000000
        /*05d4*/ 	.short	0x0101
        /*05d6*/ 	.byte	0x3f
	.zero		1


	//   ....[37]....
        /*05d8*/ 	.word	0x000076c0
        /*05dc*/ 	.word	0x000000ff
        /*05e0*/ 	.word	0x00000000
        /*05e4*/ 	.short	0x0101
        /*05e6*/ 	.byte	0x06
	.zero		1


	//   ....[38]....
        /*05e8*/ 	.word	0x00007bf0
        /*05ec*/ 	.word	0x000000ff
        /*05f0*/ 	.word	0x00019c50
        /*05f4*/ 	.short	0x010a
        /*05f6*/ 	.byte	0x0e
	.zero		1


	//   ....[39]....
        /*05f8*/ 	.word	0x00007c30
        /*05fc*/ 	.word	0x000000ff
        /*0600*/ 	.word	0x00019c50
        /*0604*/ 	.short	0x010a
        /*0606*/ 	.byte	0x0e
	.zero		1


	//   ....[40]....
        /*0608*/ 	.word	0x00008240
        /*060c*/ 	.word	0x000000ff
        /*0610*/ 	.word	0x00000000
        /*0614*/ 	.short	0x0101
        /*0616*/ 	.byte	0x04
	.zero		1


	//   ....[41]....
        /*0618*/ 	.word	0x00009750
        /*061c*/ 	.word	0x00000000
        /*0620*/ 	.word	0x00000000
        /*0624*/ 	.short	0x0101
        /*0626*/ 	.byte	0x3f
	.zero		1


	//   ....[42]....
        /*0628*/ 	.word	0x0000b4f0
        /*062c*/ 	.word	0x00000003
        /*0630*/ 	.word	0x00019c80
        /*0634*/ 	.short	0x010a
        /*0636*/ 	.byte	0x3f
	.zero		1


	//   ....[43]....
        /*0638*/ 	.word	0x0000b750
        /*063c*/ 	.word	0x00000003
        /*0640*/ 	.word	0x00019c40
        /*0644*/ 	.short	0x010a
        /*0646*/ 	.byte	0x3f
	.zero		1


	//   ....[44]....
        /*0648*/ 	.word	0x0000c320
        /*064c*/ 	.word	0x00000010
        /*0650*/ 	.word	0x00019c00
        /*0654*/ 	.short	0x0107
        /*0656*/ 	.byte	0x3f
	.zero		1


	//   ....[45]....
        /*0658*/ 	.word	0x0000c420
        /*065c*/ 	.word	0x00000010
        /*0660*/ 	.word	0x00019c00
        /*0664*/ 	.short	0x0101
        /*0666*/ 	.byte	0x3f
	.zero		1


	//   ....[46]....
        /*0668*/ 	.word	0x0000c440
        /*066c*/ 	.word	0x00000010
        /*0670*/ 	.word	0x00019c20
        /*0674*/ 	.short	0x010a
        /*0676*/ 	.byte	0x3f
	.zero		1


	//   ....[47]....
        /*0678*/ 	.word	0x0000c720
        /*067c*/ 	.word	0x00000006
        /*0680*/ 	.word	0x00019c80
        /*0684*/ 	.short	0x010a
        /*0686*/ 	.byte	0x3f
	.zero		1


	//   ....[48]....
        /*0688*/ 	.word	0x0000cb40
        /*068c*/ 	.word	0x00000006
        /*0690*/ 	.word	0x00019c40
        /*0694*/ 	.short	0x010a
        /*0696*/ 	.byte	0x3f
	.zero		1


	//   ....[49]....
        /*0698*/ 	.word	0x0000cff0
        /*069c*/ 	.word	0x00000003
        /*06a0*/ 	.word	0x00019c70
        /*06a4*/ 	.short	0x010a
        /*06a6*/ 	.byte	0x3f
	.zero		1


	//   ....[50]....
        /*06a8*/ 	.word	0x0000d060
        /*06ac*/ 	.word	0x00000003
        /*06b0*/ 	.word	0x00019c60
        /*06b4*/ 	.short	0x010a
        /*06b6*/ 	.byte	0x3f
	.zero		1


	//   ....[51]....
        /*06b8*/ 	.word	0x0000d4a0
        /*06bc*/ 	.word	0x00000003
        /*06c0*/ 	.word	0x00019c50
        /*06c4*/ 	.short	0x0101
        /*06c6*/ 	.byte	0x3f
	.zero		1


	//   ....[52]....
        /*06c8*/ 	.word	0x0000d510
        /*06cc*/ 	.word	0x00000000
        /*06d0*/ 	.word	0x00000000
        /*06d4*/ 	.short	0x0101
        /*06d6*/ 	.byte	0x3f
	.zero		1


	//   ....[53]....
        /*06d8*/ 	.word	0x0000d720
        /*06dc*/ 	.word	0x00000000
        /*06e0*/ 	.word	0x00019c70
        /*06e4*/ 	.short	0x010a
        /*06e6*/ 	.byte	0x3f
	.zero		1


	//   ....[54]....
        /*06e8*/ 	.word	0x0000d790
        /*06ec*/ 	.word	0x00000000
        /*06f0*/ 	.word	0x00019c60
        /*06f4*/ 	.short	0x010a
        /*06f6*/ 	.byte	0x3f
	.zero		1


	//   ....[55]....
        /*06f8*/ 	.word	0x0000dbd0
        /*06fc*/ 	.word	0x00000000
        /*0700*/ 	.word	0x00019c50
        /*0704*/ 	.short	0x0101
        /*0706*/ 	.byte	0x3f
	.zero		1


	//   ....[56]....
        /*0708*/ 	.word	0x0000dc60
        /*070c*/ 	.word	0x00000002
        /*0710*/ 	.word	0x00000000
        /*0714*/ 	.short	0x0101
        /*0716*/ 	.byte	0x3f
	.zero		1


	//   ....[57]....
        /*0718*/ 	.word	0x0000dea0
        /*071c*/ 	.word	0x00000007
        /*0720*/ 	.word	0x00019c20
        /*0724*/ 	.short	0x010a
        /*0726*/ 	.byte	0x3f
	.zero		1


	//   ....[58]....
        /*0728*/ 	.word	0x0000e040
        /*072c*/ 	.word	0x00000005
        /*0730*/ 	.word	0x00000000
        /*0734*/ 	.short	0x010a
        /*0736*/ 	.byte	0x3f
	.zero		1


	//   ....[59]....
        /*0738*/ 	.word	0x0000e0b0
        /*073c*/ 	.word	0x00000003
        /*0740*/ 	.word	0x00000000
        /*0744*/ 	.short	0x010a
        /*0746*/ 	.byte	0x3f
	.zero		1


	//   ....[60]....
        /*0748*/ 	.word	0x0000e100
        /*074c*/ 	.word	0x00000003
        /*0750*/ 	.word	0x00019c60
        /*0754*/ 	.short	0x010a
        /*0756*/ 	.byte	0x3f
	.zero		1


	//   ....[61]....
        /*0758*/ 	.word	0x0000e150
        /*075c*/ 	.word	0x00000005
        /*0760*/ 	.word	0x00019c60
        /*0764*/ 	.short	0x010a
        /*0766*/ 	.byte	0x3f
	.zero		1


	//   ....[62]....
        /*0768*/ 	.word	0x0000e190
        /*076c*/ 	.word	0x00000003
        /*0770*/ 	.word	0x00019c80
        /*0774*/ 	.short	0x010a
        /*0776*/ 	.byte	0x3f
	.zero		1


	//   ....[63]....
        /*0778*/ 	.word	0x0000e1b0
        /*077c*/ 	.word	0x00000005
        /*0780*/ 	.word	0x00019c80
        /*0784*/ 	.short	0x010a
        /*0786*/ 	.byte	0x3f
	.zero		1


	//   ....[64]....
        /*0788*/ 	.word	0x0000e220
        /*078c*/ 	.word	0x00000003
        /*0790*/ 	.word	0x00019c00
        /*0794*/ 	.short	0x010a
        /*0796*/ 	.byte	0x3f
	.zero		1


	//   ....[65]....
        /*0798*/ 	.word	0x0000e270
        /*079c*/ 	.word	0x00000003
        /*07a0*/ 	.word	0x00019c30
        /*07a4*/ 	.short	0x010a
        /*07a6*/ 	.byte	0x3f
	.zero		1


	//   ....[66]....
        /*07a8*/ 	.word	0x0000e2d0
        /*07ac*/ 	.word	0x00000007
        /*07b0*/ 	.word	0x00019c30
        /*07b4*/ 	.short	0x010a
        /*07b6*/ 	.byte	0x3f
	.zero		1


	//   ....[67]....
        /*07b8*/ 	.word	0x0000e330
        /*07bc*/ 	.word	0x00000007
        /*07c0*/ 	.word	0x00019c50
        /*07c4*/ 	.short	0x010a
        /*07c6*/ 	.byte	0x3f
	.zero		1


	//   ....[68]....
        /*07c8*/ 	.word	0x0000e390
        /*07cc*/ 	.word	0x00000009
        /*07d0*/ 	.word	0x00019c30
        /*07d4*/ 	.short	0x010a
        /*07d6*/ 	.byte	0x3f
	.zero		1


	//   ....[69]....
        /*07d8*/ 	.word	0x0000e3f0
        /*07dc*/ 	.word	0x00000009
        /*07e0*/ 	.word	0x00019c50
        /*07e4*/ 	.short	0x010a
        /*07e6*/ 	.byte	0x3f
	.zero		1


	//   ....[70]....
        /*07e8*/ 	.word	0x0000e450
        /*07ec*/ 	.word	0x00000006
        /*07f0*/ 	.word	0x00019c50
        /*07f4*/ 	.short	0x010a
        /*07f6*/ 	.byte	0x3f
	.zero		1


	//   ....[71]....
        /*07f8*/ 	.word	0x0000e5a0
        /*07fc*/ 	.word	0x00000003
        /*0800*/ 	.word	0x00019c80
        /*0804*/ 	.short	0x010a
        /*0806*/ 	.byte	0x3f
	.zero		1


	//   ....[72]....
        /*0808*/ 	.word	0x0000e5f0
        /*080c*/ 	.word	0x00000003
        /*0810*/ 	.word	0x00019c40
        /*0814*/ 	.short	0x010a
        /*0816*/ 	.byte	0x3f
	.zero		1


	//   ....[73]....
        /*0818*/ 	.word	0x0000ea30
        /*081c*/ 	.word	0x00000010
        /*0820*/ 	.word	0x00019c20
        /*0824*/ 	.short	0x010a
        /*0826*/ 	.byte	0x3f
	.zero		1


	//   ....[74]....
        /*0828*/ 	.word	0x0000ea80
        /*082c*/ 	.word	0x00000006
        /*0830*/ 	.word	0x00019c80
        /*0834*/ 	.short	0x010a
        /*0836*/ 	.byte	0x3f
	.zero		1


	//   ....[75]....
        /*0838*/ 	.word	0x0000ead0
        /*083c*/ 	.word	0x00000006
        /*0840*/ 	.word	0x00019c40
        /*0844*/ 	.short	0x010a
        /*0846*/ 	.byte	0x3f
	.zero		1


	//   ....[76]....
        /*0848*/ 	.word	0x0000eb20
        /*084c*/ 	.word	0x00000003
        /*0850*/ 	.word	0x00019c70
        /*0854*/ 	.short	0x010a
        /*0856*/ 	.byte	0x3f
	.zero		1


	//   ....[77]....
        /*0858*/ 	.word	0x0000eb70
        /*085c*/ 	.word	0x00000003
        /*0860*/ 	.word	0x00019c60
        /*0864*/ 	.short	0x010a
        /*0866*/ 	.byte	0x3f
	.zero		1


	//   ....[78]....
        /*0868*/ 	.word	0x0000ebc0
        /*086c*/ 	.word	0x00000000
        /*0870*/ 	.word	0x00019c70
        /*0874*/ 	.short	0x010a
        /*0876*/ 	.byte	0x3f
	.zero		1


	//   ....[79]....
        /*0878*/ 	.word	0x0000ec10
        /*087c*/ 	.word	0x00000000
        /*0880*/ 	.word	0x00019c60
        /*0884*/ 	.short	0x010a
        /*0886*/ 	.byte	0x3f
	.zero		1


	//   ....[80]....
        /*0888*/ 	.word	0x0000ec60
        /*088c*/ 	.word	0x00000007
        /*0890*/ 	.word	0x00019c20
        /*0894*/ 	.short	0x010a
        /*0896*/ 	.byte	0x3f
	.zero		1


	//   ....[81]....
        /*0898*/ 	.word	0x0000ee00
        /*089c*/ 	.word	0x00000005
        /*08a0*/ 	.word	0x00000000
        /*08a4*/ 	.short	0x010a
        /*08a6*/ 	.byte	0x3f
	.zero		1


	//   ....[82]....
        /*08a8*/ 	.word	0x0000ee50
        /*08ac*/ 	.word	0x00000003
        /*08b0*/ 	.word	0x00000000
        /*08b4*/ 	.short	0x010a
        /*08b6*/ 	.byte	0x3f
	.zero		1


	//   ....[83]....
        /*08b8*/ 	.word	0x0000eea0
        /*08bc*/ 	.word	0x00000003
        /*08c0*/ 	.word	0x00019c60
        /*08c4*/ 	.short	0x010a
        /*08c6*/ 	.byte	0x3f
	.zero		1


	//   ....[84]....
        /*08c8*/ 	.word	0x0000eef0
        /*08cc*/ 	.word	0x00000005
        /*08d0*/ 	.word	0x00019c60
        /*08d4*/ 	.short	0x010a
        /*08d6*/ 	.byte	0x3f
	.zero		1


	//   ....[85]....
        /*08d8*/ 	.word	0x0000ef40
        /*08dc*/ 	.word	0x00000003
        /*08e0*/ 	.word	0x00019c80
        /*08e4*/ 	.short	0x010a
        /*08e6*/ 	.byte	0x3f
	.zero		1


	//----- nvinfo : EIATTR_NUM_MBARRIERS
	.align		4
.L_1343:
        /*08e8*/ 	.byte	0x03, 0x38
        /*08ea*/ 	.short	0x0016


	//----- nvinfo : EIATTR_EXIT_INSTR_OFFSETS
	.align		4
        /*08ec*/ 	.byte	0x04, 0x1c
        /*08ee*/ 	.short	(.L_1345 - .L_1344)


	//   ....[0]....
.L_1344:
        /*08f0*/ 	.word	0x00000a00


	//   ....[1]....
        /*08f4*/ 	.word	0x0000a1d0


	//   ....[2]....
        /*08f8*/ 	.word	0x0000e200


	//----- nvinfo : EIATTR_MAX_THREADS
	.align		4
.L_1345:
        /*08fc*/ 	.byte	0x04, 0x05
        /*08fe*/ 	.short	(.L_1347 - .L_1346)
.L_1346:
        /*0900*/ 	.word	0x00000200
        /*0904*/ 	.word	0x00000001
        /*0908*/ 	.word	0x00000001


	//----- nvinfo : EIATTR_CRS_STACK_SIZE
	.align		4
.L_1347:
        /*090c*/ 	.byte	0x04, 0x1e
        /*090e*/ 	.short	(.L_1349 - .L_1348)
.L_1348:
        /*0910*/ 	.word	0x00000000


	//----- nvinfo : EIATTR_CBANK_PARAM_SIZE
	.align		4
.L_1349:
        /*0914*/ 	.byte	0x03, 0x19
        /*0916*/ 	.short	0x0af0


	//----- nvinfo : EIATTR_PARAM_CBANK
	.align		4
        /*0918*/ 	.byte	0x04, 0x0a
        /*091a*/ 	.short	(.L_1351 - .L_1350)
	.align		4
.L_1350:
        /*091c*/ 	.word	index@(.nv.constant0._ZN7cutlass13device_kernelIN5flash11enable_sm90INS1_16FlashAttnFwdSm90INS1_25CollectiveMainloopFwdSm90ILi2EN4cute5tupleIJNS5_1CILi1EEES8_S8_EEENS6_IJNS7_ILi192EEENS7_ILi128EEENS7_ILi96EEEEEELi96ENS_12float_e4m3_tEfNS_4arch4Sm90ELb1ELb0ELb0ELb0ELb0ELb0ELb0ELb1ELb1ELb1ELb0ELb0EEENS1_21CollectiveEpilogueFwdINS6_IJSA_SC_SB_EEES9_NS_10bfloat16_tESG_Li384ELb0ELb1ELb0ELb1EEENS1_30DynamicPersistentTileSchedulerILi384ELi128ELb0ELb1ELb1EEEEEEEEEvNT_6ParamsE)
        /*0920*/ 	.short	0x0210
        /*0922*/ 	.short	0x0af0


	//----- nvinfo : EIATTR_SW_WAR
	.align		4
.L_1351:
        /*0924*/ 	.byte	0x04, 0x36
        /*0926*/ 	.short	(.L_1353 - .L_1352)
.L_1352:
        /*0928*/ 	.word	0x00000008
.L_1353:


//--------------------- .nv.info._ZN7cutlass13device_kernelIN5flash11enable_sm90INS1_16FlashAttnFwdSm90INS1_25CollectiveMainloopFwdSm90ILi2EN4cute5tupleIJNS5_1CILi1EEES8_S8_EEENS6_IJNS7_ILi192EEENS7_ILi128EEENS7_ILi96EEEEEELi96ENS_12float_e4m3_tEfNS_4arch4Sm90ELb1ELb0ELb0ELb1ELb0ELb0ELb0ELb1ELb1ELb1ELb0ELb0EEENS1_21CollectiveEpilogueFwdINS6_IJSA_SC_SB_EEES9_NS_10bfloat16_tESG_Li384ELb1ELb1ELb0ELb1EEENS1_36VarlenDynamicPersistentTileSchedulerILi192ELi128ELi384ELi128ELb0ELb1ELb1ELb1ELb1ELb1EEEEEEEEEvNT_6ParamsE --------------------------
	.section	.nv.info._ZN7cutlass13device_kernelIN5flash11enable_sm90INS1_16FlashAttnFwdSm90INS1_25CollectiveMainloopFwdSm90ILi2EN4cute5tupleIJNS5_1CILi1EEES8_S8_EEENS6_IJNS7_ILi192EEENS7_ILi128EEENS7_ILi96EEEEEELi96ENS_12float_e4m3_tEfNS_4arch4Sm90ELb1ELb0ELb0ELb1ELb0ELb0ELb0ELb1ELb1ELb1ELb0ELb0EEENS1_21CollectiveEpilogueFwdINS6_IJSA_SC_SB_EEES9_NS_10bfloat16_tESG_Li384ELb1ELb1ELb0ELb1EEENS1_36VarlenDynamicPersistentTileSchedulerILi192ELi128ELi384ELi128ELb0ELb1ELb1ELb1ELb1ELb1EEEEEEEEEvNT_6ParamsE,"",@"SHT_CUDA_INFO"
	.sectionflags	@""
	.align	4


	//----- nvinfo : EIATTR_CUDA_API_VERSION
	.align		4
        /*0000*/ 	.byte	0x04, 0x37
        /*0002*/ 	.short	(.L_1355 - .L_1354)
.L_1354:
        /*0004*/ 	.word	0x00000082


	//----- nvinfo : EIATTR_KPARAM_INFO
	.align		4
.L_1355:
        /*0008*/ 	.byte	0x04, 0x17
        /*000a*/ 	.short	(.L_1357 - .L_1356)
.L_1356:
        /*000c*/ 	.word	0x00000000
        /*0010*/ 	.short	0x0000
        /*0012*/ 	.short	0x0070
        /*0014*/ 	.byte	0x00, 0xf0, 0x01, 0x2a


	//----- nvinfo : EIATTR_SPARSE_MMA_MASK
	.align		4
.L_1357:
        /*0018*/ 	.byte	0x03, 0x50
        /*001a*/ 	.short	0x0000


	//----- nvinfo : EIATTR_MAXREG_COUNT
	.align		4
        /*001c*/ 	.byte	0x03, 0x1b
        /*001e*/ 	.short	0x0080


	//----- nvinfo : EIATTR_NUM_BARRIERS
	.align		4
        /*0020*/ 	.byte	0x02, 0x4c
        /*0022*/ 	.byte	0x09
	.zero		1


	//----- nvinfo : EIATTR_EXTERNS
	.align		4
        /*0024*/ 	.byte	0x04, 0x0f
        /*0026*/ 	.short	(.L_1359 - .L_1358)


	//   ....[0]....
	.align		4
.L_1358:
        /*0028*/ 	.word	index@(__assertfail)


	//----- nvinfo : EIATTR_ANNOTATIONS
	.align		4
.L_1359:
        /*002c*/ 	.byte	0x04, 0x55
        /*002e*/ 	.short	(.L_1361 - .L_1360)


	//   ....[0]....
.L_1360:
        /* <DEDUP_REMOVED lines=20> */


	//----- nvinfo : EIATTR_MERCURY_ISA_VERSION
	.align		4
.L_1361:
        /*0158*/ 	.byte	0x03, 0x5f
        /*015a*/ 	.short	0x0101


	//----- nvinfo : EIATTR_UNUSED_LOAD_BYTE_OFFSET
	.align		4
        /*015c*/ 	.byte	0x04, 0x44
        /*015e*/ 	.short	(.L_1363 - .L_1362)


	//   ....[0]....
.L_1362:
        /*0160*/ 	.word	0x00000a00
        /*0164*/ 	.word	0x0000fff0


	//   ....[1]....
        /*0168*/ 	.word	0x000086a0
        /*016c*/ 	.word	0x0000fff0


	//----- nvinfo : EIATTR_INT_WARP_WIDE_INSTR_OFFSETS
	.align		4
.L_1363:
        /*0170*/ 	.byte	0x04, 0x31
        /*0172*/ 	.short	(.L_1365 - .L_1364)


	//   ....[0]....
.L_1364:
        /*0174*/ 	.word	0x00000130


	//   ....[1]....
        /*0178*/ 	.word	0x00000170


	//   ....[2]....
        /*017c*/ 	.word	0x000001e0


	//   ....[3]....
        /*0180*/ 	.word	0x0000be70


	//   ....[4]....
        /*0184*/ 	.word	0x0000bf00


	//   ....[5]....
        /*0188*/ 	.word	0x0000e920


	//   ....[6]....
        /*018c*/ 	.word	0x0000e9b0


	//----- nvinfo : EIATTR_COOP_GROUP_MASK_REGIDS
	.align		4
.L_1365:
        /*0190*/ 	.byte	0x04, 0x29
        /*0192*/ 	.short	(.L_1367 - .L_1366)


	//   ....[0]....
.L_1366:
        /*0194*/ 	.word	0xffffffff


	//   ....[1]....
        /*0198*/ 	.word	0xffffffff


	//   ....[2]....
        /*019c*/ 	.word	0xffffffff


	//   ....[3]....
        /*01a0*/ 	.word	0xffffffff


	//   ....[4]....
        /*01a4*/ 	.word	0xffffffff


	//   ....[5]....
        /*01a8*/ 	.word	0xffffffff


	//   ....[6]....
        /*01ac*/ 	.word	0xffffffff


	//   ....[7]....
        /*01b0*/ 	.word	0xffffffff


	//   ....[8]....
        /*01b4*/ 	.word	0xffffffff


	//   ....[9]....
        /*01b8*/ 	.word	0xffffffff


	//   ....[10]....
        /*01bc*/ 	.word	0xffffffff


	//   ....[11]....
        /*01c0*/ 	.word	0xffffffff


	//   ....[12]....
        /*01c4*/ 	.word	0xffffffff


	//   ....[13]....
        /*01c8*/ 	.word	0xffffffff


	//   ....[14]....
        /*01cc*/ 	.word	0xffffffff


	//   ....[15]....
        /*01d0*/ 	.word	0xffffffff


	//   ....[16]....
        /*01d4*/ 	.word	0xffffffff


	//   ....[17]....
        /*01d8*/ 	.word	0xffffffff


	//   ....[18]....
        /*01dc*/ 	.word	0xffffffff


	//   ....[19]....
        /*01e0*/ 	.word	0xffffffff


	//   ....[20]....
        /*01e4*/ 	.word	0xffffffff


	//   ....[21]....
        /*01e8*/ 	.word	0xffffffff


	//   ....[22]....
        /*01ec*/ 	.word	0xffffffff


	//   ....[23]....
        /*01f0*/ 	.word	0xffffffff


	//   ....[24]....
        /*01f4*/ 	.word	0xffffffff


	//   ....[25]....
        /*01f8*/ 	.word	0xffffffff


	//   ....[26]....
        /*01fc*/ 	.word	0xffffffff


	//   ....[27]....
        /*0200*/ 	.word	0xffffffff


	//   ....[28]....
        /*0204*/ 	.word	0xffffffff


	//   ....[29]....
        /*0208*/ 	.word	0xffffffff


	//   ....[30]....
        /*020c*/ 	.word	0xffffffff


	//   ....[31]....
        /*0210*/ 	.word	0xffffffff


	//   ....[32]....
        /*0214*/ 	.word	0xffffffff


	//   ....[33]....
        /*0218*/ 	.word	0xffffffff


	//   ....[34]....
        /*021c*/ 	.word	0xffffffff


	//   ....[35]....
        /*0220*/ 	.word	0xffffffff


	//   ....[36]....
        /*0224*/ 	.word	0xffffffff


	//   ....[37]....
        /*0228*/ 	.word	0xffffffff


	//   ....[38]....
        /*022c*/ 	.word	0xffffffff


	//   ....[39]....
        /*0230*/ 	.word	0xffffffff


	//   ....[40]....
        /*0234*/ 	.word	0xffffffff


	//   ....[41]....
        /*0238*/ 	.word	0xffffffff


	//   ....[42]....
        /*023c*/ 	.word	0xffffffff


	//   ....[43]....
        /*0240*/ 	.word	0xffffffff


	//   ....[44]....
        /*0244*/ 	.word	0xffffffff


	//   ....[45]....
        /*0248*/ 	.word	0xffffffff


	//   ....[46]....
        /*024c*/ 	.word	0xffffffff


	//   ....[47]....
        /*0250*/ 	.word	0xffffffff


	//   ....[48]....
        /*0254*/ 	.word	0xffffffff


	//   ....[49]....
        /*0258*/ 	.word	0xffffffff


	//   ....[50]....
        /*025c*/ 	.word	0xffffffff


	//   ....[51]....
        /*0260*/ 	.word	0xffffffff


	//   ....[52]....
        /*0264*/ 	.word	0xffffffff


	//   ....[53]....
        /*0268*/ 	.word	0xffffffff


	//   ....[54]....
        /*026c*/ 	.word	0xffffffff


	//   ....[55]....
        /*0270*/ 	.word	0xffffffff


	//   ....[56]....
        /*0274*/ 	.word	0xffffffff


	//   ....[57]....
        /*0278*/ 	.word	0xffffffff


	//   ....[58]....
        /*027c*/ 	.word	0xffffffff


	//   ....[59]....
        /*0280*/ 	.word	0xffffffff


	//   ....[60]....
        /*0284*/ 	.word	0xffffffff


	//   ....[61]....
        /*0288*/ 	.word	0xffffffff


	//   ....[62]....
        /*028c*/ 	.word	0xffffffff


	//   ....[63]....
        /*0290*/ 	.word	0xffffffff


	//   ....[64]....
        /*0294*/ 	.word	0xffffffff


	//   ....[65]....
        /*0298*/ 	.word	0xffffffff


	//   ....[66]....
        /*029c*/ 	.word	0xffffffff


	//   ....[67]....
        /*02a0*/ 	.word	0xffffffff


	//   ....[68]....
        /*02a4*/ 	.word	0xffffffff


	//   ....[69]....
        /*02a8*/ 	.word	0xffffffff


	//   ....[70]....
        /*02ac*/ 	.word	0xffffffff


	//   ....[71]....
        /*02b0*/ 	.word	0xffffffff


	//   ....[72]....
        /*02b4*/ 	.word	0xffffffff


	//   ....[73]....
        /*02b8*/ 	.word	0xffffffff


	//   ....[74]....
        /*02bc*/ 	.word	0xffffffff


	//   ....[75]....
        /*02c0*/ 	.word	0xffffffff


	//   ....[76]....
        /*02c4*/ 	.word	0xffffffff


	//   ....[77]....
        /*02c8*/ 	.word	0xffffffff


	//   ....[78]....
        /*02cc*/ 	.word	0xffffffff


	//   ....[79]....
        /*02d0*/ 	.word	0xffffffff


	//   ....[80]....
        /*02d4*/ 	.word	0xffffffff


	//   ....[81]....
        /*02d8*/ 	.word	0xffffffff


	//   ....[82]....
        /*02dc*/ 	.word	0xffffffff


	//   ....[83]....
        /*02e0*/ 	.word	0xffffffff


	//   ....[84]....
        /*02e4*/ 	.word	0xffffffff


	//   ....[85]....
        /*02e8*/ 	.word	0xffffffff


	//   ....[86]....
        /*02ec*/ 	.word	0xffffffff


	//   ....[87]....
        /*02f0*/ 	.word	0xffffffff


	//   ....[88]....
        /*02f4*/ 	.word	0xffffffff


	//   ....[89]....
        /*02f8*/ 	.word	0xffffffff


	//   ....[90]....
        /*02fc*/ 	.word	0xffffffff


	//   ....[91]....
        /*0300*/ 	.word	0xffffffff


	//   ....[92]....
        /*0304*/ 	.word	0xffffffff


	//   ....[93]....
        /*0308*/ 	.word	0xffffffff


	//   ....[94]....
        /*030c*/ 	.word	0xffffffff


	//   ....[95]....
        /*0310*/ 	.word	0xffffffff


	//   ....[96]....
        /*0314*/ 	.word	0xffffffff


	//   ....[97]....
        /*0318*/ 	.word	0xffffffff


	//   ....[98]....
        /*031c*/ 	.word	0xffffffff


	//   ....[99]....
        /*0320*/ 	.word	0xffffffff


	//   ....[100]....
        /*0324*/ 	.word	0xffffffff


	//   ....[101]....
        /*0328*/ 	.word	0xffffffff


	//   ....[102]....
        /*032c*/ 	.word	0xffffffff


	//   ....[103]....
        /*0330*/ 	.word	0xffffffff


	//   ....[104]....
        /*0334*/ 	.word	0xffffffff


	//   ....[105]....
        /*0338*/ 	.word	0x0500000f


	//   ....[106]....
        /*033c*/ 	.word	0x0500000f


	//   ....[107]....
        /*0340*/ 	.word	0x0500000f


	//   ....[108]....
        /*0344*/ 	.word	0x0500000f


	//   ....[109]....
        /*0348*/ 	.word	0x0500000f


	//   ....[110]....
        /*034c*/ 	.word	0x0500000f


	//   ....[111]....
        /*0350*/ 	.word	0x0500000f


	//   ....[112]....
        /*0354*/ 	.word	0x0500000f


	//----- nvinfo : EIATTR_COOP_GROUP_INSTR_OFFSETS
	.align		4
.L_1367:
        /*0358*/ 	.byte	0x04, 0x28
        /*035a*/ 	.short	(.L_1369 - .L_1368)


	//   ....[0]....
.L_1368:
        /*035c*/ 	.word	0x00000060


	//   ....[1]....
        /*0360*/ 	.word	0x00000140


	//   ....[2]....
        /*0364*/ 	.word	0x00000190


	//   ....[3]....
        /*0368*/ 	.word	0x000003c0


	//   ....[4]....
        /*036c*/ 	.word	0x00000520


	//   ....[5]....
        /*0370*/ 	.word	0x00000640


	//   ....[6]....
        /*0374*/ 	.word	0x000007a0


	//   ....[7]....
        /*0378*/ 	.word	0x00001840


	//   ....[8]....
        /*037c*/ 	.word	0x00001f00


	//   ....[9]....
        /*0380*/ 	.word	0x00002660


	//   ....[10]....
        /*0384*/ 	.word	0x00002690


	//   ....[11]....
        /*0388*/ 	.word	0x00002710


	//   ....[12]....
        /*038c*/ 	.word	0x00003080


	//   ....[13]....
        /*0390*/ 	.word	0x00003130


	//   ....[14]....
        /*0394*/ 	.word	0x00004030


	//   ....[15]....
        /*0398*/ 	.word	0x00004720


	//   ....[16]....
        /*039c*/ 	.word	0x00004750


	//   ....[17]....
        /*03a0*/ 	.word	0x00004760


	//   ....[18]....
        /*03a4*/ 	.word	0x00005160


	//   ....[19]....
        /*03a8*/ 	.word	0x000051d0


	//   ....[20]....
        /*03ac*/ 	.word	0x000068d0


	//   ....[21]....
        /*03b0*/ 	.word	0x00006900


	//   ....[22]....
        /*03b4*/ 	.word	0x00006960


	//   ....[23]....
        /*03b8*/ 	.word	0x00006970


	//   ....[24]....
        /*03bc*/ 	.word	0x00008000


	//   ....[25]....
        /*03c0*/ 	.word	0x00008020


	//   ....[26]....
        /*03c4*/ 	.word	0x00008090


	//   ....[27]....
        /*03c8*/ 	.word	0x000080a0


	//   ....[28]....
        /*03cc*/ 	.word	0x00008d40


	//   ....[29]....
        /*03d0*/ 	.word	0x00008d50


	//   ....[30]....
        /*03d4*/ 	.word	0x00008d60


	//   ....[31]....
        /*03d8*/ 	.word	0x00008d70


	//   ....[32]....
        /*03dc*/ 	.word	0x00008d80


	//   ....[33]....
        /*03e0*/ 	.word	0x00008d90


	//   ....[34]....
        /*03e4*/ 	.word	0x00008da0


	//   ....[35]....
        /*03e8*/ 	.word	0x00008db0


	//   ....[36]....
        /*03ec*/ 	.word	0x00008de0


	//   ....[37]....
        /*03f0*/ 	.word	0x00008df0


	//   ....[38]....
        /*03f4*/ 	.word	0x00008e20


	//   ....[39]....
        /*03f8*/ 	.word	0x00008e50


	//   ....[40]....
        /*03fc*/ 	.word	0x00008e90


	//   ....[41]....
        /*0400*/ 	.word	0x00008eb0


	//   ....[42]....
        /*0404*/ 	.word	0x00008ee0


	//   ....[43]....
        /*0408*/ 	.word	0x00008ef0


	//   ....[44]....
        /*040c*/ 	.word	0x00008f20


	//   ....[45]....
        /*0410*/ 	.word	0x00008f30


	//   ....[46]....
        /*0414*/ 	.word	0x00008f40


	//   ....[47]....
        /*0418*/ 	.word	0x00008f70


	//   ....[48]....
        /*041c*/ 	.word	0x00008fa0


	//   ....[49]....
        /*0420*/ 	.word	0x00008fb0


	//   ....[50]....
        /*0424*/ 	.word	0x00008fc0


	//   ....[51]....
        /*0428*/ 	.word	0x00008fe0


	//   ....[52]....
        /*042c*/ 	.word	0x00009560


	//   ....[53]....
        /*0430*/ 	.word	0x000095a0


	//   ....[54]....
        /*0434*/ 	.word	0x000095d0


	//   ....[55]....
        /*0438*/ 	.word	0x00009610


	//   ....[56]....
        /*043c*/ 	.word	0x00009ac0


	//   ....[57]....
        /*0440*/ 	.word	0x00009af0


	//   ....[58]....
        /*0444*/ 	.word	0x00009c00


	//   ....[59]....
        /*0448*/ 	.word	0x00009c20


	//   ....[60]....
        /*044c*/ 	.word	0x0000a530


	//   ....[61]....
        /*0450*/ 	.word	0x0000a540


	//   ....[62]....
        /*0454*/ 	.word	0x0000a640


	//   ....[63]....
        /*0458*/ 	.word	0x0000a660


	//   ....[64]....
        /*045c*/ 	.word	0x0000a7d0


	//   ....[65]....
        /*0460*/ 	.word	0x0000a9b0


	//   ....[66]....
        /*0464*/ 	.word	0x0000a9e0


	//   ....[67]....
        /*0468*/ 	.word	0x0000aa10


	//   ....[68]....
        /*046c*/ 	.word	0x0000aa60


	//   ....[69]....
        /*0470*/ 	.word	0x0000aa90


	//   ....[70]....
        /*0474*/ 	.word	0x0000aad0


	//   ....[71]....
        /*0478*/ 	.word	0x0000ac50


	//   ....[72]....
        /*047c*/ 	.word	0x0000ac80


	//   ....[73]....
        /*0480*/ 	.word	0x0000acb0


	//   ....[74]....
        /*0484*/ 	.word	0x0000ace0


	//   ....[75]....
        /*0488*/ 	.word	0x0000ad10


	//   ....[76]....
        /*048c*/ 	.word	0x0000ad50


	//   ....[77]....
        /*0490*/ 	.word	0x0000ade0


	//   ....[78]....
        /*0494*/ 	.word	0x0000ae70


	//   ....[79]....
        /*0498*/ 	.word	0x0000af20


	//   ....[80]....
        /*049c*/ 	.word	0x0000c5c0


	//   ....[81]....
        /*04a0*/ 	.word	0x0000d410


	//   ....[82]....
        /*04a4*/ 	.word	0x0000d430


	//   ....[83]....
        /*04a8*/ 	.word	0x0000d440


	//   ....[84]....
        /*04ac*/ 	.word	0x0000d460


	//   ....[85]....
        /*04b0*/ 	.word	0x0000d480


	//   ....[86]....
        /*04b4*/ 	.word	0x0000d590


	//   ....[87]....
        /*04b8*/ 	.word	0x0000f200


	//   ....[88]....
        /*04bc*/ 	.word	0x0000f230


	//   ....[89]....
        /*04c0*/ 	.word	0x0000f260


	//   ....[90]....
        /*04c4*/ 	.word	0x0000f2a0


	//   ....[91]....
        /*04c8*/ 	.word	0x0000f2d0


	//   ....[92]....
        /*04cc*/ 	.word	0x0000f2e0


	//   ....[93]....
        /*04d0*/ 	.word	0x0000f310


	//   ....[94]....
        /*04d4*/ 	.word	0x0000f320


	//   ....[95]....
        /*04d8*/ 	.word	0x0000f460


	//   ....[96]....
        /*04dc*/ 	.word	0x0000f490


	//   ....[97]....
        /*04e0*/ 	.word	0x0000f4c0


	//   ....[98]....
        /*04e4*/ 	.word	0x0000f4f0


	//   ....[99]....
        /*04e8*/ 	.word	0x0000f520


	//   ....[100]....
        /*04ec*/ 	.word	0x0000f560


	//   ....[101]....
        /*04f0*/ 	.word	0x0000f5f0


	//   ....[102]....
        /*04f4*/ 	.word	0x0000f680


	//   ....[103]....
        /*04f8*/ 	.word	0x0000f6f0


	//   ....[104]....
        /*04fc*/ 	.word	0x0000fd80


	//   ....[105]....
        /*0500*/ 	.word	0x00010350


	//   ....[106]....
        /*0504*/ 	.word	0x00010550


	//   ....[107]....
        /*0508*/ 	.word	0x000105a0


	//   ....[108]....
        /*050c*/ 	.word	0x00010600


	//   ....[109]....
        /*0510*/ 	.word	0x000106a0


	//   ....[110]....
        /*0514*/ 	.word	0x00010760


	//   ....[111]....
        /*0518*/ 	.word	0x000107e0


	//   ....[112]....
        /*051c*/ 	.word	0x00010bb0


	//----- nvinfo : EIATTR_REG_RECONFIG
	.align		4
.L_1369:
        /*0520*/ 	.byte	0x01, 0x54
	.zero		2


	//----- nvinfo : EIATTR_SYSCALL_OFFSETS
	.align		4
        /*0524*/ 	.byte	0x04, 0x46
        /*0526*/ 	.short	(.L_1371 - .L_1370)


	//   ....[0]....
.L_1370:
        /*0528*/ 	.word	0x00001a20


	//   ....[1]....
        /*052c*/ 	.word	0x0000c070


	//   ....[2]....
        /*0530*/ 	.word	0x0000c1d0


	//   ....[3]....
        /*0534*/ 	.word	0x0000c320


	//   ....[4]....
        /*0538*/ 	.word	0x0000c460


	//   ....[5]....
        /*053c*/ 	.word	0x0000cef0


	//----- nvinfo : EIATTR_MBARRIER_INSTR_OFFSETS
	.align		4
.L_1371:
        /*0540*/ 	.byte	0x04, 0x39
        /*0542*/ 	.short	(.L_1373 - .L_1372)


	//   ....[0]....
.L_1372:
        /*0544*/ 	.word	0x00000270
        /*0548*/ 	.word	0x000000ff
        /*054c*/ 	.word	0x00019c00
        /*0550*/ 	.short	0x0100
        /*0552*/ 	.byte	0x08
	.zero		1


	//   ....[1]....
        /*0554*/ 	.word	0x00000280
        /*0558*/ 	.word	0x000000ff
        /*055c*/ 	.word	0x00019c20
        /*0560*/ 	.short	0x0100
        /*0562*/ 	.byte	0x08
	.zero		1


	//   ....[2]....
        /*0564*/ 	.word	0x00000370
        /*0568*/ 	.word	0x000000ff
        /*056c*/ 	.word	0x00019c30
        /*0570*/ 	.short	0x0100
        /*0572*/ 	.byte	0x08
	.zero		1


	//   ....[3]....
        /*0574*/ 	.word	0x00000380
        /*0578*/ 	.word	0x000000ff
        /*057c*/ 	.word	0x00019c40
        /*0580*/ 	.short	0x0100
        /*0582*/ 	.byte	0x08
	.zero		1


	//   ....[4]....
        /*0584*/ 	.word	0x00000390
        /*0588*/ 	.word	0x000000ff
        /*058c*/ 	.word	0x00019c38
        /*0590*/ 	.short	0x0100
        /*0592*/ 	.byte	0x08
	.zero		1


	//   ....[5]....
        /*0594*/ 	.word	0x000003a0
        /*0598*/ 	.word	0x000000ff
        /*059c*/ 	.word	0x00019c48
        /*05a0*/ 	.short	0x0100
        /*05a2*/ 	.byte	0x08
	.zero		1


	//   ....[6]....
        /*05a4*/ 	.word	0x000004d0
        /*05a8*/ 	.word	0x000000ff
        /*05ac*/ 	.word	0x00019c50
        /*05b0*/ 	.short	0x0100
        /*05b2*/ 	.byte	0x08
	.zero		1


	//   ....[7]....
        /*05b4*/ 	.word	0x000004e0
        /*05b8*/ 	.word	0x000000ff
        /*05bc*/ 	.word	0x00019c60
        /*05c0*/ 	.short	0x0100
        /*05c2*/ 	.byte	0x08
	.zero		1


	//   ....[8]....
        /*05c4*/ 	.word	0x000004f0
        /*05c8*/ 	.word	0x000000ff
        /*05cc*/ 	.word	0x00019c58
        /*05d0*/ 	.short	0x0100
        /*05d2*/ 	.byte	0x08
	.zero		1


	//   ....[9]....
        /*05d4*/ 	.word	0x00000500
        /*05d8*/ 	.word	0x000000ff
        /*05dc*/ 	.word	0x00019c68
        /*05e0*/ 	.short	0x0100
        /*05e2*/ 	.byte	0x08
	.zero		1


	//   ....[10]....
        /*05e4*/ 	.word	0x000005f0
        /*05e8*/ 	.word	0x000000ff
        /*05ec*/ 	.word	0x00019c70
        /*05f0*/ 	.short	0x0100
        /*05f2*/ 	.byte	0x06
	.zero		1


	//   ....[11]....
        /*05f4*/ 	.word	0x00000600
        /*05f8*/ 	.word	0x000000ff
        /*05fc*/ 	.word	0x00019c80
        /*0600*/ 	.short	0x0100
        /*0602*/ 	.byte	0x06
	.zero		1


	//   ....[12]....
        /*0604*/ 	.word	0x00000610
        /*0608*/ 	.word	0x000000ff
        /*060c*/ 	.word	0x00019c78
        /*0610*/ 	.short	0x0100
        /*0612*/ 	.byte	0x06
	.zero		1


	//   ....[13]....
        /*0614*/ 	.word	0x00000620
        /*0618*/ 	.word	0x000000ff
        /*061c*/ 	.word	0x00019c88
        /*0620*/ 	.short	0x0100
        /*0622*/ 	.byte	0x06
	.zero		1


	//   ....[14]....
        /*0624*/ 	.word	0x00000750
        /*0628*/ 	.word	0x000000ff
        /*062c*/ 	.word	0x00019c90
        /*0630*/ 	.short	0x0100
        /*0632*/ 	.byte	0x08
	.zero		1


	//   ....[15]....
        /*0634*/ 	.word	0x00000760
        /*0638*/ 	.word	0x000000ff
        /*063c*/ 	.word	0x00019ca0
        /*0640*/ 	.short	0x0100
        /*0642*/ 	.byte	0x08
	.zero		1


	//   ....[16]....
        /*0644*/ 	.word	0x00000770
        /*0648*/ 	.word	0x000000ff
        /*064c*/ 	.word	0x00019c98
        /*0650*/ 	.short	0x0100
        /*0652*/ 	.byte	0x08
	.zero		1


	//   ....[17]....
        /*0654*/ 	.word	0x00000780
        /*0658*/ 	.word	0x000000ff
        /*065c*/ 	.word	0x00019ca8
        /*0660*/ 	.short	0x0100
        /*0662*/ 	.byte	0x08
	.zero		1


	//   ....[18]....
        /*0664*/ 	.word	0x000008b0
        /*0668*/ 	.word	0x000000ff
        /*066c*/ 	.word	0x00019cb0
        /*0670*/ 	.short	0x0100
        /*0672*/ 	.byte	0x08
	.zero		1


	//   ....[19]....
        /*0674*/ 	.word	0x000008c0
        /*0678*/ 	.word	0x000000ff
        /*067c*/ 	.word	0x00019cc0
        /*0680*/ 	.short	0x0100
        /*0682*/ 	.byte	0x08
	.zero		1


	//   ....[20]....
        /*0684*/ 	.word	0x000008d0
        /*0688*/ 	.word	0x000000ff
        /*068c*/ 	.word	0x00019cb8
        /*0690*/ 	.short	0x0100
        /*0692*/ 	.byte	0x08
	.zero		1


	//   ....[21]....
        /*0694*/ 	.word	0x000008e0
        /*0698*/ 	.word	0x000000ff
        /*069c*/ 	.word	0x00019cc8
        /*06a0*/ 	.short	0x0100
        /*06a2*/ 	.byte	0x08
	.zero		1


	//   ....[22]....
        /*06a4*/ 	.word	0x00001aa0
        /*06a8*/ 	.word	0x000000ff
        /*06ac*/ 	.word	0x00019c00
        /*06b0*/ 	.short	0x010a
        /*06b2*/ 	.byte	0x2f
	.zero		1


	//   ....[23]....
        /*06b4*/ 	.word	0x00001b20
        /*06b8*/ 	.word	0x00000003
        /*06bc*/ 	.word	0x00019c30
        /*06c0*/ 	.short	0x010a
        /*06c2*/ 	.byte	0x3f
	.zero		1


	//   ....[24]....
        /*06c4*/ 	.word	0x00001b80
        /*06c8*/ 	.word	0x00000003
        /*06cc*/ 	.word	0x00019c30
        /*06d0*/ 	.short	0x010a
        /*06d2*/ 	.byte	0x3f
	.zero		1


	//   ....[25]....
        /*06d4*/ 	.word	0x00003530
        /*06d8*/ 	.word	0x00000030
        /*06dc*/ 	.word	0x00000000
        /*06e0*/ 	.short	0x0101
        /*06e2*/ 	.byte	0x3f
	.zero		1


	//   ....[26]....
        /*06e4*/ 	.word	0x00003d00
        /*06e8*/ 	.word	0x000000ff
        /*06ec*/ 	.word	0x00019c30
        /*06f0*/ 	.short	0x010a
        /*06f2*/ 	.byte	0x15
	.zero		1


	//   ....[27]....
        /*06f4*/ 	.word	0x00003d40
        /*06f8*/ 	.word	0x000000ff
        /*06fc*/ 	.word	0x00019c30
        /*0700*/ 	.short	0x010a
        /*0702*/ 	.byte	0x15
	.zero		1


	//   ....[28]....
        /*0704*/ 	.word	0x00003ea0
        /*0708*/ 	.word	0x000000ff
        /*070c*/ 	.word	0x00019c50
        /*0710*/ 	.short	0x010a
        /*0712*/ 	.byte	0x0b
	.zero		1


	//   ....[29]....
        /*0714*/ 	.word	0x00003ee0
        /*0718*/ 	.word	0x000000ff
        /*071c*/ 	.word	0x00019c50
        /*0720*/ 	.short	0x010a
        /*0722*/ 	.byte	0x0b
	.zero		1


	//   ....[30]....
        /*0724*/ 	.word	0x00005a40
        /*0728*/ 	.word	0x00000003
        /*072c*/ 	.word	0x00000000
        /*0730*/ 	.short	0x0101
        /*0732*/ 	.byte	0x3f
	.zero		1


	//   ....[31]....
        /*0734*/ 	.word	0x00005c60
        /*0738*/ 	.word	0x000000ff
        /*073c*/ 	.word	0x00000000
        /*0740*/ 	.short	0x0101
        /*0742*/ 	.byte	0x06
	.zero		1


	//   ....[32]....
        /*0744*/ 	.word	0x00006210
        /*0748*/ 	.word	0x000000ff
        /*074c*/ 	.word	0x00019c30
        /*0750*/ 	.short	0x010a
        /*0752*/ 	.byte	0x06
	.zero		1


	//   ....[33]....
        /*0754*/ 	.word	0x00006250
        /*0758*/ 	.word	0x000000ff
        /*075c*/ 	.word	0x00019c30
        /*0760*/ 	.short	0x010a
        /*0762*/ 	.byte	0x06
	.zero		1


	//   ....[34]....
        /*0764*/ 	.word	0x000063b0
        /*0768*/ 	.word	0x000000ff
        /*076c*/ 	.word	0x00019c50
        /*0770*/ 	.short	0x010a
        /*0772*/ 	.byte	0x0b
	.zero		1


	//   ....[35]....
        /*0774*/ 	.word	0x000063f0
        /*0778*/ 	.word	0x000000ff
        /*077c*/ 	.word	0x00019c50
        /*0780*/ 	.short	0x010a
        /*0782*/ 	.byte	0x0b
	.zero		1


	//   ....[36]....
        /*0784*/ 	.word	0x00007560
        /*0788*/ 	.word	0x00000003
        /*078c*/ 	.word	0x00000000
        /*0790*/ 	.short	0x0101
        /*0792*/ 	.byte	0x3f
	.zero		1


	//   ....[37]....
        /*0794*/ 	.word	0x00007810
        /*0798*/ 	.word	0x000000ff
        /*079c*/ 	.word	0x00000000
        /*07a0*/ 	.short	0x0101
        /*07a2*/ 	.byte	0x06
	.zero		1


	//   ....[38]....
        /*07a4*/ 	.word	0x00007d40
        /*07a8*/ 	.word	0x000000ff
        /*07ac*/ 	.word	0x00019c50
        /*07b0*/ 	.short	0x010a
        /*07b2*/ 	.byte	0x0e
	.zero		1


	//   ....[39]....
        /*07b4*/ 	.word	0x00007d80
        /*07b8*/ 	.word	0x000000ff
        /*07bc*/ 	.word	0x00019c50
        /*07c0*/ 	.short	0x010a
        /*07c2*/ 	.byte	0x0e
	.zero		1


	//   ....[40]....
        /*07c4*/ 	.word	0x00008380
        /*07c8*/ 	.word	0x000000ff
        /*07cc*/ 	.word	0x00000000
        /*07d0*/ 	.short	0x0101
        /*07d2*/ 	.byte	0x04
	.zero		1


	//   ....[41]....
        /*07d4*/ 	.word	0x00009ae0
        /*07d8*/ 	.word	0x00000000
        /*07dc*/ 	.word	0x00000000
        /*07e0*/ 	.short	0x0101
        /*07e2*/ 	.byte	0x3f
	.zero		1


	//   ....[42]....
        /*07e4*/ 	.word	0x0000c7e0
        /*07e8*/ 	.word	0x00000004
        /*07ec*/ 	.word	0x00019c80
        /*07f0*/ 	.short	0x010a
        /*07f2*/ 	.byte	0x3f
	.zero		1


	//   ....[43]....
        /*07f4*/ 	.word	0x0000ca60
        /*07f8*/ 	.word	0x00000004
        /*07fc*/ 	.word	0x00019c40
        /*0800*/ 	.short	0x010a
        /*0802*/ 	.byte	0x3f
	.zero		1


	//   ....[44]....
        /*0804*/ 	.word	0x0000d670
        /*0808*/ 	.word	0x00000010
        /*080c*/ 	.word	0x00019c00
        /*0810*/ 	.short	0x0107
        /*0812*/ 	.byte	0x3f
	.zero		1


	//   ....[45]....
        /*0814*/ 	.word	0x0000d780
        /*0818*/ 	.word	0x00000010
        /*081c*/ 	.word	0x00019c00
        /*0820*/ 	.short	0x0101
        /*0822*/ 	.byte	0x3f
	.zero		1


	//   ....[46]....
        /*0824*/ 	.word	0x0000d7a0
        /*0828*/ 	.word	0x00000010
        /*082c*/ 	.word	0x00019c20
        /*0830*/ 	.short	0x010a
        /*0832*/ 	.byte	0x3f
	.zero		1


	//   ....[47]....
        /*0834*/ 	.word	0x0000da80
        /*0838*/ 	.word	0x00000006
        /*083c*/ 	.word	0x00019c80
        /*0840*/ 	.short	0x010a
        /*0842*/ 	.byte	0x3f
	.zero		1


	//   ....[48]....
        /*0844*/ 	.word	0x0000dea0
        /*0848*/ 	.word	0x00000006
        /*084c*/ 	.word	0x00019c40
        /*0850*/ 	.short	0x010a
        /*0852*/ 	.byte	0x3f
	.zero		1


	//   ....[49]....
        /*0854*/ 	.word	0x0000e350
        /*0858*/ 	.word	0x00000003
        /*085c*/ 	.word	0x00019c70
        /*0860*/ 	.short	0x010a
        /*0862*/ 	.byte	0x3f
	.zero		1


	//   ....[50]....
        /*0864*/ 	.word	0x0000e3c0
        /*0868*/ 	.word	0x00000003
        /*086c*/ 	.word	0x00019c60
        /*0870*/ 	.short	0x010a
        /*0872*/ 	.byte	0x3f
	.zero		1


	//   ....[51]....
        /*0874*/ 	.word	0x0000e800
        /*0878*/ 	.word	0x00000003
        /*087c*/ 	.word	0x00019c50
        /*0880*/ 	.short	0x0101
        /*0882*/ 	.byte	0x3f
	.zero		1


	//   ....[52]....
        /*0884*/ 	.word	0x0000e870
        /*0888*/ 	.word	0x00000000
        /*088c*/ 	.word	0x00000000
        /*0890*/ 	.short	0x0101
        /*0892*/ 	.byte	0x3f
	.zero		1


	//   ....[53]....
        /*0894*/ 	.word	0x0000ea80
        /*0898*/ 	.word	0x00000000
        /*089c*/ 	.word	0x00019c70
        /*08a0*/ 	.short	0x010a
        /*08a2*/ 	.byte	0x3f
	.zero		1


	//   ....[54]....
        /*08a4*/ 	.word	0x0000eaf0
        /*08a8*/ 	.word	0x00000000
        /*08ac*/ 	.word	0x00019c60
        /*08b0*/ 	.short	0x010a
        /*08b2*/ 	.byte	0x3f
	.zero		1


	//   ....[55]....
        /*08b4*/ 	.word	0x0000ef30
        /*08b8*/ 	.word	0x00000000
        /*08bc*/ 	.word	0x00019c50
        /*08c0*/ 	.short	0x0101
        /*08c2*/ 	.byte	0x3f
	.zero		1


	//   ....[56]....
        /*08c4*/ 	.word	0x0000ef80
        /*08c8*/ 	.word	0x00000002
        /*08cc*/ 	.word	0x00000000
        /*08d0*/ 	.short	0x0101
        /*08d2*/ 	.byte	0x3f
	.zero		1


	//   ....[57]....
        /*08d4*/ 	.word	0x0000fd00
        /*08d8*/ 	.word	0x00000007
        /*08dc*/ 	.word	0x00019c20
        /*08e0*/ 	.short	0x010a
        /*08e2*/ 	.byte	0x3f
	.zero		1


	//   ....[58]....
        /*08e4*/ 	.word	0x0000fea0
        /*08e8*/ 	.word	0x00000005
        /*08ec*/ 	.word	0x00000000
        /*08f0*/ 	.short	0x010a
        /*08f2*/ 	.byte	0x3f
	.zero		1


	//   ....[59]....
        /*08f4*/ 	.word	0x0000ff10
        /*08f8*/ 	.word	0x00000003
        /*08fc*/ 	.word	0x00000000
        /*0900*/ 	.short	0x010a
        /*0902*/ 	.byte	0x3f
	.zero		1


	//   ....[60]....
        /*0904*/ 	.word	0x0000ff60
        /*0908*/ 	.word	0x00000003
        /*090c*/ 	.word	0x00019c60
        /*0910*/ 	.short	0x010a
        /*0912*/ 	.byte	0x3f
	.zero		1


	//   ....[61]....
        /*0914*/ 	.word	0x0000ffb0
        /*0918*/ 	.word	0x00000005
        /*091c*/ 	.word	0x00019c60
        /*0920*/ 	.short	0x010a
        /*0922*/ 	.byte	0x3f
	.zero		1


	//   ....[62]....
        /*0924*/ 	.word	0x0000fff0
        /*0928*/ 	.word	0x00000003
        /*092c*/ 	.word	0x00019c80
        /*0930*/ 	.short	0x010a
        /*0932*/ 	.byte	0x3f
	.zero		1


	//   ....[63]....
        /*0934*/ 	.word	0x00010010
        /*0938*/ 	.word	0x00000005
        /*093c*/ 	.word	0x00019c80
        /*0940*/ 	.short	0x010a
        /*0942*/ 	.byte	0x3f
	.zero		1


	//   ....[64]....
        /*0944*/ 	.word	0x00010080
        /*0948*/ 	.word	0x00000003
        /*094c*/ 	.word	0x00019c00
        /*0950*/ 	.short	0x010a
        /*0952*/ 	.byte	0x3f
	.zero		1


	//   ....[65]....
        /*0954*/ 	.word	0x000100d0
        /*0958*/ 	.word	0x00000003
        /*095c*/ 	.word	0x00019c30
        /*0960*/ 	.short	0x010a
        /*0962*/ 	.byte	0x3f
	.zero		1


	//   ....[66]....
        /*0964*/ 	.word	0x00010130
        /*0968*/ 	.word	0x00000007
        /*096c*/ 	.word	0x00019c30
        /*0970*/ 	.short	0x010a
        /*0972*/ 	.byte	0x3f
	.zero		1


	//   ....[67]....
        /*0974*/ 	.word	0x00010190
        /*0978*/ 	.word	0x00000007
        /*097c*/ 	.word	0x00019c50
        /*0980*/ 	.short	0x010a
        /*0982*/ 	.byte	0x3f
	.zero		1


	//   ....[68]....
        /*0984*/ 	.word	0x000101f0
        /*0988*/ 	.word	0x00000009
        /*098c*/ 	.word	0x00019c30
        /*0990*/ 	.short	0x010a
        /*0992*/ 	.byte	0x3f
	.zero		1


	//   ....[69]....
        /*0994*/ 	.word	0x00010250
        /*0998*/ 	.word	0x00000009
        /*099c*/ 	.word	0x00019c50
        /*09a0*/ 	.short	0x010a
        /*09a2*/ 	.byte	0x3f
	.zero		1


	//   ....[70]....
        /*09a4*/ 	.word	0x000102b0
        /*09a8*/ 	.word	0x00000006
        /*09ac*/ 	.word	0x00019c50
        /*09b0*/ 	.short	0x010a
        /*09b2*/ 	.byte	0x3f
	.zero		1


	//   ....[71]....
        /*09b4*/ 	.word	0x00010400
        /*09b8*/ 	.word	0x00000004
        /*09bc*/ 	.word	0x00019c80
        /*09c0*/ 	.short	0x010a
        /*09c2*/ 	.byte	0x3f
	.zero		1


	//   ....[72]....
        /*09c4*/ 	.word	0x00010450
        /*09c8*/ 	.word	0x00000004
        /*09cc*/ 	.word	0x00019c40
        /*09d0*/ 	.short	0x010a
        /*09d2*/ 	.byte	0x3f
	.zero		1


	//   ....[73]....
        /*09d4*/ 	.word	0x000108a0
        /*09d8*/ 	.word	0x00000010
        /*09dc*/ 	.word	0x00019c20
        /*09e0*/ 	.short	0x010a
        /*09e2*/ 	.byte	0x3f
	.zero		1


	//   ....[74]....
        /*09e4*/ 	.word	0x000108f0
        /*09e8*/ 	.word	0x00000006
        /*09ec*/ 	.word	0x00019c80
        /*09f0*/ 	.short	0x010a
        /*09f2*/ 	.byte	0x3f
	.zero		1


	//   ....[75]....
        /*09f4*/ 	.word	0x00010940
        /*09f8*/ 	.word	0x00000006
        /*09fc*/ 	.word	0x00019c40
        /*0a00*/ 	.short	0x010a
        /*0a02*/ 	.byte	0x3f
	.zero		1


	//   ....[76]....
        /*0a04*/ 	.word	0x00010990
        /*0a08*/ 	.word	0x00000003
        /*0a0c*/ 	.word	0x00019c70
        /*0a10*/ 	.short	0x010a
        /*0a12*/ 	.byte	0x3f
	.zero		1


	//   ....[77]....
        /*0a14*/ 	.word	0x000109e0
        /*0a18*/ 	.word	0x00000003
        /*0a1c*/ 	.word	0x00019c60
        /*0a20*/ 	.short	0x010a
        /*0a22*/ 	.byte	0x3f
	.zero		1


	//   ....[78]....
        /*0a24*/ 	.word	0x00010a30
        /*0a28*/ 	.word	0x00000000
        /*0a2c*/ 	.word	0x00019c70
        /*0a30*/ 	.short	0x010a
        /*0a32*/ 	.byte	0x3f
	.zero		1


	//   ....[79]....
        /*0a34*/ 	.word	0x00010a80
        /*0a38*/ 	.word	0x00000000
        /*0a3c*/ 	.word	0x00019c60
        /*0a40*/ 	.short	0x010a
        /*0a42*/ 	.byte	0x3f
	.zero		1


	//   ....[80]....
        /*0a44*/ 	.word	0x00010ad0
        /*0a48*/ 	.word	0x00000007
        /*0a4c*/ 	.word	0x00019c20
        /*0a50*/ 	.short	0x010a
        /*0a52*/ 	.byte	0x3f
	.zero		1


	//   ....[81]....
        /*0a54*/ 	.word	0x00010c70
        /*0a58*/ 	.word	0x00000005
        /*0a5c*/ 	.word	0x00000000
        /*0a60*/ 	.short	0x010a
        /*0a62*/ 	.byte	0x3f
	.zero		1


	//   ....[82]....
        /*0a64*/ 	.word	0x00010cc0
        /*0a68*/ 	.word	0x00000003
        /*0a6c*/ 	.word	0x00000000
        /*0a70*/ 	.short	0x010a
        /*0a72*/ 	.byte	0x3f
	.zero		1


	//   ....[83]....
        /*0a74*/ 	.word	0x00010d10
        /*0a78*/ 	.word	0x00000003
        /*0a7c*/ 	.word	0x00019c60
        /*0a80*/ 	.short	0x010a
        /*0a82*/ 	.byte	0x3f
	.zero		1


	//   ....[84]....
        /*0a84*/ 	.word	0x00010d60
        /*0a88*/ 	.word	0x00000005
        /*0a8c*/ 	.word	0x00019c60
        /*0a90*/ 	.short	0x010a
        /*0a92*/ 	.byte	0x3f
	.zero		1


	//   ....[85]....
        /*0a94*/ 	.word	0x00010db0
        /*0a98*/ 	.word	0x00000003
        /*0a9c*/ 	.word	0x00019c80
        /*0aa0*/ 	.short	0x010a
        /*0aa2*/ 	.byte	0x3f
	.zero		1


	//----- nvinfo : EIATTR_NUM_MBARRIERS
	.align		4
.L_1373:
        /*0aa4*/ 	.byte	0x03, 0x38
        /*0aa6*/ 	.short	0x0016


	//----- nvinfo : EIATTR_EXIT_INSTR_OFFSETS
	.align		4
        /*0aa8*/ 	.byte	0x04, 0x1c
        /*0aaa*/ 	.short	(.L_1375 - .L_1374)


	//   ....[0]....
.L_1374:
        /*0aac*/ 	.word	0x00000a40


	//   ....[1]....
        /*0ab0*/ 	.word	0x0000a780


	//   ....[2]....
        /*0ab4*/ 	.word	0x00010060


	//----- nvinfo : EIATTR_MAX_THREADS
	.align		4
.L_1375:
        /*0ab8*/ 	.byte	0x04, 0x05
        /*0aba*/ 	.short	(.L_1377 - .L_1376)
.L_1376:
        /*0abc*/ 	.word	0x00000200
        /*0ac0*/ 	.word	0x00000001
        /*0ac4*/ 	.word	0x00000001


	//----- nvinfo : EIATTR_CRS_STACK_SIZE
	.align		4
.L_1377:
        /*0ac8*/ 	.byte	0x04, 0x1e
        /*0aca*/ 	.short	(.L_1379 - .L_1378)
.L_1378:
        /*0acc*/ 	.word	0x00000000


	//----- nvinfo : EIATTR_CBANK_PARAM_SIZE
	.align		4
.L_1379:
        /*0ad0*/ 	.byte	0x03, 0x19
        /*0ad2*/ 	.short	0x0af0


	//----- nvinfo : EIATTR_PARAM_CBANK
	.align		4
        /*0ad4*/ 	.byte	0x04, 0x0a
        /*0ad6*/ 	.short	(.L_1381 - .L_1380)
	.align		4
.L_1380:
        /*0ad8*/ 	.word	index@(.nv.constant0._ZN7cutlass13device_kernelIN5flash11enable_sm90INS1_16FlashAttnFwdSm90INS1_25CollectiveMainloopFwdSm90ILi2EN4cute5tupleIJNS5_1CILi1EEES8_S8_EEENS6_IJNS7_ILi192EEENS7_ILi128EEENS7_ILi96EEEEEELi96ENS_12float_e4m3_tEfNS_4arch4Sm90ELb1ELb0ELb0ELb1ELb0ELb0ELb0ELb1ELb1ELb1ELb0ELb0EEENS1_21CollectiveEpilogueFwdINS6_IJSA_SC_SB_EEES9_NS_10bfloat16_tESG_Li384ELb1ELb1ELb0ELb1EEENS1_36VarlenDynamicPersistentTileSchedulerILi192ELi128ELi384ELi128ELb0ELb1ELb1ELb1ELb1ELb1EEEEEEEEEvNT_6ParamsE)
        /*0adc*/ 	.short	0x0210
        /*0ade*/ 	.short	0x0af0


	//----- nvinfo : EIATTR_SW_WAR
	.align		4
.L_1381:
        /*0ae0*/ 	.byte	0x04, 0x36
        /*0ae2*/ 	.short	(.L_1383 - .L_1382)
.L_1382:
        /*0ae4*/ 	.word	0x00000008
.L_1383:


//--------------------- .nv.info._ZN7cutlass13device_kernelIN5flash11enable_sm90INS1_16FlashAttnFwdSm90INS1_25CollectiveMainloopFwdSm90ILi2EN4cute5tupleIJNS5_1CILi1EEES8_S8_EEENS6_IJNS7_ILi192EEENS7_ILi128EEENS7_ILi96EEEEEELi96ENS_12float_e4m3_tEfNS_4arch4Sm90ELb1ELb0ELb0ELb1ELb0ELb1ELb0ELb1ELb1ELb1ELb0ELb0EEENS1_21CollectiveEpilogueFwdINS6_IJSA_SC_SB_EEES9_NS_10bfloat16_tESG_Li384ELb1ELb1ELb0ELb1EEENS1_36VarlenDynamicPersistentTileSchedulerILi192ELi128ELi384ELi128ELb0ELb1ELb1ELb1ELb1ELb1EEEEEEEEEvNT_6ParamsE --------------------------
	.section	.nv.info._ZN7cutlass13device_kernelIN5flash11enable_sm90INS1_16FlashAttnFwdSm90INS1_25CollectiveMainloopFwdSm90ILi2EN4cute5tupleIJNS5_1CILi1EEES8_S8_EEENS6_IJNS7_ILi192EEENS7_ILi128EEENS7_ILi96EEEEEELi96ENS_12float_e4m3_tEfNS_4arch4Sm90ELb1ELb0ELb0ELb1ELb0ELb1ELb0ELb1ELb1ELb1ELb0ELb0EEENS1_21CollectiveEpilogueFwdINS6_IJSA_SC_SB_EEES9_NS_10bfloat16_tESG_Li384ELb1ELb1ELb0ELb1EEENS1_36VarlenDynamicPersistentTileSchedulerILi192ELi128ELi384ELi128ELb0ELb1ELb1ELb1ELb1ELb1EEEEEEEEEvNT_6ParamsE,"",@"SHT_CUDA_INFO"
	.sectionflags	@""
	.align	4


	//----- nvinfo : EIATTR_CUDA_API_VERSION
	.align		4
        /*0000*/ 	.byte	0x04, 0x37
        /*0002*/ 	.short	(.L_1385 - .L_1384)
.L_1384:
        /*0004*/ 	.word	0x00000082


	//----- nvinfo : EIATTR_KPARAM_INFO
	.align		4
.L_1385:
        /*0008*/ 	.byte	0x04, 0x17
        /*000a*/ 	.short	(.L_1387 - .L_1386)
.L_1386:
        /*000c*/ 	.word	0x00000000
        /*0010*/ 	.short	0x0000
        /*0012*/ 	.short	0x0070
        /*0014*/ 	.byte	0x00, 0xf0, 0x01, 0x2a


	//----- nvinfo : EIATTR_SPARSE_MMA_MASK
	.align		4
.L_1387:
        /*0018*/ 	.byte	0x03, 0x50
        /*001a*/ 	.short	0x0000


	//----- nvinfo : EIATTR_MAXREG_COUNT
	.align		4
        /*001c*/ 	.byte	0x03, 0x1b
        /*001e*/ 	.short	0x0080


	//----- nvinfo : EIATTR_NUM_BARRIERS
	.align		4
        /*0020*/ 	.byte	0x02, 0x4c
        /*0022*/ 	.byte	0x10
	.zero		1


	//----- nvinfo : EIATTR_EXTERNS
	.align		4
        /*0024*/ 	.byte	0x04, 0x0f
        /*0026*/ 	.short	(.L_1389 - .L_1388)


	//   ....[0]....
	.align		4
.L_1388:
        /*0028*/ 	.word	index@(__assertfail)


	//----- nvinfo : EIATTR_ANNOTATIONS
	.align		4
.L_1389:
        /*002c*/ 	.byte	0x04, 0x55
        /*002e*/ 	.short	(.L_1391 - .L_1390)


	//   ....[0]....
.L_1390:
        /* <DEDUP_REMOVED lines=96> */


	//----- nvinfo : EIATTR_MERCURY_ISA_VERSION
	.align		4
.L_1391:
        /*0618*/ 	.byte	0x03, 0x5f
        /*061a*/ 	.short	0x0101


	//----- nvinfo : EIATTR_UNUSED_LOAD_BYTE_OFFSET
	.align		4
        /*061c*/ 	.byte	0x04, 0x44
        /*061e*/ 	.short	(.L_1393 - .L_1392)


	//   ....[0]....
.L_1392:
        /*0620*/ 	.word	0x00000aa0
        /*0624*/ 	.word	0x0000fff0


	//   ....[1]....
        /*0628*/ 	.word	0x000127c0
        /*062c*/ 	.word	0x0000fff0


	//----- nvinfo : EIATTR_INT_WARP_WIDE_INSTR_OFFSETS
	.align		4
.L_1393:
        /*0630*/ 	.byte	0x04, 0x31
        /*0632*/ 	.short	(.L_1395 - .L_1394)


	//   ....[0]....
.L_1394:
        /*0634*/ 	.word	0x00000190


	//   ....[1]....
        /*0638*/ 	.word	0x000001d0


	//   ....[2]....
        /*063c*/ 	.word	0x00000240


	//   ....[3]....
        /*0640*/ 	.word	0x00017640


	//   ....[4]....
        /*0644*/ 	.word	0x000176d0


	//   ....[5]....
        /*0648*/ 	.word	0x0001a220


	//   ....[6]....
        /*064c*/ 	.word	0x0001a2b0


	//----- nvinfo : EIATTR_COOP_GROUP_MASK_REGIDS
	.align		4
.L_1395:
        /*0650*/ 	.byte	0x04, 0x29
        /*0652*/ 	.short	(.L_1397 - .L_1396)


	//   ....[0]....
.L_1396:
        /*0654*/ 	.word	0xffffffff


	//   ....[1]....
        /*0658*/ 	.word	0xffffffff


	//   ....[2]....
        /*065c*/ 	.word	0xffffffff


	//   ....[3]....
        /*0660*/ 	.word	0xffffffff


	//   ....[4]....
        /*0664*/ 	.word	0xffffffff


	//   ....[5]....
        /*0668*/ 	.word	0xffffffff


	//   ....[6]....
        /*066c*/ 	.word	0xffffffff


	//   ....[7]....
        /*0670*/ 	.word	0xffffffff


	//   ....[8]....
        /*0674*/ 	.word	0xffffffff


	//   ....[9]....
        /*0678*/ 	.word	0xffffffff


	//   ....[10]....
        /*067c*/ 	.word	0xffffffff


	//   ....[11]....
        /*0680*/ 	.word	0xffffffff


	//   ....[12]....
        /*0684*/ 	.word	0xffffffff


	//   ....[13]....
        /*0688*/ 	.word	0xffffffff


	//   ....[14]....
        /*068c*/ 	.word	0xffffffff


	//   ....[15]....
        /*0690*/ 	.word	0xffffffff


	//   ....[16]....
        /*0694*/ 	.word	0xffffffff


	//   ....[17]....
        /*0698*/ 	.word	0xffffffff


	//   ....[18]....
        /*069c*/ 	.word	0xffffffff


	//   ....[19]....
        /*06a0*/ 	.word	0xffffffff


	//   ....[20]....
        /*06a4*/ 	.word	0xffffffff


	//   ....[21]....
        /*06a8*/ 	.word	0xffffffff


	//   ....[22]....
        /*06ac*/ 	.word	0xffffffff


	//   ....[23]....
        /*06b0*/ 	.word	0xffffffff


	//   ....[24]....
        /*06b4*/ 	.word	0xffffffff


	//   ....[25]....
        /*06b8*/ 	.word	0xffffffff


	//   ....[26]....
        /*06bc*/ 	.word	0xffffffff


	//   ....[27]....
        /*06c0*/ 	.word	0xffffffff


	//   ....[28]....
        /*06c4*/ 	.word	0xffffffff


	//   ....[29]....
        /*06c8*/ 	.word	0xffffffff


	//   ....[30]....
        /*06cc*/ 	.word	0xffffffff


	//   ....[31]....
        /*06d0*/ 	.word	0xffffffff


	//   ....[32]....
        /*06d4*/ 	.word	0xffffffff


	//   ....[33]....
        /*06d8*/ 	.word	0xffffffff


	//   ....[34]....
        /*06dc*/ 	.word	0xffffffff


	//   ....[35]....
        /*06e0*/ 	.word	0xffffffff


	//   ....[36]....
        /*06e4*/ 	.word	0xffffffff


	//   ....[37]....
        /*06e8*/ 	.word	0xffffffff


	//   ....[38]....
        /*06ec*/ 	.word	0xffffffff


	//   ....[39]....
        /*06f0*/ 	.word	0xffffffff


	//   ....[40]....
        /*06f4*/ 	.word	0xffffffff


	//   ....[41]....
        /*06f8*/ 	.word	0xffffffff


	//   ....[42]....
        /*06fc*/ 	.word	0xffffffff


	//   ....[43]....
        /*0700*/ 	.word	0xffffffff


	//   ....[44]....
        /*0704*/ 	.word	0xffffffff


	//   ....[45]....
        /*0708*/ 	.word	0xffffffff


	//   ....[46]....
        /*070c*/ 	.word	0xffffffff


	//   ....[47]....
        /*0710*/ 	.word	0xffffffff


	//   ....[48]....
        /*0714*/ 	.word	0xffffffff


	//   ....[49]....
        /*0718*/ 	.word	0xffffffff


	//   ....[50]....
        /*071c*/ 	.word	0xffffffff


	//   ....[51]....
        /*0720*/ 	.word	0xffffffff


	//   ....[52]....
        /*0724*/ 	.word	0xffffffff


	//   ....[53]....
        /*0728*/ 	.word	0xffffffff


	//   ....[54]....
        /*072c*/ 	.word	0xffffffff


	//   ....[55]....
        /*0730*/ 	.word	0xffffffff


	//   ....[56]....
        /*0734*/ 	.word	0xffffffff


	//   ....[57]....
        /*0738*/ 	.word	0xffffffff


	//   ....[58]....
        /*073c*/ 	.word	0xffffffff


	//   ....[59]....
        /*0740*/ 	.word	0xffffffff


	//   ....[60]....
        /*0744*/ 	.word	0xffffffff


	//   ....[61]....
        /*0748*/ 	.word	0xffffffff


	//   ....[62]....
        /*074c*/ 	.word	0xffffffff


	//   ....[63]....
        /*0750*/ 	.word	0xffffffff


	//   ....[64]....
        /*0754*/ 	.word	0xffffffff


	//   ....[65]....
        /*0758*/ 	.word	0xffffffff


	//   ....[66]....
        /*075c*/ 	.word	0xffffffff


	//   ....[67]....
        /*0760*/ 	.word	0xffffffff


	//   ....[68]....
        /*0764*/ 	.word	0xffffffff


	//   ....[69]....
        /*0768*/ 	.word	0xffffffff


	//   ....[70]....
        /*076c*/ 	.word	0xffffffff


	//   ....[71]....
        /*0770*/ 	.word	0xffffffff


	//   ....[72]....
        /*0774*/ 	.word	0xffffffff


	//   ....[73]....
        /*0778*/ 	.word	0xffffffff


	//   ....[74]....
        /*077c*/ 	.word	0xffffffff


	//   ....[75]....
        /*0780*/ 	.word	0xffffffff


	//   ....[76]....
        /*0784*/ 	.word	0xffffffff


	//   ....[77]....
        /*0788*/ 	.word	0xffffffff


	//   ....[78]....
        /*078c*/ 	.word	0xffffffff


	//   ....[79]....
        /*0790*/ 	.word	0xffffffff


	//   ....[80]....
        /*0794*/ 	.word	0xffffffff


	//   ....[81]....
        /*0798*/ 	.word	0xffffffff


	//   ....[82]....
        /*079c*/ 	.word	0xffffffff


	//   ....[83]....
        /*07a0*/ 	.word	0xffffffff


	//   ....[84]....
        /*07a4*/ 	.word	0xffffffff


	//   ....[85]....
        /*07a8*/ 	.word	0xffffffff


	//   ....[86]....
        /*07ac*/ 	.word	0xffffffff


	//   ....[87]....
        /*07b0*/ 	.word	0xffffffff


	//   ....[88]....
        /*07b4*/ 	.word	0xffffffff


	//   ....[89]....
        /*07b8*/ 	.word	0xffffffff


	//   ....[90]....
        /*07bc*/ 	.word	0xffffffff


	//   ....[91]....
        /*07c0*/ 	.word	0xffffffff


	//   ....[92]....
        /*07c4*/ 	.word	0xffffffff


	//   ....[93]....
        /*07c8*/ 	.word	0xffffffff


	//   ....[94]....
        /*07cc*/ 	.word	0xffffffff


	//   ....[95]....
        /*07d0*/ 	.word	0xffffffff


	//   ....[96]....
        /*07d4*/ 	.word	0xffffffff


	//   ....[97]....
        /*07d8*/ 	.word	0xffffffff


	//   ....[98]....
        /*07dc*/ 	.word	0xffffffff


	//   ....[99]....
        /*07e0*/ 	.word	0xffffffff


	//   ....[100]....
        /*07e4*/ 	.word	0xffffffff


	//   ....[101]....
        /*07e8*/ 	.word	0xffffffff


	//   ....[102]....
        /*07ec*/ 	.word	0xffffffff


	//   ....[103]....
        /*07f0*/ 	.word	0xffffffff


	//   ....[104]....
        /*07f4*/ 	.word	0xffffffff


	//   ....[105]....
        /*07f8*/ 	.word	0xffffffff


	//   ....[106]....
        /*07fc*/ 	.word	0xffffffff


	//   ....[107]....
        /*0800*/ 	.word	0xffffffff


	//   ....[108]....
        /*0804*/ 	.word	0xffffffff


	//   ....[109]....
        /*0808*/ 	.word	0xffffffff


	//   ....[110]....
        /*080c*/ 	.word	0xffffffff


	//   ....[111]....
        /*0810*/ 	.word	0xffffffff


	//   ....[112]....
        /*0814*/ 	.word	0xffffffff


	//   ....[113]....
        /*0818*/ 	.word	0xffffffff


	//   ....[114]....
        /*081c*/ 	.word	0x0500000f


	//   ....[115]....
        /*0820*/ 	.word	0x0500000f


	//   ....[116]....
        /*0824*/ 	.word	0x0500000f


	//   ....[117]....
        /*0828*/ 	.word	0x0500000f


	//   ....[118]....
        /*082c*/ 	.word	0x0500000f


	//   ....[119]....
        /*0830*/ 	.word	0x0500000f


	//   ....[120]....
        /*0834*/ 	.word	0x0500000f


	//   ....[121]....
        /*0838*/ 	.word	0x0500000f


	//   ....[122]....
        /*083c*/ 	.word	0x0500000f


	//   ....[123]....
        /*0840*/ 	.word	0x0500000f


	//   ....[124]....
        /*0844*/ 	.word	0x0500000f


	//   ....[125]....
        /*0848*/ 	.word	0x0500000f


	//   ....[126]....
        /*084c*/ 	.word	0x0500000f


	//   ....[127]....
        /*0850*/ 	.word	0x0500000f


	//   ....[128]....
        /*0854*/ 	.word	0x0500000f


	//   ....[129]....
        /*0858*/ 	.word	0x0500000f


	//   ....[130]....
        /*085c*/ 	.word	0x0500000f


	//   ....[131]....
        /*0860*/ 	.word	0x0500000f


	//   ....[132]....
        /*0864*/ 	.word	0x0500000f


	//   ....[133]....
        /*0868*/ 	.word	0x0500000f


	//   ....[134]....
        /*086c*/ 	.word	0x0500000f


	//   ....[135]....
        /*0870*/ 	.word	0x0500000f


	//   ....[136]....
        /*0874*/ 	.word	0x0500000f


	//   ....[137]....
        /*0878*/ 	.word	0x0500000f


	//   ....[138]....
        /*087c*/ 	.word	0x0500000f


	//   ....[139]....
        /*0880*/ 	.word	0x0500000f


	//   ....[140]....
        /*0884*/ 	.word	0x0500000f


	//   ....[141]....
        /*0888*/ 	.word	0x0500000f


	//   ....[142]....
        /*088c*/ 	.word	0x0500000f


	//   ....[143]....
        /*0890*/ 	.word	0x0500000f


	//   ....[144]....
        /*0894*/ 	.word	0x0500000f


	//   ....[145]....
        /*0898*/ 	.word	0x0500000f


	//   ....[146]....
        /*089c*/ 	.word	0x0500000f


	//   ....[147]....
        /*08a0*/ 	.word	0x0500000f


	//----- nvinfo : EIATTR_COOP_GROUP_INSTR_OFFSETS
	.align		4
.L_1397:
        /*08a4*/ 	.byte	0x04, 0x28
        /*08a6*/ 	.short	(.L_1399 - .L_1398)


	//   ....[0]....
.L_1398:
        /*08a8*/ 	.word	0x00000070


	//   ....[1]....
        /*08ac*/ 	.word	0x000001a0


	//   ....[2]....
        /*08b0*/ 	.word	0x000001f0


	//   ....[3]....
        /*08b4*/ 	.word	0x00000420


	//   ....[4]....
        /*08b8*/ 	.word	0x00000580


	//   ....[5]....
        /*08bc*/ 	.word	0x000006a0


	//   ....[6]....
        /*08c0*/ 	.word	0x00000800


	//   ....[7]....
        /*08c4*/ 	.word	0x00006e00


	//   ....[8]....
        /*08c8*/ 	.word	0x00007510


	//   ....[9]....
        /*08cc*/ 	.word	0x00007520


	//   ....[10]....
        /*08d0*/ 	.word	0x00007530


	//   ....[11]....
        /*08d4*/ 	.word	0x00007540


	//   ....[12]....
        /*08d8*/ 	.word	0x00009200


	//   ....[13]....
        /*08dc*/ 	.word	0x00009210


	//   ....[14]....
        /*08e0*/ 	.word	0x00009220


	//   ....[15]....
        /*08e4*/ 	.word	0x00009230


	//   ....[16]....
        /*08e8*/ 	.word	0x0000ba80


	//   ....[17]....
        /*08ec*/ 	.word	0x0000c110


	//   ....[18]....
        /*08f0*/ 	.word	0x0000c120


	//   ....[19]....
        /*08f4*/ 	.word	0x0000c140


	//   ....[20]....
        /*08f8*/ 	.word	0x0000c890


	//   ....[21]....
        /*08fc*/ 	.word	0x0000c8b0


	//   ....[22]....
        /*0900*/ 	.word	0x0000ded0


	//   ....[23]....
        /*0904*/ 	.word	0x0000def0


	//   ....[24]....
        /*0908*/ 	.word	0x0000e590


	//   ....[25]....
        /*090c*/ 	.word	0x0000e6a0


	//   ....[26]....
        /*0910*/ 	.word	0x0000ee60


	//   ....[27]....
        /*0914*/ 	.word	0x0000ef50


	//   ....[28]....
        /*0918*/ 	.word	0x00010910


	//   ....[29]....
        /*091c*/ 	.word	0x00010940


	//   ....[30]....
        /*0920*/ 	.word	0x00010990


	//   ....[31]....
        /*0924*/ 	.word	0x00010b00


	//   ....[32]....
        /*0928*/ 	.word	0x00012110


	//   ....[33]....
        /*092c*/ 	.word	0x00012120


	//   ....[34]....
        /*0930*/ 	.word	0x000121b0


	//   ....[35]....
        /*0934*/ 	.word	0x000121c0


	//   ....[36]....
        /*0938*/ 	.word	0x00012d90


	//   ....[37]....
        /*093c*/ 	.word	0x00012dc0


	//   ....[38]....
        /*0940*/ 	.word	0x00012de0


	//   ....[39]....
        /*0944*/ 	.word	0x00012df0


	//   ....[40]....
        /*0948*/ 	.word	0x00012e00


	//   ....[41]....
        /*094c*/ 	.word	0x00012e10


	//   ....[42]....
        /*0950*/ 	.word	0x00012e20


	//   ....[43]....
        /*0954*/ 	.word	0x00012e30


	//   ....[44]....
        /*0958*/ 	.word	0x00012e40


	//   ....[45]....
        /*095c*/ 	.word	0x00012e50


	//   ....[46]....
        /*0960*/ 	.word	0x00012e60


	//   ....[47]....
        /*0964*/ 	.word	0x00012e70


	//   ....[48]....
        /*0968*/ 	.word	0x00012e80


	//   ....[49]....
        /*096c*/ 	.word	0x00012e90


	//   ....[50]....
        /*0970*/ 	.word	0x00012ea0


	//   ....[51]....
        /*0974*/ 	.word	0x00012eb0


	//   ....[52]....
        /*0978*/ 	.word	0x00012ed0


	//   ....[53]....
        /*097c*/ 	.word	0x00012ee0


	//   ....[54]....
        /*0980*/ 	.word	0x00012ef0


	//   ....[55]....
        /*0984*/ 	.word	0x00012f00


	//   ....[56]....
        /*0988*/ 	.word	0x00012f10


	//   ....[57]....
        /*098c*/ 	.word	0x00012f20


	//   ....[58]....
        /*0990*/ 	.word	0x00012f30


	//   ....[59]....
        /*0994*/ 	.word	0x00012f40


	//   ....[60]....
        /*0998*/ 	.word	0x00013710


	//   ....[61]....
        /*099c*/ 	.word	0x00013740


	//   ....[62]....
        /*09a0*/ 	.word	0x000138a0


	//   ....[63]....
        /*09a4*/ 	.word	0x000138b0


	//   ....[64]....
        /*09a8*/ 	.word	0x00013d00


	//   ....[65]....
        /*09ac*/ 	.word	0x00013d30


	//   ....[66]....
        /*09b0*/ 	.word	0x00013e30


	//   ....[67]....
        /*09b4*/ 	.word	0x00013e50


	//   ....[68]....
        /*09b8*/ 	.word	0x00014780


	//   ....[69]....
        /*09bc*/ 	.word	0x00014790


	//   ....[70]....
        /*09c0*/ 	.word	0x00014890


	//   ....[71]....
        /*09c4*/ 	.word	0x000148b0


	//   ....[72]....
        /*09c8*/ 	.word	0x00014a40


	//   ....[73]....
        /*09cc*/ 	.word	0x00014c20


	//   ....[74]....
        /*09d0*/ 	.word	0x00014c50


	//   ....[75]....
        /*09d4*/ 	.word	0x00014c80


	//   ....[76]....
        /*09d8*/ 	.word	0x00014cb0


	//   ....[77]....
        /*09dc*/ 	.word	0x00014ce0


	//   ....[78]....
        /*09e0*/ 	.word	0x00014d10


	//   ....[79]....
        /*09e4*/ 	.word	0x00014e80


	//   ....[80]....
        /*09e8*/ 	.word	0x00014eb0


	//   ....[81]....
        /*09ec*/ 	.word	0x00014ee0


	//   ....[82]....
        /*09f0*/ 	.word	0x00014f10


	//   ....[83]....
        /*09f4*/ 	.word	0x00014f40


	//   ....[84]....
        /*09f8*/ 	.word	0x00014f70


	//   ....[85]....
        /*09fc*/ 	.word	0x00015010


	//   ....[86]....
        /*0a00*/ 	.word	0x00015070


	//   ....[87]....
        /*0a04*/ 	.word	0x00015110


	//   ....[88]....
        /*0a08*/ 	.word	0x000160c0


	//   ....[89]....
        /*0a0c*/ 	.word	0x00017dd0


	//   ....[90]....
        /*0a10*/ 	.word	0x00018cd0


	//   ....[91]....
        /*0a14*/ 	.word	0x00018d00


	//   ....[92]....
        /*0a18*/ 	.word	0x00018d20


	//   ....[93]....
        /*0a1c*/ 	.word	0x00018d30


	//   ....[94]....
        /*0a20*/ 	.word	0x00018e30


	//   ....[95]....
        /*0a24*/ 	.word	0x00018e40


	//   ....[96]....
        /*0a28*/ 	.word	0x0001aa70


	//   ....[97]....
        /*0a2c*/ 	.word	0x0001aaa0


	//   ....[98]....
        /*0a30*/ 	.word	0x0001aae0


	//   ....[99]....
        /*0a34*/ 	.word	0x0001ab10


	//   ....[100]....
        /*0a38*/ 	.word	0x0001ab40


	//   ....[101]....
        /*0a3c*/ 	.word	0x0001ab70


	//   ....[102]....
        /*0a40*/ 	.word	0x0001aba0


	//   ....[103]....
        /*0a44*/ 	.word	0x0001abd0


	//   ....[104]....
        /*0a48*/ 	.word	0x0001ad50


	//   ....[105]....
        /*0a4c*/ 	.word	0x0001ad80


	//   ....[106]....
        /*0a50*/ 	.word	0x0001adb0


	//   ....[107]....
        /*0a54*/ 	.word	0x0001ade0


	//   ....[108]....
        /*0a58*/ 	.word	0x0001ae10


	//   ....[109]....
        /*0a5c*/ 	.word	0x0001ae40


	//   ....[110]....
        /*0a60*/ 	.word	0x0001af00


	//   ....[111]....
        /*0a64*/ 	.word	0x0001af20


	//   ....[112]....
        /*0a68*/ 	.word	0x0001af90


	//   ....[113]....
        /*0a6c*/ 	.word	0x0001b630


	//   ....[114]....
        /*0a70*/ 	.word	0x0001baa0


	//   ....[115]....
        /*0a74*/ 	.word	0x0001bb30


	//   ....[116]....
        /*0a78*/ 	.word	0x0001bb80


	//   ....[117]....
        /*0a7c*/ 	.word	0x0001bbd0


	//   ....[118]....
        /*0a80*/ 	.word	0x0001bca0


	//   ....[119]....
        /*0a84*/ 	.word	0x0001bd30


	//   ....[120]....
        /*0a88*/ 	.word	0x0001bd80


	//   ....[121]....
        /*0a8c*/ 	.word	0x0001bdd0


	//   ....[122]....
        /*0a90*/ 	.word	0x0001c0d0


	//   ....[123]....
        /*0a94*/ 	.word	0x0001c3b0


	//   ....[124]....
        /*0a98*/ 	.word	0x0001c580


	//   ....[125]....
        /*0a9c*/ 	.word	0x0001c5e0


	//   ....[126]....
        /*0aa0*/ 	.word	0x0001c640


	//   ....[127]....
        /*0aa4*/ 	.word	0x0001c6e0


	//   ....[128]....
        /*0aa8*/ 	.word	0x0001c7b0


	//   ....[129]....
        /*0aac*/ 	.word	0x0001c890


	//   ....[130]....
        /*0ab0*/ 	.word	0x0001cb60


	//   ....[131]....
        /*0ab4*/ 	.word	0x0001cc00


	//   ....[132]....
        /*0ab8*/ 	.word	0x0001cd20


	//   ....[133]....
        /*0abc*/ 	.word	0x0001cd90


	//   ....[134]....
        /*0ac0*/ 	.word	0x0001ce00


	//   ....[135]....
        /*0ac4*/ 	.word	0x0001ce70


	//   ....[136]....
        /*0ac8*/ 	.word	0x0001cee0


	//   ....[137]....
        /*0acc*/ 	.word	0x0001cf60


	//   ....[138]....
        /*0ad0*/ 	.word	0x0001cff0


	//   ....[139]....
        /*0ad4*/ 	.word	0x0001d090


	//   ....[140]....
        /*0ad8*/ 	.word	0x0001d100


	//   ....[141]....
        /*0adc*/ 	.word	0x0001d170


	//   ....[142]....
        /*0ae0*/ 	.word	0x0001d1e0


	//   ....[143]....
        /*0ae4*/ 	.word	0x0001d260


	//   ....[144]....
        /*0ae8*/ 	.word	0x0001d2d0


	//   ....[145]....
        /*0aec*/ 	.word	0x0001d370


	//   ....[146]....
        /*0af0*/ 	.word	0x0001d400


	//   ....[147]....
        /*0af4*/ 	.word	0x0001d530


	//----- nvinfo : EIATTR_REG_RECONFIG
	.align		4
.L_1399:
        /*0af8*/ 	.byte	0x01, 0x54
	.zero		2


	//----- nvinfo : EIATTR_SYSCALL_OFFSETS
	.align		4
        /*0afc*/ 	.byte	0x04, 0x46
        /*0afe*/ 	.short	(.L_1401 - .L_1400)


	//   ....[0]....
.L_1400:
        /*0b00*/ 	.word	0x00001a90


	//   ....[1]....
        /*0b04*/ 	.word	0x00001be0


	//   ....[2]....
        /*0b08*/ 	.word	0x00006f90


	//   ....[3]....
        /*0b0c*/ 	.word	0x000072b0


	//   ....[4]....
        /*0b10*/ 	.word	0x00017830


	//   ....[5]....
        /*0b14*/ 	.word	0x000179c0


	//   ....[6]....
        /*0b18*/ 	.word	0x00017b10


	//   ....[7]....
        /*0b1c*/ 	.word	0x00017c60


	//   ....[8]....
        /*0b20*/ 	.word	0x00018780


	//----- nvinfo : EIATTR_MBARRIER_INSTR_OFFSETS
	.align		4
.L_1401:
        /*0b24*/ 	.byte	0x04, 0x39
        /*0b26*/ 	.short	(.L_1403 - .L_1402)


	//   ....[0]....
.L_1402:
        /*0b28*/ 	.word	0x000002d0
        /*0b2c*/ 	.word	0x000000ff
        /*0b30*/ 	.word	0x00019c00
        /*0b34*/ 	.short	0x0100
        /*0b36*/ 	.byte	0x08
	.zero		1


	//   ....[1]....
        /*0b38*/ 	.word	0x000002e0
        /*0b3c*/ 	.word	0x000000ff
        /*0b40*/ 	.word	0x00019c20
        /*0b44*/ 	.short	0x0100
        /*0b46*/ 	.byte	0x08
	.zero		1


	//   ....[2]....
        /*0b48*/ 	.word	0x000003d0
        /*0b4c*/ 	.word	0x000000ff
        /*0b50*/ 	.word	0x00019c30
        /*0b54*/ 	.short	0x0100
        /*0b56*/ 	.byte	0x08
	.zero		1


	//   ....[3]....
        /*0b58*/ 	.word	0x000003e0
        /*0b5c*/ 	.word	0x000000ff
        /*0b60*/ 	.word	0x00019c40
        /*0b64*/ 	.short	0x0100
        /*0b66*/ 	.byte	0x08
	.zero		1


	//   ....[4]....
        /*0b68*/ 	.word	0x000003f0
        /*0b6c*/ 	.word	0x000000ff
        /*0b70*/ 	.word	0x00019c38
        /*0b74*/ 	.short	0x0100
        /*0b76*/ 	.byte	0x08
	.zero		1


	//   ....[5]....
        /*0b78*/ 	.word	0x00000400
        /*0b7c*/ 	.word	0x000000ff
        /*0b80*/ 	.word	0x00019c48
        /*0b84*/ 	.short	0x0100
        /*0b86*/ 	.byte	0x08
	.zero		1


	//   ....[6]....
        /*0b88*/ 	.word	0x00000530
        /*0b8c*/ 	.word	0x000000ff
        /*0b90*/ 	.word	0x00019c50
        /*0b94*/ 	.short	0x0100
        /*0b96*/ 	.byte	0x08
	.zero		1


	//   ....[7]....
        /*0b98*/ 	.word	0x00000540
        /*0b9c*/ 	.word	0x000000ff
        /*0ba0*/ 	.word	0x00019c60
        /*0ba4*/ 	.short	0x0100
        /*0ba6*/ 	.byte	0x08
	.zero		1


	//   ....[8]....
        /*0ba8*/ 	.word	0x00000550
        /*0bac*/ 	.word	0x000000ff
        /*0bb0*/ 	.word	0x00019c58
        /*0bb4*/ 	.short	0x0100
        /*0bb6*/ 	.byte	0x08
	.zero		1


	//   ....[9]....
        /*0bb8*/ 	.word	0x00000560
        /*0bbc*/ 	.word	0x000000ff
        /*0bc0*/ 	.word	0x00019c68
        /*0bc4*/ 	.short	0x0100
        /*0bc6*/ 	.byte	0x08
	.zero		1


	//   ....[10]....
        /*0bc8*/ 	.word	0x00000650
        /*0bcc*/ 	.word	0x000000ff
        /*0bd0*/ 	.word	0x00019c70
        /*0bd4*/ 	.short	0x0100
        /*0bd6*/ 	.byte	0x06
	.zero		1


	//   ....[11]....
        /*0bd8*/ 	.word	0x00000660
        /*0bdc*/ 	.word	0x000000ff
        /*0be0*/ 	.word	0x00019c80
        /*0be4*/ 	.short	0x0100
        /*0be6*/ 	.byte	0x06
	.zero		1


	//   ....[12]....
        /*0be8*/ 	.word	0x00000670
        /*0bec*/ 	.word	0x000000ff
        /*0bf0*/ 	.word	0x00019c78
        /*0bf4*/ 	.short	0x0100
        /*0bf6*/ 	.byte	0x06
	.zero		1


	//   ....[13]....
        /*0bf8*/ 	.word	0x00000680
        /*0bfc*/ 	.word	0x000000ff
        /*0c00*/ 	.word	0x00019c88
        /*0c04*/ 	.short	0x0100
        /*0c06*/ 	.byte	0x06
	.zero		1


	//   ....[14]....
        /*0c08*/ 	.word	0x000007b0
        /*0c0c*/ 	.word	0x000000ff
        /*0c10*/ 	.word	0x00019c90
        /*0c14*/ 	.short	0x0100
        /*0c16*/ 	.byte	0x08
	.zero		1


	//   ....[15]....
        /*0c18*/ 	.word	0x000007c0
        /*0c1c*/ 	.word	0x000000ff
        /*0c20*/ 	.word	0x00019ca0
        /*0c24*/ 	.short	0x0100
        /*0c26*/ 	.byte	0x08
	.zero		1


	//   ....[16]....
        /*0c28*/ 	.word	0x000007d0
        /*0c2c*/ 	.word	0x000000ff
        /*0c30*/ 	.word	0x00019c98
        /*0c34*/ 	.short	0x0100
        /*0c36*/ 	.byte	0x08
	.zero		1


	//   ....[17]....
        /*0c38*/ 	.word	0x000007e0
        /*0c3c*/ 	.word	0x000000ff
        /*0c40*/ 	.word	0x00019ca8
        /*0c44*/ 	.short	0x0100
        /*0c46*/ 	.byte	0x08
	.zero		1


	//   ....[18]....
        /*0c48*/ 	.word	0x00000910
        /*0c4c*/ 	.word	0x000000ff
        /*0c50*/ 	.word	0x00019cb0
        /*0c54*/ 	.short	0x0100
        /*0c56*/ 	.byte	0x08
	.zero		1


	//   ....[19]....
        /*0c58*/ 	.word	0x00000920
        /*0c5c*/ 	.word	0x000000ff
        /*0c60*/ 	.word	0x00019cc0
        /*0c64*/ 	.short	0x0100
        /*0c66*/ 	.byte	0x08
	.zero		1


	//   ....[20]....
        /*0c68*/ 	.word	0x00000930
        /*0c6c*/ 	.word	0x000000ff
        /*0c70*/ 	.word	0x00019cb8
        /*0c74*/ 	.short	0x0100
        /*0c76*/ 	.byte	0x08
	.zero		1


	//   ....[21]....
        /*0c78*/ 	.word	0x00000940
        /*0c7c*/ 	.word	0x000000ff
        /*0c80*/ 	.word	0x00019cc8
        /*0c84*/ 	.short	0x0100
        /*0c86*/ 	.byte	0x08
	.zero		1


	//   ....[22]....
        /*0c88*/ 	.word	0x00002910
        /*0c8c*/ 	.word	0x00000052
        /*0c90*/ 	.word	0x00019c90
        /*0c94*/ 	.short	0x010a
        /*0c96*/ 	.byte	0x3f
	.zero		1


	//   ....[23]....
        /*0c98*/ 	.word	0x000041d0
        /*0c9c*/ 	.word	0x00000052
        /*0ca0*/ 	.word	0x00019c90
        /*0ca4*/ 	.short	0x010a
        /*0ca6*/ 	.byte	0x3f
	.zero		1


	//   ....[24]....
        /*0ca8*/ 	.word	0x00006310
        /*0cac*/ 	.word	0x00000052
        /*0cb0*/ 	.word	0x00019c90
        /*0cb4*/ 	.short	0x010a
        /*0cb6*/ 	.byte	0x3f
	.zero		1


	//   ....[25]....
        /*0cb8*/ 	.word	0x000064e0
        /*0cbc*/ 	.word	0x00000008
        /*0cc0*/ 	.word	0x00000000
        /*0cc4*/ 	.short	0x0101
        /*0cc6*/ 	.byte	0x3f
	.zero		1


	//   ....[26]....
        /*0cc8*/ 	.word	0x00006520
        /*0ccc*/ 	.word	0x00000052
        /*0cd0*/ 	.word	0x00019cb0
        /*0cd4*/ 	.short	0x010a
        /*0cd6*/ 	.byte	0x3f
	.zero		1


	//   ....[27]....
        /*0cd8*/ 	.word	0x00006790
        /*0cdc*/ 	.word	0x00000052
        /*0ce0*/ 	.word	0x00000000
        /*0ce4*/ 	.short	0x0101
        /*0ce6*/ 	.byte	0x3f
	.zero		1


	//   ....[28]....
        /*0ce8*/ 	.word	0x00007030
        /*0cec*/ 	.word	0x00000010
        /*0cf0*/ 	.word	0x00019c00
        /*0cf4*/ 	.short	0x010a
        /*0cf6*/ 	.byte	0x3f
	.zero		1


	//   ....[29]....
        /*0cf8*/ 	.word	0x00007080
        /*0cfc*/ 	.word	0x00000010
        /*0d00*/ 	.word	0x00019c00
        /*0d04*/ 	.short	0x010a
        /*0d06*/ 	.byte	0x3f
	.zero		1


	//   ....[30]....
        /*0d08*/ 	.word	0x00007880
        /*0d0c*/ 	.word	0x00000010
        /*0d10*/ 	.word	0x00019c00
        /*0d14*/ 	.short	0x010a
        /*0d16*/ 	.byte	0x3f
	.zero		1


	//   ....[31]....
        /*0d18*/ 	.word	0x00009540
        /*0d1c*/ 	.word	0x00000010
        /*0d20*/ 	.word	0x00019c00
        /*0d24*/ 	.short	0x010a
        /*0d26*/ 	.byte	0x3f
	.zero		1


	//   ....[32]....
        /*0d28*/ 	.word	0x0000b6d0
        /*0d2c*/ 	.word	0x0000000a
        /*0d30*/ 	.word	0x00019c30
        /*0d34*/ 	.short	0x010a
        /*0d36*/ 	.byte	0x3f
	.zero		1


	//   ....[33]....
        /*0d38*/ 	.word	0x0000b740
        /*0d3c*/ 	.word	0x0000000a
        /*0d40*/ 	.word	0x00019c30
        /*0d44*/ 	.short	0x010a
        /*0d46*/ 	.byte	0x3f
	.zero		1


	//   ....[34]....
        /*0d48*/ 	.word	0x0000cf20
        /*0d4c*/ 	.word	0x00000029
        /*0d50*/ 	.word	0x00000000
        /*0d54*/ 	.short	0x0101
        /*0d56*/ 	.byte	0x3f
	.zero		1


	//   ....[35]....
        /*0d58*/ 	.word	0x0000d980
        /*0d5c*/ 	.word	0x0000000f
        /*0d60*/ 	.word	0x00019c30
        /*0d64*/ 	.short	0x010a
        /*0d66*/ 	.byte	0x3f
	.zero		1


	//   ....[36]....
        /*0d68*/ 	.word	0x0000d9f0
        /*0d6c*/ 	.word	0x0000000f
        /*0d70*/ 	.word	0x00019c30
        /*0d74*/ 	.short	0x010a
        /*0d76*/ 	.byte	0x3f
	.zero		1


	//   ....[37]....
        /*0d78*/ 	.word	0x0000dc00
        /*0d7c*/ 	.word	0x00000014
        /*0d80*/ 	.word	0x00019c50
        /*0d84*/ 	.short	0x010a
        /*0d86*/ 	.byte	0x3f
	.zero		1


	//   ....[38]....
        /*0d88*/ 	.word	0x0000dc50
        /*0d8c*/ 	.word	0x00000014
        /*0d90*/ 	.word	0x00019c50
        /*0d94*/ 	.short	0x010a
        /*0d96*/ 	.byte	0x3f
	.zero		1


	//   ....[39]....
        /*0d98*/ 	.word	0x0000f380
        /*0d9c*/ 	.word	0x0000000f
        /*0da0*/ 	.word	0x00000000
        /*0da4*/ 	.short	0x0101
        /*0da6*/ 	.byte	0x3f
	.zero		1


	//   ....[40]....
        /*0da8*/ 	.word	0x0000f9d0
        /*0dac*/ 	.word	0x00000014
        /*0db0*/ 	.word	0x00000000
        /*0db4*/ 	.short	0x0101
        /*0db6*/ 	.byte	0x3f
	.zero		1


	//   ....[41]....
        /*0db8*/ 	.word	0x000100d0
        /*0dbc*/ 	.word	0x00000000
        /*0dc0*/ 	.word	0x00019c30
        /*0dc4*/ 	.short	0x010a
        /*0dc6*/ 	.byte	0x3f
	.zero		1


	//   ....[42]....
        /*0dc8*/ 	.word	0x00010140
        /*0dcc*/ 	.word	0x00000000
        /*0dd0*/ 	.word	0x00019c30
        /*0dd4*/ 	.short	0x010a
        /*0dd6*/ 	.byte	0x3f
	.zero		1


	//   ....[43]....
        /*0dd8*/ 	.word	0x00010350
        /*0ddc*/ 	.word	0x0000000f
        /*0de0*/ 	.word	0x00019c50
        /*0de4*/ 	.short	0x010a
        /*0de6*/ 	.byte	0x3f
	.zero		1


	//   ....[44]....
        /*0de8*/ 	.word	0x000103a0
        /*0dec*/ 	.word	0x0000000f
        /*0df0*/ 	.word	0x00019c50
        /*0df4*/ 	.short	0x010a
        /*0df6*/ 	.byte	0x3f
	.zero		1


	//   ....[45]....
        /*0df8*/ 	.word	0x000112f0
        /*0dfc*/ 	.word	0x00000052
        /*0e00*/ 	.word	0x00000000
        /*0e04*/ 	.short	0x0101
        /*0e06*/ 	.byte	0x3f
	.zero		1


	//   ....[46]....
        /*0e08*/ 	.word	0x00011d30
        /*0e0c*/ 	.word	0x0000000f
        /*0e10*/ 	.word	0x00000000
        /*0e14*/ 	.short	0x0101
        /*0e16*/ 	.byte	0x3f
	.zero		1


	//   ....[47]....
        /*0e18*/ 	.word	0x00011db0
        /*0e1c*/ 	.word	0x0000000c
        /*0e20*/ 	.word	0x00019c50
        /*0e24*/ 	.short	0x010a
        /*0e26*/ 	.byte	0x3f
	.zero		1


	//   ....[48]....
        /*0e28*/ 	.word	0x00011e00
        /*0e2c*/ 	.word	0x0000000c
        /*0e30*/ 	.word	0x00019c50
        /*0e34*/ 	.short	0x010a
        /*0e36*/ 	.byte	0x3f
	.zero		1


	//   ....[49]....
        /*0e38*/ 	.word	0x00012710
        /*0e3c*/ 	.word	0x00000002
        /*0e40*/ 	.word	0x00000000
        /*0e44*/ 	.short	0x0101
        /*0e46*/ 	.byte	0x3f
	.zero		1


	//   ....[50]....
        /*0e48*/ 	.word	0x00013d20
        /*0e4c*/ 	.word	0x00000000
        /*0e50*/ 	.word	0x00000000
        /*0e54*/ 	.short	0x0101
        /*0e56*/ 	.byte	0x3f
	.zero		1


	//   ....[51]....
        /*0e58*/ 	.word	0x000161a0
        /*0e5c*/ 	.word	0x00000016
        /*0e60*/ 	.word	0x00019c20
        /*0e64*/ 	.short	0x010a
        /*0e66*/ 	.byte	0x3f
	.zero		1


	//   ....[52]....
        /*0e68*/ 	.word	0x00016260
        /*0e6c*/ 	.word	0x00000008
        /*0e70*/ 	.word	0x00019ca0
        /*0e74*/ 	.short	0x010a
        /*0e76*/ 	.byte	0x3f
	.zero		1


	//   ....[53]....
        /*0e78*/ 	.word	0x00016690
        /*0e7c*/ 	.word	0x00000008
        /*0e80*/ 	.word	0x00019cc0
        /*0e84*/ 	.short	0x010a
        /*0e86*/ 	.byte	0x3f
	.zero		1


	//   ....[54]....
        /*0e88*/ 	.word	0x00016bf0
        /*0e8c*/ 	.word	0x00000008
        /*0e90*/ 	.word	0x00019ca0
        /*0e94*/ 	.short	0x010a
        /*0e96*/ 	.byte	0x3f
	.zero		1


	//   ....[55]....
        /*0e98*/ 	.word	0x00017010
        /*0e9c*/ 	.word	0x00000008
        /*0ea0*/ 	.word	0x00019cc0
        /*0ea4*/ 	.short	0x010a
        /*0ea6*/ 	.byte	0x3f
	.zero		1


	//   ....[56]....
        /*0ea8*/ 	.word	0x00018020
        /*0eac*/ 	.word	0x00000004
        /*0eb0*/ 	.word	0x00019c80
        /*0eb4*/ 	.short	0x010a
        /*0eb6*/ 	.byte	0x3f
	.zero		1


	//   ....[57]....
        /*0eb8*/ 	.word	0x00018280
        /*0ebc*/ 	.word	0x00000004
        /*0ec0*/ 	.word	0x00019c40
        /*0ec4*/ 	.short	0x010a
        /*0ec6*/ 	.byte	0x3f
	.zero		1


	//   ....[58]....
        /*0ec8*/ 	.word	0x00018f20
        /*0ecc*/ 	.word	0x00000016
        /*0ed0*/ 	.word	0x00019c00
        /*0ed4*/ 	.short	0x0107
        /*0ed6*/ 	.byte	0x3f
	.zero		1


	//   ....[59]....
        /*0ed8*/ 	.word	0x00019020
        /*0edc*/ 	.word	0x00000016
        /*0ee0*/ 	.word	0x00019c00
        /*0ee4*/ 	.short	0x0101
        /*0ee6*/ 	.byte	0x3f
	.zero		1


	//   ....[60]....
        /*0ee8*/ 	.word	0x00019040
        /*0eec*/ 	.word	0x00000016
        /*0ef0*/ 	.word	0x00019c20
        /*0ef4*/ 	.short	0x010a
        /*0ef6*/ 	.byte	0x3f
	.zero		1


	//   ....[61]....
        /*0ef8*/ 	.word	0x00019330
        /*0efc*/ 	.word	0x00000006
        /*0f00*/ 	.word	0x00019c80
        /*0f04*/ 	.short	0x010a
        /*0f06*/ 	.byte	0x3f
	.zero		1


	//   ....[62]....
        /*0f08*/ 	.word	0x00019780
        /*0f0c*/ 	.word	0x00000006
        /*0f10*/ 	.word	0x00019c40
        /*0f14*/ 	.short	0x010a
        /*0f16*/ 	.byte	0x3f
	.zero		1


	//   ....[63]....
        /*0f18*/ 	.word	0x00019c30
        /*0f1c*/ 	.word	0x00000003
        /*0f20*/ 	.word	0x00019c70
        /*0f24*/ 	.short	0x010a
        /*0f26*/ 	.byte	0x3f
	.zero		1


	//   ....[64]....
        /*0f28*/ 	.word	0x00019ca0
        /*0f2c*/ 	.word	0x00000003
        /*0f30*/ 	.word	0x00019c60
        /*0f34*/ 	.short	0x010a
        /*0f36*/ 	.byte	0x3f
	.zero		1


	//   ....[65]....
        /*0f38*/ 	.word	0x0001a100
        /*0f3c*/ 	.word	0x00000003
        /*0f40*/ 	.word	0x00019c50
        /*0f44*/ 	.short	0x0101
        /*0f46*/ 	.byte	0x3f
	.zero		1


	//   ....[66]....
        /*0f48*/ 	.word	0x0001a180
        /*0f4c*/ 	.word	0x00000003
        /*0f50*/ 	.word	0x00000000
        /*0f54*/ 	.short	0x0101
        /*0f56*/ 	.byte	0x3f
	.zero		1


	//   ....[67]....
        /*0f58*/ 	.word	0x0001a370
        /*0f5c*/ 	.word	0x00000000
        /*0f60*/ 	.word	0x00019c70
        /*0f64*/ 	.short	0x010a
        /*0f66*/ 	.byte	0x3f
	.zero		1


	//   ....[68]....
        /*0f68*/ 	.word	0x0001a3e0
        /*0f6c*/ 	.word	0x00000000
        /*0f70*/ 	.word	0x00019c60
        /*0f74*/ 	.short	0x010a
        /*0f76*/ 	.byte	0x3f
	.zero		1


	//   ....[69]....
        /*0f78*/ 	.word	0x0001a840
        /*0f7c*/ 	.word	0x00000000
        /*0f80*/ 	.word	0x00019c50
        /*0f84*/ 	.short	0x0101
        /*0f86*/ 	.byte	0x3f
	.zero		1


	//   ....[70]....
        /*0f88*/ 	.word	0x0001a890
        /*0f8c*/ 	.word	0x00000002
        /*0f90*/ 	.word	0x00000000
        /*0f94*/ 	.short	0x0101
        /*0f96*/ 	.byte	0x3f
	.zero		1


	//   ....[71]....
        /*0f98*/ 	.word	0x0001b5b0
        /*0f9c*/ 	.word	0x00000009
        /*0fa0*/ 	.word	0x00019c20
        /*0fa4*/ 	.short	0x010a
        /*0fa6*/ 	.byte	0x3f
	.zero		1


	//   ....[72]....
        /*0fa8*/ 	.word	0x0001b740
        /*0fac*/ 	.word	0x00000007
        /*0fb0*/ 	.word	0x00000000
        /*0fb4*/ 	.short	0x010a
        /*0fb6*/ 	.byte	0x3f
	.zero		1


	//   ....[73]....
        /*0fb8*/ 	.word	0x0001b7b0
        /*0fbc*/ 	.word	0x00000003
        /*0fc0*/ 	.word	0x00000000
        /*0fc4*/ 	.short	0x010a
        /*0fc6*/ 	.byte	0x3f
	.zero		1


	//   ....[74]....
        /*0fc8*/ 	.word	0x0001b800
        /*0fcc*/ 	.word	0x00000003
        /*0fd0*/ 	.word	0x00019c60
        /*0fd4*/ 	.short	0x010a
        /*0fd6*/ 	.byte	0x3f
	.zero		1


	//   ....[75]....
        /*0fd8*/ 	.word	0x0001b850
        /*0fdc*/ 	.word	0x00000005
        /*0fe0*/ 	.word	0x00019c60
        /*0fe4*/ 	.short	0x010a
        /*0fe6*/ 	.byte	0x3f
	.zero		1


	//   ....[76]....
        /*0fe8*/ 	.word	0x0001b890
        /*0fec*/ 	.word	0x00000003
        /*0ff0*/ 	.word	0x00019c80
        /*0ff4*/ 	.short	0x010a
        /*0ff6*/ 	.byte	0x3f
	.zero		1


	//   ....[77]....
        /*0ff8*/ 	.word	0x0001b8b0
        /*0ffc*/ 	.word	0x00000005
        /*1000*/ 	.word	0x00019c80
        /*1004*/ 	.short	0x010a
        /*1006*/ 	.byte	0x3f
	.zero		1


	//   ....[78]....
        /*1008*/ 	.word	0x0001b910
        /*100c*/ 	.word	0x00000052
        /*1010*/ 	.word	0x00019c90
        /*1014*/ 	.short	0x010a
        /*1016*/ 	.byte	0x3f
	.zero		1


	//   ....[79]....
        /*1018*/ 	.word	0x0001b960
        /*101c*/ 	.word	0x00000052
        /*1020*/ 	.word	0x00019c90
        /*1024*/ 	.short	0x010a
        /*1026*/ 	.byte	0x3f
	.zero		1


	//   ....[80]....
        /*1028*/ 	.word	0x0001b9b0
        /*102c*/ 	.word	0x00000052
        /*1030*/ 	.word	0x00019c90
        /*1034*/ 	.short	0x010a
        /*1036*/ 	.byte	0x3f
	.zero		1


	//   ....[81]....
        /*1038*/ 	.word	0x0001ba00
        /*103c*/ 	.word	0x00000052
        /*1040*/ 	.word	0x00019cb0
        /*1044*/ 	.short	0x010a
        /*1046*/ 	.byte	0x3f
	.zero		1


	//   ....[82]....
        /*1048*/ 	.word	0x0001bc00
        /*104c*/ 	.word	0x00000010
        /*1050*/ 	.word	0x00019c00
        /*1054*/ 	.short	0x010a
        /*1056*/ 	.byte	0x3f
	.zero		1


	//   ....[83]....
        /*1058*/ 	.word	0x0001be10
        /*105c*/ 	.word	0x00000010
        /*1060*/ 	.word	0x00019c00
        /*1064*/ 	.short	0x010a
        /*1066*/ 	.byte	0x3f
	.zero		1


	//   ....[84]....
        /*1068*/ 	.word	0x0001be60
        /*106c*/ 	.word	0x0000000a
        /*1070*/ 	.word	0x00019c30
        /*1074*/ 	.short	0x010a
        /*1076*/ 	.byte	0x3f
	.zero		1


	//   ....[85]....
        /*1078*/ 	.word	0x0001beb0
        /*107c*/ 	.word	0x0000000f
        /*1080*/ 	.word	0x00019c30
        /*1084*/ 	.short	0x010a
        /*1086*/ 	.byte	0x3f
	.zero		1


	//   ....[86]....
        /*1088*/ 	.word	0x0001bf00
        /*108c*/ 	.word	0x00000014
        /*1090*/ 	.word	0x00019c50
        /*1094*/ 	.short	0x010a
        /*1096*/ 	.byte	0x3f
	.zero		1


	//   ....[87]....
        /*1098*/ 	.word	0x0001bf50
        /*109c*/ 	.word	0x00000000
        /*10a0*/ 	.word	0x00019c30
        /*10a4*/ 	.short	0x010a
        /*10a6*/ 	.byte	0x3f
	.zero		1


	//   ....[88]....
        /*10a8*/ 	.word	0x0001bfa0
        /*10ac*/ 	.word	0x0000000f
        /*10b0*/ 	.word	0x00019c50
        /*10b4*/ 	.short	0x010a
        /*10b6*/ 	.byte	0x3f
	.zero		1


	//   ....[89]....
        /*10b8*/ 	.word	0x0001bff0
        /*10bc*/ 	.word	0x0000000c
        /*10c0*/ 	.word	0x00019c50
        /*10c4*/ 	.short	0x010a
        /*10c6*/ 	.byte	0x3f
	.zero		1


	//   ....[90]....
        /*10c8*/ 	.word	0x0001c190
        /*10cc*/ 	.word	0x00000016
        /*10d0*/ 	.word	0x00019c20
        /*10d4*/ 	.short	0x010a
        /*10d6*/ 	.byte	0x3f
	.zero		1


	//   ....[91]....
        /*10d8*/ 	.word	0x0001c1e0
        /*10dc*/ 	.word	0x00000008
        /*10e0*/ 	.word	0x00019ca0
        /*10e4*/ 	.short	0x010a
        /*10e6*/ 	.byte	0x3f
	.zero		1


	//   ....[92]....
        /*10e8*/ 	.word	0x0001c230
        /*10ec*/ 	.word	0x00000008
        /*10f0*/ 	.word	0x00019cc0
        /*10f4*/ 	.short	0x010a
        /*10f6*/ 	.byte	0x3f
	.zero		1


	//   ....[93]....
        /*10f8*/ 	.word	0x0001c280
        /*10fc*/ 	.word	0x00000008
        /*1100*/ 	.word	0x00019ca0
        /*1104*/ 	.short	0x010a
        /*1106*/ 	.byte	0x3f
	.zero		1


	//   ....[94]....
        /*1108*/ 	.word	0x0001c2d0
        /*110c*/ 	.word	0x00000008
        /*1110*/ 	.word	0x00019cc0
        /*1114*/ 	.short	0x010a
        /*1116*/ 	.byte	0x3f
	.zero		1


	//   ....[95]....
        /*1118*/ 	.word	0x0001c470
        /*111c*/ 	.word	0x00000004
        /*1120*/ 	.word	0x00019c80
        /*1124*/ 	.short	0x010a
        /*1126*/ 	.byte	0x3f
	.zero		1


	//   ....[96]....
        /*1128*/ 	.word	0x0001c4c0
        /*112c*/ 	.word	0x00000004
        /*1130*/ 	.word	0x00019c40
        /*1134*/ 	.short	0x010a
        /*1136*/ 	.byte	0x3f
	.zero		1


	//   ....[97]....
        /*1138*/ 	.word	0x0001c8d0
        /*113c*/ 	.word	0x00000016
        /*1140*/ 	.word	0x00019c20
        /*1144*/ 	.short	0x010a
        /*1146*/ 	.byte	0x3f
	.zero		1


	//   ....[98]....
        /*1148*/ 	.word	0x0001c920
        /*114c*/ 	.word	0x00000006
        /*1150*/ 	.word	0x00019c80
        /*1154*/ 	.short	0x010a
        /*1156*/ 	.byte	0x3f
	.zero		1


	//   ....[99]....
        /*1158*/ 	.word	0x0001c970
        /*115c*/ 	.word	0x00000006
        /*1160*/ 	.word	0x00019c40
        /*1164*/ 	.short	0x010a
        /*1166*/ 	.byte	0x3f
	.zero		1


	//   ....[100]....
        /*1168*/ 	.word	0x0001c9c0
        /*116c*/ 	.word	0x00000003
        /*1170*/ 	.word	0x00019c70
        /*1174*/ 	.short	0x010a
        /*1176*/ 	.byte	0x3f
	.zero		1


	//   ....[101]....
        /*1178*/ 	.word	0x0001ca10
        /*117c*/ 	.word	0x00000003
        /*1180*/ 	.word	0x00019c60
        /*1184*/ 	.short	0x010a
        /*1186*/ 	.byte	0x3f
	.zero		1


	//   ....[102]....
        /*1188*/ 	.word	0x0001ca60
        /*118c*/ 	.word	0x00000000
        /*1190*/ 	.word	0x00019c70
        /*1194*/ 	.short	0x010a
        /*1196*/ 	.byte	0x3f
	.zero		1


	//   ....[103]....
        /*1198*/ 	.word	0x0001cab0
        /*119c*/ 	.word	0x00000000
        /*11a0*/ 	.word	0x00019c60
        /*11a4*/ 	.short	0x010a
        /*11a6*/ 	.byte	0x3f
	.zero		1


	//   ....[104]....
        /*11a8*/ 	.word	0x0001d450
        /*11ac*/ 	.word	0x00000009
        /*11b0*/ 	.word	0x00019c20
        /*11b4*/ 	.short	0x010a
        /*11b6*/ 	.byte	0x3f
	.zero		1


	//   ....[105]....
        /*11b8*/ 	.word	0x0001d5f0
        /*11bc*/ 	.word	0x00000007
        /*11c0*/ 	.word	0x00000000
        /*11c4*/ 	.short	0x010a
        /*11c6*/ 	.byte	0x3f
	.zero		1


	//   ....[106]....
        /*11c8*/ 	.word	0x0001d640
        /*11cc*/ 	.word	0x00000003
        /*11d0*/ 	.word	0x00000000
        /*11d4*/ 	.short	0x010a
        /*11d6*/ 	.byte	0x3f
	.zero		1


	//   ....[107]....
        /*11d8*/ 	.word	0x0001d690
        /*11dc*/ 	.word	0x00000003
        /*11e0*/ 	.word	0x00019c60
        /*11e4*/ 	.short	0x010a
        /*11e6*/ 	.byte	0x3f
	.zero		1


	//   ....[108]....
        /*11e8*/ 	.word	0x0001d6e0
        /*11ec*/ 	.word	0x00000005
        /*11f0*/ 	.word	0x00019c60
        /*11f4*/ 	.short	0x010a
        /*11f6*/ 	.byte	0x3f
	.zero		1


	//   ....[109]....
        /*11f8*/ 	.word	0x0001d730
        /*11fc*/ 	.word	0x00000003
        /*1200*/ 	.word	0x00019c80
        /*1204*/ 	.short	0x010a
        /*1206*/ 	.byte	0x3f
	.zero		1


	//----- nvinfo : EIATTR_NUM_MBARRIERS
	.align		4
.L_1403:
        /*1208*/ 	.byte	0x03, 0x38
        /*120a*/ 	.short	0x0016


	//----- nvinfo : EIATTR_EXIT_INSTR_OFFSETS
	.align		4
        /*120c*/ 	.byte	0x04, 0x1c
        /*120e*/ 	.short	(.L_1405 - .L_1404)


	//   ....[0]....
.L_1404:
        /*1210*/ 	.word	0x0001b900


	//----- nvinfo : EIATTR_MAX_THREADS
	.align		4
.L_1405:
        /*1214*/ 	.byte	0x04, 0x05
        /*1216*/ 	.short	(.L_1407 - .L_1406)
.L_1406:
        /*1218*/ 	.word	0x00000200
        /*121c*/ 	.word	0x00000001
        /*1220*/ 	.word	0x00000001


	//----- nvinfo : EIATTR_CRS_STACK_SIZE
	.align		4
.L_1407:
        /*1224*/ 	.byte	0x04, 0x1e
        /*1226*/ 	.short	(.L_1409 - .L_1408)
.L_1408:
        /*1228*/ 	.word	0x00000000


	//----- nvinfo : EIATTR_CBANK_PARAM_SIZE
	.align		4
.L_1409:
        /*122c*/ 	.byte	0x03, 0x19
        /*122e*/ 	.short	0x0af0


	//----- nvinfo : EIATTR_PARAM_CBANK
	.align		4
        /*1230*/ 	.byte	0x04, 0x0a
        /*1232*/ 	.short	(.L_1411 - .L_1410)
	.align		4
.L_1410:
        /*1234*/ 	.word	index@(.nv.constant0._ZN7cutlass13device_kernelIN5flash11enable_sm90INS1_16FlashAttnFwdSm90INS1_25CollectiveMainloopFwdSm90ILi2EN4cute5tupleIJNS5_1CILi1EEES8_S8_EEENS6_IJNS7_ILi192EEENS7_ILi128EEENS7_ILi96EEEEEELi96ENS_12float_e4m3_tEfNS_4arch4Sm90ELb1ELb0ELb0ELb1ELb0ELb1ELb0ELb1ELb1ELb1ELb0ELb0EEENS1_21CollectiveEpilogueFwdINS6_IJSA_SC_SB_EEES9_NS_10bfloat16_tESG_Li384ELb1ELb1ELb0ELb1EEENS1_36VarlenDynamicPersistentTileSchedulerILi192ELi128ELi384ELi128ELb0ELb1ELb1ELb1ELb1ELb1EEEEEEEEEvNT_6ParamsE)
        /*1238*/ 	.short	0x0210
        /*123a*/ 	.short	0x0af0


	//----- nvinfo : EIATTR_SW_WAR
	.align		4
.L_1411:
        /*123c*/ 	.byte	0x04, 0x36
        /*123e*/ 	.short	(.L_1413 - .L_1412)
.L_1412:
        /*1240*/ 	.word	0x00000008
.L_1413:


//--------------------- .nv.info._ZN7cutlass13device_kernelIN5flash11enable_sm90INS1_16FlashAttnFwdSm90INS1_25CollectiveMainloopFwdSm90ILi2EN4cute5tupleIJNS5_1CILi1EEES8_S8_EEENS6_IJNS7_ILi192EEENS7_ILi160EEENS7_ILi64EEEEEELi64ENS_12float_e4m3_tEfNS_4arch4Sm90ELb0ELb0ELb0ELb0ELb0ELb0ELb0ELb1ELb1ELb1ELb0ELb0EEENS1_21CollectiveEpilogueFwdINS6_IJSA_SC_SB_EEES9_NS_10bfloat16_tESG_Li384ELb0ELb1ELb0ELb1EEENS1_29StaticPersistentTileSchedulerILb0EEEEEEEEEvNT_6ParamsE --------------------------
	.section	.nv.info._ZN7cutlass13device_kernelIN5flash11enable_sm90INS1_16FlashAttnFwdSm90INS1_25CollectiveMainloopFwdSm90ILi2EN4cute5tupleIJNS5_1CILi1EEES8_S8_EEENS6_IJNS7_ILi192EEENS7_ILi160EEENS7_ILi64EEEEEELi64ENS_12float_e4m3_tEfNS_4arch4Sm90ELb0ELb0ELb0ELb0ELb0ELb0ELb0ELb1ELb1ELb1ELb0ELb0EEENS1_21CollectiveEpilogueFwdINS6_IJSA_SC_SB_EEES9_NS_10bfloat16_tESG_Li384ELb0ELb1ELb0ELb1EEENS1_29StaticPersistentTileSchedulerILb0EEEEEEEEEvNT_6ParamsE,"",@"SHT_CUDA_INFO"
	.sectionflags	@""
	.align	4


	//----- nvinfo : EIATTR_CUDA_API_VERSION
	.align		4
        /*0000*/ 	.byte	0x04, 0x37
        /*0002*/ 	.short	(.L_1415 - .L_1414)
.L_1414:
        /*0004*/ 	.word	0x00000082


	//----- nvinfo : EIATTR_KPARAM_INFO
	.align		4
.L_1415:
        /*0008*/ 	.byte	0x04, 0x17
        /*000a*/ 	.short	(.L_1417 - .L_1416)
.L_1416:
        /*000c*/ 	.word	0x00000000
        /*0010*/ 	.short	0x0000
        /*0012*/ 	.short	0x0070
        /*0014*/ 	.byte	0x00, 0xf0, 0x01, 0x28


	//----- nvinfo : EIATTR_SPARSE_MMA_MASK
	.align		4
.L_1417:
        /*0018*/ 	.byte	0x03, 0x50
        /*001a*/ 	.short	0x0000


	//----- nvinfo : EIATTR_MAXREG_COUNT
	.align		4
        /*001c*/ 	.byte	0x03, 0x1b
        /*001e*/ 	.short	0x0080


	//----- nvinfo : EIATTR_NUM_BARRIERS
	.align		4
        /*0020*/ 	.byte	0x02, 0x4c
        /*0022*/ 	.byte	0x09
	.zero		1


	//----- nvinfo : EIATTR_EXTERNS
	.align		4
        /*0024*/ 	.byte	0x04, 0x0f
        /*0026*/ 	.short	(.L_1419 - .L_1418)


	//   ....[0]....
	.align		4
.L_1418:
        /*0028*/ 	.word	index@(__assertfail)


	//----- nvinfo : EIATTR_MERCURY_ISA_VERSION
	.align		4
.L_1419:
        /*002c*/ 	.byte	0x03, 0x5f
        /*002e*/ 	.short	0x0101


	//----- nvinfo : EIATTR_INT_WARP_WIDE_INSTR_OFFSETS
	.align		4
        /*0030*/ 	.byte	0x04, 0x31
        /*0032*/ 	.short	(.L_1421 - .L_1420)


	//   ....[0]....
.L_1420:
        /*0034*/ 	.word	0x00000120


	//   ....[1]....
        /*0038*/ 	.word	0x00000160


	//   ....[2]....
        /*003c*/ 	.word	0x000001d0


	//----- nvinfo : EIATTR_COOP_GROUP_MASK_REGIDS
	.align		4
.L_1421:
        /*0040*/ 	.byte	0x04, 0x29
        /*0042*/ 	.short	(.L_1423 - .L_1422)


	//   ....[0]....
.L_1422:
        /*0044*/ 	.word	0xffffffff


	//   ....[1]....
        /*0048*/ 	.word	0xffffffff


	//   ....[2]....
        /*004c*/ 	.word	0xffffffff


	//   ....[3]....
        /*0050*/ 	.word	0xffffffff


	//   ....[4]....
        /*0054*/ 	.word	0xffffffff


	//   ....[5]....
        /*0058*/ 	.word	0xffffffff


	//   ....[6]....
        /*005c*/ 	.word	0xffffffff


	//   ....[7]....
        /*0060*/ 	.word	0xffffffff


	//   ....[8]....
        /*0064*/ 	.word	0xffffffff


	//   ....[9]....
        /*0068*/ 	.word	0xffffffff


	//   ....[10]....
        /*006c*/ 	.word	0xffffffff


	//   ....[11]....
        /*0070*/ 	.word	0xffffffff


	//   ....[12]....
        /*0074*/ 	.word	0xffffffff


	//   ....[13]....
        /*0078*/ 	.word	0xffffffff


	//   ....[14]....
        /*007c*/ 	.word	0xffffffff


	//   ....[15]....
        /*0080*/ 	.word	0xffffffff


	//   ....[16]....
        /*0084*/ 	.word	0xffffffff


	//   ....[17]....
        /*0088*/ 	.word	0xffffffff


	//   ....[18]....
        /*008c*/ 	.word	0xffffffff


	//   ....[19]....
        /*0090*/ 	.word	0xffffffff


	//   ....[20]....
        /*0094*/ 	.word	0xffffffff


	//   ....[21]....
        /*0098*/ 	.word	0xffffffff


	//   ....[22]....
        /*009c*/ 	.word	0xffffffff


	//   ....[23]....
        /*00a0*/ 	.word	0xffffffff


	//   ....[24]....
        /*00a4*/ 	.word	0xffffffff


	//   ....[25]....
        /*00a8*/ 	.word	0xffffffff


	//   ....[26]....
        /*00ac*/ 	.word	0xffffffff


	//   ....[27]....
        /*00b0*/ 	.word	0xffffffff


	//   ....[28]....
        /*00b4*/ 	.word	0xffffffff


	//   ....[29]....
        /*00b8*/ 	.word	0xffffffff


	//   ....[30]....
        /*00bc*/ 	.word	0xffffffff


	//   ....[31]....
        /*00c0*/ 	.word	0xffffffff


	//   ....[32]....
        /*00c4*/ 	.word	0xffffffff


	//   ....[33]....
        /*00c8*/ 	.word	0xffffffff


	//   ....[34]....
        /*00cc*/ 	.word	0xffffffff


	//   ....[35]....
        /*00d0*/ 	.word	0xffffffff


	//   ....[36]....
        /*00d4*/ 	.word	0xffffffff


	//   ....[37]....
        /*00d8*/ 	.word	0xffffffff


	//   ....[38]....
        /*00dc*/ 	.word	0xffffffff


	//   ....[39]....
        /*00e0*/ 	.word	0xffffffff


	//   ....[40]....
        /*00e4*/ 	.word	0xffffffff


	//   ....[41]....
        /*00e8*/ 	.word	0xffffffff


	//   ....[42]....
        /*00ec*/ 	.word	0xffffffff


	//   ....[43]....
        /*00f0*/ 	.word	0xffffffff


	//   ....[44]....
        /*00f4*/ 	.word	0xffffffff


	//   ....[45]....
        /*00f8*/ 	.word	0xffffffff


	//   ....[46]....
        /*00fc*/ 	.word	0xffffffff


	//   ....[47]....
        /*0100*/ 	.word	0xffffffff


	//   ....[48]....
        /*0104*/ 	.word	0xffffffff


	//   ....[49]....
        /*0108*/ 	.word	0xffffffff


	//   ....[50]....
        /*010c*/ 	.word	0xffffffff


	//   ....[51]....
        /*0110*/ 	.word	0xffffffff


	//   ....[52]....
        /*0114*/ 	.word	0xffffffff


	//   ....[53]....
        /*0118*/ 	.word	0xffffffff


	//   ....[54]....
        /*011c*/ 	.word	0xffffffff


	//   ....[55]....
        /*0120*/ 	.word	0xffffffff


	//   ....[56]....
        /*0124*/ 	.word	0xffffffff


	//   ....[57]....
        /*0128*/ 	.word	0xffffffff


	//   ....[58]....
        /*012c*/ 	.word	0xffffffff


	//   ....[59]....
        /*0130*/ 	.word	0xffffffff


	//   ....[60]....
        /*0134*/ 	.word	0xffffffff


	//   ....[61]....
        /*0138*/ 	.word	0xffffffff


	//   ....[62]....
        /*013c*/ 	.word	0x0500000f


	//   ....[63]....
        /*0140*/ 	.word	0x0500000f


	//   ....[64]....
        /*0144*/ 	.word	0x0500000f


	//   ....[65]....
        /*0148*/ 	.word	0x0500000f


	//   ....[66]....
        /*014c*/ 	.word	0x0500000f


	//   ....[67]....
        /*0150*/ 	.word	0x0500000f


	//   ....[68]....
        /*0154*/ 	.word	0x0500000f


	//   ....[69]....
        /*0158*/ 	.word	0x0500000f


	//   ....[70]....
        /*015c*/ 	.word	0x0500000f


	//   ....[71]....
        /*0160*/ 	.word	0x0500000f


	//   ....[72]....
        /*0164*/ 	.word	0x0500000f


	//   ....[73]....
        /*0168*/ 	.word	0x0500000f


	//   ....[74]....
        /*016c*/ 	.word	0x0500000f


	//----- nvinfo : EIATTR_COOP_GROUP_INSTR_OFFSETS
	.align		4
.L_1423:
        /*0170*/ 	.byte	0x04, 0x28
        /*0172*/ 	.short	(.L_1425 - .L_1424)


	//   ....[0]....
.L_1424:
        /*0174*/ 	.word	0x00000050


	//   ....[1]....
        /*0178*/ 	.word	0x00000130


	//   ....[2]....
        /*017c*/ 	.word	0x00000180


	//   ....[3]....
        /*0180*/ 	.word	0x000003b0


	//   ....[4]....
        /*0184*/ 	.word	0x00000510


	//   ....[5]....
        /*0188*/ 	.word	0x00000630


	//   ....[6]....
        /*018c*/ 	.word	0x00000790


	//   ....[7]....
        /*0190*/ 	.word	0x00000ec0


	//   ....[8]....
        /*0194*/ 	.word	0x00002510


	//   ....[9]....
        /*0198*/ 	.word	0x00002600


	//   ....[10]....
        /*019c*/ 	.word	0x000028c0


	//   ....[11]....
        /*01a0*/ 	.word	0x00002a80


	//   ....[12]....
        /*01a4*/ 	.word	0x000048d0


	//   ....[13]....
        /*01a8*/ 	.word	0x000048e0


	//   ....[14]....
        /*01ac*/ 	.word	0x00004910


	//   ....[15]....
        /*01b0*/ 	.word	0x00004940


	//   ....[16]....
        /*01b4*/ 	.word	0x00006300


	//   ....[17]....
        /*01b8*/ 	.word	0x00006310


	//   ....[18]....
        /*01bc*/ 	.word	0x00006390


	//   ....[19]....
        /*01c0*/ 	.word	0x000063a0


	//   ....[20]....
        /*01c4*/ 	.word	0x00007080


	//   ....[21]....
        /*01c8*/ 	.word	0x00007090


	//   ....[22]....
        /*01cc*/ 	.word	0x000070a0


	//   ....[23]....
        /*01d0*/ 	.word	0x000070b0


	//   ....[24]....
        /*01d4*/ 	.word	0x000070c0


	//   ....[25]....
        /*01d8*/ 	.word	0x000070d0


	//   ....[26]....
        /*01dc*/ 	.word	0x000070e0


	//   ....[27]....
        /*01e0*/ 	.word	0x000070f0


	//   ....[28]....
        /*01e4*/ 	.word	0x00007100


	//   ....[29]....
        /*01e8*/ 	.word	0x00007120


	//   ....[30]....
        /*01ec*/ 	.word	0x00007140


	//   ....[31]....
        /*01f0*/ 	.word	0x00007150


	//   ....[32]....
        /*01f4*/ 	.word	0x00007160


	//   ....[33]....
        /*01f8*/ 	.word	0x00007190


	//   ....[34]....
        /*01fc*/ 	.word	0x000071a0


	//   ....[35]....
        /*0200*/ 	.word	0x000071d0


	//   ....[36]....
        /*0204*/ 	.word	0x000071f0


	//   ....[37]....
        /*0208*/ 	.word	0x00007210


	//   ....[38]....
        /*020c*/ 	.word	0x000072a0


	//   ....[39]....
        /*0210*/ 	.word	0x000072d0


	//   ....[40]....
        /*0214*/ 	.word	0x000076f0


	//   ....[41]....
        /*0218*/ 	.word	0x00007720


	//   ....[42]....
        /*021c*/ 	.word	0x00007750


	//   ....[43]....
        /*0220*/ 	.word	0x00007790


	//   ....[44]....
        /*0224*/ 	.word	0x000077d0


	//   ....[45]....
        /*0228*/ 	.word	0x000077f0


	//   ....[46]....
        /*022c*/ 	.word	0x00007800


	//   ....[47]....
        /*0230*/ 	.word	0x00007810


	//   ....[48]....
        /*0234*/ 	.word	0x000083a0


	//   ....[49]....
        /*0238*/ 	.word	0x00008eb0


	//   ....[50]....
        /*023c*/ 	.word	0x00008ee0


	//   ....[51]....
        /*0240*/ 	.word	0x00008f10


	//   ....[52]....
        /*0244*/ 	.word	0x00008f40


	//   ....[53]....
        /*0248*/ 	.word	0x00008f90


	//   ....[54]....
        /*024c*/ 	.word	0x00008fd0


	//   ....[55]....
        /*0250*/ 	.word	0x00008fe0


	//   ....[56]....
        /*0254*/ 	.word	0x00009010


	//   ....[57]....
        /*0258*/ 	.word	0x00009040


	//   ....[58]....
        /*025c*/ 	.word	0x000090a0


	//   ....[59]....
        /*0260*/ 	.word	0x000090b0


	//   ....[60]....
        /*0264*/ 	.word	0x000090d0


	//   ....[61]....
        /*0268*/ 	.word	0x0000a300


	//   ....[62]....
        /*026c*/ 	.word	0x0000a7f0


	//   ....[63]....
        /*0270*/ 	.word	0x0000a9a0


	//   ....[64]....
        /*0274*/ 	.word	0x0000a9f0


	//   ....[65]....
        /*0278*/ 	.word	0x0000aab0


	//   ....[66]....
        /*027c*/ 	.word	0x0000ab70


	//   ....[67]....
        /*0280*/ 	.word	0x0000abd0


	//   ....[68]....
        /*0284*/ 	.word	0x0000ac80


	//   ....[69]....
        /*0288*/ 	.word	0x0000ace0


	//   ....[70]....
        /*028c*/ 	.word	0x0000ada0


	//   ....[71]....
        /*0290*/ 	.word	0x0000ae00


	//   ....[72]....
        /*0294*/ 	.word	0x0000aec0


	//   ....[73]....
        /*0298*/ 	.word	0x0000af20


	//   ....[74]....
        /*029c*/ 	.word	0x0000afd0


	//----- nvinfo : EIATTR_REG_RECONFIG
	.align		4
.L_1425:
        /*02a0*/ 	.byte	0x01, 0x54
	.zero		2


	//----- nvinfo : EIATTR_SYSCALL_OFFSETS
	.align		4
        /*02a4*/ 	.byte	0x04, 0x46
        /*02a6*/ 	.short	(.L_1427 - .L_1426)


	//   ....[0]....
.L_1426:
        /*02a8*/ 	.word	0x00001410


	//   ....[1]....
        /*02ac*/ 	.word	0x00007e90


	//   ....[2]....
        /*02b0*/ 	.word	0x00007fd0


	//   ....[3]....
        /*02b4*/ 	.word	0x00008110


	//   ....[4]....
        /*02b8*/ 	.word	0x00008230


	//   ....[5]....
        /*02bc*/ 	.word	0x00008a90


	//----- nvinfo : EIATTR_MBARRIER_INSTR_OFFSETS
	.align		4
.L_1427:
        /*02c0*/ 	.byte	0x04, 0x39
        /*02c2*/ 	.short	(.L_1429 - .L_1428)


	//   ....[0]....
.L_1428:
        /*02c4*/ 	.word	0x00000260
        /*02c8*/ 	.word	0x000000ff
        /*02cc*/ 	.word	0x00013200
        /*02d0*/ 	.short	0x0100
        /*02d2*/ 	.byte	0x08
	.zero		1


	//   ....[1]....
        /*02d4*/ 	.word	0x00000270
        /*02d8*/ 	.word	0x000000ff
        /*02dc*/ 	.word	0x00013220
        /*02e0*/ 	.short	0x0100
        /*02e2*/ 	.byte	0x08
	.zero		1


	//   ....[2]....
        /*02e4*/ 	.word	0x00000360
        /*02e8*/ 	.word	0x000000ff
        /*02ec*/ 	.word	0x00013230
        /*02f0*/ 	.short	0x0100
        /*02f2*/ 	.byte	0x08
	.zero		1


	//   ....[3]....
        /*02f4*/ 	.word	0x00000370
        /*02f8*/ 	.word	0x000000ff
        /*02fc*/ 	.word	0x00013240
        /*0300*/ 	.short	0x0100
        /*0302*/ 	.byte	0x08
	.zero		1


	//   ....[4]....
        /*0304*/ 	.word	0x00000380
        /*0308*/ 	.word	0x000000ff
        /*030c*/ 	.word	0x00013238
        /*0310*/ 	.short	0x0100
        /*0312*/ 	.byte	0x08
	.zero		1


	//   ....[5]....
        /*0314*/ 	.word	0x00000390
        /*0318*/ 	.word	0x000000ff
        /*031c*/ 	.word	0x00013248
        /*0320*/ 	.short	0x0100
        /*0322*/ 	.byte	0x08
	.zero		1


	//   ....[6]....
        /*0324*/ 	.word	0x000004c0
        /*0328*/ 	.word	0x000000ff
        /*032c*/ 	.word	0x00013250
        /*0330*/ 	.short	0x0100
        /*0332*/ 	.byte	0x08
	.zero		1


	//   ....[7]....
        /*0334*/ 	.word	0x000004d0
        /*0338*/ 	.word	0x000000ff
        /*033c*/ 	.word	0x00013260
        /*0340*/ 	.short	0x0100
        /*0342*/ 	.byte	0x08
	.zero		1


	//   ....[8]....
        /*0344*/ 	.word	0x000004e0
        /*0348*/ 	.word	0x000000ff
        /*034c*/ 	.word	0x00013258
        /*0350*/ 	.short	0x0100
        /*0352*/ 	.byte	0x08
	.zero		1


	//   ....[9]....
        /*0354*/ 	.word	0x000004f0
        /*0358*/ 	.word	0x000000ff
        /*035c*/ 	.word	0x00013268
        /*0360*/ 	.short	0x0100
        /*0362*/ 	.byte	0x08
	.zero		1


	//   ....[10]....
        /*0364*/ 	.word	0x000005e0
        /*0368*/ 	.word	0x000000ff
        /*036c*/ 	.word	0x00013270
        /*0370*/ 	.short	0x0100
        /*0372*/ 	.byte	0x06
	.zero		1


	//   ....[11]....
        /*0374*/ 	.word	0x000005f0
        /*0378*/ 	.word	0x000000ff
        /*037c*/ 	.word	0x00013280
        /*0380*/ 	.short	0x0100
        /*0382*/ 	.byte	0x06
	.zero		1


	//   ....[12]....
        /*0384*/ 	.word	0x00000600
        /*0388*/ 	.word	0x000000ff
        /*038c*/ 	.word	0x00013278
        /*0390*/ 	.short	0x0100
        /*0392*/ 	.byte	0x06
	.zero		1


	//   ....[13]....
        /*0394*/ 	.word	0x00000610
        /*0398*/ 	.word	0x000000ff
        /*039c*/ 	.word	0x00013288
        /*03a0*/ 	.short	0x0100
        /*03a2*/ 	.byte	0x06
	.zero		1


	//   ....[14]....
        /*03a4*/ 	.word	0x00000740
        /*03a8*/ 	.word	0x000000ff
        /*03ac*/ 	.word	0x00013290
        /*03b0*/ 	.short	0x0100
        /*03b2*/ 	.byte	0x08
	.zero		1


	//   ....[15]....
        /*03b4*/ 	.word	0x00000750
        /*03b8*/ 	.word	0x000000ff
        /*03bc*/ 	.word	0x000132a0
        /*03c0*/ 	.short	0x0100
        /*03c2*/ 	.byte	0x08
	.zero		1


	//   ....[16]....
        /*03c4*/ 	.word	0x00000760
        /*03c8*/ 	.word	0x000000ff
        /*03cc*/ 	.word	0x00013298
        /*03d0*/ 	.short	0x0100
        /*03d2*/ 	.byte	0x08
	.zero		1


	//   ....[17]....
        /*03d4*/ 	.word	0x00000770
        /*03d8*/ 	.word	0x000000ff
        /*03dc*/ 	.word	0x000132a8
        /*03e0*/ 	.short	0x0100
        /*03e2*/ 	.byte	0x08
	.zero		1


	//   ....[18]....
        /*03e4*/ 	.word	0x000008a0
        /*03e8*/ 	.word	0x000000ff
        /*03ec*/ 	.word	0x000132b0
        /*03f0*/ 	.short	0x0100
        /*03f2*/ 	.byte	0x08
	.zero		1


	//   ....[19]....
        /*03f4*/ 	.word	0x000008b0
        /*03f8*/ 	.word	0x000000ff
        /*03fc*/ 	.word	0x000132c0
        /*0400*/ 	.short	0x0100
        /*0402*/ 	.byte	0x08
	.zero		1


	//   ....[20]....
        /*0404*/ 	.word	0x000008c0
        /*0408*/ 	.word	0x000000ff
        /*040c*/ 	.word	0x000132b8
        /*0410*/ 	.short	0x0100
        /*0412*/ 	.byte	0x08
	.zero		1


	//   ....[21]....
        /*0414*/ 	.word	0x000008d0
        /*0418*/ 	.word	0x000000ff
        /*041c*/ 	.word	0x000132c8
        /*0420*/ 	.short	0x0100
        /*0422*/ 	.byte	0x08
	.zero		1


	//   ....[22]....
        /*0424*/ 	.word	0x00001470
        /*0428*/ 	.word	0x000000ff
        /*042c*/ 	.word	0x00013200
        /*0430*/ 	.short	0x010a
        /*0432*/ 	.byte	0x30
	.zero		1


	//   ....[23]....
        /*0434*/ 	.word	0x000014f0
        /*0438*/ 	.word	0x00000004
        /*043c*/ 	.word	0x00013230
        /*0440*/ 	.short	0x010a
        /*0442*/ 	.byte	0x3f
	.zero		1


	//   ....[24]....
        /*0444*/ 	.word	0x00001530
        /*0448*/ 	.word	0x00000004
        /*044c*/ 	.word	0x00013230
        /*0450*/ 	.short	0x010a
        /*0452*/ 	.byte	0x3f
	.zero		1


	//   ....[25]....
        /*0454*/ 	.word	0x00002e30
        /*0458*/ 	.word	0x0000003a
        /*045c*/ 	.word	0x00000000
        /*0460*/ 	.short	0x0101
        /*0462*/ 	.byte	0x3f
	.zero		1


	//   ....[26]....
        /*0464*/ 	.word	0x00003dc0
        /*0468*/ 	.word	0x000000ff
        /*046c*/ 	.word	0x00013230
        /*0470*/ 	.short	0x010a
        /*0472*/ 	.byte	0x10
	.zero		1


	//   ....[27]....
        /*0474*/ 	.word	0x00003e00
        /*0478*/ 	.word	0x000000ff
        /*047c*/ 	.word	0x00013230
        /*0480*/ 	.short	0x010a
        /*0482*/ 	.byte	0x10
	.zero		1


	//   ....[28]....
        /*0484*/ 	.word	0x00004250
        /*0488*/ 	.word	0x000000ff
        /*048c*/ 	.word	0x00013250
        /*0490*/ 	.short	0x010a
        /*0492*/ 	.byte	0x09
	.zero		1


	//   ....[29]....
        /*0494*/ 	.word	0x00004290
        /*0498*/ 	.word	0x000000ff
        /*049c*/ 	.word	0x00013250
        /*04a0*/ 	.short	0x010a
        /*04a2*/ 	.byte	0x09
	.zero		1


	//   ....[30]....
        /*04a4*/ 	.word	0x00005820
        /*04a8*/ 	.word	0x00000004
        /*04ac*/ 	.word	0x00000000
        /*04b0*/ 	.short	0x0101
        /*04b2*/ 	.byte	0x3f
	.zero		1


	//   ....[31]....
        /*04b4*/ 	.word	0x00005b10
        /*04b8*/ 	.word	0x000000ff
        /*04bc*/ 	.word	0x00000000
        /*04c0*/ 	.short	0x0101
        /*04c2*/ 	.byte	0x06
	.zero		1


	//   ....[32]....
        /*04c4*/ 	.word	0x00005fc0
        /*04c8*/ 	.word	0x000000ff
        /*04cc*/ 	.word	0x00013250
        /*04d0*/ 	.short	0x010a
        /*04d2*/ 	.byte	0x04
	.zero		1


	//   ....[33]....
        /*04d4*/ 	.word	0x00006000
        /*04d8*/ 	.word	0x000000ff
        /*04dc*/ 	.word	0x00013250
        /*04e0*/ 	.short	0x010a
        /*04e2*/ 	.byte	0x04
	.zero		1


	//   ....[34]....
        /*04e4*/ 	.word	0x00006d00
        /*04e8*/ 	.word	0x000000ff
        /*04ec*/ 	.word	0x00000000
        /*04f0*/ 	.short	0x0101
        /*04f2*/ 	.byte	0x04
	.zero		1


	//   ....[35]....
        /*04f4*/ 	.word	0x00007630
        /*04f8*/ 	.word	0x000000ff
        /*04fc*/ 	.word	0x00000000
        /*0500*/ 	.short	0x0101
        /*0502*/ 	.byte	0x30
	.zero		1


	//   ....[36]....
        /*0504*/ 	.word	0x000085d0
        /*0508*/ 	.word	0x00000003
        /*050c*/ 	.word	0x00013280
        /*0510*/ 	.short	0x010a
        /*0512*/ 	.byte	0x3f
	.zero		1


	//   ....[37]....
        /*0514*/ 	.word	0x00008740
        /*0518*/ 	.word	0x00000003
        /*051c*/ 	.word	0x00013240
        /*0520*/ 	.short	0x010a
        /*0522*/ 	.byte	0x3f
	.zero		1


	//   ....[38]....
        /*0524*/ 	.word	0x000091b0
        /*0528*/ 	.word	0x000000ff
        /*052c*/ 	.word	0x00013200
        /*0530*/ 	.short	0x0107
        /*0532*/ 	.byte	0x29
	.zero		1


	//   ....[39]....
        /*0534*/ 	.word	0x00009200
        /*0538*/ 	.word	0x000000ff
        /*053c*/ 	.word	0x00013200
        /*0540*/ 	.short	0x0101
        /*0542*/ 	.byte	0x29
	.zero		1


	//   ....[40]....
        /*0544*/ 	.word	0x00009230
        /*0548*/ 	.word	0x000000ff
        /*054c*/ 	.word	0x00013220
        /*0550*/ 	.short	0x010a
        /*0552*/ 	.byte	0x29
	.zero		1


	//   ....[41]....
        /*0554*/ 	.word	0x000094c0
        /*0558*/ 	.word	0x00000006
        /*055c*/ 	.word	0x00013280
        /*0560*/ 	.short	0x010a
        /*0562*/ 	.byte	0x3f
	.zero		1


	//   ....[42]....
        /*0564*/ 	.word	0x000096f0
        /*0568*/ 	.word	0x00000006
        /*056c*/ 	.word	0x00013240
        /*0570*/ 	.short	0x010a
        /*0572*/ 	.byte	0x3f
	.zero		1


	//   ....[43]....
        /*0574*/ 	.word	0x000099a0
        /*0578*/ 	.word	0x00000003
        /*057c*/ 	.word	0x00013270
        /*0580*/ 	.short	0x010a
        /*0582*/ 	.byte	0x3f
	.zero		1


	//   ....[44]....
        /*0584*/ 	.word	0x00009a10
        /*0588*/ 	.word	0x00000003
        /*058c*/ 	.word	0x00013260
        /*0590*/ 	.short	0x010a
        /*0592*/ 	.byte	0x3f
	.zero		1


	//   ....[45]....
        /*0594*/ 	.word	0x00009cd0
        /*0598*/ 	.word	0x00000003
        /*059c*/ 	.word	0x00013250
        /*05a0*/ 	.short	0x0101
        /*05a2*/ 	.byte	0x3f
	.zero		1


	//   ....[46]....
        /*05a4*/ 	.word	0x00009d40
        /*05a8*/ 	.word	0x00000002
        /*05ac*/ 	.word	0x00000000
        /*05b0*/ 	.short	0x0101
        /*05b2*/ 	.byte	0x3f
	.zero		1


	//   ....[47]....
        /*05b4*/ 	.word	0x00009e20
        /*05b8*/ 	.word	0x00000002
        /*05bc*/ 	.word	0x00013270
        /*05c0*/ 	.short	0x010a
        /*05c2*/ 	.byte	0x3f
	.zero		1


	//   ....[48]....
        /*05c4*/ 	.word	0x00009e90
        /*05c8*/ 	.word	0x00000002
        /*05cc*/ 	.word	0x00013260
        /*05d0*/ 	.short	0x010a
        /*05d2*/ 	.byte	0x3f
	.zero		1


	//   ....[49]....
        /*05d4*/ 	.word	0x0000a1a0
        /*05d8*/ 	.word	0x00000002
        /*05dc*/ 	.word	0x00013250
        /*05e0*/ 	.short	0x0101
        /*05e2*/ 	.byte	0x3f
	.zero		1


	//   ....[50]....
        /*05e4*/ 	.word	0x0000a1f0
        /*05e8*/ 	.word	0x00000000
        /*05ec*/ 	.word	0x00000000
        /*05f0*/ 	.short	0x0101
        /*05f2*/ 	.byte	0x3f
	.zero		1


	//   ....[51]....
        /*05f4*/ 	.word	0x0000a2b0
        /*05f8*/ 	.word	0x00000007
        /*05fc*/ 	.word	0x00013220
        /*0600*/ 	.short	0x010a
        /*0602*/ 	.byte	0x3f
	.zero		1


	//   ....[52]....
        /*0604*/ 	.word	0x0000a400
        /*0608*/ 	.word	0x00000005
        /*060c*/ 	.word	0x00000000
        /*0610*/ 	.short	0x010a
        /*0612*/ 	.byte	0x3f
	.zero		1


	//   ....[53]....
        /*0614*/ 	.word	0x0000a470
        /*0618*/ 	.word	0x00000003
        /*061c*/ 	.word	0x00000000
        /*0620*/ 	.short	0x010a
        /*0622*/ 	.byte	0x3f
	.zero		1


	//   ....[54]....
        /*0624*/ 	.word	0x0000a4c0
        /*0628*/ 	.word	0x00000003
        /*062c*/ 	.word	0x00013260
        /*0630*/ 	.short	0x010a
        /*0632*/ 	.byte	0x3f
	.zero		1


	//   ....[55]....
        /*0634*/ 	.word	0x0000a510
        /*0638*/ 	.word	0x00000005
        /*063c*/ 	.word	0x00013260
        /*0640*/ 	.short	0x010a
        /*0642*/ 	.byte	0x3f
	.zero		1


	//   ....[56]....
        /*0644*/ 	.word	0x0000a550
        /*0648*/ 	.word	0x00000003
        /*064c*/ 	.word	0x00013280
        /*0650*/ 	.short	0x010a
        /*0652*/ 	.byte	0x3f
	.zero		1


	//   ....[57]....
        /*0654*/ 	.word	0x0000a570
        /*0658*/ 	.word	0x00000005
        /*065c*/ 	.word	0x00013280
        /*0660*/ 	.short	0x010a
        /*0662*/ 	.byte	0x3f
	.zero		1


	//   ....[58]....
        /*0664*/ 	.word	0x0000a5e0
        /*0668*/ 	.word	0x00000003
        /*066c*/ 	.word	0x00013200
        /*0670*/ 	.short	0x010a
        /*0672*/ 	.byte	0x3f
	.zero		1


	//   ....[59]....
        /*0674*/ 	.word	0x0000a630
        /*0678*/ 	.word	0x00000004
        /*067c*/ 	.word	0x00013230
        /*0680*/ 	.short	0x010a
        /*0682*/ 	.byte	0x3f
	.zero		1


	//   ....[60]....
        /*0684*/ 	.word	0x0000a690
        /*0688*/ 	.word	0x00000006
        /*068c*/ 	.word	0x00013230
        /*0690*/ 	.short	0x010a
        /*0692*/ 	.byte	0x3f
	.zero		1


	//   ....[61]....
        /*0694*/ 	.word	0x0000a6f0
        /*0698*/ 	.word	0x00000006
        /*069c*/ 	.word	0x00013250
        /*06a0*/ 	.short	0x010a
        /*06a2*/ 	.byte	0x3f
	.zero		1


	//   ....[62]....
        /*06a4*/ 	.word	0x0000a750
        /*06a8*/ 	.word	0x00000007
        /*06ac*/ 	.word	0x00013250
        /*06b0*/ 	.short	0x010a
        /*06b2*/ 	.byte	0x3f
	.zero		1


	//   ....[63]....
        /*06b4*/ 	.word	0x0000a8a0
        /*06b8*/ 	.word	0x00000003
        /*06bc*/ 	.word	0x00013280
        /*06c0*/ 	.short	0x010a
        /*06c2*/ 	.byte	0x3f
	.zero		1


	//   ....[64]....
        /*06c4*/ 	.word	0x0000a8f0
        /*06c8*/ 	.word	0x00000003
        /*06cc*/ 	.word	0x00013240
        /*06d0*/ 	.short	0x010a
        /*06d2*/ 	.byte	0x3f
	.zero		1


	//   ....[65]....
        /*06d4*/ 	.word	0x0000b010
        /*06d8*/ 	.word	0x00000003
        /*06dc*/ 	.word	0x00013220
        /*06e0*/ 	.short	0x010a
        /*06e2*/ 	.byte	0x3f
	.zero		1


	//   ....[66]....
        /*06e4*/ 	.word	0x0000b060
        /*06e8*/ 	.word	0x00000006
        /*06ec*/ 	.word	0x00013280
        /*06f0*/ 	.short	0x010a
        /*06f2*/ 	.byte	0x3f
	.zero		1


	//   ....[67]....
        /*06f4*/ 	.word	0x0000b0b0
        /*06f8*/ 	.word	0x00000006
        /*06fc*/ 	.word	0x00013240
        /*0700*/ 	.short	0x010a
        /*0702*/ 	.byte	0x3f
	.zero		1


	//   ....[68]....
        /*0704*/ 	.word	0x0000b100
        /*0708*/ 	.word	0x00000003
        /*070c*/ 	.word	0x00013270
        /*0710*/ 	.short	0x010a
        /*0712*/ 	.byte	0x3f
	.zero		1


	//   ....[69]....
        /*0714*/ 	.word	0x0000b150
        /*0718*/ 	.word	0x00000003
        /*071c*/ 	.word	0x00013260
        /*0720*/ 	.short	0x010a
        /*0722*/ 	.byte	0x3f
	.zero		1


	//   ....[70]....
        /*0724*/ 	.word	0x0000b1a0
        /*0728*/ 	.word	0x00000002
        /*072c*/ 	.word	0x00013270
        /*0730*/ 	.short	0x010a
        /*0732*/ 	.byte	0x3f
	.zero		1


	//   ....[71]....
        /*0734*/ 	.word	0x0000b1f0
        /*0738*/ 	.word	0x00000002
        /*073c*/ 	.word	0x00013260
        /*0740*/ 	.short	0x010a
        /*0742*/ 	.byte	0x3f
	.zero		1


	//   ....[72]....
        /*0744*/ 	.word	0x0000b240
        /*0748*/ 	.word	0x00000007
        /*074c*/ 	.word	0x00013220
        /*0750*/ 	.short	0x010a
        /*0752*/ 	.byte	0x3f
	.zero		1


	//   ....[73]....
        /*0754*/ 	.word	0x0000b290
        /*0758*/ 	.word	0x00000005
        /*075c*/ 	.word	0x00000000
        /*0760*/ 	.short	0x010a
        /*0762*/ 	.byte	0x3f
	.zero		1


	//   ....[74]....
        /*0764*/ 	.word	0x0000b2e0
        /*0768*/ 	.word	0x00000003
        /*076c*/ 	.word	0x00000000
        /*0770*/ 	.short	0x010a
        /*0772*/ 	.byte	0x3f
	.zero		1


	//   ....[75]....
        /*0774*/ 	.word	0x0000b330
        /*0778*/ 	.word	0x00000003
        /*077c*/ 	.word	0x00013260
        /*0780*/ 	.short	0x010a
        /*0782*/ 	.byte	0x3f
	.zero		1


	//   ....[76]....
        /*0784*/ 	.word	0x0000b380
        /*0788*/ 	.word	0x00000005
        /*078c*/ 	.word	0x00013260
        /*0790*/ 	.short	0x010a
        /*0792*/ 	.byte	0x3f
	.zero		1


	//   ....[77]....
        /*0794*/ 	.word	0x0000b3d0
        /*0798*/ 	.word	0x00000003
        /*079c*/ 	.word	0x00013280
        /*07a0*/ 	.short	0x010a
        /*07a2*/ 	.byte	0x3f
	.zero		1


	//----- nvinfo : EIATTR_NUM_MBARRIERS
	.align		4
.L_1429:
        /*07a4*/ 	.byte	0x03, 0x38
        /*07a6*/ 	.short	0x0016


	//----- nvinfo : EIATTR_EXIT_INSTR_OFFSETS
	.align		4
        /*07a8*/ 	.byte	0x04, 0x1c
        /*07aa*/ 	.short	(.L_1431 - .L_1430)


	//   ....[0]....
.L_1430:
        /*07ac*/ 	.word	0x000009f0


	//   ....[1]....
        /*07b0*/ 	.word	0x000078c0


	//   ....[2]....
        /*07b4*/ 	.word	0x0000a320


	//   ....[3]....
        /*07b8*/ 	.word	0x0000a5c0


	//----- nvinfo : EIATTR_MAX_THREADS
	.align		4
.L_1431:
        /*07bc*/ 	.byte	0x04, 0x05
        /*07be*/ 	.short	(.L_1433 - .L_1432)
.L_1432:
        /*07c0*/ 	.word	0x00000200
        /*07c4*/ 	.word	0x00000001
        /*07c8*/ 	.word	0x00000001


	//----- nvinfo : EIATTR_CRS_STACK_SIZE
	.align		4
.L_1433:
        /*07cc*/ 	.byte	0x04, 0x1e
        /*07ce*/ 	.short	(.L_1435 - .L_1434)
.L_1434:
        /*07d0*/ 	.word	0x00000000


	//----- nvinfo : EIATTR_CBANK_PARAM_SIZE
	.align		4
.L_1435:
        /*07d4*/ 	.byte	0x03, 0x19
        /*07d6*/ 	.short	0x0a70


	//----- nvinfo : EIATTR_PARAM_CBANK
	.align		4
        /*07d8*/ 	.byte	0x04, 0x0a
        /*07da*/ 	.short	(.L_1437 - .L_1436)
	.align		4
.L_1436:
        /*07dc*/ 	.word	index@(.nv.constant0._ZN7cutlass13device_kernelIN5flash11enable_sm90INS1_16FlashAttnFwdSm90INS1_25CollectiveMainloopFwdSm90ILi2EN4cute5tupleIJNS5_1CILi1EEES8_S8_EEENS6_IJNS7_ILi192EEENS7_ILi160EEENS7_ILi64EEEEEELi64ENS_12float_e4m3_tEfNS_4arch4Sm90ELb0ELb0ELb0ELb0ELb0ELb0ELb0ELb1ELb1ELb1ELb0ELb0EEENS1_21CollectiveEpilogueFwdINS6_IJSA_SC_SB_EEES9_NS_10bfloat16_tESG_Li384ELb0ELb1ELb0ELb1EEENS1_29StaticPersistentTileSchedulerILb0EEEEEEEEEvNT_6ParamsE)
        /*07e0*/ 	.short	0x0210
        /*07e2*/ 	.short	0x0a70


	//----- nvinfo : EIATTR_SW_WAR
	.align		4
.L_1437:
        /*07e4*/ 	.byte	0x04, 0x36
        /*07e6*/ 	.short	(.L_1439 - .L_1438)
.L_1438:
        /*07e8*/ 	.word	0x00000008
.L_1439:


//--------------------- .nv.info._ZN7cutlass13device_kernelIN5flash11enable_sm90INS1_16FlashAttnFwdSm90INS1_25CollectiveMainloopFwdSm90ILi2EN4cute5tupleIJNS5_1CILi1EEES8_S8_EEENS6_IJNS7_ILi192EEENS7_ILi160EEENS7_ILi64EEEEEELi64ENS_12float_e4m3_tEfNS_4arch4Sm90ELb0ELb0ELb0ELb1ELb0ELb0ELb0ELb1ELb1ELb1ELb0ELb0EEENS1_21CollectiveEpilogueFwdINS6_IJSA_SC_SB_EEES9_NS_10bfloat16_tESG_Li384ELb1ELb1ELb0ELb1EEENS1_36VarlenDynamicPersistentTileSchedulerILi192ELi160ELi384ELi128ELb0ELb1ELb1ELb0ELb1ELb1EEEEEEEEEvNT_6ParamsE --------------------------
	.section	.nv.info._ZN7cutlass13device_kernelIN5flash11enable_sm90INS1_16FlashAttnFwdSm90INS1_25CollectiveMainloopFwdSm90ILi2EN4cute5tupleIJNS5_1CILi1EEES8_S8_EEENS6_IJNS7_ILi192EEENS7_ILi160EEENS7_ILi64EEEEEELi64ENS_12float_e4m3_tEfNS_4arch4Sm90ELb0ELb0ELb0ELb1ELb0ELb0ELb0ELb1ELb1ELb1ELb0ELb0EEENS1_21CollectiveEpilogueFwdINS6_IJSA_SC_SB_EEES9_NS_10bfloat16_tESG_Li384ELb1ELb1ELb0ELb1EEENS1_36VarlenDynamicPersistentTileSchedulerILi192ELi160ELi384ELi128ELb0ELb1ELb1ELb0ELb1ELb1EEEEEEEEEvNT_6ParamsE,"",@"SHT_CUDA_INFO"
	.sectionflags	@""
	.align	4


	//----- nvinfo : EIATTR_CUDA_API_VERSION
	.align		4
        /*0000*/ 	.byte	0x04, 0x37
        /*0002*/ 	.short	(.L_1441 - .L_1440)
.L_1440:
        /*0004*/ 	.word	0x00000082


	//----- nvinfo : EIATTR_KPARAM_INFO
	.align		4
.L_1441:
        /*0008*/ 	.byte	0x04, 0x17
        /*000a*/ 	.short	(.L_1443 - .L_1442)
.L_1442:
        /*000c*/ 	.word	0x00000000
        /*0010*/ 	.short	0x0000
        /*0012*/ 	.short	0x0070
        /*0014*/ 	.byte	0x00, 0xf0, 0x01, 0x2a


	//----- nvinfo : EIATTR_SPARSE_MMA_MASK
	.align		4
.L_1443:
        /*0018*/ 	.byte	0x03, 0x50
        /*001a*/ 	.short	0x0000


	//----- nvinfo : EIATTR_MAXREG_COUNT
	.align		4
        /*001c*/ 	.byte	0x03, 0x1b
        /*001e*/ 	.short	0x0080


	//----- nvinfo : EIATTR_NUM_BARRIERS
	.align		4
        /*0020*/ 	.byte	0x02, 0x4c
        /*0022*/ 	.byte	0x09
	.zero		1


	//----- nvinfo : EIATTR_EXTERNS
	.align		4
        /*0024*/ 	.byte	0x04, 0x0f
        /*0026*/ 	.short	(.L_1445 - .L_1444)


	//   ....[0]....
	.align		4
.L_1444:
        /*0028*/ 	.word	index@(__assertfail)


	//----- nvinfo : EIATTR_ANNOTATIONS
	.align		4
.L_1445:
        /*002c*/ 	.byte	0x04, 0x55
        /*002e*/ 	.short	(.L_1447 - .L_1446)


	//   ....[0]....
.L_1446:
        /* <DEDUP_REMOVED lines=11> */


	//----- nvinfo : EIATTR_MERCURY_ISA_VERSION
	.align		4
.L_1447:
        /*00d0*/ 	.byte	0x03, 0x5f
        /*00d2*/ 	.short	0x0101


	//----- nvinfo : EIATTR_UNUSED_LOAD_BYTE_OFFSET
	.align		4
        /*00d4*/ 	.byte	0x04, 0x44
        /*00d6*/ 	.short	(.L_1449 - .L_1448)


	//   ....[0]....
.L_1448:
        /*00d8*/ 	.word	0x00000a00
        /*00dc*/ 	.word	0x0000fff0


	//   ....[1]....
        /*00e0*/ 	.word	0x00006dc0
        /*00e4*/ 	.word	0x0000fff0


	//----- nvinfo : EIATTR_INT_WARP_WIDE_INSTR_OFFSETS
	.align		4
.L_1449:
        /*00e8*/ 	.byte	0x04, 0x31
        /*00ea*/ 	.short	(.L_1451 - .L_1450)


	//   ....[0]....
.L_1450:
        /*00ec*/ 	.word	0x00000130


	//   ....[1]....
        /*00f0*/ 	.word	0x00000170


	//   ....[2]....
        /*00f4*/ 	.word	0x000001e0


	//   ....[3]....
        /*00f8*/ 	.word	0x00009d30


	//   ....[4]....
        /*00fc*/ 	.word	0x00009dc0


	//   ....[5]....
        /*0100*/ 	.word	0x0000c1c0


	//   ....[6]....
        /*0104*/ 	.word	0x0000c250


	//----- nvinfo : EIATTR_COOP_GROUP_MASK_REGIDS
	.align		4
.L_1451:
        /*0108*/ 	.byte	0x04, 0x29
        /*010a*/ 	.short	(.L_1453 - .L_1452)


	//   ....[0]....
.L_1452:
        /*010c*/ 	.word	0xffffffff


	//   ....[1]....
        /*0110*/ 	.word	0xffffffff


	//   ....[2]....
        /*0114*/ 	.word	0xffffffff


	//   ....[3]....
        /*0118*/ 	.word	0xffffffff


	//   ....[4]....
        /*011c*/ 	.word	0xffffffff


	//   ....[5]....
        /*0120*/ 	.word	0xffffffff


	//   ....[6]....
        /*0124*/ 	.word	0xffffffff


	//   ....[7]....
        /*0128*/ 	.word	0xffffffff


	//   ....[8]....
        /*012c*/ 	.word	0xffffffff


	//   ....[9]....
        /*0130*/ 	.word	0xffffffff


	//   ....[10]....
        /*0134*/ 	.word	0xffffffff


	//   ....[11]....
        /*0138*/ 	.word	0xffffffff


	//   ....[12]....
        /*013c*/ 	.word	0xffffffff


	//   ....[13]....
        /*0140*/ 	.word	0xffffffff


	//   ....[14]....
        /*0144*/ 	.word	0xffffffff


	//   ....[15]....
        /*0148*/ 	.word	0xffffffff


	//   ....[16]....
        /*014c*/ 	.word	0xffffffff


	//   ....[17]....
        /*0150*/ 	.word	0xffffffff


	//   ....[18]....
        /*0154*/ 	.word	0xffffffff


	//   ....[19]....
        /*0158*/ 	.word	0xffffffff


	//   ....[20]....
        /*015c*/ 	.word	0xffffffff


	//   ....[21]....
        /*0160*/ 	.word	0xffffffff


	//   ....[22]....
        /*0164*/ 	.word	0xffffffff


	//   ....[23]....
        /*0168*/ 	.word	0xffffffff


	//   ....[24]....
        /*016c*/ 	.word	0xffffffff


	//   ....[25]....
        /*0170*/ 	.word	0xffffffff


	//   ....[26]....
        /*0174*/ 	.word	0xffffffff


	//   ....[27]....
        /*0178*/ 	.word	0xffffffff


	//   ....[28]....
        /*017c*/ 	.word	0xffffffff


	//   ....[29]....
        /*0180*/ 	.word	0xffffffff


	//   ....[30]....
        /*0184*/ 	.word	0xffffffff


	//   ....[31]....
        /*0188*/ 	.word	0xffffffff


	//   ....[32]....
        /*018c*/ 	.word	0xffffffff


	//   ....[33]....
        /*0190*/ 	.word	0xffffffff


	//   ....[34]....
        /*0194*/ 	.word	0xffffffff


	//   ....[35]....
        /*0198*/ 	.word	0xffffffff


	//   ....[36]....
        /*019c*/ 	.word	0xffffffff


	//   ....[37]....
        /*01a0*/ 	.word	0xffffffff


	//   ....[38]....
        /*01a4*/ 	.word	0xffffffff


	//   ....[39]....
        /*01a8*/ 	.word	0xffffffff


	//   ....[40]....
        /*01ac*/ 	.word	0xffffffff


	//   ....[41]....
        /*01b0*/ 	.word	0xffffffff


	//   ....[42]....
        /*01b4*/ 	.word	0xffffffff


	//   ....[43]....
        /*01b8*/ 	.word	0xffffffff


	//   ....[44]....
        /*01bc*/ 	.word	0xffffffff


	//   ....[45]....
        /*01c0*/ 	.word	0xffffffff


	//   ....[46]....
        /*01c4*/ 	.word	0xffffffff


	//   ....[47]....
        /*01c8*/ 	.word	0xffffffff


	//   ....[48]....
        /*01cc*/ 	.word	0xffffffff


	//   ....[49]....
        /*01d0*/ 	.word	0xffffffff


	//   ....[50]....
        /*01d4*/ 	.word	0xffffffff


	//   ....[51]....
        /*01d8*/ 	.word	0xffffffff


	//   ....[52]....
        /*01dc*/ 	.word	0xffffffff


	//   ....[53]....
        /*01e0*/ 	.word	0xffffffff


	//   ....[54]....
        /*01e4*/ 	.word	0xffffffff


	//   ....[55]....
        /*01e8*/ 	.word	0xffffffff


	//   ....[56]....
        /*01ec*/ 	.word	0xffffffff


	//   ....[57]....
        /*01f0*/ 	.word	0xffffffff


	//   ....[58]....
        /*01f4*/ 	.word	0xffffffff


	//   ....[59]....
        /*01f8*/ 	.word	0xffffffff


	//   ....[60]....
        /*01fc*/ 	.word	0xffffffff


	//   ....[61]....
        /*0200*/ 	.word	0xffffffff


	//   ....[62]....
        /*0204*/ 	.word	0xffffffff


	//   ....[63]....
        /*0208*/ 	.word	0xffffffff


	//   ....[64]....
        /*020c*/ 	.word	0xffffffff


	//   ....[65]....
        /*0210*/ 	.word	0xffffffff


	//   ....[66]....
        /*0214*/ 	.word	0xffffffff


	//   ....[67]....
        /*0218*/ 	.word	0xffffffff


	//   ....[68]....
        /*021c*/ 	.word	0xffffffff


	//   ....[69]....
        /*0220*/ 	.word	0xffffffff


	//   ....[70]....
        /*0224*/ 	.word	0xffffffff


	//   ....[71]....
        /*0228*/ 	.word	0xffffffff


	//   ....[72]....
        /*022c*/ 	.word	0xffffffff


	//   ....[73]....
        /*0230*/ 	.word	0xffffffff


	//   ....[74]....
        /*0234*/ 	.word	0xffffffff


	//   ....[75]....
        /*0238*/ 	.word	0xffffffff


	//   ....[76]....
        /*023c*/ 	.word	0xffffffff


	//   ....[77]....
        /*0240*/ 	.word	0xffffffff


	//   ....[78]....
        /*0244*/ 	.word	0xffffffff


	//   ....[79]....
        /*0248*/ 	.word	0xffffffff


	//   ....[80]....
        /*024c*/ 	.word	0xffffffff


	//   ....[81]....
        /*0250*/ 	.word	0xffffffff


	//   ....[82]....
        /*0254*/ 	.word	0xffffffff


	//   ....[83]....
        /*0258*/ 	.word	0xffffffff


	//   ....[84]....
        /*025c*/ 	.word	0xffffffff


	//   ....[85]....
        /*0260*/ 	.word	0xffffffff


	//   ....[86]....
        /*0264*/ 	.word	0xffffffff


	//   ....[87]....
        /*0268*/ 	.word	0xffffffff


	//   ....[88]....
        /*026c*/ 	.word	0xffffffff


	//   ....[89]....
        /*0270*/ 	.word	0xffffffff


	//   ....[90]....
        /*0274*/ 	.word	0xffffffff


	//   ....[91]....
        /*0278*/ 	.word	0xffffffff


	//   ....[92]....
        /*027c*/ 	.word	0xffffffff


	//   ....[93]....
        /*0280*/ 	.word	0xffffffff


	//   ....[94]....
        /*0284*/ 	.word	0xffffffff


	//   ....[95]....
        /*0288*/ 	.word	0xffffffff


	//   ....[96]....
        /*028c*/ 	.word	0xffffffff


	//   ....[97]....
        /*0290*/ 	.word	0xffffffff


	//   ....[98]....
        /*0294*/ 	.word	0xffffffff


	//   ....[99]....
        /*0298*/ 	.word	0xffffffff


	//   ....[100]....
        /*029c*/ 	.word	0xffffffff


	//   ....[101]....
        /*02a0*/ 	.word	0xffffffff


	//   ....[102]....
        /*02a4*/ 	.word	0xffffffff


	//   ....[103]....
        /*02a8*/ 	.word	0x0500000f


	//   ....[104]....
        /*02ac*/ 	.word	0x0500000f


	//   ....[105]....
        /*02b0*/ 	.word	0x0500000f


	//   ....[106]....
        /*02b4*/ 	.word	0x0500000f


	//   ....[107]....
        /*02b8*/ 	.word	0x0500000f


	//   ....[108]....
        /*02bc*/ 	.word	0x0500000f


	//   ....[109]....
        /*02c0*/ 	.word	0x0500000f


	//   ....[110]....
        /*02c4*/ 	.word	0x0500000f


	//   ....[111]....
        /*02c8*/ 	.word	0x0500000f


	//   ....[112]....
        /*02cc*/ 	.word	0x0500000f


	//   ....[113]....
        /*02d0*/ 	.word	0x0500000f


	//   ....[114]....
        /*02d4*/ 	.word	0x0500000f


	//   ....[115]....
        /*02d8*/ 	.word	0x0500000f


	//   ....[116]....
        /*02dc*/ 	.word	0x0500000f


	//----- nvinfo : EIATTR_COOP_GROUP_INSTR_OFFSETS
	.align		4
.L_1453:
        /*02e0*/ 	.byte	0x04, 0x28
        /*02e2*/ 	.short	(.L_1455 - .L_1454)


	//   ....[0]....
.L_1454:
        /*02e4*/ 	.word	0x00000060


	//   ....[1]....
        /*02e8*/ 	.word	0x00000140


	//   ....[2]....
        /*02ec*/ 	.word	0x00000190


	//   ....[3]....
        /*02f0*/ 	.word	0x000003c0


	//   ....[4]....
        /*02f4*/ 	.word	0x00000520


	//   ....[5]....
        /*02f8*/ 	.word	0x00000640


	//   ....[6]....
        /*02fc*/ 	.word	0x000007a0


	//   ....[7]....
        /*0300*/ 	.word	0x00001590


	//   ....[8]....
        /*0304*/ 	.word	0x000028b0


	//   ....[9]....
        /*0308*/ 	.word	0x000029b0


	//   ....[10]....
        /*030c*/ 	.word	0x00002cf0


	//   ....[11]....
        /*0310*/ 	.word	0x00002e90


	//   ....[12]....
        /*0314*/ 	.word	0x00004d60


	//   ....[13]....
        /*0318*/ 	.word	0x00004d70


	//   ....[14]....
        /*031c*/ 	.word	0x00004da0


	//   ....[15]....
        /*0320*/ 	.word	0x00004db0


	//   ....[16]....
        /*0324*/ 	.word	0x00006800


	//   ....[17]....
        /*0328*/ 	.word	0x00006810


	//   ....[18]....
        /*032c*/ 	.word	0x000068b0


	//   ....[19]....
        /*0330*/ 	.word	0x000068c0


	//   ....[20]....
        /*0334*/ 	.word	0x00007320


	//   ....[21]....
        /*0338*/ 	.word	0x00007330


	//   ....[22]....
        /*033c*/ 	.word	0x00007340


	//   ....[23]....
        /*0340*/ 	.word	0x00007350


	//   ....[24]....
        /*0344*/ 	.word	0x00007360


	//   ....[25]....
        /*0348*/ 	.word	0x00007370


	//   ....[26]....
        /*034c*/ 	.word	0x00007380


	//   ....[27]....
        /*0350*/ 	.word	0x00007390


	//   ....[28]....
        /*0354*/ 	.word	0x000073c0


	//   ....[29]....
        /*0358*/ 	.word	0x000073e0


	//   ....[30]....
        /*035c*/ 	.word	0x000073f0


	//   ....[31]....
        /*0360*/ 	.word	0x00007400


	//   ....[32]....
        /*0364*/ 	.word	0x00007430


	//   ....[33]....
        /*0368*/ 	.word	0x00007450


	//   ....[34]....
        /*036c*/ 	.word	0x00007480


	//   ....[35]....
        /*0370*/ 	.word	0x00007490


	//   ....[36]....
        /*0374*/ 	.word	0x000078f0


	//   ....[37]....
        /*0378*/ 	.word	0x00007930


	//   ....[38]....
        /*037c*/ 	.word	0x00007970


	//   ....[39]....
        /*0380*/ 	.word	0x000079a0


	//   ....[40]....
        /*0384*/ 	.word	0x00007e60


	//   ....[41]....
        /*0388*/ 	.word	0x00007ea0


	//   ....[42]....
        /*038c*/ 	.word	0x00007ed0


	//   ....[43]....
        /*0390*/ 	.word	0x00007f00


	//   ....[44]....
        /*0394*/ 	.word	0x00007f30


	//   ....[45]....
        /*0398*/ 	.word	0x00007f50


	//   ....[46]....
        /*039c*/ 	.word	0x00007f70


	//   ....[47]....
        /*03a0*/ 	.word	0x00007f90


	//   ....[48]....
        /*03a4*/ 	.word	0x00008890


	//   ....[49]....
        /*03a8*/ 	.word	0x000088c0


	//   ....[50]....
        /*03ac*/ 	.word	0x00008900


	//   ....[51]....
        /*03b0*/ 	.word	0x00008930


	//   ....[52]....
        /*03b4*/ 	.word	0x00008960


	//   ....[53]....
        /*03b8*/ 	.word	0x00008970


	//   ....[54]....
        /*03bc*/ 	.word	0x00008980


	//   ....[55]....
        /*03c0*/ 	.word	0x000089a0


	//   ....[56]....
        /*03c4*/ 	.word	0x00008af0


	//   ....[57]....
        /*03c8*/ 	.word	0x00008cf0


	//   ....[58]....
        /*03cc*/ 	.word	0x00008d20


	//   ....[59]....
        /*03d0*/ 	.word	0x00008d50


	//   ....[60]....
        /*03d4*/ 	.word	0x00008d80


	//   ....[61]....
        /*03d8*/ 	.word	0x00008db0


	//   ....[62]....
        /*03dc*/ 	.word	0x00008df0


	//   ....[63]....
        /*03e0*/ 	.word	0x00008f70


	//   ....[64]....
        /*03e4*/ 	.word	0x00008fa0


	//   ....[65]....
        /*03e8*/ 	.word	0x00008fd0


	//   ....[66]....
        /*03ec*/ 	.word	0x00009000


	//   ....[67]....
        /*03f0*/ 	.word	0x00009030


	//   ....[68]....
        /*03f4*/ 	.word	0x00009070


	//   ....[69]....
        /*03f8*/ 	.word	0x000090f0


	//   ....[70]....
        /*03fc*/ 	.word	0x00009130


	//   ....[71]....
        /*0400*/ 	.word	0x000091c0


	//   ....[72]....
        /*0404*/ 	.word	0x0000a4b0


	//   ....[73]....
        /*0408*/ 	.word	0x0000b110


	//   ....[74]....
        /*040c*/ 	.word	0x0000b140


	//   ....[75]....
        /*0410*/ 	.word	0x0000b1b0


	//   ....[76]....
        /*0414*/ 	.word	0x0000b1f0


	//   ....[77]....
        /*0418*/ 	.word	0x0000b230


	//   ....[78]....
        /*041c*/ 	.word	0x0000b260


	//   ....[79]....
        /*0420*/ 	.word	0x0000b270


	//   ....[80]....
        /*0424*/ 	.word	0x0000b280


	//   ....[81]....
        /*0428*/ 	.word	0x0000b290


	//   ....[82]....
        /*042c*/ 	.word	0x0000b2f0


	//   ....[83]....
        /*0430*/ 	.word	0x0000b360


	//   ....[84]....
        /*0434*/ 	.word	0x0000b380


	//   ....[85]....
        /*0438*/ 	.word	0x0000c8e0


	//   ....[86]....
        /*043c*/ 	.word	0x0000c910


	//   ....[87]....
        /*0440*/ 	.word	0x0000c940


	//   ....[88]....
        /*0444*/ 	.word	0x0000c950


	//   ....[89]....
        /*0448*/ 	.word	0x0000c980


	//   ....[90]....
        /*044c*/ 	.word	0x0000c990


	//   ....[91]....
        /*0450*/ 	.word	0x0000c9c0


	//   ....[92]....
        /*0454*/ 	.word	0x0000ca00


	//   ....[93]....
        /*0458*/ 	.word	0x0000cb40


	//   ....[94]....
        /*045c*/ 	.word	0x0000cb70


	//   ....[95]....
        /*0460*/ 	.word	0x0000cba0


	//   ....[96]....
        /*0464*/ 	.word	0x0000cbd0


	//   ....[97]....
        /*0468*/ 	.word	0x0000cc00


	//   ....[98]....
        /*046c*/ 	.word	0x0000cc40


	//   ....[99]....
        /*0470*/ 	.word	0x0000ccd0


	//   ....[100]....
        /*0474*/ 	.word	0x0000cd10


	//   ....[101]....
        /*0478*/ 	.word	0x0000cda0


	//   ....[102]....
        /*047c*/ 	.word	0x0000d1d0


	//   ....[103]....
        /*0480*/ 	.word	0x0000d6b0


	//   ....[104]....
        /*0484*/ 	.word	0x0000d870


	//   ....[105]....
        /*0488*/ 	.word	0x0000d8e0


	//   ....[106]....
        /*048c*/ 	.word	0x0000d960


	//   ....[107]....
        /*0490*/ 	.word	0x0000da10


	//   ....[108]....
        /*0494*/ 	.word	0x0000da90


	//   ....[109]....
        /*0498*/ 	.word	0x0000db30


	//   ....[110]....
        /*049c*/ 	.word	0x0000dbb0


	//   ....[111]....
        /*04a0*/ 	.word	0x0000dc60


	//   ....[112]....
        /*04a4*/ 	.word	0x0000dcc0


	//   ....[113]....
        /*04a8*/ 	.word	0x0000dd70


	//   ....[114]....
        /*04ac*/ 	.word	0x0000ddf0


	//   ....[115]....
        /*04b0*/ 	.word	0x0000de90


	//   ....[116]....
        /*04b4*/ 	.word	0x0000e1d0


	//----- nvinfo : EIATTR_REG_RECONFIG
	.align		4
.L_1455:
        /*04b8*/ 	.byte	0x01, 0x54
	.zero		2


	//----- nvinfo : EIATTR_SYSCALL_OFFSETS
	.align		4
        /*04bc*/ 	.byte	0x04, 0x46
        /*04be*/ 	.short	(.L_1457 - .L_1456)


	//   ....[0]....
.L_1456:
        /*04c0*/ 	.word	0x000017a0


	//   ....[1]....
        /*04c4*/ 	.word	0x00009f20


	//   ....[2]....
        /*04c8*/ 	.word	0x0000a0b0


	//   ....[3]....
        /*04cc*/ 	.word	0x0000a200


	//   ....[4]....
        /*04d0*/ 	.word	0x0000a350


	//   ....[5]....
        /*04d4*/ 	.word	0x0000ac90


	//----- nvinfo : EIATTR_MBARRIER_INSTR_OFFSETS
	.align		4
.L_1457:
        /*04d8*/ 	.byte	0x04, 0x39
        /*04da*/ 	.short	(.L_1459 - .L_1458)


	//   ....[0]....
.L_1458:
        /*04dc*/ 	.word	0x00000270
        /*04e0*/ 	.word	0x000000ff
        /*04e4*/ 	.word	0x00013200
        /*04e8*/ 	.short	0x0100
        /*04ea*/ 	.byte	0x08
	.zero		1


	//   ....[1]....
        /*04ec*/ 	.word	0x00000280
        /*04f0*/ 	.word	0x000000ff
        /*04f4*/ 	.word	0x00013220
        /*04f8*/ 	.short	0x0100
        /*04fa*/ 	.byte	0x08
	.zero		1


	//   ....[2]....
        /*04fc*/ 	.word	0x00000370
        /*0500*/ 	.word	0x000000ff
        /*0504*/ 	.word	0x00013230
        /*0508*/ 	.short	0x0100
        /*050a*/ 	.byte	0x08
	.zero		1


	//   ....[3]....
        /*050c*/ 	.word	0x00000380
        /*0510*/ 	.word	0x000000ff
        /*0514*/ 	.word	0x00013240
        /*0518*/ 	.short	0x0100
        /*051a*/ 	.byte	0x08
	.zero		1


	//   ....[4]....
        /*051c*/ 	.word	0x00000390
        /*0520*/ 	.word	0x000000ff
        /*0524*/ 	.word	0x00013238
        /*0528*/ 	.short	0x0100
        /*052a*/ 	.byte	0x08
	.zero		1


	//   ....[5]....
        /*052c*/ 	.word	0x000003a0
        /*0530*/ 	.word	0x000000ff
        /*0534*/ 	.word	0x00013248
        /*0538*/ 	.short	0x0100
        /*053a*/ 	.byte	0x08
	.zero		1


	//   ....[6]....
        /*053c*/ 	.word	0x000004d0
        /*0540*/ 	.word	0x000000ff
        /*0544*/ 	.word	0x00013250
        /*0548*/ 	.short	0x0100
        /*054a*/ 	.byte	0x08
	.zero		1


	//   ....[7]....
        /*054c*/ 	.word	0x000004e0
        /*0550*/ 	.word	0x000000ff
        /*0554*/ 	.word	0x00013260
        /*0558*/ 	.short	0x0100
        /*055a*/ 	.byte	0x08
	.zero		1


	//   ....[8]....
        /*055c*/ 	.word	0x000004f0
        /*0560*/ 	.word	0x000000ff
        /*0564*/ 	.word	0x00013258
        /*0568*/ 	.short	0x0100
        /*056a*/ 	.byte	0x08
	.zero		1


	//   ....[9]....
        /*056c*/ 	.word	0x00000500
        /*0570*/ 	.word	0x000000ff
        /*0574*/ 	.word	0x00013268
        /*0578*/ 	.short	0x0100
        /*057a*/ 	.byte	0x08
	.zero		1


	//   ....[10]....
        /*057c*/ 	.word	0x000005f0
        /*0580*/ 	.word	0x000000ff
        /*0584*/ 	.word	0x00013270
        /*0588*/ 	.short	0x0100
        /*058a*/ 	.byte	0x06
	.zero		1


	//   ....[11]....
        /*058c*/ 	.word	0x00000600
        /*0590*/ 	.word	0x000000ff
        /*0594*/ 	.word	0x00013280
        /*0598*/ 	.short	0x0100
        /*059a*/ 	.byte	0x06
	.zero		1


	//   ....[12]....
        /*059c*/ 	.word	0x00000610
        /*05a0*/ 	.word	0x000000ff
        /*05a4*/ 	.word	0x00013278
        /*05a8*/ 	.short	0x0100
        /*05aa*/ 	.byte	0x06
	.zero		1


	//   ....[13]....
        /*05ac*/ 	.word	0x00000620
        /*05b0*/ 	.word	0x000000ff
        /*05b4*/ 	.word	0x00013288
        /*05b8*/ 	.short	0x0100
        /*05ba*/ 	.byte	0x06
	.zero		1


	//   ....[14]....
        /*05bc*/ 	.word	0x00000750
        /*05c0*/ 	.word	0x000000ff
        /*05c4*/ 	.word	0x00013290
        /*05c8*/ 	.short	0x0100
        /*05ca*/ 	.byte	0x08
	.zero		1


	//   ....[15]....
        /*05cc*/ 	.word	0x00000760
        /*05d0*/ 	.word	0x000000ff
        /*05d4*/ 	.word	0x000132a0
        /*05d8*/ 	.short	0x0100
        /*05da*/ 	.byte	0x08
	.zero		1


	//   ....[16]....
        /*05dc*/ 	.word	0x00000770
        /*05e0*/ 	.word	0x000000ff
        /*05e4*/ 	.word	0x00013298
        /*05e8*/ 	.short	0x0100
        /*05ea*/ 	.byte	0x08
	.zero		1


	//   ....[17]....
        /*05ec*/ 	.word	0x00000780
        /*05f0*/ 	.word	0x000000ff
        /*05f4*/ 	.word	0x000132a8
        /*05f8*/ 	.short	0x0100
        /*05fa*/ 	.byte	0x08
	.zero		1


	//   ....[18]....
        /*05fc*/ 	.word	0x000008b0
        /*0600*/ 	.word	0x000000ff
        /*0604*/ 	.word	0x000132b0
        /*0608*/ 	.short	0x0100
        /*060a*/ 	.byte	0x08
	.zero		1


	//   ....[19]....
        /*060c*/ 	.word	0x000008c0
        /*0610*/ 	.word	0x000000ff
        /*0614*/ 	.word	0x000132c0
        /*0618*/ 	.short	0x0100
        /*061a*/ 	.byte	0x08
	.zero		1


	//   ....[20]....
        /*061c*/ 	.word	0x000008d0
        /*0620*/ 	.word	0x000000ff
        /*0624*/ 	.word	0x000132b8
        /*0628*/ 	.short	0x0100
        /*062a*/ 	.byte	0x08
	.zero		1


	//   ....[21]....
        /*062c*/ 	.word	0x000008e0
        /*0630*/ 	.word	0x000000ff
        /*0634*/ 	.word	0x000132c8
        /*0638*/ 	.short	0x0100
        /*063a*/ 	.byte	0x08
	.zero		1


	//   ....[22]....
        /*063c*/ 	.word	0x00001850
        /*0640*/ 	.word	0x00000000
        /*0644*/ 	.word	0x00013200
        /*0648*/ 	.short	0x010a
        /*064a*/ 	.byte	0x3f
	.zero		1


	//   ....[23]....
        /*064c*/ 	.word	0x000018e0
        /*0650*/ 	.word	0x00000005
        /*0654*/ 	.word	0x00013230
        /*0658*/ 	.short	0x010a
        /*065a*/ 	.byte	0x3f
	.zero		1


	//   ....[24]....
        /*065c*/ 	.word	0x000019b0
        /*0660*/ 	.word	0x00000005
        /*0664*/ 	.word	0x00013230
        /*0668*/ 	.short	0x010a
        /*066a*/ 	.byte	0x3f
	.zero		1


	//   ....[25]....
        /*066c*/ 	.word	0x000032d0
        /*0670*/ 	.word	0x0000003a
        /*0674*/ 	.word	0x00000000
        /*0678*/ 	.short	0x0101
        /*067a*/ 	.byte	0x3f
	.zero		1


	//   ....[26]....
        /*067c*/ 	.word	0x00004220
        /*0680*/ 	.word	0x00000005
        /*0684*/ 	.word	0x00013230
        /*0688*/ 	.short	0x010a
        /*068a*/ 	.byte	0x3f
	.zero		1


	//   ....[27]....
        /*068c*/ 	.word	0x00004260
        /*0690*/ 	.word	0x00000005
        /*0694*/ 	.word	0x00013230
        /*0698*/ 	.short	0x010a
        /*069a*/ 	.byte	0x3f
	.zero		1


	//   ....[28]....
        /*069c*/ 	.word	0x000046c0
        /*06a0*/ 	.word	0x000000ff
        /*06a4*/ 	.word	0x00013250
        /*06a8*/ 	.short	0x010a
        /*06aa*/ 	.byte	0x09
	.zero		1


	//   ....[29]....
        /*06ac*/ 	.word	0x00004700
        /*06b0*/ 	.word	0x000000ff
        /*06b4*/ 	.word	0x00013250
        /*06b8*/ 	.short	0x010a
        /*06ba*/ 	.byte	0x09
	.zero		1


	//   ....[30]....
        /*06bc*/ 	.word	0x00005c90
        /*06c0*/ 	.word	0x00000006
        /*06c4*/ 	.word	0x00000000
        /*06c8*/ 	.short	0x0101
        /*06ca*/ 	.byte	0x3f
	.zero		1


	//   ....[31]....
        /*06cc*/ 	.word	0x00006020
        /*06d0*/ 	.word	0x000000ff
        /*06d4*/ 	.word	0x00000000
        /*06d8*/ 	.short	0x0101
        /*06da*/ 	.byte	0x06
	.zero		1


	//   ....[32]....
        /*06dc*/ 	.word	0x00006460
        /*06e0*/ 	.word	0x00000014
        /*06e4*/ 	.word	0x00013250
        /*06e8*/ 	.short	0x010a
        /*06ea*/ 	.byte	0x3f
	.zero		1


	//   ....[33]....
        /*06ec*/ 	.word	0x000064b0
        /*06f0*/ 	.word	0x00000014
        /*06f4*/ 	.word	0x00013250
        /*06f8*/ 	.short	0x010a
        /*06fa*/ 	.byte	0x3f
	.zero		1


	//   ....[34]....
        /*06fc*/ 	.word	0x00006b60
        /*0700*/ 	.word	0x00000005
        /*0704*/ 	.word	0x00000000
        /*0708*/ 	.short	0x0101
        /*070a*/ 	.byte	0x3f
	.zero		1


	//   ....[35]....
        /*070c*/ 	.word	0x00007f60
        /*0710*/ 	.word	0x00000000
        /*0714*/ 	.word	0x00000000
        /*0718*/ 	.short	0x0101
        /*071a*/ 	.byte	0x3f
	.zero		1


	//   ....[36]....
        /*071c*/ 	.word	0x0000a720
        /*0720*/ 	.word	0x00000005
        /*0724*/ 	.word	0x00013280
        /*0728*/ 	.short	0x010a
        /*072a*/ 	.byte	0x3f
	.zero		1


	//   ....[37]....
        /*072c*/ 	.word	0x0000a8b0
        /*0730*/ 	.word	0x00000005
        /*0734*/ 	.word	0x00013240
        /*0738*/ 	.short	0x010a
        /*073a*/ 	.byte	0x3f
	.zero		1


	//   ....[38]....
        /*073c*/ 	.word	0x0000b430
        /*0740*/ 	.word	0x00000010
        /*0744*/ 	.word	0x00013200
        /*0748*/ 	.short	0x0107
        /*074a*/ 	.byte	0x3f
	.zero		1


	//   ....[39]....
        /*074c*/ 	.word	0x0000b520
        /*0750*/ 	.word	0x00000010
        /*0754*/ 	.word	0x00013200
        /*0758*/ 	.short	0x0101
        /*075a*/ 	.byte	0x3f
	.zero		1


	//   ....[40]....
        /*075c*/ 	.word	0x0000b540
        /*0760*/ 	.word	0x00000010
        /*0764*/ 	.word	0x00013220
        /*0768*/ 	.short	0x010a
        /*076a*/ 	.byte	0x3f
	.zero		1


	//   ....[41]....
        /*076c*/ 	.word	0x0000b830
        /*0770*/ 	.word	0x00000004
        /*0774*/ 	.word	0x00013280
        /*0778*/ 	.short	0x010a
        /*077a*/ 	.byte	0x3f
	.zero		1


	//   ....[42]....
        /*077c*/ 	.word	0x0000ba80
        /*0780*/ 	.word	0x00000004
        /*0784*/ 	.word	0x00013240
        /*0788*/ 	.short	0x010a
        /*078a*/ 	.byte	0x3f
	.zero		1


	//   ....[43]....
        /*078c*/ 	.word	0x0000bd40
        /*0790*/ 	.word	0x00000003
        /*0794*/ 	.word	0x00013270
        /*0798*/ 	.short	0x010a
        /*079a*/ 	.byte	0x3f
	.zero		1


	//   ....[44]....
        /*079c*/ 	.word	0x0000bdc0
        /*07a0*/ 	.word	0x00000003
        /*07a4*/ 	.word	0x00013260
        /*07a8*/ 	.short	0x010a
        /*07aa*/ 	.byte	0x3f
	.zero		1


	//   ....[45]....
        /*07ac*/ 	.word	0x0000c0a0
        /*07b0*/ 	.word	0x00000003
        /*07b4*/ 	.word	0x00013250
        /*07b8*/ 	.short	0x0101
        /*07ba*/ 	.byte	0x3f
	.zero		1


	//   ....[46]....
        /*07bc*/ 	.word	0x0000c120
        /*07c0*/ 	.word	0x00000002
        /*07c4*/ 	.word	0x00000000
        /*07c8*/ 	.short	0x0101
        /*07ca*/ 	.byte	0x3f
	.zero		1


	//   ....[47]....
        /*07cc*/ 	.word	0x0000c310
        /*07d0*/ 	.word	0x00000002
        /*07d4*/ 	.word	0x00013270
        /*07d8*/ 	.short	0x010a
        /*07da*/ 	.byte	0x3f
	.zero		1


	//   ....[48]....
        /*07dc*/ 	.word	0x0000c390
        /*07e0*/ 	.word	0x00000002
        /*07e4*/ 	.word	0x00013260
        /*07e8*/ 	.short	0x010a
        /*07ea*/ 	.byte	0x3f
	.zero		1


	//   ....[49]....
        /*07ec*/ 	.word	0x0000c660
        /*07f0*/ 	.word	0x00000002
        /*07f4*/ 	.word	0x00013250
        /*07f8*/ 	.short	0x0101
        /*07fa*/ 	.byte	0x3f
	.zero		1


	//   ....[50]....
        /*07fc*/ 	.word	0x0000c6b0
        /*0800*/ 	.word	0x00000000
        /*0804*/ 	.word	0x00000000
        /*0808*/ 	.short	0x0101
        /*080a*/ 	.byte	0x3f
	.zero		1


	//   ....[51]....
        /*080c*/ 	.word	0x0000d150
        /*0810*/ 	.word	0x00000007
        /*0814*/ 	.word	0x00013220
        /*0818*/ 	.short	0x010a
        /*081a*/ 	.byte	0x3f
	.zero		1


	//   ....[52]....
        /*081c*/ 	.word	0x0000d2f0
        /*0820*/ 	.word	0x00000005
        /*0824*/ 	.word	0x00000000
        /*0828*/ 	.short	0x010a
        /*082a*/ 	.byte	0x3f
	.zero		1


	//   ....[53]....
        /*082c*/ 	.word	0x0000d360
        /*0830*/ 	.word	0x00000003
        /*0834*/ 	.word	0x00000000
        /*0838*/ 	.short	0x010a
        /*083a*/ 	.byte	0x3f
	.zero		1


	//   ....[54]....
        /*083c*/ 	.word	0x0000d3b0
        /*0840*/ 	.word	0x00000003
        /*0844*/ 	.word	0x00013260
        /*0848*/ 	.short	0x010a
        /*084a*/ 	.byte	0x3f
	.zero		1


	//   ....[55]....
        /*084c*/ 	.word	0x0000d400
        /*0850*/ 	.word	0x00000005
        /*0854*/ 	.word	0x00013260
        /*0858*/ 	.short	0x010a
        /*085a*/ 	.byte	0x3f
	.zero		1


	//   ....[56]....
        /*085c*/ 	.word	0x0000d440
        /*0860*/ 	.word	0x00000003
        /*0864*/ 	.word	0x00013280
        /*0868*/ 	.short	0x010a
        /*086a*/ 	.byte	0x3f
	.zero		1


	//   ....[57]....
        /*086c*/ 	.word	0x0000d460
        /*0870*/ 	.word	0x00000005
        /*0874*/ 	.word	0x00013280
        /*0878*/ 	.short	0x010a
        /*087a*/ 	.byte	0x3f
	.zero		1


	//   ....[58]....
        /*087c*/ 	.word	0x0000d4c0
        /*0880*/ 	.word	0x00000000
        /*0884*/ 	.word	0x00013200
        /*0888*/ 	.short	0x010a
        /*088a*/ 	.byte	0x3f
	.zero		1


	//   ....[59]....
        /*088c*/ 	.word	0x0000d510
        /*0890*/ 	.word	0x00000005
        /*0894*/ 	.word	0x00013230
        /*0898*/ 	.short	0x010a
        /*089a*/ 	.byte	0x3f
	.zero		1


	//   ....[60]....
        /*089c*/ 	.word	0x0000d560
        /*08a0*/ 	.word	0x00000005
        /*08a4*/ 	.word	0x00013230
        /*08a8*/ 	.short	0x010a
        /*08aa*/ 	.byte	0x3f
	.zero		1


	//   ....[61]....
        /*08ac*/ 	.word	0x0000d5c0
        /*08b0*/ 	.word	0x0000000d
        /*08b4*/ 	.word	0x00013250
        /*08b8*/ 	.short	0x010a
        /*08ba*/ 	.byte	0x3f
	.zero		1


	//   ....[62]....
        /*08bc*/ 	.word	0x0000d610
        /*08c0*/ 	.word	0x00000014
        /*08c4*/ 	.word	0x00013250
        /*08c8*/ 	.short	0x010a
        /*08ca*/ 	.byte	0x3f
	.zero		1


	//   ....[63]....
        /*08cc*/ 	.word	0x0000d760
        /*08d0*/ 	.word	0x00000005
        /*08d4*/ 	.word	0x00013280
        /*08d8*/ 	.short	0x010a
        /*08da*/ 	.byte	0x3f
	.zero		1


	//   ....[64]....
        /*08dc*/ 	.word	0x0000d7b0
        /*08e0*/ 	.word	0x00000005
        /*08e4*/ 	.word	0x00013240
        /*08e8*/ 	.short	0x010a
        /*08ea*/ 	.byte	0x3f
	.zero		1


	//   ....[65]....
        /*08ec*/ 	.word	0x0000dec0
        /*08f0*/ 	.word	0x00000010
        /*08f4*/ 	.word	0x00013220
        /*08f8*/ 	.short	0x010a
        /*08fa*/ 	.byte	0x3f
	.zero		1


	//   ....[66]....
        /*08fc*/ 	.word	0x0000df10
        /*0900*/ 	.word	0x00000004
        /*0904*/ 	.word	0x00013280
        /*0908*/ 	.short	0x010a
        /*090a*/ 	.byte	0x3f
	.zero		1


	//   ....[67]....
        /*090c*/ 	.word	0x0000df60
        /*0910*/ 	.word	0x00000004
        /*0914*/ 	.word	0x00013240
        /*0918*/ 	.short	0x010a
        /*091a*/ 	.byte	0x3f
	.zero		1


	//   ....[68]....
        /*091c*/ 	.word	0x0000dfb0
        /*0920*/ 	.word	0x00000003
        /*0924*/ 	.word	0x00013270
        /*0928*/ 	.short	0x010a
        /*092a*/ 	.byte	0x3f
	.zero		1


	//   ....[69]....
        /*092c*/ 	.word	0x0000e000
        /*0930*/ 	.word	0x00000003
        /*0934*/ 	.word	0x00013260
        /*0938*/ 	.short	0x010a
        /*093a*/ 	.byte	0x3f
	.zero		1


	//   ....[70]....
        /*093c*/ 	.word	0x0000e050
        /*0940*/ 	.word	0x00000002
        /*0944*/ 	.word	0x00013270
        /*0948*/ 	.short	0x010a
        /*094a*/ 	.byte	0x3f
	.zero		1


	//   ....[71]....
        /*094c*/ 	.word	0x0000e0a0
        /*0950*/ 	.word	0x00000002
        /*0954*/ 	.word	0x00013260
        /*0958*/ 	.short	0x010a
        /*095a*/ 	.byte	0x3f
	.zero		1


	//   ....[72]....
        /*095c*/ 	.word	0x0000e0f0
        /*0960*/ 	.word	0x00000007
        /*0964*/ 	.word	0x00013220
        /*0968*/ 	.short	0x010a
        /*096a*/ 	.byte	0x3f
	.zero		1


	//   ....[73]....
        /*096c*/ 	.word	0x0000e290
        /*0970*/ 	.word	0x00000005
        /*0974*/ 	.word	0x00000000
        /*0978*/ 	.short	0x010a
        /*097a*/ 	.byte	0x3f
	.zero		1


	//   ....[74]....
        /*097c*/ 	.word	0x0000e2e0
        /*0980*/ 	.word	0x00000003
        /*0984*/ 	.word	0x00000000
        /*0988*/ 	.short	0x010a
        /*098a*/ 	.byte	0x3f
	.zero		1


	//   ....[75]....
        /*098c*/ 	.word	0x0000e330
        /*0990*/ 	.word	0x00000003
        /*0994*/ 	.word	0x00013260
        /*0998*/ 	.short	0x010a
        /*099a*/ 	.byte	0x3f
	.zero		1


	//   ....[76]....
        /*099c*/ 	.word	0x0000e380
        /*09a0*/ 	.word	0x00000005
        /*09a4*/ 	.word	0x00013260
        /*09a8*/ 	.short	0x010a
        /*09aa*/ 	.byte	0x3f
	.zero		1


	//   ....[77]....
        /*09ac*/ 	.word	0x0000e3d0
        /*09b0*/ 	.word	0x00000003
        /*09b4*/ 	.word	0x00013280
        /*09b8*/ 	.short	0x010a
        /*09ba*/ 	.byte	0x3f
	.zero		1


	//----- nvinfo : EIATTR_NUM_MBARRIERS
	.align		4
.L_1459:
        /*09bc*/ 	.byte	0x03, 0x38
        /*09be*/ 	.short	0x0016


	//----- nvinfo : EIATTR_EXIT_INSTR_OFFSETS
	.align		4
        /*09c0*/ 	.byte	0x04, 0x1c
        /*09c2*/ 	.short	(.L_1461 - .L_1460)


	//   ....[0]....
.L_1460:
        /*09c4*/ 	.word	0x00000a40


	//   ....[1]....
        /*09c8*/ 	.word	0x00008aa0


	//   ....[2]....
        /*09cc*/ 	.word	0x0000d4b0


	//----- nvinfo : EIATTR_MAX_THREADS
	.align		4
.L_1461:
        /*09d0*/ 	.byte	0x04, 0x05
        /*09d2*/ 	.short	(.L_1463 - .L_1462)
.L_1462:
        /*09d4*/ 	.word	0x00000200
        /*09d8*/ 	.word	0x00000001
        /*09dc*/ 	.word	0x00000001


	//----- nvinfo : EIATTR_CRS_STACK_SIZE
	.align		4
.L_1463:
        /*09e0*/ 	.byte	0x04, 0x1e
        /*09e2*/ 	.short	(.L_1465 - .L_1464)
.L_1464:
        /*09e4*/ 	.word	0x00000000


	//----- nvinfo : EIATTR_CBANK_PARAM_SIZE
	.align		4
.L_1465:
        /*09e8*/ 	.byte	0x03, 0x19
        /*09ea*/ 	.short	0x0af0


	//----- nvinfo : EIATTR_PARAM_CBANK
	.align		4
        /*09ec*/ 	.byte	0x04, 0x0a
        /*09ee*/ 	.short	(.L_1467 - .L_1466)
	.align		4
.L_1466:
        /*09f0*/ 	.word	index@(.nv.constant0._ZN7cutlass13device_kernelIN5flash11enable_sm90INS1_16FlashAttnFwdSm90INS1_25CollectiveMainloopFwdSm90ILi2EN4cute5tupleIJNS5_1CILi1EEES8_S8_EEENS6_IJNS7_ILi192EEENS7_ILi160EEENS7_ILi64EEEEEELi64ENS_12float_e4m3_tEfNS_4arch4Sm90ELb0ELb0ELb0ELb1ELb0ELb0ELb0ELb1ELb1ELb1ELb0ELb0EEENS1_21CollectiveEpilogueFwdINS6_IJSA_SC_SB_EEES9_NS_10bfloat16_tESG_Li384ELb1ELb1ELb0ELb1EEENS1_36VarlenDynamicPersistentTileSchedulerILi192ELi160ELi384ELi128ELb0ELb1ELb1ELb0ELb1ELb1EEEEEEEEEvNT_6ParamsE)
        /*09f4*/ 	.short	0x0210
        /*09f6*/ 	.short	0x0af0


	//----- nvinfo : EIATTR_SW_WAR
	.align		4
.L_1467:
        /*09f8*/ 	.byte	0x04, 0x36
        /*09fa*/ 	.short	(.L_1469 - .L_1468)
.L_1468:
        /*09fc*/ 	.word	0x00000008
.L_1469:


//--------------------- .nv.info._ZN7cutlass13device_kernelIN5flash11enable_sm90INS1_16FlashAttnFwdSm90INS1_25CollectiveMainloopFwdSm90ILi2EN4cute5tupleIJNS5_1CILi1EEES8_S8_EEENS6_IJNS7_ILi192EEENS7_ILi160EEENS7_ILi64EEEEEELi64ENS_12float_e4m3_tEfNS_4arch4Sm90ELb0ELb0ELb0ELb1ELb0ELb1ELb0ELb1ELb1ELb1ELb0ELb0EEENS1_21CollectiveEpilogueFwdINS6_IJSA_SC_SB_EEES9_NS_10bfloat16_tESG_Li384ELb1ELb1ELb0ELb1EEENS1_36VarlenDynamicPersistentTileSchedulerILi192ELi160ELi384ELi128ELb0ELb1ELb1ELb0ELb1ELb1EEEEEEEEEvNT_6ParamsE --------------------------
	.section	.nv.info._ZN7cutlass13device_kernelIN5flash11enable_sm90INS1_16FlashAttnFwdSm90INS1_25CollectiveMainloopFwdSm90ILi2EN4cute5tupleIJNS5_1CILi1EEES8_S8_EEENS6_IJNS7_ILi192EEENS7_ILi160EEENS7_ILi64EEEEEELi64ENS_12float_e4m3_tEfNS_4arch4Sm90ELb0ELb0ELb0ELb1ELb0ELb1ELb0ELb1ELb1ELb1ELb0ELb0EEENS1_21CollectiveEpilogueFwdINS6_IJSA_SC_SB_EEES9_NS_10bfloat16_tESG_Li384ELb1ELb1ELb0ELb1EEENS1_36VarlenDynamicPersistentTileSchedulerILi192ELi160ELi384ELi128ELb0ELb1ELb1ELb0ELb1ELb1EEEEEEEEEvNT_6ParamsE,"",@"SHT_CUDA_INFO"
	.sectionflags	@""
	.align	4


	//----- nvinfo : EIATTR_CUDA_API_VERSION
	.align		4
        /*0000*/ 	.byte	0x04, 0x37
        /*0002*/ 	.short	(.L_1471 - .L_1470)
.L_1470:
        /*0004*/ 	.word	0x00000082


	//----- nvinfo : EIATTR_KPARAM_INFO
	.align		4
.L_1471:
        /*0008*/ 	.byte	0x04, 0x17
        /*000a*/ 	.short	(.L_1473 - .L_1472)
.L_1472:
        /*000c*/ 	.word	0x00000000
        /*0010*/ 	.short	0x0000
        /*0012*/ 	.short	0x0070
        /*0014*/ 	.byte	0x00, 0xf0, 0x01, 0x2a


	//----- nvinfo : EIATTR_SPARSE_MMA_MASK
	.align		4
.L_1473:
        /*0018*/ 	.byte	0x03, 0x50
        /*001a*/ 	.short	0x0000


	//----- nvinfo : EIATTR_MAXREG_COUNT
	.align		4
        /*001c*/ 	.byte	0x03, 0x1b
        /*001e*/ 	.short	0x0080


	//----- nvinfo : EIATTR_NUM_BARRIERS
	.align		4
        /*0020*/ 	.byte	0x02, 0x4c
        /*0022*/ 	.byte	0x10
	.zero		1


	//----- nvinfo : EIATTR_EXTERNS
	.align		4
        /*0024*/ 	.byte	0x04, 0x0f
        /*0026*/ 	.short	(.L_1475 - .L_1474)


	//   ....[0]....
	.align		4
.L_1474:
        /*0028*/ 	.word	index@(__assertfail)


	//----- nvinfo : EIATTR_ANNOTATIONS
	.align		4
.L_1475:
        /*002c*/ 	.byte	0x04, 0x55
        /*002e*/ 	.short	(.L_1477 - .L_1476)


	//   ....[0]....
.L_1476:
        /* <DEDUP_REMOVED lines=97> */


	//----- nvinfo : EIATTR_MERCURY_ISA_VERSION
	.align		4
.L_1477:
        /*0630*/ 	.byte	0x03, 0x5f
        /*0632*/ 	.short	0x0101


	//----- nvinfo : EIATTR_UNUSED_LOAD_BYTE_OFFSET
	.align		4
        /*0634*/ 	.byte	0x04, 0x44
        /*0636*/ 	.short	(.L_1479 - .L_1478)


	//   ....[0]....
.L_1478:
        /*0638*/ 	.word	0x00000a90
        /*063c*/ 	.word	0x0000fff0


	//   ....[1]....
        /*0640*/ 	.word	0x0000d6e0
        /*0644*/ 	.word	0x0000fff0


	//----- nvinfo : EIATTR_INT_WARP_WIDE_INSTR_OFFSETS
	.align		4
.L_1479:
        /*0648*/ 	.byte	0x04, 0x31
        /*064a*/ 	.short	(.L_1481 - .L_1480)


	//   ....[0]....
.L_1480:
        /*064c*/ 	.word	0x00000180


	//   ....[1]....
        /*0650*/ 	.word	0x00000220


	//   ....[2]....
        /*0654*/ 	.word	0x00000290


	//   ....[3]....
        /*0658*/ 	.word	0x000114e0


	//   ....[4]....
        /*065c*/ 	.word	0x00011570


	//   ....[5]....
        /*0660*/ 	.word	0x00013c30


	//   ....[6]....
        /*0664*/ 	.word	0x00013cc0


	//----- nvinfo : EIATTR_COOP_GROUP_MASK_REGIDS
	.align		4
.L_1481:
        /*0668*/ 	.byte	0x04, 0x29
        /*066a*/ 	.short	(.L_1483 - .L_1482)


	//   ....[0]....
.L_1482:
        /*066c*/ 	.word	0xffffffff


	//   ....[1]....
        /*0670*/ 	.word	0xffffffff


	//   ....[2]....
        /*0674*/ 	.word	0xffffffff


	//   ....[3]....
        /*0678*/ 	.word	0xffffffff


	//   ....[4]....
        /*067c*/ 	.word	0xffffffff


	//   ....[5]....
        /*0680*/ 	.word	0xffffffff


	//   ....[6]....
        /*0684*/ 	.word	0xffffffff


	//   ....[7]....
        /*0688*/ 	.word	0xffffffff


	//   ....[8]....
        /*068c*/ 	.word	0xffffffff


	//   ....[9]....
        /*0690*/ 	.word	0xffffffff


	//   ....[10]....
        /*0694*/ 	.word	0xffffffff


	//   ....[11]....
        /*0698*/ 	.word	0xffffffff


	//   ....[12]....
        /*069c*/ 	.word	0xffffffff


	//   ....[13]....
        /*06a0*/ 	.word	0xffffffff


	//   ....[14]....
        /*06a4*/ 	.word	0xffffffff


	//   ....[15]....
        /*06a8*/ 	.word	0xffffffff


	//   ....[16]....
        /*06ac*/ 	.word	0xffffffff


	//   ....[17]....
        /*06b0*/ 	.word	0xffffffff


	//   ....[18]....
        /*06b4*/ 	.word	0xffffffff


	//   ....[19]....
        /*06b8*/ 	.word	0xffffffff


	//   ....[20]....
        /*06bc*/ 	.word	0xffffffff


	//   ....[21]....
        /*06c0*/ 	.word	0xffffffff


	//   ....[22]....
        /*06c4*/ 	.word	0xffffffff


	//   ....[23]....
        /*06c8*/ 	.word	0xffffffff


	//   ....[24]....
        /*06cc*/ 	.word	0xffffffff


	//   ....[25]....
        /*06d0*/ 	.word	0xffffffff


	//   ....[26]....
        /*06d4*/ 	.word	0xffffffff


	//   ....[27]....
        /*06d8*/ 	.word	0xffffffff


	//   ....[28]....
        /*06dc*/ 	.word	0xffffffff


	//   ....[29]....
        /*06e0*/ 	.word	0xffffffff


	//   ....[30]....
        /*06e4*/ 	.word	0xffffffff


	//   ....[31]....
        /*06e8*/ 	.word	0xffffffff


	//   ....[32]....
        /*06ec*/ 	.word	0xffffffff


	//   ....[33]....
        /*06f0*/ 	.word	0xffffffff


	//   ....[34]....
        /*06f4*/ 	.word	0xffffffff


	//   ....[35]....
        /*06f8*/ 	.word	0xffffffff


	//   ....[36]....
        /*06fc*/ 	.word	0xffffffff


	//   ....[37]....
        /*0700*/ 	.word	0xffffffff


	//   ....[38]....
        /*0704*/ 	.word	0xffffffff


	//   ....[39]....
        /*0708*/ 	.word	0xffffffff


	//   ....[40]....
        /*070c*/ 	.word	0xffffffff


	//   ....[41]....
        /*0710*/ 	.word	0xffffffff


	//   ....[42]....
        /*0714*/ 	.word	0xffffffff


	//   ....[43]....
        /*0718*/ 	.word	0xffffffff


	//   ....[44]....
        /*071c*/ 	.word	0xffffffff


	//   ....[45]....
        /*0720*/ 	.word	0xffffffff


	//   ....[46]....
        /*0724*/ 	.word	0xffffffff


	//   ....[47]....
        /*0728*/ 	.word	0xffffffff


	//   ....[48]....
        /*072c*/ 	.word	0xffffffff


	//   ....[49]....
        /*0730*/ 	.word	0xffffffff


	//   ....[50]....
        /*0734*/ 	.word	0xffffffff


	//   ....[51]....
        /*0738*/ 	.word	0xffffffff


	//   ....[52]....
        /*073c*/ 	.word	0xffffffff


	//   ....[53]....
        /*0740*/ 	.word	0xffffffff


	//   ....[54]....
        /*0744*/ 	.word	0xffffffff


	//   ....[55]....
        /*0748*/ 	.word	0xffffffff


	//   ....[56]....
        /*074c*/ 	.word	0xffffffff


	//   ....[57]....
        /*0750*/ 	.word	0xffffffff


	//   ....[58]....
        /*0754*/ 	.word	0xffffffff


	//   ....[59]....
        /*0758*/ 	.word	0xffffffff


	//   ....[60]....
        /*075c*/ 	.word	0xffffffff


	//   ....[61]....
        /*0760*/ 	.word	0xffffffff


	//   ....[62]....
        /*0764*/ 	.word	0xffffffff


	//   ....[63]....
        /*0768*/ 	.word	0xffffffff


	//   ....[64]....
        /*076c*/ 	.word	0xffffffff


	//   ....[65]....
        /*0770*/ 	.word	0xffffffff


	//   ....[66]....
        /*0774*/ 	.word	0xffffffff


	//   ....[67]....
        /*0778*/ 	.word	0xffffffff


	//   ....[68]....
        /*077c*/ 	.word	0xffffffff


	//   ....[69]....
        /*0780*/ 	.word	0xffffffff


	//   ....[70]....
        /*0784*/ 	.word	0xffffffff


	//   ....[71]....
        /*0788*/ 	.word	0xffffffff


	//   ....[72]....
        /*078c*/ 	.word	0xffffffff


	//   ....[73]....
        /*0790*/ 	.word	0xffffffff


	//   ....[74]....
        /*0794*/ 	.word	0xffffffff


	//   ....[75]....
        /*0798*/ 	.word	0xffffffff


	//   ....[76]....
        /*079c*/ 	.word	0xffffffff


	//   ....[77]....
        /*07a0*/ 	.word	0xffffffff


	//   ....[78]....
        /*07a4*/ 	.word	0xffffffff


	//   ....[79]....
        /*07a8*/ 	.word	0xffffffff


	//   ....[80]....
        /*07ac*/ 	.word	0xffffffff


	//   ....[81]....
        /*07b0*/ 	.word	0xffffffff


	//   ....[82]....
        /*07b4*/ 	.word	0xffffffff


	//   ....[83]....
        /*07b8*/ 	.word	0xffffffff


	//   ....[84]....
        /*07bc*/ 	.word	0xffffffff


	//   ....[85]....
        /*07c0*/ 	.word	0xffffffff


	//   ....[86]....
        /*07c4*/ 	.word	0xffffffff


	//   ....[87]....
        /*07c8*/ 	.word	0xffffffff


	//   ....[88]....
        /*07cc*/ 	.word	0xffffffff


	//   ....[89]....
        /*07d0*/ 	.word	0xffffffff


	//   ....[90]....
        /*07d4*/ 	.word	0xffffffff


	//   ....[91]....
        /*07d8*/ 	.word	0xffffffff


	//   ....[92]....
        /*07dc*/ 	.word	0xffffffff


	//   ....[93]....
        /*07e0*/ 	.word	0xffffffff


	//   ....[94]....
        /*07e4*/ 	.word	0xffffffff


	//   ....[95]....
        /*07e8*/ 	.word	0xffffffff


	//   ....[96]....
        /*07ec*/ 	.word	0xffffffff


	//   ....[97]....
        /*07f0*/ 	.word	0xffffffff


	//   ....[98]....
        /*07f4*/ 	.word	0xffffffff


	//   ....[99]....
        /*07f8*/ 	.word	0xffffffff


	//   ....[100]....
        /*07fc*/ 	.word	0xffffffff


	//   ....[101]....
        /*0800*/ 	.word	0xffffffff


	//   ....[102]....
        /*0804*/ 	.word	0xffffffff


	//   ....[103]....
        /*0808*/ 	.word	0xffffffff


	//   ....[104]....
        /*080c*/ 	.word	0xffffffff


	//   ....[105]....
        /*0810*/ 	.word	0xffffffff


	//   ....[106]....
        /*0814*/ 	.word	0xffffffff


	//   ....[107]....
        /*0818*/ 	.word	0xffffffff


	//   ....[108]....
        /*081c*/ 	.word	0xffffffff


	//   ....[109]....
        /*0820*/ 	.word	0xffffffff


	//   ....[110]....
        /*0824*/ 	.word	0xffffffff


	//   ....[111]....
        /*0828*/ 	.word	0xffffffff


	//   ....[112]....
        /*082c*/ 	.word	0x0500000f


	//   ....[113]....
        /*0830*/ 	.word	0x0500000f


	//   ....[114]....
        /*0834*/ 	.word	0x0500000f


	//   ....[115]....
        /*0838*/ 	.word	0x0500000f


	//   ....[116]....
        /*083c*/ 	.word	0x0500000f


	//   ....[117]....
        /*0840*/ 	.word	0x0500000f


	//   ....[118]....
        /*0844*/ 	.word	0x0500000f


	//   ....[119]....
        /*0848*/ 	.word	0x0500000f


	//   ....[120]....
        /*084c*/ 	.word	0x0500000f


	//   ....[121]....
        /*0850*/ 	.word	0x0500000f


	//   ....[122]....
        /*0854*/ 	.word	0x0500000f


	//   ....[123]....
        /*0858*/ 	.word	0x0500000f


	//   ....[124]....
        /*085c*/ 	.word	0x0500000f


	//   ....[125]....
        /*0860*/ 	.word	0x0500000f


	//   ....[126]....
        /*0864*/ 	.word	0x0500000f


	//   ....[127]....
        /*0868*/ 	.word	0x0500000f


	//   ....[128]....
        /*086c*/ 	.word	0x0500000f


	//   ....[129]....
        /*0870*/ 	.word	0x0500000f


	//   ....[130]....
        /*0874*/ 	.word	0x0500000f


	//   ....[131]....
        /*0878*/ 	.word	0x0500000f


	//   ....[132]....
        /*087c*/ 	.word	0x0500000f


	//   ....[133]....
        /*0880*/ 	.word	0x0500000f


	//   ....[134]....
        /*0884*/ 	.word	0x0500000f


	//   ....[135]....
        /*0888*/ 	.word	0x0500000f


	//   ....[136]....
        /*088c*/ 	.word	0x0500000f


	//   ....[137]....
        /*0890*/ 	.word	0x0500000f


	//   ....[138]....
        /*0894*/ 	.word	0x0500000f


	//   ....[139]....
        /*0898*/ 	.word	0x0500000f


	//   ....[140]....
        /*089c*/ 	.word	0x0500000f


	//   ....[141]....
        /*08a0*/ 	.word	0x0500000f


	//   ....[142]....
        /*08a4*/ 	.word	0x0500000f


	//   ....[143]....
        /*08a8*/ 	.word	0x0500000f


	//   ....[144]....
        /*08ac*/ 	.word	0x0500000f


	//   ....[145]....
        /*08b0*/ 	.word	0x0500000f


	//   ....[146]....
        /*08b4*/ 	.word	0x0500000f


	//   ....[147]....
        /*08b8*/ 	.word	0x0500000f


	//   ....[148]....
        /*08bc*/ 	.word	0x0500000f


	//   ....[149]....
        /*08c0*/ 	.word	0x0500000f


	//   ....[150]....
        /*08c4*/ 	.word	0x0500000f


	//   ....[151]....
        /*08c8*/ 	.word	0x0500000f


	//----- nvinfo : EIATTR_COOP_GROUP_INSTR_OFFSETS
	.align		4
.L_1483:
        /*08cc*/ 	.byte	0x04, 0x28
        /*08ce*/ 	.short	(.L_1485 - .L_1484)


	//   ....[0]....
.L_1484:
        /*08d0*/ 	.word	0x00000060


	//   ....[1]....
        /*08d4*/ 	.word	0x00000190


	//   ....[2]....
        /*08d8*/ 	.word	0x00000240


	//   ....[3]....
        /*08dc*/ 	.word	0x00000400


	//   ....[4]....
        /*08e0*/ 	.word	0x00000560


	//   ....[5]....
        /*08e4*/ 	.word	0x00000680


	//   ....[6]....
        /*08e8*/ 	.word	0x000007e0


	//   ....[7]....
        /*08ec*/ 	.word	0x000051c0


	//   ....[8]....
        /*08f0*/ 	.word	0x00005710


	//   ....[9]....
        /*08f4*/ 	.word	0x00005720


	//   ....[10]....
        /*08f8*/ 	.word	0x00005730


	//   ....[11]....
        /*08fc*/ 	.word	0x00005740


	//   ....[12]....
        /*0900*/ 	.word	0x00006a40


	//   ....[13]....
        /*0904*/ 	.word	0x00006a50


	//   ....[14]....
        /*0908*/ 	.word	0x00006a60


	//   ....[15]....
        /*090c*/ 	.word	0x00006a70


	//   ....[16]....
        /*0910*/ 	.word	0x00008e50


	//   ....[17]....
        /*0914*/ 	.word	0x00008f50


	//   ....[18]....
        /*0918*/ 	.word	0x000095f0


	//   ....[19]....
        /*091c*/ 	.word	0x00009680


	//   ....[20]....
        /*0920*/ 	.word	0x0000b660


	//   ....[21]....
        /*0924*/ 	.word	0x0000b690


	//   ....[22]....
        /*0928*/ 	.word	0x0000b6e0


	//   ....[23]....
        /*092c*/ 	.word	0x0000b6f0


	//   ....[24]....
        /*0930*/ 	.word	0x0000d0c0


	//   ....[25]....
        /*0934*/ 	.word	0x0000d0d0


	//   ....[26]....
        /*0938*/ 	.word	0x0000d170


	//   ....[27]....
        /*093c*/ 	.word	0x0000d180


	//   ....[28]....
        /*0940*/ 	.word	0x0000dc60


	//   ....[29]....
        /*0944*/ 	.word	0x0000dc70


	//   ....[30]....
        /*0948*/ 	.word	0x0000dc80


	//   ....[31]....
        /*094c*/ 	.word	0x0000dc90


	//   ....[32]....
        /*0950*/ 	.word	0x0000dca0


	//   ....[33]....
        /*0954*/ 	.word	0x0000dcb0


	//   ....[34]....
        /*0958*/ 	.word	0x0000dcc0


	//   ....[35]....
        /*095c*/ 	.word	0x0000dcd0


	//   ....[36]....
        /*0960*/ 	.word	0x0000dce0


	//   ....[37]....
        /*0964*/ 	.word	0x0000dcf0


	//   ....[38]....
        /*0968*/ 	.word	0x0000dd00


	//   ....[39]....
        /*096c*/ 	.word	0x0000dd10


	//   ....[40]....
        /*0970*/ 	.word	0x0000dd20


	//   ....[41]....
        /*0974*/ 	.word	0x0000dd30


	//   ....[42]....
        /*0978*/ 	.word	0x0000dd40


	//   ....[43]....
        /*097c*/ 	.word	0x0000dd50


	//   ....[44]....
        /*0980*/ 	.word	0x0000e2b0


	//   ....[45]....
        /*0984*/ 	.word	0x0000e2d0


	//   ....[46]....
        /*0988*/ 	.word	0x0000e2f0


	//   ....[47]....
        /*098c*/ 	.word	0x0000e310


	//   ....[48]....
        /*0990*/ 	.word	0x0000e850


	//   ....[49]....
        /*0994*/ 	.word	0x0000e860


	//   ....[50]....
        /*0998*/ 	.word	0x0000e870


	//   ....[51]....
        /*099c*/ 	.word	0x0000e890


	//   ....[52]....
        /*09a0*/ 	.word	0x0000e8b0


	//   ....[53]....
        /*09a4*/ 	.word	0x0000e8d0


	//   ....[54]....
        /*09a8*/ 	.word	0x0000e990


	//   ....[55]....
        /*09ac*/ 	.word	0x0000e9a0


	//   ....[56]....
        /*09b0*/ 	.word	0x0000f260


	//   ....[57]....
        /*09b4*/ 	.word	0x0000f290


	//   ....[58]....
        /*09b8*/ 	.word	0x0000f2b0


	//   ....[59]....
        /*09bc*/ 	.word	0x0000f2c0


	//   ....[60]....
        /*09c0*/ 	.word	0x0000f2d0


	//   ....[61]....
        /*09c4*/ 	.word	0x0000f2e0


	//   ....[62]....
        /*09c8*/ 	.word	0x0000f2f0


	//   ....[63]....
        /*09cc*/ 	.word	0x0000f300


	//   ....[64]....
        /*09d0*/ 	.word	0x0000f4c0


	//   ....[65]....
        /*09d4*/ 	.word	0x0000f6b0


	//   ....[66]....
        /*09d8*/ 	.word	0x0000f6e0


	//   ....[67]....
        /*09dc*/ 	.word	0x0000f710


	//   ....[68]....
        /*09e0*/ 	.word	0x0000f740


	//   ....[69]....
        /*09e4*/ 	.word	0x0000f770


	//   ....[70]....
        /*09e8*/ 	.word	0x0000f7a0


	//   ....[71]....
        /*09ec*/ 	.word	0x0000f910


	//   ....[72]....
        /*09f0*/ 	.word	0x0000f940


	//   ....[73]....
        /*09f4*/ 	.word	0x0000f970


	//   ....[74]....
        /*09f8*/ 	.word	0x0000f9a0


	//   ....[75]....
        /*09fc*/ 	.word	0x0000f9d0


	//   ....[76]....
        /*0a00*/ 	.word	0x0000fa00


	//   ....[77]....
        /*0a04*/ 	.word	0x0000fa90


	//   ....[78]....
        /*0a08*/ 	.word	0x0000fac0


	//   ....[79]....
        /*0a0c*/ 	.word	0x0000fb40


	//   ....[80]....
        /*0a10*/ 	.word	0x000107f0


	//   ....[81]....
        /*0a14*/ 	.word	0x00011c70


	//   ....[82]....
        /*0a18*/ 	.word	0x000129c0


	//   ....[83]....
        /*0a1c*/ 	.word	0x000129d0


	//   ....[84]....
        /*0a20*/ 	.word	0x000129e0


	//   ....[85]....
        /*0a24*/ 	.word	0x00012a00


	//   ....[86]....
        /*0a28*/ 	.word	0x00012a60


	//   ....[87]....
        /*0a2c*/ 	.word	0x00012a80


	//   ....[88]....
        /*0a30*/ 	.word	0x00012b00


	//   ....[89]....
        /*0a34*/ 	.word	0x00012b20


	//   ....[90]....
        /*0a38*/ 	.word	0x00012b30


	//   ....[91]....
        /*0a3c*/ 	.word	0x00012ba0


	//   ....[92]....
        /*0a40*/ 	.word	0x00012bf0


	//   ....[93]....
        /*0a44*/ 	.word	0x00012c00


	//   ....[94]....
        /*0a48*/ 	.word	0x00014420


	//   ....[95]....
        /*0a4c*/ 	.word	0x00014450


	//   ....[96]....
        /*0a50*/ 	.word	0x00014490


	//   ....[97]....
        /*0a54*/ 	.word	0x000144c0


	//   ....[98]....
        /*0a58*/ 	.word	0x000144f0


	//   ....[99]....
        /*0a5c*/ 	.word	0x00014520


	//   ....[100]....
        /*0a60*/ 	.word	0x00014550


	//   ....[101]....
        /*0a64*/ 	.word	0x00014580


	//   ....[102]....
        /*0a68*/ 	.word	0x00014700


	//   ....[103]....
        /*0a6c*/ 	.word	0x00014730


	//   ....[104]....
        /*0a70*/ 	.word	0x00014760


	//   ....[105]....
        /*0a74*/ 	.word	0x00014790


	//   ....[106]....
        /*0a78*/ 	.word	0x000147c0


	//   ....[107]....
        /*0a7c*/ 	.word	0x000147f0


	//   ....[108]....
        /*0a80*/ 	.word	0x000148b0


	//   ....[109]....
        /*0a84*/ 	.word	0x000148d0


	//   ....[110]....
        /*0a88*/ 	.word	0x00014940


	//   ....[111]....
        /*0a8c*/ 	.word	0x00014db0


	//   ....[112]....
        /*0a90*/ 	.word	0x00015230


	//   ....[113]....
        /*0a94*/ 	.word	0x000152c0


	//   ....[114]....
        /*0a98*/ 	.word	0x00015310


	//   ....[115]....
        /*0a9c*/ 	.word	0x00015360


	//   ....[116]....
        /*0aa0*/ 	.word	0x00015440


	//   ....[117]....
        /*0aa4*/ 	.word	0x000154d0


	//   ....[118]....
        /*0aa8*/ 	.word	0x00015520


	//   ....[119]....
        /*0aac*/ 	.word	0x00015570


	//   ....[120]....
        /*0ab0*/ 	.word	0x000157c0


	//   ....[121]....
        /*0ab4*/ 	.word	0x00015aa0


	//   ....[122]....
        /*0ab8*/ 	.word	0x00015ca0


	//   ....[123]....
        /*0abc*/ 	.word	0x00015cf0


	//   ....[124]....
        /*0ac0*/ 	.word	0x00015d50


	//   ....[125]....
        /*0ac4*/ 	.word	0x00015e10


	//   ....[126]....
        /*0ac8*/ 	.word	0x00015e70


	//   ....[127]....
        /*0acc*/ 	.word	0x00015f70


	//   ....[128]....
        /*0ad0*/ 	.word	0x00015fd0


	//   ....[129]....
        /*0ad4*/ 	.word	0x00016080


	//   ....[130]....
        /*0ad8*/ 	.word	0x00016130


	//   ....[131]....
        /*0adc*/ 	.word	0x00016210


	//   ....[132]....
        /*0ae0*/ 	.word	0x00016270


	//   ....[133]....
        /*0ae4*/ 	.word	0x00016340


	//   ....[134]....
        /*0ae8*/ 	.word	0x00016610


	//   ....[135]....
        /*0aec*/ 	.word	0x000166b0


	//   ....[136]....
        /*0af0*/ 	.word	0x000167d0


	//   ....[137]....
        /*0af4*/ 	.word	0x00016840


	//   ....[138]....
        /*0af8*/ 	.word	0x000168b0


	//   ....[139]....
        /*0afc*/ 	.word	0x00016920


	//   ....[140]....
        /*0b00*/ 	.word	0x00016990


	//   ....[141]....
        /*0b04*/ 	.word	0x00016a10


	//   ....[142]....
        /*0b08*/ 	.word	0x00016aa0


	//   ....[143]....
        /*0b0c*/ 	.word	0x00016b30


	//   ....[144]....
        /*0b10*/ 	.word	0x00016ba0


	//   ....[145]....
        /*0b14*/ 	.word	0x00016c10


	//   ....[146]....
        /*0b18*/ 	.word	0x00016c80


	//   ....[147]....
        /*0b1c*/ 	.word	0x00016d00


	//   ....[148]....
        /*0b20*/ 	.word	0x00016d70


	//   ....[149]....
        /*0b24*/ 	.word	0x00016e10


	//   ....[150]....
        /*0b28*/ 	.word	0x00016ea0


	//   ....[151]....
        /*0b2c*/ 	.word	0x00016fc0


	//----- nvinfo : EIATTR_REG_RECONFIG
	.align		4
.L_1485:
        /*0b30*/ 	.byte	0x01, 0x54
	.zero		2


	//----- nvinfo : EIATTR_SYSCALL_OFFSETS
	.align		4
        /*0b34*/ 	.byte	0x04, 0x46
        /*0b36*/ 	.short	(.L_1487 - .L_1486)


	//   ....[0]....
.L_1486:
        /*0b38*/ 	.word	0x00001910


	//   ....[1]....
        /*0b3c*/ 	.word	0x00001a60


	//   ....[2]....
        /*0b40*/ 	.word	0x00005330


	//   ....[3]....
        /*0b44*/ 	.word	0x00005670


	//   ....[4]....
        /*0b48*/ 	.word	0x000116d0


	//   ....[5]....
        /*0b4c*/ 	.word	0x00011860


	//   ....[6]....
        /*0b50*/ 	.word	0x000119b0


	//   ....[7]....
        /*0b54*/ 	.word	0x00011b00


	//   ....[8]....
        /*0b58*/ 	.word	0x000124e0


	//----- nvinfo : EIATTR_MBARRIER_INSTR_OFFSETS
	.align		4
.L_1487:
        /*0b5c*/ 	.byte	0x04, 0x39
        /*0b5e*/ 	.short	(.L_1489 - .L_1488)


	//   ....[0]....
.L_1488:
        /*0b60*/ 	.word	0x000002b0
        /*0b64*/ 	.word	0x000000ff
        /*0b68*/ 	.word	0x00013200
        /*0b6c*/ 	.short	0x0100
        /*0b6e*/ 	.byte	0x08
	.zero		1


	//   ....[1]....
        /*0b70*/ 	.word	0x000002c0
        /*0b74*/ 	.word	0x000000ff
        /*0b78*/ 	.word	0x00013220
        /*0b7c*/ 	.short	0x0100
        /*0b7e*/ 	.byte	0x08
	.zero		1


	//   ....[2]....
        /*0b80*/ 	.word	0x000003b0
        /*0b84*/ 	.word	0x000000ff
        /*0b88*/ 	.word	0x00013230
        /*0b8c*/ 	.short	0x0100
        /*0b8e*/ 	.byte	0x08
	.zero		1


	//   ....[3]....
        /*0b90*/ 	.word	0x000003c0
        /*0b94*/ 	.word	0x000000ff
        /*0b98*/ 	.word	0x00013240
        /*0b9c*/ 	.short	0x0100
        /*0b9e*/ 	.byte	0x08
	.zero		1


	//   ....[4]....
        /*0ba0*/ 	.word	0x000003d0
        /*0ba4*/ 	.word	0x000000ff
        /*0ba8*/ 	.word	0x00013238
        /*0bac*/ 	.short	0x0100
        /*0bae*/ 	.byte	0x08
	.zero		1


	//   ....[5]....
        /*0bb0*/ 	.word	0x000003e0
        /*0bb4*/ 	.word	0x000000ff
        /*0bb8*/ 	.word	0x00013248
        /*0bbc*/ 	.short	0x0100
        /*0bbe*/ 	.byte	0x08
	.zero		1


	//   ....[6]....
        /*0bc0*/ 	.word	0x00000510
        /*0bc4*/ 	.word	0x000000ff
        /*0bc8*/ 	.word	0x00013250
        /*0bcc*/ 	.short	0x0100
        /*0bce*/ 	.byte	0x08
	.zero		1


	//   ....[7]....
        /*0bd0*/ 	.word	0x00000520
        /*0bd4*/ 	.word	0x000000ff
        /*0bd8*/ 	.word	0x00013260
        /*0bdc*/ 	.short	0x0100
        /*0bde*/ 	.byte	0x08
	.zero		1


	//   ....[8]....
        /*0be0*/ 	.word	0x00000530
        /*0be4*/ 	.word	0x000000ff
        /*0be8*/ 	.word	0x00013258
        /*0bec*/ 	.short	0x0100
        /*0bee*/ 	.byte	0x08
	.zero		1


	//   ....[9]....
        /*0bf0*/ 	.word	0x00000540
        /*0bf4*/ 	.word	0x000000ff
        /*0bf8*/ 	.word	0x00013268
        /*0bfc*/ 	.short	0x0100
        /*0bfe*/ 	.byte	0x08
	.zero		1


	//   ....[10]....
        /*0c00*/ 	.word	0x00000630
        /*0c04*/ 	.word	0x000000ff
        /*0c08*/ 	.word	0x00013270
        /*0c0c*/ 	.short	0x0100
        /*0c0e*/ 	.byte	0x06
	.zero		1


	//   ....[11]....
        /*0c10*/ 	.word	0x00000640
        /*0c14*/ 	.word	0x000000ff
        /*0c18*/ 	.word	0x00013280
        /*0c1c*/ 	.short	0x0100
        /*0c1e*/ 	.byte	0x06
	.zero		1


	//   ....[12]....
        /*0c20*/ 	.word	0x00000650
        /*0c24*/ 	.word	0x000000ff
        /*0c28*/ 	.word	0x00013278
        /*0c2c*/ 	.short	0x0100
        /*0c2e*/ 	.byte	0x06
	.zero		1


	//   ....[13]....
        /*0c30*/ 	.word	0x00000660
        /*0c34*/ 	.word	0x000000ff
        /*0c38*/ 	.word	0x00013288
        /*0c3c*/ 	.short	0x0100
        /*0c3e*/ 	.byte	0x06
	.zero		1


	//   ....[14]....
        /*0c40*/ 	.word	0x00000790
        /*0c44*/ 	.word	0x000000ff
        /*0c48*/ 	.word	0x00013290
        /*0c4c*/ 	.short	0x0100
        /*0c4e*/ 	.byte	0x08
	.zero		1


	//   ....[15]....
        /*0c50*/ 	.word	0x000007a0
        /*0c54*/ 	.word	0x000000ff
        /*0c58*/ 	.word	0x000132a0
        /*0c5c*/ 	.short	0x0100
        /*0c5e*/ 	.byte	0x08
	.zero		1


	//   ....[16]....
        /*0c60*/ 	.word	0x000007b0
        /*0c64*/ 	.word	0x000000ff
        /*0c68*/ 	.word	0x00013298
        /*0c6c*/ 	.short	0x0100
        /*0c6e*/ 	.byte	0x08
	.zero		1


	//   ....[17]....
        /*0c70*/ 	.word	0x000007c0
        /*0c74*/ 	.word	0x000000ff
        /*0c78*/ 	.word	0x000132a8
        /*0c7c*/ 	.short	0x0100
        /*0c7e*/ 	.byte	0x08
	.zero		1


	//   ....[18]....
        /*0c80*/ 	.word	0x000008f0
        /*0c84*/ 	.word	0x000000ff
        /*0c88*/ 	.word	0x000132b0
        /*0c8c*/ 	.short	0x0100
        /*0c8e*/ 	.byte	0x08
	.zero		1


	//   ....[19]....
        /*0c90*/ 	.word	0x00000900
        /*0c94*/ 	.word	0x000000ff
        /*0c98*/ 	.word	0x000132c0
        /*0c9c*/ 	.short	0x0100
        /*0c9e*/ 	.byte	0x08
	.zero		1


	//   ....[20]....
        /*0ca0*/ 	.word	0x00000910
        /*0ca4*/ 	.word	0x000000ff
        /*0ca8*/ 	.word	0x000132b8
        /*0cac*/ 	.short	0x0100
        /*0cae*/ 	.byte	0x08
	.zero		1


	//   ....[21]....
        /*0cb0*/ 	.word	0x00000920
        /*0cb4*/ 	.word	0x000000ff
        /*0cb8*/ 	.word	0x000132c8
        /*0cbc*/ 	.short	0x0100
        /*0cbe*/ 	.byte	0x08
	.zero		1


	//   ....[22]....
        /*0cc0*/ 	.word	0x00002630
        /*0cc4*/ 	.word	0x0000004a
        /*0cc8*/ 	.word	0x00013290
        /*0ccc*/ 	.short	0x010a
        /*0cce*/ 	.byte	0x3f
	.zero		1


	//   ....[23]....
        /*0cd0*/ 	.word	0x00003790
        /*0cd4*/ 	.word	0x0000004a
        /*0cd8*/ 	.word	0x00013290
        /*0cdc*/ 	.short	0x010a
        /*0cde*/ 	.byte	0x3f
	.zero		1


	//   ....[24]....
        /*0ce0*/ 	.word	0x00004870
        /*0ce4*/ 	.word	0x0000004a
        /*0ce8*/ 	.word	0x00013290
        /*0cec*/ 	.short	0x010a
        /*0cee*/ 	.byte	0x3f
	.zero		1


	//   ....[25]....
        /*0cf0*/ 	.word	0x00004a00
        /*0cf4*/ 	.word	0x00000004
        /*0cf8*/ 	.word	0x00000000
        /*0cfc*/ 	.short	0x0101
        /*0cfe*/ 	.byte	0x3f
	.zero		1


	//   ....[26]....
        /*0d00*/ 	.word	0x00004a40
        /*0d04*/ 	.word	0x0000004a
        /*0d08*/ 	.word	0x000132b0
        /*0d0c*/ 	.short	0x010a
        /*0d0e*/ 	.byte	0x3f
	.zero		1


	//   ....[27]....
        /*0d10*/ 	.word	0x00004ca0
        /*0d14*/ 	.word	0x0000004a
        /*0d18*/ 	.word	0x00000000
        /*0d1c*/ 	.short	0x0101
        /*0d1e*/ 	.byte	0x3f
	.zero		1


	//   ....[28]....
        /*0d20*/ 	.word	0x000053d0
        /*0d24*/ 	.word	0x00000010
        /*0d28*/ 	.word	0x00013200
        /*0d2c*/ 	.short	0x010a
        /*0d2e*/ 	.byte	0x3f
	.zero		1


	//   ....[29]....
        /*0d30*/ 	.word	0x00005420
        /*0d34*/ 	.word	0x00000010
        /*0d38*/ 	.word	0x00013200
        /*0d3c*/ 	.short	0x010a
        /*0d3e*/ 	.byte	0x3f
	.zero		1


	//   ....[30]....
        /*0d40*/ 	.word	0x000059a0
        /*0d44*/ 	.word	0x00000010
        /*0d48*/ 	.word	0x00013200
        /*0d4c*/ 	.short	0x010a
        /*0d4e*/ 	.byte	0x3f
	.zero		1


	//   ....[31]....
        /*0d50*/ 	.word	0x00006c40
        /*0d54*/ 	.word	0x00000010
        /*0d58*/ 	.word	0x00013200
        /*0d5c*/ 	.short	0x010a
        /*0d5e*/ 	.byte	0x3f
	.zero		1


	//   ....[32]....
        /*0d60*/ 	.word	0x00007da0
        /*0d64*/ 	.word	0x00000003
        /*0d68*/ 	.word	0x00013230
        /*0d6c*/ 	.short	0x010a
        /*0d6e*/ 	.byte	0x3f
	.zero		1


	//   ....[33]....
        /*0d70*/ 	.word	0x00007e50
        /*0d74*/ 	.word	0x00000003
        /*0d78*/ 	.word	0x00013230
        /*0d7c*/ 	.short	0x010a
        /*0d7e*/ 	.byte	0x3f
	.zero		1


	//   ....[34]....
        /*0d80*/ 	.word	0x000098c0
        /*0d84*/ 	.word	0x00000047
        /*0d88*/ 	.word	0x00000000
        /*0d8c*/ 	.short	0x0101
        /*0d8e*/ 	.byte	0x3f
	.zero		1


	//   ....[35]....
        /*0d90*/ 	.word	0x0000a8a0
        /*0d94*/ 	.word	0x0000000b
        /*0d98*/ 	.word	0x00013230
        /*0d9c*/ 	.short	0x010a
        /*0d9e*/ 	.byte	0x3f
	.zero		1


	//   ....[36]....
        /*0da0*/ 	.word	0x0000a930
        /*0da4*/ 	.word	0x0000000b
        /*0da8*/ 	.word	0x00013230
        /*0dac*/ 	.short	0x010a
        /*0dae*/ 	.byte	0x3f
	.zero		1


	//   ....[37]....
        /*0db0*/ 	.word	0x0000aef0
        /*0db4*/ 	.word	0x0000000e
        /*0db8*/ 	.word	0x00013250
        /*0dbc*/ 	.short	0x010a
        /*0dbe*/ 	.byte	0x3f
	.zero		1


	//   ....[38]....
        /*0dc0*/ 	.word	0x0000af40
        /*0dc4*/ 	.word	0x0000000e
        /*0dc8*/ 	.word	0x00013250
        /*0dcc*/ 	.short	0x010a
        /*0dce*/ 	.byte	0x3f
	.zero		1


	//   ....[39]....
        /*0dd0*/ 	.word	0x0000bef0
        /*0dd4*/ 	.word	0x0000000b
        /*0dd8*/ 	.word	0x00000000
        /*0ddc*/ 	.short	0x0101
        /*0dde*/ 	.byte	0x3f
	.zero		1


	//   ....[40]....
        /*0de0*/ 	.word	0x0000cc80
        /*0de4*/ 	.word	0x0000000e
        /*0de8*/ 	.word	0x00000000
        /*0dec*/ 	.short	0x0101
        /*0dee*/ 	.byte	0x3f
	.zero		1


	//   ....[41]....
        /*0df0*/ 	.word	0x0000cd20
        /*0df4*/ 	.word	0x00000008
        /*0df8*/ 	.word	0x00013250
        /*0dfc*/ 	.short	0x010a
        /*0dfe*/ 	.byte	0x3f
	.zero		1


	//   ....[42]....
        /*0e00*/ 	.word	0x0000cd70
        /*0e04*/ 	.word	0x00000008
        /*0e08*/ 	.word	0x00013250
        /*0e0c*/ 	.short	0x010a
        /*0e0e*/ 	.byte	0x3f
	.zero		1


	//   ....[43]....
        /*0e10*/ 	.word	0x0000d5d0
        /*0e14*/ 	.word	0x00000008
        /*0e18*/ 	.word	0x00000000
        /*0e1c*/ 	.short	0x0101
        /*0e1e*/ 	.byte	0x3f
	.zero		1


	//   ....[44]....
        /*0e20*/ 	.word	0x0000e960
        /*0e24*/ 	.word	0x00000000
        /*0e28*/ 	.word	0x00000000
        /*0e2c*/ 	.short	0x0101
        /*0e2e*/ 	.byte	0x3f
	.zero		1


	//   ....[45]....
        /*0e30*/ 	.word	0x000108d0
        /*0e34*/ 	.word	0x00000016
        /*0e38*/ 	.word	0x00013220
        /*0e3c*/ 	.short	0x010a
        /*0e3e*/ 	.byte	0x3f
	.zero		1


	//   ....[46]....
        /*0e40*/ 	.word	0x00010990
        /*0e44*/ 	.word	0x00000005
        /*0e48*/ 	.word	0x000132a0
        /*0e4c*/ 	.short	0x010a
        /*0e4e*/ 	.byte	0x3f
	.zero		1


	//   ....[47]....
        /*0e50*/ 	.word	0x00010bc0
        /*0e54*/ 	.word	0x00000005
        /*0e58*/ 	.word	0x000132c0
        /*0e5c*/ 	.short	0x010a
        /*0e5e*/ 	.byte	0x3f
	.zero		1


	//   ....[48]....
        /*0e60*/ 	.word	0x00010f40
        /*0e64*/ 	.word	0x00000005
        /*0e68*/ 	.word	0x000132a0
        /*0e6c*/ 	.short	0x010a
        /*0e6e*/ 	.byte	0x3f
	.zero		1


	//   ....[49]....
        /*0e70*/ 	.word	0x00011160
        /*0e74*/ 	.word	0x00000005
        /*0e78*/ 	.word	0x000132c0
        /*0e7c*/ 	.short	0x010a
        /*0e7e*/ 	.byte	0x3f
	.zero		1


	//   ....[50]....
        /*0e80*/ 	.word	0x00011ec0
        /*0e84*/ 	.word	0x00000004
        /*0e88*/ 	.word	0x00013280
        /*0e8c*/ 	.short	0x010a
        /*0e8e*/ 	.byte	0x3f
	.zero		1


	//   ....[51]....
        /*0e90*/ 	.word	0x00012080
        /*0e94*/ 	.word	0x00000004
        /*0e98*/ 	.word	0x00013240
        /*0e9c*/ 	.short	0x010a
        /*0e9e*/ 	.byte	0x3f
	.zero		1


	//   ....[52]....
        /*0ea0*/ 	.word	0x00012d30
        /*0ea4*/ 	.word	0x00000016
        /*0ea8*/ 	.word	0x00013200
        /*0eac*/ 	.short	0x0107
        /*0eae*/ 	.byte	0x3f
	.zero		1


	//   ....[53]....
        /*0eb0*/ 	.word	0x00012e20
        /*0eb4*/ 	.word	0x00000016
        /*0eb8*/ 	.word	0x00013200
        /*0ebc*/ 	.short	0x0101
        /*0ebe*/ 	.byte	0x3f
	.zero		1


	//   ....[54]....
        /*0ec0*/ 	.word	0x00012e40
        /*0ec4*/ 	.word	0x00000016
        /*0ec8*/ 	.word	0x00013220
        /*0ecc*/ 	.short	0x010a
        /*0ece*/ 	.byte	0x3f
	.zero		1


	//   ....[55]....
        /*0ed0*/ 	.word	0x00013140
        /*0ed4*/ 	.word	0x00000006
        /*0ed8*/ 	.word	0x00013280
        /*0edc*/ 	.short	0x010a
        /*0ede*/ 	.byte	0x3f
	.zero		1


	//   ....[56]....
        /*0ee0*/ 	.word	0x00013390
        /*0ee4*/ 	.word	0x00000006
        /*0ee8*/ 	.word	0x00013240
        /*0eec*/ 	.short	0x010a
        /*0eee*/ 	.byte	0x3f
	.zero		1


	//   ....[57]....
        /*0ef0*/ 	.word	0x00013650
        /*0ef4*/ 	.word	0x00000003
        /*0ef8*/ 	.word	0x00013270
        /*0efc*/ 	.short	0x010a
        /*0efe*/ 	.byte	0x3f
	.zero		1


	//   ....[58]....
        /*0f00*/ 	.word	0x000136d0
        /*0f04*/ 	.word	0x00000003
        /*0f08*/ 	.word	0x00013260
        /*0f0c*/ 	.short	0x010a
        /*0f0e*/ 	.byte	0x3f
	.zero		1


	//   ....[59]....
        /*0f10*/ 	.word	0x00013af0
        /*0f14*/ 	.word	0x00000003
        /*0f18*/ 	.word	0x00013250
        /*0f1c*/ 	.short	0x0101
        /*0f1e*/ 	.byte	0x3f
	.zero		1


	//   ....[60]....
        /*0f20*/ 	.word	0x00013b70
        /*0f24*/ 	.word	0x00000003
        /*0f28*/ 	.word	0x00000000
        /*0f2c*/ 	.short	0x0101
        /*0f2e*/ 	.byte	0x3f
	.zero		1


	//   ....[61]....
        /*0f30*/ 	.word	0x00013d60
        /*0f34*/ 	.word	0x00000000
        /*0f38*/ 	.word	0x00013270
        /*0f3c*/ 	.short	0x010a
        /*0f3e*/ 	.byte	0x3f
	.zero		1


	//   ....[62]....
        /*0f40*/ 	.word	0x00013dd0
        /*0f44*/ 	.word	0x00000000
        /*0f48*/ 	.word	0x00013260
        /*0f4c*/ 	.short	0x010a
        /*0f4e*/ 	.byte	0x3f
	.zero		1


	//   ....[63]....
        /*0f50*/ 	.word	0x000141f0
        /*0f54*/ 	.word	0x00000000
        /*0f58*/ 	.word	0x00013250
        /*0f5c*/ 	.short	0x0101
        /*0f5e*/ 	.byte	0x3f
	.zero		1


	//   ....[64]....
        /*0f60*/ 	.word	0x00014240
        /*0f64*/ 	.word	0x00000002
        /*0f68*/ 	.word	0x00000000
        /*0f6c*/ 	.short	0x0101
        /*0f6e*/ 	.byte	0x3f
	.zero		1


	//   ....[65]....
        /*0f70*/ 	.word	0x00014d30
        /*0f74*/ 	.word	0x00000008
        /*0f78*/ 	.word	0x00013220
        /*0f7c*/ 	.short	0x010a
        /*0f7e*/ 	.byte	0x3f
	.zero		1


	//   ....[66]....
        /*0f80*/ 	.word	0x00014ec0
        /*0f84*/ 	.word	0x00000006
        /*0f88*/ 	.word	0x00000000
        /*0f8c*/ 	.short	0x010a
        /*0f8e*/ 	.byte	0x3f
	.zero		1


	//   ....[67]....
        /*0f90*/ 	.word	0x00014f30
        /*0f94*/ 	.word	0x00000007
        /*0f98*/ 	.word	0x00000000
        /*0f9c*/ 	.short	0x010a
        /*0f9e*/ 	.byte	0x3f
	.zero		1


	//   ....[68]....
        /*0fa0*/ 	.word	0x00014f80
        /*0fa4*/ 	.word	0x00000002
        /*0fa8*/ 	.word	0x00013260
        /*0fac*/ 	.short	0x010a
        /*0fae*/ 	.byte	0x3f
	.zero		1


	//   ....[69]....
        /*0fb0*/ 	.word	0x00014fd0
        /*0fb4*/ 	.word	0x00000005
        /*0fb8*/ 	.word	0x00013260
        /*0fbc*/ 	.short	0x010a
        /*0fbe*/ 	.byte	0x3f
	.zero		1


	//   ....[70]....
        /*0fc0*/ 	.word	0x00015010
        /*0fc4*/ 	.word	0x00000002
        /*0fc8*/ 	.word	0x00013280
        /*0fcc*/ 	.short	0x010a
        /*0fce*/ 	.byte	0x3f
	.zero		1


	//   ....[71]....
        /*0fd0*/ 	.word	0x00015030
        /*0fd4*/ 	.word	0x00000005
        /*0fd8*/ 	.word	0x00013280
        /*0fdc*/ 	.short	0x010a
        /*0fde*/ 	.byte	0x3f
	.zero		1


	//   ....[72]....
        /*0fe0*/ 	.word	0x00015090
        /*0fe4*/ 	.word	0x0000004a
        /*0fe8*/ 	.word	0x00013290
        /*0fec*/ 	.short	0x010a
        /*0fee*/ 	.byte	0x3f
	.zero		1


	//   ....[73]....
        /*0ff0*/ 	.word	0x000150e0
        /*0ff4*/ 	.word	0x0000004a
        /*0ff8*/ 	.word	0x00013290
        /*0ffc*/ 	.short	0x010a
        /*0ffe*/ 	.byte	0x3f
	.zero		1


	//   ....[74]....
        /*1000*/ 	.word	0x00015130
        /*1004*/ 	.word	0x0000004a
        /*1008*/ 	.word	0x00013290
        /*100c*/ 	.short	0x010a
        /*100e*/ 	.byte	0x3f
	.zero		1


	//   ....[75]....
        /*1010*/ 	.word	0x00015180
        /*1014*/ 	.word	0x0000004a
        /*1018*/ 	.word	0x000132b0
        /*101c*/ 	.short	0x010a
        /*101e*/ 	.byte	0x3f
	.zero		1


	//   ....[76]....
        /*1020*/ 	.word	0x00015390
        /*1024*/ 	.word	0x00000010
        /*1028*/ 	.word	0x00013200
        /*102c*/ 	.short	0x010a
        /*102e*/ 	.byte	0x3f
	.zero		1


	//   ....[77]....
        /*1030*/ 	.word	0x000155a0
        /*1034*/ 	.word	0x00000010
        /*1038*/ 	.word	0x00013200
        /*103c*/ 	.short	0x010a
        /*103e*/ 	.byte	0x3f
	.zero		1


	//   ....[78]....
        /*1040*/ 	.word	0x000155f0
        /*1044*/ 	.word	0x00000003
        /*1048*/ 	.word	0x00013230
        /*104c*/ 	.short	0x010a
        /*104e*/ 	.byte	0x3f
	.zero		1


	//   ....[79]....
        /*1050*/ 	.word	0x00015640
        /*1054*/ 	.word	0x0000000b
        /*1058*/ 	.word	0x00013230
        /*105c*/ 	.short	0x010a
        /*105e*/ 	.byte	0x3f
	.zero		1


	//   ....[80]....
        /*1060*/ 	.word	0x00015690
        /*1064*/ 	.word	0x0000000e
        /*1068*/ 	.word	0x00013250
        /*106c*/ 	.short	0x010a
        /*106e*/ 	.byte	0x3f
	.zero		1


	//   ....[81]....
        /*1070*/ 	.word	0x000156e0
        /*1074*/ 	.word	0x00000008
        /*1078*/ 	.word	0x00013250
        /*107c*/ 	.short	0x010a
        /*107e*/ 	.byte	0x3f
	.zero		1


	//   ....[82]....
        /*1080*/ 	.word	0x00015880
        /*1084*/ 	.word	0x00000016
        /*1088*/ 	.word	0x00013220
        /*108c*/ 	.short	0x010a
        /*108e*/ 	.byte	0x3f
	.zero		1


	//   ....[83]....
        /*1090*/ 	.word	0x000158d0
        /*1094*/ 	.word	0x00000005
        /*1098*/ 	.word	0x000132a0
        /*109c*/ 	.short	0x010a
        /*109e*/ 	.byte	0x3f
	.zero		1


	//   ....[84]....
        /*10a0*/ 	.word	0x00015920
        /*10a4*/ 	.word	0x00000005
        /*10a8*/ 	.word	0x000132c0
        /*10ac*/ 	.short	0x010a
        /*10ae*/ 	.byte	0x3f
	.zero		1


	//   ....[85]....
        /*10b0*/ 	.word	0x00015970
        /*10b4*/ 	.word	0x00000005
        /*10b8*/ 	.word	0x000132a0
        /*10bc*/ 	.short	0x010a
        /*10be*/ 	.byte	0x3f
	.zero		1


	//   ....[86]....
        /*10c0*/ 	.word	0x000159c0
        /*10c4*/ 	.word	0x00000005
        /*10c8*/ 	.word	0x000132c0
        /*10cc*/ 	.short	0x010a
        /*10ce*/ 	.byte	0x3f
	.zero		1


	//   ....[87]....
        /*10d0*/ 	.word	0x00015b60
        /*10d4*/ 	.word	0x00000004
        /*10d8*/ 	.word	0x00013280
        /*10dc*/ 	.short	0x010a
        /*10de*/ 	.byte	0x3f
	.zero		1


	//   ....[88]....
        /*10e0*/ 	.word	0x00015bb0
        /*10e4*/ 	.word	0x00000004
        /*10e8*/ 	.word	0x00013240
        /*10ec*/ 	.short	0x010a
        /*10ee*/ 	.byte	0x3f
	.zero		1


	//   ....[89]....
        /*10f0*/ 	.word	0x00016380
        /*10f4*/ 	.word	0x00000016
        /*10f8*/ 	.word	0x00013220
        /*10fc*/ 	.short	0x010a
        /*10fe*/ 	.byte	0x3f
	.zero		1


	//   ....[90]....
        /*1100*/ 	.word	0x000163d0
        /*1104*/ 	.word	0x00000006
        /*1108*/ 	.word	0x00013280
        /*110c*/ 	.short	0x010a
        /*110e*/ 	.byte	0x3f
	.zero		1


	//   ....[91]....
        /*1110*/ 	.word	0x00016420
        /*1114*/ 	.word	0x00000006
        /*1118*/ 	.word	0x00013240
        /*111c*/ 	.short	0x010a
        /*111e*/ 	.byte	0x3f
	.zero		1


	//   ....[92]....
        /*1120*/ 	.word	0x00016470
        /*1124*/ 	.word	0x00000003
        /*1128*/ 	.word	0x00013270
        /*112c*/ 	.short	0x010a
        /*112e*/ 	.byte	0x3f
	.zero		1


	//   ....[93]....
        /*1130*/ 	.word	0x000164c0
        /*1134*/ 	.word	0x00000003
        /*1138*/ 	.word	0x00013260
        /*113c*/ 	.short	0x010a
        /*113e*/ 	.byte	0x3f
	.zero		1


	//   ....[94]....
        /*1140*/ 	.word	0x00016510
        /*1144*/ 	.word	0x00000000
        /*1148*/ 	.word	0x00013270
        /*114c*/ 	.short	0x010a
        /*114e*/ 	.byte	0x3f
	.zero		1


	//   ....[95]....
        /*1150*/ 	.word	0x00016560
        /*1154*/ 	.word	0x00000000
        /*1158*/ 	.word	0x00013260
        /*115c*/ 	.short	0x010a
        /*115e*/ 	.byte	0x3f
	.zero		1


	//   ....[96]....
        /*1160*/ 	.word	0x00016ee0
        /*1164*/ 	.word	0x00000008
        /*1168*/ 	.word	0x00013220
        /*116c*/ 	.short	0x010a
        /*116e*/ 	.byte	0x3f
	.zero		1


	//   ....[97]....
        /*1170*/ 	.word	0x00017080
        /*1174*/ 	.word	0x00000006
        /*1178*/ 	.word	0x00000000
        /*117c*/ 	.short	0x010a
        /*117e*/ 	.byte	0x3f
	.zero		1


	//   ....[98]....
        /*1180*/ 	.word	0x000170d0
        /*1184*/ 	.word	0x00000007
        /*1188*/ 	.word	0x00000000
        /*118c*/ 	.short	0x010a
        /*118e*/ 	.byte	0x3f
	.zero		1


	//   ....[99]....
        /*1190*/ 	.word	0x00017120
        /*1194*/ 	.word	0x00000002
        /*1198*/ 	.word	0x00013260
        /*119c*/ 	.short	0x010a
        /*119e*/ 	.byte	0x3f
	.zero		1


	//   ....[100]....
        /*11a0*/ 	.word	0x00017170
        /*11a4*/ 	.word	0x00000005
        /*11a8*/ 	.word	0x00013260
        /*11ac*/ 	.short	0x010a
        /*11ae*/ 	.byte	0x3f
	.zero		1


	//   ....[101]....
        /*11b0*/ 	.word	0x000171c0
        /*11b4*/ 	.word	0x00000002
        /*11b8*/ 	.word	0x00013280
        /*11bc*/ 	.short	0x010a
        /*11be*/ 	.byte	0x3f
	.zero		1


	//----- nvinfo : EIATTR_NUM_MBARRIERS
	.align		4
.L_1489:
        /*11c0*/ 	.byte	0x03, 0x38
        /*11c2*/ 	.short	0x0016


	//----- nvinfo : EIATTR_EXIT_INSTR_OFFSETS
	.align		4
        /*11c4*/ 	.byte	0x04, 0x1c
        /*11c6*/ 	.short	(.L_1491 - .L_1490)


	//   ....[0]....
.L_1490:
        /*11c8*/ 	.word	0x00015080


	//----- nvinfo : EIATTR_MAX_THREADS
	.align		4
.L_1491:
        /*11cc*/ 	.byte	0x04, 0x05
        /*11ce*/ 	.short	(.L_1493 - .L_1492)
.L_1492:
        /*11d0*/ 	.word	0x00000200
        /*11d4*/ 	.word	0x00000001
        /*11d8*/ 	.word	0x00000001


	//----- nvinfo : EIATTR_CRS_STACK_SIZE
	.align		4
.L_1493:
        /*11dc*/ 	.byte	0x04, 0x1e
        /*11de*/ 	.short	(.L_1495 - .L_1494)
.L_1494:
        /*11e0*/ 	.word	0x00000000


	//----- nvinfo : EIATTR_CBANK_PARAM_SIZE
	.align		4
.L_1495:
        /*11e4*/ 	.byte	0x03, 0x19
        /*11e6*/ 	.short	0x0af0


	//----- nvinfo : EIATTR_PARAM_CBANK
	.align		4
        /*11e8*/ 	.byte	0x04, 0x0a
        /*11ea*/ 	.short	(.L_1497 - .L_1496)
	.align		4
.L_1496:
        /*11ec*/ 	.word	index@(.nv.constant0._ZN7cutlass13device_kernelIN5flash11enable_sm90INS1_16FlashAttnFwdSm90INS1_25CollectiveMainloopFwdSm90ILi2EN4cute5tupleIJNS5_1CILi1EEES8_S8_EEENS6_IJNS7_ILi192EEENS7_ILi160EEENS7_ILi64EEEEEELi64ENS_12float_e4m3_tEfNS_4arch4Sm90ELb0ELb0ELb0ELb1ELb0ELb1ELb0ELb1ELb1ELb1ELb0ELb0EEENS1_21CollectiveEpilogueFwdINS6_IJSA_SC_SB_EEES9_NS_10bfloat16_tESG_Li384ELb1ELb1ELb0ELb1EEENS1_36VarlenDynamicPersistentTileSchedulerILi192ELi160ELi384ELi128ELb0ELb1ELb1ELb0ELb1ELb1EEEEEEEEEvNT_6ParamsE)
        /*11f0*/ 	.short	0x0210
        /*11f2*/ 	.short	0x0af0


	//----- nvinfo : EIATTR_SW_WAR
	.align		4
.L_1497:
        /*11f4*/ 	.byte	0x04, 0x36
        /*11f6*/ 	.short	(.L_1499 - .L_1498)
.L_1498:
        /*11f8*/ 	.word	0x00000008
.L_1499:


//--------------------- .nv.info._ZN7cutlass13device_kernelIN5flash11enable_sm90INS1_16FlashAttnFwdSm90INS1_25CollectiveMainloopFwdSm90ILi2EN4cute5tupleIJNS5_1CILi1EEES8_S8_EEENS6_IJNS7_ILi192EEENS7_ILi160EEENS7_ILi64EEEEEELi64ENS_12float_e4m3_tEfNS_4arch4Sm90ELb0ELb1ELb0ELb0ELb0ELb0ELb0ELb1ELb1ELb1ELb0ELb0EEENS1_21CollectiveEpilogueFwdINS6_IJSA_SC_SB_EEES9_NS_10bfloat16_tESG_Li384ELb0ELb1ELb0ELb1EEENS1_30DynamicPersistentTileSchedulerILi384ELi128ELb0ELb1ELb1EEEEEEEEEvNT_6ParamsE --------------------------
	.section	.nv.info._ZN7cutlass13device_kernelIN5flash11enable_sm90INS1_16FlashAttnFwdSm90INS1_25CollectiveMainloopFwdSm90ILi2EN4cute5tupleIJNS5_1CILi1EEES8_S8_EEENS6_IJNS7_ILi192EEENS7_ILi160EEENS7_ILi64EEEEEELi64ENS_12float_e4m3_tEfNS_4arch4Sm90ELb0ELb1ELb0ELb0ELb0ELb0ELb0ELb1ELb1ELb1ELb0ELb0EEENS1_21CollectiveEpilogueFwdINS6_IJSA_SC_SB_EEES9_NS_10bfloat16_tESG_Li384ELb0ELb1ELb0ELb1EEENS1_30DynamicPersistentTileSchedulerILi384ELi128ELb0ELb1ELb1EEEEEEEEEvNT_6ParamsE,"",@"SHT_CUDA_INFO"
	.sectionflags	@""
	.align	4


	//----- nvinfo : EIATTR_CUDA_API_VERSION
	.align		4
        /*0000*/ 	.byte	0x04, 0x37
        /*0002*/ 	.short	(.L_1501 - .L_1500)
.L_1500:
        /*0004*/ 	.word	0x00000082


	//----- nvinfo : EIATTR_KPARAM_INFO
	.align		4
.L_1501:
        /*0008*/ 	.byte	0x04, 0x17
        /*000a*/ 	.short	(.L_1503 - .L_1502)
.L_1502:
        /*000c*/ 	.word	0x00000000
        /*0010*/ 	.short	0x0000
        /*0012*/ 	.short	0x0070
        /*0014*/ 	.byte	0x00, 0xf0, 0x01, 0x2a


	//----- nvinfo : EIATTR_SPARSE_MMA_MASK
	.align		4
.L_1503:
        /*0018*/ 	.byte	0x03, 0x50
        /*001a*/ 	.short	0x0000


	//----- nvinfo : EIATTR_MAXREG_COUNT
	.align		4
        /*001c*/ 	.byte	0x03, 0x1b
        /*001e*/ 	.short	0x0080


	//----- nvinfo : EIATTR_NUM_BARRIERS
	.align		4
        /*0020*/ 	.byte	0x02, 0x4c
        /*0022*/ 	.byte	0x09
	.zero		1


	//----- nvinfo : EIATTR_EXTERNS
	.align		4
        /*0024*/ 	.byte	0x04, 0x0f
        /*0026*/ 	.short	(.L_1505 - .L_1504)


	//   ....[0]....
	.align		4
.L_1504:
        /*0028*/ 	.word	index@(__assertfail)


	//----- nvinfo : EIATTR_MERCURY_ISA_VERSION
	.align		4
.L_1505:
        /*002c*/ 	.byte	0x03, 0x5f
        /*002e*/ 	.short	0x0101


	//----- nvinfo : EIATTR_INT_WARP_WIDE_INSTR_OFFSETS
	.align		4
        /*0030*/ 	.byte	0x04, 0x31
        /*0032*/ 	.short	(.L_1507 - .L_1506)


	//   ....[0]....
.L_1506:
        /*0034*/ 	.word	0x00000120


	//   ....[1]....
        /*0038*/ 	.word	0x00000160


	//   ....[2]....
        /*003c*/ 	.word	0x000001d0


	//   ....[3]....
        /*0040*/ 	.word	0x00012a20


	//   ....[4]....
        /*0044*/ 	.word	0x00012ab0


	//   ....[5]....
        /*0048*/ 	.word	0x00014db0


	//   ....[6]....
        /*004c*/ 	.word	0x00014e40


	//----- nvinfo : EIATTR_COOP_GROUP_MASK_REGIDS
	.align		4
.L_1507:
        /*0050*/ 	.byte	0x04, 0x29
        /*0052*/ 	.short	(.L_1509 - .L_1508)


	//   ....[0]....
.L_1508:
        /*0054*/ 	.word	0xffffffff


	//   ....[1]....
        /*0058*/ 	.word	0xffffffff


	//   ....[2]....
        /*005c*/ 	.word	0xffffffff


	//   ....[3]....
        /*0060*/ 	.word	0xffffffff


	//   ....[4]....
        /*0064*/ 	.word	0xffffffff


	//   ....[5]....
        /*0068*/ 	.word	0xffffffff


	//   ....[6]....
        /*006c*/ 	.word	0xffffffff


	//   ....[7]....
        /*0070*/ 	.word	0xffffffff


	//   ....[8]....
        /*0074*/ 	.word	0xffffffff


	//   ....[9]....
        /*0078*/ 	.word	0xffffffff


	//   ....[10]....
        /*007c*/ 	.word	0xffffffff


	//   ....[11]....
        /*0080*/ 	.word	0xffffffff


	//   ....[12]....
        /*0084*/ 	.word	0xffffffff


	//   ....[13]....
        /*0088*/ 	.word	0xffffffff


	//   ....[14]....
        /*008c*/ 	.word	0xffffffff


	//   ....[15]....
        /*0090*/ 	.word	0xffffffff


	//   ....[16]....
        /*0094*/ 	.word	0xffffffff


	//   ....[17]....
        /*0098*/ 	.word	0xffffffff


	//   ....[18]....
        /*009c*/ 	.word	0xffffffff


	//   ....[19]....
        /*00a0*/ 	.word	0xffffffff


	//   ....[20]....
        /*00a4*/ 	.word	0xffffffff


	//   ....[21]....
        /*00a8*/ 	.word	0xffffffff


	//   ....[22]....
        /*00ac*/ 	.word	0xffffffff


	//   ....[23]....
        /*00b0*/ 	.word	0xffffffff


	//   ....[24]....
        /*00b4*/ 	.word	0xffffffff


	//   ....[25]....
        /*00b8*/ 	.word	0xffffffff


	//   ....[26]....
        /*00bc*/ 	.word	0xffffffff


	//   ....[27]....
        /*00c0*/ 	.word	0xffffffff


	//   ....[28]....
        /*00c4*/ 	.word	0xffffffff


	//   ....[29]....
        /*00c8*/ 	.word	0xffffffff


	//   ....[30]....
        /*00cc*/ 	.word	0xffffffff


	//   ....[31]....
        /*00d0*/ 	.word	0xffffffff


	//   ....[32]....
        /*00d4*/ 	.word	0xffffffff


	//   ....[33]....
        /*00d8*/ 	.word	0xffffffff


	//   ....[34]....
        /*00dc*/ 	.word	0xffffffff


	//   ....[35]....
        /*00e0*/ 	.word	0xffffffff


	//   ....[36]....
        /*00e4*/ 	.word	0xffffffff


	//   ....[37]....
        /*00e8*/ 	.word	0xffffffff


	//   ....[38]....
        /*00ec*/ 	.word	0xffffffff


	//   ....[39]....
        /*00f0*/ 	.word	0xffffffff


	//   ....[40]....
        /*00f4*/ 	.word	0xffffffff


	//   ....[41]....
        /*00f8*/ 	.word	0xffffffff


	//   ....[42]....
        /*00fc*/ 	.word	0xffffffff


	//   ....[43]....
        /*0100*/ 	.word	0xffffffff


	//   ....[44]....
        /*0104*/ 	.word	0xffffffff


	//   ....[45]....
        /*0108*/ 	.word	0xffffffff


	//   ....[46]....
        /*010c*/ 	.word	0xffffffff


	//   ....[47]....
        /*0110*/ 	.word	0xffffffff


	//   ....[48]....
        /*0114*/ 	.word	0xffffffff


	//   ....[49]....
        /*0118*/ 	.word	0xffffffff


	//   ....[50]....
        /*011c*/ 	.word	0xffffffff


	//   ....[51]....
        /*0120*/ 	.word	0xffffffff


	//   ....[52]....
        /*0124*/ 	.word	0xffffffff


	//   ....[53]....
        /*0128*/ 	.word	0xffffffff


	//   ....[54]....
        /*012c*/ 	.word	0xffffffff


	//   ....[55]....
        /*0130*/ 	.word	0xffffffff


	//   ....[56]....
        /*0134*/ 	.word	0xffffffff


	//   ....[57]....
        /*0138*/ 	.word	0xffffffff


	//   ....[58]....
        /*013c*/ 	.word	0xffffffff


	//   ....[59]....
        /*0140*/ 	.word	0xffffffff


	//   ....[60]....
        /*0144*/ 	.word	0xffffffff


	//   ....[61]....
        /*0148*/ 	.word	0xffffffff


	//   ....[62]....
        /*014c*/ 	.word	0xffffffff


	//   ....[63]....
        /*0150*/ 	.word	0xffffffff


	//   ....[64]....
        /*0154*/ 	.word	0xffffffff


	//   ....[65]....
        /*0158*/ 	.word	0xffffffff


	//   ....[66]....
        /*015c*/ 	.word	0xffffffff


	//   ....[67]....
        /*0160*/ 	.word	0xffffffff


	//   ....[68]....
        /*0164*/ 	.word	0xffffffff


	//   ....[69]....
        /*0168*/ 	.word	0xffffffff


	//   ....[70]....
        /*016c*/ 	.word	0xffffffff


	//   ....[71]....
        /*0170*/ 	.word	0xffffffff


	//   ....[72]....
        /*0174*/ 	.word	0xffffffff


	//   ....[73]....
        /*0178*/ 	.word	0xffffffff


	//   ....[74]....
        /*017c*/ 	.word	0xffffffff


	//   ....[75]....
        /*0180*/ 	.word	0xffffffff


	//   ....[76]....
        /*0184*/ 	.word	0xffffffff


	//   ....[77]....
        /*0188*/ 	.word	0xffffffff


	//   ....[78]....
        /*018c*/ 	.word	0xffffffff


	//   ....[79]....
        /*0190*/ 	.word	0xffffffff


	//   ....[80]....
        /*0194*/ 	.word	0xffffffff


	//   ....[81]....
        /*0198*/ 	.word	0xffffffff


	//   ....[82]....
        /*019c*/ 	.word	0xffffffff


	//   ....[83]....
        /*01a0*/ 	.word	0xffffffff


	//   ....[84]....
        /*01a4*/ 	.word	0xffffffff


	//   ....[85]....
        /*01a8*/ 	.word	0xffffffff


	//   ....[86]....
        /*01ac*/ 	.word	0x0500000f


	//   ....[87]....
        /*01b0*/ 	.word	0x0500000f


	//   ....[88]....
        /*01b4*/ 	.word	0x0500000f


	//   ....[89]....
        /*01b8*/ 	.word	0x0500000f


	//   ....[90]....
        /*01bc*/ 	.word	0x0500000f


	//   ....[91]....
        /*01c0*/ 	.word	0x0500000f


	//   ....[92]....
        /*01c4*/ 	.word	0x0500000f


	//   ....[93]....
        /*01c8*/ 	.word	0x0500000f


	//   ....[94]....
        /*01cc*/ 	.word	0x0500000f


	//   ....[95]....
        /*01d0*/ 	.word	0x0500000f


	//   ....[96]....
        /*01d4*/ 	.word	0x0500000f


	//   ....[97]....
        /*01d8*/ 	.word	0x0500000f


	//   ....[98]....
        /*01dc*/ 	.word	0x0500000f


	//   ....[99]....
        /*01e0*/ 	.word	0x0500000f


	//----- nvinfo : EIATTR_COOP_GROUP_INSTR_OFFSETS
	.align		4
.L_1509:
        /*01e4*/ 	.byte	0x04, 0x28
        /*01e6*/ 	.short	(.L_1511 - .L_1510)


	//   ....[0]....
.L_1510:
        /*01e8*/ 	.word	0x00000050


	//   ....[1]....
        /*01ec*/ 	.word	0x00000130


	//   ....[2]....
        /*01f0*/ 	.word	0x00000180


	//   ....[3]....
        /*01f4*/ 	.word	0x000003b0


	//   ....[4]....
        /*01f8*/ 	.word	0x00000510


	//   ....[5]....
        /*01fc*/ 	.word	0x00000630


	//   ....[6]....
        /*0200*/ 	.word	0x00000790


	//   ....[7]....
        /*0204*/ 	.word	0x00001960


	//   ....[8]....
        /*0208*/ 	.word	0x00002220


	//   ....[9]....
        /*020c*/ 	.word	0x000024a0


	//   ....[10]....
        /*0210*/ 	.word	0x00003bf0


	//   ....[11]....
        /*0214*/ 	.word	0x00003d00


	//   ....[12]....
        /*0218*/ 	.word	0x00004830


	//   ....[13]....
        /*021c*/ 	.word	0x000048a0


	//   ....[14]....
        /*0220*/ 	.word	0x000061d0


	//   ....[15]....
        /*0224*/ 	.word	0x000071c0


	//   ....[16]....
        /*0228*/ 	.word	0x000079d0


	//   ....[17]....
        /*022c*/ 	.word	0x00007ae0


	//   ....[18]....
        /*0230*/ 	.word	0x00008620


	//   ....[19]....
        /*0234*/ 	.word	0x00008690


	//   ....[20]....
        /*0238*/ 	.word	0x0000a690


	//   ....[21]....
        /*023c*/ 	.word	0x0000a6b0


	//   ....[22]....
        /*0240*/ 	.word	0x0000a6f0


	//   ....[23]....
        /*0244*/ 	.word	0x0000a730


	//   ....[24]....
        /*0248*/ 	.word	0x0000c620


	//   ....[25]....
        /*024c*/ 	.word	0x0000c830


	//   ....[26]....
        /*0250*/ 	.word	0x0000de70


	//   ....[27]....
        /*0254*/ 	.word	0x0000df80


	//   ....[28]....
        /*0258*/ 	.word	0x0000eac0


	//   ....[29]....
        /*025c*/ 	.word	0x0000eb40


	//   ....[30]....
        /*0260*/ 	.word	0x00010020


	//   ....[31]....
        /*0264*/ 	.word	0x00010030


	//   ....[32]....
        /*0268*/ 	.word	0x000100b0


	//   ....[33]....
        /*026c*/ 	.word	0x000100c0


	//   ....[34]....
        /*0270*/ 	.word	0x00010e60


	//   ....[35]....
        /*0274*/ 	.word	0x00010e70


	//   ....[36]....
        /*0278*/ 	.word	0x00010e80


	//   ....[37]....
        /*027c*/ 	.word	0x00010e90


	//   ....[38]....
        /*0280*/ 	.word	0x00010ea0


	//   ....[39]....
        /*0284*/ 	.word	0x00010eb0


	//   ....[40]....
        /*0288*/ 	.word	0x00010ec0


	//   ....[41]....
        /*028c*/ 	.word	0x00010ed0


	//   ....[42]....
        /*0290*/ 	.word	0x00010ee0


	//   ....[43]....
        /*0294*/ 	.word	0x00010ef0


	//   ....[44]....
        /*0298*/ 	.word	0x00010f20


	//   ....[45]....
        /*029c*/ 	.word	0x00010f30


	//   ....[46]....
        /*02a0*/ 	.word	0x00010f50


	//   ....[47]....
        /*02a4*/ 	.word	0x00010f80


	//   ....[48]....
        /*02a8*/ 	.word	0x00010fb0


	//   ....[49]....
        /*02ac*/ 	.word	0x00010fd0


	//   ....[50]....
        /*02b0*/ 	.word	0x00010fe0


	//   ....[51]....
        /*02b4*/ 	.word	0x00010ff0


	//   ....[52]....
        /*02b8*/ 	.word	0x00011030


	//   ....[53]....
        /*02bc*/ 	.word	0x000110a0


	//   ....[54]....
        /*02c0*/ 	.word	0x000114e0


	//   ....[55]....
        /*02c4*/ 	.word	0x00011500


	//   ....[56]....
        /*02c8*/ 	.word	0x00011540


	//   ....[57]....
        /*02cc*/ 	.word	0x00011570


	//   ....[58]....
        /*02d0*/ 	.word	0x00011580


	//   ....[59]....
        /*02d4*/ 	.word	0x00011590


	//   ....[60]....
        /*02d8*/ 	.word	0x000115b0


	//   ....[61]....
        /*02dc*/ 	.word	0x000115d0


	//   ....[62]....
        /*02e0*/ 	.word	0x00011c20


	//   ....[63]....
        /*02e4*/ 	.word	0x00011c60


	//   ....[64]....
        /*02e8*/ 	.word	0x00011c90


	//   ....[65]....
        /*02ec*/ 	.word	0x00011cc0


	//   ....[66]....
        /*02f0*/ 	.word	0x00011ce0


	//   ....[67]....
        /*02f4*/ 	.word	0x00011cf0


	//   ....[68]....
        /*02f8*/ 	.word	0x00011d00


	//   ....[69]....
        /*02fc*/ 	.word	0x00011d20


	//   ....[70]....
        /*0300*/ 	.word	0x00011ea0


	//   ....[71]....
        /*0304*/ 	.word	0x00013190


	//   ....[72]....
        /*0308*/ 	.word	0x00013d40


	//   ....[73]....
        /*030c*/ 	.word	0x00013d70


	//   ....[74]....
        /*0310*/ 	.word	0x00013da0


	//   ....[75]....
        /*0314*/ 	.word	0x00013df0


	//   ....[76]....
        /*0318*/ 	.word	0x00013e30


	//   ....[77]....
        /*031c*/ 	.word	0x00013e70


	//   ....[78]....
        /*0320*/ 	.word	0x00013eb0


	//   ....[79]....
        /*0324*/ 	.word	0x00013ec0


	//   ....[80]....
        /*0328*/ 	.word	0x00013ed0


	//   ....[81]....
        /*032c*/ 	.word	0x00013f10


	//   ....[82]....
        /*0330*/ 	.word	0x00013fa0


	//   ....[83]....
        /*0334*/ 	.word	0x00013fc0


	//   ....[84]....
        /*0338*/ 	.word	0x000153e0


	//   ....[85]....
        /*033c*/ 	.word	0x00015560


	//   ....[86]....
        /*0340*/ 	.word	0x00015bf0


	//   ....[87]....
        /*0344*/ 	.word	0x00015da0


	//   ....[88]....
        /*0348*/ 	.word	0x00015e00


	//   ....[89]....
        /*034c*/ 	.word	0x00015eb0


	//   ....[90]....
        /*0350*/ 	.word	0x00015f60


	//   ....[91]....
        /*0354*/ 	.word	0x00015fe0


	//   ....[92]....
        /*0358*/ 	.word	0x00016080


	//   ....[93]....
        /*035c*/ 	.word	0x00016100


	//   ....[94]....
        /*0360*/ 	.word	0x000161b0


	//   ....[95]....
        /*0364*/ 	.word	0x00016210


	//   ....[96]....
        /*0368*/ 	.word	0x000162c0


	//   ....[97]....
        /*036c*/ 	.word	0x00016340


	//   ....[98]....
        /*0370*/ 	.word	0x000163e0


	//   ....[99]....
        /*0374*/ 	.word	0x00016720


	//----- nvinfo : EIATTR_REG_RECONFIG
	.align		4
.L_1511:
        /*0378*/ 	.byte	0x01, 0x54
	.zero		2


	//----- nvinfo : EIATTR_SYSCALL_OFFSETS
	.align		4
        /*037c*/ 	.byte	0x04, 0x46
        /*037e*/ 	.short	(.L_1513 - .L_1512)


	//   ....[0]....
.L_1512:
        /*0380*/ 	.word	0x00001b20


	//   ....[1]....
        /*0384*/ 	.word	0x00012c10


	//   ....[2]....
        /*0388*/ 	.word	0x00012d80


	//   ....[3]....
        /*038c*/ 	.word	0x00012ed0


	//   ....[4]....
        /*0390*/ 	.word	0x00013010


	//   ....[5]....
        /*0394*/ 	.word	0x000138d0


	//----- nvinfo : EIATTR_MBARRIER_INSTR_OFFSETS
	.align		4
.L_1513:
        /*0398*/ 	.byte	0x04, 0x39
        /*039a*/ 	.short	(.L_1515 - .L_1514)


	//   ....[0]....
.L_1514:
        /*039c*/ 	.word	0x00000260
        /*03a0*/ 	.word	0x000000ff
        /*03a4*/ 	.word	0x00013200
        /*03a8*/ 	.short	0x0100
        /*03aa*/ 	.byte	0x08
	.zero		1


	//   ....[1]....
        /*03ac*/ 	.word	0x00000270
        /*03b0*/ 	.word	0x000000ff
        /*03b4*/ 	.word	0x00013220
        /*03b8*/ 	.short	0x0100
        /*03ba*/ 	.byte	0x08
	.zero		1


	//   ....[2]....
        /*03bc*/ 	.word	0x00000360
        /*03c0*/ 	.word	0x000000ff
        /*03c4*/ 	.word	0x00013230
        /*03c8*/ 	.short	0x0100
        /*03ca*/ 	.byte	0x08
	.zero		1


	//   ....[3]....
        /*03cc*/ 	.word	0x00000370
        /*03d0*/ 	.word	0x000000ff
        /*03d4*/ 	.word	0x00013240
        /*03d8*/ 	.short	0x0100
        /*03da*/ 	.byte	0x08
	.zero		1


	//   ....[4]....
        /*03dc*/ 	.word	0x00000380
        /*03e0*/ 	.word	0x000000ff
        /*03e4*/ 	.word	0x00013238
        /*03e8*/ 	.short	0x0100
        /*03ea*/ 	.byte	0x08
	.zero		1


	//   ....[5]....
        /*03ec*/ 	.word	0x00000390
        /*03f0*/ 	.word	0x000000ff
        /*03f4*/ 	.word	0x00013248
        /*03f8*/ 	.short	0x0100
        /*03fa*/ 	.byte	0x08
	.zero		1


	//   ....[6]....
        /*03fc*/ 	.word	0x000004c0
        /*0400*/ 	.word	0x000000ff
        /*0404*/ 	.word	0x00013250
        /*0408*/ 	.short	0x0100
        /*040a*/ 	.byte	0x08
	.zero		1


	//   ....[7]....
        /*040c*/ 	.word	0x000004d0
        /*0410*/ 	.word	0x000000ff
        /*0414*/ 	.word	0x00013260
        /*0418*/ 	.short	0x0100
        /*041a*/ 	.byte	0x08
	.zero		1


	//   ....[8]....
        /*041c*/ 	.word	0x000004e0
        /*0420*/ 	.word	0x000000ff
        /*0424*/ 	.word	0x00013258
        /*0428*/ 	.short	0x0100
        /*042a*/ 	.byte	0x08
	.zero		1


	//   ....[9]....
        /*042c*/ 	.word	0x000004f0
        /*0430*/ 	.word	0x000000ff
        /*0434*/ 	.word	0x00013268
        /*0438*/ 	.short	0x0100
        /*043a*/ 	.byte	0x08
	.zero		1


	//   ....[10]....
        /*043c*/ 	.word	0x000005e0
        /*0440*/ 	.word	0x000000ff
        /*0444*/ 	.word	0x00013270
        /*0448*/ 	.short	0x0100
        /*044a*/ 	.byte	0x06
	.zero		1


	//   ....[11]....
        /*044c*/ 	.word	0x000005f0
        /*0450*/ 	.word	0x000000ff
        /*0454*/ 	.word	0x00013280
        /*0458*/ 	.short	0x0100
        /*045a*/ 	.byte	0x06
	.zero		1


	//   ....[12]....
        /*045c*/ 	.word	0x00000600
        /*0460*/ 	.word	0x000000ff
        /*0464*/ 	.word	0x00013278
        /*0468*/ 	.short	0x0100
        /*046a*/ 	.byte	0x06
	.zero		1


	//   ....[13]....
        /*046c*/ 	.word	0x00000610
        /*0470*/ 	.word	0x000000ff
        /*0474*/ 	.word	0x00013288
        /*0478*/ 	.short	0x0100
        /*047a*/ 	.byte	0x06
	.zero		1


	//   ....[14]....
        /*047c*/ 	.word	0x00000740
        /*0480*/ 	.word	0x000000ff
        /*0484*/ 	.word	0x00013290
        /*0488*/ 	.short	0x0100
        /*048a*/ 	.byte	0x08
	.zero		1


	//   ....[15]....
        /*048c*/ 	.word	0x00000750
        /*0490*/ 	.word	0x000000ff
        /*0494*/ 	.word	0x000132a0
        /*0498*/ 	.short	0x0100
        /*049a*/ 	.byte	0x08
	.zero		1


	//   ....[16]....
        /*049c*/ 	.word	0x00000760
        /*04a0*/ 	.word	0x000000ff
        /*04a4*/ 	.word	0x00013298
        /*04a8*/ 	.short	0x0100
        /*04aa*/ 	.byte	0x08
	.zero		1


	//   ....[17]....
        /*04ac*/ 	.word	0x00000770
        /*04b0*/ 	.word	0x000000ff
        /*04b4*/ 	.word	0x000132a8
        /*04b8*/ 	.short	0x0100
        /*04ba*/ 	.byte	0x08
	.zero		1


	//   ....[18]....
        /*04bc*/ 	.word	0x000008a0
        /*04c0*/ 	.word	0x000000ff
        /*04c4*/ 	.word	0x000132b0
        /*04c8*/ 	.short	0x0100
        /*04ca*/ 	.byte	0x08
	.zero		1


	//   ....[19]....
        /*04cc*/ 	.word	0x000008b0
        /*04d0*/ 	.word	0x000000ff
        /*04d4*/ 	.word	0x000132c0
        /*04d8*/ 	.short	0x0100
        /*04da*/ 	.byte	0x08
	.zero		1


	//   ....[20]....
        /*04dc*/ 	.word	0x000008c0
        /*04e0*/ 	.word	0x000000ff
        /*04e4*/ 	.word	0x000132b8
        /*04e8*/ 	.short	0x0100
        /*04ea*/ 	.byte	0x08
	.zero		1


	//   ....[21]....
        /*04ec*/ 	.word	0x000008d0
        /*04f0*/ 	.word	0x000000ff
        /*04f4*/ 	.word	0x000132c8
        /*04f8*/ 	.short	0x0100
        /*04fa*/ 	.byte	0x08
	.zero		1


	//   ....[22]....
        /*04fc*/ 	.word	0x00001ba0
        /*0500*/ 	.word	0x000000ff
        /*0504*/ 	.word	0x00013200
        /*0508*/ 	.short	0x010a
        /*050a*/ 	.byte	0x2d
	.zero		1


	//   ....[23]....
        /*050c*/ 	.word	0x00001c20
        /*0510*/ 	.word	0x00000003
        /*0514*/ 	.word	0x00013230
        /*0518*/ 	.short	0x010a
        /*051a*/ 	.byte	0x3f
	.zero		1


	//   ....[24]....
        /*051c*/ 	.word	0x00001c60
        /*0520*/ 	.word	0x00000003
        /*0524*/ 	.word	0x00013230
        /*0528*/ 	.short	0x010a
        /*052a*/ 	.byte	0x3f
	.zero		1


	//   ....[25]....
        /*052c*/ 	.word	0x00002290
        /*0530*/ 	.word	0x00000000
        /*0534*/ 	.word	0x00000000
        /*0538*/ 	.short	0x0101
        /*053a*/ 	.byte	0x3f
	.zero		1


	//   ....[26]....
        /*053c*/ 	.word	0x000059b0
        /*0540*/ 	.word	0x000000ff
        /*0544*/ 	.word	0x00013230
        /*0548*/ 	.short	0x010a
        /*054a*/ 	.byte	0x06
	.zero		1


	//   ....[27]....
        /*054c*/ 	.word	0x000059f0
        /*0550*/ 	.word	0x000000ff
        /*0554*/ 	.word	0x00013230
        /*0558*/ 	.short	0x010a
        /*055a*/ 	.byte	0x06
	.zero		1


	//   ....[28]....
        /*055c*/ 	.word	0x00005e40
        /*0560*/ 	.word	0x000000ff
        /*0564*/ 	.word	0x00013250
        /*0568*/ 	.short	0x010a
        /*056a*/ 	.byte	0x0b
	.zero		1


	//   ....[29]....
        /*056c*/ 	.word	0x00005e80
        /*0570*/ 	.word	0x000000ff
        /*0574*/ 	.word	0x00013250
        /*0578*/ 	.short	0x010a
        /*057a*/ 	.byte	0x0b
	.zero		1


	//   ....[30]....
        /*057c*/ 	.word	0x000061e0
        /*0580*/ 	.word	0x00000009
        /*0584*/ 	.word	0x00000000
        /*0588*/ 	.short	0x0101
        /*058a*/ 	.byte	0x3f
	.zero		1


	//   ....[31]....
        /*058c*/ 	.word	0x000093b0
        /*0590*/ 	.word	0x000000ff
        /*0594*/ 	.word	0x00000000
        /*0598*/ 	.short	0x0101
        /*059a*/ 	.byte	0x06
	.zero		1


	//   ....[32]....
        /*059c*/ 	.word	0x00009ba0
        /*05a0*/ 	.word	0x000000ff
        /*05a4*/ 	.word	0x00013230
        /*05a8*/ 	.short	0x010a
        /*05aa*/ 	.byte	0x14
	.zero		1


	//   ....[33]....
        /*05ac*/ 	.word	0x00009be0
        /*05b0*/ 	.word	0x000000ff
        /*05b4*/ 	.word	0x00013230
        /*05b8*/ 	.short	0x010a
        /*05ba*/ 	.byte	0x14
	.zero		1


	//   ....[34]....
        /*05bc*/ 	.word	0x0000a030
        /*05c0*/ 	.word	0x000000ff
        /*05c4*/ 	.word	0x00013250
        /*05c8*/ 	.short	0x010a
        /*05ca*/ 	.byte	0x0b
	.zero		1


	//   ....[35]....
        /*05cc*/ 	.word	0x0000a070
        /*05d0*/ 	.word	0x000000ff
        /*05d4*/ 	.word	0x00013250
        /*05d8*/ 	.short	0x010a
        /*05da*/ 	.byte	0x0b
	.zero		1


	//   ....[36]....
        /*05dc*/ 	.word	0x0000b630
        /*05e0*/ 	.word	0x00000005
        /*05e4*/ 	.word	0x00000000
        /*05e8*/ 	.short	0x0101
        /*05ea*/ 	.byte	0x3f
	.zero		1


	//   ....[37]....
        /*05ec*/ 	.word	0x0000b8e0
        /*05f0*/ 	.word	0x000000ff
        /*05f4*/ 	.word	0x00000000
        /*05f8*/ 	.short	0x0101
        /*05fa*/ 	.byte	0x06
	.zero		1


	//   ....[38]....
        /*05fc*/ 	.word	0x0000be60
        /*0600*/ 	.word	0x000000ff
        /*0604*/ 	.word	0x00013230
        /*0608*/ 	.short	0x010a
        /*060a*/ 	.byte	0x06
	.zero		1


	//   ....[39]....
        /*060c*/ 	.word	0x0000bea0
        /*0610*/ 	.word	0x000000ff
        /*0614*/ 	.word	0x00013230
        /*0618*/ 	.short	0x010a
        /*061a*/ 	.byte	0x06
	.zero		1


	//   ....[40]....
        /*061c*/ 	.word	0x0000c2f0
        /*0620*/ 	.word	0x000000ff
        /*0624*/ 	.word	0x00013250
        /*0628*/ 	.short	0x010a
        /*062a*/ 	.byte	0x0b
	.zero		1


	//   ....[41]....
        /*062c*/ 	.word	0x0000c330
        /*0630*/ 	.word	0x000000ff
        /*0634*/ 	.word	0x00013250
        /*0638*/ 	.short	0x010a
        /*063a*/ 	.byte	0x0b
	.zero		1


	//   ....[42]....
        /*063c*/ 	.word	0x0000c640
        /*0640*/ 	.word	0x00000000
        /*0644*/ 	.word	0x00000000
        /*0648*/ 	.short	0x0101
        /*064a*/ 	.byte	0x3f
	.zero		1


	//   ....[43]....
        /*064c*/ 	.word	0x0000f850
        /*0650*/ 	.word	0x000000ff
        /*0654*/ 	.word	0x00000000
        /*0658*/ 	.short	0x0101
        /*065a*/ 	.byte	0x06
	.zero		1


	//   ....[44]....
        /*065c*/ 	.word	0x0000fcf0
        /*0660*/ 	.word	0x000000ff
        /*0664*/ 	.word	0x00013250
        /*0668*/ 	.short	0x010a
        /*066a*/ 	.byte	0x0e
	.zero		1


	//   ....[45]....
        /*066c*/ 	.word	0x0000fd30
        /*0670*/ 	.word	0x000000ff
        /*0674*/ 	.word	0x00013250
        /*0678*/ 	.short	0x010a
        /*067a*/ 	.byte	0x0e
	.zero		1


	//   ....[46]....
        /*067c*/ 	.word	0x000103a0
        /*0680*/ 	.word	0x000000ff
        /*0684*/ 	.word	0x00000000
        /*0688*/ 	.short	0x0101
        /*068a*/ 	.byte	0x04
	.zero		1


	//   ....[47]....
        /*068c*/ 	.word	0x00011420
        /*0690*/ 	.word	0x00000007
        /*0694*/ 	.word	0x00000000
        /*0698*/ 	.short	0x0101
        /*069a*/ 	.byte	0x3f
	.zero		1


	//   ....[48]....
        /*069c*/ 	.word	0x000133c0
        /*06a0*/ 	.word	0x00000005
        /*06a4*/ 	.word	0x00013280
        /*06a8*/ 	.short	0x010a
        /*06aa*/ 	.byte	0x3f
	.zero		1


	//   ....[49]....
        /*06ac*/ 	.word	0x00013560
        /*06b0*/ 	.word	0x00000005
        /*06b4*/ 	.word	0x00013240
        /*06b8*/ 	.short	0x010a
        /*06ba*/ 	.byte	0x3f
	.zero		1


	//   ....[50]....
        /*06bc*/ 	.word	0x00014070
        /*06c0*/ 	.word	0x00000012
        /*06c4*/ 	.word	0x00013200
        /*06c8*/ 	.short	0x0107
        /*06ca*/ 	.byte	0x3f
	.zero		1


	//   ....[51]....
        /*06cc*/ 	.word	0x00014140
        /*06d0*/ 	.word	0x00000012
        /*06d4*/ 	.word	0x00013200
        /*06d8*/ 	.short	0x0101
        /*06da*/ 	.byte	0x3f
	.zero		1


	//   ....[52]....
        /*06dc*/ 	.word	0x00014160
        /*06e0*/ 	.word	0x00000012
        /*06e4*/ 	.word	0x00013220
        /*06e8*/ 	.short	0x010a
        /*06ea*/ 	.byte	0x3f
	.zero		1


	//   ....[53]....
        /*06ec*/ 	.word	0x00014430
        /*06f0*/ 	.word	0x00000004
        /*06f4*/ 	.word	0x00013280
        /*06f8*/ 	.short	0x010a
        /*06fa*/ 	.byte	0x3f
	.zero		1


	//   ....[54]....
        /*06fc*/ 	.word	0x00014670
        /*0700*/ 	.word	0x00000004
        /*0704*/ 	.word	0x00013240
        /*0708*/ 	.short	0x010a
        /*070a*/ 	.byte	0x3f
	.zero		1


	//   ....[55]....
        /*070c*/ 	.word	0x00014930
        /*0710*/ 	.word	0x00000003
        /*0714*/ 	.word	0x00013270
        /*0718*/ 	.short	0x010a
        /*071a*/ 	.byte	0x3f
	.zero		1


	//   ....[56]....
        /*071c*/ 	.word	0x000149b0
        /*0720*/ 	.word	0x00000003
        /*0724*/ 	.word	0x00013260
        /*0728*/ 	.short	0x010a
        /*072a*/ 	.byte	0x3f
	.zero		1


	//   ....[57]....
        /*072c*/ 	.word	0x00014c90
        /*0730*/ 	.word	0x00000003
        /*0734*/ 	.word	0x00013250
        /*0738*/ 	.short	0x0101
        /*073a*/ 	.byte	0x3f
	.zero		1


	//   ....[58]....
        /*073c*/ 	.word	0x00014d10
        /*0740*/ 	.word	0x00000002
        /*0744*/ 	.word	0x00000000
        /*0748*/ 	.short	0x0101
        /*074a*/ 	.byte	0x3f
	.zero		1


	//   ....[59]....
        /*074c*/ 	.word	0x00014f00
        /*0750*/ 	.word	0x00000002
        /*0754*/ 	.word	0x00013270
        /*0758*/ 	.short	0x010a
        /*075a*/ 	.byte	0x3f
	.zero		1


	//   ....[60]....
        /*075c*/ 	.word	0x00014f80
        /*0760*/ 	.word	0x00000002
        /*0764*/ 	.word	0x00013260
        /*0768*/ 	.short	0x010a
        /*076a*/ 	.byte	0x3f
	.zero		1


	//   ....[61]....
        /*076c*/ 	.word	0x00015250
        /*0770*/ 	.word	0x00000002
        /*0774*/ 	.word	0x00013250
        /*0778*/ 	.short	0x0101
        /*077a*/ 	.byte	0x3f
	.zero		1


	//   ....[62]....
        /*077c*/ 	.word	0x000152e0
        /*0780*/ 	.word	0x00000000
        /*0784*/ 	.word	0x00000000
        /*0788*/ 	.short	0x0101
        /*078a*/ 	.byte	0x3f
	.zero		1


	//   ....[63]....
        /*078c*/ 	.word	0x000154e0
        /*0790*/ 	.word	0x00000006
        /*0794*/ 	.word	0x00013220
        /*0798*/ 	.short	0x010a
        /*079a*/ 	.byte	0x3f
	.zero		1


	//   ....[64]....
        /*079c*/ 	.word	0x00015680
        /*07a0*/ 	.word	0x00000005
        /*07a4*/ 	.word	0x00000000
        /*07a8*/ 	.short	0x010a
        /*07aa*/ 	.byte	0x3f
	.zero		1


	//   ....[65]....
        /*07ac*/ 	.word	0x000156f0
        /*07b0*/ 	.word	0x00000009
        /*07b4*/ 	.word	0x00000000
        /*07b8*/ 	.short	0x010a
        /*07ba*/ 	.byte	0x3f
	.zero		1


	//   ....[66]....
        /*07bc*/ 	.word	0x00015740
        /*07c0*/ 	.word	0x00000013
        /*07c4*/ 	.word	0x00013260
        /*07c8*/ 	.short	0x010a
        /*07ca*/ 	.byte	0x3f
	.zero		1


	//   ....[67]....
        /*07cc*/ 	.word	0x00015790
        /*07d0*/ 	.word	0x00000007
        /*07d4*/ 	.word	0x00013260
        /*07d8*/ 	.short	0x010a
        /*07da*/ 	.byte	0x3f
	.zero		1


	//   ....[68]....
        /*07dc*/ 	.word	0x000157d0
        /*07e0*/ 	.word	0x00000013
        /*07e4*/ 	.word	0x00013280
        /*07e8*/ 	.short	0x010a
        /*07ea*/ 	.byte	0x3f
	.zero		1


	//   ....[69]....
        /*07ec*/ 	.word	0x000157f0
        /*07f0*/ 	.word	0x00000007
        /*07f4*/ 	.word	0x00013280
        /*07f8*/ 	.short	0x010a
        /*07fa*/ 	.byte	0x3f
	.zero		1


	//   ....[70]....
        /*07fc*/ 	.word	0x00015860
        /*0800*/ 	.word	0x00000003
        /*0804*/ 	.word	0x00013200
        /*0808*/ 	.short	0x010a
        /*080a*/ 	.byte	0x3f
	.zero		1


	//   ....[71]....
        /*080c*/ 	.word	0x000158b0
        /*0810*/ 	.word	0x00000003
        /*0814*/ 	.word	0x00013230
        /*0818*/ 	.short	0x010a
        /*081a*/ 	.byte	0x3f
	.zero		1


	//   ....[72]....
        /*081c*/ 	.word	0x00015910
        /*0820*/ 	.word	0x00000009
        /*0824*/ 	.word	0x00013230
        /*0828*/ 	.short	0x010a
        /*082a*/ 	.byte	0x3f
	.zero		1


	//   ....[73]....
        /*082c*/ 	.word	0x00015970
        /*0830*/ 	.word	0x00000009
        /*0834*/ 	.word	0x00013250
        /*0838*/ 	.short	0x010a
        /*083a*/ 	.byte	0x3f
	.zero		1


	//   ....[74]....
        /*083c*/ 	.word	0x000159d0
        /*0840*/ 	.word	0x00000003
        /*0844*/ 	.word	0x00013230
        /*0848*/ 	.short	0x010a
        /*084a*/ 	.byte	0x3f
	.zero		1


	//   ....[75]....
        /*084c*/ 	.word	0x00015a30
        /*0850*/ 	.word	0x00000003
        /*0854*/ 	.word	0x00013250
        /*0858*/ 	.short	0x010a
        /*085a*/ 	.byte	0x3f
	.zero		1


	//   ....[76]....
        /*085c*/ 	.word	0x00015a90
        /*0860*/ 	.word	0x00000003
        /*0864*/ 	.word	0x00013230
        /*0868*/ 	.short	0x010a
        /*086a*/ 	.byte	0x3f
	.zero		1


	//   ....[77]....
        /*086c*/ 	.word	0x00015af0
        /*0870*/ 	.word	0x00000003
        /*0874*/ 	.word	0x00013250
        /*0878*/ 	.short	0x010a
        /*087a*/ 	.byte	0x3f
	.zero		1


	//   ....[78]....
        /*087c*/ 	.word	0x00015b50
        /*0880*/ 	.word	0x00000007
        /*0884*/ 	.word	0x00013250
        /*0888*/ 	.short	0x010a
        /*088a*/ 	.byte	0x3f
	.zero		1


	//   ....[79]....
        /*088c*/ 	.word	0x00015ca0
        /*0890*/ 	.word	0x00000005
        /*0894*/ 	.word	0x00013280
        /*0898*/ 	.short	0x010a
        /*089a*/ 	.byte	0x3f
	.zero		1


	//   ....[80]....
        /*089c*/ 	.word	0x00015cf0
        /*08a0*/ 	.word	0x00000005
        /*08a4*/ 	.word	0x00013240
        /*08a8*/ 	.short	0x010a
        /*08aa*/ 	.byte	0x3f
	.zero		1


	//   ....[81]....
        /*08ac*/ 	.word	0x00016410
        /*08b0*/ 	.word	0x00000012
        /*08b4*/ 	.word	0x00013220
        /*08b8*/ 	.short	0x010a
        /*08ba*/ 	.byte	0x3f
	.zero		1


	//   ....[82]....
        /*08bc*/ 	.word	0x00016460
        /*08c0*/ 	.word	0x00000004
        /*08c4*/ 	.word	0x00013280
        /*08c8*/ 	.short	0x010a
        /*08ca*/ 	.byte	0x3f
	.zero		1


	//   ....[83]....
        /*08cc*/ 	.word	0x000164b0
        /*08d0*/ 	.word	0x00000004
        /*08d4*/ 	.word	0x00013240
        /*08d8*/ 	.short	0x010a
        /*08da*/ 	.byte	0x3f
	.zero		1


	//   ....[84]....
        /*08dc*/ 	.word	0x00016500
        /*08e0*/ 	.word	0x00000003
        /*08e4*/ 	.word	0x00013270
        /*08e8*/ 	.short	0x010a
        /*08ea*/ 	.byte	0x3f
	.zero		1


	//   ....[85]....
        /*08ec*/ 	.word	0x00016550
        /*08f0*/ 	.word	0x00000003
        /*08f4*/ 	.word	0x00013260
        /*08f8*/ 	.short	0x010a
        /*08fa*/ 	.byte	0x3f
	.zero		1


	//   ....[86]....
        /*08fc*/ 	.word	0x000165a0
        /*0900*/ 	.word	0x00000002
        /*0904*/ 	.word	0x00013270
        /*0908*/ 	.short	0x010a
        /*090a*/ 	.byte	0x3f
	.zero		1


	//   ....[87]....
        /*090c*/ 	.word	0x000165f0
        /*0910*/ 	.word	0x00000002
        /*0914*/ 	.word	0x00013260
        /*0918*/ 	.short	0x010a
        /*091a*/ 	.byte	0x3f
	.zero		1


	//   ....[88]....
        /*091c*/ 	.word	0x00016640
        /*0920*/ 	.word	0x00000006
        /*0924*/ 	.word	0x00013220
        /*0928*/ 	.short	0x010a
        /*092a*/ 	.byte	0x3f
	.zero		1


	//   ....[89]....
        /*092c*/ 	.word	0x000167e0
        /*0930*/ 	.word	0x00000005
        /*0934*/ 	.word	0x00000000
        /*0938*/ 	.short	0x010a
        /*093a*/ 	.byte	0x3f
	.zero		1


	//   ....[90]....
        /*093c*/ 	.word	0x00016830
        /*0940*/ 	.word	0x00000009
        /*0944*/ 	.word	0x00000000
        /*0948*/ 	.short	0x010a
        /*094a*/ 	.byte	0x3f
	.zero		1


	//   ....[91]....
        /*094c*/ 	.word	0x00016880
        /*0950*/ 	.word	0x00000013
        /*0954*/ 	.word	0x00013260
        /*0958*/ 	.short	0x010a
        /*095a*/ 	.byte	0x3f
	.zero		1


	//   ....[92]....
        /*095c*/ 	.word	0x000168d0
        /*0960*/ 	.word	0x00000007
        /*0964*/ 	.word	0x00013260
        /*0968*/ 	.short	0x010a
        /*096a*/ 	.byte	0x3f
	.zero		1


	//   ....[93]....
        /*096c*/ 	.word	0x00016920
        /*0970*/ 	.word	0x00000013
        /*0974*/ 	.word	0x00013280
        /*0978*/ 	.short	0x010a
        /*097a*/ 	.byte	0x3f
	.zero		1


	//----- nvinfo : EIATTR_NUM_MBARRIERS
	.align		4
.L_1515:
        /*097c*/ 	.byte	0x03, 0x38
        /*097e*/ 	.short	0x0016


	//----- nvinfo : EIATTR_EXIT_INSTR_OFFSETS
	.align		4
        /*0980*/ 	.byte	0x04, 0x1c
        /*0982*/ 	.short	(.L_1517 - .L_1516)


	//   ....[0]....
.L_1516:
        /*0984*/ 	.word	0x000009f0


	//   ....[1]....
        /*0988*/ 	.word	0x00011e30


	//   ....[2]....
        /*098c*/ 	.word	0x00015840


	//----- nvinfo : EIATTR_MAX_THREADS
	.align		4
.L_1517:
        /*0990*/ 	.byte	0x04, 0x05
        /*0992*/ 	.short	(.L_1519 - .L_1518)
.L_1518:
        /*0994*/ 	.word	0x00000200
        /*0998*/ 	.word	0x00000001
        /*099c*/ 	.word	0x00000001


	//----- nvinfo : EIATTR_CRS_STACK_SIZE
	.align		4
.L_1519:
        /*09a0*/ 	.byte	0x04, 0x1e
        /*09a2*/ 	.short	(.L_1521 - .L_1520)
.L_1520:
        /*09a4*/ 	.word	0x00000000


	//----- nvinfo : EIATTR_CBANK_PARAM_SIZE
	.align		4
.L_1521:
        /*09a8*/ 	.byte	0x03, 0x19
        /*09aa*/ 	.short	0x0af0


	//----- nvinfo : EIATTR_PARAM_CBANK
	.align		4
        /*09ac*/ 	.byte	0x04, 0x0a
        /*09ae*/ 	.short	(.L_1523 - .L_1522)
	.align		4
.L_1522:
        /*09b0*/ 	.word	index@(.nv.constant0._ZN7cutlass13device_kernelIN5flash11enable_sm90INS1_16FlashAttnFwdSm90INS1_25CollectiveMainloopFwdSm90ILi2EN4cute5tupleIJNS5_1CILi1EEES8_S8_EEENS6_IJNS7_ILi192EEENS7_ILi160EEENS7_ILi64EEEEEELi64ENS_12float_e4m3_tEfNS_4arch4Sm90ELb0ELb1ELb0ELb0ELb0ELb0ELb0ELb1ELb1ELb1ELb0ELb0EEENS1_21CollectiveEpilogueFwdINS6_IJSA_SC_SB_EEES9_NS_10bfloat16_tESG_Li384ELb0ELb1ELb0ELb1EEENS1_30DynamicPersistentTileSchedulerILi384ELi128ELb0ELb1ELb1EEEEEEEEEvNT_6ParamsE)
        /*09b4*/ 	.short	0x0210
        /*09b6*/ 	.short	0x0af0


	//----- nvinfo : EIATTR_SW_WAR
	.align		4
.L_1523:
        /*09b8*/ 	.byte	0x04, 0x36
        /*09ba*/ 	.short	(.L_1525 - .L_1524)
.L_1524:
        /*09bc*/ 	.word	0x00000008
.L_1525:


//--------------------- .nv.info._ZN7cutlass13device_kernelIN5flash11enable_sm90INS1_16FlashAttnFwdSm90INS1_25CollectiveMainloopFwdSm90ILi2EN4cute5tupleIJNS5_1CILi1EEES8_S8_EEENS6_IJNS7_ILi192EEENS7_ILi160EEENS7_ILi64EEEEEELi64ENS_12float_e4m3_tEfNS_4arch4Sm90ELb0ELb1ELb0ELb1ELb0ELb0ELb0ELb1ELb1ELb1ELb0ELb0EEENS1_21CollectiveEpilogueFwdINS6_IJSA_SC_SB_EEES9_NS_10bfloat16_tESG_Li384ELb1ELb1ELb0ELb1EEENS1_36VarlenDynamicPersistentTileSchedulerILi192ELi160ELi384ELi128ELb0ELb1ELb1ELb1ELb0ELb1EEEEEEEEEvNT_6ParamsE --------------------------
	.section	.nv.info._ZN7cutlass13device_kernelIN5flash11enable_sm90INS1_16FlashAttnFwdSm90INS1_25CollectiveMainloopFwdSm90ILi2EN4cute5tupleIJNS5_1CILi1EEES8_S8_EEENS6_IJNS7_ILi192EEENS7_ILi160EEENS7_ILi64EEEEEELi64ENS_12float_e4m3_tEfNS_4arch4Sm90ELb0ELb1ELb0ELb1ELb0ELb0ELb0ELb1ELb1ELb1ELb0ELb0EEENS1_21CollectiveEpilogueFwdINS6_IJSA_SC_SB_EEES9_NS_10bfloat16_tESG_Li384ELb1ELb1ELb0ELb1EEENS1_36VarlenDynamicPersistentTileSchedulerILi192ELi160ELi384ELi128ELb0ELb1ELb1ELb1ELb0ELb1EEEEEEEEEvNT_6ParamsE,"",@"SHT_CUDA_INFO"
	.sectionflags	@""
	.align	4


	//----- nvinfo : EIATTR_CUDA_API_VERSION
	.align		4
        /*0000*/ 	.byte	0x04, 0x37
        /*0002*/ 	.short	(.L_1527 - .L_1526)
.L_1526:
        /*0004*/ 	.word	0x00000082


	//----- nvinfo : EIATTR_KPARAM_INFO
	.align		4
.L_1527:
        /*0008*/ 	.byte	0x04, 0x17
        /*000a*/ 	.short	(.L_1529 - .L_1528)
.L_1528:
        /*000c*/ 	.word	0x00000000
        /*0010*/ 	.short	0x0000
        /*0012*/ 	.short	0x0070
        /*0014*/ 	.byte	0x00, 0xf0, 0x01, 0x2a


	//----- nvinfo : EIATTR_SPARSE_MMA_MASK
	.align		4
.L_1529:
        /*0018*/ 	.byte	0x03, 0x50
        /*001a*/ 	.short	0x0000


	//----- nvinfo : EIATTR_MAXREG_COUNT
	.align		4
        /*001c*/ 	.byte	0x03, 0x1b
        /*001e*/ 	.short	0x0080


	//----- nvinfo : EIATTR_NUM_BARRIERS
	.align		4
        /*0020*/ 	.byte	0x02, 0x4c
        /*0022*/ 	.byte	0x09
	.zero		1


	//----- nvinfo : EIATTR_EXTERNS
	.align		4
        /*0024*/ 	.byte	0x04, 0x0f
        /*0026*/ 	.short	(.L_1531 - .L_1530)


	//   ....[0]....
	.align		4
.L_1530:
        /*0028*/ 	.word	index@(__assertfail)


	//----- nvinfo : EIATTR_ANNOTATIONS
	.align		4
.L_1531:
        /*002c*/ 	.byte	0x04, 0x55
        /*002e*/ 	.short	(.L_1533 - .L_1532)


	//   ....[0]....
.L_1532:
        /*0030*/ 	.word	0x00000001
        /*0034*/ 	.byte	0xb0, 0x2f, 0x01, 0x00, 0x01, 0x00, 0x00, 0x00, 0xd0, 0x30, 0x01, 0x00, 0x01, 0x00, 0x00, 0x00
        /*0044*/ 	.byte	0x60, 0x32, 0x01, 0x00, 0x01, 0x00, 0x00, 0x00, 0xe0, 0x4c, 0x01, 0x00, 0x01, 0x00, 0x00, 0x00
        /*0054*/ 	.byte	0x30, 0x54, 0x01, 0x00, 0x01, 0x00, 0x00, 0x00, 0x50, 0x54, 0x01, 0x00, 0x01, 0x00, 0x00, 0x00
        /*0064*/ 	.byte	0x70, 0x72, 0x01, 0x00


	//----- nvinfo : EIATTR_MERCURY_ISA_VERSION
	.align		4
.L_1533:
        /*0068*/ 	.byte	0x03, 0x5f
        /*006a*/ 	.short	0x0101


	//----- nvinfo : EIATTR_UNUSED_LOAD_BYTE_OFFSET
	.align		4
        /*006c*/ 	.byte	0x04, 0x44
        /*006e*/ 	.short	(.L_1535 - .L_1534)


	//   ....[0]....
.L_1534:
        /*0070*/ 	.word	0x00000a00
        /*0074*/ 	.word	0x0000fff0


	//   ....[1]....
        /*0078*/ 	.word	0x000106f0
        /*007c*/ 	.word	0x0000fff0


	//----- nvinfo : EIATTR_INT_WARP_WIDE_INSTR_OFFSETS
	.align		4
.L_1535:
        /*0080*/ 	.byte	0x04, 0x31
        /*0082*/ 	.short	(.L_1537 - .L_1536)


	//   ....[0]....
.L_1536:
        /*0084*/ 	.word	0x00000130


	//   ....[1]....
        /*0088*/ 	.word	0x00000170


	//   ....[2]....
        /*008c*/ 	.word	0x000001e0


	//   ....[3]....
        /*0090*/ 	.word	0x00013cb0


	//   ....[4]....
        /*0094*/ 	.word	0x00013d40


	//   ....[5]....
        /*0098*/ 	.word	0x00016130


	//   ....[6]....
        /*009c*/ 	.word	0x000161c0


	//----- nvinfo : EIATTR_COOP_GROUP_MASK_REGIDS
	.align		4
.L_1537:
        /*00a0*/ 	.byte	0x04, 0x29
        /*00a2*/ 	.short	(.L_1539 - .L_1538)


	//   ....[0]....
.L_1538:
        /*00a4*/ 	.word	0xffffffff


	//   ....[1]....
        /*00a8*/ 	.word	0xffffffff


	//   ....[2]....
        /*00ac*/ 	.word	0xffffffff


	//   ....[3]....
        /*00b0*/ 	.word	0xffffffff


	//   ....[4]....
        /*00b4*/ 	.word	0xffffffff


	//   ....[5]....
        /*00b8*/ 	.word	0xffffffff


	//   ....[6]....
        /*00bc*/ 	.word	0xffffffff


	//   ....[7]....
        /*00c0*/ 	.word	0xffffffff


	//   ....[8]....
        /*00c4*/ 	.word	0xffffffff


	//   ....[9]....
        /*00c8*/ 	.word	0xffffffff


	//   ....[10]....
        /*00cc*/ 	.word	0xffffffff


	//   ....[11]....
        /*00d0*/ 	.word	0xffffffff


	//   ....[12]....
        /*00d4*/ 	.word	0xffffffff


	//   ....[13]....
        /*00d8*/ 	.word	0xffffffff


	//   ....[14]....
        /*00dc*/ 	.word	0xffffffff


	//   ....[15]....
        /*00e0*/ 	.word	0xffffffff


	//   ....[16]....
        /*00e4*/ 	.word	0xffffffff


	//   ....[17]....
        /*00e8*/ 	.word	0xffffffff


	//   ....[18]....
        /*00ec*/ 	.word	0xffffffff


	//   ....[19]....
        /*00f0*/ 	.word	0xffffffff


	//   ....[20]....
        /*00f4*/ 	.word	0xffffffff


	//   ....[21]....
        /*00f8*/ 	.word	0xffffffff


	//   ....[22]....
        /*00fc*/ 	.word	0xffffffff


	//   ....[23]....
        /*0100*/ 	.word	0xffffffff


	//   ....[24]....
        /*0104*/ 	.word	0xffffffff


	//   ....[25]....
        /*0108*/ 	.word	0xffffffff


	//   ....[26]....
        /*010c*/ 	.word	0xffffffff


	//   ....[27]....
        /*0110*/ 	.word	0xffffffff


	//   ....[28]....
        /*0114*/ 	.word	0xffffffff


	//   ....[29]....
        /*0118*/ 	.word	0xffffffff


	//   ....[30]....
        /*011c*/ 	.word	0xffffffff


	//   ....[31]....
        /*0120*/ 	.word	0xffffffff


	//   ....[32]....
        /*0124*/ 	.word	0xffffffff


	//   ....[33]....
        /*0128*/ 	.word	0xffffffff


	//   ....[34]....
        /*012c*/ 	.word	0xffffffff


	//   ....[35]....
        /*0130*/ 	.word	0xffffffff


	//   ....[36]....
        /*0134*/ 	.word	0xffffffff


	//   ....[37]....
        /*0138*/ 	.word	0xffffffff


	//   ....[38]....
        /*013c*/ 	.word	0xffffffff


	//   ....[39]....
        /*0140*/ 	.word	0xffffffff


	//   ....[40]....
        /*0144*/ 	.word	0xffffffff


	//   ....[41]....
        /*0148*/ 	.word	0xffffffff


	//   ....[42]....
        /*014c*/ 	.word	0xffffffff


	//   ....[43]....
        /*0150*/ 	.word	0xffffffff


	//   ....[44]....
        /*0154*/ 	.word	0xffffffff


	//   ....[45]....
        /*0158*/ 	.word	0xffffffff


	//   ....[46]....
        /*015c*/ 	.word	0xffffffff


	//   ....[47]....
        /*0160*/ 	.word	0xffffffff


	//   ....[48]....
        /*0164*/ 	.word	0xffffffff


	//   ....[49]....
        /*0168*/ 	.word	0xffffffff


	//   ....[50]....
        /*016c*/ 	.word	0xffffffff


	//   ....[51]....
        /*0170*/ 	.word	0xffffffff


	//   ....[52]....
        /*0174*/ 	.word	0xffffffff


	//   ....[53]....
        /*0178*/ 	.word	0xffffffff


	//   ....[54]....
        /*017c*/ 	.word	0xffffffff


	//   ....[55]....
        /*0180*/ 	.word	0xffffffff


	//   ....[56]....
        /*0184*/ 	.word	0xffffffff


	//   ....[57]....
        /*0188*/ 	.word	0xffffffff


	//   ....[58]....
        /*018c*/ 	.word	0xffffffff


	//   ....[59]....
        /*0190*/ 	.word	0xffffffff


	//   ....[60]....
        /*0194*/ 	.word	0xffffffff


	//   ....[61]....
        /*0198*/ 	.word	0xffffffff


	//   ....[62]....
        /*019c*/ 	.word	0xffffffff


	//   ....[63]....
        /*01a0*/ 	.word	0xffffffff


	//   ....[64]....
        /*01a4*/ 	.word	0xffffffff


	//   ....[65]....
        /*01a8*/ 	.word	0xffffffff


	//   ....[66]....
        /*01ac*/ 	.word	0xffffffff


	//   ....[67]....
        /*01b0*/ 	.word	0xffffffff


	//   ....[68]....
        /*01b4*/ 	.word	0xffffffff


	//   ....[69]....
        /*01b8*/ 	.word	0xffffffff


	//   ....[70]....
        /*01bc*/ 	.word	0xffffffff


	//   ....[71]....
        /*01c0*/ 	.word	0xffffffff


	//   ....[72]....
        /*01c4*/ 	.word	0xffffffff


	//   ....[73]....
        /*01c8*/ 	.word	0xffffffff


	//   ....[74]....
        /*01cc*/ 	.word	0xffffffff


	//   ....[75]....
        /*01d0*/ 	.word	0xffffffff


	//   ....[76]....
        /*01d4*/ 	.word	0xffffffff


	//   ....[77]....
        /*01d8*/ 	.word	0xffffffff


	//   ....[78]....
        /*01dc*/ 	.word	0xffffffff


	//   ....[79]....
        /*01e0*/ 	.word	0xffffffff


	//   ....[80]....
        /*01e4*/ 	.word	0xffffffff


	//   ....[81]....
        /*01e8*/ 	.word	0xffffffff


	//   ....[82]....
        /*01ec*/ 	.word	0xffffffff


	//   ....[83]....
        /*01f0*/ 	.word	0xffffffff


	//   ....[84]....
        /*01f4*/ 	.word	0xffffffff


	//   ....[85]....
        /*01f8*/ 	.word	0xffffffff


	//   ....[86]....
        /*01fc*/ 	.word	0xffffffff


	//   ....[87]....
        /*0200*/ 	.word	0xffffffff


	//   ....[88]....
        /*0204*/ 	.word	0xffffffff


	//   ....[89]....
        /*0208*/ 	.word	0xffffffff


	//   ....[90]....
        /*020c*/ 	.word	0xffffffff


	//   ....[91]....
        /*0210*/ 	.word	0xffffffff


	//   ....[92]....
        /*0214*/ 	.word	0xffffffff


	//   ....[93]....
        /*0218*/ 	.word	0xffffffff


	//   ....[94]....
        /*021c*/ 	.word	0xffffffff


	//   ....[95]....
        /*0220*/ 	.word	0xffffffff


	//   ....[96]....
        /*0224*/ 	.word	0xffffffff


	//   ....[97]....
        /*0228*/ 	.word	0xffffffff


	//   ....[98]....
        /*022c*/ 	.word	0xffffffff


	//   ....[99]....
        /*0230*/ 	.word	0xffffffff


	//   ....[100]....
        /*0234*/ 	.word	0xffffffff


	//   ....[101]....
        /*0238*/ 	.word	0xffffffff


	//   ....[102]....
        /*023c*/ 	.word	0xffffffff


	//   ....[103]....
        /*0240*/ 	.word	0xffffffff


	//   ....[104]....
        /*0244*/ 	.word	0xffffffff


	//   ....[105]....
        /*0248*/ 	.word	0xffffffff


	//   ....[106]....
        /*024c*/ 	.word	0xffffffff


	//   ....[107]....
        /*0250*/ 	.word	0xffffffff


	//   ....[108]....
        /*0254*/ 	.word	0xffffffff


	//   ....[109]....
        /*0258*/ 	.word	0xffffffff


	//   ....[110]....
        /*025c*/ 	.word	0xffffffff


	//   ....[111]....
        /*0260*/ 	.word	0xffffffff


	//   ....[112]....
        /*0264*/ 	.word	0xffffffff


	//   ....[113]....
        /*0268*/ 	.word	0xffffffff


	//   ....[114]....
        /*026c*/ 	.word	0xffffffff


	//   ....[115]....
        /*0270*/ 	.word	0xffffffff


	//   ....[116]....
        /*0274*/ 	.word	0xffffffff


	//   ....[117]....
        /*0278*/ 	.word	0x0500000f


	//   ....[118]....
        /*027c*/ 	.word	0x0500000f


	//   ....[119]....
        /*0280*/ 	.word	0x0500000f


	//   ....[120]....
        /*0284*/ 	.word	0x0500000f


	//   ....[121]....
        /*0288*/ 	.word	0x0500000f


	//   ....[122]....
        /*028c*/ 	.word	0x0500000f


	//   ....[123]....
        /*0290*/ 	.word	0x0500000f


	//   ....[124]....
        /*0294*/ 	.word	0x0500000f


	//   ....[125]....
        /*0298*/ 	.word	0x0500000f


	//   ....[126]....
        /*029c*/ 	.word	0x0500000f


	//   ....[127]....
        /*02a0*/ 	.word	0x0500000f


	//   ....[128]....
        /*02a4*/ 	.word	0x0500000f


	//   ....[129]....
        /*02a8*/ 	.word	0x0500000f


	//   ....[130]....
        /*02ac*/ 	.word	0x0500000f


	//----- nvinfo : EIATTR_COOP_GROUP_INSTR_OFFSETS
	.align		4
.L_1539:
        /*02b0*/ 	.byte	0x04, 0x28
        /*02b2*/ 	.short	(.L_1541 - .L_1540)


	//   ....[0]....
.L_1540:
        /*02b4*/ 	.word	0x00000060


	//   ....[1]....
        /*02b8*/ 	.word	0x00000140


	//   ....[2]....
        /*02bc*/ 	.word	0x00000190


	//   ....[3]....
        /*02c0*/ 	.word	0x000003c0


	//   ....[4]....
        /*02c4*/ 	.word	0x00000520


	//   ....[5]....
        /*02c8*/ 	.word	0x00000640


	//   ....[6]....
        /*02cc*/ 	.word	0x000007a0


	//   ....[7]....
        /*02d0*/ 	.word	0x00001a90


	//   ....[8]....
        /*02d4*/ 	.word	0x00002340


	//   ....[9]....
        /*02d8*/ 	.word	0x000025c0


	//   ....[10]....
        /*02dc*/ 	.word	0x00003d10


	//   ....[11]....
        /*02e0*/ 	.word	0x00003e20


	//   ....[12]....
        /*02e4*/ 	.word	0x00004920


	//   ....[13]....
        /*02e8*/ 	.word	0x000049a0


	//   ....[14]....
        /*02ec*/ 	.word	0x000062c0


	//   ....[15]....
        /*02f0*/ 	.word	0x000072c0


	//   ....[16]....
        /*02f4*/ 	.word	0x00007ad0


	//   ....[17]....
        /*02f8*/ 	.word	0x00007be0


	//   ....[18]....
        /*02fc*/ 	.word	0x00008730


	//   ....[19]....
        /*0300*/ 	.word	0x000087a0


	//   ....[20]....
        /*0304*/ 	.word	0x0000a790


	//   ....[21]....
        /*0308*/ 	.word	0x0000a7b0


	//   ....[22]....
        /*030c*/ 	.word	0x0000a7f0


	//   ....[23]....
        /*0310*/ 	.word	0x0000a830


	//   ....[24]....
        /*0314*/ 	.word	0x0000c740


	//   ....[25]....
        /*0318*/ 	.word	0x0000d750


	//   ....[26]....
        /*031c*/ 	.word	0x0000df60


	//   ....[27]....
        /*0320*/ 	.word	0x0000e070


	//   ....[28]....
        /*0324*/ 	.word	0x0000ebb0


	//   ....[29]....
        /*0328*/ 	.word	0x0000ec30


	//   ....[30]....
        /*032c*/ 	.word	0x00010120


	//   ....[31]....
        /*0330*/ 	.word	0x00010130


	//   ....[32]....
        /*0334*/ 	.word	0x000101b0


	//   ....[33]....
        /*0338*/ 	.word	0x000101c0


	//   ....[34]....
        /*033c*/ 	.word	0x00010c80


	//   ....[35]....
        /*0340*/ 	.word	0x00010c90


	//   ....[36]....
        /*0344*/ 	.word	0x00010ca0


	//   ....[37]....
        /*0348*/ 	.word	0x00010cb0


	//   ....[38]....
        /*034c*/ 	.word	0x00010cc0


	//   ....[39]....
        /*0350*/ 	.word	0x00010cd0


	//   ....[40]....
        /*0354*/ 	.word	0x00010ce0


	//   ....[41]....
        /*0358*/ 	.word	0x00010cf0


	//   ....[42]....
        /*035c*/ 	.word	0x00010d10


	//   ....[43]....
        /*0360*/ 	.word	0x00010d20


	//   ....[44]....
        /*0364*/ 	.word	0x00010d40


	//   ....[45]....
        /*0368*/ 	.word	0x00010d70


	//   ....[46]....
        /*036c*/ 	.word	0x00010da0


	//   ....[47]....
        /*0370*/ 	.word	0x00010dc0


	//   ....[48]....
        /*0374*/ 	.word	0x00010df0


	//   ....[49]....
        /*0378*/ 	.word	0x00010e20


	//   ....[50]....
        /*037c*/ 	.word	0x00011270


	//   ....[51]....
        /*0380*/ 	.word	0x000112b0


	//   ....[52]....
        /*0384*/ 	.word	0x000112e0


	//   ....[53]....
        /*0388*/ 	.word	0x00011320


	//   ....[54]....
        /*038c*/ 	.word	0x00011830


	//   ....[55]....
        /*0390*/ 	.word	0x00011860


	//   ....[56]....
        /*0394*/ 	.word	0x00011880


	//   ....[57]....
        /*0398*/ 	.word	0x000118b0


	//   ....[58]....
        /*039c*/ 	.word	0x000118d0


	//   ....[59]....
        /*03a0*/ 	.word	0x000118e0


	//   ....[60]....
        /*03a4*/ 	.word	0x00011900


	//   ....[61]....
        /*03a8*/ 	.word	0x00011920


	//   ....[62]....
        /*03ac*/ 	.word	0x000121b0


	//   ....[63]....
        /*03b0*/ 	.word	0x000121e0


	//   ....[64]....
        /*03b4*/ 	.word	0x00012220


	//   ....[65]....
        /*03b8*/ 	.word	0x00012250


	//   ....[66]....
        /*03bc*/ 	.word	0x00012260


	//   ....[67]....
        /*03c0*/ 	.word	0x00012270


	//   ....[68]....
        /*03c4*/ 	.word	0x00012280


	//   ....[69]....
        /*03c8*/ 	.word	0x000122a0


	//   ....[70]....
        /*03cc*/ 	.word	0x00012400


	//   ....[71]....
        /*03d0*/ 	.word	0x000125d0


	//   ....[72]....
        /*03d4*/ 	.word	0x00012600


	//   ....[73]....
        /*03d8*/ 	.word	0x00012630


	//   ....[74]....
        /*03dc*/ 	.word	0x00012660


	//   ....[75]....
        /*03e0*/ 	.word	0x00012690


	//   ....[76]....
        /*03e4*/ 	.word	0x000126d0


	//   ....[77]....
        /*03e8*/ 	.word	0x00012850


	//   ....[78]....
        /*03ec*/ 	.word	0x00012880


	//   ....[79]....
        /*03f0*/ 	.word	0x000128b0


	//   ....[80]....
        /*03f4*/ 	.word	0x000128e0


	//   ....[81]....
        /*03f8*/ 	.word	0x00012910


	//   ....[82]....
        /*03fc*/ 	.word	0x00012950


	//   ....[83]....
        /*0400*/ 	.word	0x000129e0


	//   ....[84]....
        /*0404*/ 	.word	0x00012a70


	//   ....[85]....
        /*0408*/ 	.word	0x00012b20


	//   ....[86]....
        /*040c*/ 	.word	0x00014410


	//   ....[87]....
        /*0410*/ 	.word	0x000150a0


	//   ....[88]....
        /*0414*/ 	.word	0x000150d0


	//   ....[89]....
        /*0418*/ 	.word	0x00015100


	//   ....[90]....
        /*041c*/ 	.word	0x00015140


	//   ....[91]....
        /*0420*/ 	.word	0x00015180


	//   ....[92]....
        /*0424*/ 	.word	0x000151c0


	//   ....[93]....
        /*0428*/ 	.word	0x00015200


	//   ....[94]....
        /*042c*/ 	.word	0x00015210


	//   ....[95]....
        /*0430*/ 	.word	0x00015220


	//   ....[96]....
        /*0434*/ 	.word	0x00015230


	//   ....[97]....
        /*0438*/ 	.word	0x00015290


	//   ....[98]....
        /*043c*/ 	.word	0x00015300


	//   ....[99]....
        /*0440*/ 	.word	0x00016840


	//   ....[100]....
        /*0444*/ 	.word	0x00016870


	//   ....[101]....
        /*0448*/ 	.word	0x000168a0


	//   ....[102]....
        /*044c*/ 	.word	0x000168d0


	//   ....[103]....
        /*0450*/ 	.word	0x000168e0


	//   ....[104]....
        /*0454*/ 	.word	0x00016900


	//   ....[105]....
        /*0458*/ 	.word	0x00016920


	//   ....[106]....
        /*045c*/ 	.word	0x00016960


	//   ....[107]....
        /*0460*/ 	.word	0x00016aa0


	//   ....[108]....
        /*0464*/ 	.word	0x00016ad0


	//   ....[109]....
        /*0468*/ 	.word	0x00016b10


	//   ....[110]....
        /*046c*/ 	.word	0x00016b40


	//   ....[111]....
        /*0470*/ 	.word	0x00016b70


	//   ....[112]....
        /*0474*/ 	.word	0x00016ba0


	//   ....[113]....
        /*0478*/ 	.word	0x00016c40


	//   ....[114]....
        /*047c*/ 	.word	0x00016ce0


	//   ....[115]....
        /*0480*/ 	.word	0x00016d90


	//   ....[116]....
        /*0484*/ 	.word	0x00017390


	//   ....[117]....
        /*0488*/ 	.word	0x00017a20


	//   ....[118]....
        /*048c*/ 	.word	0x00017be0


	//   ....[119]....
        /*0490*/ 	.word	0x00017c50


	//   ....[120]....
        /*0494*/ 	.word	0x00017cd0


	//   ....[121]....
        /*0498*/ 	.word	0x00017d80


	//   ....[122]....
        /*049c*/ 	.word	0x00017e00


	//   ....[123]....
        /*04a0*/ 	.word	0x00017ea0


	//   ....[124]....
        /*04a4*/ 	.word	0x00017f20


	//   ....[125]....
        /*04a8*/ 	.word	0x00017fd0


	//   ....[126]....
        /*04ac*/ 	.word	0x00018030


	//   ....[127]....
        /*04b0*/ 	.word	0x000180e0


	//   ....[128]....
        /*04b4*/ 	.word	0x00018160


	//   ....[129]....
        /*04b8*/ 	.word	0x00018200


	//   ....[130]....
        /*04bc*/ 	.word	0x00018540


	//----- nvinfo : EIATTR_REG_RECONFIG
	.align		4
.L_1541:
        /*04c0*/ 	.byte	0x01, 0x54
	.zero		2


	//----- nvinfo : EIATTR_SYSCALL_OFFSETS
	.align		4
        /*04c4*/ 	.byte	0x04, 0x46
        /*04c6*/ 	.short	(.L_1543 - .L_1542)


	//   ....[0]....
.L_1542:
        /*04c8*/ 	.word	0x00001c50


	//   ....[1]....
        /*04cc*/ 	.word	0x00013ea0


	//   ....[2]....
        /*04d0*/ 	.word	0x00014010


	//   ....[3]....
        /*04d4*/ 	.word	0x00014160


	//   ....[4]....
        /*04d8*/ 	.word	0x000142a0


	//   ....[5]....
        /*04dc*/ 	.word	0x00014bd0


	//----- nvinfo : EIATTR_MBARRIER_INSTR_OFFSETS
	.align		4
.L_1543:
        /*04e0*/ 	.byte	0x04, 0x39
        /*04e2*/ 	.short	(.L_1545 - .L_1544)


	//   ....[0]....
.L_1544:
        /*04e4*/ 	.word	0x00000270
        /*04e8*/ 	.word	0x000000ff
        /*04ec*/ 	.word	0x00013200
        /*04f0*/ 	.short	0x0100
        /*04f2*/ 	.byte	0x08
	.zero		1


	//   ....[1]....
        /*04f4*/ 	.word	0x00000280
        /*04f8*/ 	.word	0x000000ff
        /*04fc*/ 	.word	0x00013220
        /*0500*/ 	.short	0x0100
        /*0502*/ 	.byte	0x08
	.zero		1


	//   ....[2]....
        /*0504*/ 	.word	0x00000370
        /*0508*/ 	.word	0x000000ff
        /*050c*/ 	.word	0x00013230
        /*0510*/ 	.short	0x0100
        /*0512*/ 	.byte	0x08
	.zero		1


	//   ....[3]....
        /*0514*/ 	.word	0x00000380
        /*0518*/ 	.word	0x000000ff
        /*051c*/ 	.word	0x00013240
        /*0520*/ 	.short	0x0100
        /*0522*/ 	.byte	0x08
	.zero		1


	//   ....[4]....
        /*0524*/ 	.word	0x00000390
        /*0528*/ 	.word	0x000000ff
        /*052c*/ 	.word	0x00013238
        /*0530*/ 	.short	0x0100
        /*0532*/ 	.byte	0x08
	.zero		1


	//   ....[5]....
        /*0534*/ 	.word	0x000003a0
        /*0538*/ 	.word	0x000000ff
        /*053c*/ 	.word	0x00013248
        /*0540*/ 	.short	0x0100
        /*0542*/ 	.byte	0x08
	.zero		1


	//   ....[6]....
        /*0544*/ 	.word	0x000004d0
        /*0548*/ 	.word	0x000000ff
        /*054c*/ 	.word	0x00013250
        /*0550*/ 	.short	0x0100
        /*0552*/ 	.byte	0x08
	.zero		1


	//   ....[7]....
        /*0554*/ 	.word	0x000004e0
        /*0558*/ 	.word	0x000000ff
        /*055c*/ 	.word	0x00013260
        /*0560*/ 	.short	0x0100
        /*0562*/ 	.byte	0x08
	.zero		1


	//   ....[8]....
        /*0564*/ 	.word	0x000004f0
        /*0568*/ 	.word	0x000000ff
        /*056c*/ 	.word	0x00013258
        /*0570*/ 	.short	0x0100
        /*0572*/ 	.byte	0x08
	.zero		1


	//   ....[9]....
        /*0574*/ 	.word	0x00000500
        /*0578*/ 	.word	0x000000ff
        /*057c*/ 	.word	0x00013268
        /*0580*/ 	.short	0x0100
        /*0582*/ 	.byte	0x08
	.zero		1


	//   ....[10]....
        /*0584*/ 	.word	0x000005f0
        /*0588*/ 	.word	0x000000ff
        /*058c*/ 	.word	0x00013270
        /*0590*/ 	.short	0x0100
        /*0592*/ 	.byte	0x06
	.zero		1


	//   ....[11]....
        /*0594*/ 	.word	0x00000600
        /*0598*/ 	.word	0x000000ff
        /*059c*/ 	.word	0x00013280
        /*05a0*/ 	.short	0x0100
        /*05a2*/ 	.byte	0x06
	.zero		1


	//   ....[12]....
        /*05a4*/ 	.word	0x00000610
        /*05a8*/ 	.word	0x000000ff
        /*05ac*/ 	.word	0x00013278
        /*05b0*/ 	.short	0x0100
        /*05b2*/ 	.byte	0x06
	.zero		1


	//   ....[13]....
        /*05b4*/ 	.word	0x00000620
        /*05b8*/ 	.word	0x000000ff
        /*05bc*/ 	.word	0x00013288
        /*05c0*/ 	.short	0x0100
        /*05c2*/ 	.byte	0x06
	.zero		1


	//   ....[14]....
        /*05c4*/ 	.word	0x00000750
        /*05c8*/ 	.word	0x000000ff
        /*05cc*/ 	.word	0x00013290
        /*05d0*/ 	.short	0x0100
        /*05d2*/ 	.byte	0x08
	.zero		1


	//   ....[15]....
        /*05d4*/ 	.word	0x00000760
        /*05d8*/ 	.word	0x000000ff
        /*05dc*/ 	.word	0x000132a0
        /*05e0*/ 	.short	0x0100
        /*05e2*/ 	.byte	0x08
	.zero		1


	//   ....[16]....
        /*05e4*/ 	.word	0x00000770
        /*05e8*/ 	.word	0x000000ff
        /*05ec*/ 	.word	0x00013298
        /*05f0*/ 	.short	0x0100
        /*05f2*/ 	.byte	0x08
	.zero		1


	//   ....[17]....
        /*05f4*/ 	.word	0x00000780
        /*05f8*/ 	.word	0x000000ff
        /*05fc*/ 	.word	0x000132a8
        /*0600*/ 	.short	0x0100
        /*0602*/ 	.byte	0x08
	.zero		1


	//   ....[18]....
        /*0604*/ 	.word	0x000008b0
        /*0608*/ 	.word	0x000000ff
        /*060c*/ 	.word	0x000132b0
        /*0610*/ 	.short	0x0100
        /*0612*/ 	.byte	0x08
	.zero		1


	//   ....[19]....
        /*0614*/ 	.word	0x000008c0
        /*0618*/ 	.word	0x000000ff
        /*061c*/ 	.word	0x000132c0
        /*0620*/ 	.short	0x0100
        /*0622*/ 	.byte	0x08
	.zero		1


	//   ....[20]....
        /*0624*/ 	.word	0x000008d0
        /*0628*/ 	.word	0x000000ff
        /*062c*/ 	.word	0x000132b8
        /*0630*/ 	.short	0x0100
        /*0632*/ 	.byte	0x08
	.zero		1


	//   ....[21]....
        /*0634*/ 	.word	0x000008e0
        /*0638*/ 	.word	0x000000ff
        /*063c*/ 	.word	0x000132c8
        /*0640*/ 	.short	0x0100
        /*0642*/ 	.byte	0x08
	.zero		1


	//   ....[22]....
        /*0644*/ 	.word	0x00001cd0
        /*0648*/ 	.word	0x000000ff
        /*064c*/ 	.word	0x00013200
        /*0650*/ 	.short	0x010a
        /*0652*/ 	.byte	0x2d
	.zero		1


	//   ....[23]....
        /*0654*/ 	.word	0x00001d50
        /*0658*/ 	.word	0x00000005
        /*065c*/ 	.word	0x00013230
        /*0660*/ 	.short	0x010a
        /*0662*/ 	.byte	0x3f
	.zero		1


	//   ....[24]....
        /*0664*/ 	.word	0x00001d90
        /*0668*/ 	.word	0x00000005
        /*066c*/ 	.word	0x00013230
        /*0670*/ 	.short	0x010a
        /*0672*/ 	.byte	0x3f
	.zero		1


	//   ....[25]....
        /*0674*/ 	.word	0x00002400
        /*0678*/ 	.word	0x00000000
        /*067c*/ 	.word	0x00000000
        /*0680*/ 	.short	0x0101
        /*0682*/ 	.byte	0x3f
	.zero		1


	//   ....[26]....
        /*0684*/ 	.word	0x00005ad0
        /*0688*/ 	.word	0x000000ff
        /*068c*/ 	.word	0x00013230
        /*0690*/ 	.short	0x010a
        /*0692*/ 	.byte	0x17
	.zero		1


	//   ....[27]....
        /*0694*/ 	.word	0x00005b10
        /*0698*/ 	.word	0x000000ff
        /*069c*/ 	.word	0x00013230
        /*06a0*/ 	.short	0x010a
        /*06a2*/ 	.byte	0x17
	.zero		1


	//   ....[28]....
        /*06a4*/ 	.word	0x00005f60
        /*06a8*/ 	.word	0x000000ff
        /*06ac*/ 	.word	0x00013250
        /*06b0*/ 	.short	0x010a
        /*06b2*/ 	.byte	0x0b
	.zero		1


	//   ....[29]....
        /*06b4*/ 	.word	0x00005fa0
        /*06b8*/ 	.word	0x000000ff
        /*06bc*/ 	.word	0x00013250
        /*06c0*/ 	.short	0x010a
        /*06c2*/ 	.byte	0x0b
	.zero		1


	//   ....[30]....
        /*06c4*/ 	.word	0x00006310
        /*06c8*/ 	.word	0x00000008
        /*06cc*/ 	.word	0x00000000
        /*06d0*/ 	.short	0x0101
        /*06d2*/ 	.byte	0x3f
	.zero		1


	//   ....[31]....
        /*06d4*/ 	.word	0x000094b0
        /*06d8*/ 	.word	0x000000ff
        /*06dc*/ 	.word	0x00000000
        /*06e0*/ 	.short	0x0101
        /*06e2*/ 	.byte	0x06
	.zero		1


	//   ....[32]....
        /*06e4*/ 	.word	0x00009ca0
        /*06e8*/ 	.word	0x000000ff
        /*06ec*/ 	.word	0x00013230
        /*06f0*/ 	.short	0x010a
        /*06f2*/ 	.byte	0x14
	.zero		1


	//   ....[33]....
        /*06f4*/ 	.word	0x00009ce0
        /*06f8*/ 	.word	0x000000ff
        /*06fc*/ 	.word	0x00013230
        /*0700*/ 	.short	0x010a
        /*0702*/ 	.byte	0x14
	.zero		1


	//   ....[34]....
        /*0704*/ 	.word	0x0000a130
        /*0708*/ 	.word	0x000000ff
        /*070c*/ 	.word	0x00013250
        /*0710*/ 	.short	0x010a
        /*0712*/ 	.byte	0x0b
	.zero		1


	//   ....[35]....
        /*0714*/ 	.word	0x0000a170
        /*0718*/ 	.word	0x000000ff
        /*071c*/ 	.word	0x00013250
        /*0720*/ 	.short	0x010a
        /*0722*/ 	.byte	0x0b
	.zero		1


	//   ....[36]....
        /*0724*/ 	.word	0x0000b730
        /*0728*/ 	.word	0x00000005
        /*072c*/ 	.word	0x00000000
        /*0730*/ 	.short	0x0101
        /*0732*/ 	.byte	0x3f
	.zero		1


	//   ....[37]....
        /*0734*/ 	.word	0x0000b9e0
        /*0738*/ 	.word	0x000000ff
        /*073c*/ 	.word	0x00000000
        /*0740*/ 	.short	0x0101
        /*0742*/ 	.byte	0x06
	.zero		1


	//   ....[38]....
        /*0744*/ 	.word	0x0000bf60
        /*0748*/ 	.word	0x000000ff
        /*074c*/ 	.word	0x00013230
        /*0750*/ 	.short	0x010a
        /*0752*/ 	.byte	0x17
	.zero		1


	//   ....[39]....
        /*0754*/ 	.word	0x0000bfa0
        /*0758*/ 	.word	0x000000ff
        /*075c*/ 	.word	0x00013230
        /*0760*/ 	.short	0x010a
        /*0762*/ 	.byte	0x17
	.zero		1


	//   ....[40]....
        /*0764*/ 	.word	0x0000c3f0
        /*0768*/ 	.word	0x000000ff
        /*076c*/ 	.word	0x00013250
        /*0770*/ 	.short	0x010a
        /*0772*/ 	.byte	0x0b
	.zero		1


	//   ....[41]....
        /*0774*/ 	.word	0x0000c430
        /*0778*/ 	.word	0x000000ff
        /*077c*/ 	.word	0x00013250
        /*0780*/ 	.short	0x010a
        /*0782*/ 	.byte	0x0b
	.zero		1


	//   ....[42]....
        /*0784*/ 	.word	0x0000c790
        /*0788*/ 	.word	0x00000000
        /*078c*/ 	.word	0x00000000
        /*0790*/ 	.short	0x0101
        /*0792*/ 	.byte	0x3f
	.zero		1


	//   ....[43]....
        /*0794*/ 	.word	0x0000f940
        /*0798*/ 	.word	0x000000ff
        /*079c*/ 	.word	0x00000000
        /*07a0*/ 	.short	0x0101
        /*07a2*/ 	.byte	0x06
	.zero		1


	//   ....[44]....
        /*07a4*/ 	.word	0x0000fde0
        /*07a8*/ 	.word	0x000000ff
        /*07ac*/ 	.word	0x00013250
        /*07b0*/ 	.short	0x010a
        /*07b2*/ 	.byte	0x0e
	.zero		1


	//   ....[45]....
        /*07b4*/ 	.word	0x0000fe20
        /*07b8*/ 	.word	0x000000ff
        /*07bc*/ 	.word	0x00013250
        /*07c0*/ 	.short	0x010a
        /*07c2*/ 	.byte	0x0e
	.zero		1


	//   ....[46]....
        /*07c4*/ 	.word	0x000104a0
        /*07c8*/ 	.word	0x000000ff
        /*07cc*/ 	.word	0x00000000
        /*07d0*/ 	.short	0x0101
        /*07d2*/ 	.byte	0x04
	.zero		1


	//   ....[47]....
        /*07d4*/ 	.word	0x00011730
        /*07d8*/ 	.word	0x0000000a
        /*07dc*/ 	.word	0x00000000
        /*07e0*/ 	.short	0x0101
        /*07e2*/ 	.byte	0x3f
	.zero		1


	//   ....[48]....
        /*07e4*/ 	.word	0x00014650
        /*07e8*/ 	.word	0x00000005
        /*07ec*/ 	.word	0x00013280
        /*07f0*/ 	.short	0x010a
        /*07f2*/ 	.byte	0x3f
	.zero		1


	//   ....[49]....
        /*07f4*/ 	.word	0x00014800
        /*07f8*/ 	.word	0x00000005
        /*07fc*/ 	.word	0x00013240
        /*0800*/ 	.short	0x010a
        /*0802*/ 	.byte	0x3f
	.zero		1


	//   ....[50]....
        /*0804*/ 	.word	0x000153c0
        /*0808*/ 	.word	0x00000012
        /*080c*/ 	.word	0x00013200
        /*0810*/ 	.short	0x0107
        /*0812*/ 	.byte	0x3f
	.zero		1


	//   ....[51]....
        /*0814*/ 	.word	0x000154b0
        /*0818*/ 	.word	0x00000012
        /*081c*/ 	.word	0x00013200
        /*0820*/ 	.short	0x0101
        /*0822*/ 	.byte	0x3f
	.zero		1


	//   ....[52]....
        /*0824*/ 	.word	0x000154d0
        /*0828*/ 	.word	0x00000012
        /*082c*/ 	.word	0x00013220
        /*0830*/ 	.short	0x010a
        /*0832*/ 	.byte	0x3f
	.zero		1


	//   ....[53]....
        /*0834*/ 	.word	0x000157a0
        /*0838*/ 	.word	0x00000004
        /*083c*/ 	.word	0x00013280
        /*0840*/ 	.short	0x010a
        /*0842*/ 	.byte	0x3f
	.zero		1


	//   ....[54]....
        /*0844*/ 	.word	0x000159f0
        /*0848*/ 	.word	0x00000004
        /*084c*/ 	.word	0x00013240
        /*0850*/ 	.short	0x010a
        /*0852*/ 	.byte	0x3f
	.zero		1


	//   ....[55]....
        /*0854*/ 	.word	0x00015cb0
        /*0858*/ 	.word	0x00000003
        /*085c*/ 	.word	0x00013270
        /*0860*/ 	.short	0x010a
        /*0862*/ 	.byte	0x3f
	.zero		1


	//   ....[56]....
        /*0864*/ 	.word	0x00015d30
        /*0868*/ 	.word	0x00000003
        /*086c*/ 	.word	0x00013260
        /*0870*/ 	.short	0x010a
        /*0872*/ 	.byte	0x3f
	.zero		1


	//   ....[57]....
        /*0874*/ 	.word	0x00016010
        /*0878*/ 	.word	0x00000003
        /*087c*/ 	.word	0x00013250
        /*0880*/ 	.short	0x0101
        /*0882*/ 	.byte	0x3f
	.zero		1


	//   ....[58]....
        /*0884*/ 	.word	0x00016090
        /*0888*/ 	.word	0x00000002
        /*088c*/ 	.word	0x00000000
        /*0890*/ 	.short	0x0101
        /*0892*/ 	.byte	0x3f
	.zero		1


	//   ....[59]....
        /*0894*/ 	.word	0x00016280
        /*0898*/ 	.word	0x00000002
        /*089c*/ 	.word	0x00013270
        /*08a0*/ 	.short	0x010a
        /*08a2*/ 	.byte	0x3f
	.zero		1


	//   ....[60]....
        /*08a4*/ 	.word	0x00016300
        /*08a8*/ 	.word	0x00000002
        /*08ac*/ 	.word	0x00013260
        /*08b0*/ 	.short	0x010a
        /*08b2*/ 	.byte	0x3f
	.zero		1


	//   ....[61]....
        /*08b4*/ 	.word	0x000165d0
        /*08b8*/ 	.word	0x00000002
        /*08bc*/ 	.word	0x00013250
        /*08c0*/ 	.short	0x0101
        /*08c2*/ 	.byte	0x3f
	.zero		1


	//   ....[62]....
        /*08c4*/ 	.word	0x00016620
        /*08c8*/ 	.word	0x00000000
        /*08cc*/ 	.word	0x00000000
        /*08d0*/ 	.short	0x0101
        /*08d2*/ 	.byte	0x3f
	.zero		1


	//   ....[63]....
        /*08d4*/ 	.word	0x00017310
        /*08d8*/ 	.word	0x00000006
        /*08dc*/ 	.word	0x00013220
        /*08e0*/ 	.short	0x010a
        /*08e2*/ 	.byte	0x3f
	.zero		1


	//   ....[64]....
        /*08e4*/ 	.word	0x000174b0
        /*08e8*/ 	.word	0x00000005
        /*08ec*/ 	.word	0x00000000
        /*08f0*/ 	.short	0x010a
        /*08f2*/ 	.byte	0x3f
	.zero		1


	//   ....[65]....
        /*08f4*/ 	.word	0x00017520
        /*08f8*/ 	.word	0x00000009
        /*08fc*/ 	.word	0x00000000
        /*0900*/ 	.short	0x010a
        /*0902*/ 	.byte	0x3f
	.zero		1


	//   ....[66]....
        /*0904*/ 	.word	0x00017570
        /*0908*/ 	.word	0x00000013
        /*090c*/ 	.word	0x00013260
        /*0910*/ 	.short	0x010a
        /*0912*/ 	.byte	0x3f
	.zero		1


	//   ....[67]....
        /*0914*/ 	.word	0x000175c0
        /*0918*/ 	.word	0x00000007
        /*091c*/ 	.word	0x00013260
        /*0920*/ 	.short	0x010a
        /*0922*/ 	.byte	0x3f
	.zero		1


	//   ....[68]....
        /*0924*/ 	.word	0x00017600
        /*0928*/ 	.word	0x00000013
        /*092c*/ 	.word	0x00013280
        /*0930*/ 	.short	0x010a
        /*0932*/ 	.byte	0x3f
	.zero		1


	//   ....[69]....
        /*0934*/ 	.word	0x00017620
        /*0938*/ 	.word	0x00000007
        /*093c*/ 	.word	0x00013280
        /*0940*/ 	.short	0x010a
        /*0942*/ 	.byte	0x3f
	.zero		1


	//   ....[70]....
        /*0944*/ 	.word	0x00017690
        /*0948*/ 	.word	0x00000003
        /*094c*/ 	.word	0x00013200
        /*0950*/ 	.short	0x010a
        /*0952*/ 	.byte	0x3f
	.zero		1


	//   ....[71]....
        /*0954*/ 	.word	0x000176e0
        /*0958*/ 	.word	0x00000005
        /*095c*/ 	.word	0x00013230
        /*0960*/ 	.short	0x010a
        /*0962*/ 	.byte	0x3f
	.zero		1


	//   ....[72]....
        /*0964*/ 	.word	0x00017740
        /*0968*/ 	.word	0x00000009
        /*096c*/ 	.word	0x00013230
        /*0970*/ 	.short	0x010a
        /*0972*/ 	.byte	0x3f
	.zero		1


	//   ....[73]....
        /*0974*/ 	.word	0x000177a0
        /*0978*/ 	.word	0x00000009
        /*097c*/ 	.word	0x00013250
        /*0980*/ 	.short	0x010a
        /*0982*/ 	.byte	0x3f
	.zero		1


	//   ....[74]....
        /*0984*/ 	.word	0x00017800
        /*0988*/ 	.word	0x00000003
        /*098c*/ 	.word	0x00013230
        /*0990*/ 	.short	0x010a
        /*0992*/ 	.byte	0x3f
	.zero		1


	//   ....[75]....
        /*0994*/ 	.word	0x00017860
        /*0998*/ 	.word	0x00000003
        /*099c*/ 	.word	0x00013250
        /*09a0*/ 	.short	0x010a
        /*09a2*/ 	.byte	0x3f
	.zero		1


	//   ....[76]....
        /*09a4*/ 	.word	0x000178c0
        /*09a8*/ 	.word	0x00000003
        /*09ac*/ 	.word	0x00013230
        /*09b0*/ 	.short	0x010a
        /*09b2*/ 	.byte	0x3f
	.zero		1


	//   ....[77]....
        /*09b4*/ 	.word	0x00017920
        /*09b8*/ 	.word	0x00000003
        /*09bc*/ 	.word	0x00013250
        /*09c0*/ 	.short	0x010a
        /*09c2*/ 	.byte	0x3f
	.zero		1


	//   ....[78]....
        /*09c4*/ 	.word	0x00017980
        /*09c8*/ 	.word	0x00000007
        /*09cc*/ 	.word	0x00013250
        /*09d0*/ 	.short	0x010a
        /*09d2*/ 	.byte	0x3f
	.zero		1


	//   ....[79]....
        /*09d4*/ 	.word	0x00017ad0
        /*09d8*/ 	.word	0x00000005
        /*09dc*/ 	.word	0x00013280
        /*09e0*/ 	.short	0x010a
        /*09e2*/ 	.byte	0x3f
	.zero		1


	//   ....[80]....
        /*09e4*/ 	.word	0x00017b20
        /*09e8*/ 	.word	0x00000005
        /*09ec*/ 	.word	0x00013240
        /*09f0*/ 	.short	0x010a
        /*09f2*/ 	.byte	0x3f
	.zero		1


	//   ....[81]....
        /*09f4*/ 	.word	0x00018230
        /*09f8*/ 	.word	0x00000012
        /*09fc*/ 	.word	0x00013220
        /*0a00*/ 	.short	0x010a
        /*0a02*/ 	.byte	0x3f
	.zero		1


	//   ....[82]....
        /*0a04*/ 	.word	0x00018280
        /*0a08*/ 	.word	0x00000004
        /*0a0c*/ 	.word	0x00013280
        /*0a10*/ 	.short	0x010a
        /*0a12*/ 	.byte	0x3f
	.zero		1


	//   ....[83]....
        /*0a14*/ 	.word	0x000182d0
        /*0a18*/ 	.word	0x00000004
        /*0a1c*/ 	.word	0x00013240
        /*0a20*/ 	.short	0x010a
        /*0a22*/ 	.byte	0x3f
	.zero		1


	//   ....[84]....
        /*0a24*/ 	.word	0x00018320
        /*0a28*/ 	.word	0x00000003
        /*0a2c*/ 	.word	0x00013270
        /*0a30*/ 	.short	0x010a
        /*0a32*/ 	.byte	0x3f
	.zero		1


	//   ....[85]....
        /*0a34*/ 	.word	0x00018370
        /*0a38*/ 	.word	0x00000003
        /*0a3c*/ 	.word	0x00013260
        /*0a40*/ 	.short	0x010a
        /*0a42*/ 	.byte	0x3f
	.zero		1


	//   ....[86]....
        /*0a44*/ 	.word	0x000183c0
        /*0a48*/ 	.word	0x00000002
        /*0a4c*/ 	.word	0x00013270
        /*0a50*/ 	.short	0x010a
        /*0a52*/ 	.byte	0x3f
	.zero		1


	//   ....[87]....
        /*0a54*/ 	.word	0x00018410
        /*0a58*/ 	.word	0x00000002
        /*0a5c*/ 	.word	0x00013260
        /*0a60*/ 	.short	0x010a
        /*0a62*/ 	.byte	0x3f
	.zero		1


	//   ....[88]....
        /*0a64*/ 	.word	0x00018460
        /*0a68*/ 	.word	0x00000006
        /*0a6c*/ 	.word	0x00013220
        /*0a70*/ 	.short	0x010a
        /*0a72*/ 	.byte	0x3f
	.zero		1


	//   ....[89]....
        /*0a74*/ 	.word	0x00018600
        /*0a78*/ 	.word	0x00000005
        /*0a7c*/ 	.word	0x00000000
        /*0a80*/ 	.short	0x010a
        /*0a82*/ 	.byte	0x3f
	.zero		1


	//   ....[90]....
        /*0a84*/ 	.word	0x00018650
        /*0a88*/ 	.word	0x00000009
        /*0a8c*/ 	.word	0x00000000
        /*0a90*/ 	.short	0x010a
        /*0a92*/ 	.byte	0x3f
	.zero		1


	//   ....[91]....
        /*0a94*/ 	.word	0x000186a0
        /*0a98*/ 	.word	0x00000013
        /*0a9c*/ 	.word	0x00013260
        /*0aa0*/ 	.short	0x010a
        /*0aa2*/ 	.byte	0x3f
	.zero		1


	//   ....[92]....
        /*0aa4*/ 	.word	0x000186f0
        /*0aa8*/ 	.word	0x00000007
        /*0aac*/ 	.word	0x00013260
        /*0ab0*/ 	.short	0x010a
        /*0ab2*/ 	.byte	0x3f
	.zero		1


	//   ....[93]....
        /*0ab4*/ 	.word	0x00018740
        /*0ab8*/ 	.word	0x00000013
        /*0abc*/ 	.word	0x00013280
        /*0ac0*/ 	.short	0x010a
        /*0ac2*/ 	.byte	0x3f
	.zero		1


	//----- nvinfo : EIATTR_NUM_MBARRIERS
	.align		4
.L_1545:
        /*0ac4*/ 	.byte	0x03, 0x38
        /*0ac6*/ 	.short	0x0016


	//----- nvinfo : EIATTR_EXIT_INSTR_OFFSETS
	.align		4
        /*0ac8*/ 	.byte	0x04, 0x1c
        /*0aca*/ 	.short	(.L_1547 - .L_1546)


	//   ....[0]....
.L_1546:
        /*0acc*/ 	.word	0x00000a40


	//   ....[1]....
        /*0ad0*/ 	.word	0x000123b0


	//   ....[2]....
        /*0ad4*/ 	.word	0x00017670


	//----- nvinfo : EIATTR_MAX_THREADS
	.align		4
.L_1547:
        /*0ad8*/ 	.byte	0x04, 0x05
        /*0ada*/ 	.short	(.L_1549 - .L_1548)
.L_1548:
        /*0adc*/ 	.word	0x00000200
        /*0ae0*/ 	.word	0x00000001
        /*0ae4*/ 	.word	0x00000001


	//----- nvinfo : EIATTR_CRS_STACK_SIZE
	.align		4
.L_1549:
        /*0ae8*/ 	.byte	0x04, 0x1e
        /*0aea*/ 	.short	(.L_1551 - .L_1550)
.L_1550:
        /*0aec*/ 	.word	0x00000000


	//----- nvinfo : EIATTR_CBANK_PARAM_SIZE
	.align		4
.L_1551:
        /*0af0*/ 	.byte	0x03, 0x19
        /*0af2*/ 	.short	0x0af0


	//----- nvinfo : EIATTR_PARAM_CBANK
	.align		4
        /*0af4*/ 	.byte	0x04, 0x0a
        /*0af6*/ 	.short	(.L_1553 - .L_1552)
	.align		4
.L_1552:
        /*0af8*/ 	.word	index@(.nv.constant0._ZN7cutlass13device_kernelIN5flash11enable_sm90INS1_16FlashAttnFwdSm90INS1_25CollectiveMainloopFwdSm90ILi2EN4cute5tupleIJNS5_1CILi1EEES8_S8_EEENS6_IJNS7_ILi192EEENS7_ILi160EEENS7_ILi64EEEEEELi64ENS_12float_e4m3_tEfNS_4arch4Sm90ELb0ELb1ELb0ELb1ELb0ELb0ELb0ELb1ELb1ELb1ELb0ELb0EEENS1_21CollectiveEpilogueFwdINS6_IJSA_SC_SB_EEES9_NS_10bfloat16_tESG_Li384ELb1ELb1ELb0ELb1EEENS1_36VarlenDynamicPersistentTileSchedulerILi192ELi160ELi384ELi128ELb0ELb1ELb1ELb1ELb0ELb1EEEEEEEEEvNT_6ParamsE)
        /*0afc*/ 	.short	0x0210
        /*0afe*/ 	.short	0x0af0


	//----- nvinfo : EIATTR_SW_WAR
	.align		4
.L_1553:
        /*0b00*/ 	.byte	0x04, 0x36
        /*0b02*/ 	.short	(.L_1555 - .L_1554)
.L_1554:
        /*0b04*/ 	.word	0x00000008
.L_1555:


//--------------------- .nv.info._ZN7cutlass13device_kernelIN5flash11enable_sm90INS1_16FlashAttnFwdSm90INS1_25CollectiveMainloopFwdSm90ILi2EN4cute5tupleIJNS5_1CILi1EEES8_S8_EEENS6_IJNS7_ILi192EEENS7_ILi160EEENS7_ILi64EEEEEELi64ENS_12float_e4m3_tEfNS_4arch4Sm90ELb0ELb1ELb0ELb1ELb0ELb1ELb0ELb1ELb1ELb1ELb0ELb0EEENS1_21CollectiveEpilogueFwdINS6_IJSA_SC_SB_EEES9_NS_10bfloat16_tESG_Li384ELb1ELb1ELb0ELb1EEENS1_36VarlenDynamicPersistentTileSchedulerILi192ELi160ELi384ELi128ELb0ELb1ELb1ELb1ELb0ELb1EEEEEEEEEvNT_6ParamsE --------------------------
	.section	.nv.info._ZN7cutlass13device_kernelIN5flash11enable_sm90INS1_16FlashAttnFwdSm90INS1_25CollectiveMainloopFwdSm90ILi2EN4cute5tupleIJNS5_1CILi1EEES8_S8_EEENS6_IJNS7_ILi192EEENS7_ILi160EEENS7_ILi64EEEEEELi64ENS_12float_e4m3_tEfNS_4arch4Sm90ELb0ELb1ELb0ELb1ELb0ELb1ELb0ELb1ELb1ELb1ELb0ELb0EEENS1_21CollectiveEpilogueFwdINS6_IJSA_SC_SB_EEES9_NS_10bfloat16_tESG_Li384ELb1ELb1ELb0ELb1EEENS1_36VarlenDynamicPersistentTileSchedulerILi192ELi160ELi384ELi128ELb0ELb1ELb1ELb1ELb0ELb1EEEEEEEEEvNT_6ParamsE,"",@"SHT_CUDA_INFO"
	.sectionflags	@""
	.align	4


	//----- nvinfo : EIATTR_CUDA_API_VERSION
	.align		4
        /*0000*/ 	.byte	0x04, 0x37
        /*0002*/ 	.short	(.L_1557 - .L_1556)
.L_1556:
        /*0004*/ 	.word	0x00000082


	//----- nvinfo : EIATTR_KPARAM_INFO
	.align		4
.L_1557:
        /*0008*/ 	.byte	0x04, 0x17
        /*000a*/ 	.short	(.L_1559 - .L_1558)
.L_1558:
        /*000c*/ 	.word	0x00000000
        /*0010*/ 	.short	0x0000
        /*0012*/ 	.short	0x0070
        /*0014*/ 	.byte	0x00, 0xf0, 0x01, 0x2a


	//----- nvinfo : EIATTR_SPARSE_MMA_MASK
	.align		4
.L_1559:
        /*0018*/ 	.byte	0x03, 0x50
        /*001a*/ 	.short	0x0000


	//----- nvinfo : EIATTR_MAXREG_COUNT
	.align		4
        /*001c*/ 	.byte	0x03, 0x1b
        /*001e*/ 	.short	0x0080


	//----- nvinfo : EIATTR_NUM_BARRIERS
	.align		4
        /*0020*/ 	.byte	0x02, 0x4c
        /*0022*/ 	.byte	0x10
	.zero		1


	//----- nvinfo : EIATTR_EXTERNS
	.align		4
        /*0024*/ 	.byte	0x04, 0x0f
        /*0026*/ 	.short	(.L_1561 - .L_1560)


	//   ....[0]....
	.align		4
.L_1560:
        /*0028*/ 	.word	index@(__assertfail)


	//----- nvinfo : EIATTR_ANNOTATIONS
	.align		4
.L_1561:
        /*002c*/ 	.byte	0x04, 0x55
        /*002e*/ 	.short	(.L_1563 - .L_1562)


	//   ....[0]....
.L_1562:
        /* <DEDUP_REMOVED lines=89> */


	//----- nvinfo : EIATTR_MERCURY_ISA_VERSION
	.align		4
.L_1563:
        /*05b0*/ 	.byte	0x03, 0x5f
        /*05b2*/ 	.short	0x0101


	//----- nvinfo : EIATTR_UNUSED_LOAD_BYTE_OFFSET
	.align		4
        /*05b4*/ 	.byte	0x04, 0x44
        /*05b6*/ 	.short	(.L_1565 - .L_1564)


	//   ....[0]....
.L_1564:
        /*05b8*/ 	.word	0x00000a90
        /*05bc*/ 	.word	0x0000fff0


	//   ....[1]....
        /*05c0*/ 	.word	0x00018020
        /*05c4*/ 	.word	0x0000fff0


	//----- nvinfo : EIATTR_INT_WARP_WIDE_INSTR_OFFSETS
	.align		4
.L_1565:
        /*05c8*/ 	.byte	0x04, 0x31
        /*05ca*/ 	.short	(.L_1567 - .L_1566)


	//   ....[0]....
.L_1566:
        /*05cc*/ 	.word	0x00000180


	//   ....[1]....
        /*05d0*/ 	.word	0x000001c0


	//   ....[2]....
        /*05d4*/ 	.word	0x00000280


	//   ....[3]....
        /*05d8*/ 	.word	0x0001c7d0


	//   ....[4]....
        /*05dc*/ 	.word	0x0001c860


	//   ....[5]....
        /*05e0*/ 	.word	0x0001ef20


	//   ....[6]....
        /*05e4*/ 	.word	0x0001efb0


	//----- nvinfo : EIATTR_COOP_GROUP_MASK_REGIDS
	.align		4
.L_1567:
        /*05e8*/ 	.byte	0x04, 0x29
        /*05ea*/ 	.short	(.L_1569 - .L_1568)


	//   ....[0]....
.L_1568:
        /*05ec*/ 	.word	0xffffffff


	//   ....[1]....
        /*05f0*/ 	.word	0xffffffff


	//   ....[2]....
        /*05f4*/ 	.word	0xffffffff


	//   ....[3]....
        /*05f8*/ 	.word	0xffffffff


	//   ....[4]....
        /*05fc*/ 	.word	0xffffffff


	//   ....[5]....
        /*0600*/ 	.word	0xffffffff


	//   ....[6]....
        /*0604*/ 	.word	0xffffffff


	//   ....[7]....
        /*0608*/ 	.word	0xffffffff


	//   ....[8]....
        /*060c*/ 	.word	0xffffffff


	//   ....[9]....
        /*0610*/ 	.word	0xffffffff


	//   ....[10]....
        /*0614*/ 	.word	0xffffffff


	//   ....[11]....
        /*0618*/ 	.word	0xffffffff


	//   ....[12]....
        /*061c*/ 	.word	0xffffffff


	//   ....[13]....
        /*0620*/ 	.word	0xffffffff


	//   ....[14]....
        /*0624*/ 	.word	0xffffffff


	//   ....[15]....
        /*0628*/ 	.word	0xffffffff


	//   ....[16]....
        /*062c*/ 	.word	0xffffffff


	//   ....[17]....
        /*0630*/ 	.word	0xffffffff


	//   ....[18]....
        /*0634*/ 	.word	0xffffffff


	//   ....[19]....
        /*0638*/ 	.word	0xffffffff


	//   ....[20]....
        /*063c*/ 	.word	0xffffffff


	//   ....[21]....
        /*0640*/ 	.word	0xffffffff


	//   ....[22]....
        /*0644*/ 	.word	0xffffffff


	//   ....[23]....
        /*0648*/ 	.word	0xffffffff


	//   ....[24]....
        /*064c*/ 	.word	0xffffffff


	//   ....[25]....
        /*0650*/ 	.word	0xffffffff


	//   ....[26]....
        /*0654*/ 	.word	0xffffffff


	//   ....[27]....
        /*0658*/ 	.word	0xffffffff


	//   ....[28]....
        /*065c*/ 	.word	0xffffffff


	//   ....[29]....
        /*0660*/ 	.word	0xffffffff


	//   ....[30]....
        /*0664*/ 	.word	0xffffffff


	//   ....[31]....
        /*0668*/ 	.word	0xffffffff


	//   ....[32]....
        /*066c*/ 	.word	0xffffffff


	//   ....[33]....
        /*0670*/ 	.word	0xffffffff


	//   ....[34]....
        /*0674*/ 	.word	0xffffffff


	//   ....[35]....
        /*0678*/ 	.word	0xffffffff


	//   ....[36]....
        /*067c*/ 	.word	0xffffffff


	//   ....[37]....
        /*0680*/ 	.word	0xffffffff


	//   ....[38]....
        /*0684*/ 	.word	0xffffffff


	//   ....[39]....
        /*0688*/ 	.word	0xffffffff


	//   ....[40]....
        /*068c*/ 	.word	0xffffffff


	//   ....[41]....
        /*0690*/ 	.word	0xffffffff


	//   ....[42]....
        /*0694*/ 	.word	0xffffffff


	//   ....[43]....
        /*0698*/ 	.word	0xffffffff


	//   ....[44]....
        /*069c*/ 	.word	0xffffffff


	//   ....[45]....
        /*06a0*/ 	.word	0xffffffff


	//   ....[46]....
        /*06a4*/ 	.word	0xffffffff


	//   ....[47]....
        /*06a8*/ 	.word	0xffffffff


	//   ....[48]....
        /*06ac*/ 	.word	0xffffffff


	//   ....[49]....
        /*06b0*/ 	.word	0xffffffff


	//   ....[50]....
        /*06b4*/ 	.word	0xffffffff


	//   ....[51]....
        /*06b8*/ 	.word	0xffffffff


	//   ....[52]....
        /*06bc*/ 	.word	0xffffffff


	//   ....[53]....
        /*06c0*/ 	.word	0xffffffff


	//   ....[54]....
        /*06c4*/ 	.word	0xffffffff


	//   ....[55]....
        /*06c8*/ 	.word	0xffffffff


	//   ....[56]....
        /*06cc*/ 	.word	0xffffffff


	//   ....[57]....
        /*06d0*/ 	.word	0xffffffff


	//   ....[58]....
        /*06d4*/ 	.word	0xffffffff


	//   ....[59]....
        /*06d8*/ 	.word	0xffffffff


	//   ....[60]....
        /*06dc*/ 	.word	0xffffffff


	//   ....[61]....
        /*06e0*/ 	.word	0xffffffff


	//   ....[62]....
        /*06e4*/ 	.word	0xffffffff


	//   ....[63]....
        /*06e8*/ 	.word	0xffffffff


	//   ....[64]....
        /*06ec*/ 	.word	0xffffffff


	//   ....[65]....
        /*06f0*/ 	.word	0xffffffff


	//   ....[66]....
        /*06f4*/ 	.word	0xffffffff


	//   ....[67]....
        /*06f8*/ 	.word	0xffffffff


	//   ....[68]....
        /*06fc*/ 	.word	0xffffffff


	//   ....[69]....
        /*0700*/ 	.word	0xffffffff


	//   ....[70]....
        /*0704*/ 	.word	0xffffffff


	//   ....[71]....
        /*0708*/ 	.word	0xffffffff


	//   ....[72]....
        /*070c*/ 	.word	0xffffffff


	//   ....[73]....
        /*0710*/ 	.word	0xffffffff


	//   ....[74]....
        /*0714*/ 	.word	0xffffffff


	//   ....[75]....
        /*0718*/ 	.word	0xffffffff


	//   ....[76]....
        /*071c*/ 	.word	0xffffffff


	//   ....[77]....
        /*0720*/ 	.word	0xffffffff


	//   ....[78]....
        /*0724*/ 	.word	0xffffffff


	//   ....[79]....
        /*0728*/ 	.word	0xffffffff


	//   ....[80]....
        /*072c*/ 	.word	0xffffffff


	//   ....[81]....
        /*0730*/ 	.word	0xffffffff


	//   ....[82]....
        /*0734*/ 	.word	0xffffffff


	//   ....[83]....
        /*0738*/ 	.word	0xffffffff


	//   ....[84]....
        /*073c*/ 	.word	0xffffffff


	//   ....[85]....
        /*0740*/ 	.word	0xffffffff


	//   ....[86]....
        /*0744*/ 	.word	0xffffffff


	//   ....[87]....
        /*0748*/ 	.word	0xffffffff


	//   ....[88]....
        /*074c*/ 	.word	0xffffffff


	//   ....[89]....
        /*0750*/ 	.word	0xffffffff


	//   ....[90]....
        /*0754*/ 	.word	0xffffffff


	//   ....[91]....
        /*0758*/ 	.word	0xffffffff


	//   ....[92]....
        /*075c*/ 	.word	0xffffffff


	//   ....[93]....
        /*0760*/ 	.word	0xffffffff


	//   ....[94]....
        /*0764*/ 	.word	0xffffffff


	//   ....[95]....
        /*0768*/ 	.word	0xffffffff


	//   ....[96]....
        /*076c*/ 	.word	0xffffffff


	//   ....[97]....
        /*0770*/ 	.word	0xffffffff


	//   ....[98]....
        /*0774*/ 	.word	0xffffffff


	//   ....[99]....
        /*0778*/ 	.word	0xffffffff


	//   ....[100]....
        /*077c*/ 	.word	0xffffffff


	//   ....[101]....
        /*0780*/ 	.word	0xffffffff


	//   ....[102]....
        /*0784*/ 	.word	0xffffffff


	//   ....[103]....
        /*0788*/ 	.word	0xffffffff


	//   ....[104]....
        /*078c*/ 	.word	0xffffffff


	//   ....[105]....
        /*0790*/ 	.word	0xffffffff


	//   ....[106]....
        /*0794*/ 	.word	0xffffffff


	//   ....[107]....
        /*0798*/ 	.word	0xffffffff


	//   ....[108]....
        /*079c*/ 	.word	0xffffffff


	//   ....[109]....
        /*07a0*/ 	.word	0xffffffff


	//   ....[110]....
        /*07a4*/ 	.word	0xffffffff


	//   ....[111]....
        /*07a8*/ 	.word	0xffffffff


	//   ....[112]....
        /*07ac*/ 	.word	0xffffffff


	//   ....[113]....
        /*07b0*/ 	.word	0xffffffff


	//   ....[114]....
        /*07b4*/ 	.word	0xffffffff


	//   ....[115]....
        /*07b8*/ 	.word	0xffffffff


	//   ....[116]....
        /*07bc*/ 	.word	0xffffffff


	//   ....[117]....
        /*07c0*/ 	.word	0xffffffff


	//   ....[118]....
        /*07c4*/ 	.word	0xffffffff


	//   ....[119]....
        /*07c8*/ 	.word	0xffffffff


	//   ....[120]....
        /*07cc*/ 	.word	0xffffffff


	//   ....[121]....
        /*07d0*/ 	.word	0xffffffff


	//   ....[122]....
        /*07d4*/ 	.word	0xffffffff


	//   ....[123]....
        /*07d8*/ 	.word	0xffffffff


	//   ....[124]....
        /*07dc*/ 	.word	0xffffffff


	//   ....[125]....
        /*07e0*/ 	.word	0xffffffff


	//   ....[126]....
        /*07e4*/ 	.word	0x0500000f


	//   ....[127]....
        /*07e8*/ 	.word	0x0500000f


	//   ....[128]....
        /*07ec*/ 	.word	0x0500000f


	//   ....[129]....
        /*07f0*/ 	.word	0x0500000f


	//   ....[130]....
        /*07f4*/ 	.word	0x0500000f


	//   ....[131]....
        /*07f8*/ 	.word	0x0500000f


	//   ....[132]....
        /*07fc*/ 	.word	0x0500000f


	//   ....[133]....
        /*0800*/ 	.word	0x0500000f


	//   ....[134]....
        /*0804*/ 	.word	0x0500000f


	//   ....[135]....
        /*0808*/ 	.word	0x0500000f


	//   ....[136]....
        /*080c*/ 	.word	0x0500000f


	//   ....[137]....
        /*0810*/ 	.word	0x0500000f


	//   ....[138]....
        /*0814*/ 	.word	0x0500000f


	//   ....[139]....
        /*0818*/ 	.word	0x0500000f


	//   ....[140]....
        /*081c*/ 	.word	0x0500000f


	//   ....[141]....
        /*0820*/ 	.word	0x0500000f


	//   ....[142]....
        /*0824*/ 	.word	0x0500000f


	//   ....[143]....
        /*0828*/ 	.word	0x0500000f


	//   ....[144]....
        /*082c*/ 	.word	0x0500000f


	//   ....[145]....
        /*0830*/ 	.word	0x0500000f


	//   ....[146]....
        /*0834*/ 	.word	0x0500000f


	//   ....[147]....
        /*0838*/ 	.word	0x0500000f


	//   ....[148]....
        /*083c*/ 	.word	0x0500000f


	//   ....[149]....
        /*0840*/ 	.word	0x0500000f


	//   ....[150]....
        /*0844*/ 	.word	0x0500000f


	//   ....[151]....
        /*0848*/ 	.word	0x0500000f


	//   ....[152]....
        /*084c*/ 	.word	0x0500000f


	//   ....[153]....
        /*0850*/ 	.word	0x0500000f


	//   ....[154]....
        /*0854*/ 	.word	0x0500000f


	//   ....[155]....
        /*0858*/ 	.word	0x0500000f


	//   ....[156]....
        /*085c*/ 	.word	0x0500000f


	//   ....[157]....
        /*0860*/ 	.word	0x0500000f


	//   ....[158]....
        /*0864*/ 	.word	0x0500000f


	//   ....[159]....
        /*0868*/ 	.word	0x0500000f


	//   ....[160]....
        /*086c*/ 	.word	0x0500000f


	//   ....[161]....
        /*0870*/ 	.word	0x0500000f


	//   ....[162]....
        /*0874*/ 	.word	0x0500000f


	//   ....[163]....
        /*0878*/ 	.word	0x0500000f


	//   ....[164]....
        /*087c*/ 	.word	0x0500000f


	//   ....[165]....
        /*0880*/ 	.word	0x0500000f


	//----- nvinfo : EIATTR_COOP_GROUP_INSTR_OFFSETS
	.align		4
.L_1569:
        /*0884*/ 	.byte	0x04, 0x28
        /*0886*/ 	.short	(.L_1571 - .L_1570)


	//   ....[0]....
.L_1570:
        /*0888*/ 	.word	0x00000060


	//   ....[1]....
        /*088c*/ 	.word	0x00000190


	//   ....[2]....
        /*0890*/ 	.word	0x00000290


	//   ....[3]....
        /*0894*/ 	.word	0x00000400


	//   ....[4]....
        /*0898*/ 	.word	0x00000560


	//   ....[5]....
        /*089c*/ 	.word	0x00000680


	//   ....[6]....
        /*08a0*/ 	.word	0x000007e0


	//   ....[7]....
        /*08a4*/ 	.word	0x000059f0


	//   ....[8]....
        /*08a8*/ 	.word	0x00006130


	//   ....[9]....
        /*08ac*/ 	.word	0x00006140


	//   ....[10]....
        /*08b0*/ 	.word	0x00006150


	//   ....[11]....
        /*08b4*/ 	.word	0x00006160


	//   ....[12]....
        /*08b8*/ 	.word	0x00007650


	//   ....[13]....
        /*08bc*/ 	.word	0x00007660


	//   ....[14]....
        /*08c0*/ 	.word	0x00007670


	//   ....[15]....
        /*08c4*/ 	.word	0x00007680


	//   ....[16]....
        /*08c8*/ 	.word	0x000091b0


	//   ....[17]....
        /*08cc*/ 	.word	0x0000a2c0


	//   ....[18]....
        /*08d0*/ 	.word	0x0000ab60


	//   ....[19]....
        /*08d4*/ 	.word	0x0000ac80


	//   ....[20]....
        /*08d8*/ 	.word	0x0000b720


	//   ....[21]....
        /*08dc*/ 	.word	0x0000b7c0


	//   ....[22]....
        /*08e0*/ 	.word	0x0000d420


	//   ....[23]....
        /*08e4*/ 	.word	0x0000d650


	//   ....[24]....
        /*08e8*/ 	.word	0x0000f050


	//   ....[25]....
        /*08ec*/ 	.word	0x0000f150


	//   ....[26]....
        /*08f0*/ 	.word	0x0000f920


	//   ....[27]....
        /*08f4*/ 	.word	0x0000fa50


	//   ....[28]....
        /*08f8*/ 	.word	0x00011cb0


	//   ....[29]....
        /*08fc*/ 	.word	0x00011cd0


	//   ....[30]....
        /*0900*/ 	.word	0x00011d50


	//   ....[31]....
        /*0904*/ 	.word	0x00011d70


	//   ....[32]....
        /*0908*/ 	.word	0x00013f60


	//   ....[33]....
        /*090c*/ 	.word	0x00014fb0


	//   ....[34]....
        /*0910*/ 	.word	0x00015810


	//   ....[35]....
        /*0914*/ 	.word	0x00015920


	//   ....[36]....
        /*0918*/ 	.word	0x000165b0


	//   ....[37]....
        /*091c*/ 	.word	0x00016600


	//   ....[38]....
        /*0920*/ 	.word	0x00017980


	//   ....[39]....
        /*0924*/ 	.word	0x000179b0


	//   ....[40]....
        /*0928*/ 	.word	0x00017ab0


	//   ....[41]....
        /*092c*/ 	.word	0x00017b70


	//   ....[42]....
        /*0930*/ 	.word	0x00018660


	//   ....[43]....
        /*0934*/ 	.word	0x00018670


	//   ....[44]....
        /*0938*/ 	.word	0x00018680


	//   ....[45]....
        /*093c*/ 	.word	0x00018690


	//   ....[46]....
        /*0940*/ 	.word	0x000186a0


	//   ....[47]....
        /*0944*/ 	.word	0x000186b0


	//   ....[48]....
        /*0948*/ 	.word	0x000186c0


	//   ....[49]....
        /*094c*/ 	.word	0x000186e0


	//   ....[50]....
        /*0950*/ 	.word	0x000186f0


	//   ....[51]....
        /*0954*/ 	.word	0x00018700


	//   ....[52]....
        /*0958*/ 	.word	0x00018710


	//   ....[53]....
        /*095c*/ 	.word	0x00018720


	//   ....[54]....
        /*0960*/ 	.word	0x00018730


	//   ....[55]....
        /*0964*/ 	.word	0x00018740


	//   ....[56]....
        /*0968*/ 	.word	0x00018750


	//   ....[57]....
        /*096c*/ 	.word	0x00018760


	//   ....[58]....
        /*0970*/ 	.word	0x00018d20


	//   ....[59]....
        /*0974*/ 	.word	0x00018d60


	//   ....[60]....
        /*0978*/ 	.word	0x00018da0


	//   ....[61]....
        /*097c*/ 	.word	0x00018de0


	//   ....[62]....
        /*0980*/ 	.word	0x00019260


	//   ....[63]....
        /*0984*/ 	.word	0x000192a0


	//   ....[64]....
        /*0988*/ 	.word	0x000192c0


	//   ....[65]....
        /*098c*/ 	.word	0x00019300


	//   ....[66]....
        /*0990*/ 	.word	0x00019320


	//   ....[67]....
        /*0994*/ 	.word	0x00019340


	//   ....[68]....
        /*0998*/ 	.word	0x00019360


	//   ....[69]....
        /*099c*/ 	.word	0x00019390


	//   ....[70]....
        /*09a0*/ 	.word	0x00019b90


	//   ....[71]....
        /*09a4*/ 	.word	0x00019bc0


	//   ....[72]....
        /*09a8*/ 	.word	0x00019c00


	//   ....[73]....
        /*09ac*/ 	.word	0x00019c30


	//   ....[74]....
        /*09b0*/ 	.word	0x00019c50


	//   ....[75]....
        /*09b4*/ 	.word	0x00019c60


	//   ....[76]....
        /*09b8*/ 	.word	0x00019c70


	//   ....[77]....
        /*09bc*/ 	.word	0x00019c90


	//   ....[78]....
        /*09c0*/ 	.word	0x00019df0


	//   ....[79]....
        /*09c4*/ 	.word	0x00019fc0


	//   ....[80]....
        /*09c8*/ 	.word	0x00019ff0


	//   ....[81]....
        /*09cc*/ 	.word	0x0001a020


	//   ....[82]....
        /*09d0*/ 	.word	0x0001a050


	//   ....[83]....
        /*09d4*/ 	.word	0x0001a080


	//   ....[84]....
        /*09d8*/ 	.word	0x0001a0b0


	//   ....[85]....
        /*09dc*/ 	.word	0x0001a220


	//   ....[86]....
        /*09e0*/ 	.word	0x0001a250


	//   ....[87]....
        /*09e4*/ 	.word	0x0001a280


	//   ....[88]....
        /*09e8*/ 	.word	0x0001a2b0


	//   ....[89]....
        /*09ec*/ 	.word	0x0001a2e0


	//   ....[90]....
        /*09f0*/ 	.word	0x0001a310


	//   ....[91]....
        /*09f4*/ 	.word	0x0001a3c0


	//   ....[92]....
        /*09f8*/ 	.word	0x0001a420


	//   ....[93]....
        /*09fc*/ 	.word	0x0001a4c0


	//   ....[94]....
        /*0a00*/ 	.word	0x0001b6b0


	//   ....[95]....
        /*0a04*/ 	.word	0x0001cf20


	//   ....[96]....
        /*0a08*/ 	.word	0x0001dc60


	//   ....[97]....
        /*0a0c*/ 	.word	0x0001dc80


	//   ....[98]....
        /*0a10*/ 	.word	0x0001dd20


	//   ....[99]....
        /*0a14*/ 	.word	0x0001dd30


	//   ....[100]....
        /*0a18*/ 	.word	0x0001ddc0


	//   ....[101]....
        /*0a1c*/ 	.word	0x0001ddd0


	//   ....[102]....
        /*0a20*/ 	.word	0x0001ddf0


	//   ....[103]....
        /*0a24*/ 	.word	0x0001de50


	//   ....[104]....
        /*0a28*/ 	.word	0x0001deb0


	//   ....[105]....
        /*0a2c*/ 	.word	0x0001dec0


	//   ....[106]....
        /*0a30*/ 	.word	0x0001df60


	//   ....[107]....
        /*0a34*/ 	.word	0x0001df80


	//   ....[108]....
        /*0a38*/ 	.word	0x0001f700


	//   ....[109]....
        /*0a3c*/ 	.word	0x0001f730


	//   ....[110]....
        /*0a40*/ 	.word	0x0001f770


	//   ....[111]....
        /*0a44*/ 	.word	0x0001f7a0


	//   ....[112]....
        /*0a48*/ 	.word	0x0001f7d0


	//   ....[113]....
        /*0a4c*/ 	.word	0x0001f800


	//   ....[114]....
        /*0a50*/ 	.word	0x0001f830


	//   ....[115]....
        /*0a54*/ 	.word	0x0001f860


	//   ....[116]....
        /*0a58*/ 	.word	0x0001f9e0


	//   ....[117]....
        /*0a5c*/ 	.word	0x0001fa10


	//   ....[118]....
        /*0a60*/ 	.word	0x0001fa40


	//   ....[119]....
        /*0a64*/ 	.word	0x0001fa70


	//   ....[120]....
        /*0a68*/ 	.word	0x0001faa0


	//   ....[121]....
        /*0a6c*/ 	.word	0x0001fad0


	//   ....[122]....
        /*0a70*/ 	.word	0x0001fb90


	//   ....[123]....
        /*0a74*/ 	.word	0x0001fbb0


	//   ....[124]....
        /*0a78*/ 	.word	0x0001fc20


	//   ....[125]....
        /*0a7c*/ 	.word	0x000202c0


	//   ....[126]....
        /*0a80*/ 	.word	0x00020730


	//   ....[127]....
        /*0a84*/ 	.word	0x000207c0


	//   ....[128]....
        /*0a88*/ 	.word	0x00020810


	//   ....[129]....
        /*0a8c*/ 	.word	0x00020860


	//   ....[130]....
        /*0a90*/ 	.word	0x00020930


	//   ....[131]....
        /*0a94*/ 	.word	0x000209c0


	//   ....[132]....
        /*0a98*/ 	.word	0x00020a10


	//   ....[133]....
        /*0a9c*/ 	.word	0x00020a60


	//   ....[134]....
        /*0aa0*/ 	.word	0x00020df0


	//   ....[135]....
        /*0aa4*/ 	.word	0x000210d0


	//   ....[136]....
        /*0aa8*/ 	.word	0x00021300


	//   ....[137]....
        /*0aac*/ 	.word	0x00021350


	//   ....[138]....
        /*0ab0*/ 	.word	0x000213b0


	//   ....[139]....
        /*0ab4*/ 	.word	0x000214a0


	//   ....[140]....
        /*0ab8*/ 	.word	0x00021500


	//   ....[141]....
        /*0abc*/ 	.word	0x000215f0


	//   ....[142]....
        /*0ac0*/ 	.word	0x00021650


	//   ....[143]....
        /*0ac4*/ 	.word	0x00021700


	//   ....[144]....
        /*0ac8*/ 	.word	0x000217b0


	//   ....[145]....
        /*0acc*/ 	.word	0x000218a0


	//   ....[146]....
        /*0ad0*/ 	.word	0x00021900


	//   ....[147]....
        /*0ad4*/ 	.word	0x000219d0


	//   ....[148]....
        /*0ad8*/ 	.word	0x00021ca0


	//   ....[149]....
        /*0adc*/ 	.word	0x00021d40


	//   ....[150]....
        /*0ae0*/ 	.word	0x00021e60


	//   ....[151]....
        /*0ae4*/ 	.word	0x00021ed0


	//   ....[152]....
        /*0ae8*/ 	.word	0x00021f40


	//   ....[153]....
        /*0aec*/ 	.word	0x00021fb0


	//   ....[154]....
        /*0af0*/ 	.word	0x00022020


	//   ....[155]....
        /*0af4*/ 	.word	0x000220a0


	//   ....[156]....
        /*0af8*/ 	.word	0x00022130


	//   ....[157]....
        /*0afc*/ 	.word	0x000221c0


	//   ....[158]....
        /*0b00*/ 	.word	0x00022230


	//   ....[159]....
        /*0b04*/ 	.word	0x000222a0


	//   ....[160]....
        /*0b08*/ 	.word	0x00022310


	//   ....[161]....
        /*0b0c*/ 	.word	0x00022390


	//   ....[162]....
        /*0b10*/ 	.word	0x00022400


	//   ....[163]....
        /*0b14*/ 	.word	0x000224a0


	//   ....[164]....
        /*0b18*/ 	.word	0x00022530


	//   ....[165]....
        /*0b1c*/ 	.word	0x00022660


	//----- nvinfo : EIATTR_REG_RECONFIG
	.align		4
.L_1571:
        /*0b20*/ 	.byte	0x01, 0x54
	.zero		2


	//----- nvinfo : EIATTR_SYSCALL_OFFSETS
	.align		4
        /*0b24*/ 	.byte	0x04, 0x46
        /*0b26*/ 	.short	(.L_1573 - .L_1572)


	//   ....[0]....
.L_1572:
        /*0b28*/ 	.word	0x00001b20


	//   ....[1]....
        /*0b2c*/ 	.word	0x00001c70


	//   ....[2]....
        /*0b30*/ 	.word	0x00005b60


	//   ....[3]....
        /*0b34*/ 	.word	0x00005e80


	//   ....[4]....
        /*0b38*/ 	.word	0x0001c9c0


	//   ....[5]....
        /*0b3c*/ 	.word	0x0001cb30


	//   ....[6]....
        /*0b40*/ 	.word	0x0001cc80


	//   ....[7]....
        /*0b44*/ 	.word	0x0001cdc0


	//   ....[8]....
        /*0b48*/ 	.word	0x0001d740


	//----- nvinfo : EIATTR_MBARRIER_INSTR_OFFSETS
	.align		4
.L_1573:
        /*0b4c*/ 	.byte	0x04, 0x39
        /*0b4e*/ 	.short	(.L_1575 - .L_1574)


	//   ....[0]....
.L_1574:
        /*0b50*/ 	.word	0x000002b0
        /*0b54*/ 	.word	0x000000ff
        /*0b58*/ 	.word	0x00013200
        /*0b5c*/ 	.short	0x0100
        /*0b5e*/ 	.byte	0x08
	.zero		1


	//   ....[1]....
        /*0b60*/ 	.word	0x000002c0
        /*0b64*/ 	.word	0x000000ff
        /*0b68*/ 	.word	0x00013220
        /*0b6c*/ 	.short	0x0100
        /*0b6e*/ 	.byte	0x08
	.zero		1


	//   ....[2]....
        /*0b70*/ 	.word	0x000003b0
        /*0b74*/ 	.word	0x000000ff
        /*0b78*/ 	.word	0x00013230
        /*0b7c*/ 	.short	0x0100
        /*0b7e*/ 	.byte	0x08
	.zero		1


	//   ....[3]....
        /*0b80*/ 	.word	0x000003c0
        /*0b84*/ 	.word	0x000000ff
        /*0b88*/ 	.word	0x00013240
        /*0b8c*/ 	.short	0x0100
        /*0b8e*/ 	.byte	0x08
	.zero		1


	//   ....[4]....
        /*0b90*/ 	.word	0x000003d0
        /*0b94*/ 	.word	0x000000ff
        /*0b98*/ 	.word	0x00013238
        /*0b9c*/ 	.short	0x0100
        /*0b9e*/ 	.byte	0x08
	.zero		1


	//   ....[5]....
        /*0ba0*/ 	.word	0x000003e0
        /*0ba4*/ 	.word	0x000000ff
        /*0ba8*/ 	.word	0x00013248
        /*0bac*/ 	.short	0x0100
        /*0bae*/ 	.byte	0x08
	.zero		1


	//   ....[6]....
        /*0bb0*/ 	.word	0x00000510
        /*0bb4*/ 	.word	0x000000ff
        /*0bb8*/ 	.word	0x00013250
        /*0bbc*/ 	.short	0x0100
        /*0bbe*/ 	.byte	0x08
	.zero		1


	//   ....[7]....
        /*0bc0*/ 	.word	0x00000520
        /*0bc4*/ 	.word	0x000000ff
        /*0bc8*/ 	.word	0x00013260
        /*0bcc*/ 	.short	0x0100
        /*0bce*/ 	.byte	0x08
	.zero		1


	//   ....[8]....
        /*0bd0*/ 	.word	0x00000530
        /*0bd4*/ 	.word	0x000000ff
        /*0bd8*/ 	.word	0x00013258
        /*0bdc*/ 	.short	0x0100
        /*0bde*/ 	.byte	0x08
	.zero		1


	//   ....[9]....
        /*0be0*/ 	.word	0x00000540
        /*0be4*/ 	.word	0x000000ff
        /*0be8*/ 	.word	0x00013268
        /*0bec*/ 	.short	0x0100
        /*0bee*/ 	.byte	0x08
	.zero		1


	//   ....[10]....
        /*0bf0*/ 	.word	0x00000630
        /*0bf4*/ 	.word	0x000000ff
        /*0bf8*/ 	.word	0x00013270
        /*0bfc*/ 	.short	0x0100
        /*0bfe*/ 	.byte	0x06
	.zero		1


	//   ....[11]....
        /*0c00*/ 	.word	0x00000640
        /*0c04*/ 	.word	0x000000ff
        /*0c08*/ 	.word	0x00013280
        /*0c0c*/ 	.short	0x0100
        /*0c0e*/ 	.byte	0x06
	.zero		1


	//   ....[12]....
        /*0c10*/ 	.word	0x00000650
        /*0c14*/ 	.word	0x000000ff
        /*0c18*/ 	.word	0x00013278
        /*0c1c*/ 	.short	0x0100
        /*0c1e*/ 	.byte	0x06
	.zero		1


	//   ....[13]....
        /*0c20*/ 	.word	0x00000660
        /*0c24*/ 	.word	0x000000ff
        /*0c28*/ 	.word	0x00013288
        /*0c2c*/ 	.short	0x0100
        /*0c2e*/ 	.byte	0x06
	.zero		1


	//   ....[14]....
        /*0c30*/ 	.word	0x00000790
        /*0c34*/ 	.word	0x000000ff
        /*0c38*/ 	.word	0x00013290
        /*0c3c*/ 	.short	0x0100
        /*0c3e*/ 	.byte	0x08
	.zero		1


	//   ....[15]....
        /*0c40*/ 	.word	0x000007a0
        /*0c44*/ 	.word	0x000000ff
        /*0c48*/ 	.word	0x000132a0
        /*0c4c*/ 	.short	0x0100
        /*0c4e*/ 	.byte	0x08
	.zero		1


	//   ....[16]....
        /*0c50*/ 	.word	0x000007b0
        /*0c54*/ 	.word	0x000000ff
        /*0c58*/ 	.word	0x00013298
        /*0c5c*/ 	.short	0x0100
        /*0c5e*/ 	.byte	0x08
	.zero		1


	//   ....[17]....
        /*0c60*/ 	.word	0x000007c0
        /*0c64*/ 	.word	0x000000ff
        /*0c68*/ 	.word	0x000132a8
        /*0c6c*/ 	.short	0x0100
        /*0c6e*/ 	.byte	0x08
	.zero		1


	//   ....[18]....
        /*0c70*/ 	.word	0x000008f0
        /*0c74*/ 	.word	0x000000ff
        /*0c78*/ 	.word	0x000132b0
        /*0c7c*/ 	.short	0x0100
        /*0c7e*/ 	.byte	0x08
	.zero		1


	//   ....[19]....
        /*0c80*/ 	.word	0x00000900
        /*0c84*/ 	.word	0x000000ff
        /*0c88*/ 	.word	0x000132c0
        /*0c8c*/ 	.short	0x0100
        /*0c8e*/ 	.byte	0x08
	.zero		1


	//   ....[20]....
        /*0c90*/ 	.word	0x00000910
        /*0c94*/ 	.word	0x000000ff
        /*0c98*/ 	.word	0x000132b8
        /*0c9c*/ 	.short	0x0100
        /*0c9e*/ 	.byte	0x08
	.zero		1


	//   ....[21]....
        /*0ca0*/ 	.word	0x00000920
        /*0ca4*/ 	.word	0x000000ff
        /*0ca8*/ 	.word	0x000132c8
        /*0cac*/ 	.short	0x0100
        /*0cae*/ 	.byte	0x08
	.zero		1


	//   ....[22]....
        /*0cb0*/ 	.word	0x00002970
        /*0cb4*/ 	.word	0x00000046
        /*0cb8*/ 	.word	0x00013290
        /*0cbc*/ 	.short	0x010a
        /*0cbe*/ 	.byte	0x3f
	.zero		1


	//   ....[23]....
        /*0cc0*/ 	.word	0x00003b00
        /*0cc4*/ 	.word	0x00000046
        /*0cc8*/ 	.word	0x00013290
        /*0ccc*/ 	.short	0x010a
        /*0cce*/ 	.byte	0x3f
	.zero		1


	//   ....[24]....
        /*0cd0*/ 	.word	0x00004c10
        /*0cd4*/ 	.word	0x00000046
        /*0cd8*/ 	.word	0x00013290
        /*0cdc*/ 	.short	0x010a
        /*0cde*/ 	.byte	0x3f
	.zero		1


	//   ....[25]....
        /*0ce0*/ 	.word	0x00004df0
        /*0ce4*/ 	.word	0x00000004
        /*0ce8*/ 	.word	0x00000000
        /*0cec*/ 	.short	0x0101
        /*0cee*/ 	.byte	0x3f
	.zero		1


	//   ....[26]....
        /*0cf0*/ 	.word	0x00004e30
        /*0cf4*/ 	.word	0x00000046
        /*0cf8*/ 	.word	0x000132b0
        /*0cfc*/ 	.short	0x010a
        /*0cfe*/ 	.byte	0x3f
	.zero		1


	//   ....[27]....
        /*0d00*/ 	.word	0x000050b0
        /*0d04*/ 	.word	0x00000046
        /*0d08*/ 	.word	0x00000000
        /*0d0c*/ 	.short	0x0101
        /*0d0e*/ 	.byte	0x3f
	.zero		1


	//   ....[28]....
        /*0d10*/ 	.word	0x00005c00
        /*0d14*/ 	.word	0x00000011
        /*0d18*/ 	.word	0x00013200
        /*0d1c*/ 	.short	0x010a
        /*0d1e*/ 	.byte	0x3f
	.zero		1


	//   ....[29]....
        /*0d20*/ 	.word	0x00005c50
        /*0d24*/ 	.word	0x00000011
        /*0d28*/ 	.word	0x00013200
        /*0d2c*/ 	.short	0x010a
        /*0d2e*/ 	.byte	0x3f
	.zero		1


	//   ....[30]....
        /*0d30*/ 	.word	0x000063c0
        /*0d34*/ 	.word	0x00000011
        /*0d38*/ 	.word	0x00013200
        /*0d3c*/ 	.short	0x010a
        /*0d3e*/ 	.byte	0x3f
	.zero		1


	//   ....[31]....
        /*0d40*/ 	.word	0x00007850
        /*0d44*/ 	.word	0x00000011
        /*0d48*/ 	.word	0x00013200
        /*0d4c*/ 	.short	0x010a
        /*0d4e*/ 	.byte	0x3f
	.zero		1


	//   ....[32]....
        /*0d50*/ 	.word	0x000089e0
        /*0d54*/ 	.word	0x0000000e
        /*0d58*/ 	.word	0x00013230
        /*0d5c*/ 	.short	0x010a
        /*0d5e*/ 	.byte	0x3f
	.zero		1


	//   ....[33]....
        /*0d60*/ 	.word	0x00008aa0
        /*0d64*/ 	.word	0x0000000e
        /*0d68*/ 	.word	0x00013230
        /*0d6c*/ 	.short	0x010a
        /*0d6e*/ 	.byte	0x3f
	.zero		1


	//   ....[34]....
        /*0d70*/ 	.word	0x000092b0
        /*0d74*/ 	.word	0x00000000
        /*0d78*/ 	.word	0x00000000
        /*0d7c*/ 	.short	0x0101
        /*0d7e*/ 	.byte	0x3f
	.zero		1


	//   ....[35]....
        /*0d80*/ 	.word	0x0000c9b0
        /*0d84*/ 	.word	0x00000009
        /*0d88*/ 	.word	0x00013230
        /*0d8c*/ 	.short	0x010a
        /*0d8e*/ 	.byte	0x3f
	.zero		1


	//   ....[36]....
        /*0d90*/ 	.word	0x0000ca40
        /*0d94*/ 	.word	0x00000009
        /*0d98*/ 	.word	0x00013230
        /*0d9c*/ 	.short	0x010a
        /*0d9e*/ 	.byte	0x3f
	.zero		1


	//   ....[37]....
        /*0da0*/ 	.word	0x0000d000
        /*0da4*/ 	.word	0x00000013
        /*0da8*/ 	.word	0x00013250
        /*0dac*/ 	.short	0x010a
        /*0dae*/ 	.byte	0x3f
	.zero		1


	//   ....[38]....
        /*0db0*/ 	.word	0x0000d050
        /*0db4*/ 	.word	0x00000013
        /*0db8*/ 	.word	0x00013250
        /*0dbc*/ 	.short	0x010a
        /*0dbe*/ 	.byte	0x3f
	.zero		1


	//   ....[39]....
        /*0dc0*/ 	.word	0x0000d440
        /*0dc4*/ 	.word	0x00000009
        /*0dc8*/ 	.word	0x00000000
        /*0dcc*/ 	.short	0x0101
        /*0dce*/ 	.byte	0x3f
	.zero		1


	//   ....[40]....
        /*0dd0*/ 	.word	0x00010990
        /*0dd4*/ 	.word	0x00000013
        /*0dd8*/ 	.word	0x00000000
        /*0ddc*/ 	.short	0x0101
        /*0dde*/ 	.byte	0x3f
	.zero		1


	//   ....[41]....
        /*0de0*/ 	.word	0x00010f80
        /*0de4*/ 	.word	0x0000000e
        /*0de8*/ 	.word	0x00013230
        /*0dec*/ 	.short	0x010a
        /*0dee*/ 	.byte	0x3f
	.zero		1


	//   ....[42]....
        /*0df0*/ 	.word	0x00011010
        /*0df4*/ 	.word	0x0000000e
        /*0df8*/ 	.word	0x00013230
        /*0dfc*/ 	.short	0x010a
        /*0dfe*/ 	.byte	0x3f
	.zero		1


	//   ....[43]....
        /*0e00*/ 	.word	0x000115d0
        /*0e04*/ 	.word	0x0000000f
        /*0e08*/ 	.word	0x00013250
        /*0e0c*/ 	.short	0x010a
        /*0e0e*/ 	.byte	0x3f
	.zero		1


	//   ....[44]....
        /*0e10*/ 	.word	0x00011620
        /*0e14*/ 	.word	0x0000000f
        /*0e18*/ 	.word	0x00013250
        /*0e1c*/ 	.short	0x010a
        /*0e1e*/ 	.byte	0x3f
	.zero		1


	//   ....[45]....
        /*0e20*/ 	.word	0x00012700
        /*0e24*/ 	.word	0x0000000e
        /*0e28*/ 	.word	0x00000000
        /*0e2c*/ 	.short	0x0101
        /*0e2e*/ 	.byte	0x3f
	.zero		1


	//   ....[46]....
        /*0e30*/ 	.word	0x00013350
        /*0e34*/ 	.word	0x0000000f
        /*0e38*/ 	.word	0x00000000
        /*0e3c*/ 	.short	0x0101
        /*0e3e*/ 	.byte	0x3f
	.zero		1


	//   ....[47]....
        /*0e40*/ 	.word	0x000134f0
        /*0e44*/ 	.word	0x00000000
        /*0e48*/ 	.word	0x00013230
        /*0e4c*/ 	.short	0x010a
        /*0e4e*/ 	.byte	0x3f
	.zero		1


	//   ....[48]....
        /*0e50*/ 	.word	0x00013580
        /*0e54*/ 	.word	0x00000000
        /*0e58*/ 	.word	0x00013230
        /*0e5c*/ 	.short	0x010a
        /*0e5e*/ 	.byte	0x3f
	.zero		1


	//   ....[49]....
        /*0e60*/ 	.word	0x00013b40
        /*0e64*/ 	.word	0x0000000f
        /*0e68*/ 	.word	0x00013250
        /*0e6c*/ 	.short	0x010a
        /*0e6e*/ 	.byte	0x3f
	.zero		1


	//   ....[50]....
        /*0e70*/ 	.word	0x00013b90
        /*0e74*/ 	.word	0x0000000f
        /*0e78*/ 	.word	0x00013250
        /*0e7c*/ 	.short	0x010a
        /*0e7e*/ 	.byte	0x3f
	.zero		1


	//   ....[51]....
        /*0e80*/ 	.word	0x00013f90
        /*0e84*/ 	.word	0x0000000a
        /*0e88*/ 	.word	0x00000000
        /*0e8c*/ 	.short	0x0101
        /*0e8e*/ 	.byte	0x3f
	.zero		1


	//   ....[52]....
        /*0e90*/ 	.word	0x000175e0
        /*0e94*/ 	.word	0x0000000f
        /*0e98*/ 	.word	0x00000000
        /*0e9c*/ 	.short	0x0101
        /*0e9e*/ 	.byte	0x3f
	.zero		1


	//   ....[53]....
        /*0ea0*/ 	.word	0x00017680
        /*0ea4*/ 	.word	0x0000000d
        /*0ea8*/ 	.word	0x00013250
        /*0eac*/ 	.short	0x010a
        /*0eae*/ 	.byte	0x3f
	.zero		1


	//   ....[54]....
        /*0eb0*/ 	.word	0x000176d0
        /*0eb4*/ 	.word	0x0000000d
        /*0eb8*/ 	.word	0x00013250
        /*0ebc*/ 	.short	0x010a
        /*0ebe*/ 	.byte	0x3f
	.zero		1


	//   ....[55]....
        /*0ec0*/ 	.word	0x00017d40
        /*0ec4*/ 	.word	0x00000000
        /*0ec8*/ 	.word	0x00000000
        /*0ecc*/ 	.short	0x0101
        /*0ece*/ 	.byte	0x3f
	.zero		1


	//   ....[56]....
        /*0ed0*/ 	.word	0x00019330
        /*0ed4*/ 	.word	0x00000002
        /*0ed8*/ 	.word	0x00000000
        /*0edc*/ 	.short	0x0101
        /*0ede*/ 	.byte	0x3f
	.zero		1


	//   ....[57]....
        /*0ee0*/ 	.word	0x0001b790
        /*0ee4*/ 	.word	0x00000017
        /*0ee8*/ 	.word	0x00013220
        /*0eec*/ 	.short	0x010a
        /*0eee*/ 	.byte	0x3f
	.zero		1


	//   ....[58]....
        /*0ef0*/ 	.word	0x0001b850
        /*0ef4*/ 	.word	0x00000005
        /*0ef8*/ 	.word	0x000132a0
        /*0efc*/ 	.short	0x010a
        /*0efe*/ 	.byte	0x3f
	.zero		1


	//   ....[59]....
        /*0f00*/ 	.word	0x0001ba80
        /*0f04*/ 	.word	0x00000005
        /*0f08*/ 	.word	0x000132c0
        /*0f0c*/ 	.short	0x010a
        /*0f0e*/ 	.byte	0x3f
	.zero		1


	//   ....[60]....
        /*0f10*/ 	.word	0x0001be00
        /*0f14*/ 	.word	0x00000005
        /*0f18*/ 	.word	0x000132a0
        /*0f1c*/ 	.short	0x010a
        /*0f1e*/ 	.byte	0x3f
	.zero		1


	//   ....[61]....
        /*0f20*/ 	.word	0x0001c020
        /*0f24*/ 	.word	0x00000005
        /*0f28*/ 	.word	0x000132c0
        /*0f2c*/ 	.short	0x010a
        /*0f2e*/ 	.byte	0x3f
	.zero		1


	//   ....[62]....
        /*0f30*/ 	.word	0x0001d150
        /*0f34*/ 	.word	0x00000004
        /*0f38*/ 	.word	0x00013280
        /*0f3c*/ 	.short	0x010a
        /*0f3e*/ 	.byte	0x3f
	.zero		1


	//   ....[63]....
        /*0f40*/ 	.word	0x0001d310
        /*0f44*/ 	.word	0x00000004
        /*0f48*/ 	.word	0x00013240
        /*0f4c*/ 	.short	0x010a
        /*0f4e*/ 	.byte	0x3f
	.zero		1


	//   ....[64]....
        /*0f50*/ 	.word	0x0001e020
        /*0f54*/ 	.word	0x00000017
        /*0f58*/ 	.word	0x00013200
        /*0f5c*/ 	.short	0x0107
        /*0f5e*/ 	.byte	0x3f
	.zero		1


	//   ....[65]....
        /*0f60*/ 	.word	0x0001e110
        /*0f64*/ 	.word	0x00000017
        /*0f68*/ 	.word	0x00013200
        /*0f6c*/ 	.short	0x0101
        /*0f6e*/ 	.byte	0x3f
	.zero		1


	//   ....[66]....
        /*0f70*/ 	.word	0x0001e130
        /*0f74*/ 	.word	0x00000017
        /*0f78*/ 	.word	0x00013220
        /*0f7c*/ 	.short	0x010a
        /*0f7e*/ 	.byte	0x3f
	.zero		1


	//   ....[67]....
        /*0f80*/ 	.word	0x0001e420
        /*0f84*/ 	.word	0x00000006
        /*0f88*/ 	.word	0x00013280
        /*0f8c*/ 	.short	0x010a
        /*0f8e*/ 	.byte	0x3f
	.zero		1


	//   ....[68]....
        /*0f90*/ 	.word	0x0001e670
        /*0f94*/ 	.word	0x00000006
        /*0f98*/ 	.word	0x00013240
        /*0f9c*/ 	.short	0x010a
        /*0f9e*/ 	.byte	0x3f
	.zero		1


	//   ....[69]....
        /*0fa0*/ 	.word	0x0001e930
        /*0fa4*/ 	.word	0x00000003
        /*0fa8*/ 	.word	0x00013270
        /*0fac*/ 	.short	0x010a
        /*0fae*/ 	.byte	0x3f
	.zero		1


	//   ....[70]....
        /*0fb0*/ 	.word	0x0001e9b0
        /*0fb4*/ 	.word	0x00000003
        /*0fb8*/ 	.word	0x00013260
        /*0fbc*/ 	.short	0x010a
        /*0fbe*/ 	.byte	0x3f
	.zero		1


	//   ....[71]....
        /*0fc0*/ 	.word	0x0001edd0
        /*0fc4*/ 	.word	0x00000003
        /*0fc8*/ 	.word	0x00013250
        /*0fcc*/ 	.short	0x0101
        /*0fce*/ 	.byte	0x3f
	.zero		1


	//   ....[72]....
        /*0fd0*/ 	.word	0x0001ee50
        /*0fd4*/ 	.word	0x00000003
        /*0fd8*/ 	.word	0x00000000
        /*0fdc*/ 	.short	0x0101
        /*0fde*/ 	.byte	0x3f
	.zero		1


	//   ....[73]....
        /*0fe0*/ 	.word	0x0001f050
        /*0fe4*/ 	.word	0x00000000
        /*0fe8*/ 	.word	0x00013270
        /*0fec*/ 	.short	0x010a
        /*0fee*/ 	.byte	0x3f
	.zero		1


	//   ....[74]....
        /*0ff0*/ 	.word	0x0001f0c0
        /*0ff4*/ 	.word	0x00000000
        /*0ff8*/ 	.word	0x00013260
        /*0ffc*/ 	.short	0x010a
        /*0ffe*/ 	.byte	0x3f
	.zero		1


	//   ....[75]....
        /*1000*/ 	.word	0x0001f4e0
        /*1004*/ 	.word	0x00000000
        /*1008*/ 	.word	0x00013250
        /*100c*/ 	.short	0x0101
        /*100e*/ 	.byte	0x3f
	.zero		1


	//   ....[76]....
        /*1010*/ 	.word	0x0001f530
        /*1014*/ 	.word	0x00000002
        /*1018*/ 	.word	0x00000000
        /*101c*/ 	.short	0x0101
        /*101e*/ 	.byte	0x3f
	.zero		1


	//   ....[77]....
        /*1020*/ 	.word	0x00020240
        /*1024*/ 	.word	0x00000008
        /*1028*/ 	.word	0x00013220
        /*102c*/ 	.short	0x010a
        /*102e*/ 	.byte	0x3f
	.zero		1


	//   ....[78]....
        /*1030*/ 	.word	0x000203d0
        /*1034*/ 	.word	0x00000006
        /*1038*/ 	.word	0x00000000
        /*103c*/ 	.short	0x010a
        /*103e*/ 	.byte	0x3f
	.zero		1


	//   ....[79]....
        /*1040*/ 	.word	0x00020440
        /*1044*/ 	.word	0x00000007
        /*1048*/ 	.word	0x00000000
        /*104c*/ 	.short	0x010a
        /*104e*/ 	.byte	0x3f
	.zero		1


	//   ....[80]....
        /*1050*/ 	.word	0x00020490
        /*1054*/ 	.word	0x00000002
        /*1058*/ 	.word	0x00013260
        /*105c*/ 	.short	0x010a
        /*105e*/ 	.byte	0x3f
	.zero		1


	//   ....[81]....
        /*1060*/ 	.word	0x000204e0
        /*1064*/ 	.word	0x00000005
        /*1068*/ 	.word	0x00013260
        /*106c*/ 	.short	0x010a
        /*106e*/ 	.byte	0x3f
	.zero		1


	//   ....[82]....
        /*1070*/ 	.word	0x00020520
        /*1074*/ 	.word	0x00000002
        /*1078*/ 	.word	0x00013280
        /*107c*/ 	.short	0x010a
        /*107e*/ 	.byte	0x3f
	.zero		1


	//   ....[83]....
        /*1080*/ 	.word	0x00020540
        /*1084*/ 	.word	0x00000005
        /*1088*/ 	.word	0x00013280
        /*108c*/ 	.short	0x010a
        /*108e*/ 	.byte	0x3f
	.zero		1


	//   ....[84]....
        /*1090*/ 	.word	0x000205a0
        /*1094*/ 	.word	0x00000046
        /*1098*/ 	.word	0x00013290
        /*109c*/ 	.short	0x010a
        /*109e*/ 	.byte	0x3f
	.zero		1


	//   ....[85]....
        /*10a0*/ 	.word	0x000205f0
        /*10a4*/ 	.word	0x00000046
        /*10a8*/ 	.word	0x00013290
        /*10ac*/ 	.short	0x010a
        /*10ae*/ 	.byte	0x3f
	.zero		1


	//   ....[86]....
        /*10b0*/ 	.word	0x00020640
        /*10b4*/ 	.word	0x00000046
        /*10b8*/ 	.word	0x00013290
        /*10bc*/ 	.short	0x010a
        /*10be*/ 	.byte	0x3f
	.zero		1


	//   ....[87]....
        /*10c0*/ 	.word	0x00020690
        /*10c4*/ 	.word	0x00000046
        /*10c8*/ 	.word	0x000132b0
        /*10cc*/ 	.short	0x010a
        /*10ce*/ 	.byte	0x3f
	.zero		1


	//   ....[88]....
        /*10d0*/ 	.word	0x00020890
        /*10d4*/ 	.word	0x00000011
        /*10d8*/ 	.word	0x00013200
        /*10dc*/ 	.short	0x010a
        /*10de*/ 	.byte	0x3f
	.zero		1


	//   ....[89]....
        /*10e0*/ 	.word	0x00020a90
        /*10e4*/ 	.word	0x00000011
        /*10e8*/ 	.word	0x00013200
        /*10ec*/ 	.short	0x010a
        /*10ee*/ 	.byte	0x3f
	.zero		1


	//   ....[90]....
        /*10f0*/ 	.word	0x00020ae0
        /*10f4*/ 	.word	0x0000000e
        /*10f8*/ 	.word	0x00013230
        /*10fc*/ 	.short	0x010a
        /*10fe*/ 	.byte	0x3f
	.zero		1


	//   ....[91]....
        /*1100*/ 	.word	0x00020b30
        /*1104*/ 	.word	0x00000009
        /*1108*/ 	.word	0x00013230
        /*110c*/ 	.short	0x010a
        /*110e*/ 	.byte	0x3f
	.zero		1


	//   ....[92]....
        /*1110*/ 	.word	0x00020b80
        /*1114*/ 	.word	0x00000013
        /*1118*/ 	.word	0x00013250
        /*111c*/ 	.short	0x010a
        /*111e*/ 	.byte	0x3f
	.zero		1


	//   ....[93]....
        /*1120*/ 	.word	0x00020bd0
        /*1124*/ 	.word	0x0000000e
        /*1128*/ 	.word	0x00013230
        /*112c*/ 	.short	0x010a
        /*112e*/ 	.byte	0x3f
	.zero		1


	//   ....[94]....
        /*1130*/ 	.word	0x00020c20
        /*1134*/ 	.word	0x0000000f
        /*1138*/ 	.word	0x00013250
        /*113c*/ 	.short	0x010a
        /*113e*/ 	.byte	0x3f
	.zero		1


	//   ....[95]....
        /*1140*/ 	.word	0x00020c70
        /*1144*/ 	.word	0x00000000
        /*1148*/ 	.word	0x00013230
        /*114c*/ 	.short	0x010a
        /*114e*/ 	.byte	0x3f
	.zero		1


	//   ....[96]....
        /*1150*/ 	.word	0x00020cc0
        /*1154*/ 	.word	0x0000000f
        /*1158*/ 	.word	0x00013250
        /*115c*/ 	.short	0x010a
        /*115e*/ 	.byte	0x3f
	.zero		1


	//   ....[97]....
        /*1160*/ 	.word	0x00020d10
        /*1164*/ 	.word	0x0000000d
        /*1168*/ 	.word	0x00013250
        /*116c*/ 	.short	0x010a
        /*116e*/ 	.byte	0x3f
	.zero		1


	//   ....[98]....
        /*1170*/ 	.word	0x00020eb0
        /*1174*/ 	.word	0x00000017
        /*1178*/ 	.word	0x00013220
        /*117c*/ 	.short	0x010a
        /*117e*/ 	.byte	0x3f
	.zero		1


	//   ....[99]....
        /*1180*/ 	.word	0x00020f00
        /*1184*/ 	.word	0x00000005
        /*1188*/ 	.word	0x000132a0
        /*118c*/ 	.short	0x010a
        /*118e*/ 	.byte	0x3f
	.zero		1


	//   ....[100]....
        /*1190*/ 	.word	0x00020f50
        /*1194*/ 	.word	0x00000005
        /*1198*/ 	.word	0x000132c0
        /*119c*/ 	.short	0x010a
        /*119e*/ 	.byte	0x3f
	.zero		1


	//   ....[101]....
        /*11a0*/ 	.word	0x00020fa0
        /*11a4*/ 	.word	0x00000005
        /*11a8*/ 	.word	0x000132a0
        /*11ac*/ 	.short	0x010a
        /*11ae*/ 	.byte	0x3f
	.zero		1


	//   ....[102]....
        /*11b0*/ 	.word	0x00020ff0
        /*11b4*/ 	.word	0x00000005
        /*11b8*/ 	.word	0x000132c0
        /*11bc*/ 	.short	0x010a
        /*11be*/ 	.byte	0x3f
	.zero		1


	//   ....[103]....
        /*11c0*/ 	.word	0x00021190
        /*11c4*/ 	.word	0x00000004
        /*11c8*/ 	.word	0x00013280
        /*11cc*/ 	.short	0x010a
        /*11ce*/ 	.byte	0x3f
	.zero		1


	//   ....[104]....
        /*11d0*/ 	.word	0x000211e0
        /*11d4*/ 	.word	0x00000004
        /*11d8*/ 	.word	0x00013240
        /*11dc*/ 	.short	0x010a
        /*11de*/ 	.byte	0x3f
	.zero		1


	//   ....[105]....
        /*11e0*/ 	.word	0x00021a10
        /*11e4*/ 	.word	0x00000017
        /*11e8*/ 	.word	0x00013220
        /*11ec*/ 	.short	0x010a
        /*11ee*/ 	.byte	0x3f
	.zero		1


	//   ....[106]....
        /*11f0*/ 	.word	0x00021a60
        /*11f4*/ 	.word	0x00000006
        /*11f8*/ 	.word	0x00013280
        /*11fc*/ 	.short	0x010a
        /*11fe*/ 	.byte	0x3f
	.zero		1


	//   ....[107]....
        /*1200*/ 	.word	0x00021ab0
        /*1204*/ 	.word	0x00000006
        /*1208*/ 	.word	0x00013240
        /*120c*/ 	.short	0x010a
        /*120e*/ 	.byte	0x3f
	.zero		1


	//   ....[108]....
        /*1210*/ 	.word	0x00021b00
        /*1214*/ 	.word	0x00000003
        /*1218*/ 	.word	0x00013270
        /*121c*/ 	.short	0x010a
        /*121e*/ 	.byte	0x3f
	.zero		1


	//   ....[109]....
        /*1220*/ 	.word	0x00021b50
        /*1224*/ 	.word	0x00000003
        /*1228*/ 	.word	0x00013260
        /*122c*/ 	.short	0x010a
        /*122e*/ 	.byte	0x3f
	.zero		1


	//   ....[110]....
        /*1230*/ 	.word	0x00021ba0
        /*1234*/ 	.word	0x00000000
        /*1238*/ 	.word	0x00013270
        /*123c*/ 	.short	0x010a
        /*123e*/ 	.byte	0x3f
	.zero		1


	//   ....[111]....
        /*1240*/ 	.word	0x00021bf0
        /*1244*/ 	.word	0x00000000
        /*1248*/ 	.word	0x00013260
        /*124c*/ 	.short	0x010a
        /*124e*/ 	.byte	0x3f
	.zero		1


	//   ....[112]....
        /*1250*/ 	.word	0x00022580
        /*1254*/ 	.word	0x00000008
        /*1258*/ 	.word	0x00013220
        /*125c*/ 	.short	0x010a
        /*125e*/ 	.byte	0x3f
	.zero		1


	//   ....[113]....
        /*1260*/ 	.word	0x00022720
        /*1264*/ 	.word	0x00000006
        /*1268*/ 	.word	0x00000000
        /*126c*/ 	.short	0x010a
        /*126e*/ 	.byte	0x3f
	.zero		1


	//   ....[114]....
        /*1270*/ 	.word	0x00022770
        /*1274*/ 	.word	0x00000007
        /*1278*/ 	.word	0x00000000
        /*127c*/ 	.short	0x010a
        /*127e*/ 	.byte	0x3f
	.zero		1


	//   ....[115]....
        /*1280*/ 	.word	0x000227c0
        /*1284*/ 	.word	0x00000002
        /*1288*/ 	.word	0x00013260
        /*128c*/ 	.short	0x010a
        /*128e*/ 	.byte	0x3f
	.zero		1


	//   ....[116]....
        /*1290*/ 	.word	0x00022810
        /*1294*/ 	.word	0x00000005
        /*1298*/ 	.word	0x00013260
        /*129c*/ 	.short	0x010a
        /*129e*/ 	.byte	0x3f
	.zero		1


	//   ....[117]....
        /*12a0*/ 	.word	0x00022860
        /*12a4*/ 	.word	0x00000002
        /*12a8*/ 	.word	0x00013280
        /*12ac*/ 	.short	0x010a
        /*12ae*/ 	.byte	0x3f
	.zero		1


	//----- nvinfo : EIATTR_NUM_MBARRIERS
	.align		4
.L_1575:
        /*12b0*/ 	.byte	0x03, 0x38
        /*12b2*/ 	.short	0x0016


	//----- nvinfo : EIATTR_EXIT_INSTR_OFFSETS
	.align		4
        /*12b4*/ 	.byte	0x04, 0x1c
        /*12b6*/ 	.short	(.L_1577 - .L_1576)


	//   ....[0]....
.L_1576:
        /*12b8*/ 	.word	0x00020590


	//----- nvinfo : EIATTR_MAX_THREADS
	.align		4
.L_1577:
        /*12bc*/ 	.byte	0x04, 0x05
        /*12be*/ 	.short	(.L_1579 - .L_1578)
.L_1578:
        /*12c0*/ 	.word	0x00000200
        /*12c4*/ 	.word	0x00000001
        /*12c8*/ 	.word	0x00000001


	//----- nvinfo : EIATTR_CRS_STACK_SIZE
	.align		4
.L_1579:
        /*12cc*/ 	.byte	0x04, 0x1e
        /*12ce*/ 	.short	(.L_1581 - .L_1580)
.L_1580:
        /*12d0*/ 	.word	0x00000000


	//----- nvinfo : EIATTR_CBANK_PARAM_SIZE
	.align		4
.L_1581:
        /*12d4*/ 	.byte	0x03, 0x19
        /*12d6*/ 	.short	0x0af0


	//----- nvinfo : EIATTR_PARAM_CBANK
	.align		4
        /*12d8*/ 	.byte	0x04, 0x0a
        /*12da*/ 	.short	(.L_1583 - .L_1582)
	.align		4
.L_1582:
        /*12dc*/ 	.word	index@(.nv.constant0._ZN7cutlass13device_kernelIN5flash11enable_sm90INS1_16FlashAttnFwdSm90INS1_25CollectiveMainloopFwdSm90ILi2EN4cute5tupleIJNS5_1CILi1EEES8_S8_EEENS6_IJNS7_ILi192EEENS7_ILi160EEENS7_ILi64EEEEEELi64ENS_12float_e4m3_tEfNS_4arch4Sm90ELb0ELb1ELb0ELb1ELb0ELb1ELb0ELb1ELb1ELb1ELb0ELb0EEENS1_21CollectiveEpilogueFwdINS6_IJSA_SC_SB_EEES9_NS_10bfloat16_tESG_Li384ELb1ELb1ELb0ELb1EEENS1_36VarlenDynamicPersistentTileSchedulerILi192ELi160ELi384ELi128ELb0ELb1ELb1ELb1ELb0ELb1EEEEEEEEEvNT_6ParamsE)
        /*12e0*/ 	.short	0x0210
        /*12e2*/ 	.short	0x0af0


	//----- nvinfo : EIATTR_SW_WAR
	.align		4
.L_1583:
        /*12e4*/ 	.byte	0x04, 0x36
        /*12e6*/ 	.short	(.L_1585 - .L_1584)
.L_1584:
        /*12e8*/ 	.word	0x00000008
.L_1585:


//--------------------- .nv.info._ZN7cutlass13device_kernelIN5flash11enable_sm90INS1_16FlashAttnFwdSm90INS1_25CollectiveMainloopFwdSm90ILi2EN4cute5tupleIJNS5_1CILi1EEES8_S8_EEENS6_IJNS7_ILi192EEENS7_ILi160EEENS7_ILi64EEEEEELi64ENS_12float_e4m3_tEfNS_4arch4Sm90ELb1ELb0ELb0ELb0ELb0ELb0ELb0ELb1ELb1ELb1ELb0ELb0EEENS1_21CollectiveEpilogueFwdINS6_IJSA_SC_SB_EEES9_NS_10bfloat16_tESG_Li384ELb0ELb1ELb0ELb1EEENS1_30DynamicPersistentTileSchedulerILi384ELi128ELb0ELb1ELb1EEEEEEEEEvNT_6ParamsE --------------------------
	.section	.nv.info._ZN7cutlass13device_kernelIN5flash11enable_sm90INS1_16FlashAttnFwdSm90INS1_25CollectiveMainloopFwdSm90ILi2EN4cute5tupleIJNS5_1CILi1EEES8_S8_EEENS6_IJNS7_ILi192EEENS7_ILi160EEENS7_ILi64EEEEEELi64ENS_12float_e4m3_tEfNS_4arch4Sm90ELb1ELb0ELb0ELb0ELb0ELb0ELb0ELb1ELb1ELb1ELb0ELb0EEENS1_21CollectiveEpilogueFwdINS6_IJSA_SC_SB_EEES9_NS_10bfloat16_tESG_Li384ELb0ELb1ELb0ELb1EEENS1_30DynamicPersistentTileSchedulerILi384ELi128ELb0ELb1ELb1EEEEEEEEEvNT_6ParamsE,"",@"SHT_CUDA_INFO"
	.sectionflags	@""
	.align	4


	//----- nvinfo : EIATTR_CUDA_API_VERSION
	.align		4
        /*0000*/ 	.byte	0x04, 0x37
        /*0002*/ 	.short	(.L_1587 - .L_1586)
.L_1586:
        /*0004*/ 	.word	0x00000082


	//----- nvinfo : EIATTR_KPARAM_INFO
	.align		4
.L_1587:
        /*0008*/ 	.byte	0x04, 0x17
        /*000a*/ 	.short	(.L_1589 - .L_1588)
.L_1588:
        /*000c*/ 	.word	0x00000000
        /*0010*/ 	.short	0x0000
        /*0012*/ 	.short	0x0070
        /*0014*/ 	.byte	0x00, 0xf0, 0x01, 0x2a


	//----- nvinfo : EIATTR_SPARSE_MMA_MASK
	.align		4
.L_1589:
        /*0018*/ 	.byte	0x03, 0x50
        /*001a*/ 	.short	0x0000


	//----- nvinfo : EIATTR_MAXREG_COUNT
	.align		4
        /*001c*/ 	.byte	0x03, 0x1b
        /*001e*/ 	.short	0x0080


	//----- nvinfo : EIATTR_NUM_BARRIERS
	.align		4
        /*0020*/ 	.byte	0x02, 0x4c
        /*0022*/ 	.byte	0x09
	.zero		1


	//----- nvinfo : EIATTR_EXTERNS
	.align		4
        /*0024*/ 	.byte	0x04, 0x0f
        /*0026*/ 	.short	(.L_1591 - .L_1590)


	//   ....[0]....
	.align		4
.L_1590:
        /*0028*/ 	.word	index@(__assertfail)


	//----- nvinfo : EIATTR_ANNOTATIONS
	.align		4
.L_1591:
        /*002c*/ 	.byte	0x04, 0x55
        /*002e*/ 	.short	(.L_1593 - .L_1592)


	//   ....[0]....
.L_1592:
        /*0030*/ 	.word	0x00000001
        /*0034*/ 	.byte	0xf0, 0x0b, 0x00, 0x00, 0x01, 0x00, 0x00, 0x00, 0xb0, 0x9c, 0x00, 0x00


	//----- nvinfo : EIATTR_MERCURY_ISA_VERSION
	.align		4
.L_1593:
        /*0040*/ 	.byte	0x03, 0x5f
        /*0042*/ 	.short	0x0101


	//----- nvinfo : EIATTR_INT_WARP_WIDE_INSTR_OFFSETS
	.align		4
        /*0044*/ 	.byte	0x04, 0x31
        /*0046*/ 	.short	(.L_1595 - .L_1594)


	//   ....[0]....
.L_1594:
        /*0048*/ 	.word	0x00000130


	//   ....[1]....
        /*004c*/ 	.word	0x00000170


	//   ....[2]....
        /*0050*/ 	.word	0x000001e0


	//   ....[3]....
        /*0054*/ 	.word	0x0000bd00


	//   ....[4]....
        /*0058*/ 	.word	0x0000bd90


	//   ....[5]....
        /*005c*/ 	.word	0x0000e0a0


	//   ....[6]....
        /*0060*/ 	.word	0x0000e130


	//----- nvinfo : EIATTR_COOP_GROUP_MASK_REGIDS
	.align		4
.L_1595:
        /*0064*/ 	.byte	0x04, 0x29
        /*0066*/ 	.short	(.L_1597 - .L_1596)


	//   ....[0]....
.L_1596:
        /*0068*/ 	.word	0xffffffff


	//   ....[1]....
        /*006c*/ 	.word	0xffffffff


	//   ....[2]....
        /*0070*/ 	.word	0xffffffff


	//   ....[3]....
        /*0074*/ 	.word	0xffffffff


	//   ....[4]....
        /*0078*/ 	.word	0xffffffff


	//   ....[5]....
        /*007c*/ 	.word	0xffffffff


	//   ....[6]....
        /*0080*/ 	.word	0xffffffff


	//   ....[7]....
        /*0084*/ 	.word	0xffffffff


	//   ....[8]....
        /*0088*/ 	.word	0xffffffff


	//   ....[9]....
        /*008c*/ 	.word	0xffffffff


	//   ....[10]....
        /*0090*/ 	.word	0xffffffff


	//   ....[11]....
        /*0094*/ 	.word	0xffffffff


	//   ....[12]....
        /*0098*/ 	.word	0xffffffff


	//   ....[13]....
        /*009c*/ 	.word	0xffffffff


	//   ....[14]....
        /*00a0*/ 	.word	0xffffffff


	//   ....[15]....
        /*00a4*/ 	.word	0xffffffff


	//   ....[16]....
        /*00a8*/ 	.word	0xffffffff


	//   ....[17]....
        /*00ac*/ 	.word	0xffffffff


	//   ....[18]....
        /*00b0*/ 	.word	0xffffffff


	//   ....[19]....
        /*00b4*/ 	.word	0xffffffff


	//   ....[20]....
        /*00b8*/ 	.word	0xffffffff


	//   ....[21]....
        /*00bc*/ 	.word	0xffffffff


	//   ....[22]....
        /*00c0*/ 	.word	0xffffffff


	//   ....[23]....
        /*00c4*/ 	.word	0xffffffff


	//   ....[24]....
        /*00c8*/ 	.word	0xffffffff


	//   ....[25]....
        /*00cc*/ 	.word	0xffffffff


	//   ....[26]....
        /*00d0*/ 	.word	0xffffffff


	//   ....[27]....
        /*00d4*/ 	.word	0xffffffff


	//   ....[28]....
        /*00d8*/ 	.word	0xffffffff


	//   ....[29]....
        /*00dc*/ 	.word	0xffffffff


	//   ....[30]....
        /*00e0*/ 	.word	0xffffffff


	//   ....[31]....
        /*00e4*/ 	.word	0xffffffff


	//   ....[32]....
        /*00e8*/ 	.word	0xffffffff


	//   ....[33]....
        /*00ec*/ 	.word	0xffffffff


	//   ....[34]....
        /*00f0*/ 	.word	0xffffffff


	//   ....[35]....
        /*00f4*/ 	.word	0xffffffff


	//   ....[36]....
        /*00f8*/ 	.word	0xffffffff


	//   ....[37]....
        /*00fc*/ 	.word	0xffffffff


	//   ....[38]....
        /*0100*/ 	.word	0xffffffff


	//   ....[39]....
        /*0104*/ 	.word	0xffffffff


	//   ....[40]....
        /*0108*/ 	.word	0xffffffff


	//   ....[41]....
        /*010c*/ 	.word	0xffffffff


	//   ....[42]....
        /*0110*/ 	.word	0xffffffff


	//   ....[43]....
        /*0114*/ 	.word	0xffffffff


	//   ....[44]....
        /*0118*/ 	.word	0xffffffff


	//   ....[45]....
        /*011c*/ 	.word	0xffffffff


	//   ....[46]....
        /*0120*/ 	.word	0xffffffff


	//   ....[47]....
        /*0124*/ 	.word	0xffffffff


	//   ....[48]....
        /*0128*/ 	.word	0xffffffff


	//   ....[49]....
        /*012c*/ 	.word	0xffffffff


	//   ....[50]....
        /*0130*/ 	.word	0xffffffff


	//   ....[51]....
        /*0134*/ 	.word	0xffffffff


	//   ....[52]....
        /*0138*/ 	.word	0xffffffff


	//   ....[53]....
        /*013c*/ 	.word	0xffffffff


	//   ....[54]....
        /*0140*/ 	.word	0xffffffff


	//   ....[55]....
        /*0144*/ 	.word	0xffffffff


	//   ....[56]....
        /*0148*/ 	.word	0xffffffff


	//   ....[57]....
        /*014c*/ 	.word	0xffffffff


	//   ....[58]....
        /*0150*/ 	.word	0xffffffff


	//   ....[59]....
        /*0154*/ 	.word	0xffffffff


	//   ....[60]....
        /*0158*/ 	.word	0xffffffff


	//   ....[61]....
        /*015c*/ 	.word	0xffffffff


	//   ....[62]....
        /*0160*/ 	.word	0xffffffff


	//   ....[63]....
        /*0164*/ 	.word	0xffffffff


	//   ....[64]....
        /*0168*/ 	.word	0xffffffff


	//   ....[65]....
        /*016c*/ 	.word	0xffffffff


	//   ....[66]....
        /*0170*/ 	.word	0xffffffff


	//   ....[67]....
        /*0174*/ 	.word	0xffffffff


	//   ....[68]....
        /*0178*/ 	.word	0xffffffff


	//   ....[69]....
        /*017c*/ 	.word	0xffffffff


	//   ....[70]....
        /*0180*/ 	.word	0xffffffff


	//   ....[71]....
        /*0184*/ 	.word	0xffffffff


	//   ....[72]....
        /*0188*/ 	.word	0xffffffff


	//   ....[73]....
        /*018c*/ 	.word	0xffffffff


	//   ....[74]....
        /*0190*/ 	.word	0xffffffff


	//   ....[75]....
        /*0194*/ 	.word	0xffffffff


	//   ....[76]....
        /*0198*/ 	.word	0xffffffff


	//   ....[77]....
        /*019c*/ 	.word	0xffffffff


	//   ....[78]....
        /*01a0*/ 	.word	0xffffffff


	//   ....[79]....
        /*01a4*/ 	.word	0xffffffff


	//   ....[80]....
        /*01a8*/ 	.word	0x0500000f


	//   ....[81]....
        /*01ac*/ 	.word	0x0500000f


	//   ....[82]....
        /*01b0*/ 	.word	0x0500000f


	//   ....[83]....
        /*01b4*/ 	.word	0x0500000f


	//   ....[84]....
        /*01b8*/ 	.word	0x0500000f


	//   ....[85]....
        /*01bc*/ 	.word	0x0500000f


	//   ....[86]....
        /*01c0*/ 	.word	0x0500000f


	//   ....[87]....
        /*01c4*/ 	.word	0x0500000f


	//   ....[88]....
        /*01c8*/ 	.word	0x0500000f


	//   ....[89]....
        /*01cc*/ 	.word	0x0500000f


	//   ....[90]....
        /*01d0*/ 	.word	0x0500000f


	//   ....[91]....
        /*01d4*/ 	.word	0x0500000f


	//   ....[92]....
        /*01d8*/ 	.word	0x0500000f


	//   ....[93]....
        /*01dc*/ 	.word	0x0500000f


	//----- nvinfo : EIATTR_COOP_GROUP_INSTR_OFFSETS
	.align		4
.L_1597:
        /*01e0*/ 	.byte	0x04, 0x28
        /*01e2*/ 	.short	(.L_1599 - .L_1598)


	//   ....[0]....
.L_1598:
        /*01e4*/ 	.word	0x00000060


	//   ....[1]....
        /*01e8*/ 	.word	0x00000140


	//   ....[2]....
        /*01ec*/ 	.word	0x00000190


	//   ....[3]....
        /*01f0*/ 	.word	0x000003c0


	//   ....[4]....
        /*01f4*/ 	.word	0x00000520


	//   ....[5]....
        /*01f8*/ 	.word	0x00000640


	//   ....[6]....
        /*01fc*/ 	.word	0x000007a0


	//   ....[7]....
        /*0200*/ 	.word	0x00001610


	//   ....[8]....
        /*0204*/ 	.word	0x00001d90


	//   ....[9]....
        /*0208*/ 	.word	0x00001da0


	//   ....[10]....
        /*020c*/ 	.word	0x00002790


	//   ....[11]....
        /*0210*/ 	.word	0x000027b0


	//   ....[12]....
        /*0214*/ 	.word	0x000033b0


	//   ....[13]....
        /*0218*/ 	.word	0x000034a0


	//   ....[14]....
        /*021c*/ 	.word	0x000049e0


	//   ....[15]....
        /*0220*/ 	.word	0x00004a00


	//   ....[16]....
        /*0224*/ 	.word	0x000052e0


	//   ....[17]....
        /*0228*/ 	.word	0x000053e0


	//   ....[18]....
        /*022c*/ 	.word	0x00005e80


	//   ....[19]....
        /*0230*/ 	.word	0x00005ee0


	//   ....[20]....
        /*0234*/ 	.word	0x00007c90


	//   ....[21]....
        /*0238*/ 	.word	0x00007cb0


	//   ....[22]....
        /*023c*/ 	.word	0x00007cf0


	//   ....[23]....
        /*0240*/ 	.word	0x00007d20


	//   ....[24]....
        /*0244*/ 	.word	0x000096b0


	//   ....[25]....
        /*0248*/ 	.word	0x000096c0


	//   ....[26]....
        /*024c*/ 	.word	0x00009740


	//   ....[27]....
        /*0250*/ 	.word	0x00009750


	//   ....[28]....
        /*0254*/ 	.word	0x0000a290


	//   ....[29]....
        /*0258*/ 	.word	0x0000a2e0


	//   ....[30]....
        /*025c*/ 	.word	0x0000a340


	//   ....[31]....
        /*0260*/ 	.word	0x0000a380


	//   ....[32]....
        /*0264*/ 	.word	0x0000a3c0


	//   ....[33]....
        /*0268*/ 	.word	0x0000a400


	//   ....[34]....
        /*026c*/ 	.word	0x0000a420


	//   ....[35]....
        /*0270*/ 	.word	0x0000a450


	//   ....[36]....
        /*0274*/ 	.word	0x0000a490


	//   ....[37]....
        /*0278*/ 	.word	0x0000a4b0


	//   ....[38]....
        /*027c*/ 	.word	0x0000a4d0


	//   ....[39]....
        /*0280*/ 	.word	0x0000a4f0


	//   ....[40]....
        /*0284*/ 	.word	0x0000a510


	//   ....[41]....
        /*0288*/ 	.word	0x0000a540


	//   ....[42]....
        /*028c*/ 	.word	0x0000a580


	//   ....[43]....
        /*0290*/ 	.word	0x0000a590


	//   ....[44]....
        /*0294*/ 	.word	0x0000a5b0


	//   ....[45]....
        /*0298*/ 	.word	0x0000a5f0


	//   ....[46]....
        /*029c*/ 	.word	0x0000a620


	//   ....[47]....
        /*02a0*/ 	.word	0x0000a650


	//   ....[48]....
        /*02a4*/ 	.word	0x0000aac0


	//   ....[49]....
        /*02a8*/ 	.word	0x0000ab00


	//   ....[50]....
        /*02ac*/ 	.word	0x0000ab30


	//   ....[51]....
        /*02b0*/ 	.word	0x0000ab70


	//   ....[52]....
        /*02b4*/ 	.word	0x0000ab80


	//   ....[53]....
        /*02b8*/ 	.word	0x0000aba0


	//   ....[54]....
        /*02bc*/ 	.word	0x0000abc0


	//   ....[55]....
        /*02c0*/ 	.word	0x0000ac10


	//   ....[56]....
        /*02c4*/ 	.word	0x0000b280


	//   ....[57]....
        /*02c8*/ 	.word	0x0000b2c0


	//   ....[58]....
        /*02cc*/ 	.word	0x0000b2f0


	//   ....[59]....
        /*02d0*/ 	.word	0x0000b320


	//   ....[60]....
        /*02d4*/ 	.word	0x0000b340


	//   ....[61]....
        /*02d8*/ 	.word	0x0000b350


	//   ....[62]....
        /*02dc*/ 	.word	0x0000b360


	//   ....[63]....
        /*02e0*/ 	.word	0x0000b380


	//   ....[64]....
        /*02e4*/ 	.word	0x0000b500


	//   ....[65]....
        /*02e8*/ 	.word	0x0000c470


	//   ....[66]....
        /*02ec*/ 	.word	0x0000d020


	//   ....[67]....
        /*02f0*/ 	.word	0x0000d050


	//   ....[68]....
        /*02f4*/ 	.word	0x0000d0e0


	//   ....[69]....
        /*02f8*/ 	.word	0x0000d120


	//   ....[70]....
        /*02fc*/ 	.word	0x0000d160


	//   ....[71]....
        /*0300*/ 	.word	0x0000d190


	//   ....[72]....
        /*0304*/ 	.word	0x0000d1a0


	//   ....[73]....
        /*0308*/ 	.word	0x0000d1b0


	//   ....[74]....
        /*030c*/ 	.word	0x0000d1c0


	//   ....[75]....
        /*0310*/ 	.word	0x0000d200


	//   ....[76]....
        /*0314*/ 	.word	0x0000d290


	//   ....[77]....
        /*0318*/ 	.word	0x0000d2b0


	//   ....[78]....
        /*031c*/ 	.word	0x0000e6d0


	//   ....[79]....
        /*0320*/ 	.word	0x0000e850


	//   ....[80]....
        /*0324*/ 	.word	0x0000ee20


	//   ....[81]....
        /*0328*/ 	.word	0x0000efd0


	//   ....[82]....
        /*032c*/ 	.word	0x0000f030


	//   ....[83]....
        /*0330*/ 	.word	0x0000f0f0


	//   ....[84]....
        /*0334*/ 	.word	0x0000f1a0


	//   ....[85]....
        /*0338*/ 	.word	0x0000f220


	//   ....[86]....
        /*033c*/ 	.word	0x0000f2c0


	//   ....[87]....
        /*0340*/ 	.word	0x0000f340


	//   ....[88]....
        /*0344*/ 	.word	0x0000f3f0


	//   ....[89]....
        /*0348*/ 	.word	0x0000f450


	//   ....[90]....
        /*034c*/ 	.word	0x0000f500


	//   ....[91]....
        /*0350*/ 	.word	0x0000f580


	//   ....[92]....
        /*0354*/ 	.word	0x0000f620


	//   ....[93]....
        /*0358*/ 	.word	0x0000f960


	//----- nvinfo : EIATTR_REG_RECONFIG
	.align		4
.L_1599:
        /*035c*/ 	.byte	0x01, 0x54
	.zero		2


	//----- nvinfo : EIATTR_SYSCALL_OFFSETS
	.align		4
        /*0360*/ 	.byte	0x04, 0x46
        /*0362*/ 	.short	(.L_1601 - .L_1600)


	//   ....[0]....
.L_1600:
        /*0364*/ 	.word	0x000017f0


	//   ....[1]....
        /*0368*/ 	.word	0x0000bef0


	//   ....[2]....
        /*036c*/ 	.word	0x0000c060


	//   ....[3]....
        /*0370*/ 	.word	0x0000c1b0


	//   ....[4]....
        /*0374*/ 	.word	0x0000c2f0


	//   ....[5]....
        /*0378*/ 	.word	0x0000cbb0


	//----- nvinfo : EIATTR_MBARRIER_INSTR_OFFSETS
	.align		4
.L_1601:
        /*037c*/ 	.byte	0x04, 0x39
        /*037e*/ 	.short	(.L_1603 - .L_1602)


	//   ....[0]....
.L_1602:
        /*0380*/ 	.word	0x00000270
        /*0384*/ 	.word	0x000000ff
        /*0388*/ 	.word	0x00013200
        /*038c*/ 	.short	0x0100
        /*038e*/ 	.byte	0x08
	.zero		1


	//   ....[1]....
        /*0390*/ 	.word	0x00000280
        /*0394*/ 	.word	0x000000ff
        /*0398*/ 	.word	0x00013220
        /*039c*/ 	.short	0x0100
        /*039e*/ 	.byte	0x08
	.zero		1


	//   ....[2]....
        /*03a0*/ 	.word	0x00000370
        /*03a4*/ 	.word	0x000000ff
        /*03a8*/ 	.word	0x00013230
        /*03ac*/ 	.short	0x0100
        /*03ae*/ 	.byte	0x08
	.zero		1


	//   ....[3]....
        /*03b0*/ 	.word	0x00000380
        /*03b4*/ 	.word	0x000000ff
        /*03b8*/ 	.word	0x00013240
        /*03bc*/ 	.short	0x0100
        /*03be*/ 	.byte	0x08
	.zero		1


	//   ....[4]....
        /*03c0*/ 	.word	0x00000390
        /*03c4*/ 	.word	0x000000ff
        /*03c8*/ 	.word	0x00013238
        /*03cc*/ 	.short	0x0100
        /*03ce*/ 	.byte	0x08
	.zero		1


	//   ....[5]....
        /*03d0*/ 	.word	0x000003a0
        /*03d4*/ 	.word	0x000000ff
        /*03d8*/ 	.word	0x00013248
        /*03dc*/ 	.short	0x0100
        /*03de*/ 	.byte	0x08
	.zero		1


	//   ....[6]....
        /*03e0*/ 	.word	0x000004d0
        /*03e4*/ 	.word	0x000000ff
        /*03e8*/ 	.word	0x00013250
        /*03ec*/ 	.short	0x0100
        /*03ee*/ 	.byte	0x08
	.zero		1


	//   ....[7]....
        /*03f0*/ 	.word	0x000004e0
        /*03f4*/ 	.word	0x000000ff
        /*03f8*/ 	.word	0x00013260
        /*03fc*/ 	.short	0x0100
        /*03fe*/ 	.byte	0x08
	.zero		1


	//   ....[8]....
        /*0400*/ 	.word	0x000004f0
        /*0404*/ 	.word	0x000000ff
        /*0408*/ 	.word	0x00013258
        /*040c*/ 	.short	0x0100
        /*040e*/ 	.byte	0x08
	.zero		1


	//   ....[9]....
        /*0410*/ 	.word	0x00000500
        /*0414*/ 	.word	0x000000ff
        /*0418*/ 	.word	0x00013268
        /*041c*/ 	.short	0x0100
        /*041e*/ 	.byte	0x08
	.zero		1


	//   ....[10]....
        /*0420*/ 	.word	0x000005f0
        /*0424*/ 	.word	0x000000ff
        /*0428*/ 	.word	0x00013270
        /*042c*/ 	.short	0x0100
        /*042e*/ 	.byte	0x06
	.zero		1


	//   ....[11]....
        /*0430*/ 	.word	0x00000600
        /*0434*/ 	.word	0x000000ff
        /*0438*/ 	.word	0x00013280
        /*043c*/ 	.short	0x0100
        /*043e*/ 	.byte	0x06
	.zero		1


	//   ....[12]....
        /*0440*/ 	.word	0x00000610
        /*0444*/ 	.word	0x000000ff
        /*0448*/ 	.word	0x00013278
        /*044c*/ 	.short	0x0100
        /*044e*/ 	.byte	0x06
	.zero		1


	//   ....[13]....
        /*0450*/ 	.word	0x00000620
        /*0454*/ 	.word	0x000000ff
        /*0458*/ 	.word	0x00013288
        /*045c*/ 	.short	0x0100
        /*045e*/ 	.byte	0x06
	.zero		1


	//   ....[14]....
        /*0460*/ 	.word	0x00000750
        /*0464*/ 	.word	0x000000ff
        /*0468*/ 	.word	0x00013290
        /*046c*/ 	.short	0x0100
        /*046e*/ 	.byte	0x08
	.zero		1


	//   ....[15]....
        /*0470*/ 	.word	0x00000760
        /*0474*/ 	.word	0x000000ff
        /*0478*/ 	.word	0x000132a0
        /*047c*/ 	.short	0x0100
        /*047e*/ 	.byte	0x08
	.zero		1


	//   ....[16]....
        /*0480*/ 	.word	0x00000770
        /*0484*/ 	.word	0x000000ff
        /*0488*/ 	.word	0x00013298
        /*048c*/ 	.short	0x0100
        /*048e*/ 	.byte	0x08
	.zero		1


	//   ....[17]....
        /*0490*/ 	.word	0x00000780
        /*0494*/ 	.word	0x000000ff
        /*0498*/ 	.word	0x000132a8
        /*049c*/ 	.short	0x0100
        /*049e*/ 	.byte	0x08
	.zero		1


	//   ....[18]....
        /*04a0*/ 	.word	0x000008b0
        /*04a4*/ 	.word	0x000000ff
        /*04a8*/ 	.word	0x000132b0
        /*04ac*/ 	.short	0x0100
        /*04ae*/ 	.byte	0x08
	.zero		1


	//   ....[19]....
        /*04b0*/ 	.word	0x000008c0
        /*04b4*/ 	.word	0x000000ff
        /*04b8*/ 	.word	0x000132c0
        /*04bc*/ 	.short	0x0100
        /*04be*/ 	.byte	0x08
	.zero		1


	//   ....[20]....
        /*04c0*/ 	.word	0x000008d0
        /*04c4*/ 	.word	0x000000ff
        /*04c8*/ 	.word	0x000132b8
        /*04cc*/ 	.short	0x0100
        /*04ce*/ 	.byte	0x08
	.zero		1


	//   ....[21]....
        /*04d0*/ 	.word	0x000008e0
        /*04d4*/ 	.word	0x000000ff
        /*04d8*/ 	.word	0x000132c8
        /*04dc*/ 	.short	0x0100
        /*04de*/ 	.byte	0x08
	.zero		1


	//   ....[22]....
        /*04e0*/ 	.word	0x00001870
        /*04e4*/ 	.word	0x000000ff
        /*04e8*/ 	.word	0x00013200
        /*04ec*/ 	.short	0x010a
        /*04ee*/ 	.byte	0x2d
	.zero		1


	//   ....[23]....
        /*04f0*/ 	.word	0x000018f0
        /*04f4*/ 	.word	0x00000003
        /*04f8*/ 	.word	0x00013230
        /*04fc*/ 	.short	0x010a
        /*04fe*/ 	.byte	0x3f
	.zero		1


	//   ....[24]....
        /*0500*/ 	.word	0x00001930
        /*0504*/ 	.word	0x00000003
        /*0508*/ 	.word	0x00013230
        /*050c*/ 	.short	0x010a
        /*050e*/ 	.byte	0x3f
	.zero		1


	//   ....[25]....
        /*0510*/ 	.word	0x00003870
        /*0514*/ 	.word	0x00000028
        /*0518*/ 	.word	0x00000000
        /*051c*/ 	.short	0x0101
        /*051e*/ 	.byte	0x3f
	.zero		1


	//   ....[26]....
        /*0520*/ 	.word	0x000043c0
        /*0524*/ 	.word	0x000000ff
        /*0528*/ 	.word	0x00013230
        /*052c*/ 	.short	0x010a
        /*052e*/ 	.byte	0x15
	.zero		1


	//   ....[27]....
        /*0530*/ 	.word	0x00004400
        /*0534*/ 	.word	0x000000ff
        /*0538*/ 	.word	0x00013230
        /*053c*/ 	.short	0x010a
        /*053e*/ 	.byte	0x15
	.zero		1


	//   ....[28]....
        /*0540*/ 	.word	0x00004850
        /*0544*/ 	.word	0x000000ff
        /*0548*/ 	.word	0x00013250
        /*054c*/ 	.short	0x010a
        /*054e*/ 	.byte	0x0b
	.zero		1


	//   ....[29]....
        /*0550*/ 	.word	0x00004890
        /*0554*/ 	.word	0x000000ff
        /*0558*/ 	.word	0x00013250
        /*055c*/ 	.short	0x010a
        /*055e*/ 	.byte	0x0b
	.zero		1


	//   ....[30]....
        /*0560*/ 	.word	0x000069b0
        /*0564*/ 	.word	0x00000003
        /*0568*/ 	.word	0x00000000
        /*056c*/ 	.short	0x0101
        /*056e*/ 	.byte	0x3f
	.zero		1


	//   ....[31]....
        /*0570*/ 	.word	0x00006c60
        /*0574*/ 	.word	0x000000ff
        /*0578*/ 	.word	0x00000000
        /*057c*/ 	.short	0x0101
        /*057e*/ 	.byte	0x06
	.zero		1


	//   ....[32]....
        /*0580*/ 	.word	0x000071a0
        /*0584*/ 	.word	0x000000ff
        /*0588*/ 	.word	0x00013230
        /*058c*/ 	.short	0x010a
        /*058e*/ 	.byte	0x14
	.zero		1


	//   ....[33]....
        /*0590*/ 	.word	0x000071e0
        /*0594*/ 	.word	0x000000ff
        /*0598*/ 	.word	0x00013230
        /*059c*/ 	.short	0x010a
        /*059e*/ 	.byte	0x14
	.zero		1


	//   ....[34]....
        /*05a0*/ 	.word	0x00007630
        /*05a4*/ 	.word	0x000000ff
        /*05a8*/ 	.word	0x00013250
        /*05ac*/ 	.short	0x010a
        /*05ae*/ 	.byte	0x0b
	.zero		1


	//   ....[35]....
        /*05b0*/ 	.word	0x00007670
        /*05b4*/ 	.word	0x000000ff
        /*05b8*/ 	.word	0x00013250
        /*05bc*/ 	.short	0x010a
        /*05be*/ 	.byte	0x0b
	.zero		1


	//   ....[36]....
        /*05c0*/ 	.word	0x00008c20
        /*05c4*/ 	.word	0x00000003
        /*05c8*/ 	.word	0x00000000
        /*05cc*/ 	.short	0x0101
        /*05ce*/ 	.byte	0x3f
	.zero		1


	//   ....[37]....
        /*05d0*/ 	.word	0x00008ed0
        /*05d4*/ 	.word	0x000000ff
        /*05d8*/ 	.word	0x00000000
        /*05dc*/ 	.short	0x0101
        /*05de*/ 	.byte	0x06
	.zero		1


	//   ....[38]....
        /*05e0*/ 	.word	0x00009380
        /*05e4*/ 	.word	0x000000ff
        /*05e8*/ 	.word	0x00013250
        /*05ec*/ 	.short	0x010a
        /*05ee*/ 	.byte	0x0e
	.zero		1


	//   ....[39]....
        /*05f0*/ 	.word	0x000093c0
        /*05f4*/ 	.word	0x000000ff
        /*05f8*/ 	.word	0x00013250
        /*05fc*/ 	.short	0x010a
        /*05fe*/ 	.byte	0x0e
	.zero		1


	//   ....[40]....
        /*0600*/ 	.word	0x00009a30
        /*0604*/ 	.word	0x000000ff
        /*0608*/ 	.word	0x00000000
        /*060c*/ 	.short	0x0101
        /*060e*/ 	.byte	0x04
	.zero		1


	//   ....[41]....
        /*0610*/ 	.word	0x0000ab50
        /*0614*/ 	.word	0x00000000
        /*0618*/ 	.word	0x00000000
        /*061c*/ 	.short	0x0101
        /*061e*/ 	.byte	0x3f
	.zero		1


	//   ....[42]....
        /*0620*/ 	.word	0x0000c6c0
        /*0624*/ 	.word	0x00000005
        /*0628*/ 	.word	0x00013280
        /*062c*/ 	.short	0x010a
        /*062e*/ 	.byte	0x3f
	.zero		1


	//   ....[43]....
        /*0630*/ 	.word	0x0000c840
        /*0634*/ 	.word	0x00000005
        /*0638*/ 	.word	0x00013240
        /*063c*/ 	.short	0x010a
        /*063e*/ 	.byte	0x3f
	.zero		1


	//   ....[44]....
        /*0640*/ 	.word	0x0000d360
        /*0644*/ 	.word	0x00000010
        /*0648*/ 	.word	0x00013200
        /*064c*/ 	.short	0x0107
        /*064e*/ 	.byte	0x3f
	.zero		1


	//   ....[45]....
        /*0650*/ 	.word	0x0000d430
        /*0654*/ 	.word	0x00000010
        /*0658*/ 	.word	0x00013200
        /*065c*/ 	.short	0x0101
        /*065e*/ 	.byte	0x3f
	.zero		1


	//   ....[46]....
        /*0660*/ 	.word	0x0000d450
        /*0664*/ 	.word	0x00000010
        /*0668*/ 	.word	0x00013220
        /*066c*/ 	.short	0x010a
        /*066e*/ 	.byte	0x3f
	.zero		1


	//   ....[47]....
        /*0670*/ 	.word	0x0000d720
        /*0674*/ 	.word	0x00000004
        /*0678*/ 	.word	0x00013280
        /*067c*/ 	.short	0x010a
        /*067e*/ 	.byte	0x3f
	.zero		1


	//   ....[48]....
        /*0680*/ 	.word	0x0000d960
        /*0684*/ 	.word	0x00000004
        /*0688*/ 	.word	0x00013240
        /*068c*/ 	.short	0x010a
        /*068e*/ 	.byte	0x3f
	.zero		1


	//   ....[49]....
        /*0690*/ 	.word	0x0000dc20
        /*0694*/ 	.word	0x00000003
        /*0698*/ 	.word	0x00013270
        /*069c*/ 	.short	0x010a
        /*069e*/ 	.byte	0x3f
	.zero		1


	//   ....[50]....
        /*06a0*/ 	.word	0x0000dca0
        /*06a4*/ 	.word	0x00000003
        /*06a8*/ 	.word	0x00013260
        /*06ac*/ 	.short	0x010a
        /*06ae*/ 	.byte	0x3f
	.zero		1


	//   ....[51]....
        /*06b0*/ 	.word	0x0000df80
        /*06b4*/ 	.word	0x00000003
        /*06b8*/ 	.word	0x00013250
        /*06bc*/ 	.short	0x0101
        /*06be*/ 	.byte	0x3f
	.zero		1


	//   ....[52]....
        /*06c0*/ 	.word	0x0000e000
        /*06c4*/ 	.word	0x00000002
        /*06c8*/ 	.word	0x00000000
        /*06cc*/ 	.short	0x0101
        /*06ce*/ 	.byte	0x3f
	.zero		1


	//   ....[53]....
        /*06d0*/ 	.word	0x0000e1f0
        /*06d4*/ 	.word	0x00000002
        /*06d8*/ 	.word	0x00013270
        /*06dc*/ 	.short	0x010a
        /*06de*/ 	.byte	0x3f
	.zero		1


	//   ....[54]....
        /*06e0*/ 	.word	0x0000e270
        /*06e4*/ 	.word	0x00000002
        /*06e8*/ 	.word	0x00013260
        /*06ec*/ 	.short	0x010a
        /*06ee*/ 	.byte	0x3f
	.zero		1


	//   ....[55]....
        /*06f0*/ 	.word	0x0000e540
        /*06f4*/ 	.word	0x00000002
        /*06f8*/ 	.word	0x00013250
        /*06fc*/ 	.short	0x0101
        /*06fe*/ 	.byte	0x3f
	.zero		1


	//   ....[56]....
        /*0700*/ 	.word	0x0000e5b0
        /*0704*/ 	.word	0x00000000
        /*0708*/ 	.word	0x00000000
        /*070c*/ 	.short	0x0101
        /*070e*/ 	.byte	0x3f
	.zero		1


	//   ....[57]....
        /*0710*/ 	.word	0x0000e7d0
        /*0714*/ 	.word	0x00000007
        /*0718*/ 	.word	0x00013220
        /*071c*/ 	.short	0x010a
        /*071e*/ 	.byte	0x3f
	.zero		1


	//   ....[58]....
        /*0720*/ 	.word	0x0000e970
        /*0724*/ 	.word	0x00000005
        /*0728*/ 	.word	0x00000000
        /*072c*/ 	.short	0x010a
        /*072e*/ 	.byte	0x3f
	.zero		1


	//   ....[59]....
        /*0730*/ 	.word	0x0000e9e0
        /*0734*/ 	.word	0x00000003
        /*0738*/ 	.word	0x00000000
        /*073c*/ 	.short	0x010a
        /*073e*/ 	.byte	0x3f
	.zero		1


	//   ....[60]....
        /*0740*/ 	.word	0x0000ea30
        /*0744*/ 	.word	0x00000003
        /*0748*/ 	.word	0x00013260
        /*074c*/ 	.short	0x010a
        /*074e*/ 	.byte	0x3f
	.zero		1


	//   ....[61]....
        /*0750*/ 	.word	0x0000ea80
        /*0754*/ 	.word	0x00000005
        /*0758*/ 	.word	0x00013260
        /*075c*/ 	.short	0x010a
        /*075e*/ 	.byte	0x3f
	.zero		1


	//   ....[62]....
        /*0760*/ 	.word	0x0000eac0
        /*0764*/ 	.word	0x00000003
        /*0768*/ 	.word	0x00013280
        /*076c*/ 	.short	0x010a
        /*076e*/ 	.byte	0x3f
	.zero		1


	//   ....[63]....
        /*0770*/ 	.word	0x0000eae0
        /*0774*/ 	.word	0x00000005
        /*0778*/ 	.word	0x00013280
        /*077c*/ 	.short	0x010a
        /*077e*/ 	.byte	0x3f
	.zero		1


	//   ....[64]....
        /*0780*/ 	.word	0x0000eb50
        /*0784*/ 	.word	0x00000003
        /*0788*/ 	.word	0x00013200
        /*078c*/ 	.short	0x010a
        /*078e*/ 	.byte	0x3f
	.zero		1


	//   ....[65]....
        /*0790*/ 	.word	0x0000eba0
        /*0794*/ 	.word	0x00000003
        /*0798*/ 	.word	0x00013230
        /*079c*/ 	.short	0x010a
        /*079e*/ 	.byte	0x3f
	.zero		1


	//   ....[66]....
        /*07a0*/ 	.word	0x0000ec00
        /*07a4*/ 	.word	0x00000009
        /*07a8*/ 	.word	0x00013230
        /*07ac*/ 	.short	0x010a
        /*07ae*/ 	.byte	0x3f
	.zero		1


	//   ....[67]....
        /*07b0*/ 	.word	0x0000ec60
        /*07b4*/ 	.word	0x00000009
        /*07b8*/ 	.word	0x00013250
        /*07bc*/ 	.short	0x010a
        /*07be*/ 	.byte	0x3f
	.zero		1


	//   ....[68]....
        /*07c0*/ 	.word	0x0000ecc0
        /*07c4*/ 	.word	0x0000000b
        /*07c8*/ 	.word	0x00013230
        /*07cc*/ 	.short	0x010a
        /*07ce*/ 	.byte	0x3f
	.zero		1


	//   ....[69]....
        /*07d0*/ 	.word	0x0000ed20
        /*07d4*/ 	.word	0x0000000b
        /*07d8*/ 	.word	0x00013250
        /*07dc*/ 	.short	0x010a
        /*07de*/ 	.byte	0x3f
	.zero		1


	//   ....[70]....
        /*07e0*/ 	.word	0x0000ed80
        /*07e4*/ 	.word	0x00000006
        /*07e8*/ 	.word	0x00013250
        /*07ec*/ 	.short	0x010a
        /*07ee*/ 	.byte	0x3f
	.zero		1


	//   ....[71]....
        /*07f0*/ 	.word	0x0000eed0
        /*07f4*/ 	.word	0x00000005
        /*07f8*/ 	.word	0x00013280
        /*07fc*/ 	.short	0x010a
        /*07fe*/ 	.byte	0x3f
	.zero		1


	//   ....[72]....
        /*0800*/ 	.word	0x0000ef20
        /*0804*/ 	.word	0x00000005
        /*0808*/ 	.word	0x00013240
        /*080c*/ 	.short	0x010a
        /*080e*/ 	.byte	0x3f
	.zero		1


	//   ....[73]....
        /*0810*/ 	.word	0x0000f650
        /*0814*/ 	.word	0x00000010
        /*0818*/ 	.word	0x00013220
        /*081c*/ 	.short	0x010a
        /*081e*/ 	.byte	0x3f
	.zero		1


	//   ....[74]....
        /*0820*/ 	.word	0x0000f6a0
        /*0824*/ 	.word	0x00000004
        /*0828*/ 	.word	0x00013280
        /*082c*/ 	.short	0x010a
        /*082e*/ 	.byte	0x3f
	.zero		1


	//   ....[75]....
        /*0830*/ 	.word	0x0000f6f0
        /*0834*/ 	.word	0x00000004
        /*0838*/ 	.word	0x00013240
        /*083c*/ 	.short	0x010a
        /*083e*/ 	.byte	0x3f
	.zero		1


	//   ....[76]....
        /*0840*/ 	.word	0x0000f740
        /*0844*/ 	.word	0x00000003
        /*0848*/ 	.word	0x00013270
        /*084c*/ 	.short	0x010a
        /*084e*/ 	.byte	0x3f
	.zero		1


	//   ....[77]....
        /*0850*/ 	.word	0x0000f790
        /*0854*/ 	.word	0x00000003
        /*0858*/ 	.word	0x00013260
        /*085c*/ 	.short	0x010a
        /*085e*/ 	.byte	0x3f
	.zero		1


	//   ....[78]....
        /*0860*/ 	.word	0x0000f7e0
        /*0864*/ 	.word	0x00000002
        /*0868*/ 	.word	0x00013270
        /*086c*/ 	.short	0x010a
        /*086e*/ 	.byte	0x3f
	.zero		1


	//   ....[79]....
        /*0870*/ 	.word	0x0000f830
        /*0874*/ 	.word	0x00000002
        /*0878*/ 	.word	0x00013260
        /*087c*/ 	.short	0x010a
        /*087e*/ 	.byte	0x3f
	.zero		1


	//   ....[80]....
        /*0880*/ 	.word	0x0000f880
        /*0884*/ 	.word	0x00000007
        /*0888*/ 	.word	0x00013220
        /*088c*/ 	.short	0x010a
        /*088e*/ 	.byte	0x3f
	.zero		1


	//   ....[81]....
        /*0890*/ 	.word	0x0000fa20
        /*0894*/ 	.word	0x00000005
        /*0898*/ 	.word	0x00000000
        /*089c*/ 	.short	0x010a
        /*089e*/ 	.byte	0x3f
	.zero		1


	//   ....[82]....
        /*08a0*/ 	.word	0x0000fa70
        /*08a4*/ 	.word	0x00000003
        /*08a8*/ 	.word	0x00000000
        /*08ac*/ 	.short	0x010a
        /*08ae*/ 	.byte	0x3f
	.zero		1


	//   ....[83]....
        /*08b0*/ 	.word	0x0000fac0
        /*08b4*/ 	.word	0x00000003
        /*08b8*/ 	.word	0x00013260
        /*08bc*/ 	.short	0x010a
        /*08be*/ 	.byte	0x3f
	.zero		1


	//   ....[84]....
        /*08c0*/ 	.word	0x0000fb10
        /*08c4*/ 	.word	0x00000005
        /*08c8*/ 	.word	0x00013260
        /*08cc*/ 	.short	0x010a
        /*08ce*/ 	.byte	0x3f
	.zero		1


	//   ....[85]....
        /*08d0*/ 	.word	0x0000fb60
        /*08d4*/ 	.word	0x00000003
        /*08d8*/ 	.word	0x00013280
        /*08dc*/ 	.short	0x010a
        /*08de*/ 	.byte	0x3f
	.zero		1


	//----- nvinfo : EIATTR_NUM_MBARRIERS
	.align		4
.L_1603:
        /*08e0*/ 	.byte	0x03, 0x38
        /*08e2*/ 	.short	0x0016


	//----- nvinfo : EIATTR_EXIT_INSTR_OFFSETS
	.align		4
        /*08e4*/ 	.byte	0x04, 0x1c
        /*08e6*/ 	.short	(.L_1605 - .L_1604)


	//   ....[0]....
.L_1604:
        /*08e8*/ 	.word	0x00000a00


	//   ....[1]....
        /*08ec*/ 	.word	0x0000b490


	//   ....[2]....
        /*08f0*/ 	.word	0x0000eb30


	//----- nvinfo : EIATTR_MAX_THREADS
	.align		4
.L_1605:
        /*08f4*/ 	.byte	0x04, 0x05
        /*08f6*/ 	.short	(.L_1607 - .L_1606)
.L_1606:
        /*08f8*/ 	.word	0x00000200
        /*08fc*/ 	.word	0x00000001
        /*0900*/ 	.word	0x00000001


	//----- nvinfo : EIATTR_CRS_STACK_SIZE
	.align		4
.L_1607:
        /*0904*/ 	.byte	0x04, 0x1e
        /*0906*/ 	.short	(.L_1609 - .L_1608)
.L_1608:
        /*0908*/ 	.word	0x00000000


	//----- nvinfo : EIATTR_CBANK_PARAM_SIZE
	.align		4
.L_1609:
        /*090c*/ 	.byte	0x03, 0x19
        /*090e*/ 	.short	0x0af0


	//----- nvinfo : EIATTR_PARAM_CBANK
	.align		4
        /*0910*/ 	.byte	0x04, 0x0a
        /*0912*/ 	.short	(.L_1611 - .L_1610)
	.align		4
.L_1610:
        /*0914*/ 	.word	index@(.nv.constant0._ZN7cutlass13device_kernelIN5flash11enable_sm90INS1_16FlashAttnFwdSm90INS1_25CollectiveMainloopFwdSm90ILi2EN4cute5tupleIJNS5_1CILi1EEES8_S8_EEENS6_IJNS7_ILi192EEENS7_ILi160EEENS7_ILi64EEEEEELi64ENS_12float_e4m3_tEfNS_4arch4Sm90ELb1ELb0ELb0ELb0ELb0ELb0ELb0ELb1ELb1ELb1ELb0ELb0EEENS1_21CollectiveEpilogueFwdINS6_IJSA_SC_SB_EEES9_NS_10bfloat16_tESG_Li384ELb0ELb1ELb0ELb1EEENS1_30DynamicPersistentTileSchedulerILi384ELi128ELb0ELb1ELb1EEEEEEEEEvNT_6ParamsE)
        /*0918*/ 	.short	0x0210
        /*091a*/ 	.short	0x0af0


	//----- nvinfo : EIATTR_SW_WAR
	.align		4
.L_1611:
        /*091c*/ 	.byte	0x04, 0x36
        /*091e*/ 	.short	(.L_1613 - .L_1612)
.L_1612:
        /*0920*/ 	.word	0x00000008
.L_1613:


//--------------------- .nv.info._ZN7cutlass13device_kernelIN5flash11enable_sm90INS1_16FlashAttnFwdSm90INS1_25CollectiveMainloopFwdSm90ILi2EN4cute5tupleIJNS5_1CILi1EEES8_S8_EEENS6_IJNS7_ILi192EEENS7_ILi160EEENS7_ILi64EEEEEELi64ENS_12float_e4m3_tEfNS_4arch4Sm90ELb1ELb0ELb0ELb1ELb0ELb0ELb0ELb1ELb1ELb1ELb0ELb0EEENS1_21CollectiveEpilogueFwdINS6_IJSA_SC_SB_EEES9_NS_10bfloat16_tESG_Li384ELb1ELb1ELb0ELb1EEENS1_36VarlenDynamicPersistentTileSchedulerILi192ELi160ELi384ELi128ELb0ELb1ELb1ELb1ELb1ELb1EEEEEEEEEvNT_6ParamsE --------------------------
	.section	.nv.info._ZN7cutlass13device_kernelIN5flash11enable_sm90INS1_16FlashAttnFwdSm90INS1_25CollectiveMainloopFwdSm90ILi2EN4cute5tupleIJNS5_1CILi1EEES8_S8_EEENS6_IJNS7_ILi192EEENS7_ILi160EEENS7_ILi64EEEEEELi64ENS_12float_e4m3_tEfNS_4arch4Sm90ELb1ELb0ELb0ELb1ELb0ELb0ELb0ELb1ELb1ELb1ELb0ELb0EEENS1_21CollectiveEpilogueFwdINS6_IJSA_SC_SB_EEES9_NS_10bfloat16_tESG_Li384ELb1ELb1ELb0ELb1EEENS1_36VarlenDynamicPersistentTileSchedulerILi192ELi160ELi384ELi128ELb0ELb1ELb1ELb1ELb1ELb1EEEEEEEEEvNT_6ParamsE,"",@"SHT_CUDA_INFO"
	.sectionflags	@""
	.align	4


	//----- nvinfo : EIATTR_CUDA_API_VERSION
	.align		4
        /*0000*/ 	.byte	0x04, 0x37
        /*0002*/ 	.short	(.L_1615 - .L_1614)
.L_1614:
        /*0004*/ 	.word	0x00000082


	//----- nvinfo : EIATTR_KPARAM_INFO
	.align		4
.L_1615:
        /*0008*/ 	.byte	0x04, 0x17
        /*000a*/ 	.short	(.L_1617 - .L_1616)
.L_1616:
        /*000c*/ 	.word	0x00000000
        /*0010*/ 	.short	0x0000
        /*0012*/ 	.short	0x0070
        /*0014*/ 	.byte	0x00, 0xf0, 0x01, 0x2a


	//----- nvinfo : EIATTR_SPARSE_MMA_MASK
	.align		4
.L_1617:
        /*0018*/ 	.byte	0x03, 0x50
        /*001a*/ 	.short	0x0000


	//----- nvinfo : EIATTR_MAXREG_COUNT
	.align		4
        /*001c*/ 	.byte	0x03, 0x1b
        /*001e*/ 	.short	0x0080


	//----- nvinfo : EIATTR_NUM_BARRIERS
	.align		4
        /*0020*/ 	.byte	0x02, 0x4c
        /*0022*/ 	.byte	0x09
	.zero		1


	//----- nvinfo : EIATTR_EXTERNS
	.align		4
        /*0024*/ 	.byte	0x04, 0x0f
        /*0026*/ 	.short	(.L_1619 - .L_1618)


	//   ....[0]....
	.align		4
.L_1618:
        /*0028*/ 	.word	index@(__assertfail)


	//----- nvinfo : EIATTR_ANNOTATIONS
	.align		4
.L_1619:
        /*002c*/ 	.byte	0x04, 0x55
        /*002e*/ 	.short	(.L_1621 - .L_1620)


	//   ....[0]....
.L_1620:
        /* <DEDUP_REMOVED lines=9> */


	//----- nvinfo : EIATTR_MERCURY_ISA_VERSION
	.align		4
.L_1621:
        /*00a8*/ 	.byte	0x03, 0x5f
        /*00aa*/ 	.short	0x0101


	//----- nvinfo : EIATTR_UNUSED_LOAD_BYTE_OFFSET
	.align		4
        /*00ac*/ 	.byte	0x04, 0x44
        /*00ae*/ 	.short	(.L_1623 - .L_1622)


	//   ....[0]....
.L_1622:
        /*00b0*/ 	.word	0x00000a00
        /*00b4*/ 	.word	0x0000fff0


	//   ....[1]....
        /*00b8*/ 	.word	0x00009db0
        /*00bc*/ 	.word	0x0000fff0


	//----- nvinfo : EIATTR_INT_WARP_WIDE_INSTR_OFFSETS
	.align		4
.L_1623:
        /*00c0*/ 	.byte	0x04, 0x31
        /*00c2*/ 	.short	(.L_1625 - .L_1624)


	//   ....[0]....
.L_1624:
        /*00c4*/ 	.word	0x00000130


	//   ....[1]....
        /*00c8*/ 	.word	0x00000170


	//   ....[2]....
        /*00cc*/ 	.word	0x000001e0


	//   ....[3]....
        /*00d0*/ 	.word	0x0000cff0


	//   ....[4]....
        /*00d4*/ 	.word	0x0000d080


	//   ....[5]....
        /*00d8*/ 	.word	0x0000f3c0


	//   ....[6]....
        /*00dc*/ 	.word	0x0000f450


	//----- nvinfo : EIATTR_COOP_GROUP_MASK_REGIDS
	.align		4
.L_1625:
        /*00e0*/ 	.byte	0x04, 0x29
        /*00e2*/ 	.short	(.L_1627 - .L_1626)


	//   ....[0]....
.L_1626:
        /*00e4*/ 	.word	0xffffffff


	//   ....[1]....
        /*00e8*/ 	.word	0xffffffff


	//   ....[2]....
        /*00ec*/ 	.word	0xffffffff


	//   ....[3]....
        /*00f0*/ 	.word	0xffffffff


	//   ....[4]....
        /*00f4*/ 	.word	0xffffffff


	//   ....[5]....
        /*00f8*/ 	.word	0xffffffff


	//   ....[6]....
        /*00fc*/ 	.word	0xffffffff


	//   ....[7]....
        /*0100*/ 	.word	0xffffffff


	//   ....[8]....
        /*0104*/ 	.word	0xffffffff


	//   ....[9]....
        /*0108*/ 	.word	0xffffffff


	//   ....[10]....
        /*010c*/ 	.word	0xffffffff


	//   ....[11]....
        /*0110*/ 	.word	0xffffffff


	//   ....[12]....
        /*0114*/ 	.word	0xffffffff


	//   ....[13]....
        /*0118*/ 	.word	0xffffffff


	//   ....[14]....
        /*011c*/ 	.word	0xffffffff


	//   ....[15]....
        /*0120*/ 	.word	0xffffffff


	//   ....[16]....
        /*0124*/ 	.word	0xffffffff


	//   ....[17]....
        /*0128*/ 	.word	0xffffffff


	//   ....[18]....
        /*012c*/ 	.word	0xffffffff


	//   ....[19]....
        /*0130*/ 	.word	0xffffffff


	//   ....[20]....
        /*0134*/ 	.word	0xffffffff


	//   ....[21]....
        /*0138*/ 	.word	0xffffffff


	//   ....[22]....
        /*013c*/ 	.word	0xffffffff


	//   ....[23]....
        /*0140*/ 	.word	0xffffffff


	//   ....[24]....
        /*0144*/ 	.word	0xffffffff


	//   ....[25]....
        /*0148*/ 	.word	0xffffffff


	//   ....[26]....
        /*014c*/ 	.word	0xffffffff


	//   ....[27]....
        /*0150*/ 	.word	0xffffffff


	//   ....[28]....
        /*0154*/ 	.word	0xffffffff


	//   ....[29]....
        /*0158*/ 	.word	0xffffffff


	//   ....[30]....
        /*015c*/ 	.word	0xffffffff


	//   ....[31]....
        /*0160*/ 	.word	0xffffffff


	//   ....[32]....
        /*0164*/ 	.word	0xffffffff


	//   ....[33]....
        /*0168*/ 	.word	0xffffffff


	//   ....[34]....
        /*016c*/ 	.word	0xffffffff


	//   ....[35]....
        /*0170*/ 	.word	0xffffffff


	//   ....[36]....
        /*0174*/ 	.word	0xffffffff


	//   ....[37]....
        /*0178*/ 	.word	0xffffffff


	//   ....[38]....
        /*017c*/ 	.word	0xffffffff


	//   ....[39]....
        /*0180*/ 	.word	0xffffffff


	//   ....[40]....
        /*0184*/ 	.word	0xffffffff


	//   ....[41]....
        /*0188*/ 	.word	0xffffffff


	//   ....[42]....
        /*018c*/ 	.word	0xffffffff


	//   ....[43]....
        /*0190*/ 	.word	0xffffffff


	//   ....[44]....
        /*0194*/ 	.word	0xffffffff


	//   ....[45]....
        /*0198*/ 	.word	0xffffffff


	//   ....[46]....
        /*019c*/ 	.word	0xffffffff


	//   ....[47]....
        /*01a0*/ 	.word	0xffffffff


	//   ....[48]....
        /*01a4*/ 	.word	0xffffffff


	//   ....[49]....
        /*01a8*/ 	.word	0xffffffff


	//   ....[50]....
        /*01ac*/ 	.word	0xffffffff


	//   ....[51]....
        /*01b0*/ 	.word	0xffffffff


	//   ....[52]....
        /*01b4*/ 	.word	0xffffffff


	//   ....[53]....
        /*01b8*/ 	.word	0xffffffff


	//   ....[54]....
        /*01bc*/ 	.word	0xffffffff


	//   ....[55]....
        /*01c0*/ 	.word	0xffffffff


	//   ....[56]....
        /*01c4*/ 	.word	0xffffffff


	//   ....[57]....
        /*01c8*/ 	.word	0xffffffff


	//   ....[58]....
        /*01cc*/ 	.word	0xffffffff


	//   ....[59]....
        /*01d0*/ 	.word	0xffffffff


	//   ....[60]....
        /*01d4*/ 	.word	0xffffffff


	//   ....[61]....
        /*01d8*/ 	.word	0xffffffff


	//   ....[62]....
        /*01dc*/ 	.word	0xffffffff


	//   ....[63]....
        /*01e0*/ 	.word	0xffffffff


	//   ....[64]....
        /*01e4*/ 	.word	0xffffffff


	//   ....[65]....
        /*01e8*/ 	.word	0xffffffff


	//   ....[66]....
        /*01ec*/ 	.word	0xffffffff


	//   ....[67]....
        /*01f0*/ 	.word	0xffffffff


	//   ....[68]....
        /*01f4*/ 	.word	0xffffffff


	//   ....[69]....
        /*01f8*/ 	.word	0xffffffff


	//   ....[70]....
        /*01fc*/ 	.word	0xffffffff


	//   ....[71]....
        /*0200*/ 	.word	0xffffffff


	//   ....[72]....
        /*0204*/ 	.word	0xffffffff


	//   ....[73]....
        /*0208*/ 	.word	0xffffffff


	//   ....[74]....
        /*020c*/ 	.word	0xffffffff


	//   ....[75]....
        /*0210*/ 	.word	0xffffffff


	//   ....[76]....
        /*0214*/ 	.word	0xffffffff


	//   ....[77]....
        /*0218*/ 	.word	0xffffffff


	//   ....[78]....
        /*021c*/ 	.word	0xffffffff


	//   ....[79]....
        /*0220*/ 	.word	0xffffffff


	//   ....[80]....
        /*0224*/ 	.word	0xffffffff


	//   ....[81]....
        /*0228*/ 	.word	0xffffffff


	//   ....[82]....
        /*022c*/ 	.word	0xffffffff


	//   ....[83]....
        /*0230*/ 	.word	0xffffffff


	//   ....[84]....
        /*0234*/ 	.word	0xffffffff


	//   ....[85]....
        /*0238*/ 	.word	0xffffffff


	//   ....[86]....
        /*023c*/ 	.word	0xffffffff


	//   ....[87]....
        /*0240*/ 	.word	0xffffffff


	//   ....[88]....
        /*0244*/ 	.word	0xffffffff


	//   ....[89]....
        /*0248*/ 	.word	0xffffffff


	//   ....[90]....
        /*024c*/ 	.word	0xffffffff


	//   ....[91]....
        /*0250*/ 	.word	0xffffffff


	//   ....[92]....
        /*0254*/ 	.word	0xffffffff


	//   ....[93]....
        /*0258*/ 	.word	0xffffffff


	//   ....[94]....
        /*025c*/ 	.word	0xffffffff


	//   ....[95]....
        /*0260*/ 	.word	0xffffffff


	//   ....[96]....
        /*0264*/ 	.word	0xffffffff


	//   ....[97]....
        /*0268*/ 	.word	0xffffffff


	//   ....[98]....
        /*026c*/ 	.word	0xffffffff


	//   ....[99]....
        /*0270*/ 	.word	0xffffffff


	//   ....[100]....
        /*0274*/ 	.word	0xffffffff


	//   ....[101]....
        /*0278*/ 	.word	0xffffffff


	//   ....[102]....
        /*027c*/ 	.word	0xffffffff


	//   ....[103]....
        /*0280*/ 	.word	0xffffffff


	//   ....[104]....
        /*0284*/ 	.word	0xffffffff


	//   ....[105]....
        /*0288*/ 	.word	0xffffffff


	//   ....[106]....
        /*028c*/ 	.word	0xffffffff


	//   ....[107]....
        /*0290*/ 	.word	0xffffffff


	//   ....[108]....
        /*0294*/ 	.word	0xffffffff


	//   ....[109]....
        /*0298*/ 	.word	0xffffffff


	//   ....[110]....
        /*029c*/ 	.word	0xffffffff


	//   ....[111]....
        /*02a0*/ 	.word	0x0500000f


	//   ....[112]....
        /*02a4*/ 	.word	0x0500000f


	//   ....[113]....
        /*02a8*/ 	.word	0x0500000f


	//   ....[114]....
        /*02ac*/ 	.word	0x0500000f


	//   ....[115]....
        /*02b0*/ 	.word	0x0500000f


	//   ....[116]....
        /*02b4*/ 	.word	0x0500000f


	//   ....[117]....
        /*02b8*/ 	.word	0x0500000f


	//   ....[118]....
        /*02bc*/ 	.word	0x0500000f


	//   ....[119]....
        /*02c0*/ 	.word	0x0500000f


	//   ....[120]....
        /*02c4*/ 	.word	0x0500000f


	//   ....[121]....
        /*02c8*/ 	.word	0x0500000f


	//   ....[122]....
        /*02cc*/ 	.word	0x0500000f


	//   ....[123]....
        /*02d0*/ 	.word	0x0500000f


	//   ....[124]....
        /*02d4*/ 	.word	0x0500000f


	//----- nvinfo : EIATTR_COOP_GROUP_INSTR_OFFSETS
	.align		4
.L_1627:
        /*02d8*/ 	.byte	0x04, 0x28
        /*02da*/ 	.short	(.L_1629 - .L_1628)


	//   ....[0]....
.L_1628:
        /*02dc*/ 	.word	0x00000060


	//   ....[1]....
        /*02e0*/ 	.word	0x00000140


	//   ....[2]....
        /*02e4*/ 	.word	0x00000190


	//   ....[3]....
        /*02e8*/ 	.word	0x000003c0


	//   ....[4]....
        /*02ec*/ 	.word	0x00000520


	//   ....[5]....
        /*02f0*/ 	.word	0x00000640


	//   ....[6]....
        /*02f4*/ 	.word	0x000007a0


	//   ....[7]....
        /*02f8*/ 	.word	0x000017d0


	//   ....[8]....
        /*02fc*/ 	.word	0x00001f40


	//   ....[9]....
        /*0300*/ 	.word	0x00001f50


	//   ....[10]....
        /*0304*/ 	.word	0x00002960


	//   ....[11]....
        /*0308*/ 	.word	0x00002a20


	//   ....[12]....
        /*030c*/ 	.word	0x000034b0


	//   ....[13]....
        /*0310*/ 	.word	0x00003540


	//   ....[14]....
        /*0314*/ 	.word	0x00004b30


	//   ....[15]....
        /*0318*/ 	.word	0x00004b50


	//   ....[16]....
        /*031c*/ 	.word	0x00005450


	//   ....[17]....
        /*0320*/ 	.word	0x00005550


	//   ....[18]....
        /*0324*/ 	.word	0x00006000


	//   ....[19]....
        /*0328*/ 	.word	0x00006060


	//   ....[20]....
        /*032c*/ 	.word	0x00007de0


	//   ....[21]....
        /*0330*/ 	.word	0x00007e00


	//   ....[22]....
        /*0334*/ 	.word	0x00007e40


	//   ....[23]....
        /*0338*/ 	.word	0x00007e70


	//   ....[24]....
        /*033c*/ 	.word	0x00009810


	//   ....[25]....
        /*0340*/ 	.word	0x00009820


	//   ....[26]....
        /*0344*/ 	.word	0x000098a0


	//   ....[27]....
        /*0348*/ 	.word	0x000098b0


	//   ....[28]....
        /*034c*/ 	.word	0x0000a300


	//   ....[29]....
        /*0350*/ 	.word	0x0000a310


	//   ....[30]....
        /*0354*/ 	.word	0x0000a320


	//   ....[31]....
        /*0358*/ 	.word	0x0000a330


	//   ....[32]....
        /*035c*/ 	.word	0x0000a340


	//   ....[33]....
        /*0360*/ 	.word	0x0000a350


	//   ....[34]....
        /*0364*/ 	.word	0x0000a370


	//   ....[35]....
        /*0368*/ 	.word	0x0000a380


	//   ....[36]....
        /*036c*/ 	.word	0x0000a3a0


	//   ....[37]....
        /*0370*/ 	.word	0x0000a3b0


	//   ....[38]....
        /*0374*/ 	.word	0x0000a3e0


	//   ....[39]....
        /*0378*/ 	.word	0x0000a3f0


	//   ....[40]....
        /*037c*/ 	.word	0x0000a410


	//   ....[41]....
        /*0380*/ 	.word	0x0000a420


	//   ....[42]....
        /*0384*/ 	.word	0x0000a450


	//   ....[43]....
        /*0388*/ 	.word	0x0000a460


	//   ....[44]....
        /*038c*/ 	.word	0x0000a8c0


	//   ....[45]....
        /*0390*/ 	.word	0x0000a900


	//   ....[46]....
        /*0394*/ 	.word	0x0000a940


	//   ....[47]....
        /*0398*/ 	.word	0x0000a970


	//   ....[48]....
        /*039c*/ 	.word	0x0000ae40


	//   ....[49]....
        /*03a0*/ 	.word	0x0000ae80


	//   ....[50]....
        /*03a4*/ 	.word	0x0000aec0


	//   ....[51]....
        /*03a8*/ 	.word	0x0000aef0


	//   ....[52]....
        /*03ac*/ 	.word	0x0000af10


	//   ....[53]....
        /*03b0*/ 	.word	0x0000af30


	//   ....[54]....
        /*03b4*/ 	.word	0x0000af50


	//   ....[55]....
        /*03b8*/ 	.word	0x0000af70


	//   ....[56]....
        /*03bc*/ 	.word	0x0000b830


	//   ....[57]....
        /*03c0*/ 	.word	0x0000b860


	//   ....[58]....
        /*03c4*/ 	.word	0x0000b8a0


	//   ....[59]....
        /*03c8*/ 	.word	0x0000b8d0


	//   ....[60]....
        /*03cc*/ 	.word	0x0000b8e0


	//   ....[61]....
        /*03d0*/ 	.word	0x0000b8f0


	//   ....[62]....
        /*03d4*/ 	.word	0x0000b900


	//   ....[63]....
        /*03d8*/ 	.word	0x0000b920


	//   ....[64]....
        /*03dc*/ 	.word	0x0000ba60


	//   ....[65]....
        /*03e0*/ 	.word	0x0000bc50


	//   ....[66]....
        /*03e4*/ 	.word	0x0000bc80


	//   ....[67]....
        /*03e8*/ 	.word	0x0000bcb0


	//   ....[68]....
        /*03ec*/ 	.word	0x0000bce0


	//   ....[69]....
        /*03f0*/ 	.word	0x0000bd10


	//   ....[70]....
        /*03f4*/ 	.word	0x0000bd50


	//   ....[71]....
        /*03f8*/ 	.word	0x0000bed0


	//   ....[72]....
        /*03fc*/ 	.word	0x0000bf00


	//   ....[73]....
        /*0400*/ 	.word	0x0000bf30


	//   ....[74]....
        /*0404*/ 	.word	0x0000bf60


	//   ....[75]....
        /*0408*/ 	.word	0x0000bf90


	//   ....[76]....
        /*040c*/ 	.word	0x0000bfd0


	//   ....[77]....
        /*0410*/ 	.word	0x0000c060


	//   ....[78]....
        /*0414*/ 	.word	0x0000c0f0


	//   ....[79]....
        /*0418*/ 	.word	0x0000c1a0


	//   ....[80]....
        /*041c*/ 	.word	0x0000d730


	//   ....[81]....
        /*0420*/ 	.word	0x0000e340


	//   ....[82]....
        /*0424*/ 	.word	0x0000e370


	//   ....[83]....
        /*0428*/ 	.word	0x0000e3e0


	//   ....[84]....
        /*042c*/ 	.word	0x0000e420


	//   ....[85]....
        /*0430*/ 	.word	0x0000e460


	//   ....[86]....
        /*0434*/ 	.word	0x0000e490


	//   ....[87]....
        /*0438*/ 	.word	0x0000e4a0


	//   ....[88]....
        /*043c*/ 	.word	0x0000e4b0


	//   ....[89]....
        /*0440*/ 	.word	0x0000e4c0


	//   ....[90]....
        /*0444*/ 	.word	0x0000e4e0


	//   ....[91]....
        /*0448*/ 	.word	0x0000e530


	//   ....[92]....
        /*044c*/ 	.word	0x0000e5a0


	//   ....[93]....
        /*0450*/ 	.word	0x0000fae0


	//   ....[94]....
        /*0454*/ 	.word	0x0000fb10


	//   ....[95]....
        /*0458*/ 	.word	0x0000fb40


	//   ....[96]....
        /*045c*/ 	.word	0x0000fb70


	//   ....[97]....
        /*0460*/ 	.word	0x0000fb80


	//   ....[98]....
        /*0464*/ 	.word	0x0000fba0


	//   ....[99]....
        /*0468*/ 	.word	0x0000fbc0


	//   ....[100]....
        /*046c*/ 	.word	0x0000fc00


	//   ....[101]....
        /*0470*/ 	.word	0x0000fd40


	//   ....[102]....
        /*0474*/ 	.word	0x0000fd70


	//   ....[103]....
        /*0478*/ 	.word	0x0000fdb0


	//   ....[104]....
        /*047c*/ 	.word	0x0000fde0


	//   ....[105]....
        /*0480*/ 	.word	0x0000fe10


	//   ....[106]....
        /*0484*/ 	.word	0x0000fe40


	//   ....[107]....
        /*0488*/ 	.word	0x0000fee0


	//   ....[108]....
        /*048c*/ 	.word	0x0000ff80


	//   ....[109]....
        /*0490*/ 	.word	0x00010030


	//   ....[110]....
        /*0494*/ 	.word	0x00010630


	//   ....[111]....
        /*0498*/ 	.word	0x00010c00


	//   ....[112]....
        /*049c*/ 	.word	0x00010dc0


	//   ....[113]....
        /*04a0*/ 	.word	0x00010e30


	//   ....[114]....
        /*04a4*/ 	.word	0x00010eb0


	//   ....[115]....
        /*04a8*/ 	.word	0x00010f60


	//   ....[116]....
        /*04ac*/ 	.word	0x00010fe0


	//   ....[117]....
        /*04b0*/ 	.word	0x00011080


	//   ....[118]....
        /*04b4*/ 	.word	0x00011100


	//   ....[119]....
        /*04b8*/ 	.word	0x000111b0


	//   ....[120]....
        /*04bc*/ 	.word	0x00011210


	//   ....[121]....
        /*04c0*/ 	.word	0x000112c0


	//   ....[122]....
        /*04c4*/ 	.word	0x00011340


	//   ....[123]....
        /*04c8*/ 	.word	0x000113e0


	//   ....[124]....
        /*04cc*/ 	.word	0x00011720


	//----- nvinfo : EIATTR_REG_RECONFIG
	.align		4
.L_1629:
        /*04d0*/ 	.byte	0x01, 0x54
	.zero		2


	//----- nvinfo : EIATTR_SYSCALL_OFFSETS
	.align		4
        /*04d4*/ 	.byte	0x04, 0x46
        /*04d6*/ 	.short	(.L_1631 - .L_1630)


	//   ....[0]....
.L_1630:
        /*04d8*/ 	.word	0x000019b0


	//   ....[1]....
        /*04dc*/ 	.word	0x0000d1e0


	//   ....[2]....
        /*04e0*/ 	.word	0x0000d340


	//   ....[3]....
        /*04e4*/ 	.word	0x0000d490


	//   ....[4]....
        /*04e8*/ 	.word	0x0000d5d0


	//   ....[5]....
        /*04ec*/ 	.word	0x0000dea0


	//----- nvinfo : EIATTR_MBARRIER_INSTR_OFFSETS
	.align		4
.L_1631:
        /*04f0*/ 	.byte	0x04, 0x39
        /*04f2*/ 	.short	(.L_1633 - .L_1632)


	//   ....[0]....
.L_1632:
        /*04f4*/ 	.word	0x00000270
        /*04f8*/ 	.word	0x000000ff
        /*04fc*/ 	.word	0x00013200
        /*0500*/ 	.short	0x0100
        /*0502*/ 	.byte	0x08
	.zero		1


	//   ....[1]....
        /*0504*/ 	.word	0x00000280
        /*0508*/ 	.word	0x000000ff
        /*050c*/ 	.word	0x00013220
        /*0510*/ 	.short	0x0100
        /*0512*/ 	.byte	0x08
	.zero		1


	//   ....[2]....
        /*0514*/ 	.word	0x00000370
        /*0518*/ 	.word	0x000000ff
        /*051c*/ 	.word	0x00013230
        /*0520*/ 	.short	0x0100
        /*0522*/ 	.byte	0x08
	.zero		1


	//   ....[3]....
        /*0524*/ 	.word	0x00000380
        /*0528*/ 	.word	0x000000ff
        /*052c*/ 	.word	0x00013240
        /*0530*/ 	.short	0x0100
        /*0532*/ 	.byte	0x08
	.zero		1


	//   ....[4]....
        /*0534*/ 	.word	0x00000390
        /*0538*/ 	.word	0x000000ff
        /*053c*/ 	.word	0x00013238
        /*0540*/ 	.short	0x0100
        /*0542*/ 	.byte	0x08
	.zero		1


	//   ....[5]....
        /*0544*/ 	.word	0x000003a0
        /*0548*/ 	.word	0x000000ff
        /*054c*/ 	.word	0x00013248
        /*0550*/ 	.short	0x0100
        /*0552*/ 	.byte	0x08
	.zero		1


	//   ....[6]....
        /*0554*/ 	.word	0x000004d0
        /*0558*/ 	.word	0x000000ff
        /*055c*/ 	.word	0x00013250
        /*0560*/ 	.short	0x0100
        /*0562*/ 	.byte	0x08
	.zero		1


	//   ....[7]....
        /*0564*/ 	.word	0x000004e0
        /*0568*/ 	.word	0x000000ff
        /*056c*/ 	.word	0x00013260
        /*0570*/ 	.short	0x0100
        /*0572*/ 	.byte	0x08
	.zero		1


	//   ....[8]....
        /*0574*/ 	.word	0x000004f0
        /*0578*/ 	.word	0x000000ff
        /*057c*/ 	.word	0x00013258
        /*0580*/ 	.short	0x0100
        /*0582*/ 	.byte	0x08
	.zero		1


	//   ....[9]....
        /*0584*/ 	.word	0x00000500
        /*0588*/ 	.word	0x000000ff
        /*058c*/ 	.word	0x00013268
        /*0590*/ 	.short	0x0100
        /*0592*/ 	.byte	0x08
	.zero		1


	//   ....[10]....
        /*0594*/ 	.word	0x000005f0
        /*0598*/ 	.word	0x000000ff
        /*059c*/ 	.word	0x00013270
        /*05a0*/ 	.short	0x0100
        /*05a2*/ 	.byte	0x06
	.zero		1


	//   ....[11]....
        /*05a4*/ 	.word	0x00000600
        /*05a8*/ 	.word	0x000000ff
        /*05ac*/ 	.word	0x00013280
        /*05b0*/ 	.short	0x0100
        /*05b2*/ 	.byte	0x06
	.zero		1


	//   ....[12]....
        /*05b4*/ 	.word	0x00000610
        /*05b8*/ 	.word	0x000000ff
        /*05bc*/ 	.word	0x00013278
        /*05c0*/ 	.short	0x0100
        /*05c2*/ 	.byte	0x06
	.zero		1


	//   ....[13]....
        /*05c4*/ 	.word	0x00000620
        /*05c8*/ 	.word	0x000000ff
        /*05cc*/ 	.word	0x00013288
        /*05d0*/ 	.short	0x0100
        /*05d2*/ 	.byte	0x06
	.zero		1


	//   ....[14]....
        /*05d4*/ 	.word	0x00000750
        /*05d8*/ 	.word	0x000000ff
        /*05dc*/ 	.word	0x00013290
        /*05e0*/ 	.short	0x0100
        /*05e2*/ 	.byte	0x08
	.zero		1


	//   ....[15]....
        /*05e4*/ 	.word	0x00000760
        /*05e8*/ 	.word	0x000000ff
        /*05ec*/ 	.word	0x000132a0
        /*05f0*/ 	.short	0x0100
        /*05f2*/ 	.byte	0x08
	.zero		1


	//   ....[16]....
        /*05f4*/ 	.word	0x00000770
        /*05f8*/ 	.word	0x000000ff
        /*05fc*/ 	.word	0x00013298
        /*0600*/ 	.short	0x0100
        /*0602*/ 	.byte	0x08
	.zero		1


	//   ....[17]....
        /*0604*/ 	.word	0x00000780
        /*0608*/ 	.word	0x000000ff
        /*060c*/ 	.word	0x000132a8
        /*0610*/ 	.short	0x0100
        /*0612*/ 	.byte	0x08
	.zero		1


	//   ....[18]....
        /*0614*/ 	.word	0x000008b0
        /*0618*/ 	.word	0x000000ff
        /*061c*/ 	.word	0x000132b0
        /*0620*/ 	.short	0x0100
        /*0622*/ 	.byte	0x08
	.zero		1


	//   ....[19]....
        /*0624*/ 	.word	0x000008c0
        /*0628*/ 	.word	0x000000ff
        /*062c*/ 	.word	0x000132c0
        /*0630*/ 	.short	0x0100
        /*0632*/ 	.byte	0x08
	.zero		1


	//   ....[20]....
        /*0634*/ 	.word	0x000008d0
        /*0638*/ 	.word	0x000000ff
        /*063c*/ 	.word	0x000132b8
        /*0640*/ 	.short	0x0100
        /*0642*/ 	.byte	0x08
	.zero		1


	//   ....[21]....
        /*0644*/ 	.word	0x000008e0
        /*0648*/ 	.word	0x000000ff
        /*064c*/ 	.word	0x000132c8
        /*0650*/ 	.short	0x0100
        /*0652*/ 	.byte	0x08
	.zero		1


	//   ....[22]....
        /*0654*/ 	.word	0x00001a30
        /*0658*/ 	.word	0x000000ff
        /*065c*/ 	.word	0x00013200
        /*0660*/ 	.short	0x010a
        /*0662*/ 	.byte	0x2d
	.zero		1


	//   ....[23]....
        /*0664*/ 	.word	0x00001ab0
        /*0668*/ 	.word	0x00000003
        /*066c*/ 	.word	0x00013230
        /*0670*/ 	.short	0x010a
        /*0672*/ 	.byte	0x3f
	.zero		1


	//   ....[24]....
        /*0674*/ 	.word	0x00001af0
        /*0678*/ 	.word	0x00000003
        /*067c*/ 	.word	0x00013230
        /*0680*/ 	.short	0x010a
        /*0682*/ 	.byte	0x3f
	.zero		1


	//   ....[25]....
        /*0684*/ 	.word	0x000038b0
        /*0688*/ 	.word	0x00000028
        /*068c*/ 	.word	0x00000000
        /*0690*/ 	.short	0x0101
        /*0692*/ 	.byte	0x3f
	.zero		1


	//   ....[26]....
        /*0694*/ 	.word	0x00004520
        /*0698*/ 	.word	0x000000ff
        /*069c*/ 	.word	0x00013230
        /*06a0*/ 	.short	0x010a
        /*06a2*/ 	.byte	0x14
	.zero		1


	//   ....[27]....
        /*06a4*/ 	.word	0x00004560
        /*06a8*/ 	.word	0x000000ff
        /*06ac*/ 	.word	0x00013230
        /*06b0*/ 	.short	0x010a
        /*06b2*/ 	.byte	0x14
	.zero		1


	//   ....[28]....
        /*06b4*/ 	.word	0x000049b0
        /*06b8*/ 	.word	0x000000ff
        /*06bc*/ 	.word	0x00013250
        /*06c0*/ 	.short	0x010a
        /*06c2*/ 	.byte	0x0b
	.zero		1


	//   ....[29]....
        /*06c4*/ 	.word	0x000049f0
        /*06c8*/ 	.word	0x000000ff
        /*06cc*/ 	.word	0x00013250
        /*06d0*/ 	.short	0x010a
        /*06d2*/ 	.byte	0x0b
	.zero		1


	//   ....[30]....
        /*06d4*/ 	.word	0x00006af0
        /*06d8*/ 	.word	0x00000003
        /*06dc*/ 	.word	0x00000000
        /*06e0*/ 	.short	0x0101
        /*06e2*/ 	.byte	0x3f
	.zero		1


	//   ....[31]....
        /*06e4*/ 	.word	0x00006dc0
        /*06e8*/ 	.word	0x000000ff
        /*06ec*/ 	.word	0x00000000
        /*06f0*/ 	.short	0x0101
        /*06f2*/ 	.byte	0x06
	.zero		1


	//   ....[32]....
        /*06f4*/ 	.word	0x000072f0
        /*06f8*/ 	.word	0x000000ff
        /*06fc*/ 	.word	0x00013230
        /*0700*/ 	.short	0x010a
        /*0702*/ 	.byte	0x06
	.zero		1


	//   ....[33]....
        /*0704*/ 	.word	0x00007330
        /*0708*/ 	.word	0x000000ff
        /*070c*/ 	.word	0x00013230
        /*0710*/ 	.short	0x010a
        /*0712*/ 	.byte	0x06
	.zero		1


	//   ....[34]....
        /*0714*/ 	.word	0x00007780
        /*0718*/ 	.word	0x000000ff
        /*071c*/ 	.word	0x00013250
        /*0720*/ 	.short	0x010a
        /*0722*/ 	.byte	0x0b
	.zero		1


	//   ....[35]....
        /*0724*/ 	.word	0x000077c0
        /*0728*/ 	.word	0x000000ff
        /*072c*/ 	.word	0x00013250
        /*0730*/ 	.short	0x010a
        /*0732*/ 	.byte	0x0b
	.zero		1


	//   ....[36]....
        /*0734*/ 	.word	0x00008d20
        /*0738*/ 	.word	0x00000003
        /*073c*/ 	.word	0x00000000
        /*0740*/ 	.short	0x0101
        /*0742*/ 	.byte	0x3f
	.zero		1


	//   ....[37]....
        /*0744*/ 	.word	0x00009030
        /*0748*/ 	.word	0x000000ff
        /*074c*/ 	.word	0x00000000
        /*0750*/ 	.short	0x0101
        /*0752*/ 	.byte	0x06
	.zero		1


	//   ....[38]....
        /*0754*/ 	.word	0x000094e0
        /*0758*/ 	.word	0x000000ff
        /*075c*/ 	.word	0x00013250
        /*0760*/ 	.short	0x010a
        /*0762*/ 	.byte	0x0e
	.zero		1


	//   ....[39]....
        /*0764*/ 	.word	0x00009520
        /*0768*/ 	.word	0x000000ff
        /*076c*/ 	.word	0x00013250
        /*0770*/ 	.short	0x010a
        /*0772*/ 	.byte	0x0e
	.zero		1


	//   ....[40]....
        /*0774*/ 	.word	0x00009b90
        /*0778*/ 	.word	0x000000ff
        /*077c*/ 	.word	0x00000000
        /*0780*/ 	.short	0x0101
        /*0782*/ 	.byte	0x04
	.zero		1


	//   ....[41]....
        /*0784*/ 	.word	0x0000aea0
        /*0788*/ 	.word	0x00000000
        /*078c*/ 	.word	0x00000000
        /*0790*/ 	.short	0x0101
        /*0792*/ 	.byte	0x3f
	.zero		1


	//   ....[42]....
        /*0794*/ 	.word	0x0000d960
        /*0798*/ 	.word	0x00000005
        /*079c*/ 	.word	0x00013280
        /*07a0*/ 	.short	0x010a
        /*07a2*/ 	.byte	0x3f
	.zero		1


	//   ....[43]....
        /*07a4*/ 	.word	0x0000daf0
        /*07a8*/ 	.word	0x00000005
        /*07ac*/ 	.word	0x00013240
        /*07b0*/ 	.short	0x010a
        /*07b2*/ 	.byte	0x3f
	.zero		1


	//   ....[44]....
        /*07b4*/ 	.word	0x0000e660
        /*07b8*/ 	.word	0x00000010
        /*07bc*/ 	.word	0x00013200
        /*07c0*/ 	.short	0x0107
        /*07c2*/ 	.byte	0x3f
	.zero		1


	//   ....[45]....
        /*07c4*/ 	.word	0x0000e750
        /*07c8*/ 	.word	0x00000010
        /*07cc*/ 	.word	0x00013200
        /*07d0*/ 	.short	0x0101
        /*07d2*/ 	.byte	0x3f
	.zero		1


	//   ....[46]....
        /*07d4*/ 	.word	0x0000e780
        /*07d8*/ 	.word	0x00000010
        /*07dc*/ 	.word	0x00013220
        /*07e0*/ 	.short	0x010a
        /*07e2*/ 	.byte	0x3f
	.zero		1


	//   ....[47]....
        /*07e4*/ 	.word	0x0000ea30
        /*07e8*/ 	.word	0x00000004
        /*07ec*/ 	.word	0x00013280
        /*07f0*/ 	.short	0x010a
        /*07f2*/ 	.byte	0x3f
	.zero		1


	//   ....[48]....
        /*07f4*/ 	.word	0x0000ec80
        /*07f8*/ 	.word	0x00000004
        /*07fc*/ 	.word	0x00013240
        /*0800*/ 	.short	0x010a
        /*0802*/ 	.byte	0x3f
	.zero		1


	//   ....[49]....
        /*0804*/ 	.word	0x0000ef40
        /*0808*/ 	.word	0x00000003
        /*080c*/ 	.word	0x00013270
        /*0810*/ 	.short	0x010a
        /*0812*/ 	.byte	0x3f
	.zero		1


	//   ....[50]....
        /*0814*/ 	.word	0x0000efc0
        /*0818*/ 	.word	0x00000003
        /*081c*/ 	.word	0x00013260
        /*0820*/ 	.short	0x010a
        /*0822*/ 	.byte	0x3f
	.zero		1


	//   ....[51]....
        /*0824*/ 	.word	0x0000f2a0
        /*0828*/ 	.word	0x00000003
        /*082c*/ 	.word	0x00013250
        /*0830*/ 	.short	0x0101
        /*0832*/ 	.byte	0x3f
	.zero		1


	//   ....[52]....
        /*0834*/ 	.word	0x0000f320
        /*0838*/ 	.word	0x00000002
        /*083c*/ 	.word	0x00000000
        /*0840*/ 	.short	0x0101
        /*0842*/ 	.byte	0x3f
	.zero		1


	//   ....[53]....
        /*0844*/ 	.word	0x0000f510
        /*0848*/ 	.word	0x00000002
        /*084c*/ 	.word	0x00013270
        /*0850*/ 	.short	0x010a
        /*0852*/ 	.byte	0x3f
	.zero		1


	//   ....[54]....
        /*0854*/ 	.word	0x0000f590
        /*0858*/ 	.word	0x00000002
        /*085c*/ 	.word	0x00013260
        /*0860*/ 	.short	0x010a
        /*0862*/ 	.byte	0x3f
	.zero		1


	//   ....[55]....
        /*0864*/ 	.word	0x0000f860
        /*0868*/ 	.word	0x00000002
        /*086c*/ 	.word	0x00013250
        /*0870*/ 	.short	0x0101
        /*0872*/ 	.byte	0x3f
	.zero		1


	//   ....[56]....
        /*0874*/ 	.word	0x0000f8b0
        /*0878*/ 	.word	0x00000000
        /*087c*/ 	.word	0x00000000
        /*0880*/ 	.short	0x0101
        /*0882*/ 	.byte	0x3f
	.zero		1


	//   ....[57]....
        /*0884*/ 	.word	0x000105b0
        /*0888*/ 	.word	0x00000007
        /*088c*/ 	.word	0x00013220
        /*0890*/ 	.short	0x010a
        /*0892*/ 	.byte	0x3f
	.zero		1


	//   ....[58]....
        /*0894*/ 	.word	0x00010750
        /*0898*/ 	.word	0x00000005
        /*089c*/ 	.word	0x00000000
        /*08a0*/ 	.short	0x010a
        /*08a2*/ 	.byte	0x3f
	.zero		1


	//   ....[59]....
        /*08a4*/ 	.word	0x000107c0
        /*08a8*/ 	.word	0x00000003
        /*08ac*/ 	.word	0x00000000
        /*08b0*/ 	.short	0x010a
        /*08b2*/ 	.byte	0x3f
	.zero		1


	//   ....[60]....
        /*08b4*/ 	.word	0x00010810
        /*08b8*/ 	.word	0x00000003
        /*08bc*/ 	.word	0x00013260
        /*08c0*/ 	.short	0x010a
        /*08c2*/ 	.byte	0x3f
	.zero		1


	//   ....[61]....
        /*08c4*/ 	.word	0x00010860
        /*08c8*/ 	.word	0x00000005
        /*08cc*/ 	.word	0x00013260
        /*08d0*/ 	.short	0x010a
        /*08d2*/ 	.byte	0x3f
	.zero		1


	//   ....[62]....
        /*08d4*/ 	.word	0x000108a0
        /*08d8*/ 	.word	0x00000003
        /*08dc*/ 	.word	0x00013280
        /*08e0*/ 	.short	0x010a
        /*08e2*/ 	.byte	0x3f
	.zero		1


	//   ....[63]....
        /*08e4*/ 	.word	0x000108c0
        /*08e8*/ 	.word	0x00000005
        /*08ec*/ 	.word	0x00013280
        /*08f0*/ 	.short	0x010a
        /*08f2*/ 	.byte	0x3f
	.zero		1


	//   ....[64]....
        /*08f4*/ 	.word	0x00010930
        /*08f8*/ 	.word	0x00000003
        /*08fc*/ 	.word	0x00013200
        /*0900*/ 	.short	0x010a
        /*0902*/ 	.byte	0x3f
	.zero		1


	//   ....[65]....
        /*0904*/ 	.word	0x00010980
        /*0908*/ 	.word	0x00000003
        /*090c*/ 	.word	0x00013230
        /*0910*/ 	.short	0x010a
        /*0912*/ 	.byte	0x3f
	.zero		1


	//   ....[66]....
        /*0914*/ 	.word	0x000109e0
        /*0918*/ 	.word	0x00000009
        /*091c*/ 	.word	0x00013230
        /*0920*/ 	.short	0x010a
        /*0922*/ 	.byte	0x3f
	.zero		1


	//   ....[67]....
        /*0924*/ 	.word	0x00010a40
        /*0928*/ 	.word	0x00000009
        /*092c*/ 	.word	0x00013250
        /*0930*/ 	.short	0x010a
        /*0932*/ 	.byte	0x3f
	.zero		1


	//   ....[68]....
        /*0934*/ 	.word	0x00010aa0
        /*0938*/ 	.word	0x0000000b
        /*093c*/ 	.word	0x00013230
        /*0940*/ 	.short	0x010a
        /*0942*/ 	.byte	0x3f
	.zero		1


	//   ....[69]....
        /*0944*/ 	.word	0x00010b00
        /*0948*/ 	.word	0x0000000b
        /*094c*/ 	.word	0x00013250
        /*0950*/ 	.short	0x010a
        /*0952*/ 	.byte	0x3f
	.zero		1


	//   ....[70]....
        /*0954*/ 	.word	0x00010b60
        /*0958*/ 	.word	0x00000006
        /*095c*/ 	.word	0x00013250
        /*0960*/ 	.short	0x010a
        /*0962*/ 	.byte	0x3f
	.zero		1


	//   ....[71]....
        /*0964*/ 	.word	0x00010cb0
        /*0968*/ 	.word	0x00000005
        /*096c*/ 	.word	0x00013280
        /*0970*/ 	.short	0x010a
        /*0972*/ 	.byte	0x3f
	.zero		1


	//   ....[72]....
        /*0974*/ 	.word	0x00010d00
        /*0978*/ 	.word	0x00000005
        /*097c*/ 	.word	0x00013240
        /*0980*/ 	.short	0x010a
        /*0982*/ 	.byte	0x3f
	.zero		1


	//   ....[73]....
        /*0984*/ 	.word	0x00011410
        /*0988*/ 	.word	0x00000010
        /*098c*/ 	.word	0x00013220
        /*0990*/ 	.short	0x010a
        /*0992*/ 	.byte	0x3f
	.zero		1


	//   ....[74]....
        /*0994*/ 	.word	0x00011460
        /*0998*/ 	.word	0x00000004
        /*099c*/ 	.word	0x00013280
        /*09a0*/ 	.short	0x010a
        /*09a2*/ 	.byte	0x3f
	.zero		1


	//   ....[75]....
        /*09a4*/ 	.word	0x000114b0
        /*09a8*/ 	.word	0x00000004
        /*09ac*/ 	.word	0x00013240
        /*09b0*/ 	.short	0x010a
        /*09b2*/ 	.byte	0x3f
	.zero		1


	//   ....[76]....
        /*09b4*/ 	.word	0x00011500
        /*09b8*/ 	.word	0x00000003
        /*09bc*/ 	.word	0x00013270
        /*09c0*/ 	.short	0x010a
        /*09c2*/ 	.byte	0x3f
	.zero		1


	//   ....[77]....
        /*09c4*/ 	.word	0x00011550
        /*09c8*/ 	.word	0x00000003
        /*09cc*/ 	.word	0x00013260
        /*09d0*/ 	.short	0x010a
        /*09d2*/ 	.byte	0x3f
	.zero		1


	//   ....[78]....
        /*09d4*/ 	.word	0x000115a0
        /*09d8*/ 	.word	0x00000002
        /*09dc*/ 	.word	0x00013270
        /*09e0*/ 	.short	0x010a
        /*09e2*/ 	.byte	0x3f
	.zero		1


	//   ....[79]....
        /*09e4*/ 	.word	0x000115f0
        /*09e8*/ 	.word	0x00000002
        /*09ec*/ 	.word	0x00013260
        /*09f0*/ 	.short	0x010a
        /*09f2*/ 	.byte	0x3f
	.zero		1


	//   ....[80]....
        /*09f4*/ 	.word	0x00011640
        /*09f8*/ 	.word	0x00000007
        /*09fc*/ 	.word	0x00013220
        /*0a00*/ 	.short	0x010a
        /*0a02*/ 	.byte	0x3f
	.zero		1


	//   ....[81]....
        /*0a04*/ 	.word	0x000117e0
        /*0a08*/ 	.word	0x00000005
        /*0a0c*/ 	.word	0x00000000
        /*0a10*/ 	.short	0x010a
        /*0a12*/ 	.byte	0x3f
	.zero		1


	//   ....[82]....
        /*0a14*/ 	.word	0x00011830
        /*0a18*/ 	.word	0x00000003
        /*0a1c*/ 	.word	0x00000000
        /*0a20*/ 	.short	0x010a
        /*0a22*/ 	.byte	0x3f
	.zero		1


	//   ....[83]....
        /*0a24*/ 	.word	0x00011880
        /*0a28*/ 	.word	0x00000003
        /*0a2c*/ 	.word	0x00013260
        /*0a30*/ 	.short	0x010a
        /*0a32*/ 	.byte	0x3f
	.zero		1


	//   ....[84]....
        /*0a34*/ 	.word	0x000118d0
        /*0a38*/ 	.word	0x00000005
        /*0a3c*/ 	.word	0x00013260
        /*0a40*/ 	.short	0x010a
        /*0a42*/ 	.byte	0x3f
	.zero		1


	//   ....[85]....
        /*0a44*/ 	.word	0x00011920
        /*0a48*/ 	.word	0x00000003
        /*0a4c*/ 	.word	0x00013280
        /*0a50*/ 	.short	0x010a
        /*0a52*/ 	.byte	0x3f
	.zero		1


	//----- nvinfo : EIATTR_NUM_MBARRIERS
	.align		4
.L_1633:
        /*0a54*/ 	.byte	0x03, 0x38
        /*0a56*/ 	.short	0x0016


	//----- nvinfo : EIATTR_EXIT_INSTR_OFFSETS
	.align		4
        /*0a58*/ 	.byte	0x04, 0x1c
        /*0a5a*/ 	.short	(.L_1635 - .L_1634)


	//   ....[0]....
.L_1634:
        /*0a5c*/ 	.word	0x00000a40


	//   ....[1]....
        /*0a60*/ 	.word	0x0000ba20


	//   ....[2]....
        /*0a64*/ 	.word	0x00010910


	//----- nvinfo : EIATTR_MAX_THREADS
	.align		4
.L_1635:
        /*0a68*/ 	.byte	0x04, 0x05
        /*0a6a*/ 	.short	(.L_1637 - .L_1636)
.L_1636:
        /*0a6c*/ 	.word	0x00000200
        /*0a70*/ 	.word	0x00000001
        /*0a74*/ 	.word	0x00000001


	//----- nvinfo : EIATTR_CRS_STACK_SIZE
	.align		4
.L_1637:
        /*0a78*/ 	.byte	0x04, 0x1e
        /*0a7a*/ 	.short	(.L_1639 - .L_1638)
.L_1638:
        /*0a7c*/ 	.word	0x00000000


	//----- nvinfo : EIATTR_CBANK_PARAM_SIZE
	.align		4
.L_1639:
        /*0a80*/ 	.byte	0x03, 0x19
        /*0a82*/ 	.short	0x0af0


	//----- nvinfo : EIATTR_PARAM_CBANK
	.align		4
        /*0a84*/ 	.byte	0x04, 0x0a
        /*0a86*/ 	.short	(.L_1641 - .L_1640)
	.align		4
.L_1640:
        /*0a88*/ 	.word	index@(.nv.constant0._ZN7cutlass13device_kernelIN5flash11enable_sm90INS1_16FlashAttnFwdSm90INS1_25CollectiveMainloopFwdSm90ILi2EN4cute5tupleIJNS5_1CILi1EEES8_S8_EEENS6_IJNS7_ILi192EEENS7_ILi160EEENS7_ILi64EEEEEELi64ENS_12float_e4m3_tEfNS_4arch4Sm90ELb1ELb0ELb0ELb1ELb0ELb0ELb0ELb1ELb1ELb1ELb0ELb0EEENS1_21CollectiveEpilogueFwdINS6_IJSA_SC_SB_EEES9_NS_10bfloat16_tESG_Li384ELb1ELb1ELb0ELb1EEENS1_36VarlenDynamicPersistentTileSchedulerILi192ELi160ELi384ELi128ELb0ELb1ELb1ELb1ELb1ELb1EEEEEEEEEvNT_6ParamsE)
        /*0a8c*/ 	.short	0x0210
        /*0a8e*/ 	.short	0x0af0


	//----- nvinfo : EIATTR_SW_WAR
	.align		4
.L_1641:
        /*0a90*/ 	.byte	0x04, 0x36
        /*0a92*/ 	.short	(.L_1643 - .L_1642)
.L_1642:
        /*0a94*/ 	.word	0x00000008
.L_1643:


//--------------------- .nv.info._ZN7cutlass13device_kernelIN5flash11enable_sm90INS1_16FlashAttnFwdSm90INS1_25CollectiveMainloopFwdSm90ILi2EN4cute5tupleIJNS5_1CILi1EEES8_S8_EEENS6_IJNS7_ILi192EEENS7_ILi160EEENS7_ILi64EEEEEELi64ENS_12float_e4m3_tEfNS_4arch4Sm90ELb1ELb0ELb0ELb1ELb0ELb1ELb0ELb1ELb1ELb1ELb0ELb0EEENS1_21CollectiveEpilogueFwdINS6_IJSA_SC_SB_EEES9_NS_10bfloat16_tESG_Li384ELb1ELb1ELb0ELb1EEENS1_36VarlenDynamicPersistentTileSchedulerILi192ELi160ELi384ELi128ELb0ELb1ELb1ELb1ELb1ELb1EEEEEEEEEvNT_6ParamsE --------------------------
	.section	.nv.info._ZN7cutlass13device_kernelIN5flash11enable_sm90INS1_16FlashAttnFwdSm90INS1_25CollectiveMainloopFwdSm90ILi2EN4cute5tupleIJNS5_1CILi1EEES8_S8_EEENS6_IJNS7_ILi192EEENS7_ILi160EEENS7_ILi64EEEEEELi64ENS_12float_e4m3_tEfNS_4arch4Sm90ELb1ELb0ELb0ELb1ELb0ELb1ELb0ELb1ELb1ELb1ELb0ELb0EEENS1_21CollectiveEpilogueFwdINS6_IJSA_SC_SB_EEES9_NS_10bfloat16_tESG_Li384ELb1ELb1ELb0ELb1EEENS1_36VarlenDynamicPersistentTileSchedulerILi192ELi160ELi384ELi128ELb0ELb1ELb1ELb1ELb1ELb1EEEEEEEEEvNT_6ParamsE,"",@"SHT_CUDA_INFO"
	.sectionflags	@""
	.align	4


	//----- nvinfo : EIATTR_CUDA_API_VERSION
	.align		4
        /*0000*/ 	.byte	0x04, 0x37
        /*0002*/ 	.short	(.L_1645 - .L_1644)
.L_1644:
        /*0004*/ 	.word	0x00000082


	//----- nvinfo : EIATTR_KPARAM_INFO
	.align		4
.L_1645:
        /*0008*/ 	.byte	0x04, 0x17
        /*000a*/ 	.short	(.L_1647 - .L_1646)
.L_1646:
        /*000c*/ 	.word	0x00000000
        /*0010*/ 	.short	0x0000
        /*0012*/ 	.short	0x0070
        /*0014*/ 	.byte	0x00, 0xf0, 0x01, 0x2a


	//----- nvinfo : EIATTR_SPARSE_MMA_MASK
	.align		4
.L_1647:
        /*0018*/ 	.byte	0x03, 0x50
        /*001a*/ 	.short	0x0000


	//----- nvinfo : EIATTR_MAXREG_COUNT
	.align		4
        /*001c*/ 	.byte	0x03, 0x1b
        /*001e*/ 	.short	0x0080


	//----- nvinfo : EIATTR_NUM_BARRIERS
	.align		4
        /*0020*/ 	.byte	0x02, 0x4c
        /*0022*/ 	.byte	0x10
	.zero		1


	//----- nvinfo : EIATTR_EXTERNS
	.align		4
        /*0024*/ 	.byte	0x04, 0x0f
        /*0026*/ 	.short	(.L_1649 - .L_1648)


	//   ....[0]....
	.align		4
.L_1648:
        /*0028*/ 	.word	index@(__assertfail)


	//----- nvinfo : EIATTR_ANNOTATIONS
	.align		4
.L_1649:
        /*002c*/ 	.byte	0x04, 0x55
        /*002e*/ 	.short	(.L_1651 - .L_1650)


	//   ....[0]....
.L_1650:
        /* <DEDUP_REMOVED lines=104> */


	//----- nvinfo : EIATTR_MERCURY_ISA_VERSION
	.align		4
.L_1651:
        /*06a0*/ 	.byte	0x03, 0x5f
        /*06a2*/ 	.short	0x0101


	//----- nvinfo : EIATTR_UNUSED_LOAD_BYTE_OFFSET
	.align		4
        /*06a4*/ 	.byte	0x04, 0x44
        /*06a6*/ 	.short	(.L_1653 - .L_1652)


	//   ....[0]....
.L_1652:
        /*06a8*/ 	.word	0x00000a90
        /*06ac*/ 	.word	0x0000fff0


	//   ....[1]....
        /*06b0*/ 	.word	0x00010e70
        /*06b4*/ 	.word	0x0000fff0


	//----- nvinfo : EIATTR_INT_WARP_WIDE_INSTR_OFFSETS
	.align		4
.L_1653:
        /*06b8*/ 	.byte	0x04, 0x31
        /*06ba*/ 	.short	(.L_1655 - .L_1654)


	//   ....[0]....
.L_1654:
        /*06bc*/ 	.word	0x00000180


	//   ....[1]....
        /*06c0*/ 	.word	0x00000220


	//   ....[2]....
        /*06c4*/ 	.word	0x00000290


	//   ....[3]....
        /*06c8*/ 	.word	0x00015010


	//   ....[4]....
        /*06cc*/ 	.word	0x000150a0


	//   ....[5]....
        /*06d0*/ 	.word	0x00017750


	//   ....[6]....
        /*06d4*/ 	.word	0x000177e0


	//----- nvinfo : EIATTR_COOP_GROUP_MASK_REGIDS
	.align		4
.L_1655:
        /*06d8*/ 	.byte	0x04, 0x29
        /*06da*/ 	.short	(.L_1657 - .L_1656)


	//   ....[0]....
.L_1656:
        /*06dc*/ 	.word	0xffffffff


	//   ....[1]....
        /*06e0*/ 	.word	0xffffffff


	//   ....[2]....
        /*06e4*/ 	.word	0xffffffff


	//   ....[3]....
        /*06e8*/ 	.word	0xffffffff


	//   ....[4]....
        /*06ec*/ 	.word	0xffffffff


	//   ....[5]....
        /*06f0*/ 	.word	0xffffffff


	//   ....[6]....
        /*06f4*/ 	.word	0xffffffff


	//   ....[7]....
        /*06f8*/ 	.word	0xffffffff


	//   ....[8]....
        /*06fc*/ 	.word	0xffffffff


	//   ....[9]....
        /*0700*/ 	.word	0xffffffff


	//   ....[10]....
        /*0704*/ 	.word	0xffffffff


	//   ....[11]....
        /*0708*/ 	.word	0xffffffff


	//   ....[12]....
        /*070c*/ 	.word	0xffffffff


	//   ....[13]....
        /*0710*/ 	.word	0xffffffff


	//   ....[14]....
        /*0714*/ 	.word	0xffffffff


	//   ....[15]....
        /*0718*/ 	.word	0xffffffff


	//   ....[16]....
        /*071c*/ 	.word	0xffffffff


	//   ....[17]....
        /*0720*/ 	.word	0xffffffff


	//   ....[18]....
        /*0724*/ 	.word	0xffffffff


	//   ....[19]....
        /*0728*/ 	.word	0xffffffff


	//   ....[20]....
        /*072c*/ 	.word	0xffffffff


	//   ....[21]....
        /*0730*/ 	.word	0xffffffff


	//   ....[22]....
        /*0734*/ 	.word	0xffffffff


	//   ....[23]....
        /*0738*/ 	.word	0xffffffff


	//   ....[24]....
        /*073c*/ 	.word	0xffffffff


	//   ....[25]....
        /*0740*/ 	.word	0xffffffff


	//   ....[26]....
        /*0744*/ 	.word	0xffffffff


	//   ....[27]....
        /*0748*/ 	.word	0xffffffff


	//   ....[28]....
        /*074c*/ 	.word	0xffffffff


	//   ....[29]....
        /*0750*/ 	.word	0xffffffff


	//   ....[30]....
        /*0754*/ 	.word	0xffffffff


	//   ....[31]....
        /*0758*/ 	.word	0xffffffff


	//   ....[32]....
        /*075c*/ 	.word	0xffffffff


	//   ....[33]....
        /*0760*/ 	.word	0xffffffff


	//   ....[34]....
        /*0764*/ 	.word	0xffffffff


	//   ....[35]....
        /*0768*/ 	.word	0xffffffff


	//   ....[36]....
        /*076c*/ 	.word	0xffffffff


	//   ....[37]....
        /*0770*/ 	.word	0xffffffff


	//   ....[38]....
        /*0774*/ 	.word	0xffffffff


	//   ....[39]....
        /*0778*/ 	.word	0xffffffff


	//   ....[40]....
        /*077c*/ 	.word	0xffffffff


	//   ....[41]....
        /*0780*/ 	.word	0xffffffff


	//   ....[42]....
        /*0784*/ 	.word	0xffffffff


	//   ....[43]....
        /*0788*/ 	.word	0xffffffff


	//   ....[44]....
        /*078c*/ 	.word	0xffffffff


	//   ....[45]....
        /*0790*/ 	.word	0xffffffff


	//   ....[46]....
        /*0794*/ 	.word	0xffffffff


	//   ....[47]....
        /*0798*/ 	.word	0xffffffff


	//   ....[48]....
        /*079c*/ 	.word	0xffffffff


	//   ....[49]....
        /*07a0*/ 	.word	0xffffffff


	//   ....[50]....
        /*07a4*/ 	.word	0xffffffff


	//   ....[51]....
        /*07a8*/ 	.word	0xffffffff


	//   ....[52]....
        /*07ac*/ 	.word	0xffffffff


	//   ....[53]....
        /*07b0*/ 	.word	0xffffffff


	//   ....[54]....
        /*07b4*/ 	.word	0xffffffff


	//   ....[55]....
        /*07b8*/ 	.word	0xffffffff


	//   ....[56]....
        /*07bc*/ 	.word	0xffffffff


	//   ....[57]....
        /*07c0*/ 	.word	0xffffffff


	//   ....[58]....
        /*07c4*/ 	.word	0xffffffff


	//   ....[59]....
        /*07c8*/ 	.word	0xffffffff


	//   ....[60]....
        /*07cc*/ 	.word	0xffffffff


	//   ....[61]....
        /*07d0*/ 	.word	0xffffffff


	//   ....[62]....
        /*07d4*/ 	.word	0xffffffff


	//   ....[63]....
        /*07d8*/ 	.word	0xffffffff


	//   ....[64]....
        /*07dc*/ 	.word	0xffffffff


	//   ....[65]....
        /*07e0*/ 	.word	0xffffffff


	//   ....[66]....
        /*07e4*/ 	.word	0xffffffff


	//   ....[67]....
        /*07e8*/ 	.word	0xffffffff


	//   ....[68]....
        /*07ec*/ 	.word	0xffffffff


	//   ....[69]....
        /*07f0*/ 	.word	0xffffffff


	//   ....[70]....
        /*07f4*/ 	.word	0xffffffff


	//   ....[71]....
        /*07f8*/ 	.word	0xffffffff


	//   ....[72]....
        /*07fc*/ 	.word	0xffffffff


	//   ....[73]....
        /*0800*/ 	.word	0xffffffff


	//   ....[74]....
        /*0804*/ 	.word	0xffffffff


	//   ....[75]....
        /*0808*/ 	.word	0xffffffff


	//   ....[76]....
        /*080c*/ 	.word	0xffffffff


	//   ....[77]....
        /*0810*/ 	.word	0xffffffff


	//   ....[78]....
        /*0814*/ 	.word	0xffffffff


	//   ....[79]....
        /*0818*/ 	.word	0xffffffff


	//   ....[80]....
        /*081c*/ 	.word	0xffffffff


	//   ....[81]....
        /*0820*/ 	.word	0xffffffff


	//   ....[82]....
        /*0824*/ 	.word	0xffffffff


	//   ....[83]....
        /*0828*/ 	.word	0xffffffff


	//   ....[84]....
        /*082c*/ 	.word	0xffffffff


	//   ....[85]....
        /*0830*/ 	.word	0xffffffff


	//   ....[86]....
        /*0834*/ 	.word	0xffffffff


	//   ....[87]....
        /*0838*/ 	.word	0xffffffff


	//   ....[88]....
        /*083c*/ 	.word	0xffffffff


	//   ....[89]....
        /*0840*/ 	.word	0xffffffff


	//   ....[90]....
        /*0844*/ 	.word	0xffffffff


	//   ....[91]....
        /*0848*/ 	.word	0xffffffff


	//   ....[92]....
        /*084c*/ 	.word	0xffffffff


	//   ....[93]....
        /*0850*/ 	.word	0xffffffff


	//   ....[94]....
        /*0854*/ 	.word	0xffffffff


	//   ....[95]....
        /*0858*/ 	.word	0xffffffff


	//   ....[96]....
        /*085c*/ 	.word	0xffffffff


	//   ....[97]....
        /*0860*/ 	.word	0xffffffff


	//   ....[98]....
        /*0864*/ 	.word	0xffffffff


	//   ....[99]....
        /*0868*/ 	.word	0xffffffff


	//   ....[100]....
        /*086c*/ 	.word	0xffffffff


	//   ....[101]....
        /*0870*/ 	.word	0xffffffff


	//   ....[102]....
        /*0874*/ 	.word	0xffffffff


	//   ....[103]....
        /*0878*/ 	.word	0xffffffff


	//   ....[104]....
        /*087c*/ 	.word	0xffffffff


	//   ....[105]....
        /*0880*/ 	.word	0xffffffff


	//   ....[106]....
        /*0884*/ 	.word	0xffffffff


	//   ....[107]....
        /*0888*/ 	.word	0xffffffff


	//   ....[108]....
        /*088c*/ 	.word	0xffffffff


	//   ....[109]....
        /*0890*/ 	.word	0xffffffff


	//   ....[110]....
        /*0894*/ 	.word	0xffffffff


	//   ....[111]....
        /*0898*/ 	.word	0xffffffff


	//   ....[112]....
        /*089c*/ 	.word	0xffffffff


	//   ....[113]....
        /*08a0*/ 	.word	0xffffffff


	//   ....[114]....
        /*08a4*/ 	.word	0xffffffff


	//   ....[115]....
        /*08a8*/ 	.word	0xffffffff


	//   ....[116]....
        /*08ac*/ 	.word	0xffffffff


	//   ....[117]....
        /*08b0*/ 	.word	0xffffffff


	//   ....[118]....
        /*08b4*/ 	.word	0xffffffff


	//   ....[119]....
        /*08b8*/ 	.word	0xffffffff


	//   ....[120]....
        /*08bc*/ 	.word	0x0500000f


	//   ....[121]....
        /*08c0*/ 	.word	0x0500000f


	//   ....[122]....
        /*08c4*/ 	.word	0x0500000f


	//   ....[123]....
        /*08c8*/ 	.word	0x0500000f


	//   ....[124]....
        /*08cc*/ 	.word	0x0500000f


	//   ....[125]....
        /*08d0*/ 	.word	0x0500000f


	//   ....[126]....
        /*08d4*/ 	.word	0x0500000f


	//   ....[127]....
        /*08d8*/ 	.word	0x0500000f


	//   ....[128]....
        /*08dc*/ 	.word	0x0500000f


	//   ....[129]....
        /*08e0*/ 	.word	0x0500000f


	//   ....[130]....
        /*08e4*/ 	.word	0x0500000f


	//   ....[131]....
        /*08e8*/ 	.word	0x0500000f


	//   ....[132]....
        /*08ec*/ 	.word	0x0500000f


	//   ....[133]....
        /*08f0*/ 	.word	0x0500000f


	//   ....[134]....
        /*08f4*/ 	.word	0x0500000f


	//   ....[135]....
        /*08f8*/ 	.word	0x0500000f


	//   ....[136]....
        /*08fc*/ 	.word	0x0500000f


	//   ....[137]....
        /*0900*/ 	.word	0x0500000f


	//   ....[138]....
        /*0904*/ 	.word	0x0500000f


	//   ....[139]....
        /*0908*/ 	.word	0x0500000f


	//   ....[140]....
        /*090c*/ 	.word	0x0500000f


	//   ....[141]....
        /*0910*/ 	.word	0x0500000f


	//   ....[142]....
        /*0914*/ 	.word	0x0500000f


	//   ....[143]....
        /*0918*/ 	.word	0x0500000f


	//   ....[144]....
        /*091c*/ 	.word	0x0500000f


	//   ....[145]....
        /*0920*/ 	.word	0x0500000f


	//   ....[146]....
        /*0924*/ 	.word	0x0500000f


	//   ....[147]....
        /*0928*/ 	.word	0x0500000f


	//   ....[148]....
        /*092c*/ 	.word	0x0500000f


	//   ....[149]....
        /*0930*/ 	.word	0x0500000f


	//   ....[150]....
        /*0934*/ 	.word	0x0500000f


	//   ....[151]....
        /*0938*/ 	.word	0x0500000f


	//   ....[152]....
        /*093c*/ 	.word	0x0500000f


	//   ....[153]....
        /*0940*/ 	.word	0x0500000f


	//   ....[154]....
        /*0944*/ 	.word	0x0500000f


	//   ....[155]....
        /*0948*/ 	.word	0x0500000f


	//   ....[156]....
        /*094c*/ 	.word	0x0500000f


	//   ....[157]....
        /*0950*/ 	.word	0x0500000f


	//   ....[158]....
        /*0954*/ 	.word	0x0500000f


	//   ....[159]....
        /*0958*/ 	.word	0x0500000f


	//----- nvinfo : EIATTR_COOP_GROUP_INSTR_OFFSETS
	.align		4
.L_1657:
        /*095c*/ 	.byte	0x04, 0x28
        /*095e*/ 	.short	(.L_1659 - .L_1658)


	//   ....[0]....
.L_1658:
        /*0960*/ 	.word	0x00000060


	//   ....[1]....
        /*0964*/ 	.word	0x00000190


	//   ....[2]....
        /*0968*/ 	.word	0x00000240


	//   ....[3]....
        /*096c*/ 	.word	0x00000400


	//   ....[4]....
        /*0970*/ 	.word	0x00000560


	//   ....[5]....
        /*0974*/ 	.word	0x00000680


	//   ....[6]....
        /*0978*/ 	.word	0x000007e0


	//   ....[7]....
        /*097c*/ 	.word	0x00005430


	//   ....[8]....
        /*0980*/ 	.word	0x00005b00


	//   ....[9]....
        /*0984*/ 	.word	0x00005b10


	//   ....[10]....
        /*0988*/ 	.word	0x00005b20


	//   ....[11]....
        /*098c*/ 	.word	0x00005b30


	//   ....[12]....
        /*0990*/ 	.word	0x00007000


	//   ....[13]....
        /*0994*/ 	.word	0x00007010


	//   ....[14]....
        /*0998*/ 	.word	0x00007020


	//   ....[15]....
        /*099c*/ 	.word	0x00007030


	//   ....[16]....
        /*09a0*/ 	.word	0x000089a0


	//   ....[17]....
        /*09a4*/ 	.word	0x000092d0


	//   ....[18]....
        /*09a8*/ 	.word	0x000092e0


	//   ....[19]....
        /*09ac*/ 	.word	0x00009300


	//   ....[20]....
        /*09b0*/ 	.word	0x00009c30


	//   ....[21]....
        /*09b4*/ 	.word	0x00009c60


	//   ....[22]....
        /*09b8*/ 	.word	0x0000b930


	//   ....[23]....
        /*09bc*/ 	.word	0x0000b950


	//   ....[24]....
        /*09c0*/ 	.word	0x0000c160


	//   ....[25]....
        /*09c4*/ 	.word	0x0000c270


	//   ....[26]....
        /*09c8*/ 	.word	0x0000cd80


	//   ....[27]....
        /*09cc*/ 	.word	0x0000ce10


	//   ....[28]....
        /*09d0*/ 	.word	0x0000edb0


	//   ....[29]....
        /*09d4*/ 	.word	0x0000edf0


	//   ....[30]....
        /*09d8*/ 	.word	0x0000ee80


	//   ....[31]....
        /*09dc*/ 	.word	0x0000eec0


	//   ....[32]....
        /*09e0*/ 	.word	0x00010800


	//   ....[33]....
        /*09e4*/ 	.word	0x000108e0


	//   ....[34]....
        /*09e8*/ 	.word	0x00010900


	//   ....[35]....
        /*09ec*/ 	.word	0x000109c0


	//   ....[36]....
        /*09f0*/ 	.word	0x000113f0


	//   ....[37]....
        /*09f4*/ 	.word	0x00011400


	//   ....[38]....
        /*09f8*/ 	.word	0x00011410


	//   ....[39]....
        /*09fc*/ 	.word	0x00011420


	//   ....[40]....
        /*0a00*/ 	.word	0x00011430


	//   ....[41]....
        /*0a04*/ 	.word	0x00011440


	//   ....[42]....
        /*0a08*/ 	.word	0x00011450


	//   ....[43]....
        /*0a0c*/ 	.word	0x00011460


	//   ....[44]....
        /*0a10*/ 	.word	0x00011470


	//   ....[45]....
        /*0a14*/ 	.word	0x00011480


	//   ....[46]....
        /*0a18*/ 	.word	0x00011490


	//   ....[47]....
        /*0a1c*/ 	.word	0x000114a0


	//   ....[48]....
        /*0a20*/ 	.word	0x000114b0


	//   ....[49]....
        /*0a24*/ 	.word	0x000114c0


	//   ....[50]....
        /*0a28*/ 	.word	0x000114d0


	//   ....[51]....
        /*0a2c*/ 	.word	0x000114e0


	//   ....[52]....
        /*0a30*/ 	.word	0x00011a40


	//   ....[53]....
        /*0a34*/ 	.word	0x00011a70


	//   ....[54]....
        /*0a38*/ 	.word	0x00011a90


	//   ....[55]....
        /*0a3c*/ 	.word	0x00011aa0


	//   ....[56]....
        /*0a40*/ 	.word	0x00011fe0


	//   ....[57]....
        /*0a44*/ 	.word	0x00011ff0


	//   ....[58]....
        /*0a48*/ 	.word	0x00012000


	//   ....[59]....
        /*0a4c*/ 	.word	0x00012020


	//   ....[60]....
        /*0a50*/ 	.word	0x00012040


	//   ....[61]....
        /*0a54*/ 	.word	0x00012060


	//   ....[62]....
        /*0a58*/ 	.word	0x00012120


	//   ....[63]....
        /*0a5c*/ 	.word	0x00012130


	//   ....[64]....
        /*0a60*/ 	.word	0x000129e0


	//   ....[65]....
        /*0a64*/ 	.word	0x00012a10


	//   ....[66]....
        /*0a68*/ 	.word	0x00012a30


	//   ....[67]....
        /*0a6c*/ 	.word	0x00012a40


	//   ....[68]....
        /*0a70*/ 	.word	0x00012a50


	//   ....[69]....
        /*0a74*/ 	.word	0x00012a60


	//   ....[70]....
        /*0a78*/ 	.word	0x00012a70


	//   ....[71]....
        /*0a7c*/ 	.word	0x00012a80


	//   ....[72]....
        /*0a80*/ 	.word	0x00012c40


	//   ....[73]....
        /*0a84*/ 	.word	0x00012e30


	//   ....[74]....
        /*0a88*/ 	.word	0x00012e60


	//   ....[75]....
        /*0a8c*/ 	.word	0x00012e90


	//   ....[76]....
        /*0a90*/ 	.word	0x00012ec0


	//   ....[77]....
        /*0a94*/ 	.word	0x00012ef0


	//   ....[78]....
        /*0a98*/ 	.word	0x00012f20


	//   ....[79]....
        /*0a9c*/ 	.word	0x00013090


	//   ....[80]....
        /*0aa0*/ 	.word	0x000130c0


	//   ....[81]....
        /*0aa4*/ 	.word	0x000130f0


	//   ....[82]....
        /*0aa8*/ 	.word	0x00013120


	//   ....[83]....
        /*0aac*/ 	.word	0x00013150


	//   ....[84]....
        /*0ab0*/ 	.word	0x00013180


	//   ....[85]....
        /*0ab4*/ 	.word	0x00013230


	//   ....[86]....
        /*0ab8*/ 	.word	0x00013290


	//   ....[87]....
        /*0abc*/ 	.word	0x00013330


	//   ....[88]....
        /*0ac0*/ 	.word	0x00014250


	//   ....[89]....
        /*0ac4*/ 	.word	0x000157a0


	//   ....[90]....
        /*0ac8*/ 	.word	0x000164f0


	//   ....[91]....
        /*0acc*/ 	.word	0x00016500


	//   ....[92]....
        /*0ad0*/ 	.word	0x00016510


	//   ....[93]....
        /*0ad4*/ 	.word	0x00016530


	//   ....[94]....
        /*0ad8*/ 	.word	0x00016590


	//   ....[95]....
        /*0adc*/ 	.word	0x000165b0


	//   ....[96]....
        /*0ae0*/ 	.word	0x00016630


	//   ....[97]....
        /*0ae4*/ 	.word	0x00016650


	//   ....[98]....
        /*0ae8*/ 	.word	0x00016660


	//   ....[99]....
        /*0aec*/ 	.word	0x000166d0


	//   ....[100]....
        /*0af0*/ 	.word	0x00016720


	//   ....[101]....
        /*0af4*/ 	.word	0x00016730


	//   ....[102]....
        /*0af8*/ 	.word	0x00017f40


	//   ....[103]....
        /*0afc*/ 	.word	0x00017f70


	//   ....[104]....
        /*0b00*/ 	.word	0x00017fb0


	//   ....[105]....
        /*0b04*/ 	.word	0x00017fe0


	//   ....[106]....
        /*0b08*/ 	.word	0x00018010


	//   ....[107]....
        /*0b0c*/ 	.word	0x00018040


	//   ....[108]....
        /*0b10*/ 	.word	0x00018070


	//   ....[109]....
        /*0b14*/ 	.word	0x000180a0


	//   ....[110]....
        /*0b18*/ 	.word	0x00018220


	//   ....[111]....
        /*0b1c*/ 	.word	0x00018250


	//   ....[112]....
        /*0b20*/ 	.word	0x00018280


	//   ....[113]....
        /*0b24*/ 	.word	0x000182b0


	//   ....[114]....
        /*0b28*/ 	.word	0x000182e0


	//   ....[115]....
        /*0b2c*/ 	.word	0x00018310


	//   ....[116]....
        /*0b30*/ 	.word	0x000183d0


	//   ....[117]....
        /*0b34*/ 	.word	0x000183f0


	//   ....[118]....
        /*0b38*/ 	.word	0x00018460


	//   ....[119]....
        /*0b3c*/ 	.word	0x00018b00


	//   ....[120]....
        /*0b40*/ 	.word	0x00018f70


	//   ....[121]....
        /*0b44*/ 	.word	0x00019000


	//   ....[122]....
        /*0b48*/ 	.word	0x00019050


	//   ....[123]....
        /*0b4c*/ 	.word	0x000190a0


	//   ....[124]....
        /*0b50*/ 	.word	0x00019170


	//   ....[125]....
        /*0b54*/ 	.word	0x00019200


	//   ....[126]....
        /*0b58*/ 	.word	0x00019250


	//   ....[127]....
        /*0b5c*/ 	.word	0x000192a0


	//   ....[128]....
        /*0b60*/ 	.word	0x00019590


	//   ....[129]....
        /*0b64*/ 	.word	0x00019870


	//   ....[130]....
        /*0b68*/ 	.word	0x00019a70


	//   ....[131]....
        /*0b6c*/ 	.word	0x00019ac0


	//   ....[132]....
        /*0b70*/ 	.word	0x00019b20


	//   ....[133]....
        /*0b74*/ 	.word	0x00019be0


	//   ....[134]....
        /*0b78*/ 	.word	0x00019c40


	//   ....[135]....
        /*0b7c*/ 	.word	0x00019d40


	//   ....[136]....
        /*0b80*/ 	.word	0x00019da0


	//   ....[137]....
        /*0b84*/ 	.word	0x00019e50


	//   ....[138]....
        /*0b88*/ 	.word	0x00019f00


	//   ....[139]....
        /*0b8c*/ 	.word	0x00019fe0


	//   ....[140]....
        /*0b90*/ 	.word	0x0001a040


	//   ....[141]....
        /*0b94*/ 	.word	0x0001a110


	//   ....[142]....
        /*0b98*/ 	.word	0x0001a3e0


	//   ....[143]....
        /*0b9c*/ 	.word	0x0001a480


	//   ....[144]....
        /*0ba0*/ 	.word	0x0001a5a0


	//   ....[145]....
        /*0ba4*/ 	.word	0x0001a610


	//   ....[146]....
        /*0ba8*/ 	.word	0x0001a680


	//   ....[147]....
        /*0bac*/ 	.word	0x0001a6f0


	//   ....[148]....
        /*0bb0*/ 	.word	0x0001a760


	//   ....[149]....
        /*0bb4*/ 	.word	0x0001a7e0


	//   ....[150]....
        /*0bb8*/ 	.word	0x0001a870


	//   ....[151]....
        /*0bbc*/ 	.word	0x0001a900


	//   ....[152]....
        /*0bc0*/ 	.word	0x0001a970


	//   ....[153]....
        /*0bc4*/ 	.word	0x0001a9e0


	//   ....[154]....
        /*0bc8*/ 	.word	0x0001aa50


	//   ....[155]....
        /*0bcc*/ 	.word	0x0001aad0


	//   ....[156]....
        /*0bd0*/ 	.word	0x0001ab40


	//   ....[157]....
        /*0bd4*/ 	.word	0x0001abe0


	//   ....[158]....
        /*0bd8*/ 	.word	0x0001ac70


	//   ....[159]....
        /*0bdc*/ 	.word	0x0001ada0


	//----- nvinfo : EIATTR_REG_RECONFIG
	.align		4
.L_1659:
        /*0be0*/ 	.byte	0x01, 0x54
	.zero		2


	//----- nvinfo : EIATTR_SYSCALL_OFFSETS
	.align		4
        /*0be4*/ 	.byte	0x04, 0x46
        /*0be6*/ 	.short	(.L_1661 - .L_1660)


	//   ....[0]....
.L_1660:
        /*0be8*/ 	.word	0x00001a10


	//   ....[1]....
        /*0bec*/ 	.word	0x00001b60


	//   ....[2]....
        /*0bf0*/ 	.word	0x000055a0


	//   ....[3]....
        /*0bf4*/ 	.word	0x000058c0


	//   ....[4]....
        /*0bf8*/ 	.word	0x00015200


	//   ....[5]....
        /*0bfc*/ 	.word	0x00015390


	//   ....[6]....
        /*0c00*/ 	.word	0x000154e0


	//   ....[7]....
        /*0c04*/ 	.word	0x00015630


	//   ....[8]....
        /*0c08*/ 	.word	0x00016010


	//----- nvinfo : EIATTR_MBARRIER_INSTR_OFFSETS
	.align		4
.L_1661:
        /*0c0c*/ 	.byte	0x04, 0x39
        /*0c0e*/ 	.short	(.L_1663 - .L_1662)


	//   ....[0]....
.L_1662:
        /*0c10*/ 	.word	0x000002b0
        /*0c14*/ 	.word	0x000000ff
        /*0c18*/ 	.word	0x00013200
        /*0c1c*/ 	.short	0x0100
        /*0c1e*/ 	.byte	0x08
	.zero		1


	//   ....[1]....
        /*0c20*/ 	.word	0x000002c0
        /*0c24*/ 	.word	0x000000ff
        /*0c28*/ 	.word	0x00013220
        /*0c2c*/ 	.short	0x0100
        /*0c2e*/ 	.byte	0x08
	.zero		1


	//   ....[2]....
        /*0c30*/ 	.word	0x000003b0
        /*0c34*/ 	.word	0x000000ff
        /*0c38*/ 	.word	0x00013230
        /*0c3c*/ 	.short	0x0100
        /*0c3e*/ 	.byte	0x08
	.zero		1


	//   ....[3]....
        /*0c40*/ 	.word	0x000003c0
        /*0c44*/ 	.word	0x000000ff
        /*0c48*/ 	.word	0x00013240
        /*0c4c*/ 	.short	0x0100
        /*0c4e*/ 	.byte	0x08
	.zero		1


	//   ....[4]....
        /*0c50*/ 	.word	0x000003d0
        /*0c54*/ 	.word	0x000000ff
        /*0c58*/ 	.word	0x00013238
        /*0c5c*/ 	.short	0x0100
        /*0c5e*/ 	.byte	0x08
	.zero		1


	//   ....[5]....
        /*0c60*/ 	.word	0x000003e0
        /*0c64*/ 	.word	0x000000ff
        /*0c68*/ 	.word	0x00013248
        /*0c6c*/ 	.short	0x0100
        /*0c6e*/ 	.byte	0x08
	.zero		1


	//   ....[6]....
        /*0c70*/ 	.word	0x00000510
        /*0c74*/ 	.word	0x000000ff
        /*0c78*/ 	.word	0x00013250
        /*0c7c*/ 	.short	0x0100
        /*0c7e*/ 	.byte	0x08
	.zero		1


	//   ....[7]....
        /*0c80*/ 	.word	0x00000520
        /*0c84*/ 	.word	0x000000ff
        /*0c88*/ 	.word	0x00013260
        /*0c8c*/ 	.short	0x0100
        /*0c8e*/ 	.byte	0x08
	.zero		1


	//   ....[8]....
        /*0c90*/ 	.word	0x00000530
        /*0c94*/ 	.word	0x000000ff
        /*0c98*/ 	.word	0x00013258
        /*0c9c*/ 	.short	0x0100
        /*0c9e*/ 	.byte	0x08
	.zero		1


	//   ....[9]....
        /*0ca0*/ 	.word	0x00000540
        /*0ca4*/ 	.word	0x000000ff
        /*0ca8*/ 	.word	0x00013268
        /*0cac*/ 	.short	0x0100
        /*0cae*/ 	.byte	0x08
	.zero		1


	//   ....[10]....
        /*0cb0*/ 	.word	0x00000630
        /*0cb4*/ 	.word	0x000000ff
        /*0cb8*/ 	.word	0x00013270
        /*0cbc*/ 	.short	0x0100
        /*0cbe*/ 	.byte	0x06
	.zero		1


	//   ....[11]....
        /*0cc0*/ 	.word	0x00000640
        /*0cc4*/ 	.word	0x000000ff
        /*0cc8*/ 	.word	0x00013280
        /*0ccc*/ 	.short	0x0100
        /*0cce*/ 	.byte	0x06
	.zero		1


	//   ....[12]....
        /*0cd0*/ 	.word	0x00000650
        /*0cd4*/ 	.word	0x000000ff
        /*0cd8*/ 	.word	0x00013278
        /*0cdc*/ 	.short	0x0100
        /*0cde*/ 	.byte	0x06
	.zero		1


	//   ....[13]....
        /*0ce0*/ 	.word	0x00000660
        /*0ce4*/ 	.word	0x000000ff
        /*0ce8*/ 	.word	0x00013288
        /*0cec*/ 	.short	0x0100
        /*0cee*/ 	.byte	0x06
	.zero		1


	//   ....[14]....
        /*0cf0*/ 	.word	0x00000790
        /*0cf4*/ 	.word	0x000000ff
        /*0cf8*/ 	.word	0x00013290
        /*0cfc*/ 	.short	0x0100
        /*0cfe*/ 	.byte	0x08
	.zero		1


	//   ....[15]....
        /*0d00*/ 	.word	0x000007a0
        /*0d04*/ 	.word	0x000000ff
        /*0d08*/ 	.word	0x000132a0
        /*0d0c*/ 	.short	0x0100
        /*0d0e*/ 	.byte	0x08
	.zero		1


	//   ....[16]....
        /*0d10*/ 	.word	0x000007b0
        /*0d14*/ 	.word	0x000000ff
        /*0d18*/ 	.word	0x00013298
        /*0d1c*/ 	.short	0x0100
        /*0d1e*/ 	.byte	0x08
	.zero		1


	//   ....[17]....
        /*0d20*/ 	.word	0x000007c0
        /*0d24*/ 	.word	0x000000ff
        /*0d28*/ 	.word	0x000132a8
        /*0d2c*/ 	.short	0x0100
        /*0d2e*/ 	.byte	0x08
	.zero		1


	//   ....[18]....
        /*0d30*/ 	.word	0x000008f0
        /*0d34*/ 	.word	0x000000ff
        /*0d38*/ 	.word	0x000132b0
        /*0d3c*/ 	.short	0x0100
        /*0d3e*/ 	.byte	0x08
	.zero		1


	//   ....[19]....
        /*0d40*/ 	.word	0x00000900
        /*0d44*/ 	.word	0x000000ff
        /*0d48*/ 	.word	0x000132c0
        /*0d4c*/ 	.short	0x0100
        /*0d4e*/ 	.byte	0x08
	.zero		1


	//   ....[20]....
        /*0d50*/ 	.word	0x00000910
        /*0d54*/ 	.word	0x000000ff
        /*0d58*/ 	.word	0x000132b8
        /*0d5c*/ 	.short	0x0100
        /*0d5e*/ 	.byte	0x08
	.zero		1


	//   ....[21]....
        /*0d60*/ 	.word	0x00000920
        /*0d64*/ 	.word	0x000000ff
        /*0d68*/ 	.word	0x000132c8
        /*0d6c*/ 	.short	0x0100
        /*0d6e*/ 	.byte	0x08
	.zero		1


	//   ....[22]....
        /*0d70*/ 	.word	0x00002790
        /*0d74*/ 	.word	0x0000004a
        /*0d78*/ 	.word	0x00013290
        /*0d7c*/ 	.short	0x010a
        /*0d7e*/ 	.byte	0x3f
	.zero		1


	//   ....[23]....
        /*0d80*/ 	.word	0x00003910
        /*0d84*/ 	.word	0x0000004a
        /*0d88*/ 	.word	0x00013290
        /*0d8c*/ 	.short	0x010a
        /*0d8e*/ 	.byte	0x3f
	.zero		1


	//   ....[24]....
        /*0d90*/ 	.word	0x00004a00
        /*0d94*/ 	.word	0x0000004a
        /*0d98*/ 	.word	0x00013290
        /*0d9c*/ 	.short	0x010a
        /*0d9e*/ 	.byte	0x3f
	.zero		1


	//   ....[25]....
        /*0da0*/ 	.word	0x00004b90
        /*0da4*/ 	.word	0x00000004
        /*0da8*/ 	.word	0x00000000
        /*0dac*/ 	.short	0x0101
        /*0dae*/ 	.byte	0x3f
	.zero		1


	//   ....[26]....
        /*0db0*/ 	.word	0x00004bd0
        /*0db4*/ 	.word	0x0000004a
        /*0db8*/ 	.word	0x000132b0
        /*0dbc*/ 	.short	0x010a
        /*0dbe*/ 	.byte	0x3f
	.zero		1


	//   ....[27]....
        /*0dc0*/ 	.word	0x00004e40
        /*0dc4*/ 	.word	0x0000004a
        /*0dc8*/ 	.word	0x00000000
        /*0dcc*/ 	.short	0x0101
        /*0dce*/ 	.byte	0x3f
	.zero		1


	//   ....[28]....
        /*0dd0*/ 	.word	0x00005640
        /*0dd4*/ 	.word	0x00000010
        /*0dd8*/ 	.word	0x00013200
        /*0ddc*/ 	.short	0x010a
        /*0dde*/ 	.byte	0x3f
	.zero		1


	//   ....[29]....
        /*0de0*/ 	.word	0x00005690
        /*0de4*/ 	.word	0x00000010
        /*0de8*/ 	.word	0x00013200
        /*0dec*/ 	.short	0x010a
        /*0dee*/ 	.byte	0x3f
	.zero		1


	//   ....[30]....
        /*0df0*/ 	.word	0x00005db0
        /*0df4*/ 	.word	0x00000010
        /*0df8*/ 	.word	0x00013200
        /*0dfc*/ 	.short	0x010a
        /*0dfe*/ 	.byte	0x3f
	.zero		1


	//   ....[31]....
        /*0e00*/ 	.word	0x00007200
        /*0e04*/ 	.word	0x00000010
        /*0e08*/ 	.word	0x00013200
        /*0e0c*/ 	.short	0x010a
        /*0e0e*/ 	.byte	0x3f
	.zero		1


	//   ....[32]....
        /*0e10*/ 	.word	0x00008340
        /*0e14*/ 	.word	0x0000000c
        /*0e18*/ 	.word	0x00013230
        /*0e1c*/ 	.short	0x010a
        /*0e1e*/ 	.byte	0x3f
	.zero		1


	//   ....[33]....
        /*0e20*/ 	.word	0x000083e0
        /*0e24*/ 	.word	0x0000000c
        /*0e28*/ 	.word	0x00013230
        /*0e2c*/ 	.short	0x010a
        /*0e2e*/ 	.byte	0x3f
	.zero		1


	//   ....[34]....
        /*0e30*/ 	.word	0x0000a5b0
        /*0e34*/ 	.word	0x0000000c
        /*0e38*/ 	.word	0x00000000
        /*0e3c*/ 	.short	0x0101
        /*0e3e*/ 	.byte	0x3f
	.zero		1


	//   ....[35]....
        /*0e40*/ 	.word	0x0000afd0
        /*0e44*/ 	.word	0x0000000d
        /*0e48*/ 	.word	0x00013230
        /*0e4c*/ 	.short	0x010a
        /*0e4e*/ 	.byte	0x3f
	.zero		1


	//   ....[36]....
        /*0e50*/ 	.word	0x0000b060
        /*0e54*/ 	.word	0x0000000d
        /*0e58*/ 	.word	0x00013230
        /*0e5c*/ 	.short	0x010a
        /*0e5e*/ 	.byte	0x3f
	.zero		1


	//   ....[37]....
        /*0e60*/ 	.word	0x0000b620
        /*0e64*/ 	.word	0x00000014
        /*0e68*/ 	.word	0x00013250
        /*0e6c*/ 	.short	0x010a
        /*0e6e*/ 	.byte	0x3f
	.zero		1


	//   ....[38]....
        /*0e70*/ 	.word	0x0000b670
        /*0e74*/ 	.word	0x00000014
        /*0e78*/ 	.word	0x00013250
        /*0e7c*/ 	.short	0x010a
        /*0e7e*/ 	.byte	0x3f
	.zero		1


	//   ....[39]....
        /*0e80*/ 	.word	0x0000cdd0
        /*0e84*/ 	.word	0x0000000d
        /*0e88*/ 	.word	0x00000000
        /*0e8c*/ 	.short	0x0101
        /*0e8e*/ 	.byte	0x3f
	.zero		1


	//   ....[40]....
        /*0e90*/ 	.word	0x0000da70
        /*0e94*/ 	.word	0x00000014
        /*0e98*/ 	.word	0x00000000
        /*0e9c*/ 	.short	0x0101
        /*0e9e*/ 	.byte	0x3f
	.zero		1


	//   ....[41]....
        /*0ea0*/ 	.word	0x0000e090
        /*0ea4*/ 	.word	0x00000003
        /*0ea8*/ 	.word	0x00013230
        /*0eac*/ 	.short	0x010a
        /*0eae*/ 	.byte	0x3f
	.zero		1


	//   ....[42]....
        /*0eb0*/ 	.word	0x0000e120
        /*0eb4*/ 	.word	0x00000003
        /*0eb8*/ 	.word	0x00013230
        /*0ebc*/ 	.short	0x010a
        /*0ebe*/ 	.byte	0x3f
	.zero		1


	//   ....[43]....
        /*0ec0*/ 	.word	0x0000e6e0
        /*0ec4*/ 	.word	0x0000000d
        /*0ec8*/ 	.word	0x00013250
        /*0ecc*/ 	.short	0x010a
        /*0ece*/ 	.byte	0x3f
	.zero		1


	//   ....[44]....
        /*0ed0*/ 	.word	0x0000e730
        /*0ed4*/ 	.word	0x0000000d
        /*0ed8*/ 	.word	0x00013250
        /*0edc*/ 	.short	0x010a
        /*0ede*/ 	.byte	0x3f
	.zero		1


	//   ....[45]....
        /*0ee0*/ 	.word	0x0000f7f0
        /*0ee4*/ 	.word	0x00000014
        /*0ee8*/ 	.word	0x00000000
        /*0eec*/ 	.short	0x0101
        /*0eee*/ 	.byte	0x3f
	.zero		1


	//   ....[46]....
        /*0ef0*/ 	.word	0x00010470
        /*0ef4*/ 	.word	0x0000000d
        /*0ef8*/ 	.word	0x00000000
        /*0efc*/ 	.short	0x0101
        /*0efe*/ 	.byte	0x3f
	.zero		1


	//   ....[47]....
        /*0f00*/ 	.word	0x000104f0
        /*0f04*/ 	.word	0x0000000a
        /*0f08*/ 	.word	0x00013250
        /*0f0c*/ 	.short	0x010a
        /*0f0e*/ 	.byte	0x3f
	.zero		1


	//   ....[48]....
        /*0f10*/ 	.word	0x00010540
        /*0f14*/ 	.word	0x0000000a
        /*0f18*/ 	.word	0x00013250
        /*0f1c*/ 	.short	0x010a
        /*0f1e*/ 	.byte	0x3f
	.zero		1


	//   ....[49]....
        /*0f20*/ 	.word	0x00010da0
        /*0f24*/ 	.word	0x00000000
        /*0f28*/ 	.word	0x00000000
        /*0f2c*/ 	.short	0x0101
        /*0f2e*/ 	.byte	0x3f
	.zero		1


	//   ....[50]....
        /*0f30*/ 	.word	0x000120f0
        /*0f34*/ 	.word	0x00000000
        /*0f38*/ 	.word	0x00000000
        /*0f3c*/ 	.short	0x0101
        /*0f3e*/ 	.byte	0x3f
	.zero		1


	//   ....[51]....
        /*0f40*/ 	.word	0x00014330
        /*0f44*/ 	.word	0x00000016
        /*0f48*/ 	.word	0x00013220
        /*0f4c*/ 	.short	0x010a
        /*0f4e*/ 	.byte	0x3f
	.zero		1


	//   ....[52]....
        /*0f50*/ 	.word	0x000143f0
        /*0f54*/ 	.word	0x00000006
        /*0f58*/ 	.word	0x000132a0
        /*0f5c*/ 	.short	0x010a
        /*0f5e*/ 	.byte	0x3f
	.zero		1


	//   ....[53]....
        /*0f60*/ 	.word	0x00014620
        /*0f64*/ 	.word	0x00000006
        /*0f68*/ 	.word	0x000132c0
        /*0f6c*/ 	.short	0x010a
        /*0f6e*/ 	.byte	0x3f
	.zero		1


	//   ....[54]....
        /*0f70*/ 	.word	0x000149a0
        /*0f74*/ 	.word	0x00000005
        /*0f78*/ 	.word	0x000132a0
        /*0f7c*/ 	.short	0x010a
        /*0f7e*/ 	.byte	0x3f
	.zero		1


	//   ....[55]....
        /*0f80*/ 	.word	0x00014bc0
        /*0f84*/ 	.word	0x00000005
        /*0f88*/ 	.word	0x000132c0
        /*0f8c*/ 	.short	0x010a
        /*0f8e*/ 	.byte	0x3f
	.zero		1


	//   ....[56]....
        /*0f90*/ 	.word	0x000159f0
        /*0f94*/ 	.word	0x00000004
        /*0f98*/ 	.word	0x00013280
        /*0f9c*/ 	.short	0x010a
        /*0f9e*/ 	.byte	0x3f
	.zero		1


	//   ....[57]....
        /*0fa0*/ 	.word	0x00015bb0
        /*0fa4*/ 	.word	0x00000004
        /*0fa8*/ 	.word	0x00013240
        /*0fac*/ 	.short	0x010a
        /*0fae*/ 	.byte	0x3f
	.zero		1


	//   ....[58]....
        /*0fb0*/ 	.word	0x00016860
        /*0fb4*/ 	.word	0x00000016
        /*0fb8*/ 	.word	0x00013200
        /*0fbc*/ 	.short	0x0107
        /*0fbe*/ 	.byte	0x3f
	.zero		1


	//   ....[59]....
        /*0fc0*/ 	.word	0x00016950
        /*0fc4*/ 	.word	0x00000016
        /*0fc8*/ 	.word	0x00013200
        /*0fcc*/ 	.short	0x0101
        /*0fce*/ 	.byte	0x3f
	.zero		1


	//   ....[60]....
        /*0fd0*/ 	.word	0x00016970
        /*0fd4*/ 	.word	0x00000016
        /*0fd8*/ 	.word	0x00013220
        /*0fdc*/ 	.short	0x010a
        /*0fde*/ 	.byte	0x3f
	.zero		1


	//   ....[61]....
        /*0fe0*/ 	.word	0x00016c60
        /*0fe4*/ 	.word	0x00000006
        /*0fe8*/ 	.word	0x00013280
        /*0fec*/ 	.short	0x010a
        /*0fee*/ 	.byte	0x3f
	.zero		1


	//   ....[62]....
        /*0ff0*/ 	.word	0x00016eb0
        /*0ff4*/ 	.word	0x00000006
        /*0ff8*/ 	.word	0x00013240
        /*0ffc*/ 	.short	0x010a
        /*0ffe*/ 	.byte	0x3f
	.zero		1


	//   ....[63]....
        /*1000*/ 	.word	0x00017170
        /*1004*/ 	.word	0x00000003
        /*1008*/ 	.word	0x00013270
        /*100c*/ 	.short	0x010a
        /*100e*/ 	.byte	0x3f
	.zero		1


	//   ....[64]....
        /*1010*/ 	.word	0x000171f0
        /*1014*/ 	.word	0x00000003
        /*1018*/ 	.word	0x00013260
        /*101c*/ 	.short	0x010a
        /*101e*/ 	.byte	0x3f
	.zero		1


	//   ....[65]....
        /*1020*/ 	.word	0x00017610
        /*1024*/ 	.word	0x00000003
        /*1028*/ 	.word	0x00013250
        /*102c*/ 	.short	0x0101
        /*102e*/ 	.byte	0x3f
	.zero		1


	//   ....[66]....
        /*1030*/ 	.word	0x00017690
        /*1034*/ 	.word	0x00000003
        /*1038*/ 	.word	0x00000000
        /*103c*/ 	.short	0x0101
        /*103e*/ 	.byte	0x3f
	.zero		1


	//   ....[67]....
        /*1040*/ 	.word	0x00017880
        /*1044*/ 	.word	0x00000000
        /*1048*/ 	.word	0x00013270
        /*104c*/ 	.short	0x010a
        /*104e*/ 	.byte	0x3f
	.zero		1


	//   ....[68]....
        /*1050*/ 	.word	0x000178f0
        /*1054*/ 	.word	0x00000000
        /*1058*/ 	.word	0x00013260
        /*105c*/ 	.short	0x010a
        /*105e*/ 	.byte	0x3f
	.zero		1


	//   ....[69]....
        /*1060*/ 	.word	0x00017d10
        /*1064*/ 	.word	0x00000000
        /*1068*/ 	.word	0x00013250
        /*106c*/ 	.short	0x0101
        /*106e*/ 	.byte	0x3f
	.zero		1


	//   ....[70]....
        /*1070*/ 	.word	0x00017d60
        /*1074*/ 	.word	0x00000002
        /*1078*/ 	.word	0x00000000
        /*107c*/ 	.short	0x0101
        /*107e*/ 	.byte	0x3f
	.zero		1


	//   ....[71]....
        /*1080*/ 	.word	0x00018a80
        /*1084*/ 	.word	0x00000008
        /*1088*/ 	.word	0x00013220
        /*108c*/ 	.short	0x010a
        /*108e*/ 	.byte	0x3f
	.zero		1


	//   ....[72]....
        /*1090*/ 	.word	0x00018c10
        /*1094*/ 	.word	0x00000006
        /*1098*/ 	.word	0x00000000
        /*109c*/ 	.short	0x010a
        /*109e*/ 	.byte	0x3f
	.zero		1


	//   ....[73]....
        /*10a0*/ 	.word	0x00018c80
        /*10a4*/ 	.word	0x00000007
        /*10a8*/ 	.word	0x00000000
        /*10ac*/ 	.short	0x010a
        /*10ae*/ 	.byte	0x3f
	.zero		1


	//   ....[74]....
        /*10b0*/ 	.word	0x00018cd0
        /*10b4*/ 	.word	0x00000002
        /*10b8*/ 	.word	0x00013260
        /*10bc*/ 	.short	0x010a
        /*10be*/ 	.byte	0x3f
	.zero		1


	//   ....[75]....
        /*10c0*/ 	.word	0x00018d20
        /*10c4*/ 	.word	0x00000005
        /*10c8*/ 	.word	0x00013260
        /*10cc*/ 	.short	0x010a
        /*10ce*/ 	.byte	0x3f
	.zero		1


	//   ....[76]....
        /*10d0*/ 	.word	0x00018d60
        /*10d4*/ 	.word	0x00000002
        /*10d8*/ 	.word	0x00013280
        /*10dc*/ 	.short	0x010a
        /*10de*/ 	.byte	0x3f
	.zero		1


	//   ....[77]....
        /*10e0*/ 	.word	0x00018d80
        /*10e4*/ 	.word	0x00000005
        /*10e8*/ 	.word	0x00013280
        /*10ec*/ 	.short	0x010a
        /*10ee*/ 	.byte	0x3f
	.zero		1


	//   ....[78]....
        /*10f0*/ 	.word	0x00018de0
        /*10f4*/ 	.word	0x0000004a
        /*10f8*/ 	.word	0x00013290
        /*10fc*/ 	.short	0x010a
        /*10fe*/ 	.byte	0x3f
	.zero		1


	//   ....[79]....
        /*1100*/ 	.word	0x00018e30
        /*1104*/ 	.word	0x0000004a
        /*1108*/ 	.word	0x00013290
        /*110c*/ 	.short	0x010a
        /*110e*/ 	.byte	0x3f
	.zero		1


	//   ....[80]....
        /*1110*/ 	.word	0x00018e80
        /*1114*/ 	.word	0x0000004a
        /*1118*/ 	.word	0x00013290
        /*111c*/ 	.short	0x010a
        /*111e*/ 	.byte	0x3f
	.zero		1


	//   ....[81]....
        /*1120*/ 	.word	0x00018ed0
        /*1124*/ 	.word	0x0000004a
        /*1128*/ 	.word	0x000132b0
        /*112c*/ 	.short	0x010a
        /*112e*/ 	.byte	0x3f
	.zero		1


	//   ....[82]....
        /*1130*/ 	.word	0x000190d0
        /*1134*/ 	.word	0x00000010
        /*1138*/ 	.word	0x00013200
        /*113c*/ 	.short	0x010a
        /*113e*/ 	.byte	0x3f
	.zero		1


	//   ....[83]....
        /*1140*/ 	.word	0x000192d0
        /*1144*/ 	.word	0x00000010
        /*1148*/ 	.word	0x00013200
        /*114c*/ 	.short	0x010a
        /*114e*/ 	.byte	0x3f
	.zero		1


	//   ....[84]....
        /*1150*/ 	.word	0x00019320
        /*1154*/ 	.word	0x0000000c
        /*1158*/ 	.word	0x00013230
        /*115c*/ 	.short	0x010a
        /*115e*/ 	.byte	0x3f
	.zero		1


	//   ....[85]....
        /*1160*/ 	.word	0x00019370
        /*1164*/ 	.word	0x0000000d
        /*1168*/ 	.word	0x00013230
        /*116c*/ 	.short	0x010a
        /*116e*/ 	.byte	0x3f
	.zero		1


	//   ....[86]....
        /*1170*/ 	.word	0x000193c0
        /*1174*/ 	.word	0x00000014
        /*1178*/ 	.word	0x00013250
        /*117c*/ 	.short	0x010a
        /*117e*/ 	.byte	0x3f
	.zero		1


	//   ....[87]....
        /*1180*/ 	.word	0x00019410
        /*1184*/ 	.word	0x00000003
        /*1188*/ 	.word	0x00013230
        /*118c*/ 	.short	0x010a
        /*118e*/ 	.byte	0x3f
	.zero		1


	//   ....[88]....
        /*1190*/ 	.word	0x00019460
        /*1194*/ 	.word	0x0000000d
        /*1198*/ 	.word	0x00013250
        /*119c*/ 	.short	0x010a
        /*119e*/ 	.byte	0x3f
	.zero		1


	//   ....[89]....
        /*11a0*/ 	.word	0x000194b0
        /*11a4*/ 	.word	0x0000000a
        /*11a8*/ 	.word	0x00013250
        /*11ac*/ 	.short	0x010a
        /*11ae*/ 	.byte	0x3f
	.zero		1


	//   ....[90]....
        /*11b0*/ 	.word	0x00019650
        /*11b4*/ 	.word	0x00000016
        /*11b8*/ 	.word	0x00013220
        /*11bc*/ 	.short	0x010a
        /*11be*/ 	.byte	0x3f
	.zero		1


	//   ....[91]....
        /*11c0*/ 	.word	0x000196a0
        /*11c4*/ 	.word	0x00000006
        /*11c8*/ 	.word	0x000132a0
        /*11cc*/ 	.short	0x010a
        /*11ce*/ 	.byte	0x3f
	.zero		1


	//   ....[92]....
        /*11d0*/ 	.word	0x000196f0
        /*11d4*/ 	.word	0x00000006
        /*11d8*/ 	.word	0x000132c0
        /*11dc*/ 	.short	0x010a
        /*11de*/ 	.byte	0x3f
	.zero		1


	//   ....[93]....
        /*11e0*/ 	.word	0x00019740
        /*11e4*/ 	.word	0x00000005
        /*11e8*/ 	.word	0x000132a0
        /*11ec*/ 	.short	0x010a
        /*11ee*/ 	.byte	0x3f
	.zero		1


	//   ....[94]....
        /*11f0*/ 	.word	0x00019790
        /*11f4*/ 	.word	0x00000005
        /*11f8*/ 	.word	0x000132c0
        /*11fc*/ 	.short	0x010a
        /*11fe*/ 	.byte	0x3f
	.zero		1


	//   ....[95]....
        /*1200*/ 	.word	0x00019930
        /*1204*/ 	.word	0x00000004
        /*1208*/ 	.word	0x00013280
        /*120c*/ 	.short	0x010a
        /*120e*/ 	.byte	0x3f
	.zero		1


	//   ....[96]....
        /*1210*/ 	.word	0x00019980
        /*1214*/ 	.word	0x00000004
        /*1218*/ 	.word	0x00013240
        /*121c*/ 	.short	0x010a
        /*121e*/ 	.byte	0x3f
	.zero		1


	//   ....[97]....
        /*1220*/ 	.word	0x0001a150
        /*1224*/ 	.word	0x00000016
        /*1228*/ 	.word	0x00013220
        /*122c*/ 	.short	0x010a
        /*122e*/ 	.byte	0x3f
	.zero		1


	//   ....[98]....
        /*1230*/ 	.word	0x0001a1a0
        /*1234*/ 	.word	0x00000006
        /*1238*/ 	.word	0x00013280
        /*123c*/ 	.short	0x010a
        /*123e*/ 	.byte	0x3f
	.zero		1


	//   ....[99]....
        /*1240*/ 	.word	0x0001a1f0
        /*1244*/ 	.word	0x00000006
        /*1248*/ 	.word	0x00013240
        /*124c*/ 	.short	0x010a
        /*124e*/ 	.byte	0x3f
	.zero		1


	//   ....[100]....
        /*1250*/ 	.word	0x0001a240
        /*1254*/ 	.word	0x00000003
        /*1258*/ 	.word	0x00013270
        /*125c*/ 	.short	0x010a
        /*125e*/ 	.byte	0x3f
	.zero		1


	//   ....[101]....
        /*1260*/ 	.word	0x0001a290
        /*1264*/ 	.word	0x00000003
        /*1268*/ 	.word	0x00013260
        /*126c*/ 	.short	0x010a
        /*126e*/ 	.byte	0x3f
	.zero		1


	//   ....[102]....
        /*1270*/ 	.word	0x0001a2e0
        /*1274*/ 	.word	0x00000000
        /*1278*/ 	.word	0x00013270
        /*127c*/ 	.short	0x010a
        /*127e*/ 	.byte	0x3f
	.zero		1


	//   ....[103]....
        /*1280*/ 	.word	0x0001a330
        /*1284*/ 	.word	0x00000000
        /*1288*/ 	.word	0x00013260
        /*128c*/ 	.short	0x010a
        /*128e*/ 	.byte	0x3f
	.zero		1


	//   ....[104]....
        /*1290*/ 	.word	0x0001acc0
        /*1294*/ 	.word	0x00000008
        /*1298*/ 	.word	0x00013220
        /*129c*/ 	.short	0x010a
        /*129e*/ 	.byte	0x3f
	.zero		1


	//   ....[105]....
        /*12a0*/ 	.word	0x0001ae60
        /*12a4*/ 	.word	0x00000006
        /*12a8*/ 	.word	0x00000000
        /*12ac*/ 	.short	0x010a
        /*12ae*/ 	.byte	0x3f
	.zero		1


	//   ....[106]....
        /*12b0*/ 	.word	0x0001aeb0
        /*12b4*/ 	.word	0x00000007
        /*12b8*/ 	.word	0x00000000
        /*12bc*/ 	.short	0x010a
        /*12be*/ 	.byte	0x3f
	.zero		1


	//   ....[107]....
        /*12c0*/ 	.word	0x0001af00
        /*12c4*/ 	.word	0x00000002
        /*12c8*/ 	.word	0x00013260
        /*12cc*/ 	.short	0x010a
        /*12ce*/ 	.byte	0x3f
	.zero		1


	//   ....[108]....
        /*12d0*/ 	.word	0x0001af50
        /*12d4*/ 	.word	0x00000005
        /*12d8*/ 	.word	0x00013260
        /*12dc*/ 	.short	0x010a
        /*12de*/ 	.byte	0x3f
	.zero		1


	//   ....[109]....
        /*12e0*/ 	.word	0x0001afa0
        /*12e4*/ 	.word	0x00000002
        /*12e8*/ 	.word	0x00013280
        /*12ec*/ 	.short	0x010a
        /*12ee*/ 	.byte	0x3f
	.zero		1


	//----- nvinfo : EIATTR_NUM_MBARRIERS
	.align		4
.L_1663:
        /*12f0*/ 	.byte	0x03, 0x38
        /*12f2*/ 	.short	0x0016


	//----- nvinfo : EIATTR_EXIT_INSTR_OFFSETS
	.align		4
        /*12f4*/ 	.byte	0x04, 0x1c
        /*12f6*/ 	.short	(.L_1665 - .L_1664)


	//   ....[0]....
.L_1664:
        /*12f8*/ 	.word	0x00018dd0


	//----- nvinfo : EIATTR_MAX_THREADS
	.align		4
.L_1665:
        /*12fc*/ 	.byte	0x04, 0x05
        /*12fe*/ 	.short	(.L_1667 - .L_1666)
.L_1666:
        /*1300*/ 	.word	0x00000200
        /*1304*/ 	.word	0x00000001
        /*1308*/ 	.word	0x00000001


	//----- nvinfo : EIATTR_CRS_STACK_SIZE
	.align		4
.L_1667:
        /*130c*/ 	.byte	0x04, 0x1e
        /*130e*/ 	.short	(.L_1669 - .L_1668)
.L_1668:
        /*1310*/ 	.word	0x00000000


	//----- nvinfo : EIATTR_CBANK_PARAM_SIZE
	.align		4
.L_1669:
        /*1314*/ 	.byte	0x03, 0x19
        /*1316*/ 	.short	0x0af0


	//----- nvinfo : EIATTR_PARAM_CBANK
	.align		4
        /*1318*/ 	.byte	0x04, 0x0a
        /*131a*/ 	.short	(.L_1671 - .L_1670)
	.align		4
.L_1670:
        /*131c*/ 	.word	index@(.nv.constant0._ZN7cutlass13device_kernelIN5flash11enable_sm90INS1_16FlashAttnFwdSm90INS1_25CollectiveMainloopFwdSm90ILi2EN4cute5tupleIJNS5_1CILi1EEES8_S8_EEENS6_IJNS7_ILi192EEENS7_ILi160EEENS7_ILi64EEEEEELi64ENS_12float_e4m3_tEfNS_4arch4Sm90ELb1ELb0ELb0ELb1ELb0ELb1ELb0ELb1ELb1ELb1ELb0ELb0EEENS1_21CollectiveEpilogueFwdINS6_IJSA_SC_SB_EEES9_NS_10bfloat16_tESG_Li384ELb1ELb1ELb0ELb1EEENS1_36VarlenDynamicPersistentTileSchedulerILi192ELi160ELi384ELi128ELb0ELb1ELb1ELb1ELb1ELb1EEEEEEEEEvNT_6ParamsE)
        /*1320*/ 	.short	0x0210
        /*1322*/ 	.short	0x0af0


	//----- nvinfo : EIATTR_SW_WAR
	.align		4
.L_1671:
        /*1324*/ 	.byte	0x04, 0x36
        /*1326*/ 	.short	(.L_1673 - .L_1672)
.L_1672:
        /*1328*/ 	.word	0x00000008
.L_1673:


//--------------------- .nv.callgraph             --------------------------
	.section	.nv.callgraph,"",@"SHT_CUDA_CALLGRAPH"
	.align	4
	.sectionentsize	8
	.align		4
        /*0000*/ 	.word	0x00000000
	.align		4
        /*0004*/ 	.word	0xffffffff
	.align		4
        /*0008*/ 	.word	index@(_ZN7cutlass13device_kernelIN5flash11enable_sm90INS1_16FlashAttnFwdSm90INS1_25CollectiveMainloopFwdSm90ILi2EN4cute5tupleIJNS5_1CILi1EEES8_S8_EEENS6_IJNS7_ILi128EEESA_NS7_ILi256EEEEEELi256ENS_12float_e4m3_tEfNS_4arch4Sm90ELb0ELb0ELb0ELb0ELb0ELb0ELb0ELb1ELb1ELb1ELb0ELb0EEENS1_21CollectiveEpilogueFwdINS6_IJSA_SB_SA_EEES9_NS_10bfloat16_tESF_Li256ELb0ELb1ELb0ELb1EEENS1_29StaticPersistentTileSchedulerILb0EEEEEEEEEvNT_6ParamsE)
	.align		4
        /*000c*/ 	.word	index@(__assertfail)
	.align		4
        /*0010*/ 	.word	index@(_ZN7cutlass13device_kernelIN5flash11enable_sm90INS1_16FlashAttnFwdSm90INS1_25CollectiveMainloopFwdSm90ILi2EN4cute5tupleIJNS5_1CILi1EEES8_S8_EEENS6_IJNS7_ILi128EEESA_NS7_ILi256EEEEEELi256ENS_12float_e4m3_tEfNS_4arch4Sm90ELb0ELb0ELb0ELb1ELb0ELb0ELb0ELb1ELb1ELb1ELb0ELb0EEENS1_21CollectiveEpilogueFwdINS6_IJSA_SB_SA_EEES9_NS_10bfloat16_tESF_Li256ELb1ELb1ELb0ELb1EEENS1_36VarlenDynamicPersistentTileSchedulerILi128ELi128ELi256ELi128ELb0ELb1ELb1ELb0ELb1ELb1EEEEEEEEEvNT_6ParamsE)
	.align		4
        /*0014*/ 	.word	index@(__assertfail)
	.align		4
        /*0018*/ 	.word	index@(_ZN7cutlass13device_kernelIN5flash11enable_sm90INS1_16FlashAttnFwdSm90INS1_25CollectiveMainloopFwdSm90ILi2EN4cute5tupleIJNS5_1CILi1EEES8_S8_EEENS6_IJNS7_ILi128EEESA_NS7_ILi256EEEEEELi256ENS_12float_e4m3_tEfNS_4arch4Sm90ELb0ELb0ELb0ELb1ELb0ELb1ELb0ELb1ELb1ELb1ELb0ELb0EEENS1_21CollectiveEpilogueFwdINS6_IJSA_SB_SA_EEES9_NS_10bfloat16_tESF_Li256ELb1ELb1ELb0ELb1EEENS1_36VarlenDynamicPersistentTileSchedulerILi128ELi128ELi256ELi128ELb0ELb1ELb1ELb0ELb1ELb1EEEEEEEEEvNT_6ParamsE)
	.align		4
        /*001c*/ 	.word	index@(__assertfail)
	.align		4
        /*0020*/ 	.word	index@(_ZN7cutlass13device_kernelIN5flash11enable_sm90INS1_16FlashAttnFwdSm90INS1_25CollectiveMainloopFwdSm90ILi2EN4cute5tupleIJNS5_1CILi1EEES8_S8_EEENS6_IJNS7_ILi128EEENS7_ILi64EEENS7_ILi256EEEEEELi256ENS_12float_e4m3_tEfNS_4arch4Sm90ELb0ELb1ELb0ELb0ELb0ELb0ELb0ELb1ELb1ELb1ELb0ELb0EEENS1_21CollectiveEpilogueFwdINS6_IJSA_SC_SB_EEES9_NS_10bfloat16_tESG_Li256ELb0ELb1ELb0ELb1EEENS1_30DynamicPersistentTileSchedulerILi256ELi128ELb0ELb1ELb1EEEEEEEEEvNT_6ParamsE)
	.align		4
        /*0024*/ 	.word	index@(__assertfail)
	.align		4
        /*0028*/ 	.word	index@(_ZN7cutlass13device_kernelIN5flash11enable_sm90INS1_16FlashAttnFwdSm90INS1_25CollectiveMainloopFwdSm90ILi2EN4cute5tupleIJNS5_1CILi1EEES8_S8_EEENS6_IJNS7_ILi128EEENS7_ILi64EEENS7_ILi256EEEEEELi256ENS_12float_e4m3_tEfNS_4arch4Sm90ELb0ELb1ELb0ELb1ELb0ELb0ELb0ELb1ELb1ELb1ELb0ELb0EEENS1_21CollectiveEpilogueFwdINS6_IJSA_SC_SB_EEES9_NS_10bfloat16_tESG_Li256ELb1ELb1ELb0ELb1EEENS1_36VarlenDynamicPersistentTileSchedulerILi128ELi64ELi256ELi128ELb0ELb1ELb1ELb1ELb0ELb1EEEEEEEEEvNT_6ParamsE)
	.align		4
        /*002c*/ 	.word	index@(__assertfail)
	.align		4
        /*0030*/ 	.word	index@(_ZN7cutlass13device_kernelIN5flash11enable_sm90INS1_16FlashAttnFwdSm90INS1_25CollectiveMainloopFwdSm90ILi2EN4cute5tupleIJNS5_1CILi1EEES8_S8_EEENS6_IJNS7_ILi128EEENS7_ILi64EEENS7_ILi256EEEEEELi256ENS_12float_e4m3_tEfNS_4arch4Sm90ELb0ELb1ELb0ELb1ELb0ELb1ELb0ELb1ELb1ELb1ELb0ELb0EEENS1_21CollectiveEpilogueFwdINS6_IJSA_SC_SB_EEES9_NS_10bfloat16_tESG_Li256ELb1ELb1ELb0ELb1EEENS1_36VarlenDynamicPersistentTileSchedulerILi128ELi64ELi256ELi128ELb0ELb1ELb1ELb1ELb0ELb1EEEEEEEEEvNT_6ParamsE)
	.align		4
        /*0034*/ 	.word	index@(__assertfail)
	.align		4
        /*0038*/ 	.word	index@(_ZN7cutlass13device_kernelIN5flash11enable_sm90INS1_16FlashAttnFwdSm90INS1_25CollectiveMainloopFwdSm90ILi2EN4cute5tupleIJNS5_1CILi1EEES8_S8_EEENS6_IJNS7_ILi128EEESA_NS7_ILi256EEEEEELi256ENS_12float_e4m3_tEfNS_4arch4Sm90ELb1ELb0ELb0ELb0ELb0ELb0ELb0ELb1ELb1ELb1ELb0ELb0EEENS1_21CollectiveEpilogueFwdINS6_IJSA_SB_SA_EEES9_NS_10bfloat16_tESF_Li256ELb0ELb1ELb0ELb1EEENS1_30DynamicPersistentTileSchedulerILi256ELi128ELb0ELb1ELb1EEEEEEEEEvNT_6ParamsE)
	.align		4
        /*003c*/ 	.word	index@(__assertfail)
	.align		4
        /*0040*/ 	.word	index@(_ZN7cutlass13device_kernelIN5flash11enable_sm90INS1_16FlashAttnFwdSm90INS1_25CollectiveMainloopFwdSm90ILi2EN4cute5tupleIJNS5_1CILi1EEES8_S8_EEENS6_IJNS7_ILi128EEESA_NS7_ILi256EEEEEELi256ENS_12float_e4m3_tEfNS_4arch4Sm90ELb1ELb0ELb0ELb1ELb0ELb0ELb0ELb1ELb1ELb1ELb0ELb0EEENS1_21CollectiveEpilogueFwdINS6_IJSA_SB_SA_EEES9_NS_10bfloat16_tESF_Li256ELb1ELb1ELb0ELb1EEENS1_36VarlenDynamicPersistentTileSchedulerILi128ELi128ELi256ELi128ELb0ELb1ELb1ELb1ELb1ELb1EEEEEEEEEvNT_6ParamsE)
	.align		4
        /*0044*/ 	.word	index@(__assertfail)
	.align		4
        /*0048*/ 	.word	index@(_ZN7cutlass13device_kernelIN5flash11enable_sm90INS1_16FlashAttnFwdSm90INS1_25CollectiveMainloopFwdSm90ILi2EN4cute5tupleIJNS5_1CILi1EEES8_S8_EEENS6_IJNS7_ILi128EEESA_NS7_ILi256EEEEEELi256ENS_12float_e4m3_tEfNS_4arch4Sm90ELb1ELb0ELb0ELb1ELb0ELb1ELb0ELb1ELb1ELb1ELb0ELb0EEENS1_21CollectiveEpilogueFwdINS6_IJSA_SB_SA_EEES9_NS_10bfloat16_tESF_Li256ELb1ELb1ELb0ELb1EEENS1_36VarlenDynamicPersistentTileSchedulerILi128ELi128ELi256ELi128ELb0ELb1ELb1ELb1ELb1ELb1EEEEEEEEEvNT_6ParamsE)
	.align		4
        /*004c*/ 	.word	index@(__assertfail)
	.align		4
        /*0050*/ 	.word	index@(_ZN7cutlass13device_kernelIN5flash11enable_sm90INS1_16FlashAttnFwdSm90INS1_25CollectiveMainloopFwdSm90ILi2EN4cute5tupleIJNS5_1CILi1EEES8_S8_EEENS6_IJNS7_ILi128EEENS7_ILi160EEENS7_ILi192EEEEEELi192ENS_12float_e4m3_tEfNS_4arch4Sm90ELb0ELb0ELb0ELb0ELb0ELb0ELb0ELb1ELb1ELb1ELb0ELb0EEENS1_21CollectiveEpilogueFwdINS6_IJSA_SC_SB_EEES9_NS_10bfloat16_tESG_Li256ELb0ELb1ELb0ELb1EEENS1_29StaticPersistentTileSchedulerILb0EEEEEEEEEvNT_6ParamsE)
	.align		4
        /*0054*/ 	.word	index@(__assertfail)
	.align		4
        /*0058*/ 	.word	index@(_ZN7cutlass13device_kernelIN5flash11enable_sm90INS1_16FlashAttnFwdSm90INS1_25CollectiveMainloopFwdSm90ILi2EN4cute5tupleIJNS5_1CILi2EEENS7_ILi1EEES9_EEENS6_IJNS7_ILi128EEENS7_ILi160EEENS7_ILi192EEEEEELi192ENS_12float_e4m3_tEfNS_4arch4Sm90ELb0ELb0ELb0ELb0ELb0ELb0ELb0ELb1ELb1ELb1ELb0ELb0EEENS1_21CollectiveEpilogueFwdINS6_IJSB_SD_SC_EEESA_NS_10bfloat16_tESH_Li256ELb0ELb1ELb0ELb1EEENS1_29StaticPersistentTileSchedulerILb0EEEEEEEEEvNT_6ParamsE)
	.align		4
        /*005c*/ 	.word	index@(__assertfail)
	.align		4
        /*0060*/ 	.word	index@(_ZN7cutlass13device_kernelIN5flash11enable_sm90INS1_16FlashAttnFwdSm90INS1_25CollectiveMainloopFwdSm90ILi2EN4cute5tupleIJNS5_1CILi1EEES8_S8_EEENS6_IJNS7_ILi128EEENS7_ILi160EEENS7_ILi192EEEEEELi192ENS_12float_e4m3_tEfNS_4arch4Sm90ELb0ELb0ELb0ELb1ELb0ELb0ELb0ELb1ELb1ELb1ELb0ELb0EEENS1_21CollectiveEpilogueFwdINS6_IJSA_SC_SB_EEES9_NS_10bfloat16_tESG_Li256ELb1ELb1ELb0ELb1EEENS1_36VarlenDynamicPersistentTileSchedulerILi128ELi160ELi256ELi128ELb0ELb1ELb1ELb0ELb1ELb1EEEEEEEEEvNT_6ParamsE)
	.align		4
        /*0064*/ 	.word	index@(__assertfail)
	.align		4
        /*0068*/ 	.word	index@(_ZN7cutlass13device_kernelIN5flash11enable_sm90INS1_16FlashAttnFwdSm90INS1_25CollectiveMainloopFwdSm90ILi2EN4cute5tupleIJNS5_1CILi1EEES8_S8_EEENS6_IJNS7_ILi128EEENS7_ILi160EEENS7_ILi192EEEEEELi192ENS_12float_e4m3_tEfNS_4arch4Sm90ELb0ELb0ELb0ELb1ELb0ELb1ELb0ELb1ELb1ELb1ELb0ELb0EEENS1_21CollectiveEpilogueFwdINS6_IJSA_SC_SB_EEES9_NS_10bfloat16_tESG_Li256ELb1ELb1ELb0ELb1EEENS1_36VarlenDynamicPersistentTileSchedulerILi128ELi160ELi256ELi128ELb0ELb1ELb1ELb0ELb1ELb1EEEEEEEEEvNT_6ParamsE)
	.align		4
        /*006c*/ 	.word	index@(__assertfail)
	.align		4
        /*0070*/ 	.word	index@(_ZN7cutlass13device_kernelIN5flash11enable_sm90INS1_16FlashAttnFwdSm90INS1_25CollectiveMainloopFwdSm90ILi2EN4cute5tupleIJNS5_1CILi1EEES8_S8_EEENS6_IJNS7_ILi128EEENS7_ILi160EEENS7_ILi192EEEEEELi192ENS_12float_e4m3_tEfNS_4arch4Sm90ELb0ELb1ELb0ELb0ELb0ELb0ELb0ELb1ELb1ELb1ELb0ELb0EEENS1_21CollectiveEpilogueFwdINS6_IJSA_SC_SB_EEES9_NS_10bfloat16_tESG_Li256ELb0ELb1ELb0ELb1EEENS1_30DynamicPersistentTileSchedulerILi256ELi128ELb0ELb1ELb1EEEEEEEEEvNT_6ParamsE)
	.align		4
        /*0074*/ 	.word	index@(__assertfail)
	.align		4
        /*0078*/ 	.word	index@(_ZN7cutlass13device_kernelIN5flash11enable_sm90INS1_16FlashAttnFwdSm90INS1_25CollectiveMainloopFwdSm90ILi2EN4cute5tupleIJNS5_1CILi1EEES8_S8_EEENS6_IJNS7_ILi128EEENS7_ILi160EEENS7_ILi192EEEEEELi192ENS_12float_e4m3_tEfNS_4arch4Sm90ELb0ELb1ELb0ELb1ELb0ELb0ELb0ELb1ELb1ELb1ELb0ELb0EEENS1_21CollectiveEpilogueFwdINS6_IJSA_SC_SB_EEES9_NS_10bfloat16_tESG_Li256ELb1ELb1ELb0ELb1EEENS1_36VarlenDynamicPersistentTileSchedulerILi128ELi160ELi256ELi128ELb0ELb1ELb1ELb1ELb0ELb1EEEEEEEEEvNT_6ParamsE)
	.align		4
        /*007c*/ 	.word	index@(__assertfail)
	.align		4
        /*0080*/ 	.word	index@(_ZN7cutlass13device_kernelIN5flash11enable_sm90INS1_16FlashAttnFwdSm90INS1_25CollectiveMainloopFwdSm90ILi2EN4cute5tupleIJNS5_1CILi1EEES8_S8_EEENS6_IJNS7_ILi128EEENS7_ILi160EEENS7_ILi192EEEEEELi192ENS_12float_e4m3_tEfNS_4arch4Sm90ELb0ELb1ELb0ELb1ELb0ELb1ELb0ELb1ELb1ELb1ELb0ELb0EEENS1_21CollectiveEpilogueFwdINS6_IJSA_SC_SB_EEES9_NS_10bfloat16_tESG_Li256ELb1ELb1ELb0ELb1EEENS1_36VarlenDynamicPersistentTileSchedulerILi128ELi160ELi256ELi128ELb0ELb1ELb1ELb1ELb0ELb1EEEEEEEEEvNT_6ParamsE)
	.align		4
        /*0084*/ 	.word	index@(__assertfail)
	.align		4
        /*0088*/ 	.word	index@(_ZN7cutlass13device_kernelIN5flash11enable_sm90INS1_16FlashAttnFwdSm90INS1_25CollectiveMainloopFwdSm90ILi2EN4cute5tupleIJNS5_1CILi1EEES8_S8_EEENS6_IJNS7_ILi128EEENS7_ILi160EEENS7_ILi192EEEEEELi192ENS_12float_e4m3_tEfNS_4arch4Sm90ELb1ELb0ELb0ELb0ELb0ELb0ELb0ELb1ELb1ELb1ELb0ELb0EEENS1_21CollectiveEpilogueFwdINS6_IJSA_SC_SB_EEES9_NS_10bfloat16_tESG_Li256ELb0ELb1ELb0ELb1EEENS1_30DynamicPersistentTileSchedulerILi256ELi128ELb0ELb1ELb1EEEEEEEEEvNT_6ParamsE)
	.align		4
        /*008c*/ 	.word	index@(__assertfail)
	.align		4
        /*0090*/ 	.word	index@(_ZN7cutlass13device_kernelIN5flash11enable_sm90INS1_16FlashAttnFwdSm90INS1_25CollectiveMainloopFwdSm90ILi2EN4cute5tupleIJNS5_1CILi1EEES8_S8_EEENS6_IJNS7_ILi128EEENS7_ILi160EEENS7_ILi192EEEEEELi192ENS_12float_e4m3_tEfNS_4arch4Sm90ELb1ELb0ELb0ELb1ELb0ELb0ELb0ELb1ELb1ELb1ELb0ELb0EEENS1_21CollectiveEpilogueFwdINS6_IJSA_SC_SB_EEES9_NS_10bfloat16_tESG_Li256ELb1ELb1ELb0ELb1EEENS1_36VarlenDynamicPersistentTileSchedulerILi128ELi160ELi256ELi128ELb0ELb1ELb1ELb1ELb1ELb1EEEEEEEEEvNT_6ParamsE)
	.align		4
        /*0094*/ 	.word	index@(__assertfail)
	.align		4
        /*0098*/ 	.word	index@(_ZN7cutlass13device_kernelIN5flash11enable_sm90INS1_16FlashAttnFwdSm90INS1_25CollectiveMainloopFwdSm90ILi2EN4cute5tupleIJNS5_1CILi1EEES8_S8_EEENS6_IJNS7_ILi128EEENS7_ILi160EEENS7_ILi192EEEEEELi192ENS_12float_e4m3_tEfNS_4arch4Sm90ELb1ELb0ELb0ELb1ELb0ELb1ELb0ELb1ELb1ELb1ELb0ELb0EEENS1_21CollectiveEpilogueFwdINS6_IJSA_SC_SB_EEES9_NS_10bfloat16_tESG_Li256ELb1ELb1ELb0ELb1EEENS1_36VarlenDynamicPersistentTileSchedulerILi128ELi160ELi256ELi128ELb0ELb1ELb1ELb1ELb1ELb1EEEEEEEEEvNT_6ParamsE)
	.align		4
        /*009c*/ 	.word	index@(__assertfail)
	.align		4
        /*00a0*/ 	.word	index@(_ZN7cutlass13device_kernelIN5flash11enable_sm90INS1_16FlashAttnFwdSm90INS1_25CollectiveMainloopFwdSm90ILi2EN4cute5tupleIJNS5_1CILi1EEES8_S8_EEENS6_IJNS7_ILi128EEENS7_ILi224EEESA_EEELi128ENS_12float_e4m3_tEfNS_4arch4Sm90ELb0ELb0ELb0ELb0ELb0ELb0ELb0ELb1ELb1ELb1ELb0ELb0EEENS1_21CollectiveEpilogueFwdINS6_IJSA_SA_SB_EEES9_NS_10bfloat16_tESF_Li256ELb0ELb1ELb0ELb1EEENS1_29StaticPersistentTileSchedulerILb0EEEEEEEEEvNT_6ParamsE)
	.align		4
        /*00a4*/ 	.word	index@(__assertfail)
	.align		4
        /*00a8*/ 	.word	index@(_ZN7cutlass13device_kernelIN5flash11enable_sm90INS1_16FlashAttnFwdSm90INS1_25CollectiveMainloopFwdSm90ILi2EN4cute5tupleIJNS5_1CILi1EEES8_S8_EEENS6_IJNS7_ILi128EEENS7_ILi224EEESA_EEELi128ENS_12float_e4m3_tEfNS_4arch4Sm90ELb0ELb0ELb0ELb1ELb0ELb0ELb0ELb1ELb1ELb1ELb0ELb0EEENS1_21CollectiveEpilogueFwdINS6_IJSA_SA_SB_EEES9_NS_10bfloat16_tESF_Li256ELb1ELb1ELb0ELb1EEENS1_36VarlenDynamicPersistentTileSchedulerILi128ELi224ELi256ELi128ELb0ELb1ELb1ELb0ELb1ELb1EEEEEEEEEvNT_6ParamsE)
	.align		4
        /*00ac*/ 	.word	index@(__assertfail)
	.align		4
        /*00b0*/ 	.word	index@(_ZN7cutlass13device_kernelIN5flash11enable_sm90INS1_16FlashAttnFwdSm90INS1_25CollectiveMainloopFwdSm90ILi2EN4cute5tupleIJNS5_1CILi1EEES8_S8_EEENS6_IJNS7_ILi128EEENS7_ILi224EEESA_EEELi128ENS_12float_e4m3_tEfNS_4arch4Sm90ELb0ELb0ELb0ELb1ELb0ELb1ELb0ELb1ELb1ELb1ELb0ELb0EEENS1_21CollectiveEpilogueFwdINS6_IJSA_SA_SB_EEES9_NS_10bfloat16_tESF_Li256ELb1ELb1ELb0ELb1EEENS1_36VarlenDynamicPersistentTileSchedulerILi128ELi224ELi256ELi128ELb0ELb1ELb1ELb0ELb1ELb1EEEEEEEEEvNT_6ParamsE)
	.align		4
        /*00b4*/ 	.word	index@(__assertfail)
	.align		4
        /*00b8*/ 	.word	index@(_ZN7cutlass13device_kernelIN5flash11enable_sm90INS1_16FlashAttnFwdSm90INS1_25CollectiveMainloopFwdSm90ILi2EN4cute5tupleIJNS5_1CILi1EEES8_S8_EEENS6_IJNS7_ILi128EEENS7_ILi224EEESA_EEELi128ENS_12float_e4m3_tEfNS_4arch4Sm90ELb0ELb1ELb0ELb0ELb0ELb0ELb0ELb1ELb1ELb1ELb0ELb0EEENS1_21CollectiveEpilogueFwdINS6_IJSA_SA_SB_EEES9_NS_10bfloat16_tESF_Li256ELb0ELb1ELb0ELb1EEENS1_30DynamicPersistentTileSchedulerILi256ELi128ELb0ELb1ELb1EEEEEEEEEvNT_6ParamsE)
	.align		4
        /*00bc*/ 	.word	index@(__assertfail)
	.align		4
        /*00c0*/ 	.word	index@(_ZN7cutlass13device_kernelIN5flash11enable_sm90INS1_16FlashAttnFwdSm90INS1_25CollectiveMainloopFwdSm90ILi2EN4cute5tupleIJNS5_1CILi1EEES8_S8_EEENS6_IJNS7_ILi128EEENS7_ILi224EEESA_EEELi128ENS_12float_e4m3_tEfNS_4arch4Sm90ELb0ELb1ELb0ELb1ELb0ELb0ELb0ELb1ELb1ELb1ELb0ELb0EEENS1_21CollectiveEpilogueFwdINS6_IJSA_SA_SB_EEES9_NS_10bfloat16_tESF_Li256ELb1ELb1ELb0ELb1EEENS1_36VarlenDynamicPersistentTileSchedulerILi128ELi224ELi256ELi128ELb0ELb1ELb1ELb1ELb0ELb1EEEEEEEEEvNT_6ParamsE)
	.align		4
        /*00c4*/ 	.word	index@(__assertfail)
	.align		4
        /*00c8*/ 	.word	index@(_ZN7cutlass13device_kernelIN5flash11enable_sm90INS1_16FlashAttnFwdSm90INS1_25CollectiveMainloopFwdSm90ILi2EN4cute5tupleIJNS5_1CILi1EEES8_S8_EEENS6_IJNS7_ILi128EEENS7_ILi224EEESA_EEELi128ENS_12float_e4m3_tEfNS_4arch4Sm90ELb0ELb1ELb0ELb1ELb0ELb1ELb0ELb1ELb1ELb1ELb0ELb0EEENS1_21CollectiveEpilogueFwdINS6_IJSA_SA_SB_EEES9_NS_10bfloat16_tESF_Li256ELb1ELb1ELb0ELb1EEENS1_36VarlenDynamicPersistentTileSchedulerILi128ELi224ELi256ELi128ELb0ELb1ELb1ELb1ELb0ELb1EEEEEEEEEvNT_6ParamsE)
	.align		4
        /*00cc*/ 	.word	index@(__assertfail)
	.align		4
        /*00d0*/ 	.word	index@(_ZN7cutlass13device_kernelIN5flash11enable_sm90INS1_16FlashAttnFwdSm90INS1_25CollectiveMainloopFwdSm90ILi2EN4cute5tupleIJNS5_1CILi1EEES8_S8_EEENS6_IJNS7_ILi128EEENS7_ILi224EEESA_EEELi128ENS_12float_e4m3_tEfNS_4arch4Sm90ELb1ELb0ELb0ELb0ELb0ELb0ELb0ELb1ELb1ELb1ELb0ELb0EEENS1_21CollectiveEpilogueFwdINS6_IJSA_SA_SB_EEES9_NS_10bfloat16_tESF_Li256ELb0ELb1ELb0ELb1EEENS1_30DynamicPersistentTileSchedulerILi256ELi128ELb0ELb1ELb1EEEEEEEEEvNT_6ParamsE)
	.align		4
        /*00d4*/ 	.word	index@(__assertfail)
	.align		4
        /*00d8*/ 	.word	index@(_ZN7cutlass13device_kernelIN5flash11enable_sm90INS1_16FlashAttnFwdSm90INS1_25CollectiveMainloopFwdSm90ILi2EN4cute5tupleIJNS5_1CILi1EEES8_S8_EEENS6_IJNS7_ILi128EEENS7_ILi224EEESA_EEELi128ENS_12float_e4m3_tEfNS_4arch4Sm90ELb1ELb0ELb0ELb1ELb0ELb0ELb0ELb1ELb1ELb1ELb0ELb0EEENS1_21CollectiveEpilogueFwdINS6_IJSA_SA_SB_EEES9_NS_10bfloat16_tESF_Li256ELb1ELb1ELb0ELb1EEENS1_36VarlenDynamicPersistentTileSchedulerILi128ELi224ELi256ELi128ELb0ELb1ELb1ELb1ELb1ELb1EEEEEEEEEvNT_6ParamsE)
	.align		4
        /*00dc*/ 	.word	index@(__assertfail)
	.align		4
        /*00e0*/ 	.word	index@(_ZN7cutlass13device_kernelIN5flash11enable_sm90INS1_16FlashAttnFwdSm90INS1_25CollectiveMainloopFwdSm90ILi2EN4cute5tupleIJNS5_1CILi1EEES8_S8_EEENS6_IJNS7_ILi128EEENS7_ILi224EEESA_EEELi128ENS_12float_e4m3_tEfNS_4arch4Sm90ELb1ELb0ELb0ELb1ELb0ELb1ELb0ELb1ELb1ELb1ELb0ELb0EEENS1_21CollectiveEpilogueFwdINS6_IJSA_SA_SB_EEES9_NS_10bfloat16_tESF_Li256ELb1ELb1ELb0ELb1EEENS1_36VarlenDynamicPersistentTileSchedulerILi128ELi224ELi256ELi128ELb0ELb1ELb1ELb1ELb1ELb1EEEEEEEEEvNT_6ParamsE)
	.align		4
        /*00e4*/ 	.word	index@(__assertfail)
	.align		4
        /*00e8*/ 	.word	index@(_ZN7cutlass13device_kernelIN5flash11enable_sm90INS1_16FlashAttnFwdSm90INS1_25CollectiveMainloopFwdSm90ILi2EN4cute5tupleIJNS5_1CILi1EEES8_S8_EEENS6_IJNS7_ILi192EEENS7_ILi128EEENS7_ILi96EEEEEELi96ENS_12float_e4m3_tEfNS_4arch4Sm90ELb0ELb0ELb0ELb0ELb0ELb0ELb0ELb1ELb1ELb1ELb0ELb0EEENS1_21CollectiveEpilogueFwdINS6_IJSA_SC_SB_EEES9_NS_10bfloat16_tESG_Li384ELb0ELb1ELb0ELb1EEENS1_29StaticPersistentTileSchedulerILb0EEEEEEEEEvNT_6ParamsE)
	.align		4
        /*00ec*/ 	.word	index@(__assertfail)
	.align		4
        /*00f0*/ 	.word	index@(_ZN7cutlass13device_kernelIN5flash11enable_sm90INS1_16FlashAttnFwdSm90INS1_25CollectiveMainloopFwdSm90ILi2EN4cute5tupleIJNS5_1CILi1EEES8_S8_EEENS6_IJNS7_ILi192EEENS7_ILi128EEENS7_ILi96EEEEEELi96ENS_12float_e4m3_tEfNS_4arch4Sm90ELb0ELb0ELb0ELb1ELb0ELb0ELb0ELb1ELb1ELb1ELb0ELb0EEENS1_21CollectiveEpilogueFwdINS6_IJSA_SC_SB_EEES9_NS_10bfloat16_tESG_Li384ELb1ELb1ELb0ELb1EEENS1_36VarlenDynamicPersistentTileSchedulerILi192ELi128ELi384ELi128ELb0ELb1ELb1ELb0ELb1ELb1EEEEEEEEEvNT_6ParamsE)
	.align		4
        /*00f4*/ 	.word	index@(__assertfail)
	.align		4
        /*00f8*/ 	.word	index@(_ZN7cutlass13device_kernelIN5flash11enable_sm90INS1_16FlashAttnFwdSm90INS1_25CollectiveMainloopFwdSm90ILi2EN4cute5tupleIJNS5_1CILi1EEES8_S8_EEENS6_IJNS7_ILi192EEENS7_ILi128EEENS7_ILi96EEEEEELi96ENS_12float_e4m3_tEfNS_4arch4Sm90ELb0ELb0ELb0ELb1ELb0ELb1ELb0ELb1ELb1ELb1ELb0ELb0EEENS1_21CollectiveEpilogueFwdINS6_IJSA_SC_SB_EEES9_NS_10bfloat16_tESG_Li384ELb1ELb1ELb0ELb1EEENS1_36VarlenDynamicPersistentTileSchedulerILi192ELi128ELi384ELi128ELb0ELb1ELb1ELb0ELb1ELb1EEEEEEEEEvNT_6ParamsE)
	.align		4
        /*00fc*/ 	.word	index@(__assertfail)
	.align		4
        /*0100*/ 	.word	index@(_ZN7cutlass13device_kernelIN5flash11enable_sm90INS1_16FlashAttnFwdSm90INS1_25CollectiveMainloopFwdSm90ILi2EN4cute5tupleIJNS5_1CILi1EEES8_S8_EEENS6_IJNS7_ILi192EEENS7_ILi128EEENS7_ILi96EEEEEELi96ENS_12float_e4m3_tEfNS_4arch4Sm90ELb0ELb1ELb0ELb0ELb0ELb0ELb0ELb1ELb1ELb1ELb0ELb0EEENS1_21CollectiveEpilogueFwdINS6_IJSA_SC_SB_EEES9_NS_10bfloat16_tESG_Li384ELb0ELb1ELb0ELb1EEENS1_30DynamicPersistentTileSchedulerILi384ELi128ELb0ELb1ELb1EEEEEEEEEvNT_6ParamsE)
	.align		4
        /*0104*/ 	.word	index@(__assertfail)
	.align		4
        /*0108*/ 	.word	index@(_ZN7cutlass13device_kernelIN5flash11enable_sm90INS1_16FlashAttnFwdSm90INS1_25CollectiveMainloopFwdSm90ILi2EN4cute5tupleIJNS5_1CILi1EEES8_S8_EEENS6_IJNS7_ILi192EEENS7_ILi128EEENS7_ILi96EEEEEELi96ENS_12float_e4m3_tEfNS_4arch4Sm90ELb0ELb1ELb0ELb1ELb0ELb0ELb0ELb1ELb1ELb1ELb0ELb0EEENS1_21CollectiveEpilogueFwdINS6_IJSA_SC_SB_EEES9_NS_10bfloat16_tESG_Li384ELb1ELb1ELb0ELb1EEENS1_36VarlenDynamicPersistentTileSchedulerILi192ELi128ELi384ELi128ELb0ELb1ELb1ELb1ELb0ELb1EEEEEEEEEvNT_6ParamsE)
	.align		4
        /*010c*/ 	.word	index@(__assertfail)
	.align		4
        /*0110*/ 	.word	index@(_ZN7cutlass13device_kernelIN5flash11enable_sm90INS1_16FlashAttnFwdSm90INS1_25CollectiveMainloopFwdSm90ILi2EN4cute5tupleIJNS5_1CILi1EEES8_S8_EEENS6_IJNS7_ILi192EEENS7_ILi128EEENS7_ILi96EEEEEELi96ENS_12float_e4m3_tEfNS_4arch4Sm90ELb0ELb1ELb0ELb1ELb0ELb1ELb0ELb1ELb1ELb1ELb0ELb0EEENS1_21CollectiveEpilogueFwdINS6_IJSA_SC_SB_EEES9_NS_10bfloat16_tESG_Li384ELb1ELb1ELb0ELb1EEENS1_36VarlenDynamicPersistentTileSchedulerILi192ELi128ELi384ELi128ELb0ELb1ELb1ELb1ELb0ELb1EEEEEEEEEvNT_6ParamsE)
	.align		4
        /*0114*/ 	.word	index@(__assertfail)
	.align		4
        /*0118*/ 	.word	index@(_ZN7cutlass13device_kernelIN5flash11enable_sm90INS1_16FlashAttnFwdSm90INS1_25CollectiveMainloopFwdSm90ILi2EN4cute5tupleIJNS5_1CILi1EEES8_S8_EEENS6_IJNS7_ILi192EEENS7_ILi128EEENS7_ILi96EEEEEELi96ENS_12float_e4m3_tEfNS_4arch4Sm90ELb1ELb0ELb0ELb0ELb0ELb0ELb0ELb1ELb1ELb1ELb0ELb0EEENS1_21CollectiveEpilogueFwdINS6_IJSA_SC_SB_EEES9_NS_10bfloat16_tESG_Li384ELb0ELb1ELb0ELb1EEENS1_30DynamicPersistentTileSchedulerILi384ELi128ELb0ELb1ELb1EEEEEEEEEvNT_6ParamsE)
	.align		4
        /*011c*/ 	.word	index@(__assertfail)
	.align		4
        /*0120*/ 	.word	index@(_ZN7cutlass13device_kernelIN5flash11enable_sm90INS1_16FlashAttnFwdSm90INS1_25CollectiveMainloopFwdSm90ILi2EN4cute5tupleIJNS5_1CILi1EEES8_S8_EEENS6_IJNS7_ILi192EEENS7_ILi128EEENS7_ILi96EEEEEELi96ENS_12float_e4m3_tEfNS_4arch4Sm90ELb1ELb0ELb0ELb1ELb0ELb0ELb0ELb1ELb1ELb1ELb0ELb0EEENS1_21CollectiveEpilogueFwdINS6_IJSA_SC_SB_EEES9_NS_10bfloat16_tESG_Li384ELb1ELb1ELb0ELb1EEENS1_36VarlenDynamicPersistentTileSchedulerILi192ELi128ELi384ELi128ELb0ELb1ELb1ELb1ELb1ELb1EEEEEEEEEvNT_6ParamsE)
	.align		4
        /*0124*/ 	.word	index@(__assertfail)
	.align		4
        /*0128*/ 	.word	index@(_ZN7cutlass13device_kernelIN5flash11enable_sm90INS1_16FlashAttnFwdSm90INS1_25CollectiveMainloopFwdSm90ILi2EN4cute5tupleIJNS5_1CILi1EEES8_S8_EEENS6_IJNS7_ILi192EEENS7_ILi128EEENS7_ILi96EEEEEELi96ENS_12float_e4m3_tEfNS_4arch4Sm90ELb1ELb0ELb0ELb1ELb0ELb1ELb0ELb1ELb1ELb1ELb0ELb0EEENS1_21CollectiveEpilogueFwdINS6_IJSA_SC_SB_EEES9_NS_10bfloat16_tESG_Li384ELb1ELb1ELb0ELb1EEENS1_36VarlenDynamicPersistentTileSchedulerILi192ELi128ELi384ELi128ELb0ELb1ELb1ELb1ELb1ELb1EEEEEEEEEvNT_6ParamsE)
	.align		4
        /*012c*/ 	.word	index@(__assertfail)
	.align		4
        /*0130*/ 	.word	index@(_ZN7cutlass13device_kernelIN5flash11enable_sm90INS1_16FlashAttnFwdSm90INS1_25CollectiveMainloopFwdSm90ILi2EN4cute5tupleIJNS5_1CILi1EEES8_S8_EEENS6_IJNS7_ILi192EEENS7_ILi160EEENS7_ILi64EEEEEELi64ENS_12float_e4m3_tEfNS_4arch4Sm90ELb0ELb0ELb0ELb0ELb0ELb0ELb0ELb1ELb1ELb1ELb0ELb0EEENS1_21CollectiveEpilogueFwdINS6_IJSA_SC_SB_EEES9_NS_10bfloat16_tESG_Li384ELb0ELb1ELb0ELb1EEENS1_29StaticPersistentTileSchedulerILb0EEEEEEEEEvNT_6ParamsE)
	.align		4
        /*0134*/ 	.word	index@(__assertfail)
	.align		4
        /*0138*/ 	.word	index@(_ZN7cutlass13device_kernelIN5flash11enable_sm90INS1_16FlashAttnFwdSm90INS1_25CollectiveMainloopFwdSm90ILi2EN4cute5tupleIJNS5_1CILi1EEES8_S8_EEENS6_IJNS7_ILi192EEENS7_ILi160EEENS7_ILi64EEEEEELi64ENS_12float_e4m3_tEfNS_4arch4Sm90ELb0ELb0ELb0ELb1ELb0ELb0ELb0ELb1ELb1ELb1ELb0ELb0EEENS1_21CollectiveEpilogueFwdINS6_IJSA_SC_SB_EEES9_NS_10bfloat16_tESG_Li384ELb1ELb1ELb0ELb1EEENS1_36VarlenDynamicPersistentTileSchedulerILi192ELi160ELi384ELi128ELb0ELb1ELb1ELb0ELb1ELb1EEEEEEEEEvNT_6ParamsE)
	.align		4
        /*013c*/ 	.word	index@(__assertfail)
	.align		4
        /*0140*/ 	.word	index@(_ZN7cutlass13device_kernelIN5flash11enable_sm90INS1_16FlashAttnFwdSm90INS1_25CollectiveMainloopFwdSm90ILi2EN4cute5tupleIJNS5_1CILi1EEES8_S8_EEENS6_IJNS7_ILi192EEENS7_ILi160EEENS7_ILi64EEEEEELi64ENS_12float_e4m3_tEfNS_4arch4Sm90ELb0ELb0ELb0ELb1ELb0ELb1ELb0ELb1ELb1ELb1ELb0ELb0EEENS1_21CollectiveEpilogueFwdINS6_IJSA_SC_SB_EEES9_NS_10bfloat16_tESG_Li384ELb1ELb1ELb0ELb1EEENS1_36VarlenDynamicPersistentTileSchedulerILi192ELi160ELi384ELi128ELb0ELb1ELb1ELb0ELb1ELb1EEEEEEEEEvNT_6ParamsE)
	.align		4
        /*0144*/ 	.word	index@(__assertfail)
	.align		4
        /*0148*/ 	.word	index@(_ZN7cutlass13device_kernelIN5flash11enable_sm90INS1_16FlashAttnFwdSm90INS1_25CollectiveMainloopFwdSm90ILi2EN4cute5tupleIJNS5_1CILi1EEES8_S8_EEENS6_IJNS7_ILi192EEENS7_ILi160EEENS7_ILi64EEEEEELi64ENS_12float_e4m3_tEfNS_4arch4Sm90ELb0ELb1ELb0ELb0ELb0ELb0ELb0ELb1ELb1ELb1ELb0ELb0EEENS1_21CollectiveEpilogueFwdINS6_IJSA_SC_SB_EEES9_NS_10bfloat16_tESG_Li384ELb0ELb1ELb0ELb1EEENS1_30DynamicPersistentTileSchedulerILi384ELi128ELb0ELb1ELb1EEEEEEEEEvNT_6ParamsE)
	.align		4
        /*014c*/ 	.word	index@(__assertfail)
	.align		4
        /*0150*/ 	.word	index@(_ZN7cutlass13device_kernelIN5flash11enable_sm90INS1_16FlashAttnFwdSm90INS1_25CollectiveMainloopFwdSm90ILi2EN4cute5tupleIJNS5_1CILi1EEES8_S8_EEENS6_IJNS7_ILi192EEENS7_ILi160EEENS7_ILi64EEEEEELi64ENS_12float_e4m3_tEfNS_4arch4Sm90ELb0ELb1ELb0ELb1ELb0ELb0ELb0ELb1ELb1ELb1ELb0ELb0EEENS1_21CollectiveEpilogueFwdINS6_IJSA_SC_SB_EEES9_NS_10bfloat16_tESG_Li384ELb1ELb1ELb0ELb1EEENS1_36VarlenDynamicPersistentTileSchedulerILi192ELi160ELi384ELi128ELb0ELb1ELb1ELb1ELb0ELb1EEEEEEEEEvNT_6ParamsE)
	.align		4
        /*0154*/ 	.word	index@(__assertfail)
	.align		4
        /*0158*/ 	.word	index@(_ZN7cutlass13device_kernelIN5flash11enable_sm90INS1_16FlashAttnFwdSm90INS1_25CollectiveMainloopFwdSm90ILi2EN4cute5tupleIJNS5_1CILi1EEES8_S8_EEENS6_IJNS7_ILi192EEENS7_ILi160EEENS7_ILi64EEEEEELi64ENS_12float_e4m3_tEfNS_4arch4Sm90ELb0ELb1ELb0ELb1ELb0ELb1ELb0ELb1ELb1ELb1ELb0ELb0EEENS1_21CollectiveEpilogueFwdINS6_IJSA_SC_SB_EEES9_NS_10bfloat16_tESG_Li384ELb1ELb1ELb0ELb1EEENS1_36VarlenDynamicPersistentTileSchedulerILi192ELi160ELi384ELi128ELb0ELb1ELb1ELb1ELb0ELb1EEEEEEEEEvNT_6ParamsE)
	.align		4
        /*015c*/ 	.word	index@(__assertfail)
	.align		4
        /*0160*/ 	.word	index@(_ZN7cutlass13device_kernelIN5flash11enable_sm90INS1_16FlashAttnFwdSm90INS1_25CollectiveMainloopFwdSm90ILi2EN4cute5tupleIJNS5_1CILi1EEES8_S8_EEENS6_IJNS7_ILi192EEENS7_ILi160EEENS7_ILi64EEEEEELi64ENS_12float_e4m3_tEfNS_4arch4Sm90ELb1ELb0ELb0ELb0ELb0ELb0ELb0ELb1ELb1ELb1ELb0ELb0EEENS1_21CollectiveEpilogueFwdINS6_IJSA_SC_SB_EEES9_NS_10bfloat16_tESG_Li384ELb0ELb1ELb0ELb1EEENS1_30DynamicPersistentTileSchedulerILi384ELi128ELb0ELb1ELb1EEEEEEEEEvNT_6ParamsE)
	.align		4
        /*0164*/ 	.word	index@(__assertfail)
	.align		4
        /*0168*/ 	.word	index@(_ZN7cutlass13device_kernelIN5flash11enable_sm90INS1_16FlashAttnFwdSm90INS1_25CollectiveMainloopFwdSm90ILi2EN4cute5tupleIJNS5_1CILi1EEES8_S8_EEENS6_IJNS7_ILi192EEENS7_ILi160EEENS7_ILi64EEEEEELi64ENS_12float_e4m3_tEfNS_4arch4Sm90ELb1ELb0ELb0ELb1ELb0ELb0ELb0ELb1ELb1ELb1ELb0ELb0EEENS1_21CollectiveEpilogueFwdINS6_IJSA_SC_SB_EEES9_NS_10bfloat16_tESG_Li384ELb1ELb1ELb0ELb1EEENS1_36VarlenDynamicPersistentTileSchedulerILi192ELi160ELi384ELi128ELb0ELb1ELb1ELb1ELb1ELb1EEEEEEEEEvNT_6ParamsE)
	.align		4
        /*016c*/ 	.word	index@(__assertfail)
	.align		4
        /*0170*/ 	.word	index@(_ZN7cutlass13device_kernelIN5flash11enable_sm90INS1_16FlashAttnFwdSm90INS1_25CollectiveMainloopFwdSm90ILi2EN4cute5tupleIJNS5_1CILi1EEES8_S8_EEENS6_IJNS7_ILi192EEENS7_ILi160EEENS7_ILi64EEEEEELi64ENS_12float_e4m3_tEfNS_4arch4Sm90ELb1ELb0ELb0ELb1ELb0ELb1ELb0ELb1ELb1ELb1ELb0ELb0EEENS1_21CollectiveEpilogueFwdINS6_IJSA_SC_SB_EEES9_NS_10bfloat16_tESG_Li384ELb1ELb1ELb0ELb1EEENS1_36VarlenDynamicPersistentTileSchedulerILi192ELi160ELi384ELi128ELb0ELb1ELb1ELb1ELb1ELb1EEEEEEEEEvNT_6ParamsE)
	.align		4
        /*0174*/ 	.word	index@(__assertfail)
	.align		4
        /*0178*/ 	.word	0x00000000
	.align		4
        /*017c*/ 	.word	0xfffffffe
	.align		4
        /*0180*/ 	.word	0x00000000
	.align		4
        /*0184*/ 	.word	0xfffffffd
	.align		4
        /*0188*/ 	.word	0x00000000
	.align		4
        /*018c*/ 	.word	0xfffffffc


//--------------------- .nv.constant4             --------------------------
	.section	.nv.constant4,"a",@progbits
	.align	8
	.align		8
.nv.constant4:
        /*0000*/ 	.dword	__assertfail
	.align		8
        /*0008*/ 	.dword	__unnamed_1
	.align		8
        /*0010*/ 	.dword	__unnamed_2
	.align		8
        /*0018*/ 	.dword	__unnamed_3
	.align		8
        /*0020*/ 	.dword	__unnamed_4
	.align		8
        /*0028*/ 	.dword	__unnamed_5
	.align		8
        /*0030*/ 	.dword	__unnamed_6
	.align		8
        /*0038*/ 	.dword	_ZZN5flash28permute_output_fp8_VcolmajorIN4cute6TensorINS1_11ArrayEngineIN7cutlass10bfloat16_tELm32EEENS1_6LayoutINS1_5tupleIJNS8_IJNS1_1CILi2EEESA_NS9_ILi8EEEEEENS9_ILi1EEESD_EEENS8_IJNS8_IJSD_SA_NS9_ILi4EEEEEENS9_ILi0EEESH_EEEEEEEEEvRT_E9upper_map
	.align		8
        /*0040*/ 	.dword	__unnamed_7
	.align		8
        /*0048*/ 	.dword	__unnamed_8
	.align		8
        /*0050*/ 	.dword	__unnamed_9
	.align		8
        /*0058*/ 	.dword	__unnamed_10
	.align		8
        /*0060*/ 	.dword	__unnamed_11
	.align		8
        /*0068*/ 	.dword	__unnamed_12
	.align		8
        /*0070*/ 	.dword	_ZZN5flash28permute_output_fp8_VcolmajorIN4cute6TensorINS1_11ArrayEngineIN7cutlass10bfloat16_tELm48EEENS1_6LayoutINS1_5tupleIJNS8_IJNS1_1CILi2EEESA_NS9_ILi12EEEEEENS9_ILi1EEESD_EEENS8_IJNS8_IJSD_SA_NS9_ILi4EEEEEENS9_ILi0EEESH_EEEEEEEEEvRT_E9upper_map
	.align		8
        /*0078*/ 	.dword	__unnamed_13
	.align		8
        /*0080*/ 	.dword	__unnamed_14
	.align		8
        /*0088*/ 	.dword	__unnamed_15
	.align		8
        /*0090*/ 	.dword	__unnamed_16
	.align		8
        /*0098*/ 	.dword	__unnamed_17
	.align		8
        /*00a0*/ 	.dword	__unnamed_18
	.align		8
        /*00a8*/ 	.dword	_ZZN5flash28permute_output_fp8_VcolmajorIN4cute6TensorINS1_11ArrayEngineIN7cutlass10bfloat16_tELm64EEENS1_6LayoutINS1_5tupleIJNS8_IJNS1_1CILi2EEESA_NS9_ILi16EEEEEENS9_ILi1EEESD_EEENS8_IJNS8_IJSD_SA_NS9_ILi4EEEEEENS9_ILi0EEESH_EEEEEEEEEvRT_E9upper_map
	.align		8
        /*00b0*/ 	.dword	__unnamed_19
	.align		8
        /*00b8*/ 	.dword	__unnamed_20
	.align		8
        /*00c0*/ 	.dword	__unnamed_21
	.align		8
        /*00c8*/ 	.dword	__unnamed_22
	.align		8
        /*00d0*/ 	.dword	__unnamed_23
	.align		8
        /*00d8*/ 	.dword	__unnamed_24
	.align		8
        /*00e0*/ 	.dword	_ZZN5flash28permute_output_fp8_VcolmajorIN4cute6TensorINS1_11ArrayEngineIN7cutlass10bfloat16_tELm96EEENS1_6LayoutINS1_5tupleIJNS8_IJNS1_1CILi2EEESA_NS9_ILi24EEEEEENS9_ILi1EEESD_EEENS8_IJNS8_IJSD_SA_NS9_ILi4EEEEEENS9_ILi0EEESH_EEEEEEEEEvRT_E9upper_map
	.align		8
        /*00e8*/ 	.dword	__unnamed_25
	.align		8
        /*00f0*/ 	.dword	__unnamed_26
	.align		8
        /*00f8*/ 	.dword	__unnamed_27
	.align		8
        /*0100*/ 	.dword	__unnamed_28
	.align		8
        /*0108*/ 	.dword	__unnamed_29
	.align		8
        /*0110*/ 	.dword	_ZZN5flash28permute_output_fp8_VcolmajorIN4cute6TensorINS1_11ArrayEngineIN7cutlass10bfloat16_tELm128EEENS1_6LayoutINS1_5tupleIJNS8_IJNS1_1CILi2EEESA_NS9_ILi32EEEEEENS9_ILi1EEESD_EEENS8_IJNS8_IJSD_SA_NS9_ILi4EEEEEENS9_ILi0EEESH_EEEEEEEEEvRT_E9upper_map
	.align		8
        /*0118*/ 	.dword	__unnamed_30
	.align		8
        /*0120*/ 	.dword	__unnamed_31
	.align		8
        /*0128*/ 	.dword	__unnamed_32
	.align		8
        /*0130*/ 	.dword	__unnamed_33
	.align		8
        /*0138*/ 	.dword	__unnamed_34
	.align		8
        /*0140*/ 	.dword	_ZN74_INTERNAL_8375f83d_38_flash_fwd_hdimall_e4m3_packgqa_sm90_cu_9d2915ae_35614cuda3std3__45__cpo5beginE
	.align		8
        /*0148*/ 	.dword	_ZN74_INTERNAL_8375f83d_38_flash_fwd_hdimall_e4m3_packgqa_sm90_cu_9d2915ae_35614cuda3std3__45__cpo3endE
	.align		8
        /*0150*/ 	.dword	_ZN74_INTERNAL_8375f83d_38_flash_fwd_hdimall_e4m3_packgqa_sm90_cu_9d2915ae_35614cuda3std3__45__cpo6cbeginE
	.align		8
        /*0158*/ 	.dword	_ZN74_INTERNAL_8375f83d_38_flash_fwd_hdimall_e4m3_packgqa_sm90_cu_9d2915ae_35614cuda3std3__45__cpo4cendE
	.align		8
        /*0160*/ 	.dword	_ZN74_INTERNAL_8375f83d_38_flash_fwd_hdimall_e4m3_packgqa_sm90_cu_9d2915ae_35614cuda3std3__476_GLOBAL__N__8375f83d_38_flash_fwd_hdimall_e4m3_packgqa_sm90_cu_9d2915ae_35616ignoreE
	.align		8
        /*0168*/ 	.dword	_ZN74_INTERNAL_8375f83d_38_flash_fwd_hdimall_e4m3_packgqa_sm90_cu_9d2915ae_35614cuda3std3__419piecewise_constructE
	.align		8
        /*0170*/ 	.dword	_ZN74_INTERNAL_8375f83d_38_flash_fwd_hdimall_e4m3_packgqa_sm90_cu_9d2915ae_35614cuda3std3__48in_placeE
	.align		8
        /*0178*/ 	.dword	_ZN74_INTERNAL_8375f83d_38_flash_fwd_hdimall_e4m3_packgqa_sm90_cu_9d2915ae_35614cuda3std6ranges3__45__cpo4swapE
	.align		8
        /*0180*/ 	.dword	_ZN74_INTERNAL_8375f83d_38_flash_fwd_hdimall_e4m3_packgqa_sm90_cu_9d2915ae_35614cuda3std6ranges3__45__cpo9iter_moveE
	.align		8
        /*0188*/ 	.dword	_ZN74_INTERNAL_8375f83d_38_flash_fwd_hdimall_e4m3_packgqa_sm90_cu_9d2915ae_35614cute7productE
	.align		8
        /*0190*/ 	.dword	_ZN74_INTERNAL_8375f83d_38_flash_fwd_hdimall_e4m3_packgqa_sm90_cu_9d2915ae_35614cute1_E
	.align		8
        /*0198*/ 	.dword	$str$25
	.align		8
        /*01a0*/ 	.dword	$str$26


//--------------------- .text._ZN7cutlass13device_kernelIN5flash11enable_sm90INS1_16FlashAttnFwdSm90INS1_25CollectiveMainloopFwdSm90ILi2EN4cute5tupleIJNS5_1CILi1EEES8_S8_EEENS6_IJNS7_ILi128EEESA_NS7_ILi256EEEEEELi256ENS_12float_e4m3_tEfNS_4arch4Sm90ELb0ELb0ELb0ELb0ELb0ELb0ELb0ELb1ELb1ELb1ELb0ELb0EEENS1_21CollectiveEpilogueFwdINS6_IJSA_SB_SA_EEES9_NS_10bfloat16_tESF_Li256ELb0ELb1ELb0ELb1EEENS1_29StaticPersistentTileSchedulerILb0EEEEEEEEEvNT_6ParamsE --------------------------
	.section	.text._ZN7cutlass13device_kernelIN5flash11enable_sm90INS1_16FlashAttnFwdSm90INS1_25CollectiveMainloopFwdSm90ILi2EN4cute5tupleIJNS5_1CILi1EEES8_S8_EEENS6_IJNS7_ILi128EEESA_NS7_ILi256EEEEEELi256ENS_12float_e4m3_tEfNS_4arch4Sm90ELb0ELb0ELb0ELb0ELb0ELb0ELb0ELb1ELb1ELb1ELb0ELb0EEENS1_21CollectiveEpilogueFwdINS6_IJSA_SB_SA_EEES9_NS_10bfloat16_tESF_Li256ELb0ELb1ELb0ELb1EEENS1_29StaticPersistentTileSchedulerILb0EEEEEEEEEvNT_6ParamsE,"ax",@progbits
	.align	128
.text._ZN7cutlass13device_kernelIN5flash11enable_sm90INS1_16FlashAttnFwdSm90INS1_25CollectiveMainloopFwdSm90ILi2EN4cute5tupleIJNS5_1CILi1EEES8_S8_EEENS6_IJNS7_ILi128EEESA_NS7_ILi256EEEEEELi256ENS_12float_e4m3_tEfNS_4arch4Sm90ELb0ELb0ELb0ELb0ELb0ELb0ELb0ELb1ELb1ELb1ELb0ELb0EEENS1_21CollectiveEpilogueFwdINS6_IJSA_SB_SA_EEES9_NS_10bfloat16_tESF_Li256ELb0ELb1ELb0ELb1EEENS1_29StaticPersistentTileSchedulerILb0EEEEEEEEEvNT_6ParamsE:
        .type           _ZN7cutlass13device_kernelIN5flash11enable_sm90INS1_16FlashAttnFwdSm90INS1_25CollectiveMainloopFwdSm90ILi2EN4cute5tupleIJNS5_1CILi1EEES8_S8_EEENS6_IJNS7_ILi128EEESA_NS7_ILi256EEEEEELi256ENS_12float_e4m3_tEfNS_4arch4Sm90ELb0ELb0ELb0ELb0ELb0ELb0ELb0ELb1ELb1ELb1ELb0ELb0EEENS1_21CollectiveEpilogueFwdINS6_IJSA_SB_SA_EEES9_NS_10bfloat16_tESF_Li256ELb0ELb1ELb0ELb1EEENS1_29StaticPersistentTileSchedulerILb0EEEEEEEEEvNT_6ParamsE,@function
        .size           _ZN7cutlass13device_kernelIN5flash11enable_sm90INS1_16FlashAttnFwdSm90INS1_25CollectiveMainloopFwdSm90ILi2EN4cute5tupleIJNS5_1CILi1EEES8_S8_EEENS6_IJNS7_ILi128EEESA_NS7_ILi256EEEEEELi256ENS_12float_e4m3_tEfNS_4arch4Sm90ELb0ELb0ELb0ELb0ELb0ELb0ELb0ELb1ELb1ELb1ELb0ELb0EEENS1_21CollectiveEpilogueFwdINS6_IJSA_SB_SA_EEES9_NS_10bfloat16_tESF_Li256ELb0ELb1ELb0ELb1EEENS1_29StaticPersistentTileSchedulerILb0EEEEEEEEEvNT_6ParamsE,(.L_x_12950 - _ZN7cutlass13device_kernelIN5flash11enable_sm90INS1_16FlashAttnFwdSm90INS1_25CollectiveMainloopFwdSm90ILi2EN4cute5tupleIJNS5_1CILi1EEES8_S8_EEENS6_IJNS7_ILi128EEESA_NS7_ILi256EEEEEELi256ENS_12float_e4m3_tEfNS_4arch4Sm90ELb0ELb0ELb0ELb0ELb0ELb0ELb0ELb1ELb1ELb1ELb0ELb0EEENS1_21CollectiveEpilogueFwdINS6_IJSA_SB_SA_EEES9_NS_10bfloat16_tESF_Li256ELb0ELb1ELb0ELb1EEENS1_29StaticPersistentTileSchedulerILb0EEEEEEEEEvNT_6ParamsE)
        .other          _ZN7cutlass13device_kernelIN5flash11enable_sm90INS1_16FlashAttnFwdSm90INS1_25CollectiveMainloopFwdSm90ILi2EN4cute5tupleIJNS5_1CILi1EEES8_S8_EEENS6_IJNS7_ILi128EEESA_NS7_ILi256EEEEEELi256ENS_12float_e4m3_tEfNS_4arch4Sm90ELb0ELb0ELb0ELb0ELb0ELb0ELb0ELb1ELb1ELb1ELb0ELb0EEENS1_21CollectiveEpilogueFwdINS6_IJSA_SB_SA_EEES9_NS_10bfloat16_tESF_Li256ELb0ELb1ELb0ELb1EEENS1_29StaticPersistentTileSchedulerILb0EEEEEEEEEvNT_6ParamsE,@"STO_CUDA_ENTRY STV_DEFAULT"
_ZN7cutlass13device_kernelIN5flash11enable_sm90INS1_16FlashAttnFwdSm90INS1_25CollectiveMainloopFwdSm90ILi2EN4cute5tupleIJNS5_1CILi1EEES8_S8_EEENS6_IJNS7_ILi128EEESA_NS7_ILi256EEEEEELi256ENS_12float_e4m3_tEfNS_4arch4Sm90ELb0ELb0ELb0ELb0ELb0ELb0ELb0ELb1ELb1ELb1ELb0ELb0EEENS1_21CollectiveEpilogueFwdINS6_IJSA_SB_SA_EEES9_NS_10bfloat16_tESF_Li256ELb0ELb1ELb0ELb1EEENS1_29StaticPersistentTileSchedulerILb0EEEEEEEEEvNT_6ParamsE:
[----:B------:R-:W0:Y:S02]  /*0000*/  LDC R1, c[0x0][0x28] ;  /* 0x00000a00ff017b82 */ /* 0x000e240000000800 */
[----:B0-----:R-:W-:Y:S01]  /*0010*/  VIADD R1, R1, 0xffffffd0 ;  /* 0xffffffd001017836 */ /* 0x001fe20000000000 */
[----:B------:R-:W0:Y:S01]  /*0020*/  S2R R3, SR_TID.X ;  /* 0x0000000000037919 */ /* 0x000e220000002100 */
[----:B------:R-:W-:Y:S01]  /*0030*/  ELECT P0, URZ, PT ;  /* 0x00000000003f782f */ /* 0x000fe20003800000 */
[----:B------:R-:W-:Y:S01]  /*0040*/  BSSY B0, `(.L_x_0) ;  /* 0x000000e000007945 */ /* 0x000fe20003800000 */
[--C-:B0-----:R-:W-:Y:S02]  /*0050*/  SHF.R.U32.HI R0, RZ, 0x5, R3.reuse ;  /* 0x00000005ff007819 */ /* 0x101fe40000011603 */
[----:B------:R-:W-:-:S03]  /*0060*/  SHF.R.U32.HI R3, RZ, 0x7, R3 ;  /* 0x00000007ff037819 */ /* 0x000fc60000011603 */
[----:B------:R-:W0:Y:S02]  /*0070*/  SHFL.IDX PT, R2, R0, RZ, 0x1f ;  /* 0x00001fff00027589 */ /* 0x000e2400000e0000 */
[----:B0-----:R-:W-:-:S13]  /*0080*/  ISETP.EQ.AND P0, PT, R2, RZ, P0 ;  /* 0x000000ff0200720c */ /* 0x001fda0000702270 */
[----:B------:R-:W-:Y:S05]  /*0090*/  @!P0 BRA `(.L_x_1) ;  /* 0x0000000000208947 */ /* 0x000fea0003800000 */
[----:B------:R-:W-:Y:S02]  /*00a0*/  ULDC.64 UR4, c[0x0][0x198] ;  /* 0x0000660000047ab9 */ /* 0x000fe40000000a00 */
[----:B------:R-:W-:Y:S02]  /*00b0*/  UIADD3 UR6, UP0, UR4, 0x370, URZ ;  /* 0x0000037004067890 */ /* 0x000fe4000ff1e03f */
[----:B------:R-:W-:Y:S02]  /*00c0*/  UIADD3 UR4, UP1, UR4, 0x470, URZ ;  /* 0x0000047004047890 */ /* 0x000fe4000ff3e03f */
[----:B------:R-:W-:Y:S02]  /*00d0*/  UIADD3.X UR7, URZ, UR5, URZ, UP0, !UPT ;  /* 0x000000053f077290 */ /* 0x000fe400087fe43f */
[----:B------:R-:W-:-:S07]  /*00e0*/  UIADD3.X UR5, URZ, UR5, URZ, UP1, !UPT ;  /* 0x000000053f057290 */ /* 0x000fce0008ffe43f */
[----:B------:R0:W-:Y:S02]  /*00f0*/  UTMACCTL.PF [UR6] ;  /* 0x00000000060079b9 */ /* 0x0001e40008040000 */
[----:B------:R0:W-:Y:S02]  /*0100*/  UTMACCTL.PF [UR4] ;  /* 0x00000000040079b9 */ /* 0x0001e40008040000 */
[----:B0-----:R-:W-:Y:S01]  /*0110*/  NOP ;  /* 0x0000000000007918 */ /* 0x001fe20000000000 */
.L_x_1:
[----:B------:R-:W-:Y:S05]  /*0120*/  BSYNC B0 ;  /* 0x0000000000007941 */ /* 0x000fea0003800000 */
.L_x_0:
[----:B------:R-:W-:Y:S01]  /*0130*/  VOTEU.ANY UP0, P0 ;  /* 0x00000000003f7886 */ /* 0x000fe20000000100 */
[----:B------:R-:W0:Y:S01]  /*0140*/  SHFL.IDX PT, R3, R3, RZ, 0x1f ;  /* 0x00001fff03037589 */ /* 0x000e2200000e0000 */
[----:B------:R-:W-:Y:S01]  /*0150*/  UMOV UR4, 0x80 ;  /* 0x0000008000047882 */ /* 0x000fe20000000000 */
[----:B------:R-:W-:Y:S01]  /*0160*/  UMOV UR7, 0x100 ;  /* 0x0000010000077882 */ /* 0x000fe20000000000 */
[----:B------:R-:W-:Y:S01]  /*0170*/  VOTEU.ANY UP1, P0 ;  /* 0x00000000003f7886 */ /* 0x000fe20000020100 */
[----:B------:R-:W1:Y:S01]  /*0180*/  @UP0 S2UR UR8, SR_CgaCtaId ;  /* 0x00000000000809c3 */ /* 0x000e620000008800 */
[----:B------:R-:W2:Y:S01]  /*0190*/  SHFL.IDX PT, R2, R0, RZ, 0x1f ;  /* 0x00001fff00027589 */ /* 0x000ea200000e0000 */
[----:B------:R-:W-:Y:S01]  /*01a0*/  @UP0 UMOV UR6, 0x400 ;  /* 0x0000040000060882 */ /* 0x000fe20000000000 */
[----:B------:R-:W-:-:S04]  /*01b0*/  @UP0 UIADD3 UR4, -UR4, 0x100000, URZ ;  /* 0x0010000004040890 */ /* 0x000fc8000fffe13f */
[----:B------:R-:W-:Y:S02]  /*01c0*/  @UP0 USHF.L.U32 UR5, UR4, 0xb, URZ ;  /* 0x0000000b04050899 */ /* 0x000fe4000800063f */
[----:B------:R-:W-:Y:S01]  /*01d0*/  @UP0 USHF.L.U32 UR4, UR4, 0x1, URZ ;  /* 0x0000000104040899 */ /* 0x000fe2000800063f */
[----:B------:R-:W-:Y:S01]  /*01e0*/  VOTEU.ANY UP2, P0 ;  /* 0x00000000003f7886 */ /* 0x000fe20000040100 */
[----:B0-----:R-:W-:Y:S01]  /*01f0*/  R2UR UR9, R3 ;  /* 0x00000000030972ca */ /* 0x001fe200000e0000 */
[----:B-1----:R-:W-:Y:S01]  /*0200*/  @UP0 ULEA UR8, UR8, UR6, 0x18 ;  /* 0x0000000608080291 */ /* 0x002fe2000f8ec03f */
[----:B--2---:R-:W-:Y:S01]  /*0210*/  ISETP.NE.AND P1, PT, R2, RZ, PT ;  /* 0x000000ff0200720c */ /* 0x004fe20003f25270 */
[----:B------:R-:W-:-:S04]  /*0220*/  @UP0 UIADD3 UR6, -UR7, 0x100000, URZ ;  /* 0x0010000007060890 */ /* 0x000fc8000fffe13f */
[----:B------:R-:W-:Y:S02]  /*0230*/  @UP0 USHF.L.U32 UR7, UR6, 0xb, URZ ;  /* 0x0000000b06070899 */ /* 0x000fe4000800063f */
[----:B------:R-:W-:-:S04]  /*0240*/  @UP0 USHF.L.U32 UR6, UR6, 0x1, URZ ;  /* 0x0000000106060899 */ /* 0x000fc8000800063f */
[----:B------:R-:W-:Y:S01]  /*0250*/  UISETP.NE.AND UP0, UPT, UR9, URZ, UPT ;  /* 0x0000003f0900728c */ /* 0x000fe2000bf05270 */
[----:B------:R-:W0:Y:S02]  /*0260*/  FENCE.VIEW.ASYNC.S ;  /* 0x00000000000073c6 */ /* 0x000e240000000000 */
[----:B0-----:R0:W1:Y:S05]  /*0270*/  @UP1 SYNCS.EXCH.64 URZ, [UR8+0x38800], UR4 ;  /* 0x03880004083f15b2 */ /* 0x00106a0008000100 */
[----:B------:R0:W2:Y:S01]  /*0280*/  @UP2 SYNCS.EXCH.64 URZ, [UR8+0x38820], UR6 ;  /* 0x03882006083f25b2 */ /* 0x0000a20008000100 */
[----:B------:R-:W-:Y:S05]  /*0290*/  @P1 BRA `(.L_x_2) ;  /* 0x0000000000481947 */ /* 0x000fea0003800000 */
[----:B0-----:R-:W0:Y:S01]  /*02a0*/  S2UR UR5, SR_CgaCtaId ;  /* 0x00000000000579c3 */ /* 0x001e220000008800 */
[----:B------:R-:W-:Y:S01]  /*02b0*/  UMOV UR4, 0x400 ;  /* 0x0000040000047882 */ /* 0x000fe20000000000 */
[----:B------:R-:W-:Y:S01]  /*02c0*/  UMOV UR6, 0x1 ;  /* 0x0000000100067882 */ /* 0x000fe20000000000 */
[----:B------:R-:W-:Y:S01]  /*02d0*/  UMOV UR7, 0x2 ;  /* 0x0000000200077882 */ /* 0x000fe20000000000 */
[----:B------:R-:W-:Y:S01]  /*02e0*/  ELECT P0, URZ, PT ;  /* 0x00000000003f782f */ /* 0x000fe20003800000 */
[----:B0-----:R-:W-:Y:S02]  /*02f0*/  ULEA UR8, UR5, UR4, 0x18 ;  /* 0x0000000405087291 */ /* 0x001fe4000f8ec03f */
[----:B------:R-:W-:-:S04]  /*0300*/  UIADD3 UR4, -UR6, 0x100000, URZ ;  /* 0x0010000006047890 */ /* 0x000fc8000fffe13f */
[----:B------:R-:W-:Y:S02]  /*0310*/  USHF.L.U32 UR5, UR4, 0xb, URZ ;  /* 0x0000000b04057899 */ /* 0x000fe4000800063f */
[----:B------:R-:W-:Y:S02]  /*0320*/  USHF.L.U32 UR4, UR4, 0x1, URZ ;  /* 0x0000000104047899 */ /* 0x000fe4000800063f */
[----:B------:R-:W-:-:S04]  /*0330*/  UIADD3 UR6, -UR7, 0x100000, URZ ;  /* 0x0010000007067890 */ /* 0x000fc8000fffe13f */
[----:B------:R-:W-:Y:S02]  /*0340*/  USHF.L.U32 UR7, UR6, 0xb, URZ ;  /* 0x0000000b06077899 */ /* 0x000fe4000800063f */
[----:B------:R-:W-:Y:S01]  /*0350*/  USHF.L.U32 UR6, UR6, 0x1, URZ ;  /* 0x0000000106067899 */ /* 0x000fe2000800063f */
[----:B------:R-:W0:Y:S03]  /*0360*/  FENCE.VIEW.ASYNC.S ;  /* 0x00000000000073c6 */ /* 0x000e260000000000 */
[----:B0-----:R3:W4:Y:S08]  /*0370*/  SYNCS.EXCH.64 URZ, [UR8+0x38830], UR4 ;  /* 0x03883004083f75b2 */ /* 0x0017300008000100 */
[----:B------:R3:W0:Y:S01]  /*0380*/  SYNCS.EXCH.64 URZ, [UR8+0x38840], UR6 ;  /* 0x03884006083f75b2 */ /* 0x0006220008000100 */
[----:B------:R3:W0:Y:S01]  /*0390*/  SYNCS.EXCH.64 URZ, [UR8+0x38838], UR4 ;  /* 0x03883804083f75b2 */ /* 0x0006220008000100 */
[----:B------:R3:W0:Y:S02]  /*03a0*/  SYNCS.EXCH.64 URZ, [UR8+0x38848], UR6 ;  /* 0x03884806083f75b2 */ /* 0x0006240008000100 */
[----:B---3--:R-:W-:Y:S01]  /*03b0*/  NOP ;  /* 0x0000000000007918 */ /* 0x008fe20000000000 */
.L_x_2:
[----:B------:R-:W3:Y:S01]  /*03c0*/  SHFL.IDX PT, R2, R0, RZ, 0x1f ;  /* 0x00001fff00027589 */ /* 0x000ee200000e0000 */
[----:B------:R-:W-:Y:S01]  /*03d0*/  NOP ;  /* 0x0000000000007918 */ /* 0x000fe20000000000 */
[----:B---3--:R-:W-:-:S13]  /*03e0*/  ISETP.NE.AND P0, PT, R2, RZ, PT ;  /* 0x000000ff0200720c */ /* 0x008fda0003f05270 */
        /* <DEDUP_REMOVED lines=14> */
[----:B0-----:R3:W0:Y:S08]  /*04d0*/  SYNCS.EXCH.64 URZ, [UR8+0x38850], UR4 ;  /* 0x03885004083f75b2 */ /* 0x0016300008000100 */
[----:B------:R3:W0:Y:S01]  /*04e0*/  SYNCS.EXCH.64 URZ, [UR8+0x38860], UR6 ;  /* 0x03886006083f75b2 */ /* 0x0006220008000100 */
[----:B------:R3:W0:Y:S01]  /*04f0*/  SYNCS.EXCH.64 URZ, [UR8+0x38858], UR4 ;  /* 0x03885804083f75b2 */ /* 0x0006220008000100 */
[----:B------:R3:W0:Y:S02]  /*0500*/  SYNCS.EXCH.64 URZ, [UR8+0x38868], UR6 ;  /* 0x03886806083f75b2 */ /* 0x0006240008000100 */
[----:B---3--:R-:W-:Y:S01]  /*0510*/  NOP ;  /* 0x0000000000007918 */ /* 0x008fe20000000000 */
.L_x_3:
[----:B------:R-:W3:Y:S01]  /*0520*/  SHFL.IDX PT, R2, R0, RZ, 0x1f ;  /* 0x00001fff00027589 */ /* 0x000ee200000e0000 */
[----:B------:R-:W-:Y:S01]  /*0530*/  NOP ;  /* 0x0000000000007918 */ /* 0x000fe20000000000 */
[----:B---3--:R-:W-:-:S13]  /*0540*/  ISETP.NE.AND P0, PT, R2, RZ, PT ;  /* 0x000000ff0200720c */ /* 0x008fda0003f05270 */
[----:B------:R-:W-:Y:S05]  /*0550*/  @P0 BRA `(.L_x_4) ;  /* 0x0000000000380947 */ /* 0x000fea0003800000 */
[----:B0-----:R-:W0:Y:S01]  /*0560*/  S2UR UR5, SR_CgaCtaId ;  /* 0x00000000000579c3 */ /* 0x001e220000008800 */
[----:B------:R-:W-:Y:S01]  /*0570*/  UMOV UR4, 0x400 ;  /* 0x0000040000047882 */ /* 0x000fe20000000000 */
[----:B------:R-:W-:Y:S01]  /*0580*/  UMOV UR7, 0x1 ;  /* 0x0000000100077882 */ /* 0x000fe20000000000 */
[----:B------:R-:W-:Y:S01]  /*0590*/  ELECT P0, URZ, PT ;  /* 0x00000000003f782f */ /* 0x000fe20003800000 */
[----:B0-----:R-:W-:Y:S02]  /*05a0*/  ULEA UR6, UR5, UR4, 0x18 ;  /* 0x0000000405067291 */ /* 0x001fe4000f8ec03f */
[----:B------:R-:W-:-:S04]  /*05b0*/  UIADD3 UR4, -UR7, 0x100000, URZ ;  /* 0x0010000007047890 */ /* 0x000fc8000fffe13f */
[----:B------:R-:W-:Y:S02]  /*05c0*/  USHF.L.U32 UR5, UR4, 0xb, URZ ;  /* 0x0000000b04057899 */ /* 0x000fe4000800063f */
[----:B------:R-:W-:Y:S01]  /*05d0*/  USHF.L.U32 UR4, UR4, 0x1, URZ ;  /* 0x0000000104047899 */ /* 0x000fe2000800063f */
[----:B------:R-:W0:Y:S11]  /*05e0*/  FENCE.VIEW.ASYNC.S ;  /* 0x00000000000073c6 */ /* 0x000e360000000000 */
[----:B0-----:R3:W0:Y:S01]  /*05f0*/  SYNCS.EXCH.64 URZ, [UR6+0x38870], UR4 ;  /* 0x03887004063f75b2 */ /* 0x0016220008000100 */
[----:B------:R3:W0:Y:S01]  /*0600*/  SYNCS.EXCH.64 URZ, [UR6+0x38880], UR4 ;  /* 0x03888004063f75b2 */ /* 0x0006220008000100 */
[----:B------:R3:W0:Y:S01]  /*0610*/  SYNCS.EXCH.64 URZ, [UR6+0x38878], UR4 ;  /* 0x03887804063f75b2 */ /* 0x0006220008000100 */
[----:B------:R3:W0:Y:S02]  /*0620*/  SYNCS.EXCH.64 URZ, [UR6+0x38888], UR4 ;  /* 0x03888804063f75b2 */ /* 0x0006240008000100 */
[----:B---3--:R-:W-:Y:S01]  /*0630*/  NOP ;  /* 0x0000000000007918 */ /* 0x008fe20000000000 */
.L_x_4:
        /* <DEDUP_REMOVED lines=22> */
.L_x_5:
        /* <DEDUP_REMOVED lines=22> */
.L_x_6:
[----:B------:R-:W-:Y:S01]  /*0900*/  PLOP3.LUT P0, PT, PT, PT, UP0, 0x80, 0x0 ;  /* 0x000000000000781c */ /* 0x000fe20003f0f008 */
[----:B------:R-:W-:Y:S01]  /*0910*/  UMOV UR38, 0x1 ;  /* 0x0000000100267882 */ /* 0x000fe20000000000 */
[----:B------:R-:W-:Y:S01]  /*0920*/  NOP ;  /* 0x0000000000007918 */ /* 0x000fe20000000000 */
[----:B------:R-:W-:Y:S01]  /*0930*/  USEL UR38, UR38, 0x2, !UP0 ;  /* 0x0000000226267887 */ /* 0x000fe2000c000000 */
[----:B------:R-:W-:Y:S01]  /*0940*/  ULDC.64 UR48, c[0x0][0x208] ;  /* 0x0000820000307ab9 */ /* 0x000fe20000000a00 */
[----:B012-4-:R-:W-:Y:S08]  /*0950*/  BAR.SYNC.DEFER_BLOCKING 0x0 ;  /* 0x0000000000007b1d */ /* 0x017ff00000010000 */
[----:B------:R-:W-:Y:S05]  /*0960*/  @!P0 BRA `(.L_x_7) ;  /* 0x0000009000b08947 */ /* 0x000fea0003800000 */
.L_x_8:
[----:B------:R-:W-:-:S08]  /*0970*/  NOP ;  /* 0x0000000000007918 */ /* 0x000fd00000000000 */
[----:B------:R-:W0:Y:S02]  /*0980*/  USETMAXREG.TRY_ALLOC.CTAPOOL UP0, 0xf0 ;  /* 0x000000f0000079c8 */ /* 0x000e240008000600 */
[----:B0-----:R-:W-:-:S13]  /*0990*/  PLOP3.LUT P0, PT, PT, PT, UP0, 0x80, 0x0 ;  /* 0x000000000000781c */ /* 0x001fda0003f0f008 */
[----:B------:R-:W-:Y:S05]  /*09a0*/  @!P0 BRA `(.L_x_8) ;  /* 0xfffffffc00f08947 */ /* 0x000fea000383ffff */
[----:B------:R-:W0:Y:S01]  /*09b0*/  S2R R2, SR_TID.X ;  /* 0x0000000000027919 */ /* 0x000e220000002100 */
[----:B------:R-:W1:Y:S08]  /*09c0*/  S2UR UR41, SR_CTAID.X ;  /* 0x00000000002979c3 */ /* 0x000e700000002500 */
[----:B------:R-:W-:Y:S06]  /*09d0*/  BAR.ARV 0x8, 0x180 ;  /* 0x0206000000007b1d */ /* 0x000fec0000002000 */
[----:B0-----:R-:W-:-:S04]  /*09e0*/  LOP3.LUT R0, R2, 0xffffff80, RZ, 0xc0, !PT ;  /* 0xffffff8002007812 */ /* 0x001fc800078ec0ff */
[----:B------:R-:W-:Y:S02]  /*09f0*/  ISETP.NE.AND P0, PT, R0, 0x80, PT ;  /* 0x000000800000780c */ /* 0x000fe40003f05270 */
[----:B------:R-:W1:Y:S11]  /*0a00*/  LDC R0, c[0x0][0xc34] ;  /* 0x00030d00ff007b82 */ /* 0x000e760000000800 */
[----:B------:R-:W-:Y:S06]  /*0a10*/  @!P0 BAR.ARV 0x9, 0x100 ;  /* 0x0244000000008b1d */ /* 0x000fec0000002000 */
[----:B-1----:R-:W-:-:S13]  /*0a20*/  ISETP.LE.AND P0, PT, R0, UR41, PT ;  /* 0x0000002900007c0c */ /* 0x002fda000bf03270 */
[----:B------:R-:W-:Y:S05]  /*0a30*/  @P0 EXIT ;  /* 0x000000000000094d */ /* 0x000fea0003800000 */
[----:B------:R-:W-:Y:S01]  /*0a40*/  VIADD R19, R2, 0xffffff80 ;  /* 0xffffff8002137836 */ /* 0x000fe20000000000 */
[----:B------:R-:W-:Y:S01]  /*0a50*/  ULOP3.LUT UR46, UR38, 0x1, URZ, 0xfc, !UPT ;  /* 0x00000001262e7892 */ /* 0x000fe2000f8efc3f */
[----:B------:R-:W-:Y:S01]  /*0a60*/  IMAD.MOV.U32 R11, RZ, RZ, -0x2 ;  /* 0xfffffffeff0b7424 */ /* 0x000fe200078e00ff */
[----:B------:R-:W-:Y:S01]  /*0a70*/  UMOV UR45, URZ ;  /* 0x0000003f002d7c82 */ /* 0x000fe20008000000 */
[----:B------:R-:W-:Y:S01]  /*0a80*/  UMOV UR44, URZ ;  /* 0x0000003f002c7c82 */ /* 0x000fe20008000000 */
[----:B------:R-:W-:Y:S01]  /*0a90*/  SHF.R.S32.HI R0, RZ, 0x1f, R19 ;  /* 0x0000001fff007819 */ /* 0x000fe20000011413 */
[----:B------:R-:W-:-:S03]  /*0aa0*/  UMOV UR52, URZ ;  /* 0x0000003f00347c82 */ /* 0x000fc60008000000 */
[CC--:B------:R-:W-:Y:S02]  /*0ab0*/  LEA.HI R3, R0.reuse, R19.reuse, RZ, 0x7 ;  /* 0x0000001300037211 */ /* 0x0c0fe400078f38ff */
[CC--:B------:R-:W-:Y:S02]  /*0ac0*/  LEA.HI R5, R0.reuse, R19.reuse, RZ, 0x5 ;  /* 0x0000001300057211 */ /* 0x0c0fe400078f28ff */
[----:B------:R-:W-:Y:S02]  /*0ad0*/  LOP3.LUT R2, R3, 0xffffff80, RZ, 0xc0, !PT ;  /* 0xffffff8003027812 */ /* 0x000fe400078ec0ff */
[CC--:B------:R-:W-:Y:S01]  /*0ae0*/  LEA.HI R4, R0.reuse, R19.reuse, RZ, 0x4 ;  /* 0x0000001300047211 */ /* 0x0c0fe200078f20ff */
[----:B------:R-:W-:Y:S01]  /*0af0*/  IMAD.SHL.U32 R7, R5, 0x20, RZ ;  /* 0x0000002005077824 */ /* 0x000fe200078e00ff */
[CC--:B------:R-:W-:Y:S01]  /*0b00*/  LEA.HI R6, R0.reuse, R19.reuse, RZ, 0x2 ;  /* 0x0000001300067211 */ /* 0x0c0fe200078f10ff */
[----:B------:R-:W-:Y:S01]  /*0b10*/  IMAD.IADD R23, R19, 0x1, -R2 ;  /* 0x0000000113177824 */ /* 0x000fe200078e0a02 */
[----:B------:R-:W-:-:S02]  /*0b20*/  LEA.HI R22, R0, R19, RZ, 0x3 ;  /* 0x0000001300167211 */ /* 0x000fc400078f18ff */
[----:B------:R-:W-:Y:S02]  /*0b30*/  SHF.R.S32.HI R5, RZ, 0x4, R4 ;  /* 0x00000004ff057819 */ /* 0x000fe40000011404 */
[----:B------:R-:W-:Y:S02]  /*0b40*/  SHF.R.S32.HI R2, RZ, 0x1f, R23 ;  /* 0x0000001fff027819 */ /* 0x000fe40000011417 */
[----:B------:R-:W-:Y:S02]  /*0b50*/  LOP3.LUT R10, R6, 0xfffffffc, RZ, 0xc0, !PT ;  /* 0xfffffffc060a7812 */ /* 0x000fe400078ec0ff */
[----:B------:R-:W-:Y:S02]  /*0b60*/  LEA.HI R0, R2, R23, RZ, 0x2 ;  /* 0x0000001702007211 */ /* 0x000fe400078f10ff */
[----:B------:R-:W-:Y:S01]  /*0b70*/  LOP3.LUT R6, R4, 0x3fffff0, RZ, 0xc0, !PT ;  /* 0x03fffff004067812 */ /* 0x000fe200078ec0ff */
[----:B------:R-:W-:Y:S01]  /*0b80*/  IMAD.IADD R10, R19, 0x1, -R10 ;  /* 0x00000001130a7824 */ /* 0x000fe200078e0a0a */
[----:B------:R-:W-:-:S02]  /*0b90*/  SHF.R.S32.HI R8, RZ, 0x2, R0 ;  /* 0x00000002ff087819 */ /* 0x000fc40000011400 */
[----:B------:R-:W-:Y:S01]  /*0ba0*/  SHF.R.S32.HI R9, RZ, 0x1f, R0 ;  /* 0x0000001fff097819 */ /* 0x000fe20000011400 */
[----:B------:R-:W-:Y:S01]  /*0bb0*/  IMAD.IADD R6, R19, 0x1, -R6 ;  /* 0x0000000113067824 */ /* 0x000fe200078e0a06 */
[----:B------:R-:W-:Y:S02]  /*0bc0*/  LEA.HI R4, R4, R5, RZ, 0x1 ;  /* 0x0000000504047211 */ /* 0x000fe400078f08ff */
[----:B------:R-:W-:Y:S02]  /*0bd0*/  LEA.HI R9, R9, R8, RZ, 0x3 ;  /* 0x0000000809097211 */ /* 0x000fe400078f18ff */
[----:B------:R-:W-:Y:S02]  /*0be0*/  SHF.R.S32.HI R232, RZ, 0x7, R3 ;  /* 0x00000007ffe87819 */ /* 0x000fe40000011403 */
[----:B------:R-:W-:Y:S02]  /*0bf0*/  LOP3.LUT R7, R7, 0xfffffc00, RZ, 0xc0, !PT ;  /* 0xfffffc0007077812 */ /* 0x000fe400078ec0ff */
[----:B------:R-:W-:-:S02]  /*0c00*/  LOP3.LUT R4, R4, 0x1ffffffe, RZ, 0xc0, !PT ;  /* 0x1ffffffe04047812 */ /* 0x000fc400078ec0ff */
[----:B------:R-:W-:Y:S01]  /*0c10*/  LOP3.LUT R9, R9, 0xfffffff8, RZ, 0xc0, !PT ;  /* 0xfffffff809097812 */ /* 0x000fe200078ec0ff */
[----:B------:R-:W-:Y:S01]  /*0c20*/  IMAD R7, R6, 0x40, R7 ;  /* 0x0000004006077824 */ /* 0x000fe200078e0207 */
[----:B------:R-:W-:Y:S01]  /*0c30*/  LEA.HI R2, R2, R23, RZ, 0x5 ;  /* 0x0000001702027211 */ /* 0x000fe200078f28ff */
[----:B------:R-:W-:Y:S01]  /*0c40*/  IMAD.IADD R4, R5, 0x1, -R4 ;  /* 0x0000000105047824 */ /* 0x000fe200078e0a04 */
[----:B------:R-:W-:Y:S01]  /*0c50*/  LOP3.LUT R12, R22, 0xfffffff8, RZ, 0xc0, !PT ;  /* 0xfffffff8160c7812 */ /* 0x000fe200078ec0ff */
[----:B------:R-:W-:Y:S01]  /*0c60*/  IMAD.IADD R9, R8, 0x1, -R9 ;  /* 0x0000000108097824 */ /* 0x000fe200078e0a09 */
[----:B------:R-:W-:Y:S01]  /*0c70*/  LEA.HI R3, R3, R232, RZ, 0x1 ;  /* 0x000000e803037211 */ /* 0x000fe200078f08ff */
[----:B------:R-:W-:Y:S01]  /*0c80*/  IMAD R235, R4, 0x8, R7 ;  /* 0x0000000804eb7824 */ /* 0x000fe200078e0207 */
[----:B------:R-:W-:Y:S01]  /*0c90*/  SHF.R.S32.HI R2, RZ, 0x5, R2 ;  /* 0x00000005ff027819 */ /* 0x000fe20000011402 */
[----:B------:R-:W-:Y:S01]  /*0ca0*/  IMAD.IADD R19, R19, 0x1, -R12 ;  /* 0x0000000113137824 */ /* 0x000fe200078e0a0c */
[----:B------:R-:W-:-:S02]  /*0cb0*/  LEA.HI R5, R10, R10, RZ, 0x1 ;  /* 0x0000000a0a057211 */ /* 0x000fc400078f08ff */
[----:B------:R-:W-:Y:S01]  /*0cc0*/  LOP3.LUT R3, R3, 0x3fffffe, RZ, 0xc0, !PT ;  /* 0x03fffffe03037812 */ /* 0x000fe200078ec0ff */
[----:B------:R-:W-:Y:S01]  /*0cd0*/  IMAD R4, R2, 0x10, R9 ;  /* 0x0000001002047824 */ /* 0x000fe200078e0209 */
[----:B------:R-:W-:Y:S01]  /*0ce0*/  LOP3.LUT R0, R0, 0x7ffffffc, RZ, 0xc0, !PT ;  /* 0x7ffffffc00007812 */ /* 0x000fe200078ec0ff */
[----:B------:R-:W-:Y:S01]  /*0cf0*/  IMAD.SHL.U32 R2, R19, 0x8, RZ ;  /* 0x0000000813027824 */ /* 0x000fe200078e00ff */
[----:B------:R-:W-:Y:S01]  /*0d00*/  LOP3.LUT R5, R5, 0x1ffffffe, RZ, 0xc0, !PT ;  /* 0x1ffffffe05057812 */ /* 0x000fe200078ec0ff */
[----:B------:R-:W-:Y:S01]  /*0d10*/  IMAD.IADD R3, R232, 0x1, -R3 ;  /* 0x00000001e8037824 */ /* 0x000fe200078e0a03 */
[----:B------:R-:W-:Y:S01]  /*0d20*/  SHF.R.S32.HI R22, RZ, 0x3, R22 ;  /* 0x00000003ff167819 */ /* 0x000fe20000011416 */
[----:B------:R-:W-:Y:S02]  /*0d30*/  IMAD.IADD R0, R23, 0x1, -R0 ;  /* 0x0000000117007824 */ /* 0x000fe400078e0a00 */
[C---:B------:R-:W-:Y:S02]  /*0d40*/  VIADD R18, R2.reuse, 0x40 ;  /* 0x0000004002127836 */ /* 0x040fe40000000000 */
[----:B------:R-:W-:-:S02]  /*0d50*/  VIADD R17, R2, 0x80 ;  /* 0x0000008002117836 */ /* 0x000fc40000000000 */
[----:B------:R-:W-:Y:S02]  /*0d60*/  VIADD R16, R2, 0xc0 ;  /* 0x000000c002107836 */ /* 0x000fe40000000000 */
[----:B------:R-:W-:Y:S02]  /*0d70*/  IMAD.IADD R234, R10, 0x1, -R5 ;  /* 0x000000010aea7824 */ /* 0x000fe400078e0a05 */
[----:B------:R-:W-:Y:S01]  /*0d80*/  IMAD R233, R3, 0x40, R4 ;  /* 0x0000004003e97824 */ /* 0x000fe200078e0204 */
[----:B------:R-:W-:Y:S01]  /*0d90*/  SHF.R.S32.HI R3, RZ, 0x1f, R18 ;  /* 0x0000001fff037819 */ /* 0x000fe20000011412 */
[----:B------:R-:W-:Y:S01]  /*0da0*/  IMAD R236, R0, R11, 0x80 ;  /* 0x0000008000ec7424 */ /* 0x000fe200078e020b */
[----:B------:R-:W-:Y:S01]  /*0db0*/  SHF.R.S32.HI R0, RZ, 0x1f, R17 ;  /* 0x0000001fff007819 */ /* 0x000fe20000011411 */
[----:B------:R-:W-:Y:S01]  /*0dc0*/  IMAD R234, R234, 0x8, R233 ;  /* 0x00000008eaea7824 */ /* 0x000fe200078e02e9 */
[----:B------:R-:W-:-:S07]  /*0dd0*/  SHF.R.S32.HI R237, RZ, 0x1f, R16 ;  /* 0x0000001fffed7819 */ /* 0x000fce0000011410 */
.L_x_39:
[----:B------:R-:W-:Y:S01]  /*0de0*/  ULDC UR4, c[0x0][0xc38] ;  /* 0x00030e0000047ab9 */ /* 0x000fe20000000800 */
[----:B------:R-:W-:Y:S01]  /*0df0*/  ULDC UR15, c[0x0][0xc44] ;  /* 0x00031100000f7ab9 */ /* 0x000fe20000000800 */
[----:B------:R-:W-:Y:S01]  /*0e00*/  UISETP.NE.AND UP3, UPT, UR4, 0x1, UPT ;  /* 0x000000010400788c */ /* 0x000fe2000bf65270 */
[----:B--2-4-:R-:W-:Y:S01]  /*0e10*/  IMAD.MOV.U32 R3, RZ, RZ, 0x3f800000 ;  /* 0x3f800000ff037424 */ /* 0x014fe200078e00ff */
[----:B------:R-:W-:Y:S01]  /*0e20*/  UISETP.NE.AND UP2, UPT, UR15, 0x1, UPT ;  /* 0x000000010f00788c */ /* 0x000fe2000bf45270 */
[----:B------:R-:W-:Y:S01]  /*0e30*/  IMAD.MOV.U32 R0, RZ, RZ, 0x3f800000 ;  /* 0x3f800000ff007424 */ /* 0x000fe200078e00ff */
[----:B------:R-:W-:Y:S01]  /*0e40*/  ULDC.64 UR6, c[0x0][0x990] ;  /* 0x0002640000067ab9 */ /* 0x000fe20000000a00 */
[----:B------:R-:W-:Y:S01]  /*0e50*/  ULDC.64 UR4, c[0x0][0x998] ;  /* 0x0002660000047ab9 */ /* 0x000fe20000000a00 */
[----:B------:R-:W-:Y:S02]  /*0e60*/  UISETP.NE.U32.AND UP0, UPT, UR6, URZ, UPT ;  /* 0x0000003f0600728c */ /* 0x000fe4000bf05070 */
[----:B------:R-:W-:Y:S01]  /*0e70*/  UISETP.NE.U32.AND UP1, UPT, UR4, URZ, UPT ;  /* 0x0000003f0400728c */ /* 0x000fe2000bf25070 */
[----:B------:R-:W-:-:S02]  /*0e80*/  UMOV UR43, UR41 ;  /* 0x00000029002b7c82 */ /* 0x000fc40008000000 */
[----:B------:R-:W-:Y:S01]  /*0e90*/  @UP3 ULDC UR8, c[0x0][0xc3c] ;  /* 0x00030f0000083ab9 */ /* 0x000fe20000000800 */
[----:B------:R-:W-:Y:S01]  /*0ea0*/  @UP3 ULDC UR10, c[0x0][0xc40] ;  /* 0x00031000000a3ab9 */ /* 0x000fe20000000800 */
[----:B------:R-:W-:Y:S02]  /*0eb0*/  UIMAD.WIDE.U32 UR8, UR41, UR8, URZ ;  /* 0x00000008290872a5 */ /* 0x000fe4000f8e003f */
[----:B------:R-:W-:Y:S02]  /*0ec0*/  UISETP.NE.AND.EX UP0, UPT, UR7, URZ, UPT, UP0 ;  /* 0x0000003f0700728c */ /* 0x000fe4000bf05300 */
[----:B------:R-:W-:Y:S02]  /*0ed0*/  @UP3 USHF.R.U32.HI UR43, URZ, UR10, UR9 ;  /* 0x0000000a3f2b3299 */ /* 0x000fe40008011609 */
[----:B------:R-:W-:Y:S01]  /*0ee0*/  UISETP.NE.AND.EX UP1, UPT, UR5, URZ, UPT, UP1 ;  /* 0x0000003f0500728c */ /* 0x000fe2000bf25310 */
[----:B------:R-:W-:Y:S01]  /*0ef0*/  @UP2 ULDC.64 UR10, c[0x0][0xc48] ;  /* 0x00031200000a2ab9 */ /* 0x000fe20000000a00 */
[----:B------:R-:W-:Y:S01]  /*0f00*/  PLOP3.LUT P0, PT, PT, PT, UP0, 0x80, 0x0 ;  /* 0x000000000000781c */ /* 0x000fe20003f0f008 */
[----:B------:R-:W-:-:S02]  /*0f10*/  UIMAD.WIDE.U32 UR8, UR43, UR10, URZ ;  /* 0x0000000a2b0872a5 */ /* 0x000fc4000f8e003f */
[----:B------:R-:W-:Y:S02]  /*0f20*/  UMOV UR42, UR43 ;  /* 0x0000002b002a7c82 */ /* 0x000fe40008000000 */
[----:B------:R-:W-:Y:S01]  /*0f30*/  @UP0 ULDC.64 UR12, c[0x0][0x9a8] ;  /* 0x00026a00000c0ab9 */ /* 0x000fe20000000a00 */
[----:B------:R-:W-:Y:S01]  /*0f40*/  @UP2 USHF.R.U32.HI UR42, URZ, UR11, UR9 ;  /* 0x0000000b3f2a2299 */ /* 0x000fe20008011609 */
[----:B------:R-:W-:Y:S01]  /*0f50*/  PLOP3.LUT P1, PT, PT, PT, UP1, 0x80, 0x0 ;  /* 0x000000000000781c */ /* 0x000fe20003f2f018 */
[----:B0--3--:R-:W0:Y:S01]  /*0f60*/  SHFL.IDX PT, R8, R232, RZ, 0x1f ;  /* 0x00001fffe8087589 */ /* 0x009e2200000e0000 */
[----:B------:R-:W-:Y:S01]  /*0f70*/  @UP1 ULDC.64 UR18, c[0x0][0x9b8] ;  /* 0x00026e0000121ab9 */ /* 0x000fe20000000a00 */
[----:B------:R-:W-:Y:S02]  /*0f80*/  @UP0 USHF.R.S32.HI UR10, URZ, 0x1f, UR42 ;  /* 0x0000001f3f0a0899 */ /* 0x000fe4000801142a */
[----:B------:R-:W-:Y:S02]  /*0f90*/  @UP1 USHF.R.S32.HI UR11, URZ, 0x1f, UR42 ;  /* 0x0000001f3f0b1899 */ /* 0x000fe4000801142a */
[----:B------:R-:W-:-:S02]  /*0fa0*/  @UP0 UIADD3 UR14, -UR42, URZ, URZ ;  /* 0x0000003f2a0e0290 */ /* 0x000fc4000fffe13f */
[----:B------:R-:W-:Y:S02]  /*0fb0*/  @UP1 UIADD3 UR20, -UR42, URZ, URZ ;  /* 0x0000003f2a141290 */ /* 0x000fe4000fffe13f */
[----:B------:R-:W-:Y:S02]  /*0fc0*/  @UP0 UIMAD.WIDE.U32 UR8, UR42, UR12, URZ ;  /* 0x0000000c2a0802a5 */ /* 0x000fe4000f8e003f */
[----:B------:R-:W-:Y:S02]  /*0fd0*/  @UP0 UIMAD UR10, UR10, UR12, URZ ;  /* 0x0000000c0a0a02a4 */ /* 0x000fe4000f8e023f */
[----:B------:R-:W-:Y:S02]  /*0fe0*/  @UP1 UIMAD UR12, UR11, UR18, URZ ;  /* 0x000000120b0c12a4 */ /* 0x000fe4000f8e023f */
[----:B------:R-:W-:Y:S02]  /*0ff0*/  @UP0 UIMAD UR14, UR15, UR14, UR43 ;  /* 0x0000000e0f0e02a4 */ /* 0x000fe4000f8e022b */
[----:B------:R-:W-:-:S02]  /*1000*/  @UP1 UIMAD UR20, UR15, UR20, UR43 ;  /* 0x000000140f1412a4 */ /* 0x000fc4000f8e022b */
[----:B------:R-:W-:Y:S02]  /*1010*/  @UP0 UIMAD UR16, UR42, UR13, UR10 ;  /* 0x0000000d2a1002a4 */ /* 0x000fe4000f8e020a */
[----:B------:R-:W-:Y:S02]  /*1020*/  @UP0 USHF.R.S32.HI UR15, URZ, 0x1f, UR14 ;  /* 0x0000001f3f0f0899 */ /* 0x000fe4000801140e */
[----:B------:R-:W-:Y:S02]  /*1030*/  @UP1 USHF.R.S32.HI UR21, URZ, 0x1f, UR20 ;  /* 0x0000001f3f151899 */ /* 0x000fe40008011414 */
[----:B------:R-:W-:Y:S02]  /*1040*/  @UP1 UIMAD.WIDE.U32 UR10, UR42, UR18, URZ ;  /* 0x000000122a0a12a5 */ /* 0x000fe4000f8e003f */
[----:B------:R-:W-:Y:S02]  /*1050*/  @UP1 UIMAD UR17, UR42, UR19, UR12 ;  /* 0x000000132a1112a4 */ /* 0x000fe4000f8e020c */
[----:B------:R-:W-:Y:S01]  /*1060*/  @UP0 UIADD3 UR9, UR9, UR16, URZ ;  /* 0x0000001009090290 */ /* 0x000fe2000fffe03f */
[----:B------:R-:W-:Y:S01]  /*1070*/  @UP0 ULDC.64 UR18, c[0x0][0x9b0] ;  /* 0x00026c0000120ab9 */ /* 0x000fe20000000a00 */
[----:B------:R-:W-:Y:S01]  /*1080*/  @UP1 ULDC.64 UR12, c[0x0][0x9c0] ;  /* 0x00027000000c1ab9 */ /* 0x000fe20000000a00 */
[----:B------:R-:W-:-:S02]  /*1090*/  @UP0 UIMAD UR15, UR15, UR18, URZ ;  /* 0x000000120f0f02a4 */ /* 0x000fc4000f8e023f */
[----:B------:R-:W-:Y:S02]  /*10a0*/  @UP1 UIMAD UR16, UR21, UR12, URZ ;  /* 0x0000000c151012a4 */ /* 0x000fe4000f8e023f */
[----:B------:R-:W-:Y:S02]  /*10b0*/  @UP1 UIADD3 UR11, UR11, UR17, URZ ;  /* 0x000000110b0b1290 */ /* 0x000fe4000fffe03f */
[----:B------:R-:W-:Y:S02]  /*10c0*/  @UP0 UIMAD UR15, UR14, UR19, UR15 ;  /* 0x000000130e0f02a4 */ /* 0x000fe4000f8e020f */
[----:B------:R-:W-:Y:S02]  /*10d0*/  @UP0 UIMAD.WIDE.U32 UR8, UR14, UR18, UR8 ;  /* 0x000000120e0802a5 */ /* 0x000fe4000f8e0008 */
[----:B------:R-:W-:Y:S02]  /*10e0*/  @UP1 UIMAD UR16, UR20, UR13, UR16 ;  /* 0x0000000d141012a4 */ /* 0x000fe4000f8e0210 */
[----:B------:R-:W-:-:S02]  /*10f0*/  @UP1 UIMAD.WIDE.U32 UR12, UR20, UR12, UR10 ;  /* 0x0000000c140c12a5 */ /* 0x000fc4000f8e000a */
[----:B------:R-:W-:Y:S02]  /*1100*/  @UP0 UIADD3 UR10, UR9, UR15, URZ ;  /* 0x0000000f090a0290 */ /* 0x000fe4000fffe03f */
[----:B------:R-:W-:Y:S02]  /*1110*/  @UP0 ULEA UR6, UP2, UR8, UR6, 0x2 ;  /* 0x0000000608060291 */ /* 0x000fe4000f84103f */
[----:B------:R-:W-:Y:S02]  /*1120*/  @UP1 UIADD3 UR9, UR13, UR16, URZ ;  /* 0x000000100d091290 */ /* 0x000fe4000fffe03f */
[----:B------:R-:W-:Y:S02]  /*1130*/  @UP1 ULEA UR4, UP3, UR12, UR4, 0x2 ;  /* 0x000000040c041291 */ /* 0x000fe4000f86103f */
[----:B------:R-:W-:Y:S01]  /*1140*/  @UP0 ULEA.HI.X UR7, UR8, UR7, UR10, 0x2, UP2 ;  /* 0x0000000708070291 */ /* 0x000fe200090f140a */
[----:B------:R-:W-:Y:S01]  /*1150*/  IMAD.U32 R4, RZ, RZ, UR6 ;  /* 0x00000006ff047e24 */ /* 0x000fe2000f8e00ff */
[----:B------:R-:W-:-:S02]  /*1160*/  @UP1 ULEA.HI.X UR5, UR12, UR5, UR9, 0x2, UP3 ;  /* 0x000000050c051291 */ /* 0x000fc400098f1409 */
[----:B------:R-:W-:Y:S01]  /*1170*/  IMAD.U32 R6, RZ, RZ, UR4 ;  /* 0x00000004ff067e24 */ /* 0x000fe2000f8e00ff */
[----:B------:R-:W1:Y:S01]  /*1180*/  S2UR UR36, SR_CgaCtaId ;  /* 0x00000000002479c3 */ /* 0x000e620000008800 */
[----:B------:R-:W-:Y:S01]  /*1190*/  IMAD.U32 R5, RZ, RZ, UR7 ;  /* 0x00000007ff057e24 */ /* 0x000fe2000f8e00ff */
[----:B0-----:R-:W-:Y:S01]  /*11a0*/  R2UR UR37, R8 ;  /* 0x00000000082572ca */ /* 0x001fe200000e0000 */
[----:B------:R-:W-:Y:S01]  /*11b0*/  IMAD.U32 R7, RZ, RZ, UR5 ;  /* 0x00000005ff077e24 */ /* 0x000fe2000f8e00ff */
[----:B------:R-:W-:Y:S01]  /*11c0*/  ULDC.64 UR4, c[0x0][0x418] ;  /* 0x0001060000047ab9 */ /* 0x000fe20000000a00 */
[----:B------:R-:W-:Y:S01]  /*11d0*/  ULDC UR51, c[0x0][0x424] ;  /* 0x0001090000337ab9 */ /* 0x000fe20000000800 */
[----:B------:R-:W2:Y:S01]  /*11e0*/  @P0 LDG.E R3, desc[UR48][R4.64] ;  /* 0x0000003004030981 */ /* 0x000ea2000c1e1900 */
[----:B------:R-:W-:Y:S01]  /*11f0*/  UMOV UR39, 0x400 ;  /* 0x0000040000277882 */ /* 0x000fe20000000000 */
[----:B------:R-:W-:Y:S02]  /*1200*/  ULDC UR7, c[0x0][0x988] ;  /* 0x0002620000077ab9 */ /* 0x000fe40000000800 */
[----:B------:R-:W2:Y:S01]  /*1210*/  @P1 LDG.E R0, desc[UR48][R6.64] ;  /* 0x0000003006001981 */ /* 0x000ea2000c1e1900 */
[----:B------:R-:W-:-:S04]  /*1220*/  UISETP.NE.U32.AND UP0, UPT, UR4, URZ, UPT ;  /* 0x0000003f0400728c */ /* 0x000fc8000bf05070 */
[----:B------:R-:W-:Y:S02]  /*1230*/  UISETP.NE.AND.EX UP0, UPT, UR5, URZ, UPT, UP0 ;  /* 0x0000003f0500728c */ /* 0x000fe4000bf05300 */
[----:B------:R-:W-:Y:S02]  /*1240*/  ULEA.HI UR4, UR37, UR37, URZ, 0x1 ;  /* 0x0000002525047291 */ /* 0x000fe4000f8f083f */
[----:B------:R-:W-:Y:S01]  /*1250*/  USEL UR51, UR51, 0x1, UP0 ;  /* 0x0000000133337887 */ /* 0x000fe20008000000 */
[----:B------:R-:W-:Y:S01]  /*1260*/  ULDC UR5, c[0x0][0x2f0] ;  /* 0x0000bc0000057ab9 */ /* 0x000fe20000000800 */
[----:B------:R-:W-:Y:S02]  /*1270*/  ULOP3.LUT UR4, UR4, 0x1e, URZ, 0xc0, !UPT ;  /* 0x0000001e04047892 */ /* 0x000fe4000f8ec03f */
[----:B-1----:R-:W-:Y:S02]  /*1280*/  ULEA UR39, UR36, UR39, 0x18 ;  /* 0x0000002724277291 */ /* 0x002fe4000f8ec03f */
[----:B------:R-:W-:-:S02]  /*1290*/  UIMAD UR51, UR51, UR5, URZ ;  /* 0x00000005333372a4 */ /* 0x000fc4000f8e023f */
[----:B------:R-:W-:Y:S02]  /*12a0*/  UIADD3 UR5, UR39, 0x20400, URZ ;  /* 0x0002040027057890 */ /* 0x000fe4000fffe03f */
[----:B------:R-:W-:Y:S02]  /*12b0*/  UIADD3 UR4, UR37, -UR4, URZ ;  /* 0x8000000425047290 */ /* 0x000fe4000fffe03f */
[----:B------:R-:W-:Y:S02]  /*12c0*/  ULOP3.LUT UP0, URZ, UR5, 0x3ff, URZ, 0xc0, !UPT ;  /* 0x000003ff053f7892 */ /* 0x000fe4000f80c03f */
[----:B------:R-:W-:Y:S02]  /*12d0*/  UIADD3 UR6, UR51, 0x7f, URZ ;  /* 0x0000007f33067890 */ /* 0x000fe4000fffe03f */
[----:B------:R-:W-:Y:S02]  /*12e0*/  ULEA UR4, UR4, UR5, 0xd ;  /* 0x0000000504047291 */ /* 0x000fe4000f8e683f */
[----:B------:R-:W-:Y:S01]  /*12f0*/  PLOP3.LUT P0, PT, PT, PT, UP0, 0x80, 0x0 ;  /* 0x000000000000781c */ /* 0x000fe20003f0f008 */
[----:B------:R-:W-:-:S02]  /*1300*/  USHF.R.S32.HI UR5, URZ, 0x1f, UR6 ;  /* 0x0000001f3f057899 */ /* 0x000fc40008011406 */
[----:B------:R-:W-:Y:S02]  /*1310*/  USHF.R.U32.HI UR4, URZ, 0x4, UR4 ;  /* 0x000000043f047899 */ /* 0x000fe40008011604 */
[----:B------:R-:W-:Y:S02]  /*1320*/  ULEA.HI UR5, UR5, UR6, URZ, 0x7 ;  /* 0x0000000605057291 */ /* 0x000fe4000f8f383f */
[----:B------:R-:W-:Y:S02]  /*1330*/  ULOP3.LUT UR53, UR4, 0x3fff, URZ, 0xc0, !UPT ;  /* 0x00003fff04357892 */ /* 0x000fe4000f8ec03f */
[----:B------:R-:W-:Y:S01]  /*1340*/  USHF.R.S32.HI UR50, URZ, 0x7, UR5 ;  /* 0x000000073f327899 */ /* 0x000fe20008011405 */
[----:B--2---:R-:W-:-:S04]  /*1350*/  FMUL.FTZ R0, R3, R0 ;  /* 0x0000000003007220 */ /* 0x004fc80000410000 */
[----:B------:R-:W-:-:S05]  /*1360*/  FMUL.FTZ R0, R0, UR7 ;  /* 0x0000000700007c20 */ /* 0x000fca0008410000 */
[----:B------:R-:W-:Y:S01]  /*1370*/  R2UR UR40, R0 ;  /* 0x00000000002872ca */ /* 0x000fe200000e0000 */
[----:B-----5:R-:W-:-:S14]  /*1380*/  @!P0 BRA `(.L_x_9) ;  /* 0x0000000000408947 */ /* 0x020fdc0003800000 */
[----:B------:R-:W-:Y:S01]  /*1390*/  MOV R0, 0x0 ;  /* 0x0000000000007802 */ /* 0x000fe20000000f00 */
[----:B------:R-:W-:Y:S01]  /*13a0*/  ULDC.64 UR4, c[0x4][0x198] ;  /* 0x0100660000047ab9 */ /* 0x000fe20000000a00 */
[----:B------:R-:W-:Y:S01]  /*13b0*/  ULDC.64 UR6, c[0x4][0x98] ;  /* 0x0100260000067ab9 */ /* 0x000fe20000000a00 */
[----:B------:R-:W-:Y:S01]  /*13c0*/  IMAD.U32 R4, RZ, RZ, UR4 ;  /* 0x00000004ff047e24 */ /* 0x000fe2000f8e00ff */
[----:B------:R0:W1:Y:S01]  /*13d0*/  LDC.64 R14, c[0x4][R0] ;  /* 0x01000000000e7b82 */ /* 0x0000620000000a00 */
[----:B------:R-:W-:Y:S01]  /*13e0*/  IMAD.U32 R5, RZ, RZ, UR5 ;  /* 0x00000005ff057e24 */ /* 0x000fe2000f8e00ff */
[----:B------:R-:W-:Y:S01]  /*13f0*/  ULDC.64 UR4, c[0x4][0x1a0] ;  /* 0x0100680000047ab9 */ /* 0x000fe20000000a00 */
[----:B------:R-:W-:Y:S02]  /*1400*/  IMAD.U32 R10, RZ, RZ, UR6 ;  /* 0x00000006ff0a7e24 */ /* 0x000fe4000f8e00ff */
[----:B------:R-:W-:Y:S02]  /*1410*/  IMAD.U32 R6, RZ, RZ, UR4 ;  /* 0x00000004ff067e24 */ /* 0x000fe4000f8e00ff */
[----:B------:R-:W-:-:S02]  /*1420*/  IMAD.U32 R7, RZ, RZ, UR5 ;  /* 0x00000005ff077e24 */ /* 0x000fc4000f8e00ff */
[----:B------:R-:W-:Y:S02]  /*1430*/  IMAD.U32 R11, RZ, RZ, UR7 ;  /* 0x00000007ff0b7e24 */ /* 0x000fe4000f8e00ff */
[----:B------:R-:W-:Y:S02]  /*1440*/  IMAD.MOV.U32 R8, RZ, RZ, 0x70 ;  /* 0x00000070ff087424 */ /* 0x000fe400078e00ff */
[----:B------:R-:W-:Y:S02]  /*1450*/  IMAD.MOV.U32 R12, RZ, RZ, 0x1 ;  /* 0x00000001ff0c7424 */ /* 0x000fe400078e00ff */
[----:B0-----:R-:W-:-:S07]  /*1460*/  IMAD.MOV.U32 R13, RZ, RZ, RZ ;  /* 0x000000ffff0d7224 */ /* 0x001fce00078e00ff */
[----:B------:R-:W-:-:S07]  /*1470*/  LEPC R20, `(.L_x_9) ;  /* 0x000000001014794e */ /* 0x000fce0000000000 */
[----:B-1----:R-:W-:Y:S05]  /*1480*/  CALL.ABS.NOINC R14 ;  /* 0x000000000e007343 */ /* 0x002fea0003c00000 */
.L_x_9:
[----:B------:R-:W-:Y:S01]  /*1490*/  ULOP3.LUT UR4, UR45, 0x1, URZ, 0xc0, !UPT ;  /* 0x000000012d047892 */ /* 0x000fe2000f8ec03f */
[----:B------:R-:W-:-:S05]  /*14a0*/  IMAD.U32 R3, RZ, RZ, UR46 ;  /* 0x0000002eff037e24 */ /* 0x000fca000f8e00ff */
[----:B------:R-:W-:Y:S01]  /*14b0*/  IMAD.U32 R0, RZ, RZ, UR4 ;  /* 0x00000004ff007e24 */ /* 0x000fe2000f8e00ff */
[----:B------:R-:W-:-:S04]  /*14c0*/  ISETP.NE.AND P0, PT, R3, 0x3, PT ;  /* 0x000000030300780c */ /* 0x000fc80003f05270 */
[----:B------:R-:W-:-:S04]  /*14d0*/  SHF.L.U32 R0, R0, 0x1f, RZ ;  /* 0x0000001f00007819 */ /* 0x000fc800000006ff */
[----:B------:R-:W0:Y:S02]  /*14e0*/  SYNCS.PHASECHK.TRANS64.TRYWAIT P1, [UR39+0x38800], R0 ;  /* 0x03880000ff0075a7 */ /* 0x000e240008020167 */
[----:B0-----:R-:W-:Y:S05]  /*14f0*/  @!P1 BRA `(.L_x_10) ;  /* 0x000000c8002c9947 */ /* 0x001fea0003800000 */
.L_x_101:
[----:B------:R-:W-:Y:S05]  /*1500*/  @!P0 BRA `(.L_x_11) ;  /* 0x0000000000048947 */ /* 0x000fea0003800000 */
[----:B------:R-:W-:Y:S01]  /*1510*/  BPT.TRAP 0x1 ;  /* 0x000000040000795c */ /* 0x000fe20000300000 */
.L_x_11:
[----:B0-----:R-:W-:Y:S02]  /*1520*/  IMAD.U32 R3, RZ, RZ, UR52 ;  /* 0x00000034ff037e24 */ /* 0x001fe4000f8e00ff */
[----:B------:R-:W-:-:S03]  /*1530*/  IMAD.U32 R0, RZ, RZ, UR44 ;  /* 0x0000002cff007e24 */ /* 0x000fc6000f8e00ff */
[----:B------:R-:W-:Y:S02]  /*1540*/  LEA R3, R3, UR39, 0x3 ;  /* 0x0000002703037c11 */ /* 0x000fe4000f8e18ff */
[----:B------:R-:W-:-:S04]  /*1550*/  SHF.L.U32 R0, R0, 0x1f, RZ ;  /* 0x0000001f00007819 */ /* 0x000fc800000006ff */
[----:B------:R0:W1:Y:S01]  /*1560*/  SYNCS.PHASECHK.TRANS64.TRYWAIT P1, [R3+URZ+0x38830], R0 ;  /* 0x03883000030075a7 */ /* 0x000062000802017f */
[----:B------:R-:W-:Y:S05]  /*1570*/  @!P0 BRA `(.L_x_12) ;  /* 0x0000000000048947 */ /* 0x000fea0003800000 */
[----:B------:R-:W-:Y:S01]  /*1580*/  BPT.TRAP 0x1 ;  /* 0x000000040000795c */ /* 0x000fe20000300000 */
.L_x_12:
[----:B------:R-:W2:Y:S01]  /*1590*/  S2R R4, SR_TID.X ;  /* 0x0000000000047919 */ /* 0x000ea20000002100 */
[----:B------:R-:W-:Y:S01]  /*15a0*/  IMAD.MOV.U32 R151, RZ, RZ, RZ ;  /* 0x000000ffff977224 */ /* 0x000fe200078e00ff */
[----:B--2---:R-:W-:Y:S01]  /*15b0*/  LOP3.LUT P2, RZ, R4, 0x7f, RZ, 0xc0, !PT ;  /* 0x0000007f04ff7812 */ /* 0x004fe2000784c0ff */
[----:B-1----:R-:W-:-:S12]  /*15c0*/  @P1 BRA `(.L_x_13) ;  /* 0x0000000000081947 */ /* 0x002fd80003800000 */
[----:B------:R-:W1:Y:S02]  /*15d0*/  SYNCS.PHASECHK.TRANS64.TRYWAIT P1, [R3+URZ+0x38830], R0 ;  /* 0x03883000030075a7 */ /* 0x000e64000802017f */
[----:B-1----:R-:W-:Y:S05]  /*15e0*/  @!P1 BRA `(.L_x_14) ;  /* 0x000000c800089947 */ /* 0x002fea0003800000 */
.L_x_13:
[----:B------:R-:W-:Y:S05]  /*15f0*/  WARPSYNC.ALL ;  /* 0x0000000000007948 */ /* 0x000fea0003800000 */
[----:B------:R-:W-:Y:S01]  /*1600*/  UIADD3 UR4, UR39, 0x28400, URZ ;  /* 0x0002840027047890 */ /* 0x000fe2000fffe03f */
[----:B------:R-:W-:Y:S01]  /*1610*/  WARPGROUP.ARRIVE ;  /* 0x00000000000079c5 */ /* 0x000fe20000000000 */
[----:B------:R-:W-:Y:S01]  /*1620*/  ULOP3.LUT UR32, UR53, 0x10000, URZ, 0xfc, !UPT ;  /* 0x0001000035207892 */ /* 0x000fe2000f8efc3f */
[----:B01----:R-:W-:Y:S01]  /*1630*/  VIADD R0, R236, UR51 ;  /* 0x00000033ec007c36 */ /* 0x003fe20008000000 */
[----:B------:R-:W-:Y:S01]  /*1640*/  USHF.R.U32.HI UR4, URZ, 0x4, UR4 ;  /* 0x000000043f047899 */ /* 0x000fe20008011604 */
[----:B------:R-:W-:Y:S01]  /*1650*/  IMAD.U32 R5, RZ, RZ, UR50 ;  /* 0x00000032ff057e24 */ /* 0x000fe2000f8e00ff */
[----:B------:R-:W-:Y:S01]  /*1660*/  UMOV UR33, 0x40000040 ;  /* 0x4000004000217882 */ /* 0x000fe20000000000 */
[----:B------:R-:W-:Y:S01]  /*1670*/  UMOV UR35, 0x40000040 ;  /* 0x4000004000237882 */ /* 0x000fe20000000000 */
[----:B------:R-:W-:Y:S01]  /*1680*/  ULOP3.LUT UR4, UR4, 0x3fff, URZ, 0xc0, !UPT ;  /* 0x00003fff04047892 */ /* 0x000fe2000f8ec03f */
[----:B------:R-:W-:Y:S01]  /*1690*/  IMAD R4, R5, -0x80, R0 ;  /* 0xffffff8005047824 */ /* 0x000fe200078e0200 */
[----:B------:R-:W-:Y:S01]  /*16a0*/  UMOV UR5, 0x40000040 ;  /* 0x4000004000057882 */ /* 0x000fe20000000000 */
[----:B------:R-:W-:Y:S01]  /*16b0*/  UMOV UR7, 0x40000040 ;  /* 0x4000004000077882 */ /* 0x000fe20000000000 */
[----:B------:R-:W-:Y:S01]  /*16c0*/  ULOP3.LUT UR47, UR4, 0x10000, URZ, 0xfc, !UPT ;  /* 0x00010000042f7892 */ /* 0x000fe2000f8efc3f */
[----:B------:R-:W-:Y:S01]  /*16d0*/  P2R R11, PR, RZ, 0x1 ;  /* 0x00000001ff0b7803 */ /* 0x000fe20000000000 */
[----:B------:R-:W-:Y:S01]  /*16e0*/  UIADD3 UR4, UR32, 0x2, URZ ;  /* 0x0000000220047890 */ /* 0x000fe2000fffe03f */
[C---:B------:R-:W-:Y:S01]  /*16f0*/  ISETP.GT.AND P3, PT, R4.reuse, RZ, PT ;  /* 0x000000ff0400720c */ /* 0x040fe20003f64270 */
[----:B------:R-:W-:Y:S01]  /*1700*/  ULEA UR34, UR52, UR47, 0xb ;  /* 0x0000002f34227291 */ /* 0x000fe2000f8e583f */
[C---:B------:R-:W-:Y:S01]  /*1710*/  ISETP.GT.AND P1, PT, R4.reuse, 0x1, PT ;  /* 0x000000010400780c */ /* 0x040fe20003f24270 */
[----:B------:R-:W-:Y:S01]  /*1720*/  UIADD3 UR8, UR32, 0x4, URZ ;  /* 0x0000000420087890 */ /* 0x000fe2000fffe03f */
[C---:B------:R-:W-:Y:S01]  /*1730*/  ISETP.GT.AND P2, PT, R4.reuse, 0x8, PT ;  /* 0x000000080400780c */ /* 0x040fe20003f44270 */
[----:B------:R-:W-:Y:S01]  /*1740*/  UIADD3 UR6, UR34, 0x2, URZ ;  /* 0x0000000222067890 */ /* 0x000fe2000fffe03f */
[C---:B------:R-:W-:Y:S01]  /*1750*/  ISETP.GT.AND P5, PT, R4.reuse, 0x9, PT ;  /* 0x000000090400780c */ /* 0x040fe20003fa4270 */
[----:B------:R-:W-:Y:S01]  /*1760*/  UIADD3 UR10, UR34, 0x4, URZ ;  /* 0x00000004220a7890 */ /* 0x000fe2000fffe03f */
[C---:B------:R-:W-:Y:S01]  /*1770*/  ISETP.GT.AND P4, PT, R4.reuse, 0x10, PT ;  /* 0x000000100400780c */ /* 0x040fe20003f84270 */
[----:B------:R-:W-:Y:S01]  /*1780*/  UMOV UR9, 0x40000040 ;  /* 0x4000004000097882 */ /* 0x000fe20000000000 */
[----:B------:R-:W-:Y:S01]  /*1790*/  QGMMA.64x128x32.F32.E4M3.E4M3 R24, gdesc[UR32], RZ, !UPT, gsb0 ;  /* 0x01e00000201879f3 */ /* 0x000fe2000c0008ff */
[----:B------:R-:W-:Y:S01]  /*17a0*/  UMOV UR11, 0x40000040 ;  /* 0x40000040000b7882 */ /* 0x000fe20000000000 */
[----:B------:R-:W-:Y:S01]  /*17b0*/  UIADD3 UR12, UR32, 0x6, URZ ;  /* 0x00000006200c7890 */ /* 0x000fe2000fffe03f */
[C---:B------:R-:W-:Y:S01]  /*17c0*/  ISETP.GT.AND P0, PT, R4.reuse, 0x59, PT ;  /* 0x000000590400780c */ /* 0x040fe20003f04270 */
[----:B------:R-:W-:Y:S01]  /*17d0*/  UIADD3 UR14, UR34, 0x6, URZ ;  /* 0x00000006220e7890 */ /* 0x000fe2000fffe03f */
[----:B------:R-:W-:Y:S01]  /*17e0*/  ISETP.GT.AND P6, PT, R4, 0x60, PT ;  /* 0x000000600400780c */ /* 0x000fe20003fc4270 */
[----:B------:R-:W-:Y:S01]  /*17f0*/  UMOV UR13, 0x40000040 ;  /* 0x40000040000d7882 */ /* 0x000fe20000000000 */
[----:B------:R-:W-:Y:S01]  /*1800*/  UMOV UR15, 0x40000040 ;  /* 0x40000040000f7882 */ /* 0x000fe20000000000 */
[----:B------:R-:W-:Y:S01]  /*1810*/  UIADD3 UR16, UR32, 0x400, URZ ;  /* 0x0000040020107890 */ /* 0x000fe2000fffe03f */
[----:B------:R-:W0:Y:S01]  /*1820*/  S2R R89, SR_TID.X ;  /* 0x0000000000597919 */ /* 0x000e220000002100 */
[----:B------:R-:W-:Y:S01]  /*1830*/  UIADD3 UR18, UR34, 0x400, URZ ;  /* 0x0000040022127890 */ /* 0x000fe2000fffe03f */
[--C-:B------:R-:W-:Y:S01]  /*1840*/  IMAD.MOV.U32 R150, RZ, RZ, R151.reuse ;  /* 0x000000ffff967224 */ /* 0x100fe200078e0097 */
[----:B------:R-:W-:Y:S01]  /*1850*/  UMOV UR17, 0x40000040 ;  /* 0x4000004000117882 */ /* 0x000fe20000000000 */
[----:B------:R-:W-:Y:S01]  /*1860*/  UMOV UR19, 0x40000040 ;  /* 0x4000004000137882 */ /* 0x000fe20000000000 */
[----:B------:R-:W-:Y:S01]  /*1870*/  UIADD3 UR20, UR32, 0x402, URZ ;  /* 0x0000040220147890 */ /* 0x000fe2000fffe03f */
[--C-:B------:R-:W-:Y:S01]  /*1880*/  IMAD.MOV.U32 R149, RZ, RZ, R151.reuse ;  /* 0x000000ffff957224 */ /* 0x100fe200078e0097 */
        /* <DEDUP_REMOVED lines=16> */
[----:B------:R-:W-:Y:S01]  /*1990*/  UISETP.GE.AND UP0, UPT, UR51, 0x81, UPT ;  /* 0x000000813300788c */ /* 0x000fe2000bf06270 */
[----:B------:R-:W-:-:S02]  /*19a0*/  IMAD.MOV.U32 R143, RZ, RZ, R151 ;  /* 0x000000ffff8f7224 */ /* 0x000fc400078e0097 */
[--C-:B------:R-:W-:Y:S02]  /*19b0*/  IMAD.MOV.U32 R142, RZ, RZ, R151.reuse ;  /* 0x000000ffff8e7224 */ /* 0x100fe400078e0097 */
[--C-:B------:R-:W-:Y:S02]  /*19c0*/  IMAD.MOV.U32 R141, RZ, RZ, R151.reuse ;  /* 0x000000ffff8d7224 */ /* 0x100fe400078e0097 */
[--C-:B------:R-:W-:Y:S02]  /*19d0*/  IMAD.MOV.U32 R140, RZ, RZ, R151.reuse ;  /* 0x000000ffff8c7224 */ /* 0x100fe400078e0097 */
[--C-:B------:R-:W-:Y:S02]  /*19e0*/  IMAD.MOV.U32 R139, RZ, RZ, R151.reuse ;  /* 0x000000ffff8b7224 */ /* 0x100fe400078e0097 */
[--C-:B------:R-:W-:Y:S02]  /*19f0*/  IMAD.MOV.U32 R138, RZ, RZ, R151.reuse ;  /* 0x000000ffff8a7224 */ /* 0x100fe400078e0097 */
        /* <DEDUP_REMOVED lines=44> */
[--C-:B------:R-:W-:Y:S01]  /*1cc0*/  IMAD.MOV.U32 R93, RZ, RZ, R151.reuse ;  /* 0x000000ffff5d7224 */ /* 0x100fe200078e0097 */
[----:B------:R-:W-:Y:S02]  /*1cd0*/  WARPGROUP.DEPBAR.LE gsb0, 0x0 ;  /* 0x00008000000079c5 */ /* 0x000fe40000010000 */
[----:B------:R-:W-:Y:S01]  /*1ce0*/  WARPGROUP.ARRIVE ;  /* 0x00000000000079c5 */ /* 0x000fe20000000000 */
[--C-:B------:R-:W-:Y:S02]  /*1cf0*/  IMAD.MOV.U32 R92, RZ, RZ, R151.reuse ;  /* 0x000000ffff5c7224 */ /* 0x100fe400078e0097 */
[--C-:B------:R-:W-:Y:S02]  /*1d00*/  IMAD.MOV.U32 R91, RZ, RZ, R151.reuse ;  /* 0x000000ffff5b7224 */ /* 0x100fe400078e0097 */
[----:B------:R-:W-:Y:S01]  /*1d10*/  IMAD.MOV.U32 R90, RZ, RZ, R151 ;  /* 0x000000ffff5a7224 */ /* 0x000fe200078e0097 */
[----:B------:R-:W-:Y:S03]  /*1d20*/  QGMMA.64x128x32.F32.E4M3.E4M3 R24, gdesc[UR4], R24, gsb0 ;  /* 0x01e00000041879f3 */ /* 0x000fe60008000818 */
[----:B------:R-:W-:-:S02]  /*1d30*/  WARPGROUP.DEPBAR.LE gsb0, 0x0 ;  /* 0x00008000000079c5 */ /* 0x000fc40000010000 */
[----:B------:R-:W-:-:S07]  /*1d40*/  WARPGROUP.ARRIVE ;  /* 0x00000000000079c5 */ /* 0x000fce0000000000 */
[----:B------:R-:W-:Y:S03]  /*1d50*/  QGMMA.64x128x32.F32.E4M3.E4M3 R24, gdesc[UR8], R24, gsb0 ;  /* 0x01e00000081879f3 */ /* 0x000fe60008000818 */
[----:B------:R-:W-:Y:S02]  /*1d60*/  WARPGROUP.DEPBAR.LE gsb0, 0x0 ;  /* 0x00008000000079c5 */ /* 0x000fe40000010000 */
        /* <DEDUP_REMOVED lines=15> */
[----:B------:R-:W-:Y:S02]  /*1e60*/  FSEL R24, R24, -INF , P3 ;  /* 0xff80000018187808 */ /* 0x000fe40001800000 */
[----:B------:R-:W-:Y:S02]  /*1e70*/  FSEL R25, R25, -INF , P1 ;  /* 0xff80000019197808 */ /* 0x000fe40000800000 */
[----:B------:R-:W-:Y:S02]  /*1e80*/  FSEL R28, R28, -INF , P2 ;  /* 0xff8000001c1c7808 */ /* 0x000fe40001000000 */
[----:B------:R-:W-:-:S02]  /*1e90*/  FMNMX.FTZ R5, R24, R25, !PT ;  /* 0x0000001918057209 */ /* 0x000fc40007810000 */
[----:B------:R-:W-:Y:S02]  /*1ea0*/  FSEL R29, R29, -INF , P5 ;  /* 0xff8000001d1d7808 */ /* 0x000fe40002800000 */
[----:B------:R-:W-:Y:S02]  /*1eb0*/  FMNMX.FTZ R0, R28, R5, !PT ;  /* 0x000000051c007209 */ /* 0x000fe40007810000 */
[----:B------:R-:W-:Y:S02]  /*1ec0*/  FSEL R26, R26, -INF , P3 ;  /* 0xff8000001a1a7808 */ /* 0x000fe40001800000 */
[----:B------:R-:W-:Y:S02]  /*1ed0*/  ISETP.GT.AND P3, PT, R4, 0x11, PT ;  /* 0x000000110400780c */ /* 0x000fe40003f64270 */
[----:B------:R-:W-:Y:S02]  /*1ee0*/  FSEL R32, R32, -INF , P4 ;  /* 0xff80000020207808 */ /* 0x000fe40002000000 */
[----:B------:R-:W-:-:S02]  /*1ef0*/  FMNMX.FTZ R5, R29, R0, !PT ;  /* 0x000000001d057209 */ /* 0x000fc40007810000 */
[----:B------:R-:W-:Y:S02]  /*1f00*/  FSEL R27, R27, -INF , P1 ;  /* 0xff8000001b1b7808 */ /* 0x000fe40000800000 */
[----:B------:R-:W-:Y:S02]  /*1f10*/  ISETP.GT.AND P1, PT, R4, 0x18, PT ;  /* 0x000000180400780c */ /* 0x000fe40003f24270 */
[----:B------:R-:W-:Y:S02]  /*1f20*/  FSEL R33, R33, -INF , P3 ;  /* 0xff80000021217808 */ /* 0x000fe40001800000 */
[----:B------:R-:W-:Y:S02]  /*1f30*/  FMNMX.FTZ R0, R32, R5, !PT ;  /* 0x0000000520007209 */ /* 0x000fe40007810000 */
[----:B------:R-:W-:Y:S02]  /*1f40*/  FSEL R30, R30, -INF , P2 ;  /* 0xff8000001e1e7808 */ /* 0x000fe40001000000 */
[----:B------:R-:W-:-:S02]  /*1f50*/  ISETP.GT.AND P2, PT, R4, 0x19, PT ;  /* 0x000000190400780c */ /* 0x000fc40003f44270 */
        /* <DEDUP_REMOVED lines=63> */
[----:B------:R-:W-:Y:S02]  /*2350*/  FMNMX.FTZ R5, R65, R0, !PT ;  /* 0x0000000041057209 */ /* 0x000fe40007810000 */
[----:B------:R-:W-:Y:S02]  /*2360*/  FSEL R69, R69, -INF , P0 ;  /* 0xff80000045457808 */ /* 0x000fe40000000000 */
[----:B------:R-:W-:-:S02]  /*2370*/  FMNMX.FTZ R0, R68, R5, !PT ;  /* 0x0000000544007209 */ /* 0x000fc40007810000 */
[----:B------:R-:W-:Y:S02]  /*2380*/  ISETP.GT.AND P0, PT, R4, 0x61, PT ;  /* 0x000000610400780c */ /* 0x000fe40003f04270 */
[----:B------:R-:W-:Y:S02]  /*2390*/  FSEL R72, R72, -INF , P6 ;  /* 0xff80000048487808 */ /* 0x000fe40003000000 */
[----:B------:R-:W-:Y:S02]  /*23a0*/  FMNMX.FTZ R5, R69, R0, !PT ;  /* 0x0000000045057209 */ /* 0x000fe40007810000 */
[----:B------:R-:W-:Y:S02]  /*23b0*/  FSEL R67, R67, -INF , P1 ;  /* 0xff80000043437808 */ /* 0x000fe40000800000 */
[----:B------:R-:W-:Y:S02]  /*23c0*/  ISETP.GT.AND P1, PT, R4, 0x68, PT ;  /* 0x000000680400780c */ /* 0x000fe40003f24270 */
[----:B------:R-:W-:-:S02]  /*23d0*/  FSEL R73, R73, -INF , P0 ;  /* 0xff80000049497808 */ /* 0x000fc40000000000 */
[----:B------:R-:W-:Y:S02]  /*23e0*/  FMNMX.FTZ R0, R72, R5, !PT ;  /* 0x0000000548007209 */ /* 0x000fe40007810000 */
[----:B------:R-:W-:Y:S02]  /*23f0*/  FSEL R70, R70, -INF , P2 ;  /* 0xff80000046467808 */ /* 0x000fe40001000000 */
[----:B------:R-:W-:Y:S02]  /*2400*/  ISETP.GT.AND P2, PT, R4, 0x69, PT ;  /* 0x000000690400780c */ /* 0x000fe40003f44270 */
[----:B------:R-:W-:Y:S02]  /*2410*/  FSEL R76, R76, -INF , P1 ;  /* 0xff8000004c4c7808 */ /* 0x000fe40000800000 */
[----:B------:R-:W-:Y:S02]  /*2420*/  FMNMX.FTZ R5, R73, R0, !PT ;  /* 0x0000000049057209 */ /* 0x000fe40007810000 */
[----:B------:R-:W-:-:S02]  /*2430*/  FSEL R66, R66, -INF , P3 ;  /* 0xff80000042427808 */ /* 0x000fc40001800000 */
[----:B------:R-:W-:Y:S02]  /*2440*/  FSEL R77, R77, -INF , P2 ;  /* 0xff8000004d4d7808 */ /* 0x000fe40001000000 */
[----:B------:R-:W-:Y:S02]  /*2450*/  FMNMX.FTZ R0, R76, R5, !PT ;  /* 0x000000054c007209 */ /* 0x000fe40007810000 */
[----:B------:R-:W-:Y:S02]  /*2460*/  ISETP.GT.AND P3, PT, R4, 0x70, PT ;  /* 0x000000700400780c */ /* 0x000fe40003f64270 */
[----:B------:R-:W-:Y:S02]  /*2470*/  FSEL R63, R63, -INF , P4 ;  /* 0xff8000003f3f7808 */ /* 0x000fe40002000000 */
[----:B------:R-:W-:Y:S02]  /*2480*/  FSEL R80, R80, -INF , P3 ;  /* 0xff80000050507808 */ /* 0x000fe40001800000 */
[----:B------:R-:W-:-:S02]  /*2490*/  FMNMX.FTZ R5, R77, R0, !PT ;  /* 0x000000004d057209 */ /* 0x000fc40007810000 */
[----:B------:R-:W-:Y:S02]  /*24a0*/  ISETP.GT.AND P4, PT, R4, 0x71, PT ;  /* 0x000000710400780c */ /* 0x000fe40003f84270 */
[----:B------:R-:W-:Y:S02]  /*24b0*/  FSEL R62, R62, -INF , P5 ;  /* 0xff8000003e3e7808 */ /* 0x000fe40002800000 */
[----:B------:R-:W-:Y:S02]  /*24c0*/  FSEL R81, R81, -INF , P4 ;  /* 0xff80000051517808 */ /* 0x000fe40002000000 */
[----:B------:R-:W-:Y:S02]  /*24d0*/  FMNMX.FTZ R0, R80, R5, !PT ;  /* 0x0000000550007209 */ /* 0x000fe40007810000 */
[----:B------:R-:W-:Y:S02]  /*24e0*/  ISETP.GT.AND P5, PT, R4, 0x78, PT ;  /* 0x000000780400780c */ /* 0x000fe40003fa4270 */
[----:B------:R-:W-:-:S02]  /*24f0*/  FMNMX.FTZ R5, R81, R0, !PT ;  /* 0x0000000051057209 */ /* 0x000fc40007810000 */
[----:B------:R-:W-:Y:S02]  /*2500*/  FSEL R84, R84, -INF , P5 ;  /* 0xff80000054547808 */ /* 0x000fe40002800000 */
[----:B------:R-:W-:Y:S02]  /*2510*/  ISETP.GT.AND P6, PT, R4, 0x79, PT ;  /* 0x000000790400780c */ /* 0x000fe40003fc4270 */
[----:B------:R-:W-:Y:S02]  /*2520*/  FMNMX.FTZ R0, R84, R5, !PT ;  /* 0x0000000554007209 */ /* 0x000fe40007810000 */
[----:B------:R-:W-:Y:S02]  /*2530*/  FSEL R85, R85, -INF , P6 ;  /* 0xff80000055557808 */ /* 0x000fe40003000000 */
[----:B------:R-:W-:Y:S02]  /*2540*/  P2R R8, PR, RZ, 0x4 ;  /* 0x00000004ff087803 */ /* 0x000fe40000000000 */
[----:B------:R-:W-:-:S02]  /*2550*/  FMNMX.FTZ R5, R85, R0, !PT ;  /* 0x0000000055057209 */ /* 0x000fc40007810000 */
[----:B------:R-:W-:Y:S02]  /*2560*/  P2R R10, PR, RZ, 0x1 ;  /* 0x00000001ff0a7803 */ /* 0x000fe40000000000 */
[----:B------:R-:W-:Y:S01]  /*2570*/  ISETP.GT.AND P0, PT, R4, 0x60, PT ;  /* 0x000000600400780c */ /* 0x000fe20003f04270 */
[----:B------:R-:W1:Y:S01]  /*2580*/  SHFL.BFLY PT, R0, R5, 0x2, 0x1f ;  /* 0x0c401f0005007f89 */ /* 0x000e6200000e0000 */
[----:B------:R-:W-:Y:S02]  /*2590*/  P2R R9, PR, RZ, 0x2 ;  /* 0x00000002ff097803 */ /* 0x000fe40000000000 */
[----:B------:R-:W-:Y:S02]  /*25a0*/  FSEL R74, R74, -INF , P0 ;  /* 0xff8000004a4a7808 */ /* 0x000fe40000000000 */
[----:B------:R-:W-:Y:S02]  /*25b0*/  ISETP.NE.AND P0, PT, R10, RZ, PT ;  /* 0x000000ff0a00720c */ /* 0x000fe40003f05270 */
[----:B------:R-:W-:-:S02]  /*25c0*/  ISETP.GT.AND P1, PT, R4, 0x59, PT ;  /* 0x000000590400780c */ /* 0x000fc40003f24270 */
[----:B------:R-:W-:Y:S02]  /*25d0*/  FSEL R75, R75, -INF , P0 ;  /* 0xff8000004b4b7808 */ /* 0x000fe40000000000 */
[----:B------:R-:W-:Y:S02]  /*25e0*/  FSEL R71, R71, -INF , P1 ;  /* 0xff80000047477808 */ /* 0x000fe40000800000 */
[----:B------:R-:W-:Y:S02]  /*25f0*/  ISETP.NE.AND P1, PT, R9, RZ, PT ;  /* 0x000000ff0900720c */ /* 0x000fe40003f25270 */
[----:B------:R-:W-:Y:S02]  /*2600*/  FSEL R82, R82, -INF , P3 ;  /* 0xff80000052527808 */ /* 0x000fe40001800000 */
[----:B------:R-:W-:Y:S02]  /*2610*/  FSEL R78, R78, -INF , P1 ;  /* 0xff8000004e4e7808 */ /* 0x000fe40000800000 */
[----:B------:R-:W-:-:S02]  /*2620*/  FSEL R83, R83, -INF , P4 ;  /* 0xff80000053537808 */ /* 0x000fc40002000000 */
[----:B------:R-:W-:Y:S02]  /*2630*/  FSEL R86, R86, -INF , P5 ;  /* 0xff80000056567808 */ /* 0x000fe40002800000 */
[----:B------:R-:W-:Y:S02]  /*2640*/  FSEL R87, R87, -INF , P6 ;  /* 0xff80000057577808 */ /* 0x000fe40003000000 */
[----:B-1----:R-:W-:Y:S02]  /*2650*/  FMNMX.FTZ R6, R5, R0, !PT ;  /* 0x0000000005067209 */ /* 0x002fe40007810000 */
[----:B------:R-:W-:Y:S02]  /*2660*/  FMNMX.FTZ R5, R26, R27, !PT ;  /* 0x0000001b1a057209 */ /* 0x000fe40007810000 */
[----:B------:R-:W-:Y:S01]  /*2670*/  ISETP.NE.AND P0, PT, R11, RZ, PT ;  /* 0x000000ff0b00720c */ /* 0x000fe20003f05270 */
[----:B------:R-:W1:Y:S02]  /*2680*/  SHFL.BFLY PT, R7, R6, 0x1, 0x1f ;  /* 0x0c201f0006077f89 */ /* 0x000e6400000e0000 */
[----:B-1----:R-:W-:Y:S01]  /*2690*/  FMNMX.FTZ R0, R6, R7, !PT ;  /* 0x0000000706007209 */ /* 0x002fe20007810000 */
[----:B------:R-:W-:-:S03]  /*26a0*/  IMAD.U32 R7, RZ, RZ, UR40 ;  /* 0x00000028ff077e24 */ /* 0x000fc6000f8e00ff */
[C---:B------:R-:W-:Y:S01]  /*26b0*/  FSETP.NEU.FTZ.AND P2, PT, R0.reuse, -INF , PT ;  /* 0xff8000000000780b */ /* 0x040fe20003f5d000 */
[----:B------:R-:W-:-:S05]  /*26c0*/  FFMA.FTZ R7, R0, R7, -8 ;  /* 0xc100000000077423 */ /* 0x000fca0000010007 */
[----:B------:R-:W-:Y:S02]  /*26d0*/  FSEL R88, R7, RZ, P2 ;  /* 0x000000ff07587208 */ /* 0x000fe40001000000 */
[----:B------:R-:W-:Y:S02]  /*26e0*/  ISETP.NE.AND P2, PT, R8, RZ, PT ;  /* 0x000000ff0800720c */ /* 0x000fe40003f45270 */
[----:B------:R-:W-:Y:S01]  /*26f0*/  FMNMX.FTZ R8, R30, R5, !PT ;  /* 0x000000051e087209 */ /* 0x000fe20007810000 */
[----:B------:R-:W-:-:S01]  /*2700*/  FFMA.FTZ R4, R24, UR40, -R88 ;  /* 0x0000002818047c23 */ /* 0x000fc20008010858 */
[----:B------:R-:W-:Y:S01]  /*2710*/  FSEL R79, R79, -INF , P2 ;  /* 0xff8000004f4f7808 */ /* 0x000fe20001000000 */
[----:B------:R-:W-:-:S01]  /*2720*/  FFMA.FTZ R6, R28, UR40, -R88 ;  /* 0x000000281c067c23 */ /* 0x000fc20008010858 */
[----:B------:R-:W-:Y:S01]  /*2730*/  FMNMX.FTZ R5, R31, R8, !PT ;  /* 0x000000081f057209 */ /* 0x000fe20007810000 */
[----:B------:R-:W-:-:S01]  /*2740*/  FFMA.FTZ R8, R32, UR40, -R88 ;  /* 0x0000002820087c23 */ /* 0x000fc20008010858 */
[--C-:B------:R-:W-:Y:S01]  /*2750*/  FFMA.FTZ R7, R25, UR40, -R88.reuse ;  /* 0x0000002819077c23 */ /* 0x100fe20008010858 */
[----:B------:R-:W-:Y:S01]  /*2760*/  MUFU.EX2 R4, R4 ;  /* 0x0000000400047308 */ /* 0x000fe20000000800 */
[----:B------:R-:W-:Y:S01]  /*2770*/  FMNMX.FTZ R10, R34, R5, !PT ;  /* 0x00000005220a7209 */ /* 0x000fe20007810000 */
[--C-:B------:R-:W-:Y:S01]  /*2780*/  FFMA.FTZ R9, R29, UR40, -R88.reuse ;  /* 0x000000281d097c23 */ /* 0x100fe20008010858 */
[----:B------:R-:W-:-:S01]  /*2790*/  FFMA.FTZ R11, R33, UR40, -R88 ;  /* 0x00000028210b7c23 */ /* 0x000fc20008010858 */
[----:B0-----:R-:W-:Y:S01]  /*27a0*/  LOP3.LUT P2, RZ, R89, 0x7f, RZ, 0xc0, !PT ;  /* 0x0000007f59ff7812 */ /* 0x001fe2000784c0ff */
[----:B------:R-:W-:-:S01]  /*27b0*/  FFMA.FTZ R21, R49, UR40, -R88 ;  /* 0x0000002831157c23 */ /* 0x000fc20008010858 */
[----:B------:R-:W-:Y:S01]  /*27c0*/  FMNMX.FTZ R5, R35, R10, !PT ;  /* 0x0000000a23057209 */ /* 0x000fe20007810000 */
[----:B------:R-:W-:-:S01]  /*27d0*/  FFMA.FTZ R29, R57, UR40, -R88 ;  /* 0x00000028391d7c23 */ /* 0x000fc20008010858 */
[----:B------:R-:W0:Y:S01]  /*27e0*/  MUFU.EX2 R7, R7 ;  /* 0x0000000700077308 */ /* 0x000e220000000800 */
[----:B------:R-:W-:-:S01]  /*27f0*/  FFMA.FTZ R13, R37, UR40, -R88 ;  /* 0x00000028250d7c23 */ /* 0x000fc20008010858 */
[----:B------:R-:W-:Y:S01]  /*2800*/  FMNMX.FTZ R10, R38, R5, !PT ;  /* 0x00000005260a7209 */ /* 0x000fe20007810000 */
[----:B------:R-:W-:-:S01]  /*2810*/  FFMA.FTZ R15, R41, UR40, -R88 ;  /* 0x00000028290f7c23 */ /* 0x000fc20008010858 */
[--C-:B------:R-:W-:Y:S01]  /*2820*/  FFMA.FTZ R25, R45, UR40, -R88.reuse ;  /* 0x000000282d197c23 */ /* 0x100fe20008010858 */
[----:B------:R-:W-:-:S01]  /*2830*/  FFMA.FTZ R52, R52, UR40, -R88 ;  /* 0x0000002834347c23 */ /* 0x000fc20008010858 */
[----:B------:R-:W-:Y:S01]  /*2840*/  FMNMX.FTZ R5, R39, R10, !PT ;  /* 0x0000000a27057209 */ /* 0x000fe20007810000 */
[----:B------:R-:W-:-:S01]  /*2850*/  FFMA.FTZ R10, R36, UR40, -R88 ;  /* 0x00000028240a7c23 */ /* 0x000fc20008010858 */
[----:B------:R-:W-:Y:S01]  /*2860*/  MUFU.EX2 R6, R6 ;  /* 0x0000000600067308 */ /* 0x000fe20000000800 */
[----:B------:R-:W-:Y:S01]  /*2870*/  @!P2 VIADD R3, R3, 0x38840 ;  /* 0x000388400303a836 */ /* 0x000fe20000000000 */
[----:B------:R-:W-:Y:S01]  /*2880*/  FMNMX.FTZ R12, R42, R5, !PT ;  /* 0x000000052a0c7209 */ /* 0x000fe20007810000 */
[----:B------:R-:W-:-:S01]  /*2890*/  FFMA.FTZ R53, R53, UR40, -R88 ;  /* 0x0000002835357c23 */ /* 0x000fc20008010858 */
[--C-:B------:R-:W-:Y:S01]  /*28a0*/  FFMA.FTZ R60, R60, UR40, -R88.reuse ;  /* 0x000000283c3c7c23 */ /* 0x100fe20008010858 */
[----:B------:R-:W-:-:S01]  /*28b0*/  FFMA.FTZ R61, R61, UR40, -R88 ;  /* 0x000000283d3d7c23 */ /* 0x000fc20008010858 */
[----:B------:R-:W-:Y:S01]  /*28c0*/  FMNMX.FTZ R5, R43, R12, !PT ;  /* 0x0000000c2b057209 */ /* 0x000fe20007810000 */
[----:B------:R-:W-:-:S01]  /*28d0*/  FFMA.FTZ R33, R65, UR40, -R88 ;  /* 0x0000002841217c23 */ /* 0x000fc20008010858 */
[----:B------:R-:W1:Y:S01]  /*28e0*/  MUFU.EX2 R9, R9 ;  /* 0x0000000900097308 */ /* 0x000e620000000800 */
[----:B0-----:R-:W-:-:S01]  /*28f0*/  FADD.FTZ R49, R4, R7 ;  /* 0x0000000704317221 */ /* 0x001fc20000010000 */
[----:B------:R-:W-:Y:S01]  /*2900*/  FMNMX.FTZ R12, R46, R5, !PT ;  /* 0x000000052e0c7209 */ /* 0x000fe20007810000 */
[----:B------:R-:W-:-:S01]  /*2910*/  FFMA.FTZ R68, R68, UR40, -R88 ;  /* 0x0000002844447c23 */ /* 0x000fc20008010858 */
[----:B------:R-:W-:Y:S01]  /*2920*/  @!P2 PRMT R3, RZ, 0x654, R3 ;  /* 0x00000654ff03a816 */ /* 0x000fe20000000003 */
[----:B------:R-:W-:-:S01]  /*2930*/  FFMA.FTZ R69, R69, UR40, -R88 ;  /* 0x0000002845457c23 */ /* 0x000fc20008010858 */
[----:B------:R-:W-:Y:S01]  /*2940*/  FMNMX.FTZ R5, R47, R12, !PT ;  /* 0x0000000c2f057209 */ /* 0x000fe20007810000 */
[----:B------:R-:W-:-:S01]  /*2950*/  FFMA.FTZ R12, R40, UR40, -R88 ;  /* 0x00000028280c7c23 */ /* 0x000fc20008010858 */
[----:B------:R-:W0:Y:S01]  /*2960*/  MUFU.EX2 R8, R8 ;  /* 0x0000000800087308 */ /* 0x000e220000000800 */
[----:B------:R2:W-:Y:S01]  /*2970*/  @!P2 SYNCS.ARRIVE.TRANS64.RED.A1T0 RZ, [R3+URZ], RZ ;  /* 0x000000ff03ffa9a7 */ /* 0x0005e2000810043f */
[----:B------:R-:W-:Y:S01]  /*2980*/  FMNMX.FTZ R14, R50, R5, !PT ;  /* 0x00000005320e7209 */ /* 0x000fe20007810000 */
[--C-:B------:R-:W-:Y:S01]  /*2990*/  FFMA.FTZ R72, R72, UR40, -R88.reuse ;  /* 0x0000002848487c23 */ /* 0x100fe20008010858 */
[----:B------:R-:W-:-:S01]  /*29a0*/  FFMA.FTZ R45, R76, UR40, -R88 ;  /* 0x000000284c2d7c23 */ /* 0x000fc20008010858 */
[--C-:B------:R-:W-:Y:S01]  /*29b0*/  FFMA.FTZ R40, R77, UR40, -R88.reuse ;  /* 0x000000284d287c23 */ /* 0x100fe20008010858 */
[----:B------:R-:W-:Y:S01]  /*29c0*/  FMNMX.FTZ R5, R51, R14, !PT ;  /* 0x0000000e33057209 */ /* 0x000fe20007810000 */
[--C-:B------:R-:W-:Y:S01]  /*29d0*/  FFMA.FTZ R73, R73, UR40, -R88.reuse ;  /* 0x0000002849497c23 */ /* 0x100fe20008010858 */
[----:B------:R-:W3:Y:S01]  /*29e0*/  MUFU.EX2 R11, R11 ;  /* 0x0000000b000b7308 */ /* 0x000ee20000000800 */
[----:B-1----:R-:W-:Y:S01]  /*29f0*/  F2FP.SATFINITE.E4M3.F32.PACK_AB_MERGE_C R216, R9, R6, RZ ;  /* 0x0000000609d8723e */ /* 0x002fe200048070ff */
[--C-:B------:R-:W-:Y:S01]  /*2a00*/  FFMA.FTZ R41, R85, UR40, -R88.reuse ;  /* 0x0000002855297c23 */ /* 0x100fe20008010858 */
[----:B------:R-:W-:Y:S01]  /*2a10*/  FMNMX.FTZ R14, R54, R5, !PT ;  /* 0x00000005360e7209 */ /* 0x000fe20007810000 */
[----:B------:R-:W-:Y:S01]  /*2a20*/  FFMA.FTZ R37, R81, UR40, -R88 ;  /* 0x0000002851257c23 */ /* 0x000fe20008010858 */
[----:B------:R-:W-:Y:S01]  /*2a30*/  F2FP.SATFINITE.E4M3.F32.PACK_AB_MERGE_C R216, R7, R4, R216 ;  /* 0x0000000407d8723e */ /* 0x000fe200048070d8 */
[--C-:B------:R-:W-:Y:S01]  /*2a40*/  IMAD.MOV.U32 R89, RZ, RZ, R151.reuse ;  /* 0x000000ffff597224 */ /* 0x100fe200078e0097 */
[----:B------:R-:W-:Y:S01]  /*2a50*/  FMNMX.FTZ R5, R55, R14, !PT ;  /* 0x0000000e37057209 */ /* 0x000fe20007810000 */
[----:B------:R-:W-:Y:S01]  /*2a60*/  FFMA.FTZ R14, R44, UR40, -R88 ;  /* 0x000000282c0e7c23 */ /* 0x000fe20008010858 */
[----:B------:R-:W-:Y:S01]  /*2a70*/  IMAD.U32 R44, RZ, RZ, UR40 ;  /* 0x00000028ff2c7e24 */ /* 0x000fe2000f8e00ff */
[----:B------:R-:W-:Y:S01]  /*2a80*/  MUFU.EX2 R10, R10 ;  /* 0x0000000a000a7308 */ /* 0x000fe20000000800 */
[----:B------:R-:W-:Y:S01]  /*2a90*/  FMNMX.FTZ R20, R58, R5, !PT ;  /* 0x000000053a147209 */ /* 0x000fe20007810000 */
[----:B------:R-:W-:-:S02]  /*2aa0*/  IMAD.MOV.U32 R85, RZ, RZ, R151 ;  /* 0x000000ffff557224 */ /* 0x000fc400078e0097 */
[--C-:B------:R-:W-:Y:S01]  /*2ab0*/  IMAD.MOV.U32 R81, RZ, RZ, R151.reuse ;  /* 0x000000ffff517224 */ /* 0x100fe200078e0097 */
[----:B------:R-:W-:Y:S01]  /*2ac0*/  FMNMX.FTZ R5, R59, R20, !PT ;  /* 0x000000143b057209 */ /* 0x000fe20007810000 */
[--C-:B------:R-:W-:Y:S02]  /*2ad0*/  IMAD.MOV.U32 R77, RZ, RZ, R151.reuse ;  /* 0x000000ffff4d7224 */ /* 0x100fe400078e0097 */
[----:B------:R-:W1:Y:S01]  /*2ae0*/  MUFU.EX2 R13, R13 ;  /* 0x0000000d000d7308 */ /* 0x000e620000000800 */
[----:B------:R-:W-:Y:S01]  /*2af0*/  FMNMX.FTZ R20, R62, R5, !PT ;  /* 0x000000053e147209 */ /* 0x000fe20007810000 */
[--C-:B------:R-:W-:Y:S02]  /*2b00*/  IMAD.MOV.U32 R76, RZ, RZ, R151.reuse ;  /* 0x000000ffff4c7224 */ /* 0x100fe400078e0097 */
[----:B------:R-:W-:Y:S01]  /*2b10*/  IMAD.MOV.U32 R65, RZ, RZ, R151 ;  /* 0x000000ffff417224 */ /* 0x000fe200078e0097 */
[----:B------:R-:W-:Y:S01]  /*2b20*/  FMNMX.FTZ R5, R63, R20, !PT ;  /* 0x000000143f057209 */ /* 0x000fe20007810000 */
[----:B------:R-:W-:-:S01]  /*2b30*/  FFMA.FTZ R20, R48, UR40, -R88 ;  /* 0x0000002830147c23 */ /* 0x000fc20008010858 */
[----:B------:R-:W-:Y:S01]  /*2b40*/  FADD.FTZ R48, R6, R49 ;  /* 0x0000003106307221 */ /* 0x000fe20000010000 */
[----:B------:R-:W-:Y:S01]  /*2b50*/  MUFU.EX2 R12, R12 ;  /* 0x0000000c000c7308 */ /* 0x000fe20000000800 */
[----:B------:R-:W-:-:S02]  /*2b60*/  FMNMX.FTZ R24, R66, R5, !PT ;  /* 0x0000000542187209 */ /* 0x000fc40007810000 */
[----:B------:R-:W-:Y:S02]  /*2b70*/  FADD.FTZ R49, R9, R48 ;  /* 0x0000003009317221 */ /* 0x000fe40000010000 */
[----:B------:R-:W-:Y:S02]  /*2b80*/  FMNMX.FTZ R5, R67, R24, !PT ;  /* 0x0000001843057209 */ /* 0x000fe40007810000 */
[----:B0-----:R-:W-:Y:S01]  /*2b90*/  FADD.FTZ R48, R8, R49 ;  /* 0x0000003108307221 */ /* 0x001fe20000010000 */
[----:B------:R-:W-:Y:S01]  /*2ba0*/  MUFU.EX2 R15, R15 ;  /* 0x0000000f000f7308 */ /* 0x000fe20000000800 */
[----:B------:R-:W-:Y:S02]  /*2bb0*/  FMNMX.FTZ R24, R70, R5, !PT ;  /* 0x0000000546187209 */ /* 0x000fe40007810000 */
[----:B---3--:R-:W-:Y:S01]  /*2bc0*/  FADD.FTZ R49, R11, R48 ;  /* 0x000000300b317221 */ /* 0x008fe20000010000 */
[----:B-1----:R-:W-:Y:S02]  /*2bd0*/  F2FP.SATFINITE.E4M3.F32.PACK_AB_MERGE_C R218, R13, R10, RZ ;  /* 0x0000000a0dda723e */ /* 0x002fe400048070ff */
[----:B------:R-:W-:Y:S01]  /*2be0*/  FMNMX.FTZ R5, R71, R24, !PT ;  /* 0x0000001847057209 */ /* 0x000fe20007810000 */
[----:B------:R-:W-:-:S01]  /*2bf0*/  FADD.FTZ R48, R10, R49 ;  /* 0x000000310a307221 */ /* 0x000fc20000010000 */
[----:B------:R-:W-:Y:S01]  /*2c00*/  MUFU.EX2 R14, R14 ;  /* 0x0000000e000e7308 */ /* 0x000fe20000000800 */
[----:B------:R-:W-:-:S02]  /*2c10*/  F2FP.SATFINITE.E4M3.F32.PACK_AB_MERGE_C R218, R11, R8, R218 ;  /* 0x000000080bda723e */ /* 0x000fc400048070da */
[----:B------:R-:W-:-:S04]  /*2c20*/  FMNMX.FTZ R24, R74, R5, !PT ;  /* 0x000000054a187209 */ /* 0x000fc80007810000 */
[----:B------:R-:W-:Y:S01]  /*2c30*/  FMNMX.FTZ R5, R75, R24, !PT ;  /* 0x000000184b057209 */ /* 0x000fe20007810000 */
[----:B------:R-:W0:Y:S03]  /*2c40*/  MUFU.EX2 R25, R25 ;  /* 0x0000001900197308 */ /* 0x000e260000000800 */
[----:B------:R-:W-:-:S04]  /*2c50*/  FMNMX.FTZ R24, R78, R5, !PT ;  /* 0x000000054e187209 */ /* 0x000fc80007810000 */
[----:B------:R-:W-:Y:S01]  /*2c60*/  FMNMX.FTZ R5, R79, R24, !PT ;  /* 0x000000184f057209 */ /* 0x000fe20007810000 */
[----:B------:R-:W-:-:S01]  /*2c70*/  FFMA.FTZ R24, R56, UR40, -R88 ;  /* 0x0000002838187c23 */ /* 0x000fc20008010858 */
[----:B------:R-:W-:Y:S02]  /*2c80*/  MUFU.EX2 R20, R20 ;  /* 0x0000001400147308 */ /* 0x000fe40000000800 */
[----:B------:R-:W-:-:S04]  /*2c90*/  FMNMX.FTZ R28, R82, R5, !PT ;  /* 0x00000005521c7209 */ /* 0x000fc80007810000 */
[----:B------:R-:W-:Y:S02]  /*2ca0*/  FMNMX.FTZ R5, R83, R28, !PT ;  /* 0x0000001c53057209 */ /* 0x000fe40007810000 */
[----:B------:R-:W-:Y:S01]  /*2cb0*/  MUFU.EX2 R21, R21 ;  /* 0x0000001500157308 */ /* 0x000fe20000000800 */
[----:B0-----:R-:W-:Y:S02]  /*2cc0*/  F2FP.SATFINITE.E4M3.F32.PACK_AB_MERGE_C R220, R25, R14, RZ ;  /* 0x0000000e19dc723e */ /* 0x001fe400048070ff */
[----:B------:R-:W-:Y:S02]  /*2cd0*/  FMNMX.FTZ R28, R86, R5, !PT ;  /* 0x00000005561c7209 */ /* 0x000fe40007810000 */
[----:B------:R-:W-:Y:S02]  /*2ce0*/  F2FP.SATFINITE.E4M3.F32.PACK_AB_MERGE_C R220, R15, R12, R220 ;  /* 0x0000000c0fdc723e */ /* 0x000fe400048070dc */
[----:B------:R-:W-:Y:S01]  /*2cf0*/  FMNMX.FTZ R5, R87, R28, !PT ;  /* 0x0000001c57057209 */ /* 0x000fe20007810000 */
[----:B------:R-:W-:Y:S01]  /*2d00*/  MUFU.EX2 R52, R52 ;  /* 0x0000003400347308 */ /* 0x000fe20000000800 */
[----:B------:R-:W-:-:S01]  /*2d10*/  FFMA.FTZ R28, R64, UR40, -R88 ;  /* 0x00000028401c7c23 */ /* 0x000fc20008010858 */
[----:B------:R-:W-:-:S02]  /*2d20*/  IMAD.MOV.U32 R64, RZ, RZ, R151 ;  /* 0x000000ffff407224 */ /* 0x000fc400078e0097 */
[----:B------:R-:W0:Y:S04]  /*2d30*/  SHFL.BFLY PT, R32, R5, 0x2, 0x1f ;  /* 0x0c401f0005207f89 */ /* 0x000e2800000e0000 */
[----:B------:R-:W1:Y:S08]  /*2d40*/  MUFU.EX2 R53, R53 ;  /* 0x0000003500357308 */ /* 0x000e700000000800 */
[----:B------:R-:W-:Y:S08]  /*2d50*/  MUFU.EX2 R24, R24 ;  /* 0x0000001800187308 */ /* 0x000ff00000000800 */
[----:B------:R-:W-:Y:S01]  /*2d60*/  MUFU.EX2 R29, R29 ;  /* 0x0000001d001d7308 */ /* 0x000fe20000000800 */
[----:B-1----:R-:W-:-:S02]  /*2d70*/  F2FP.SATFINITE.E4M3.F32.PACK_AB_MERGE_C R222, R53, R52, RZ ;  /* 0x0000003435de723e */ /* 0x002fc400048070ff */
[----:B0-----:R-:W-:Y:S01]  /*2d80*/  FMNMX.FTZ R36, R5, R32, !PT ;  /* 0x0000002005247209 */ /* 0x001fe20007810000 */
[----:B------:R-:W-:-:S01]  /*2d90*/  FFMA.FTZ R32, R80, UR40, -R88 ;  /* 0x0000002850207c23 */ /* 0x000fc20008010858 */
[----:B------:R-:W-:Y:S01]  /*2da0*/  F2FP.SATFINITE.E4M3.F32.PACK_AB_MERGE_C R222, R21, R20, R222 ;  /* 0x0000001415de723e */ /* 0x000fe200048070de */
[--C-:B------:R-:W-:Y:S02]  /*2db0*/  IMAD.MOV.U32 R80, RZ, RZ, R151.reuse ;  /* 0x000000ffff507224 */ /* 0x100fe400078e0097 */
[----:B------:R-:W-:Y:S01]  /*2dc0*/  MUFU.EX2 R60, R60 ;  /* 0x0000003c003c7308 */ /* 0x000fe20000000800 */
[----:B------:R-:W0:Y:S07]  /*2dd0*/  SHFL.BFLY PT, R5, R36, 0x1, 0x1f ;  /* 0x0c201f0024057f89 */ /* 0x000e2e00000e0000 */
[----:B------:R-:W-:Y:S08]  /*2de0*/  MUFU.EX2 R61, R61 ;  /* 0x0000003d003d7308 */ /* 0x000ff00000000800 */
[----:B------:R-:W-:Y:S08]  /*2df0*/  MUFU.EX2 R28, R28 ;  /* 0x0000001c001c7308 */ /* 0x000ff00000000800 */
[----:B------:R-:W-:Y:S01]  /*2e00*/  MUFU.EX2 R33, R33 ;  /* 0x0000002100217308 */ /* 0x000fe20000000800 */
[----:B0-----:R-:W-:Y:S01]  /*2e10*/  FMNMX.FTZ R5, R36, R5, !PT ;  /* 0x0000000524057209 */ /* 0x001fe20007810000 */
[----:B------:R-:W-:Y:S01]  /*2e20*/  FFMA.FTZ R36, R84, UR40, -R88 ;  /* 0x0000002854247c23 */ /* 0x000fe20008010858 */
[----:B------:R-:W-:-:S02]  /*2e30*/  IMAD.MOV.U32 R88, RZ, RZ, R151 ;  /* 0x000000ffff587224 */ /* 0x000fc400078e0097 */
[C---:B------:R-:W-:Y:S01]  /*2e40*/  FSETP.NEU.FTZ.AND P1, PT, R5.reuse, -INF , PT ;  /* 0xff8000000500780b */ /* 0x040fe20003f3d000 */
[----:B------:R-:W-:-:S01]  /*2e50*/  FFMA.FTZ R44, R5, R44, -8 ;  /* 0xc1000000052c7423 */ /* 0x000fc2000001002c */
[----:B------:R-:W-:Y:S01]  /*2e60*/  IMAD.MOV.U32 R84, RZ, RZ, R151 ;  /* 0x000000ffff547224 */ /* 0x000fe200078e0097 */
[----:B------:R-:W-:Y:S03]  /*2e70*/  MUFU.EX2 R68, R68 ;  /* 0x0000004400447308 */ /* 0x000fe60000000800 */
[----:B------:R-:W-:Y:S02]  /*2e80*/  FSEL R44, R44, RZ, P1 ;  /* 0x000000ff2c2c7208 */ /* 0x000fe40000800000 */
[----:B------:R-:W-:-:S03]  /*2e90*/  PLOP3.LUT P1, PT, PT, PT, UP0, 0x80, 0x0 ;  /* 0x000000000000781c */ /* 0x000fc60003f2f008 */
[--C-:B------:R-:W-:Y:S01]  /*2ea0*/  FFMA.FTZ R26, R26, UR40, -R44.reuse ;  /* 0x000000281a1a7c23 */ /* 0x100fe2000801082c */
[----:B------:R-:W-:-:S01]  /*2eb0*/  FFMA.FTZ R27, R27, UR40, -R44 ;  /* 0x000000281b1b7c23 */ /* 0x000fc2000801082c */
[--C-:B------:R-:W-:Y:S01]  /*2ec0*/  FFMA.FTZ R30, R30, UR40, -R44.reuse ;  /* 0x000000281e1e7c23 */ /* 0x100fe2000801082c */
[----:B------:R-:W-:-:S01]  /*2ed0*/  FFMA.FTZ R31, R31, UR40, -R44 ;  /* 0x000000281f1f7c23 */ /* 0x000fc2000801082c */
[--C-:B------:R-:W-:Y:S01]  /*2ee0*/  FFMA.FTZ R34, R34, UR40, -R44.reuse ;  /* 0x0000002822227c23 */ /* 0x100fe2000801082c */
[----:B------:R-:W-:-:S01]  /*2ef0*/  FFMA.FTZ R35, R35, UR40, -R44 ;  /* 0x0000002823237c23 */ /* 0x000fc2000801082c */
[----:B------:R-:W-:Y:S01]  /*2f00*/  MUFU.EX2 R26, R26 ;  /* 0x0000001a001a7308 */ /* 0x000fe20000000800 */
[----:B------:R-:W-:-:S01]  /*2f10*/  FFMA.FTZ R38, R38, UR40, -R44 ;  /* 0x0000002826267c23 */ /* 0x000fc2000801082c */
[--C-:B------:R-:W-:Y:S01]  /*2f20*/  FFMA.FTZ R39, R39, UR40, -R44.reuse ;  /* 0x0000002827277c23 */ /* 0x100fe2000801082c */
[----:B------:R-:W-:-:S01]  /*2f30*/  FFMA.FTZ R42, R42, UR40, -R44 ;  /* 0x000000282a2a7c23 */ /* 0x000fc2000801082c */
[--C-:B------:R-:W-:Y:S01]  /*2f40*/  FFMA.FTZ R43, R43, UR40, -R44.reuse ;  /* 0x000000282b2b7c23 */ /* 0x100fe2000801082c */
[----:B------:R-:W-:-:S01]  /*2f50*/  FFMA.FTZ R46, R46, UR40, -R44 ;  /* 0x000000282e2e7c23 */ /* 0x000fc2000801082c */
[--C-:B------:R-:W-:Y:S01]  /*2f60*/  FFMA.FTZ R47, R47, UR40, -R44.reuse ;  /* 0x000000282f2f7c23 */ /* 0x100fe2000801082c */
[----:B------:R-:W-:-:S01]  /*2f70*/  FFMA.FTZ R50, R50, UR40, -R44 ;  /* 0x0000002832327c23 */ /* 0x000fc2000801082c */
[----:B------:R-:W0:Y:S01]  /*2f80*/  MUFU.EX2 R27, R27 ;  /* 0x0000001b001b7308 */ /* 0x000e220000000800 */
[----:B------:R-:W-:-:S01]  /*2f90*/  FFMA.FTZ R51, R51, UR40, -R44 ;  /* 0x0000002833337c23 */ /* 0x000fc2000801082c */
[--C-:B------:R-:W-:Y:S01]  /*2fa0*/  FFMA.FTZ R54, R54, UR40, -R44.reuse ;  /* 0x0000002836367c23 */ /* 0x100fe2000801082c */
[----:B------:R-:W-:-:S01]  /*2fb0*/  FFMA.FTZ R55, R55, UR40, -R44 ;  /* 0x0000002837377c23 */ /* 0x000fc2000801082c */
[--C-:B------:R-:W-:Y:S01]  /*2fc0*/  FFMA.FTZ R58, R58, UR40, -R44.reuse ;  /* 0x000000283a3a7c23 */ /* 0x100fe2000801082c */
[----:B------:R-:W-:-:S01]  /*2fd0*/  FFMA.FTZ R59, R59, UR40, -R44 ;  /* 0x000000283b3b7c23 */ /* 0x000fc2000801082c */
[--C-:B------:R-:W-:Y:S01]  /*2fe0*/  FFMA.FTZ R62, R62, UR40, -R44.reuse ;  /* 0x000000283e3e7c23 */ /* 0x100fe2000801082c */
[----:B------:R-:W-:-:S01]  /*2ff0*/  FFMA.FTZ R63, R63, UR40, -R44 ;  /* 0x000000283f3f7c23 */ /* 0x000fc2000801082c */
[----:B------:R-:W1:Y:S01]  /*3000*/  MUFU.EX2 R30, R30 ;  /* 0x0000001e001e7308 */ /* 0x000e620000000800 */
[----:B------:R-:W-:-:S01]  /*3010*/  FFMA.FTZ R66, R66, UR40, -R44 ;  /* 0x0000002842427c23 */ /* 0x000fc2000801082c */
[--C-:B------:R-:W-:Y:S01]  /*3020*/  FFMA.FTZ R67, R67, UR40, -R44.reuse ;  /* 0x0000002843437c23 */ /* 0x100fe2000801082c */
[----:B------:R-:W-:-:S01]  /*3030*/  FFMA.FTZ R70, R70, UR40, -R44 ;  /* 0x0000002846467c23 */ /* 0x000fc2000801082c */
[--C-:B------:R-:W-:Y:S01]  /*3040*/  FFMA.FTZ R71, R71, UR40, -R44.reuse ;  /* 0x0000002847477c23 */ /* 0x100fe2000801082c */
[----:B------:R-:W-:-:S01]  /*3050*/  FFMA.FTZ R74, R74, UR40, -R44 ;  /* 0x000000284a4a7c23 */ /* 0x000fc2000801082c */
[--C-:B------:R-:W-:Y:S01]  /*3060*/  FFMA.FTZ R75, R75, UR40, -R44.reuse ;  /* 0x000000284b4b7c23 */ /* 0x100fe2000801082c */
[----:B------:R-:W-:-:S01]  /*3070*/  FFMA.FTZ R78, R78, UR40, -R44 ;  /* 0x000000284e4e7c23 */ /* 0x000fc2000801082c */
[----:B------:R-:W3:Y:S01]  /*3080*/  MUFU.EX2 R31, R31 ;  /* 0x0000001f001f7308 */ /* 0x000ee20000000800 */
[----:B0-----:R-:W-:-:S01]  /*3090*/  FADD.FTZ R57, R26, R27 ;  /* 0x0000001b1a397221 */ /* 0x001fc20000010000 */
[--C-:B------:R-:W-:Y:S01]  /*30a0*/  FFMA.FTZ R79, R79, UR40, -R44.reuse ;  /* 0x000000284f4f7c23 */ /* 0x100fe2000801082c */
[----:B------:R-:W-:-:S01]  /*30b0*/  FFMA.FTZ R82, R82, UR40, -R44 ;  /* 0x0000002852527c23 */ /* 0x000fc2000801082c */
[--C-:B------:R-:W-:Y:S01]  /*30c0*/  FFMA.FTZ R83, R83, UR40, -R44.reuse ;  /* 0x0000002853537c23 */ /* 0x100fe2000801082c */
[----:B------:R-:W-:-:S01]  /*30d0*/  FFMA.FTZ R86, R86, UR40, -R44 ;  /* 0x0000002856567c23 */ /* 0x000fc2000801082c */
[----:B------:R-:W-:Y:S01]  /*30e0*/  FFMA.FTZ R44, R87, UR40, -R44 ;  /* 0x00000028572c7c23 */ /* 0x000fe2000801082c */
[----:B------:R-:W-:Y:S01]  /*30f0*/  IMAD.MOV.U32 R87, RZ, RZ, R151 ;  /* 0x000000ffff577224 */ /* 0x000fe200078e0097 */
[----:B------:R-:W0:Y:S01]  /*3100*/  MUFU.EX2 R34, R34 ;  /* 0x0000002200227308 */ /* 0x000e220000000800 */
[----:B-1----:R-:W-:-:S07]  /*3110*/  FADD.FTZ R56, R30, R57 ;  /* 0x000000391e387221 */ /* 0x002fce0000010000 */
[----:B------:R-:W2:Y:S01]  /*3120*/  MUFU.EX2 R35, R35 ;  /* 0x0000002300237308 */ /* 0x000ea20000000800 */
[----:B---3--:R-:W-:-:S01]  /*3130*/  FADD.FTZ R57, R31, R56 ;  /* 0x000000381f397221 */ /* 0x008fc20000010000 */
[----:B------:R-:W-:Y:S01]  /*3140*/  F2FP.SATFINITE.E4M3.F32.PACK_AB_MERGE_C R30, R31, R30, RZ ;  /* 0x0000001e1f1e723e */ /* 0x000fe200048070ff */
[----:B------:R-:W-:-:S03]  /*3150*/  IMAD.MOV.U32 R31, RZ, RZ, R151 ;  /* 0x000000ffff1f7224 */ /* 0x000fc600078e0097 */
[----:B------:R-:W-:Y:S01]  /*3160*/  F2FP.SATFINITE.E4M3.F32.PACK_AB_MERGE_C R217, R27, R26, R30 ;  /* 0x0000001a1bd9723e */ /* 0x000fe2000480701e */
[----:B------:R-:W-:Y:S01]  /*3170*/  IMAD.MOV.U32 R30, RZ, RZ, R151 ;  /* 0x000000ffff1e7224 */ /* 0x000fe200078e0097 */
[----:B------:R-:W1:Y:S01]  /*3180*/  MUFU.EX2 R38, R38 ;  /* 0x0000002600267308 */ /* 0x000e620000000800 */
[----:B0-----:R-:W-:-:S01]  /*3190*/  FADD.FTZ R56, R34, R57 ;  /* 0x0000003922387221 */ /* 0x001fc20000010000 */
[--C-:B------:R-:W-:Y:S02]  /*31a0*/  IMAD.MOV.U32 R57, RZ, RZ, R151.reuse ;  /* 0x000000ffff397224 */ /* 0x100fe400078e0097 */
[--C-:B------:R-:W-:Y:S02]  /*31b0*/  IMAD.MOV.U32 R27, RZ, RZ, R151.reuse ;  /* 0x000000ffff1b7224 */ /* 0x100fe400078e0097 */
[----:B------:R-:W-:Y:S02]  /*31c0*/  IMAD.MOV.U32 R26, RZ, RZ, R151 ;  /* 0x000000ffff1a7224 */ /* 0x000fe400078e0097 */
[----:B------:R-:W0:Y:S01]  /*31d0*/  MUFU.EX2 R39, R39 ;  /* 0x0000002700277308 */ /* 0x000e220000000800 */
[----:B--2---:R-:W-:-:S07]  /*31e0*/  FADD.FTZ R3, R35, R56 ;  /* 0x0000003823037221 */ /* 0x004fce0000010000 */
[----:B------:R-:W2:Y:S01]  /*31f0*/  MUFU.EX2 R42, R42 ;  /* 0x0000002a002a7308 */ /* 0x000ea20000000800 */
[----:B-1----:R-:W-:-:S01]  /*3200*/  FADD.FTZ R56, R38, R3 ;  /* 0x0000000326387221 */ /* 0x002fc20000010000 */
[----:B------:R-:W-:-:S04]  /*3210*/  FADD.FTZ R3, R13, R48 ;  /* 0x000000300d037221 */ /* 0x000fc80000010000 */
[----:B------:R-:W-:Y:S02]  /*3220*/  FADD.FTZ R48, R12, R3 ;  /* 0x000000030c307221 */ /* 0x000fe40000010000 */
[----:B------:R-:W1:Y:S01]  /*3230*/  MUFU.EX2 R43, R43 ;  /* 0x0000002b002b7308 */ /* 0x000e620000000800 */
[----:B0-----:R-:W-:-:S01]  /*3240*/  FADD.FTZ R49, R39, R56 ;  /* 0x0000003827317221 */ /* 0x001fc20000010000 */
[----:B------:R-:W-:Y:S01]  /*3250*/  FADD.FTZ R3, R15, R48 ;  /* 0x000000300f037221 */ /* 0x000fe20000010000 */
[----:B------:R-:W-:Y:S01]  /*3260*/  F2FP.SATFINITE.E4M3.F32.PACK_AB_MERGE_C R38, R39, R38, RZ ;  /* 0x000000262726723e */ /* 0x000fe200048070ff */
[----:B------:R-:W-:Y:S02]  /*3270*/  IMAD.MOV.U32 R39, RZ, RZ, R151 ;  /* 0x000000ffff277224 */ /* 0x000fe400078e0097 */
[----:B------:R-:W-:-:S01]  /*3280*/  FADD.FTZ R48, R14, R3 ;  /* 0x000000030e307221 */ /* 0x000fc20000010000 */
[----:B------:R-:W-:Y:S01]  /*3290*/  F2FP.SATFINITE.E4M3.F32.PACK_AB_MERGE_C R219, R35, R34, R38 ;  /* 0x0000002223db723e */ /* 0x000fe20004807026 */
[----:B------:R-:W0:Y:S01]  /*32a0*/  MUFU.EX2 R46, R46 ;  /* 0x0000002e002e7308 */ /* 0x000e220000000800 */
[----:B--2---:R-:W-:-:S01]  /*32b0*/  FADD.FTZ R56, R42, R49 ;  /* 0x000000312a387221 */ /* 0x004fc20000010000 */
[----:B------:R-:W-:Y:S01]  /*32c0*/  FADD.FTZ R3, R25, R48 ;  /* 0x0000003019037221 */ /* 0x000fe20000010000 */
[----:B------:R-:W-:-:S02]  /*32d0*/  IMAD.MOV.U32 R38, RZ, RZ, R151 ;  /* 0x000000ffff267224 */ /* 0x000fc400078e0097 */
[----:B------:R-:W-:Y:S02]  /*32e0*/  IMAD.MOV.U32 R35, RZ, RZ, R151 ;  /* 0x000000ffff237224 */ /* 0x000fe400078e0097 */
[----:B------:R-:W-:-:S01]  /*32f0*/  FADD.FTZ R48, R20, R3 ;  /* 0x0000000314307221 */ /* 0x000fc20000010000 */
[----:B------:R-:W-:Y:S01]  /*3300*/  IMAD.MOV.U32 R34, RZ, RZ, R151 ;  /* 0x000000ffff227224 */ /* 0x000fe200078e0097 */
[----:B------:R-:W2:Y:S01]  /*3310*/  MUFU.EX2 R47, R47 ;  /* 0x0000002f002f7308 */ /* 0x000ea20000000800 */
[----:B-1----:R-:W-:-:S01]  /*3320*/  FADD.FTZ R49, R43, R56 ;  /* 0x000000382b317221 */ /* 0x002fc20000010000 */
[----:B------:R-:W-:Y:S01]  /*3330*/  FADD.FTZ R3, R21, R48 ;  /* 0x0000003015037221 */ /* 0x000fe20000010000 */
[--C-:B------:R-:W-:Y:S02]  /*3340*/  IMAD.MOV.U32 R48, RZ, RZ, R151.reuse ;  /* 0x000000ffff307224 */ /* 0x100fe400078e0097 */
[----:B------:R-:W-:Y:S02]  /*3350*/  IMAD.MOV.U32 R25, RZ, RZ, R151 ;  /* 0x000000ffff197224 */ /* 0x000fe400078e0097 */
[----:B------:R-:W-:-:S01]  /*3360*/  FADD.FTZ R6, R52, R3 ;  /* 0x0000000334067221 */ /* 0x000fc20000010000 */
[----:B------:R-:W-:Y:S01]  /*3370*/  IMAD.MOV.U32 R52, RZ, RZ, R151 ;  /* 0x000000ffff347224 */ /* 0x000fe200078e0097 */
[----:B------:R-:W1:Y:S01]  /*3380*/  MUFU.EX2 R50, R50 ;  /* 0x0000003200327308 */ /* 0x000e620000000800 */
[----:B0-----:R-:W-:-:S01]  /*3390*/  FADD.FTZ R56, R46, R49 ;  /* 0x000000312e387221 */ /* 0x001fc20000010000 */
[----:B------:R-:W-:-:S04]  /*33a0*/  FADD.FTZ R53, R53, R6 ;  /* 0x0000000635357221 */ /* 0x000fc80000010000 */
[----:B------:R-:W-:Y:S01]  /*33b0*/  FADD.FTZ R6, R24, R53 ;  /* 0x0000003518067221 */ /* 0x000fe20000010000 */
[----:B------:R-:W-:Y:S01]  /*33c0*/  IMAD.MOV.U32 R53, RZ, RZ, R151 ;  /* 0x000000ffff357224 */ /* 0x000fe200078e0097 */
[----:B------:R-:W0:Y:S01]  /*33d0*/  MUFU.EX2 R51, R51 ;  /* 0x0000003300337308 */ /* 0x000e220000000800 */
[----:B--2---:R-:W-:-:S01]  /*33e0*/  FADD.FTZ R49, R47, R56 ;  /* 0x000000382f317221 */ /* 0x004fc20000010000 */
[----:B------:R-:W-:Y:S01]  /*33f0*/  F2FP.SATFINITE.E4M3.F32.PACK_AB_MERGE_C R46, R47, R46, RZ ;  /* 0x0000002e2f2e723e */ /* 0x000fe200048070ff */
[----:B------:R-:W-:-:S03]  /*3400*/  IMAD.MOV.U32 R47, RZ, RZ, R151 ;  /* 0x000000ffff2f7224 */ /* 0x000fc600078e0097 */
[----:B------:R-:W-:Y:S01]  /*3410*/  F2FP.SATFINITE.E4M3.F32.PACK_AB_MERGE_C R221, R43, R42, R46 ;  /* 0x0000002a2bdd723e */ /* 0x000fe2000480702e */
[----:B------:R-:W-:Y:S01]  /*3420*/  IMAD.MOV.U32 R46, RZ, RZ, R151 ;  /* 0x000000ffff2e7224 */ /* 0x000fe200078e0097 */
[----:B------:R-:W2:Y:S01]  /*3430*/  MUFU.EX2 R54, R54 ;  /* 0x0000003600367308 */ /* 0x000ea20000000800 */
[----:B-1----:R-:W-:-:S01]  /*3440*/  FADD.FTZ R56, R50, R49 ;  /* 0x0000003132387221 */ /* 0x002fc20000010000 */
[--C-:B------:R-:W-:Y:S02]  /*3450*/  IMAD.MOV.U32 R49, RZ, RZ, R151.reuse ;  /* 0x000000ffff317224 */ /* 0x100fe400078e0097 */
[--C-:B------:R-:W-:Y:S02]  /*3460*/  IMAD.MOV.U32 R43, RZ, RZ, R151.reuse ;  /* 0x000000ffff2b7224 */ /* 0x100fe400078e0097 */
[----:B------:R-:W-:Y:S02]  /*3470*/  IMAD.MOV.U32 R42, RZ, RZ, R151 ;  /* 0x000000ffff2a7224 */ /* 0x000fe400078e0097 */
[----:B------:R-:W1:Y:S01]  /*3480*/  MUFU.EX2 R55, R55 ;  /* 0x0000003700377308 */ /* 0x000e620000000800 */
[----:B0-----:R-:W-:-:S01]  /*3490*/  FADD.FTZ R9, R51, R56 ;  /* 0x0000003833097221 */ /* 0x001fc20000010000 */
[----:B------:R-:W-:-:S06]  /*34a0*/  IMAD.MOV.U32 R56, RZ, RZ, R151 ;  /* 0x000000ffff387224 */ /* 0x000fcc00078e0097 */
[----:B------:R-:W0:Y:S01]  /*34b0*/  MUFU.EX2 R58, R58 ;  /* 0x0000003a003a7308 */ /* 0x000e220000000800 */
[----:B--2---:R-:W-:-:S07]  /*34c0*/  FADD.FTZ R10, R54, R9 ;  /* 0x00000009360a7221 */ /* 0x004fce0000010000 */
[----:B------:R-:W2:Y:S01]  /*34d0*/  MUFU.EX2 R59, R59 ;  /* 0x0000003b003b7308 */ /* 0x000ea20000000800 */
[----:B-1----:R-:W-:-:S01]  /*34e0*/  FADD.FTZ R3, R55, R10 ;  /* 0x0000000a37037221 */ /* 0x002fc20000010000 */
[----:B------:R-:W-:Y:S01]  /*34f0*/  F2FP.SATFINITE.E4M3.F32.PACK_AB_MERGE_C R54, R55, R54, RZ ;  /* 0x000000363736723e */ /* 0x000fe200048070ff */
[----:B------:R-:W-:-:S03]  /*3500*/  IMAD.MOV.U32 R55, RZ, RZ, R151 ;  /* 0x000000ffff377224 */ /* 0x000fc600078e0097 */
[----:B------:R-:W-:Y:S01]  /*3510*/  F2FP.SATFINITE.E4M3.F32.PACK_AB_MERGE_C R223, R51, R50, R54 ;  /* 0x0000003233df723e */ /* 0x000fe20004807036 */
[----:B------:R-:W-:Y:S01]  /*3520*/  IMAD.MOV.U32 R54, RZ, RZ, R151 ;  /* 0x000000ffff367224 */ /* 0x000fe200078e0097 */
[----:B------:R-:W1:Y:S01]  /*3530*/  MUFU.EX2 R62, R62 ;  /* 0x0000003e003e7308 */ /* 0x000e620000000800 */
[----:B0-----:R-:W-:-:S01]  /*3540*/  FADD.FTZ R10, R58, R3 ;  /* 0x000000033a0a7221 */ /* 0x001fc20000010000 */
[----:B------:R-:W-:Y:S01]  /*3550*/  FADD.FTZ R3, R29, R6 ;  /* 0x000000061d037221 */ /* 0x000fe20000010000 */
[--C-:B------:R-:W-:Y:S02]  /*3560*/  IMAD.MOV.U32 R51, RZ, RZ, R151.reuse ;  /* 0x000000ffff337224 */ /* 0x100fe400078e0097 */
[----:B------:R-:W-:Y:S02]  /*3570*/  IMAD.MOV.U32 R50, RZ, RZ, R151 ;  /* 0x000000ffff327224 */ /* 0x000fe400078e0097 */
[----:B------:R-:W-:-:S01]  /*3580*/  FADD.FTZ R6, R60, R3 ;  /* 0x000000033c067221 */ /* 0x000fc20000010000 */
[----:B------:R-:W-:Y:S01]  /*3590*/  F2FP.SATFINITE.E4M3.F32.PACK_AB_MERGE_C R60, R61, R60, RZ ;  /* 0x0000003c3d3c723e */ /* 0x000fe200048070ff */
[----:B------:R-:W0:Y:S01]  /*35a0*/  MUFU.EX2 R63, R63 ;  /* 0x0000003f003f7308 */ /* 0x000e220000000800 */
[----:B--2---:R-:W-:-:S01]  /*35b0*/  FADD.FTZ R9, R59, R10 ;  /* 0x0000000a3b097221 */ /* 0x004fc20000010000 */
[----:B------:R-:W-:Y:S01]  /*35c0*/  FADD.FTZ R61, R61, R6 ;  /* 0x000000063d3d7221 */ /* 0x000fe20000010000 */
[----:B------:R-:W-:Y:S01]  /*35d0*/  F2FP.SATFINITE.E4M3.F32.PACK_AB_MERGE_C R224, R29, R24, R60 ;  /* 0x000000181de0723e */ /* 0x000fe2000480703c */
[----:B------:R-:W-:-:S02]  /*35e0*/  IMAD.MOV.U32 R60, RZ, RZ, R151 ;  /* 0x000000ffff3c7224 */ /* 0x000fc400078e0097 */
[----:B------:R-:W-:Y:S02]  /*35f0*/  IMAD.MOV.U32 R29, RZ, RZ, R151 ;  /* 0x000000ffff1d7224 */ /* 0x000fe400078e0097 */
[----:B------:R-:W2:Y:S01]  /*3600*/  MUFU.EX2 R66, R66 ;  /* 0x0000004200427308 */ /* 0x000ea20000000800 */
[----:B-1----:R-:W-:-:S01]  /*3610*/  FADD.FTZ R4, R62, R9 ;  /* 0x000000093e047221 */ /* 0x002fc20000010000 */
[----:B------:R-:W-:-:S06]  /*3620*/  IMAD.MOV.U32 R24, RZ, RZ, R151 ;  /* 0x000000ffff187224 */ /* 0x000fcc00078e0097 */
[----:B------:R-:W1:Y:S01]  /*3630*/  MUFU.EX2 R67, R67 ;  /* 0x0000004300437308 */ /* 0x000e620000000800 */
[C---:B0-----:R-:W-:Y:S01]  /*3640*/  F2FP.SATFINITE.E4M3.F32.PACK_AB_MERGE_C R62, R63.reuse, R62, RZ ;  /* 0x0000003e3f3e723e */ /* 0x041fe200048070ff */
[----:B------:R-:W-:Y:S01]  /*3650*/  FADD.FTZ R63, R63, R4 ;  /* 0x000000043f3f7221 */ /* 0x000fe20000010000 */
[----:B------:R-:W-:-:S01]  /*3660*/  FADD.FTZ R4, R28, R61 ;  /* 0x0000003d1c047221 */ /* 0x000fc20000010000 */
[--C-:B------:R-:W-:Y:S01]  /*3670*/  IMAD.MOV.U32 R61, RZ, RZ, R151.reuse ;  /* 0x000000ffff3d7224 */ /* 0x100fe200078e0097 */
[----:B------:R-:W-:Y:S01]  /*3680*/  F2FP.SATFINITE.E4M3.F32.PACK_AB_MERGE_C R225, R59, R58, R62 ;  /* 0x0000003a3be1723e */ /* 0x000fe2000480703e */
[----:B------:R-:W-:Y:S02]  /*3690*/  IMAD.MOV.U32 R62, RZ, RZ, R151 ;  /* 0x000000ffff3e7224 */ /* 0x000fe400078e0097 */
[----:B------:R-:W-:-:S01]  /*36a0*/  FADD.FTZ R3, R33, R4 ;  /* 0x0000000421037221 */ /* 0x000fc20000010000 */
[----:B------:R-:W0:Y:S01]  /*36b0*/  MUFU.EX2 R70, R70 ;  /* 0x0000004600467308 */ /* 0x000e220000000800 */
[----:B--2---:R-:W-:-:S01]  /*36c0*/  FADD.FTZ R6, R66, R63 ;  /* 0x0000003f42067221 */ /* 0x004fc20000010000 */
[----:B------:R-:W-:-:S02]  /*36d0*/  IMAD.MOV.U32 R63, RZ, RZ, R151 ;  /* 0x000000ffff3f7224 */ /* 0x000fc400078e0097 */
[----:B------:R-:W-:-:S01]  /*36e0*/  FADD.FTZ R4, R68, R3 ;  /* 0x0000000344047221 */ /* 0x000fc20000010000 */
[--C-:B------:R-:W-:Y:S02]  /*36f0*/  IMAD.MOV.U32 R59, RZ, RZ, R151.reuse ;  /* 0x000000ffff3b7224 */ /* 0x100fe400078e0097 */
[----:B------:R-:W-:Y:S01]  /*3700*/  IMAD.MOV.U32 R58, RZ, RZ, R151 ;  /* 0x000000ffff3a7224 */ /* 0x000fe200078e0097 */
[----:B------:R-:W2:Y:S01]  /*3710*/  MUFU.EX2 R69, R69 ;  /* 0x0000004500457308 */ /* 0x000ea20000000800 */
[----:B-1----:R-:W-:-:S07]  /*3720*/  FADD.FTZ R7, R67, R6 ;  /* 0x0000000643077221 */ /* 0x002fce0000010000 */
[----:B------:R-:W1:Y:S01]  /*3730*/  MUFU.EX2 R71, R71 ;  /* 0x0000004700477308 */ /* 0x000e620000000800 */
[----:B0-----:R-:W-:-:S07]  /*3740*/  FADD.FTZ R6, R70, R7 ;  /* 0x0000000746067221 */ /* 0x001fce0000010000 */
[----:B------:R-:W0:Y:S01]  /*3750*/  MUFU.EX2 R72, R72 ;  /* 0x0000004800487308 */ /* 0x000e220000000800 */
[C---:B--2---:R-:W-:Y:S01]  /*3760*/  F2FP.SATFINITE.E4M3.F32.PACK_AB_MERGE_C R68, R69.reuse, R68, RZ ;  /* 0x000000444544723e */ /* 0x044fe200048070ff */
[----:B------:R-:W-:-:S03]  /*3770*/  FADD.FTZ R69, R69, R4 ;  /* 0x0000000445457221 */ /* 0x000fc60000010000 */
[----:B------:R-:W-:Y:S01]  /*3780*/  F2FP.SATFINITE.E4M3.F32.PACK_AB_MERGE_C R226, R33, R28, R68 ;  /* 0x0000001c21e2723e */ /* 0x000fe20004807044 */
[--C-:B------:R-:W-:Y:S02]  /*3790*/  IMAD.MOV.U32 R68, RZ, RZ, R151.reuse ;  /* 0x000000ffff447224 */ /* 0x100fe400078e0097 */
[----:B------:R-:W-:Y:S01]  /*37a0*/  MUFU.EX2 R45, R45 ;  /* 0x0000002d002d7308 */ /* 0x000fe20000000800 */
[C---:B-1----:R-:W-:Y:S01]  /*37b0*/  F2FP.SATFINITE.E4M3.F32.PACK_AB_MERGE_C R70, R71.reuse, R70, RZ ;  /* 0x000000464746723e */ /* 0x042fe200048070ff */
[----:B------:R-:W-:Y:S01]  /*37c0*/  FADD.FTZ R71, R71, R6 ;  /* 0x0000000647477221 */ /* 0x000fe20000010000 */
[--C-:B------:R-:W-:Y:S02]  /*37d0*/  IMAD.MOV.U32 R33, RZ, RZ, R151.reuse ;  /* 0x000000ffff217224 */ /* 0x100fe400078e0097 */
[----:B------:R-:W-:Y:S01]  /*37e0*/  F2FP.SATFINITE.E4M3.F32.PACK_AB_MERGE_C R227, R67, R66, R70 ;  /* 0x0000004243e3723e */ /* 0x000fe20004807046 */
[----:B------:R-:W-:Y:S02]  /*37f0*/  IMAD.MOV.U32 R70, RZ, RZ, R151 ;  /* 0x000000ffff467224 */ /* 0x000fe400078e0097 */
[----:B------:R-:W1:Y:S01]  /*3800*/  MUFU.EX2 R40, R40 ;  /* 0x0000002800287308 */ /* 0x000e620000000800 */
[----:B0-----:R-:W-:-:S01]  /*3810*/  FADD.FTZ R4, R72, R69 ;  /* 0x0000004548047221 */ /* 0x001fc20000010000 */
[----:B------:R-:W-:-:S02]  /*3820*/  IMAD.MOV.U32 R69, RZ, RZ, R151 ;  /* 0x000000ffff457224 */ /* 0x000fc400078e0097 */
[--C-:B------:R-:W-:Y:S02]  /*3830*/  IMAD.MOV.U32 R67, RZ, RZ, R151.reuse ;  /* 0x000000ffff437224 */ /* 0x100fe400078e0097 */
[--C-:B------:R-:W-:Y:S02]  /*3840*/  IMAD.MOV.U32 R66, RZ, RZ, R151.reuse ;  /* 0x000000ffff427224 */ /* 0x100fe400078e0097 */
[----:B------:R-:W0:Y:S01]  /*3850*/  MUFU.EX2 R74, R74 ;  /* 0x0000004a004a7308 */ /* 0x000e220000000800 */
[----:B------:R-:W-:-:S07]  /*3860*/  IMAD.MOV.U32 R28, RZ, RZ, R151 ;  /* 0x000000ffff1c7224 */ /* 0x000fce00078e0097 */
[----:B------:R-:W2:Y:S01]  /*3870*/  MUFU.EX2 R73, R73 ;  /* 0x0000004900497308 */ /* 0x000ea20000000800 */
[----:B-1----:R-:W-:-:S07]  /*3880*/  F2FP.SATFINITE.E4M3.F32.PACK_AB_MERGE_C R3, R40, R45, RZ ;  /* 0x0000002d2803723e */ /* 0x002fce00048070ff */
[----:B------:R-:W1:Y:S01]  /*3890*/  MUFU.EX2 R75, R75 ;  /* 0x0000004b004b7308 */ /* 0x000e620000000800 */
[----:B0-----:R-:W-:-:S01]  /*38a0*/  FADD.FTZ R6, R74, R71 ;  /* 0x000000474a067221 */ /* 0x001fc20000010000 */
[----:B------:R-:W-:-:S06]  /*38b0*/  IMAD.MOV.U32 R71, RZ, RZ, R151 ;  /* 0x000000ffff477224 */ /* 0x000fcc00078e0097 */
[----:B------:R-:W0:Y:S01]  /*38c0*/  MUFU.EX2 R78, R78 ;  /* 0x0000004e004e7308 */ /* 0x000e220000000800 */
[----:B--2---:R-:W-:-:S01]  /*38d0*/  FADD.FTZ R4, R73, R4 ;  /* 0x0000000449047221 */ /* 0x004fc20000010000 */
[----:B------:R-:W-:Y:S01]  /*38e0*/  F2FP.SATFINITE.E4M3.F32.PACK_AB_MERGE_C R228, R73, R72, R3 ;  /* 0x0000004849e4723e */ /* 0x000fe20004807003 */
[--C-:B------:R-:W-:Y:S02]  /*38f0*/  IMAD.MOV.U32 R73, RZ, RZ, R151.reuse ;  /* 0x000000ffff497224 */ /* 0x100fe400078e0097 */
[----:B------:R-:W-:Y:S01]  /*3900*/  FADD.FTZ R45, R45, R4 ;  /* 0x000000042d2d7221 */ /* 0x000fe20000010000 */
[----:B------:R-:W-:Y:S02]  /*3910*/  IMAD.MOV.U32 R72, RZ, RZ, R151 ;  /* 0x000000ffff487224 */ /* 0x000fe400078e0097 */
[----:B------:R-:W2:Y:S01]  /*3920*/  MUFU.EX2 R79, R79 ;  /* 0x0000004f004f7308 */ /* 0x000ea20000000800 */
[----:B-1----:R-:W-:-:S01]  /*3930*/  FADD.FTZ R7, R75, R6 ;  /* 0x000000064b077221 */ /* 0x002fc20000010000 */
[----:B------:R-:W-:Y:S01]  /*3940*/  FADD.FTZ R45, R40, R45 ;  /* 0x0000002d282d7221 */ /* 0x000fe20000010000 */
[----:B------:R-:W-:-:S05]  /*3950*/  IMAD.MOV.U32 R40, RZ, RZ, R151 ;  /* 0x000000ffff287224 */ /* 0x000fca00078e0097 */
[----:B------:R-:W-:Y:S01]  /*3960*/  MUFU.EX2 R36, R36 ;  /* 0x0000002400247308 */ /* 0x000fe20000000800 */
[----:B0-----:R-:W-:-:S07]  /*3970*/  FADD.FTZ R4, R78, R7 ;  /* 0x000000074e047221 */ /* 0x001fce0000010000 */
[----:B------:R-:W0:Y:S01]  /*3980*/  MUFU.EX2 R41, R41 ;  /* 0x0000002900297308 */ /* 0x000e220000000800 */
[C---:B--2---:R-:W-:Y:S01]  /*3990*/  F2FP.SATFINITE.E4M3.F32.PACK_AB_MERGE_C R78, R79.reuse, R78, RZ ;  /* 0x0000004e4f4e723e */ /* 0x044fe200048070ff */
[----:B------:R-:W-:-:S03]  /*39a0*/  FADD.FTZ R79, R79, R4 ;  /* 0x000000044f4f7221 */ /* 0x000fc60000010000 */
[----:B------:R-:W-:Y:S01]  /*39b0*/  F2FP.SATFINITE.E4M3.F32.PACK_AB_MERGE_C R229, R75, R74, R78 ;  /* 0x0000004a4be5723e */ /* 0x000fe2000480704e */
[--C-:B------:R-:W-:Y:S02]  /*39c0*/  IMAD.MOV.U32 R78, RZ, RZ, R151.reuse ;  /* 0x000000ffff4e7224 */ /* 0x100fe400078e0097 */
[----:B------:R-:W1:Y:S01]  /*39d0*/  MUFU.EX2 R32, R32 ;  /* 0x0000002000207308 */ /* 0x000e620000000800 */
[--C-:B------:R-:W-:Y:S02]  /*39e0*/  IMAD.MOV.U32 R75, RZ, RZ, R151.reuse ;  /* 0x000000ffff4b7224 */ /* 0x100fe400078e0097 */
[----:B------:R-:W-:-:S05]  /*39f0*/  IMAD.MOV.U32 R74, RZ, RZ, R151 ;  /* 0x000000ffff4a7224 */ /* 0x000fca00078e0097 */
[----:B------:R-:W2:Y:S01]  /*3a00*/  MUFU.EX2 R82, R82 ;  /* 0x0000005200527308 */ /* 0x000ea20000000800 */
[----:B0-----:R-:W-:-:S07]  /*3a10*/  F2FP.SATFINITE.E4M3.F32.PACK_AB_MERGE_C R7, R41, R36, RZ ;  /* 0x000000242907723e */ /* 0x001fce00048070ff */
[----:B------:R-:W0:Y:S01]  /*3a20*/  MUFU.EX2 R37, R37 ;  /* 0x0000002500257308 */ /* 0x000e220000000800 */
[----:B-1----:R-:W-:-:S01]  /*3a30*/  FADD.FTZ R4, R32, R45 ;  /* 0x0000002d20047221 */ /* 0x002fc20000010000 */
[----:B------:R-:W-:-:S06]  /*3a40*/  IMAD.MOV.U32 R45, RZ, RZ, R151 ;  /* 0x000000ffff2d7224 */ /* 0x000fcc00078e0097 */
[----:B------:R-:W1:Y:S01]  /*3a50*/  MUFU.EX2 R83, R83 ;  /* 0x0000005300537308 */ /* 0x000e620000000800 */
[----:B--2---:R-:W-:-:S01]  /*3a60*/  FADD.FTZ R6, R82, R79 ;  /* 0x0000004f52067221 */ /* 0x004fc20000010000 */
[----:B------:R-:W-:-:S06]  /*3a70*/  IMAD.MOV.U32 R79, RZ, RZ, R151 ;  /* 0x000000ffff4f7224 */ /* 0x000fcc00078e0097 */
[----:B------:R-:W-:Y:S01]  /*3a80*/  MUFU.EX2 R86, R86 ;  /* 0x0000005600567308 */ /* 0x000fe20000000800 */
[C---:B0-----:R-:W-:Y:S01]  /*3a90*/  F2FP.SATFINITE.E4M3.F32.PACK_AB_MERGE_C R230, R37.reuse, R32, R7 ;  /* 0x0000002025e6723e */ /* 0x041fe20004807007 */
[----:B------:R-:W-:Y:S01]  /*3aa0*/  FADD.FTZ R37, R37, R4 ;  /* 0x0000000425257221 */ /* 0x000fe20000010000 */
[----:B------:R-:W-:-:S03]  /*3ab0*/  IMAD.MOV.U32 R32, RZ, RZ, R151 ;  /* 0x000000ffff207224 */ /* 0x000fc600078e0097 */
[----:B------:R-:W-:Y:S01]  /*3ac0*/  FADD.FTZ R4, R36, R37 ;  /* 0x0000002524047221 */ /* 0x000fe20000010000 */
[----:B------:R-:W-:Y:S01]  /*3ad0*/  IMAD.MOV.U32 R37, RZ, RZ, R151 ;  /* 0x000000ffff257224 */ /* 0x000fe200078e0097 */
[----:B------:R0:W2:Y:S01]  /*3ae0*/  MUFU.EX2 R3, R44 ;  /* 0x0000002c00037308 */ /* 0x0000a20000000800 */
[----:B-1----:R-:W-:-:S01]  /*3af0*/  FADD.FTZ R7, R83, R6 ;  /* 0x0000000653077221 */ /* 0x002fc20000010000 */
[----:B------:R-:W-:Y:S01]  /*3b00*/  FADD.FTZ R4, R41, R4 ;  /* 0x0000000429047221 */ /* 0x000fe20000010000 */
[--C-:B------:R-:W-:Y:S02]  /*3b10*/  IMAD.MOV.U32 R41, RZ, RZ, R151.reuse ;  /* 0x000000ffff297224 */ /* 0x100fe400078e0097 */
[--C-:B------:R-:W-:Y:S02]  /*3b20*/  IMAD.MOV.U32 R36, RZ, RZ, R151.reuse ;  /* 0x000000ffff247224 */ /* 0x100fe400078e0097 */
[----:B0-----:R-:W-:Y:S01]  /*3b30*/  IMAD.MOV.U32 R44, RZ, RZ, R151 ;  /* 0x000000ffff2c7224 */ /* 0x001fe200078e0097 */
[----:B--2---:R-:W-:Y:S01]  /*3b40*/  F2FP.SATFINITE.E4M3.F32.PACK_AB_MERGE_C R6, R3, R86, RZ ;  /* 0x000000560306723e */ /* 0x004fe200048070ff */
[----:B------:R-:W-:-:S03]  /*3b50*/  FADD.FTZ R86, R86, R7 ;  /* 0x0000000756567221 */ /* 0x000fc60000010000 */
[----:B------:R-:W-:Y:S01]  /*3b60*/  F2FP.SATFINITE.E4M3.F32.PACK_AB_MERGE_C R231, R83, R82, R6 ;  /* 0x0000005253e7723e */ /* 0x000fe20004807006 */
[----:B------:R-:W-:-:S01]  /*3b70*/  FADD.FTZ R3, R3, R86 ;  /* 0x0000005603037221 */ /* 0x000fc20000010000 */
[--C-:B------:R-:W-:Y:S02]  /*3b80*/  IMAD.MOV.U32 R86, RZ, RZ, R151.reuse ;  /* 0x000000ffff567224 */ /* 0x100fe400078e0097 */
[--C-:B------:R-:W-:Y:S02]  /*3b90*/  IMAD.MOV.U32 R83, RZ, RZ, R151.reuse ;  /* 0x000000ffff537224 */ /* 0x100fe400078e0097 */
[----:B------:R-:W-:Y:S01]  /*3ba0*/  IMAD.MOV.U32 R82, RZ, RZ, R151 ;  /* 0x000000ffff527224 */ /* 0x000fe200078e0097 */
[----:B------:R-:W-:Y:S06]  /*3bb0*/  @!P1 BRA `(.L_x_15) ;  /* 0x0000002400d89947 */ /* 0x000fec0003800000 */
[----:B------:R-:W-:Y:S01]  /*3bc0*/  IMAD.MOV.U32 R6, RZ, RZ, R5 ;  /* 0x000000ffff067224 */ /* 0x000fe200078e0005 */
[----:B------:R-:W-:Y:S01]  /*3bd0*/  CS2R R150, SRZ ;  /* 0x0000000000967805 */ /* 0x000fe2000001ff00 */
[----:B------:R-:W-:Y:S01]  /*3be0*/  IMAD.MOV.U32 R7, RZ, RZ, R0 ;  /* 0x000000ffff077224 */ /* 0x000fe200078e0000 */
[----:B------:R-:W-:Y:S02]  /*3bf0*/  CS2R R148, SRZ ;  /* 0x0000000000947805 */ /* 0x000fe4000001ff00 */
[----:B------:R-:W-:Y:S02]  /*3c00*/  CS2R R146, SRZ ;  /* 0x0000000000927805 */ /* 0x000fe4000001ff00 */
[----:B------:R-:W-:Y:S02]  /*3c10*/  CS2R R144, SRZ ;  /* 0x0000000000907805 */ /* 0x000fe4000001ff00 */
[----:B------:R-:W-:Y:S02]  /*3c20*/  CS2R R142, SRZ ;  /* 0x00000000008e7805 */ /* 0x000fe4000001ff00 */
[----:B------:R-:W-:-:S02]  /*3c30*/  CS2R R140, SRZ ;  /* 0x00000000008c7805 */ /* 0x000fc4000001ff00 */
[----:B------:R-:W-:Y:S02]  /*3c40*/  CS2R R138, SRZ ;  /* 0x00000000008a7805 */ /* 0x000fe4000001ff00 */
        /* <DEDUP_REMOVED lines=56> */
[----:B------:R-:W-:Y:S01]  /*3fd0*/  CS2R R24, SRZ ;  /* 0x0000000000187805 */ /* 0x000fe2000001ff00 */
[----:B------:R-:W-:Y:S01]  /*3fe0*/  UIADD3 UR50, UR50, -0x2, URZ ;  /* 0xfffffffe32327890 */ /* 0x000fe2000fffe03f */
[----:B------:R-:W-:Y:S01]  /*3ff0*/  UMOV UR53, UR44 ;  /* 0x0000002c00357c82 */ /* 0x000fe20008000000 */
[----:B------:R-:W-:-:S10]  /*4000*/  UMOV UR51, UR52 ;  /* 0x0000003400337c82 */ /* 0x000fd40008000000 */
.L_x_25:
[----:B------:R-:W-:Y:S01]  /*4010*/  ISETP.NE.AND P2, PT, RZ, UR37, PT ;  /* 0x00000025ff007c0c */ /* 0x000fe2000bf45270 */
[----:B------:R-:W-:-:S04]  /*4020*/  UISETP.NE.AND UP0, UPT, UR51, 0x1, UPT ;  /* 0x000000013300788c */ /* 0x000fc8000bf05270 */
[----:B------:R-:W-:-:S04]  /*4030*/  USEL UR44, URZ, 0x1, UP0 ;  /* 0x000000013f2c7887 */ /* 0x000fc80008000000 */
[----:B------:R-:W-:-:S04]  /*4040*/  ULOP3.LUT UR44, UR53, UR44, URZ, 0x3c, !UPT ;  /* 0x0000002c352c7292 */ /* 0x000fc8000f8e3c3f */
[----:B------:R-:W-:Y:S08]  /*4050*/  @P2 BRA `(.L_x_16) ;  /* 0x0000000000382947 */ /* 0x000ff00003800000 */
[----:B------:R-:W-:Y:S05]  /*4060*/  @!P0 BRA `(.L_x_17) ;  /* 0x0000000000048947 */ /* 0x000fea0003800000 */
[----:B------:R-:W-:Y:S01]  /*4070*/  BPT.TRAP 0x1 ;  /* 0x000000040000795c */ /* 0x000fe20000300000 */
.L_x_17:
[----:B------:R-:W-:Y:S01]  /*4080*/  UIADD3 UR6, UR51, 0x1, URZ ;  /* 0x0000000133067890 */ /* 0x000fe2000fffe03f */
[----:B------:R-:W-:-:S03]  /*4090*/  IMAD.U32 R0, RZ, RZ, UR44 ;  /* 0x0000002cff007e24 */ /* 0x000fc6000f8e00ff */
[----:B------:R-:W-:Y:S02]  /*40a0*/  UISETP.NE.AND UP0, UPT, UR6, 0x2, UPT ;  /* 0x000000020600788c */ /* 0x000fe4000bf05270 */
[----:B------:R-:W-:Y:S02]  /*40b0*/  SHF.L.U32 R0, R0, 0x1f, RZ ;  /* 0x0000001f00007819 */ /* 0x000fe400000006ff */
[----:B------:R-:W-:-:S04]  /*40c0*/  USEL UR6, UR6, URZ, UP0 ;  /* 0x0000003f06067287 */ /* 0x000fc80008000000 */
[----:B------:R-:W-:-:S09]  /*40d0*/  ULEA UR6, UR6, UR39, 0x3 ;  /* 0x0000002706067291 */ /* 0x000fd2000f8e183f */
[----:B------:R0:W1:Y:S01]  /*40e0*/  SYNCS.PHASECHK.TRANS64.TRYWAIT P1, [UR6+0x38830], R0 ;  /* 0x03883000ff0075a7 */ /* 0x0000620008020146 */
[----:B------:R-:W-:Y:S05]  /*40f0*/  @!P0 BRA `(.L_x_18) ;  /* 0x0000000000048947 */ /* 0x000fea0003800000 */
[----:B------:R-:W-:Y:S01]  /*4100*/  BPT.TRAP 0x1 ;  /* 0x000000040000795c */ /* 0x000fe20000300000 */
.L_x_18:
[----:B-1----:R-:W-:Y:S05]  /*4110*/  @P1 BRA `(.L_x_16) ;  /* 0x0000000000081947 */ /* 0x002fea0003800000 */
[----:B------:R-:W1:Y:S02]  /*4120*/  SYNCS.PHASECHK.TRANS64.TRYWAIT P1, [UR6+0x38830], R0 ;  /* 0x03883000ff0075a7 */ /* 0x000e640008020146 */
[----:B-1----:R-:W-:Y:S05]  /*4130*/  @!P1 BRA `(.L_x_19) ;  /* 0x0000009c00489947 */ /* 0x002fea0003800000 */
.L_x_16:
[----:B-1----:R-:W1:Y:S01]  /*4140*/  S2R R5, SR_TID.X ;  /* 0x0000000000057919 */ /* 0x002e620000002100 */
[----:B------:R-:W-:Y:S01]  /*4150*/  UIADD3 UR52, UR51, 0x1, URZ ;  /* 0x0000000133347890 */ /* 0x000fe2000fffe03f */
[----:B------:R-:W-:Y:S01]  /*4160*/  UMOV UR35, 0x40000040 ;  /* 0x4000004000237882 */ /* 0x000fe20000000000 */
[----:B------:R-:W-:Y:S02]  /*4170*/  UMOV UR7, 0x40000040 ;  /* 0x4000004000077882 */ /* 0x000fe40000000000 */
[----:B------:R-:W-:Y:S01]  /*4180*/  UISETP.NE.AND UP0, UPT, UR52, 0x2, UPT ;  /* 0x000000023400788c */ /* 0x000fe2000bf05270 */
[----:B------:R-:W-:Y:S01]  /*4190*/  UMOV UR11, 0x40000040 ;  /* 0x40000040000b7882 */ /* 0x000fe20000000000 */
[----:B------:R-:W-:Y:S02]  /*41a0*/  UMOV UR15, 0x40000040 ;  /* 0x40000040000f7882 */ /* 0x000fe40000000000 */
[----:B------:R-:W-:Y:S01]  /*41b0*/  USEL UR52, UR52, URZ, UP0 ;  /* 0x0000003f34347287 */ /* 0x000fe20008000000 */
[----:B------:R-:W-:Y:S01]  /*41c0*/  UMOV UR19, 0x40000040 ;  /* 0x4000004000137882 */ /* 0x000fe20000000000 */
[----:B------:R-:W-:-:S02]  /*41d0*/  UMOV UR23, 0x40000040 ;  /* 0x4000004000177882 */ /* 0x000fc40000000000 */
[----:B------:R-:W-:Y:S01]  /*41e0*/  ULEA UR34, UR52, UR47, 0xb ;  /* 0x0000002f34227291 */ /* 0x000fe2000f8e583f */
[----:B------:R-:W-:Y:S01]  /*41f0*/  UMOV UR27, 0x40000040 ;  /* 0x40000040001b7882 */ /* 0x000fe20000000000 */
[----:B------:R-:W-:Y:S02]  /*4200*/  UMOV UR31, 0x40000040 ;  /* 0x40000040001f7882 */ /* 0x000fe40000000000 */
[----:B------:R-:W-:Y:S02]  /*4210*/  UIADD3 UR6, UR34, 0x2, URZ ;  /* 0x0000000222067890 */ /* 0x000fe4000fffe03f */
[----:B------:R-:W-:Y:S02]  /*4220*/  UIADD3 UR10, UR34, 0x4, URZ ;  /* 0x00000004220a7890 */ /* 0x000fe4000fffe03f */
[----:B------:R-:W-:Y:S02]  /*4230*/  UIADD3 UR14, UR34, 0x6, URZ ;  /* 0x00000006220e7890 */ /* 0x000fe4000fffe03f */
[----:B------:R-:W-:-:S02]  /*4240*/  UIADD3 UR18, UR34, 0x400, URZ ;  /* 0x0000040022127890 */ /* 0x000fc4000fffe03f */
[----:B------:R-:W-:Y:S02]  /*4250*/  UIADD3 UR22, UR34, 0x402, URZ ;  /* 0x0000040222167890 */ /* 0x000fe4000fffe03f */
[----:B------:R-:W-:Y:S02]  /*4260*/  UIADD3 UR26, UR34, 0x404, URZ ;  /* 0x00000404221a7890 */ /* 0x000fe4000fffe03f */
[----:B------:R-:W-:Y:S01]  /*4270*/  UIADD3 UR30, UR34, 0x406, URZ ;  /* 0x00000406221e7890 */ /* 0x000fe2000fffe03f */
[----:B-1----:R-:W-:-:S05]  /*4280*/  SHF.R.U32.HI R5, RZ, 0x7, R5 ;  /* 0x00000007ff057819 */ /* 0x002fca0000011605 */
[----:B0-----:R-:W-:-:S05]  /*4290*/  VIADD R0, R5, 0x8 ;  /* 0x0000000805007836 */ /* 0x001fca0000000000 */
[----:B------:R0:W-:Y:S06]  /*42a0*/  BAR.SYNC.DEFER_BLOCKING R0, 0x100 ;  /* 0x000400000000751d */ /* 0x0001ec0000010000 */
[----:B------:R-:W-:-:S06]  /*42b0*/  WARPGROUP.ARRIVE ;  /* 0x00000000000079c5 */ /* 0x000fcc0000000000 */
[----:B------:R-:W-:Y:S03]  /*42c0*/  QGMMA.64x128x32.F32.E4M3.E4M3 R152, gdesc[UR32], RZ, !UPT, gsb0 ;  /* 0x01e00000209879f3 */ /* 0x000fe6000c0008ff */
        /* <DEDUP_REMOVED lines=22> */
[----:B0-----:R-:W-:Y:S05]  /*4430*/  @P2 BRA `(.L_x_20) ;  /* 0x00000000002c2947 */ /* 0x001fea0003800000 */
[----:B------:R-:W-:Y:S05]  /*4440*/  @!P0 BRA `(.L_x_21) ;  /* 0x0000000000048947 */ /* 0x000fea0003800000 */
[----:B------:R-:W-:Y:S01]  /*4450*/  BPT.TRAP 0x1 ;  /* 0x000000040000795c */ /* 0x000fe20000300000 */
.L_x_21:
[----:B------:R-:W-:Y:S01]  /*4460*/  ULEA UR6, UR51, UR39, 0x3 ;  /* 0x0000002733067291 */ /* 0x000fe2000f8e183f */
[----:B------:R-:W-:-:S05]  /*4470*/  IMAD.U32 R0, RZ, RZ, UR53 ;  /* 0x00000035ff007e24 */ /* 0x000fca000f8e00ff */
[----:B------:R-:W-:-:S04]  /*4480*/  SHF.L.U32 R0, R0, 0x1f, RZ ;  /* 0x0000001f00007819 */ /* 0x000fc800000006ff */
[----:B------:R0:W1:Y:S01]  /*4490*/  SYNCS.PHASECHK.TRANS64.TRYWAIT P1, [UR6+0x38850], R0 ;  /* 0x03885000ff0075a7 */ /* 0x0000620008020146 */
[----:B------:R-:W-:Y:S05]  /*44a0*/  @!P0 BRA `(.L_x_22) ;  /* 0x0000000000048947 */ /* 0x000fea0003800000 */
[----:B------:R-:W-:Y:S01]  /*44b0*/  BPT.TRAP 0x1 ;  /* 0x000000040000795c */ /* 0x000fe20000300000 */
.L_x_22:
[----:B-1----:R-:W-:Y:S05]  /*44c0*/  @P1 BRA `(.L_x_20) ;  /* 0x0000000000081947 */ /* 0x002fea0003800000 */
[----:B------:R-:W1:Y:S02]  /*44d0*/  SYNCS.PHASECHK.TRANS64.TRYWAIT P1, [UR6+0x38850], R0 ;  /* 0x03885000ff0075a7 */ /* 0x000e640008020146 */
[----:B-1----:R-:W-:Y:S05]  /*44e0*/  @!P1 BRA `(.L_x_23) ;  /* 0x0000009800749947 */ /* 0x002fea0003800000 */
.L_x_20:
[----:B------:R-:W-:Y:S01]  /*44f0*/  UIADD3 UR6, UR39, 0x400, URZ ;  /* 0x0000040027067890 */ /* 0x000fe2000fffe03f */
[----:B------:R-:W-:Y:S01]  /*4500*/  WARPGROUP.ARRIVE ;  /* 0x00000000000079c5 */ /* 0x000fe20000000000 */
[----:B------:R-:W-:Y:S01]  /*4510*/  UMOV UR7, 0x40000040 ;  /* 0x4000004000077882 */ /* 0x000fe20000000000 */
[----:B01----:R-:W-:Y:S01]  /*4520*/  FMNMX.FTZ R0, R152, R7, !PT ;  /* 0x0000000798007209 */ /* 0x003fe20007810000 */
[----:B------:R-:W-:-:S03]  /*4530*/  USHF.R.U32.HI UR6, URZ, 0x4, UR6 ;  /* 0x000000043f067899 */ /* 0x000fc60008011606 */
[----:B------:R-:W-:Y:S01]  /*4540*/  FMNMX.FTZ R5, R153, R0, !PT ;  /* 0x0000000099057209 */ /* 0x000fe20007810000 */
[----:B------:R-:W-:Y:S01]  /*4550*/  ULOP3.LUT UR6, UR6, 0x3fff, URZ, 0xc0, !UPT ;  /* 0x00003fff06067892 */ /* 0x000fe2000f8ec03f */
[----:B------:R-:W-:-:S03]  /*4560*/  FMNMX.FTZ R0, R154, R6, !PT ;  /* 0x000000069a007209 */ /* 0x000fc60007810000 */
[----:B------:R-:W-:Y:S01]  /*4570*/  ULOP3.LUT UR6, UR6, 0x10000, URZ, 0xfc, !UPT ;  /* 0x0001000006067892 */ /* 0x000fe2000f8efc3f */
[----:B------:R-:W-:Y:S02]  /*4580*/  FMNMX.FTZ R9, R155, R0, !PT ;  /* 0x000000009b097209 */ /* 0x000fe40007810000 */
[----:B------:R-:W-:Y:S01]  /*4590*/  FMNMX.FTZ R0, R156, R5, !PT ;  /* 0x000000059c007209 */ /* 0x000fe20007810000 */
[----:B------:R-:W-:Y:S01]  /*45a0*/  ULEA UR10, UR51, UR6, 0xb ;  /* 0x00000006330a7291 */ /* 0x000fe2000f8e583f */
[----:B------:R-:W-:Y:S02]  /*45b0*/  FMNMX.FTZ R8, R158, R9, !PT ;  /* 0x000000099e087209 */ /* 0x000fe40007810000 */
[----:B------:R-:W-:Y:S02]  /*45c0*/  FMNMX.FTZ R5, R157, R0, !PT ;  /* 0x000000009d057209 */ /* 0x000fe40007810000 */
[----:B------:R-:W-:Y:S02]  /*45d0*/  FMNMX.FTZ R9, R159, R8, !PT ;  /* 0x000000089f097209 */ /* 0x000fe40007810000 */
[----:B------:R-:W-:Y:S01]  /*45e0*/  UMOV UR6, UR10 ;  /* 0x0000000a00067c82 */ /* 0x000fe20008000000 */
[----:B------:R-:W-:Y:S01]  /*45f0*/  FMNMX.FTZ R0, R160, R5, !PT ;  /* 0x00000005a0007209 */ /* 0x000fe20007810000 */
[----:B------:R-:W-:Y:S01]  /*4600*/  QGMMA.64x256x32.F32.E4M3.E4M3 R24, R216, gdesc[UR4], R24, gsb0 ;  /* 0x03e00004d8187df3 */ /* 0x000fe20008000818 */
[----:B------:R-:W-:Y:S01]  /*4610*/  UIADD3 UR6, UR10, 0x2, URZ ;  /* 0x000000020a067890 */ /* 0x000fe2000fffe03f */
[----:B------:R-:W-:Y:S01]  /*4620*/  FMNMX.FTZ R8, R162, R9, !PT ;  /* 0x00000009a2087209 */ /* 0x000fe20007810000 */
[----:B------:R-:W-:Y:S01]  /*4630*/  UMOV UR7, 0x40000040 ;  /* 0x4000004000077882 */ /* 0x000fe20000000000 */
[----:B------:R-:W-:-:S02]  /*4640*/  FMNMX.FTZ R5, R161, R0, !PT ;  /* 0x00000000a1057209 */ /* 0x000fc40007810000 */
[----:B------:R-:W-:Y:S02]  /*4650*/  FMNMX.FTZ R9, R163, R8, !PT ;  /* 0x00000008a3097209 */ /* 0x000fe40007810000 */
[----:B------:R-:W-:Y:S02]  /*4660*/  FMNMX.FTZ R0, R164, R5, !PT ;  /* 0x00000005a4007209 */ /* 0x000fe40007810000 */
[----:B------:R-:W-:Y:S02]  /*4670*/  FMNMX.FTZ R8, R166, R9, !PT ;  /* 0x00000009a6087209 */ /* 0x000fe40007810000 */
[----:B------:R-:W-:Y:S02]  /*4680*/  FMNMX.FTZ R5, R165, R0, !PT ;  /* 0x00000000a5057209 */ /* 0x000fe40007810000 */
[----:B------:R-:W-:Y:S02]  /*4690*/  FMNMX.FTZ R9, R167, R8, !PT ;  /* 0x00000008a7097209 */ /* 0x000fe40007810000 */
        /* <DEDUP_REMOVED lines=47> */
[----:B------:R-:W-:-:S03]  /*4990*/  FMNMX.FTZ R8, R215, R8, !PT ;  /* 0x00000008d7087209 */ /* 0x000fc60007810000 */
[----:B------:R-:W0:Y:S04]  /*49a0*/  SHFL.BFLY PT, R0, R5, 0x2, 0x1f ;  /* 0x0c401f0005007f89 */ /* 0x000e2800000e0000 */
[----:B------:R-:W1:Y:S01]  /*49b0*/  SHFL.BFLY PT, R11, R8, 0x2, 0x1f ;  /* 0x0c401f00080b7f89 */ /* 0x000e6200000e0000 */
[----:B0-----:R-:W-:Y:S02]  /*49c0*/  FMNMX.FTZ R9, R5, R0, !PT ;  /* 0x0000000005097209 */ /* 0x001fe40007810000 */
[----:B-1----:R-:W-:-:S03]  /*49d0*/  FMNMX.FTZ R11, R8, R11, !PT ;  /* 0x0000000b080b7209 */ /* 0x002fc60007810000 */
[----:B------:R-:W0:Y:S04]  /*49e0*/  SHFL.BFLY PT, R0, R9, 0x1, 0x1f ;  /* 0x0c201f0009007f89 */ /* 0x000e2800000e0000 */
[----:B------:R-:W1:Y:S01]  /*49f0*/  SHFL.BFLY PT, R10, R11, 0x1, 0x1f ;  /* 0x0c201f000b0a7f89 */ /* 0x000e6200000e0000 */
[----:B0-----:R-:W-:Y:S01]  /*4a00*/  FMNMX.FTZ R0, R9, R0, !PT ;  /* 0x0000000009007209 */ /* 0x001fe20007810000 */
[----:B------:R-:W-:Y:S01]  /*4a10*/  IMAD.U32 R9, RZ, RZ, UR40 ;  /* 0x00000028ff097e24 */ /* 0x000fe2000f8e00ff */
[----:B-1----:R-:W-:-:S03]  /*4a20*/  FMNMX.FTZ R5, R11, R10, !PT ;  /* 0x0000000a0b057209 */ /* 0x002fc60007810000 */
[C---:B------:R-:W-:Y:S01]  /*4a30*/  FFMA.FTZ R8, R0.reuse, R9, -8 ;  /* 0xc100000000087423 */ /* 0x040fe20000010009 */
[----:B------:R-:W-:-:S03]  /*4a40*/  FADD.FTZ R7, -R0, R7 ;  /* 0x0000000700077221 */ /* 0x000fc60000010100 */
[--C-:B------:R-:W-:Y:S01]  /*4a50*/  FFMA.FTZ R13, R160, UR40, -R8.reuse ;  /* 0x00000028a00d7c23 */ /* 0x100fe20008010808 */
[----:B------:R-:W-:-:S01]  /*4a60*/  FFMA.FTZ R160, R177, UR40, -R8 ;  /* 0x00000028b1a07c23 */ /* 0x000fc20008010808 */
[----:B------:R-:W-:Y:S01]  /*4a70*/  FFMA.FTZ R177, R196, UR40, -R8 ;  /* 0x00000028c4b17c23 */ /* 0x000fe20008010808 */
[----:B------:R-:W-:Y:S02]  /*4a80*/  IMAD.U32 R196, RZ, RZ, UR40 ;  /* 0x00000028ffc47e24 */ /* 0x000fe4000f8e00ff */
[----:B------:R-:W-:Y:S01]  /*4a90*/  FADD.FTZ R6, -R5, R6 ;  /* 0x0000000605067221 */ /* 0x000fe20000010100 */
[----:B------:R-:W-:-:S01]  /*4aa0*/  FFMA.FTZ R14, R161, UR40, -R8 ;  /* 0x00000028a10e7c23 */ /* 0x000fc20008010808 */
[----:B------:R-:W-:Y:S01]  /*4ab0*/  FFMA.FTZ R161, R180, UR40, -R8 ;  /* 0x00000028b4a17c23 */ /* 0x000fe20008010808 */
[----:B------:R-:W-:-:S01]  /*4ac0*/  FFMA.FTZ R196, R5, R196, -8 ;  /* 0xc100000005c47423 */ /* 0x000fc200000100c4 */
[----:B------:R-:W-:Y:S01]  /*4ad0*/  FMUL.FTZ R7, R7, UR40 ;  /* 0x0000002807077c20 */ /* 0x000fe20008410000 */
[----:B------:R-:W-:-:S01]  /*4ae0*/  FFMA.FTZ R10, R152, UR40, -R8 ;  /* 0x00000028980a7c23 */ /* 0x000fc20008010808 */
[----:B------:R-:W-:Y:S01]  /*4af0*/  FFMA.FTZ R180, R197, UR40, -R8 ;  /* 0x00000028c5b47c23 */ /* 0x000fe20008010808 */
[----:B------:R-:W-:Y:S01]  /*4b00*/  FMUL.FTZ R6, R6, UR40 ;  /* 0x0000002806067c20 */ /* 0x000fe20008410000 */
[----:B------:R-:W-:Y:S01]  /*4b10*/  FFMA.FTZ R197, R154, UR40, -R196 ;  /* 0x000000289ac57c23 */ /* 0x000fe200080108c4 */
[----:B------:R-:W-:-:S01]  /*4b20*/  FFMA.FTZ R9, R153, UR40, -R8 ;  /* 0x0000002899097c23 */ /* 0x000fc20008010808 */
[----:B------:R-:W-:Y:S01]  /*4b30*/  FFMA.FTZ R154, R155, UR40, -R196 ;  /* 0x000000289b9a7c23 */ /* 0x000fe200080108c4 */
[----:B------:R-:W-:Y:S01]  /*4b40*/  MUFU.EX2 R7, R7 ;  /* 0x0000000700077308 */ /* 0x000fe20000000800 */
[----:B------:R-:W-:-:S01]  /*4b50*/  FFMA.FTZ R11, R156, UR40, -R8 ;  /* 0x000000289c0b7c23 */ /* 0x000fc20008010808 */
[----:B------:R-:W-:Y:S01]  /*4b60*/  FFMA.FTZ R155, R158, UR40, -R196 ;  /* 0x000000289e9b7c23 */ /* 0x000fe200080108c4 */
        /* <DEDUP_REMOVED lines=11> */
[----:B------:R-:W-:Y:S01]  /*4c20*/  FFMA.FTZ R15, R164, UR40, -R8 ;  /* 0x00000028a40f7c23 */ /* 0x000fe20008010808 */
[----:B------:R-:W-:-:S01]  /*4c30*/  FFMA.FTZ R175, R178, UR40, -R196 ;  /* 0x00000028b2af7c23 */ /* 0x000fc200080108c4 */
[----:B------:R-:W-:Y:S01]  /*4c40*/  MUFU.EX2 R6, R6 ;  /* 0x0000000600067308 */ /* 0x000fe20000000800 */
[----:B------:R-:W-:-:S01]  /*4c50*/  FFMA.FTZ R178, R179, UR40, -R196 ;  /* 0x00000028b3b27c23 */ /* 0x000fc200080108c4 */
[----:B------:R-:W-:Y:S01]  /*4c60*/  FFMA.FTZ R164, R181, UR40, -R8 ;  /* 0x00000028b5a47c23 */ /* 0x000fe20008010808 */
[----:B------:R-:W-:-:S01]  /*4c70*/  FFMA.FTZ R179, R182, UR40, -R196 ;  /* 0x00000028b6b37c23 */ /* 0x000fc200080108c4 */
[----:B------:R-:W-:Y:S01]  /*4c80*/  FFMA.FTZ R181, R200, UR40, -R8 ;  /* 0x00000028c8b57c23 */ /* 0x000fe20008010808 */
[----:B------:R-:W-:-:S01]  /*4c90*/  FFMA.FTZ R182, R183, UR40, -R196 ;  /* 0x00000028b7b67c23 */ /* 0x000fc200080108c4 */
[----:B------:R-:W-:Y:S01]  /*4ca0*/  FFMA.FTZ R20, R165, UR40, -R8 ;  /* 0x00000028a5147c23 */ /* 0x000fe20008010808 */
[----:B------:R-:W-:-:S01]  /*4cb0*/  FFMA.FTZ R183, R186, UR40, -R196 ;  /* 0x00000028bab77c23 */ /* 0x000fc200080108c4 */
[----:B------:R-:W1:Y:S01]  /*4cc0*/  MUFU.EX2 R197, R197 ;  /* 0x000000c500c57308 */ /* 0x000e620000000800 */
[----:B0-----:R-:W-:-:S01]  /*4cd0*/  FFMA.FTZ R4, R7, R4, R10 ;  /* 0x0000000407047223 */ /* 0x001fc2000001000a */
[--C-:B------:R-:W-:Y:S01]  /*4ce0*/  FFMA.FTZ R186, R187, UR40, -R196.reuse ;  /* 0x00000028bbba7c23 */ /* 0x100fe200080108c4 */
[----:B------:R-:W-:-:S01]  /*4cf0*/  FFMA.FTZ R187, R190, UR40, -R196 ;  /* 0x00000028bebb7c23 */ /* 0x000fc200080108c4 */
[----:B------:R-:W-:Y:S01]  /*4d00*/  FFMA.FTZ R190, R191, UR40, -R196 ;  /* 0x00000028bfbe7c23 */ /* 0x000fe200080108c4 */
        /* <DEDUP_REMOVED lines=11> */
[----:B------:R-:W2:Y:S01]  /*4dc0*/  MUFU.EX2 R154, R154 ;  /* 0x0000009a009a7308 */ /* 0x000ea20000000800 */
[----:B-1----:R-:W-:-:S01]  /*4dd0*/  FFMA.FTZ R3, R6, R3, R197 ;  /* 0x0000000306037223 */ /* 0x002fc200000100c5 */
[--C-:B------:R-:W-:Y:S01]  /*4de0*/  FFMA.FTZ R173, R192, UR40, -R8.reuse ;  /* 0x00000028c0ad7c23 */ /* 0x100fe20008010808 */
[----:B------:R-:W-:-:S01]  /*4df0*/  FFMA.FTZ R176, R193, UR40, -R8 ;  /* 0x00000028c1b07c23 */ /* 0x000fc20008010808 */
[--C-:B------:R-:W-:Y:S01]  /*4e00*/  FFMA.FTZ R185, R204, UR40, -R8.reuse ;  /* 0x00000028ccb97c23 */ /* 0x100fe20008010808 */
[----:B------:R-:W-:-:S01]  /*4e10*/  FFMA.FTZ R188, R205, UR40, -R8 ;  /* 0x00000028cdbc7c23 */ /* 0x000fc20008010808 */
[----:B------:R-:W-:Y:S01]  /*4e20*/  FFMA.FTZ R189, R208, UR40, -R8 ;  /* 0x00000028d0bd7c23 */ /* 0x000fe20008010808 */
[----:B------:R-:W-:Y:S01]  /*4e30*/  IMAD.U32 R208, RZ, RZ, UR52 ;  /* 0x00000034ffd07e24 */ /* 0x000fe2000f8e00ff */
[----:B------:R-:W1:Y:S01]  /*4e40*/  MUFU.EX2 R11, R11 ;  /* 0x0000000b000b7308 */ /* 0x000e620000000800 */
[----:B0-----:R-:W-:-:S01]  /*4e50*/  FADD.FTZ R4, R9, R4 ;  /* 0x0000000409047221 */ /* 0x001fc20000010000 */
[--C-:B------:R-:W-:Y:S01]  /*4e60*/  FFMA.FTZ R192, R209, UR40, -R8.reuse ;  /* 0x00000028d1c07c23 */ /* 0x100fe20008010808 */
[----:B------:R-:W-:-:S01]  /*4e70*/  FFMA.FTZ R193, R212, UR40, -R8 ;  /* 0x00000028d4c17c23 */ /* 0x000fc20008010808 */
[----:B------:R-:W-:-:S04]  /*4e80*/  FFMA.FTZ R8, R213, UR40, -R8 ;  /* 0x00000028d5087c23 */ /* 0x000fc80008010808 */
[----:B------:R-:W0:Y:S01]  /*4e90*/  MUFU.EX2 R155, R155 ;  /* 0x0000009b009b7308 */ /* 0x000e220000000800 */
[----:B--2---:R-:W-:-:S07]  /*4ea0*/  FADD.FTZ R200, R154, R3 ;  /* 0x000000039ac87221 */ /* 0x004fce0000010000 */
[----:B------:R-:W2:Y:S01]  /*4eb0*/  MUFU.EX2 R12, R12 ;  /* 0x0000000c000c7308 */ /* 0x000ea20000000800 */
[----:B-1----:R-:W-:-:S07]  /*4ec0*/  FADD.FTZ R3, R11, R4 ;  /* 0x000000040b037221 */ /* 0x002fce0000010000 */
[----:B------:R-:W1:Y:S01]  /*4ed0*/  MUFU.EX2 R158, R158 ;  /* 0x0000009e009e7308 */ /* 0x000e620000000800 */
[----:B0-----:R-:W-:-:S01]  /*4ee0*/  FADD.FTZ R191, R155, R200 ;  /* 0x000000c89bbf7221 */ /* 0x001fc20000010000 */
[----:B------:R-:W-:Y:S02]  /*4ef0*/  WARPGROUP.DEPBAR.LE gsb0, 0x0 ;  /* 0x00008000000079c5 */ /* 0x000fe40000010000 */
[----:B------:R-:W-:-:S04]  /*4f00*/  WARPGROUP.ARRIVE ;  /* 0x00000000000079c5 */ /* 0x000fc80000000000 */
[----:B------:R-:W0:Y:S01]  /*4f10*/  MUFU.EX2 R13, R13 ;  /* 0x0000000d000d7308 */ /* 0x000e220000000800 */
[----:B--2---:R-:W-:-:S01]  /*4f20*/  FADD.FTZ R4, R12, R3 ;  /* 0x000000030c047221 */ /* 0x004fc20000010000 */
[----:B------:R-:W2:Y:S01]  /*4f30*/  S2R R219, SR_TID.X ;  /* 0x0000000000db7919 */ /* 0x000ea20000002100 */
[----:B------:R-:W-:Y:S01]  /*4f40*/  QGMMA.64x256x32.F32.E4M3.E4M3 R24, R220, gdesc[UR4], R24, gsb0 ;  /* 0x03e00004dc187df3 */ /* 0x000fe20008000818 */
[----:B------:R-:W-:Y:S01]  /*4f50*/  UIADD3 UR6, UR10, 0x4, URZ ;  /* 0x000000040a067890 */ /* 0x000fe2000fffe03f */
[----:B-1----:R-:W-:Y:S01]  /*4f60*/  FADD.FTZ R200, R158, R191 ;  /* 0x000000bf9ec87221 */ /* 0x002fe20000010000 */
[----:B------:R-:W-:Y:S02]  /*4f70*/  UMOV UR7, 0x40000040 ;  /* 0x4000004000077882 */ /* 0x000fe40000000000 */
[----:B------:R-:W1:Y:S01]  /*4f80*/  MUFU.EX2 R159, R159 ;  /* 0x0000009f009f7308 */ /* 0x000e620000000800 */
[----:B------:R-:W-:-:S01]  /*4f90*/  FFMA.FTZ R191, R194, UR40, -R196 ;  /* 0x00000028c2bf7c23 */ /* 0x000fc200080108c4 */
[----:B------:R-:W-:-:S06]  /*4fa0*/  FFMA.FTZ R194, R195, UR40, -R196 ;  /* 0x00000028c3c27c23 */ /* 0x000fcc00080108c4 */
[----:B------:R-:W3:Y:S01]  /*4fb0*/  MUFU.EX2 R14, R14 ;  /* 0x0000000e000e7308 */ /* 0x000ee20000000800 */
[----:B0-----:R-:W-:-:S07]  /*4fc0*/  FADD.FTZ R3, R13, R4 ;  /* 0x000000040d037221 */ /* 0x001fce0000010000 */
[----:B------:R-:W0:Y:S01]  /*4fd0*/  MUFU.EX2 R162, R162 ;  /* 0x000000a200a27308 */ /* 0x000e220000000800 */
[----:B-1----:R-:W-:-:S07]  /*4fe0*/  FADD.FTZ R201, R159, R200 ;  /* 0x000000c89fc97221 */ /* 0x002fce0000010000 */
[----:B------:R-:W1:Y:S01]  /*4ff0*/  MUFU.EX2 R15, R15 ;  /* 0x0000000f000f7308 */ /* 0x000e620000000800 */
[----:B---3--:R-:W-:-:S01]  /*5000*/  FADD.FTZ R4, R14, R3 ;  /* 0x000000030e047221 */ /* 0x008fc20000010000 */
[----:B--2---:R-:W-:Y:S02]  /*5010*/  LOP3.LUT P1, RZ, R219, 0x7f, RZ, 0xc0, !PT ;  /* 0x0000007fdbff7812 */ /* 0x004fe4000782c0ff */
[----:B------:R-:W-:-:S04]  /*5020*/  SHF.R.U32.HI R219, RZ, 0x7, R219 ;  /* 0x00000007ffdb7819 */ /* 0x000fc800000116db */
[----:B------:R-:W2:Y:S01]  /*5030*/  MUFU.EX2 R163, R163 ;  /* 0x000000a300a37308 */ /* 0x000ea20000000800 */
[----:B0-----:R-:W-:-:S06]  /*5040*/  FADD.FTZ R200, R162, R201 ;  /* 0x000000c9a2c87221 */ /* 0x001fcc0000010000 */
[----:B------:R-:W-:Y:S01]  /*5050*/  @!P1 LEA R208, R208, UR39, 0x3 ;  /* 0x00000027d0d09c11 */ /* 0x000fe2000f8e18ff */
[----:B------:R-:W0:Y:S01]  /*5060*/  MUFU.EX2 R20, R20 ;  /* 0x0000001400147308 */ /* 0x000e220000000800 */
[----:B-1----:R-:W-:-:S07]  /*5070*/  FADD.FTZ R3, R15, R4 ;  /* 0x000000040f037221 */ /* 0x002fce0000010000 */
[----:B------:R-:W1:Y:S01]  /*5080*/  MUFU.EX2 R166, R166 ;  /* 0x000000a600a67308 */ /* 0x000e620000000800 */
[----:B--2---:R-:W-:-:S07]  /*5090*/  FADD.FTZ R195, R163, R200 ;  /* 0x000000c8a3c37221 */ /* 0x004fce0000010000 */
[----:B------:R-:W2:Y:S01]  /*50a0*/  MUFU.EX2 R21, R21 ;  /* 0x0000001500157308 */ /* 0x000ea20000000800 */
[----:B0-----:R-:W-:-:S07]  /*50b0*/  FADD.FTZ R4, R20, R3 ;  /* 0x0000000314047221 */ /* 0x001fce0000010000 */
[----:B------:R-:W0:Y:S01]  /*50c0*/  MUFU.EX2 R167, R167 ;  /* 0x000000a700a77308 */ /* 0x000e220000000800 */
[----:B-1----:R-:W-:-:S01]  /*50d0*/  FADD.FTZ R200, R166, R195 ;  /* 0x000000c3a6c87221 */ /* 0x002fc20000010000 */
[--C-:B------:R-:W-:Y:S01]  /*50e0*/  FFMA.FTZ R195, R198, UR40, -R196.reuse ;  /* 0x00000028c6c37c23 */ /* 0x100fe200080108c4 */
[----:B------:R-:W-:-:S05]  /*50f0*/  FFMA.FTZ R198, R199, UR40, -R196 ;  /* 0x00000028c7c67c23 */ /* 0x000fca00080108c4 */
[----:B------:R-:W1:Y:S01]  /*5100*/  MUFU.EX2 R152, R152 ;  /* 0x0000009800987308 */ /* 0x000e620000000800 */
[----:B--2---:R-:W-:-:S07]  /*5110*/  FADD.FTZ R3, R21, R4 ;  /* 0x0000000415037221 */ /* 0x004fce0000010000 */
[----:B------:R-:W2:Y:S01]  /*5120*/  MUFU.EX2 R170, R170 ;  /* 0x000000aa00aa7308 */ /* 0x000ea20000000800 */
[----:B0-----:R-:W-:-:S07]  /*5130*/  FADD.FTZ R201, R167, R200 ;  /* 0x000000c8a7c97221 */ /* 0x001fce0000010000 */
[----:B------:R-:W0:Y:S01]  /*5140*/  MUFU.EX2 R153, R153 ;  /* 0x0000009900997308 */ /* 0x000e220000000800 */
[----:B-1----:R-:W-:-:S07]  /*5150*/  FADD.FTZ R4, R152, R3 ;  /* 0x0000000398047221 */ /* 0x002fce0000010000 */
        /* <DEDUP_REMOVED lines=9> */
[----:B0-----:R-:W-:-:S01]  /*51f0*/  FADD.FTZ R200, R174, R199 ;  /* 0x000000c7aec87221 */ /* 0x001fc20000010000 */
[----:B------:R-:W-:-:S06]  /*5200*/  FFMA.FTZ R199, R202, UR40, -R196 ;  /* 0x00000028cac77c23 */ /* 0x000fcc00080108c4 */
[----:B------:R-:W0:Y:S01]  /*5210*/  MUFU.EX2 R160, R160 ;  /* 0x000000a000a07308 */ /* 0x000e220000000800 */
[----:B-1----:R-:W-:-:S07]  /*5220*/  FADD.FTZ R3, R157, R4 ;  /* 0x000000049d037221 */ /* 0x002fce0000010000 */
[----:B------:R-:W1:Y:S01]  /*5230*/  MUFU.EX2 R178, R178 ;  /* 0x000000b200b27308 */ /* 0x000e620000000800 */
[----:B--2---:R-:W-:-:S01]  /*5240*/  FADD.FTZ R201, R175, R200 ;  /* 0x000000c8afc97221 */ /* 0x004fc20000010000 */
[----:B------:R-:W-:-:S06]  /*5250*/  FFMA.FTZ R200, R203, UR40, -R196 ;  /* 0x00000028cbc87c23 */ /* 0x000fcc00080108c4 */
        /* <DEDUP_REMOVED lines=16> */
[----:B-1----:R-:W-:-:S01]  /*5360*/  FADD.FTZ R203, R183, R202 ;  /* 0x000000cab7cb7221 */ /* 0x002fc20000010000 */
[----:B------:R-:W-:-:S06]  /*5370*/  FFMA.FTZ R202, R207, UR40, -R196 ;  /* 0x00000028cfca7c23 */ /* 0x000fcc00080108c4 */
        /* <DEDUP_REMOVED lines=10> */
[----:B------:R-:W-:-:S06]  /*5420*/  IADD3 R3, -R219, 0xb, RZ ;  /* 0x0000000bdb037810 */ /* 0x000fcc0007ffe1ff */
[----:B------:R-:W0:Y:S01]  /*5430*/  MUFU.EX2 R191, R191 ;  /* 0x000000bf00bf7308 */ /* 0x000e220000000800 */
[----:B-1----:R-:W-:-:S01]  /*5440*/  FADD.FTZ R204, R190, R203 ;  /* 0x000000cbbecc7221 */ /* 0x002fc20000010000 */
[----:B------:R-:W-:-:S06]  /*5450*/  FFMA.FTZ R203, R210, UR40, -R196 ;  /* 0x00000028d2cb7c23 */ /* 0x000fcc00080108c4 */
[----:B------:R-:W1:Y:S01]  /*5460*/  MUFU.EX2 R176, R176 ;  /* 0x000000b000b07308 */ /* 0x000e620000000800 */
[----:B--2---:R-:W-:-:S01]  /*5470*/  FADD.FTZ R205, R173, R4 ;  /* 0x00000004adcd7221 */ /* 0x004fc20000010000 */
[----:B------:R-:W-:Y:S02]  /*5480*/  WARPGROUP.DEPBAR.LE gsb0, 0x0 ;  /* 0x00008000000079c5 */ /* 0x000fe40000010000 */
[----:B------:R-:W-:-:S04]  /*5490*/  WARPGROUP.ARRIVE ;  /* 0x00000000000079c5 */ /* 0x000fc80000000000 */
[----:B------:R-:W2:Y:S01]  /*54a0*/  MUFU.EX2 R194, R194 ;  /* 0x000000c200c27308 */ /* 0x000ea20000000800 */
[----:B0-----:R-:W-:-:S01]  /*54b0*/  FADD.FTZ R207, R191, R204 ;  /* 0x000000ccbfcf7221 */ /* 0x001fc20000010000 */
[----:B------:R-:W-:Y:S01]  /*54c0*/  QGMMA.64x256x32.F32.E4M3.E4M3 R24, R224, gdesc[UR4], R24, gsb0 ;  /* 0x03e00004e0187df3 */ /* 0x000fe20008000818 */
[----:B------:R-:W-:Y:S01]  /*54d0*/  UIADD3 UR6, UR10, 0x6, URZ ;  /* 0x000000060a067890 */ /* 0x000fe2000fffe03f */
[----:B------:R-:W-:Y:S01]  /*54e0*/  FFMA.FTZ R204, R211, UR40, -R196 ;  /* 0x00000028d3cc7c23 */ /* 0x000fe200080108c4 */
[----:B------:R-:W-:-:S03]  /*54f0*/  UMOV UR7, 0x40000040 ;  /* 0x4000004000077882 */ /* 0x000fc60000000000 */
        /* <DEDUP_REMOVED lines=10> */
[--C-:B------:R-:W-:Y:S01]  /*55a0*/  FFMA.FTZ R205, R214, UR40, -R196.reuse ;  /* 0x00000028d6cd7c23 */ /* 0x100fe200080108c4 */
[----:B------:R-:W-:-:S05]  /*55b0*/  FFMA.FTZ R196, R215, UR40, -R196 ;  /* 0x00000028d7c47c23 */ /* 0x000fca00080108c4 */
        /* <DEDUP_REMOVED lines=14> */
[----:B------:R-:W-:Y:S01]  /*56a0*/  MUFU.EX2 R189, R189 ;  /* 0x000000bd00bd7308 */ /* 0x000fe20000000800 */
[----:B-1----:R-:W-:-:S07]  /*56b0*/  FADD.FTZ R4, R188, R207 ;  /* 0x000000cfbc047221 */ /* 0x002fce0000010000 */
[----:B------:R-:W0:Y:S01]  /*56c0*/  MUFU.EX2 R203, R203 ;  /* 0x000000cb00cb7308 */ /* 0x000e220000000800 */
[----:B--2---:R-:W-:-:S07]  /*56d0*/  FADD.FTZ R206, R202, R209 ;  /* 0x000000d1cace7221 */ /* 0x004fce0000010000 */
[----:B------:R-:W-:Y:S08]  /*56e0*/  MUFU.EX2 R192, R192 ;  /* 0x000000c000c07308 */ /* 0x000ff00000000800 */
[----:B------:R-:W1:Y:S01]  /*56f0*/  MUFU.EX2 R204, R204 ;  /* 0x000000cc00cc7308 */ /* 0x000e620000000800 */
[----:B0-----:R-:W-:-:S07]  /*5700*/  FADD.FTZ R207, R203, R206 ;  /* 0x000000cecbcf7221 */ /* 0x001fce0000010000 */
[----:B------:R-:W-:Y:S08]  /*5710*/  MUFU.EX2 R193, R193 ;  /* 0x000000c100c17308 */ /* 0x000ff00000000800 */
[----:B------:R-:W0:Y:S01]  /*5720*/  MUFU.EX2 R205, R205 ;  /* 0x000000cd00cd7308 */ /* 0x000e220000000800 */
[----:B-1----:R-:W-:-:S07]  /*5730*/  FADD.FTZ R206, R204, R207 ;  /* 0x000000cfccce7221 */ /* 0x002fce0000010000 */
[----:B------:R-:W1:Y:S08]  /*5740*/  MUFU.EX2 R8, R8 ;  /* 0x0000000800087308 */ /* 0x000e700000000800 */
[----:B------:R-:W2:Y:S01]  /*5750*/  MUFU.EX2 R196, R196 ;  /* 0x000000c400c47308 */ /* 0x000ea20000000800 */
[----:B0-----:R-:W-:-:S01]  /*5760*/  FADD.FTZ R207, R205, R206 ;  /* 0x000000cecdcf7221 */ /* 0x001fc20000010000 */
[----:B------:R-:W-:-:S02]  /*5770*/  WARPGROUP.DEPBAR.LE gsb0, 0x0 ;  /* 0x00008000000079c5 */ /* 0x000fc40000010000 */
[----:B------:R-:W-:-:S06]  /*5780*/  WARPGROUP.ARRIVE ;  /* 0x00000000000079c5 */ /* 0x000fcc0000000000 */
[----:B------:R-:W-:Y:S03]  /*5790*/  QGMMA.64x256x32.F32.E4M3.E4M3 R24, R228, gdesc[UR4], R24, gsb0 ;  /* 0x03e00004e4187df3 */ /* 0x000fe60008000818 */
[----:B------:R-:W-:Y:S02]  /*57a0*/  WARPGROUP.DEPBAR.LE gsb0, 0x0 ;  /* 0x00008000000079c5 */ /* 0x000fe40000010000 */
[----:B------:R0:W-:Y:S06]  /*57b0*/  BAR.ARV R3, 0x100 ;  /* 0x000400030000751d */ /* 0x0001ec0000002000 */
[----:B0-----:R-:W-:-:S05]  /*57c0*/  @!P1 VIADD R3, R208, 0x38840 ;  /* 0x00038840d0039836 */ /* 0x001fca0000000000 */
[----:B------:R-:W-:-:S04]  /*57d0*/  @!P1 PRMT R3, RZ, 0x654, R3 ;  /* 0x00000654ff039816 */ /* 0x000fc80000000003 */
[----:B------:R0:W-:Y:S02]  /*57e0*/  @!P1 SYNCS.ARRIVE.TRANS64.RED.A1T0 RZ, [R3+URZ], RZ ;  /* 0x000000ff03ff99a7 */ /* 0x0001e4000810043f */
[----:B0-----:R-:W-:-:S04]  /*57f0*/  FADD.FTZ R3, R189, R4 ;  /* 0x00000004bd037221 */ /* 0x001fc80000010000 */
[----:B------:R-:W-:-:S04]  /*5800*/  FADD.FTZ R4, R192, R3 ;  /* 0x00000003c0047221 */ /* 0x000fc80000010000 */
[----:B------:R-:W-:-:S04]  /*5810*/  FADD.FTZ R3, R193, R4 ;  /* 0x00000004c1037221 */ /* 0x000fc80000010000 */
[----:B-1----:R-:W-:Y:S01]  /*5820*/  FADD.FTZ R4, R8, R3 ;  /* 0x0000000308047221 */ /* 0x002fe20000010000 */
[----:B--2---:R-:W-:-:S01]  /*5830*/  FADD.FTZ R3, R196, R207 ;  /* 0x000000cfc4037221 */ /* 0x004fc20000010000 */
[----:B------:R-:W-:Y:S06]  /*5840*/  @!P0 BRA `(.L_x_24) ;  /* 0x0000000000048947 */ /* 0x000fec0003800000 */
[----:B------:R-:W-:Y:S01]  /*5850*/  BPT.TRAP 0x1 ;  /* 0x000000040000795c */ /* 0x000fe20000300000 */
.L_x_24:
[----:B------:R-:W-:Y:S01]  /*5860*/  ULEA UR6, UR51, UR39, 0x3 ;  /* 0x0000002733067291 */ /* 0x000fe2000f8e183f */
[----:B------:R-:W-:Y:S01]  /*5870*/  ISETP.LT.AND P1, PT, RZ, UR50, PT ;  /* 0x00000032ff007c0c */ /* 0x000fe2000bf21270 */
[----:B------:R-:W-:Y:S01]  /*5880*/  UIADD3 UR7, UR50, -0x1, URZ ;  /* 0xffffffff32077890 */ /* 0x000fe2000fffe03f */
[----:B------:R-:W-:Y:S01]  /*5890*/  F2FP.SATFINITE.E4M3.F32.PACK_AB_MERGE_C R11, R12, R11, RZ ;  /* 0x0000000b0c0b723e */ /* 0x000fe200048070ff */
[----:B------:R-:W-:Y:S01]  /*58a0*/  UIADD3 UR6, UR6, 0x38860, URZ ;  /* 0x0003886006067890 */ /* 0x000fe2000fffe03f */
[----:B------:R-:W-:Y:S01]  /*58b0*/  F2FP.SATFINITE.E4M3.F32.PACK_AB_MERGE_C R155, R158, R155, RZ ;  /* 0x0000009b9e9b723e */ /* 0x000fe200048070ff */
[----:B------:R-:W-:Y:S01]  /*58c0*/  UMOV UR53, UR44 ;  /* 0x0000002c00357c82 */ /* 0x000fe20008000000 */
[----:B------:R-:W-:Y:S01]  /*58d0*/  F2FP.SATFINITE.E4M3.F32.PACK_AB_MERGE_C R15, R20, R15, RZ ;  /* 0x0000000f140f723e */ /* 0x000fe200048070ff */
[----:B------:R-:W-:Y:S01]  /*58e0*/  UPRMT UR6, UR36, 0x654, UR6 ;  /* 0x0000065424067896 */ /* 0x000fe20008000006 */
[----:B------:R-:W-:Y:S01]  /*58f0*/  F2FP.SATFINITE.E4M3.F32.PACK_AB_MERGE_C R163, R166, R163, RZ ;  /* 0x000000a3a6a3723e */ /* 0x000fe200048070ff */
[----:B------:R-:W-:Y:S01]  /*5900*/  UMOV UR50, UR7 ;  /* 0x0000000700327c82 */ /* 0x000fe20008000000 */
[----:B------:R-:W-:Y:S01]  /*5910*/  F2FP.SATFINITE.E4M3.F32.PACK_AB_MERGE_C R153, R156, R153, RZ ;  /* 0x000000999c99723e */ /* 0x000fe200048070ff */
[----:B------:R-:W-:Y:S01]  /*5920*/  UMOV UR51, UR52 ;  /* 0x0000003400337c82 */ /* 0x000fe20008000000 */
[----:B------:R-:W-:Y:S01]  /*5930*/  F2FP.SATFINITE.E4M3.F32.PACK_AB_MERGE_C R171, R174, R171, RZ ;  /* 0x000000abaeab723e */ /* 0x000fe200048070ff */
[----:B------:R-:W-:Y:S01]  /*5940*/  FMUL.FTZ R24, R24, R7 ;  /* 0x0000000718187220 */ /* 0x000fe20000410000 */
[----:B------:R-:W-:Y:S01]  /*5950*/  F2FP.SATFINITE.E4M3.F32.PACK_AB_MERGE_C R161, R164, R161, RZ ;  /* 0x000000a1a4a1723e */ /* 0x000fe200048070ff */
[----:B------:R-:W-:Y:S01]  /*5960*/  FMUL.FTZ R25, R25, R7 ;  /* 0x0000000719197220 */ /* 0x000fe20000410000 */
[----:B------:R-:W-:Y:S01]  /*5970*/  F2FP.SATFINITE.E4M3.F32.PACK_AB_MERGE_C R179, R182, R179, RZ ;  /* 0x000000b3b6b3723e */ /* 0x000fe200048070ff */
[----:B------:R-:W-:Y:S01]  /*5980*/  SYNCS.ARRIVE.TRANS64.RED.A1T0 RZ, [UR6], RZ ;  /* 0x000000ffffff79a7 */ /* 0x000fe20008100406 */
[----:B------:R-:W-:Y:S01]  /*5990*/  F2FP.SATFINITE.E4M3.F32.PACK_AB_MERGE_C R169, R172, R169, RZ ;  /* 0x000000a9aca9723e */ /* 0x000fe200048070ff */
[----:B------:R-:W-:Y:S01]  /*59a0*/  FMUL.FTZ R28, R28, R7 ;  /* 0x000000071c1c7220 */ /* 0x000fe20000410000 */
        /* <DEDUP_REMOVED lines=13> */
[-C--:B------:R-:W-:Y:S01]  /*5a80*/  FMUL.FTZ R41, R41, R7.reuse ;  /* 0x0000000729297220 */ /* 0x080fe20000410000 */
        /* <DEDUP_REMOVED lines=53> */
[----:B------:R-:W-:Y:S01]  /*5de0*/  FMUL.FTZ R149, R149, R7 ;  /* 0x0000000795957220 */ /* 0x000fe20000410000 */
        /* <DEDUP_REMOVED lines=64> */
[----:B------:R-:W-:Y:S01]  /*61f0*/  F2FP.SATFINITE.E4M3.F32.PACK_AB_MERGE_C R216, R9, R10, R11 ;  /* 0x0000000a09d8723e */ /* 0x000fe2000480700b */
[----:B------:R-:W-:Y:S01]  /*6200*/  IMAD.MOV.U32 R6, RZ, RZ, R5 ;  /* 0x000000ffff067224 */ /* 0x000fe200078e0005 */
[----:B------:R-:W-:Y:S01]  /*6210*/  F2FP.SATFINITE.E4M3.F32.PACK_AB_MERGE_C R217, R154, R197, R155 ;  /* 0x000000c59ad9723e */ /* 0x000fe2000480709b */
[----:B------:R-:W-:Y:S01]  /*6220*/  IMAD.MOV.U32 R7, RZ, RZ, R0 ;  /* 0x000000ffff077224 */ /* 0x000fe200078e0000 */
[----:B------:R-:W-:-:S02]  /*6230*/  F2FP.SATFINITE.E4M3.F32.PACK_AB_MERGE_C R218, R14, R13, R15 ;  /* 0x0000000d0eda723e */ /* 0x000fc4000480700f */
[----:B------:R-:W-:Y:S02]  /*6240*/  F2FP.SATFINITE.E4M3.F32.PACK_AB_MERGE_C R219, R162, R159, R163 ;  /* 0x0000009fa2db723e */ /* 0x000fe400048070a3 */
[----:B------:R-:W-:Y:S02]  /*6250*/  F2FP.SATFINITE.E4M3.F32.PACK_AB_MERGE_C R220, R152, R21, R153 ;  /* 0x0000001598dc723e */ /* 0x000fe40004807099 */
[----:B------:R-:W-:Y:S02]  /*6260*/  F2FP.SATFINITE.E4M3.F32.PACK_AB_MERGE_C R221, R170, R167, R171 ;  /* 0x000000a7aadd723e */ /* 0x000fe400048070ab */
[----:B------:R-:W-:Y:S02]  /*6270*/  F2FP.SATFINITE.E4M3.F32.PACK_AB_MERGE_C R222, R160, R157, R161 ;  /* 0x0000009da0de723e */ /* 0x000fe400048070a1 */
[----:B------:R-:W-:Y:S02]  /*6280*/  F2FP.SATFINITE.E4M3.F32.PACK_AB_MERGE_C R223, R178, R175, R179 ;  /* 0x000000afb2df723e */ /* 0x000fe400048070b3 */
[----:B------:R-:W-:-:S02]  /*6290*/  F2FP.SATFINITE.E4M3.F32.PACK_AB_MERGE_C R224, R168, R165, R169 ;  /* 0x000000a5a8e0723e */ /* 0x000fc400048070a9 */
[----:B------:R-:W-:Y:S02]  /*62a0*/  F2FP.SATFINITE.E4M3.F32.PACK_AB_MERGE_C R225, R186, R183, R187 ;  /* 0x000000b7bae1723e */ /* 0x000fe400048070bb */
[----:B------:R-:W-:Y:S02]  /*62b0*/  F2FP.SATFINITE.E4M3.F32.PACK_AB_MERGE_C R226, R176, R173, R177 ;  /* 0x000000adb0e2723e */ /* 0x000fe400048070b1 */
[----:B------:R-:W-:Y:S02]  /*62c0*/  F2FP.SATFINITE.E4M3.F32.PACK_AB_MERGE_C R227, R194, R191, R195 ;  /* 0x000000bfc2e3723e */ /* 0x000fe400048070c3 */
[----:B------:R-:W-:Y:S02]  /*62d0*/  F2FP.SATFINITE.E4M3.F32.PACK_AB_MERGE_C R228, R184, R181, R185 ;  /* 0x000000b5b8e4723e */ /* 0x000fe400048070b9 */
[----:B------:R-:W-:Y:S02]  /*62e0*/  F2FP.SATFINITE.E4M3.F32.PACK_AB_MERGE_C R229, R200, R199, R201 ;  /* 0x000000c7c8e5723e */ /* 0x000fe400048070c9 */
[----:B------:R-:W-:-:S02]  /*62f0*/  F2FP.SATFINITE.E4M3.F32.PACK_AB_MERGE_C R230, R192, R189, R8 ;  /* 0x000000bdc0e6723e */ /* 0x000fc40004807008 */
[----:B------:R-:W-:Y:S01]  /*6300*/  F2FP.SATFINITE.E4M3.F32.PACK_AB_MERGE_C R231, R204, R203, R196 ;  /* 0x000000cbcce7723e */ /* 0x000fe200048070c4 */
[----:B------:R-:W-:Y:S06]  /*6310*/  @P1 BRA `(.L_x_25) ;  /* 0xffffffdc003c1947 */ /* 0x000fec000383ffff */
.L_x_15:
[----:B------:R-:W-:Y:S06]  /*6320*/  BAR.ARV 0x8, 0x180 ;  /* 0x0206000000007b1d */ /* 0x000fec0000002000 */
[----:B------:R-:W-:Y:S05]  /*6330*/  @!P0 BRA `(.L_x_26) ;  /* 0x0000000000048947 */ /* 0x000fea0003800000 */
[----:B------:R-:W-:Y:S01]  /*6340*/  BPT.TRAP 0x1 ;  /* 0x000000040000795c */ /* 0x000fe20000300000 */
.L_x_26:
[----:B------:R-:W-:Y:S01]  /*6350*/  ULEA UR8, UR52, UR39, 0x3 ;  /* 0x0000002734087291 */ /* 0x000fe2000f8e183f */
[----:B------:R-:W-:-:S05]  /*6360*/  IMAD.U32 R6, RZ, RZ, UR44 ;  /* 0x0000002cff067e24 */ /* 0x000fca000f8e00ff */
[----:B------:R-:W-:-:S04]  /*6370*/  SHF.L.U32 R6, R6, 0x1f, RZ ;  /* 0x0000001f06067819 */ /* 0x000fc800000006ff */
[----:B------:R0:W1:Y:S01]  /*6380*/  SYNCS.PHASECHK.TRANS64.TRYWAIT P1, [UR8+0x38850], R6 ;  /* 0x03885006ff0075a7 */ /* 0x0000620008020148 */
[----:B------:R-:W-:Y:S05]  /*6390*/  @!P0 BRA `(.L_x_27) ;  /* 0x0000000000048947 */ /* 0x000fea0003800000 */
[----:B------:R-:W-:Y:S01]  /*63a0*/  BPT.TRAP 0x1 ;  /* 0x000000040000795c */ /* 0x000fe20000300000 */
.L_x_27:
[----:B-1----:R-:W-:Y:S05]  /*63b0*/  @P1 BRA `(.L_x_28) ;  /* 0x0000000000081947 */ /* 0x002fea0003800000 */
[----:B------:R-:W1:Y:S02]  /*63c0*/  SYNCS.PHASECHK.TRANS64.TRYWAIT P1, [UR8+0x38850], R6 ;  /* 0x03885006ff0075a7 */ /* 0x000e640008020148 */
[----:B-1----:R-:W-:Y:S05]  /*63d0*/  @!P1 BRA `(.L_x_29) ;  /* 0x0000007800d09947 */ /* 0x002fea0003800000 */
.L_x_28:
[----:B------:R-:W-:Y:S01]  /*63e0*/  UIADD3 UR4, UR39, 0x400, URZ ;  /* 0x0000040027047890 */ /* 0x000fe2000fffe03f */
[----:B------:R-:W-:Y:S01]  /*63f0*/  WARPGROUP.ARRIVE ;  /* 0x00000000000079c5 */ /* 0x000fe20000000000 */
[----:B------:R-:W-:Y:S01]  /*6400*/  UMOV UR7, 0x40000040 ;  /* 0x4000004000077882 */ /* 0x000fe20000000000 */
[----:B------:R-:W-:Y:S01]  /*6410*/  IMAD.MOV.U32 R8, RZ, RZ, 0x3f800000 ;  /* 0x3f800000ff087424 */ /* 0x000fe200078e00ff */
[----:B------:R-:W-:-:S04]  /*6420*/  USHF.R.U32.HI UR4, URZ, 0x4, UR4 ;  /* 0x000000043f047899 */ /* 0x000fc80008011604 */
[----:B------:R-:W-:-:S04]  /*6430*/  ULOP3.LUT UR4, UR4, 0x3fff, URZ, 0xc0, !UPT ;  /* 0x00003fff04047892 */ /* 0x000fc8000f8ec03f */
[----:B------:R-:W-:-:S04]  /*6440*/  ULOP3.LUT UR4, UR4, 0x10000, URZ, 0xfc, !UPT ;  /* 0x0001000004047892 */ /* 0x000fc8000f8efc3f */
[----:B------:R-:W-:-:S03]  /*6450*/  ULEA UR9, UR52, UR4, 0xb ;  /* 0x0000000434097291 */ /* 0x000fc6000f8e583f */
[----:B------:R-:W-:Y:S02]  /*6460*/  ULDC.64 UR4, c[0x0][0x9a0] ;  /* 0x0002680000047ab9 */ /* 0x000fe40000000a00 */
[----:B------:R-:W-:Y:S02]  /*6470*/  UISETP.NE.U32.AND UP0, UPT, UR4, URZ, UPT ;  /* 0x0000003f0400728c */ /* 0x000fe4000bf05070 */
[----:B------:R-:W-:Y:S02]  /*6480*/  UMOV UR6, UR9 ;  /* 0x0000000900067c82 */ /* 0x000fe40008000000 */
[----:B------:R-:W-:Y:S01]  /*6490*/  QGMMA.64x256x32.F32.E4M3.E4M3 R24, R216, gdesc[UR4], R24, gsb0 ;  /* 0x03e00004d8187df3 */ /* 0x000fe20008000818 */
[----:B------:R-:W-:Y:S01]  /*64a0*/  UIADD3 UR6, UR9, 0x2, URZ ;  /* 0x0000000209067890 */ /* 0x000fe2000fffe03f */
[----:B------:R-:W-:Y:S01]  /*64b0*/  UMOV UR7, 0x40000040 ;  /* 0x4000004000077882 */ /* 0x000fe20000000000 */
[----:B------:R-:W-:-:S06]  /*64c0*/  UISETP.NE.AND.EX UP0, UPT, UR5, URZ, UPT, UP0 ;  /* 0x0000003f0500728c */ /* 0x000fcc000bf05300 */
[----:B------:R-:W-:-:S05]  /*64d0*/  PLOP3.LUT P1, PT, PT, PT, UP0, 0x80, 0x0 ;  /* 0x000000000000781c */ /* 0x000fca0003f2f008 */
[----:B------:R-:W-:Y:S01]  /*64e0*/  @UP0 USHF.R.S32.HI UR10, URZ, 0x1f, UR42 ;  /* 0x0000001f3f0a0899 */ /* 0x000fe2000801142a */
[----:B------:R-:W-:Y:S01]  /*64f0*/  @UP0 ULDC.64 UR12, c[0x0][0x9c8] ;  /* 0x00027200000c0ab9 */ /* 0x000fe20000000a00 */
[----:B------:R-:W-:Y:S02]  /*6500*/  @UP0 ULDC.64 UR14, c[0x0][0x9d0] ;  /* 0x00027400000e0ab9 */ /* 0x000fe40000000a00 */
[----:B------:R-:W-:-:S04]  /*6510*/  @UP0 UIMAD UR10, UR10, UR12, URZ ;  /* 0x0000000c0a0a02a4 */ /* 0x000fc8000f8e023f */
[----:B------:R-:W-:Y:S01]  /*6520*/  @UP0 UIMAD UR10, UR42, UR13, UR10 ;  /* 0x0000000d2a0a02a4 */ /* 0x000fe2000f8e020a */
[----:B------:R-:W-:Y:S02]  /*6530*/  WARPGROUP.DEPBAR.LE gsb0, 0x0 ;  /* 0x00008000000079c5 */ /* 0x000fe40000010000 */
[----:B------:R-:W-:-:S06]  /*6540*/  WARPGROUP.ARRIVE ;  /* 0x00000000000079c5 */ /* 0x000fcc0000000000 */
[----:B------:R-:W-:Y:S01]  /*6550*/  QGMMA.64x256x32.F32.E4M3.E4M3 R24, R220, gdesc[UR4], R24, gsb0 ;  /* 0x03e00004dc187df3 */ /* 0x000fe20008000818 */
[----:B------:R-:W-:Y:S01]  /*6560*/  @UP0 UIADD3 UR6, -UR42, URZ, URZ ;  /* 0x0000003f2a060290 */ /* 0x000fe2000fffe13f */
[----:B------:R-:W-:-:S03]  /*6570*/  @UP0 ULDC UR7, c[0x0][0xc44] ;  /* 0x0003110000070ab9 */ /* 0x000fc60000000800 */
[----:B------:R-:W-:Y:S02]  /*6580*/  @UP0 UIMAD UR11, UR7, UR6, UR43 ;  /* 0x00000006070b02a4 */ /* 0x000fe4000f8e022b */
[----:B------:R-:W-:Y:S02]  /*6590*/  @UP0 UIMAD.WIDE.U32 UR6, UR42, UR12, URZ ;  /* 0x0000000c2a0602a5 */ /* 0x000fe4000f8e003f */
[----:B------:R-:W-:Y:S02]  /*65a0*/  @UP0 USHF.R.S32.HI UR12, URZ, 0x1f, UR11 ;  /* 0x0000001f3f0c0899 */ /* 0x000fe4000801140b */
[----:B------:R-:W-:Y:S02]  /*65b0*/  @UP0 UIADD3 UR7, UR7, UR10, URZ ;  /* 0x0000000a07070290 */ /* 0x000fe4000fffe03f */
[----:B------:R-:W-:Y:S02]  /*65c0*/  @UP0 UIMAD UR10, UR12, UR14, URZ ;  /* 0x0000000e0c0a02a4 */ /* 0x000fe4000f8e023f */
[----:B------:R-:W-:-:S02]  /*65d0*/  UIADD3 UR12, UR9, 0x4, URZ ;  /* 0x00000004090c7890 */ /* 0x000fc4000fffe03f */
[----:B------:R-:W-:Y:S02]  /*65e0*/  @UP0 UIMAD UR13, UR11, UR15, UR10 ;  /* 0x0000000f0b0d02a4 */ /* 0x000fe4000f8e020a */
[----:B------:R-:W-:-:S03]  /*65f0*/  @UP0 UIMAD.WIDE.U32 UR10, UR11, UR14, UR6 ;  /* 0x0000000e0b0a02a5 */ /* 0x000fc6000f8e0006 */
[----:B------:R-:W-:Y:S01]  /*6600*/  UMOV UR6, UR12 ;  /* 0x0000000c00067c82 */ /* 0x000fe20008000000 */
[----:B------:R-:W-:Y:S01]  /*6610*/  UMOV UR7, 0x40000040 ;  /* 0x4000004000077882 */ /* 0x000fe20000000000 */
[----:B------:R-:W-:Y:S02]  /*6620*/  @UP0 UIADD3 UR11, UR11, UR13, URZ ;  /* 0x0000000d0b0b0290 */ /* 0x000fe4000fffe03f */
[----:B------:R-:W-:-:S04]  /*6630*/  @UP0 ULEA UR4, UP1, UR10, UR4, 0x2 ;  /* 0x000000040a040291 */ /* 0x000fc8000f82103f */
[----:B------:R-:W-:Y:S02]  /*6640*/  @UP0 ULEA.HI.X UR5, UR10, UR5, UR11, 0x2, UP1 ;  /* 0x000000050a050291 */ /* 0x000fe400088f140b */
[----:B01----:R-:W-:-:S04]  /*6650*/  IMAD.U32 R6, RZ, RZ, UR4 ;  /* 0x00000004ff067e24 */ /* 0x003fc8000f8e00ff */
[----:B------:R-:W-:-:S05]  /*6660*/  IMAD.U32 R7, RZ, RZ, UR5 ;  /* 0x00000005ff077e24 */ /* 0x000fca000f8e00ff */
[----:B------:R0:W2:Y:S01]  /*6670*/  @P1 LDG.E R8, desc[UR48][R6.64] ;  /* 0x0000003006081981 */ /* 0x0000a2000c1e1900 */
[----:B------:R-:W-:Y:S02]  /*6680*/  WARPGROUP.DEPBAR.LE gsb0, 0x0 ;  /* 0x00008000000079c5 */ /* 0x000fe40000010000 */
[----:B------:R-:W-:-:S06]  /*6690*/  WARPGROUP.ARRIVE ;  /* 0x00000000000079c5 */ /* 0x000fcc0000000000 */
[----:B------:R-:W-:Y:S01]  /*66a0*/  QGMMA.64x256x32.F32.E4M3.E4M3 R24, R224, gdesc[UR4], R24, gsb0 ;  /* 0x03e00004e0187df3 */ /* 0x000fe20008000818 */
[----:B------:R-:W-:Y:S01]  /*66b0*/  UIADD3 UR6, UR9, 0x6, URZ ;  /* 0x0000000609067890 */ /* 0x000fe2000fffe03f */
[----:B------:R-:W-:Y:S01]  /*66c0*/  UMOV UR7, 0x40000040 ;  /* 0x4000004000077882 */ /* 0x000fe20000000000 */
[----:B------:R-:W1:Y:S04]  /*66d0*/  SHFL.BFLY PT, R9, R4, 0x2, 0x1f ;  /* 0x0c401f0004097f89 */ /* 0x000e6800000e0000 */
[----:B------:R-:W3:Y:S01]  /*66e0*/  SHFL.BFLY PT, R12, R3, 0x2, 0x1f ;  /* 0x0c401f00030c7f89 */ /* 0x000ee200000e0000 */
[----:B-1----:R-:W-:-:S01]  /*66f0*/  FADD.FTZ R9, R9, R4 ;  /* 0x0000000409097221 */ /* 0x002fc20000010000 */
[----:B---3--:R-:W-:-:S04]  /*6700*/  FADD.FTZ R12, R12, R3 ;  /* 0x000000030c0c7221 */ /* 0x008fc80000010000 */
[----:B------:R-:W1:Y:S04]  /*6710*/  SHFL.BFLY PT, R10, R9, 0x1, 0x1f ;  /* 0x0c201f00090a7f89 */ /* 0x000e6800000e0000 */
[----:B------:R-:W3:Y:S01]  /*6720*/  SHFL.BFLY PT, R11, R12, 0x1, 0x1f ;  /* 0x0c201f000c0b7f89 */ /* 0x000ee200000e0000 */
[----:B0-----:R-:W-:Y:S02]  /*6730*/  IMAD.MOV.U32 R7, RZ, RZ, RZ ;  /* 0x000000ffff077224 */ /* 0x001fe400078e00ff */
[----:B-1----:R-:W-:Y:S01]  /*6740*/  FADD.FTZ R13, R9, R10 ;  /* 0x0000000a090d7221 */ /* 0x002fe20000010000 */
[----:B---3--:R-:W-:-:S04]  /*6750*/  FADD.FTZ R14, R12, R11 ;  /* 0x0000000b0c0e7221 */ /* 0x008fc80000010000 */
[C---:B------:R-:W-:Y:S01]  /*6760*/  FSETP.NE.FTZ.AND P1, PT, R13.reuse, RZ, PT ;  /* 0x000000ff0d00720b */ /* 0x040fe20003f35000 */
[----:B------:R-:W-:Y:S01]  /*6770*/  FMUL.FTZ R6, R13, 0.00390625 ;  /* 0x3b8000000d067820 */ /* 0x000fe20000410000 */
[----:B------:R-:W-:-:S04]  /*6780*/  FMUL.FTZ R15, R14, 0.00390625 ;  /* 0x3b8000000e0f7820 */ /* 0x000fc80000410000 */
[----:B------:R-:W-:Y:S02]  /*6790*/  FSETP.NE.FTZ.AND P2, PT, R6, RZ, PT ;  /* 0x000000ff0600720b */ /* 0x000fe40003f55000 */
[----:B------:R-:W-:-:S05]  /*67a0*/  FSETP.NE.FTZ.AND P3, PT, R15, RZ, PT ;  /* 0x000000ff0f00720b */ /* 0x000fca0003f75000 */
[----:B------:R0:W-:Y:S01]  /*67b0*/  @P1 MUFU.RCP R7, R13 ;  /* 0x0000000d00071308 */ /* 0x0001e20000001000 */
[----:B------:R-:W-:Y:S01]  /*67c0*/  FSETP.NE.FTZ.AND P1, PT, R14, RZ, PT ;  /* 0x000000ff0e00720b */ /* 0x000fe20003f35000 */
[----:B------:R-:W-:-:S06]  /*67d0*/  IMAD.MOV.U32 R11, RZ, RZ, RZ ;  /* 0x000000ffff0b7224 */ /* 0x000fcc00078e00ff */
[----:B------:R-:W1:Y:S08]  /*67e0*/  @P2 MUFU.LG2 R6, R6 ;  /* 0x0000000600062308 */ /* 0x000e700000000c00 */
[----:B------:R-:W3:Y:S08]  /*67f0*/  @P3 MUFU.LG2 R10, R15 ;  /* 0x0000000f000a3308 */ /* 0x000ef00000000c00 */
[----:B------:R-:W4:Y:S01]  /*6800*/  @P1 MUFU.RCP R11, R14 ;  /* 0x0000000e000b1308 */ /* 0x000f220000001000 */
[----:B------:R-:W-:-:S02]  /*6810*/  IMAD.U32 R9, RZ, RZ, UR40 ;  /* 0x00000028ff097e24 */ /* 0x000fc4000f8e00ff */
[----:B------:R-:W-:Y:S01]  /*6820*/  IMAD.U32 R12, RZ, RZ, UR40 ;  /* 0x00000028ff0c7e24 */ /* 0x000fe2000f8e00ff */
[----:B------:R-:W-:Y:S02]  /*6830*/  WARPGROUP.DEPBAR.LE gsb0, 0x0 ;  /* 0x00008000000079c5 */ /* 0x000fe40000010000 */
[----:B------:R-:W-:-:S06]  /*6840*/  WARPGROUP.ARRIVE ;  /* 0x00000000000079c5 */ /* 0x000fcc0000000000 */
[----:B------:R-:W-:Y:S01]  /*6850*/  QGMMA.64x256x32.F32.E4M3.E4M3 R24, R228, gdesc[UR4], R24, gsb0 ;  /* 0x03e00004e4187df3 */ /* 0x000fe20008000818 */
[----:B------:R-:W-:Y:S01]  /*6860*/  @P2 FMUL.FTZ R9, R9, 0.69314718246459960938 ;  /* 0x3f31721809092820 */ /* 0x000fe20000410000 */
[----:B0-----:R-:W-:Y:S01]  /*6870*/  @P3 FMUL.FTZ R13, R12, 0.69314718246459960938 ;  /* 0x3f3172180c0d3820 */ /* 0x001fe20000410000 */
[----:B-1----:R-:W-:Y:S01]  /*6880*/  @P2 FMUL.FTZ R6, R6, 0.69314718246459960938 ;  /* 0x3f31721806062820 */ /* 0x002fe20000410000 */
[----:B---3--:R-:W-:Y:S01]  /*6890*/  @P3 FMUL.FTZ R10, R10, 0.69314718246459960938 ;  /* 0x3f3172180a0a3820 */ /* 0x008fe20000410000 */
[----:B------:R-:W-:Y:S02]  /*68a0*/  IMAD.MOV.U32 R4, RZ, RZ, -0x800000 ;  /* 0xff800000ff047424 */ /* 0x000fe400078e00ff */
[----:B--2---:R-:W-:Y:S01]  /*68b0*/  FMUL.FTZ R158, R7, R8 ;  /* 0x00000008079e7220 */ /* 0x004fe20000410000 */
[----:B------:R-:W-:Y:S02]  /*68c0*/  IMAD.MOV.U32 R3, RZ, RZ, -0x800000 ;  /* 0xff800000ff037424 */ /* 0x000fe400078e00ff */
[----:B------:R-:W-:Y:S01]  /*68d0*/  @P2 FFMA.FTZ R4, R9, R0, R6 ;  /* 0x0000000009042223 */ /* 0x000fe20000010006 */
[----:B------:R-:W-:-:S01]  /*68e0*/  @P3 FFMA.FTZ R3, R13, R5, R10 ;  /* 0x000000050d033223 */ /* 0x000fc2000001000a */
[----:B----4-:R-:W-:Y:S01]  /*68f0*/  FMUL.FTZ R8, R11, R8 ;  /* 0x000000080b087220 */ /* 0x010fe20000410000 */
[----:B------:R-:W-:-:S02]  /*6900*/  WARPGROUP.DEPBAR.LE gsb0, 0x0 ;  /* 0x00008000000079c5 */ /* 0x000fc40000010000 */
[----:B------:R-:W-:Y:S05]  /*6910*/  @!P0 BRA `(.L_x_30) ;  /* 0x0000000000048947 */ /* 0x000fea0003800000 */
[----:B------:R-:W-:Y:S01]  /*6920*/  BPT.TRAP 0x1 ;  /* 0x000000040000795c */ /* 0x000fe20000300000 */
.L_x_30:
[----:B------:R-:W0:Y:S01]  /*6930*/  S2R R159, SR_TID.X ;  /* 0x00000000009f7919 */ /* 0x000e220000002100 */
[-C--:B------:R-:W-:Y:S01]  /*6940*/  FMUL.FTZ R157, R24, R158.reuse ;  /* 0x0000009e189d7220 */ /* 0x080fe20000410000 */
[-C--:B------:R-:W-:Y:S01]  /*6950*/  FMUL.FTZ R24, R45, R158.reuse ;  /* 0x0000009e2d187220 */ /* 0x080fe20000410000 */
[-C--:B------:R-:W-:Y:S01]  /*6960*/  FMUL.FTZ R45, R41, R158.reuse ;  /* 0x0000009e292d7220 */ /* 0x080fe20000410000 */
[-C--:B------:R-:W-:Y:S01]  /*6970*/  FMUL.FTZ R20, R53, R158.reuse ;  /* 0x0000009e35147220 */ /* 0x080fe20000410000 */
[-C--:B------:R-:W-:Y:S01]  /*6980*/  FMUL.FTZ R41, R49, R158.reuse ;  /* 0x0000009e31297220 */ /* 0x080fe20000410000 */
[----:B------:R-:W-:Y:S01]  /*6990*/  ULDC.64 UR4, c[0x4][0x110] ;  /* 0x0100440000047ab9 */ /* 0x000fe20000000a00 */
[-C--:B------:R-:W-:Y:S01]  /*69a0*/  FMUL.FTZ R21, R37, R158.reuse ;  /* 0x0000009e25157220 */ /* 0x080fe20000410000 */
[----:B------:R-:W-:Y:S01]  /*69b0*/  F2FP.BF16.F32.PACK_AB R45, R24, R45 ;  /* 0x0000002d182d723e */ /* 0x000fe200000010ff */
[-C--:B------:R-:W-:Y:S01]  /*69c0*/  FMUL.FTZ R154, R33, R158.reuse ;  /* 0x0000009e219a7220 */ /* 0x080fe20000410000 */
[----:B------:R-:W-:Y:S01]  /*69d0*/  F2FP.BF16.F32.PACK_AB R24, R20, R41 ;  /* 0x000000291418723e */ /* 0x000fe200000010ff */
[-C--:B------:R-:W-:Y:S01]  /*69e0*/  FMUL.FTZ R5, R68, R158.reuse ;  /* 0x0000009e44057220 */ /* 0x080fe20000410000 */
[-C--:B------:R-:W-:Y:S01]  /*69f0*/  FMUL.FTZ R10, R64, R158.reuse ;  /* 0x0000009e400a7220 */ /* 0x080fe20000410000 */
[----:B------:R-:W-:Y:S01]  /*6a00*/  FMUL.FTZ R13, R80, R158 ;  /* 0x0000009e500d7220 */ /* 0x000fe20000410000 */
[----:B------:R-:W-:Y:S01]  /*6a10*/  F2FP.BF16.F32.PACK_AB R154, R21, R154 ;  /* 0x0000009a159a723e */ /* 0x000fe200000010ff */
[----:B------:R-:W-:Y:S01]  /*6a20*/  FMUL.FTZ R80, R113, R158 ;  /* 0x0000009e71507220 */ /* 0x000fe20000410000 */
[----:B------:R-:W-:Y:S01]  /*6a30*/  FMUL.FTZ R113, R26, R8 ;  /* 0x000000081a717220 */ /* 0x000fe20000410000 */
[----:B------:R-:W-:Y:S01]  /*6a40*/  F2FP.BF16.F32.PACK_AB R10, R5, R10 ;  /* 0x0000000a050a723e */ /* 0x000fe200000010ff */
[----:B------:R-:W1:Y:S01]  /*6a50*/  S2UR UR6, SR_SWINHI ;  /* 0x00000000000679c3 */ /* 0x000e620000002f00 */
        /* <DEDUP_REMOVED lines=13> */
[----:B0-----:R-:W-:-:S02]  /*6b30*/  IMAD.SHL.U32 R20, R159, 0x4, RZ ;  /* 0x000000049f147824 */ /* 0x001fc400078e00ff */
[-C--:B------:R-:W-:Y:S01]  /*6b40*/  FMUL.FTZ R78, R79, R8.reuse ;  /* 0x000000084f4e7220 */ /* 0x080fe20000410000 */
[-C--:B------:R-:W-:Y:S01]  /*6b50*/  FMUL.FTZ R34, R34, R8.reuse ;  /* 0x0000000822227220 */ /* 0x080fe20000410000 */
[-C--:B------:R-:W-:Y:S01]  /*6b60*/  FMUL.FTZ R79, R86, R8.reuse ;  /* 0x00000008564f7220 */ /* 0x080fe20000410000 */
[----:B------:R-:W-:Y:S01]  /*6b70*/  FMUL.FTZ R86, R87, R8 ;  /* 0x0000000857567220 */ /* 0x000fe20000410000 */
[----:B------:R-:W-:Y:S01]  /*6b80*/  LOP3.LUT R20, R20, 0xc, RZ, 0xc0, !PT ;  /* 0x0000000c14147812 */ /* 0x000fe200078ec0ff */
[----:B------:R-:W-:Y:S01]  /*6b90*/  FMUL.FTZ R156, R32, R158 ;  /* 0x0000009e209c7220 */ /* 0x000fe20000410000 */
[----:B------:R-:W-:Y:S01]  /*6ba0*/  FMUL.FTZ R87, R94, R8 ;  /* 0x000000085e577220 */ /* 0x000fe20000410000 */
[-C--:B------:R-:W-:Y:S01]  /*6bb0*/  FMUL.FTZ R32, R61, R158.reuse ;  /* 0x0000009e3d207220 */ /* 0x080fe20000410000 */
[----:B------:R-:W-:Y:S01]  /*6bc0*/  IADD3 R20, P0, R20, UR4, RZ ;  /* 0x0000000414147c10 */ /* 0x000fe2000ff1e0ff */
[----:B------:R-:W-:Y:S01]  /*6bd0*/  FMUL.FTZ R37, R57, R158 ;  /* 0x0000009e39257220 */ /* 0x000fe20000410000 */
[----:B------:R-:W-:Y:S01]  /*6be0*/  FMUL.FTZ R94, R95, R8 ;  /* 0x000000085f5e7220 */ /* 0x000fe20000410000 */
[-C--:B------:R-:W-:Y:S01]  /*6bf0*/  FMUL.FTZ R57, R100, R158.reuse ;  /* 0x0000009e64397220 */ /* 0x080fe20000410000 */
[----:B------:R-:W-:Y:S01]  /*6c00*/  FMUL.FTZ R61, R101, R158 ;  /* 0x0000009e653d7220 */ /* 0x000fe20000410000 */
[----:B------:R-:W-:-:S02]  /*6c10*/  IMAD.X R21, RZ, RZ, UR5, P0 ;  /* 0x00000005ff157e24 */ /* 0x000fc400080e06ff */
[-C--:B------:R-:W-:Y:S01]  /*6c20*/  FMUL.FTZ R64, R97, R158.reuse ;  /* 0x0000009e61407220 */ /* 0x080fe20000410000 */
[----:B------:R-:W-:Y:S01]  /*6c30*/  FMUL.FTZ R68, R104, R158 ;  /* 0x0000009e68447220 */ /* 0x000fe20000410000 */
[----:B------:R-:W-:Y:S01]  /*6c40*/  FMUL.FTZ R95, R102, R8 ;  /* 0x00000008665f7220 */ /* 0x000fe20000410000 */
[----:B------:R-:W-:Y:S01]  /*6c50*/  F2FP.BF16.F32.PACK_AB R27, R26, R27 ;  /* 0x0000001b1a1b723e */ /* 0x000fe200000010ff */
[----:B------:R0:W2:Y:S01]  /*6c60*/  LDG.E.CONSTANT R5, desc[UR48][R20.64] ;  /* 0x0000003014057981 */ /* 0x0000a2000c1e9900 */
[-C--:B------:R-:W-:Y:S01]  /*6c70*/  FMUL.FTZ R155, R25, R158.reuse ;  /* 0x0000009e199b7220 */ /* 0x080fe20000410000 */
[-C--:B------:R-:W-:Y:S01]  /*6c80*/  FMUL.FTZ R12, R84, R158.reuse ;  /* 0x0000009e540c7220 */ /* 0x080fe20000410000 */
[-C--:B------:R-:W-:Y:S01]  /*6c90*/  FMUL.FTZ R97, R140, R158.reuse ;  /* 0x0000009e8c617220 */ /* 0x080fe20000410000 */
[-C--:B------:R-:W-:Y:S01]  /*6ca0*/  FMUL.FTZ R100, R136, R158.reuse ;  /* 0x0000009e88647220 */ /* 0x080fe20000410000 */
[-C--:B------:R-:W-:Y:S01]  /*6cb0*/  FMUL.FTZ R101, R141, R158.reuse ;  /* 0x0000009e8d657220 */ /* 0x080fe20000410000 */
[----:B------:R-:W-:Y:S01]  /*6cc0*/  FMUL.FTZ R104, R137, R158 ;  /* 0x0000009e89687220 */ /* 0x000fe20000410000 */
[----:B------:R-:W-:Y:S01]  /*6cd0*/  FMUL.FTZ R102, R103, R8 ;  /* 0x0000000867667220 */ /* 0x000fe20000410000 */
[----:B------:R-:W-:Y:S01]  /*6ce0*/  F2FP.BF16.F32.PACK_AB R26, R31, R34 ;  /* 0x000000221f1a723e */ /* 0x000fe200000010ff */
[----:B------:R-:W-:Y:S01]  /*6cf0*/  FMUL.FTZ R25, R52, R158 ;  /* 0x0000009e34197220 */ /* 0x000fe20000410000 */
[-C--:B------:R-:W-:Y:S01]  /*6d00*/  FMUL.FTZ R42, R42, R8.reuse ;  /* 0x000000082a2a7220 */ /* 0x080fe20000410000 */
[-C--:B------:R-:W-:Y:S01]  /*6d10*/  FMUL.FTZ R43, R43, R8.reuse ;  /* 0x000000082b2b7220 */ /* 0x080fe20000410000 */
[-C--:B------:R-:W-:Y:S01]  /*6d20*/  FMUL.FTZ R98, R98, R8.reuse ;  /* 0x0000000862627220 */ /* 0x080fe20000410000 */
[----:B------:R-:W-:Y:S01]  /*6d30*/  FMUL.FTZ R103, R99, R8 ;  /* 0x0000000863677220 */ /* 0x000fe20000410000 */
[----:B------:R-:W-:Y:S01]  /*6d40*/  LOP3.LUT P0, R31, R159, 0x3, RZ, 0xc0, !PT ;  /* 0x000000039f1f7812 */ /* 0x000fe2000780c0ff */
[-C--:B------:R-:W-:Y:S01]  /*6d50*/  FMUL.FTZ R15, R85, R158.reuse ;  /* 0x0000009e550f7220 */ /* 0x080fe20000410000 */
[-C--:B------:R-:W-:Y:S01]  /*6d60*/  FMUL.FTZ R52, R88, R158.reuse ;  /* 0x0000009e58347220 */ /* 0x080fe20000410000 */
[-C--:B------:R-:W-:Y:S01]  /*6d70*/  FMUL.FTZ R85, R125, R158.reuse ;  /* 0x0000009e7d557220 */ /* 0x080fe20000410000 */
[-C--:B------:R-:W-:Y:S01]  /*6d80*/  FMUL.FTZ R88, R121, R158.reuse ;  /* 0x0000009e79587220 */ /* 0x080fe20000410000 */
[-C--:B------:R-:W-:Y:S01]  /*6d90*/  FMUL.FTZ R7, R77, R158.reuse ;  /* 0x0000009e4d077220 */ /* 0x080fe20000410000 */
[----:B------:R-:W-:Y:S01]  /*6da0*/  FMUL.FTZ R14, R73, R158 ;  /* 0x0000009e490e7220 */ /* 0x000fe20000410000 */
[-C--:B------:R-:W-:Y:S01]  /*6db0*/  FMUL.FTZ R82, R82, R8.reuse ;  /* 0x0000000852527220 */ /* 0x080fe20000410000 */
[----:B------:R-:W-:Y:S01]  /*6dc0*/  FMUL.FTZ R83, R83, R8 ;  /* 0x0000000853537220 */ /* 0x000fe20000410000 */
[----:B------:R-:W-:Y:S01]  /*6dd0*/  F2FP.BF16.F32.PACK_AB R12, R12, R13 ;  /* 0x0000000d0c0c723e */ /* 0x000fe200000010ff */
[----:B------:R-:W-:Y:S01]  /*6de0*/  UMOV UR4, UR39 ;  /* 0x0000002700047c82 */ /* 0x000fe20008000000 */
[----:B-1----:R-:W-:Y:S01]  /*6df0*/  UMOV UR5, UR6 ;  /* 0x0000000600057c82 */ /* 0x002fe20008000000 */
[----:B------:R-:W-:Y:S01]  /*6e00*/  F2FP.BF16.F32.PACK_AB R97, R97, R100 ;  /* 0x000000646161723e */ /* 0x000fe200000010ff */
[----:B------:R-:W-:Y:S01]  /*6e10*/  FMUL.FTZ R152, R28, R158 ;  /* 0x0000009e1c987220 */ /* 0x000fe20000410000 */
[----:B------:R-:W-:Y:S01]  /*6e20*/  F2FP.BF16.F32.PACK_AB R104, R101, R104 ;  /* 0x000000686568723e */ /* 0x000fe200000010ff */
[-C--:B------:R-:W-:Y:S01]  /*6e30*/  FMUL.FTZ R84, R120, R158.reuse ;  /* 0x0000009e78547220 */ /* 0x080fe20000410000 */
[----:B------:R-:W-:Y:S01]  /*6e40*/  ISETP.EQ.OR P0, PT, R31, 0x3, !P0 ;  /* 0x000000031f00780c */ /* 0x000fe20004702670 */
[----:B------:R-:W-:Y:S01]  /*6e50*/  FMUL.FTZ R28, R29, R158 ;  /* 0x0000009e1d1c7220 */ /* 0x000fe20000410000 */
[----:B------:R-:W-:Y:S01]  /*6e60*/  F2FP.BF16.F32.PACK_AB R39, R39, R42 ;  /* 0x0000002a2727723e */ /* 0x000fe200000010ff */
[----:B------:R-:W-:Y:S01]  /*6e70*/  FMUL.FTZ R120, R127, R8 ;  /* 0x000000087f787220 */ /* 0x000fe20000410000 */
[----:B------:R-:W-:Y:S01]  /*6e80*/  F2FP.BF16.F32.PACK_AB R46, R46, R43 ;  /* 0x0000002b2e2e723e */ /* 0x000fe200000010ff */
[----:B------:R-:W-:Y:S01]  /*6e90*/  IMAD.U32 R42, RZ, RZ, UR4 ;  /* 0x00000004ff2a7e24 */ /* 0x000fe2000f8e00ff */
[----:B------:R-:W-:Y:S01]  /*6ea0*/  F2FP.BF16.F32.PACK_AB R13, R95, R98 ;  /* 0x000000625f0d723e */ /* 0x000fe200000010ff */
[----:B------:R-:W-:Y:S01]  /*6eb0*/  IMAD.U32 R43, RZ, RZ, UR5 ;  /* 0x00000005ff2b7e24 */ /* 0x000fe2000f8e00ff */
[----:B------:R-:W-:Y:S01]  /*6ec0*/  F2FP.BF16.F32.PACK_AB R102, R102, R103 ;  /* 0x000000676666723e */ /* 0x000fe200000010ff */
[----:B------:R-:W-:Y:S01]  /*6ed0*/  FMUL.FTZ R29, R36, R158 ;  /* 0x0000009e241d7220 */ /* 0x000fe20000410000 */
[----:B------:R-:W-:Y:S01]  /*6ee0*/  FMUL.FTZ R127, R138, R8 ;  /* 0x000000088a7f7220 */ /* 0x000fe20000410000 */
[----:B0-----:R-:W-:Y:S01]  /*6ef0*/  F2FP.BF16.F32.PACK_AB R21, R85, R88 ;  /* 0x000000585515723e */ /* 0x001fe200000010ff */
[----:B------:R-:W-:Y:S01]  /*6f00*/  FMUL.FTZ R48, R48, R158 ;  /* 0x0000009e30307220 */ /* 0x000fe20000410000 */
[----:B------:R-:W-:Y:S01]  /*6f10*/  F2FP.BF16.F32.PACK_AB R7, R7, R14 ;  /* 0x0000000e0707723e */ /* 0x000fe200000010ff */
[----:B------:R-:W-:Y:S01]  /*6f20*/  FMUL.FTZ R77, R117, R158 ;  /* 0x0000009e754d7220 */ /* 0x000fe20000410000 */
[----:B------:R-:W-:Y:S01]  /*6f30*/  SEL R138, R97, R104, P0 ;  /* 0x00000068618a7207 */ /* 0x000fe20000000000 */
[----:B------:R-:W-:Y:S01]  /*6f40*/  FMUL.FTZ R117, R106, R8 ;  /* 0x000000086a757220 */ /* 0x000fe20000410000 */
[----:B------:R-:W-:Y:S01]  /*6f50*/  SEL R88, R104, R97, P0 ;  /* 0x0000006168587207 */ /* 0x000fe20000000000 */
[----:B------:R-:W-:Y:S01]  /*6f60*/  FMUL.FTZ R0, R69, R158 ;  /* 0x0000009e45007220 */ /* 0x000fe20000410000 */
[----:B------:R-:W-:Y:S01]  /*6f70*/  F2FP.BF16.F32.PACK_AB R99, R79, R82 ;  /* 0x000000524f63723e */ /* 0x000fe200000010ff */
[-C--:B------:R-:W-:Y:S01]  /*6f80*/  FMUL.FTZ R9, R72, R158.reuse ;  /* 0x0000009e48097220 */ /* 0x080fe20000410000 */
[----:B------:R-:W-:Y:S01]  /*6f90*/  F2FP.BF16.F32.PACK_AB R14, R86, R83 ;  /* 0x00000053560e723e */ /* 0x000fe200000010ff */
[----:B------:R-:W-:Y:S01]  /*6fa0*/  FMUL.FTZ R73, R116, R158 ;  /* 0x0000009e74497220 */ /* 0x000fe20000410000 */
[----:B------:R-:W-:Y:S01]  /*6fb0*/  SEL R160, R13, R102, P0 ;  /* 0x000000660da07207 */ /* 0x000fe20000000000 */
[----:B------:R-:W-:Y:S01]  /*6fc0*/  FMUL.FTZ R106, R111, R8 ;  /* 0x000000086f6a7220 */ /* 0x000fe20000410000 */
[----:B------:R-:W-:Y:S01]  /*6fd0*/  SEL R104, R102, R13, P0 ;  /* 0x0000000d66687207 */ /* 0x000fe20000000000 */
[----:B------:R-:W-:Y:S01]  /*6fe0*/  IMAD.WIDE R102, R235, 0x2, R42 ;  /* 0x00000002eb667825 */ /* 0x000fe200078e022a */
[----:B------:R-:W-:-:S03]  /*6ff0*/  F2FP.BF16.F32.PACK_AB R29, R29, R156 ;  /* 0x0000009c1d1d723e */ /* 0x000fc600000010ff */
[----:B------:R-:W-:Y:S01]  /*7000*/  FMUL.FTZ R107, R107, R8 ;  /* 0x000000086b6b7220 */ /* 0x000fe20000410000 */
[----:B------:R-:W-:Y:S01]  /*7010*/  SEL R156, R99, R14, P0 ;  /* 0x0000000e639c7207 */ /* 0x000fe20000000000 */
[-C--:B------:R-:W-:Y:S01]  /*7020*/  FMUL.FTZ R6, R76, R158.reuse ;  /* 0x0000009e4c067220 */ /* 0x080fe20000410000 */
[-C--:B------:R-:W-:Y:S01]  /*7030*/  FMUL.FTZ R69, R109, R158.reuse ;  /* 0x0000009e6d457220 */ /* 0x080fe20000410000 */
[----:B------:R-:W-:Y:S01]  /*7040*/  FMUL.FTZ R72, R105, R158 ;  /* 0x0000009e69487220 */ /* 0x000fe20000410000 */
[-C--:B------:R-:W-:Y:S01]  /*7050*/  FMUL.FTZ R116, R119, R8.reuse ;  /* 0x0000000877747220 */ /* 0x080fe20000410000 */
[----:B------:R-:W-:Y:S01]  /*7060*/  FMUL.FTZ R115, R115, R8 ;  /* 0x0000000873737220 */ /* 0x000fe20000410000 */
[----:B------:R-:W-:Y:S01]  /*7070*/  SEL R99, R14, R99, P0 ;  /* 0x000000630e637207 */ /* 0x000fe20000000000 */
[-C--:B------:R-:W-:Y:S01]  /*7080*/  FMUL.FTZ R33, R60, R158.reuse ;  /* 0x0000009e3c217220 */ /* 0x080fe20000410000 */
[----:B------:R-:W-:Y:S01]  /*7090*/  IADD3 R14, P2, R102, 0xc020, RZ ;  /* 0x0000c020660e7810 */ /* 0x000fe20007f5e0ff */
[----:B------:R-:W-:Y:S01]  /*70a0*/  FMUL.FTZ R60, R96, R158 ;  /* 0x0000009e603c7220 */ /* 0x000fe20000410000 */
[-C--:B------:R-:W-:Y:S01]  /*70b0*/  FMUL.FTZ R119, R122, R8.reuse ;  /* 0x000000087a777220 */ /* 0x080fe20000410000 */
[----:B------:R-:W-:Y:S01]  /*70c0*/  FMUL.FTZ R121, R123, R8 ;  /* 0x000000087b797220 */ /* 0x000fe20000410000 */
[----:B------:R-:W-:Y:S01]  /*70d0*/  F2FP.BF16.F32.PACK_AB R25, R25, R48 ;  /* 0x000000301919723e */ /* 0x000fe200000010ff */
[-C--:B------:R-:W-:Y:S01]  /*70e0*/  FMUL.FTZ R11, R65, R158.reuse ;  /* 0x0000009e410b7220 */ /* 0x080fe20000410000 */
[----:B------:R-:W-:Y:S01]  /*70f0*/  FMUL.FTZ R49, R92, R158 ;  /* 0x0000009e5c317220 */ /* 0x000fe20000410000 */
[-C--:B------:R-:W-:Y:S01]  /*7100*/  FMUL.FTZ R122, R134, R8.reuse ;  /* 0x00000008867a7220 */ /* 0x080fe20000410000 */
[----:B------:R-:W-:Y:S01]  /*7110*/  FMUL.FTZ R123, R130, R8 ;  /* 0x00000008827b7220 */ /* 0x000fe20000410000 */
[-C--:B------:R-:W-:Y:S01]  /*7120*/  FMUL.FTZ R92, R128, R158.reuse ;  /* 0x0000009e805c7220 */ /* 0x080fe20000410000 */
[----:B------:R-:W-:Y:S01]  /*7130*/  FMUL.FTZ R96, R129, R158 ;  /* 0x0000009e81607220 */ /* 0x000fe20000410000 */
[-C--:B------:R-:W-:Y:S01]  /*7140*/  FMUL.FTZ R35, R35, R8.reuse ;  /* 0x0000000823237220 */ /* 0x080fe20000410000 */
[-C--:B------:R-:W-:Y:S01]  /*7150*/  FMUL.FTZ R75, R75, R8.reuse ;  /* 0x000000084b4b7220 */ /* 0x080fe20000410000 */
[----:B------:R-:W-:Y:S01]  /*7160*/  F2FP.BF16.F32.PACK_AB R107, R106, R107 ;  /* 0x0000006b6a6b723e */ /* 0x000fe200000010ff */
[-C--:B------:R-:W-:Y:S01]  /*7170*/  FMUL.FTZ R74, R74, R8.reuse ;  /* 0x000000084a4a7220 */ /* 0x080fe20000410000 */
[-C--:B------:R-:W-:Y:S01]  /*7180*/  FMUL.FTZ R128, R143, R8.reuse ;  /* 0x000000088f807220 */ /* 0x080fe20000410000 */
[----:B------:R-:W-:Y:S01]  /*7190*/  FMUL.FTZ R129, R139, R8 ;  /* 0x000000088b817220 */ /* 0x000fe20000410000 */
[----:B------:R-:W-:Y:S01]  /*71a0*/  F2FP.BF16.F32.PACK_AB R6, R6, R9 ;  /* 0x000000090606723e */ /* 0x000fe200000010ff */
[----:B------:R-:W-:Y:S01]  /*71b0*/  FMUL.FTZ R36, R44, R158 ;  /* 0x0000009e2c247220 */ /* 0x000fe20000410000 */
[----:B------:R-:W-:Y:S01]  /*71c0*/  F2FP.BF16.F32.PACK_AB R72, R69, R72 ;  /* 0x000000484548723e */ /* 0x000fe200000010ff */
[--C-:B------:R-:W-:Y:S01]  /*71d0*/  IMAD.X R69, RZ, RZ, R103.reuse, P2 ;  /* 0x000000ffff457224 */ /* 0x100fe200010e0667 */
[----:B------:R-:W-:Y:S01]  /*71e0*/  F2FP.BF16.F32.PACK_AB R20, R77, R80 ;  /* 0x000000504d14723e */ /* 0x000fe200000010ff */
[-C--:B------:R-:W-:Y:S01]  /*71f0*/  FMUL.FTZ R44, R56, R158.reuse ;  /* 0x0000009e382c7220 */ /* 0x080fe20000410000 */
[----:B------:R-:W-:Y:S01]  /*7200*/  F2FP.BF16.F32.PACK_AB R106, R116, R115 ;  /* 0x00000073746a723e */ /* 0x000fe200000010ff */
[----:B------:R-:W-:Y:S01]  /*7210*/  FMUL.FTZ R76, R112, R158 ;  /* 0x0000009e704c7220 */ /* 0x000fe20000410000 */
[----:B------:R-:W-:Y:S01]  /*7220*/  SEL R116, R25, R24, P0 ;  /* 0x0000001819747207 */ /* 0x000fe20000000000 */
[-C--:B------:R-:W-:Y:S01]  /*7230*/  FMUL.FTZ R90, R90, R8.reuse ;  /* 0x000000085a5a7220 */ /* 0x080fe20000410000 */
[----:B------:R-:W-:Y:S01]  /*7240*/  SEL R77, R24, R25, P0 ;  /* 0x00000019184d7207 */ /* 0x000fe20000000000 */
[----:B------:R-:W-:Y:S01]  /*7250*/  FMUL.FTZ R91, R91, R8 ;  /* 0x000000085b5b7220 */ /* 0x000fe20000410000 */
[----:B------:R-:W-:Y:S01]  /*7260*/  F2FP.BF16.F32.PACK_AB R57, R57, R60 ;  /* 0x0000003c3939723e */ /* 0x000fe200000010ff */
[----:B------:R-:W-:Y:S01]  /*7270*/  FMUL.FTZ R153, R40, R158 ;  /* 0x0000009e28997220 */ /* 0x000fe20000410000 */
[----:B------:R-:W-:Y:S01]  /*7280*/  F2FP.BF16.F32.PACK_AB R64, R61, R64 ;  /* 0x000000403d40723e */ /* 0x000fe200000010ff */
[-C--:B------:R-:W-:Y:S01]  /*7290*/  FMUL.FTZ R56, R89, R158.reuse ;  /* 0x0000009e59387220 */ /* 0x080fe20000410000 */
[----:B------:R-:W-:Y:S01]  /*72a0*/  IADD3 R25, P2, R102, 0x8000, RZ ;  /* 0x0000800066197810 */ /* 0x000fe20007f5e0ff */
[-C--:B------:R-:W-:Y:S01]  /*72b0*/  FMUL.FTZ R40, R81, R158.reuse ;  /* 0x0000009e51287220 */ /* 0x080fe20000410000 */
[----:B------:R-:W-:Y:S01]  /*72c0*/  F2FP.BF16.F32.PACK_AB R11, R0, R11 ;  /* 0x0000000b000b723e */ /* 0x000fe200000010ff */
[-C--:B------:R-:W-:Y:S01]  /*72d0*/  FMUL.FTZ R53, R93, R158.reuse ;  /* 0x0000009e5d357220 */ /* 0x080fe20000410000 */
[----:B------:R-:W-:Y:S01]  /*72e0*/  F2FP.BF16.F32.PACK_AB R123, R122, R123 ;  /* 0x0000007b7a7b723e */ /* 0x000fe200000010ff */
        /* <DEDUP_REMOVED lines=8> */
[----:B------:R-:W-:Y:S01]  /*7370*/  IMAD R7, R22, 0x40, R2 ;  /* 0x0000004016077824 */ /* 0x000fe200078e0202 */
        /* <DEDUP_REMOVED lines=8> */
[----:B------:R-:W-:Y:S01]  /*7400*/  SEL R128, R57, R64, P0 ;  /* 0x0000004039807207 */ /* 0x000fe20000000000 */
[----:B------:R-:W-:Y:S01]  /*7410*/  FMUL.FTZ R130, R150, R8 ;  /* 0x0000000896827220 */ /* 0x000fe20000410000 */
[----:B------:R-:W-:Y:S01]  /*7420*/  SEL R83, R64, R57, P0 ;  /* 0x0000003940537207 */ /* 0x000fe20000000000 */
[----:B------:R-:W-:Y:S01]  /*7430*/  IMAD.X R57, RZ, RZ, R103, P2 ;  /* 0x000000ffff397224 */ /* 0x000fe200010e0667 */
[C---:B------:R-:W-:Y:S01]  /*7440*/  IADD3 R31, P1, R102.reuse, 0xc000, RZ ;  /* 0x0000c000661f7810 */ /* 0x040fe20007f3e0ff */
[----:B------:R-:W-:Y:S01]  /*7450*/  IMAD.WIDE R42, R7, 0x2, R42 ;  /* 0x00000002072a7825 */ /* 0x000fe200078e022a */
[----:B------:R-:W-:-:S03]  /*7460*/  IADD3 R29, P6, R102, 0x8060, RZ ;  /* 0x00008060661d7810 */ /* 0x000fc60007fde0ff */
[----:B------:R-:W-:Y:S01]  /*7470*/  FMUL.FTZ R81, R124, R158 ;  /* 0x0000009e7c517220 */ /* 0x000fe20000410000 */
[----:B------:R-:W-:Y:S01]  /*7480*/  IADD3 R13, P2, R102, 0x60, RZ ;  /* 0x00000060660d7810 */ /* 0x000fe20007f5e0ff */
[----:B------:R-:W-:Y:S01]  /*7490*/  FMUL.FTZ R131, R146, R8 ;  /* 0x0000000892837220 */ /* 0x000fe20000410000 */
[----:B------:R-:W-:Y:S01]  /*74a0*/  F2FP.BF16.F32.PACK_AB R155, R28, R155 ;  /* 0x0000009b1c9b723e */ /* 0x000fe200000010ff */
[----:B------:R-:W-:Y:S01]  /*74b0*/  FMUL.FTZ R93, R133, R158 ;  /* 0x0000009e855d7220 */ /* 0x000fe20000410000 */
[----:B------:R-:W-:Y:S01]  /*74c0*/  SEL R154, R71, R0, P0 ;  /* 0x00000000479a7207 */ /* 0x000fe20000000000 */
[-C--:B------:R-:W-:Y:S01]  /*74d0*/  FMUL.FTZ R105, R148, R158.reuse ;  /* 0x0000009e94697220 */ /* 0x080fe20000410000 */
[----:B------:R-:W-:Y:S01]  /*74e0*/  SEL R97, R0, R71, P0 ;  /* 0x0000004700617207 */ /* 0x000fe20000000000 */
[----:B------:R-:W-:Y:S01]  /*74f0*/  FMUL.FTZ R108, R144, R158 ;  /* 0x0000009e906c7220 */ /* 0x000fe20000410000 */
[----:B------:R-:W-:Y:S01]  /*7500*/  F2FP.BF16.F32.PACK_AB R9, R87, R90 ;  /* 0x0000005a5709723e */ /* 0x000fe200000010ff */
[-C--:B------:R-:W-:Y:S01]  /*7510*/  FMUL.FTZ R109, R149, R158.reuse ;  /* 0x0000009e956d7220 */ /* 0x080fe20000410000 */
[----:B------:R-:W-:Y:S01]  /*7520*/  F2FP.BF16.F32.PACK_AB R28, R94, R91 ;  /* 0x0000005b5e1c723e */ /* 0x000fe200000010ff */
[----:B------:R-:W-:Y:S01]  /*7530*/  FMUL.FTZ R112, R145, R158 ;  /* 0x0000009e91707220 */ /* 0x000fe20000410000 */
[----:B------:R-:W-:Y:S01]  /*7540*/  F2FP.BF16.F32.PACK_AB R73, R73, R76 ;  /* 0x0000004c4949723e */ /* 0x000fe200000010ff */
[-C--:B------:R-:W-:Y:S01]  /*7550*/  FMUL.FTZ R118, R126, R8.reuse ;  /* 0x000000087e767220 */ /* 0x080fe20000410000 */
[----:B------:R-:W-:Y:S01]  /*7560*/  LOP3.LUT R6, R31, 0x380, RZ, 0xc0, !PT ;  /* 0x000003801f067812 */ /* 0x000fe200078ec0ff */
[-C--:B------:R-:W-:Y:S01]  /*7570*/  FMUL.FTZ R30, R30, R8.reuse ;  /* 0x000000081e1e7220 */ /* 0x080fe20000410000 */
[----:B------:R-:W-:Y:S01]  /*7580*/  LOP3.LUT R0, R29, 0x380, RZ, 0xc0, !PT ;  /* 0x000003801d007812 */ /* 0x000fe200078ec0ff */
[----:B------:R-:W-:Y:S01]  /*7590*/  FMUL.FTZ R124, R135, R8 ;  /* 0x00000008877c7220 */ /* 0x000fe20000410000 */
[----:B------:R-:W-:Y:S01]  /*75a0*/  F2FP.BF16.F32.PACK_AB R15, R15, R40 ;  /* 0x000000280f0f723e */ /* 0x000fe200000010ff */
[----:B------:R-:W-:Y:S01]  /*75b0*/  FMUL.FTZ R50, R50, R8 ;  /* 0x0000000832327220 */ /* 0x000fe20000410000 */
[----:B------:R-:W-:Y:S01]  /*75c0*/  F2FP.BF16.F32.PACK_AB R56, R53, R56 ;  /* 0x000000383538723e */ /* 0x000fe200000010ff */
[----:B------:R-:W-:Y:S01]  /*75d0*/  IMAD.X R53, RZ, RZ, R103, P2 ;  /* 0x000000ffff357224 */ /* 0x000fe200010e0667 */
[----:B------:R-:W-:Y:S01]  /*75e0*/  F2FP.BF16.F32.PACK_AB R36, R36, R153 ;  /* 0x000000992424723e */ /* 0x000fe200000010ff */
[-C--:B------:R-:W-:Y:S01]  /*75f0*/  FMUL.FTZ R51, R51, R8.reuse ;  /* 0x0000000833337220 */ /* 0x080fe20000410000 */
[----:B------:R-:W-:Y:S01]  /*7600*/  F2FP.BF16.F32.PACK_AB R32, R32, R37 ;  /* 0x000000252020723e */ /* 0x000fe200000010ff */
[-C--:B------:R-:W-:Y:S01]  /*7610*/  FMUL.FTZ R58, R58, R8.reuse ;  /* 0x000000083a3a7220 */ /* 0x080fe20000410000 */
[----:B------:R-:W-:Y:S01]  /*7620*/  F2FP.BF16.F32.PACK_AB R40, R132, R147 ;  /* 0x000000938428723e */ /* 0x000fe200000010ff */
[----:B------:R-:W-:Y:S01]  /*7630*/  FMUL.FTZ R59, R59, R8 ;  /* 0x000000083b3b7220 */ /* 0x000fe20000410000 */
[----:B------:R-:W-:Y:S01]  /*7640*/  F2FP.BF16.F32.PACK_AB R65, R65, R68 ;  /* 0x000000444141723e */ /* 0x000fe200000010ff */
[----:B------:R-:W-:Y:S01]  /*7650*/  FMUL.FTZ R67, R67, R8 ;  /* 0x0000000843437220 */ /* 0x000fe20000410000 */
[----:B------:R-:W-:Y:S01]  /*7660*/  SEL R132, R73, R20, P0 ;  /* 0x0000001449847207 */ /* 0x000fe20000000000 */
[-C--:B------:R-:W-:Y:S01]  /*7670*/  FMUL.FTZ R110, R110, R8.reuse ;  /* 0x000000086e6e7220 */ /* 0x080fe20000410000 */
[----:B------:R-:W-:Y:S01]  /*7680*/  SEL R85, R20, R73, P0 ;  /* 0x0000004914557207 */ /* 0x000fe20000000000 */
[----:B------:R-:W-:Y:S01]  /*7690*/  FMUL.FTZ R126, R142, R8 ;  /* 0x000000088e7e7220 */ /* 0x000fe20000410000 */
[----:B------:R-:W-:-:S02]  /*76a0*/  SEL R158, R9, R28, P0 ;  /* 0x0000001c099e7207 */ /* 0x000fc40000000000 */
[----:B------:R-:W-:Y:S01]  /*76b0*/  F2FP.BF16.F32.PACK_AB R152, R152, R157 ;  /* 0x0000009d9898723e */ /* 0x000fe200000010ff */
[----:B------:R-:W-:Y:S01]  /*76c0*/  UIADD3 UR8, UR8, 0x38860, URZ ;  /* 0x0003886008087890 */ /* 0x000fe2000fffe03f */
[----:B------:R-:W-:Y:S01]  /*76d0*/  SEL R101, R28, R9, P0 ;  /* 0x000000091c657207 */ /* 0x000fe20000000000 */
[----:B------:R-:W-:Y:S01]  /*76e0*/  UIADD3 UR4, -UR42, URZ, URZ ;  /* 0x0000003f2a047290 */ /* 0x000fe2000fffe13f */
[----:B------:R-:W-:Y:S01]  /*76f0*/  SHF.R.U64 R6, R6, 0x3, RZ ;  /* 0x0000000306067819 */ /* 0x000fe200000012ff */
[----:B------:R-:W-:Y:S01]  /*7700*/  ULDC UR5, c[0x0][0xc44] ;  /* 0x0003110000057ab9 */ /* 0x000fe20000000800 */
[----:B------:R-:W-:Y:S02]  /*7710*/  SHF.R.U64 R0, R0, 0x3, RZ ;  /* 0x0000000300007819 */ /* 0x000fe400000012ff */
[----:B------:R-:W-:Y:S02]  /*7720*/  IADD3 R37, P2, R42, 0x3000, RZ ;  /* 0x000030002a257810 */ /* 0x000fe40007f5e0ff */
[----:B------:R-:W-:-:S02]  /*7730*/  F2FP.BF16.F32.PACK_AB R33, R33, R44 ;  /* 0x0000002c2121723e */ /* 0x000fc400000010ff */
[C---:B------:R-:W-:Y:S02]  /*7740*/  IADD3 R73, P4, R102.reuse, 0xc060, RZ ;  /* 0x0000c06066497810 */ /* 0x040fe40007f9e0ff */
[----:B------:R-:W-:Y:S02]  /*7750*/  IADD3 R9, P5, R102, 0x20, RZ ;  /* 0x0000002066097810 */ /* 0x000fe40007fbe0ff */
[----:B------:R-:W-:Y:S02]  /*7760*/  F2FP.BF16.F32.PACK_AB R111, R111, R114 ;  /* 0x000000726f6f723e */ /* 0x000fe400000010ff */
[----:B------:R-:W-:Y:S02]  /*7770*/  F2FP.BF16.F32.PACK_AB R63, R63, R66 ;  /* 0x000000423f3f723e */ /* 0x000fe400000010ff */
[----:B------:R-:W-:Y:S02]  /*7780*/  F2FP.BF16.F32.PACK_AB R86, R81, R84 ;  /* 0x000000545156723e */ /* 0x000fe400000010ff */
[----:B------:R-:W-:-:S02]  /*7790*/  F2FP.BF16.F32.PACK_AB R131, R130, R131 ;  /* 0x000000838283723e */ /* 0x000fc400000010ff */
[----:B------:R-:W-:Y:S02]  /*77a0*/  SEL R114, R36, R45, P0 ;  /* 0x0000002d24727207 */ /* 0x000fe40000000000 */
[----:B------:R-:W-:Y:S02]  /*77b0*/  SEL R76, R45, R36, P0 ;  /* 0x000000242d4c7207 */ /* 0x000fe40000000000 */
[----:B------:R-:W-:Y:S02]  /*77c0*/  F2FP.BF16.F32.PACK_AB R119, R118, R119 ;  /* 0x000000777677723e */ /* 0x000fe400000010ff */
[----:B------:R-:W-:Y:S02]  /*77d0*/  SEL R130, R65, R72, P0 ;  /* 0x0000004841827207 */ /* 0x000fe40000000000 */
[----:B------:R-:W-:Y:S02]  /*77e0*/  SEL R84, R72, R65, P0 ;  /* 0x0000004148547207 */ /* 0x000fe40000000000 */
[----:B------:R-:W-:-:S02]  /*77f0*/  LOP3.LUT R66, R6, R31, RZ, 0x3c, !PT ;  /* 0x0000001f06427212 */ /* 0x000fc400078e3cff */
[----:B------:R-:W-:Y:S02]  /*7800*/  LOP3.LUT R64, R0, R29, RZ, 0x3c, !PT ;  /* 0x0000001d00407212 */ /* 0x000fe400078e3cff */
[----:B------:R-:W-:Y:S02]  /*7810*/  LOP3.LUT R36, R37, 0x380, RZ, 0xc0, !PT ;  /* 0x0000038025247812 */ /* 0x000fe400078ec0ff */
[----:B------:R-:W-:Y:S02]  /*7820*/  SEL R118, R33, R32, P0 ;  /* 0x0000002021767207 */ /* 0x000fe40000000000 */
[----:B------:R-:W-:Y:S02]  /*7830*/  SEL R78, R32, R33, P0 ;  /* 0x00000021204e7207 */ /* 0x000fe40000000000 */
[----:B------:R-:W-:Y:S02]  /*7840*/  LOP3.LUT R72, R73, 0x380, RZ, 0xc0, !PT ;  /* 0x0000038049487812 */ /* 0x000fe400078ec0ff */
[----:B------:R-:W-:-:S02]  /*7850*/  LOP3.LUT R0, R9, 0x380, RZ, 0xc0, !PT ;  /* 0x0000038009007812 */ /* 0x000fc400078ec0ff */
[----:B------:R-:W-:Y:S02]  /*7860*/  LOP3.LUT R6, R25, 0x380, RZ, 0xc0, !PT ;  /* 0x0000038019067812 */ /* 0x000fe400078ec0ff */
[----:B------:R-:W-:Y:S02]  /*7870*/  IADD3 R33, P3, R102, 0xc040, RZ ;  /* 0x0000c04066217810 */ /* 0x000fe40007f7e0ff */
[----:B------:R-:W-:Y:S01]  /*7880*/  F2FP.BF16.F32.PACK_AB R8, R30, R113 ;  /* 0x000000711e08723e */ /* 0x000fe200000010ff */
[----:B------:R-:W-:Y:S01]  /*7890*/  IMAD.X R65, RZ, RZ, R103, P6 ;  /* 0x000000ffff417224 */ /* 0x000fe200030e0667 */
[----:B------:R-:W-:Y:S02]  /*78a0*/  F2FP.BF16.F32.PACK_AB R49, R49, R52 ;  /* 0x000000343131723e */ /* 0x000fe400000010ff */
[----:B------:R-:W-:Y:S02]  /*78b0*/  F2FP.BF16.F32.PACK_AB R30, R120, R121 ;  /* 0x00000079781e723e */ /* 0x000fe400000010ff */
[----:B------:R-:W-:-:S02]  /*78c0*/  SHF.R.U64 R36, R36, 0x3, RZ ;  /* 0x0000000324247819 */ /* 0x000fc400000012ff */
[----:B------:R-:W-:Y:S02]  /*78d0*/  SEL R120, R10, R11, P0 ;  /* 0x0000000b0a787207 */ /* 0x000fe40000000000 */
[----:B------:R-:W-:Y:S02]  /*78e0*/  SEL R79, R11, R10, P0 ;  /* 0x0000000a0b4f7207 */ /* 0x000fe40000000000 */
[----:B------:R-:W-:Y:S02]  /*78f0*/  SHF.R.U64 R72, R72, 0x3, RZ ;  /* 0x0000000348487819 */ /* 0x000fe400000012ff */
[----:B------:R-:W-:Y:S02]  /*7900*/  SHF.R.U64 R0, R0, 0x3, RZ ;  /* 0x0000000300007819 */ /* 0x000fe400000012ff */
[----:B------:R-:W-:Y:S01]  /*7910*/  SHF.R.U64 R6, R6, 0x3, RZ ;  /* 0x0000000306067819 */ /* 0x000fe200000012ff */
[----:B------:R-:W-:Y:S01]  /*7920*/  IMAD.X R71, RZ, RZ, R103, P3 ;  /* 0x000000ffff477224 */ /* 0x000fe200018e0667 */
[----:B------:R-:W-:-:S02]  /*7930*/  F2FP.BF16.F32.PACK_AB R34, R124, R125 ;  /* 0x0000007d7c22723e */ /* 0x000fc400000010ff */
[----:B------:R-:W-:Y:S02]  /*7940*/  IADD3 R11, P6, R102, 0x40, RZ ;  /* 0x00000040660b7810 */ /* 0x000fe40007fde0ff */
[----:B------:R-:W-:Y:S02]  /*7950*/  F2FP.BF16.F32.PACK_AB R127, R126, R127 ;  /* 0x0000007f7e7f723e */ /* 0x000fe400000010ff */
[----:B------:R-:W-:Y:S02]  /*7960*/  SEL R124, R12, R15, P0 ;  /* 0x0000000f0c7c7207 */ /* 0x000fe40000000000 */
[----:B------:R-:W-:Y:S02]  /*7970*/  SEL R81, R15, R12, P0 ;  /* 0x0000000c0f517207 */ /* 0x000fe40000000000 */
[----:B------:R-:W-:Y:S02]  /*7980*/  SEL R126, R49, R56, P0 ;  /* 0x00000038317e7207 */ /* 0x000fe40000000000 */
[----:B------:R-:W-:-:S02]  /*7990*/  SEL R82, R56, R49, P0 ;  /* 0x0000003138527207 */ /* 0x000fc40000000000 */
[----:B------:R-:W-:Y:S02]  /*79a0*/  IADD3 R12, P3, R102, 0x8020, RZ ;  /* 0x00008020660c7810 */ /* 0x000fe40007f7e0ff */
[----:B------:R-:W-:Y:S01]  /*79b0*/  LOP3.LUT R36, R36, R37, RZ, 0x3c, !PT ;  /* 0x0000002524247212 */ /* 0x000fe200078e3cff */
[----:B------:R-:W-:Y:S01]  /*79c0*/  IMAD.X R37, RZ, RZ, R43, P2 ;  /* 0x000000ffff257224 */ /* 0x000fe200010e062b */
[----:B------:R-:W-:Y:S01]  /*79d0*/  LOP3.LUT R72, R72, R73, RZ, 0x3c, !PT ;  /* 0x0000004948487212 */ /* 0x000fe200078e3cff */
[----:B------:R-:W-:Y:S01]  /*79e0*/  IMAD.X R73, RZ, RZ, R103, P4 ;  /* 0x000000ffff497224 */ /* 0x000fe200020e0667 */
[----:B------:R-:W-:Y:S02]  /*79f0*/  LOP3.LUT R60, R0, R9, RZ, 0x3c, !PT ;  /* 0x00000009003c7212 */ /* 0x000fe400078e3cff */
[----:B------:R-:W-:Y:S02]  /*7a00*/  LOP3.LUT R56, R6, R25, RZ, 0x3c, !PT ;  /* 0x0000001906387212 */ /* 0x000fe400078e3cff */
[----:B------:R-:W-:-:S02]  /*7a10*/  SEL R142, R8, R27, P0 ;  /* 0x0000001b088e7207 */ /* 0x000fc40000000000 */
[----:B------:R-:W-:Y:S02]  /*7a20*/  SEL R94, R27, R8, P0 ;  /* 0x000000081b5e7207 */ /* 0x000fe40000000000 */
[----:B------:R-:W-:Y:S02]  /*7a30*/  LOP3.LUT R7, R102, 0x380, RZ, 0xc0, !PT ;  /* 0x0000038066077812 */ /* 0x000fe400078ec0ff */
[----:B------:R-:W-:Y:S02]  /*7a40*/  LOP3.LUT R0, R11, 0x380, RZ, 0xc0, !PT ;  /* 0x000003800b007812 */ /* 0x000fe400078ec0ff */
[----:B------:R-:W-:Y:S02]  /*7a50*/  IADD3 R25, P2, R42, 0x9000, RZ ;  /* 0x000090002a197810 */ /* 0x000fe40007f5e0ff */
[----:B------:R-:W-:Y:S02]  /*7a60*/  F2FP.BF16.F32.PACK_AB R70, R70, R67 ;  /* 0x000000434646723e */ /* 0x000fe400000010ff */
[----:B------:R-:W-:-:S02]  /*7a70*/  IADD3 R27, P4, R102, 0x8040, RZ ;  /* 0x00008040661b7810 */ /* 0x000fc40007f9e0ff */
[----:B------:R-:W-:Y:S01]  /*7a80*/  F2FP.BF16.F32.PACK_AB R62, R62, R59 ;  /* 0x0000003b3e3e723e */ /* 0x000fe200000010ff */
[----:B------:R-:W-:Y:S01]  /*7a90*/  IMAD.X R59, RZ, RZ, R103, P3 ;  /* 0x000000ffff3b7224 */ /* 0x000fe200018e0667 */
[----:B------:R-:W-:Y:S02]  /*7aa0*/  SEL R98, R152, R155, P0 ;  /* 0x0000009b98627207 */ /* 0x000fe40000000000 */
[----:B------:R-:W-:Y:S02]  /*7ab0*/  SEL R74, R155, R152, P0 ;  /* 0x000000989b4a7207 */ /* 0x000fe40000000000 */
[----:B------:R-:W-:Y:S02]  /*7ac0*/  IADD3 R15, P3, R102, 0x4000, RZ ;  /* 0x00004000660f7810 */ /* 0x000fe40007f7e0ff */
[----:B------:R-:W-:Y:S02]  /*7ad0*/  SHF.R.U64 R7, R7, 0x3, RZ ;  /* 0x0000000307077819 */ /* 0x000fe400000012ff */
[----:B------:R-:W-:-:S02]  /*7ae0*/  SHF.R.U64 R0, R0, 0x3, RZ ;  /* 0x0000000300007819 */ /* 0x000fc400000012ff */
[----:B------:R-:W-:Y:S01]  /*7af0*/  LOP3.LUT R24, R25, 0x380, RZ, 0xc0, !PT ;  /* 0x0000038019187812 */ /* 0x000fe200078ec0ff */
[--C-:B------:R-:W-:Y:S01]  /*7b00*/  IMAD.X R67, RZ, RZ, R103.reuse, P1 ;  /* 0x000000ffff437224 */ /* 0x100fe200008e0667 */
[----:B------:R-:W-:Y:S01]  /*7b10*/  SEL R134, R86, R21, P0 ;  /* 0x0000001556867207 */ /* 0x000fe20000000000 */
[--C-:B------:R-:W-:Y:S01]  /*7b20*/  IMAD.X R61, RZ, RZ, R103.reuse, P5 ;  /* 0x000000ffff3d7224 */ /* 0x100fe200028e0667 */
[----:B------:R-:W-:Y:S02]  /*7b30*/  SEL R152, R63, R70, P0 ;  /* 0x000000463f987207 */ /* 0x000fe40000000000 */
[----:B------:R-:W-:Y:S01]  /*7b40*/  SEL R95, R70, R63, P0 ;  /* 0x0000003f465f7207 */ /* 0x000fe20000000000 */
[----:B------:R-:W-:Y:S01]  /*7b50*/  IMAD.X R63, RZ, RZ, R103, P4 ;  /* 0x000000ffff3f7224 */ /* 0x000fe200020e0667 */
[----:B------:R-:W-:Y:S02]  /*7b60*/  SEL R86, R21, R86, P0 ;  /* 0x0000005615567207 */ /* 0x000fe40000000000 */
[----:B------:R-:W-:-:S02]  /*7b70*/  F2FP.BF16.F32.PACK_AB R89, R89, R92 ;  /* 0x0000005c5959723e */ /* 0x000fc400000010ff */
[----:B------:R-:W-:Y:S02]  /*7b80*/  F2FP.BF16.F32.PACK_AB R96, R93, R96 ;  /* 0x000000605d60723e */ /* 0x000fe400000010ff */
[C---:B------:R-:W-:Y:S02]  /*7b90*/  IADD3 R10, P1, R102.reuse, 0x4060, RZ ;  /* 0x00004060660a7810 */ /* 0x040fe40007f3e0ff */
[C---:B------:R-:W-:Y:S02]  /*7ba0*/  IADD3 R8, P5, R102.reuse, 0x4040, RZ ;  /* 0x0000404066087810 */ /* 0x040fe40007fbe0ff */
[----:B------:R-:W-:Y:S02]  /*7bb0*/  IADD3 R21, P4, R102, 0x4020, RZ ;  /* 0x0000402066157810 */ /* 0x000fe40007f9e0ff */
[----:B------:R-:W-:Y:S01]  /*7bc0*/  F2FP.BF16.F32.PACK_AB R54, R54, R51 ;  /* 0x000000333636723e */ /* 0x000fe200000010ff */
[----:B------:R-:W-:Y:S01]  /*7bd0*/  IMAD.X R51, RZ, RZ, R103, P3 ;  /* 0x000000ffff337224 */ /* 0x000fe200018e0667 */
[----:B------:R-:W-:-:S02]  /*7be0*/  F2FP.BF16.F32.PACK_AB R105, R105, R108 ;  /* 0x0000006c6969723e */ /* 0x000fc400000010ff */
[----:B------:R-:W-:Y:S02]  /*7bf0*/  F2FP.BF16.F32.PACK_AB R112, R109, R112 ;  /* 0x000000706d70723e */ /* 0x000fe400000010ff */
[----:B------:R-:W-:Y:S02]  /*7c00*/  LOP3.LUT R102, R7, R102, RZ, 0x3c, !PT ;  /* 0x0000006607667212 */ /* 0x000fe400078e3cff */
[----:B------:R-:W-:Y:S02]  /*7c10*/  LOP3.LUT R44, R0, R11, RZ, 0x3c, !PT ;  /* 0x0000000b002c7212 */ /* 0x000fe400078e3cff */
[----:B------:R-:W-:Y:S02]  /*7c20*/  SHF.R.U64 R24, R24, 0x3, RZ ;  /* 0x0000000318187819 */ /* 0x000fe400000012ff */
[----:B------:R-:W-:Y:S02]  /*7c30*/  F2FP.BF16.F32.PACK_AB R110, R110, R117 ;  /* 0x000000756e6e723e */ /* 0x000fe400000010ff */
[----:B------:R-:W-:-:S02]  /*7c40*/  SEL R146, R39, R46, P0 ;  /* 0x0000002e27927207 */ /* 0x000fc40000000000 */
[----:B------:R-:W-:Y:S02]  /*7c50*/  SEL R91, R46, R39, P0 ;  /* 0x000000272e5b7207 */ /* 0x000fe40000000000 */
[----:B------:R-:W-:Y:S02]  /*7c60*/  LOP3.LUT R7, R14, 0x380, RZ, 0xc0, !PT ;  /* 0x000003800e077812 */ /* 0x000fe400078ec0ff */
[----:B------:R-:W-:Y:S02]  /*7c70*/  LOP3.LUT R0, R13, 0x380, RZ, 0xc0, !PT ;  /* 0x000003800d007812 */ /* 0x000fe400078ec0ff */
[----:B------:R-:W-:Y:S02]  /*7c80*/  IADD3 R39, P3, R42, 0x2000, RZ ;  /* 0x000020002a277810 */ /* 0x000fe40007f7e0ff */
[----:B------:R-:W-:Y:S02]  /*7c90*/  SEL R136, R89, R96, P0 ;  /* 0x0000006059887207 */ /* 0x000fe40000000000 */
[----:B------:R-:W-:-:S02]  /*7ca0*/  SEL R87, R96, R89, P0 ;  /* 0x0000005960577207 */ /* 0x000fc40000000000 */
[----:B------:R-:W-:Y:S02]  /*7cb0*/  SEL R140, R105, R112, P0 ;  /* 0x00000070698c7207 */ /* 0x000fe40000000000 */
[----:B------:R-:W-:Y:S02]  /*7cc0*/  SEL R89, R112, R105, P0 ;  /* 0x0000006970597207 */ /* 0x000fe40000000000 */
[----:B------:R-:W-:Y:S01]  /*7cd0*/  LOP3.LUT R24, R24, R25, RZ, 0x3c, !PT ;  /* 0x0000001918187212 */ /* 0x000fe200078e3cff */
[----:B------:R-:W-:Y:S01]  /*7ce0*/  IMAD.X R25, RZ, RZ, R43, P2 ;  /* 0x000000ffff197224 */ /* 0x000fe200010e062b */
[----:B------:R-:W-:Y:S02]  /*7cf0*/  SEL R162, R110, R107, P0 ;  /* 0x0000006b6ea27207 */ /* 0x000fe40000000000 */
[----:B------:R-:W-:Y:S02]  /*7d00*/  SEL R105, R107, R110, P0 ;  /* 0x0000006e6b697207 */ /* 0x000fe40000000000 */
[----:B------:R-:W-:-:S02]  /*7d10*/  SEL R168, R127, R38, P0 ;  /* 0x000000267fa87207 */ /* 0x000fc40000000000 */
[----:B------:R-:W-:Y:S02]  /*7d20*/  SEL R112, R38, R127, P0 ;  /* 0x0000007f26707207 */ /* 0x000fe40000000000 */
[----:B------:R-:W-:Y:S02]  /*7d30*/  SHF.R.U64 R7, R7, 0x3, RZ ;  /* 0x0000000307077819 */ /* 0x000fe400000012ff */
[----:B------:R-:W-:Y:S02]  /*7d40*/  SHF.R.U64 R0, R0, 0x3, RZ ;  /* 0x0000000300007819 */ /* 0x000fe400000012ff */
[----:B------:R-:W-:Y:S02]  /*7d50*/  LOP3.LUT R38, R39, 0x380, RZ, 0xc0, !PT ;  /* 0x0000038027267812 */ /* 0x000fe400078ec0ff */
[----:B------:R-:W-:Y:S02]  /*7d60*/  IADD3 R107, P2, R42, 0xf000, RZ ;  /* 0x0000f0002a6b7810 */ /* 0x000fe40007f5e0ff */
[----:B------:R-:W-:-:S02]  /*7d70*/  LOP3.LUT R6, R21, 0x380, RZ, 0xc0, !PT ;  /* 0x0000038015067812 */ /* 0x000fc400078ec0ff */
[----:B------:R-:W-:Y:S02]  /*7d80*/  LOP3.LUT R68, R7, R14, RZ, 0x3c, !PT ;  /* 0x0000000e07447212 */ /* 0x000fe400078e3cff */
[----:B------:R-:W-:Y:S02]  /*7d90*/  LOP3.LUT R52, R0, R13, RZ, 0x3c, !PT ;  /* 0x0000000d00347212 */ /* 0x000fe400078e3cff */
[----:B------:R-:W-:Y:S02]  /*7da0*/  LOP3.LUT R7, R12, 0x380, RZ, 0xc0, !PT ;  /* 0x000003800c077812 */ /* 0x000fe400078ec0ff */
[----:B------:R-:W-:Y:S02]  /*7db0*/  SHF.R.U64 R38, R38, 0x3, RZ ;  /* 0x0000000326267819 */ /* 0x000fe400000012ff */
[----:B------:R-:W-:Y:S02]  /*7dc0*/  LOP3.LUT R0, R107, 0x380, RZ, 0xc0, !PT ;  /* 0x000003806b007812 */ /* 0x000fe400078ec0ff */
[----:B------:R-:W-:-:S02]  /*7dd0*/  LOP3.LUT R20, R33, 0x380, RZ, 0xc0, !PT ;  /* 0x0000038021147812 */ /* 0x000fc400078ec0ff */
[----:B------:R-:W-:Y:S02]  /*7de0*/  SHF.R.U64 R6, R6, 0x3, RZ ;  /* 0x0000000306067819 */ /* 0x000fe400000012ff */
[----:B------:R-:W-:Y:S02]  /*7df0*/  SHF.R.U64 R7, R7, 0x3, RZ ;  /* 0x0000000307077819 */ /* 0x000fe400000012ff */
[----:B------:R-:W-:Y:S01]  /*7e00*/  LOP3.LUT R38, R38, R39, RZ, 0x3c, !PT ;  /* 0x0000002726267212 */ /* 0x000fe200078e3cff */
[----:B------:R-:W-:Y:S01]  /*7e10*/  IMAD.X R39, RZ, RZ, R43, P3 ;  /* 0x000000ffff277224 */ /* 0x000fe200018e062b */
[----:B------:R-:W-:Y:S02]  /*7e20*/  SHF.R.U64 R0, R0, 0x3, RZ ;  /* 0x0000000300007819 */ /* 0x000fe400000012ff */
[----:B------:R-:W-:Y:S02]  /*7e30*/  SHF.R.U64 R20, R20, 0x3, RZ ;  /* 0x0000000314147819 */ /* 0x000fe400000012ff */
[----:B------:R-:W-:-:S02]  /*7e40*/  LOP3.LUT R48, R6, R21, RZ, 0x3c, !PT ;  /* 0x0000001506307212 */ /* 0x000fc400078e3cff */
[----:B------:R-:W-:Y:S02]  /*7e50*/  IADD3 R21, P3, R42, 0x8000, RZ ;  /* 0x000080002a157810 */ /* 0x000fe40007f7e0ff */
[----:B------:R-:W-:Y:S02]  /*7e60*/  F2FP.BF16.F32.PACK_AB R55, R55, R58 ;  /* 0x0000003a3737723e */ /* 0x000fe400000010ff */
[----:B------:R-:W-:Y:S02]  /*7e70*/  LOP3.LUT R58, R7, R12, RZ, 0x3c, !PT ;  /* 0x0000000c073a7212 */ /* 0x000fe400078e3cff */
[----:B------:R-:W-:Y:S02]  /*7e80*/  LOP3.LUT R6, R15, 0x380, RZ, 0xc0, !PT ;  /* 0x000003800f067812 */ /* 0x000fe400078ec0ff */
[----:B------:R-:W-:Y:S02]  /*7e90*/  LOP3.LUT R70, R20, R33, RZ, 0x3c, !PT ;  /* 0x0000002114467212 */ /* 0x000fe400078e3cff */
[----:B------:R-:W-:-:S02]  /*7ea0*/  LOP3.LUT R12, R0, R107, RZ, 0x3c, !PT ;  /* 0x0000006b000c7212 */ /* 0x000fc400078e3cff */
[----:B------:R-:W-:Y:S01]  /*7eb0*/  LOP3.LUT R20, R21, 0x380, RZ, 0xc0, !PT ;  /* 0x0000038015147812 */ /* 0x000fe200078ec0ff */
[----:B------:R-:W0:Y:S01]  /*7ec0*/  LDC R0, c[0x0][0xbe8] ;  /* 0x0002fa00ff007b82 */ /* 0x000e220000000800 */
[----:B------:R-:W-:Y:S02]  /*7ed0*/  SHF.R.U64 R6, R6, 0x3, RZ ;  /* 0x0000000306067819 */ /* 0x000fe400000012ff */
[----:B------:R-:W-:Y:S02]  /*7ee0*/  SHF.R.U64 R20, R20, 0x3, RZ ;  /* 0x0000000314147819 */ /* 0x000fe400000012ff */
[----:B------:R-:W-:Y:S02]  /*7ef0*/  F2FP.BF16.F32.PACK_AB R47, R47, R50 ;  /* 0x000000322f2f723e */ /* 0x000fe400000010ff */
[----:B------:R-:W-:Y:S02]  /*7f00*/  LOP3.LUT R9, R10, 0x380, RZ, 0xc0, !PT ;  /* 0x000003800a097812 */ /* 0x000fe400078ec0ff */
[----:B------:R-:W-:-:S02]  /*7f10*/  LOP3.LUT R50, R6, R15, RZ, 0x3c, !PT ;  /* 0x0000000f06327212 */ /* 0x000fc400078e3cff */
[----:B------:R-:W-:Y:S02]  /*7f20*/  LOP3.LUT R7, R8, 0x380, RZ, 0xc0, !PT ;  /* 0x0000038008077812 */ /* 0x000fe400078ec0ff */
[----:B------:R-:W-:Y:S01]  /*7f30*/  LOP3.LUT R20, R20, R21, RZ, 0x3c, !PT ;  /* 0x0000001514147212 */ /* 0x000fe200078e3cff */
[----:B------:R-:W-:Y:S01]  /*7f40*/  IMAD.X R21, RZ, RZ, R43, P3 ;  /* 0x000000ffff157224 */ /* 0x000fe200018e062b */
[----:B------:R-:W-:Y:S02]  /*7f50*/  LOP3.LUT R14, R27, 0x380, RZ, 0xc0, !PT ;  /* 0x000003801b0e7812 */ /* 0x000fe400078ec0ff */
[----:B------:R-:W-:Y:S02]  /*7f60*/  SHF.R.U64 R9, R9, 0x3, RZ ;  /* 0x0000000309097819 */ /* 0x000fe400000012ff */
[----:B------:R-:W-:Y:S02]  /*7f70*/  IADD3 R11, P3, R42, 0xe000, RZ ;  /* 0x0000e0002a0b7810 */ /* 0x000fe40007f7e0ff */
[----:B------:R-:W-:-:S02]  /*7f80*/  MOV R127, R50 ;  /* 0x00000032007f7202 */ /* 0x000fc40000000f00 */
[----:B--2---:R-:W-:Y:S02]  /*7f90*/  LOP3.LUT R51, R5, 0x2, RZ, 0x3c, !PT ;  /* 0x0000000205337812 */ /* 0x004fe400078e3cff */
[----:B------:R-:W-:Y:S02]  /*7fa0*/  SEL R148, R47, R54, P0 ;  /* 0x000000362f947207 */ /* 0x000fe40000000000 */
[----:B------:R-:W-:Y:S02]  /*7fb0*/  SEL R92, R54, R47, P0 ;  /* 0x0000002f365c7207 */ /* 0x000fe40000000000 */
[----:B------:R-:W-:Y:S02]  /*7fc0*/  SHF.R.U64 R7, R7, 0x3, RZ ;  /* 0x0000000307077819 */ /* 0x000fe400000012ff */
[----:B------:R-:W-:Y:S02]  /*7fd0*/  SHF.R.U64 R14, R14, 0x3, RZ ;  /* 0x000000030e0e7819 */ /* 0x000fe400000012ff */
[----:B------:R-:W-:-:S02]  /*7fe0*/  LOP3.LUT R54, R9, R10, RZ, 0x3c, !PT ;  /* 0x0000000a09367212 */ /* 0x000fc400078e3cff */
[----:B------:R-:W-:Y:S01]  /*7ff0*/  LOP3.LUT R10, R11, 0x380, RZ, 0xc0, !PT ;  /* 0x000003800b0a7812 */ /* 0x000fe200078ec0ff */
[----:B------:R-:W-:Y:S01]  /*8000*/  IMAD.X R47, RZ, RZ, R103, P5 ;  /* 0x000000ffff2f7224 */ /* 0x000fe200028e0667 */
[----:B------:R-:W-:Y:S01]  /*8010*/  SEL R150, R55, R62, P0 ;  /* 0x0000003e37967207 */ /* 0x000fe20000000000 */
[----:B------:R-:W-:Y:S01]  /*8020*/  SHFL.IDX PT, R50, R100, R5, 0x1c1f ;  /* 0x001c1f0564327589 */ /* 0x000fe200000e0000 */
[----:B------:R-:W-:Y:S02]  /*8030*/  SEL R93, R62, R55, P0 ;  /* 0x000000373e5d7207 */ /* 0x000fe40000000000 */
[----:B------:R-:W-:Y:S01]  /*8040*/  LOP3.LUT R46, R7, R8, RZ, 0x3c, !PT ;  /* 0x00000008072e7212 */ /* 0x000fe200078e3cff */
[----:B------:R-:W1:Y:S01]  /*8050*/  SHFL.IDX PT, R75, R75, R51, 0x1c1f ;  /* 0x001c1f334b4b7589 */ /* 0x000e6200000e0000 */
[----:B------:R-:W-:Y:S02]  /*8060*/  SEL R144, R26, R35, P0 ;  /* 0x000000231a907207 */ /* 0x000fe40000000000 */
[----:B------:R-:W-:-:S02]  /*8070*/  SEL R164, R111, R106, P0 ;  /* 0x0000006a6fa47207 */ /* 0x000fc40000000000 */
[----:B------:R-:W-:Y:S02]  /*8080*/  SEL R172, R131, R40, P0 ;  /* 0x0000002883ac7207 */ /* 0x000fe40000000000 */
[----:B------:R-:W-:Y:S02]  /*8090*/  LOP3.LUT R62, R14, R27, RZ, 0x3c, !PT ;  /* 0x0000001b0e3e7212 */ /* 0x000fe400078e3cff */
[----:B------:R-:W-:Y:S02]  /*80a0*/  SEL R166, R119, R30, P0 ;  /* 0x0000001e77a67207 */ /* 0x000fe40000000000 */
[----:B------:R-:W-:Y:S02]  /*80b0*/  SEL R170, R123, R34, P0 ;  /* 0x000000227baa7207 */ /* 0x000fe40000000000 */
[----:B------:R-:W-:Y:S02]  /*80c0*/  SHF.R.U64 R10, R10, 0x3, RZ ;  /* 0x000000030a0a7819 */ /* 0x000fe400000012ff */
[----:B------:R-:W-:-:S02]  /*80d0*/  SEL R90, R35, R26, P0 ;  /* 0x0000001a235a7207 */ /* 0x000fc40000000000 */
[----:B------:R-:W-:Y:S02]  /*80e0*/  MOV R72, R72 ;  /* 0x0000004800487202 */ /* 0x000fe40000000f00 */
[----:B------:R-:W-:Y:S02]  /*80f0*/  MOV R73, R70 ;  /* 0x0000004600497202 */ /* 0x000fe40000000f00 */
[----:B------:R-:W-:Y:S01]  /*8100*/  MOV R133, R60 ;  /* 0x0000003c00857202 */ /* 0x000fe20000000f00 */
[--C-:B------:R-:W-:Y:S01]  /*8110*/  IMAD.X R55, RZ, RZ, R103.reuse, P1 ;  /* 0x000000ffff377224 */ /* 0x100fe200008e0667 */
[----:B------:R-:W-:Y:S01]  /*8120*/  MOV R68, R68 ;  /* 0x0000004400447202 */ /* 0x000fe20000000f00 */
[--C-:B------:R-:W-:Y:S01]  /*8130*/  IMAD.X R45, RZ, RZ, R103.reuse, P6 ;  /* 0x000000ffff2d7224 */ /* 0x100fe200030e0667 */
[----:B------:R-:W-:Y:S01]  /*8140*/  MOV R70, R64 ;  /* 0x0000004000467202 */ /* 0x000fe20000000f00 */
[----:B------:R-:W-:Y:S01]  /*8150*/  IMAD.X R49, RZ, RZ, R103, P4 ;  /* 0x000000ffff317224 */ /* 0x000fe200020e0667 */
[----:B------:R-:W-:Y:S01]  /*8160*/  MOV R60, R46 ;  /* 0x0000002e003c7202 */ /* 0x000fe20000000f00 */
[----:B------:R-:W-:Y:S01]  /*8170*/  SHFL.IDX PT, R114, R114, R5, 0x1c1f ;  /* 0x001c1f0572727589 */ /* 0x000fe200000e0000 */
[----:B------:R-:W-:-:S02]  /*8180*/  SEL R106, R106, R111, P0 ;  /* 0x0000006f6a6a7207 */ /* 0x000fc40000000000 */
[----:B------:R-:W-:Y:S01]  /*8190*/  LOP3.LUT R10, R10, R11, RZ, 0x3c, !PT ;  /* 0x0000000b0a0a7212 */ /* 0x000fe200078e3cff */
[----:B------:R-:W-:Y:S01]  /*81a0*/  SHFL.IDX PT, R46, R98, R5, 0x1c1f ;  /* 0x001c1f05622e7589 */ /* 0x000fe200000e0000 */
[----:B------:R-:W-:Y:S01]  /*81b0*/  MOV R107, R102 ;  /* 0x00000066006b7202 */ /* 0x000fe20000000f00 */
[----:B------:R-:W-:Y:S01]  /*81c0*/  IMAD.X R11, RZ, RZ, R43, P3 ;  /* 0x000000ffff0b7224 */ /* 0x000fe200018e062b */
[----:B------:R-:W-:Y:S01]  /*81d0*/  MOV R69, R66 ;  /* 0x0000004200457202 */ /* 0x000fe20000000f00 */
[----:B------:R-:W-:Y:S01]  /*81e0*/  SHFL.IDX PT, R116, R116, R5, 0x1c1f ;  /* 0x001c1f0574747589 */ /* 0x000fe200000e0000 */
[----:B------:R-:W-:Y:S02]  /*81f0*/  MOV R64, R62 ;  /* 0x0000003e00407202 */ /* 0x000fe40000000f00 */
[----:B0-----:R-:W-:Y:S01]  /*8200*/  ISETP.NE.AND P3, PT, R0, 0x1, PT ;  /* 0x000000010000780c */ /* 0x001fe20003f65270 */
[----:B------:R-:W-:Y:S01]  /*8210*/  SHFL.IDX PT, R118, R118, R5, 0x1c1f ;  /* 0x001c1f0576767589 */ /* 0x000fe200000e0000 */
[----:B------:R-:W-:-:S03]  /*8220*/  SEL R113, R40, R131, P0 ;  /* 0x0000008328717207 */ /* 0x000fc60000000000 */
[----:B------:R-:W-:Y:S01]  /*8230*/  SHFL.IDX PT, R120, R120, R5, 0x1c1f ;  /* 0x001c1f0578787589 */ /* 0x000fe200000e0000 */
[----:B------:R-:W-:-:S03]  /*8240*/  UPRMT UR8, UR36, 0x654, UR8 ;  /* 0x0000065424087896 */ /* 0x000fc60008000008 */
[----:B------:R-:W-:Y:S04]  /*8250*/  SHFL.IDX PT, R122, R122, R5, 0x1c1f ;  /* 0x001c1f057a7a7589 */ /* 0x000fe800000e0000 */
        /* <DEDUP_REMOVED lines=24> */
[----:B------:R-:W-:Y:S01]  /*83e0*/  SHFL.IDX PT, R172, R172, R5, 0x1c1f ;  /* 0x001c1f05acac7589 */ /* 0x000fe200000e0000 */
[----:B------:R-:W-:Y:S01]  /*83f0*/  MOV R131, R44 ;  /* 0x0000002c00837202 */ /* 0x000fe20000000f00 */
[----:B------:R-:W-:Y:S01]  /*8400*/  SYNCS.ARRIVE.TRANS64.RED.A1T0 RZ, [UR8], RZ ;  /* 0x000000ffffff79a7 */ /* 0x000fe20008100408 */
[----:B------:R-:W-:Y:S01]  /*8410*/  MOV R67, R56 ;  /* 0x0000003800437202 */ /* 0x000fe20000000f00 */
[----:B------:R-:W0:Y:S04]  /*8420*/  SHFL.IDX PT, R5, R90, R51, 0x1c1f ;  /* 0x001c1f335a057589 */ /* 0x000e2800000e0000 */
[----:B------:R-:W-:Y:S01]  /*8430*/  SHFL.IDX PT, R77, R77, R51, 0x1c1f ;  /* 0x001c1f334d4d7589 */ /* 0x000fe200000e0000 */
[----:B------:R-:W-:Y:S01]  /*8440*/  MOV R61, R48 ;  /* 0x00000030003d7202 */ /* 0x000fe20000000f00 */
[----:B------:R-:W2:Y:S02]  /*8450*/  LDC R56, c[0x0][0xc38] ;  /* 0x00030e00ff387b82 */ /* 0x000ea40000000800 */
[----:B------:R3:W4:Y:S04]  /*8460*/  SHFL.IDX PT, R45, R74, R51, 0x1c1f ;  /* 0x001c1f334a2d7589 */ /* 0x00072800000e0000 */
[----:B------:R-:W4:Y:S01]  /*8470*/  SHFL.IDX PT, R47, R94, R51, 0x1c1f ;  /* 0x001c1f335e2f7589 */ /* 0x000f2200000e0000 */
[----:B-1----:R-:W-:Y:S01]  /*8480*/  SEL R48, R50, R75, P0 ;  /* 0x0000004b32307207 */ /* 0x002fe20000000000 */
[----:B------:R-:W-:Y:S01]  /*8490*/  UIMAD UR10, UR5, UR4, UR43 ;  /* 0x00000004050a72a4 */ /* 0x000fe2000f8e022b */
[----:B------:R-:W-:-:S02]  /*84a0*/  SEL R108, R30, R119, P0 ;  /* 0x000000771e6c7207 */ /* 0x000fc40000000000 */
[----:B------:R-:W-:Y:S01]  /*84b0*/  SEL R110, R34, R123, P0 ;  /* 0x0000007b226e7207 */ /* 0x000fe20000000000 */
[----:B---3--:R-:W1:Y:S01]  /*84c0*/  @P3 LDC R74, c[0x0][0xbec] ;  /* 0x0002fb00ff4a3b82 */ /* 0x008e620000000800 */
[----:B------:R-:W-:Y:S01]  /*84d0*/  MOV R129, R52 ;  /* 0x0000003400817202 */ /* 0x000fe20000000f00 */
[----:B------:R-:W-:Y:S01]  /*84e0*/  SHFL.IDX PT, R91, R91, R51, 0x1c1f ;  /* 0x001c1f335b5b7589 */ /* 0x000fe200000e0000 */
[----:B------:R-:W-:Y:S01]  /*84f0*/  SEL R50, R75, R50, P0 ;  /* 0x000000324b327207 */ /* 0x000fe20000000000 */
[----:B------:R-:W-:Y:S01]  /*8500*/  ULDC.64 UR8, c[0x0][0xb90] ;  /* 0x0002e40000087ab9 */ /* 0x000fe20000000a00 */
[----:B------:R-:W-:Y:S01]  /*8510*/  IADD3 R41, P4, R42, 0x1000, RZ ;  /* 0x000010002a297810 */ /* 0x000fe20007f9e0ff */
[----:B------:R-:W3:Y:S02]  /*8520*/  SHFL.IDX PT, R53, R76, R51, 0x1c1f ;  /* 0x001c1f334c357589 */ /* 0x000ee400000e0000 */
[----:B------:R-:W1:Y:S01]  /*8530*/  @P3 LDC R75, c[0x0][0xbf0] ;  /* 0x0002fc00ff4b3b82 */ /* 0x000e620000000800 */
[----:B------:R-:W-:Y:S01]  /*8540*/  MOV R65, R58 ;  /* 0x0000003a00417202 */ /* 0x000fe20000000f00 */
[----:B------:R-:W-:Y:S01]  /*8550*/  SHFL.IDX PT, R63, R78, R51, 0x1c1f ;  /* 0x001c1f334e3f7589 */ /* 0x000fe200000e0000 */
[----:B------:R-:W-:-:S03]  /*8560*/  LOP3.LUT R40, R41, 0x380, RZ, 0xc0, !PT ;  /* 0x0000038029287812 */ /* 0x000fc600078ec0ff */
[----:B------:R-:W1:Y:S01]  /*8570*/  SHFL.IDX PT, R59, R92, R51, 0x1c1f ;  /* 0x001c1f335c3b7589 */ /* 0x000e6200000e0000 */
[----:B0-----:R-:W-:-:S03]  /*8580*/  SEL R49, R144, R5, P0 ;  /* 0x0000000590317207 */ /* 0x001fc60000000000 */
        /* <DEDUP_REMOVED lines=11> */
[----:B------:R-:W0:Y:S04]  /*8640*/  SHFL.IDX PT, R93, R93, R51, 0x1c1f ;  /* 0x001c1f335d5d7589 */ /* 0x000e2800000e0000 */
[----:B------:R-:W0:Y:S04]  /*8650*/  SHFL.IDX PT, R95, R95, R51, 0x1c1f ;  /* 0x001c1f335f5f7589 */ /* 0x000e2800000e0000 */
[----:B------:R-:W0:Y:S04]  /*8660*/  SHFL.IDX PT, R97, R97, R51, 0x1c1f ;  /* 0x001c1f3361617589 */ /* 0x000e2800000e0000 */
[----:B------:R-:W0:Y:S04]  /*8670*/  SHFL.IDX PT, R99, R99, R51, 0x1c1f ;  /* 0x001c1f3363637589 */ /* 0x000e2800000e0000 */
[----:B------:R-:W0:Y:S04]  /*8680*/  SHFL.IDX PT, R101, R101, R51, 0x1c1f ;  /* 0x001c1f3365657589 */ /* 0x000e2800000e0000 */
[----:B------:R-:W0:Y:S04]  /*8690*/  SHFL.IDX PT, R123, R104, R51, 0x1c1f ;  /* 0x001c1f33687b7589 */ /* 0x000e2800000e0000 */
[----:B------:R-:W0:Y:S04]  /*86a0*/  SHFL.IDX PT, R105, R105, R51, 0x1c1f ;  /* 0x001c1f3369697589 */ /* 0x000e2800000e0000 */
[----:B------:R-:W0:Y:S04]  /*86b0*/  SHFL.IDX PT, R125, R106, R51, 0x1c1f ;  /* 0x001c1f336a7d7589 */ /* 0x000e2800000e0000 */
[----:B------:R-:W-:Y:S04]  /*86c0*/  SHFL.IDX PT, R108, R108, R51, 0x1c1f ;  /* 0x001c1f336c6c7589 */ /* 0x000fe800000e0000 */
[----:B------:R-:W0:Y:S04]  /*86d0*/  SHFL.IDX PT, R110, R110, R51, 0x1c1f ;  /* 0x001c1f336e6e7589 */ /* 0x000e2800000e0000 */
[----:B------:R-:W0:Y:S04]  /*86e0*/  SHFL.IDX PT, R112, R112, R51, 0x1c1f ;  /* 0x001c1f3370707589 */ /* 0x000e2800000e0000 */
[----:B------:R3:W0:Y:S01]  /*86f0*/  SHFL.IDX PT, R113, R113, R51, 0x1c1f ;  /* 0x001c1f3371717589 */ /* 0x00062200000e0000 */
[----:B------:R-:W-:-:S02]  /*8700*/  SHF.R.U64 R40, R40, 0x3, RZ ;  /* 0x0000000328287819 */ /* 0x000fc400000012ff */
[----:B------:R-:W-:Y:S02]  /*8710*/  IADD3 R33, P1, R42, 0x4000, RZ ;  /* 0x000040002a217810 */ /* 0x000fe40007f3e0ff */
[----:B----4-:R-:W-:Y:S02]  /*8720*/  SEL R44, R46, R45, P0 ;  /* 0x0000002d2e2c7207 */ /* 0x010fe40000000000 */
[----:B---3--:R-:W-:Y:S01]  /*8730*/  SEL R51, R5, R144, P0 ;  /* 0x0000009005337207 */ /* 0x008fe20000000000 */
[----:B------:R-:W-:Y:S01]  /*8740*/  IMAD R5, RZ, RZ, -UR43 ;  /* 0x8000002bff057e24 */ /* 0x000fe2000f8e02ff */
[----:B------:R-:W-:Y:S02]  /*8750*/  SEL R46, R45, R46, P0 ;  /* 0x0000002e2d2e7207 */ /* 0x000fe40000000000 */
[----:B------:R-:W-:Y:S01]  /*8760*/  SEL R45, R142, R47, P0 ;  /* 0x0000002f8e2d7207 */ /* 0x000fe20000000000 */
[----:B--2---:R-:W-:Y:S01]  /*8770*/  IMAD R5, R56, R5, UR41 ;  /* 0x0000002938057e24 */ /* 0x004fe2000f8e0205 */
[----:B------:R-:W-:Y:S01]  /*8780*/  LOP3.LUT R40, R40, R41, RZ, 0x3c, !PT ;  /* 0x0000002928287212 */ /* 0x000fe200078e3cff */
[----:B------:R-:W-:Y:S01]  /*8790*/  IMAD.X R41, RZ, RZ, R43, P4 ;  /* 0x000000ffff297224 */ /* 0x000fe200020e062b */
[----:B------:R-:W-:Y:S01]  /*87a0*/  SEL R47, R47, R142, P0 ;  /* 0x0000008e2f2f7207 */ /* 0x000fe20000000000 */
[----:B------:R-:W-:Y:S01]  /*87b0*/  BAR.SYNC.DEFER_BLOCKING 0x1, 0x100 ;  /* 0x0044000000007b1d */ /* 0x000fe20000010000 */
[----:B------:R-:W-:Y:S01]  /*87c0*/  LOP3.LUT R32, R33, 0x380, RZ, 0xc0, !PT ;  /* 0x0000038021207812 */ /* 0x000fe200078ec0ff */
[----:B------:R-:W-:Y:S01]  /*87d0*/  USHF.R.S32.HI UR7, URZ, 0x1f, UR10 ;  /* 0x0000001f3f077899 */ /* 0x000fe2000801140a */
[----:B------:R-:W-:-:S02]  /*87e0*/  SEL R56, R116, R77, P0 ;  /* 0x0000004d74387207 */ /* 0x000fc40000000000 */
[----:B------:R-:W-:Y:S01]  /*87f0*/  SEL R58, R77, R116, P0 ;  /* 0x000000744d3a7207 */ /* 0x000fe20000000000 */
[----:B------:R-:W-:Y:S01]  /*8800*/  IMAD R77, R5, 0x80, R234 ;  /* 0x00000080054d7824 */ /* 0x000fe200078e02ea */
[----:B------:R-:W-:Y:S01]  /*8810*/  IADD3 R29, P4, R42, 0x7000, RZ ;  /* 0x000070002a1d7810 */ /* 0x000fe20007f9e0ff */
[----:B------:R-:W-:Y:S01]  /*8820*/  UIMAD UR6, UR7, UR8, URZ ;  /* 0x00000008070672a4 */ /* 0x000fe2000f8e023f */
[----:B------:R-:W-:Y:S02]  /*8830*/  SHF.R.U64 R32, R32, 0x3, RZ ;  /* 0x0000000320207819 */ /* 0x000fe400000012ff */
[----:B------:R-:W-:Y:S01]  /*8840*/  LOP3.LUT R28, R29, 0x380, RZ, 0xc0, !PT ;  /* 0x000003801d1c7812 */ /* 0x000fe200078ec0ff */
[----:B------:R-:W-:Y:S01]  /*8850*/  UIMAD.WIDE.U32 UR4, UR10, UR8, URZ ;  /* 0x000000080a0472a5 */ /* 0x000fe2000f8e003f */
[----:B------:R-:W-:Y:S01]  /*8860*/  LOP3.LUT R32, R32, R33, RZ, 0x3c, !PT ;  /* 0x0000002120207212 */ /* 0x000fe200078e3cff */
[----:B------:R-:W-:Y:S01]  /*8870*/  UIMAD UR6, UR10, UR9, UR6 ;  /* 0x000000090a0672a4 */ /* 0x000fe2000f8e0206 */
[----:B------:R-:W-:Y:S01]  /*8880*/  IMAD.X R33, RZ, RZ, R43, P1 ;  /* 0x000000ffff217224 */ /* 0x000fe200008e062b */
[----:B------:R-:W-:Y:S01]  /*8890*/  SHF.R.U64 R28, R28, 0x3, RZ ;  /* 0x000000031c1c7819 */ /* 0x000fe200000012ff */
[----:B------:R-:W-:Y:S01]  /*88a0*/  USHF.R.S32.HI UR11, URZ, 0x1f, UR42 ;  /* 0x0000001f3f0b7899 */ /* 0x000fe2000801142a */
[----:B------:R-:W-:Y:S01]  /*88b0*/  MOV R96, R54 ;  /* 0x0000003600607202 */ /* 0x000fe20000000f00 */
[----:B------:R-:W-:Y:S01]  /*88c0*/  ULDC.64 UR8, c[0x0][0xb98] ;  /* 0x0002e60000087ab9 */ /* 0x000fe20000000a00 */
[----:B------:R1:W-:Y:S01]  /*88d0*/  STSM.16.M88.4 [R107], R44 ;  /* 0x0000002c6b007844 */ /* 0x0003e20000000200 */
[----:B------:R-:W-:-:S02]  /*88e0*/  IADD3 R27, P1, R42, 0xa000, RZ ;  /* 0x0000a0002a1b7810 */ /* 0x000fc40007f3e0ff */
[----:B------:R-:W-:Y:S02]  /*88f0*/  SEL R52, R114, R53, P0 ;  /* 0x0000003572347207 */ /* 0x000fe40000000000 */
[----:B------:R-:W-:Y:S01]  /*8900*/  SEL R54, R53, R114, P0 ;  /* 0x0000007235367207 */ /* 0x000fe20000000000 */
[----:B------:R-:W-:Y:S01]  /*8910*/  UIADD3 UR5, UR5, UR6, URZ ;  /* 0x0000000605057290 */ /* 0x000fe2000fffe03f */
[----:B------:R-:W-:Y:S02]  /*8920*/  SEL R53, R146, R91, P0 ;  /* 0x0000005b92357207 */ /* 0x000fe40000000000 */
[----:B------:R-:W-:Y:S01]  /*8930*/  SEL R55, R91, R146, P0 ;  /* 0x000000925b377207 */ /* 0x000fe20000000000 */
[----:B-1----:R-:W-:-:S04]  /*8940*/  @P3 IMAD.HI.U32 R44, R77, R74, RZ ;  /* 0x0000004a4d2c3227 */ /* 0x002fc800078e00ff */
[----:B------:R-:W-:Y:S01]  /*8950*/  IMAD.MOV.U32 R74, RZ, RZ, R77 ;  /* 0x000000ffff4a7224 */ /* 0x000fe200078e004d */
[----:B------:R-:W-:Y:S01]  /*8960*/  @P3 SHF.R.U32.HI R74, RZ, R75, R44 ;  /* 0x0000004bff4a3219 */ /* 0x000fe2000001162c */
[----:B------:R-:W-:Y:S01]  /*8970*/  UIMAD UR6, UR11, UR8, URZ ;  /* 0x000000080b0672a4 */ /* 0x000fe2000f8e023f */
[----:B------:R-:W-:Y:S01]  /*8980*/  LOP3.LUT R28, R28, R29, RZ, 0x3c, !PT ;  /* 0x0000001d1c1c7212 */ /* 0x000fe200078e3cff */
[----:B------:R-:W-:Y:S01]  /*8990*/  IMAD.X R29, RZ, RZ, R43, P4 ;  /* 0x000000ffff1d7224 */ /* 0x000fe200020e062b */
[----:B------:R-:W-:Y:S01]  /*89a0*/  SEL R57, R148, R59, P0 ;  /* 0x0000003b94397207 */ /* 0x000fe20000000000 */
[----:B------:R1:W-:Y:S01]  /*89b0*/  STSM.16.M88.4 [R133], R48 ;  /* 0x0000003085007844 */ /* 0x0003e20000000200 */
[----:B------:R-:W-:Y:S02]  /*89c0*/  LOP3.LUT R26, R27, 0x380, RZ, 0xc0, !PT ;  /* 0x000003801b1a7812 */ /* 0x000fe400078ec0ff */
[----:B------:R-:W-:Y:S02]  /*89d0*/  SEL R59, R59, R148, P0 ;  /* 0x000000943b3b7207 */ /* 0x000fe40000000000 */
[----:B------:R-:W-:-:S02]  /*89e0*/  SEL R44, R118, R63, P0 ;  /* 0x0000003f762c7207 */ /* 0x000fc40000000000 */
[----:B------:R-:W-:Y:S01]  /*89f0*/  SEL R46, R63, R118, P0 ;  /* 0x000000763f2e7207 */ /* 0x000fe20000000000 */
[----:B------:R-:W-:Y:S01]  /*8a00*/  IMAD.MOV R63, RZ, RZ, -R74 ;  /* 0x000000ffff3f7224 */ /* 0x000fe200078e0a4a */
[----:B------:R-:W-:Y:S01]  /*8a10*/  IADD3 R9, P4, R42, 0xd000, RZ ;  /* 0x0000d0002a097810 */ /* 0x000fe20007f9e0ff */
[----:B------:R2:W-:Y:S01]  /*8a20*/  STSM.16.M88.4 [R131], R52 ;  /* 0x0000003483007844 */ /* 0x0005e20000000200 */
[----:B0-----:R-:W-:Y:S02]  /*8a30*/  SEL R45, R150, R93, P0 ;  /* 0x0000005d962d7207 */ /* 0x001fe40000000000 */
[----:B------:R-:W-:Y:S01]  /*8a40*/  SEL R47, R93, R150, P0 ;  /* 0x000000965d2f7207 */ /* 0x000fe20000000000 */
[----:B------:R-:W-:Y:S01]  /*8a50*/  UIMAD UR6, UR42, UR9, UR6 ;  /* 0x000000092a0672a4 */ /* 0x000fe2000f8e0206 */
[----:B-1----:R-:W-:Y:S02]  /*8a60*/  SEL R48, R120, R79, P0 ;  /* 0x0000004f78307207 */ /* 0x002fe40000000000 */
[----:B------:R-:W-:-:S02]  /*8a70*/  SEL R50, R79, R120, P0 ;  /* 0x000000784f327207 */ /* 0x000fc40000000000 */
[----:B------:R-:W-:Y:S02]  /*8a80*/  SEL R49, R152, R95, P0 ;  /* 0x0000005f98317207 */ /* 0x000fe40000000000 */
[----:B------:R-:W-:Y:S01]  /*8a90*/  SEL R51, R95, R152, P0 ;  /* 0x000000985f337207 */ /* 0x000fe20000000000 */
[----:B------:R-:W-:Y:S01]  /*8aa0*/  UIMAD.WIDE.U32 UR4, UR42, UR8, UR4 ;  /* 0x000000082a0472a5 */ /* 0x000fe2000f8e0004 */
[----:B------:R-:W-:Y:S02]  /*8ab0*/  SHF.R.U64 R26, R26, 0x3, RZ ;  /* 0x000000031a1a7819 */ /* 0x000fe400000012ff */
[----:B--2---:R-:W-:Y:S02]  /*8ac0*/  SEL R52, R122, R115, P0 ;  /* 0x000000737a347207 */ /* 0x004fe40000000000 */
[----:B------:R-:W-:Y:S02]  /*8ad0*/  SEL R54, R115, R122, P0 ;  /* 0x0000007a73367207 */ /* 0x000fe40000000000 */
[----:B------:R-:W-:-:S02]  /*8ae0*/  SEL R53, R154, R97, P0 ;  /* 0x000000619a357207 */ /* 0x000fc40000000000 */
[----:B------:R-:W-:Y:S01]  /*8af0*/  SEL R55, R97, R154, P0 ;  /* 0x0000009a61377207 */ /* 0x000fe20000000000 */
[----:B------:R-:W-:Y:S01]  /*8b00*/  STSM.16.M88.4 [R129], R56 ;  /* 0x0000003881007844 */ /* 0x000fe20000000200 */
[----:B------:R-:W-:Y:S01]  /*8b10*/  LOP3.LUT R8, R9, 0x380, RZ, 0xc0, !PT ;  /* 0x0000038009087812 */ /* 0x000fe200078ec0ff */
[----:B------:R-:W-:Y:S01]  /*8b20*/  IMAD R63, R0, R63, R77 ;  /* 0x0000003f003f7224 */ /* 0x000fe200078e024d */
[C---:B------:R-:W-:Y:S01]  /*8b30*/  IADD3 R35, P6, R42.reuse, 0x5000, RZ ;  /* 0x000050002a237810 */ /* 0x040fe20007fde0ff */
[----:B------:R-:W-:Y:S01]  /*8b40*/  STSM.16.M88.4 [R127], R44 ;  /* 0x0000002c7f007844 */ /* 0x000fe20000000200 */
[----:B------:R-:W-:Y:S01]  /*8b50*/  IADD3 R31, P5, R42, 0x6000, RZ ;  /* 0x000060002a1f7810 */ /* 0x000fe20007fbe0ff */
[----:B------:R-:W-:Y:S01]  /*8b60*/  ULDC.64 UR8, c[0x0][0xb88] ;  /* 0x0002e20000087ab9 */ /* 0x000fe20000000a00 */
[----:B------:R-:W-:Y:S01]  /*8b70*/  LOP3.LUT R26, R26, R27, RZ, 0x3c, !PT ;  /* 0x0000001b1a1a7212 */ /* 0x000fe200078e3cff */
[----:B------:R-:W-:Y:S01]  /*8b80*/  STSM.16.M88.4 [R61], R48 ;  /* 0x000000303d007844 */ /* 0x000fe20000000200 */
[----:B------:R-:W-:Y:S01]  /*8b90*/  SHF.R.U64 R8, R8, 0x3, RZ ;  /* 0x0000000308087819 */ /* 0x000fe200000012ff */
[----:B------:R-:W-:-:S02]  /*8ba0*/  IMAD.X R27, RZ, RZ, R43, P1 ;  /* 0x000000ffff1b7224 */ /* 0x000fc400008e062b */
[----:B------:R0:W-:Y:S01]  /*8bb0*/  STSM.16.M88.4 [R60], R52 ;  /* 0x000000343c007844 */ /* 0x0001e20000000200 */
[----:B------:R-:W-:Y:S02]  /*8bc0*/  LOP3.LUT R34, R35, 0x380, RZ, 0xc0, !PT ;  /* 0x0000038023227812 */ /* 0x000fe400078ec0ff */
[----:B------:R-:W-:Y:S02]  /*8bd0*/  LOP3.LUT R30, R31, 0x380, RZ, 0xc0, !PT ;  /* 0x000003801f1e7812 */ /* 0x000fe400078ec0ff */
[----:B------:R-:W-:Y:S02]  /*8be0*/  LOP3.LUT R8, R8, R9, RZ, 0x3c, !PT ;  /* 0x0000000908087212 */ /* 0x000fe400078e3cff */
[----:B------:R-:W-:Y:S02]  /*8bf0*/  LOP3.LUT R9, R42, 0x380, RZ, 0xc0, !PT ;  /* 0x000003802a097812 */ /* 0x000fe400078ec0ff */
[----:B------:R-:W-:Y:S01]  /*8c00*/  SHF.R.U64 R34, R34, 0x3, RZ ;  /* 0x0000000322227819 */ /* 0x000fe200000012ff */
[----:B0-----:R-:W-:Y:S01]  /*8c10*/  IMAD.U32 R60, RZ, RZ, UR6 ;  /* 0x00000006ff3c7e24 */ /* 0x001fe2000f8e00ff */
[----:B------:R-:W-:Y:S01]  /*8c20*/  SHF.R.S32.HI R53, RZ, 0x1f, R74 ;  /* 0x0000001fff357819 */ /* 0x000fe2000001144a */
[----:B------:R-:W-:Y:S01]  /*8c30*/  ULDC UR6, c[0x0][0xa88] ;  /* 0x0002a20000067ab9 */ /* 0x000fe20000000800 */
[----:B------:R-:W-:-:S02]  /*8c40*/  SHF.R.S32.HI R54, RZ, 0x1f, R63 ;  /* 0x0000001fff367819 */ /* 0x000fc4000001143f */
[----:B------:R-:W-:Y:S02]  /*8c50*/  IADD3 R52, P1, R74, UR4, RZ ;  /* 0x000000044a347c10 */ /* 0x000fe4000ff3e0ff */
[----:B------:R-:W-:Y:S01]  /*8c60*/  SHF.R.U64 R30, R30, 0x3, RZ ;  /* 0x000000031e1e7819 */ /* 0x000fe200000012ff */
[----:B------:R-:W-:Y:S01]  /*8c70*/  IMAD R54, R54, UR8, RZ ;  /* 0x0000000836367c24 */ /* 0x000fe2000f8e02ff */
[----:B------:R-:W-:Y:S01]  /*8c80*/  IADD3.X R53, R53, UR5, R60, P1, !PT ;  /* 0x0000000535357c10 */ /* 0x000fe20008ffe43c */
[----:B------:R-:W-:Y:S01]  /*8c90*/  ULDC.64 UR4, c[0x0][0xb50] ;  /* 0x0002d40000047ab9 */ /* 0x000fe20000000a00 */
[----:B------:R-:W-:Y:S02]  /*8ca0*/  SEL R56, R124, R81, P0 ;  /* 0x000000517c387207 */ /* 0x000fe40000000000 */
[----:B------:R-:W-:Y:S02]  /*8cb0*/  SEL R58, R81, R124, P0 ;  /* 0x0000007c513a7207 */ /* 0x000fe40000000000 */
[----:B------:R-:W-:-:S02]  /*8cc0*/  SEL R57, R156, R99, P0 ;  /* 0x000000639c397207 */ /* 0x000fc40000000000 */
[----:B------:R-:W-:Y:S02]  /*8cd0*/  SEL R59, R99, R156, P0 ;  /* 0x0000009c633b7207 */ /* 0x000fe40000000000 */
[----:B------:R-:W-:Y:S02]  /*8ce0*/  SEL R44, R126, R117, P0 ;  /* 0x000000757e2c7207 */ /* 0x000fe40000000000 */
[----:B------:R-:W-:Y:S02]  /*8cf0*/  SEL R46, R117, R126, P0 ;  /* 0x0000007e752e7207 */ /* 0x000fe40000000000 */
[----:B------:R-:W-:Y:S02]  /*8d00*/  SEL R45, R158, R101, P0 ;  /* 0x000000659e2d7207 */ /* 0x000fe40000000000 */
[----:B------:R-:W-:Y:S01]  /*8d10*/  SEL R47, R101, R158, P0 ;  /* 0x0000009e652f7207 */ /* 0x000fe20000000000 */
[----:B------:R-:W-:Y:S01]  /*8d20*/  IMAD R55, R63, UR9, R54 ;  /* 0x000000093f377c24 */ /* 0x000fe2000f8e0236 */
[----:B------:R-:W-:Y:S01]  /*8d30*/  SHF.R.U64 R9, R9, 0x3, RZ ;  /* 0x0000000309097819 */ /* 0x000fe200000012ff */
[----:B------:R-:W-:Y:S01]  /*8d40*/  IMAD.WIDE.U32 R52, R63, UR8, R52 ;  /* 0x000000083f347c25 */ /* 0x000fe2000f8e0034 */
[----:B------:R-:W-:-:S02]  /*8d50*/  LOP3.LUT R34, R34, R35, RZ, 0x3c, !PT ;  /* 0x0000002322227212 */ /* 0x000fc400078e3cff */
[----:B------:R-:W-:Y:S01]  /*8d60*/  LOP3.LUT R30, R30, R31, RZ, 0x3c, !PT ;  /* 0x0000001f1e1e7212 */ /* 0x000fe200078e3cff */
[--C-:B------:R-:W-:Y:S01]  /*8d70*/  IMAD.X R35, RZ, RZ, R43.reuse, P6 ;  /* 0x000000ffff237224 */ /* 0x100fe200030e062b */
[C---:B------:R-:W-:Y:S01]  /*8d80*/  IADD3 R15, P6, R42.reuse, 0xb000, RZ ;  /* 0x0000b0002a0f7810 */ /* 0x040fe20007fde0ff */
[--C-:B------:R-:W-:Y:S01]  /*8d90*/  IMAD.X R31, RZ, RZ, R43.reuse, P5 ;  /* 0x000000ffff1f7224 */ /* 0x100fe200028e062b */
[----:B------:R-:W-:Y:S01]  /*8da0*/  IADD3 R7, P5, R42, 0xc000, RZ ;  /* 0x0000c0002a077810 */ /* 0x000fe20007fbe0ff */
[----:B------:R-:W-:Y:S01]  /*8db0*/  STSM.16.M88.4 [R96], R56 ;  /* 0x0000003860007844 */ /* 0x000fe20000000200 */
[----:B------:R-:W-:Y:S01]  /*8dc0*/  LOP3.LUT R42, R9, R42, RZ, 0x3c, !PT ;  /* 0x0000002a092a7212 */ /* 0x000fe200078e3cff */
[----:B------:R-:W-:Y:S01]  /*8dd0*/  IMAD.X R9, RZ, RZ, R43, P4 ;  /* 0x000000ffff097224 */ /* 0x000fe200020e062b */
[----:B------:R-:W-:Y:S01]  /*8de0*/  SEL R48, R128, R83, P0 ;  /* 0x0000005380307207 */ /* 0x000fe20000000000 */
[----:B------:R0:W-:Y:S01]  /*8df0*/  STSM.16.M88.4 [R67], R44 ;  /* 0x0000002c43007844 */ /* 0x0001e20000000200 */
[----:B------:R-:W-:Y:S01]  /*8e00*/  SEL R50, R83, R128, P0 ;  /* 0x0000008053327207 */ /* 0x000fe20000000000 */
[----:B------:R-:W-:Y:S01]  /*8e10*/  IMAD R54, R5, 0x80, R233 ;  /* 0x0000008005367824 */ /* 0x000fe200078e02e9 */
[----:B------:R-:W-:Y:S01]  /*8e20*/  SEL R49, R160, R123, P0 ;  /* 0x0000007ba0317207 */ /* 0x000fe20000000000 */
[----:B------:R-:W-:Y:S01]  /*8e30*/  IMAD R101, R0, UR6, RZ ;  /* 0x0000000600657c24 */ /* 0x000fe2000f8e02ff */
[----:B------:R-:W-:Y:S01]  /*8e40*/  SEL R51, R123, R160, P0 ;  /* 0x000000a07b337207 */ /* 0x000fe20000000000 */
[----:B------:R-:W-:Y:S01]  /*8e50*/  IMAD.X R13, RZ, RZ, R43, P2 ;  /* 0x000000ffff0d7224 */ /* 0x000fe200010e062b */
[----:B------:R-:W-:Y:S01]  /*8e60*/  SEL R60, R62, R119, P0 ;  /* 0x000000773e3c7207 */ /* 0x000fe20000000000 */
[----:B------:R-:W-:Y:S01]  /*8e70*/  ULDC.64 UR8, c[0x0][0xae8] ;  /* 0x0002ba0000087ab9 */ /* 0x000fe20000000a00 */
[----:B------:R-:W-:-:S02]  /*8e80*/  SEL R62, R119, R62, P0 ;  /* 0x0000003e773e7207 */ /* 0x000fc40000000000 */
[----:B------:R-:W-:Y:S02]  /*8e90*/  SEL R61, R162, R105, P0 ;  /* 0x00000069a23d7207 */ /* 0x000fe40000000000 */
[----:B------:R-:W-:Y:S02]  /*8ea0*/  SEL R63, R105, R162, P0 ;  /* 0x000000a2693f7207 */ /* 0x000fe40000000000 */
[----:B------:R-:W-:Y:S01]  /*8eb0*/  LOP3.LUT P1, RZ, R23, 0x3, RZ, 0xc0, !PT ;  /* 0x0000000317ff7812 */ /* 0x000fe2000782c0ff */
[----:B0-----:R-:W-:Y:S01]  /*8ec0*/  IMAD.IADD R45, R53, 0x1, R55 ;  /* 0x00000001352d7824 */ /* 0x001fe200078e0237 */
[----:B------:R-:W-:Y:S01]  /*8ed0*/  LEA R46, P4, R52, UR4, 0x2 ;  /* 0x00000004342e7c11 */ /* 0x000fe2000f8810ff */
[----:B------:R-:W-:Y:S01]  /*8ee0*/  STSM.16.M88.4 [R65], R48 ;  /* 0x0000003041007844 */ /* 0x000fe20000000200 */
[C---:B------:R-:W-:Y:S01]  /*8ef0*/  VIADD R44, R54.reuse, 0x8 ;  /* 0x00000008362c7836 */ /* 0x040fe20000000000 */
[----:B------:R-:W-:Y:S02]  /*8f00*/  ISETP.GE.OR P2, PT, R54, R101, P1 ;  /* 0x000000653600720c */ /* 0x000fe40000f46670 */
[----:B------:R-:W-:Y:S01]  /*8f10*/  LEA.HI.X R45, R52, UR5, R45, 0x2, P4 ;  /* 0x00000005342d7c11 */ /* 0x000fe2000a0f142d */
[----:B------:R0:W-:Y:S01]  /*8f20*/  STSM.16.M88.4 [R64], R60 ;  /* 0x0000003c40007844 */ /* 0x0001e20000000200 */
[----:B------:R-:W-:-:S02]  /*8f30*/  SEL R52, R102, R85, P0 ;  /* 0x0000005566347207 */ /* 0x000fc40000000000 */
[----:B------:R-:W-:Y:S02]  /*8f40*/  SEL R54, R85, R102, P0 ;  /* 0x0000006655367207 */ /* 0x000fe40000000000 */
[----:B------:R-:W-:Y:S02]  /*8f50*/  SEL R53, R164, R125, P0 ;  /* 0x0000007da4357207 */ /* 0x000fe40000000000 */
[----:B------:R-:W-:Y:S02]  /*8f60*/  SEL R55, R125, R164, P0 ;  /* 0x000000a47d377207 */ /* 0x000fe40000000000 */
[----:B------:R-:W-:Y:S02]  /*8f70*/  SEL R96, R98, R87, P0 ;  /* 0x0000005762607207 */ /* 0x000fe40000000000 */
[----:B------:R-:W-:Y:S02]  /*8f80*/  SEL R98, R87, R98, P0 ;  /* 0x0000006257627207 */ /* 0x000fe40000000000 */
[----:B------:R-:W-:-:S02]  /*8f90*/  SEL R97, R109, R110, P0 ;  /* 0x0000006e6d617207 */ /* 0x000fc40000000000 */
[----:B------:R-:W-:Y:S02]  /*8fa0*/  SEL R99, R110, R109, P0 ;  /* 0x0000006d6e637207 */ /* 0x000fe40000000000 */
[----:B0-----:R-:W-:Y:S02]  /*8fb0*/  SEL R60, R100, R121, P0 ;  /* 0x00000079643c7207 */ /* 0x001fe40000000000 */
[----:B------:R-:W-:Y:S02]  /*8fc0*/  SEL R62, R121, R100, P0 ;  /* 0x00000064793e7207 */ /* 0x000fe40000000000 */
[----:B------:R-:W-:Y:S02]  /*8fd0*/  SEL R61, R111, R108, P0 ;  /* 0x0000006c6f3d7207 */ /* 0x000fe40000000000 */
[----:B------:R-:W-:Y:S02]  /*8fe0*/  SEL R63, R108, R111, P0 ;  /* 0x0000006f6c3f7207 */ /* 0x000fe40000000000 */
[----:B------:R-:W-:-:S02]  /*8ff0*/  SEL R84, R71, R88, P0 ;  /* 0x0000005847547207 */ /* 0x000fc40000000000 */
[----:B------:R-:W-:Y:S02]  /*9000*/  SEL R86, R88, R71, P0 ;  /* 0x0000004758567207 */ /* 0x000fe40000000000 */
[----:B------:R-:W-:Y:S02]  /*9010*/  SEL R85, R103, R112, P0 ;  /* 0x0000007067557207 */ /* 0x000fe40000000000 */
[----:B------:R-:W-:Y:S02]  /*9020*/  SEL R87, R112, R103, P0 ;  /* 0x0000006770577207 */ /* 0x000fe40000000000 */
[----:B------:R-:W-:Y:S01]  /*9030*/  SEL R64, R66, R89, P0 ;  /* 0x0000005942407207 */ /* 0x000fe20000000000 */
[----:B------:R-:W-:Y:S01]  /*9040*/  STSM.16.M88.4 [R70], R52 ;  /* 0x0000003446007844 */ /* 0x000fe20000000200 */
[----:B------:R-:W-:Y:S02]  /*9050*/  SEL R65, R172, R113, P0 ;  /* 0x00000071ac417207 */ /* 0x000fe40000000000 */
[----:B------:R-:W-:-:S02]  /*9060*/  SEL R67, R113, R172, P0 ;  /* 0x000000ac71437207 */ /* 0x000fc40000000000 */
[----:B------:R-:W-:Y:S01]  /*9070*/  SEL R66, R89, R66, P0 ;  /* 0x0000004259427207 */ /* 0x000fe20000000000 */
[----:B------:R-:W-:Y:S04]  /*9080*/  STSM.16.M88.4 [R69], R60 ;  /* 0x0000003c45007844 */ /* 0x000fe80000000200 */
[----:B------:R-:W-:Y:S04]  /*9090*/  STSM.16.M88.4 [R68], R96 ;  /* 0x0000006044007844 */ /* 0x000fe80000000200 */
[----:B------:R-:W-:Y:S04]  /*90a0*/  STSM.16.M88.4 [R73], R84 ;  /* 0x0000005449007844 */ /* 0x000fe80000000200 */
[----:B------:R-:W-:Y:S04]  /*90b0*/  STSM.16.M88.4 [R72], R64 ;  /* 0x0000004048007844 */ /* 0x000fe80000000200 */
[----:B------:R-:W-:Y:S04]  /*90c0*/  SHFL.IDX PT, R74, R46, RZ, 0x1c1f ;  /* 0x001c1fff2e4a7589 */ /* 0x000fe800000e0000 */
[----:B------:R-:W0:Y:S01]  /*90d0*/  SHFL.IDX PT, R75, R45, RZ, 0x1c1f ;  /* 0x001c1fff2d4b7589 */ /* 0x000e2200000e0000 */
[----:B------:R-:W-:Y:S06]  /*90e0*/  BAR.SYNC.DEFER_BLOCKING 0x1, 0x100 ;  /* 0x0044000000007b1d */ /* 0x000fec0000010000 */
[----:B------:R-:W-:Y:S04]  /*90f0*/  SHFL.IDX PT, R76, R46, 0x1, 0x1c1f ;  /* 0x003c1f002e4c7f89 */ /* 0x000fe800000e0000 */
[----:B------:R-:W1:Y:S01]  /*9100*/  SHFL.IDX PT, R77, R45, 0x1, 0x1c1f ;  /* 0x003c1f002d4d7f89 */ /* 0x000e6200000e0000 */
[----:B------:R-:W-:-:S03]  /*9110*/  ISETP.GE.OR P1, PT, R44, R101, P1 ;  /* 0x000000652c00720c */ /* 0x000fc60000f26670 */
[----:B0-----:R0:W-:Y:S10]  /*9120*/  @!P2 ST.E desc[UR48][R74.64], R4 ;  /* 0x000000044a00a985 */ /* 0x0011f4000c101930 */
[----:B-1----:R1:W-:Y:S04]  /*9130*/  @!P1 ST.E desc[UR48][R76.64], R3 ;  /* 0x000000034c009985 */ /* 0x0023e8000c101930 */
[----:B------:R2:W5:Y:S04]  /*9140*/  LD.E.128 R80, desc[UR48][R32.64] ;  /* 0x0000003020507980 */ /* 0x000568000c101d00 */
[----:B------:R3:W5:Y:S01]  /*9150*/  LD.E.128 R60, desc[UR48][R30.64] ;  /* 0x000000301e3c7980 */ /* 0x000762000c101d00 */
[----:B0-----:R-:W-:Y:S01]  /*9160*/  IMAD R4, R19, 0x20, R22 ;  /* 0x0000002013047824 */ /* 0x001fe200078e0216 */
[----:B------:R-:W-:-:S02]  /*9170*/  UIMAD UR6, UR7, UR8, URZ ;  /* 0x00000008070672a4 */ /* 0x000fc4000f8e023f */
[----:B------:R0:W5:Y:S01]  /*9180*/  LD.E.128 R92, desc[UR48][R8.64] ;  /* 0x00000030085c7980 */ /* 0x000162000c101d00 */
[----:B--2---:R-:W2:Y:S01]  /*9190*/  @P3 LDC R33, c[0x0][0xbec] ;  /* 0x0002fb00ff213b82 */ /* 0x004ea20000000800 */
[----:B------:R-:W-:Y:S01]  /*91a0*/  UIMAD.WIDE.U32 UR4, UR10, UR8, URZ ;  /* 0x000000080a0472a5 */ /* 0x000fe2000f8e003f */
[----:B------:R-:W-:Y:S01]  /*91b0*/  LOP3.LUT R6, R7, 0x380, RZ, 0xc0, !PT ;  /* 0x0000038007067812 */ /* 0x000fe200078ec0ff */
[----:B------:R-:W5:Y:S01]  /*91c0*/  LD.E.128 R56, desc[UR48][R42.64] ;  /* 0x000000302a387980 */ /* 0x000f62000c101d00 */
[----:B------:R-:W-:-:S03]  /*91d0*/  LOP3.LUT R14, R15, 0x380, RZ, 0xc0, !PT ;  /* 0x000003800f0e7812 */ /* 0x000fc600078ec0ff */
[----:B------:R-:W5:Y:S01]  /*91e0*/  LD.E.128 R44, desc[UR48][R40.64] ;  /* 0x00000030282c7980 */ /* 0x000f62000c101d00 */
[----:B---3--:R-:W3:Y:S01]  /*91f0*/  @P3 LDC R31, c[0x0][0xbf0] ;  /* 0x0002fc00ff1f3b82 */ /* 0x008ee20000000800 */
[----:B0-----:R-:W-:Y:S01]  /*9200*/  IMAD R8, R5, 0x80, R4 ;  /* 0x0000008005087824 */ /* 0x001fe200078e0204 */
[----:B------:R-:W-:Y:S01]  /*9210*/  UIMAD UR6, UR10, UR9, UR6 ;  /* 0x000000090a0672a4 */ /* 0x000fe2000f8e0206 */
[----:B------:R-:W5:Y:S02]  /*9220*/  LD.E.128 R48, desc[UR48][R38.64] ;  /* 0x0000003026307980 */ /* 0x000f64000c101d00 */
[----:B------:R-:W-:Y:S01]  /*9230*/  ULDC.64 UR8, c[0x0][0xaf0] ;  /* 0x0002bc0000087ab9 */ /* 0x000fe20000000a00 */
[----:B------:R-:W-:Y:S01]  /*9240*/  UIADD3 UR5, UR5, UR6, URZ ;  /* 0x0000000605057290 */ /* 0x000fe2000fffe03f */
[----:B------:R-:W5:Y:S01]  /*9250*/  LD.E.128 R52, desc[UR48][R36.64] ;  /* 0x0000003024347980 */ /* 0x000f62000c101d00 */
[----:B------:R-:W-:Y:S01]  /*9260*/  UIMAD UR7, UR11, UR8, URZ ;  /* 0x000000080b0772a4 */ /* 0x000fe2000f8e023f */
[----:B-1----:R-:W-:Y:S01]  /*9270*/  IMAD.MOV.U32 R3, RZ, RZ, R8 ;  /* 0x000000ffff037224 */ /* 0x002fe200078e0008 */
[----:B------:R-:W-:Y:S01]  /*9280*/  SHF.R.U64 R6, R6, 0x3, RZ ;  /* 0x0000000306067819 */ /* 0x000fe200000012ff */
[----:B------:R-:W5:Y:S04]  /*9290*/  LD.E.128 R68, desc[UR48][R34.64] ;  /* 0x0000003022447980 */ /* 0x000f68000c101d00 */
[----:B------:R-:W5:Y:S01]  /*92a0*/  LD.E.128 R64, desc[UR48][R28.64] ;  /* 0x000000301c407980 */ /* 0x000f62000c101d00 */
[----:B--2---:R-:W-:Y:S01]  /*92b0*/  @P3 IMAD.HI.U32 R4, R8, R33, RZ ;  /* 0x0000002108043227 */ /* 0x004fe200078e00ff */
[----:B------:R-:W-:Y:S01]  /*92c0*/  UIMAD UR7, UR42, UR9, UR7 ;  /* 0x000000092a0772a4 */ /* 0x000fe2000f8e0207 */
[----:B------:R-:W-:Y:S01]  /*92d0*/  SHF.R.U64 R14, R14, 0x3, RZ ;  /* 0x000000030e0e7819 */ /* 0x000fe200000012ff */
[----:B------:R-:W-:Y:S01]  /*92e0*/  UIMAD.WIDE.U32 UR42, UR42, UR8, UR4 ;  /* 0x000000082a2a72a5 */ /* 0x000fe2000f8e0004 */
[----:B------:R-:W-:Y:S01]  /*92f0*/  LOP3.LUT R6, R6, R7, RZ, 0x3c, !PT ;  /* 0x0000000706067212 */ /* 0x000fe200078e3cff */
[----:B------:R-:W5:Y:S01]  /*9300*/  LD.E.128 R88, desc[UR48][R20.64] ;  /* 0x0000003014587980 */ /* 0x000f62000c101d00 */
[----:B---3--:R-:W-:Y:S01]  /*9310*/  @P3 SHF.R.U32.HI R3, RZ, R31, R4 ;  /* 0x0000001fff033219 */ /* 0x008fe20000011604 */
[----:B------:R-:W-:Y:S01]  /*9320*/  IMAD.X R7, RZ, RZ, R43, P5 ;  /* 0x000000ffff077224 */ /* 0x000fe200028e062b */
[----:B------:R-:W-:Y:S01]  /*9330*/  UIADD3 UR4, UR43, UR7, URZ ;  /* 0x000000072b047290 */ /* 0x000fe2000fffe03f */
[----:B------:R-:W-:Y:S01]  /*9340*/  LOP3.LUT R14, R14, R15, RZ, 0x3c, !PT ;  /* 0x0000000f0e0e7212 */ /* 0x000fe200078e3cff */
[----:B------:R-:W5:Y:S01]  /*9350*/  LD.E.128 R84, desc[UR48][R24.64] ;  /* 0x0000003018547980 */ /* 0x000f62000c101d00 */
[--C-:B------:R-:W-:Y:S01]  /*9360*/  IMAD.MOV R9, RZ, RZ, -R3.reuse ;  /* 0x000000ffff097224 */ /* 0x100fe200078e0a03 */
[----:B------:R-:W-:Y:S01]  /*9370*/  SHF.R.S32.HI R4, RZ, 0x1f, R3 ;  /* 0x0000001fff047819 */ /* 0x000fe20000011403 */
[----:B------:R-:W-:Y:S01]  /*9380*/  IMAD.X R15, RZ, RZ, R43, P6 ;  /* 0x000000ffff0f7224 */ /* 0x000fe200030e062b */
[----:B------:R0:W5:Y:S01]  /*9390*/  LD.E.128 R96, desc[UR48][R6.64] ;  /* 0x0000003006607980 */ /* 0x000162000c101d00 */
[----:B------:R-:W-:Y:S01]  /*93a0*/  IMAD R9, R0, R9, R8 ;  /* 0x0000000900097224 */ /* 0x000fe200078e0208 */
[----:B------:R-:W-:-:S02]  /*93b0*/  ULDC.64 UR6, c[0x0][0xae0] ;  /* 0x0002b80000067ab9 */ /* 0x000fc40000000a00 */
[----:B------:R-:W-:Y:S01]  /*93c0*/  IMAD R4, R4, UR6, RZ ;  /* 0x0000000604047c24 */ /* 0x000fe2000f8e02ff */
[----:B------:R-:W5:Y:S01]  /*93d0*/  LD.E.128 R76, desc[UR48][R26.64] ;  /* 0x000000301a4c7980 */ /* 0x000f62000c101d00 */
[----:B------:R-:W-:-:S03]  /*93e0*/  SHF.R.S32.HI R0, RZ, 0x1f, R9 ;  /* 0x0000001fff007819 */ /* 0x000fc60000011409 */
[----:B------:R-:W5:Y:S01]  /*93f0*/  LD.E.128 R72, desc[UR48][R14.64] ;  /* 0x000000300e487980 */ /* 0x000f62000c101d00 */
[----:B0-----:R-:W-:Y:S02]  /*9400*/  IMAD.U32 R7, RZ, RZ, UR43 ;  /* 0x0000002bff077e24 */ /* 0x001fe4000f8e00ff */
[----:B------:R-:W-:Y:S01]  /*9410*/  IMAD.U32 R6, RZ, RZ, UR42 ;  /* 0x0000002aff067e24 */ /* 0x000fe2000f8e00ff */
[----:B------:R0:W5:Y:S01]  /*9420*/  LD.E.128 R40, desc[UR48][R10.64] ;  /* 0x000000300a287980 */ /* 0x000162000c101d00 */
[----:B------:R-:W-:-:S03]  /*9430*/  IMAD.U32 R7, RZ, RZ, UR4 ;  /* 0x00000004ff077e24 */ /* 0x000fc6000f8e00ff */
[----:B------:R1:W5:Y:S01]  /*9440*/  LD.E.128 R36, desc[UR48][R12.64] ;  /* 0x000000300c247980 */ /* 0x000362000c101d00 */
[C---:B------:R-:W-:Y:S01]  /*9450*/  IMAD.WIDE.U32 R6, R3.reuse, UR6, R6 ;  /* 0x0000000603067c25 */ /* 0x040fe2000f8e0006 */
[----:B------:R-:W-:Y:S01]  /*9460*/  @!PT LDS RZ, [RZ] ;  /* 0x00000000fffff984 */ /* 0x000fe20000000800 */
[----:B------:R-:W-:Y:S01]  /*9470*/  @!PT LDS RZ, [RZ] ;  /* 0x00000000fffff984 */ /* 0x000fe20000000800 */
[----:B------:R-:W-:Y:S01]  /*9480*/  @!PT LDS RZ, [RZ] ;  /* 0x00000000fffff984 */ /* 0x000fe20000000800 */
[----:B------:R-:W-:Y:S01]  /*9490*/  @!PT LDS RZ, [RZ] ;  /* 0x00000000fffff984 */ /* 0x000fe20000000800 */
[----:B------:R2:W-:Y:S06]  /*94a0*/  MEMBAR.ALL.CTA ;  /* 0x0000000000007992 */ /* 0x0005ec0000008000 */
[----:B--2---:R-:W2:Y:S01]  /*94b0*/  FENCE.VIEW.ASYNC.S ;  /* 0x00000000000073c6 */ /* 0x004ea20000000000 */
[----:B0-----:R-:W-:Y:S01]  /*94c0*/  IMAD R11, R3, UR7, R4 ;  /* 0x00000007030b7c24 */ /* 0x001fe2000f8e0204 */
[----:B------:R-:W-:-:S02]  /*94d0*/  ULDC.64 UR6, c[0x0][0xad8] ;  /* 0x0002b60000067ab9 */ /* 0x000fc40000000a00 */
[----:B------:R-:W-:Y:S02]  /*94e0*/  IMAD R4, R0, UR6, RZ ;  /* 0x0000000600047c24 */ /* 0x000fe4000f8e02ff */
[----:B------:R-:W-:Y:S02]  /*94f0*/  IMAD.IADD R7, R7, 0x1, R11 ;  /* 0x0000000107077824 */ /* 0x000fe400078e020b */
[----:B------:R-:W-:Y:S02]  /*9500*/  IMAD R20, R5, 0x80, R22 ;  /* 0x0000008005147824 */ /* 0x000fe400078e0216 */
[C---:B------:R-:W-:Y:S01]  /*9510*/  IMAD R3, R9.reuse, UR7, R4 ;  /* 0x0000000709037c24 */ /* 0x040fe2000f8e0204 */
[----:B------:R-:W-:Y:S01]  /*9520*/  UIADD3 UR39, UR39, 0x38820, URZ ;  /* 0x0003882027277890 */ /* 0x000fe2000fffe03f */
[----:B------:R-:W-:Y:S01]  /*9530*/  IMAD.WIDE.U32 R4, R9, UR6, R6 ;  /* 0x0000000609047c25 */ /* 0x000fe2000f8e0006 */
[----:B------:R-:W-:Y:S01]  /*9540*/  UIADD3 UR52, UR52, 0x1, URZ ;  /* 0x0000000134347890 */ /* 0x000fe2000fffe03f */
[----:B------:R-:W-:Y:S01]  /*9550*/  ISETP.GE.AND P2, PT, R20, R101, PT ;  /* 0x000000651400720c */ /* 0x000fe20003f46270 */
[----:B------:R-:W-:Y:S01]  /*9560*/  ULDC.64 UR6, c[0x0][0xa80] ;  /* 0x0002a00000067ab9 */ /* 0x000fe20000000a00 */
[----:B------:R-:W-:Y:S01]  /*9570*/  IMAD.IADD R3, R5, 0x1, R3 ;  /* 0x0000000105037824 */ /* 0x000fe200078e0203 */
[----:B------:R-:W-:Y:S01]  /*9580*/  UPRMT UR39, URZ, 0x654, UR39 ;  /* 0x000006543f277896 */ /* 0x000fe20008000027 */
[----:B------:R-:W-:Y:S01]  /*9590*/  LEA R14, P3, R4, UR6, 0x1 ;  /* 0x00000006040e7c11 */ /* 0x000fe2000f8608ff */
[----:B------:R-:W-:Y:S01]  /*95a0*/  VIADD R0, R20, 0x20 ;  /* 0x0000002014007836 */ /* 0x000fe20000000000 */
[----:B------:R-:W-:-:S02]  /*95b0*/  UISETP.NE.AND UP0, UPT, UR52, 0x2, UPT ;  /* 0x000000023400788c */ /* 0x000fc4000bf05270 */
[----:B------:R-:W-:Y:S02]  /*95c0*/  LEA.HI.X R3, R4, UR7, R3, 0x1, P3 ;  /* 0x0000000704037c11 */ /* 0x000fe400098f0c03 */
[----:B------:R-:W-:Y:S01]  /*95d0*/  USEL UR5, URZ, 0x1, UP0 ;  /* 0x000000013f057887 */ /* 0x000fe20008000000 */
[-C--:B------:R-:W-:Y:S01]  /*95e0*/  ISETP.GE.AND P1, PT, R0, R101.reuse, PT ;  /* 0x000000650000720c */ /* 0x080fe20003f26270 */
[----:B------:R-:W-:Y:S01]  /*95f0*/  ULDC UR4, c[0x0][0xc] ;  /* 0x0000030000047ab9 */ /* 0x000fe20000000800 */
[----:B------:R-:W-:Y:S01]  /*9600*/  VIADD R0, R20, 0x40 ;  /* 0x0000004014007836 */ /* 0x000fe20000000000 */
[----:B------:R-:W-:Y:S01]  /*9610*/  UIADD3 UR41, UR4, UR41, URZ ;  /* 0x0000002904297290 */ /* 0x000fe2000fffe03f */
[----:B--2---:R1:W0:Y:S01]  /*9620*/  SHFL.IDX PT, R6, R14, RZ, 0x181f ;  /* 0x00181fff0e067589 */ /* 0x00422200000e0000 */
[----:B------:R-:W-:Y:S01]  /*9630*/  USEL UR52, UR52, URZ, UP0 ;  /* 0x0000003f34347287 */ /* 0x000fe20008000000 */
[----:B------:R-:W-:Y:S01]  /*9640*/  SYNCS.ARRIVE.TRANS64.RED.A1T0 RZ, [UR39], RZ ;  /* 0x000000ffffff79a7 */ /* 0x000fe20008100427 */
[----:B------:R-:W-:Y:S01]  /*9650*/  ULOP3.LUT UR44, UR44, UR5, URZ, 0x3c, !UPT ;  /* 0x000000052c2c7292 */ /* 0x000fe2000f8e3c3f */
[----:B------:R1:W2:Y:S01]  /*9660*/  SHFL.IDX PT, R7, R3, RZ, 0x181f ;  /* 0x00181fff03077589 */ /* 0x0002a200000e0000 */
[----:B------:R-:W-:Y:S01]  /*9670*/  BSSY B0, `(.L_x_31) ;  /* 0x0000015000007945 */ /* 0x000fe20003800000 */
[----:B------:R-:W-:-:S02]  /*9680*/  ISETP.GE.AND P0, PT, R0, R101, PT ;  /* 0x000000650000720c */ /* 0x000fc40003f06270 */
[----:B------:R-:W-:Y:S02]  /*9690*/  SHF.R.S32.HI R135, RZ, 0x1f, R17 ;  /* 0x0000001fff877819 */ /* 0x000fe40000011411 */
[----:B------:R-:W-:Y:S01]  /*96a0*/  SHF.R.S32.HI R137, RZ, 0x1f, R18 ;  /* 0x0000001fff897819 */ /* 0x000fe20000011412 */
[----:B------:R-:W-:Y:S08]  /*96b0*/  @P2 BRA `(.L_x_32) ;  /* 0x0000000000402947 */ /* 0x000ff00003800000 */
[----:B------:R-:W-:Y:S02]  /*96c0*/  ULDC UR4, c[0x0][0xac8] ;  /* 0x0002b20000047ab9 */ /* 0x000fe40000000800 */
[----:B------:R-:W-:Y:S02]  /*96d0*/  ISETP.GE.AND P4, PT, R18, UR4, PT ;  /* 0x0000000412007c0c */ /* 0x000fe4000bf86270 */
[----:B------:R-:W-:Y:S02]  /*96e0*/  ISETP.GE.AND P3, PT, R17, UR4, PT ;  /* 0x0000000411007c0c */ /* 0x000fe4000bf66270 */
[----:B------:R-:W-:Y:S02]  /*96f0*/  ISETP.GE.AND P2, PT, R16, UR4, PT ;  /* 0x0000000410007c0c */ /* 0x000fe4000bf46270 */
[----:B------:R-:W-:-:S07]  /*9700*/  ISETP.GE.AND P5, PT, R2, UR4, PT ;  /* 0x0000000402007c0c */ /* 0x000fce000bfa6270 */
[----:B0-----:R-:W-:-:S04]  /*9710*/  @!P4 LEA R8, P6, R18, R6, 0x1 ;  /* 0x000000061208c211 */ /* 0x001fc800078c08ff */
[----:B--2---:R-:W-:Y:S02]  /*9720*/  @!P4 LEA.HI.X R9, R18, R7, R137, 0x1, P6 ;  /* 0x000000071209c211 */ /* 0x004fe400030f0c89 */
[----:B------:R-:W-:Y:S01]  /*9730*/  @!P3 LEA R10, P6, R17, R6, 0x1 ;  /* 0x00000006110ab211 */ /* 0x000fe200078c08ff */
[----:B------:R-:W-:-:S03]  /*9740*/  @!P5 IMAD.WIDE R4, R2, 0x2, R6 ;  /* 0x000000020204d825 */ /* 0x000fc600078e0206 */
[-C--:B------:R-:W-:Y:S02]  /*9750*/  @!P3 LEA.HI.X R11, R17, R7.reuse, R135, 0x1, P6 ;  /* 0x00000007110bb211 */ /* 0x080fe400030f0c87 */
[C---:B-1----:R-:W-:Y:S01]  /*9760*/  @!P2 LEA R12, P6, R16.reuse, R6, 0x1 ;  /* 0x00000006100ca211 */ /* 0x042fe200078c08ff */
[----:B-----5:R3:W-:Y:S03]  /*9770*/  @!P5 ST.E.128 desc[UR48][R4.64], R56 ;  /* 0x000000380400d985 */ /* 0x0207e6000c101d30 */
[----:B------:R-:W-:Y:S01]  /*9780*/  @!P2 LEA.HI.X R13, R16, R7, R237, 0x1, P6 ;  /* 0x00000007100da211 */ /* 0x000fe200030f0ced */
[----:B------:R3:W-:Y:S04]  /*9790*/  @!P4 ST.E.128 desc[UR48][R8.64], R80 ;  /* 0x000000500800c985 */ /* 0x0007e8000c101d30 */
[----:B------:R3:W-:Y:S04]  /*97a0*/  @!P3 ST.E.128 desc[UR48][R10.64], R88 ;  /* 0x000000580a00b985 */ /* 0x0007e8000c101d30 */
[----:B------:R3:W-:Y:S02]  /*97b0*/  @!P2 ST.E.128 desc[UR48][R12.64], R96 ;  /* 0x000000600c00a985 */ /* 0x0007e4000c101d30 */
.L_x_32:
[----:B------:R-:W-:Y:S05]  /*97c0*/  BSYNC B0 ;  /* 0x0000000000007941 */ /* 0x000fea0003800000 */
.L_x_31:
[----:B--2---:R2:W4:Y:S01]  /*97d0*/  SHFL.IDX PT, R7, R3, 0x1, 0x181f ;  /* 0x00381f0003077f89 */ /* 0x00452200000e0000 */
[----:B------:R-:W-:Y:S03]  /*97e0*/  BSSY B0, `(.L_x_33) ;  /* 0x0000013000007945 */ /* 0x000fe60003800000 */
[----:B0-----:R2:W0:Y:S01]  /*97f0*/  SHFL.IDX PT, R6, R14, 0x1, 0x181f ;  /* 0x00381f000e067f89 */ /* 0x00142200000e0000 */
[----:B------:R-:W-:Y:S05]  /*9800*/  @P1 BRA `(.L_x_34) ;  /* 0x0000000000401947 */ /* 0x000fea0003800000 */
[----:B------:R-:W-:Y:S02]  /*9810*/  ULDC UR4, c[0x0][0xac8] ;  /* 0x0002b20000047ab9 */ /* 0x000fe40000000800 */
[----:B------:R-:W-:Y:S02]  /*9820*/  ISETP.GE.AND P3, PT, R18, UR4, PT ;  /* 0x0000000412007c0c */ /* 0x000fe4000bf66270 */
[----:B------:R-:W-:Y:S02]  /*9830*/  ISETP.GE.AND P2, PT, R17, UR4, PT ;  /* 0x0000000411007c0c */ /* 0x000fe4000bf46270 */
[----:B------:R-:W-:Y:S02]  /*9840*/  ISETP.GE.AND P1, PT, R16, UR4, PT ;  /* 0x0000000410007c0c */ /* 0x000fe4000bf26270 */
[----:B------:R-:W-:-:S07]  /*9850*/  ISETP.GE.AND P4, PT, R2, UR4, PT ;  /* 0x0000000402007c0c */ /* 0x000fce000bf86270 */
[CC--:B0--3--:R-:W-:Y:S02]  /*9860*/  @!P3 LEA R8, P6, R18.reuse, R6.reuse, 0x1 ;  /* 0x000000061208b211 */ /* 0x0c9fe400078c08ff */
[CC--:B------:R-:W-:Y:S02]  /*9870*/  @!P2 LEA R10, P5, R17.reuse, R6.reuse, 0x1 ;  /* 0x00000006110aa211 */ /* 0x0c0fe400078a08ff */
[-C--:B----4-:R-:W-:Y:S02]  /*9880*/  @!P3 LEA.HI.X R9, R18, R7.reuse, R137, 0x1, P6 ;  /* 0x000000071209b211 */ /* 0x090fe400030f0c89 */
[----:B-1----:R-:W-:Y:S01]  /*9890*/  @!P1 LEA R12, P6, R16, R6, 0x1 ;  /* 0x00000006100c9211 */ /* 0x002fe200078c08ff */
[----:B------:R-:W-:Y:S01]  /*98a0*/  @!P4 IMAD.WIDE R4, R2, 0x2, R6 ;  /* 0x000000020204c825 */ /* 0x000fe200078e0206 */
[-C--:B------:R-:W-:Y:S02]  /*98b0*/  @!P2 LEA.HI.X R11, R17, R7.reuse, R135, 0x1, P5 ;  /* 0x00000007110ba211 */ /* 0x080fe400028f0c87 */
[----:B------:R-:W-:-:S02]  /*98c0*/  @!P1 LEA.HI.X R13, R16, R7, R237, 0x1, P6 ;  /* 0x00000007100d9211 */ /* 0x000fc400030f0ced */
[----:B-----5:R0:W-:Y:S04]  /*98d0*/  @!P4 ST.E.128 desc[UR48][R4.64], R44 ;  /* 0x0000002c0400c985 */ /* 0x0201e8000c101d30 */
[----:B------:R0:W-:Y:S04]  /*98e0*/  @!P3 ST.E.128 desc[UR48][R8.64], R68 ;  /* 0x000000440800b985 */ /* 0x0001e8000c101d30 */
[----:B------:R0:W-:Y:S04]  /*98f0*/  @!P2 ST.E.128 desc[UR48][R10.64], R84 ;  /* 0x000000540a00a985 */ /* 0x0001e8000c101d30 */
[----:B------:R0:W-:Y:S02]  /*9900*/  @!P1 ST.E.128 desc[UR48][R12.64], R92 ;  /* 0x0000005c0c009985 */ /* 0x0001e4000c101d30 */
.L_x_34:
[----:B------:R-:W-:Y:S05]  /*9910*/  BSYNC B0 ;  /* 0x0000000000007941 */ /* 0x000fea0003800000 */
.L_x_33:
[----:B----4-:R4:W1:Y:S01]  /*9920*/  SHFL.IDX PT, R7, R3, 0x2, 0x181f ;  /* 0x00581f0003077f89 */ /* 0x01086200000e0000 */
        /* <DEDUP_REMOVED lines=8> */
[-C--:B0--3--:R-:W-:Y:S02]  /*99b0*/  @!P4 LEA R8, P0, R18, R6.reuse, 0x1 ;  /* 0x000000061208c211 */ /* 0x089fe400078008ff */
[CC--:B------:R-:W-:Y:S02]  /*99c0*/  @!P5 LEA R10, P1, R17.reuse, R6.reuse, 0x1 ;  /* 0x00000006110ad211 */ /* 0x0c0fe400078208ff */
[----:B-1----:R-:W-:Y:S02]  /*99d0*/  @!P6 LEA R12, P2, R16, R6, 0x1 ;  /* 0x00000006100ce211 */ /* 0x002fe400078408ff */
[----:B------:R-:W-:Y:S01]  /*99e0*/  @!P3 IMAD.WIDE R4, R2, 0x2, R6 ;  /* 0x000000020204b825 */ /* 0x000fe200078e0206 */
[-C--:B------:R-:W-:Y:S02]  /*99f0*/  @!P4 LEA.HI.X R9, R18, R7.reuse, R137, 0x1, P0 ;  /* 0x000000071209c211 */ /* 0x080fe400000f0c89 */
[-C--:B------:R-:W-:Y:S02]  /*9a00*/  @!P5 LEA.HI.X R11, R17, R7.reuse, R135, 0x1, P1 ;  /* 0x00000007110bd211 */ /* 0x080fe400008f0c87 */
[----:B------:R-:W-:Y:S01]  /*9a10*/  @!P6 LEA.HI.X R13, R16, R7, R237, 0x1, P2 ;  /* 0x00000007100de211 */ /* 0x000fe200010f0ced */
[----:B-----5:R0:W-:Y:S04]  /*9a20*/  @!P3 ST.E.128 desc[UR48][R4.64], R48 ;  /* 0x000000300400b985 */ /* 0x0201e8000c101d30 */
[----:B------:R0:W-:Y:S04]  /*9a30*/  @!P4 ST.E.128 desc[UR48][R8.64], R60 ;  /* 0x0000003c0800c985 */ /* 0x0001e8000c101d30 */
[----:B------:R0:W-:Y:S04]  /*9a40*/  @!P5 ST.E.128 desc[UR48][R10.64], R76 ;  /* 0x0000004c0a00d985 */ /* 0x0001e8000c101d30 */
[----:B------:R0:W-:Y:S02]  /*9a50*/  @!P6 ST.E.128 desc[UR48][R12.64], R40 ;  /* 0x000000280c00e985 */ /* 0x0001e4000c101d30 */
.L_x_36:
[----:B------:R-:W-:Y:S05]  /*9a60*/  BSYNC B0 ;  /* 0x0000000000007941 */ /* 0x000fea0003800000 */
.L_x_35:
[----:B------:R-:W-:Y:S01]  /*9a70*/  VIADD R0, R20, 0x60 ;  /* 0x0000006014007836 */ /* 0x000fe20000000000 */
[----:B-1----:R1:W1:Y:S01]  /*9a80*/  SHFL.IDX PT, R7, R3, 0x3, 0x181f ;  /* 0x00781f0003077f89 */ /* 0x00226200000e0000 */
[----:B------:R-:W-:Y:S01]  /*9a90*/  UIADD3 UR45, UR45, 0x1, URZ ;  /* 0x000000012d2d7890 */ /* 0x000fe2000fffe03f */
[----:B------:R-:W-:Y:S02]  /*9aa0*/  BSSY B0, `(.L_x_37) ;  /* 0x0000014000007945 */ /* 0x000fe40003800000 */
[----:B------:R-:W-:Y:S01]  /*9ab0*/  ISETP.GE.AND P0, PT, R0, R101, PT ;  /* 0x000000650000720c */ /* 0x000fe20003f06270 */
[----:B0-----:R0:W0:-:S12]  /*9ac0*/  SHFL.IDX PT, R6, R14, 0x3, 0x181f ;  /* 0x00781f000e067f89 */ /* 0x00101800000e0000 */
        /* <DEDUP_REMOVED lines=8> */
[----:B------:R-:W-:Y:S02]  /*9b50*/  @!P6 LEA R12, P2, R16, R6, 0x1 ;  /* 0x00000006100ce211 */ /* 0x000fe400078408ff */
[----:B-1----:R-:W-:Y:S01]  /*9b60*/  @!P3 IMAD.WIDE R4, R2, 0x2, R6 ;  /* 0x000000020204b825 */ /* 0x002fe200078e0206 */
[-C--:B------:R-:W-:Y:S02]  /*9b70*/  @!P4 LEA.HI.X R9, R18, R7.reuse, R137, 0x1, P0 ;  /* 0x000000071209c211 */ /* 0x080fe400000f0c89 */
[-C--:B------:R-:W-:Y:S02]  /*9b80*/  @!P5 LEA.HI.X R11, R17, R7.reuse, R135, 0x1, P1 ;  /* 0x00000007110bd211 */ /* 0x080fe400008f0c87 */
[----:B------:R-:W-:Y:S01]  /*9b90*/  @!P6 LEA.HI.X R13, R16, R7, R237, 0x1, P2 ;  /* 0x00000007100de211 */ /* 0x000fe200010f0ced */
[----:B-----5:R0:W-:Y:S04]  /*9ba0*/  @!P3 ST.E.128 desc[UR48][R4.64], R52 ;  /* 0x000000340400b985 */ /* 0x0201e8000c101d30 */
[----:B------:R0:W-:Y:S04]  /*9bb0*/  @!P4 ST.E.128 desc[UR48][R8.64], R64 ;  /* 0x000000400800c985 */ /* 0x0001e8000c101d30 */
[----:B------:R0:W-:Y:S04]  /*9bc0*/  @!P5 ST.E.128 desc[UR48][R10.64], R72 ;  /* 0x000000480a00d985 */ /* 0x0001e8000c101d30 */
[----:B------:R0:W-:Y:S02]  /*9bd0*/  @!P6 ST.E.128 desc[UR48][R12.64], R36 ;  /* 0x000000240c00e985 */ /* 0x0001e4000c101d30 */
.L_x_38:
[----:B------:R-:W-:Y:S05]  /*9be0*/  BSYNC B0 ;  /* 0x0000000000007941 */ /* 0x000fea0003800000 */
.L_x_37:
[----:B------:R-:W1:Y:S02]  /*9bf0*/  LDC R0, c[0x0][0xc34] ;  /* 0x00030d00ff007b82 */ /* 0x000e640000000800 */
[----:B-1----:R-:W-:-:S13]  /*9c00*/  ISETP.LE.AND P0, PT, R0, UR41, PT ;  /* 0x0000002900007c0c */ /* 0x002fda000bf03270 */
[----:B------:R-:W-:Y:S05]  /*9c10*/  @!P0 BRA `(.L_x_39) ;  /* 0xffffff7000708947 */ /* 0x000fea000383ffff */
[----:B------:R-:W-:Y:S05]  /*9c20*/  EXIT ;  /* 0x000000000000794d */ /* 0x000fea0003800000 */
.L_x_7:
[----:B------:R-:W-:-:S08]  /*9c30*/  NOP ;  /* 0x0000000000007918 */ /* 0x000fd00000000000 */
[----:B------:R-:W0:-:S00]  /*9c40*/  USETMAXREG.DEALLOC.CTAPOOL 0x18 ;  /* 0x00000018000079c8 */ /* 0x000e0000080e0500 */
[----:B------:R-:W1:Y:S01]  /*9c50*/  S2UR UR50, SR_CTAID.X ;  /* 0x00000000003279c3 */ /* 0x000e620000002500 */
[----:B0-----:R-:W-:Y:S01]  /*9c60*/  IMAD.MOV.U32 R0, RZ, RZ, 0x1 ;  /* 0x00000001ff007424 */ /* 0x001fe200078e00ff */
[----:B------:R0:W-:Y:S01]  /*9c70*/  STL [R1], RZ ;  /* 0x000000ff01007387 */ /* 0x0001e20000100800 */
[----:B------:R-:W-:-:S03]  /*9c80*/  UMOV UR46, 0x1 ;  /* 0x00000001002e7882 */ /* 0x000fc60000000000 */
[----:B------:R0:W-:Y:S02]  /*9c90*/  STL [R1+0x8], R0 ;  /* 0x0000080001007387 */ /* 0x0001e40000100800 */
[----:B------:R-:W1:Y:S02]  /*9ca0*/  LDC R2, c[0x0][0xc34] ;  /* 0x00030d00ff027b82 */ /* 0x000e640000000800 */
[----:B-1----:R-:W-:-:S13]  /*9cb0*/  ISETP.LE.AND P0, PT, R2, UR50, PT ;  /* 0x0000003202007c0c */ /* 0x002fda000bf03270 */
[----:B0-----:R-:W-:Y:S05]  /*9cc0*/  @P0 BRA `(.L_x_40) ;  /* 0x0000003c00500947 */ /* 0x001fea0003800000 */
[----:B------:R-:W0:Y:S01]  /*9cd0*/  S2R R7, SR_TID.X ;  /* 0x0000000000077919 */ /* 0x000e220000002100 */
[----:B------:R-:W1:Y:S01]  /*9ce0*/  S2UR UR4, SR_CgaCtaId ;  /* 0x00000000000479c3 */ /* 0x000e620000008800 */
[----:B------:R-:W-:Y:S01]  /*9cf0*/  UMOV UR41, 0x400 ;  /* 0x0000040000297882 */ /* 0x000fe20000000000 */
[----:B------:R-:W-:Y:S01]  /*9d00*/  ULDC.64 UR52, c[0x0][0x198] ;  /* 0x0000660000347ab9 */ /* 0x000fe20000000a00 */
[----:B------:R-:W-:Y:S02]  /*9d10*/  ULOP3.LUT UR42, UR38, 0x1, URZ, 0xfc, !UPT ;  /* 0x00000001262a7892 */ /* 0x000fe4000f8efc3f */
[----:B------:R-:W-:Y:S01]  /*9d20*/  ULOP3.LUT UR47, UR38, 0x2, URZ, 0xfc, !UPT ;  /* 0x00000002262f7892 */ /* 0x000fe2000f8efc3f */
[----:B------:R-:W-:Y:S01]  /*9d30*/  ULDC UR43, c[0x0][0xc] ;  /* 0x00000300002b7ab9 */ /* 0x000fe20000000800 */
[----:B------:R-:W-:Y:S01]  /*9d40*/  UMOV UR46, URZ ;  /* 0x0000003f002e7c82 */ /* 0x000fe20008000000 */
[----:B-1----:R-:W-:Y:S01]  /*9d50*/  ULEA UR41, UR4, UR41, 0x18 ;  /* 0x0000002904297291 */ /* 0x002fe2000f8ec03f */
[C---:B0-----:R-:W-:Y:S01]  /*9d60*/  IMAD.SHL.U32 R17, R7.reuse, 0x80, RZ ;  /* 0x0000008007117824 */ /* 0x041fe200078e00ff */
[----:B------:R-:W-:-:S02]  /*9d70*/  LOP3.LUT R6, R7, 0x7f, RZ, 0xc0, !PT ;  /* 0x0000007f07067812 */ /* 0x000fc400078ec0ff */
[----:B------:R-:W-:Y:S02]  /*9d80*/  R2P PR, R7, 0x6 ;  /* 0x0000000607007804 */ /* 0x000fe40000000000 */
[----:B------:R-:W-:Y:S02]  /*9d90*/  SHF.R.U32.HI R0, RZ, 0x5, R6 ;  /* 0x00000005ff007819 */ /* 0x000fe40000011606 */
[C---:B------:R-:W-:Y:S02]  /*9da0*/  LOP3.LUT R5, R17.reuse, 0x400, RZ, 0xc0, !PT ;  /* 0x0000040011057812 */ /* 0x040fe400078ec0ff */
[----:B------:R-:W-:-:S03]  /*9db0*/  LOP3.LUT R3, R17, 0x380, RZ, 0xc0, !PT ;  /* 0x0000038011037812 */ /* 0x000fc600078ec0ff */
[C---:B------:R-:W-:Y:S02]  /*9dc0*/  IMAD R4, R0.reuse, 0x800, R5 ;  /* 0x0000080000047824 */ /* 0x040fe400078e0205 */
[----:B------:R-:W-:Y:S01]  /*9dd0*/  IMAD R5, R0, 0x10, R3 ;  /* 0x0000001000057824 */ /* 0x000fe200078e0203 */
[----:B------:R-:W-:Y:S01]  /*9de0*/  LOP3.LUT R3, R3, 0x10, R7, 0xf8, !PT ;  /* 0x0000001003037812 */ /* 0x000fe200078ef807 */
[----:B------:R-:W-:-:S05]  /*9df0*/  IMAD.SHL.U32 R0, R7, 0x10, RZ ;  /* 0x0000001007007824 */ /* 0x000fca00078e00ff */
[--C-:B------:R-:W-:Y:S02]  /*9e00*/  LOP3.LUT R2, R5, 0x70, R0.reuse, 0x78, !PT ;  /* 0x0000007005027812 */ /* 0x100fe400078e7800 */
[----:B------:R-:W-:Y:S02]  /*9e10*/  LOP3.LUT R3, R3, 0x70, R0, 0x78, !PT ;  /* 0x0000007003037812 */ /* 0x000fe400078e7800 */
[----:B------:R-:W-:Y:S02]  /*9e20*/  LOP3.LUT R17, R2, 0xc00, R17, 0xf8, !PT ;  /* 0x00000c0002117812 */ /* 0x000fe400078ef811 */
[----:B------:R-:W-:Y:S01]  /*9e30*/  LOP3.LUT R5, R0, 0x70, RZ, 0xc0, !PT ;  /* 0x0000007000057812 */ /* 0x000fe200078ec0ff */
[----:B------:R-:W-:Y:S02]  /*9e40*/  IMAD.IADD R2, R4, 0x1, R3 ;  /* 0x0000000104027824 */ /* 0x000fe400078e0203 */
[----:B------:R-:W-:-:S03]  /*9e50*/  IMAD.SHL.U32 R3, R7, 0x2, RZ ;  /* 0x0000000207037824 */ /* 0x000fc600078e00ff */
[----:B------:R0:W-:Y:S02]  /*9e60*/  STL [R1+0x4], R2 ;  /* 0x0000040201007387 */ /* 0x0001e40000100800 */
[----:B0-----:R-:W-:-:S04]  /*9e70*/  LOP3.LUT R2, R0, 0x3f0, RZ, 0xc0, !PT ;  /* 0x000003f000027812 */ /* 0x001fc800078ec0ff */
[----:B------:R-:W-:Y:S01]  /*9e80*/  LOP3.LUT R3, R2, 0x70, R3, 0x78, !PT ;  /* 0x0000007002037812 */ /* 0x000fe200078e7803 */
[----:B------:R-:W-:Y:S01]  /*9e90*/  IMAD.SHL.U32 R2, R6, 0x10, RZ ;  /* 0x0000001006027824 */ /* 0x000fe200078e00ff */
[----:B------:R-:W-:-:S04]  /*9ea0*/  SHF.R.U32.HI R6, RZ, 0x3, R6 ;  /* 0x00000003ff067819 */ /* 0x000fc80000011606 */
[----:B------:R-:W-:Y:S01]  /*9eb0*/  LOP3.LUT R2, R3, 0x400, R2, 0xf8, !PT ;  /* 0x0000040003027812 */ /* 0x000fe200078ef802 */
[----:B------:R-:W-:Y:S01]  /*9ec0*/  IMAD.MOV.U32 R3, RZ, RZ, 0x40 ;  /* 0x00000040ff037424 */ /* 0x000fe200078e00ff */
[----:B------:R-:W-:-:S03]  /*9ed0*/  LOP3.LUT R6, R6, 0x70, R0, 0xf8, !PT ;  /* 0x0000007006067812 */ /* 0x000fc600078ef800 */
[----:B------:R-:W-:Y:S01]  /*9ee0*/  VIADD R0, R2, UR41 ;  /* 0x0000002902007c36 */ /* 0x000fe20008000000 */
[----:B------:R-:W-:Y:S01]  /*9ef0*/  SEL R4, R3, 0xffffffc0, !P2 ;  /* 0xffffffc003047807 */ /* 0x000fe20005000000 */
[----:B------:R-:W-:Y:S01]  /*9f00*/  IMAD.MOV.U32 R3, RZ, RZ, 0x20 ;  /* 0x00000020ff037424 */ /* 0x000fe200078e00ff */
[----:B------:R-:W-:-:S03]  /*9f10*/  LOP3.LUT R2, R5, 0x80, RZ, 0xfc, !PT ;  /* 0x0000008005027812 */ /* 0x000fc600078efcff */
[----:B------:R-:W-:Y:S01]  /*9f20*/  STL [R1+0x18], R4 ;  /* 0x0000180401007387 */ /* 0x000fe20000100800 */
[----:B------:R-:W-:-:S05]  /*9f30*/  SEL R3, R3, 0xffffffe0, !P1 ;  /* 0xffffffe003037807 */ /* 0x000fca0004800000 */
[----:B------:R0:W-:Y:S04]  /*9f40*/  STL [R1+0x1c], R3 ;  /* 0x00001c0301007387 */ /* 0x0001e80000100800 */
[----:B------:R-:W-:Y:S04]  /*9f50*/  STL [R1], RZ ;  /* 0x000000ff01007387 */ /* 0x000fe80000100800 */
[----:B------:R1:W-:Y:S01]  /*9f60*/  STL [R1+0x28], R0 ;  /* 0x0000280001007387 */ /* 0x0003e20000100800 */
[----:B0-----:R-:W-:Y:S02]  /*9f70*/  IMAD.IADD R3, R4, 0x1, R3 ;  /* 0x0000000104037824 */ /* 0x001fe400078e0203 */
[----:B-1----:R-:W-:-:S05]  /*9f80*/  IMAD.MOV.U32 R0, RZ, RZ, 0x1 ;  /* 0x00000001ff007424 */ /* 0x002fca00078e00ff */
[----:B------:R0:W-:Y:S04]  /*9f90*/  STL [R1+0x8], R0 ;  /* 0x0000080001007387 */ /* 0x0001e80000100800 */
[----:B------:R1:W-:Y:S01]  /*9fa0*/  STL [R1+0x20], R3 ;  /* 0x0000200301007387 */ /* 0x0003e20000100800 */
[----:B0-----:R-:W-:-:S05]  /*9fb0*/  IMAD.IADD R0, R4, 0x1, R17 ;  /* 0x0000000104007824 */ /* 0x001fca00078e0211 */
[----:B------:R1:W-:Y:S02]  /*9fc0*/  STL [R1+0x24], R0 ;  /* 0x0000240001007387 */ /* 0x0003e40000100800 */
.L_x_87:
[----:B------:R-:W-:Y:S01]  /*9fd0*/  ULDC UR4, c[0x0][0xc38] ;  /* 0x00030e0000047ab9 */ /* 0x000fe20000000800 */
[----:B------:R-:W-:Y:S01]  /*9fe0*/  ULDC UR6, c[0x0][0xc44] ;  /* 0x0003110000067ab9 */ /* 0x000fe20000000800 */
[----:B------:R-:W-:Y:S02]  /*9ff0*/  UISETP.NE.AND UP2, UPT, UR4, 0x1, UPT ;  /* 0x000000010400788c */ /* 0x000fe4000bf45270 */
[----:B------:R-:W-:Y:S01]  /*a000*/  UISETP.NE.AND UP1, UPT, UR6, 0x1, UPT ;  /* 0x000000010600788c */ /* 0x000fe2000bf25270 */
[----:B------:R-:W-:Y:S01]  /*a010*/  ULDC.64 UR4, c[0x0][0x418] ;  /* 0x0001060000047ab9 */ /* 0x000fe20000000a00 */
[----:B------:R-:W-:Y:S02]  /*a020*/  UIADD3 UR10, UR41, 0x28400, URZ ;  /* 0x00028400290a7890 */ /* 0x000fe4000fffe03f */
[----:B------:R-:W-:Y:S01]  /*a030*/  UISETP.NE.U32.AND UP0, UPT, UR4, URZ, UPT ;  /* 0x0000003f0400728c */ /* 0x000fe2000bf05070 */
[----:B------:R-:W-:Y:S01]  /*a040*/  ULDC UR7, c[0x0][0x424] ;  /* 0x0001090000077ab9 */ /* 0x000fe20000000800 */
[----:B------:R-:W-:-:S02]  /*a050*/  UMOV UR45, UR50 ;  /* 0x00000032002d7c82 */ /* 0x000fc40008000000 */
[----:B------:R-:W-:Y:S01]  /*a060*/  UISETP.NE.AND.EX UP0, UPT, UR5, URZ, UPT, UP0 ;  /* 0x0000003f0500728c */ /* 0x000fe2000bf05300 */
[----:B------:R-:W-:Y:S01]  /*a070*/  @UP2 ULDC UR4, c[0x0][0xc3c] ;  /* 0x00030f0000042ab9 */ /* 0x000fe20000000800 */
[----:B------:R-:W-:Y:S01]  /*a080*/  @UP2 ULDC UR8, c[0x0][0xc40] ;  /* 0x0003100000082ab9 */ /* 0x000fe20000000800 */
[----:B------:R-:W-:Y:S02]  /*a090*/  UIMAD.WIDE.U32 UR4, UR50, UR4, URZ ;  /* 0x00000004320472a5 */ /* 0x000fe4000f8e003f */
[----:B------:R-:W-:Y:S02]  /*a0a0*/  USEL UR7, UR7, 0x1, UP0 ;  /* 0x0000000107077887 */ /* 0x000fe40008000000 */
[----:B------:R-:W-:Y:S02]  /*a0b0*/  ULOP3.LUT UP0, URZ, UR10, 0x3ff, URZ, 0xc0, !UPT ;  /* 0x000003ff0a3f7892 */ /* 0x000fe4000f80c03f */
[----:B------:R-:W-:Y:S01]  /*a0c0*/  @UP2 USHF.R.U32.HI UR45, URZ, UR8, UR5 ;  /* 0x000000083f2d2299 */ /* 0x000fe20008011605 */
[----:B------:R-:W-:-:S02]  /*a0d0*/  ULDC UR40, c[0x0][0x2f0] ;  /* 0x0000bc0000287ab9 */ /* 0x000fc40000000800 */
[----:B------:R-:W-:Y:S01]  /*a0e0*/  @UP1 ULDC.64 UR8, c[0x0][0xc48] ;  /* 0x0003120000081ab9 */ /* 0x000fe20000000a00 */
[----:B------:R-:W-:Y:S01]  /*a0f0*/  UIMAD UR40, UR7, UR40, URZ ;  /* 0x00000028072872a4 */ /* 0x000fe2000f8e023f */
[----:B------:R-:W-:Y:S01]  /*a100*/  PLOP3.LUT P0, PT, PT, PT, UP0, 0x80, 0x0 ;  /* 0x000000000000781c */ /* 0x000fe20003f0f008 */
[----:B------:R-:W-:Y:S02]  /*a110*/  UIMAD.WIDE.U32 UR4, UR45, UR8, URZ ;  /* 0x000000082d0472a5 */ /* 0x000fe4000f8e003f */
[----:B------:R-:W-:Y:S01]  /*a120*/  UMOV UR44, UR45 ;  /* 0x0000002d002c7c82 */ /* 0x000fe20008000000 */
[----:B------:R-:W-:Y:S02]  /*a130*/  UIADD3 UR39, UR40, 0x7f, URZ ;  /* 0x0000007f28277890 */ /* 0x000fe4000fffe03f */
[----:B------:R-:W-:Y:S02]  /*a140*/  @UP1 USHF.R.U32.HI UR44, URZ, UR9, UR5 ;  /* 0x000000093f2c1299 */ /* 0x000fe40008011605 */
[----:B------:R-:W-:-:S02]  /*a150*/  USHF.R.S32.HI UR4, URZ, 0x1f, UR39 ;  /* 0x0000001f3f047899 */ /* 0x000fc40008011427 */
[----:B------:R-:W-:Y:S02]  /*a160*/  UIADD3 UR36, -UR44, URZ, URZ ;  /* 0x0000003f2c247290 */ /* 0x000fe4000fffe13f */
[----:B------:R-:W-:Y:S02]  /*a170*/  ULEA.HI UR39, UR4, UR39, URZ, 0x7 ;  /* 0x0000002704277291 */ /* 0x000fe4000f8f383f */
[----:B------:R-:W-:Y:S01]  /*a180*/  UIMAD UR36, UR6, UR36, UR45 ;  /* 0x00000024062472a4 */ /* 0x000fe2000f8e022d */
[----:B0-----:R-:W-:Y:S11]  /*a190*/  @!P0 BRA `(.L_x_41) ;  /* 0x0000000000408947 */ /* 0x001ff60003800000 */
[----:B------:R-:W-:Y:S01]  /*a1a0*/  MOV R2, 0x0 ;  /* 0x0000000000027802 */ /* 0x000fe20000000f00 */
[----:B------:R-:W-:Y:S01]  /*a1b0*/  ULDC.64 UR6, c[0x4][0x198] ;  /* 0x0100660000067ab9 */ /* 0x000fe20000000a00 */
[----:B------:R-:W-:Y:S01]  /*a1c0*/  ULDC.64 UR8, c[0x4][0x1a0] ;  /* 0x0100680000087ab9 */ /* 0x000fe20000000a00 */
[----:B------:R-:W-:Y:S01]  /*a1d0*/  ULDC.64 UR4, c[0x4][0xe8] ;  /* 0x01003a0000047ab9 */ /* 0x000fe20000000a00 */
[----:B------:R-:W-:Y:S02]  /*a1e0*/  IMAD.U32 R4, RZ, RZ, UR6 ;  /* 0x00000006ff047e24 */ /* 0x000fe4000f8e00ff */
[----:B-1----:R-:W0:Y:S01]  /*a1f0*/  LDC.64 R2, c[0x4][R2] ;  /* 0x0100000002027b82 */ /* 0x002e220000000a00 */
[----:B------:R-:W-:Y:S02]  /*a200*/  IMAD.U32 R5, RZ, RZ, UR7 ;  /* 0x00000007ff057e24 */ /* 0x000fe4000f8e00ff */
[----:B------:R-:W-:Y:S02]  /*a210*/  IMAD.U32 R6, RZ, RZ, UR8 ;  /* 0x00000008ff067e24 */ /* 0x000fe4000f8e00ff */
[----:B------:R-:W-:-:S02]  /*a220*/  IMAD.U32 R7, RZ, RZ, UR9 ;  /* 0x00000009ff077e24 */ /* 0x000fc4000f8e00ff */
[----:B------:R-:W-:Y:S02]  /*a230*/  IMAD.U32 R10, RZ, RZ, UR4 ;  /* 0x00000004ff0a7e24 */ /* 0x000fe4000f8e00ff */
[----:B------:R-:W-:Y:S02]  /*a240*/  IMAD.U32 R11, RZ, RZ, UR5 ;  /* 0x00000005ff0b7e24 */ /* 0x000fe4000f8e00ff */
[----:B------:R-:W-:Y:S02]  /*a250*/  IMAD.MOV.U32 R8, RZ, RZ, 0x70 ;  /* 0x00000070ff087424 */ /* 0x000fe400078e00ff */
[----:B------:R-:W-:Y:S02]  /*a260*/  IMAD.MOV.U32 R12, RZ, RZ, 0x1 ;  /* 0x00000001ff0c7424 */ /* 0x000fe400078e00ff */
[----:B------:R-:W-:-:S07]  /*a270*/  IMAD.MOV.U32 R13, RZ, RZ, RZ ;  /* 0x000000ffff0d7224 */ /* 0x000fce00078e00ff */
[----:B------:R-:W-:-:S07]  /*a280*/  LEPC R20, `(.L_x_41) ;  /* 0x000000001014794e */ /* 0x000fce0000000000 */
[----:B0-----:R-:W-:Y:S05]  /*a290*/  CALL.ABS.NOINC R2 ;  /* 0x0000000002007343 */ /* 0x001fea0003c00000 */
.L_x_41:
[----:B------:R-:W-:-:S06]  /*a2a0*/  UIADD3 UR4, UR41, 0x10400, URZ ;  /* 0x0001040029047890 */ /* 0x000fcc000fffe03f */
[----:B------:R-:W-:-:S05]  /*a2b0*/  IMAD.U32 R16, RZ, RZ, UR4 ;  /* 0x00000004ff107e24 */ /* 0x000fca000f8e00ff */
[----:B------:R-:W-:-:S13]  /*a2c0*/  LOP3.LUT P0, RZ, R16, 0x3ff, RZ, 0xc0, !PT ;  /* 0x000003ff10ff7812 */ /* 0x000fda000780c0ff */
[----:B------:R-:W-:Y:S05]  /*a2d0*/  @!P0 BRA `(.L_x_42) ;  /* 0x0000000000408947 */ /* 0x000fea0003800000 */
        /* <DEDUP_REMOVED lines=16> */
.L_x_42:
[----:B------:R-:W-:-:S04]  /*a3e0*/  IMAD.U32 R18, RZ, RZ, UR41 ;  /* 0x00000029ff127e24 */ /* 0x000fc8000f8e00ff */
[----:B-1----:R-:W-:-:S05]  /*a3f0*/  VIADD R0, R18, 0x400 ;  /* 0x0000040012007836 */ /* 0x002fca0000000000 */
[----:B------:R-:W-:-:S13]  /*a400*/  LOP3.LUT P0, RZ, R0, 0x3ff, RZ, 0xc0, !PT ;  /* 0x000003ff00ff7812 */ /* 0x000fda000780c0ff */
[----:B------:R-:W-:Y:S05]  /*a410*/  @!P0 BRA `(.L_x_43) ;  /* 0x0000000000408947 */ /* 0x000fea0003800000 */
[----:B------:R-:W-:Y:S01]  /*a420*/  MOV R2, 0x0 ;  /* 0x0000000000027802 */ /* 0x000fe20000000f00 */
[----:B------:R-:W-:Y:S01]  /*a430*/  ULDC.64 UR6, c[0x4][0x198] ;  /* 0x0100660000067ab9 */ /* 0x000fe20000000a00 */
[----:B------:R-:W-:Y:S01]  /*a440*/  ULDC.64 UR8, c[0x4][0x1a0] ;  /* 0x0100680000087ab9 */ /* 0x000fe20000000a00 */
[----:B------:R-:W-:Y:S01]  /*a450*/  ULDC.64 UR4, c[0x4][0xf8] ;  /* 0x01003e0000047ab9 */ /* 0x000fe20000000a00 */
[----:B------:R-:W-:Y:S02]  /*a460*/  IMAD.U32 R4, RZ, RZ, UR6 ;  /* 0x00000006ff047e24 */ /* 0x000fe4000f8e00ff */
[----:B------:R-:W0:Y:S01]  /*a470*/  LDC.64 R2, c[0x4][R2] ;  /* 0x0100000002027b82 */ /* 0x000e220000000a00 */
        /* <DEDUP_REMOVED lines=10> */
.L_x_43:
        /* <DEDUP_REMOVED lines=18> */
.L_x_44:
[----:B------:R-:W-:Y:S01]  /*a640*/  ULDC.64 UR4, c[0x0][0x9f8] ;  /* 0x00027e0000047ab9 */ /* 0x000fe20000000a00 */
[----:B------:R-:W2:Y:S01]  /*a650*/  LDL.LU R19, [R1+0x10] ;  /* 0x0000100001137983 */ /* 0x000ea20000300800 */
[----:B------:R-:W-:Y:S01]  /*a660*/  UISETP.NE.U32.AND UP0, UPT, UR4, URZ, UPT ;  /* 0x0000003f0400728c */ /* 0x000fe2000bf05070 */
[----:B------:R-:W-:-:S03]  /*a670*/  IMAD.U32 R8, RZ, RZ, UR44 ;  /* 0x0000002cff087e24 */ /* 0x000fc6000f8e00ff */
[----:B------:R-:W-:-:S06]  /*a680*/  UISETP.NE.AND.EX UP0, UPT, UR5, URZ, UPT, UP0 ;  /* 0x0000003f0500728c */ /* 0x000fcc000bf05300 */
[----:B------:R-:W-:-:S05]  /*a690*/  PLOP3.LUT P0, PT, PT, PT, UP0, 0x80, 0x0 ;  /* 0x000000000000781c */ /* 0x000fca0003f0f008 */
[----:B------:R-:W-:Y:S02]  /*a6a0*/  @UP0 ULDC.64 UR4, c[0x0][0x9f8] ;  /* 0x00027e0000040ab9 */ /* 0x000fe40000000a00 */
[----:B------:R-:W-:-:S06]  /*a6b0*/  @UP0 UIMAD.WIDE UR4, UR44, 0x4, UR4 ;  /* 0x000000042c0408a5 */ /* 0x000fcc000f8e0204 */
[----:B------:R-:W-:Y:S02]  /*a6c0*/  IMAD.U32 R2, RZ, RZ, UR4 ;  /* 0x00000004ff027e24 */ /* 0x000fe4000f8e00ff */
[----:B------:R-:W-:-:S05]  /*a6d0*/  IMAD.U32 R3, RZ, RZ, UR5 ;  /* 0x00000005ff037e24 */ /* 0x000fca000f8e00ff */
[----:B------:R0:W3:Y:S01]  /*a6e0*/  @P0 LDG.E R8, desc[UR48][R2.64] ;  /* 0x0000003002080981 */ /* 0x0000e2000c1e1900 */
[----:B------:R-:W-:Y:S01]  /*a6f0*/  UMOV UR4, 0xffffffff ;  /* 0xffffffff00047882 */ /* 0x000fe20000000000 */
[----:B------:R-:W1:Y:S01]  /*a700*/  S2R R0, SR_TID.X ;  /* 0x0000000000007919 */ /* 0x000e620000002100 */
[----:B0-----:R-:W0:Y:S02]  /*a710*/  LDC.64 R2, c[0x0][0x418] ;  /* 0x00010600ff027b82 */ /* 0x001e240000000a00 */
[----:B0-----:R-:W-:Y:S02]  /*a720*/  ISETP.NE.U32.AND P0, PT, R2, RZ, PT ;  /* 0x000000ff0200720c */ /* 0x001fe40003f05070 */
[----:B-1----:R-:W-:Y:S02]  /*a730*/  SHF.R.U32.HI R0, RZ, 0x5, R0 ;  /* 0x00000005ff007819 */ /* 0x002fe40000011600 */
[----:B------:R-:W-:Y:S02]  /*a740*/  ISETP.NE.AND.EX P1, PT, R3, RZ, PT, P0 ;  /* 0x000000ff0300720c */ /* 0x000fe40003f25300 */
[----:B------:R-:W-:-:S02]  /*a750*/  LOP3.LUT R0, R0, 0x3, RZ, 0xc0, !PT ;  /* 0x0000000300007812 */ /* 0x000fc400078ec0ff */
[----:B--2---:R-:W-:-:S09]  /*a760*/  LOP3.LUT R19, R19, 0xfffffffe, RZ, 0xc0, !PT ;  /* 0xfffffffe13137812 */ /* 0x004fd200078ec0ff */
[----:B------:R-:W-:Y:S02]  /*a770*/  @P1 LOP3.LUT R19, R19, 0x1, RZ, 0xfc, !PT ;  /* 0x0000000113131812 */ /* 0x000fe400078efcff */
[----:B---3--:R-:W-:Y:S01]  /*a780*/  SHF.R.S32.HI R9, RZ, 0x1f, R8 ;  /* 0x0000001fff097819 */ /* 0x008fe20000011408 */
[----:B------:R0:W-:Y:S01]  /*a790*/  STL [R1+0xc], R8 ;  /* 0x00000c0801007387 */ /* 0x0001e20000100800 */
[----:B------:R-:W-:-:S03]  /*a7a0*/  SEL R16, R8, RZ, !P1 ;  /* 0x000000ff08107207 */ /* 0x000fc60004800000 */
[----:B------:R0:W-:Y:S04]  /*a7b0*/  STL [R1+0x14], R9 ;  /* 0x0000140901007387 */ /* 0x0001e80000100800 */
[----:B------:R0:W-:Y:S01]  /*a7c0*/  STL [R1+0x10], R19 ;  /* 0x0000101301007387 */ /* 0x0001e20000100800 */
[----:B------:R-:W-:Y:S05]  /*a7d0*/  BRA.DIV UR4, `(.L_x_45) ;  /* 0x0000003604e87947 */ /* 0x000fea000b800000 */
[----:B------:R1:W2:Y:S02]  /*a7e0*/  SHFL.IDX PT, R14, R0, RZ, 0x1f ;  /* 0x00001fff000e7589 */ /* 0x0002a400000e0000 */
.L_x_103:
[----:B------:R-:W-:Y:S01]  /*a7f0*/  PLOP3.LUT P2, PT, PT, PT, PT, 0x8, 0x0 ;  /* 0x000000000000781c */ /* 0x000fe20003f4e170 */
[----:B-1----:R-:W-:Y:S01]  /*a800*/  IMAD.MOV.U32 R0, RZ, RZ, R19 ;  /* 0x000000ffff007224 */ /* 0x002fe200078e0013 */
[----:B--2---:R-:W-:-:S04]  /*a810*/  ISETP.NE.AND P0, PT, R14, RZ, PT ;  /* 0x000000ff0e00720c */ /* 0x004fc80003f05270 */
[----:B------:R-:W-:-:S07]  /*a820*/  LOP3.LUT R0, R0, 0xfffffffd, RZ, 0xc0, !PT ;  /* 0xfffffffd00007812 */ /* 0x000fce00078ec0ff */
[----:B------:R-:W-:-:S05]  /*a830*/  @P2 LOP3.LUT R0, R0, 0x2, RZ, 0xfc, !PT ;  /* 0x0000000200002812 */ /* 0x000fca00078efcff */
[----:B------:R1:W-:Y:S01]  /*a840*/  STL [R1+0x10], R0 ;  /* 0x0000100001007387 */ /* 0x0003e20000100800 */
[----:B------:R-:W-:Y:S05]  /*a850*/  @P0 BRA `(.L_x_46) ;  /* 0x0000000400900947 */ /* 0x000fea0003800000 */
[----:B------:R-:W-:-:S06]  /*a860*/  ULEA.HI.SX32 UR4, UR39, 0xffffffff, 0x19 ;  /* 0xffffffff27047891 */ /* 0x000fcc000f8fca3f */
[----:B-1----:R-:W-:Y:S01]  /*a870*/  IMAD.U32 R0, RZ, RZ, UR4 ;  /* 0x00000004ff007e24 */ /* 0x002fe2000f8e00ff */
[----:B------:R-:W-:-:S03]  /*a880*/  UMOV UR4, 0xffffffff ;  /* 0xffffffff00047882 */ /* 0x000fc60000000000 */
[----:B------:R-:W-:Y:S05]  /*a890*/  BRA.DIV UR4, `(.L_x_47) ;  /* 0x0000003604d87947 */ /* 0x000fea000b800000 */
[----:B------:R-:W-:-:S13]  /*a8a0*/  ELECT P6, URZ, PT ;  /* 0x00000000003f782f */ /* 0x000fda00038c0000 */
.L_x_106:
[----:B------:R-:W-:Y:S05]  /*a8b0*/  @!P6 BRA `(.L_x_46) ;  /* 0x000000040078e947 */ /* 0x000fea0003800000 */
[----:B------:R-:W-:Y:S01]  /*a8c0*/  IMAD.MOV.U32 R16, RZ, RZ, R8 ;  /* 0x000000ffff107224 */ /* 0x000fe200078e0008 */
[----:B------:R-:W-:Y:S06]  /*a8d0*/  @!P1 BRA `(.L_x_48) ;  /* 0x0000000000449947 */ /* 0x000fec0003800000 */
[----:B------:R-:W1:Y:S01]  /*a8e0*/  LDC R7, c[0x0][0x43c] ;  /* 0x00010f00ff077b82 */ /* 0x000e620000000800 */
[----:B------:R-:W-:Y:S01]  /*a8f0*/  ULDC.64 UR4, c[0x0][0x428] ;  /* 0x00010a0000047ab9 */ /* 0x000fe20000000a00 */
[----:B-1----:R-:W-:-:S13]  /*a900*/  ISETP.NE.AND P0, PT, R7, 0x1, PT ;  /* 0x000000010700780c */ /* 0x002fda0003f05270 */
[----:B------:R-:W1:Y:S02]  /*a910*/  @P0 LDC.64 R4, c[0x0][0x440] ;  /* 0x00011000ff040b82 */ /* 0x000e640000000a00 */
[----:B-1----:R-:W-:-:S04]  /*a920*/  @P0 IMAD.HI.U32 R6, R0, R4, RZ ;  /* 0x0000000400060227 */ /* 0x002fc800078e00ff */
[----:B------:R-:W-:Y:S01]  /*a930*/  IMAD.MOV.U32 R4, RZ, RZ, R0 ;  /* 0x000000ffff047224 */ /* 0x000fe200078e0000 */
[----:B------:R-:W-:Y:S01]  /*a940*/  @P0 SHF.R.U32.HI R4, RZ, R5, R6 ;  /* 0x00000005ff040219 */ /* 0x000fe20000011606 */
[----:B------:R-:W-:-:S04]  /*a950*/  IMAD R6, R9, UR4, RZ ;  /* 0x0000000409067c24 */ /* 0x000fc8000f8e02ff */
[----:B------:R-:W-:Y:S02]  /*a960*/  IMAD.MOV R5, RZ, RZ, -R4 ;  /* 0x000000ffff057224 */ /* 0x000fe400078e0a04 */
[----:B------:R-:W-:Y:S02]  /*a970*/  IMAD R6, R8, UR5, R6 ;  /* 0x0000000508067c24 */ /* 0x000fe4000f8e0206 */
[----:B------:R-:W-:Y:S01]  /*a980*/  IMAD R0, R7, R5, R0 ;  /* 0x0000000507007224 */ /* 0x000fe200078e0200 */
[----:B------:R-:W-:-:S03]  /*a990*/  SHF.R.S32.HI R5, RZ, 0x1f, R4 ;  /* 0x0000001fff057819 */ /* 0x000fc60000011404 */
[----:B------:R-:W-:-:S04]  /*a9a0*/  IMAD.WIDE.U32 R4, R8, UR4, R4 ;  /* 0x0000000408047c25 */ /* 0x000fc8000f8e0004 */
[----:B------:R-:W-:Y:S01]  /*a9b0*/  IMAD.IADD R6, R5, 0x1, R6 ;  /* 0x0000000105067824 */ /* 0x000fe200078e0206 */
[----:B------:R-:W-:-:S04]  /*a9c0*/  LEA R2, P0, R4, R2, 0x2 ;  /* 0x0000000204027211 */ /* 0x000fc800078010ff */
[----:B------:R-:W-:-:S05]  /*a9d0*/  LEA.HI.X R3, R4, R3, R6, 0x2, P0 ;  /* 0x0000000304037211 */ /* 0x000fca00000f1406 */
[----:B------:R1:W5:Y:S04]  /*a9e0*/  LDG.E R16, desc[UR48][R2.64] ;  /* 0x0000003002107981 */ /* 0x000368000c1e1900 */
.L_x_48:
[----:B------:R-:W2:Y:S04]  /*a9f0*/  LDL R4, [R1] ;  /* 0x0000000001047983 */ /* 0x000ea80000100800 */
[----:B-1----:R-:W3:Y:S01]  /*aa00*/  LDL R3, [R1+0x8] ;  /* 0x0000080001037983 */ /* 0x002ee20000100800 */
[----:B------:R-:W1:Y:S02]  /*aa10*/  S2R R2, SR_TID.X ;  /* 0x0000000000027919 */ /* 0x000e640000002100 */
[----:B-1----:R-:W-:-:S04]  /*aa20*/  LOP3.LUT R2, R2, 0x7f, RZ, 0xc0, !PT ;  /* 0x0000007f02027812 */ /* 0x002fc800078ec0ff */
[----:B------:R-:W-:Y:S02]  /*aa30*/  ISETP.NE.AND P1, PT, R2, RZ, PT ;  /* 0x000000ff0200720c */ /* 0x000fe40003f25270 */
[----:B--2---:R-:W-:Y:S02]  /*aa40*/  LEA R4, R4, UR41, 0x3 ;  /* 0x0000002904047c11 */ /* 0x004fe4000f8e18ff */
[----:B---3--:R-:W-:-:S04]  /*aa50*/  SHF.L.U32 R3, R3, 0x1f, RZ ;  /* 0x0000001f03037819 */ /* 0x008fc800000006ff */
[----:B------:R-:W1:Y:S02]  /*aa60*/  SYNCS.PHASECHK.TRANS64.TRYWAIT P0, [R4+URZ+0x38880], R3 ;  /* 0x03888003040075a7 */ /* 0x000e64000800017f */
[----:B-1----:R-:W-:Y:S05]  /*aa70*/  @!P0 BRA `(.L_x_49) ;  /* 0x0000003400808947 */ /* 0x002fea0003800000 */
.L_x_107:
[----:B------:R-:W-:Y:S05]  /*aa80*/  @P1 BRA `(.L_x_50) ;  /* 0x00000000001c1947 */ /* 0x000fea0003800000 */
[----:B------:R-:W2:Y:S02]  /*aa90*/  S2R R2, SR_TID.X ;  /* 0x0000000000027919 */ /* 0x000ea40000002100 */
[----:B--2---:R-:W-:Y:S01]  /*aaa0*/  LOP3.LUT R5, R2, 0x1f, RZ, 0xc0, !PT ;  /* 0x0000001f02057812 */ /* 0x004fe200078ec0ff */
[----:B------:R-:W-:-:S03]  /*aab0*/  IMAD.MOV.U32 R2, RZ, RZ, 0x8000 ;  /* 0x00008000ff027424 */ /* 0x000fc600078e00ff */
[----:B------:R-:W-:Y:S01]  /*aac0*/  ISETP.NE.AND P0, PT, R5, RZ, PT ;  /* 0x000000ff0500720c */ /* 0x000fe20003f05270 */
[----:B------:R2:W-:-:S12]  /*aad0*/  SYNCS.ARRIVE.TRANS64 RZ, [R4+URZ+0x38870], R2 ;  /* 0x0388700204ff79a7 */ /* 0x0005d8000800003f */
[----:B--2---:R-:W-:Y:S05]  /*aae0*/  @!P0 BRA `(.L_x_50) ;  /* 0x0000000000048947 */ /* 0x004fea0003800000 */
[----:B------:R-:W-:Y:S01]  /*aaf0*/  BPT.TRAP 0x1 ;  /* 0x000000040000795c */ /* 0x000fe20000300000 */
.L_x_50:
[----:B------:R-:W2:Y:S01]  /*ab00*/  LDL R2, [R1] ;  /* 0x0000000001027983 */ /* 0x000ea20000100800 */
[----:B------:R-:W-:Y:S01]  /*ab10*/  R2UR UR33, R4 ;  /* 0x00000000042172ca */ /* 0x000fe200000e0000 */
[----:B------:R-:W-:Y:S01]  /*ab20*/  IMAD.SHL.U32 R0, R0, 0x80, RZ ;  /* 0x0000008000007824 */ /* 0x000fe200078e00ff */
[----:B-----5:R-:W-:Y:S01]  /*ab30*/  R2UR UR37, R16 ;  /* 0x00000000102572ca */ /* 0x020fe200000e0000 */
[----:B------:R-:W-:Y:S01]  /*ab40*/  UIADD3 UR4, UP0, UR52, 0x470, URZ ;  /* 0x0000047034047890 */ /* 0x000fe2000ff1e03f */
[----:B------:R-:W-:Y:S02]  /*ab50*/  UMOV UR6, 0x0 ;  /* 0x0000000000067882 */ /* 0x000fe40000000000 */
[----:B------:R-:W-:Y:S01]  /*ab60*/  R2UR UR35, R0 ;  /* 0x00000000002372ca */ /* 0x000fe200000e0000 */
[----:B------:R-:W-:Y:S01]  /*ab70*/  UIADD3.X UR5, URZ, UR53, URZ, UP0, !UPT ;  /* 0x000000353f057290 */ /* 0x000fe200087fe43f */
[----:B------:R-:W-:Y:S01]  /*ab80*/  UMOV UR7, 0x14f00000 ;  /* 0x14f0000000077882 */ /* 0x000fe20000000000 */
[----:B------:R-:W-:Y:S01]  /*ab90*/  UMOV UR34, URZ ;  /* 0x0000003f00227c82 */ /* 0x000fe20008000000 */
[----:B------:R-:W-:Y:S01]  /*aba0*/  UMOV UR10, 0x80 ;  /* 0x00000080000a7882 */ /* 0x000fe20000000000 */
[----:B------:R-:W-:-:S02]  /*abb0*/  UMOV UR12, UR36 ;  /* 0x00000024000c7c82 */ /* 0x000fc40008000000 */
[----:B------:R-:W-:Y:S02]  /*abc0*/  UIADD3 UR33, UR33, 0x38870, URZ ;  /* 0x0003887021217890 */ /* 0x000fe4000fffe03f */
[----:B------:R-:W-:-:S04]  /*abd0*/  UMOV UR13, UR37 ;  /* 0x00000025000d7c82 */ /* 0x000fc80008000000 */
[----:B------:R-:W-:Y:S01]  /*abe0*/  UMOV UR11, UR35 ;  /* 0x00000023000b7c82 */ /* 0x000fe20008000000 */
[----:B------:R-:W-:Y:S01]  /*abf0*/  UMOV UR9, UR33 ;  /* 0x0000002100097c82 */ /* 0x000fe20008000000 */
[----:B--2---:R-:W-:-:S04]  /*ac00*/  LEA R2, R2, UR41, 0xf ;  /* 0x0000002902027c11 */ /* 0x004fc8000f8e78ff */
[----:B------:R-:W-:-:S13]  /*ac10*/  R2UR UR8, R2 ;  /* 0x00000000020872ca */ /* 0x000fda00000e0000 */
[----:B------:R-:W-:Y:S02]  /*ac20*/  UIADD3 UR32, UR8, 0x10400, URZ ;  /* 0x0001040008207890 */ /* 0x000fe4000fffe03f */
[----:B------:R-:W-:-:S07]  /*ac30*/  UIADD3 UR8, UR8, 0x14400, URZ ;  /* 0x0001440008087890 */ /* 0x000fce000fffe03f */
[----:B------:R2:W-:Y:S02]  /*ac40*/  UTMALDG.4D [UR32], [UR4], desc[UR6] ;  /* 0x00000620040075b4 */ /* 0x0005e40008019000 */
[----:B------:R2:W-:Y:S01]  /*ac50*/  UTMALDG.4D [UR8], [UR4], desc[UR6] ;  /* 0x00000608040075b4 */ /* 0x0005e20008019000 */
[----:B------:R-:W3:Y:S02]  /*ac60*/  SYNCS.PHASECHK.TRANS64.TRYWAIT P0, [R4+URZ+0x38840], R3 ;  /* 0x03884003040075a7 */ /* 0x000ee4000800017f */
[----:B--23--:R-:W-:Y:S05]  /*ac70*/  @!P0 BRA `(.L_x_51) ;  /* 0x0000003400148947 */ /* 0x00cfea0003800000 */
.L_x_108:
[----:B------:R-:W-:Y:S05]  /*ac80*/  @P1 BRA `(.L_x_52) ;  /* 0x00000000001c1947 */ /* 0x000fea0003800000 */
[----:B------:R-:W3:Y:S01]  /*ac90*/  S2R R5, SR_TID.X ;  /* 0x0000000000057919 */ /* 0x000ee20000002100 */
[----:B-12---:R-:W-:-:S04]  /*aca0*/  IMAD.MOV.U32 R3, RZ, RZ, 0x8000 ;  /* 0x00008000ff037424 */ /* 0x006fc800078e00ff */
[----:B------:R4:W-:Y:S01]  /*acb0*/  SYNCS.ARRIVE.TRANS64 RZ, [R4+URZ+0x38830], R3 ;  /* 0x0388300304ff79a7 */ /* 0x0009e2000800003f */
[----:B---3--:R-:W-:-:S04]  /*acc0*/  LOP3.LUT R5, R5, 0x1f, RZ, 0xc0, !PT ;  /* 0x0000001f05057812 */ /* 0x008fc800078ec0ff */
[----:B------:R-:W-:-:S13]  /*acd0*/  ISETP.NE.AND P0, PT, R5, RZ, PT ;  /* 0x000000ff0500720c */ /* 0x000fda0003f05270 */
[----:B----4-:R-:W-:Y:S05]  /*ace0*/  @!P0 BRA `(.L_x_52) ;  /* 0x0000000000048947 */ /* 0x010fea0003800000 */
[----:B------:R-:W-:Y:S01]  /*acf0*/  BPT.TRAP 0x1 ;  /* 0x000000040000795c */ /* 0x000fe20000300000 */
.L_x_52:
[----:B-12---:R-:W2:Y:S01]  /*ad00*/  LDL.LU R3, [R1+0x10] ;  /* 0x0000100001037983 */ /* 0x006ea20000300800 */
[----:B------:R-:W-:Y:S01]  /*ad10*/  R2UR UR8, R2 ;  /* 0x00000000020872ca */ /* 0x000fe200000e0000 */
[----:B------:R-:W-:Y:S01]  /*ad20*/  UIADD3 UR4, UP0, UR52, 0x370, URZ ;  /* 0x0000037034047890 */ /* 0x000fe2000ff1e03f */
[----:B------:R-:W-:Y:S01]  /*ad30*/  R2UR UR17, R4 ;  /* 0x00000000041172ca */ /* 0x000fe200000e0000 */
[----:B------:R-:W-:Y:S01]  /*ad40*/  UMOV UR6, 0x0 ;  /* 0x0000000000067882 */ /* 0x000fe20000000000 */
[----:B------:R-:W-:Y:S01]  /*ad50*/  PLOP3.LUT P0, PT, PT, PT, PT, 0x80, 0x0 ;  /* 0x000000000000781c */ /* 0x000fe20003f0f070 */
[----:B------:R-:W-:Y:S01]  /*ad60*/  UIADD3.X UR5, URZ, UR53, URZ, UP0, !UPT ;  /* 0x000000353f057290 */ /* 0x000fe200087fe43f */
[----:B------:R-:W-:Y:S01]  /*ad70*/  R2UR UR19, R0 ;  /* 0x00000000001372ca */ /* 0x000fe200000e0000 */
[----:B------:R-:W-:Y:S01]  /*ad80*/  UMOV UR7, 0x14f00000 ;  /* 0x14f0000000077882 */ /* 0x000fe20000000000 */
[----:B------:R-:W-:Y:S01]  /*ad90*/  R2UR UR21, R16 ;  /* 0x00000000101572ca */ /* 0x000fe200000e0000 */
[----:B------:R-:W-:Y:S01]  /*ada0*/  UMOV UR18, URZ ;  /* 0x0000003f00127c82 */ /* 0x000fe20008000000 */
[----:B------:R-:W-:Y:S01]  /*adb0*/  UMOV UR20, UR36 ;  /* 0x0000002400147c82 */ /* 0x000fe20008000000 */
[----:B------:R-:W-:Y:S01]  /*adc0*/  UMOV UR10, 0x80 ;  /* 0x00000080000a7882 */ /* 0x000fe20000000000 */
[----:B------:R-:W-:Y:S01]  /*add0*/  UMOV UR12, UR36 ;  /* 0x00000024000c7c82 */ /* 0x000fe20008000000 */
[----:B------:R-:W-:-:S02]  /*ade0*/  UIADD3 UR16, UR8, 0x28400, URZ ;  /* 0x0002840008107890 */ /* 0x000fc4000fffe03f */
[----:B------:R-:W-:Y:S02]  /*adf0*/  UIADD3 UR17, UR17, 0x38830, URZ ;  /* 0x0003883011117890 */ /* 0x000fe4000fffe03f */
[----:B------:R-:W-:Y:S02]  /*ae00*/  UIADD3 UR8, UR8, 0x2c400, URZ ;  /* 0x0002c40008087890 */ /* 0x000fe4000fffe03f */
[----:B------:R-:W-:Y:S02]  /*ae10*/  UMOV UR11, UR19 ;  /* 0x00000013000b7c82 */ /* 0x000fe40008000000 */
[----:B------:R-:W-:Y:S01]  /*ae20*/  UMOV UR13, UR21 ;  /* 0x00000015000d7c82 */ /* 0x000fe20008000000 */
[----:B------:R-:W-:Y:S02]  /*ae30*/  UMOV UR9, UR17 ;  /* 0x0000001100097c82 */ /* 0x000fe40008000000 */
[----:B------:R3:W-:Y:S02]  /*ae40*/  UTMALDG.4D [UR16], [UR4], desc[UR6] ;  /* 0x00000610040075b4 */ /* 0x0007e40008019000 */
[----:B------:R3:W-:Y:S01]  /*ae50*/  UTMALDG.4D [UR8], [UR4], desc[UR6] ;  /* 0x00000608040075b4 */ /* 0x0007e20008019000 */
[----:B--2---:R-:W-:-:S04]  /*ae60*/  LOP3.LUT R3, R3, 0xfffffffd, RZ, 0xc0, !PT ;  /* 0xfffffffd03037812 */ /* 0x004fc800078ec0ff */
[----:B------:R-:W-:-:S05]  /*ae70*/  @P0 LOP3.LUT R3, R3, 0x2, RZ, 0xfc, !PT ;  /* 0x0000000203030812 */ /* 0x000fca00078efcff */
[----:B------:R3:W-:Y:S01]  /*ae80*/  STL [R1+0x10], R3 ;  /* 0x0000100301007387 */ /* 0x0007e20000100800 */
[----:B------:R-:W-:Y:S01]  /*ae90*/  NOP ;  /* 0x0000000000007918 */ /* 0x000fe20000000000 */
.L_x_46:
[----:B------:R-:W-:Y:S05]  /*aea0*/  WARPSYNC.ALL ;  /* 0x0000000000007948 */ /* 0x000fea0003800000 */
[----:B---3--:R-:W-:Y:S01]  /*aeb0*/  UIADD3 UR4, UR41, 0x20400, URZ ;  /* 0x0002040029047890 */ /* 0x008fe2000fffe03f */
[----:B------:R-:W-:Y:S03]  /*aec0*/  BAR.SYNC.DEFER_BLOCKING 0x8, 0x180 ;  /* 0x0206000000007b1d */ /* 0x000fe60000010000 */
[----:B------:R-:W-:-:S06]  /*aed0*/  ULOP3.LUT UP0, URZ, UR4, 0x3ff, URZ, 0xc0, !UPT ;  /* 0x000003ff043f7892 */ /* 0x000fcc000f80c03f */
[----:B------:R-:W-:-:S13]  /*aee0*/  PLOP3.LUT P0, PT, PT, PT, UP0, 0x80, 0x0 ;  /* 0x000000000000781c */ /* 0x000fda0003f0f008 */
[----:B------:R-:W-:Y:S05]  /*aef0*/  @!P0 BRA `(.L_x_53) ;  /* 0x0000000000408947 */ /* 0x000fea0003800000 */
[----:B------:R-:W-:Y:S01]  /*af00*/  MOV R2, 0x0 ;  /* 0x0000000000027802 */ /* 0x000fe20000000f00 */
[----:B------:R-:W-:Y:S01]  /*af10*/  ULDC.64 UR6, c[0x4][0x198] ;  /* 0x0100660000067ab9 */ /* 0x000fe20000000a00 */
[----:B------:R-:W-:Y:S01]  /*af20*/  ULDC.64 UR8, c[0x4][0x1a0] ;  /* 0x0100680000087ab9 */ /* 0x000fe20000000a00 */
[----:B------:R-:W-:Y:S01]  /*af30*/  ULDC.64 UR4, c[0x4][0x108] ;  /* 0x0100420000047ab9 */ /* 0x000fe20000000a00 */
[----:B------:R-:W-:Y:S02]  /*af40*/  IMAD.U32 R4, RZ, RZ, UR6 ;  /* 0x00000006ff047e24 */ /* 0x000fe4000f8e00ff */
[----:B------:R-:W2:Y:S01]  /*af50*/  LDC.64 R2, c[0x4][R2] ;  /* 0x0100000002027b82 */ /* 0x000ea20000000a00 */
[----:B------:R-:W-:Y:S02]  /*af60*/  IMAD.U32 R5, RZ, RZ, UR7 ;  /* 0x00000007ff057e24 */ /* 0x000fe4000f8e00ff */
[----:B------:R-:W-:Y:S02]  /*af70*/  IMAD.U32 R6, RZ, RZ, UR8 ;  /* 0x00000008ff067e24 */ /* 0x000fe4000f8e00ff */
[----:B------:R-:W-:-:S02]  /*af80*/  IMAD.U32 R7, RZ, RZ, UR9 ;  /* 0x00000009ff077e24 */ /* 0x000fc4000f8e00ff */
[----:B------:R-:W-:Y:S02]  /*af90*/  IMAD.U32 R10, RZ, RZ, UR4 ;  /* 0x00000004ff0a7e24 */ /* 0x000fe4000f8e00ff */
[----:B------:R-:W-:Y:S02]  /*afa0*/  IMAD.U32 R11, RZ, RZ, UR5 ;  /* 0x00000005ff0b7e24 */ /* 0x000fe4000f8e00ff */
[----:B0-----:R-:W-:Y:S02]  /*afb0*/  IMAD.MOV.U32 R8, RZ, RZ, 0x70 ;  /* 0x00000070ff087424 */ /* 0x001fe400078e00ff */
[----:B------:R-:W-:Y:S02]  /*afc0*/  IMAD.MOV.U32 R12, RZ, RZ, 0x1 ;  /* 0x00000001ff0c7424 */ /* 0x000fe400078e00ff */
[----:B------:R-:W-:-:S07]  /*afd0*/  IMAD.MOV.U32 R13, RZ, RZ, RZ ;  /* 0x000000ffff0d7224 */ /* 0x000fce00078e00ff */
[----:B------:R-:W-:-:S07]  /*afe0*/  LEPC R20, `(.L_x_53) ;  /* 0x000000001014794e */ /* 0x000fce0000000000 */
[----:B-12---:R-:W-:Y:S05]  /*aff0*/  CALL.ABS.NOINC R2 ;  /* 0x0000000002007343 */ /* 0x006fea0003c00000 */
.L_x_53:
[----:B0-----:R0:W5:Y:S01]  /*b000*/  LDL R9, [R1+0x28] ;  /* 0x0000280001097983 */ /* 0x0011620000100800 */
[----:B------:R-:W2:Y:S01]  /*b010*/  LDC R8, c[0x0][0x448] ;  /* 0x00011200ff087b82 */ /* 0x000ea20000000800 */
[----:B------:R-:W-:Y:S01]  /*b020*/  USHF.R.S32.HI UR4, URZ, 0x1f, UR36 ;  /* 0x0000001f3f047899 */ /* 0x000fe20008011424 */
[----:B------:R-:W3:Y:S01]  /*b030*/  S2R R2, SR_TID.X ;  /* 0x0000000000027919 */ /* 0x000ee20000002100 */
[----:B------:R-:W-:Y:S01]  /*b040*/  ULDC.64 UR8, c[0x0][0x2d8] ;  /* 0x0000b60000087ab9 */ /* 0x000fe20000000a00 */
[----:B------:R-:W-:Y:S01]  /*b050*/  USHF.R.S32.HI UR7, URZ, 0x1f, UR44 ;  /* 0x0000001f3f077899 */ /* 0x000fe2000801142c */
[----:B------:R-:W4:Y:S03]  /*b060*/  S2R R19, SR_TID.X ;  /* 0x0000000000137919 */ /* 0x000f260000002100 */
[----:B------:R-:W0:Y:S01]  /*b070*/  LDC R4, c[0x0][0xc38] ;  /* 0x00030e00ff047b82 */ /* 0x000e220000000800 */
[----:B------:R-:W-:Y:S01]  /*b080*/  UIMAD UR6, UR4, UR8, URZ ;  /* 0x00000008040672a4 */ /* 0x000fe2000f8e023f */
[----:B------:R-:W4:Y:S01]  /*b090*/  S2R R7, SR_TID.X ;  /* 0x0000000000077919 */ /* 0x000f220000002100 */
[----:B------:R-:W-:-:S02]  /*b0a0*/  UIMAD.WIDE.U32 UR4, UR36, UR8, URZ ;  /* 0x00000008240472a5 */ /* 0x000fc4000f8e003f */
[----:B------:R-:W-:-:S03]  /*b0b0*/  UIMAD UR6, UR36, UR9, UR6 ;  /* 0x00000009240672a4 */ /* 0x000fc6000f8e0206 */
[----:B------:R-:W-:Y:S01]  /*b0c0*/  ULDC.64 UR8, c[0x0][0x2e0] ;  /* 0x0000b80000087ab9 */ /* 0x000fe20000000a00 */
[----:B------:R-:W-:Y:S02]  /*b0d0*/  UIADD3 UR5, UR5, UR6, URZ ;  /* 0x0000000605057290 */ /* 0x000fe4000fffe03f */
[----:B------:R-:W-:Y:S02]  /*b0e0*/  UIMAD UR6, UR7, UR8, URZ ;  /* 0x00000008070672a4 */ /* 0x000fe4000f8e023f */
[----:B------:R-:W-:Y:S01]  /*b0f0*/  UIMAD.WIDE.U32 UR4, UR44, UR8, UR4 ;  /* 0x000000082c0472a5 */ /* 0x000fe2000f8e0004 */
[----:B--2---:R-:W-:Y:S01]  /*b100*/  ISETP.NE.AND P0, PT, R8, 0x1, PT ;  /* 0x000000010800780c */ /* 0x004fe20003f05270 */
[----:B------:R-:W-:-:S04]  /*b110*/  UIMAD UR6, UR44, UR9, UR6 ;  /* 0x000000092c0672a4 */ /* 0x000fc8000f8e0206 */
[----:B------:R-:W-:-:S03]  /*b120*/  UIADD3 UR5, UR5, UR6, URZ ;  /* 0x0000000605057290 */ /* 0x000fc6000fffe03f */
[----:B------:R-:W-:Y:S01]  /*b130*/  ULDC.64 UR6, c[0x0][0x280] ;  /* 0x0000a00000067ab9 */ /* 0x000fe20000000a00 */
[----:B---3--:R-:W-:-:S04]  /*b140*/  LOP3.LUT R2, R2, 0x7f, RZ, 0xc0, !PT ;  /* 0x0000007f02027812 */ /* 0x008fc800078ec0ff */
[----:B------:R-:W2:Y:S01]  /*b150*/  @P0 LDC R3, c[0x0][0x44c] ;  /* 0x00011300ff030b82 */ /* 0x000ea20000000800 */
[----:B-1----:R-:W-:Y:S01]  /*b160*/  SHF.R.U32.HI R0, RZ, 0x3, R2 ;  /* 0x00000003ff007819 */ /* 0x002fe20000011602 */
[----:B----4-:R-:W-:Y:S02]  /*b170*/  IMAD.SHL.U32 R19, R19, 0x10, RZ ;  /* 0x0000001013137824 */ /* 0x010fe400078e00ff */
[----:B------:R-:W-:Y:S02]  /*b180*/  IMAD R2, RZ, RZ, -UR45 ;  /* 0x8000002dff027e24 */ /* 0x000fe4000f8e02ff */
[----:B------:R-:W-:Y:S01]  /*b190*/  IMAD.SHL.U32 R7, R7, 0x10, RZ ;  /* 0x0000001007077824 */ /* 0x000fe200078e00ff */
[----:B------:R-:W-:Y:S01]  /*b1a0*/  LOP3.LUT R19, R0, 0x70, R19, 0xf8, !PT ;  /* 0x0000007000137812 */ /* 0x000fe200078ef813 */
[----:B0-----:R-:W-:Y:S01]  /*b1b0*/  IMAD R2, R4, R2, UR50 ;  /* 0x0000003204027e24 */ /* 0x001fe2000f8e0202 */
[----:B------:R-:W0:Y:S02]  /*b1c0*/  @P0 LDC R0, c[0x0][0x450] ;  /* 0x00011400ff000b82 */ /* 0x000e240000000800 */
[----:B------:R-:W-:Y:S01]  /*b1d0*/  LOP3.LUT R7, R7, 0x70, RZ, 0xc0, !PT ;  /* 0x0000007007077812 */ /* 0x000fe200078ec0ff */
[----:B------:R-:W-:-:S03]  /*b1e0*/  IMAD.SHL.U32 R4, R2, 0x80, RZ ;  /* 0x0000008002047824 */ /* 0x000fc600078e00ff */
[----:B------:R-:W-:Y:S02]  /*b1f0*/  LOP3.LUT R7, R7, 0x80, RZ, 0xfc, !PT ;  /* 0x0000008007077812 */ /* 0x000fe400078efcff */
[----:B------:R-:W-:Y:S02]  /*b200*/  LOP3.LUT R2, R19, R4, RZ, 0xfc, !PT ;  /* 0x0000000413027212 */ /* 0x000fe400078efcff */
[----:B------:R-:W1:Y:S03]  /*b210*/  S2R R19, SR_TID.X ;  /* 0x0000000000137919 */ /* 0x000e660000002100 */
[----:B------:R-:W-:Y:S02]  /*b220*/  IMAD.MOV.U32 R6, RZ, RZ, R2 ;  /* 0x000000ffff067224 */ /* 0x000fe400078e0002 */
[----:B--2---:R-:W-:-:S05]  /*b230*/  @P0 IMAD.HI.U32 R3, R2, R3, RZ ;  /* 0x0000000302030227 */ /* 0x004fca00078e00ff */
[----:B0-----:R-:W-:-:S04]  /*b240*/  @P0 SHF.R.U32.HI R6, RZ, R0, R3 ;  /* 0x00000000ff060219 */ /* 0x001fc80000011603 */
[--C-:B------:R-:W-:Y:S01]  /*b250*/  SHF.R.S32.HI R5, RZ, 0x1f, R6.reuse ;  /* 0x0000001fff057819 */ /* 0x100fe20000011406 */
[----:B------:R-:W-:-:S04]  /*b260*/  IMAD.MOV R0, RZ, RZ, -R6 ;  /* 0x000000ffff007224 */ /* 0x000fc800078e0a06 */
[----:B------:R-:W-:Y:S02]  /*b270*/  IMAD R0, R8, R0, R2 ;  /* 0x0000000008007224 */ /* 0x000fe400078e0202 */
[----:B------:R-:W0:Y:S01]  /*b280*/  LDC.64 R2, c[0x0][0x2d0] ;  /* 0x0000b400ff027b82 */ /* 0x000e220000000a00 */
[----:B-1----:R-:W-:-:S05]  /*b290*/  IMAD.SHL.U32 R10, R19, 0x10, RZ ;  /* 0x00000010130a7824 */ /* 0x002fca00078e00ff */
[----:B------:R-:W-:Y:S01]  /*b2a0*/  LOP3.LUT R10, R10, 0x70, RZ, 0xc0, !PT ;  /* 0x000000700a0a7812 */ /* 0x000fe200078ec0ff */
[----:B0-----:R-:W-:-:S04]  /*b2b0*/  IMAD R5, R5, R2, RZ ;  /* 0x0000000205057224 */ /* 0x001fc800078e02ff */
[C---:B------:R-:W-:Y:S02]  /*b2c0*/  IMAD R5, R6.reuse, R3, R5 ;  /* 0x0000000306057224 */ /* 0x040fe400078e0205 */
[----:B------:R-:W-:Y:S01]  /*b2d0*/  IMAD.WIDE.U32 R2, R6, R2, UR4 ;  /* 0x0000000406027e25 */ /* 0x000fe2000f8e0002 */
[----:B------:R-:W-:-:S03]  /*b2e0*/  ULDC.64 UR4, c[0x0][0x2c8] ;  /* 0x0000b20000047ab9 */ /* 0x000fc60000000a00 */
[----:B------:R-:W-:Y:S01]  /*b2f0*/  IMAD.IADD R3, R3, 0x1, R5 ;  /* 0x0000000103037824 */ /* 0x000fe200078e0205 */
[----:B------:R-:W-:Y:S01]  /*b300*/  SHF.R.S32.HI R5, RZ, 0x1f, R0 ;  /* 0x0000001fff057819 */ /* 0x000fe20000011400 */
[----:B------:R-:W-:-:S04]  /*b310*/  IMAD.WIDE.U32 R2, R0, UR4, R2 ;  /* 0x0000000400027c25 */ /* 0x000fc8000f8e0002 */
[----:B------:R-:W-:Y:S01]  /*b320*/  IMAD R5, R5, UR4, RZ ;  /* 0x0000000405057c24 */ /* 0x000fe2000f8e02ff */
[----:B------:R-:W-:Y:S02]  /*b330*/  ULDC UR4, c[0x0][0x2b8] ;  /* 0x0000ae0000047ab9 */ /* 0x000fe40000000800 */
[----:B------:R-:W-:Y:S01]  /*b340*/  ISETP.GE.AND P0, PT, R10, UR4, PT ;  /* 0x000000040a007c0c */ /* 0x000fe2000bf06270 */
[----:B------:R-:W-:Y:S01]  /*b350*/  IMAD R5, R0, UR5, R5 ;  /* 0x0000000500057c24 */ /* 0x000fe2000f8e0205 */
[----:B------:R-:W-:Y:S02]  /*b360*/  IADD3 R0, P2, R2, UR6, RZ ;  /* 0x0000000602007c10 */ /* 0x000fe4000ff5e0ff */
[----:B------:R-:W-:Y:S01]  /*b370*/  ISETP.GE.AND P1, PT, R7, UR4, PT ;  /* 0x0000000407007c0c */ /* 0x000fe2000bf26270 */
[----:B------:R-:W-:Y:S01]  /*b380*/  UMOV UR4, 0xffffffff ;  /* 0xffffffff00047882 */ /* 0x000fe20000000000 */
[----:B------:R-:W-:Y:S02]  /*b390*/  LOP3.LUT R19, R19, 0x7f, RZ, 0xc0, !PT ;  /* 0x0000007f13137812 */ /* 0x000fe400078ec0ff */
[----:B------:R-:W-:-:S02]  /*b3a0*/  IADD3.X R2, R3, UR7, R5, P2, !PT ;  /* 0x0000000703027c10 */ /* 0x000fc400097fe405 */
[----:B------:R-:W-:Y:S01]  /*b3b0*/  SHF.R.U32.HI R19, RZ, 0x3, R19 ;  /* 0x00000003ff137819 */ /* 0x000fe20000011613 */
[----:B------:R-:W-:Y:S06]  /*b3c0*/  BRA.DIV UR4, `(.L_x_54) ;  /* 0x0000002e04547947 */ /* 0x000fec000b800000 */
[----:B------:R-:W-:Y:S01]  /*b3d0*/  IMAD.IADD R4, R19, 0x1, R4 ;  /* 0x0000000113047824 */ /* 0x000fe200078e0204 */
[----:B------:R-:W-:Y:S01]  /*b3e0*/  ULDC UR4, c[0x0][0x288] ;  /* 0x0000a20000047ab9 */ /* 0x000fe20000000800 */
[----:B------:R-:W0:Y:S01]  /*b3f0*/  SHFL.IDX PT, R6, R0, RZ, 0x181f ;  /* 0x00181fff00067589 */ /* 0x000e2200000e0000 */
[----:B------:R-:W-:Y:S02]  /*b400*/  IMAD R3, R8, UR4, RZ ;  /* 0x0000000408037c24 */ /* 0x000fe4000f8e02ff */
[C---:B------:R-:W-:Y:S01]  /*b410*/  VIADD R5, R4.reuse, 0x10 ;  /* 0x0000001004057836 */ /* 0x040fe20000000000 */
[----:B------:R-:W1:Y:S02]  /*b420*/  SHFL.IDX PT, R7, R2, RZ, 0x181f ;  /* 0x00181fff02077589 */ /* 0x000e6400000e0000 */
[-C--:B------:R-:W-:Y:S02]  /*b430*/  ISETP.GE.AND P4, PT, R4, R3.reuse, PT ;  /* 0x000000030400720c */ /* 0x080fe40003f86270 */
[----:B------:R-:W-:Y:S01]  /*b440*/  ISETP.GE.AND P2, PT, R5, R3, PT ;  /* 0x000000030500720c */ /* 0x000fe20003f46270 */
[----:B------:R-:W-:Y:S04]  /*b450*/  SHFL.IDX PT, R8, R2, 0x1, 0x181f ;  /* 0x00381f0002087f89 */ /* 0x000fe800000e0000 */
[----:B------:R-:W2:Y:S06]  /*b460*/  SHFL.IDX PT, R5, R0, 0x1, 0x181f ;  /* 0x00381f0000057f89 */ /* 0x000eac00000e0000 */
[----:B0-----:R-:W-:-:S05]  /*b470*/  @!P4 IADD3 R6, P3, R10, R6, RZ ;  /* 0x000000060a06c210 */ /* 0x001fca0007f7e0ff */
[----:B-1----:R-:W-:-:S05]  /*b480*/  @!P4 IMAD.X R7, RZ, RZ, R7, P3 ;  /* 0x000000ffff07c224 */ /* 0x002fca00018e0607 */
[----:B-----5:R-:W-:Y:S01]  /*b490*/  @!P4 LDGSTS.E.BYPASS.LTC128B.128 [R9+0x20400], desc[UR48][R6.64], !P0 ;  /* 0x204000000609cfae */ /* 0x020fe2000c101d70 */
[----:B--2---:R-:W-:-:S03]  /*b4a0*/  @!P2 IADD3 R5, P3, R10, R5, RZ ;  /* 0x000000050a05a210 */ /* 0x004fc60007f7e0ff */
[----:B------:R0:W-:Y:S02]  /*b4b0*/  @!P4 LDGSTS.E.BYPASS.LTC128B.128 [R9+0x24400], desc[UR48][R6.64+0x80], !P1 ;  /* 0x244000800609cfae */ /* 0x0001e4000c901d70 */
[----:B0-----:R-:W-:-:S04]  /*b4c0*/  @!P2 IMAD.X R6, RZ, RZ, R8, P3 ;  /* 0x000000ffff06a224 */ /* 0x001fc800018e0608 */
[----:B------:R-:W-:Y:S02]  /*b4d0*/  @!P2 IMAD.MOV.U32 R7, RZ, RZ, R6 ;  /* 0x000000ffff07a224 */ /* 0x000fe400078e0006 */
[----:B------:R-:W-:Y:S02]  /*b4e0*/  @!P2 IMAD.MOV.U32 R6, RZ, RZ, R5 ;  /* 0x000000ffff06a224 */ /* 0x000fe400078e0005 */
[----:B------:R-:W-:-:S03]  /*b4f0*/  VIADD R5, R4, 0x20 ;  /* 0x0000002004057836 */ /* 0x000fc60000000000 */
[----:B------:R-:W-:Y:S04]  /*b500*/  @!P2 LDGSTS.E.BYPASS.LTC128B.128 [R9+0x20c00], desc[UR48][R6.64], !P0 ;  /* 0x20c000000609afae */ /* 0x000fe8000c101d70 */
[----:B------:R0:W-:Y:S01]  /*b510*/  @!P2 LDGSTS.E.BYPASS.LTC128B.128 [R9+0x24c00], desc[UR48][R6.64+0x80], !P1 ;  /* 0x24c000800609afae */ /* 0x0001e2000c901d70 */
[----:B------:R-:W-:-:S03]  /*b520*/  ISETP.GE.AND P2, PT, R5, R3, PT ;  /* 0x000000030500720c */ /* 0x000fc60003f46270 */
[----:B------:R-:W-:Y:S04]  /*b530*/  SHFL.IDX PT, R5, R2, 0x2, 0x181f ;  /* 0x00581f0002057f89 */ /* 0x000fe800000e0000 */
[----:B0-----:R-:W0:Y:S06]  /*b540*/  SHFL.IDX PT, R6, R0, 0x2, 0x181f ;  /* 0x00581f0000067f89 */ /* 0x001e2c00000e0000 */
[----:B0-----:R-:W-:-:S05]  /*b550*/  @!P2 IADD3 R6, P3, R10, R6, RZ ;  /* 0x000000060a06a210 */ /* 0x001fca0007f7e0ff */
[----:B------:R-:W-:-:S04]  /*b560*/  @!P2 IMAD.X R5, RZ, RZ, R5, P3 ;  /* 0x000000ffff05a224 */ /* 0x000fc800018e0605 */
        /* <DEDUP_REMOVED lines=33> */
[----:B0-----:R-:W0:Y:S04]  /*b780*/  SHFL.IDX PT, R6, R0, 0x6, 0x181f ;  /* 0x00d81f0000067f89 */ /* 0x001e2800000e0000 */
[----:B------:R-:W1:Y:S02]  /*b790*/  SHFL.IDX PT, R0, R0, 0x7, 0x181f ;  /* 0x00f81f0000007f89 */ /* 0x000e6400000e0000 */
[----:B0-----:R-:W-:-:S05]  /*b7a0*/  @!P2 IADD3 R6, P3, R10, R6, RZ ;  /* 0x000000060a06a210 */ /* 0x001fca0007f7e0ff */
[----:B------:R-:W-:-:S04]  /*b7b0*/  @!P2 IMAD.X R5, RZ, RZ, R5, P3 ;  /* 0x000000ffff05a224 */ /* 0x000fc800018e0605 */
[----:B------:R-:W-:Y:S02]  /*b7c0*/  @!P2 IMAD.MOV.U32 R7, RZ, RZ, R5 ;  /* 0x000000ffff07a224 */ /* 0x000fe400078e0005 */
[----:B------:R0:W2:Y:S04]  /*b7d0*/  SHFL.IDX PT, R5, R2, 0x7, 0x181f ;  /* 0x00f81f0002057f89 */ /* 0x0000a800000e0000 */
[----:B------:R0:W-:Y:S04]  /*b7e0*/  @!P2 LDGSTS.E.BYPASS.LTC128B.128 [R9+0x23400], desc[UR48][R6.64], !P0 ;  /* 0x234000000609afae */ /* 0x0001e8000c101d70 */
[----:B-1----:R0:W-:Y:S02]  /*b7f0*/  @!P2 LDGSTS.E.BYPASS.LTC128B.128 [R9+0x27400], desc[UR48][R6.64+0x80], !P1 ;  /* 0x274000800609afae */ /* 0x0021e4000c901d70 */
.L_x_125:
[----:B------:R-:W-:Y:S01]  /*b800*/  VIADD R4, R4, 0x70 ;  /* 0x0000007004047836 */ /* 0x000fe20000000000 */
[----:B------:R-:W-:Y:S04]  /*b810*/  BSSY B0, `(.L_x_55) ;  /* 0x000000a000007945 */ /* 0x000fe80003800000 */
[----:B------:R-:W-:-:S13]  /*b820*/  ISETP.GE.AND P2, PT, R4, R3, PT ;  /* 0x000000030400720c */ /* 0x000fda0003f46270 */
[----:B------:R-:W-:Y:S05]  /*b830*/  @P2 BRA `(.L_x_56) ;  /* 0x00000000001c2947 */ /* 0x000fea0003800000 */
[----:B0-----:R-:W-:-:S05]  /*b840*/  IADD3 R2, P2, R10, R0, RZ ;  /* 0x000000000a027210 */ /* 0x001fca0007f5e0ff */
[----:B--2---:R-:W-:-:S05]  /*b850*/  IMAD.X R3, RZ, RZ, R5, P2 ;  /* 0x000000ffff037224 */ /* 0x004fca00010e0605 */
[----:B------:R-:W-:Y:S01]  /*b860*/  @!PT LDS RZ, [RZ] ;  /* 0x00000000fffff984 */ /* 0x000fe20000000800 */
[----:B------:R-:W-:Y:S01]  /*b870*/  @!PT LDS RZ, [RZ] ;  /* 0x00000000fffff984 */ /* 0x000fe20000000800 */
[----:B------:R-:W-:Y:S01]  /*b880*/  @!PT LDS RZ, [RZ] ;  /* 0x00000000fffff984 */ /* 0x000fe20000000800 */
[----:B------:R1:W-:Y:S04]  /*b890*/  LDGSTS.E.BYPASS.LTC128B.128 [R9+0x23c00], desc[UR48][R2.64], !P0 ;  /* 0x23c0000002097fae */ /* 0x0003e8000c101d70 */
[----:B------:R1:W-:Y:S02]  /*b8a0*/  LDGSTS.E.BYPASS.LTC128B.128 [R9+0x27c00], desc[UR48][R2.64+0x80], !P1 ;  /* 0x27c0008002097fae */ /* 0x0003e4000c901d70 */
.L_x_56:
[----:B------:R-:W-:Y:S05]  /*b8b0*/  BSYNC B0 ;  /* 0x0000000000007941 */ /* 0x000fea0003800000 */
.L_x_55:
[----:B------:R-:W-:Y:S01]  /*b8c0*/  NOP ;  /* 0x0000000000007918 */ /* 0x000fe20000000000 */
[----:B------:R-:W-:Y:S01]  /*b8d0*/  SYNCS.ARRIVE.TRANS64.RED.A0T1 RZ, [UR41+0x38800], RZ ;  /* 0x038800ffffff79a7 */ /* 0x000fe20008200429 */
[----:B------:R-:W-:Y:S01]  /*b8e0*/  ARRIVES.LDGSTSBAR.64.TRANSCNT [UR41+0x38800] ;  /* 0x03880000ff0079b0 */ /* 0x000fe20008000aa9 */
[----:B------:R-:W-:Y:S01]  /*b8f0*/  NOP ;  /* 0x0000000000007918 */ /* 0x000fe20000000000 */
[----:B------:R-:W-:Y:S01]  /*b900*/  ULOP3.LUT UR4, UR46, 0x1, URZ, 0xc, !UPT ;  /* 0x000000012e047892 */ /* 0x000fe2000f8e0c3f */
[----:B------:R-:W-:Y:S05]  /*b910*/  SYNCS.ARRIVE.TRANS64.A1T0 RZ, [UR41+0x38800], RZ ;  /* 0x038800ffffff79a7 */ /* 0x000fea0008100029 */
[----:B------:R-:W-:-:S05]  /*b920*/  IMAD.U32 R0, RZ, RZ, UR4 ;  /* 0x00000004ff007e24 */ /* 0x000fca000f8e00ff */
[----:B------:R-:W-:-:S04]  /*b930*/  SHF.L.U32 R0, R0, 0x1f, RZ ;  /* 0x0000001f00007819 */ /* 0x000fc800000006ff */
[----:B------:R-:W3:Y:S02]  /*b940*/  SYNCS.PHASECHK.TRANS64.TRYWAIT P0, [UR41+0x38820], R0 ;  /* 0x03882000ff0075a7 */ /* 0x000ee40008000169 */
[----:B---3--:R-:W-:Y:S05]  /*b950*/  @!P0 BRA `(.L_x_57) ;  /* 0x00000030007c8947 */ /* 0x008fea0003800000 */
.L_x_126:
[----:B------:R-:W-:-:S06]  /*b960*/  UISETP.GE.AND UP0, UPT, UR40, 0x81, UPT ;  /* 0x000000812800788c */ /* 0x000fcc000bf06270 */
[----:B------:R-:W-:-:S13]  /*b970*/  PLOP3.LUT P0, PT, PT, PT, UP0, 0x80, 0x0 ;  /* 0x000000000000781c */ /* 0x000fda0003f0f008 */
[----:B------:R-:W-:Y:S05]  /*b980*/  @!P0 BRA `(.L_x_58) ;  /* 0x0000001400248947 */ /* 0x000fea0003800000 */
[----:B---3--:R3:W5:Y:S01]  /*b990*/  LDL.LU R0, [R1+0x8] ;  /* 0x0000080001007983 */ /* 0x0087620000300800 */
[----:B------:R-:W-:-:S03]  /*b9a0*/  ULEA.HI.SX32 UR4, UR39, 0xfffffffe, 0x19 ;  /* 0xfffffffe27047891 */ /* 0x000fc6000f8fca3f */
[----:B01----:R3:W5:Y:S03]  /*b9b0*/  LDL.LU R2, [R1] ;  /* 0x0000000001027983 */ /* 0x0037660000300800 */
[----:B------:R-:W-:-:S07]  /*b9c0*/  IMAD.U32 R3, RZ, RZ, UR4 ;  /* 0x00000004ff037e24 */ /* 0x000fce000f8e00ff */
.L_x_80:
[----:B------:R-:W4:Y:S01]  /*b9d0*/  LDL R6, [R1+0x10] ;  /* 0x0000100001067983 */ /* 0x000f220000100800 */
[----:B--2--5:R-:W-:Y:S01]  /*b9e0*/  VIADD R5, R2, 0x1 ;  /* 0x0000000102057836 */ /* 0x024fe20000000000 */
[----:B------:R-:W-:Y:S04]  /*b9f0*/  BSSY B0, `(.L_x_59) ;  /* 0x000008a000007945 */ /* 0x000fe80003800000 */
[----:B------:R-:W-:-:S04]  /*ba00*/  ISETP.NE.AND P0, PT, R5, 0x2, PT ;  /* 0x000000020500780c */ /* 0x000fc80003f05270 */
[----:B------:R-:W-:Y:S02]  /*ba10*/  SEL R4, RZ, 0x1, P0 ;  /* 0x00000001ff047807 */ /* 0x000fe40000000000 */
[----:B------:R-:W-:Y:S02]  /*ba20*/  SEL R10, R5, RZ, P0 ;  /* 0x000000ff050a7207 */ /* 0x000fe40000000000 */
[----:B------:R-:W-:-:S05]  /*ba30*/  LOP3.LUT R9, R0, R4, RZ, 0x3c, !PT ;  /* 0x0000000400097212 */ /* 0x000fca00078e3cff */
[----:B------:R0:W-:Y:S04]  /*ba40*/  STL [R1+0x8], R9 ;  /* 0x0000080901007387 */ /* 0x0001e80000100800 */
[----:B------:R0:W-:Y:S01]  /*ba50*/  STL [R1], R10 ;  /* 0x0000000a01007387 */ /* 0x0001e20000100800 */
[----:B----4-:R-:W-:-:S13]  /*ba60*/  LOP3.LUT P1, RZ, R6, 0x2, RZ, 0xc0, !PT ;  /* 0x0000000206ff7812 */ /* 0x010fda000782c0ff */
[----:B0-----:R-:W-:Y:S05]  /*ba70*/  @!P1 BRA `(.L_x_60) ;  /* 0x0000000800049947 */ /* 0x001fea0003800000 */
[----:B------:R-:W-:Y:S01]  /*ba80*/  LOP3.LUT P1, RZ, R6, 0x1, RZ, 0xc0, !PT ;  /* 0x0000000106ff7812 */ /* 0x000fe2000782c0ff */
[----:B------:R-:W-:-:S12]  /*ba90*/  IMAD.MOV.U32 R8, RZ, RZ, R3 ;  /* 0x000000ffff087224 */ /* 0x000fd800078e0003 */
[----:B------:R-:W-:Y:S05]  /*baa0*/  @!P1 BRA `(.L_x_61) ;  /* 0x0000000000509947 */ /* 0x000fea0003800000 */
[----:B------:R-:W2:Y:S01]  /*bab0*/  LDL R11, [R1+0x14] ;  /* 0x00001400010b7983 */ /* 0x000ea20000100800 */
[----:B------:R-:W0:Y:S01]  /*bac0*/  LDC R8, c[0x0][0x43c] ;  /* 0x00010f00ff087b82 */ /* 0x000e220000000800 */
[----:B------:R-:W-:Y:S02]  /*bad0*/  ULDC.64 UR4, c[0x0][0x428] ;  /* 0x00010a0000047ab9 */ /* 0x000fe40000000a00 */
[----:B------:R-:W4:Y:S01]  /*bae0*/  LDL R7, [R1+0xc] ;  /* 0x00000c0001077983 */ /* 0x000f220000100800 */
[----:B0-----:R-:W-:-:S13]  /*baf0*/  ISETP.NE.AND P0, PT, R8, 0x1, PT ;  /* 0x000000010800780c */ /* 0x001fda0003f05270 */
[----:B------:R-:W0:Y:S02]  /*bb00*/  @P0 LDC.64 R4, c[0x0][0x440] ;  /* 0x00011000ff040b82 */ /* 0x000e240000000a00 */
[----:B0-----:R-:W-:-:S04]  /*bb10*/  @P0 IMAD.HI.U32 R6, R3, R4, RZ ;  /* 0x0000000403060227 */ /* 0x001fc800078e00ff */
[----:B------:R-:W-:Y:S01]  /*bb20*/  IMAD.MOV.U32 R4, RZ, RZ, R3 ;  /* 0x000000ffff047224 */ /* 0x000fe200078e0003 */
[----:B------:R-:W-:-:S05]  /*bb30*/  @P0 SHF.R.U32.HI R4, RZ, R5, R6 ;  /* 0x00000005ff040219 */ /* 0x000fca0000011606 */
[----:B------:R-:W-:-:S04]  /*bb40*/  IMAD.MOV R5, RZ, RZ, -R4 ;  /* 0x000000ffff057224 */ /* 0x000fc800078e0a04 */
[----:B------:R-:W-:Y:S01]  /*bb50*/  IMAD R8, R8, R5, R3 ;  /* 0x0000000508087224 */ /* 0x000fe200078e0203 */
[----:B------:R-:W-:Y:S01]  /*bb60*/  SHF.R.S32.HI R5, RZ, 0x1f, R4 ;  /* 0x0000001fff057819 */ /* 0x000fe20000011404 */
[----:B--2---:R-:W-:-:S04]  /*bb70*/  IMAD R6, R11, UR4, RZ ;  /* 0x000000040b067c24 */ /* 0x004fc8000f8e02ff */
[C---:B----4-:R-:W-:Y:S02]  /*bb80*/  IMAD R6, R7.reuse, UR5, R6 ;  /* 0x0000000507067c24 */ /* 0x050fe4000f8e0206 */
[----:B------:R-:W-:Y:S01]  /*bb90*/  IMAD.WIDE.U32 R4, R7, UR4, R4 ;  /* 0x0000000407047c25 */ /* 0x000fe2000f8e0004 */
[----:B------:R-:W-:-:S03]  /*bba0*/  ULDC.64 UR4, c[0x0][0x418] ;  /* 0x0001060000047ab9 */ /* 0x000fc60000000a00 */
[----:B------:R-:W-:Y:S01]  /*bbb0*/  IMAD.IADD R5, R6, 0x1, R5 ;  /* 0x0000000106057824 */ /* 0x000fe200078e0205 */
[----:B------:R-:W-:-:S04]  /*bbc0*/  LEA R6, P0, R4, UR4, 0x2 ;  /* 0x0000000404067c11 */ /* 0x000fc8000f8010ff */
[----:B------:R-:W-:-:S05]  /*bbd0*/  LEA.HI.X R7, R4, UR5, R5, 0x2, P0 ;  /* 0x0000000504077c11 */ /* 0x000fca00080f1405 */
[----:B------:R0:W5:Y:S04]  /*bbe0*/  LDG.E R16, desc[UR48][R6.64] ;  /* 0x0000003006107981 */ /* 0x000168000c1e1900 */
.L_x_61:
[----:B0-----:R-:W-:Y:S01]  /*bbf0*/  LEA R6, R10, UR41, 0x3 ;  /* 0x000000290a067c11 */ /* 0x001fe2000f8e18ff */
[----:B------:R-:W0:Y:S01]  /*bc00*/  S2R R4, SR_TID.X ;  /* 0x0000000000047919 */ /* 0x000e220000002100 */
[----:B------:R-:W-:Y:S01]  /*bc10*/  SHF.L.U32 R5, R9, 0x1f, RZ ;  /* 0x0000001f09057819 */ /* 0x000fe200000006ff */
[----:B------:R-:W-:Y:S03]  /*bc20*/  BSSY B1, `(.L_x_62) ;  /* 0x0000005000017945 */ /* 0x000fe60003800000 */
[----:B------:R-:W1:Y:S01]  /*bc30*/  SYNCS.PHASECHK.TRANS64.TRYWAIT P0, [R6+URZ+0x38880], R5 ;  /* 0x03888005060075a7 */ /* 0x000e62000800017f */
[----:B0-----:R-:W-:-:S04]  /*bc40*/  LOP3.LUT R4, R4, 0x7f, RZ, 0xc0, !PT ;  /* 0x0000007f04047812 */ /* 0x001fc800078ec0ff */
[----:B------:R-:W-:Y:S01]  /*bc50*/  ISETP.NE.AND P1, PT, R4, RZ, PT ;  /* 0x000000ff0400720c */ /* 0x000fe20003f25270 */
[----:B-1----:R-:W-:-:S12]  /*bc60*/  @!P0 BRA `(.L_x_63) ;  /* 0x0000002c00cc8947 */ /* 0x002fd80003800000 */
.L_x_127:
[----:B------:R-:W-:Y:S05]  /*bc70*/  BSYNC B1 ;  /* 0x0000000000017941 */ /* 0x000fea0003800000 */
.L_x_62:
[----:B------:R-:W-:Y:S04]  /*bc80*/  BSSY B1, `(.L_x_64) ;  /* 0x0000009000017945 */ /* 0x000fe80003800000 */
[----:B------:R-:W-:Y:S05]  /*bc90*/  @P1 BRA `(.L_x_65) ;  /* 0x00000000001c1947 */ /* 0x000fea0003800000 */
[----:B------:R-:W1:Y:S02]  /*bca0*/  S2R R4, SR_TID.X ;  /* 0x0000000000047919 */ /* 0x000e640000002100 */
[----:B-1----:R-:W-:Y:S01]  /*bcb0*/  LOP3.LUT R7, R4, 0x1f, RZ, 0xc0, !PT ;  /* 0x0000001f04077812 */ /* 0x002fe200078ec0ff */
[----:B------:R-:W-:-:S03]  /*bcc0*/  IMAD.MOV.U32 R4, RZ, RZ, 0x8000 ;  /* 0x00008000ff047424 */ /* 0x000fc600078e00ff */
[----:B------:R-:W-:Y:S01]  /*bcd0*/  ISETP.NE.AND P0, PT, R7, RZ, PT ;  /* 0x000000ff0700720c */ /* 0x000fe20003f05270 */
[----:B------:R1:W-:-:S12]  /*bce0*/  SYNCS.ARRIVE.TRANS64 RZ, [R6+URZ+0x38870], R4 ;  /* 0x0388700406ff79a7 */ /* 0x0003d8000800003f */
[----:B-1----:R-:W-:Y:S05]  /*bcf0*/  @!P0 BRA `(.L_x_65) ;  /* 0x0000000000048947 */ /* 0x002fea0003800000 */
[----:B------:R-:W-:Y:S01]  /*bd00*/  BPT.TRAP 0x1 ;  /* 0x000000040000795c */ /* 0x000fe20000300000 */
.L_x_65:
[----:B------:R-:W-:Y:S05]  /*bd10*/  BSYNC B1 ;  /* 0x0000000000017941 */ /* 0x000fea0003800000 */
.L_x_64:
[----:B------:R-:W2:Y:S01]  /*bd20*/  LDL R4, [R1] ;  /* 0x0000000001047983 */ /* 0x000ea20000100800 */
[----:B------:R-:W-:Y:S01]  /*bd30*/  IMAD.MOV.U32 R13, RZ, RZ, RZ ;  /* 0x000000ffff0d7224 */ /* 0x000fe200078e00ff */
[----:B------:R-:W-:Y:S01]  /*bd40*/  UIADD3 UR4, UP0, UR52, 0x470, URZ ;  /* 0x0000047034047890 */ /* 0x000fe2000ff1e03f */
[----:B------:R-:W-:Y:S01]  /*bd50*/  PLOP3.LUT P0, PT, PT, PT, PT, 0x80, 0x0 ;  /* 0x000000000000781c */ /* 0x000fe20003f0f070 */
[----:B------:R-:W-:Y:S01]  /*bd60*/  IMAD.SHL.U32 R8, R8, 0x80, RZ ;  /* 0x0000008008087824 */ /* 0x000fe200078e00ff */
[----:B------:R-:W-:Y:S01]  /*bd70*/  UMOV UR6, 0x0 ;  /* 0x0000000000067882 */ /* 0x000fe20000000000 */
[----:B------:R-:W-:Y:S01]  /*bd80*/  R2UR UR10, R13 ;  /* 0x000000000d0a72ca */ /* 0x000fe200000e0000 */
[----:B------:R-:W-:Y:S01]  /*bd90*/  VIADD R7, R6, 0x38870 ;  /* 0x0003887006077836 */ /* 0x000fe20000000000 */
[----:B------:R-:W-:Y:S01]  /*bda0*/  UIADD3.X UR5, URZ, UR53, URZ, UP0, !UPT ;  /* 0x000000353f057290 */ /* 0x000fe200087fe43f */
[----:B------:R-:W-:Y:S01]  /*bdb0*/  UMOV UR7, 0x14f00000 ;  /* 0x14f0000000077882 */ /* 0x000fe20000000000 */
[----:B--2---:R-:W-:-:S05]  /*bdc0*/  LEA R4, R4, UR41, 0xf ;  /* 0x0000002904047c11 */ /* 0x004fca000f8e78ff */
[----:B------:R-:W-:-:S07]  /*bdd0*/  VIADD R9, R4, 0x10400 ;  /* 0x0001040004097836 */ /* 0x000fce0000000000 */
.L_x_66:
[----:B------:R-:W-:-:S13]  /*bde0*/  @P0 ELECT P2, URZ, PT ;  /* 0x00000000003f082f */ /* 0x000fda0003840000 */
[----:B-----5:R-:W-:Y:S01]  /*bdf0*/  @P2 R2UR UR13, R16 ;  /* 0x00000000100d22ca */ /* 0x020fe200000e0000 */
[----:B------:R-:W-:Y:S01]  /*be00*/  UMOV UR12, UR36 ;  /* 0x00000024000c7c82 */ /* 0x000fe20008000000 */
[----:B------:R-:W-:Y:S02]  /*be10*/  @P2 R2UR UR11, R8 ;  /* 0x00000000080b22ca */ /* 0x000fe400000e0000 */
[----:B------:R-:W-:Y:S02]  /*be20*/  @P2 R2UR UR9, R7 ;  /* 0x00000000070922ca */ /* 0x000fe400000e0000 */
[----:B------:R-:W-:Y:S02]  /*be30*/  @P2 R2UR UR8, R9 ;  /* 0x00000000090822ca */ /* 0x000fe400000e0000 */
[----:B------:R-:W-:Y:S02]  /*be40*/  @P2 PLOP3.LUT P0, PT, P2, PT, PT, 0x8, 0x0 ;  /* 0x000000000000281c */ /* 0x000fe4000170e170 */
[----:B------:R-:W-:-:S09]  /*be50*/  PLOP3.LUT P2, PT, PT, PT, PT, 0x8, 0x0 ;  /* 0x000000000000781c */ /* 0x000fd20003f4e170 */
[----:B------:R1:W-:Y:S02]  /*be60*/  UTMALDG.4D [UR8], [UR4], desc[UR6] ;  /* 0x00000608040075b4 */ /* 0x0003e40008019000 */
[----:B-1----:R-:W-:Y:S05]  /*be70*/  @P0 BRA.U.ANY `(.L_x_66) ;  /* 0xfffffffd00d80947 */ /* 0x002fea000393ffff */
[----:B------:R-:W-:Y:S01]  /*be80*/  IMAD.MOV.U32 R12, RZ, RZ, 0x80 ;  /* 0x00000080ff0c7424 */ /* 0x000fe200078e00ff */
[----:B------:R-:W-:Y:S01]  /*be90*/  PLOP3.LUT P0, PT, PT, PT, PT, 0x80, 0x0 ;  /* 0x000000000000781c */ /* 0x000fe20003f0f070 */
[----:B------:R-:W-:Y:S01]  /*bea0*/  VIADD R9, R4, 0x14400 ;  /* 0x0001440004097836 */ /* 0x000fe20000000000 */
[----:B------:R-:W-:Y:S01]  /*beb0*/  UMOV UR6, 0x0 ;  /* 0x0000000000067882 */ /* 0x000fe20000000000 */
[----:B------:R-:W-:Y:S01]  /*bec0*/  UMOV UR7, 0x14f00000 ;  /* 0x14f0000000077882 */ /* 0x000fe20000000000 */
[----:B------:R-:W-:-:S15]  /*bed0*/  R2UR UR10, R12 ;  /* 0x000000000c0a72ca */ /* 0x000fde00000e0000 */
.L_x_67:
[----:B------:R-:W-:-:S13]  /*bee0*/  @P0 ELECT P2, URZ, PT ;  /* 0x00000000003f082f */ /* 0x000fda0003840000 */
[----:B------:R-:W-:Y:S01]  /*bef0*/  @P2 R2UR UR13, R16 ;  /* 0x00000000100d22ca */ /* 0x000fe200000e0000 */
        /* <DEDUP_REMOVED lines=8> */
[----:B------:R-:W1:Y:S01]  /*bf80*/  SYNCS.PHASECHK.TRANS64.TRYWAIT P0, [R6+URZ+0x38840], R5 ;  /* 0x03884005060075a7 */ /* 0x000e62000800017f */
[----:B------:R-:W-:Y:S04]  /*bf90*/  BSSY B1, `(.L_x_68) ;  /* 0x0000002000017945 */ /* 0x000fe80003800000 */
[----:B-1----:R-:W-:Y:S05]  /*bfa0*/  @!P0 BRA `(.L_x_69) ;  /* 0x0000002c00108947 */ /* 0x002fea0003800000 */
.L_x_128:
[----:B------:R-:W-:Y:S05]  /*bfb0*/  BSYNC B1 ;  /* 0x0000000000017941 */ /* 0x000fea0003800000 */
.L_x_68:
[----:B------:R-:W-:Y:S01]  /*bfc0*/  BSSY B1, `(.L_x_70) ;  /* 0x000000b000017945 */ /* 0x000fe20003800000 */
[----:B------:R-:W-:Y:S02]  /*bfd0*/  IMAD.MOV.U32 R10, RZ, RZ, 0x0 ;  /* 0x00000000ff0a7424 */ /* 0x000fe400078e00ff */
[----:B------:R-:W-:Y:S01]  /*bfe0*/  IMAD.MOV.U32 R11, RZ, RZ, 0x14f00000 ;  /* 0x14f00000ff0b7424 */ /* 0x000fe200078e00ff */
[----:B------:R-:W-:Y:S06]  /*bff0*/  @P1 BRA `(.L_x_71) ;  /* 0x00000000001c1947 */ /* 0x000fec0003800000 */
[----:B------:R-:W2:Y:S01]  /*c000*/  S2R R7, SR_TID.X ;  /* 0x0000000000077919 */ /* 0x000ea20000002100 */
[----:B01----:R-:W-:-:S04]  /*c010*/  IMAD.MOV.U32 R5, RZ, RZ, 0x8000 ;  /* 0x00008000ff057424 */ /* 0x003fc800078e00ff */
[----:B------:R4:W-:Y:S01]  /*c020*/  SYNCS.ARRIVE.TRANS64 RZ, [R6+URZ+0x38830], R5 ;  /* 0x0388300506ff79a7 */ /* 0x0009e2000800003f */
[----:B--2---:R-:W-:-:S04]  /*c030*/  LOP3.LUT R7, R7, 0x1f, RZ, 0xc0, !PT ;  /* 0x0000001f07077812 */ /* 0x004fc800078ec0ff */
[----:B------:R-:W-:-:S13]  /*c040*/  ISETP.NE.AND P0, PT, R7, RZ, PT ;  /* 0x000000ff0700720c */ /* 0x000fda0003f05270 */
[----:B----4-:R-:W-:Y:S05]  /*c050*/  @!P0 BRA `(.L_x_71) ;  /* 0x0000000000048947 */ /* 0x010fea0003800000 */
[----:B------:R-:W-:Y:S01]  /*c060*/  BPT.TRAP 0x1 ;  /* 0x000000040000795c */ /* 0x000fe20000300000 */
.L_x_71:
[----:B------:R-:W-:Y:S05]  /*c070*/  BSYNC B1 ;  /* 0x0000000000017941 */ /* 0x000fea0003800000 */
.L_x_70:
[----:B------:R-:W-:Y:S01]  /*c080*/  R2UR UR10, R13 ;  /* 0x000000000d0a72ca */ /* 0x000fe200000e0000 */
[----:B------:R-:W-:Y:S01]  /*c090*/  UIADD3 UR4, UP0, UR52, 0x370, URZ ;  /* 0x0000037034047890 */ /* 0x000fe2000ff1e03f */
[----:B------:R-:W-:Y:S01]  /*c0a0*/  R2UR UR6, R10 ;  /* 0x000000000a0672ca */ /* 0x000fe200000e0000 */
[----:B01----:R-:W-:Y:S01]  /*c0b0*/  VIADD R6, R6, 0x38830 ;  /* 0x0003883006067836 */ /* 0x003fe20000000000 */
[----:B------:R-:W-:Y:S01]  /*c0c0*/  R2UR UR7, R11 ;  /* 0x000000000b0772ca */ /* 0x000fe200000e0000 */
[----:B------:R-:W-:Y:S01]  /*c0d0*/  VIADD R5, R4, 0x28400 ;  /* 0x0002840004057836 */ /* 0x000fe20000000000 */
[----:B------:R-:W-:Y:S01]  /*c0e0*/  PLOP3.LUT P0, PT, PT, PT, PT, 0x80, 0x0 ;  /* 0x000000000000781c */ /* 0x000fe20003f0f070 */
[----:B------:R-:W-:-:S12]  /*c0f0*/  UIADD3.X UR5, URZ, UR53, URZ, UP0, !UPT ;  /* 0x000000353f057290 */ /* 0x000fd800087fe43f */
.L_x_72:
        /* <DEDUP_REMOVED lines=9> */
[----:B0-----:R-:W-:Y:S05]  /*c190*/  @P0 BRA.U.ANY `(.L_x_72) ;  /* 0xfffffffd00d80947 */ /* 0x001fea000393ffff */
[----:B------:R-:W-:Y:S01]  /*c1a0*/  R2UR UR10, R12 ;  /* 0x000000000c0a72ca */ /* 0x000fe200000e0000 */
[----:B------:R-:W-:Y:S01]  /*c1b0*/  VIADD R4, R4, 0x2c400 ;  /* 0x0002c40004047836 */ /* 0x000fe20000000000 */
[----:B------:R-:W-:Y:S02]  /*c1c0*/  R2UR UR6, R10 ;  /* 0x000000000a0672ca */ /* 0x000fe400000e0000 */
[----:B------:R-:W-:Y:S02]  /*c1d0*/  R2UR UR7, R11 ;  /* 0x000000000b0772ca */ /* 0x000fe400000e0000 */
[----:B------:R-:W-:-:S13]  /*c1e0*/  PLOP3.LUT P0, PT, PT, PT, PT, 0x80, 0x0 ;  /* 0x000000000000781c */ /* 0x000fda0003f0f070 */
.L_x_73:
        /* <DEDUP_REMOVED lines=10> */
.L_x_60:
[----:B------:R-:W-:Y:S05]  /*c290*/  BSYNC B0 ;  /* 0x0000000000007941 */ /* 0x000fea0003800000 */
.L_x_59:
[----:B------:R-:W-:-:S06]  /*c2a0*/  UISETP.NE.AND UP0, UPT, UR42, 0x3, UPT ;  /* 0x000000032a00788c */ /* 0x000fcc000bf05270 */
[----:B------:R-:W-:-:S13]  /*c2b0*/  PLOP3.LUT P0, PT, PT, PT, UP0, 0x80, 0x0 ;  /* 0x000000000000781c */ /* 0x000fda0003f0f008 */
[----:B------:R-:W-:Y:S05]  /*c2c0*/  @!P0 BRA `(.L_x_74) ;  /* 0x0000000000048947 */ /* 0x000fea0003800000 */
[----:B------:R-:W-:Y:S01]  /*c2d0*/  BPT.TRAP 0x1 ;  /* 0x000000040000795c */ /* 0x000fe20000300000 */
.L_x_74:
[----:B------:R-:W-:Y:S01]  /*c2e0*/  IMAD.U32 R4, RZ, RZ, UR47 ;  /* 0x0000002fff047e24 */ /* 0x000fe2000f8e00ff */
[----:B------:R-:W-:Y:S01]  /*c2f0*/  LEA R19, R2, UR41, 0x3 ;  /* 0x0000002902137c11 */ /* 0x000fe2000f8e18ff */
[----:B------:R-:W-:Y:S03]  /*c300*/  BSSY B0, `(.L_x_75) ;  /* 0x0000006000007945 */ /* 0x000fe60003800000 */
[----:B------:R-:W-:Y:S02]  /*c310*/  ISETP.NE.AND P1, PT, R4, 0x3, PT ;  /* 0x000000030400780c */ /* 0x000fe40003f25270 */
[----:B------:R-:W-:-:S04]  /*c320*/  LOP3.LUT R4, R0, 0x1, RZ, 0x3c, !PT ;  /* 0x0000000100047812 */ /* 0x000fc800078e3cff */
[----:B------:R-:W-:-:S04]  /*c330*/  SHF.L.U32 R4, R4, 0x1f, RZ ;  /* 0x0000001f04047819 */ /* 0x000fc800000006ff */
[----:B------:R-:W0:Y:S02]  /*c340*/  SYNCS.PHASECHK.TRANS64.TRYWAIT P0, [R19+URZ+0x38870], R4 ;  /* 0x03887004130075a7 */ /* 0x000e24000800017f */
[----:B0-----:R-:W-:Y:S05]  /*c350*/  @!P0 BRA `(.L_x_76) ;  /* 0x0000002800388947 */ /* 0x001fea0003800000 */
.L_x_129:
[----:B------:R-:W-:Y:S05]  /*c360*/  BSYNC B0 ;  /* 0x0000000000007941 */ /* 0x000fea0003800000 */
.L_x_75:
[----:B------:R-:W-:Y:S05]  /*c370*/  @!P1 BRA `(.L_x_77) ;  /* 0x0000000000049947 */ /* 0x000fea0003800000 */
[----:B------:R-:W-:Y:S01]  /*c380*/  BPT.TRAP 0x1 ;  /* 0x000000040000795c */ /* 0x000fe20000300000 */
.L_x_77:
[----:B0-----:R-:W-:Y:S01]  /*c390*/  SHF.L.U32 R4, R0, 0x1f, RZ ;  /* 0x0000001f00047819 */ /* 0x001fe200000006ff */
[----:B------:R-:W-:-:S03]  /*c3a0*/  IMAD.SHL.U32 R0, R2, 0x8000, RZ ;  /* 0x0000800002007824 */ /* 0x000fc600078e00ff */
[----:B------:R-:W0:Y:S02]  /*c3b0*/  SYNCS.PHASECHK.TRANS64.TRYWAIT P0, [R19+URZ+0x38860], R4 ;  /* 0x03886004130075a7 */ /* 0x000e24000800017f */
[----:B0-----:R-:W-:Y:S05]  /*c3c0*/  @!P0 BRA `(.L_x_78) ;  /* 0x0000002800308947 */ /* 0x001fea0003800000 */
.L_x_130:
[----:B------:R-:W2:Y:S04]  /*c3d0*/  LDL R13, [R1+0x24] ;  /* 0x00002400010d7983 */ /* 0x000ea80000100800 */
[----:B------:R-:W4:Y:S01]  /*c3e0*/  LDL R12, [R1+0x4] ;  /* 0x00000400010c7983 */ /* 0x000f220000100800 */
[----:B0-----:R-:W-:Y:S01]  /*c3f0*/  LOP3.LUT R4, R0, R17, RZ, 0xfc, !PT ;  /* 0x0000001100047212 */ /* 0x001fe200078efcff */
[----:B------:R-:W-:Y:S05]  /*c400*/  WARPSYNC.ALL ;  /* 0x0000000000007948 */ /* 0x000fea0003800000 */
[----:B------:R-:W0:Y:S01]  /*c410*/  LDSM.16.MT88.4 R4, [R4+UR41+0x10400] ;  /* 0x010400290404783b */ /* 0x000e220008004200 */
[----:B------:R-:W-:-:S04]  /*c420*/  IMAD.U32 R2, RZ, RZ, UR41 ;  /* 0x00000029ff027e24 */ /* 0x000fc8000f8e00ff */
[----:B------:R-:W-:Y:S01]  /*c430*/  VIADD R2, R2, 0x400 ;  /* 0x0000040002027836 */ /* 0x000fe20000000000 */
[C-C-:B0-----:R-:W-:Y:S02]  /*c440*/  PRMT R8, R4.reuse, 0x6420, R5.reuse ;  /* 0x0000642004087816 */ /* 0x141fe40000000005 */
[----:B------:R-:W-:Y:S02]  /*c450*/  PRMT R9, R4, 0x7531, R5 ;  /* 0x0000753104097816 */ /* 0x000fe40000000005 */
[C-C-:B------:R-:W-:Y:S02]  /*c460*/  PRMT R10, R6.reuse, 0x6420, R7.reuse ;  /* 0x00006420060a7816 */ /* 0x140fe40000000007 */
[----:B------:R-:W-:Y:S02]  /*c470*/  PRMT R11, R6, 0x7531, R7 ;  /* 0x00007531060b7816 */ /* 0x000fe40000000007 */
[----:B--2---:R-:W-:Y:S02]  /*c480*/  IADD3 R18, R13, UR41, R0 ;  /* 0x000000290d127c10 */ /* 0x004fe4000fffe000 */
[----:B----4-:R-:W-:-:S03]  /*c490*/  IADD3 R2, R2, R0, R12 ;  /* 0x0000000002027210 */ /* 0x010fc60007ffe00c */
[----:B------:R-:W0:Y:S04]  /*c4a0*/  LDSM.16.MT88.4 R4, [R18+0x10400] ;  /* 0x010400001204783b */ /* 0x000e280000004200 */
[----:B------:R0:W-:Y:S02]  /*c4b0*/  STSM.16.M88.4 [R2], R8 ;  /* 0x0000000802007844 */ /* 0x0001e40000000200 */
[C-C-:B0-----:R-:W-:Y:S02]  /*c4c0*/  PRMT R8, R4.reuse, 0x6420, R5.reuse ;  /* 0x0000642004087816 */ /* 0x141fe40000000005 */
[----:B------:R-:W-:Y:S01]  /*c4d0*/  PRMT R9, R4, 0x7531, R5 ;  /* 0x0000753104097816 */ /* 0x000fe20000000005 */
[----:B------:R-:W-:Y:S01]  /*c4e0*/  VIADD R4, R0, 0x4000 ;  /* 0x0000400000047836 */ /* 0x000fe20000000000 */
[----:B------:R-:W-:-:S02]  /*c4f0*/  PRMT R10, R6, 0x6420, R7 ;  /* 0x00006420060a7816 */ /* 0x000fc40000000007 */
[----:B------:R-:W-:Y:S02]  /*c500*/  PRMT R11, R6, 0x7531, R7 ;  /* 0x00007531060b7816 */ /* 0x000fe40000000007 */
[----:B------:R-:W-:-:S03]  /*c510*/  LOP3.LUT R4, R4, R17, RZ, 0xfc, !PT ;  /* 0x0000001104047212 */ /* 0x000fc600078efcff */
[----:B------:R0:W-:Y:S04]  /*c520*/  STSM.16.M88.4 [R2+0x2000], R8 ;  /* 0x0020000802007844 */ /* 0x0001e80000000200 */
[----:B------:R-:W1:Y:S01]  /*c530*/  LDSM.16.MT88.4 R4, [R4+UR41+0x10400] ;  /* 0x010400290404783b */ /* 0x000e620008004200 */
[----:B0-----:R-:W-:Y:S01]  /*c540*/  IMAD.MOV.U32 R11, RZ, RZ, R12 ;  /* 0x000000ffff0b7224 */ /* 0x001fe200078e000c */
[C-C-:B-1----:R-:W-:Y:S02]  /*c550*/  PRMT R12, R4.reuse, 0x6420, R5.reuse ;  /* 0x00006420040c7816 */ /* 0x142fe40000000005 */
[----:B------:R-:W-:Y:S02]  /*c560*/  PRMT R13, R4, 0x7531, R5 ;  /* 0x00007531040d7816 */ /* 0x000fe40000000005 */
[----:B------:R-:W-:-:S02]  /*c570*/  PRMT R14, R6, 0x6420, R7 ;  /* 0x00006420060e7816 */ /* 0x000fc40000000007 */
[----:B------:R-:W-:Y:S02]  /*c580*/  PRMT R15, R6, 0x7531, R7 ;  /* 0x00007531060f7816 */ /* 0x000fe40000000007 */
[----:B------:R-:W0:Y:S04]  /*c590*/  LDSM.16.MT88.4 R4, [R18+0x14400] ;  /* 0x014400001204783b */ /* 0x000e280000004200 */
[----:B------:R1:W-:Y:S02]  /*c5a0*/  STSM.16.M88.4 [R2+0x4000], R12 ;  /* 0x0040000c02007844 */ /* 0x0003e40000000200 */
[----:B-1----:R-:W-:Y:S01]  /*c5b0*/  IMAD.MOV.U32 R15, RZ, RZ, R11 ;  /* 0x000000ffff0f7224 */ /* 0x002fe200078e000b */
[C-C-:B0-----:R-:W-:Y:S02]  /*c5c0*/  PRMT R8, R4.reuse, 0x6420, R5.reuse ;  /* 0x0000642004087816 */ /* 0x141fe40000000005 */
[----:B------:R-:W-:-:S02]  /*c5d0*/  PRMT R9, R4, 0x7531, R5 ;  /* 0x0000753104097816 */ /* 0x000fc40000000005 */
[C-C-:B------:R-:W-:Y:S02]  /*c5e0*/  PRMT R10, R6.reuse, 0x6420, R7.reuse ;  /* 0x00006420060a7816 */ /* 0x140fe40000000007 */
[----:B------:R-:W-:-:S05]  /*c5f0*/  PRMT R11, R6, 0x7531, R7 ;  /* 0x00007531060b7816 */ /* 0x000fca0000000007 */
[----:B------:R0:W-:Y:S04]  /*c600*/  STSM.16.M88.4 [R2+0x6000], R8 ;  /* 0x0060000802007844 */ /* 0x0001e80000000200 */
[----:B0-----:R-:W2:Y:S01]  /*c610*/  LDL R9, [R1+0x1c] ;  /* 0x00001c0001097983 */ /* 0x001ea20000100800 */
[----:B------:R-:W-:Y:S02]  /*c620*/  VIADD R2, R0, 0x1000 ;  /* 0x0000100000027836 */ /* 0x000fe40000000000 */
[----:B------:R-:W-:Y:S02]  /*c630*/  IMAD.MOV.U32 R11, RZ, RZ, R15 ;  /* 0x000000ffff0b7224 */ /* 0x000fe400078e000f */
[----:B------:R-:W-:Y:S01]  /*c640*/  IMAD.U32 R10, RZ, RZ, UR41 ;  /* 0x00000029ff0a7e24 */ /* 0x000fe2000f8e00ff */
[----:B------:R-:W-:-:S03]  /*c650*/  LOP3.LUT R2, R2, R17, RZ, 0xfc, !PT ;  /* 0x0000001102027212 */ /* 0x000fc600078efcff */
[----:B------:R-:W-:Y:S02]  /*c660*/  VIADD R10, R10, 0x400 ;  /* 0x000004000a0a7836 */ /* 0x000fe40000000000 */
[----:B------:R-:W0:Y:S02]  /*c670*/  LDSM.16.MT88.4 R4, [R2+UR41+0x10400] ;  /* 0x010400290204783b */ /* 0x000e240008004200 */
[C-C-:B0-----:R-:W-:Y:S02]  /*c680*/  PRMT R12, R4.reuse, 0x6420, R5.reuse ;  /* 0x00006420040c7816 */ /* 0x141fe40000000005 */
[----:B------:R-:W-:Y:S02]  /*c690*/  PRMT R13, R4, 0x7531, R5 ;  /* 0x00007531040d7816 */ /* 0x000fe40000000005 */
[C-C-:B------:R-:W-:Y:S02]  /*c6a0*/  PRMT R14, R6.reuse, 0x6420, R7.reuse ;  /* 0x00006420060e7816 */ /* 0x140fe40000000007 */
[----:B------:R-:W-:-:S02]  /*c6b0*/  PRMT R15, R6, 0x7531, R7 ;  /* 0x00007531060f7816 */ /* 0x000fc40000000007 */
[----:B------:R-:W0:Y:S02]  /*c6c0*/  LDSM.16.MT88.4 R4, [R18+0x11400] ;  /* 0x011400001204783b */ /* 0x000e240000004200 */
[C---:B0-----:R-:W-:Y:S02]  /*c6d0*/  PRMT R8, R4.reuse, 0x6420, R5 ;  /* 0x0000642004087816 */ /* 0x041fe40000000005 */
[----:B--2---:R-:W-:Y:S02]  /*c6e0*/  IADD3 R2, R11, R0, R9 ;  /* 0x000000000b027210 */ /* 0x004fe40007ffe009 */
[----:B------:R-:W-:Y:S01]  /*c6f0*/  PRMT R9, R4, 0x7531, R5 ;  /* 0x0000753104097816 */ /* 0x000fe20000000005 */
[----:B------:R-:W-:Y:S02]  /*c700*/  VIADD R4, R0, 0x5000 ;  /* 0x0000500000047836 */ /* 0x000fe40000000000 */
[----:B------:R-:W-:Y:S01]  /*c710*/  IMAD.IADD R2, R10, 0x1, R2 ;  /* 0x000000010a027824 */ /* 0x000fe200078e0202 */
[----:B------:R-:W-:-:S02]  /*c720*/  PRMT R10, R6, 0x6420, R7 ;  /* 0x00006420060a7816 */ /* 0x000fc40000000007 */
[----:B------:R-:W-:Y:S02]  /*c730*/  LOP3.LUT R4, R4, R17, RZ, 0xfc, !PT ;  /* 0x0000001104047212 */ /* 0x000fe400078efcff */
[----:B------:R0:W-:Y:S02]  /*c740*/  STSM.16.M88.4 [R2], R12 ;  /* 0x0000000c02007844 */ /* 0x0001e40000000200 */
[----:B0-----:R-:W-:Y:S01]  /*c750*/  IMAD.MOV.U32 R15, RZ, RZ, R11 ;  /* 0x000000ffff0f7224 */ /* 0x001fe200078e000b */
[----:B------:R-:W-:-:S05]  /*c760*/  PRMT R11, R6, 0x7531, R7 ;  /* 0x00007531060b7816 */ /* 0x000fca0000000007 */
        /* <DEDUP_REMOVED lines=64> */
[--C-:B0-----:R-:W-:Y:S02]  /*cb70*/  PRMT R8, R4, 0x6420, R5.reuse ;  /* 0x0000642004087816 */ /* 0x101fe40000000005 */
[----:B--2---:R-:W-:Y:S01]  /*cb80*/  IADD3 R2, R10, R9, R0 ;  /* 0x000000090a027210 */ /* 0x004fe20007ffe000 */
[----:B------:R-:W-:Y:S01]  /*cb90*/  VIADD R0, R0, 0x7000 ;  /* 0x0000700000007836 */ /* 0x000fe20000000000 */
[----:B------:R-:W-:Y:S02]  /*cba0*/  PRMT R9, R4, 0x7531, R5 ;  /* 0x0000753104097816 */ /* 0x000fe40000000005 */
[C-C-:B------:R-:W-:Y:S01]  /*cbb0*/  PRMT R10, R6.reuse, 0x6420, R7.reuse ;  /* 0x00006420060a7816 */ /* 0x140fe20000000007 */
[----:B------:R-:W-:Y:S01]  /*cbc0*/  IMAD.IADD R2, R11, 0x1, R2 ;  /* 0x000000010b027824 */ /* 0x000fe200078e0202 */
[----:B------:R-:W-:-:S02]  /*cbd0*/  PRMT R11, R6, 0x7531, R7 ;  /* 0x00007531060b7816 */ /* 0x000fc40000000007 */
[----:B------:R-:W-:Y:S02]  /*cbe0*/  LOP3.LUT R0, R0, R17, RZ, 0xfc, !PT ;  /* 0x0000001100007212 */ /* 0x000fe400078efcff */
[----:B------:R-:W-:Y:S04]  /*cbf0*/  STSM.16.M88.4 [R2], R12 ;  /* 0x0000000c02007844 */ /* 0x000fe80000000200 */
[----:B------:R-:W-:Y:S04]  /*cc00*/  STSM.16.M88.4 [R2+0x2000], R8 ;  /* 0x0020000802007844 */ /* 0x000fe80000000200 */
[----:B------:R-:W0:Y:S02]  /*cc10*/  LDSM.16.MT88.4 R8, [R0+UR41+0x10400] ;  /* 0x010400290008783b */ /* 0x000e240008004200 */
[----:B0-----:R-:W-:-:S02]  /*cc20*/  PRMT R4, R8, 0x6420, R9 ;  /* 0x0000642008047816 */ /* 0x001fc40000000009 */
[----:B------:R-:W-:Y:S02]  /*cc30*/  PRMT R5, R8, 0x7531, R9 ;  /* 0x0000753108057816 */ /* 0x000fe40000000009 */
[C-C-:B------:R-:W-:Y:S02]  /*cc40*/  PRMT R6, R10.reuse, 0x6420, R11.reuse ;  /* 0x000064200a067816 */ /* 0x140fe4000000000b */
[----:B------:R-:W-:Y:S02]  /*cc50*/  PRMT R7, R10, 0x7531, R11 ;  /* 0x000075310a077816 */ /* 0x000fe4000000000b */
[----:B------:R-:W0:Y:S04]  /*cc60*/  LDSM.16.MT88.4 R8, [R18+0x17400] ;  /* 0x017400001208783b */ /* 0x000e280000004200 */
[----:B------:R0:W-:Y:S02]  /*cc70*/  STSM.16.M88.4 [R2+0x4000], R4 ;  /* 0x0040000402007844 */ /* 0x0001e40000000200 */
[----:B0-----:R-:W-:-:S02]  /*cc80*/  PRMT R4, R8, 0x6420, R9 ;  /* 0x0000642008047816 */ /* 0x001fc40000000009 */
[----:B------:R-:W-:Y:S02]  /*cc90*/  PRMT R5, R8, 0x7531, R9 ;  /* 0x0000753108057816 */ /* 0x000fe40000000009 */
[C-C-:B------:R-:W-:Y:S02]  /*cca0*/  PRMT R6, R10.reuse, 0x6420, R11.reuse ;  /* 0x000064200a067816 */ /* 0x140fe4000000000b */
[----:B------:R-:W-:-:S05]  /*ccb0*/  PRMT R7, R10, 0x7531, R11 ;  /* 0x000075310a077816 */ /* 0x000fca000000000b */
[----:B------:R0:W-:Y:S01]  /*ccc0*/  STSM.16.M88.4 [R2+0x6000], R4 ;  /* 0x0060000402007844 */ /* 0x0001e20000000200 */
[----:B------:R-:W-:Y:S01]  /*ccd0*/  @!PT LDS RZ, [RZ] ;  /* 0x00000000fffff984 */ /* 0x000fe20000000800 */
[----:B------:R-:W-:Y:S01]  /*cce0*/  @!PT LDS RZ, [RZ] ;  /* 0x00000000fffff984 */ /* 0x000fe20000000800 */
[----:B------:R-:W-:Y:S01]  /*ccf0*/  @!PT LDS RZ, [RZ] ;  /* 0x00000000fffff984 */ /* 0x000fe20000000800 */
[----:B------:R-:W-:Y:S01]  /*cd00*/  @!PT LDS RZ, [RZ] ;  /* 0x00000000fffff984 */ /* 0x000fe20000000800 */
[----:B------:R1:W-:Y:S06]  /*cd10*/  MEMBAR.ALL.CTA ;  /* 0x0000000000007992 */ /* 0x0003ec0000008000 */
[----:B-1----:R-:W1:Y:S01]  /*cd20*/  FENCE.VIEW.ASYNC.S ;  /* 0x00000000000073c6 */ /* 0x002e620000000000 */
[----:B------:R-:W-:Y:S05]  /*cd30*/  @!P1 BRA `(.L_x_79) ;  /* 0x0000000000049947 */ /* 0x000fea0003800000 */
[----:B------:R-:W-:Y:S01]  /*cd40*/  BPT.TRAP 0x1 ;  /* 0x000000040000795c */ /* 0x000fe20000300000 */
.L_x_79:
[----:B------:R-:W2:Y:S01]  /*cd50*/  S2R R0, SR_TID.X ;  /* 0x0000000000007919 */ /* 0x000ea20000002100 */
[----:B-1----:R1:W-:Y:S01]  /*cd60*/  SYNCS.ARRIVE.TRANS64.A1T0 RZ, [R19+URZ+0x38850], RZ ;  /* 0x038850ff13ff79a7 */ /* 0x0023e2000810003f */
[----:B0-----:R4:W5:Y:S01]  /*cd70*/  LDL R2, [R1] ;  /* 0x0000000001027983 */ /* 0x0019620000100800 */
[----:B--2---:R-:W-:Y:S01]  /*cd80*/  LOP3.LUT R0, R0, 0x7f, RZ, 0xc0, !PT ;  /* 0x0000007f00007812 */ /* 0x004fe200078ec0ff */
[----:B------:R-:W-:Y:S03]  /*cd90*/  BAR.SYNC.DEFER_BLOCKING 0x2, 0x80 ;  /* 0x0082000000007b1d */ /* 0x000fe60000010000 */
[----:B------:R-:W-:-:S03]  /*cda0*/  ISETP.NE.AND P0, PT, R0, RZ, PT ;  /* 0x000000ff0000720c */ /* 0x000fc60003f05270 */
[----:B------:R4:W5:Y:S10]  /*cdb0*/  LDL R0, [R1+0x8] ;  /* 0x0000080001007983 */ /* 0x0009740000100800 */
[----:B-1----:R-:W-:-:S05]  /*cdc0*/  @!P0 VIADD R19, R19, 0x38880 ;  /* 0x0003888013138836 */ /* 0x002fca0000000000 */
[----:B------:R-:W-:-:S04]  /*cdd0*/  @!P0 PRMT R19, RZ, 0x654, R19 ;  /* 0x00000654ff138816 */ /* 0x000fc80000000013 */
[----:B------:R4:W-:Y:S01]  /*cde0*/  @!P0 SYNCS.ARRIVE.TRANS64.RED.A1T0 RZ, [R19+URZ], RZ ;  /* 0x000000ff13ff89a7 */ /* 0x0009e2000810043f */
[C---:B------:R-:W-:Y:S01]  /*cdf0*/  ISETP.GT.AND P0, PT, R3.reuse, RZ, PT ;  /* 0x000000ff0300720c */ /* 0x040fe20003f04270 */
[----:B------:R-:W-:-:S12]  /*ce00*/  VIADD R3, R3, 0xffffffff ;  /* 0xffffffff03037836 */ /* 0x000fd80000000000 */
[----:B----4-:R-:W-:Y:S05]  /*ce10*/  @P0 BRA `(.L_x_80) ;  /* 0xffffffe800ec0947 */ /* 0x010fea000383ffff */
.L_x_58:
[----:B------:R-:W-:-:S06]  /*ce20*/  UISETP.NE.AND UP0, UPT, UR42, 0x3, UPT ;  /* 0x000000032a00788c */ /* 0x000fcc000bf05270 */
[----:B------:R-:W-:-:S13]  /*ce30*/  PLOP3.LUT P0, PT, PT, PT, UP0, 0x80, 0x0 ;  /* 0x000000000000781c */ /* 0x000fda0003f0f008 */
[----:B------:R-:W-:Y:S05]  /*ce40*/  @!P0 BRA `(.L_x_81) ;  /* 0x0000000000048947 */ /* 0x000fea0003800000 */
[----:B------:R-:W-:Y:S01]  /*ce50*/  BPT.TRAP 0x1 ;  /* 0x000000040000795c */ /* 0x000fe20000300000 */
.L_x_81:
[----:B-1----:R-:W4:Y:S04]  /*ce60*/  LDL R3, [R1+0x8] ;  /* 0x0000080001037983 */ /* 0x002f280000100800 */
[----:B0----5:R-:W2:Y:S01]  /*ce70*/  LDL R2, [R1] ;  /* 0x0000000001027983 */ /* 0x021ea20000100800 */
[----:B---3--:R-:W-:Y:S01]  /*ce80*/  IMAD.U32 R0, RZ, RZ, UR47 ;  /* 0x0000002fff007e24 */ /* 0x008fe2000f8e00ff */
[----:B------:R-:W-:Y:S04]  /*ce90*/  BSSY B0, `(.L_x_82) ;  /* 0x0000007000007945 */ /* 0x000fe80003800000 */
[----:B------:R-:W-:-:S02]  /*cea0*/  ISETP.NE.AND P1, PT, R0, 0x3, PT ;  /* 0x000000030000780c */ /* 0x000fc40003f25270 */
[----:B----4-:R-:W-:-:S04]  /*ceb0*/  LOP3.LUT R0, R3, 0x1, RZ, 0x3c, !PT ;  /* 0x0000000103007812 */ /* 0x010fc800078e3cff */
[----:B------:R-:W-:Y:S02]  /*cec0*/  SHF.L.U32 R0, R0, 0x1f, RZ ;  /* 0x0000001f00007819 */ /* 0x000fe400000006ff */
[----:B--2---:R-:W-:-:S04]  /*ced0*/  LEA R3, R2, UR41, 0x3 ;  /* 0x0000002902037c11 */ /* 0x004fc8000f8e18ff */
[----:B------:R-:W0:Y:S02]  /*cee0*/  SYNCS.PHASECHK.TRANS64.TRYWAIT P0, [R3+URZ+0x38870], R0 ;  /* 0x03887000030075a7 */ /* 0x000e24000800017f */
[----:B0-----:R-:W-:Y:S05]  /*cef0*/  @!P0 BRA `(.L_x_83) ;  /* 0x0000001c00788947 */ /* 0x001fea0003800000 */
.L_x_131:
[----:B------:R-:W-:Y:S05]  /*cf00*/  BSYNC B0 ;  /* 0x0000000000007941 */ /* 0x000fea0003800000 */
.L_x_82:
[----:B------:R-:W-:Y:S05]  /*cf10*/  @!P1 BRA `(.L_x_84) ;  /* 0x0000000000049947 */ /* 0x000fea0003800000 */
[----:B------:R-:W-:Y:S01]  /*cf20*/  BPT.TRAP 0x1 ;  /* 0x000000040000795c */ /* 0x000fe20000300000 */
.L_x_84:
[----:B0-----:R-:W2:Y:S02]  /*cf30*/  LDL R0, [R1+0x8] ;  /* 0x0000080001007983 */ /* 0x001ea40000100800 */
[----:B--2---:R-:W-:-:S04]  /*cf40*/  SHF.L.U32 R0, R0, 0x1f, RZ ;  /* 0x0000001f00007819 */ /* 0x004fc800000006ff */
[----:B------:R-:W0:Y:S02]  /*cf50*/  SYNCS.PHASECHK.TRANS64.TRYWAIT P0, [R3+URZ+0x38860], R0 ;  /* 0x03886000030075a7 */ /* 0x000e24000800017f */
[----:B0-----:R-:W-:Y:S05]  /*cf60*/  @!P0 BRA `(.L_x_85) ;  /* 0x0000001c00708947 */ /* 0x001fea0003800000 */
.L_x_132:
[----:B------:R-:W2:Y:S04]  /*cf70*/  LDL R18, [R1] ;  /* 0x0000000001127983 */ /* 0x000ea80000100800 */
[----:B------:R-:W3:Y:S04]  /*cf80*/  LDL R2, [R1+0x24] ;  /* 0x0000240001027983 */ /* 0x000ee80000100800 */
[----:B------:R-:W0:Y:S01]  /*cf90*/  LDL R13, [R1+0x4] ;  /* 0x00000400010d7983 */ /* 0x000e220000100800 */
[----:B------:R-:W-:Y:S05]  /*cfa0*/  WARPSYNC.ALL ;  /* 0x0000000000007948 */ /* 0x000fea0003800000 */
[----:B------:R-:W-:-:S04]  /*cfb0*/  IMAD.U32 R19, RZ, RZ, UR41 ;  /* 0x00000029ff137e24 */ /* 0x000fc8000f8e00ff */
[----:B------:R-:W-:Y:S02]  /*cfc0*/  VIADD R19, R19, 0x400 ;  /* 0x0000040013137836 */ /* 0x000fe40000000000 */
[----:B--2---:R-:W-:-:S05]  /*cfd0*/  IMAD.SHL.U32 R16, R18, 0x8000, RZ ;  /* 0x0000800012107824 */ /* 0x004fca00078e00ff */
[----:B------:R-:W-:-:S05]  /*cfe0*/  LOP3.LUT R12, R16, R17, RZ, 0xfc, !PT ;  /* 0x00000011100c7212 */ /* 0x000fca00078efcff */
[----:B------:R-:W1:Y:S01]  /*cff0*/  LDSM.16.MT88.4 R4, [R12+UR41+0x10400] ;  /* 0x010400290c04783b */ /* 0x000e620008004200 */
[----:B---3--:R-:W-:Y:S02]  /*d000*/  IADD3 R2, R2, UR41, R16 ;  /* 0x0000002902027c10 */ /* 0x008fe4000fffe010 */
[----:B0-----:R-:W-:Y:S02]  /*d010*/  IADD3 R0, R19, R16, R13 ;  /* 0x0000001013007210 */ /* 0x001fe40007ffe00d */
[C-C-:B-1----:R-:W-:Y:S02]  /*d020*/  PRMT R8, R4.reuse, 0x6420, R5.reuse ;  /* 0x0000642004087816 */ /* 0x142fe40000000005 */
[----:B------:R-:W-:Y:S02]  /*d030*/  PRMT R9, R4, 0x7531, R5 ;  /* 0x0000753104097816 */ /* 0x000fe40000000005 */
[C-C-:B------:R-:W-:Y:S02]  /*d040*/  PRMT R10, R6.reuse, 0x6420, R7.reuse ;  /* 0x00006420060a7816 */ /* 0x140fe40000000007 */
[----:B------:R-:W-:-:S02]  /*d050*/  PRMT R11, R6, 0x7531, R7 ;  /* 0x00007531060b7816 */ /* 0x000fc40000000007 */
        /* <DEDUP_REMOVED lines=24> */
[----:B------:R-:W-:-:S05]  /*d1e0*/  VIADD R0, R16, 0x1000 ;  /* 0x0000100010007836 */ /* 0x000fca0000000000 */
[----:B------:R-:W-:-:S05]  /*d1f0*/  LOP3.LUT R0, R0, R17, RZ, 0xfc, !PT ;  /* 0x0000001100007212 */ /* 0x000fca00078efcff */
[----:B------:R-:W0:Y:S01]  /*d200*/  LDSM.16.MT88.4 R4, [R0+UR41+0x10400] ;  /* 0x010400290004783b */ /* 0x000e220008004200 */
[----:B------:R-:W-:Y:S01]  /*d210*/  IMAD.MOV.U32 R11, RZ, RZ, R15 ;  /* 0x000000ffff0b7224 */ /* 0x000fe200078e000f */
[C-C-:B0-----:R-:W-:Y:S02]  /*d220*/  PRMT R12, R4.reuse, 0x6420, R5.reuse ;  /* 0x00006420040c7816 */ /* 0x141fe40000000005 */
[----:B------:R-:W-:Y:S02]  /*d230*/  PRMT R13, R4, 0x7531, R5 ;  /* 0x00007531040d7816 */ /* 0x000fe40000000005 */
[C-C-:B------:R-:W-:Y:S02]  /*d240*/  PRMT R14, R6.reuse, 0x6420, R7.reuse ;  /* 0x00006420060e7816 */ /* 0x140fe40000000007 */
[----:B------:R-:W-:Y:S02]  /*d250*/  PRMT R15, R6, 0x7531, R7 ;  /* 0x00007531060f7816 */ /* 0x000fe40000000007 */
[----:B------:R-:W0:Y:S02]  /*d260*/  LDSM.16.MT88.4 R4, [R2+0x11400] ;  /* 0x011400000204783b */ /* 0x000e240000004200 */
[----:B0-----:R-:W-:-:S02]  /*d270*/  PRMT R8, R4, 0x6420, R5 ;  /* 0x0000642004087816 */ /* 0x001fc40000000005 */
[----:B------:R-:W-:Y:S01]  /*d280*/  PRMT R9, R4, 0x7531, R5 ;  /* 0x0000753104097816 */ /* 0x000fe20000000005 */
[----:B------:R-:W-:-:S05]  /*d290*/  VIADD R4, R16, 0x5000 ;  /* 0x0000500010047836 */ /* 0x000fca0000000000 */
[----:B------:R-:W-:Y:S02]  /*d2a0*/  LOP3.LUT R4, R4, R17, RZ, 0xfc, !PT ;  /* 0x0000001104047212 */ /* 0x000fe400078efcff */
[----:B--2---:R-:W-:-:S05]  /*d2b0*/  IADD3 R0, R11, R16, R10 ;  /* 0x000000100b007210 */ /* 0x004fca0007ffe00a */
[----:B------:R-:W-:Y:S01]  /*d2c0*/  IMAD.IADD R0, R19, 0x1, R0 ;  /* 0x0000000113007824 */ /* 0x000fe200078e0200 */
[----:B------:R-:W-:-:S04]  /*d2d0*/  PRMT R10, R6, 0x6420, R7 ;  /* 0x00006420060a7816 */ /* 0x000fc80000000007 */
        /* <DEDUP_REMOVED lines=64> */
[----:B------:R-:W-:Y:S02]  /*d6e0*/  PRMT R9, R4, 0x7531, R5 ;  /* 0x0000753104097816 */ /* 0x000fe40000000005 */
[----:B--2---:R-:W-:Y:S01]  /*d6f0*/  IADD3 R0, R11, R10, R16 ;  /* 0x0000000a0b007210 */ /* 0x004fe20007ffe010 */
[----:B------:R-:W-:Y:S01]  /*d700*/  VIADD R16, R16, 0x7000 ;  /* 0x0000700010107836 */ /* 0x000fe20000000000 */
[C-C-:B------:R-:W-:Y:S02]  /*d710*/  PRMT R10, R6.reuse, 0x6420, R7.reuse ;  /* 0x00006420060a7816 */ /* 0x140fe40000000007 */
[----:B------:R-:W-:Y:S01]  /*d720*/  PRMT R11, R6, 0x7531, R7 ;  /* 0x00007531060b7816 */ /* 0x000fe20000000007 */
[----:B------:R-:W-:Y:S01]  /*d730*/  IMAD.IADD R0, R19, 0x1, R0 ;  /* 0x0000000113007824 */ /* 0x000fe200078e0200 */
[----:B------:R-:W-:-:S04]  /*d740*/  LOP3.LUT R16, R16, R17, RZ, 0xfc, !PT ;  /* 0x0000001110107212 */ /* 0x000fc800078efcff */
        /* <DEDUP_REMOVED lines=8> */
[----:B------:R1:W-:Y:S01]  /*d7d0*/  STSM.16.M88.4 [R0+0x4000], R12 ;  /* 0x0040000c00007844 */ /* 0x0003e20000000200 */
        /* <DEDUP_REMOVED lines=10> */
[----:B0-----:R-:W0:Y:S01]  /*d880*/  FENCE.VIEW.ASYNC.S ;  /* 0x00000000000073c6 */ /* 0x001e220000000000 */
[----:B------:R-:W-:Y:S05]  /*d890*/  @!P1 BRA `(.L_x_86) ;  /* 0x0000000000049947 */ /* 0x000fea0003800000 */
[----:B------:R-:W-:Y:S01]  /*d8a0*/  BPT.TRAP 0x1 ;  /* 0x000000040000795c */ /* 0x000fe20000300000 */
.L_x_86:
[----:B------:R-:W2:Y:S01]  /*d8b0*/  LDL.LU R4, [R1+0x8] ;  /* 0x0000080001047983 */ /* 0x000ea20000300800 */
[----:B0-----:R0:W-:Y:S01]  /*d8c0*/  SYNCS.ARRIVE.TRANS64.A1T0 RZ, [R3+URZ+0x38850], RZ ;  /* 0x038850ff03ff79a7 */ /* 0x0011e2000810003f */
[----:B-1----:R-:W1:Y:S01]  /*d8d0*/  S2R R0, SR_TID.X ;  /* 0x0000000000007919 */ /* 0x002e620000002100 */
[----:B------:R-:W-:Y:S01]  /*d8e0*/  VIADD R2, R18, 0x1 ;  /* 0x0000000112027836 */ /* 0x000fe20000000000 */
[----:B------:R-:W-:Y:S01]  /*d8f0*/  UIADD3 UR50, UR43, UR50, URZ ;  /* 0x000000322b327290 */ /* 0x000fe2000fffe03f */
[----:B-1----:R-:W-:Y:S01]  /*d900*/  LOP3.LUT R0, R0, 0x7f, RZ, 0xc0, !PT ;  /* 0x0000007f00007812 */ /* 0x002fe200078ec0ff */
[----:B------:R-:W-:Y:S03]  /*d910*/  BAR.SYNC.DEFER_BLOCKING 0x2, 0x80 ;  /* 0x0082000000007b1d */ /* 0x000fe60000010000 */
[----:B------:R-:W-:-:S05]  /*d920*/  ISETP.NE.AND P0, PT, R0, RZ, PT ;  /* 0x000000ff0000720c */ /* 0x000fca0003f05270 */
[----:B------:R-:W1:Y:S08]  /*d930*/  LDC R0, c[0x0][0xc34] ;  /* 0x00030d00ff007b82 */ /* 0x000e700000000800 */
[----:B0-----:R-:W-:-:S05]  /*d940*/  @!P0 VIADD R3, R3, 0x38880 ;  /* 0x0003888003038836 */ /* 0x001fca0000000000 */
[----:B------:R-:W-:-:S04]  /*d950*/  @!P0 PRMT R3, RZ, 0x654, R3 ;  /* 0x00000654ff038816 */ /* 0x000fc80000000003 */
[----:B------:R0:W-:Y:S01]  /*d960*/  @!P0 SYNCS.ARRIVE.TRANS64.RED.A1T0 RZ, [R3+URZ], RZ ;  /* 0x000000ff03ff89a7 */ /* 0x0001e2000810043f */
[----:B------:R-:W-:Y:S02]  /*d970*/  ISETP.NE.AND P0, PT, R2, 0x2, PT ;  /* 0x000000020200780c */ /* 0x000fe40003f05270 */
[----:B-1----:R-:W-:Y:S02]  /*d980*/  ISETP.LE.AND P1, PT, R0, UR50, PT ;  /* 0x0000003200007c0c */ /* 0x002fe4000bf23270 */
[----:B------:R-:W-:Y:S01]  /*d990*/  SEL R0, RZ, 0x1, P0 ;  /* 0x00000001ff007807 */ /* 0x000fe20000000000 */
[----:B------:R-:W-:-:S03]  /*d9a0*/  UIADD3 UR46, UR46, 0x1, URZ ;  /* 0x000000012e2e7890 */ /* 0x000fc6000fffe03f */
[----:B--2---:R-:W-:Y:S02]  /*d9b0*/  LOP3.LUT R4, R4, R0, RZ, 0x3c, !PT ;  /* 0x0000000004047212 */ /* 0x004fe400078e3cff */
[----:B------:R-:W-:-:S05]  /*d9c0*/  SEL R0, R2, RZ, P0 ;  /* 0x000000ff02007207 */ /* 0x000fca0000000000 */
[----:B------:R0:W-:Y:S04]  /*d9d0*/  STL [R1], R0 ;  /* 0x0000000001007387 */ /* 0x0001e80000100800 */
[----:B------:R0:W-:Y:S01]  /*d9e0*/  STL [R1+0x8], R4 ;  /* 0x0000080401007387 */ /* 0x0001e20000100800 */
[----:B------:R-:W-:Y:S05]  /*d9f0*/  @!P1 BRA `(.L_x_87) ;  /* 0xffffffc400749947 */ /* 0x000fea000383ffff */
[----:B------:R-:W-:-:S12]  /*da00*/  ULOP3.LUT UR46, UR46, 0x1, URZ, 0xc, !UPT ;  /* 0x000000012e2e7892 */ /* 0x000fd8000f8e0c3f */
.L_x_40:
[----:B0-----:R-:W0:Y:S01]  /*da10*/  S2R R3, SR_CgaCtaId ;  /* 0x0000000000037919 */ /* 0x001e220000008800 */
[----:B------:R-:W-:-:S04]  /*da20*/  MOV R0, 0x400 ;  /* 0x0000040000007802 */ /* 0x000fc80000000f00 */
[----:B0-----:R-:W-:Y:S01]  /*da30*/  LEA R9, R3, R0, 0x18 ;  /* 0x0000000003097211 */ /* 0x001fe200078ec0ff */
[----:B------:R-:W-:-:S05]  /*da40*/  IMAD.U32 R0, RZ, RZ, UR46 ;  /* 0x0000002eff007e24 */ /* 0x000fca000f8e00ff */
[----:B------:R-:W-:-:S04]  /*da50*/  SHF.L.U32 R0, R0, 0x1f, RZ ;  /* 0x0000001f00007819 */ /* 0x000fc800000006ff */
[----:B------:R-:W0:Y:S02]  /*da60*/  SYNCS.PHASECHK.TRANS64.TRYWAIT P0, [R9+URZ+0x38820], R0 ;  /* 0x03882000090075a7 */ /* 0x000e24000800017f */
[----:B0-----:R-:W-:Y:S05]  /*da70*/  @!P0 BRA `(.L_x_88) ;  /* 0x0000001000c08947 */ /* 0x001fea0003800000 */
.L_x_133:
[----:B------:R-:W1:Y:S02]  /*da80*/  S2R R2, SR_TID.X ;  /* 0x0000000000027919 */ /* 0x000e640000002100 */
[----:B-1----:R-:W-:-:S04]  /*da90*/  SHF.R.U32.HI R2, RZ, 0x5, R2 ;  /* 0x00000005ff027819 */ /* 0x002fc80000011602 */
[----:B------:R-:W-:-:S05]  /*daa0*/  LOP3.LUT R2, R2, 0x3, RZ, 0xc0, !PT ;  /* 0x0000000302027812 */ /* 0x000fca00078ec0ff */
[----:B0-----:R-:W0:Y:S02]  /*dab0*/  SHFL.IDX PT, R0, R2, RZ, 0x1f ;  /* 0x00001fff02007589 */ /* 0x001e2400000e0000 */
[----:B0-----:R-:W-:-:S13]  /*dac0*/  ISETP.NE.AND P0, PT, R0, RZ, PT ;  /* 0x000000ff0000720c */ /* 0x001fda0003f05270 */
[----:B------:R-:W-:Y:S05]  /*dad0*/  @P0 EXIT ;  /* 0x000000000000094d */ /* 0x000fea0003800000 */
[----:B------:R-:W-:Y:S01]  /*dae0*/  ELECT P0, URZ, PT ;  /* 0x00000000003f782f */ /* 0x000fe20003800000 */
[----:B------:R-:W-:-:S12]  /*daf0*/  BSSY B0, `(.L_x_89) ;  /* 0x000002a000007945 */ /* 0x000fd80003800000 */
[----:B------:R-:W-:Y:S05]  /*db00*/  @!P0 BRA `(.L_x_90) ;  /* 0x0000000000a08947 */ /* 0x000fea0003800000 */
[----:B------:R-:W-:-:S06]  /*db10*/  ULOP3.LUT UR4, UR38, 0x2, URZ, 0xfc, !UPT ;  /* 0x0000000226047892 */ /* 0x000fcc000f8efc3f */
[----:B------:R-:W-:-:S05]  /*db20*/  IMAD.U32 R0, RZ, RZ, UR4 ;  /* 0x00000004ff007e24 */ /* 0x000fca000f8e00ff */
[----:B------:R-:W-:-:S13]  /*db30*/  ISETP.NE.AND P0, PT, R0, 0x3, PT ;  /* 0x000000030000780c */ /* 0x000fda0003f05270 */
[----:B------:R-:W-:Y:S05]  /*db40*/  @!P0 BRA `(.L_x_91) ;  /* 0x0000000000048947 */ /* 0x000fea0003800000 */
[----:B------:R-:W-:Y:S01]  /*db50*/  BPT.TRAP 0x1 ;  /* 0x000000040000795c */ /* 0x000fe20000300000 */
.L_x_91:
[----:B------:R-:W2:Y:S04]  /*db60*/  LDL R2, [R1] ;  /* 0x0000000001027983 */ /* 0x000ea80000100800 */
[----:B------:R-:W3:Y:S01]  /*db70*/  LDL.LU R6, [R1+0x8] ;  /* 0x0000080001067983 */ /* 0x000ee20000300800 */
[----:B------:R-:W-:-:S04]  /*db80*/  VIADD R0, R9, 0x38840 ;  /* 0x0003884009007836 */ /* 0x000fc80000000000 */
[C---:B--2---:R-:W-:Y:S02]  /*db90*/  IMAD R5, R2.reuse, 0x8, R0 ;  /* 0x0000000802057824 */ /* 0x044fe400078e0200 */
[----:B------:R-:W-:Y:S01]  /*dba0*/  VIADD R2, R2, 0x1 ;  /* 0x0000000102027836 */ /* 0x000fe20000000000 */
[----:B---3--:R-:W-:-:S04]  /*dbb0*/  SHF.L.U32 R4, R6, 0x1f, RZ ;  /* 0x0000001f06047819 */ /* 0x008fc800000006ff */
[----:B------:R-:W-:Y:S01]  /*dbc0*/  ISETP.NE.AND P2, PT, R2, 0x2, PT ;  /* 0x000000020200780c */ /* 0x000fe20003f45270 */
[----:B------:R-:W0:Y:S03]  /*dbd0*/  SYNCS.PHASECHK.TRANS64.TRYWAIT P1, [R5+URZ], R4 ;  /* 0x00000004050075a7 */ /* 0x000e26000802017f */
[----:B------:R-:W-:-:S04]  /*dbe0*/  SEL R3, RZ, 0x1, P2 ;  /* 0x00000001ff037807 */ /* 0x000fc80001000000 */
[----:B------:R-:W-:Y:S02]  /*dbf0*/  LOP3.LUT R6, R6, R3, RZ, 0x3c, !PT ;  /* 0x0000000306067212 */ /* 0x000fe400078e3cff */
[----:B------:R-:W-:-:S05]  /*dc00*/  SEL R3, R2, RZ, P2 ;  /* 0x000000ff02037207 */ /* 0x000fca0001000000 */
[----:B------:R-:W-:Y:S01]  /*dc10*/  IMAD R7, R3, 0x8, R0 ;  /* 0x0000000803077824 */ /* 0x000fe200078e0200 */
[----:B------:R-:W-:Y:S01]  /*dc20*/  SHF.L.U32 R0, R6, 0x1f, RZ ;  /* 0x0000001f06007819 */ /* 0x000fe200000006ff */
[----:B0-----:R-:W-:Y:S06]  /*dc30*/  @!P1 BRA `(.L_x_92) ;  /* 0x0000001000649947 */ /* 0x001fec0003800000 */
.L_x_134:
[----:B------:R-:W1:Y:S02]  /*dc40*/  SYNCS.PHASECHK.TRANS64.TRYWAIT P1, [R7+URZ], R0 ;  /* 0x00000000070075a7 */ /* 0x000e64000802017f */
[----:B-1----:R-:W-:Y:S05]  /*dc50*/  @!P1 BRA `(.L_x_93) ;  /* 0x0000001000709947 */ /* 0x002fea0003800000 */
.L_x_135:
[----:B------:R-:W-:Y:S05]  /*dc60*/  @!P0 BRA `(.L_x_94) ;  /* 0x0000000000048947 */ /* 0x000fea0003800000 */
[----:B------:R-:W-:Y:S01]  /*dc70*/  BPT.TRAP 0x1 ;  /* 0x000000040000795c */ /* 0x000fe20000300000 */
.L_x_94:
[----:B------:R-:W0:Y:S02]  /*dc80*/  LDL.LU R2, [R1] ;  /* 0x0000000001027983 */ /* 0x000e240000300800 */
[----:B0-----:R-:W-:-:S04]  /*dc90*/  IMAD R5, R2, 0x8, R9 ;  /* 0x0000000802057824 */ /* 0x001fc800078e0209 */
[----:B------:R-:W0:Y:S02]  /*dca0*/  SYNCS.PHASECHK.TRANS64.TRYWAIT P1, [R5+URZ+0x38860], R4 ;  /* 0x03886004050075a7 */ /* 0x000e24000802017f */
[----:B0-----:R-:W-:Y:S05]  /*dcb0*/  @!P1 BRA `(.L_x_95) ;  /* 0x00000010006c9947 */ /* 0x001fea0003800000 */
.L_x_136:
[----:B------:R-:W-:Y:S05]  /*dcc0*/  @!P0 BRA `(.L_x_96) ;  /* 0x0000000000048947 */ /* 0x000fea0003800000 */
[----:B------:R-:W-:Y:S01]  /*dcd0*/  BPT.TRAP 0x1 ;  /* 0x000000040000795c */ /* 0x000fe20000300000 */
.L_x_96:
[----:B------:R-:W-:-:S04]  /*dce0*/  IMAD R3, R3, 0x8, R9 ;  /* 0x0000000803037824 */ /* 0x000fc800078e0209 */
[----:B------:R-:W2:Y:S02]  /*dcf0*/  SYNCS.PHASECHK.TRANS64.TRYWAIT P1, [R3+URZ+0x38860], R0 ;  /* 0x03886000030075a7 */ /* 0x000ea4000802017f */
[----:B--2---:R-:W-:Y:S05]  /*dd00*/  @!P1 BRA `(.L_x_97) ;  /* 0x00000010006c9947 */ /* 0x004fea0003800000 */
.L_x_137:
[----:B------:R-:W-:Y:S05]  /*dd10*/  @!P0 BRA `(.L_x_98) ;  /* 0x0000000000048947 */ /* 0x000fea0003800000 */
[----:B------:R-:W-:Y:S01]  /*dd20*/  BPT.TRAP 0x1 ;  /* 0x000000040000795c */ /* 0x000fe20000300000 */
.L_x_98:
[----:B------:R-:W3:Y:S02]  /*dd30*/  SYNCS.PHASECHK.TRANS64.TRYWAIT P0, [R5+URZ+0x38880], R4 ;  /* 0x03888004050075a7 */ /* 0x000ee4000800017f */
[----:B---3--:R-:W-:Y:S05]  /*dd40*/  @!P0 BRA `(.L_x_99) ;  /* 0x0000001000708947 */ /* 0x008fea0003800000 */
.L_x_100:
[----:B----4-:R4:W0:Y:S02]  /*dd50*/  SYNCS.PHASECHK.TRANS64.TRYWAIT P0, [R3+URZ+0x38880], R0 ;  /* 0x03888000030075a7 */ /* 0x010824000800017f */
[----:B0-----:R-:W-:Y:S05]  /*dd60*/  @!P0 NANOSLEEP.SYNCS 0x989680 ;  /* 0x009896800000895d */ /* 0x001fea0003900000 */
[----:B------:R-:W0:Y:S02]  /*dd70*/  @!P0 SYNCS.PHASECHK.TRANS64 P0, [R3+URZ+0x38880], R0 ;  /* 0x03888000030085a7 */ /* 0x000e24000800007f */
[----:B0-----:R-:W-:Y:S05]  /*dd80*/  @!P0 BRA `(.L_x_100) ;  /* 0xfffffffc00f08947 */ /* 0x001fea000383ffff */
.L_x_90:
[----:B------:R-:W-:Y:S05]  /*dd90*/  BSYNC B0 ;  /* 0x0000000000007941 */ /* 0x000fea0003800000 */
.L_x_89:
[----:B------:R-:W-:Y:S05]  /*dda0*/  EXIT ;  /* 0x000000000000794d */ /* 0x000fea0003800000 */
.L_x_10:
[----:B0-----:R-:W-:-:S04]  /*ddb0*/  IMAD.U32 R3, RZ, RZ, UR39 ;  /* 0x00000027ff037e24 */ /* 0x001fc8000f8e00ff */
[----:B------:R0:W1:Y:S03]  /*ddc0*/  SYNCS.PHASECHK.TRANS64.TRYWAIT P1, [R3+URZ+0x38800], R0 ;  /* 0x03880000030075a7 */ /* 0x000066000802017f */
[----:B-1----:R-:W-:Y:S05]  /*ddd0*/  @!P1 NANOSLEEP.SYNCS 0x989680 ;  /* 0x009896800000995d */ /* 0x002fea0003900000 */
[----:B------:R-:W1:Y:S02]  /*dde0*/  @!P1 SYNCS.PHASECHK.TRANS64 P1, [R3+URZ+0x38800], R0 ;  /* 0x03880000030095a7 */ /* 0x000e64000802007f */
[----:B-1----:R-:W-:Y:S05]  /*ddf0*/  @!P1 BRA `(.L_x_10) ;  /* 0xfffffffc00ec9947 */ /* 0x002fea000383ffff */
[----:B------:R-:W-:Y:S05]  /*de00*/  BRA `(.L_x_101) ;  /* 0xffffff3400bc7947 */ /* 0x000fea000383ffff */
.L_x_14:
[----:B-1----:R1:W2:Y:S02]  /*de10*/  SYNCS.PHASECHK.TRANS64.TRYWAIT P1, [R3+URZ+0x38830], R0 ;  /* 0x03883000030075a7 */ /* 0x0022a4000802017f */
[----:B--2---:R-:W-:Y:S05]  /*de20*/  @!P1 NANOSLEEP.SYNCS 0x989680 ;  /* 0x009896800000995d */ /* 0x004fea0003900000 */
[----:B------:R-:W2:Y:S02]  /*de30*/  @!P1 SYNCS.PHASECHK.TRANS64 P1, [R3+URZ+0x38830], R0 ;  /* 0x03883000030095a7 */ /* 0x000ea4000802007f */
[----:B--2---:R-:W-:Y:S05]  /*de40*/  @!P1 BRA `(.L_x_14) ;  /* 0xfffffffc00f09947 */ /* 0x004fea000383ffff */
[----:B------:R-:W-:Y:S05]  /*de50*/  BRA `(.L_x_13) ;  /* 0xffffff3400e47947 */ /* 0x000fea000383ffff */
.L_x_19:
[----:B-1----:R-:W-:-:S04]  /*de60*/  IMAD.U32 R5, RZ, RZ, UR6 ;  /* 0x00000006ff057e24 */ /* 0x002fc8000f8e00ff */
[----:B------:R1:W2:Y:S03]  /*de70*/  SYNCS.PHASECHK.TRANS64.TRYWAIT P1, [R5+URZ+0x38830], R0 ;  /* 0x03883000050075a7 */ /* 0x0002a6000802017f */
[----:B--2---:R-:W-:Y:S05]  /*de80*/  @!P1 NANOSLEEP.SYNCS 0x989680 ;  /* 0x009896800000995d */ /* 0x004fea0003900000 */
[----:B------:R-:W2:Y:S02]  /*de90*/  @!P1 SYNCS.PHASECHK.TRANS64 P1, [R5+URZ+0x38830], R0 ;  /* 0x03883000050095a7 */ /* 0x000ea4000802007f */
[----:B--2---:R-:W-:Y:S05]  /*dea0*/  @!P1 BRA `(.L_x_19) ;  /* 0xfffffffc00ec9947 */ /* 0x004fea000383ffff */
[----:B------:R-:W-:Y:S05]  /*deb0*/  BRA `(.L_x_16) ;  /* 0xffffff6000a07947 */ /* 0x000fea000383ffff */
.L_x_23:
[----:B-1----:R-:W-:-:S04]  /*dec0*/  IMAD.U32 R5, RZ, RZ, UR6 ;  /* 0x00000006ff057e24 */ /* 0x002fc8000f8e00ff */
[----:B------:R1:W2:Y:S03]  /*ded0*/  SYNCS.PHASECHK.TRANS64.TRYWAIT P1, [R5+URZ+0x38850], R0 ;  /* 0x03885000050075a7 */ /* 0x0002a6000802017f */
[----:B--2---:R-:W-:Y:S05]  /*dee0*/  @!P1 NANOSLEEP.SYNCS 0x989680 ;  /* 0x009896800000995d */ /* 0x004fea0003900000 */
[----:B------:R-:W2:Y:S02]  /*def0*/  @!P1 SYNCS.PHASECHK.TRANS64 P1, [R5+URZ+0x38850], R0 ;  /* 0x03885000050095a7 */ /* 0x000ea4000802007f */
[----:B--2---:R-:W-:Y:S05]  /*df00*/  @!P1 BRA `(.L_x_23) ;  /* 0xfffffffc00ec9947 */ /* 0x004fea000383ffff */
[----:B------:R-:W-:Y:S05]  /*df10*/  BRA `(.L_x_20) ;  /* 0xffffff6400747947 */ /* 0x000fea000383ffff */
.L_x_29:
[----:B-1----:R-:W-:-:S04]  /*df20*/  IMAD.U32 R7, RZ, RZ, UR8 ;  /* 0x00000008ff077e24 */ /* 0x002fc8000f8e00ff */
[----:B------:R1:W2:Y:S03]  /*df30*/  SYNCS.PHASECHK.TRANS64.TRYWAIT P1, [R7+URZ+0x38850], R6 ;  /* 0x03885006070075a7 */ /* 0x0002a6000802017f */
[----:B--2---:R-:W-:Y:S05]  /*df40*/  @!P1 NANOSLEEP.SYNCS 0x989680 ;  /* 0x009896800000995d */ /* 0x004fea0003900000 */
[----:B------:R-:W2:Y:S02]  /*df50*/  @!P1 SYNCS.PHASECHK.TRANS64 P1, [R7+URZ+0x38850], R6 ;  /* 0x03885006070095a7 */ /* 0x000ea4000802007f */
[----:B--2---:R-:W-:Y:S05]  /*df60*/  @!P1 BRA `(.L_x_29) ;  /* 0xfffffffc00ec9947 */ /* 0x004fea000383ffff */
[----:B------:R-:W-:Y:S05]  /*df70*/  BRA `(.L_x_28) ;  /* 0xffffff8400187947 */ /* 0x000fea000383ffff */
.L_x_45:
[----:B------:R-:W-:Y:S02]  /*df80*/  IMAD.MOV.U32 R13, RZ, RZ, R0 ;  /* 0x000000ffff0d7224 */ /* 0x000fe400078e0000 */
[----:B------:R-:W-:Y:S02]  /*df90*/  IMAD.MOV.U32 R12, RZ, RZ, RZ ;  /* 0x000000ffff0c7224 */ /* 0x000fe400078e00ff */
[----:B------:R-:W-:Y:S02]  /*dfa0*/  IMAD.MOV.U32 R11, RZ, RZ, 0x1f ;  /* 0x0000001fff0b7424 */ /* 0x000fe400078e00ff */
[----:B------:R-:W-:-:S07]  /*dfb0*/  IMAD.MOV.U32 R15, RZ, RZ, -0x1 ;  /* 0xffffffffff0f7424 */ /* 0x000fce00078e00ff */
[----:B0-----:R-:W-:Y:S05]  /*dfc0*/  WARPSYNC.COLLECTIVE R15, `(.L_x_102) ;  /* 0x000000000f087348 */ /* 0x001fea0003c00000 */
[----:B------:R1:W2:Y:S02]  /*dfd0*/  SHFL.IDX P6, R14, R13, R12, R11 ;  /* 0x0000000c0d0e7389 */ /* 0x0002a400000c000b */
[----:B012---:R-:W-:Y:S01]  /*dfe0*/  ENDCOLLECTIVE ;  /* 0x000000000000791b */ /* 0x007fe20003800000 */
.L_x_102:
[----:B------:R-:W-:Y:S05]  /*dff0*/  BRA `(.L_x_103) ;  /* 0xffffffc400fc7947 */ /* 0x000fea000383ffff */
.L_x_47:
[----:B------:R-:W-:Y:S01]  /*e000*/  BSSY B0, `(.L_x_104) ;  /* 0x0000006000007945 */ /* 0x000fe20003800000 */
[----:B------:R-:W-:-:S07]  /*e010*/  IMAD.MOV.U32 R15, RZ, RZ, -0x1 ;  /* 0xffffffffff0f7424 */ /* 0x000fce00078e00ff */
[----:B0-----:R-:W-:Y:S05]  /*e020*/  WARPSYNC.COLLECTIVE R15, `(.L_x_105) ;  /* 0x000000000f0c7348 */ /* 0x001fea0003c00000 */
[----:B------:R-:W-:Y:S02]  /*e030*/  ELECT P6, UR62, PT ;  /* 0x00000000003e782f */ /* 0x000fe400038c0000 */
[----:B------:R-:W-:Y:S01]  /*e040*/  MOV R14, UR62 ;  /* 0x0000003e000e7c02 */ /* 0x000fe20008000f00 */
[----:B0-----:R-:W-:Y:S10]  /*e050*/  ENDCOLLECTIVE ;  /* 0x000000000000791b */ /* 0x001ff40003800000 */
.L_x_105:
[----:B------:R-:W-:Y:S05]  /*e060*/  BSYNC B0 ;  /* 0x0000000000007941 */ /* 0x000fea0003800000 */
.L_x_104:
[----:B------:R-:W-:Y:S05]  /*e070*/  BRA `(.L_x_106) ;  /* 0xffffffc8000c7947 */ /* 0x000fea000383ffff */
.L_x_49:
[----:B-1----:R1:W2:Y:S02]  /*e080*/  SYNCS.PHASECHK.TRANS64.TRYWAIT P0, [R4+URZ+0x38880], R3 ;  /* 0x03888003040075a7 */ /* 0x0022a4000800017f */
[----:B--2---:R-:W-:Y:S05]  /*e090*/  @!P0 NANOSLEEP.SYNCS 0x989680 ;  /* 0x009896800000895d */ /* 0x004fea0003900000 */
[----:B------:R-:W2:Y:S02]  /*e0a0*/  @!P0 SYNCS.PHASECHK.TRANS64 P0, [R4+URZ+0x38880], R3 ;  /* 0x03888003040085a7 */ /* 0x000ea4000800007f */
[----:B--2---:R-:W-:Y:S05]  /*e0b0*/  @!P0 BRA `(.L_x_49) ;  /* 0xfffffffc00f08947 */ /* 0x004fea000383ffff */
[----:B------:R-:W-:Y:S05]  /*e0c0*/  BRA `(.L_x_107) ;  /* 0xffffffc8006c7947 */ /* 0x000fea000383ffff */
.L_x_51:
[----:B--2---:R2:W3:Y:S02]  /*e0d0*/  SYNCS.PHASECHK.TRANS64.TRYWAIT P0, [R4+URZ+0x38840], R3 ;  /* 0x03884003040075a7 */ /* 0x0044e4000800017f */
[----:B---3--:R-:W-:Y:S05]  /*e0e0*/  @!P0 NANOSLEEP.SYNCS 0x989680 ;  /* 0x009896800000895d */ /* 0x008fea0003900000 */
[----:B------:R-:W3:Y:S02]  /*e0f0*/  @!P0 SYNCS.PHASECHK.TRANS64 P0, [R4+URZ+0x38840], R3 ;  /* 0x03884003040085a7 */ /* 0x000ee4000800007f */
[----:B---3--:R-:W-:Y:S05]  /*e100*/  @!P0 BRA `(.L_x_51) ;  /* 0xfffffffc00f08947 */ /* 0x008fea000383ffff */
[----:B------:R-:W-:Y:S05]  /*e110*/  BRA `(.L_x_108) ;  /* 0xffffffc800d87947 */ /* 0x000fea000383ffff */
.L_x_54:
[----:B------:R-:W-:Y:S02]  /*e120*/  IMAD.MOV.U32 R13, RZ, RZ, R2 ;  /* 0x000000ffff0d7224 */ /* 0x000fe400078e0002 */
[----:B------:R-:W-:Y:S02]  /*e130*/  IMAD.MOV.U32 R12, RZ, RZ, RZ ;  /* 0x000000ffff0c7224 */ /* 0x000fe400078e00ff */
[----:B------:R-:W-:Y:S02]  /*e140*/  IMAD.MOV.U32 R11, RZ, RZ, 0x181f ;  /* 0x0000181fff0b7424 */ /* 0x000fe400078e00ff */
[----:B------:R-:W-:Y:S02]  /*e150*/  IMAD.MOV.U32 R15, RZ, RZ, -0x1 ;  /* 0xffffffffff0f7424 */ /* 0x000fe400078e00ff */
[----:B------:R-:W-:-:S07]  /*e160*/  IMAD.IADD R4, R19, 0x1, R4 ;  /* 0x0000000113047824 */ /* 0x000fce00078e0204 */
[----:B-----5:R-:W-:Y:S05]  /*e170*/  WARPSYNC.COLLECTIVE R15, `(.L_x_109) ;  /* 0x000000000f087348 */ /* 0x020fea0003c00000 */
[----:B------:R0:W1:Y:S02]  /*e180*/  SHFL.IDX P6, R14, R13, R12, R11 ;  /* 0x0000000c0d0e7389 */ /* 0x00006400000c000b */
[----:B01---5:R-:W-:Y:S01]  /*e190*/  ENDCOLLECTIVE ;  /* 0x000000000000791b */ /* 0x023fe20003800000 */
.L_x_109:
[----:B------:R-:W-:Y:S02]  /*e1a0*/  VIADD R5, R4, 0x10 ;  /* 0x0000001004057836 */ /* 0x000fe40000000000 */
[----:B------:R-:W-:Y:S02]  /*e1b0*/  IMAD.MOV.U32 R13, RZ, RZ, R0 ;  /* 0x000000ffff0d7224 */ /* 0x000fe400078e0000 */
[----:B------:R-:W-:-:S07]  /*e1c0*/  IMAD.MOV.U32 R7, RZ, RZ, R14 ;  /* 0x000000ffff077224 */ /* 0x000fce00078e000e */
[----:B------:R-:W-:Y:S05]  /*e1d0*/  WARPSYNC.COLLECTIVE R15, `(.L_x_110) ;  /* 0x000000000f087348 */ /* 0x000fea0003c00000 */
[----:B------:R0:W1:Y:S02]  /*e1e0*/  SHFL.IDX P6, R14, R13, R12, R11 ;  /* 0x0000000c0d0e7389 */ /* 0x00006400000c000b */
[----:B01----:R-:W-:Y:S01]  /*e1f0*/  ENDCOLLECTIVE ;  /* 0x000000000000791b */ /* 0x003fe20003800000 */
.L_x_110:
[----:B------:R-:W-:Y:S02]  /*e200*/  ULDC UR4, c[0x0][0x288] ;  /* 0x0000a20000047ab9 */ /* 0x000fe40000000800 */
[----:B------:R-:W-:-:S05]  /*e210*/  IMAD R3, R8, UR4, RZ ;  /* 0x0000000408037c24 */ /* 0x000fca000f8e02ff */
[----:B------:R-:W-:Y:S01]  /*e220*/  ISETP.GE.AND P2, PT, R4, R3, PT ;  /* 0x000000030400720c */ /* 0x000fe20003f46270 */
[----:B------:R-:W-:Y:S02]  /*e230*/  IMAD.MOV.U32 R13, RZ, RZ, R2 ;  /* 0x000000ffff0d7224 */ /* 0x000fe400078e0002 */
[----:B------:R-:W-:Y:S02]  /*e240*/  IMAD.MOV.U32 R12, RZ, RZ, 0x1 ;  /* 0x00000001ff0c7424 */ /* 0x000fe400078e00ff */
[----:B------:R-:W-:-:S08]  /*e250*/  IMAD.MOV.U32 R6, RZ, RZ, R14 ;  /* 0x000000ffff067224 */ /* 0x000fd000078e000e */
[----:B------:R-:W-:Y:S05]  /*e260*/  WARPSYNC.COLLECTIVE R15, `(.L_x_111) ;  /* 0x000000000f087348 */ /* 0x000fea0003c00000 */
[----:B------:R0:W1:Y:S02]  /*e270*/  SHFL.IDX P6, R14, R13, R12, R11 ;  /* 0x0000000c0d0e7389 */ /* 0x00006400000c000b */
[----:B01----:R-:W-:Y:S01]  /*e280*/  ENDCOLLECTIVE ;  /* 0x000000000000791b */ /* 0x003fe20003800000 */
.L_x_111:
[----:B------:R-:W-:-:S05]  /*e290*/  @!P2 IADD3 R6, P3, R10, R6, RZ ;  /* 0x000000060a06a210 */ /* 0x000fca0007f7e0ff */
[----:B------:R-:W-:-:S05]  /*e2a0*/  @!P2 IMAD.X R7, RZ, RZ, R7, P3 ;  /* 0x000000ffff07a224 */ /* 0x000fca00018e0607 */
[----:B------:R-:W-:Y:S01]  /*e2b0*/  @!PT LDS RZ, [RZ] ;  /* 0x00000000fffff984 */ /* 0x000fe20000000800 */
[----:B------:R-:W-:Y:S01]  /*e2c0*/  @!PT LDS RZ, [RZ] ;  /* 0x00000000fffff984 */ /* 0x000fe20000000800 */
[----:B------:R-:W-:Y:S01]  /*e2d0*/  @!PT LDS RZ, [RZ] ;  /* 0x00000000fffff984 */ /* 0x000fe20000000800 */
[----:B------:R0:W-:Y:S01]  /*e2e0*/  @!P2 LDGSTS.E.BYPASS.LTC128B.128 [R9+0x20400], desc[UR48][R6.64], !P0 ;  /* 0x204000000609afae */ /* 0x0001e2000c101d70 */
[----:B------:R-:W-:-:S03]  /*e2f0*/  IMAD.MOV.U32 R13, RZ, RZ, R0 ;  /* 0x000000ffff0d7224 */ /* 0x000fc600078e0000 */
[----:B------:R0:W-:Y:S01]  /*e300*/  @!P2 LDGSTS.E.BYPASS.LTC128B.128 [R9+0x24400], desc[UR48][R6.64+0x80], !P1 ;  /* 0x244000800609afae */ /* 0x0001e2000c901d70 */
[----:B------:R-:W-:Y:S01]  /*e310*/  ISETP.GE.AND P2, PT, R5, R3, PT ;  /* 0x000000030500720c */ /* 0x000fe20003f46270 */
[----:B------:R-:W-:-:S12]  /*e320*/  IMAD.MOV.U32 R8, RZ, RZ, R14 ;  /* 0x000000ffff087224 */ /* 0x000fd800078e000e */
[----:B0-----:R-:W-:Y:S05]  /*e330*/  WARPSYNC.COLLECTIVE R15, `(.L_x_112) ;  /* 0x000000000f087348 */ /* 0x001fea0003c00000 */
[----:B------:R1:W2:Y:S02]  /*e340*/  SHFL.IDX P6, R14, R13, R12, R11 ;  /* 0x0000000c0d0e7389 */ /* 0x0002a400000c000b */
[----:B012---:R-:W-:Y:S01]  /*e350*/  ENDCOLLECTIVE ;  /* 0x000000000000791b */ /* 0x007fe20003800000 */
.L_x_112:
[----:B------:R-:W-:Y:S02]  /*e360*/  IMAD.MOV.U32 R13, RZ, RZ, R2 ;  /* 0x000000ffff0d7224 */ /* 0x000fe400078e0002 */
[----:B------:R-:W-:Y:S02]  /*e370*/  IMAD.MOV.U32 R12, RZ, RZ, 0x2 ;  /* 0x00000002ff0c7424 */ /* 0x000fe400078e00ff */
[----:B------:R-:W-:-:S07]  /*e380*/  IMAD.MOV.U32 R5, RZ, RZ, R14 ;  /* 0x000000ffff057224 */ /* 0x000fce00078e000e */
[----:B------:R-:W-:Y:S05]  /*e390*/  WARPSYNC.COLLECTIVE R15, `(.L_x_113) ;  /* 0x000000000f087348 */ /* 0x000fea0003c00000 */
[----:B------:R0:W1:Y:S02]  /*e3a0*/  SHFL.IDX P6, R14, R13, R12, R11 ;  /* 0x0000000c0d0e7389 */ /* 0x00006400000c000b */
[----:B01----:R-:W-:Y:S01]  /*e3b0*/  ENDCOLLECTIVE ;  /* 0x000000000000791b */ /* 0x003fe20003800000 */
.L_x_113:
[----:B------:R-:W-:-:S05]  /*e3c0*/  @!P2 IADD3 R5, P3, R10, R5, RZ ;  /* 0x000000050a05a210 */ /* 0x000fca0007f7e0ff */
[----:B------:R-:W-:Y:S02]  /*e3d0*/  @!P2 IMAD.X R6, RZ, RZ, R8, P3 ;  /* 0x000000ffff06a224 */ /* 0x000fe400018e0608 */
[C---:B------:R-:W-:Y:S02]  /*e3e0*/  VIADD R8, R4.reuse, 0x60 ;  /* 0x0000006004087836 */ /* 0x040fe40000000000 */
[----:B------:R-:W-:Y:S02]  /*e3f0*/  @!P2 IMAD.MOV.U32 R7, RZ, RZ, R6 ;  /* 0x000000ffff07a224 */ /* 0x000fe400078e0006 */
[----:B------:R-:W-:Y:S02]  /*e400*/  @!P2 IMAD.MOV.U32 R6, RZ, RZ, R5 ;  /* 0x000000ffff06a224 */ /* 0x000fe400078e0005 */
[----:B------:R-:W-:Y:S02]  /*e410*/  VIADD R5, R4, 0x20 ;  /* 0x0000002004057836 */ /* 0x000fe40000000000 */
[----:B------:R-:W-:Y:S01]  /*e420*/  IMAD.MOV.U32 R13, RZ, RZ, R0 ;  /* 0x000000ffff0d7224 */ /* 0x000fe200078e0000 */
[----:B------:R-:W-:Y:S01]  /*e430*/  @!PT LDS RZ, [RZ] ;  /* 0x00000000fffff984 */ /* 0x000fe20000000800 */
[----:B------:R-:W-:Y:S01]  /*e440*/  @!PT LDS RZ, [RZ] ;  /* 0x00000000fffff984 */ /* 0x000fe20000000800 */
[----:B------:R-:W-:Y:S01]  /*e450*/  @!PT LDS RZ, [RZ] ;  /* 0x00000000fffff984 */ /* 0x000fe20000000800 */
[----:B------:R0:W-:Y:S04]  /*e460*/  @!P2 LDGSTS.E.BYPASS.LTC128B.128 [R9+0x20c00], desc[UR48][R6.64], !P0 ;  /* 0x20c000000609afae */ /* 0x0001e8000c101d70 */
[----:B------:R0:W-:Y:S01]  /*e470*/  @!P2 LDGSTS.E.BYPASS.LTC128B.128 [R9+0x24c00], desc[UR48][R6.64+0x80], !P1 ;  /* 0x24c000800609afae */ /* 0x0001e2000c901d70 */
[----:B------:R-:W-:Y:S01]  /*e480*/  ISETP.GE.AND P2, PT, R5, R3, PT ;  /* 0x000000030500720c */ /* 0x000fe20003f46270 */
[----:B------:R-:W-:-:S12]  /*e490*/  IMAD.MOV.U32 R5, RZ, RZ, R14 ;  /* 0x000000ffff057224 */ /* 0x000fd800078e000e */
[----:B0-----:R-:W-:Y:S05]  /*e4a0*/  WARPSYNC.COLLECTIVE R15, `(.L_x_114) ;  /* 0x000000000f087348 */ /* 0x001fea0003c00000 */
[----:B------:R1:W2:Y:S02]  /*e4b0*/  SHFL.IDX P6, R14, R13, R12, R11 ;  /* 0x0000000c0d0e7389 */ /* 0x0002a400000c000b */
[----:B012---:R-:W-:Y:S01]  /*e4c0*/  ENDCOLLECTIVE ;  /* 0x000000000000791b */ /* 0x007fe20003800000 */
.L_x_114:
[----:B------:R-:W-:Y:S02]  /*e4d0*/  IMAD.MOV.U32 R13, RZ, RZ, R2 ;  /* 0x000000ffff0d7224 */ /* 0x000fe400078e0002 */
[----:B------:R-:W-:Y:S02]  /*e4e0*/  IMAD.MOV.U32 R12, RZ, RZ, 0x3 ;  /* 0x00000003ff0c7424 */ /* 0x000fe400078e00ff */
[----:B------:R-:W-:-:S07]  /*e4f0*/  IMAD.MOV.U32 R6, RZ, RZ, R14 ;  /* 0x000000ffff067224 */ /* 0x000fce00078e000e */
[----:B------:R-:W-:Y:S05]  /*e500*/  WARPSYNC.COLLECTIVE R15, `(.L_x_115) ;  /* 0x000000000f087348 */ /* 0x000fea0003c00000 */
[----:B------:R0:W1:Y:S02]  /*e510*/  SHFL.IDX P6, R14, R13, R12, R11 ;  /* 0x0000000c0d0e7389 */ /* 0x00006400000c000b */
[----:B01----:R-:W-:Y:S01]  /*e520*/  ENDCOLLECTIVE ;  /* 0x000000000000791b */ /* 0x003fe20003800000 */
.L_x_115:
[----:B------:R-:W-:-:S05]  /*e530*/  @!P2 IADD3 R6, P3, R10, R6, RZ ;  /* 0x000000060a06a210 */ /* 0x000fca0007f7e0ff */
[----:B------:R-:W-:-:S04]  /*e540*/  @!P2 IMAD.X R5, RZ, RZ, R5, P3 ;  /* 0x000000ffff05a224 */ /* 0x000fc800018e0605 */
        /* <DEDUP_REMOVED lines=13> */
.L_x_116:
[----:B------:R-:W-:Y:S02]  /*e620*/  IMAD.MOV.U32 R13, RZ, RZ, R2 ;  /* 0x000000ffff0d7224 */ /* 0x000fe400078e0002 */
[----:B------:R-:W-:Y:S02]  /*e630*/  IMAD.MOV.U32 R12, RZ, RZ, 0x4 ;  /* 0x00000004ff0c7424 */ /* 0x000fe400078e00ff */
[----:B------:R-:W-:-:S07]  /*e640*/  IMAD.MOV.U32 R6, RZ, RZ, R14 ;  /* 0x000000ffff067224 */ /* 0x000fce00078e000e */
[----:B------:R-:W-:Y:S05]  /*e650*/  WARPSYNC.COLLECTIVE R15, `(.L_x_117) ;  /* 0x000000000f087348 */ /* 0x000fea0003c00000 */
[----:B------:R0:W1:Y:S02]  /*e660*/  SHFL.IDX P6, R14, R13, R12, R11 ;  /* 0x0000000c0d0e7389 */ /* 0x00006400000c000b */
[----:B01----:R-:W-:Y:S01]  /*e670*/  ENDCOLLECTIVE ;  /* 0x000000000000791b */ /* 0x003fe20003800000 */
.L_x_117:
        /* <DEDUP_REMOVED lines=15> */
.L_x_118:
[----:B------:R-:W-:Y:S02]  /*e770*/  IMAD.MOV.U32 R13, RZ, RZ, R2 ;  /* 0x000000ffff0d7224 */ /* 0x000fe400078e0002 */
[----:B------:R-:W-:Y:S02]  /*e780*/  IMAD.MOV.U32 R12, RZ, RZ, 0x5 ;  /* 0x00000005ff0c7424 */ /* 0x000fe400078e00ff */
[----:B------:R-:W-:-:S07]  /*e790*/  IMAD.MOV.U32 R6, RZ, RZ, R14 ;  /* 0x000000ffff067224 */ /* 0x000fce00078e000e */
[----:B------:R-:W-:Y:S05]  /*e7a0*/  WARPSYNC.COLLECTIVE R15, `(.L_x_119) ;  /* 0x000000000f087348 */ /* 0x000fea0003c00000 */
[----:B------:R0:W1:Y:S02]  /*e7b0*/  SHFL.IDX P6, R14, R13, R12, R11 ;  /* 0x0000000c0d0e7389 */ /* 0x00006400000c000b */
[----:B01----:R-:W-:Y:S01]  /*e7c0*/  ENDCOLLECTIVE ;  /* 0x000000000000791b */ /* 0x003fe20003800000 */
.L_x_119:
        /* <DEDUP_REMOVED lines=15> */
.L_x_120:
[----:B------:R-:W-:Y:S02]  /*e8c0*/  IMAD.MOV.U32 R13, RZ, RZ, R2 ;  /* 0x000000ffff0d7224 */ /* 0x000fe400078e0002 */
[----:B------:R-:W-:Y:S02]  /*e8d0*/  IMAD.MOV.U32 R12, RZ, RZ, 0x6 ;  /* 0x00000006ff0c7424 */ /* 0x000fe400078e00ff */
[----:B------:R-:W-:-:S07]  /*e8e0*/  IMAD.MOV.U32 R6, RZ, RZ, R14 ;  /* 0x000000ffff067224 */ /* 0x000fce00078e000e */
[----:B------:R-:W-:Y:S05]  /*e8f0*/  WARPSYNC.COLLECTIVE R15, `(.L_x_121) ;  /* 0x000000000f087348 */ /* 0x000fea0003c00000 */
[----:B------:R0:W1:Y:S02]  /*e900*/  SHFL.IDX P6, R14, R13, R12, R11 ;  /* 0x0000000c0d0e7389 */ /* 0x00006400000c000b */
[----:B01----:R-:W-:Y:S01]  /*e910*/  ENDCOLLECTIVE ;  /* 0x000000000000791b */ /* 0x003fe20003800000 */
.L_x_121:
[----:B------:R-:W-:-:S05]  /*e920*/  @!P2 IADD3 R6, P3, R10, R6, RZ ;  /* 0x000000060a06a210 */ /* 0x000fca0007f7e0ff */
[----:B------:R-:W-:-:S04]  /*e930*/  @!P2 IMAD.X R5, RZ, RZ, R5, P3 ;  /* 0x000000ffff05a224 */ /* 0x000fc800018e0605 */
[----:B------:R-:W-:Y:S02]  /*e940*/  @!P2 IMAD.MOV.U32 R7, RZ, RZ, R5 ;  /* 0x000000ffff07a224 */ /* 0x000fe400078e0005 */
[----:B------:R-:W-:-:S03]  /*e950*/  IMAD.MOV.U32 R13, RZ, RZ, R0 ;  /* 0x000000ffff0d7224 */ /* 0x000fc600078e0000 */
        /* <DEDUP_REMOVED lines=10> */
.L_x_122:
[----:B------:R-:W-:Y:S02]  /*ea00*/  IMAD.MOV.U32 R13, RZ, RZ, R2 ;  /* 0x000000ffff0d7224 */ /* 0x000fe400078e0002 */
[----:B------:R-:W-:Y:S02]  /*ea10*/  IMAD.MOV.U32 R12, RZ, RZ, 0x7 ;  /* 0x00000007ff0c7424 */ /* 0x000fe400078e00ff */
[----:B------:R-:W-:-:S07]  /*ea20*/  IMAD.MOV.U32 R6, RZ, RZ, R14 ;  /* 0x000000ffff067224 */ /* 0x000fce00078e000e */
[----:B------:R-:W-:Y:S05]  /*ea30*/  WARPSYNC.COLLECTIVE R15, `(.L_x_123) ;  /* 0x000000000f087348 */ /* 0x000fea0003c00000 */
[----:B------:R0:W1:Y:S02]  /*ea40*/  SHFL.IDX P6, R14, R13, R12, R11 ;  /* 0x0000000c0d0e7389 */ /* 0x00006400000c000b */
[----:B01----:R-:W-:Y:S01]  /*ea50*/  ENDCOLLECTIVE ;  /* 0x000000000000791b */ /* 0x003fe20003800000 */
.L_x_123:
        /* <DEDUP_REMOVED lines=9> */
[----:B------:R-:W-:-:S07]  /*eaf0*/  IMAD.MOV.U32 R5, RZ, RZ, R14 ;  /* 0x000000ffff057224 */ /* 0x000fce00078e000e */
[----:B0-----:R-:W-:Y:S05]  /*eb00*/  WARPSYNC.COLLECTIVE R15, `(.L_x_124) ;  /* 0x000000000f087348 */ /* 0x001fea0003c00000 */
[----:B------:R1:W2:Y:S02]  /*eb10*/  SHFL.IDX P6, R14, R13, R12, R11 ;  /* 0x0000000c0d0e7389 */ /* 0x0002a400000c000b */
[----:B012---:R-:W-:Y:S01]  /*eb20*/  ENDCOLLECTIVE ;  /* 0x000000000000791b */ /* 0x007fe20003800000 */
.L_x_124:
[----:B------:R-:W-:Y:S01]  /*eb30*/  IMAD.MOV.U32 R0, RZ, RZ, R14 ;  /* 0x000000ffff007224 */ /* 0x000fe200078e000e */
[----:B------:R-:W-:Y:S06]  /*eb40*/  BRA `(.L_x_125) ;  /* 0xffffffcc002c7947 */ /* 0x000fec000383ffff */
.L_x_57:
[----:B---3--:R3:W4:Y:S02]  /*eb50*/  SYNCS.PHASECHK.TRANS64.TRYWAIT P0, [R18+URZ+0x38820], R0 ;  /* 0x03882000120075a7 */ /* 0x008724000800017f */
[----:B----4-:R-:W-:Y:S05]  /*eb60*/  @!P0 NANOSLEEP.SYNCS 0x989680 ;  /* 0x009896800000895d */ /* 0x010fea0003900000 */
[----:B------:R-:W4:Y:S02]  /*eb70*/  @!P0 SYNCS.PHASECHK.TRANS64 P0, [R18+URZ+0x38820], R0 ;  /* 0x03882000120085a7 */ /* 0x000f24000800007f */
[----:B----4-:R-:W-:Y:S05]  /*eb80*/  @!P0 BRA `(.L_x_57) ;  /* 0xfffffffc00f08947 */ /* 0x010fea000383ffff */
[----:B------:R-:W-:Y:S05]  /*eb90*/  BRA `(.L_x_126) ;  /* 0xffffffcc00707947 */ /* 0x000fea000383ffff */
.L_x_63:
[----:B0-----:R0:W1:Y:S02]  /*eba0*/  SYNCS.PHASECHK.TRANS64.TRYWAIT P0, [R6+URZ+0x38880], R5 ;  /* 0x03888005060075a7 */ /* 0x001064000800017f */
[----:B-1----:R-:W-:Y:S05]  /*ebb0*/  @!P0 NANOSLEEP.SYNCS 0x989680 ;  /* 0x009896800000895d */ /* 0x002fea0003900000 */
[----:B------:R-:W1:Y:S02]  /*ebc0*/  @!P0 SYNCS.PHASECHK.TRANS64 P0, [R6+URZ+0x38880], R5 ;  /* 0x03888005060085a7 */ /* 0x000e64000800007f */
[----:B-1----:R-:W-:Y:S05]  /*ebd0*/  @!P0 BRA `(.L_x_63) ;  /* 0xfffffffc00f08947 */ /* 0x002fea000383ffff */
[----:B------:R-:W-:Y:S05]  /*ebe0*/  BRA `(.L_x_127) ;  /* 0xffffffd000207947 */ /* 0x000fea000383ffff */
.L_x_69:
[----:B-1----:R1:W2:Y:S02]  /*ebf0*/  SYNCS.PHASECHK.TRANS64.TRYWAIT P0, [R6+URZ+0x38840], R5 ;  /* 0x03884005060075a7 */ /* 0x0022a4000800017f */
[----:B--2---:R-:W-:Y:S05]  /*ec00*/  @!P0 NANOSLEEP.SYNCS 0x989680 ;  /* 0x009896800000895d */ /* 0x004fea0003900000 */
[----:B------:R-:W2:Y:S02]  /*ec10*/  @!P0 SYNCS.PHASECHK.TRANS64 P0, [R6+URZ+0x38840], R5 ;  /* 0x03884005060085a7 */ /* 0x000ea4000800007f */
[----:B--2---:R-:W-:Y:S05]  /*ec20*/  @!P0 BRA `(.L_x_69) ;  /* 0xfffffffc00f08947 */ /* 0x004fea000383ffff */
[----:B------:R-:W-:Y:S05]  /*ec30*/  BRA `(.L_x_128) ;  /* 0xffffffd000dc7947 */ /* 0x000fea000383ffff */
.L_x_76:
[----:B0-----:R0:W1:Y:S02]  /*ec40*/  SYNCS.PHASECHK.TRANS64.TRYWAIT P0, [R19+URZ+0x38870], R4 ;  /* 0x03887004130075a7 */ /* 0x001064000800017f */
[----:B-1----:R-:W-:Y:S05]  /*ec50*/  @!P0 NANOSLEEP.SYNCS 0x989680 ;  /* 0x009896800000895d */ /* 0x002fea0003900000 */
[----:B------:R-:W1:Y:S02]  /*ec60*/  @!P0 SYNCS.PHASECHK.TRANS64 P0, [R19+URZ+0x38870], R4 ;  /* 0x03887004130085a7 */ /* 0x000e64000800007f */
[----:B-1----:R-:W-:Y:S05]  /*ec70*/  @!P0 BRA `(.L_x_76) ;  /* 0xfffffffc00f08947 */ /* 0x002fea000383ffff */
[----:B------:R-:W-:Y:S05]  /*ec80*/  BRA `(.L_x_129) ;  /* 0xffffffd400b47947 */ /* 0x000fea000383ffff */
.L_x_78:
[----:B0-----:R0:W1:Y:S02]  /*ec90*/  SYNCS.PHASECHK.TRANS64.TRYWAIT P0, [R19+URZ+0x38860], R4 ;  /* 0x03886004130075a7 */ /* 0x001064000800017f */
[----:B-1----:R-:W-:Y:S05]  /*eca0*/  @!P0 NANOSLEEP.SYNCS 0x989680 ;  /* 0x009896800000895d */ /* 0x002fea0003900000 */
[----:B------:R-:W1:Y:S02]  /*ecb0*/  @!P0 SYNCS.PHASECHK.TRANS64 P0, [R19+URZ+0x38860], R4 ;  /* 0x03886004130085a7 */ /* 0x000e64000800007f */
[----:B-1----:R-:W-:Y:S05]  /*ecc0*/  @!P0 BRA `(.L_x_78) ;  /* 0xfffffffc00f08947 */ /* 0x002fea000383ffff */
[----:B------:R-:W-:Y:S05]  /*ecd0*/  BRA `(.L_x_130) ;  /* 0xffffffd400bc7947 */ /* 0x000fea000383ffff */
.L_x_83:
[----:B0-----:R0:W1:Y:S02]  /*ece0*/  SYNCS.PHASECHK.TRANS64.TRYWAIT P0, [R3+URZ+0x38870], R0 ;  /* 0x03887000030075a7 */ /* 0x001064000800017f */
[----:B-1----:R-:W-:Y:S05]  /*ecf0*/  @!P0 NANOSLEEP.SYNCS 0x989680 ;  /* 0x009896800000895d */ /* 0x002fea0003900000 */
[----:B------:R-:W1:Y:S02]  /*ed00*/  @!P0 SYNCS.PHASECHK.TRANS64 P0, [R3+URZ+0x38870], R0 ;  /* 0x03887000030085a7 */ /* 0x000e64000800007f */
[----:B-1----:R-:W-:Y:S05]  /*ed10*/  @!P0 BRA `(.L_x_83) ;  /* 0xfffffffc00f08947 */ /* 0x002fea000383ffff */
[----:B------:R-:W-:Y:S05]  /*ed20*/  BRA `(.L_x_131) ;  /* 0xffffffe000747947 */ /* 0x000fea000383ffff */
.L_x_85:
[----:B0-----:R0:W1:Y:S02]  /*ed30*/  SYNCS.PHASECHK.TRANS64.TRYWAIT P0, [R3+URZ+0x38860], R0 ;  /* 0x03886000030075a7 */ /* 0x001064000800017f */
[----:B-1----:R-:W-:Y:S05]  /*ed40*/  @!P0 NANOSLEEP.SYNCS 0x989680 ;  /* 0x009896800000895d */ /* 0x002fea0003900000 */
[----:B------:R-:W1:Y:S02]  /*ed50*/  @!P0 SYNCS.PHASECHK.TRANS64 P0, [R3+URZ+0x38860], R0 ;  /* 0x03886000030085a7 */ /* 0x000e64000800007f */
[----:B-1----:R-:W-:Y:S05]  /*ed60*/  @!P0 BRA `(.L_x_85) ;  /* 0xfffffffc00f08947 */ /* 0x002fea000383ffff */
[----:B------:R-:W-:Y:S05]  /*ed70*/  BRA `(.L_x_132) ;  /* 0xffffffe0007c7947 */ /* 0x000fea000383ffff */
.L_x_88:
[----:B0-----:R0:W1:Y:S02]  /*ed80*/  SYNCS.PHASECHK.TRANS64.TRYWAIT P0, [R9+URZ+0x38820], R0 ;  /* 0x03882000090075a7 */ /* 0x001064000800017f */
[----:B-1----:R-:W-:Y:S05]  /*ed90*/  @!P0 NANOSLEEP.SYNCS 0x989680 ;  /* 0x009896800000895d */ /* 0x002fea0003900000 */
[----:B------:R-:W1:Y:S02]  /*eda0*/  @!P0 SYNCS.PHASECHK.TRANS64 P0, [R9+URZ+0x38820], R0 ;  /* 0x03882000090085a7 */ /* 0x000e64000800007f */
[----:B-1----:R-:W-:Y:S05]  /*edb0*/  @!P0 BRA `(.L_x_88) ;  /* 0xfffffffc00f08947 */ /* 0x002fea000383ffff */
[----:B------:R-:W-:Y:S05]  /*edc0*/  BRA `(.L_x_133) ;  /* 0xffffffec002c7947 */ /* 0x000fea000383ffff */
.L_x_92:
[----:B0-----:R0:W1:Y:S02]  /*edd0*/  SYNCS.PHASECHK.TRANS64.TRYWAIT P1, [R5+URZ], R4 ;  /* 0x00000004050075a7 */ /* 0x001064000802017f */
[----:B-1----:R-:W-:Y:S05]  /*ede0*/  @!P1 NANOSLEEP.SYNCS 0x989680 ;  /* 0x009896800000995d */ /* 0x002fea0003900000 */
[----:B------:R-:W1:Y:S02]  /*edf0*/  @!P1 SYNCS.PHASECHK.TRANS64 P1, [R5+URZ], R4 ;  /* 0x00000004050095a7 */ /* 0x000e64000802007f */
[----:B-1----:R-:W-:Y:S05]  /*ee00*/  @!P1 BRA `(.L_x_92) ;  /* 0xfffffffc00f09947 */ /* 0x002fea000383ffff */
[----:B------:R-:W-:Y:S05]  /*ee10*/  BRA `(.L_x_134) ;  /* 0xffffffec00887947 */ /* 0x000fea000383ffff */
.L_x_93:
[----:B-1----:R1:W2:Y:S02]  /*ee20*/  SYNCS.PHASECHK.TRANS64.TRYWAIT P1, [R7+URZ], R0 ;  /* 0x00000000070075a7 */ /* 0x0022a4000802017f */
[----:B--2---:R-:W-:Y:S05]  /*ee30*/  @!P1 NANOSLEEP.SYNCS 0x989680 ;  /* 0x009896800000995d */ /* 0x004fea0003900000 */
[----:B------:R-:W2:Y:S02]  /*ee40*/  @!P1 SYNCS.PHASECHK.TRANS64 P1, [R7+URZ], R0 ;  /* 0x00000000070095a7 */ /* 0x000ea4000802007f */
[----:B--2---:R-:W-:Y:S05]  /*ee50*/  @!P1 BRA `(.L_x_93) ;  /* 0xfffffffc00f09947 */ /* 0x004fea000383ffff */
[----:B------:R-:W-:Y:S05]  /*ee60*/  BRA `(.L_x_135) ;  /* 0xffffffec007c7947 */ /* 0x000fea000383ffff */
.L_x_95:
[----:B0-----:R0:W2:Y:S02]  /*ee70*/  SYNCS.PHASECHK.TRANS64.TRYWAIT P1, [R5+URZ+0x38860], R4 ;  /* 0x03886004050075a7 */ /* 0x0010a4000802017f */
[----:B--2---:R-:W-:Y:S05]  /*ee80*/  @!P1 NANOSLEEP.SYNCS 0x989680 ;  /* 0x009896800000995d */ /* 0x004fea0003900000 */
[----:B------:R-:W2:Y:S02]  /*ee90*/  @!P1 SYNCS.PHASECHK.TRANS64 P1, [R5+URZ+0x38860], R4 ;  /* 0x03886004050095a7 */ /* 0x000ea4000802007f */
[----:B--2---:R-:W-:Y:S05]  /*eea0*/  @!P1 BRA `(.L_x_95) ;  /* 0xfffffffc00f09947 */ /* 0x004fea000383ffff */
[----:B------:R-:W-:Y:S05]  /*eeb0*/  BRA `(.L_x_136) ;  /* 0xffffffec00807947 */ /* 0x000fea000383ffff */
.L_x_97:
[----:B--2---:R2:W3:Y:S02]  /*eec0*/  SYNCS.PHASECHK.TRANS64.TRYWAIT P1, [R3+URZ+0x38860], R0 ;  /* 0x03886000030075a7 */ /* 0x0044e4000802017f */
[----:B---3--:R-:W-:Y:S05]  /*eed0*/  @!P1 NANOSLEEP.SYNCS 0x989680 ;  /* 0x009896800000995d */ /* 0x008fea0003900000 */
[----:B------:R-:W3:Y:S02]  /*eee0*/  @!P1 SYNCS.PHASECHK.TRANS64 P1, [R3+URZ+0x38860], R0 ;  /* 0x03886000030095a7 */ /* 0x000ee4000802007f */
[----:B---3--:R-:W-:Y:S05]  /*eef0*/  @!P1 BRA `(.L_x_97) ;  /* 0xfffffffc00f09947 */ /* 0x008fea000383ffff */
[----:B------:R-:W-:Y:S05]  /*ef00*/  BRA `(.L_x_137) ;  /* 0xffffffec00807947 */ /* 0x000fea000383ffff */
.L_x_99:
[----:B---3--:R3:W4:Y:S02]  /*ef10*/  SYNCS.PHASECHK.TRANS64.TRYWAIT P0, [R5+URZ+0x38880], R4 ;  /* 0x03888004050075a7 */ /* 0x008724000800017f */
[----:B----4-:R-:W-:Y:S05]  /*ef20*/  @!P0 NANOSLEEP.SYNCS 0x989680 ;  /* 0x009896800000895d */ /* 0x010fea0003900000 */
[----:B------:R-:W4:Y:S02]  /*ef30*/  @!P0 SYNCS.PHASECHK.TRANS64 P0, [R5+URZ+0x38880], R4 ;  /* 0x03888004050085a7 */ /* 0x000f24000800007f */
[----:B----4-:R-:W-:Y:S05]  /*ef40*/  @!P0 BRA `(.L_x_99) ;  /* 0xfffffffc00f08947 */ /* 0x010fea000383ffff */
[----:B------:R-:W-:Y:S05]  /*ef50*/  BRA `(.L_x_100) ;  /* 0xffffffec007c7947 */ /* 0x000fea000383ffff */
.L_x_138:
[----:B------:R-:W-:-:S00]  /*ef60*/  BRA `(.L_x_138) ;  /* 0xfffffffc00fc7947 */ /* 0x000fc0000383ffff */
[----:B------:R-:W-:-:S00]  /*ef70*/  NOP ;  /* 0x0000000000007918 */ /* 0x000fc00000000000 */
        /* <DEDUP_REMOVED lines=8> */
.L_x_12950:


//--------------------- .text._ZN7cutlass13device_kernelIN5flash11enable_sm90INS1_16FlashAttnFwdSm90INS1_25CollectiveMainloopFwdSm90ILi2EN4cute5tupleIJNS5_1CILi1EEES8_S8_EEENS6_IJNS7_ILi128EEESA_NS7_ILi256EEEEEELi256ENS_12float_e4m3_tEfNS_4arch4Sm90ELb0ELb0ELb0ELb1ELb0ELb0ELb0ELb1ELb1ELb1ELb0ELb0EEENS1_21CollectiveEpilogueFwdINS6_IJSA_SB_SA_EEES9_NS_10bfloat16_tESF_Li256ELb1ELb1ELb0ELb1EEENS1_36VarlenDynamicPersistentTileSchedulerILi128ELi128ELi256ELi128ELb0ELb1ELb1ELb0ELb1ELb1EEEEEEEEEvNT_6ParamsE --------------------------
	.section	.text._ZN7cutlass13device_kernelIN5flash11enable_sm90INS1_16FlashAttnFwdSm90INS1_25CollectiveMainloopFwdSm90ILi2EN4cute5tupleIJNS5_1CILi1EEES8_S8_EEENS6_IJNS7_ILi128EEESA_NS7_ILi256EEEEEELi256ENS_12float_e4m3_tEfNS_4arch4Sm90ELb0ELb0ELb0ELb1ELb0ELb0ELb0ELb1ELb1ELb1ELb0ELb0EEENS1_21CollectiveEpilogueFwdINS6_IJSA_SB_SA_EEES9_NS_10bfloat16_tESF_Li256ELb1ELb1ELb0ELb1EEENS1_36VarlenDynamicPersistentTileSchedulerILi128ELi128ELi256ELi128ELb0ELb1ELb1ELb0ELb1ELb1EEEEEEEEEvNT_6ParamsE,"ax",@progbits
	.align	128
.text._ZN7cutlass13device_kernelIN5flash11enable_sm90INS1_16FlashAttnFwdSm90INS1_25CollectiveMainloopFwdSm90ILi2EN4cute5tupleIJNS5_1CILi1EEES8_S8_EEENS6_IJNS7_ILi128EEESA_NS7_ILi256EEEEEELi256ENS_12float_e4m3_tEfNS_4arch4Sm90ELb0ELb0ELb0ELb1ELb0ELb0ELb0ELb1ELb1ELb1ELb0ELb0EEENS1_21CollectiveEpilogueFwdINS6_IJSA_SB_SA_EEES9_NS_10bfloat16_tESF_Li256ELb1ELb1ELb0ELb1EEENS1_36VarlenDynamicPersistentTileSchedulerILi128ELi128ELi256ELi128ELb0ELb1ELb1ELb0ELb1ELb1EEEEEEEEEvNT_6ParamsE:
        .type           _ZN7cutlass13device_kernelIN5flash11enable_sm90INS1_16FlashAttnFwdSm90INS1_25CollectiveMainloopFwdSm90ILi2EN4cute5tupleIJNS5_1CILi1EEES8_S8_EEENS6_IJNS7_ILi128EEESA_NS7_ILi256EEEEEELi256ENS_12float_e4m3_tEfNS_4arch4Sm90ELb0ELb0ELb0ELb1ELb0ELb0ELb0ELb1ELb1ELb1ELb0ELb0EEENS1_21CollectiveEpilogueFwdINS6_IJSA_SB_SA_EEES9_NS_10bfloat16_tESF_Li256ELb1ELb1ELb0ELb1EEENS1_36VarlenDynamicPersistentTileSchedulerILi128ELi128ELi256ELi128ELb0ELb1ELb1ELb0ELb1ELb1EEEEEEEEEvNT_6ParamsE,@function
        .size           _ZN7cutlass13device_kernelIN5flash11enable_sm90INS1_16FlashAttnFwdSm90INS1_25CollectiveMainloopFwdSm90ILi2EN4cute5tupleIJNS5_1CILi1EEES8_S8_EEENS6_IJNS7_ILi128EEESA_NS7_ILi256EEEEEELi256ENS_12float_e4m3_tEfNS_4arch4Sm90ELb0ELb0ELb0ELb1ELb0ELb0ELb0ELb1ELb1ELb1ELb0ELb0EEENS1_21CollectiveEpilogueFwdINS6_IJSA_SB_SA_EEES9_NS_10bfloat16_tESF_Li256ELb1ELb1ELb0ELb1EEENS1_36VarlenDynamicPersistentTileSchedulerILi128ELi128ELi256ELi128ELb0ELb1ELb1ELb0ELb1ELb1EEEEEEEEEvNT_6ParamsE,(.L_x_12951 - _ZN7cutlass13device_kernelIN5flash11enable_sm90INS1_16FlashAttnFwdSm90INS1_25CollectiveMainloopFwdSm90ILi2EN4cute5tupleIJNS5_1CILi1EEES8_S8_EEENS6_IJNS7_ILi128EEESA_NS7_ILi256EEEEEELi256ENS_12float_e4m3_tEfNS_4arch4Sm90ELb0ELb0ELb0ELb1ELb0ELb0ELb0ELb1ELb1ELb1ELb0ELb0EEENS1_21CollectiveEpilogueFwdINS6_IJSA_SB_SA_EEES9_NS_10bfloat16_tESF_Li256ELb1ELb1ELb0ELb1EEENS1_36VarlenDynamicPersistentTileSchedulerILi128ELi128ELi256ELi128ELb0ELb1ELb1ELb0ELb1ELb1EEEEEEEEEvNT_6ParamsE)
        .other          _ZN7cutlass13device_kernelIN5flash11enable_sm90INS1_16FlashAttnFwdSm90INS1_25CollectiveMainloopFwdSm90ILi2EN4cute5tupleIJNS5_1CILi1EEES8_S8_EEENS6_IJNS7_ILi128EEESA_NS7_ILi256EEEEEELi256ENS_12float_e4m3_tEfNS_4arch4Sm90ELb0ELb0ELb0ELb1ELb0ELb0ELb0ELb1ELb1ELb1ELb0ELb0EEENS1_21CollectiveEpilogueFwdINS6_IJSA_SB_SA_EEES9_NS_10bfloat16_tESF_Li256ELb1ELb1ELb0ELb1EEENS1_36VarlenDynamicPersistentTileSchedulerILi128ELi128ELi256ELi128ELb0ELb1ELb1ELb0ELb1ELb1EEEEEEEEEvNT_6ParamsE,@"STO_CUDA_ENTRY STV_DEFAULT"
_ZN7cutlass13device_kernelIN5flash11enable_sm90INS1_16FlashAttnFwdSm90INS1_25CollectiveMainloopFwdSm90ILi2EN4cute5tupleIJNS5_1CILi1EEES8_S8_EEENS6_IJNS7_ILi128EEESA_NS7_ILi256EEEEEELi256ENS_12float_e4m3_tEfNS_4arch4Sm90ELb0ELb0ELb0ELb1ELb0ELb0ELb0ELb1ELb1ELb1ELb0ELb0EEENS1_21CollectiveEpilogueFwdINS6_IJSA_SB_SA_EEES9_NS_10bfloat16_tESF_Li256ELb1ELb1ELb0ELb1EEENS1_36VarlenDynamicPersistentTileSchedulerILi128ELi128ELi256ELi128ELb0ELb1ELb1ELb0ELb1ELb1EEEEEEEEEvNT_6ParamsE:
        /* <DEDUP_REMOVED lines=18> */
.L_x_140:
[----:B------:R-:W-:Y:S05]  /*0120*/  BSYNC B0 ;  /* 0x0000000000007941 */ /* 0x000fea0003800000 */
.L_x_139:
        /* <DEDUP_REMOVED lines=41> */
.L_x_141:
        /* <DEDUP_REMOVED lines=22> */
.L_x_142:
        /* <DEDUP_REMOVED lines=18> */
.L_x_143:
        /* <DEDUP_REMOVED lines=22> */
.L_x_144:
        /* <DEDUP_REMOVED lines=22> */
.L_x_145:
[----:B------:R-:W-:Y:S01]  /*0900*/  PLOP3.LUT P0, PT, PT, PT, UP0, 0x80, 0x0 ;  /* 0x000000000000781c */ /* 0x000fe20003f0f008 */
[----:B------:R-:W-:Y:S01]  /*0910*/  UMOV UR38, 0x1 ;  /* 0x0000000100267882 */ /* 0x000fe20000000000 */
[----:B------:R-:W-:Y:S01]  /*0920*/  NOP ;  /* 0x0000000000007918 */ /* 0x000fe20000000000 */
[----:B------:R-:W-:Y:S01]  /*0930*/  USEL UR38, UR38, 0x2, !UP0 ;  /* 0x0000000226267887 */ /* 0x000fe2000c000000 */
[----:B------:R-:W-:Y:S01]  /*0940*/  ULDC.64 UR48, c[0x0][0x208] ;  /* 0x0000820000307ab9 */ /* 0x000fe20000000a00 */
[----:B012-4-:R-:W-:Y:S08]  /*0950*/  BAR.SYNC.DEFER_BLOCKING 0x0 ;  /* 0x0000000000007b1d */ /* 0x017ff00000010000 */
[----:B------:R-:W-:Y:S05]  /*0960*/  @!P0 BRA `(.L_x_146) ;  /* 0x000000ac000c8947 */ /* 0x000fea0003800000 */
.L_x_147:
[----:B------:R-:W-:-:S08]  /*0970*/  NOP ;  /* 0x0000000000007918 */ /* 0x000fd00000000000 */
[----:B------:R-:W0:Y:S02]  /*0980*/  USETMAXREG.TRY_ALLOC.CTAPOOL UP0, 0xf0 ;  /* 0x000000f0000079c8 */ /* 0x000e240008000600 */
[----:B0-----:R-:W-:-:S13]  /*0990*/  PLOP3.LUT P0, PT, PT, PT, UP0, 0x80, 0x0 ;  /* 0x000000000000781c */ /* 0x001fda0003f0f008 */
[----:B------:R-:W-:Y:S05]  /*09a0*/  @!P0 BRA `(.L_x_147) ;  /* 0xfffffffc00f08947 */ /* 0x000fea000383ffff */
[----:B------:R-:W0:Y:S01]  /*09b0*/  S2R R2, SR_TID.X ;  /* 0x0000000000027919 */ /* 0x000e220000002100 */
[----:B------:R-:W1:Y:S01]  /*09c0*/  S2UR UR5, SR_CgaCtaId ;  /* 0x00000000000579c3 */ /* 0x000e620000008800 */
[----:B------:R-:W-:-:S07]  /*09d0*/  UMOV UR4, 0x400 ;  /* 0x0000040000047882 */ /* 0x000fce0000000000 */
[----:B------:R-:W-:Y:S06]  /*09e0*/  BAR.ARV 0x8, 0x180 ;  /* 0x0206000000007b1d */ /* 0x000fec0000002000 */
[----:B-1----:R-:W-:Y:S01]  /*09f0*/  ULEA UR4, UR5, UR4, 0x18 ;  /* 0x0000000405047291 */ /* 0x002fe2000f8ec03f */
[----:B0-----:R-:W-:-:S04]  /*0a00*/  LOP3.LUT R0, R2, 0xffffff80, RZ, 0xc0, !PT ;  /* 0xffffff8002007812 */ /* 0x001fc800078ec0ff */
[----:B------:R-:W-:-:S13]  /*0a10*/  ISETP.NE.AND P0, PT, R0, 0x80, PT ;  /* 0x000000800000780c */ /* 0x000fda0003f05270 */
[----:B------:R-:W-:Y:S08]  /*0a20*/  @!P0 BAR.ARV 0x9, 0x100 ;  /* 0x0244000000008b1d */ /* 0x000ff00000002000 */
[----:B------:R-:W-:Y:S06]  /*0a30*/  BAR.SYNC.DEFER_BLOCKING 0x5, 0x180 ;  /* 0x0146000000007b1d */ /* 0x000fec0000010000 */
[----:B------:R-:W0:Y:S01]  /*0a40*/  LDS.128 R48, [UR4+0x388d0] ;  /* 0x0388d004ff307984 */ /* 0x000e220008000c00 */
[----:B------:R-:W-:Y:S01]  /*0a50*/  ULDC UR4, c[0x0][0xc3c] ;  /* 0x00030f0000047ab9 */ /* 0x000fe20000000800 */
[----:B------:R-:W-:Y:S06]  /*0a60*/  BAR.ARV 0x4, 0x180 ;  /* 0x0106000000007b1d */ /* 0x000fec0000002000 */
[----:B0-----:R-:W-:-:S13]  /*0a70*/  ISETP.GE.AND P0, PT, R51, UR4, PT ;  /* 0x0000000433007c0c */ /* 0x001fda000bf06270 */
[----:B------:R-:W-:Y:S05]  /*0a80*/  @P0 EXIT ;  /* 0x000000000000094d */ /* 0x000fea0003800000 */
[----:B------:R-:W-:Y:S01]  /*0a90*/  VIADD R11, R2, 0xffffff80 ;  /* 0xffffff80020b7836 */ /* 0x000fe20000000000 */
[----:B------:R-:W-:Y:S01]  /*0aa0*/  R2UR UR5, R49 ;  /* 0x00000000310572ca */ /* 0x000fe200000e0000 */
[----:B------:R-:W-:Y:S01]  /*0ab0*/  ULOP3.LUT UR45, UR38, 0x1, URZ, 0xfc, !UPT ;  /* 0x00000001262d7892 */ /* 0x000fe2000f8efc3f */
[----:B------:R-:W-:Y:S01]  /*0ac0*/  R2UR UR46, R50 ;  /* 0x00000000322e72ca */ /* 0x000fe200000e0000 */
[----:B------:R-:W-:Y:S01]  /*0ad0*/  UMOV UR44, URZ ;  /* 0x0000003f002c7c82 */ /* 0x000fe20008000000 */
[----:B------:R-:W-:Y:S01]  /*0ae0*/  SHF.R.S32.HI R0, RZ, 0x1f, R11 ;  /* 0x0000001fff007819 */ /* 0x000fe2000001140b */
[----:B------:R-:W-:Y:S01]  /*0af0*/  UMOV UR43, URZ ;  /* 0x0000003f002b7c82 */ /* 0x000fe20008000000 */
[----:B------:R-:W-:Y:S02]  /*0b00*/  UMOV UR52, URZ ;  /* 0x0000003f00347c82 */ /* 0x000fe40008000000 */
[CC--:B------:R-:W-:Y:S02]  /*0b10*/  LEA.HI R2, R0.reuse, R11.reuse, RZ, 0x7 ;  /* 0x0000000b00027211 */ /* 0x0c0fe400078f38ff */
[----:B------:R-:W-:-:S02]  /*0b20*/  LEA.HI R4, R0, R11, RZ, 0x5 ;  /* 0x0000000b00047211 */ /* 0x000fc400078f28ff */
[----:B------:R-:W-:Y:S02]  /*0b30*/  LOP3.LUT R232, R2, 0xffffff80, RZ, 0xc0, !PT ;  /* 0xffffff8002e87812 */ /* 0x000fe400078ec0ff */
[----:B------:R-:W-:Y:S01]  /*0b40*/  LEA.HI R3, R0, R11, RZ, 0x4 ;  /* 0x0000000b00037211 */ /* 0x000fe200078f20ff */
[----:B------:R-:W-:Y:S01]  /*0b50*/  IMAD.SHL.U32 R5, R4, 0x20, RZ ;  /* 0x0000002004057824 */ /* 0x000fe200078e00ff */
[----:B------:R-:W-:Y:S01]  /*0b60*/  SHF.R.S32.HI R233, RZ, 0x7, R2 ;  /* 0x00000007ffe97819 */ /* 0x000fe20000011402 */
[----:B------:R-:W-:Y:S01]  /*0b70*/  IMAD.IADD R232, R11, 0x1, -R232 ;  /* 0x000000010be87824 */ /* 0x000fe200078e0ae8 */
[----:B------:R-:W-:Y:S02]  /*0b80*/  LOP3.LUT R4, R3, 0x3fffff0, RZ, 0xc0, !PT ;  /* 0x03fffff003047812 */ /* 0x000fe400078ec0ff */
[----:B------:R-:W-:Y:S02]  /*0b90*/  LOP3.LUT R5, R5, 0xfffffc00, RZ, 0xc0, !PT ;  /* 0xfffffc0005057812 */ /* 0x000fe400078ec0ff */
[----:B------:R-:W-:Y:S01]  /*0ba0*/  SHF.R.S32.HI R7, RZ, 0x1f, R232 ;  /* 0x0000001fff077819 */ /* 0x000fe200000114e8 */
[----:B------:R-:W-:Y:S01]  /*0bb0*/  IMAD.IADD R4, R11, 0x1, -R4 ;  /* 0x000000010b047824 */ /* 0x000fe200078e0a04 */
[----:B------:R-:W-:-:S02]  /*0bc0*/  SHF.R.S32.HI R6, RZ, 0x4, R3 ;  /* 0x00000004ff067819 */ /* 0x000fc40000011403 */
[----:B------:R-:W-:Y:S01]  /*0bd0*/  LEA.HI R8, R7, R232, RZ, 0x2 ;  /* 0x000000e807087211 */ /* 0x000fe200078f10ff */
[----:B------:R-:W-:Y:S01]  /*0be0*/  IMAD R4, R4, 0x40, R5 ;  /* 0x0000004004047824 */ /* 0x000fe200078e0205 */
[----:B------:R-:W-:Y:S02]  /*0bf0*/  LEA.HI R3, R3, R6, RZ, 0x1 ;  /* 0x0000000603037211 */ /* 0x000fe400078f08ff */
[----:B------:R-:W-:Y:S02]  /*0c00*/  LEA.HI R5, R0, R11, RZ, 0x2 ;  /* 0x0000000b00057211 */ /* 0x000fe400078f10ff */
[--C-:B------:R-:W-:Y:S02]  /*0c10*/  SHF.R.S32.HI R9, RZ, 0x2, R8.reuse ;  /* 0x00000002ff097819 */ /* 0x100fe40000011408 */
[----:B------:R-:W-:Y:S02]  /*0c20*/  SHF.R.S32.HI R10, RZ, 0x1f, R8 ;  /* 0x0000001fff0a7819 */ /* 0x000fe40000011408 */
[----:B------:R-:W-:-:S02]  /*0c30*/  LOP3.LUT R3, R3, 0x1ffffffe, RZ, 0xc0, !PT ;  /* 0x1ffffffe03037812 */ /* 0x000fc400078ec0ff */
[----:B------:R-:W-:Y:S02]  /*0c40*/  LOP3.LUT R5, R5, 0xfffffffc, RZ, 0xc0, !PT ;  /* 0xfffffffc05057812 */ /* 0x000fe400078ec0ff */
[----:B------:R-:W-:Y:S01]  /*0c50*/  LEA.HI R0, R0, R11, RZ, 0x3 ;  /* 0x0000000b00007211 */ /* 0x000fe200078f18ff */
[----:B------:R-:W-:Y:S01]  /*0c60*/  IMAD.IADD R3, R6, 0x1, -R3 ;  /* 0x0000000106037824 */ /* 0x000fe200078e0a03 */
[----:B------:R-:W-:Y:S01]  /*0c70*/  LEA.HI R10, R10, R9, RZ, 0x3 ;  /* 0x000000090a0a7211 */ /* 0x000fe200078f18ff */
[----:B------:R-:W-:Y:S01]  /*0c80*/  IMAD.IADD R5, R11, 0x1, -R5 ;  /* 0x000000010b057824 */ /* 0x000fe200078e0a05 */
[----:B------:R-:W-:Y:S01]  /*0c90*/  LOP3.LUT R22, R0, 0xfffffff8, RZ, 0xc0, !PT ;  /* 0xfffffff800167812 */ /* 0x000fe200078ec0ff */
[----:B------:R-:W-:Y:S01]  /*0ca0*/  IMAD R237, R3, 0x8, R4 ;  /* 0x0000000803ed7824 */ /* 0x000fe200078e0204 */
[----:B------:R-:W-:Y:S01]  /*0cb0*/  LOP3.LUT R10, R10, 0xfffffff8, RZ, 0xc0, !PT ;  /* 0xfffffff80a0a7812 */ /* 0x000fe200078ec0ff */
[----:B------:R-:W-:Y:S01]  /*0cc0*/  IMAD.MOV.U32 R6, RZ, RZ, 0x80 ;  /* 0x00000080ff067424 */ /* 0x000fe200078e00ff */
[----:B------:R-:W-:Y:S01]  /*0cd0*/  LEA.HI R7, R7, R232, RZ, 0x5 ;  /* 0x000000e807077211 */ /* 0x000fe200078f28ff */
[----:B------:R-:W-:Y:S01]  /*0ce0*/  IMAD.IADD R22, R11, 0x1, -R22 ;  /* 0x000000010b167824 */ /* 0x000fe200078e0a16 */
[----:B------:R-:W-:Y:S01]  /*0cf0*/  LEA.HI R2, R2, R233, RZ, 0x1 ;  /* 0x000000e902027211 */ /* 0x000fe200078f08ff */
[----:B------:R-:W-:Y:S01]  /*0d00*/  IMAD.IADD R10, R9, 0x1, -R10 ;  /* 0x00000001090a7824 */ /* 0x000fe200078e0a0a */
[----:B------:R-:W-:Y:S01]  /*0d10*/  LEA.HI R3, R5, R5, RZ, 0x1 ;  /* 0x0000000505037211 */ /* 0x000fe200078f08ff */
[----:B------:R-:W-:Y:S01]  /*0d20*/  IMAD.SHL.U32 R16, R22, 0x8, RZ ;  /* 0x0000000816107824 */ /* 0x000fe200078e00ff */
[----:B------:R-:W-:-:S02]  /*0d30*/  SHF.R.S32.HI R7, RZ, 0x5, R7 ;  /* 0x00000005ff077819 */ /* 0x000fc40000011407 */
[----:B------:R-:W-:Y:S01]  /*0d40*/  LOP3.LUT R2, R2, 0x3fffffe, RZ, 0xc0, !PT ;  /* 0x03fffffe02027812 */ /* 0x000fe200078ec0ff */
[----:B------:R-:W-:Y:S01]  /*0d50*/  VIADD R18, R16, 0x40 ;  /* 0x0000004010127836 */ /* 0x000fe20000000000 */
[----:B------:R-:W-:Y:S01]  /*0d60*/  LOP3.LUT R9, R8, 0x7ffffffc, RZ, 0xc0, !PT ;  /* 0x7ffffffc08097812 */ /* 0x000fe200078ec0ff */
[----:B------:R-:W-:Y:S01]  /*0d70*/  IMAD R7, R7, 0x10, R10 ;  /* 0x0000001007077824 */ /* 0x000fe200078e020a */
[----:B------:R-:W-:Y:S01]  /*0d80*/  LOP3.LUT R4, R3, 0x1ffffffe, RZ, 0xc0, !PT ;  /* 0x1ffffffe03047812 */ /* 0x000fe200078ec0ff */
[----:B------:R-:W-:Y:S01]  /*0d90*/  IMAD.IADD R2, R233, 0x1, -R2 ;  /* 0x00000001e9027824 */ /* 0x000fe200078e0a02 */
[----:B------:R-:W-:Y:S01]  /*0da0*/  SHF.R.S32.HI R23, RZ, 0x3, R0 ;  /* 0x00000003ff177819 */ /* 0x000fe20000011400 */
[C---:B------:R-:W-:Y:S01]  /*0db0*/  VIADD R17, R16.reuse, 0x80 ;  /* 0x0000008010117836 */ /* 0x040fe20000000000 */
[----:B------:R-:W-:Y:S01]  /*0dc0*/  SHF.R.S32.HI R0, RZ, 0x1f, R16 ;  /* 0x0000001fff007819 */ /* 0x000fe20000011410 */
[----:B------:R-:W-:Y:S01]  /*0dd0*/  VIADD R19, R16, 0xc0 ;  /* 0x000000c010137836 */ /* 0x000fe20000000000 */
[----:B------:R-:W-:Y:S01]  /*0de0*/  SHF.R.S32.HI R3, RZ, 0x1f, R18 ;  /* 0x0000001fff037819 */ /* 0x000fe20000011412 */
[----:B------:R-:W-:-:S02]  /*0df0*/  IMAD.IADD R9, R232, 0x1, -R9 ;  /* 0x00000001e8097824 */ /* 0x000fc400078e0a09 */
[----:B------:R-:W-:Y:S01]  /*0e00*/  IMAD.IADD R5, R5, 0x1, -R4 ;  /* 0x0000000105057824 */ /* 0x000fe200078e0a04 */
[----:B------:R-:W-:Y:S01]  /*0e10*/  SHF.R.S32.HI R0, RZ, 0x1f, R19 ;  /* 0x0000001fff007819 */ /* 0x000fe20000011413 */
[----:B------:R-:W-:Y:S01]  /*0e20*/  IMAD R234, R2, 0x40, R7 ;  /* 0x0000004002ea7824 */ /* 0x000fe200078e0207 */
[----:B------:R-:W-:Y:S01]  /*0e30*/  SHF.R.S32.HI R2, RZ, 0x1f, R17 ;  /* 0x0000001fff027819 */ /* 0x000fe20000011411 */
[----:B------:R-:W-:Y:S02]  /*0e40*/  IMAD R235, R9, -0x2, R6 ;  /* 0xfffffffe09eb7824 */ /* 0x000fe400078e0206 */
[----:B------:R-:W-:-:S07]  /*0e50*/  IMAD R236, R5, 0x8, R234 ;  /* 0x0000000805ec7824 */ /* 0x000fce00078e02ea */
.L_x_191:
[----:B012---:R-:W0:Y:S01]  /*0e60*/  LDC.64 R2, c[0x0][0xc88] ;  /* 0x00032200ff027b82 */ /* 0x007e220000000a00 */
[----:B------:R-:W-:Y:S01]  /*0e70*/  ULDC.64 UR6, c[0x0][0x990] ;  /* 0x0002640000067ab9 */ /* 0x000fe20000000a00 */
[----:B------:R-:W-:Y:S01]  /*0e80*/  ULDC.64 UR8, c[0x0][0x998] ;  /* 0x0002660000087ab9 */ /* 0x000fe20000000a00 */
[----:B0-----:R-:W-:-:S06]  /*0e90*/  IMAD.WIDE R2, R51, 0x4, R2 ;  /* 0x0000000433027825 */ /* 0x001fcc00078e0202 */
[----:B------:R-:W2:Y:S01]  /*0ea0*/  LDG.E R2, desc[UR48][R2.64] ;  /* 0x0000003002027981 */ /* 0x000ea2000c1e1900 */
[----:B------:R-:W-:Y:S01]  /*0eb0*/  UISETP.NE.U32.AND UP0, UPT, UR6, URZ, UPT ;  /* 0x0000003f0600728c */ /* 0x000fe2000bf05070 */
[----:B------:R-:W-:Y:S01]  /*0ec0*/  IMAD.MOV.U32 R11, RZ, RZ, 0x3f800000 ;  /* 0x3f800000ff0b7424 */ /* 0x000fe200078e00ff */
[----:B------:R-:W-:Y:S01]  /*0ed0*/  UISETP.NE.U32.AND UP3, UPT, UR8, URZ, UPT ;  /* 0x0000003f0800728c */ /* 0x000fe2000bf65070 */
[----:B------:R-:W-:Y:S01]  /*0ee0*/  IMAD.MOV.U32 R0, RZ, RZ, 0x3f800000 ;  /* 0x3f800000ff007424 */ /* 0x000fe200078e00ff */
[----:B------:R-:W-:Y:S02]  /*0ef0*/  UISETP.NE.AND.EX UP0, UPT, UR7, URZ, UPT, UP0 ;  /* 0x0000003f0700728c */ /* 0x000fe4000bf05300 */
[----:B------:R-:W-:-:S04]  /*0f00*/  UISETP.NE.AND.EX UP3, UPT, UR9, URZ, UPT, UP3 ;  /* 0x0000003f0900728c */ /* 0x000fc8000bf65330 */
[----:B------:R-:W-:Y:S02]  /*0f10*/  PLOP3.LUT P2, PT, PT, PT, UP0, 0x80, 0x0 ;  /* 0x000000000000781c */ /* 0x000fe40003f4f008 */
[----:B------:R-:W-:-:S03]  /*0f20*/  PLOP3.LUT P3, PT, PT, PT, UP3, 0x80, 0x0 ;  /* 0x000000000000781c */ /* 0x000fc60003f6f038 */
[----:B------:R-:W-:Y:S01]  /*0f30*/  @UP0 ULDC.64 UR12, c[0x0][0x9a8] ;  /* 0x00026a00000c0ab9 */ /* 0x000fe20000000a00 */
[----:B------:R-:W-:Y:S01]  /*0f40*/  @UP0 ULDC.64 UR14, c[0x0][0x9b0] ;  /* 0x00026c00000e0ab9 */ /* 0x000fe20000000a00 */
[----:B------:R-:W-:Y:S01]  /*0f50*/  @UP3 ULDC.64 UR18, c[0x0][0x9b8] ;  /* 0x00026e0000123ab9 */ /* 0x000fe20000000a00 */
[----:B------:R-:W-:Y:S01]  /*0f60*/  @UP3 ULDC.64 UR20, c[0x0][0x9c0] ;  /* 0x0002700000143ab9 */ /* 0x000fe20000000a00 */
[----:B--2---:R-:W-:-:S13]  /*0f70*/  R2UR UR36, R2 ;  /* 0x00000000022472ca */ /* 0x004fda00000e0000 */
[----:B------:R-:W-:Y:S02]  /*0f80*/  USHF.R.S32.HI UR37, URZ, 0x1f, UR36 ;  /* 0x0000001f3f257899 */ /* 0x000fe40008011424 */
[----:B------:R-:W-:Y:S02]  /*0f90*/  @UP0 UIMAD.WIDE.U32 UR10, UR36, UR12, URZ ;  /* 0x0000000c240a02a5 */ /* 0x000fe4000f8e003f */
[----:B------:R-:W-:Y:S02]  /*0fa0*/  @UP0 UIMAD UR4, UR37, UR12, URZ ;  /* 0x0000000c250402a4 */ /* 0x000fe4000f8e023f */
[----:B------:R-:W-:Y:S02]  /*0fb0*/  @UP3 UIMAD.WIDE.U32 UR16, UR36, UR18, URZ ;  /* 0x00000012241032a5 */ /* 0x000fe4000f8e003f */
[----:B------:R-:W-:Y:S02]  /*0fc0*/  @UP0 UIMAD UR12, UR36, UR13, UR4 ;  /* 0x0000000d240c02a4 */ /* 0x000fe4000f8e0204 */
[----:B------:R-:W-:-:S02]  /*0fd0*/  @UP0 USHF.R.S32.HI UR4, URZ, 0x1f, UR46 ;  /* 0x0000001f3f040899 */ /* 0x000fc4000801142e */
[----:B------:R-:W-:Y:S02]  /*0fe0*/  @UP3 UIMAD UR13, UR37, UR18, URZ ;  /* 0x00000012250d32a4 */ /* 0x000fe4000f8e023f */
[----:B------:R-:W-:Y:S02]  /*0ff0*/  @UP0 UIADD3 UR11, UR11, UR12, URZ ;  /* 0x0000000c0b0b0290 */ /* 0x000fe4000fffe03f */
[----:B------:R-:W-:Y:S02]  /*1000*/  @UP0 UIMAD UR4, UR4, UR14, URZ ;  /* 0x0000000e040402a4 */ /* 0x000fe4000f8e023f */
[----:B------:R-:W-:Y:S02]  /*1010*/  @UP3 UIMAD UR18, UR36, UR19, UR13 ;  /* 0x00000013241232a4 */ /* 0x000fe4000f8e020d */
[----:B------:R-:W-:Y:S02]  /*1020*/  @UP3 USHF.R.S32.HI UR19, URZ, 0x1f, UR46 ;  /* 0x0000001f3f133899 */ /* 0x000fe4000801142e */
[----:B------:R-:W-:-:S02]  /*1030*/  @UP0 UIMAD UR4, UR46, UR15, UR4 ;  /* 0x0000000f2e0402a4 */ /* 0x000fc4000f8e0204 */
[----:B------:R-:W-:Y:S02]  /*1040*/  @UP0 UIMAD.WIDE.U32 UR14, UR46, UR14, UR10 ;  /* 0x0000000e2e0e02a5 */ /* 0x000fe4000f8e000a */
[----:B------:R-:W-:Y:S01]  /*1050*/  @UP3 UIADD3 UR17, UR17, UR18, URZ ;  /* 0x0000001211113290 */ /* 0x000fe2000fffe03f */
[----:B------:R-:W-:Y:S01]  /*1060*/  ULDC.64 UR10, c[0x0][0xa28] ;  /* 0x00028a00000a7ab9 */ /* 0x000fe20000000a00 */
[----:B------:R-:W-:Y:S01]  /*1070*/  ULDC.64 UR12, c[0x0][0xa20] ;  /* 0x00028800000c7ab9 */ /* 0x000fe20000000a00 */
[----:B------:R-:W-:Y:S02]  /*1080*/  @UP3 UIMAD UR18, UR19, UR20, URZ ;  /* 0x00000014131232a4 */ /* 0x000fe4000f8e023f */
[----:B------:R-:W-:Y:S02]  /*1090*/  UISETP.NE.U32.AND UP1, UPT, UR10, URZ, UPT ;  /* 0x0000003f0a00728c */ /* 0x000fe4000bf25070 */
[----:B------:R-:W-:Y:S02]  /*10a0*/  UISETP.NE.U32.AND UP2, UPT, UR12, URZ, UPT ;  /* 0x0000003f0c00728c */ /* 0x000fe4000bf45070 */
[----:B------:R-:W-:-:S02]  /*10b0*/  @UP3 UIMAD UR18, UR46, UR21, UR18 ;  /* 0x000000152e1232a4 */ /* 0x000fc4000f8e0212 */
[----:B------:R-:W-:Y:S02]  /*10c0*/  @UP3 UIMAD.WIDE.U32 UR16, UR46, UR20, UR16 ;  /* 0x000000142e1032a5 */ /* 0x000fe4000f8e0010 */
[----:B------:R-:W-:Y:S02]  /*10d0*/  UISETP.NE.AND.EX UP1, UPT, UR11, URZ, UPT, UP1 ;  /* 0x0000003f0b00728c */ /* 0x000fe4000bf25310 */
[----:B------:R-:W-:Y:S02]  /*10e0*/  UISETP.NE.AND.EX UP2, UPT, UR13, URZ, UPT, UP2 ;  /* 0x0000003f0d00728c */ /* 0x000fe4000bf45320 */
[----:B------:R-:W-:Y:S02]  /*10f0*/  @UP0 UIADD3 UR15, UR15, UR4, URZ ;  /* 0x000000040f0f0290 */ /* 0x000fe4000fffe03f */
[----:B------:R-:W-:Y:S01]  /*1100*/  @UP0 ULEA UR6, UP4, UR14, UR6, 0x2 ;  /* 0x000000060e060291 */ /* 0x000fe2000f88103f */
[----:B------:R-:W-:Y:S01]  /*1110*/  PLOP3.LUT P0, PT, PT, PT, UP1, 0x80, 0x0 ;  /* 0x000000000000781c */ /* 0x000fe20003f0f018 */
[----:B------:R-:W-:Y:S01]  /*1120*/  @UP3 UIADD3 UR4, UR17, UR18, URZ ;  /* 0x0000001211043290 */ /* 0x000fe2000fffe03f */
[----:B------:R-:W-:Y:S01]  /*1130*/  PLOP3.LUT P1, PT, PT, PT, UP2, 0x80, 0x0 ;  /* 0x000000000000781c */ /* 0x000fe20003f2f028 */
[----:B------:R-:W-:-:S02]  /*1140*/  @UP3 ULEA UR8, UP5, UR16, UR8, 0x2 ;  /* 0x0000000810083291 */ /* 0x000fc4000f8a103f */
[----:B------:R-:W-:Y:S01]  /*1150*/  @UP0 ULEA.HI.X UR7, UR14, UR7, UR15, 0x2, UP4 ;  /* 0x000000070e070291 */ /* 0x000fe2000a0f140f */
[----:B------:R-:W-:Y:S01]  /*1160*/  IMAD.U32 R6, RZ, RZ, UR6 ;  /* 0x00000006ff067e24 */ /* 0x000fe2000f8e00ff */
[----:B------:R-:W-:Y:S02]  /*1170*/  @UP3 ULEA.HI.X UR9, UR16, UR9, UR4, 0x2, UP5 ;  /* 0x0000000910093291 */ /* 0x000fe4000a8f1404 */
[----:B------:R-:W-:Y:S01]  /*1180*/  @UP1 ULEA UR10, UP0, UR36, UR10, 0x2 ;  /* 0x0000000a240a1291 */ /* 0x000fe2000f80103f */
[----:B------:R-:W-:Y:S01]  /*1190*/  IMAD.U32 R8, RZ, RZ, UR8 ;  /* 0x00000008ff087e24 */ /* 0x000fe2000f8e00ff */
[----:B------:R-:W-:Y:S01]  /*11a0*/  @UP2 ULEA UR12, UP3, UR36, UR12, 0x2 ;  /* 0x0000000c240c2291 */ /* 0x000fe2000f86103f */
[----:B------:R-:W-:Y:S01]  /*11b0*/  IMAD.U32 R7, RZ, RZ, UR7 ;  /* 0x00000007ff077e24 */ /* 0x000fe2000f8e00ff */
[----:B------:R-:W-:Y:S01]  /*11c0*/  @UP1 ULEA.HI.X UR11, UR36, UR11, UR37, 0x2, UP0 ;  /* 0x0000000b240b1291 */ /* 0x000fe200080f1425 */
[----:B------:R-:W-:Y:S01]  /*11d0*/  IMAD.U32 R9, RZ, RZ, UR9 ;  /* 0x00000009ff097e24 */ /* 0x000fe2000f8e00ff */
[----:B------:R-:W-:-:S02]  /*11e0*/  @UP2 ULEA.HI.X UR13, UR36, UR13, UR37, 0x2, UP3 ;  /* 0x0000000d240d2291 */ /* 0x000fc400098f1425 */
[----:B------:R-:W2:Y:S01]  /*11f0*/  @P2 LDG.E R11, desc[UR48][R6.64] ;  /* 0x00000030060b2981 */ /* 0x000ea2000c1e1900 */
[----:B------:R-:W-:Y:S01]  /*1200*/  IMAD.U32 R2, RZ, RZ, UR10 ;  /* 0x0000000aff027e24 */ /* 0x000fe2000f8e00ff */
[----:B------:R-:W-:Y:S01]  /*1210*/  ULDC.64 UR6, c[0x0][0x418] ;  /* 0x0001060000067ab9 */ /* 0x000fe20000000a00 */
[----:B------:R-:W-:Y:S01]  /*1220*/  ULDC UR4, c[0x0][0x424] ;  /* 0x0001090000047ab9 */ /* 0x000fe20000000800 */
[----:B------:R0:W2:Y:S01]  /*1230*/  @P3 LDG.E R0, desc[UR48][R8.64] ;  /* 0x0000003008003981 */ /* 0x0000a2000c1e1900 */
[----:B------:R-:W-:Y:S02]  /*1240*/  IMAD.U32 R4, RZ, RZ, UR12 ;  /* 0x0000000cff047e24 */ /* 0x000fe4000f8e00ff */
[----:B------:R-:W-:Y:S02]  /*1250*/  IMAD.U32 R3, RZ, RZ, UR11 ;  /* 0x0000000bff037e24 */ /* 0x000fe4000f8e00ff */
[----:B------:R-:W-:-:S03]  /*1260*/  IMAD.U32 R5, RZ, RZ, UR13 ;  /* 0x0000000dff057e24 */ /* 0x000fc6000f8e00ff */
[----:B---3--:R-:W3:Y:S04]  /*1270*/  @P0 LDG.E R2, desc[UR48][R2.64] ;  /* 0x0000003002020981 */ /* 0x008ee8000c1e1900 */
[----:B----4-:R-:W4:Y:S01]  /*1280*/  @P1 LDG.E R4, desc[UR48][R4.64] ;  /* 0x0000003004041981 */ /* 0x010f22000c1e1900 */
[----:B------:R-:W-:Y:S01]  /*1290*/  UISETP.NE.U32.AND UP0, UPT, UR6, URZ, UPT ;  /* 0x0000003f0600728c */ /* 0x000fe2000bf05070 */
[----:B------:R-:W-:Y:S01]  /*12a0*/  CS2R R20, SRZ ;  /* 0x0000000000147805 */ /* 0x000fe2000001ff00 */
[----:B------:R-:W-:Y:S01]  /*12b0*/  UMOV UR50, URZ ;  /* 0x0000003f00327c82 */ /* 0x000fe20008000000 */
[----:B------:R-:W-:Y:S01]  /*12c0*/  ULDC UR6, c[0x0][0x2f0] ;  /* 0x0000bc0000067ab9 */ /* 0x000fe20000000800 */
[----:B------:R-:W-:Y:S01]  /*12d0*/  UISETP.NE.AND.EX UP0, UPT, UR7, URZ, UPT, UP0 ;  /* 0x0000003f0700728c */ /* 0x000fe2000bf05300 */
[----:B------:R-:W-:Y:S01]  /*12e0*/  CS2R R30, SRZ ;  /* 0x00000000001e7805 */ /* 0x000fe2000001ff00 */
[----:B------:R-:W-:Y:S01]  /*12f0*/  UMOV UR40, UR5 ;  /* 0x0000000500287c82 */ /* 0x000fe20008000000 */
[----:B------:R-:W-:Y:S01]  /*1300*/  ULDC UR7, c[0x0][0x988] ;  /* 0x0002620000077ab9 */ /* 0x000fe20000000800 */
[----:B------:R-:W-:Y:S01]  /*1310*/  USEL UR4, UR4, 0x1, UP0 ;  /* 0x0000000104047887 */ /* 0x000fe20008000000 */
[----:B------:R-:W-:-:S02]  /*1320*/  CS2R R124, SRZ ;  /* 0x00000000007c7805 */ /* 0x000fc4000001ff00 */
[----:B------:R-:W-:Y:S02]  /*1330*/  CS2R R34, SRZ ;  /* 0x0000000000227805 */ /* 0x000fe4000001ff00 */
[----:B------:R-:W-:Y:S01]  /*1340*/  CS2R R128, SRZ ;  /* 0x0000000000807805 */ /* 0x000fe2000001ff00 */
[----:B------:R-:W-:Y:S01]  /*1350*/  UIMAD UR4, UR4, UR6, URZ ;  /* 0x00000006040472a4 */ /* 0x000fe2000f8e023f */
        /* <DEDUP_REMOVED lines=50> */
[----:B------:R-:W-:Y:S02]  /*1680*/  IMAD.MOV.U32 R166, RZ, RZ, RZ ;  /* 0x000000ffffa67224 */ /* 0x000fe400078e00ff */
[----:B0-----:R-:W-:Y:S02]  /*1690*/  IMAD.MOV.U32 R9, RZ, RZ, RZ ;  /* 0x000000ffff097224 */ /* 0x001fe400078e00ff */
[----:B------:R-:W-:-:S02]  /*16a0*/  IMAD.MOV.U32 R168, RZ, RZ, RZ ;  /* 0x000000ffffa87224 */ /* 0x000fc400078e00ff */
[----:B------:R-:W-:Y:S02]  /*16b0*/  IMAD.MOV.U32 R6, RZ, RZ, RZ ;  /* 0x000000ffff067224 */ /* 0x000fe400078e00ff */
[----:B--2---:R-:W-:Y:S01]  /*16c0*/  FMUL.FTZ R0, R11, R0 ;  /* 0x000000000b007220 */ /* 0x004fe20000410000 */
[----:B------:R-:W-:-:S03]  /*16d0*/  IMAD.MOV.U32 R11, RZ, RZ, RZ ;  /* 0x000000ffff0b7224 */ /* 0x000fc600078e00ff */
[----:B------:R-:W-:Y:S01]  /*16e0*/  FMUL.FTZ R0, R0, UR7 ;  /* 0x0000000700007c20 */ /* 0x000fe20008410000 */
[----:B---3--:R-:W-:-:S04]  /*16f0*/  @P0 R2UR UR50, R2 ;  /* 0x00000000023202ca */ /* 0x008fc800000e0000 */
[----:B------:R-:W-:Y:S01]  /*1700*/  R2UR UR39, R0 ;  /* 0x00000000002772ca */ /* 0x000fe200000e0000 */
[----:B------:R-:W-:Y:S01]  /*1710*/  IMAD.MOV.U32 R0, RZ, RZ, RZ ;  /* 0x000000ffff007224 */ /* 0x000fe200078e00ff */
[----:B----4-:R-:W-:Y:S01]  /*1720*/  @P1 R2UR UR4, R4 ;  /* 0x00000000040412ca */ /* 0x010fe200000e0000 */
[----:B------:R-:W-:Y:S01]  /*1730*/  IMAD.MOV.U32 R4, RZ, RZ, RZ ;  /* 0x000000ffff047224 */ /* 0x000fe200078e00ff */
[----:B------:R-:W-:Y:S01]  /*1740*/  PLOP3.LUT P0, PT, PT, PT, PT, 0x80, 0x0 ;  /* 0x000000000000781c */ /* 0x000fe20003f0f070 */
[----:B------:R-:W-:-:S12]  /*1750*/  @P1 BRA `(.L_x_148) ;  /* 0x0000000000341947 */ /* 0x000fd80003800000 */
[----:B------:R-:W-:Y:S02]  /*1760*/  ULDC.64 UR6, c[0x0][0xa08] ;  /* 0x0002820000067ab9 */ /* 0x000fe40000000a00 */
[----:B------:R-:W-:-:S04]  /*1770*/  ISETP.NE.U32.AND P1, PT, RZ, UR6, PT ;  /* 0x00000006ff007c0c */ /* 0x000fc8000bf25070 */
[----:B------:R-:W-:-:S13]  /*1780*/  ISETP.NE.AND.EX P1, PT, RZ, UR7, PT, P1 ;  /* 0x00000007ff007c0c */ /* 0x000fda000bf25310 */
[----:B------:R-:W-:Y:S05]  /*1790*/  @!P1 BRA `(.L_x_148) ;  /* 0x0000000000249947 */ /* 0x000fea0003800000 */
[----:B------:R-:W-:Y:S02]  /*17a0*/  ULDC.64 UR4, c[0x0][0xa08] ;  /* 0x0002820000047ab9 */ /* 0x000fe40000000a00 */
[----:B------:R-:W-:-:S06]  /*17b0*/  UIMAD.WIDE UR4, UR36, 0x4, UR4 ;  /* 0x00000004240478a5 */ /* 0x000fcc000f8e0204 */
[----:B------:R-:W-:Y:S02]  /*17c0*/  IMAD.U32 R2, RZ, RZ, UR4 ;  /* 0x00000004ff027e24 */ /* 0x000fe4000f8e00ff */
[----:B------:R-:W-:-:S05]  /*17d0*/  IMAD.U32 R3, RZ, RZ, UR5 ;  /* 0x00000005ff037e24 */ /* 0x000fca000f8e00ff */
[----:B------:R-:W2:Y:S04]  /*17e0*/  LDG.E R7, desc[UR48][R2.64] ;  /* 0x0000003002077981 */ /* 0x000ea8000c1e1900 */
[----:B------:R-:W3:Y:S01]  /*17f0*/  LDG.E R5, desc[UR48][R2.64+0x4] ;  /* 0x0000043002057981 */ /* 0x000ee2000c1e1900 */
[----:B--2---:R-:W-:Y:S02]  /*1800*/  R2UR UR4, R7 ;  /* 0x00000000070472ca */ /* 0x004fe400000e0000 */
[----:B---3--:R-:W-:-:S13]  /*1810*/  R2UR UR5, R5 ;  /* 0x00000000050572ca */ /* 0x008fda00000e0000 */
[----:B------:R-:W-:-:S12]  /*1820*/  UIADD3 UR4, -UR4, UR5, URZ ;  /* 0x0000000504047290 */ /* 0x000fd8000fffe13f */
.L_x_148:
[----:B------:R-:W-:Y:S01]  /*1830*/  UIADD3 UR50, -UR50, UR4, URZ ;  /* 0x0000000432327290 */ /* 0x000fe2000fffe13f */
[----:B------:R-:W-:Y:S01]  /*1840*/  IMAD.MOV.U32 R7, RZ, RZ, RZ ;  /* 0x000000ffff077224 */ /* 0x000fe200078e00ff */
[----:B------:R-:W-:Y:S01]  /*1850*/  UMOV UR41, UR46 ;  /* 0x0000002e00297c82 */ /* 0x000fe20008000000 */
[----:B------:R-:W-:Y:S01]  /*1860*/  IMAD.MOV.U32 R167, RZ, RZ, RZ ;  /* 0x000000ffffa77224 */ /* 0x000fe200078e00ff */
[----:B------:R-:W-:Y:S01]  /*1870*/  UISETP.GE.AND UP0, UPT, UR50, 0x1, UPT ;  /* 0x000000013200788c */ /* 0x000fe2000bf06270 */
[----:B------:R-:W-:Y:S01]  /*1880*/  CS2R R170, SRZ ;  /* 0x0000000000aa7805 */ /* 0x000fe2000001ff00 */
[----:B------:R-:W-:Y:S01]  /*1890*/  UIADD3 UR4, UR50, 0x7f, URZ ;  /* 0x0000007f32047890 */ /* 0x000fe2000fffe03f */
[----:B------:R-:W-:Y:S01]  /*18a0*/  CS2R R12, SRZ ;  /* 0x00000000000c7805 */ /* 0x000fe2000001ff00 */
[----:B------:R-:W-:Y:S02]  /*18b0*/  IMAD.MOV.U32 R8, RZ, RZ, RZ ;  /* 0x000000ffff087224 */ /* 0x000fe400078e00ff */
[----:B------:R-:W-:Y:S01]  /*18c0*/  PLOP3.LUT P1, PT, PT, PT, UP0, 0x80, 0x0 ;  /* 0x000000000000781c */ /* 0x000fe20003f2f008 */
[----:B------:R-:W-:Y:S01]  /*18d0*/  USHF.R.S32.HI UR5, URZ, 0x1f, UR4 ;  /* 0x0000001f3f057899 */ /* 0x000fe20008011404 */
[----:B------:R-:W-:-:S02]  /*18e0*/  IMAD.MOV.U32 R169, RZ, RZ, RZ ;  /* 0x000000ffffa97224 */ /* 0x000fc400078e00ff */
[----:B------:R-:W-:Y:S01]  /*18f0*/  IMAD.MOV.U32 R172, RZ, RZ, RZ ;  /* 0x000000ffffac7224 */ /* 0x000fe200078e00ff */
[----:B------:R-:W-:Y:S01]  /*1900*/  ULEA.HI UR5, UR5, UR4, URZ, 0x7 ;  /* 0x0000000405057291 */ /* 0x000fe2000f8f383f */
[----:B------:R-:W-:Y:S02]  /*1910*/  IMAD.MOV.U32 R10, RZ, RZ, RZ ;  /* 0x000000ffff0a7224 */ /* 0x000fe400078e00ff */
[----:B------:R-:W-:Y:S02]  /*1920*/  IMAD.MOV.U32 R3, RZ, RZ, RZ ;  /* 0x000000ffff037224 */ /* 0x000fe400078e00ff */
[----:B------:R-:W-:Y:S02]  /*1930*/  IMAD.MOV.U32 R174, RZ, RZ, RZ ;  /* 0x000000ffffae7224 */ /* 0x000fe400078e00ff */
[----:B------:R-:W-:Y:S01]  /*1940*/  IMAD.MOV.U32 R5, RZ, RZ, RZ ;  /* 0x000000ffff057224 */ /* 0x000fe200078e00ff */
[----:B------:R-:W-:Y:S06]  /*1950*/  @!P1 BRA `(.L_x_149) ;  /* 0x0000006000389947 */ /* 0x000fec0003800000 */
[----:B------:R-:W0:Y:S01]  /*1960*/  SHFL.IDX PT, R0, R233, RZ, 0x1f ;  /* 0x00001fffe9007589 */ /* 0x000e2200000e0000 */
[----:B------:R-:W1:Y:S01]  /*1970*/  S2UR UR7, SR_CgaCtaId ;  /* 0x00000000000779c3 */ /* 0x000e620000008800 */
[----:B------:R-:W-:Y:S01]  /*1980*/  UMOV UR6, 0x400 ;  /* 0x0000040000067882 */ /* 0x000fe20000000000 */
[----:B------:R-:W-:Y:S01]  /*1990*/  USHF.R.S32.HI UR47, URZ, 0x7, UR5 ;  /* 0x000000073f2f7899 */ /* 0x000fe20008011405 */
[----:B0-----:R-:W-:Y:S01]  /*19a0*/  R2UR UR42, R0 ;  /* 0x00000000002a72ca */ /* 0x001fe200000e0000 */
[----:B-1----:R-:W-:-:S04]  /*19b0*/  ULEA UR6, UR7, UR6, 0x18 ;  /* 0x0000000607067291 */ /* 0x002fc8000f8ec03f */
[----:B------:R-:W-:-:S04]  /*19c0*/  UIADD3 UR6, UR6, 0x20400, URZ ;  /* 0x0002040006067890 */ /* 0x000fc8000fffe03f */
[----:B------:R-:W-:-:S04]  /*19d0*/  ULOP3.LUT UP0, URZ, UR6, 0x3ff, URZ, 0xc0, !UPT ;  /* 0x000003ff063f7892 */ /* 0x000fc8000f80c03f */
[----:B------:R-:W-:Y:S02]  /*19e0*/  ULEA.HI UR4, UR42, UR42, URZ, 0x1 ;  /* 0x0000002a2a047291 */ /* 0x000fe4000f8f083f */
[----:B------:R-:W-:Y:S02]  /*19f0*/  PLOP3.LUT P0, PT, PT, PT, UP0, 0x80, 0x0 ;  /* 0x000000000000781c */ /* 0x000fe40003f0f008 */
[----:B------:R-:W-:-:S04]  /*1a00*/  ULOP3.LUT UR4, UR4, 0x1e, URZ, 0xc0, !UPT ;  /* 0x0000001e04047892 */ /* 0x000fc8000f8ec03f */
[----:B------:R-:W-:-:S04]  /*1a10*/  UIADD3 UR4, UR42, -UR4, URZ ;  /* 0x800000042a047290 */ /* 0x000fc8000fffe03f */
[----:B------:R-:W-:-:S04]  /*1a20*/  ULEA UR4, UR4, UR6, 0xd ;  /* 0x0000000604047291 */ /* 0x000fc8000f8e683f */
[----:B------:R-:W-:-:S04]  /*1a30*/  USHF.R.U32.HI UR4, URZ, 0x4, UR4 ;  /* 0x000000043f047899 */ /* 0x000fc80008011604 */
[----:B------:R-:W-:Y:S01]  /*1a40*/  ULOP3.LUT UR53, UR4, 0x3fff, URZ, 0xc0, !UPT ;  /* 0x00003fff04357892 */ /* 0x000fe2000f8ec03f */
[----:B------:R-:W-:Y:S11]  /*1a50*/  @!P0 BRA `(.L_x_150) ;  /* 0x0000000000408947 */ /* 0x000ff60003800000 */
        /* <DEDUP_REMOVED lines=16> */
.L_x_150:
[----:B------:R-:W0:Y:S01]  /*1b60*/  S2UR UR5, SR_CgaCtaId ;  /* 0x00000000000579c3 */ /* 0x000e220000008800 */
[----:B------:R-:W-:Y:S01]  /*1b70*/  ULEA.HI UR4, UR44, UR44, URZ, 0x1 ;  /* 0x0000002c2c047291 */ /* 0x000fe2000f8f083f */
[----:B------:R-:W-:-:S03]  /*1b80*/  MOV R3, 0x400 ;  /* 0x0000040000037802 */ /* 0x000fc60000000f00 */
[----:B------:R-:W-:-:S04]  /*1b90*/  ULOP3.LUT UR4, UR4, 0xfffffffe, URZ, 0xc0, !UPT ;  /* 0xfffffffe04047892 */ /* 0x000fc8000f8ec03f */
[----:B------:R-:W-:-:S06]  /*1ba0*/  UIADD3 UR4, UR44, -UR4, URZ ;  /* 0x800000042c047290 */ /* 0x000fcc000fffe03f */
[----:B------:R-:W-:Y:S02]  /*1bb0*/  IMAD.U32 R4, RZ, RZ, UR4 ;  /* 0x00000004ff047e24 */ /* 0x000fe4000f8e00ff */
[----:B0-----:R-:W-:-:S05]  /*1bc0*/  IMAD.U32 R2, RZ, RZ, UR5 ;  /* 0x00000005ff027e24 */ /* 0x001fca000f8e00ff */
[----:B------:R-:W-:Y:S02]  /*1bd0*/  LEA R0, R2, R3, 0x18 ;  /* 0x0000000302007211 */ /* 0x000fe400078ec0ff */
[----:B------:R-:W-:Y:S01]  /*1be0*/  SHF.L.U32 R3, R4, 0x1f, RZ ;  /* 0x0000001f04037819 */ /* 0x000fe200000006ff */
[----:B------:R-:W-:-:S03]  /*1bf0*/  IMAD.U32 R4, RZ, RZ, UR45 ;  /* 0x0000002dff047e24 */ /* 0x000fc6000f8e00ff */
[----:B------:R-:W0:Y:S02]  /*1c00*/  SYNCS.PHASECHK.TRANS64.TRYWAIT P1, [R0+URZ+0x38800], R3 ;  /* 0x03880003000075a7 */ /* 0x000e24000802017f */
[----:B------:R-:W-:Y:S01]  /*1c10*/  ISETP.NE.AND P0, PT, R4, 0x3, PT ;  /* 0x000000030400780c */ /* 0x000fe20003f05270 */
[----:B0-----:R-:W-:-:S12]  /*1c20*/  @!P1 BRA `(.L_x_151) ;  /* 0x000000f800949947 */ /* 0x001fd80003800000 */
.L_x_289:
[----:B------:R-:W-:Y:S05]  /*1c30*/  @!P0 BRA `(.L_x_152) ;  /* 0x0000000000048947 */ /* 0x000fea0003800000 */
[----:B------:R-:W-:Y:S01]  /*1c40*/  BPT.TRAP 0x1 ;  /* 0x000000040000795c */ /* 0x000fe20000300000 */
.L_x_152:
[----:B0-----:R-:W-:Y:S02]  /*1c50*/  IMAD.U32 R3, RZ, RZ, UR52 ;  /* 0x00000034ff037e24 */ /* 0x001fe4000f8e00ff */
[----:B------:R-:W-:Y:S02]  /*1c60*/  IMAD.U32 R5, RZ, RZ, UR43 ;  /* 0x0000002bff057e24 */ /* 0x000fe4000f8e00ff */
[----:B------:R-:W-:-:S03]  /*1c70*/  IMAD R4, R3, 0x8, R0 ;  /* 0x0000000803047824 */ /* 0x000fc600078e0200 */
[----:B------:R-:W-:-:S04]  /*1c80*/  SHF.L.U32 R3, R5, 0x1f, RZ ;  /* 0x0000001f05037819 */ /* 0x000fc800000006ff */
[----:B------:R0:W1:Y:S01]  /*1c90*/  SYNCS.PHASECHK.TRANS64.TRYWAIT P1, [R4+URZ+0x38830], R3 ;  /* 0x03883003040075a7 */ /* 0x000062000802017f */
[----:B------:R-:W-:Y:S05]  /*1ca0*/  @!P0 BRA `(.L_x_153) ;  /* 0x0000000000048947 */ /* 0x000fea0003800000 */
[----:B------:R-:W-:Y:S01]  /*1cb0*/  BPT.TRAP 0x1 ;  /* 0x000000040000795c */ /* 0x000fe20000300000 */
.L_x_153:
[----:B------:R-:W2:Y:S01]  /*1cc0*/  S2R R5, SR_TID.X ;  /* 0x0000000000057919 */ /* 0x000ea20000002100 */
[----:B------:R-:W-:Y:S01]  /*1cd0*/  IMAD.MOV.U32 R151, RZ, RZ, RZ ;  /* 0x000000ffff977224 */ /* 0x000fe200078e00ff */
[----:B--2---:R-:W-:Y:S01]  /*1ce0*/  LOP3.LUT P2, RZ, R5, 0x7f, RZ, 0xc0, !PT ;  /* 0x0000007f05ff7812 */ /* 0x004fe2000784c0ff */
[----:B-1----:R-:W-:-:S12]  /*1cf0*/  @P1 BRA `(.L_x_154) ;  /* 0x0000000000081947 */ /* 0x002fd80003800000 */
[----:B------:R-:W1:Y:S02]  /*1d00*/  SYNCS.PHASECHK.TRANS64.TRYWAIT P1, [R4+URZ+0x38830], R3 ;  /* 0x03883003040075a7 */ /* 0x000e64000802017f */
[----:B-1----:R-:W-:Y:S05]  /*1d10*/  @!P1 BRA `(.L_x_155) ;  /* 0x000000f8006c9947 */ /* 0x002fea0003800000 */
.L_x_154:
[----:B------:R-:W-:Y:S05]  /*1d20*/  WARPSYNC.ALL ;  /* 0x0000000000007948 */ /* 0x000fea0003800000 */
[----:B------:R-:W-:Y:S01]  /*1d30*/  R2UR UR4, R0 ;  /* 0x00000000000472ca */ /* 0x000fe200000e0000 */
[----:B------:R-:W-:Y:S01]  /*1d40*/  ULOP3.LUT UR32, UR53, 0x10000, URZ, 0xfc, !UPT ;  /* 0x0001000035207892 */ /* 0x000fe2000f8efc3f */
[----:B------:R-:W-:Y:S01]  /*1d50*/  WARPGROUP.ARRIVE ;  /* 0x00000000000079c5 */ /* 0x000fe20000000000 */
[----:B------:R-:W-:Y:S01]  /*1d60*/  UMOV UR33, 0x40000040 ;  /* 0x4000004000217882 */ /* 0x000fe20000000000 */
[----:B------:R-:W-:Y:S01]  /*1d70*/  UMOV UR35, 0x40000040 ;  /* 0x4000004000237882 */ /* 0x000fe20000000000 */
[----:B------:R-:W-:Y:S01]  /*1d80*/  UMOV UR5, 0x40000040 ;  /* 0x4000004000057882 */ /* 0x000fe20000000000 */
[----:B------:R-:W-:Y:S01]  /*1d90*/  UMOV UR7, 0x40000040 ;  /* 0x4000004000077882 */ /* 0x000fe20000000000 */
[----:B------:R-:W-:Y:S01]  /*1da0*/  UIADD3 UR8, UR32, 0x4, URZ ;  /* 0x0000000420087890 */ /* 0x000fe2000fffe03f */
[----:B01----:R-:W-:Y:S01]  /*1db0*/  VIADD R3, R235, UR50 ;  /* 0x00000032eb037c36 */ /* 0x003fe20008000000 */
[----:B------:R-:W-:Y:S01]  /*1dc0*/  UMOV UR9, 0x40000040 ;  /* 0x4000004000097882 */ /* 0x000fe20000000000 */
[----:B------:R-:W-:Y:S01]  /*1dd0*/  UMOV UR11, 0x40000040 ;  /* 0x40000040000b7882 */ /* 0x000fe20000000000 */
[----:B------:R-:W-:Y:S01]  /*1de0*/  UIADD3 UR12, UR32, 0x6, URZ ;  /* 0x00000006200c7890 */ /* 0x000fe2000fffe03f */
[----:B------:R-:W-:Y:S01]  /*1df0*/  IMAD.U32 R6, RZ, RZ, UR47 ;  /* 0x0000002fff067e24 */ /* 0x000fe2000f8e00ff */
[----:B------:R-:W-:Y:S01]  /*1e00*/  UIADD3 UR4, UR4, 0x28400, URZ ;  /* 0x0002840004047890 */ /* 0x000fe2000fffe03f */
[----:B------:R-:W-:Y:S01]  /*1e10*/  P2R R12, PR, RZ, 0x1 ;  /* 0x00000001ff0c7803 */ /* 0x000fe20000000000 */
[----:B------:R-:W-:Y:S01]  /*1e20*/  UMOV UR13, 0x40000040 ;  /* 0x40000040000d7882 */ /* 0x000fe20000000000 */
[----:B------:R-:W-:Y:S01]  /*1e30*/  UMOV UR15, 0x40000040 ;  /* 0x40000040000f7882 */ /* 0x000fe20000000000 */
[----:B------:R-:W-:Y:S01]  /*1e40*/  USHF.R.U32.HI UR4, URZ, 0x4, UR4 ;  /* 0x000000043f047899 */ /* 0x000fe20008011604 */
[----:B------:R-:W-:Y:S01]  /*1e50*/  IMAD R5, R6, -0x80, R3 ;  /* 0xffffff8006057824 */ /* 0x000fe200078e0203 */
[----:B------:R-:W-:Y:S01]  /*1e60*/  UIADD3 UR16, UR32, 0x400, URZ ;  /* 0x0000040020107890 */ /* 0x000fe2000fffe03f */
[----:B------:R-:W0:Y:S01]  /*1e70*/  S2R R91, SR_TID.X ;  /* 0x00000000005b7919 */ /* 0x000e220000002100 */
[----:B------:R-:W-:Y:S01]  /*1e80*/  ULOP3.LUT UR4, UR4, 0x3fff, URZ, 0xc0, !UPT ;  /* 0x00003fff04047892 */ /* 0x000fe2000f8ec03f */
[----:B------:R-:W-:Y:S01]  /*1e90*/  IMAD.MOV.U32 R150, RZ, RZ, R151 ;  /* 0x000000ffff967224 */ /* 0x000fe200078e0097 */
[----:B------:R-:W-:Y:S01]  /*1ea0*/  UMOV UR17, 0x40000040 ;  /* 0x4000004000117882 */ /* 0x000fe20000000000 */
[----:B------:R-:W-:Y:S01]  /*1eb0*/  UMOV UR19, 0x40000040 ;  /* 0x4000004000137882 */ /* 0x000fe20000000000 */
[----:B------:R-:W-:Y:S01]  /*1ec0*/  ULOP3.LUT UR51, UR4, 0x10000, URZ, 0xfc, !UPT ;  /* 0x0001000004337892 */ /* 0x000fe2000f8efc3f */
[C---:B------:R-:W-:Y:S01]  /*1ed0*/  ISETP.GT.AND P3, PT, R5.reuse, RZ, PT ;  /* 0x000000ff0500720c */ /* 0x040fe20003f64270 */
[----:B------:R-:W-:Y:S01]  /*1ee0*/  UIADD3 UR4, UR32, 0x2, URZ ;  /* 0x0000000220047890 */ /* 0x000fe2000fffe03f */
[C---:B------:R-:W-:Y:S01]  /*1ef0*/  ISETP.GT.AND P1, PT, R5.reuse, 0x1, PT ;  /* 0x000000010500780c */ /* 0x040fe20003f24270 */
[----:B------:R-:W-:Y:S01]  /*1f00*/  ULEA UR34, UR52, UR51, 0xb ;  /* 0x0000003334227291 */ /* 0x000fe2000f8e583f */
[C---:B------:R-:W-:Y:S01]  /*1f10*/  ISETP.GT.AND P2, PT, R5.reuse, 0x8, PT ;  /* 0x000000080500780c */ /* 0x040fe20003f44270 */
[----:B------:R-:W-:Y:S01]  /*1f20*/  UIADD3 UR20, UR32, 0x402, URZ ;  /* 0x0000040220147890 */ /* 0x000fe2000fffe03f */
[C---:B------:R-:W-:Y:S01]  /*1f30*/  ISETP.GT.AND P5, PT, R5.reuse, 0x9, PT ;  /* 0x000000090500780c */ /* 0x040fe20003fa4270 */
[----:B------:R-:W-:Y:S01]  /*1f40*/  UIADD3 UR6, UR34, 0x2, URZ ;  /* 0x0000000222067890 */ /* 0x000fe2000fffe03f */
[C---:B------:R-:W-:Y:S01]  /*1f50*/  ISETP.GT.AND P4, PT, R5.reuse, 0x10, PT ;  /* 0x000000100500780c */ /* 0x040fe20003f84270 */
[----:B------:R-:W-:Y:S01]  /*1f60*/  UIADD3 UR10, UR34, 0x4, URZ ;  /* 0x00000004220a7890 */ /* 0x000fe2000fffe03f */
[----:B------:R-:W-:Y:S01]  /*1f70*/  ISETP.GT.AND P0, PT, R5, 0x59, PT ;  /* 0x000000590500780c */ /* 0x000fe20003f04270 */
[----:B------:R-:W-:-:S02]  /*1f80*/  UIADD3 UR14, UR34, 0x6, URZ ;  /* 0x00000006220e7890 */ /* 0x000fc4000fffe03f */
[----:B------:R-:W-:Y:S01]  /*1f90*/  QGMMA.64x128x32.F32.E4M3.E4M3 R24, gdesc[UR32], RZ, !UPT, gsb0 ;  /* 0x01e00000201879f3 */ /* 0x000fe2000c0008ff */
[----:B------:R-:W-:Y:S01]  /*1fa0*/  UIADD3 UR18, UR34, 0x400, URZ ;  /* 0x0000040022127890 */ /* 0x000fe2000fffe03f */
[----:B------:R-:W-:Y:S01]  /*1fb0*/  ISETP.GT.AND P6, PT, R5, 0x60, PT ;  /* 0x000000600500780c */ /* 0x000fe20003fc4270 */
        /* <DEDUP_REMOVED lines=69> */
[----:B------:R-:W-:Y:S01]  /*2410*/  IMAD.MOV.U32 R92, RZ, RZ, R151 ;  /* 0x000000ffff5c7224 */ /* 0x000fe200078e0097 */
[----:B------:R-:W-:Y:S02]  /*2420*/  WARPGROUP.DEPBAR.LE gsb0, 0x0 ;  /* 0x00008000000079c5 */ /* 0x000fe40000010000 */
[----:B------:R-:W-:-:S06]  /*2430*/  WARPGROUP.ARRIVE ;  /* 0x00000000000079c5 */ /* 0x000fcc0000000000 */
        /* <DEDUP_REMOVED lines=148> */
[----:B------:R-:W-:-:S03]  /*2d80*/  ISETP.NE.AND P0, PT, R12, RZ, PT ;  /* 0x000000ff0c00720c */ /* 0x000fc60003f05270 */
        /* <DEDUP_REMOVED lines=14> */
[----:B------:R-:W-:-:S01]  /*2e70*/  FFMA.FTZ R20, R41, UR39, -R88 ;  /* 0x0000002729147c23 */ /* 0x000fc20008010858 */
[----:B------:R-:W-:Y:S01]  /*2e80*/  FMNMX.FTZ R9, R31, R6, !PT ;  /* 0x000000061f097209 */ /* 0x000fe20007810000 */
[----:B------:R-:W-:-:S01]  /*2e90*/  FFMA.FTZ R53, R53, UR39, -R88 ;  /* 0x0000002735357c23 */ /* 0x000fc20008010858 */
[--C-:B------:R-:W-:Y:S01]  /*2ea0*/  FFMA.FTZ R5, R24, UR39, -R88.reuse ;  /* 0x0000002718057c23 */ /* 0x100fe20008010858 */
[----:B------:R-:W-:-:S01]  /*2eb0*/  FFMA.FTZ R7, R28, UR39, -R88 ;  /* 0x000000271c077c23 */ /* 0x000fc20008010858 */
[----:B------:R-:W-:Y:S01]  /*2ec0*/  FMNMX.FTZ R6, R34, R9, !PT ;  /* 0x0000000922067209 */ /* 0x000fe20007810000 */
[----:B------:R1:W-:Y:S01]  /*2ed0*/  MUFU.EX2 R90, R53 ;  /* 0x00000035005a7308 */ /* 0x0003e20000000800 */
[----:B------:R-:W-:-:S01]  /*2ee0*/  FFMA.FTZ R32, R32, UR39, -R88 ;  /* 0x0000002720207c23 */ /* 0x000fc20008010858 */
[--C-:B------:R-:W-:Y:S01]  /*2ef0*/  FFMA.FTZ R36, R36, UR39, -R88.reuse ;  /* 0x0000002724247c23 */ /* 0x100fe20008010858 */
[----:B------:R-:W-:Y:S01]  /*2f00*/  FMNMX.FTZ R11, R35, R6, !PT ;  /* 0x00000006230b7209 */ /* 0x000fe20007810000 */
[--C-:B------:R-:W-:Y:S01]  /*2f10*/  FFMA.FTZ R14, R37, UR39, -R88.reuse ;  /* 0x00000027250e7c23 */ /* 0x100fe20008010858 */
[----:B0-----:R-:W-:Y:S01]  /*2f20*/  LOP3.LUT P2, RZ, R91, 0x7f, RZ, 0xc0, !PT ;  /* 0x0000007f5bff7812 */ /* 0x001fe2000784c0ff */
[----:B------:R-:W-:Y:S01]  /*2f30*/  FFMA.FTZ R28, R49, UR39, -R88 ;  /* 0x00000027311c7c23 */ /* 0x000fe20008010858 */
[----:B------:R-:W-:Y:S01]  /*2f40*/  FMNMX.FTZ R6, R38, R11, !PT ;  /* 0x0000000b26067209 */ /* 0x000fe20007810000 */
[----:B------:R-:W-:Y:S01]  /*2f50*/  MUFU.EX2 R5, R5 ;  /* 0x0000000500057308 */ /* 0x000fe20000000800 */
[----:B-1----:R-:W-:-:S02]  /*2f60*/  IMAD.U32 R53, RZ, RZ, UR39 ;  /* 0x00000027ff357e24 */ /* 0x002fc4000f8e00ff */
[--C-:B------:R-:W-:Y:S01]  /*2f70*/  FFMA.FTZ R49, R68, UR39, -R88.reuse ;  /* 0x0000002744317c23 */ /* 0x100fe20008010858 */
[----:B------:R-:W-:Y:S01]  /*2f80*/  FMNMX.FTZ R11, R39, R6, !PT ;  /* 0x00000006270b7209 */ /* 0x000fe20007810000 */
[--C-:B------:R-:W-:Y:S01]  /*2f90*/  FFMA.FTZ R44, R44, UR39, -R88.reuse ;  /* 0x000000272c2c7c23 */ /* 0x100fe20008010858 */
[----:B------:R-:W-:-:S01]  /*2fa0*/  FFMA.FTZ R24, R45, UR39, -R88 ;  /* 0x000000272d187c23 */ /* 0x000fc20008010858 */
[--C-:B------:R-:W-:Y:S01]  /*2fb0*/  FFMA.FTZ R48, R48, UR39, -R88.reuse ;  /* 0x0000002730307c23 */ /* 0x100fe20008010858 */
[----:B------:R-:W-:Y:S01]  /*2fc0*/  FMNMX.FTZ R6, R42, R11, !PT ;  /* 0x0000000b2a067209 */ /* 0x000fe20007810000 */
[----:B------:R-:W-:Y:S01]  /*2fd0*/  MUFU.EX2 R8, R8 ;  /* 0x0000000800087308 */ /* 0x000fe20000000800 */
[----:B------:R-:W-:-:S01]  /*2fe0*/  FFMA.FTZ R52, R52, UR39, -R88 ;  /* 0x0000002734347c23 */ /* 0x000fc20008010858 */
[----:B------:R-:W-:Y:S01]  /*2ff0*/  @!P2 VIADD R4, R4, 0x38840 ;  /* 0x000388400404a836 */ /* 0x000fe20000000000 */
[----:B------:R-:W-:Y:S01]  /*3000*/  FMNMX.FTZ R13, R43, R6, !PT ;  /* 0x000000062b0d7209 */ /* 0x000fe20007810000 */
[--C-:B------:R-:W-:Y:S01]  /*3010*/  FFMA.FTZ R56, R56, UR39, -R88.reuse ;  /* 0x0000002738387c23 */ /* 0x100fe20008010858 */
[----:B------:R-:W-:-:S01]  /*3020*/  FFMA.FTZ R60, R60, UR39, -R88 ;  /* 0x000000273c3c7c23 */ /* 0x000fc20008010858 */
[----:B------:R-:W-:Y:S01]  /*3030*/  FFMA.FTZ R61, R61, UR39, -R88 ;  /* 0x000000273d3d7c23 */ /* 0x000fe20008010858 */
[----:B------:R-:W-:Y:S01]  /*3040*/  FMNMX.FTZ R6, R46, R13, !PT ;  /* 0x0000000d2e067209 */ /* 0x000fe20007810000 */
[----:B------:R-:W-:Y:S01]  /*3050*/  MUFU.EX2 R7, R7 ;  /* 0x0000000700077308 */ /* 0x000fe20000000800 */
[----:B------:R-:W-:Y:S01]  /*3060*/  @!P2 PRMT R4, RZ, 0x654, R4 ;  /* 0x00000654ff04a816 */ /* 0x000fe20000000004 */
[--C-:B------:R-:W-:Y:S01]  /*3070*/  FFMA.FTZ R69, R69, UR39, -R88.reuse ;  /* 0x0000002745457c23 */ /* 0x100fe20008010858 */
[----:B------:R-:W-:Y:S01]  /*3080*/  FMNMX.FTZ R13, R47, R6, !PT ;  /* 0x000000062f0d7209 */ /* 0x000fe20007810000 */
[--C-:B------:R-:W-:Y:S01]  /*3090*/  FFMA.FTZ R37, R77, UR39, -R88.reuse ;  /* 0x000000274d257c23 */ /* 0x100fe20008010858 */
[----:B------:R0:W-:Y:S01]  /*30a0*/  @!P2 SYNCS.ARRIVE.TRANS64.RED.A1T0 RZ, [R4+URZ], RZ ;  /* 0x000000ff04ffa9a7 */ /* 0x0001e2000810043f */
[----:B------:R-:W-:-:S01]  /*30b0*/  FFMA.FTZ R45, R72, UR39, -R88 ;  /* 0x00000027482d7c23 */ /* 0x000fc20008010858 */
[----:B------:R-:W-:Y:S01]  /*30c0*/  FMNMX.FTZ R6, R50, R13, !PT ;  /* 0x0000000d32067209 */ /* 0x000fe20007810000 */
[----:B------:R-:W1:Y:S01]  /*30d0*/  MUFU.EX2 R10, R10 ;  /* 0x0000000a000a7308 */ /* 0x000e620000000800 */
[----:B------:R-:W-:-:S02]  /*30e0*/  IMAD.MOV.U32 R91, RZ, RZ, R151 ;  /* 0x000000ffff5b7224 */ /* 0x000fc400078e0097 */
[----:B------:R-:W-:Y:S01]  /*30f0*/  FMNMX.FTZ R15, R51, R6, !PT ;  /* 0x00000006330f7209 */ /* 0x000fe20007810000 */
[--C-:B------:R-:W-:Y:S02]  /*3100*/  IMAD.MOV.U32 R77, RZ, RZ, R151.reuse ;  /* 0x000000ffff4d7224 */ /* 0x100fe400078e0097 */
[----:B------:R-:W-:Y:S01]  /*3110*/  IMAD.MOV.U32 R72, RZ, RZ, R151 ;  /* 0x000000ffff487224 */ /* 0x000fe200078e0097 */
[----:B------:R-:W-:Y:S01]  /*3120*/  FMNMX.FTZ R6, R54, R15, !PT ;  /* 0x0000000f36067209 */ /* 0x000fe20007810000 */
[----:B------:R-:W-:Y:S03]  /*3130*/  MUFU.EX2 R13, R40 ;  /* 0x00000028000d7308 */ /* 0x000fe60000000800 */
[----:B------:R-:W-:-:S04]  /*3140*/  FMNMX.FTZ R15, R55, R6, !PT ;  /* 0x00000006370f7209 */ /* 0x000fc80007810000 */
[----:B------:R-:W-:Y:S01]  /*3150*/  FMNMX.FTZ R6, R58, R15, !PT ;  /* 0x0000000f3a067209 */ /* 0x000fe20007810000 */
[----:B------:R2:W-:Y:S01]  /*3160*/  MUFU.EX2 R9, R32 ;  /* 0x0000002000097308 */ /* 0x0005e20000000800 */
[----:B-1----:R-:W-:Y:S02]  /*3170*/  F2FP.SATFINITE.E4M3.F32.PACK_AB_MERGE_C R216, R10, R7, RZ ;  /* 0x000000070ad8723e */ /* 0x002fe400048070ff */
[----:B------:R-:W-:Y:S02]  /*3180*/  FMNMX.FTZ R21, R59, R6, !PT ;  /* 0x000000063b157209 */ /* 0x000fe40007810000 */
[----:B------:R-:W-:Y:S02]  /*3190*/  F2FP.SATFINITE.E4M3.F32.PACK_AB_MERGE_C R216, R8, R5, R216 ;  /* 0x0000000508d8723e */ /* 0x000fe400048070d8 */
[----:B------:R-:W-:Y:S01]  /*31a0*/  FMNMX.FTZ R6, R62, R21, !PT ;  /* 0x000000153e067209 */ /* 0x000fe20007810000 */
[----:B------:R-:W-:Y:S01]  /*31b0*/  MUFU.EX2 R12, R12 ;  /* 0x0000000c000c7308 */ /* 0x000fe20000000800 */
[----:B--2---:R-:W-:-:S02]  /*31c0*/  FFMA.FTZ R32, R57, UR39, -R88 ;  /* 0x0000002739207c23 */ /* 0x004fc40008010858 */
[----:B------:R-:W-:-:S04]  /*31d0*/  FMNMX.FTZ R21, R63, R6, !PT ;  /* 0x000000063f157209 */ /* 0x000fc80007810000 */
[----:B------:R-:W-:Y:S01]  /*31e0*/  FMNMX.FTZ R6, R66, R21, !PT ;  /* 0x0000001542067209 */ /* 0x000fe20007810000 */
[----:B------:R1:W-:Y:S03]  /*31f0*/  MUFU.EX2 R11, R36 ;  /* 0x00000024000b7308 */ /* 0x0003e60000000800 */
[----:B------:R-:W-:-:S04]  /*3200*/  FMNMX.FTZ R25, R67, R6, !PT ;  /* 0x0000000643197209 */ /* 0x000fc80007810000 */
[----:B------:R-:W-:Y:S01]  /*3210*/  FMNMX.FTZ R6, R70, R25, !PT ;  /* 0x0000001946067209 */ /* 0x000fe20007810000 */
[----:B------:R-:W2:Y:S01]  /*3220*/  MUFU.EX2 R14, R14 ;  /* 0x0000000e000e7308 */ /* 0x000ea20000000800 */
[----:B-1----:R-:W-:-:S02]  /*3230*/  FFMA.FTZ R36, R65, UR39, -R88 ;  /* 0x0000002741247c23 */ /* 0x002fc40008010858 */
[----:B------:R-:W-:-:S04]  /*3240*/  FMNMX.FTZ R25, R71, R6, !PT ;  /* 0x0000000647197209 */ /* 0x000fc80007810000 */
[----:B------:R-:W-:Y:S01]  /*3250*/  FMNMX.FTZ R6, R74, R25, !PT ;  /* 0x000000194a067209 */ /* 0x000fe20007810000 */
[----:B------:R-:W-:Y:S03]  /*3260*/  MUFU.EX2 R20, R20 ;  /* 0x0000001400147308 */ /* 0x000fe60000000800 */
[----:B------:R-:W-:-:S04]  /*3270*/  FMNMX.FTZ R25, R75, R6, !PT ;  /* 0x000000064b197209 */ /* 0x000fc80007810000 */
[----:B------:R-:W-:Y:S01]  /*3280*/  FMNMX.FTZ R6, R78, R25, !PT ;  /* 0x000000194e067209 */ /* 0x000fe20007810000 */
[----:B------:R1:W-:Y:S01]  /*3290*/  MUFU.EX2 R15, R44 ;  /* 0x0000002c000f7308 */ /* 0x0003e20000000800 */
[----:B--2---:R-:W-:Y:S02]  /*32a0*/  F2FP.SATFINITE.E4M3.F32.PACK_AB_MERGE_C R218, R14, R11, RZ ;  /* 0x0000000b0eda723e */ /* 0x004fe400048070ff */
[----:B------:R-:W-:Y:S02]  /*32b0*/  FMNMX.FTZ R25, R79, R6, !PT ;  /* 0x000000064f197209 */ /* 0x000fe40007810000 */
[----:B------:R-:W-:Y:S02]  /*32c0*/  F2FP.SATFINITE.E4M3.F32.PACK_AB_MERGE_C R218, R12, R9, R218 ;  /* 0x000000090cda723e */ /* 0x000fe400048070da */
[----:B------:R-:W-:Y:S01]  /*32d0*/  FMNMX.FTZ R6, R82, R25, !PT ;  /* 0x0000001952067209 */ /* 0x000fe20007810000 */
[----:B------:R-:W2:Y:S01]  /*32e0*/  MUFU.EX2 R24, R24 ;  /* 0x0000001800187308 */ /* 0x000ea20000000800 */
[----:B-1----:R-:W-:-:S01]  /*32f0*/  FFMA.FTZ R44, R81, UR39, -R88 ;  /* 0x00000027512c7c23 */ /* 0x002fc20008010858 */
[----:B------:R-:W-:Y:S01]  /*3300*/  IMAD.MOV.U32 R81, RZ, RZ, R151 ;  /* 0x000000ffff517224 */ /* 0x000fe200078e0097 */
[----:B------:R-:W-:-:S04]  /*3310*/  FMNMX.FTZ R29, R83, R6, !PT ;  /* 0x00000006531d7209 */ /* 0x000fc80007810000 */
[----:B------:R-:W-:Y:S01]  /*3320*/  FMNMX.FTZ R6, R86, R29, !PT ;  /* 0x0000001d56067209 */ /* 0x000fe20007810000 */
[----:B------:R-:W-:-:S01]  /*3330*/  FFMA.FTZ R29, R64, UR39, -R88 ;  /* 0x00000027401d7c23 */ /* 0x000fc20008010858 */
[----:B------:R-:W-:Y:S01]  /*3340*/  FADD.FTZ R64, R5, R8 ;  /* 0x0000000805407221 */ /* 0x000fe20000010000 */
[----:B------:R1:W-:Y:S01]  /*3350*/  MUFU.EX2 R21, R48 ;  /* 0x0000003000157308 */ /* 0x0003e20000000800 */
[----:B------:R-:W-:Y:S02]  /*3360*/  FMNMX.FTZ R6, R87, R6, !PT ;  /* 0x0000000657067209 */ /* 0x000fe40007810000 */
[----:B------:R-:W-:-:S03]  /*3370*/  FADD.FTZ R65, R7, R64 ;  /* 0x0000004007417221 */ /* 0x000fc60000010000 */
[----:B------:R-:W3:Y:S01]  /*3380*/  SHFL.BFLY PT, R33, R6, 0x2, 0x1f ;  /* 0x0c401f0006217f89 */ /* 0x000ee200000e0000 */
[----:B------:R-:W-:-:S01]  /*3390*/  FADD.FTZ R68, R10, R65 ;  /* 0x000000410a447221 */ /* 0x000fc20000010000 */
[----:B------:R-:W-:Y:S01]  /*33a0*/  MUFU.EX2 R28, R28 ;  /* 0x0000001c001c7308 */ /* 0x000fe20000000800 */
[----:B-1----:R-:W-:-:S01]  /*33b0*/  FFMA.FTZ R48, R76, UR39, -R88 ;  /* 0x000000274c307c23 */ /* 0x002fc20008010858 */
[----:B--2---:R-:W-:Y:S01]  /*33c0*/  F2FP.SATFINITE.E4M3.F32.PACK_AB_MERGE_C R220, R24, R15, RZ ;  /* 0x0000000f18dc723e */ /* 0x004fe200048070ff */
[----:B------:R-:W-:-:S01]  /*33d0*/  FADD.FTZ R65, R9, R68 ;  /* 0x0000004409417221 */ /* 0x000fc20000010000 */
[----:B------:R-:W-:Y:S02]  /*33e0*/  IMAD.MOV.U32 R76, RZ, RZ, R151 ;  /* 0x000000ffff4c7224 */ /* 0x000fe400078e0097 */
[----:B------:R-:W-:Y:S01]  /*33f0*/  F2FP.SATFINITE.E4M3.F32.PACK_AB_MERGE_C R220, R20, R13, R220 ;  /* 0x0000000d14dc723e */ /* 0x000fe200048070dc */
[----:B------:R-:W-:Y:S01]  /*3400*/  FADD.FTZ R68, R12, R65 ;  /* 0x000000410c447221 */ /* 0x000fe20000010000 */
[----:B------:R1:W2:Y:S03]  /*3410*/  MUFU.EX2 R89, R52 ;  /* 0x0000003400597308 */ /* 0x0002a60000000800 */
[----:B------:R-:W-:-:S01]  /*3420*/  FADD.FTZ R65, R11, R68 ;  /* 0x000000440b417221 */ /* 0x000fc20000010000 */
[----:B------:R-:W-:-:S04]  /*3430*/  IMAD.MOV.U32 R68, RZ, RZ, R151 ;  /* 0x000000ffff447224 */ /* 0x000fc800078e0097 */
[----:B------:R-:W-:Y:S01]  /*3440*/  MUFU.EX2 R25, R56 ;  /* 0x0000003800197308 */ /* 0x000fe20000000800 */
[----:B-1----:R-:W-:-:S01]  /*3450*/  FFMA.FTZ R52, R73, UR39, -R88 ;  /* 0x0000002749347c23 */ /* 0x002fc20008010858 */
[----:B------:R-:W-:Y:S01]  /*3460*/  IMAD.MOV.U32 R73, RZ, RZ, R151 ;  /* 0x000000ffff497224 */ /* 0x000fe200078e0097 */
[----:B---3--:R-:W-:Y:S01]  /*3470*/  FMNMX.FTZ R40, R6, R33, !PT ;  /* 0x0000002106287209 */ /* 0x008fe20007810000 */
[----:B------:R-:W-:-:S04]  /*3480*/  FFMA.FTZ R33, R80, UR39, -R88 ;  /* 0x0000002750217c23 */ /* 0x000fc80008010858 */
[----:B------:R-:W-:Y:S01]  /*3490*/  MUFU.EX2 R32, R32 ;  /* 0x0000002000207308 */ /* 0x000fe20000000800 */
[----:B--2---:R-:W-:Y:S01]  /*34a0*/  F2FP.SATFINITE.E4M3.F32.PACK_AB_MERGE_C R222, R90, R89, RZ ;  /* 0x000000595ade723e */ /* 0x004fe200048070ff */
[----:B------:R-:W-:Y:S01]  /*34b0*/  IMAD.MOV.U32 R80, RZ, RZ, R151 ;  /* 0x000000ffff507224 */ /* 0x000fe200078e0097 */
[----:B------:R-:W1:Y:S02]  /*34c0*/  SHFL.BFLY PT, R41, R40, 0x1, 0x1f ;  /* 0x0c201f0028297f89 */ /* 0x000e6400000e0000 */
[----:B------:R-:W-:-:S03]  /*34d0*/  F2FP.SATFINITE.E4M3.F32.PACK_AB_MERGE_C R222, R28, R21, R222 ;  /* 0x000000151cde723e */ /* 0x000fc600048070de */
[----:B------:R-:W-:Y:S08]  /*34e0*/  MUFU.EX2 R60, R60 ;  /* 0x0000003c003c7308 */ /* 0x000ff00000000800 */
[----:B------:R-:W2:Y:S08]  /*34f0*/  MUFU.EX2 R61, R61 ;  /* 0x0000003d003d7308 */ /* 0x000eb00000000800 */
[----:B------:R-:W-:Y:S01]  /*3500*/  MUFU.EX2 R29, R29 ;  /* 0x0000001d001d7308 */ /* 0x000fe20000000800 */
[----:B-1----:R-:W-:Y:S01]  /*3510*/  FMNMX.FTZ R6, R40, R41, !PT ;  /* 0x0000002928067209 */ /* 0x002fe20007810000 */
[--C-:B------:R-:W-:Y:S01]  /*3520*/  FFMA.FTZ R40, R84, UR39, -R88.reuse ;  /* 0x0000002754287c23 */ /* 0x100fe20008010858 */
[----:B------:R-:W-:-:S01]  /*3530*/  FFMA.FTZ R41, R85, UR39, -R88 ;  /* 0x0000002755297c23 */ /* 0x000fc20008010858 */
[----:B------:R-:W-:Y:S01]  /*3540*/  IMAD.MOV.U32 R88, RZ, RZ, R151 ;  /* 0x000000ffff587224 */ /* 0x000fe200078e0097 */
[C---:B------:R-:W-:Y:S01]  /*3550*/  FSETP.NEU.FTZ.AND P1, PT, R6.reuse, -INF , PT ;  /* 0xff8000000600780b */ /* 0x040fe20003f3d000 */
[----:B------:R-:W-:-:S02]  /*3560*/  FFMA.FTZ R53, R6, R53, -8 ;  /* 0xc100000006357423 */ /* 0x000fc40000010035 */
[----:B------:R-:W-:Y:S01]  /*3570*/  MUFU.EX2 R36, R36 ;  /* 0x0000002400247308 */ /* 0x000fe20000000800 */
[----:B--2---:R-:W-:Y:S01]  /*3580*/  F2FP.SATFINITE.E4M3.F32.PACK_AB_MERGE_C R224, R61, R60, RZ ;  /* 0x0000003c3de0723e */ /* 0x004fe200048070ff */
[--C-:B------:R-:W-:Y:S01]  /*3590*/  IMAD.MOV.U32 R85, RZ, RZ, R151.reuse ;  /* 0x000000ffff557224 */ /* 0x100fe200078e0097 */
[----:B------:R-:W-:Y:S01]  /*35a0*/  FSEL R53, R53, RZ, P1 ;  /* 0x000000ff35357208 */ /* 0x000fe20000800000 */
[----:B------:R-:W-:Y:S01]  /*35b0*/  IMAD.MOV.U32 R84, RZ, RZ, R151 ;  /* 0x000000ffff547224 */ /* 0x000fe200078e0097 */
[----:B------:R-:W-:-:S03]  /*35c0*/  PLOP3.LUT P1, PT, PT, PT, UP0, 0x80, 0x0 ;  /* 0x000000000000781c */ /* 0x000fc60003f2f008 */
        /* <DEDUP_REMOVED lines=33> */
[----:B-1----:R-:W-:-:S01]  /*37e0*/  FADD.FTZ R57, R26, R27 ;  /* 0x0000001b1a397221 */ /* 0x002fc20000010000 */
[--C-:B------:R-:W-:Y:S01]  /*37f0*/  FFMA.FTZ R82, R82, UR39, -R53.reuse ;  /* 0x0000002752527c23 */ /* 0x100fe20008010835 */
[----:B------:R-:W-:-:S01]  /*3800*/  FFMA.FTZ R83, R83, UR39, -R53 ;  /* 0x0000002753537c23 */ /* 0x000fc20008010835 */
[--C-:B------:R-:W-:Y:S01]  /*3810*/  FFMA.FTZ R86, R86, UR39, -R53.reuse ;  /* 0x0000002756567c23 */ /* 0x100fe20008010835 */
[----:B------:R-:W-:-:S01]  /*3820*/  FFMA.FTZ R53, R87, UR39, -R53 ;  /* 0x0000002757357c23 */ /* 0x000fc20008010835 */
[----:B------:R-:W-:Y:S01]  /*3830*/  F2FP.SATFINITE.E4M3.F32.PACK_AB_MERGE_C R224, R32, R25, R224 ;  /* 0x0000001920e0723e */ /* 0x000fe200048070e0 */
[----:B------:R-:W-:Y:S01]  /*3840*/  IMAD.MOV.U32 R87, RZ, RZ, R151 ;  /* 0x000000ffff577224 */ /* 0x000fe200078e0097 */
[----:B------:R-:W1:Y:S01]  /*3850*/  MUFU.EX2 R34, R34 ;  /* 0x0000002200227308 */ /* 0x000e620000000800 */
[----:B--2---:R-:W-:-:S07]  /*3860*/  FADD.FTZ R64, R30, R57 ;  /* 0x000000391e407221 */ /* 0x004fce0000010000 */
[----:B------:R-:W2:Y:S01]  /*3870*/  MUFU.EX2 R35, R35 ;  /* 0x0000002300237308 */ /* 0x000ea20000000800 */
[----:B---3--:R-:W-:-:S01]  /*3880*/  FADD.FTZ R57, R31, R64 ;  /* 0x000000401f397221 */ /* 0x008fc20000010000 */
[----:B------:R-:W-:Y:S01]  /*3890*/  F2FP.SATFINITE.E4M3.F32.PACK_AB_MERGE_C R30, R31, R30, RZ ;  /* 0x0000001e1f1e723e */ /* 0x000fe200048070ff */
[----:B------:R-:W-:-:S03]  /*38a0*/  IMAD.MOV.U32 R31, RZ, RZ, R151 ;  /* 0x000000ffff1f7224 */ /* 0x000fc600078e0097 */
[----:B------:R-:W-:Y:S01]  /*38b0*/  F2FP.SATFINITE.E4M3.F32.PACK_AB_MERGE_C R217, R27, R26, R30 ;  /* 0x0000001a1bd9723e */ /* 0x000fe2000480701e */
[----:B------:R-:W-:Y:S01]  /*38c0*/  IMAD.MOV.U32 R30, RZ, RZ, R151 ;  /* 0x000000ffff1e7224 */ /* 0x000fe200078e0097 */
[----:B------:R-:W0:Y:S01]  /*38d0*/  MUFU.EX2 R38, R38 ;  /* 0x0000002600267308 */ /* 0x000e220000000800 */
[----:B-1----:R-:W-:-:S01]  /*38e0*/  FADD.FTZ R64, R34, R57 ;  /* 0x0000003922407221 */ /* 0x002fc20000010000 */
[--C-:B------:R-:W-:Y:S02]  /*38f0*/  IMAD.MOV.U32 R27, RZ, RZ, R151.reuse ;  /* 0x000000ffff1b7224 */ /* 0x100fe400078e0097 */
[----:B------:R-:W-:-:S04]  /*3900*/  IMAD.MOV.U32 R26, RZ, RZ, R151 ;  /* 0x000000ffff1a7224 */ /* 0x000fc800078e0097 */
[----:B------:R-:W1:Y:S01]  /*3910*/  MUFU.EX2 R39, R39 ;  /* 0x0000002700277308 */ /* 0x000e620000000800 */
[----:B--2---:R-:W-:-:S01]  /*3920*/  FADD.FTZ R57, R35, R64 ;  /* 0x0000004023397221 */ /* 0x004fc20000010000 */
[----:B------:R-:W-:-:S04]  /*3930*/  FADD.FTZ R64, R14, R65 ;  /* 0x000000410e407221 */ /* 0x000fc80000010000 */
[----:B------:R-:W-:Y:S02]  /*3940*/  FADD.FTZ R65, R13, R64 ;  /* 0x000000400d417221 */ /* 0x000fe40000010000 */
[----:B------:R-:W2:Y:S01]  /*3950*/  MUFU.EX2 R42, R42 ;  /* 0x0000002a002a7308 */ /* 0x000ea20000000800 */
[----:B0-----:R-:W-:-:S01]  /*3960*/  FADD.FTZ R4, R38, R57 ;  /* 0x0000003926047221 */ /* 0x001fc20000010000 */
[----:B------:R-:W-:-:S04]  /*3970*/  FADD.FTZ R64, R20, R65 ;  /* 0x0000004114407221 */ /* 0x000fc80000010000 */
[----:B------:R-:W-:Y:S02]  /*3980*/  FADD.FTZ R65, R15, R64 ;  /* 0x000000400f417221 */ /* 0x000fe40000010000 */
[----:B------:R-:W0:Y:S01]  /*3990*/  MUFU.EX2 R43, R43 ;  /* 0x0000002b002b7308 */ /* 0x000e220000000800 */
[----:B-1----:R-:W-:-:S01]  /*39a0*/  FADD.FTZ R57, R39, R4 ;  /* 0x0000000427397221 */ /* 0x002fc20000010000 */
[----:B------:R-:W-:Y:S01]  /*39b0*/  FADD.FTZ R64, R24, R65 ;  /* 0x0000004118407221 */ /* 0x000fe20000010000 */
[----:B------:R-:W-:Y:S01]  /*39c0*/  F2FP.SATFINITE.E4M3.F32.PACK_AB_MERGE_C R38, R39, R38, RZ ;  /* 0x000000262726723e */ /* 0x000fe200048070ff */
[----:B------:R-:W-:Y:S02]  /*39d0*/  IMAD.MOV.U32 R39, RZ, RZ, R151 ;  /* 0x000000ffff277224 */ /* 0x000fe400078e0097 */
[----:B------:R-:W-:-:S01]  /*39e0*/  FADD.FTZ R65, R21, R64 ;  /* 0x0000004015417221 */ /* 0x000fc20000010000 */
[----:B------:R-:W-:Y:S01]  /*39f0*/  F2FP.SATFINITE.E4M3.F32.PACK_AB_MERGE_C R219, R35, R34, R38 ;  /* 0x0000002223db723e */ /* 0x000fe20004807026 */
[----:B------:R-:W1:Y:S01]  /*3a00*/  MUFU.EX2 R46, R46 ;  /* 0x0000002e002e7308 */ /* 0x000e620000000800 */
[----:B--2---:R-:W-:-:S01]  /*3a10*/  FADD.FTZ R4, R42, R57 ;  /* 0x000000392a047221 */ /* 0x004fc20000010000 */
[----:B------:R-:W-:Y:S01]  /*3a20*/  FADD.FTZ R10, R28, R65 ;  /* 0x000000411c0a7221 */ /* 0x000fe20000010000 */
[----:B------:R-:W-:-:S02]  /*3a30*/  IMAD.MOV.U32 R65, RZ, RZ, R151 ;  /* 0x000000ffff417224 */ /* 0x000fc400078e0097 */
[----:B------:R-:W-:Y:S02]  /*3a40*/  IMAD.MOV.U32 R64, RZ, RZ, R151 ;  /* 0x000000ffff407224 */ /* 0x000fe400078e0097 */
[----:B------:R-:W-:-:S01]  /*3a50*/  FADD.FTZ R11, R89, R10 ;  /* 0x0000000a590b7221 */ /* 0x000fc20000010000 */
[----:B------:R-:W-:Y:S01]  /*3a60*/  IMAD.MOV.U32 R89, RZ, RZ, R151 ;  /* 0x000000ffff597224 */ /* 0x000fe200078e0097 */
[----:B------:R-:W2:Y:S01]  /*3a70*/  MUFU.EX2 R47, R47 ;  /* 0x0000002f002f7308 */ /* 0x000ea20000000800 */
[----:B0-----:R-:W-:-:S01]  /*3a80*/  FADD.FTZ R57, R43, R4 ;  /* 0x000000042b397221 */ /* 0x001fc20000010000 */
[----:B------:R-:W-:Y:S01]  /*3a90*/  FADD.FTZ R90, R90, R11 ;  /* 0x0000000b5a5a7221 */ /* 0x000fe20000010000 */
[--C-:B------:R-:W-:Y:S02]  /*3aa0*/  IMAD.MOV.U32 R38, RZ, RZ, R151.reuse ;  /* 0x000000ffff267224 */ /* 0x100fe400078e0097 */
[----:B------:R-:W-:Y:S02]  /*3ab0*/  IMAD.MOV.U32 R35, RZ, RZ, R151 ;  /* 0x000000ffff237224 */ /* 0x000fe400078e0097 */
[----:B------:R-:W-:-:S01]  /*3ac0*/  FADD.FTZ R11, R25, R90 ;  /* 0x0000005a190b7221 */ /* 0x000fc20000010000 */
[----:B------:R-:W-:Y:S01]  /*3ad0*/  IMAD.MOV.U32 R90, RZ, RZ, R151 ;  /* 0x000000ffff5a7224 */ /* 0x000fe200078e0097 */
[----:B------:R-:W0:Y:S01]  /*3ae0*/  MUFU.EX2 R50, R50 ;  /* 0x0000003200327308 */ /* 0x000e220000000800 */
[----:B-1----:R-:W-:-:S01]  /*3af0*/  FADD.FTZ R4, R46, R57 ;  /* 0x000000392e047221 */ /* 0x002fc20000010000 */
[----:B------:R-:W-:Y:S01]  /*3b00*/  FADD.FTZ R11, R32, R11 ;  /* 0x0000000b200b7221 */ /* 0x000fe20000010000 */
[----:B------:R-:W-:-:S02]  /*3b10*/  IMAD.MOV.U32 R34, RZ, RZ, R151 ;  /* 0x000000ffff227224 */ /* 0x000fc400078e0097 */
[--C-:B------:R-:W-:Y:S02]  /*3b20*/  IMAD.MOV.U32 R32, RZ, RZ, R151.reuse ;  /* 0x000000ffff207224 */ /* 0x100fe400078e0097 */
[----:B------:R-:W-:Y:S01]  /*3b30*/  IMAD.MOV.U32 R28, RZ, RZ, R151 ;  /* 0x000000ffff1c7224 */ /* 0x000fe200078e0097 */
[----:B------:R-:W1:Y:S01]  /*3b40*/  MUFU.EX2 R51, R51 ;  /* 0x0000003300337308 */ /* 0x000e620000000800 */
[----:B--2---:R-:W-:-:S01]  /*3b50*/  FADD.FTZ R57, R47, R4 ;  /* 0x000000042f397221 */ /* 0x004fc20000010000 */
[----:B------:R-:W-:Y:S01]  /*3b60*/  F2FP.SATFINITE.E4M3.F32.PACK_AB_MERGE_C R46, R47, R46, RZ ;  /* 0x0000002e2f2e723e */ /* 0x000fe200048070ff */
[--C-:B------:R-:W-:Y:S02]  /*3b70*/  IMAD.MOV.U32 R47, RZ, RZ, R151.reuse ;  /* 0x000000ffff2f7224 */ /* 0x100fe400078e0097 */
[--C-:B------:R-:W-:Y:S01]  /*3b80*/  IMAD.MOV.U32 R25, RZ, RZ, R151.reuse ;  /* 0x000000ffff197224 */ /* 0x100fe200078e0097 */
[----:B------:R-:W-:Y:S01]  /*3b90*/  F2FP.SATFINITE.E4M3.F32.PACK_AB_MERGE_C R221, R43, R42, R46 ;  /* 0x0000002a2bdd723e */ /* 0x000fe2000480702e */
[----:B------:R-:W-:Y:S01]  /*3ba0*/  IMAD.MOV.U32 R46, RZ, RZ, R151 ;  /* 0x000000ffff2e7224 */ /* 0x000fe200078e0097 */
[----:B------:R-:W2:Y:S01]  /*3bb0*/  MUFU.EX2 R54, R54 ;  /* 0x0000003600367308 */ /* 0x000ea20000000800 */
[----:B0-----:R-:W-:-:S01]  /*3bc0*/  FADD.FTZ R4, R50, R57 ;  /* 0x0000003932047221 */ /* 0x001fc20000010000 */
[----:B------:R-:W-:-:S02]  /*3bd0*/  IMAD.MOV.U32 R57, RZ, RZ, R151 ;  /* 0x000000ffff397224 */ /* 0x000fc400078e0097 */
[--C-:B------:R-:W-:Y:S02]  /*3be0*/  IMAD.MOV.U32 R43, RZ, RZ, R151.reuse ;  /* 0x000000ffff2b7224 */ /* 0x100fe400078e0097 */
[----:B------:R-:W-:Y:S02]  /*3bf0*/  IMAD.MOV.U32 R42, RZ, RZ, R151 ;  /* 0x000000ffff2a7224 */ /* 0x000fe400078e0097 */
[----:B------:R-:W0:Y:S01]  /*3c00*/  MUFU.EX2 R55, R55 ;  /* 0x0000003700377308 */ /* 0x000e220000000800 */
[----:B-1----:R-:W-:-:S01]  /*3c10*/  FADD.FTZ R7, R51, R4 ;  /* 0x0000000433077221 */ /* 0x002fc20000010000 */
[----:B------:R-:W-:-:S06]  /*3c20*/  IMAD.MOV.U32 R24, RZ, RZ, R151 ;  /* 0x000000ffff187224 */ /* 0x000fcc00078e0097 */
[----:B------:R-:W1:Y:S01]  /*3c30*/  MUFU.EX2 R58, R58 ;  /* 0x0000003a003a7308 */ /* 0x000e620000000800 */
[----:B--2---:R-:W-:-:S07]  /*3c40*/  FADD.FTZ R4, R54, R7 ;  /* 0x0000000736047221 */ /* 0x004fce0000010000 */
[----:B------:R-:W2:Y:S01]  /*3c50*/  MUFU.EX2 R59, R59 ;  /* 0x0000003b003b7308 */ /* 0x000ea20000000800 */
[----:B0-----:R-:W-:-:S01]  /*3c60*/  FADD.FTZ R7, R55, R4 ;  /* 0x0000000437077221 */ /* 0x001fc20000010000 */
        /* <DEDUP_REMOVED lines=10> */
[----:B------:R-:W-:Y:S01]  /*3d10*/  FADD.FTZ R4, R60, R11 ;  /* 0x0000000b3c047221 */ /* 0x000fe20000010000 */
[----:B------:R-:W-:-:S03]  /*3d20*/  IMAD.MOV.U32 R60, RZ, RZ, R151 ;  /* 0x000000ffff3c7224 */ /* 0x000fc600078e0097 */
[----:B------:R-:W-:Y:S01]  /*3d30*/  FADD.FTZ R4, R61, R4 ;  /* 0x000000043d047221 */ /* 0x000fe20000010000 */
[----:B------:R-:W-:Y:S01]  /*3d40*/  IMAD.MOV.U32 R61, RZ, RZ, R151 ;  /* 0x000000ffff3d7224 */ /* 0x000fe200078e0097 */
[----:B------:R-:W2:Y:S01]  /*3d50*/  MUFU.EX2 R66, R66 ;  /* 0x0000004200427308 */ /* 0x000ea20000000800 */
[----:B0-----:R-:W-:-:S01]  /*3d60*/  FADD.FTZ R8, R62, R7 ;  /* 0x000000073e087221 */ /* 0x001fc20000010000 */
[----:B------:R-:W-:-:S06]  /*3d70*/  FADD.FTZ R5, R29, R4 ;  /* 0x000000041d057221 */ /* 0x000fcc0000010000 */
[----:B------:R-:W0:Y:S01]  /*3d80*/  MUFU.EX2 R67, R67 ;  /* 0x0000004300437308 */ /* 0x000e220000000800 */
[C---:B-1----:R-:W-:Y:S01]  /*3d90*/  F2FP.SATFINITE.E4M3.F32.PACK_AB_MERGE_C R62, R63.reuse, R62, RZ ;  /* 0x0000003e3f3e723e */ /* 0x042fe200048070ff */
[----:B------:R-:W-:Y:S01]  /*3da0*/  FADD.FTZ R63, R63, R8 ;  /* 0x000000083f3f7221 */ /* 0x000fe20000010000 */
[----:B------:R-:W-:-:S02]  /*3db0*/  FADD.FTZ R8, R36, R5 ;  /* 0x0000000524087221 */ /* 0x000fc40000010000 */
[----:B------:R-:W-:Y:S01]  /*3dc0*/  F2FP.SATFINITE.E4M3.F32.PACK_AB_MERGE_C R225, R59, R58, R62 ;  /* 0x0000003a3be1723e */ /* 0x000fe2000480703e */
[----:B------:R-:W-:Y:S02]  /*3dd0*/  IMAD.MOV.U32 R62, RZ, RZ, R151 ;  /* 0x000000ffff3e7224 */ /* 0x000fe400078e0097 */
[----:B------:R-:W-:Y:S01]  /*3de0*/  FADD.FTZ R7, R49, R8 ;  /* 0x0000000831077221 */ /* 0x000fe20000010000 */
[----:B------:R-:W1:Y:S01]  /*3df0*/  MUFU.EX2 R70, R70 ;  /* 0x0000004600467308 */ /* 0x000e620000000800 */
[----:B--2---:R-:W-:-:S01]  /*3e00*/  FADD.FTZ R4, R66, R63 ;  /* 0x0000003f42047221 */ /* 0x004fc20000010000 */
[----:B------:R-:W-:-:S02]  /*3e10*/  IMAD.MOV.U32 R63, RZ, RZ, R151 ;  /* 0x000000ffff3f7224 */ /* 0x000fc400078e0097 */
[--C-:B------:R-:W-:Y:S02]  /*3e20*/  IMAD.MOV.U32 R59, RZ, RZ, R151.reuse ;  /* 0x000000ffff3b7224 */ /* 0x100fe400078e0097 */
[----:B------:R-:W-:Y:S02]  /*3e30*/  IMAD.MOV.U32 R58, RZ, RZ, R151 ;  /* 0x000000ffff3a7224 */ /* 0x000fe400078e0097 */
[----:B------:R2:W3:Y:S01]  /*3e40*/  MUFU.EX2 R56, R69 ;  /* 0x0000004500387308 */ /* 0x0004e20000000800 */
[----:B0-----:R-:W-:-:S07]  /*3e50*/  FADD.FTZ R5, R67, R4 ;  /* 0x0000000443057221 */ /* 0x001fce0000010000 */
[----:B------:R-:W0:Y:S01]  /*3e60*/  MUFU.EX2 R71, R71 ;  /* 0x0000004700477308 */ /* 0x000e220000000800 */
[----:B-1----:R-:W-:-:S01]  /*3e70*/  FADD.FTZ R4, R70, R5 ;  /* 0x0000000546047221 */ /* 0x002fc20000010000 */
[----:B--2---:R-:W-:-:S06]  /*3e80*/  IMAD.MOV.U32 R69, RZ, RZ, R151 ;  /* 0x000000ffff457224 */ /* 0x004fcc00078e0097 */
[----:B------:R-:W-:Y:S01]  /*3e90*/  MUFU.EX2 R48, R48 ;  /* 0x0000003000307308 */ /* 0x000fe20000000800 */
[C---:B---3--:R-:W-:Y:S01]  /*3ea0*/  F2FP.SATFINITE.E4M3.F32.PACK_AB_MERGE_C R49, R56.reuse, R49, RZ ;  /* 0x000000313831723e */ /* 0x048fe200048070ff */
[----:B------:R-:W-:-:S03]  /*3eb0*/  FADD.FTZ R56, R56, R7 ;  /* 0x0000000738387221 */ /* 0x000fc60000010000 */
[----:B------:R-:W-:Y:S01]  /*3ec0*/  F2FP.SATFINITE.E4M3.F32.PACK_AB_MERGE_C R226, R36, R29, R49 ;  /* 0x0000001d24e2723e */ /* 0x000fe20004807031 */
[--C-:B------:R-:W-:Y:S02]  /*3ed0*/  IMAD.MOV.U32 R49, RZ, RZ, R151.reuse ;  /* 0x000000ffff317224 */ /* 0x100fe400078e0097 */
[----:B------:R-:W1:Y:S01]  /*3ee0*/  MUFU.EX2 R37, R37 ;  /* 0x0000002500257308 */ /* 0x000e620000000800 */
[C---:B0-----:R-:W-:Y:S01]  /*3ef0*/  F2FP.SATFINITE.E4M3.F32.PACK_AB_MERGE_C R70, R71.reuse, R70, RZ ;  /* 0x000000464746723e */ /* 0x041fe200048070ff */
[----:B------:R-:W-:Y:S01]  /*3f00*/  FADD.FTZ R71, R71, R4 ;  /* 0x0000000447477221 */ /* 0x000fe20000010000 */
[--C-:B------:R-:W-:Y:S02]  /*3f10*/  IMAD.MOV.U32 R36, RZ, RZ, R151.reuse ;  /* 0x000000ffff247224 */ /* 0x100fe400078e0097 */
[----:B------:R-:W-:Y:S01]  /*3f20*/  F2FP.SATFINITE.E4M3.F32.PACK_AB_MERGE_C R227, R67, R66, R70 ;  /* 0x0000004243e3723e */ /* 0x000fe20004807046 */
[--C-:B------:R-:W-:Y:S02]  /*3f30*/  IMAD.MOV.U32 R70, RZ, RZ, R151.reuse ;  /* 0x000000ffff467224 */ /* 0x100fe400078e0097 */
[----:B------:R-:W0:Y:S01]  /*3f40*/  MUFU.EX2 R45, R45 ;  /* 0x0000002d002d7308 */ /* 0x000e220000000800 */
[----:B------:R-:W-:-:S02]  /*3f50*/  IMAD.MOV.U32 R67, RZ, RZ, R151 ;  /* 0x000000ffff437224 */ /* 0x000fc400078e0097 */
[--C-:B------:R-:W-:Y:S02]  /*3f60*/  IMAD.MOV.U32 R66, RZ, RZ, R151.reuse ;  /* 0x000000ffff427224 */ /* 0x100fe400078e0097 */
[----:B------:R-:W-:-:S03]  /*3f70*/  IMAD.MOV.U32 R29, RZ, RZ, R151 ;  /* 0x000000ffff1d7224 */ /* 0x000fc600078e0097 */
[----:B------:R-:W2:Y:S01]  /*3f80*/  MUFU.EX2 R74, R74 ;  /* 0x0000004a004a7308 */ /* 0x000ea20000000800 */
[----:B-1----:R-:W-:-:S07]  /*3f90*/  F2FP.SATFINITE.E4M3.F32.PACK_AB_MERGE_C R7, R37, R48, RZ ;  /* 0x000000302507723e */ /* 0x002fce00048070ff */
[----:B------:R-:W1:Y:S01]  /*3fa0*/  MUFU.EX2 R52, R52 ;  /* 0x0000003400347308 */ /* 0x000e620000000800 */
[----:B0-----:R-:W-:-:S01]  /*3fb0*/  FADD.FTZ R5, R45, R56 ;  /* 0x000000382d057221 */ /* 0x001fc20000010000 */
[----:B------:R-:W-:-:S06]  /*3fc0*/  IMAD.MOV.U32 R56, RZ, RZ, R151 ;  /* 0x000000ffff387224 */ /* 0x000fcc00078e0097 */
[----:B------:R-:W0:Y:S01]  /*3fd0*/  MUFU.EX2 R75, R75 ;  /* 0x0000004b004b7308 */ /* 0x000e220000000800 */
[----:B--2---:R-:W-:-:S01]  /*3fe0*/  FADD.FTZ R4, R74, R71 ;  /* 0x000000474a047221 */ /* 0x004fc20000010000 */
[----:B------:R-:W-:-:S06]  /*3ff0*/  IMAD.MOV.U32 R71, RZ, RZ, R151 ;  /* 0x000000ffff477224 */ /* 0x000fcc00078e0097 */
[----:B------:R-:W2:Y:S01]  /*4000*/  MUFU.EX2 R78, R78 ;  /* 0x0000004e004e7308 */ /* 0x000ea20000000800 */
[C---:B-1----:R-:W-:Y:S01]  /*4010*/  F2FP.SATFINITE.E4M3.F32.PACK_AB_MERGE_C R228, R52.reuse, R45, R7 ;  /* 0x0000002d34e4723e */ /* 0x042fe20004807007 */
[----:B------:R-:W-:Y:S01]  /*4020*/  FADD.FTZ R5, R52, R5 ;  /* 0x0000000534057221 */ /* 0x000fe20000010000 */
[--C-:B------:R-:W-:Y:S02]  /*4030*/  IMAD.MOV.U32 R52, RZ, RZ, R151.reuse ;  /* 0x000000ffff347224 */ /* 0x100fe400078e0097 */
[----:B------:R-:W-:Y:S02]  /*4040*/  IMAD.MOV.U32 R45, RZ, RZ, R151 ;  /* 0x000000ffff2d7224 */ /* 0x000fe400078e0097 */
[----:B------:R-:W-:-:S01]  /*4050*/  FADD.FTZ R48, R48, R5 ;  /* 0x0000000530307221 */ /* 0x000fc20000010000 */
[----:B------:R-:W1:Y:S01]  /*4060*/  MUFU.EX2 R79, R79 ;  /* 0x0000004f004f7308 */ /* 0x000e620000000800 */
[----:B0-----:R-:W-:-:S02]  /*4070*/  FADD.FTZ R7, R75, R4 ;  /* 0x000000044b077221 */ /* 0x001fc40000010000 */
[----:B------:R-:W-:Y:S01]  /*4080*/  FADD.FTZ R48, R37, R48 ;  /* 0x0000003025307221 */ /* 0x000fe20000010000 */
[----:B------:R-:W-:-:S04]  /*4090*/  IMAD.MOV.U32 R37, RZ, RZ, R151 ;  /* 0x000000ffff257224 */ /* 0x000fc800078e0097 */
[----:B------:R-:W-:Y:S01]  /*40a0*/  MUFU.EX2 R40, R40 ;  /* 0x0000002800287308 */ /* 0x000fe20000000800 */
[----:B--2---:R-:W-:-:S07]  /*40b0*/  FADD.FTZ R4, R78, R7 ;  /* 0x000000074e047221 */ /* 0x004fce0000010000 */
[----:B------:R-:W0:Y:S01]  /*40c0*/  MUFU.EX2 R41, R41 ;  /* 0x0000002900297308 */ /* 0x000e220000000800 */
[C---:B-1----:R-:W-:Y:S01]  /*40d0*/  F2FP.SATFINITE.E4M3.F32.PACK_AB_MERGE_C R78, R79.reuse, R78, RZ ;  /* 0x0000004e4f4e723e */ /* 0x042fe200048070ff */
        /* <DEDUP_REMOVED lines=14> */
[----:B------:R-:W2:Y:S01]  /*41c0*/  MUFU.EX2 R86, R86 ;  /* 0x0000005600567308 */ /* 0x000ea20000000800 */
[C---:B0-----:R-:W-:Y:S01]  /*41d0*/  F2FP.SATFINITE.E4M3.F32.PACK_AB_MERGE_C R230, R44.reuse, R33, R7 ;  /* 0x000000212ce6723e */ /* 0x041fe20004807007 */
[----:B------:R-:W-:Y:S01]  /*41e0*/  FADD.FTZ R5, R44, R5 ;  /* 0x000000052c057221 */ /* 0x000fe20000010000 */
[--C-:B------:R-:W-:Y:S02]  /*41f0*/  IMAD.MOV.U32 R44, RZ, RZ, R151.reuse ;  /* 0x000000ffff2c7224 */ /* 0x100fe400078e0097 */
[----:B------:R-:W-:Y:S02]  /*4200*/  IMAD.MOV.U32 R33, RZ, RZ, R151 ;  /* 0x000000ffff217224 */ /* 0x000fe400078e0097 */
[----:B------:R-:W-:-:S01]  /*4210*/  FADD.FTZ R40, R40, R5 ;  /* 0x0000000528287221 */ /* 0x000fc20000010000 */
[----:B------:R-:W0:Y:S01]  /*4220*/  MUFU.EX2 R53, R53 ;  /* 0x0000003500357308 */ /* 0x000e220000000800 */
[----:B-1----:R-:W-:-:S02]  /*4230*/  FADD.FTZ R7, R83, R4 ;  /* 0x0000000453077221 */ /* 0x002fc40000010000 */
[----:B------:R-:W-:Y:S01]  /*4240*/  FADD.FTZ R5, R41, R40 ;  /* 0x0000002829057221 */ /* 0x000fe20000010000 */
[----:B------:R-:W-:-:S02]  /*4250*/  IMAD.MOV.U32 R41, RZ, RZ, R151 ;  /* 0x000000ffff297224 */ /* 0x000fc400078e0097 */
[----:B------:R-:W-:Y:S02]  /*4260*/  IMAD.MOV.U32 R40, RZ, RZ, R151 ;  /* 0x000000ffff287224 */ /* 0x000fe400078e0097 */
[----:B--2---:R-:W-:-:S01]  /*4270*/  FADD.FTZ R4, R86, R7 ;  /* 0x0000000756047221 */ /* 0x004fc20000010000 */
[----:B0-----:R-:W-:-:S03]  /*4280*/  F2FP.SATFINITE.E4M3.F32.PACK_AB_MERGE_C R8, R53, R86, RZ ;  /* 0x000000563508723e */ /* 0x001fc600048070ff */
[----:B------:R-:W-:Y:S01]  /*4290*/  FADD.FTZ R4, R53, R4 ;  /* 0x0000000435047221 */ /* 0x000fe20000010000 */
[--C-:B------:R-:W-:Y:S01]  /*42a0*/  IMAD.MOV.U32 R86, RZ, RZ, R151.reuse ;  /* 0x000000ffff567224 */ /* 0x100fe200078e0097 */
[----:B------:R-:W-:Y:S01]  /*42b0*/  F2FP.SATFINITE.E4M3.F32.PACK_AB_MERGE_C R231, R83, R82, R8 ;  /* 0x0000005253e7723e */ /* 0x000fe20004807008 */
        /* <DEDUP_REMOVED lines=73> */
.L_x_166:
[----:B------:R-:W-:Y:S01]  /*4750*/  ISETP.NE.AND P2, PT, RZ, UR42, PT ;  /* 0x0000002aff007c0c */ /* 0x000fe2000bf45270 */
[----:B------:R-:W-:-:S04]  /*4760*/  UISETP.NE.AND UP0, UPT, UR50, 0x1, UPT ;  /* 0x000000013200788c */ /* 0x000fc8000bf05270 */
[----:B------:R-:W-:-:S04]  /*4770*/  USEL UR43, URZ, 0x1, UP0 ;  /* 0x000000013f2b7887 */ /* 0x000fc80008000000 */
[----:B------:R-:W-:-:S04]  /*4780*/  ULOP3.LUT UR43, UR53, UR43, URZ, 0x3c, !UPT ;  /* 0x0000002b352b7292 */ /* 0x000fc8000f8e3c3f */
[----:B------:R-:W-:Y:S08]  /*4790*/  @P2 BRA `(.L_x_157) ;  /* 0x0000000000442947 */ /* 0x000ff00003800000 */
[----:B------:R-:W-:Y:S05]  /*47a0*/  @!P0 BRA `(.L_x_158) ;  /* 0x0000000000048947 */ /* 0x000fea0003800000 */
[----:B------:R-:W-:Y:S01]  /*47b0*/  BPT.TRAP 0x1 ;  /* 0x000000040000795c */ /* 0x000fe20000300000 */
.L_x_158:
[----:B------:R-:W0:Y:S01]  /*47c0*/  S2UR UR10, SR_CgaCtaId ;  /* 0x00000000000a79c3 */ /* 0x000e220000008800 */
[----:B------:R-:W-:Y:S01]  /*47d0*/  UIADD3 UR6, UR50, 0x1, URZ ;  /* 0x0000000132067890 */ /* 0x000fe2000fffe03f */
[----:B------:R-:W-:Y:S01]  /*47e0*/  IMAD.U32 R0, RZ, RZ, UR43 ;  /* 0x0000002bff007e24 */ /* 0x000fe2000f8e00ff */
[----:B------:R-:W-:Y:S02]  /*47f0*/  UMOV UR7, 0x400 ;  /* 0x0000040000077882 */ /* 0x000fe40000000000 */
[----:B------:R-:W-:Y:S02]  /*4800*/  UISETP.NE.AND UP0, UPT, UR6, 0x2, UPT ;  /* 0x000000020600788c */ /* 0x000fe4000bf05270 */
[----:B------:R-:W-:Y:S02]  /*4810*/  SHF.L.U32 R0, R0, 0x1f, RZ ;  /* 0x0000001f00007819 */ /* 0x000fe400000006ff */
[----:B------:R-:W-:Y:S02]  /*4820*/  USEL UR6, UR6, URZ, UP0 ;  /* 0x0000003f06067287 */ /* 0x000fe40008000000 */
[----:B0-----:R-:W-:-:S04]  /*4830*/  ULEA UR7, UR10, UR7, 0x18 ;  /* 0x000000070a077291 */ /* 0x001fc8000f8ec03f */
[----:B------:R-:W-:-:S09]  /*4840*/  ULEA UR6, UR6, UR7, 0x3 ;  /* 0x0000000706067291 */ /* 0x000fd2000f8e183f */
[----:B------:R0:W1:Y:S01]  /*4850*/  SYNCS.PHASECHK.TRANS64.TRYWAIT P1, [UR6+0x38830], R0 ;  /* 0x03883000ff0075a7 */ /* 0x0000620008020146 */
[----:B------:R-:W-:Y:S05]  /*4860*/  @!P0 BRA `(.L_x_159) ;  /* 0x0000000000048947 */ /* 0x000fea0003800000 */
[----:B------:R-:W-:Y:S01]  /*4870*/  BPT.TRAP 0x1 ;  /* 0x000000040000795c */ /* 0x000fe20000300000 */
.L_x_159:
[----:B-1----:R-:W-:Y:S05]  /*4880*/  @P1 BRA `(.L_x_157) ;  /* 0x0000000000081947 */ /* 0x002fea0003800000 */
[----:B------:R-:W1:Y:S02]  /*4890*/  SYNCS.PHASECHK.TRANS64.TRYWAIT P1, [UR6+0x38830], R0 ;  /* 0x03883000ff0075a7 */ /* 0x000e640008020146 */
[----:B-1----:R-:W-:Y:S05]  /*48a0*/  @!P1 BRA `(.L_x_160) ;  /* 0x000000cc009c9947 */ /* 0x002fea0003800000 */
.L_x_157:
[----:B------:R-:W2:Y:S01]  /*48b0*/  S2R R2, SR_TID.X ;  /* 0x0000000000027919 */ /* 0x000ea20000002100 */
        /* <DEDUP_REMOVED lines=19> */
[----:B--2---:R-:W-:-:S05]  /*49f0*/  SHF.R.U32.HI R2, RZ, 0x7, R2 ;  /* 0x00000007ff027819 */ /* 0x004fca0000011602 */
[----:B01----:R-:W-:-:S05]  /*4a00*/  VIADD R0, R2, 0x8 ;  /* 0x0000000802007836 */ /* 0x003fca0000000000 */
        /* <DEDUP_REMOVED lines=28> */
.L_x_162:
[----:B------:R-:W0:Y:S01]  /*4bd0*/  S2UR UR7, SR_CgaCtaId ;  /* 0x00000000000779c3 */ /* 0x000e220000008800 */
[----:B------:R-:W-:Y:S01]  /*4be0*/  UMOV UR6, 0x400 ;  /* 0x0000040000067882 */ /* 0x000fe20000000000 */
[----:B------:R-:W-:-:S05]  /*4bf0*/  IMAD.U32 R0, RZ, RZ, UR53 ;  /* 0x00000035ff007e24 */ /* 0x000fca000f8e00ff */
[----:B------:R-:W-:Y:S01]  /*4c00*/  SHF.L.U32 R0, R0, 0x1f, RZ ;  /* 0x0000001f00007819 */ /* 0x000fe200000006ff */
[----:B0-----:R-:W-:-:S04]  /*4c10*/  ULEA UR6, UR7, UR6, 0x18 ;  /* 0x0000000607067291 */ /* 0x001fc8000f8ec03f */
[----:B------:R-:W-:-:S09]  /*4c20*/  ULEA UR6, UR50, UR6, 0x3 ;  /* 0x0000000632067291 */ /* 0x000fd2000f8e183f */
[----:B------:R0:W1:Y:S01]  /*4c30*/  SYNCS.PHASECHK.TRANS64.TRYWAIT P1, [UR6+0x38850], R0 ;  /* 0x03885000ff0075a7 */ /* 0x0000620008020146 */
[----:B------:R-:W-:Y:S05]  /*4c40*/  @!P0 BRA `(.L_x_163) ;  /* 0x0000000000048947 */ /* 0x000fea0003800000 */
[----:B------:R-:W-:Y:S01]  /*4c50*/  BPT.TRAP 0x1 ;  /* 0x000000040000795c */ /* 0x000fe20000300000 */
.L_x_163:
[----:B-1----:R-:W-:Y:S05]  /*4c60*/  @P1 BRA `(.L_x_161) ;  /* 0x0000000000081947 */ /* 0x002fea0003800000 */
[----:B------:R-:W1:Y:S02]  /*4c70*/  SYNCS.PHASECHK.TRANS64.TRYWAIT P1, [UR6+0x38850], R0 ;  /* 0x03885000ff0075a7 */ /* 0x000e640008020146 */
[----:B-1----:R-:W-:Y:S05]  /*4c80*/  @!P1 BRA `(.L_x_164) ;  /* 0x000000c800bc9947 */ /* 0x002fea0003800000 */
.L_x_161:
[----:B------:R-:W2:Y:S01]  /*4c90*/  S2UR UR6, SR_CgaCtaId ;  /* 0x00000000000679c3 */ /* 0x000ea20000008800 */
[----:B-1----:R-:W-:Y:S01]  /*4ca0*/  MOV R3, 0x400 ;  /* 0x0000040000037802 */ /* 0x002fe20000000f00 */
[----:B------:R-:W-:Y:S01]  /*4cb0*/  WARPGROUP.ARRIVE ;  /* 0x00000000000079c5 */ /* 0x000fe20000000000 */
[----:B------:R-:W-:Y:S01]  /*4cc0*/  UMOV UR7, 0x40000040 ;  /* 0x4000004000077882 */ /* 0x000fe20000000000 */
[----:B------:R-:W-:Y:S01]  /*4cd0*/  FMNMX.FTZ R6, R152, R7, !PT ;  /* 0x0000000798067209 */ /* 0x000fe20007810000 */
[----:B--2---:R-:W-:-:S05]  /*4ce0*/  IMAD.U32 R2, RZ, RZ, UR6 ;  /* 0x00000006ff027e24 */ /* 0x004fca000f8e00ff */
[----:B0-----:R-:W-:Y:S02]  /*4cf0*/  LEA R0, R2, R3, 0x18 ;  /* 0x0000000302007211 */ /* 0x001fe400078ec0ff */
[----:B------:R-:W-:Y:S02]  /*4d00*/  FMNMX.FTZ R3, R153, R6, !PT ;  /* 0x0000000699037209 */ /* 0x000fe40007810000 */
[----:B------:R-:W-:Y:S02]  /*4d10*/  R2UR UR6, R0 ;  /* 0x00000000000672ca */ /* 0x000fe400000e0000 */
[----:B------:R-:W-:-:S04]  /*4d20*/  FMNMX.FTZ R6, R154, R9, !PT ;  /* 0x000000099a067209 */ /* 0x000fc80007810000 */
[----:B------:R-:W-:Y:S02]  /*4d30*/  FMNMX.FTZ R11, R155, R6, !PT ;  /* 0x000000069b0b7209 */ /* 0x000fe40007810000 */
[----:B------:R-:W-:Y:S02]  /*4d40*/  FMNMX.FTZ R6, R156, R3, !PT ;  /* 0x000000039c067209 */ /* 0x000fe40007810000 */
[----:B------:R-:W-:Y:S02]  /*4d50*/  FMNMX.FTZ R8, R158, R11, !PT ;  /* 0x0000000b9e087209 */ /* 0x000fe40007810000 */
[----:B------:R-:W-:Y:S01]  /*4d60*/  FMNMX.FTZ R3, R157, R6, !PT ;  /* 0x000000069d037209 */ /* 0x000fe20007810000 */
[----:B------:R-:W-:Y:S01]  /*4d70*/  UIADD3 UR6, UR6, 0x400, URZ ;  /* 0x0000040006067890 */ /* 0x000fe2000fffe03f */
[----:B------:R-:W-:Y:S02]  /*4d80*/  FMNMX.FTZ R11, R159, R8, !PT ;  /* 0x000000089f0b7209 */ /* 0x000fe40007810000 */
[----:B------:R-:W-:Y:S01]  /*4d90*/  FMNMX.FTZ R6, R160, R3, !PT ;  /* 0x00000003a0067209 */ /* 0x000fe20007810000 */
[----:B------:R-:W-:Y:S01]  /*4da0*/  USHF.R.U32.HI UR6, URZ, 0x4, UR6 ;  /* 0x000000043f067899 */ /* 0x000fe20008011606 */
[----:B------:R-:W-:-:S02]  /*4db0*/  FMNMX.FTZ R8, R162, R11, !PT ;  /* 0x0000000ba2087209 */ /* 0x000fc40007810000 */
[----:B------:R-:W-:Y:S01]  /*4dc0*/  FMNMX.FTZ R3, R161, R6, !PT ;  /* 0x00000006a1037209 */ /* 0x000fe20007810000 */
[----:B------:R-:W-:Y:S01]  /*4dd0*/  ULOP3.LUT UR6, UR6, 0x3fff, URZ, 0xc0, !UPT ;  /* 0x00003fff06067892 */ /* 0x000fe2000f8ec03f */
[----:B------:R-:W-:Y:S02]  /*4de0*/  FMNMX.FTZ R11, R163, R8, !PT ;  /* 0x00000008a30b7209 */ /* 0x000fe40007810000 */
[----:B------:R-:W-:Y:S01]  /*4df0*/  FMNMX.FTZ R6, R164, R3, !PT ;  /* 0x00000003a4067209 */ /* 0x000fe20007810000 */
[----:B------:R-:W-:Y:S01]  /*4e00*/  ULOP3.LUT UR6, UR6, 0x10000, URZ, 0xfc, !UPT ;  /* 0x0001000006067892 */ /* 0x000fe2000f8efc3f */
[----:B------:R-:W-:Y:S02]  /*4e10*/  FMNMX.FTZ R8, R166, R11, !PT ;  /* 0x0000000ba6087209 */ /* 0x000fe40007810000 */
[----:B------:R-:W-:Y:S01]  /*4e20*/  FMNMX.FTZ R3, R165, R6, !PT ;  /* 0x00000006a5037209 */ /* 0x000fe20007810000 */
[----:B------:R-:W-:Y:S01]  /*4e30*/  ULEA UR10, UR50, UR6, 0xb ;  /* 0x00000006320a7291 */ /* 0x000fe2000f8e583f */
[----:B------:R-:W-:-:S02]  /*4e40*/  FMNMX.FTZ R11, R167, R8, !PT ;  /* 0x00000008a70b7209 */ /* 0x000fc40007810000 */
        /* <DEDUP_REMOVED lines=61> */
[----:B------:R-:W-:-:S04]  /*5220*/  FADD.FTZ R7, -R3, R7 ;  /* 0x0000000703077221 */ /* 0x000fc80000010100 */
[----:B------:R-:W-:Y:S01]  /*5230*/  FMUL.FTZ R8, R7, UR39 ;  /* 0x0000002707087c20 */ /* 0x000fe20008410000 */
[----:B------:R-:W-:-:S01]  /*5240*/  FADD.FTZ R7, -R6, R9 ;  /* 0x0000000906077221 */ /* 0x000fc20000010100 */
[----:B------:R-:W-:-:S03]  /*5250*/  FFMA.FTZ R9, R3, R10, -8 ;  /* 0xc100000003097423 */ /* 0x000fc6000001000a */
[----:B------:R-:W-:Y:S01]  /*5260*/  FMUL.FTZ R7, R7, UR39 ;  /* 0x0000002707077c20 */ /* 0x000fe20008410000 */
[----:B------:R-:W-:-:S01]  /*5270*/  FFMA.FTZ R21, R165, UR39, -R9 ;  /* 0x00000027a5157c23 */ /* 0x000fc20008010809 */
[--C-:B------:R-:W-:Y:S01]  /*5280*/  FFMA.FTZ R165, R181, UR39, -R9.reuse ;  /* 0x00000027b5a57c23 */ /* 0x100fe20008010809 */
[----:B------:R-:W-:-:S01]  /*5290*/  FFMA.FTZ R181, R197, UR39, -R9 ;  /* 0x00000027c5b57c23 */ /* 0x000fc20008010809 */
[----:B------:R-:W-:Y:S02]  /*52a0*/  IMAD.U32 R197, RZ, RZ, UR39 ;  /* 0x00000027ffc57e24 */ /* 0x000fe4000f8e00ff */
[----:B------:R-:W-:-:S01]  /*52b0*/  FFMA.FTZ R11, R152, UR39, -R9 ;  /* 0x00000027980b7c23 */ /* 0x000fc20008010809 */
[--C-:B------:R-:W-:Y:S01]  /*52c0*/  FFMA.FTZ R10, R153, UR39, -R9.reuse ;  /* 0x00000027990a7c23 */ /* 0x100fe20008010809 */
[----:B------:R-:W-:-:S01]  /*52d0*/  FFMA.FTZ R153, R169, UR39, -R9 ;  /* 0x00000027a9997c23 */ /* 0x000fc20008010809 */
[----:B------:R-:W-:Y:S01]  /*52e0*/  FFMA.FTZ R197, R6, R197, -8 ;  /* 0xc100000006c57423 */ /* 0x000fe200000100c5 */
[----:B------:R-:W-:-:S01]  /*52f0*/  FFMA.FTZ R169, R185, UR39, -R9 ;  /* 0x00000027b9a97c23 */ /* 0x000fc20008010809 */
[----:B------:R-:W-:Y:S01]  /*5300*/  MUFU.EX2 R8, R8 ;  /* 0x0000000800087308 */ /* 0x000fe20000000800 */
[----:B------:R-:W-:-:S01]  /*5310*/  FFMA.FTZ R185, R201, UR39, -R9 ;  /* 0x00000027c9b97c23 */ /* 0x000fc20008010809 */
[--C-:B------:R-:W-:Y:S01]  /*5320*/  FFMA.FTZ R154, R154, UR39, -R197.reuse ;  /* 0x000000279a9a7c23 */ /* 0x100fe200080108c5 */
[----:B------:R-:W-:-:S01]  /*5330*/  FFMA.FTZ R155, R155, UR39, -R197 ;  /* 0x000000279b9b7c23 */ /* 0x000fc200080108c5 */
[----:B------:R-:W-:-:S02]  /*5340*/  IMAD.U32 R201, RZ, RZ, UR52 ;  /* 0x00000034ffc97e24 */ /* 0x000fc4000f8e00ff */
[----:B------:R-:W-:-:S01]  /*5350*/  FFMA.FTZ R12, R156, UR39, -R9 ;  /* 0x000000279c0c7c23 */ /* 0x000fc20008010809 */
[--C-:B------:R-:W-:Y:S01]  /*5360*/  FFMA.FTZ R152, R168, UR39, -R9.reuse ;  /* 0x00000027a8987c23 */ /* 0x100fe20008010809 */
[----:B------:R-:W-:-:S01]  /*5370*/  FFMA.FTZ R168, R184, UR39, -R9 ;  /* 0x00000027b8a87c23 */ /* 0x000fc20008010809 */
[----:B------:R-:W0:Y:S01]  /*5380*/  MUFU.EX2 R11, R11 ;  /* 0x0000000b000b7308 */ /* 0x000e220000000800 */
[----:B------:R-:W-:-:S01]  /*5390*/  FFMA.FTZ R158, R158, UR39, -R197 ;  /* 0x000000279e9e7c23 */ /* 0x000fc200080108c5 */
[--C-:B------:R-:W-:Y:S01]  /*53a0*/  FFMA.FTZ R184, R200, UR39, -R9.reuse ;  /* 0x00000027c8b87c23 */ /* 0x100fe20008010809 */
[----:B------:R-:W-:-:S01]  /*53b0*/  FFMA.FTZ R13, R157, UR39, -R9 ;  /* 0x000000279d0d7c23 */ /* 0x000fc20008010809 */
[----:B------:R-:W-:Y:S01]  /*53c0*/  FFMA.FTZ R159, R159, UR39, -R197 ;  /* 0x000000279f9f7c23 */ /* 0x000fe200080108c5 */
        /* <DEDUP_REMOVED lines=9> */
[--C-:B------:R-:W-:Y:S01]  /*5460*/  FFMA.FTZ R172, R188, UR39, -R9.reuse ;  /* 0x00000027bcac7c23 */ /* 0x100fe20008010809 */
[----:B------:R-:W-:-:S01]  /*5470*/  FFMA.FTZ R188, R204, UR39, -R9 ;  /* 0x00000027ccbc7c23 */ /* 0x000fc20008010809 */
[----:B------:R-:W1:Y:S01]  /*5480*/  MUFU.EX2 R154, R154 ;  /* 0x0000009a009a7308 */ /* 0x000e620000000800 */
[----:B0-----:R-:W-:-:S01]  /*5490*/  FFMA.FTZ R5, R8, R5, R11 ;  /* 0x0000000508057223 */ /* 0x001fc2000001000b */
[--C-:B------:R-:W-:Y:S01]  /*54a0*/  FFMA.FTZ R170, R170, UR39, -R197.reuse ;  /* 0x00000027aaaa7c23 */ /* 0x100fe200080108c5 */
[----:B------:R-:W-:-:S01]  /*54b0*/  FFMA.FTZ R171, R171, UR39, -R197 ;  /* 0x00000027abab7c23 */ /* 0x000fc200080108c5 */
[----:B------:R-:W-:Y:S01]  /*54c0*/  FFMA.FTZ R174, R174, UR39, -R197 ;  /* 0x00000027aeae7c23 */ /* 0x000fe200080108c5 */
[----:B------:R-:W-:-:S01]  /*54d0*/  FFMA.FTZ R157, R173, UR39, -R9 ;  /* 0x00000027ad9d7c23 */ /* 0x000fc20008010809 */
[----:B------:R-:W-:Y:S01]  /*54e0*/  FFMA.FTZ R175, R175, UR39, -R197 ;  /* 0x00000027afaf7c23 */ /* 0x000fe200080108c5 */
[----:B------:R-:W-:-:S01]  /*54f0*/  FFMA.FTZ R160, R176, UR39, -R9 ;  /* 0x00000027b0a07c23 */ /* 0x000fc20008010809 */
[----:B------:R-:W0:Y:S01]  /*5500*/  MUFU.EX2 R10, R10 ;  /* 0x0000000a000a7308 */ /* 0x000e220000000800 */
[----:B------:R-:W-:-:S01]  /*5510*/  FFMA.FTZ R178, R178, UR39, -R197 ;  /* 0x00000027b2b27c23 */ /* 0x000fc200080108c5 */
[----:B------:R-:W-:Y:S01]  /*5520*/  FFMA.FTZ R161, R177, UR39, -R9 ;  /* 0x00000027b1a17c23 */ /* 0x000fe20008010809 */
[----:B------:R-:W-:-:S01]  /*5530*/  FFMA.FTZ R179, R179, UR39, -R197 ;  /* 0x00000027b3b37c23 */ /* 0x000fc200080108c5 */
[----:B------:R-:W-:Y:S01]  /*5540*/  FFMA.FTZ R164, R180, UR39, -R9 ;  /* 0x00000027b4a47c23 */ /* 0x000fe20008010809 */
        /* <DEDUP_REMOVED lines=10> */
[----:B------:R-:W-:-:S01]  /*55f0*/  FFMA.FTZ R176, R192, UR39, -R9 ;  /* 0x00000027c0b07c23 */ /* 0x000fc20008010809 */
[----:B------:R-:W1:Y:S01]  /*5600*/  MUFU.EX2 R12, R12 ;  /* 0x0000000c000c7308 */ /* 0x000e620000000800 */
[----:B0-----:R-:W-:-:S01]  /*5610*/  FADD.FTZ R5, R10, R5 ;  /* 0x000000050a057221 */ /* 0x001fc20000010000 */
[----:B------:R-:W-:Y:S01]  /*5620*/  FFMA.FTZ R194, R194, UR39, -R197 ;  /* 0x00000027c2c27c23 */ /* 0x000fe200080108c5 */
        /* <DEDUP_REMOVED lines=9> */
[----:B------:R-:W-:-:S04]  /*56c0*/  FFMA.FTZ R9, R213, UR39, -R9 ;  /* 0x00000027d5097c23 */ /* 0x000fc80008010809 */
[----:B------:R-:W3:Y:S08]  /*56d0*/  MUFU.EX2 R13, R13 ;  /* 0x0000000d000d7308 */ /* 0x000ef00000000800 */
[----:B------:R-:W4:Y:S08]  /*56e0*/  MUFU.EX2 R159, R159 ;  /* 0x0000009f009f7308 */ /* 0x000f300000000800 */
[----:B------:R-:W5:Y:S08]  /*56f0*/  MUFU.EX2 R14, R14 ;  /* 0x0000000e000e7308 */ /* 0x000f700000000800 */
[----:B------:R-:W5:Y:S08]  /*5700*/  MUFU.EX2 R162, R162 ;  /* 0x000000a200a27308 */ /* 0x000f700000000800 */
[----:B------:R-:W5:Y:S01]  /*5710*/  MUFU.EX2 R15, R15 ;  /* 0x0000000f000f7308 */ /* 0x000f620000000800 */
[----:B------:R-:W-:-:S02]  /*5720*/  WARPGROUP.DEPBAR.LE gsb0, 0x0 ;  /* 0x00008000000079c5 */ /* 0x000fc40000010000 */
[----:B------:R-:W-:-:S06]  /*5730*/  WARPGROUP.ARRIVE ;  /* 0x00000000000079c5 */ /* 0x000fcc0000000000 */
[----:B------:R-:W2:Y:S01]  /*5740*/  S2R R219, SR_TID.X ;  /* 0x0000000000db7919 */ /* 0x000ea20000002100 */
[----:B------:R-:W5:Y:S01]  /*5750*/  MUFU.EX2 R163, R163 ;  /* 0x000000a300a37308 */ /* 0x000f620000000800 */
[----:B------:R-:W-:Y:S01]  /*5760*/  QGMMA.64x256x32.F32.E4M3.E4M3 R24, R220, gdesc[UR4], R24, gsb0 ;  /* 0x03e00004dc187df3 */ /* 0x000fe20008000818 */
[----:B------:R-:W-:Y:S01]  /*5770*/  UIADD3 UR6, UR10, 0x4, URZ ;  /* 0x000000040a067890 */ /* 0x000fe2000fffe03f */
[----:B------:R-:W-:-:S05]  /*5780*/  UMOV UR7, 0x40000040 ;  /* 0x4000004000077882 */ /* 0x000fca0000000000 */
[----:B------:R-:W5:Y:S08]  /*5790*/  MUFU.EX2 R20, R20 ;  /* 0x0000001400147308 */ /* 0x000f700000000800 */
[----:B------:R-:W5:Y:S08]  /*57a0*/  MUFU.EX2 R166, R166 ;  /* 0x000000a600a67308 */ /* 0x000f700000000800 */
[----:B------:R-:W5:Y:S01]  /*57b0*/  MUFU.EX2 R21, R21 ;  /* 0x0000001500157308 */ /* 0x000f620000000800 */
[----:B--2---:R-:W-:-:S07]  /*57c0*/  LOP3.LUT P1, RZ, R219, 0x7f, RZ, 0xc0, !PT ;  /* 0x0000007fdbff7812 */ /* 0x004fce000782c0ff */
[----:B------:R-:W2:Y:S01]  /*57d0*/  MUFU.EX2 R167, R167 ;  /* 0x000000a700a77308 */ /* 0x000ea20000000800 */
[----:B------:R-:W-:-:S07]  /*57e0*/  SHF.R.U32.HI R219, RZ, 0x7, R219 ;  /* 0x00000007ffdb7819 */ /* 0x000fce00000116db */
[----:B------:R-:W2:Y:S01]  /*57f0*/  MUFU.EX2 R152, R152 ;  /* 0x0000009800987308 */ /* 0x000ea20000000800 */
[----:B------:R-:W-:-:S04]  /*5800*/  @!P1 IMAD R200, R201, 0x8, R0 ;  /* 0x00000008c9c89824 */ /* 0x000fc800078e0200 */
[----:B------:R-:W-:-:S03]  /*5810*/  @!P1 VIADD R200, R200, 0x38840 ;  /* 0x00038840c8c89836 */ /* 0x000fc60000000000 */
[----:B------:R-:W2:Y:S02]  /*5820*/  MUFU.EX2 R170, R170 ;  /* 0x000000aa00aa7308 */ /* 0x000ea40000000800 */
[----:B------:R-:W-:Y:S02]  /*5830*/  @!P1 PRMT R201, RZ, 0x654, R200 ;  /* 0x00000654ffc99816 */ /* 0x000fe400000000c8 */
[----:B------:R-:W-:-:S04]  /*5840*/  IADD3 R200, -R219, 0xb, RZ ;  /* 0x0000000bdbc87810 */ /* 0x000fc80007ffe1ff */
[----:B------:R-:W2:Y:S08]  /*5850*/  MUFU.EX2 R153, R153 ;  /* 0x0000009900997308 */ /* 0x000eb00000000800 */
        /* <DEDUP_REMOVED lines=26> */
[----:B------:R-:W2:Y:S01]  /*5a00*/  MUFU.EX2 R198, R198 ;  /* 0x000000c600c67308 */ /* 0x000ea20000000800 */
[----:B------:R-:W-:-:S02]  /*5a10*/  WARPGROUP.DEPBAR.LE gsb0, 0x0 ;  /* 0x00008000000079c5 */ /* 0x000fc40000010000 */
[----:B------:R-:W-:-:S05]  /*5a20*/  WARPGROUP.ARRIVE ;  /* 0x00000000000079c5 */ /* 0x000fca0000000000 */
[----:B------:R-:W2:Y:S01]  /*5a30*/  MUFU.EX2 R181, R181 ;  /* 0x000000b500b57308 */ /* 0x000ea20000000800 */
[----:B------:R-:W-:Y:S01]  /*5a40*/  QGMMA.64x256x32.F32.E4M3.E4M3 R24, R224, gdesc[UR4], R24, gsb0 ;  /* 0x03e00004e0187df3 */ /* 0x000fe20008000818 */
[----:B------:R-:W-:Y:S01]  /*5a50*/  UIADD3 UR6, UR10, 0x6, URZ ;  /* 0x000000060a067890 */ /* 0x000fe2000fffe03f */
[----:B------:R-:W-:-:S05]  /*5a60*/  UMOV UR7, 0x40000040 ;  /* 0x4000004000077882 */ /* 0x000fca0000000000 */
[----:B------:R-:W2:Y:S08]  /*5a70*/  MUFU.EX2 R199, R199 ;  /* 0x000000c700c77308 */ /* 0x000eb00000000800 */
[----:B------:R-:W2:Y:S08]  /*5a80*/  MUFU.EX2 R184, R184 ;  /* 0x000000b800b87308 */ /* 0x000eb00000000800 */
[----:B------:R-:W-:Y:S08]  /*5a90*/  MUFU.EX2 R185, R185 ;  /* 0x000000b900b97308 */ /* 0x000ff00000000800 */
[----:B------:R-:W-:Y:S08]  /*5aa0*/  MUFU.EX2 R188, R188 ;  /* 0x000000bc00bc7308 */ /* 0x000ff00000000800 */
[----:B------:R-:W-:Y:S08]  /*5ab0*/  MUFU.EX2 R189, R189 ;  /* 0x000000bd00bd7308 */ /* 0x000ff00000000800 */
[----:B------:R-:W-:Y:S08]  /*5ac0*/  MUFU.EX2 R192, R192 ;  /* 0x000000c000c07308 */ /* 0x000ff00000000800 */
[----:B------:R-:W-:Y:S08]  /*5ad0*/  MUFU.EX2 R193, R193 ;  /* 0x000000c100c17308 */ /* 0x000ff00000000800 */
[----:B------:R-:W-:Y:S08]  /*5ae0*/  MUFU.EX2 R196, R196 ;  /* 0x000000c400c47308 */ /* 0x000ff00000000800 */
[----:B------:R-:W-:Y:S01]  /*5af0*/  MUFU.EX2 R9, R9 ;  /* 0x0000000900097308 */ /* 0x000fe20000000800 */
[----:B------:R-:W-:-:S02]  /*5b00*/  WARPGROUP.DEPBAR.LE gsb0, 0x0 ;  /* 0x00008000000079c5 */ /* 0x000fc40000010000 */
[----:B------:R-:W-:-:S06]  /*5b10*/  WARPGROUP.ARRIVE ;  /* 0x00000000000079c5 */ /* 0x000fcc0000000000 */
[----:B------:R-:W-:Y:S03]  /*5b20*/  QGMMA.64x256x32.F32.E4M3.E4M3 R24, R228, gdesc[UR4], R24, gsb0 ;  /* 0x03e00004e4187df3 */ /* 0x000fe60008000818 */
[----:B------:R-:W-:Y:S02]  /*5b30*/  WARPGROUP.DEPBAR.LE gsb0, 0x0 ;  /* 0x00008000000079c5 */ /* 0x000fe40000010000 */
[----:B------:R2:W-:Y:S06]  /*5b40*/  BAR.ARV R200, 0x100 ;  /* 0x000400c80000751d */ /* 0x0005ec0000002000 */
[----:B------:R1:W-:Y:S02]  /*5b50*/  @!P1 SYNCS.ARRIVE.TRANS64.RED.A1T0 RZ, [R201+URZ], RZ ;  /* 0x000000ffc9ff99a7 */ /* 0x0003e4000810043f */
[----:B-1----:R-:W-:-:S01]  /*5b60*/  FADD.FTZ R201, R155, R4 ;  /* 0x000000049bc97221 */ /* 0x002fc20000010000 */
[----:B------:R-:W-:-:S03]  /*5b70*/  FADD.FTZ R4, R12, R5 ;  /* 0x000000050c047221 */ /* 0x000fc60000010000 */
[----:B0-----:R-:W-:Y:S01]  /*5b80*/  FADD.FTZ R204, R158, R201 ;  /* 0x000000c99ecc7221 */ /* 0x001fe20000010000 */
[----:B---3--:R-:W-:-:S03]  /*5b90*/  FADD.FTZ R5, R13, R4 ;  /* 0x000000040d057221 */ /* 0x008fc60000010000 */
[----:B----4-:R-:W-:Y:S01]  /*5ba0*/  FADD.FTZ R201, R159, R204 ;  /* 0x000000cc9fc97221 */ /* 0x010fe20000010000 */
[----:B-----5:R-:W-:-:S03]  /*5bb0*/  FADD.FTZ R4, R14, R5 ;  /* 0x000000050e047221 */ /* 0x020fc60000010000 */
[----:B--2---:R-:W-:Y:S01]  /*5bc0*/  FADD.FTZ R200, R162, R201 ;  /* 0x000000c9a2c87221 */ /* 0x004fe20000010000 */
[----:B------:R-:W-:-:S03]  /*5bd0*/  FADD.FTZ R5, R15, R4 ;  /* 0x000000040f057221 */ /* 0x000fc60000010000 */
[----:B------:R-:W-:Y:S01]  /*5be0*/  FADD.FTZ R201, R163, R200 ;  /* 0x000000c8a3c97221 */ /* 0x000fe20000010000 */
        /* <DEDUP_REMOVED lines=12> */
[----:B------:R-:W-:-:S01]  /*5cb0*/  FFMA.FTZ R200, R202, UR39, -R197 ;  /* 0x00000027cac87c23 */ /* 0x000fc200080108c5 */
[----:B------:R-:W-:Y:S02]  /*5cc0*/  FADD.FTZ R4, R160, R5 ;  /* 0x00000005a0047221 */ /* 0x000fe40000010000 */
[----:B------:R-:W-:-:S01]  /*5cd0*/  FADD.FTZ R202, R178, R201 ;  /* 0x000000c9b2ca7221 */ /* 0x000fc20000010000 */
[----:B------:R-:W-:Y:S01]  /*5ce0*/  FFMA.FTZ R201, R203, UR39, -R197 ;  /* 0x00000027cbc97c23 */ /* 0x000fe200080108c5 */
[----:B------:R-:W-:-:S01]  /*5cf0*/  FADD.FTZ R5, R161, R4 ;  /* 0x00000004a1057221 */ /* 0x000fc20000010000 */
[----:B------:R-:W0:Y:S01]  /*5d00*/  MUFU.EX2 R200, R200 ;  /* 0x000000c800c87308 */ /* 0x000e220000000800 */
[----:B------:R-:W-:-:S02]  /*5d10*/  FADD.FTZ R205, R179, R202 ;  /* 0x000000cab3cd7221 */ /* 0x000fc40000010000 */
[----:B------:R-:W-:-:S02]  /*5d20*/  FADD.FTZ R4, R164, R5 ;  /* 0x00000005a4047221 */ /* 0x000fc40000010000 */
[----:B------:R-:W-:-:S02]  /*5d30*/  FADD.FTZ R202, R182, R205 ;  /* 0x000000cdb6ca7221 */ /* 0x000fc40000010000 */
[----:B------:R-:W-:Y:S01]  /*5d40*/  FADD.FTZ R5, R165, R4 ;  /* 0x00000004a5057221 */ /* 0x000fe20000010000 */
[----:B------:R-:W1:Y:S01]  /*5d50*/  MUFU.EX2 R201, R201 ;  /* 0x000000c900c97308 */ /* 0x000e620000000800 */
[----:B------:R-:W-:-:S01]  /*5d60*/  FADD.FTZ R203, R183, R202 ;  /* 0x000000cab7cb7221 */ /* 0x000fc20000010000 */
[----:B------:R-:W-:Y:S01]  /*5d70*/  FFMA.FTZ R202, R206, UR39, -R197 ;  /* 0x00000027ceca7c23 */ /* 0x000fe200080108c5 */
[----:B------:R-:W-:-:S02]  /*5d80*/  FADD.FTZ R4, R168, R5 ;  /* 0x00000005a8047221 */ /* 0x000fc40000010000 */
[----:B------:R-:W-:Y:S01]  /*5d90*/  FADD.FTZ R204, R186, R203 ;  /* 0x000000cbbacc7221 */ /* 0x000fe20000010000 */
[----:B------:R-:W-:-:S01]  /*5da0*/  FFMA.FTZ R203, R207, UR39, -R197 ;  /* 0x00000027cfcb7c23 */ /* 0x000fc200080108c5 */
[----:B------:R-:W-:Y:S01]  /*5db0*/  FADD.FTZ R5, R169, R4 ;  /* 0x00000004a9057221 */ /* 0x000fe20000010000 */
[----:B------:R-:W2:Y:S01]  /*5dc0*/  MUFU.EX2 R202, R202 ;  /* 0x000000ca00ca7308 */ /* 0x000ea20000000800 */
[----:B------:R-:W-:-:S02]  /*5dd0*/  FADD.FTZ R205, R187, R204 ;  /* 0x000000ccbbcd7221 */ /* 0x000fc40000010000 */
[----:B------:R-:W-:Y:S02]  /*5de0*/  FADD.FTZ R4, R172, R5 ;  /* 0x00000005ac047221 */ /* 0x000fe40000010000 */
[----:B------:R-:W-:-:S02]  /*5df0*/  FADD.FTZ R204, R190, R205 ;  /* 0x000000cdbecc7221 */ /* 0x000fc40000010000 */
[----:B------:R-:W-:Y:S01]  /*5e00*/  FADD.FTZ R5, R173, R4 ;  /* 0x00000004ad057221 */ /* 0x000fe20000010000 */
[----:B------:R-:W3:Y:S01]  /*5e10*/  MUFU.EX2 R203, R203 ;  /* 0x000000cb00cb7308 */ /* 0x000ee20000000800 */
[----:B------:R-:W-:-:S01]  /*5e20*/  FADD.FTZ R205, R191, R204 ;  /* 0x000000ccbfcd7221 */ /* 0x000fc20000010000 */
[----:B------:R-:W-:Y:S01]  /*5e30*/  FFMA.FTZ R204, R210, UR39, -R197 ;  /* 0x00000027d2cc7c23 */ /* 0x000fe200080108c5 */
[----:B------:R-:W-:-:S02]  /*5e40*/  FADD.FTZ R4, R176, R5 ;  /* 0x00000005b0047221 */ /* 0x000fc40000010000 */
[----:B------:R-:W-:Y:S01]  /*5e50*/  FADD.FTZ R206, R194, R205 ;  /* 0x000000cdc2ce7221 */ /* 0x000fe20000010000 */
[----:B------:R-:W-:-:S01]  /*5e60*/  FFMA.FTZ R205, R211, UR39, -R197 ;  /* 0x00000027d3cd7c23 */ /* 0x000fc200080108c5 */
[----:B------:R-:W-:Y:S01]  /*5e70*/  FADD.FTZ R5, R177, R4 ;  /* 0x00000004b1057221 */ /* 0x000fe20000010000 */
[----:B------:R-:W4:Y:S01]  /*5e80*/  MUFU.EX2 R204, R204 ;  /* 0x000000cc00cc7308 */ /* 0x000f220000000800 */
[----:B------:R-:W-:-:S02]  /*5e90*/  FADD.FTZ R207, R195, R206 ;  /* 0x000000cec3cf7221 */ /* 0x000fc40000010000 */
[----:B------:R-:W-:Y:S02]  /*5ea0*/  FADD.FTZ R4, R180, R5 ;  /* 0x00000005b4047221 */ /* 0x000fe40000010000 */
[----:B------:R-:W-:-:S02]  /*5eb0*/  FADD.FTZ R206, R198, R207 ;  /* 0x000000cfc6ce7221 */ /* 0x000fc40000010000 */
[----:B------:R-:W-:Y:S01]  /*5ec0*/  FADD.FTZ R5, R181, R4 ;  /* 0x00000004b5057221 */ /* 0x000fe20000010000 */
[----:B------:R-:W5:Y:S01]  /*5ed0*/  MUFU.EX2 R205, R205 ;  /* 0x000000cd00cd7308 */ /* 0x000f620000000800 */
[----:B------:R-:W-:-:S01]  /*5ee0*/  FADD.FTZ R207, R199, R206 ;  /* 0x000000cec7cf7221 */ /* 0x000fc20000010000 */
[----:B------:R-:W-:Y:S01]  /*5ef0*/  FFMA.FTZ R206, R214, UR39, -R197 ;  /* 0x00000027d6ce7c23 */ /* 0x000fe200080108c5 */
[----:B------:R-:W-:-:S01]  /*5f00*/  FADD.FTZ R4, R184, R5 ;  /* 0x00000005b8047221 */ /* 0x000fc20000010000 */
[----:B------:R-:W-:Y:S01]  /*5f10*/  FFMA.FTZ R197, R215, UR39, -R197 ;  /* 0x00000027d7c57c23 */ /* 0x000fe200080108c5 */
[----:B0-----:R-:W-:-:S02]  /*5f20*/  FADD.FTZ R208, R200, R207 ;  /* 0x000000cfc8d07221 */ /* 0x001fc40000010000 */
[----:B------:R-:W-:Y:S01]  /*5f30*/  FADD.FTZ R5, R185, R4 ;  /* 0x00000004b9057221 */ /* 0x000fe20000010000 */
[----:B------:R-:W0:Y:S01]  /*5f40*/  MUFU.EX2 R206, R206 ;  /* 0x000000ce00ce7308 */ /* 0x000e220000000800 */
[----:B-1----:R-:W-:-:S02]  /*5f50*/  FADD.FTZ R207, R201, R208 ;  /* 0x000000d0c9cf7221 */ /* 0x002fc40000010000 */
[----:B------:R-:W-:Y:S02]  /*5f60*/  FADD.FTZ R4, R188, R5 ;  /* 0x00000005bc047221 */ /* 0x000fe40000010000 */
[----:B--2---:R-:W-:-:S02]  /*5f70*/  FADD.FTZ R208, R202, R207 ;  /* 0x000000cfcad07221 */ /* 0x004fc40000010000 */
[----:B------:R-:W-:Y:S01]  /*5f80*/  FADD.FTZ R5, R189, R4 ;  /* 0x00000004bd057221 */ /* 0x000fe20000010000 */
[----:B------:R-:W1:Y:S01]  /*5f90*/  MUFU.EX2 R197, R197 ;  /* 0x000000c500c57308 */ /* 0x000e620000000800 */
[----:B---3--:R-:W-:-:S02]  /*5fa0*/  FADD.FTZ R207, R203, R208 ;  /* 0x000000d0cbcf7221 */ /* 0x008fc40000010000 */
[----:B------:R-:W-:Y:S02]  /*5fb0*/  FADD.FTZ R4, R192, R5 ;  /* 0x00000005c0047221 */ /* 0x000fe40000010000 */
[----:B----4-:R-:W-:-:S02]  /*5fc0*/  FADD.FTZ R208, R204, R207 ;  /* 0x000000cfccd07221 */ /* 0x010fc40000010000 */
[----:B------:R-:W-:Y:S02]  /*5fd0*/  FADD.FTZ R5, R193, R4 ;  /* 0x00000004c1057221 */ /* 0x000fe40000010000 */
[----:B-----5:R-:W-:-:S02]  /*5fe0*/  FADD.FTZ R207, R205, R208 ;  /* 0x000000d0cdcf7221 */ /* 0x020fc40000010000 */
[----:B------:R-:W-:Y:S02]  /*5ff0*/  FADD.FTZ R4, R196, R5 ;  /* 0x00000005c4047221 */ /* 0x000fe40000010000 */
[----:B0-----:R-:W-:-:S02]  /*6000*/  FADD.FTZ R208, R206, R207 ;  /* 0x000000cfced07221 */ /* 0x001fc40000010000 */
[----:B------:R-:W-:Y:S02]  /*6010*/  FADD.FTZ R5, R9, R4 ;  /* 0x0000000409057221 */ /* 0x000fe40000010000 */
[----:B-1----:R-:W-:-:S01]  /*6020*/  FADD.FTZ R4, R197, R208 ;  /* 0x000000d0c5047221 */ /* 0x002fc20000010000 */
[----:B------:R-:W-:Y:S06]  /*6030*/  @!P0 BRA `(.L_x_165) ;  /* 0x0000000000048947 */ /* 0x000fec0003800000 */
[----:B------:R-:W-:Y:S01]  /*6040*/  BPT.TRAP 0x1 ;  /* 0x000000040000795c */ /* 0x000fe20000300000 */
.L_x_165:
[----:B------:R-:W-:Y:S01]  /*6050*/  F2FP.SATFINITE.E4M3.F32.PACK_AB_MERGE_C R196, R9, R196, RZ ;  /* 0x000000c409c4723e */ /* 0x000fe200048070ff */
[----:B------:R-:W-:Y:S01]  /*6060*/  IMAD.U32 R9, RZ, RZ, UR50 ;  /* 0x00000032ff097e24 */ /* 0x000fe2000f8e00ff */
[----:B------:R-:W-:Y:S01]  /*6070*/  ISETP.LT.AND P1, PT, RZ, UR47, PT ;  /* 0x0000002fff007c0c */ /* 0x000fe2000bf21270 */
[----:B------:R-:W-:Y:S01]  /*6080*/  UIADD3 UR6, UR47, -0x1, URZ ;  /* 0xffffffff2f067890 */ /* 0x000fe2000fffe03f */
[----:B------:R-:W-:Y:S01]  /*6090*/  F2FP.SATFINITE.E4M3.F32.PACK_AB_MERGE_C R12, R13, R12, RZ ;  /* 0x0000000c0d0c723e */ /* 0x000fe200048070ff */
[----:B------:R-:W-:Y:S01]  /*60a0*/  IMAD R9, R9, 0x8, R0 ;  /* 0x0000000809097824 */ /* 0x000fe200078e0200 */
[----:B------:R-:W-:Y:S01]  /*60b0*/  F2FP.SATFINITE.E4M3.F32.PACK_AB_MERGE_C R158, R159, R158, RZ ;  /* 0x0000009e9f9e723e */ /* 0x000fe200048070ff */
[----:B------:R-:W-:Y:S01]  /*60c0*/  UMOV UR53, UR43 ;  /* 0x0000002b00357c82 */ /* 0x000fe20008000000 */
[----:B------:R-:W-:Y:S01]  /*60d0*/  F2FP.SATFINITE.E4M3.F32.PACK_AB_MERGE_C R20, R21, R20, RZ ;  /* 0x000000141514723e */ /* 0x000fe200048070ff */
[----:B------:R-:W-:Y:S01]  /*60e0*/  VIADD R9, R9, 0x38860 ;  /* 0x0003886009097836 */ /* 0x000fe20000000000 */
[----:B------:R-:W-:Y:S01]  /*60f0*/  F2FP.SATFINITE.E4M3.F32.PACK_AB_MERGE_C R166, R167, R166, RZ ;  /* 0x000000a6a7a6723e */ /* 0x000fe200048070ff */
[----:B------:R-:W-:Y:S01]  /*6100*/  UMOV UR47, UR6 ;  /* 0x00000006002f7c82 */ /* 0x000fe20008000000 */
[----:B------:R-:W-:Y:S01]  /*6110*/  F2FP.SATFINITE.E4M3.F32.PACK_AB_MERGE_C R156, R157, R156, RZ ;  /* 0x0000009c9d9c723e */ /* 0x000fe200048070ff */
[----:B------:R-:W-:Y:S01]  /*6120*/  UMOV UR50, UR52 ;  /* 0x0000003400327c82 */ /* 0x000fe20008000000 */
[----:B------:R-:W-:Y:S01]  /*6130*/  PRMT R9, R2, 0x654, R9 ;  /* 0x0000065402097816 */ /* 0x000fe20000000009 */
[-C--:B------:R-:W-:Y:S01]  /*6140*/  FMUL.FTZ R26, R26, R7.reuse ;  /* 0x000000071a1a7220 */ /* 0x080fe20000410000 */
[----:B------:R-:W-:Y:S01]  /*6150*/  F2FP.SATFINITE.E4M3.F32.PACK_AB_MERGE_C R174, R175, R174, RZ ;  /* 0x000000aeafae723e */ /* 0x000fe200048070ff */
[-C--:B------:R-:W-:Y:S01]  /*6160*/  FMUL.FTZ R27, R27, R7.reuse ;  /* 0x000000071b1b7220 */ /* 0x080fe20000410000 */
[----:B------:R-:W-:Y:S01]  /*6170*/  F2FP.SATFINITE.E4M3.F32.PACK_AB_MERGE_C R164, R165, R164, RZ ;  /* 0x000000a4a5a4723e */ /* 0x000fe200048070ff */
[----:B------:R0:W-:Y:S01]  /*6180*/  SYNCS.ARRIVE.TRANS64.RED.A1T0 RZ, [R9+URZ], RZ ;  /* 0x000000ff09ff79a7 */ /* 0x0001e2000810043f */
[----:B------:R-:W-:Y:S01]  /*6190*/  F2FP.SATFINITE.E4M3.F32.PACK_AB_MERGE_C R182, R183, R182, RZ ;  /* 0x000000b6b7b6723e */ /* 0x000fe200048070ff */
[-C--:B------:R-:W-:Y:S01]  /*61a0*/  FMUL.FTZ R30, R30, R7.reuse ;  /* 0x000000071e1e7220 */ /* 0x080fe20000410000 */
        /* <DEDUP_REMOVED lines=148> */
[----:B0-----:R-:W-:-:S02]  /*6af0*/  IMAD.MOV.U32 R9, RZ, RZ, R6 ;  /* 0x000000ffff097224 */ /* 0x001fc400078e0006 */
[----:B------:R-:W-:Y:S01]  /*6b00*/  IMAD.MOV.U32 R7, RZ, RZ, R3 ;  /* 0x000000ffff077224 */ /* 0x000fe200078e0003 */
[----:B------:R-:W-:Y:S06]  /*6b10*/  @P1 BRA `(.L_x_166) ;  /* 0xffffffdc000c1947 */ /* 0x000fec000383ffff */
.L_x_156:
[----:B------:R-:W-:Y:S06]  /*6b20*/  BAR.ARV 0x8, 0x180 ;  /* 0x0206000000007b1d */ /* 0x000fec0000002000 */
[----:B------:R-:W-:Y:S05]  /*6b30*/  @!P0 BRA `(.L_x_167) ;  /* 0x0000000000048947 */ /* 0x000fea0003800000 */
[----:B------:R-:W-:Y:S01]  /*6b40*/  BPT.TRAP 0x1 ;  /* 0x000000040000795c */ /* 0x000fe20000300000 */
.L_x_167:
[----:B------:R-:W-:Y:S02]  /*6b50*/  IMAD.U32 R7, RZ, RZ, UR52 ;  /* 0x00000034ff077e24 */ /* 0x000fe4000f8e00ff */
[----:B------:R-:W-:Y:S02]  /*6b60*/  IMAD.U32 R8, RZ, RZ, UR43 ;  /* 0x0000002bff087e24 */ /* 0x000fe4000f8e00ff */
[----:B------:R-:W-:-:S03]  /*6b70*/  IMAD R14, R7, 0x8, R0 ;  /* 0x00000008070e7824 */ /* 0x000fc600078e0200 */
[----:B------:R-:W-:-:S04]  /*6b80*/  SHF.L.U32 R7, R8, 0x1f, RZ ;  /* 0x0000001f08077819 */ /* 0x000fc800000006ff */
[----:B------:R0:W1:Y:S01]  /*6b90*/  SYNCS.PHASECHK.TRANS64.TRYWAIT P1, [R14+URZ+0x38850], R7 ;  /* 0x038850070e0075a7 */ /* 0x000062000802017f */
[----:B------:R-:W-:Y:S05]  /*6ba0*/  @!P0 BRA `(.L_x_168) ;  /* 0x0000000000048947 */ /* 0x000fea0003800000 */
[----:B------:R-:W-:Y:S01]  /*6bb0*/  BPT.TRAP 0x1 ;  /* 0x000000040000795c */ /* 0x000fe20000300000 */
.L_x_168:
[----:B------:R-:W-:Y:S02]  /*6bc0*/  VIADD R0, R0, 0x400 ;  /* 0x0000040000007836 */ /* 0x000fe40000000000 */
[----:B------:R-:W-:-:S03]  /*6bd0*/  IMAD.U32 R9, RZ, RZ, UR52 ;  /* 0x00000034ff097e24 */ /* 0x000fc6000f8e00ff */
[----:B------:R-:W-:-:S04]  /*6be0*/  SHF.R.U32.HI R0, RZ, 0x4, R0 ;  /* 0x00000004ff007819 */ /* 0x000fc80000011600 */
[----:B------:R-:W-:-:S04]  /*6bf0*/  LOP3.LUT R0, R0, 0x3fff, RZ, 0xc0, !PT ;  /* 0x00003fff00007812 */ /* 0x000fc800078ec0ff */
[----:B------:R-:W-:Y:S01]  /*6c00*/  LOP3.LUT R0, R0, 0x10000, RZ, 0xfc, !PT ;  /* 0x0001000000007812 */ /* 0x000fe200078efcff */
[----:B-1----:R-:W-:Y:S06]  /*6c10*/  @P1 BRA `(.L_x_169) ;  /* 0x0000000000081947 */ /* 0x002fec0003800000 */
[----:B------:R-:W1:Y:S02]  /*6c20*/  SYNCS.PHASECHK.TRANS64.TRYWAIT P1, [R14+URZ+0x38850], R7 ;  /* 0x038850070e0075a7 */ /* 0x000e64000802017f */
[----:B-1----:R-:W-:Y:S05]  /*6c30*/  @!P1 BRA `(.L_x_170) ;  /* 0x000000a800e89947 */ /* 0x002fea0003800000 */
.L_x_169:
[----:B------:R-:W-:Y:S01]  /*6c40*/  IMAD R8, R9, 0x800, R0 ;  /* 0x0000080009087824 */ /* 0x000fe200078e0200 */
[----:B------:R-:W-:Y:S05]  /*6c50*/  WARPSYNC.ALL ;  /* 0x0000000000007948 */ /* 0x000fea0003800000 */
[----:B------:R-:W-:Y:S01]  /*6c60*/  IMAD.MOV.U32 R9, RZ, RZ, 0x40000040 ;  /* 0x40000040ff097424 */ /* 0x000fe200078e00ff */
[C---:B------:R-:W-:Y:S01]  /*6c70*/  R2UR UR6, R8.reuse ;  /* 0x00000000080672ca */ /* 0x040fe200000e0000 */
[----:B------:R-:W-:Y:S01]  /*6c80*/  WARPGROUP.ARRIVE ;  /* 0x00000000000079c5 */ /* 0x000fe20000000000 */
[----:B------:R-:W-:Y:S01]  /*6c90*/  VIADD R10, R8, 0x2 ;  /* 0x00000002080a7836 */ /* 0x000fe20000000000 */
[----:B------:R-:W-:Y:S01]  /*6ca0*/  ULDC.64 UR10, c[0x0][0x9a0] ;  /* 0x00026800000a7ab9 */ /* 0x000fe20000000a00 */
[----:B------:R-:W-:Y:S01]  /*6cb0*/  R2UR UR7, R9 ;  /* 0x00000000090772ca */ /* 0x000fe200000e0000 */
[----:B------:R-:W-:Y:S01]  /*6cc0*/  IMAD.MOV.U32 R11, RZ, RZ, 0x40000040 ;  /* 0x40000040ff0b7424 */ /* 0x000fe200078e00ff */
[----:B------:R-:W-:Y:S01]  /*6cd0*/  UISETP.NE.U32.AND UP0, UPT, UR10, URZ, UPT ;  /* 0x0000003f0a00728c */ /* 0x000fe2000bf05070 */
[----:B------:R-:W-:-:S03]  /*6ce0*/  IMAD.MOV.U32 R21, RZ, RZ, 0x3f800000 ;  /* 0x3f800000ff157424 */ /* 0x000fc600078e00ff */
[----:B------:R-:W-:-:S06]  /*6cf0*/  UISETP.NE.AND.EX UP0, UPT, UR11, URZ, UPT, UP0 ;  /* 0x0000003f0b00728c */ /* 0x000fcc000bf05300 */
[----:B------:R-:W-:Y:S01]  /*6d00*/  PLOP3.LUT P1, PT, PT, PT, UP0, 0x80, 0x0 ;  /* 0x000000000000781c */ /* 0x000fe20003f2f008 */
[----:B------:R-:W-:Y:S01]  /*6d10*/  QGMMA.64x256x32.F32.E4M3.E4M3 R24, R216, gdesc[UR4], R24, gsb0 ;  /* 0x03e00004d8187df3 */ /* 0x000fe20008000818 */
[----:B------:R-:W-:Y:S01]  /*6d20*/  R2UR UR6, R10 ;  /* 0x000000000a0672ca */ /* 0x000fe200000e0000 */
[----:B------:R-:W-:Y:S01]  /*6d30*/  VIADD R10, R8, 0x4 ;  /* 0x00000004080a7836 */ /* 0x000fe20000000000 */
[----:B------:R-:W-:Y:S01]  /*6d40*/  R2UR UR7, R11 ;  /* 0x000000000b0772ca */ /* 0x000fe200000e0000 */
[----:B------:R-:W-:Y:S01]  /*6d50*/  @UP0 ULDC.64 UR8, c[0x0][0x9c8] ;  /* 0x0002720000080ab9 */ /* 0x000fe20000000a00 */
[----:B------:R-:W-:Y:S01]  /*6d60*/  IMAD.MOV.U32 R11, RZ, RZ, 0x40000040 ;  /* 0x40000040ff0b7424 */ /* 0x000fe200078e00ff */
[----:B------:R-:W-:Y:S01]  /*6d70*/  @UP0 UIMAD.WIDE.U32 UR4, UR36, UR8, URZ ;  /* 0x00000008240402a5 */ /* 0x000fe2000f8e003f */
[----:B------:R-:W-:Y:S01]  /*6d80*/  @UP0 ULDC.64 UR12, c[0x0][0x9d0] ;  /* 0x00027400000c0ab9 */ /* 0x000fe20000000a00 */
[----:B------:R-:W-:Y:S02]  /*6d90*/  WARPGROUP.DEPBAR.LE gsb0, 0x0 ;  /* 0x00008000000079c5 */ /* 0x000fe40000010000 */
[----:B------:R-:W-:-:S15]  /*6da0*/  WARPGROUP.ARRIVE ;  /* 0x00000000000079c5 */ /* 0x000fde0000000000 */
[----:B------:R-:W-:-:S03]  /*6db0*/  NOP ;  /* 0x0000000000007918 */ /* 0x000fc60000000000 */
[----:B------:R-:W-:Y:S01]  /*6dc0*/  QGMMA.64x256x32.F32.E4M3.E4M3 R24, R220, gdesc[UR4], R24, gsb0 ;  /* 0x03e00004dc187df3 */ /* 0x000fe20008000818 */
[----:B------:R-:W-:Y:S01]  /*6dd0*/  @UP0 UIMAD UR6, UR37, UR8, URZ ;  /* 0x00000008250602a4 */ /* 0x000fe2000f8e023f */
[----:B------:R-:W-:Y:S01]  /*6de0*/  R2UR UR7, R11 ;  /* 0x000000000b0772ca */ /* 0x000fe200000e0000 */
[----:B------:R-:W-:Y:S02]  /*6df0*/  @UP0 USHF.R.S32.HI UR8, URZ, 0x1f, UR46 ;  /* 0x0000001f3f080899 */ /* 0x000fe4000801142e */
[----:B------:R-:W-:Y:S02]  /*6e00*/  @UP0 UIMAD UR6, UR36, UR9, UR6 ;  /* 0x00000009240602a4 */ /* 0x000fe4000f8e0206 */
[----:B------:R-:W-:Y:S02]  /*6e10*/  @UP0 UIMAD UR8, UR8, UR12, URZ ;  /* 0x0000000c080802a4 */ /* 0x000fe4000f8e023f */
[----:B------:R-:W-:Y:S02]  /*6e20*/  @UP0 UIADD3 UR5, UR5, UR6, URZ ;  /* 0x0000000605050290 */ /* 0x000fe4000fffe03f */
[----:B------:R-:W-:Y:S01]  /*6e30*/  @UP0 UIMAD UR8, UR46, UR13, UR8 ;  /* 0x0000000d2e0802a4 */ /* 0x000fe2000f8e0208 */
[----:B------:R-:W-:Y:S01]  /*6e40*/  R2UR UR6, R10 ;  /* 0x000000000a0672ca */ /* 0x000fe200000e0000 */
[----:B------:R-:W-:-:S04]  /*6e50*/  @UP0 UIMAD.WIDE.U32 UR4, UR46, UR12, UR4 ;  /* 0x0000000c2e0402a5 */ /* 0x000fc8000f8e0004 */
[----:B------:R-:W-:Y:S02]  /*6e60*/  @UP0 UIADD3 UR5, UR5, UR8, URZ ;  /* 0x0000000805050290 */ /* 0x000fe4000fffe03f */
[----:B------:R-:W-:-:S04]  /*6e70*/  @UP0 ULEA UR8, UP1, UR4, UR10, 0x2 ;  /* 0x0000000a04080291 */ /* 0x000fc8000f82103f */
[----:B------:R-:W-:-:S03]  /*6e80*/  @UP0 ULEA.HI.X UR5, UR4, UR11, UR5, 0x2, UP1 ;  /* 0x0000000b04050291 */ /* 0x000fc600088f1405 */
[----:B------:R-:W-:Y:S02]  /*6e90*/  @UP0 UMOV UR4, UR8 ;  /* 0x0000000800040c82 */ /* 0x000fe40008000000 */
[----:B------:R-:W-:Y:S02]  /*6ea0*/  IMAD.U32 R10, RZ, RZ, UR4 ;  /* 0x00000004ff0a7e24 */ /* 0x000fe4000f8e00ff */
[----:B------:R-:W-:-:S05]  /*6eb0*/  IMAD.U32 R11, RZ, RZ, UR5 ;  /* 0x00000005ff0b7e24 */ /* 0x000fca000f8e00ff */
[----:B------:R2:W3:Y:S01]  /*6ec0*/  @P1 LDG.E R21, desc[UR48][R10.64] ;  /* 0x000000300a151981 */ /* 0x0004e2000c1e1900 */
[----:B------:R-:W-:Y:S02]  /*6ed0*/  VIADD R8, R8, 0x6 ;  /* 0x0000000608087836 */ /* 0x000fe40000000000 */
[----:B------:R-:W-:Y:S01]  /*6ee0*/  IMAD.MOV.U32 R9, RZ, RZ, 0x40000040 ;  /* 0x40000040ff097424 */ /* 0x000fe200078e00ff */
[----:B------:R-:W-:Y:S02]  /*6ef0*/  WARPGROUP.DEPBAR.LE gsb0, 0x0 ;  /* 0x00008000000079c5 */ /* 0x000fe40000010000 */
[----:B------:R-:W-:-:S06]  /*6f00*/  WARPGROUP.ARRIVE ;  /* 0x00000000000079c5 */ /* 0x000fcc0000000000 */
[----:B------:R-:W-:Y:S01]  /*6f10*/  QGMMA.64x256x32.F32.E4M3.E4M3 R24, R224, gdesc[UR4], R24, gsb0 ;  /* 0x03e00004e0187df3 */ /* 0x000fe20008000818 */
[----:B------:R-:W-:Y:S02]  /*6f20*/  R2UR UR6, R8 ;  /* 0x00000000080672ca */ /* 0x000fe400000e0000 */
[----:B------:R-:W-:Y:S01]  /*6f30*/  R2UR UR7, R9 ;  /* 0x00000000090772ca */ /* 0x000fe200000e0000 */
[----:B------:R-:W4:Y:S04]  /*6f40*/  SHFL.BFLY PT, R0, R5, 0x2, 0x1f ;  /* 0x0c401f0005007f89 */ /* 0x000f2800000e0000 */
[----:B------:R-:W5:Y:S01]  /*6f50*/  SHFL.BFLY PT, R9, R4, 0x2, 0x1f ;  /* 0x0c401f0004097f89 */ /* 0x000f6200000e0000 */
[----:B----4-:R-:W-:-:S01]  /*6f60*/  FADD.FTZ R0, R0, R5 ;  /* 0x0000000500007221 */ /* 0x010fc20000010000 */
[----:B-----5:R-:W-:-:S04]  /*6f70*/  FADD.FTZ R9, R9, R4 ;  /* 0x0000000409097221 */ /* 0x020fc80000010000 */
[----:B01----:R-:W2:Y:S04]  /*6f80*/  SHFL.BFLY PT, R7, R0, 0x1, 0x1f ;  /* 0x0c201f0000077f89 */ /* 0x003ea800000e0000 */
[----:B------:R-:W0:Y:S01]  /*6f90*/  SHFL.BFLY PT, R8, R9, 0x1, 0x1f ;  /* 0x0c201f0009087f89 */ /* 0x000e2200000e0000 */
[----:B--2---:R-:W-:-:S01]  /*6fa0*/  FADD.FTZ R10, R0, R7 ;  /* 0x00000007000a7221 */ /* 0x004fc20000010000 */
[----:B0-----:R-:W-:-:S04]  /*6fb0*/  FADD.FTZ R11, R9, R8 ;  /* 0x00000008090b7221 */ /* 0x001fc80000010000 */
[C---:B------:R-:W-:Y:S01]  /*6fc0*/  FSETP.NE.FTZ.AND P1, PT, R10.reuse, RZ, PT ;  /* 0x000000ff0a00720b */ /* 0x040fe20003f35000 */
[----:B------:R-:W-:Y:S01]  /*6fd0*/  FMUL.FTZ R13, R10, 0.00390625 ;  /* 0x3b8000000a0d7820 */ /* 0x000fe20000410000 */
[----:B------:R-:W-:Y:S01]  /*6fe0*/  FMUL.FTZ R15, R11, 0.00390625 ;  /* 0x3b8000000b0f7820 */ /* 0x000fe20000410000 */
[----:B------:R-:W-:-:S03]  /*6ff0*/  IMAD.MOV.U32 R8, RZ, RZ, RZ ;  /* 0x000000ffff087224 */ /* 0x000fc600078e00ff */
[----:B------:R-:W-:Y:S02]  /*7000*/  FSETP.NE.FTZ.AND P2, PT, R13, RZ, PT ;  /* 0x000000ff0d00720b */ /* 0x000fe40003f55000 */
[----:B------:R-:W-:-:S05]  /*7010*/  FSETP.NE.FTZ.AND P3, PT, R15, RZ, PT ;  /* 0x000000ff0f00720b */ /* 0x000fca0003f75000 */
[----:B------:R0:W-:Y:S01]  /*7020*/  @P1 MUFU.RCP R8, R10 ;  /* 0x0000000a00081308 */ /* 0x0001e20000001000 */
[----:B------:R-:W-:Y:S01]  /*7030*/  FSETP.NE.FTZ.AND P1, PT, R11, RZ, PT ;  /* 0x000000ff0b00720b */ /* 0x000fe20003f35000 */
[----:B------:R-:W-:-:S06]  /*7040*/  IMAD.MOV.U32 R12, RZ, RZ, RZ ;  /* 0x000000ffff0c7224 */ /* 0x000fcc00078e00ff */
[----:B------:R-:W1:Y:S08]  /*7050*/  @P2 MUFU.LG2 R5, R13 ;  /* 0x0000000d00052308 */ /* 0x000e700000000c00 */
[----:B------:R-:W2:Y:S08]  /*7060*/  @P3 MUFU.LG2 R7, R15 ;  /* 0x0000000f00073308 */ /* 0x000eb00000000c00 */
[----:B------:R-:W4:Y:S01]  /*7070*/  @P1 MUFU.RCP R12, R11 ;  /* 0x0000000b000c1308 */ /* 0x000f220000001000 */
[----:B------:R-:W-:-:S02]  /*7080*/  IMAD.U32 R9, RZ, RZ, UR39 ;  /* 0x00000027ff097e24 */ /* 0x000fc4000f8e00ff */
[----:B------:R-:W-:Y:S01]  /*7090*/  IMAD.U32 R20, RZ, RZ, UR39 ;  /* 0x00000027ff147e24 */ /* 0x000fe2000f8e00ff */
[----:B------:R-:W-:Y:S02]  /*70a0*/  WARPGROUP.DEPBAR.LE gsb0, 0x0 ;  /* 0x00008000000079c5 */ /* 0x000fe40000010000 */
[----:B------:R-:W-:-:S06]  /*70b0*/  WARPGROUP.ARRIVE ;  /* 0x00000000000079c5 */ /* 0x000fcc0000000000 */
[----:B------:R-:W-:Y:S01]  /*70c0*/  QGMMA.64x256x32.F32.E4M3.E4M3 R24, R228, gdesc[UR4], R24, gsb0 ;  /* 0x03e00004e4187df3 */ /* 0x000fe20008000818 */
[----:B0-----:R-:W-:Y:S01]  /*70d0*/  @P2 FMUL.FTZ R10, R9, 0.69314718246459960938 ;  /* 0x3f317218090a2820 */ /* 0x001fe20000410000 */
[----:B------:R-:W-:Y:S01]  /*70e0*/  @P3 FMUL.FTZ R20, R20, 0.69314718246459960938 ;  /* 0x3f31721814143820 */ /* 0x000fe20000410000 */
[----:B-1----:R-:W-:Y:S01]  /*70f0*/  @P2 FMUL.FTZ R5, R5, 0.69314718246459960938 ;  /* 0x3f31721805052820 */ /* 0x002fe20000410000 */
[----:B--2---:R-:W-:Y:S01]  /*7100*/  @P3 FMUL.FTZ R7, R7, 0.69314718246459960938 ;  /* 0x3f31721807073820 */ /* 0x004fe20000410000 */
[----:B------:R-:W-:Y:S02]  /*7110*/  IMAD.MOV.U32 R4, RZ, RZ, -0x800000 ;  /* 0xff800000ff047424 */ /* 0x000fe400078e00ff */
[----:B---3--:R-:W-:Y:S01]  /*7120*/  FMUL.FTZ R152, R8, R21 ;  /* 0x0000001508987220 */ /* 0x008fe20000410000 */
[----:B------:R-:W-:Y:S02]  /*7130*/  IMAD.MOV.U32 R0, RZ, RZ, -0x800000 ;  /* 0xff800000ff007424 */ /* 0x000fe400078e00ff */
[----:B------:R-:W-:Y:S01]  /*7140*/  @P2 FFMA.FTZ R4, R10, R3, R5 ;  /* 0x000000030a042223 */ /* 0x000fe20000010005 */
[----:B------:R-:W-:-:S01]  /*7150*/  @P3 FFMA.FTZ R0, R20, R6, R7 ;  /* 0x0000000614003223 */ /* 0x000fc20000010007 */
[----:B----4-:R-:W-:Y:S01]  /*7160*/  FMUL.FTZ R21, R12, R21 ;  /* 0x000000150c157220 */ /* 0x010fe20000410000 */
[----:B------:R-:W-:-:S02]  /*7170*/  WARPGROUP.DEPBAR.LE gsb0, 0x0 ;  /* 0x00008000000079c5 */ /* 0x000fc40000010000 */
[----:B------:R-:W-:Y:S05]  /*7180*/  @!P0 BRA `(.L_x_171) ;  /* 0x0000000000048947 */ /* 0x000fea0003800000 */
[----:B------:R-:W-:Y:S01]  /*7190*/  BPT.TRAP 0x1 ;  /* 0x000000040000795c */ /* 0x000fe20000300000 */
.L_x_171:
[----:B------:R-:W-:Y:S01]  /*71a0*/  VIADD R7, R14, 0x38860 ;  /* 0x000388600e077836 */ /* 0x000fe20000000000 */
[----:B------:R-:W-:Y:S01]  /*71b0*/  UIADD3 UR52, UR52, 0x1, URZ ;  /* 0x0000000134347890 */ /* 0x000fe2000fffe03f */
[-C--:B------:R-:W-:Y:S01]  /*71c0*/  FMUL.FTZ R3, R25, R152.reuse ;  /* 0x0000009819037220 */ /* 0x080fe20000410000 */
[-C--:B------:R-:W-:Y:S01]  /*71d0*/  FMUL.FTZ R12, R28, R152.reuse ;  /* 0x000000981c0c7220 */ /* 0x080fe20000410000 */
[-C--:B------:R-:W-:Y:S01]  /*71e0*/  FMUL.FTZ R10, R29, R152.reuse ;  /* 0x000000981d0a7220 */ /* 0x080fe20000410000 */
[----:B------:R-:W-:Y:S01]  /*71f0*/  PRMT R2, R2, 0x654, R7 ;  /* 0x0000065402027816 */ /* 0x000fe20000000007 */
[-C--:B------:R-:W-:Y:S01]  /*7200*/  FMUL.FTZ R8, R32, R152.reuse ;  /* 0x0000009820087220 */ /* 0x080fe20000410000 */
[-C--:B------:R-:W-:Y:S01]  /*7210*/  FMUL.FTZ R13, R36, R152.reuse ;  /* 0x00000098240d7220 */ /* 0x080fe20000410000 */
[-C--:B------:R-:W-:Y:S01]  /*7220*/  FMUL.FTZ R6, R37, R152.reuse ;  /* 0x0000009825067220 */ /* 0x080fe20000410000 */
[----:B------:R0:W-:Y:S01]  /*7230*/  SYNCS.ARRIVE.TRANS64.RED.A1T0 RZ, [R2+URZ], RZ ;  /* 0x000000ff02ff79a7 */ /* 0x0001e2000810043f */
        /* <DEDUP_REMOVED lines=34> */
[----:B------:R-:W-:Y:S01]  /*7460*/  UISETP.NE.AND UP0, UPT, UR52, 0x2, UPT ;  /* 0x000000023400788c */ /* 0x000fe2000bf05270 */
        /* <DEDUP_REMOVED lines=82> */
[----:B------:R-:W-:Y:S01]  /*7990*/  USEL UR4, URZ, 0x1, UP0 ;  /* 0x000000013f047887 */ /* 0x000fe20008000000 */
[-C--:B------:R-:W-:Y:S01]  /*79a0*/  FMUL.FTZ R39, R142, R21.reuse ;  /* 0x000000158e277220 */ /* 0x080fe20000410000 */
[-C--:B------:R-:W-:Y:S01]  /*79b0*/  FMUL.FTZ R35, R143, R21.reuse ;  /* 0x000000158f237220 */ /* 0x080fe20000410000 */
[-C--:B------:R-:W-:Y:S01]  /*79c0*/  FMUL.FTZ R34, R146, R21.reuse ;  /* 0x0000001592227220 */ /* 0x080fe20000410000 */
[-C--:B------:R-:W-:Y:S01]  /*79d0*/  FMUL.FTZ R30, R147, R21.reuse ;  /* 0x00000015931e7220 */ /* 0x080fe20000410000 */
[-C--:B------:R-:W-:Y:S01]  /*79e0*/  FMUL.FTZ R31, R150, R21.reuse ;  /* 0x00000015961f7220 */ /* 0x080fe20000410000 */
[----:B------:R-:W-:Y:S01]  /*79f0*/  PLOP3.LUT P0, PT, PT, PT, PT, 0x8, 0x0 ;  /* 0x000000000000781c */ /* 0x000fe20003f0e170 */
[----:B------:R-:W-:Y:S01]  /*7a00*/  FMUL.FTZ R21, R151, R21 ;  /* 0x0000001597157220 */ /* 0x000fe20000410000 */
[----:B------:R-:W-:-:S02]  /*7a10*/  UIADD3 UR44, UR44, 0x1, URZ ;  /* 0x000000012c2c7890 */ /* 0x000fc4000fffe03f */
[----:B------:R-:W-:Y:S02]  /*7a20*/  USEL UR52, UR52, URZ, UP0 ;  /* 0x0000003f34347287 */ /* 0x000fe40008000000 */
[----:B0-----:R-:W-:-:S12]  /*7a30*/  ULOP3.LUT UR43, UR43, UR4, URZ, 0x3c, !UPT ;  /* 0x000000042b2b7292 */ /* 0x001fd8000f8e3c3f */
.L_x_149:
[----:B------:R-:W0:Y:S01]  /*7a40*/  S2R R27, SR_CgaCtaId ;  /* 0x00000000001b7919 */ /* 0x000e220000008800 */
[----:B------:R-:W-:Y:S01]  /*7a50*/  MOV R2, 0x400 ;  /* 0x0000040000027802 */ /* 0x000fe20000000f00 */
[----:B------:R-:W-:Y:S01]  /*7a60*/  BSSY B0, `(.L_x_172) ;  /* 0x00003af000007945 */ /* 0x000fe20003800000 */
[----:B------:R-:W-:Y:S02]  /*7a70*/  BAR.SYNC.DEFER_BLOCKING 0x5, 0x180 ;  /* 0x0146000000007b1d */ /* 0x000fe40000010000 */
[----:B0-----:R-:W-:-:S05]  /*7a80*/  LEA R2, R27, R2, 0x18 ;  /* 0x000000021b027211 */ /* 0x001fca00078ec0ff */
[----:B------:R-:W0:Y:S02]  /*7a90*/  LDS.128 R48, [R2+0x388d0] ;  /* 0x0388d00002307984 */ /* 0x000e240000000c00 */
[----:B0-----:R-:W-:Y:S02]  /*7aa0*/  R2UR UR5, R49 ;  /* 0x00000000310572ca */ /* 0x001fe400000e0000 */
[----:B------:R-:W-:Y:S01]  /*7ab0*/  R2UR UR46, R50 ;  /* 0x00000000322e72ca */ /* 0x000fe200000e0000 */
[----:B------:R-:W-:Y:S06]  /*7ac0*/  BAR.ARV 0x4, 0x180 ;  /* 0x0106000000007b1d */ /* 0x000fec0000002000 */
[----:B------:R-:W-:Y:S08]  /*7ad0*/  @P0 BRA `(.L_x_173) ;  /* 0x0000002c00140947 */ /* 0x000ff00003800000 */
[----:B------:R-:W0:Y:S01]  /*7ae0*/  S2R R94, SR_TID.X ;  /* 0x00000000005e7919 */ /* 0x000e220000002100 */
[----:B------:R-:W-:Y:S01]  /*7af0*/  ULDC.64 UR6, c[0x4][0x110] ;  /* 0x0100440000067ab9 */ /* 0x000fe20000000a00 */
[----:B0-----:R-:W-:-:S05]  /*7b00*/  IMAD.SHL.U32 R26, R94, 0x4, RZ ;  /* 0x000000045e1a7824 */ /* 0x001fca00078e00ff */
[----:B------:R-:W-:-:S04]  /*7b10*/  LOP3.LUT R26, R26, 0xc, RZ, 0xc0, !PT ;  /* 0x0000000c1a1a7812 */ /* 0x000fc800078ec0ff */
[----:B------:R-:W-:-:S05]  /*7b20*/  IADD3 R26, P0, R26, UR6, RZ ;  /* 0x000000061a1a7c10 */ /* 0x000fca000ff1e0ff */
[----:B------:R-:W-:Y:S01]  /*7b30*/  IMAD.X R27, RZ, RZ, UR7, P0 ;  /* 0x00000007ff1b7e24 */ /* 0x000fe200080e06ff */
[----:B------:R-:W-:Y:S01]  /*7b40*/  F2FP.BF16.F32.PACK_AB R9, R14, R9 ;  /* 0x000000090e09723e */ /* 0x000fe200000010ff */
[----:B------:R-:W-:-:S03]  /*7b50*/  ULDC.64 UR6, c[0x0][0xc00] ;  /* 0x0003000000067ab9 */ /* 0x000fc60000000a00 */
[----:B------:R0:W2:Y:S01]  /*7b60*/  LDG.E.CONSTANT R26, desc[UR48][R26.64] ;  /* 0x000000301a1a7981 */ /* 0x0000a2000c1e9900 */
[----:B------:R-:W-:Y:S01]  /*7b70*/  LOP3.LUT P0, R14, R94, 0x3, RZ, 0xc0, !PT ;  /* 0x000000035e0e7812 */ /* 0x000fe2000780c0ff */
[----:B------:R-:W-:Y:S01]  /*7b80*/  UISETP.NE.U32.AND UP0, UPT, UR6, URZ, UPT ;  /* 0x0000003f0600728c */ /* 0x000fe2000bf05070 */
[----:B------:R-:W-:Y:S02]  /*7b90*/  F2FP.BF16.F32.PACK_AB R20, R20, R11 ;  /* 0x0000000b1414723e */ /* 0x000fe400000010ff */
[----:B------:R-:W-:Y:S01]  /*7ba0*/  ISETP.EQ.OR P0, PT, R14, 0x3, !P0 ;  /* 0x000000030e00780c */ /* 0x000fe20004702670 */
[----:B------:R-:W-:Y:S01]  /*7bb0*/  UISETP.NE.AND.EX UP0, UPT, UR7, URZ, UPT, UP0 ;  /* 0x0000003f0700728c */ /* 0x000fe2000bf05300 */
[----:B------:R-:W-:Y:S02]  /*7bc0*/  F2FP.BF16.F32.PACK_AB R7, R6, R7 ;  /* 0x000000070607723e */ /* 0x000fe400000010ff */
[----:B------:R-:W-:Y:S01]  /*7bd0*/  F2FP.BF16.F32.PACK_AB R6, R69, R68 ;  /* 0x000000444506723e */ /* 0x000fe200000010ff */
[----:B------:R-:W-:Y:S01]  /*7be0*/  ULDC.64 UR6, c[0x0][0xc00] ;  /* 0x0003000000067ab9 */ /* 0x000fe20000000a00 */
[----:B------:R-:W-:Y:S01]  /*7bf0*/  F2FP.BF16.F32.PACK_AB R88, R88, R81 ;  /* 0x000000515858723e */ /* 0x000fe200000010ff */
[----:B------:R-:W-:Y:S01]  /*7c00*/  UIMAD.WIDE UR6, UR36, 0x4, UR6 ;  /* 0x00000004240678a5 */ /* 0x000fe2000f8e0206 */
[----:B------:R-:W-:-:S02]  /*7c10*/  SEL R81, R9, R20, P0 ;  /* 0x0000001409517207 */ /* 0x000fc40000000000 */
[----:B------:R-:W-:Y:S02]  /*7c20*/  SEL R68, R20, R9, P0 ;  /* 0x0000000914447207 */ /* 0x000fe40000000000 */
[----:B------:R-:W1:Y:S01]  /*7c30*/  S2R R9, SR_SWINHI ;  /* 0x0000000000097919 */ /* 0x000e620000002f00 */
[----:B------:R-:W-:Y:S02]  /*7c40*/  F2FP.BF16.F32.PACK_AB R29, R36, R29 ;  /* 0x0000001d241d723e */ /* 0x000fe400000010ff */
[----:B------:R-:W-:Y:S02]  /*7c50*/  F2FP.BF16.F32.PACK_AB R32, R33, R32 ;  /* 0x000000202120723e */ /* 0x000fe400000010ff */
[----:B------:R-:W-:Y:S02]  /*7c60*/  F2FP.BF16.F32.PACK_AB R8, R13, R8 ;  /* 0x000000080d08723e */ /* 0x000fe400000010ff */
[----:B------:R-:W-:Y:S02]  /*7c70*/  F2FP.BF16.F32.PACK_AB R65, R72, R65 ;  /* 0x000000414841723e */ /* 0x000fe400000010ff */
[----:B------:R-:W-:-:S02]  /*7c80*/  F2FP.BF16.F32.PACK_AB R40, R41, R40 ;  /* 0x000000282928723e */ /* 0x000fc400000010ff */
[----:B------:R-:W-:Y:S02]  /*7c90*/  F2FP.BF16.F32.PACK_AB R52, R53, R52 ;  /* 0x000000343534723e */ /* 0x000fe400000010ff */
[----:B------:R-:W-:Y:S02]  /*7ca0*/  F2FP.BF16.F32.PACK_AB R41, R85, R84 ;  /* 0x000000545529723e */ /* 0x000fe400000010ff */
[----:B------:R-:W-:Y:S02]  /*7cb0*/  F2FP.BF16.F32.PACK_AB R30, R21, R30 ;  /* 0x0000001e151e723e */ /* 0x000fe400000010ff */
[----:B------:R-:W-:Y:S02]  /*7cc0*/  F2FP.BF16.F32.PACK_AB R13, R79, R82 ;  /* 0x000000524f0d723e */ /* 0x000fe400000010ff */
[----:B------:R-:W-:Y:S02]  /*7cd0*/  F2FP.BF16.F32.PACK_AB R74, R71, R74 ;  /* 0x0000004a474a723e */ /* 0x000fe400000010ff */
[----:B------:R-:W-:-:S02]  /*7ce0*/  F2FP.BF16.F32.PACK_AB R53, R93, R92 ;  /* 0x0000005c5d35723e */ /* 0x000fc400000010ff */
[----:B------:R-:W-:Y:S02]  /*7cf0*/  SEL R85, R29, R32, P0 ;  /* 0x000000201d557207 */ /* 0x000fe40000000000 */
[----:B------:R-:W-:Y:S02]  /*7d00*/  SEL R21, R32, R29, P0 ;  /* 0x0000001d20157207 */ /* 0x000fe40000000000 */
[----:B------:R-:W-:Y:S02]  /*7d10*/  SEL R79, R8, R7, P0 ;  /* 0x00000007084f7207 */ /* 0x000fe40000000000 */
[----:B------:R-:W-:Y:S02]  /*7d20*/  SEL R71, R7, R8, P0 ;  /* 0x0000000807477207 */ /* 0x000fe40000000000 */
[----:B------:R-:W-:Y:S02]  /*7d30*/  SEL R93, R65, R6, P0 ;  /* 0x00000006415d7207 */ /* 0x000fe40000000000 */
[----:B------:R-:W-:-:S02]  /*7d40*/  SEL R32, R6, R65, P0 ;  /* 0x0000004106207207 */ /* 0x000fc40000000000 */
[----:B------:R-:W-:Y:S02]  /*7d50*/  F2FP.BF16.F32.PACK_AB R57, R64, R57 ;  /* 0x000000394039723e */ /* 0x000fe400000010ff */
[----:B------:R-:W-:Y:S02]  /*7d60*/  F2FP.BF16.F32.PACK_AB R60, R61, R60 ;  /* 0x0000003c3d3c723e */ /* 0x000fe400000010ff */
[----:B------:R-:W-:Y:S02]  /*7d70*/  MOV R6, R2 ;  /* 0x0000000200067202 */ /* 0x000fe40000000f00 */
[----:B-1----:R-:W-:Y:S02]  /*7d80*/  MOV R7, R9 ;  /* 0x0000000900077202 */ /* 0x002fe40000000f00 */
[----:B------:R-:W-:Y:S02]  /*7d90*/  F2FP.BF16.F32.PACK_AB R132, R91, R132 ;  /* 0x000000845b84723e */ /* 0x000fe400000010ff */
[----:B------:R-:W-:-:S02]  /*7da0*/  F2FP.BF16.F32.PACK_AB R45, R56, R45 ;  /* 0x0000002d382d723e */ /* 0x000fc400000010ff */
[----:B------:R-:W-:Y:S02]  /*7db0*/  F2FP.BF16.F32.PACK_AB R104, R104, R97 ;  /* 0x000000616868723e */ /* 0x000fe400000010ff */
[----:B------:R-:W-:Y:S02]  /*7dc0*/  F2FP.BF16.F32.PACK_AB R61, R101, R100 ;  /* 0x00000064653d723e */ /* 0x000fe400000010ff */
[----:B------:R-:W-:Y:S02]  /*7dd0*/  F2FP.BF16.F32.PACK_AB R121, R128, R121 ;  /* 0x000000798079723e */ /* 0x000fe400000010ff */
[----:B------:R-:W-:Y:S02]  /*7de0*/  F2FP.BF16.F32.PACK_AB R124, R125, R124 ;  /* 0x0000007c7d7c723e */ /* 0x000fe400000010ff */
[----:B------:R-:W-:Y:S02]  /*7df0*/  SEL R91, R57, R60, P0 ;  /* 0x0000003c395b7207 */ /* 0x000fe40000000000 */
[----:B0-----:R-:W-:Y:S01]  /*7e00*/  SEL R27, R60, R57, P0 ;  /* 0x000000393c1b7207 */ /* 0x001fe20000000000 */
[----:B------:R-:W-:Y:S01]  /*7e10*/  IMAD.WIDE R56, R237, 0x2, R6 ;  /* 0x00000002ed387825 */ /* 0x000fe200078e0206 */
[----:B------:R-:W-:-:S02]  /*7e20*/  F2FP.BF16.F32.PACK_AB R12, R12, R5 ;  /* 0x000000050c0c723e */ /* 0x000fc400000010ff */
[----:B------:R-:W-:Y:S02]  /*7e30*/  F2FP.BF16.F32.PACK_AB R49, R10, R3 ;  /* 0x000000030a31723e */ /* 0x000fe400000010ff */
[----:B------:R-:W-:Y:S02]  /*7e40*/  F2FP.BF16.F32.PACK_AB R141, R141, R148 ;  /* 0x000000948d8d723e */ /* 0x000fe400000010ff */
[----:B------:R-:W-:Y:S02]  /*7e50*/  F2FP.BF16.F32.PACK_AB R144, R137, R144 ;  /* 0x000000908990723e */ /* 0x000fe400000010ff */
[----:B------:R-:W-:Y:S02]  /*7e60*/  F2FP.BF16.F32.PACK_AB R112, R112, R105 ;  /* 0x000000697070723e */ /* 0x000fe400000010ff */
[----:B------:R-:W-:Y:S02]  /*7e70*/  F2FP.BF16.F32.PACK_AB R42, R39, R42 ;  /* 0x0000002a272a723e */ /* 0x000fe400000010ff */
[----:B------:R-:W-:-:S02]  /*7e80*/  F2FP.BF16.F32.PACK_AB R80, R80, R73 ;  /* 0x000000495050723e */ /* 0x000fc400000010ff */
[----:B------:R-:W-:Y:S02]  /*7e90*/  F2FP.BF16.F32.PACK_AB R33, R77, R76 ;  /* 0x0000004c4d21723e */ /* 0x000fe400000010ff */
[----:B------:R-:W-:Y:S02]  /*7ea0*/  SEL R105, R104, R61, P0 ;  /* 0x0000003d68697207 */ /* 0x000fe40000000000 */
[----:B------:R-:W-:Y:S02]  /*7eb0*/  SEL R36, R61, R104, P0 ;  /* 0x000000683d247207 */ /* 0x000fe40000000000 */
[----:B------:R-:W-:Y:S02]  /*7ec0*/  SEL R95, R121, R124, P0 ;  /* 0x0000007c795f7207 */ /* 0x000fe40000000000 */
[----:B------:R-:W-:Y:S02]  /*7ed0*/  SEL R39, R124, R121, P0 ;  /* 0x000000797c277207 */ /* 0x000fe40000000000 */
[----:B------:R-:W-:-:S02]  /*7ee0*/  F2FP.BF16.F32.PACK_AB R3, R167, R170 ;  /* 0x000000aaa703723e */ /* 0x000fc400000010ff */
[----:B------:R-:W-:Y:S02]  /*7ef0*/  F2FP.BF16.F32.PACK_AB R168, R165, R168 ;  /* 0x000000a8a5a8723e */ /* 0x000fe400000010ff */
[----:B------:R-:W-:Y:S02]  /*7f00*/  F2FP.BF16.F32.PACK_AB R133, R133, R140 ;  /* 0x0000008c8585723e */ /* 0x000fe400000010ff */
[----:B------:R-:W-:Y:S02]  /*7f10*/  F2FP.BF16.F32.PACK_AB R136, R129, R136 ;  /* 0x000000888188723e */ /* 0x000fe400000010ff */
[----:B------:R-:W-:Y:S02]  /*7f20*/  F2FP.BF16.F32.PACK_AB R70, R67, R70 ;  /* 0x000000464346723e */ /* 0x000fe400000010ff */
[----:B------:R-:W-:Y:S02]  /*7f30*/  F2FP.BF16.F32.PACK_AB R63, R63, R66 ;  /* 0x000000423f3f723e */ /* 0x000fe400000010ff */
[----:B------:R-:W-:-:S02]  /*7f40*/  SEL R77, R12, R49, P0 ;  /* 0x000000310c4d7207 */ /* 0x000fc40000000000 */
[----:B------:R-:W-:Y:S02]  /*7f50*/  SEL R73, R49, R12, P0 ;  /* 0x0000000c31497207 */ /* 0x000fe40000000000 */
[----:B------:R-:W-:Y:S02]  /*7f60*/  SEL R121, R141, R144, P0 ;  /* 0x000000908d797207 */ /* 0x000fe40000000000 */
[----:B------:R-:W-:Y:S02]  /*7f70*/  SEL R61, R144, R141, P0 ;  /* 0x0000008d903d7207 */ /* 0x000fe40000000000 */
[----:B------:R-:W-:Y:S02]  /*7f80*/  F2FP.BF16.F32.PACK_AB R15, R28, R15 ;  /* 0x0000000f1c0f723e */ /* 0x000fe400000010ff */
[----:B------:R-:W-:Y:S02]  /*7f90*/  F2FP.BF16.F32.PACK_AB R24, R25, R24 ;  /* 0x000000181918723e */ /* 0x000fe400000010ff */
[----:B------:R-:W-:-:S02]  /*7fa0*/  F2FP.BF16.F32.PACK_AB R59, R59, R62 ;  /* 0x0000003e3b3b723e */ /* 0x000fc400000010ff */
[----:B------:R-:W-:Y:S02]  /*7fb0*/  F2FP.BF16.F32.PACK_AB R58, R55, R58 ;  /* 0x0000003a373a723e */ /* 0x000fe400000010ff */
[C---:B------:R-:W-:Y:S02]  /*7fc0*/  IADD3 R8, P2, R56.reuse, 0x20, RZ ;  /* 0x0000002038087810 */ /* 0x040fe40007f5e0ff */
[C---:B------:R-:W-:Y:S02]  /*7fd0*/  IADD3 R12, P3, R56.reuse, 0x40, RZ ;  /* 0x00000040380c7810 */ /* 0x040fe40007f7e0ff */
[----:B------:R-:W-:Y:S02]  /*7fe0*/  IADD3 R141, P4, R56, 0x60, RZ ;  /* 0x00000060388d7810 */ /* 0x000fe40007f9e0ff */
[----:B------:R-:W-:Y:S02]  /*7ff0*/  F2FP.BF16.F32.PACK_AB R37, R44, R37 ;  /* 0x000000252c25723e */ /* 0x000fe400000010ff */
[----:B------:R-:W-:Y:S01]  /*8000*/  F2FP.BF16.F32.PACK_AB R31, R31, R34 ;  /* 0x000000221f1f723e */ /* 0x000fe200000010ff */
[----:B------:R-:W-:Y:S01]  /*8010*/  IMAD.X R55, RZ, RZ, R57, P4 ;  /* 0x000000ffff377224 */ /* 0x000fe200020e0639 */
[----:B------:R-:W-:-:S02]  /*8020*/  F2FP.BF16.F32.PACK_AB R116, R117, R116 ;  /* 0x000000747574723e */ /* 0x000fc400000010ff */
[----:B------:R-:W-:Y:S02]  /*8030*/  F2FP.BF16.F32.PACK_AB R86, R83, R86 ;  /* 0x000000565356723e */ /* 0x000fe400000010ff */
[----:B------:R-:W-:Y:S02]  /*8040*/  SEL R117, R3, R168, P0 ;  /* 0x000000a803757207 */ /* 0x000fe40000000000 */
[----:B------:R-:W-:Y:S02]  /*8050*/  SEL R123, R133, R136, P0 ;  /* 0x00000088857b7207 */ /* 0x000fe40000000000 */
[----:B------:R-:W-:Y:S02]  /*8060*/  SEL R64, R136, R133, P0 ;  /* 0x0000008588407207 */ /* 0x000fe40000000000 */
[----:B------:R-:W-:Y:S02]  /*8070*/  SEL R131, R70, R63, P0 ;  /* 0x0000003f46837207 */ /* 0x000fe40000000000 */
[----:B------:R-:W-:-:S02]  /*8080*/  F2FP.BF16.F32.PACK_AB R11, R87, R90 ;  /* 0x0000005a570b723e */ /* 0x000fc400000010ff */
[----:B------:R-:W-:Y:S02]  /*8090*/  SEL R83, R15, R24, P0 ;  /* 0x000000180f537207 */ /* 0x000fe40000000000 */
[----:B------:R-:W-:Y:S02]  /*80a0*/  SEL R20, R24, R15, P0 ;  /* 0x0000000f18147207 */ /* 0x000fe40000000000 */
[----:B------:R-:W-:Y:S02]  /*80b0*/  SEL R168, R168, R3, P0 ;  /* 0x00000003a8a87207 */ /* 0x000fe40000000000 */
[----:B------:R-:W-:Y:S01]  /*80c0*/  SEL R70, R63, R70, P0 ;  /* 0x000000463f467207 */ /* 0x000fe20000000000 */
[--C-:B------:R-:W-:Y:S01]  /*80d0*/  IMAD.X R63, RZ, RZ, R57.reuse, P2 ;  /* 0x000000ffff3f7224 */ /* 0x100fe200010e0639 */
[----:B------:R-:W-:Y:S02]  /*80e0*/  SEL R133, R59, R58, P0 ;  /* 0x0000003a3b857207 */ /* 0x000fe40000000000 */
[----:B------:R-:W-:Y:S01]  /*80f0*/  SEL R72, R58, R59, P0 ;  /* 0x0000003b3a487207 */ /* 0x000fe20000000000 */
[----:B------:R-:W-:Y:S01]  /*8100*/  IMAD.X R59, RZ, RZ, R57, P3 ;  /* 0x000000ffff3b7224 */ /* 0x000fe200018e0639 */
[----:B------:R-:W-:-:S02]  /*8110*/  F2FP.BF16.F32.PACK_AB R5, R171, R174 ;  /* 0x000000aeab05723e */ /* 0x000fc400000010ff */
[----:B------:R-:W-:Y:S02]  /*8120*/  F2FP.BF16.F32.PACK_AB R10, R169, R172 ;  /* 0x000000aca90a723e */ /* 0x000fe400000010ff */
[----:B------:R-:W-:Y:S02]  /*8130*/  F2FP.BF16.F32.PACK_AB R152, R145, R152 ;  /* 0x000000989198723e */ /* 0x000fe400000010ff */
[----:B------:R-:W-:Y:S02]  /*8140*/  F2FP.BF16.F32.PACK_AB R75, R75, R78 ;  /* 0x0000004e4b4b723e */ /* 0x000fe400000010ff */
[----:B------:R-:W-:Y:S02]  /*8150*/  F2FP.BF16.F32.PACK_AB R46, R43, R46 ;  /* 0x0000002e2b2e723e */ /* 0x000fe400000010ff */
[----:B------:R-:W-:Y:S02]  /*8160*/  SEL R87, R37, R40, P0 ;  /* 0x0000002825577207 */ /* 0x000fe40000000000 */
[----:B------:R-:W-:-:S02]  /*8170*/  SEL R24, R40, R37, P0 ;  /* 0x0000002528187207 */ /* 0x000fc40000000000 */
[----:B------:R-:W-:Y:S02]  /*8180*/  SEL R139, R31, R30, P0 ;  /* 0x0000001e1f8b7207 */ /* 0x000fe40000000000 */
[----:B------:R-:W-:Y:S02]  /*8190*/  SEL R76, R30, R31, P0 ;  /* 0x0000001f1e4c7207 */ /* 0x000fe40000000000 */
[----:B------:R-:W-:Y:S02]  /*81a0*/  LOP3.LUT R3, R56, 0x380, RZ, 0xc0, !PT ;  /* 0x0000038038037812 */ /* 0x000fe400078ec0ff */
[----:B------:R-:W-:Y:S02]  /*81b0*/  F2FP.BF16.F32.PACK_AB R96, R96, R89 ;  /* 0x000000596060723e */ /* 0x000fe400000010ff */
[----:B------:R-:W-:Y:S02]  /*81c0*/  F2FP.BF16.F32.PACK_AB R47, R47, R54 ;  /* 0x000000362f2f723e */ /* 0x000fe400000010ff */
[----:B------:R-:W-:-:S02]  /*81d0*/  F2FP.BF16.F32.PACK_AB R43, R35, R38 ;  /* 0x00000026232b723e */ /* 0x000fc400000010ff */
[C---:B------:R-:W-:Y:S02]  /*81e0*/  IADD3 R28, P5, R56.reuse, 0x4000, RZ ;  /* 0x00004000381c7810 */ /* 0x040fe40007fbe0ff */
[C---:B------:R-:W-:Y:S02]  /*81f0*/  IADD3 R30, P6, R56.reuse, 0x4020, RZ ;  /* 0x00004020381e7810 */ /* 0x040fe40007fde0ff */
[C---:B------:R-:W-:Y:S02]  /*8200*/  IADD3 R143, P1, R56.reuse, 0x4040, RZ ;  /* 0x00004040388f7810 */ /* 0x040fe40007f3e0ff */
[C---:B------:R-:W-:Y:S01]  /*8210*/  IADD3 R145, P2, R56.reuse, 0x4060, RZ ;  /* 0x0000406038917810 */ /* 0x040fe20007f5e0ff */
[----:B------:R-:W-:Y:S01]  /*8220*/  IMAD.X R49, RZ, RZ, R57, P6 ;  /* 0x000000ffff317224 */ /* 0x000fe200030e0639 */
[C---:B------:R-:W-:Y:S02]  /*8230*/  IADD3 R40, P3, R56.reuse, 0x8000, RZ ;  /* 0x0000800038287810 */ /* 0x040fe40007f7e0ff */
[----:B------:R-:W-:-:S02]  /*8240*/  IADD3 R82, P4, R56, 0x8020, RZ ;  /* 0x0000802038527810 */ /* 0x000fc40007f9e0ff */
[----:B------:R-:W-:Y:S02]  /*8250*/  F2FP.BF16.F32.PACK_AB R149, R149, R154 ;  /* 0x0000009a9595723e */ /* 0x000fe400000010ff */
[----:B------:R-:W-:Y:S01]  /*8260*/  SEL R99, R80, R33, P0 ;  /* 0x0000002150637207 */ /* 0x000fe20000000000 */
[----:B------:R-:W-:Y:S01]  /*8270*/  IMAD.X R31, RZ, RZ, R57, P4 ;  /* 0x000000ffff1f7224 */ /* 0x000fe200020e0639 */
[----:B------:R-:W-:Y:S02]  /*8280*/  SEL R33, R33, R80, P0 ;  /* 0x0000005021217207 */ /* 0x000fe40000000000 */
[----:B------:R-:W-:Y:S02]  /*8290*/  SEL R119, R5, R10, P0 ;  /* 0x0000000a05777207 */ /* 0x000fe40000000000 */
[----:B------:R-:W-:Y:S02]  /*82a0*/  SEL R80, R10, R5, P0 ;  /* 0x000000050a507207 */ /* 0x000fe40000000000 */
[----:B------:R-:W-:-:S02]  /*82b0*/  SEL R129, R75, R74, P0 ;  /* 0x0000004a4b817207 */ /* 0x000fc40000000000 */
[----:B------:R-:W-:Y:S02]  /*82c0*/  SEL R69, R74, R75, P0 ;  /* 0x0000004b4a457207 */ /* 0x000fe40000000000 */
[----:B------:R-:W-:Y:S02]  /*82d0*/  SHF.R.U64 R3, R3, 0x3, RZ ;  /* 0x0000000303037819 */ /* 0x000fe400000012ff */
[----:B------:R-:W-:Y:S02]  /*82e0*/  SEL R89, R45, R52, P0 ;  /* 0x000000342d597207 */ /* 0x000fe40000000000 */
[----:B------:R-:W-:Y:S01]  /*82f0*/  SEL R25, R52, R45, P0 ;  /* 0x0000002d34197207 */ /* 0x000fe20000000000 */
[--C-:B------:R-:W-:Y:S01]  /*8300*/  IMAD.X R45, RZ, RZ, R57.reuse, P2 ;  /* 0x000000ffff2d7224 */ /* 0x100fe200010e0639 */
[----:B------:R-:W-:Y:S02]  /*8310*/  SEL R101, R96, R53, P0 ;  /* 0x0000003560657207 */ /* 0x000fe40000000000 */
[----:B------:R-:W-:Y:S01]  /*8320*/  SEL R35, R53, R96, P0 ;  /* 0x0000006035237207 */ /* 0x000fe20000000000 */
[----:B------:R-:W-:Y:S01]  /*8330*/  IMAD.X R53, RZ, RZ, R57, P5 ;  /* 0x000000ffff357224 */ /* 0x000fe200028e0639 */
[----:B------:R-:W-:-:S02]  /*8340*/  SEL R135, R47, R46, P0 ;  /* 0x0000002e2f877207 */ /* 0x000fc40000000000 */
[----:B------:R-:W-:Y:S01]  /*8350*/  SEL R74, R46, R47, P0 ;  /* 0x0000002f2e4a7207 */ /* 0x000fe20000000000 */
[--C-:B------:R-:W-:Y:S01]  /*8360*/  IMAD.X R47, RZ, RZ, R57.reuse, P1 ;  /* 0x000000ffff2f7224 */ /* 0x100fe200008e0639 */
[----:B------:R-:W-:Y:S02]  /*8370*/  SEL R137, R42, R43, P0 ;  /* 0x0000002b2a897207 */ /* 0x000fe40000000000 */
[----:B------:R-:W-:Y:S01]  /*8380*/  SEL R75, R43, R42, P0 ;  /* 0x0000002a2b4b7207 */ /* 0x000fe20000000000 */
[----:B------:R-:W-:Y:S01]  /*8390*/  IMAD.X R43, RZ, RZ, R57, P3 ;  /* 0x000000ffff2b7224 */ /* 0x000fe200018e0639 */
[----:B------:R-:W-:Y:S02]  /*83a0*/  LOP3.LUT R5, R8, 0x380, RZ, 0xc0, !PT ;  /* 0x0000038008057812 */ /* 0x000fe400078ec0ff */
[----:B------:R-:W-:Y:S02]  /*83b0*/  F2FP.BF16.F32.PACK_AB R156, R153, R156 ;  /* 0x0000009c999c723e */ /* 0x000fe400000010ff */
[----:B------:R-:W-:-:S02]  /*83c0*/  SEL R115, R149, R152, P0 ;  /* 0x0000009895737207 */ /* 0x000fc40000000000 */
[----:B------:R-:W-:Y:S02]  /*83d0*/  SEL R50, R152, R149, P0 ;  /* 0x0000009598327207 */ /* 0x000fe40000000000 */
[----:B------:R-:W-:Y:S02]  /*83e0*/  SEL R127, R86, R13, P0 ;  /* 0x0000000d567f7207 */ /* 0x000fe40000000000 */
[----:B------:R-:W-:Y:S02]  /*83f0*/  SEL R67, R13, R86, P0 ;  /* 0x000000560d437207 */ /* 0x000fe40000000000 */
[C---:B------:R-:W-:Y:S02]  /*8400*/  IADD3 R147, P5, R56.reuse, 0x8040, RZ ;  /* 0x0000804038937810 */ /* 0x040fe40007fbe0ff */
[C---:B------:R-:W-:Y:S02]  /*8410*/  IADD3 R149, P6, R56.reuse, 0x8060, RZ ;  /* 0x0000806038957810 */ /* 0x040fe40007fde0ff */
[----:B------:R-:W-:-:S02]  /*8420*/  IADD3 R84, P1, R56, 0xc000, RZ ;  /* 0x0000c00038547810 */ /* 0x000fc40007f3e0ff */
[C---:B------:R-:W-:Y:S01]  /*8430*/  IADD3 R86, P2, R56.reuse, 0xc020, RZ ;  /* 0x0000c02038567810 */ /* 0x040fe20007f5e0ff */
[--C-:B------:R-:W-:Y:S01]  /*8440*/  IMAD.X R29, RZ, RZ, R57.reuse, P6 ;  /* 0x000000ffff1d7224 */ /* 0x100fe200030e0639 */
[C---:B------:R-:W-:Y:S01]  /*8450*/  IADD3 R151, P3, R56.reuse, 0xc040, RZ ;  /* 0x0000c04038977810 */ /* 0x040fe20007f7e0ff */
[--C-:B------:R-:W-:Y:S01]  /*8460*/  IMAD.X R15, RZ, RZ, R57.reuse, P1 ;  /* 0x000000ffff0f7224 */ /* 0x100fe200008e0639 */
[----:B------:R-:W-:Y:S01]  /*8470*/  IADD3 R153, P4, R56, 0xc060, RZ ;  /* 0x0000c06038997810 */ /* 0x000fe20007f9e0ff */
[--C-:B------:R-:W-:Y:S01]  /*8480*/  IMAD.X R13, RZ, RZ, R57.reuse, P2 ;  /* 0x000000ffff0d7224 */ /* 0x100fe200010e0639 */
[----:B------:R-:W-:Y:S02]  /*8490*/  LOP3.LUT R56, R3, R56, RZ, 0x3c, !PT ;  /* 0x0000003803387212 */ /* 0x000fe400078e3cff */
[----:B------:R-:W-:Y:S01]  /*84a0*/  SHF.R.U64 R3, R5, 0x3, RZ ;  /* 0x0000000305037819 */ /* 0x000fe200000012ff */
[----:B------:R-:W-:Y:S01]  /*84b0*/  IMAD.X R9, RZ, RZ, R57, P4 ;  /* 0x000000ffff097224 */ /* 0x000fe200020e0639 */
[----:B------:R-:W-:-:S02]  /*84c0*/  LOP3.LUT R10, R12, 0x380, RZ, 0xc0, !PT ;  /* 0x000003800c0a7812 */ /* 0x000fc400078ec0ff */
[----:B------:R-:W-:Y:S02]  /*84d0*/  LOP3.LUT R62, R3, R8, RZ, 0x3c, !PT ;  /* 0x00000008033e7212 */ /* 0x000fe400078e3cff */
[----:B------:R-:W-:Y:S02]  /*84e0*/  LOP3.LUT R3, R28, 0x380, RZ, 0xc0, !PT ;  /* 0x000003801c037812 */ /* 0x000fe400078ec0ff */
[----:B------:R-:W-:Y:S02]  /*84f0*/  LOP3.LUT R8, R143, 0x380, RZ, 0xc0, !PT ;  /* 0x000003808f087812 */ /* 0x000fe400078ec0ff */
[----:B------:R-:W-:Y:S02]  /*8500*/  LOP3.LUT R14, R141, 0x380, RZ, 0xc0, !PT ;  /* 0x000003808d0e7812 */ /* 0x000fe400078ec0ff */
[----:B------:R-:W-:Y:S02]  /*8510*/  SHF.R.U64 R5, R10, 0x3, RZ ;  /* 0x000000030a057819 */ /* 0x000fe400000012ff */
[----:B------:R-:W-:-:S02]  /*8520*/  SHF.R.U64 R3, R3, 0x3, RZ ;  /* 0x0000000303037819 */ /* 0x000fc400000012ff */
[----:B------:R-:W-:Y:S02]  /*8530*/  SHF.R.U64 R8, R8, 0x3, RZ ;  /* 0x0000000308087819 */ /* 0x000fe400000012ff */
[----:B------:R-:W-:Y:S02]  /*8540*/  SHF.R.U64 R10, R14, 0x3, RZ ;  /* 0x000000030e0a7819 */ /* 0x000fe400000012ff */
[----:B------:R-:W-:Y:S02]  /*8550*/  LOP3.LUT R58, R5, R12, RZ, 0x3c, !PT ;  /* 0x0000000c053a7212 */ /* 0x000fe400078e3cff */
[----:B------:R-:W-:Y:S02]  /*8560*/  LOP3.LUT R52, R3, R28, RZ, 0x3c, !PT ;  /* 0x0000001c03347212 */ /* 0x000fe400078e3cff */
[----:B------:R-:W-:Y:S02]  /*8570*/  LOP3.LUT R5, R30, 0x380, RZ, 0xc0, !PT ;  /* 0x000003801e057812 */ /* 0x000fe400078ec0ff */
[----:B------:R-:W-:-:S02]  /*8580*/  LOP3.LUT R46, R8, R143, RZ, 0x3c, !PT ;  /* 0x0000008f082e7212 */ /* 0x000fc400078e3cff */
[----:B------:R-:W-:Y:S02]  /*8590*/  LOP3.LUT R3, R40, 0x380, RZ, 0xc0, !PT ;  /* 0x0000038028037812 */ /* 0x000fe400078ec0ff */
[----:B------:R-:W-:Y:S02]  /*85a0*/  LOP3.LUT R8, R147, 0x380, RZ, 0xc0, !PT ;  /* 0x0000038093087812 */ /* 0x000fe400078ec0ff */
[----:B------:R-:W-:Y:S02]  /*85b0*/  LOP3.LUT R54, R10, R141, RZ, 0x3c, !PT ;  /* 0x0000008d0a367212 */ /* 0x000fe400078e3cff */
[----:B------:R-:W-:Y:S02]  /*85c0*/  LOP3.LUT R10, R145, 0x380, RZ, 0xc0, !PT ;  /* 0x00000380910a7812 */ /* 0x000fe400078ec0ff */
[----:B------:R-:W-:Y:S02]  /*85d0*/  SHF.R.U64 R5, R5, 0x3, RZ ;  /* 0x0000000305057819 */ /* 0x000fe400000012ff */
[----:B------:R-:W-:-:S02]  /*85e0*/  SHF.R.U64 R3, R3, 0x3, RZ ;  /* 0x0000000303037819 */ /* 0x000fc400000012ff */
[----:B------:R-:W-:Y:S02]  /*85f0*/  SHF.R.U64 R8, R8, 0x3, RZ ;  /* 0x0000000308087819 */ /* 0x000fe400000012ff */
[----:B------:R-:W-:Y:S01]  /*8600*/  SEL R97, R88, R41, P0 ;  /* 0x0000002958617207 */ /* 0x000fe20000000000 */
[----:B--2---:R-:W-:Y:S01]  /*8610*/  SHFL.IDX PT, R81, R81, R26, 0x1c1f ;  /* 0x001c1f1a51517589 */ /* 0x004fe200000e0000 */
[----:B------:R-:W-:Y:S01]  /*8620*/  SEL R34, R41, R88, P0 ;  /* 0x0000005829227207 */ /* 0x000fe20000000000 */
[----:B------:R-:W-:Y:S01]  /*8630*/  IMAD.X R41, RZ, RZ, R57, P5 ;  /* 0x000000ffff297224 */ /* 0x000fe200028e0639 */
[----:B------:R-:W-:Y:S01]  /*8640*/  SHF.R.U64 R10, R10, 0x3, RZ ;  /* 0x000000030a0a7819 */ /* 0x000fe200000012ff */
[----:B------:R-:W-:Y:S01]  /*8650*/  SHFL.IDX PT, R119, R119, R26, 0x1c1f ;  /* 0x001c1f1a77777589 */ /* 0x000fe200000e0000 */
[----:B------:R-:W-:Y:S02]  /*8660*/  LOP3.LUT R48, R5, R30, RZ, 0x3c, !PT ;  /* 0x0000001e05307212 */ /* 0x000fe400078e3cff */
[----:B------:R-:W-:Y:S01]  /*8670*/  LOP3.LUT R42, R3, R40, RZ, 0x3c, !PT ;  /* 0x00000028032a7212 */ /* 0x000fe200078e3cff */
[----:B------:R-:W-:Y:S01]  /*8680*/  SHFL.IDX PT, R77, R77, R26, 0x1c1f ;  /* 0x001c1f1a4d4d7589 */ /* 0x000fe200000e0000 */
[----:B------:R-:W-:-:S02]  /*8690*/  F2FP.BF16.F32.PACK_AB R163, R163, R166 ;  /* 0x000000a6a3a3723e */ /* 0x000fc400000010ff */
[----:B------:R-:W-:Y:S01]  /*86a0*/  F2FP.BF16.F32.PACK_AB R164, R161, R164 ;  /* 0x000000a4a1a4723e */ /* 0x000fe200000010ff */
[----:B------:R-:W-:Y:S01]  /*86b0*/  SHFL.IDX PT, R79, R79, R26, 0x1c1f ;  /* 0x001c1f1a4f4f7589 */ /* 0x000fe200000e0000 */
[----:B------:R-:W-:Y:S02]  /*86c0*/  LOP3.LUT R40, R8, R147, RZ, 0x3c, !PT ;  /* 0x0000009308287212 */ /* 0x000fe400078e3cff */
[----:B------:R-:W-:Y:S01]  /*86d0*/  LOP3.LUT R44, R10, R145, RZ, 0x3c, !PT ;  /* 0x000000910a2c7212 */ /* 0x000fe200078e3cff */
[----:B------:R-:W-:Y:S01]  /*86e0*/  SHFL.IDX PT, R117, R117, R26, 0x1c1f ;  /* 0x001c1f1a75757589 */ /* 0x000fe200000e0000 */
[----:B------:R-:W-:Y:S02]  /*86f0*/  MOV R98, R62 ;  /* 0x0000003e00627202 */ /* 0x000fe40000000f00 */
[----:B------:R-:W-:Y:S01]  /*8700*/  LOP3.LUT R10, R149, 0x380, RZ, 0xc0, !PT ;  /* 0x00000380950a7812 */ /* 0x000fe200078ec0ff */
[----:B------:R-:W-:Y:S01]  /*8710*/  SHFL.IDX PT, R83, R83, R26, 0x1c1f ;  /* 0x001c1f1a53537589 */ /* 0x000fe200000e0000 */
[----:B------:R-:W-:-:S02]  /*8720*/  MOV R63, R48 ;  /* 0x00000030003f7202 */ /* 0x000fc40000000f00 */
[----:B------:R-:W-:Y:S01]  /*8730*/  SEL R111, R163, R164, P0 ;  /* 0x000000a4a36f7207 */ /* 0x000fe20000000000 */
[----:B------:R-:W-:Y:S01]  /*8740*/  SHFL.IDX PT, R85, R85, R26, 0x1c1f ;  /* 0x001c1f1a55557589 */ /* 0x000fe200000e0000 */
[----:B------:R-:W-:Y:S02]  /*8750*/  SEL R78, R164, R163, P0 ;  /* 0x000000a3a44e7207 */ /* 0x000fe40000000000 */
[----:B------:R-:W-:Y:S01]  /*8760*/  LOP3.LUT R5, R82, 0x380, RZ, 0xc0, !PT ;  /* 0x0000038052057812 */ /* 0x000fe200078ec0ff */
[----:B------:R-:W-:Y:S01]  /*8770*/  SHFL.IDX PT, R87, R87, R26, 0x1c1f ;  /* 0x001c1f1a57577589 */ /* 0x000fe200000e0000 */
[----:B------:R-:W-:Y:S02]  /*8780*/  LOP3.LUT R8, R151, 0x380, RZ, 0xc0, !PT ;  /* 0x0000038097087812 */ /* 0x000fe400078ec0ff */
[----:B------:R-:W-:Y:S01]  /*8790*/  MOV R49, R40 ;  /* 0x0000002800317202 */ /* 0x000fe20000000f00 */
[----:B------:R-:W-:Y:S01]  /*87a0*/  SHFL.IDX PT, R111, R111, R26, 0x1c1f ;  /* 0x001c1f1a6f6f7589 */ /* 0x000fe200000e0000 */
[----:B------:R-:W-:-:S02]  /*87b0*/  LOP3.LUT R3, R84, 0x380, RZ, 0xc0, !PT ;  /* 0x0000038054037812 */ /* 0x000fc400078ec0ff */
[----:B------:R-:W-:Y:S01]  /*87c0*/  LOP3.LUT R41, R26, 0x2, RZ, 0x3c, !PT ;  /* 0x000000021a297812 */ /* 0x000fe200078e3cff */
[----:B------:R-:W-:Y:S01]  /*87d0*/  SHFL.IDX PT, R115, R115, R26, 0x1c1f ;  /* 0x001c1f1a73737589 */ /* 0x000fe200000e0000 */
[----:B------:R-:W-:Y:S02]  /*87e0*/  SHF.R.U64 R10, R10, 0x3, RZ ;  /* 0x000000030a0a7819 */ /* 0x000fe400000012ff */
[----:B------:R-:W-:Y:S01]  /*87f0*/  SHF.R.U64 R5, R5, 0x3, RZ ;  /* 0x0000000305057819 */ /* 0x000fe200000012ff */
[----:B------:R-:W0:Y:S01]  /*8800*/  SHFL.IDX PT, R68, R68, R41, 0x1c1f ;  /* 0x001c1f2944447589 */ /* 0x000e2200000e0000 */
[----:B------:R-:W-:Y:S02]  /*8810*/  SHF.R.U64 R8, R8, 0x3, RZ ;  /* 0x0000000308087819 */ /* 0x000fe400000012ff */
[----:B------:R-:W-:Y:S01]  /*8820*/  SHF.R.U64 R3, R3, 0x3, RZ ;  /* 0x0000000303037819 */ /* 0x000fe200000012ff */
[----:B------:R-:W1:Y:S01]  /*8830*/  SHFL.IDX PT, R78, R78, R41, 0x1c1f ;  /* 0x001c1f294e4e7589 */ /* 0x000e6200000e0000 */
[----:B------:R-:W-:-:S02]  /*8840*/  SEL R125, R132, R11, P0 ;  /* 0x0000000b847d7207 */ /* 0x000fc40000000000 */
[----:B------:R-:W-:Y:S01]  /*8850*/  SEL R66, R11, R132, P0 ;  /* 0x000000840b427207 */ /* 0x000fe20000000000 */
[----:B------:R-:W-:Y:S01]  /*8860*/  IMAD.X R11, RZ, RZ, R57, P3 ;  /* 0x000000ffff0b7224 */ /* 0x000fe200018e0639 */
[----:B------:R-:W-:Y:S01]  /*8870*/  LOP3.LUT R28, R10, R149, RZ, 0x3c, !PT ;  /* 0x000000950a1c7212 */ /* 0x000fe200078e3cff */
[----:B------:R-:W2:Y:S01]  /*8880*/  SHFL.IDX PT, R80, R80, R41, 0x1c1f ;  /* 0x001c1f2950507589 */ /* 0x000ea200000e0000 */
[----:B------:R-:W-:Y:S02]  /*8890*/  F2FP.BF16.F32.PACK_AB R109, R109, R108 ;  /* 0x0000006c6d6d723e */ /* 0x000fe400000010ff */
[----:B------:R-:W-:Y:S01]  /*88a0*/  LOP3.LUT R30, R5, R82, RZ, 0x3c, !PT ;  /* 0x00000052051e7212 */ /* 0x000fe200078e3cff */
[----:B------:R-:W-:Y:S01]  /*88b0*/  SHFL.IDX PT, R168, R168, R41, 0x1c1f ;  /* 0x001c1f29a8a87589 */ /* 0x000fe200000e0000 */
[----:B------:R-:W-:Y:S02]  /*88c0*/  LOP3.LUT R10, R8, R151, RZ, 0x3c, !PT ;  /* 0x00000097080a7212 */ /* 0x000fe400078e3cff */
[----:B------:R-:W-:Y:S01]  /*88d0*/  F2FP.BF16.F32.PACK_AB R159, R159, R162 ;  /* 0x000000a29f9f723e */ /* 0x000fe200000010ff */
[----:B------:R-:W-:Y:S01]  /*88e0*/  SHFL.IDX PT, R20, R20, R41, 0x1c1f ;  /* 0x001c1f2914147589 */ /* 0x000fe200000e0000 */
[----:B------:R-:W-:-:S02]  /*88f0*/  F2FP.BF16.F32.PACK_AB R160, R157, R160 ;  /* 0x000000a09da0723e */ /* 0x000fc400000010ff */
[----:B------:R-:W-:Y:S01]  /*8900*/  F2FP.BF16.F32.PACK_AB R113, R120, R113 ;  /* 0x000000717871723e */ /* 0x000fe200000010ff */
[----:B------:R-:W-:Y:S01]  /*8910*/  SHFL.IDX PT, R40, R21, R41, 0x1c1f ;  /* 0x001c1f2915287589 */ /* 0x000fe200000e0000 */
[----:B------:R-:W-:Y:S02]  /*8920*/  LOP3.LUT R82, R153, 0x380, RZ, 0xc0, !PT ;  /* 0x0000038099527812 */ /* 0x000fe400078ec0ff */
[----:B------:R-:W-:Y:S01]  /*8930*/  LOP3.LUT R14, R3, R84, RZ, 0x3c, !PT ;  /* 0x00000054030e7212 */ /* 0x000fe200078e3cff */
[----:B------:R-:W-:Y:S01]  /*8940*/  SHFL.IDX PT, R50, R50, R41, 0x1c1f ;  /* 0x001c1f2932327589 */ /* 0x000fe200000e0000 */
[----:B------:R-:W-:Y:S02]  /*8950*/  F2FP.BF16.F32.PACK_AB R155, R155, R158 ;  /* 0x0000009e9b9b723e */ /* 0x000fe400000010ff */
[----:B------:R-:W-:Y:S01]  /*8960*/  MOV R100, R56 ;  /* 0x0000003800647202 */ /* 0x000fe20000000f00 */
[----:B------:R-:W-:Y:S01]  /*8970*/  SHFL.IDX PT, R89, R89, R26, 0x1c1f ;  /* 0x001c1f1a59597589 */ /* 0x000fe200000e0000 */
[----:B------:R-:W-:-:S02]  /*8980*/  SEL R107, R112, R109, P0 ;  /* 0x0000006d706b7207 */ /* 0x000fc40000000000 */
[----:B------:R-:W-:Y:S01]  /*8990*/  SEL R37, R109, R112, P0 ;  /* 0x000000706d257207 */ /* 0x000fe20000000000 */
[----:B------:R-:W-:Y:S01]  /*89a0*/  SHFL.IDX PT, R121, R121, R26, 0x1c1f ;  /* 0x001c1f1a79797589 */ /* 0x000fe200000e0000 */
[----:B------:R-:W-:Y:S02]  /*89b0*/  MOV R57, R44 ;  /* 0x0000002c00397202 */ /* 0x000fe40000000f00 */
[----:B------:R-:W-:Y:S01]  /*89c0*/  SEL R103, R113, R116, P0 ;  /* 0x0000007471677207 */ /* 0x000fe20000000000 */
[----:B------:R-:W-:Y:S01]  /*89d0*/  SHFL.IDX PT, R84, R61, R41, 0x1c1f ;  /* 0x001c1f293d547589 */ /* 0x000fe200000e0000 */
[----:B------:R-:W-:Y:S02]  /*89e0*/  SEL R38, R116, R113, P0 ;  /* 0x0000007174267207 */ /* 0x000fe40000000000 */
[----:B------:R-:W-:Y:S01]  /*89f0*/  SEL R109, R159, R160, P0 ;  /* 0x000000a09f6d7207 */ /* 0x000fe20000000000 */
[----:B------:R-:W-:Y:S01]  /*8a00*/  SHFL.IDX PT, R91, R91, R26, 0x1c1f ;  /* 0x001c1f1a5b5b7589 */ /* 0x000fe200000e0000 */
[----:B------:R-:W-:-:S02]  /*8a10*/  SHF.R.U64 R82, R82, 0x3, RZ ;  /* 0x0000000352527819 */ /* 0x000fc400000012ff */
[----:B------:R-:W-:Y:S01]  /*8a20*/  MOV R44, R10 ;  /* 0x0000000a002c7202 */ /* 0x000fe20000000f00 */
[----:B------:R-:W-:Y:S01]  /*8a30*/  SHFL.IDX PT, R123, R123, R26, 0x1c1f ;  /* 0x001c1f1a7b7b7589 */ /* 0x000fe200000e0000 */
[----:B------:R-:W-:Y:S02]  /*8a40*/  SEL R65, R160, R159, P0 ;  /* 0x0000009fa0417207 */ /* 0x000fe40000000000 */
[----:B------:R-:W-:Y:S01]  /*8a50*/  SEL R113, R155, R156, P0 ;  /* 0x0000009c9b717207 */ /* 0x000fe20000000000 */
[----:B------:R-:W3:Y:S01]  /*8a60*/  SHFL.IDX PT, R10, R73, R41, 0x1c1f ;  /* 0x001c1f29490a7589 */ /* 0x000ee200000e0000 */
[----:B------:R-:W-:Y:S02]  /*8a70*/  SEL R60, R156, R155, P0 ;  /* 0x0000009b9c3c7207 */ /* 0x000fe40000000000 */
[----:B------:R-:W-:Y:S01]  /*8a80*/  MOV R3, R14 ;  /* 0x0000000e00037202 */ /* 0x000fe20000000f00 */
[----:B------:R-:W-:Y:S01]  /*8a90*/  SHFL.IDX PT, R109, R109, R26, 0x1c1f ;  /* 0x001c1f1a6d6d7589 */ /* 0x000fe200000e0000 */
[----:B------:R-:W-:-:S02]  /*8aa0*/  LOP3.LUT R5, R86, 0x380, RZ, 0xc0, !PT ;  /* 0x0000038056057812 */ /* 0x000fc400078ec0ff */
[----:B------:R-:W-:Y:S01]  /*8ab0*/  LOP3.LUT R8, R82, R153, RZ, 0x3c, !PT ;  /* 0x0000009952087212 */ /* 0x000fe200078e3cff */
[----:B------:R-:W4:Y:S01]  /*8ac0*/  SHFL.IDX PT, R14, R71, R41, 0x1c1f ;  /* 0x001c1f29470e7589 */ /* 0x000f2200000e0000 */
[----:B------:R-:W-:Y:S02]  /*8ad0*/  MOV R94, R54 ;  /* 0x00000036005e7202 */ /* 0x000fe40000000f00 */
[----:B------:R-:W-:Y:S01]  /*8ae0*/  MOV R96, R58 ;  /* 0x0000003a00607202 */ /* 0x000fe20000000f00 */
[----:B------:R-:W4:Y:S01]  /*8af0*/  SHFL.IDX PT, R82, R65, R41, 0x1c1f ;  /* 0x001c1f2941527589 */ /* 0x000f2200000e0000 */
[----:B------:R-:W-:Y:S02]  /*8b00*/  MOV R55, R42 ;  /* 0x0000002a00377202 */ /* 0x000fe40000000f00 */
[----:B------:R-:W-:Y:S01]  /*8b10*/  MOV R59, R46 ;  /* 0x0000002e003b7202 */ /* 0x000fe20000000f00 */
[----:B------:R-:W-:Y:S01]  /*8b20*/  SHFL.IDX PT, R113, R113, R26, 0x1c1f ;  /* 0x001c1f1a71717589 */ /* 0x000fe200000e0000 */
[----:B------:R-:W-:-:S02]  /*8b30*/  SHF.R.U64 R5, R5, 0x3, RZ ;  /* 0x0000000305057819 */ /* 0x000fc400000012ff */
[----:B------:R-:W-:Y:S01]  /*8b40*/  MOV R92, R52 ;  /* 0x00000034005c7202 */ /* 0x000fe20000000f00 */
[----:B------:R-:W4:Y:S01]  /*8b50*/  SHFL.IDX PT, R60, R60, R41, 0x1c1f ;  /* 0x001c1f293c3c7589 */ /* 0x000f2200000e0000 */
[----:B------:R-:W-:Y:S02]  /*8b60*/  LOP3.LUT R12, R5, R86, RZ, 0x3c, !PT ;  /* 0x00000056050c7212 */ /* 0x000fe400078e3cff */
[----:B------:R-:W-:Y:S01]  /*8b70*/  MOV R53, R30 ;  /* 0x0000001e00357202 */ /* 0x000fe20000000f00 */
[----:B------:R4:W-:Y:S01]  /*8b80*/  SHFL.IDX PT, R42, R24, R41, 0x1c1f ;  /* 0x001c1f29182a7589 */ /* 0x0009e200000e0000 */
[----:B------:R-:W-:Y:S02]  /*8b90*/  MOV R47, R28 ;  /* 0x0000001c002f7202 */ /* 0x000fe40000000f00 */
[----:B0-----:R-:W-:Y:S01]  /*8ba0*/  SEL R28, R81, R68, P0 ;  /* 0x00000044511c7207 */ /* 0x001fe20000000000 */
[----:B------:R0:W-:Y:S01]  /*8bb0*/  SHFL.IDX PT, R46, R25, R41, 0x1c1f ;  /* 0x001c1f29192e7589 */ /* 0x0001e200000e0000 */
[----:B------:R-:W-:-:S02]  /*8bc0*/  SEL R30, R68, R81, P0 ;  /* 0x00000051441e7207 */ /* 0x000fc40000000000 */
[----:B-1----:R-:W-:Y:S01]  /*8bd0*/  SEL R29, R111, R78, P0 ;  /* 0x0000004e6f1d7207 */ /* 0x002fe20000000000 */
[----:B------:R1:W-:Y:S01]  /*8be0*/  SHFL.IDX PT, R48, R27, R41, 0x1c1f ;  /* 0x001c1f291b307589 */ /* 0x0003e200000e0000 */
[----:B------:R-:W-:Y:S02]  /*8bf0*/  SEL R31, R78, R111, P0 ;  /* 0x0000006f4e1f7207 */ /* 0x000fe40000000000 */
[----:B------:R-:W-:Y:S01]  /*8c00*/  MOV R45, R8 ;  /* 0x00000008002d7202 */ /* 0x000fe20000000f00 */
[----:B------:R-:W-:Y:S01]  /*8c10*/  SHFL.IDX PT, R64, R64, R41, 0x1c1f ;  /* 0x001c1f2940407589 */ /* 0x000fe200000e0000 */
[----:B--2---:R-:W-:Y:S02]  /*8c20*/  SEL R9, R119, R80, P0 ;  /* 0x0000005077097207 */ /* 0x004fe40000000000 */
[----:B------:R-:W-:Y:S01]  /*8c30*/  SEL R11, R80, R119, P0 ;  /* 0x00000077500b7207 */ /* 0x000fe20000000000 */
[----:B------:R-:W-:Y:S01]  /*8c40*/  SHFL.IDX PT, R93, R93, R26, 0x1c1f ;  /* 0x001c1f1a5d5d7589 */ /* 0x000fe200000e0000 */
[----:B------:R-:W-:-:S02]  /*8c50*/  MOV R5, R12 ;  /* 0x0000000c00057202 */ /* 0x000fc40000000f00 */
[----:B---3--:R-:W-:Y:S01]  /*8c60*/  SEL R8, R77, R10, P0 ;  /* 0x0000000a4d087207 */ /* 0x008fe20000000000 */
[----:B------:R-:W-:Y:S01]  /*8c70*/  SHFL.IDX PT, R125, R125, R26, 0x1c1f ;  /* 0x001c1f1a7d7d7589 */ /* 0x000fe200000e0000 */
[----:B------:R-:W-:Y:S02]  /*8c80*/  SEL R10, R10, R77, P0 ;  /* 0x0000004d0a0a7207 */ /* 0x000fe40000000000 */
[----:B----4-:R-:W-:Y:S01]  /*8c90*/  SEL R12, R79, R14, P0 ;  /* 0x0000000e4f0c7207 */ /* 0x010fe20000000000 */
[----:B------:R-:W-:Y:S01]  /*8ca0*/  BAR.SYNC.DEFER_BLOCKING 0x1, 0x100 ;  /* 0x0044000000007b1d */ /* 0x000fe20000010000 */
[----:B------:R-:W-:Y:S02]  /*8cb0*/  SEL R14, R14, R79, P0 ;  /* 0x0000004f0e0e7207 */ /* 0x000fe40000000000 */
[----:B------:R-:W-:Y:S02]  /*8cc0*/  SEL R13, R117, R168, P0 ;  /* 0x000000a8750d7207 */ /* 0x000fe40000000000 */
[----:B------:R-:W-:-:S02]  /*8cd0*/  SEL R15, R168, R117, P0 ;  /* 0x00000075a80f7207 */ /* 0x000fc40000000000 */
[----:B------:R-:W-:Y:S01]  /*8ce0*/  SEL R24, R83, R20, P0 ;  /* 0x0000001453187207 */ /* 0x000fe20000000000 */
[----:B------:R2:W-:Y:S01]  /*8cf0*/  SHFL.IDX PT, R52, R32, R41, 0x1c1f ;  /* 0x001c1f2920347589 */ /* 0x0005e200000e0000 */
[----:B0-----:R-:W-:Y:S02]  /*8d00*/  SEL R25, R109, R82, P0 ;  /* 0x000000526d197207 */ /* 0x001fe40000000000 */
[----:B-1----:R-:W-:Y:S01]  /*8d10*/  SEL R27, R82, R109, P0 ;  /* 0x0000006d521b7207 */ /* 0x002fe20000000000 */
[----:B------:R-:W-:Y:S01]  /*8d20*/  SHFL.IDX PT, R66, R66, R41, 0x1c1f ;  /* 0x001c1f2942427589 */ /* 0x000fe200000e0000 */
[----:B------:R-:W-:-:S03]  /*8d30*/  PLOP3.LUT P2, PT, PT, PT, UP0, 0x80, 0x0 ;  /* 0x000000000000781c */ /* 0x000fc60003f4f008 */
[----:B------:R-:W-:Y:S01]  /*8d40*/  SHFL.IDX PT, R99, R99, R26, 0x1c1f ;  /* 0x001c1f1a63637589 */ /* 0x000fe200000e0000 */
[----:B--2---:R-:W-:-:S03]  /*8d50*/  SEL R32, R85, R40, P0 ;  /* 0x0000002855207207 */ /* 0x004fc60000000000 */
[----:B------:R-:W-:Y:S04]  /*8d60*/  SHFL.IDX PT, R97, R97, R26, 0x1c1f ;  /* 0x001c1f1a61617589 */ /* 0x000fe800000e0000 */
[----:B------:R-:W-:Y:S04]  /*8d70*/  SHFL.IDX PT, R127, R127, R26, 0x1c1f ;  /* 0x001c1f1a7f7f7589 */ /* 0x000fe800000e0000 */
[----:B------:R0:W1:Y:S04]  /*8d80*/  SHFL.IDX PT, R54, R33, R41, 0x1c1f ;  /* 0x001c1f2921367589 */ /* 0x00006800000e0000 */
[----:B------:R2:W-:Y:S04]  /*8d90*/  SHFL.IDX PT, R56, R34, R41, 0x1c1f ;  /* 0x001c1f2922387589 */ /* 0x0005e800000e0000 */
[----:B------:R-:W3:Y:S01]  /*8da0*/  SHFL.IDX PT, R86, R67, R41, 0x1c1f ;  /* 0x001c1f2943567589 */ /* 0x000ee200000e0000 */
[----:B0-----:R-:W-:-:S03]  /*8db0*/  SEL R33, R113, R60, P0 ;  /* 0x0000003c71217207 */ /* 0x001fc60000000000 */
[----:B------:R-:W-:Y:S01]  /*8dc0*/  SHFL.IDX PT, R101, R101, R26, 0x1c1f ;  /* 0x001c1f1a65657589 */ /* 0x000fe200000e0000 */
[----:B--2---:R-:W-:-:S03]  /*8dd0*/  SEL R34, R40, R85, P0 ;  /* 0x0000005528227207 */ /* 0x004fc60000000000 */
[----:B------:R-:W-:Y:S04]  /*8de0*/  SHFL.IDX PT, R129, R129, R26, 0x1c1f ;  /* 0x001c1f1a81817589 */ /* 0x000fe800000e0000 */
[----:B------:R0:W-:Y:S04]  /*8df0*/  SHFL.IDX PT, R58, R35, R41, 0x1c1f ;  /* 0x001c1f29233a7589 */ /* 0x0001e800000e0000 */
[----:B------:R-:W-:Y:S01]  /*8e00*/  SHFL.IDX PT, R88, R69, R41, 0x1c1f ;  /* 0x001c1f2945587589 */ /* 0x000fe200000e0000 */
[----:B-1----:R-:W-:-:S03]  /*8e10*/  SEL R40, R99, R54, P0 ;  /* 0x0000003663287207 */ /* 0x002fc60000000000 */
[----:B------:R-:W-:Y:S01]  /*8e20*/  SHFL.IDX PT, R105, R105, R26, 0x1c1f ;  /* 0x001c1f1a69697589 */ /* 0x000fe200000e0000 */
[----:B0-----:R-:W-:-:S03]  /*8e30*/  SEL R35, R60, R113, P0 ;  /* 0x000000713c237207 */ /* 0x001fc60000000000 */
[----:B------:R-:W-:Y:S01]  /*8e40*/  SHFL.IDX PT, R131, R131, R26, 0x1c1f ;  /* 0x001c1f1a83837589 */ /* 0x000fe200000e0000 */
[----:B---3--:R-:W-:-:S03]  /*8e50*/  SEL R43, R86, R127, P0 ;  /* 0x0000007f562b7207 */ /* 0x008fc60000000000 */
[----:B------:R0:W1:Y:S04]  /*8e60*/  SHFL.IDX PT, R62, R36, R41, 0x1c1f ;  /* 0x001c1f29243e7589 */ /* 0x00006800000e0000 */
[----:B------:R-:W-:Y:S04]  /*8e70*/  SHFL.IDX PT, R70, R70, R41, 0x1c1f ;  /* 0x001c1f2946467589 */ /* 0x000fe800000e0000 */
[----:B------:R-:W-:Y:S01]  /*8e80*/  SHFL.IDX PT, R133, R133, R26, 0x1c1f ;  /* 0x001c1f1a85857589 */ /* 0x000fe200000e0000 */
[----:B0-----:R-:W-:-:S03]  /*8e90*/  SEL R36, R93, R52, P0 ;  /* 0x000000345d247207 */ /* 0x001fc60000000000 */
[----:B------:R-:W-:Y:S04]  /*8ea0*/  SHFL.IDX PT, R139, R139, R26, 0x1c1f ;  /* 0x001c1f1a8b8b7589 */ /* 0x000fe800000e0000 */
[----:B------:R-:W0:Y:S04]  /*8eb0*/  SHFL.IDX PT, R72, R72, R41, 0x1c1f ;  /* 0x001c1f2948487589 */ /* 0x000e2800000e0000 */
[----:B------:R-:W-:Y:S04]  /*8ec0*/  SHFL.IDX PT, R76, R76, R41, 0x1c1f ;  /* 0x001c1f294c4c7589 */ /* 0x000fe800000e0000 */
[----:B------:R-:W-:Y:S01]  /*8ed0*/  SHFL.IDX PT, R107, R107, R26, 0x1c1f ;  /* 0x001c1f1a6b6b7589 */ /* 0x000fe200000e0000 */
[----:B-1----:R-:W-:-:S02]  /*8ee0*/  SEL R60, R105, R62, P0 ;  /* 0x0000003e693c7207 */ /* 0x002fc40000000000 */
[----:B------:R-:W-:Y:S01]  /*8ef0*/  SEL R62, R62, R105, P0 ;  /* 0x000000693e3e7207 */ /* 0x000fe20000000000 */
[----:B------:R-:W-:Y:S04]  /*8f00*/  SHFL.IDX PT, R103, R103, R26, 0x1c1f ;  /* 0x001c1f1a67677589 */ /* 0x000fe800000e0000 */
[----:B------:R-:W-:Y:S04]  /*8f10*/  SHFL.IDX PT, R135, R135, R26, 0x1c1f ;  /* 0x001c1f1a87877589 */ /* 0x000fe800000e0000 */
[----:B------:R1:W-:Y:S04]  /*8f20*/  SHFL.IDX PT, R68, R37, R41, 0x1c1f ;  /* 0x001c1f2925447589 */ /* 0x0003e800000e0000 */
[----:B------:R2:W-:Y:S01]  /*8f30*/  SHFL.IDX PT, R78, R38, R41, 0x1c1f ;  /* 0x001c1f29264e7589 */ /* 0x0005e200000e0000 */
[----:B0-----:R-:W-:-:S03]  /*8f40*/  SEL R61, R133, R72, P0 ;  /* 0x00000048853d7207 */ /* 0x001fc60000000000 */
[----:B------:R-:W-:Y:S01]  /*8f50*/  SHFL.IDX PT, R74, R74, R41, 0x1c1f ;  /* 0x001c1f294a4a7589 */ /* 0x000fe200000e0000 */
[----:B-1----:R-:W-:-:S03]  /*8f60*/  SEL R37, R125, R66, P0 ;  /* 0x000000427d257207 */ /* 0x002fc60000000000 */
[----:B------:R-:W-:Y:S01]  /*8f70*/  SHFL.IDX PT, R137, R137, R26, 0x1c1f ;  /* 0x001c1f1a89897589 */ /* 0x000fe200000e0000 */
[----:B--2---:R-:W-:-:S03]  /*8f80*/  SEL R38, R52, R93, P0 ;  /* 0x0000005d34267207 */ /* 0x004fc60000000000 */
[----:B------:R-:W0:Y:S04]  /*8f90*/  SHFL.IDX PT, R90, R75, R41, 0x1c1f ;  /* 0x001c1f294b5a7589 */ /* 0x000e2800000e0000 */
[----:B------:R1:W-:Y:S04]  /*8fa0*/  SHFL.IDX PT, R95, R95, R26, 0x1c1f ;  /* 0x001c1f1a5f5f7589 */ /* 0x0003e800000e0000 */
[----:B------:R2:W3:Y:S04]  /*8fb0*/  SHFL.IDX PT, R80, R39, R41, 0x1c1f ;  /* 0x001c1f2927507589 */ /* 0x0004e800000e0000 */
[----:B------:R4:W-:Y:S01]  /*8fc0*/  STSM.16.M88.4 [R100], R8 ;  /* 0x0000000864007844 */ /* 0x0009e20000000200 */
[----:B-1----:R-:W-:-:S03]  /*8fd0*/  SEL R26, R20, R83, P0 ;  /* 0x00000053141a7207 */ /* 0x002fc60000000000 */
[----:B------:R1:W-:Y:S01]  /*8fe0*/  STSM.16.M88.4 [R98], R12 ;  /* 0x0000000c62007844 */ /* 0x0003e20000000200 */
[----:B--2---:R-:W-:-:S03]  /*8ff0*/  SEL R39, R66, R125, P0 ;  /* 0x0000007d42277207 */ /* 0x004fc60000000000 */
[----:B------:R2:W-:Y:S01]  /*9000*/  STSM.16.M88.4 [R96], R28 ;  /* 0x0000001c60007844 */ /* 0x0005e20000000200 */
[----:B------:R-:W-:-:S03]  /*9010*/  SEL R41, R127, R86, P0 ;  /* 0x000000567f297207 */ /* 0x000fc60000000000 */
[----:B------:R3:W-:Y:S01]  /*9020*/  STSM.16.M88.4 [R94], R24 ;  /* 0x000000185e007844 */ /* 0x0007e20000000200 */
[----:B0-----:R-:W-:Y:S02]  /*9030*/  SEL R77, R137, R90, P0 ;  /* 0x0000005a894d7207 */ /* 0x001fe40000000000 */
[----:B------:R-:W-:Y:S01]  /*9040*/  SEL R79, R90, R137, P0 ;  /* 0x000000895a4f7207 */ /* 0x000fe20000000000 */
[----:B------:R-:W-:Y:S01]  /*9050*/  STSM.16.M88.4 [R92], R32 ;  /* 0x000000205c007844 */ /* 0x000fe20000000200 */
[----:B----4-:R-:W-:Y:S02]  /*9060*/  SEL R8, R87, R42, P0 ;  /* 0x0000002a57087207 */ /* 0x010fe40000000000 */
[----:B------:R-:W-:Y:S02]  /*9070*/  SEL R10, R42, R87, P0 ;  /* 0x000000572a0a7207 */ /* 0x000fe40000000000 */
[----:B------:R-:W-:Y:S02]  /*9080*/  SEL R9, R115, R50, P0 ;  /* 0x0000003273097207 */ /* 0x000fe40000000000 */
[----:B------:R-:W-:-:S02]  /*9090*/  SEL R11, R50, R115, P0 ;  /* 0x00000073320b7207 */ /* 0x000fc40000000000 */
[----:B-1----:R-:W-:Y:S01]  /*90a0*/  SEL R12, R89, R46, P0 ;  /* 0x0000002e590c7207 */ /* 0x002fe20000000000 */
[----:B------:R-:W-:Y:S01]  /*90b0*/  ULDC UR8, c[0x0][0xa88] ;  /* 0x0002a20000087ab9 */ /* 0x000fe20000000800 */
[----:B------:R-:W-:Y:S01]  /*90c0*/  SEL R14, R46, R89, P0 ;  /* 0x000000592e0e7207 */ /* 0x000fe20000000000 */
[----:B------:R0:W-:Y:S01]  /*90d0*/  STSM.16.M88.4 [R63], R8 ;  /* 0x000000083f007844 */ /* 0x0001e20000000200 */
[----:B------:R-:W-:Y:S01]  /*90e0*/  SEL R13, R121, R84, P0 ;  /* 0x00000054790d7207 */ /* 0x000fe20000000000 */
[----:B------:R-:W1:Y:S01]  /*90f0*/  LDC R50, c[0x0][0xbe8] ;  /* 0x0002fa00ff327b82 */ /* 0x000e620000000800 */
[----:B------:R-:W-:Y:S02]  /*9100*/  SEL R15, R84, R121, P0 ;  /* 0x00000079540f7207 */ /* 0x000fe40000000000 */
[----:B--2---:R-:W-:Y:S02]  /*9110*/  SEL R28, R91, R48, P0 ;  /* 0x000000305b1c7207 */ /* 0x004fe40000000000 */
[----:B------:R-:W-:Y:S01]  /*9120*/  SEL R30, R48, R91, P0 ;  /* 0x0000005b301e7207 */ /* 0x000fe20000000000 */
[----:B------:R2:W-:Y:S01]  /*9130*/  STSM.16.M88.4 [R59], R12 ;  /* 0x0000000c3b007844 */ /* 0x0005e20000000200 */
[----:B------:R-:W-:-:S02]  /*9140*/  SEL R29, R123, R64, P0 ;  /* 0x000000407b1d7207 */ /* 0x000fc40000000000 */
[----:B------:R-:W-:Y:S02]  /*9150*/  SEL R31, R64, R123, P0 ;  /* 0x0000007b401f7207 */ /* 0x000fe40000000000 */
[----:B------:R-:W-:Y:S02]  /*9160*/  SEL R42, R54, R99, P0 ;  /* 0x00000063362a7207 */ /* 0x000fe40000000000 */
[----:B---3--:R-:W-:Y:S01]  /*9170*/  SEL R25, R139, R76, P0 ;  /* 0x0000004c8b197207 */ /* 0x008fe20000000000 */
[----:B------:R3:W-:Y:S01]  /*9180*/  STSM.16.M88.4 [R57], R28 ;  /* 0x0000001c39007844 */ /* 0x0007e20000000200 */
[----:B0-----:R-:W-:Y:S02]  /*9190*/  SEL R8, R97, R56, P0 ;  /* 0x0000003861087207 */ /* 0x001fe40000000000 */
[----:B------:R-:W-:Y:S01]  /*91a0*/  SEL R10, R56, R97, P0 ;  /* 0x00000061380a7207 */ /* 0x000fe20000000000 */
[----:B------:R-:W-:Y:S01]  /*91b0*/  STSM.16.M88.4 [R55], R36 ;  /* 0x0000002437007844 */ /* 0x000fe20000000200 */
[----:B------:R-:W-:-:S02]  /*91c0*/  SEL R9, R129, R88, P0 ;  /* 0x0000005881097207 */ /* 0x000fc40000000000 */
[----:B------:R-:W-:Y:S01]  /*91d0*/  SEL R11, R88, R129, P0 ;  /* 0x00000081580b7207 */ /* 0x000fe20000000000 */
[----:B------:R-:W-:Y:S01]  /*91e0*/  STSM.16.M88.4 [R53], R40 ;  /* 0x0000002835007844 */ /* 0x000fe20000000200 */
[----:B------:R-:W-:Y:S02]  /*91f0*/  SEL R56, R101, R58, P0 ;  /* 0x0000003a65387207 */ /* 0x000fe40000000000 */
[----:B------:R-:W-:Y:S01]  /*9200*/  SEL R58, R58, R101, P0 ;  /* 0x000000653a3a7207 */ /* 0x000fe20000000000 */
[----:B------:R0:W-:Y:S01]  /*9210*/  STSM.16.M88.4 [R49], R8 ;  /* 0x0000000831007844 */ /* 0x0001e20000000200 */
[----:B--2---:R-:W-:Y:S02]  /*9220*/  SEL R59, R70, R131, P0 ;  /* 0x00000083463b7207 */ /* 0x004fe40000000000 */
[----:B------:R-:W-:Y:S02]  /*9230*/  SEL R27, R76, R139, P0 ;  /* 0x0000008b4c1b7207 */ /* 0x000fe40000000000 */
[----:B---3--:R-:W-:-:S02]  /*9240*/  SEL R57, R131, R70, P0 ;  /* 0x0000004683397207 */ /* 0x008fc40000000000 */
[----:B------:R-:W-:Y:S02]  /*9250*/  SEL R63, R72, R133, P0 ;  /* 0x00000085483f7207 */ /* 0x000fe40000000000 */
[----:B------:R-:W-:Y:S01]  /*9260*/  SEL R12, R107, R68, P0 ;  /* 0x000000446b0c7207 */ /* 0x000fe20000000000 */
[----:B------:R-:W-:Y:S01]  /*9270*/  STSM.16.M88.4 [R47], R56 ;  /* 0x000000382f007844 */ /* 0x000fe20000000200 */
[----:B------:R-:W-:Y:S02]  /*9280*/  SEL R14, R68, R107, P0 ;  /* 0x0000006b440e7207 */ /* 0x000fe40000000000 */
[----:B------:R-:W-:Y:S01]  /*9290*/  SEL R13, R135, R74, P0 ;  /* 0x0000004a870d7207 */ /* 0x000fe20000000000 */
[----:B------:R2:W-:Y:S01]  /*92a0*/  STSM.16.M88.4 [R3], R60 ;  /* 0x0000003c03007844 */ /* 0x0005e20000000200 */
[----:B------:R-:W-:Y:S01]  /*92b0*/  SEL R15, R74, R135, P0 ;  /* 0x000000874a0f7207 */ /* 0x000fe20000000000 */
[----:B0-----:R-:W-:Y:S01]  /*92c0*/  IMAD.U32 R8, RZ, RZ, UR6 ;  /* 0x00000006ff087e24 */ /* 0x001fe2000f8e00ff */
[----:B------:R-:W-:Y:S01]  /*92d0*/  SEL R76, R103, R78, P0 ;  /* 0x0000004e674c7207 */ /* 0x000fe20000000000 */
[----:B------:R-:W-:Y:S01]  /*92e0*/  IMAD.U32 R9, RZ, RZ, UR7 ;  /* 0x00000007ff097e24 */ /* 0x000fe2000f8e00ff */
[----:B------:R-:W-:Y:S01]  /*92f0*/  SEL R78, R78, R103, P0 ;  /* 0x000000674e4e7207 */ /* 0x000fe20000000000 */
[----:B------:R0:W-:Y:S01]  /*9300*/  STSM.16.M88.4 [R5], R12 ;  /* 0x0000000c05007844 */ /* 0x0001e20000000200 */
[----:B------:R-:W-:Y:S01]  /*9310*/  SEL R24, R95, R80, P0 ;  /* 0x000000505f187207 */ /* 0x000fe20000000000 */
[----:B------:R-:W-:Y:S01]  /*9320*/  ULDC.64 UR6, c[0x0][0xc08] ;  /* 0x0003020000067ab9 */ /* 0x000fe20000000a00 */
[----:B------:R-:W-:Y:S01]  /*9330*/  SEL R26, R80, R95, P0 ;  /* 0x0000005f501a7207 */ /* 0x000fe20000000000 */
[----:B------:R3:W-:Y:S01]  /*9340*/  STSM.16.M88.4 [R44], R76 ;  /* 0x0000004c2c007844 */ /* 0x0007e20000000200 */
[----:B------:R-:W-:-:S03]  /*9350*/  UISETP.NE.U32.AND UP1, UPT, UR6, URZ, UPT ;  /* 0x0000003f0600728c */ /* 0x000fc6000bf25070 */
[----:B------:R3:W-:Y:S01]  /*9360*/  STSM.16.M88.4 [R45], R24 ;  /* 0x000000182d007844 */ /* 0x0007e20000000200 */
[----:B------:R-:W-:Y:S01]  /*9370*/  BAR.SYNC.DEFER_BLOCKING 0x1, 0x100 ;  /* 0x0044000000007b1d */ /* 0x000fe20000010000 */
[----:B------:R-:W-:-:S06]  /*9380*/  UISETP.NE.AND.EX UP1, UPT, UR7, URZ, UPT, UP1 ;  /* 0x0000003f0700728c */ /* 0x000fcc000bf25310 */
[----:B------:R-:W-:-:S05]  /*9390*/  PLOP3.LUT P0, PT, PT, PT, UP1, 0x80, 0x0 ;  /* 0x000000000000781c */ /* 0x000fca0003f0f018 */
[----:B------:R-:W-:-:S04]  /*93a0*/  @UP1 ULEA UR6, UP2, UR36, UR6, 0x2 ;  /* 0x0000000624061291 */ /* 0x000fc8000f84103f */
[----:B------:R-:W-:Y:S01]  /*93b0*/  @UP1 ULEA.HI.X UR7, UR36, UR7, UR37, 0x2, UP2 ;  /* 0x0000000724071291 */ /* 0x000fe200090f1425 */
[----:B--2---:R-:W-:Y:S02]  /*93c0*/  IMAD.U32 R3, RZ, RZ, UR8 ;  /* 0x00000008ff037e24 */ /* 0x004fe4000f8e00ff */
[----:B0-----:R-:W-:-:S03]  /*93d0*/  IMAD.U32 R14, RZ, RZ, UR6 ;  /* 0x00000006ff0e7e24 */ /* 0x001fc6000f8e00ff */
[----:B------:R-:W-:Y:S01]  /*93e0*/  IMAD.U32 R15, RZ, RZ, UR7 ;  /* 0x00000007ff0f7e24 */ /* 0x000fe2000f8e00ff */
[----:B------:R-:W2:Y:S01]  /*93f0*/  @P2 LDG.E R10, desc[UR48][R8.64] ;  /* 0x00000030080a2981 */ /* 0x000ea2000c1e1900 */
[----:B-1----:R-:W-:Y:S01]  /*9400*/  ISETP.NE.AND P1, PT, R50, 0x1, PT ;  /* 0x000000013200780c */ /* 0x002fe20003f25270 */
[----:B------:R-:W-:Y:S01]  /*9410*/  UMOV UR4, URZ ;  /* 0x0000003f00047c82 */ /* 0x000fe20008000000 */
[----:B------:R-:W-:Y:S01]  /*9420*/  IMAD.U32 R5, RZ, RZ, UR40 ;  /* 0x00000028ff057e24 */ /* 0x000fe2000f8e00ff */
[----:B------:R3:W5:Y:S10]  /*9430*/  @P0 LDG.E R3, desc[UR48][R14.64] ;  /* 0x000000300e030981 */ /* 0x000774000c1e1900 */
[----:B------:R-:W0:Y:S08]  /*9440*/  @P1 LDC R11, c[0x0][0xbec] ;  /* 0x0002fb00ff0b1b82 */ /* 0x000e300000000800 */
[----:B------:R-:W1:Y:S01]  /*9450*/  @P1 LDC R12, c[0x0][0xbf0] ;  /* 0x0002fc00ff0c1b82 */ /* 0x000e620000000800 */
[----:B--2---:R-:W-:Y:S01]  /*9460*/  @P2 R2UR UR4, R10 ;  /* 0x000000000a0422ca */ /* 0x004fe200000e0000 */
[----:B01-3--:R-:W-:-:S14]  /*9470*/  @P0 BRA `(.L_x_174) ;  /* 0x0000000000100947 */ /* 0x00bfdc0003800000 */
[----:B------:R-:W-:Y:S05]  /*9480*/  @!P2 BRA `(.L_x_174) ;  /* 0x00000000000ca947 */ /* 0x000fea0003800000 */
[----:B------:R-:W2:Y:S04]  /*9490*/  LDG.E R10, desc[UR48][R8.64] ;  /* 0x00000030080a7981 */ /* 0x000ea8000c1e1900 */
[----:B-----5:R-:W2:Y:S02]  /*94a0*/  LDG.E R3, desc[UR48][R8.64+0x4] ;  /* 0x0000043008037981 */ /* 0x020ea4000c1e1900 */
[----:B--2---:R-:W-:-:S07]  /*94b0*/  IMAD.IADD R3, R3, 0x1, -R10 ;  /* 0x0000000103037824 */ /* 0x004fce00078e0a0a */
.L_x_174:
[----:B------:R-:W-:Y:S01]  /*94c0*/  USHF.R.S32.HI UR14, URZ, 0x1f, UR41 ;  /* 0x0000001f3f0e7899 */ /* 0x000fe20008011429 */
[----:B------:R-:W-:Y:S01]  /*94d0*/  IMAD R10, R5, 0x80, R236 ;  /* 0x00000080050a7824 */ /* 0x000fe200078e02ec */
[----:B------:R-:W-:Y:S01]  /*94e0*/  ULDC.64 UR12, c[0x0][0xb90] ;  /* 0x0002e400000c7ab9 */ /* 0x000fe20000000a00 */
[----:B------:R-:W-:Y:S01]  /*94f0*/  USHF.R.S32.HI UR9, URZ, 0x1f, UR4 ;  /* 0x0000001f3f097899 */ /* 0x000fe20008011404 */
[----:B-----5:R-:W-:Y:S01]  /*9500*/  IMAD R83, R3, R50, RZ ;  /* 0x0000003203537224 */ /* 0x020fe200078e02ff */
[----:B------:R-:W-:Y:S01]  /*9510*/  UIMAD UR10, UR14, UR12, URZ ;  /* 0x0000000c0e0a72a4 */ /* 0x000fe2000f8e023f */
[----:B------:R-:W-:Y:S01]  /*9520*/  @P1 IMAD.HI.U32 R5, R10, R11, RZ ;  /* 0x0000000b0a051227 */ /* 0x000fe200078e00ff */
[----:B------:R-:W-:Y:S01]  /*9530*/  UMOV UR8, UR4 ;  /* 0x0000000400087c82 */ /* 0x000fe20008000000 */
[----:B------:R-:W-:Y:S01]  /*9540*/  USEL UR37, UR37, URZ, !UP0 ;  /* 0x0000003f25257287 */ /* 0x000fe2000c000000 */
[----:B------:R-:W0:Y:S01]  /*9550*/  @P1 LDC R81, c[0x0][0xbf0] ;  /* 0x0002fc00ff511b82 */ /* 0x000e220000000800 */
[----:B------:R-:W-:Y:S01]  /*9560*/  UIMAD.WIDE.U32 UR6, UR41, UR12, UR8 ;  /* 0x0000000c290672a5 */ /* 0x000fe2000f8e0008 */
[----:B------:R-:W-:Y:S01]  /*9570*/  IMAD.MOV.U32 R8, RZ, RZ, R10 ;  /* 0x000000ffff087224 */ /* 0x000fe200078e000a */
[----:B------:R-:W-:Y:S01]  /*9580*/  UIMAD UR10, UR41, UR13, UR10 ;  /* 0x0000000d290a72a4 */ /* 0x000fe2000f8e020a */
[----:B------:R-:W-:Y:S01]  /*9590*/  @P1 SHF.R.U32.HI R8, RZ, R12, R5 ;  /* 0x0000000cff081219 */ /* 0x000fe20000011605 */
[----:B------:R-:W-:Y:S01]  /*95a0*/  USEL UR36, UR36, URZ, !UP0 ;  /* 0x0000003f24247287 */ /* 0x000fe2000c000000 */
[----:B------:R-:W-:Y:S01]  /*95b0*/  IMAD R5, R23, 0x40, R16 ;  /* 0x0000004017057824 */ /* 0x000fe200078e0210 */
[----:B------:R-:W-:Y:S01]  /*95c0*/  ULDC.64 UR12, c[0x0][0xb98] ;  /* 0x0002e600000c7ab9 */ /* 0x000fe20000000a00 */
[----:B------:R-:W-:Y:S01]  /*95d0*/  UIADD3 UR7, UR7, UR10, URZ ;  /* 0x0000000a07077290 */ /* 0x000fe2000fffe03f */
[----:B------:R-:W-:Y:S01]  /*95e0*/  IMAD.MOV R9, RZ, RZ, -R8 ;  /* 0x000000ffff097224 */ /* 0x000fe200078e0a08 */
[----:B------:R-:W-:Y:S01]  /*95f0*/  UIMAD UR8, UR37, UR12, URZ ;  /* 0x0000000c250872a4 */ /* 0x000fe2000f8e023f */
[----:B------:R-:W-:Y:S01]  /*9600*/  IMAD.WIDE R6, R5, 0x2, R6 ;  /* 0x0000000205067825 */ /* 0x000fe200078e0206 */
[----:B------:R-:W-:-:S02]  /*9610*/  UIMAD.WIDE.U32 UR6, UR36, UR12, UR6 ;  /* 0x0000000c240672a5 */ /* 0x000fc4000f8e0006 */
[----:B------:R-:W-:Y:S01]  /*9620*/  UIMAD UR8, UR36, UR13, UR8 ;  /* 0x0000000d240872a4 */ /* 0x000fe2000f8e0208 */
[----:B------:R-:W-:Y:S01]  /*9630*/  IMAD R5, R50, R9, R10 ;  /* 0x0000000932057224 */ /* 0x000fe200078e020a */
[----:B------:R-:W-:Y:S01]  /*9640*/  SHF.R.S32.HI R9, RZ, 0x1f, R8 ;  /* 0x0000001fff097819 */ /* 0x000fe20000011408 */
[----:B------:R-:W-:Y:S01]  /*9650*/  ULDC.64 UR10, c[0x0][0xaa0] ;  /* 0x0002a800000a7ab9 */ /* 0x000fe20000000a00 */
[----:B------:R-:W-:Y:S02]  /*9660*/  IADD3 R8, P0, R8, UR6, RZ ;  /* 0x0000000608087c10 */ /* 0x000fe4000ff1e0ff */
[----:B------:R-:W-:Y:S01]  /*9670*/  IMAD.U32 R10, RZ, RZ, UR8 ;  /* 0x00000008ff0a7e24 */ /* 0x000fe2000f8e00ff */
[C---:B------:R-:W-:Y:S02]  /*9680*/  IADD3 R33, P2, R6.reuse, 0x5000, RZ ;  /* 0x0000500006217810 */ /* 0x040fe40007f5e0ff */
[----:B------:R-:W-:Y:S02]  /*9690*/  IADD3 R57, P3, R6, 0x4000, RZ ;  /* 0x0000400006397810 */ /* 0x000fe40007f7e0ff */
[----:B------:R-:W-:Y:S01]  /*96a0*/  IADD3.X R9, R9, UR7, R10, P0, !PT ;  /* 0x0000000709097c10 */ /* 0x000fe200087fe40a */
[----:B------:R-:W-:Y:S01]  /*96b0*/  ULDC.64 UR6, c[0x0][0xb88] ;  /* 0x0002e20000067ab9 */ /* 0x000fe20000000a00 */
[----:B------:R-:W-:-:S02]  /*96c0*/  SHF.R.S32.HI R10, RZ, 0x1f, R5 ;  /* 0x0000001fff0a7819 */ /* 0x000fc40000011405 */
[----:B------:R-:W-:Y:S01]  /*96d0*/  IADD3 R29, P0, R6, 0x3000, RZ ;  /* 0x00003000061d7810 */ /* 0x000fe20007f1e0ff */
[----:B------:R-:W-:Y:S01]  /*96e0*/  IMAD.WIDE.U32 R8, R5, UR6, R8 ;  /* 0x0000000605087c25 */ /* 0x000fe2000f8e0008 */
[----:B------:R-:W-:Y:S02]  /*96f0*/  LOP3.LUT R32, R33, 0x380, RZ, 0xc0, !PT ;  /* 0x0000038021207812 */ /* 0x000fe400078ec0ff */
[----:B------:R-:W-:Y:S01]  /*9700*/  LOP3.LUT R28, R29, 0x380, RZ, 0xc0, !PT ;  /* 0x000003801d1c7812 */ /* 0x000fe200078ec0ff */
[----:B------:R-:W-:Y:S01]  /*9710*/  IMAD R10, R10, UR6, RZ ;  /* 0x000000060a0a7c24 */ /* 0x000fe2000f8e02ff */
[----:B------:R-:W-:Y:S02]  /*9720*/  SHF.R.U64 R32, R32, 0x3, RZ ;  /* 0x0000000320207819 */ /* 0x000fe400000012ff */
[----:B------:R-:W-:Y:S01]  /*9730*/  SHF.R.U64 R28, R28, 0x3, RZ ;  /* 0x000000031c1c7819 */ /* 0x000fe200000012ff */
[----:B------:R-:W-:Y:S01]  /*9740*/  IMAD R11, R5, UR7, R10 ;  /* 0x00000007050b7c24 */ /* 0x000fe2000f8e020a */
[----:B------:R-:W-:Y:S01]  /*9750*/  ULDC.64 UR6, c[0x0][0xb50] ;  /* 0x0002d40000067ab9 */ /* 0x000fe20000000a00 */
[----:B------:R-:W-:Y:S01]  /*9760*/  LOP3.LUT R32, R32, R33, RZ, 0x3c, !PT ;  /* 0x0000002120207212 */ /* 0x000fe200078e3cff */
[----:B------:R-:W-:Y:S01]  /*9770*/  IMAD.X R33, RZ, RZ, R7, P2 ;  /* 0x000000ffff217224 */ /* 0x000fe200010e0607 */
[----:B------:R-:W-:Y:S01]  /*9780*/  LEA R10, P6, R8, UR6, 0x2 ;  /* 0x00000006080a7c11 */ /* 0x000fe2000f8c10ff */
[----:B------:R-:W-:Y:S01]  /*9790*/  IMAD.IADD R5, R9, 0x1, R11 ;  /* 0x0000000109057824 */ /* 0x000fe200078e020b */
[----:B------:R-:W-:Y:S01]  /*97a0*/  LOP3.LUT R28, R28, R29, RZ, 0x3c, !PT ;  /* 0x0000001d1c1c7212 */ /* 0x000fe200078e3cff */
[----:B------:R-:W-:Y:S01]  /*97b0*/  IMAD.X R29, RZ, RZ, R7, P0 ;  /* 0x000000ffff1d7224 */ /* 0x000fe200000e0607 */
[----:B------:R-:W-:Y:S01]  /*97c0*/  IADD3 R61, P0, R6, 0x9000, RZ ;  /* 0x00009000063d7810 */ /* 0x000fe20007f1e0ff */
[----:B------:R-:W-:Y:S01]  /*97d0*/  SHFL.IDX PT, R46, R10, RZ, 0x1c1f ;  /* 0x001c1fff0a2e7589 */ /* 0x000fe200000e0000 */
[----:B------:R-:W-:Y:S01]  /*97e0*/  LEA.HI.X R11, R8, UR7, R5, 0x2, P6 ;  /* 0x00000007080b7c11 */ /* 0x000fe2000b0f1405 */
[----:B------:R-:W-:Y:S01]  /*97f0*/  IMAD.U32 R5, RZ, RZ, UR40 ;  /* 0x00000028ff057e24 */ /* 0x000fe2000f8e00ff */
[----:B------:R-:W-:Y:S01]  /*9800*/  LOP3.LUT R60, R61, 0x380, RZ, 0xc0, !PT ;  /* 0x000003803d3c7812 */ /* 0x000fe200078ec0ff */
[----:B------:R-:W-:Y:S01]  /*9810*/  SHFL.IDX PT, R48, R10, 0x1, 0x1c1f ;  /* 0x003c1f000a307f89 */ /* 0x000fe200000e0000 */
[----:B------:R-:W-:Y:S01]  /*9820*/  IADD3 R21, P2, R6, 0xb000, RZ ;  /* 0x0000b00006157810 */ /* 0x000fe20007f5e0ff */
[----:B------:R-:W-:Y:S01]  /*9830*/  IMAD R14, R5, 0x80, R234 ;  /* 0x00000080050e7824 */ /* 0x000fe200078e02ea */
[----:B------:R-:W-:Y:S01]  /*9840*/  SHF.R.U64 R60, R60, 0x3, RZ ;  /* 0x000000033c3c7819 */ /* 0x000fe200000012ff */
[----:B------:R-:W1:Y:S01]  /*9850*/  SHFL.IDX PT, R47, R11, RZ, 0x1c1f ;  /* 0x001c1fff0b2f7589 */ /* 0x000e6200000e0000 */
[----:B------:R-:W-:Y:S01]  /*9860*/  LOP3.LUT R20, R21, 0x380, RZ, 0xc0, !PT ;  /* 0x0000038015147812 */ /* 0x000fe200078ec0ff */
[----:B------:R-:W-:Y:S01]  /*9870*/  VIADD R5, R14, 0x8 ;  /* 0x000000080e057836 */ /* 0x000fe20000000000 */
[----:B------:R-:W-:Y:S01]  /*9880*/  LOP3.LUT R56, R57, 0x380, RZ, 0xc0, !PT ;  /* 0x0000038039387812 */ /* 0x000fe200078ec0ff */
[----:B------:R-:W2:Y:S01]  /*9890*/  SHFL.IDX PT, R49, R11, 0x1, 0x1c1f ;  /* 0x003c1f000b317f89 */ /* 0x000ea200000e0000 */
[----:B------:R-:W-:Y:S01]  /*98a0*/  LOP3.LUT R60, R60, R61, RZ, 0x3c, !PT ;  /* 0x0000003d3c3c7212 */ /* 0x000fe200078e3cff */
[----:B------:R-:W-:Y:S01]  /*98b0*/  IMAD.X R61, RZ, RZ, R7, P0 ;  /* 0x000000ffff3d7224 */ /* 0x000fe200000e0607 */
[----:B------:R-:W-:-:S02]  /*98c0*/  SHF.R.U64 R20, R20, 0x3, RZ ;  /* 0x0000000314147819 */ /* 0x000fc400000012ff */
[----:B------:R-:W-:Y:S02]  /*98d0*/  LOP3.LUT P0, RZ, R232, 0x3, RZ, 0xc0, !PT ;  /* 0x00000003e8ff7812 */ /* 0x000fe4000780c0ff */
[----:B------:R-:W-:Y:S02]  /*98e0*/  SHF.R.U64 R56, R56, 0x3, RZ ;  /* 0x0000000338387819 */ /* 0x000fe400000012ff */
[----:B------:R-:W-:Y:S01]  /*98f0*/  LOP3.LUT R20, R20, R21, RZ, 0x3c, !PT ;  /* 0x0000001514147212 */ /* 0x000fe200078e3cff */
[--C-:B------:R-:W-:Y:S01]  /*9900*/  IMAD.X R21, RZ, RZ, R7.reuse, P2 ;  /* 0x000000ffff157224 */ /* 0x100fe200010e0607 */
[-C--:B------:R-:W-:Y:S02]  /*9910*/  ISETP.GE.OR P2, PT, R14, R83.reuse, P0 ;  /* 0x000000530e00720c */ /* 0x080fe40000746670 */
[----:B------:R-:W-:Y:S02]  /*9920*/  ISETP.GE.OR P0, PT, R5, R83, P0 ;  /* 0x000000530500720c */ /* 0x000fe40000706670 */
[----:B------:R-:W-:Y:S01]  /*9930*/  LOP3.LUT R56, R56, R57, RZ, 0x3c, !PT ;  /* 0x0000003938387212 */ /* 0x000fe200078e3cff */
[----:B------:R-:W-:Y:S01]  /*9940*/  IMAD.X R57, RZ, RZ, R7, P3 ;  /* 0x000000ffff397224 */ /* 0x000fe200018e0607 */
[----:B------:R-:W-:-:S02]  /*9950*/  IADD3 R45, P3, R6, 0xa000, RZ ;  /* 0x0000a000062d7810 */ /* 0x000fc40007f7e0ff */
[C---:B------:R-:W-:Y:S02]  /*9960*/  IADD3 R13, P5, R6.reuse, 0x1000, RZ ;  /* 0x00001000060d7810 */ /* 0x040fe40007fbe0ff */
[----:B------:R-:W-:Y:S02]  /*9970*/  IADD3 R25, P4, R6, 0x2000, RZ ;  /* 0x0000200006197810 */ /* 0x000fe40007f9e0ff */
[----:B------:R-:W-:Y:S01]  /*9980*/  LOP3.LUT R44, R45, 0x380, RZ, 0xc0, !PT ;  /* 0x000003802d2c7812 */ /* 0x000fe200078ec0ff */
[----:B-1----:R-:W-:Y:S01]  /*9990*/  @!P2 ST.E desc[UR48][R46.64], R4 ;  /* 0x000000042e00a985 */ /* 0x002fe2000c101930 */
[----:B------:R-:W-:Y:S02]  /*99a0*/  LOP3.LUT R12, R13, 0x380, RZ, 0xc0, !PT ;  /* 0x000003800d0c7812 */ /* 0x000fe400078ec0ff */
[----:B------:R-:W-:Y:S01]  /*99b0*/  LOP3.LUT R24, R25, 0x380, RZ, 0xc0, !PT ;  /* 0x0000038019187812 */ /* 0x000fe200078ec0ff */
[----:B--2---:R1:W-:Y:S01]  /*99c0*/  @!P0 ST.E desc[UR48][R48.64], R0 ;  /* 0x0000000030008985 */ /* 0x0043e2000c101930 */
[----:B------:R-:W-:-:S02]  /*99d0*/  SHF.R.U64 R44, R44, 0x3, RZ ;  /* 0x000000032c2c7819 */ /* 0x000fc400000012ff */
[----:B------:R-:W-:Y:S01]  /*99e0*/  SHF.R.U64 R12, R12, 0x3, RZ ;  /* 0x000000030c0c7819 */ /* 0x000fe200000012ff */
[----:B------:R-:W-:Y:S01]  /*99f0*/  UIMAD UR8, UR9, UR10, URZ ;  /* 0x0000000a090872a4 */ /* 0x000fe2000f8e023f */
[----:B------:R-:W-:Y:S01]  /*9a00*/  SHF.R.U64 R24, R24, 0x3, RZ ;  /* 0x0000000318187819 */ /* 0x000fe200000012ff */
[----:B------:R-:W-:Y:S01]  /*9a10*/  UIMAD.WIDE.U32 UR6, UR4, UR10, URZ ;  /* 0x0000000a040672a5 */ /* 0x000fe2000f8e003f */
[----:B------:R-:W-:Y:S01]  /*9a20*/  LOP3.LUT R44, R44, R45, RZ, 0x3c, !PT ;  /* 0x0000002d2c2c7212 */ /* 0x000fe200078e3cff */
[--C-:B------:R-:W-:Y:S01]  /*9a30*/  IMAD.X R45, RZ, RZ, R7.reuse, P3 ;  /* 0x000000ffff2d7224 */ /* 0x100fe200018e0607 */
[----:B------:R-:W-:Y:S01]  /*9a40*/  IADD3 R8, P3, R6, 0xf000, RZ ;  /* 0x0000f00006087810 */ /* 0x000fe20007f7e0ff */
[----:B------:R-:W5:Y:S01]  /*9a50*/  LD.E.128 R28, desc[UR48][R28.64] ;  /* 0x000000301c1c7980 */ /* 0x000f62000c101d00 */
[----:B------:R-:W-:Y:S01]  /*9a60*/  LOP3.LUT R12, R12, R13, RZ, 0x3c, !PT ;  /* 0x0000000d0c0c7212 */ /* 0x000fe200078e3cff */
[----:B-1----:R-:W1:Y:S01]  /*9a70*/  @P1 LDC R49, c[0x0][0xbec] ;  /* 0x0002fb00ff311b82 */ /* 0x002e620000000800 */
[----:B------:R-:W-:Y:S01]  /*9a80*/  LOP3.LUT R24, R24, R25, RZ, 0x3c, !PT ;  /* 0x0000001918187212 */ /* 0x000fe200078e3cff */
[--C-:B------:R-:W-:Y:S01]  /*9a90*/  IMAD.X R13, RZ, RZ, R7.reuse, P5 ;  /* 0x000000ffff0d7224 */ /* 0x100fe200028e0607 */
[C---:B------:R-:W-:Y:S01]  /*9aa0*/  IADD3 R37, P6, R6.reuse, 0x6000, RZ ;  /* 0x0000600006257810 */ /* 0x040fe20007fde0ff */
[----:B------:R-:W-:Y:S01]  /*9ab0*/  IMAD.X R25, RZ, RZ, R7, P4 ;  /* 0x000000ffff197224 */ /* 0x000fe200020e0607 */
[C---:B------:R-:W-:Y:S01]  /*9ac0*/  IADD3 R41, P5, R6.reuse, 0x7000, RZ ;  /* 0x0000700006297810 */ /* 0x040fe20007fbe0ff */
[----:B------:R-:W-:Y:S01]  /*9ad0*/  UIMAD UR8, UR4, UR11, UR8 ;  /* 0x0000000b040872a4 */ /* 0x000fe2000f8e0208 */
[----:B------:R-:W-:Y:S01]  /*9ae0*/  IADD3 R69, P4, R6, 0x8000, RZ ;  /* 0x0000800006457810 */ /* 0x000fe20007f9e0ff */
[----:B------:R-:W-:Y:S01]  /*9af0*/  IMAD R0, R22, 0x20, R23 ;  /* 0x0000002016007824 */ /* 0x000fe200078e0217 */
[----:B------:R-:W-:Y:S01]  /*9b00*/  LOP3.LUT R3, R8, 0x380, RZ, 0xc0, !PT ;  /* 0x0000038008037812 */ /* 0x000fe200078ec0ff */
[----:B------:R-:W-:Y:S01]  /*9b10*/  ULDC.64 UR10, c[0x0][0xae8] ;  /* 0x0002ba00000a7ab9 */ /* 0x000fe20000000a00 */
[----:B------:R-:W-:Y:S01]  /*9b20*/  LOP3.LUT R36, R37, 0x380, RZ, 0xc0, !PT ;  /* 0x0000038025247812 */ /* 0x000fe200078ec0ff */
[----:B------:R-:W-:Y:S01]  /*9b30*/  IMAD.X R53, RZ, RZ, R7, P3 ;  /* 0x000000ffff357224 */ /* 0x000fe200018e0607 */
[----:B------:R-:W-:Y:S01]  /*9b40*/  LOP3.LUT R40, R41, 0x380, RZ, 0xc0, !PT ;  /* 0x0000038029287812 */ /* 0x000fe200078ec0ff */
[----:B------:R-:W5:Y:S01]  /*9b50*/  LD.E.128 R12, desc[UR48][R12.64] ;  /* 0x000000300c0c7980 */ /* 0x000f62000c101d00 */
[----:B------:R-:W-:-:S02]  /*9b60*/  LOP3.LUT R68, R69, 0x380, RZ, 0xc0, !PT ;  /* 0x0000038045447812 */ /* 0x000fc400078ec0ff */
[----:B------:R-:W-:Y:S01]  /*9b70*/  SHF.R.U64 R3, R3, 0x3, RZ ;  /* 0x0000000303037819 */ /* 0x000fe200000012ff */
[----:B------:R-:W5:Y:S01]  /*9b80*/  LD.E.128 R24, desc[UR48][R24.64] ;  /* 0x0000003018187980 */ /* 0x000f62000c101d00 */
[----:B------:R-:W-:Y:S02]  /*9b90*/  SHF.R.U64 R36, R36, 0x3, RZ ;  /* 0x0000000324247819 */ /* 0x000fe400000012ff */
[----:B------:R-:W-:Y:S01]  /*9ba0*/  SHF.R.U64 R40, R40, 0x3, RZ ;  /* 0x0000000328287819 */ /* 0x000fe200000012ff */
[----:B------:R-:W5:Y:S01]  /*9bb0*/  LD.E.128 R56, desc[UR48][R56.64] ;  /* 0x0000003038387980 */ /* 0x000f62000c101d00 */
[----:B------:R-:W-:Y:S02]  /*9bc0*/  SHF.R.U64 R68, R68, 0x3, RZ ;  /* 0x0000000344447819 */ /* 0x000fe400000012ff */
[----:B------:R-:W-:Y:S01]  /*9bd0*/  LOP3.LUT R52, R3, R8, RZ, 0x3c, !PT ;  /* 0x0000000803347212 */ /* 0x000fe200078e3cff */
[----:B------:R-:W-:Y:S01]  /*9be0*/  IMAD.U32 R3, RZ, RZ, UR40 ;  /* 0x00000028ff037e24 */ /* 0x000fe2000f8e00ff */
[----:B------:R-:W-:Y:S01]  /*9bf0*/  UIADD3 UR7, UR7, UR8, URZ ;  /* 0x0000000807077290 */ /* 0x000fe2000fffe03f */
[----:B------:R-:W-:Y:S01]  /*9c00*/  LOP3.LUT R36, R36, R37, RZ, 0x3c, !PT ;  /* 0x0000002524247212 */ /* 0x000fe200078e3cff */
[----:B------:R-:W-:Y:S01]  /*9c10*/  UIMAD UR4, UR14, UR10, URZ ;  /* 0x0000000a0e0472a4 */ /* 0x000fe2000f8e023f */
[----:B------:R-:W-:Y:S01]  /*9c20*/  LOP3.LUT R40, R40, R41, RZ, 0x3c, !PT ;  /* 0x0000002928287212 */ /* 0x000fe200078e3cff */
[--C-:B------:R-:W-:Y:S01]  /*9c30*/  IMAD.X R37, RZ, RZ, R7.reuse, P6 ;  /* 0x000000ffff257224 */ /* 0x100fe200030e0607 */
[----:B------:R-:W-:Y:S01]  /*9c40*/  LOP3.LUT R68, R68, R69, RZ, 0x3c, !PT ;  /* 0x0000004544447212 */ /* 0x000fe200078e3cff */
[--C-:B------:R-:W-:Y:S01]  /*9c50*/  IMAD.X R41, RZ, RZ, R7.reuse, P5 ;  /* 0x000000ffff297224 */ /* 0x100fe200028e0607 */
[C---:B------:R-:W-:Y:S01]  /*9c60*/  IADD3 R77, P6, R6.reuse, 0xc000, RZ ;  /* 0x0000c000064d7810 */ /* 0x040fe20007fde0ff */
[--C-:B------:R-:W-:Y:S01]  /*9c70*/  IMAD.X R69, RZ, RZ, R7.reuse, P4 ;  /* 0x000000ffff457224 */ /* 0x100fe200020e0607 */
[C---:B------:R-:W-:Y:S01]  /*9c80*/  IADD3 R73, P5, R6.reuse, 0xd000, RZ ;  /* 0x0000d00006497810 */ /* 0x040fe20007fbe0ff */
[----:B------:R-:W-:Y:S01]  /*9c90*/  IMAD R48, R3, 0x80, R0 ;  /* 0x0000008003307824 */ /* 0x000fe200078e0200 */
[C---:B------:R-:W-:Y:S01]  /*9ca0*/  IADD3 R65, P4, R6.reuse, 0xe000, RZ ;  /* 0x0000e00006417810 */ /* 0x040fe20007f9e0ff */
[----:B------:R-:W-:Y:S01]  /*9cb0*/  UIMAD UR4, UR41, UR11, UR4 ;  /* 0x0000000b290472a4 */ /* 0x000fe2000f8e0204 */
[----:B------:R-:W-:Y:S01]  /*9cc0*/  LOP3.LUT R9, R6, 0x380, RZ, 0xc0, !PT ;  /* 0x0000038006097812 */ /* 0x000fe200078ec0ff */
[----:B------:R-:W-:Y:S01]  /*9cd0*/  UIMAD.WIDE.U32 UR6, UR41, UR10, UR6 ;  /* 0x0000000a290672a5 */ /* 0x000fe2000f8e0006 */
[----:B------:R-:W-:Y:S01]  /*9ce0*/  LOP3.LUT R76, R77, 0x380, RZ, 0xc0, !PT ;  /* 0x000003804d4c7812 */ /* 0x000fe200078ec0ff */
[----:B------:R-:W-:Y:S01]  /*9cf0*/  ULDC.64 UR8, c[0x0][0xaf0] ;  /* 0x0002bc0000087ab9 */ /* 0x000fe20000000a00 */
[----:B------:R-:W-:Y:S01]  /*9d00*/  LOP3.LUT R72, R73, 0x380, RZ, 0xc0, !PT ;  /* 0x0000038049487812 */ /* 0x000fe200078ec0ff */
[----:B-1----:R-:W-:Y:S01]  /*9d10*/  @P1 IMAD.HI.U32 R0, R48, R49, RZ ;  /* 0x0000003130001227 */ /* 0x002fe200078e00ff */
[----:B------:R-:W-:Y:S01]  /*9d20*/  LOP3.LUT R64, R65, 0x380, RZ, 0xc0, !PT ;  /* 0x0000038041407812 */ /* 0x000fe200078ec0ff */
[----:B------:R-:W-:Y:S01]  /*9d30*/  UIADD3 UR7, UR7, UR4, URZ ;  /* 0x0000000407077290 */ /* 0x000fe2000fffe03f */
[----:B------:R-:W-:Y:S01]  /*9d40*/  SHF.R.U64 R9, R9, 0x3, RZ ;  /* 0x0000000309097819 */ /* 0x000fe200000012ff */
[----:B------:R-:W-:Y:S01]  /*9d50*/  UIMAD UR4, UR37, UR8, URZ ;  /* 0x00000008250472a4 */ /* 0x000fe2000f8e023f */
[----:B------:R-:W-:Y:S01]  /*9d60*/  SHF.R.U64 R76, R76, 0x3, RZ ;  /* 0x000000034c4c7819 */ /* 0x000fe200000012ff */
[----:B------:R-:W-:Y:S01]  /*9d70*/  IMAD.MOV.U32 R3, RZ, RZ, R48 ;  /* 0x000000ffff037224 */ /* 0x000fe200078e0030 */
[----:B------:R-:W-:Y:S01]  /*9d80*/  SHF.R.U64 R72, R72, 0x3, RZ ;  /* 0x0000000348487819 */ /* 0x000fe200000012ff */
[----:B------:R-:W-:Y:S01]  /*9d90*/  UIMAD.WIDE.U32 UR6, UR36, UR8, UR6 ;  /* 0x00000008240672a5 */ /* 0x000fe2000f8e0006 */
[----:B------:R-:W-:Y:S01]  /*9da0*/  SHF.R.U64 R64, R64, 0x3, RZ ;  /* 0x0000000340407819 */ /* 0x000fe200000012ff */
[----:B------:R-:W5:Y:S01]  /*9db0*/  LD.E.128 R32, desc[UR48][R32.64] ;  /* 0x0000003020207980 */ /* 0x000f62000c101d00 */
[----:B------:R-:W-:Y:S01]  /*9dc0*/  LOP3.LUT R6, R9, R6, RZ, 0x3c, !PT ;  /* 0x0000000609067212 */ /* 0x000fe200078e3cff */
[----:B------:R-:W-:Y:S01]  /*9dd0*/  UIMAD UR4, UR36, UR9, UR4 ;  /* 0x00000009240472a4 */ /* 0x000fe2000f8e0204 */
[----:B0-----:R-:W-:Y:S01]  /*9de0*/  @P1 SHF.R.U32.HI R3, RZ, R81, R0 ;  /* 0x00000051ff031219 */ /* 0x001fe20000011600 */
[----:B------:R-:W5:Y:S01]  /*9df0*/  LD.E.128 R36, desc[UR48][R36.64] ;  /* 0x0000003024247980 */ /* 0x000f62000c101d00 */
[----:B------:R-:W-:Y:S01]  /*9e00*/  LOP3.LUT R76, R76, R77, RZ, 0x3c, !PT ;  /* 0x0000004d4c4c7212 */ /* 0x000fe200078e3cff */
[--C-:B------:R-:W-:Y:S01]  /*9e10*/  IMAD.X R77, RZ, RZ, R7.reuse, P6 ;  /* 0x000000ffff4d7224 */ /* 0x100fe200030e0607 */
[----:B------:R-:W-:Y:S01]  /*9e20*/  LOP3.LUT R72, R72, R73, RZ, 0x3c, !PT ;  /* 0x0000004948487212 */ /* 0x000fe200078e3cff */
[--C-:B------:R-:W-:Y:S01]  /*9e30*/  IMAD.X R73, RZ, RZ, R7.reuse, P5 ;  /* 0x000000ffff497224 */ /* 0x100fe200028e0607 */
[----:B------:R-:W-:Y:S01]  /*9e40*/  LOP3.LUT R64, R64, R65, RZ, 0x3c, !PT ;  /* 0x0000004140407212 */ /* 0x000fe200078e3cff */
[----:B------:R-:W-:Y:S01]  /*9e50*/  IMAD.X R65, RZ, RZ, R7, P4 ;  /* 0x000000ffff417224 */ /* 0x000fe200020e0607 */
[----:B------:R-:W5:Y:S01]  /*9e60*/  LD.E.128 R8, desc[UR48][R6.64] ;  /* 0x0000003006087980 */ /* 0x000f62000c101d00 */
[--C-:B------:R-:W-:Y:S01]  /*9e70*/  SHF.R.S32.HI R0, RZ, 0x1f, R3.reuse ;  /* 0x0000001fff007819 */ /* 0x100fe20000011403 */
[----:B------:R-:W-:Y:S01]  /*9e80*/  UIADD3 UR4, UR7, UR4, URZ ;  /* 0x0000000407047290 */ /* 0x000fe2000fffe03f */
[----:B------:R-:W-:Y:S01]  /*9e90*/  IMAD.MOV R49, RZ, RZ, -R3 ;  /* 0x000000ffff317224 */ /* 0x000fe200078e0a03 */
[----:B------:R-:W5:Y:S04]  /*9ea0*/  LD.E.128 R40, desc[UR48][R40.64] ;  /* 0x0000003028287980 */ /* 0x000f68000c101d00 */
[----:B------:R-:W5:Y:S04]  /*9eb0*/  LD.E.128 R68, desc[UR48][R68.64] ;  /* 0x0000003044447980 */ /* 0x000f68000c101d00 */
[----:B------:R0:W5:Y:S01]  /*9ec0*/  LD.E.128 R4, desc[UR48][R20.64] ;  /* 0x0000003014047980 */ /* 0x000162000c101d00 */
[----:B------:R-:W-:-:S03]  /*9ed0*/  IMAD R49, R50, R49, R48 ;  /* 0x0000003132317224 */ /* 0x000fc600078e0230 */
[----:B------:R-:W5:Y:S04]  /*9ee0*/  LD.E.128 R60, desc[UR48][R60.64] ;  /* 0x000000303c3c7980 */ /* 0x000f68000c101d00 */
[----:B------:R-:W5:Y:S01]  /*9ef0*/  LD.E.128 R44, desc[UR48][R44.64] ;  /* 0x000000302c2c7980 */ /* 0x000f62000c101d00 */
[----:B0-----:R-:W-:Y:S02]  /*9f00*/  IMAD.U32 R20, RZ, RZ, UR6 ;  /* 0x00000006ff147e24 */ /* 0x001fe4000f8e00ff */
[----:B------:R-:W-:Y:S01]  /*9f10*/  IMAD.U32 R21, RZ, RZ, UR7 ;  /* 0x00000007ff157e24 */ /* 0x000fe2000f8e00ff */
[----:B------:R-:W-:Y:S01]  /*9f20*/  ULDC.64 UR6, c[0x0][0xae0] ;  /* 0x0002b80000067ab9 */ /* 0x000fe20000000a00 */
[----:B------:R-:W5:Y:S01]  /*9f30*/  LD.E.128 R76, desc[UR48][R76.64] ;  /* 0x000000304c4c7980 */ /* 0x000f62000c101d00 */
[----:B------:R-:W-:-:S02]  /*9f40*/  IMAD R0, R0, UR6, RZ ;  /* 0x0000000600007c24 */ /* 0x000fc4000f8e02ff */
[----:B------:R-:W-:Y:S01]  /*9f50*/  IMAD.U32 R21, RZ, RZ, UR4 ;  /* 0x00000004ff157e24 */ /* 0x000fe2000f8e00ff */
[----:B------:R-:W5:Y:S01]  /*9f60*/  LD.E.128 R72, desc[UR48][R72.64] ;  /* 0x0000003048487980 */ /* 0x000f62000c101d00 */
[C---:B------:R-:W-:Y:S01]  /*9f70*/  IMAD R81, R3.reuse, UR7, R0 ;  /* 0x0000000703517c24 */ /* 0x040fe2000f8e0200 */
[----:B------:R-:W-:Y:S02]  /*9f80*/  SHF.R.S32.HI R0, RZ, 0x1f, R49 ;  /* 0x0000001fff007819 */ /* 0x000fe40000011431 */
[----:B------:R-:W5:Y:S01]  /*9f90*/  LD.E.128 R64, desc[UR48][R64.64] ;  /* 0x0000003040407980 */ /* 0x000f62000c101d00 */
[----:B------:R-:W-:Y:S01]  /*9fa0*/  IMAD.WIDE.U32 R20, R3, UR6, R20 ;  /* 0x0000000603147c25 */ /* 0x000fe2000f8e0014 */
[----:B------:R-:W-:Y:S02]  /*9fb0*/  ULDC.64 UR6, c[0x0][0xad8] ;  /* 0x0002b60000067ab9 */ /* 0x000fe40000000a00 */
[----:B------:R-:W5:Y:S01]  /*9fc0*/  LD.E.128 R52, desc[UR48][R52.64] ;  /* 0x0000003034347980 */ /* 0x000f62000c101d00 */
[----:B------:R-:W-:Y:S01]  /*9fd0*/  IMAD.U32 R84, RZ, RZ, UR40 ;  /* 0x00000028ff547e24 */ /* 0x000fe2000f8e00ff */
[----:B------:R-:W-:Y:S01]  /*9fe0*/  @!PT LDS RZ, [RZ] ;  /* 0x00000000fffff984 */ /* 0x000fe20000000800 */
[----:B------:R-:W-:Y:S01]  /*9ff0*/  @!PT LDS RZ, [RZ] ;  /* 0x00000000fffff984 */ /* 0x000fe20000000800 */
[----:B------:R-:W-:Y:S01]  /*a000*/  @!PT LDS RZ, [RZ] ;  /* 0x00000000fffff984 */ /* 0x000fe20000000800 */
[----:B------:R-:W-:Y:S01]  /*a010*/  @!PT LDS RZ, [RZ] ;  /* 0x00000000fffff984 */ /* 0x000fe20000000800 */
[----:B------:R0:W-:Y:S06]  /*a020*/  MEMBAR.ALL.CTA ;  /* 0x0000000000007992 */ /* 0x0001ec0000008000 */
[----:B0-----:R-:W0:Y:S01]  /*a030*/  FENCE.VIEW.ASYNC.S ;  /* 0x00000000000073c6 */ /* 0x001e220000000000 */
[----:B------:R-:W-:-:S02]  /*a040*/  IMAD.IADD R21, R21, 0x1, R81 ;  /* 0x0000000115157824 */ /* 0x000fc400078e0251 */
[----:B------:R-:W-:Y:S02]  /*a050*/  IMAD R48, R0, UR6, RZ ;  /* 0x0000000600307c24 */ /* 0x000fe4000f8e02ff */
[----:B------:R-:W-:Y:S02]  /*a060*/  IMAD R84, R84, 0x80, R23 ;  /* 0x0000008054547824 */ /* 0x000fe400078e0217 */
[C---:B------:R-:W-:Y:S02]  /*a070*/  IMAD R3, R49.reuse, UR7, R48 ;  /* 0x0000000731037c24 */ /* 0x040fe4000f8e0230 */
[----:B------:R-:W-:Y:S01]  /*a080*/  IMAD.WIDE.U32 R20, R49, UR6, R20 ;  /* 0x0000000631147c25 */ /* 0x000fe2000f8e0014 */
[C---:B------:R-:W-:Y:S01]  /*a090*/  ISETP.GE.AND P2, PT, R84.reuse, R83, PT ;  /* 0x000000535400720c */ /* 0x040fe20003f46270 */
[----:B------:R-:W-:Y:S02]  /*a0a0*/  ULDC.64 UR6, c[0x0][0xa80] ;  /* 0x0002a00000067ab9 */ /* 0x000fe40000000a00 */
[----:B------:R-:W-:Y:S01]  /*a0b0*/  VIADD R0, R84, 0x20 ;  /* 0x0000002054007836 */ /* 0x000fe20000000000 */
[----:B------:R-:W-:Y:S01]  /*a0c0*/  LEA R50, P3, R20, UR6, 0x1 ;  /* 0x0000000614327c11 */ /* 0x000fe2000f8608ff */
[----:B------:R-:W-:-:S02]  /*a0d0*/  IMAD.IADD R3, R21, 0x1, R3 ;  /* 0x0000000115037824 */ /* 0x000fc400078e0203 */
[----:B------:R-:W-:Y:S01]  /*a0e0*/  VIADD R2, R2, 0x38820 ;  /* 0x0003882002027836 */ /* 0x000fe20000000000 */
[-C--:B------:R-:W-:Y:S01]  /*a0f0*/  ISETP.GE.AND P1, PT, R0, R83.reuse, PT ;  /* 0x000000530000720c */ /* 0x080fe20003f26270 */
[----:B------:R-:W-:Y:S01]  /*a100*/  VIADD R0, R84, 0x40 ;  /* 0x0000004054007836 */ /* 0x000fe20000000000 */
[----:B------:R-:W-:Y:S02]  /*a110*/  LEA.HI.X R82, R20, UR7, R3, 0x1, P3 ;  /* 0x0000000714527c11 */ /* 0x000fe400098f0c03 */
[----:B------:R-:W-:Y:S01]  /*a120*/  PRMT R2, RZ, 0x654, R2 ;  /* 0x00000654ff027816 */ /* 0x000fe20000000002 */
[----:B0-----:R0:W1:Y:S01]  /*a130*/  SHFL.IDX PT, R80, R50, RZ, 0x181f ;  /* 0x00181fff32507589 */ /* 0x00106200000e0000 */
[----:B------:R-:W-:Y:S01]  /*a140*/  ISETP.GE.AND P0, PT, R0, R83, PT ;  /* 0x000000530000720c */ /* 0x000fe20003f06270 */
[----:B------:R-:W-:Y:S01]  /*a150*/  BSSY B1, `(.L_x_175) ;  /* 0x0000019000017945 */ /* 0x000fe20003800000 */
[----:B------:R0:W-:Y:S01]  /*a160*/  SYNCS.ARRIVE.TRANS64.RED.A1T0 RZ, [R2+URZ], RZ ;  /* 0x000000ff02ff79a7 */ /* 0x0001e2000810043f */
[----:B------:R0:W2:Y:S01]  /*a170*/  SHFL.IDX PT, R0, R82, RZ, 0x181f ;  /* 0x00181fff52007589 */ /* 0x0000a200000e0000 */
[----:B------:R-:W-:-:S02]  /*a180*/  SHF.R.S32.HI R85, RZ, 0x1f, R19 ;  /* 0x0000001fff557819 */ /* 0x000fc40000011413 */
[----:B------:R-:W-:Y:S02]  /*a190*/  SHF.R.S32.HI R86, RZ, 0x1f, R17 ;  /* 0x0000001fff567819 */ /* 0x000fe40000011411 */
[----:B------:R-:W-:Y:S02]  /*a1a0*/  SHF.R.S32.HI R87, RZ, 0x1f, R18 ;  /* 0x0000001fff577819 */ /* 0x000fe40000011412 */
[----:B------:R-:W-:Y:S01]  /*a1b0*/  SHF.R.S32.HI R88, RZ, 0x1f, R16 ;  /* 0x0000001fff587819 */ /* 0x000fe20000011410 */
[----:B0-----:R-:W-:Y:S06]  /*a1c0*/  @P2 BRA `(.L_x_176) ;  /* 0x0000000000442947 */ /* 0x001fec0003800000 */
[----:B------:R-:W-:Y:S02]  /*a1d0*/  ULDC UR4, c[0x0][0xac8] ;  /* 0x0002b20000047ab9 */ /* 0x000fe40000000800 */
[----:B------:R-:W-:Y:S02]  /*a1e0*/  ISETP.GE.AND P5, PT, R16, UR4, PT ;  /* 0x0000000410007c0c */ /* 0x000fe4000bfa6270 */
[----:B------:R-:W-:Y:S02]  /*a1f0*/  ISETP.GE.AND P4, PT, R18, UR4, PT ;  /* 0x0000000412007c0c */ /* 0x000fe4000bf86270 */
[----:B------:R-:W-:Y:S02]  /*a200*/  ISETP.GE.AND P3, PT, R17, UR4, PT ;  /* 0x0000000411007c0c */ /* 0x000fe4000bf66270 */
[----:B------:R-:W-:-:S07]  /*a210*/  ISETP.GE.AND P2, PT, R19, UR4, PT ;  /* 0x0000000413007c0c */ /* 0x000fce000bf46270 */
[----:B-1----:R-:W-:-:S04]  /*a220*/  @!P5 LEA R2, P6, R16, R80, 0x1 ;  /* 0x000000501002d211 */ /* 0x002fc800078c08ff */
[----:B--2---:R-:W-:Y:S02]  /*a230*/  @!P5 LEA.HI.X R3, R16, R0, R88, 0x1, P6 ;  /* 0x000000001003d211 */ /* 0x004fe400030f0c58 */
[----:B------:R-:W-:-:S03]  /*a240*/  @!P4 LEA R20, P6, R18, R80, 0x1 ;  /* 0x000000501214c211 */ /* 0x000fc600078c08ff */
[----:B-----5:R0:W-:Y:S01]  /*a250*/  @!P5 ST.E.128 desc[UR48][R2.64], R8 ;  /* 0x000000080200d985 */ /* 0x0201e2000c101d30 */
[----:B------:R-:W-:Y:S02]  /*a260*/  @!P4 LEA.HI.X R21, R18, R0, R87, 0x1, P6 ;  /* 0x000000001215c211 */ /* 0x000fe400030f0c57 */
[----:B------:R-:W-:-:S03]  /*a270*/  @!P3 LEA R48, P6, R17, R80, 0x1 ;  /* 0x000000501130b211 */ /* 0x000fc600078c08ff */
[----:B------:R0:W-:Y:S01]  /*a280*/  @!P4 ST.E.128 desc[UR48][R20.64], R56 ;  /* 0x000000381400c985 */ /* 0x0001e2000c101d30 */
[----:B------:R-:W-:Y:S02]  /*a290*/  @!P3 LEA.HI.X R49, R17, R0, R86, 0x1, P6 ;  /* 0x000000001131b211 */ /* 0x000fe400030f0c56 */
[----:B------:R-:W-:-:S03]  /*a2a0*/  @!P2 LEA R80, P6, R19, R80, 0x1 ;  /* 0x000000501350a211 */ /* 0x000fc600078c08ff */
[----:B------:R0:W-:Y:S01]  /*a2b0*/  @!P3 ST.E.128 desc[UR48][R48.64], R68 ;  /* 0x000000443000b985 */ /* 0x0001e2000c101d30 */
[----:B------:R-:W-:-:S05]  /*a2c0*/  @!P2 LEA.HI.X R81, R19, R0, R85, 0x1, P6 ;  /* 0x000000001351a211 */ /* 0x000fca00030f0c55 */
[----:B------:R0:W-:Y:S04]  /*a2d0*/  @!P2 ST.E.128 desc[UR48][R80.64], R76 ;  /* 0x0000004c5000a985 */ /* 0x0001e8000c101d30 */
.L_x_176:
[----:B------:R-:W-:Y:S05]  /*a2e0*/  BSYNC B1 ;  /* 0x0000000000017941 */ /* 0x000fea0003800000 */
.L_x_175:
[----:B--2---:R2:W3:Y:S01]  /*a2f0*/  SHFL.IDX PT, R0, R82, 0x1, 0x181f ;  /* 0x00381f0052007f89 */ /* 0x0044e200000e0000 */
        /* <DEDUP_REMOVED lines=8> */
[-C--:B0-----:R-:W-:Y:S02]  /*a380*/  @!P4 LEA R2, P6, R16, R20.reuse, 0x1 ;  /* 0x000000141002c211 */ /* 0x081fe400078c08ff */
[----:B-----5:R-:W-:Y:S02]  /*a390*/  @!P3 LEA R8, P5, R18, R20, 0x1 ;  /* 0x000000141208b211 */ /* 0x020fe400078a08ff */
[----:B---3--:R-:W-:Y:S02]  /*a3a0*/  @!P4 LEA.HI.X R3, R16, R0, R88, 0x1, P6 ;  /* 0x000000001003c211 */ /* 0x008fe400030f0c58 */
[----:B------:R-:W-:Y:S02]  /*a3b0*/  @!P2 LEA R10, P6, R17, R20, 0x1 ;  /* 0x00000014110aa211 */ /* 0x000fe400078c08ff */
[----:B------:R-:W-:Y:S01]  /*a3c0*/  @!P3 LEA.HI.X R9, R18, R0, R87, 0x1, P5 ;  /* 0x000000001209b211 */ /* 0x000fe200028f0c57 */
[----:B------:R4:W-:Y:S01]  /*a3d0*/  @!P4 ST.E.128 desc[UR48][R2.64], R12 ;  /* 0x0000000c0200c985 */ /* 0x0009e2000c101d30 */
[----:B------:R-:W-:-:S02]  /*a3e0*/  @!P1 LEA R20, P5, R19, R20, 0x1 ;  /* 0x0000001413149211 */ /* 0x000fc400078a08ff */
[-C--:B------:R-:W-:Y:S01]  /*a3f0*/  @!P2 LEA.HI.X R11, R17, R0.reuse, R86, 0x1, P6 ;  /* 0x00000000110ba211 */ /* 0x080fe200030f0c56 */
[----:B------:R4:W-:Y:S01]  /*a400*/  @!P3 ST.E.128 desc[UR48][R8.64], R32 ;  /* 0x000000200800b985 */ /* 0x0009e2000c101d30 */
[----:B------:R-:W-:-:S03]  /*a410*/  @!P1 LEA.HI.X R21, R19, R0, R85, 0x1, P5 ;  /* 0x0000000013159211 */ /* 0x000fc600028f0c55 */
[----:B------:R4:W-:Y:S04]  /*a420*/  @!P2 ST.E.128 desc[UR48][R10.64], R60 ;  /* 0x0000003c0a00a985 */ /* 0x0009e8000c101d30 */
[----:B------:R4:W-:Y:S02]  /*a430*/  @!P1 ST.E.128 desc[UR48][R20.64], R72 ;  /* 0x0000004814009985 */ /* 0x0009e4000c101d30 */
.L_x_178:
[----:B------:R-:W-:Y:S05]  /*a440*/  BSYNC B1 ;  /* 0x0000000000017941 */ /* 0x000fea0003800000 */
.L_x_177:
[----:B---3--:R3:W0:Y:S01]  /*a450*/  SHFL.IDX PT, R0, R82, 0x2, 0x181f ;  /* 0x00581f0052007f89 */ /* 0x00862200000e0000 */
[----:B------:R-:W-:Y:S03]  /*a460*/  BSSY B1, `(.L_x_179) ;  /* 0x0000014000017945 */ /* 0x000fe60003800000 */
[----:B----45:R3:W4:Y:S01]  /*a470*/  SHFL.IDX PT, R12, R50, 0x2, 0x181f ;  /* 0x00581f00320c7f89 */ /* 0x03072200000e0000 */
[----:B------:R-:W-:Y:S05]  /*a480*/  @P0 BRA `(.L_x_180) ;  /* 0x0000000000440947 */ /* 0x000fea0003800000 */
[----:B------:R-:W-:Y:S02]  /*a490*/  ULDC UR4, c[0x0][0xac8] ;  /* 0x0002b20000047ab9 */ /* 0x000fe40000000800 */
[----:B------:R-:W-:Y:S02]  /*a4a0*/  ISETP.GE.AND P3, PT, R16, UR4, PT ;  /* 0x0000000410007c0c */ /* 0x000fe4000bf66270 */
[----:B------:R-:W-:Y:S02]  /*a4b0*/  ISETP.GE.AND P2, PT, R18, UR4, PT ;  /* 0x0000000412007c0c */ /* 0x000fe4000bf46270 */
[----:B------:R-:W-:Y:S02]  /*a4c0*/  ISETP.GE.AND P1, PT, R17, UR4, PT ;  /* 0x0000000411007c0c */ /* 0x000fe4000bf26270 */
[----:B------:R-:W-:-:S07]  /*a4d0*/  ISETP.GE.AND P0, PT, R19, UR4, PT ;  /* 0x0000000413007c0c */ /* 0x000fce000bf06270 */
[-C--:B----4-:R-:W-:Y:S02]  /*a4e0*/  @!P3 LEA R2, P6, R16, R12.reuse, 0x1 ;  /* 0x0000000c1002b211 */ /* 0x090fe400078c08ff */
[-C--:B------:R-:W-:Y:S02]  /*a4f0*/  @!P2 LEA R8, P5, R18, R12.reuse, 0x1 ;  /* 0x0000000c1208a211 */ /* 0x080fe400078a08ff */
[----:B------:R-:W-:Y:S02]  /*a500*/  @!P1 LEA R10, P4, R17, R12, 0x1 ;  /* 0x0000000c110a9211 */ /* 0x000fe400078808ff */
[----:B0-----:R-:W-:Y:S02]  /*a510*/  @!P3 LEA.HI.X R3, R16, R0, R88, 0x1, P6 ;  /* 0x000000001003b211 */ /* 0x001fe400030f0c58 */
[----:B------:R-:W-:Y:S02]  /*a520*/  @!P0 LEA R12, P6, R19, R12, 0x1 ;  /* 0x0000000c130c8211 */ /* 0x000fe400078c08ff */
[-C--:B------:R-:W-:Y:S01]  /*a530*/  @!P2 LEA.HI.X R9, R18, R0.reuse, R87, 0x1, P5 ;  /* 0x000000001209a211 */ /* 0x080fe200028f0c57 */
[----:B------:R0:W-:Y:S01]  /*a540*/  @!P3 ST.E.128 desc[UR48][R2.64], R24 ;  /* 0x000000180200b985 */ /* 0x0001e2000c101d30 */
[----:B------:R-:W-:-:S02]  /*a550*/  @!P1 LEA.HI.X R11, R17, R0, R86, 0x1, P4 ;  /* 0x00000000110b9211 */ /* 0x000fc400020f0c56 */
[----:B------:R-:W-:Y:S01]  /*a560*/  @!P0 LEA.HI.X R13, R19, R0, R85, 0x1, P6 ;  /* 0x00000000130d8211 */ /* 0x000fe200030f0c55 */
[----:B------:R0:W-:Y:S04]  /*a570*/  @!P2 ST.E.128 desc[UR48][R8.64], R36 ;  /* 0x000000240800a985 */ /* 0x0001e8000c101d30 */
[----:B------:R0:W-:Y:S04]  /*a580*/  @!P1 ST.E.128 desc[UR48][R10.64], R44 ;  /* 0x0000002c0a009985 */ /* 0x0001e8000c101d30 */
[----:B------:R0:W-:Y:S02]  /*a590*/  @!P0 ST.E.128 desc[UR48][R12.64], R64 ;  /* 0x000000400c008985 */ /* 0x0001e4000c101d30 */
.L_x_180:
[----:B------:R-:W-:Y:S05]  /*a5a0*/  BSYNC B1 ;  /* 0x0000000000017941 */ /* 0x000fea0003800000 */
.L_x_179:
[----:B0-----:R-:W-:Y:S01]  /*a5b0*/  VIADD R0, R84, 0x60 ;  /* 0x0000006054007836 */ /* 0x001fe20000000000 */
[----:B--23--:R-:W3:Y:S04]  /*a5c0*/  SHFL.IDX PT, R82, R82, 0x3, 0x181f ;  /* 0x00781f0052527f89 */ /* 0x00cee800000e0000 */
[----:B------:R-:W-:Y:S01]  /*a5d0*/  ISETP.GE.AND P0, PT, R0, R83, PT ;  /* 0x000000530000720c */ /* 0x000fe20003f06270 */
[----:B------:R-:W0:-:S12]  /*a5e0*/  SHFL.IDX PT, R50, R50, 0x3, 0x181f ;  /* 0x00781f0032327f89 */ /* 0x000e1800000e0000 */
[----:B------:R-:W-:Y:S05]  /*a5f0*/  @P0 BRA `(.L_x_181) ;  /* 0x0000000c00d40947 */ /* 0x000fea0003800000 */
[----:B------:R-:W-:Y:S02]  /*a600*/  ULDC UR4, c[0x0][0xac8] ;  /* 0x0002b20000047ab9 */ /* 0x000fe40000000800 */
[----:B------:R-:W-:Y:S02]  /*a610*/  ISETP.GE.AND P3, PT, R16, UR4, PT ;  /* 0x0000000410007c0c */ /* 0x000fe4000bf66270 */
[----:B------:R-:W-:Y:S02]  /*a620*/  ISETP.GE.AND P4, PT, R18, UR4, PT ;  /* 0x0000000412007c0c */ /* 0x000fe4000bf86270 */
[----:B------:R-:W-:-:S09]  /*a630*/  ISETP.GE.AND P5, PT, R17, UR4, PT ;  /* 0x0000000411007c0c */ /* 0x000fd2000bfa6270 */
[-C--:B0-----:R-:W-:Y:S02]  /*a640*/  @!P3 LEA R2, P0, R16, R50.reuse, 0x1 ;  /* 0x000000321002b211 */ /* 0x081fe400078008ff */
[-C--:B------:R-:W-:Y:S02]  /*a650*/  @!P4 LEA R8, P1, R18, R50.reuse, 0x1 ;  /* 0x000000321208c211 */ /* 0x080fe400078208ff */
[C---:B------:R-:W-:Y:S02]  /*a660*/  @!P5 LEA R10, P2, R17.reuse, R50, 0x1 ;  /* 0x00000032110ad211 */ /* 0x040fe400078408ff */
[-C--:B---3--:R-:W-:Y:S02]  /*a670*/  @!P3 LEA.HI.X R3, R16, R82.reuse, R88, 0x1, P0 ;  /* 0x000000521003b211 */ /* 0x088fe400000f0c58 */
[-C--:B------:R-:W-:Y:S02]  /*a680*/  @!P4 LEA.HI.X R9, R18, R82.reuse, R87, 0x1, P1 ;  /* 0x000000521209c211 */ /* 0x080fe400008f0c57 */
[----:B------:R-:W-:Y:S01]  /*a690*/  @!P5 LEA.HI.X R11, R17, R82, R86, 0x1, P2 ;  /* 0x00000052110bd211 */ /* 0x000fe200010f0c56 */
[----:B------:R0:W-:Y:S01]  /*a6a0*/  @!P3 ST.E.128 desc[UR48][R2.64], R28 ;  /* 0x0000001c0200b985 */ /* 0x0001e2000c101d30 */
[----:B------:R-:W-:-:S03]  /*a6b0*/  ISETP.GE.AND P0, PT, R19, UR4, PT ;  /* 0x0000000413007c0c */ /* 0x000fc6000bf06270 */
[----:B------:R0:W-:Y:S04]  /*a6c0*/  @!P4 ST.E.128 desc[UR48][R8.64], R40 ;  /* 0x000000280800c985 */ /* 0x0001e8000c101d30 */
[----:B------:R0:W-:Y:S06]  /*a6d0*/  @!P5 ST.E.128 desc[UR48][R10.64], R4 ;  /* 0x000000040a00d985 */ /* 0x0001ec000c101d30 */
[----:B------:R-:W-:Y:S05]  /*a6e0*/  @P0 BRA `(.L_x_181) ;  /* 0x0000000c00980947 */ /* 0x000fea0003800000 */
[----:B0-----:R-:W-:-:S04]  /*a6f0*/  LEA R2, P0, R19, R50, 0x1 ;  /* 0x0000003213027211 */ /* 0x001fc800078008ff */
[----:B------:R-:W-:-:S05]  /*a700*/  LEA.HI.X R3, R19, R82, R85, 0x1, P0 ;  /* 0x0000005213037211 */ /* 0x000fca00000f0c55 */
[----:B------:R0:W-:Y:S01]  /*a710*/  ST.E.128 desc[UR48][R2.64], R52 ;  /* 0x0000003402007985 */ /* 0x0001e2000c101d30 */
[----:B------:R-:W-:Y:S05]  /*a720*/  BRA `(.L_x_181) ;  /* 0x0000000c00887947 */ /* 0x000fea0003800000 */
.L_x_173:
[----:B------:R-:W-:Y:S01]  /*a730*/  ULDC.64 UR8, c[0x0][0xc00] ;  /* 0x0003000000087ab9 */ /* 0x000fe20000000a00 */
[----:B------:R-:W-:Y:S01]  /*a740*/  USHF.L.U32 UR7, UR36, 0x2, URZ ;  /* 0x0000000224077899 */ /* 0x000fe2000800063f */
[----:B------:R-:W0:Y:S01]  /*a750*/  LDC R11, c[0x0][0xbe8] ;  /* 0x0002fa00ff0b7b82 */ /* 0x000e220000000800 */
[----:B------:R-:W-:Y:S02]  /*a760*/  UISETP.NE.U32.AND UP0, UPT, UR8, URZ, UPT ;  /* 0x0000003f0800728c */ /* 0x000fe4000bf05070 */
[----:B------:R-:W-:Y:S02]  /*a770*/  USHF.L.U64.HI UR10, UR36, 0x2, UR37 ;  /* 0x00000002240a7899 */ /* 0x000fe40008010225 */
[----:B------:R-:W-:Y:S02]  /*a780*/  UISETP.NE.AND.EX UP0, UPT, UR9, URZ, UPT, UP0 ;  /* 0x0000003f0900728c */ /* 0x000fe4000bf05300 */
[----:B------:R-:W-:-:S04]  /*a790*/  UIADD3 UR4, UP1, UR7, UR8, URZ ;  /* 0x0000000807047290 */ /* 0x000fc8000ff3e03f */
[----:B------:R-:W-:Y:S01]  /*a7a0*/  PLOP3.LUT P2, PT, PT, PT, UP0, 0x80, 0x0 ;  /* 0x000000000000781c */ /* 0x000fe20003f4f008 */
[----:B------:R-:W-:Y:S01]  /*a7b0*/  UIADD3.X UR6, UR10, UR9, URZ, UP1, !UPT ;  /* 0x000000090a067290 */ /* 0x000fe20008ffe43f */
[----:B------:R-:W-:Y:S02]  /*a7c0*/  IMAD.U32 R2, RZ, RZ, UR4 ;  /* 0x00000004ff027e24 */ /* 0x000fe4000f8e00ff */
[----:B------:R-:W-:Y:S02]  /*a7d0*/  ULDC.64 UR8, c[0x0][0xc08] ;  /* 0x0003020000087ab9 */ /* 0x000fe40000000a00 */
[----:B------:R-:W-:Y:S01]  /*a7e0*/  UISETP.NE.U32.AND UP1, UPT, UR8, URZ, UPT ;  /* 0x0000003f0800728c */ /* 0x000fe2000bf25070 */
[----:B------:R-:W-:-:S03]  /*a7f0*/  IMAD.U32 R3, RZ, RZ, UR6 ;  /* 0x00000006ff037e24 */ /* 0x000fc6000f8e00ff */
[----:B------:R-:W-:-:S03]  /*a800*/  UISETP.NE.AND.EX UP1, UPT, UR9, URZ, UPT, UP1 ;  /* 0x0000003f0900728c */ /* 0x000fc6000bf25310 */
[----:B------:R-:W2:Y:S01]  /*a810*/  @P2 LDG.E R6, desc[UR48][R2.64] ;  /* 0x0000003002062981 */ /* 0x000ea2000c1e1900 */
[----:B------:R-:W-:Y:S02]  /*a820*/  ULDC UR4, c[0x0][0xa88] ;  /* 0x0002a20000047ab9 */ /* 0x000fe40000000800 */
[----:B------:R-:W-:Y:S01]  /*a830*/  PLOP3.LUT P3, PT, PT, PT, UP1, 0x80, 0x0 ;  /* 0x000000000000781c */ /* 0x000fe20003f6f018 */
[----:B------:R-:W-:-:S04]  /*a840*/  IMAD.U32 R0, RZ, RZ, UR4 ;  /* 0x00000004ff007e24 */ /* 0x000fc8000f8e00ff */
[----:B------:R-:W-:-:S04]  /*a850*/  @UP1 UIADD3 UR6, UP2, UR7, UR8, URZ ;  /* 0x0000000807061290 */ /* 0x000fc8000ff5e03f */
[----:B------:R-:W-:Y:S02]  /*a860*/  @UP1 UIADD3.X UR7, UR10, UR9, URZ, UP2, !UPT ;  /* 0x000000090a071290 */ /* 0x000fe400097fe43f */
[----:B------:R-:W-:-:S04]  /*a870*/  IMAD.U32 R4, RZ, RZ, UR6 ;  /* 0x00000006ff047e24 */ /* 0x000fc8000f8e00ff */
[----:B------:R-:W-:-:S05]  /*a880*/  IMAD.U32 R5, RZ, RZ, UR7 ;  /* 0x00000007ff057e24 */ /* 0x000fca000f8e00ff */
[----:B------:R1:W5:Y:S01]  /*a890*/  @P3 LDG.E R0, desc[UR48][R4.64] ;  /* 0x0000003004003981 */ /* 0x000362000c1e1900 */
[----:B0-----:R-:W-:Y:S01]  /*a8a0*/  ISETP.NE.AND P0, PT, R11, 0x1, PT ;  /* 0x000000010b00780c */ /* 0x001fe20003f05270 */
[----:B------:R-:W-:Y:S01]  /*a8b0*/  UMOV UR4, URZ ;  /* 0x0000003f00047c82 */ /* 0x000fe20008000000 */
[----:B------:R-:W-:Y:S01]  /*a8c0*/  USHF.R.S32.HI UR10, URZ, 0x1f, UR41 ;  /* 0x0000001f3f0a7899 */ /* 0x000fe20008011429 */
[----:B------:R-:W0:Y:S10]  /*a8d0*/  S2R R7, SR_TID.X ;  /* 0x0000000000077919 */ /* 0x000e340000002100 */
[----:B------:R-:W3:Y:S01]  /*a8e0*/  @P0 LDC R9, c[0x0][0xbec] ;  /* 0x0002fb00ff090b82 */ /* 0x000ee20000000800 */
[----:B0-----:R-:W-:-:S05]  /*a8f0*/  VIADD R7, R7, 0xffffff80 ;  /* 0xffffff8007077836 */ /* 0x001fca0000000000 */
[----:B------:R-:W-:Y:S02]  /*a900*/  ISETP.GE.AND P1, PT, R7, 0x80, PT ;  /* 0x000000800700780c */ /* 0x000fe40003f26270 */
[----:B--2---:R-:W-:-:S13]  /*a910*/  @P2 R2UR UR4, R6 ;  /* 0x00000000060422ca */ /* 0x004fda00000e0000 */
[----:B------:R-:W-:Y:S01]  /*a920*/  USHF.R.S32.HI UR9, URZ, 0x1f, UR4 ;  /* 0x0000001f3f097899 */ /* 0x000fe20008011404 */
[----:B-1-3--:R-:W-:Y:S11]  /*a930*/  @P3 BRA `(.L_x_182) ;  /* 0x0000000000103947 */ /* 0x00aff60003800000 */
[----:B------:R-:W-:Y:S05]  /*a940*/  @!P2 BRA `(.L_x_182) ;  /* 0x00000000000ca947 */ /* 0x000fea0003800000 */
[----:B------:R-:W2:Y:S04]  /*a950*/  LDG.E R5, desc[UR48][R2.64] ;  /* 0x0000003002057981 */ /* 0x000ea8000c1e1900 */
[----:B-----5:R-:W2:Y:S02]  /*a960*/  LDG.E R0, desc[UR48][R2.64+0x4] ;  /* 0x0000043002007981 */ /* 0x020ea4000c1e1900 */
[----:B--2---:R-:W-:-:S07]  /*a970*/  IMAD.IADD R0, R0, 0x1, -R5 ;  /* 0x0000000100007824 */ /* 0x004fce00078e0a05 */
.L_x_182:
[----:B------:R-:W-:Y:S01]  /*a980*/  USEL UR36, UR36, URZ, !UP0 ;  /* 0x0000003f24247287 */ /* 0x000fe2000c000000 */
[----:B------:R-:W-:Y:S01]  /*a990*/  BSSY B1, `(.L_x_183) ;  /* 0x000002d000017945 */ /* 0x000fe20003800000 */
[----:B------:R-:W-:-:S03]  /*a9a0*/  USEL UR37, UR37, URZ, !UP0 ;  /* 0x0000003f25257287 */ /* 0x000fc6000c000000 */
[----:B------:R-:W-:Y:S09]  /*a9b0*/  @P1 BRA `(.L_x_184) ;  /* 0x0000000000a81947 */ /* 0x000ff20003800000 */
[----:B------:R-:W0:Y:S01]  /*a9c0*/  S2R R3, SR_TID.X ;  /* 0x0000000000037919 */ /* 0x000e220000002100 */
[----:B------:R-:W1:Y:S01]  /*a9d0*/  LDC R7, c[0x0][0xbe8] ;  /* 0x0002fa00ff077b82 */ /* 0x000e620000000800 */
[----:B------:R-:W-:-:S04]  /*a9e0*/  IMAD.U32 R2, RZ, RZ, UR40 ;  /* 0x00000028ff027e24 */ /* 0x000fc8000f8e00ff */
[----:B0-----:R-:W-:Y:S02]  /*a9f0*/  IMAD R2, R2, 0x80, R3 ;  /* 0x0000008002027824 */ /* 0x001fe400078e0203 */
[----:B-1---5:R-:W-:Y:S02]  /*aa00*/  IMAD R3, R0, R7, RZ ;  /* 0x0000000700037224 */ /* 0x022fe400078e02ff */
[----:B------:R-:W-:-:S05]  /*aa10*/  VIADD R4, R2, 0xffffff80 ;  /* 0xffffff8002047836 */ /* 0x000fca0000000000 */
[----:B------:R-:W-:-:S13]  /*aa20*/  ISETP.GE.AND P1, PT, R4, R3, PT ;  /* 0x000000030400720c */ /* 0x000fda0003f26270 */
[----:B------:R-:W-:Y:S05]  /*aa30*/  @P1 BRA `(.L_x_184) ;  /* 0x0000000000881947 */ /* 0x000fea0003800000 */
[----:B------:R-:W-:Y:S01]  /*aa40*/  ISETP.NE.AND P1, PT, R7, 0x1, PT ;  /* 0x000000010700780c */ /* 0x000fe20003f25270 */
[----:B------:R-:W-:Y:S01]  /*aa50*/  ULDC.64 UR12, c[0x0][0xb90] ;  /* 0x0002e400000c7ab9 */ /* 0x000fe20000000a00 */
[----:B------:R-:W-:Y:S01]  /*aa60*/  UMOV UR6, UR4 ;  /* 0x0000000400067c82 */ /* 0x000fe20008000000 */
[----:B------:R-:W-:Y:S01]  /*aa70*/  UIMAD UR8, UR10, UR12, URZ ;  /* 0x0000000c0a0872a4 */ /* 0x000fe2000f8e023f */
[----:B------:R-:W-:Y:S01]  /*aa80*/  IMAD.MOV.U32 R2, RZ, RZ, R4 ;  /* 0x000000ffff027224 */ /* 0x000fe200078e0004 */
[----:B------:R-:W-:Y:S02]  /*aa90*/  UMOV UR7, UR9 ;  /* 0x0000000900077c82 */ /* 0x000fe40008000000 */
[----:B------:R-:W-:Y:S02]  /*aaa0*/  UIMAD.WIDE.U32 UR6, UR41, UR12, UR6 ;  /* 0x0000000c290672a5 */ /* 0x000fe4000f8e0006 */
[----:B------:R-:W-:-:S03]  /*aab0*/  UIMAD UR8, UR41, UR13, UR8 ;  /* 0x0000000d290872a4 */ /* 0x000fc6000f8e0208 */
[----:B------:R-:W-:Y:S01]  /*aac0*/  ULDC.64 UR12, c[0x0][0xb98] ;  /* 0x0002e600000c7ab9 */ /* 0x000fe20000000a00 */
[----:B------:R-:W0:Y:S01]  /*aad0*/  @P1 LDC R3, c[0x0][0xbec] ;  /* 0x0002fb00ff031b82 */ /* 0x000e220000000800 */
[----:B------:R-:W-:Y:S02]  /*aae0*/  UIADD3 UR7, UR7, UR8, URZ ;  /* 0x0000000807077290 */ /* 0x000fe4000fffe03f */
[----:B------:R-:W-:Y:S02]  /*aaf0*/  UIMAD UR8, UR37, UR12, URZ ;  /* 0x0000000c250872a4 */ /* 0x000fe4000f8e023f */
[----:B------:R-:W-:Y:S02]  /*ab00*/  UIMAD.WIDE.U32 UR6, UR36, UR12, UR6 ;  /* 0x0000000c240672a5 */ /* 0x000fe4000f8e0006 */
[----:B------:R-:W-:Y:S01]  /*ab10*/  UIMAD UR8, UR36, UR13, UR8 ;  /* 0x0000000d240872a4 */ /* 0x000fe2000f8e0208 */
[----:B------:R-:W1:Y:S02]  /*ab20*/  @P1 LDC R6, c[0x0][0xbf0] ;  /* 0x0002fc00ff061b82 */ /* 0x000e640000000800 */
[----:B------:R-:W-:Y:S01]  /*ab30*/  ULDC.64 UR12, c[0x0][0xb88] ;  /* 0x0002e200000c7ab9 */ /* 0x000fe20000000a00 */
[----:B0-----:R-:W-:-:S05]  /*ab40*/  @P1 IMAD.HI.U32 R3, R4, R3, RZ ;  /* 0x0000000304031227 */ /* 0x001fca00078e00ff */
[----:B-1----:R-:W-:Y:S01]  /*ab50*/  @P1 SHF.R.U32.HI R2, RZ, R6, R3 ;  /* 0x00000006ff021219 */ /* 0x002fe20000011603 */
[----:B------:R-:W-:-:S03]  /*ab60*/  IMAD.U32 R6, RZ, RZ, UR8 ;  /* 0x00000008ff067e24 */ /* 0x000fc6000f8e00ff */
[--C-:B------:R-:W-:Y:S01]  /*ab70*/  SHF.R.S32.HI R3, RZ, 0x1f, R2.reuse ;  /* 0x0000001fff037819 */ /* 0x100fe20000011402 */
[----:B------:R-:W-:Y:S01]  /*ab80*/  IMAD.MOV R5, RZ, RZ, -R2 ;  /* 0x000000ffff057224 */ /* 0x000fe200078e0a02 */
[----:B------:R-:W-:-:S03]  /*ab90*/  IADD3 R2, P1, R2, UR6, RZ ;  /* 0x0000000602027c10 */ /* 0x000fc6000ff3e0ff */
[----:B------:R-:W-:Y:S01]  /*aba0*/  IMAD R5, R7, R5, R4 ;  /* 0x0000000507057224 */ /* 0x000fe200078e0204 */
[----:B------:R-:W-:Y:S01]  /*abb0*/  IADD3.X R3, R3, UR7, R6, P1, !PT ;  /* 0x0000000703037c10 */ /* 0x000fe20008ffe406 */
[----:B------:R-:W-:-:S03]  /*abc0*/  ULDC.64 UR6, c[0x0][0xb50] ;  /* 0x0002d40000067ab9 */ /* 0x000fc60000000a00 */
[----:B------:R-:W-:Y:S01]  /*abd0*/  SHF.R.S32.HI R4, RZ, 0x1f, R5 ;  /* 0x0000001fff047819 */ /* 0x000fe20000011405 */
[----:B------:R-:W-:-:S04]  /*abe0*/  IMAD.WIDE.U32 R2, R5, UR12, R2 ;  /* 0x0000000c05027c25 */ /* 0x000fc8000f8e0002 */
[----:B------:R-:W-:-:S04]  /*abf0*/  IMAD R4, R4, UR12, RZ ;  /* 0x0000000c04047c24 */ /* 0x000fc8000f8e02ff */
[----:B------:R-:W-:Y:S01]  /*ac00*/  IMAD R7, R5, UR13, R4 ;  /* 0x0000000d05077c24 */ /* 0x000fe2000f8e0204 */
[----:B------:R-:W-:-:S03]  /*ac10*/  LEA R4, P1, R2, UR6, 0x2 ;  /* 0x0000000602047c11 */ /* 0x000fc6000f8210ff */
[----:B------:R-:W-:-:S05]  /*ac20*/  IMAD.IADD R3, R3, 0x1, R7 ;  /* 0x0000000103037824 */ /* 0x000fca00078e0207 */
[----:B------:R-:W-:Y:S01]  /*ac30*/  LEA.HI.X R5, R2, UR7, R3, 0x2, P1 ;  /* 0x0000000702057c11 */ /* 0x000fe200088f1403 */
[----:B------:R-:W-:-:S05]  /*ac40*/  IMAD.MOV.U32 R3, RZ, RZ, -0x800000 ;  /* 0xff800000ff037424 */ /* 0x000fca00078e00ff */
[----:B------:R0:W-:Y:S02]  /*ac50*/  STG.E desc[UR48][R4.64], R3 ;  /* 0x0000000304007986 */ /* 0x0001e4000c101930 */
.L_x_184:
[----:B------:R-:W-:Y:S05]  /*ac60*/  BSYNC B1 ;  /* 0x0000000000017941 */ /* 0x000fea0003800000 */
.L_x_183:
[----:B0-----:R-:W0:Y:S01]  /*ac70*/  @P0 LDC R3, c[0x0][0xbf0] ;  /* 0x0002fc00ff030b82 */ /* 0x001e220000000800 */
[----:B------:R-:W-:Y:S01]  /*ac80*/  ULDC.64 UR12, c[0x0][0xaa0] ;  /* 0x0002a800000c7ab9 */ /* 0x000fe20000000a00 */
[----:B------:R-:W-:Y:S01]  /*ac90*/  IMAD R2, R22, 0x20, R23 ;  /* 0x0000002016027824 */ /* 0x000fe200078e0217 */
[----:B------:R-:W-:Y:S01]  /*aca0*/  UIMAD UR8, UR9, UR12, URZ ;  /* 0x0000000c090872a4 */ /* 0x000fe2000f8e023f */
[----:B------:R-:W-:Y:S01]  /*acb0*/  IMAD.U32 R5, RZ, RZ, UR40 ;  /* 0x00000028ff057e24 */ /* 0x000fe2000f8e00ff */
[----:B------:R-:W-:Y:S01]  /*acc0*/  UIMAD.WIDE.U32 UR6, UR4, UR12, URZ ;  /* 0x0000000c040672a5 */ /* 0x000fe2000f8e003f */
[----:B------:R-:W-:Y:S01]  /*acd0*/  BSSY B1, `(.L_x_185) ;  /* 0x0000045000017945 */ /* 0x000fe20003800000 */
[----:B------:R-:W-:Y:S01]  /*ace0*/  UIMAD UR8, UR4, UR13, UR8 ;  /* 0x0000000d040872a4 */ /* 0x000fe2000f8e0208 */
[----:B------:R-:W-:Y:S01]  /*acf0*/  IMAD R6, R5, 0x80, R2 ;  /* 0x0000008005067824 */ /* 0x000fe200078e0202 */
[----:B------:R-:W-:Y:S01]  /*ad00*/  SHF.R.S32.HI R20, RZ, 0x1f, R19 ;  /* 0x0000001fff147819 */ /* 0x000fe20000011413 */
[----:B------:R-:W-:Y:S01]  /*ad10*/  ULDC.64 UR12, c[0x0][0xae8] ;  /* 0x0002ba00000c7ab9 */ /* 0x000fe20000000a00 */
[----:B------:R-:W-:Y:S01]  /*ad20*/  UIADD3 UR7, UR7, UR8, URZ ;  /* 0x0000000807077290 */ /* 0x000fe2000fffe03f */
[----:B------:R-:W-:Y:S01]  /*ad30*/  @P0 IMAD.HI.U32 R2, R6, R9, RZ ;  /* 0x0000000906020227 */ /* 0x000fe200078e00ff */
[----:B------:R-:W-:Y:S01]  /*ad40*/  UIMAD UR4, UR10, UR12, URZ ;  /* 0x0000000c0a0472a4 */ /* 0x000fe2000f8e023f */
[----:B------:R-:W-:Y:S01]  /*ad50*/  SHF.R.S32.HI R21, RZ, 0x1f, R17 ;  /* 0x0000001fff157819 */ /* 0x000fe20000011411 */
[----:B------:R-:W-:Y:S01]  /*ad60*/  UIMAD.WIDE.U32 UR6, UR41, UR12, UR6 ;  /* 0x0000000c290672a5 */ /* 0x000fe2000f8e0006 */
[----:B------:R-:W-:Y:S01]  /*ad70*/  IMAD.MOV.U32 R5, RZ, RZ, R6 ;  /* 0x000000ffff057224 */ /* 0x000fe200078e0006 */
[----:B------:R-:W-:Y:S01]  /*ad80*/  UIMAD UR4, UR41, UR13, UR4 ;  /* 0x0000000d290472a4 */ /* 0x000fe2000f8e0204 */
[----:B------:R-:W-:Y:S01]  /*ad90*/  SHF.R.S32.HI R24, RZ, 0x1f, R18 ;  /* 0x0000001fff187819 */ /* 0x000fe20000011412 */
[----:B------:R-:W-:Y:S01]  /*ada0*/  ULDC.64 UR8, c[0x0][0xaf0] ;  /* 0x0002bc0000087ab9 */ /* 0x000fe20000000a00 */
[----:B------:R-:W-:Y:S01]  /*adb0*/  SHF.R.S32.HI R25, RZ, 0x1f, R16 ;  /* 0x0000001fff197819 */ /* 0x000fe20000011410 */
[----:B------:R-:W-:-:S02]  /*adc0*/  UIADD3 UR7, UR7, UR4, URZ ;  /* 0x0000000407077290 */ /* 0x000fc4000fffe03f */
[----:B------:R-:W-:Y:S01]  /*add0*/  UIMAD UR4, UR37, UR8, URZ ;  /* 0x00000008250472a4 */ /* 0x000fe2000f8e023f */
[----:B0-----:R-:W-:Y:S01]  /*ade0*/  @P0 SHF.R.U32.HI R5, RZ, R3, R2 ;  /* 0x00000003ff050219 */ /* 0x001fe20000011602 */
[----:B------:R-:W-:Y:S02]  /*adf0*/  UIMAD.WIDE.U32 UR6, UR36, UR8, UR6 ;  /* 0x00000008240672a5 */ /* 0x000fe4000f8e0006 */
[----:B------:R-:W-:Y:S01]  /*ae00*/  UIMAD UR4, UR36, UR9, UR4 ;  /* 0x00000009240472a4 */ /* 0x000fe2000f8e0204 */
[--C-:B------:R-:W-:Y:S01]  /*ae10*/  SHF.R.S32.HI R2, RZ, 0x1f, R5.reuse ;  /* 0x0000001fff027819 */ /* 0x100fe20000011405 */
[----:B------:R-:W-:Y:S01]  /*ae20*/  IMAD.MOV R7, RZ, RZ, -R5 ;  /* 0x000000ffff077224 */ /* 0x000fe200078e0a05 */
[----:B------:R-:W-:Y:S01]  /*ae30*/  ULDC.64 UR8, c[0x0][0xae0] ;  /* 0x0002b80000087ab9 */ /* 0x000fe20000000a00 */
[----:B------:R-:W-:Y:S02]  /*ae40*/  UIADD3 UR4, UR7, UR4, URZ ;  /* 0x0000000407047290 */ /* 0x000fe4000fffe03f */
[----:B------:R-:W-:-:S02]  /*ae50*/  IMAD.U32 R3, RZ, RZ, UR7 ;  /* 0x00000007ff037e24 */ /* 0x000fc4000f8e00ff */
[----:B------:R-:W-:Y:S02]  /*ae60*/  IMAD R4, R2, UR8, RZ ;  /* 0x0000000802047c24 */ /* 0x000fe4000f8e02ff */
[----:B------:R-:W-:Y:S02]  /*ae70*/  IMAD R7, R11, R7, R6 ;  /* 0x000000070b077224 */ /* 0x000fe400078e0206 */
[----:B------:R-:W-:Y:S01]  /*ae80*/  IMAD.U32 R2, RZ, RZ, UR6 ;  /* 0x00000006ff027e24 */ /* 0x000fe2000f8e00ff */
[----:B------:R-:W-:Y:S01]  /*ae90*/  ULDC.64 UR6, c[0x0][0xad8] ;  /* 0x0002b60000067ab9 */ /* 0x000fe20000000a00 */
[----:B------:R-:W-:Y:S02]  /*aea0*/  IMAD.U32 R3, RZ, RZ, UR4 ;  /* 0x00000004ff037e24 */ /* 0x000fe4000f8e00ff */
[C---:B------:R-:W-:Y:S01]  /*aeb0*/  IMAD R9, R5.reuse, UR9, R4 ;  /* 0x0000000905097c24 */ /* 0x040fe2000f8e0204 */
[----:B------:R-:W-:Y:S01]  /*aec0*/  SHF.R.S32.HI R4, RZ, 0x1f, R7 ;  /* 0x0000001fff047819 */ /* 0x000fe20000011407 */
[----:B------:R-:W-:-:S04]  /*aed0*/  IMAD.WIDE.U32 R2, R5, UR8, R2 ;  /* 0x0000000805027c25 */ /* 0x000fc8000f8e0002 */
[----:B------:R-:W-:Y:S02]  /*aee0*/  IMAD.U32 R6, RZ, RZ, UR40 ;  /* 0x00000028ff067e24 */ /* 0x000fe4000f8e00ff */
[----:B------:R-:W-:Y:S02]  /*aef0*/  IMAD.IADD R3, R3, 0x1, R9 ;  /* 0x0000000103037824 */ /* 0x000fe400078e0209 */
[----:B------:R-:W-:Y:S02]  /*af00*/  IMAD R4, R4, UR6, RZ ;  /* 0x0000000604047c24 */ /* 0x000fe4000f8e02ff */
[----:B------:R-:W-:Y:S02]  /*af10*/  IMAD R6, R6, 0x80, R23 ;  /* 0x0000008006067824 */ /* 0x000fe400078e0217 */
[----:B-----5:R-:W-:Y:S02]  /*af20*/  IMAD R11, R0, R11, RZ ;  /* 0x0000000b000b7224 */ /* 0x020fe400078e02ff */
[----:B------:R-:W-:-:S02]  /*af30*/  IMAD R5, R7, UR7, R4 ;  /* 0x0000000707057c24 */ /* 0x000fc4000f8e0204 */
[----:B------:R-:W-:Y:S01]  /*af40*/  IMAD.WIDE.U32 R2, R7, UR6, R2 ;  /* 0x0000000607027c25 */ /* 0x000fe2000f8e0002 */
[C---:B------:R-:W-:Y:S01]  /*af50*/  ISETP.GE.AND P2, PT, R6.reuse, R11, PT ;  /* 0x0000000b0600720c */ /* 0x040fe20003f46270 */
[----:B------:R-:W-:Y:S02]  /*af60*/  ULDC.64 UR6, c[0x0][0xa80] ;  /* 0x0002a00000067ab9 */ /* 0x000fe40000000a00 */
[----:B------:R-:W-:Y:S01]  /*af70*/  VIADD R0, R6, 0x20 ;  /* 0x0000002006007836 */ /* 0x000fe20000000000 */
[----:B------:R-:W-:Y:S01]  /*af80*/  LEA R4, P3, R2, UR6, 0x1 ;  /* 0x0000000602047c11 */ /* 0x000fe2000f8608ff */
[----:B------:R-:W-:-:S03]  /*af90*/  IMAD.IADD R3, R3, 0x1, R5 ;  /* 0x0000000103037824 */ /* 0x000fc600078e0205 */
[-C--:B------:R-:W-:Y:S01]  /*afa0*/  ISETP.GE.AND P1, PT, R0, R11.reuse, PT ;  /* 0x0000000b0000720c */ /* 0x080fe20003f26270 */
[----:B------:R-:W-:Y:S01]  /*afb0*/  VIADD R0, R6, 0x40 ;  /* 0x0000004006007836 */ /* 0x000fe20000000000 */
[----:B------:R-:W-:Y:S02]  /*afc0*/  LEA.HI.X R5, R2, UR7, R3, 0x1, P3 ;  /* 0x0000000702057c11 */ /* 0x000fe400098f0c03 */
[----:B------:R0:W1:Y:S02]  /*afd0*/  SHFL.IDX PT, R2, R4, RZ, 0x181f ;  /* 0x00181fff04027589 */ /* 0x00006400000e0000 */
[----:B------:R-:W-:Y:S02]  /*afe0*/  ISETP.GE.AND P0, PT, R0, R11, PT ;  /* 0x0000000b0000720c */ /* 0x000fe40003f06270 */
[----:B------:R0:W2:Y:S01]  /*aff0*/  SHFL.IDX PT, R0, R5, RZ, 0x181f ;  /* 0x00181fff05007589 */ /* 0x0000a200000e0000 */
[----:B------:R-:W-:Y:S10]  /*b000*/  @P2 BRA `(.L_x_186) ;  /* 0x0000000000442947 */ /* 0x000ff40003800000 */
        /* <DEDUP_REMOVED lines=8> */
[----:B------:R3:W-:Y:S01]  /*b090*/  @!P5 ST.E.128 desc[UR48][R8.64], RZ ;  /* 0x000000ff0800d985 */ /* 0x0007e2000c101d30 */
[----:B------:R-:W-:Y:S02]  /*b0a0*/  @!P4 LEA.HI.X R13, R18, R0, R24, 0x1, P6 ;  /* 0x00000000120dc211 */ /* 0x000fe400030f0c18 */
[----:B------:R-:W-:-:S03]  /*b0b0*/  @!P3 LEA R14, P6, R17, R2, 0x1 ;  /* 0x00000002110eb211 */ /* 0x000fc600078c08ff */
[----:B------:R3:W-:Y:S01]  /*b0c0*/  @!P4 ST.E.128 desc[UR48][R12.64], RZ ;  /* 0x000000ff0c00c985 */ /* 0x0007e2000c101d30 */
[----:B------:R-:W-:Y:S02]  /*b0d0*/  @!P3 LEA.HI.X R15, R17, R0, R21, 0x1, P6 ;  /* 0x00000000110fb211 */ /* 0x000fe400030f0c15 */
[----:B------:R-:W-:-:S03]  /*b0e0*/  @!P2 LEA R2, P6, R19, R2, 0x1 ;  /* 0x000000021302a211 */ /* 0x000fc600078c08ff */
[----:B------:R3:W-:Y:S01]  /*b0f0*/  @!P3 ST.E.128 desc[UR48][R14.64], RZ ;  /* 0x000000ff0e00b985 */ /* 0x0007e2000c101d30 */
[----:B------:R-:W-:-:S05]  /*b100*/  @!P2 LEA.HI.X R3, R19, R0, R20, 0x1, P6 ;  /* 0x000000001303a211 */ /* 0x000fca00030f0c14 */
[----:B------:R3:W-:Y:S04]  /*b110*/  @!P2 ST.E.128 desc[UR48][R2.64], RZ ;  /* 0x000000ff0200a985 */ /* 0x0007e8000c101d30 */
.L_x_186:
[----:B------:R-:W-:Y:S05]  /*b120*/  BSYNC B1 ;  /* 0x0000000000017941 */ /* 0x000fea0003800000 */
.L_x_185:
[----:B--2---:R2:W4:Y:S01]  /*b130*/  SHFL.IDX PT, R0, R5, 0x1, 0x181f ;  /* 0x00381f0005007f89 */ /* 0x00452200000e0000 */
[----:B------:R-:W-:Y:S03]  /*b140*/  BSSY B1, `(.L_x_187) ;  /* 0x0000014000017945 */ /* 0x000fe60003800000 */
[----:B-1-3--:R2:W1:Y:S01]  /*b150*/  SHFL.IDX PT, R2, R4, 0x1, 0x181f ;  /* 0x00381f0004027f89 */ /* 0x00a46200000e0000 */
[----:B------:R-:W-:Y:S05]  /*b160*/  @P1 BRA `(.L_x_188) ;  /* 0x0000000000441947 */ /* 0x000fea0003800000 */
[----:B------:R-:W-:Y:S02]  /*b170*/  ULDC UR4, c[0x0][0xac8] ;  /* 0x0002b20000047ab9 */ /* 0x000fe40000000800 */
[----:B------:R-:W-:Y:S02]  /*b180*/  ISETP.GE.AND P4, PT, R16, UR4, PT ;  /* 0x0000000410007c0c */ /* 0x000fe4000bf86270 */
[----:B------:R-:W-:Y:S02]  /*b190*/  ISETP.GE.AND P3, PT, R18, UR4, PT ;  /* 0x0000000412007c0c */ /* 0x000fe4000bf66270 */
[----:B------:R-:W-:Y:S02]  /*b1a0*/  ISETP.GE.AND P2, PT, R17, UR4, PT ;  /* 0x0000000411007c0c */ /* 0x000fe4000bf46270 */
[----:B------:R-:W-:-:S07]  /*b1b0*/  ISETP.GE.AND P1, PT, R19, UR4, PT ;  /* 0x0000000413007c0c */ /* 0x000fce000bf26270 */
[-C--:B-1----:R-:W-:Y:S02]  /*b1c0*/  @!P4 LEA R8, P6, R16, R2.reuse, 0x1 ;  /* 0x000000021008c211 */ /* 0x082fe400078c08ff */
[----:B------:R-:W-:Y:S02]  /*b1d0*/  @!P3 LEA R12, P5, R18, R2, 0x1 ;  /* 0x00000002120cb211 */ /* 0x000fe400078a08ff */
[----:B----4-:R-:W-:Y:S02]  /*b1e0*/  @!P4 LEA.HI.X R9, R16, R0, R25, 0x1, P6 ;  /* 0x000000001009c211 */ /* 0x010fe400030f0c19 */
[----:B------:R-:W-:Y:S02]  /*b1f0*/  @!P2 LEA R14, P6, R17, R2, 0x1 ;  /* 0x00000002110ea211 */ /* 0x000fe400078c08ff */
[----:B------:R-:W-:Y:S01]  /*b200*/  @!P3 LEA.HI.X R13, R18, R0, R24, 0x1, P5 ;  /* 0x00000000120db211 */ /* 0x000fe200028f0c18 */
[----:B------:R3:W-:Y:S01]  /*b210*/  @!P4 ST.E.128 desc[UR48][R8.64], RZ ;  /* 0x000000ff0800c985 */ /* 0x0007e2000c101d30 */
[----:B------:R-:W-:-:S02]  /*b220*/  @!P1 LEA R2, P5, R19, R2, 0x1 ;  /* 0x0000000213029211 */ /* 0x000fc400078a08ff */
[-C--:B------:R-:W-:Y:S01]  /*b230*/  @!P2 LEA.HI.X R15, R17, R0.reuse, R21, 0x1, P6 ;  /* 0x00000000110fa211 */ /* 0x080fe200030f0c15 */
[----:B------:R3:W-:Y:S01]  /*b240*/  @!P3 ST.E.128 desc[UR48][R12.64], RZ ;  /* 0x000000ff0c00b985 */ /* 0x0007e2000c101d30 */
[----:B------:R-:W-:-:S03]  /*b250*/  @!P1 LEA.HI.X R3, R19, R0, R20, 0x1, P5 ;  /* 0x0000000013039211 */ /* 0x000fc600028f0c14 */
[----:B------:R3:W-:Y:S04]  /*b260*/  @!P2 ST.E.128 desc[UR48][R14.64], RZ ;  /* 0x000000ff0e00a985 */ /* 0x0007e8000c101d30 */
[----:B------:R3:W-:Y:S02]  /*b270*/  @!P1 ST.E.128 desc[UR48][R2.64], RZ ;  /* 0x000000ff02009985 */ /* 0x0007e4000c101d30 */
.L_x_188:
[----:B------:R-:W-:Y:S05]  /*b280*/  BSYNC B1 ;  /* 0x0000000000017941 */ /* 0x000fea0003800000 */
.L_x_187:
[----:B----4-:R4:W0:Y:S01]  /*b290*/  SHFL.IDX PT, R0, R5, 0x2, 0x181f ;  /* 0x00581f0005007f89 */ /* 0x01082200000e0000 */
        /* <DEDUP_REMOVED lines=9> */
[-C--:B------:R-:W-:Y:S02]  /*b330*/  @!P2 LEA R12, P5, R18, R2.reuse, 0x1 ;  /* 0x00000002120ca211 */ /* 0x080fe400078a08ff */
[----:B------:R-:W-:Y:S02]  /*b340*/  @!P1 LEA R14, P4, R17, R2, 0x1 ;  /* 0x00000002110e9211 */ /* 0x000fe400078808ff */
[----:B0-----:R-:W-:Y:S02]  /*b350*/  @!P3 LEA.HI.X R9, R16, R0, R25, 0x1, P6 ;  /* 0x000000001009b211 */ /* 0x001fe400030f0c19 */
[----:B------:R-:W-:Y:S02]  /*b360*/  @!P0 LEA R2, P6, R19, R2, 0x1 ;  /* 0x0000000213028211 */ /* 0x000fe400078c08ff */
[-C--:B------:R-:W-:Y:S01]  /*b370*/  @!P2 LEA.HI.X R13, R18, R0.reuse, R24, 0x1, P5 ;  /* 0x00000000120da211 */ /* 0x080fe200028f0c18 */
[----:B------:R3:W-:Y:S01]  /*b380*/  @!P3 ST.E.128 desc[UR48][R8.64], RZ ;  /* 0x000000ff0800b985 */ /* 0x0007e2000c101d30 */
[----:B------:R-:W-:-:S02]  /*b390*/  @!P1 LEA.HI.X R15, R17, R0, R21, 0x1, P4 ;  /* 0x00000000110f9211 */ /* 0x000fc400020f0c15 */
[----:B------:R-:W-:Y:S01]  /*b3a0*/  @!P0 LEA.HI.X R3, R19, R0, R20, 0x1, P6 ;  /* 0x0000000013038211 */ /* 0x000fe200030f0c14 */
[----:B------:R3:W-:Y:S04]  /*b3b0*/  @!P2 ST.E.128 desc[UR48][R12.64], RZ ;  /* 0x000000ff0c00a985 */ /* 0x0007e8000c101d30 */
[----:B------:R3:W-:Y:S04]  /*b3c0*/  @!P1 ST.E.128 desc[UR48][R14.64], RZ ;  /* 0x000000ff0e009985 */ /* 0x0007e8000c101d30 */
[----:B------:R3:W-:Y:S02]  /*b3d0*/  @!P0 ST.E.128 desc[UR48][R2.64], RZ ;  /* 0x000000ff02008985 */ /* 0x0007e4000c101d30 */
.L_x_190:
[----:B------:R-:W-:Y:S05]  /*b3e0*/  BSYNC B1 ;  /* 0x0000000000017941 */ /* 0x000fea0003800000 */
.L_x_189:
[----:B0-----:R-:W-:Y:S01]  /*b3f0*/  VIADD R0, R6, 0x60 ;  /* 0x0000006006007836 */ /* 0x001fe20000000000 */
[----:B--2-4-:R-:W0:Y:S04]  /*b400*/  SHFL.IDX PT, R5, R5, 0x3, 0x181f ;  /* 0x00781f0005057f89 */ /* 0x014e2800000e0000 */
[----:B------:R-:W-:Y:S01]  /*b410*/  ISETP.GE.AND P0, PT, R0, R11, PT ;  /* 0x0000000b0000720c */ /* 0x000fe20003f06270 */
[----:B-1-3--:R1:W2:-:S12]  /*b420*/  SHFL.IDX PT, R2, R4, 0x3, 0x181f ;  /* 0x00781f0004027f89 */ /* 0x00a29800000e0000 */
[----:B-1----:R-:W-:Y:S05]  /*b430*/  @P0 BRA `(.L_x_181) ;  /* 0x0000000000440947 */ /* 0x002fea0003800000 */
[----:B------:R-:W-:Y:S02]  /*b440*/  ULDC UR4, c[0x0][0xac8] ;  /* 0x0002b20000047ab9 */ /* 0x000fe40000000800 */
[----:B------:R-:W-:Y:S02]  /*b450*/  ISETP.GE.AND P3, PT, R16, UR4, PT ;  /* 0x0000000410007c0c */ /* 0x000fe4000bf66270 */
[----:B------:R-:W-:Y:S02]  /*b460*/  ISETP.GE.AND P2, PT, R18, UR4, PT ;  /* 0x0000000412007c0c */ /* 0x000fe4000bf46270 */
[----:B------:R-:W-:Y:S02]  /*b470*/  ISETP.GE.AND P1, PT, R17, UR4, PT ;  /* 0x0000000411007c0c */ /* 0x000fe4000bf26270 */
[----:B------:R-:W-:-:S07]  /*b480*/  ISETP.GE.AND P0, PT, R19, UR4, PT ;  /* 0x0000000413007c0c */ /* 0x000fce000bf06270 */
[-C--:B--2---:R-:W-:Y:S02]  /*b490*/  @!P3 LEA R6, P6, R16, R2.reuse, 0x1 ;  /* 0x000000021006b211 */ /* 0x084fe400078c08ff */
[-C--:B------:R-:W-:Y:S02]  /*b4a0*/  @!P2 LEA R8, P5, R18, R2.reuse, 0x1 ;  /* 0x000000021208a211 */ /* 0x080fe400078a08ff */
[-C--:B------:R-:W-:Y:S02]  /*b4b0*/  @!P1 LEA R10, P4, R17, R2.reuse, 0x1 ;  /* 0x00000002110a9211 */ /* 0x080fe400078808ff */
[-C--:B0-----:R-:W-:Y:S02]  /*b4c0*/  @!P3 LEA.HI.X R7, R16, R5.reuse, R25, 0x1, P6 ;  /* 0x000000051007b211 */ /* 0x081fe400030f0c19 */
        /* <DEDUP_REMOVED lines=8> */
.L_x_181:
[----:B------:R-:W-:Y:S05]  /*b550*/  BSYNC B0 ;  /* 0x0000000000007941 */ /* 0x000fea0003800000 */
.L_x_172:
[----:B------:R-:W-:Y:S02]  /*b560*/  ULDC UR4, c[0x0][0xc3c] ;  /* 0x00030f0000047ab9 */ /* 0x000fe40000000800 */
[----:B------:R-:W-:-:S13]  /*b570*/  ISETP.GE.AND P0, PT, R51, UR4, PT ;  /* 0x0000000433007c0c */ /* 0x000fda000bf06270 */
[----:B------:R-:W-:Y:S05]  /*b580*/  @!P0 BRA `(.L_x_191) ;  /* 0xffffff5800348947 */ /* 0x000fea000383ffff */
[----:B------:R-:W-:Y:S05]  /*b590*/  EXIT ;  /* 0x000000000000794d */ /* 0x000fea0003800000 */
.L_x_146:
[----:B------:R-:W-:-:S08]  /*b5a0*/  NOP ;  /* 0x0000000000007918 */ /* 0x000fd00000000000 */
[----:B------:R-:W0:-:S00]  /*b5b0*/  USETMAXREG.DEALLOC.CTAPOOL 0x18 ;  /* 0x00000018000079c8 */ /* 0x000e0000080e0500 */
[----:B0-----:R-:W2:Y:S01]  /*b5c0*/  LDL.LU R2, [R1+0x14] ;  /* 0x0000140001027983 */ /* 0x001ea20000300800 */
[----:B------:R-:W-:-:S06]  /*b5d0*/  LOP3.LUT R0, R0, 0x3, RZ, 0xc0, !PT ;  /* 0x0000000300007812 */ /* 0x000fcc00078ec0ff */
[----:B------:R-:W0:Y:S02]  /*b5e0*/  SHFL.IDX PT, R0, R0, RZ, 0x1f ;  /* 0x00001fff00007589 */ /* 0x000e2400000e0000 */
[----:B0-----:R-:W-:Y:S01]  /*b5f0*/  ISETP.NE.AND P0, PT, R0, RZ, PT ;  /* 0x000000ff0000720c */ /* 0x001fe20003f05270 */
[----:B------:R-:W-:Y:S01]  /*b600*/  IMAD.MOV.U32 R0, RZ, RZ, RZ ;  /* 0x000000ffff007224 */ /* 0x000fe200078e00ff */
[----:B--2---:R-:W-:-:S11]  /*b610*/  LOP3.LUT R2, R2, 0xfffffffd, RZ, 0xc0, !PT ;  /* 0xfffffffd02027812 */ /* 0x004fd600078ec0ff */
[----:B------:R-:W-:-:S05]  /*b620*/  @P0 LOP3.LUT R2, R2, 0x2, RZ, 0xfc, !PT ;  /* 0x0000000202020812 */ /* 0x000fca00078efcff */
[----:B------:R0:W-:Y:S01]  /*b630*/  STL [R1+0x14], R2 ;  /* 0x0000140201007387 */ /* 0x0001e20000100800 */
[----:B------:R-:W-:Y:S05]  /*b640*/  @!P0 BRA `(.L_x_192) ;  /* 0x00000000002c8947 */ /* 0x000fea0003800000 */
[----:B------:R-:W1:Y:S08]  /*b650*/  S2UR UR5, SR_CgaCtaId ;  /* 0x00000000000579c3 */ /* 0x000e700000008800 */
[----:B------:R-:W-:Y:S06]  /*b660*/  BAR.SYNC.DEFER_BLOCKING 0x5, 0x180 ;  /* 0x0146000000007b1d */ /* 0x000fec0000010000 */
[----:B------:R-:W-:-:S02]  /*b670*/  UMOV UR4, 0x400 ;  /* 0x0000040000047882 */ /* 0x000fc40000000000 */
[----:B-1----:R-:W-:-:S09]  /*b680*/  ULEA UR4, UR5, UR4, 0x18 ;  /* 0x0000000405047291 */ /* 0x002fd2000f8ec03f */
[----:B------:R-:W1:Y:S04]  /*b690*/  LDS.128 R4, [UR4+0x388d0] ;  /* 0x0388d004ff047984 */ /* 0x000e680008000c00 */
[----:B-1----:R1:W-:Y:S01]  /*b6a0*/  STL [R1+0x24], R5 ;  /* 0x0000240501007387 */ /* 0x0023e20000100800 */
[----:B------:R-:W-:Y:S02]  /*b6b0*/  R2UR UR45, R7 ;  /* 0x00000000072d72ca */ /* 0x000fe400000e0000 */
[----:B------:R-:W-:Y:S01]  /*b6c0*/  R2UR UR36, R6 ;  /* 0x00000000062472ca */ /* 0x000fe200000e0000 */
[----:B------:R1:W-:Y:S01]  /*b6d0*/  STL [R1+0x20], R4 ;  /* 0x0000200401007387 */ /* 0x0003e20000100800 */
[----:B------:R-:W-:Y:S06]  /*b6e0*/  BAR.ARV 0x4, 0x180 ;  /* 0x0106000000007b1d */ /* 0x000fec0000002000 */
[----:B------:R-:W-:Y:S07]  /*b6f0*/  BRA `(.L_x_193) ;  /* 0x0000000800247947 */ /* 0x000fee0003800000 */
.L_x_192:
[----:B0-----:R-:W0:Y:S01]  /*b700*/  S2R R2, SR_TID.X ;  /* 0x0000000000027919 */ /* 0x001e220000002100 */
[----:B------:R-:W-:Y:S01]  /*b710*/  ULDC UR4, c[0x0][0xc3c] ;  /* 0x00030f0000047ab9 */ /* 0x000fe20000000800 */
[----:B------:R-:W1:Y:S01]  /*b720*/  LDC R9, c[0x0][0xc38] ;  /* 0x00030e00ff097b82 */ /* 0x000e620000000800 */
[----:B0-----:R-:W-:-:S04]  /*b730*/  LOP3.LUT R5, R2, 0x1f, RZ, 0xc0, !PT ;  /* 0x0000001f02057812 */ /* 0x001fc800078ec0ff */
[----:B------:R-:W-:-:S04]  /*b740*/  ISETP.NE.AND P0, PT, R5, 0x1f, PT ;  /* 0x0000001f0500780c */ /* 0x000fc80003f05270 */
[----:B------:R-:W-:-:S13]  /*b750*/  ISETP.GE.OR P1, PT, R5, UR4, !P0 ;  /* 0x0000000405007c0c */ /* 0x000fda000c726670 */
[----:B------:R-:W0:Y:S02]  /*b760*/  @!P1 LDC.64 R2, c[0x0][0xc80] ;  /* 0x00032000ff029b82 */ /* 0x000e240000000a00 */
[----:B0-----:R-:W-:-:S05]  /*b770*/  @!P1 IMAD.WIDE.U32 R2, R5, 0x4, R2 ;  /* 0x0000000405029825 */ /* 0x001fca00078e0002 */
[----:B------:R-:W2:Y:S01]  /*b780*/  @!P1 LDG.E R0, desc[UR48][R2.64] ;  /* 0x0000003002009981 */ /* 0x000ea2000c1e1900 */
[C---:B------:R-:W-:Y:S01]  /*b790*/  ISETP.NE.AND P1, PT, R5.reuse, RZ, PT ;  /* 0x000000ff0500720c */ /* 0x040fe20003f25270 */
[----:B------:R-:W-:Y:S01]  /*b7a0*/  UMOV UR45, URZ ;  /* 0x0000003f002d7c82 */ /* 0x000fe20008000000 */
[C---:B------:R-:W-:Y:S02]  /*b7b0*/  ISETP.GE.U32.AND P2, PT, R5.reuse, 0x2, PT ;  /* 0x000000020500780c */ /* 0x040fe40003f46070 */
[C---:B------:R-:W-:Y:S02]  /*b7c0*/  ISETP.GE.U32.AND P3, PT, R5.reuse, 0x4, PT ;  /* 0x000000040500780c */ /* 0x040fe40003f66070 */
[C---:B------:R-:W-:Y:S02]  /*b7d0*/  ISETP.GE.U32.AND P4, PT, R5.reuse, 0x8, PT ;  /* 0x000000080500780c */ /* 0x040fe40003f86070 */
[----:B------:R-:W-:Y:S01]  /*b7e0*/  ISETP.GE.U32.AND P5, PT, R5, 0x10, PT ;  /* 0x000000100500780c */ /* 0x000fe20003fa6070 */
[----:B--2---:R-:W0:Y:S02]  /*b7f0*/  SHFL.UP PT, R4, R0, 0x1, RZ ;  /* 0x0420000000047989 */ /* 0x004e2400000e00ff */
[----:B0-----:R-:W-:-:S05]  /*b800*/  SEL R7, R4, RZ, P1 ;  /* 0x000000ff04077207 */ /* 0x001fca0000800000 */
[----:B------:R-:W-:-:S05]  /*b810*/  IMAD.IADD R7, R0, 0x1, R7 ;  /* 0x0000000100077824 */ /* 0x000fca00078e0207 */
[----:B------:R-:W0:Y:S02]  /*b820*/  SHFL.UP PT, R4, R7, 0x2, RZ ;  /* 0x0440000007047989 */ /* 0x000e2400000e00ff */
[----:B0-----:R-:W-:-:S05]  /*b830*/  SEL R4, R4, RZ, P2 ;  /* 0x000000ff04047207 */ /* 0x001fca0001000000 */
[----:B------:R-:W-:-:S05]  /*b840*/  IMAD.IADD R4, R7, 0x1, R4 ;  /* 0x0000000107047824 */ /* 0x000fca00078e0204 */
[----:B------:R-:W0:Y:S02]  /*b850*/  SHFL.UP PT, R6, R4, 0x4, RZ ;  /* 0x0480000004067989 */ /* 0x000e2400000e00ff */
[----:B0-----:R-:W-:-:S05]  /*b860*/  SEL R3, R6, RZ, P3 ;  /* 0x000000ff06037207 */ /* 0x001fca0001800000 */
[----:B------:R-:W-:Y:S02]  /*b870*/  IMAD.IADD R3, R4, 0x1, R3 ;  /* 0x0000000104037824 */ /* 0x000fe400078e0203 */
[----:B------:R-:W0:Y:S03]  /*b880*/  S2R R4, SR_CTAID.X ;  /* 0x0000000000047919 */ /* 0x000e260000002500 */
[----:B------:R-:W2:Y:S02]  /*b890*/  SHFL.UP PT, R2, R3, 0x8, RZ ;  /* 0x0500000003027989 */ /* 0x000ea400000e00ff */
[----:B--2---:R-:W-:-:S05]  /*b8a0*/  SEL R2, R2, RZ, P4 ;  /* 0x000000ff02027207 */ /* 0x004fca0002000000 */
[----:B------:R-:W-:-:S05]  /*b8b0*/  IMAD.IADD R8, R3, 0x1, R2 ;  /* 0x0000000103087824 */ /* 0x000fca00078e0202 */
[----:B------:R-:W2:Y:S02]  /*b8c0*/  SHFL.UP PT, R2, R8, 0x10, RZ ;  /* 0x0600000008027989 */ /* 0x000ea400000e00ff */
[----:B--2---:R-:W-:-:S05]  /*b8d0*/  SEL R7, R2, RZ, P5 ;  /* 0x000000ff02077207 */ /* 0x004fca0002800000 */
[----:B------:R-:W-:-:S05]  /*b8e0*/  IMAD.IADD R2, R8, 0x1, R7 ;  /* 0x0000000108027824 */ /* 0x000fca00078e0207 */
[----:B------:R-:W1:Y:S02]  /*b8f0*/  SHFL.IDX PT, R6, R2, 0x1f, 0x1f ;  /* 0x03e01f0002067f89 */ /* 0x000e6400000e0000 */
[----:B-1----:R-:W-:Y:S02]  /*b900*/  IMAD R7, R6, R9, RZ ;  /* 0x0000000906077224 */ /* 0x002fe400078e02ff */
[----:B------:R-:W-:Y:S02]  /*b910*/  IMAD.MOV.U32 R6, RZ, RZ, RZ ;  /* 0x000000ffff067224 */ /* 0x000fe400078e00ff */
[----:B------:R-:W-:Y:S01]  /*b920*/  IMAD.MOV.U32 R10, RZ, RZ, R7 ;  /* 0x000000ffff0a7224 */ /* 0x000fe200078e0007 */
[----:B0-----:R-:W-:-:S13]  /*b930*/  ISETP.GT.AND P6, PT, R7, R4, PT ;  /* 0x000000040700720c */ /* 0x001fda0003fc4270 */
[----:B------:R-:W-:Y:S05]  /*b940*/  @P6 BRA `(.L_x_194) ;  /* 0x0000000000a46947 */ /* 0x000fea0003800000 */
[----:B------:R-:W-:Y:S01]  /*b950*/  IMAD.MOV.U32 R7, RZ, RZ, R10 ;  /* 0x000000ffff077224 */ /* 0x000fe200078e000a */
[----:B------:R-:W-:Y:S01]  /*b960*/  UMOV UR45, URZ ;  /* 0x0000003f002d7c82 */ /* 0x000fe20008000000 */
[----:B------:R-:W-:Y:S01]  /*b970*/  ULDC UR6, c[0x0][0xc3c] ;  /* 0x00030f0000067ab9 */ /* 0x000fe20000000800 */
[----:B------:R-:W-:-:S05]  /*b980*/  ULDC UR5, c[0x0][0xc3c] ;  /* 0x00030f0000057ab9 */ /* 0x000fca0000000800 */
.L_x_198:
[----:B------:R-:W-:-:S03]  /*b990*/  UIADD3 UR4, UR45, 0x1f, URZ ;  /* 0x0000001f2d047890 */ /* 0x000fc6000fffe03f */
[----:B------:R-:W-:Y:S01]  /*b9a0*/  UMOV UR45, UR5 ;  /* 0x00000005002d7c82 */ /* 0x000fe20008000000 */
[----:B------:R-:W-:-:S06]  /*b9b0*/  UISETP.GE.AND UP0, UPT, UR4, UR6, UPT ;  /* 0x000000060400728c */ /* 0x000fcc000bf06270 */
[----:B------:R-:W-:-:S13]  /*b9c0*/  PLOP3.LUT P6, PT, PT, PT, UP0, 0x40, 0x0 ;  /* 0x000000000000781c */ /* 0x000fda0003fce808 */
[----:B------:R-:W-:Y:S05]  /*b9d0*/  @!P6 BRA `(.L_x_195) ;  /* 0x000000040034e947 */ /* 0x000fea0003800000 */
[----:B------:R-:W-:Y:S01]  /*b9e0*/  UMOV UR45, UR4 ;  /* 0x00000004002d7c82 */ /* 0x000fe20008000000 */
[----:B------:R-:W-:Y:S01]  /*b9f0*/  BSSY B0, `(.L_x_196) ;  /* 0x0000008000007945 */ /* 0x000fe20003800000 */
[----:B------:R-:W-:Y:S02]  /*ba00*/  VIADD R9, R5, UR45 ;  /* 0x0000002d05097c36 */ /* 0x000fe40008000000 */
[----:B------:R-:W-:-:S03]  /*ba10*/  IMAD.MOV.U32 R0, RZ, RZ, RZ ;  /* 0x000000ffff007224 */ /* 0x000fc600078e00ff */
[----:B------:R-:W-:-:S13]  /*ba20*/  ISETP.GE.OR P6, PT, R9, UR6, !P0 ;  /* 0x0000000609007c0c */ /* 0x000fda000c7c6670 */
[----:B------:R-:W-:Y:S05]  /*ba30*/  @P6 BRA `(.L_x_197) ;  /* 0x00000000000c6947 */ /* 0x000fea0003800000 */
[----:B------:R-:W0:Y:S02]  /*ba40*/  LDC.64 R2, c[0x0][0xc80] ;  /* 0x00032000ff027b82 */ /* 0x000e240000000a00 */
[----:B0-----:R-:W-:-:S05]  /*ba50*/  IMAD.WIDE R2, R9, 0x4, R2 ;  /* 0x0000000409027825 */ /* 0x001fca00078e0202 */
[----:B------:R0:W5:Y:S02]  /*ba60*/  LDG.E R0, desc[UR48][R2.64] ;  /* 0x0000003002007981 */ /* 0x000164000c1e1900 */
.L_x_197:
[----:B------:R-:W-:Y:S05]  /*ba70*/  BSYNC B0 ;  /* 0x0000000000007941 */ /* 0x000fea0003800000 */
.L_x_196:
[----:B0----5:R-:W0:Y:S02]  /*ba80*/  SHFL.UP PT, R2, R0, 0x1, RZ ;  /* 0x0420000000027989 */ /* 0x021e2400000e00ff */
[----:B0-----:R-:W-:-:S05]  /*ba90*/  SEL R3, R2, RZ, P1 ;  /* 0x000000ff02037207 */ /* 0x001fca0000800000 */
[----:B------:R-:W-:-:S05]  /*baa0*/  IMAD.IADD R3, R0, 0x1, R3 ;  /* 0x0000000100037824 */ /* 0x000fca00078e0203 */
[----:B------:R-:W0:Y:S02]  /*bab0*/  SHFL.UP PT, R2, R3, 0x2, RZ ;  /* 0x0440000003027989 */ /* 0x000e2400000e00ff */
        /* <DEDUP_REMOVED lines=11> */
[----:B------:R-:W0:Y:S03]  /*bb70*/  LDC R9, c[0x0][0xc38] ;  /* 0x00030e00ff097b82 */ /* 0x000e260000000800 */
[----:B------:R-:W0:Y:S02]  /*bb80*/  SHFL.IDX PT, R12, R2, 0x1f, 0x1f ;  /* 0x03e01f00020c7f89 */ /* 0x000e2400000e0000 */
[----:B0-----:R-:W-:-:S04]  /*bb90*/  IMAD R12, R12, R9, RZ ;  /* 0x000000090c0c7224 */ /* 0x001fc800078e02ff */
[----:B------:R-:W-:-:S05]  /*bba0*/  IMAD.IADD R7, R12, 0x1, R7 ;  /* 0x000000010c077824 */ /* 0x000fca00078e0207 */
[----:B------:R-:W-:-:S13]  /*bbb0*/  ISETP.GT.AND P6, PT, R7, R4, PT ;  /* 0x000000040700720c */ /* 0x000fda0003fc4270 */
[----:B------:R-:W-:Y:S05]  /*bbc0*/  @!P6 BRA `(.L_x_198) ;  /* 0xfffffffc0070e947 */ /* 0x000fea000383ffff */
[----:B------:R-:W-:-:S07]  /*bbd0*/  IMAD.MOV.U32 R10, RZ, RZ, R12 ;  /* 0x000000ffff0a7224 */ /* 0x000fce00078e000c */
.L_x_194:
[----:B------:R-:W-:-:S04]  /*bbe0*/  IMAD.IADD R8, R7, 0x1, -R10 ;  /* 0x0000000107087824 */ /* 0x000fc800078e0a0a */
[----:B------:R-:W-:-:S05]  /*bbf0*/  IMAD R3, R2, R9, R8 ;  /* 0x0000000902037224 */ /* 0x000fca00078e0208 */
[----:B------:R-:W-:-:S13]  /*bc00*/  ISETP.GT.AND P0, PT, R3, R4, PT ;  /* 0x000000040300720c */ /* 0x000fda0003f04270 */
[----:B------:R-:W-:Y:S02]  /*bc10*/  VOTEU.ANY UR5, UPT, !P0 ;  /* 0x0000000000057886 */ /* 0x000fe400040e0100 */
[----:B------:R-:W-:Y:S02]  /*bc20*/  UPOPC UR4, UR5 ;  /* 0x00000005000472bf */ /* 0x000fe40008000000 */
[----:B------:R-:W-:-:S04]  /*bc30*/  ISETP.NE.AND P0, PT, RZ, UR5, PT ;  /* 0x00000005ff007c0c */ /* 0x000fc8000bf05270 */
[----:B------:R-:W-:-:S05]  /*bc40*/  IMAD.U32 R11, RZ, RZ, UR4 ;  /* 0x00000004ff0b7e24 */ /* 0x000fca000f8e00ff */
[----:B------:R-:W0:Y:S02]  /*bc50*/  SHFL.IDX PT, R0, R0, R11, 0x1f ;  /* 0x00001f0b00007589 */ /* 0x000e2400000e0000 */
[----:B0-----:R-:W-:-:S04]  /*bc60*/  IABS R7, R0 ;  /* 0x0000000000077213 */ /* 0x001fc80000000000 */
[----:B------:R-:W0:Y:S08]  /*bc70*/  I2F.RP R10, R7 ;  /* 0x00000007000a7306 */ /* 0x000e300000209400 */
[----:B0-----:R-:W0:Y:S02]  /*bc80*/  MUFU.RCP R10, R10 ;  /* 0x0000000a000a7308 */ /* 0x001e240000001000 */
[----:B0-----:R-:W-:-:S06]  /*bc90*/  VIADD R3, R10, 0xffffffe ;  /* 0x0ffffffe0a037836 */ /* 0x001fcc0000000000 */
[----:B------:R-:W0:Y:S01]  /*bca0*/  F2I.FTZ.U32.TRUNC.NTZ R3, R3 ;  /* 0x0000000300037305 */ /* 0x000e22000021f000 */
[----:B------:R-:W-:Y:S05]  /*bcb0*/  @!P0 BRA `(.L_x_199) ;  /* 0x00000000000c8947 */ /* 0x000fea0003800000 */
[----:B------:R-:W-:-:S06]  /*bcc0*/  UIADD3 UR5, UR4, -0x1, URZ ;  /* 0xffffffff04057890 */ /* 0x000fcc000fffe03f */
[----:B------:R-:W-:-:S05]  /*bcd0*/  IMAD.U32 R11, RZ, RZ, UR5 ;  /* 0x00000005ff0b7e24 */ /* 0x000fca000f8e00ff */
[----:B------:R1:W2:Y:S02]  /*bce0*/  SHFL.IDX PT, R6, R2, R11, 0x1f ;  /* 0x00001f0b02067589 */ /* 0x0002a400000e0000 */
.L_x_199:
[--C-:B01----:R-:W-:Y:S01]  /*bcf0*/  IMAD.MOV R2, RZ, RZ, -R3.reuse ;  /* 0x000000ffff027224 */ /* 0x103fe200078e0a03 */
[----:B------:R-:W-:Y:S01]  /*bd00*/  UIADD3 UR45, UR4, UR45, URZ ;  /* 0x0000002d042d7290 */ /* 0x000fe2000fffe03f */
[----:B--2---:R-:W-:Y:S02]  /*bd10*/  IMAD R6, R6, R9, R8 ;  /* 0x0000000906067224 */ /* 0x004fe400078e0208 */
[----:B------:R-:W-:Y:S02]  /*bd20*/  IMAD R9, R2, R7, RZ ;  /* 0x0000000702097224 */ /* 0x000fe400078e02ff */
[----:B------:R-:W-:Y:S01]  /*bd30*/  IMAD.MOV.U32 R2, RZ, RZ, RZ ;  /* 0x000000ffff027224 */ /* 0x000fe200078e00ff */
[----:B------:R1:W-:Y:S03]  /*bd40*/  STL [R1+0x20], R6 ;  /* 0x0000200601007387 */ /* 0x0003e60000100800 */
[----:B------:R-:W-:-:S04]  /*bd50*/  IMAD.HI.U32 R2, R3, R9, R2 ;  /* 0x0000000903027227 */ /* 0x000fc800078e0002 */
[----:B------:R-:W-:Y:S01]  /*bd60*/  IMAD.IADD R9, R4, 0x1, -R6 ;  /* 0x0000000104097824 */ /* 0x000fe200078e0a06 */
[----:B------:R-:W-:-:S04]  /*bd70*/  IABS R4, R0 ;  /* 0x0000000000047213 */ /* 0x000fc80000000000 */
[----:B------:R-:W-:Y:S01]  /*bd80*/  IABS R3, R9 ;  /* 0x0000000900037213 */ /* 0x000fe20000000000 */
[----:B------:R-:W-:-:S04]  /*bd90*/  IMAD.MOV R4, RZ, RZ, -R4 ;  /* 0x000000ffff047224 */ /* 0x000fc800078e0a04 */
[----:B------:R-:W-:-:S04]  /*bda0*/  IMAD.HI.U32 R2, R2, R3, RZ ;  /* 0x0000000302027227 */ /* 0x000fc800078e00ff */
[----:B------:R-:W-:Y:S01]  /*bdb0*/  IMAD R4, R2, R4, R3 ;  /* 0x0000000402047224 */ /* 0x000fe200078e0203 */
[----:B------:R-:W-:-:S04]  /*bdc0*/  LOP3.LUT R3, R9, R0, RZ, 0x3c, !PT ;  /* 0x0000000009037212 */ /* 0x000fc800078e3cff */
[----:B------:R-:W-:Y:S02]  /*bdd0*/  ISETP.GT.U32.AND P1, PT, R7, R4, PT ;  /* 0x000000040700720c */ /* 0x000fe40003f24070 */
[----:B------:R-:W-:-:S11]  /*bde0*/  ISETP.GE.AND P2, PT, R3, RZ, PT ;  /* 0x000000ff0300720c */ /* 0x000fd60003f46270 */
[----:B------:R-:W-:Y:S02]  /*bdf0*/  @!P1 IMAD.IADD R4, R4, 0x1, -R7 ;  /* 0x0000000104049824 */ /* 0x000fe400078e0a07 */
[----:B------:R-:W-:Y:S01]  /*be00*/  @!P1 VIADD R2, R2, 0x1 ;  /* 0x0000000102029836 */ /* 0x000fe20000000000 */
[----:B------:R-:W-:Y:S02]  /*be10*/  ISETP.NE.AND P1, PT, R0, RZ, PT ;  /* 0x000000ff0000720c */ /* 0x000fe40003f25270 */
[----:B------:R-:W-:-:S13]  /*be20*/  ISETP.GE.U32.AND P0, PT, R4, R7, PT ;  /* 0x000000070400720c */ /* 0x000fda0003f06070 */
[----:B------:R-:W-:-:S04]  /*be30*/  @P0 VIADD R2, R2, 0x1 ;  /* 0x0000000102020836 */ /* 0x000fc80000000000 */
[----:B------:R-:W-:Y:S01]  /*be40*/  @!P2 IMAD.MOV R2, RZ, RZ, -R2 ;  /* 0x000000ffff02a224 */ /* 0x000fe200078e0a02 */
[----:B------:R-:W-:-:S04]  /*be50*/  @!P1 LOP3.LUT R2, RZ, R0, RZ, 0x33, !PT ;  /* 0x00000000ff029212 */ /* 0x000fc800078e33ff */
[----:B------:R-:W-:Y:S01]  /*be60*/  R2UR UR36, R2 ;  /* 0x00000000022472ca */ /* 0x000fe200000e0000 */
[----:B------:R-:W-:-:S04]  /*be70*/  IMAD.MOV R3, RZ, RZ, -R2 ;  /* 0x000000ffff037224 */ /* 0x000fc800078e0a02 */
[----:B------:R-:W-:-:S05]  /*be80*/  IMAD R0, R0, R3, R9 ;  /* 0x0000000300007224 */ /* 0x000fca00078e0209 */
[----:B------:R1:W-:Y:S01]  /*be90*/  STL [R1+0x24], R0 ;  /* 0x0000240001007387 */ /* 0x0003e20000100800 */
[----:B------:R-:W-:Y:S05]  /*bea0*/  BRA `(.L_x_200) ;  /* 0x00000000000c7947 */ /* 0x000fea0003800000 */
.L_x_195:
[----:B------:R0:W-:Y:S01]  /*beb0*/  STL [R1+0x20], R4 ;  /* 0x0000200401007387 */ /* 0x0001e20000100800 */
[----:B------:R-:W-:-:S03]  /*bec0*/  UMOV UR36, URZ ;  /* 0x0000003f00247c82 */ /* 0x000fc60008000000 */
[----:B------:R0:W-:Y:S02]  /*bed0*/  STL [R1+0x24], RZ ;  /* 0x000024ff01007387 */ /* 0x0001e40000100800 */
.L_x_200:
[----:B------:R-:W2:Y:S04]  /*bee0*/  LDL R2, [R1+0x24] ;  /* 0x0000240001027983 */ /* 0x000ea80000100800 */
[----:B0-----:R-:W3:Y:S01]  /*bef0*/  LDL R4, [R1+0x20] ;  /* 0x0000200001047983 */ /* 0x001ee20000100800 */
[----:B------:R-:W-:-:S13]  /*bf00*/  ISETP.NE.AND P0, PT, R5, RZ, PT ;  /* 0x000000ff0500720c */ /* 0x000fda0003f05270 */
[----:B------:R-:W0:Y:S01]  /*bf10*/  @!P0 S2R R3, SR_CgaCtaId ;  /* 0x0000000000038919 */ /* 0x000e220000008800 */
[----:B-1----:R-:W-:Y:S01]  /*bf20*/  @!P0 MOV R0, 0x400 ;  /* 0x0000040000008802 */ /* 0x002fe20000000f00 */
[----:B------:R-:W-:Y:S02]  /*bf30*/  IMAD.U32 R6, RZ, RZ, UR36 ;  /* 0x00000024ff067e24 */ /* 0x000fe4000f8e00ff */
[----:B------:R-:W-:Y:S01]  /*bf40*/  IMAD.U32 R7, RZ, RZ, UR45 ;  /* 0x0000002dff077e24 */ /* 0x000fe2000f8e00ff */
[----:B0-----:R-:W-:Y:S01]  /*bf50*/  @!P0 LEA R0, R3, R0, 0x18 ;  /* 0x0000000003008211 */ /* 0x001fe200078ec0ff */
[----:B--2---:R-:W-:-:S05]  /*bf60*/  IMAD.MOV.U32 R5, RZ, RZ, R2 ;  /* 0x000000ffff057224 */ /* 0x004fca00078e0002 */
[----:B---3--:R2:W-:Y:S01]  /*bf70*/  @!P0 STS.128 [R0+0x388d0], R4 ;  /* 0x0388d00400008388 */ /* 0x0085e20000000c00 */
[----:B------:R-:W-:Y:S06]  /*bf80*/  BAR.ARV 0x5, 0x180 ;  /* 0x0146000000007b1d */ /* 0x000fec0000002000 */
.L_x_193:
[----:B--2---:R-:W-:Y:S01]  /*bf90*/  IMAD.MOV.U32 R0, RZ, RZ, 0x1 ;  /* 0x00000001ff007424 */ /* 0x004fe200078e00ff */
[----:B------:R-:W-:Y:S01]  /*bfa0*/  ULDC UR4, c[0x0][0xc3c] ;  /* 0x00030f0000047ab9 */ /* 0x000fe20000000800 */
[----:B------:R2:W-:Y:S01]  /*bfb0*/  STL [R1+0x38], RZ ;  /* 0x000038ff01007387 */ /* 0x0005e20000100800 */
[----:B------:R-:W-:-:S03]  /*bfc0*/  UISETP.GE.AND UP0, UPT, UR45, UR4, UPT ;  /* 0x000000042d00728c */ /* 0x000fc6000bf06270 */
[----:B------:R2:W-:Y:S03]  /*bfd0*/  STL [R1+0xc], R0 ;  /* 0x00000c0001007387 */ /* 0x0005e60000100800 */
[----:B------:R-:W-:Y:S01]  /*bfe0*/  PLOP3.LUT P0, PT, PT, PT, UP0, 0x80, 0x0 ;  /* 0x000000000000781c */ /* 0x000fe20003f0f008 */
[----:B------:R2:W-:-:S12]  /*bff0*/  STL [R1+0x4], RZ ;  /* 0x000004ff01007387 */ /* 0x0005d80000100800 */
[----:B--2---:R-:W-:Y:S05]  /*c000*/  @P0 BRA `(.L_x_201) ;  /* 0x00000050008c0947 */ /* 0x004fea0003800000 */
[----:B-1----:R-:W1:Y:S01]  /*c010*/  S2R R4, SR_TID.X ;  /* 0x0000000000047919 */ /* 0x002e620000002100 */
[----:B------:R-:W2:Y:S01]  /*c020*/  S2UR UR5, SR_CgaCtaId ;  /* 0x00000000000579c3 */ /* 0x000ea20000008800 */
[----:B------:R-:W-:Y:S01]  /*c030*/  UMOV UR4, 0x400 ;  /* 0x0000040000047882 */ /* 0x000fe20000000000 */
[----:B------:R-:W-:Y:S01]  /*c040*/  ULDC UR43, c[0x0][0xc] ;  /* 0x00000300002b7ab9 */ /* 0x000fe20000000800 */
[----:B------:R-:W-:Y:S02]  /*c050*/  ULOP3.LUT UR39, UR38, 0x1, URZ, 0xfc, !UPT ;  /* 0x0000000126277892 */ /* 0x000fe4000f8efc3f */
[----:B------:R-:W-:Y:S01]  /*c060*/  ULOP3.LUT UR44, UR38, 0x2, URZ, 0xfc, !UPT ;  /* 0x00000002262c7892 */ /* 0x000fe2000f8efc3f */
[----:B------:R-:W-:Y:S01]  /*c070*/  ULDC.64 UR52, c[0x0][0x198] ;  /* 0x0000660000347ab9 */ /* 0x000fe20000000a00 */
[----:B--2---:R-:W-:-:S06]  /*c080*/  ULEA UR4, UR5, UR4, 0x18 ;  /* 0x0000000405047291 */ /* 0x004fcc000f8ec03f */
[----:B------:R-:W-:Y:S01]  /*c090*/  IMAD.U32 R17, RZ, RZ, UR4 ;  /* 0x00000004ff117e24 */ /* 0x000fe2000f8e00ff */
[C---:B-1----:R-:W-:Y:S01]  /*c0a0*/  LOP3.LUT R6, R4.reuse, 0x7f, RZ, 0xc0, !PT ;  /* 0x0000007f04067812 */ /* 0x042fe200078ec0ff */
[C---:B------:R-:W-:Y:S01]  /*c0b0*/  IMAD.SHL.U32 R18, R4.reuse, 0x80, RZ ;  /* 0x0000008004127824 */ /* 0x040fe200078e00ff */
[----:B------:R-:W-:Y:S02]  /*c0c0*/  R2P PR, R4, 0x6 ;  /* 0x0000000604007804 */ /* 0x000fe40000000000 */
[----:B------:R-:W-:Y:S02]  /*c0d0*/  SHF.R.U32.HI R3, RZ, 0x5, R6 ;  /* 0x00000005ff037819 */ /* 0x000fe40000011606 */
[C---:B0-----:R-:W-:Y:S02]  /*c0e0*/  LOP3.LUT R2, R18.reuse, 0x400, RZ, 0xc0, !PT ;  /* 0x0000040012027812 */ /* 0x041fe400078ec0ff */
[----:B------:R-:W-:-:S03]  /*c0f0*/  LOP3.LUT R0, R18, 0x380, RZ, 0xc0, !PT ;  /* 0x0000038012007812 */ /* 0x000fc600078ec0ff */
[C---:B------:R-:W-:Y:S01]  /*c100*/  IMAD R2, R3.reuse, 0x800, R2 ;  /* 0x0000080003027824 */ /* 0x040fe200078e0202 */
[----:B------:R-:W-:Y:S01]  /*c110*/  LOP3.LUT R5, R0, 0x10, R4, 0xf8, !PT ;  /* 0x0000001000057812 */ /* 0x000fe200078ef804 */
[----:B------:R-:W-:Y:S02]  /*c120*/  IMAD R3, R3, 0x10, R0 ;  /* 0x0000001003037824 */ /* 0x000fe400078e0200 */
[----:B------:R-:W-:-:S05]  /*c130*/  IMAD.SHL.U32 R0, R4, 0x10, RZ ;  /* 0x0000001004007824 */ /* 0x000fca00078e00ff */
[--C-:B------:R-:W-:Y:S02]  /*c140*/  LOP3.LUT R3, R3, 0x70, R0.reuse, 0x78, !PT ;  /* 0x0000007003037812 */ /* 0x100fe400078e7800 */
[----:B------:R-:W-:Y:S02]  /*c150*/  LOP3.LUT R5, R5, 0x70, R0, 0x78, !PT ;  /* 0x0000007005057812 */ /* 0x000fe400078e7800 */
[----:B------:R-:W-:Y:S01]  /*c160*/  LOP3.LUT R18, R3, 0xc00, R18, 0xf8, !PT ;  /* 0x00000c0003127812 */ /* 0x000fe200078ef812 */
[----:B------:R-:W-:Y:S02]  /*c170*/  IMAD.SHL.U32 R3, R4, 0x2, RZ ;  /* 0x0000000204037824 */ /* 0x000fe400078e00ff */
[----:B------:R-:W-:Y:S01]  /*c180*/  IMAD.IADD R5, R2, 0x1, R5 ;  /* 0x0000000102057824 */ /* 0x000fe200078e0205 */
[----:B------:R-:W-:Y:S01]  /*c190*/  LOP3.LUT R2, R0, 0x3f0, RZ, 0xc0, !PT ;  /* 0x000003f000027812 */ /* 0x000fe200078ec0ff */
[----:B------:R-:W-:-:S03]  /*c1a0*/  IMAD.MOV.U32 R4, RZ, RZ, 0x20 ;  /* 0x00000020ff047424 */ /* 0x000fc600078e00ff */
[----:B------:R-:W-:Y:S01]  /*c1b0*/  LOP3.LUT R3, R2, 0x70, R3, 0x78, !PT ;  /* 0x0000007002037812 */ /* 0x000fe200078e7803 */
[----:B------:R-:W-:Y:S01]  /*c1c0*/  IMAD.SHL.U32 R2, R6, 0x10, RZ ;  /* 0x0000001006027824 */ /* 0x000fe200078e00ff */
[----:B------:R-:W-:Y:S01]  /*c1d0*/  SHF.R.U32.HI R6, RZ, 0x3, R6 ;  /* 0x00000003ff067819 */ /* 0x000fe20000011606 */
[----:B------:R0:W-:Y:S03]  /*c1e0*/  STL [R1+0x8], R5 ;  /* 0x0000080501007387 */ /* 0x0001e60000100800 */
[----:B------:R-:W-:Y:S01]  /*c1f0*/  LOP3.LUT R2, R3, 0x400, R2, 0xf8, !PT ;  /* 0x0000040003027812 */ /* 0x000fe200078ef802 */
[----:B------:R-:W-:Y:S01]  /*c200*/  IMAD.MOV.U32 R3, RZ, RZ, 0x40 ;  /* 0x00000040ff037424 */ /* 0x000fe200078e00ff */
[----:B------:R-:W-:-:S03]  /*c210*/  LOP3.LUT R6, R6, 0x70, R0, 0xf8, !PT ;  /* 0x0000007006067812 */ /* 0x000fc600078ef800 */
[----:B------:R-:W-:Y:S01]  /*c220*/  IMAD.IADD R2, R17, 0x1, R2 ;  /* 0x0000000111027824 */ /* 0x000fe200078e0202 */
[----:B------:R-:W-:Y:S02]  /*c230*/  SEL R3, R3, 0xffffffc0, !P2 ;  /* 0xffffffc003037807 */ /* 0x000fe40005000000 */
[----:B0-----:R-:W-:Y:S02]  /*c240*/  SEL R5, R4, 0xffffffe0, !P1 ;  /* 0xffffffe004057807 */ /* 0x001fe40004800000 */
[----:B------:R-:W-:Y:S01]  /*c250*/  LOP3.LUT R4, R0, 0x70, RZ, 0xc0, !PT ;  /* 0x0000007000047812 */ /* 0x000fe200078ec0ff */
[----:B------:R-:W-:Y:S01]  /*c260*/  IMAD.MOV.U32 R0, RZ, RZ, 0x1 ;  /* 0x00000001ff007424 */ /* 0x000fe200078e00ff */
[----:B------:R-:W-:Y:S04]  /*c270*/  STL [R1+0x1c], R3 ;  /* 0x00001c0301007387 */ /* 0x000fe80000100800 */
[----:B------:R0:W-:Y:S04]  /*c280*/  STL [R1+0x28], R5 ;  /* 0x0000280501007387 */ /* 0x0001e80000100800 */
[----:B------:R1:W-:Y:S04]  /*c290*/  STL [R1+0x34], R2 ;  /* 0x0000340201007387 */ /* 0x0003e80000100800 */
[----:B------:R-:W-:Y:S01]  /*c2a0*/  STL [R1+0x4], RZ ;  /* 0x000004ff01007387 */ /* 0x000fe20000100800 */
[----:B0-----:R-:W-:-:S03]  /*c2b0*/  IMAD.IADD R5, R3, 0x1, R5 ;  /* 0x0000000103057824 */ /* 0x001fc600078e0205 */
[----:B------:R0:W-:Y:S01]  /*c2c0*/  STL [R1+0xc], R0 ;  /* 0x00000c0001007387 */ /* 0x0001e20000100800 */
[----:B-1----:R-:W-:-:S03]  /*c2d0*/  LOP3.LUT R2, R4, 0x80, RZ, 0xfc, !PT ;  /* 0x0000008004027812 */ /* 0x002fc600078efcff */
[----:B------:R1:W-:Y:S04]  /*c2e0*/  STL [R1+0x38], RZ ;  /* 0x000038ff01007387 */ /* 0x0003e80000100800 */
[----:B------:R1:W-:Y:S01]  /*c2f0*/  STL [R1+0x2c], R5 ;  /* 0x00002c0501007387 */ /* 0x0003e20000100800 */
[----:B0-----:R-:W-:-:S05]  /*c300*/  IMAD.IADD R0, R3, 0x1, R18 ;  /* 0x0000000103007824 */ /* 0x001fca00078e0212 */
[----:B------:R1:W-:Y:S02]  /*c310*/  STL [R1+0x30], R0 ;  /* 0x0000300001007387 */ /* 0x0003e40000100800 */
.L_x_272:
[----:B------:R-:W-:Y:S01]  /*c320*/  ULDC.64 UR4, c[0x0][0xc88] ;  /* 0x0003220000047ab9 */ /* 0x000fe20000000a00 */
[----:B------:R-:W-:Y:S01]  /*c330*/  ULDC.64 UR6, c[0x0][0xa18] ;  /* 0x0002860000067ab9 */ /* 0x000fe20000000a00 */
[----:B------:R-:W-:-:S06]  /*c340*/  UIMAD.WIDE UR4, UR45, 0x4, UR4 ;  /* 0x000000042d0478a5 */ /* 0x000fcc000f8e0204 */
[----:B------:R-:W-:Y:S02]  /*c350*/  IMAD.U32 R2, RZ, RZ, UR4 ;  /* 0x00000004ff027e24 */ /* 0x000fe4000f8e00ff */
[----:B------:R-:W-:Y:S01]  /*c360*/  IMAD.U32 R3, RZ, RZ, UR5 ;  /* 0x00000005ff037e24 */ /* 0x000fe2000f8e00ff */
[----:B------:R-:W-:Y:S01]  /*c370*/  UISETP.NE.U32.AND UP0, UPT, UR6, URZ, UPT ;  /* 0x0000003f0600728c */ /* 0x000fe2000bf05070 */
[----:B------:R-:W-:-:S03]  /*c380*/  ULDC.64 UR4, c[0x0][0xa28] ;  /* 0x00028a0000047ab9 */ /* 0x000fc60000000a00 */
[----:B------:R-:W2:Y:S01]  /*c390*/  LDG.E R2, desc[UR48][R2.64] ;  /* 0x0000003002027981 */ /* 0x000ea2000c1e1900 */
[----:B------:R-:W-:Y:S02]  /*c3a0*/  UISETP.NE.AND.EX UP0, UPT, UR7, URZ, UPT, UP0 ;  /* 0x0000003f0700728c */ /* 0x000fe4000bf05300 */
[----:B------:R-:W-:Y:S01]  /*c3b0*/  UISETP.NE.U32.AND UP1, UPT, UR4, URZ, UPT ;  /* 0x0000003f0400728c */ /* 0x000fe2000bf25070 */
[----:B------:R-:W-:-:S03]  /*c3c0*/  ULDC UR8, c[0x0][0x288] ;  /* 0x0000a20000087ab9 */ /* 0x000fc60000000800 */
[----:B------:R-:W-:Y:S01]  /*c3d0*/  UISETP.NE.AND.EX UP1, UPT, UR5, URZ, UPT, UP1 ;  /* 0x0000003f0500728c */ /* 0x000fe2000bf25310 */
[----:B------:R-:W-:Y:S01]  /*c3e0*/  PLOP3.LUT P3, PT, PT, PT, UP0, 0x80, 0x0 ;  /* 0x000000000000781c */ /* 0x000fe20003f6f008 */
[----:B------:R-:W-:-:S04]  /*c3f0*/  IMAD.U32 R19, RZ, RZ, UR8 ;  /* 0x00000008ff137e24 */ /* 0x000fc8000f8e00ff */
[----:B------:R-:W-:Y:S02]  /*c400*/  PLOP3.LUT P2, PT, PT, PT, UP1, 0x80, 0x0 ;  /* 0x000000000000781c */ /* 0x000fe40003f4f018 */
[----:B--2---:R-:W-:-:S13]  /*c410*/  R2UR UR46, R2 ;  /* 0x00000000022e72ca */ /* 0x004fda00000e0000 */
[----:B------:R-:W-:Y:S02]  /*c420*/  USHF.R.S32.HI UR50, URZ, 0x1f, UR46 ;  /* 0x0000001f3f327899 */ /* 0x000fe4000801142e */
[----:B------:R-:W-:Y:S02]  /*c430*/  USHF.L.U32 UR47, UR46, 0x2, URZ ;  /* 0x000000022e2f7899 */ /* 0x000fe4000800063f */
[----:B------:R-:W-:Y:S02]  /*c440*/  USHF.L.U64.HI UR51, UR46, 0x2, UR50 ;  /* 0x000000022e337899 */ /* 0x000fe40008010232 */
[----:B------:R-:W-:Y:S02]  /*c450*/  @UP0 UIADD3 UR6, UP3, UR47, UR6, URZ ;  /* 0x000000062f060290 */ /* 0x000fe4000ff7e03f */
[----:B------:R-:W-:Y:S02]  /*c460*/  @UP1 ULEA UR4, UP2, UR46, UR4, 0x2 ;  /* 0x000000042e041291 */ /* 0x000fe4000f84103f */
[----:B------:R-:W-:-:S02]  /*c470*/  @UP0 UIADD3.X UR7, UR51, UR7, URZ, UP3, !UPT ;  /* 0x0000000733070290 */ /* 0x000fc40009ffe43f */
[----:B------:R-:W-:Y:S01]  /*c480*/  @UP1 ULEA.HI.X UR5, UR46, UR5, UR50, 0x2, UP2 ;  /* 0x000000052e051291 */ /* 0x000fe200090f1432 */
[----:B------:R-:W-:-:S03]  /*c490*/  IMAD.U32 R2, RZ, RZ, UR6 ;  /* 0x00000006ff027e24 */ /* 0x000fc6000f8e00ff */
[----:B------:R-:W-:Y:S01]  /*c4a0*/  IMAD.U32 R3, RZ, RZ, UR7 ;  /* 0x00000007ff037e24 */ /* 0x000fe2000f8e00ff */
[----:B------:R-:W-:-:S04]  /*c4b0*/  ULDC.64 UR6, c[0x0][0xa08] ;  /* 0x0002820000067ab9 */ /* 0x000fc80000000a00 */
[----:B0-----:R0:W5:Y:S01]  /*c4c0*/  @P3 LDG.E R19, desc[UR48][R2.64] ;  /* 0x0000003002133981 */ /* 0x001162000c1e1900 */
[----:B------:R-:W-:Y:S01]  /*c4d0*/  ISETP.NE.U32.AND P1, PT, RZ, UR6, PT ;  /* 0x00000006ff007c0c */ /* 0x000fe2000bf25070 */
[----:B------:R-:W-:Y:S01]  /*c4e0*/  UIADD3 UR6, UP1, UR47, UR6, URZ ;  /* 0x000000062f067290 */ /* 0x000fe2000ff3e03f */
[----:B0-----:R-:W-:Y:S02]  /*c4f0*/  IMAD.U32 R2, RZ, RZ, UR4 ;  /* 0x00000004ff027e24 */ /* 0x001fe4000f8e00ff */
[----:B------:R-:W-:Y:S01]  /*c500*/  IMAD.U32 R3, RZ, RZ, UR5 ;  /* 0x00000005ff037e24 */ /* 0x000fe2000f8e00ff */
[----:B------:R-:W-:Y:S02]  /*c510*/  ULDC.64 UR4, c[0x0][0xa00] ;  /* 0x0002800000047ab9 */ /* 0x000fe40000000a00 */
[----:B------:R-:W-:Y:S01]  /*c520*/  ISETP.NE.U32.AND P0, PT, RZ, UR4, PT ;  /* 0x00000004ff007c0c */ /* 0x000fe2000bf05070 */
[----:B------:R-:W-:Y:S01]  /*c530*/  UIADD3 UR4, UP0, UR47, UR4, URZ ;  /* 0x000000042f047290 */ /* 0x000fe2000ff1e03f */
[----:B------:R-:W-:Y:S01]  /*c540*/  ISETP.NE.AND.EX P1, PT, RZ, UR7, PT, P1 ;  /* 0x00000007ff007c0c */ /* 0x000fe2000bf25310 */
[----:B-1----:R0:W2:Y:S01]  /*c550*/  @P2 LDG.E R7, desc[UR48][R2.64] ;  /* 0x0000003002072981 */ /* 0x0020a2000c1e1900 */
[----:B------:R-:W-:Y:S01]  /*c560*/  ISETP.NE.AND.EX P0, PT, RZ, UR5, PT, P0 ;  /* 0x00000005ff007c0c */ /* 0x000fe2000bf05300 */
[----:B------:R-:W-:Y:S01]  /*c570*/  UIADD3.X UR5, UR51, UR5, URZ, UP0, !UPT ;  /* 0x0000000533057290 */ /* 0x000fe200087fe43f */
[----:B------:R-:W-:Y:S01]  /*c580*/  IMAD.U32 R4, RZ, RZ, UR6 ;  /* 0x00000006ff047e24 */ /* 0x000fe2000f8e00ff */
[----:B------:R-:W-:Y:S01]  /*c590*/  UIADD3.X UR7, UR51, UR7, URZ, UP1, !UPT ;  /* 0x0000000733077290 */ /* 0x000fe20008ffe43f */
[----:B0-----:R-:W-:-:S03]  /*c5a0*/  IMAD.U32 R2, RZ, RZ, UR4 ;  /* 0x00000004ff027e24 */ /* 0x001fc6000f8e00ff */
[----:B------:R-:W-:Y:S02]  /*c5b0*/  IMAD.U32 R3, RZ, RZ, UR5 ;  /* 0x00000005ff037e24 */ /* 0x000fe4000f8e00ff */
[----:B-1----:R-:W-:-:S04]  /*c5c0*/  IMAD.U32 R5, RZ, RZ, UR7 ;  /* 0x00000007ff057e24 */ /* 0x002fc8000f8e00ff */
[----:B------:R0:W5:Y:S04]  /*c5d0*/  @P0 LDG.E R0, desc[UR48][R2.64] ;  /* 0x0000003002000981 */ /* 0x000168000c1e1900 */
[----:B------:R0:W5:Y:S01]  /*c5e0*/  @P1 LDG.E R6, desc[UR48][R4.64] ;  /* 0x0000003004061981 */ /* 0x000162000c1e1900 */
[----:B------:R-:W-:Y:S01]  /*c5f0*/  UMOV UR41, URZ ;  /* 0x0000003f00297c82 */ /* 0x000fe20008000000 */
[----:B--2---:R-:W-:Y:S01]  /*c600*/  @P2 R2UR UR41, R7 ;  /* 0x00000000072922ca */ /* 0x004fe200000e0000 */
[----:B0-----:R-:W-:-:S14]  /*c610*/  @P3 BRA `(.L_x_202) ;  /* 0x0000000000103947 */ /* 0x001fdc0003800000 */
[----:B------:R-:W-:Y:S05]  /*c620*/  @!P0 BRA `(.L_x_202) ;  /* 0x00000000000c8947 */ /* 0x000fea0003800000 */
[----:B-----5:R-:W2:Y:S04]  /*c630*/  LDG.E R19, desc[UR48][R2.64] ;  /* 0x0000003002137981 */ /* 0x020ea8000c1e1900 */
[----:B------:R-:W2:Y:S02]  /*c640*/  LDG.E R2, desc[UR48][R2.64+0x4] ;  /* 0x0000043002027981 */ /* 0x000ea4000c1e1900 */
[----:B--2---:R-:W-:-:S07]  /*c650*/  IMAD.IADD R19, R2, 0x1, -R19 ;  /* 0x0000000102137824 */ /* 0x004fce00078e0a13 */
.L_x_202:
[----:B------:R-:W-:Y:S01]  /*c660*/  UMOV UR54, URZ ;  /* 0x0000003f00367c82 */ /* 0x000fe20008000000 */
[----:B-----5:R-:W-:Y:S01]  /*c670*/  @P0 R2UR UR54, R0 ;  /* 0x00000000003602ca */ /* 0x020fe200000e0000 */
[----:B------:R-:W-:Y:S01]  /*c680*/  IMAD.U32 R0, RZ, RZ, UR46 ;  /* 0x0000002eff007e24 */ /* 0x000fe2000f8e00ff */
[----:B------:R-:W-:Y:S01]  /*c690*/  ULDC.64 UR6, c[0x0][0xa20] ;  /* 0x0002880000067ab9 */ /* 0x000fe20000000a00 */
[----:B------:R-:W-:Y:S01]  /*c6a0*/  UMOV UR42, URZ ;  /* 0x0000003f002a7c82 */ /* 0x000fe20008000000 */
[----:B------:R-:W-:Y:S01]  /*c6b0*/  ISETP.NE.U32.AND P0, PT, RZ, UR6, PT ;  /* 0x00000006ff007c0c */ /* 0x000fe2000bf05070 */
[----:B------:R-:W-:Y:S01]  /*c6c0*/  ULDC.64 UR4, c[0x0][0x418] ;  /* 0x0001060000047ab9 */ /* 0x000fe20000000a00 */
[----:B------:R0:W-:Y:S01]  /*c6d0*/  STL [R1+0x10], R0 ;  /* 0x0000100001007387 */ /* 0x0001e20000100800 */
[----:B------:R-:W-:Y:S01]  /*c6e0*/  @P1 R2UR UR42, R6 ;  /* 0x00000000062a12ca */ /* 0x000fe200000e0000 */
[----:B------:R-:W-:Y:S01]  /*c6f0*/  UISETP.NE.U32.AND UP0, UPT, UR4, URZ, UPT ;  /* 0x0000003f0400728c */ /* 0x000fe2000bf05070 */
[----:B------:R-:W-:-:S02]  /*c700*/  ISETP.NE.AND.EX P0, PT, RZ, UR7, PT, P0 ;  /* 0x00000007ff007c0c */ /* 0x000fc4000bf05300 */
[----:B------:R-:W-:Y:S01]  /*c710*/  ULDC UR4, c[0x0][0x424] ;  /* 0x0001090000047ab9 */ /* 0x000fe20000000800 */
[----:B------:R-:W-:-:S03]  /*c720*/  UISETP.NE.AND.EX UP0, UPT, UR5, URZ, UPT, UP0 ;  /* 0x0000003f0500728c */ /* 0x000fc6000bf05300 */
[----:B------:R-:W-:Y:S01]  /*c730*/  ULDC UR5, c[0x0][0x2f0] ;  /* 0x0000bc0000057ab9 */ /* 0x000fe20000000800 */
[----:B------:R-:W-:-:S04]  /*c740*/  USEL UR4, UR4, 0x1, UP0 ;  /* 0x0000000104047887 */ /* 0x000fc80008000000 */
[----:B------:R-:W-:Y:S02]  /*c750*/  UIMAD UR4, UR4, UR5, URZ ;  /* 0x00000005040472a4 */ /* 0x000fe4000f8e023f */
[----:B------:R-:W-:Y:S01]  /*c760*/  UIADD3 UR42, UR42, UR41, URZ ;  /* 0x000000292a2a7290 */ /* 0x000fe2000fffe03f */
[----:B0-----:R-:W-:Y:S11]  /*c770*/  @!P0 BRA `(.L_x_203) ;  /* 0x00000000001c8947 */ /* 0x001ff60003800000 */
[----:B------:R-:W-:-:S04]  /*c780*/  UIADD3 UR4, UP0, UR47, UR6, URZ ;  /* 0x000000062f047290 */ /* 0x000fc8000ff1e03f */
[----:B------:R-:W-:Y:S02]  /*c790*/  UIADD3.X UR5, UR51, UR7, URZ, UP0, !UPT ;  /* 0x0000000733057290 */ /* 0x000fe400087fe43f */
[----:B------:R-:W-:-:S04]  /*c7a0*/  IMAD.U32 R2, RZ, RZ, UR4 ;  /* 0x00000004ff027e24 */ /* 0x000fc8000f8e00ff */
[----:B------:R-:W-:-:S05]  /*c7b0*/  IMAD.U32 R3, RZ, RZ, UR5 ;  /* 0x00000005ff037e24 */ /* 0x000fca000f8e00ff */
[----:B------:R-:W2:Y:S02]  /*c7c0*/  LDG.E R2, desc[UR48][R2.64] ;  /* 0x0000003002027981 */ /* 0x000ea4000c1e1900 */
[----:B--2---:R-:W-:Y:S01]  /*c7d0*/  R2UR UR4, R2 ;  /* 0x00000000020472ca */ /* 0x004fe200000e0000 */
[----:B------:R-:W-:-:S14]  /*c7e0*/  BRA `(.L_x_204) ;  /* 0x0000000000187947 */ /* 0x000fdc0003800000 */
.L_x_203:
[----:B------:R-:W-:Y:S05]  /*c7f0*/  @!P1 BRA `(.L_x_204) ;  /* 0x0000000000149947 */ /* 0x000fea0003800000 */
[----:B------:R-:W2:Y:S04]  /*c800*/  LDG.E R0, desc[UR48][R4.64] ;  /* 0x0000003004007981 */ /* 0x000ea8000c1e1900 */
[----:B------:R-:W3:Y:S01]  /*c810*/  LDG.E R4, desc[UR48][R4.64+0x4] ;  /* 0x0000043004047981 */ /* 0x000ee2000c1e1900 */
[----:B--2---:R-:W-:Y:S02]  /*c820*/  R2UR UR5, R0 ;  /* 0x00000000000572ca */ /* 0x004fe400000e0000 */
[----:B---3--:R-:W-:-:S13]  /*c830*/  R2UR UR4, R4 ;  /* 0x00000000040472ca */ /* 0x008fda00000e0000 */
[----:B------:R-:W-:-:S12]  /*c840*/  UIADD3 UR4, -UR5, UR4, URZ ;  /* 0x0000000405047290 */ /* 0x000fd8000fffe13f */
.L_x_204:
[----:B------:R-:W-:Y:S01]  /*c850*/  UIADD3 UR41, -UR41, UR4, URZ ;  /* 0x0000000429297290 */ /* 0x000fe2000fffe13f */
[----:B------:R-:W-:Y:S03]  /*c860*/  BSSY B7, `(.L_x_205) ;  /* 0x00003fa000077945 */ /* 0x000fe60003800000 */
[----:B------:R-:W-:Y:S02]  /*c870*/  UIADD3 UR40, UR41, 0x7f, URZ ;  /* 0x0000007f29287890 */ /* 0x000fe4000fffe03f */
[----:B------:R-:W-:Y:S02]  /*c880*/  ISETP.LT.AND P0, PT, RZ, UR41, PT ;  /* 0x00000029ff007c0c */ /* 0x000fe4000bf01270 */
[----:B------:R-:W-:-:S04]  /*c890*/  USHF.R.S32.HI UR4, URZ, 0x1f, UR40 ;  /* 0x0000001f3f047899 */ /* 0x000fc80008011428 */
[----:B------:R-:W-:-:S07]  /*c8a0*/  ULEA.HI UR40, UR4, UR40, URZ, 0x7 ;  /* 0x0000002804287291 */ /* 0x000fce000f8f383f */
[----:B------:R-:W-:Y:S05]  /*c8b0*/  @P0 BRA `(.L_x_206) ;  /* 0x0000000000480947 */ /* 0x000fea0003800000 */
[----:B------:R-:W0:Y:S02]  /*c8c0*/  S2R R0, SR_TID.X ;  /* 0x0000000000007919 */ /* 0x000e240000002100 */
[----:B0-----:R-:W-:-:S04]  /*c8d0*/  LOP3.LUT R0, R0, 0x7f, RZ, 0xc0, !PT ;  /* 0x0000007f00007812 */ /* 0x001fc800078ec0ff */
[----:B------:R-:W-:-:S13]  /*c8e0*/  ISETP.NE.AND P0, PT, R0, RZ, PT ;  /* 0x000000ff0000720c */ /* 0x000fda0003f05270 */
[----:B------:R-:W-:Y:S05]  /*c8f0*/  @P0 BRA `(.L_x_207) ;  /* 0x0000003c00c00947 */ /* 0x000fea0003800000 */
[----:B------:R-:W0:Y:S01]  /*c900*/  S2R R3, SR_LANEID ;  /* 0x0000000000037919 */ /* 0x000e220000000000 */
[----:B------:R-:W-:Y:S01]  /*c910*/  VOTEU.ANY UR4, UPT, PT ;  /* 0x0000000000047886 */ /* 0x000fe200038e0100 */
[----:B------:R-:W1:Y:S01]  /*c920*/  LDC.64 R4, c[0x0][0xc60] ;  /* 0x00031800ff047b82 */ /* 0x000e620000000a00 */
[----:B------:R-:W0:Y:S08]  /*c930*/  FLO.U32 R0, UR4 ;  /* 0x0000000400007d00 */ /* 0x000e3000080e0000 */
[----:B------:R-:W1:Y:S01]  /*c940*/  POPC R2, UR4 ;  /* 0x0000000400027d09 */ /* 0x000e620008000000 */
[----:B0-----:R-:W-:-:S13]  /*c950*/  ISETP.EQ.U32.AND P0, PT, R0, R3, PT ;  /* 0x000000030000720c */ /* 0x001fda0003f02070 */
[----:B-1----:R-:W2:Y:S01]  /*c960*/  @P0 ATOMG.E.ADD.STRONG.GPU PT, R5, desc[UR48][R4.64], R2 ;  /* 0x00000002040509a8 */ /* 0x002ea200081ee1f0 */
[----:B------:R-:W0:Y:S02]  /*c970*/  S2R R3, SR_LTMASK ;  /* 0x0000000000037919 */ /* 0x000e240000003900 */
[----:B0-----:R-:W-:-:S06]  /*c980*/  LOP3.LUT R3, R3, UR4, RZ, 0xc0, !PT ;  /* 0x0000000403037c12 */ /* 0x001fcc000f8ec0ff */
[----:B------:R-:W0:Y:S01]  /*c990*/  POPC R3, R3 ;  /* 0x0000000300037309 */ /* 0x000e220000000000 */
[----:B--2---:R-:W0:Y:S02]  /*c9a0*/  SHFL.IDX PT, R0, R5, R0, 0x1f ;  /* 0x00001f0005007589 */ /* 0x004e2400000e0000 */
[----:B0-----:R-:W-:-:S05]  /*c9b0*/  IADD3 R0, R0, UR43, R3 ;  /* 0x0000002b00007c10 */ /* 0x001fca000fffe003 */
[----:B------:R0:W-:Y:S01]  /*c9c0*/  STL [R1+0x20], R0 ;  /* 0x0000200001007387 */ /* 0x0001e20000100800 */
[----:B------:R-:W-:Y:S05]  /*c9d0*/  BRA `(.L_x_207) ;  /* 0x0000003c00887947 */ /* 0x000fea0003800000 */
.L_x_206:
[----:B------:R-:W-:Y:S01]  /*c9e0*/  VIADD R0, R17, 0x28400 ;  /* 0x0002840011007836 */ /* 0x000fe20000000000 */
[----:B------:R-:W-:Y:S04]  /*c9f0*/  BSSY B6, `(.L_x_208) ;  /* 0x0000013000067945 */ /* 0x000fe80003800000 */
        /* <DEDUP_REMOVED lines=18> */
.L_x_209:
[----:B------:R-:W-:Y:S05]  /*cb20*/  BSYNC B6 ;  /* 0x0000000000067941 */ /* 0x000fea0003800000 */
.L_x_208:
[----:B------:R-:W2:Y:S01]  /*cb30*/  LDL.LU R16, [R1+0x14] ;  /* 0x0000140001107983 */ /* 0x000ea20000300800 */
[----:B------:R-:W-:Y:S01]  /*cb40*/  VIADD R0, R17, 0x10400 ;  /* 0x0001040011007836 */ /* 0x000fe20000000000 */
[----:B------:R-:W-:Y:S04]  /*cb50*/  BSSY B6, `(.L_x_210) ;  /* 0x0000016000067945 */ /* 0x000fe80003800000 */
[----:B------:R-:W-:Y:S02]  /*cb60*/  LOP3.LUT P0, RZ, R0, 0x3ff, RZ, 0xc0, !PT ;  /* 0x000003ff00ff7812 */ /* 0x000fe4000780c0ff */
[----:B--2---:R-:W-:-:S11]  /*cb70*/  LOP3.LUT R16, R16, 0xfffffffe, RZ, 0xc0, !PT ;  /* 0xfffffffe10107812 */ /* 0x004fd600078ec0ff */
[----:B------:R-:W-:-:S05]  /*cb80*/  @P0 LOP3.LUT R16, R16, 0x1, RZ, 0xfc, !PT ;  /* 0x0000000110100812 */ /* 0x000fca00078efcff */
[----:B------:R0:W-:Y:S01]  /*cb90*/  STL [R1+0x14], R16 ;  /* 0x0000141001007387 */ /* 0x0001e20000100800 */
[----:B------:R-:W-:Y:S05]  /*cba0*/  @!P0 BRA `(.L_x_211) ;  /* 0x0000000000408947 */ /* 0x000fea0003800000 */
[----:B------:R-:W-:Y:S01]  /*cbb0*/  MOV R2, 0x0 ;  /* 0x0000000000027802 */ /* 0x000fe20000000f00 */
[----:B------:R-:W-:Y:S01]  /*cbc0*/  ULDC.64 UR6, c[0x4][0x198] ;  /* 0x0100660000067ab9 */ /* 0x000fe20000000a00 */
[----:B------:R-:W-:Y:S01]  /*cbd0*/  ULDC.64 UR8, c[0x4][0x1a0] ;  /* 0x0100680000087ab9 */ /* 0x000fe20000000a00 */
[----:B------:R-:W-:Y:S01]  /*cbe0*/  ULDC.64 UR4, c[0x4][0xf0] ;  /* 0x01003c0000047ab9 */ /* 0x000fe20000000a00 */
[----:B------:R-:W-:Y:S02]  /*cbf0*/  IMAD.U32 R4, RZ, RZ, UR6 ;  /* 0x00000006ff047e24 */ /* 0x000fe4000f8e00ff */
[----:B------:R-:W1:Y:S01]  /*cc00*/  LDC.64 R2, c[0x4][R2] ;  /* 0x0100000002027b82 */ /* 0x000e620000000a00 */
        /* <DEDUP_REMOVED lines=9> */
[----:B01----:R-:W-:Y:S05]  /*cca0*/  CALL.ABS.NOINC R2 ;  /* 0x0000000002007343 */ /* 0x003fea0003c00000 */
.L_x_211:
[----:B------:R-:W-:Y:S05]  /*ccb0*/  BSYNC B6 ;  /* 0x0000000000067941 */ /* 0x000fea0003800000 */
.L_x_210:
[----:B------:R-:W-:Y:S01]  /*ccc0*/  VIADD R0, R17, 0x400 ;  /* 0x0000040011007836 */ /* 0x000fe20000000000 */
[----:B------:R-:W-:Y:S04]  /*ccd0*/  BSSY B6, `(.L_x_212) ;  /* 0x0000014000067945 */ /* 0x000fe80003800000 */
[----:B------:R1:W-:Y:S01]  /*cce0*/  STL [R1], R0 ;  /* 0x0000000001007387 */ /* 0x0003e20000100800 */
[----:B------:R-:W-:-:S13]  /*ccf0*/  LOP3.LUT P0, RZ, R0, 0x3ff, RZ, 0xc0, !PT ;  /* 0x000003ff00ff7812 */ /* 0x000fda000780c0ff */
[----:B-1----:R-:W-:Y:S05]  /*cd00*/  @!P0 BRA `(.L_x_213) ;  /* 0x0000000000408947 */ /* 0x002fea0003800000 */
        /* <DEDUP_REMOVED lines=16> */
.L_x_213:
[----:B------:R-:W-:Y:S05]  /*ce10*/  BSYNC B6 ;  /* 0x0000000000067941 */ /* 0x000fea0003800000 */
.L_x_212:
[----:B------:R-:W-:Y:S01]  /*ce20*/  LOP3.LUT P6, RZ, R16, 0x1, RZ, 0xc0, !PT ;  /* 0x0000000110ff7812 */ /* 0x000fe200078cc0ff */
[----:B------:R-:W-:-:S12]  /*ce30*/  BSSY B6, `(.L_x_214) ;  /* 0x0000012000067945 */ /* 0x000fd80003800000 */
        /* <DEDUP_REMOVED lines=17> */
.L_x_215:
[----:B------:R-:W-:Y:S05]  /*cf50*/  BSYNC B6 ;  /* 0x0000000000067941 */ /* 0x000fea0003800000 */
.L_x_214:
[----:B------:R-:W2:Y:S01]  /*cf60*/  LDL R8, [R1+0x10] ;  /* 0x0000100001087983 */ /* 0x000ea20000100800 */
[----:B------:R-:W-:Y:S02]  /*cf70*/  ULDC.64 UR4, c[0x0][0x9f8] ;  /* 0x00027e0000047ab9 */ /* 0x000fe40000000a00 */
[----:B------:R-:W-:-:S04]  /*cf80*/  UISETP.NE.U32.AND UP0, UPT, UR4, URZ, UPT ;  /* 0x0000003f0400728c */ /* 0x000fc8000bf05070 */
[----:B------:R-:W-:-:S06]  /*cf90*/  UISETP.NE.AND.EX UP0, UPT, UR5, URZ, UPT, UP0 ;  /* 0x0000003f0500728c */ /* 0x000fcc000bf05300 */
[----:B------:R-:W-:-:S05]  /*cfa0*/  PLOP3.LUT P0, PT, PT, PT, UP0, 0x80, 0x0 ;  /* 0x000000000000781c */ /* 0x000fca0003f0f008 */
[----:B------:R-:W-:-:S04]  /*cfb0*/  @UP0 UIADD3 UR4, UP1, UR47, UR4, URZ ;  /* 0x000000042f040290 */ /* 0x000fc8000ff3e03f */
[----:B------:R-:W-:Y:S02]  /*cfc0*/  @UP0 UIADD3.X UR5, UR51, UR5, URZ, UP1, !UPT ;  /* 0x0000000533050290 */ /* 0x000fe40008ffe43f */
[----:B------:R-:W-:-:S04]  /*cfd0*/  IMAD.U32 R2, RZ, RZ, UR4 ;  /* 0x00000004ff027e24 */ /* 0x000fc8000f8e00ff */
[----:B------:R-:W-:Y:S01]  /*cfe0*/  IMAD.U32 R3, RZ, RZ, UR5 ;  /* 0x00000005ff037e24 */ /* 0x000fe2000f8e00ff */
[----:B------:R-:W1:Y:S01]  /*cff0*/  S2R R0, SR_TID.X ;  /* 0x0000000000007919 */ /* 0x000e620000002100 */
[----:B------:R-:W-:-:S03]  /*d000*/  ULDC.64 UR4, c[0x0][0xa08] ;  /* 0x0002820000047ab9 */ /* 0x000fc60000000a00 */
[----:B--2---:R2:W3:Y:S01]  /*d010*/  @P0 LDG.E R8, desc[UR48][R2.64] ;  /* 0x0000003002080981 */ /* 0x0044e2000c1e1900 */
[----:B-1----:R-:W-:-:S04]  /*d020*/  SHF.R.U32.HI R0, RZ, 0x5, R0 ;  /* 0x00000005ff007819 */ /* 0x002fc80000011600 */
[----:B------:R-:W-:Y:S01]  /*d030*/  LOP3.LUT R0, R0, 0x3, RZ, 0xc0, !PT ;  /* 0x0000000300007812 */ /* 0x000fe200078ec0ff */
[----:B--2---:R-:W1:Y:S01]  /*d040*/  LDC.64 R2, c[0x0][0x418] ;  /* 0x00010600ff027b82 */ /* 0x004e620000000a00 */
[----:B---3--:R-:W-:Y:S01]  /*d050*/  SHF.R.S32.HI R9, RZ, 0x1f, R8 ;  /* 0x0000001fff097819 */ /* 0x008fe20000011408 */
[----:B------:R2:W-:Y:S01]  /*d060*/  @P0 STL [R1+0x10], R8 ;  /* 0x0000100801000387 */ /* 0x0005e20000100800 */
[----:B-1----:R-:W-:Y:S01]  /*d070*/  LOP3.LUT P0, RZ, R2, UR4, RZ, 0xfc, !PT ;  /* 0x0000000402ff7c12 */ /* 0x002fe2000f80fcff */
[----:B------:R-:W-:Y:S02]  /*d080*/  UMOV UR4, 0xffffffff ;  /* 0xffffffff00047882 */ /* 0x000fe40000000000 */
[----:B------:R2:W-:Y:S01]  /*d090*/  STL [R1+0x18], R9 ;  /* 0x0000180901007387 */ /* 0x0005e20000100800 */
[----:B------:R-:W-:-:S04]  /*d0a0*/  LOP3.LUT P0, RZ, R3, UR5, RZ, 0xfc, P0 ;  /* 0x0000000503ff7c12 */ /* 0x000fc8000800fcff */
[----:B0-----:R-:W-:Y:S01]  /*d0b0*/  SEL R16, R8, RZ, !P0 ;  /* 0x000000ff08107207 */ /* 0x001fe20004000000 */
[----:B------:R-:W-:Y:S08]  /*d0c0*/  BRA.DIV UR4, `(.L_x_216) ;  /* 0x0000004604d87947 */ /* 0x000ff0000b800000 */
[----:B------:R0:W1:Y:S02]  /*d0d0*/  SHFL.IDX PT, R14, R0, RZ, 0x1f ;  /* 0x00001fff000e7589 */ /* 0x00006400000e0000 */
.L_x_291:
[----:B0-----:R-:W3:Y:S01]  /*d0e0*/  LDL.LU R0, [R1+0x14] ;  /* 0x0000140001007983 */ /* 0x001ee20000300800 */
[----:B------:R-:W-:Y:S02]  /*d0f0*/  PLOP3.LUT P1, PT, PT, PT, PT, 0x8, 0x0 ;  /* 0x000000000000781c */ /* 0x000fe40003f2e170 */
[----:B-1----:R-:W-:Y:S02]  /*d100*/  ISETP.NE.AND P0, PT, R14, RZ, PT ;  /* 0x000000ff0e00720c */ /* 0x002fe40003f05270 */
[----:B---3--:R-:W-:-:S09]  /*d110*/  LOP3.LUT R0, R0, 0xfffffffe, RZ, 0xc0, !PT ;  /* 0xfffffffe00007812 */ /* 0x008fd200078ec0ff */
[----:B------:R-:W-:-:S05]  /*d120*/  @P1 LOP3.LUT R0, R0, 0x1, RZ, 0xfc, !PT ;  /* 0x0000000100001812 */ /* 0x000fca00078efcff */
[----:B------:R0:W-:Y:S01]  /*d130*/  STL [R1+0x14], R0 ;  /* 0x0000140001007387 */ /* 0x0001e20000100800 */
[----:B------:R-:W-:Y:S05]  /*d140*/  @P0 BRA `(.L_x_217) ;  /* 0x0000000400940947 */ /* 0x000fea0003800000 */
[----:B------:R-:W-:-:S06]  /*d150*/  ULEA.HI.SX32 UR4, UR40, 0xffffffff, 0x19 ;  /* 0xffffffff28047891 */ /* 0x000fcc000f8fca3f */
[----:B0-----:R-:W-:Y:S01]  /*d160*/  IMAD.U32 R0, RZ, RZ, UR4 ;  /* 0x00000004ff007e24 */ /* 0x001fe2000f8e00ff */
[----:B------:R-:W-:-:S03]  /*d170*/  UMOV UR4, 0xffffffff ;  /* 0xffffffff00047882 */ /* 0x000fc60000000000 */
[----:B------:R-:W-:Y:S05]  /*d180*/  BRA.DIV UR4, `(.L_x_218) ;  /* 0x0000004604c87947 */ /* 0x000fea000b800000 */
[----:B------:R-:W-:-:S13]  /*d190*/  ELECT P6, URZ, PT ;  /* 0x00000000003f782f */ /* 0x000fda00038c0000 */
.L_x_294:
[----:B------:R-:W-:Y:S05]  /*d1a0*/  @!P6 BRA `(.L_x_217) ;  /* 0x00000004007ce947 */ /* 0x000fea0003800000 */
[----:B------:R-:W-:-:S04]  /*d1b0*/  ISETP.NE.U32.AND P0, PT, R2, RZ, PT ;  /* 0x000000ff0200720c */ /* 0x000fc80003f05070 */
[----:B------:R-:W-:-:S13]  /*d1c0*/  ISETP.NE.AND.EX P0, PT, R3, RZ, PT, P0 ;  /* 0x000000ff0300720c */ /* 0x000fda0003f05300 */
[----:B------:R-:W-:Y:S05]  /*d1d0*/  @!P0 BRA `(.L_x_219) ;  /* 0x0000000000448947 */ /* 0x000fea0003800000 */
[----:B------:R-:W0:Y:S01]  /*d1e0*/  LDC R7, c[0x0][0x43c] ;  /* 0x00010f00ff077b82 */ /* 0x000e220000000800 */
[----:B------:R-:W-:Y:S01]  /*d1f0*/  ULDC.64 UR4, c[0x0][0x428] ;  /* 0x00010a0000047ab9 */ /* 0x000fe20000000a00 */
[----:B0-----:R-:W-:-:S13]  /*d200*/  ISETP.NE.AND P0, PT, R7, 0x1, PT ;  /* 0x000000010700780c */ /* 0x001fda0003f05270 */
[----:B------:R-:W0:Y:S02]  /*d210*/  @P0 LDC.64 R4, c[0x0][0x440] ;  /* 0x00011000ff040b82 */ /* 0x000e240000000a00 */
[----:B0-----:R-:W-:-:S04]  /*d220*/  @P0 IMAD.HI.U32 R6, R0, R4, RZ ;  /* 0x0000000400060227 */ /* 0x001fc800078e00ff */
        /* <DEDUP_REMOVED lines=12> */
.L_x_219:
[----:B0-----:R-:W3:Y:S04]  /*d2f0*/  LDL R3, [R1+0x4] ;  /* 0x0000040001037983 */ /* 0x001ee80000100800 */
[----:B------:R-:W4:Y:S01]  /*d300*/  LDL R2, [R1+0xc] ;  /* 0x00000c0001027983 */ /* 0x000f220000100800 */
[----:B--2---:R-:W0:Y:S02]  /*d310*/  S2R R8, SR_TID.X ;  /* 0x0000000000087919 */ /* 0x004e240000002100 */
[----:B0-----:R-:W-:-:S04]  /*d320*/  LOP3.LUT R8, R8, 0x7f, RZ, 0xc0, !PT ;  /* 0x0000007f08087812 */ /* 0x001fc800078ec0ff */
[----:B------:R-:W-:Y:S01]  /*d330*/  ISETP.NE.AND P1, PT, R8, RZ, PT ;  /* 0x000000ff0800720c */ /* 0x000fe20003f25270 */
[----:B---3--:R-:W-:Y:S01]  /*d340*/  IMAD R3, R3, 0x8, R17 ;  /* 0x0000000803037824 */ /* 0x008fe200078e0211 */
[----:B----4-:R-:W-:-:S04]  /*d350*/  SHF.L.U32 R4, R2, 0x1f, RZ ;  /* 0x0000001f02047819 */ /* 0x010fc800000006ff */
[----:B------:R-:W0:Y:S02]  /*d360*/  SYNCS.PHASECHK.TRANS64.TRYWAIT P0, [R3+URZ+0x38880], R4 ;  /* 0x03888004030075a7 */ /* 0x000e24000800017f */
[----:B0-----:R-:W-:Y:S05]  /*d370*/  @!P0 BRA `(.L_x_220) ;  /* 0x00000044006c8947 */ /* 0x001fea0003800000 */
.L_x_295:
        /* <DEDUP_REMOVED lines=8> */
.L_x_221:
[----:B------:R-:W2:Y:S01]  /*d400*/  LDL R2, [R1+0x4] ;  /* 0x0000040001027983 */ /* 0x000ea20000100800 */
[----:B------:R-:W-:Y:S01]  /*d410*/  R2UR UR33, R3 ;  /* 0x00000000032172ca */ /* 0x000fe200000e0000 */
[----:B------:R-:W-:Y:S01]  /*d420*/  UIADD3 UR4, UP0, UR52, 0x470, URZ ;  /* 0x0000047034047890 */ /* 0x000fe2000ff1e03f */
[----:B------:R-:W-:Y:S01]  /*d430*/  LEA R0, R0, UR42, 0x7 ;  /* 0x0000002a00007c11 */ /* 0x000fe2000f8e38ff */
[----:B------:R-:W-:Y:S01]  /*d440*/  UMOV UR6, 0x0 ;  /* 0x0000000000067882 */ /* 0x000fe20000000000 */
[----:B-----5:R-:W-:Y:S01]  /*d450*/  R2UR UR37, R16 ;  /* 0x00000000102572ca */ /* 0x020fe200000e0000 */
[----:B------:R-:W-:Y:S01]  /*d460*/  UIADD3.X UR5, URZ, UR53, URZ, UP0, !UPT ;  /* 0x000000353f057290 */ /* 0x000fe200087fe43f */
[----:B------:R-:W-:Y:S01]  /*d470*/  R2UR UR35, R0 ;  /* 0x00000000002372ca */ /* 0x000fe200000e0000 */
[----:B------:R-:W-:Y:S01]  /*d480*/  UMOV UR7, 0x14f00000 ;  /* 0x14f0000000077882 */ /* 0x000fe20000000000 */
[----:B------:R-:W-:Y:S01]  /*d490*/  UMOV UR34, URZ ;  /* 0x0000003f00227c82 */ /* 0x000fe20008000000 */
[----:B------:R-:W-:Y:S01]  /*d4a0*/  UMOV UR10, 0x80 ;  /* 0x00000080000a7882 */ /* 0x000fe20000000000 */
[----:B------:R-:W-:-:S03]  /*d4b0*/  UMOV UR12, UR36 ;  /* 0x00000024000c7c82 */ /* 0x000fc60008000000 */
[----:B------:R-:W-:-:S04]  /*d4c0*/  UIADD3 UR33, UR33, 0x38870, URZ ;  /* 0x0003887021217890 */ /* 0x000fc8000fffe03f */
[----:B------:R-:W-:Y:S02]  /*d4d0*/  UMOV UR13, UR37 ;  /* 0x00000025000d7c82 */ /* 0x000fe40008000000 */
[----:B------:R-:W-:Y:S01]  /*d4e0*/  UMOV UR11, UR35 ;  /* 0x00000023000b7c82 */ /* 0x000fe20008000000 */
[----:B------:R-:W-:Y:S01]  /*d4f0*/  UMOV UR9, UR33 ;  /* 0x0000002100097c82 */ /* 0x000fe20008000000 */
[----:B--2---:R-:W-:-:S05]  /*d500*/  IMAD R2, R2, 0x8000, R17 ;  /* 0x0000800002027824 */ /* 0x004fca00078e0211 */
[----:B------:R-:W-:-:S13]  /*d510*/  R2UR UR8, R2 ;  /* 0x00000000020872ca */ /* 0x000fda00000e0000 */
[----:B------:R-:W-:Y:S02]  /*d520*/  UIADD3 UR32, UR8, 0x10400, URZ ;  /* 0x0001040008207890 */ /* 0x000fe4000fffe03f */
[----:B------:R-:W-:-:S07]  /*d530*/  UIADD3 UR8, UR8, 0x14400, URZ ;  /* 0x0001440008087890 */ /* 0x000fce000fffe03f */
[----:B------:R1:W-:Y:S02]  /*d540*/  UTMALDG.4D [UR32], [UR4], desc[UR6] ;  /* 0x00000620040075b4 */ /* 0x0003e40008019000 */
[----:B------:R1:W-:Y:S01]  /*d550*/  UTMALDG.4D [UR8], [UR4], desc[UR6] ;  /* 0x00000608040075b4 */ /* 0x0003e20008019000 */
[----:B------:R-:W2:Y:S02]  /*d560*/  SYNCS.PHASECHK.TRANS64.TRYWAIT P0, [R3+URZ+0x38840], R4 ;  /* 0x03884004030075a7 */ /* 0x000ea4000800017f */
[----:B-12---:R-:W-:Y:S05]  /*d570*/  @!P0 BRA `(.L_x_222) ;  /* 0x0000004400008947 */ /* 0x006fea0003800000 */
.L_x_296:
[----:B------:R-:W-:Y:S05]  /*d580*/  @P1 BRA `(.L_x_223) ;  /* 0x00000000001c1947 */ /* 0x000fea0003800000 */
[----:B------:R-:W2:Y:S01]  /*d590*/  S2R R5, SR_TID.X ;  /* 0x0000000000057919 */ /* 0x000ea20000002100 */
[----:B01----:R-:W-:-:S04]  /*d5a0*/  IMAD.MOV.U32 R4, RZ, RZ, 0x8000 ;  /* 0x00008000ff047424 */ /* 0x003fc800078e00ff */
[----:B------:R3:W-:Y:S01]  /*d5b0*/  SYNCS.ARRIVE.TRANS64 RZ, [R3+URZ+0x38830], R4 ;  /* 0x0388300403ff79a7 */ /* 0x0007e2000800003f */
[----:B--2---:R-:W-:-:S04]  /*d5c0*/  LOP3.LUT R5, R5, 0x1f, RZ, 0xc0, !PT ;  /* 0x0000001f05057812 */ /* 0x004fc800078ec0ff */
[----:B------:R-:W-:-:S13]  /*d5d0*/  ISETP.NE.AND P0, PT, R5, RZ, PT ;  /* 0x000000ff0500720c */ /* 0x000fda0003f05270 */
[----:B---3--:R-:W-:Y:S05]  /*d5e0*/  @!P0 BRA `(.L_x_223) ;  /* 0x0000000000048947 */ /* 0x008fea0003800000 */
[----:B------:R-:W-:Y:S01]  /*d5f0*/  BPT.TRAP 0x1 ;  /* 0x000000040000795c */ /* 0x000fe20000300000 */
.L_x_223:
[----:B01----:R-:W2:Y:S01]  /*d600*/  LDL.LU R4, [R1+0x14] ;  /* 0x0000140001047983 */ /* 0x003ea20000300800 */
        /* <DEDUP_REMOVED lines=25> */
.L_x_217:
[----:B------:R-:W-:Y:S05]  /*d7a0*/  WARPSYNC.ALL ;  /* 0x0000000000007948 */ /* 0x000fea0003800000 */
[----:B0-----:R-:W-:Y:S01]  /*d7b0*/  VIADD R0, R17, 0x20400 ;  /* 0x0002040011007836 */ /* 0x001fe20000000000 */
[----:B-1----:R-:W-:Y:S01]  /*d7c0*/  USHF.R.S32.HI UR4, URZ, 0x1f, UR54 ;  /* 0x0000001f3f047899 */ /* 0x002fe20008011436 */
[----:B------:R-:W-:Y:S01]  /*d7d0*/  BAR.SYNC.DEFER_BLOCKING 0x8, 0x180 ;  /* 0x0206000000007b1d */ /* 0x000fe20000010000 */
[----:B------:R-:W-:Y:S02]  /*d7e0*/  USHF.R.S32.HI UR47, URZ, 0x1f, UR36 ;  /* 0x0000001f3f2f7899 */ /* 0x000fe40008011424 */
[----:B------:R-:W-:-:S03]  /*d7f0*/  LOP3.LUT P0, RZ, R0, 0x3ff, RZ, 0xc0, !PT ;  /* 0x000003ff00ff7812 */ /* 0x000fc6000780c0ff */
[----:B------:R-:W-:Y:S01]  /*d800*/  ULDC.64 UR6, c[0x0][0x298] ;  /* 0x0000a60000067ab9 */ /* 0x000fe20000000a00 */
[----:B------:R-:W-:Y:S01]  /*d810*/  ULDC.64 UR8, c[0x0][0xa00] ;  /* 0x0002800000087ab9 */ /* 0x000fe20000000a00 */
[----:B------:R-:W-:Y:S01]  /*d820*/  UIMAD UR4, UR4, UR6, URZ ;  /* 0x00000006040472a4 */ /* 0x000fe2000f8e023f */
[----:B------:R-:W-:Y:S01]  /*d830*/  BSSY B6, `(.L_x_224) ;  /* 0x0000019000067945 */ /* 0x000fe20003800000 */
[----:B------:R-:W-:Y:S02]  /*d840*/  UISETP.NE.U32.AND UP0, UPT, UR8, URZ, UPT ;  /* 0x0000003f0800728c */ /* 0x000fe4000bf05070 */
[----:B------:R-:W-:Y:S02]  /*d850*/  UIMAD.WIDE.U32 UR56, UR54, UR6, URZ ;  /* 0x00000006363872a5 */ /* 0x000fe4000f8e003f */
[----:B------:R-:W-:Y:S02]  /*d860*/  UIMAD UR4, UR54, UR7, UR4 ;  /* 0x00000007360472a4 */ /* 0x000fe4000f8e0204 */
[----:B------:R-:W-:-:S02]  /*d870*/  UISETP.NE.AND.EX UP0, UPT, UR9, URZ, UPT, UP0 ;  /* 0x0000003f0900728c */ /* 0x000fc4000bf05300 */
[----:B------:R-:W-:Y:S02]  /*d880*/  UIADD3 UR51, UR57, UR4, URZ ;  /* 0x0000000439337290 */ /* 0x000fe4000fffe03f */
[----:B------:R-:W-:Y:S02]  /*d890*/  USEL UR46, UR46, URZ, !UP0 ;  /* 0x0000003f2e2e7287 */ /* 0x000fe4000c000000 */
[----:B------:R-:W-:Y:S01]  /*d8a0*/  USEL UR37, UR50, URZ, !UP0 ;  /* 0x0000003f32257287 */ /* 0x000fe2000c000000 */
[----:B------:R-:W-:Y:S11]  /*d8b0*/  @!P0 BRA `(.L_x_225) ;  /* 0x0000000000408947 */ /* 0x000ff60003800000 */
        /* <DEDUP_REMOVED lines=11> */
[----:B--2---:R-:W-:Y:S02]  /*d970*/  IMAD.MOV.U32 R8, RZ, RZ, 0x70 ;  /* 0x00000070ff087424 */ /* 0x004fe400078e00ff */
[----:B------:R-:W-:Y:S02]  /*d980*/  IMAD.MOV.U32 R12, RZ, RZ, 0x1 ;  /* 0x00000001ff0c7424 */ /* 0x000fe400078e00ff */
[----:B------:R-:W-:-:S07]  /*d990*/  IMAD.MOV.U32 R13, RZ, RZ, RZ ;  /* 0x000000ffff0d7224 */ /* 0x000fce00078e00ff */
[----:B------:R-:W-:-:S07]  /*d9a0*/  LEPC R20, `(.L_x_225) ;  /* 0x000000001014794e */ /* 0x000fce0000000000 */
[----:B0-----:R-:W-:Y:S05]  /*d9b0*/  CALL.ABS.NOINC R2 ;  /* 0x0000000002007343 */ /* 0x001fea0003c00000 */
.L_x_225:
[----:B------:R-:W-:Y:S05]  /*d9c0*/  BSYNC B6 ;  /* 0x0000000000067941 */ /* 0x000fea0003800000 */
.L_x_224:
[----:B------:R-:W3:Y:S01]  /*d9d0*/  LDL.LU R0, [R1+0x24] ;  /* 0x0000240001007983 */ /* 0x000ee20000300800 */
[----:B------:R-:W0:Y:S01]  /*d9e0*/  LDC R6, c[0x0][0x448] ;  /* 0x00011200ff067b82 */ /* 0x000e220000000800 */
[----:B------:R-:W-:Y:S02]  /*d9f0*/  ULDC.64 UR8, c[0x0][0x2d8] ;  /* 0x0000b60000087ab9 */ /* 0x000fe40000000a00 */
[----:B--2---:R1:W5:Y:S01]  /*da00*/  LDL R9, [R1+0x34] ;  /* 0x0000340001097983 */ /* 0x0043620000100800 */
[----:B------:R-:W2:Y:S01]  /*da10*/  S2R R2, SR_TID.X ;  /* 0x0000000000027919 */ /* 0x000ea20000002100 */
[----:B0-----:R-:W-:-:S13]  /*da20*/  ISETP.NE.AND P0, PT, R6, 0x1, PT ;  /* 0x000000010600780c */ /* 0x001fda0003f05270 */
[----:B------:R-:W0:Y:S01]  /*da30*/  @P0 LDC R4, c[0x0][0x450] ;  /* 0x00011400ff040b82 */ /* 0x000e220000000800 */
[C---:B--2---:R-:W-:Y:S01]  /*da40*/  LOP3.LUT R3, R2.reuse, 0x7f, RZ, 0xc0, !PT ;  /* 0x0000007f02037812 */ /* 0x044fe200078ec0ff */
[----:B------:R-:W-:-:S03]  /*da50*/  IMAD.SHL.U32 R2, R2, 0x10, RZ ;  /* 0x0000001002027824 */ /* 0x000fc600078e00ff */
[----:B------:R-:W-:-:S04]  /*da60*/  SHF.R.U32.HI R3, RZ, 0x3, R3 ;  /* 0x00000003ff037819 */ /* 0x000fc80000011603 */
[----:B------:R-:W-:Y:S02]  /*da70*/  LOP3.LUT R2, R3, 0x70, R2, 0xf8, !PT ;  /* 0x0000007003027812 */ /* 0x000fe400078ef802 */
[----:B------:R-:W2:Y:S01]  /*da80*/  @P0 LDC R3, c[0x0][0x44c] ;  /* 0x00011300ff030b82 */ /* 0x000ea20000000800 */
[----:B------:R-:W-:Y:S01]  /*da90*/  UIMAD UR6, UR47, UR8, URZ ;  /* 0x000000082f0672a4 */ /* 0x000fe2000f8e023f */
[----:B------:R-:W4:Y:S01]  /*daa0*/  S2R R8, SR_TID.X ;  /* 0x0000000000087919 */ /* 0x000f220000002100 */
[----:B------:R-:W-:Y:S02]  /*dab0*/  UMOV UR50, UR56 ;  /* 0x0000003800327c82 */ /* 0x000fe40008000000 */
[----:B------:R-:W-:Y:S01]  /*dac0*/  UIMAD.WIDE.U32 UR4, UR36, UR8, UR50 ;  /* 0x00000008240472a5 */ /* 0x000fe2000f8e0032 */
[----:B------:R-:W1:Y:S01]  /*dad0*/  S2R R7, SR_TID.X ;  /* 0x0000000000077919 */ /* 0x000e620000002100 */
[----:B------:R-:W-:-:S03]  /*dae0*/  UIMAD UR6, UR36, UR9, UR6 ;  /* 0x00000009240672a4 */ /* 0x000fc6000f8e0206 */
[----:B------:R-:W-:Y:S01]  /*daf0*/  ULDC.64 UR8, c[0x0][0x2e0] ;  /* 0x0000b80000087ab9 */ /* 0x000fe20000000a00 */
[----:B------:R-:W-:Y:S02]  /*db00*/  UIADD3 UR5, UR5, UR6, URZ ;  /* 0x0000000605057290 */ /* 0x000fe4000fffe03f */
[----:B------:R-:W-:Y:S02]  /*db10*/  UIMAD UR6, UR37, UR8, URZ ;  /* 0x00000008250672a4 */ /* 0x000fe4000f8e023f */
[----:B------:R-:W-:Y:S02]  /*db20*/  UIMAD.WIDE.U32 UR4, UR46, UR8, UR4 ;  /* 0x000000082e0472a5 */ /* 0x000fe4000f8e0004 */
[----:B------:R-:W-:-:S03]  /*db30*/  UIMAD UR6, UR46, UR9, UR6 ;  /* 0x000000092e0672a4 */ /* 0x000fc6000f8e0206 */
[----:B------:R-:W-:Y:S01]  /*db40*/  ULDC.64 UR8, c[0x0][0x2d0] ;  /* 0x0000b40000087ab9 */ /* 0x000fe20000000a00 */
[----:B------:R-:W-:Y:S01]  /*db50*/  UIADD3 UR5, UR5, UR6, URZ ;  /* 0x0000000605057290 */ /* 0x000fe2000fffe03f */
[----:B----4-:R-:W-:Y:S02]  /*db60*/  IMAD.SHL.U32 R8, R8, 0x10, RZ ;  /* 0x0000001008087824 */ /* 0x010fe400078e00ff */
[----:B-1----:R-:W-:-:S03]  /*db70*/  IMAD.SHL.U32 R10, R7, 0x10, RZ ;  /* 0x00000010070a7824 */ /* 0x002fc600078e00ff */
[----:B------:R-:W-:Y:S02]  /*db80*/  LOP3.LUT R8, R8, 0x70, RZ, 0xc0, !PT ;  /* 0x0000007008087812 */ /* 0x000fe400078ec0ff */
[----:B------:R-:W-:Y:S02]  /*db90*/  LOP3.LUT R10, R10, 0x70, RZ, 0xc0, !PT ;  /* 0x000000700a0a7812 */ /* 0x000fe400078ec0ff */
[----:B------:R-:W-:Y:S01]  /*dba0*/  LOP3.LUT R8, R8, 0x80, RZ, 0xfc, !PT ;  /* 0x0000008008087812 */ /* 0x000fe200078efcff */
[----:B---3--:R-:W-:-:S05]  /*dbb0*/  IMAD.SHL.U32 R5, R0, 0x80, RZ ;  /* 0x0000008000057824 */ /* 0x008fca00078e00ff */
[----:B------:R-:W-:-:S05]  /*dbc0*/  LOP3.LUT R0, R2, R5, RZ, 0xfc, !PT ;  /* 0x0000000502007212 */ /* 0x000fca00078efcff */
[----:B--2---:R-:W-:-:S04]  /*dbd0*/  @P0 IMAD.HI.U32 R3, R0, R3, RZ ;  /* 0x0000000300030227 */ /* 0x004fc800078e00ff */
[----:B------:R-:W-:Y:S01]  /*dbe0*/  IMAD.MOV.U32 R2, RZ, RZ, R0 ;  /* 0x000000ffff027224 */ /* 0x000fe200078e0000 */
[----:B0-----:R-:W-:-:S04]  /*dbf0*/  @P0 SHF.R.U32.HI R2, RZ, R4, R3 ;  /* 0x00000004ff020219 */ /* 0x001fc80000011603 */
[--C-:B------:R-:W-:Y:S01]  /*dc00*/  SHF.R.S32.HI R4, RZ, 0x1f, R2.reuse ;  /* 0x0000001fff047819 */ /* 0x100fe20000011402 */
[----:B------:R-:W-:-:S04]  /*dc10*/  IMAD.MOV R3, RZ, RZ, -R2 ;  /* 0x000000ffff037224 */ /* 0x000fc800078e0a02 */
[----:B------:R-:W-:Y:S02]  /*dc20*/  IMAD R0, R6, R3, R0 ;  /* 0x0000000306007224 */ /* 0x000fe400078e0200 */
[----:B------:R-:W-:Y:S02]  /*dc30*/  IMAD R4, R4, UR8, RZ ;  /* 0x0000000804047c24 */ /* 0x000fe4000f8e02ff */
[----:B------:R-:W-:Y:S02]  /*dc40*/  IMAD.U32 R3, RZ, RZ, UR8 ;  /* 0x00000008ff037e24 */ /* 0x000fe4000f8e00ff */
[C---:B------:R-:W-:Y:S02]  /*dc50*/  IMAD R4, R2.reuse, UR9, R4 ;  /* 0x0000000902047c24 */ /* 0x040fe4000f8e0204 */
[----:B------:R-:W-:Y:S01]  /*dc60*/  IMAD.WIDE.U32 R2, R2, R3, UR4 ;  /* 0x0000000402027e25 */ /* 0x000fe2000f8e0003 */
[----:B------:R-:W-:-:S03]  /*dc70*/  ULDC.64 UR4, c[0x0][0x2c8] ;  /* 0x0000b20000047ab9 */ /* 0x000fc60000000a00 */
[----:B------:R-:W-:Y:S01]  /*dc80*/  IMAD.IADD R3, R3, 0x1, R4 ;  /* 0x0000000103037824 */ /* 0x000fe200078e0204 */
[----:B------:R-:W-:Y:S01]  /*dc90*/  SHF.R.S32.HI R4, RZ, 0x1f, R0 ;  /* 0x0000001fff047819 */ /* 0x000fe20000011400 */
[----:B------:R-:W-:-:S04]  /*dca0*/  IMAD.WIDE.U32 R2, R0, UR4, R2 ;  /* 0x0000000400027c25 */ /* 0x000fc8000f8e0002 */
[----:B------:R-:W-:-:S04]  /*dcb0*/  IMAD R4, R4, UR4, RZ ;  /* 0x0000000404047c24 */ /* 0x000fc8000f8e02ff */
[----:B------:R-:W-:Y:S01]  /*dcc0*/  IMAD R4, R0, UR5, R4 ;  /* 0x0000000500047c24 */ /* 0x000fe2000f8e0204 */
[----:B------:R-:W-:Y:S02]  /*dcd0*/  ULDC.64 UR4, c[0x0][0x280] ;  /* 0x0000a00000047ab9 */ /* 0x000fe40000000a00 */
[----:B------:R-:W-:Y:S01]  /*dce0*/  IADD3 R0, P0, R2, UR4, RZ ;  /* 0x0000000402007c10 */ /* 0x000fe2000ff1e0ff */
[----:B------:R-:W-:Y:S02]  /*dcf0*/  ULDC UR4, c[0x0][0x2b8] ;  /* 0x0000ae0000047ab9 */ /* 0x000fe40000000800 */
[----:B------:R-:W-:Y:S02]  /*dd00*/  ISETP.GE.AND P1, PT, R8, UR4, PT ;  /* 0x0000000408007c0c */ /* 0x000fe4000bf26270 */
[----:B------:R-:W-:Y:S02]  /*dd10*/  IADD3.X R2, R3, UR5, R4, P0, !PT ;  /* 0x0000000503027c10 */ /* 0x000fe400087fe404 */
[----:B------:R-:W-:Y:S01]  /*dd20*/  ISETP.GE.AND P0, PT, R10, UR4, PT ;  /* 0x000000040a007c0c */ /* 0x000fe2000bf06270 */
[----:B------:R-:W-:-:S03]  /*dd30*/  UMOV UR4, 0xffffffff ;  /* 0xffffffff00047882 */ /* 0x000fc60000000000 */
[----:B------:R-:W-:Y:S09]  /*dd40*/  BRA.DIV UR4, `(.L_x_226) ;  /* 0x0000003e04207947 */ /* 0x000ff2000b800000 */
[----:B------:R-:W0:Y:S01]  /*dd50*/  S2R R7, SR_TID.X ;  /* 0x0000000000077919 */ /* 0x000e220000002100 */
[----:B------:R-:W-:Y:S02]  /*dd60*/  IMAD R4, R19, R6, RZ ;  /* 0x0000000613047224 */ /* 0x000fe400078e02ff */
[----:B------:R-:W-:Y:S04]  /*dd70*/  SHFL.IDX PT, R6, R2, RZ, 0x181f ;  /* 0x00181fff02067589 */ /* 0x000fe800000e0000 */
[----:B------:R-:W-:Y:S01]  /*dd80*/  SHFL.IDX PT, R8, R2, 0x1, 0x181f ;  /* 0x00381f0002087f89 */ /* 0x000fe200000e0000 */
[----:B0-----:R-:W-:-:S04]  /*dd90*/  LOP3.LUT R7, R7, 0x7f, RZ, 0xc0, !PT ;  /* 0x0000007f07077812 */ /* 0x001fc800078ec0ff */
[----:B------:R-:W-:-:S05]  /*dda0*/  SHF.R.U32.HI R7, RZ, 0x3, R7 ;  /* 0x00000003ff077819 */ /* 0x000fca0000011607 */
[----:B------:R-:W-:Y:S02]  /*ddb0*/  IMAD.IADD R3, R7, 0x1, R5 ;  /* 0x0000000107037824 */ /* 0x000fe400078e0205 */
[----:B------:R-:W0:Y:S02]  /*ddc0*/  SHFL.IDX PT, R7, R0, RZ, 0x181f ;  /* 0x00181fff00077589 */ /* 0x000e2400000e0000 */
[C---:B------:R-:W-:Y:S01]  /*ddd0*/  VIADD R5, R3.reuse, 0x10 ;  /* 0x0000001003057836 */ /* 0x040fe20000000000 */
[----:B------:R-:W-:-:S04]  /*dde0*/  ISETP.GE.AND P4, PT, R3, R4, PT ;  /* 0x000000040300720c */ /* 0x000fc80003f86270 */
[----:B------:R-:W-:Y:S02]  /*ddf0*/  ISETP.GE.AND P2, PT, R5, R4, PT ;  /* 0x000000040500720c */ /* 0x000fe40003f46270 */
[----:B------:R-:W1:Y:S07]  /*de00*/  SHFL.IDX PT, R5, R0, 0x1, 0x181f ;  /* 0x00381f0000057f89 */ /* 0x000e6e00000e0000 */
[----:B0-----:R-:W-:-:S05]  /*de10*/  @!P4 IADD3 R7, P3, R10, R7, RZ ;  /* 0x000000070a07c210 */ /* 0x001fca0007f7e0ff */
[----:B------:R-:W-:-:S05]  /*de20*/  @!P4 IMAD.X R6, RZ, RZ, R6, P3 ;  /* 0x000000ffff06c224 */ /* 0x000fca00018e0606 */
[----:B------:R-:W-:-:S04]  /*de30*/  @!P4 LOP3.LUT R7, R7, R6, RZ, 0x3c, !PT ;  /* 0x000000060707c212 */ /* 0x000fc800078e3cff */
[----:B------:R-:W-:-:S04]  /*de40*/  @!P4 LOP3.LUT R6, R7, R6, RZ, 0x3c, !PT ;  /* 0x000000060706c212 */ /* 0x000fc800078e3cff */
[----:B------:R-:W-:-:S05]  /*de50*/  @!P4 LOP3.LUT R7, R7, R6, RZ, 0x3c, !PT ;  /* 0x000000060707c212 */ /* 0x000fca00078e3cff */
[----:B-----5:R-:W-:Y:S04]  /*de60*/  @!P4 LDGSTS.E.BYPASS.LTC128B.128 [R9+0x20400], desc[UR48][R6.64], !P0 ;  /* 0x204000000609cfae */ /* 0x020fe8000c101d70 */
[----:B------:R1:W-:Y:S02]  /*de70*/  @!P4 LDGSTS.E.BYPASS.LTC128B.128 [R9+0x24400], desc[UR48][R6.64+0x80], !P1 ;  /* 0x244000800609cfae */ /* 0x0003e4000c901d70 */
[----:B-1----:R-:W-:Y:S01]  /*de80*/  @!P2 IADD3 R7, P3, R10, R5, RZ ;  /* 0x000000050a07a210 */ /* 0x002fe20007f7e0ff */
[----:B------:R-:W-:-:S04]  /*de90*/  VIADD R5, R3, 0x20 ;  /* 0x0000002003057836 */ /* 0x000fc80000000000 */
[----:B------:R-:W-:-:S05]  /*dea0*/  @!P2 IMAD.X R6, RZ, RZ, R8, P3 ;  /* 0x000000ffff06a224 */ /* 0x000fca00018e0608 */
[----:B------:R-:W-:-:S04]  /*deb0*/  @!P2 LOP3.LUT R7, R7, R6, RZ, 0x3c, !PT ;  /* 0x000000060707a212 */ /* 0x000fc800078e3cff */
[----:B------:R-:W-:-:S04]  /*dec0*/  @!P2 LOP3.LUT R6, R7, R6, RZ, 0x3c, !PT ;  /* 0x000000060706a212 */ /* 0x000fc800078e3cff */
[----:B------:R-:W-:-:S05]  /*ded0*/  @!P2 LOP3.LUT R7, R7, R6, RZ, 0x3c, !PT ;  /* 0x000000060707a212 */ /* 0x000fca00078e3cff */
[----:B------:R-:W-:Y:S04]  /*dee0*/  @!P2 LDGSTS.E.BYPASS.LTC128B.128 [R9+0x20c00], desc[UR48][R6.64], !P0 ;  /* 0x20c000000609afae */ /* 0x000fe8000c101d70 */
[----:B------:R0:W-:Y:S01]  /*def0*/  @!P2 LDGSTS.E.BYPASS.LTC128B.128 [R9+0x24c00], desc[UR48][R6.64+0x80], !P1 ;  /* 0x24c000800609afae */ /* 0x0001e2000c901d70 */
[----:B------:R-:W-:Y:S01]  /*df00*/  ISETP.GE.AND P2, PT, R5, R4, PT ;  /* 0x000000040500720c */ /* 0x000fe20003f46270 */
[----:B------:R-:W-:Y:S02]  /*df10*/  VIADD R5, R3, 0x30 ;  /* 0x0000003003057836 */ /* 0x000fe40000000000 */
[----:B0-----:R-:W0:Y:S04]  /*df20*/  SHFL.IDX PT, R7, R0, 0x2, 0x181f ;  /* 0x00581f0000077f89 */ /* 0x001e2800000e0000 */
[----:B------:R-:W1:Y:S06]  /*df30*/  SHFL.IDX PT, R6, R2, 0x2, 0x181f ;  /* 0x00581f0002067f89 */ /* 0x000e6c00000e0000 */
[----:B0-----:R-:W-:-:S05]  /*df40*/  @!P2 IADD3 R7, P3, R10, R7, RZ ;  /* 0x000000070a07a210 */ /* 0x001fca0007f7e0ff */
[----:B-1----:R-:W-:-:S05]  /*df50*/  @!P2 IMAD.X R6, RZ, RZ, R6, P3 ;  /* 0x000000ffff06a224 */ /* 0x002fca00018e0606 */
        /* <DEDUP_REMOVED lines=38> */
[----:B------:R-:W-:-:S03]  /*e1c0*/  ISETP.GE.AND P2, PT, R5, R4, PT ;  /* 0x000000040500720c */ /* 0x000fc60003f46270 */
[----:B------:R-:W-:Y:S04]  /*e1d0*/  SHFL.IDX PT, R5, R2, 0x7, 0x181f ;  /* 0x00f81f0002057f89 */ /* 0x000fe800000e0000 */
[----:B0-----:R-:W0:Y:S04]  /*e1e0*/  SHFL.IDX PT, R7, R0, 0x6, 0x181f ;  /* 0x00d81f0000077f89 */ /* 0x001e2800000e0000 */
[----:B------:R-:W1:Y:S04]  /*e1f0*/  SHFL.IDX PT, R6, R2, 0x6, 0x181f ;  /* 0x00d81f0002067f89 */ /* 0x000e6800000e0000 */
[----:B------:R-:W2:Y:S01]  /*e200*/  SHFL.IDX PT, R0, R0, 0x7, 0x181f ;  /* 0x00f81f0000007f89 */ /* 0x000ea200000e0000 */
[----:B0-----:R-:W-:-:S05]  /*e210*/  @!P2 IADD3 R7, P3, R10, R7, RZ ;  /* 0x000000070a07a210 */ /* 0x001fca0007f7e0ff */
[----:B-1----:R-:W-:-:S05]  /*e220*/  @!P2 IMAD.X R6, RZ, RZ, R6, P3 ;  /* 0x000000ffff06a224 */ /* 0x002fca00018e0606 */
[----:B------:R-:W-:-:S04]  /*e230*/  @!P2 LOP3.LUT R7, R7, R6, RZ, 0x3c, !PT ;  /* 0x000000060707a212 */ /* 0x000fc800078e3cff */
[----:B------:R-:W-:-:S04]  /*e240*/  @!P2 LOP3.LUT R6, R7, R6, RZ, 0x3c, !PT ;  /* 0x000000060706a212 */ /* 0x000fc800078e3cff */
[----:B------:R-:W-:-:S05]  /*e250*/  @!P2 LOP3.LUT R7, R7, R6, RZ, 0x3c, !PT ;  /* 0x000000060707a212 */ /* 0x000fca00078e3cff */
[----:B------:R1:W-:Y:S04]  /*e260*/  @!P2 LDGSTS.E.BYPASS.LTC128B.128 [R9+0x23400], desc[UR48][R6.64], !P0 ;  /* 0x234000000609afae */ /* 0x0003e8000c101d70 */
[----:B--2---:R1:W-:Y:S02]  /*e270*/  @!P2 LDGSTS.E.BYPASS.LTC128B.128 [R9+0x27400], desc[UR48][R6.64+0x80], !P1 ;  /* 0x274000800609afae */ /* 0x0043e4000c901d70 */
.L_x_313:
[----:B------:R-:W-:Y:S01]  /*e280*/  VIADD R3, R3, 0x70 ;  /* 0x0000007003037836 */ /* 0x000fe20000000000 */
[----:B------:R-:W-:Y:S04]  /*e290*/  BSSY B0, `(.L_x_227) ;  /* 0x000000a000007945 */ /* 0x000fe80003800000 */
[----:B------:R-:W-:-:S13]  /*e2a0*/  ISETP.GE.AND P2, PT, R3, R4, PT ;  /* 0x000000040300720c */ /* 0x000fda0003f46270 */
[----:B------:R-:W-:Y:S05]  /*e2b0*/  @P2 BRA `(.L_x_228) ;  /* 0x00000000001c2947 */ /* 0x000fea0003800000 */
[----:B------:R-:W-:-:S05]  /*e2c0*/  IADD3 R2, P2, R10, R0, RZ ;  /* 0x000000000a027210 */ /* 0x000fca0007f5e0ff */
[----:B------:R-:W-:-:S05]  /*e2d0*/  IMAD.X R3, RZ, RZ, R5, P2 ;  /* 0x000000ffff037224 */ /* 0x000fca00010e0605 */
[----:B------:R-:W-:Y:S01]  /*e2e0*/  @!PT LDS RZ, [RZ] ;  /* 0x00000000fffff984 */ /* 0x000fe20000000800 */
[----:B------:R-:W-:Y:S01]  /*e2f0*/  @!PT LDS RZ, [RZ] ;  /* 0x00000000fffff984 */ /* 0x000fe20000000800 */
[----:B------:R-:W-:Y:S01]  /*e300*/  @!PT LDS RZ, [RZ] ;  /* 0x00000000fffff984 */ /* 0x000fe20000000800 */
[----:B------:R2:W-:Y:S04]  /*e310*/  LDGSTS.E.BYPASS.LTC128B.128 [R9+0x23c00], desc[UR48][R2.64], !P0 ;  /* 0x23c0000002097fae */ /* 0x0005e8000c101d70 */
[----:B------:R2:W-:Y:S02]  /*e320*/  LDGSTS.E.BYPASS.LTC128B.128 [R9+0x27c00], desc[UR48][R2.64+0x80], !P1 ;  /* 0x27c0008002097fae */ /* 0x0005e4000c901d70 */
.L_x_228:
[----:B------:R-:W-:Y:S05]  /*e330*/  BSYNC B0 ;  /* 0x0000000000007941 */ /* 0x000fea0003800000 */
.L_x_227:
[----:B------:R-:W-:Y:S01]  /*e340*/  NOP ;  /* 0x0000000000007918 */ /* 0x000fe20000000000 */
[----:B------:R-:W-:-:S13]  /*e350*/  PLOP3.LUT P0, PT, PT, PT, PT, 0x80, 0x0 ;  /* 0x000000000000781c */ /* 0x000fda0003f0f070 */
.L_x_229:
[----:B------:R-:W-:Y:S02]  /*e360*/  PLOP3.LUT P1, PT, P1, P0, PT, 0xa2, 0x0 ;  /* 0x000000000000781c */ /* 0x000fe40000f21472 */
[----:B------:R-:W-:-:S08]  /*e370*/  @P0 R2UR P1, UR4, R17 ;  /* 0x00000000110402ca */ /* 0x000fd00000020000 */
[----:B------:R-:W-:-:S05]  /*e380*/  @P0 PLOP3.LUT P0, PT, P1, PT, PT, 0x80, 0x0 ;  /* 0x000000000000081c */ /* 0x000fca0000f0f070 */
[----:B------:R-:W-:Y:S01]  /*e390*/  @!P1 SYNCS.ARRIVE.TRANS64.RED.A0T1 RZ, [UR4+0x38800], RZ ;  /* 0x038800ffffff99a7 */ /* 0x000fe20008200404 */
[----:B------:R-:W-:Y:S07]  /*e3a0*/  @!P1 ARRIVES.LDGSTSBAR.64.TRANSCNT [UR4+0x38800] ;  /* 0x03880000ff0099b0 */ /* 0x000fee0008000a84 */
[----:B------:R-:W-:Y:S05]  /*e3b0*/  @P0 BRA.U.ANY `(.L_x_229) ;  /* 0xfffffffd00e80947 */ /* 0x000fea000393ffff */
[----:B--2---:R-:W2:Y:S02]  /*e3c0*/  LDL.LU R2, [R1+0x38] ;  /* 0x0000380001027983 */ /* 0x004ea40000300800 */
[----:B--2---:R-:W-:-:S05]  /*e3d0*/  VIADD R2, R2, 0x1 ;  /* 0x0000000102027836 */ /* 0x004fca0000000000 */
[----:B------:R2:W-:Y:S01]  /*e3e0*/  STL [R1+0x38], R2 ;  /* 0x0000380201007387 */ /* 0x0005e20000100800 */
[----:B------:R-:W-:-:S04]  /*e3f0*/  LEA.HI R0, R2, R2, RZ, 0x1 ;  /* 0x0000000202007211 */ /* 0x000fc800078f08ff */
[----:B------:R-:W-:-:S05]  /*e400*/  LOP3.LUT R0, R0, 0xfffffffe, RZ, 0xc0, !PT ;  /* 0xfffffffe00007812 */ /* 0x000fca00078ec0ff */
[----:B------:R-:W-:-:S05]  /*e410*/  IMAD.IADD R0, R2, 0x1, -R0 ;  /* 0x0000000102007824 */ /* 0x000fca00078e0a00 */
[----:B------:R-:W-:Y:S01]  /*e420*/  SHF.L.U32 R0, R0, 0x1f, RZ ;  /* 0x0000001f00007819 */ /* 0x000fe200000006ff */
[----:B------:R-:W-:Y:S01]  /*e430*/  NOP ;  /* 0x0000000000007918 */ /* 0x000fe20000000000 */
[----:B------:R2:W-:Y:S01]  /*e440*/  SYNCS.ARRIVE.TRANS64.A1T0 RZ, [R17+URZ+0x38800], RZ ;  /* 0x038800ff11ff79a7 */ /* 0x0005e2000810003f */
[----:B------:R-:W-:Y:S01]  /*e450*/  BSSY B0, `(.L_x_230) ;  /* 0x0000003000007945 */ /* 0x000fe20003800000 */
[----:B------:R-:W3:Y:S03]  /*e460*/  SYNCS.PHASECHK.TRANS64.TRYWAIT P0, [R17+URZ+0x38820], R0 ;  /* 0x03882000110075a7 */ /* 0x000ee6000800017f */
[----:B--23--:R-:W-:Y:S05]  /*e470*/  @!P0 BRA `(.L_x_231) ;  /* 0x00000040001c8947 */ /* 0x00cfea0003800000 */
.L_x_314:
[----:B------:R-:W-:Y:S05]  /*e480*/  BSYNC B0 ;  /* 0x0000000000007941 */ /* 0x000fea0003800000 */
.L_x_230:
[----:B------:R-:W-:-:S06]  /*e490*/  UISETP.GE.AND UP0, UPT, UR41, 0x81, UPT ;  /* 0x000000812900788c */ /* 0x000fcc000bf06270 */
[----:B------:R-:W-:-:S13]  /*e4a0*/  PLOP3.LUT P0, PT, PT, PT, UP0, 0x80, 0x0 ;  /* 0x000000000000781c */ /* 0x000fda0003f0f008 */
[----:B------:R-:W-:Y:S05]  /*e4b0*/  @!P0 BRA `(.L_x_232) ;  /* 0x0000001400648947 */ /* 0x000fea0003800000 */
[----:B--2---:R2:W5:Y:S01]  /*e4c0*/  LDL.LU R0, [R1+0xc] ;  /* 0x00000c0001007983 */ /* 0x0045620000300800 */
[----:B------:R-:W-:-:S03]  /*e4d0*/  ULEA.HI.SX32 UR4, UR40, 0xfffffffe, 0x19 ;  /* 0xfffffffe28047891 */ /* 0x000fc6000f8fca3f */
[----:B------:R2:W5:Y:S03]  /*e4e0*/  LDL.LU R3, [R1+0x4] ;  /* 0x0000040001037983 */ /* 0x0005660000300800 */
[----:B------:R-:W-:-:S07]  /*e4f0*/  IMAD.U32 R2, RZ, RZ, UR4 ;  /* 0x00000004ff027e24 */ /* 0x000fce000f8e00ff */
.L_x_254:
[----:B------:R-:W3:Y:S01]  /*e500*/  LDL R4, [R1+0x14] ;  /* 0x0000140001047983 */ /* 0x000ee20000100800 */
[----:B-----5:R-:W-:Y:S01]  /*e510*/  VIADD R5, R3, 0x1 ;  /* 0x0000000103057836 */ /* 0x020fe20000000000 */
[----:B------:R-:W-:Y:S05]  /*e520*/  YIELD ;  /* 0x0000000000007946 */ /* 0x000fea0003800000 */
[C---:B------:R-:W-:Y:S01]  /*e530*/  ISETP.NE.AND P0, PT, R5.reuse, 0x2, PT ;  /* 0x000000020500780c */ /* 0x040fe20003f05270 */
[----:B------:R-:W-:Y:S03]  /*e540*/  BSSY B0, `(.L_x_233) ;  /* 0x000008a000007945 */ /* 0x000fe60003800000 */
[----:B------:R-:W-:-:S02]  /*e550*/  SEL R10, R5, RZ, P0 ;  /* 0x000000ff050a7207 */ /* 0x000fc40000000000 */
[----:B---3--:R-:W-:Y:S02]  /*e560*/  LOP3.LUT P1, RZ, R4, 0x1, RZ, 0xc0, !PT ;  /* 0x0000000104ff7812 */ /* 0x008fe4000782c0ff */
[----:B------:R-:W-:-:S04]  /*e570*/  SEL R4, RZ, 0x1, P0 ;  /* 0x00000001ff047807 */ /* 0x000fc80000000000 */
[----:B01----:R-:W-:-:S05]  /*e580*/  LOP3.LUT R9, R0, R4, RZ, 0x3c, !PT ;  /* 0x0000000400097212 */ /* 0x003fca00078e3cff */
[----:B------:R0:W-:Y:S04]  /*e590*/  STL [R1+0xc], R9 ;  /* 0x00000c0901007387 */ /* 0x0001e80000100800 */
[----:B------:R0:W-:Y:S01]  /*e5a0*/  STL [R1+0x4], R10 ;  /* 0x0000040a01007387 */ /* 0x0001e20000100800 */
[----:B------:R-:W-:Y:S05]  /*e5b0*/  @!P1 BRA `(.L_x_234) ;  /* 0x0000000800089947 */ /* 0x000fea0003800000 */
[----:B------:R-:W-:Y:S01]  /*e5c0*/  ULDC.64 UR4, c[0x0][0x418] ;  /* 0x0001060000047ab9 */ /* 0x000fe20000000a00 */
[----:B------:R-:W-:Y:S01]  /*e5d0*/  IMAD.MOV.U32 R8, RZ, RZ, R2 ;  /* 0x000000ffff087224 */ /* 0x000fe200078e0002 */
[----:B------:R-:W-:-:S04]  /*e5e0*/  ISETP.NE.U32.AND P0, PT, RZ, UR4, PT ;  /* 0x00000004ff007c0c */ /* 0x000fc8000bf05070 */
[----:B------:R-:W-:-:S13]  /*e5f0*/  ISETP.NE.AND.EX P0, PT, RZ, UR5, PT, P0 ;  /* 0x00000005ff007c0c */ /* 0x000fda000bf05300 */
[----:B------:R-:W-:Y:S05]  /*e600*/  @!P0 BRA `(.L_x_235) ;  /* 0x00000000004c8947 */ /* 0x000fea0003800000 */
[----:B------:R-:W3:Y:S01]  /*e610*/  LDL R12, [R1+0x18] ;  /* 0x00001800010c7983 */ /* 0x000ee20000100800 */
[----:B------:R-:W1:Y:S01]  /*e620*/  LDC R7, c[0x0][0x43c] ;  /* 0x00010f00ff077b82 */ /* 0x000e620000000800 */
[----:B------:R-:W-:Y:S02]  /*e630*/  ULDC.64 UR6, c[0x0][0x428] ;  /* 0x00010a0000067ab9 */ /* 0x000fe40000000a00 */
[----:B------:R-:W4:Y:S01]  /*e640*/  LDL R11, [R1+0x10] ;  /* 0x00001000010b7983 */ /* 0x000f220000100800 */
[----:B-1----:R-:W-:-:S13]  /*e650*/  ISETP.NE.AND P0, PT, R7, 0x1, PT ;  /* 0x000000010700780c */ /* 0x002fda0003f05270 */
[----:B------:R-:W1:Y:S02]  /*e660*/  @P0 LDC.64 R4, c[0x0][0x440] ;  /* 0x00011000ff040b82 */ /* 0x000e640000000a00 */
[----:B-1----:R-:W-:-:S04]  /*e670*/  @P0 IMAD.HI.U32 R6, R2, R4, RZ ;  /* 0x0000000402060227 */ /* 0x002fc800078e00ff */
[----:B------:R-:W-:Y:S01]  /*e680*/  IMAD.MOV.U32 R4, RZ, RZ, R2 ;  /* 0x000000ffff047224 */ /* 0x000fe200078e0002 */
[----:B------:R-:W-:-:S04]  /*e690*/  @P0 SHF.R.U32.HI R4, RZ, R5, R6 ;  /* 0x00000005ff040219 */ /* 0x000fc80000011606 */
[--C-:B------:R-:W-:Y:S01]  /*e6a0*/  SHF.R.S32.HI R5, RZ, 0x1f, R4.reuse ;  /* 0x0000001fff057819 */ /* 0x100fe20000011404 */
[----:B------:R-:W-:-:S04]  /*e6b0*/  IMAD.MOV R8, RZ, RZ, -R4 ;  /* 0x000000ffff087224 */ /* 0x000fc800078e0a04 */
[----:B------:R-:W-:Y:S02]  /*e6c0*/  IMAD R8, R7, R8, R2 ;  /* 0x0000000807087224 */ /* 0x000fe400078e0202 */
[----:B---3--:R-:W-:-:S04]  /*e6d0*/  IMAD R6, R12, UR6, RZ ;  /* 0x000000060c067c24 */ /* 0x008fc8000f8e02ff */
[C---:B----4-:R-:W-:Y:S02]  /*e6e0*/  IMAD R6, R11.reuse, UR7, R6 ;  /* 0x000000070b067c24 */ /* 0x050fe4000f8e0206 */
[----:B------:R-:W-:-:S04]  /*e6f0*/  IMAD.WIDE.U32 R4, R11, UR6, R4 ;  /* 0x000000060b047c25 */ /* 0x000fc8000f8e0004 */
[----:B------:R-:W-:Y:S01]  /*e700*/  IMAD.IADD R5, R6, 0x1, R5 ;  /* 0x0000000106057824 */ /* 0x000fe200078e0205 */
[----:B------:R-:W-:-:S04]  /*e710*/  LEA R6, P0, R4, UR4, 0x2 ;  /* 0x0000000404067c11 */ /* 0x000fc8000f8010ff */
[----:B------:R-:W-:-:S05]  /*e720*/  LEA.HI.X R7, R4, UR5, R5, 0x2, P0 ;  /* 0x0000000504077c11 */ /* 0x000fca00080f1405 */
[----:B------:R1:W5:Y:S04]  /*e730*/  LDG.E R16, desc[UR48][R6.64] ;  /* 0x0000003006107981 */ /* 0x000368000c1e1900 */
.L_x_235:
[----:B-1----:R-:W-:Y:S01]  /*e740*/  IMAD R6, R10, 0x8, R17 ;  /* 0x000000080a067824 */ /* 0x002fe200078e0211 */
[----:B------:R-:W-:Y:S01]  /*e750*/  SHF.L.U32 R5, R9, 0x1f, RZ ;  /* 0x0000001f09057819 */ /* 0x000fe200000006ff */
[----:B------:R-:W1:Y:S01]  /*e760*/  S2R R4, SR_TID.X ;  /* 0x0000000000047919 */ /* 0x000e620000002100 */
[----:B------:R-:W-:Y:S02]  /*e770*/  BSSY B1, `(.L_x_236) ;  /* 0x0000005000017945 */ /* 0x000fe40003800000 */
[----:B------:R-:W3:Y:S01]  /*e780*/  SYNCS.PHASECHK.TRANS64.TRYWAIT P0, [R6+URZ+0x38880], R5 ;  /* 0x03888005060075a7 */ /* 0x000ee2000800017f */
[----:B-1----:R-:W-:-:S04]  /*e790*/  LOP3.LUT R4, R4, 0x7f, RZ, 0xc0, !PT ;  /* 0x0000007f04047812 */ /* 0x002fc800078ec0ff */
[----:B------:R-:W-:Y:S01]  /*e7a0*/  ISETP.NE.AND P1, PT, R4, RZ, PT ;  /* 0x000000ff0400720c */ /* 0x000fe20003f25270 */
[----:B---3--:R-:W-:-:S12]  /*e7b0*/  @!P0 BRA `(.L_x_237) ;  /* 0x0000003c00608947 */ /* 0x008fd80003800000 */
.L_x_315:
[----:B------:R-:W-:Y:S05]  /*e7c0*/  BSYNC B1 ;  /* 0x0000000000017941 */ /* 0x000fea0003800000 */
.L_x_236:
[----:B------:R-:W-:Y:S04]  /*e7d0*/  BSSY B1, `(.L_x_238) ;  /* 0x0000009000017945 */ /* 0x000fe80003800000 */
[----:B------:R-:W-:Y:S05]  /*e7e0*/  @P1 BRA `(.L_x_239) ;  /* 0x00000000001c1947 */ /* 0x000fea0003800000 */
[----:B------:R-:W3:Y:S02]  /*e7f0*/  S2R R4, SR_TID.X ;  /* 0x0000000000047919 */ /* 0x000ee40000002100 */
[----:B---3--:R-:W-:Y:S01]  /*e800*/  LOP3.LUT R7, R4, 0x1f, RZ, 0xc0, !PT ;  /* 0x0000001f04077812 */ /* 0x008fe200078ec0ff */
[----:B------:R-:W-:-:S03]  /*e810*/  IMAD.MOV.U32 R4, RZ, RZ, 0x8000 ;  /* 0x00008000ff047424 */ /* 0x000fc600078e00ff */
[----:B------:R-:W-:Y:S01]  /*e820*/  ISETP.NE.AND P0, PT, R7, RZ, PT ;  /* 0x000000ff0700720c */ /* 0x000fe20003f05270 */
[----:B------:R3:W-:-:S12]  /*e830*/  SYNCS.ARRIVE.TRANS64 RZ, [R6+URZ+0x38870], R4 ;  /* 0x0388700406ff79a7 */ /* 0x0007d8000800003f */
[----:B---3--:R-:W-:Y:S05]  /*e840*/  @!P0 BRA `(.L_x_239) ;  /* 0x0000000000048947 */ /* 0x008fea0003800000 */
[----:B------:R-:W-:Y:S01]  /*e850*/  BPT.TRAP 0x1 ;  /* 0x000000040000795c */ /* 0x000fe20000300000 */
.L_x_239:
[----:B------:R-:W-:Y:S05]  /*e860*/  BSYNC B1 ;  /* 0x0000000000017941 */ /* 0x000fea0003800000 */
.L_x_238:
[----:B------:R-:W3:Y:S01]  /*e870*/  LDL R4, [R1+0x4] ;  /* 0x0000040001047983 */ /* 0x000ee20000100800 */
[----:B------:R-:W-:Y:S01]  /*e880*/  IMAD.MOV.U32 R13, RZ, RZ, RZ ;  /* 0x000000ffff0d7224 */ /* 0x000fe200078e00ff */
[----:B------:R-:W-:Y:S01]  /*e890*/  UIADD3 UR4, UP0, UR52, 0x470, URZ ;  /* 0x0000047034047890 */ /* 0x000fe2000ff1e03f */
[----:B------:R-:W-:Y:S01]  /*e8a0*/  PLOP3.LUT P0, PT, PT, PT, PT, 0x80, 0x0 ;  /* 0x000000000000781c */ /* 0x000fe20003f0f070 */
[----:B------:R-:W-:Y:S01]  /*e8b0*/  VIADD R7, R6, 0x38870 ;  /* 0x0003887006077836 */ /* 0x000fe20000000000 */
[----:B------:R-:W-:Y:S01]  /*e8c0*/  LEA R8, R8, UR42, 0x7 ;  /* 0x0000002a08087c11 */ /* 0x000fe2000f8e38ff */
[----:B------:R-:W-:Y:S01]  /*e8d0*/  UIADD3.X UR5, URZ, UR53, URZ, UP0, !UPT ;  /* 0x000000353f057290 */ /* 0x000fe200087fe43f */
[----:B------:R-:W-:Y:S01]  /*e8e0*/  R2UR UR10, R13 ;  /* 0x000000000d0a72ca */ /* 0x000fe200000e0000 */
[----:B------:R-:W-:Y:S01]  /*e8f0*/  UMOV UR6, 0x0 ;  /* 0x0000000000067882 */ /* 0x000fe20000000000 */
[----:B------:R-:W-:Y:S01]  /*e900*/  UMOV UR7, 0x14f00000 ;  /* 0x14f0000000077882 */ /* 0x000fe20000000000 */
[----:B---3--:R-:W-:-:S04]  /*e910*/  IMAD R4, R4, 0x8000, R17 ;  /* 0x0000800004047824 */ /* 0x008fc800078e0211 */
[----:B0-----:R-:W-:-:S08]  /*e920*/  VIADD R9, R4, 0x10400 ;  /* 0x0001040004097836 */ /* 0x001fd00000000000 */
.L_x_240:
        /* <DEDUP_REMOVED lines=10> */
[----:B------:R-:W-:Y:S01]  /*e9d0*/  IMAD.MOV.U32 R12, RZ, RZ, 0x80 ;  /* 0x00000080ff0c7424 */ /* 0x000fe200078e00ff */
[----:B------:R-:W-:Y:S01]  /*e9e0*/  PLOP3.LUT P0, PT, PT, PT, PT, 0x80, 0x0 ;  /* 0x000000000000781c */ /* 0x000fe20003f0f070 */
[----:B------:R-:W-:Y:S01]  /*e9f0*/  VIADD R9, R4, 0x14400 ;  /* 0x0001440004097836 */ /* 0x000fe20000000000 */
[----:B------:R-:W-:Y:S01]  /*ea00*/  UMOV UR6, 0x0 ;  /* 0x0000000000067882 */ /* 0x000fe20000000000 */
[----:B------:R-:W-:Y:S01]  /*ea10*/  UMOV UR7, 0x14f00000 ;  /* 0x14f0000000077882 */ /* 0x000fe20000000000 */
[----:B------:R-:W-:-:S15]  /*ea20*/  R2UR UR10, R12 ;  /* 0x000000000c0a72ca */ /* 0x000fde00000e0000 */
.L_x_241:
        /* <DEDUP_REMOVED lines=10> */
[----:B------:R-:W0:Y:S01]  /*ead0*/  SYNCS.PHASECHK.TRANS64.TRYWAIT P0, [R6+URZ+0x38840], R5 ;  /* 0x03884005060075a7 */ /* 0x000e22000800017f */
[----:B------:R-:W-:Y:S04]  /*eae0*/  BSSY B1, `(.L_x_242) ;  /* 0x0000002000017945 */ /* 0x000fe80003800000 */
[----:B0-----:R-:W-:Y:S05]  /*eaf0*/  @!P0 BRA `(.L_x_243) ;  /* 0x0000003800a48947 */ /* 0x001fea0003800000 */
.L_x_316:
[----:B------:R-:W-:Y:S05]  /*eb00*/  BSYNC B1 ;  /* 0x0000000000017941 */ /* 0x000fea0003800000 */
.L_x_242:
[----:B------:R-:W-:Y:S01]  /*eb10*/  BSSY B1, `(.L_x_244) ;  /* 0x000000b000017945 */ /* 0x000fe20003800000 */
[----:B------:R-:W-:Y:S02]  /*eb20*/  IMAD.MOV.U32 R10, RZ, RZ, 0x0 ;  /* 0x00000000ff0a7424 */ /* 0x000fe400078e00ff */
[----:B------:R-:W-:Y:S01]  /*eb30*/  IMAD.MOV.U32 R11, RZ, RZ, 0x14f00000 ;  /* 0x14f00000ff0b7424 */ /* 0x000fe200078e00ff */
[----:B------:R-:W-:Y:S06]  /*eb40*/  @P1 BRA `(.L_x_245) ;  /* 0x00000000001c1947 */ /* 0x000fec0003800000 */
[----:B------:R-:W3:Y:S01]  /*eb50*/  S2R R7, SR_TID.X ;  /* 0x0000000000077919 */ /* 0x000ee20000002100 */
[----:B01----:R-:W-:-:S04]  /*eb60*/  IMAD.MOV.U32 R5, RZ, RZ, 0x8000 ;  /* 0x00008000ff057424 */ /* 0x003fc800078e00ff */
[----:B------:R4:W-:Y:S01]  /*eb70*/  SYNCS.ARRIVE.TRANS64 RZ, [R6+URZ+0x38830], R5 ;  /* 0x0388300506ff79a7 */ /* 0x0009e2000800003f */
[----:B---3--:R-:W-:-:S04]  /*eb80*/  LOP3.LUT R7, R7, 0x1f, RZ, 0xc0, !PT ;  /* 0x0000001f07077812 */ /* 0x008fc800078ec0ff */
[----:B------:R-:W-:-:S13]  /*eb90*/  ISETP.NE.AND P0, PT, R7, RZ, PT ;  /* 0x000000ff0700720c */ /* 0x000fda0003f05270 */
[----:B----4-:R-:W-:Y:S05]  /*eba0*/  @!P0 BRA `(.L_x_245) ;  /* 0x0000000000048947 */ /* 0x010fea0003800000 */
[----:B------:R-:W-:Y:S01]  /*ebb0*/  BPT.TRAP 0x1 ;  /* 0x000000040000795c */ /* 0x000fe20000300000 */
.L_x_245:
[----:B------:R-:W-:Y:S05]  /*ebc0*/  BSYNC B1 ;  /* 0x0000000000017941 */ /* 0x000fea0003800000 */
.L_x_244:
        /* <DEDUP_REMOVED lines=8> */
.L_x_246:
        /* <DEDUP_REMOVED lines=15> */
.L_x_247:
        /* <DEDUP_REMOVED lines=10> */
.L_x_234:
[----:B------:R-:W-:Y:S05]  /*ede0*/  BSYNC B0 ;  /* 0x0000000000007941 */ /* 0x000fea0003800000 */
.L_x_233:
[----:B------:R-:W-:-:S06]  /*edf0*/  UISETP.NE.AND UP0, UPT, UR39, 0x3, UPT ;  /* 0x000000032700788c */ /* 0x000fcc000bf05270 */
[----:B------:R-:W-:-:S13]  /*ee00*/  PLOP3.LUT P0, PT, PT, PT, UP0, 0x80, 0x0 ;  /* 0x000000000000781c */ /* 0x000fda0003f0f008 */
[----:B------:R-:W-:Y:S05]  /*ee10*/  @!P0 BRA `(.L_x_248) ;  /* 0x0000000000048947 */ /* 0x000fea0003800000 */
[----:B------:R-:W-:Y:S01]  /*ee20*/  BPT.TRAP 0x1 ;  /* 0x000000040000795c */ /* 0x000fe20000300000 */
.L_x_248:
[----:B------:R-:W-:Y:S01]  /*ee30*/  IMAD.U32 R4, RZ, RZ, UR44 ;  /* 0x0000002cff047e24 */ /* 0x000fe2000f8e00ff */
[----:B------:R-:W-:Y:S01]  /*ee40*/  BSSY B0, `(.L_x_249) ;  /* 0x0000007000007945 */ /* 0x000fe20003800000 */
[----:B------:R-:W-:-:S03]  /*ee50*/  IMAD R19, R3, 0x8, R17 ;  /* 0x0000000803137824 */ /* 0x000fc600078e0211 */
[----:B------:R-:W-:Y:S02]  /*ee60*/  ISETP.NE.AND P1, PT, R4, 0x3, PT ;  /* 0x000000030400780c */ /* 0x000fe40003f25270 */
[----:B------:R-:W-:-:S04]  /*ee70*/  LOP3.LUT R4, R0, 0x1, RZ, 0x3c, !PT ;  /* 0x0000000100047812 */ /* 0x000fc800078e3cff */
[----:B------:R-:W-:-:S04]  /*ee80*/  SHF.L.U32 R4, R4, 0x1f, RZ ;  /* 0x0000001f04047819 */ /* 0x000fc800000006ff */
[----:B------:R-:W1:Y:S02]  /*ee90*/  SYNCS.PHASECHK.TRANS64.TRYWAIT P0, [R19+URZ+0x38870], R4 ;  /* 0x03887004130075a7 */ /* 0x000e64000800017f */
[----:B-1----:R-:W-:Y:S05]  /*eea0*/  @!P0 BRA `(.L_x_250) ;  /* 0x0000003400cc8947 */ /* 0x002fea0003800000 */
.L_x_317:
[----:B------:R-:W-:Y:S05]  /*eeb0*/  BSYNC B0 ;  /* 0x0000000000007941 */ /* 0x000fea0003800000 */
.L_x_249:
[----:B------:R-:W-:Y:S05]  /*eec0*/  @!P1 BRA `(.L_x_251) ;  /* 0x0000000000049947 */ /* 0x000fea0003800000 */
[----:B------:R-:W-:Y:S01]  /*eed0*/  BPT.TRAP 0x1 ;  /* 0x000000040000795c */ /* 0x000fe20000300000 */
.L_x_251:
[----:B-1----:R-:W-:Y:S01]  /*eee0*/  SHF.L.U32 R4, R0, 0x1f, RZ ;  /* 0x0000001f00047819 */ /* 0x002fe200000006ff */
[----:B------:R-:W-:-:S03]  /*eef0*/  IMAD.SHL.U32 R0, R3, 0x8000, RZ ;  /* 0x0000800003007824 */ /* 0x000fc600078e00ff */
[----:B------:R-:W1:Y:S02]  /*ef00*/  SYNCS.PHASECHK.TRANS64.TRYWAIT P0, [R19+URZ+0x38860], R4 ;  /* 0x03886004130075a7 */ /* 0x000e64000800017f */
[----:B-1----:R-:W-:Y:S05]  /*ef10*/  @!P0 BRA `(.L_x_252) ;  /* 0x0000003400c48947 */ /* 0x002fea0003800000 */
.L_x_318:
[----:B------:R-:W3:Y:S04]  /*ef20*/  LDL R14, [R1+0x30] ;  /* 0x00003000010e7983 */ /* 0x000ee80000100800 */
[----:B------:R-:W4:Y:S04]  /*ef30*/  LDL R13, [R1+0x8] ;  /* 0x00000800010d7983 */ /* 0x000f280000100800 */
[----:B------:R-:W4:Y:S01]  /*ef40*/  LDL R12, [R1] ;  /* 0x00000000010c7983 */ /* 0x000f220000100800 */
[----:B------:R-:W-:Y:S01]  /*ef50*/  LOP3.LUT R3, R0, R18, RZ, 0xfc, !PT ;  /* 0x0000001200037212 */ /* 0x000fe200078efcff */
[----:B------:R-:W-:Y:S05]  /*ef60*/  WARPSYNC.ALL ;  /* 0x0000000000007948 */ /* 0x000fea0003800000 */
[----:B------:R-:W-:-:S05]  /*ef70*/  IMAD.IADD R3, R17, 0x1, R3 ;  /* 0x0000000111037824 */ /* 0x000fca00078e0203 */
[----:B0-----:R-:W1:Y:S02]  /*ef80*/  LDSM.16.MT88.4 R8, [R3+0x10400] ;  /* 0x010400000308783b */ /* 0x001e640000004200 */
[C-C-:B-1----:R-:W-:Y:S02]  /*ef90*/  PRMT R4, R8.reuse, 0x6420, R9.reuse ;  /* 0x0000642008047816 */ /* 0x142fe40000000009 */
[----:B------:R-:W-:Y:S02]  /*efa0*/  PRMT R5, R8, 0x7531, R9 ;  /* 0x0000753108057816 */ /* 0x000fe40000000009 */
[C-C-:B------:R-:W-:Y:S02]  /*efb0*/  PRMT R6, R10.reuse, 0x6420, R11.reuse ;  /* 0x000064200a067816 */ /* 0x140fe4000000000b */
[----:B------:R-:W-:Y:S02]  /*efc0*/  PRMT R7, R10, 0x7531, R11 ;  /* 0x000075310a077816 */ /* 0x000fe4000000000b */
[----:B---3--:R-:W-:-:S05]  /*efd0*/  IADD3 R20, R17, R14, R0 ;  /* 0x0000000e11147210 */ /* 0x008fca0007ffe000 */
[----:B------:R-:W0:Y:S01]  /*efe0*/  LDSM.16.MT88.4 R8, [R20+0x10400] ;  /* 0x010400001408783b */ /* 0x000e220000004200 */
[----:B----4-:R-:W-:-:S05]  /*eff0*/  IADD3 R3, R12, R0, R13 ;  /* 0x000000000c037210 */ /* 0x010fca0007ffe00d */
[----:B------:R1:W-:Y:S02]  /*f000*/  STSM.16.M88.4 [R3], R4 ;  /* 0x0000000403007844 */ /* 0x0003e40000000200 */
[----:B-1----:R-:W-:Y:S02]  /*f010*/  VIADD R4, R0, 0x4000 ;  /* 0x0000400000047836 */ /* 0x002fe40000000000 */
[----:B------:R-:W-:Y:S02]  /*f020*/  IMAD.MOV.U32 R6, RZ, RZ, R13 ;  /* 0x000000ffff067224 */ /* 0x000fe400078e000d */
[----:B------:R-:W-:Y:S01]  /*f030*/  IMAD.MOV.U32 R7, RZ, RZ, R12 ;  /* 0x000000ffff077224 */ /* 0x000fe200078e000c */
[----:B------:R-:W-:-:S05]  /*f040*/  LOP3.LUT R4, R4, R18, RZ, 0xfc, !PT ;  /* 0x0000001204047212 */ /* 0x000fca00078efcff */
[----:B------:R-:W-:Y:S01]  /*f050*/  IMAD.IADD R4, R17, 0x1, R4 ;  /* 0x0000000111047824 */ /* 0x000fe200078e0204 */
[C-C-:B0-----:R-:W-:Y:S02]  /*f060*/  PRMT R12, R8.reuse, 0x6420, R9.reuse ;  /* 0x00006420080c7816 */ /* 0x141fe40000000009 */
[----:B------:R-:W-:Y:S02]  /*f070*/  PRMT R13, R8, 0x7531, R9 ;  /* 0x00007531080d7816 */ /* 0x000fe40000000009 */
[C-C-:B------:R-:W-:Y:S02]  /*f080*/  PRMT R14, R10.reuse, 0x6420, R11.reuse ;  /* 0x000064200a0e7816 */ /* 0x140fe4000000000b */
[----:B------:R-:W-:-:S05]  /*f090*/  PRMT R15, R10, 0x7531, R11 ;  /* 0x000075310a0f7816 */ /* 0x000fca000000000b */
[----:B------:R0:W-:Y:S04]  /*f0a0*/  STSM.16.M88.4 [R3+0x2000], R12 ;  /* 0x0020000c03007844 */ /* 0x0001e80000000200 */
[----:B------:R-:W1:Y:S01]  /*f0b0*/  LDSM.16.MT88.4 R8, [R4+0x10400] ;  /* 0x010400000408783b */ /* 0x000e620000004200 */
[----:B0-----:R-:W-:Y:S02]  /*f0c0*/  IMAD.MOV.U32 R14, RZ, RZ, R6 ;  /* 0x000000ffff0e7224 */ /* 0x001fe400078e0006 */
[----:B------:R-:W-:Y:S01]  /*f0d0*/  IMAD.MOV.U32 R15, RZ, RZ, R7 ;  /* 0x000000ffff0f7224 */ /* 0x000fe200078e0007 */
[C-C-:B-1----:R-:W-:Y:S02]  /*f0e0*/  PRMT R4, R8.reuse, 0x6420, R9.reuse ;  /* 0x0000642008047816 */ /* 0x142fe40000000009 */
[----:B------:R-:W-:-:S02]  /*f0f0*/  PRMT R5, R8, 0x7531, R9 ;  /* 0x0000753108057816 */ /* 0x000fc40000000009 */
[C-C-:B------:R-:W-:Y:S02]  /*f100*/  PRMT R6, R10.reuse, 0x6420, R11.reuse ;  /* 0x000064200a067816 */ /* 0x140fe4000000000b */
[----:B------:R-:W-:Y:S02]  /*f110*/  PRMT R7, R10, 0x7531, R11 ;  /* 0x000075310a077816 */ /* 0x000fe4000000000b */
[----:B------:R-:W0:Y:S04]  /*f120*/  LDSM.16.MT88.4 R8, [R20+0x14400] ;  /* 0x014400001408783b */ /* 0x000e280000004200 */
[----:B------:R1:W-:Y:S02]  /*f130*/  STSM.16.M88.4 [R3+0x4000], R4 ;  /* 0x0040000403007844 */ /* 0x0003e40000000200 */
[----:B-1----:R-:W-:-:S02]  /*f140*/  IMAD.MOV.U32 R6, RZ, RZ, R14 ;  /* 0x000000ffff067224 */ /* 0x002fc400078e000e */
[----:B------:R-:W-:Y:S01]  /*f150*/  IMAD.MOV.U32 R7, RZ, RZ, R15 ;  /* 0x000000ffff077224 */ /* 0x000fe200078e000f */
[C-C-:B0-----:R-:W-:Y:S02]  /*f160*/  PRMT R12, R8.reuse, 0x6420, R9.reuse ;  /* 0x00006420080c7816 */ /* 0x141fe40000000009 */
[----:B------:R-:W-:Y:S02]  /*f170*/  PRMT R13, R8, 0x7531, R9 ;  /* 0x00007531080d7816 */ /* 0x000fe40000000009 */
[C-C-:B------:R-:W-:Y:S02]  /*f180*/  PRMT R14, R10.reuse, 0x6420, R11.reuse ;  /* 0x000064200a0e7816 */ /* 0x140fe4000000000b */
[----:B------:R-:W-:-:S05]  /*f190*/  PRMT R15, R10, 0x7531, R11 ;  /* 0x000075310a0f7816 */ /* 0x000fca000000000b */
[----:B------:R0:W-:Y:S04]  /*f1a0*/  STSM.16.M88.4 [R3+0x6000], R12 ;  /* 0x0060000c03007844 */ /* 0x0001e80000000200 */
[----:B0-----:R-:W3:Y:S01]  /*f1b0*/  LDL R13, [R1+0x28] ;  /* 0x00002800010d7983 */ /* 0x001ee20000100800 */
[----:B------:R-:W-:Y:S02]  /*f1c0*/  VIADD R3, R0, 0x1000 ;  /* 0x0000100000037836 */ /* 0x000fe40000000000 */
[----:B------:R-:W-:Y:S02]  /*f1d0*/  IMAD.MOV.U32 R14, RZ, RZ, R6 ;  /* 0x000000ffff0e7224 */ /* 0x000fe400078e0006 */
[----:B------:R-:W-:Y:S01]  /*f1e0*/  IMAD.MOV.U32 R15, RZ, RZ, R7 ;  /* 0x000000ffff0f7224 */ /* 0x000fe200078e0007 */
[----:B------:R-:W-:-:S05]  /*f1f0*/  LOP3.LUT R3, R3, R18, RZ, 0xfc, !PT ;  /* 0x0000001203037212 */ /* 0x000fca00078efcff */
[----:B------:R-:W-:-:S05]  /*f200*/  IMAD.IADD R3, R17, 0x1, R3 ;  /* 0x0000000111037824 */ /* 0x000fca00078e0203 */
[----:B------:R-:W0:Y:S02]  /*f210*/  LDSM.16.MT88.4 R8, [R3+0x10400] ;  /* 0x010400000308783b */ /* 0x000e240000004200 */
[C-C-:B0-----:R-:W-:Y:S02]  /*f220*/  PRMT R4, R8.reuse, 0x6420, R9.reuse ;  /* 0x0000642008047816 */ /* 0x141fe40000000009 */
[----:B------:R-:W-:Y:S02]  /*f230*/  PRMT R5, R8, 0x7531, R9 ;  /* 0x0000753108057816 */ /* 0x000fe40000000009 */
[C-C-:B------:R-:W-:Y:S02]  /*f240*/  PRMT R6, R10.reuse, 0x6420, R11.reuse ;  /* 0x000064200a067816 */ /* 0x140fe4000000000b */
[----:B------:R-:W-:Y:S02]  /*f250*/  PRMT R7, R10, 0x7531, R11 ;  /* 0x000075310a077816 */ /* 0x000fe4000000000b */
[----:B------:R-:W0:Y:S02]  /*f260*/  LDSM.16.MT88.4 R8, [R20+0x11400] ;  /* 0x011400001408783b */ /* 0x000e240000004200 */
[----:B0-----:R-:W-:-:S02]  /*f270*/  PRMT R12, R8, 0x6420, R9 ;  /* 0x00006420080c7816 */ /* 0x001fc40000000009 */
[----:B---3--:R-:W-:Y:S02]  /*f280*/  IADD3 R3, R14, R0, R13 ;  /* 0x000000000e037210 */ /* 0x008fe40007ffe00d */
[----:B------:R-:W-:-:S03]  /*f290*/  PRMT R13, R8, 0x7531, R9 ;  /* 0x00007531080d7816 */ /* 0x000fc60000000009 */
[----:B------:R-:W-:-:S05]  /*f2a0*/  IMAD.IADD R3, R15, 0x1, R3 ;  /* 0x000000010f037824 */ /* 0x000fca00078e0203 */
[----:B------:R0:W-:Y:S02]  /*f2b0*/  STSM.16.M88.4 [R3], R4 ;  /* 0x0000000403007844 */ /* 0x0001e40000000200 */
[----:B0-----:R-:W-:Y:S02]  /*f2c0*/  VIADD R4, R0, 0x5000 ;  /* 0x0000500000047836 */ /* 0x001fe40000000000 */
[----:B------:R-:W-:Y:S01]  /*f2d0*/  IMAD.MOV.U32 R6, RZ, RZ, R14 ;  /* 0x000000ffff067224 */ /* 0x000fe200078e000e */
[----:B------:R-:W-:Y:S01]  /*f2e0*/  PRMT R14, R10, 0x6420, R11 ;  /* 0x000064200a0e7816 */ /* 0x000fe2000000000b */
[----:B------:R-:W-:Y:S01]  /*f2f0*/  IMAD.MOV.U32 R7, RZ, RZ, R15 ;  /* 0x000000ffff077224 */ /* 0x000fe200078e000f */
[----:B------:R-:W-:Y:S02]  /*f300*/  LOP3.LUT R4, R4, R18, RZ, 0xfc, !PT ;  /* 0x0000001204047212 */ /* 0x000fe400078efcff */
[----:B------:R-:W-:-:S03]  /*f310*/  PRMT R15, R10, 0x7531, R11 ;  /* 0x000075310a0f7816 */ /* 0x000fc6000000000b */
[----:B------:R-:W-:Y:S02]  /*f320*/  IMAD.IADD R4, R17, 0x1, R4 ;  /* 0x0000000111047824 */ /* 0x000fe400078e0204 */
[----:B------:R0:W-:Y:S04]  /*f330*/  STSM.16.M88.4 [R3+0x2000], R12 ;  /* 0x0020000c03007844 */ /* 0x0001e80000000200 */
[----:B------:R-:W1:Y:S01]  /*f340*/  LDSM.16.MT88.4 R8, [R4+0x10400] ;  /* 0x010400000408783b */ /* 0x000e620000004200 */
[----:B0-----:R-:W-:Y:S02]  /*f350*/  IMAD.MOV.U32 R14, RZ, RZ, R6 ;  /* 0x000000ffff0e7224 */ /* 0x001fe400078e0006 */
[----:B------:R-:W-:Y:S01]  /*f360*/  IMAD.MOV.U32 R15, RZ, RZ, R7 ;  /* 0x000000ffff0f7224 */ /* 0x000fe200078e0007 */
[----:B-1----:R-:W-:-:S02]  /*f370*/  PRMT R4, R8, 0x6420, R9 ;  /* 0x0000642008047816 */ /* 0x002fc40000000009 */
[----:B------:R-:W-:Y:S02]  /*f380*/  PRMT R5, R8, 0x7531, R9 ;  /* 0x0000753108057816 */ /* 0x000fe40000000009 */
        /* <DEDUP_REMOVED lines=63> */
[----:B------:R-:W0:Y:S01]  /*f780*/  LDSM.16.MT88.4 R8, [R20+0x13400] ;  /* 0x013400001408783b */ /* 0x000e220000004200 */
[----:B---3--:R-:W-:Y:S01]  /*f790*/  IADD3 R3, R14, R13, R0 ;  /* 0x0000000d0e037210 */ /* 0x008fe20007ffe000 */
[----:B------:R-:W-:-:S04]  /*f7a0*/  VIADD R0, R0, 0x7000 ;  /* 0x0000700000007836 */ /* 0x000fc80000000000 */
[----:B------:R-:W-:Y:S01]  /*f7b0*/  IMAD.IADD R3, R15, 0x1, R3 ;  /* 0x000000010f037824 */ /* 0x000fe200078e0203 */
[----:B------:R-:W-:-:S04]  /*f7c0*/  LOP3.LUT R0, R0, R18, RZ, 0xfc, !PT ;  /* 0x0000001200007212 */ /* 0x000fc800078efcff */
[----:B------:R0:W-:Y:S01]  /*f7d0*/  STSM.16.M88.4 [R3], R4 ;  /* 0x0000000403007844 */ /* 0x0001e20000000200 */
[----:B------:R-:W-:Y:S01]  /*f7e0*/  IMAD.IADD R0, R17, 0x1, R0 ;  /* 0x0000000111007824 */ /* 0x000fe200078e0200 */
[C-C-:B0-----:R-:W-:Y:S02]  /*f7f0*/  PRMT R4, R8.reuse, 0x6420, R9.reuse ;  /* 0x0000642008047816 */ /* 0x141fe40000000009 */
[----:B------:R-:W-:Y:S02]  /*f800*/  PRMT R5, R8, 0x7531, R9 ;  /* 0x0000753108057816 */ /* 0x000fe40000000009 */
[C-C-:B------:R-:W-:Y:S02]  /*f810*/  PRMT R6, R10.reuse, 0x6420, R11.reuse ;  /* 0x000064200a067816 */ /* 0x140fe4000000000b */
[----:B------:R-:W-:-:S05]  /*f820*/  PRMT R7, R10, 0x7531, R11 ;  /* 0x000075310a077816 */ /* 0x000fca000000000b */
[----:B------:R-:W-:Y:S04]  /*f830*/  STSM.16.M88.4 [R3+0x2000], R4 ;  /* 0x0020000403007844 */ /* 0x000fe80000000200 */
[----:B------:R-:W0:Y:S02]  /*f840*/  LDSM.16.MT88.4 R8, [R0+0x10400] ;  /* 0x010400000008783b */ /* 0x000e240000004200 */
[C-C-:B0-----:R-:W-:Y:S02]  /*f850*/  PRMT R4, R8.reuse, 0x6420, R9.reuse ;  /* 0x0000642008047816 */ /* 0x141fe40000000009 */
[----:B------:R-:W-:Y:S02]  /*f860*/  PRMT R5, R8, 0x7531, R9 ;  /* 0x0000753108057816 */ /* 0x000fe40000000009 */
[----:B------:R-:W-:-:S02]  /*f870*/  PRMT R6, R10, 0x6420, R11 ;  /* 0x000064200a067816 */ /* 0x000fc4000000000b */
[----:B------:R-:W-:Y:S02]  /*f880*/  PRMT R7, R10, 0x7531, R11 ;  /* 0x000075310a077816 */ /* 0x000fe4000000000b */
[----:B------:R-:W0:Y:S04]  /*f890*/  LDSM.16.MT88.4 R8, [R20+0x17400] ;  /* 0x017400001408783b */ /* 0x000e280000004200 */
[----:B------:R0:W-:Y:S02]  /*f8a0*/  STSM.16.M88.4 [R3+0x4000], R4 ;  /* 0x0040000403007844 */ /* 0x0001e40000000200 */
[C-C-:B0-----:R-:W-:Y:S02]  /*f8b0*/  PRMT R4, R8.reuse, 0x6420, R9.reuse ;  /* 0x0000642008047816 */ /* 0x141fe40000000009 */
[----:B------:R-:W-:-:S02]  /*f8c0*/  PRMT R5, R8, 0x7531, R9 ;  /* 0x0000753108057816 */ /* 0x000fc40000000009 */
        /* <DEDUP_REMOVED lines=11> */
.L_x_253:
[----:B------:R-:W3:Y:S01]  /*f980*/  S2R R0, SR_TID.X ;  /* 0x0000000000007919 */ /* 0x000ee20000002100 */
[----:B-1----:R1:W-:Y:S01]  /*f990*/  SYNCS.ARRIVE.TRANS64.A1T0 RZ, [R19+URZ+0x38850], RZ ;  /* 0x038850ff13ff79a7 */ /* 0x0023e2000810003f */
[----:B0-----:R4:W5:Y:S01]  /*f9a0*/  LDL R3, [R1+0x4] ;  /* 0x0000040001037983 */ /* 0x0019620000100800 */
[----:B---3--:R-:W-:Y:S01]  /*f9b0*/  LOP3.LUT R0, R0, 0x7f, RZ, 0xc0, !PT ;  /* 0x0000007f00007812 */ /* 0x008fe200078ec0ff */
        /* <DEDUP_REMOVED lines=9> */
.L_x_232:
[----:B------:R-:W3:Y:S01]  /*fa50*/  S2R R4, SR_TID.X ;  /* 0x0000000000047919 */ /* 0x000ee20000002100 */
[----:B------:R-:W-:Y:S01]  /*fa60*/  BSSY B0, `(.L_x_255) ;  /* 0x0000011000007945 */ /* 0x000fe20003800000 */
[----:B---3--:R-:W-:-:S04]  /*fa70*/  LOP3.LUT R4, R4, 0x7f, RZ, 0xc0, !PT ;  /* 0x0000007f04047812 */ /* 0x008fc800078ec0ff */
[----:B------:R-:W-:-:S13]  /*fa80*/  ISETP.NE.AND P0, PT, R4, RZ, PT ;  /* 0x000000ff0400720c */ /* 0x000fda0003f05270 */
[----:B------:R-:W-:Y:S05]  /*fa90*/  @P0 BRA `(.L_x_256) ;  /* 0x0000000000340947 */ /* 0x000fea0003800000 */
[----:B------:R-:W3:Y:S01]  /*faa0*/  S2R R2, SR_LANEID ;  /* 0x0000000000027919 */ /* 0x000ee20000000000 */
[----:B------:R-:W-:Y:S01]  /*fab0*/  VOTEU.ANY UR4, UPT, PT ;  /* 0x0000000000047886 */ /* 0x000fe200038e0100 */
[----:B------:R-:W4:Y:S01]  /*fac0*/  LDC.64 R4, c[0x0][0xc60] ;  /* 0x00031800ff047b82 */ /* 0x000f220000000a00 */
[----:B--2--5:R-:W3:Y:S02]  /*fad0*/  FLO.U32 R0, UR4 ;  /* 0x0000000400007d00 */ /* 0x024ee400080e0000 */
[----:B---3--:R-:W-:-:S06]  /*fae0*/  ISETP.EQ.U32.AND P1, PT, R0, R2, PT ;  /* 0x000000020000720c */ /* 0x008fcc0003f22070 */
[----:B------:R-:W4:Y:S07]  /*faf0*/  POPC R2, UR4 ;  /* 0x0000000400027d09 */ /* 0x000f2e0008000000 */
[----:B----4-:R-:W2:Y:S04]  /*fb00*/  @P1 ATOMG.E.ADD.STRONG.GPU PT, R2, desc[UR48][R4.64], R2 ;  /* 0x00000002040219a8 */ /* 0x010ea800081ee1f0 */
[----:B--2---:R2:W3:Y:S02]  /*fb10*/  SHFL.IDX PT, R2, R2, R0, 0x1f ;  /* 0x00001f0002027589 */ /* 0x0044e400000e0000 */
[----:B--2---:R-:W2:Y:S02]  /*fb20*/  S2R R0, SR_LTMASK ;  /* 0x0000000000007919 */ /* 0x004ea40000003900 */
[----:B--2---:R-:W-:-:S06]  /*fb30*/  LOP3.LUT R0, R0, UR4, RZ, 0xc0, !PT ;  /* 0x0000000400007c12 */ /* 0x004fcc000f8ec0ff */
[----:B------:R-:W3:Y:S02]  /*fb40*/  POPC R0, R0 ;  /* 0x0000000000007309 */ /* 0x000ee40000000000 */
[----:B---3--:R-:W-:-:S05]  /*fb50*/  IADD3 R0, R2, UR43, R0 ;  /* 0x0000002b02007c10 */ /* 0x008fca000fffe000 */
[----:B------:R3:W-:Y:S02]  /*fb60*/  STL [R1+0x20], R0 ;  /* 0x0000200001007387 */ /* 0x0007e40000100800 */
.L_x_256:
[----:B------:R-:W-:Y:S05]  /*fb70*/  BSYNC B0 ;  /* 0x0000000000007941 */ /* 0x000fea0003800000 */
.L_x_255:
[----:B------:R-:W-:-:S06]  /*fb80*/  UISETP.NE.AND UP0, UPT, UR39, 0x3, UPT ;  /* 0x000000032700788c */ /* 0x000fcc000bf05270 */
[----:B------:R-:W-:-:S13]  /*fb90*/  PLOP3.LUT P1, PT, PT, PT, UP0, 0x80, 0x0 ;  /* 0x000000000000781c */ /* 0x000fda0003f2f008 */
[----:B------:R-:W-:Y:S05]  /*fba0*/  @!P1 BRA `(.L_x_257) ;  /* 0x0000000000049947 */ /* 0x000fea0003800000 */
[----:B------:R-:W-:Y:S01]  /*fbb0*/  BPT.TRAP 0x1 ;  /* 0x000000040000795c */ /* 0x000fe20000300000 */
.L_x_257:
[----:B-----5:R-:W4:Y:S04]  /*fbc0*/  LDL R3, [R1+0xc] ;  /* 0x00000c0001037983 */ /* 0x020f280000100800 */
[----:B------:R-:W4:Y:S01]  /*fbd0*/  LDL R2, [R1+0x4] ;  /* 0x0000040001027983 */ /* 0x000f220000100800 */
[----:B--23--:R-:W-:Y:S01]  /*fbe0*/  IMAD.U32 R0, RZ, RZ, UR44 ;  /* 0x0000002cff007e24 */ /* 0x00cfe2000f8e00ff */
[----:B------:R-:W-:Y:S04]  /*fbf0*/  BSSY B0, `(.L_x_258) ;  /* 0x0000007000007945 */ /* 0x000fe80003800000 */
[----:B------:R-:W-:-:S02]  /*fc00*/  ISETP.NE.AND P2, PT, R0, 0x3, PT ;  /* 0x000000030000780c */ /* 0x000fc40003f45270 */
[----:B----4-:R-:W-:-:S04]  /*fc10*/  LOP3.LUT R0, R3, 0x1, RZ, 0x3c, !PT ;  /* 0x0000000103007812 */ /* 0x010fc800078e3cff */
[----:B------:R-:W-:Y:S01]  /*fc20*/  SHF.L.U32 R0, R0, 0x1f, RZ ;  /* 0x0000001f00007819 */ /* 0x000fe200000006ff */
[----:B------:R-:W-:-:S04]  /*fc30*/  IMAD R2, R2, 0x8, R17 ;  /* 0x0000000802027824 */ /* 0x000fc800078e0211 */
[----:B------:R-:W2:Y:S02]  /*fc40*/  SYNCS.PHASECHK.TRANS64.TRYWAIT P1, [R2+URZ+0x38870], R0 ;  /* 0x03887000020075a7 */ /* 0x000ea4000802017f */
[----:B--2---:R-:W-:Y:S05]  /*fc50*/  @!P1 BRA `(.L_x_259) ;  /* 0x0000002800889947 */ /* 0x004fea0003800000 */
.L_x_319:
[----:B------:R-:W-:Y:S05]  /*fc60*/  BSYNC B0 ;  /* 0x0000000000007941 */ /* 0x000fea0003800000 */
.L_x_258:
[----:B------:R-:W-:Y:S05]  /*fc70*/  @!P2 BRA `(.L_x_260) ;  /* 0x000000000004a947 */ /* 0x000fea0003800000 */
[----:B------:R-:W-:Y:S01]  /*fc80*/  BPT.TRAP 0x1 ;  /* 0x000000040000795c */ /* 0x000fe20000300000 */
.L_x_260:
[----:B--2---:R-:W2:Y:S02]  /*fc90*/  LDL R0, [R1+0xc] ;  /* 0x00000c0001007983 */ /* 0x004ea40000100800 */
[----:B--2---:R-:W-:-:S04]  /*fca0*/  SHF.L.U32 R0, R0, 0x1f, RZ ;  /* 0x0000001f00007819 */ /* 0x004fc800000006ff */
[----:B------:R-:W2:Y:S02]  /*fcb0*/  SYNCS.PHASECHK.TRANS64.TRYWAIT P1, [R2+URZ+0x38860], R0 ;  /* 0x03886000020075a7 */ /* 0x000ea4000802017f */
[----:B--2---:R-:W-:Y:S05]  /*fcc0*/  @!P1 BRA `(.L_x_261) ;  /* 0x0000002800809947 */ /* 0x004fea0003800000 */
.L_x_320:
[----:B------:R-:W3:Y:S04]  /*fcd0*/  LDL R3, [R1+0x30] ;  /* 0x0000300001037983 */ /* 0x000ee80000100800 */
[----:B------:R-:W4:Y:S04]  /*fce0*/  LDL R13, [R1+0x8] ;  /* 0x00000800010d7983 */ /* 0x000f280000100800 */
[----:B------:R-:W4:Y:S04]  /*fcf0*/  LDL.LU R12, [R1] ;  /* 0x00000000010c7983 */ /* 0x000f280000300800 */
[----:B------:R-:W5:Y:S01]  /*fd00*/  LDL R19, [R1+0x4] ;  /* 0x0000040001137983 */ /* 0x000f620000100800 */
[----:B------:R-:W-:Y:S05]  /*fd10*/  WARPSYNC.ALL ;  /* 0x0000000000007948 */ /* 0x000fea0003800000 */
[----:B-----5:R-:W-:-:S05]  /*fd20*/  IMAD.SHL.U32 R16, R19, 0x8000, RZ ;  /* 0x0000800013107824 */ /* 0x020fca00078e00ff */
[----:B--2---:R-:W-:Y:S02]  /*fd30*/  LOP3.LUT R0, R16, R18, RZ, 0xfc, !PT ;  /* 0x0000001210007212 */ /* 0x004fe400078efcff */
[----:B---3--:R-:W-:-:S03]  /*fd40*/  IADD3 R3, R17, R3, R16 ;  /* 0x0000000311037210 */ /* 0x008fc60007ffe010 */
[----:B------:R-:W-:-:S05]  /*fd50*/  IMAD.IADD R0, R17, 0x1, R0 ;  /* 0x0000000111007824 */ /* 0x000fca00078e0200 */
[----:B01----:R4:W0:Y:S02]  /*fd60*/  LDSM.16.MT88.4 R4, [R0+0x10400] ;  /* 0x010400000004783b */ /* 0x0038240000004200 */
[----:B----4-:R-:W-:Y:S02]  /*fd70*/  IADD3 R0, R12, R16, R13 ;  /* 0x000000100c007210 */ /* 0x010fe40007ffe00d */
[C-C-:B0-----:R-:W-:Y:S02]  /*fd80*/  PRMT R8, R4.reuse, 0x6420, R5.reuse ;  /* 0x0000642004087816 */ /* 0x141fe40000000005 */
        /* <DEDUP_REMOVED lines=11> */
[----:B------:R0:W-:Y:S02]  /*fe40*/  STSM.16.M88.4 [R0+0x2000], R8 ;  /* 0x0020000800007844 */ /* 0x0001e40000000200 */
[----:B------:R-:W-:-:S06]  /*fe50*/  IMAD.IADD R4, R17, 0x1, R4 ;  /* 0x0000000111047824 */ /* 0x000fcc00078e0204 */
[----:B------:R-:W1:Y:S01]  /*fe60*/  LDSM.16.MT88.4 R4, [R4+0x10400] ;  /* 0x010400000404783b */ /* 0x000e620000004200 */
[----:B0-----:R-:W-:Y:S02]  /*fe70*/  IMAD.MOV.U32 R10, RZ, RZ, R13 ;  /* 0x000000ffff0a7224 */ /* 0x001fe400078e000d */
[----:B------:R-:W-:Y:S01]  /*fe80*/  IMAD.MOV.U32 R11, RZ, RZ, R12 ;  /* 0x000000ffff0b7224 */ /* 0x000fe200078e000c */
[C-C-:B-1----:R-:W-:Y:S02]  /*fe90*/  PRMT R12, R4.reuse, 0x6420, R5.reuse ;  /* 0x00006420040c7816 */ /* 0x142fe40000000005 */
[----:B------:R-:W-:Y:S02]  /*fea0*/  PRMT R13, R4, 0x7531, R5 ;  /* 0x00007531040d7816 */ /* 0x000fe40000000005 */
[C-C-:B------:R-:W-:Y:S02]  /*feb0*/  PRMT R14, R6.reuse, 0x6420, R7.reuse ;  /* 0x00006420060e7816 */ /* 0x140fe40000000007 */
[----:B------:R-:W-:-:S02]  /*fec0*/  PRMT R15, R6, 0x7531, R7 ;  /* 0x00007531060f7816 */ /* 0x000fc40000000007 */
[----:B------:R-:W0:Y:S04]  /*fed0*/  LDSM.16.MT88.4 R4, [R3+0x14400] ;  /* 0x014400000304783b */ /* 0x000e280000004200 */
[----:B------:R1:W-:Y:S02]  /*fee0*/  STSM.16.M88.4 [R0+0x4000], R12 ;  /* 0x0040000c00007844 */ /* 0x0003e40000000200 */
[----:B-1----:R-:W-:Y:S02]  /*fef0*/  IMAD.MOV.U32 R14, RZ, RZ, R10 ;  /* 0x000000ffff0e7224 */ /* 0x002fe400078e000a */
[----:B------:R-:W-:Y:S01]  /*ff00*/  IMAD.MOV.U32 R15, RZ, RZ, R11 ;  /* 0x000000ffff0f7224 */ /* 0x000fe200078e000b */
        /* <DEDUP_REMOVED lines=18> */
[----:B--2---:R-:W-:Y:S02]  /*10030*/  IADD3 R0, R10, R16, R9 ;  /* 0x000000100a007210 */ /* 0x004fe40007ffe009 */
[----:B------:R-:W-:Y:S01]  /*10040*/  PRMT R9, R4, 0x7531, R5 ;  /* 0x0000753104097816 */ /* 0x000fe20000000005 */
[----:B------:R-:W-:Y:S02]  /*10050*/  VIADD R4, R16, 0x5000 ;  /* 0x0000500010047836 */ /* 0x000fe40000000000 */
[----:B------:R-:W-:-:S03]  /*10060*/  IMAD.IADD R0, R11, 0x1, R0 ;  /* 0x000000010b007824 */ /* 0x000fc600078e0200 */
[----:B------:R-:W-:Y:S02]  /*10070*/  LOP3.LUT R4, R4, R18, RZ, 0xfc, !PT ;  /* 0x0000001204047212 */ /* 0x000fe400078efcff */
[----:B------:R0:W-:Y:S03]  /*10080*/  STSM.16.M88.4 [R0], R12 ;  /* 0x0000000c00007844 */ /* 0x0001e60000000200 */
[----:B------:R-:W-:Y:S02]  /*10090*/  IMAD.IADD R4, R17, 0x1, R4 ;  /* 0x0000000111047824 */ /* 0x000fe400078e0204 */
[----:B0-----:R-:W-:Y:S01]  /*100a0*/  IMAD.MOV.U32 R14, RZ, RZ, R10 ;  /* 0x000000ffff0e7224 */ /* 0x001fe200078e000a */
[C---:B------:R-:W-:Y:S01]  /*100b0*/  PRMT R10, R6.reuse, 0x6420, R7 ;  /* 0x00006420060a7816 */ /* 0x040fe20000000007 */
[----:B------:R-:W-:Y:S01]  /*100c0*/  IMAD.MOV.U32 R15, RZ, RZ, R11 ;  /* 0x000000ffff0f7224 */ /* 0x000fe200078e000b */
        /* <DEDUP_REMOVED lines=72> */
[----:B--2---:R-:W-:Y:S01]  /*10550*/  IADD3 R0, R10, R9, R16 ;  /* 0x000000090a007210 */ /* 0x004fe20007ffe010 */
[----:B------:R-:W-:Y:S01]  /*10560*/  VIADD R16, R16, 0x7000 ;  /* 0x0000700010107836 */ /* 0x000fe20000000000 */
[----:B------:R-:W-:Y:S02]  /*10570*/  PRMT R9, R4, 0x7531, R5 ;  /* 0x0000753104097816 */ /* 0x000fe40000000005 */
[--C-:B------:R-:W-:Y:S01]  /*10580*/  PRMT R10, R6, 0x6420, R7.reuse ;  /* 0x00006420060a7816 */ /* 0x100fe20000000007 */
[----:B------:R-:W-:Y:S01]  /*10590*/  IMAD.IADD R0, R11, 0x1, R0 ;  /* 0x000000010b007824 */ /* 0x000fe200078e0200 */
[----:B------:R-:W-:Y:S02]  /*105a0*/  LOP3.LUT R16, R16, R18, RZ, 0xfc, !PT ;  /* 0x0000001210107212 */ /* 0x000fe400078efcff */
[----:B------:R-:W-:Y:S02]  /*105b0*/  PRMT R11, R6, 0x7531, R7 ;  /* 0x00007531060b7816 */ /* 0x000fe40000000007 */
[----:B------:R-:W-:Y:S01]  /*105c0*/  STSM.16.M88.4 [R0], R12 ;  /* 0x0000000c00007844 */ /* 0x000fe20000000200 */
[----:B------:R-:W-:-:S03]  /*105d0*/  IMAD.IADD R4, R17, 0x1, R16 ;  /* 0x0000000111047824 */ /* 0x000fc600078e0210 */
[----:B------:R-:W-:Y:S04]  /*105e0*/  STSM.16.M88.4 [R0+0x2000], R8 ;  /* 0x0020000800007844 */ /* 0x000fe80000000200 */
[----:B------:R-:W0:Y:S02]  /*105f0*/  LDSM.16.MT88.4 R4, [R4+0x10400] ;  /* 0x010400000404783b */ /* 0x000e240000004200 */
[C-C-:B0-----:R-:W-:Y:S02]  /*10600*/  PRMT R12, R4.reuse, 0x6420, R5.reuse ;  /* 0x00006420040c7816 */ /* 0x141fe40000000005 */
[----:B------:R-:W-:Y:S02]  /*10610*/  PRMT R13, R4, 0x7531, R5 ;  /* 0x00007531040d7816 */ /* 0x000fe40000000005 */
[----:B------:R-:W-:-:S02]  /*10620*/  PRMT R14, R6, 0x6420, R7 ;  /* 0x00006420060e7816 */ /* 0x000fc40000000007 */
[----:B------:R-:W-:Y:S02]  /*10630*/  PRMT R15, R6, 0x7531, R7 ;  /* 0x00007531060f7816 */ /* 0x000fe40000000007 */
[----:B------:R-:W0:Y:S04]  /*10640*/  LDSM.16.MT88.4 R4, [R3+0x17400] ;  /* 0x017400000304783b */ /* 0x000e280000004200 */
[----:B------:R1:W-:Y:S01]  /*10650*/  STSM.16.M88.4 [R0+0x4000], R12 ;  /* 0x0040000c00007844 */ /* 0x0003e20000000200 */
[C-C-:B0-----:R-:W-:Y:S02]  /*10660*/  PRMT R8, R4.reuse, 0x6420, R5.reuse ;  /* 0x0000642004087816 */ /* 0x141fe40000000005 */
[----:B------:R-:W-:Y:S02]  /*10670*/  PRMT R9, R4, 0x7531, R5 ;  /* 0x0000753104097816 */ /* 0x000fe40000000005 */
[----:B------:R-:W-:-:S02]  /*10680*/  PRMT R10, R6, 0x6420, R7 ;  /* 0x00006420060a7816 */ /* 0x000fc40000000007 */
        /* <DEDUP_REMOVED lines=10> */
.L_x_262:
[----:B------:R-:W2:Y:S01]  /*10730*/  LDL.LU R3, [R1+0xc] ;  /* 0x00000c0001037983 */ /* 0x000ea20000300800 */
[----:B0-----:R0:W-:Y:S01]  /*10740*/  SYNCS.ARRIVE.TRANS64.A1T0 RZ, [R2+URZ+0x38850], RZ ;  /* 0x038850ff02ff79a7 */ /* 0x0011e2000810003f */
[----:B-1----:R-:W-:Y:S02]  /*10750*/  VIADD R0, R19, 0x1 ;  /* 0x0000000113007836 */ /* 0x002fe40000000000 */
[----:B0-----:R-:W-:-:S05]  /*10760*/  @!P0 VIADD R2, R2, 0x38880 ;  /* 0x0003888002028836 */ /* 0x001fca0000000000 */
[----:B------:R-:W-:Y:S01]  /*10770*/  @!P0 PRMT R2, RZ, 0x654, R2 ;  /* 0x00000654ff028816 */ /* 0x000fe20000000002 */
[----:B------:R-:W-:Y:S06]  /*10780*/  BAR.SYNC.DEFER_BLOCKING 0x2, 0x80 ;  /* 0x0082000000007b1d */ /* 0x000fec0000010000 */
[----:B------:R0:W-:Y:S01]  /*10790*/  @!P0 SYNCS.ARRIVE.TRANS64.RED.A1T0 RZ, [R2+URZ], RZ ;  /* 0x000000ff02ff89a7 */ /* 0x0001e2000810043f */
[----:B------:R-:W-:-:S04]  /*107a0*/  ISETP.NE.AND P0, PT, R0, 0x2, PT ;  /* 0x000000020000780c */ /* 0x000fc80003f05270 */
[----:B------:R-:W-:Y:S02]  /*107b0*/  SEL R0, R0, RZ, P0 ;  /* 0x000000ff00007207 */ /* 0x000fe40000000000 */
[----:B0-----:R-:W-:-:S03]  /*107c0*/  SEL R2, RZ, 0x1, P0 ;  /* 0x00000001ff027807 */ /* 0x001fc60000000000 */
[----:B------:R1:W-:Y:S01]  /*107d0*/  STL [R1+0x4], R0 ;  /* 0x0000040001007387 */ /* 0x0003e20000100800 */
[----:B--2---:R-:W-:-:S05]  /*107e0*/  LOP3.LUT R3, R3, R2, RZ, 0x3c, !PT ;  /* 0x0000000203037212 */ /* 0x004fca00078e3cff */
[----:B------:R1:W-:Y:S02]  /*107f0*/  STL [R1+0xc], R3 ;  /* 0x00000c0301007387 */ /* 0x0003e40000100800 */
.L_x_207:
[----:B------:R-:W-:Y:S05]  /*10800*/  BSYNC B7 ;  /* 0x0000000000077941 */ /* 0x000fea0003800000 */
.L_x_205:
[----:B01----:R-:W2:Y:S02]  /*10810*/  LDL R0, [R1+0x14] ;  /* 0x0000140001007983 */ /* 0x003ea40000100800 */
[----:B--2---:R-:W-:-:S13]  /*10820*/  LOP3.LUT P0, RZ, R0, 0x2, RZ, 0xc0, !PT ;  /* 0x0000000200ff7812 */ /* 0x004fda000780c0ff */
[----:B------:R-:W-:Y:S05]  /*10830*/  @!P0 BRA `(.L_x_263) ;  /* 0x0000000000348947 */ /* 0x000fea0003800000 */
[----:B------:R-:W0:Y:S08]  /*10840*/  S2UR UR5, SR_CgaCtaId ;  /* 0x00000000000579c3 */ /* 0x000e300000008800 */
[----:B------:R-:W-:Y:S06]  /*10850*/  BAR.SYNC.DEFER_BLOCKING 0x5, 0x180 ;  /* 0x0146000000007b1d */ /* 0x000fec0000010000 */
[----:B------:R-:W-:-:S02]  /*10860*/  UMOV UR4, 0x400 ;  /* 0x0000040000047882 */ /* 0x000fc40000000000 */
[----:B0-----:R-:W-:-:S06]  /*10870*/  ULEA UR4, UR5, UR4, 0x18 ;  /* 0x0000000405047291 */ /* 0x001fcc000f8ec03f */
[----:B------:R-:W-:-:S05]  /*10880*/  IMAD.U32 R17, RZ, RZ, UR4 ;  /* 0x00000004ff117e24 */ /* 0x000fca000f8e00ff */
[----:B------:R-:W0:Y:S04]  /*10890*/  LDS.128 R4, [R17+0x388d0] ;  /* 0x0388d00011047984 */ /* 0x000e280000000c00 */
[----:B0-----:R0:W-:Y:S01]  /*108a0*/  STL.64 [R1+0x20], R4 ;  /* 0x0000200401007387 */ /* 0x0011e20000100a00 */
[----:B------:R-:W-:Y:S02]  /*108b0*/  IMAD.MOV.U32 R2, RZ, RZ, R6 ;  /* 0x000000ffff027224 */ /* 0x000fe400078e0006 */
[----:B------:R-:W-:-:S03]  /*108c0*/  IMAD.MOV.U32 R0, RZ, RZ, R7 ;  /* 0x000000ffff007224 */ /* 0x000fc600078e0007 */
[----:B------:R-:W-:Y:S02]  /*108d0*/  R2UR UR36, R2 ;  /* 0x00000000022472ca */ /* 0x000fe400000e0000 */
[----:B------:R-:W-:Y:S01]  /*108e0*/  R2UR UR45, R0 ;  /* 0x00000000002d72ca */ /* 0x000fe200000e0000 */
[----:B------:R-:W-:Y:S06]  /*108f0*/  BAR.ARV 0x4, 0x180 ;  /* 0x0106000000007b1d */ /* 0x000fec0000002000 */
[----:B------:R-:W-:Y:S08]  /*10900*/  BRA `(.L_x_264) ;  /* 0x00000008003c7947 */ /* 0x000ff00003800000 */
.L_x_263:
[----:B------:R-:W2:Y:S01]  /*10910*/  LDL.LU R0, [R1+0x20] ;  /* 0x0000200001007983 */ /* 0x000ea20000300800 */
[----:B------:R-:W-:Y:S01]  /*10920*/  ULDC UR4, c[0x0][0xc3c] ;  /* 0x00030f0000047ab9 */ /* 0x000fe20000000800 */
[----:B------:R-:W-:Y:S01]  /*10930*/  IMAD.MOV.U32 R4, RZ, RZ, RZ ;  /* 0x000000ffff047224 */ /* 0x000fe200078e00ff */
[----:B------:R-:W0:Y:S01]  /*10940*/  LDC R6, c[0x0][0xc38] ;  /* 0x00030e00ff067b82 */ /* 0x000e220000000800 */
[----:B------:R-:W1:Y:S02]  /*10950*/  S2R R2, SR_TID.X ;  /* 0x0000000000027919 */ /* 0x000e640000002100 */
[----:B-1----:R-:W-:-:S04]  /*10960*/  LOP3.LUT R5, R2, 0x1f, RZ, 0xc0, !PT ;  /* 0x0000001f02057812 */ /* 0x002fc800078ec0ff */
[C---:B------:R-:W-:Y:S01]  /*10970*/  ISETP.NE.AND P0, PT, R5.reuse, 0x1f, PT ;  /* 0x0000001f0500780c */ /* 0x040fe20003f05270 */
[----:B--2---:R-:W-:Y:S02]  /*10980*/  IMAD.MOV.U32 R7, RZ, RZ, R0 ;  /* 0x000000ffff077224 */ /* 0x004fe400078e0000 */
[----:B------:R-:W-:-:S05]  /*10990*/  VIADD R0, R5, UR45 ;  /* 0x0000002d05007c36 */ /* 0x000fca0008000000 */
[----:B------:R-:W-:Y:S01]  /*109a0*/  ISETP.GE.OR P1, PT, R0, UR4, !P0 ;  /* 0x0000000400007c0c */ /* 0x000fe2000c726670 */
[----:B------:R-:W-:-:S12]  /*109b0*/  ULDC UR4, c[0x0][0xc3c] ;  /* 0x00030f0000047ab9 */ /* 0x000fd80000000800 */
[----:B------:R-:W1:Y:S02]  /*109c0*/  @!P1 LDC.64 R2, c[0x0][0xc80] ;  /* 0x00032000ff029b82 */ /* 0x000e640000000a00 */
[----:B-1----:R-:W-:-:S05]  /*109d0*/  @!P1 IMAD.WIDE R2, R0, 0x4, R2 ;  /* 0x0000000400029825 */ /* 0x002fca00078e0202 */
[----:B------:R-:W2:Y:S01]  /*109e0*/  @!P1 LDG.E R4, desc[UR48][R2.64] ;  /* 0x0000003002049981 */ /* 0x000ea2000c1e1900 */
[C---:B------:R-:W-:Y:S02]  /*109f0*/  ISETP.NE.AND P1, PT, R5.reuse, RZ, PT ;  /* 0x000000ff0500720c */ /* 0x040fe40003f25270 */
[C---:B------:R-:W-:Y:S02]  /*10a00*/  ISETP.GE.U32.AND P2, PT, R5.reuse, 0x2, PT ;  /* 0x000000020500780c */ /* 0x040fe40003f46070 */
[C---:B------:R-:W-:Y:S02]  /*10a10*/  ISETP.GE.U32.AND P3, PT, R5.reuse, 0x4, PT ;  /* 0x000000040500780c */ /* 0x040fe40003f66070 */
[C---:B------:R-:W-:Y:S02]  /*10a20*/  ISETP.GE.U32.AND P4, PT, R5.reuse, 0x8, PT ;  /* 0x000000080500780c */ /* 0x040fe40003f86070 */
[----:B------:R-:W-:Y:S02]  /*10a30*/  ISETP.GE.U32.AND P5, PT, R5, 0x10, PT ;  /* 0x000000100500780c */ /* 0x000fe40003fa6070 */
[----:B------:R-:W-:Y:S04]  /*10a40*/  SHFL.IDX PT, R5, R7, 0x1, 0x1f ;  /* 0x00201f0007057f89 */ /* 0x000fe800000e0000 */
[----:B--2---:R-:W1:Y:S02]  /*10a50*/  SHFL.UP PT, R0, R4, 0x1, RZ ;  /* 0x0420000004007989 */ /* 0x004e6400000e00ff */
[----:B-1----:R-:W-:-:S05]  /*10a60*/  SEL R0, R0, RZ, P1 ;  /* 0x000000ff00007207 */ /* 0x002fca0000800000 */
[----:B------:R-:W-:-:S05]  /*10a70*/  IMAD.IADD R0, R4, 0x1, R0 ;  /* 0x0000000104007824 */ /* 0x000fca00078e0200 */
[----:B------:R-:W1:Y:S02]  /*10a80*/  SHFL.UP PT, R2, R0, 0x2, RZ ;  /* 0x0440000000027989 */ /* 0x000e6400000e00ff */
        /* <DEDUP_REMOVED lines=10> */
[----:B------:R-:W-:Y:S02]  /*10b30*/  IMAD.IADD R2, R2, 0x1, R0 ;  /* 0x0000000102027824 */ /* 0x000fe400078e0200 */
[----:B------:R-:W-:Y:S04]  /*10b40*/  SHFL.IDX PT, R0, R7, RZ, 0x1f ;  /* 0x00001fff07007589 */ /* 0x000fe800000e0000 */
[----:B------:R-:W0:Y:S02]  /*10b50*/  SHFL.IDX PT, R3, R2, 0x1f, 0x1f ;  /* 0x03e01f0002037f89 */ /* 0x000e2400000e0000 */
[----:B0-----:R-:W-:-:S04]  /*10b60*/  IMAD R3, R3, R6, RZ ;  /* 0x0000000603037224 */ /* 0x001fc800078e02ff */
[----:B------:R-:W-:-:S05]  /*10b70*/  IMAD.IADD R5, R5, 0x1, R3 ;  /* 0x0000000105057824 */ /* 0x000fca00078e0203 */
[----:B------:R-:W-:-:S13]  /*10b80*/  ISETP.GT.AND P6, PT, R5, R0, PT ;  /* 0x000000000500720c */ /* 0x000fda0003fc4270 */
[----:B------:R-:W-:Y:S05]  /*10b90*/  @P6 BRA `(.L_x_265) ;  /* 0x0000000000906947 */ /* 0x000fea0003800000 */
.L_x_269:
[----:B------:R-:W-:-:S04]  /*10ba0*/  UIADD3 UR45, UR45, 0x1f, URZ ;  /* 0x0000001f2d2d7890 */ /* 0x000fc8000fffe03f */
[----:B------:R-:W-:-:S06]  /*10bb0*/  UISETP.GE.AND UP0, UPT, UR45, UR4, UPT ;  /* 0x000000042d00728c */ /* 0x000fcc000bf06270 */
[----:B------:R-:W-:-:S13]  /*10bc0*/  PLOP3.LUT P6, PT, PT, PT, UP0, 0x40, 0x0 ;  /* 0x000000000000781c */ /* 0x000fda0003fce808 */
[----:B------:R-:W-:Y:S05]  /*10bd0*/  @!P6 BRA `(.L_x_266) ;  /* 0x000000040038e947 */ /* 0x000fea0003800000 */
[----:B------:R-:W0:Y:S01]  /*10be0*/  S2R R2, SR_TID.X ;  /* 0x0000000000027919 */ /* 0x000e220000002100 */
[----:B------:R-:W-:Y:S01]  /*10bf0*/  BSSY B0, `(.L_x_267) ;  /* 0x0000009000007945 */ /* 0x000fe20003800000 */
[----:B------:R-:W-:Y:S01]  /*10c00*/  IMAD.MOV.U32 R4, RZ, RZ, RZ ;  /* 0x000000ffff047224 */ /* 0x000fe200078e00ff */
[----:B0-----:R-:W-:-:S05]  /*10c10*/  LOP3.LUT R2, R2, 0x1f, RZ, 0xc0, !PT ;  /* 0x0000001f02027812 */ /* 0x001fca00078ec0ff */
[----:B------:R-:W-:-:S05]  /*10c20*/  VIADD R6, R2, UR45 ;  /* 0x0000002d02067c36 */ /* 0x000fca0008000000 */
[----:B------:R-:W-:-:S13]  /*10c30*/  ISETP.GE.OR P6, PT, R6, UR4, !P0 ;  /* 0x0000000406007c0c */ /* 0x000fda000c7c6670 */
[----:B------:R-:W-:Y:S05]  /*10c40*/  @P6 BRA `(.L_x_268) ;  /* 0x00000000000c6947 */ /* 0x000fea0003800000 */
[----:B------:R-:W0:Y:S02]  /*10c50*/  LDC.64 R2, c[0x0][0xc80] ;  /* 0x00032000ff027b82 */ /* 0x000e240000000a00 */
[----:B0-----:R-:W-:-:S05]  /*10c60*/  IMAD.WIDE R2, R6, 0x4, R2 ;  /* 0x0000000406027825 */ /* 0x001fca00078e0202 */
[----:B------:R0:W5:Y:S02]  /*10c70*/  LDG.E R4, desc[UR48][R2.64] ;  /* 0x0000003002047981 */ /* 0x000164000c1e1900 */
.L_x_268:
[----:B------:R-:W-:Y:S05]  /*10c80*/  BSYNC B0 ;  /* 0x0000000000007941 */ /* 0x000fea0003800000 */
.L_x_267:
[----:B0----5:R-:W0:Y:S01]  /*10c90*/  SHFL.UP PT, R2, R4, 0x1, RZ ;  /* 0x0420000004027989 */ /* 0x021e2200000e00ff */
[----:B------:R-:W1:Y:S01]  /*10ca0*/  LDC R6, c[0x0][0xc38] ;  /* 0x00030e00ff067b82 */ /* 0x000e620000000800 */
        /* <DEDUP_REMOVED lines=14> */
[----:B------:R-:W1:Y:S02]  /*10d90*/  SHFL.IDX PT, R3, R2, 0x1f, 0x1f ;  /* 0x03e01f0002037f89 */ /* 0x000e6400000e0000 */
[----:B-1----:R-:W-:-:S04]  /*10da0*/  IMAD R3, R3, R6, RZ ;  /* 0x0000000603037224 */ /* 0x002fc800078e02ff */
[----:B------:R-:W-:-:S05]  /*10db0*/  IMAD.IADD R5, R3, 0x1, R5 ;  /* 0x0000000103057824 */ /* 0x000fca00078e0205 */
[----:B------:R-:W-:-:S13]  /*10dc0*/  ISETP.GT.AND P6, PT, R5, R0, PT ;  /* 0x000000000500720c */ /* 0x000fda0003fc4270 */
[----:B------:R-:W-:Y:S05]  /*10dd0*/  @!P6 BRA `(.L_x_269) ;  /* 0xfffffffc0070e947 */ /* 0x000fea000383ffff */
.L_x_265:
[----:B------:R-:W-:-:S04]  /*10de0*/  IMAD.IADD R3, R5, 0x1, -R3 ;  /* 0x0000000105037824 */ /* 0x000fc800078e0a03 */
[----:B------:R-:W-:-:S05]  /*10df0*/  IMAD R5, R2, R6, R3 ;  /* 0x0000000602057224 */ /* 0x000fca00078e0203 */
[----:B------:R-:W-:-:S13]  /*10e00*/  ISETP.GT.AND P0, PT, R5, R0, PT ;  /* 0x000000000500720c */ /* 0x000fda0003f04270 */
[----:B------:R-:W-:Y:S02]  /*10e10*/  VOTEU.ANY UR5, UPT, !P0 ;  /* 0x0000000000057886 */ /* 0x000fe400040e0100 */
[----:B------:R-:W-:Y:S01]  /*10e20*/  ISETP.NE.AND P0, PT, RZ, UR5, PT ;  /* 0x00000005ff007c0c */ /* 0x000fe2000bf05270 */
[----:B------:R-:W-:-:S06]  /*10e30*/  UPOPC UR4, UR5 ;  /* 0x00000005000472bf */ /* 0x000fcc0008000000 */
[----:B------:R-:W-:-:S05]  /*10e40*/  IMAD.U32 R5, RZ, RZ, UR4 ;  /* 0x00000004ff057e24 */ /* 0x000fca000f8e00ff */
[----:B------:R0:W1:Y:S02]  /*10e50*/  SHFL.IDX PT, R4, R4, R5, 0x1f ;  /* 0x00001f0504047589 */ /* 0x00006400000e0000 */
[----:B0-----:R-:W-:Y:S01]  /*10e60*/  IMAD.MOV.U32 R5, RZ, RZ, RZ ;  /* 0x000000ffff057224 */ /* 0x001fe200078e00ff */
[----:B------:R-:W-:Y:S06]  /*10e70*/  @!P0 BRA `(.L_x_270) ;  /* 0x00000000000c8947 */ /* 0x000fec0003800000 */
[----:B------:R-:W-:-:S06]  /*10e80*/  UIADD3 UR5, UR4, -0x1, URZ ;  /* 0xffffffff04057890 */ /* 0x000fcc000fffe03f */
[----:B------:R-:W-:-:S06]  /*10e90*/  IMAD.U32 R5, RZ, RZ, UR5 ;  /* 0x00000005ff057e24 */ /* 0x000fcc000f8e00ff */
[----:B------:R0:W2:Y:S02]  /*10ea0*/  SHFL.IDX PT, R5, R2, R5, 0x1f ;  /* 0x00001f0502057589 */ /* 0x0000a400000e0000 */
.L_x_270:
[----:B--2---:R-:W-:Y:S01]  /*10eb0*/  IMAD R7, R5, R6, R3 ;  /* 0x0000000605077224 */ /* 0x004fe200078e0203 */
[----:B-1----:R-:W-:Y:S01]  /*10ec0*/  IABS R5, R4 ;  /* 0x0000000400057213 */ /* 0x002fe20000000000 */
[----:B------:R-:W-:Y:S02]  /*10ed0*/  UIADD3 UR45, UR4, UR45, URZ ;  /* 0x0000002d042d7290 */ /* 0x000fe4000fffe03f */
[----:B------:R-:W-:Y:S01]  /*10ee0*/  IMAD.IADD R0, R0, 0x1, -R7 ;  /* 0x0000000100007824 */ /* 0x000fe200078e0a07 */
[----:B0-----:R-:W0:Y:S01]  /*10ef0*/  I2F.RP R2, R5 ;  /* 0x0000000500027306 */ /* 0x001e220000209400 */
[----:B------:R1:W-:Y:S07]  /*10f00*/  STL [R1+0x20], R7 ;  /* 0x0000200701007387 */ /* 0x0003ee0000100800 */
[----:B0-----:R-:W0:Y:S02]  /*10f10*/  MUFU.RCP R2, R2 ;  /* 0x0000000200027308 */ /* 0x001e240000001000 */
[----:B0-----:R-:W-:-:S06]  /*10f20*/  VIADD R2, R2, 0xffffffe ;  /* 0x0ffffffe02027836 */ /* 0x001fcc0000000000 */
[----:B------:R-:W0:Y:S02]  /*10f30*/  F2I.FTZ.U32.TRUNC.NTZ R3, R2 ;  /* 0x0000000200037305 */ /* 0x000e24000021f000 */
[----:B0-----:R-:W-:-:S04]  /*10f40*/  IMAD.MOV R2, RZ, RZ, -R3 ;  /* 0x000000ffff027224 */ /* 0x001fc800078e0a03 */
[----:B------:R-:W-:Y:S02]  /*10f50*/  IMAD R6, R2, R5, RZ ;  /* 0x0000000502067224 */ /* 0x000fe400078e02ff */
[----:B------:R-:W-:-:S04]  /*10f60*/  IMAD.MOV.U32 R2, RZ, RZ, RZ ;  /* 0x000000ffff027224 */ /* 0x000fc800078e00ff */
[----:B------:R-:W-:Y:S01]  /*10f70*/  IMAD.HI.U32 R2, R3, R6, R2 ;  /* 0x0000000603027227 */ /* 0x000fe200078e0002 */
[----:B------:R-:W-:Y:S02]  /*10f80*/  IABS R6, R4 ;  /* 0x0000000400067213 */ /* 0x000fe40000000000 */
[----:B------:R-:W-:-:S03]  /*10f90*/  IABS R3, R0 ;  /* 0x0000000000037213 */ /* 0x000fc60000000000 */
[----:B------:R-:W-:Y:S02]  /*10fa0*/  IMAD.MOV R6, RZ, RZ, -R6 ;  /* 0x000000ffff067224 */ /* 0x000fe400078e0a06 */
[----:B------:R-:W-:-:S04]  /*10fb0*/  IMAD.HI.U32 R2, R2, R3, RZ ;  /* 0x0000000302027227 */ /* 0x000fc800078e00ff */
[----:B------:R-:W-:-:S05]  /*10fc0*/  IMAD R3, R2, R6, R3 ;  /* 0x0000000602037224 */ /* 0x000fca00078e0203 */
[----:B------:R-:W-:-:S13]  /*10fd0*/  ISETP.GT.U32.AND P1, PT, R5, R3, PT ;  /* 0x000000030500720c */ /* 0x000fda0003f24070 */
[----:B------:R-:W-:Y:S02]  /*10fe0*/  @!P1 IMAD.IADD R3, R3, 0x1, -R5 ;  /* 0x0000000103039824 */ /* 0x000fe400078e0a05 */
[----:B------:R-:W-:Y:S01]  /*10ff0*/  @!P1 VIADD R2, R2, 0x1 ;  /* 0x0000000102029836 */ /* 0x000fe20000000000 */
[----:B------:R-:W-:Y:S02]  /*11000*/  ISETP.NE.AND P1, PT, R4, RZ, PT ;  /* 0x000000ff0400720c */ /* 0x000fe40003f25270 */
[----:B------:R-:W-:Y:S02]  /*11010*/  ISETP.GE.U32.AND P0, PT, R3, R5, PT ;  /* 0x000000050300720c */ /* 0x000fe40003f06070 */
[----:B------:R-:W-:-:S04]  /*11020*/  LOP3.LUT R3, R0, R4, RZ, 0x3c, !PT ;  /* 0x0000000400037212 */ /* 0x000fc800078e3cff */
[----:B------:R-:W-:-:S07]  /*11030*/  ISETP.GE.AND P2, PT, R3, RZ, PT ;  /* 0x000000ff0300720c */ /* 0x000fce0003f46270 */
[----:B------:R-:W-:-:S06]  /*11040*/  @P0 VIADD R2, R2, 0x1 ;  /* 0x0000000102020836 */ /* 0x000fcc0000000000 */
[----:B------:R-:W-:Y:S01]  /*11050*/  @!P2 IMAD.MOV R2, RZ, RZ, -R2 ;  /* 0x000000ffff02a224 */ /* 0x000fe200078e0a02 */
[----:B------:R-:W-:-:S04]  /*11060*/  @!P1 LOP3.LUT R2, RZ, R4, RZ, 0x33, !PT ;  /* 0x00000004ff029212 */ /* 0x000fc800078e33ff */
[----:B------:R-:W-:Y:S01]  /*11070*/  R2UR UR36, R2 ;  /* 0x00000000022472ca */ /* 0x000fe200000e0000 */
[----:B------:R-:W-:-:S04]  /*11080*/  IMAD.MOV R2, RZ, RZ, -R2 ;  /* 0x000000ffff027224 */ /* 0x000fc800078e0a02 */
[----:B------:R-:W-:-:S05]  /*11090*/  IMAD R0, R4, R2, R0 ;  /* 0x0000000204007224 */ /* 0x000fca00078e0200 */
[----:B------:R1:W-:Y:S01]  /*110a0*/  STL [R1+0x24], R0 ;  /* 0x0000240001007387 */ /* 0x0003e20000100800 */
[----:B------:R-:W-:Y:S05]  /*110b0*/  BRA `(.L_x_271) ;  /* 0x0000000000107947 */ /* 0x000fea0003800000 */
.L_x_266:
[----:B------:R0:W-:Y:S01]  /*110c0*/  STL [R1+0x20], R0 ;  /* 0x0000200001007387 */ /* 0x0001e20000100800 */
[----:B------:R-:W-:Y:S01]  /*110d0*/  ULDC UR45, c[0x0][0xc3c] ;  /* 0x00030f00002d7ab9 */ /* 0x000fe20000000800 */
[----:B------:R-:W-:Y:S02]  /*110e0*/  UMOV UR36, URZ ;  /* 0x0000003f00247c82 */ /* 0x000fe40008000000 */
[----:B------:R0:W-:Y:S03]  /*110f0*/  STL [R1+0x24], RZ ;  /* 0x000024ff01007387 */ /* 0x0001e60000100800 */
.L_x_271:
[----:B------:R-:W2:Y:S04]  /*11100*/  LDL R3, [R1+0x20] ;  /* 0x0000200001037983 */ /* 0x000ea80000100800 */
[----:B------:R-:W3:Y:S01]  /*11110*/  LDL R2, [R1+0x24] ;  /* 0x0000240001027983 */ /* 0x000ee20000100800 */
[----:B------:R-:W-:Y:S02]  /*11120*/  IMAD.U32 R6, RZ, RZ, UR36 ;  /* 0x00000024ff067e24 */ /* 0x000fe4000f8e00ff */
[----:B-1----:R-:W-:Y:S01]  /*11130*/  IMAD.U32 R7, RZ, RZ, UR45 ;  /* 0x0000002dff077e24 */ /* 0x002fe2000f8e00ff */
[----:B0-----:R-:W0:Y:S02]  /*11140*/  S2R R0, SR_TID.X ;  /* 0x0000000000007919 */ /* 0x001e240000002100 */
[----:B0-----:R-:W-:Y:S01]  /*11150*/  LOP3.LUT R0, R0, 0x1f, RZ, 0xc0, !PT ;  /* 0x0000001f00007812 */ /* 0x001fe200078ec0ff */
[----:B------:R-:W-:Y:S03]  /*11160*/  BAR.SYNC.DEFER_BLOCKING 0x4, 0x180 ;  /* 0x0106000000007b1d */ /* 0x000fe60000010000 */
[----:B------:R-:W-:-:S13]  /*11170*/  ISETP.NE.AND P0, PT, R0, RZ, PT ;  /* 0x000000ff0000720c */ /* 0x000fda0003f05270 */
[----:B------:R-:W0:Y:S01]  /*11180*/  @!P0 S2R R0, SR_CgaCtaId ;  /* 0x0000000000008919 */ /* 0x000e220000008800 */
[----:B--2---:R-:W-:Y:S02]  /*11190*/  IMAD.MOV.U32 R4, RZ, RZ, R3 ;  /* 0x000000ffff047224 */ /* 0x004fe400078e0003 */
[----:B---3--:R-:W-:Y:S01]  /*111a0*/  IMAD.MOV.U32 R3, RZ, RZ, R2 ;  /* 0x000000ffff037224 */ /* 0x008fe200078e0002 */
[----:B------:R-:W-:-:S03]  /*111b0*/  @!P0 MOV R2, 0x400 ;  /* 0x0000040000028802 */ /* 0x000fc60000000f00 */
[----:B------:R-:W-:Y:S01]  /*111c0*/  IMAD.MOV.U32 R5, RZ, RZ, R3 ;  /* 0x000000ffff057224 */ /* 0x000fe200078e0003 */
[----:B0-----:R-:W-:-:S05]  /*111d0*/  @!P0 LEA R17, R0, R2, 0x18 ;  /* 0x0000000200118211 */ /* 0x001fca00078ec0ff */
[----:B------:R1:W-:Y:S01]  /*111e0*/  @!P0 STS.128 [R17+0x388d0], R4 ;  /* 0x0388d00411008388 */ /* 0x0003e20000000c00 */
[----:B------:R-:W-:Y:S06]  /*111f0*/  BAR.ARV 0x5, 0x180 ;  /* 0x0146000000007b1d */ /* 0x000fec0000002000 */
.L_x_264:
[----:B------:R-:W-:Y:S02]  /*11200*/  ULDC UR4, c[0x0][0xc3c] ;  /* 0x00030f0000047ab9 */ /* 0x000fe40000000800 */
[----:B------:R-:W-:-:S06]  /*11210*/  UISETP.GE.AND UP0, UPT, UR45, UR4, UPT ;  /* 0x000000042d00728c */ /* 0x000fcc000bf06270 */
[----:B------:R-:W-:-:S13]  /*11220*/  PLOP3.LUT P0, PT, PT, PT, UP0, 0x80, 0x0 ;  /* 0x000000000000781c */ /* 0x000fda0003f0f008 */
[----:B------:R-:W-:Y:S05]  /*11230*/  @!P0 BRA `(.L_x_272) ;  /* 0xffffffb000388947 */ /* 0x000fea000383ffff */
.L_x_201:
[----:B------:R-:W2:Y:S01]  /*11240*/  LDL.LU R0, [R1+0x38] ;  /* 0x0000380001007983 */ /* 0x000ea20000300800 */
[----:B------:R-:W-:Y:S01]  /*11250*/  BSSY B0, `(.L_x_273) ;  /* 0x000000b000007945 */ /* 0x000fe20003800000 */
[----:B01----:R-:W0:Y:S01]  /*11260*/  S2R R5, SR_CgaCtaId ;  /* 0x0000000000057919 */ /* 0x003e220000008800 */
[----:B--2---:R-:W-:-:S05]  /*11270*/  VIADD R0, R0, 0x1 ;  /* 0x0000000100007836 */ /* 0x004fca0000000000 */
[----:B------:R-:W-:-:S04]  /*11280*/  LEA.HI R2, R0, R0, RZ, 0x1 ;  /* 0x0000000000027211 */ /* 0x000fc800078f08ff */
[----:B------:R-:W-:-:S05]  /*11290*/  LOP3.LUT R3, R2, 0xfffffffe, RZ, 0xc0, !PT ;  /* 0xfffffffe02037812 */ /* 0x000fca00078ec0ff */
[----:B------:R-:W-:Y:S01]  /*112a0*/  IMAD.IADD R3, R0, 0x1, -R3 ;  /* 0x0000000100037824 */ /* 0x000fe200078e0a03 */
[----:B------:R-:W-:-:S04]  /*112b0*/  MOV R0, 0x400 ;  /* 0x0000040000007802 */ /* 0x000fc80000000f00 */
[----:B0-----:R-:W-:Y:S02]  /*112c0*/  LEA R0, R5, R0, 0x18 ;  /* 0x0000000005007211 */ /* 0x001fe400078ec0ff */
[----:B------:R-:W-:-:S04]  /*112d0*/  SHF.L.U32 R3, R3, 0x1f, RZ ;  /* 0x0000001f03037819 */ /* 0x000fc800000006ff */
[----:B------:R-:W0:Y:S02]  /*112e0*/  SYNCS.PHASECHK.TRANS64.TRYWAIT P0, [R0+URZ+0x38820], R3 ;  /* 0x03882003000075a7 */ /* 0x000e24000800017f */
[----:B0-----:R-:W-:Y:S05]  /*112f0*/  @!P0 BRA `(.L_x_274) ;  /* 0x0000001400088947 */ /* 0x001fea0003800000 */
.L_x_321:
[----:B------:R-:W-:Y:S05]  /*11300*/  BSYNC B0 ;  /* 0x0000000000007941 */ /* 0x000fea0003800000 */
.L_x_273:
[----:B------:R-:W-:-:S03]  /*11310*/  UMOV UR4, 0xffffffff ;  /* 0xffffffff00047882 */ /* 0x000fc60000000000 */
[----:B------:R-:W-:Y:S05]  /*11320*/  BRA.DIV UR4, `(.L_x_275) ;  /* 0x0000001604107947 */ /* 0x000fea000b800000 */
[----:B------:R-:W1:Y:S02]  /*11330*/  S2R R2, SR_TID.X ;  /* 0x0000000000027919 */ /* 0x000e640000002100 */
[----:B-1----:R-:W-:-:S04]  /*11340*/  SHF.R.U32.HI R2, RZ, 0x5, R2 ;  /* 0x00000005ff027819 */ /* 0x002fc80000011602 */
[----:B------:R-:W-:-:S05]  /*11350*/  LOP3.LUT R2, R2, 0x3, RZ, 0xc0, !PT ;  /* 0x0000000302027812 */ /* 0x000fca00078ec0ff */
[----:B------:R1:W2:Y:S02]  /*11360*/  SHFL.IDX PT, R14, R2, RZ, 0x1f ;  /* 0x00001fff020e7589 */ /* 0x0002a400000e0000 */
.L_x_324:
[----:B--2---:R-:W-:Y:S01]  /*11370*/  ISETP.NE.AND P0, PT, R14, RZ, PT ;  /* 0x000000ff0e00720c */ /* 0x004fe20003f05270 */
[----:B------:R-:W-:-:S12]  /*11380*/  BSSY B0, `(.L_x_276) ;  /* 0x000002e000007945 */ /* 0x000fd80003800000 */
[----:B------:R-:W-:Y:S05]  /*11390*/  @P0 BRA `(.L_x_277) ;  /* 0x0000000000b00947 */ /* 0x000fea0003800000 */
[----:B------:R-:W-:-:S03]  /*113a0*/  UMOV UR4, 0xffffffff ;  /* 0xffffffff00047882 */ /* 0x000fc60000000000 */
[----:B------:R-:W-:Y:S05]  /*113b0*/  BRA.DIV UR4, `(.L_x_278) ;  /* 0x0000001604207947 */ /* 0x000fea000b800000 */
[----:B------:R-:W-:-:S13]  /*113c0*/  ELECT P6, URZ, PT ;  /* 0x00000000003f782f */ /* 0x000fda00038c0000 */
.L_x_327:
[----:B------:R-:W-:Y:S05]  /*113d0*/  @!P6 BRA `(.L_x_277) ;  /* 0x0000000000a0e947 */ /* 0x000fea0003800000 */
[----:B------:R-:W-:-:S06]  /*113e0*/  ULOP3.LUT UR4, UR38, 0x2, URZ, 0xfc, !UPT ;  /* 0x0000000226047892 */ /* 0x000fcc000f8efc3f */
[----:B-1----:R-:W-:-:S05]  /*113f0*/  IMAD.U32 R2, RZ, RZ, UR4 ;  /* 0x00000004ff027e24 */ /* 0x002fca000f8e00ff */
[----:B------:R-:W-:-:S13]  /*11400*/  ISETP.NE.AND P0, PT, R2, 0x3, PT ;  /* 0x000000030200780c */ /* 0x000fda0003f05270 */
[----:B------:R-:W-:Y:S05]  /*11410*/  @!P0 BRA `(.L_x_279) ;  /* 0x0000000000048947 */ /* 0x000fea0003800000 */
[----:B------:R-:W-:Y:S01]  /*11420*/  BPT.TRAP 0x1 ;  /* 0x000000040000795c */ /* 0x000fe20000300000 */
.L_x_279:
[----:B0-----:R-:W2:Y:S04]  /*11430*/  LDL R3, [R1+0x4] ;  /* 0x0000040001037983 */ /* 0x001ea80000100800 */
[----:B------:R-:W3:Y:S01]  /*11440*/  LDL.LU R7, [R1+0xc] ;  /* 0x00000c0001077983 */ /* 0x000ee20000300800 */
[----:B------:R-:W-:-:S04]  /*11450*/  VIADD R2, R0, 0x38840 ;  /* 0x0003884000027836 */ /* 0x000fc80000000000 */
[C---:B--2---:R-:W-:Y:S02]  /*11460*/  IMAD R6, R3.reuse, 0x8, R2 ;  /* 0x0000000803067824 */ /* 0x044fe400078e0202 */
[----:B------:R-:W-:Y:S01]  /*11470*/  VIADD R3, R3, 0x1 ;  /* 0x0000000103037836 */ /* 0x000fe20000000000 */
[----:B---3--:R-:W-:-:S04]  /*11480*/  SHF.L.U32 R5, R7, 0x1f, RZ ;  /* 0x0000001f07057819 */ /* 0x008fc800000006ff */
[C---:B------:R-:W-:Y:S01]  /*11490*/  ISETP.NE.AND P2, PT, R3.reuse, 0x2, PT ;  /* 0x000000020300780c */ /* 0x040fe20003f45270 */
[----:B------:R-:W0:Y:S03]  /*114a0*/  SYNCS.PHASECHK.TRANS64.TRYWAIT P1, [R6+URZ], R5 ;  /* 0x00000005060075a7 */ /* 0x000e26000802017f */
[----:B------:R-:W-:Y:S02]  /*114b0*/  SEL R4, RZ, 0x1, P2 ;  /* 0x00000001ff047807 */ /* 0x000fe40001000000 */
[----:B------:R-:W-:Y:S02]  /*114c0*/  SEL R3, R3, RZ, P2 ;  /* 0x000000ff03037207 */ /* 0x000fe40001000000 */
[----:B------:R-:W-:-:S03]  /*114d0*/  LOP3.LUT R4, R7, R4, RZ, 0x3c, !PT ;  /* 0x0000000407047212 */ /* 0x000fc600078e3cff */
[----:B------:R-:W-:Y:S01]  /*114e0*/  IMAD R7, R3, 0x8, R2 ;  /* 0x0000000803077824 */ /* 0x000fe200078e0202 */
[----:B------:R-:W-:Y:S01]  /*114f0*/  SHF.L.U32 R2, R4, 0x1f, RZ ;  /* 0x0000001f04027819 */ /* 0x000fe200000006ff */
[----:B0-----:R-:W-:Y:S06]  /*11500*/  @!P1 BRA `(.L_x_280) ;  /* 0x0000001000ec9947 */ /* 0x001fec0003800000 */
.L_x_328:
[----:B------:R-:W1:Y:S02]  /*11510*/  SYNCS.PHASECHK.TRANS64.TRYWAIT P1, [R7+URZ], R2 ;  /* 0x00000002070075a7 */ /* 0x000e64000802017f */
[----:B-1----:R-:W-:Y:S05]  /*11520*/  @!P1 BRA `(.L_x_281) ;  /* 0x0000001000f89947 */ /* 0x002fea0003800000 */
.L_x_329:
[----:B------:R-:W-:Y:S05]  /*11530*/  @!P0 BRA `(.L_x_282) ;  /* 0x0000000000048947 */ /* 0x000fea0003800000 */
[----:B------:R-:W-:Y:S01]  /*11540*/  BPT.TRAP 0x1 ;  /* 0x000000040000795c */ /* 0x000fe20000300000 */
.L_x_282:
[----:B------:R-:W2:Y:S02]  /*11550*/  LDL.LU R4, [R1+0x4] ;  /* 0x0000040001047983 */ /* 0x000ea40000300800 */
[----:B--2---:R-:W-:-:S04]  /*11560*/  IMAD R4, R4, 0x8, R0 ;  /* 0x0000000804047824 */ /* 0x004fc800078e0200 */
[----:B------:R-:W2:Y:S02]  /*11570*/  SYNCS.PHASECHK.TRANS64.TRYWAIT P1, [R4+URZ+0x38860], R5 ;  /* 0x03886005040075a7 */ /* 0x000ea4000802017f */
[----:B--2---:R-:W-:Y:S05]  /*11580*/  @!P1 BRA `(.L_x_283) ;  /* 0x0000001000f49947 */ /* 0x004fea0003800000 */
.L_x_330:
[----:B------:R-:W-:Y:S05]  /*11590*/  @!P0 BRA `(.L_x_284) ;  /* 0x0000000000048947 */ /* 0x000fea0003800000 */
[----:B------:R-:W-:Y:S01]  /*115a0*/  BPT.TRAP 0x1 ;  /* 0x000000040000795c */ /* 0x000fe20000300000 */
.L_x_284:
[----:B------:R-:W-:-:S04]  /*115b0*/  IMAD R3, R3, 0x8, R0 ;  /* 0x0000000803037824 */ /* 0x000fc800078e0200 */
[----:B------:R-:W3:Y:S02]  /*115c0*/  SYNCS.PHASECHK.TRANS64.TRYWAIT P1, [R3+URZ+0x38860], R2 ;  /* 0x03886002030075a7 */ /* 0x000ee4000802017f */
[----:B---3--:R-:W-:Y:S05]  /*115d0*/  @!P1 BRA `(.L_x_285) ;  /* 0x0000001000f49947 */ /* 0x008fea0003800000 */
.L_x_331:
[----:B------:R-:W-:Y:S05]  /*115e0*/  @!P0 BRA `(.L_x_286) ;  /* 0x0000000000048947 */ /* 0x000fea0003800000 */
[----:B------:R-:W-:Y:S01]  /*115f0*/  BPT.TRAP 0x1 ;  /* 0x000000040000795c */ /* 0x000fe20000300000 */
.L_x_286:
[----:B------:R-:W4:Y:S02]  /*11600*/  SYNCS.PHASECHK.TRANS64.TRYWAIT P0, [R4+URZ+0x38880], R5 ;  /* 0x03888005040075a7 */ /* 0x000f24000800017f */
[----:B----4-:R-:W-:Y:S05]  /*11610*/  @!P0 BRA `(.L_x_287) ;  /* 0x0000001000f88947 */ /* 0x010fea0003800000 */
.L_x_288:
[----:B------:R0:W0:Y:S02]  /*11620*/  SYNCS.PHASECHK.TRANS64.TRYWAIT P0, [R3+URZ+0x38880], R2 ;  /* 0x03888002030075a7 */ /* 0x000024000800017f */
[----:B0-----:R-:W-:Y:S05]  /*11630*/  @!P0 NANOSLEEP.SYNCS 0x989680 ;  /* 0x009896800000895d */ /* 0x001fea0003900000 */
[----:B------:R-:W0:Y:S02]  /*11640*/  @!P0 SYNCS.PHASECHK.TRANS64 P0, [R3+URZ+0x38880], R2 ;  /* 0x03888002030085a7 */ /* 0x000e24000800007f */
[----:B0-----:R-:W-:Y:S05]  /*11650*/  @!P0 BRA `(.L_x_288) ;  /* 0xfffffffc00f08947 */ /* 0x001fea000383ffff */
.L_x_277:
[----:B------:R-:W-:Y:S05]  /*11660*/  BSYNC B0 ;  /* 0x0000000000007941 */ /* 0x000fea0003800000 */
.L_x_276:
[----:B------:R-:W-:Y:S05]  /*11670*/  EXIT ;  /* 0x000000000000794d */ /* 0x000fea0003800000 */
.L_x_151:
[----:B0-----:R0:W1:Y:S02]  /*11680*/  SYNCS.PHASECHK.TRANS64.TRYWAIT P1, [R0+URZ+0x38800], R3 ;  /* 0x03880003000075a7 */ /* 0x001064000802017f */
[----:B-1----:R-:W-:Y:S05]  /*11690*/  @!P1 NANOSLEEP.SYNCS 0x989680 ;  /* 0x009896800000995d */ /* 0x002fea0003900000 */
[----:B------:R-:W1:Y:S02]  /*116a0*/  @!P1 SYNCS.PHASECHK.TRANS64 P1, [R0+URZ+0x38800], R3 ;  /* 0x03880003000095a7 */ /* 0x000e64000802007f */
[----:B-1----:R-:W-:Y:S05]  /*116b0*/  @!P1 BRA `(.L_x_151) ;  /* 0xfffffffc00f09947 */ /* 0x002fea000383ffff */
[----:B------:R-:W-:Y:S05]  /*116c0*/  BRA `(.L_x_289) ;  /* 0xffffff0400587947 */ /* 0x000fea000383ffff */
.L_x_155:
[----:B-1----:R1:W2:Y:S02]  /*116d0*/  SYNCS.PHASECHK.TRANS64.TRYWAIT P1, [R4+URZ+0x38830], R3 ;  /* 0x03883003040075a7 */ /* 0x0022a4000802017f */
[----:B--2---:R-:W-:Y:S05]  /*116e0*/  @!P1 NANOSLEEP.SYNCS 0x989680 ;  /* 0x009896800000995d */ /* 0x004fea0003900000 */
[----:B------:R-:W2:Y:S02]  /*116f0*/  @!P1 SYNCS.PHASECHK.TRANS64 P1, [R4+URZ+0x38830], R3 ;  /* 0x03883003040095a7 */ /* 0x000ea4000802007f */
[----:B--2---:R-:W-:Y:S05]  /*11700*/  @!P1 BRA `(.L_x_155) ;  /* 0xfffffffc00f09947 */ /* 0x004fea000383ffff */
[----:B------:R-:W-:Y:S05]  /*11710*/  BRA `(.L_x_154) ;  /* 0xffffff0400807947 */ /* 0x000fea000383ffff */
.L_x_160:
[----:B-1----:R-:W-:-:S04]  /*11720*/  IMAD.U32 R3, RZ, RZ, UR6 ;  /* 0x00000006ff037e24 */ /* 0x002fc8000f8e00ff */
[----:B------:R1:W2:Y:S03]  /*11730*/  SYNCS.PHASECHK.TRANS64.TRYWAIT P1, [R3+URZ+0x38830], R0 ;  /* 0x03883000030075a7 */ /* 0x0002a6000802017f */
[----:B--2---:R-:W-:Y:S05]  /*11740*/  @!P1 NANOSLEEP.SYNCS 0x989680 ;  /* 0x009896800000995d */ /* 0x004fea0003900000 */
[----:B------:R-:W2:Y:S02]  /*11750*/  @!P1 SYNCS.PHASECHK.TRANS64 P1, [R3+URZ+0x38830], R0 ;  /* 0x03883000030095a7 */ /* 0x000ea4000802007f */
[----:B--2---:R-:W-:Y:S05]  /*11760*/  @!P1 BRA `(.L_x_160) ;  /* 0xfffffffc00ec9947 */ /* 0x004fea000383ffff */
[----:B------:R-:W-:Y:S05]  /*11770*/  BRA `(.L_x_157) ;  /* 0xffffff30004c7947 */ /* 0x000fea000383ffff */
.L_x_164:
[----:B-1----:R-:W-:-:S04]  /*11780*/  IMAD.U32 R3, RZ, RZ, UR6 ;  /* 0x00000006ff037e24 */ /* 0x002fc8000f8e00ff */
[----:B------:R1:W2:Y:S03]  /*11790*/  SYNCS.PHASECHK.TRANS64.TRYWAIT P1, [R3+URZ+0x38850], R0 ;  /* 0x03885000030075a7 */ /* 0x0002a6000802017f */
[----:B--2---:R-:W-:Y:S05]  /*117a0*/  @!P1 NANOSLEEP.SYNCS 0x989680 ;  /* 0x009896800000995d */ /* 0x004fea0003900000 */
[----:B------:R-:W2:Y:S02]  /*117b0*/  @!P1 SYNCS.PHASECHK.TRANS64 P1, [R3+URZ+0x38850], R0 ;  /* 0x03885000030095a7 */ /* 0x000ea4000802007f */
[----:B--2---:R-:W-:Y:S05]  /*117c0*/  @!P1 BRA `(.L_x_164) ;  /* 0xfffffffc00ec9947 */ /* 0x004fea000383ffff */
[----:B------:R-:W-:Y:S05]  /*117d0*/  BRA `(.L_x_161) ;  /* 0xffffff34002c7947 */ /* 0x000fea000383ffff */
.L_x_170:
[----:B-1----:R1:W2:Y:S02]  /*117e0*/  SYNCS.PHASECHK.TRANS64.TRYWAIT P1, [R14+URZ+0x38850], R7 ;  /* 0x038850070e0075a7 */ /* 0x0022a4000802017f */
[----:B--2---:R-:W-:Y:S05]  /*117f0*/  @!P1 NANOSLEEP.SYNCS 0x989680 ;  /* 0x009896800000995d */ /* 0x004fea0003900000 */
[----:B------:R-:W2:Y:S02]  /*11800*/  @!P1 SYNCS.PHASECHK.TRANS64 P1, [R14+URZ+0x38850], R7 ;  /* 0x038850070e0095a7 */ /* 0x000ea4000802007f */
[----:B--2---:R-:W-:Y:S05]  /*11810*/  @!P1 BRA `(.L_x_170) ;  /* 0xfffffffc00f09947 */ /* 0x004fea000383ffff */
[----:B------:R-:W-:Y:S05]  /*11820*/  BRA `(.L_x_169) ;  /* 0xffffff5400047947 */ /* 0x000fea000383ffff */
.L_x_216:
[----:B------:R-:W-:Y:S02]  /*11830*/  IMAD.MOV.U32 R13, RZ, RZ, R0 ;  /* 0x000000ffff0d7224 */ /* 0x000fe400078e0000 */
[----:B------:R-:W-:Y:S02]  /*11840*/  IMAD.MOV.U32 R12, RZ, RZ, RZ ;  /* 0x000000ffff0c7224 */ /* 0x000fe400078e00ff */
[----:B------:R-:W-:Y:S02]  /*11850*/  IMAD.MOV.U32 R11, RZ, RZ, 0x1f ;  /* 0x0000001fff0b7424 */ /* 0x000fe400078e00ff */
[----:B------:R-:W-:-:S07]  /*11860*/  IMAD.MOV.U32 R15, RZ, RZ, -0x1 ;  /* 0xffffffffff0f7424 */ /* 0x000fce00078e00ff */
[----:B--2---:R-:W-:Y:S05]  /*11870*/  WARPSYNC.COLLECTIVE R15, `(.L_x_290) ;  /* 0x000000000f087348 */ /* 0x004fea0003c00000 */
[----:B------:R0:W1:Y:S02]  /*11880*/  SHFL.IDX P6, R14, R13, R12, R11 ;  /* 0x0000000c0d0e7389 */ /* 0x00006400000c000b */
[----:B012---:R-:W-:Y:S01]  /*11890*/  ENDCOLLECTIVE ;  /* 0x000000000000791b */ /* 0x007fe20003800000 */
.L_x_290:
[----:B------:R-:W-:Y:S05]  /*118a0*/  BRA `(.L_x_291) ;  /* 0xffffffb8000c7947 */ /* 0x000fea000383ffff */
.L_x_218:
[----:B------:R-:W-:Y:S01]  /*118b0*/  BSSY B0, `(.L_x_292) ;  /* 0x0000006000007945 */ /* 0x000fe20003800000 */
[----:B------:R-:W-:-:S07]  /*118c0*/  IMAD.MOV.U32 R15, RZ, RZ, -0x1 ;  /* 0xffffffffff0f7424 */ /* 0x000fce00078e00ff */
[----:B--2---:R-:W-:Y:S05]  /*118d0*/  WARPSYNC.COLLECTIVE R15, `(.L_x_293) ;  /* 0x000000000f0c7348 */ /* 0x004fea0003c00000 */
[----:B------:R-:W-:Y:S02]  /*118e0*/  ELECT P6, UR62, PT ;  /* 0x00000000003e782f */ /* 0x000fe400038c0000 */
[----:B------:R-:W-:Y:S01]  /*118f0*/  MOV R14, UR62 ;  /* 0x0000003e000e7c02 */ /* 0x000fe20008000f00 */
[----:B--2---:R-:W-:Y:S10]  /*11900*/  ENDCOLLECTIVE ;  /* 0x000000000000791b */ /* 0x004ff40003800000 */
.L_x_293:
[----:B------:R-:W-:Y:S05]  /*11910*/  BSYNC B0 ;  /* 0x0000000000007941 */ /* 0x000fea0003800000 */
.L_x_292:
[----:B------:R-:W-:Y:S05]  /*11920*/  BRA `(.L_x_294) ;  /* 0xffffffb8001c7947 */ /* 0x000fea000383ffff */
.L_x_220:
[----:B0-----:R0:W1:Y:S02]  /*11930*/  SYNCS.PHASECHK.TRANS64.TRYWAIT P0, [R3+URZ+0x38880], R4 ;  /* 0x03888004030075a7 */ /* 0x001064000800017f */
[----:B-1----:R-:W-:Y:S05]  /*11940*/  @!P0 NANOSLEEP.SYNCS 0x989680 ;  /* 0x009896800000895d */ /* 0x002fea0003900000 */
[----:B------:R-:W1:Y:S02]  /*11950*/  @!P0 SYNCS.PHASECHK.TRANS64 P0, [R3+URZ+0x38880], R4 ;  /* 0x03888004030085a7 */ /* 0x000e64000800007f */
[----:B-1----:R-:W-:Y:S05]  /*11960*/  @!P0 BRA `(.L_x_220) ;  /* 0xfffffffc00f08947 */ /* 0x002fea000383ffff */
[----:B------:R-:W-:Y:S05]  /*11970*/  BRA `(.L_x_295) ;  /* 0xffffffb800807947 */ /* 0x000fea000383ffff */
.L_x_222:
[----:B-1----:R1:W2:Y:S02]  /*11980*/  SYNCS.PHASECHK.TRANS64.TRYWAIT P0, [R3+URZ+0x38840], R4 ;  /* 0x03884004030075a7 */ /* 0x0022a4000800017f */
[----:B--2---:R-:W-:Y:S05]  /*11990*/  @!P0 NANOSLEEP.SYNCS 0x989680 ;  /* 0x009896800000895d */ /* 0x004fea0003900000 */
[----:B------:R-:W2:Y:S02]  /*119a0*/  @!P0 SYNCS.PHASECHK.TRANS64 P0, [R3+URZ+0x38840], R4 ;  /* 0x03884004030085a7 */ /* 0x000ea4000800007f */
[----:B--2---:R-:W-:Y:S05]  /*119b0*/  @!P0 BRA `(.L_x_222) ;  /* 0xfffffffc00f08947 */ /* 0x004fea000383ffff */
[----:B------:R-:W-:Y:S05]  /*119c0*/  BRA `(.L_x_296) ;  /* 0xffffffb800ec7947 */ /* 0x000fea000383ffff */
.L_x_226:
[----:B------:R-:W-:Y:S01]  /*119d0*/  IMAD.MOV.U32 R13, RZ, RZ, R2 ;  /* 0x000000ffff0d7224 */ /* 0x000fe200078e0002 */
[----:B------:R-:W-:Y:S01]  /*119e0*/  LOP3.LUT R7, R7, 0x7f, RZ, 0xc0, !PT ;  /* 0x0000007f07077812 */ /* 0x000fe200078ec0ff */
[----:B------:R-:W-:Y:S02]  /*119f0*/  IMAD.MOV.U32 R12, RZ, RZ, RZ ;  /* 0x000000ffff0c7224 */ /* 0x000fe400078e00ff */
[----:B------:R-:W-:Y:S01]  /*11a00*/  IMAD.MOV.U32 R11, RZ, RZ, 0x181f ;  /* 0x0000181fff0b7424 */ /* 0x000fe200078e00ff */
[----:B------:R-:W-:Y:S01]  /*11a10*/  SHF.R.U32.HI R8, RZ, 0x3, R7 ;  /* 0x00000003ff087819 */ /* 0x000fe20000011607 */
[----:B------:R-:W-:Y:S02]  /*11a20*/  IMAD.MOV.U32 R15, RZ, RZ, -0x1 ;  /* 0xffffffffff0f7424 */ /* 0x000fe400078e00ff */
[----:B------:R-:W-:Y:S02]  /*11a30*/  IMAD R4, R19, R6, RZ ;  /* 0x0000000613047224 */ /* 0x000fe400078e02ff */
[----:B------:R-:W-:-:S07]  /*11a40*/  IMAD.IADD R3, R8, 0x1, R5 ;  /* 0x0000000108037824 */ /* 0x000fce00078e0205 */
[----:B-----5:R-:W-:Y:S05]  /*11a50*/  WARPSYNC.COLLECTIVE R15, `(.L_x_297) ;  /* 0x000000000f087348 */ /* 0x020fea0003c00000 */
[----:B------:R0:W1:Y:S02]  /*11a60*/  SHFL.IDX P6, R14, R13, R12, R11 ;  /* 0x0000000c0d0e7389 */ /* 0x00006400000c000b */
[----:B01---5:R-:W-:Y:S01]  /*11a70*/  ENDCOLLECTIVE ;  /* 0x000000000000791b */ /* 0x023fe20003800000 */
.L_x_297:
[C---:B------:R-:W-:Y:S01]  /*11a80*/  VIADD R5, R3.reuse, 0x10 ;  /* 0x0000001003057836 */ /* 0x040fe20000000000 */
[----:B------:R-:W-:Y:S01]  /*11a90*/  ISETP.GE.AND P2, PT, R3, R4, PT ;  /* 0x000000040300720c */ /* 0x000fe20003f46270 */
[----:B------:R-:W-:Y:S02]  /*11aa0*/  IMAD.MOV.U32 R13, RZ, RZ, R0 ;  /* 0x000000ffff0d7224 */ /* 0x000fe400078e0000 */
[----:B------:R-:W-:-:S10]  /*11ab0*/  IMAD.MOV.U32 R6, RZ, RZ, R14 ;  /* 0x000000ffff067224 */ /* 0x000fd400078e000e */
[----:B------:R-:W-:Y:S05]  /*11ac0*/  WARPSYNC.COLLECTIVE R15, `(.L_x_298) ;  /* 0x000000000f087348 */ /* 0x000fea0003c00000 */
[----:B------:R0:W1:Y:S02]  /*11ad0*/  SHFL.IDX P6, R14, R13, R12, R11 ;  /* 0x0000000c0d0e7389 */ /* 0x00006400000c000b */
[----:B01----:R-:W-:Y:S01]  /*11ae0*/  ENDCOLLECTIVE ;  /* 0x000000000000791b */ /* 0x003fe20003800000 */
.L_x_298:
[----:B------:R-:W-:Y:S02]  /*11af0*/  IMAD.MOV.U32 R13, RZ, RZ, R2 ;  /* 0x000000ffff0d7224 */ /* 0x000fe400078e0002 */
[----:B------:R-:W-:Y:S02]  /*11b00*/  IMAD.MOV.U32 R12, RZ, RZ, 0x1 ;  /* 0x00000001ff0c7424 */ /* 0x000fe400078e00ff */
[----:B------:R-:W-:-:S07]  /*11b10*/  IMAD.MOV.U32 R7, RZ, RZ, R14 ;  /* 0x000000ffff077224 */ /* 0x000fce00078e000e */
[----:B------:R-:W-:Y:S05]  /*11b20*/  WARPSYNC.COLLECTIVE R15, `(.L_x_299) ;  /* 0x000000000f087348 */ /* 0x000fea0003c00000 */
[----:B------:R0:W1:Y:S02]  /*11b30*/  SHFL.IDX P6, R14, R13, R12, R11 ;  /* 0x0000000c0d0e7389 */ /* 0x00006400000c000b */
[----:B01----:R-:W-:Y:S01]  /*11b40*/  ENDCOLLECTIVE ;  /* 0x000000000000791b */ /* 0x003fe20003800000 */
.L_x_299:
[----:B------:R-:W-:-:S05]  /*11b50*/  @!P2 IADD3 R7, P3, R10, R7, RZ ;  /* 0x000000070a07a210 */ /* 0x000fca0007f7e0ff */
[----:B------:R-:W-:-:S05]  /*11b60*/  @!P2 IMAD.X R6, RZ, RZ, R6, P3 ;  /* 0x000000ffff06a224 */ /* 0x000fca00018e0606 */
[----:B------:R-:W-:Y:S01]  /*11b70*/  @!P2 LOP3.LUT R7, R7, R6, RZ, 0x3c, !PT ;  /* 0x000000060707a212 */ /* 0x000fe200078e3cff */
[----:B------:R-:W-:-:S03]  /*11b80*/  IMAD.MOV.U32 R13, RZ, RZ, R0 ;  /* 0x000000ffff0d7224 */ /* 0x000fc600078e0000 */
[----:B------:R-:W-:-:S04]  /*11b90*/  @!P2 LOP3.LUT R6, R7, R6, RZ, 0x3c, !PT ;  /* 0x000000060706a212 */ /* 0x000fc800078e3cff */
[----:B------:R-:W-:Y:S01]  /*11ba0*/  @!P2 LOP3.LUT R7, R7, R6, RZ, 0x3c, !PT ;  /* 0x000000060707a212 */ /* 0x000fe200078e3cff */
[----:B------:R-:W-:-:S07]  /*11bb0*/  IMAD.MOV.U32 R8, RZ, RZ, R14 ;  /* 0x000000ffff087224 */ /* 0x000fce00078e000e */
[----:B------:R-:W-:Y:S05]  /*11bc0*/  WARPSYNC.COLLECTIVE R15, `(.L_x_300) ;  /* 0x000000000f087348 */ /* 0x000fea0003c00000 */
[----:B------:R0:W1:Y:S02]  /*11bd0*/  SHFL.IDX P6, R14, R13, R12, R11 ;  /* 0x0000000c0d0e7389 */ /* 0x00006400000c000b */
[----:B01----:R-:W-:Y:S01]  /*11be0*/  ENDCOLLECTIVE ;  /* 0x000000000000791b */ /* 0x003fe20003800000 */
.L_x_300:
[----:B------:R-:W-:Y:S01]  /*11bf0*/  @!PT LDS RZ, [RZ] ;  /* 0x00000000fffff984 */ /* 0x000fe20000000800 */
[----:B------:R-:W-:Y:S01]  /*11c00*/  @!PT LDS RZ, [RZ] ;  /* 0x00000000fffff984 */ /* 0x000fe20000000800 */
[----:B------:R-:W-:Y:S01]  /*11c10*/  @!PT LDS RZ, [RZ] ;  /* 0x00000000fffff984 */ /* 0x000fe20000000800 */
[----:B------:R0:W-:Y:S04]  /*11c20*/  @!P2 LDGSTS.E.BYPASS.LTC128B.128 [R9+0x20400], desc[UR48][R6.64], !P0 ;  /* 0x204000000609afae */ /* 0x0001e8000c101d70 */
[----:B------:R0:W-:Y:S01]  /*11c30*/  @!P2 LDGSTS.E.BYPASS.LTC128B.128 [R9+0x24400], desc[UR48][R6.64+0x80], !P1 ;  /* 0x244000800609afae */ /* 0x0001e2000c901d70 */
[----:B------:R-:W-:Y:S01]  /*11c40*/  ISETP.GE.AND P2, PT, R5, R4, PT ;  /* 0x000000040500720c */ /* 0x000fe20003f46270 */
[----:B------:R-:W-:Y:S02]  /*11c50*/  IMAD.MOV.U32 R13, RZ, RZ, R2 ;  /* 0x000000ffff0d7224 */ /* 0x000fe400078e0002 */
[----:B------:R-:W-:Y:S02]  /*11c60*/  IMAD.MOV.U32 R12, RZ, RZ, 0x2 ;  /* 0x00000002ff0c7424 */ /* 0x000fe400078e00ff */
[----:B------:R-:W-:-:S08]  /*11c70*/  IMAD.MOV.U32 R5, RZ, RZ, R14 ;  /* 0x000000ffff057224 */ /* 0x000fd000078e000e */
[----:B0-----:R-:W-:Y:S05]  /*11c80*/  WARPSYNC.COLLECTIVE R15, `(.L_x_301) ;  /* 0x000000000f087348 */ /* 0x001fea0003c00000 */
[----:B------:R1:W2:Y:S02]  /*11c90*/  SHFL.IDX P6, R14, R13, R12, R11 ;  /* 0x0000000c0d0e7389 */ /* 0x0002a400000c000b */
[----:B012---:R-:W-:Y:S01]  /*11ca0*/  ENDCOLLECTIVE ;  /* 0x000000000000791b */ /* 0x007fe20003800000 */
.L_x_301:
[----:B------:R-:W-:Y:S01]  /*11cb0*/  @!P2 IADD3 R7, P3, R10, R5, RZ ;  /* 0x000000050a07a210 */ /* 0x000fe20007f7e0ff */
[----:B------:R-:W-:-:S04]  /*11cc0*/  VIADD R5, R3, 0x20 ;  /* 0x0000002003057836 */ /* 0x000fc80000000000 */
[----:B------:R-:W-:-:S05]  /*11cd0*/  @!P2 IMAD.X R6, RZ, RZ, R8, P3 ;  /* 0x000000ffff06a224 */ /* 0x000fca00018e0608 */
[----:B------:R-:W-:Y:S01]  /*11ce0*/  @!P2 LOP3.LUT R7, R7, R6, RZ, 0x3c, !PT ;  /* 0x000000060707a212 */ /* 0x000fe200078e3cff */
[----:B------:R-:W-:-:S03]  /*11cf0*/  IMAD.MOV.U32 R13, RZ, RZ, R0 ;  /* 0x000000ffff0d7224 */ /* 0x000fc600078e0000 */
[----:B------:R-:W-:-:S04]  /*11d00*/  @!P2 LOP3.LUT R6, R7, R6, RZ, 0x3c, !PT ;  /* 0x000000060706a212 */ /* 0x000fc800078e3cff */
[----:B------:R-:W-:-:S05]  /*11d10*/  @!P2 LOP3.LUT R7, R7, R6, RZ, 0x3c, !PT ;  /* 0x000000060707a212 */ /* 0x000fca00078e3cff */
[----:B------:R-:W-:Y:S01]  /*11d20*/  @!PT LDS RZ, [RZ] ;  /* 0x00000000fffff984 */ /* 0x000fe20000000800 */
[----:B------:R-:W-:Y:S01]  /*11d30*/  @!PT LDS RZ, [RZ] ;  /* 0x00000000fffff984 */ /* 0x000fe20000000800 */
[----:B------:R-:W-:Y:S01]  /*11d40*/  @!PT LDS RZ, [RZ] ;  /* 0x00000000fffff984 */ /* 0x000fe20000000800 */
[----:B------:R-:W-:Y:S04]  /*11d50*/  @!P2 LDGSTS.E.BYPASS.LTC128B.128 [R9+0x20c00], desc[UR48][R6.64], !P0 ;  /* 0x20c000000609afae */ /* 0x000fe8000c101d70 */
[----:B------:R0:W-:Y:S01]  /*11d60*/  @!P2 LDGSTS.E.BYPASS.LTC128B.128 [R9+0x24c00], desc[UR48][R6.64+0x80], !P1 ;  /* 0x24c000800609afae */ /* 0x0001e2000c901d70 */
[----:B------:R-:W-:Y:S01]  /*11d70*/  ISETP.GE.AND P2, PT, R5, R4, PT ;  /* 0x000000040500720c */ /* 0x000fe20003f46270 */
[----:B------:R-:W-:Y:S02]  /*11d80*/  VIADD R5, R3, 0x30 ;  /* 0x0000003003057836 */ /* 0x000fe40000000000 */
[----:B0-----:R-:W-:-:S10]  /*11d90*/  IMAD.MOV.U32 R6, RZ, RZ, R14 ;  /* 0x000000ffff067224 */ /* 0x001fd400078e000e */
[----:B------:R-:W-:Y:S05]  /*11da0*/  WARPSYNC.COLLECTIVE R15, `(.L_x_302) ;  /* 0x000000000f087348 */ /* 0x000fea0003c00000 */
[----:B------:R0:W1:Y:S02]  /*11db0*/  SHFL.IDX P6, R14, R13, R12, R11 ;  /* 0x0000000c0d0e7389 */ /* 0x00006400000c000b */
[----:B01----:R-:W-:Y:S01]  /*11dc0*/  ENDCOLLECTIVE ;  /* 0x000000000000791b */ /* 0x003fe20003800000 */
.L_x_302:
[----:B------:R-:W-:Y:S02]  /*11dd0*/  IMAD.MOV.U32 R13, RZ, RZ, R2 ;  /* 0x000000ffff0d7224 */ /* 0x000fe400078e0002 */
[----:B------:R-:W-:Y:S02]  /*11de0*/  IMAD.MOV.U32 R12, RZ, RZ, 0x3 ;  /* 0x00000003ff0c7424 */ /* 0x000fe400078e00ff */
[----:B------:R-:W-:-:S07]  /*11df0*/  IMAD.MOV.U32 R7, RZ, RZ, R14 ;  /* 0x000000ffff077224 */ /* 0x000fce00078e000e */
[----:B------:R-:W-:Y:S05]  /*11e00*/  WARPSYNC.COLLECTIVE R15, `(.L_x_303) ;  /* 0x000000000f087348 */ /* 0x000fea0003c00000 */
[----:B------:R0:W1:Y:S02]  /*11e10*/  SHFL.IDX P6, R14, R13, R12, R11 ;  /* 0x0000000c0d0e7389 */ /* 0x00006400000c000b */
[----:B01----:R-:W-:Y:S01]  /*11e20*/  ENDCOLLECTIVE ;  /* 0x000000000000791b */ /* 0x003fe20003800000 */
.L_x_303:
[----:B------:R-:W-:-:S05]  /*11e30*/  @!P2 IADD3 R7, P3, R10, R7, RZ ;  /* 0x000000070a07a210 */ /* 0x000fca0007f7e0ff */
        /* <DEDUP_REMOVED lines=16> */
.L_x_304:
[----:B------:R-:W-:Y:S02]  /*11f40*/  IMAD.MOV.U32 R13, RZ, RZ, R2 ;  /* 0x000000ffff0d7224 */ /* 0x000fe400078e0002 */
[----:B------:R-:W-:Y:S02]  /*11f50*/  IMAD.MOV.U32 R12, RZ, RZ, 0x4 ;  /* 0x00000004ff0c7424 */ /* 0x000fe400078e00ff */
[----:B------:R-:W-:-:S07]  /*11f60*/  IMAD.MOV.U32 R7, RZ, RZ, R14 ;  /* 0x000000ffff077224 */ /* 0x000fce00078e000e */
[----:B------:R-:W-:Y:S05]  /*11f70*/  WARPSYNC.COLLECTIVE R15, `(.L_x_305) ;  /* 0x000000000f087348 */ /* 0x000fea0003c00000 */
[----:B------:R0:W1:Y:S02]  /*11f80*/  SHFL.IDX P6, R14, R13, R12, R11 ;  /* 0x0000000c0d0e7389 */ /* 0x00006400000c000b */
[----:B01----:R-:W-:Y:S01]  /*11f90*/  ENDCOLLECTIVE ;  /* 0x000000000000791b */ /* 0x003fe20003800000 */
.L_x_305:
        /* <DEDUP_REMOVED lines=17> */
.L_x_306:
[----:B------:R-:W-:Y:S02]  /*120b0*/  IMAD.MOV.U32 R13, RZ, RZ, R2 ;  /* 0x000000ffff0d7224 */ /* 0x000fe400078e0002 */
[----:B------:R-:W-:Y:S02]  /*120c0*/  IMAD.MOV.U32 R12, RZ, RZ, 0x5 ;  /* 0x00000005ff0c7424 */ /* 0x000fe400078e00ff */
[----:B------:R-:W-:-:S07]  /*120d0*/  IMAD.MOV.U32 R7, RZ, RZ, R14 ;  /* 0x000000ffff077224 */ /* 0x000fce00078e000e */
[----:B------:R-:W-:Y:S05]  /*120e0*/  WARPSYNC.COLLECTIVE R15, `(.L_x_307) ;  /* 0x000000000f087348 */ /* 0x000fea0003c00000 */
[----:B------:R0:W1:Y:S02]  /*120f0*/  SHFL.IDX P6, R14, R13, R12, R11 ;  /* 0x0000000c0d0e7389 */ /* 0x00006400000c000b */
[----:B01----:R-:W-:Y:S01]  /*12100*/  ENDCOLLECTIVE ;  /* 0x000000000000791b */ /* 0x003fe20003800000 */
.L_x_307:
        /* <DEDUP_REMOVED lines=17> */
.L_x_308:
[----:B------:R-:W-:Y:S02]  /*12220*/  IMAD.MOV.U32 R13, RZ, RZ, R2 ;  /* 0x000000ffff0d7224 */ /* 0x000fe400078e0002 */
[----:B------:R-:W-:Y:S02]  /*12230*/  IMAD.MOV.U32 R12, RZ, RZ, 0x6 ;  /* 0x00000006ff0c7424 */ /* 0x000fe400078e00ff */
[----:B------:R-:W-:-:S07]  /*12240*/  IMAD.MOV.U32 R7, RZ, RZ, R14 ;  /* 0x000000ffff077224 */ /* 0x000fce00078e000e */
[----:B------:R-:W-:Y:S05]  /*12250*/  WARPSYNC.COLLECTIVE R15, `(.L_x_309) ;  /* 0x000000000f087348 */ /* 0x000fea0003c00000 */
[----:B------:R0:W1:Y:S02]  /*12260*/  SHFL.IDX P6, R14, R13, R12, R11 ;  /* 0x0000000c0d0e7389 */ /* 0x00006400000c000b */
[----:B01----:R-:W-:Y:S01]  /*12270*/  ENDCOLLECTIVE ;  /* 0x000000000000791b */ /* 0x003fe20003800000 */
.L_x_309:
        /* <DEDUP_REMOVED lines=12> */
[----:B0-----:R-:W-:-:S12]  /*12340*/  IMAD.MOV.U32 R6, RZ, RZ, R14 ;  /* 0x000000ffff067224 */ /* 0x001fd800078e000e */
[----:B------:R-:W-:Y:S05]  /*12350*/  WARPSYNC.COLLECTIVE R15, `(.L_x_310) ;  /* 0x000000000f087348 */ /* 0x000fea0003c00000 */
[----:B------:R0:W1:Y:S02]  /*12360*/  SHFL.IDX P6, R14, R13, R12, R11 ;  /* 0x0000000c0d0e7389 */ /* 0x00006400000c000b */
[----:B01----:R-:W-:Y:S01]  /*12370*/  ENDCOLLECTIVE ;  /* 0x000000000000791b */ /* 0x003fe20003800000 */
.L_x_310:
[----:B------:R-:W-:Y:S02]  /*12380*/  IMAD.MOV.U32 R13, RZ, RZ, R2 ;  /* 0x000000ffff0d7224 */ /* 0x000fe400078e0002 */
[----:B------:R-:W-:Y:S02]  /*12390*/  IMAD.MOV.U32 R12, RZ, RZ, 0x7 ;  /* 0x00000007ff0c7424 */ /* 0x000fe400078e00ff */
[----:B------:R-:W-:-:S07]  /*123a0*/  IMAD.MOV.U32 R7, RZ, RZ, R14 ;  /* 0x000000ffff077224 */ /* 0x000fce00078e000e */
[----:B------:R-:W-:Y:S05]  /*123b0*/  WARPSYNC.COLLECTIVE R15, `(.L_x_311) ;  /* 0x000000000f087348 */ /* 0x000fea0003c00000 */
[----:B------:R0:W1:Y:S02]  /*123c0*/  SHFL.IDX P6, R14, R13, R12, R11 ;  /* 0x0000000c0d0e7389 */ /* 0x00006400000c000b */
[----:B01----:R-:W-:Y:S01]  /*123d0*/  ENDCOLLECTIVE ;  /* 0x000000000000791b */ /* 0x003fe20003800000 */
.L_x_311:
        /* <DEDUP_REMOVED lines=10> */
.L_x_312:
[----:B------:R-:W-:Y:S01]  /*12480*/  @!PT LDS RZ, [RZ] ;  /* 0x00000000fffff984 */ /* 0x000fe20000000800 */
[----:B------:R-:W-:Y:S01]  /*12490*/  @!PT LDS RZ, [RZ] ;  /* 0x00000000fffff984 */ /* 0x000fe20000000800 */
[----:B------:R-:W-:Y:S01]  /*124a0*/  @!PT LDS RZ, [RZ] ;  /* 0x00000000fffff984 */ /* 0x000fe20000000800 */
[----:B------:R0:W-:Y:S04]  /*124b0*/  @!P2 LDGSTS.E.BYPASS.LTC128B.128 [R9+0x23400], desc[UR48][R6.64], !P0 ;  /* 0x234000000609afae */ /* 0x0001e8000c101d70 */
[----:B------:R0:W-:Y:S01]  /*124c0*/  @!P2 LDGSTS.E.BYPASS.LTC128B.128 [R9+0x27400], desc[UR48][R6.64+0x80], !P1 ;  /* 0x274000800609afae */ /* 0x0001e2000c901d70 */
[----:B------:R-:W-:Y:S01]  /*124d0*/  IMAD.MOV.U32 R0, RZ, RZ, R14 ;  /* 0x000000ffff007224 */ /* 0x000fe200078e000e */
[----:B------:R-:W-:Y:S06]  /*124e0*/  BRA `(.L_x_313) ;  /* 0xffffffbc00647947 */ /* 0x000fec000383ffff */
.L_x_231:
[----:B--2---:R2:W3:Y:S02]  /*124f0*/  SYNCS.PHASECHK.TRANS64.TRYWAIT P0, [R17+URZ+0x38820], R0 ;  /* 0x03882000110075a7 */ /* 0x0044e4000800017f */
[----:B---3--:R-:W-:Y:S05]  /*12500*/  @!P0 NANOSLEEP.SYNCS 0x989680 ;  /* 0x009896800000895d */ /* 0x008fea0003900000 */
[----:B------:R-:W3:Y:S02]  /*12510*/  @!P0 SYNCS.PHASECHK.TRANS64 P0, [R17+URZ+0x38820], R0 ;  /* 0x03882000110085a7 */ /* 0x000ee4000800007f */
[----:B---3--:R-:W-:Y:S05]  /*12520*/  @!P0 BRA `(.L_x_231) ;  /* 0xfffffffc00f08947 */ /* 0x008fea000383ffff */
[----:B------:R-:W-:Y:S05]  /*12530*/  BRA `(.L_x_314) ;  /* 0xffffffbc00d07947 */ /* 0x000fea000383ffff */
.L_x_237:
[----:B-1----:R1:W3:Y:S02]  /*12540*/  SYNCS.PHASECHK.TRANS64.TRYWAIT P0, [R6+URZ+0x38880], R5 ;  /* 0x03888005060075a7 */ /* 0x0022e4000800017f */
[----:B---3--:R-:W-:Y:S05]  /*12550*/  @!P0 NANOSLEEP.SYNCS 0x989680 ;  /* 0x009896800000895d */ /* 0x008fea0003900000 */
[----:B------:R-:W3:Y:S02]  /*12560*/  @!P0 SYNCS.PHASECHK.TRANS64 P0, [R6+URZ+0x38880], R5 ;  /* 0x03888005060085a7 */ /* 0x000ee4000800007f */
[----:B---3--:R-:W-:Y:S05]  /*12570*/  @!P0 BRA `(.L_x_237) ;  /* 0xfffffffc00f08947 */ /* 0x008fea000383ffff */
[----:B------:R-:W-:Y:S05]  /*12580*/  BRA `(.L_x_315) ;  /* 0xffffffc0008c7947 */ /* 0x000fea000383ffff */
.L_x_243:
[----:B0-----:R0:W3:Y:S02]  /*12590*/  SYNCS.PHASECHK.TRANS64.TRYWAIT P0, [R6+URZ+0x38840], R5 ;  /* 0x03884005060075a7 */ /* 0x0010e4000800017f */
[----:B---3--:R-:W-:Y:S05]  /*125a0*/  @!P0 NANOSLEEP.SYNCS 0x989680 ;  /* 0x009896800000895d */ /* 0x008fea0003900000 */
[----:B------:R-:W3:Y:S02]  /*125b0*/  @!P0 SYNCS.PHASECHK.TRANS64 P0, [R6+URZ+0x38840], R5 ;  /* 0x03884005060085a7 */ /* 0x000ee4000800007f */
[----:B---3--:R-:W-:Y:S05]  /*125c0*/  @!P0 BRA `(.L_x_243) ;  /* 0xfffffffc00f08947 */ /* 0x008fea000383ffff */
[----:B------:R-:W-:Y:S05]  /*125d0*/  BRA `(.L_x_316) ;  /* 0xffffffc400487947 */ /* 0x000fea000383ffff */
.L_x_250:
[----:B-1----:R1:W3:Y:S02]  /*125e0*/  SYNCS.PHASECHK.TRANS64.TRYWAIT P0, [R19+URZ+0x38870], R4 ;  /* 0x03887004130075a7 */ /* 0x0022e4000800017f */
[----:B---3--:R-:W-:Y:S05]  /*125f0*/  @!P0 NANOSLEEP.SYNCS 0x989680 ;  /* 0x009896800000895d */ /* 0x008fea0003900000 */
[----:B------:R-:W3:Y:S02]  /*12600*/  @!P0 SYNCS.PHASECHK.TRANS64 P0, [R19+URZ+0x38870], R4 ;  /* 0x03887004130085a7 */ /* 0x000ee4000800007f */
[----:B---3--:R-:W-:Y:S05]  /*12610*/  @!P0 BRA `(.L_x_250) ;  /* 0xfffffffc00f08947 */ /* 0x008fea000383ffff */
[----:B------:R-:W-:Y:S05]  /*12620*/  BRA `(.L_x_317) ;  /* 0xffffffc800207947 */ /* 0x000fea000383ffff */
.L_x_252:
[----:B-1----:R1:W3:Y:S02]  /*12630*/  SYNCS.PHASECHK.TRANS64.TRYWAIT P0, [R19+URZ+0x38860], R4 ;  /* 0x03886004130075a7 */ /* 0x0022e4000800017f */
[----:B---3--:R-:W-:Y:S05]  /*12640*/  @!P0 NANOSLEEP.SYNCS 0x989680 ;  /* 0x009896800000895d */ /* 0x008fea0003900000 */
[----:B------:R-:W3:Y:S02]  /*12650*/  @!P0 SYNCS.PHASECHK.TRANS64 P0, [R19+URZ+0x38860], R4 ;  /* 0x03886004130085a7 */ /* 0x000ee4000800007f */
[----:B---3--:R-:W-:Y:S05]  /*12660*/  @!P0 BRA `(.L_x_252) ;  /* 0xfffffffc00f08947 */ /* 0x008fea000383ffff */
[----:B------:R-:W-:Y:S05]  /*12670*/  BRA `(.L_x_318) ;  /* 0xffffffc800287947 */ /* 0x000fea000383ffff */
.L_x_259:
[----:B--2---:R2:W3:Y:S02]  /*12680*/  SYNCS.PHASECHK.TRANS64.TRYWAIT P1, [R2+URZ+0x38870], R0 ;  /* 0x03887000020075a7 */ /* 0x0044e4000802017f */
[----:B---3--:R-:W-:Y:S05]  /*12690*/  @!P1 NANOSLEEP.SYNCS 0x989680 ;  /* 0x009896800000995d */ /* 0x008fea0003900000 */
[----:B------:R-:W3:Y:S02]  /*126a0*/  @!P1 SYNCS.PHASECHK.TRANS64 P1, [R2+URZ+0x38870], R0 ;  /* 0x03887000020095a7 */ /* 0x000ee4000802007f */
[----:B---3--:R-:W-:Y:S05]  /*126b0*/  @!P1 BRA `(.L_x_259) ;  /* 0xfffffffc00f09947 */ /* 0x008fea000383ffff */
[----:B------:R-:W-:Y:S05]  /*126c0*/  BRA `(.L_x_319) ;  /* 0xffffffd400647947 */ /* 0x000fea000383ffff */
.L_x_261:
[----:B--2---:R2:W3:Y:S02]  /*126d0*/  SYNCS.PHASECHK.TRANS64.TRYWAIT P1, [R2+URZ+0x38860], R0 ;  /* 0x03886000020075a7 */ /* 0x0044e4000802017f */
[----:B---3--:R-:W-:Y:S05]  /*126e0*/  @!P1 NANOSLEEP.SYNCS 0x989680 ;  /* 0x009896800000995d */ /* 0x008fea0003900000 */
[----:B------:R-:W3:Y:S02]  /*126f0*/  @!P1 SYNCS.PHASECHK.TRANS64 P1, [R2+URZ+0x38860], R0 ;  /* 0x03886000020095a7 */ /* 0x000ee4000802007f */
[----:B---3--:R-:W-:Y:S05]  /*12700*/  @!P1 BRA `(.L_x_261) ;  /* 0xfffffffc00f09947 */ /* 0x008fea000383ffff */
[----:B------:R-:W-:Y:S05]  /*12710*/  BRA `(.L_x_320) ;  /* 0xffffffd4006c7947 */ /* 0x000fea000383ffff */
.L_x_274:
[----:B0-----:R0:W1:Y:S02]  /*12720*/  SYNCS.PHASECHK.TRANS64.TRYWAIT P0, [R0+URZ+0x38820], R3 ;  /* 0x03882003000075a7 */ /* 0x001064000800017f */
[----:B-1----:R-:W-:Y:S05]  /*12730*/  @!P0 NANOSLEEP.SYNCS 0x989680 ;  /* 0x009896800000895d */ /* 0x002fea0003900000 */
[----:B------:R-:W1:Y:S02]  /*12740*/  @!P0 SYNCS.PHASECHK.TRANS64 P0, [R0+URZ+0x38820], R3 ;  /* 0x03882003000085a7 */ /* 0x000e64000800007f */
[----:B-1----:R-:W-:Y:S05]  /*12750*/  @!P0 BRA `(.L_x_274) ;  /* 0xfffffffc00f08947 */ /* 0x002fea000383ffff */
[----:B------:R-:W-:Y:S05]  /*12760*/  BRA `(.L_x_321) ;  /* 0xffffffe800e47947 */ /* 0x000fea000383ffff */
.L_x_275:
[----:B------:R-:W1:Y:S01]  /*12770*/  S2R R2, SR_TID.X ;  /* 0x0000000000027919 */ /* 0x000e620000002100 */
[----:B------:R-:W-:Y:S01]  /*12780*/  BSSY B0, `(.L_x_322) ;  /* 0x000000a000007945 */ /* 0x000fe20003800000 */
[----:B------:R-:W-:Y:S02]  /*12790*/  IMAD.MOV.U32 R12, RZ, RZ, RZ ;  /* 0x000000ffff0c7224 */ /* 0x000fe400078e00ff */
[----:B------:R-:W-:Y:S02]  /*127a0*/  IMAD.MOV.U32 R11, RZ, RZ, 0x1f ;  /* 0x0000001fff0b7424 */ /* 0x000fe400078e00ff */
[----:B------:R-:W-:Y:S01]  /*127b0*/  IMAD.MOV.U32 R15, RZ, RZ, -0x1 ;  /* 0xffffffffff0f7424 */ /* 0x000fe200078e00ff */
[----:B-1----:R-:W-:-:S04]  /*127c0*/  SHF.R.U32.HI R2, RZ, 0x5, R2 ;  /* 0x00000005ff027819 */ /* 0x002fc80000011602 */
[----:B------:R-:W-:-:S05]  /*127d0*/  LOP3.LUT R2, R2, 0x3, RZ, 0xc0, !PT ;  /* 0x0000000302027812 */ /* 0x000fca00078ec0ff */
[----:B------:R-:W-:-:S07]  /*127e0*/  IMAD.MOV.U32 R13, RZ, RZ, R2 ;  /* 0x000000ffff0d7224 */ /* 0x000fce00078e0002 */
[----:B0-----:R-:W-:Y:S05]  /*127f0*/  WARPSYNC.COLLECTIVE R15, `(.L_x_323) ;  /* 0x000000000f087348 */ /* 0x001fea0003c00000 */
[----:B------:R1:W2:Y:S02]  /*12800*/  SHFL.IDX P6, R14, R13, R12, R11 ;  /* 0x0000000c0d0e7389 */ /* 0x0002a400000c000b */
[----:B012---:R-:W-:Y:S01]  /*12810*/  ENDCOLLECTIVE ;  /* 0x000000000000791b */ /* 0x007fe20003800000 */
.L_x_323:
[----:B------:R-:W-:Y:S05]  /*12820*/  BSYNC B0 ;  /* 0x0000000000007941 */ /* 0x000fea0003800000 */
.L_x_322:
[----:B------:R-:W-:Y:S05]  /*12830*/  BRA `(.L_x_324) ;  /* 0xffffffe800cc7947 */ /* 0x000fea000383ffff */
.L_x_278:
[----:B------:R-:W-:Y:S01]  /*12840*/  BSSY B1, `(.L_x_325) ;  /* 0x0000006000017945 */ /* 0x000fe20003800000 */
[----:B------:R-:W-:-:S07]  /*12850*/  IMAD.MOV.U32 R15, RZ, RZ, -0x1 ;  /* 0xffffffffff0f7424 */ /* 0x000fce00078e00ff */
[----:B01----:R-:W-:Y:S05]  /*12860*/  WARPSYNC.COLLECTIVE R15, `(.L_x_326) ;  /* 0x000000000f0c7348 */ /* 0x003fea0003c00000 */
[----:B------:R-:W-:Y:S02]  /*12870*/  ELECT P6, UR62, PT ;  /* 0x00000000003e782f */ /* 0x000fe400038c0000 */
[----:B------:R-:W-:Y:S01]  /*12880*/  MOV R14, UR62 ;  /* 0x0000003e000e7c02 */ /* 0x000fe20008000f00 */
[----:B01----:R-:W-:Y:S10]  /*12890*/  ENDCOLLECTIVE ;  /* 0x000000000000791b */ /* 0x003ff40003800000 */
.L_x_326:
[----:B------:R-:W-:Y:S05]  /*128a0*/  BSYNC B1 ;  /* 0x0000000000017941 */ /* 0x000fea0003800000 */
.L_x_325:
[----:B------:R-:W-:Y:S05]  /*128b0*/  BRA `(.L_x_327) ;  /* 0xffffffe800c47947 */ /* 0x000fea000383ffff */
.L_x_280:
[----:B0-----:R0:W1:Y:S02]  /*128c0*/  SYNCS.PHASECHK.TRANS64.TRYWAIT P1, [R6+URZ], R5 ;  /* 0x00000005060075a7 */ /* 0x001064000802017f */
[----:B-1----:R-:W-:Y:S05]  /*128d0*/  @!P1 NANOSLEEP.SYNCS 0x989680 ;  /* 0x009896800000995d */ /* 0x002fea0003900000 */
[----:B------:R-:W1:Y:S02]  /*128e0*/  @!P1 SYNCS.PHASECHK.TRANS64 P1, [R6+URZ], R5 ;  /* 0x00000005060095a7 */ /* 0x000e64000802007f */
[----:B-1----:R-:W-:Y:S05]  /*128f0*/  @!P1 BRA `(.L_x_280) ;  /* 0xfffffffc00f09947 */ /* 0x002fea000383ffff */
[----:B------:R-:W-:Y:S05]  /*12900*/  BRA `(.L_x_328) ;  /* 0xffffffec00007947 */ /* 0x000fea000383ffff */
.L_x_281:
[----:B-1----:R1:W2:Y:S02]  /*12910*/  SYNCS.PHASECHK.TRANS64.TRYWAIT P1, [R7+URZ], R2 ;  /* 0x00000002070075a7 */ /* 0x0022a4000802017f */
[----:B--2---:R-:W-:Y:S05]  /*12920*/  @!P1 NANOSLEEP.SYNCS 0x989680 ;  /* 0x009896800000995d */ /* 0x004fea0003900000 */
[----:B------:R-:W2:Y:S02]  /*12930*/  @!P1 SYNCS.PHASECHK.TRANS64 P1, [R7+URZ], R2 ;  /* 0x00000002070095a7 */ /* 0x000ea4000802007f */
[----:B--2---:R-:W-:Y:S05]  /*12940*/  @!P1 BRA `(.L_x_281) ;  /* 0xfffffffc00f09947 */ /* 0x004fea000383ffff */
[----:B------:R-:W-:Y:S05]  /*12950*/  BRA `(.L_x_329) ;  /* 0xffffffe800f47947 */ /* 0x000fea000383ffff */
.L_x_283:
[----:B--2---:R2:W3:Y:S02]  /*12960*/  SYNCS.PHASECHK.TRANS64.TRYWAIT P1, [R4+URZ+0x38860], R5 ;  /* 0x03886005040075a7 */ /* 0x0044e4000802017f */
[----:B---3--:R-:W-:Y:S05]  /*12970*/  @!P1 NANOSLEEP.SYNCS 0x989680 ;  /* 0x009896800000995d */ /* 0x008fea0003900000 */
[----:B------:R-:W3:Y:S02]  /*12980*/  @!P1 SYNCS.PHASECHK.TRANS64 P1, [R4+URZ+0x38860], R5 ;  /* 0x03886005040095a7 */ /* 0x000ee4000802007f */
[----:B---3--:R-:W-:Y:S05]  /*12990*/  @!P1 BRA `(.L_x_283) ;  /* 0xfffffffc00f09947 */ /* 0x008fea000383ffff */
[----:B------:R-:W-:Y:S05]  /*129a0*/  BRA `(.L_x_330) ;  /* 0xffffffe800f87947 */ /* 0x000fea000383ffff */
.L_x_285:
[----:B---3--:R3:W4:Y:S02]  /*129b0*/  SYNCS.PHASECHK.TRANS64.TRYWAIT P1, [R3+URZ+0x38860], R2 ;  /* 0x03886002030075a7 */ /* 0x008724000802017f */
[----:B----4-:R-:W-:Y:S05]  /*129c0*/  @!P1 NANOSLEEP.SYNCS 0x989680 ;  /* 0x009896800000995d */ /* 0x010fea0003900000 */
[----:B------:R-:W4:Y:S02]  /*129d0*/  @!P1 SYNCS.PHASECHK.TRANS64 P1, [R3+URZ+0x38860], R2 ;  /* 0x03886002030095a7 */ /* 0x000f24000802007f */
[----:B----4-:R-:W-:Y:S05]  /*129e0*/  @!P1 BRA `(.L_x_285) ;  /* 0xfffffffc00f09947 */ /* 0x010fea000383ffff */
[----:B------:R-:W-:Y:S05]  /*129f0*/  BRA `(.L_x_331) ;  /* 0xffffffe800f87947 */ /* 0x000fea000383ffff */
.L_x_287:
[----:B----4-:R4:W0:Y:S02]  /*12a00*/  SYNCS.PHASECHK.TRANS64.TRYWAIT P0, [R4+URZ+0x38880], R5 ;  /* 0x03888005040075a7 */ /* 0x010824000800017f */
[----:B0-----:R-:W-:Y:S05]  /*12a10*/  @!P0 NANOSLEEP.SYNCS 0x989680 ;  /* 0x009896800000895d */ /* 0x001fea0003900000 */
[----:B------:R-:W0:Y:S02]  /*12a20*/  @!P0 SYNCS.PHASECHK.TRANS64 P0, [R4+URZ+0x38880], R5 ;  /* 0x03888005040085a7 */ /* 0x000e24000800007f */
[----:B0-----:R-:W-:Y:S05]  /*12a30*/  @!P0 BRA `(.L_x_287) ;  /* 0xfffffffc00f08947 */ /* 0x001fea000383ffff */
[----:B------:R-:W-:Y:S05]  /*12a40*/  BRA `(.L_x_288) ;  /* 0xffffffe800f47947 */ /* 0x000fea000383ffff */
.L_x_332:
        /* <DEDUP_REMOVED lines=11> */
.L_x_12951:


//--------------------- .text._ZN7cutlass13device_kernelIN5flash11enable_sm90INS1_16FlashAttnFwdSm90INS1_25CollectiveMainloopFwdSm90ILi2EN4cute5tupleIJNS5_1CILi1EEES8_S8_EEENS6_IJNS7_ILi128EEESA_NS7_ILi256EEEEEELi256ENS_12float_e4m3_tEfNS_4arch4Sm90ELb0ELb0ELb0ELb1ELb0ELb1ELb0ELb1ELb1ELb1ELb0ELb0EEENS1_21CollectiveEpilogueFwdINS6_IJSA_SB_SA_EEES9_NS_10bfloat16_tESF_Li256ELb1ELb1ELb0ELb1EEENS1_36VarlenDynamicPersistentTileSchedulerILi128ELi128ELi256ELi128ELb0ELb1ELb1ELb0ELb1ELb1EEEEEEEEEvNT_6ParamsE --------------------------
	.section	.text._ZN7cutlass13device_kernelIN5flash11enable_sm90INS1_16FlashAttnFwdSm90INS1_25CollectiveMainloopFwdSm90ILi2EN4cute5tupleIJNS5_1CILi1EEES8_S8_EEENS6_IJNS7_ILi128EEESA_NS7_ILi256EEEEEELi256ENS_12float_e4m3_tEfNS_4arch4Sm90ELb0ELb0ELb0ELb1ELb0ELb1ELb0ELb1ELb1ELb1ELb0ELb0EEENS1_21CollectiveEpilogueFwdINS6_IJSA_SB_SA_EEES9_NS_10bfloat16_tESF_Li256ELb1ELb1ELb0ELb1EEENS1_36VarlenDynamicPersistentTileSchedulerILi128ELi128ELi256ELi128ELb0ELb1ELb1ELb0ELb1ELb1EEEEEEEEEvNT_6ParamsE,"ax",@progbits
	.align	128
.text._ZN7cutlass13device_kernelIN5flash11enable_sm90INS1_16FlashAttnFwdSm90INS1_25CollectiveMainloopFwdSm90ILi2EN4cute5tupleIJNS5_1CILi1EEES8_S8_EEENS6_IJNS7_ILi128EEESA_NS7_ILi256EEEEEELi256ENS_12float_e4m3_tEfNS_4arch4Sm90ELb0ELb0ELb0ELb1ELb0ELb1ELb0ELb1ELb1ELb1ELb0ELb0EEENS1_21CollectiveEpilogueFwdINS6_IJSA_SB_SA_EEES9_NS_10bfloat16_tESF_Li256ELb1ELb1ELb0ELb1EEENS1_36VarlenDynamicPersistentTileSchedulerILi128ELi128ELi256ELi128ELb0ELb1ELb1ELb0ELb1ELb1EEEEEEEEEvNT_6ParamsE:
        .type           _ZN7cutlass13device_kernelIN5flash11enable_sm90INS1_16FlashAttnFwdSm90INS1_25CollectiveMainloopFwdSm90ILi2EN4cute5tupleIJNS5_1CILi1EEES8_S8_EEENS6_IJNS7_ILi128EEESA_NS7_ILi256EEEEEELi256ENS_12float_e4m3_tEfNS_4arch4Sm90ELb0ELb0ELb0ELb1ELb0ELb1ELb0ELb1ELb1ELb1ELb0ELb0EEENS1_21CollectiveEpilogueFwdINS6_IJSA_SB_SA_EEES9_NS_10bfloat16_tESF_Li256ELb1ELb1ELb0ELb1EEENS1_36VarlenDynamicPersistentTileSchedulerILi128ELi128ELi256ELi128ELb0ELb1ELb1ELb0ELb1ELb1EEEEEEEEEvNT_6ParamsE,@function
        .size           _ZN7cutlass13device_kernelIN5flash11enable_sm90INS1_16FlashAttnFwdSm90INS1_25CollectiveMainloopFwdSm90ILi2EN4cute5tupleIJNS5_1CILi1EEES8_S8_EEENS6_IJNS7_ILi128EEESA_NS7_ILi256EEEEEELi256ENS_12float_e4m3_tEfNS_4arch4Sm90ELb0ELb0ELb0ELb1ELb0ELb1ELb0ELb1ELb1ELb1ELb0ELb0EEENS1_21CollectiveEpilogueFwdINS6_IJSA_SB_SA_EEES9_NS_10bfloat16_tESF_Li256ELb1ELb1ELb0ELb1EEENS1_36VarlenDynamicPersistentTileSchedulerILi128ELi128ELi256ELi128ELb0ELb1ELb1ELb0ELb1ELb1EEEEEEEEEvNT_6ParamsE,(.L_x_12952 - _ZN7cutlass13device_kernelIN5flash11enable_sm90INS1_16FlashAttnFwdSm90INS1_25CollectiveMainloopFwdSm90ILi2EN4cute5tupleIJNS5_1CILi1EEES8_S8_EEENS6_IJNS7_ILi128EEESA_NS7_ILi256EEEEEELi256ENS_12float_e4m3_tEfNS_4arch4Sm90ELb0ELb0ELb0ELb1ELb0ELb1ELb0ELb1ELb1ELb1ELb0ELb0EEENS1_21CollectiveEpilogueFwdINS6_IJSA_SB_SA_EEES9_NS_10bfloat16_tESF_Li256ELb1ELb1ELb0ELb1EEENS1_36VarlenDynamicPersistentTileSchedulerILi128ELi128ELi256ELi128ELb0ELb1ELb1ELb0ELb1ELb1EEEEEEEEEvNT_6ParamsE)
        .other          _ZN7cutlass13device_kernelIN5flash11enable_sm90INS1_16FlashAttnFwdSm90INS1_25CollectiveMainloopFwdSm90ILi2EN4cute5tupleIJNS5_1CILi1EEES8_S8_EEENS6_IJNS7_ILi128EEESA_NS7_ILi256EEEEEELi256ENS_12float_e4m3_tEfNS_4arch4Sm90ELb0ELb0ELb0ELb1ELb0ELb1ELb0ELb1ELb1ELb1ELb0ELb0EEENS1_21CollectiveEpilogueFwdINS6_IJSA_SB_SA_EEES9_NS_10bfloat16_tESF_Li256ELb1ELb1ELb0ELb1EEENS1_36VarlenDynamicPersistentTileSchedulerILi128ELi128ELi256ELi128ELb0ELb1ELb1ELb0ELb1ELb1EEEEEEEEEvNT_6ParamsE,@"STO_CUDA_ENTRY STV_DEFAULT"
_ZN7cutlass13device_kernelIN5flash11enable_sm90INS1_16FlashAttnFwdSm90INS1_25CollectiveMainloopFwdSm90ILi2EN4cute5tupleIJNS5_1CILi1EEES8_S8_EEENS6_IJNS7_ILi128EEESA_NS7_ILi256EEEEEELi256ENS_12float_e4m3_tEfNS_4arch4Sm90ELb0ELb0ELb0ELb1ELb0ELb1ELb0ELb1ELb1ELb1ELb0ELb0EEENS1_21CollectiveEpilogueFwdINS6_IJSA_SB_SA_EEES9_NS_10bfloat16_tESF_Li256ELb1ELb1ELb0ELb1EEENS1_36VarlenDynamicPersistentTileSchedulerILi128ELi128ELi256ELi128ELb0ELb1ELb1ELb0ELb1ELb1EEEEEEEEEvNT_6ParamsE:
        /* <DEDUP_REMOVED lines=13> */
[----:B------:R-:W-:Y:S02]  /*00d0*/  UIADD3 UR10, UP2, UR4, 0x570, URZ ;  /* 0x00000570040a7890 */ /* 0x000fe4000ff5e03f */
[----:B------:R-:W-:Y:S02]  /*00e0*/  UIADD3 UR4, UP3, UR4, 0x670, URZ ;  /* 0x0000067004047890 */ /* 0x000fe4000ff7e03f */
[----:B------:R-:W-:-:S02]  /*00f0*/  UIADD3.X UR7, URZ, UR5, URZ, UP0, !UPT ;  /* 0x000000053f077290 */ /* 0x000fc400087fe43f */
[----:B------:R-:W-:Y:S02]  /*0100*/  UIADD3.X UR9, URZ, UR5, URZ, UP1, !UPT ;  /* 0x000000053f097290 */ /* 0x000fe40008ffe43f */
[----:B------:R-:W-:Y:S02]  /*0110*/  UIADD3.X UR11, URZ, UR5, URZ, UP2, !UPT ;  /* 0x000000053f0b7290 */ /* 0x000fe400097fe43f */
[----:B------:R-:W-:-:S03]  /*0120*/  UIADD3.X UR5, URZ, UR5, URZ, UP3, !UPT ;  /* 0x000000053f057290 */ /* 0x000fc60009ffe43f */
[----:B------:R0:W-:Y:S02]  /*0130*/  UTMACCTL.PF [UR6] ;  /* 0x00000000060079b9 */ /* 0x0001e40008040000 */
[----:B------:R0:W-:Y:S02]  /*0140*/  UTMACCTL.PF [UR8] ;  /* 0x00000000080079b9 */ /* 0x0001e40008040000 */
[----:B------:R0:W-:Y:S02]  /*0150*/  UTMACCTL.PF [UR10] ;  /* 0x000000000a0079b9 */ /* 0x0001e40008040000 */
[----:B------:R0:W-:Y:S02]  /*0160*/  UTMACCTL.PF [UR4] ;  /* 0x00000000040079b9 */ /* 0x0001e40008040000 */
[----:B0-----:R-:W-:Y:S01]  /*0170*/  NOP ;  /* 0x0000000000007918 */ /* 0x001fe20000000000 */
.L_x_334:
[----:B------:R-:W-:Y:S05]  /*0180*/  BSYNC B0 ;  /* 0x0000000000007941 */ /* 0x000fea0003800000 */
.L_x_333:
        /* <DEDUP_REMOVED lines=41> */
.L_x_335:
        /* <DEDUP_REMOVED lines=22> */
.L_x_336:
        /* <DEDUP_REMOVED lines=18> */
.L_x_337:
        /* <DEDUP_REMOVED lines=22> */
.L_x_338:
        /* <DEDUP_REMOVED lines=22> */
.L_x_339:
[----:B------:R-:W-:Y:S01]  /*0960*/  PLOP3.LUT P0, PT, PT, PT, UP0, 0x80, 0x0 ;  /* 0x000000000000781c */ /* 0x000fe20003f0f008 */
[----:B------:R-:W-:Y:S01]  /*0970*/  UMOV UR40, 0x1 ;  /* 0x0000000100287882 */ /* 0x000fe20000000000 */
[----:B------:R-:W-:Y:S01]  /*0980*/  NOP ;  /* 0x0000000000007918 */ /* 0x000fe20000000000 */
[----:B------:R-:W-:Y:S01]  /*0990*/  USEL UR40, UR40, 0x2, !UP0 ;  /* 0x0000000228287887 */ /* 0x000fe2000c000000 */
[----:B------:R-:W-:Y:S01]  /*09a0*/  BSSY B8, `(.L_x_340) ;  /* 0x00024da000087945 */ /* 0x000fe20003800000 */
[----:B------:R-:W-:Y:S01]  /*09b0*/  ULDC.64 UR42, c[0x0][0x208] ;  /* 0x00008200002a7ab9 */ /* 0x000fe20000000a00 */
[----:B012-4-:R-:W-:Y:S07]  /*09c0*/  BAR.SYNC.DEFER_BLOCKING 0x0 ;  /* 0x0000000000007b1d */ /* 0x017fee0000010000 */
[----:B------:R-:W-:Y:S05]  /*09d0*/  @!P0 BRA `(.L_x_341) ;  /* 0x000001d400588947 */ /* 0x000fea0003800000 */
.L_x_342:
        /* <DEDUP_REMOVED lines=8> */
[----:B-1----:R-:W-:-:S06]  /*0a60*/  ULEA UR4, UR44, UR4, 0x18 ;  /* 0x000000042c047291 */ /* 0x002fcc000f8ec03f */
[----:B------:R-:W-:Y:S01]  /*0a70*/  IMAD.U32 R22, RZ, RZ, UR4 ;  /* 0x00000004ff167e24 */ /* 0x000fe2000f8e00ff */
[----:B0-----:R-:W-:Y:S01]  /*0a80*/  SHF.R.U32.HI R0, RZ, 0x7, R0 ;  /* 0x00000007ff007819 */ /* 0x001fe20000011600 */
[----:B------:R-:W-:-:S03]  /*0a90*/  ULDC UR4, c[0x0][0xc3c] ;  /* 0x00030f0000047ab9 */ /* 0x000fc60000000800 */
[----:B------:R-:W-:-:S13]  /*0aa0*/  ISETP.NE.AND P0, PT, R0, 0x1, PT ;  /* 0x000000010000780c */ /* 0x000fda0003f05270 */
[----:B------:R-:W-:Y:S08]  /*0ab0*/  @!P0 BAR.ARV 0x9, 0x100 ;  /* 0x0244000000008b1d */ /* 0x000ff00000002000 */
[----:B------:R-:W-:Y:S06]  /*0ac0*/  BAR.SYNC.DEFER_BLOCKING 0x5, 0x180 ;  /* 0x0146000000007b1d */ /* 0x000fec0000010000 */
[----:B------:R-:W0:Y:S02]  /*0ad0*/  LDS.128 R12, [R22+0x388d0] ;  /* 0x0388d000160c7984 */ /* 0x000e240000000c00 */
[----:B------:R-:W-:Y:S06]  /*0ae0*/  BAR.ARV 0x4, 0x180 ;  /* 0x0106000000007b1d */ /* 0x000fec0000002000 */
[----:B0-----:R-:W-:-:S13]  /*0af0*/  ISETP.GE.AND P0, PT, R15, UR4, PT ;  /* 0x000000040f007c0c */ /* 0x001fda000bf06270 */
[----:B------:R-:W-:Y:S05]  /*0b00*/  @P0 BRA `(.L_x_343) ;  /* 0x0000024c000c0947 */ /* 0x000fea0003800000 */
[----:B------:R-:W0:Y:S01]  /*0b10*/  S2R R0, SR_TID.X ;  /* 0x0000000000007919 */ /* 0x000e220000002100 */
[----:B------:R-:W-:Y:S01]  /*0b20*/  R2UR UR46, R22 ;  /* 0x00000000162e72ca */ /* 0x000fe200000e0000 */
[----:B------:R-:W-:Y:S01]  /*0b30*/  IMAD.MOV.U32 R232, RZ, RZ, RZ ;  /* 0x000000ffffe87224 */ /* 0x000fe200078e00ff */
[----:B------:R-:W-:Y:S01]  /*0b40*/  CS2R R234, SRZ ;  /* 0x0000000000ea7805 */ /* 0x000fe2000001ff00 */
[----:B------:R-:W-:Y:S01]  /*0b50*/  IMAD.MOV.U32 R152, RZ, RZ, RZ ;  /* 0x000000ffff987224 */ /* 0x000fe200078e00ff */
[----:B------:R-:W-:Y:S01]  /*0b60*/  ULOP3.LUT UR47, UR40, 0x1, URZ, 0xfc, !UPT ;  /* 0x00000001282f7892 */ /* 0x000fe2000f8efc3f */
[----:B------:R-:W-:-:S08]  /*0b70*/  UMOV UR45, URZ ;  /* 0x0000003f002d7c82 */ /* 0x000fd00008000000 */
[----:B------:R-:W-:Y:S01]  /*0b80*/  UIADD3 UR46, UR46, 0x20400, URZ ;  /* 0x000204002e2e7890 */ /* 0x000fe2000fffe03f */
[----:B0-----:R-:W-:-:S05]  /*0b90*/  VIADD R12, R0, 0xffffff80 ;  /* 0xffffff80000c7836 */ /* 0x001fca0000000000 */
[----:B------:R-:W-:-:S04]  /*0ba0*/  SHF.R.S32.HI R0, RZ, 0x1f, R12 ;  /* 0x0000001fff007819 */ /* 0x000fc8000001140c */
[CC--:B------:R-:W-:Y:S02]  /*0bb0*/  LEA.HI R2, R0.reuse, R12.reuse, RZ, 0x7 ;  /* 0x0000000c00027211 */ /* 0x0c0fe400078f38ff */
[-C--:B------:R-:W-:Y:S02]  /*0bc0*/  LEA.HI R4, R0, R12.reuse, RZ, 0x5 ;  /* 0x0000000c00047211 */ /* 0x080fe400078f28ff */
[----:B------:R-:W-:Y:S02]  /*0bd0*/  LOP3.LUT R3, R2, 0xffffff80, RZ, 0xc0, !PT ;  /* 0xffffff8002037812 */ /* 0x000fe400078ec0ff */
[----:B------:R-:W-:Y:S02]  /*0be0*/  SHF.R.S32.HI R11, RZ, 0x7, R2 ;  /* 0x00000007ff0b7819 */ /* 0x000fe40000011402 */
[-C--:B------:R-:W-:Y:S01]  /*0bf0*/  LEA.HI R10, R0, R12.reuse, RZ, 0x2 ;  /* 0x0000000c000a7211 */ /* 0x080fe200078f10ff */
[----:B------:R-:W-:Y:S01]  /*0c00*/  IMAD.IADD R16, R12, 0x1, -R3 ;  /* 0x000000010c107824 */ /* 0x000fe200078e0a03 */
[----:B------:R-:W-:-:S02]  /*0c10*/  LEA.HI R3, R0, R12, RZ, 0x4 ;  /* 0x0000000c00037211 */ /* 0x000fc400078f20ff */
[----:B------:R-:W-:Y:S02]  /*0c20*/  LEA.HI R2, R2, R11, RZ, 0x1 ;  /* 0x0000000b02027211 */ /* 0x000fe400078f08ff */
[----:B------:R-:W-:Y:S02]  /*0c30*/  SHF.R.S32.HI R7, RZ, 0x1f, R16 ;  /* 0x0000001fff077819 */ /* 0x000fe40000011410 */
[----:B------:R-:W-:Y:S02]  /*0c40*/  LOP3.LUT R10, R10, 0xfffffffc, RZ, 0xc0, !PT ;  /* 0xfffffffc0a0a7812 */ /* 0x000fe400078ec0ff */
[CC--:B------:R-:W-:Y:S02]  /*0c50*/  LEA.HI R5, R7.reuse, R16.reuse, RZ, 0x2 ;  /* 0x0000001007057211 */ /* 0x0c0fe400078f10ff */
[----:B------:R-:W-:Y:S01]  /*0c60*/  LEA.HI R7, R7, R16, RZ, 0x5 ;  /* 0x0000001007077211 */ /* 0x000fe200078f28ff */
[----:B------:R-:W-:Y:S01]  /*0c70*/  IMAD.IADD R10, R12, 0x1, -R10 ;  /* 0x000000010c0a7824 */ /* 0x000fe200078e0a0a */
[----:B------:R-:W-:-:S02]  /*0c80*/  SHF.R.S32.HI R8, RZ, 0x2, R5 ;  /* 0x00000002ff087819 */ /* 0x000fc40000011405 */
[----:B------:R-:W-:Y:S02]  /*0c90*/  SHF.R.S32.HI R9, RZ, 0x1f, R5 ;  /* 0x0000001fff097819 */ /* 0x000fe40000011405 */
[----:B------:R-:W-:Y:S02]  /*0ca0*/  SHF.L.U32 R5, R4, 0x5, RZ ;  /* 0x0000000504057819 */ /* 0x000fe400000006ff */
[----:B------:R-:W-:Y:S02]  /*0cb0*/  LOP3.LUT R4, R3, 0x3fffff0, RZ, 0xc0, !PT ;  /* 0x03fffff003047812 */ /* 0x000fe400078ec0ff */
[----:B------:R-:W-:Y:S02]  /*0cc0*/  LEA.HI R9, R9, R8, RZ, 0x3 ;  /* 0x0000000809097211 */ /* 0x000fe400078f18ff */
[----:B------:R-:W-:Y:S01]  /*0cd0*/  LOP3.LUT R5, R5, 0xfffffc00, RZ, 0xc0, !PT ;  /* 0xfffffc0005057812 */ /* 0x000fe200078ec0ff */
[----:B------:R-:W-:Y:S01]  /*0ce0*/  IMAD.IADD R4, R12, 0x1, -R4 ;  /* 0x000000010c047824 */ /* 0x000fe200078e0a04 */
[----:B------:R-:W-:-:S02]  /*0cf0*/  LOP3.LUT R9, R9, 0xfffffff8, RZ, 0xc0, !PT ;  /* 0xfffffff809097812 */ /* 0x000fc400078ec0ff */
[----:B------:R-:W-:Y:S01]  /*0d00*/  SHF.R.S32.HI R7, RZ, 0x5, R7 ;  /* 0x00000005ff077819 */ /* 0x000fe20000011407 */
[----:B------:R-:W-:Y:S01]  /*0d10*/  IMAD R6, R4, 0x40, R5 ;  /* 0x0000004004067824 */ /* 0x000fe200078e0205 */
[----:B------:R-:W-:Y:S01]  /*0d20*/  SHF.R.S32.HI R4, RZ, 0x4, R3 ;  /* 0x00000004ff047819 */ /* 0x000fe20000011403 */
[----:B------:R-:W-:Y:S01]  /*0d30*/  IMAD.IADD R8, R8, 0x1, -R9 ;  /* 0x0000000108087824 */ /* 0x000fe200078e0a09 */
[----:B------:R-:W-:Y:S02]  /*0d40*/  LOP3.LUT R2, R2, 0x3fffffe, RZ, 0xc0, !PT ;  /* 0x03fffffe02027812 */ /* 0x000fe400078ec0ff */
[----:B------:R-:W-:Y:S01]  /*0d50*/  LEA.HI R3, R3, R4, RZ, 0x1 ;  /* 0x0000000403037211 */ /* 0x000fe200078f08ff */
[----:B------:R-:W-:Y:S01]  /*0d60*/  IMAD R7, R7, 0x10, R8 ;  /* 0x0000001007077824 */ /* 0x000fe200078e0208 */
[----:B------:R-:W-:Y:S01]  /*0d70*/  LEA.HI R23, R0, R12, RZ, 0x3 ;  /* 0x0000000c00177211 */ /* 0x000fe200078f18ff */
[----:B------:R-:W-:Y:S01]  /*0d80*/  IMAD.IADD R2, R11, 0x1, -R2 ;  /* 0x000000010b027824 */ /* 0x000fe200078e0a02 */
[----:B------:R-:W-:-:S02]  /*0d90*/  LOP3.LUT R3, R3, 0x1ffffffe, RZ, 0xc0, !PT ;  /* 0x1ffffffe03037812 */ /* 0x000fc400078ec0ff */
[----:B------:R-:W-:Y:S02]  /*0da0*/  LEA.HI R5, R10, R10, RZ, 0x1 ;  /* 0x0000000a0a057211 */ /* 0x000fe400078f08ff */
[----:B------:R-:W-:Y:S02]  /*0db0*/  IADD3 R3, R4, -R3, RZ ;  /* 0x8000000304037210 */ /* 0x000fe40007ffe0ff */
[----:B------:R-:W-:Y:S02]  /*0dc0*/  LEA R11, R2, R7, 0x6 ;  /* 0x00000007020b7211 */ /* 0x000fe400078e30ff */
[----:B------:R-:W-:Y:S01]  /*0dd0*/  LEA.HI R2, R0, R12, RZ, 0x6 ;  /* 0x0000000c00027211 */ /* 0x000fe200078f30ff */
[----:B------:R-:W-:Y:S01]  /*0de0*/  IMAD R3, R3, 0x8, R6 ;  /* 0x0000000803037824 */ /* 0x000fe200078e0206 */
[----:B------:R-:W-:Y:S02]  /*0df0*/  LOP3.LUT R0, R23, 0xfffffff8, RZ, 0xc0, !PT ;  /* 0xfffffff817007812 */ /* 0x000fe400078ec0ff */
[----:B------:R-:W-:Y:S01]  /*0e00*/  SHF.R.S32.HI R23, RZ, 0x3, R23 ;  /* 0x00000003ff177819 */ /* 0x000fe20000011417 */
[----:B------:R-:W-:Y:S01]  /*0e10*/  IMAD.SHL.U32 R2, R2, 0x10, RZ ;  /* 0x0000001002027824 */ /* 0x000fe200078e00ff */
[----:B------:R-:W-:Y:S01]  /*0e20*/  LOP3.LUT R5, R5, 0x1ffffffe, RZ, 0xc0, !PT ;  /* 0x1ffffffe05057812 */ /* 0x000fe200078ec0ff */
[----:B------:R0:W-:Y:S01]  /*0e30*/  STL [R1+0x78], R3 ;  /* 0x0000780301007387 */ /* 0x0001e20000100800 */
[----:B------:R-:W-:-:S02]  /*0e40*/  IMAD.IADD R12, R12, 0x1, -R0 ;  /* 0x000000010c0c7824 */ /* 0x000fc400078e0a00 */
[C---:B------:R-:W-:Y:S01]  /*0e50*/  VIADD R8, R23.reuse, 0x40 ;  /* 0x0000004017087836 */ /* 0x040fe20000000000 */
[----:B------:R1:W-:Y:S01]  /*0e60*/  STL [R1+0x4], R13 ;  /* 0x0000040d01007387 */ /* 0x0003e20000100800 */
[----:B------:R-:W-:Y:S01]  /*0e70*/  IMAD.IADD R5, R10, 0x1, -R5 ;  /* 0x000000010a057824 */ /* 0x000fe200078e0a05 */
[C---:B------:R-:W-:Y:S01]  /*0e80*/  IADD3 R10, R23.reuse, 0x20, RZ ;  /* 0x00000020170a7810 */ /* 0x040fe20007ffe0ff */
[C---:B------:R-:W-:Y:S01]  /*0e90*/  VIADD R7, R23.reuse, 0x60 ;  /* 0x0000006017077836 */ /* 0x040fe20000000000 */
[----:B------:R-:W-:Y:S01]  /*0ea0*/  SHF.R.S32.HI R4, RZ, 0x1f, R8 ;  /* 0x0000001fff047819 */ /* 0x000fe20000011408 */
[----:B------:R-:W-:Y:S01]  /*0eb0*/  IMAD.SHL.U32 R0, R23, 0x80, RZ ;  /* 0x0000008017007824 */ /* 0x000fe200078e00ff */
[----:B------:R-:W-:Y:S01]  /*0ec0*/  SHF.L.U32 R16, R12, 0x4, RZ ;  /* 0x000000040c107819 */ /* 0x000fe200000006ff */
[----:B0-----:R-:W-:Y:S01]  /*0ed0*/  IMAD.SHL.U32 R3, R8, 0x80, RZ ;  /* 0x0000008008037824 */ /* 0x001fe200078e00ff */
[----:B------:R-:W-:Y:S01]  /*0ee0*/  SHF.R.S32.HI R6, RZ, 0x1f, R7 ;  /* 0x0000001fff067819 */ /* 0x000fe20000011407 */
[----:B------:R-:W-:Y:S01]  /*0ef0*/  IMAD.SHL.U32 R237, R7, 0x80, RZ ;  /* 0x0000008007ed7824 */ /* 0x000fe200078e00ff */
[----:B-1----:R-:W-:Y:S01]  /*0f00*/  LOP3.LUT R13, R2, 0xfffffc00, RZ, 0xc0, !PT ;  /* 0xfffffc00020d7812 */ /* 0x002fe200078ec0ff */
[----:B------:R0:W-:Y:S01]  /*0f10*/  STL [R1+0x8], R14 ;  /* 0x0000080e01007387 */ /* 0x0001e20000100800 */
[----:B------:R-:W-:Y:S01]  /*0f20*/  SHF.R.S32.HI R2, RZ, 0x1f, R23 ;  /* 0x0000001fff027819 */ /* 0x000fe20000011417 */
[----:B------:R-:W-:Y:S01]  /*0f30*/  IMAD.SHL.U32 R18, R12, 0x8, RZ ;  /* 0x000000080c127824 */ /* 0x000fe200078e00ff */
[----:B------:R-:W-:Y:S01]  /*0f40*/  SHF.R.S32.HI R2, RZ, 0x1f, R10 ;  /* 0x0000001fff027819 */ /* 0x000fe2000001140a */
[----:B------:R-:W-:Y:S01]  /*0f50*/  STL [R1+0x70], R11 ;  /* 0x0000700b01007387 */ /* 0x000fe20000100800 */
[----:B------:R-:W-:Y:S01]  /*0f60*/  LOP3.LUT R9, R0, 0x380, RZ, 0xc0, !PT ;  /* 0x0000038000097812 */ /* 0x000fe200078ec0ff */
[----:B------:R-:W-:Y:S01]  /*0f70*/  IMAD.SHL.U32 R0, R10, 0x80, RZ ;  /* 0x000000800a007824 */ /* 0x000fe200078e00ff */
[----:B------:R-:W-:Y:S01]  /*0f80*/  LEA.HI R4, R4, R8, RZ, 0x3 ;  /* 0x0000000804047211 */ /* 0x000fe200078f18ff */
[----:B------:R-:W-:Y:S01]  /*0f90*/  STL [R1+0xc], R15 ;  /* 0x00000c0f01007387 */ /* 0x000fe20000100800 */
[----:B------:R-:W-:Y:S01]  /*0fa0*/  LEA.HI R2, R2, R10, RZ, 0x3 ;  /* 0x0000000a02027211 */ /* 0x000fe200078f18ff */
[----:B------:R-:W-:Y:S01]  /*0fb0*/  VIADD R233, R18, 0x40 ;  /* 0x0000004012e97836 */ /* 0x000fe20000000000 */
[----:B------:R-:W-:Y:S01]  /*0fc0*/  LEA.HI R6, R6, R7, RZ, 0x3 ;  /* 0x0000000706067211 */ /* 0x000fe200078f18ff */
[----:B------:R-:W-:Y:S01]  /*0fd0*/  IMAD.SHL.U32 R4, R4, 0x80, RZ ;  /* 0x0000008004047824 */ /* 0x000fe200078e00ff */
[----:B------:R-:W-:-:S02]  /*0fe0*/  LOP3.LUT R8, R0, 0x380, RZ, 0xc0, !PT ;  /* 0x0000038000087812 */ /* 0x000fc400078ec0ff */
[----:B------:R-:W-:Y:S01]  /*0ff0*/  SHF.L.U32 R2, R2, 0x7, RZ ;  /* 0x0000000702027819 */ /* 0x000fe200000006ff */
[----:B------:R-:W-:Y:S01]  /*1000*/  IMAD.SHL.U32 R6, R6, 0x80, RZ ;  /* 0x0000008006067824 */ /* 0x000fe200078e00ff */
[----:B------:R-:W-:Y:S02]  /*1010*/  LOP3.LUT R7, R3, 0x380, RZ, 0xc0, !PT ;  /* 0x0000038003077812 */ /* 0x000fe400078ec0ff */
[----:B------:R-:W-:Y:S02]  /*1020*/  LOP3.LUT R0, R9, 0x70, R16, 0xf8, !PT ;  /* 0x0000007009007812 */ /* 0x000fe400078ef810 */
[----:B0-----:R-:W-:Y:S02]  /*1030*/  SHF.R.U32.HI R14, RZ, 0x3, R9 ;  /* 0x00000003ff0e7819 */ /* 0x001fe40000011609 */
[----:B------:R-:W-:Y:S02]  /*1040*/  SHF.R.U32.HI R12, RZ, 0x3, R8 ;  /* 0x00000003ff0c7819 */ /* 0x000fe40000011608 */
[----:B------:R-:W-:-:S02]  /*1050*/  LOP3.LUT R3, R8, 0x70, R16, 0xf8, !PT ;  /* 0x0000007008037812 */ /* 0x000fc400078ef810 */
[----:B------:R-:W-:Y:S02]  /*1060*/  LOP3.LUT R2, R2, 0xfffffc00, RZ, 0xc0, !PT ;  /* 0xfffffc0002027812 */ /* 0x000fe400078ec0ff */
[----:B------:R-:W-:Y:S02]  /*1070*/  LOP3.LUT R237, R237, 0x380, RZ, 0xc0, !PT ;  /* 0x00000380eded7812 */ /* 0x000fe400078ec0ff */
[----:B------:R-:W-:Y:S01]  /*1080*/  LOP3.LUT R4, R4, 0xfffffc00, RZ, 0xc0, !PT ;  /* 0xfffffc0004047812 */ /* 0x000fe200078ec0ff */
[----:B------:R0:W-:Y:S01]  /*1090*/  STL [R1+0x28], R2 ;  /* 0x0000280201007387 */ /* 0x0001e20000100800 */
[----:B------:R-:W-:Y:S02]  /*10a0*/  LOP3.LUT R6, R6, 0xfffffc00, RZ, 0xc0, !PT ;  /* 0xfffffc0006067812 */ /* 0x000fe400078ec0ff */
[----:B------:R-:W-:Y:S01]  /*10b0*/  LOP3.LUT R0, R13, R0, R14, 0xf6, !PT ;  /* 0x000000000d007212 */ /* 0x000fe200078ef60e */
[----:B------:R-:W-:Y:S01]  /*10c0*/  STL [R1+0x24], R4 ;  /* 0x0000240401007387 */ /* 0x000fe20000100800 */
[----:B------:R-:W-:-:S02]  /*10d0*/  SHF.R.U32.HI R10, RZ, 0x3, R7 ;  /* 0x00000003ff0a7819 */ /* 0x000fc40000011607 */
[----:B------:R-:W-:Y:S01]  /*10e0*/  LOP3.LUT R3, R2, R3, R12, 0xf6, !PT ;  /* 0x0000000302037212 */ /* 0x000fe200078ef60c */
[----:B------:R-:W-:Y:S01]  /*10f0*/  STL [R1+0x20], R6 ;  /* 0x0000200601007387 */ /* 0x000fe20000100800 */
[----:B------:R-:W-:Y:S01]  /*1100*/  LOP3.LUT R7, R7, 0x70, R16, 0xf8, !PT ;  /* 0x0000007007077812 */ /* 0x000fe200078ef810 */
[----:B0-----:R-:W-:Y:S01]  /*1110*/  IMAD.IADD R2, R22, 0x1, R0 ;  /* 0x0000000116027824 */ /* 0x001fe200078e0200 */
[----:B------:R-:W-:Y:S01]  /*1120*/  SHF.R.U32.HI R9, RZ, 0x3, R237 ;  /* 0x00000003ff097819 */ /* 0x000fe200000116ed */
[----:B------:R0:W-:Y:S01]  /*1130*/  STL [R1+0x34], R0 ;  /* 0x0000340001007387 */ /* 0x0001e20000100800 */
[----:B------:R-:W-:Y:S02]  /*1140*/  LOP3.LUT R8, R237, 0x70, R16, 0xf8, !PT ;  /* 0x00000070ed087812 */ /* 0x000fe400078ef810 */
[----:B------:R-:W-:Y:S01]  /*1150*/  LOP3.LUT R7, R4, R7, R10, 0xf6, !PT ;  /* 0x0000000704077212 */ /* 0x000fe200078ef60a */
[----:B------:R1:W-:Y:S01]  /*1160*/  STL [R1+0x30], R2 ;  /* 0x0000300201007387 */ /* 0x0003e20000100800 */
[----:B------:R-:W-:-:S02]  /*1170*/  LOP3.LUT R9, R6, R8, R9, 0xf6, !PT ;  /* 0x0000000806097212 */ /* 0x000fc400078ef609 */
[----:B------:R-:W-:Y:S01]  /*1180*/  SHF.R.S32.HI R17, RZ, 0x1f, R16 ;  /* 0x0000001fff117819 */ /* 0x000fe20000011410 */
[C---:B0-----:R-:W-:Y:S01]  /*1190*/  IMAD.IADD R0, R22.reuse, 0x1, R3 ;  /* 0x0000000116007824 */ /* 0x041fe200078e0203 */
[C---:B------:R-:W-:Y:S01]  /*11a0*/  IADD3 R3, R22.reuse, R7, RZ ;  /* 0x0000000716037210 */ /* 0x040fe20007ffe0ff */
[----:B-1----:R-:W-:-:S03]  /*11b0*/  IMAD.IADD R2, R22, 0x1, R9 ;  /* 0x0000000116027824 */ /* 0x002fc600078e0209 */
[----:B------:R0:W-:Y:S04]  /*11c0*/  STL [R1+0x68], R0 ;  /* 0x0000680001007387 */ /* 0x0001e80000100800 */
[----:B------:R1:W-:Y:S04]  /*11d0*/  STL [R1+0x64], R3 ;  /* 0x0000640301007387 */ /* 0x0003e80000100800 */
[----:B------:R1:W-:Y:S01]  /*11e0*/  STL [R1+0x60], R2 ;  /* 0x0000600201007387 */ /* 0x0003e20000100800 */
[----:B0-----:R-:W-:-:S05]  /*11f0*/  IMAD R0, R5, 0x8, R11 ;  /* 0x0000000805007824 */ /* 0x001fca00078e020b */
[----:B------:R1:W-:Y:S02]  /*1200*/  STL [R1+0x74], R0 ;  /* 0x0000740001007387 */ /* 0x0003e40000100800 */
.L_x_524:
[----:B-12---:R-:W2:Y:S01]  /*1210*/  LDL.LU R0, [R1+0xc] ;  /* 0x00000c0001007983 */ /* 0x006ea20000300800 */
[----:B----4-:R-:W2:Y:S01]  /*1220*/  LDC.64 R2, c[0x0][0xc88] ;  /* 0x00032200ff027b82 */ /* 0x010ea20000000a00 */
[----:B------:R-:W-:Y:S05]  /*1230*/  YIELD ;  /* 0x0000000000007946 */ /* 0x000fea0003800000 */
[----:B------:R-:W-:Y:S01]  /*1240*/  ULDC.64 UR4, c[0x0][0xa28] ;  /* 0x00028a0000047ab9 */ /* 0x000fe20000000a00 */
[----:B------:R-:W-:Y:S01]  /*1250*/  ULDC.64 UR8, c[0x0][0xa18] ;  /* 0x0002860000087ab9 */ /* 0x000fe20000000a00 */
[----:B------:R-:W-:Y:S01]  /*1260*/  ISETP.NE.U32.AND P1, PT, RZ, UR4, PT ;  /* 0x00000004ff007c0c */ /* 0x000fe2000bf25070 */
[----:B------:R-:W-:Y:S01]  /*1270*/  ULDC.64 UR6, c[0x0][0xa08] ;  /* 0x0002820000067ab9 */ /* 0x000fe20000000a00 */
[----:B--2---:R-:W-:-:S05]  /*1280*/  IMAD.WIDE R2, R0, 0x4, R2 ;  /* 0x0000000400027825 */ /* 0x004fca00078e0202 */
[----:B------:R0:W2:Y:S01]  /*1290*/  LDG.E R0, desc[UR42][R2.64] ;  /* 0x0000002a02007981 */ /* 0x0000a2000c1e1900 */
[----:B------:R-:W-:Y:S02]  /*12a0*/  ISETP.NE.AND.EX P1, PT, RZ, UR5, PT, P1 ;  /* 0x00000005ff007c0c */ /* 0x000fe4000bf25310 */
[----:B------:R-:W-:Y:S02]  /*12b0*/  ISETP.NE.U32.AND P0, PT, RZ, UR6, PT ;  /* 0x00000006ff007c0c */ /* 0x000fe4000bf05070 */
[----:B------:R-:W-:Y:S02]  /*12c0*/  MOV R29, RZ ;  /* 0x000000ff001d7202 */ /* 0x000fe40000000f00 */
[----:B------:R-:W-:Y:S01]  /*12d0*/  ISETP.NE.AND.EX P0, PT, RZ, UR7, PT, P0 ;  /* 0x00000007ff007c0c */ /* 0x000fe2000bf05300 */
[----:B0-----:R-:W-:Y:S01]  /*12e0*/  IMAD.MOV.U32 R3, RZ, RZ, RZ ;  /* 0x000000ffff037224 */ /* 0x001fe200078e00ff */
[----:B--2---:R-:W-:Y:S01]  /*12f0*/  SHF.R.S32.HI R6, RZ, 0x1f, R0 ;  /* 0x0000001fff067819 */ /* 0x004fe20000011400 */
[----:B------:R-:W-:-:S04]  /*1300*/  IMAD.SHL.U32 R28, R0, 0x4, RZ ;  /* 0x00000004001c7824 */ /* 0x000fc800078e00ff */
[C---:B------:R-:W-:Y:S01]  /*1310*/  @P1 LEA R4, P2, R0.reuse, UR4, 0x2 ;  /* 0x0000000400041c11 */ /* 0x040fe2000f8410ff */
[----:B------:R-:W-:Y:S01]  /*1320*/  STL [R1+0x1c], R0 ;  /* 0x00001c0001007387 */ /* 0x000fe20000100800 */
[C-C-:B------:R-:W-:Y:S02]  /*1330*/  SHF.L.U64.HI R30, R0.reuse, 0x2, R6.reuse ;  /* 0x00000002001e7819 */ /* 0x140fe40000010206 */
[----:B------:R-:W-:Y:S01]  /*1340*/  @P1 LEA.HI.X R5, R0, UR5, R6, 0x2, P2 ;  /* 0x0000000500051c11 */ /* 0x000fe200090f1406 */
[----:B------:R0:W-:Y:S01]  /*1350*/  STL [R1+0x40], R6 ;  /* 0x0000400601007387 */ /* 0x0001e20000100800 */
[----:B------:R-:W-:Y:S01]  /*1360*/  ISETP.NE.U32.AND P2, PT, RZ, UR8, PT ;  /* 0x00000008ff007c0c */ /* 0x000fe2000bf45070 */
[----:B------:R-:W-:Y:S01]  /*1370*/  ULDC UR4, c[0x0][0x288] ;  /* 0x0000a20000047ab9 */ /* 0x000fe20000000800 */
[----:B---3--:R-:W-:Y:S01]  /*1380*/  IADD3 R8, P3, R28, UR6, RZ ;  /* 0x000000061c087c10 */ /* 0x008fe2000ff7e0ff */
[----:B------:R1:W5:Y:S01]  /*1390*/  @P1 LDG.E R3, desc[UR42][R4.64] ;  /* 0x0000002a04031981 */ /* 0x000362000c1e1900 */
[----:B------:R-:W-:Y:S01]  /*13a0*/  ISETP.NE.AND.EX P2, PT, RZ, UR9, PT, P2 ;  /* 0x00000009ff007c0c */ /* 0x000fe2000bf45320 */
[----:B------:R-:W-:Y:S01]  /*13b0*/  IMAD.U32 R119, RZ, RZ, UR4 ;  /* 0x00000004ff777e24 */ /* 0x000fe2000f8e00ff */
[----:B------:R-:W-:Y:S01]  /*13c0*/  IADD3.X R9, R30, UR7, RZ, P3, !PT ;  /* 0x000000071e097c10 */ /* 0x000fe20009ffe4ff */
[----:B------:R-:W-:-:S04]  /*13d0*/  ULDC.64 UR4, c[0x0][0x418] ;  /* 0x0001060000047ab9 */ /* 0x000fc80000000a00 */
[----:B------:R1:W5:Y:S06]  /*13e0*/  @P0 LDG.E R29, desc[UR42][R8.64] ;  /* 0x0000002a081d0981 */ /* 0x00036c000c1e1900 */
[----:B0-----:R-:W-:-:S04]  /*13f0*/  @P2 IADD3 R6, P1, R28, UR8, RZ ;  /* 0x000000081c062c10 */ /* 0x001fc8000ff3e0ff */
[----:B------:R-:W-:-:S05]  /*1400*/  @P2 IADD3.X R7, R30, UR9, RZ, P1, !PT ;  /* 0x000000091e072c10 */ /* 0x000fca0008ffe4ff */
[----:B------:R1:W5:Y:S01]  /*1410*/  @P2 LDG.E R119, desc[UR42][R6.64] ;  /* 0x0000002a06772981 */ /* 0x000362000c1e1900 */
[----:B------:R-:W-:-:S03]  /*1420*/  UISETP.NE.U32.AND UP0, UPT, UR4, URZ, UPT ;  /* 0x0000003f0400728c */ /* 0x000fc6000bf05070 */
[----:B------:R-:W-:Y:S01]  /*1430*/  ULDC UR4, c[0x0][0x424] ;  /* 0x0001090000047ab9 */ /* 0x000fe20000000800 */
[----:B------:R-:W-:-:S03]  /*1440*/  UISETP.NE.AND.EX UP0, UPT, UR5, URZ, UPT, UP0 ;  /* 0x0000003f0500728c */ /* 0x000fc6000bf05300 */
[----:B------:R-:W-:Y:S01]  /*1450*/  ULDC UR5, c[0x0][0x2f0] ;  /* 0x0000bc0000057ab9 */ /* 0x000fe20000000800 */
[----:B------:R-:W-:-:S04]  /*1460*/  USEL UR4, UR4, 0x1, UP0 ;  /* 0x0000000104047887 */ /* 0x000fc80008000000 */
[----:B------:R-:W-:-:S03]  /*1470*/  UIMAD UR4, UR4, UR5, URZ ;  /* 0x00000005040472a4 */ /* 0x000fc6000f8e023f */
[----:B------:R-:W-:Y:S02]  /*1480*/  ULDC UR5, c[0x0][0x348] ;  /* 0x0000d20000057ab9 */ /* 0x000fe40000000800 */
[----:B------:R-:W-:Y:S02]  /*1490*/  IMAD.U32 R2, RZ, RZ, UR5 ;  /* 0x00000005ff027e24 */ /* 0x000fe4000f8e00ff */
[----:B------:R-:W-:Y:S02]  /*14a0*/  IMAD.U32 R26, RZ, RZ, UR4 ;  /* 0x00000004ff1a7e24 */ /* 0x000fe4000f8e00ff */
[----:B------:R-:W-:Y:S01]  /*14b0*/  IMAD.MOV.U32 R27, RZ, RZ, R0 ;  /* 0x000000ffff1b7224 */ /* 0x000fe200078e0000 */
[----:B-1----:R-:W-:Y:S06]  /*14c0*/  @P2 BRA `(.L_x_344) ;  /* 0x0000000000242947 */ /* 0x002fec0003800000 */
[----:B------:R-:W-:Y:S02]  /*14d0*/  ULDC.64 UR4, c[0x0][0xa00] ;  /* 0x0002800000047ab9 */ /* 0x000fe40000000a00 */
[----:B------:R-:W-:-:S04]  /*14e0*/  ISETP.NE.U32.AND P1, PT, RZ, UR4, PT ;  /* 0x00000004ff007c0c */ /* 0x000fc8000bf25070 */
[----:B------:R-:W-:-:S13]  /*14f0*/  ISETP.NE.AND.EX P1, PT, RZ, UR5, PT, P1 ;  /* 0x00000005ff007c0c */ /* 0x000fda000bf25310 */
[----:B------:R-:W-:Y:S05]  /*1500*/  @!P1 BRA `(.L_x_344) ;  /* 0x0000000000149947 */ /* 0x000fea0003800000 */
[----:B------:R-:W0:Y:S02]  /*1510*/  LDC.64 R4, c[0x0][0xa00] ;  /* 0x00028000ff047b82 */ /* 0x000e240000000a00 */
[----:B0-----:R-:W-:-:S05]  /*1520*/  IMAD.WIDE R4, R27, 0x4, R4 ;  /* 0x000000041b047825 */ /* 0x001fca00078e0204 */
[----:B-----5:R-:W2:Y:S04]  /*1530*/  LDG.E R119, desc[UR42][R4.64] ;  /* 0x0000002a04777981 */ /* 0x020ea8000c1e1900 */
[----:B------:R-:W2:Y:S02]  /*1540*/  LDG.E R0, desc[UR42][R4.64+0x4] ;  /* 0x0000042a04007981 */ /* 0x000ea4000c1e1900 */
[----:B--2---:R-:W-:-:S07]  /*1550*/  IADD3 R119, -R119, R0, RZ ;  /* 0x0000000077777210 */ /* 0x004fce0007ffe1ff */
.L_x_344:
[----:B------:R-:W2:Y:S01]  /*1560*/  LDL R31, [R1+0x8] ;  /* 0x00000800011f7983 */ /* 0x000ea20000100800 */
[----:B------:R-:W-:Y:S02]  /*1570*/  ULDC.64 UR4, c[0x0][0xa20] ;  /* 0x0002880000047ab9 */ /* 0x000fe40000000a00 */
[----:B------:R-:W-:Y:S01]  /*1580*/  ISETP.NE.U32.AND P1, PT, RZ, UR4, PT ;  /* 0x00000004ff007c0c */ /* 0x000fe2000bf25070 */
[----:B------:R-:W3:Y:S03]  /*1590*/  LDL R0, [R1+0x4] ;  /* 0x0000040001007983 */ /* 0x000ee60000100800 */
[----:B------:R-:W-:Y:S01]  /*15a0*/  ISETP.NE.AND.EX P1, PT, RZ, UR5, PT, P1 ;  /* 0x00000005ff007c0c */ /* 0x000fe2000bf25310 */
[----:B--2---:R0:W-:Y:S04]  /*15b0*/  STL [R1+0x38], R31 ;  /* 0x0000381f01007387 */ /* 0x0041e80000100800 */
[----:B---3--:R0:W-:Y:S08]  /*15c0*/  STL [R1+0x50], R0 ;  /* 0x0000500001007387 */ /* 0x0081f00000100800 */
[----:B------:R-:W-:Y:S05]  /*15d0*/  @!P1 BRA `(.L_x_345) ;  /* 0x0000000000109947 */ /* 0x000fea0003800000 */
[----:B------:R-:W-:-:S04]  /*15e0*/  IADD3 R4, P0, R28, UR4, RZ ;  /* 0x000000041c047c10 */ /* 0x000fc8000ff1e0ff */
[----:B------:R-:W-:-:S05]  /*15f0*/  IADD3.X R5, R30, UR5, RZ, P0, !PT ;  /* 0x000000051e057c10 */ /* 0x000fca00087fe4ff */
[----:B------:R1:W5:Y:S01]  /*1600*/  LDG.E R26, desc[UR42][R4.64] ;  /* 0x0000002a041a7981 */ /* 0x000362000c1e1900 */
[----:B------:R-:W-:Y:S05]  /*1610*/  BRA `(.L_x_346) ;  /* 0x0000000000107947 */ /* 0x000fea0003800000 */
.L_x_345:
[----:B------:R-:W-:Y:S05]  /*1620*/  @!P0 BRA `(.L_x_346) ;  /* 0x00000000000c8947 */ /* 0x000fea0003800000 */
[----:B------:R-:W2:Y:S04]  /*1630*/  LDG.E R5, desc[UR42][R8.64] ;  /* 0x0000002a08057981 */ /* 0x000ea8000c1e1900 */
[----:B------:R-:W2:Y:S02]  /*1640*/  LDG.E R26, desc[UR42][R8.64+0x4] ;  /* 0x0000042a081a7981 */ /* 0x000ea4000c1e1900 */
[----:B--2---:R-:W-:-:S07]  /*1650*/  IMAD.IADD R26, R26, 0x1, -R5 ;  /* 0x000000011a1a7824 */ /* 0x004fce00078e0a05 */
.L_x_346:
[----:B------:R-:W-:Y:S02]  /*1660*/  ULDC.64 UR4, c[0x0][0xa10] ;  /* 0x0002840000047ab9 */ /* 0x000fe40000000a00 */
[----:B------:R-:W-:-:S04]  /*1670*/  ISETP.NE.U32.AND P0, PT, RZ, UR4, PT ;  /* 0x00000004ff007c0c */ /* 0x000fc8000bf05070 */
[----:B------:R-:W-:Y:S01]  /*1680*/  ISETP.NE.AND.EX P0, PT, RZ, UR5, PT, P0 ;  /* 0x00000005ff007c0c */ /* 0x000fe2000bf05300 */
[----:B-----5:R-:W-:Y:S01]  /*1690*/  IMAD.IADD R11, R26, 0x1, -R3 ;  /* 0x000000011a0b7824 */ /* 0x020fe200078e0a03 */
[----:B------:R-:W-:-:S11]  /*16a0*/  ULDC.64 UR4, c[0x0][0xa30] ;  /* 0x00028c0000047ab9 */ /* 0x000fd60000000a00 */
[----:B-1----:R-:W1:Y:S02]  /*16b0*/  @P0 LDC.64 R4, c[0x0][0xa10] ;  /* 0x00028400ff040b82 */ /* 0x002e640000000a00 */
[----:B-1----:R-:W-:-:S05]  /*16c0*/  @P0 IMAD.WIDE R4, R27, 0x4, R4 ;  /* 0x000000041b040825 */ /* 0x002fca00078e0204 */
[----:B0-----:R-:W2:Y:S04]  /*16d0*/  @P0 LDG.E R0, desc[UR42][R4.64] ;  /* 0x0000002a04000981 */ /* 0x001ea8000c1e1900 */
[----:B------:R-:W2:Y:S01]  /*16e0*/  @P0 LDG.E R9, desc[UR42][R4.64+0x4] ;  /* 0x0000042a04090981 */ /* 0x000ea2000c1e1900 */
[----:B------:R-:W-:Y:S01]  /*16f0*/  IMAD.MOV R24, RZ, RZ, -R11 ;  /* 0x000000ffff187224 */ /* 0x000fe200078e0a0b */
[----:B------:R-:W-:Y:S01]  /*1700*/  ISETP.NE.U32.AND P1, PT, RZ, UR4, PT ;  /* 0x00000004ff007c0c */ /* 0x000fe2000bf25070 */
[----:B------:R-:W-:-:S03]  /*1710*/  IMAD.MOV.U32 R113, RZ, RZ, R26 ;  /* 0x000000ffff717224 */ /* 0x000fc600078e001a */
[----:B------:R-:W-:Y:S02]  /*1720*/  VIMNMX R24, RZ, R24, !PT ;  /* 0x00000018ff187248 */ /* 0x000fe40007fe0100 */
[----:B------:R-:W-:-:S13]  /*1730*/  ISETP.NE.AND.EX P1, PT, RZ, UR5, PT, P1 ;  /* 0x00000005ff007c0c */ /* 0x000fda000bf25310 */
[----:B------:R-:W-:-:S04]  /*1740*/  @P1 IADD3 R6, P2, R28, UR4, RZ ;  /* 0x000000041c061c10 */ /* 0x000fc8000ff5e0ff */
[----:B------:R-:W-:-:S05]  /*1750*/  @P1 IADD3.X R7, R30, UR5, RZ, P2, !PT ;  /* 0x000000051e071c10 */ /* 0x000fca00097fe4ff */
[----:B------:R0:W5:Y:S01]  /*1760*/  @P1 LDG.E R113, desc[UR42][R6.64] ;  /* 0x0000002a06711981 */ /* 0x000162000c1e1900 */
[----:B--2---:R-:W-:-:S05]  /*1770*/  @P0 IMAD.IADD R2, R9, 0x1, -R0 ;  /* 0x0000000109020824 */ /* 0x004fca00078e0a00 */
[----:B------:R-:W-:-:S05]  /*1780*/  IADD3 R125, R11, R2, RZ ;  /* 0x000000020b7d7210 */ /* 0x000fca0007ffe0ff */
[----:B------:R-:W-:-:S05]  /*1790*/  VIADD R0, R125, 0x7f ;  /* 0x0000007f7d007836 */ /* 0x000fca0000000000 */
[----:B------:R-:W-:-:S04]  /*17a0*/  SHF.R.S32.HI R3, RZ, 0x1f, R0 ;  /* 0x0000001fff037819 */ /* 0x000fc80000011400 */
[----:B------:R-:W-:-:S04]  /*17b0*/  LEA.HI R3, R3, R0, RZ, 0x7 ;  /* 0x0000000003037211 */ /* 0x000fc800078f38ff */
[----:B------:R-:W-:Y:S02]  /*17c0*/  LOP3.LUT R5, R3, 0xffffff80, RZ, 0xc0, !PT ;  /* 0xffffff8003057812 */ /* 0x000fe400078ec0ff */
[----:B------:R-:W-:Y:S02]  /*17d0*/  SHF.R.S32.HI R153, RZ, 0x7, R3 ;  /* 0x00000007ff997819 */ /* 0x000fe40000011403 */
[----:B------:R-:W-:-:S04]  /*17e0*/  VIADDMNMX R5, R5, -R11, R2, PT ;  /* 0x8000000b05057246 */ /* 0x000fc80003800102 */
[----:B------:R-:W-:Y:S02]  /*17f0*/  ISETP.GT.AND P0, PT, R5, R24, PT ;  /* 0x000000180500720c */ /* 0x000fe40003f04270 */
[----:B------:R-:W-:-:S05]  /*1800*/  SHF.R.U32.HI R24, RZ, 0x7, R24 ;  /* 0x00000007ff187819 */ /* 0x000fca0000011618 */
[----:B------:R-:W-:-:S06]  /*1810*/  IMAD.MOV.U32 R25, RZ, RZ, R24 ;  /* 0x000000ffff197224 */ /* 0x000fcc00078e0018 */
[----:B------:R-:W-:-:S05]  /*1820*/  @P0 VIADD R0, R5, 0x7f ;  /* 0x0000007f05000836 */ /* 0x000fca0000000000 */
[----:B------:R-:W-:-:S04]  /*1830*/  @P0 SHF.R.S32.HI R5, RZ, 0x1f, R0 ;  /* 0x0000001fff050819 */ /* 0x000fc80000011400 */
[----:B------:R-:W-:-:S04]  /*1840*/  @P0 LEA.HI R5, R5, R0, RZ, 0x7 ;  /* 0x0000000005050211 */ /* 0x000fc800078f38ff */
[----:B------:R-:W-:Y:S02]  /*1850*/  @P0 SHF.R.S32.HI R25, RZ, 0x7, R5 ;  /* 0x00000007ff190819 */ /* 0x000fe40000011405 */
[----:B------:R-:W-:Y:S02]  /*1860*/  PLOP3.LUT P0, PT, PT, PT, PT, 0x80, 0x0 ;  /* 0x000000000000781c */ /* 0x000fe40003f0f070 */
[----:B------:R-:W-:-:S13]  /*1870*/  ISETP.GT.AND P1, PT, R25, R24, PT ;  /* 0x000000181900720c */ /* 0x000fda0003f24270 */
[----:B0-----:R-:W-:Y:S05]  /*1880*/  @!P1 BRA `(.L_x_347) ;  /* 0x000000ac00009947 */ /* 0x001fea0003800000 */
[----:B------:R-:W-:Y:S01]  /*1890*/  IADD3 R0, R22, 0x28400, RZ ;  /* 0x0002840016007810 */ /* 0x000fe20007ffe0ff */
[----:B------:R-:W-:Y:S03]  /*18a0*/  BSSY B6, `(.L_x_348) ;  /* 0x0000013000067945 */ /* 0x000fe60003800000 */
[----:B------:R-:W-:-:S13]  /*18b0*/  LOP3.LUT P0, RZ, R0, 0x3ff, RZ, 0xc0, !PT ;  /* 0x000003ff00ff7812 */ /* 0x000fda000780c0ff */
[----:B------:R-:W-:Y:S05]  /*18c0*/  @!P0 BRA `(.L_x_349) ;  /* 0x0000000000408947 */ /* 0x000fea0003800000 */
[----:B------:R-:W-:Y:S01]  /*18d0*/  MOV R0, 0x0 ;  /* 0x0000000000007802 */ /* 0x000fe20000000f00 */
[----:B------:R-:W-:Y:S01]  /*18e0*/  ULDC.64 UR4, c[0x4][0x198] ;  /* 0x0100660000047ab9 */ /* 0x000fe20000000a00 */
[----:B------:R-:W-:Y:S01]  /*18f0*/  ULDC.64 UR6, c[0x4][0x100] ;  /* 0x0100400000067ab9 */ /* 0x000fe20000000a00 */
[----:B------:R-:W-:Y:S01]  /*1900*/  IMAD.U32 R4, RZ, RZ, UR4 ;  /* 0x00000004ff047e24 */ /* 0x000fe2000f8e00ff */
[----:B------:R0:W1:Y:S01]  /*1910*/  LDC.64 R14, c[0x4][R0] ;  /* 0x01000000000e7b82 */ /* 0x0000620000000a00 */
[----:B------:R-:W-:Y:S01]  /*1920*/  IMAD.U32 R5, RZ, RZ, UR5 ;  /* 0x00000005ff057e24 */ /* 0x000fe2000f8e00ff */
[----:B------:R-:W-:Y:S01]  /*1930*/  ULDC.64 UR4, c[0x4][0x1a0] ;  /* 0x0100680000047ab9 */ /* 0x000fe20000000a00 */
[----:B------:R-:W-:Y:S01]  /*1940*/  MOV R10, UR6 ;  /* 0x00000006000a7c02 */ /* 0x000fe20008000f00 */
[----:B------:R-:W-:Y:S02]  /*1950*/  IMAD.U32 R6, RZ, RZ, UR4 ;  /* 0x00000004ff067e24 */ /* 0x000fe4000f8e00ff */
[----:B------:R-:W-:-:S02]  /*1960*/  IMAD.U32 R7, RZ, RZ, UR5 ;  /* 0x00000005ff077e24 */ /* 0x000fc4000f8e00ff */
[----:B------:R-:W-:Y:S02]  /*1970*/  IMAD.U32 R11, RZ, RZ, UR7 ;  /* 0x00000007ff0b7e24 */ /* 0x000fe4000f8e00ff */
[----:B------:R-:W-:Y:S02]  /*1980*/  IMAD.MOV.U32 R8, RZ, RZ, 0x70 ;  /* 0x00000070ff087424 */ /* 0x000fe400078e00ff */
[----:B------:R-:W-:Y:S02]  /*1990*/  IMAD.MOV.U32 R12, RZ, RZ, 0x1 ;  /* 0x00000001ff0c7424 */ /* 0x000fe400078e00ff */
[----:B0-----:R-:W-:-:S07]  /*19a0*/  IMAD.MOV.U32 R13, RZ, RZ, RZ ;  /* 0x000000ffff0d7224 */ /* 0x001fce00078e00ff */
[----:B------:R-:W-:-:S07]  /*19b0*/  LEPC R20, `(.L_x_349) ;  /* 0x000000001014794e */ /* 0x000fce0000000000 */
[----:B-1---5:R-:W-:Y:S05]  /*19c0*/  CALL.ABS.NOINC R14 ;  /* 0x000000000e007343 */ /* 0x022fea0003c00000 */
.L_x_349:
[----:B------:R-:W-:Y:S05]  /*19d0*/  BSYNC B6 ;  /* 0x0000000000067941 */ /* 0x000fea0003800000 */
.L_x_348:
        /* <DEDUP_REMOVED lines=20> */
.L_x_351:
[----:B------:R-:W-:Y:S05]  /*1b20*/  BSYNC B6 ;  /* 0x0000000000067941 */ /* 0x000fea0003800000 */
.L_x_350:
[----:B------:R-:W-:Y:S01]  /*1b30*/  ULDC.64 UR4, c[0x0][0x9f8] ;  /* 0x00027e0000047ab9 */ /* 0x000fe20000000a00 */
[----:B------:R-:W-:Y:S01]  /*1b40*/  IADD3 R88, R29, R26, RZ ;  /* 0x0000001a1d587210 */ /* 0x000fe20007ffe0ff */
[----:B------:R-:W2:Y:S01]  /*1b50*/  LDL R21, [R1+0x24] ;  /* 0x0000240001157983 */ /* 0x000ea20000100800 */
[----:B------:R-:W-:Y:S01]  /*1b60*/  ISETP.NE.U32.AND P0, PT, RZ, UR4, PT ;  /* 0x00000004ff007c0c */ /* 0x000fe2000bf05070 */
[----:B------:R-:W0:Y:S01]  /*1b70*/  LDC.64 R104, c[0x0][0x300] ;  /* 0x0000c000ff687b82 */ /* 0x000e220000000a00 */
[----:B------:R-:W-:Y:S01]  /*1b80*/  SHF.R.S32.HI R8, RZ, 0x1f, R31 ;  /* 0x0000001fff087819 */ /* 0x000fe2000001141f */
[----:B------:R-:W3:Y:S01]  /*1b90*/  LDL R26, [R1+0x28] ;  /* 0x00002800011a7983 */ /* 0x000ee20000100800 */
[----:B------:R-:W-:Y:S01]  /*1ba0*/  ISETP.NE.AND.EX P0, PT, RZ, UR5, PT, P0 ;  /* 0x00000005ff007c0c */ /* 0x000fe2000bf05300 */
[----:B------:R-:W-:Y:S02]  /*1bb0*/  ULDC.64 UR6, c[0x0][0xa08] ;  /* 0x0002820000067ab9 */ /* 0x000fe40000000a00 */
[----:B------:R-:W4:Y:S02]  /*1bc0*/  LDL R15, [R1+0x20] ;  /* 0x00002000010f7983 */ /* 0x000f240000100800 */
[----:B------:R-:W1:Y:S08]  /*1bd0*/  LDC R39, c[0x0][0x3f4] ;  /* 0x0000fd00ff277b82 */ /* 0x000e700000000800 */
[----:B------:R-:W-:Y:S01]  /*1be0*/  @P0 IADD3 R4, P1, R28, UR4, RZ ;  /* 0x000000041c040c10 */ /* 0x000fe2000ff3e0ff */
[----:B------:R-:W1:Y:S01]  /*1bf0*/  S2R R20, SR_TID.X ;  /* 0x0000000000147919 */ /* 0x000e620000002100 */
[----:B------:R-:W1:Y:S02]  /*1c00*/  LDC.64 R32, c[0x0][0x3f8] ;  /* 0x0000fe00ff207b82 */ /* 0x000e640000000a00 */
[----:B------:R-:W-:Y:S01]  /*1c10*/  @P0 IADD3.X R5, R30, UR5, RZ, P1, !PT ;  /* 0x000000051e050c10 */ /* 0x000fe20008ffe4ff */
[----:B------:R-:W-:-:S04]  /*1c20*/  ULDC.64 UR4, c[0x0][0x308] ;  /* 0x0000c20000047ab9 */ /* 0x000fc80000000a00 */
[----:B------:R0:W2:Y:S01]  /*1c30*/  @P0 LDG.E R27, desc[UR42][R4.64] ;  /* 0x0000002a041b0981 */ /* 0x0000a2000c1e1900 */
[----:B------:R-:W-:Y:S01]  /*1c40*/  SHF.R.S32.HI R43, RZ, 0x1f, R88 ;  /* 0x0000001fff2b7819 */ /* 0x000fe20000011458 */
[----:B0-----:R-:W-:Y:S01]  /*1c50*/  IMAD.WIDE.U32 R6, R88, R104, RZ ;  /* 0x0000006858067225 */ /* 0x001fe200078e00ff */
[----:B------:R-:W-:-:S03]  /*1c60*/  ISETP.NE.U32.AND P0, PT, RZ, UR6, PT ;  /* 0x00000006ff007c0c */ /* 0x000fc6000bf05070 */
[----:B------:R-:W-:Y:S01]  /*1c70*/  IMAD R0, R43, R104, RZ ;  /* 0x000000682b007224 */ /* 0x000fe200078e02ff */
[----:B------:R-:W-:-:S03]  /*1c80*/  ISETP.NE.AND.EX P0, PT, RZ, UR7, PT, P0 ;  /* 0x00000007ff007c0c */ /* 0x000fc6000bf05300 */
[----:B------:R-:W-:Y:S02]  /*1c90*/  IMAD R3, R88, R105, R0 ;  /* 0x0000006958037224 */ /* 0x000fe400078e0200 */
[----:B------:R-:W-:Y:S02]  /*1ca0*/  IMAD R0, R8, UR4, RZ ;  /* 0x0000000408007c24 */ /* 0x000fe4000f8e02ff */
[----:B------:R-:W-:Y:S02]  /*1cb0*/  IMAD.IADD R7, R7, 0x1, R3 ;  /* 0x0000000107077824 */ /* 0x000fe400078e0203 */
[C---:B------:R-:W-:Y:S02]  /*1cc0*/  IMAD R3, R31.reuse, UR5, R0 ;  /* 0x000000051f037c24 */ /* 0x040fe4000f8e0200 */
[----:B------:R-:W-:Y:S01]  /*1cd0*/  IMAD.WIDE.U32 R4, R31, UR4, R6 ;  /* 0x000000041f047c25 */ /* 0x000fe2000f8e0006 */
[----:B------:R-:W-:-:S03]  /*1ce0*/  ULDC.64 UR4, c[0x0][0x310] ;  /* 0x0000c40000047ab9 */ /* 0x000fc60000000a00 */
[----:B------:R-:W-:Y:S01]  /*1cf0*/  IMAD.IADD R5, R5, 0x1, R3 ;  /* 0x0000000105057824 */ /* 0x000fe200078e0203 */
[----:B-1----:R-:W-:-:S04]  /*1d00*/  SHF.R.U32.HI R36, RZ, 0x7, R20 ;  /* 0x00000007ff247819 */ /* 0x002fc80000011614 */
[----:B------:R-:W-:Y:S02]  /*1d10*/  ISETP.NE.AND P6, PT, R36, 0x1, PT ;  /* 0x000000012400780c */ /* 0x000fe40003fc5270 */
[----:B------:R-:W-:Y:S01]  /*1d20*/  ISETP.GE.AND P2, PT, R16, R39, PT ;  /* 0x000000271000720c */ /* 0x000fe20003f46270 */
[----:B------:R-:W-:Y:S01]  /*1d30*/  VIADD R28, R23, 0x20 ;  /* 0x00000020171c7836 */ /* 0x000fe20000000000 */
[----:B------:R-:W-:Y:S02]  /*1d40*/  SHF.R.S32.HI R34, RZ, 0x1f, R23 ;  /* 0x0000001fff227819 */ /* 0x000fe40000011417 */
[----:B------:R-:W-:Y:S01]  /*1d50*/  SHF.R.S32.HI R19, RZ, 0x1f, R18 ;  /* 0x0000001fff137819 */ /* 0x000fe20000011412 */
[----:B------:R-:W-:-:S05]  /*1d60*/  IMAD.SHL.U32 R28, R28, 0x80, RZ ;  /* 0x000000801c1c7824 */ /* 0x000fca00078e00ff */
[----:B------:R-:W-:Y:S01]  /*1d70*/  LOP3.LUT R28, R28, 0x380, RZ, 0xc0, !PT ;  /* 0x000003801c1c7812 */ /* 0x000fe200078ec0ff */
[C---:B------:R-:W-:Y:S01]  /*1d80*/  IMAD.WIDE.U32 R10, R23.reuse, R32, R16 ;  /* 0x00000020170a7225 */ /* 0x040fe200078e0010 */
[----:B------:R-:W-:-:S04]  /*1d90*/  SHF.L.U32 R29, R23, 0x7, RZ ;  /* 0x00000007171d7819 */ /* 0x000fc800000006ff */
[----:B------:R-:W-:Y:S01]  /*1da0*/  LOP3.LUT R29, R29, 0x380, RZ, 0xc0, !PT ;  /* 0x000003801d1d7812 */ /* 0x000fe200078ec0ff */
[----:B------:R-:W-:-:S04]  /*1db0*/  VIADD R30, R23, 0x20 ;  /* 0x00000020171e7836 */ /* 0x000fc80000000000 */
[----:B------:R-:W-:-:S05]  /*1dc0*/  IMAD.SHL.U32 R30, R30, 0x80, RZ ;  /* 0x000000801e1e7824 */ /* 0x000fca00078e00ff */
[----:B------:R-:W-:-:S04]  /*1dd0*/  LOP3.LUT R30, R30, 0x380, RZ, 0xc0, !PT ;  /* 0x000003801e1e7812 */ /* 0x000fc800078ec0ff */
[----:B------:R-:W-:Y:S01]  /*1de0*/  SHF.R.U32.HI R30, RZ, 0x3, R30 ;  /* 0x00000003ff1e7819 */ /* 0x000fe2000001161e */
[C---:B------:R-:W-:Y:S01]  /*1df0*/  IMAD.SHL.U32 R90, R104.reuse, 0x20, RZ ;  /* 0x00000020685a7824 */ /* 0x040fe200078e00ff */
[----:B------:R-:W-:Y:S01]  /*1e00*/  SHF.L.U64.HI R91, R104, 0x5, R105 ;  /* 0x00000005685b7819 */ /* 0x000fe20000010269 */
[----:B------:R-:W-:-:S04]  /*1e10*/  IMAD.WIDE.U32 R46, R23, R104, R16 ;  /* 0x00000068172e7225 */ /* 0x000fc800078e0010 */
[C---:B------:R-:W-:Y:S01]  /*1e20*/  IMAD.WIDE.U32 R130, R23.reuse, R104, R90 ;  /* 0x0000006817827225 */ /* 0x040fe200078e005a */
[----:B------:R-:W-:-:S03]  /*1e30*/  IADD3 R38, R23, 0x20, RZ ;  /* 0x0000002017267810 */ /* 0x000fc60007ffe0ff */
[----:B------:R-:W-:Y:S01]  /*1e40*/  IMAD.SHL.U32 R112, R39, 0x2, RZ ;  /* 0x0000000227707824 */ /* 0x000fe200078e00ff */
[----:B------:R-:W-:Y:S01]  /*1e50*/  SHF.R.S32.HI R118, RZ, 0x1f, R38 ;  /* 0x0000001fff767819 */ /* 0x000fe20000011426 */
[----:B------:R-:W-:Y:S01]  /*1e60*/  VIADD R38, R23, 0x60 ;  /* 0x0000006017267836 */ /* 0x000fe20000000000 */
[----:B------:R-:W-:Y:S01]  /*1e70*/  IADD3 R128, R36, 0x8, RZ ;  /* 0x0000000824807810 */ /* 0x000fe20007ffe0ff */
[----:B------:R-:W-:-:S03]  /*1e80*/  IMAD.SHL.U32 R129, R104, 0x80, RZ ;  /* 0x0000008068817824 */ /* 0x000fc600078e00ff */
[----:B------:R-:W-:Y:S02]  /*1e90*/  SHF.R.S32.HI R116, RZ, 0x1f, R38 ;  /* 0x0000001fff747819 */ /* 0x000fe40000011426 */
[----:B--2---:R-:W-:Y:S02]  /*1ea0*/  SHF.R.S32.HI R0, RZ, 0x1f, R27 ;  /* 0x0000001fff007819 */ /* 0x004fe4000001141b */
[----:B------:R-:W-:Y:S02]  /*1eb0*/  SEL R101, R27, RZ, !P0 ;  /* 0x000000ff1b657207 */ /* 0x000fe40004000000 */
[----:B------:R-:W-:-:S03]  /*1ec0*/  SEL R9, R0, RZ, !P0 ;  /* 0x000000ff00097207 */ /* 0x000fc60004000000 */
[----:B------:R-:W-:Y:S02]  /*1ed0*/  IMAD.WIDE.U32 R102, R101, UR4, R4 ;  /* 0x0000000465667c25 */ /* 0x000fe4000f8e0004 */
[----:B------:R-:W0:Y:S02]  /*1ee0*/  LDC.64 R4, c[0x0][0x408] ;  /* 0x00010200ff047b82 */ /* 0x000e240000000a00 */
[----:B------:R-:W-:-:S04]  /*1ef0*/  IMAD R0, R9, UR4, RZ ;  /* 0x0000000409007c24 */ /* 0x000fc8000f8e02ff */
[----:B------:R-:W-:Y:S01]  /*1f00*/  IMAD R41, R101, UR5, R0 ;  /* 0x0000000565297c24 */ /* 0x000fe2000f8e0200 */
[----:B------:R-:W-:Y:S05]  /*1f10*/  @!P6 WARPSYNC.ALL ;  /* 0x000000000000e948 */ /* 0x000fea0003800000 */
[----:B------:R-:W-:Y:S02]  /*1f20*/  ULDC.64 UR4, c[0x0][0x330] ;  /* 0x0000cc0000047ab9 */ /* 0x000fe40000000a00 */
[----:B------:R-:W-:Y:S02]  /*1f30*/  IMAD R0, R8, UR4, RZ ;  /* 0x0000000408007c24 */ /* 0x000fe4000f8e02ff */
[----:B------:R-:W-:-:S04]  /*1f40*/  IMAD.WIDE.U32 R6, R31, UR4, R16 ;  /* 0x000000041f067c25 */ /* 0x000fc8000f8e0010 */
[----:B------:R-:W-:Y:S01]  /*1f50*/  IMAD R3, R31, UR5, R0 ;  /* 0x000000051f037c24 */ /* 0x000fe2000f8e0200 */
[----:B------:R-:W-:-:S03]  /*1f60*/  ULDC.64 UR4, c[0x0][0x338] ;  /* 0x0000ce0000047ab9 */ /* 0x000fc60000000a00 */
[----:B------:R-:W-:Y:S02]  /*1f70*/  IMAD.IADD R7, R7, 0x1, R3 ;  /* 0x0000000107077824 */ /* 0x000fe400078e0203 */
[----:B------:R-:W-:-:S04]  /*1f80*/  IMAD R3, R9, UR4, RZ ;  /* 0x0000000409037c24 */ /* 0x000fc8000f8e02ff */
[----:B------:R-:W-:Y:S01]  /*1f90*/  IMAD R109, R101, UR5, R3 ;  /* 0x00000005656d7c24 */ /* 0x000fe2000f8e0203 */
[----:B------:R-:W-:Y:S01]  /*1fa0*/  SEL R3, R39, RZ, P2 ;  /* 0x000000ff27037207 */ /* 0x000fe20001000000 */
[----:B0-----:R-:W-:-:S04]  /*1fb0*/  IMAD R12, R34, R4, RZ ;  /* 0x00000004220c7224 */ /* 0x001fc800078e02ff */
[----:B------:R-:W-:Y:S02]  /*1fc0*/  IMAD.IADD R3, R16, 0x1, R3 ;  /* 0x0000000110037824 */ /* 0x000fe400078e0203 */
[----:B------:R-:W-:-:S03]  /*1fd0*/  IMAD.WIDE.U32 R8, R23, R4, R18 ;  /* 0x0000000417087225 */ /* 0x000fc600078e0012 */
[----:B------:R-:W-:Y:S01]  /*1fe0*/  SHF.R.S32.HI R14, RZ, 0x1f, R3 ;  /* 0x0000001fff0e7819 */ /* 0x000fe20000011403 */
[----:B------:R-:W-:-:S03]  /*1ff0*/  IMAD R93, R23, R5, R12 ;  /* 0x00000005175d7224 */ /* 0x000fc600078e020c */
[----:B------:R-:W-:Y:S01]  /*2000*/  LEA.HI R48, R14, R3, RZ, 0x4 ;  /* 0x000000030e307211 */ /* 0x000fe200078f20ff */
[----:B------:R-:W-:-:S03]  /*2010*/  IMAD.IADD R95, R9, 0x1, R93 ;  /* 0x00000001095f7824 */ /* 0x000fc600078e025d */
[----:B------:R-:W-:Y:S02]  /*2020*/  LOP3.LUT R9, R28, 0x70, R48, 0xf8, !PT ;  /* 0x000000701c097812 */ /* 0x000fe400078ef830 */
[----:B------:R-:W0:Y:S01]  /*2030*/  S2R R28, SR_TID.X ;  /* 0x00000000001c7919 */ /* 0x000e220000002100 */
[----:B------:R-:W-:Y:S02]  /*2040*/  IMAD R0, R34, R32, RZ ;  /* 0x0000002022007224 */ /* 0x000fe400078e02ff */
[----:B------:R-:W-:Y:S02]  /*2050*/  VIADD R27, R23, 0x40 ;  /* 0x00000040171b7836 */ /* 0x000fe40000000000 */
[----:B------:R-:W-:-:S04]  /*2060*/  IMAD.WIDE.U32 R100, R101, UR4, R6 ;  /* 0x0000000465647c25 */ /* 0x000fc8000f8e0006 */
[----:B------:R-:W-:Y:S01]  /*2070*/  IMAD.MOV.U32 R94, RZ, RZ, R8 ;  /* 0x000000ffff5e7224 */ /* 0x000fe200078e0008 */
[----:B-----5:R-:W-:Y:S01]  /*2080*/  SHF.R.S32.HI R31, RZ, 0x1f, R113 ;  /* 0x0000001fff1f7819 */ /* 0x020fe20000011471 */
[----:B------:R-:W-:Y:S01]  /*2090*/  IMAD R13, R23, R33, R0 ;  /* 0x00000021170d7224 */ /* 0x000fe200078e0200 */
[----:B------:R-:W-:Y:S01]  /*20a0*/  LOP3.LUT R9, R9, R30, RZ, 0x3c, !PT ;  /* 0x0000001e09097212 */ /* 0x000fe200078e3cff */
[C---:B------:R-:W-:Y:S01]  /*20b0*/  IMAD.WIDE.U32 R6, R23.reuse, R32, R18 ;  /* 0x0000002017067225 */ /* 0x040fe200078e0012 */
[----:B------:R-:W-:Y:S01]  /*20c0*/  IADD3 R88, P0, R23, R88, RZ ;  /* 0x0000005817587210 */ /* 0x000fe20007f1e0ff */
[----:B------:R-:W-:Y:S02]  /*20d0*/  ULDC UR4, c[0x0][0x2f4] ;  /* 0x0000bd0000047ab9 */ /* 0x000fe40000000800 */
[----:B------:R-:W-:Y:S01]  /*20e0*/  IMAD.SHL.U32 R27, R27, 0x80, RZ ;  /* 0x000000801b1b7824 */ /* 0x000fe200078e00ff */
[----:B------:R-:W-:Y:S01]  /*20f0*/  IADD3 R11, R13, R11, RZ ;  /* 0x0000000b0d0b7210 */ /* 0x000fe20007ffe0ff */
[----:B------:R-:W-:-:S02]  /*2100*/  IMAD.IADD R7, R7, 0x1, R13 ;  /* 0x0000000107077824 */ /* 0x000fc400078e020d */
[----:B------:R-:W-:Y:S01]  /*2110*/  IMAD.WIDE.U32 R12, R23, R4, R16 ;  /* 0x00000004170c7225 */ /* 0x000fe200078e0010 */
[----:B------:R-:W-:Y:S02]  /*2120*/  LOP3.LUT R27, R27, 0x380, RZ, 0xc0, !PT ;  /* 0x000003801b1b7812 */ /* 0x000fe400078ec0ff */
[----:B------:R-:W-:Y:S02]  /*2130*/  LEA.HI R8, R14, R3, RZ, 0x7 ;  /* 0x000000030e087211 */ /* 0x000fe400078f38ff */
[----:B------:R-:W-:Y:S02]  /*2140*/  MOV R92, R12 ;  /* 0x0000000c005c7202 */ /* 0x000fe40000000f00 */
[--C-:B------:R-:W-:Y:S02]  /*2150*/  LOP3.LUT R3, R29, 0x70, R48.reuse, 0xf8, !PT ;  /* 0x000000701d037812 */ /* 0x100fe400078ef830 */
[----:B------:R-:W-:Y:S01]  /*2160*/  LOP3.LUT R12, R27, 0x70, R48, 0xf8, !PT ;  /* 0x000000701b0c7812 */ /* 0x000fe200078ef830 */
[----:B0-----:R-:W-:Y:S01]  /*2170*/  VIADD R35, R28, 0xffffff80 ;  /* 0xffffff801c237836 */ /* 0x001fe20000000000 */
[C---:B------:R-:W-:Y:S01]  /*2180*/  IADD3 R29, R23.reuse, 0x40, RZ ;  /* 0x00000040171d7810 */ /* 0x040fe20007ffe0ff */
[----:B------:R-:W-:-:S03]  /*2190*/  IMAD.SHL.U32 R27, R23, 0x80, RZ ;  /* 0x00000080171b7824 */ /* 0x000fc600078e00ff */
[----:B------:R-:W-:Y:S01]  /*21a0*/  SHF.R.S32.HI R28, RZ, 0x1f, R35 ;  /* 0x0000001fff1c7819 */ /* 0x000fe20000011423 */
[----:B------:R-:W-:Y:S01]  /*21b0*/  IMAD.SHL.U32 R29, R29, 0x80, RZ ;  /* 0x000000801d1d7824 */ /* 0x000fe200078e00ff */
[----:B------:R-:W-:Y:S02]  /*21c0*/  LOP3.LUT R27, R27, 0x380, RZ, 0xc0, !PT ;  /* 0x000003801b1b7812 */ /* 0x000fe400078ec0ff */
[----:B------:R-:W-:Y:S02]  /*21d0*/  LEA.HI R28, R28, R35, RZ, 0x6 ;  /* 0x000000231c1c7211 */ /* 0x000fe400078f30ff */
[----:B------:R-:W-:Y:S02]  /*21e0*/  SHF.R.U32.HI R27, RZ, 0x3, R27 ;  /* 0x00000003ff1b7819 */ /* 0x000fe4000001161b */
[----:B------:R-:W-:Y:S01]  /*21f0*/  LOP3.LUT R29, R29, 0x380, RZ, 0xc0, !PT ;  /* 0x000003801d1d7812 */ /* 0x000fe200078ec0ff */
[----:B------:R-:W-:Y:S01]  /*2200*/  IMAD.SHL.U32 R8, R8, 0x80, RZ ;  /* 0x0000008008087824 */ /* 0x000fe200078e00ff */
[----:B------:R-:W-:Y:S01]  /*2210*/  LOP3.LUT R3, R3, R27, RZ, 0x3c, !PT ;  /* 0x0000001b03037212 */ /* 0x000fe200078e3cff */
[----:B------:R-:W-:Y:S01]  /*2220*/  IMAD.SHL.U32 R28, R28, 0x10, RZ ;  /* 0x000000101c1c7824 */ /* 0x000fe200078e00ff */
[----:B------:R-:W-:-:S02]  /*2230*/  LOP3.LUT R14, R237, 0x70, R48, 0xf8, !PT ;  /* 0x00000070ed0e7812 */ /* 0x000fc400078ef830 */
[----:B------:R-:W-:Y:S02]  /*2240*/  SHF.R.U32.HI R29, RZ, 0x3, R29 ;  /* 0x00000003ff1d7819 */ /* 0x000fe4000001161d */
[----:B------:R-:W-:Y:S01]  /*2250*/  SHF.R.U32.HI R27, RZ, 0x3, R237 ;  /* 0x00000003ff1b7819 */ /* 0x000fe200000116ed */
[----:B------:R-:W-:Y:S01]  /*2260*/  IMAD.IADD R93, R93, 0x1, R13 ;  /* 0x000000015d5d7824 */ /* 0x000fe200078e020d */
[----:B------:R-:W-:Y:S02]  /*2270*/  LOP3.LUT R8, R8, 0xffffc000, RZ, 0xc0, !PT ;  /* 0xffffc00008087812 */ /* 0x000fe400078ec0ff */
[----:B------:R-:W-:Y:S02]  /*2280*/  LOP3.LUT R28, R28, 0xfffffc00, RZ, 0xc0, !PT ;  /* 0xfffffc001c1c7812 */ /* 0x000fe400078ec0ff */
[----:B------:R-:W-:Y:S02]  /*2290*/  LOP3.LUT R13, R12, R29, RZ, 0x3c, !PT ;  /* 0x0000001d0c0d7212 */ /* 0x000fe400078e3cff */
[----:B------:R-:W-:-:S02]  /*22a0*/  LOP3.LUT R27, R14, R27, RZ, 0x3c, !PT ;  /* 0x0000001b0e1b7212 */ /* 0x000fc400078e3cff */
[-C--:B------:R-:W-:Y:S02]  /*22b0*/  IADD3 R30, R3, R8.reuse, R28 ;  /* 0x00000008031e7210 */ /* 0x080fe40007ffe01c */
[-C--:B---3--:R-:W-:Y:S02]  /*22c0*/  IADD3 R29, R9, R8.reuse, R26 ;  /* 0x00000008091d7210 */ /* 0x088fe40007ffe01a */
[-C--:B------:R-:W-:Y:S02]  /*22d0*/  IADD3 R28, R13, R8.reuse, R21 ;  /* 0x000000080d1c7210 */ /* 0x080fe40007ffe015 */
[----:B----4-:R-:W-:Y:S01]  /*22e0*/  IADD3 R27, R27, R8, R15 ;  /* 0x000000081b1b7210 */ /* 0x010fe20007ffe00f */
[----:B------:R-:W-:Y:S01]  /*22f0*/  IMAD R8, R31, R4, RZ ;  /* 0x000000041f087224 */ /* 0x000fe200078e02ff */
[----:B------:R-:W-:Y:S01]  /*2300*/  SHF.L.U64.HI R12, R4, 0x5, R5 ;  /* 0x00000005040c7819 */ /* 0x000fe20000010205 */
[----:B------:R-:W-:-:S04]  /*2310*/  IMAD.WIDE.U32 R98, R113, R32, R6 ;  /* 0x0000002071627225 */ /* 0x000fc800078e0006 */
[C---:B------:R-:W-:Y:S01]  /*2320*/  IMAD.WIDE.U32 R96, R113.reuse, R32, R10 ;  /* 0x0000002071607225 */ /* 0x040fe200078e000a */
[C-C-:B------:R-:W-:Y:S02]  /*2330*/  SHF.L.U64.HI R11, R4.reuse, 0x6, R5.reuse ;  /* 0x00000006040b7819 */ /* 0x140fe40000010205 */
[C---:B------:R-:W-:Y:S01]  /*2340*/  SHF.L.U64.HI R10, R4.reuse, 0x7, R5 ;  /* 0x00000007040a7819 */ /* 0x040fe20000010205 */
[----:B------:R-:W-:Y:S02]  /*2350*/  IMAD R45, R113, R5, R8 ;  /* 0x00000005712d7224 */ /* 0x000fe400078e0208 */
[----:B------:R-:W-:Y:S02]  /*2360*/  VIADD R35, R23, 0x40 ;  /* 0x0000004017237836 */ /* 0x000fe40000000000 */
[C---:B------:R-:W-:Y:S02]  /*2370*/  IMAD.SHL.U32 R9, R4.reuse, 0x20, RZ ;  /* 0x0000002004097824 */ /* 0x040fe400078e00ff */
[----:B------:R-:W-:-:S02]  /*2380*/  IMAD.SHL.U32 R8, R4, 0x40, RZ ;  /* 0x0000004004087824 */ /* 0x000fc400078e00ff */
[----:B------:R-:W-:-:S04]  /*2390*/  IMAD.WIDE.U32 R94, R113, R4, R94 ;  /* 0x00000004715e7225 */ /* 0x000fc800078e005e */
[----:B------:R-:W-:-:S04]  /*23a0*/  IMAD.WIDE.U32 R92, R113, R4, R92 ;  /* 0x00000004715c7225 */ /* 0x000fc800078e005c */
[----:B------:R-:W-:Y:S02]  /*23b0*/  IMAD.SHL.U32 R7, R4, 0x80, RZ ;  /* 0x0000008004077824 */ /* 0x000fe400078e00ff */
[----:B------:R-:W-:Y:S01]  /*23c0*/  IMAD R4, R34, R104, RZ ;  /* 0x0000006822047224 */ /* 0x000fe200078e02ff */
[----:B------:R-:W-:Y:S01]  /*23d0*/  SHF.R.S32.HI R117, RZ, 0x1f, R35 ;  /* 0x0000001fff757819 */ /* 0x000fe20000011423 */
[----:B------:R-:W-:Y:S02]  /*23e0*/  IMAD R20, R31, R32, RZ ;  /* 0x000000201f147224 */ /* 0x000fe400078e02ff */
[----:B------:R-:W-:Y:S01]  /*23f0*/  IMAD R35, R23, R105, R4 ;  /* 0x0000006917237224 */ /* 0x000fe200078e0204 */
[----:B------:R-:W-:Y:S02]  /*2400*/  IADD3 R4, P1, R90, R130, RZ ;  /* 0x000000825a047210 */ /* 0x000fe40007f3e0ff */
[----:B------:R-:W-:Y:S01]  /*2410*/  IADD3.X R89, R34, R43, RZ, P0, !PT ;  /* 0x0000002b22597210 */ /* 0x000fe200007fe4ff */
[----:B------:R-:W-:Y:S01]  /*2420*/  IMAD.IADD R5, R35, 0x1, R131 ;  /* 0x0000000123057824 */ /* 0x000fe200078e0283 */
[----:B------:R-:W-:Y:S01]  /*2430*/  IADD3 R39, P0, R102, R46, RZ ;  /* 0x0000002e66277210 */ /* 0x000fe20007f1e0ff */
[----:B------:R-:W-:Y:S01]  /*2440*/  IMAD R37, R113, R33, R20 ;  /* 0x0000002171257224 */ /* 0x000fe200078e0214 */
[C---:B------:R-:W-:Y:S01]  /*2450*/  SHF.L.U64.HI R26, R32.reuse, 0x5, R33 ;  /* 0x00000005201a7819 */ /* 0x040fe20000010221 */
[----:B------:R-:W-:Y:S01]  /*2460*/  IMAD.IADD R34, R47, 0x1, R35 ;  /* 0x000000012f227824 */ /* 0x000fe200078e0223 */
[C---:B------:R-:W-:Y:S01]  /*2470*/  SHF.L.U64.HI R21, R32.reuse, 0x6, R33 ;  /* 0x0000000620157819 */ /* 0x040fe20000010221 */
[----:B------:R-:W-:Y:S01]  /*2480*/  IMAD.IADD R41, R103, 0x1, R41 ;  /* 0x0000000167297824 */ /* 0x000fe200078e0229 */
[C---:B------:R-:W-:Y:S01]  /*2490*/  SHF.L.U64.HI R20, R32.reuse, 0x7, R33 ;  /* 0x0000000720147819 */ /* 0x040fe20000010221 */
[C---:B------:R-:W-:Y:S01]  /*24a0*/  IMAD.SHL.U32 R15, R32.reuse, 0x20, RZ ;  /* 0x00000020200f7824 */ /* 0x040fe200078e00ff */
[C---:B------:R-:W-:Y:S01]  /*24b0*/  SHF.L.U32 R14, R32.reuse, 0x6, RZ ;  /* 0x00000006200e7819 */ /* 0x040fe200000006ff */
[----:B------:R-:W-:-:S02]  /*24c0*/  IMAD.SHL.U32 R13, R32, 0x80, RZ ;  /* 0x00000080200d7824 */ /* 0x000fc400078e00ff */
[----:B------:R-:W-:Y:S01]  /*24d0*/  IMAD.X R32, R5, 0x1, R91, P1 ;  /* 0x0000000105207824 */ /* 0x000fe200008e065b */
[----:B------:R-:W-:Y:S01]  /*24e0*/  IADD3 R31, P1, R4, R90, RZ ;  /* 0x0000005a041f7210 */ /* 0x000fe20007f3e0ff */
[----:B------:R-:W-:Y:S01]  /*24f0*/  VIADD R6, R16, 0x80 ;  /* 0x0000008010067836 */ /* 0x000fe20000000000 */
[----:B------:R-:W-:Y:S01]  /*2500*/  P2R R0, PR, RZ, 0x4 ;  /* 0x00000004ff007803 */ /* 0x000fe20000000000 */
[----:B------:R-:W-:Y:S01]  /*2510*/  IMAD.X R44, R34, 0x1, R41, P0 ;  /* 0x00000001222c7824 */ /* 0x000fe200000e0629 */
[----:B------:R-:W-:Y:S02]  /*2520*/  IADD3 R42, P3, R102, 0x80, RZ ;  /* 0x00000080662a7810 */ /* 0x000fe40007f7e0ff */
[----:B------:R-:W-:Y:S02]  /*2530*/  LOP3.LUT R40, R48, 0xfffffff0, RZ, 0xc0, !PT ;  /* 0xfffffff030287812 */ /* 0x000fe400078ec0ff */
[----:B------:R-:W-:Y:S01]  /*2540*/  IADD3 R43, P2, R39, 0x80, RZ ;  /* 0x00000080272b7810 */ /* 0x000fe20007f5e0ff */
[----:B------:R-:W-:Y:S01]  /*2550*/  IMAD.X R35, R32, 0x1, R91, P1 ;  /* 0x0000000120237824 */ /* 0x000fe200008e065b */
[C---:B------:R-:W-:Y:S01]  /*2560*/  SHF.L.U64.HI R3, R104.reuse, 0x7, R105 ;  /* 0x0000000768037819 */ /* 0x040fe20000010269 */
[----:B------:R-:W-:Y:S01]  /*2570*/  IMAD.IADD R36, R99, 0x1, R37 ;  /* 0x0000000163247824 */ /* 0x000fe200078e0225 */
[----:B------:R-:W-:Y:S01]  /*2580*/  SHF.L.U64.HI R33, R104, 0x6, R105 ;  /* 0x0000000668217819 */ /* 0x000fe20000010269 */
[----:B------:R-:W-:Y:S01]  /*2590*/  IMAD.IADD R37, R37, 0x1, R97 ;  /* 0x0000000125257824 */ /* 0x000fe200078e0261 */
[----:B------:R-:W-:Y:S01]  /*25a0*/  IADD3 R38, R95, R45, RZ ;  /* 0x0000002d5f267210 */ /* 0x000fe20007ffe0ff */
[----:B------:R-:W-:Y:S01]  /*25b0*/  IMAD.IADD R45, R45, 0x1, R93 ;  /* 0x000000012d2d7824 */ /* 0x000fe200078e025d */
[----:B------:R-:W-:Y:S01]  /*25c0*/  @!P6 BAR.SYNC.DEFER_BLOCKING 0x9, 0x100 ;  /* 0x024400000000eb1d */ /* 0x000fe20000010000 */
[----:B------:R-:W-:Y:S01]  /*25d0*/  ISETP.GE.AND P0, PT, R16, UR4, PT ;  /* 0x0000000410007c0c */ /* 0x000fe2000bf06270 */
[----:B------:R-:W-:Y:S01]  /*25e0*/  IMAD.X R107, RZ, RZ, R41, P3 ;  /* 0x000000ffff6b7224 */ /* 0x000fe200018e0629 */
[----:B------:R-:W-:Y:S01]  /*25f0*/  ISETP.GE.AND P1, PT, R6, UR4, PT ;  /* 0x0000000406007c0c */ /* 0x000fe2000bf26270 */
[----:B------:R-:W-:Y:S01]  /*2600*/  IMAD.IADD R109, R101, 0x1, R109 ;  /* 0x00000001656d7824 */ /* 0x000fe200078e026d */
[----:B------:R-:W-:-:S02]  /*2610*/  SHF.R.S32.HI R105, RZ, 0x4, R48 ;  /* 0x00000004ff697819 */ /* 0x000fc40000011430 */
[----:B------:R-:W-:Y:S02]  /*2620*/  SHF.R.S32.HI R106, RZ, 0x1f, R40 ;  /* 0x0000001fff6a7819 */ /* 0x000fe40000011428 */
[----:B------:R-:W-:-:S07]  /*2630*/  IADD3.X R108, RZ, R44, RZ, P2, !PT ;  /* 0x0000002cff6c7210 */ /* 0x000fce00017fe4ff */
.L_x_435:
[----:B------:R-:W2:Y:S01]  /*2640*/  LDL R48, [R1+0x34] ;  /* 0x0000340001307983 */ /* 0x000ea20000100800 */
[----:B------:R-:W0:Y:S01]  /*2650*/  LDC R122, c[0x0][0x3f4] ;  /* 0x0000fd00ff7a7b82 */ /* 0x000e220000000800 */
[----:B------:R-:W-:Y:S01]  /*2660*/  VIADD R25, R25, 0xffffffff ;  /* 0xffffffff19197836 */ /* 0x000fe20000000000 */
[----:B------:R-:W-:Y:S05]  /*2670*/  YIELD ;  /* 0x0000000000007946 */ /* 0x000fea0003800000 */
[----:B------:R-:W-:Y:S01]  /*2680*/  ISETP.GT.AND P3, PT, R25, R24, PT ;  /* 0x000000181900720c */ /* 0x000fe20003f64270 */
[----:B------:R-:W-:Y:S03]  /*2690*/  BSSY B0, `(.L_x_352) ;  /* 0x0000962000007945 */ /* 0x000fe60003800000 */
[----:B------:R-:W-:-:S02]  /*26a0*/  P2R R111, PR, RZ, 0x8 ;  /* 0x00000008ff6f7803 */ /* 0x000fc40000000000 */
[----:B0-----:R-:W-:Y:S01]  /*26b0*/  ISETP.GE.AND P2, PT, R122, 0x1, PT ;  /* 0x000000017a00780c */ /* 0x001fe20003f46270 */
[----:B--2---:R-:W-:-:S04]  /*26c0*/  IMAD R49, R232, 0x8000, R48 ;  /* 0x00008000e8317824 */ /* 0x004fc800078e0230 */
[----:B------:R-:W-:-:S08]  /*26d0*/  IMAD.IADD R114, R22, 0x1, R49 ;  /* 0x0000000116727824 */ /* 0x000fd000078e0231 */
[----:B------:R-:W-:Y:S05]  /*26e0*/  @!P2 BRA `(.L_x_353) ;  /* 0x000000900020a947 */ /* 0x000fea0003800000 */
[----:B------:R-:W-:Y:S01]  /*26f0*/  ULDC.U8 UR4, c[0x0][0x410] ;  /* 0x0001040000047ab9 */ /* 0x000fe20000000000 */
[----:B------:R-:W-:Y:S01]  /*2700*/  SHF.R.S32.HI R48, RZ, 0x1f, R25 ;  /* 0x0000001fff307819 */ /* 0x000fe20000011419 */
[-C--:B------:R-:W-:Y:S01]  /*2710*/  IMAD R49, R3, R25.reuse, RZ ;  /* 0x0000001903317224 */ /* 0x080fe200078e02ff */
[----:B------:R-:W-:Y:S01]  /*2720*/  ISETP.NE.AND P2, PT, RZ, UR4, PT ;  /* 0x00000004ff007c0c */ /* 0x000fe2000bf45270 */
[-C--:B------:R-:W-:Y:S02]  /*2730*/  IMAD R50, R20, R25.reuse, RZ ;  /* 0x0000001914327224 */ /* 0x080fe400078e02ff */
[----:B------:R-:W-:Y:S02]  /*2740*/  IMAD R51, R10, R25, RZ ;  /* 0x000000190a337224 */ /* 0x000fe400078e02ff */
[C---:B------:R-:W-:Y:S02]  /*2750*/  IMAD R123, R48.reuse, R129, R49 ;  /* 0x00000081307b7224 */ /* 0x040fe400078e0231 */
[----:B------:R-:W-:-:S02]  /*2760*/  IMAD R53, R48, R13, R50 ;  /* 0x0000000d30357224 */ /* 0x000fc400078e0232 */
[----:B------:R-:W-:Y:S02]  /*2770*/  IMAD R127, R48, R7, R51 ;  /* 0x00000007307f7224 */ /* 0x000fe400078e0233 */
[----:B------:R-:W-:Y:S02]  /*2780*/  IMAD R115, R25, -0x80, R2 ;  /* 0xffffff8019737824 */ /* 0x000fe400078e0202 */
[----:B------:R-:W-:-:S03]  /*2790*/  IMAD.WIDE.U32 R120, R129, R25, RZ ;  /* 0x0000001981787225 */ /* 0x000fc600078e00ff */
[----:B------:R-:W-:Y:S01]  /*27a0*/  VIMNMX R115, R115, 0x80, PT ;  /* 0x0000008073737848 */ /* 0x000fe20003fe0100 */
[----:B------:R-:W-:Y:S01]  /*27b0*/  IMAD.WIDE.U32 R48, R13, R25, RZ ;  /* 0x000000190d307225 */ /* 0x000fe200078e00ff */
[----:B------:R-:W-:-:S03]  /*27c0*/  IADD3 R123, R121, R123, RZ ;  /* 0x0000007b797b7210 */ /* 0x000fc60007ffe0ff */
[----:B------:R-:W-:-:S04]  /*27d0*/  IMAD.WIDE.U32 R50, R7, R25, RZ ;  /* 0x0000001907327225 */ /* 0x000fc800078e00ff */
[----:B------:R-:W-:Y:S02]  /*27e0*/  IMAD.IADD R133, R49, 0x1, R53 ;  /* 0x0000000131857824 */ /* 0x000fe400078e0235 */
[----:B------:R-:W-:Y:S01]  /*27f0*/  IMAD.IADD R127, R51, 0x1, R127 ;  /* 0x00000001337f7824 */ /* 0x000fe200078e027f */
[----:B------:R-:W-:Y:S06]  /*2800*/  @!P2 BRA `(.L_x_354) ;  /* 0x000000440054a947 */ /* 0x000fec0003800000 */
[----:B------:R-:W-:Y:S01]  /*2810*/  ISETP.GE.AND P2, PT, R23, R115, PT ;  /* 0x000000731700720c */ /* 0x000fe20003f46270 */
[----:B------:R-:W-:Y:S01]  /*2820*/  BSSY B1, `(.L_x_355) ;  /* 0x0000017000017945 */ /* 0x000fe20003800000 */
[----:B------:R-:W-:Y:S02]  /*2830*/  CS2R R68, SRZ ;  /* 0x0000000000447805 */ /* 0x000fe4000001ff00 */
[----:B------:R-:W-:Y:S02]  /*2840*/  CS2R R76, SRZ ;  /* 0x00000000004c7805 */ /* 0x000fe4000001ff00 */
[----:B------:R-:W-:Y:S02]  /*2850*/  CS2R R80, SRZ ;  /* 0x0000000000507805 */ /* 0x000fe4000001ff00 */
[----:B------:R-:W-:Y:S02]  /*2860*/  CS2R R78, SRZ ;  /* 0x00000000004e7805 */ /* 0x000fe4000001ff00 */
[----:B------:R-:W-:-:S03]  /*2870*/  CS2R R82, SRZ ;  /* 0x0000000000527805 */ /* 0x000fc6000001ff00 */
[----:B------:R-:W-:Y:S05]  /*2880*/  @P2 BRA `(.L_x_356) ;  /* 0x0000000000402947 */ /* 0x000fea0003800000 */
[----:B------:R-:W-:Y:S01]  /*2890*/  ULDC.64 UR4, c[0x0][0x3e8] ;  /* 0x0000fa0000047ab9 */ /* 0x000fe20000000a00 */
[----:B------:R-:W-:Y:S02]  /*28a0*/  CS2R R80, SRZ ;  /* 0x0000000000507805 */ /* 0x000fe4000001ff00 */
[----:B------:R-:W-:Y:S02]  /*28b0*/  IADD3 R52, P3, P4, R98, UR4, R48 ;  /* 0x0000000462347c10 */ /* 0x000fe4000fc7e030 */
[----:B------:R-:W-:Y:S02]  /*28c0*/  CS2R R82, SRZ ;  /* 0x0000000000527805 */ /* 0x000fe4000001ff00 */
[----:B------:R-:W-:Y:S01]  /*28d0*/  IADD3.X R53, R36, UR5, R133, P3, P4 ;  /* 0x0000000524357c10 */ /* 0x000fe20009fe8485 */
[----:B------:R-:W-:Y:S02]  /*28e0*/  ULDC.64 UR4, c[0x0][0x400] ;  /* 0x0001000000047ab9 */ /* 0x000fe40000000a00 */
[----:B------:R-:W-:-:S04]  /*28f0*/  IADD3 R54, P3, P4, R94, UR4, R50 ;  /* 0x000000045e367c10 */ /* 0x000fc8000fc7e032 */
[----:B------:R-:W-:Y:S02]  /*2900*/  IADD3.X R55, R38, UR5, R127, P3, P4 ;  /* 0x0000000526377c10 */ /* 0x000fe40009fe847f */
[----:B------:R-:W-:Y:S02]  /*2910*/  ISETP.GE.AND P3, PT, R18, R122, PT ;  /* 0x0000007a1200720c */ /* 0x000fe40003f66270 */
[----:B------:R-:W-:Y:S02]  /*2920*/  CS2R R76, SRZ ;  /* 0x00000000004c7805 */ /* 0x000fe4000001ff00 */
[----:B------:R-:W-:-:S09]  /*2930*/  CS2R R78, SRZ ;  /* 0x00000000004e7805 */ /* 0x000fd2000001ff00 */
[----:B------:R0:W5:Y:S04]  /*2940*/  @!P3 LDG.E.64 R80, desc[UR42][R52.64] ;  /* 0x0000002a3450b981 */ /* 0x000168000c1e1b00 */
[----:B------:R0:W5:Y:S01]  /*2950*/  @!P3 LDG.E.64 R82, desc[UR42][R54.64] ;  /* 0x0000002a3652b981 */ /* 0x000162000c1e1b00 */
[----:B------:R-:W-:-:S13]  /*2960*/  ISETP.GE.AND P3, PT, R233, R122, PT ;  /* 0x0000007ae900720c */ /* 0x000fda0003f66270 */
[----:B------:R0:W5:Y:S04]  /*2970*/  @!P3 LDG.E.64 R76, desc[UR42][R52.64+0x40] ;  /* 0x0000402a344cb981 */ /* 0x000168000c1e1b00 */
[----:B------:R0:W5:Y:S02]  /*2980*/  @!P3 LDG.E.64 R78, desc[UR42][R54.64+0x40] ;  /* 0x0000402a364eb981 */ /* 0x000164000c1e1b00 */
.L_x_356:
[----:B------:R-:W-:Y:S05]  /*2990*/  BSYNC B1 ;  /* 0x0000000000017941 */ /* 0x000fea0003800000 */
.L_x_355:
[----:B0-----:R-:W-:Y:S01]  /*29a0*/  VIADD R52, R23, 0x20 ;  /* 0x0000002017347836 */ /* 0x001fe20000000000 */
[----:B------:R-:W-:Y:S01]  /*29b0*/  BSSY B1, `(.L_x_357) ;  /* 0x0000024000017945 */ /* 0x000fe20003800000 */
[----:B------:R-:W-:Y:S02]  /*29c0*/  CS2R R72, SRZ ;  /* 0x0000000000487805 */ /* 0x000fe4000001ff00 */
[----:B------:R-:W-:Y:S02]  /*29d0*/  CS2R R70, SRZ ;  /* 0x0000000000467805 */ /* 0x000fe4000001ff00 */
[----:B------:R-:W-:Y:S02]  /*29e0*/  CS2R R60, SRZ ;  /* 0x00000000003c7805 */ /* 0x000fe4000001ff00 */
[----:B------:R-:W-:Y:S02]  /*29f0*/  ISETP.GE.AND P3, PT, R52, R115, PT ;  /* 0x000000733400720c */ /* 0x000fe40003f66270 */
[----:B------:R-:W-:-:S02]  /*2a00*/  CS2R R52, SRZ ;  /* 0x0000000000347805 */ /* 0x000fc4000001ff00 */
[----:B------:R-:W-:Y:S02]  /*2a10*/  CS2R R64, SRZ ;  /* 0x0000000000407805 */ /* 0x000fe4000001ff00 */
[----:B------:R-:W-:Y:S02]  /*2a20*/  CS2R R62, SRZ ;  /* 0x00000000003e7805 */ /* 0x000fe4000001ff00 */
[----:B------:R-:W-:Y:S02]  /*2a30*/  CS2R R66, SRZ ;  /* 0x0000000000427805 */ /* 0x000fe4000001ff00 */
[----:B------:R-:W-:Y:S02]  /*2a40*/  CS2R R56, SRZ ;  /* 0x0000000000387805 */ /* 0x000fe4000001ff00 */
[----:B------:R-:W-:Y:S02]  /*2a50*/  CS2R R54, SRZ ;  /* 0x0000000000367805 */ /* 0x000fe4000001ff00 */
[----:B------:R-:W-:Y:S01]  /*2a60*/  CS2R R58, SRZ ;  /* 0x00000000003a7805 */ /* 0x000fe2000001ff00 */
[----:B-----5:R-:W-:Y:S01]  /*2a70*/  IMAD.MOV.U32 R134, RZ, RZ, R76 ;  /* 0x000000ffff867224 */ /* 0x020fe200078e004c */
[----:B------:R-:W-:-:S02]  /*2a80*/  MOV R141, R80 ;  /* 0x00000050008d7202 */ /* 0x000fc40000000f00 */
[----:B------:R-:W-:Y:S01]  /*2a90*/  CS2R R74, SRZ ;  /* 0x00000000004a7805 */ /* 0x000fe2000001ff00 */
[----:B------:R-:W-:Y:S06]  /*2aa0*/  @P3 BRA `(.L_x_358) ;  /* 0x0000000000503947 */ /* 0x000fec0003800000 */
[----:B------:R-:W-:Y:S01]  /*2ab0*/  IADD3 R84, P4, P5, R98, R48, R15 ;  /* 0x0000003062547210 */ /* 0x000fe20007d9e00f */
[----:B------:R-:W-:Y:S01]  /*2ac0*/  ULDC.64 UR4, c[0x0][0x3e8] ;  /* 0x0000fa0000047ab9 */ /* 0x000fe20000000a00 */
[----:B------:R-:W-:Y:S02]  /*2ad0*/  CS2R R72, SRZ ;  /* 0x0000000000487805 */ /* 0x000fe4000001ff00 */
[----:B------:R-:W-:Y:S02]  /*2ae0*/  CS2R R74, SRZ ;  /* 0x00000000004a7805 */ /* 0x000fe4000001ff00 */
[----:B------:R-:W-:Y:S02]  /*2af0*/  IADD3.X R69, R36, R133, R26, P4, P5 ;  /* 0x0000008524457210 */ /* 0x000fe400027ea41a */
[----:B------:R-:W-:-:S04]  /*2b00*/  IADD3 R86, P4, P5, R94, R50, R9 ;  /* 0x000000325e567210 */ /* 0x000fc80007d9e009 */
[----:B------:R-:W-:Y:S02]  /*2b10*/  IADD3.X R68, R38, R127, R12, P4, P5 ;  /* 0x0000007f26447210 */ /* 0x000fe400027ea40c */
[----:B------:R-:W-:-:S04]  /*2b20*/  IADD3 R84, P4, R84, UR4, RZ ;  /* 0x0000000454547c10 */ /* 0x000fc8000ff9e0ff */
[----:B------:R-:W-:Y:S01]  /*2b30*/  IADD3.X R85, R69, UR5, RZ, P4, !PT ;  /* 0x0000000545557c10 */ /* 0x000fe2000a7fe4ff */
[----:B------:R-:W-:Y:S02]  /*2b40*/  ULDC.64 UR4, c[0x0][0x400] ;  /* 0x0001000000047ab9 */ /* 0x000fe40000000a00 */
[----:B------:R-:W-:-:S04]  /*2b50*/  IADD3 R86, P4, R86, UR4, RZ ;  /* 0x0000000456567c10 */ /* 0x000fc8000ff9e0ff */
[----:B------:R-:W-:Y:S02]  /*2b60*/  IADD3.X R87, R68, UR5, RZ, P4, !PT ;  /* 0x0000000544577c10 */ /* 0x000fe4000a7fe4ff */
        /* <DEDUP_REMOVED lines=8> */
.L_x_358:
[----:B------:R-:W-:Y:S05]  /*2bf0*/  BSYNC B1 ;  /* 0x0000000000017941 */ /* 0x000fea0003800000 */
.L_x_357:
[----:B0-----:R-:W-:Y:S01]  /*2c00*/  VIADD R84, R23, 0x40 ;  /* 0x0000004017547836 */ /* 0x001fe20000000000 */
[----:B------:R-:W-:Y:S04]  /*2c10*/  BSSY B1, `(.L_x_359) ;  /* 0x0000018000017945 */ /* 0x000fe80003800000 */
[----:B------:R-:W-:-:S04]  /*2c20*/  ISETP.GE.AND P4, PT, R84, R115, PT ;  /* 0x000000735400720c */ /* 0x000fc80003f86270 */
[----:B------:R-:W-:-:S09]  /*2c30*/  P2R R143, PR, RZ, 0x10 ;  /* 0x00000010ff8f7803 */ /* 0x000fd20000000000 */
[----:B------:R-:W-:Y:S05]  /*2c40*/  @P4 BRA `(.L_x_360) ;  /* 0x0000000000504947 */ /* 0x000fea0003800000 */
        /* <DEDUP_REMOVED lines=20> */
.L_x_360:
[----:B------:R-:W-:Y:S05]  /*2d90*/  BSYNC B1 ;  /* 0x0000000000017941 */ /* 0x000fea0003800000 */
.L_x_359:
[----:B0-----:R-:W-:Y:S01]  /*2da0*/  VIADD R84, R23, 0x60 ;  /* 0x0000006017547836 */ /* 0x001fe20000000000 */
[----:B------:R-:W-:Y:S04]  /*2db0*/  BSSY B1, `(.L_x_361) ;  /* 0x000001d000017945 */ /* 0x000fe80003800000 */
[----:B------:R-:W-:-:S13]  /*2dc0*/  ISETP.GE.AND P4, PT, R84, R115, PT ;  /* 0x000000735400720c */ /* 0x000fda0003f86270 */
[----:B------:R-:W-:Y:S05]  /*2dd0*/  @P4 BRA `(.L_x_362) ;  /* 0x0000000000684947 */ /* 0x000fea0003800000 */
[----:B------:R-:W0:Y:S01]  /*2de0*/  LDC.64 R52, c[0x0][0x3f8] ;  /* 0x0000fe00ff347b82 */ /* 0x000e220000000a00 */
[----:B------:R-:W-:Y:S01]  /*2df0*/  IMAD.MOV.U32 R49, RZ, RZ, R133 ;  /* 0x000000ffff317224 */ /* 0x000fe200078e0085 */
[----:B------:R-:W-:Y:S01]  /*2e00*/  MOV R51, R127 ;  /* 0x0000007f00337202 */ /* 0x000fe20000000f00 */
[----:B------:R-:W-:Y:S01]  /*2e10*/  ULDC.64 UR4, c[0x0][0x3e8] ;  /* 0x0000fa0000047ab9 */ /* 0x000fe20000000a00 */
[----:B------:R-:W-:Y:S02]  /*2e20*/  CS2R R56, SRZ ;  /* 0x0000000000387805 */ /* 0x000fe4000001ff00 */
[----:B------:R-:W-:Y:S01]  /*2e30*/  CS2R R58, SRZ ;  /* 0x00000000003a7805 */ /* 0x000fe2000001ff00 */
[----:B0-----:R-:W-:Y:S02]  /*2e40*/  IMAD R53, R53, 0x60, RZ ;  /* 0x0000006035357824 */ /* 0x001fe400078e02ff */
[----:B------:R-:W-:-:S04]  /*2e50*/  IMAD.WIDE.U32 R48, R52, 0x60, R48 ;  /* 0x0000006034307825 */ /* 0x000fc800078e0030 */
[----:B------:R-:W-:Y:S01]  /*2e60*/  IMAD.IADD R49, R49, 0x1, R53 ;  /* 0x0000000131317824 */ /* 0x000fe200078e0235 */
[----:B------:R-:W-:Y:S01]  /*2e70*/  IADD3 R48, P5, P6, R98, UR4, R48 ;  /* 0x0000000462307c10 */ /* 0x000fe2000febe030 */
[----:B------:R-:W0:Y:S03]  /*2e80*/  LDC.64 R52, c[0x0][0x408] ;  /* 0x00010200ff347b82 */ /* 0x000e260000000a00 */
[----:B------:R-:W-:Y:S01]  /*2e90*/  IADD3.X R49, R36, UR5, R49, P5, P6 ;  /* 0x0000000524317c10 */ /* 0x000fe2000afec431 */
[----:B------:R-:W-:Y:S01]  /*2ea0*/  ULDC.64 UR4, c[0x0][0x400] ;  /* 0x0001000000047ab9 */ /* 0x000fe20000000a00 */
[----:B0-----:R-:W-:-:S04]  /*2eb0*/  IMAD.WIDE.U32 R50, R52, 0x60, R50 ;  /* 0x0000006034327825 */ /* 0x001fc800078e0032 */
[----:B------:R-:W-:Y:S01]  /*2ec0*/  IMAD R53, R53, 0x60, RZ ;  /* 0x0000006035357824 */ /* 0x000fe200078e02ff */
[----:B------:R-:W-:-:S03]  /*2ed0*/  IADD3 R50, P5, P6, R94, UR4, R50 ;  /* 0x000000045e327c10 */ /* 0x000fc6000febe032 */
[----:B------:R-:W-:-:S05]  /*2ee0*/  IMAD.IADD R51, R51, 0x1, R53 ;  /* 0x0000000133337824 */ /* 0x000fca00078e0235 */
        /* <DEDUP_REMOVED lines=9> */
.L_x_362:
[----:B------:R-:W-:Y:S05]  /*2f80*/  BSYNC B1 ;  /* 0x0000000000017941 */ /* 0x000fea0003800000 */
.L_x_361:
[----:B------:R-:W-:Y:S01]  /*2f90*/  UISETP.NE.AND UP0, UPT, UR47, 0x3, UPT ;  /* 0x000000032f00788c */ /* 0x000fe2000bf05270 */
[----:B------:R-:W-:Y:S01]  /*2fa0*/  IMAD.MOV.U32 R142, RZ, RZ, R78 ;  /* 0x000000ffff8e7224 */ /* 0x000fe200078e004e */
[----:B-----5:R-:W-:Y:S01]  /*2fb0*/  MOV R137, R72 ;  /* 0x0000004800897202 */ /* 0x020fe20000000f00 */
[----:B------:R-:W-:Y:S01]  /*2fc0*/  IMAD.MOV.U32 R154, RZ, RZ, R82 ;  /* 0x000000ffff9a7224 */ /* 0x000fe200078e0052 */
[----:B------:R-:W-:Y:S01]  /*2fd0*/  MOV R127, R62 ;  /* 0x0000003e007f7202 */ /* 0x000fe20000000f00 */
[----:B------:R-:W-:Y:S01]  /*2fe0*/  IMAD.MOV.U32 R135, RZ, RZ, R68 ;  /* 0x000000ffff877224 */ /* 0x000fe200078e0044 */
[----:B------:R-:W-:Y:S01]  /*2ff0*/  PLOP3.LUT P5, PT, PT, PT, UP0, 0x80, 0x0 ;  /* 0x000000000000781c */ /* 0x000fe20003faf008 */
[----:B------:R-:W-:Y:S01]  /*3000*/  IMAD.MOV.U32 R136, RZ, RZ, R70 ;  /* 0x000000ffff887224 */ /* 0x000fe200078e0046 */
[----:B------:R-:W-:Y:S01]  /*3010*/  MOV R87, R58 ;  /* 0x0000003a00577202 */ /* 0x000fe20000000f00 */
[----:B------:R-:W-:Y:S02]  /*3020*/  IMAD.MOV.U32 R138, RZ, RZ, R74 ;  /* 0x000000ffff8a7224 */ /* 0x000fe400078e004a */
[----:B------:R-:W-:-:S02]  /*3030*/  IMAD.MOV.U32 R126, RZ, RZ, R60 ;  /* 0x000000ffff7e7224 */ /* 0x000fc400078e003c */
[----:B------:R-:W-:Y:S02]  /*3040*/  IMAD.MOV.U32 R132, RZ, RZ, R64 ;  /* 0x000000ffff847224 */ /* 0x000fe400078e0040 */
[----:B------:R-:W-:Y:S02]  /*3050*/  IMAD.MOV.U32 R133, RZ, RZ, R66 ;  /* 0x000000ffff857224 */ /* 0x000fe400078e0042 */
[----:B------:R-:W-:Y:S02]  /*3060*/  IMAD.MOV.U32 R85, RZ, RZ, R52 ;  /* 0x000000ffff557224 */ /* 0x000fe400078e0034 */
[----:B------:R-:W-:Y:S02]  /*3070*/  IMAD.MOV.U32 R86, RZ, RZ, R56 ;  /* 0x000000ffff567224 */ /* 0x000fe400078e0038 */
[----:B------:R-:W-:Y:S01]  /*3080*/  IMAD.MOV.U32 R84, RZ, RZ, R54 ;  /* 0x000000ffff547224 */ /* 0x000fe200078e0036 */
[----:B------:R-:W-:Y:S06]  /*3090*/  @!P5 BRA `(.L_x_363) ;  /* 0x000000000004d947 */ /* 0x000fec0003800000 */
[----:B------:R-:W-:Y:S01]  /*30a0*/  BPT.TRAP 0x1 ;  /* 0x000000040000795c */ /* 0x000fe20000300000 */
.L_x_363:
[----:B------:R-:W-:Y:S01]  /*30b0*/  IMAD R110, R232, 0x8, R22 ;  /* 0x00000008e86e7824 */ /* 0x000fe200078e0216 */
[----:B------:R-:W-:Y:S01]  /*30c0*/  SHF.L.U32 R124, R234, 0x1f, RZ ;  /* 0x0000001fea7c7819 */ /* 0x000fe200000006ff */
[----:B------:R-:W-:Y:S03]  /*30d0*/  BSSY B1, `(.L_x_364) ;  /* 0x0000003000017945 */ /* 0x000fe60003800000 */
[----:B------:R-:W1:Y:S02]  /*30e0*/  SYNCS.PHASECHK.TRANS64.TRYWAIT P6, [R110+URZ+0x38890], R124 ;  /* 0x0388907c6e0075a7 */ /* 0x000e6400080c017f */
[----:B-1----:R-:W-:Y:S05]  /*30f0*/  @!P6 BRA `(.L_x_365) ;  /* 0x000002240098e947 */ /* 0x002fea0003800000 */
.L_x_659:
[----:B------:R-:W-:Y:S05]  /*3100*/  BSYNC B1 ;  /* 0x0000000000017941 */ /* 0x000fea0003800000 */
.L_x_364:
[----:B------:R-:W-:Y:S04]  /*3110*/  BSSY B1, `(.L_x_366) ;  /* 0x00000f0000017945 */ /* 0x000fe80003800000 */
[----:B------:R-:W-:Y:S05]  /*3120*/  @P2 BRA `(.L_x_367) ;  /* 0x0000000c00b82947 */ /* 0x000fea0003800000 */
[----:B------:R-:W-:Y:S01]  /*3130*/  IADD3 R139, P2, R46, R120, RZ ;  /* 0x000000782e8b7210 */ /* 0x000fe20007f5e0ff */
[----:B------:R-:W-:Y:S04]  /*3140*/  BSSY B2, `(.L_x_368) ;  /* 0x0000077000027945 */ /* 0x000fe80003800000 */
[----:B------:R-:W-:Y:S01]  /*3150*/  IMAD.X R140, R123, 0x1, R34, P2 ;  /* 0x000000017b8c7824 */ /* 0x000fe200010e0622 */
[----:B------:R-:W-:Y:S07]  /*3160*/  @P0 BRA `(.L_x_369) ;  /* 0x0000000400d00947 */ /* 0x000fee0003800000 */
[----:B0-----:R0:W2:Y:S01]  /*3170*/  LDS.128 R48, [R114+0x28400] ;  /* 0x0284000072307984 */ /* 0x0010a20000000c00 */
[----:B------:R-:W-:Y:S01]  /*3180*/  ISETP.GE.AND P2, PT, R18, R122, PT ;  /* 0x0000007a1200720c */ /* 0x000fe20003f46270 */
[----:B------:R-:W-:-:S12]  /*3190*/  BSSY B3, `(.L_x_370) ;  /* 0x000006d000037945 */ /* 0x000fd80003800000 */
[----:B0-----:R-:W-:Y:S05]  /*31a0*/  @P2 BRA `(.L_x_371) ;  /* 0x0000000400ac2947 */ /* 0x001fea0003800000 */
[--C-:B------:R-:W-:Y:S02]  /*31b0*/  SHF.R.U32.HI R148, RZ, 0x10, R81.reuse ;  /* 0x00000010ff947819 */ /* 0x100fe40000011651 */
[--C-:B------:R-:W-:Y:S02]  /*31c0*/  SHF.R.U32.HI R147, RZ, 0x8, R81.reuse ;  /* 0x00000008ff937819 */ /* 0x100fe40000011651 */
[----:B------:R-:W-:Y:S02]  /*31d0*/  LOP3.LUT R80, R81, 0xff, RZ, 0xc0, !PT ;  /* 0x000000ff51507812 */ /* 0x000fe400078ec0ff */
[----:B------:R-:W-:Y:S02]  /*31e0*/  SHF.R.U32.HI R145, RZ, 0x18, R81 ;  /* 0x00000018ff917819 */ /* 0x000fe40000011651 */
[----:B------:R-:W-:Y:S02]  /*31f0*/  SHF.R.U32.HI R144, RZ, 0x8, R83 ;  /* 0x00000008ff907819 */ /* 0x000fe40000011653 */
[----:B------:R-:W-:-:S02]  /*3200*/  LOP3.LUT R81, R83, 0xff, RZ, 0xc0, !PT ;  /* 0x000000ff53517812 */ /* 0x000fc400078ec0ff */
[--C-:B------:R-:W-:Y:S02]  /*3210*/  SHF.R.U32.HI R82, RZ, 0x18, R83.reuse ;  /* 0x00000018ff527819 */ /* 0x100fe40000011653 */
[----:B------:R-:W-:Y:S02]  /*3220*/  SHF.R.U32.HI R146, RZ, 0x10, R83 ;  /* 0x00000010ff927819 */ /* 0x000fe40000011653 */
[----:B------:R-:W-:Y:S01]  /*3230*/  PRMT R83, R145, 0x654, R80 ;  /* 0x0000065491537816 */ /* 0x000fe20000000050 */
[----:B------:R-:W-:Y:S01]  /*3240*/  IMAD.SHL.U32 R80, R147, 0x100, RZ ;  /* 0x0000010093507824 */ /* 0x000fe200078e00ff */
[----:B------:R-:W-:Y:S01]  /*3250*/  PRMT R145, R82, 0x654, R81 ;  /* 0x0000065452917816 */ /* 0x000fe20000000051 */
[----:B------:R-:W-:Y:S01]  /*3260*/  IMAD.SHL.U32 R82, R144, 0x100, RZ ;  /* 0x0000010090527824 */ /* 0x000fe200078e00ff */
[----:B--2---:R-:W-:Y:S02]  /*3270*/  MOV R81, R48 ;  /* 0x0000003000517202 */ /* 0x004fe40000000f00 */
[----:B------:R-:W-:-:S02]  /*3280*/  F2FP.F16.E4M3.UNPACK_B R48, R49 ;  /* 0x00000031ff30723e */ /* 0x000fc400020006ff */
[----:B------:R-:W-:Y:S01]  /*3290*/  LOP3.LUT R145, R145, 0xff00, R82, 0xf8, !PT ;  /* 0x0000ff0091917812 */ /* 0x000fe200078ef852 */
[----:B------:R-:W-:Y:S01]  /*32a0*/  IMAD.U32 R82, R146, 0x10000, RZ ;  /* 0x0001000092527824 */ /* 0x000fe200078e00ff */
[----:B------:R-:W-:Y:S02]  /*32b0*/  F2FP.F16.E4M3.UNPACK_B R144, R154.H1 ;  /* 0x0000009aff90723e */ /* 0x000fe400030006ff */
[----:B------:R-:W-:Y:S01]  /*32c0*/  LOP3.LUT R83, R83, 0xff00, R80, 0xf8, !PT ;  /* 0x0000ff0053537812 */ /* 0x000fe200078ef850 */
[----:B------:R-:W-:Y:S01]  /*32d0*/  IMAD.U32 R80, R148, 0x10000, RZ ;  /* 0x0001000094507824 */ /* 0x000fe200078e00ff */
[----:B------:R-:W-:Y:S01]  /*32e0*/  LOP3.LUT R150, R145, 0xff0000, R82, 0xf8, !PT ;  /* 0x00ff000091967812 */ /* 0x000fe200078ef852 */
[----:B------:R-:W-:Y:S01]  /*32f0*/  HADD2.F32 R82, -RZ, R48.H1_H1 ;  /* 0x30000030ff527230 */ /* 0x000fe20000004100 */
[----:B------:R-:W-:Y:S01]  /*3300*/  F2FP.F16.E4M3.UNPACK_B R145, R141.H1 ;  /* 0x0000008dff91723e */ /* 0x000fe200030006ff */
[----:B------:R-:W-:Y:S01]  /*3310*/  HADD2.F32 R149, -RZ, R144.H0_H0 ;  /* 0x20000090ff957230 */ /* 0x000fe20000004100 */
[----:B------:R-:W-:Y:S01]  /*3320*/  F2FP.F16.E4M3.UNPACK_B R49, R49.H1 ;  /* 0x00000031ff31723e */ /* 0x000fe200030006ff */
[----:B------:R-:W-:Y:S01]  /*3330*/  HADD2.F32 R48, -RZ, R48.H0_H0 ;  /* 0x20000030ff307230 */ /* 0x000fe20000004100 */
[----:B------:R-:W-:Y:S01]  /*3340*/  LOP3.LUT R80, R83, 0xff0000, R80, 0xf8, !PT ;  /* 0x00ff000053507812 */ /* 0x000fe200078ef850 */
[----:B------:R-:W-:-:S02]  /*3350*/  HADD2.F32 R146, -RZ, R144.H1_H1 ;  /* 0x30000090ff927230 */ /* 0x000fc40000004100 */
[-C--:B------:R-:W-:Y:S01]  /*3360*/  FMUL.FTZ R151, R82, R149.reuse ;  /* 0x0000009552977220 */ /* 0x080fe20000410000 */
[----:B------:R-:W-:Y:S02]  /*3370*/  HADD2.F32 R147, -RZ, R145.H0_H0 ;  /* 0x20000091ff937230 */ /* 0x000fe40000004100 */
[--C-:B------:R-:W-:Y:S02]  /*3380*/  HADD2.F32 R144, -RZ, R49.reuse.H1_H1 ;  /* 0x30000031ff907230 */ /* 0x100fe40000004100 */
[----:B------:R-:W-:Y:S02]  /*3390*/  HADD2.F32 R83, -RZ, R49.H0_H0 ;  /* 0x20000031ff537230 */ /* 0x000fe40000004100 */
[----:B------:R-:W-:Y:S01]  /*33a0*/  FMUL.FTZ R49, R48, R149 ;  /* 0x0000009530317220 */ /* 0x000fe20000410000 */
[----:B------:R-:W-:Y:S02]  /*33b0*/  HADD2.F32 R145, -RZ, R145.H1_H1 ;  /* 0x30000091ff917230 */ /* 0x000fe40000004100 */
[-C--:B------:R-:W-:Y:S01]  /*33c0*/  FMUL.FTZ R148, R144, R146.reuse ;  /* 0x0000009290947220 */ /* 0x080fe20000410000 */
[-C--:B------:R-:W-:Y:S01]  /*33d0*/  FFMA.FTZ R48, R48, R147.reuse, -R151 ;  /* 0x0000009330307223 */ /* 0x080fe20000010897 */
[C---:B------:R-:W-:Y:S01]  /*33e0*/  FMUL.FTZ R149, R83.reuse, R146 ;  /* 0x0000009253957220 */ /* 0x040fe20000410000 */
[----:B------:R-:W-:Y:S01]  /*33f0*/  FFMA.FTZ R49, R82, R147, R49 ;  /* 0x0000009352317223 */ /* 0x000fe20000010031 */
[----:B------:R-:W-:Y:S01]  /*3400*/  F2FP.F16.E4M3.UNPACK_B R82, R81.H1 ;  /* 0x00000051ff52723e */ /* 0x000fe200030006ff */
[----:B------:R-:W-:Y:S01]  /*3410*/  FFMA.FTZ R151, R83, R145, -R148 ;  /* 0x0000009153977223 */ /* 0x000fe20000010894 */
[----:B------:R-:W-:Y:S01]  /*3420*/  F2FP.F16.E4M3.UNPACK_B R81, R81 ;  /* 0x00000051ff51723e */ /* 0x000fe200020006ff */
[----:B------:R-:W-:Y:S01]  /*3430*/  FFMA.FTZ R158, R144, R145, R149 ;  /* 0x00000091909e7223 */ /* 0x000fe20000010095 */
[----:B------:R-:W-:Y:S01]  /*3440*/  F2FP.F16.E4M3.UNPACK_B R146, R154 ;  /* 0x0000009aff92723e */ /* 0x000fe200020006ff */
[--C-:B------:R-:W-:Y:S01]  /*3450*/  HADD2.F32 R83, -RZ, R82.reuse.H0_H0 ;  /* 0x20000052ff537230 */ /* 0x100fe20000004100 */
[----:B------:R-:W-:Y:S01]  /*3460*/  F2FP.F16.E4M3.UNPACK_B R144, R141 ;  /* 0x0000008dff90723e */ /* 0x000fe200020006ff */
[----:B------:R-:W-:Y:S01]  /*3470*/  HADD2.F32 R141, -RZ, R82.H1_H1 ;  /* 0x30000052ff8d7230 */ /* 0x000fe20000004100 */
[----:B------:R-:W-:Y:S01]  /*3480*/  F2FP.SATFINITE.E4M3.F32.PACK_AB_MERGE_C R159, R158, R151, RZ ;  /* 0x000000979e9f723e */ /* 0x000fe200048070ff */
[----:B------:R-:W-:-:S02]  /*3490*/  HADD2.F32 R82, -RZ, R81.H0_H0 ;  /* 0x20000051ff527230 */ /* 0x000fc40000004100 */
[--C-:B------:R-:W-:Y:S01]  /*34a0*/  HADD2.F32 R148, -RZ, R146.reuse.H1_H1 ;  /* 0x30000092ff947230 */ /* 0x100fe20000004100 */
[----:B------:R-:W-:Y:S01]  /*34b0*/  F2FP.SATFINITE.E4M3.F32.PACK_AB_MERGE_C R49, R49, R48, R159 ;  /* 0x000000303131723e */ /* 0x000fe2000480709f */
[----:B------:R-:W-:Y:S02]  /*34c0*/  HADD2.F32 R145, -RZ, R146.H0_H0 ;  /* 0x20000092ff917230 */ /* 0x000fe40000004100 */
[----:B------:R-:W-:Y:S02]  /*34d0*/  HADD2.F32 R81, -RZ, R81.H1_H1 ;  /* 0x30000051ff517230 */ /* 0x000fe40000004100 */
[-C--:B------:R-:W-:Y:S01]  /*34e0*/  FMUL.FTZ R154, R141, R148.reuse ;  /* 0x000000948d9a7220 */ /* 0x080fe20000410000 */
[--C-:B------:R-:W-:Y:S02]  /*34f0*/  HADD2.F32 R146, -RZ, R144.reuse.H1_H1 ;  /* 0x30000090ff927230 */ /* 0x100fe40000004100 */
[----:B------:R-:W-:Y:S01]  /*3500*/  FMUL.FTZ R156, R83, R148 ;  /* 0x00000094539c7220 */ /* 0x000fe20000410000 */
[----:B------:R-:W-:-:S02]  /*3510*/  HADD2.F32 R144, -RZ, R144.H0_H0 ;  /* 0x20000090ff907230 */ /* 0x000fc40000004100 */
[-C--:B------:R-:W-:Y:S01]  /*3520*/  FMUL.FTZ R147, R81, R145.reuse ;  /* 0x0000009151937220 */ /* 0x080fe20000410000 */
[C---:B------:R-:W-:Y:S01]  /*3530*/  FMUL.FTZ R148, R82.reuse, R145 ;  /* 0x0000009152947220 */ /* 0x040fe20000410000 */
[-C--:B------:R-:W-:Y:S01]  /*3540*/  FFMA.FTZ R154, R83, R146.reuse, -R154 ;  /* 0x00000092539a7223 */ /* 0x080fe2000001089a */
[----:B------:R-:W-:Y:S01]  /*3550*/  FFMA.FTZ R141, R141, R146, R156 ;  /* 0x000000928d8d7223 */ /* 0x000fe2000001009c */
[-C--:B------:R-:W-:Y:S01]  /*3560*/  FFMA.FTZ R149, R82, R144.reuse, -R147 ;  /* 0x0000009052957223 */ /* 0x080fe20000010893 */
[----:B------:R-:W-:Y:S01]  /*3570*/  F2FP.F16.E4M3.UNPACK_B R82, R51.H1 ;  /* 0x00000033ff52723e */ /* 0x000fe200030006ff */
[----:B------:R-:W-:Y:S01]  /*3580*/  FFMA.FTZ R156, R81, R144, R148 ;  /* 0x00000090519c7223 */ /* 0x000fe20000010094 */
[----:B------:R-:W-:Y:S02]  /*3590*/  F2FP.F16.E4M3.UNPACK_B R147, R150.H1 ;  /* 0x00000096ff93723e */ /* 0x000fe400030006ff */
[----:B------:R-:W-:Y:S01]  /*35a0*/  F2FP.SATFINITE.E4M3.F32.PACK_AB_MERGE_C R157, R141, R154, RZ ;  /* 0x0000009a8d9d723e */ /* 0x000fe200048070ff */
[--C-:B------:R-:W-:Y:S01]  /*35b0*/  HADD2.F32 R141, -RZ, R82.reuse.H1_H1 ;  /* 0x30000052ff8d7230 */ /* 0x100fe20000004100 */
[----:B------:R-:W-:Y:S01]  /*35c0*/  F2FP.F16.E4M3.UNPACK_B R145, R80.H1 ;  /* 0x00000050ff91723e */ /* 0x000fe200030006ff */
[----:B------:R-:W-:Y:S01]  /*35d0*/  HADD2.F32 R154, -RZ, R147.H1_H1 ;  /* 0x30000093ff9a7230 */ /* 0x000fe20000004100 */
[----:B------:R-:W-:Y:S01]  /*35e0*/  F2FP.F16.E4M3.UNPACK_B R81, R50.H1 ;  /* 0x00000032ff51723e */ /* 0x000fe200030006ff */
[----:B------:R-:W-:Y:S01]  /*35f0*/  HADD2.F32 R83, -RZ, R82.H0_H0 ;  /* 0x20000052ff537230 */ /* 0x000fe20000004100 */
[----:B------:R-:W-:Y:S01]  /*3600*/  F2FP.F16.E4M3.UNPACK_B R150, R150 ;  /* 0x00000096ff96723e */ /* 0x000fe200020006ff */
[----:B------:R-:W-:Y:S01]  /*3610*/  HADD2.F32 R146, -RZ, R145.H1_H1 ;  /* 0x30000091ff927230 */ /* 0x000fe20000004100 */
[----:B------:R-:W-:Y:S01]  /*3620*/  F2FP.F16.E4M3.UNPACK_B R144, R80 ;  /* 0x00000050ff90723e */ /* 0x000fe200020006ff */
[----:B------:R-:W-:-:S02]  /*3630*/  HADD2.F32 R82, -RZ, R81.H1_H1 ;  /* 0x30000051ff527230 */ /* 0x000fc40000004100 */
[-C--:B------:R-:W-:Y:S01]  /*3640*/  FMUL.FTZ R80, R141, R154.reuse ;  /* 0x0000009a8d507220 */ /* 0x080fe20000410000 */
[----:B------:R-:W-:Y:S02]  /*3650*/  HADD2.F32 R148, -RZ, R150.H1_H1 ;  /* 0x30000096ff947230 */ /* 0x000fe40000004100 */
[C---:B------:R-:W-:Y:S01]  /*3660*/  FMUL.FTZ R158, R83.reuse, R154 ;  /* 0x0000009a539e7220 */ /* 0x040fe20000410000 */
[----:B------:R-:W-:Y:S02]  /*3670*/  HADD2.F32 R81, -RZ, R81.H0_H0 ;  /* 0x20000051ff517230 */ /* 0x000fe40000004100 */
[----:B------:R-:W-:Y:S01]  /*3680*/  FFMA.FTZ R155, R83, R146, -R80 ;  /* 0x00000092539b7223 */ /* 0x000fe20000010850 */
[----:B------:R-:W-:Y:S02]  /*3690*/  HADD2.F32 R80, -RZ, R144.H1_H1 ;  /* 0x30000090ff507230 */ /* 0x000fe40000004100 */
[CC--:B------:R-:W-:Y:S01]  /*36a0*/  FMUL.FTZ R154, R82.reuse, R148.reuse ;  /* 0x00000094529a7220 */ /* 0x0c0fe20000410000 */
[----:B------:R-:W-:Y:S01]  /*36b0*/  F2FP.F16.E4M3.UNPACK_B R51, R51 ;  /* 0x00000033ff33723e */ /* 0x000fe200020006ff */
[----:B------:R-:W-:Y:S01]  /*36c0*/  FMUL.FTZ R83, R81, R148 ;  /* 0x0000009451537220 */ /* 0x000fe20000410000 */
[----:B------:R-:W-:Y:S01]  /*36d0*/  F2FP.F16.E4M3.UNPACK_B R50, R50 ;  /* 0x00000032ff32723e */ /* 0x000fe200020006ff */
[----:B------:R-:W-:Y:S01]  /*36e0*/  FFMA.FTZ R158, R141, R146, R158 ;  /* 0x000000928d9e7223 */ /* 0x000fe2000001009e */
[-C--:B------:R-:W-:Y:S01]  /*36f0*/  FFMA.FTZ R154, R81, R80.reuse, -R154 ;  /* 0x00000050519a7223 */ /* 0x080fe2000001089a */
[----:B------:R-:W-:Y:S01]  /*3700*/  FFMA.FTZ R141, R82, R80, R83 ;  /* 0x00000050528d7223 */ /* 0x000fe20000010053 */
[--C-:B------:R-:W-:Y:S01]  /*3710*/  HADD2.F32 R80, -RZ, R51.reuse.H0_H0 ;  /* 0x20000033ff507230 */ /* 0x100fe20000004100 */
[----:B------:R-:W-:Y:S01]  /*3720*/  F2FP.SATFINITE.E4M3.F32.PACK_AB_MERGE_C R48, R156, R149, R157 ;  /* 0x000000959c30723e */ /* 0x000fe2000480709d */
[----:B------:R-:W-:Y:S01]  /*3730*/  HADD2.F32 R81, -RZ, R51.H1_H1 ;  /* 0x30000033ff517230 */ /* 0x000fe20000004100 */
[----:B------:R-:W-:Y:S01]  /*3740*/  F2FP.SATFINITE.E4M3.F32.PACK_AB_MERGE_C R155, R158, R155, RZ ;  /* 0x0000009b9e9b723e */ /* 0x000fe200048070ff */
[----:B------:R-:W-:Y:S01]  /*3750*/  HADD2.F32 R51, -RZ, R50.H0_H0 ;  /* 0x20000032ff337230 */ /* 0x000fe20000004100 */
[----:B------:R-:W-:Y:S01]  /*3760*/  F2FP.SATFINITE.E4M3.F32.PACK_AB_MERGE_C R141, R141, R154, RZ ;  /* 0x0000009a8d8d723e */ /* 0x000fe200048070ff */
[----:B------:R-:W-:-:S02]  /*3770*/  HADD2.F32 R147, -RZ, R147.H0_H0 ;  /* 0x20000093ff937230 */ /* 0x000fc40000004100 */
[----:B------:R-:W-:Y:S02]  /*3780*/  HADD2.F32 R50, -RZ, R50.H1_H1 ;  /* 0x30000032ff327230 */ /* 0x000fe40000004100 */
[----:B------:R-:W-:Y:S02]  /*3790*/  HADD2.F32 R150, -RZ, R150.H0_H0 ;  /* 0x20000096ff967230 */ /* 0x000fe40000004100 */
[-C--:B------:R-:W-:Y:S01]  /*37a0*/  FMUL.FTZ R151, R81, R147.reuse ;  /* 0x0000009351977220 */ /* 0x080fe20000410000 */
[----:B------:R-:W-:Y:S02]  /*37b0*/  HADD2.F32 R145, -RZ, R145.H0_H0 ;  /* 0x20000091ff917230 */ /* 0x000fe40000004100 */
[----:B------:R-:W-:Y:S01]  /*37c0*/  FMUL.FTZ R146, R80, R147 ;  /* 0x0000009350927220 */ /* 0x000fe20000410000 */
[----:B------:R-:W-:Y:S02]  /*37d0*/  HADD2.F32 R144, -RZ, R144.H0_H0 ;  /* 0x20000090ff907230 */ /* 0x000fe40000004100 */
[-C--:B------:R-:W-:Y:S01]  /*37e0*/  FMUL.FTZ R82, R50, R150.reuse ;  /* 0x0000009632527220 */ /* 0x080fe20000410000 */
[----:B------:R-:W-:Y:S01]  /*37f0*/  FMUL.FTZ R83, R51, R150 ;  /* 0x0000009633537220 */ /* 0x000fe20000410000 */
[-C--:B------:R-:W-:Y:S01]  /*3800*/  FFMA.FTZ R151, R80, R145.reuse, -R151 ;  /* 0x0000009150977223 */ /* 0x080fe20000010897 */
[----:B------:R-:W-:Y:S01]  /*3810*/  FFMA.FTZ R146, R81, R145, R146 ;  /* 0x0000009151927223 */ /* 0x000fe20000010092 */
[-C--:B------:R-:W-:Y:S01]  /*3820*/  FFMA.FTZ R82, R51, R144.reuse, -R82 ;  /* 0x0000009033527223 */ /* 0x080fe20000010852 */
[----:B------:R-:W-:-:S03]  /*3830*/  FFMA.FTZ R83, R50, R144, R83 ;  /* 0x0000009032537223 */ /* 0x000fc60000010053 */
[----:B------:R-:W-:Y:S02]  /*3840*/  F2FP.SATFINITE.E4M3.F32.PACK_AB_MERGE_C R51, R146, R151, R155 ;  /* 0x000000979233723e */ /* 0x000fe4000480709b */
[----:B------:R-:W-:-:S07]  /*3850*/  F2FP.SATFINITE.E4M3.F32.PACK_AB_MERGE_C R50, R83, R82, R141 ;  /* 0x000000525332723e */ /* 0x000fce000480708d */
.L_x_371:
[----:B------:R-:W-:Y:S05]  /*3860*/  BSYNC B3 ;  /* 0x0000000000037941 */ /* 0x000fea0003800000 */
.L_x_370:
[----:B------:R-:W-:Y:S02]  /*3870*/  ULDC.64 UR4, c[0x0][0x2e8] ;  /* 0x0000ba0000047ab9 */ /* 0x000fe40000000a00 */
[----:B------:R-:W-:-:S04]  /*3880*/  IADD3 R80, P2, P6, R139, UR4, R102 ;  /* 0x000000048b507c10 */ /* 0x000fc8000fe5e066 */
[----:B------:R-:W-:-:S05]  /*3890*/  IADD3.X R81, R140, UR5, R41, P2, P6 ;  /* 0x000000058c517c10 */ /* 0x000fca00097ec429 */
[----:B--2---:R2:W-:Y:S04]  /*38a0*/  STG.E.128 desc[UR42][R80.64], R48 ;  /* 0x0000003050007986 */ /* 0x0045e8000c101d2a */
.L_x_369:
[----:B------:R-:W-:Y:S05]  /*38b0*/  BSYNC B2 ;  /* 0x0000000000027941 */ /* 0x000fea0003800000 */
.L_x_368:
[----:B------:R-:W-:Y:S05]  /*38c0*/  @P1 BRA `(.L_x_367) ;  /* 0x0000000400d01947 */ /* 0x000fea0003800000 */
[----:B0-2---:R0:W2:Y:S01]  /*38d0*/  LDS.128 R48, [R114+0x2c400] ;  /* 0x02c4000072307984 */ /* 0x0050a20000000c00 */
[----:B------:R-:W-:Y:S01]  /*38e0*/  ISETP.GE.AND P2, PT, R233, R122, PT ;  /* 0x0000007ae900720c */ /* 0x000fe20003f46270 */
[----:B------:R-:W-:-:S12]  /*38f0*/  BSSY B2, `(.L_x_372) ;  /* 0x000006d000027945 */ /* 0x000fd80003800000 */
[----:B0-----:R-:W-:Y:S05]  /*3900*/  @P2 BRA `(.L_x_373) ;  /* 0x0000000400ac2947 */ /* 0x001fea0003800000 */
[----:B------:R-:W-:Y:S02]  /*3910*/  SHF.R.U32.HI R141, RZ, 0x8, R77 ;  /* 0x00000008ff8d7819 */ /* 0x000fe4000001164d */
[----:B------:R-:W-:Y:S02]  /*3920*/  SHF.R.U32.HI R83, RZ, 0x18, R79 ;  /* 0x00000018ff537819 */ /* 0x000fe4000001164f */
[----:B------:R-:W-:Y:S02]  /*3930*/  LOP3.LUT R78, R79, 0xff, RZ, 0xc0, !PT ;  /* 0x000000ff4f4e7812 */ /* 0x000fe400078ec0ff */
[----:B------:R-:W-:Y:S02]  /*3940*/  SHF.R.U32.HI R145, RZ, 0x18, R77 ;  /* 0x00000018ff917819 */ /* 0x000fe4000001164d */
[----:B------:R-:W-:Y:S02]  /*3950*/  LOP3.LUT R76, R77, 0xff, RZ, 0xc0, !PT ;  /* 0x000000ff4d4c7812 */ /* 0x000fe400078ec0ff */
[----:B------:R-:W-:-:S02]  /*3960*/  SHF.R.U32.HI R80, RZ, 0x8, R79 ;  /* 0x00000008ff507819 */ /* 0x000fc4000001164f */
[----:B------:R-:W-:Y:S02]  /*3970*/  SHF.R.U32.HI R81, RZ, 0x10, R79 ;  /* 0x00000010ff517819 */ /* 0x000fe4000001164f */
[----:B------:R-:W-:Y:S01]  /*3980*/  PRMT R79, R83, 0x654, R78 ;  /* 0x00000654534f7816 */ /* 0x000fe2000000004e */
[----:B------:R-:W-:Y:S01]  /*3990*/  IMAD.SHL.U32 R78, R141, 0x100, RZ ;  /* 0x000001008d4e7824 */ /* 0x000fe200078e00ff */
[----:B------:R-:W-:Y:S01]  /*39a0*/  SHF.R.U32.HI R82, RZ, 0x10, R77 ;  /* 0x00000010ff527819 */ /* 0x000fe2000001164d */
[----:B------:R-:W-:Y:S01]  /*39b0*/  IMAD.SHL.U32 R80, R80, 0x100, RZ ;  /* 0x0000010050507824 */ /* 0x000fe200078e00ff */
[----:B------:R-:W-:Y:S01]  /*39c0*/  PRMT R77, R145, 0x654, R76 ;  /* 0x00000654914d7816 */ /* 0x000fe2000000004c */
[----:B------:R-:W-:Y:S01]  /*39d0*/  IMAD.U32 R81, R81, 0x10000, RZ ;  /* 0x0001000051517824 */ /* 0x000fe200078e00ff */
[----:B--2---:R-:W-:Y:S02]  /*39e0*/  MOV R76, R48 ;  /* 0x00000030004c7202 */ /* 0x004fe40000000f00 */
[----:B------:R-:W-:Y:S01]  /*39f0*/  LOP3.LUT R77, R77, 0xff00, R78, 0xf8, !PT ;  /* 0x0000ff004d4d7812 */ /* 0x000fe200078ef84e */
[----:B------:R-:W-:Y:S01]  /*3a00*/  IMAD.U32 R78, R82, 0x10000, RZ ;  /* 0x00010000524e7824 */ /* 0x000fe200078e00ff */
[----:B------:R-:W-:-:S02]  /*3a10*/  LOP3.LUT R80, R79, 0xff00, R80, 0xf8, !PT ;  /* 0x0000ff004f507812 */ /* 0x000fc400078ef850 */
[-C--:B------:R-:W-:Y:S02]  /*3a20*/  F2FP.F16.E4M3.UNPACK_B R48, R49.reuse ;  /* 0x00000031ff30723e */ /* 0x080fe400020006ff */
[----:B------:R-:W-:Y:S02]  /*3a30*/  F2FP.F16.E4M3.UNPACK_B R79, R142.H1 ;  /* 0x0000008eff4f723e */ /* 0x000fe400030006ff */
[----:B------:R-:W-:Y:S01]  /*3a40*/  LOP3.LUT R82, R77, 0xff0000, R78, 0xf8, !PT ;  /* 0x00ff00004d527812 */ /* 0x000fe200078ef84e */
[--C-:B------:R-:W-:Y:S01]  /*3a50*/  HADD2.F32 R77, -RZ, R48.reuse.H1_H1 ;  /* 0x30000030ff4d7230 */ /* 0x100fe20000004100 */
[----:B------:R-:W-:Y:S01]  /*3a60*/  LOP3.LUT R144, R80, 0xff0000, R81, 0xf8, !PT ;  /* 0x00ff000050907812 */ /* 0x000fe200078ef851 */
[--C-:B------:R-:W-:Y:S01]  /*3a70*/  HADD2.F32 R83, -RZ, R79.reuse.H0_H0 ;  /* 0x2000004fff537230 */ /* 0x100fe20000004100 */
[----:B------:R-:W-:Y:S01]  /*3a80*/  F2FP.F16.E4M3.UNPACK_B R80, R134.H1 ;  /* 0x00000086ff50723e */ /* 0x000fe200030006ff */
[----:B------:R-:W-:Y:S01]  /*3a90*/  HADD2.F32 R48, -RZ, R48.H0_H0 ;  /* 0x20000030ff307230 */ /* 0x000fe20000004100 */
[----:B------:R-:W-:Y:S01]  /*3aa0*/  F2FP.F16.E4M3.UNPACK_B R49, R49.H1 ;  /* 0x00000031ff31723e */ /* 0x000fe200030006ff */
[----:B------:R-:W-:-:S02]  /*3ab0*/  HADD2.F32 R141, -RZ, R79.H1_H1 ;  /* 0x3000004fff8d7230 */ /* 0x000fc40000004100 */
[CC--:B------:R-:W-:Y:S01]  /*3ac0*/  FMUL.FTZ R145, R77.reuse, R83.reuse ;  /* 0x000000534d917220 */ /* 0x0c0fe20000410000 */
[--C-:B------:R-:W-:Y:S02]  /*3ad0*/  HADD2.F32 R81, -RZ, R80.reuse.H0_H0 ;  /* 0x20000050ff517230 */ /* 0x100fe40000004100 */
[----:B------:R-:W-:Y:S01]  /*3ae0*/  FMUL.FTZ R146, R48, R83 ;  /* 0x0000005330927220 */ /* 0x000fe20000410000 */
[--C-:B------:R-:W-:Y:S01]  /*3af0*/  HADD2.F32 R79, -RZ, R49.reuse.H1_H1 ;  /* 0x30000031ff4f7230 */ /* 0x100fe20000004100 */
[----:B------:R-:W-:Y:S01]  /*3b00*/  F2FP.F16.E4M3.UNPACK_B R142, R142 ;  /* 0x0000008eff8e723e */ /* 0x000fe200020006ff */
[----:B------:R-:W-:Y:S02]  /*3b10*/  HADD2.F32 R78, -RZ, R49.H0_H0 ;  /* 0x20000031ff4e7230 */ /* 0x000fe40000004100 */
[----:B------:R-:W-:Y:S01]  /*3b20*/  FFMA.FTZ R49, R77, R81, R146 ;  /* 0x000000514d317223 */ /* 0x000fe20000010092 */
[----:B------:R-:W-:Y:S02]  /*3b30*/  HADD2.F32 R80, -RZ, R80.H1_H1 ;  /* 0x30000050ff507230 */ /* 0x000fe40000004100 */
[CC--:B------:R-:W-:Y:S01]  /*3b40*/  FMUL.FTZ R83, R79.reuse, R141.reuse ;  /* 0x0000008d4f537220 */ /* 0x0c0fe20000410000 */
[----:B------:R-:W-:Y:S01]  /*3b50*/  F2FP.F16.E4M3.UNPACK_B R77, R76.H1 ;  /* 0x0000004cff4d723e */ /* 0x000fe200030006ff */
[----:B------:R-:W-:Y:S01]  /*3b60*/  FMUL.FTZ R148, R78, R141 ;  /* 0x0000008d4e947220 */ /* 0x000fe20000410000 */
[----:B------:R-:W-:Y:S01]  /*3b70*/  FFMA.FTZ R48, R48, R81, -R145 ;  /* 0x0000005130307223 */ /* 0x000fe20000010891 */
[----:B------:R-:W-:Y:S01]  /*3b80*/  FFMA.FTZ R141, R78, R80, -R83 ;  /* 0x000000504e8d7223 */ /* 0x000fe20000010853 */
[----:B------:R-:W-:Y:S01]  /*3b90*/  F2FP.F16.E4M3.UNPACK_B R76, R76 ;  /* 0x0000004cff4c723e */ /* 0x000fe200020006ff */
[----:B------:R-:W-:Y:S01]  /*3ba0*/  FFMA.FTZ R150, R79, R80, R148 ;  /* 0x000000504f967223 */ /* 0x000fe20000010094 */
[----:B------:R-:W-:Y:S01]  /*3bb0*/  F2FP.F16.E4M3.UNPACK_B R134, R134 ;  /* 0x00000086ff86723e */ /* 0x000fe200020006ff */
[----:B------:R-:W-:-:S02]  /*3bc0*/  HADD2.F32 R81, -RZ, R142.H1_H1 ;  /* 0x3000008eff517230 */ /* 0x000fc40000004100 */
[--C-:B------:R-:W-:Y:S01]  /*3bd0*/  HADD2.F32 R78, -RZ, R77.reuse.H0_H0 ;  /* 0x2000004dff4e7230 */ /* 0x100fe20000004100 */
[----:B------:R-:W-:Y:S01]  /*3be0*/  F2FP.SATFINITE.E4M3.F32.PACK_AB_MERGE_C R150, R150, R141, RZ ;  /* 0x0000008d9696723e */ /* 0x000fe200048070ff */
[----:B------:R-:W-:Y:S02]  /*3bf0*/  HADD2.F32 R79, -RZ, R77.H1_H1 ;  /* 0x3000004dff4f7230 */ /* 0x000fe40000004100 */
[----:B------:R-:W-:Y:S02]  /*3c00*/  HADD2.F32 R77, -RZ, R76.H0_H0 ;  /* 0x2000004cff4d7230 */ /* 0x000fe40000004100 */
[-C--:B------:R-:W-:Y:S01]  /*3c10*/  FMUL.FTZ R148, R78, R81.reuse ;  /* 0x000000514e947220 */ /* 0x080fe20000410000 */
[----:B------:R-:W-:Y:S02]  /*3c20*/  HADD2.F32 R80, -RZ, R134.H1_H1 ;  /* 0x30000086ff507230 */ /* 0x000fe40000004100 */
[----:B------:R-:W-:Y:S01]  /*3c30*/  FMUL.FTZ R83, R79, R81 ;  /* 0x000000514f537220 */ /* 0x000fe20000410000 */
[----:B------:R-:W-:Y:S01]  /*3c40*/  HADD2.F32 R142, -RZ, R142.H0_H0 ;  /* 0x2000008eff8e7230 */ /* 0x000fe20000004100 */
[----:B------:R-:W-:Y:S01]  /*3c50*/  F2FP.SATFINITE.E4M3.F32.PACK_AB_MERGE_C R49, R49, R48, R150 ;  /* 0x000000303131723e */ /* 0x000fe20004807096 */
[----:B------:R-:W-:-:S02]  /*3c60*/  HADD2.F32 R76, -RZ, R76.H1_H1 ;  /* 0x3000004cff4c7230 */ /* 0x000fc40000004100 */
[-C--:B------:R-:W-:Y:S01]  /*3c70*/  FFMA.FTZ R83, R78, R80.reuse, -R83 ;  /* 0x000000504e537223 */ /* 0x080fe20000010853 */
[----:B------:R-:W-:Y:S02]  /*3c80*/  HADD2.F32 R134, -RZ, R134.H0_H0 ;  /* 0x20000086ff867230 */ /* 0x000fe40000004100 */
[----:B------:R-:W-:Y:S01]  /*3c90*/  FFMA.FTZ R148, R79, R80, R148 ;  /* 0x000000504f947223 */ /* 0x000fe20000010094 */
[CC--:B------:R-:W-:Y:S01]  /*3ca0*/  FMUL.FTZ R81, R77.reuse, R142.reuse ;  /* 0x0000008e4d517220 */ /* 0x0c0fe20000410000 */
[----:B------:R-:W-:Y:S01]  /*3cb0*/  FMUL.FTZ R146, R76, R142 ;  /* 0x0000008e4c927220 */ /* 0x000fe20000410000 */
[----:B------:R-:W-:Y:S02]  /*3cc0*/  F2FP.F16.E4M3.UNPACK_B R80, R82.H1 ;  /* 0x00000052ff50723e */ /* 0x000fe400030006ff */
[----:B------:R-:W-:Y:S01]  /*3cd0*/  F2FP.SATFINITE.E4M3.F32.PACK_AB_MERGE_C R149, R148, R83, RZ ;  /* 0x000000539495723e */ /* 0x000fe200048070ff */
[-C--:B------:R-:W-:Y:S01]  /*3ce0*/  FFMA.FTZ R146, R77, R134.reuse, -R146 ;  /* 0x000000864d927223 */ /* 0x080fe20000010892 */
[-C--:B------:R-:W-:Y:S01]  /*3cf0*/  F2FP.F16.E4M3.UNPACK_B R77, R51.reuse.H1 ;  /* 0x00000033ff4d723e */ /* 0x080fe200030006ff */
[----:B------:R-:W-:Y:S01]  /*3d00*/  FFMA.FTZ R145, R76, R134, R81 ;  /* 0x000000864c917223 */ /* 0x000fe20000010051 */
[----:B------:R-:W-:Y:S01]  /*3d10*/  F2FP.F16.E4M3.UNPACK_B R83, R144.H1 ;  /* 0x00000090ff53723e */ /* 0x000fe200030006ff */
[----:B------:R-:W-:Y:S01]  /*3d20*/  HADD2.F32 R81, -RZ, R80.H1_H1 ;  /* 0x30000050ff517230 */ /* 0x000fe20000004100 */
[----:B------:R-:W-:Y:S01]  /*3d30*/  F2FP.F16.E4M3.UNPACK_B R76, R50.H1 ;  /* 0x00000032ff4c723e */ /* 0x000fe200030006ff */
[----:B------:R-:W-:Y:S01]  /*3d40*/  HADD2.F32 R79, -RZ, R77.H1_H1 ;  /* 0x3000004dff4f7230 */ /* 0x000fe20000004100 */
[----:B------:R-:W-:Y:S01]  /*3d50*/  F2FP.F16.E4M3.UNPACK_B R144, R144 ;  /* 0x00000090ff90723e */ /* 0x000fe200020006ff */
[----:B------:R-:W-:Y:S01]  /*3d60*/  HADD2.F32 R141, -RZ, R83.H1_H1 ;  /* 0x30000053ff8d7230 */ /* 0x000fe20000004100 */
[----:B------:R-:W-:Y:S01]  /*3d70*/  F2FP.F16.E4M3.UNPACK_B R82, R82 ;  /* 0x00000052ff52723e */ /* 0x000fe200020006ff */
[----:B------:R-:W-:Y:S01]  /*3d80*/  HADD2.F32 R78, -RZ, R77.H0_H0 ;  /* 0x2000004dff4e7230 */ /* 0x000fe20000004100 */
        /* <DEDUP_REMOVED lines=8> */
[----:B------:R-:W-:Y:S01]  /*3e10*/  FMUL.FTZ R141, R77, R134 ;  /* 0x000000864d8d7220 */ /* 0x000fe20000410000 */
[----:B------:R-:W-:Y:S01]  /*3e20*/  F2FP.F16.E4M3.UNPACK_B R50, R50 ;  /* 0x00000032ff32723e */ /* 0x000fe200020006ff */
[----:B------:R-:W-:Y:S01]  /*3e30*/  FMUL.FTZ R134, R76, R134 ;  /* 0x000000864c867220 */ /* 0x000fe20000410000 */
[----:B------:R-:W-:-:S02]  /*3e40*/  HADD2.F32 R83, -RZ, R83.H0_H0 ;  /* 0x20000053ff537230 */ /* 0x000fc40000004100 */
[-C--:B------:R-:W-:Y:S01]  /*3e50*/  FFMA.FTZ R141, R76, R78.reuse, -R141 ;  /* 0x0000004e4c8d7223 */ /* 0x080fe2000001088d */
[--C-:B------:R-:W-:Y:S02]  /*3e60*/  HADD2.F32 R76, -RZ, R51.reuse.H0_H0 ;  /* 0x20000033ff4c7230 */ /* 0x100fe40000004100 */
[----:B------:R-:W-:Y:S01]  /*3e70*/  FFMA.FTZ R134, R77, R78, R134 ;  /* 0x0000004e4d867223 */ /* 0x000fe20000010086 */
[----:B------:R-:W-:Y:S02]  /*3e80*/  HADD2.F32 R77, -RZ, R51.H1_H1 ;  /* 0x30000033ff4d7230 */ /* 0x000fe40000004100 */
[----:B------:R-:W-:Y:S01]  /*3e90*/  FFMA.FTZ R148, R79, R81, R142 ;  /* 0x000000514f947223 */ /* 0x000fe2000001008e */
[--C-:B------:R-:W-:Y:S02]  /*3ea0*/  HADD2.F32 R51, -RZ, R50.reuse.H0_H0 ;  /* 0x20000032ff337230 */ /* 0x100fe40000004100 */
[----:B------:R-:W-:Y:S01]  /*3eb0*/  FMUL.FTZ R142, R76, R83 ;  /* 0x000000534c8e7220 */ /* 0x000fe20000410000 */
[----:B------:R-:W-:-:S02]  /*3ec0*/  HADD2.F32 R50, -RZ, R50.H1_H1 ;  /* 0x30000032ff327230 */ /* 0x000fc40000004100 */
[----:B------:R-:W-:Y:S01]  /*3ed0*/  FMUL.FTZ R81, R77, R83 ;  /* 0x000000534d517220 */ /* 0x000fe20000410000 */
[----:B------:R-:W-:Y:S01]  /*3ee0*/  HADD2.F32 R144, -RZ, R144.H0_H0 ;  /* 0x20000090ff907230 */ /* 0x000fe20000004100 */
[----:B------:R-:W-:Y:S01]  /*3ef0*/  F2FP.SATFINITE.E4M3.F32.PACK_AB_MERGE_C R134, R134, R141, RZ ;  /* 0x0000008d8686723e */ /* 0x000fe200048070ff */
[----:B------:R-:W-:Y:S01]  /*3f00*/  HADD2.F32 R80, -RZ, R80.H0_H0 ;  /* 0x20000050ff507230 */ /* 0x000fe20000004100 */
[----:B------:R-:W-:Y:S01]  /*3f10*/  F2FP.SATFINITE.E4M3.F32.PACK_AB_MERGE_C R147, R148, R147, RZ ;  /* 0x000000939493723e */ /* 0x000fe200048070ff */
[----:B------:R-:W-:Y:S02]  /*3f20*/  HADD2.F32 R82, -RZ, R82.H0_H0 ;  /* 0x20000052ff527230 */ /* 0x000fe40000004100 */
[-C--:B------:R-:W-:Y:S01]  /*3f30*/  FMUL.FTZ R78, R50, R144.reuse ;  /* 0x00000090324e7220 */ /* 0x080fe20000410000 */
[----:B------:R-:W-:Y:S01]  /*3f40*/  FMUL.FTZ R79, R51, R144 ;  /* 0x00000090334f7220 */ /* 0x000fe20000410000 */
[-C--:B------:R-:W-:Y:S01]  /*3f50*/  FFMA.FTZ R81, R76, R80.reuse, -R81 ;  /* 0x000000504c517223 */ /* 0x080fe20000010851 */
[----:B------:R-:W-:Y:S01]  /*3f60*/  FFMA.FTZ R142, R77, R80, R142 ;  /* 0x000000504d8e7223 */ /* 0x000fe2000001008e */
[-C--:B------:R-:W-:Y:S01]  /*3f70*/  FFMA.FTZ R78, R51, R82.reuse, -R78 ;  /* 0x00000052334e7223 */ /* 0x080fe2000001084e */
[----:B------:R-:W-:Y:S01]  /*3f80*/  FFMA.FTZ R79, R50, R82, R79 ;  /* 0x00000052324f7223 */ /* 0x000fe2000001004f */
[----:B------:R-:W-:-:S02]  /*3f90*/  F2FP.SATFINITE.E4M3.F32.PACK_AB_MERGE_C R48, R145, R146, R149 ;  /* 0x000000929130723e */ /* 0x000fc40004807095 */
[----:B------:R-:W-:Y:S02]  /*3fa0*/  F2FP.SATFINITE.E4M3.F32.PACK_AB_MERGE_C R51, R142, R81, R147 ;  /* 0x000000518e33723e */ /* 0x000fe40004807093 */
[----:B------:R-:W-:-:S07]  /*3fb0*/  F2FP.SATFINITE.E4M3.F32.PACK_AB_MERGE_C R50, R79, R78, R134 ;  /* 0x0000004e4f32723e */ /* 0x000fce0004807086 */
.L_x_373:
[----:B------:R-:W-:Y:S05]  /*3fc0*/  BSYNC B2 ;  /* 0x0000000000027941 */ /* 0x000fea0003800000 */
.L_x_372:
[----:B------:R-:W-:Y:S02]  /*3fd0*/  ULDC.64 UR4, c[0x0][0x2e8] ;  /* 0x0000ba0000047ab9 */ /* 0x000fe40000000a00 */
[----:B------:R-:W-:-:S04]  /*3fe0*/  IADD3 R76, P2, P6, R42, UR4, R139 ;  /* 0x000000042a4c7c10 */ /* 0x000fc8000fe5e08b */
[----:B------:R-:W-:-:S05]  /*3ff0*/  IADD3.X R77, R107, UR5, R140, P2, P6 ;  /* 0x000000056b4d7c10 */ /* 0x000fca00097ec48c */
[----:B--2---:R3:W-:Y:S04]  /*4000*/  STG.E.128 desc[UR42][R76.64], R48 ;  /* 0x000000304c007986 */ /* 0x0047e8000c101d2a */
.L_x_367:
[----:B------:R-:W-:Y:S05]  /*4010*/  BSYNC B1 ;  /* 0x0000000000017941 */ /* 0x000fea0003800000 */
.L_x_366:
[----:B------:R-:W-:Y:S04]  /*4020*/  BSSY B1, `(.L_x_374) ;  /* 0x00000f0000017945 */ /* 0x000fe80003800000 */
[----:B------:R-:W-:Y:S05]  /*4030*/  @P3 BRA `(.L_x_375) ;  /* 0x0000000c00b83947 */ /* 0x000fea0003800000 */
[----:B---3--:R-:W-:Y:S01]  /*4040*/  IADD3 R77, P2, P3, R130, R120, R16 ;  /* 0x00000078824d7210 */ /* 0x008fe20007b5e010 */
[----:B------:R-:W-:Y:S03]  /*4050*/  BSSY B2, `(.L_x_376) ;  /* 0x0000077000027945 */ /* 0x000fe60003800000 */
[----:B------:R-:W-:Y:S01]  /*4060*/  IADD3.X R76, R5, R123, R17, P2, P3 ;  /* 0x0000007b054c7210 */ /* 0x000fe200017e6411 */
[----:B------:R-:W-:Y:S08]  /*4070*/  @P0 BRA `(.L_x_377) ;  /* 0x0000000400d00947 */ /* 0x000ff00003800000 */
        /* <DEDUP_REMOVED lines=21> */
[----:B------:R-:W-:Y:S02]  /*41d0*/  F2FP.F16.E4M3.UNPACK_B R48, R49 ;  /* 0x00000031ff30723e */ /* 0x000fe400020006ff */
        /* <DEDUP_REMOVED lines=15> */
[-C--:B------:R-:W-:Y:S01]  /*42d0*/  FFMA.FTZ R49, R73, R79.reuse, R134 ;  /* 0x0000004f49317223 */ /* 0x080fe20000010086 */
[----:B------:R-:W-:Y:S02]  /*42e0*/  HADD2.F32 R78, -RZ, R78.H1_H1 ;  /* 0x3000004eff4e7230 */ /* 0x000fe40000004100 */
[C---:B------:R-:W-:Y:S01]  /*42f0*/  FMUL.FTZ R81, R75.reuse, R82 ;  /* 0x000000524b517220 */ /* 0x040fe20000410000 */
        /* <DEDUP_REMOVED lines=25> */
[----:B------:R-:W-:Y:S01]  /*4490*/  FFMA.FTZ R138, R73, R137, -R82 ;  /* 0x00000089498a7223 */ /* 0x000fe20000010852 */
[----:B------:R-:W-:Y:S01]  /*44a0*/  F2FP.F16.E4M3.UNPACK_B R73, R51.H1 ;  /* 0x00000033ff49723e */ /* 0x000fe200030006ff */
[----:B------:R-:W-:Y:S01]  /*44b0*/  FFMA.FTZ R137, R72, R137, R79 ;  /* 0x0000008948897223 */ /* 0x000fe2000001004f */
[-C--:B------:R-:W-:Y:S01]  /*44c0*/  F2FP.F16.E4M3.UNPACK_B R81, R83.reuse.H1 ;  /* 0x00000053ff51723e */ /* 0x080fe200030006ff */
        /* <DEDUP_REMOVED lines=10> */
[--C-:B------:R-:W-:Y:S02]  /*4570*/  HADD2.F32 R82, -RZ, R83.reuse.H1_H1 ;  /* 0x30000053ff527230 */ /* 0x100fe40000004100 */
        /* <DEDUP_REMOVED lines=20> */
[----:B------:R-:W-:Y:S01]  /*46c0*/  FMUL.FTZ R74, R50, R83 ;  /* 0x00000053324a7220 */ /* 0x000fe20000410000 */
[----:B------:R-:W-:Y:S02]  /*46d0*/  HADD2.F32 R80, -RZ, R80.H0_H0 ;  /* 0x20000050ff507230 */ /* 0x000fe40000004100 */
[-C--:B------:R-:W-:Y:S01]  /*46e0*/  FMUL.FTZ R75, R73, R81.reuse ;  /* 0x00000051494b7220 */ /* 0x080fe20000410000 */
[C---:B------:R-:W-:Y:S01]  /*46f0*/  FMUL.FTZ R134, R72.reuse, R81 ;  /* 0x0000005148867220 */ /* 0x040fe20000410000 */
[----:B------:R-:W-:Y:S02]  /*4700*/  FMUL.FTZ R83, R51, R83 ;  /* 0x0000005333537220 */ /* 0x000fe40000410000 */
[-C--:B------:R-:W-:Y:S01]  /*4710*/  FFMA.FTZ R75, R72, R78.reuse, -R75 ;  /* 0x0000004e484b7223 */ /* 0x080fe2000001084b */
[----:B------:R-:W-:Y:S01]  /*4720*/  FFMA.FTZ R134, R73, R78, R134 ;  /* 0x0000004e49867223 */ /* 0x000fe20000010086 */
[-C--:B------:R-:W-:Y:S01]  /*4730*/  FFMA.FTZ R74, R51, R80.reuse, -R74 ;  /* 0x00000050334a7223 */ /* 0x080fe2000001084a */
[----:B------:R-:W-:-:S03]  /*4740*/  FFMA.FTZ R83, R50, R80, R83 ;  /* 0x0000005032537223 */ /* 0x000fc60000010053 */
[----:B------:R-:W-:Y:S02]  /*4750*/  F2FP.SATFINITE.E4M3.F32.PACK_AB_MERGE_C R51, R134, R75, R79 ;  /* 0x0000004b8633723e */ /* 0x000fe4000480704f */
[----:B------:R-:W-:-:S07]  /*4760*/  F2FP.SATFINITE.E4M3.F32.PACK_AB_MERGE_C R50, R83, R74, R82 ;  /* 0x0000004a5332723e */ /* 0x000fce0004807052 */
.L_x_379:
[----:B------:R-:W-:Y:S05]  /*4770*/  BSYNC B3 ;  /* 0x0000000000037941 */ /* 0x000fea0003800000 */
.L_x_378:
[----:B------:R-:W-:Y:S02]  /*4780*/  ULDC.64 UR4, c[0x0][0x2e8] ;  /* 0x0000ba0000047ab9 */ /* 0x000fe40000000a00 */
[----:B------:R-:W-:-:S04]  /*4790*/  IADD3 R72, P2, P3, R77, UR4, R102 ;  /* 0x000000044d487c10 */ /* 0x000fc8000fb5e066 */
[----:B------:R-:W-:-:S05]  /*47a0*/  IADD3.X R73, R76, UR5, R41, P2, P3 ;  /* 0x000000054c497c10 */ /* 0x000fca00097e6429 */
[----:B--2---:R3:W-:Y:S04]  /*47b0*/  STG.E.128 desc[UR42][R72.64], R48 ;  /* 0x0000003048007986 */ /* 0x0047e8000c101d2a */
.L_x_377:
[----:B------:R-:W-:Y:S05]  /*47c0*/  BSYNC B2 ;  /* 0x0000000000027941 */ /* 0x000fea0003800000 */
.L_x_376:
[----:B------:R-:W-:Y:S05]  /*47d0*/  @P1 BRA `(.L_x_375) ;  /* 0x0000000400d01947 */ /* 0x000fea0003800000 */
[----:B0-23--:R0:W2:Y:S01]  /*47e0*/  LDS.128 R48, [R114+0x2d400] ;  /* 0x02d4000072307984 */ /* 0x00d0a20000000c00 */
        /* <DEDUP_REMOVED lines=10> */
[----:B------:R-:W-:Y:S01]  /*4890*/  SHF.R.U32.HI R74, RZ, 0x10, R71 ;  /* 0x00000010ff4a7819 */ /* 0x000fe20000011647 */
[----:B------:R-:W-:Y:S01]  /*48a0*/  IMAD.SHL.U32 R71, R73, 0x100, RZ ;  /* 0x0000010049477824 */ /* 0x000fe200078e00ff */
[----:B------:R-:W-:Y:S01]  /*48b0*/  PRMT R72, R72, 0x654, R69 ;  /* 0x0000065448487816 */ /* 0x000fe20000000045 */
[----:B------:R-:W-:Y:S01]  /*48c0*/  IMAD.SHL.U32 R69, R78, 0x100, RZ ;  /* 0x000001004e457824 */ /* 0x000fe200078e00ff */
[----:B------:R-:W-:Y:S02]  /*48d0*/  PRMT R70, R75, 0x654, R68 ;  /* 0x000006544b467816 */ /* 0x000fe40000000044 */
[----:B------:R-:W-:Y:S01]  /*48e0*/  LOP3.LUT R73, R72, 0xff00, R71, 0xf8, !PT ;  /* 0x0000ff0048497812 */ /* 0x000fe200078ef847 */
[----:B------:R-:W-:Y:S01]  /*48f0*/  IMAD.U32 R72, R74, 0x10000, RZ ;  /* 0x000100004a487824 */ /* 0x000fe200078e00ff */
[----:B------:R-:W-:Y:S01]  /*4900*/  LOP3.LUT R70, R70, 0xff00, R69, 0xf8, !PT ;  /* 0x0000ff0046467812 */ /* 0x000fe200078ef845 */
[----:B------:R-:W-:Y:S01]  /*4910*/  IMAD.U32 R69, R79, 0x10000, RZ ;  /* 0x000100004f457824 */ /* 0x000fe200078e00ff */
[----:B--2---:R-:W-:-:S02]  /*4920*/  MOV R68, R48 ;  /* 0x0000003000447202 */ /* 0x004fc40000000f00 */
        /* <DEDUP_REMOVED lines=21> */
[----:B------:R-:W-:Y:S01]  /*4a80*/  F2FP.F16.E4M3.UNPACK_B R68, R68 ;  /* 0x00000044ff44723e */ /* 0x000fe200020006ff */
[----:B------:R-:W-:Y:S01]  /*4a90*/  FFMA.FTZ R48, R48, R73, -R81 ;  /* 0x0000004930307223 */ /* 0x000fe20000010851 */
[-C--:B------:R-:W-:Y:S01]  /*4aa0*/  FFMA.FTZ R83, R70, R72.reuse, -R75 ;  /* 0x0000004846537223 */ /* 0x080fe2000001084b */
[----:B------:R-:W-:Y:S01]  /*4ab0*/  FFMA.FTZ R134, R71, R72, R78 ;  /* 0x0000004847867223 */ /* 0x000fe2000001004e */
[----:B------:R-:W-:Y:S01]  /*4ac0*/  F2FP.F16.E4M3.UNPACK_B R135, R135 ;  /* 0x00000087ff87723e */ /* 0x000fe200020006ff */
[----:B------:R-:W-:-:S02]  /*4ad0*/  HADD2.F32 R73, -RZ, R136.H1_H1 ;  /* 0x30000088ff497230 */ /* 0x000fc40000004100 */
[--C-:B------:R-:W-:Y:S02]  /*4ae0*/  HADD2.F32 R70, -RZ, R69.reuse.H0_H0 ;  /* 0x20000045ff467230 */ /* 0x100fe40000004100 */
[----:B------:R-:W-:Y:S02]  /*4af0*/  HADD2.F32 R71, -RZ, R69.H1_H1 ;  /* 0x30000045ff477230 */ /* 0x000fe40000004100 */
[----:B------:R-:W-:Y:S02]  /*4b00*/  HADD2.F32 R69, -RZ, R68.H0_H0 ;  /* 0x20000044ff457230 */ /* 0x000fe40000004100 */
[-C--:B------:R-:W-:Y:S01]  /*4b10*/  FMUL.FTZ R80, R70, R73.reuse ;  /* 0x0000004946507220 */ /* 0x080fe20000410000 */
[----:B------:R-:W-:Y:S02]  /*4b20*/  HADD2.F32 R136, -RZ, R136.H0_H0 ;  /* 0x20000088ff887230 */ /* 0x000fe40000004100 */
[----:B------:R-:W-:Y:S01]  /*4b30*/  FMUL.FTZ R75, R71, R73 ;  /* 0x00000049474b7220 */ /* 0x000fe20000410000 */
[----:B------:R-:W-:-:S02]  /*4b40*/  HADD2.F32 R68, -RZ, R68.H1_H1 ;  /* 0x30000044ff447230 */ /* 0x000fc40000004100 */
[--C-:B------:R-:W-:Y:S02]  /*4b50*/  HADD2.F32 R72, -RZ, R135.reuse.H1_H1 ;  /* 0x30000087ff487230 */ /* 0x100fe40000004100 */
[-C--:B------:R-:W-:Y:S01]  /*4b60*/  FMUL.FTZ R73, R69, R136.reuse ;  /* 0x0000008845497220 */ /* 0x080fe20000410000 */
[----:B------:R-:W-:Y:S02]  /*4b70*/  HADD2.F32 R135, -RZ, R135.H0_H0 ;  /* 0x20000087ff877230 */ /* 0x000fe40000004100 */
[----:B------:R-:W-:Y:S01]  /*4b80*/  FMUL.FTZ R78, R68, R136 ;  /* 0x00000088444e7220 */ /* 0x000fe20000410000 */
[----:B------:R-:W-:Y:S01]  /*4b90*/  F2FP.SATFINITE.E4M3.F32.PACK_AB_MERGE_C R136, R134, R83, RZ ;  /* 0x000000538688723e */ /* 0x000fe200048070ff */
[-C--:B------:R-:W-:Y:S01]  /*4ba0*/  FFMA.FTZ R75, R70, R72.reuse, -R75 ;  /* 0x00000048464b7223 */ /* 0x080fe2000001084b */
[----:B------:R-:W-:Y:S01]  /*4bb0*/  FFMA.FTZ R80, R71, R72, R80 ;  /* 0x0000004847507223 */ /* 0x000fe20000010050 */
[-C--:B------:R-:W-:Y:S01]  /*4bc0*/  FFMA.FTZ R81, R69, R135.reuse, -R78 ;  /* 0x0000008745517223 */ /* 0x080fe2000001084e */
[----:B------:R-:W-:Y:S01]  /*4bd0*/  FFMA.FTZ R82, R68, R135, R73 ;  /* 0x0000008744527223 */ /* 0x000fe20000010049 */
[----:B------:R-:W-:-:S02]  /*4be0*/  F2FP.F16.E4M3.UNPACK_B R69, R51.H1 ;  /* 0x00000033ff45723e */ /* 0x000fc400030006ff */
[----:B------:R-:W-:Y:S02]  /*4bf0*/  F2FP.SATFINITE.E4M3.F32.PACK_AB_MERGE_C R135, R80, R75, RZ ;  /* 0x0000004b5087723e */ /* 0x000fe400048070ff */
[-C--:B------:R-:W-:Y:S01]  /*4c00*/  F2FP.F16.E4M3.UNPACK_B R75, R79.reuse.H1 ;  /* 0x0000004fff4b723e */ /* 0x080fe200030006ff */
[--C-:B------:R-:W-:Y:S01]  /*4c10*/  HADD2.F32 R71, -RZ, R69.reuse.H1_H1 ;  /* 0x30000045ff477230 */ /* 0x100fe20000004100 */
[----:B------:R-:W-:Y:S01]  /*4c20*/  F2FP.F16.E4M3.UNPACK_B R72, R74.H1 ;  /* 0x0000004aff48723e */ /* 0x000fe200030006ff */
[----:B------:R-:W-:Y:S01]  /*4c30*/  HADD2.F32 R70, -RZ, R69.H0_H0 ;  /* 0x20000045ff467230 */ /* 0x000fe20000004100 */
[----:B------:R-:W-:Y:S01]  /*4c40*/  F2FP.F16.E4M3.UNPACK_B R68, R50.H1 ;  /* 0x00000032ff44723e */ /* 0x000fe200030006ff */
[----:B------:R-:W-:Y:S01]  /*4c50*/  HADD2.F32 R80, -RZ, R75.H1_H1 ;  /* 0x3000004bff507230 */ /* 0x000fe20000004100 */
[----:B------:R-:W-:Y:S01]  /*4c60*/  F2FP.F16.E4M3.UNPACK_B R79, R79 ;  /* 0x0000004fff4f723e */ /* 0x000fe200020006ff */
[----:B------:R-:W-:Y:S01]  /*4c70*/  HADD2.F32 R73, -RZ, R72.H1_H1 ;  /* 0x30000048ff497230 */ /* 0x000fe20000004100 */
        /* <DEDUP_REMOVED lines=8> */
[-C--:B------:R-:W-:Y:S01]  /*4d00*/  FMUL.FTZ R83, R69, R78.reuse ;  /* 0x0000004e45537220 */ /* 0x080fe20000410000 */
[----:B------:R-:W-:Y:S01]  /*4d10*/  F2FP.F16.E4M3.UNPACK_B R51, R51 ;  /* 0x00000033ff33723e */ /* 0x000fe200020006ff */
[C---:B------:R-:W-:Y:S01]  /*4d20*/  FMUL.FTZ R78, R68.reuse, R78 ;  /* 0x0000004e444e7220 */ /* 0x040fe20000410000 */
[----:B------:R-:W-:Y:S01]  /*4d30*/  F2FP.F16.E4M3.UNPACK_B R50, R50 ;  /* 0x00000032ff32723e */ /* 0x000fe200020006ff */
[----:B------:R-:W-:Y:S01]  /*4d40*/  FFMA.FTZ R83, R68, R70, -R83 ;  /* 0x0000004644537223 */ /* 0x000fe20000010853 */
[----:B------:R-:W-:-:S02]  /*4d50*/  HADD2.F32 R79, -RZ, R79.H0_H0 ;  /* 0x2000004fff4f7230 */ /* 0x000fc40000004100 */
[----:B------:R-:W-:Y:S01]  /*4d60*/  FFMA.FTZ R78, R69, R70, R78 ;  /* 0x00000046454e7223 */ /* 0x000fe2000001004e */
[--C-:B------:R-:W-:Y:S02]  /*4d70*/  HADD2.F32 R68, -RZ, R51.reuse.H0_H0 ;  /* 0x20000033ff447230 */ /* 0x100fe40000004100 */
[----:B------:R-:W-:Y:S01]  /*4d80*/  FFMA.FTZ R73, R71, R73, R80 ;  /* 0x0000004947497223 */ /* 0x000fe20000010050 */
[----:B------:R-:W-:Y:S01]  /*4d90*/  HADD2.F32 R69, -RZ, R51.H1_H1 ;  /* 0x30000033ff457230 */ /* 0x000fe20000004100 */
[----:B------:R-:W-:Y:S01]  /*4da0*/  F2FP.SATFINITE.E4M3.F32.PACK_AB_MERGE_C R49, R49, R48, R136 ;  /* 0x000000303131723e */ /* 0x000fe20004807088 */
[--C-:B------:R-:W-:Y:S01]  /*4db0*/  HADD2.F32 R51, -RZ, R50.reuse.H0_H0 ;  /* 0x20000032ff337230 */ /* 0x100fe20000004100 */
[----:B------:R-:W-:Y:S01]  /*4dc0*/  F2FP.SATFINITE.E4M3.F32.PACK_AB_MERGE_C R78, R78, R83, RZ ;  /* 0x000000534e4e723e */ /* 0x000fe200048070ff */
[----:B------:R-:W-:Y:S01]  /*4dd0*/  HADD2.F32 R50, -RZ, R50.H1_H1 ;  /* 0x30000032ff327230 */ /* 0x000fe20000004100 */
[----:B------:R-:W-:Y:S01]  /*4de0*/  F2FP.SATFINITE.E4M3.F32.PACK_AB_MERGE_C R73, R73, R134, RZ ;  /* 0x000000864949723e */ /* 0x000fe200048070ff */
[----:B------:R-:W-:Y:S01]  /*4df0*/  HADD2.F32 R75, -RZ, R75.H0_H0 ;  /* 0x2000004bff4b7230 */ /* 0x000fe20000004100 */
[----:B------:R-:W-:Y:S01]  /*4e00*/  F2FP.SATFINITE.E4M3.F32.PACK_AB_MERGE_C R48, R82, R81, R135 ;  /* 0x000000515230723e */ /* 0x000fe20004807087 */
        /* <DEDUP_REMOVED lines=12> */
.L_x_381:
[----:B------:R-:W-:Y:S05]  /*4ed0*/  BSYNC B2 ;  /* 0x0000000000027941 */ /* 0x000fea0003800000 */
.L_x_380:
[----:B------:R-:W-:Y:S02]  /*4ee0*/  ULDC.64 UR4, c[0x0][0x2e8] ;  /* 0x0000ba0000047ab9 */ /* 0x000fe40000000a00 */
[----:B------:R-:W-:-:S04]  /*4ef0*/  IADD3 R68, P2, P3, R42, UR4, R77 ;  /* 0x000000042a447c10 */ /* 0x000fc8000fb5e04d */
[----:B------:R-:W-:-:S05]  /*4f00*/  IADD3.X R69, R107, UR5, R76, P2, P3 ;  /* 0x000000056b457c10 */ /* 0x000fca00097e644c */
[----:B--2---:R4:W-:Y:S04]  /*4f10*/  STG.E.128 desc[UR42][R68.64], R48 ;  /* 0x0000003044007986 */ /* 0x0049e8000c101d2a */
.L_x_375:
[----:B------:R-:W-:Y:S05]  /*4f20*/  BSYNC B1 ;  /* 0x0000000000017941 */ /* 0x000fea0003800000 */
.L_x_374:
[----:B------:R-:W-:Y:S01]  /*4f30*/  ISETP.NE.AND P2, PT, R143, RZ, PT ;  /* 0x000000ff8f00720c */ /* 0x000fe20003f45270 */
[----:B------:R-:W-:-:S12]  /*4f40*/  BSSY B1, `(.L_x_382) ;  /* 0x00000f1000017945 */ /* 0x000fd80003800000 */
[----:B------:R-:W-:Y:S05]  /*4f50*/  @P2 BRA `(.L_x_383) ;  /* 0x0000000c00bc2947 */ /* 0x000fea0003800000 */
[----:B----4-:R-:W-:Y:S01]  /*4f60*/  IADD3 R69, P2, P3, R4, R120, R16 ;  /* 0x0000007804457210 */ /* 0x010fe20007b5e010 */
[----:B------:R-:W-:Y:S03]  /*4f70*/  BSSY B2, `(.L_x_384) ;  /* 0x0000076000027945 */ /* 0x000fe60003800000 */
[----:B------:R-:W-:Y:S01]  /*4f80*/  IADD3.X R68, R32, R123, R17, P2, P3 ;  /* 0x0000007b20447210 */ /* 0x000fe200017e6411 */
[----:B------:R-:W-:Y:S08]  /*4f90*/  @P0 BRA `(.L_x_385) ;  /* 0x0000000400cc0947 */ /* 0x000ff00003800000 */
[----:B0-23--:R0:W2:Y:S01]  /*4fa0*/  LDS.128 R48, [R114+0x2a400] ;  /* 0x02a4000072307984 */ /* 0x00d0a20000000c00 */
[----:B------:R-:W-:Y:S01]  /*4fb0*/  ISETP.GE.AND P2, PT, R18, R122, PT ;  /* 0x0000007a1200720c */ /* 0x000fe20003f46270 */
[----:B------:R-:W-:-:S12]  /*4fc0*/  BSSY B3, `(.L_x_386) ;  /* 0x000006c000037945 */ /* 0x000fd80003800000 */
[----:B0-----:R-:W-:Y:S05]  /*4fd0*/  @P2 BRA `(.L_x_387) ;  /* 0x0000000400a82947 */ /* 0x001fea0003800000 */
[--C-:B------:R-:W-:Y:S02]  /*4fe0*/  SHF.R.U32.HI R74, RZ, 0x10, R65.reuse ;  /* 0x00000010ff4a7819 */ /* 0x100fe40000011641 */
[----:B------:R-:W-:Y:S02]  /*4ff0*/  SHF.R.U32.HI R72, RZ, 0x8, R65 ;  /* 0x00000008ff487819 */ /* 0x000fe40000011641 */
[----:B------:R-:W-:Y:S02]  /*5000*/  LOP3.LUT R64, R65, 0xff, RZ, 0xc0, !PT ;  /* 0x000000ff41407812 */ /* 0x000fe400078ec0ff */
[--C-:B------:R-:W-:Y:S02]  /*5010*/  SHF.R.U32.HI R73, RZ, 0x10, R67.reuse ;  /* 0x00000010ff497819 */ /* 0x100fe40000011643 */
[----:B------:R-:W-:Y:S02]  /*5020*/  SHF.R.U32.HI R71, RZ, 0x8, R67 ;  /* 0x00000008ff477819 */ /* 0x000fe40000011643 */
[----:B------:R-:W-:-:S02]  /*5030*/  LOP3.LUT R66, R67, 0xff, RZ, 0xc0, !PT ;  /* 0x000000ff43427812 */ /* 0x000fc400078ec0ff */
[----:B------:R-:W-:Y:S02]  /*5040*/  SHF.R.U32.HI R65, RZ, 0x18, R65 ;  /* 0x00000018ff417819 */ /* 0x000fe40000011641 */
[----:B------:R-:W-:Y:S02]  /*5050*/  SHF.R.U32.HI R67, RZ, 0x18, R67 ;  /* 0x00000018ff437819 */ /* 0x000fe40000011643 */
[----:B------:R-:W-:Y:S01]  /*5060*/  PRMT R65, R65, 0x654, R64 ;  /* 0x0000065441417816 */ /* 0x000fe20000000040 */
[----:B------:R-:W-:Y:S01]  /*5070*/  IMAD.SHL.U32 R64, R72, 0x100, RZ ;  /* 0x0000010048407824 */ /* 0x000fe200078e00ff */
[----:B------:R-:W-:Y:S02]  /*5080*/  PRMT R70, R67, 0x654, R66 ;  /* 0x0000065443467816 */ /* 0x000fe40000000042 */
[----:B------:R-:W-:Y:S02]  /*5090*/  SHF.L.U32 R67, R71, 0x8, RZ ;  /* 0x0000000847437819 */ /* 0x000fe400000006ff */
[----:B------:R-:W-:Y:S01]  /*50a0*/  LOP3.LUT R66, R65, 0xff00, R64, 0xf8, !PT ;  /* 0x0000ff0041427812 */ /* 0x000fe200078ef840 */
[----:B------:R-:W-:Y:S01]  /*50b0*/  IMAD.U32 R65, R74, 0x10000, RZ ;  /* 0x000100004a417824 */ /* 0x000fe200078e00ff */
[----:B------:R-:W-:Y:S01]  /*50c0*/  LOP3.LUT R72, R70, 0xff00, R67, 0xf8, !PT ;  /* 0x0000ff0046487812 */ /* 0x000fe200078ef843 */
[----:B------:R-:W-:Y:S01]  /*50d0*/  IMAD.U32 R67, R73, 0x10000, RZ ;  /* 0x0001000049437824 */ /* 0x000fe200078e00ff */
[----:B------:R-:W-:-:S02]  /*50e0*/  F2FP.F16.E4M3.UNPACK_B R70, R133.H1 ;  /* 0x00000085ff46723e */ /* 0x000fc400030006ff */
[-C--:B--2---:R-:W-:Y:S02]  /*50f0*/  F2FP.F16.E4M3.UNPACK_B R64, R49.reuse ;  /* 0x00000031ff40723e */ /* 0x084fe400020006ff */
[----:B------:R-:W-:Y:S01]  /*5100*/  LOP3.LUT R74, R72, 0xff0000, R67, 0xf8, !PT ;  /* 0x00ff0000484a7812 */ /* 0x000fe200078ef843 */
[----:B------:R-:W-:Y:S01]  /*5110*/  HADD2.F32 R72, -RZ, R70.H0_H0 ;  /* 0x20000046ff487230 */ /* 0x000fe20000004100 */
[----:B------:R-:W-:Y:S01]  /*5120*/  LOP3.LUT R71, R66, 0xff0000, R65, 0xf8, !PT ;  /* 0x00ff000042477812 */ /* 0x000fe200078ef841 */
[----:B------:R-:W-:Y:S01]  /*5130*/  HADD2.F32 R65, -RZ, R64.H1_H1 ;  /* 0x30000040ff417230 */ /* 0x000fe20000004100 */
[----:B------:R-:W-:Y:S01]  /*5140*/  F2FP.F16.E4M3.UNPACK_B R67, R132.H1 ;  /* 0x00000084ff43723e */ /* 0x000fe200030006ff */
[----:B------:R-:W-:Y:S01]  /*5150*/  HADD2.F32 R73, -RZ, R70.H1_H1 ;  /* 0x30000046ff497230 */ /* 0x000fe20000004100 */
[----:B------:R-:W-:Y:S01]  /*5160*/  F2FP.F16.E4M3.UNPACK_B R49, R49.H1 ;  /* 0x00000031ff31723e */ /* 0x000fe200030006ff */
[----:B------:R-:W-:Y:S02]  /*5170*/  HADD2.F32 R64, -RZ, R64.H0_H0 ;  /* 0x20000040ff407230 */ /* 0x000fe40000004100 */
[----:B------:R-:W-:Y:S01]  /*5180*/  FMUL.FTZ R75, R65, R72 ;  /* 0x00000048414b7220 */ /* 0x000fe20000410000 */
[----:B------:R-:W-:Y:S01]  /*5190*/  HADD2.F32 R70, -RZ, R67.H0_H0 ;  /* 0x20000043ff467230 */ /* 0x000fe20000004100 */
[----:B------:R-:W-:Y:S01]  /*51a0*/  F2FP.F16.E4M3.UNPACK_B R133, R133 ;  /* 0x00000085ff85723e */ /* 0x000fe200020006ff */
[----:B------:R-:W-:-:S02]  /*51b0*/  HADD2.F32 R66, -RZ, R49.H1_H1 ;  /* 0x30000031ff427230 */ /* 0x000fc40000004100 */
[C---:B------:R-:W-:Y:S01]  /*51c0*/  FMUL.FTZ R72, R64.reuse, R72 ;  /* 0x0000004840487220 */ /* 0x040fe20000410000 */
[----:B------:R-:W-:Y:S02]  /*51d0*/  HADD2.F32 R49, -RZ, R49.H0_H0 ;  /* 0x20000031ff317230 */ /* 0x000fe40000004100 */
[-C--:B------:R-:W-:Y:S01]  /*51e0*/  FFMA.FTZ R76, R64, R70.reuse, -R75 ;  /* 0x00000046404c7223 */ /* 0x080fe2000001084b */
[----:B------:R-:W-:Y:S02]  /*51f0*/  HADD2.F32 R67, -RZ, R67.H1_H1 ;  /* 0x30000043ff437230 */ /* 0x000fe40000004100 */
[CC--:B------:R-:W-:Y:S01]  /*5200*/  FMUL.FTZ R64, R66.reuse, R73.reuse ;  /* 0x0000004942407220 */ /* 0x0c0fe20000410000 */
[----:B------:R-:W-:Y:S01]  /*5210*/  FFMA.FTZ R77, R65, R70, R72 ;  /* 0x00000046414d7223 */ /* 0x000fe20000010048 */
[C---:B------:R-:W-:Y:S01]  /*5220*/  FMUL.FTZ R73, R49.reuse, R73 ;  /* 0x0000004931497220 */ /* 0x040fe20000410000 */
[----:B------:R-:W-:Y:S01]  /*5230*/  F2FP.F16.E4M3.UNPACK_B R132, R132 ;  /* 0x00000084ff84723e */ /* 0x000fe200020006ff */
[-C--:B------:R-:W-:Y:S01]  /*5240*/  FFMA.FTZ R78, R49, R67.reuse, -R64 ;  /* 0x00000043314e7223 */ /* 0x080fe20000010840 */
[-C--:B------:R-:W-:Y:S01]  /*5250*/  F2FP.F16.E4M3.UNPACK_B R49, R48.reuse.H1 ;  /* 0x00000030ff31723e */ /* 0x080fe200030006ff */
[----:B------:R-:W-:Y:S01]  /*5260*/  FFMA.FTZ R79, R66, R67, R73 ;  /* 0x00000043424f7223 */ /* 0x000fe20000010049 */
[----:B------:R-:W-:Y:S01]  /*5270*/  F2FP.F16.E4M3.UNPACK_B R48, R48 ;  /* 0x00000030ff30723e */ /* 0x000fe200020006ff */
[----:B------:R-:W-:-:S02]  /*5280*/  HADD2.F32 R67, -RZ, R133.H1_H1 ;  /* 0x30000085ff437230 */ /* 0x000fc40000004100 */
[--C-:B------:R-:W-:Y:S01]  /*5290*/  HADD2.F32 R64, -RZ, R49.reuse.H0_H0 ;  /* 0x20000031ff407230 */ /* 0x100fe20000004100 */
[----:B------:R-:W-:Y:S01]  /*52a0*/  F2FP.SATFINITE.E4M3.F32.PACK_AB_MERGE_C R81, R79, R78, RZ ;  /* 0x0000004e4f51723e */ /* 0x000fe200048070ff */
[----:B------:R-:W-:Y:S02]  /*52b0*/  HADD2.F32 R65, -RZ, R49.H1_H1 ;  /* 0x30000031ff417230 */ /* 0x000fe40000004100 */
[--C-:B------:R-:W-:Y:S02]  /*52c0*/  HADD2.F32 R49, -RZ, R48.reuse.H0_H0 ;  /* 0x20000030ff317230 */ /* 0x100fe40000004100 */
[-C--:B------:R-:W-:Y:S01]  /*52d0*/  FMUL.FTZ R72, R64, R67.reuse ;  /* 0x0000004340487220 */ /* 0x080fe20000410000 */
[----:B------:R-:W-:Y:S02]  /*52e0*/  HADD2.F32 R133, -RZ, R133.H0_H0 ;  /* 0x20000085ff857230 */ /* 0x000fe40000004100 */
[----:B------:R-:W-:Y:S01]  /*52f0*/  FMUL.FTZ R73, R65, R67 ;  /* 0x0000004341497220 */ /* 0x000fe20000410000 */
[----:B------:R-:W-:-:S02]  /*5300*/  HADD2.F32 R48, -RZ, R48.H1_H1 ;  /* 0x30000030ff307230 */ /* 0x000fc40000004100 */
[--C-:B------:R-:W-:Y:S02]  /*5310*/  HADD2.F32 R66, -RZ, R132.reuse.H1_H1 ;  /* 0x30000084ff427230 */ /* 0x100fe40000004100 */
[----:B------:R-:W-:Y:S02]  /*5320*/  HADD2.F32 R132, -RZ, R132.H0_H0 ;  /* 0x20000084ff847230 */ /* 0x000fe40000004100 */
[-C--:B------:R-:W-:Y:S01]  /*5330*/  FMUL.FTZ R70, R48, R133.reuse ;  /* 0x0000008530467220 */ /* 0x080fe20000410000 */
[----:B------:R-:W-:Y:S01]  /*5340*/  FMUL.FTZ R133, R49, R133 ;  /* 0x0000008531857220 */ /* 0x000fe20000410000 */
[-C--:B------:R-:W-:Y:S01]  /*5350*/  FFMA.FTZ R73, R64, R66.reuse, -R73 ;  /* 0x0000004240497223 */ /* 0x080fe20000010849 */
[----:B------:R-:W-:Y:S01]  /*5360*/  FFMA.FTZ R72, R65, R66, R72 ;  /* 0x0000004241487223 */ /* 0x000fe20000010048 */
[-C--:B------:R-:W-:Y:S01]  /*5370*/  FFMA.FTZ R75, R49, R132.reuse, -R70 ;  /* 0x00000084314b7223 */ /* 0x080fe20000010846 */
[----:B------:R-:W-:Y:S01]  /*5380*/  F2FP.F16.E4M3.UNPACK_B R49, R51.H1 ;  /* 0x00000033ff31723e */ /* 0x000fe200030006ff */
[----:B------:R-:W-:Y:S01]  /*5390*/  FFMA.FTZ R132, R48, R132, R133 ;  /* 0x0000008430847223 */ /* 0x000fe20000010085 */
[----:B------:R-:W-:-:S02]  /*53a0*/  F2FP.F16.E4M3.UNPACK_B R70, R74.H1 ;  /* 0x0000004aff46723e */ /* 0x000fc400030006ff */
[----:B------:R-:W-:Y:S01]  /*53b0*/  F2FP.SATFINITE.E4M3.F32.PACK_AB_MERGE_C R80, R72, R73, RZ ;  /* 0x000000494850723e */ /* 0x000fe200048070ff */
[--C-:B------:R-:W-:Y:S01]  /*53c0*/  HADD2.F32 R65, -RZ, R49.reuse.H1_H1 ;  /* 0x30000031ff417230 */ /* 0x100fe20000004100 */
[-C--:B------:R-:W-:Y:S01]  /*53d0*/  F2FP.F16.E4M3.UNPACK_B R66, R71.reuse.H1 ;  /* 0x00000047ff42723e */ /* 0x080fe200030006ff */
[----:B------:R-:W-:Y:S01]  /*53e0*/  HADD2.F32 R73, -RZ, R70.H1_H1 ;  /* 0x30000046ff497230 */ /* 0x000fe20000004100 */
[----:B------:R-:W-:Y:S01]  /*53f0*/  F2FP.F16.E4M3.UNPACK_B R48, R50.H1 ;  /* 0x00000032ff30723e */ /* 0x000fe200030006ff */
[----:B------:R-:W-:Y:S01]  /*5400*/  HADD2.F32 R64, -RZ, R49.H0_H0 ;  /* 0x20000031ff407230 */ /* 0x000fe20000004100 */
[----:B------:R-:W-:Y:S01]  /*5410*/  F2FP.F16.E4M3.UNPACK_B R74, R74 ;  /* 0x0000004aff4a723e */ /* 0x000fe200020006ff */
[----:B------:R-:W-:Y:S01]  /*5420*/  HADD2.F32 R67, -RZ, R66.H1_H1 ;  /* 0x30000042ff437230 */ /* 0x000fe20000004100 */
[----:B------:R-:W-:Y:S01]  /*5430*/  F2FP.F16.E4M3.UNPACK_B R71, R71 ;  /* 0x00000047ff47723e */ /* 0x000fe200020006ff */
[----:B------:R-:W-:Y:S02]  /*5440*/  HADD2.F32 R49, -RZ, R48.H1_H1 ;  /* 0x30000030ff317230 */ /* 0x000fe40000004100 */
[----:B------:R-:W-:Y:S01]  /*5450*/  FMUL.FTZ R79, R65, R73 ;  /* 0x00000049414f7220 */ /* 0x000fe20000410000 */
[----:B------:R-:W-:-:S02]  /*5460*/  HADD2.F32 R72, -RZ, R74.H1_H1 ;  /* 0x3000004aff487230 */ /* 0x000fc40000004100 */
        /* <DEDUP_REMOVED lines=8> */
[-C--:B------:R-:W-:Y:S01]  /*54f0*/  FFMA.FTZ R73, R48, R64.reuse, -R73 ;  /* 0x0000004030497223 */ /* 0x080fe20000010849 */
[----:B------:R-:W-:Y:S01]  /*5500*/  FFMA.FTZ R78, R65, R67, R78 ;  /* 0x00000043414e7223 */ /* 0x000fe2000001004e */
[----:B------:R-:W-:Y:S01]  /*5510*/  FFMA.FTZ R72, R49, R64, R72 ;  /* 0x0000004031487223 */ /* 0x000fe20000010048 */
[----:B------:R-:W-:-:S02]  /*5520*/  HADD2.F32 R49, -RZ, R51.H0_H0 ;  /* 0x20000033ff317230 */ /* 0x000fc40000004100 */
[----:B------:R-:W-:Y:S01]  /*5530*/  HADD2.F32 R48, -RZ, R50.H0_H0 ;  /* 0x20000032ff307230 */ /* 0x000fe20000004100 */
[----:B------:R-:W-:Y:S01]  /*5540*/  F2FP.SATFINITE.E4M3.F32.PACK_AB_MERGE_C R78, R78, R79, RZ ;  /* 0x0000004f4e4e723e */ /* 0x000fe200048070ff */
[----:B------:R-:W-:Y:S01]  /*5550*/  HADD2.F32 R51, -RZ, R51.H1_H1 ;  /* 0x30000033ff337230 */ /* 0x000fe20000004100 */
[----:B------:R-:W-:Y:S01]  /*5560*/  F2FP.SATFINITE.E4M3.F32.PACK_AB_MERGE_C R72, R72, R73, RZ ;  /* 0x000000494848723e */ /* 0x000fe200048070ff */
[----:B------:R-:W-:Y:S02]  /*5570*/  HADD2.F32 R70, -RZ, R70.H0_H0 ;  /* 0x20000046ff467230 */ /* 0x000fe40000004100 */
[----:B------:R-:W-:Y:S02]  /*5580*/  HADD2.F32 R50, -RZ, R50.H1_H1 ;  /* 0x30000032ff327230 */ /* 0x000fe40000004100 */
[----:B------:R-:W-:Y:S02]  /*5590*/  HADD2.F32 R65, -RZ, R74.H0_H0 ;  /* 0x2000004aff417230 */ /* 0x000fe40000004100 */
[----:B------:R-:W-:Y:S01]  /*55a0*/  FMUL.FTZ R64, R51, R70 ;  /* 0x0000004633407220 */ /* 0x000fe20000410000 */
[----:B------:R-:W-:-:S02]  /*55b0*/  HADD2.F32 R66, -RZ, R66.H0_H0 ;  /* 0x20000042ff427230 */ /* 0x000fc40000004100 */
[C---:B------:R-:W-:Y:S01]  /*55c0*/  FMUL.FTZ R70, R49.reuse, R70 ;  /* 0x0000004631467220 */ /* 0x040fe20000410000 */
[----:B------:R-:W-:Y:S02]  /*55d0*/  HADD2.F32 R71, -RZ, R71.H0_H0 ;  /* 0x20000047ff477230 */ /* 0x000fe40000004100 */
[-C--:B------:R-:W-:Y:S01]  /*55e0*/  FMUL.FTZ R67, R50, R65.reuse ;  /* 0x0000004132437220 */ /* 0x080fe20000410000 */
[C---:B------:R-:W-:Y:S01]  /*55f0*/  FMUL.FTZ R65, R48.reuse, R65 ;  /* 0x0000004130417220 */ /* 0x040fe20000410000 */
[-C--:B------:R-:W-:Y:S01]  /*5600*/  FFMA.FTZ R64, R49, R66.reuse, -R64 ;  /* 0x0000004231407223 */ /* 0x080fe20000010840 */
[----:B------:R-:W-:Y:S01]  /*5610*/  FFMA.FTZ R51, R51, R66, R70 ;  /* 0x0000004233337223 */ /* 0x000fe20000010046 */
[-C--:B------:R-:W-:Y:S01]  /*5620*/  FFMA.FTZ R67, R48, R71.reuse, -R67 ;  /* 0x0000004730437223 */ /* 0x080fe20000010843 */
[----:B------:R-:W-:Y:S01]  /*5630*/  FFMA.FTZ R50, R50, R71, R65 ;  /* 0x0000004732327223 */ /* 0x000fe20000010041 */
[----:B------:R-:W-:Y:S02]  /*5640*/  F2FP.SATFINITE.E4M3.F32.PACK_AB_MERGE_C R49, R77, R76, R81 ;  /* 0x0000004c4d31723e */ /* 0x000fe40004807051 */
[----:B------:R-:W-:-:S02]  /*5650*/  F2FP.SATFINITE.E4M3.F32.PACK_AB_MERGE_C R48, R132, R75, R80 ;  /* 0x0000004b8430723e */ /* 0x000fc40004807050 */
[----:B------:R-:W-:Y:S02]  /*5660*/  F2FP.SATFINITE.E4M3.F32.PACK_AB_MERGE_C R50, R50, R67, R72 ;  /* 0x000000433232723e */ /* 0x000fe40004807048 */
[----:B------:R-:W-:-:S07]  /*5670*/  F2FP.SATFINITE.E4M3.F32.PACK_AB_MERGE_C R51, R51, R64, R78 ;  /* 0x000000403333723e */ /* 0x000fce000480704e */
.L_x_387:
[----:B------:R-:W-:Y:S05]  /*5680*/  BSYNC B3 ;  /* 0x0000000000037941 */ /* 0x000fea0003800000 */
.L_x_386:
[----:B------:R-:W-:Y:S02]  /*5690*/  ULDC.64 UR4, c[0x0][0x2e8] ;  /* 0x0000ba0000047ab9 */ /* 0x000fe40000000a00 */
[----:B------:R-:W-:-:S04]  /*56a0*/  IADD3 R64, P2, P3, R69, UR4, R102 ;  /* 0x0000000445407c10 */ /* 0x000fc8000fb5e066 */
[----:B------:R-:W-:-:S05]  /*56b0*/  IADD3.X R65, R68, UR5, R41, P2, P3 ;  /* 0x0000000544417c10 */ /* 0x000fca00097e6429 */
[----:B--2---:R4:W-:Y:S04]  /*56c0*/  STG.E.128 desc[UR42][R64.64], R48 ;  /* 0x0000003040007986 */ /* 0x0049e8000c101d2a */
.L_x_385:
[----:B------:R-:W-:Y:S05]  /*56d0*/  BSYNC B2 ;  /* 0x0000000000027941 */ /* 0x000fea0003800000 */
.L_x_384:
[----:B------:R-:W-:Y:S05]  /*56e0*/  @P1 BRA `(.L_x_383) ;  /* 0x0000000400d81947 */ /* 0x000fea0003800000 */
[----:B0-234-:R0:W2:Y:S01]  /*56f0*/  LDS.128 R48, [R114+0x2e400] ;  /* 0x02e4000072307984 */ /* 0x01d0a20000000c00 */
[----:B------:R-:W-:Y:S01]  /*5700*/  ISETP.GE.AND P2, PT, R233, R122, PT ;  /* 0x0000007ae900720c */ /* 0x000fe20003f46270 */
[----:B------:R-:W-:-:S12]  /*5710*/  BSSY B2, `(.L_x_388) ;  /* 0x000006f000027945 */ /* 0x000fd80003800000 */
[----:B0-----:R-:W-:Y:S05]  /*5720*/  @P2 BRA `(.L_x_389) ;  /* 0x0000000400b42947 */ /* 0x001fea0003800000 */
[----:B------:R-:W-:Y:S01]  /*5730*/  SHF.R.U32.HI R71, RZ, 0x8, R61 ;  /* 0x00000008ff477819 */ /* 0x000fe2000001163d */
[----:B--2---:R-:W-:Y:S01]  /*5740*/  IMAD.MOV.U32 R62, RZ, RZ, R51 ;  /* 0x000000ffff3e7224 */ /* 0x004fe200078e0033 */
[----:B------:R-:W-:Y:S02]  /*5750*/  SHF.R.U32.HI R65, RZ, 0x8, R63 ;  /* 0x00000008ff417819 */ /* 0x000fe4000001163f */
[----:B------:R-:W-:Y:S01]  /*5760*/  SHF.R.U32.HI R73, RZ, 0x18, R61 ;  /* 0x00000018ff497819 */ /* 0x000fe2000001163d */
[----:B------:R-:W-:Y:S01]  /*5770*/  IMAD.SHL.U32 R51, R71, 0x100, RZ ;  /* 0x0000010047337824 */ /* 0x000fe200078e00ff */
[----:B------:R-:W-:Y:S02]  /*5780*/  LOP3.LUT R60, R61, 0xff, RZ, 0xc0, !PT ;  /* 0x000000ff3d3c7812 */ /* 0x000fe400078ec0ff */
[----:B------:R-:W-:Y:S02]  /*5790*/  SHF.R.U32.HI R67, RZ, 0x18, R63 ;  /* 0x00000018ff437819 */ /* 0x000fe4000001163f */
[----:B------:R-:W-:-:S02]  /*57a0*/  LOP3.LUT R64, R63, 0xff, RZ, 0xc0, !PT ;  /* 0x000000ff3f407812 */ /* 0x000fc400078ec0ff */
[----:B------:R-:W-:Y:S01]  /*57b0*/  SHF.R.U32.HI R66, RZ, 0x10, R63 ;  /* 0x00000010ff427819 */ /* 0x000fe2000001163f */
[----:B------:R-:W-:Y:S01]  /*57c0*/  IMAD.SHL.U32 R63, R65, 0x100, RZ ;  /* 0x00000100413f7824 */ /* 0x000fe200078e00ff */
[----:B------:R-:W-:Y:S02]  /*57d0*/  SHF.R.U32.HI R70, RZ, 0x10, R61 ;  /* 0x00000010ff467819 */ /* 0x000fe4000001163d */
[----:B------:R-:W-:Y:S02]  /*57e0*/  PRMT R60, R73, 0x654, R60 ;  /* 0x00000654493c7816 */ /* 0x000fe4000000003c */
[----:B------:R-:W-:Y:S02]  /*57f0*/  PRMT R64, R67, 0x654, R64 ;  /* 0x0000065443407816 */ /* 0x000fe40000000040 */
[----:B------:R-:W-:Y:S01]  /*5800*/  LOP3.LUT R51, R60, 0xff00, R51, 0xf8, !PT ;  /* 0x0000ff003c337812 */ /* 0x000fe200078ef833 */
[----:B------:R-:W-:Y:S01]  /*5810*/  IMAD.U32 R60, R70, 0x10000, RZ ;  /* 0x00010000463c7824 */ /* 0x000fe200078e00ff */
[----:B------:R-:W-:-:S02]  /*5820*/  MOV R61, R50 ;  /* 0x00000032003d7202 */ /* 0x000fc40000000f00 */
[----:B------:R-:W-:Y:S02]  /*5830*/  LOP3.LUT R63, R64, 0xff00, R63, 0xf8, !PT ;  /* 0x0000ff00403f7812 */ /* 0x000fe400078ef83f */
[----:B------:R-:W-:Y:S02]  /*5840*/  SHF.L.U32 R66, R66, 0x10, RZ ;  /* 0x0000001042427819 */ /* 0x000fe400000006ff */
[----:B------:R-:W-:Y:S02]  /*5850*/  F2FP.F16.E4M3.UNPACK_B R64, R127.H1 ;  /* 0x0000007fff40723e */ /* 0x000fe400030006ff */
[-C--:B------:R-:W-:Y:S02]  /*5860*/  F2FP.F16.E4M3.UNPACK_B R50, R49.reuse ;  /* 0x00000031ff32723e */ /* 0x080fe400020006ff */
[----:B------:R-:W-:Y:S01]  /*5870*/  LOP3.LUT R70, R63, 0xff0000, R66, 0xf8, !PT ;  /* 0x00ff00003f467812 */ /* 0x000fe200078ef842 */
[----:B------:R-:W-:Y:S01]  /*5880*/  HADD2.F32 R66, -RZ, R64.H0_H0 ;  /* 0x20000040ff427230 */ /* 0x000fe20000004100 */
[----:B------:R-:W-:Y:S01]  /*5890*/  LOP3.LUT R65, R51, 0xff0000, R60, 0xf8, !PT ;  /* 0x00ff000033417812 */ /* 0x000fe200078ef83c */
[----:B------:R-:W-:Y:S01]  /*58a0*/  HADD2.F32 R51, -RZ, R50.H1_H1 ;  /* 0x30000032ff337230 */ /* 0x000fe20000004100 */
[----:B------:R-:W-:Y:S01]  /*58b0*/  F2FP.F16.E4M3.UNPACK_B R63, R126.H1 ;  /* 0x0000007eff3f723e */ /* 0x000fe200030006ff */
[----:B------:R-:W-:Y:S01]  /*58c0*/  HADD2.F32 R67, -RZ, R64.H1_H1 ;  /* 0x30000040ff437230 */ /* 0x000fe20000004100 */
[----:B------:R-:W-:Y:S01]  /*58d0*/  F2FP.F16.E4M3.UNPACK_B R49, R49.H1 ;  /* 0x00000031ff31723e */ /* 0x000fe200030006ff */
[----:B------:R-:W-:-:S02]  /*58e0*/  HADD2.F32 R50, -RZ, R50.H0_H0 ;  /* 0x20000032ff327230 */ /* 0x000fc40000004100 */
[CC--:B------:R-:W-:Y:S01]  /*58f0*/  FMUL.FTZ R71, R51.reuse, R66.reuse ;  /* 0x0000004233477220 */ /* 0x0c0fe20000410000 */
[----:B------:R-:W-:Y:S01]  /*5900*/  HADD2.F32 R64, -RZ, R63.H0_H0 ;  /* 0x2000003fff407230 */ /* 0x000fe20000004100 */
[----:B------:R-:W-:Y:S01]  /*5910*/  F2FP.F16.E4M3.UNPACK_B R127, R127 ;  /* 0x0000007fff7f723e */ /* 0x000fe200020006ff */
[--C-:B------:R-:W-:Y:S02]  /*5920*/  HADD2.F32 R60, -RZ, R49.reuse.H1_H1 ;  /* 0x30000031ff3c7230 */ /* 0x100fe40000004100 */
        /* <DEDUP_REMOVED lines=27> */
[----:B------:R-:W-:Y:S01]  /*5ae0*/  FFMA.FTZ R71, R49, R126, -R64 ;  /* 0x0000007e31477223 */ /* 0x000fe20000010840 */
[----:B------:R-:W-:Y:S01]  /*5af0*/  F2FP.F16.E4M3.UNPACK_B R49, R62.H1 ;  /* 0x0000003eff31723e */ /* 0x000fe200030006ff */
[----:B------:R-:W-:Y:S01]  /*5b00*/  FFMA.FTZ R126, R48, R126, R127 ;  /* 0x0000007e307e7223 */ /* 0x000fe2000001007f */
[----:B------:R-:W-:-:S02]  /*5b10*/  F2FP.F16.E4M3.UNPACK_B R64, R70.H1 ;  /* 0x00000046ff40723e */ /* 0x000fc400030006ff */
        /* <DEDUP_REMOVED lines=9> */
[----:B------:R-:W-:Y:S01]  /*5bb0*/  FMUL.FTZ R75, R51, R67 ;  /* 0x00000043334b7220 */ /* 0x000fe20000410000 */
[----:B------:R-:W-:-:S02]  /*5bc0*/  HADD2.F32 R49, -RZ, R48.H1_H1 ;  /* 0x30000030ff317230 */ /* 0x000fc40000004100 */
[C---:B------:R-:W-:Y:S01]  /*5bd0*/  FMUL.FTZ R74, R50.reuse, R67 ;  /* 0x00000043324a7220 */ /* 0x040fe20000410000 */
[----:B------:R-:W-:Y:S02]  /*5be0*/  HADD2.F32 R66, -RZ, R70.H1_H1 ;  /* 0x30000046ff427230 */ /* 0x000fe40000004100 */
[----:B------:R-:W-:Y:S01]  /*5bf0*/  FFMA.FTZ R75, R50, R63, -R75 ;  /* 0x0000003f324b7223 */ /* 0x000fe2000001084b */
[----:B------:R-:W-:Y:S01]  /*5c00*/  HADD2.F32 R48, -RZ, R48.H0_H0 ;  /* 0x20000030ff307230 */ /* 0x000fe20000004100 */
[----:B------:R-:W-:Y:S01]  /*5c10*/  F2FP.F16.E4M3.UNPACK_B R61, R61 ;  /* 0x0000003dff3d723e */ /* 0x000fe200020006ff */
        /* <DEDUP_REMOVED lines=11> */
[----:B------:R-:W-:Y:S02]  /*5cd0*/  HADD2.F32 R62, -RZ, R62.H1_H1 ;  /* 0x3000003eff3e7230 */ /* 0x000fe40000004100 */
[----:B------:R-:W-:Y:S01]  /*5ce0*/  FMUL.FTZ R51, R61, R70 ;  /* 0x000000463d337220 */ /* 0x000fe20000410000 */
[----:B------:R-:W-:-:S02]  /*5cf0*/  HADD2.F32 R64, -RZ, R64.H0_H0 ;  /* 0x20000040ff407230 */ /* 0x000fc40000004100 */
[----:B------:R-:W-:Y:S01]  /*5d00*/  FMUL.FTZ R70, R48, R70 ;  /* 0x0000004630467220 */ /* 0x000fe20000410000 */
        /* <DEDUP_REMOVED lines=9> */
[----:B------:R-:W-:-:S02]  /*5da0*/  F2FP.SATFINITE.E4M3.F32.PACK_AB_MERGE_C R74, R74, R75, RZ ;  /* 0x0000004b4a4a723e */ /* 0x000fc400048070ff */
[----:B------:R-:W-:Y:S02]  /*5db0*/  F2FP.SATFINITE.E4M3.F32.PACK_AB_MERGE_C R66, R70, R51, R66 ;  /* 0x000000334642723e */ /* 0x000fe40004807042 */
[----:B------:R-:W-:Y:S02]  /*5dc0*/  F2FP.SATFINITE.E4M3.F32.PACK_AB_MERGE_C R51, R63, R50, R74 ;  /* 0x000000323f33723e */ /* 0x000fe4000480704a */
[----:B------:R-:W-:Y:S01]  /*5dd0*/  F2FP.SATFINITE.E4M3.F32.PACK_AB_MERGE_C R49, R73, R72, R77 ;  /* 0x000000484931723e */ /* 0x000fe2000480704d */
[----:B------:R-:W-:Y:S01]  /*5de0*/  IMAD.MOV.U32 R50, RZ, RZ, R66 ;  /* 0x000000ffff327224 */ /* 0x000fe200078e0042 */
[----:B------:R-:W-:-:S07]  /*5df0*/  F2FP.SATFINITE.E4M3.F32.PACK_AB_MERGE_C R48, R126, R71, R76 ;  /* 0x000000477e30723e */ /* 0x000fce000480704c */
.L_x_389:
[----:B------:R-:W-:Y:S05]  /*5e00*/  BSYNC B2 ;  /* 0x0000000000027941 */ /* 0x000fea0003800000 */
.L_x_388:
[----:B------:R-:W-:Y:S02]  /*5e10*/  ULDC.64 UR4, c[0x0][0x2e8] ;  /* 0x0000ba0000047ab9 */ /* 0x000fe40000000a00 */
[----:B------:R-:W-:-:S04]  /*5e20*/  IADD3 R60, P2, P3, R42, UR4, R69 ;  /* 0x000000042a3c7c10 */ /* 0x000fc8000fb5e045 */
[----:B------:R-:W-:-:S05]  /*5e30*/  IADD3.X R61, R107, UR5, R68, P2, P3 ;  /* 0x000000056b3d7c10 */ /* 0x000fca00097e6444 */
[----:B--2---:R0:W-:Y:S04]  /*5e40*/  STG.E.128 desc[UR42][R60.64], R48 ;  /* 0x000000303c007986 */ /* 0x0041e8000c101d2a */
.L_x_383:
[----:B------:R-:W-:Y:S05]  /*5e50*/  BSYNC B1 ;  /* 0x0000000000017941 */ /* 0x000fea0003800000 */
.L_x_382:
[----:B------:R-:W-:Y:S05]  /*5e60*/  @P4 BRA `(.L_x_390) ;  /* 0x0000005c00904947 */ /* 0x000fea0003800000 */
[----:B------:R-:W-:Y:S01]  /*5e70*/  IADD3 R121, P2, P3, R31, R120, R16 ;  /* 0x000000781f797210 */ /* 0x000fe20007b5e010 */
[----:B------:R-:W-:Y:S03]  /*5e80*/  BSSY B1, `(.L_x_391) ;  /* 0x0000078000017945 */ /* 0x000fe60003800000 */
[----:B0-----:R-:W-:Y:S01]  /*5e90*/  IADD3.X R60, R35, R123, R17, P2, P3 ;  /* 0x0000007b233c7210 */ /* 0x001fe200017e6411 */
[----:B------:R-:W-:Y:S08]  /*5ea0*/  @P0 BRA `(.L_x_392) ;  /* 0x0000000400d40947 */ /* 0x000ff00003800000 */
[----:B--234-:R0:W2:Y:S01]  /*5eb0*/  LDS.128 R48, [R114+0x2b400] ;  /* 0x02b4000072307984 */ /* 0x01c0a20000000c00 */
[----:B------:R-:W-:Y:S01]  /*5ec0*/  ISETP.GE.AND P2, PT, R18, R122, PT ;  /* 0x0000007a1200720c */ /* 0x000fe20003f46270 */
[----:B------:R-:W-:-:S12]  /*5ed0*/  BSSY B2, `(.L_x_393) ;  /* 0x000006e000027945 */ /* 0x000fd80003800000 */
[----:B0-----:R-:W-:Y:S05]  /*5ee0*/  @P2 BRA `(.L_x_394) ;  /* 0x0000000400b02947 */ /* 0x001fea0003800000 */
[----:B------:R-:W-:Y:S01]  /*5ef0*/  SHF.R.U32.HI R62, RZ, 0x8, R59 ;  /* 0x00000008ff3e7819 */ /* 0x000fe2000001163b */
[----:B--2---:R-:W-:Y:S01]  /*5f00*/  IMAD.MOV.U32 R58, RZ, RZ, R51 ;  /* 0x000000ffff3a7224 */ /* 0x004fe200078e0033 */
[--C-:B------:R-:W-:Y:S02]  /*5f10*/  SHF.R.U32.HI R67, RZ, 0x18, R57.reuse ;  /* 0x00000018ff437819 */ /* 0x100fe40000011639 */
[----:B------:R-:W-:Y:S02]  /*5f20*/  LOP3.LUT R56, R57, 0xff, RZ, 0xc0, !PT ;  /* 0x000000ff39387812 */ /* 0x000fe400078ec0ff */
[----:B------:R-:W-:Y:S02]  /*5f30*/  SHF.R.U32.HI R65, RZ, 0x8, R57 ;  /* 0x00000008ff417819 */ /* 0x000fe40000011639 */
[----:B------:R-:W-:Y:S02]  /*5f40*/  SHF.R.U32.HI R66, RZ, 0x18, R59 ;  /* 0x00000018ff427819 */ /* 0x000fe4000001163b */
[----:B------:R-:W-:-:S02]  /*5f50*/  LOP3.LUT R61, R59, 0xff, RZ, 0xc0, !PT ;  /* 0x000000ff3b3d7812 */ /* 0x000fc400078ec0ff */
[----:B------:R-:W-:Y:S01]  /*5f60*/  SHF.R.U32.HI R63, RZ, 0x10, R57 ;  /* 0x00000010ff3f7819 */ /* 0x000fe20000011639 */
[----:B------:R-:W-:Y:S01]  /*5f70*/  IMAD.MOV.U32 R57, RZ, RZ, R50 ;  /* 0x000000ffff397224 */ /* 0x000fe200078e0032 */
[----:B------:R-:W-:Y:S01]  /*5f80*/  SHF.R.U32.HI R64, RZ, 0x10, R59 ;  /* 0x00000010ff407819 */ /* 0x000fe2000001163b */
[----:B------:R-:W-:Y:S01]  /*5f90*/  IMAD.SHL.U32 R50, R62, 0x100, RZ ;  /* 0x000001003e327824 */ /* 0x000fe200078e00ff */
[----:B------:R-:W-:Y:S02]  /*5fa0*/  PRMT R56, R67, 0x654, R56 ;  /* 0x0000065443387816 */ /* 0x000fe40000000038 */
[----:B------:R-:W-:Y:S01]  /*5fb0*/  SHF.L.U32 R51, R65, 0x8, RZ ;  /* 0x0000000841337819 */ /* 0x000fe200000006ff */
[----:B------:R-:W-:Y:S01]  /*5fc0*/  IMAD.U32 R64, R64, 0x10000, RZ ;  /* 0x0001000040407824 */ /* 0x000fe200078e00ff */
[----:B------:R-:W-:Y:S02]  /*5fd0*/  PRMT R61, R66, 0x654, R61 ;  /* 0x00000654423d7816 */ /* 0x000fe4000000003d */
[----:B------:R-:W-:Y:S01]  /*5fe0*/  LOP3.LUT R51, R56, 0xff00, R51, 0xf8, !PT ;  /* 0x0000ff0038337812 */ /* 0x000fe200078ef833 */
[----:B------:R-:W-:Y:S01]  /*5ff0*/  IMAD.U32 R56, R63, 0x10000, RZ ;  /* 0x000100003f387824 */ /* 0x000fe200078e00ff */
[----:B------:R-:W-:-:S02]  /*6000*/  LOP3.LUT R59, R61, 0xff00, R50, 0xf8, !PT ;  /* 0x0000ff003d3b7812 */ /* 0x000fc400078ef832 */
[----:B------:R-:W-:Y:S02]  /*6010*/  F2FP.F16.E4M3.UNPACK_B R61, R87.H1 ;  /* 0x00000057ff3d723e */ /* 0x000fe400030006ff */
[-C--:B------:R-:W-:Y:S02]  /*6020*/  F2FP.F16.E4M3.UNPACK_B R50, R49.reuse ;  /* 0x00000031ff32723e */ /* 0x080fe400020006ff */
[----:B------:R-:W-:Y:S01]  /*6030*/  LOP3.LUT R65, R59, 0xff0000, R64, 0xf8, !PT ;  /* 0x00ff00003b417812 */ /* 0x000fe200078ef840 */
[--C-:B------:R-:W-:Y:S01]  /*6040*/  HADD2.F32 R63, -RZ, R61.reuse.H0_H0 ;  /* 0x2000003dff3f7230 */ /* 0x100fe20000004100 */
[----:B------:R-:W-:Y:S01]  /*6050*/  LOP3.LUT R62, R51, 0xff0000, R56, 0xf8, !PT ;  /* 0x00ff0000333e7812 */ /* 0x000fe200078ef838 */
[--C-:B------:R-:W-:Y:S01]  /*6060*/  HADD2.F32 R51, -RZ, R50.reuse.H1_H1 ;  /* 0x30000032ff337230 */ /* 0x100fe20000004100 */
[----:B------:R-:W-:Y:S01]  /*6070*/  F2FP.F16.E4M3.UNPACK_B R59, R86.H1 ;  /* 0x00000056ff3b723e */ /* 0x000fe200030006ff */
[----:B------:R-:W-:Y:S01]  /*6080*/  HADD2.F32 R64, -RZ, R61.H1_H1 ;  /* 0x3000003dff407230 */ /* 0x000fe20000004100 */
[----:B------:R-:W-:Y:S01]  /*6090*/  F2FP.F16.E4M3.UNPACK_B R49, R49.H1 ;  /* 0x00000031ff31723e */ /* 0x000fe200030006ff */
[----:B------:R-:W-:-:S02]  /*60a0*/  HADD2.F32 R50, -RZ, R50.H0_H0 ;  /* 0x20000032ff327230 */ /* 0x000fc40000004100 */
[C---:B------:R-:W-:Y:S01]  /*60b0*/  FMUL.FTZ R67, R51.reuse, R63 ;  /* 0x0000003f33437220 */ /* 0x040fe20000410000 */
        /* <DEDUP_REMOVED lines=14> */
[----:B------:R-:W-:Y:S01]  /*61a0*/  HADD2.F32 R59, -RZ, R87.H1_H1 ;  /* 0x30000057ff3b7230 */ /* 0x000fe20000004100 */
[----:B------:R-:W-:Y:S01]  /*61b0*/  F2FP.F16.E4M3.UNPACK_B R48, R48 ;  /* 0x00000030ff30723e */ /* 0x000fe200020006ff */
[----:B------:R-:W-:-:S02]  /*61c0*/  HADD2.F32 R56, -RZ, R86.H1_H1 ;  /* 0x30000056ff387230 */ /* 0x000fc40000004100 */
[--C-:B------:R-:W-:Y:S01]  /*61d0*/  HADD2.F32 R51, -RZ, R49.reuse.H1_H1 ;  /* 0x30000031ff337230 */ /* 0x100fe20000004100 */
[----:B------:R-:W-:Y:S01]  /*61e0*/  F2FP.SATFINITE.E4M3.F32.PACK_AB_MERGE_C R74, R70, R63, RZ ;  /* 0x0000003f464a723e */ /* 0x000fe200048070ff */
[----:B------:R-:W-:Y:S02]  /*61f0*/  HADD2.F32 R50, -RZ, R49.H0_H0 ;  /* 0x20000031ff327230 */ /* 0x000fe40000004100 */
[--C-:B------:R-:W-:Y:S02]  /*6200*/  HADD2.F32 R49, -RZ, R48.reuse.H0_H0 ;  /* 0x20000030ff317230 */ /* 0x100fe40000004100 */
[-C--:B------:R-:W-:Y:S01]  /*6210*/  FMUL.FTZ R61, R51, R59.reuse ;  /* 0x0000003b333d7220 */ /* 0x080fe20000410000 */
[----:B------:R-:W-:Y:S02]  /*6220*/  HADD2.F32 R87, -RZ, R87.H0_H0 ;  /* 0x20000057ff577230 */ /* 0x000fe40000004100 */
[----:B------:R-:W-:Y:S01]  /*6230*/  FMUL.FTZ R66, R50, R59 ;  /* 0x0000003b32427220 */ /* 0x000fe20000410000 */
[----:B------:R-:W-:-:S02]  /*6240*/  HADD2.F32 R48, -RZ, R48.H1_H1 ;  /* 0x30000030ff307230 */ /* 0x000fc40000004100 */
[-C--:B------:R-:W-:Y:S01]  /*6250*/  FFMA.FTZ R61, R50, R56.reuse, -R61 ;  /* 0x00000038323d7223 */ /* 0x080fe2000001083d */
[----:B------:R-:W-:Y:S02]  /*6260*/  HADD2.F32 R86, -RZ, R86.H0_H0 ;  /* 0x20000056ff567230 */ /* 0x000fe40000004100 */
[----:B------:R-:W-:Y:S01]  /*6270*/  FFMA.FTZ R56, R51, R56, R66 ;  /* 0x0000003833387223 */ /* 0x000fe20000010042 */
[-C--:B------:R-:W-:Y:S01]  /*6280*/  FMUL.FTZ R64, R48, R87.reuse ;  /* 0x0000005730407220 */ /* 0x080fe20000410000 */
[----:B------:R-:W-:-:S03]  /*6290*/  FMUL.FTZ R87, R49, R87 ;  /* 0x0000005731577220 */ /* 0x000fc60000410000 */
[----:B------:R-:W-:Y:S01]  /*62a0*/  F2FP.SATFINITE.E4M3.F32.PACK_AB_MERGE_C R73, R56, R61, RZ ;  /* 0x0000003d3849723e */ /* 0x000fe200048070ff */
[----:B------:R-:W-:Y:S01]  /*62b0*/  FFMA.FTZ R66, R49, R86, -R64 ;  /* 0x0000005631427223 */ /* 0x000fe20000010840 */
[----:B------:R-:W-:Y:S01]  /*62c0*/  F2FP.F16.E4M3.UNPACK_B R49, R58.H1 ;  /* 0x0000003aff31723e */ /* 0x000fe200030006ff */
[----:B------:R-:W-:Y:S01]  /*62d0*/  FFMA.FTZ R87, R48, R86, R87 ;  /* 0x0000005630577223 */ /* 0x000fe20000010057 */
[----:B------:R-:W-:Y:S02]  /*62e0*/  F2FP.F16.E4M3.UNPACK_B R61, R65.H1 ;  /* 0x00000041ff3d723e */ /* 0x000fe400030006ff */
[-C--:B------:R-:W-:Y:S01]  /*62f0*/  F2FP.F16.E4M3.UNPACK_B R56, R62.reuse.H1 ;  /* 0x0000003eff38723e */ /* 0x080fe200030006ff */
[----:B------:R-:W-:Y:S01]  /*6300*/  HADD2.F32 R51, -RZ, R49.H1_H1 ;  /* 0x30000031ff337230 */ /* 0x000fe20000004100 */
[----:B------:R-:W-:Y:S01]  /*6310*/  F2FP.F16.E4M3.UNPACK_B R48, R57.H1 ;  /* 0x00000039ff30723e */ /* 0x000fe200030006ff */
        /* <DEDUP_REMOVED lines=18> */
[----:B------:R-:W-:Y:S02]  /*6440*/  HADD2.F32 R65, -RZ, R65.H0_H0 ;  /* 0x20000041ff417230 */ /* 0x000fe40000004100 */
[----:B------:R-:W-:Y:S01]  /*6450*/  FFMA.FTZ R64, R49, R50, R64 ;  /* 0x0000003231407223 */ /* 0x000fe20000010040 */
[--C-:B------:R-:W-:Y:S02]  /*6460*/  HADD2.F32 R49, -RZ, R58.reuse.H0_H0 ;  /* 0x2000003aff317230 */ /* 0x100fe40000004100 */
[----:B------:R-:W-:Y:S01]  /*6470*/  FFMA.FTZ R72, R51, R59, R70 ;  /* 0x0000003b33487223 */ /* 0x000fe20000010046 */
[--C-:B------:R-:W-:Y:S02]  /*6480*/  HADD2.F32 R48, -RZ, R57.reuse.H0_H0 ;  /* 0x20000039ff307230 */ /* 0x100fe40000004100 */
[----:B------:R-:W-:Y:S01]  /*6490*/  HADD2.F32 R58, -RZ, R58.H1_H1 ;  /* 0x3000003aff3a7230 */ /* 0x000fe20000004100 */
[----:B------:R-:W-:Y:S01]  /*64a0*/  F2FP.SATFINITE.E4M3.F32.PACK_AB_MERGE_C R64, R64, R69, RZ ;  /* 0x000000454040723e */ /* 0x000fe200048070ff */
[----:B------:R-:W-:-:S02]  /*64b0*/  HADD2.F32 R57, -RZ, R57.H1_H1 ;  /* 0x30000039ff397230 */ /* 0x000fc40000004100 */
[----:B------:R-:W-:Y:S01]  /*64c0*/  FMUL.FTZ R50, R48, R65 ;  /* 0x0000004130327220 */ /* 0x000fe20000410000 */
[----:B------:R-:W-:Y:S02]  /*64d0*/  HADD2.F32 R62, -RZ, R62.H0_H0 ;  /* 0x2000003eff3e7230 */ /* 0x000fe40000004100 */
[----:B------:R-:W-:Y:S01]  /*64e0*/  FMUL.FTZ R70, R58, R61 ;  /* 0x0000003d3a467220 */ /* 0x000fe20000410000 */
[----:B------:R-:W-:Y:S02]  /*64f0*/  HADD2.F32 R56, -RZ, R56.H0_H0 ;  /* 0x20000038ff387230 */ /* 0x000fe40000004100 */
[----:B------:R-:W-:Y:S01]  /*6500*/  FMUL.FTZ R51, R57, R65 ;  /* 0x0000004139337220 */ /* 0x000fe20000410000 */
[----:B------:R-:W-:Y:S01]  /*6510*/  FMUL.FTZ R61, R49, R61 ;  /* 0x0000003d313d7220 */ /* 0x000fe20000410000 */
[-C--:B------:R-:W-:Y:S01]  /*6520*/  FFMA.FTZ R50, R57, R62.reuse, R50 ;  /* 0x0000003e39327223 */ /* 0x080fe20000010032 */
[----:B------:R-:W-:Y:S01]  /*6530*/  F2FP.SATFINITE.E4M3.F32.PACK_AB_MERGE_C R71, R72, R71, RZ ;  /* 0x000000474847723e */ /* 0x000fe200048070ff */
[----:B------:R-:W-:Y:S01]  /*6540*/  FFMA.FTZ R51, R48, R62, -R51 ;  /* 0x0000003e30337223 */ /* 0x000fe20000010833 */
[-C--:B------:R-:W-:Y:S01]  /*6550*/  FFMA.FTZ R70, R49, R56.reuse, -R70 ;  /* 0x0000003831467223 */ /* 0x080fe20000010846 */
[----:B------:R-:W-:Y:S01]  /*6560*/  FFMA.FTZ R61, R58, R56, R61 ;  /* 0x000000383a3d7223 */ /* 0x000fe2000001003d */
[----:B------:R-:W-:-:S02]  /*6570*/  F2FP.SATFINITE.E4M3.F32.PACK_AB_MERGE_C R49, R68, R67, R74 ;  /* 0x000000434431723e */ /* 0x000fc4000480704a */
[----:B------:R-:W-:Y:S02]  /*6580*/  F2FP.SATFINITE.E4M3.F32.PACK_AB_MERGE_C R50, R50, R51, R64 ;  /* 0x000000333232723e */ /* 0x000fe40004807040 */
[----:B------:R-:W-:Y:S02]  /*6590*/  F2FP.SATFINITE.E4M3.F32.PACK_AB_MERGE_C R48, R87, R66, R73 ;  /* 0x000000425730723e */ /* 0x000fe40004807049 */
[----:B------:R-:W-:-:S07]  /*65a0*/  F2FP.SATFINITE.E4M3.F32.PACK_AB_MERGE_C R51, R61, R70, R71 ;  /* 0x000000463d33723e */ /* 0x000fce0004807047 */
.L_x_394:
[----:B------:R-:W-:Y:S05]  /*65b0*/  BSYNC B2 ;  /* 0x0000000000027941 */ /* 0x000fea0003800000 */
.L_x_393:
[----:B------:R-:W-:Y:S02]  /*65c0*/  ULDC.64 UR4, c[0x0][0x2e8] ;  /* 0x0000ba0000047ab9 */ /* 0x000fe40000000a00 */
[----:B------:R-:W-:-:S04]  /*65d0*/  IADD3 R56, P2, P3, R121, UR4, R102 ;  /* 0x0000000479387c10 */ /* 0x000fc8000fb5e066 */
[----:B------:R-:W-:-:S05]  /*65e0*/  IADD3.X R57, R60, UR5, R41, P2, P3 ;  /* 0x000000053c397c10 */ /* 0x000fca00097e6429 */
[----:B--2---:R0:W-:Y:S04]  /*65f0*/  STG.E.128 desc[UR42][R56.64], R48 ;  /* 0x0000003038007986 */ /* 0x0041e8000c101d2a */
.L_x_392:
[----:B------:R-:W-:Y:S05]  /*6600*/  BSYNC B1 ;  /* 0x0000000000017941 */ /* 0x000fea0003800000 */
.L_x_391:
[----:B------:R-:W-:Y:S05]  /*6610*/  @P1 BRA `(.L_x_390) ;  /* 0x0000005400a41947 */ /* 0x000fea0003800000 */
[----:B0-234-:R0:W2:Y:S01]  /*6620*/  LDS.128 R48, [R114+0x2f400] ;  /* 0x02f4000072307984 */ /* 0x01d0a20000000c00 */
[----:B------:R-:W-:Y:S01]  /*6630*/  ISETP.GE.AND P2, PT, R233, R122, PT ;  /* 0x0000007ae900720c */ /* 0x000fe20003f46270 */
[----:B------:R-:W-:-:S12]  /*6640*/  BSSY B1, `(.L_x_395) ;  /* 0x000006c000017945 */ /* 0x000fd80003800000 */
[----:B0-----:R-:W-:Y:S05]  /*6650*/  @P2 BRA `(.L_x_396) ;  /* 0x0000000400a82947 */ /* 0x001fea0003800000 */
[----:B------:R-:W-:Y:S02]  /*6660*/  SHF.R.U32.HI R57, RZ, 0x8, R55 ;  /* 0x00000008ff397819 */ /* 0x000fe40000011637 */
[--C-:B------:R-:W-:Y:S02]  /*6670*/  SHF.R.U32.HI R58, RZ, 0x8, R53.reuse ;  /* 0x00000008ff3a7819 */ /* 0x100fe40000011635 */
[----:B------:R-:W-:Y:S02]  /*6680*/  LOP3.LUT R52, R53, 0xff, RZ, 0xc0, !PT ;  /* 0x000000ff35347812 */ /* 0x000fe400078ec0ff */
[----:B------:R-:W-:Y:S02]  /*6690*/  SHF.R.U32.HI R61, RZ, 0x18, R53 ;  /* 0x00000018ff3d7819 */ /* 0x000fe40000011635 */
[----:B------:R-:W-:Y:S02]  /*66a0*/  SHF.R.U32.HI R59, RZ, 0x10, R55 ;  /* 0x00000010ff3b7819 */ /* 0x000fe40000011637 */
[----:B------:R-:W-:Y:S01]  /*66b0*/  LOP3.LUT R56, R55, 0xff0000ff, RZ, 0xc0, !PT ;  /* 0xff0000ff37387812 */ /* 0x000fe200078ec0ff */
[----:B------:R-:W-:Y:S01]  /*66c0*/  IMAD.SHL.U32 R55, R57, 0x100, RZ ;  /* 0x0000010039377824 */ /* 0x000fe200078e00ff */
[----:B------:R-:W-:Y:S01]  /*66d0*/  SHF.R.U32.HI R62, RZ, 0x10, R53 ;  /* 0x00000010ff3e7819 */ /* 0x000fe20000011635 */
[----:B--2---:R-:W-:Y:S01]  /*66e0*/  IMAD.MOV.U32 R53, RZ, RZ, R50 ;  /* 0x000000ffff357224 */ /* 0x004fe200078e0032 */
[----:B------:R-:W-:Y:S01]  /*66f0*/  MOV R54, R51 ;  /* 0x0000003300367202 */ /* 0x000fe20000000f00 */
[----:B------:R-:W-:Y:S01]  /*6700*/  IMAD.SHL.U32 R50, R58, 0x100, RZ ;  /* 0x000001003a327824 */ /* 0x000fe200078e00ff */
[----:B------:R-:W-:-:S02]  /*6710*/  PRMT R51, R61, 0x654, R52 ;  /* 0x000006543d337816 */ /* 0x000fc40000000034 */
[----:B------:R-:W-:Y:S01]  /*6720*/  LOP3.LUT R58, R56, 0xff00, R55, 0xf8, !PT ;  /* 0x0000ff00383a7812 */ /* 0x000fe200078ef837 */
[----:B------:R-:W-:Y:S01]  /*6730*/  IMAD.U32 R55, R59, 0x10000, RZ ;  /* 0x000100003b377824 */ /* 0x000fe200078e00ff */
[----:B------:R-:W-:Y:S02]  /*6740*/  LOP3.LUT R52, R51, 0xff00, R50, 0xf8, !PT ;  /* 0x0000ff0033347812 */ /* 0x000fe400078ef832 */
[----:B------:R-:W-:Y:S02]  /*6750*/  SHF.L.U32 R51, R62, 0x10, RZ ;  /* 0x000000103e337819 */ /* 0x000fe400000006ff */
[----:B------:R-:W-:Y:S02]  /*6760*/  F2FP.F16.E4M3.UNPACK_B R56, R84.H1 ;  /* 0x00000054ff38723e */ /* 0x000fe400030006ff */
[----:B------:R-:W-:Y:S02]  /*6770*/  F2FP.F16.E4M3.UNPACK_B R50, R49 ;  /* 0x00000031ff32723e */ /* 0x000fe400020006ff */
        /* <DEDUP_REMOVED lines=37> */
[-C--:B------:R-:W-:Y:S01]  /*69d0*/  FFMA.FTZ R59, R50, R52.reuse, -R59 ;  /* 0x00000034323b7223 */ /* 0x080fe2000001083b */
[----:B------:R-:W-:Y:S02]  /*69e0*/  FFMA.FTZ R58, R51, R52, R58 ;  /* 0x00000034333a7223 */ /* 0x000fe4000001003a */
[-C--:B------:R-:W-:Y:S01]  /*69f0*/  FFMA.FTZ R62, R49, R85.reuse, -R56 ;  /* 0x00000055313e7223 */ /* 0x080fe20000010838 */
        /* <DEDUP_REMOVED lines=27> */
[--C-:B------:R-:W-:Y:S02]  /*6bb0*/  HADD2.F32 R49, -RZ, R54.reuse.H0_H0 ;  /* 0x20000036ff317230 */ /* 0x100fe40000004100 */
[----:B------:R-:W-:Y:S01]  /*6bc0*/  FFMA.FTZ R68, R51, R55, R66 ;  /* 0x0000003733447223 */ /* 0x000fe20000010042 */
[----:B------:R-:W-:Y:S02]  /*6bd0*/  HADD2.F32 R53, -RZ, R53.H1_H1 ;  /* 0x30000035ff357230 */ /* 0x000fe40000004100 */
[----:B------:R-:W-:Y:S01]  /*6be0*/  FMUL.FTZ R50, R48, R61 ;  /* 0x0000003d30327220 */ /* 0x000fe20000410000 */
[----:B------:R-:W-:Y:S01]  /*6bf0*/  HADD2.F32 R54, -RZ, R54.H1_H1 ;  /* 0x30000036ff367230 */ /* 0x000fe20000004100 */
[----:B------:R-:W-:Y:S01]  /*6c00*/  F2FP.SATFINITE.E4M3.F32.PACK_AB_MERGE_C R58, R58, R59, RZ ;  /* 0x0000003b3a3a723e */ /* 0x000fe200048070ff */
        /* <DEDUP_REMOVED lines=13> */
[----:B------:R-:W-:Y:S02]  /*6ce0*/  F2FP.SATFINITE.E4M3.F32.PACK_AB_MERGE_C R48, R85, R62, R67 ;  /* 0x0000003e5530723e */ /* 0x000fe40004807043 */
[----:B------:R-:W-:-:S07]  /*6cf0*/  F2FP.SATFINITE.E4M3.F32.PACK_AB_MERGE_C R51, R55, R66, R65 ;  /* 0x000000423733723e */ /* 0x000fce0004807041 */
.L_x_396:
[----:B------:R-:W-:Y:S05]  /*6d00*/  BSYNC B1 ;  /* 0x0000000000017941 */ /* 0x000fea0003800000 */
.L_x_395:
[----:B------:R-:W-:Y:S02]  /*6d10*/  ULDC.64 UR4, c[0x0][0x2e8] ;  /* 0x0000ba0000047ab9 */ /* 0x000fe40000000a00 */
[----:B------:R-:W-:-:S04]  /*6d20*/  IADD3 R52, P2, P3, R42, UR4, R121 ;  /* 0x000000042a347c10 */ /* 0x000fc8000fb5e079 */
[----:B------:R-:W-:-:S05]  /*6d30*/  IADD3.X R53, R107, UR5, R60, P2, P3 ;  /* 0x000000056b357c10 */ /* 0x000fca00097e643c */
[----:B--2---:R0:W-:Y:S01]  /*6d40*/  STG.E.128 desc[UR42][R52.64], R48 ;  /* 0x0000003034007986 */ /* 0x0041e2000c101d2a */
[----:B------:R-:W-:Y:S05]  /*6d50*/  BRA `(.L_x_390) ;  /* 0x0000004c00d47947 */ /* 0x000fea0003800000 */
.L_x_354:
[C---:B------:R-:W-:Y:S01]  /*6d60*/  ISETP.GE.AND P5, PT, R23.reuse, R115, PT ;  /* 0x000000731700720c */ /* 0x040fe20003fa6270 */
[C---:B------:R-:W-:Y:S01]  /*6d70*/  VIADD R52, R23.reuse, 0x60 ;  /* 0x0000006017347836 */ /* 0x040fe20000000000 */
[C---:B------:R-:W-:Y:S01]  /*6d80*/  IADD3 R62, R23.reuse, 0x40, RZ ;  /* 0x00000040173e7810 */ /* 0x040fe20007ffe0ff */
[----:B------:R-:W-:Y:S01]  /*6d90*/  VIADD R60, R23, 0x20 ;  /* 0x00000020173c7836 */ /* 0x000fe20000000000 */
[----:B------:R-:W-:Y:S02]  /*6da0*/  ISETP.GE.OR P5, PT, R16, R122, P5 ;  /* 0x0000007a1000720c */ /* 0x000fe40002fa6670 */
[----:B------:R-:W-:-:S11]  /*6db0*/  P2R R61, PR, RZ, 0x1 ;  /* 0x00000001ff3d7803 */ /* 0x000fd60000000000 */
[----:B------:R-:W0:Y:S08]  /*6dc0*/  @!P5 LDC.64 R56, c[0x0][0x3e8] ;  /* 0x0000fa00ff38db82 */ /* 0x000e300000000a00 */
[----:B------:R-:W1:Y:S01]  /*6dd0*/  @!P5 LDC.64 R58, c[0x0][0x400] ;  /* 0x00010000ff3adb82 */ /* 0x000e620000000a00 */
[----:B0-----:R-:W-:-:S04]  /*6de0*/  @!P5 IADD3 R56, P2, P3, R96, R56, R48 ;  /* 0x000000386038d210 */ /* 0x001fc80007b5e030 */
[----:B------:R-:W-:Y:S02]  /*6df0*/  @!P5 IADD3.X R57, R37, R57, R133, P2, P3 ;  /* 0x000000392539d210 */ /* 0x000fe400017e6485 */
[----:B------:R-:W-:-:S04]  /*6e00*/  ISETP.GE.AND P2, PT, R52, R115, PT ;  /* 0x000000733400720c */ /* 0x000fc80003f46270 */
[----:B------:R-:W-:-:S13]  /*6e10*/  ISETP.GE.OR P2, PT, R16, R122, P2 ;  /* 0x0000007a1000720c */ /* 0x000fda0001746670 */
[----:B------:R-:W0:Y:S01]  /*6e20*/  @!P2 LDC.64 R52, c[0x0][0x3f8] ;  /* 0x0000fe00ff34ab82 */ /* 0x000e220000000a00 */
[----:B------:R-:W-:Y:S02]  /*6e30*/  @!P2 IMAD.MOV.U32 R49, RZ, RZ, R133 ;  /* 0x000000ffff31a224 */ /* 0x000fe400078e0085 */
[----:B------:R-:W-:-:S05]  /*6e40*/  @!P2 IMAD.MOV.U32 R51, RZ, RZ, R127 ;  /* 0x000000ffff33a224 */ /* 0x000fca00078e007f */
[----:B------:R-:W2:Y:S08]  /*6e50*/  @!P2 LDC.64 R80, c[0x0][0x3e8] ;  /* 0x0000fa00ff50ab82 */ /* 0x000eb00000000a00 */
[----:B------:R-:W3:Y:S01]  /*6e60*/  @!P2 LDC.64 R82, c[0x0][0x400] ;  /* 0x00010000ff52ab82 */ /* 0x000ee20000000a00 */
[----:B0-----:R-:W-:-:S04]  /*6e70*/  @!P2 IMAD.WIDE.U32 R54, R52, 0x60, R48 ;  /* 0x000000603436a825 */ /* 0x001fc800078e0030 */
[----:B------:R-:W-:Y:S01]  /*6e80*/  @!P2 IMAD R53, R53, 0x60, RZ ;  /* 0x000000603535a824 */ /* 0x000fe200078e02ff */
[----:B--2---:R-:W-:-:S04]  /*6e90*/  @!P2 IADD3 R80, P3, P4, R96, R80, R54 ;  /* 0x000000506050a210 */ /* 0x004fc80007c7e036 */
[----:B------:R-:W-:-:S04]  /*6ea0*/  @!P2 IADD3 R52, R55, R53, RZ ;  /* 0x000000353734a210 */ /* 0x000fc80007ffe0ff */
[----:B------:R-:W-:Y:S02]  /*6eb0*/  @!P2 IADD3.X R81, R37, R81, R52, P3, P4 ;  /* 0x000000512551a210 */ /* 0x000fe40001fe8434 */
[----:B------:R-:W0:Y:S02]  /*6ec0*/  @!P2 LDC.64 R52, c[0x0][0x408] ;  /* 0x00010200ff34ab82 */ /* 0x000e240000000a00 */
[----:B0-----:R-:W-:-:S04]  /*6ed0*/  @!P2 IMAD.WIDE.U32 R54, R52, 0x60, R50 ;  /* 0x000000603436a825 */ /* 0x001fc800078e0032 */
[----:B------:R-:W-:Y:S01]  /*6ee0*/  @!P2 IMAD R53, R53, 0x60, RZ ;  /* 0x000000603535a824 */ /* 0x000fe200078e02ff */
[----:B---3--:R-:W-:-:S03]  /*6ef0*/  @!P2 IADD3 R82, P3, P4, R92, R82, R54 ;  /* 0x000000525c52a210 */ /* 0x008fc60007c7e036 */
[----:B------:R-:W-:-:S05]  /*6f00*/  @!P2 IMAD.IADD R52, R55, 0x1, R53 ;  /* 0x000000013734a824 */ /* 0x000fca00078e0235 */
[----:B------:R-:W-:Y:S02]  /*6f10*/  @!P2 IADD3.X R83, R45, R83, R52, P3, P4 ;  /* 0x000000532d53a210 */ /* 0x000fe40001fe8434 */
[----:B-1----:R-:W-:-:S04]  /*6f20*/  @!P5 IADD3 R58, P3, P4, R92, R58, R50 ;  /* 0x0000003a5c3ad210 */ /* 0x002fc80007c7e032 */
[----:B------:R-:W-:Y:S02]  /*6f30*/  @!P5 IADD3.X R59, R45, R59, R127, P3, P4 ;  /* 0x0000003b2d3bd210 */ /* 0x000fe40001fe847f */
[----:B------:R-:W-:-:S04]  /*6f40*/  ISETP.GE.AND P4, PT, R60, R115, PT ;  /* 0x000000733c00720c */ /* 0x000fc80003f86270 */
[----:B------:R-:W-:-:S13]  /*6f50*/  ISETP.GE.OR P4, PT, R16, R122, P4 ;  /* 0x0000007a1000720c */ /* 0x000fda0002786670 */
[----:B------:R-:W-:Y:S01]  /*6f60*/  @!P4 IADD3 R55, P3, P6, R96, R48, R15 ;  /* 0x000000306037c210 */ /* 0x000fe20007e7e00f */
[----:B------:R-:W0:Y:S03]  /*6f70*/  @!P4 LDC.64 R64, c[0x0][0x3e8] ;  /* 0x0000fa00ff40cb82 */ /* 0x000e260000000a00 */
[----:B------:R-:W-:Y:S02]  /*6f80*/  @!P4 IADD3.X R60, R37, R133, R26, P3, P6 ;  /* 0x00000085253cc210 */ /* 0x000fe40001fec41a */
[----:B------:R-:W-:-:S03]  /*6f90*/  ISETP.GE.AND P3, PT, R62, R115, PT ;  /* 0x000000733e00720c */ /* 0x000fc60003f66270 */
[----:B------:R-:W1:Y:S01]  /*6fa0*/  @!P4 LDC.64 R66, c[0x0][0x400] ;  /* 0x00010000ff42cb82 */ /* 0x000e620000000a00 */
[----:B------:R-:W-:-:S13]  /*6fb0*/  ISETP.GE.OR P3, PT, R16, R122, P3 ;  /* 0x0000007a1000720c */ /* 0x000fda0001f66670 */
[----:B------:R-:W-:Y:S01]  /*6fc0*/  @!P3 IADD3 R49, P0, P6, R96, R14, R48 ;  /* 0x0000000e6031b210 */ /* 0x000fe20007e1e030 */
[----:B------:R-:W2:Y:S03]  /*6fd0*/  @!P3 LDC.64 R68, c[0x0][0x3e8] ;  /* 0x0000fa00ff44bb82 */ /* 0x000ea60000000a00 */
[----:B------:R-:W-:Y:S02]  /*6fe0*/  @!P3 IADD3.X R52, R37, R21, R133, P0, P6 ;  /* 0x000000152534b210 */ /* 0x000fe400007ec485 */
[----:B------:R-:W-:-:S03]  /*6ff0*/  @!P4 IADD3 R53, P0, P6, R92, R50, R9 ;  /* 0x000000325c35c210 */ /* 0x000fc60007e1e009 */
[----:B------:R-:W3:Y:S01]  /*7000*/  @!P3 LDC.64 R84, c[0x0][0x400] ;  /* 0x00010000ff54bb82 */ /* 0x000ee20000000a00 */
[----:B------:R-:W-:Y:S02]  /*7010*/  @!P4 IADD3.X R54, R45, R127, R12, P0, P6 ;  /* 0x0000007f2d36c210 */ /* 0x000fe400007ec40c */
[----:B------:R-:W-:-:S04]  /*7020*/  @!P3 IADD3 R51, P0, P6, R92, R8, R50 ;  /* 0x000000085c33b210 */ /* 0x000fc80007e1e032 */
[----:B------:R-:W-:Y:S02]  /*7030*/  @!P3 IADD3.X R48, R45, R11, R127, P0, P6 ;  /* 0x0000000b2d30b210 */ /* 0x000fe400007ec47f */
[----:B0-----:R-:W-:Y:S02]  /*7040*/  @!P4 IADD3 R64, P6, R55, R64, RZ ;  /* 0x000000403740c210 */ /* 0x001fe40007fde0ff */
[----:B------:R-:W-:Y:S02]  /*7050*/  CS2R R62, SRZ ;  /* 0x00000000003e7805 */ /* 0x000fe4000001ff00 */
[----:B------:R-:W-:Y:S01]  /*7060*/  ISETP.NE.AND P0, PT, R61, RZ, PT ;  /* 0x000000ff3d00720c */ /* 0x000fe20003f05270 */
[----:B------:R-:W-:Y:S01]  /*7070*/  @!P4 IMAD.X R65, R60, 0x1, R65, P6 ;  /* 0x000000013c41c824 */ /* 0x000fe200030e0641 */
[----:B-1----:R-:W-:-:S05]  /*7080*/  @!P4 IADD3 R66, P6, R53, R66, RZ ;  /* 0x000000423542c210 */ /* 0x002fca0007fde0ff */
[----:B------:R-:W-:Y:S01]  /*7090*/  @!P4 IMAD.X R67, R54, 0x1, R67, P6 ;  /* 0x000000013643c824 */ /* 0x000fe200030e0643 */
[----:B--2---:R-:W-:Y:S02]  /*70a0*/  @!P3 IADD3 R68, P6, R49, R68, RZ ;  /* 0x000000443144b210 */ /* 0x004fe40007fde0ff */
[----:B------:R-:W-:-:S03]  /*70b0*/  CS2R R54, SRZ ;  /* 0x0000000000367805 */ /* 0x000fc6000001ff00 */
[----:B------:R-:W-:Y:S01]  /*70c0*/  @!P3 IMAD.X R69, R52, 0x1, R69, P6 ;  /* 0x000000013445b824 */ /* 0x000fe200030e0645 */
[----:B---3--:R-:W-:Y:S02]  /*70d0*/  @!P3 IADD3 R84, P6, R51, R84, RZ ;  /* 0x000000543354b210 */ /* 0x008fe40007fde0ff */
[----:B------:R-:W-:Y:S02]  /*70e0*/  CS2R R50, SRZ ;  /* 0x0000000000327805 */ /* 0x000fe4000001ff00 */
[----:B------:R-:W-:Y:S02]  /*70f0*/  CS2R R52, SRZ ;  /* 0x0000000000347805 */ /* 0x000fe4000001ff00 */
[----:B------:R-:W-:Y:S02]  /*7100*/  @!P3 IADD3.X R85, R48, R85, RZ, P6, !PT ;  /* 0x000000553055b210 */ /* 0x000fe400037fe4ff */
[----:B------:R-:W-:Y:S02]  /*7110*/  CS2R R48, SRZ ;  /* 0x0000000000307805 */ /* 0x000fe4000001ff00 */
[----:B------:R-:W-:Y:S01]  /*7120*/  CS2R R60, SRZ ;  /* 0x00000000003c7805 */ /* 0x000fe2000001ff00 */
[----:B------:R0:W2:Y:S04]  /*7130*/  @!P5 LDG.E.128 R52, desc[UR42][R58.64] ;  /* 0x0000002a3a34d981 */ /* 0x0000a8000c1e1d00 */
[----:B------:R1:W3:Y:S04]  /*7140*/  @!P5 LDG.E.128 R48, desc[UR42][R56.64] ;  /* 0x0000002a3830d981 */ /* 0x0002e8000c1e1d00 */
[----:B------:R4:W5:Y:S01]  /*7150*/  @!P4 LDG.E.128 R60, desc[UR42][R66.64] ;  /* 0x0000002a423cc981 */ /* 0x000962000c1e1d00 */
[----:B0-----:R-:W-:-:S02]  /*7160*/  CS2R R58, SRZ ;  /* 0x00000000003a7805 */ /* 0x001fc4000001ff00 */
[----:B-1----:R-:W-:Y:S02]  /*7170*/  CS2R R56, SRZ ;  /* 0x0000000000387805 */ /* 0x002fe4000001ff00 */
[----:B----4-:R-:W-:-:S04]  /*7180*/  CS2R R66, SRZ ;  /* 0x0000000000427805 */ /* 0x010fc8000001ff00 */
[----:B------:R0:W4:Y:S01]  /*7190*/  @!P4 LDG.E.128 R56, desc[UR42][R64.64] ;  /* 0x0000002a4038c981 */ /* 0x000122000c1e1d00 */
[----:B------:R-:W-:Y:S02]  /*71a0*/  CS2R R70, SRZ ;  /* 0x0000000000467805 */ /* 0x000fe4000001ff00 */
[----:B------:R-:W-:Y:S02]  /*71b0*/  CS2R R74, SRZ ;  /* 0x00000000004a7805 */ /* 0x000fe4000001ff00 */
[----:B------:R-:W-:Y:S02]  /*71c0*/  CS2R R72, SRZ ;  /* 0x0000000000487805 */ /* 0x000fe4000001ff00 */
[----:B------:R-:W-:Y:S02]  /*71d0*/  CS2R R78, SRZ ;  /* 0x00000000004e7805 */ /* 0x000fe4000001ff00 */
[----:B------:R-:W-:Y:S02]  /*71e0*/  CS2R R76, SRZ ;  /* 0x00000000004c7805 */ /* 0x000fe4000001ff00 */
[----:B------:R-:W4:Y:S01]  /*71f0*/  @!P2 LDG.E.128 R72, desc[UR42][R80.64] ;  /* 0x0000002a5048a981 */ /* 0x000f22000c1e1d00 */
[----:B0-----:R-:W-:-:S03]  /*7200*/  CS2R R64, SRZ ;  /* 0x0000000000407805 */ /* 0x001fc6000001ff00 */
[----:B------:R-:W4:Y:S04]  /*7210*/  @!P2 LDG.E.128 R76, desc[UR42][R82.64] ;  /* 0x0000002a524ca981 */ /* 0x000f28000c1e1d00 */
[----:B------:R0:W4:Y:S02]  /*7220*/  @!P3 LDG.E.128 R64, desc[UR42][R68.64] ;  /* 0x0000002a4440b981 */ /* 0x000124000c1e1d00 */
[----:B0-----:R-:W-:-:S06]  /*7230*/  CS2R R68, SRZ ;  /* 0x0000000000447805 */ /* 0x001fcc000001ff00 */
[----:B------:R-:W4:Y:S01]  /*7240*/  @!P3 LDG.E.128 R68, desc[UR42][R84.64] ;  /* 0x0000002a5444b981 */ /* 0x000f22000c1e1d00 */
[----:B------:R-:W-:-:S06]  /*7250*/  UISETP.NE.AND UP0, UPT, UR47, 0x3, UPT ;  /* 0x000000032f00788c */ /* 0x000fcc000bf05270 */
[----:B------:R-:W-:Y:S02]  /*7260*/  PLOP3.LUT P5, PT, PT, PT, UP0, 0x80, 0x0 ;  /* 0x000000000000781c */ /* 0x000fe40003faf008 */
[----:B------:R-:W-:Y:S01]  /*7270*/  ISETP.GE.AND P2, PT, R16, R122, PT ;  /* 0x0000007a1000720c */ /* 0x000fe20003f46270 */
[----:B--2---:R-:W-:Y:S01]  /*7280*/  IMAD.MOV.U32 R148, RZ, RZ, R54 ;  /* 0x000000ffff947224 */ /* 0x004fe200078e0036 */
[----:B------:R-:W-:Y:S01]  /*7290*/  MOV R154, R52 ;  /* 0x00000034009a7202 */ /* 0x000fe20000000f00 */
[----:B---3--:R-:W-:Y:S02]  /*72a0*/  IMAD.MOV.U32 R150, RZ, RZ, R50 ;  /* 0x000000ffff967224 */ /* 0x008fe400078e0032 */
[----:B------:R-:W-:Y:S02]  /*72b0*/  IMAD.MOV.U32 R151, RZ, RZ, R48 ;  /* 0x000000ffff977224 */ /* 0x000fe400078e0030 */
[----:B-----5:R-:W-:Y:S01]  /*72c0*/  IMAD.MOV.U32 R144, RZ, RZ, R62 ;  /* 0x000000ffff907224 */ /* 0x020fe200078e003e */
[----:B------:R-:W-:Y:S01]  /*72d0*/  MOV R145, R60 ;  /* 0x0000003c00917202 */ /* 0x000fe20000000f00 */
[----:B----4-:R-:W-:-:S02]  /*72e0*/  IMAD.MOV.U32 R142, RZ, RZ, R58 ;  /* 0x000000ffff8e7224 */ /* 0x010fc400078e003a */
[----:B------:R-:W-:Y:S02]  /*72f0*/  IMAD.MOV.U32 R143, RZ, RZ, R56 ;  /* 0x000000ffff8f7224 */ /* 0x000fe400078e0038 */
[----:B------:R-:W-:Y:S02]  /*7300*/  IMAD.MOV.U32 R136, RZ, RZ, R74 ;  /* 0x000000ffff887224 */ /* 0x000fe400078e004a */
[----:B------:R-:W-:Y:S02]  /*7310*/  IMAD.MOV.U32 R135, RZ, RZ, R72 ;  /* 0x000000ffff877224 */ /* 0x000fe400078e0048 */
[----:B------:R-:W-:Y:S01]  /*7320*/  IMAD.MOV.U32 R134, RZ, RZ, R78 ;  /* 0x000000ffff867224 */ /* 0x000fe200078e004e */
[----:B------:R-:W-:Y:S01]  /*7330*/  MOV R132, R76 ;  /* 0x0000004c00847202 */ /* 0x000fe20000000f00 */
[----:B------:R-:W-:Y:S02]  /*7340*/  IMAD.MOV.U32 R138, RZ, RZ, R66 ;  /* 0x000000ffff8a7224 */ /* 0x000fe400078e0042 */
[----:B------:R-:W-:-:S02]  /*7350*/  IMAD.MOV.U32 R139, RZ, RZ, R64 ;  /* 0x000000ffff8b7224 */ /* 0x000fc400078e0040 */
[----:B------:R-:W-:Y:S01]  /*7360*/  IMAD.MOV.U32 R140, RZ, RZ, R70 ;  /* 0x000000ffff8c7224 */ /* 0x000fe200078e0046 */
[----:B------:R-:W-:Y:S01]  /*7370*/  MOV R141, R68 ;  /* 0x00000044008d7202 */ /* 0x000fe20000000f00 */
[----:B------:R-:W-:Y:S06]  /*7380*/  @!P5 BRA `(.L_x_397) ;  /* 0x000000000004d947 */ /* 0x000fec0003800000 */
[----:B------:R-:W-:Y:S01]  /*7390*/  BPT.TRAP 0x1 ;  /* 0x000000040000795c */ /* 0x000fe20000300000 */
.L_x_397:
[----:B------:R-:W-:Y:S01]  /*73a0*/  IMAD R110, R232, 0x8, R22 ;  /* 0x00000008e86e7824 */ /* 0x000fe200078e0216 */
[----:B------:R-:W-:Y:S01]  /*73b0*/  SHF.L.U32 R124, R234, 0x1f, RZ ;  /* 0x0000001fea7c7819 */ /* 0x000fe200000006ff */
[----:B------:R-:W0:Y:S01]  /*73c0*/  LDC R133, c[0x0][0x2f4] ;  /* 0x0000bd00ff857b82 */ /* 0x000e220000000800 */
[----:B------:R-:W-:Y:S01]  /*73d0*/  IMAD.MOV.U32 R121, RZ, RZ, R123 ;  /* 0x000000ffff797224 */ /* 0x000fe200078e007b */
[----:B------:R-:W-:Y:S01]  /*73e0*/  BSSY B1, `(.L_x_398) ;  /* 0x0000005000017945 */ /* 0x000fe20003800000 */
[----:B------:R-:W1:Y:S05]  /*73f0*/  SYNCS.PHASECHK.TRANS64.TRYWAIT P3, [R110+URZ+0x38890], R124 ;  /* 0x0388907c6e0075a7 */ /* 0x000e6a000806017f */
[----:B------:R-:W2:Y:S01]  /*7400*/  LDC.64 R122, c[0x0][0x300] ;  /* 0x0000c000ff7a7b82 */ /* 0x000ea20000000a00 */
[----:B0-----:R-:W-:Y:S01]  /*7410*/  IMAD.IADD R137, R133, 0x1, -R112 ;  /* 0x0000000185897824 */ /* 0x001fe200078e0a70 */
[----:B-1----:R-:W-:Y:S06]  /*7420*/  @!P3 BRA `(.L_x_399) ;  /* 0x000001e000e0b947 */ /* 0x002fec0003800000 */
.L_x_660:
[----:B------:R-:W-:Y:S05]  /*7430*/  BSYNC B1 ;  /* 0x0000000000017941 */ /* 0x000fea0003800000 */
.L_x_398:
[----:B------:R-:W-:Y:S01]  /*7440*/  ISETP.GE.OR P3, PT, R23, R115, P0 ;  /* 0x000000731700720c */ /* 0x000fe20000766670 */
[----:B------:R-:W-:-:S12]  /*7450*/  BSSY B1, `(.L_x_400) ;  /* 0x000010a000017945 */ /* 0x000fd80003800000 */
[----:B------:R-:W-:Y:S05]  /*7460*/  @P3 BRA `(.L_x_401) ;  /* 0x0000001000203947 */ /* 0x000fea0003800000 */
[----:B------:R-:W1:Y:S01]  /*7470*/  S2R R83, SR_TID.X ;  /* 0x0000000000537919 */ /* 0x000e620000002100 */
[----:B------:R-:W-:Y:S01]  /*7480*/  SHF.R.S32.HI R80, RZ, 0x1f, R23 ;  /* 0x0000001fff507819 */ /* 0x000fe20000011417 */
[CC--:B--2---:R-:W-:Y:S01]  /*7490*/  IMAD.WIDE.U32 R126, R23.reuse, R122.reuse, R120 ;  /* 0x0000007a177e7225 */ /* 0x0c4fe200078e0078 */
[----:B------:R-:W-:Y:S01]  /*74a0*/  ISETP.NE.AND P6, PT, R0, RZ, PT ;  /* 0x000000ff0000720c */ /* 0x000fe20003fc5270 */
[----:B------:R-:W-:Y:S02]  /*74b0*/  BSSY B2, `(.L_x_402) ;  /* 0x00000f8000027945 */ /* 0x000fe40003800000 */
[----:B------:R-:W-:Y:S01]  /*74c0*/  IMAD R80, R80, R122, RZ ;  /* 0x0000007a50507224 */ /* 0x000fe200078e02ff */
[----:B------:R-:W-:Y:S01]  /*74d0*/  IADD3 R147, P3, P4, R102, R126, R40 ;  /* 0x0000007e66937210 */ /* 0x000fe20007c7e028 */
[C---:B------:R-:W-:Y:S02]  /*74e0*/  IMAD.SHL.U32 R82, R23.reuse, 0x80, RZ ;  /* 0x0000008017527824 */ /* 0x040fe400078e00ff */
[----:B------:R-:W-:Y:S01]  /*74f0*/  IMAD R81, R23, R123, R80 ;  /* 0x0000007b17517224 */ /* 0x000fe200078e0250 */
[----:B------:R-:W-:-:S02]  /*7500*/  SEL R80, R112, R137, !P6 ;  /* 0x0000008970507207 */ /* 0x000fc40007000000 */
[----:B------:R-:W-:Y:S02]  /*7510*/  LOP3.LUT R82, R82, 0x380, RZ, 0xc0, !PT ;  /* 0x0000038052527812 */ /* 0x000fe400078ec0ff */
[----:B------:R-:W-:Y:S02]  /*7520*/  IADD3 R146, R81, R127, RZ ;  /* 0x0000007f51927210 */ /* 0x000fe40007ffe0ff */
[----:B------:R-:W-:Y:S02]  /*7530*/  SHF.R.S32.HI R81, RZ, 0x1f, R80 ;  /* 0x0000001fff517819 */ /* 0x000fe40000011450 */
[----:B------:R-:W-:Y:S02]  /*7540*/  IADD3.X R156, R41, R146, R106, P3, P4 ;  /* 0x00000092299c7210 */ /* 0x000fe40001fe846a */
[----:B------:R-:W-:-:S04]  /*7550*/  LEA.HI R80, R81, R80, RZ, 0x5 ;  /* 0x0000005051507211 */ /* 0x000fc800078f28ff */
[----:B------:R-:W-:-:S04]  /*7560*/  LEA.HI.SX32 R80, R80, R105, 0x1b ;  /* 0x0000006950507211 */ /* 0x000fc800078fdaff */
[----:B------:R-:W-:Y:S01]  /*7570*/  SHF.R.S32.HI R81, RZ, 0x1f, R80 ;  /* 0x0000001fff517819 */ /* 0x000fe20000011450 */
[----:B------:R-:W-:Y:S02]  /*7580*/  IMAD.SHL.U32 R149, R80, 0x10, RZ ;  /* 0x0000001050957824 */ /* 0x000fe400078e00ff */
[----:B-1----:R-:W-:Y:S01]  /*7590*/  VIADD R83, R83, 0xffffff80 ;  /* 0xffffff8053537836 */ /* 0x002fe20000000000 */
[----:B------:R-:W-:Y:S02]  /*75a0*/  LEA.HI R81, R81, R80, RZ, 0x3 ;  /* 0x0000005051517211 */ /* 0x000fe400078f18ff */
[----:B------:R-:W-:Y:S02]  /*75b0*/  LOP3.LUT R80, R82, 0x70, R149, 0xf8, !PT ;  /* 0x0000007052507812 */ /* 0x000fe400078ef895 */
[----:B------:R-:W-:Y:S01]  /*75c0*/  SHF.R.S32.HI R82, RZ, 0x1f, R83 ;  /* 0x0000001fff527819 */ /* 0x000fe20000011453 */
[----:B------:R-:W-:-:S03]  /*75d0*/  IMAD.SHL.U32 R81, R81, 0x800, RZ ;  /* 0x0000080051517824 */ /* 0x000fc600078e00ff */
[----:B------:R-:W-:Y:S02]  /*75e0*/  LEA.HI R82, R82, R83, RZ, 0x6 ;  /* 0x0000005352527211 */ /* 0x000fe400078f30ff */
[----:B------:R-:W-:Y:S02]  /*75f0*/  SHF.L.U32 R83, R23, 0x7, RZ ;  /* 0x0000000717537819 */ /* 0x000fe400000006ff */
[----:B------:R-:W-:Y:S01]  /*7600*/  LOP3.LUT R81, R81, 0xffffc000, RZ, 0xc0, !PT ;  /* 0xffffc00051517812 */ /* 0x000fe200078ec0ff */
[----:B------:R-:W-:Y:S01]  /*7610*/  IMAD.SHL.U32 R82, R82, 0x10, RZ ;  /* 0x0000001052527824 */ /* 0x000fe200078e00ff */
[----:B------:R-:W-:-:S04]  /*7620*/  LOP3.LUT R83, R83, 0x380, RZ, 0xc0, !PT ;  /* 0x0000038053537812 */ /* 0x000fc800078ec0ff */
[----:B------:R-:W-:Y:S02]  /*7630*/  SHF.R.U32.HI R83, RZ, 0x3, R83 ;  /* 0x00000003ff537819 */ /* 0x000fe40000011653 */
[----:B------:R-:W-:Y:S02]  /*7640*/  LOP3.LUT R82, R82, 0xfffffc00, RZ, 0xc0, !PT ;  /* 0xfffffc0052527812 */ /* 0x000fe400078ec0ff */
[----:B------:R-:W-:-:S04]  /*7650*/  LOP3.LUT R80, R80, R83, RZ, 0x3c, !PT ;  /* 0x0000005350507212 */ /* 0x000fc800078e3cff */
[----:B------:R-:W-:Y:S01]  /*7660*/  IADD3 R83, R80, R81, R82 ;  /* 0x0000005150537210 */ /* 0x000fe20007ffe052 */
[----:B------:R-:W-:-:S03]  /*7670*/  IMAD R81, R232, 0x8000, R30 ;  /* 0x00008000e8517824 */ /* 0x000fc600078e021e */
[----:B------:R-:W-:Y:S01]  /*7680*/  LEA R83, R232, R83, 0xf ;  /* 0x00000053e8537211 */ /* 0x000fe200078e78ff */
[----:B------:R-:W-:-:S04]  /*7690*/  IMAD.IADD R81, R22, 0x1, R81 ;  /* 0x0000000116517824 */ /* 0x000fc800078e0251 */
[----:B------:R-:W-:Y:S02]  /*76a0*/  IMAD.IADD R84, R22, 0x1, R83 ;  /* 0x0000000116547824 */ /* 0x000fe400078e0253 */
[----:B------:R-:W1:Y:S04]  /*76b0*/  LDS.128 R80, [R81+0x28400] ;  /* 0x0284000051507984 */ /* 0x000e680000000c00 */
[----:B------:R-:W2:Y:S01]  /*76c0*/  LDS.128 R84, [R84+0x28400] ;  /* 0x0284000054547984 */ /* 0x000ea20000000c00 */
[----:B------:R-:W-:Y:S05]  /*76d0*/  @P2 BRA `(.L_x_403) ;  /* 0x0000000c00542947 */ /* 0x000fea0003800000 */
[--C-:B------:R-:W-:Y:S02]  /*76e0*/  SHF.R.U32.HI R164, RZ, 0x8, R49.reuse ;  /* 0x00000008ffa47819 */ /* 0x100fe40000011631 */
[--C-:B------:R-:W-:Y:S02]  /*76f0*/  SHF.R.U32.HI R165, RZ, 0x18, R49.reuse ;  /* 0x00000018ffa57819 */ /* 0x100fe40000011631 */
[----:B------:R-:W-:Y:S02]  /*7700*/  LOP3.LUT R48, R49, 0xff, RZ, 0xc0, !PT ;  /* 0x000000ff31307812 */ /* 0x000fe400078ec0ff */
[----:B------:R-:W-:Y:S01]  /*7710*/  SHF.R.U32.HI R162, RZ, 0x10, R49 ;  /* 0x00000010ffa27819 */ /* 0x000fe20000011631 */
[----:B------:R-:W-:Y:S01]  /*7720*/  IMAD.SHL.U32 R49, R164, 0x100, RZ ;  /* 0x00000100a4317824 */ /* 0x000fe200078e00ff */
[----:B------:R-:W-:Y:S02]  /*7730*/  SHF.R.U32.HI R163, RZ, 0x18, R51 ;  /* 0x00000018ffa37819 */ /* 0x000fe40000011633 */
[----:B------:R-:W-:-:S02]  /*7740*/  LOP3.LUT R50, R51, 0xff, RZ, 0xc0, !PT ;  /* 0x000000ff33327812 */ /* 0x000fc400078ec0ff */
[--C-:B------:R-:W-:Y:S02]  /*7750*/  SHF.R.U32.HI R160, RZ, 0x8, R51.reuse ;  /* 0x00000008ffa07819 */ /* 0x100fe40000011633 */
[----:B------:R-:W-:Y:S02]  /*7760*/  SHF.R.U32.HI R159, RZ, 0x10, R51 ;  /* 0x00000010ff9f7819 */ /* 0x000fe40000011633 */
[----:B------:R-:W-:Y:S02]  /*7770*/  SHF.R.U32.HI R52, RZ, 0x18, R53 ;  /* 0x00000018ff347819 */ /* 0x000fe40000011635 */
[----:B------:R-:W-:Y:S02]  /*7780*/  LOP3.LUT R51, R53, 0xff, RZ, 0xc0, !PT ;  /* 0x000000ff35337812 */ /* 0x000fe400078ec0ff */
[----:B------:R-:W-:Y:S02]  /*7790*/  PRMT R48, R165, 0x654, R48 ;  /* 0x00000654a5307816 */ /* 0x000fe40000000030 */
[----:B------:R-:W-:-:S02]  /*77a0*/  SHF.R.U32.HI R155, RZ, 0x8, R55 ;  /* 0x00000008ff9b7819 */ /* 0x000fc40000011637 */
[--C-:B------:R-:W-:Y:S02]  /*77b0*/  SHF.R.U32.HI R158, RZ, 0x8, R53.reuse ;  /* 0x00000008ff9e7819 */ /* 0x100fe40000011635 */
[----:B------:R-:W-:Y:S02]  /*77c0*/  SHF.R.U32.HI R157, RZ, 0x10, R53 ;  /* 0x00000010ff9d7819 */ /* 0x000fe40000011635 */
[----:B------:R-:W-:Y:S02]  /*77d0*/  SHF.R.U32.HI R54, RZ, 0x18, R55 ;  /* 0x00000018ff367819 */ /* 0x000fe40000011637 */
[----:B------:R-:W-:Y:S02]  /*77e0*/  LOP3.LUT R53, R55, 0xff, RZ, 0xc0, !PT ;  /* 0x000000ff37357812 */ /* 0x000fe400078ec0ff */
[----:B------:R-:W-:Y:S02]  /*77f0*/  PRMT R52, R52, 0x654, R51 ;  /* 0x0000065434347816 */ /* 0x000fe40000000033 */
[----:B------:R-:W-:Y:S01]  /*7800*/  LOP3.LUT R48, R48, 0xff00, R49, 0xf8, !PT ;  /* 0x0000ff0030307812 */ /* 0x000fe200078ef831 */
[----:B------:R-:W-:Y:S01]  /*7810*/  IMAD.U32 R49, R162, 0x10000, RZ ;  /* 0x00010000a2317824 */ /* 0x000fe200078e00ff */
[----:B------:R-:W-:Y:S01]  /*7820*/  SHF.R.U32.HI R161, RZ, 0x10, R55 ;  /* 0x00000010ffa17819 */ /* 0x000fe20000011637 */
[----:B------:R-:W-:Y:S01]  /*7830*/  IMAD.SHL.U32 R55, R155, 0x100, RZ ;  /* 0x000001009b377824 */ /* 0x000fe200078e00ff */
[----:B------:R-:W-:-:S02]  /*7840*/  PRMT R50, R163, 0x654, R50 ;  /* 0x00000654a3327816 */ /* 0x000fc40000000032 */
[----:B------:R-:W-:Y:S01]  /*7850*/  SHF.L.U32 R51, R160, 0x8, RZ ;  /* 0x00000008a0337819 */ /* 0x000fe200000006ff */
[----:B------:R-:W-:Y:S01]  /*7860*/  IMAD.U32 R161, R161, 0x10000, RZ ;  /* 0x00010000a1a17824 */ /* 0x000fe200078e00ff */
[----:B------:R-:W-:Y:S01]  /*7870*/  PRMT R54, R54, 0x654, R53 ;  /* 0x0000065436367816 */ /* 0x000fe20000000035 */
[----:B------:R-:W-:Y:S01]  /*7880*/  IMAD.SHL.U32 R53, R158, 0x100, RZ ;  /* 0x000001009e357824 */ /* 0x000fe200078e00ff */
[----:B------:R-:W-:Y:S02]  /*7890*/  LOP3.LUT R51, R50, 0xff00, R51, 0xf8, !PT ;  /* 0x0000ff0032337812 */ /* 0x000fe400078ef833 */
[----:B------:R-:W-:Y:S02]  /*78a0*/  LOP3.LUT R50, R48, 0xff0000, R49, 0xf8, !PT ;  /* 0x00ff000030327812 */ /* 0x000fe400078ef831 */
[----:B------:R-:W-:Y:S02]  /*78b0*/  LOP3.LUT R160, R54, 0xff00, R55, 0xf8, !PT ;  /* 0x0000ff0036a07812 */ /* 0x000fe400078ef837 */
[----:B------:R-:W-:-:S02]  /*78c0*/  SHF.L.U32 R48, R159, 0x10, RZ ;  /* 0x000000109f307819 */ /* 0x000fc400000006ff */
[----:B------:R-:W-:Y:S02]  /*78d0*/  F2FP.F16.E4M3.UNPACK_B R159, R154.H1 ;  /* 0x0000009aff9f723e */ /* 0x000fe400030006ff */
[----:B--2---:R-:W-:Y:S02]  /*78e0*/  F2FP.F16.E4M3.UNPACK_B R55, R84.H1 ;  /* 0x00000054ff37723e */ /* 0x004fe400030006ff */
[----:B-1----:R-:W-:Y:S01]  /*78f0*/  F2FP.F16.E4M3.UNPACK_B R54, R80.H1 ;  /* 0x00000050ff36723e */ /* 0x002fe200030006ff */
[----:B------:R-:W-:Y:S01]  /*7900*/  HADD2.F32 R49, -RZ, R159.H0_H0 ;  /* 0x2000009fff317230 */ /* 0x000fe20000004100 */
[----:B------:R-:W-:Y:S01]  /*7910*/  LOP3.LUT R158, R52, 0xff00, R53, 0xf8, !PT ;  /* 0x0000ff00349e7812 */ /* 0x000fe200078ef835 */
[----:B------:R-:W-:Y:S01]  /*7920*/  HADD2.F32 R53, -RZ, R55.H0_H0 ;  /* 0x20000037ff357230 */ /* 0x000fe20000004100 */
[----:B------:R-:W-:Y:S01]  /*7930*/  F2FP.F16.E4M3.UNPACK_B R155, R151.H1 ;  /* 0x00000097ff9b723e */ /* 0x000fe200030006ff */
[----:B------:R-:W-:Y:S01]  /*7940*/  HADD2.F32 R52, -RZ, R54.H0_H0 ;  /* 0x20000036ff347230 */ /* 0x000fe20000004100 */
[----:B------:R-:W-:Y:S01]  /*7950*/  LOP3.LUT R48, R51, 0xff0000, R48, 0xf8, !PT ;  /* 0x00ff000033307812 */ /* 0x000fe200078ef830 */
[----:B------:R-:W-:-:S02]  /*7960*/  IMAD.U32 R51, R157, 0x10000, RZ ;  /* 0x000100009d337824 */ /* 0x000fc400078e00ff */
[CC--:B------:R-:W-:Y:S01]  /*7970*/  FMUL.FTZ R163, R53.reuse, R49.reuse ;  /* 0x0000003135a37220 */ /* 0x0c0fe20000410000 */
[----:B------:R-:W-:Y:S02]  /*7980*/  HADD2.F32 R157, -RZ, R155.H0_H0 ;  /* 0x2000009bff9d7230 */ /* 0x000fe40000004100 */
[----:B------:R-:W-:Y:S01]  /*7990*/  FMUL.FTZ R162, R52, R49 ;  /* 0x0000003134a27220 */ /* 0x000fe20000410000 */
[----:B------:R-:W-:Y:S01]  /*79a0*/  LOP3.LUT R49, R160, 0xff0000, R161, 0xf8, !PT ;  /* 0x00ff0000a0317812 */ /* 0x000fe200078ef8a1 */
[----:B------:R-:W-:Y:S01]  /*79b0*/  HADD2.F32 R159, -RZ, R159.H1_H1 ;  /* 0x3000009fff9f7230 */ /* 0x000fe20000004100 */
[----:B------:R-:W-:Y:S01]  /*79c0*/  LOP3.LUT R51, R158, 0xff0000, R51, 0xf8, !PT ;  /* 0x00ff00009e337812 */ /* 0x000fe200078ef833 */
[-C--:B------:R-:W-:Y:S01]  /*79d0*/  FFMA.FTZ R52, R52, R157.reuse, -R163 ;  /* 0x0000009d34347223 */ /* 0x080fe200000108a3 */
[----:B------:R-:W-:Y:S01]  /*79e0*/  FFMA.FTZ R53, R53, R157, R162 ;  /* 0x0000009d35357223 */ /* 0x000fe200000100a2 */
[----:B------:R-:W-:Y:S01]  /*79f0*/  HADD2.F32 R158, -RZ, R155.H1_H1 ;  /* 0x3000009bff9e7230 */ /* 0x000fe20000004100 */
[----:B------:R-:W-:Y:S01]  /*7a00*/  F2FP.F16.E4M3.UNPACK_B R160, R154 ;  /* 0x0000009affa0723e */ /* 0x000fe200020006ff */
[----:B------:R-:W-:Y:S01]  /*7a10*/  HADD2.F32 R155, -RZ, R55.H1_H1 ;  /* 0x30000037ff9b7230 */ /* 0x000fe20000004100 */
[----:B------:R-:W-:Y:S01]  /*7a20*/  F2FP.F16.E4M3.UNPACK_B R157, R151 ;  /* 0x00000097ff9d723e */ /* 0x000fe200020006ff */
[----:B------:R-:W-:Y:S01]  /*7a30*/  HADD2.F32 R54, -RZ, R54.H1_H1 ;  /* 0x30000036ff367230 */ /* 0x000fe20000004100 */
[----:B------:R-:W-:Y:S01]  /*7a40*/  F2FP.F16.E4M3.UNPACK_B R84, R84 ;  /* 0x00000054ff54723e */ /* 0x000fe200020006ff */
[----:B------:R-:W-:Y:S01]  /*7a50*/  HADD2.F32 R161, -RZ, R160.H0_H0 ;  /* 0x200000a0ffa17230 */ /* 0x000fe20000004100 */
[----:B------:R-:W-:Y:S01]  /*7a60*/  F2FP.F16.E4M3.UNPACK_B R151, R80 ;  /* 0x00000050ff97723e */ /* 0x000fe200020006ff */
[-C--:B------:R-:W-:Y:S01]  /*7a70*/  FMUL.FTZ R55, R155, R159.reuse ;  /* 0x0000009f9b377220 */ /* 0x080fe20000410000 */
[----:B------:R-:W-:Y:S01]  /*7a80*/  FMUL.FTZ R162, R54, R159 ;  /* 0x0000009f36a27220 */ /* 0x000fe20000410000 */
[----:B------:R-:W-:-:S02]  /*7a90*/  HADD2.F32 R154, -RZ, R84.H0_H0 ;  /* 0x20000054ff9a7230 */ /* 0x000fc40000004100 */
[----:B------:R-:W-:Y:S02]  /*7aa0*/  HADD2.F32 R80, -RZ, R151.H0_H0 ;  /* 0x20000097ff507230 */ /* 0x000fe40000004100 */
[-C--:B------:R-:W-:Y:S01]  /*7ab0*/  FFMA.FTZ R55, R54, R158.reuse, -R55 ;  /* 0x0000009e36377223 */ /* 0x080fe20000010837 */
[----:B------:R-:W-:Y:S01]  /*7ac0*/  FFMA.FTZ R54, R155, R158, R162 ;  /* 0x0000009e9b367223 */ /* 0x000fe200000100a2 */
[----:B------:R-:W-:Y:S02]  /*7ad0*/  HADD2.F32 R159, -RZ, R157.H0_H0 ;  /* 0x2000009dff9f7230 */ /* 0x000fe40000004100 */
[-C--:B------:R-:W-:Y:S01]  /*7ae0*/  FMUL.FTZ R163, R154, R161.reuse ;  /* 0x000000a19aa37220 */ /* 0x080fe20000410000 */
[----:B------:R-:W-:Y:S01]  /*7af0*/  FMUL.FTZ R161, R80, R161 ;  /* 0x000000a150a17220 */ /* 0x000fe20000410000 */
[----:B------:R-:W-:Y:S01]  /*7b00*/  HADD2.F32 R162, -RZ, R160.H1_H1 ;  /* 0x300000a0ffa27230 */ /* 0x000fe20000004100 */
[----:B------:R-:W-:Y:S01]  /*7b10*/  F2FP.F16.E4M3.UNPACK_B R158, R86.H1 ;  /* 0x00000056ff9e723e */ /* 0x000fe200030006ff */
[----:B------:R-:W-:-:S02]  /*7b20*/  HADD2.F32 R155, -RZ, R84.H1_H1 ;  /* 0x30000054ff9b7230 */ /* 0x000fc40000004100 */
[-C--:B------:R-:W-:Y:S01]  /*7b30*/  FFMA.FTZ R84, R154, R159.reuse, R161 ;  /* 0x0000009f9a547223 */ /* 0x080fe200000100a1 */
[----:B------:R-:W-:Y:S02]  /*7b40*/  HADD2.F32 R151, -RZ, R151.H1_H1 ;  /* 0x30000097ff977230 */ /* 0x000fe40000004100 */
[----:B------:R-:W-:Y:S01]  /*7b50*/  FFMA.FTZ R80, R80, R159, -R163 ;  /* 0x0000009f50507223 */ /* 0x000fe200000108a3 */
[----:B------:R-:W-:Y:S02]  /*7b60*/  HADD2.F32 R160, -RZ, R157.H1_H1 ;  /* 0x3000009dffa07230 */ /* 0x000fe40000004100 */
[----:B------:R-:W-:Y:S01]  /*7b70*/  FMUL.FTZ R154, R155, R162 ;  /* 0x000000a29b9a7220 */ /* 0x000fe20000410000 */
[----:B------:R-:W-:Y:S01]  /*7b80*/  F2FP.F16.E4M3.UNPACK_B R157, R148.H1 ;  /* 0x00000094ff9d723e */ /* 0x000fe200030006ff */
[C---:B------:R-:W-:Y:S01]  /*7b90*/  FMUL.FTZ R164, R151.reuse, R162 ;  /* 0x000000a297a47220 */ /* 0x040fe20000410000 */
[----:B------:R-:W-:Y:S01]  /*7ba0*/  F2FP.F16.E4M3.UNPACK_B R161, R150.H1 ;  /* 0x00000096ffa1723e */ /* 0x000fe200030006ff */
[----:B------:R-:W-:Y:S01]  /*7bb0*/  FFMA.FTZ R151, R151, R160, -R154 ;  /* 0x000000a097977223 */ /* 0x000fe2000001089a */
[----:B------:R-:W-:Y:S01]  /*7bc0*/  F2FP.F16.E4M3.UNPACK_B R154, R82.H1 ;  /* 0x00000052ff9a723e */ /* 0x000fe200030006ff */
[----:B------:R-:W-:-:S02]  /*7bd0*/  HADD2.F32 R162, -RZ, R157.H0_H0 ;  /* 0x2000009dffa27230 */ /* 0x000fc40000004100 */
[----:B------:R-:W-:Y:S01]  /*7be0*/  FFMA.FTZ R155, R155, R160, R164 ;  /* 0x000000a09b9b7223 */ /* 0x000fe200000100a4 */
[----:B------:R-:W-:Y:S01]  /*7bf0*/  HADD2.F32 R159, -RZ, R158.H0_H0 ;  /* 0x2000009eff9f7230 */ /* 0x000fe20000004100 */
[----:B------:R-:W-:Y:S01]  /*7c00*/  F2FP.F16.E4M3.UNPACK_B R82, R82 ;  /* 0x00000052ff52723e */ /* 0x000fe200020006ff */
[----:B------:R-:W-:Y:S01]  /*7c10*/  HADD2.F32 R163, -RZ, R157.H1_H1 ;  /* 0x3000009dffa37230 */ /* 0x000fe20000004100 */
[----:B------:R-:W-:Y:S01]  /*7c20*/  F2FP.SATFINITE.E4M3.F32.PACK_AB_MERGE_C R53, R54, R53, RZ ;  /* 0x000000353635723e */ /* 0x000fe200048070ff */
[----:B------:R-:W-:Y:S02]  /*7c30*/  HADD2.F32 R157, -RZ, R154.H0_H0 ;  /* 0x2000009aff9d7230 */ /* 0x000fe40000004100 */
[----:B------:R-:W-:Y:S01]  /*7c40*/  FMUL.FTZ R164, R159, R162 ;  /* 0x000000a29fa47220 */ /* 0x000fe20000410000 */
[----:B------:R-:W-:Y:S01]  /*7c50*/  HADD2.F32 R160, -RZ, R161.H0_H0 ;  /* 0x200000a1ffa07230 */ /* 0x000fe20000004100 */
[----:B------:R-:W-:Y:S01]  /*7c60*/  F2FP.SATFINITE.E4M3.F32.PACK_AB_MERGE_C R52, R55, R52, RZ ;  /* 0x000000343734723e */ /* 0x000fe200048070ff */
[----:B------:R-:W-:-:S02]  /*7c70*/  HADD2.F32 R158, -RZ, R158.H1_H1 ;  /* 0x3000009eff9e7230 */ /* 0x000fc40000004100 */
[C---:B------:R-:W-:Y:S01]  /*7c80*/  FMUL.FTZ R162, R157.reuse, R162 ;  /* 0x000000a29da27220 */ /* 0x040fe20000410000 */
[----:B------:R-:W-:Y:S02]  /*7c90*/  HADD2.F32 R154, -RZ, R154.H1_H1 ;  /* 0x3000009aff9a7230 */ /* 0x000fe40000004100 */
[----:B------:R-:W-:Y:S01]  /*7ca0*/  FFMA.FTZ R164, R157, R160, -R164 ;  /* 0x000000a09da47223 */ /* 0x000fe200000108a4 */
[----:B------:R-:W-:Y:S02]  /*7cb0*/  HADD2.F32 R161, -RZ, R161.H1_H1 ;  /* 0x300000a1ffa17230 */ /* 0x000fe40000004100 */
[-C--:B------:R-:W-:Y:S01]  /*7cc0*/  FMUL.FTZ R165, R158, R163.reuse ;  /* 0x000000a39ea57220 */ /* 0x080fe20000410000 */
[----:B------:R-:W-:Y:S01]  /*7cd0*/  F2FP.F16.E4M3.UNPACK_B R157, R148 ;  /* 0x00000094ff9d723e */ /* 0x000fe200020006ff */
[C---:B------:R-:W-:Y:S01]  /*7ce0*/  FMUL.FTZ R163, R154.reuse, R163 ;  /* 0x000000a39aa37220 */ /* 0x040fe20000410000 */
[----:B------:R-:W-:Y:S01]  /*7cf0*/  F2FP.F16.E4M3.UNPACK_B R148, R86 ;  /* 0x00000056ff94723e */ /* 0x000fe200020006ff */
[-C--:B------:R-:W-:Y:S01]  /*7d00*/  FFMA.FTZ R169, R154, R161.reuse, -R165 ;  /* 0x000000a19aa97223 */ /* 0x080fe200000108a5 */
[----:B------:R-:W-:Y:S01]  /*7d10*/  F2FP.F16.E4M3.UNPACK_B R154, R150 ;  /* 0x00000096ff9a723e */ /* 0x000fe200020006ff */
[----:B------:R-:W-:Y:S01]  /*7d20*/  FFMA.FTZ R171, R158, R161, R163 ;  /* 0x000000a19eab7223 */ /* 0x000fe200000100a3 */
[----:B------:R-:W-:-:S02]  /*7d30*/  HADD2.F32 R161, -RZ, R157.H0_H0 ;  /* 0x2000009dffa17230 */ /* 0x000fc40000004100 */
[----:B------:R-:W-:Y:S01]  /*7d40*/  FFMA.FTZ R162, R159, R160, R162 ;  /* 0x000000a09fa27223 */ /* 0x000fe200000100a2 */
[----:B------:R-:W-:Y:S01]  /*7d50*/  HADD2.F32 R150, -RZ, R148.H0_H0 ;  /* 0x20000094ff967230 */ /* 0x000fe20000004100 */
[----:B------:R-:W-:Y:S01]  /*7d60*/  F2FP.F16.E4M3.UNPACK_B R54, R85 ;  /* 0x00000055ff36723e */ /* 0x000fe200020006ff */
[----:B------:R-:W-:Y:S01]  /*7d70*/  HADD2.F32 R163, -RZ, R157.H1_H1 ;  /* 0x3000009dffa37230 */ /* 0x000fe20000004100 */
[----:B------:R-:W-:Y:S01]  /*7d80*/  F2FP.F16.E4M3.UNPACK_B R55, R51 ;  /* 0x00000033ff37723e */ /* 0x000fe200020006ff */
[----:B------:R-:W-:Y:S02]  /*7d90*/  HADD2.F32 R86, -RZ, R82.H0_H0 ;  /* 0x20000052ff567230 */ /* 0x000fe40000004100 */
[----:B------:R-:W-:Y:S01]  /*7da0*/  FMUL.FTZ R165, R150, R161 ;  /* 0x000000a196a57220 */ /* 0x000fe20000410000 */
[----:B------:R-:W-:Y:S01]  /*7db0*/  HADD2.F32 R148, -RZ, R148.H1_H1 ;  /* 0x30000094ff947230 */ /* 0x000fe20000004100 */
[----:B------:R-:W-:Y:S01]  /*7dc0*/  F2FP.SATFINITE.E4M3.F32.PACK_AB_MERGE_C R84, R155, R84, R53 ;  /* 0x000000549b54723e */ /* 0x000fe20004807035 */
[----:B------:R-:W-:-:S02]  /*7dd0*/  HADD2.F32 R82, -RZ, R82.H1_H1 ;  /* 0x30000052ff527230 */ /* 0x000fc40000004100 */
[----:B------:R-:W-:Y:S01]  /*7de0*/  FMUL.FTZ R161, R86, R161 ;  /* 0x000000a156a17220 */ /* 0x000fe20000410000 */
[--C-:B------:R-:W-:Y:S02]  /*7df0*/  HADD2.F32 R157, -RZ, R154.reuse.H0_H0 ;  /* 0x2000009aff9d7230 */ /* 0x100fe40000004100 */
[-C--:B------:R-:W-:Y:S01]  /*7e00*/  FMUL.FTZ R167, R148, R163.reuse ;  /* 0x000000a394a77220 */ /* 0x080fe20000410000 */
[----:B------:R-:W-:Y:S02]  /*7e10*/  HADD2.F32 R159, -RZ, R154.H1_H1 ;  /* 0x3000009aff9f7230 */ /* 0x000fe40000004100 */
[----:B------:R-:W-:Y:S01]  /*7e20*/  FMUL.FTZ R163, R82, R163 ;  /* 0x000000a352a37220 */ /* 0x000fe20000410000 */
[----:B------:R-:W-:Y:S01]  /*7e30*/  F2FP.F16.E4M3.UNPACK_B R53, R81 ;  /* 0x00000051ff35723e */ /* 0x000fe200020006ff */
[-C--:B------:R-:W-:Y:S01]  /*7e40*/  FFMA.FTZ R165, R86, R157.reuse, -R165 ;  /* 0x0000009d56a57223 */ /* 0x080fe200000108a5 */
[----:B------:R-:W-:Y:S01]  /*7e50*/  FFMA.FTZ R86, R150, R157, R161 ;  /* 0x0000009d96567223 */ /* 0x000fe200000100a1 */
[----:B------:R-:W-:Y:S01]  /*7e60*/  FFMA.FTZ R163, R148, R159, R163 ;  /* 0x0000009f94a37223 */ /* 0x000fe200000100a3 */
[----:B------:R-:W-:Y:S01]  /*7e70*/  F2FP.SATFINITE.E4M3.F32.PACK_AB_MERGE_C R80, R151, R80, R52 ;  /* 0x000000509750723e */ /* 0x000fe20004807034 */
[----:B------:R-:W-:Y:S01]  /*7e80*/  HADD2.F32 R148, -RZ, R54.H0_H0 ;  /* 0x20000036ff947230 */ /* 0x000fe20000004100 */
[----:B------:R-:W-:Y:S01]  /*7e90*/  F2FP.F16.E4M3.UNPACK_B R150, R50 ;  /* 0x00000032ff96723e */ /* 0x000fe200020006ff */
[----:B------:R-:W-:Y:S01]  /*7ea0*/  HADD2.F32 R155, -RZ, R55.H0_H0 ;  /* 0x20000037ff9b7230 */ /* 0x000fe20000004100 */
[----:B------:R-:W-:Y:S01]  /*7eb0*/  F2FP.F16.E4M3.UNPACK_B R81, R81.H1 ;  /* 0x00000051ff51723e */ /* 0x000fe200030006ff */
[----:B------:R-:W-:Y:S01]  /*7ec0*/  HADD2.F32 R52, -RZ, R53.H0_H0 ;  /* 0x20000035ff347230 */ /* 0x000fe20000004100 */
[----:B------:R-:W-:Y:S01]  /*7ed0*/  F2FP.F16.E4M3.UNPACK_B R85, R85.H1 ;  /* 0x00000055ff55723e */ /* 0x000fe200030006ff */
[----:B------:R-:W-:-:S02]  /*7ee0*/  HADD2.F32 R151, -RZ, R150.H0_H0 ;  /* 0x20000096ff977230 */ /* 0x000fc40000004100 */
[-C--:B------:R-:W-:Y:S01]  /*7ef0*/  FMUL.FTZ R157, R148, R155.reuse ;  /* 0x0000009b949d7220 */ /* 0x080fe20000410000 */
[----:B------:R-:W-:Y:S02]  /*7f00*/  HADD2.F32 R54, -RZ, R54.H1_H1 ;  /* 0x30000036ff367230 */ /* 0x000fe40000004100 */
[C---:B------:R-:W-:Y:S01]  /*7f10*/  FMUL.FTZ R155, R52.reuse, R155 ;  /* 0x0000009b349b7220 */ /* 0x040fe20000410000 */
[----:B------:R-:W-:Y:S02]  /*7f20*/  HADD2.F32 R154, -RZ, R55.H1_H1 ;  /* 0x30000037ff9a7230 */ /* 0x000fe40000004100 */
[-C--:B------:R-:W-:Y:S01]  /*7f30*/  FFMA.FTZ R52, R52, R151.reuse, -R157 ;  /* 0x0000009734347223 */ /* 0x080fe2000001089d */
[----:B------:R-:W-:Y:S02]  /*7f40*/  HADD2.F32 R55, -RZ, R53.H1_H1 ;  /* 0x30000035ff377230 */ /* 0x000fe40000004100 */
[----:B------:R-:W-:Y:S01]  /*7f50*/  FFMA.FTZ R53, R148, R151, R155 ;  /* 0x0000009794357223 */ /* 0x000fe2000001009b */
[----:B------:R-:W-:-:S02]  /*7f60*/  HADD2.F32 R150, -RZ, R150.H1_H1 ;  /* 0x30000096ff967230 */ /* 0x000fc40000004100 */
[CC--:B------:R-:W-:Y:S01]  /*7f70*/  FMUL.FTZ R148, R54.reuse, R154.reuse ;  /* 0x0000009a36947220 */ /* 0x0c0fe20000410000 */
[----:B------:R-:W-:Y:S01]  /*7f80*/  F2FP.F16.E4M3.UNPACK_B R151, R51.H1 ;  /* 0x00000033ff97723e */ /* 0x000fe200030006ff */
[C---:B------:R-:W-:Y:S01]  /*7f90*/  FMUL.FTZ R155, R55.reuse, R154 ;  /* 0x0000009a379b7220 */ /* 0x040fe20000410000 */
[----:B------:R-:W-:Y:S01]  /*7fa0*/  F2FP.F16.E4M3.UNPACK_B R50, R50.H1 ;  /* 0x00000032ff32723e */ /* 0x000fe200030006ff */
[----:B------:R-:W-:Y:S01]  /*7fb0*/  FFMA.FTZ R55, R55, R150, -R148 ;  /* 0x0000009637377223 */ /* 0x000fe20000010894 */
[----:B------:R-:W-:Y:S01]  /*7fc0*/  HADD2.F32 R51, -RZ, R81.H0_H0 ;  /* 0x20000051ff337230 */ /* 0x000fe20000004100 */
[----:B------:R-:W-:Y:S01]  /*7fd0*/  F2FP.SATFINITE.E4M3.F32.PACK_AB_MERGE_C R162, R171, R162, RZ ;  /* 0x000000a2aba2723e */ /* 0x000fe200048070ff */
[----:B------:R-:W-:Y:S02]  /*7fe0*/  HADD2.F32 R148, -RZ, R85.H0_H0 ;  /* 0x20000055ff947230 */ /* 0x000fe40000004100 */
[----:B------:R-:W-:Y:S01]  /*7ff0*/  FFMA.FTZ R54, R54, R150, R155 ;  /* 0x0000009636367223 */ /* 0x000fe2000001009b */
[----:B------:R-:W-:Y:S01]  /*8000*/  HADD2.F32 R154, -RZ, R151.H0_H0 ;  /* 0x20000097ff9a7230 */ /* 0x000fe20000004100 */
[----:B------:R-:W-:Y:S01]  /*8010*/  F2FP.SATFINITE.E4M3.F32.PACK_AB_MERGE_C R86, R163, R86, R162 ;  /* 0x00000056a356723e */ /* 0x000fe200048070a2 */
[----:B------:R-:W-:Y:S01]  /*8020*/  HADD2.F32 R85, -RZ, R85.H1_H1 ;  /* 0x30000055ff557230 */ /* 0x000fe20000004100 */
[----:B------:R-:W-:Y:S01]  /*8030*/  F2FP.F16.E4M3.UNPACK_B R157, R49 ;  /* 0x00000031ff9d723e */ /* 0x000fe200020006ff */
[----:B------:R-:W-:-:S02]  /*8040*/  HADD2.F32 R158, -RZ, R151.H1_H1 ;  /* 0x30000097ff9e7230 */ /* 0x000fc40000004100 */
[CC--:B------:R-:W-:Y:S01]  /*8050*/  FMUL.FTZ R160, R148.reuse, R154.reuse ;  /* 0x0000009a94a07220 */ /* 0x0c0fe20000410000 */
[--C-:B------:R-:W-:Y:S02]  /*8060*/  HADD2.F32 R150, -RZ, R50.reuse.H0_H0 ;  /* 0x20000032ff967230 */ /* 0x100fe40000004100 */
[----:B------:R-:W-:Y:S01]  /*8070*/  FMUL.FTZ R151, R51, R154 ;  /* 0x0000009a33977220 */ /* 0x000fe20000410000 */
[----:B------:R-:W-:Y:S02]  /*8080*/  HADD2.F32 R81, -RZ, R81.H1_H1 ;  /* 0x30000051ff517230 */ /* 0x000fe40000004100 */
[----:B------:R-:W-:Y:S01]  /*8090*/  FMUL.FTZ R162, R85, R158 ;  /* 0x0000009e55a27220 */ /* 0x000fe20000410000 */
[----:B------:R-:W-:Y:S02]  /*80a0*/  HADD2.F32 R154, -RZ, R50.H1_H1 ;  /* 0x30000032ff9a7230 */ /* 0x000fe40000004100 */
[-C--:B------:R-:W-:Y:S01]  /*80b0*/  FFMA.FTZ R50, R51, R150.reuse, -R160 ;  /* 0x0000009633327223 */ /* 0x080fe200000108a0 */
[----:B------:R-:W-:Y:S01]  /*80c0*/  FFMA.FTZ R51, R148, R150, R151 ;  /* 0x0000009694337223 */ /* 0x000fe20000010097 */
[C---:B------:R-:W-:Y:S01]  /*80d0*/  FMUL.FTZ R158, R81.reuse, R158 ;  /* 0x0000009e519e7220 */ /* 0x040fe20000410000 */
[----:B------:R-:W-:Y:S01]  /*80e0*/  F2FP.F16.E4M3.UNPACK_B R148, R87 ;  /* 0x00000057ff94723e */ /* 0x000fe200020006ff */
[-C--:B------:R-:W-:Y:S01]  /*80f0*/  FFMA.FTZ R163, R81, R154.reuse, -R162 ;  /* 0x0000009a51a37223 */ /* 0x080fe200000108a2 */
[----:B------:R-:W-:Y:S01]  /*8100*/  F2FP.F16.E4M3.UNPACK_B R81, R83 ;  /* 0x00000053ff51723e */ /* 0x000fe200020006ff */
[----:B------:R-:W-:Y:S01]  /*8110*/  FFMA.FTZ R82, R82, R159, -R167 ;  /* 0x0000009f52527223 */ /* 0x000fe200000108a7 */
[----:B------:R-:W-:Y:S01]  /*8120*/  F2FP.F16.E4M3.UNPACK_B R150, R87.H1 ;  /* 0x00000057ff96723e */ /* 0x000fe200030006ff */
[----:B------:R-:W-:Y:S01]  /*8130*/  FFMA.FTZ R162, R85, R154, R158 ;  /* 0x0000009a55a27223 */ /* 0x000fe2000001009e */
[----:B------:R-:W-:Y:S01]  /*8140*/  F2FP.F16.E4M3.UNPACK_B R159, R49.H1 ;  /* 0x00000031ff9f723e */ /* 0x000fe200030006ff */
[----:B------:R-:W-:Y:S01]  /*8150*/  HADD2.F32 R151, -RZ, R148.H0_H0 ;  /* 0x20000094ff977230 */ /* 0x000fe20000004100 */
[----:B------:R-:W-:Y:S01]  /*8160*/  F2FP.SATFINITE.E4M3.F32.PACK_AB_MERGE_C R164, R169, R164, RZ ;  /* 0x000000a4a9a4723e */ /* 0x000fe200048070ff */
[----:B------:R-:W-:Y:S01]  /*8170*/  HADD2.F32 R160, -RZ, R157.H0_H0 ;  /* 0x2000009dffa07230 */ /* 0x000fe20000004100 */
[----:B------:R-:W-:Y:S01]  /*8180*/  F2FP.F16.E4M3.UNPACK_B R83, R83.H1 ;  /* 0x00000053ff53723e */ /* 0x000fe200030006ff */
[----:B------:R-:W-:Y:S01]  /*8190*/  HADD2.F32 R85, -RZ, R81.H0_H0 ;  /* 0x20000051ff557230 */ /* 0x000fe20000004100 */
[-C--:B------:R-:W-:Y:S01]  /*81a0*/  F2FP.F16.E4M3.UNPACK_B R49, R48.reuse ;  /* 0x00000030ff31723e */ /* 0x080fe200020006ff */
[----:B------:R-:W-:Y:S01]  /*81b0*/  HADD2.F32 R161, -RZ, R159.H0_H0 ;  /* 0x2000009fffa17230 */ /* 0x000fe20000004100 */
[----:B------:R-:W-:Y:S01]  /*81c0*/  F2FP.F16.E4M3.UNPACK_B R154, R48.H1 ;  /* 0x00000030ff9a723e */ /* 0x000fe200030006ff */
[----:B------:R-:W-:Y:S01]  /*81d0*/  HADD2.F32 R48, -RZ, R150.H0_H0 ;  /* 0x20000096ff307230 */ /* 0x000fe20000004100 */
[----:B------:R-:W-:Y:S01]  /*81e0*/  F2FP.SATFINITE.E4M3.F32.PACK_AB_MERGE_C R82, R82, R165, R164 ;  /* 0x000000a55252723e */ /* 0x000fe200048070a4 */
[----:B------:R-:W-:-:S02]  /*81f0*/  HADD2.F32 R87, -RZ, R83.H0_H0 ;  /* 0x20000053ff577230 */ /* 0x000fc40000004100 */
[-C--:B------:R-:W-:Y:S01]  /*8200*/  FMUL.FTZ R164, R151, R160.reuse ;  /* 0x000000a097a47220 */ /* 0x080fe20000410000 */
[----:B------:R-:W-:Y:S02]  /*8210*/  HADD2.F32 R158, -RZ, R49.H0_H0 ;  /* 0x20000031ff9e7230 */ /* 0x000fe40000004100 */
[----:B------:R-:W-:Y:S01]  /*8220*/  FMUL.FTZ R160, R85, R160 ;  /* 0x000000a055a07220 */ /* 0x000fe20000410000 */
[----:B------:R-:W-:Y:S02]  /*8230*/  HADD2.F32 R150, -RZ, R150.H1_H1 ;  /* 0x30000096ff967230 */ /* 0x000fe40000004100 */
[-C--:B------:R-:W-:Y:S01]  /*8240*/  FMUL.FTZ R166, R48, R161.reuse ;  /* 0x000000a130a67220 */ /* 0x080fe20000410000 */
[----:B------:R-:W-:Y:S02]  /*8250*/  HADD2.F32 R159, -RZ, R159.H1_H1 ;  /* 0x3000009fff9f7230 */ /* 0x000fe40000004100 */
[----:B------:R-:W-:Y:S01]  /*8260*/  FMUL.FTZ R161, R87, R161 ;  /* 0x000000a157a17220 */ /* 0x000fe20000410000 */
[----:B------:R-:W-:-:S02]  /*8270*/  HADD2.F32 R83, -RZ, R83.H1_H1 ;  /* 0x30000053ff537230 */ /* 0x000fc40000004100 */
[-C--:B------:R-:W-:Y:S01]  /*8280*/  FFMA.FTZ R164, R85, R158.reuse, -R164 ;  /* 0x0000009e55a47223 */ /* 0x080fe200000108a4 */
[----:B------:R-:W-:Y:S02]  /*8290*/  HADD2.F32 R155, -RZ, R154.H0_H0 ;  /* 0x2000009aff9b7230 */ /* 0x000fe40000004100 */
[----:B------:R-:W-:Y:S01]  /*82a0*/  FFMA.FTZ R160, R151, R158, R160 ;  /* 0x0000009e97a07223 */ /* 0x000fe200000100a0 */
[----:B------:R-:W-:Y:S02]  /*82b0*/  HADD2.F32 R148, -RZ, R148.H1_H1 ;  /* 0x30000094ff947230 */ /* 0x000fe40000004100 */
[-C--:B------:R-:W-:Y:S01]  /*82c0*/  FMUL.FTZ R158, R150, R159.reuse ;  /* 0x0000009f969e7220 */ /* 0x080fe20000410000 */
[----:B------:R-:W-:Y:S02]  /*82d0*/  HADD2.F32 R157, -RZ, R157.H1_H1 ;  /* 0x3000009dff9d7230 */ /* 0x000fe40000004100 */
[----:B------:R-:W-:Y:S01]  /*82e0*/  FMUL.FTZ R159, R83, R159 ;  /* 0x0000009f539f7220 */ /* 0x000fe20000410000 */
[----:B------:R-:W-:-:S02]  /*82f0*/  HADD2.F32 R154, -RZ, R154.H1_H1 ;  /* 0x3000009aff9a7230 */ /* 0x000fc40000004100 */
[-C--:B------:R-:W-:Y:S01]  /*8300*/  FFMA.FTZ R161, R48, R155.reuse, R161 ;  /* 0x0000009b30a17223 */ /* 0x080fe200000100a1 */
[----:B------:R-:W-:Y:S02]  /*8310*/  HADD2.F32 R81, -RZ, R81.H1_H1 ;  /* 0x30000051ff517230 */ /* 0x000fe40000004100 */
[----:B------:R-:W-:Y:S01]  /*8320*/  FFMA.FTZ R166, R87, R155, -R166 ;  /* 0x0000009b57a67223 */ /* 0x000fe200000108a6 */
[----:B------:R-:W-:Y:S02]  /*8330*/  HADD2.F32 R49, -RZ, R49.H1_H1 ;  /* 0x30000031ff317230 */ /* 0x000fe40000004100 */
[-C--:B------:R-:W-:Y:S01]  /*8340*/  FMUL.FTZ R48, R148, R157.reuse ;  /* 0x0000009d94307220 */ /* 0x080fe20000410000 */
[-C--:B------:R-:W-:Y:S01]  /*8350*/  FFMA.FTZ R83, R83, R154.reuse, -R158 ;  /* 0x0000009a53537223 */ /* 0x080fe2000001089e */
[----:B------:R-:W-:Y:S01]  /*8360*/  FMUL.FTZ R157, R81, R157 ;  /* 0x0000009d519d7220 */ /* 0x000fe20000410000 */
[----:B------:R-:W-:Y:S01]  /*8370*/  FFMA.FTZ R150, R150, R154, R159 ;  /* 0x0000009a96967223 */ /* 0x000fe2000001009f */
[----:B------:R-:W-:Y:S01]  /*8380*/  F2FP.SATFINITE.E4M3.F32.PACK_AB_MERGE_C R50, R163, R50, RZ ;  /* 0x00000032a332723e */ /* 0x000fe200048070ff */
[-C--:B------:R-:W-:Y:S01]  /*8390*/  FFMA.FTZ R81, R81, R49.reuse, -R48 ;  /* 0x0000003151517223 */ /* 0x080fe20000010830 */
[----:B------:R-:W-:Y:S01]  /*83a0*/  FFMA.FTZ R157, R148, R49, R157 ;  /* 0x00000031949d7223 */ /* 0x000fe2000001009d */
[----:B------:R-:W-:-:S02]  /*83b0*/  F2FP.SATFINITE.E4M3.F32.PACK_AB_MERGE_C R83, R83, R166, RZ ;  /* 0x000000a65353723e */ /* 0x000fc400048070ff */
[----:B------:R-:W-:Y:S02]  /*83c0*/  F2FP.SATFINITE.E4M3.F32.PACK_AB_MERGE_C R55, R55, R52, R50 ;  /* 0x000000343737723e */ /* 0x000fe40004807032 */
[----:B------:R-:W-:Y:S02]  /*83d0*/  F2FP.SATFINITE.E4M3.F32.PACK_AB_MERGE_C R51, R162, R51, RZ ;  /* 0x00000033a233723e */ /* 0x000fe400048070ff */
[----:B------:R-:W-:Y:S02]  /*83e0*/  F2FP.SATFINITE.E4M3.F32.PACK_AB_MERGE_C R150, R150, R161, RZ ;  /* 0x000000a19696723e */ /* 0x000fe400048070ff */
[----:B------:R-:W-:Y:S01]  /*83f0*/  F2FP.SATFINITE.E4M3.F32.PACK_AB_MERGE_C R83, R81, R164, R83 ;  /* 0x000000a45153723e */ /* 0x000fe20004807053 */
[----:B------:R-:W-:Y:S01]  /*8400*/  IMAD.MOV.U32 R81, RZ, RZ, R55 ;  /* 0x000000ffff517224 */ /* 0x000fe200078e0037 */
[----:B------:R-:W-:Y:S02]  /*8410*/  F2FP.SATFINITE.E4M3.F32.PACK_AB_MERGE_C R85, R54, R53, R51 ;  /* 0x000000353655723e */ /* 0x000fe40004807033 */
[----:B------:R-:W-:-:S07]  /*8420*/  F2FP.SATFINITE.E4M3.F32.PACK_AB_MERGE_C R87, R157, R160, R150 ;  /* 0x000000a09d57723e */ /* 0x000fce0004807096 */
.L_x_403:
[----:B------:R-:W-:Y:S05]  /*8430*/  BSYNC B2 ;  /* 0x0000000000027941 */ /* 0x000fea0003800000 */
.L_x_402:
[----:B------:R-:W-:Y:S01]  /*8440*/  ISETP.GE.AND P3, PT, R149, R133, PT ;  /* 0x000000859500720c */ /* 0x000fe20003f66270 */
[----:B------:R-:W-:-:S12]  /*8450*/  ULDC.64 UR4, c[0x0][0x2e8] ;  /* 0x0000ba0000047ab9 */ /* 0x000fd80000000a00 */
[--C-:B------:R-:W-:Y:S02]  /*8460*/  @!P3 SHF.R.S32.HI R48, RZ, 0x1f, R149.reuse ;  /* 0x0000001fff30b819 */ /* 0x100fe40000011495 */
[----:B------:R-:W-:-:S04]  /*8470*/  @!P3 IADD3 R50, P4, P6, R102, R126, R149 ;  /* 0x0000007e6632b210 */ /* 0x000fc80007e9e095 */
[----:B------:R-:W-:Y:S02]  /*8480*/  @!P3 IADD3.X R146, R41, R146, R48, P4, P6 ;  /* 0x000000922992b210 */ /* 0x000fe400027ec430 */
[----:B------:R-:W-:-:S04]  /*8490*/  IADD3 R48, P4, R147, UR4, RZ ;  /* 0x0000000493307c10 */ /* 0x000fc8000ff9e0ff */
[----:B------:R-:W-:Y:S02]  /*84a0*/  IADD3.X R49, R156, UR5, RZ, P4, !PT ;  /* 0x000000059c317c10 */ /* 0x000fe4000a7fe4ff */
[----:B------:R-:W-:-:S03]  /*84b0*/  @!P3 IADD3 R50, P4, R50, UR4, RZ ;  /* 0x000000043232bc10 */ /* 0x000fc6000ff9e0ff */
[----:B-1----:R1:W-:Y:S01]  /*84c0*/  STG.E.128 desc[UR42][R48.64], R80 ;  /* 0x0000005030007986 */ /* 0x0023e2000c101d2a */
[----:B------:R-:W-:-:S05]  /*84d0*/  @!P3 IADD3.X R51, R146, UR5, RZ, P4, !PT ;  /* 0x000000059233bc10 */ /* 0x000fca000a7fe4ff */
[----:B--2---:R1:W-:Y:S04]  /*84e0*/  @!P3 STG.E.128 desc[UR42][R50.64], R84 ;  /* 0x000000543200b986 */ /* 0x0043e8000c101d2a */
.L_x_401:
[----:B------:R-:W-:Y:S05]  /*84f0*/  BSYNC B1 ;  /* 0x0000000000017941 */ /* 0x000fea0003800000 */
.L_x_400:
[----:B-1----:R-:W-:Y:S01]  /*8500*/  IADD3 R49, R23, 0x20, RZ ;  /* 0x0000002017317810 */ /* 0x002fe20007ffe0ff */
[----:B------:R-:W-:Y:S03]  /*8510*/  BSSY B1, `(.L_x_404) ;  /* 0x000010d000017945 */ /* 0x000fe60003800000 */
[----:B------:R-:W-:-:S13]  /*8520*/  ISETP.GE.OR P3, PT, R49, R115, P0 ;  /* 0x000000733100720c */ /* 0x000fda0000766670 */
[----:B------:R-:W-:Y:S05]  /*8530*/  @P3 BRA `(.L_x_405) ;  /* 0x0000001000283947 */ /* 0x000fea0003800000 */
[----:B------:R-:W3:Y:S01]  /*8540*/  LDL R50, [R1+0x28] ;  /* 0x0000280001327983 */ /* 0x000ee20000100800 */
[-C--:B--2---:R-:W-:Y:S01]  /*8550*/  IMAD R48, R118, R122.reuse, RZ ;  /* 0x0000007a76307224 */ /* 0x084fe200078e02ff */
[----:B------:R-:W-:Y:S01]  /*8560*/  ISETP.NE.AND P6, PT, R0, RZ, PT ;  /* 0x000000ff0000720c */ /* 0x000fe20003fc5270 */
[C---:B------:R-:W-:Y:S01]  /*8570*/  IMAD.WIDE.U32 R80, R49.reuse, R122, R120 ;  /* 0x0000007a31507225 */ /* 0x040fe200078e0078 */
[----:B------:R-:W-:Y:S03]  /*8580*/  BSSY B2, `(.L_x_406) ;  /* 0x00000fa000027945 */ /* 0x000fe60003800000 */
[----:B------:R-:W-:Y:S01]  /*8590*/  IMAD R49, R49, R123, R48 ;  /* 0x0000007b31317224 */ /* 0x000fe200078e0230 */
[----:B------:R-:W-:Y:S01]  /*85a0*/  SEL R48, R112, R137, !P6 ;  /* 0x0000008970307207 */ /* 0x000fe20007000000 */
[----:B------:R-:W-:Y:S01]  /*85b0*/  VIADD R51, R23, 0x20 ;  /* 0x0000002017337836 */ /* 0x000fe20000000000 */
[----:B------:R-:W-:Y:S01]  /*85c0*/  IADD3 R83, P3, P4, R102, R80, R40 ;  /* 0x0000005066537210 */ /* 0x000fe20007c7e028 */
[----:B------:R-:W-:Y:S01]  /*85d0*/  IMAD.IADD R82, R81, 0x1, R49 ;  /* 0x0000000151527824 */ /* 0x000fe200078e0231 */
[----:B------:R-:W-:Y:S01]  /*85e0*/  SHF.R.S32.HI R49, RZ, 0x1f, R48 ;  /* 0x0000001fff317819 */ /* 0x000fe20000011430 */
[----:B------:R-:W-:Y:S01]  /*85f0*/  VIADD R52, R23, 0x20 ;  /* 0x0000002017347836 */ /* 0x000fe20000000000 */
[----:B------:R-:W-:-:S02]  /*8600*/  SHF.L.U32 R51, R51, 0x7, RZ ;  /* 0x0000000733337819 */ /* 0x000fc400000006ff */
[----:B------:R-:W-:Y:S01]  /*8610*/  LEA.HI R48, R49, R48, RZ, 0x5 ;  /* 0x0000003031307211 */ /* 0x000fe200078f28ff */
[----:B------:R-:W-:Y:S01]  /*8620*/  IMAD.SHL.U32 R52, R52, 0x80, RZ ;  /* 0x0000008034347824 */ /* 0x000fe200078e00ff */
[----:B------:R-:W-:Y:S02]  /*8630*/  LOP3.LUT R51, R51, 0x380, RZ, 0xc0, !PT ;  /* 0x0000038033337812 */ /* 0x000fe400078ec0ff */
[----:B------:R-:W-:Y:S02]  /*8640*/  LEA.HI.SX32 R48, R48, R105, 0x1b ;  /* 0x0000006930307211 */ /* 0x000fe400078fdaff */
[----:B------:R-:W-:Y:S02]  /*8650*/  LOP3.LUT R52, R52, 0x380, RZ, 0xc0, !PT ;  /* 0x0000038034347812 */ /* 0x000fe400078ec0ff */
[----:B------:R-:W-:Y:S01]  /*8660*/  SHF.R.S32.HI R49, RZ, 0x1f, R48 ;  /* 0x0000001fff317819 */ /* 0x000fe20000011430 */
[----:B------:R-:W-:Y:S01]  /*8670*/  IMAD.SHL.U32 R85, R48, 0x10, RZ ;  /* 0x0000001030557824 */ /* 0x000fe200078e00ff */
[----:B------:R-:W-:-:S02]  /*8680*/  SHF.R.U32.HI R51, RZ, 0x3, R51 ;  /* 0x00000003ff337819 */ /* 0x000fc40000011633 */
[----:B------:R-:W-:Y:S02]  /*8690*/  LEA.HI R49, R49, R48, RZ, 0x3 ;  /* 0x0000003031317211 */ /* 0x000fe400078f18ff */
[----:B------:R-:W-:Y:S02]  /*86a0*/  LOP3.LUT R48, R52, 0x70, R85, 0xf8, !PT ;  /* 0x0000007034307812 */ /* 0x000fe400078ef855 */
[----:B------:R-:W-:Y:S01]  /*86b0*/  IADD3.X R87, R41, R82, R106, P3, P4 ;  /* 0x0000005229577210 */ /* 0x000fe20001fe846a */
[----:B------:R-:W-:Y:S01]  /*86c0*/  IMAD.SHL.U32 R49, R49, 0x800, RZ ;  /* 0x0000080031317824 */ /* 0x000fe200078e00ff */
[----:B------:R-:W-:-:S04]  /*86d0*/  LOP3.LUT R48, R48, R51, RZ, 0x3c, !PT ;  /* 0x0000003330307212 */ /* 0x000fc800078e3cff */
[----:B------:R-:W-:-:S04]  /*86e0*/  LOP3.LUT R49, R49, 0xffffc000, RZ, 0xc0, !PT ;  /* 0xffffc00031317812 */ /* 0x000fc800078ec0ff */
[----:B---3--:R-:W-:Y:S02]  /*86f0*/  IADD3 R51, R48, R49, R50 ;  /* 0x0000003130337210 */ /* 0x008fe40007ffe032 */
[----:B------:R-:W-:-:S03]  /*8700*/  LEA R49, R232, R29, 0xf ;  /* 0x0000001de8317211 */ /* 0x000fc600078e78ff */
[----:B------:R-:W-:Y:S02]  /*8710*/  IMAD R51, R232, 0x8000, R51 ;  /* 0x00008000e8337824 */ /* 0x000fe400078e0233 */
[C---:B------:R-:W-:Y:S02]  /*8720*/  IMAD.IADD R49, R22.reuse, 0x1, R49 ;  /* 0x0000000116317824 */ /* 0x040fe400078e0231 */
[----:B------:R-:W-:-:S04]  /*8730*/  IMAD.IADD R52, R22, 0x1, R51 ;  /* 0x0000000116347824 */ /* 0x000fc800078e0233 */
[----:B------:R-:W1:Y:S04]  /*8740*/  LDS.128 R48, [R49+0x28400] ;  /* 0x0284000031307984 */ /* 0x000e680000000c00 */
[----:B------:R-:W2:Y:S01]  /*8750*/  LDS.128 R52, [R52+0x28400] ;  /* 0x0284000034347984 */ /* 0x000ea20000000c00 */
[----:B------:R-:W-:Y:S05]  /*8760*/  @P2 BRA `(.L_x_407) ;  /* 0x0000000c006c2947 */ /* 0x000fea0003800000 */
[--C-:B------:R-:W-:Y:S01]  /*8770*/  SHF.R.U32.HI R154, RZ, 0x8, R57.reuse ;  /* 0x00000008ff9a7819 */ /* 0x100fe20000011639 */
[----:B-1----:R-:W-:Y:S01]  /*8780*/  IMAD.MOV.U32 R60, RZ, RZ, R48 ;  /* 0x000000ffff3c7224 */ /* 0x002fe200078e0030 */
[----:B------:R-:W-:Y:S01]  /*8790*/  LOP3.LUT R58, R57, 0xff, RZ, 0xc0, !PT ;  /* 0x000000ff393a7812 */ /* 0x000fe200078ec0ff */
[----:B--2---:R-:W-:Y:S01]  /*87a0*/  IMAD.MOV.U32 R62, RZ, RZ, R52 ;  /* 0x000000ffff3e7224 */ /* 0x004fe200078e0034 */
[----:B------:R-:W-:Y:S02]  /*87b0*/  SHF.R.U32.HI R151, RZ, 0x18, R57 ;  /* 0x00000018ff977819 */ /* 0x000fe40000011639 */
[----:B------:R-:W-:Y:S02]  /*87c0*/  MOV R56, R49 ;  /* 0x0000003100387202 */ /* 0x000fe40000000f00 */
[----:B------:R-:W-:Y:S02]  /*87d0*/  SHF.R.U32.HI R149, RZ, 0x8, R59 ;  /* 0x00000008ff957819 */ /* 0x000fe4000001163b */
[----:B------:R-:W-:-:S02]  /*87e0*/  PRMT R49, R151, 0x654, R58 ;  /* 0x0000065497317816 */ /* 0x000fc4000000003a */
[----:B------:R-:W-:Y:S02]  /*87f0*/  SHF.L.U32 R48, R154, 0x8, RZ ;  /* 0x000000089a307819 */ /* 0x000fe400000006ff */
[----:B------:R-:W-:Y:S02]  /*8800*/  SHF.R.U32.HI R150, RZ, 0x10, R59 ;  /* 0x00000010ff967819 */ /* 0x000fe4000001163b */
[----:B------:R-:W-:Y:S02]  /*8810*/  LOP3.LUT R84, R59, 0xff, RZ, 0xc0, !PT ;  /* 0x000000ff3b547812 */ /* 0x000fe400078ec0ff */
[----:B------:R-:W-:Y:S02]  /*8820*/  SHF.R.U32.HI R147, RZ, 0x8, R61 ;  /* 0x00000008ff937819 */ /* 0x000fe4000001163d */
[----:B------:R-:W-:Y:S02]  /*8830*/  SHF.R.U32.HI R127, RZ, 0x8, R63 ;  /* 0x00000008ff7f7819 */ /* 0x000fe4000001163f */
[----:B------:R-:W-:Y:S01]  /*8840*/  SHF.R.U32.HI R59, RZ, 0x18, R59 ;  /* 0x00000018ff3b7819 */ /* 0x000fe2000001163b */
[----:B------:R-:W-:Y:S01]  /*8850*/  IMAD.SHL.U32 R52, R147, 0x100, RZ ;  /* 0x0000010093347824 */ /* 0x000fe200078e00ff */
[----:B------:R-:W-:Y:S01]  /*8860*/  SHF.R.U32.HI R148, RZ, 0x10, R61 ;  /* 0x00000010ff947819 */ /* 0x000fe2000001163d */
[----:B------:R-:W-:Y:S01]  /*8870*/  IMAD.SHL.U32 R58, R127, 0x100, RZ ;  /* 0x000001007f3a7824 */ /* 0x000fe200078e00ff */
[----:B------:R-:W-:-:S02]  /*8880*/  LOP3.LUT R86, R61, 0xff, RZ, 0xc0, !PT ;  /* 0x000000ff3d567812 */ /* 0x000fc400078ec0ff */
[----:B------:R-:W-:Y:S02]  /*8890*/  SHF.R.U32.HI R146, RZ, 0x10, R63 ;  /* 0x00000010ff927819 */ /* 0x000fe4000001163f */
[----:B------:R-:W-:Y:S02]  /*88a0*/  LOP3.LUT R126, R63, 0xff, RZ, 0xc0, !PT ;  /* 0x000000ff3f7e7812 */ /* 0x000fe400078ec0ff */
[----:B------:R-:W-:Y:S01]  /*88b0*/  SHF.R.U32.HI R61, RZ, 0x18, R61 ;  /* 0x00000018ff3d7819 */ /* 0x000fe2000001163d */
[----:B------:R-:W-:Y:S01]  /*88c0*/  IMAD.U32 R146, R146, 0x10000, RZ ;  /* 0x0001000092927824 */ /* 0x000fe200078e00ff */
[----:B------:R-:W-:Y:S02]  /*88d0*/  SHF.R.U32.HI R63, RZ, 0x18, R63 ;  /* 0x00000018ff3f7819 */ /* 0x000fe4000001163f */
[----:B------:R-:W-:Y:S01]  /*88e0*/  LOP3.LUT R49, R49, 0xff00, R48, 0xf8, !PT ;  /* 0x0000ff0031317812 */ /* 0x000fe200078ef830 */
[----:B------:R-:W-:Y:S01]  /*88f0*/  IMAD.SHL.U32 R48, R149, 0x100, RZ ;  /* 0x0000010095307824 */ /* 0x000fe200078e00ff */
[----:B------:R-:W-:-:S02]  /*8900*/  PRMT R59, R59, 0x654, R84 ;  /* 0x000006543b3b7816 */ /* 0x000fc40000000054 */
[----:B------:R-:W-:Y:S02]  /*8910*/  PRMT R61, R61, 0x654, R86 ;  /* 0x000006543d3d7816 */ /* 0x000fe40000000056 */
[----:B------:R-:W-:Y:S02]  /*8920*/  PRMT R63, R63, 0x654, R126 ;  /* 0x000006543f3f7816 */ /* 0x000fe4000000007e */
[----:B------:R-:W-:Y:S01]  /*8930*/  SHF.R.U32.HI R155, RZ, 0x10, R57 ;  /* 0x00000010ff9b7819 */ /* 0x000fe20000011639 */
[----:B------:R-:W-:Y:S01]  /*8940*/  IMAD.MOV.U32 R57, RZ, RZ, R50 ;  /* 0x000000ffff397224 */ /* 0x000fe200078e0032 */
[----:B------:R-:W-:Y:S01]  /*8950*/  LOP3.LUT R59, R59, 0xff00, R48, 0xf8, !PT ;  /* 0x0000ff003b3b7812 */ /* 0x000fe200078ef830 */
[----:B------:R-:W-:Y:S01]  /*8960*/  IMAD.U32 R48, R150, 0x10000, RZ ;  /* 0x0001000096307824 */ /* 0x000fe200078e00ff */
[----:B------:R-:W-:Y:S01]  /*8970*/  LOP3.LUT R127, R61, 0xff00, R52, 0xf8, !PT ;  /* 0x0000ff003d7f7812 */ /* 0x000fe200078ef834 */
[----:B------:R-:W-:Y:S01]  /*8980*/  IMAD.U32 R52, R148, 0x10000, RZ ;  /* 0x0001000094347824 */ /* 0x000fe200078e00ff */
[----:B------:R-:W-:-:S02]  /*8990*/  LOP3.LUT R147, R63, 0xff00, R58, 0xf8, !PT ;  /* 0x0000ff003f937812 */ /* 0x000fc400078ef83a */
[----:B------:R-:W-:Y:S02]  /*89a0*/  SHF.L.U32 R50, R155, 0x10, RZ ;  /* 0x000000109b327819 */ /* 0x000fe400000006ff */
[----:B------:R-:W-:Y:S02]  /*89b0*/  F2FP.F16.E4M3.UNPACK_B R126, R145.H1 ;  /* 0x00000091ff7e723e */ /* 0x000fe400030006ff */
[----:B------:R-:W-:Y:S02]  /*89c0*/  F2FP.F16.E4M3.UNPACK_B R63, R62.H1 ;  /* 0x0000003eff3f723e */ /* 0x000fe400030006ff */
[----:B------:R-:W-:Y:S02]  /*89d0*/  F2FP.F16.E4M3.UNPACK_B R61, R60.H1 ;  /* 0x0000003cff3d723e */ /* 0x000fe400030006ff */
[----:B------:R-:W-:Y:S01]  /*89e0*/  LOP3.LUT R50, R49, 0xff0000, R50, 0xf8, !PT ;  /* 0x00ff000031327812 */ /* 0x000fe200078ef832 */
[----:B------:R-:W-:Y:S01]  /*89f0*/  HADD2.F32 R49, -RZ, R126.H0_H0 ;  /* 0x2000007eff317230 */ /* 0x000fe20000004100 */
[----:B------:R-:W-:Y:S01]  /*8a00*/  LOP3.LUT R48, R59, 0xff0000, R48, 0xf8, !PT ;  /* 0x00ff00003b307812 */ /* 0x000fe200078ef830 */
[----:B------:R-:W-:Y:S01]  /*8a10*/  HADD2.F32 R59, -RZ, R63.H0_H0 ;  /* 0x2000003fff3b7230 */ /* 0x000fe20000004100 */
[----:B------:R-:W-:Y:S01]  /*8a20*/  F2FP.F16.E4M3.UNPACK_B R84, R143.H1 ;  /* 0x0000008fff54723e */ /* 0x000fe200030006ff */
[--C-:B------:R-:W-:Y:S01]  /*8a30*/  HADD2.F32 R58, -RZ, R61.reuse.H0_H0 ;  /* 0x2000003dff3a7230 */ /* 0x100fe20000004100 */
[----:B------:R-:W-:Y:S01]  /*8a40*/  LOP3.LUT R52, R127, 0xff0000, R52, 0xf8, !PT ;  /* 0x00ff00007f347812 */ /* 0x000fe200078ef834 */
[----:B------:R-:W-:-:S02]  /*8a50*/  HADD2.F32 R61, -RZ, R61.H1_H1 ;  /* 0x3000003dff3d7230 */ /* 0x000fc40000004100 */
[CC--:B------:R-:W-:Y:S01]  /*8a60*/  FMUL.FTZ R149, R59.reuse, R49.reuse ;  /* 0x000000313b957220 */ /* 0x0c0fe20000410000 */
[--C-:B------:R-:W-:Y:S02]  /*8a70*/  HADD2.F32 R86, -RZ, R84.reuse.H0_H0 ;  /* 0x20000054ff567230 */ /* 0x100fe40000004100 */
[C---:B------:R-:W-:Y:S01]  /*8a80*/  FMUL.FTZ R148, R58.reuse, R49 ;  /* 0x000000313a947220 */ /* 0x040fe20000410000 */
[----:B------:R-:W-:Y:S01]  /*8a90*/  HADD2.F32 R127, -RZ, R84.H1_H1 ;  /* 0x30000054ff7f7230 */ /* 0x000fe20000004100 */
[----:B------:R-:W-:Y:S01]  /*8aa0*/  F2FP.F16.E4M3.UNPACK_B R145, R145 ;  /* 0x00000091ff91723e */ /* 0x000fe200020006ff */
[-C--:B------:R-:W-:Y:S01]  /*8ab0*/  FFMA.FTZ R58, R58, R86.reuse, -R149 ;  /* 0x000000563a3a7223 */ /* 0x080fe20000010895 */
[----:B------:R-:W-:Y:S01]  /*8ac0*/  FFMA.FTZ R59, R59, R86, R148 ;  /* 0x000000563b3b7223 */ /* 0x000fe20000010094 */
[----:B------:R-:W-:Y:S01]  /*8ad0*/  HADD2.F32 R86, -RZ, R126.H1_H1 ;  /* 0x3000007eff567230 */ /* 0x000fe20000004100 */
[----:B------:R-:W-:Y:S01]  /*8ae0*/  F2FP.F16.E4M3.UNPACK_B R84, R60 ;  /* 0x0000003cff54723e */ /* 0x000fe200020006ff */
[----:B------:R-:W-:Y:S01]  /*8af0*/  HADD2.F32 R126, -RZ, R63.H1_H1 ;  /* 0x3000003fff7e7230 */ /* 0x000fe20000004100 */
[----:B------:R-:W-:-:S02]  /*8b00*/  F2FP.F16.E4M3.UNPACK_B R63, R62 ;  /* 0x0000003eff3f723e */ /* 0x000fc400020006ff */
[----:B------:R-:W-:Y:S01]  /*8b10*/  LOP3.LUT R49, R147, 0xff0000, R146, 0xf8, !PT ;  /* 0x00ff000093317812 */ /* 0x000fe200078ef892 */
[CC--:B------:R-:W-:Y:S01]  /*8b20*/  FMUL.FTZ R149, R61.reuse, R86.reuse ;  /* 0x000000563d957220 */ /* 0x0c0fe20000410000 */
[C---:B------:R-:W-:Y:S01]  /*8b30*/  FMUL.FTZ R60, R126.reuse, R86 ;  /* 0x000000567e3c7220 */ /* 0x040fe20000410000 */
[----:B------:R-:W-:Y:S01]  /*8b40*/  HADD2.F32 R147, -RZ, R145.H0_H0 ;  /* 0x20000091ff937230 */ /* 0x000fe20000004100 */
[----:B------:R-:W-:Y:S01]  /*8b50*/  F2FP.F16.E4M3.UNPACK_B R143, R143 ;  /* 0x0000008fff8f723e */ /* 0x000fe200020006ff */
[--C-:B------:R-:W-:Y:S02]  /*8b60*/  HADD2.F32 R86, -RZ, R63.reuse.H0_H0 ;  /* 0x2000003fff567230 */ /* 0x100fe40000004100 */
[-C--:B------:R-:W-:Y:S01]  /*8b70*/  FFMA.FTZ R61, R61, R127.reuse, -R60 ;  /* 0x0000007f3d3d7223 */ /* 0x080fe2000001083c */
[----:B------:R-:W-:Y:S02]  /*8b80*/  HADD2.F32 R62, -RZ, R84.H0_H0 ;  /* 0x20000054ff3e7230 */ /* 0x000fe40000004100 */
[----:B------:R-:W-:Y:S01]  /*8b90*/  FFMA.FTZ R60, R126, R127, R149 ;  /* 0x0000007f7e3c7223 */ /* 0x000fe20000010095 */
[----:B------:R-:W-:-:S02]  /*8ba0*/  HADD2.F32 R126, -RZ, R63.H1_H1 ;  /* 0x3000003fff7e7230 */ /* 0x000fc40000004100 */
[-C--:B------:R-:W-:Y:S01]  /*8bb0*/  FMUL.FTZ R149, R86, R147.reuse ;  /* 0x0000009356957220 */ /* 0x080fe20000410000 */
[----:B------:R-:W-:Y:S02]  /*8bc0*/  HADD2.F32 R127, -RZ, R143.H0_H0 ;  /* 0x2000008fff7f7230 */ /* 0x000fe40000004100 */
[C---:B------:R-:W-:Y:S01]  /*8bd0*/  FMUL.FTZ R151, R62.reuse, R147 ;  /* 0x000000933e977220 */ /* 0x040fe20000410000 */
[----:B------:R-:W-:Y:S01]  /*8be0*/  HADD2.F32 R147, -RZ, R145.H1_H1 ;  /* 0x30000091ff937230 */ /* 0x000fe20000004100 */
[----:B------:R-:W-:Y:S01]  /*8bf0*/  F2FP.F16.E4M3.UNPACK_B R146, R142.H1 ;  /* 0x0000008eff92723e */ /* 0x000fe200030006ff */
[----:B------:R-:W-:Y:S02]  /*8c00*/  HADD2.F32 R84, -RZ, R84.H1_H1 ;  /* 0x30000054ff547230 */ /* 0x000fe40000004100 */
[----:B------:R-:W-:Y:S01]  /*8c10*/  FFMA.FTZ R62, R62, R127, -R149 ;  /* 0x0000007f3e3e7223 */ /* 0x000fe20000010895 */
[----:B------:R-:W-:Y:S02]  /*8c20*/  HADD2.F32 R145, -RZ, R143.H1_H1 ;  /* 0x3000008fff917230 */ /* 0x000fe40000004100 */
[----:B------:R-:W-:Y:S01]  /*8c30*/  FMUL.FTZ R143, R126, R147 ;  /* 0x000000937e8f7220 */ /* 0x000fe20000410000 */
[----:B------:R-:W-:Y:S01]  /*8c40*/  FFMA.FTZ R63, R86, R127, R151 ;  /* 0x0000007f563f7223 */ /* 0x000fe20000010097 */
[----:B------:R-:W-:Y:S01]  /*8c50*/  F2FP.F16.E4M3.UNPACK_B R86, R144.H1 ;  /* 0x00000090ff56723e */ /* 0x000fe200030006ff */
[C---:B------:R-:W-:Y:S01]  /*8c60*/  FMUL.FTZ R151, R84.reuse, R147 ;  /* 0x0000009354977220 */ /* 0x040fe20000410000 */
[----:B------:R-:W-:Y:S01]  /*8c70*/  FFMA.FTZ R149, R84, R145, -R143 ;  /* 0x0000009154957223 */ /* 0x000fe2000001088f */
[----:B------:R-:W-:-:S02]  /*8c80*/  F2FP.F16.E4M3.UNPACK_B R127, R54.H1 ;  /* 0x00000036ff7f723e */ /* 0x000fc400030006ff */
[----:B------:R-:W-:Y:S01]  /*8c90*/  F2FP.F16.E4M3.UNPACK_B R84, R57.H1 ;  /* 0x00000039ff54723e */ /* 0x000fe200030006ff */
[----:B------:R-:W-:Y:S01]  /*8ca0*/  FFMA.FTZ R148, R126, R145, R151 ;  /* 0x000000917e947223 */ /* 0x000fe20000010097 */
[--C-:B------:R-:W-:Y:S01]  /*8cb0*/  HADD2.F32 R147, -RZ, R86.reuse.H0_H0 ;  /* 0x20000056ff937230 */ /* 0x100fe20000004100 */
[----:B------:R-:W-:Y:S01]  /*8cc0*/  F2FP.F16.E4M3.UNPACK_B R144, R144 ;  /* 0x00000090ff90723e */ /* 0x000fe200020006ff */
[----:B------:R-:W-:Y:S01]  /*8cd0*/  HADD2.F32 R145, -RZ, R86.H1_H1 ;  /* 0x30000056ff917230 */ /* 0x000fe20000004100 */
[----:B------:R-:W-:Y:S01]  /*8ce0*/  F2FP.F16.E4M3.UNPACK_B R57, R57 ;  /* 0x00000039ff39723e */ /* 0x000fe200020006ff */
[--C-:B------:R-:W-:Y:S01]  /*8cf0*/  HADD2.F32 R143, -RZ, R127.reuse.H0_H0 ;  /* 0x2000007fff8f7230 */ /* 0x100fe20000004100 */
[----:B------:R-:W-:Y:S01]  /*8d00*/  F2FP.F16.E4M3.UNPACK_B R142, R142 ;  /* 0x0000008eff8e723e */ /* 0x000fe200020006ff */
[----:B------:R-:W-:Y:S01]  /*8d10*/  HADD2.F32 R86, -RZ, R84.H0_H0 ;  /* 0x20000054ff567230 */ /* 0x000fe20000004100 */
[----:B------:R-:W-:Y:S01]  /*8d20*/  F2FP.SATFINITE.E4M3.F32.PACK_AB_MERGE_C R58, R61, R58, RZ ;  /* 0x0000003a3d3a723e */ /* 0x000fe200048070ff */
[----:B------:R-:W-:-:S02]  /*8d30*/  HADD2.F32 R127, -RZ, R127.H1_H1 ;  /* 0x3000007fff7f7230 */ /* 0x000fc40000004100 */
[-C--:B------:R-:W-:Y:S01]  /*8d40*/  FMUL.FTZ R151, R143, R147.reuse ;  /* 0x000000938f977220 */ /* 0x080fe20000410000 */
[----:B------:R-:W-:Y:S02]  /*8d50*/  HADD2.F32 R126, -RZ, R146.H0_H0 ;  /* 0x20000092ff7e7230 */ /* 0x000fe40000004100 */
[C---:B------:R-:W-:Y:S01]  /*8d60*/  FMUL.FTZ R150, R86.reuse, R147 ;  /* 0x0000009356967220 */ /* 0x040fe20000410000 */
[----:B------:R-:W-:Y:S02]  /*8d70*/  HADD2.F32 R84, -RZ, R84.H1_H1 ;  /* 0x30000054ff547230 */ /* 0x000fe40000004100 */
[-C--:B------:R-:W-:Y:S01]  /*8d80*/  FMUL.FTZ R147, R127, R145.reuse ;  /* 0x000000917f937220 */ /* 0x080fe20000410000 */
[----:B------:R-:W-:Y:S02]  /*8d90*/  HADD2.F32 R146, -RZ, R146.H1_H1 ;  /* 0x30000092ff927230 */ /* 0x000fe40000004100 */
[-C--:B------:R-:W-:Y:S01]  /*8da0*/  FFMA.FTZ R151, R86, R126.reuse, -R151 ;  /* 0x0000007e56977223 */ /* 0x080fe20000010897 */
[----:B------:R-:W-:Y:S01]  /*8db0*/  FFMA.FTZ R150, R143, R126, R150 ;  /* 0x0000007e8f967223 */ /* 0x000fe20000010096 */
[----:B------:R-:W-:Y:S01]  /*8dc0*/  FMUL.FTZ R86, R84, R145 ;  /* 0x0000009154567220 */ /* 0x000fe20000410000 */
[----:B------:R-:W-:-:S02]  /*8dd0*/  HADD2.F32 R143, -RZ, R144.H0_H0 ;  /* 0x20000090ff8f7230 */ /* 0x000fc40000004100 */
[----:B------:R-:W-:Y:S01]  /*8de0*/  FFMA.FTZ R154, R84, R146, -R147 ;  /* 0x00000092549a7223 */ /* 0x000fe20000010893 */
[----:B------:R-:W-:Y:S01]  /*8df0*/  F2FP.F16.E4M3.UNPACK_B R84, R54 ;  /* 0x00000036ff54723e */ /* 0x000fe200020006ff */
[--C-:B------:R-:W-:Y:S02]  /*8e00*/  HADD2.F32 R54, -RZ, R57.reuse.H0_H0 ;  /* 0x20000039ff367230 */ /* 0x100fe40000004100 */
[----:B------:R-:W-:Y:S01]  /*8e10*/  FFMA.FTZ R155, R127, R146, R86 ;  /* 0x000000927f9b7223 */ /* 0x000fe20000010056 */
[----:B------:R-:W-:Y:S01]  /*8e20*/  HADD2.F32 R144, -RZ, R144.H1_H1 ;  /* 0x30000090ff907230 */ /* 0x000fe20000004100 */
[----:B------:R-:W-:Y:S01]  /*8e30*/  F2FP.SATFINITE.E4M3.F32.PACK_AB_MERGE_C R60, R60, R59, RZ ;  /* 0x0000003b3c3c723e */ /* 0x000fe200048070ff */
[----:B------:R-:W-:Y:S01]  /*8e40*/  HADD2.F32 R57, -RZ, R57.H1_H1 ;  /* 0x30000039ff397230 */ /* 0x000fe20000004100 */
[----:B------:R-:W-:Y:S01]  /*8e50*/  F2FP.SATFINITE.E4M3.F32.PACK_AB_MERGE_C R59, R149, R62, R58 ;  /* 0x0000003e953b723e */ /* 0x000fe2000480703a */
[----:B------:R-:W-:Y:S01]  /*8e60*/  HADD2.F32 R86, -RZ, R84.H0_H0 ;  /* 0x20000054ff567230 */ /* 0x000fe20000004100 */
[----:B------:R-:W-:Y:S01]  /*8e70*/  F2FP.F16.E4M3.UNPACK_B R62, R52 ;  /* 0x00000034ff3e723e */ /* 0x000fe200020006ff */
[----:B------:R-:W-:-:S02]  /*8e80*/  HADD2.F32 R127, -RZ, R142.H0_H0 ;  /* 0x2000008eff7f7230 */ /* 0x000fc40000004100 */
[C---:B------:R-:W-:Y:S01]  /*8e90*/  FMUL.FTZ R147, R57.reuse, R144 ;  /* 0x0000009039937220 */ /* 0x040fe20000410000 */
[----:B------:R-:W-:Y:S02]  /*8ea0*/  HADD2.F32 R84, -RZ, R84.H1_H1 ;  /* 0x30000054ff547230 */ /* 0x000fe40000004100 */
[-C--:B------:R-:W-:Y:S01]  /*8eb0*/  FMUL.FTZ R145, R86, R143.reuse ;  /* 0x0000008f56917220 */ /* 0x080fe20000410000 */
[----:B------:R-:W-:Y:S02]  /*8ec0*/  HADD2.F32 R142, -RZ, R142.H1_H1 ;  /* 0x3000008eff8e7230 */ /* 0x000fe40000004100 */
[----:B------:R-:W-:Y:S01]  /*8ed0*/  FMUL.FTZ R143, R54, R143 ;  /* 0x0000008f368f7220 */ /* 0x000fe20000410000 */
[----:B------:R-:W-:Y:S01]  /*8ee0*/  F2FP.F16.E4M3.UNPACK_B R61, R56 ;  /* 0x00000038ff3d723e */ /* 0x000fe200020006ff */
[----:B------:R-:W-:Y:S01]  /*8ef0*/  FMUL.FTZ R126, R84, R144 ;  /* 0x00000090547e7220 */ /* 0x000fe20000410000 */
[----:B------:R-:W-:Y:S01]  /*8f00*/  FFMA.FTZ R145, R54, R127, -R145 ;  /* 0x0000007f36917223 */ /* 0x000fe20000010891 */
[-C--:B------:R-:W-:Y:S01]  /*8f10*/  FFMA.FTZ R147, R84, R142.reuse, R147 ;  /* 0x0000008e54937223 */ /* 0x080fe20000010093 */
[----:B------:R-:W-:Y:S01]  /*8f20*/  F2FP.F16.E4M3.UNPACK_B R84, R53 ;  /* 0x00000035ff54723e */ /* 0x000fe200020006ff */
[----:B------:R-:W-:Y:S01]  /*8f30*/  FFMA.FTZ R54, R86, R127, R143 ;  /* 0x0000007f56367223 */ /* 0x000fe2000001008f */
[----:B------:R-:W-:Y:S01]  /*8f40*/  FFMA.FTZ R126, R57, R142, -R126 ;  /* 0x0000008e397e7223 */ /* 0x000fe2000001087e */
[----:B------:R-:W-:Y:S01]  /*8f50*/  F2FP.SATFINITE.E4M3.F32.PACK_AB_MERGE_C R57, R154, R151, RZ ;  /* 0x000000979a39723e */ /* 0x000fe200048070ff */
[----:B------:R-:W-:Y:S01]  /*8f60*/  HADD2.F32 R127, -RZ, R62.H0_H0 ;  /* 0x2000003eff7f7230 */ /* 0x000fe20000004100 */
[----:B------:R-:W-:Y:S01]  /*8f70*/  F2FP.SATFINITE.E4M3.F32.PACK_AB_MERGE_C R58, R148, R63, R60 ;  /* 0x0000003f943a723e */ /* 0x000fe2000480703c */
[--C-:B------:R-:W-:Y:S01]  /*8f80*/  HADD2.F32 R63, -RZ, R84.reuse.H0_H0 ;  /* 0x20000054ff3f7230 */ /* 0x100fe20000004100 */
[----:B------:R-:W-:Y:S01]  /*8f90*/  F2FP.F16.E4M3.UNPACK_B R86, R50 ;  /* 0x00000032ff56723e */ /* 0x000fe200020006ff */
[----:B------:R-:W-:Y:S01]  /*8fa0*/  HADD2.F32 R60, -RZ, R61.H0_H0 ;  /* 0x2000003dff3c7230 */ /* 0x000fe20000004100 */
[----:B------:R-:W-:Y:S01]  /*8fb0*/  F2FP.SATFINITE.E4M3.F32.PACK_AB_MERGE_C R57, R126, R145, R57 ;  /* 0x000000917e39723e */ /* 0x000fe20004807039 */
[----:B------:R-:W-:-:S02]  /*8fc0*/  HADD2.F32 R84, -RZ, R84.H1_H1 ;  /* 0x30000054ff547230 */ /* 0x000fc40000004100 */
[CC--:B------:R-:W-:Y:S01]  /*8fd0*/  FMUL.FTZ R145, R63.reuse, R127.reuse ;  /* 0x0000007f3f917220 */ /* 0x0c0fe20000410000 */
[----:B------:R-:W-:Y:S02]  /*8fe0*/  HADD2.F32 R126, -RZ, R86.H0_H0 ;  /* 0x20000056ff7e7230 */ /* 0x000fe40000004100 */
[C---:B------:R-:W-:Y:S01]  /*8ff0*/  FMUL.FTZ R142, R60.reuse, R127 ;  /* 0x0000007f3c8e7220 */ /* 0x040fe20000410000 */
[----:B------:R-:W-:Y:S01]  /*9000*/  HADD2.F32 R143, -RZ, R62.H1_H1 ;  /* 0x3000003eff8f7230 */ /* 0x000fe20000004100 */
[----:B------:R-:W-:Y:S01]  /*9010*/  F2FP.F16.E4M3.UNPACK_B R56, R56.H1 ;  /* 0x00000038ff38723e */ /* 0x000fe200030006ff */
[----:B------:R-:W-:Y:S02]  /*9020*/  HADD2.F32 R62, -RZ, R61.H1_H1 ;  /* 0x3000003dff3e7230 */ /* 0x000fe40000004100 */
[-C--:B------:R-:W-:Y:S01]  /*9030*/  FFMA.FTZ R60, R60, R126.reuse, -R145 ;  /* 0x0000007e3c3c7223 */ /* 0x080fe20000010891 */
[----:B------:R-:W-:Y:S01]  /*9040*/  FFMA.FTZ R61, R63, R126, R142 ;  /* 0x0000007e3f3d7223 */ /* 0x000fe2000001008e */
[----:B------:R-:W-:-:S02]  /*9050*/  HADD2.F32 R127, -RZ, R86.H1_H1 ;  /* 0x30000056ff7f7230 */ /* 0x000fc40000004100 */
[-C--:B------:R-:W-:Y:S01]  /*9060*/  FMUL.FTZ R145, R84, R143.reuse ;  /* 0x0000008f54917220 */ /* 0x080fe20000410000 */
[----:B------:R-:W-:Y:S01]  /*9070*/  FMUL.FTZ R143, R62, R143 ;  /* 0x0000008f3e8f7220 */ /* 0x000fe20000410000 */
[----:B------:R-:W-:Y:S02]  /*9080*/  F2FP.F16.E4M3.UNPACK_B R63, R53.H1 ;  /* 0x00000035ff3f723e */ /* 0x000fe400030006ff */
[----:B------:R-:W-:Y:S01]  /*9090*/  F2FP.F16.E4M3.UNPACK_B R86, R52.H1 ;  /* 0x00000034ff56723e */ /* 0x000fe200030006ff */
[-C--:B------:R-:W-:Y:S01]  /*90a0*/  FFMA.FTZ R52, R84, R127.reuse, R143 ;  /* 0x0000007f54347223 */ /* 0x080fe2000001008f */
[----:B------:R-:W-:Y:S01]  /*90b0*/  FFMA.FTZ R53, R62, R127, -R145 ;  /* 0x0000007f3e357223 */ /* 0x000fe20000010891 */
[--C-:B------:R-:W-:Y:S01]  /*90c0*/  HADD2.F32 R84, -RZ, R63.reuse.H0_H0 ;  /* 0x2000003fff547230 */ /* 0x100fe20000004100 */
[----:B------:R-:W-:Y:S01]  /*90d0*/  F2FP.F16.E4M3.UNPACK_B R50, R50.H1 ;  /* 0x00000032ff32723e */ /* 0x000fe200030006ff */
[----:B------:R-:W-:Y:S01]  /*90e0*/  HADD2.F32 R62, -RZ, R56.H0_H0 ;  /* 0x20000038ff3e7230 */ /* 0x000fe20000004100 */
[----:B------:R-:W-:Y:S01]  /*90f0*/  F2FP.SATFINITE.E4M3.F32.PACK_AB_MERGE_C R150, R155, R150, RZ ;  /* 0x000000969b96723e */ /* 0x000fe200048070ff */
[--C-:B------:R-:W-:Y:S01]  /*9100*/  HADD2.F32 R143, -RZ, R86.reuse.H0_H0 ;  /* 0x20000056ff8f7230 */ /* 0x100fe20000004100 */
[----:B------:R-:W-:Y:S01]  /*9110*/  F2FP.F16.E4M3.UNPACK_B R142, R49 ;  /* 0x00000031ff8e723e */ /* 0x000fe200020006ff */
[----:B------:R-:W-:Y:S01]  /*9120*/  HADD2.F32 R63, -RZ, R63.H1_H1 ;  /* 0x3000003fff3f7230 */ /* 0x000fe20000004100 */
[----:B------:R-:W-:Y:S01]  /*9130*/  F2FP.SATFINITE.E4M3.F32.PACK_AB_MERGE_C R54, R147, R54, R150 ;  /* 0x000000369336723e */ /* 0x000fe20004807096 */
[----:B------:R-:W-:-:S02]  /*9140*/  HADD2.F32 R126, -RZ, R86.H1_H1 ;  /* 0x30000056ff7e7230 */ /* 0x000fc40000004100 */
[-C--:B------:R-:W-:Y:S01]  /*9150*/  FMUL.FTZ R145, R84, R143.reuse ;  /* 0x0000008f54917220 */ /* 0x080fe20000410000 */
[----:B------:R-:W-:Y:S02]  /*9160*/  HADD2.F32 R56, -RZ, R56.H1_H1 ;  /* 0x30000038ff387230 */ /* 0x000fe40000004100 */
[----:B------:R-:W-:Y:S01]  /*9170*/  FMUL.FTZ R143, R62, R143 ;  /* 0x0000008f3e8f7220 */ /* 0x000fe20000410000 */
[--C-:B------:R-:W-:Y:S02]  /*9180*/  HADD2.F32 R127, -RZ, R50.reuse.H0_H0 ;  /* 0x20000032ff7f7230 */ /* 0x100fe40000004100 */
[CC--:B------:R-:W-:Y:S01]  /*9190*/  FMUL.FTZ R149, R63.reuse, R126.reuse ;  /* 0x0000007e3f957220 */ /* 0x0c0fe20000410000 */
[----:B------:R-:W-:Y:S02]  /*91a0*/  HADD2.F32 R86, -RZ, R50.H1_H1 ;  /* 0x30000032ff567230 */ /* 0x000fe40000004100 */
[----:B------:R-:W-:Y:S01]  /*91b0*/  FMUL.FTZ R126, R56, R126 ;  /* 0x0000007e387e7220 */ /* 0x000fe20000410000 */
[----:B------:R-:W-:Y:S01]  /*91c0*/  F2FP.F16.E4M3.UNPACK_B R50, R51 ;  /* 0x00000033ff32723e */ /* 0x000fe200020006ff */
[----:B------:R-:W-:Y:S01]  /*91d0*/  FFMA.FTZ R147, R84, R127, R143 ;  /* 0x0000007f54937223 */ /* 0x000fe2000001008f */
[----:B------:R-:W-:Y:S01]  /*91e0*/  F2FP.F16.E4M3.UNPACK_B R143, R49.H1 ;  /* 0x00000031ff8f723e */ /* 0x000fe200030006ff */
[-C--:B------:R-:W-:Y:S01]  /*91f0*/  FFMA.FTZ R148, R63, R86.reuse, R126 ;  /* 0x000000563f947223 */ /* 0x080fe2000001007e */
[----:B------:R-:W-:Y:S01]  /*9200*/  F2FP.F16.E4M3.UNPACK_B R63, R55.H1 ;  /* 0x00000037ff3f723e */ /* 0x000fe200030006ff */
[----:B------:R-:W-:Y:S01]  /*9210*/  FFMA.FTZ R149, R56, R86, -R149 ;  /* 0x0000005638957223 */ /* 0x000fe20000010895 */
[----:B------:R-:W-:Y:S01]  /*9220*/  F2FP.F16.E4M3.UNPACK_B R51, R51.H1 ;  /* 0x00000033ff33723e */ /* 0x000fe200030006ff */
[----:B------:R-:W-:Y:S01]  /*9230*/  FFMA.FTZ R146, R62, R127, -R145 ;  /* 0x0000007f3e927223 */ /* 0x000fe20000010891 */
[-C--:B------:R-:W-:Y:S01]  /*9240*/  F2FP.F16.E4M3.UNPACK_B R49, R48.reuse ;  /* 0x00000030ff31723e */ /* 0x080fe200020006ff */
[----:B------:R-:W-:Y:S01]  /*9250*/  HADD2.F32 R145, -RZ, R143.H0_H0 ;  /* 0x2000008fff917230 */ /* 0x000fe20000004100 */
[----:B------:R-:W-:Y:S01]  /*9260*/  F2FP.F16.E4M3.UNPACK_B R86, R48.H1 ;  /* 0x00000030ff56723e */ /* 0x000fe200030006ff */
[----:B------:R-:W-:Y:S01]  /*9270*/  HADD2.F32 R48, -RZ, R63.H0_H0 ;  /* 0x2000003fff307230 */ /* 0x000fe20000004100 */
[----:B------:R-:W-:Y:S01]  /*9280*/  F2FP.F16.E4M3.UNPACK_B R62, R55 ;  /* 0x00000037ff3e723e */ /* 0x000fe200020006ff */
[----:B------:R-:W-:Y:S01]  /*9290*/  HADD2.F32 R56, -RZ, R51.H0_H0 ;  /* 0x20000033ff387230 */ /* 0x000fe20000004100 */
[----:B------:R-:W-:Y:S01]  /*92a0*/  F2FP.SATFINITE.E4M3.F32.PACK_AB_MERGE_C R146, R149, R146, RZ ;  /* 0x000000929592723e */ /* 0x000fe200048070ff */
[----:B------:R-:W-:-:S02]  /*92b0*/  HADD2.F32 R144, -RZ, R142.H0_H0 ;  /* 0x2000008eff907230 */ /* 0x000fc40000004100 */
[-C--:B------:R-:W-:Y:S01]  /*92c0*/  FMUL.FTZ R155, R48, R145.reuse ;  /* 0x00000091309b7220 */ /* 0x080fe20000410000 */
[----:B------:R-:W-:Y:S02]  /*92d0*/  HADD2.F32 R84, -RZ, R62.H0_H0 ;  /* 0x2000003eff547230 */ /* 0x000fe40000004100 */
[----:B------:R-:W-:Y:S01]  /*92e0*/  FMUL.FTZ R145, R56, R145 ;  /* 0x0000009138917220 */ /* 0x000fe20000410000 */
[----:B------:R-:W-:Y:S01]  /*92f0*/  HADD2.F32 R127, -RZ, R86.H0_H0 ;  /* 0x20000056ff7f7230 */ /* 0x000fe20000004100 */
[----:B------:R-:W-:Y:S01]  /*9300*/  F2FP.SATFINITE.E4M3.F32.PACK_AB_MERGE_C R147, R148, R147, RZ ;  /* 0x000000939493723e */ /* 0x000fe200048070ff */
[----:B------:R-:W-:Y:S02]  /*9310*/  HADD2.F32 R55, -RZ, R50.H0_H0 ;  /* 0x20000032ff377230 */ /* 0x000fe40000004100 */
[----:B------:R-:W-:Y:S01]  /*9320*/  FMUL.FTZ R150, R84, R144 ;  /* 0x0000009054967220 */ /* 0x000fe20000410000 */
[----:B------:R-:W-:Y:S02]  /*9330*/  HADD2.F32 R126, -RZ, R49.H0_H0 ;  /* 0x20000031ff7e7230 */ /* 0x000fe40000004100 */
[----:B------:R-:W-:Y:S01]  /*9340*/  FFMA.FTZ R145, R48, R127, R145 ;  /* 0x0000007f30917223 */ /* 0x000fe20000010091 */
[----:B------:R-:W-:-:S02]  /*9350*/  HADD2.F32 R63, -RZ, R63.H1_H1 ;  /* 0x3000003fff3f7230 */ /* 0x000fc40000004100 */
[C---:B------:R-:W-:Y:S01]  /*9360*/  FMUL.FTZ R151, R55.reuse, R144 ;  /* 0x0000009037977220 */ /* 0x040fe20000410000 */
[----:B------:R-:W-:Y:S02]  /*9370*/  HADD2.F32 R48, -RZ, R143.H1_H1 ;  /* 0x3000008fff307230 */ /* 0x000fe40000004100 */
[----:B------:R-:W-:Y:S01]  /*9380*/  FFMA.FTZ R150, R55, R126, -R150 ;  /* 0x0000007e37967223 */ /* 0x000fe20000010896 */
[----:B------:R-:W-:Y:S02]  /*9390*/  HADD2.F32 R51, -RZ, R51.H1_H1 ;  /* 0x30000033ff337230 */ /* 0x000fe40000004100 */
[----:B------:R-:W-:Y:S01]  /*93a0*/  FFMA.FTZ R155, R56, R127, -R155 ;  /* 0x0000007f389b7223 */ /* 0x000fe2000001089b */
[----:B------:R-:W-:Y:S02]  /*93b0*/  HADD2.F32 R62, -RZ, R62.H1_H1 ;  /* 0x3000003eff3e7230 */ /* 0x000fe40000004100 */
[----:B------:R-:W-:Y:S01]  /*93c0*/  FMUL.FTZ R56, R63, R48 ;  /* 0x000000303f387220 */ /* 0x000fe20000410000 */
[----:B------:R-:W-:-:S02]  /*93d0*/  HADD2.F32 R55, -RZ, R142.H1_H1 ;  /* 0x3000008eff377230 */ /* 0x000fc40000004100 */
[----:B------:R-:W-:Y:S01]  /*93e0*/  FMUL.FTZ R48, R51, R48 ;  /* 0x0000003033307220 */ /* 0x000fe20000410000 */
[----:B------:R-:W-:Y:S02]  /*93f0*/  HADD2.F32 R50, -RZ, R50.H1_H1 ;  /* 0x30000032ff327230 */ /* 0x000fe40000004100 */
[----:B------:R-:W-:Y:S01]  /*9400*/  FFMA.FTZ R151, R84, R126, R151 ;  /* 0x0000007e54977223 */ /* 0x000fe20000010097 */
[----:B------:R-:W-:Y:S02]  /*9410*/  HADD2.F32 R86, -RZ, R86.H1_H1 ;  /* 0x30000056ff567230 */ /* 0x000fe40000004100 */
[-C--:B------:R-:W-:Y:S01]  /*9420*/  FMUL.FTZ R127, R62, R55.reuse ;  /* 0x000000373e7f7220 */ /* 0x080fe20000410000 */
[----:B------:R-:W-:Y:S02]  /*9430*/  HADD2.F32 R49, -RZ, R49.H1_H1 ;  /* 0x30000031ff317230 */ /* 0x000fe40000004100 */
[----:B------:R-:W-:Y:S01]  /*9440*/  FMUL.FTZ R55, R50, R55 ;  /* 0x0000003732377220 */ /* 0x000fe20000410000 */
[-C--:B------:R-:W-:Y:S01]  /*9450*/  FFMA.FTZ R48, R63, R86.reuse, R48 ;  /* 0x000000563f307223 */ /* 0x080fe20000010030 */
[----:B------:R-:W-:-:S02]  /*9460*/  FFMA.FTZ R56, R51, R86, -R56 ;  /* 0x0000005633387223 */ /* 0x000fc40000010838 */
[-C--:B------:R-:W-:Y:S01]  /*9470*/  FFMA.FTZ R62, R62, R49.reuse, R55 ;  /* 0x000000313e3e7223 */ /* 0x080fe20000010037 */
[----:B------:R-:W-:Y:S01]  /*9480*/  FFMA.FTZ R127, R50, R49, -R127 ;  /* 0x00000031327f7223 */ /* 0x000fe2000001087f */
[----:B------:R-:W-:Y:S01]  /*9490*/  F2FP.SATFINITE.E4M3.F32.PACK_AB_MERGE_C R49, R53, R60, R146 ;  /* 0x0000003c3531723e */ /* 0x000fe20004807092 */
[----:B------:R-:W-:Y:S01]  /*94a0*/  IMAD.MOV.U32 R50, RZ, RZ, R57 ;  /* 0x000000ffff327224 */ /* 0x000fe200078e0039 */
[----:B------:R-:W-:Y:S02]  /*94b0*/  F2FP.SATFINITE.E4M3.F32.PACK_AB_MERGE_C R48, R48, R145, RZ ;  /* 0x000000913030723e */ /* 0x000fe400048070ff */
[----:B------:R-:W-:Y:S02]  /*94c0*/  F2FP.SATFINITE.E4M3.F32.PACK_AB_MERGE_C R56, R56, R155, RZ ;  /* 0x0000009b3838723e */ /* 0x000fe400048070ff */
[----:B------:R-:W-:Y:S01]  /*94d0*/  F2FP.SATFINITE.E4M3.F32.PACK_AB_MERGE_C R53, R52, R61, R147 ;  /* 0x0000003d3435723e */ /* 0x000fe20004807093 */
[----:B------:R-:W-:Y:S01]  /*94e0*/  IMAD.MOV.U32 R52, RZ, RZ, R58 ;  /* 0x000000ffff347224 */ /* 0x000fe200078e003a */
[----:B------:R-:W-:-:S02]  /*94f0*/  F2FP.SATFINITE.E4M3.F32.PACK_AB_MERGE_C R55, R62, R151, R48 ;  /* 0x000000973e37723e */ /* 0x000fc40004807030 */
[----:B------:R-:W-:Y:S02]  /*9500*/  F2FP.SATFINITE.E4M3.F32.PACK_AB_MERGE_C R51, R127, R150, R56 ;  /* 0x000000967f33723e */ /* 0x000fe40004807038 */
[----:B------:R-:W-:-:S07]  /*9510*/  MOV R48, R59 ;  /* 0x0000003b00307202 */ /* 0x000fce0000000f00 */
.L_x_407:
[----:B------:R-:W-:Y:S05]  /*9520*/  BSYNC B2 ;  /* 0x0000000000027941 */ /* 0x000fea0003800000 */
.L_x_406:
        /* <DEDUP_REMOVED lines=11> */
.L_x_405:
[----:B------:R-:W-:Y:S05]  /*95e0*/  BSYNC B1 ;  /* 0x0000000000017941 */ /* 0x000fea0003800000 */
.L_x_404:
[----:B-1----:R-:W-:Y:S01]  /*95f0*/  VIADD R49, R23, 0x40 ;  /* 0x0000004017317836 */ /* 0x002fe20000000000 */
[----:B------:R-:W-:Y:S04]  /*9600*/  BSSY B1, `(.L_x_408) ;  /* 0x000010e000017945 */ /* 0x000fe80003800000 */
[----:B------:R-:W-:-:S13]  /*9610*/  ISETP.GE.OR P3, PT, R49, R115, P0 ;  /* 0x000000733100720c */ /* 0x000fda0000766670 */
[----:B------:R-:W-:Y:S05]  /*9620*/  @P3 BRA `(.L_x_409) ;  /* 0x00000010002c3947 */ /* 0x000fea0003800000 */
[----:B------:R-:W3:Y:S01]  /*9630*/  LDL R50, [R1+0x24] ;  /* 0x0000240001327983 */ /* 0x000ee20000100800 */
[-C--:B--2---:R-:W-:Y:S01]  /*9640*/  IMAD R48, R117, R122.reuse, RZ ;  /* 0x0000007a75307224 */ /* 0x084fe200078e02ff */
[----:B------:R-:W-:Y:S01]  /*9650*/  ISETP.NE.AND P6, PT, R0, RZ, PT ;  /* 0x000000ff0000720c */ /* 0x000fe20003fc5270 */
[----:B------:R-:W-:Y:S01]  /*9660*/  IMAD.WIDE.U32 R56, R49, R122, R120 ;  /* 0x0000007a31387225 */ /* 0x000fe200078e0078 */
[----:B------:R-:W-:Y:S01]  /*9670*/  IADD3 R52, R23, 0x40, RZ ;  /* 0x0000004017347810 */ /* 0x000fe20007ffe0ff */
[----:B------:R-:W-:Y:S02]  /*9680*/  BSSY B2, `(.L_x_410) ;  /* 0x00000fa000027945 */ /* 0x000fe40003800000 */
[----:B------:R-:W-:Y:S01]  /*9690*/  IMAD R49, R49, R123, R48 ;  /* 0x0000007b31317224 */ /* 0x000fe200078e0230 */
[----:B------:R-:W-:Y:S01]  /*96a0*/  SEL R48, R112, R137, !P6 ;  /* 0x0000008970307207 */ /* 0x000fe20007000000 */
[----:B------:R-:W-:Y:S01]  /*96b0*/  VIADD R51, R23, 0x40 ;  /* 0x0000004017337836 */ /* 0x000fe20000000000 */
[----:B------:R-:W-:Y:S01]  /*96c0*/  IADD3 R59, P3, P4, R102, R56, R40 ;  /* 0x00000038663b7210 */ /* 0x000fe20007c7e028 */
[----:B------:R-:W-:Y:S01]  /*96d0*/  IMAD.SHL.U32 R52, R52, 0x80, RZ ;  /* 0x0000008034347824 */ /* 0x000fe200078e00ff */
[----:B------:R-:W-:Y:S01]  /*96e0*/  IADD3 R58, R57, R49, RZ ;  /* 0x00000031393a7210 */ /* 0x000fe20007ffe0ff */
[----:B------:R-:W-:Y:S01]  /*96f0*/  IMAD.SHL.U32 R51, R51, 0x80, RZ ;  /* 0x0000008033337824 */ /* 0x000fe200078e00ff */
[----:B------:R-:W-:-:S02]  /*9700*/  SHF.R.S32.HI R49, RZ, 0x1f, R48 ;  /* 0x0000001fff317819 */ /* 0x000fc40000011430 */
[----:B------:R-:W-:Y:S02]  /*9710*/  LOP3.LUT R52, R52, 0x380, RZ, 0xc0, !PT ;  /* 0x0000038034347812 */ /* 0x000fe400078ec0ff */
[----:B------:R-:W-:Y:S02]  /*9720*/  LEA.HI R48, R49, R48, RZ, 0x5 ;  /* 0x0000003031307211 */ /* 0x000fe400078f28ff */
[----:B------:R-:W-:Y:S02]  /*9730*/  LOP3.LUT R51, R51, 0x380, RZ, 0xc0, !PT ;  /* 0x0000038033337812 */ /* 0x000fe400078ec0ff */
[----:B------:R-:W-:Y:S02]  /*9740*/  LEA.HI.SX32 R48, R48, R105, 0x1b ;  /* 0x0000006930307211 */ /* 0x000fe400078fdaff */
[----:B------:R-:W-:Y:S02]  /*9750*/  SHF.R.U32.HI R51, RZ, 0x3, R51 ;  /* 0x00000003ff337819 */ /* 0x000fe40000011633 */
[----:B------:R-:W-:Y:S01]  /*9760*/  SHF.R.S32.HI R49, RZ, 0x1f, R48 ;  /* 0x0000001fff317819 */ /* 0x000fe20000011430 */
[----:B------:R-:W-:Y:S01]  /*9770*/  IMAD.SHL.U32 R61, R48, 0x10, RZ ;  /* 0x00000010303d7824 */ /* 0x000fe200078e00ff */
[----:B------:R-:W-:-:S02]  /*9780*/  IADD3.X R80, R41, R58, R106, P3, P4 ;  /* 0x0000003a29507210 */ /* 0x000fc40001fe846a */
[----:B------:R-:W-:Y:S02]  /*9790*/  LEA.HI R49, R49, R48, RZ, 0x3 ;  /* 0x0000003031317211 */ /* 0x000fe400078f18ff */
[----:B------:R-:W-:-:S03]  /*97a0*/  LOP3.LUT R48, R52, 0x70, R61, 0xf8, !PT ;  /* 0x0000007034307812 */ /* 0x000fc600078ef83d */
[----:B------:R-:W-:Y:S01]  /*97b0*/  IMAD.SHL.U32 R49, R49, 0x800, RZ ;  /* 0x0000080031317824 */ /* 0x000fe200078e00ff */
[----:B------:R-:W-:-:S04]  /*97c0*/  LOP3.LUT R48, R48, R51, RZ, 0x3c, !PT ;  /* 0x0000003330307212 */ /* 0x000fc800078e3cff */
[----:B------:R-:W-:-:S04]  /*97d0*/  LOP3.LUT R49, R49, 0xffffc000, RZ, 0xc0, !PT ;  /* 0xffffc00031317812 */ /* 0x000fc800078ec0ff */
[----:B---3--:R-:W-:Y:S01]  /*97e0*/  IADD3 R51, R48, R49, R50 ;  /* 0x0000003130337210 */ /* 0x008fe20007ffe032 */
[----:B------:R-:W-:-:S03]  /*97f0*/  IMAD R49, R232, 0x8000, R28 ;  /* 0x00008000e8317824 */ /* 0x000fc600078e021c */
[----:B------:R-:W-:Y:S01]  /*9800*/  LEA R51, R232, R51, 0xf ;  /* 0x00000033e8337211 */ /* 0x000fe200078e78ff */
[----:B------:R-:W-:-:S04]  /*9810*/  IMAD.IADD R49, R22, 0x1, R49 ;  /* 0x0000000116317824 */ /* 0x000fc800078e0231 */
[----:B------:R-:W-:Y:S02]  /*9820*/  IMAD.IADD R52, R22, 0x1, R51 ;  /* 0x0000000116347824 */ /* 0x000fe400078e0233 */
[----:B------:R-:W1:Y:S04]  /*9830*/  LDS.128 R48, [R49+0x28400] ;  /* 0x0284000031307984 */ /* 0x000e680000000c00 */
[----:B------:R-:W2:Y:S01]  /*9840*/  LDS.128 R52, [R52+0x28400] ;  /* 0x0284000034347984 */ /* 0x000ea20000000c00 */
[----:B------:R-:W-:Y:S05]  /*9850*/  @P2 BRA `(.L_x_411) ;  /* 0x0000000c00702947 */ /* 0x000fea0003800000 */
[--C-:B------:R-:W-:Y:S01]  /*9860*/  SHF.R.U32.HI R142, RZ, 0x8, R65.reuse ;  /* 0x00000008ff8e7819 */ /* 0x100fe20000011641 */
[----:B-1----:R-:W-:Y:S01]  /*9870*/  IMAD.MOV.U32 R60, RZ, RZ, R50 ;  /* 0x000000ffff3c7224 */ /* 0x002fe200078e0032 */
[--C-:B------:R-:W-:Y:S01]  /*9880*/  SHF.R.U32.HI R144, RZ, 0x18, R65.reuse ;  /* 0x00000018ff907819 */ /* 0x100fe20000011641 */
[----:B--2---:R-:W-:Y:S01]  /*9890*/  IMAD.MOV.U32 R62, RZ, RZ, R54 ;  /* 0x000000ffff3e7224 */ /* 0x004fe200078e0036 */
[----:B------:R-:W-:Y:S02]  /*98a0*/  LOP3.LUT R63, R65, 0xff, RZ, 0xc0, !PT ;  /* 0x000000ff413f7812 */ /* 0x000fe400078ec0ff */
[----:B------:R-:W-:Y:S01]  /*98b0*/  SHF.R.U32.HI R126, RZ, 0x10, R65 ;  /* 0x00000010ff7e7819 */ /* 0x000fe20000011641 */
[----:B------:R-:W-:Y:S01]  /*98c0*/  IMAD.MOV.U32 R65, RZ, RZ, R48 ;  /* 0x000000ffff417224 */ /* 0x000fe200078e0030 */
[----:B------:R-:W-:Y:S01]  /*98d0*/  SHF.R.U32.HI R81, RZ, 0x8, R69 ;  /* 0x00000008ff517819 */ /* 0x000fe20000011645 */
[----:B------:R-:W-:Y:S01]  /*98e0*/  IMAD.SHL.U32 R48, R142, 0x100, RZ ;  /* 0x000001008e307824 */ /* 0x000fe200078e00ff */
[----:B------:R-:W-:-:S02]  /*98f0*/  PRMT R63, R144, 0x654, R63 ;  /* 0x00000654903f7816 */ /* 0x000fc4000000003f */
[--C-:B------:R-:W-:Y:S02]  /*9900*/  SHF.R.U32.HI R127, RZ, 0x18, R67.reuse ;  /* 0x00000018ff7f7819 */ /* 0x100fe40000011643 */
[----:B------:R-:W-:Y:S02]  /*9910*/  LOP3.LUT R64, R67, 0xff, RZ, 0xc0, !PT ;  /* 0x000000ff43407812 */ /* 0x000fe400078ec0ff */
[--C-:B------:R-:W-:Y:S02]  /*9920*/  SHF.R.U32.HI R87, RZ, 0x8, R67.reuse ;  /* 0x00000008ff577819 */ /* 0x100fe40000011643 */
[----:B------:R-:W-:Y:S02]  /*9930*/  SHF.R.U32.HI R86, RZ, 0x10, R67 ;  /* 0x00000010ff567819 */ /* 0x000fe40000011643 */
[----:B------:R-:W-:Y:S02]  /*9940*/  SHF.R.U32.HI R85, RZ, 0x18, R69 ;  /* 0x00000018ff557819 */ /* 0x000fe40000011645 */
[----:B------:R-:W-:-:S02]  /*9950*/  LOP3.LUT R66, R69, 0xff, RZ, 0xc0, !PT ;  /* 0x000000ff45427812 */ /* 0x000fc400078ec0ff */
[----:B------:R-:W-:Y:S02]  /*9960*/  SHF.R.U32.HI R82, RZ, 0x18, R71 ;  /* 0x00000018ff527819 */ /* 0x000fe40000011647 */
[----:B------:R-:W-:Y:S02]  /*9970*/  LOP3.LUT R67, R71, 0xff, RZ, 0xc0, !PT ;  /* 0x000000ff47437812 */ /* 0x000fe400078ec0ff */
[----:B------:R-:W-:Y:S01]  /*9980*/  SHF.R.U32.HI R84, RZ, 0x10, R69 ;  /* 0x00000010ff547819 */ /* 0x000fe20000011645 */
[----:B------:R-:W-:Y:S01]  /*9990*/  IMAD.SHL.U32 R69, R81, 0x100, RZ ;  /* 0x0000010051457824 */ /* 0x000fe200078e00ff */
[----:B------:R-:W-:Y:S01]  /*99a0*/  LOP3.LUT R48, R63, 0xff00, R48, 0xf8, !PT ;  /* 0x0000ff003f307812 */ /* 0x000fe200078ef830 */
[----:B------:R-:W-:Y:S01]  /*99b0*/  IMAD.U32 R63, R126, 0x10000, RZ ;  /* 0x000100007e3f7824 */ /* 0x000fe200078e00ff */
[----:B------:R-:W-:Y:S02]  /*99c0*/  SHF.R.U32.HI R70, RZ, 0x8, R71 ;  /* 0x00000008ff467819 */ /* 0x000fe40000011647 */
[----:B------:R-:W-:-:S02]  /*99d0*/  PRMT R66, R85, 0x654, R66 ;  /* 0x0000065455427816 */ /* 0x000fc40000000042 */
[----:B------:R-:W-:Y:S02]  /*99e0*/  PRMT R50, R82, 0x654, R67 ;  /* 0x0000065452327816 */ /* 0x000fe40000000043 */
[----:B------:R-:W-:Y:S02]  /*99f0*/  MOV R68, R52 ;  /* 0x0000003400447202 */ /* 0x000fe40000000f00 */
[----:B------:R-:W-:Y:S02]  /*9a00*/  PRMT R64, R127, 0x654, R64 ;  /* 0x000006547f407816 */ /* 0x000fe40000000040 */
[----:B------:R-:W-:Y:S02]  /*9a10*/  SHF.L.U32 R67, R87, 0x8, RZ ;  /* 0x0000000857437819 */ /* 0x000fe400000006ff */
[----:B------:R-:W-:Y:S01]  /*9a20*/  SHF.R.U32.HI R83, RZ, 0x10, R71 ;  /* 0x00000010ff537819 */ /* 0x000fe20000011647 */
[----:B------:R-:W-:Y:S01]  /*9a30*/  IMAD.SHL.U32 R71, R70, 0x100, RZ ;  /* 0x0000010046477824 */ /* 0x000fe200078e00ff */
[----:B------:R-:W-:-:S02]  /*9a40*/  LOP3.LUT R54, R66, 0xff00, R69, 0xf8, !PT ;  /* 0x0000ff0042367812 */ /* 0x000fc400078ef845 */
[----:B------:R-:W-:Y:S01]  /*9a50*/  LOP3.LUT R52, R48, 0xff0000, R63, 0xf8, !PT ;  /* 0x00ff000030347812 */ /* 0x000fe200078ef83f */
[----:B------:R-:W-:Y:S01]  /*9a60*/  IMAD.U32 R83, R83, 0x10000, RZ ;  /* 0x0001000053537824 */ /* 0x000fe200078e00ff */
[----:B------:R-:W-:Y:S02]  /*9a70*/  LOP3.LUT R64, R64, 0xff00, R67, 0xf8, !PT ;  /* 0x0000ff0040407812 */ /* 0x000fe400078ef843 */
[----:B------:R-:W-:Y:S02]  /*9a80*/  SHF.L.U32 R63, R86, 0x10, RZ ;  /* 0x00000010563f7819 */ /* 0x000fe400000006ff */
[----:B------:R-:W-:Y:S02]  /*9a90*/  F2FP.F16.E4M3.UNPACK_B R81, R141.H1 ;  /* 0x0000008dff51723e */ /* 0x000fe400030006ff */
[----:B------:R-:W-:Y:S02]  /*9aa0*/  F2FP.F16.E4M3.UNPACK_B R69, R68.H1 ;  /* 0x00000044ff45723e */ /* 0x000fe400030006ff */
[----:B------:R-:W-:-:S02]  /*9ab0*/  F2FP.F16.E4M3.UNPACK_B R66, R65.H1 ;  /* 0x00000041ff42723e */ /* 0x000fc400030006ff */
[----:B------:R-:W-:Y:S01]  /*9ac0*/  LOP3.LUT R82, R50, 0xff00, R71, 0xf8, !PT ;  /* 0x0000ff0032527812 */ /* 0x000fe200078ef847 */
[----:B------:R-:W-:Y:S01]  /*9ad0*/  HADD2.F32 R50, -RZ, R81.H0_H0 ;  /* 0x20000051ff327230 */ /* 0x000fe20000004100 */
[----:B------:R-:W-:Y:S01]  /*9ae0*/  LOP3.LUT R48, R64, 0xff0000, R63, 0xf8, !PT ;  /* 0x00ff000040307812 */ /* 0x000fe200078ef83f */
[----:B------:R-:W-:Y:S01]  /*9af0*/  HADD2.F32 R64, -RZ, R69.H0_H0 ;  /* 0x20000045ff407230 */ /* 0x000fe20000004100 */
[----:B------:R-:W-:Y:S01]  /*9b00*/  F2FP.F16.E4M3.UNPACK_B R67, R139.H1 ;  /* 0x0000008bff43723e */ /* 0x000fe200030006ff */
[----:B------:R-:W-:Y:S01]  /*9b10*/  HADD2.F32 R63, -RZ, R66.H0_H0 ;  /* 0x20000042ff3f7230 */ /* 0x000fe20000004100 */
[----:B------:R-:W-:Y:S01]  /*9b20*/  F2FP.F16.E4M3.UNPACK_B R141, R141 ;  /* 0x0000008dff8d723e */ /* 0x000fe200020006ff */
[----:B------:R-:W-:Y:S02]  /*9b30*/  IMAD.U32 R71, R84, 0x10000, RZ ;  /* 0x0001000054477824 */ /* 0x000fe400078e00ff */
[----:B------:R-:W-:Y:S01]  /*9b40*/  FMUL.FTZ R84, R64, R50 ;  /* 0x0000003240547220 */ /* 0x000fe20000410000 */
[----:B------:R-:W-:-:S02]  /*9b50*/  HADD2.F32 R70, -RZ, R67.H0_H0 ;  /* 0x20000043ff467230 */ /* 0x000fc40000004100 */
[C---:B------:R-:W-:Y:S01]  /*9b60*/  FMUL.FTZ R85, R63.reuse, R50 ;  /* 0x000000323f557220 */ /* 0x040fe20000410000 */
        /* <DEDUP_REMOVED lines=11> */
[----:B------:R-:W-:-:S02]  /*9c20*/  HADD2.F32 R81, -RZ, R141.H0_H0 ;  /* 0x2000008dff517230 */ /* 0x000fc40000004100 */
[CC--:B------:R-:W-:Y:S01]  /*9c30*/  FMUL.FTZ R84, R70.reuse, R82.reuse ;  /* 0x0000005246547220 */ /* 0x0c0fe20000410000 */
[----:B------:R-:W-:Y:S02]  /*9c40*/  HADD2.F32 R66, -RZ, R65.H0_H0 ;  /* 0x20000041ff427230 */ /* 0x000fe40000004100 */
[C---:B------:R-:W-:Y:S01]  /*9c50*/  FMUL.FTZ R83, R67.reuse, R82 ;  /* 0x0000005243537220 */ /* 0x040fe20000410000 */
[----:B------:R-:W-:Y:S02]  /*9c60*/  HADD2.F32 R69, -RZ, R68.H0_H0 ;  /* 0x20000044ff457230 */ /* 0x000fe40000004100 */
[-C--:B------:R-:W-:Y:S01]  /*9c70*/  FFMA.FTZ R126, R67, R71.reuse, -R84 ;  /* 0x00000047437e7223 */ /* 0x080fe20000010854 */
[----:B------:R-:W-:Y:S02]  /*9c80*/  HADD2.F32 R67, -RZ, R139.H0_H0 ;  /* 0x2000008bff437230 */ /* 0x000fe40000004100 */
[----:B------:R-:W-:Y:S01]  /*9c90*/  FFMA.FTZ R85, R70, R71, R83 ;  /* 0x0000004746557223 */ /* 0x000fe20000010053 */
[----:B------:R-:W-:Y:S01]  /*9ca0*/  FMUL.FTZ R70, R66, R81 ;  /* 0x0000005142467220 */ /* 0x000fe20000410000 */
[----:B------:R-:W-:-:S02]  /*9cb0*/  HADD2.F32 R141, -RZ, R141.H1_H1 ;  /* 0x3000008dff8d7230 */ /* 0x000fc40000004100 */
[C---:B------:R-:W-:Y:S01]  /*9cc0*/  FMUL.FTZ R71, R69.reuse, R81 ;  /* 0x0000005145477220 */ /* 0x040fe20000410000 */
[----:B------:R-:W-:Y:S02]  /*9cd0*/  HADD2.F32 R68, -RZ, R68.H1_H1 ;  /* 0x30000044ff447230 */ /* 0x000fe40000004100 */
[-C--:B------:R-:W-:Y:S01]  /*9ce0*/  FFMA.FTZ R83, R69, R67.reuse, R70 ;  /* 0x0000004345537223 */ /* 0x080fe20000010046 */
[----:B------:R-:W-:Y:S02]  /*9cf0*/  HADD2.F32 R65, -RZ, R65.H1_H1 ;  /* 0x30000041ff417230 */ /* 0x000fe40000004100 */
[----:B------:R-:W-:Y:S01]  /*9d00*/  FFMA.FTZ R81, R66, R67, -R71 ;  /* 0x0000004342517223 */ /* 0x000fe20000010847 */
[----:B------:R-:W-:Y:S02]  /*9d10*/  HADD2.F32 R139, -RZ, R139.H1_H1 ;  /* 0x3000008bff8b7230 */ /* 0x000fe40000004100 */
[-C--:B------:R-:W-:Y:S01]  /*9d20*/  FMUL.FTZ R70, R68, R141.reuse ;  /* 0x0000008d44467220 */ /* 0x080fe20000410000 */
[----:B------:R-:W-:Y:S01]  /*9d30*/  F2FP.F16.E4M3.UNPACK_B R66, R140.H1 ;  /* 0x0000008cff42723e */ /* 0x000fe200030006ff */
[C---:B------:R-:W-:Y:S01]  /*9d40*/  FMUL.FTZ R141, R65.reuse, R141 ;  /* 0x0000008d418d7220 */ /* 0x040fe20000410000 */
[----:B------:R-:W-:Y:S01]  /*9d50*/  F2FP.F16.E4M3.UNPACK_B R67, R62.H1 ;  /* 0x0000003eff43723e */ /* 0x000fe200030006ff */
[----:B------:R-:W-:Y:S01]  /*9d60*/  FFMA.FTZ R84, R65, R139, -R70 ;  /* 0x0000008b41547223 */ /* 0x000fe20000010846 */
[----:B------:R-:W-:Y:S01]  /*9d70*/  F2FP.F16.E4M3.UNPACK_B R70, R138.H1 ;  /* 0x0000008aff46723e */ /* 0x000fe200030006ff */
[----:B------:R-:W-:Y:S01]  /*9d80*/  HADD2.F32 R71, -RZ, R66.H0_H0 ;  /* 0x20000042ff477230 */ /* 0x000fe20000004100 */
[----:B------:R-:W-:Y:S01]  /*9d90*/  F2FP.F16.E4M3.UNPACK_B R65, R60.H1 ;  /* 0x0000003cff41723e */ /* 0x000fe200030006ff */
[----:B------:R-:W-:-:S02]  /*9da0*/  HADD2.F32 R69, -RZ, R67.H0_H0 ;  /* 0x20000043ff457230 */ /* 0x000fc40000004100 */
[----:B------:R-:W-:Y:S01]  /*9db0*/  FFMA.FTZ R86, R68, R139, R141 ;  /* 0x0000008b44567223 */ /* 0x000fe2000001008d */
[----:B------:R-:W-:Y:S01]  /*9dc0*/  HADD2.F32 R82, -RZ, R66.H1_H1 ;  /* 0x30000042ff527230 */ /* 0x000fe20000004100 */
[----:B------:R-:W-:Y:S01]  /*9dd0*/  F2FP.F16.E4M3.UNPACK_B R140, R140 ;  /* 0x0000008cff8c723e */ /* 0x000fe200020006ff */
[----:B------:R-:W-:Y:S02]  /*9de0*/  HADD2.F32 R66, -RZ, R65.H0_H0 ;  /* 0x20000041ff427230 */ /* 0x000fe40000004100 */
[-C--:B------:R-:W-:Y:S01]  /*9df0*/  FMUL.FTZ R87, R69, R71.reuse ;  /* 0x0000004745577220 */ /* 0x080fe20000410000 */
[----:B------:R-:W-:Y:S01]  /*9e00*/  HADD2.F32 R68, -RZ, R70.H0_H0 ;  /* 0x20000046ff447230 */ /* 0x000fe20000004100 */
[----:B------:R-:W-:Y:S01]  /*9e10*/  F2FP.F16.E4M3.UNPACK_B R60, R60 ;  /* 0x0000003cff3c723e */ /* 0x000fe200020006ff */
[----:B------:R-:W-:Y:S02]  /*9e20*/  HADD2.F32 R67, -RZ, R67.H1_H1 ;  /* 0x30000043ff437230 */ /* 0x000fe40000004100 */
[----:B------:R-:W-:Y:S01]  /*9e30*/  FMUL.FTZ R142, R66, R71 ;  /* 0x00000047428e7220 */ /* 0x000fe20000410000 */
[----:B------:R-:W-:-:S02]  /*9e40*/  HADD2.F32 R65, -RZ, R65.H1_H1 ;  /* 0x30000041ff417230 */ /* 0x000fc40000004100 */
[----:B------:R-:W-:Y:S01]  /*9e50*/  FFMA.FTZ R127, R66, R68, -R87 ;  /* 0x00000044427f7223 */ /* 0x000fe20000010857 */
[----:B------:R-:W-:Y:S02]  /*9e60*/  HADD2.F32 R70, -RZ, R70.H1_H1 ;  /* 0x30000046ff467230 */ /* 0x000fe40000004100 */
[----:B------:R-:W-:Y:S01]  /*9e70*/  FMUL.FTZ R66, R67, R82 ;  /* 0x0000005243427220 */ /* 0x000fe20000410000 */
[----:B------:R-:W-:Y:S01]  /*9e80*/  FFMA.FTZ R142, R69, R68, R142 ;  /* 0x00000044458e7223 */ /* 0x000fe2000001008e */
[C---:B------:R-:W-:Y:S01]  /*9e90*/  FMUL.FTZ R82, R65.reuse, R82 ;  /* 0x0000005241527220 */ /* 0x040fe20000410000 */
[----:B------:R-:W-:Y:S02]  /*9ea0*/  HADD2.F32 R69, -RZ, R140.H0_H0 ;  /* 0x2000008cff457230 */ /* 0x000fe40000004100 */
[----:B------:R-:W-:Y:S01]  /*9eb0*/  FFMA.FTZ R68, R65, R70, -R66 ;  /* 0x0000004641447223 */ /* 0x000fe20000010842 */
[----:B------:R-:W-:Y:S01]  /*9ec0*/  F2FP.F16.E4M3.UNPACK_B R65, R62 ;  /* 0x0000003eff41723e */ /* 0x000fe200020006ff */
[----:B------:R-:W-:Y:S01]  /*9ed0*/  HADD2.F32 R62, -RZ, R60.H0_H0 ;  /* 0x2000003cff3e7230 */ /* 0x000fe20000004100 */
[----:B------:R-:W-:Y:S01]  /*9ee0*/  F2FP.F16.E4M3.UNPACK_B R138, R138 ;  /* 0x0000008aff8a723e */ /* 0x000fe200020006ff */
[----:B------:R-:W-:Y:S01]  /*9ef0*/  FFMA.FTZ R139, R67, R70, R82 ;  /* 0x00000046438b7223 */ /* 0x000fe20000010052 */
[----:B------:R-:W-:Y:S01]  /*9f00*/  HADD2.F32 R140, -RZ, R140.H1_H1 ;  /* 0x3000008cff8c7230 */ /* 0x000fe20000004100 */
[----:B------:R-:W-:Y:S01]  /*9f10*/  F2FP.SATFINITE.E4M3.F32.PACK_AB_MERGE_C R63, R126, R63, RZ ;  /* 0x0000003f7e3f723e */ /* 0x000fe200048070ff */
[--C-:B------:R-:W-:Y:S01]  /*9f20*/  HADD2.F32 R66, -RZ, R65.reuse.H0_H0 ;  /* 0x20000041ff427230 */ /* 0x100fe20000004100 */
[----:B------:R-:W-:Y:S01]  /*9f30*/  F2FP.SATFINITE.E4M3.F32.PACK_AB_MERGE_C R85, R85, R64, RZ ;  /* 0x000000405555723e */ /* 0x000fe200048070ff */
[----:B------:R-:W-:Y:S01]  /*9f40*/  HADD2.F32 R65, -RZ, R65.H1_H1 ;  /* 0x30000041ff417230 */ /* 0x000fe20000004100 */
[----:B------:R-:W-:Y:S01]  /*9f50*/  F2FP.SATFINITE.E4M3.F32.PACK_AB_MERGE_C R64, R84, R81, R63 ;  /* 0x000000515440723e */ /* 0x000fe2000480703f */
[----:B------:R-:W-:-:S02]  /*9f60*/  HADD2.F32 R67, -RZ, R138.H0_H0 ;  /* 0x2000008aff437230 */ /* 0x000fc40000004100 */
[-C--:B------:R-:W-:Y:S01]  /*9f70*/  FMUL.FTZ R71, R66, R69.reuse ;  /* 0x0000004542477220 */ /* 0x080fe20000410000 */
[----:B------:R-:W-:Y:S02]  /*9f80*/  HADD2.F32 R60, -RZ, R60.H1_H1 ;  /* 0x3000003cff3c7230 */ /* 0x000fe40000004100 */
[C---:B------:R-:W-:Y:S01]  /*9f90*/  FMUL.FTZ R69, R62.reuse, R69 ;  /* 0x000000453e457220 */ /* 0x040fe20000410000 */
[----:B------:R-:W-:Y:S02]  /*9fa0*/  HADD2.F32 R138, -RZ, R138.H1_H1 ;  /* 0x3000008aff8a7230 */ /* 0x000fe40000004100 */
[CC--:B------:R-:W-:Y:S01]  /*9fb0*/  FMUL.FTZ R87, R65.reuse, R140.reuse ;  /* 0x0000008c41577220 */ /* 0x0c0fe20000410000 */
[-C--:B------:R-:W-:Y:S01]  /*9fc0*/  FFMA.FTZ R62, R62, R67.reuse, -R71 ;  /* 0x000000433e3e7223 */ /* 0x080fe20000010847 */
[----:B------:R-:W-:Y:S01]  /*9fd0*/  FFMA.FTZ R69, R66, R67, R69 ;  /* 0x0000004342457223 */ /* 0x000fe20000010045 */
[C---:B------:R-:W-:Y:S01]  /*9fe0*/  FMUL.FTZ R140, R60.reuse, R140 ;  /* 0x0000008c3c8c7220 */ /* 0x040fe20000410000 */
[----:B------:R-:W-:Y:S01]  /*9ff0*/  F2FP.F16.E4M3.UNPACK_B R67, R53 ;  /* 0x00000035ff43723e */ /* 0x000fe200020006ff */
[----:B------:R-:W-:Y:S01]  /*a000*/  FFMA.FTZ R87, R60, R138, -R87 ;  /* 0x0000008a3c577223 */ /* 0x000fe20000010857 */
[----:B------:R-:W-:Y:S01]  /*a010*/  F2FP.F16.E4M3.UNPACK_B R81, R54 ;  /* 0x00000036ff51723e */ /* 0x000fe200020006ff */
[----:B------:R-:W-:Y:S01]  /*a020*/  FFMA.FTZ R60, R65, R138, R140 ;  /* 0x0000008a413c7223 */ /* 0x000fe2000001008c */
[----:B------:R-:W-:-:S02]  /*a030*/  F2FP.F16.E4M3.UNPACK_B R66, R49 ;  /* 0x00000031ff42723e */ /* 0x000fc400020006ff */
[----:B------:R-:W-:Y:S01]  /*a040*/  F2FP.SATFINITE.E4M3.F32.PACK_AB_MERGE_C R127, R68, R127, RZ ;  /* 0x0000007f447f723e */ /* 0x000fe200048070ff */
[----:B------:R-:W-:Y:S01]  /*a050*/  HADD2.F32 R68, -RZ, R67.H0_H0 ;  /* 0x20000043ff447230 */ /* 0x000fe20000004100 */
[----:B------:R-:W-:Y:S01]  /*a060*/  F2FP.F16.E4M3.UNPACK_B R70, R52 ;  /* 0x00000034ff46723e */ /* 0x000fe200020006ff */
[----:B------:R-:W-:Y:S01]  /*a070*/  HADD2.F32 R82, -RZ, R81.H0_H0 ;  /* 0x20000051ff527230 */ /* 0x000fe20000004100 */
[----:B------:R-:W-:Y:S01]  /*a080*/  F2FP.SATFINITE.E4M3.F32.PACK_AB_MERGE_C R139, R139, R142, RZ ;  /* 0x0000008e8b8b723e */ /* 0x000fe200048070ff */
[----:B------:R-:W-:Y:S01]  /*a090*/  HADD2.F32 R65, -RZ, R66.H0_H0 ;  /* 0x20000042ff417230 */ /* 0x000fe20000004100 */
[----:B------:R-:W-:Y:S01]  /*a0a0*/  F2FP.SATFINITE.E4M3.F32.PACK_AB_MERGE_C R63, R86, R83, R85 ;  /* 0x00000053563f723e */ /* 0x000fe20004807055 */
[----:B------:R-:W-:Y:S01]  /*a0b0*/  HADD2.F32 R71, -RZ, R70.H0_H0 ;  /* 0x20000046ff477230 */ /* 0x000fe20000004100 */
[----:B------:R-:W-:Y:S01]  /*a0c0*/  F2FP.SATFINITE.E4M3.F32.PACK_AB_MERGE_C R60, R60, R69, R139 ;  /* 0x000000453c3c723e */ /* 0x000fe2000480708b */
[-C--:B------:R-:W-:Y:S01]  /*a0d0*/  FMUL.FTZ R84, R68, R82.reuse ;  /* 0x0000005244547220 */ /* 0x080fe20000410000 */
[----:B------:R-:W-:Y:S01]  /*a0e0*/  FMUL.FTZ R83, R65, R82 ;  /* 0x0000005241537220 */ /* 0x000fe20000410000 */
[----:B------:R-:W-:Y:S01]  /*a0f0*/  HADD2.F32 R69, -RZ, R67.H1_H1 ;  /* 0x30000043ff457230 */ /* 0x000fe20000004100 */
[----:B------:R-:W-:Y:S01]  /*a100*/  F2FP.F16.E4M3.UNPACK_B R49, R49.H1 ;  /* 0x00000031ff31723e */ /* 0x000fe200030006ff */
[----:B------:R-:W-:-:S02]  /*a110*/  HADD2.F32 R82, -RZ, R81.H1_H1 ;  /* 0x30000051ff527230 */ /* 0x000fc40000004100 */
[-C--:B------:R-:W-:Y:S01]  /*a120*/  FFMA.FTZ R65, R65, R71.reuse, -R84 ;  /* 0x0000004741417223 */ /* 0x080fe20000010854 */
[----:B------:R-:W-:Y:S02]  /*a130*/  HADD2.F32 R67, -RZ, R66.H1_H1 ;  /* 0x30000042ff437230 */ /* 0x000fe40000004100 */
[----:B------:R-:W-:Y:S01]  /*a140*/  FFMA.FTZ R66, R68, R71, R83 ;  /* 0x0000004744427223 */ /* 0x000fe20000010053 */
[----:B------:R-:W-:Y:S02]  /*a150*/  HADD2.F32 R70, -RZ, R70.H1_H1 ;  /* 0x30000046ff467230 */ /* 0x000fe40000004100 */
[-C--:B------:R-:W-:Y:S01]  /*a160*/  FMUL.FTZ R84, R69, R82.reuse ;  /* 0x0000005245547220 */ /* 0x080fe20000410000 */
[----:B------:R-:W-:Y:S01]  /*a170*/  F2FP.F16.E4M3.UNPACK_B R68, R53.H1 ;  /* 0x00000035ff44723e */ /* 0x000fe200030006ff */
[C---:B------:R-:W-:Y:S01]  /*a180*/  FMUL.FTZ R82, R67.reuse, R82 ;  /* 0x0000005243527220 */ /* 0x040fe20000410000 */
[----:B------:R-:W-:Y:S01]  /*a190*/  F2FP.F16.E4M3.UNPACK_B R52, R52.H1 ;  /* 0x00000034ff34723e */ /* 0x000fe200030006ff */
[----:B------:R-:W-:Y:S01]  /*a1a0*/  FFMA.FTZ R84, R67, R70, -R84 ;  /* 0x0000004643547223 */ /* 0x000fe20000010854 */
[----:B------:R-:W-:Y:S01]  /*a1b0*/  F2FP.F16.E4M3.UNPACK_B R67, R54.H1 ;  /* 0x00000036ff43723e */ /* 0x000fe200030006ff */
[----:B------:R-:W-:Y:S01]  /*a1c0*/  FFMA.FTZ R85, R69, R70, R82 ;  /* 0x0000004645557223 */ /* 0x000fe20000010052 */
[--C-:B------:R-:W-:Y:S01]  /*a1d0*/  HADD2.F32 R54, -RZ, R68.reuse.H0_H0 ;  /* 0x20000044ff367230 */ /* 0x100fe20000004100 */
[----:B------:R-:W-:Y:S01]  /*a1e0*/  F2FP.SATFINITE.E4M3.F32.PACK_AB_MERGE_C R62, R87, R62, R127 ;  /* 0x0000003e573e723e */ /* 0x000fe2000480707f */
[----:B------:R-:W-:Y:S01]  /*a1f0*/  HADD2.F32 R53, -RZ, R49.H0_H0 ;  /* 0x20000031ff357230 */ /* 0x000fe20000004100 */
[-C--:B------:R-:W-:Y:S01]  /*a200*/  F2FP.F16.E4M3.UNPACK_B R81, R50.reuse.H1 ;  /* 0x00000032ff51723e */ /* 0x080fe200030006ff */
[--C-:B------:R-:W-:Y:S01]  /*a210*/  HADD2.F32 R69, -RZ, R67.reuse.H0_H0 ;  /* 0x20000043ff457230 */ /* 0x100fe20000004100 */
[----:B------:R-:W-:Y:S01]  /*a220*/  F2FP.F16.E4M3.UNPACK_B R71, R50 ;  /* 0x00000032ff47723e */ /* 0x000fe200020006ff */
[----:B------:R-:W-:Y:S01]  /*a230*/  HADD2.F32 R68, -RZ, R68.H1_H1 ;  /* 0x30000044ff447230 */ /* 0x000fe20000004100 */
[----:B------:R-:W-:Y:S01]  /*a240*/  F2FP.F16.E4M3.UNPACK_B R50, R48 ;  /* 0x00000030ff32723e */ /* 0x000fe200020006ff */
[----:B------:R-:W-:-:S02]  /*a250*/  HADD2.F32 R70, -RZ, R67.H1_H1 ;  /* 0x30000043ff467230 */ /* 0x000fc40000004100 */
[-C--:B------:R-:W-:Y:S01]  /*a260*/  FMUL.FTZ R82, R54, R69.reuse ;  /* 0x0000004536527220 */ /* 0x080fe20000410000 */
[--C-:B------:R-:W-:Y:S02]  /*a270*/  HADD2.F32 R67, -RZ, R52.reuse.H0_H0 ;  /* 0x20000034ff437230 */ /* 0x100fe40000004100 */
[C---:B------:R-:W-:Y:S01]  /*a280*/  FMUL.FTZ R69, R53.reuse, R69 ;  /* 0x0000004535457220 */ /* 0x040fe20000410000 */
[----:B------:R-:W-:Y:S02]  /*a290*/  HADD2.F32 R49, -RZ, R49.H1_H1 ;  /* 0x30000031ff317230 */ /* 0x000fe40000004100 */
[-C--:B------:R-:W-:Y:S01]  /*a2a0*/  FMUL.FTZ R126, R68, R70.reuse ;  /* 0x00000046447e7220 */ /* 0x080fe20000410000 */
[----:B------:R-:W-:Y:S02]  /*a2b0*/  HADD2.F32 R52, -RZ, R52.H1_H1 ;  /* 0x30000034ff347230 */ /* 0x000fe40000004100 */
[-C--:B------:R-:W-:Y:S01]  /*a2c0*/  FFMA.FTZ R86, R53, R67.reuse, -R82 ;  /* 0x0000004335567223 */ /* 0x080fe20000010852 */
[----:B------:R-:W-:Y:S01]  /*a2d0*/  FFMA.FTZ R87, R54, R67, R69 ;  /* 0x0000004336577223 */ /* 0x000fe20000010045 */
[C---:B------:R-:W-:Y:S01]  /*a2e0*/  FMUL.FTZ R53, R49.reuse, R70 ;  /* 0x0000004631357220 */ /* 0x040fe20000410000 */
[----:B------:R-:W-:Y:S01]  /*a2f0*/  F2FP.F16.E4M3.UNPACK_B R54, R55 ;  /* 0x00000037ff36723e */ /* 0x000fe200020006ff */
[-C--:B------:R-:W-:Y:S01]  /*a300*/  FFMA.FTZ R127, R49, R52.reuse, -R126 ;  /* 0x00000034317f7223 */ /* 0x080fe2000001087e */
[----:B------:R-:W-:Y:S01]  /*a310*/  F2FP.F16.E4M3.UNPACK_B R49, R51 ;  /* 0x00000033ff31723e */ /* 0x000fe200020006ff */
[----:B------:R-:W-:Y:S01]  /*a320*/  FFMA.FTZ R126, R68, R52, R53 ;  /* 0x00000034447e7223 */ /* 0x000fe20000010035 */
[----:B------:R-:W-:Y:S01]  /*a330*/  F2FP.F16.E4M3.UNPACK_B R55, R55.H1 ;  /* 0x00000037ff37723e */ /* 0x000fe200030006ff */
[----:B------:R-:W-:Y:S01]  /*a340*/  HADD2.F32 R83, -RZ, R81.H0_H0 ;  /* 0x20000051ff537230 */ /* 0x000fe20000004100 */
[----:B------:R-:W-:Y:S01]  /*a350*/  F2FP.F16.E4M3.UNPACK_B R51, R51.H1 ;  /* 0x00000033ff33723e */ /* 0x000fe200030006ff */
[----:B------:R-:W-:Y:S01]  /*a360*/  HADD2.F32 R67, -RZ, R54.H0_H0 ;  /* 0x20000036ff437230 */ /* 0x000fe20000004100 */
[----:B------:R-:W-:Y:S01]  /*a370*/  F2FP.F16.E4M3.UNPACK_B R68, R48.H1 ;  /* 0x00000030ff44723e */ /* 0x000fe200030006ff */
[----:B------:R-:W-:Y:S01]  /*a380*/  HADD2.F32 R48, -RZ, R55.H0_H0 ;  /* 0x20000037ff307230 */ /* 0x000fe20000004100 */
[----:B------:R-:W-:Y:S01]  /*a390*/  F2FP.SATFINITE.E4M3.F32.PACK_AB_MERGE_C R86, R127, R86, RZ ;  /* 0x000000567f56723e */ /* 0x000fe200048070ff */
[----:B------:R-:W-:Y:S01]  /*a3a0*/  HADD2.F32 R53, -RZ, R51.H0_H0 ;  /* 0x20000033ff357230 */ /* 0x000fe20000004100 */
[----:B------:R-:W-:Y:S01]  /*a3b0*/  F2FP.SATFINITE.E4M3.F32.PACK_AB_MERGE_C R87, R126, R87, RZ ;  /* 0x000000577e57723e */ /* 0x000fe200048070ff */
        /* <DEDUP_REMOVED lines=12> */
[-C--:B------:R-:W-:Y:S01]  /*a480*/  FFMA.FTZ R139, R52, R69.reuse, -R139 ;  /* 0x00000045348b7223 */ /* 0x080fe2000001088b */
[----:B------:R-:W-:Y:S02]  /*a490*/  HADD2.F32 R51, -RZ, R51.H1_H1 ;  /* 0x30000033ff337230 */ /* 0x000fe40000004100 */
[----:B------:R-:W-:Y:S01]  /*a4a0*/  FFMA.FTZ R82, R67, R69, R82 ;  /* 0x0000004543527223 */ /* 0x000fe20000010052 */
[----:B------:R-:W-:Y:S02]  /*a4b0*/  HADD2.F32 R54, -RZ, R54.H1_H1 ;  /* 0x30000036ff367230 */ /* 0x000fe40000004100 */
[----:B------:R-:W-:Y:S01]  /*a4c0*/  FMUL.FTZ R52, R55, R48 ;  /* 0x0000003037347220 */ /* 0x000fe20000410000 */
[----:B------:R-:W-:-:S02]  /*a4d0*/  HADD2.F32 R71, -RZ, R71.H1_H1 ;  /* 0x30000047ff477230 */ /* 0x000fc40000004100 */
[----:B------:R-:W-:Y:S01]  /*a4e0*/  FMUL.FTZ R70, R51, R48 ;  /* 0x0000003033467220 */ /* 0x000fe20000410000 */
[----:B------:R-:W-:Y:S01]  /*a4f0*/  HADD2.F32 R68, -RZ, R68.H1_H1 ;  /* 0x30000044ff447230 */ /* 0x000fe20000004100 */
[----:B------:R-:W-:Y:S01]  /*a500*/  F2FP.SATFINITE.E4M3.F32.PACK_AB_MERGE_C R53, R85, R66, R87 ;  /* 0x000000425535723e */ /* 0x000fe20004807057 */
[----:B------:R-:W-:Y:S02]  /*a510*/  HADD2.F32 R49, -RZ, R49.H1_H1 ;  /* 0x30000031ff317230 */ /* 0x000fe40000004100 */
[CC--:B------:R-:W-:Y:S01]  /*a520*/  FMUL.FTZ R48, R54.reuse, R71.reuse ;  /* 0x0000004736307220 */ /* 0x0c0fe20000410000 */
[----:B------:R-:W-:Y:S02]  /*a530*/  HADD2.F32 R50, -RZ, R50.H1_H1 ;  /* 0x30000032ff327230 */ /* 0x000fe40000004100 */
[-C--:B------:R-:W-:Y:S01]  /*a540*/  FFMA.FTZ R51, R51, R68.reuse, -R52 ;  /* 0x0000004433337223 */ /* 0x080fe20000010834 */
[----:B------:R-:W-:Y:S01]  /*a550*/  FFMA.FTZ R70, R55, R68, R70 ;  /* 0x0000004437467223 */ /* 0x000fe20000010046 */
[C---:B------:R-:W-:Y:S01]  /*a560*/  FMUL.FTZ R71, R49.reuse, R71 ;  /* 0x0000004731477220 */ /* 0x040fe20000410000 */
[----:B------:R-:W-:Y:S01]  /*a570*/  MOV R52, R63 ;  /* 0x0000003f00347202 */ /* 0x000fe20000000f00 */
[----:B------:R-:W-:Y:S01]  /*a580*/  FFMA.FTZ R48, R49, R50, -R48 ;  /* 0x0000003231307223 */ /* 0x000fe20000010830 */
[----:B------:R-:W-:Y:S01]  /*a590*/  F2FP.SATFINITE.E4M3.F32.PACK_AB_MERGE_C R51, R51, R138, RZ ;  /* 0x0000008a3333723e */ /* 0x000fe200048070ff */
[----:B------:R-:W-:Y:S01]  /*a5a0*/  FFMA.FTZ R71, R54, R50, R71 ;  /* 0x0000003236477223 */ /* 0x000fe20000010047 */
[----:B------:R-:W-:Y:S01]  /*a5b0*/  F2FP.SATFINITE.E4M3.F32.PACK_AB_MERGE_C R70, R70, R83, RZ ;  /* 0x000000534646723e */ /* 0x000fe200048070ff */
[----:B------:R-:W-:Y:S01]  /*a5c0*/  IMAD.MOV.U32 R50, RZ, RZ, R62 ;  /* 0x000000ffff327224 */ /* 0x000fe200078e003e */
[----:B------:R-:W-:Y:S01]  /*a5d0*/  F2FP.SATFINITE.E4M3.F32.PACK_AB_MERGE_C R51, R48, R139, R51 ;  /* 0x0000008b3033723e */ /* 0x000fe20004807033 */
[----:B------:R-:W-:Y:S01]  /*a5e0*/  IMAD.MOV.U32 R48, RZ, RZ, R64 ;  /* 0x000000ffff307224 */ /* 0x000fe200078e0040 */
[----:B------:R-:W-:Y:S01]  /*a5f0*/  F2FP.SATFINITE.E4M3.F32.PACK_AB_MERGE_C R49, R84, R65, R86 ;  /* 0x000000415431723e */ /* 0x000fe20004807056 */
[----:B------:R-:W-:Y:S01]  /*a600*/  IMAD.MOV.U32 R54, RZ, RZ, R60 ;  /* 0x000000ffff367224 */ /* 0x000fe200078e003c */
[----:B------:R-:W-:-:S07]  /*a610*/  F2FP.SATFINITE.E4M3.F32.PACK_AB_MERGE_C R55, R71, R82, R70 ;  /* 0x000000524737723e */ /* 0x000fce0004807046 */
.L_x_411:
[----:B------:R-:W-:Y:S05]  /*a620*/  BSYNC B2 ;  /* 0x0000000000027941 */ /* 0x000fea0003800000 */
.L_x_410:
        /* <DEDUP_REMOVED lines=11> */
.L_x_409:
[----:B------:R-:W-:Y:S05]  /*a6e0*/  BSYNC B1 ;  /* 0x0000000000017941 */ /* 0x000fea0003800000 */
.L_x_408:
[----:B-1----:R-:W-:Y:S02]  /*a6f0*/  VIADD R49, R23, 0x60 ;  /* 0x0000006017317836 */ /* 0x002fe40000000000 */
[-C--:B--2---:R-:W-:Y:S02]  /*a700*/  IMAD R48, R116, R122.reuse, RZ ;  /* 0x0000007a74307224 */ /* 0x084fe400078e02ff */
[C---:B------:R-:W-:Y:S01]  /*a710*/  IMAD.WIDE.U32 R120, R49.reuse, R122, R120 ;  /* 0x0000007a31787225 */ /* 0x040fe200078e0078 */
[----:B------:R-:W-:-:S03]  /*a720*/  ISETP.GE.OR P3, PT, R49, R115, P0 ;  /* 0x000000733100720c */ /* 0x000fc60000766670 */
[----:B------:R-:W-:-:S10]  /*a730*/  IMAD R123, R49, R123, R48 ;  /* 0x0000007b317b7224 */ /* 0x000fd400078e0230 */
[----:B------:R-:W-:Y:S05]  /*a740*/  @P3 BRA `(.L_x_390) ;  /* 0x0000001400583947 */ /* 0x000fea0003800000 */
[----:B------:R-:W2:Y:S01]  /*a750*/  LDL R50, [R1+0x20] ;  /* 0x0000200001327983 */ /* 0x000ea20000100800 */
[----:B------:R-:W1:Y:S01]  /*a760*/  LDC.64 R56, c[0x0][0x2e8] ;  /* 0x0000ba00ff387b82 */ /* 0x000e620000000a00 */
[----:B------:R-:W-:Y:S01]  /*a770*/  IADD3 R60, R121, R123, RZ ;  /* 0x0000007b793c7210 */ /* 0x000fe20007ffe0ff */
[----:B------:R-:W-:Y:S01]  /*a780*/  BSSY B1, `(.L_x_412) ;  /* 0x00000f4000017945 */ /* 0x000fe20003800000 */
[----:B------:R-:W-:Y:S02]  /*a790*/  IADD3 R59, P3, P4, R102, R120, R40 ;  /* 0x00000078663b7210 */ /* 0x000fe40007c7e028 */
[----:B------:R-:W-:Y:S02]  /*a7a0*/  ISETP.NE.AND P6, PT, R0, RZ, PT ;  /* 0x000000ff0000720c */ /* 0x000fe40003fc5270 */
[----:B------:R-:W-:Y:S02]  /*a7b0*/  IADD3.X R48, R41, R60, R106, P3, P4 ;  /* 0x0000003c29307210 */ /* 0x000fe40001fe846a */
[----:B------:R-:W-:-:S02]  /*a7c0*/  SEL R137, R112, R137, !P6 ;  /* 0x0000008970897207 */ /* 0x000fc40007000000 */
[----:B------:R-:W-:Y:S02]  /*a7d0*/  SHF.R.U32.HI R51, RZ, 0x3, R237 ;  /* 0x00000003ff337819 */ /* 0x000fe400000116ed */
[----:B-1----:R-:W-:-:S05]  /*a7e0*/  IADD3 R58, P3, R59, R56, RZ ;  /* 0x000000383b3a7210 */ /* 0x002fca0007f7e0ff */
[----:B------:R-:W-:Y:S01]  /*a7f0*/  IMAD.X R59, R48, 0x1, R57, P3 ;  /* 0x00000001303b7824 */ /* 0x000fe200018e0639 */
[----:B------:R-:W-:-:S04]  /*a800*/  SHF.R.S32.HI R48, RZ, 0x1f, R137 ;  /* 0x0000001fff307819 */ /* 0x000fc80000011489 */
[----:B------:R-:W-:-:S04]  /*a810*/  LEA.HI R48, R48, R137, RZ, 0x5 ;  /* 0x0000008930307211 */ /* 0x000fc800078f28ff */
[----:B------:R-:W-:-:S04]  /*a820*/  LEA.HI.SX32 R48, R48, R105, 0x1b ;  /* 0x0000006930307211 */ /* 0x000fc800078fdaff */
[----:B------:R-:W-:Y:S01]  /*a830*/  SHF.R.S32.HI R49, RZ, 0x1f, R48 ;  /* 0x0000001fff317819 */ /* 0x000fe20000011430 */
[----:B------:R-:W-:-:S03]  /*a840*/  IMAD.SHL.U32 R61, R48, 0x10, RZ ;  /* 0x00000010303d7824 */ /* 0x000fc600078e00ff */
[----:B------:R-:W-:Y:S02]  /*a850*/  LEA.HI R49, R49, R48, RZ, 0x3 ;  /* 0x0000003031317211 */ /* 0x000fe400078f18ff */
[----:B------:R-:W-:-:S03]  /*a860*/  LOP3.LUT R48, R237, 0x70, R61, 0xf8, !PT ;  /* 0x00000070ed307812 */ /* 0x000fc600078ef83d */
[----:B------:R-:W-:Y:S01]  /*a870*/  IMAD.SHL.U32 R49, R49, 0x800, RZ ;  /* 0x0000080031317824 */ /* 0x000fe200078e00ff */
[----:B------:R-:W-:-:S04]  /*a880*/  LOP3.LUT R48, R48, R51, RZ, 0x3c, !PT ;  /* 0x0000003330307212 */ /* 0x000fc800078e3cff */
[----:B------:R-:W-:-:S04]  /*a890*/  LOP3.LUT R49, R49, 0xffffc000, RZ, 0xc0, !PT ;  /* 0xffffc00031317812 */ /* 0x000fc800078ec0ff */
[----:B--2---:R-:W-:Y:S02]  /*a8a0*/  IADD3 R51, R48, R49, R50 ;  /* 0x0000003130337210 */ /* 0x004fe40007ffe032 */
        /* <DEDUP_REMOVED lines=8> */
[----:B--2---:R-:W-:Y:S01]  /*a930*/  IMAD.MOV.U32 R67, RZ, RZ, R52 ;  /* 0x000000ffff437224 */ /* 0x004fe200078e0034 */
[----:B------:R-:W-:Y:S01]  /*a940*/  LOP3.LUT R63, R73, 0xff, RZ, 0xc0, !PT ;  /* 0x000000ff493f7812 */ /* 0x000fe200078ec0ff */
[----:B-1----:R-:W-:Y:S01]  /*a950*/  IMAD.MOV.U32 R62, RZ, RZ, R50 ;  /* 0x000000ffff3e7224 */ /* 0x002fe200078e0032 */
[--C-:B------:R-:W-:Y:S02]  /*a960*/  SHF.R.U32.HI R80, RZ, 0x18, R73.reuse ;  /* 0x00000018ff507819 */ /* 0x100fe40000011649 */
[----:B------:R-:W-:Y:S01]  /*a970*/  MOV R64, R48 ;  /* 0x0000003000407202 */ /* 0x000fe20000000f00 */
[----:B------:R-:W-:Y:S01]  /*a980*/  IMAD.SHL.U32 R48, R81, 0x100, RZ ;  /* 0x0000010051307824 */ /* 0x000fe200078e00ff */
[----:B------:R-:W-:Y:S02]  /*a990*/  SHF.R.U32.HI R82, RZ, 0x10, R73 ;  /* 0x00000010ff527819 */ /* 0x000fe40000011649 */
[----:B------:R-:W-:-:S02]  /*a9a0*/  SHF.R.U32.HI R73, RZ, 0x8, R75 ;  /* 0x00000008ff497819 */ /* 0x000fc4000001164b */
[----:B------:R-:W-:Y:S02]  /*a9b0*/  PRMT R65, R80, 0x654, R63 ;  /* 0x0000065450417816 */ /* 0x000fe4000000003f */
[----:B------:R-:W-:Y:S02]  /*a9c0*/  LOP3.LUT R66, R75, 0xff, RZ, 0xc0, !PT ;  /* 0x000000ff4b427812 */ /* 0x000fe400078ec0ff */
[----:B------:R-:W-:Y:S02]  /*a9d0*/  SHF.R.U32.HI R69, RZ, 0x18, R75 ;  /* 0x00000018ff457819 */ /* 0x000fe4000001164b */
[----:B------:R-:W-:Y:S01]  /*a9e0*/  LOP3.LUT R65, R65, 0xff00, R48, 0xf8, !PT ;  /* 0x0000ff0041417812 */ /* 0x000fe200078ef830 */
[----:B------:R-:W-:Y:S01]  /*a9f0*/  IMAD.SHL.U32 R48, R73, 0x100, RZ ;  /* 0x0000010049307824 */ /* 0x000fe200078e00ff */
[----:B------:R-:W-:Y:S02]  /*aa00*/  SHF.R.U32.HI R72, RZ, 0x8, R77 ;  /* 0x00000008ff487819 */ /* 0x000fe4000001164d */
[----:B------:R-:W-:-:S02]  /*aa10*/  SHF.R.U32.HI R78, RZ, 0x10, R75 ;  /* 0x00000010ff4e7819 */ /* 0x000fc4000001164b */
[----:B------:R-:W-:Y:S01]  /*aa20*/  PRMT R69, R69, 0x654, R66 ;  /* 0x0000065445457816 */ /* 0x000fe20000000042 */
[----:B------:R-:W-:Y:S01]  /*aa30*/  IMAD.SHL.U32 R50, R72, 0x100, RZ ;  /* 0x0000010048327824 */ /* 0x000fe200078e00ff */
[----:B------:R-:W-:Y:S02]  /*aa40*/  SHF.L.U32 R52, R82, 0x10, RZ ;  /* 0x0000001052347819 */ /* 0x000fe400000006ff */
[----:B------:R-:W-:Y:S02]  /*aa50*/  LOP3.LUT R68, R77, 0xff, RZ, 0xc0, !PT ;  /* 0x000000ff4d447812 */ /* 0x000fe400078ec0ff */
[----:B------:R-:W-:Y:S02]  /*aa60*/  SHF.R.U32.HI R71, RZ, 0x18, R77 ;  /* 0x00000018ff477819 */ /* 0x000fe4000001164d */
[----:B------:R-:W-:Y:S02]  /*aa70*/  SHF.R.U32.HI R70, RZ, 0x8, R79 ;  /* 0x00000008ff467819 */ /* 0x000fe4000001164f */
[----:B------:R-:W-:Y:S01]  /*aa80*/  LOP3.LUT R69, R69, 0xff00, R48, 0xf8, !PT ;  /* 0x0000ff0045457812 */ /* 0x000fe200078ef830 */
[----:B------:R-:W-:Y:S01]  /*aa90*/  IMAD.U32 R48, R78, 0x10000, RZ ;  /* 0x000100004e307824 */ /* 0x000fe200078e00ff */
[----:B------:R-:W-:-:S02]  /*aaa0*/  LOP3.LUT R52, R65, 0xff0000, R52, 0xf8, !PT ;  /* 0x00ff000041347812 */ /* 0x000fc400078ef834 */
[----:B------:R-:W-:Y:S02]  /*aab0*/  PRMT R71, R71, 0x654, R68 ;  /* 0x0000065447477816 */ /* 0x000fe40000000044 */
[----:B------:R-:W-:Y:S02]  /*aac0*/  F2FP.F16.E4M3.UNPACK_B R72, R132.H1 ;  /* 0x00000084ff48723e */ /* 0x000fe400030006ff */
[----:B------:R-:W-:Y:S02]  /*aad0*/  F2FP.F16.E4M3.UNPACK_B R65, R64.H1 ;  /* 0x00000040ff41723e */ /* 0x000fe400030006ff */
[----:B------:R-:W-:Y:S02]  /*aae0*/  F2FP.F16.E4M3.UNPACK_B R68, R67.H1 ;  /* 0x00000043ff44723e */ /* 0x000fe400030006ff */
[----:B------:R-:W-:Y:S01]  /*aaf0*/  MOV R63, R54 ;  /* 0x00000036003f7202 */ /* 0x000fe20000000f00 */
[----:B------:R-:W-:Y:S01]  /*ab00*/  IMAD.SHL.U32 R54, R70, 0x100, RZ ;  /* 0x0000010046367824 */ /* 0x000fe200078e00ff */
[----:B------:R-:W-:Y:S01]  /*ab10*/  SHF.R.U32.HI R76, RZ, 0x10, R77 ;  /* 0x00000010ff4c7819 */ /* 0x000fe2000001164d */
[----:B------:R-:W-:Y:S01]  /*ab20*/  HADD2.F32 R66, -RZ, R65.H0_H0 ;  /* 0x20000041ff427230 */ /* 0x000fe20000004100 */
[----:B------:R-:W-:-:S02]  /*ab30*/  LOP3.LUT R75, R79, 0xff0000ff, RZ, 0xc0, !PT ;  /* 0xff0000ff4f4b7812 */ /* 0x000fc400078ec0ff */
[----:B------:R-:W-:Y:S01]  /*ab40*/  LOP3.LUT R73, R71, 0xff00, R50, 0xf8, !PT ;  /* 0x0000ff0047497812 */ /* 0x000fe200078ef832 */
[--C-:B------:R-:W-:Y:S01]  /*ab50*/  HADD2.F32 R50, -RZ, R72.reuse.H0_H0 ;  /* 0x20000048ff327230 */ /* 0x100fe20000004100 */
[----:B------:R-:W-:Y:S01]  /*ab60*/  F2FP.F16.E4M3.UNPACK_B R70, R135.H1 ;  /* 0x00000087ff46723e */ /* 0x000fe200030006ff */
[----:B------:R-:W-:Y:S01]  /*ab70*/  HADD2.F32 R72, -RZ, R72.H1_H1 ;  /* 0x30000048ff487230 */ /* 0x000fe20000004100 */
[----:B------:R-:W-:Y:S01]  /*ab80*/  LOP3.LUT R48, R69, 0xff0000, R48, 0xf8, !PT ;  /* 0x00ff000045307812 */ /* 0x000fe200078ef830 */
[----:B------:R-:W-:Y:S01]  /*ab90*/  HADD2.F32 R69, -RZ, R68.H0_H0 ;  /* 0x20000044ff457230 */ /* 0x000fe20000004100 */
[----:B------:R-:W-:Y:S01]  /*aba0*/  LOP3.LUT R75, R75, 0xff00, R54, 0xf8, !PT ;  /* 0x0000ff004b4b7812 */ /* 0x000fe200078ef836 */
[----:B------:R-:W-:Y:S02]  /*abb0*/  IMAD.U32 R54, R76, 0x10000, RZ ;  /* 0x000100004c367824 */ /* 0x000fe400078e00ff */
[----:B------:R-:W-:Y:S01]  /*abc0*/  FMUL.FTZ R76, R66, R50 ;  /* 0x00000032424c7220 */ /* 0x000fe20000410000 */
[----:B------:R-:W-:-:S02]  /*abd0*/  HADD2.F32 R71, -RZ, R70.H0_H0 ;  /* 0x20000046ff477230 */ /* 0x000fc40000004100 */
[C---:B------:R-:W-:Y:S01]  /*abe0*/  FMUL.FTZ R77, R69.reuse, R50 ;  /* 0x00000032454d7220 */ /* 0x040fe20000410000 */
[----:B------:R-:W-:Y:S01]  /*abf0*/  SHF.R.U32.HI R74, RZ, 0x10, R79 ;  /* 0x00000010ff4a7819 */ /* 0x000fe2000001164f */
[----:B------:R-:W-:Y:S01]  /*ac00*/  HADD2.F32 R70, -RZ, R70.H1_H1 ;  /* 0x30000046ff467230 */ /* 0x000fe20000004100 */
[----:B------:R-:W-:Y:S01]  /*ac10*/  F2FP.F16.E4M3.UNPACK_B R132, R132 ;  /* 0x00000084ff84723e */ /* 0x000fe200020006ff */
[-C--:B------:R-:W-:Y:S01]  /*ac20*/  FFMA.FTZ R76, R69, R71.reuse, R76 ;  /* 0x00000047454c7223 */ /* 0x080fe2000001004c */
[----:B------:R-:W-:Y:S01]  /*ac30*/  FFMA.FTZ R77, R66, R71, -R77 ;  /* 0x00000047424d7223 */ /* 0x000fe2000001084d */
[----:B------:R-:W-:Y:S01]  /*ac40*/  HADD2.F32 R69, -RZ, R68.H1_H1 ;  /* 0x30000044ff457230 */ /* 0x000fe20000004100 */
[----:B------:R-:W-:Y:S01]  /*ac50*/  F2FP.F16.E4M3.UNPACK_B R67, R67 ;  /* 0x00000043ff43723e */ /* 0x000fe200020006ff */
[----:B------:R-:W-:Y:S01]  /*ac60*/  HADD2.F32 R66, -RZ, R65.H1_H1 ;  /* 0x30000041ff427230 */ /* 0x000fe20000004100 */
[----:B------:R-:W-:Y:S01]  /*ac70*/  F2FP.F16.E4M3.UNPACK_B R64, R64 ;  /* 0x00000040ff40723e */ /* 0x000fe200020006ff */
[----:B------:R-:W-:Y:S01]  /*ac80*/  IMAD.U32 R74, R74, 0x10000, RZ ;  /* 0x000100004a4a7824 */ /* 0x000fe200078e00ff */
[----:B------:R-:W-:Y:S01]  /*ac90*/  LOP3.LUT R54, R73, 0xff0000, R54, 0xf8, !PT ;  /* 0x00ff000049367812 */ /* 0x000fe200078ef836 */
[----:B------:R-:W-:Y:S01]  /*aca0*/  FMUL.FTZ R73, R69, R72 ;  /* 0x0000004845497220 */ /* 0x000fe20000410000 */
[----:B------:R-:W-:Y:S01]  /*acb0*/  F2FP.F16.E4M3.UNPACK_B R135, R135 ;  /* 0x00000087ff87723e */ /* 0x000fe200020006ff */
[----:B------:R-:W-:-:S02]  /*acc0*/  HADD2.F32 R71, -RZ, R132.H0_H0 ;  /* 0x20000084ff477230 */ /* 0x000fc40000004100 */
[C---:B------:R-:W-:Y:S01]  /*acd0*/  FMUL.FTZ R72, R66.reuse, R72 ;  /* 0x0000004842487220 */ /* 0x040fe20000410000 */
[----:B------:R-:W-:Y:S01]  /*ace0*/  HADD2.F32 R68, -RZ, R67.H0_H0 ;  /* 0x20000043ff447230 */ /* 0x000fe20000004100 */
[----:B------:R-:W-:Y:S01]  /*acf0*/  LOP3.LUT R50, R75, 0xff0000, R74, 0xf8, !PT ;  /* 0x00ff00004b327812 */ /* 0x000fe200078ef84a */
[----:B------:R-:W-:Y:S02]  /*ad00*/  HADD2.F32 R65, -RZ, R64.H0_H0 ;  /* 0x20000040ff417230 */ /* 0x000fe40000004100 */
[-C--:B------:R-:W-:Y:S01]  /*ad10*/  FFMA.FTZ R74, R66, R70.reuse, -R73 ;  /* 0x00000046424a7223 */ /* 0x080fe20000010849 */
[----:B------:R-:W-:Y:S01]  /*ad20*/  FFMA.FTZ R79, R69, R70, R72 ;  /* 0x00000046454f7223 */ /* 0x000fe20000010048 */
[----:B------:R-:W-:Y:S02]  /*ad30*/  HADD2.F32 R66, -RZ, R135.H0_H0 ;  /* 0x20000087ff427230 */ /* 0x000fe40000004100 */
        /* <DEDUP_REMOVED lines=21> */
[----:B------:R-:W-:Y:S01]  /*ae90*/  FMUL.FTZ R78, R68, R70 ;  /* 0x00000046444e7220 */ /* 0x000fe20000410000 */
        /* <DEDUP_REMOVED lines=13> */
[----:B------:R-:W-:Y:S01]  /*af70*/  FFMA.FTZ R84, R66, R69, R71 ;  /* 0x0000004542547223 */ /* 0x000fe20000010047 */
[----:B------:R-:W-:Y:S01]  /*af80*/  F2FP.F16.E4M3.UNPACK_B R136, R136 ;  /* 0x00000088ff88723e */ /* 0x000fe200020006ff */
[----:B------:R-:W-:Y:S01]  /*af90*/  HADD2.F32 R63, -RZ, R62.H0_H0 ;  /* 0x2000003eff3f7230 */ /* 0x000fe20000004100 */
[----:B------:R-:W-:Y:S01]  /*afa0*/  F2FP.SATFINITE.E4M3.F32.PACK_AB_MERGE_C R82, R85, R82, RZ ;  /* 0x000000525552723e */ /* 0x000fe200048070ff */
[----:B------:R-:W-:-:S02]  /*afb0*/  HADD2.F32 R65, -RZ, R64.H0_H0 ;  /* 0x20000040ff417230 */ /* 0x000fc40000004100 */
[----:B------:R-:W-:Y:S02]  /*afc0*/  HADD2.F32 R69, -RZ, R134.H1_H1 ;  /* 0x30000086ff457230 */ /* 0x000fe40000004100 */
[----:B------:R-:W-:Y:S02]  /*afd0*/  HADD2.F32 R64, -RZ, R64.H1_H1 ;  /* 0x30000040ff407230 */ /* 0x000fe40000004100 */
[-C--:B------:R-:W-:Y:S01]  /*afe0*/  FMUL.FTZ R70, R65, R68.reuse ;  /* 0x0000004441467220 */ /* 0x080fe20000410000 */
[----:B------:R-:W-:Y:S02]  /*aff0*/  HADD2.F32 R66, -RZ, R136.H0_H0 ;  /* 0x20000088ff427230 */ /* 0x000fe40000004100 */
[----:B------:R-:W-:Y:S01]  /*b000*/  FMUL.FTZ R68, R63, R68 ;  /* 0x000000443f447220 */ /* 0x000fe20000410000 */
[----:B------:R-:W-:Y:S02]  /*b010*/  HADD2.F32 R62, -RZ, R62.H1_H1 ;  /* 0x3000003eff3e7230 */ /* 0x000fe40000004100 */
[----:B------:R-:W-:Y:S01]  /*b020*/  FMUL.FTZ R71, R64, R69 ;  /* 0x0000004540477220 */ /* 0x000fe20000410000 */
[----:B------:R-:W-:-:S02]  /*b030*/  HADD2.F32 R67, -RZ, R136.H1_H1 ;  /* 0x30000088ff437230 */ /* 0x000fc40000004100 */
[-C--:B------:R-:W-:Y:S01]  /*b040*/  FFMA.FTZ R80, R65, R66.reuse, R68 ;  /* 0x0000004241507223 */ /* 0x080fe20000010044 */
[----:B------:R-:W-:Y:S01]  /*b050*/  FFMA.FTZ R78, R63, R66, -R70 ;  /* 0x000000423f4e7223 */ /* 0x000fe20000010846 */
[C---:B------:R-:W-:Y:S01]  /*b060*/  FMUL.FTZ R69, R62.reuse, R69 ;  /* 0x000000453e457220 */ /* 0x040fe20000410000 */
[----:B------:R-:W-:Y:S01]  /*b070*/  F2FP.F16.E4M3.UNPACK_B R68, R53 ;  /* 0x00000035ff44723e */ /* 0x000fe200020006ff */
[-C--:B------:R-:W-:Y:S01]  /*b080*/  FFMA.FTZ R65, R62, R67.reuse, -R71 ;  /* 0x000000433e417223 */ /* 0x080fe20000010847 */
[----:B------:R-:W-:Y:S01]  /*b090*/  F2FP.F16.E4M3.UNPACK_B R71, R54 ;  /* 0x00000036ff47723e */ /* 0x000fe200020006ff */
[----:B------:R-:W-:Y:S01]  /*b0a0*/  FFMA.FTZ R81, R64, R67, R69 ;  /* 0x0000004340517223 */ /* 0x000fe20000010045 */
[----:B------:R-:W-:Y:S01]  /*b0b0*/  F2FP.F16.E4M3.UNPACK_B R66, R49 ;  /* 0x00000031ff42723e */ /* 0x000fe200020006ff */
[----:B------:R-:W-:Y:S01]  /*b0c0*/  HADD2.F32 R69, -RZ, R68.H0_H0 ;  /* 0x20000044ff457230 */ /* 0x000fe20000004100 */
[----:B------:R-:W-:Y:S01]  /*b0d0*/  F2FP.SATFINITE.E4M3.F32.PACK_AB_MERGE_C R62, R74, R77, RZ ;  /* 0x0000004d4a3e723e */ /* 0x000fe200048070ff */
[----:B------:R-:W-:Y:S01]  /*b0e0*/  HADD2.F32 R74, -RZ, R71.H0_H0 ;  /* 0x20000047ff4a7230 */ /* 0x000fe20000004100 */
[----:B------:R-:W-:Y:S01]  /*b0f0*/  F2FP.F16.E4M3.UNPACK_B R70, R52 ;  /* 0x00000034ff46723e */ /* 0x000fe200020006ff */
[----:B------:R-:W-:Y:S01]  /*b100*/  HADD2.F32 R67, -RZ, R66.H0_H0 ;  /* 0x20000042ff437230 */ /* 0x000fe20000004100 */
[----:B------:R-:W-:Y:S01]  /*b110*/  F2FP.SATFINITE.E4M3.F32.PACK_AB_MERGE_C R63, R79, R76, RZ ;  /* 0x0000004c4f3f723e */ /* 0x000fe200048070ff */
[----:B------:R-:W-:Y:S01]  /*b120*/  HADD2.F32 R68, -RZ, R68.H1_H1 ;  /* 0x30000044ff447230 */ /* 0x000fe20000004100 */
[----:B------:R-:W-:Y:S01]  /*b130*/  F2FP.SATFINITE.E4M3.F32.PACK_AB_MERGE_C R62, R75, R72, R62 ;  /* 0x000000484b3e723e */ /* 0x000fe2000480703e */
[----:B------:R-:W-:-:S02]  /*b140*/  HADD2.F32 R72, -RZ, R70.H0_H0 ;  /* 0x20000046ff487230 */ /* 0x000fc40000004100 */
[-C--:B------:R-:W-:Y:S01]  /*b150*/  FMUL.FTZ R76, R69, R74.reuse ;  /* 0x0000004a454c7220 */ /* 0x080fe20000410000 */
[----:B------:R-:W-:Y:S01]  /*b160*/  FMUL.FTZ R74, R67, R74 ;  /* 0x0000004a434a7220 */ /* 0x000fe20000410000 */
[----:B------:R-:W-:Y:S01]  /*b170*/  HADD2.F32 R71, -RZ, R71.H1_H1 ;  /* 0x30000047ff477230 */ /* 0x000fe20000004100 */
[----:B------:R-:W-:Y:S01]  /*b180*/  F2FP.SATFINITE.E4M3.F32.PACK_AB_MERGE_C R63, R132, R73, R63 ;  /* 0x00000049843f723e */ /* 0x000fe2000480703f */
[----:B------:R-:W-:Y:S02]  /*b190*/  HADD2.F32 R66, -RZ, R66.H1_H1 ;  /* 0x30000042ff427230 */ /* 0x000fe40000004100 */
[-C--:B------:R-:W-:Y:S01]  /*b1a0*/  FFMA.FTZ R74, R69, R72.reuse, R74 ;  /* 0x00000048454a7223 */ /* 0x080fe2000001004a */
[----:B------:R-:W-:Y:S02]  /*b1b0*/  HADD2.F32 R69, -RZ, R70.H1_H1 ;  /* 0x30000046ff457230 */ /* 0x000fe40000004100 */
[-C--:B------:R-:W-:Y:S01]  /*b1c0*/  FMUL.FTZ R73, R68, R71.reuse ;  /* 0x0000004744497220 */ /* 0x080fe20000410000 */
[----:B------:R-:W-:Y:S01]  /*b1d0*/  FFMA.FTZ R76, R67, R72, -R76 ;  /* 0x00000048434c7223 */ /* 0x000fe2000001084c */
[C---:B------:R-:W-:Y:S01]  /*b1e0*/  FMUL.FTZ R71, R66.reuse, R71 ;  /* 0x0000004742477220 */ /* 0x040fe20000410000 */
[----:B------:R-:W-:Y:S01]  /*b1f0*/  F2FP.F16.E4M3.UNPACK_B R49, R49.H1 ;  /* 0x00000031ff31723e */ /* 0x000fe200030006ff */
[----:B------:R-:W-:Y:S01]  /*b200*/  FFMA.FTZ R75, R66, R69, -R73 ;  /* 0x00000045424b7223 */ /* 0x000fe20000010849 */
[----:B------:R-:W-:Y:S01]  /*b210*/  F2FP.F16.E4M3.UNPACK_B R67, R53.H1 ;  /* 0x00000035ff43723e */ /* 0x000fe200030006ff */
[----:B------:R-:W-:Y:S01]  /*b220*/  FFMA.FTZ R77, R68, R69, R71 ;  /* 0x00000045444d7223 */ /* 0x000fe20000010047 */
[----:B------:R-:W-:Y:S01]  /*b230*/  F2FP.F16.E4M3.UNPACK_B R66, R54.H1 ;  /* 0x00000036ff42723e */ /* 0x000fe200030006ff */
[----:B------:R-:W-:Y:S01]  /*b240*/  HADD2.F32 R53, -RZ, R49.H0_H0 ;  /* 0x20000031ff357230 */ /* 0x000fe20000004100 */
[----:B------:R-:W-:Y:S01]  /*b250*/  F2FP.F16.E4M3.UNPACK_B R52, R52.H1 ;  /* 0x00000034ff34723e */ /* 0x000fe200030006ff */
[--C-:B------:R-:W-:Y:S01]  /*b260*/  HADD2.F32 R54, -RZ, R67.reuse.H0_H0 ;  /* 0x20000043ff367230 */ /* 0x100fe20000004100 */
[----:B------:R-:W-:Y:S01]  /*b270*/  F2FP.SATFINITE.E4M3.F32.PACK_AB_MERGE_C R64, R84, R83, RZ ;  /* 0x000000535440723e */ /* 0x000fe200048070ff */
[--C-:B------:R-:W-:Y:S01]  /*b280*/  HADD2.F32 R68, -RZ, R66.reuse.H0_H0 ;  /* 0x20000042ff447230 */ /* 0x100fe20000004100 */
[----:B------:R-:W-:Y:S01]  /*b290*/  F2FP.SATFINITE.E4M3.F32.PACK_AB_MERGE_C R65, R65, R78, R82 ;  /* 0x0000004e4141723e */ /* 0x000fe20004807052 */
[----:B------:R-:W-:Y:S01]  /*b2a0*/  HADD2.F32 R67, -RZ, R67.H1_H1 ;  /* 0x30000043ff437230 */ /* 0x000fe20000004100 */
[----:B------:R-:W-:Y:S01]  /*b2b0*/  F2FP.SATFINITE.E4M3.F32.PACK_AB_MERGE_C R64, R81, R80, R64 ;  /* 0x000000505140723e */ /* 0x000fe20004807040 */
[----:B------:R-:W-:-:S02]  /*b2c0*/  HADD2.F32 R70, -RZ, R66.H1_H1 ;  /* 0x30000042ff467230 */ /* 0x000fc40000004100 */
[CC--:B------:R-:W-:Y:S01]  /*b2d0*/  FMUL.FTZ R72, R54.reuse, R68.reuse ;  /* 0x0000004436487220 */ /* 0x0c0fe20000410000 */
[----:B------:R-:W-:Y:S02]  /*b2e0*/  HADD2.F32 R49, -RZ, R49.H1_H1 ;  /* 0x30000031ff317230 */ /* 0x000fe40000004100 */
[----:B------:R-:W-:Y:S01]  /*b2f0*/  FMUL.FTZ R69, R53, R68 ;  /* 0x0000004435457220 */ /* 0x000fe20000410000 */
[--C-:B------:R-:W-:Y:S02]  /*b300*/  HADD2.F32 R66, -RZ, R52.reuse.H0_H0 ;  /* 0x20000034ff427230 */ /* 0x100fe40000004100 */
[-C--:B------:R-:W-:Y:S01]  /*b310*/  FMUL.FTZ R68, R67, R70.reuse ;  /* 0x0000004643447220 */ /* 0x080fe20000410000 */
[----:B------:R-:W-:Y:S02]  /*b320*/  HADD2.F32 R52, -RZ, R52.H1_H1 ;  /* 0x30000034ff347230 */ /* 0x000fe40000004100 */
[----:B------:R-:W-:Y:S01]  /*b330*/  FMUL.FTZ R70, R49, R70 ;  /* 0x0000004631467220 */ /* 0x000fe20000410000 */
[----:B------:R-:W-:Y:S01]  /*b340*/  F2FP.F16.E4M3.UNPACK_B R71, R50.H1 ;  /* 0x00000032ff47723e */ /* 0x000fe200030006ff */
[----:B------:R-:W-:Y:S01]  /*b350*/  FFMA.FTZ R79, R54, R66, R69 ;  /* 0x00000042364f7223 */ /* 0x000fe20000010045 */
[----:B------:R-:W-:Y:S01]  /*b360*/  F2FP.F16.E4M3.UNPACK_B R54, R55 ;  /* 0x00000037ff36723e */ /* 0x000fe200020006ff */
[----:B------:R-:W-:Y:S01]  /*b370*/  FFMA.FTZ R80, R67, R52, R70 ;  /* 0x0000003443507223 */ /* 0x000fe20000010046 */
[----:B------:R-:W-:Y:S01]  /*b380*/  F2FP.F16.E4M3.UNPACK_B R70, R50 ;  /* 0x00000032ff46723e */ /* 0x000fe200020006ff */
[----:B------:R-:W-:Y:S01]  /*b390*/  FFMA.FTZ R81, R49, R52, -R68 ;  /* 0x0000003431517223 */ /* 0x000fe20000010844 */
[-C--:B------:R-:W-:Y:S01]  /*b3a0*/  F2FP.F16.E4M3.UNPACK_B R49, R51.reuse ;  /* 0x00000033ff31723e */ /* 0x080fe200020006ff */
[----:B------:R-:W-:Y:S01]  /*b3b0*/  FFMA.FTZ R78, R53, R66, -R72 ;  /* 0x00000042354e7223 */ /* 0x000fe20000010848 */
[----:B------:R-:W-:Y:S01]  /*b3c0*/  F2FP.F16.E4M3.UNPACK_B R51, R51.H1 ;  /* 0x00000033ff33723e */ /* 0x000fe200030006ff */
[----:B------:R-:W-:Y:S01]  /*b3d0*/  HADD2.F32 R66, -RZ, R54.H0_H0 ;  /* 0x20000036ff427230 */ /* 0x000fe20000004100 */
[-C--:B------:R-:W-:Y:S01]  /*b3e0*/  F2FP.F16.E4M3.UNPACK_B R50, R48.reuse ;  /* 0x00000030ff32723e */ /* 0x080fe200020006ff */
[----:B------:R-:W-:Y:S01]  /*b3f0*/  HADD2.F32 R73, -RZ, R70.H0_H0 ;  /* 0x20000046ff497230 */ /* 0x000fe20000004100 */
[----:B------:R-:W-:Y:S01]  /*b400*/  F2FP.F16.E4M3.UNPACK_B R55, R55.H1 ;  /* 0x00000037ff37723e */ /* 0x000fe200030006ff */
[----:B------:R-:W-:Y:S01]  /*b410*/  HADD2.F32 R52, -RZ, R49.H0_H0 ;  /* 0x20000031ff347230 */ /* 0x000fe20000004100 */
[----:B------:R-:W-:Y:S01]  /*b420*/  F2FP.F16.E4M3.UNPACK_B R67, R48.H1 ;  /* 0x00000030ff43723e */ /* 0x000fe200030006ff */
[----:B------:R-:W-:-:S02]  /*b430*/  HADD2.F32 R53, -RZ, R51.H0_H0 ;  /* 0x20000033ff357230 */ /* 0x000fc40000004100 */
[-C--:B------:R-:W-:Y:S01]  /*b440*/  FMUL.FTZ R83, R66, R73.reuse ;  /* 0x0000004942537220 */ /* 0x080fe20000410000 */
[----:B------:R-:W-:Y:S02]  /*b450*/  HADD2.F32 R72, -RZ, R71.H0_H0 ;  /* 0x20000047ff487230 */ /* 0x000fe40000004100 */
[C---:B------:R-:W-:Y:S01]  /*b460*/  FMUL.FTZ R73, R52.reuse, R73 ;  /* 0x0000004934497220 */ /* 0x040fe20000410000 */
[----:B------:R-:W-:Y:S01]  /*b470*/  HADD2.F32 R69, -RZ, R50.H0_H0 ;  /* 0x20000032ff457230 */ /* 0x000fe20000004100 */
[----:B------:R-:W-:Y:S01]  /*b480*/  F2FP.SATFINITE.E4M3.F32.PACK_AB_MERGE_C R78, R81, R78, RZ ;  /* 0x0000004e514e723e */ /* 0x000fe200048070ff */
[----:B------:R-:W-:Y:S02]  /*b490*/  HADD2.F32 R48, -RZ, R55.H0_H0 ;  /* 0x20000037ff307230 */ /* 0x000fe40000004100 */
[----:B------:R-:W-:Y:S01]  /*b4a0*/  FMUL.FTZ R85, R53, R72 ;  /* 0x0000004835557220 */ /* 0x000fe20000410000 */
[----:B------:R-:W-:Y:S02]  /*b4b0*/  HADD2.F32 R68, -RZ, R67.H0_H0 ;  /* 0x20000043ff447230 */ /* 0x000fe40000004100 */
[----:B------:R-:W-:Y:S01]  /*b4c0*/  FFMA.FTZ R83, R52, R69, -R83 ;  /* 0x0000004534537223 */ /* 0x000fe20000010853 */
[----:B------:R-:W-:-:S02]  /*b4d0*/  HADD2.F32 R55, -RZ, R55.H1_H1 ;  /* 0x30000037ff377230 */ /* 0x000fc40000004100 */
[C---:B------:R-:W-:Y:S01]  /*b4e0*/  FMUL.FTZ R82, R48.reuse, R72 ;  /* 0x0000004830527220 */ /* 0x040fe20000410000 */
[----:B------:R-:W-:Y:S02]  /*b4f0*/  HADD2.F32 R52, -RZ, R71.H1_H1 ;  /* 0x30000047ff347230 */ /* 0x000fe40000004100 */
[-C--:B------:R-:W-:Y:S01]  /*b500*/  FFMA.FTZ R85, R48, R68.reuse, R85 ;  /* 0x0000004430557223 */ /* 0x080fe20000010055 */
[----:B------:R-:W-:Y:S02]  /*b510*/  HADD2.F32 R51, -RZ, R51.H1_H1 ;  /* 0x30000033ff337230 */ /* 0x000fe40000004100 */
[----:B------:R-:W-:Y:S01]  /*b520*/  FFMA.FTZ R73, R66, R69, R73 ;  /* 0x0000004542497223 */ /* 0x000fe20000010049 */
[----:B------:R-:W-:Y:S02]  /*b530*/  HADD2.F32 R54, -RZ, R54.H1_H1 ;  /* 0x30000036ff367230 */ /* 0x000fe40000004100 */
[----:B------:R-:W-:Y:S01]  /*b540*/  FFMA.FTZ R82, R53, R68, -R82 ;  /* 0x0000004435527223 */ /* 0x000fe20000010852 */
[----:B------:R-:W-:-:S02]  /*b550*/  HADD2.F32 R70, -RZ, R70.H1_H1 ;  /* 0x30000046ff467230 */ /* 0x000fc40000004100 */
[-C--:B------:R-:W-:Y:S01]  /*b560*/  FMUL.FTZ R66, R55, R52.reuse ;  /* 0x0000003437427220 */ /* 0x080fe20000410000 */
[----:B------:R-:W-:Y:S02]  /*b570*/  HADD2.F32 R49, -RZ, R49.H1_H1 ;  /* 0x30000031ff317230 */ /* 0x000fe40000004100 */
[----:B------:R-:W-:Y:S01]  /*b580*/  FMUL.FTZ R68, R51, R52 ;  /* 0x0000003433447220 */ /* 0x000fe20000410000 */
[----:B------:R-:W-:Y:S02]  /*b590*/  HADD2.F32 R48, -RZ, R67.H1_H1 ;  /* 0x30000043ff307230 */ /* 0x000fe40000004100 */
[-C--:B------:R-:W-:Y:S01]  /*b5a0*/  FMUL.FTZ R52, R54, R70.reuse ;  /* 0x0000004636347220 */ /* 0x080fe20000410000 */
[----:B------:R-:W-:Y:S02]  /*b5b0*/  HADD2.F32 R50, -RZ, R50.H1_H1 ;  /* 0x30000032ff327230 */ /* 0x000fe40000004100 */
[----:B------:R-:W-:Y:S01]  /*b5c0*/  FMUL.FTZ R53, R49, R70 ;  /* 0x0000004631357220 */ /* 0x000fe20000410000 */
[----:B------:R-:W-:Y:S01]  /*b5d0*/  F2FP.SATFINITE.E4M3.F32.PACK_AB_MERGE_C R79, R80, R79, RZ ;  /* 0x0000004f504f723e */ /* 0x000fe200048070ff */
[-C--:B------:R-:W-:Y:S01]  /*b5e0*/  FFMA.FTZ R51, R51, R48.reuse, -R66 ;  /* 0x0000003033337223 */ /* 0x080fe20000010842 */
[----:B------:R-:W-:Y:S01]  /*b5f0*/  FFMA.FTZ R68, R55, R48, R68 ;  /* 0x0000003037447223 */ /* 0x000fe20000010044 */
[-C--:B------:R-:W-:Y:S01]  /*b600*/  FFMA.FTZ R52, R49, R50.reuse, -R52 ;  /* 0x0000003231347223 */ /* 0x080fe20000010834 */
[----:B------:R-:W-:Y:S01]  /*b610*/  FFMA.FTZ R50, R54, R50, R53 ;  /* 0x0000003236327223 */ /* 0x000fe20000010035 */
[----:B------:R-:W-:Y:S01]  /*b620*/  F2FP.SATFINITE.E4M3.F32.PACK_AB_MERGE_C R49, R75, R76, R78 ;  /* 0x0000004c4b31723e */ /* 0x000fe2000480704e */
[----:B------:R-:W-:Y:S01]  /*b630*/  IMAD.MOV.U32 R54, RZ, RZ, R64 ;  /* 0x000000ffff367224 */ /* 0x000fe200078e0040 */
[----:B------:R-:W-:-:S02]  /*b640*/  F2FP.SATFINITE.E4M3.F32.PACK_AB_MERGE_C R51, R51, R82, RZ ;  /* 0x000000523333723e */ /* 0x000fc400048070ff */
[----:B------:R-:W-:Y:S02]  /*b650*/  F2FP.SATFINITE.E4M3.F32.PACK_AB_MERGE_C R68, R68, R85, RZ ;  /* 0x000000554444723e */ /* 0x000fe400048070ff */
[----:B------:R-:W-:Y:S01]  /*b660*/  F2FP.SATFINITE.E4M3.F32.PACK_AB_MERGE_C R51, R52, R83, R51 ;  /* 0x000000533433723e */ /* 0x000fe20004807033 */
[----:B------:R-:W-:Y:S01]  /*b670*/  IMAD.MOV.U32 R52, RZ, RZ, R63 ;  /* 0x000000ffff347224 */ /* 0x000fe200078e003f */
[----:B------:R-:W-:Y:S01]  /*b680*/  F2FP.SATFINITE.E4M3.F32.PACK_AB_MERGE_C R55, R50, R73, R68 ;  /* 0x000000493237723e */ /* 0x000fe20004807044 */
[----:B------:R-:W-:Y:S01]  /*b690*/  IMAD.MOV.U32 R50, RZ, RZ, R65 ;  /* 0x000000ffff327224 */ /* 0x000fe200078e0041 */
[----:B------:R-:W-:Y:S02]  /*b6a0*/  F2FP.SATFINITE.E4M3.F32.PACK_AB_MERGE_C R53, R77, R74, R79 ;  /* 0x0000004a4d35723e */ /* 0x000fe4000480704f */
[----:B------:R-:W-:-:S07]  /*b6b0*/  MOV R48, R62 ;  /* 0x0000003e00307202 */ /* 0x000fce0000000f00 */
.L_x_413:
[----:B------:R-:W-:Y:S05]  /*b6c0*/  BSYNC B1 ;  /* 0x0000000000017941 */ /* 0x000fea0003800000 */
.L_x_412:
[----:B-1----:R3:W-:Y:S01]  /*b6d0*/  STG.E.128 desc[UR42][R58.64], R48 ;  /* 0x000000303a007986 */ /* 0x0027e2000c101d2a */
[----:B------:R-:W-:-:S13]  /*b6e0*/  ISETP.GE.AND P2, PT, R61, R133, PT ;  /* 0x000000853d00720c */ /* 0x000fda0003f46270 */
[----:B------:R-:W-:Y:S05]  /*b6f0*/  @P2 BRA `(.L_x_390) ;  /* 0x00000004006c2947 */ /* 0x000fea0003800000 */
[--C-:B---3--:R-:W-:Y:S02]  /*b700*/  SHF.R.S32.HI R48, RZ, 0x1f, R61.reuse ;  /* 0x0000001fff307819 */ /* 0x108fe4000001143d */
[----:B------:R-:W-:-:S04]  /*b710*/  IADD3 R61, P2, P3, R102, R120, R61 ;  /* 0x00000078663d7210 */ /* 0x000fc80007b5e03d */
[----:B------:R-:W-:Y:S02]  /*b720*/  IADD3.X R60, R41, R60, R48, P2, P3 ;  /* 0x0000003c293c7210 */ /* 0x000fe400017e6430 */
[----:B------:R-:W-:-:S04]  /*b730*/  IADD3 R56, P2, R61, R56, RZ ;  /* 0x000000383d387210 */ /* 0x000fc80007f5e0ff */
[----:B------:R-:W-:-:S05]  /*b740*/  IADD3.X R57, R60, R57, RZ, P2, !PT ;  /* 0x000000393c397210 */ /* 0x000fca00017fe4ff */
[----:B--2---:R4:W-:Y:S01]  /*b750*/  STG.E.128 desc[UR42][R56.64], R52 ;  /* 0x0000003438007986 */ /* 0x0049e2000c101d2a */
[----:B------:R-:W-:Y:S05]  /*b760*/  BRA `(.L_x_390) ;  /* 0x0000000400507947 */ /* 0x000fea0003800000 */
.L_x_353:
[----:B------:R-:W-:-:S06]  /*b770*/  UISETP.NE.AND UP0, UPT, UR47, 0x3, UPT ;  /* 0x000000032f00788c */ /* 0x000fcc000bf05270 */
[----:B------:R-:W-:-:S13]  /*b780*/  PLOP3.LUT P5, PT, PT, PT, UP0, 0x80, 0x0 ;  /* 0x000000000000781c */ /* 0x000fda0003faf008 */
[----:B------:R-:W-:Y:S05]  /*b790*/  @!P5 BRA `(.L_x_414) ;  /* 0x000000000004d947 */ /* 0x000fea0003800000 */
[----:B------:R-:W-:Y:S01]  /*b7a0*/  BPT.TRAP 0x1 ;  /* 0x000000040000795c */ /* 0x000fe20000300000 */
.L_x_414:
[----:B------:R-:W-:Y:S01]  /*b7b0*/  IMAD R110, R232, 0x8, R22 ;  /* 0x00000008e86e7824 */ /* 0x000fe200078e0216 */
[----:B------:R-:W-:Y:S01]  /*b7c0*/  SHF.L.U32 R124, R234, 0x1f, RZ ;  /* 0x0000001fea7c7819 */ /* 0x000fe200000006ff */
[----:B------:R-:W-:Y:S01]  /*b7d0*/  IMAD R115, R25, -0x80, R2 ;  /* 0xffffff8019737824 */ /* 0x000fe200078e0202 */
[----:B------:R-:W-:Y:S01]  /*b7e0*/  BSSY B1, `(.L_x_415) ;  /* 0x0000006000017945 */ /* 0x000fe20003800000 */
[----:B------:R-:W-:Y:S01]  /*b7f0*/  SHF.R.S32.HI R48, RZ, 0x1f, R25 ;  /* 0x0000001fff307819 */ /* 0x000fe20000011419 */
[----:B------:R-:W0:Y:S01]  /*b800*/  SYNCS.PHASECHK.TRANS64.TRYWAIT P2, [R110+URZ+0x38890], R124 ;  /* 0x0388907c6e0075a7 */ /* 0x000e22000804017f */
[----:B------:R-:W-:Y:S01]  /*b810*/  IMAD R49, R3, R25, RZ ;  /* 0x0000001903317224 */ /* 0x000fe200078e02ff */
[----:B------:R-:W-:Y:S01]  /*b820*/  VIMNMX R115, R115, 0x80, PT ;  /* 0x0000008073737848 */ /* 0x000fe20003fe0100 */
[----:B0-----:R-:W-:Y:S06]  /*b830*/  @!P2 BRA `(.L_x_416) ;  /* 0x0000019c00f0a947 */ /* 0x001fec0003800000 */
.L_x_661:
[----:B------:R-:W-:Y:S05]  /*b840*/  BSYNC B1 ;  /* 0x0000000000017941 */ /* 0x000fea0003800000 */
.L_x_415:
[----:B------:R-:W-:Y:S01]  /*b850*/  ISETP.GE.AND P2, PT, R23, R115, PT ;  /* 0x000000731700720c */ /* 0x000fe20003f46270 */
[----:B------:R-:W-:Y:S01]  /*b860*/  IMAD R49, R48, R129, R49 ;  /* 0x0000008130317224 */ /* 0x000fe200078e0231 */
[----:B------:R-:W-:Y:S01]  /*b870*/  BSSY B1, `(.L_x_417) ;  /* 0x000000e000017945 */ /* 0x000fe20003800000 */
[----:B------:R-:W-:-:S04]  /*b880*/  IMAD.WIDE.U32 R56, R129, R25, RZ ;  /* 0x0000001981387225 */ /* 0x000fc800078e00ff */
[----:B------:R-:W-:-:S06]  /*b890*/  IMAD.IADD R63, R49, 0x1, R57 ;  /* 0x00000001313f7824 */ /* 0x000fcc00078e0239 */
[----:B------:R-:W-:Y:S05]  /*b8a0*/  @P2 BRA `(.L_x_418) ;  /* 0x0000000000282947 */ /* 0x000fea0003800000 */
[----:B------:R-:W1:Y:S01]  /*b8b0*/  @!P0 LDS.128 R48, [R114+0x28400] ;  /* 0x0284000072308984 */ /* 0x000e620000000c00 */
[----:B------:R-:W2:Y:S03]  /*b8c0*/  @!P0 LDC.64 R58, c[0x0][0x2e8] ;  /* 0x0000ba00ff3a8b82 */ /* 0x000ea60000000a00 */
[----:B------:R-:W3:Y:S05]  /*b8d0*/  @!P1 LDS.128 R52, [R114+0x2c400] ;  /* 0x02c4000072349984 */ /* 0x000eea0000000c00 */
[----:B------:R-:W4:Y:S01]  /*b8e0*/  @!P1 LDC.64 R60, c[0x0][0x2e8] ;  /* 0x0000ba00ff3c9b82 */ /* 0x000f220000000a00 */
[----:B--2---:R-:W-:-:S04]  /*b8f0*/  @!P0 IADD3 R58, P2, P3, R56, R58, R39 ;  /* 0x0000003a383a8210 */ /* 0x004fc80007b5e027 */
[----:B------:R-:W-:Y:S02]  /*b900*/  @!P0 IADD3.X R59, R63, R59, R44, P2, P3 ;  /* 0x0000003b3f3b8210 */ /* 0x000fe400017e642c */
[----:B----4-:R-:W-:-:S04]  /*b910*/  @!P1 IADD3 R60, P2, P3, R43, R60, R56 ;  /* 0x0000003c2b3c9210 */ /* 0x010fc80007b5e038 */
[----:B------:R-:W-:Y:S01]  /*b920*/  @!P1 IADD3.X R61, R108, R61, R63, P2, P3 ;  /* 0x0000003d6c3d9210 */ /* 0x000fe200017e643f */
[----:B-1----:R1:W-:Y:S04]  /*b930*/  @!P0 STG.E.128 desc[UR42][R58.64], R48 ;  /* 0x000000303a008986 */ /* 0x0023e8000c101d2a */
[----:B---3--:R1:W-:Y:S04]  /*b940*/  @!P1 STG.E.128 desc[UR42][R60.64], R52 ;  /* 0x000000343c009986 */ /* 0x0083e8000c101d2a */
.L_x_418:
[----:B------:R-:W-:Y:S05]  /*b950*/  BSYNC B1 ;  /* 0x0000000000017941 */ /* 0x000fea0003800000 */
.L_x_417:
[----:B-1----:R-:W-:Y:S01]  /*b960*/  VIADD R48, R23, 0x20 ;  /* 0x0000002017307836 */ /* 0x002fe20000000000 */
[----:B------:R-:W-:Y:S04]  /*b970*/  BSSY B1, `(.L_x_419) ;  /* 0x000000f000017945 */ /* 0x000fe80003800000 */
[----:B------:R-:W-:-:S13]  /*b980*/  ISETP.GE.AND P2, PT, R48, R115, PT ;  /* 0x000000733000720c */ /* 0x000fda0003f46270 */
[----:B------:R-:W-:Y:S05]  /*b990*/  @P2 BRA `(.L_x_420) ;  /* 0x0000000000302947 */ /* 0x000fea0003800000 */
[----:B------:R-:W1:Y:S01]  /*b9a0*/  @!P0 LDC.64 R58, c[0x0][0x2e8] ;  /* 0x0000ba00ff3a8b82 */ /* 0x000e620000000a00 */
[----:B------:R-:W-:Y:S01]  /*b9b0*/  IADD3 R48, P2, R90, R56, RZ ;  /* 0x000000385a307210 */ /* 0x000fe20007f5e0ff */
[----:B------:R-:W-:Y:S03]  /*b9c0*/  @!P1 LDS.128 R52, [R114+0x2d400] ;  /* 0x02d4000072349984 */ /* 0x000fe60000000c00 */
[----:B------:R-:W-:-:S03]  /*b9d0*/  IADD3.X R49, R63, R91, RZ, P2, !PT ;  /* 0x0000005b3f317210 */ /* 0x000fc600017fe4ff */
[----:B------:R-:W2:Y:S01]  /*b9e0*/  @!P1 LDC.64 R60, c[0x0][0x2e8] ;  /* 0x0000ba00ff3c9b82 */ /* 0x000ea20000000a00 */
[----:B-1----:R-:W-:-:S04]  /*b9f0*/  @!P0 IADD3 R58, P2, P3, R48, R58, R39 ;  /* 0x0000003a303a8210 */ /* 0x002fc80007b5e027 */
[----:B------:R-:W-:Y:S02]  /*ba00*/  @!P0 IADD3.X R59, R49, R59, R44, P2, P3 ;  /* 0x0000003b313b8210 */ /* 0x000fe400017e642c */
[----:B--2---:R-:W-:-:S04]  /*ba10*/  @!P1 IADD3 R60, P2, P3, R43, R60, R48 ;  /* 0x0000003c2b3c9210 */ /* 0x004fc80007b5e030 */
[----:B------:R-:W-:Y:S02]  /*ba20*/  @!P1 IADD3.X R61, R108, R61, R49, P2, P3 ;  /* 0x0000003d6c3d9210 */ /* 0x000fe400017e6431 */
[----:B------:R-:W1:Y:S04]  /*ba30*/  @!P0 LDS.128 R48, [R114+0x29400] ;  /* 0x0294000072308984 */ /* 0x000e680000000c00 */
[----:B-1----:R1:W-:Y:S04]  /*ba40*/  @!P0 STG.E.128 desc[UR42][R58.64], R48 ;  /* 0x000000303a008986 */ /* 0x0023e8000c101d2a */
[----:B------:R1:W-:Y:S02]  /*ba50*/  @!P1 STG.E.128 desc[UR42][R60.64], R52 ;  /* 0x000000343c009986 */ /* 0x0003e4000c101d2a */
.L_x_420:
[----:B------:R-:W-:Y:S05]  /*ba60*/  BSYNC B1 ;  /* 0x0000000000017941 */ /* 0x000fea0003800000 */
.L_x_419:
[----:B-1----:R-:W-:Y:S01]  /*ba70*/  VIADD R48, R23, 0x40 ;  /* 0x0000004017307836 */ /* 0x002fe20000000000 */
[----:B------:R-:W-:Y:S04]  /*ba80*/  BSSY B1, `(.L_x_421) ;  /* 0x000000f000017945 */ /* 0x000fe80003800000 */
[----:B------:R-:W-:-:S13]  /*ba90*/  ISETP.GE.AND P2, PT, R48, R115, PT ;  /* 0x000000733000720c */ /* 0x000fda0003f46270 */
[----:B------:R-:W-:Y:S05]  /*baa0*/  @P2 BRA `(.L_x_422) ;  /* 0x0000000000302947 */ /* 0x000fea0003800000 */
[----:B------:R-:W1:Y:S01]  /*bab0*/  @!P0 LDC.64 R58, c[0x0][0x2e8] ;  /* 0x0000ba00ff3a8b82 */ /* 0x000e620000000a00 */
[----:B------:R-:W-:Y:S01]  /*bac0*/  LEA R48, P2, R104, R56, 0x6 ;  /* 0x0000003868307211 */ /* 0x000fe200078430ff */
[----:B------:R-:W-:Y:S04]  /*bad0*/  @!P1 LDS.128 R52, [R114+0x2e400] ;  /* 0x02e4000072349984 */ /* 0x000fe80000000c00 */
[----:B------:R-:W-:Y:S02]  /*bae0*/  IMAD.X R49, R63, 0x1, R33, P2 ;  /* 0x000000013f317824 */ /* 0x000fe400010e0621 */
        /* <DEDUP_REMOVED lines=8> */
.L_x_422:
[----:B------:R-:W-:Y:S05]  /*bb70*/  BSYNC B1 ;  /* 0x0000000000017941 */ /* 0x000fea0003800000 */
.L_x_421:
[----:B-1----:R-:W-:-:S05]  /*bb80*/  VIADD R48, R23, 0x60 ;  /* 0x0000006017307836 */ /* 0x002fca0000000000 */
[----:B------:R-:W-:-:S13]  /*bb90*/  ISETP.GE.AND P2, PT, R48, R115, PT ;  /* 0x000000733000720c */ /* 0x000fda0003f46270 */
[----:B------:R-:W-:Y:S05]  /*bba0*/  @P2 BRA `(.L_x_390) ;  /* 0x0000000000402947 */ /* 0x000fea0003800000 */
[----:B------:R-:W1:Y:S01]  /*bbb0*/  LDC.64 R50, c[0x0][0x300] ;  /* 0x0000c000ff327b82 */ /* 0x000e620000000a00 */
[----:B------:R-:W-:Y:S01]  /*bbc0*/  MOV R58, R56 ;  /* 0x00000038003a7202 */ /* 0x000fe20000000f00 */
[----:B------:R-:W-:Y:S01]  /*bbd0*/  IMAD.MOV.U32 R59, RZ, RZ, R63 ;  /* 0x000000ffff3b7224 */ /* 0x000fe200078e003f */
[----:B------:R-:W-:Y:S05]  /*bbe0*/  @!P1 LDS.128 R52, [R114+0x2f400] ;  /* 0x02f4000072349984 */ /* 0x000fea0000000c00 */
[----:B------:R-:W2:Y:S01]  /*bbf0*/  @!P0 LDC.64 R48, c[0x0][0x2e8] ;  /* 0x0000ba00ff308b82 */ /* 0x000ea20000000a00 */
[----:B-1----:R-:W-:-:S04]  /*bc00*/  IMAD.WIDE.U32 R58, R50, 0x60, R58 ;  /* 0x00000060323a7825 */ /* 0x002fc800078e003a */
[----:B------:R-:W-:-:S04]  /*bc10*/  IMAD R51, R51, 0x60, RZ ;  /* 0x0000006033337824 */ /* 0x000fc800078e02ff */
[----:B------:R-:W-:Y:S01]  /*bc20*/  IMAD.IADD R51, R59, 0x1, R51 ;  /* 0x000000013b337824 */ /* 0x000fe200078e0233 */
[----:B--2---:R-:W-:-:S04]  /*bc30*/  @!P0 IADD3 R56, P2, P3, R58, R48, R39 ;  /* 0x000000303a388210 */ /* 0x004fc80007b5e027 */
[----:B------:R-:W-:Y:S02]  /*bc40*/  @!P0 IADD3.X R57, R51, R49, R44, P2, P3 ;  /* 0x0000003133398210 */ /* 0x000fe400017e642c */
[----:B------:R-:W1:Y:S02]  /*bc50*/  @!P1 LDC.64 R48, c[0x0][0x2e8] ;  /* 0x0000ba00ff309b82 */ /* 0x000e640000000a00 */
[----:B-1----:R-:W-:-:S04]  /*bc60*/  @!P1 IADD3 R58, P2, P3, R43, R48, R58 ;  /* 0x000000302b3a9210 */ /* 0x002fc80007b5e03a */
[----:B------:R-:W-:Y:S02]  /*bc70*/  @!P1 IADD3.X R59, R108, R49, R51, P2, P3 ;  /* 0x000000316c3b9210 */ /* 0x000fe400017e6433 */
[----:B------:R-:W1:Y:S04]  /*bc80*/  @!P0 LDS.128 R48, [R114+0x2b400] ;  /* 0x02b4000072308984 */ /* 0x000e680000000c00 */
[----:B-1----:R1:W-:Y:S04]  /*bc90*/  @!P0 STG.E.128 desc[UR42][R56.64], R48 ;  /* 0x0000003038008986 */ /* 0x0023e8000c101d2a */
[----:B------:R1:W-:Y:S02]  /*bca0*/  @!P1 STG.E.128 desc[UR42][R58.64], R52 ;  /* 0x000000343a009986 */ /* 0x0003e4000c101d2a */
.L_x_390:
[----:B------:R-:W-:Y:S05]  /*bcb0*/  BSYNC B0 ;  /* 0x0000000000007941 */ /* 0x000fea0003800000 */
.L_x_352:
[----:B01234-:R-:W0:Y:S01]  /*bcc0*/  S2R R48, SR_TID.X ;  /* 0x0000000000307919 */ /* 0x01fe220000002100 */
[----:B------:R-:W-:Y:S01]  /*bcd0*/  @!PT LDS RZ, [RZ] ;  /* 0x00000000fffff984 */ /* 0x000fe20000000800 */
[----:B------:R-:W-:Y:S01]  /*bce0*/  @!PT LDS RZ, [RZ] ;  /* 0x00000000fffff984 */ /* 0x000fe20000000800 */
[----:B------:R-:W-:Y:S01]  /*bcf0*/  @!PT LDS RZ, [RZ] ;  /* 0x00000000fffff984 */ /* 0x000fe20000000800 */
[----:B------:R-:W-:Y:S01]  /*bd00*/  @!PT LDS RZ, [RZ] ;  /* 0x00000000fffff984 */ /* 0x000fe20000000800 */
[----:B------:R1:W-:Y:S06]  /*bd10*/  MEMBAR.ALL.CTA ;  /* 0x0000000000007992 */ /* 0x0003ec0000008000 */
[----:B-1----:R-:W1:Y:S01]  /*bd20*/  FENCE.VIEW.ASYNC.S ;  /* 0x00000000000073c6 */ /* 0x002e620000000000 */
[----:B------:R-:W-:Y:S05]  /*bd30*/  WARPSYNC.ALL ;  /* 0x0000000000007948 */ /* 0x000fea0003800000 */
[----:B------:R-:W-:Y:S01]  /*bd40*/  BSSY B0, `(.L_x_423) ;  /* 0x0000009000007945 */ /* 0x000fe20003800000 */
[----:B0-----:R-:W-:Y:S01]  /*bd50*/  LOP3.LUT R48, R48, 0x7f, RZ, 0xc0, !PT ;  /* 0x0000007f30307812 */ /* 0x001fe200078ec0ff */
[----:B-1----:R0:W-:Y:S03]  /*bd60*/  BAR.SYNC.DEFER_BLOCKING R128, 0x80 ;  /* 0x000200800000751d */ /* 0x0021e60000010000 */
[----:B------:R-:W-:-:S13]  /*bd70*/  ISETP.NE.AND P2, PT, R48, RZ, PT ;  /* 0x000000ff3000720c */ /* 0x000fda0003f45270 */
[----:B------:R-:W-:-:S05]  /*bd80*/  @!P2 VIADD R48, R110, 0x388a0 ;  /* 0x000388a06e30a836 */ /* 0x000fca0000000000 */
[----:B------:R-:W-:-:S04]  /*bd90*/  @!P2 PRMT R48, RZ, 0x654, R48 ;  /* 0x00000654ff30a816 */ /* 0x000fc80000000030 */
[----:B------:R0:W-:Y:S01]  /*bda0*/  @!P2 SYNCS.ARRIVE.TRANS64.RED.A1T0 RZ, [R48+URZ], RZ ;  /* 0x000000ff30ffa9a7 */ /* 0x0001e2000810043f */
[----:B------:R-:W-:Y:S05]  /*bdb0*/  @!P5 BRA `(.L_x_424) ;  /* 0x000000000004d947 */ /* 0x000fea0003800000 */
[----:B------:R-:W-:Y:S01]  /*bdc0*/  BPT.TRAP 0x1 ;  /* 0x000000040000795c */ /* 0x000fe20000300000 */
.L_x_424:
[----:B------:R-:W-:Y:S05]  /*bdd0*/  BSYNC B0 ;  /* 0x0000000000007941 */ /* 0x000fea0003800000 */
.L_x_423:
[----:B------:R-:W1:Y:S01]  /*bde0*/  SYNCS.PHASECHK.TRANS64.TRYWAIT P3, [R110+URZ+0x388b0], R124 ;  /* 0x0388b07c6e0075a7 */ /* 0x000e62000806017f */
[----:B------:R-:W-:Y:S01]  /*bdf0*/  ULDC UR41, c[0x0][0x2f4] ;  /* 0x0000bd0000297ab9 */ /* 0x000fe20000000800 */
[----:B------:R-:W-:Y:S01]  /*be00*/  ULDC.64 UR36, c[0x0][0x328] ;  /* 0x0000ca0000247ab9 */ /* 0x000fe20000000a00 */
[----:B------:R-:W-:Y:S01]  /*be10*/  ULDC.64 UR38, c[0x0][0x318] ;  /* 0x0000c60000267ab9 */ /* 0x000fe20000000a00 */
[----:B------:R-:W-:Y:S04]  /*be20*/  BSSY B0, `(.L_x_425) ;  /* 0x0000002000007945 */ /* 0x000fe80003800000 */
[----:B-1----:R-:W-:Y:S05]  /*be30*/  @!P3 BRA `(.L_x_426) ;  /* 0x000001980084b947 */ /* 0x002fea0003800000 */
.L_x_662:
[----:B------:R-:W-:Y:S05]  /*be40*/  BSYNC B0 ;  /* 0x0000000000007941 */ /* 0x000fea0003800000 */
.L_x_425:
[----:B------:R-:W-:Y:S01]  /*be50*/  ISETP.GE.AND P3, PT, R23, R115, PT ;  /* 0x000000731700720c */ /* 0x000fe20003f66270 */
[----:B------:R-:W-:Y:S01]  /*be60*/  BSSY B0, `(.L_x_427) ;  /* 0x0000010000007945 */ /* 0x000fe20003800000 */
[----:B------:R-:W-:-:S11]  /*be70*/  IMAD.WIDE R52, R25, 0x80, R88 ;  /* 0x0000008019347825 */ /* 0x000fd600078e0258 */
[----:B------:R-:W-:Y:S05]  /*be80*/  @P3 BRA `(.L_x_428) ;  /* 0x0000000000343947 */ /* 0x000fea0003800000 */
[----:B0-----:R-:W-:Y:S01]  /*be90*/  MOV R48, R100 ;  /* 0x0000006400307202 */ /* 0x001fe20000000f00 */
[----:B------:R-:W-:Y:S02]  /*bea0*/  IMAD.MOV.U32 R49, RZ, RZ, R109 ;  /* 0x000000ffff317224 */ /* 0x000fe400078e006d */
[----:B------:R-:W-:Y:S02]  /*beb0*/  IMAD R51, R53, UR36, RZ ;  /* 0x0000002435337c24 */ /* 0x000fe4000f8e02ff */
[----:B------:R-:W-:-:S04]  /*bec0*/  IMAD.WIDE.U32 R48, R52, UR36, R48 ;  /* 0x0000002434307c25 */ /* 0x000fc8000f8e0030 */
[----:B------:R-:W-:Y:S01]  /*bed0*/  IMAD R51, R52, UR37, R51 ;  /* 0x0000002534337c24 */ /* 0x000fe2000f8e0233 */
[----:B------:R-:W-:-:S04]  /*bee0*/  IADD3 R54, P3, R48, UR38, RZ ;  /* 0x0000002630367c10 */ /* 0x000fc8000ff7e0ff */
[----:B------:R-:W-:Y:S02]  /*bef0*/  IADD3.X R55, R49, UR39, R51, P3, !PT ;  /* 0x0000002731377c10 */ /* 0x000fe40009ffe433 */
[----:B------:R-:W-:-:S13]  /*bf00*/  ISETP.GE.AND P3, PT, R16, UR41, PT ;  /* 0x0000002910007c0c */ /* 0x000fda000bf66270 */
[----:B------:R-:W0:Y:S04]  /*bf10*/  @!P3 LDS.128 R48, [R114+0x10400] ;  /* 0x010400007230b984 */ /* 0x000e280000000c00 */
[----:B0-----:R-:W-:Y:S01]  /*bf20*/  @!P3 STG.E.128 desc[UR42][R54.64], R48 ;  /* 0x000000303600b986 */ /* 0x001fe2000c101d2a */
[----:B------:R-:W-:-:S13]  /*bf30*/  ISETP.GE.AND P3, PT, R6, UR41, PT ;  /* 0x0000002906007c0c */ /* 0x000fda000bf66270 */
[----:B------:R-:W0:Y:S04]  /*bf40*/  @!P3 LDS.128 R48, [R114+0x14400] ;  /* 0x014400007230b984 */ /* 0x000e280000000c00 */
[----:B0-----:R2:W-:Y:S02]  /*bf50*/  @!P3 STG.E.128 desc[UR42][R54.64+0x80], R48 ;  /* 0x000080303600b986 */ /* 0x0015e4000c101d2a */
.L_x_428:
[----:B------:R-:W-:Y:S05]  /*bf60*/  BSYNC B0 ;  /* 0x0000000000007941 */ /* 0x000fea0003800000 */
.L_x_427:
[----:B0-2---:R-:W-:Y:S01]  /*bf70*/  VIADD R48, R23, 0x20 ;  /* 0x0000002017307836 */ /* 0x005fe20000000000 */
[----:B------:R-:W-:Y:S04]  /*bf80*/  BSSY B0, `(.L_x_429) ;  /* 0x0000012000007945 */ /* 0x000fe80003800000 */
[----:B------:R-:W-:-:S13]  /*bf90*/  ISETP.GE.AND P3, PT, R48, R115, PT ;  /* 0x000000733000720c */ /* 0x000fda0003f66270 */
[----:B------:R-:W-:Y:S05]  /*bfa0*/  @P3 BRA `(.L_x_430) ;  /* 0x00000000003c3947 */ /* 0x000fea0003800000 */
[----:B------:R-:W-:Y:S01]  /*bfb0*/  IADD3 R51, P3, R52, 0x20, RZ ;  /* 0x0000002034337810 */ /* 0x000fe20007f7e0ff */
[----:B------:R-:W-:Y:S01]  /*bfc0*/  IMAD.MOV.U32 R49, RZ, RZ, R109 ;  /* 0x000000ffff317224 */ /* 0x000fe200078e006d */
[----:B------:R-:W-:-:S03]  /*bfd0*/  MOV R48, R100 ;  /* 0x0000006400307202 */ /* 0x000fc60000000f00 */
[----:B------:R-:W-:Y:S02]  /*bfe0*/  IMAD.X R50, RZ, RZ, R53, P3 ;  /* 0x000000ffff327224 */ /* 0x000fe400018e0635 */
[----:B------:R-:W-:-:S04]  /*bff0*/  IMAD.WIDE.U32 R48, R51, UR36, R48 ;  /* 0x0000002433307c25 */ /* 0x000fc8000f8e0030 */
[----:B------:R-:W-:Y:S01]  /*c000*/  IMAD R50, R50, UR36, RZ ;  /* 0x0000002432327c24 */ /* 0x000fe2000f8e02ff */
[----:B------:R-:W-:-:S03]  /*c010*/  IADD3 R54, P3, R48, UR38, RZ ;  /* 0x0000002630367c10 */ /* 0x000fc6000ff7e0ff */
[----:B------:R-:W-:-:S05]  /*c020*/  IMAD R51, R51, UR37, R50 ;  /* 0x0000002533337c24 */ /* 0x000fca000f8e0232 */
[----:B------:R-:W-:Y:S02]  /*c030*/  IADD3.X R55, R49, UR39, R51, P3, !PT ;  /* 0x0000002731377c10 */ /* 0x000fe40009ffe433 */
[----:B------:R-:W-:-:S13]  /*c040*/  ISETP.GE.AND P3, PT, R16, UR41, PT ;  /* 0x0000002910007c0c */ /* 0x000fda000bf66270 */
[----:B------:R-:W0:Y:S04]  /*c050*/  @!P3 LDS.128 R48, [R114+0x11400] ;  /* 0x011400007230b984 */ /* 0x000e280000000c00 */
[----:B0-----:R-:W-:Y:S01]  /*c060*/  @!P3 STG.E.128 desc[UR42][R54.64], R48 ;  /* 0x000000303600b986 */ /* 0x001fe2000c101d2a */
[----:B------:R-:W-:-:S13]  /*c070*/  ISETP.GE.AND P3, PT, R6, UR41, PT ;  /* 0x0000002906007c0c */ /* 0x000fda000bf66270 */
[----:B------:R-:W0:Y:S04]  /*c080*/  @!P3 LDS.128 R48, [R114+0x15400] ;  /* 0x015400007230b984 */ /* 0x000e280000000c00 */
[----:B0-----:R0:W-:Y:S02]  /*c090*/  @!P3 STG.E.128 desc[UR42][R54.64+0x80], R48 ;  /* 0x000080303600b986 */ /* 0x0011e4000c101d2a */
.L_x_430:
[----:B------:R-:W-:Y:S05]  /*c0a0*/  BSYNC B0 ;  /* 0x0000000000007941 */ /* 0x000fea0003800000 */
.L_x_429:
[----:B0-----:R-:W-:Y:S01]  /*c0b0*/  VIADD R48, R23, 0x40 ;  /* 0x0000004017307836 */ /* 0x001fe20000000000 */
        /* <DEDUP_REMOVED lines=18> */
.L_x_432:
[----:B------:R-:W-:Y:S05]  /*c1e0*/  BSYNC B0 ;  /* 0x0000000000007941 */ /* 0x000fea0003800000 */
.L_x_431:
        /* <DEDUP_REMOVED lines=9> */
[----:B------:R-:W-:-:S04]  /*c280*/  IMAD R52, R52, UR36, RZ ;  /* 0x0000002434347c24 */ /* 0x000fc8000f8e02ff */
        /* <DEDUP_REMOVED lines=9> */
.L_x_434:
[----:B------:R-:W-:Y:S05]  /*c320*/  BSYNC B0 ;  /* 0x0000000000007941 */ /* 0x000fea0003800000 */
.L_x_433:
[----:B------:R-:W-:Y:S01]  /*c330*/  @!PT LDS RZ, [RZ] ;  /* 0x00000000fffff984 */ /* 0x000fe20000000800 */
[----:B------:R-:W-:Y:S01]  /*c340*/  @!PT LDS RZ, [RZ] ;  /* 0x00000000fffff984 */ /* 0x000fe20000000800 */
[----:B------:R-:W-:Y:S01]  /*c350*/  @!PT LDS RZ, [RZ] ;  /* 0x00000000fffff984 */ /* 0x000fe20000000800 */
[----:B------:R-:W-:Y:S01]  /*c360*/  @!PT LDS RZ, [RZ] ;  /* 0x00000000fffff984 */ /* 0x000fe20000000800 */
[----:B------:R2:W-:Y:S06]  /*c370*/  MEMBAR.ALL.CTA ;  /* 0x0000000000007992 */ /* 0x0005ec0000008000 */
[----:B--2---:R-:W2:Y:S01]  /*c380*/  FENCE.VIEW.ASYNC.S ;  /* 0x00000000000073c6 */ /* 0x004ea20000000000 */
[----:B-1----:R-:W-:Y:S01]  /*c390*/  @!P2 VIADD R110, R110, 0x388c0 ;  /* 0x000388c06e6ea836 */ /* 0x002fe20000000000 */
[----:B--2---:R1:W-:Y:S01]  /*c3a0*/  BAR.SYNC.DEFER_BLOCKING R128, 0x80 ;  /* 0x000200800000751d */ /* 0x0043e20000010000 */
[----:B------:R-:W-:Y:S01]  /*c3b0*/  ISETP.NE.AND P3, PT, R111, RZ, PT ;  /* 0x000000ff6f00720c */ /* 0x000fe20003f65270 */
[----:B------:R-:W-:-:S02]  /*c3c0*/  VIADD R232, R232, 0x1 ;  /* 0x00000001e8e87836 */ /* 0x000fc40000000000 */
[----:B------:R-:W-:-:S04]  /*c3d0*/  @!P2 PRMT R110, RZ, 0x654, R110 ;  /* 0x00000654ff6ea816 */ /* 0x000fc8000000006e */
[----:B------:R1:W-:Y:S01]  /*c3e0*/  @!P2 SYNCS.ARRIVE.TRANS64.RED.A1T0 RZ, [R110+URZ], RZ ;  /* 0x000000ff6effa9a7 */ /* 0x0003e2000810043f */
[----:B------:R-:W-:-:S04]  /*c3f0*/  ISETP.NE.AND P2, PT, R232, 0x2, PT ;  /* 0x00000002e800780c */ /* 0x000fc80003f45270 */
[----:B0-----:R-:W-:Y:S02]  /*c400*/  SEL R49, RZ, 0x1, P2 ;  /* 0x00000001ff317807 */ /* 0x001fe40001000000 */
[----:B------:R-:W-:Y:S02]  /*c410*/  SEL R232, R232, RZ, P2 ;  /* 0x000000ffe8e87207 */ /* 0x000fe40001000000 */
[----:B------:R-:W-:Y:S01]  /*c420*/  LOP3.LUT R234, R234, R49, RZ, 0x3c, !PT ;  /* 0x00000031eaea7212 */ /* 0x000fe200078e3cff */
[----:B-1----:R-:W-:Y:S06]  /*c430*/  @P3 BRA `(.L_x_435) ;  /* 0xffffff6000803947 */ /* 0x002fec000383ffff */
[----:B------:R-:W0:Y:S01]  /*c440*/  S2R R48, SR_TID.X ;  /* 0x0000000000307919 */ /* 0x000e220000002100 */
[----:B------:R-:W-:Y:S02]  /*c450*/  PLOP3.LUT P0, PT, PT, PT, PT, 0x8, 0x0 ;  /* 0x000000000000781c */ /* 0x000fe40003f0e170 */
[----:B0-----:R-:W-:-:S04]  /*c460*/  SHF.R.U32.HI R48, RZ, 0x7, R48 ;  /* 0x00000007ff307819 */ /* 0x001fc80000011630 */
[----:B------:R-:W-:-:S13]  /*c470*/  ISETP.NE.AND P3, PT, R48, 0x1, PT ;  /* 0x000000013000780c */ /* 0x000fda0003f65270 */
[----:B------:R-:W-:Y:S06]  /*c480*/  @!P3 BAR.ARV 0x9, 0x100 ;  /* 0x024400000000bb1d */ /* 0x000fec0000002000 */
.L_x_347:
[----:B------:R-:W-:Y:S05]  /*c490*/  @P0 BRA `(.L_x_436) ;  /* 0x00000000000c0947 */ /* 0x000fea0003800000 */
[----:B------:R-:W0:Y:S01]  /*c4a0*/  FENCE.VIEW.ASYNC.G ;  /* 0x00000000000073c6 */ /* 0x000e220000000100 */
[----:B------:R-:W-:Y:S05]  /*c4b0*/  WARPSYNC.ALL ;  /* 0x0000000000007948 */ /* 0x000fea0003800000 */
[----:B0-----:R-:W-:Y:S06]  /*c4c0*/  BAR.ARV 0xc, 0x180 ;  /* 0x0306000000007b1d */ /* 0x001fec0000002000 */
.L_x_436:
[----:B------:R-:W2:Y:S01]  /*c4d0*/  LDL R0, [R1+0x40] ;  /* 0x0000400001007983 */ /* 0x000ea20000100800 */
[----:B------:R-:W-:Y:S01]  /*c4e0*/  ULDC.64 UR6, c[0x0][0x998] ;  /* 0x0002660000067ab9 */ /* 0x000fe20000000a00 */
[----:B------:R-:W-:Y:S02]  /*c4f0*/  ULDC.64 UR4, c[0x0][0x990] ;  /* 0x0002640000047ab9 */ /* 0x000fe40000000a00 */
[----:B------:R-:W3:Y:S04]  /*c500*/  LDL R3, [R1+0x1c] ;  /* 0x00001c0001037983 */ /* 0x000ee80000100800 */
[----:B------:R-:W4:Y:S01]  /*c510*/  LDL R14, [R1+0x8] ;  /* 0x00000800010e7983 */ /* 0x000f220000100800 */
[----:B------:R-:W-:Y:S02]  /*c520*/  ISETP.NE.U32.AND P1, PT, RZ, UR6, PT ;  /* 0x00000006ff007c0c */ /* 0x000fe4000bf25070 */
[----:B------:R-:W-:-:S02]  /*c530*/  ISETP.NE.U32.AND P0, PT, RZ, UR4, PT ;  /* 0x00000004ff007c0c */ /* 0x000fc4000bf05070 */
[----:B------:R-:W-:Y:S02]  /*c540*/  ISETP.NE.AND.EX P1, PT, RZ, UR7, PT, P1 ;  /* 0x00000007ff007c0c */ /* 0x000fe4000bf25310 */
[----:B------:R-:W-:-:S11]  /*c550*/  ISETP.NE.AND.EX P0, PT, RZ, UR5, PT, P0 ;  /* 0x00000005ff007c0c */ /* 0x000fd6000bf05300 */
[----:B------:R-:W2:Y:S08]  /*c560*/  @P1 LDC.64 R8, c[0x0][0x9b8] ;  /* 0x00026e00ff081b82 */ /* 0x000eb00000000a00 */
[----:B------:R-:W0:Y:S08]  /*c570*/  @P0 LDC.64 R6, c[0x0][0x9a8] ;  /* 0x00026a00ff060b82 */ /* 0x000e300000000a00 */
[----:B------:R-:W1:Y:S08]  /*c580*/  @P1 LDC.64 R10, c[0x0][0x9c0] ;  /* 0x00027000ff0a1b82 */ /* 0x000e700000000a00 */
[----:B------:R-:W1:Y:S01]  /*c590*/  @P0 LDC.64 R12, c[0x0][0x9b0] ;  /* 0x00026c00ff0c0b82 */ /* 0x000e620000000a00 */
[----:B--2---:R-:W-:-:S02]  /*c5a0*/  @P1 IMAD R2, R0, R8, RZ ;  /* 0x0000000800021224 */ /* 0x004fc400078e02ff */
[----:B0-----:R-:W-:Y:S02]  /*c5b0*/  @P0 IMAD R0, R0, R6, RZ ;  /* 0x0000000600000224 */ /* 0x001fe400078e02ff */
[C---:B---3--:R-:W-:Y:S02]  /*c5c0*/  @P1 IMAD R9, R3.reuse, R9, R2 ;  /* 0x0000000903091224 */ /* 0x048fe400078e0202 */
[----:B------:R-:W-:Y:S01]  /*c5d0*/  @P1 IMAD.WIDE.U32 R4, R3, R8, RZ ;  /* 0x0000000803041225 */ /* 0x000fe200078e00ff */
[----:B----4-:R-:W-:-:S03]  /*c5e0*/  @P1 SHF.R.S32.HI R15, RZ, 0x1f, R14 ;  /* 0x0000001fff0f1819 */ /* 0x010fc6000001140e */
[----:B------:R-:W-:Y:S01]  /*c5f0*/  @P0 IMAD R7, R3, R7, R0 ;  /* 0x0000000703070224 */ /* 0x000fe200078e0200 */
[----:B------:R-:W-:Y:S01]  /*c600*/  @P1 IADD3 R5, R5, R9, RZ ;  /* 0x0000000905051210 */ /* 0x000fe20007ffe0ff */
[----:B------:R-:W-:Y:S01]  /*c610*/  @P0 IMAD.WIDE.U32 R2, R3, R6, RZ ;  /* 0x0000000603020225 */ /* 0x000fe200078e00ff */
[----:B------:R-:W-:-:S03]  /*c620*/  @P0 SHF.R.S32.HI R9, RZ, 0x1f, R14 ;  /* 0x0000001fff090819 */ /* 0x000fc6000001140e */
[----:B-1----:R-:W-:Y:S02]  /*c630*/  @P1 IMAD R6, R15, R10, RZ ;  /* 0x0000000a0f061224 */ /* 0x002fe400078e02ff */
[----:B------:R-:W-:Y:S02]  /*c640*/  @P0 IMAD.IADD R3, R3, 0x1, R7 ;  /* 0x0000000103030824 */ /* 0x000fe400078e0207 */
[----:B------:R-:W-:Y:S02]  /*c650*/  @P0 IMAD R0, R9, R12, RZ ;  /* 0x0000000c09000224 */ /* 0x000fe400078e02ff */
[C---:B------:R-:W-:Y:S02]  /*c660*/  @P1 IMAD R11, R14.reuse, R11, R6 ;  /* 0x0000000b0e0b1224 */ /* 0x040fe400078e0206 */
[----:B------:R-:W-:-:S04]  /*c670*/  @P1 IMAD.WIDE.U32 R6, R14, R10, R4 ;  /* 0x0000000a0e061225 */ /* 0x000fc800078e0004 */
[----:B------:R-:W-:Y:S01]  /*c680*/  @P0 IMAD R9, R14, R13, R0 ;  /* 0x0000000d0e090224 */ /* 0x000fe200078e0200 */
[----:B------:R-:W-:Y:S01]  /*c690*/  @P1 LEA R8, P3, R6, UR6, 0x2 ;  /* 0x0000000606081c11 */ /* 0x000fe2000f8610ff */
[----:B------:R-:W-:Y:S01]  /*c6a0*/  @P0 IMAD.WIDE.U32 R2, R14, R12, R2 ;  /* 0x0000000c0e020225 */ /* 0x000fe200078e0002 */
[----:B------:R-:W-:-:S03]  /*c6b0*/  MOV R0, 0x3f800000 ;  /* 0x3f80000000007802 */ /* 0x000fc60000000f00 */
[----:B------:R-:W-:Y:S01]  /*c6c0*/  @P1 IMAD.IADD R5, R7, 0x1, R11 ;  /* 0x0000000107051824 */ /* 0x000fe200078e020b */
[----:B------:R-:W-:Y:S01]  /*c6d0*/  @P0 LEA R4, P2, R2, UR4, 0x2 ;  /* 0x0000000402040c11 */ /* 0x000fe2000f8410ff */
[----:B------:R-:W-:Y:S01]  /*c6e0*/  @P0 IMAD.IADD R3, R3, 0x1, R9 ;  /* 0x0000000103030824 */ /* 0x000fe200078e0209 */
[----:B------:R-:W-:Y:S02]  /*c6f0*/  ULDC UR4, c[0x0][0x988] ;  /* 0x0002620000047ab9 */ /* 0x000fe40000000800 */
[----:B------:R-:W-:Y:S02]  /*c700*/  @P1 LEA.HI.X R9, R6, UR7, R5, 0x2, P3 ;  /* 0x0000000706091c11 */ /* 0x000fe400098f1405 */
[----:B------:R-:W-:Y:S01]  /*c710*/  @P0 LEA.HI.X R5, R2, UR5, R3, 0x2, P2 ;  /* 0x0000000502050c11 */ /* 0x000fe200090f1403 */
[----:B------:R-:W-:Y:S02]  /*c720*/  IMAD.MOV.U32 R3, RZ, RZ, 0x3f800000 ;  /* 0x3f800000ff037424 */ /* 0x000fe400078e00ff */
[----:B------:R0:W2:Y:S04]  /*c730*/  @P1 LDG.E R0, desc[UR42][R8.64] ;  /* 0x0000002a08001981 */ /* 0x0000a8000c1e1900 */
[----:B------:R1:W2:Y:S01]  /*c740*/  @P0 LDG.E R3, desc[UR42][R4.64] ;  /* 0x0000002a04030981 */ /* 0x0002a2000c1e1900 */
[----:B------:R-:W-:Y:S01]  /*c750*/  ISETP.GE.AND P1, PT, R125, 0x1, PT ;  /* 0x000000017d00780c */ /* 0x000fe20003f26270 */
[----:B------:R-:W-:Y:S01]  /*c760*/  IMAD.MOV.U32 R20, RZ, RZ, RZ ;  /* 0x000000ffff147224 */ /* 0x000fe200078e00ff */
[----:B------:R-:W-:-:S02]  /*c770*/  PLOP3.LUT P0, PT, PT, PT, PT, 0x80, 0x0 ;  /* 0x000000000000781c */ /* 0x000fc40003f0f070 */
[----:B------:R-:W-:Y:S02]  /*c780*/  CS2R R138, SRZ ;  /* 0x00000000008a7805 */ /* 0x000fe4000001ff00 */
[----:B------:R-:W-:Y:S01]  /*c790*/  MOV R151, RZ ;  /* 0x000000ff00977202 */ /* 0x000fe20000000f00 */
[----:B------:R-:W-:Y:S01]  /*c7a0*/  IMAD.MOV.U32 R124, RZ, RZ, RZ ;  /* 0x000000ffff7c7224 */ /* 0x000fe200078e00ff */
[----:B------:R-:W-:Y:S01]  /*c7b0*/  CS2R R120, SRZ ;  /* 0x0000000000787805 */ /* 0x000fe2000001ff00 */
[----:B------:R-:W-:Y:S01]  /*c7c0*/  IMAD.MOV.U32 R142, RZ, RZ, RZ ;  /* 0x000000ffff8e7224 */ /* 0x000fe200078e00ff */
[----:B------:R-:W-:Y:S02]  /*c7d0*/  CS2R R130, SRZ ;  /* 0x0000000000827805 */ /* 0x000fe4000001ff00 */
[----:B------:R-:W-:Y:S02]  /*c7e0*/  CS2R R128, SRZ ;  /* 0x0000000000807805 */ /* 0x000fe4000001ff00 */
[----:B------:R-:W-:-:S02]  /*c7f0*/  CS2R R116, SRZ ;  /* 0x0000000000747805 */ /* 0x000fc4000001ff00 */
[----:B------:R-:W-:Y:S02]  /*c800*/  CS2R R108, SRZ ;  /* 0x00000000006c7805 */ /* 0x000fe4000001ff00 */
[----:B------:R-:W-:Y:S02]  /*c810*/  CS2R R134, SRZ ;  /* 0x0000000000867805 */ /* 0x000fe4000001ff00 */
[----:B------:R-:W-:Y:S01]  /*c820*/  CS2R R126, SRZ ;  /* 0x00000000007e7805 */ /* 0x000fe2000001ff00 */
[----:B------:R-:W-:Y:S01]  /*c830*/  IMAD.MOV.U32 R112, RZ, RZ, RZ ;  /* 0x000000ffff707224 */ /* 0x000fe200078e00ff */
[----:B------:R-:W-:Y:S02]  /*c840*/  CS2R R104, SRZ ;  /* 0x0000000000687805 */ /* 0x000fe4000001ff00 */
[----:B------:R-:W-:Y:S02]  /*c850*/  MOV R155, RZ ;  /* 0x000000ff009b7202 */ /* 0x000fe40000000f00 */
[----:B------:R-:W-:-:S02]  /*c860*/  CS2R R122, SRZ ;  /* 0x00000000007a7805 */ /* 0x000fc4000001ff00 */
[----:B------:R-:W-:Y:S02]  /*c870*/  CS2R R100, SRZ ;  /* 0x0000000000647805 */ /* 0x000fe4000001ff00 */
[----:B------:R-:W-:Y:S02]  /*c880*/  CS2R R110, SRZ ;  /* 0x00000000006e7805 */ /* 0x000fe4000001ff00 */
[----:B------:R-:W-:Y:S01]  /*c890*/  CS2R R96, SRZ ;  /* 0x0000000000607805 */ /* 0x000fe2000001ff00 */
[----:B------:R-:W-:Y:S01]  /*c8a0*/  IMAD.MOV.U32 R118, RZ, RZ, RZ ;  /* 0x000000ffff767224 */ /* 0x000fe200078e00ff */
[----:B------:R-:W-:Y:S02]  /*c8b0*/  CS2R R92, SRZ ;  /* 0x00000000005c7805 */ /* 0x000fe4000001ff00 */
[----:B------:R-:W-:Y:S02]  /*c8c0*/  CS2R R114, SRZ ;  /* 0x0000000000727805 */ /* 0x000fe4000001ff00 */
[----:B------:R-:W-:-:S02]  /*c8d0*/  CS2R R98, SRZ ;  /* 0x0000000000627805 */ /* 0x000fc4000001ff00 */
[----:B------:R-:W-:Y:S01]  /*c8e0*/  CS2R R88, SRZ ;  /* 0x0000000000587805 */ /* 0x000fe2000001ff00 */
[----:B------:R-:W-:Y:S01]  /*c8f0*/  IMAD.MOV.U32 R102, RZ, RZ, RZ ;  /* 0x000000ffff667224 */ /* 0x000fe200078e00ff */
        /* <DEDUP_REMOVED lines=12> */
[----:B------:R-:W-:Y:S01]  /*c9c0*/  CS2R R60, SRZ ;  /* 0x00000000003c7805 */ /* 0x000fe2000001ff00 */
[----:B------:R-:W-:Y:S01]  /*c9d0*/  IMAD.MOV.U32 R79, RZ, RZ, RZ ;  /* 0x000000ffff4f7224 */ /* 0x000fe200078e00ff */
[----:B------:R-:W-:Y:S02]  /*c9e0*/  MOV R70, RZ ;  /* 0x000000ff00467202 */ /* 0x000fe40000000f00 */
        /* <DEDUP_REMOVED lines=21> */
[----:B------:R-:W-:Y:S01]  /*cb40*/  CS2R R12, SRZ ;  /* 0x00000000000c7805 */ /* 0x000fe2000001ff00 */
[----:B------:R-:W-:Y:S01]  /*cb50*/  IMAD.MOV.U32 R149, RZ, RZ, RZ ;  /* 0x000000ffff957224 */ /* 0x000fe200078e00ff */
[----:B------:R-:W-:Y:S02]  /*cb60*/  CS2R R10, SRZ ;  /* 0x00000000000a7805 */ /* 0x000fe4000001ff00 */
[----:B0-----:R-:W-:Y:S02]  /*cb70*/  CS2R R8, SRZ ;  /* 0x0000000000087805 */ /* 0x001fe4000001ff00 */
[----:B------:R-:W-:Y:S02]  /*cb80*/  CS2R R140, SRZ ;  /* 0x00000000008c7805 */ /* 0x000fe4000001ff00 */
[----:B------:R-:W-:Y:S02]  /*cb90*/  CS2R R132, SRZ ;  /* 0x0000000000847805 */ /* 0x000fe4000001ff00 */
[----:B------:R-:W-:-:S02]  /*cba0*/  CS2R R6, SRZ ;  /* 0x0000000000067805 */ /* 0x000fc4000001ff00 */
[----:B-1----:R-:W-:Y:S01]  /*cbb0*/  CS2R R4, SRZ ;  /* 0x0000000000047805 */ /* 0x002fe2000001ff00 */
[----:B------:R-:W-:Y:S02]  /*cbc0*/  IMAD.MOV.U32 R145, RZ, RZ, RZ ;  /* 0x000000ffff917224 */ /* 0x000fe400078e00ff */
[----:B--2---:R-:W-:Y:S01]  /*cbd0*/  FMUL.FTZ R2, R3, R0 ;  /* 0x0000000003027220 */ /* 0x004fe20000410000 */
[----:B------:R-:W-:Y:S02]  /*cbe0*/  IMAD.MOV.U32 R0, RZ, RZ, RZ ;  /* 0x000000ffff007224 */ /* 0x000fe400078e00ff */
[----:B------:R-:W-:Y:S02]  /*cbf0*/  IMAD.MOV.U32 R3, RZ, RZ, RZ ;  /* 0x000000ffff037224 */ /* 0x000fe400078e00ff */
[----:B------:R-:W-:Y:S01]  /*cc00*/  FMUL.FTZ R2, R2, UR4 ;  /* 0x0000000402027c20 */ /* 0x000fe20008410000 */
[----:B------:R-:W-:Y:S06]  /*cc10*/  @!P1 BRA `(.L_x_437) ;  /* 0x000000d400a89947 */ /* 0x000fec0003800000 */
[----:B------:R-:W-:-:S03]  /*cc20*/  UMOV UR4, 0xffffffff ;  /* 0xffffffff00047882 */ /* 0x000fc60000000000 */
[----:B------:R-:W-:Y:S05]  /*cc30*/  BRA.DIV UR4, `(.L_x_438) ;  /* 0x0000018e04187947 */ /* 0x000fea000b800000 */
[----:B------:R-:W0:Y:S02]  /*cc40*/  S2R R0, SR_TID.X ;  /* 0x0000000000007919 */ /* 0x000e240000002100 */
[----:B0-----:R-:W-:-:S04]  /*cc50*/  IADD3 R3, R0, -0x80, RZ ;  /* 0xffffff8000037810 */ /* 0x001fc80007ffe0ff */
[----:B------:R-:W-:-:S04]  /*cc60*/  SHF.R.S32.HI R0, RZ, 0x1f, R3 ;  /* 0x0000001fff007819 */ /* 0x000fc80000011403 */
[----:B------:R-:W-:-:S04]  /*cc70*/  LEA.HI R0, R0, R3, RZ, 0x7 ;  /* 0x0000000300007211 */ /* 0x000fc800078f38ff */
[----:B------:R-:W-:-:S05]  /*cc80*/  SHF.R.S32.HI R0, RZ, 0x7, R0 ;  /* 0x00000007ff007819 */ /* 0x000fca0000011400 */
[----:B------:R0:W1:Y:S02]  /*cc90*/  SHFL.IDX PT, R236, R0, RZ, 0x1f ;  /* 0x00001fff00ec7589 */ /* 0x00006400000e0000 */
.L_x_665:
[----:B01----:R-:W-:-:S04]  /*cca0*/  LEA.HI R0, R236, R236, RZ, 0x1 ;  /* 0x000000ecec007211 */ /* 0x003fc800078f08ff */
[----:B------:R-:W-:Y:S01]  /*ccb0*/  LOP3.LUT R3, R0, 0x1e, RZ, 0xc0, !PT ;  /* 0x0000001e00037812 */ /* 0x000fe200078ec0ff */
[----:B------:R-:W-:-:S04]  /*ccc0*/  IMAD.U32 R0, RZ, RZ, UR46 ;  /* 0x0000002eff007e24 */ /* 0x000fc8000f8e00ff */
[----:B------:R-:W-:Y:S01]  /*ccd0*/  IMAD.IADD R3, R236, 0x1, -R3 ;  /* 0x00000001ec037824 */ /* 0x000fe200078e0a03 */
[----:B------:R-:W-:-:S04]  /*cce0*/  LOP3.LUT P0, RZ, R0, 0x3ff, RZ, 0xc0, !PT ;  /* 0x000003ff00ff7812 */ /* 0x000fc8000780c0ff */
[----:B------:R-:W-:Y:S02]  /*ccf0*/  LEA R3, R3, UR46, 0xd ;  /* 0x0000002e03037c11 */ /* 0x000fe4000f8e68ff */
[----:B------:R-:W-:Y:S02]  /*cd00*/  P2R R24, PR, RZ, 0x1 ;  /* 0x00000001ff187803 */ /* 0x000fe40000000000 */
[----:B------:R-:W-:-:S04]  /*cd10*/  SHF.R.U32.HI R3, RZ, 0x4, R3 ;  /* 0x00000004ff037819 */ /* 0x000fc80000011603 */
[----:B------:R-:W-:Y:S01]  /*cd20*/  LOP3.LUT R30, R3, 0x3fff, RZ, 0xc0, !PT ;  /* 0x00003fff031e7812 */ /* 0x000fe200078ec0ff */
[----:B------:R-:W-:Y:S06]  /*cd30*/  @!P0 BRA `(.L_x_439) ;  /* 0x0000000000408947 */ /* 0x000fec0003800000 */
[----:B------:R-:W-:Y:S01]  /*cd40*/  MOV R0, 0x0 ;  /* 0x0000000000007802 */ /* 0x000fe20000000f00 */
[----:B------:R-:W-:Y:S01]  /*cd50*/  ULDC.64 UR4, c[0x4][0x198] ;  /* 0x0100660000047ab9 */ /* 0x000fe20000000a00 */
[----:B------:R-:W-:Y:S01]  /*cd60*/  ULDC.64 UR6, c[0x4][0x1a0] ;  /* 0x0100680000067ab9 */ /* 0x000fe20000000a00 */
[----:B------:R-:W-:Y:S01]  /*cd70*/  IMAD.U32 R4, RZ, RZ, UR4 ;  /* 0x00000004ff047e24 */ /* 0x000fe2000f8e00ff */
[----:B------:R0:W1:Y:S01]  /*cd80*/  LDC.64 R14, c[0x4][R0] ;  /* 0x01000000000e7b82 */ /* 0x0000620000000a00 */
[----:B------:R-:W-:Y:S01]  /*cd90*/  MOV R5, UR5 ;  /* 0x0000000500057c02 */ /* 0x000fe20008000f00 */
[----:B------:R-:W-:Y:S01]  /*cda0*/  ULDC.64 UR4, c[0x4][0x98] ;  /* 0x0100260000047ab9 */ /* 0x000fe20000000a00 */
[----:B------:R-:W-:Y:S01]  /*cdb0*/  IMAD.U32 R6, RZ, RZ, UR6 ;  /* 0x00000006ff067e24 */ /* 0x000fe2000f8e00ff */
[----:B------:R-:W-:Y:S01]  /*cdc0*/  MOV R11, UR5 ;  /* 0x00000005000b7c02 */ /* 0x000fe20008000f00 */
[----:B------:R-:W-:Y:S02]  /*cdd0*/  IMAD.U32 R7, RZ, RZ, UR7 ;  /* 0x00000007ff077e24 */ /* 0x000fe4000f8e00ff */
[----:B------:R-:W-:-:S02]  /*cde0*/  IMAD.U32 R10, RZ, RZ, UR4 ;  /* 0x00000004ff0a7e24 */ /* 0x000fc4000f8e00ff */
[----:B------:R-:W-:Y:S02]  /*cdf0*/  IMAD.MOV.U32 R8, RZ, RZ, 0x70 ;  /* 0x00000070ff087424 */ /* 0x000fe400078e00ff */
[----:B------:R-:W-:Y:S02]  /*ce00*/  IMAD.MOV.U32 R12, RZ, RZ, 0x1 ;  /* 0x00000001ff0c7424 */ /* 0x000fe400078e00ff */
[----:B0-----:R-:W-:-:S07]  /*ce10*/  IMAD.MOV.U32 R13, RZ, RZ, RZ ;  /* 0x000000ffff0d7224 */ /* 0x001fce00078e00ff */
[----:B------:R-:W-:-:S07]  /*ce20*/  LEPC R20, `(.L_x_439) ;  /* 0x000000001014794e */ /* 0x000fce0000000000 */
[----:B-1---5:R-:W-:Y:S05]  /*ce30*/  CALL.ABS.NOINC R14 ;  /* 0x000000000e007343 */ /* 0x022fea0003c00000 */
.L_x_439:
[----:B------:R-:W-:Y:S02]  /*ce40*/  ULDC UR4, c[0x0][0x3f4] ;  /* 0x0000fd0000047ab9 */ /* 0x000fe40000000800 */
[----:B------:R-:W-:-:S13]  /*ce50*/  ISETP.LT.AND P0, PT, RZ, UR4, PT ;  /* 0x00000004ff007c0c */ /* 0x000fda000bf01270 */
[----:B------:R-:W-:Y:S05]  /*ce60*/  @P0 BRA `(.L_x_440) ;  /* 0x0000000000400947 */ /* 0x000fea0003800000 */
[----:B------:R-:W-:-:S04]  /*ce70*/  ULEA.HI UR4, UR45, UR45, URZ, 0x1 ;  /* 0x0000002d2d047291 */ /* 0x000fc8000f8f083f */
[----:B------:R-:W-:-:S04]  /*ce80*/  ULOP3.LUT UR4, UR4, 0xfffffffe, URZ, 0xc0, !UPT ;  /* 0xfffffffe04047892 */ /* 0x000fc8000f8ec03f */
[----:B------:R-:W-:-:S06]  /*ce90*/  UIADD3 UR4, UR45, -UR4, URZ ;  /* 0x800000042d047290 */ /* 0x000fcc000fffe03f */
[----:B------:R-:W-:-:S04]  /*cea0*/  MOV R3, UR4 ;  /* 0x0000000400037c02 */ /* 0x000fc80008000f00 */
[----:B------:R-:W-:-:S04]  /*ceb0*/  SHF.L.U32 R3, R3, 0x1f, RZ ;  /* 0x0000001f03037819 */ /* 0x000fc800000006ff */
[----:B------:R0:W1:Y:S03]  /*cec0*/  SYNCS.PHASECHK.TRANS64.TRYWAIT P0, [R22+URZ+0x38800], R3 ;  /* 0x03880003160075a7 */ /* 0x000066000800017f */
[----:B-1----:R-:W-:Y:S05]  /*ced0*/  @!P0 NANOSLEEP.SYNCS 0x989680 ;  /* 0x009896800000895d */ /* 0x002fea0003900000 */
[----:B------:R-:W1:Y:S01]  /*cee0*/  @!P0 SYNCS.PHASECHK.TRANS64 P0, [R22+URZ+0x38800], R3 ;  /* 0x03880003160085a7 */ /* 0x000e62000800007f */
[----:B------:R-:W-:Y:S04]  /*cef0*/  BSSY B0, `(.L_x_441) ;  /* 0x0000006000007945 */ /* 0x000fe80003800000 */
[----:B-1----:R-:W-:Y:S05]  /*cf00*/  @P0 BRA `(.L_x_442) ;  /* 0x0000000000100947 */ /* 0x002fea0003800000 */
.L_x_443:
[----:B-1----:R1:W2:Y:S02]  /*cf10*/  SYNCS.PHASECHK.TRANS64.TRYWAIT P0, [R22+URZ+0x38800], R3 ;  /* 0x03880003160075a7 */ /* 0x0022a4000800017f */
[----:B--2---:R-:W-:Y:S05]  /*cf20*/  @!P0 NANOSLEEP.SYNCS 0x989680 ;  /* 0x009896800000895d */ /* 0x004fea0003900000 */
[----:B------:R-:W2:Y:S02]  /*cf30*/  @!P0 SYNCS.PHASECHK.TRANS64 P0, [R22+URZ+0x38800], R3 ;  /* 0x03880003160085a7 */ /* 0x000ea4000800007f */
[----:B--2---:R-:W-:Y:S05]  /*cf40*/  @!P0 BRA `(.L_x_443) ;  /* 0xfffffffc00f08947 */ /* 0x004fea000383ffff */
.L_x_442:
[----:B------:R-:W-:Y:S05]  /*cf50*/  BSYNC B0 ;  /* 0x0000000000007941 */ /* 0x000fea0003800000 */
.L_x_441:
[----:B------:R-:W-:Y:S05]  /*cf60*/  BRA `(.L_x_444) ;  /* 0x0000007000e07947 */ /* 0x000fea0003800000 */
.L_x_440:
[----:B------:R-:W-:Y:S01]  /*cf70*/  ISETP.NE.AND P0, PT, R24, RZ, PT ;  /* 0x000000ff1800720c */ /* 0x000fe20003f05270 */
[----:B------:R-:W0:Y:S01]  /*cf80*/  LDC.64 R28, c[0x0][0x400] ;  /* 0x00010000ff1c7b82 */ /* 0x000e220000000a00 */
[----:B-----5:R-:W-:Y:S01]  /*cf90*/  SHF.R.S32.HI R0, RZ, 0x1f, R113 ;  /* 0x0000001fff007819 */ /* 0x020fe20000011471 */
[----:B------:R-:W-:Y:S01]  /*cfa0*/  ULDC.64 UR4, c[0x0][0x3f8] ;  /* 0x0000fe0000047ab9 */ /* 0x000fe20000000a00 */
[----:B------:R-:W-:-:S03]  /*cfb0*/  ULDC.64 UR6, c[0x0][0x408] ;  /* 0x0001020000067ab9 */ /* 0x000fc60000000a00 */
[C---:B------:R-:W-:Y:S02]  /*cfc0*/  IMAD R4, R0.reuse, UR4, RZ ;  /* 0x0000000400047c24 */ /* 0x040fe4000f8e02ff */
[----:B------:R-:W1:Y:S01]  /*cfd0*/  LDC.64 R24, c[0x0][0x3e8] ;  /* 0x0000fa00ff187b82 */ /* 0x000e620000000a00 */
[----:B------:R-:W-:Y:S02]  /*cfe0*/  IMAD R0, R0, UR6, RZ ;  /* 0x0000000600007c24 */ /* 0x000fe4000f8e02ff */
[C---:B------:R-:W-:Y:S02]  /*cff0*/  IMAD R3, R113.reuse, UR5, R4 ;  /* 0x0000000571037c24 */ /* 0x040fe4000f8e0204 */
[C---:B------:R-:W-:Y:S02]  /*d000*/  IMAD R27, R113.reuse, UR7, R0 ;  /* 0x00000007711b7c24 */ /* 0x040fe4000f8e0200 */
[----:B0-----:R-:W-:-:S04]  /*d010*/  IMAD.WIDE.U32 R28, R113, UR6, R28 ;  /* 0x00000006711c7c25 */ /* 0x001fc8000f8e001c */
[----:B------:R-:W-:Y:S02]  /*d020*/  IMAD.IADD R27, R27, 0x1, R29 ;  /* 0x000000011b1b7824 */ /* 0x000fe400078e021d */
[----:B-1----:R-:W-:-:S04]  /*d030*/  IMAD.WIDE.U32 R24, R113, UR4, R24 ;  /* 0x0000000471187c25 */ /* 0x002fc8000f8e0018 */
[----:B------:R-:W-:Y:S01]  /*d040*/  IMAD.IADD R26, R3, 0x1, R25 ;  /* 0x00000001031a7824 */ /* 0x000fe200078e0219 */
        /* <DEDUP_REMOVED lines=16> */
[----:B-1----:R-:W-:Y:S05]  /*d150*/  CALL.ABS.NOINC R14 ;  /* 0x000000000e007343 */ /* 0x002fea0003c00000 */
.L_x_445:
[----:B------:R-:W2:Y:S01]  /*d160*/  LDL R31, [R1+0x4] ;  /* 0x00000400011f7983 */ /* 0x000ea20000100800 */
[----:B------:R-:W-:Y:S01]  /*d170*/  ULDC.U8 UR4, c[0x0][0x410] ;  /* 0x0001040000047ab9 */ /* 0x000fe20000000000 */
[----:B------:R-:W-:Y:S01]  /*d180*/  BSSY B0, `(.L_x_446) ;  /* 0x000070e000007945 */ /* 0x000fe20003800000 */
[----:B------:R-:W-:Y:S02]  /*d190*/  ISETP.NE.AND P0, PT, RZ, UR4, PT ;  /* 0x00000004ff007c0c */ /* 0x000fe4000bf05270 */
[----:B--2---:R-:W-:-:S11]  /*d1a0*/  LEA R6, R31, R23, 0x7 ;  /* 0x000000171f067211 */ /* 0x004fd600078e38ff */
[----:B------:R-:W-:Y:S05]  /*d1b0*/  @!P0 BRA `(.L_x_447) ;  /* 0x0000003400a08947 */ /* 0x000fea0003800000 */
[----:B------:R-:W-:-:S03]  /*d1c0*/  UMOV UR4, 0xffffffff ;  /* 0xffffffff00047882 */ /* 0x000fc60000000000 */
[----:B------:R-:W-:Y:S05]  /*d1d0*/  BRA.DIV UR4, `(.L_x_448) ;  /* 0x0000018604f07947 */ /* 0x000fea000b800000 */
[----:B------:R0:W1:Y:S04]  /*d1e0*/  SHFL.IDX PT, R3, R24, RZ, 0x181f ;  /* 0x00181fff18037589 */ /* 0x00006800000e0000 */
[----:B------:R0:W2:Y:S04]  /*d1f0*/  SHFL.IDX PT, R14, R28, RZ, 0x181f ;  /* 0x00181fff1c0e7589 */ /* 0x0000a800000e0000 */
[----:B------:R0:W3:Y:S04]  /*d200*/  SHFL.IDX PT, R0, R26, RZ, 0x181f ;  /* 0x00181fff1a007589 */ /* 0x0000e800000e0000 */
[----:B------:R0:W4:Y:S02]  /*d210*/  SHFL.IDX PT, R4, R27, RZ, 0x181f ;  /* 0x00181fff1b047589 */ /* 0x00012400000e0000 */
.L_x_671:
[----:B------:R-:W-:Y:S01]  /*d220*/  ULDC UR4, c[0x0][0x448] ;  /* 0x0001120000047ab9 */ /* 0x000fe20000000800 */
[----:B------:R-:W-:Y:S01]  /*d230*/  BSSY B1, `(.L_x_449) ;  /* 0x000001b000017945 */ /* 0x000fe20003800000 */
[----:B------:R-:W-:Y:S01]  /*d240*/  IMAD R119, R119, UR4, RZ ;  /* 0x0000000477777c24 */ /* 0x000fe2000f8e02ff */
[----:B------:R-:W-:Y:S02]  /*d250*/  CS2R R20, SRZ ;  /* 0x0000000000147805 */ /* 0x000fe4000001ff00 */
[----:B------:R-:W-:Y:S02]  /*d260*/  CS2R R10, SRZ ;  /* 0x00000000000a7805 */ /* 0x000fe4000001ff00 */
[----:B------:R-:W-:Y:S02]  /*d270*/  CS2R R12, SRZ ;  /* 0x00000000000c7805 */ /* 0x000fe4000001ff00 */
[----:B------:R-:W-:Y:S02]  /*d280*/  ISETP.GE.AND P0, PT, R6, R119, PT ;  /* 0x000000770600720c */ /* 0x000fe40003f06270 */
[----:B------:R-:W-:-:S11]  /*d290*/  CS2R R6, SRZ ;  /* 0x0000000000067805 */ /* 0x000fd6000001ff00 */
[----:B------:R-:W-:Y:S05]  /*d2a0*/  @P0 BRA `(.L_x_450) ;  /* 0x00000000004c0947 */ /* 0x000fea0003800000 */
[----:B------:R-:W-:Y:S01]  /*d2b0*/  ULDC UR4, c[0x0][0x3f4] ;  /* 0x0000fd0000047ab9 */ /* 0x000fe20000000800 */
[----:B------:R-:W-:Y:S02]  /*d2c0*/  SHF.R.S32.HI R7, RZ, 0x1f, R233 ;  /* 0x0000001fff077819 */ /* 0x000fe400000114e9 */
[----:B------:R-:W-:Y:S02]  /*d2d0*/  ISETP.GE.AND P4, PT, R18, UR4, PT ;  /* 0x0000000412007c0c */ /* 0x000fe4000bf86270 */
[----:B------:R-:W-:Y:S02]  /*d2e0*/  ISETP.GE.AND P5, PT, R233, UR4, PT ;  /* 0x00000004e9007c0c */ /* 0x000fe4000bfa6270 */
[----:B------:R-:W-:Y:S02]  /*d2f0*/  SHF.R.S32.HI R5, RZ, 0x1f, R18 ;  /* 0x0000001fff057819 */ /* 0x000fe40000011412 */
[----:B------:R-:W-:-:S07]  /*d300*/  CS2R R20, SRZ ;  /* 0x0000000000147805 */ /* 0x000fce000001ff00 */
[-C--:B0-2---:R-:W-:Y:S02]  /*d310*/  @!P4 IADD3 R24, P1, R18, R14.reuse, RZ ;  /* 0x0000000e1218c210 */ /* 0x085fe40007f3e0ff */
[CC--:B-1----:R-:W-:Y:S02]  /*d320*/  @!P5 IADD3 R26, P2, R233.reuse, R3.reuse, RZ ;  /* 0x00000003e91ad210 */ /* 0x0c2fe40007f5e0ff */
[----:B------:R-:W-:Y:S01]  /*d330*/  @!P5 IADD3 R14, P3, R233, R14, RZ ;  /* 0x0000000ee90ed210 */ /* 0x000fe20007f7e0ff */
[----:B----4-:R-:W-:Y:S01]  /*d340*/  @!P4 IMAD.X R25, R4, 0x1, R5, P1 ;  /* 0x000000010419c824 */ /* 0x010fe200008e0605 */
[----:B------:R-:W-:Y:S01]  /*d350*/  @!P4 IADD3 R8, P0, R18, R3, RZ ;  /* 0x000000031208c210 */ /* 0x000fe20007f1e0ff */
[----:B---3--:R-:W-:Y:S01]  /*d360*/  @!P5 IMAD.X R27, R0, 0x1, R7, P2 ;  /* 0x00000001001bd824 */ /* 0x008fe200010e0607 */
[----:B------:R-:W-:Y:S02]  /*d370*/  @!P5 IADD3.X R15, R4, R7, RZ, P3, !PT ;  /* 0x00000007040fd210 */ /* 0x000fe40001ffe4ff */
[----:B------:R-:W-:Y:S01]  /*d380*/  CS2R R6, SRZ ;  /* 0x0000000000067805 */ /* 0x000fe2000001ff00 */
[----:B------:R0:W5:Y:S01]  /*d390*/  @!P4 LD.E.64 R12, desc[UR42][R24.64] ;  /* 0x0000002a180cc980 */ /* 0x000162000c101b00 */
[----:B------:R-:W-:-:S03]  /*d3a0*/  @!P4 IMAD.X R9, R0, 0x1, R5, P0 ;  /* 0x000000010009c824 */ /* 0x000fc600000e0605 */
[----:B------:R0:W5:Y:S04]  /*d3b0*/  @!P5 LD.E.64 R20, desc[UR42][R26.64] ;  /* 0x0000002a1a14d980 */ /* 0x000168000c101b00 */
[----:B------:R0:W5:Y:S04]  /*d3c0*/  @!P4 LD.E.64 R10, desc[UR42][R8.64] ;  /* 0x0000002a080ac980 */ /* 0x000168000c101b00 */
[----:B------:R0:W5:Y:S02]  /*d3d0*/  @!P5 LD.E.64 R6, desc[UR42][R14.64] ;  /* 0x0000002a0e06d980 */ /* 0x000164000c101b00 */
.L_x_450:
[----:B------:R-:W-:Y:S05]  /*d3e0*/  BSYNC B1 ;  /* 0x0000000000017941 */ /* 0x000fea0003800000 */
.L_x_449:
[----:B------:R-:W-:Y:S01]  /*d3f0*/  ULEA.HI UR4, UR45, UR45, URZ, 0x1 ;  /* 0x0000002d2d047291 */ /* 0x000fe2000f8f083f */
[----:B---3-5:R-:W-:Y:S01]  /*d400*/  SHF.R.U32.HI R0, RZ, 0x8, R10 ;  /* 0x00000008ff007819 */ /* 0x028fe2000001160a */
[----:B0-----:R-:W-:Y:S01]  /*d410*/  IMAD R26, R31, -0x80, R119 ;  /* 0xffffff801f1a7824 */ /* 0x001fe200078e0277 */
[----:B------:R-:W-:Y:S01]  /*d420*/  SHF.R.U32.HI R9, RZ, 0x8, R11 ;  /* 0x00000008ff097819 */ /* 0x000fe2000001160b */
[----:B------:R-:W-:Y:S01]  /*d430*/  ULOP3.LUT UR4, UR4, 0xfffffffe, URZ, 0xc0, !UPT ;  /* 0xfffffffe04047892 */ /* 0x000fe2000f8ec03f */
[----:B-1----:R-:W-:Y:S01]  /*d440*/  LOP3.LUT R3, R10, 0xff, RZ, 0xc0, !PT ;  /* 0x000000ff0a037812 */ /* 0x002fe200078ec0ff */
[----:B------:R-:W-:Y:S01]  /*d450*/  BSSY B1, `(.L_x_451) ;  /* 0x000003b000017945 */ /* 0x000fe20003800000 */
[----:B------:R-:W-:Y:S01]  /*d460*/  LOP3.LUT R0, R0, 0xff, RZ, 0xc0, !PT ;  /* 0x000000ff00007812 */ /* 0x000fe200078ec0ff */
[----:B------:R-:W-:Y:S01]  /*d470*/  UIADD3 UR4, UR45, -UR4, URZ ;  /* 0x800000042d047290 */ /* 0x000fe2000fffe03f */
[----:B----4-:R-:W-:Y:S02]  /*d480*/  LOP3.LUT R4, R11, 0xff, RZ, 0xc0, !PT ;  /* 0x000000ff0b047812 */ /* 0x010fe400078ec0ff */
[----:B------:R-:W-:-:S02]  /*d490*/  LOP3.LUT R9, R9, 0xff, RZ, 0xc0, !PT ;  /* 0x000000ff09097812 */ /* 0x000fc400078ec0ff */
[----:B------:R-:W-:Y:S01]  /*d4a0*/  PRMT R5, R0, 0x7604, R3 ;  /* 0x0000760400057816 */ /* 0x000fe20000000003 */
[----:B------:R-:W-:Y:S01]  /*d4b0*/  IMAD.U32 R35, RZ, RZ, UR4 ;  /* 0x00000004ff237e24 */ /* 0x000fe2000f8e00ff */
[----:B------:R-:W-:Y:S02]  /*d4c0*/  SHF.R.U32.HI R0, RZ, 0x8, R20 ;  /* 0x00000008ff007819 */ /* 0x000fe40000011614 */
[----:B------:R-:W-:Y:S02]  /*d4d0*/  PRMT R4, R9, 0x7604, R4 ;  /* 0x0000760409047816 */ /* 0x000fe40000000004 */
[----:B------:R-:W-:Y:S02]  /*d4e0*/  SHF.L.U32 R35, R35, 0x1f, RZ ;  /* 0x0000001f23237819 */ /* 0x000fe400000006ff */
[----:B------:R-:W-:Y:S02]  /*d4f0*/  LOP3.LUT R8, R20, 0xff, RZ, 0xc0, !PT ;  /* 0x000000ff14087812 */ /* 0x000fe400078ec0ff */
[----:B------:R-:W0:Y:S01]  /*d500*/  SYNCS.PHASECHK.TRANS64.TRYWAIT P0, [R22+URZ+0x38800], R35 ;  /* 0x03880023160075a7 */ /* 0x000e22000800017f */
[----:B------:R-:W-:-:S02]  /*d510*/  SHF.R.U32.HI R15, RZ, 0x8, R21 ;  /* 0x00000008ff0f7819 */ /* 0x000fc40000011615 */
[----:B------:R-:W-:Y:S02]  /*d520*/  SHF.R.U32.HI R3, RZ, 0x8, R12 ;  /* 0x00000008ff037819 */ /* 0x000fe4000001160c */
[----:B------:R-:W-:Y:S02]  /*d530*/  LOP3.LUT R9, R0, 0xff, RZ, 0xc0, !PT ;  /* 0x000000ff00097812 */ /* 0x000fe400078ec0ff */
[----:B--2---:R-:W-:Y:S02]  /*d540*/  LOP3.LUT R14, R21, 0xff, RZ, 0xc0, !PT ;  /* 0x000000ff150e7812 */ /* 0x004fe400078ec0ff */
[----:B------:R-:W-:Y:S02]  /*d550*/  LOP3.LUT R24, R12, 0xff, RZ, 0xc0, !PT ;  /* 0x000000ff0c187812 */ /* 0x000fe400078ec0ff */
[----:B------:R-:W-:Y:S02]  /*d560*/  LOP3.LUT R15, R15, 0xff, RZ, 0xc0, !PT ;  /* 0x000000ff0f0f7812 */ /* 0x000fe400078ec0ff */
[----:B------:R-:W-:-:S02]  /*d570*/  LOP3.LUT R3, R3, 0xff, RZ, 0xc0, !PT ;  /* 0x000000ff03037812 */ /* 0x000fc400078ec0ff */
[----:B------:R-:W-:Y:S02]  /*d580*/  PRMT R9, R9, 0x7604, R8 ;  /* 0x0000760409097816 */ /* 0x000fe40000000008 */
[----:B------:R-:W-:Y:S02]  /*d590*/  SHF.R.U32.HI R8, RZ, 0x8, R13 ;  /* 0x00000008ff087819 */ /* 0x000fe4000001160d */
[----:B------:R-:W-:Y:S02]  /*d5a0*/  SHF.R.U32.HI R0, RZ, 0x8, R6 ;  /* 0x00000008ff007819 */ /* 0x000fe40000011606 */
[----:B------:R-:W-:Y:S02]  /*d5b0*/  PRMT R14, R15, 0x7604, R14 ;  /* 0x000076040f0e7816 */ /* 0x000fe4000000000e */
[----:B------:R-:W-:Y:S02]  /*d5c0*/  PRMT R27, R3, 0x7604, R24 ;  /* 0x00007604031b7816 */ /* 0x000fe40000000018 */
[----:B------:R-:W-:-:S02]  /*d5d0*/  LOP3.LUT R3, R13, 0xff, RZ, 0xc0, !PT ;  /* 0x000000ff0d037812 */ /* 0x000fc400078ec0ff */
[----:B------:R-:W-:Y:S02]  /*d5e0*/  LOP3.LUT R15, R6, 0xff, RZ, 0xc0, !PT ;  /* 0x000000ff060f7812 */ /* 0x000fe400078ec0ff */
[----:B------:R-:W-:Y:S02]  /*d5f0*/  LOP3.LUT R8, R8, 0xff, RZ, 0xc0, !PT ;  /* 0x000000ff08087812 */ /* 0x000fe400078ec0ff */
[----:B------:R-:W-:Y:S02]  /*d600*/  LOP3.LUT R0, R0, 0xff, RZ, 0xc0, !PT ;  /* 0x000000ff00007812 */ /* 0x000fe400078ec0ff */
[----:B------:R-:W-:Y:S02]  /*d610*/  PRMT R8, R8, 0x7604, R3 ;  /* 0x0000760408087816 */ /* 0x000fe40000000003 */
[----:B------:R-:W-:Y:S02]  /*d620*/  PRMT R31, R0, 0x7604, R15 ;  /* 0x00007604001f7816 */ /* 0x000fe4000000000f */
[----:B------:R-:W-:-:S02]  /*d630*/  SHF.R.U32.HI R3, RZ, 0x10, R11 ;  /* 0x00000010ff037819 */ /* 0x000fc4000001160b */
[----:B------:R-:W-:Y:S02]  /*d640*/  SHF.R.U32.HI R15, RZ, 0x10, R21 ;  /* 0x00000010ff0f7819 */ /* 0x000fe40000011615 */
[----:B------:R-:W-:Y:S01]  /*d650*/  SHF.R.U32.HI R25, RZ, 0x8, R7 ;  /* 0x00000008ff197819 */ /* 0x000fe20000011607 */
[----:B------:R-:W-:Y:S01]  /*d660*/  IMAD.U32 R3, R3, 0x10000, RZ ;  /* 0x0001000003037824 */ /* 0x000fe200078e00ff */
[----:B------:R-:W-:Y:S01]  /*d670*/  SHF.R.U32.HI R29, RZ, 0x10, R13 ;  /* 0x00000010ff1d7819 */ /* 0x000fe2000001160d */
[----:B------:R-:W-:Y:S01]  /*d680*/  IMAD.U32 R15, R15, 0x10000, RZ ;  /* 0x000100000f0f7824 */ /* 0x000fe200078e00ff */
[----:B------:R-:W-:Y:S02]  /*d690*/  LOP3.LUT R24, R7, 0xff, RZ, 0xc0, !PT ;  /* 0x000000ff07187812 */ /* 0x000fe400078ec0ff */
[----:B------:R-:W-:Y:S02]  /*d6a0*/  LOP3.LUT R25, R25, 0xff, RZ, 0xc0, !PT ;  /* 0x000000ff19197812 */ /* 0x000fe400078ec0ff */
[----:B------:R-:W-:-:S02]  /*d6b0*/  SHF.R.U32.HI R33, RZ, 0x10, R7 ;  /* 0x00000010ff217819 */ /* 0x000fc40000011607 */
[----:B------:R-:W-:Y:S02]  /*d6c0*/  SHF.L.U32 R29, R29, 0x10, RZ ;  /* 0x000000101d1d7819 */ /* 0x000fe400000006ff */
[----:B------:R-:W-:Y:S01]  /*d6d0*/  PRMT R24, R25, 0x7604, R24 ;  /* 0x0000760419187816 */ /* 0x000fe20000000018 */
[----:B------:R-:W-:Y:S01]  /*d6e0*/  IMAD.U32 R33, R33, 0x10000, RZ ;  /* 0x0001000021217824 */ /* 0x000fe200078e00ff */
[----:B------:R-:W-:Y:S02]  /*d6f0*/  LOP3.LUT R5, R5, 0xff0000, R10, 0xf8, !PT ;  /* 0x00ff000005057812 */ /* 0x000fe400078ef80a */
[----:B------:R-:W-:Y:S02]  /*d700*/  LOP3.LUT R3, R4, 0xff0000, R3, 0xf8, !PT ;  /* 0x00ff000004037812 */ /* 0x000fe400078ef803 */
[----:B------:R-:W-:Y:S02]  /*d710*/  LOP3.LUT R25, R14, 0xff0000, R15, 0xf8, !PT ;  /* 0x00ff00000e197812 */ /* 0x000fe400078ef80f */
[----:B------:R-:W-:-:S02]  /*d720*/  VIMNMX R0, R26, 0x80, PT ;  /* 0x000000801a007848 */ /* 0x000fc40003fe0100 */
[----:B------:R-:W-:Y:S02]  /*d730*/  LOP3.LUT R29, R8, 0xff0000, R29, 0xf8, !PT ;  /* 0x00ff0000081d7812 */ /* 0x000fe400078ef81d */
[----:B------:R-:W-:Y:S02]  /*d740*/  LOP3.LUT R15, R9, 0xff0000, R20, 0xf8, !PT ;  /* 0x00ff0000090f7812 */ /* 0x000fe400078ef814 */
[----:B------:R-:W-:Y:S02]  /*d750*/  LOP3.LUT R27, R27, 0xff0000, R12, 0xf8, !PT ;  /* 0x00ff00001b1b7812 */ /* 0x000fe400078ef80c */
[----:B------:R-:W-:Y:S02]  /*d760*/  LOP3.LUT R9, R5, 0xff000000, R10, 0xf8, !PT ;  /* 0xff00000005097812 */ /* 0x000fe400078ef80a */
[----:B------:R-:W-:Y:S02]  /*d770*/  LOP3.LUT R10, R3, 0xff000000, R11, 0xf8, !PT ;  /* 0xff000000030a7812 */ /* 0x000fe400078ef80b */
[----:B------:R-:W-:-:S02]  /*d780*/  LOP3.LUT R33, R24, 0xff0000, R33, 0xf8, !PT ;  /* 0x00ff000018217812 */ /* 0x000fc400078ef821 */
[----:B------:R-:W-:Y:S02]  /*d790*/  ISETP.GE.AND P1, PT, R23, R0, PT ;  /* 0x000000001700720c */ /* 0x000fe40003f26270 */
[----:B------:R-:W-:Y:S02]  /*d7a0*/  LOP3.LUT R3, R15, 0xff000000, R20, 0xf8, !PT ;  /* 0xff0000000f037812 */ /* 0x000fe400078ef814 */
[----:B------:R-:W-:Y:S02]  /*d7b0*/  LOP3.LUT R8, R25, 0xff000000, R21, 0xf8, !PT ;  /* 0xff00000019087812 */ /* 0x000fe400078ef815 */
[----:B------:R-:W-:Y:S02]  /*d7c0*/  LOP3.LUT R12, R27, 0xff000000, R12, 0xf8, !PT ;  /* 0xff0000001b0c7812 */ /* 0x000fe400078ef80c */
[----:B------:R-:W-:Y:S02]  /*d7d0*/  LOP3.LUT R14, R29, 0xff000000, R13, 0xf8, !PT ;  /* 0xff0000001d0e7812 */ /* 0x000fe400078ef80d */
[----:B------:R-:W-:Y:S01]  /*d7e0*/  LOP3.LUT R11, R31, 0xff0000, R6, 0xf8, !PT ;  /* 0x00ff00001f0b7812 */ /* 0x000fe200078ef806 */
[----:B0-----:R-:W-:Y:S06]  /*d7f0*/  @!P0 BRA `(.L_x_452) ;  /* 0x0000018000d88947 */ /* 0x001fec0003800000 */
.L_x_672:
[----:B------:R-:W-:Y:S05]  /*d800*/  BSYNC B1 ;  /* 0x0000000000017941 */ /* 0x000fea0003800000 */
.L_x_451:
[----:B------:R-:W-:Y:S01]  /*d810*/  BSSY B1, `(.L_x_453) ;  /* 0x00000c0000017945 */ /* 0x000fe20003800000 */
[----:B------:R-:W-:Y:S02]  /*d820*/  LOP3.LUT R11, R11, 0xff000000, R6, 0xf8, !PT ;  /* 0xff0000000b0b7812 */ /* 0x000fe400078ef806 */
[----:B------:R-:W-:Y:S01]  /*d830*/  LOP3.LUT R13, R33, 0xff000000, R7, 0xf8, !PT ;  /* 0xff000000210d7812 */ /* 0x000fe200078ef807 */
[----:B------:R-:W-:Y:S06]  /*d840*/  @P1 BRA `(.L_x_454) ;  /* 0x0000000800f01947 */ /* 0x000fec0003800000 */
[----:B------:R1:W5:Y:S01]  /*d850*/  LDL R39, [R1+0x30] ;  /* 0x0000300001277983 */ /* 0x0003620000100800 */
[----:B------:R-:W2:Y:S01]  /*d860*/  LDC R4, c[0x0][0x3f4] ;  /* 0x0000fd00ff047b82 */ /* 0x000ea20000000800 */
[----:B------:R-:W-:Y:S01]  /*d870*/  BSSY B2, `(.L_x_455) ;  /* 0x000005e000027945 */ /* 0x000fe20003800000 */
[-C--:B--2---:R-:W-:Y:S02]  /*d880*/  ISETP.GE.AND P0, PT, R18, R4.reuse, PT ;  /* 0x000000041200720c */ /* 0x084fe40003f06270 */
[----:B------:R-:W-:-:S11]  /*d890*/  ISETP.GE.AND P1, PT, R233, R4, PT ;  /* 0x00000004e900720c */ /* 0x000fd60003f26270 */
[----:B-1----:R-:W-:Y:S05]  /*d8a0*/  @P0 BRA `(.L_x_456) ;  /* 0x0000000400680947 */ /* 0x002fea0003800000 */
[----:B-----5:R-:W1:Y:S01]  /*d8b0*/  LDS.128 R4, [R39+0x20400] ;  /* 0x0204000027047984 */ /* 0x020e620000000c00 */
[----:B------:R-:W-:Y:S02]  /*d8c0*/  F2FP.F16.E4M3.UNPACK_B R28, R12 ;  /* 0x0000000cff1c723e */ /* 0x000fe400020006ff */
[----:B------:R-:W-:-:S03]  /*d8d0*/  F2FP.F16.E4M3.UNPACK_B R26, R9 ;  /* 0x00000009ff1a723e */ /* 0x000fc600020006ff */
[----:B------:R-:W-:Y:S02]  /*d8e0*/  HADD2.F32 R29, -RZ, R28.H1_H1 ;  /* 0x3000001cff1d7230 */ /* 0x000fe40000004100 */
[----:B------:R-:W-:Y:S02]  /*d8f0*/  HADD2.F32 R27, -RZ, R26.H1_H1 ;  /* 0x3000001aff1b7230 */ /* 0x000fe40000004100 */
[----:B------:R-:W-:Y:S02]  /*d900*/  HADD2.F32 R28, -RZ, R28.H0_H0 ;  /* 0x2000001cff1c7230 */ /* 0x000fe40000004100 */
[----:B------:R-:W-:Y:S01]  /*d910*/  HADD2.F32 R26, -RZ, R26.H0_H0 ;  /* 0x2000001aff1a7230 */ /* 0x000fe20000004100 */
[-C--:B-1----:R-:W-:Y:S02]  /*d920*/  F2FP.F16.E4M3.UNPACK_B R15, R4.reuse.H1 ;  /* 0x00000004ff0f723e */ /* 0x082fe400030006ff */
[-C--:B------:R-:W-:Y:S02]  /*d930*/  F2FP.F16.E4M3.UNPACK_B R21, R5.reuse ;  /* 0x00000005ff15723e */ /* 0x080fe400020006ff */
[----:B------:R-:W-:Y:S01]  /*d940*/  F2FP.F16.E4M3.UNPACK_B R24, R5.H1 ;  /* 0x00000005ff18723e */ /* 0x000fe200030006ff */
[--C-:B------:R-:W-:Y:S01]  /*d950*/  HADD2.F32 R20, -RZ, R15.reuse.H0_H0 ;  /* 0x2000000fff147230 */ /* 0x100fe20000004100 */
[----:B------:R-:W-:Y:S01]  /*d960*/  F2FP.F16.E4M3.UNPACK_B R4, R4 ;  /* 0x00000004ff04723e */ /* 0x000fe200020006ff */
[----:B------:R-:W-:Y:S01]  /*d970*/  HADD2.F32 R15, -RZ, R15.H1_H1 ;  /* 0x3000000fff0f7230 */ /* 0x000fe20000004100 */
[----:B------:R-:W-:-:S02]  /*d980*/  F2FP.F16.E4M3.UNPACK_B R25, R6 ;  /* 0x00000006ff19723e */ /* 0x000fc400020006ff */
[----:B------:R-:W-:Y:S02]  /*d990*/  F2FP.F16.E4M3.UNPACK_B R6, R6.H1 ;  /* 0x00000006ff06723e */ /* 0x000fe400030006ff */
[C---:B------:R-:W-:Y:S01]  /*d9a0*/  FMUL.FTZ R5, R15.reuse, R29 ;  /* 0x0000001d0f057220 */ /* 0x040fe20000410000 */
[----:B------:R-:W-:Y:S01]  /*d9b0*/  FMUL.FTZ R32, R15, R27 ;  /* 0x0000001b0f207220 */ /* 0x000fe20000410000 */
[----:B------:R-:W-:Y:S02]  /*d9c0*/  F2FP.F16.E4M3.UNPACK_B R15, R7 ;  /* 0x00000007ff0f723e */ /* 0x000fe400020006ff */
[C---:B------:R-:W-:Y:S01]  /*d9d0*/  FFMA.FTZ R34, R20.reuse, R27, -R5 ;  /* 0x0000001b14227223 */ /* 0x040fe20000010805 */
[--C-:B------:R-:W-:Y:S01]  /*d9e0*/  HADD2.F32 R5, -RZ, R4.reuse.H1_H1 ;  /* 0x30000004ff057230 */ /* 0x100fe20000004100 */
[----:B------:R-:W-:Y:S01]  /*d9f0*/  F2FP.F16.E4M3.UNPACK_B R27, R12.H1 ;  /* 0x0000000cff1b723e */ /* 0x000fe200030006ff */
[----:B0-----:R-:W-:Y:S01]  /*da00*/  FFMA.FTZ R35, R20, R29, R32 ;  /* 0x0000001d14237223 */ /* 0x001fe20000010020 */
[----:B------:R-:W-:Y:S01]  /*da10*/  HADD2.F32 R4, -RZ, R4.H0_H0 ;  /* 0x20000004ff047230 */ /* 0x000fe20000004100 */
[----:B------:R-:W-:Y:S01]  /*da20*/  F2FP.F16.E4M3.UNPACK_B R20, R9.H1 ;  /* 0x00000009ff14723e */ /* 0x000fe200030006ff */
[C---:B------:R-:W-:Y:S01]  /*da30*/  FMUL.FTZ R31, R5.reuse, R28 ;  /* 0x0000001c051f7220 */ /* 0x040fe20000410000 */
[----:B------:R-:W-:Y:S01]  /*da40*/  FMUL.FTZ R33, R5, R26 ;  /* 0x0000001a05217220 */ /* 0x000fe20000410000 */
[----:B------:R-:W-:Y:S01]  /*da50*/  HADD2.F32 R29, -RZ, R27.H1_H1 ;  /* 0x3000001bff1d7230 */ /* 0x000fe20000004100 */
[----:B------:R-:W-:Y:S01]  /*da60*/  F2FP.F16.E4M3.UNPACK_B R7, R7.H1 ;  /* 0x00000007ff07723e */ /* 0x000fe200030006ff */
[----:B------:R-:W-:-:S02]  /*da70*/  HADD2.F32 R5, -RZ, R24.H1_H1 ;  /* 0x30000018ff057230 */ /* 0x000fc40000004100 */
[C---:B------:R-:W-:Y:S01]  /*da80*/  FFMA.FTZ R31, R4.reuse, R26, -R31 ;  /* 0x0000001a041f7223 */ /* 0x040fe2000001081f */
[----:B------:R-:W-:Y:S01]  /*da90*/  FFMA.FTZ R32, R4, R28, R33 ;  /* 0x0000001c04207223 */ /* 0x000fe20000010021 */
[----:B------:R-:W-:Y:S02]  /*daa0*/  HADD2.F32 R26, -RZ, R20.H1_H1 ;  /* 0x30000014ff1a7230 */ /* 0x000fe40000004100 */
[----:B------:R-:W-:Y:S02]  /*dab0*/  HADD2.F32 R24, -RZ, R24.H0_H0 ;  /* 0x20000018ff187230 */ /* 0x000fe40000004100 */
[C---:B------:R-:W-:Y:S01]  /*dac0*/  FMUL.FTZ R33, R5.reuse, R29 ;  /* 0x0000001d05217220 */ /* 0x040fe20000410000 */
[----:B------:R-:W-:Y:S02]  /*dad0*/  HADD2.F32 R27, -RZ, R27.H0_H0 ;  /* 0x2000001bff1b7230 */ /* 0x000fe40000004100 */
[----:B------:R-:W-:Y:S01]  /*dae0*/  FMUL.FTZ R5, R5, R26 ;  /* 0x0000001a05057220 */ /* 0x000fe20000410000 */
[----:B------:R-:W-:-:S02]  /*daf0*/  HADD2.F32 R4, -RZ, R21.H1_H1 ;  /* 0x30000015ff047230 */ /* 0x000fc40000004100 */
[----:B------:R-:W-:Y:S01]  /*db00*/  FFMA.FTZ R33, R24, R26, -R33 ;  /* 0x0000001a18217223 */ /* 0x000fe20000010821 */
[----:B------:R-:W-:Y:S01]  /*db10*/  HADD2.F32 R20, -RZ, R20.H0_H0 ;  /* 0x20000014ff147230 */ /* 0x000fe20000004100 */
[----:B------:R-:W-:Y:S01]  /*db20*/  F2FP.F16.E4M3.UNPACK_B R26, R14 ;  /* 0x0000000eff1a723e */ /* 0x000fe200020006ff */
[----:B------:R-:W-:Y:S02]  /*db30*/  HADD2.F32 R21, -RZ, R21.H0_H0 ;  /* 0x20000015ff157230 */ /* 0x000fe40000004100 */
[----:B------:R-:W-:Y:S01]  /*db40*/  FMUL.FTZ R28, R4, R27 ;  /* 0x0000001b041c7220 */ /* 0x000fe20000410000 */
[----:B------:R-:W-:Y:S01]  /*db50*/  FFMA.FTZ R38, R24, R29, R5 ;  /* 0x0000001d18267223 */ /* 0x000fe20000010005 */
[----:B------:R-:W-:Y:S01]  /*db60*/  F2FP.F16.E4M3.UNPACK_B R24, R10 ;  /* 0x0000000aff18723e */ /* 0x000fe200020006ff */
[-C--:B------:R-:W-:Y:S01]  /*db70*/  FMUL.FTZ R4, R4, R20.reuse ;  /* 0x0000001404047220 */ /* 0x080fe20000410000 */
[----:B------:R-:W-:Y:S01]  /*db80*/  FFMA.FTZ R29, R21, R20, -R28 ;  /* 0x00000014151d7223 */ /* 0x000fe2000001081c */
[----:B------:R-:W-:Y:S01]  /*db90*/  HADD2.F32 R28, -RZ, R26.H1_H1 ;  /* 0x3000001aff1c7230 */ /* 0x000fe20000004100 */
[----:B------:R-:W-:Y:S01]  /*dba0*/  F2FP.SATFINITE.E4M3.F32.PACK_AB_MERGE_C R33, R38, R33, RZ ;  /* 0x000000212621723e */ /* 0x000fe200048070ff */
[----:B------:R-:W-:-:S02]  /*dbb0*/  HADD2.F32 R5, -RZ, R6.H1_H1 ;  /* 0x30000006ff057230 */ /* 0x000fc40000004100 */
[----:B------:R-:W-:Y:S01]  /*dbc0*/  FFMA.FTZ R36, R21, R27, R4 ;  /* 0x0000001b15247223 */ /* 0x000fe20000010004 */
[----:B------:R-:W-:Y:S02]  /*dbd0*/  HADD2.F32 R20, -RZ, R24.H1_H1 ;  /* 0x30000018ff147230 */ /* 0x000fe40000004100 */
[----:B------:R-:W-:Y:S02]  /*dbe0*/  HADD2.F32 R6, -RZ, R6.H0_H0 ;  /* 0x20000006ff067230 */ /* 0x000fe40000004100 */
[C---:B------:R-:W-:Y:S01]  /*dbf0*/  FMUL.FTZ R21, R5.reuse, R28 ;  /* 0x0000001c05157220 */ /* 0x040fe20000410000 */
[----:B------:R-:W-:Y:S02]  /*dc00*/  HADD2.F32 R24, -RZ, R24.H0_H0 ;  /* 0x20000018ff187230 */ /* 0x000fe40000004100 */
[-C--:B------:R-:W-:Y:S01]  /*dc10*/  FMUL.FTZ R27, R5, R20.reuse ;  /* 0x00000014051b7220 */ /* 0x080fe20000410000 */
[----:B------:R-:W-:Y:S02]  /*dc20*/  HADD2.F32 R26, -RZ, R26.H0_H0 ;  /* 0x2000001aff1a7230 */ /* 0x000fe40000004100 */
[----:B------:R-:W-:Y:S01]  /*dc30*/  FFMA.FTZ R37, R6, R20, -R21 ;  /* 0x0000001406257223 */ /* 0x000fe20000010815 */
[--C-:B------:R-:W-:Y:S01]  /*dc40*/  HADD2.F32 R4, -RZ, R25.reuse.H1_H1 ;  /* 0x30000019ff047230 */ /* 0x100fe20000004100 */
[----:B------:R-:W-:Y:S01]  /*dc50*/  F2FP.F16.E4M3.UNPACK_B R5, R10.H1 ;  /* 0x0000000aff05723e */ /* 0x000fe200030006ff */
[----:B------:R-:W-:-:S02]  /*dc60*/  HADD2.F32 R25, -RZ, R25.H0_H0 ;  /* 0x20000019ff197230 */ /* 0x000fc40000004100 */
[----:B------:R-:W-:Y:S01]  /*dc70*/  FFMA.FTZ R28, R6, R28, R27 ;  /* 0x0000001c061c7223 */ /* 0x000fe2000001001b */
[C---:B------:R-:W-:Y:S01]  /*dc80*/  FMUL.FTZ R20, R4.reuse, R26 ;  /* 0x0000001a04147220 */ /* 0x040fe20000410000 */
[----:B------:R-:W-:Y:S01]  /*dc90*/  FMUL.FTZ R21, R4, R24 ;  /* 0x0000001804157220 */ /* 0x000fe20000410000 */
[----:B------:R-:W-:Y:S01]  /*dca0*/  F2FP.F16.E4M3.UNPACK_B R4, R14.H1 ;  /* 0x0000000eff04723e */ /* 0x000fe200030006ff */
[--C-:B------:R-:W-:Y:S02]  /*dcb0*/  HADD2.F32 R6, -RZ, R5.reuse.H0_H0 ;  /* 0x20000005ff067230 */ /* 0x100fe40000004100 */
[C---:B------:R-:W-:Y:S01]  /*dcc0*/  FFMA.FTZ R27, R25.reuse, R24, -R20 ;  /* 0x00000018191b7223 */ /* 0x040fe20000010814 */
[----:B------:R-:W-:Y:S02]  /*dcd0*/  HADD2.F32 R20, -RZ, R5.H1_H1 ;  /* 0x30000005ff147230 */ /* 0x000fe40000004100 */
[----:B------:R-:W-:Y:S01]  /*dce0*/  FFMA.FTZ R26, R25, R26, R21 ;  /* 0x0000001a191a7223 */ /* 0x000fe20000010015 */
[----:B------:R-:W-:-:S02]  /*dcf0*/  HADD2.F32 R24, -RZ, R4.H1_H1 ;  /* 0x30000004ff187230 */ /* 0x000fc40000004100 */
[----:B------:R-:W-:Y:S02]  /*dd00*/  HADD2.F32 R5, -RZ, R7.H1_H1 ;  /* 0x30000007ff057230 */ /* 0x000fe40000004100 */
[----:B------:R-:W-:Y:S02]  /*dd10*/  HADD2.F32 R21, -RZ, R4.H0_H0 ;  /* 0x20000004ff157230 */ /* 0x000fe40000004100 */
[----:B------:R-:W-:Y:S02]  /*dd20*/  HADD2.F32 R4, -RZ, R15.H1_H1 ;  /* 0x3000000fff047230 */ /* 0x000fe40000004100 */
[C---:B------:R-:W-:Y:S01]  /*dd30*/  FMUL.FTZ R42, R5.reuse, R24 ;  /* 0x00000018052a7220 */ /* 0x040fe20000410000 */
[----:B------:R-:W-:Y:S02]  /*dd40*/  HADD2.F32 R7, -RZ, R7.H0_H0 ;  /* 0x20000007ff077230 */ /* 0x000fe40000004100 */
[----:B------:R-:W-:Y:S01]  /*dd50*/  FMUL.FTZ R5, R5, R20 ;  /* 0x0000001405057220 */ /* 0x000fe20000410000 */
[----:B------:R-:W-:-:S02]  /*dd60*/  HADD2.F32 R15, -RZ, R15.H0_H0 ;  /* 0x2000000fff0f7230 */ /* 0x000fc40000004100 */
[CC--:B------:R-:W-:Y:S01]  /*dd70*/  FMUL.FTZ R40, R4.reuse, R21.reuse ;  /* 0x0000001504287220 */ /* 0x0c0fe20000410000 */
[----:B------:R-:W-:Y:S01]  /*dd80*/  FMUL.FTZ R4, R4, R6 ;  /* 0x0000000604047220 */ /* 0x000fe20000410000 */
[C---:B------:R-:W-:Y:S01]  /*dd90*/  FFMA.FTZ R42, R7.reuse, R20, -R42 ;  /* 0x00000014072a7223 */ /* 0x040fe2000001082a */
[----:B------:R-:W-:Y:S01]  /*dda0*/  FFMA.FTZ R5, R7, R24, R5 ;  /* 0x0000001807057223 */ /* 0x000fe20000010005 */
[C---:B------:R-:W-:Y:S01]  /*ddb0*/  FFMA.FTZ R7, R15.reuse, R6, -R40 ;  /* 0x000000060f077223 */ /* 0x040fe20000010828 */
[----:B------:R-:W-:Y:S01]  /*ddc0*/  FFMA.FTZ R20, R15, R21, R4 ;  /* 0x000000150f147223 */ /* 0x000fe20000010004 */
[----:B------:R-:W-:Y:S02]  /*ddd0*/  F2FP.SATFINITE.E4M3.F32.PACK_AB_MERGE_C R4, R35, R34, RZ ;  /* 0x000000222304723e */ /* 0x000fe400048070ff */
[----:B------:R-:W-:Y:S02]  /*dde0*/  F2FP.SATFINITE.E4M3.F32.PACK_AB_MERGE_C R6, R28, R37, RZ ;  /* 0x000000251c06723e */ /* 0x000fe400048070ff */
[----:B------:R-:W-:-:S02]  /*ddf0*/  F2FP.SATFINITE.E4M3.F32.PACK_AB_MERGE_C R42, R5, R42, RZ ;  /* 0x0000002a052a723e */ /* 0x000fc400048070ff */
[----:B------:R-:W-:Y:S02]  /*de00*/  F2FP.SATFINITE.E4M3.F32.PACK_AB_MERGE_C R4, R32, R31, R4 ;  /* 0x0000001f2004723e */ /* 0x000fe40004807004 */
[----:B------:R-:W-:Y:S02]  /*de10*/  F2FP.SATFINITE.E4M3.F32.PACK_AB_MERGE_C R5, R36, R29, R33 ;  /* 0x0000001d2405723e */ /* 0x000fe40004807021 */
[----:B------:R-:W-:Y:S02]  /*de20*/  F2FP.SATFINITE.E4M3.F32.PACK_AB_MERGE_C R6, R26, R27, R6 ;  /* 0x0000001b1a06723e */ /* 0x000fe40004807006 */
[----:B------:R-:W-:-:S05]  /*de30*/  F2FP.SATFINITE.E4M3.F32.PACK_AB_MERGE_C R7, R20, R7, R42 ;  /* 0x000000071407723e */ /* 0x000fca000480702a */
[----:B------:R1:W-:Y:S02]  /*de40*/  STS.128 [R39+0x20400], R4 ;  /* 0x0204000427007388 */ /* 0x0003e40000000c00 */
.L_x_456:
[----:B------:R-:W-:Y:S05]  /*de50*/  BSYNC B2 ;  /* 0x0000000000027941 */ /* 0x000fea0003800000 */
.L_x_455:
[----:B------:R-:W-:Y:S05]  /*de60*/  @P1 BRA `(.L_x_454) ;  /* 0x0000000400681947 */ /* 0x000fea0003800000 */
[----:B-1---5:R-:W1:Y:S01]  /*de70*/  LDS.128 R4, [R39+0x24400] ;  /* 0x0244000027047984 */ /* 0x022e620000000c00 */
        /* <DEDUP_REMOVED lines=61> */
[-C--:B------:R-:W-:Y:S01]  /*e250*/  FMUL.FTZ R21, R4, R24.reuse ;  /* 0x0000001804157220 */ /* 0x080fe20000410000 */
        /* <DEDUP_REMOVED lines=27> */
.L_x_454:
[----:B------:R-:W-:Y:S05]  /*e410*/  BSYNC B1 ;  /* 0x0000000000017941 */ /* 0x000fea0003800000 */
.L_x_453:
[----:B-12---:R-:W-:Y:S01]  /*e420*/  VIADD R4, R23, 0x20 ;  /* 0x0000002017047836 */ /* 0x006fe20000000000 */
[----:B------:R-:W-:Y:S04]  /*e430*/  BSSY B1, `(.L_x_457) ;  /* 0x00000bf000017945 */ /* 0x000fe80003800000 */
[----:B------:R-:W-:-:S13]  /*e440*/  ISETP.GE.AND P0, PT, R4, R0, PT ;  /* 0x000000000400720c */ /* 0x000fda0003f06270 */
[----:B------:R-:W-:Y:S05]  /*e450*/  @P0 BRA `(.L_x_458) ;  /* 0x0000000800f00947 */ /* 0x000fea0003800000 */
        /* <DEDUP_REMOVED lines=8> */
[-C--:B------:R-:W-:Y:S02]  /*e4e0*/  F2FP.F16.E4M3.UNPACK_B R29, R12.reuse ;  /* 0x0000000cff1d723e */ /* 0x080fe400020006ff */
[----:B------:R-:W-:Y:S01]  /*e4f0*/  F2FP.F16.E4M3.UNPACK_B R33, R12.H1 ;  /* 0x0000000cff21723e */ /* 0x000fe200030006ff */
[----:B------:R-:W-:Y:S01]  /*e500*/  HADD2.F32 R26, -RZ, R28.H1_H1 ;  /* 0x3000001cff1a7230 */ /* 0x000fe20000004100 */
[----:B------:R-:W-:Y:S01]  /*e510*/  F2FP.F16.E4M3.UNPACK_B R36, R14 ;  /* 0x0000000eff24723e */ /* 0x000fe200020006ff */
[----:B------:R-:W-:Y:S02]  /*e520*/  HADD2.F32 R32, -RZ, R29.H1_H1 ;  /* 0x3000001dff207230 */ /* 0x000fe40000004100 */
[----:B------:R-:W-:-:S02]  /*e530*/  HADD2.F32 R34, -RZ, R33.H1_H1 ;  /* 0x30000021ff227230 */ /* 0x000fc40000004100 */
[----:B0-----:R-:W-:Y:S02]  /*e540*/  HADD2.F32 R35, -RZ, R33.H0_H0 ;  /* 0x20000021ff237230 */ /* 0x001fe40000004100 */
[--C-:B------:R-:W-:Y:S02]  /*e550*/  HADD2.F32 R38, -RZ, R36.reuse.H1_H1 ;  /* 0x30000024ff267230 */ /* 0x100fe40000004100 */
[----:B------:R-:W-:Y:S01]  /*e560*/  HADD2.F32 R39, -RZ, R36.H0_H0 ;  /* 0x20000024ff277230 */ /* 0x000fe20000004100 */
[----:B------:R-:W-:-:S05]  /*e570*/  F2FP.F16.E4M3.UNPACK_B R36, R14.H1 ;  /* 0x0000000eff24723e */ /* 0x000fca00030006ff */
[----:B------:R-:W-:Y:S01]  /*e580*/  HADD2.F32 R41, -RZ, R36.H1_H1 ;  /* 0x30000024ff297230 */ /* 0x000fe20000004100 */
[-C--:B-1----:R-:W-:Y:S02]  /*e590*/  F2FP.F16.E4M3.UNPACK_B R15, R4.reuse.H1 ;  /* 0x00000004ff0f723e */ /* 0x082fe400030006ff */
[-C--:B------:R-:W-:Y:S02]  /*e5a0*/  F2FP.F16.E4M3.UNPACK_B R21, R5.reuse ;  /* 0x00000005ff15723e */ /* 0x080fe400020006ff */
[----:B------:R-:W-:Y:S01]  /*e5b0*/  F2FP.F16.E4M3.UNPACK_B R24, R5.H1 ;  /* 0x00000005ff18723e */ /* 0x000fe200030006ff */
[--C-:B------:R-:W-:Y:S01]  /*e5c0*/  HADD2.F32 R20, -RZ, R15.reuse.H0_H0 ;  /* 0x2000000fff147230 */ /* 0x100fe20000004100 */
[----:B------:R-:W-:Y:S01]  /*e5d0*/  F2FP.F16.E4M3.UNPACK_B R4, R4 ;  /* 0x00000004ff04723e */ /* 0x000fe200020006ff */
[----:B------:R-:W-:Y:S01]  /*e5e0*/  HADD2.F32 R15, -RZ, R15.H1_H1 ;  /* 0x3000000fff0f7230 */ /* 0x000fe20000004100 */
[-C--:B------:R-:W-:Y:S02]  /*e5f0*/  F2FP.F16.E4M3.UNPACK_B R25, R6.reuse ;  /* 0x00000006ff19723e */ /* 0x080fe400020006ff */
[----:B------:R-:W-:-:S02]  /*e600*/  F2FP.F16.E4M3.UNPACK_B R6, R6.H1 ;  /* 0x00000006ff06723e */ /* 0x000fc400030006ff */
[-C--:B------:R-:W-:Y:S01]  /*e610*/  FMUL.FTZ R5, R32, R15.reuse ;  /* 0x0000000f20057220 */ /* 0x080fe20000410000 */
[C---:B------:R-:W-:Y:S01]  /*e620*/  FMUL.FTZ R27, R26.reuse, R15 ;  /* 0x0000000f1a1b7220 */ /* 0x040fe20000410000 */
[-C--:B------:R-:W-:Y:S02]  /*e630*/  F2FP.F16.E4M3.UNPACK_B R15, R7.reuse ;  /* 0x00000007ff0f723e */ /* 0x080fe400020006ff */
[-C--:B------:R-:W-:Y:S01]  /*e640*/  FFMA.FTZ R26, R26, R20.reuse, -R5 ;  /* 0x000000141a1a7223 */ /* 0x080fe20000010805 */
[----:B------:R-:W-:Y:S01]  /*e650*/  FFMA.FTZ R31, R32, R20, R27 ;  /* 0x00000014201f7223 */ /* 0x000fe2000001001b */
[----:B------:R-:W-:Y:S01]  /*e660*/  HADD2.F32 R32, -RZ, R29.H0_H0 ;  /* 0x2000001dff207230 */ /* 0x000fe20000004100 */
[----:B------:R-:W-:Y:S01]  /*e670*/  F2FP.F16.E4M3.UNPACK_B R7, R7.H1 ;  /* 0x00000007ff07723e */ /* 0x000fe200030006ff */
[----:B------:R-:W-:Y:S02]  /*e680*/  HADD2.F32 R5, -RZ, R4.H1_H1 ;  /* 0x30000004ff057230 */ /* 0x000fe40000004100 */
[----:B------:R-:W-:Y:S01]  /*e690*/  HADD2.F32 R20, -RZ, R28.H0_H0 ;  /* 0x2000001cff147230 */ /* 0x000fe20000004100 */
[----:B------:R-:W-:Y:S01]  /*e6a0*/  F2FP.F16.E4M3.UNPACK_B R28, R9.H1 ;  /* 0x00000009ff1c723e */ /* 0x000fe200030006ff */
[----:B------:R-:W-:-:S02]  /*e6b0*/  HADD2.F32 R4, -RZ, R4.H0_H0 ;  /* 0x20000004ff047230 */ /* 0x000fc40000004100 */
[-C--:B------:R-:W-:Y:S01]  /*e6c0*/  FMUL.FTZ R27, R32, R5.reuse ;  /* 0x00000005201b7220 */ /* 0x080fe20000410000 */
[C---:B------:R-:W-:Y:S01]  /*e6d0*/  FMUL.FTZ R29, R20.reuse, R5 ;  /* 0x00000005141d7220 */ /* 0x040fe20000410000 */
[--C-:B------:R-:W-:Y:S02]  /*e6e0*/  HADD2.F32 R5, -RZ, R24.reuse.H1_H1 ;  /* 0x30000018ff057230 */ /* 0x100fe40000004100 */
[-C--:B------:R-:W-:Y:S01]  /*e6f0*/  FFMA.FTZ R27, R20, R4.reuse, -R27 ;  /* 0x00000004141b7223 */ /* 0x080fe2000001081b */
[----:B------:R-:W-:Y:S02]  /*e700*/  HADD2.F32 R24, -RZ, R24.H0_H0 ;  /* 0x20000018ff187230 */ /* 0x000fe40000004100 */
[----:B------:R-:W-:Y:S01]  /*e710*/  FFMA.FTZ R20, R32, R4, R29 ;  /* 0x0000000420147223 */ /* 0x000fe2000001001d */
[----:B------:R-:W-:Y:S02]  /*e720*/  HADD2.F32 R32, -RZ, R28.H1_H1 ;  /* 0x3000001cff207230 */ /* 0x000fe40000004100 */
[----:B------:R-:W-:Y:S01]  /*e730*/  FMUL.FTZ R29, R34, R5 ;  /* 0x00000005221d7220 */ /* 0x000fe20000410000 */
[----:B------:R-:W-:-:S02]  /*e740*/  HADD2.F32 R4, -RZ, R21.H1_H1 ;  /* 0x30000015ff047230 */ /* 0x000fc40000004100 */
[----:B------:R-:W-:Y:S02]  /*e750*/  HADD2.F32 R33, -RZ, R28.H0_H0 ;  /* 0x2000001cff217230 */ /* 0x000fe40000004100 */
[C---:B------:R-:W-:Y:S01]  /*e760*/  FMUL.FTZ R5, R32.reuse, R5 ;  /* 0x0000000520057220 */ /* 0x040fe20000410000 */
[----:B------:R-:W-:Y:S01]  /*e770*/  FFMA.FTZ R29, R32, R24, -R29 ;  /* 0x00000018201d7223 */ /* 0x000fe2000001081d */
[----:B------:R-:W-:Y:S02]  /*e780*/  HADD2.F32 R21, -RZ, R21.H0_H0 ;  /* 0x20000015ff157230 */ /* 0x000fe40000004100 */
[----:B------:R-:W-:Y:S01]  /*e790*/  FMUL.FTZ R28, R35, R4 ;  /* 0x00000004231c7220 */ /* 0x000fe20000410000 */
[----:B------:R-:W-:Y:S01]  /*e7a0*/  F2FP.F16.E4M3.UNPACK_B R32, R10 ;  /* 0x0000000aff20723e */ /* 0x000fe200020006ff */
[C---:B------:R-:W-:Y:S01]  /*e7b0*/  FMUL.FTZ R4, R33.reuse, R4 ;  /* 0x0000000421047220 */ /* 0x040fe20000410000 */
[----:B------:R-:W-:Y:S01]  /*e7c0*/  FFMA.FTZ R24, R34, R24, R5 ;  /* 0x0000001822187223 */ /* 0x000fe20000010005 */
[----:B------:R-:W-:Y:S01]  /*e7d0*/  FFMA.FTZ R28, R33, R21, -R28 ;  /* 0x00000015211c7223 */ /* 0x000fe2000001081c */
[----:B------:R-:W-:-:S02]  /*e7e0*/  HADD2.F32 R5, -RZ, R6.H1_H1 ;  /* 0x30000006ff057230 */ /* 0x000fc40000004100 */
[----:B------:R-:W-:Y:S01]  /*e7f0*/  FFMA.FTZ R21, R35, R21, R4 ;  /* 0x0000001523157223 */ /* 0x000fe20000010004 */
[----:B------:R-:W-:Y:S01]  /*e800*/  HADD2.F32 R34, -RZ, R32.H1_H1 ;  /* 0x30000020ff227230 */ /* 0x000fe20000004100 */
[----:B------:R-:W-:Y:S01]  /*e810*/  F2FP.F16.E4M3.UNPACK_B R35, R10.H1 ;  /* 0x0000000aff23723e */ /* 0x000fe200030006ff */
[--C-:B------:R-:W-:Y:S02]  /*e820*/  HADD2.F32 R4, -RZ, R25.reuse.H1_H1 ;  /* 0x30000019ff047230 */ /* 0x100fe40000004100 */
[-C--:B------:R-:W-:Y:S01]  /*e830*/  FMUL.FTZ R33, R38, R5.reuse ;  /* 0x0000000526217220 */ /* 0x080fe20000410000 */
[----:B------:R-:W-:Y:S02]  /*e840*/  HADD2.F32 R6, -RZ, R6.H0_H0 ;  /* 0x20000006ff067230 */ /* 0x000fe40000004100 */
[----:B------:R-:W-:Y:S01]  /*e850*/  FMUL.FTZ R5, R34, R5 ;  /* 0x0000000522057220 */ /* 0x000fe20000410000 */
[----:B------:R-:W-:Y:S02]  /*e860*/  HADD2.F32 R37, -RZ, R32.H0_H0 ;  /* 0x20000020ff257230 */ /* 0x000fe40000004100 */
[----:B------:R-:W-:Y:S01]  /*e870*/  FMUL.FTZ R32, R39, R4 ;  /* 0x0000000427207220 */ /* 0x000fe20000410000 */
[----:B------:R-:W-:-:S02]  /*e880*/  HADD2.F32 R25, -RZ, R25.H0_H0 ;  /* 0x20000019ff197230 */ /* 0x000fc40000004100 */
[-C--:B------:R-:W-:Y:S01]  /*e890*/  FFMA.FTZ R33, R34, R6.reuse, -R33 ;  /* 0x0000000622217223 */ /* 0x080fe20000010821 */
[----:B------:R-:W-:Y:S01]  /*e8a0*/  FFMA.FTZ R34, R38, R6, R5 ;  /* 0x0000000626227223 */ /* 0x000fe20000010005 */
[C---:B------:R-:W-:Y:S01]  /*e8b0*/  FMUL.FTZ R4, R37.reuse, R4 ;  /* 0x0000000425047220 */ /* 0x040fe20000410000 */
[----:B------:R-:W-:Y:S02]  /*e8c0*/  HADD2.F32 R5, -RZ, R7.H1_H1 ;  /* 0x30000007ff057230 */ /* 0x000fe40000004100 */
[-C--:B------:R-:W-:Y:S01]  /*e8d0*/  FFMA.FTZ R6, R37, R25.reuse, -R32 ;  /* 0x0000001925067223 */ /* 0x080fe20000010820 */
[----:B------:R-:W-:Y:S02]  /*e8e0*/  HADD2.F32 R37, -RZ, R35.H1_H1 ;  /* 0x30000023ff257230 */ /* 0x000fe40000004100 */
[----:B------:R-:W-:Y:S01]  /*e8f0*/  FFMA.FTZ R25, R39, R25, R4 ;  /* 0x0000001927197223 */ /* 0x000fe20000010004 */
[----:B------:R-:W-:Y:S02]  /*e900*/  HADD2.F32 R39, -RZ, R36.H0_H0 ;  /* 0x20000024ff277230 */ /* 0x000fe40000004100 */
[----:B------:R-:W-:Y:S01]  /*e910*/  FMUL.FTZ R36, R41, R5 ;  /* 0x0000000529247220 */ /* 0x000fe20000410000 */
[----:B------:R-:W-:-:S02]  /*e920*/  HADD2.F32 R4, -RZ, R15.H1_H1 ;  /* 0x3000000fff047230 */ /* 0x000fc40000004100 */
[----:B------:R-:W-:Y:S01]  /*e930*/  FMUL.FTZ R38, R37, R5 ;  /* 0x0000000525267220 */ /* 0x000fe20000410000 */
[----:B------:R-:W-:Y:S01]  /*e940*/  HADD2.F32 R35, -RZ, R35.H0_H0 ;  /* 0x20000023ff237230 */ /* 0x000fe20000004100 */
[----:B------:R-:W-:Y:S01]  /*e950*/  F2FP.SATFINITE.E4M3.F32.PACK_AB_MERGE_C R24, R24, R29, RZ ;  /* 0x0000001d1818723e */ /* 0x000fe200048070ff */
[----:B------:R-:W-:Y:S02]  /*e960*/  HADD2.F32 R7, -RZ, R7.H0_H0 ;  /* 0x20000007ff077230 */ /* 0x000fe40000004100 */
        /* <DEDUP_REMOVED lines=8> */
[----:B------:R-:W-:-:S02]  /*e9f0*/  F2FP.SATFINITE.E4M3.F32.PACK_AB_MERGE_C R4, R31, R26, RZ ;  /* 0x0000001a1f04723e */ /* 0x000fc400048070ff */
[----:B------:R-:W-:Y:S02]  /*ea00*/  F2FP.SATFINITE.E4M3.F32.PACK_AB_MERGE_C R36, R5, R36, RZ ;  /* 0x000000240524723e */ /* 0x000fe400048070ff */
[----:B------:R-:W-:Y:S02]  /*ea10*/  F2FP.SATFINITE.E4M3.F32.PACK_AB_MERGE_C R4, R20, R27, R4 ;  /* 0x0000001b1404723e */ /* 0x000fe40004807004 */
[----:B------:R-:W-:Y:S02]  /*ea20*/  F2FP.SATFINITE.E4M3.F32.PACK_AB_MERGE_C R5, R21, R28, R24 ;  /* 0x0000001c1505723e */ /* 0x000fe40004807018 */
[----:B------:R-:W-:Y:S02]  /*ea30*/  F2FP.SATFINITE.E4M3.F32.PACK_AB_MERGE_C R6, R25, R6, R33 ;  /* 0x000000061906723e */ /* 0x000fe40004807021 */
[----:B------:R-:W-:-:S05]  /*ea40*/  F2FP.SATFINITE.E4M3.F32.PACK_AB_MERGE_C R7, R32, R7, R36 ;  /* 0x000000072007723e */ /* 0x000fca0004807024 */
[----:B------:R1:W-:Y:S02]  /*ea50*/  STS.128 [R40+0x21400], R4 ;  /* 0x0214000428007388 */ /* 0x0003e40000000c00 */
.L_x_460:
[----:B------:R-:W-:Y:S05]  /*ea60*/  BSYNC B2 ;  /* 0x0000000000027941 */ /* 0x000fea0003800000 */
.L_x_459:
[----:B------:R-:W-:Y:S05]  /*ea70*/  @P1 BRA `(.L_x_458) ;  /* 0x0000000400681947 */ /* 0x000fea0003800000 */
[----:B-1---5:R-:W1:Y:S01]  /*ea80*/  LDS.128 R4, [R40+0x25400] ;  /* 0x0254000028047984 */ /* 0x022e620000000c00 */
        /* <DEDUP_REMOVED lines=89> */
.L_x_458:
[----:B------:R-:W-:Y:S05]  /*f020*/  BSYNC B1 ;  /* 0x0000000000017941 */ /* 0x000fea0003800000 */
.L_x_457:
[----:B-12---:R-:W-:Y:S01]  /*f030*/  VIADD R4, R23, 0x40 ;  /* 0x0000004017047836 */ /* 0x006fe20000000000 */
[----:B------:R-:W-:Y:S04]  /*f040*/  BSSY B1, `(.L_x_461) ;  /* 0x00000bf000017945 */ /* 0x000fe80003800000 */
[----:B------:R-:W-:-:S13]  /*f050*/  ISETP.GE.AND P0, PT, R4, R0, PT ;  /* 0x000000000400720c */ /* 0x000fda0003f06270 */
[----:B------:R-:W-:Y:S05]  /*f060*/  @P0 BRA `(.L_x_462) ;  /* 0x0000000800f00947 */ /* 0x000fea0003800000 */
[----:B-----5:R1:W5:Y:S01]  /*f070*/  LDL R40, [R1+0x30] ;  /* 0x0000300001287983 */ /* 0x0203620000100800 */
        /* <DEDUP_REMOVED lines=95> */
.L_x_464:
[----:B------:R-:W-:Y:S05]  /*f670*/  BSYNC B2 ;  /* 0x0000000000027941 */ /* 0x000fea0003800000 */
.L_x_463:
        /* <DEDUP_REMOVED lines=91> */
.L_x_462:
[----:B------:R-:W-:Y:S05]  /*fc30*/  BSYNC B1 ;  /* 0x0000000000017941 */ /* 0x000fea0003800000 */
.L_x_461:
[----:B-12---:R-:W-:-:S04]  /*fc40*/  IADD3 R4, R23, 0x60, RZ ;  /* 0x0000006017047810 */ /* 0x006fc80007ffe0ff */
        /* <DEDUP_REMOVED lines=10> */
[----:B------:R-:W-:Y:S02]  /*fcf0*/  F2FP.F16.E4M3.UNPACK_B R28, R9 ;  /* 0x00000009ff1c723e */ /* 0x000fe400020006ff */
[-C--:B------:R-:W-:Y:S01]  /*fd00*/  F2FP.F16.E4M3.UNPACK_B R34, R14.reuse ;  /* 0x0000000eff22723e */ /* 0x080fe200020006ff */
[----:B------:R-:W-:Y:S01]  /*fd10*/  HADD2.F32 R31, -RZ, R29.H1_H1 ;  /* 0x3000001dff1f7230 */ /* 0x000fe20000004100 */
[----:B------:R-:W-:Y:S01]  /*fd20*/  F2FP.F16.E4M3.UNPACK_B R14, R14.H1 ;  /* 0x0000000eff0e723e */ /* 0x000fe200030006ff */
[--C-:B------:R-:W-:Y:S02]  /*fd30*/  HADD2.F32 R27, -RZ, R28.reuse.H1_H1 ;  /* 0x3000001cff1b7230 */ /* 0x100fe40000004100 */
[----:B------:R-:W-:-:S02]  /*fd40*/  HADD2.F32 R28, -RZ, R28.H0_H0 ;  /* 0x2000001cff1c7230 */ /* 0x000fc40000004100 */
[----:B------:R-:W-:Y:S01]  /*fd50*/  HADD2.F32 R32, -RZ, R29.H0_H0 ;  /* 0x2000001dff207230 */ /* 0x000fe20000004100 */
[----:B------:R-:W-:Y:S01]  /*fd60*/  F2FP.F16.E4M3.UNPACK_B R29, R9.H1 ;  /* 0x00000009ff1d723e */ /* 0x000fe200030006ff */
[--C-:B------:R-:W-:Y:S02]  /*fd70*/  HADD2.F32 R36, -RZ, R34.reuse.H1_H1 ;  /* 0x30000022ff247230 */ /* 0x100fe40000004100 */
[----:B0-----:R-:W-:Y:S02]  /*fd80*/  HADD2.F32 R35, -RZ, R34.H0_H0 ;  /* 0x20000022ff237230 */ /* 0x001fe40000004100 */
[----:B------:R-:W-:Y:S01]  /*fd90*/  HADD2.F32 R37, -RZ, R14.H1_H1 ;  /* 0x3000000eff257230 */ /* 0x000fe20000004100 */
[----:B-1----:R-:W-:Y:S02]  /*fda0*/  F2FP.F16.E4M3.UNPACK_B R0, R4.H1 ;  /* 0x00000004ff00723e */ /* 0x002fe400030006ff */
[-C--:B------:R-:W-:Y:S02]  /*fdb0*/  F2FP.F16.E4M3.UNPACK_B R21, R6.reuse ;  /* 0x00000006ff15723e */ /* 0x080fe400020006ff */
[----:B------:R-:W-:Y:S01]  /*fdc0*/  F2FP.F16.E4M3.UNPACK_B R24, R6.H1 ;  /* 0x00000006ff18723e */ /* 0x000fe200030006ff */
[--C-:B------:R-:W-:Y:S01]  /*fdd0*/  HADD2.F32 R15, -RZ, R0.reuse.H0_H0 ;  /* 0x20000000ff0f7230 */ /* 0x100fe20000004100 */
[----:B------:R-:W-:Y:S01]  /*fde0*/  F2FP.F16.E4M3.UNPACK_B R4, R4 ;  /* 0x00000004ff04723e */ /* 0x000fe200020006ff */
[----:B------:R-:W-:Y:S01]  /*fdf0*/  HADD2.F32 R0, -RZ, R0.H1_H1 ;  /* 0x30000000ff007230 */ /* 0x000fe20000004100 */
[----:B------:R-:W-:-:S02]  /*fe00*/  F2FP.F16.E4M3.UNPACK_B R20, R5 ;  /* 0x00000005ff14723e */ /* 0x000fc400020006ff */
[----:B------:R-:W-:Y:S02]  /*fe10*/  F2FP.F16.E4M3.UNPACK_B R5, R5.H1 ;  /* 0x00000005ff05723e */ /* 0x000fe400030006ff */
[-C--:B------:R-:W-:Y:S01]  /*fe20*/  FMUL.FTZ R6, R31, R0.reuse ;  /* 0x000000001f067220 */ /* 0x080fe20000410000 */
[C---:B------:R-:W-:Y:S01]  /*fe30*/  FMUL.FTZ R0, R27.reuse, R0 ;  /* 0x000000001b007220 */ /* 0x040fe20000410000 */
[----:B------:R-:W-:Y:S02]  /*fe40*/  F2FP.F16.E4M3.UNPACK_B R25, R7 ;  /* 0x00000007ff19723e */ /* 0x000fe400020006ff */
[-C--:B------:R-:W-:Y:S01]  /*fe50*/  FFMA.FTZ R26, R27, R15.reuse, -R6 ;  /* 0x0000000f1b1a7223 */ /* 0x080fe20000010806 */
[----:B------:R-:W-:Y:S01]  /*fe60*/  FFMA.FTZ R27, R31, R15, R0 ;  /* 0x0000000f1f1b7223 */ /* 0x000fe20000010000 */
[--C-:B------:R-:W-:Y:S01]  /*fe70*/  HADD2.F32 R0, -RZ, R4.reuse.H1_H1 ;  /* 0x30000004ff007230 */ /* 0x100fe20000004100 */
[----:B------:R-:W-:Y:S01]  /*fe80*/  F2FP.F16.E4M3.UNPACK_B R31, R12.H1 ;  /* 0x0000000cff1f723e */ /* 0x000fe200030006ff */
[----:B------:R-:W-:Y:S01]  /*fe90*/  HADD2.F32 R4, -RZ, R4.H0_H0 ;  /* 0x20000004ff047230 */ /* 0x000fe20000004100 */
[----:B------:R-:W-:Y:S01]  /*fea0*/  F2FP.F16.E4M3.UNPACK_B R7, R7.H1 ;  /* 0x00000007ff07723e */ /* 0x000fe200030006ff */
[----:B------:R-:W-:-:S02]  /*feb0*/  HADD2.F32 R6, -RZ, R5.H1_H1 ;  /* 0x30000005ff067230 */ /* 0x000fc40000004100 */
[-C--:B------:R-:W-:Y:S01]  /*fec0*/  FMUL.FTZ R15, R28, R0.reuse ;  /* 0x000000001c0f7220 */ /* 0x080fe20000410000 */
[C---:B------:R-:W-:Y:S01]  /*fed0*/  FMUL.FTZ R9, R32.reuse, R0 ;  /* 0x0000000020097220 */ /* 0x040fe20000410000 */
[----:B------:R-:W-:Y:S02]  /*fee0*/  HADD2.F32 R33, -RZ, R31.H1_H1 ;  /* 0x3000001fff217230 */ /* 0x000fe40000004100 */
[-C--:B------:R-:W-:Y:S01]  /*fef0*/  FFMA.FTZ R12, R32, R4.reuse, R15 ;  /* 0x00000004200c7223 */ /* 0x080fe2000001000f */
[----:B------:R-:W-:Y:S02]  /*ff00*/  HADD2.F32 R15, -RZ, R29.H1_H1 ;  /* 0x3000001dff0f7230 */ /* 0x000fe40000004100 */
[----:B------:R-:W-:Y:S01]  /*ff10*/  FFMA.FTZ R9, R28, R4, -R9 ;  /* 0x000000041c097223 */ /* 0x000fe20000010809 */
[----:B------:R-:W-:Y:S02]  /*ff20*/  HADD2.F32 R5, -RZ, R5.H0_H0 ;  /* 0x20000005ff057230 */ /* 0x000fe40000004100 */
[----:B------:R-:W-:Y:S01]  /*ff30*/  FMUL.FTZ R4, R33, R6 ;  /* 0x0000000621047220 */ /* 0x000fe20000410000 */
[----:B------:R-:W-:-:S02]  /*ff40*/  HADD2.F32 R32, -RZ, R31.H0_H0 ;  /* 0x2000001fff207230 */ /* 0x000fc40000004100 */
[C---:B------:R-:W-:Y:S01]  /*ff50*/  FMUL.FTZ R28, R15.reuse, R6 ;  /* 0x000000060f1c7220 */ /* 0x040fe20000410000 */
[--C-:B------:R-:W-:Y:S02]  /*ff60*/  HADD2.F32 R0, -RZ, R20.reuse.H1_H1 ;  /* 0x30000014ff007230 */ /* 0x100fe40000004100 */
[-C--:B------:R-:W-:Y:S01]  /*ff70*/  FFMA.FTZ R6, R15, R5.reuse, -R4 ;  /* 0x000000050f067223 */ /* 0x080fe20000010804 */
[----:B------:R-:W-:Y:S02]  /*ff80*/  HADD2.F32 R4, -RZ, R29.H0_H0 ;  /* 0x2000001dff047230 */ /* 0x000fe40000004100 */
[----:B------:R-:W-:Y:S01]  /*ff90*/  FFMA.FTZ R31, R33, R5, R28 ;  /* 0x00000005211f7223 */ /* 0x000fe2000001001c */
[----:B------:R-:W-:Y:S02]  /*ffa0*/  HADD2.F32 R20, -RZ, R20.H0_H0 ;  /* 0x20000014ff147230 */ /* 0x000fe40000004100 */
[----:B------:R-:W-:Y:S01]  /*ffb0*/  FMUL.FTZ R15, R32, R0 ;  /* 0x00000000200f7220 */ /* 0x000fe20000410000 */
[----:B------:R-:W-:Y:S01]  /*ffc0*/  F2FP.F16.E4M3.UNPACK_B R28, R10 ;  /* 0x0000000aff1c723e */ /* 0x000fe200020006ff */
[----:B------:R-:W-:Y:S01]  /*ffd0*/  FMUL.FTZ R29, R4, R0 ;  /* 0x00000000041d7220 */ /* 0x000fe20000410000 */
[----:B------:R-:W-:-:S02]  /*ffe0*/  HADD2.F32 R0, -RZ, R21.H1_H1 ;  /* 0x30000015ff007230 */ /* 0x000fc40000004100 */
[-C--:B------:R-:W-:Y:S01]  /*fff0*/  FFMA.FTZ R5, R4, R20.reuse, -R15 ;  /* 0x0000001404057223 */ /* 0x080fe2000001080f */
[----:B------:R-:W-:Y:S02]  /*10000*/  HADD2.F32 R4, -RZ, R24.H1_H1 ;  /* 0x30000018ff047230 */ /* 0x000fe40000004100 */
[----:B------:R-:W-:Y:S01]  /*10010*/  FFMA.FTZ R20, R32, R20, R29 ;  /* 0x0000001420147223 */ /* 0x000fe2000001001d */
[--C-:B------:R-:W-:Y:S01]  /*10020*/  HADD2.F32 R32, -RZ, R28.reuse.H1_H1 ;  /* 0x3000001cff207230 */ /* 0x100fe20000004100 */
[----:B------:R-:W-:Y:S01]  /*10030*/  F2FP.SATFINITE.E4M3.F32.PACK_AB_MERGE_C R6, R31, R6, RZ ;  /* 0x000000061f06723e */ /* 0x000fe200048070ff */
[----:B------:R-:W-:Y:S02]  /*10040*/  HADD2.F32 R33, -RZ, R28.H0_H0 ;  /* 0x2000001cff217230 */ /* 0x000fe40000004100 */
[-C--:B------:R-:W-:Y:S01]  /*10050*/  FMUL.FTZ R15, R36, R4.reuse ;  /* 0x00000004240f7220 */ /* 0x080fe20000410000 */
[----:B------:R-:W-:Y:S02]  /*10060*/  HADD2.F32 R24, -RZ, R24.H0_H0 ;  /* 0x20000018ff187230 */ /* 0x000fe40000004100 */
[----:B------:R-:W-:Y:S01]  /*10070*/  FMUL.FTZ R29, R32, R4 ;  /* 0x00000004201d7220 */ /* 0x000fe20000410000 */
[----:B------:R-:W-:-:S02]  /*10080*/  HADD2.F32 R21, -RZ, R21.H0_H0 ;  /* 0x20000015ff157230 */ /* 0x000fc40000004100 */
[----:B------:R-:W-:Y:S01]  /*10090*/  FMUL.FTZ R4, R35, R0 ;  /* 0x0000000023047220 */ /* 0x000fe20000410000 */
[----:B------:R-:W-:Y:S01]  /*100a0*/  F2FP.F16.E4M3.UNPACK_B R28, R10.H1 ;  /* 0x0000000aff1c723e */ /* 0x000fe200030006ff */
[----:B------:R-:W-:Y:S01]  /*100b0*/  FFMA.FTZ R15, R32, R24, -R15 ;  /* 0x00000018200f7223 */ /* 0x000fe2000001080f */
[C---:B------:R-:W-:Y:S01]  /*100c0*/  FMUL.FTZ R0, R33.reuse, R0 ;  /* 0x0000000021007220 */ /* 0x040fe20000410000 */
[-C--:B------:R-:W-:Y:S01]  /*100d0*/  FFMA.FTZ R10, R33, R21.reuse, -R4 ;  /* 0x00000015210a7223 */ /* 0x080fe20000010804 */
[----:B------:R-:W-:Y:S01]  /*100e0*/  FFMA.FTZ R24, R36, R24, R29 ;  /* 0x0000001824187223 */ /* 0x000fe2000001001d */
[----:B------:R-:W-:Y:S02]  /*100f0*/  HADD2.F32 R4, -RZ, R7.H1_H1 ;  /* 0x30000007ff047230 */ /* 0x000fe40000004100 */
[----:B------:R-:W-:Y:S01]  /*10100*/  FFMA.FTZ R21, R35, R21, R0 ;  /* 0x0000001523157223 */ /* 0x000fe20000010000 */
[----:B------:R-:W-:Y:S01]  /*10110*/  HADD2.F32 R29, -RZ, R28.H1_H1 ;  /* 0x3000001cff1d7230 */ /* 0x000fe20000004100 */
[----:B------:R-:W-:Y:S01]  /*10120*/  F2FP.SATFINITE.E4M3.F32.PACK_AB_MERGE_C R5, R20, R5, R6 ;  /* 0x000000051405723e */ /* 0x000fe20004807006 */
[----:B------:R-:W-:-:S02]  /*10130*/  HADD2.F32 R35, -RZ, R14.H0_H0 ;  /* 0x2000000eff237230 */ /* 0x000fc40000004100 */
[-C--:B------:R-:W-:Y:S01]  /*10140*/  FMUL.FTZ R14, R37, R4.reuse ;  /* 0x00000004250e7220 */ /* 0x080fe20000410000 */
[----:B------:R-:W-:Y:S01]  /*10150*/  HADD2.F32 R0, -RZ, R25.H1_H1 ;  /* 0x30000019ff007230 */ /* 0x000fe20000004100 */
[----:B------:R-:W-:Y:S01]  /*10160*/  F2FP.SATFINITE.E4M3.F32.PACK_AB_MERGE_C R15, R24, R15, RZ ;  /* 0x0000000f180f723e */ /* 0x000fe200048070ff */
[----:B------:R-:W-:Y:S02]  /*10170*/  HADD2.F32 R7, -RZ, R7.H0_H0 ;  /* 0x20000007ff077230 */ /* 0x000fe40000004100 */
[----:B------:R-:W-:Y:S02]  /*10180*/  HADD2.F32 R33, -RZ, R28.H0_H0 ;  /* 0x2000001cff217230 */ /* 0x000fe40000004100 */
[----:B------:R-:W-:Y:S01]  /*10190*/  FMUL.FTZ R28, R29, R4 ;  /* 0x000000041d1c7220 */ /* 0x000fe20000410000 */
[----:B------:R-:W-:Y:S02]  /*101a0*/  HADD2.F32 R25, -RZ, R25.H0_H0 ;  /* 0x20000019ff197230 */ /* 0x000fe40000004100 */
[-C--:B------:R-:W-:Y:S01]  /*101b0*/  FMUL.FTZ R4, R35, R0.reuse ;  /* 0x0000000023047220 */ /* 0x080fe20000410000 */
[-C--:B------:R-:W-:Y:S01]  /*101c0*/  FFMA.FTZ R14, R29, R7.reuse, -R14 ;  /* 0x000000071d0e7223 */ /* 0x080fe2000001080e */
[----:B------:R-:W-:Y:S01]  /*101d0*/  FMUL.FTZ R0, R33, R0 ;  /* 0x0000000021007220 */ /* 0x000fe20000410000 */
[----:B------:R-:W-:Y:S01]  /*101e0*/  FFMA.FTZ R29, R37, R7, R28 ;  /* 0x00000007251d7223 */ /* 0x000fe2000001001c */
[-C--:B------:R-:W-:Y:S01]  /*101f0*/  FFMA.FTZ R7, R33, R25.reuse, -R4 ;  /* 0x0000001921077223 */ /* 0x080fe20000010804 */
[----:B------:R-:W-:Y:S01]  /*10200*/  F2FP.SATFINITE.E4M3.F32.PACK_AB_MERGE_C R4, R27, R26, RZ ;  /* 0x0000001a1b04723e */ /* 0x000fe200048070ff */
[----:B------:R-:W-:Y:S01]  /*10210*/  FFMA.FTZ R0, R35, R25, R0 ;  /* 0x0000001923007223 */ /* 0x000fe20000010000 */
[----:B------:R-:W-:-:S02]  /*10220*/  F2FP.SATFINITE.E4M3.F32.PACK_AB_MERGE_C R6, R21, R10, R15 ;  /* 0x0000000a1506723e */ /* 0x000fc4000480700f */
[----:B------:R-:W-:Y:S02]  /*10230*/  F2FP.SATFINITE.E4M3.F32.PACK_AB_MERGE_C R14, R29, R14, RZ ;  /* 0x0000000e1d0e723e */ /* 0x000fe400048070ff */
[----:B------:R-:W-:Y:S02]  /*10240*/  F2FP.SATFINITE.E4M3.F32.PACK_AB_MERGE_C R4, R12, R9, R4 ;  /* 0x000000090c04723e */ /* 0x000fe40004807004 */
[----:B------:R-:W-:-:S05]  /*10250*/  F2FP.SATFINITE.E4M3.F32.PACK_AB_MERGE_C R7, R0, R7, R14 ;  /* 0x000000070007723e */ /* 0x000fca000480700e */
[----:B------:R1:W-:Y:S02]  /*10260*/  STS.128 [R38+0x23400], R4 ;  /* 0x0234000426007388 */ /* 0x0003e40000000c00 */
.L_x_467:
[----:B------:R-:W-:Y:S05]  /*10270*/  BSYNC B1 ;  /* 0x0000000000017941 */ /* 0x000fea0003800000 */
.L_x_466:
[----:B------:R-:W-:Y:S05]  /*10280*/  @P1 BRA `(.L_x_465) ;  /* 0x0000003c00f41947 */ /* 0x000fea0003800000 */
[----:B-1---5:R-:W1:Y:S01]  /*10290*/  LDS.128 R4, [R38+0x27400] ;  /* 0x0274000026047984 */ /* 0x022e620000000c00 */
[----:B------:R-:W-:Y:S02]  /*102a0*/  F2FP.F16.E4M3.UNPACK_B R24, R11 ;  /* 0x0000000bff18723e */ /* 0x000fe400020006ff */
[----:B------:R-:W-:Y:S02]  /*102b0*/  F2FP.F16.E4M3.UNPACK_B R21, R3 ;  /* 0x00000003ff15723e */ /* 0x000fe400020006ff */
[-C--:B------:R-:W-:Y:S01]  /*102c0*/  F2FP.F16.E4M3.UNPACK_B R29, R13.reuse ;  /* 0x0000000dff1d723e */ /* 0x080fe200020006ff */
[--C-:B------:R-:W-:Y:S01]  /*102d0*/  HADD2.F32 R25, -RZ, R24.reuse.H1_H1 ;  /* 0x30000018ff197230 */ /* 0x100fe20000004100 */
[----:B------:R-:W-:Y:S01]  /*102e0*/  F2FP.F16.E4M3.UNPACK_B R13, R13.H1 ;  /* 0x0000000dff0d723e */ /* 0x000fe200030006ff */
[----:B------:R-:W-:Y:S02]  /*102f0*/  HADD2.F32 R15, -RZ, R21.H1_H1 ;  /* 0x30000015ff0f7230 */ /* 0x000fe40000004100 */
[----:B------:R-:W-:-:S02]  /*10300*/  HADD2.F32 R26, -RZ, R24.H0_H0 ;  /* 0x20000018ff1a7230 */ /* 0x000fc40000004100 */
[----:B------:R-:W-:Y:S01]  /*10310*/  HADD2.F32 R24, -RZ, R21.H0_H0 ;  /* 0x20000015ff187230 */ /* 0x000fe20000004100 */
[----:B------:R-:W-:Y:S01]  /*10320*/  F2FP.F16.E4M3.UNPACK_B R21, R3.H1 ;  /* 0x00000003ff15723e */ /* 0x000fe200030006ff */
[----:B------:R-:W-:-:S04]  /*10330*/  HADD2.F32 R34, -RZ, R29.H1_H1 ;  /* 0x3000001dff227230 */ /* 0x000fc80000004100 */
[----:B------:R-:W-:Y:S01]  /*10340*/  HADD2.F32 R28, -RZ, R21.H0_H0 ;  /* 0x20000015ff1c7230 */ /* 0x000fe20000004100 */
[-C--:B-1----:R-:W-:Y:S02]  /*10350*/  F2FP.F16.E4M3.UNPACK_B R0, R4.reuse.H1 ;  /* 0x00000004ff00723e */ /* 0x082fe400030006ff */
[----:B------:R-:W-:Y:S02]  /*10360*/  F2FP.F16.E4M3.UNPACK_B R4, R4 ;  /* 0x00000004ff04723e */ /* 0x000fe400020006ff */
[-C--:B------:R-:W-:Y:S01]  /*10370*/  F2FP.F16.E4M3.UNPACK_B R10, R5.reuse ;  /* 0x00000005ff0a723e */ /* 0x080fe200020006ff */
[--C-:B------:R-:W-:Y:S01]  /*10380*/  HADD2.F32 R9, -RZ, R0.reuse.H0_H0 ;  /* 0x20000000ff097230 */ /* 0x100fe20000004100 */
[----:B------:R-:W-:Y:S01]  /*10390*/  F2FP.F16.E4M3.UNPACK_B R5, R5.H1 ;  /* 0x00000005ff05723e */ /* 0x000fe200030006ff */
[----:B------:R-:W-:Y:S01]  /*103a0*/  HADD2.F32 R0, -RZ, R0.H1_H1 ;  /* 0x30000000ff007230 */ /* 0x000fe20000004100 */
[-C--:B------:R-:W-:Y:S02]  /*103b0*/  F2FP.F16.E4M3.UNPACK_B R12, R6.reuse ;  /* 0x00000006ff0c723e */ /* 0x080fe400020006ff */
[----:B------:R-:W-:Y:S01]  /*103c0*/  F2FP.F16.E4M3.UNPACK_B R6, R6.H1 ;  /* 0x00000006ff06723e */ /* 0x000fe200030006ff */
[----:B------:R-:W-:-:S02]  /*103d0*/  HADD2.F32 R3, -RZ, R5.H1_H1 ;  /* 0x30000005ff037230 */ /* 0x000fc40000004100 */
[-C--:B------:R-:W-:Y:S01]  /*103e0*/  FMUL.FTZ R20, R25, R0.reuse ;  /* 0x0000000019147220 */ /* 0x080fe20000410000 */
[C---:B------:R-:W-:Y:S01]  /*103f0*/  FMUL.FTZ R0, R15.reuse, R0 ;  /* 0x000000000f007220 */ /* 0x040fe20000410000 */
[----:B------:R-:W-:Y:S01]  /*10400*/  HADD2.F32 R5, -RZ, R5.H0_H0 ;  /* 0x20000005ff057230 */ /* 0x000fe20000004100 */
[----:B------:R-:W-:Y:S01]  /*10410*/  F2FP.F16.E4M3.UNPACK_B R14, R7 ;  /* 0x00000007ff0e723e */ /* 0x000fe200020006ff */
[-C--:B------:R-:W-:Y:S01]  /*10420*/  FFMA.FTZ R20, R15, R9.reuse, -R20 ;  /* 0x000000090f147223 */ /* 0x080fe20000010814 */
[----:B------:R-:W-:Y:S01]  /*10430*/  FFMA.FTZ R15, R25, R9, R0 ;  /* 0x00000009190f7223 */ /* 0x000fe20000010000 */
[--C-:B------:R-:W-:Y:S01]  /*10440*/  HADD2.F32 R0, -RZ, R4.reuse.H1_H1 ;  /* 0x30000004ff007230 */ /* 0x100fe20000004100 */
[----:B------:R-:W-:Y:S01]  /*10450*/  F2FP.F16.E4M3.UNPACK_B R25, R11.H1 ;  /* 0x0000000bff19723e */ /* 0x000fe200030006ff */
[----:B------:R-:W-:Y:S01]  /*10460*/  HADD2.F32 R4, -RZ, R4.H0_H0 ;  /* 0x20000004ff047230 */ /* 0x000fe20000004100 */
[----:B------:R-:W-:Y:S02]  /*10470*/  F2FP.F16.E4M3.UNPACK_B R7, R7.H1 ;  /* 0x00000007ff07723e */ /* 0x000fe400030006ff */
[-C--:B------:R-:W-:Y:S01]  /*10480*/  FMUL.FTZ R9, R26, R0.reuse ;  /* 0x000000001a097220 */ /* 0x080fe20000410000 */
[C---:B------:R-:W-:Y:S01]  /*10490*/  FMUL.FTZ R11, R24.reuse, R0 ;  /* 0x00000000180b7220 */ /* 0x040fe20000410000 */
[----:B------:R-:W-:Y:S01]  /*104a0*/  HADD2.F32 R27, -RZ, R25.H1_H1 ;  /* 0x30000019ff1b7230 */ /* 0x000fe20000004100 */
[----:B------:R-:W-:Y:S01]  /*104b0*/  F2FP.SATFINITE.E4M3.F32.PACK_AB_MERGE_C R15, R15, R20, RZ ;  /* 0x000000140f0f723e */ /* 0x000fe200048070ff */
[-C--:B------:R-:W-:Y:S01]  /*104c0*/  FFMA.FTZ R9, R24, R4.reuse, -R9 ;  /* 0x0000000418097223 */ /* 0x080fe20000010809 */
[----:B------:R-:W-:Y:S01]  /*104d0*/  FFMA.FTZ R4, R26, R4, R11 ;  /* 0x000000041a047223 */ /* 0x000fe2000001000b */
[----:B------:R-:W-:-:S02]  /*104e0*/  HADD2.F32 R11, -RZ, R21.H1_H1 ;  /* 0x30000015ff0b7230 */ /* 0x000fc40000004100 */
[-C--:B------:R-:W-:Y:S01]  /*104f0*/  FMUL.FTZ R24, R27, R3.reuse ;  /* 0x000000031b187220 */ /* 0x080fe20000410000 */
[----:B------:R-:W-:Y:S01]  /*10500*/  HADD2.F32 R32, -RZ, R25.H0_H0 ;  /* 0x20000019ff207230 */ /* 0x000fe20000004100 */
[----:B------:R-:W-:Y:S01]  /*10510*/  F2FP.F16.E4M3.UNPACK_B R25, R8 ;  /* 0x00000008ff19723e */ /* 0x000fe200020006ff */
[--C-:B------:R-:W-:Y:S02]  /*10520*/  HADD2.F32 R0, -RZ, R10.reuse.H1_H1 ;  /* 0x3000000aff007230 */ /* 0x100fe40000004100 */
[C---:B------:R-:W-:Y:S01]  /*10530*/  FMUL.FTZ R26, R11.reuse, R3 ;  /* 0x000000030b1a7220 */ /* 0x040fe20000410000 */
[----:B------:R-:W-:Y:S02]  /*10540*/  HADD2.F32 R10, -RZ, R10.H0_H0 ;  /* 0x2000000aff0a7230 */ /* 0x000fe40000004100 */
[----:B------:R-:W-:Y:S01]  /*10550*/  FFMA.FTZ R24, R11, R5, -R24 ;  /* 0x000000050b187223 */ /* 0x000fe20000010818 */
[----:B------:R-:W-:Y:S01]  /*10560*/  F2FP.SATFINITE.E4M3.F32.PACK_AB_MERGE_C R4, R4, R9, R15 ;  /* 0x000000090404723e */ /* 0x000fe2000480700f */
[-C--:B------:R-:W-:Y:S01]  /*10570*/  FMUL.FTZ R3, R32, R0.reuse ;  /* 0x0000000020037220 */ /* 0x080fe20000410000 */
[----:B------:R-:W-:Y:S01]  /*10580*/  FFMA.FTZ R21, R27, R5, R26 ;  /* 0x000000051b157223 */ /* 0x000fe2000001001a */
[----:B------:R-:W-:Y:S01]  /*10590*/  FMUL.FTZ R11, R28, R0 ;  /* 0x000000001c0b7220 */ /* 0x000fe20000410000 */
[----:B------:R-:W-:-:S02]  /*105a0*/  HADD2.F32 R26, -RZ, R25.H1_H1 ;  /* 0x30000019ff1a7230 */ /* 0x000fc40000004100 */
[-C--:B------:R-:W-:Y:S01]  /*105b0*/  FFMA.FTZ R5, R28, R10.reuse, -R3 ;  /* 0x0000000a1c057223 */ /* 0x080fe20000010803 */
[--C-:B------:R-:W-:Y:S02]  /*105c0*/  HADD2.F32 R3, -RZ, R6.reuse.H1_H1 ;  /* 0x30000006ff037230 */ /* 0x100fe40000004100 */
[----:B------:R-:W-:Y:S01]  /*105d0*/  FFMA.FTZ R10, R32, R10, R11 ;  /* 0x0000000a200a7223 */ /* 0x000fe2000001000b */
[----:B------:R-:W-:Y:S01]  /*105e0*/  HADD2.F32 R6, -RZ, R6.H0_H0 ;  /* 0x20000006ff067230 */ /* 0x000fe20000004100 */
[----:B------:R-:W-:Y:S01]  /*105f0*/  F2FP.SATFINITE.E4M3.F32.PACK_AB_MERGE_C R21, R21, R24, RZ ;  /* 0x000000181515723e */ /* 0x000fe200048070ff */
[----:B------:R-:W-:Y:S02]  /*10600*/  HADD2.F32 R32, -RZ, R29.H0_H0 ;  /* 0x2000001dff207230 */ /* 0x000fe40000004100 */
[-C--:B------:R-:W-:Y:S01]  /*10610*/  FMUL.FTZ R11, R34, R3.reuse ;  /* 0x00000003220b7220 */ /* 0x080fe20000410000 */
[----:B------:R-:W-:Y:S02]  /*10620*/  HADD2.F32 R0, -RZ, R12.H1_H1 ;  /* 0x3000000cff007230 */ /* 0x000fe40000004100 */
[----:B------:R-:W-:Y:S01]  /*10630*/  FMUL.FTZ R27, R26, R3 ;  /* 0x000000031a1b7220 */ /* 0x000fe20000410000 */
[----:B------:R-:W-:-:S02]  /*10640*/  HADD2.F32 R28, -RZ, R25.H0_H0 ;  /* 0x20000019ff1c7230 */ /* 0x000fc40000004100 */
[----:B------:R-:W-:Y:S01]  /*10650*/  FFMA.FTZ R25, R26, R6, -R11 ;  /* 0x000000061a197223 */ /* 0x000fe2000001080b */
[----:B------:R-:W-:Y:S02]  /*10660*/  HADD2.F32 R12, -RZ, R12.H0_H0 ;  /* 0x2000000cff0c7230 */ /* 0x000fe40000004100 */
[----:B------:R-:W-:Y:S01]  /*10670*/  FMUL.FTZ R3, R32, R0 ;  /* 0x0000000020037220 */ /* 0x000fe20000410000 */
[----:B------:R-:W-:Y:S01]  /*10680*/  F2FP.F16.E4M3.UNPACK_B R26, R8.H1 ;  /* 0x00000008ff1a723e */ /* 0x000fe200030006ff */
[----:B------:R-:W-:Y:S01]  /*10690*/  FFMA.FTZ R8, R34, R6, R27 ;  /* 0x0000000622087223 */ /* 0x000fe2000001001b */
[C---:B------:R-:W-:Y:S01]  /*106a0*/  FMUL.FTZ R11, R28.reuse, R0 ;  /* 0x000000001c0b7220 */ /* 0x040fe20000410000 */
[----:B------:R-:W-:Y:S01]  /*106b0*/  FFMA.FTZ R6, R28, R12, -R3 ;  /* 0x0000000c1c067223 */ /* 0x000fe20000010803 */
[----:B------:R-:W-:Y:S01]  /*106c0*/  HADD2.F32 R29, -RZ, R13.H1_H1 ;  /* 0x3000000dff1d7230 */ /* 0x000fe20000004100 */
[----:B------:R-:W-:Y:S01]  /*106d0*/  F2FP.SATFINITE.E4M3.F32.PACK_AB_MERGE_C R5, R10, R5, R21 ;  /* 0x000000050a05723e */ /* 0x000fe20004807015 */
[----:B------:R-:W-:-:S02]  /*106e0*/  HADD2.F32 R3, -RZ, R7.H1_H1 ;  /* 0x30000007ff037230 */ /* 0x000fc40000004100 */
[----:B------:R-:W-:Y:S01]  /*106f0*/  FFMA.FTZ R11, R32, R12, R11 ;  /* 0x0000000c200b7223 */ /* 0x000fe2000001000b */
[----:B------:R-:W-:Y:S01]  /*10700*/  HADD2.F32 R27, -RZ, R26.H1_H1 ;  /* 0x3000001aff1b7230 */ /* 0x000fe20000004100 */
[----:B------:R-:W-:Y:S01]  /*10710*/  F2FP.SATFINITE.E4M3.F32.PACK_AB_MERGE_C R8, R8, R25, RZ ;  /* 0x000000190808723e */ /* 0x000fe200048070ff */
[----:B------:R-:W-:Y:S02]  /*10720*/  HADD2.F32 R32, -RZ, R13.H0_H0 ;  /* 0x2000000dff207230 */ /* 0x000fe40000004100 */
[----:B------:R-:W-:Y:S01]  /*10730*/  FMUL.FTZ R12, R29, R3 ;  /* 0x000000031d0c7220 */ /* 0x000fe20000410000 */
[----:B------:R-:W-:Y:S01]  /*10740*/  HADD2.F32 R0, -RZ, R14.H1_H1 ;  /* 0x3000000eff007230 */ /* 0x000fe20000004100 */
[----:B------:R-:W-:Y:S01]  /*10750*/  F2FP.SATFINITE.E4M3.F32.PACK_AB_MERGE_C R6, R11, R6, R8 ;  /* 0x000000060b06723e */ /* 0x000fe20004807008 */
[----:B------:R-:W-:Y:S02]  /*10760*/  HADD2.F32 R7, -RZ, R7.H0_H0 ;  /* 0x20000007ff077230 */ /* 0x000fe40000004100 */
[----:B------:R-:W-:-:S02]  /*10770*/  HADD2.F32 R28, -RZ, R26.H0_H0 ;  /* 0x2000001aff1c7230 */ /* 0x000fc40000004100 */
[C---:B------:R-:W-:Y:S01]  /*10780*/  FMUL.FTZ R26, R27.reuse, R3 ;  /* 0x000000031b1a7220 */ /* 0x040fe20000410000 */
[----:B------:R-:W-:Y:S02]  /*10790*/  HADD2.F32 R14, -RZ, R14.H0_H0 ;  /* 0x2000000eff0e7230 */ /* 0x000fe40000004100 */
[-C--:B------:R-:W-:Y:S01]  /*107a0*/  FMUL.FTZ R3, R32, R0.reuse ;  /* 0x0000000020037220 */ /* 0x080fe20000410000 */
[-C--:B------:R-:W-:Y:S01]  /*107b0*/  FFMA.FTZ R12, R27, R7.reuse, -R12 ;  /* 0x000000071b0c7223 */ /* 0x080fe2000001080c */
[C---:B------:R-:W-:Y:S01]  /*107c0*/  FMUL.FTZ R13, R28.reuse, R0 ;  /* 0x000000001c0d7220 */ /* 0x040fe20000410000 */
[----:B------:R-:W-:Y:S01]  /*107d0*/  FFMA.FTZ R7, R29, R7, R26 ;  /* 0x000000071d077223 */ /* 0x000fe2000001001a */
[-C--:B------:R-:W-:Y:S02]  /*107e0*/  FFMA.FTZ R3, R28, R14.reuse, -R3 ;  /* 0x0000000e1c037223 */ /* 0x080fe40000010803 */
[----:B------:R-:W-:Y:S02]  /*107f0*/  FFMA.FTZ R14, R32, R14, R13 ;  /* 0x0000000e200e7223 */ /* 0x000fe4000001000d */
[----:B------:R-:W-:-:S04]  /*10800*/  F2FP.SATFINITE.E4M3.F32.PACK_AB_MERGE_C R7, R7, R12, RZ ;  /* 0x0000000c0707723e */ /* 0x000fc800048070ff */
[----:B------:R-:W-:-:S05]  /*10810*/  F2FP.SATFINITE.E4M3.F32.PACK_AB_MERGE_C R7, R14, R3, R7 ;  /* 0x000000030e07723e */ /* 0x000fca0004807007 */
[----:B------:R1:W-:Y:S01]  /*10820*/  STS.128 [R38+0x27400], R4 ;  /* 0x0274000426007388 */ /* 0x0003e20000000c00 */
[----:B------:R-:W-:Y:S05]  /*10830*/  BRA `(.L_x_465) ;  /* 0x0000003800887947 */ /* 0x000fea0003800000 */
.L_x_447:
[----:B------:R-:W-:-:S03]  /*10840*/  UMOV UR4, 0xffffffff ;  /* 0xffffffff00047882 */ /* 0x000fc60000000000 */
[----:B------:R-:W-:Y:S05]  /*10850*/  BRA.DIV UR4, `(.L_x_468) ;  /* 0x0000015204d47947 */ /* 0x000fea000b800000 */
[----:B------:R0:W1:Y:S04]  /*10860*/  SHFL.IDX PT, R5, R24, RZ, 0x181f ;  /* 0x00181fff18057589 */ /* 0x00006800000e0000 */
[----:B------:R0:W2:Y:S04]  /*10870*/  SHFL.IDX PT, R14, R28, RZ, 0x181f ;  /* 0x00181fff1c0e7589 */ /* 0x0000a800000e0000 */
[----:B------:R0:W3:Y:S04]  /*10880*/  SHFL.IDX PT, R3, R26, RZ, 0x181f ;  /* 0x00181fff1a037589 */ /* 0x0000e800000e0000 */
[----:B------:R0:W4:Y:S02]  /*10890*/  SHFL.IDX PT, R7, R27, RZ, 0x181f ;  /* 0x00181fff1b077589 */ /* 0x00012400000e0000 */
.L_x_678:
[----:B------:R-:W-:Y:S01]  /*108a0*/  ULDC UR4, c[0x0][0x448] ;  /* 0x0001120000047ab9 */ /* 0x000fe20000000800 */
[----:B------:R-:W-:Y:S01]  /*108b0*/  BSSY B1, `(.L_x_469) ;  /* 0x0000012000017945 */ /* 0x000fe20003800000 */
[----:B------:R-:W-:Y:S01]  /*108c0*/  IMAD R119, R119, UR4, RZ ;  /* 0x0000000477777c24 */ /* 0x000fe2000f8e02ff */
[----:B0-----:R-:W-:Y:S02]  /*108d0*/  CS2R R24, SRZ ;  /* 0x0000000000187805 */ /* 0x001fe4000001ff00 */
[----:B------:R-:W-:Y:S02]  /*108e0*/  CS2R R26, SRZ ;  /* 0x00000000001a7805 */ /* 0x000fe4000001ff00 */
[----:B------:R-:W-:Y:S02]  /*108f0*/  CS2R R8, SRZ ;  /* 0x0000000000087805 */ /* 0x000fe4000001ff00 */
[----:B------:R-:W-:Y:S02]  /*10900*/  CS2R R10, SRZ ;  /* 0x00000000000a7805 */ /* 0x000fe4000001ff00 */
[----:B------:R-:W-:-:S13]  /*10910*/  ISETP.GE.AND P0, PT, R6, R119, PT ;  /* 0x000000770600720c */ /* 0x000fda0003f06270 */
[----:B------:R-:W-:Y:S05]  /*10920*/  @P0 BRA `(.L_x_470) ;  /* 0x0000000000280947 */ /* 0x000fea0003800000 */
[----:B------:R-:W-:Y:S01]  /*10930*/  ULDC UR4, c[0x0][0x3f4] ;  /* 0x0000fd0000047ab9 */ /* 0x000fe20000000800 */
[C---:B-1----:R-:W-:Y:S02]  /*10940*/  IADD3 R4, P0, R16.reuse, R5, RZ ;  /* 0x0000000510047210 */ /* 0x042fe40007f1e0ff */
[----:B------:R-:W-:Y:S02]  /*10950*/  CS2R R24, SRZ ;  /* 0x0000000000187805 */ /* 0x000fe4000001ff00 */
[C---:B------:R-:W-:Y:S02]  /*10960*/  ISETP.GE.AND P2, PT, R16.reuse, UR4, PT ;  /* 0x0000000410007c0c */ /* 0x040fe4000bf46270 */
[----:B--2---:R-:W-:Y:S01]  /*10970*/  IADD3 R14, P1, R16, R14, RZ ;  /* 0x0000000e100e7210 */ /* 0x004fe20007f3e0ff */
[----:B---3--:R-:W-:-:S04]  /*10980*/  IMAD.X R5, R3, 0x1, R17, P0 ;  /* 0x0000000103057824 */ /* 0x008fc800000e0611 */
[----:B----4-:R-:W-:-:S06]  /*10990*/  IMAD.X R15, R7, 0x1, R17, P1 ;  /* 0x00000001070f7824 */ /* 0x010fcc00008e0611 */
[----:B------:R-:W-:Y:S05]  /*109a0*/  @P2 BRA `(.L_x_470) ;  /* 0x0000000000082947 */ /* 0x000fea0003800000 */
[----:B------:R0:W5:Y:S04]  /*109b0*/  LD.E.128 R24, desc[UR42][R4.64] ;  /* 0x0000002a04187980 */ /* 0x000168000c101d00 */
[----:B------:R0:W5:Y:S02]  /*109c0*/  LD.E.128 R8, desc[UR42][R14.64] ;  /* 0x0000002a0e087980 */ /* 0x000164000c101d00 */
.L_x_470:
[----:B------:R-:W-:Y:S05]  /*109d0*/  BSYNC B1 ;  /* 0x0000000000017941 */ /* 0x000fea0003800000 */
.L_x_469:
[----:B01----:R-:W2:Y:S01]  /*109e0*/  LDL.LU R5, [R1+0x4] ;  /* 0x0000040001057983 */ /* 0x003ea20000300800 */
[----:B------:R-:W-:Y:S01]  /*109f0*/  ULEA.HI UR4, UR45, UR45, URZ, 0x1 ;  /* 0x0000002d2d047291 */ /* 0x000fe2000f8f083f */
[----:B-----5:R-:W-:Y:S01]  /*10a00*/  SHF.R.U32.HI R0, RZ, 0x8, R24 ;  /* 0x00000008ff007819 */ /* 0x020fe20000011618 */
[C---:B------:R-:W-:Y:S01]  /*10a10*/  VIADD R32, R23.reuse, 0x40 ;  /* 0x0000004017207836 */ /* 0x040fe20000000000 */
[----:B---3--:R-:W-:Y:S01]  /*10a20*/  LOP3.LUT R3, R24, 0xff, RZ, 0xc0, !PT ;  /* 0x000000ff18037812 */ /* 0x008fe200078ec0ff */
[----:B------:R-:W-:Y:S01]  /*10a30*/  ULOP3.LUT UR4, UR4, 0xfffffffe, URZ, 0xc0, !UPT ;  /* 0xfffffffe04047892 */ /* 0x000fe2000f8ec03f */
[----:B------:R-:W-:Y:S01]  /*10a40*/  LOP3.LUT R0, R0, 0xff, RZ, 0xc0, !PT ;  /* 0x000000ff00007812 */ /* 0x000fe200078ec0ff */
[----:B------:R-:W-:Y:S01]  /*10a50*/  VIADD R28, R23, 0x60 ;  /* 0x00000060171c7836 */ /* 0x000fe20000000000 */
[----:B----4-:R-:W-:Y:S01]  /*10a60*/  SHF.R.U32.HI R7, RZ, 0x8, R25 ;  /* 0x00000008ff077819 */ /* 0x010fe20000011619 */
[----:B------:R-:W-:Y:S01]  /*10a70*/  UIADD3 UR4, UR45, -UR4, URZ ;  /* 0x800000042d047290 */ /* 0x000fe2000fffe03f */
[----:B------:R-:W-:Y:S01]  /*10a80*/  LOP3.LUT R4, R25, 0xff, RZ, 0xc0, !PT ;  /* 0x000000ff19047812 */ /* 0x000fe200078ec0ff */
[----:B------:R-:W-:Y:S01]  /*10a90*/  BSSY B1, `(.L_x_471) ;  /* 0x0000041000017945 */ /* 0x000fe20003800000 */
[----:B------:R-:W-:-:S02]  /*10aa0*/  LOP3.LUT R7, R7, 0xff, RZ, 0xc0, !PT ;  /* 0x000000ff07077812 */ /* 0x000fc400078ec0ff */
[----:B--2---:R-:W-:Y:S01]  /*10ab0*/  LOP3.LUT R14, R8, 0xff, RZ, 0xc0, !PT ;  /* 0x000000ff080e7812 */ /* 0x004fe200078ec0ff */
[----:B------:R-:W-:Y:S01]  /*10ac0*/  IMAD.U32 R35, RZ, RZ, UR4 ;  /* 0x00000004ff237e24 */ /* 0x000fe2000f8e00ff */
[----:B------:R-:W-:Y:S02]  /*10ad0*/  PRMT R4, R7, 0x7604, R4 ;  /* 0x0000760407047816 */ /* 0x000fe40000000004 */
[----:B------:R-:W-:Y:S02]  /*10ae0*/  LOP3.LUT R6, R26, 0xff, RZ, 0xc0, !PT ;  /* 0x000000ff1a067812 */ /* 0x000fe400078ec0ff */
[----:B------:R-:W-:Y:S02]  /*10af0*/  SHF.L.U32 R35, R35, 0x1f, RZ ;  /* 0x0000001f23237819 */ /* 0x000fe400000006ff */
[----:B------:R-:W-:Y:S02]  /*10b00*/  SHF.R.U32.HI R15, RZ, 0x8, R27 ;  /* 0x00000008ff0f7819 */ /* 0x000fe4000001161b */
[----:B------:R-:W0:Y:S01]  /*10b10*/  SYNCS.PHASECHK.TRANS64.TRYWAIT P4, [R22+URZ+0x38800], R35 ;  /* 0x03880023160075a7 */ /* 0x000e22000808017f */
[----:B------:R-:W-:-:S02]  /*10b20*/  LOP3.LUT R12, R27, 0xff, RZ, 0xc0, !PT ;  /* 0x000000ff1b0c7812 */ /* 0x000fc400078ec0ff */
[----:B------:R-:W-:Y:S02]  /*10b30*/  LOP3.LUT R15, R15, 0xff, RZ, 0xc0, !PT ;  /* 0x000000ff0f0f7812 */ /* 0x000fe400078ec0ff */
[----:B------:R-:W-:Y:S02]  /*10b40*/  SHF.R.U32.HI R29, RZ, 0x10, R9 ;  /* 0x00000010ff1d7819 */ /* 0x000fe40000011609 */
[----:B------:R-:W-:Y:S02]  /*10b50*/  PRMT R12, R15, 0x7604, R12 ;  /* 0x000076040f0c7816 */ /* 0x000fe4000000000c */
[----:B------:R-:W-:Y:S01]  /*10b60*/  SHF.R.U32.HI R33, RZ, 0x10, R11 ;  /* 0x00000010ff217819 */ /* 0x000fe2000001160b */
[----:B------:R-:W-:Y:S01]  /*10b70*/  IMAD.U32 R29, R29, 0x10000, RZ ;  /* 0x000100001d1d7824 */ /* 0x000fe200078e00ff */
[----:B------:R-:W-:-:S03]  /*10b80*/  IADD3 R34, R23, 0x20, RZ ;  /* 0x0000002017227810 */ /* 0x000fc60007ffe0ff */
[----:B------:R-:W-:Y:S02]  /*10b90*/  IMAD.U32 R33, R33, 0x10000, RZ ;  /* 0x0001000021217824 */ /* 0x000fe400078e00ff */
[----:B------:R-:W-:Y:S01]  /*10ba0*/  IMAD R20, R5, -0x80, R119 ;  /* 0xffffff8005147824 */ /* 0x000fe200078e0277 */
[----:B------:R-:W-:Y:S02]  /*10bb0*/  PRMT R5, R0, 0x7604, R3 ;  /* 0x0000760400057816 */ /* 0x000fe40000000003 */
[----:B------:R-:W-:Y:S02]  /*10bc0*/  SHF.R.U32.HI R3, RZ, 0x8, R8 ;  /* 0x00000008ff037819 */ /* 0x000fe40000011608 */
[----:B------:R-:W-:Y:S02]  /*10bd0*/  SHF.R.U32.HI R0, RZ, 0x8, R26 ;  /* 0x00000008ff007819 */ /* 0x000fe4000001161a */
[----:B------:R-:W-:Y:S02]  /*10be0*/  LOP3.LUT R3, R3, 0xff, RZ, 0xc0, !PT ;  /* 0x000000ff03037812 */ /* 0x000fe400078ec0ff */
[----:B------:R-:W-:-:S02]  /*10bf0*/  LOP3.LUT R7, R0, 0xff, RZ, 0xc0, !PT ;  /* 0x000000ff00077812 */ /* 0x000fc400078ec0ff */
[----:B------:R-:W-:Y:S02]  /*10c00*/  PRMT R21, R3, 0x7604, R14 ;  /* 0x0000760403157816 */ /* 0x000fe4000000000e */
[----:B------:R-:W1:Y:S01]  /*10c10*/  LDC R3, c[0x0][0x3f4] ;  /* 0x0000fd00ff037b82 */ /* 0x000e620000000800 */
[----:B------:R-:W-:Y:S02]  /*10c20*/  PRMT R13, R7, 0x7604, R6 ;  /* 0x00007604070d7816 */ /* 0x000fe40000000006 */
[----:B------:R-:W-:Y:S02]  /*10c30*/  SHF.R.U32.HI R7, RZ, 0x8, R9 ;  /* 0x00000008ff077819 */ /* 0x000fe40000011609 */
[----:B------:R-:W-:Y:S02]  /*10c40*/  SHF.R.U32.HI R0, RZ, 0x8, R10 ;  /* 0x00000008ff007819 */ /* 0x000fe4000001160a */
[----:B------:R-:W-:Y:S02]  /*10c50*/  LOP3.LUT R6, R9, 0xff, RZ, 0xc0, !PT ;  /* 0x000000ff09067812 */ /* 0x000fe400078ec0ff */
[----:B------:R-:W-:-:S02]  /*10c60*/  LOP3.LUT R7, R7, 0xff, RZ, 0xc0, !PT ;  /* 0x000000ff07077812 */ /* 0x000fc400078ec0ff */
[----:B------:R-:W-:Y:S02]  /*10c70*/  LOP3.LUT R14, R10, 0xff, RZ, 0xc0, !PT ;  /* 0x000000ff0a0e7812 */ /* 0x000fe400078ec0ff */
[----:B------:R-:W-:Y:S02]  /*10c80*/  LOP3.LUT R15, R0, 0xff, RZ, 0xc0, !PT ;  /* 0x000000ff000f7812 */ /* 0x000fe400078ec0ff */
[----:B------:R-:W-:Y:S02]  /*10c90*/  PRMT R6, R7, 0x7604, R6 ;  /* 0x0000760407067816 */ /* 0x000fe40000000006 */
[----:B------:R-:W-:Y:S02]  /*10ca0*/  SHF.R.U32.HI R7, RZ, 0x8, R11 ;  /* 0x00000008ff077819 */ /* 0x000fe4000001160b */
[----:B------:R-:W-:Y:S02]  /*10cb0*/  PRMT R31, R15, 0x7604, R14 ;  /* 0x000076040f1f7816 */ /* 0x000fe4000000000e */
[----:B------:R-:W-:-:S02]  /*10cc0*/  SHF.R.U32.HI R15, RZ, 0x10, R27 ;  /* 0x00000010ff0f7819 */ /* 0x000fc4000001161b */
[----:B------:R-:W-:Y:S02]  /*10cd0*/  LOP3.LUT R0, R11, 0xff, RZ, 0xc0, !PT ;  /* 0x000000ff0b007812 */ /* 0x000fe400078ec0ff */
[----:B------:R-:W-:Y:S01]  /*10ce0*/  LOP3.LUT R7, R7, 0xff, RZ, 0xc0, !PT ;  /* 0x000000ff07077812 */ /* 0x000fe200078ec0ff */
[----:B------:R-:W-:Y:S01]  /*10cf0*/  IMAD.U32 R15, R15, 0x10000, RZ ;  /* 0x000100000f0f7824 */ /* 0x000fe200078e00ff */
[----:B------:R-:W-:Y:S02]  /*10d00*/  SHF.R.U32.HI R14, RZ, 0x10, R25 ;  /* 0x00000010ff0e7819 */ /* 0x000fe40000011619 */
[----:B------:R-:W-:Y:S02]  /*10d10*/  PRMT R0, R7, 0x7604, R0 ;  /* 0x0000760407007816 */ /* 0x000fe40000000000 */
[----:B------:R-:W-:Y:S02]  /*10d20*/  SHF.L.U32 R7, R14, 0x10, RZ ;  /* 0x000000100e077819 */ /* 0x000fe400000006ff */
[----:B-1----:R-:W-:-:S02]  /*10d30*/  ISETP.GE.AND P0, PT, R16, R3, PT ;  /* 0x000000031000720c */ /* 0x002fc40003f06270 */
[----:B------:R-:W-:Y:S02]  /*10d40*/  VIMNMX R20, R20, 0x80, PT ;  /* 0x0000008014147848 */ /* 0x000fe40003fe0100 */
[----:B------:R-:W-:Y:S02]  /*10d50*/  LOP3.LUT R13, R13, 0xff0000, R26, 0xf8, !PT ;  /* 0x00ff00000d0d7812 */ /* 0x000fe400078ef81a */
[----:B------:R-:W-:Y:S02]  /*10d60*/  LOP3.LUT R15, R12, 0xff0000, R15, 0xf8, !PT ;  /* 0x00ff00000c0f7812 */ /* 0x000fe400078ef80f */
[----:B------:R-:W-:Y:S02]  /*10d70*/  LOP3.LUT R5, R5, 0xff0000, R24, 0xf8, !PT ;  /* 0x00ff000005057812 */ /* 0x000fe400078ef818 */
[----:B------:R-:W-:Y:S02]  /*10d80*/  LOP3.LUT R7, R4, 0xff0000, R7, 0xf8, !PT ;  /* 0x00ff000004077812 */ /* 0x000fe400078ef807 */
[----:B------:R-:W-:-:S02]  /*10d90*/  LOP3.LUT R29, R6, 0xff0000, R29, 0xf8, !PT ;  /* 0x00ff0000061d7812 */ /* 0x000fc400078ef81d */
[----:B------:R-:W-:Y:S02]  /*10da0*/  LOP3.LUT R33, R0, 0xff0000, R33, 0xf8, !PT ;  /* 0x00ff000000217812 */ /* 0x000fe400078ef821 */
[----:B------:R-:W-:Y:S02]  /*10db0*/  LOP3.LUT R21, R21, 0xff0000, R8, 0xf8, !PT ;  /* 0x00ff000015157812 */ /* 0x000fe400078ef808 */
[----:B------:R-:W-:Y:S02]  /*10dc0*/  LOP3.LUT R31, R31, 0xff0000, R10, 0xf8, !PT ;  /* 0x00ff00001f1f7812 */ /* 0x000fe400078ef80a */
[-C--:B------:R-:W-:Y:S02]  /*10dd0*/  ISETP.GE.OR P3, PT, R23, R20.reuse, P0 ;  /* 0x000000141700720c */ /* 0x080fe40000766670 */
[-C--:B------:R-:W-:Y:S02]  /*10de0*/  ISETP.GE.OR P2, PT, R34, R20.reuse, P0 ;  /* 0x000000142200720c */ /* 0x080fe40000746670 */
[----:B------:R-:W-:-:S02]  /*10df0*/  ISETP.GE.OR P1, PT, R32, R20, P0 ;  /* 0x000000142000720c */ /* 0x000fc40000726670 */
[----:B------:R-:W-:Y:S02]  /*10e00*/  LOP3.LUT R12, R13, 0xff000000, R26, 0xf8, !PT ;  /* 0xff0000000d0c7812 */ /* 0x000fe400078ef81a */
[----:B------:R-:W-:Y:S02]  /*10e10*/  LOP3.LUT R0, R5, 0xff000000, R24, 0xf8, !PT ;  /* 0xff00000005007812 */ /* 0x000fe400078ef818 */
[----:B------:R-:W-:Y:S02]  /*10e20*/  ISETP.GE.OR P0, PT, R28, R20, P0 ;  /* 0x000000141c00720c */ /* 0x000fe40000706670 */
[----:B------:R-:W-:Y:S02]  /*10e30*/  LOP3.LUT R26, R15, 0xff000000, R27, 0xf8, !PT ;  /* 0xff0000000f1a7812 */ /* 0x000fe400078ef81b */
[----:B------:R-:W-:Y:S02]  /*10e40*/  LOP3.LUT R24, R7, 0xff000000, R25, 0xf8, !PT ;  /* 0xff00000007187812 */ /* 0x000fe400078ef819 */
[----:B------:R-:W-:-:S02]  /*10e50*/  LOP3.LUT R13, R21, 0xff000000, R8, 0xf8, !PT ;  /* 0xff000000150d7812 */ /* 0x000fc400078ef808 */
[----:B------:R-:W-:Y:S02]  /*10e60*/  LOP3.LUT R14, R29, 0xff000000, R9, 0xf8, !PT ;  /* 0xff0000001d0e7812 */ /* 0x000fe400078ef809 */
[----:B------:R-:W-:Y:S02]  /*10e70*/  LOP3.LUT R15, R31, 0xff000000, R10, 0xf8, !PT ;  /* 0xff0000001f0f7812 */ /* 0x000fe400078ef80a */
[----:B------:R-:W-:Y:S01]  /*10e80*/  LOP3.LUT R20, R33, 0xff000000, R11, 0xf8, !PT ;  /* 0xff00000021147812 */ /* 0x000fe200078ef80b */
[----:B0-----:R-:W-:Y:S06]  /*10e90*/  @!P4 BRA `(.L_x_472) ;  /* 0x0000014c00b4c947 */ /* 0x001fec0003800000 */
.L_x_679:
[----:B------:R-:W-:Y:S05]  /*10ea0*/  BSYNC B1 ;  /* 0x0000000000017941 */ /* 0x000fea0003800000 */
.L_x_471:
[----:B------:R-:W-:Y:S04]  /*10eb0*/  BSSY B1, `(.L_x_473) ;  /* 0x00000d2000017945 */ /* 0x000fe80003800000 */
[----:B------:R-:W-:Y:S05]  /*10ec0*/  @P3 BRA `(.L_x_474) ;  /* 0x0000000c00403947 */ /* 0x000fea0003800000 */
[----:B------:R-:W2:Y:S01]  /*10ed0*/  LDL R57, [R1+0x30] ;  /* 0x0000300001397983 */ /* 0x000ea20000100800 */
[----:B------:R-:W1:Y:S02]  /*10ee0*/  S2R R4, SR_TID.X ;  /* 0x0000000000047919 */ /* 0x000e640000002100 */
[----:B-1----:R-:W-:-:S05]  /*10ef0*/  VIADD R5, R4, 0xffffff80 ;  /* 0xffffff8004057836 */ /* 0x002fca0000000000 */
[----:B------:R-:W-:-:S04]  /*10f00*/  SHF.R.S32.HI R4, RZ, 0x1f, R5 ;  /* 0x0000001fff047819 */ /* 0x000fc80000011405 */
[----:B------:R-:W-:-:S04]  /*10f10*/  LEA.HI R4, R4, R5, RZ, 0x3 ;  /* 0x0000000504047211 */ /* 0x000fc800078f18ff */
[----:B------:R-:W-:-:S04]  /*10f20*/  LOP3.LUT R4, R4, 0xfffffff8, RZ, 0xc0, !PT ;  /* 0xfffffff804047812 */ /* 0x000fc800078ec0ff */
[----:B------:R-:W-:Y:S02]  /*10f30*/  IADD3 R4, R5, -R4, RZ ;  /* 0x8000000405047210 */ /* 0x000fe40007ffe0ff */
[----:B------:R-:W1:Y:S01]  /*10f40*/  S2R R5, SR_TID.X ;  /* 0x0000000000057919 */ /* 0x000e620000002100 */
[----:B------:R-:W-:Y:S01]  /*10f50*/  IMAD.SHL.U32 R6, R23, 0x80, RZ ;  /* 0x0000008017067824 */ /* 0x000fe200078e00ff */
[----:B------:R-:W-:-:S04]  /*10f60*/  LEA.HI R4, R3, R4, RZ, 0x1c ;  /* 0x0000000403047211 */ /* 0x000fc800078fe0ff */
[----:B------:R-:W-:Y:S02]  /*10f70*/  LOP3.LUT R6, R6, 0x380, RZ, 0xc0, !PT ;  /* 0x0000038006067812 */ /* 0x000fe400078ec0ff */
[----:B------:R-:W-:-:S04]  /*10f80*/  SHF.R.S32.HI R7, RZ, 0x1f, R4 ;  /* 0x0000001fff077819 */ /* 0x000fc80000011404 */
[----:B------:R-:W-:Y:S01]  /*10f90*/  LEA.HI R7, R7, R4, RZ, 0x3 ;  /* 0x0000000407077211 */ /* 0x000fe200078f18ff */
[----:B-1----:R-:W-:Y:S02]  /*10fa0*/  VIADD R8, R5, 0xffffff80 ;  /* 0xffffff8005087836 */ /* 0x002fe40000000000 */
[----:B------:R-:W-:-:S05]  /*10fb0*/  IMAD.SHL.U32 R5, R4, 0x10, RZ ;  /* 0x0000001004057824 */ /* 0x000fca00078e00ff */
[----:B------:R-:W-:Y:S02]  /*10fc0*/  LOP3.LUT R5, R6, 0x70, R5, 0xf8, !PT ;  /* 0x0000007006057812 */ /* 0x000fe400078ef805 */
[----:B------:R-:W-:-:S04]  /*10fd0*/  SHF.R.S32.HI R6, RZ, 0x1f, R8 ;  /* 0x0000001fff067819 */ /* 0x000fc80000011408 */
[----:B------:R-:W-:Y:S02]  /*10fe0*/  LEA.HI R6, R6, R8, RZ, 0x6 ;  /* 0x0000000806067211 */ /* 0x000fe400078f30ff */
[----:B------:R-:W-:Y:S01]  /*10ff0*/  SHF.L.U32 R8, R23, 0x7, RZ ;  /* 0x0000000717087819 */ /* 0x000fe200000006ff */
[----:B------:R-:W-:-:S03]  /*11000*/  IMAD.SHL.U32 R7, R7, 0x800, RZ ;  /* 0x0000080007077824 */ /* 0x000fc600078e00ff */
[----:B------:R-:W-:Y:S01]  /*11010*/  LOP3.LUT R8, R8, 0x380, RZ, 0xc0, !PT ;  /* 0x0000038008087812 */ /* 0x000fe200078ec0ff */
[----:B------:R-:W-:-:S03]  /*11020*/  IMAD.SHL.U32 R6, R6, 0x10, RZ ;  /* 0x0000001006067824 */ /* 0x000fc600078e00ff */
[----:B------:R-:W-:Y:S02]  /*11030*/  SHF.R.U32.HI R8, RZ, 0x3, R8 ;  /* 0x00000003ff087819 */ /* 0x000fe40000011608 */
[----:B------:R-:W-:Y:S02]  /*11040*/  LOP3.LUT R6, R6, 0xfffffc00, RZ, 0xc0, !PT ;  /* 0xfffffc0006067812 */ /* 0x000fe400078ec0ff */
[----:B------:R-:W-:Y:S02]  /*11050*/  LOP3.LUT R4, R5, R8, RZ, 0x3c, !PT ;  /* 0x0000000805047212 */ /* 0x000fe400078e3cff */
[----:B------:R-:W-:-:S04]  /*11060*/  LOP3.LUT R7, R7, 0xffffc000, RZ, 0xc0, !PT ;  /* 0xffffc00007077812 */ /* 0x000fc800078ec0ff */
[----:B------:R-:W-:-:S05]  /*11070*/  IADD3 R21, R4, R7, R6 ;  /* 0x0000000704157210 */ /* 0x000fca0007ffe006 */
[----:B------:R-:W-:-:S05]  /*11080*/  IMAD.IADD R21, R22, 0x1, R21 ;  /* 0x0000000116157824 */ /* 0x000fca00078e0215 */
[----:B------:R-:W1:Y:S01]  /*11090*/  LDS.128 R8, [R21+0x20400] ;  /* 0x0204000015087984 */ /* 0x000e620000000c00 */
[----:B------:R-:W-:Y:S02]  /*110a0*/  F2FP.F16.E4M3.UNPACK_B R37, R0.H1 ;  /* 0x00000000ff25723e */ /* 0x000fe400030006ff */
[----:B------:R-:W-:-:S03]  /*110b0*/  F2FP.F16.E4M3.UNPACK_B R41, R13.H1 ;  /* 0x0000000dff29723e */ /* 0x000fc600030006ff */
[----:B------:R-:W-:Y:S02]  /*110c0*/  HADD2.F32 R38, -RZ, R37.H0_H0 ;  /* 0x20000025ff267230 */ /* 0x000fe40000004100 */
[----:B------:R-:W-:Y:S02]  /*110d0*/  HADD2.F32 R40, -RZ, R41.H0_H0 ;  /* 0x20000029ff287230 */ /* 0x000fe40000004100 */
[----:B------:R-:W-:Y:S01]  /*110e0*/  HADD2.F32 R39, -RZ, R37.H1_H1 ;  /* 0x30000025ff277230 */ /* 0x000fe20000004100 */
[----:B------:R-:W-:Y:S02]  /*110f0*/  F2FP.F16.E4M3.UNPACK_B R37, R0 ;  /* 0x00000000ff25723e */ /* 0x000fe400020006ff */
[----:B-1----:R-:W-:-:S05]  /*11100*/  F2FP.F16.E4M3.UNPACK_B R32, R8.H1 ;  /* 0x00000008ff20723e */ /* 0x002fca00030006ff */
[--C-:B------:R-:W-:Y:S01]  /*11110*/  HADD2.F32 R33, -RZ, R32.reuse.H0_H0 ;  /* 0x20000020ff217230 */ /* 0x100fe20000004100 */
[-C--:B------:R-:W-:Y:S02]  /*11120*/  F2FP.F16.E4M3.UNPACK_B R34, R9.reuse ;  /* 0x00000009ff22723e */ /* 0x080fe400020006ff */
[----:B0-----:R-:W-:Y:S02]  /*11130*/  F2FP.F16.E4M3.UNPACK_B R35, R9.H1 ;  /* 0x00000009ff23723e */ /* 0x001fe400030006ff */
[C---:B------:R-:W-:Y:S01]  /*11140*/  FMUL.FTZ R9, R33.reuse, R38 ;  /* 0x0000002621097220 */ /* 0x040fe20000410000 */
[----:B------:R-:W-:Y:S01]  /*11150*/  FMUL.FTZ R42, R33, R40 ;  /* 0x00000028212a7220 */ /* 0x000fe20000410000 */
[----:B------:R-:W-:Y:S01]  /*11160*/  F2FP.F16.E4M3.UNPACK_B R8, R8 ;  /* 0x00000008ff08723e */ /* 0x000fe200020006ff */
[----:B------:R-:W-:-:S05]  /*11170*/  HADD2.F32 R32, -RZ, R32.H1_H1 ;  /* 0x30000020ff207230 */ /* 0x000fca0000004100 */
[----:B------:R-:W-:Y:S01]  /*11180*/  FMUL.FTZ R45, R32, R39 ;  /* 0x00000027202d7220 */ /* 0x000fe20000410000 */
[-C--:B------:R-:W-:Y:S02]  /*11190*/  F2FP.F16.E4M3.UNPACK_B R36, R10.reuse ;  /* 0x0000000aff24723e */ /* 0x080fe400020006ff */
[----:B------:R-:W-:Y:S01]  /*111a0*/  F2FP.F16.E4M3.UNPACK_B R10, R10.H1 ;  /* 0x0000000aff0a723e */ /* 0x000fe200030006ff */
[----:B--2---:R-:W0:Y:S02]  /*111b0*/  LDS.128 R4, [R57+0x20400] ;  /* 0x0204000039047984 */ /* 0x004e240000000c00 */
[-C--:B0-----:R-:W-:Y:S02]  /*111c0*/  F2FP.F16.E4M3.UNPACK_B R25, R4.reuse ;  /* 0x00000004ff19723e */ /* 0x081fe400020006ff */
[----:B------:R-:W-:Y:S02]  /*111d0*/  F2FP.F16.E4M3.UNPACK_B R4, R4.H1 ;  /* 0x00000004ff04723e */ /* 0x000fe400030006ff */
[----:B------:R-:W-:-:S02]  /*111e0*/  F2FP.F16.E4M3.UNPACK_B R27, R5 ;  /* 0x00000005ff1b723e */ /* 0x000fc400020006ff */
[----:B------:R-:W-:Y:S01]  /*111f0*/  F2FP.F16.E4M3.UNPACK_B R28, R5.H1 ;  /* 0x00000005ff1c723e */ /* 0x000fe200030006ff */
[----:B------:R-:W-:-:S05]  /*11200*/  HADD2.F32 R5, -RZ, R4.H0_H0 ;  /* 0x20000004ff057230 */ /* 0x000fca0000004100 */
[C---:B------:R-:W-:Y:S01]  /*11210*/  FFMA.FTZ R46, R5.reuse, R40, R9 ;  /* 0x00000028052e7223 */ /* 0x040fe20000010009 */
[----:B------:R-:W-:Y:S01]  /*11220*/  F2FP.F16.E4M3.UNPACK_B R40, R13 ;  /* 0x0000000dff28723e */ /* 0x000fe200020006ff */
[----:B------:R-:W-:Y:S01]  /*11230*/  FFMA.FTZ R44, R5, R38, -R42 ;  /* 0x00000026052c7223 */ /* 0x000fe2000001082a */
[----:B------:R-:W-:Y:S02]  /*11240*/  HADD2.F32 R42, -RZ, R41.H1_H1 ;  /* 0x30000029ff2a7230 */ /* 0x000fe40000004100 */
[----:B------:R-:W-:Y:S02]  /*11250*/  HADD2.F32 R9, -RZ, R8.H0_H0 ;  /* 0x20000008ff097230 */ /* 0x000fe40000004100 */
[----:B------:R-:W-:Y:S02]  /*11260*/  HADD2.F32 R41, -RZ, R40.H0_H0 ;  /* 0x20000028ff297230 */ /* 0x000fe40000004100 */
[----:B------:R-:W-:Y:S02]  /*11270*/  HADD2.F32 R5, -RZ, R4.H1_H1 ;  /* 0x30000004ff057230 */ /* 0x000fe40000004100 */
[----:B------:R-:W-:-:S02]  /*11280*/  HADD2.F32 R38, -RZ, R37.H0_H0 ;  /* 0x20000025ff267230 */ /* 0x000fc40000004100 */
[C---:B------:R-:W-:Y:S01]  /*11290*/  FMUL.FTZ R43, R9.reuse, R41 ;  /* 0x00000029092b7220 */ /* 0x040fe20000410000 */
[----:B------:R-:W-:Y:S02]  /*112a0*/  HADD2.F32 R4, -RZ, R25.H0_H0 ;  /* 0x20000019ff047230 */ /* 0x000fe40000004100 */
[----:B------:R-:W-:Y:S01]  /*112b0*/  FMUL.FTZ R48, R32, R42 ;  /* 0x0000002a20307220 */ /* 0x000fe20000410000 */
[-C--:B------:R-:W-:Y:S02]  /*112c0*/  FMUL.FTZ R32, R9, R38.reuse ;  /* 0x0000002609207220 */ /* 0x080fe40000410000 */
[----:B------:R-:W-:Y:S01]  /*112d0*/  FFMA.FTZ R43, R4, R38, -R43 ;  /* 0x00000026042b7223 */ /* 0x000fe2000001082b */
[----:B------:R-:W-:Y:S01]  /*112e0*/  F2FP.F16.E4M3.UNPACK_B R38, R14.H1 ;  /* 0x0000000eff26723e */ /* 0x000fe200030006ff */
[C---:B------:R-:W-:Y:S01]  /*112f0*/  FFMA.FTZ R47, R5.reuse, R39, -R48 ;  /* 0x00000027052f7223 */ /* 0x040fe20000010830 */
[----:B------:R-:W-:Y:S01]  /*11300*/  FFMA.FTZ R49, R5, R42, R45 ;  /* 0x0000002a05317223 */ /* 0x000fe2000001002d */
[----:B------:R-:W-:Y:S01]  /*11310*/  F2FP.F16.E4M3.UNPACK_B R9, R24.H1 ;  /* 0x00000018ff09723e */ /* 0x000fe200030006ff */
[----:B------:R-:W-:-:S02]  /*11320*/  HADD2.F32 R5, -RZ, R35.H0_H0 ;  /* 0x20000023ff057230 */ /* 0x000fc40000004100 */
[----:B------:R-:W-:Y:S02]  /*11330*/  HADD2.F32 R39, -RZ, R38.H0_H0 ;  /* 0x20000026ff277230 */ /* 0x000fe40000004100 */
[----:B------:R-:W-:Y:S01]  /*11340*/  FFMA.FTZ R41, R4, R41, R32 ;  /* 0x0000002904297223 */ /* 0x000fe20000010020 */
[----:B------:R-:W-:Y:S02]  /*11350*/  HADD2.F32 R37, -RZ, R37.H1_H1 ;  /* 0x30000025ff257230 */ /* 0x000fe40000004100 */
[----:B------:R-:W-:Y:S02]  /*11360*/  HADD2.F32 R40, -RZ, R40.H1_H1 ;  /* 0x30000028ff287230 */ /* 0x000fe40000004100 */
[----:B------:R-:W-:Y:S02]  /*11370*/  HADD2.F32 R8, -RZ, R8.H1_H1 ;  /* 0x30000008ff087230 */ /* 0x000fe40000004100 */
[----:B------:R-:W-:Y:S01]  /*11380*/  FMUL.FTZ R51, R5, R39 ;  /* 0x0000002705337220 */ /* 0x000fe20000410000 */
[----:B------:R-:W-:-:S02]  /*11390*/  HADD2.F32 R32, -RZ, R9.H0_H0 ;  /* 0x20000009ff207230 */ /* 0x000fc40000004100 */
[----:B------:R-:W-:Y:S02]  /*113a0*/  HADD2.F32 R4, -RZ, R28.H0_H0 ;  /* 0x2000001cff047230 */ /* 0x000fe40000004100 */
[C---:B------:R-:W-:Y:S01]  /*113b0*/  FMUL.FTZ R42, R8.reuse, R40 ;  /* 0x00000028082a7220 */ /* 0x040fe20000410000 */
[----:B------:R-:W-:Y:S02]  /*113c0*/  HADD2.F32 R25, -RZ, R25.H1_H1 ;  /* 0x30000019ff197230 */ /* 0x000fe40000004100 */
[-C--:B------:R-:W-:Y:S01]  /*113d0*/  FMUL.FTZ R45, R8, R37.reuse ;  /* 0x00000025082d7220 */ /* 0x080fe20000410000 */
[-C--:B------:R-:W-:Y:S01]  /*113e0*/  FMUL.FTZ R8, R5, R32.reuse ;  /* 0x0000002005087220 */ /* 0x080fe20000410000 */
[C---:B------:R-:W-:Y:S01]  /*113f0*/  FFMA.FTZ R51, R4.reuse, R32, -R51 ;  /* 0x0000002004337223 */ /* 0x040fe20000010833 */
[----:B------:R-:W-:Y:S01]  /*11400*/  F2FP.F16.E4M3.UNPACK_B R32, R14 ;  /* 0x0000000eff20723e */ /* 0x000fe200020006ff */
[C---:B------:R-:W-:Y:S01]  /*11410*/  FFMA.FTZ R42, R25.reuse, R37, -R42 ;  /* 0x00000025192a7223 */ /* 0x040fe2000001082a */
[----:B------:R-:W-:Y:S01]  /*11420*/  FFMA.FTZ R40, R25, R40, R45 ;  /* 0x0000002819287223 */ /* 0x000fe2000001002d */
[----:B------:R-:W-:Y:S01]  /*11430*/  FFMA.FTZ R45, R4, R39, R8 ;  /* 0x00000027042d7223 */ /* 0x000fe20000010008 */
[----:B------:R-:W-:Y:S01]  /*11440*/  HADD2.F32 R25, -RZ, R9.H1_H1 ;  /* 0x30000009ff197230 */ /* 0x000fe20000004100 */
[----:B------:R-:W-:Y:S01]  /*11450*/  F2FP.F16.E4M3.UNPACK_B R8, R24 ;  /* 0x00000018ff08723e */ /* 0x000fe200020006ff */
[----:B------:R-:W-:-:S02]  /*11460*/  HADD2.F32 R38, -RZ, R38.H1_H1 ;  /* 0x30000026ff267230 */ /* 0x000fc40000004100 */
[----:B------:R-:W-:Y:S02]  /*11470*/  HADD2.F32 R35, -RZ, R35.H1_H1 ;  /* 0x30000023ff237230 */ /* 0x000fe40000004100 */
[----:B------:R-:W-:Y:S02]  /*11480*/  HADD2.F32 R37, -RZ, R32.H0_H0 ;  /* 0x20000020ff257230 */ /* 0x000fe40000004100 */
[----:B------:R-:W-:Y:S02]  /*11490*/  HADD2.F32 R5, -RZ, R34.H0_H0 ;  /* 0x20000022ff057230 */ /* 0x000fe40000004100 */
[C---:B------:R-:W-:Y:S01]  /*114a0*/  FMUL.FTZ R39, R35.reuse, R38 ;  /* 0x0000002623277220 */ /* 0x040fe20000410000 */
[----:B------:R-:W-:Y:S02]  /*114b0*/  HADD2.F32 R28, -RZ, R28.H1_H1 ;  /* 0x3000001cff1c7230 */ /* 0x000fe40000004100 */
[----:B------:R-:W-:Y:S01]  /*114c0*/  FMUL.FTZ R53, R35, R25 ;  /* 0x0000001923357220 */ /* 0x000fe20000410000 */
[----:B------:R-:W-:-:S02]  /*114d0*/  HADD2.F32 R9, -RZ, R8.H0_H0 ;  /* 0x20000008ff097230 */ /* 0x000fc40000004100 */
[C---:B------:R-:W-:Y:S01]  /*114e0*/  FMUL.FTZ R35, R5.reuse, R37 ;  /* 0x0000002505237220 */ /* 0x040fe20000410000 */
[----:B------:R-:W-:Y:S02]  /*114f0*/  HADD2.F32 R4, -RZ, R27.H0_H0 ;  /* 0x2000001bff047230 */ /* 0x000fe40000004100 */
[C---:B------:R-:W-:Y:S01]  /*11500*/  FFMA.FTZ R52, R28.reuse, R25, -R39 ;  /* 0x000000191c347223 */ /* 0x040fe20000010827 */
[----:B------:R-:W-:Y:S01]  /*11510*/  FFMA.FTZ R54, R28, R38, R53 ;  /* 0x000000261c367223 */ /* 0x000fe20000010035 */
[----:B------:R-:W-:Y:S01]  /*11520*/  F2FP.F16.E4M3.UNPACK_B R28, R15.H1 ;  /* 0x0000000fff1c723e */ /* 0x000fe200030006ff */
[-C--:B------:R-:W-:Y:S01]  /*11530*/  FMUL.FTZ R48, R5, R9.reuse ;  /* 0x0000000905307220 */ /* 0x080fe20000410000 */
[----:B------:R-:W-:Y:S01]  /*11540*/  FFMA.FTZ R38, R4, R9, -R35 ;  /* 0x0000000904267223 */ /* 0x000fe20000010823 */
[----:B------:R-:W-:Y:S01]  /*11550*/  HADD2.F32 R8, -RZ, R8.H1_H1 ;  /* 0x30000008ff087230 */ /* 0x000fe20000004100 */
[----:B------:R-:W-:Y:S01]  /*11560*/  F2FP.F16.E4M3.UNPACK_B R9, R12.H1 ;  /* 0x0000000cff09723e */ /* 0x000fe200030006ff */
[----:B------:R-:W-:Y:S01]  /*11570*/  HADD2.F32 R32, -RZ, R32.H1_H1 ;  /* 0x30000020ff207230 */ /* 0x000fe20000004100 */
[-C--:B------:R-:W-:Y:S01]  /*11580*/  F2FP.F16.E4M3.UNPACK_B R29, R6.reuse ;  /* 0x00000006ff1d723e */ /* 0x080fe200020006ff */
[----:B------:R-:W-:Y:S01]  /*11590*/  HADD2.F32 R34, -RZ, R34.H1_H1 ;  /* 0x30000022ff227230 */ /* 0x000fe20000004100 */
[----:B------:R-:W-:Y:S01]  /*115a0*/  F2FP.F16.E4M3.UNPACK_B R6, R6.H1 ;  /* 0x00000006ff06723e */ /* 0x000fe200030006ff */
[----:B------:R-:W-:-:S02]  /*115b0*/  HADD2.F32 R35, -RZ, R28.H0_H0 ;  /* 0x2000001cff237230 */ /* 0x000fc40000004100 */
[----:B------:R-:W-:Y:S02]  /*115c0*/  HADD2.F32 R5, -RZ, R10.H0_H0 ;  /* 0x2000000aff057230 */ /* 0x000fe40000004100 */
[C---:B------:R-:W-:Y:S01]  /*115d0*/  FMUL.FTZ R50, R34.reuse, R32 ;  /* 0x0000002022327220 */ /* 0x040fe20000410000 */
[----:B------:R-:W-:Y:S02]  /*115e0*/  HADD2.F32 R27, -RZ, R27.H1_H1 ;  /* 0x3000001bff1b7230 */ /* 0x000fe40000004100 */
[-C--:B------:R-:W-:Y:S01]  /*115f0*/  FMUL.FTZ R39, R34, R8.reuse ;  /* 0x0000000822277220 */ /* 0x080fe20000410000 */
[----:B------:R-:W-:Y:S02]  /*11600*/  HADD2.F32 R25, -RZ, R9.H0_H0 ;  /* 0x20000009ff197230 */ /* 0x000fe40000004100 */
[----:B------:R-:W-:Y:S01]  /*11610*/  FFMA.FTZ R48, R4, R37, R48 ;  /* 0x0000002504307223 */ /* 0x000fe20000010030 */
[----:B------:R-:W-:Y:S02]  /*11620*/  HADD2.F32 R4, -RZ, R6.H0_H0 ;  /* 0x20000006ff047230 */ /* 0x000fe40000004100 */
[----:B------:R-:W-:Y:S01]  /*11630*/  FMUL.FTZ R53, R5, R35 ;  /* 0x0000002305357220 */ /* 0x000fe20000410000 */
[C---:B------:R-:W-:Y:S01]  /*11640*/  FFMA.FTZ R37, R27.reuse, R8, -R50 ;  /* 0x000000081b257223 */ /* 0x040fe20000010832 */
[----:B------:R-:W-:Y:S01]  /*11650*/  FFMA.FTZ R39, R27, R32, R39 ;  /* 0x000000201b277223 */ /* 0x000fe20000010027 */
[----:B------:R-:W-:Y:S01]  /*11660*/  FMUL.FTZ R34, R5, R25 ;  /* 0x0000001905227220 */ /* 0x000fe20000410000 */
[----:B------:R-:W-:-:S02]  /*11670*/  HADD2.F32 R27, -RZ, R28.H1_H1 ;  /* 0x3000001cff1b7230 */ /* 0x000fc40000004100 */
[----:B------:R-:W-:Y:S02]  /*11680*/  HADD2.F32 R10, -RZ, R10.H1_H1 ;  /* 0x3000000aff0a7230 */ /* 0x000fe40000004100 */
[----:B------:R-:W-:Y:S02]  /*11690*/  HADD2.F32 R9, -RZ, R9.H1_H1 ;  /* 0x30000009ff097230 */ /* 0x000fe40000004100 */
[C---:B------:R-:W-:Y:S01]  /*116a0*/  FFMA.FTZ R53, R4.reuse, R25, -R53 ;  /* 0x0000001904357223 */ /* 0x040fe20000010835 */
[----:B------:R-:W-:Y:S01]  /*116b0*/  F2FP.F16.E4M3.UNPACK_B R25, R15 ;  /* 0x0000000fff19723e */ /* 0x000fe200020006ff */
[----:B------:R-:W-:Y:S01]  /*116c0*/  FFMA.FTZ R35, R4, R35, R34 ;  /* 0x0000002304237223 */ /* 0x000fe20000010022 */
[----:B------:R-:W-:Y:S01]  /*116d0*/  HADD2.F32 R6, -RZ, R6.H1_H1 ;  /* 0x30000006ff067230 */ /* 0x000fe20000004100 */
[----:B------:R-:W-:Y:S01]  /*116e0*/  F2FP.F16.E4M3.UNPACK_B R8, R12 ;  /* 0x0000000cff08723e */ /* 0x000fe200020006ff */
[C---:B------:R-:W-:Y:S01]  /*116f0*/  FMUL.FTZ R55, R10.reuse, R27 ;  /* 0x0000001b0a377220 */ /* 0x040fe20000410000 */
[----:B------:R-:W-:Y:S01]  /*11700*/  FMUL.FTZ R4, R10, R9 ;  /* 0x000000090a047220 */ /* 0x000fe20000410000 */
[----:B------:R-:W-:-:S02]  /*11710*/  HADD2.F32 R10, -RZ, R25.H0_H0 ;  /* 0x20000019ff0a7230 */ /* 0x000fc40000004100 */
[----:B------:R-:W-:Y:S02]  /*11720*/  HADD2.F32 R5, -RZ, R36.H0_H0 ;  /* 0x20000024ff057230 */ /* 0x000fe40000004100 */
[C---:B------:R-:W-:Y:S01]  /*11730*/  FFMA.FTZ R50, R6.reuse, R9, -R55 ;  /* 0x0000000906327223 */ /* 0x040fe20000010837 */
[----:B------:R-:W-:Y:S01]  /*11740*/  FFMA.FTZ R56, R6, R27, R4 ;  /* 0x0000001b06387223 */ /* 0x000fe20000010004 */
[----:B------:R-:W-:Y:S02]  /*11750*/  HADD2.F32 R6, -RZ, R8.H0_H0 ;  /* 0x20000008ff067230 */ /* 0x000fe40000004100 */
[----:B------:R-:W-:Y:S02]  /*11760*/  HADD2.F32 R4, -RZ, R29.H0_H0 ;  /* 0x2000001dff047230 */ /* 0x000fe40000004100 */
[C---:B------:R-:W-:Y:S01]  /*11770*/  FMUL.FTZ R9, R5.reuse, R10 ;  /* 0x0000000a05097220 */ /* 0x040fe20000410000 */
[----:B------:R-:W-:Y:S02]  /*11780*/  HADD2.F32 R25, -RZ, R25.H1_H1 ;  /* 0x30000019ff197230 */ /* 0x000fe40000004100 */
[-C--:B------:R-:W-:Y:S01]  /*11790*/  FMUL.FTZ R5, R5, R6.reuse ;  /* 0x0000000605057220 */ /* 0x080fe20000410000 */
[----:B------:R-:W-:Y:S01]  /*117a0*/  HADD2.F32 R36, -RZ, R36.H1_H1 ;  /* 0x30000024ff247230 */ /* 0x000fe20000004100 */
[-C--:B------:R-:W-:Y:S01]  /*117b0*/  F2FP.F16.E4M3.UNPACK_B R33, R11.reuse ;  /* 0x0000000bff21723e */ /* 0x080fe200020006ff */
[----:B------:R-:W-:Y:S01]  /*117c0*/  FFMA.FTZ R27, R4, R6, -R9 ;  /* 0x00000006041b7223 */ /* 0x000fe20000010809 */
[----:B------:R-:W-:Y:S01]  /*117d0*/  F2FP.F16.E4M3.UNPACK_B R11, R11.H1 ;  /* 0x0000000bff0b723e */ /* 0x000fe200030006ff */
[----:B------:R-:W-:Y:S01]  /*117e0*/  HADD2.F32 R8, -RZ, R8.H1_H1 ;  /* 0x30000008ff087230 */ /* 0x000fe20000004100 */
[----:B------:R-:W-:Y:S01]  /*117f0*/  F2FP.F16.E4M3.UNPACK_B R9, R20.H1 ;  /* 0x00000014ff09723e */ /* 0x000fe200030006ff */
[----:B------:R-:W-:-:S02]  /*11800*/  HADD2.F32 R29, -RZ, R29.H1_H1 ;  /* 0x3000001dff1d7230 */ /* 0x000fc40000004100 */
[----:B------:R-:W-:Y:S01]  /*11810*/  FFMA.FTZ R32, R4, R10, R5 ;  /* 0x0000000a04207223 */ /* 0x000fe20000010005 */
[C---:B------:R-:W-:Y:S01]  /*11820*/  FMUL.FTZ R6, R36.reuse, R25 ;  /* 0x0000001924067220 */ /* 0x040fe20000410000 */
[----:B------:R-:W-:Y:S02]  /*11830*/  F2FP.F16.E4M3.UNPACK_B R4, R26.H1 ;  /* 0x0000001aff04723e */ /* 0x000fe400030006ff */
[-C--:B------:R-:W-:Y:S01]  /*11840*/  F2FP.F16.E4M3.UNPACK_B R31, R7.reuse ;  /* 0x00000007ff1f723e */ /* 0x080fe200020006ff */
[-C--:B------:R-:W-:Y:S01]  /*11850*/  FMUL.FTZ R36, R36, R8.reuse ;  /* 0x0000000824247220 */ /* 0x080fe20000410000 */
[----:B------:R-:W-:Y:S01]  /*11860*/  F2FP.F16.E4M3.UNPACK_B R7, R7.H1 ;  /* 0x00000007ff07723e */ /* 0x000fe200030006ff */
[----:B------:R-:W-:Y:S02]  /*11870*/  HADD2.F32 R10, -RZ, R9.H0_H0 ;  /* 0x20000009ff0a7230 */ /* 0x000fe40000004100 */
[----:B------:R-:W-:Y:S01]  /*11880*/  FFMA.FTZ R34, R29, R8, -R6 ;  /* 0x000000081d227223 */ /* 0x000fe20000010806 */
[----:B------:R-:W-:-:S02]  /*11890*/  HADD2.F32 R5, -RZ, R11.H0_H0 ;  /* 0x2000000bff057230 */ /* 0x000fc40000004100 */
[--C-:B------:R-:W-:Y:S02]  /*118a0*/  HADD2.F32 R6, -RZ, R4.reuse.H0_H0 ;  /* 0x20000004ff067230 */ /* 0x100fe40000004100 */
[----:B------:R-:W-:Y:S01]  /*118b0*/  FFMA.FTZ R25, R29, R25, R36 ;  /* 0x000000191d197223 */ /* 0x000fe20000010024 */
[----:B------:R-:W-:Y:S02]  /*118c0*/  HADD2.F32 R8, -RZ, R4.H1_H1 ;  /* 0x30000004ff087230 */ /* 0x000fe40000004100 */
[----:B------:R-:W-:Y:S01]  /*118d0*/  FMUL.FTZ R29, R5, R10 ;  /* 0x0000000a051d7220 */ /* 0x000fe20000410000 */
[----:B------:R-:W-:Y:S02]  /*118e0*/  HADD2.F32 R4, -RZ, R7.H0_H0 ;  /* 0x20000007ff047230 */ /* 0x000fe40000004100 */
[----:B------:R-:W-:Y:S02]  /*118f0*/  HADD2.F32 R28, -RZ, R9.H1_H1 ;  /* 0x30000009ff1c7230 */ /* 0x000fe40000004100 */
[----:B------:R-:W-:-:S02]  /*11900*/  HADD2.F32 R11, -RZ, R11.H1_H1 ;  /* 0x3000000bff0b7230 */ /* 0x000fc40000004100 */
[-C--:B------:R-:W-:Y:S01]  /*11910*/  FMUL.FTZ R9, R5, R6.reuse ;  /* 0x0000000605097220 */ /* 0x080fe20000410000 */
[C---:B------:R-:W-:Y:S01]  /*11920*/  FFMA.FTZ R29, R4.reuse, R6, -R29 ;  /* 0x00000006041d7223 */ /* 0x040fe2000001081d */
[----:B------:R-:W-:Y:S01]  /*11930*/  HADD2.F32 R7, -RZ, R7.H1_H1 ;  /* 0x30000007ff077230 */ /* 0x000fe20000004100 */
[----:B------:R-:W-:Y:S01]  /*11940*/  F2FP.F16.E4M3.UNPACK_B R5, R26 ;  /* 0x0000001aff05723e */ /* 0x000fe200020006ff */
[C---:B------:R-:W-:Y:S01]  /*11950*/  FMUL.FTZ R6, R11.reuse, R28 ;  /* 0x0000001c0b067220 */ /* 0x040fe20000410000 */
[----:B------:R-:W-:Y:S01]  /*11960*/  FFMA.FTZ R55, R4, R10, R9 ;  /* 0x0000000a04377223 */ /* 0x000fe20000010009 */
[----:B------:R-:W-:Y:S01]  /*11970*/  FMUL.FTZ R11, R11, R8 ;  /* 0x000000080b0b7220 */ /* 0x000fe20000410000 */
[----:B------:R-:W-:Y:S01]  /*11980*/  F2FP.F16.E4M3.UNPACK_B R4, R20 ;  /* 0x00000014ff04723e */ /* 0x000fe200020006ff */
[C---:B------:R-:W-:Y:S01]  /*11990*/  FFMA.FTZ R58, R7.reuse, R8, -R6 ;  /* 0x00000008073a7223 */ /* 0x040fe20000010806 */
[--C-:B------:R-:W-:Y:S02]  /*119a0*/  HADD2.F32 R6, -RZ, R5.reuse.H0_H0 ;  /* 0x20000005ff067230 */ /* 0x100fe40000004100 */
[----:B------:R-:W-:Y:S01]  /*119b0*/  FFMA.FTZ R60, R7, R28, R11 ;  /* 0x0000001c073c7223 */ /* 0x000fe2000001000b */
[----:B------:R-:W-:-:S02]  /*119c0*/  HADD2.F32 R8, -RZ, R5.H1_H1 ;  /* 0x30000005ff087230 */ /* 0x000fc40000004100 */
[--C-:B------:R-:W-:Y:S02]  /*119d0*/  HADD2.F32 R5, -RZ, R33.reuse.H0_H0 ;  /* 0x20000021ff057230 */ /* 0x100fe40000004100 */
[--C-:B------:R-:W-:Y:S02]  /*119e0*/  HADD2.F32 R7, -RZ, R4.reuse.H0_H0 ;  /* 0x20000004ff077230 */ /* 0x100fe40000004100 */
[----:B------:R-:W-:Y:S02]  /*119f0*/  HADD2.F32 R10, -RZ, R4.H1_H1 ;  /* 0x30000004ff0a7230 */ /* 0x000fe40000004100 */
[----:B------:R-:W-:Y:S02]  /*11a00*/  HADD2.F32 R33, -RZ, R33.H1_H1 ;  /* 0x30000021ff217230 */ /* 0x000fe40000004100 */
[--C-:B------:R-:W-:Y:S02]  /*11a10*/  HADD2.F32 R4, -RZ, R31.reuse.H0_H0 ;  /* 0x2000001fff047230 */ /* 0x100fe40000004100 */
[----:B------:R-:W-:Y:S01]  /*11a20*/  FMUL.FTZ R9, R5, R7 ;  /* 0x0000000705097220 */ /* 0x000fe20000410000 */
[----:B------:R-:W-:-:S02]  /*11a30*/  HADD2.F32 R31, -RZ, R31.H1_H1 ;  /* 0x3000001fff1f7230 */ /* 0x000fc40000004100 */
[----:B------:R-:W-:Y:S01]  /*11a40*/  FMUL.FTZ R28, R5, R6 ;  /* 0x00000006051c7220 */ /* 0x000fe20000410000 */
[C---:B------:R-:W-:Y:S01]  /*11a50*/  FMUL.FTZ R36, R33.reuse, R10 ;  /* 0x0000000a21247220 */ /* 0x040fe20000410000 */
        /* <DEDUP_REMOVED lines=8> */
[----:B------:R-:W-:Y:S02]  /*11ae0*/  F2FP.SATFINITE.E4M3.F32.PACK_AB_MERGE_C R7, R58, R29, RZ ;  /* 0x0000001d3a07723e */ /* 0x000fe400048070ff */
[----:B------:R-:W-:Y:S02]  /*11af0*/  F2FP.SATFINITE.E4M3.F32.PACK_AB_MERGE_C R8, R49, R46, RZ ;  /* 0x0000002e3108723e */ /* 0x000fe400048070ff */
[----:B------:R-:W-:Y:S02]  /*11b00*/  F2FP.SATFINITE.E4M3.F32.PACK_AB_MERGE_C R9, R54, R45, RZ ;  /* 0x0000002d3609723e */ /* 0x000fe400048070ff */
[----:B------:R-:W-:Y:S02]  /*11b10*/  F2FP.SATFINITE.E4M3.F32.PACK_AB_MERGE_C R10, R56, R35, RZ ;  /* 0x00000023380a723e */ /* 0x000fe400048070ff */
[----:B------:R-:W-:Y:S02]  /*11b20*/  F2FP.SATFINITE.E4M3.F32.PACK_AB_MERGE_C R55, R60, R55, RZ ;  /* 0x000000373c37723e */ /* 0x000fe400048070ff */
        /* <DEDUP_REMOVED lines=8> */
[----:B------:R1:W-:Y:S04]  /*11bb0*/  STS.128 [R57+0x20400], R4 ;  /* 0x0204000439007388 */ /* 0x0003e80000000c00 */
[----:B------:R1:W-:Y:S02]  /*11bc0*/  STS.128 [R21+0x20400], R8 ;  /* 0x0204000815007388 */ /* 0x0003e40000000c00 */
.L_x_474:
[----:B------:R-:W-:Y:S05]  /*11bd0*/  BSYNC B1 ;  /* 0x0000000000017941 */ /* 0x000fea0003800000 */
.L_x_473:
[----:B------:R-:W-:Y:S04]  /*11be0*/  BSSY B1, `(.L_x_475) ;  /* 0x00000cf000017945 */ /* 0x000fe80003800000 */
[----:B------:R-:W-:Y:S05]  /*11bf0*/  @P2 BRA `(.L_x_476) ;  /* 0x0000000c00342947 */ /* 0x000fea0003800000 */
[----:B-1----:R-:W2:Y:S04]  /*11c00*/  LDL R6, [R1+0x28] ;  /* 0x0000280001067983 */ /* 0x002ea80000100800 */
[----:B------:R-:W3:Y:S01]  /*11c10*/  LDL R59, [R1+0x68] ;  /* 0x00006800013b7983 */ /* 0x000ee20000100800 */
[----:B------:R-:W1:Y:S01]  /*11c20*/  S2R R4, SR_TID.X ;  /* 0x0000000000047919 */ /* 0x000e620000002100 */
[C---:B------:R-:W-:Y:S02]  /*11c30*/  VIADD R8, R23.reuse, 0x20 ;  /* 0x0000002017087836 */ /* 0x040fe40000000000 */
[----:B------:R-:W-:Y:S01]  /*11c40*/  VIADD R9, R23, 0x20 ;  /* 0x0000002017097836 */ /* 0x000fe20000000000 */
[----:B-1----:R-:W-:-:S04]  /*11c50*/  IADD3 R5, R4, -0x80, RZ ;  /* 0xffffff8004057810 */ /* 0x002fc80007ffe0ff */
[----:B------:R-:W-:-:S04]  /*11c60*/  SHF.R.S32.HI R4, RZ, 0x1f, R5 ;  /* 0x0000001fff047819 */ /* 0x000fc80000011405 */
[----:B------:R-:W-:-:S04]  /*11c70*/  LEA.HI R4, R4, R5, RZ, 0x3 ;  /* 0x0000000504047211 */ /* 0x000fc800078f18ff */
[----:B------:R-:W-:-:S05]  /*11c80*/  LOP3.LUT R4, R4, 0xfffffff8, RZ, 0xc0, !PT ;  /* 0xfffffff804047812 */ /* 0x000fca00078ec0ff */
[----:B------:R-:W-:-:S05]  /*11c90*/  IMAD.IADD R4, R5, 0x1, -R4 ;  /* 0x0000000105047824 */ /* 0x000fca00078e0a04 */
[----:B------:R-:W-:Y:S01]  /*11ca0*/  LEA.HI R4, R3, R4, RZ, 0x1c ;  /* 0x0000000403047211 */ /* 0x000fe200078fe0ff */
[----:B------:R-:W-:Y:S01]  /*11cb0*/  IMAD.SHL.U32 R9, R9, 0x80, RZ ;  /* 0x0000008009097824 */ /* 0x000fe200078e00ff */
[----:B------:R-:W-:Y:S02]  /*11cc0*/  SHF.L.U32 R8, R8, 0x7, RZ ;  /* 0x0000000708087819 */ /* 0x000fe400000006ff */
[----:B------:R-:W-:Y:S01]  /*11cd0*/  SHF.R.S32.HI R7, RZ, 0x1f, R4 ;  /* 0x0000001fff077819 */ /* 0x000fe20000011404 */
[----:B------:R-:W-:Y:S01]  /*11ce0*/  IMAD.SHL.U32 R5, R4, 0x10, RZ ;  /* 0x0000001004057824 */ /* 0x000fe200078e00ff */
[----:B------:R-:W-:Y:S02]  /*11cf0*/  LOP3.LUT R9, R9, 0x380, RZ, 0xc0, !PT ;  /* 0x0000038009097812 */ /* 0x000fe400078ec0ff */
[----:B------:R-:W-:Y:S02]  /*11d00*/  LEA.HI R7, R7, R4, RZ, 0x3 ;  /* 0x0000000407077211 */ /* 0x000fe400078f18ff */
[----:B------:R-:W-:-:S02]  /*11d10*/  LOP3.LUT R8, R8, 0x380, RZ, 0xc0, !PT ;  /* 0x0000038008087812 */ /* 0x000fc400078ec0ff */
[----:B------:R-:W-:Y:S01]  /*11d20*/  LOP3.LUT R4, R9, 0x70, R5, 0xf8, !PT ;  /* 0x0000007009047812 */ /* 0x000fe200078ef805 */
[----:B------:R-:W-:Y:S01]  /*11d30*/  IMAD.SHL.U32 R7, R7, 0x800, RZ ;  /* 0x0000080007077824 */ /* 0x000fe200078e00ff */
[----:B------:R-:W-:-:S04]  /*11d40*/  SHF.R.U32.HI R8, RZ, 0x3, R8 ;  /* 0x00000003ff087819 */ /* 0x000fc80000011608 */
[----:B------:R-:W-:Y:S02]  /*11d50*/  LOP3.LUT R4, R4, R8, RZ, 0x3c, !PT ;  /* 0x0000000804047212 */ /* 0x000fe400078e3cff */
[----:B------:R-:W-:Y:S02]  /*11d60*/  LOP3.LUT R7, R7, 0xffffc000, RZ, 0xc0, !PT ;  /* 0xffffc00007077812 */ /* 0x000fe400078ec0ff */
[----:B------:R-:W-:Y:S02]  /*11d70*/  F2FP.F16.E4M3.UNPACK_B R37, R0.H1 ;  /* 0x00000000ff25723e */ /* 0x000fe400030006ff */
[----:B------:R-:W-:-:S03]  /*11d80*/  F2FP.F16.E4M3.UNPACK_B R41, R13.H1 ;  /* 0x0000000dff29723e */ /* 0x000fc600030006ff */
[----:B------:R-:W-:Y:S02]  /*11d90*/  HADD2.F32 R39, -RZ, R37.H0_H0 ;  /* 0x20000025ff277230 */ /* 0x000fe40000004100 */
[--C-:B------:R-:W-:Y:S01]  /*11da0*/  HADD2.F32 R43, -RZ, R41.reuse.H0_H0 ;  /* 0x20000029ff2b7230 */ /* 0x100fe20000004100 */
[----:B------:R-:W-:Y:S01]  /*11db0*/  F2FP.F16.E4M3.UNPACK_B R46, R13 ;  /* 0x0000000dff2e723e */ /* 0x000fe200020006ff */
[----:B------:R-:W-:-:S04]  /*11dc0*/  HADD2.F32 R41, -RZ, R41.H1_H1 ;  /* 0x30000029ff297230 */ /* 0x000fc80000004100 */
[--C-:B------:R-:W-:Y:S02]  /*11dd0*/  HADD2.F32 R48, -RZ, R46.reuse.H0_H0 ;  /* 0x2000002eff307230 */ /* 0x100fe40000004100 */
[----:B------:R-:W-:Y:S01]  /*11de0*/  HADD2.F32 R47, -RZ, R46.H1_H1 ;  /* 0x3000002eff2f7230 */ /* 0x000fe20000004100 */
[----:B------:R-:W-:-:S05]  /*11df0*/  F2FP.F16.E4M3.UNPACK_B R49, R14 ;  /* 0x0000000eff31723e */ /* 0x000fca00020006ff */
[--C-:B------:R-:W-:Y:S02]  /*11e00*/  HADD2.F32 R50, -RZ, R49.reuse.H0_H0 ;  /* 0x20000031ff327230 */ /* 0x100fe40000004100 */
[----:B------:R-:W-:Y:S01]  /*11e10*/  HADD2.F32 R51, -RZ, R49.H1_H1 ;  /* 0x30000031ff337230 */ /* 0x000fe20000004100 */
[----:B------:R-:W-:Y:S02]  /*11e20*/  F2FP.F16.E4M3.UNPACK_B R49, R12.H1 ;  /* 0x0000000cff31723e */ /* 0x000fe400030006ff */
[----:B------:R-:W-:-:S05]  /*11e30*/  F2FP.F16.E4M3.UNPACK_B R55, R26 ;  /* 0x0000001aff37723e */ /* 0x000fca00020006ff */
[--C-:B------:R-:W-:Y:S02]  /*11e40*/  HADD2.F32 R56, -RZ, R55.reuse.H0_H0 ;  /* 0x20000037ff387230 */ /* 0x100fe40000004100 */
[----:B------:R-:W-:Y:S01]  /*11e50*/  HADD2.F32 R55, -RZ, R55.H1_H1 ;  /* 0x30000037ff377230 */ /* 0x000fe20000004100 */
[----:B--2---:R-:W-:-:S04]  /*11e60*/  IADD3 R21, R4, R7, R6 ;  /* 0x0000000704157210 */ /* 0x004fc80007ffe006 */
[----:B------:R-:W-:Y:S01]  /*11e70*/  IADD3 R21, R22, R21, RZ ;  /* 0x0000001516157210 */ /* 0x000fe20007ffe0ff */
[----:B---3--:R-:W1:Y:S04]  /*11e80*/  LDS.128 R4, [R59+0x20400] ;  /* 0x020400003b047984 */ /* 0x008e680000000c00 */
[----:B------:R-:W2:Y:S01]  /*11e90*/  LDS.128 R8, [R21+0x20400] ;  /* 0x0204000015087984 */ /* 0x000ea20000000c00 */
[----:B-1----:R-:W-:Y:S02]  /*11ea0*/  F2FP.F16.E4M3.UNPACK_B R25, R4 ;  /* 0x00000004ff19723e */ /* 0x002fe400020006ff */
[----:B--2---:R-:W-:Y:S02]  /*11eb0*/  F2FP.F16.E4M3.UNPACK_B R32, R8.H1 ;  /* 0x00000008ff20723e */ /* 0x004fe400030006ff */
[----:B------:R-:W-:-:S03]  /*11ec0*/  F2FP.F16.E4M3.UNPACK_B R4, R4.H1 ;  /* 0x00000004ff04723e */ /* 0x000fc600030006ff */
[----:B------:R-:W-:Y:S01]  /*11ed0*/  HADD2.F32 R33, -RZ, R32.H0_H0 ;  /* 0x20000020ff217230 */ /* 0x000fe20000004100 */
[-C--:B------:R-:W-:Y:S02]  /*11ee0*/  F2FP.F16.E4M3.UNPACK_B R27, R5.reuse ;  /* 0x00000005ff1b723e */ /* 0x080fe400020006ff */
[----:B------:R-:W-:Y:S01]  /*11ef0*/  F2FP.F16.E4M3.UNPACK_B R28, R5.H1 ;  /* 0x00000005ff1c723e */ /* 0x000fe200030006ff */
[----:B------:R-:W-:Y:S02]  /*11f00*/  HADD2.F32 R5, -RZ, R4.H0_H0 ;  /* 0x20000004ff057230 */ /* 0x000fe40000004100 */
[-C--:B------:R-:W-:Y:S01]  /*11f10*/  FMUL.FTZ R40, R39, R33.reuse ;  /* 0x0000002127287220 */ /* 0x080fe20000410000 */
[----:B------:R-:W-:Y:S01]  /*11f20*/  F2FP.F16.E4M3.UNPACK_B R8, R8 ;  /* 0x00000008ff08723e */ /* 0x000fe200020006ff */
[C---:B------:R-:W-:Y:S02]  /*11f30*/  FMUL.FTZ R38, R43.reuse, R33 ;  /* 0x000000212b267220 */ /* 0x040fe40000410000 */
[----:B------:R-:W-:Y:S01]  /*11f40*/  FFMA.FTZ R40, R43, R5, R40 ;  /* 0x000000052b287223 */ /* 0x000fe20000010028 */
[----:B------:R-:W-:-:S02]  /*11f50*/  F2FP.F16.E4M3.UNPACK_B R43, R0 ;  /* 0x00000000ff2b723e */ /* 0x000fc400020006ff */
[-C--:B------:R-:W-:Y:S02]  /*11f60*/  F2FP.F16.E4M3.UNPACK_B R34, R9.reuse ;  /* 0x00000009ff22723e */ /* 0x080fe400020006ff */
[----:B0-----:R-:W-:Y:S01]  /*11f70*/  F2FP.F16.E4M3.UNPACK_B R35, R9.H1 ;  /* 0x00000009ff23723e */ /* 0x001fe200030006ff */
[----:B------:R-:W-:Y:S02]  /*11f80*/  HADD2.F32 R9, -RZ, R8.H0_H0 ;  /* 0x20000008ff097230 */ /* 0x000fe40000004100 */
[----:B------:R-:W-:Y:S02]  /*11f90*/  HADD2.F32 R44, -RZ, R43.H0_H0 ;  /* 0x2000002bff2c7230 */ /* 0x000fe40000004100 */
[----:B------:R-:W-:Y:S01]  /*11fa0*/  FFMA.FTZ R38, R39, R5, -R38 ;  /* 0x0000000527267223 */ /* 0x000fe20000010826 */
[----:B------:R-:W-:Y:S02]  /*11fb0*/  HADD2.F32 R32, -RZ, R32.H1_H1 ;  /* 0x30000020ff207230 */ /* 0x000fe40000004100 */
[----:B------:R-:W-:-:S02]  /*11fc0*/  HADD2.F32 R39, -RZ, R37.H1_H1 ;  /* 0x30000025ff277230 */ /* 0x000fc40000004100 */
[-C--:B------:R-:W-:Y:S01]  /*11fd0*/  FMUL.FTZ R37, R48, R9.reuse ;  /* 0x0000000930257220 */ /* 0x080fe20000410000 */
[----:B------:R-:W-:Y:S02]  /*11fe0*/  HADD2.F32 R5, -RZ, R4.H1_H1 ;  /* 0x30000004ff057230 */ /* 0x000fe40000004100 */
[----:B------:R-:W-:Y:S01]  /*11ff0*/  FMUL.FTZ R9, R44, R9 ;  /* 0x000000092c097220 */ /* 0x000fe20000410000 */
[----:B------:R-:W-:Y:S02]  /*12000*/  HADD2.F32 R4, -RZ, R25.H0_H0 ;  /* 0x20000019ff047230 */ /* 0x000fe40000004100 */
[-C--:B------:R-:W-:Y:S01]  /*12010*/  FMUL.FTZ R42, R41, R32.reuse ;  /* 0x00000020292a7220 */ /* 0x080fe20000410000 */
[C---:B------:R-:W-:Y:S02]  /*12020*/  FMUL.FTZ R32, R39.reuse, R32 ;  /* 0x0000002027207220 */ /* 0x040fe40000410000 */
[----:B------:R-:W-:Y:S01]  /*12030*/  FFMA.FTZ R9, R48, R4, R9 ;  /* 0x0000000430097223 */ /* 0x000fe20000010009 */
[----:B------:R-:W-:Y:S01]  /*12040*/  FFMA.FTZ R39, R39, R5, -R42 ;  /* 0x0000000527277223 */ /* 0x000fe2000001082a */
[----:B------:R-:W-:-:S02]  /*12050*/  F2FP.F16.E4M3.UNPACK_B R48, R14.H1 ;  /* 0x0000000eff30723e */ /* 0x000fc400030006ff */
[----:B------:R-:W-:Y:S01]  /*12060*/  F2FP.F16.E4M3.UNPACK_B R42, R24.H1 ;  /* 0x00000018ff2a723e */ /* 0x000fe200030006ff */
[----:B------:R-:W-:Y:S01]  /*12070*/  FFMA.FTZ R41, R41, R5, R32 ;  /* 0x0000000529297223 */ /* 0x000fe20000010020 */
[----:B------:R-:W-:Y:S01]  /*12080*/  FFMA.FTZ R37, R44, R4, -R37 ;  /* 0x000000042c257223 */ /* 0x000fe20000010825 */
[----:B------:R-:W-:Y:S02]  /*12090*/  HADD2.F32 R46, -RZ, R48.H0_H0 ;  /* 0x20000030ff2e7230 */ /* 0x000fe40000004100 */
[----:B------:R-:W-:Y:S02]  /*120a0*/  HADD2.F32 R5, -RZ, R35.H0_H0 ;  /* 0x20000023ff057230 */ /* 0x000fe40000004100 */
[----:B------:R-:W-:Y:S02]  /*120b0*/  HADD2.F32 R44, -RZ, R42.H0_H0 ;  /* 0x2000002aff2c7230 */ /* 0x000fe40000004100 */
[----:B------:R-:W-:Y:S02]  /*120c0*/  HADD2.F32 R45, -RZ, R43.H1_H1 ;  /* 0x3000002bff2d7230 */ /* 0x000fe40000004100 */
[----:B------:R-:W-:Y:S01]  /*120d0*/  FMUL.FTZ R43, R46, R5 ;  /* 0x000000052e2b7220 */ /* 0x000fe20000410000 */
[----:B------:R-:W-:-:S02]  /*120e0*/  HADD2.F32 R4, -RZ, R28.H0_H0 ;  /* 0x2000001cff047230 */ /* 0x000fc40000004100 */
[C---:B------:R-:W-:Y:S01]  /*120f0*/  FMUL.FTZ R5, R44.reuse, R5 ;  /* 0x000000052c057220 */ /* 0x040fe20000410000 */
[----:B------:R-:W-:Y:S02]  /*12100*/  HADD2.F32 R8, -RZ, R8.H1_H1 ;  /* 0x30000008ff087230 */ /* 0x000fe40000004100 */
[-C--:B------:R-:W-:Y:S01]  /*12110*/  FFMA.FTZ R43, R44, R4.reuse, -R43 ;  /* 0x000000042c2b7223 */ /* 0x080fe2000001082b */
[----:B------:R-:W-:Y:S01]  /*12120*/  FFMA.FTZ R44, R46, R4, R5 ;  /* 0x000000042e2c7223 */ /* 0x000fe20000010005 */
[----:B------:R-:W-:Y:S01]  /*12130*/  HADD2.F32 R46, -RZ, R42.H1_H1 ;  /* 0x3000002aff2e7230 */ /* 0x000fe20000004100 */
[----:B------:R-:W-:Y:S01]  /*12140*/  F2FP.F16.E4M3.UNPACK_B R42, R24 ;  /* 0x00000018ff2a723e */ /* 0x000fe200020006ff */
[----:B------:R-:W-:Y:S02]  /*12150*/  HADD2.F32 R25, -RZ, R25.H1_H1 ;  /* 0x30000019ff197230 */ /* 0x000fe40000004100 */
[----:B------:R-:W-:Y:S01]  /*12160*/  FMUL.FTZ R32, R47, R8 ;  /* 0x000000082f207220 */ /* 0x000fe20000410000 */
[----:B------:R-:W-:-:S02]  /*12170*/  HADD2.F32 R52, -RZ, R48.H1_H1 ;  /* 0x30000030ff347230 */ /* 0x000fc40000004100 */
[C---:B------:R-:W-:Y:S01]  /*12180*/  FMUL.FTZ R8, R45.reuse, R8 ;  /* 0x000000082d087220 */ /* 0x040fe20000410000 */
[----:B------:R-:W-:Y:S02]  /*12190*/  HADD2.F32 R35, -RZ, R35.H1_H1 ;  /* 0x30000023ff237230 */ /* 0x000fe40000004100 */
[----:B------:R-:W-:Y:S02]  /*121a0*/  HADD2.F32 R5, -RZ, R34.H0_H0 ;  /* 0x20000022ff057230 */ /* 0x000fe40000004100 */
[----:B------:R-:W-:Y:S02]  /*121b0*/  HADD2.F32 R48, -RZ, R42.H0_H0 ;  /* 0x2000002aff307230 */ /* 0x000fe40000004100 */
[-C--:B------:R-:W-:Y:S01]  /*121c0*/  FFMA.FTZ R32, R45, R25.reuse, -R32 ;  /* 0x000000192d207223 */ /* 0x080fe20000010820 */
[----:B------:R-:W-:Y:S01]  /*121d0*/  FFMA.FTZ R8, R47, R25, R8 ;  /* 0x000000192f087223 */ /* 0x000fe20000010008 */
[----:B------:R-:W-:Y:S02]  /*121e0*/  HADD2.F32 R28, -RZ, R28.H1_H1 ;  /* 0x3000001cff1c7230 */ /* 0x000fe40000004100 */
[----:B------:R-:W-:Y:S01]  /*121f0*/  FMUL.FTZ R45, R52, R35 ;  /* 0x00000023342d7220 */ /* 0x000fe20000410000 */
[----:B------:R-:W-:-:S02]  /*12200*/  HADD2.F32 R4, -RZ, R27.H0_H0 ;  /* 0x2000001bff047230 */ /* 0x000fc40000004100 */
[----:B------:R-:W-:Y:S01]  /*12210*/  FMUL.FTZ R35, R46, R35 ;  /* 0x000000232e237220 */ /* 0x000fe20000410000 */
[-C--:B------:R-:W-:Y:S01]  /*12220*/  FMUL.FTZ R25, R50, R5.reuse ;  /* 0x0000000532197220 */ /* 0x080fe20000410000 */
[----:B------:R-:W-:Y:S01]  /*12230*/  FMUL.FTZ R5, R48, R5 ;  /* 0x0000000530057220 */ /* 0x000fe20000410000 */
[-C--:B------:R-:W-:Y:S01]  /*12240*/  FFMA.FTZ R46, R46, R28.reuse, -R45 ;  /* 0x0000001c2e2e7223 */ /* 0x080fe2000001082d */
[----:B------:R-:W-:Y:S01]  /*12250*/  FFMA.FTZ R35, R52, R28, R35 ;  /* 0x0000001c34237223 */ /* 0x000fe20000010023 */
[----:B------:R-:W-:Y:S01]  /*12260*/  F2FP.F16.E4M3.UNPACK_B R36, R10 ;  /* 0x0000000aff24723e */ /* 0x000fe200020006ff */
[----:B------:R-:W-:Y:S01]  /*12270*/  FFMA.FTZ R28, R50, R4, R5 ;  /* 0x00000004321c7223 */ /* 0x000fe20000010005 */
[----:B------:R-:W-:Y:S02]  /*12280*/  F2FP.F16.E4M3.UNPACK_B R10, R10.H1 ;  /* 0x0000000aff0a723e */ /* 0x000fe400030006ff */
[----:B------:R-:W-:Y:S01]  /*12290*/  F2FP.F16.E4M3.UNPACK_B R50, R15.H1 ;  /* 0x0000000fff32723e */ /* 0x000fe200030006ff */
[----:B------:R-:W-:Y:S01]  /*122a0*/  HADD2.F32 R34, -RZ, R34.H1_H1 ;  /* 0x30000022ff227230 */ /* 0x000fe20000004100 */
[----:B------:R-:W-:Y:S01]  /*122b0*/  F2FP.F16.E4M3.UNPACK_B R29, R6 ;  /* 0x00000006ff1d723e */ /* 0x000fe200020006ff */
[----:B------:R-:W-:Y:S01]  /*122c0*/  FFMA.FTZ R25, R48, R4, -R25 ;  /* 0x0000000430197223 */ /* 0x000fe20000010819 */
[----:B------:R-:W-:Y:S01]  /*122d0*/  F2FP.F16.E4M3.UNPACK_B R6, R6.H1 ;  /* 0x00000006ff06723e */ /* 0x000fe200030006ff */
[----:B------:R-:W-:-:S02]  /*122e0*/  HADD2.F32 R52, -RZ, R50.H0_H0 ;  /* 0x20000032ff347230 */ /* 0x000fc40000004100 */
[----:B------:R-:W-:Y:S02]  /*122f0*/  HADD2.F32 R5, -RZ, R10.H0_H0 ;  /* 0x2000000aff057230 */ /* 0x000fe40000004100 */
[----:B------:R-:W-:Y:S02]  /*12300*/  HADD2.F32 R48, -RZ, R49.H0_H0 ;  /* 0x20000031ff307230 */ /* 0x000fe40000004100 */
[----:B------:R-:W-:Y:S02]  /*12310*/  HADD2.F32 R47, -RZ, R42.H1_H1 ;  /* 0x3000002aff2f7230 */ /* 0x000fe40000004100 */
[----:B------:R-:W-:Y:S01]  /*12320*/  FMUL.FTZ R42, R51, R34 ;  /* 0x00000022332a7220 */ /* 0x000fe20000410000 */
[----:B------:R-:W-:Y:S02]  /*12330*/  HADD2.F32 R27, -RZ, R27.H1_H1 ;  /* 0x3000001bff1b7230 */ /* 0x000fe40000004100 */
[----:B------:R-:W-:Y:S01]  /*12340*/  FMUL.FTZ R45, R52, R5 ;  /* 0x00000005342d7220 */ /* 0x000fe20000410000 */
[----:B------:R-:W-:-:S02]  /*12350*/  HADD2.F32 R4, -RZ, R6.H0_H0 ;  /* 0x20000006ff047230 */ /* 0x000fc40000004100 */
[C---:B------:R-:W-:Y:S01]  /*12360*/  FMUL.FTZ R5, R48.reuse, R5 ;  /* 0x0000000530057220 */ /* 0x040fe20000410000 */
[C---:B------:R-:W-:Y:S01]  /*12370*/  FMUL.FTZ R34, R47.reuse, R34 ;  /* 0x000000222f227220 */ /* 0x040fe20000410000 */
[-C--:B------:R-:W-:Y:S01]  /*12380*/  FFMA.FTZ R42, R47, R27.reuse, -R42 ;  /* 0x0000001b2f2a7223 */ /* 0x080fe2000001082a */
[-C--:B------:R-:W-:Y:S01]  /*12390*/  FFMA.FTZ R47, R48, R4.reuse, -R45 ;  /* 0x00000004302f7223 */ /* 0x080fe2000001082d */
[----:B------:R-:W-:Y:S01]  /*123a0*/  FFMA.FTZ R48, R52, R4, R5 ;  /* 0x0000000434307223 */ /* 0x000fe20000010005 */
[----:B------:R-:W-:Y:S02]  /*123b0*/  HADD2.F32 R4, -RZ, R50.H1_H1 ;  /* 0x30000032ff047230 */ /* 0x000fe40000004100 */
[----:B------:R-:W-:Y:S02]  /*123c0*/  HADD2.F32 R10, -RZ, R10.H1_H1 ;  /* 0x3000000aff0a7230 */ /* 0x000fe40000004100 */
[----:B------:R-:W-:Y:S02]  /*123d0*/  HADD2.F32 R50, -RZ, R49.H1_H1 ;  /* 0x30000031ff327230 */ /* 0x000fe40000004100 */
[----:B------:R-:W-:Y:S01]  /*123e0*/  FFMA.FTZ R27, R51, R27, R34 ;  /* 0x0000001b331b7223 */ /* 0x000fe20000010022 */
[----:B------:R-:W-:Y:S01]  /*123f0*/  F2FP.F16.E4M3.UNPACK_B R51, R15 ;  /* 0x0000000fff33723e */ /* 0x000fe200020006ff */
[----:B------:R-:W-:Y:S01]  /*12400*/  HADD2.F32 R6, -RZ, R6.H1_H1 ;  /* 0x30000006ff067230 */ /* 0x000fe20000004100 */
        /* <DEDUP_REMOVED lines=8> */
[----:B------:R-:W-:Y:S02]  /*12490*/  HADD2.F32 R4, -RZ, R29.H0_H0 ;  /* 0x2000001dff047230 */ /* 0x000fe40000004100 */
[-C--:B------:R-:W-:Y:S01]  /*124a0*/  FMUL.FTZ R45, R10, R5.reuse ;  /* 0x000000050a2d7220 */ /* 0x080fe20000410000 */
[----:B------:R-:W-:Y:S02]  /*124b0*/  HADD2.F32 R51, -RZ, R51.H1_H1 ;  /* 0x30000033ff337230 */ /* 0x000fe40000004100 */
[----:B------:R-:W-:Y:S01]  /*124c0*/  FMUL.FTZ R5, R6, R5 ;  /* 0x0000000506057220 */ /* 0x000fe20000410000 */
[----:B------:R-:W-:-:S02]  /*124d0*/  HADD2.F32 R36, -RZ, R36.H1_H1 ;  /* 0x30000024ff247230 */ /* 0x000fc40000004100 */
[----:B------:R-:W-:Y:S01]  /*124e0*/  FFMA.FTZ R6, R6, R4, -R45 ;  /* 0x0000000406067223 */ /* 0x000fe2000001082d */
[-C--:B------:R-:W-:Y:S01]  /*124f0*/  F2FP.F16.E4M3.UNPACK_B R33, R11.reuse ;  /* 0x0000000bff21723e */ /* 0x080fe200020006ff */
[----:B------:R-:W-:Y:S01]  /*12500*/  HADD2.F32 R45, -RZ, R34.H1_H1 ;  /* 0x30000022ff2d7230 */ /* 0x000fe20000004100 */
[----:B------:R-:W-:Y:S01]  /*12510*/  F2FP.F16.E4M3.UNPACK_B R11, R11.H1 ;  /* 0x0000000bff0b723e */ /* 0x000fe200030006ff */
[----:B------:R-:W-:Y:S01]  /*12520*/  HADD2.F32 R29, -RZ, R29.H1_H1 ;  /* 0x3000001dff1d7230 */ /* 0x000fe20000004100 */
[----:B------:R-:W-:Y:S01]  /*12530*/  F2FP.F16.E4M3.UNPACK_B R52, R20.H1 ;  /* 0x00000014ff34723e */ /* 0x000fe200030006ff */
[----:B------:R-:W-:Y:S01]  /*12540*/  FFMA.FTZ R10, R10, R4, R5 ;  /* 0x000000040a0a7223 */ /* 0x000fe20000010005 */
[----:B------:R-:W-:Y:S01]  /*12550*/  FMUL.FTZ R34, R51, R36 ;  /* 0x0000002433227220 */ /* 0x000fe20000410000 */
[----:B------:R-:W-:Y:S01]  /*12560*/  F2FP.F16.E4M3.UNPACK_B R4, R26.H1 ;  /* 0x0000001aff04723e */ /* 0x000fe200030006ff */
[C---:B------:R-:W-:Y:S01]  /*12570*/  FMUL.FTZ R36, R45.reuse, R36 ;  /* 0x000000242d247220 */ /* 0x040fe20000410000 */
[----:B------:R-:W-:Y:S01]  /*12580*/  F2FP.F16.E4M3.UNPACK_B R31, R7 ;  /* 0x00000007ff1f723e */ /* 0x000fe200020006ff */
[----:B------:R-:W-:Y:S01]  /*12590*/  FFMA.FTZ R45, R45, R29, -R34 ;  /* 0x0000001d2d2d7223 */ /* 0x000fe20000010822 */
[----:B------:R-:W-:Y:S01]  /*125a0*/  F2FP.F16.E4M3.UNPACK_B R7, R7.H1 ;  /* 0x00000007ff07723e */ /* 0x000fe200030006ff */
[----:B------:R-:W-:-:S02]  /*125b0*/  HADD2.F32 R54, -RZ, R52.H0_H0 ;  /* 0x20000034ff367230 */ /* 0x000fc40000004100 */
[----:B------:R-:W-:Y:S02]  /*125c0*/  HADD2.F32 R5, -RZ, R11.H0_H0 ;  /* 0x2000000bff057230 */ /* 0x000fe40000004100 */
[--C-:B------:R-:W-:Y:S02]  /*125d0*/  HADD2.F32 R34, -RZ, R4.reuse.H0_H0 ;  /* 0x20000004ff227230 */ /* 0x100fe40000004100 */
[----:B------:R-:W-:Y:S01]  /*125e0*/  FFMA.FTZ R29, R51, R29, R36 ;  /* 0x0000001d331d7223 */ /* 0x000fe20000010024 */
[----:B------:R-:W-:Y:S02]  /*125f0*/  HADD2.F32 R53, -RZ, R4.H1_H1 ;  /* 0x30000004ff357230 */ /* 0x000fe40000004100 */
[-C--:B------:R-:W-:Y:S01]  /*12600*/  FMUL.FTZ R51, R54, R5.reuse ;  /* 0x0000000536337220 */ /* 0x080fe20000410000 */
[----:B------:R-:W-:Y:S02]  /*12610*/  HADD2.F32 R4, -RZ, R7.H0_H0 ;  /* 0x20000007ff047230 */ /* 0x000fe40000004100 */
[----:B------:R-:W-:Y:S01]  /*12620*/  FMUL.FTZ R5, R34, R5 ;  /* 0x0000000522057220 */ /* 0x000fe20000410000 */
[----:B------:R-:W-:-:S02]  /*12630*/  HADD2.F32 R57, -RZ, R52.H1_H1 ;  /* 0x30000034ff397230 */ /* 0x000fc40000004100 */
[----:B------:R-:W-:Y:S02]  /*12640*/  HADD2.F32 R11, -RZ, R11.H1_H1 ;  /* 0x3000000bff0b7230 */ /* 0x000fe40000004100 */
[-C--:B------:R-:W-:Y:S01]  /*12650*/  FFMA.FTZ R51, R34, R4.reuse, -R51 ;  /* 0x0000000422337223 */ /* 0x080fe20000010833 */
[----:B------:R-:W-:Y:S02]  /*12660*/  HADD2.F32 R7, -RZ, R7.H1_H1 ;  /* 0x30000007ff077230 */ /* 0x000fe40000004100 */
[----:B------:R-:W-:Y:S01]  /*12670*/  FFMA.FTZ R52, R54, R4, R5 ;  /* 0x0000000436347223 */ /* 0x000fe20000010005 */
[----:B------:R-:W-:Y:S01]  /*12680*/  F2FP.F16.E4M3.UNPACK_B R4, R20 ;  /* 0x00000014ff04723e */ /* 0x000fe200020006ff */
[-C--:B------:R-:W-:Y:S01]  /*12690*/  FMUL.FTZ R34, R57, R11.reuse ;  /* 0x0000000b39227220 */ /* 0x080fe20000410000 */
[C---:B------:R-:W-:Y:S01]  /*126a0*/  FMUL.FTZ R36, R53.reuse, R11 ;  /* 0x0000000b35247220 */ /* 0x040fe20000410000 */
[----:B------:R-:W-:Y:S02]  /*126b0*/  HADD2.F32 R5, -RZ, R33.H0_H0 ;  /* 0x20000021ff057230 */ /* 0x000fe40000004100 */
[-C--:B------:R-:W-:Y:S01]  /*126c0*/  FFMA.FTZ R54, R53, R7.reuse, -R34 ;  /* 0x0000000735367223 */ /* 0x080fe20000010822 */
[----:B------:R-:W-:Y:S01]  /*126d0*/  FFMA.FTZ R53, R57, R7, R36 ;  /* 0x0000000739357223 */ /* 0x000fe20000010024 */
[----:B------:R-:W-:-:S02]  /*126e0*/  HADD2.F32 R58, -RZ, R4.H0_H0 ;  /* 0x20000004ff3a7230 */ /* 0x000fc40000004100 */
[----:B------:R-:W-:Y:S02]  /*126f0*/  HADD2.F32 R57, -RZ, R4.H1_H1 ;  /* 0x30000004ff397230 */ /* 0x000fe40000004100 */
[----:B------:R-:W-:Y:S02]  /*12700*/  HADD2.F32 R33, -RZ, R33.H1_H1 ;  /* 0x30000021ff217230 */ /* 0x000fe40000004100 */
[-C--:B------:R-:W-:Y:S01]  /*12710*/  FMUL.FTZ R7, R58, R5.reuse ;  /* 0x000000053a077220 */ /* 0x080fe20000410000 */
[--C-:B------:R-:W-:Y:S02]  /*12720*/  HADD2.F32 R4, -RZ, R31.reuse.H0_H0 ;  /* 0x2000001fff047230 */ /* 0x100fe40000004100 */
[C---:B------:R-:W-:Y:S01]  /*12730*/  FMUL.FTZ R5, R56.reuse, R5 ;  /* 0x0000000538057220 */ /* 0x040fe20000410000 */
[----:B------:R-:W-:Y:S02]  /*12740*/  HADD2.F32 R31, -RZ, R31.H1_H1 ;  /* 0x3000001fff1f7230 */ /* 0x000fe40000004100 */
[-C--:B------:R-:W-:Y:S01]  /*12750*/  FMUL.FTZ R34, R57, R33.reuse ;  /* 0x0000002139227220 */ /* 0x080fe20000410000 */
[C---:B------:R-:W-:Y:S01]  /*12760*/  FMUL.FTZ R36, R55.reuse, R33 ;  /* 0x0000002137247220 */ /* 0x040fe20000410000 */
[-C--:B------:R-:W-:Y:S01]  /*12770*/  FFMA.FTZ R7, R56, R4.reuse, -R7 ;  /* 0x0000000438077223 */ /* 0x080fe20000010807 */
[----:B------:R-:W-:Y:S01]  /*12780*/  FFMA.FTZ R11, R58, R4, R5 ;  /* 0x000000043a0b7223 */ /* 0x000fe20000010005 */
[-C--:B------:R-:W-:Y:S01]  /*12790*/  FFMA.FTZ R34, R55, R31.reuse, -R34 ;  /* 0x0000001f37227223 */ /* 0x080fe20000010822 */
[----:B------:R-:W-:Y:S01]  /*127a0*/  FFMA.FTZ R36, R57, R31, R36 ;  /* 0x0000001f39247223 */ /* 0x000fe20000010024 */
[----:B------:R-:W-:-:S02]  /*127b0*/  F2FP.SATFINITE.E4M3.F32.PACK_AB_MERGE_C R4, R39, R38, RZ ;  /* 0x000000262704723e */ /* 0x000fc400048070ff */
[----:B------:R-:W-:Y:S02]  /*127c0*/  F2FP.SATFINITE.E4M3.F32.PACK_AB_MERGE_C R40, R41, R40, RZ ;  /* 0x000000282928723e */ /* 0x000fe400048070ff */
[----:B------:R-:W-:Y:S02]  /*127d0*/  F2FP.SATFINITE.E4M3.F32.PACK_AB_MERGE_C R5, R46, R43, RZ ;  /* 0x0000002b2e05723e */ /* 0x000fe400048070ff */
[----:B------:R-:W-:Y:S02]  /*127e0*/  F2FP.SATFINITE.E4M3.F32.PACK_AB_MERGE_C R47, R50, R47, RZ ;  /* 0x0000002f322f723e */ /* 0x000fe400048070ff */
[----:B------:R-:W-:Y:S02]  /*127f0*/  F2FP.SATFINITE.E4M3.F32.PACK_AB_MERGE_C R51, R54, R51, RZ ;  /* 0x000000333633723e */ /* 0x000fe400048070ff */
[----:B------:R-:W-:Y:S02]  /*12800*/  F2FP.SATFINITE.E4M3.F32.PACK_AB_MERGE_C R35, R35, R44, RZ ;  /* 0x0000002c2323723e */ /* 0x000fe400048070ff */
[----:B------:R-:W-:-:S02]  /*12810*/  F2FP.SATFINITE.E4M3.F32.PACK_AB_MERGE_C R48, R49, R48, RZ ;  /* 0x000000303130723e */ /* 0x000fc400048070ff */
[----:B------:R-:W-:Y:S02]  /*12820*/  F2FP.SATFINITE.E4M3.F32.PACK_AB_MERGE_C R52, R53, R52, RZ ;  /* 0x000000343534723e */ /* 0x000fe400048070ff */
[----:B------:R-:W-:Y:S02]  /*12830*/  F2FP.SATFINITE.E4M3.F32.PACK_AB_MERGE_C R4, R32, R37, R4 ;  /* 0x000000252004723e */ /* 0x000fe40004807004 */
[----:B------:R-:W-:Y:S02]  /*12840*/  F2FP.SATFINITE.E4M3.F32.PACK_AB_MERGE_C R8, R8, R9, R40 ;  /* 0x000000090808723e */ /* 0x000fe40004807028 */
[----:B------:R-:W-:Y:S02]  /*12850*/  F2FP.SATFINITE.E4M3.F32.PACK_AB_MERGE_C R5, R42, R25, R5 ;  /* 0x000000192a05723e */ /* 0x000fe40004807005 */
[----:B------:R-:W-:Y:S02]  /*12860*/  F2FP.SATFINITE.E4M3.F32.PACK_AB_MERGE_C R6, R45, R6, R47 ;  /* 0x000000062d06723e */ /* 0x000fe4000480702f */
[----:B------:R-:W-:-:S02]  /*12870*/  F2FP.SATFINITE.E4M3.F32.PACK_AB_MERGE_C R7, R34, R7, R51 ;  /* 0x000000072207723e */ /* 0x000fc40004807033 */
[----:B------:R-:W-:Y:S02]  /*12880*/  F2FP.SATFINITE.E4M3.F32.PACK_AB_MERGE_C R9, R27, R28, R35 ;  /* 0x0000001c1b09723e */ /* 0x000fe40004807023 */
[----:B------:R-:W-:Y:S02]  /*12890*/  F2FP.SATFINITE.E4M3.F32.PACK_AB_MERGE_C R10, R29, R10, R48 ;  /* 0x0000000a1d0a723e */ /* 0x000fe40004807030 */
[----:B------:R-:W-:Y:S01]  /*128a0*/  F2FP.SATFINITE.E4M3.F32.PACK_AB_MERGE_C R11, R36, R11, R52 ;  /* 0x0000000b240b723e */ /* 0x000fe20004807034 */
[----:B------:R2:W-:Y:S04]  /*128b0*/  STS.128 [R59+0x20400], R4 ;  /* 0x020400043b007388 */ /* 0x0005e80000000c00 */
[----:B------:R2:W-:Y:S02]  /*128c0*/  STS.128 [R21+0x20400], R8 ;  /* 0x0204000815007388 */ /* 0x0005e40000000c00 */
.L_x_476:
[----:B------:R-:W-:Y:S05]  /*128d0*/  BSYNC B1 ;  /* 0x0000000000017941 */ /* 0x000fea0003800000 */
.L_x_475:
[----:B------:R-:W-:Y:S04]  /*128e0*/  BSSY B1, `(.L_x_477) ;  /* 0x00000cf000017945 */ /* 0x000fe80003800000 */
[----:B------:R-:W-:Y:S05]  /*128f0*/  @P1 BRA `(.L_x_478) ;  /* 0x0000000c00341947 */ /* 0x000fea0003800000 */
[----:B-12---:R-:W2:Y:S04]  /*12900*/  LDL R6, [R1+0x24] ;  /* 0x0000240001067983 */ /* 0x006ea80000100800 */
[----:B------:R-:W3:Y:S01]  /*12910*/  LDL R59, [R1+0x64] ;  /* 0x00006400013b7983 */ /* 0x000ee20000100800 */
[----:B------:R-:W1:Y:S01]  /*12920*/  S2R R4, SR_TID.X ;  /* 0x0000000000047919 */ /* 0x000e620000002100 */
[C---:B------:R-:W-:Y:S01]  /*12930*/  IADD3 R8, R23.reuse, 0x40, RZ ;  /* 0x0000004017087810 */ /* 0x040fe20007ffe0ff */
[----:B------:R-:W-:-:S04]  /*12940*/  VIADD R9, R23, 0x40 ;  /* 0x0000004017097836 */ /* 0x000fc80000000000 */
[----:B------:R-:W-:Y:S02]  /*12950*/  IMAD.SHL.U32 R8, R8, 0x80, RZ ;  /* 0x0000008008087824 */ /* 0x000fe400078e00ff */
[----:B-1----:R-:W-:-:S05]  /*12960*/  VIADD R5, R4, 0xffffff80 ;  /* 0xffffff8004057836 */ /* 0x002fca0000000000 */
[----:B------:R-:W-:-:S04]  /*12970*/  SHF.R.S32.HI R4, RZ, 0x1f, R5 ;  /* 0x0000001fff047819 */ /* 0x000fc80000011405 */
[----:B------:R-:W-:-:S04]  /*12980*/  LEA.HI R4, R4, R5, RZ, 0x3 ;  /* 0x0000000504047211 */ /* 0x000fc800078f18ff */
[----:B------:R-:W-:-:S05]  /*12990*/  LOP3.LUT R4, R4, 0xfffffff8, RZ, 0xc0, !PT ;  /* 0xfffffff804047812 */ /* 0x000fca00078ec0ff */
[----:B------:R-:W-:Y:S02]  /*129a0*/  IMAD.IADD R4, R5, 0x1, -R4 ;  /* 0x0000000105047824 */ /* 0x000fe400078e0a04 */
[----:B------:R-:W-:-:S03]  /*129b0*/  IMAD.SHL.U32 R9, R9, 0x80, RZ ;  /* 0x0000008009097824 */ /* 0x000fc600078e00ff */
[----:B------:R-:W-:-:S04]  /*129c0*/  LEA.HI R4, R3, R4, RZ, 0x1c ;  /* 0x0000000403047211 */ /* 0x000fc800078fe0ff */
[----:B------:R-:W-:Y:S01]  /*129d0*/  SHF.R.S32.HI R7, RZ, 0x1f, R4 ;  /* 0x0000001fff077819 */ /* 0x000fe20000011404 */
[----:B------:R-:W-:Y:S01]  /*129e0*/  IMAD.SHL.U32 R5, R4, 0x10, RZ ;  /* 0x0000001004057824 */ /* 0x000fe200078e00ff */
[----:B------:R-:W-:Y:S02]  /*129f0*/  LOP3.LUT R9, R9, 0x380, RZ, 0xc0, !PT ;  /* 0x0000038009097812 */ /* 0x000fe400078ec0ff */
[----:B------:R-:W-:Y:S02]  /*12a00*/  LOP3.LUT R8, R8, 0x380, RZ, 0xc0, !PT ;  /* 0x0000038008087812 */ /* 0x000fe400078ec0ff */
[----:B------:R-:W-:Y:S02]  /*12a10*/  LEA.HI R7, R7, R4, RZ, 0x3 ;  /* 0x0000000407077211 */ /* 0x000fe400078f18ff */
[----:B------:R-:W-:Y:S02]  /*12a20*/  SHF.R.U32.HI R8, RZ, 0x3, R8 ;  /* 0x00000003ff087819 */ /* 0x000fe40000011608 */
[----:B------:R-:W-:-:S02]  /*12a30*/  LOP3.LUT R4, R9, 0x70, R5, 0xf8, !PT ;  /* 0x0000007009047812 */ /* 0x000fc400078ef805 */
[----:B------:R-:W-:Y:S02]  /*12a40*/  SHF.L.U32 R7, R7, 0xb, RZ ;  /* 0x0000000b07077819 */ /* 0x000fe400000006ff */
        /* <DEDUP_REMOVED lines=17> */
[----:B--2---:R-:W-:Y:S02]  /*12b60*/  IADD3 R21, R4, R7, R6 ;  /* 0x0000000704157210 */ /* 0x004fe40007ffe006 */
[----:B---3--:R-:W1:Y:S03]  /*12b70*/  LDS.128 R4, [R59+0x20400] ;  /* 0x020400003b047984 */ /* 0x008e660000000c00 */
[----:B------:R-:W-:-:S05]  /*12b80*/  IMAD.IADD R21, R22, 0x1, R21 ;  /* 0x0000000116157824 */ /* 0x000fca00078e0215 */
[----:B------:R-:W2:Y:S01]  /*12b90*/  LDS.128 R8, [R21+0x20400] ;  /* 0x0204000015087984 */ /* 0x000ea20000000c00 */
[-C--:B-1----:R-:W-:Y:S02]  /*12ba0*/  F2FP.F16.E4M3.UNPACK_B R25, R4.reuse ;  /* 0x00000004ff19723e */ /* 0x082fe400020006ff */
[----:B------:R-:W-:Y:S02]  /*12bb0*/  F2FP.F16.E4M3.UNPACK_B R4, R4.H1 ;  /* 0x00000004ff04723e */ /* 0x000fe400030006ff */
[----:B--2---:R-:W-:Y:S02]  /*12bc0*/  F2FP.F16.E4M3.UNPACK_B R32, R8.H1 ;  /* 0x00000008ff20723e */ /* 0x004fe400030006ff */
[----:B------:R-:W-:-:S03]  /*12bd0*/  F2FP.F16.E4M3.UNPACK_B R27, R5 ;  /* 0x00000005ff1b723e */ /* 0x000fc600020006ff */
[----:B------:R-:W-:Y:S01]  /*12be0*/  HADD2.F32 R33, -RZ, R32.H0_H0 ;  /* 0x20000020ff217230 */ /* 0x000fe20000004100 */
[----:B------:R-:W-:Y:S01]  /*12bf0*/  F2FP.F16.E4M3.UNPACK_B R28, R5.H1 ;  /* 0x00000005ff1c723e */ /* 0x000fe200030006ff */
[----:B------:R-:W-:-:S03]  /*12c00*/  HADD2.F32 R5, -RZ, R4.H0_H0 ;  /* 0x20000004ff057230 */ /* 0x000fc60000004100 */
[-C--:B------:R-:W-:Y:S01]  /*12c10*/  FMUL.FTZ R40, R39, R33.reuse ;  /* 0x0000002127287220 */ /* 0x080fe20000410000 */
[----:B------:R-:W-:Y:S01]  /*12c20*/  F2FP.F16.E4M3.UNPACK_B R8, R8 ;  /* 0x00000008ff08723e */ /* 0x000fe200020006ff */
[C---:B------:R-:W-:Y:S02]  /*12c30*/  FMUL.FTZ R38, R43.reuse, R33 ;  /* 0x000000212b267220 */ /* 0x040fe40000410000 */
[----:B------:R-:W-:Y:S01]  /*12c40*/  FFMA.FTZ R40, R43, R5, R40 ;  /* 0x000000052b287223 */ /* 0x000fe20000010028 */
[----:B------:R-:W-:Y:S02]  /*12c50*/  F2FP.F16.E4M3.UNPACK_B R43, R0 ;  /* 0x00000000ff2b723e */ /* 0x000fe400020006ff */
[-C--:B------:R-:W-:Y:S02]  /*12c60*/  F2FP.F16.E4M3.UNPACK_B R34, R9.reuse ;  /* 0x00000009ff22723e */ /* 0x080fe400020006ff */
[----:B0-----:R-:W-:Y:S01]  /*12c70*/  F2FP.F16.E4M3.UNPACK_B R35, R9.H1 ;  /* 0x00000009ff23723e */ /* 0x001fe200030006ff */
[----:B------:R-:W-:-:S02]  /*12c80*/  HADD2.F32 R9, -RZ, R8.H0_H0 ;  /* 0x20000008ff097230 */ /* 0x000fc40000004100 */
[----:B------:R-:W-:Y:S02]  /*12c90*/  HADD2.F32 R44, -RZ, R43.H0_H0 ;  /* 0x2000002bff2c7230 */ /* 0x000fe40000004100 */
[----:B------:R-:W-:Y:S01]  /*12ca0*/  FFMA.FTZ R38, R39, R5, -R38 ;  /* 0x0000000527267223 */ /* 0x000fe20000010826 */
[----:B------:R-:W-:Y:S02]  /*12cb0*/  HADD2.F32 R32, -RZ, R32.H1_H1 ;  /* 0x30000020ff207230 */ /* 0x000fe40000004100 */
[----:B------:R-:W-:Y:S02]  /*12cc0*/  HADD2.F32 R39, -RZ, R37.H1_H1 ;  /* 0x30000025ff277230 */ /* 0x000fe40000004100 */
[-C--:B------:R-:W-:Y:S01]  /*12cd0*/  FMUL.FTZ R37, R48, R9.reuse ;  /* 0x0000000930257220 */ /* 0x080fe20000410000 */
[----:B------:R-:W-:Y:S02]  /*12ce0*/  HADD2.F32 R5, -RZ, R4.H1_H1 ;  /* 0x30000004ff057230 */ /* 0x000fe40000004100 */
[----:B------:R-:W-:Y:S01]  /*12cf0*/  FMUL.FTZ R9, R44, R9 ;  /* 0x000000092c097220 */ /* 0x000fe20000410000 */
[----:B------:R-:W-:-:S02]  /*12d00*/  HADD2.F32 R4, -RZ, R25.H0_H0 ;  /* 0x20000019ff047230 */ /* 0x000fc40000004100 */
[-C--:B------:R-:W-:Y:S01]  /*12d10*/  FMUL.FTZ R42, R41, R32.reuse ;  /* 0x00000020292a7220 */ /* 0x080fe20000410000 */
[C---:B------:R-:W-:Y:S02]  /*12d20*/  FMUL.FTZ R32, R39.reuse, R32 ;  /* 0x0000002027207220 */ /* 0x040fe40000410000 */
[----:B------:R-:W-:Y:S01]  /*12d30*/  FFMA.FTZ R9, R48, R4, R9 ;  /* 0x0000000430097223 */ /* 0x000fe20000010009 */
[-C--:B------:R-:W-:Y:S01]  /*12d40*/  FFMA.FTZ R39, R39, R5.reuse, -R42 ;  /* 0x0000000527277223 */ /* 0x080fe2000001082a */
[----:B------:R-:W-:Y:S02]  /*12d50*/  F2FP.F16.E4M3.UNPACK_B R48, R14.H1 ;  /* 0x0000000eff30723e */ /* 0x000fe400030006ff */
[----:B------:R-:W-:Y:S01]  /*12d60*/  F2FP.F16.E4M3.UNPACK_B R42, R24.H1 ;  /* 0x00000018ff2a723e */ /* 0x000fe200030006ff */
[----:B------:R-:W-:Y:S01]  /*12d70*/  FFMA.FTZ R41, R41, R5, R32 ;  /* 0x0000000529297223 */ /* 0x000fe20000010020 */
[----:B------:R-:W-:Y:S01]  /*12d80*/  FFMA.FTZ R37, R44, R4, -R37 ;  /* 0x000000042c257223 */ /* 0x000fe20000010825 */
[----:B------:R-:W-:-:S02]  /*12d90*/  HADD2.F32 R46, -RZ, R48.H0_H0 ;  /* 0x20000030ff2e7230 */ /* 0x000fc40000004100 */
[----:B------:R-:W-:Y:S02]  /*12da0*/  HADD2.F32 R5, -RZ, R35.H0_H0 ;  /* 0x20000023ff057230 */ /* 0x000fe40000004100 */
[----:B------:R-:W-:Y:S02]  /*12db0*/  HADD2.F32 R44, -RZ, R42.H0_H0 ;  /* 0x2000002aff2c7230 */ /* 0x000fe40000004100 */
[----:B------:R-:W-:Y:S02]  /*12dc0*/  HADD2.F32 R45, -RZ, R43.H1_H1 ;  /* 0x3000002bff2d7230 */ /* 0x000fe40000004100 */
[-C--:B------:R-:W-:Y:S01]  /*12dd0*/  FMUL.FTZ R43, R46, R5.reuse ;  /* 0x000000052e2b7220 */ /* 0x080fe20000410000 */
[----:B------:R-:W-:Y:S02]  /*12de0*/  HADD2.F32 R4, -RZ, R28.H0_H0 ;  /* 0x2000001cff047230 */ /* 0x000fe40000004100 */
[----:B------:R-:W-:Y:S01]  /*12df0*/  FMUL.FTZ R5, R44, R5 ;  /* 0x000000052c057220 */ /* 0x000fe20000410000 */
[----:B------:R-:W-:-:S02]  /*12e00*/  HADD2.F32 R8, -RZ, R8.H1_H1 ;  /* 0x30000008ff087230 */ /* 0x000fc40000004100 */
[-C--:B------:R-:W-:Y:S01]  /*12e10*/  FFMA.FTZ R43, R44, R4.reuse, -R43 ;  /* 0x000000042c2b7223 */ /* 0x080fe2000001082b */
[----:B------:R-:W-:Y:S01]  /*12e20*/  FFMA.FTZ R44, R46, R4, R5 ;  /* 0x000000042e2c7223 */ /* 0x000fe20000010005 */
[----:B------:R-:W-:Y:S01]  /*12e30*/  HADD2.F32 R46, -RZ, R42.H1_H1 ;  /* 0x3000002aff2e7230 */ /* 0x000fe20000004100 */
[----:B------:R-:W-:Y:S01]  /*12e40*/  F2FP.F16.E4M3.UNPACK_B R42, R24 ;  /* 0x00000018ff2a723e */ /* 0x000fe200020006ff */
[----:B------:R-:W-:Y:S02]  /*12e50*/  HADD2.F32 R25, -RZ, R25.H1_H1 ;  /* 0x30000019ff197230 */ /* 0x000fe40000004100 */
[-C--:B------:R-:W-:Y:S01]  /*12e60*/  FMUL.FTZ R32, R47, R8.reuse ;  /* 0x000000082f207220 */ /* 0x080fe20000410000 */
[----:B------:R-:W-:Y:S02]  /*12e70*/  HADD2.F32 R52, -RZ, R48.H1_H1 ;  /* 0x30000030ff347230 */ /* 0x000fe40000004100 */
[----:B------:R-:W-:Y:S01]  /*12e80*/  FMUL.FTZ R8, R45, R8 ;  /* 0x000000082d087220 */ /* 0x000fe20000410000 */
[----:B------:R-:W-:-:S02]  /*12e90*/  HADD2.F32 R35, -RZ, R35.H1_H1 ;  /* 0x30000023ff237230 */ /* 0x000fc40000004100 */
[----:B------:R-:W-:Y:S02]  /*12ea0*/  HADD2.F32 R5, -RZ, R34.H0_H0 ;  /* 0x20000022ff057230 */ /* 0x000fe40000004100 */
[----:B------:R-:W-:Y:S02]  /*12eb0*/  HADD2.F32 R48, -RZ, R42.H0_H0 ;  /* 0x2000002aff307230 */ /* 0x000fe40000004100 */
[-C--:B------:R-:W-:Y:S01]  /*12ec0*/  FFMA.FTZ R32, R45, R25.reuse, -R32 ;  /* 0x000000192d207223 */ /* 0x080fe20000010820 */
[----:B------:R-:W-:Y:S01]  /*12ed0*/  FFMA.FTZ R8, R47, R25, R8 ;  /* 0x000000192f087223 */ /* 0x000fe20000010008 */
[----:B------:R-:W-:Y:S02]  /*12ee0*/  HADD2.F32 R28, -RZ, R28.H1_H1 ;  /* 0x3000001cff1c7230 */ /* 0x000fe40000004100 */
[-C--:B------:R-:W-:Y:S01]  /*12ef0*/  FMUL.FTZ R45, R52, R35.reuse ;  /* 0x00000023342d7220 */ /* 0x080fe20000410000 */
[----:B------:R-:W-:Y:S02]  /*12f00*/  HADD2.F32 R4, -RZ, R27.H0_H0 ;  /* 0x2000001bff047230 */ /* 0x000fe40000004100 */
[----:B------:R-:W-:Y:S01]  /*12f10*/  FMUL.FTZ R35, R46, R35 ;  /* 0x000000232e237220 */ /* 0x000fe20000410000 */
[-C--:B------:R-:W-:Y:S01]  /*12f20*/  FMUL.FTZ R25, R50, R5.reuse ;  /* 0x0000000532197220 */ /* 0x080fe20000410000 */
[----:B------:R-:W-:Y:S01]  /*12f30*/  FMUL.FTZ R5, R48, R5 ;  /* 0x0000000530057220 */ /* 0x000fe20000410000 */
[-C--:B------:R-:W-:Y:S01]  /*12f40*/  FFMA.FTZ R46, R46, R28.reuse, -R45 ;  /* 0x0000001c2e2e7223 */ /* 0x080fe2000001082d */
[----:B------:R-:W-:Y:S01]  /*12f50*/  FFMA.FTZ R35, R52, R28, R35 ;  /* 0x0000001c34237223 */ /* 0x000fe20000010023 */
[----:B------:R-:W-:Y:S01]  /*12f60*/  F2FP.F16.E4M3.UNPACK_B R36, R10 ;  /* 0x0000000aff24723e */ /* 0x000fe200020006ff */
[----:B------:R-:W-:Y:S01]  /*12f70*/  FFMA.FTZ R28, R50, R4, R5 ;  /* 0x00000004321c7223 */ /* 0x000fe20000010005 */
[----:B------:R-:W-:-:S02]  /*12f80*/  F2FP.F16.E4M3.UNPACK_B R10, R10.H1 ;  /* 0x0000000aff0a723e */ /* 0x000fc400030006ff */
[----:B------:R-:W-:Y:S01]  /*12f90*/  F2FP.F16.E4M3.UNPACK_B R50, R15.H1 ;  /* 0x0000000fff32723e */ /* 0x000fe200030006ff */
[----:B------:R-:W-:Y:S01]  /*12fa0*/  HADD2.F32 R34, -RZ, R34.H1_H1 ;  /* 0x30000022ff227230 */ /* 0x000fe20000004100 */
[----:B------:R-:W-:Y:S01]  /*12fb0*/  F2FP.F16.E4M3.UNPACK_B R29, R6 ;  /* 0x00000006ff1d723e */ /* 0x000fe200020006ff */
[----:B------:R-:W-:Y:S01]  /*12fc0*/  FFMA.FTZ R25, R48, R4, -R25 ;  /* 0x0000000430197223 */ /* 0x000fe20000010819 */
[----:B------:R-:W-:Y:S01]  /*12fd0*/  F2FP.F16.E4M3.UNPACK_B R6, R6.H1 ;  /* 0x00000006ff06723e */ /* 0x000fe200030006ff */
[----:B------:R-:W-:Y:S02]  /*12fe0*/  HADD2.F32 R52, -RZ, R50.H0_H0 ;  /* 0x20000032ff347230 */ /* 0x000fe40000004100 */
[----:B------:R-:W-:Y:S02]  /*12ff0*/  HADD2.F32 R5, -RZ, R10.H0_H0 ;  /* 0x2000000aff057230 */ /* 0x000fe40000004100 */
[----:B------:R-:W-:Y:S02]  /*13000*/  HADD2.F32 R48, -RZ, R49.H0_H0 ;  /* 0x20000031ff307230 */ /* 0x000fe40000004100 */
[----:B------:R-:W-:-:S02]  /*13010*/  HADD2.F32 R47, -RZ, R42.H1_H1 ;  /* 0x3000002aff2f7230 */ /* 0x000fc40000004100 */
[-C--:B------:R-:W-:Y:S01]  /*13020*/  FMUL.FTZ R42, R51, R34.reuse ;  /* 0x00000022332a7220 */ /* 0x080fe20000410000 */
[----:B------:R-:W-:Y:S02]  /*13030*/  HADD2.F32 R27, -RZ, R27.H1_H1 ;  /* 0x3000001bff1b7230 */ /* 0x000fe40000004100 */
[-C--:B------:R-:W-:Y:S01]  /*13040*/  FMUL.FTZ R45, R52, R5.reuse ;  /* 0x00000005342d7220 */ /* 0x080fe20000410000 */
[----:B------:R-:W-:Y:S02]  /*13050*/  HADD2.F32 R4, -RZ, R6.H0_H0 ;  /* 0x20000006ff047230 */ /* 0x000fe40000004100 */
[C---:B------:R-:W-:Y:S01]  /*13060*/  FMUL.FTZ R5, R48.reuse, R5 ;  /* 0x0000000530057220 */ /* 0x040fe20000410000 */
[C---:B------:R-:W-:Y:S01]  /*13070*/  FMUL.FTZ R34, R47.reuse, R34 ;  /* 0x000000222f227220 */ /* 0x040fe20000410000 */
[----:B------:R-:W-:Y:S01]  /*13080*/  FFMA.FTZ R42, R47, R27, -R42 ;  /* 0x0000001b2f2a7223 */ /* 0x000fe2000001082a */
[-C--:B------:R-:W-:Y:S01]  /*13090*/  FFMA.FTZ R47, R48, R4.reuse, -R45 ;  /* 0x00000004302f7223 */ /* 0x080fe2000001082d */
[----:B------:R-:W-:Y:S01]  /*130a0*/  FFMA.FTZ R48, R52, R4, R5 ;  /* 0x0000000434307223 */ /* 0x000fe20000010005 */
[----:B------:R-:W-:-:S02]  /*130b0*/  HADD2.F32 R4, -RZ, R50.H1_H1 ;  /* 0x30000032ff047230 */ /* 0x000fc40000004100 */
        /* <DEDUP_REMOVED lines=81> */
.L_x_478:
[----:B------:R-:W-:Y:S05]  /*135d0*/  BSYNC B1 ;  /* 0x0000000000017941 */ /* 0x000fea0003800000 */
.L_x_477:
[----:B------:R-:W-:Y:S05]  /*135e0*/  @P0 BRA `(.L_x_465) ;  /* 0x0000000c001c0947 */ /* 0x000fea0003800000 */
[----:B-123--:R-:W1:Y:S01]  /*135f0*/  S2R R4, SR_TID.X ;  /* 0x0000000000047919 */ /* 0x00ee620000002100 */
[----:B------:R-:W2:Y:S01]  /*13600*/  LDL R49, [R1+0x60] ;  /* 0x0000600001317983 */ /* 0x000ea20000100800 */
[----:B-1----:R-:W-:-:S05]  /*13610*/  VIADD R5, R4, 0xffffff80 ;  /* 0xffffff8004057836 */ /* 0x002fca0000000000 */
[----:B------:R-:W-:-:S04]  /*13620*/  SHF.R.S32.HI R4, RZ, 0x1f, R5 ;  /* 0x0000001fff047819 */ /* 0x000fc80000011405 */
[----:B------:R-:W-:-:S04]  /*13630*/  LEA.HI R4, R4, R5, RZ, 0x3 ;  /* 0x0000000504047211 */ /* 0x000fc800078f18ff */
[----:B------:R-:W-:-:S05]  /*13640*/  LOP3.LUT R4, R4, 0xfffffff8, RZ, 0xc0, !PT ;  /* 0xfffffff804047812 */ /* 0x000fca00078ec0ff */
[----:B------:R-:W-:Y:S02]  /*13650*/  IMAD.IADD R4, R5, 0x1, -R4 ;  /* 0x0000000105047824 */ /* 0x000fe400078e0a04 */
[----:B------:R-:W3:Y:S03]  /*13660*/  LDL R5, [R1+0x20] ;  /* 0x0000200001057983 */ /* 0x000ee60000100800 */
[----:B------:R-:W-:-:S04]  /*13670*/  LEA.HI R3, R3, R4, RZ, 0x1c ;  /* 0x0000000403037211 */ /* 0x000fc800078fe0ff */
[----:B------:R-:W-:Y:S02]  /*13680*/  SHF.R.S32.HI R6, RZ, 0x1f, R3 ;  /* 0x0000001fff067819 */ /* 0x000fe40000011403 */
[----:B------:R-:W-:Y:S02]  /*13690*/  SHF.L.U32 R4, R3, 0x4, RZ ;  /* 0x0000000403047819 */ /* 0x000fe400000006ff */
[----:B------:R-:W-:Y:S02]  /*136a0*/  LEA.HI R6, R6, R3, RZ, 0x3 ;  /* 0x0000000306067211 */ /* 0x000fe400078f18ff */
[----:B------:R-:W-:Y:S02]  /*136b0*/  SHF.R.U32.HI R7, RZ, 0x3, R237 ;  /* 0x00000003ff077819 */ /* 0x000fe400000116ed */
[----:B------:R-:W-:Y:S01]  /*136c0*/  LOP3.LUT R3, R237, 0x70, R4, 0xf8, !PT ;  /* 0x00000070ed037812 */ /* 0x000fe200078ef804 */
[----:B------:R-:W-:-:S03]  /*136d0*/  IMAD.SHL.U32 R6, R6, 0x800, RZ ;  /* 0x0000080006067824 */ /* 0x000fc600078e00ff */
[----:B------:R-:W-:Y:S02]  /*136e0*/  LOP3.LUT R3, R3, R7, RZ, 0x3c, !PT ;  /* 0x0000000703037212 */ /* 0x000fe400078e3cff */
[----:B------:R-:W-:Y:S02]  /*136f0*/  LOP3.LUT R6, R6, 0xffffc000, RZ, 0xc0, !PT ;  /* 0xffffc00006067812 */ /* 0x000fe400078ec0ff */
[----:B------:R-:W-:Y:S02]  /*13700*/  F2FP.F16.E4M3.UNPACK_B R37, R0.H1 ;  /* 0x00000000ff25723e */ /* 0x000fe400030006ff */
[----:B------:R-:W-:-:S03]  /*13710*/  F2FP.F16.E4M3.UNPACK_B R41, R13.H1 ;  /* 0x0000000dff29723e */ /* 0x000fc600030006ff */
[----:B0-----:R-:W-:Y:S02]  /*13720*/  HADD2.F32 R35, -RZ, R37.H0_H0 ;  /* 0x20000025ff237230 */ /* 0x001fe40000004100 */
[--C-:B------:R-:W-:Y:S02]  /*13730*/  HADD2.F32 R39, -RZ, R41.reuse.H0_H0 ;  /* 0x20000029ff277230 */ /* 0x100fe40000004100 */
[----:B------:R-:W-:Y:S02]  /*13740*/  HADD2.F32 R46, -RZ, R41.H1_H1 ;  /* 0x30000029ff2e7230 */ /* 0x000fe40000004100 */
[----:B------:R-:W-:Y:S01]  /*13750*/  HADD2.F32 R40, -RZ, R37.H1_H1 ;  /* 0x30000025ff287230 */ /* 0x000fe20000004100 */
[----:B------:R-:W-:Y:S02]  /*13760*/  F2FP.F16.E4M3.UNPACK_B R45, R14 ;  /* 0x0000000eff2d723e */ /* 0x000fe400020006ff */
[----:B---3--:R-:W-:Y:S02]  /*13770*/  IADD3 R3, R3, R6, R5 ;  /* 0x0000000603037210 */ /* 0x008fe40007ffe005 */
[----:B--2---:R-:W0:Y:S03]  /*13780*/  LDS.128 R4, [R49+0x20400] ;  /* 0x0204000031047984 */ /* 0x004e260000000c00 */
[----:B------:R-:W-:-:S05]  /*13790*/  IMAD.IADD R3, R22, 0x1, R3 ;  /* 0x0000000116037824 */ /* 0x000fca00078e0203 */
[----:B------:R-:W1:Y:S01]  /*137a0*/  LDS.128 R8, [R3+0x20400] ;  /* 0x0204000003087984 */ /* 0x000e620000000c00 */
[-C--:B0-----:R-:W-:Y:S02]  /*137b0*/  F2FP.F16.E4M3.UNPACK_B R21, R4.reuse ;  /* 0x00000004ff15723e */ /* 0x081fe400020006ff */
[----:B------:R-:W-:Y:S02]  /*137c0*/  F2FP.F16.E4M3.UNPACK_B R4, R4.H1 ;  /* 0x00000004ff04723e */ /* 0x000fe400030006ff */
[----:B-1----:R-:W-:Y:S02]  /*137d0*/  F2FP.F16.E4M3.UNPACK_B R31, R8.H1 ;  /* 0x00000008ff1f723e */ /* 0x002fe400030006ff */
[----:B------:R-:W-:-:S03]  /*137e0*/  F2FP.F16.E4M3.UNPACK_B R25, R5 ;  /* 0x00000005ff19723e */ /* 0x000fc600020006ff */
[----:B------:R-:W-:Y:S01]  /*137f0*/  HADD2.F32 R32, -RZ, R31.H0_H0 ;  /* 0x2000001fff207230 */ /* 0x000fe20000004100 */
[----:B------:R-:W-:Y:S01]  /*13800*/  F2FP.F16.E4M3.UNPACK_B R27, R5.H1 ;  /* 0x00000005ff1b723e */ /* 0x000fe200030006ff */
[----:B------:R-:W-:-:S03]  /*13810*/  HADD2.F32 R5, -RZ, R4.H0_H0 ;  /* 0x20000004ff057230 */ /* 0x000fc60000004100 */
[-C--:B------:R-:W-:Y:S01]  /*13820*/  FMUL.FTZ R38, R35, R32.reuse ;  /* 0x0000002023267220 */ /* 0x080fe20000410000 */
[C---:B------:R-:W-:Y:S01]  /*13830*/  FMUL.FTZ R36, R39.reuse, R32 ;  /* 0x0000002027247220 */ /* 0x040fe20000410000 */
[----:B------:R-:W-:Y:S02]  /*13840*/  F2FP.F16.E4M3.UNPACK_B R8, R8 ;  /* 0x00000008ff08723e */ /* 0x000fe400020006ff */
[----:B------:R-:W-:Y:S01]  /*13850*/  FFMA.FTZ R38, R39, R5, R38 ;  /* 0x0000000527267223 */ /* 0x000fe20000010026 */
[----:B------:R-:W-:Y:S01]  /*13860*/  F2FP.F16.E4M3.UNPACK_B R39, R13 ;  /* 0x0000000dff27723e */ /* 0x000fe200020006ff */
[----:B------:R-:W-:Y:S01]  /*13870*/  FFMA.FTZ R35, R35, R5, -R36 ;  /* 0x0000000523237223 */ /* 0x000fe20000010824 */
[----:B------:R-:W-:Y:S01]  /*13880*/  F2FP.F16.E4M3.UNPACK_B R36, R0 ;  /* 0x00000000ff24723e */ /* 0x000fe200020006ff */
[----:B------:R-:W-:Y:S02]  /*13890*/  HADD2.F32 R5, -RZ, R8.H0_H0 ;  /* 0x20000008ff057230 */ /* 0x000fe40000004100 */
[----:B------:R-:W-:-:S02]  /*138a0*/  HADD2.F32 R44, -RZ, R39.H0_H0 ;  /* 0x20000027ff2c7230 */ /* 0x000fc40000004100 */
[----:B------:R-:W-:Y:S02]  /*138b0*/  HADD2.F32 R31, -RZ, R31.H1_H1 ;  /* 0x3000001fff1f7230 */ /* 0x000fe40000004100 */
[----:B------:R-:W-:Y:S02]  /*138c0*/  HADD2.F32 R42, -RZ, R36.H0_H0 ;  /* 0x20000024ff2a7230 */ /* 0x000fe40000004100 */
[----:B------:R-:W-:Y:S01]  /*138d0*/  FMUL.FTZ R13, R44, R5 ;  /* 0x000000052c0d7220 */ /* 0x000fe20000410000 */
[----:B------:R-:W-:Y:S02]  /*138e0*/  HADD2.F32 R0, -RZ, R21.H0_H0 ;  /* 0x20000015ff007230 */ /* 0x000fe40000004100 */
[----:B------:R-:W-:Y:S01]  /*138f0*/  FMUL.FTZ R37, R46, R31 ;  /* 0x0000001f2e257220 */ /* 0x000fe20000410000 */
[----:B------:R-:W-:Y:S01]  /*13900*/  HADD2.F32 R4, -RZ, R4.H1_H1 ;  /* 0x30000004ff047230 */ /* 0x000fe20000004100 */
[----:B------:R-:W-:Y:S01]  /*13910*/  F2FP.F16.E4M3.UNPACK_B R33, R9 ;  /* 0x00000009ff21723e */ /* 0x000fe200020006ff */
[----:B------:R-:W-:Y:S01]  /*13920*/  FMUL.FTZ R31, R40, R31 ;  /* 0x0000001f281f7220 */ /* 0x000fe20000410000 */
[C---:B------:R-:W-:Y:S01]  /*13930*/  FMUL.FTZ R5, R42.reuse, R5 ;  /* 0x000000052a057220 */ /* 0x040fe20000410000 */
[----:B------:R-:W-:Y:S01]  /*13940*/  FFMA.FTZ R13, R42, R0, -R13 ;  /* 0x000000002a0d7223 */ /* 0x000fe2000001080d */
[----:B------:R-:W-:Y:S01]  /*13950*/  HADD2.F32 R43, -RZ, R39.H1_H1 ;  /* 0x30000027ff2b7230 */ /* 0x000fe20000004100 */
[----:B------:R-:W-:Y:S01]  /*13960*/  F2FP.F16.E4M3.UNPACK_B R9, R9.H1 ;  /* 0x00000009ff09723e */ /* 0x000fe200030006ff */
[----:B------:R-:W-:Y:S01]  /*13970*/  HADD2.F32 R8, -RZ, R8.H1_H1 ;  /* 0x30000008ff087230 */ /* 0x000fe20000004100 */
[----:B------:R-:W-:Y:S01]  /*13980*/  F2FP.F16.E4M3.UNPACK_B R42, R24.H1 ;  /* 0x00000018ff2a723e */ /* 0x000fe200030006ff */
[----:B------:R-:W-:-:S02]  /*13990*/  HADD2.F32 R41, -RZ, R36.H1_H1 ;  /* 0x30000024ff297230 */ /* 0x000fc40000004100 */
[-C--:B------:R-:W-:Y:S01]  /*139a0*/  FFMA.FTZ R31, R46, R4.reuse, R31 ;  /* 0x000000042e1f7223 */ /* 0x080fe2000001001f */
[----:B------:R-:W-:Y:S01]  /*139b0*/  FFMA.FTZ R40, R40, R4, -R37 ;  /* 0x0000000428287223 */ /* 0x000fe20000010825 */
[----:B------:R-:W-:Y:S01]  /*139c0*/  FFMA.FTZ R5, R44, R0, R5 ;  /* 0x000000002c057223 */ /* 0x000fe20000010005 */
[----:B------:R-:W-:Y:S01]  /*139d0*/  F2FP.F16.E4M3.UNPACK_B R46, R14.H1 ;  /* 0x0000000eff2e723e */ /* 0x000fe200030006ff */
[----:B------:R-:W-:Y:S02]  /*139e0*/  HADD2.F32 R21, -RZ, R21.H1_H1 ;  /* 0x30000015ff157230 */ /* 0x000fe40000004100 */
[-C--:B------:R-:W-:Y:S01]  /*139f0*/  FMUL.FTZ R36, R43, R8.reuse ;  /* 0x000000082b247220 */ /* 0x080fe20000410000 */
[----:B------:R-:W-:Y:S02]  /*13a00*/  HADD2.F32 R4, -RZ, R9.H0_H0 ;  /* 0x20000009ff047230 */ /* 0x000fe40000004100 */
[----:B------:R-:W-:Y:S01]  /*13a10*/  FMUL.FTZ R8, R41, R8 ;  /* 0x0000000829087220 */ /* 0x000fe20000410000 */
[----:B------:R-:W-:-:S02]  /*13a20*/  HADD2.F32 R44, -RZ, R42.H0_H0 ;  /* 0x2000002aff2c7230 */ /* 0x000fc40000004100 */
[-C--:B------:R-:W-:Y:S01]  /*13a30*/  FFMA.FTZ R36, R41, R21.reuse, -R36 ;  /* 0x0000001529247223 */ /* 0x080fe20000010824 */
[----:B------:R-:W-:Y:S02]  /*13a40*/  HADD2.F32 R48, -RZ, R46.H0_H0 ;  /* 0x2000002eff307230 */ /* 0x000fe40000004100 */
[----:B------:R-:W-:Y:S01]  /*13a50*/  FFMA.FTZ R8, R43, R21, R8 ;  /* 0x000000152b087223 */ /* 0x000fe20000010008 */
[----:B------:R-:W-:Y:S02]  /*13a60*/  HADD2.F32 R0, -RZ, R27.H0_H0 ;  /* 0x2000001bff007230 */ /* 0x000fe40000004100 */
[----:B------:R-:W-:Y:S01]  /*13a70*/  FMUL.FTZ R39, R44, R4 ;  /* 0x000000042c277220 */ /* 0x000fe20000410000 */
[----:B------:R-:W-:Y:S01]  /*13a80*/  HADD2.F32 R43, -RZ, R42.H1_H1 ;  /* 0x3000002aff2b7230 */ /* 0x000fe20000004100 */
[----:B------:R-:W-:Y:S01]  /*13a90*/  F2FP.F16.E4M3.UNPACK_B R41, R24 ;  /* 0x00000018ff29723e */ /* 0x000fe200020006ff */
[----:B------:R-:W-:Y:S02]  /*13aa0*/  HADD2.F32 R47, -RZ, R46.H1_H1 ;  /* 0x3000002eff2f7230 */ /* 0x000fe40000004100 */
[----:B------:R-:W-:-:S02]  /*13ab0*/  HADD2.F32 R9, -RZ, R9.H1_H1 ;  /* 0x30000009ff097230 */ /* 0x000fc40000004100 */
[C---:B------:R-:W-:Y:S01]  /*13ac0*/  FMUL.FTZ R37, R48.reuse, R4 ;  /* 0x0000000430257220 */ /* 0x040fe20000410000 */
[----:B------:R-:W-:Y:S01]  /*13ad0*/  FFMA.FTZ R39, R48, R0, R39 ;  /* 0x0000000030277223 */ /* 0x000fe20000010027 */
[----:B------:R-:W-:Y:S02]  /*13ae0*/  HADD2.F32 R27, -RZ, R27.H1_H1 ;  /* 0x3000001bff1b7230 */ /* 0x000fe40000004100 */
[----:B------:R-:W-:Y:S02]  /*13af0*/  HADD2.F32 R48, -RZ, R45.H0_H0 ;  /* 0x2000002dff307230 */ /* 0x000fe40000004100 */
[-C--:B------:R-:W-:Y:S01]  /*13b00*/  FMUL.FTZ R14, R47, R9.reuse ;  /* 0x000000092f0e7220 */ /* 0x080fe20000410000 */
[----:B------:R-:W-:Y:S02]  /*13b10*/  HADD2.F32 R4, -RZ, R33.H0_H0 ;  /* 0x20000021ff047230 */ /* 0x000fe40000004100 */
[----:B------:R-:W-:Y:S01]  /*13b20*/  FMUL.FTZ R24, R43, R9 ;  /* 0x000000092b187220 */ /* 0x000fe20000410000 */
[----:B------:R-:W-:-:S02]  /*13b30*/  HADD2.F32 R46, -RZ, R41.H0_H0 ;  /* 0x20000029ff2e7230 */ /* 0x000fc40000004100 */
[----:B------:R-:W-:Y:S01]  /*13b40*/  FFMA.FTZ R37, R44, R0, -R37 ;  /* 0x000000002c257223 */ /* 0x000fe20000010825 */
[-C--:B------:R-:W-:Y:S01]  /*13b50*/  F2FP.F16.E4M3.UNPACK_B R34, R10.reuse ;  /* 0x0000000aff22723e */ /* 0x080fe200020006ff */
[----:B------:R-:W-:Y:S02]  /*13b60*/  HADD2.F32 R0, -RZ, R25.H0_H0 ;  /* 0x20000019ff007230 */ /* 0x000fe40000004100 */
[-C--:B------:R-:W-:Y:S01]  /*13b70*/  FFMA.FTZ R42, R43, R27.reuse, -R14 ;  /* 0x0000001b2b2a7223 */ /* 0x080fe2000001080e */
[----:B------:R-:W-:Y:S01]  /*13b80*/  FFMA.FTZ R44, R47, R27, R24 ;  /* 0x0000001b2f2c7223 */ /* 0x000fe20000010018 */
[----:B------:R-:W-:Y:S01]  /*13b90*/  F2FP.F16.E4M3.UNPACK_B R10, R10.H1 ;  /* 0x0000000aff0a723e */ /* 0x000fe200030006ff */
[-C--:B------:R-:W-:Y:S01]  /*13ba0*/  FMUL.FTZ R9, R48, R4.reuse ;  /* 0x0000000430097220 */ /* 0x080fe20000410000 */
[C---:B------:R-:W-:Y:S01]  /*13bb0*/  FMUL.FTZ R21, R46.reuse, R4 ;  /* 0x000000042e157220 */ /* 0x040fe20000410000 */
[----:B------:R-:W-:Y:S02]  /*13bc0*/  F2FP.F16.E4M3.UNPACK_B R47, R15.H1 ;  /* 0x0000000fff2f723e */ /* 0x000fe400030006ff */
[----:B------:R-:W-:Y:S01]  /*13bd0*/  F2FP.F16.E4M3.UNPACK_B R43, R12.H1 ;  /* 0x0000000cff2b723e */ /* 0x000fe200030006ff */
[----:B------:R-:W-:Y:S01]  /*13be0*/  FFMA.FTZ R9, R46, R0, -R9 ;  /* 0x000000002e097223 */ /* 0x000fe20000010809 */
[----:B------:R-:W-:Y:S01]  /*13bf0*/  F2FP.F16.E4M3.UNPACK_B R28, R6 ;  /* 0x00000006ff1c723e */ /* 0x000fe200020006ff */
[----:B------:R-:W-:Y:S01]  /*13c00*/  FFMA.FTZ R21, R48, R0, R21 ;  /* 0x0000000030157223 */ /* 0x000fe20000010015 */
[----:B------:R-:W-:Y:S01]  /*13c10*/  F2FP.F16.E4M3.UNPACK_B R6, R6.H1 ;  /* 0x00000006ff06723e */ /* 0x000fe200030006ff */
[----:B------:R-:W-:-:S02]  /*13c20*/  HADD2.F32 R41, -RZ, R41.H1_H1 ;  /* 0x30000029ff297230 */ /* 0x000fc40000004100 */
[----:B------:R-:W-:Y:S02]  /*13c30*/  HADD2.F32 R45, -RZ, R45.H1_H1 ;  /* 0x3000002dff2d7230 */ /* 0x000fe40000004100 */
[----:B------:R-:W-:Y:S02]  /*13c40*/  HADD2.F32 R33, -RZ, R33.H1_H1 ;  /* 0x30000021ff217230 */ /* 0x000fe40000004100 */
[----:B------:R-:W-:Y:S02]  /*13c50*/  HADD2.F32 R48, -RZ, R47.H0_H0 ;  /* 0x2000002fff307230 */ /* 0x000fe40000004100 */
[----:B------:R-:W-:Y:S02]  /*13c60*/  HADD2.F32 R4, -RZ, R10.H0_H0 ;  /* 0x2000000aff047230 */ /* 0x000fe40000004100 */
[----:B------:R-:W-:Y:S02]  /*13c70*/  HADD2.F32 R46, -RZ, R43.H0_H0 ;  /* 0x2000002bff2e7230 */ /* 0x000fe40000004100 */
[----:B------:R-:W-:Y:S01]  /*13c80*/  FMUL.FTZ R14, R45, R33 ;  /* 0x000000212d0e7220 */ /* 0x000fe20000410000 */
[----:B------:R-:W-:-:S02]  /*13c90*/  HADD2.F32 R0, -RZ, R6.H0_H0 ;  /* 0x20000006ff007230 */ /* 0x000fc40000004100 */
[----:B------:R-:W-:Y:S01]  /*13ca0*/  FMUL.FTZ R24, R41, R33 ;  /* 0x0000002129187220 */ /* 0x000fe20000410000 */
[-C--:B------:R-:W-:Y:S01]  /*13cb0*/  FMUL.FTZ R27, R48, R4.reuse ;  /* 0x00000004301b7220 */ /* 0x080fe20000410000 */
[C---:B------:R-:W-:Y:S01]  /*13cc0*/  FMUL.FTZ R33, R46.reuse, R4 ;  /* 0x000000042e217220 */ /* 0x040fe20000410000 */
[----:B------:R-:W-:Y:S02]  /*13cd0*/  HADD2.F32 R25, -RZ, R25.H1_H1 ;  /* 0x30000019ff197230 */ /* 0x000fe40000004100 */
[-C--:B------:R-:W-:Y:S01]  /*13ce0*/  FFMA.FTZ R27, R46, R0.reuse, -R27 ;  /* 0x000000002e1b7223 */ /* 0x080fe2000001081b */
[----:B------:R-:W-:Y:S01]  /*13cf0*/  FFMA.FTZ R33, R48, R0, R33 ;  /* 0x0000000030217223 */ /* 0x000fe20000010021 */
[----:B------:R-:W-:Y:S02]  /*13d00*/  HADD2.F32 R46, -RZ, R47.H1_H1 ;  /* 0x3000002fff2e7230 */ /* 0x000fe40000004100 */
[----:B------:R-:W-:Y:S02]  /*13d10*/  HADD2.F32 R10, -RZ, R10.H1_H1 ;  /* 0x3000000aff0a7230 */ /* 0x000fe40000004100 */
[----:B------:R-:W-:-:S02]  /*13d20*/  HADD2.F32 R0, -RZ, R43.H1_H1 ;  /* 0x3000002bff007230 */ /* 0x000fc40000004100 */
[-C--:B------:R-:W-:Y:S01]  /*13d30*/  FFMA.FTZ R14, R41, R25.reuse, -R14 ;  /* 0x00000019290e7223 */ /* 0x080fe2000001080e */
[----:B------:R-:W-:Y:S01]  /*13d40*/  FFMA.FTZ R24, R45, R25, R24 ;  /* 0x000000192d187223 */ /* 0x000fe20000010018 */
[----:B------:R-:W-:Y:S01]  /*13d50*/  F2FP.F16.E4M3.UNPACK_B R43, R15 ;  /* 0x0000000fff2b723e */ /* 0x000fe200020006ff */
[----:B------:R-:W-:Y:S01]  /*13d60*/  HADD2.F32 R6, -RZ, R6.H1_H1 ;  /* 0x30000006ff067230 */ /* 0x000fe20000004100 */
[----:B------:R-:W-:Y:S01]  /*13d70*/  F2FP.F16.E4M3.UNPACK_B R41, R12 ;  /* 0x0000000cff29723e */ /* 0x000fe200020006ff */
[-C--:B------:R-:W-:Y:S01]  /*13d80*/  FMUL.FTZ R15, R46, R10.reuse ;  /* 0x0000000a2e0f7220 */ /* 0x080fe20000410000 */
[C---:B------:R-:W-:Y:S01]  /*13d90*/  FMUL.FTZ R25, R0.reuse, R10 ;  /* 0x0000000a00197220 */ /* 0x040fe20000410000 */
[----:B------:R-:W-:Y:S02]  /*13da0*/  HADD2.F32 R10, -RZ, R43.H0_H0 ;  /* 0x2000002bff0a7230 */ /* 0x000fe40000004100 */
[-C--:B------:R-:W-:Y:S01]  /*13db0*/  FFMA.FTZ R12, R0, R6.reuse, -R15 ;  /* 0x00000006000c7223 */ /* 0x080fe2000001080f */
[----:B------:R-:W-:Y:S01]  /*13dc0*/  FFMA.FTZ R46, R46, R6, R25 ;  /* 0x000000062e2e7223 */ /* 0x000fe20000010019 */
[----:B------:R-:W-:-:S02]  /*13dd0*/  HADD2.F32 R4, -RZ, R34.H0_H0 ;  /* 0x20000022ff047230 */ /* 0x000fc40000004100 */
[----:B------:R-:W-:Y:S02]  /*13de0*/  HADD2.F32 R6, -RZ, R41.H0_H0 ;  /* 0x20000029ff067230 */ /* 0x000fe40000004100 */
[----:B------:R-:W-:Y:S02]  /*13df0*/  HADD2.F32 R0, -RZ, R28.H0_H0 ;  /* 0x2000001cff007230 */ /* 0x000fe40000004100 */
[-C--:B------:R-:W-:Y:S01]  /*13e00*/  FMUL.FTZ R15, R10, R4.reuse ;  /* 0x000000040a0f7220 */ /* 0x080fe20000410000 */
[----:B------:R-:W-:Y:S02]  /*13e10*/  HADD2.F32 R48, -RZ, R43.H1_H1 ;  /* 0x3000002bff307230 */ /* 0x000fe40000004100 */
[C---:B------:R-:W-:Y:S01]  /*13e20*/  FMUL.FTZ R25, R6.reuse, R4 ;  /* 0x0000000406197220 */ /* 0x040fe20000410000 */
[----:B------:R-:W-:Y:S02]  /*13e30*/  HADD2.F32 R34, -RZ, R34.H1_H1 ;  /* 0x30000022ff227230 */ /* 0x000fe40000004100 */
[----:B------:R-:W-:Y:S01]  /*13e40*/  HADD2.F32 R4, -RZ, R41.H1_H1 ;  /* 0x30000029ff047230 */ /* 0x000fe20000004100 */
[-C--:B------:R-:W-:Y:S01]  /*13e50*/  F2FP.F16.E4M3.UNPACK_B R32, R11.reuse ;  /* 0x0000000bff20723e */ /* 0x080fe200020006ff */
[----:B------:R-:W-:Y:S01]  /*13e60*/  FFMA.FTZ R6, R6, R0, -R15 ;  /* 0x0000000006067223 */ /* 0x000fe2000001080f */
[----:B------:R-:W-:Y:S01]  /*13e70*/  HADD2.F32 R28, -RZ, R28.H1_H1 ;  /* 0x3000001cff1c7230 */ /* 0x000fe20000004100 */
[----:B------:R-:W-:Y:S01]  /*13e80*/  F2FP.F16.E4M3.UNPACK_B R11, R11.H1 ;  /* 0x0000000bff0b723e */ /* 0x000fe200030006ff */
[----:B------:R-:W-:Y:S01]  /*13e90*/  FMUL.FTZ R15, R48, R34 ;  /* 0x00000022300f7220 */ /* 0x000fe20000410000 */
[----:B------:R-:W-:Y:S01]  /*13ea0*/  F2FP.F16.E4M3.UNPACK_B R43, R20.H1 ;  /* 0x00000014ff2b723e */ /* 0x000fe200030006ff */
[----:B------:R-:W-:Y:S01]  /*13eb0*/  FFMA.FTZ R10, R10, R0, R25 ;  /* 0x000000000a0a7223 */ /* 0x000fe20000010019 */
[----:B------:R-:W-:Y:S01]  /*13ec0*/  F2FP.F16.E4M3.UNPACK_B R0, R26.H1 ;  /* 0x0000001aff00723e */ /* 0x000fe200030006ff */
[C---:B------:R-:W-:Y:S01]  /*13ed0*/  FMUL.FTZ R25, R4.reuse, R34 ;  /* 0x0000002204197220 */ /* 0x040fe20000410000 */
[-C--:B------:R-:W-:Y:S01]  /*13ee0*/  F2FP.F16.E4M3.UNPACK_B R29, R7.reuse ;  /* 0x00000007ff1d723e */ /* 0x080fe200020006ff */
[----:B------:R-:W-:Y:S01]  /*13ef0*/  FFMA.FTZ R15, R4, R28, -R15 ;  /* 0x0000001c040f7223 */ /* 0x000fe2000001080f */
[----:B------:R-:W-:Y:S01]  /*13f00*/  F2FP.F16.E4M3.UNPACK_B R7, R7.H1 ;  /* 0x00000007ff07723e */ /* 0x000fe200030006ff */
[----:B------:R-:W-:-:S02]  /*13f10*/  HADD2.F32 R34, -RZ, R43.H0_H0 ;  /* 0x2000002bff227230 */ /* 0x000fc40000004100 */
[----:B------:R-:W-:Y:S01]  /*13f20*/  FFMA.FTZ R25, R48, R28, R25 ;  /* 0x0000001c30197223 */ /* 0x000fe20000010019 */
[----:B------:R-:W-:Y:S02]  /*13f30*/  HADD2.F32 R4, -RZ, R11.H0_H0 ;  /* 0x2000000bff047230 */ /* 0x000fe40000004100 */
[--C-:B------:R-:W-:Y:S02]  /*13f40*/  HADD2.F32 R28, -RZ, R0.reuse.H0_H0 ;  /* 0x20000000ff1c7230 */ /* 0x100fe40000004100 */
[----:B------:R-:W-:Y:S02]  /*13f50*/  HADD2.F32 R45, -RZ, R0.H1_H1 ;  /* 0x30000000ff2d7230 */ /* 0x000fe40000004100 */
[----:B------:R-:W-:Y:S01]  /*13f60*/  FMUL.FTZ R41, R34, R4 ;  /* 0x0000000422297220 */ /* 0x000fe20000410000 */
[----:B------:R-:W-:Y:S02]  /*13f70*/  HADD2.F32 R0, -RZ, R7.H0_H0 ;  /* 0x20000007ff007230 */ /* 0x000fe40000004100 */
[----:B------:R-:W-:-:S02]  /*13f80*/  HADD2.F32 R47, -RZ, R43.H1_H1 ;  /* 0x3000002bff2f7230 */ /* 0x000fc40000004100 */
[C---:B------:R-:W-:Y:S01]  /*13f90*/  FMUL.FTZ R43, R28.reuse, R4 ;  /* 0x000000041c2b7220 */ /* 0x040fe20000410000 */
[----:B------:R-:W-:Y:S02]  /*13fa0*/  HADD2.F32 R11, -RZ, R11.H1_H1 ;  /* 0x3000000bff0b7230 */ /* 0x000fe40000004100 */
[----:B------:R-:W-:Y:S01]  /*13fb0*/  FFMA.FTZ R41, R28, R0, -R41 ;  /* 0x000000001c297223 */ /* 0x000fe20000010829 */
[----:B------:R-:W-:Y:S01]  /*13fc0*/  HADD2.F32 R7, -RZ, R7.H1_H1 ;  /* 0x30000007ff077230 */ /* 0x000fe20000004100 */
[----:B------:R-:W-:Y:S01]  /*13fd0*/  F2FP.F16.E4M3.UNPACK_B R28, R26 ;  /* 0x0000001aff1c723e */ /* 0x000fe200020006ff */
[----:B------:R-:W-:Y:S01]  /*13fe0*/  FFMA.FTZ R43, R34, R0, R43 ;  /* 0x00000000222b7223 */ /* 0x000fe2000001002b */
[-C--:B------:R-:W-:Y:S01]  /*13ff0*/  FMUL.FTZ R4, R47, R11.reuse ;  /* 0x0000000b2f047220 */ /* 0x080fe20000410000 */
[----:B------:R-:W-:Y:S01]  /*14000*/  F2FP.F16.E4M3.UNPACK_B R0, R20 ;  /* 0x00000014ff00723e */ /* 0x000fe200020006ff */
[----:B------:R-:W-:Y:S01]  /*14010*/  FMUL.FTZ R26, R45, R11 ;  /* 0x0000000b2d1a7220 */ /* 0x000fe20000410000 */
[----:B------:R-:W-:-:S02]  /*14020*/  HADD2.F32 R34, -RZ, R28.H0_H0 ;  /* 0x2000001cff227230 */ /* 0x000fc40000004100 */
[-C--:B------:R-:W-:Y:S01]  /*14030*/  FFMA.FTZ R20, R45, R7.reuse, -R4 ;  /* 0x000000072d147223 */ /* 0x080fe20000010804 */
[----:B------:R-:W-:Y:S02]  /*14040*/  HADD2.F32 R45, -RZ, R28.H1_H1 ;  /* 0x3000001cff2d7230 */ /* 0x000fe40000004100 */
[----:B------:R-:W-:Y:S01]  /*14050*/  FFMA.FTZ R26, R47, R7, R26 ;  /* 0x000000072f1a7223 */ /* 0x000fe2000001001a */
[----:B------:R-:W-:Y:S02]  /*14060*/  HADD2.F32 R28, -RZ, R0.H0_H0 ;  /* 0x20000000ff1c7230 */ /* 0x000fe40000004100 */
[----:B------:R-:W-:Y:S02]  /*14070*/  HADD2.F32 R4, -RZ, R32.H0_H0 ;  /* 0x20000020ff047230 */ /* 0x000fe40000004100 */
[----:B------:R-:W-:Y:S02]  /*14080*/  HADD2.F32 R47, -RZ, R0.H1_H1 ;  /* 0x30000000ff2f7230 */ /* 0x000fe40000004100 */
[----:B------:R-:W-:-:S02]  /*14090*/  HADD2.F32 R32, -RZ, R32.H1_H1 ;  /* 0x30000020ff207230 */ /* 0x000fc40000004100 */
        /* <DEDUP_REMOVED lines=9> */
[----:B------:R-:W-:Y:S01]  /*14130*/  F2FP.SATFINITE.E4M3.F32.PACK_AB_MERGE_C R31, R31, R38, RZ ;  /* 0x000000261f1f723e */ /* 0x000fe200048070ff */
        /* <DEDUP_REMOVED lines=8> */
[----:B------:R-:W-:Y:S02]  /*141c0*/  F2FP.SATFINITE.E4M3.F32.PACK_AB_MERGE_C R8, R8, R5, R31 ;  /* 0x000000050808723e */ /* 0x000fe4000480701f */
[----:B------:R-:W-:Y:S02]  /*141d0*/  F2FP.SATFINITE.E4M3.F32.PACK_AB_MERGE_C R4, R36, R13, R4 ;  /* 0x0000000d2404723e */ /* 0x000fe40004807004 */
[----:B------:R-:W-:Y:S02]  /*141e0*/  F2FP.SATFINITE.E4M3.F32.PACK_AB_MERGE_C R5, R14, R9, R37 ;  /* 0x000000090e05723e */ /* 0x000fe40004807025 */
[----:B------:R-:W-:Y:S02]  /*141f0*/  F2FP.SATFINITE.E4M3.F32.PACK_AB_MERGE_C R6, R15, R6, R12 ;  /* 0x000000060f06723e */ /* 0x000fe4000480700c */
[----:B------:R-:W-:Y:S02]  /*14200*/  F2FP.SATFINITE.E4M3.F32.PACK_AB_MERGE_C R7, R0, R7, R20 ;  /* 0x000000070007723e */ /* 0x000fe40004807014 */
[----:B------:R-:W-:-:S02]  /*14210*/  F2FP.SATFINITE.E4M3.F32.PACK_AB_MERGE_C R9, R24, R21, R39 ;  /* 0x000000151809723e */ /* 0x000fc40004807027 */
[----:B------:R-:W-:Y:S02]  /*14220*/  F2FP.SATFINITE.E4M3.F32.PACK_AB_MERGE_C R10, R25, R10, R33 ;  /* 0x0000000a190a723e */ /* 0x000fe40004807021 */
[----:B------:R-:W-:Y:S01]  /*14230*/  F2FP.SATFINITE.E4M3.F32.PACK_AB_MERGE_C R11, R32, R11, R26 ;  /* 0x0000000b200b723e */ /* 0x000fe2000480701a */
[----:B------:R4:W-:Y:S04]  /*14240*/  STS.128 [R49+0x20400], R4 ;  /* 0x0204000431007388 */ /* 0x0009e80000000c00 */
[----:B------:R4:W-:Y:S02]  /*14250*/  STS.128 [R3+0x20400], R8 ;  /* 0x0204000803007388 */ /* 0x0009e40000000c00 */
.L_x_465:
[----:B------:R-:W-:Y:S05]  /*14260*/  BSYNC B0 ;  /* 0x0000000000007941 */ /* 0x000fea0003800000 */
.L_x_446:
[----:B------:R-:W-:Y:S01]  /*14270*/  @!PT LDS RZ, [RZ] ;  /* 0x00000000fffff984 */ /* 0x000fe20000000800 */
[----:B------:R-:W-:Y:S01]  /*14280*/  @!PT LDS RZ, [RZ] ;  /* 0x00000000fffff984 */ /* 0x000fe20000000800 */
[----:B------:R-:W-:Y:S01]  /*14290*/  @!PT LDS RZ, [RZ] ;  /* 0x00000000fffff984 */ /* 0x000fe20000000800 */
[----:B------:R-:W-:Y:S01]  /*142a0*/  @!PT LDS RZ, [RZ] ;  /* 0x00000000fffff984 */ /* 0x000fe20000000800 */
[----:B------:R0:W-:Y:S06]  /*142b0*/  MEMBAR.ALL.CTA ;  /* 0x0000000000007992 */ /* 0x0001ec0000008000 */
[----:B0-----:R-:W0:Y:S01]  /*142c0*/  FENCE.VIEW.ASYNC.S ;  /* 0x00000000000073c6 */ /* 0x001e220000000000 */
[----:B------:R-:W-:Y:S05]  /*142d0*/  WARPSYNC.ALL ;  /* 0x0000000000007948 */ /* 0x000fea0003800000 */
[----:B0-----:R-:W-:Y:S06]  /*142e0*/  BAR.SYNC.DEFER_BLOCKING 0xd, 0x100 ;  /* 0x0344000000007b1d */ /* 0x001fec0000010000 */
.L_x_444:
[----:B------:R-:W-:-:S05]  /*142f0*/  IMAD.U32 R0, RZ, RZ, UR47 ;  /* 0x0000002fff007e24 */ /* 0x000fca000f8e00ff */
[----:B------:R-:W-:-:S13]  /*14300*/  ISETP.NE.AND P0, PT, R0, 0x3, PT ;  /* 0x000000030000780c */ /* 0x000fda0003f05270 */
[----:B------:R-:W-:Y:S05]  /*14310*/  @!P0 BRA `(.L_x_479) ;  /* 0x0000000000048947 */ /* 0x000fea0003800000 */
[----:B------:R-:W-:Y:S01]  /*14320*/  BPT.TRAP 0x1 ;  /* 0x000000040000795c */ /* 0x000fe20000300000 */
.L_x_479:
[----:B-1234-:R-:W-:Y:S02]  /*14330*/  LEA R4, R152, R22, 0x3 ;  /* 0x0000001698047211 */ /* 0x01efe400078e18ff */
[----:B0-----:R-:W-:-:S04]  /*14340*/  SHF.L.U32 R3, R235, 0x1f, RZ ;  /* 0x0000001feb037819 */ /* 0x001fc800000006ff */
[----:B------:R0:W1:Y:S01]  /*14350*/  SYNCS.PHASECHK.TRANS64.TRYWAIT P1, [R4+URZ+0x38830], R3 ;  /* 0x03883003040075a7 */ /* 0x000062000802017f */
[----:B------:R-:W-:Y:S05]  /*14360*/  @!P0 BRA `(.L_x_480) ;  /* 0x0000000000048947 */ /* 0x000fea0003800000 */
[----:B------:R-:W-:Y:S01]  /*14370*/  BPT.TRAP 0x1 ;  /* 0x000000040000795c */ /* 0x000fe20000300000 */
.L_x_480:
[----:B------:R-:W2:Y:S01]  /*14380*/  S2R R0, SR_TID.X ;  /* 0x0000000000007919 */ /* 0x000ea20000002100 */
[----:B------:R-:W-:Y:S02]  /*14390*/  IMAD.MOV.U32 R5, RZ, RZ, -0x2 ;  /* 0xfffffffeff057424 */ /* 0x000fe400078e00ff */
[----:B--2---:R-:W-:-:S05]  /*143a0*/  VIADD R0, R0, 0xffffff80 ;  /* 0xffffff8000007836 */ /* 0x004fca0000000000 */
[----:B------:R-:W-:-:S04]  /*143b0*/  SHF.R.S32.HI R6, RZ, 0x1f, R0 ;  /* 0x0000001fff067819 */ /* 0x000fc80000011400 */
[----:B------:R-:W-:-:S04]  /*143c0*/  LEA.HI R6, R6, R0, RZ, 0x7 ;  /* 0x0000000006067211 */ /* 0x000fc800078f38ff */
[----:B------:R-:W-:-:S05]  /*143d0*/  LOP3.LUT R6, R6, 0xffffff80, RZ, 0xc0, !PT ;  /* 0xffffff8006067812 */ /* 0x000fca00078ec0ff */
[----:B------:R-:W-:-:S05]  /*143e0*/  IMAD.IADD R6, R0, 0x1, -R6 ;  /* 0x0000000100067824 */ /* 0x000fca00078e0a06 */
[----:B------:R-:W-:-:S04]  /*143f0*/  SHF.R.S32.HI R0, RZ, 0x1f, R6 ;  /* 0x0000001fff007819 */ /* 0x000fc80000011406 */
[----:B------:R-:W-:-:S04]  /*14400*/  LEA.HI R0, R0, R6, RZ, 0x2 ;  /* 0x0000000600007211 */ /* 0x000fc800078f10ff */
[----:B------:R-:W-:-:S04]  /*14410*/  LOP3.LUT R0, R0, 0x7ffffffc, RZ, 0xc0, !PT ;  /* 0x7ffffffc00007812 */ /* 0x000fc800078ec0ff */
[----:B------:R-:W-:Y:S01]  /*14420*/  IADD3 R0, R6, -R0, RZ ;  /* 0x8000000006007210 */ /* 0x000fe20007ffe0ff */
[----:B-1----:R-:W-:Y:S06]  /*14430*/  @P1 BRA `(.L_x_481) ;  /* 0x0000000000081947 */ /* 0x002fec0003800000 */
[----:B------:R-:W1:Y:S02]  /*14440*/  SYNCS.PHASECHK.TRANS64.TRYWAIT P1, [R4+URZ+0x38830], R3 ;  /* 0x03883003040075a7 */ /* 0x000e64000802017f */
[----:B-1----:R-:W-:Y:S05]  /*14450*/  @!P1 BRA `(.L_x_482) ;  /* 0x0000011800589947 */ /* 0x002fea0003800000 */
.L_x_481:
[----:B------:R-:W2:Y:S01]  /*14460*/  S2R R6, SR_TID.X ;  /* 0x0000000000067919 */ /* 0x000ea20000002100 */
[----:B------:R-:W-:Y:S05]  /*14470*/  WARPSYNC.ALL ;  /* 0x0000000000007948 */ /* 0x000fea0003800000 */
[----:B------:R-:W-:Y:S02]  /*14480*/  IMAD R8, R0, R5, 0x80 ;  /* 0x0000008000087424 */ /* 0x000fe400078e0205 */
[----:B------:R-:W-:Y:S01]  /*14490*/  IMAD.MOV.U32 R151, RZ, RZ, RZ ;  /* 0x000000ffff977224 */ /* 0x000fe200078e00ff */
[----:B--2---:R-:W-:-:S04]  /*144a0*/  LOP3.LUT R6, R6, 0x7f, RZ, 0xc0, !PT ;  /* 0x0000007f06067812 */ /* 0x004fc800078ec0ff */
[----:B------:R-:W-:Y:S01]  /*144b0*/  ISETP.NE.AND P1, PT, R6, RZ, PT ;  /* 0x000000ff0600720c */ /* 0x000fe20003f25270 */
[----:B------:R-:W-:Y:S01]  /*144c0*/  VIADD R0, R22, 0x28400 ;  /* 0x0002840016007836 */ /* 0x000fe20000000000 */
[----:B------:R-:W-:Y:S01]  /*144d0*/  R2UR UR12, R30 ;  /* 0x000000001e0c72ca */ /* 0x000fe200000e0000 */
[----:B------:R-:W-:Y:S01]  /*144e0*/  UMOV UR13, 0x40000040 ;  /* 0x40000040000d7882 */ /* 0x000fe20000000000 */
[----:B------:R-:W-:Y:S01]  /*144f0*/  MOV R7, 0x40000040 ;  /* 0x4000004000077802 */ /* 0x000fe20000000f00 */
[----:B-----5:R-:W-:Y:S01]  /*14500*/  WARPGROUP.ARRIVE ;  /* 0x00000000000079c5 */ /* 0x020fe20000000000 */
[----:B------:R-:W-:Y:S01]  /*14510*/  SHF.R.U32.HI R0, RZ, 0x4, R0 ;  /* 0x00000004ff007819 */ /* 0x000fe20000011600 */
[----:B------:R-:W-:Y:S01]  /*14520*/  IMAD.MOV.U32 R11, RZ, RZ, 0x40000040 ;  /* 0x40000040ff0b7424 */ /* 0x000fe200078e00ff */
[----:B------:R-:W-:Y:S01]  /*14530*/  R2UR UR15, R7 ;  /* 0x00000000070f72ca */ /* 0x000fe200000e0000 */
[----:B------:R-:W-:Y:S01]  /*14540*/  UMOV UR9, 0x40000040 ;  /* 0x4000004000097882 */ /* 0x000fe20000000000 */
[----:B------:R-:W-:Y:S01]  /*14550*/  LOP3.LUT R0, R0, 0x3fff, RZ, 0xc0, !PT ;  /* 0x00003fff00007812 */ /* 0x000fe200078ec0ff */
[----:B------:R-:W-:Y:S01]  /*14560*/  UMOV UR5, 0x40000040 ;  /* 0x4000004000057882 */ /* 0x000fe20000000000 */
[----:B------:R-:W-:Y:S01]  /*14570*/  R2UR UR11, R11 ;  /* 0x000000000b0b72ca */ /* 0x000fe200000e0000 */
[----:B------:R-:W-:Y:S01]  /*14580*/  UMOV UR17, 0x40000040 ;  /* 0x4000004000117882 */ /* 0x000fe20000000000 */
[----:B------:R-:W-:Y:S01]  /*14590*/  LOP3.LUT R0, R0, 0x10000, RZ, 0xfc, !PT ;  /* 0x0001000000007812 */ /* 0x000fe200078efcff */
[----:B------:R-:W-:Y:S01]  /*145a0*/  ULOP3.LUT UR12, UR12, 0x10000, URZ, 0xfc, !UPT ;  /* 0x000100000c0c7892 */ /* 0x000fe2000f8efc3f */
[----:B------:R-:W-:Y:S01]  /*145b0*/  MOV R11, 0x40000040 ;  /* 0x40000040000b7802 */ /* 0x000fe20000000f00 */
[----:B------:R-:W-:Y:S01]  /*145c0*/  UMOV UR21, 0x40000040 ;  /* 0x4000004000157882 */ /* 0x000fe20000000000 */
[----:B------:R-:W-:Y:S01]  /*145d0*/  UMOV UR25, 0x40000040 ;  /* 0x4000004000197882 */ /* 0x000fe20000000000 */
[----:B------:R-:W-:Y:S01]  /*145e0*/  IMAD R6, R152, 0x800, R0 ;  /* 0x0000080098067824 */ /* 0x000fe200078e0200 */
[----:B------:R-:W-:Y:S01]  /*145f0*/  UIADD3 UR8, UR12, 0x2, URZ ;  /* 0x000000020c087890 */ /* 0x000fe2000fffe03f */
[----:B------:R-:W-:Y:S01]  /*14600*/  R2UR UR7, R11 ;  /* 0x000000000b0772ca */ /* 0x000fe200000e0000 */
[----:B------:R-:W-:Y:S01]  /*14610*/  UIADD3 UR4, UR12, 0x4, URZ ;  /* 0x000000040c047890 */ /* 0x000fe2000fffe03f */
[C---:B------:R-:W-:Y:S01]  /*14620*/  VIADD R10, R6.reuse, 0x2 ;  /* 0x00000002060a7836 */ /* 0x040fe20000000000 */
[----:B------:R-:W-:Y:S01]  /*14630*/  R2UR UR14, R6 ;  /* 0x00000000060e72ca */ /* 0x000fe200000e0000 */
[----:B------:R-:W-:Y:S01]  /*14640*/  IMAD.MOV.U32 R11, RZ, RZ, 0x40000040 ;  /* 0x40000040ff0b7424 */ /* 0x000fe200078e00ff */
[----:B------:R-:W-:Y:S01]  /*14650*/  UIADD3 UR16, UR12, 0x6, URZ ;  /* 0x000000060c107890 */ /* 0x000fe2000fffe03f */
[----:B------:R-:W-:Y:S01]  /*14660*/  IMAD.MOV.U32 R7, RZ, RZ, 0x40000040 ;  /* 0x40000040ff077424 */ /* 0x000fe200078e00ff */
[----:B------:R-:W-:Y:S01]  /*14670*/  R2UR UR10, R10 ;  /* 0x000000000a0a72ca */ /* 0x000fe200000e0000 */
[----:B------:R-:W-:Y:S01]  /*14680*/  VIADD R10, R6, 0x4 ;  /* 0x00000004060a7836 */ /* 0x000fe20000000000 */
[----:B------:R-:W-:Y:S01]  /*14690*/  R2UR UR19, R11 ;  /* 0x000000000b1372ca */ /* 0x000fe200000e0000 */
[----:B------:R-:W-:Y:S01]  /*146a0*/  UIADD3 UR20, UR12, 0x400, URZ ;  /* 0x000004000c147890 */ /* 0x000fe2000fffe03f */
[----:B------:R-:W-:Y:S01]  /*146b0*/  MOV R11, 0x40000040 ;  /* 0x40000040000b7802 */ /* 0x000fe20000000f00 */
[----:B------:R-:W-:Y:S01]  /*146c0*/  UIADD3 UR24, UR12, 0x402, URZ ;  /* 0x000004020c187890 */ /* 0x000fe2000fffe03f */
[----:B------:R-:W-:Y:S01]  /*146d0*/  R2UR UR6, R10 ;  /* 0x000000000a0672ca */ /* 0x000fe200000e0000 */
[----:B------:R-:W-:Y:S01]  /*146e0*/  VIADD R10, R6, 0x6 ;  /* 0x00000006060a7836 */ /* 0x000fe20000000000 */
[----:B------:R-:W-:Y:S01]  /*146f0*/  R2UR UR23, R11 ;  /* 0x000000000b1772ca */ /* 0x000fe200000e0000 */
[----:B------:R-:W-:Y:S01]  /*14700*/  QGMMA.64x128x32.F32.E4M3.E4M3 R24, gdesc[UR12], RZ, !UPT, gsb0 ;  /* 0x01e000000c1879f3 */ /* 0x000fe2000c0008ff */
[----:B------:R-:W-:Y:S01]  /*14710*/  IMAD.MOV.U32 R11, RZ, RZ, 0x40000040 ;  /* 0x40000040ff0b7424 */ /* 0x000fe200078e00ff */
[----:B------:R-:W-:Y:S01]  /*14720*/  UIADD3 UR28, UR12, 0x404, URZ ;  /* 0x000004040c1c7890 */ /* 0x000fe2000fffe03f */
[----:B------:R-:W-:Y:S01]  /*14730*/  R2UR UR18, R10 ;  /* 0x000000000a1272ca */ /* 0x000fe200000e0000 */
[----:B------:R-:W-:Y:S01]  /*14740*/  VIADD R10, R6, 0x400 ;  /* 0x00000400060a7836 */ /* 0x000fe20000000000 */
[----:B------:R-:W-:Y:S01]  /*14750*/  UMOV UR29, 0x40000040 ;  /* 0x40000040001d7882 */ /* 0x000fe20000000000 */
[----:B------:R-:W-:Y:S01]  /*14760*/  R2UR UR27, R11 ;  /* 0x000000000b1b72ca */ /* 0x000fe200000e0000 */
[----:B------:R-:W-:Y:S01]  /*14770*/  UIADD3 UR32, UR12, 0x406, URZ ;  /* 0x000004060c207890 */ /* 0x000fe2000fffe03f */
[----:B------:R-:W-:Y:S01]  /*14780*/  MOV R11, 0x40000040 ;  /* 0x40000040000b7802 */ /* 0x000fe20000000f00 */
[----:B------:R-:W-:Y:S01]  /*14790*/  UMOV UR33, 0x40000040 ;  /* 0x4000004000217882 */ /* 0x000fe20000000000 */
[----:B------:R-:W-:Y:S01]  /*147a0*/  R2UR UR22, R10 ;  /* 0x000000000a1672ca */ /* 0x000fe200000e0000 */
[----:B------:R-:W-:Y:S01]  /*147b0*/  VIADD R10, R6, 0x402 ;  /* 0x00000402060a7836 */ /* 0x000fe20000000000 */
[----:B------:R-:W-:Y:S01]  /*147c0*/  R2UR UR31, R11 ;  /* 0x000000000b1f72ca */ /* 0x000fe200000e0000 */
[--C-:B------:R-:W-:Y:S01]  /*147d0*/  IMAD.MOV.U32 R150, RZ, RZ, R151.reuse ;  /* 0x000000ffff967224 */ /* 0x100fe200078e0097 */
[----:B------:R-:W-:Y:S01]  /*147e0*/  R2UR UR35, R7 ;  /* 0x00000000072372ca */ /* 0x000fe200000e0000 */
[--C-:B------:R-:W-:Y:S01]  /*147f0*/  IMAD.MOV.U32 R148, RZ, RZ, R151.reuse ;  /* 0x000000ffff947224 */ /* 0x100fe200078e0097 */
[----:B------:R-:W-:Y:S01]  /*14800*/  R2UR UR26, R10 ;  /* 0x000000000a1a72ca */ /* 0x000fe200000e0000 */
[C---:B------:R-:W-:Y:S01]  /*14810*/  VIADD R10, R6.reuse, 0x404 ;  /* 0x00000404060a7836 */ /* 0x040fe20000000000 */
[----:B------:R-:W-:Y:S01]  /*14820*/  P2R R14, PR, RZ, 0x2 ;  /* 0x00000002ff0e7803 */ /* 0x000fe20000000000 */
[----:B------:R-:W-:Y:S01]  /*14830*/  VIADD R6, R6, 0x406 ;  /* 0x0000040606067836 */ /* 0x000fe20000000000 */
[----:B------:R-:W-:Y:S01]  /*14840*/  P2R R20, PR, RZ, 0x1 ;  /* 0x00000001ff147803 */ /* 0x000fe20000000000 */
[--C-:B------:R-:W-:Y:S01]  /*14850*/  IMAD.MOV.U32 R146, RZ, RZ, R151.reuse ;  /* 0x000000ffff927224 */ /* 0x100fe200078e0097 */
[----:B------:R-:W-:Y:S01]  /*14860*/  R2UR UR30, R10 ;  /* 0x000000000a1e72ca */ /* 0x000fe200000e0000 */
[----:B------:R-:W-:Y:S01]  /*14870*/  IMAD.MOV.U32 R144, RZ, RZ, R151 ;  /* 0x000000ffff907224 */ /* 0x000fe200078e0097 */
[----:B------:R-:W-:Y:S01]  /*14880*/  R2UR UR34, R6 ;  /* 0x00000000062272ca */ /* 0x000fe200000e0000 */
[----:B------:R-:W-:-:S02]  /*14890*/  IMAD.IADD R6, R8, 0x1, R125 ;  /* 0x0000000108067824 */ /* 0x000fc400078e027d */
[--C-:B------:R-:W-:Y:S02]  /*148a0*/  IMAD.MOV.U32 R142, RZ, RZ, R151.reuse ;  /* 0x000000ffff8e7224 */ /* 0x100fe400078e0097 */
[----:B------:R-:W-:Y:S02]  /*148b0*/  IMAD R6, R153, -0x80, R6 ;  /* 0xffffff8099067824 */ /* 0x000fe400078e0206 */
[--C-:B------:R-:W-:Y:S02]  /*148c0*/  IMAD.MOV.U32 R140, RZ, RZ, R151.reuse ;  /* 0x000000ffff8c7224 */ /* 0x100fe400078e0097 */
[--C-:B------:R-:W-:Y:S01]  /*148d0*/  IMAD.MOV.U32 R138, RZ, RZ, R151.reuse ;  /* 0x000000ffff8a7224 */ /* 0x100fe200078e0097 */
[C---:B------:R-:W-:Y:S01]  /*148e0*/  ISETP.GT.AND P5, PT, R6.reuse, RZ, PT ;  /* 0x000000ff0600720c */ /* 0x040fe20003fa4270 */
[--C-:B------:R-:W-:Y:S01]  /*148f0*/  IMAD.MOV.U32 R136, RZ, RZ, R151.reuse ;  /* 0x000000ffff887224 */ /* 0x100fe200078e0097 */
[C---:B------:R-:W-:Y:S01]  /*14900*/  ISETP.GT.AND P4, PT, R6.reuse, 0x1, PT ;  /* 0x000000010600780c */ /* 0x040fe20003f84270 */
        /* <DEDUP_REMOVED lines=9> */
[----:B------:R-:W-:Y:S01]  /*149a0*/  ISETP.GT.AND P0, PT, R6, 0x68, PT ;  /* 0x000000680600780c */ /* 0x000fe20003f04270 */
        /* <DEDUP_REMOVED lines=18> */
[----:B------:R-:W-:Y:S01]  /*14ad0*/  IMAD.MOV.U32 R88, RZ, RZ, R151 ;  /* 0x000000ffff587224 */ /* 0x000fe200078e0097 */
[----:B------:R-:W-:-:S02]  /*14ae0*/  WARPGROUP.DEPBAR.LE gsb0, 0x0 ;  /* 0x00008000000079c5 */ /* 0x000fc40000010000 */
        /* <DEDUP_REMOVED lines=26> */
[C---:B------:R-:W-:Y:S02]  /*14c90*/  ISETP.GT.AND P5, PT, R6.reuse, 0x10, PT ;  /* 0x000000100600780c */ /* 0x040fe40003fa4270 */
        /* <DEDUP_REMOVED lines=82> */
[----:B------:R-:W-:Y:S02]  /*151c0*/  FSEL R141, R73, -INF , P1 ;  /* 0xff800000498d7808 */ /* 0x000fe40000800000 */
[----:B------:R-:W-:Y:S02]  /*151d0*/  FMNMX.FTZ R8, R139, R8, !PT ;  /* 0x000000088b087209 */ /* 0x000fe40007810000 */
[----:B------:R-:W-:Y:S02]  /*151e0*/  FSEL R71, R71, -INF , P2 ;  /* 0xff80000047477808 */ /* 0x000fe40001000000 */
[----:B------:R-:W-:Y:S02]  /*151f0*/  ISETP.GT.AND P2, PT, R6, 0x69, PT ;  /* 0x000000690600780c */ /* 0x000fe40003f44270 */
[----:B------:R-:W-:Y:S01]  /*15200*/  FSEL R143, R76, -INF , P0 ;  /* 0xff8000004c8f7808 */ /* 0x000fe20000000000 */
[----:B------:R-:W-:Y:S01]  /*15210*/  IMAD.MOV.U32 R76, RZ, RZ, R151 ;  /* 0x000000ffff4c7224 */ /* 0x000fe200078e0097 */
[----:B------:R-:W-:-:S02]  /*15220*/  FMNMX.FTZ R8, R141, R8, !PT ;  /* 0x000000088d087209 */ /* 0x000fc40007810000 */
[----:B------:R-:W-:Y:S02]  /*15230*/  FSEL R41, R70, -INF , P3 ;  /* 0xff80000046297808 */ /* 0x000fe40001800000 */
[----:B------:R-:W-:Y:S02]  /*15240*/  FSEL R145, R77, -INF , P2 ;  /* 0xff8000004d917808 */ /* 0x000fe40001000000 */
[----:B------:R-:W-:Y:S02]  /*15250*/  FMNMX.FTZ R8, R143, R8, !PT ;  /* 0x000000088f087209 */ /* 0x000fe40007810000 */
[----:B------:R-:W-:Y:S02]  /*15260*/  ISETP.GT.AND P3, PT, R6, 0x70, PT ;  /* 0x000000700600780c */ /* 0x000fe40003f64270 */
[----:B------:R-:W-:Y:S02]  /*15270*/  FSEL R67, R67, -INF , P4 ;  /* 0xff80000043437808 */ /* 0x000fe40002000000 */
[----:B------:R-:W-:Y:S01]  /*15280*/  FSEL R147, R80, -INF , P3 ;  /* 0xff80000050937808 */ /* 0x000fe20001800000 */
[----:B------:R-:W-:Y:S01]  /*15290*/  IMAD.MOV.U32 R80, RZ, RZ, R151 ;  /* 0x000000ffff507224 */ /* 0x000fe200078e0097 */
[----:B------:R-:W-:-:S02]  /*152a0*/  FMNMX.FTZ R8, R145, R8, !PT ;  /* 0x0000000891087209 */ /* 0x000fc40007810000 */
[----:B------:R-:W-:Y:S02]  /*152b0*/  ISETP.GT.AND P4, PT, R6, 0x71, PT ;  /* 0x000000710600780c */ /* 0x000fe40003f84270 */
[----:B------:R-:W-:Y:S02]  /*152c0*/  FSEL R37, R66, -INF , P5 ;  /* 0xff80000042257808 */ /* 0x000fe40002800000 */
[----:B------:R-:W-:Y:S02]  /*152d0*/  FSEL R149, R81, -INF , P4 ;  /* 0xff80000051957808 */ /* 0x000fe40002000000 */
[----:B------:R-:W-:Y:S02]  /*152e0*/  FMNMX.FTZ R8, R147, R8, !PT ;  /* 0x0000000893087209 */ /* 0x000fe40007810000 */
[----:B------:R-:W-:Y:S02]  /*152f0*/  ISETP.GT.AND P5, PT, R6, 0x78, PT ;  /* 0x000000780600780c */ /* 0x000fe40003fa4270 */
[----:B------:R-:W-:-:S02]  /*15300*/  FMNMX.FTZ R8, R149, R8, !PT ;  /* 0x0000000895087209 */ /* 0x000fc40007810000 */
[----:B------:R-:W-:Y:S01]  /*15310*/  FSEL R155, R84, -INF , P5 ;  /* 0xff800000549b7808 */ /* 0x000fe20002800000 */
[----:B------:R-:W-:Y:S01]  /*15320*/  IMAD.MOV.U32 R84, RZ, RZ, R151 ;  /* 0x000000ffff547224 */ /* 0x000fe200078e0097 */
[----:B------:R-:W-:Y:S02]  /*15330*/  ISETP.GT.AND P6, PT, R6, 0x79, PT ;  /* 0x000000790600780c */ /* 0x000fe40003fc4270 */
[----:B------:R-:W-:Y:S02]  /*15340*/  FMNMX.FTZ R8, R155, R8, !PT ;  /* 0x000000089b087209 */ /* 0x000fe40007810000 */
[----:B------:R-:W-:Y:S02]  /*15350*/  FSEL R105, R85, -INF , P6 ;  /* 0xff80000055697808 */ /* 0x000fe40003000000 */
[----:B------:R-:W-:Y:S02]  /*15360*/  P2R R26, PR, RZ, 0x2 ;  /* 0x00000002ff1a7803 */ /* 0x000fe40000000000 */
[----:B------:R-:W-:-:S02]  /*15370*/  FMNMX.FTZ R8, R105, R8, !PT ;  /* 0x0000000869087209 */ /* 0x000fc40007810000 */
[----:B------:R-:W-:Y:S02]  /*15380*/  ISETP.GT.AND P1, PT, R6, 0x60, PT ;  /* 0x000000600600780c */ /* 0x000fe40003f24270 */
[----:B------:R-:W-:Y:S01]  /*15390*/  P2R R24, PR, RZ, 0x1 ;  /* 0x00000001ff187803 */ /* 0x000fe20000000000 */
[----:B01----:R-:W0:Y:S01]  /*153a0*/  SHFL.BFLY PT, R3, R8, 0x2, 0x1f ;  /* 0x0c401f0008037f89 */ /* 0x003e2200000e0000 */
[----:B------:R-:W-:Y:S01]  /*153b0*/  FSEL R45, R74, -INF , P1 ;  /* 0xff8000004a2d7808 */ /* 0x000fe20000800000 */
[----:B------:R-:W-:Y:S01]  /*153c0*/  IMAD.MOV.U32 R74, RZ, RZ, R151 ;  /* 0x000000ffff4a7224 */ /* 0x000fe200078e0097 */
[----:B------:R-:W-:Y:S02]  /*153d0*/  ISETP.NE.AND P1, PT, R26, RZ, PT ;  /* 0x000000ff1a00720c */ /* 0x000fe40003f25270 */
[----:B------:R-:W-:Y:S02]  /*153e0*/  FSEL R79, R79, -INF , P2 ;  /* 0xff8000004f4f7808 */ /* 0x000fe40001000000 */
[----:B------:R-:W-:-:S02]  /*153f0*/  FSEL R75, R75, -INF , P1 ;  /* 0xff8000004b4b7808 */ /* 0x000fc40000800000 */
[----:B------:R-:W-:Y:S01]  /*15400*/  FSEL R85, R82, -INF , P3 ;  /* 0xff80000052557808 */ /* 0x000fe20001800000 */
[----:B------:R-:W-:Y:S01]  /*15410*/  IMAD.MOV.U32 R82, RZ, RZ, R151 ;  /* 0x000000ffff527224 */ /* 0x000fe200078e0097 */
[----:B------:R-:W-:Y:S02]  /*15420*/  ISETP.NE.AND P1, PT, R14, RZ, PT ;  /* 0x000000ff0e00720c */ /* 0x000fe40003f25270 */
[----:B0-----:R-:W-:-:S11]  /*15430*/  FMNMX.FTZ R12, R8, R3, !PT ;  /* 0x00000003080c7209 */ /* 0x001fd60007810000 */
[----:B------:R-:W-:Y:S01]  /*15440*/  @!P1 IADD3 R4, R4, 0x38840, RZ ;  /* 0x0003884004049810 */ /* 0x000fe20007ffe0ff */
[----:B------:R-:W0:Y:S03]  /*15450*/  SHFL.BFLY PT, R3, R12, 0x1, 0x1f ;  /* 0x0c201f000c037f89 */ /* 0x000e2600000e0000 */
[----:B------:R-:W-:-:S04]  /*15460*/  @!P1 PRMT R4, RZ, 0x654, R4 ;  /* 0x00000654ff049816 */ /* 0x000fc80000000004 */
[----:B------:R1:W-:Y:S01]  /*15470*/  @!P1 SYNCS.ARRIVE.TRANS64.RED.A1T0 RZ, [R4+URZ], RZ ;  /* 0x000000ff04ff99a7 */ /* 0x0003e2000810043f */
[----:B0-----:R-:W-:-:S04]  /*15480*/  FMNMX.FTZ R3, R12, R3, !PT ;  /* 0x000000030c037209 */ /* 0x001fc80007810000 */
[----:B------:R-:W-:Y:S01]  /*15490*/  FSETP.NEU.FTZ.AND P0, PT, R3, -INF , PT ;  /* 0xff8000000300780b */ /* 0x000fe20003f1d000 */
[----:B------:R-:W-:-:S05]  /*154a0*/  FFMA.FTZ R6, R2, R3, -8 ;  /* 0xc100000002067423 */ /* 0x000fca0000010003 */
[----:B------:R-:W-:Y:S02]  /*154b0*/  FSEL R157, R6, RZ, P0 ;  /* 0x000000ff069d7208 */ /* 0x000fe40000000000 */
[----:B------:R-:W-:Y:S02]  /*154c0*/  FMNMX.FTZ R6, R5, R27, !PT ;  /* 0x0000001b05067209 */ /* 0x000fe40007810000 */
[----:B------:R-:W-:Y:S01]  /*154d0*/  ISETP.NE.AND P0, PT, R24, RZ, PT ;  /* 0x000000ff1800720c */ /* 0x000fe20003f05270 */
[----:B------:R-:W-:-:S01]  /*154e0*/  FFMA.FTZ R8, R2, R89, -R157 ;  /* 0x0000005902087223 */ /* 0x000fc2000001089d */
[----:B------:R-:W-:Y:S01]  /*154f0*/  FMNMX.FTZ R6, R7, R6, !PT ;  /* 0x0000000607067209 */ /* 0x000fe20007810000 */
[----:B------:R-:W-:-:S01]  /*15500*/  FFMA.FTZ R53, R2, R10, -R157 ;  /* 0x0000000a02357223 */ /* 0x000fc2000001089d */
[----:B------:R-:W-:Y:S01]  /*15510*/  FSEL R49, R78, -INF , P0 ;  /* 0xff8000004e317808 */ /* 0x000fe20000000000 */
[----:B------:R-:W-:-:S01]  /*15520*/  FFMA.FTZ R10, R2, R91, -R157 ;  /* 0x0000005b020a7223 */ /* 0x000fc2000001089d */
[----:B------:R-:W-:Y:S01]  /*15530*/  FMNMX.FTZ R6, R31, R6, !PT ;  /* 0x000000061f067209 */ /* 0x000fe20007810000 */
[----:B------:R-:W-:-:S01]  /*15540*/  FFMA.FTZ R57, R2, R107, -R157 ;  /* 0x0000006b02397223 */ /* 0x000fc2000001089d */
[----:B------:R-:W-:Y:S01]  /*15550*/  FSEL R89, R83, -INF , P4 ;  /* 0xff80000053597808 */ /* 0x000fe20002000000 */
[----:B------:R-:W-:-:S01]  /*15560*/  FFMA.FTZ R83, R2, R93, -R157 ;  /* 0x0000005d02537223 */ /* 0x000fc2000001089d */
[----:B------:R-:W-:Y:S01]  /*15570*/  FMNMX.FTZ R6, R9, R6, !PT ;  /* 0x0000000609067209 */ /* 0x000fe20007810000 */
[----:B------:R-:W-:Y:S01]  /*15580*/  MUFU.EX2 R8, R8 ;  /* 0x0000000800087308 */ /* 0x000fe20000000800 */
[----:B------:R-:W-:Y:S01]  /*15590*/  FSEL R91, R86, -INF , P5 ;  /* 0xff800000565b7808 */ /* 0x000fe20002800000 */
[C-C-:B------:R-:W-:Y:S01]  /*155a0*/  FFMA.FTZ R12, R2.reuse, R109, -R157.reuse ;  /* 0x0000006d020c7223 */ /* 0x140fe2000001089d */
[----:B------:R-:W-:Y:S01]  /*155b0*/  FMNMX.FTZ R6, R35, R6, !PT ;  /* 0x0000000623067209 */ /* 0x000fe20007810000 */
[C-C-:B------:R-:W-:Y:S01]  /*155c0*/  FFMA.FTZ R61, R2.reuse, R111, -R157.reuse ;  /* 0x0000006f023d7223 */ /* 0x140fe2000001089d */
[----:B------:R-:W-:Y:S01]  /*155d0*/  FSEL R93, R87, -INF , P6 ;  /* 0xff800000575d7808 */ /* 0x000fe20003000000 */
[C-C-:B------:R-:W-:Y:S01]  /*155e0*/  FFMA.FTZ R14, R2.reuse, R113, -R157.reuse ;  /* 0x00000071020e7223 */ /* 0x140fe2000001089d */
[----:B------:R-:W-:Y:S01]  /*155f0*/  FMNMX.FTZ R6, R11, R6, !PT ;  /* 0x000000060b067209 */ /* 0x000fe20007810000 */
[----:B------:R-:W-:Y:S01]  /*15600*/  MUFU.EX2 R53, R53 ;  /* 0x0000003500357308 */ /* 0x000fe20000000800 */
[----:B------:R-:W-:-:S01]  /*15610*/  FFMA.FTZ R65, R2, R115, -R157 ;  /* 0x0000007302417223 */ /* 0x000fc2000001089d */
[----:B------:R-:W-:Y:S01]  /*15620*/  ISETP.NE.AND P0, PT, R20, RZ, PT ;  /* 0x000000ff1400720c */ /* 0x000fe20003f05270 */
[----:B------:R-:W-:-:S01]  /*15630*/  FFMA.FTZ R20, R2, R117, -R157 ;  /* 0x0000007502147223 */ /* 0x000fc2000001089d */
[----:B------:R-:W-:Y:S01]  /*15640*/  FMNMX.FTZ R6, R39, R6, !PT ;  /* 0x0000000627067209 */ /* 0x000fe20007810000 */
[----:B------:R-:W-:-:S01]  /*15650*/  FFMA.FTZ R69, R2, R119, -R157 ;  /* 0x0000007702457223 */ /* 0x000fc2000001089d */
[C-C-:B------:R-:W-:Y:S01]  /*15660*/  FFMA.FTZ R24, R2.reuse, R121, -R157.reuse ;  /* 0x0000007902187223 */ /* 0x140fe2000001089d */
[----:B------:R-:W-:-:S01]  /*15670*/  FFMA.FTZ R73, R2, R123, -R157 ;  /* 0x0000007b02497223 */ /* 0x000fc2000001089d */
[----:B------:R-:W-:Y:S01]  /*15680*/  FMNMX.FTZ R6, R13, R6, !PT ;  /* 0x000000060d067209 */ /* 0x000fe20007810000 */
[----:B------:R-:W-:Y:S01]  /*15690*/  MUFU.EX2 R10, R10 ;  /* 0x0000000a000a7308 */ /* 0x000fe20000000800 */
[----:B------:R-:W-:-:S01]  /*156a0*/  FFMA.FTZ R26, R2, R127, -R157 ;  /* 0x0000007f021a7223 */ /* 0x000fc2000001089d */
[C-C-:B------:R-:W-:Y:S01]  /*156b0*/  FFMA.FTZ R77, R2.reuse, R129, -R157.reuse ;  /* 0x00000081024d7223 */ /* 0x140fe2000001089d */
[----:B------:R-:W-:Y:S01]  /*156c0*/  FMNMX.FTZ R6, R43, R6, !PT ;  /* 0x000000062b067209 */ /* 0x000fe20007810000 */
[C-C-:B------:R-:W-:Y:S01]  /*156d0*/  FFMA.FTZ R28, R2.reuse, R131, -R157.reuse ;  /* 0x00000083021c7223 */ /* 0x140fe2000001089d */
[----:B------:R-:W-:-:S01]  /*156e0*/  FFMA.FTZ R81, R2, R133, -R157 ;  /* 0x0000008502517223 */ /* 0x000fc2000001089d */
[C-C-:B------:R-:W-:Y:S01]  /*156f0*/  FFMA.FTZ R30, R2.reuse, R135, -R157.reuse ;  /* 0x00000087021e7223 */ /* 0x140fe2000001089d */
[----:B------:R-:W-:Y:S01]  /*15700*/  FMNMX.FTZ R6, R15, R6, !PT ;  /* 0x000000060f067209 */ /* 0x000fe20007810000 */
[----:B------:R-:W0:Y:S01]  /*15710*/  MUFU.EX2 R57, R57 ;  /* 0x0000003900397308 */ /* 0x000e220000000800 */
[----:B------:R-:W-:-:S01]  /*15720*/  FFMA.FTZ R34, R2, R95, -R157 ;  /* 0x0000005f02227223 */ /* 0x000fc2000001089d */
[C-C-:B------:R-:W-:Y:S01]  /*15730*/  FFMA.FTZ R95, R2.reuse, R97, -R157.reuse ;  /* 0x00000061025f7223 */ /* 0x140fe2000001089d */
[----:B------:R-:W-:Y:S01]  /*15740*/  FMNMX.FTZ R6, R47, R6, !PT ;  /* 0x000000062f067209 */ /* 0x000fe20007810000 */
[C-C-:B------:R-:W-:Y:S01]  /*15750*/  FFMA.FTZ R32, R2.reuse, R99, -R157.reuse ;  /* 0x0000006302207223 */ /* 0x140fe2000001089d */
[----:B------:R-:W-:-:S01]  /*15760*/  FFMA.FTZ R87, R2, R101, -R157 ;  /* 0x0000006502577223 */ /* 0x000fc2000001089d */
[C-C-:B------:R-:W-:Y:S01]  /*15770*/  FFMA.FTZ R36, R2.reuse, R103, -R157.reuse ;  /* 0x0000006702247223 */ /* 0x140fe2000001089d */
        /* <DEDUP_REMOVED lines=10> */
[----:B0-----:R-:W-:Y:S01]  /*15820*/  F2FP.SATFINITE.E4M3.F32.PACK_AB_MERGE_C R228, R57, R10, RZ ;  /* 0x0000000a39e4723e */ /* 0x001fe200048070ff */
[C-C-:B------:R-:W-:Y:S01]  /*15830*/  FFMA.FTZ R44, R2.reuse, R155, -R157.reuse ;  /* 0x0000009b022c7223 */ /* 0x140fe2000001089d */
[----:B------:R-:W-:Y:S01]  /*15840*/  FMNMX.FTZ R6, R55, R6, !PT ;  /* 0x0000000637067209 */ /* 0x000fe20007810000 */
[C-C-:B------:R-:W-:Y:S01]  /*15850*/  FFMA.FTZ R105, R2.reuse, R105, -R157.reuse ;  /* 0x0000006902697223 */ /* 0x140fe2000001089d */
[----:B------:R-:W-:Y:S01]  /*15860*/  F2FP.SATFINITE.E4M3.F32.PACK_AB_MERGE_C R228, R53, R8, R228 ;  /* 0x0000000835e4723e */ /* 0x000fe200048070e4 */
[C-C-:B------:R-:W-:Y:S01]  /*15870*/  FFMA.FTZ R42, R2.reuse, R147, -R157.reuse ;  /* 0x00000093022a7223 */ /* 0x140fe2000001089d */
[----:B------:R-:W-:Y:S01]  /*15880*/  FMNMX.FTZ R6, R29, R6, !PT ;  /* 0x000000061d067209 */ /* 0x000fe20007810000 */
[----:B------:R-:W-:Y:S01]  /*15890*/  MUFU.EX2 R14, R14 ;  /* 0x0000000e000e7308 */ /* 0x000fe20000000800 */
[----:B------:R-:W-:-:S01]  /*158a0*/  FFMA.FTZ R103, R2, R149, -R157 ;  /* 0x0000009502677223 */ /* 0x000fc2000001089d */
[--C-:B------:R-:W-:Y:S01]  /*158b0*/  IMAD.MOV.U32 R149, RZ, RZ, R151.reuse ;  /* 0x000000ffff957224 */ /* 0x100fe200078e0097 */
[----:B------:R-:W-:Y:S01]  /*158c0*/  FMNMX.FTZ R6, R59, R6, !PT ;  /* 0x000000063b067209 */ /* 0x000fe20007810000 */
[--C-:B------:R-:W-:Y:S01]  /*158d0*/  IMAD.MOV.U32 R145, RZ, RZ, R151.reuse ;  /* 0x000000ffff917224 */ /* 0x100fe200078e0097 */
[-C--:B------:R-:W-:Y:S01]  /*158e0*/  MOV R147, R151.reuse ;  /* 0x0000009700937202 */ /* 0x080fe20000000f00 */
[--C-:B------:R-:W-:Y:S01]  /*158f0*/  IMAD.MOV.U32 R141, RZ, RZ, R151.reuse ;  /* 0x000000ffff8d7224 */ /* 0x100fe200078e0097 */
[----:B------:R-:W-:Y:S01]  /*15900*/  FMNMX.FTZ R6, R33, R6, !PT ;  /* 0x0000000621067209 */ /* 0x000fe20007810000 */
[----:B------:R-:W0:Y:S01]  /*15910*/  MUFU.EX2 R65, R65 ;  /* 0x0000004100417308 */ /* 0x000e220000000800 */
[-C--:B------:R-:W-:Y:S01]  /*15920*/  MOV R143, R151.reuse ;  /* 0x00000097008f7202 */ /* 0x080fe20000000f00 */
[--C-:B------:R-:W-:Y:S01]  /*15930*/  IMAD.MOV.U32 R137, RZ, RZ, R151.reuse ;  /* 0x000000ffff897224 */ /* 0x100fe200078e0097 */
[----:B------:R-:W-:Y:S01]  /*15940*/  FMNMX.FTZ R6, R63, R6, !PT ;  /* 0x000000063f067209 */ /* 0x000fe20007810000 */
[--C-:B------:R-:W-:Y:S01]  /*15950*/  IMAD.MOV.U32 R133, RZ, RZ, R151.reuse ;  /* 0x000000ffff857224 */ /* 0x100fe200078e0097 */
[-C--:B------:R-:W-:Y:S01]  /*15960*/  MOV R139, R151.reuse ;  /* 0x00000097008b7202 */ /* 0x080fe20000000f00 */
[--C-:B------:R-:W-:Y:S01]  /*15970*/  IMAD.MOV.U32 R129, RZ, RZ, R151.reuse ;  /* 0x000000ffff817224 */ /* 0x100fe200078e0097 */
[----:B------:R-:W-:Y:S01]  /*15980*/  FMNMX.FTZ R6, R37, R6, !PT ;  /* 0x0000000625067209 */ /* 0x000fe20007810000 */
[----:B------:R-:W-:Y:S01]  /*15990*/  MUFU.EX2 R20, R20 ;  /* 0x0000001400147308 */ /* 0x000fe20000000800 */
        /* <DEDUP_REMOVED lines=8> */
[----:B0-----:R-:W-:Y:S01]  /*15a20*/  F2FP.SATFINITE.E4M3.F32.PACK_AB_MERGE_C R230, R65, R14, RZ ;  /* 0x0000000e41e6723e */ /* 0x001fe200048070ff */
[--C-:B------:R-:W-:Y:S01]  /*15a30*/  IMAD.MOV.U32 R109, RZ, RZ, R151.reuse ;  /* 0x000000ffff6d7224 */ /* 0x100fe200078e0097 */
[----:B------:R-:W-:Y:S01]  /*15a40*/  FMNMX.FTZ R6, R71, R6, !PT ;  /* 0x0000000647067209 */ /* 0x000fe20007810000 */
[--C-:B------:R-:W-:Y:S01]  /*15a50*/  IMAD.MOV.U32 R86, RZ, RZ, R151.reuse ;  /* 0x000000ffff567224 */ /* 0x100fe200078e0097 */
[----:B------:R-:W-:Y:S01]  /*15a60*/  F2FP.SATFINITE.E4M3.F32.PACK_AB_MERGE_C R230, R61, R12, R230 ;  /* 0x0000000c3de6723e */ /* 0x000fe200048070e6 */
[----:B------:R-:W-:Y:S01]  /*15a70*/  IMAD.MOV.U32 R78, RZ, RZ, R151 ;  /* 0x000000ffff4e7224 */ /* 0x000fe200078e0097 */
[----:B------:R-:W-:Y:S01]  /*15a80*/  FMNMX.FTZ R6, R45, R6, !PT ;  /* 0x000000062d067209 */ /* 0x000fe20007810000 */
[----:B------:R-:W-:Y:S01]  /*15a90*/  MUFU.EX2 R24, R24 ;  /* 0x0000001800187308 */ /* 0x000fe20000000800 */
[----:B------:R-:W-:-:S02]  /*15aa0*/  MOV R127, R151 ;  /* 0x00000097007f7202 */ /* 0x000fc40000000f00 */
[----:B------:R-:W-:Y:S02]  /*15ab0*/  FMNMX.FTZ R6, R75, R6, !PT ;  /* 0x000000064b067209 */ /* 0x000fe40007810000 */
[-C--:B------:R-:W-:Y:S02]  /*15ac0*/  MOV R123, R151.reuse ;  /* 0x00000097007b7202 */ /* 0x080fe40000000f00 */
[----:B------:R-:W-:Y:S01]  /*15ad0*/  FMNMX.FTZ R6, R49, R6, !PT ;  /* 0x0000000631067209 */ /* 0x000fe20007810000 */
[----:B------:R-:W0:Y:S01]  /*15ae0*/  MUFU.EX2 R73, R73 ;  /* 0x0000004900497308 */ /* 0x000e220000000800 */
[-C--:B------:R-:W-:Y:S02]  /*15af0*/  MOV R119, R151.reuse ;  /* 0x0000009700777202 */ /* 0x080fe40000000f00 */
[----:B------:R-:W-:Y:S02]  /*15b00*/  FMNMX.FTZ R6, R79, R6, !PT ;  /* 0x000000064f067209 */ /* 0x000fe40007810000 */
[----:B------:R-:W-:-:S02]  /*15b10*/  MOV R115, R151 ;  /* 0x0000009700737202 */ /* 0x000fc40000000f00 */
[----:B------:R-:W-:Y:S01]  /*15b20*/  FMNMX.FTZ R6, R85, R6, !PT ;  /* 0x0000000655067209 */ /* 0x000fe20007810000 */
[----:B------:R-:W-:Y:S01]  /*15b30*/  MUFU.EX2 R26, R26 ;  /* 0x0000001a001a7308 */ /* 0x000fe20000000800 */
[----:B------:R-:W-:Y:S02]  /*15b40*/  MOV R111, R151 ;  /* 0x00000097006f7202 */ /* 0x000fe40000000f00 */
[----:B------:R-:W-:-:S04]  /*15b50*/  FMNMX.FTZ R6, R89, R6, !PT ;  /* 0x0000000659067209 */ /* 0x000fc80007810000 */
[----:B------:R-:W-:Y:S01]  /*15b60*/  FMNMX.FTZ R6, R91, R6, !PT ;  /* 0x000000065b067209 */ /* 0x000fe20007810000 */
[----:B------:R-:W-:Y:S01]  /*15b70*/  MUFU.EX2 R77, R77 ;  /* 0x0000004d004d7308 */ /* 0x000fe20000000800 */
[----:B0-----:R-:W-:Y:S02]  /*15b80*/  F2FP.SATFINITE.E4M3.F32.PACK_AB_MERGE_C R224, R73, R24, RZ ;  /* 0x0000001849e0723e */ /* 0x001fe400048070ff */
[----:B------:R-:W-:Y:S02]  /*15b90*/  FMNMX.FTZ R6, R93, R6, !PT ;  /* 0x000000065d067209 */ /* 0x000fe40007810000 */
[----:B------:R-:W-:-:S03]  /*15ba0*/  F2FP.SATFINITE.E4M3.F32.PACK_AB_MERGE_C R224, R69, R20, R224 ;  /* 0x0000001445e0723e */ /* 0x000fc600048070e0 */
[----:B------:R-:W0:Y:S01]  /*15bb0*/  SHFL.BFLY PT, R107, R6, 0x2, 0x1f ;  /* 0x0c401f00066b7f89 */ /* 0x000e2200000e0000 */
[----:B------:R-:W-:Y:S08]  /*15bc0*/  MUFU.EX2 R28, R28 ;  /* 0x0000001c001c7308 */ /* 0x000ff00000000800 */
[----:B------:R-:W2:Y:S08]  /*15bd0*/  MUFU.EX2 R81, R81 ;  /* 0x0000005100517308 */ /* 0x000eb00000000800 */
[----:B------:R-:W-:Y:S01]  /*15be0*/  MUFU.EX2 R30, R30 ;  /* 0x0000001e001e7308 */ /* 0x000fe20000000800 */
[----:B0-----:R-:W-:-:S07]  /*15bf0*/  FMNMX.FTZ R107, R6, R107, !PT ;  /* 0x0000006b066b7209 */ /* 0x001fce0007810000 */
[----:B------:R-:W-:Y:S01]  /*15c00*/  MUFU.EX2 R83, R83 ;  /* 0x0000005300537308 */ /* 0x000fe20000000800 */
[----:B--2---:R-:W-:Y:S01]  /*15c10*/  F2FP.SATFINITE.E4M3.F32.PACK_AB_MERGE_C R226, R81, R28, RZ ;  /* 0x0000001c51e2723e */ /* 0x004fe200048070ff */
[----:B------:R-:W0:Y:S03]  /*15c20*/  SHFL.BFLY PT, R6, R107, 0x1, 0x1f ;  /* 0x0c201f006b067f89 */ /* 0x000e2600000e0000 */
[----:B------:R-:W-:-:S03]  /*15c30*/  F2FP.SATFINITE.E4M3.F32.PACK_AB_MERGE_C R226, R77, R26, R226 ;  /* 0x0000001a4de2723e */ /* 0x000fc600048070e2 */
[----:B------:R-:W-:Y:S08]  /*15c40*/  MUFU.EX2 R34, R34 ;  /* 0x0000002200227308 */ /* 0x000ff00000000800 */
[----:B------:R-:W2:Y:S08]  /*15c50*/  MUFU.EX2 R95, R95 ;  /* 0x0000005f005f7308 */ /* 0x000eb00000000800 */
[----:B------:R-:W-:Y:S01]  /*15c60*/  MUFU.EX2 R32, R32 ;  /* 0x0000002000207308 */ /* 0x000fe20000000800 */
[----:B0-----:R-:W-:-:S02]  /*15c70*/  FMNMX.FTZ R6, R107, R6, !PT ;  /* 0x000000066b067209 */ /* 0x001fc40007810000 */
[----:B------:R-:W-:Y:S02]  /*15c80*/  MOV R107, R151 ;  /* 0x00000097006b7202 */ /* 0x000fe40000000f00 */
[----:B------:R-:W-:Y:S01]  /*15c90*/  FSETP.NEU.FTZ.AND P2, PT, R6, -INF , PT ;  /* 0xff8000000600780b */ /* 0x000fe20003f5d000 */
[----:B------:R-:W-:Y:S02]  /*15ca0*/  FFMA.FTZ R46, R2, R6, -8 ;  /* 0xc1000000022e7423 */ /* 0x000fe40000010006 */
[----:B------:R-:W-:Y:S01]  /*15cb0*/  MUFU.EX2 R87, R87 ;  /* 0x0000005700577308 */ /* 0x000fe20000000800 */
[----:B--2---:R-:W-:Y:S02]  /*15cc0*/  F2FP.SATFINITE.E4M3.F32.PACK_AB_MERGE_C R220, R95, R34, RZ ;  /* 0x000000225fdc723e */ /* 0x004fe400048070ff */
[----:B------:R-:W-:Y:S02]  /*15cd0*/  FSEL R52, R46, RZ, P2 ;  /* 0x000000ff2e347208 */ /* 0x000fe40001000000 */
[----:B------:R-:W-:Y:S01]  /*15ce0*/  ISETP.GE.AND P2, PT, R125, 0x81, PT ;  /* 0x000000817d00780c */ /* 0x000fe20003f46270 */
[----:B------:R-:W-:-:S02]  /*15cf0*/  IMAD.MOV.U32 R125, RZ, RZ, R151 ;  /* 0x000000ffff7d7224 */ /* 0x000fc400078e0097 */
[----:B------:R-:W-:Y:S01]  /*15d00*/  MUFU.EX2 R36, R36 ;  /* 0x0000002400247308 */ /* 0x000fe20000000800 */
[----:B------:R-:W-:-:S01]  /*15d10*/  FFMA.FTZ R5, R2, R5, -R52 ;  /* 0x0000000502057223 */ /* 0x000fc20000010834 */
[C-C-:B------:R-:W-:Y:S01]  /*15d20*/  FFMA.FTZ R46, R2.reuse, R27, -R52.reuse ;  /* 0x0000001b022e7223 */ /* 0x140fe20000010834 */
[----:B------:R-:W-:-:S01]  /*15d30*/  FFMA.FTZ R27, R2, R7, -R52 ;  /* 0x00000007021b7223 */ /* 0x000fc20000010834 */
[C-C-:B------:R-:W-:Y:S01]  /*15d40*/  FFMA.FTZ R31, R2.reuse, R31, -R52.reuse ;  /* 0x0000001f021f7223 */ /* 0x140fe20000010834 */
[----:B------:R-:W-:-:S01]  /*15d50*/  FFMA.FTZ R7, R2, R9, -R52 ;  /* 0x0000000902077223 */ /* 0x000fc20000010834 */
[C-C-:B------:R-:W-:Y:S01]  /*15d60*/  FFMA.FTZ R48, R2.reuse, R35, -R52.reuse ;  /* 0x0000002302307223 */ /* 0x140fe20000010834 */
[----:B------:R-:W-:-:S01]  /*15d70*/  FFMA.FTZ R9, R2, R13, -R52 ;  /* 0x0000000d02097223 */ /* 0x000fc20000010834 */
[----:B------:R-:W-:Y:S01]  /*15d80*/  MUFU.EX2 R5, R5 ;  /* 0x0000000500057308 */ /* 0x000fe20000000800 */
[----:B------:R-:W-:-:S01]  /*15d90*/  FFMA.FTZ R11, R2, R11, -R52 ;  /* 0x0000000b020b7223 */ /* 0x000fc20000010834 */
[----:B------:R-:W-:Y:S01]  /*15da0*/  FADD.FTZ R13, R8, R53 ;  /* 0x00000035080d7221 */ /* 0x000fe20000010000 */
[----:B------:R-:W-:-:S01]  /*15db0*/  FFMA.FTZ R39, R2, R39, -R52 ;  /* 0x0000002702277223 */ /* 0x000fc20000010834 */
[C-C-:B------:R-:W-:Y:S01]  /*15dc0*/  FFMA.FTZ R50, R2.reuse, R43, -R52.reuse ;  /* 0x0000002b02327223 */ /* 0x140fe20000010834 */
[----:B------:R-:W-:-:S01]  /*15dd0*/  FFMA.FTZ R15, R2, R15, -R52 ;  /* 0x0000000f020f7223 */ /* 0x000fc20000010834 */
[----:B------:R-:W-:Y:S01]  /*15de0*/  FADD.FTZ R70, R10, R13 ;  /* 0x0000000d0a467221 */ /* 0x000fe20000010000 */
[----:B------:R-:W-:-:S01]  /*15df0*/  FFMA.FTZ R47, R2, R47, -R52 ;  /* 0x0000002f022f7223 */ /* 0x000fc20000010834 */
[----:B------:R-:W0:Y:S01]  /*15e00*/  MUFU.EX2 R46, R46 ;  /* 0x0000002e002e7308 */ /* 0x000e220000000800 */
[----:B------:R-:W-:-:S01]  /*15e10*/  FFMA.FTZ R51, R2, R51, -R52 ;  /* 0x0000003302337223 */ /* 0x000fc20000010834 */
[C-C-:B------:R-:W-:Y:S01]  /*15e20*/  FFMA.FTZ R25, R2.reuse, R25, -R52.reuse ;  /* 0x0000001902197223 */ /* 0x140fe20000010834 */
[----:B------:R-:W-:-:S01]  /*15e30*/  FFMA.FTZ R55, R2, R55, -R52 ;  /* 0x0000003702377223 */ /* 0x000fc20000010834 */
[C-C-:B------:R-:W-:Y:S01]  /*15e40*/  FFMA.FTZ R29, R2.reuse, R29, -R52.reuse ;  /* 0x0000001d021d7223 */ /* 0x140fe20000010834 */
[----:B------:R-:W-:-:S01]  /*15e50*/  FFMA.FTZ R59, R2, R59, -R52 ;  /* 0x0000003b023b7223 */ /* 0x000fc20000010834 */
[C-C-:B------:R-:W-:Y:S01]  /*15e60*/  FFMA.FTZ R33, R2.reuse, R33, -R52.reuse ;  /* 0x0000002102217223 */ /* 0x140fe20000010834 */
[----:B------:R-:W-:-:S01]  /*15e70*/  FFMA.FTZ R63, R2, R63, -R52 ;  /* 0x0000003f023f7223 */ /* 0x000fc20000010834 */
[----:B------:R-:W2:Y:S01]  /*15e80*/  MUFU.EX2 R27, R27 ;  /* 0x0000001b001b7308 */ /* 0x000ea20000000800 */
[----:B------:R-:W-:-:S01]  /*15e90*/  FFMA.FTZ R37, R2, R37, -R52 ;  /* 0x0000002502257223 */ /* 0x000fc20000010834 */
[C-C-:B------:R-:W-:Y:S01]  /*15ea0*/  FFMA.FTZ R67, R2.reuse, R67, -R52.reuse ;  /* 0x0000004302437223 */ /* 0x140fe20000010834 */
[----:B------:R-:W-:-:S01]  /*15eb0*/  FFMA.FTZ R41, R2, R41, -R52 ;  /* 0x0000002902297223 */ /* 0x000fc20000010834 */
[C-C-:B------:R-:W-:Y:S01]  /*15ec0*/  FFMA.FTZ R71, R2.reuse, R71, -R52.reuse ;  /* 0x0000004702477223 */ /* 0x140fe20000010834 */
[----:B------:R-:W-:-:S01]  /*15ed0*/  FFMA.FTZ R45, R2, R45, -R52 ;  /* 0x0000002d022d7223 */ /* 0x000fc20000010834 */
[C-C-:B------:R-:W-:Y:S01]  /*15ee0*/  FFMA.FTZ R75, R2.reuse, R75, -R52.reuse ;  /* 0x0000004b024b7223 */ /* 0x140fe20000010834 */
[----:B------:R-:W-:-:S01]  /*15ef0*/  FFMA.FTZ R49, R2, R49, -R52 ;  /* 0x0000003102317223 */ /* 0x000fc20000010834 */
[----:B------:R3:W4:Y:S01]  /*15f00*/  MUFU.EX2 R54, R31 ;  /* 0x0000001f00367308 */ /* 0x0007220000000800 */
[----:B0-----:R-:W-:-:S01]  /*15f10*/  FADD.FTZ R68, R5, R46 ;  /* 0x0000002e05447221 */ /* 0x001fc20000010000 */
[C-C-:B------:R-:W-:Y:S01]  /*15f20*/  FFMA.FTZ R79, R2.reuse, R79, -R52.reuse ;  /* 0x0000004f024f7223 */ /* 0x140fe20000010834 */
[----:B------:R-:W-:-:S01]  /*15f30*/  FFMA.FTZ R85, R2, R85, -R52 ;  /* 0x0000005502557223 */ /* 0x000fc20000010834 */
[C-C-:B------:R-:W-:Y:S01]  /*15f40*/  FFMA.FTZ R89, R2.reuse, R89, -R52.reuse ;  /* 0x0000005902597223 */ /* 0x140fe20000010834 */
[----:B------:R-:W-:-:S01]  /*15f50*/  FFMA.FTZ R91, R2, R91, -R52 ;  /* 0x0000005b025b7223 */ /* 0x000fc20000010834 */
[----:B------:R-:W-:Y:S01]  /*15f60*/  F2FP.SATFINITE.E4M3.F32.PACK_AB_MERGE_C R220, R83, R30, R220 ;  /* 0x0000001e53dc723e */ /* 0x000fe200048070dc */
[----:B------:R-:W-:Y:S01]  /*15f70*/  IMAD.MOV.U32 R53, RZ, RZ, R151 ;  /* 0x000000ffff357224 */ /* 0x000fe200078e0097 */
[----:B------:R-:W0:Y:S01]  /*15f80*/  MUFU.EX2 R7, R7 ;  /* 0x0000000700077308 */ /* 0x000e220000000800 */
[----:B--2---:R-:W-:-:S01]  /*15f90*/  FADD.FTZ R13, R27, R68 ;  /* 0x000000441b0d7221 */ /* 0x004fc20000010000 */
[----:B------:R-:W-:-:S02]  /*15fa0*/  MOV R43, R151 ;  /* 0x00000097002b7202 */ /* 0x000fc40000000f00 */
[----:B---3--:R-:W-:-:S04]  /*15fb0*/  MOV R31, R151 ;  /* 0x00000097001f7202 */ /* 0x008fc80000000f00 */
[----:B------:R-:W2:Y:S01]  /*15fc0*/  MUFU.EX2 R48, R48 ;  /* 0x0000003000307308 */ /* 0x000ea20000000800 */
[----:B----4-:R-:W-:-:S01]  /*15fd0*/  FADD.FTZ R68, R54, R13 ;  /* 0x0000000d36447221 */ /* 0x010fc20000010000 */
[----:B------:R-:W-:Y:S01]  /*15fe0*/  F2FP.SATFINITE.E4M3.F32.PACK_AB_MERGE_C R229, R54, R27, RZ ;  /* 0x0000001b36e5723e */ /* 0x000fe200048070ff */
[----:B------:R-:W-:Y:S01]  /*15ff0*/  IMAD.MOV.U32 R54, RZ, RZ, R151 ;  /* 0x000000ffff367224 */ /* 0x000fe200078e0097 */
[----:B------:R-:W-:Y:S02]  /*16000*/  MOV R27, R151 ;  /* 0x00000097001b7202 */ /* 0x000fe40000000f00 */
[----:B------:R-:W-:Y:S01]  /*16010*/  F2FP.SATFINITE.E4M3.F32.PACK_AB_MERGE_C R229, R46, R5, R229 ;  /* 0x000000052ee5723e */ /* 0x000fe200048070e5 */
[----:B------:R-:W-:Y:S01]  /*16020*/  IMAD.MOV.U32 R46, RZ, RZ, R151 ;  /* 0x000000ffff2e7224 */ /* 0x000fe200078e0097 */
[----:B------:R3:W4:Y:S01]  /*16030*/  MUFU.EX2 R35, R11 ;  /* 0x0000000b00237308 */ /* 0x0007220000000800 */
[----:B0-----:R-:W-:-:S07]  /*16040*/  FADD.FTZ R13, R7, R68 ;  /* 0x00000044070d7221 */ /* 0x001fce0000010000 */
[----:B------:R0:W1:Y:S01]  /*16050*/  MUFU.EX2 R56, R39 ;  /* 0x0000002700387308 */ /* 0x0000620000000800 */
[----:B---3--:R-:W-:-:S01]  /*16060*/  FFMA.FTZ R11, R2, R21, -R52 ;  /* 0x00000015020b7223 */ /* 0x008fc20000010834 */
[----:B------:R-:W-:Y:S01]  /*16070*/  FADD.FTZ R21, R57, R70 ;  /* 0x0000004639157221 */ /* 0x000fe20000010000 */
[----:B--2---:R-:W-:-:S01]  /*16080*/  FADD.FTZ R68, R48, R13 ;  /* 0x0000000d30447221 */ /* 0x004fc20000010000 */
[----:B------:R-:W-:Y:S01]  /*16090*/  FFMA.FTZ R52, R2, R93, -R52 ;  /* 0x0000005d02347223 */ /* 0x000fe20000010834 */
[----:B------:R-:W-:Y:S02]  /*160a0*/  IMAD.MOV.U32 R93, RZ, RZ, R151 ;  /* 0x000000ffff5d7224 */ /* 0x000fe400078e0097 */
[----:B------:R-:W-:Y:S01]  /*160b0*/  FADD.FTZ R70, R12, R21 ;  /* 0x000000150c467221 */ /* 0x000fe20000010000 */
[----:B------:R-:W-:Y:S01]  /*160c0*/  IMAD.MOV.U32 R57, RZ, RZ, R151 ;  /* 0x000000ffff397224 */ /* 0x000fe200078e0097 */
[----:B------:R-:W2:Y:S01]  /*160d0*/  MUFU.EX2 R9, R9 ;  /* 0x0000000900097308 */ /* 0x000ea20000000800 */
[----:B----4-:R-:W-:-:S01]  /*160e0*/  FADD.FTZ R13, R35, R68 ;  /* 0x00000044230d7221 */ /* 0x010fc20000010000 */
[----:B------:R-:W-:Y:S01]  /*160f0*/  FADD.FTZ R21, R61, R70 ;  /* 0x000000463d157221 */ /* 0x000fe20000010000 */
[----:B------:R-:W-:Y:S01]  /*16100*/  IMAD.MOV.U32 R61, RZ, RZ, R151 ;  /* 0x000000ffff3d7224 */ /* 0x000fe200078e0097 */
[----:B0-----:R-:W-:-:S02]  /*16110*/  MOV R39, R151 ;  /* 0x0000009700277202 */ /* 0x001fc40000000f00 */
[----:B------:R-:W-:-:S02]  /*16120*/  FADD.FTZ R70, R14, R21 ;  /* 0x000000150e467221 */ /* 0x000fc40000010000 */
[----:B------:R-:W0:Y:S01]  /*16130*/  MUFU.EX2 R50, R50 ;  /* 0x0000003200327308 */ /* 0x000e220000000800 */
[----:B-1----:R-:W-:-:S01]  /*16140*/  FADD.FTZ R68, R56, R13 ;  /* 0x0000000d38447221 */ /* 0x002fc20000010000 */
[----:B------:R-:W-:Y:S01]  /*16150*/  FADD.FTZ R21, R65, R70 ;  /* 0x0000004641157221 */ /* 0x000fe20000010000 */
[----:B------:R-:W-:Y:S01]  /*16160*/  F2FP.SATFINITE.E4M3.F32.PACK_AB_MERGE_C R231, R56, R35, RZ ;  /* 0x0000002338e7723e */ /* 0x000fe200048070ff */
[----:B------:R-:W-:Y:S01]  /*16170*/  IMAD.MOV.U32 R65, RZ, RZ, R151 ;  /* 0x000000ffff417224 */ /* 0x000fe200078e0097 */
[----:B------:R-:W-:Y:S01]  /*16180*/  MOV R35, R151 ;  /* 0x0000009700237202 */ /* 0x000fe20000000f00 */
[----:B------:R-:W-:Y:S01]  /*16190*/  FADD.FTZ R70, R20, R21 ;  /* 0x0000001514467221 */ /* 0x000fe20000010000 */
        /* <DEDUP_REMOVED lines=8> */
[----:B------:R2:W3:Y:S01]  /*16220*/  MUFU.EX2 R58, R47 ;  /* 0x0000002f003a7308 */ /* 0x0004e20000000800 */
[----:B0-----:R-:W-:-:S01]  /*16230*/  FADD.FTZ R70, R50, R13 ;  /* 0x0000000d32467221 */ /* 0x001fc20000010000 */
[----:B------:R-:W-:Y:S01]  /*16240*/  FADD.FTZ R21, R73, R72 ;  /* 0x0000004849157221 */ /* 0x000fe20000010000 */
[----:B------:R-:W-:-:S03]  /*16250*/  IMAD.MOV.U32 R73, RZ, RZ, R151 ;  /* 0x000000ffff497224 */ /* 0x000fc600078e0097 */
[----:B------:R-:W-:Y:S01]  /*16260*/  FADD.FTZ R72, R26, R21 ;  /* 0x000000151a487221 */ /* 0x000fe20000010000 */
[----:B------:R-:W-:Y:S01]  /*16270*/  IMAD.MOV.U32 R26, RZ, RZ, R151 ;  /* 0x000000ffff1a7224 */ /* 0x000fe200078e0097 */
[----:B------:R-:W0:Y:S01]  /*16280*/  MUFU.EX2 R11, R11 ;  /* 0x0000000b000b7308 */ /* 0x000e220000000800 */
[----:B-1----:R-:W-:-:S01]  /*16290*/  FADD.FTZ R13, R15, R70 ;  /* 0x000000460f0d7221 */ /* 0x002fc20000010000 */
[----:B------:R-:W-:Y:S01]  /*162a0*/  FADD.FTZ R21, R77, R72 ;  /* 0x000000484d157221 */ /* 0x000fe20000010000 */
[--C-:B------:R-:W-:Y:S01]  /*162b0*/  IMAD.MOV.U32 R77, RZ, RZ, R151.reuse ;  /* 0x000000ffff4d7224 */ /* 0x100fe200078e0097 */
[----:B--2---:R-:W-:Y:S01]  /*162c0*/  MOV R47, R151 ;  /* 0x00000097002f7202 */ /* 0x004fe20000000f00 */
[----:B------:R-:W-:-:S03]  /*162d0*/  IMAD.MOV.U32 R72, RZ, RZ, R151 ;  /* 0x000000ffff487224 */ /* 0x000fc600078e0097 */
[----:B------:R1:W2:Y:S01]  /*162e0*/  MUFU.EX2 R60, R51 ;  /* 0x00000033003c7308 */ /* 0x0002a20000000800 */
[----:B---3--:R-:W-:-:S01]  /*162f0*/  FADD.FTZ R70, R58, R13 ;  /* 0x0000000d3a467221 */ /* 0x008fc20000010000 */
[----:B------:R-:W-:Y:S01]  /*16300*/  F2FP.SATFINITE.E4M3.F32.PACK_AB_MERGE_C R225, R58, R15, RZ ;  /* 0x0000000f3ae1723e */ /* 0x000fe200048070ff */
[----:B------:R-:W-:-:S03]  /*16310*/  IMAD.MOV.U32 R58, RZ, RZ, R151 ;  /* 0x000000ffff3a7224 */ /* 0x000fc600078e0097 */
[----:B------:R-:W-:Y:S01]  /*16320*/  F2FP.SATFINITE.E4M3.F32.PACK_AB_MERGE_C R225, R50, R9, R225 ;  /* 0x0000000932e1723e */ /* 0x000fe200048070e1 */
[----:B------:R-:W-:Y:S01]  /*16330*/  IMAD.MOV.U32 R50, RZ, RZ, R151 ;  /* 0x000000ffff327224 */ /* 0x000fe200078e0097 */
[----:B------:R-:W3:Y:S01]  /*16340*/  MUFU.EX2 R25, R25 ;  /* 0x0000001900197308 */ /* 0x000ee20000000800 */
[----:B0-----:R-:W-:-:S01]  /*16350*/  FADD.FTZ R13, R11, R70 ;  /* 0x000000460b0d7221 */ /* 0x001fc20000010000 */
[----:B------:R-:W-:Y:S01]  /*16360*/  FADD.FTZ R70, R28, R21 ;  /* 0x000000151c467221 */ /* 0x000fe20000010000 */
[----:B-1----:R-:W-:-:S03]  /*16370*/  MOV R51, R151 ;  /* 0x0000009700337202 */ /* 0x002fc60000000f00 */
[----:B------:R-:W-:Y:S01]  /*16380*/  FADD.FTZ R81, R81, R70 ;  /* 0x0000004651517221 */ /* 0x000fe20000010000 */
[----:B------:R-:W-:Y:S01]  /*16390*/  IMAD.MOV.U32 R70, RZ, RZ, R151 ;  /* 0x000000ffff467224 */ /* 0x000fe200078e0097 */
[----:B------:R0:W1:Y:S01]  /*163a0*/  MUFU.EX2 R62, R55 ;  /* 0x00000037003e7308 */ /* 0x0000620000000800 */
[----:B--2---:R-:W-:-:S01]  /*163b0*/  FADD.FTZ R14, R60, R13 ;  /* 0x0000000d3c0e7221 */ /* 0x004fc20000010000 */
[----:B------:R-:W-:Y:S01]  /*163c0*/  FADD.FTZ R24, R30, R81 ;  /* 0x000000511e187221 */ /* 0x000fe20000010000 */
[--C-:B------:R-:W-:Y:S02]  /*163d0*/  IMAD.MOV.U32 R81, RZ, RZ, R151.reuse ;  /* 0x000000ffff517224 */ /* 0x100fe400078e0097 */
[----:B------:R-:W-:Y:S02]  /*163e0*/  IMAD.MOV.U32 R30, RZ, RZ, R151 ;  /* 0x000000ffff1e7224 */ /* 0x000fe400078e0097 */
[----:B------:R-:W-:-:S01]  /*163f0*/  FADD.FTZ R15, R83, R24 ;  /* 0x00000018530f7221 */ /* 0x000fc20000010000 */
[----:B------:R-:W-:Y:S01]  /*16400*/  MOV R83, R151 ;  /* 0x0000009700537202 */ /* 0x000fe20000000f00 */
[----:B------:R-:W2:Y:S01]  /*16410*/  MUFU.EX2 R29, R29 ;  /* 0x0000001d001d7308 */ /* 0x000ea20000000800 */
[----:B---3--:R-:W-:-:S01]  /*16420*/  FADD.FTZ R13, R25, R14 ;  /* 0x0000000e190d7221 */ /* 0x008fc20000010000 */
[----:B------:R-:W-:Y:S01]  /*16430*/  FADD.FTZ R28, R34, R15 ;  /* 0x0000000f221c7221 */ /* 0x000fe20000010000 */
[----:B0-----:R-:W-:Y:S01]  /*16440*/  MOV R55, R151 ;  /* 0x0000009700377202 */ /* 0x001fe20000000f00 */
[----:B------:R-:W-:-:S02]  /*16450*/  IMAD.MOV.U32 R34, RZ, RZ, R151 ;  /* 0x000000ffff227224 */ /* 0x000fc400078e0097 */
[----:B------:R-:W-:-:S01]  /*16460*/  FADD.FTZ R95, R95, R28 ;  /* 0x0000001c5f5f7221 */ /* 0x000fc20000010000 */
[----:B------:R-:W-:Y:S01]  /*16470*/  IMAD.MOV.U32 R28, RZ, RZ, R151 ;  /* 0x000000ffff1c7224 */ /* 0x000fe200078e0097 */
[----:B------:R0:W3:Y:S01]  /*16480*/  MUFU.EX2 R64, R59 ;  /* 0x0000003b00407308 */ /* 0x0000e20000000800 */
        /* <DEDUP_REMOVED lines=10> */
[--C-:B------:R-:W-:Y:S01]  /*16530*/  IMAD.MOV.U32 R60, RZ, RZ, R151.reuse ;  /* 0x000000ffff3c7224 */ /* 0x100fe200078e0097 */
[----:B0-----:R-:W-:Y:S01]  /*16540*/  MOV R59, R151 ;  /* 0x00000097003b7202 */ /* 0x001fe20000000f00 */
[----:B------:R-:W-:-:S03]  /*16550*/  IMAD.MOV.U32 R25, RZ, RZ, R151 ;  /* 0x000000ffff197224 */ /* 0x000fc600078e0097 */
[----:B------:R0:W2:Y:S01]  /*16560*/  MUFU.EX2 R66, R63 ;  /* 0x0000003f00427308 */ /* 0x0000a20000000800 */
[----:B---3--:R-:W-:-:S07]  /*16570*/  FADD.FTZ R24, R64, R13 ;  /* 0x0000000d40187221 */ /* 0x008fce0000010000 */
[----:B------:R-:W3:Y:S01]  /*16580*/  MUFU.EX2 R37, R37 ;  /* 0x0000002500257308 */ /* 0x000ee20000000800 */
[----:B-1----:R-:W-:-:S01]  /*16590*/  FADD.FTZ R13, R33, R24 ;  /* 0x00000018210d7221 */ /* 0x002fc20000010000 */
[----:B0-----:R-:W-:Y:S01]  /*165a0*/  MOV R63, R151 ;  /* 0x00000097003f7202 */ /* 0x001fe20000000f00 */
[----:B------:R-:W-:-:S05]  /*165b0*/  IMAD.MOV.U32 R24, RZ, RZ, R151 ;  /* 0x000000ffff187224 */ /* 0x000fca00078e0097 */
[----:B------:R0:W1:Y:S01]  /*165c0*/  MUFU.EX2 R4, R67 ;  /* 0x0000004300047308 */ /* 0x0000620000000800 */
[C---:B--2---:R-:W-:Y:S01]  /*165d0*/  F2FP.SATFINITE.E4M3.F32.PACK_AB_MERGE_C R33, R66.reuse, R33, RZ ;  /* 0x000000214221723e */ /* 0x044fe200048070ff */
[----:B------:R-:W-:-:S03]  /*165e0*/  FADD.FTZ R66, R66, R13 ;  /* 0x0000000d42427221 */ /* 0x000fc60000010000 */
[----:B------:R-:W-:Y:S01]  /*165f0*/  F2FP.SATFINITE.E4M3.F32.PACK_AB_MERGE_C R221, R64, R29, R33 ;  /* 0x0000001d40dd723e */ /* 0x000fe20004807021 */
[----:B------:R-:W-:Y:S02]  /*16600*/  IMAD.MOV.U32 R64, RZ, RZ, R151 ;  /* 0x000000ffff407224 */ /* 0x000fe400078e0097 */
[----:B------:R-:W2:Y:S01]  /*16610*/  MUFU.EX2 R41, R41 ;  /* 0x0000002900297308 */ /* 0x000ea20000000800 */
[----:B---3--:R-:W-:-:S01]  /*16620*/  FADD.FTZ R13, R37, R66 ;  /* 0x00000042250d7221 */ /* 0x008fc20000010000 */
[----:B0-----:R-:W-:Y:S01]  /*16630*/  MOV R67, R151 ;  /* 0x0000009700437202 */ /* 0x001fe20000000f00 */
[--C-:B------:R-:W-:Y:S02]  /*16640*/  IMAD.MOV.U32 R66, RZ, RZ, R151.reuse ;  /* 0x000000ffff427224 */ /* 0x100fe400078e0097 */
[--C-:B------:R-:W-:Y:S02]  /*16650*/  IMAD.MOV.U32 R33, RZ, RZ, R151.reuse ;  /* 0x000000ffff217224 */ /* 0x100fe400078e0097 */
[----:B------:R-:W-:Y:S01]  /*16660*/  IMAD.MOV.U32 R29, RZ, RZ, R151 ;  /* 0x000000ffff1d7224 */ /* 0x000fe200078e0097 */
[----:B------:R-:W0:Y:S01]  /*16670*/  MUFU.EX2 R97, R97 ;  /* 0x0000006100617308 */ /* 0x000e220000000800 */
[----:B-1----:R-:W-:-:S07]  /*16680*/  FADD.FTZ R12, R4, R13 ;  /* 0x0000000d040c7221 */ /* 0x002fce0000010000 */
[----:B------:R1:W3:Y:S01]  /*16690*/  MUFU.EX2 R68, R71 ;  /* 0x0000004700447308 */ /* 0x0002e20000000800 */
[----:B--2---:R-:W-:-:S07]  /*166a0*/  FADD.FTZ R13, R41, R12 ;  /* 0x0000000c290d7221 */ /* 0x004fce0000010000 */
[----:B------:R-:W2:Y:S01]  /*166b0*/  MUFU.EX2 R38, R38 ;  /* 0x0000002600267308 */ /* 0x000ea20000000800 */
[C---:B0-----:R-:W-:Y:S01]  /*166c0*/  F2FP.SATFINITE.E4M3.F32.PACK_AB_MERGE_C R222, R97.reuse, R36, RZ ;  /* 0x0000002461de723e */ /* 0x041fe200048070ff */
[----:B------:R-:W-:Y:S01]  /*166d0*/  FADD.FTZ R97, R97, R20 ;  /* 0x0000001461617221 */ /* 0x000fe20000010000 */
[-C--:B-1----:R-:W-:Y:S01]  /*166e0*/  MOV R71, R151.reuse ;  /* 0x0000009700477202 */ /* 0x082fe20000000f00 */
[--C-:B------:R-:W-:Y:S01]  /*166f0*/  IMAD.MOV.U32 R36, RZ, RZ, R151.reuse ;  /* 0x000000ffff247224 */ /* 0x100fe200078e0097 */
[----:B------:R-:W-:Y:S01]  /*16700*/  F2FP.SATFINITE.E4M3.F32.PACK_AB_MERGE_C R222, R87, R32, R222 ;  /* 0x0000002057de723e */ /* 0x000fe200048070de */
[----:B------:R-:W-:Y:S01]  /*16710*/  IMAD.MOV.U32 R32, RZ, RZ, R151 ;  /* 0x000000ffff207224 */ /* 0x000fe200078e0097 */
[----:B------:R-:W-:Y:S01]  /*16720*/  MOV R87, R151 ;  /* 0x0000009700577202 */ /* 0x000fe20000000f00 */
[----:B------:R-:W0:Y:S01]  /*16730*/  MUFU.EX2 R45, R45 ;  /* 0x0000002d002d7308 */ /* 0x000e220000000800 */
[C---:B---3--:R-:W-:Y:S01]  /*16740*/  F2FP.SATFINITE.E4M3.F32.PACK_AB_MERGE_C R41, R68.reuse, R41, RZ ;  /* 0x000000294429723e */ /* 0x048fe200048070ff */
[----:B------:R-:W-:-:S03]  /*16750*/  FADD.FTZ R68, R68, R13 ;  /* 0x0000000d44447221 */ /* 0x000fc60000010000 */
[----:B------:R-:W-:Y:S01]  /*16760*/  F2FP.SATFINITE.E4M3.F32.PACK_AB_MERGE_C R223, R4, R37, R41 ;  /* 0x0000002504df723e */ /* 0x000fe20004807029 */
[----:B------:R-:W-:Y:S02]  /*16770*/  IMAD.MOV.U32 R41, RZ, RZ, R151 ;  /* 0x000000ffff297224 */ /* 0x000fe400078e0097 */
[----:B------:R-:W1:Y:S01]  /*16780*/  MUFU.EX2 R101, R101 ;  /* 0x0000006500657308 */ /* 0x000e620000000800 */
[----:B--2---:R-:W-:-:S01]  /*16790*/  FADD.FTZ R12, R38, R97 ;  /* 0x00000061260c7221 */ /* 0x004fc20000010000 */
[--C-:B------:R-:W-:Y:S02]  /*167a0*/  IMAD.MOV.U32 R97, RZ, RZ, R151.reuse ;  /* 0x000000ffff617224 */ /* 0x100fe400078e0097 */
[----:B------:R-:W-:-:S04]  /*167b0*/  IMAD.MOV.U32 R37, RZ, RZ, R151 ;  /* 0x000000ffff257224 */ /* 0x000fc800078e0097 */
[----:B------:R2:W3:Y:S01]  /*167c0*/  MUFU.EX2 R10, R75 ;  /* 0x0000004b000a7308 */ /* 0x0004e20000000800 */
[----:B0-----:R-:W-:-:S01]  /*167d0*/  FADD.FTZ R13, R45, R68 ;  /* 0x000000442d0d7221 */ /* 0x001fc20000010000 */
[----:B------:R-:W-:-:S06]  /*167e0*/  IMAD.MOV.U32 R68, RZ, RZ, R151 ;  /* 0x000000ffff447224 */ /* 0x000fcc00078e0097 */
[----:B------:R-:W-:Y:S01]  /*167f0*/  MUFU.EX2 R99, R99 ;  /* 0x0000006300637308 */ /* 0x000fe20000000800 */
[----:B-1----:R-:W-:-:S01]  /*16800*/  FADD.FTZ R12, R101, R12 ;  /* 0x0000000c650c7221 */ /* 0x002fc20000010000 */
[----:B--2---:R-:W-:-:S06]  /*16810*/  MOV R75, R151 ;  /* 0x00000097004b7202 */ /* 0x004fcc0000000f00 */
[----:B------:R-:W0:Y:S01]  /*16820*/  MUFU.EX2 R40, R40 ;  /* 0x0000002800287308 */ /* 0x000e220000000800 */
[----:B---3--:R-:W-:-:S07]  /*16830*/  FADD.FTZ R20, R10, R13 ;  /* 0x0000000d0a147221 */ /* 0x008fce0000010000 */
[----:B------:R-:W1:Y:S08]  /*16840*/  MUFU.EX2 R49, R49 ;  /* 0x0000003100317308 */ /* 0x000e700000000800 */
[----:B------:R2:W3:Y:S01]  /*16850*/  MUFU.EX2 R14, R79 ;  /* 0x0000004f000e7308 */ /* 0x0004e20000000800 */
[----:B0-----:R-:W-:Y:S01]  /*16860*/  F2FP.SATFINITE.E4M3.F32.PACK_AB_MERGE_C R216, R40, R99, RZ ;  /* 0x0000006328d8723e */ /* 0x001fe200048070ff */
[----:B------:R-:W-:-:S03]  /*16870*/  FADD.FTZ R99, R99, R12 ;  /* 0x0000000c63637221 */ /* 0x000fc60000010000 */
[----:B------:R-:W-:Y:S01]  /*16880*/  F2FP.SATFINITE.E4M3.F32.PACK_AB_MERGE_C R216, R101, R38, R216 ;  /* 0x0000002665d8723e */ /* 0x000fe200048070d8 */
[----:B------:R-:W-:-:S01]  /*16890*/  FADD.FTZ R99, R40, R99 ;  /* 0x0000006328637221 */ /* 0x000fc20000010000 */
[----:B------:R-:W-:Y:S01]  /*168a0*/  IMAD.MOV.U32 R101, RZ, RZ, R151 ;  /* 0x000000ffff657224 */ /* 0x000fe200078e0097 */
[----:B------:R-:W-:Y:S01]  /*168b0*/  MUFU.EX2 R44, R44 ;  /* 0x0000002c002c7308 */ /* 0x000fe20000000800 */
[----:B-1----:R-:W-:-:S01]  /*168c0*/  FADD.FTZ R5, R49, R20 ;  /* 0x0000001431057221 */ /* 0x002fc20000010000 */
[----:B--2---:R-:W-:Y:S01]  /*168d0*/  MOV R79, R151 ;  /* 0x00000097004f7202 */ /* 0x004fe20000000f00 */
[--C-:B------:R-:W-:Y:S02]  /*168e0*/  IMAD.MOV.U32 R40, RZ, RZ, R151.reuse ;  /* 0x000000ffff287224 */ /* 0x100fe400078e0097 */
[----:B------:R-:W-:-:S03]  /*168f0*/  IMAD.MOV.U32 R38, RZ, RZ, R151 ;  /* 0x000000ffff267224 */ /* 0x000fc600078e0097 */
[----:B------:R-:W0:Y:S01]  /*16900*/  MUFU.EX2 R105, R105 ;  /* 0x0000006900697308 */ /* 0x000e220000000800 */
[C---:B---3--:R-:W-:Y:S01]  /*16910*/  F2FP.SATFINITE.E4M3.F32.PACK_AB_MERGE_C R49, R14.reuse, R49, RZ ;  /* 0x000000310e31723e */ /* 0x048fe200048070ff */
[----:B------:R-:W-:-:S03]  /*16920*/  FADD.FTZ R14, R14, R5 ;  /* 0x000000050e0e7221 */ /* 0x000fc60000010000 */
[----:B------:R-:W-:Y:S01]  /*16930*/  F2FP.SATFINITE.E4M3.F32.PACK_AB_MERGE_C R217, R10, R45, R49 ;  /* 0x0000002d0ad9723e */ /* 0x000fe20004807031 */
[--C-:B------:R-:W-:Y:S02]  /*16940*/  IMAD.MOV.U32 R49, RZ, RZ, R151.reuse ;  /* 0x000000ffff317224 */ /* 0x100fe400078e0097 */
[----:B------:R-:W1:Y:S01]  /*16950*/  MUFU.EX2 R42, R42 ;  /* 0x0000002a002a7308 */ /* 0x000e620000000800 */
[----:B------:R-:W-:-:S07]  /*16960*/  IMAD.MOV.U32 R45, RZ, RZ, R151 ;  /* 0x000000ffff2d7224 */ /* 0x000fce00078e0097 */
[----:B------:R-:W2:Y:S01]  /*16970*/  MUFU.EX2 R85, R85 ;  /* 0x0000005500557308 */ /* 0x000ea20000000800 */
[----:B0-----:R-:W-:-:S07]  /*16980*/  F2FP.SATFINITE.E4M3.F32.PACK_AB_MERGE_C R7, R105, R44, RZ ;  /* 0x0000002c6907723e */ /* 0x001fce00048070ff */
[----:B------:R-:W0:Y:S01]  /*16990*/  MUFU.EX2 R103, R103 ;  /* 0x0000006700677308 */ /* 0x000e220000000800 */
[----:B-1----:R-:W-:-:S01]  /*169a0*/  FADD.FTZ R12, R42, R99 ;  /* 0x000000632a0c7221 */ /* 0x002fc20000010000 */
[----:B------:R-:W-:-:S06]  /*169b0*/  MOV R99, R151 ;  /* 0x0000009700637202 */ /* 0x000fcc0000000f00 */
[----:B------:R1:W3:Y:S01]  /*169c0*/  MUFU.EX2 R8, R89 ;  /* 0x0000005900087308 */ /* 0x0002e20000000800 */
[----:B--2---:R-:W-:-:S07]  /*169d0*/  FADD.FTZ R5, R85, R14 ;  /* 0x0000000e55057221 */ /* 0x004fce0000010000 */
[----:B------:R-:W-:Y:S01]  /*169e0*/  MUFU.EX2 R91, R91 ;  /* 0x0000005b005b7308 */ /* 0x000fe20000000800 */
[C---:B0-----:R-:W-:Y:S01]  /*169f0*/  F2FP.SATFINITE.E4M3.F32.PACK_AB_MERGE_C R218, R103.reuse, R42, R7 ;  /* 0x0000002a67da723e */ /* 0x041fe20004807007 */
[----:B------:R-:W-:Y:S01]  /*16a00*/  FADD.FTZ R103, R103, R12 ;  /* 0x0000000c67677221 */ /* 0x000fe20000010000 */
[--C-:B-1----:R-:W-:Y:S02]  /*16a10*/  IMAD.MOV.U32 R89, RZ, RZ, R151.reuse ;  /* 0x000000ffff597224 */ /* 0x102fe400078e0097 */
[----:B------:R-:W-:Y:S02]  /*16a20*/  IMAD.MOV.U32 R42, RZ, RZ, R151 ;  /* 0x000000ffff2a7224 */ /* 0x000fe400078e0097 */
[----:B------:R-:W-:-:S01]  /*16a30*/  FADD.FTZ R44, R44, R103 ;  /* 0x000000672c2c7221 */ /* 0x000fc20000010000 */
[----:B------:R-:W-:Y:S01]  /*16a40*/  MOV R103, R151 ;  /* 0x0000009700677202 */ /* 0x000fe20000000f00 */
[----:B------:R-:W0:Y:S01]  /*16a50*/  MUFU.EX2 R52, R52 ;  /* 0x0000003400347308 */ /* 0x000e220000000800 */
[----:B---3--:R-:W-:-:S01]  /*16a60*/  FADD.FTZ R12, R8, R5 ;  /* 0x00000005080c7221 */ /* 0x008fc20000010000 */
[----:B------:R-:W-:Y:S01]  /*16a70*/  FADD.FTZ R5, R105, R44 ;  /* 0x0000002c69057221 */ /* 0x000fe20000010000 */
[----:B------:R-:W-:-:S02]  /*16a80*/  IMAD.MOV.U32 R105, RZ, RZ, R151 ;  /* 0x000000ffff697224 */ /* 0x000fc400078e0097 */
[----:B------:R-:W-:Y:S01]  /*16a90*/  IMAD.MOV.U32 R44, RZ, RZ, R151 ;  /* 0x000000ffff2c7224 */ /* 0x000fe200078e0097 */
[----:B0-----:R-:W-:Y:S01]  /*16aa0*/  F2FP.SATFINITE.E4M3.F32.PACK_AB_MERGE_C R4, R52, R91, RZ ;  /* 0x0000005b3404723e */ /* 0x001fe200048070ff */
[----:B------:R-:W-:-:S03]  /*16ab0*/  FADD.FTZ R91, R91, R12 ;  /* 0x0000000c5b5b7221 */ /* 0x000fc60000010000 */
[----:B------:R-:W-:Y:S01]  /*16ac0*/  F2FP.SATFINITE.E4M3.F32.PACK_AB_MERGE_C R219, R8, R85, R4 ;  /* 0x0000005508db723e */ /* 0x000fe20004807004 */
[----:B------:R-:W-:-:S01]  /*16ad0*/  FADD.FTZ R10, R52, R91 ;  /* 0x0000005b340a7221 */ /* 0x000fc20000010000 */
[----:B------:R-:W-:Y:S01]  /*16ae0*/  MOV R91, R151 ;  /* 0x00000097005b7202 */ /* 0x000fe20000000f00 */
[--C-:B------:R-:W-:Y:S02]  /*16af0*/  IMAD.MOV.U32 R85, RZ, RZ, R151.reuse ;  /* 0x000000ffff557224 */ /* 0x100fe400078e0097 */
[----:B------:R-:W-:Y:S01]  /*16b00*/  IMAD.MOV.U32 R52, RZ, RZ, R151 ;  /* 0x000000ffff347224 */ /* 0x000fe200078e0097 */
[----:B------:R-:W-:Y:S06]  /*16b10*/  @!P2 BRA `(.L_x_483) ;  /* 0x000000280034a947 */ /* 0x000fec0003800000 */
[----:B------:R-:W-:Y:S01]  /*16b20*/  IADD3 R11, R153, -0x2, RZ ;  /* 0xfffffffe990b7810 */ /* 0x000fe20007ffe0ff */
[----:B------:R-:W-:Y:S01]  /*16b30*/  IMAD.MOV.U32 R14, RZ, RZ, R6 ;  /* 0x000000ffff0e7224 */ /* 0x000fe200078e0006 */
[----:B------:R-:W-:Y:S01]  /*16b40*/  MOV R12, R152 ;  /* 0x00000098000c7202 */ /* 0x000fe20000000f00 */
[----:B------:R-:W-:Y:S01]  /*16b50*/  IMAD.MOV.U32 R4, RZ, RZ, R3 ;  /* 0x000000ffff047224 */ /* 0x000fe200078e0003 */
[----:B------:R-:W-:Y:S01]  /*16b60*/  CS2R R150, SRZ ;  /* 0x0000000000967805 */ /* 0x000fe2000001ff00 */
[----:B------:R-:W-:Y:S01]  /*16b70*/  IMAD.MOV.U32 R7, RZ, RZ, R235 ;  /* 0x000000ffff077224 */ /* 0x000fe200078e00eb */
        /* <DEDUP_REMOVED lines=62> */
[----:B------:R-:W-:-:S07]  /*16f60*/  CS2R R24, SRZ ;  /* 0x0000000000187805 */ /* 0x000fce000001ff00 */
.L_x_494:
[----:B------:R-:W-:Y:S01]  /*16f70*/  ISETP.NE.AND P1, PT, R12, 0x1, PT ;  /* 0x000000010c00780c */ /* 0x000fe20003f25270 */
[----:B------:R-:W-:Y:S05]  /*16f80*/  YIELD ;  /* 0x0000000000007946 */ /* 0x000fea0003800000 */
[----:B------:R-:W-:Y:S02]  /*16f90*/  SEL R6, RZ, 0x1, P1 ;  /* 0x00000001ff067807 */ /* 0x000fe40000800000 */
[----:B------:R-:W-:Y:S02]  /*16fa0*/  ISETP.NE.AND P1, PT, R236, RZ, PT ;  /* 0x000000ffec00720c */ /* 0x000fe40003f25270 */
[----:B------:R-:W-:-:S11]  /*16fb0*/  LOP3.LUT R235, R7, R6, RZ, 0x3c, !PT ;  /* 0x0000000607eb7212 */ /* 0x000fd600078e3cff */
[----:B------:R-:W-:Y:S05]  /*16fc0*/  @P1 BRA `(.L_x_484) ;  /* 0x00000000003c1947 */ /* 0x000fea0003800000 */
[----:B------:R-:W-:Y:S05]  /*16fd0*/  @!P0 BRA `(.L_x_485) ;  /* 0x0000000000048947 */ /* 0x000fea0003800000 */
[----:B------:R-:W-:Y:S01]  /*16fe0*/  BPT.TRAP 0x1 ;  /* 0x000000040000795c */ /* 0x000fe20000300000 */
.L_x_485:
[----:B------:R-:W-:Y:S01]  /*16ff0*/  VIADD R3, R12, 0x1 ;  /* 0x000000010c037836 */ /* 0x000fe20000000000 */
[----:B------:R-:W-:-:S04]  /*17000*/  SHF.L.U32 R6, R235, 0x1f, RZ ;  /* 0x0000001feb067819 */ /* 0x000fc800000006ff */
[----:B------:R-:W-:-:S04]  /*17010*/  ISETP.NE.AND P2, PT, R3, 0x2, PT ;  /* 0x000000020300780c */ /* 0x000fc80003f45270 */
[----:B------:R-:W-:-:S05]  /*17020*/  SEL R3, R3, RZ, P2 ;  /* 0x000000ff03037207 */ /* 0x000fca0001000000 */
[----:B------:R-:W-:-:S04]  /*17030*/  IMAD R3, R3, 0x8, R22 ;  /* 0x0000000803037824 */ /* 0x000fc800078e0216 */
[----:B------:R0:W1:Y:S01]  /*17040*/  SYNCS.PHASECHK.TRANS64.TRYWAIT P2, [R3+URZ+0x38830], R6 ;  /* 0x03883006030075a7 */ /* 0x000062000804017f */
[----:B------:R-:W-:Y:S05]  /*17050*/  @!P0 BRA `(.L_x_486) ;  /* 0x0000000000048947 */ /* 0x000fea0003800000 */
[----:B------:R-:W-:Y:S01]  /*17060*/  BPT.TRAP 0x1 ;  /* 0x000000040000795c */ /* 0x000fe20000300000 */
.L_x_486:
[----:B------:R-:W-:Y:S04]  /*17070*/  BSSY B0, `(.L_x_484) ;  /* 0x0000004000007945 */ /* 0x000fe80003800000 */
[----:B-1----:R-:W-:Y:S05]  /*17080*/  @P2 BRA `(.L_x_487) ;  /* 0x0000000000082947 */ /* 0x002fea0003800000 */
[----:B------:R-:W1:Y:S02]  /*17090*/  SYNCS.PHASECHK.TRANS64.TRYWAIT P2, [R3+URZ+0x38830], R6 ;  /* 0x03883006030075a7 */ /* 0x000e64000804017f */
[----:B-1----:R-:W-:Y:S05]  /*170a0*/  @!P2 BRA `(.L_x_488) ;  /* 0x000000ec0058a947 */ /* 0x002fea0003800000 */
.L_x_487:
[----:B------:R-:W-:Y:S05]  /*170b0*/  BSYNC B0 ;  /* 0x0000000000007941 */ /* 0x000fea0003800000 */
.L_x_484:
[----:B01----:R-:W0:Y:S01]  /*170c0*/  S2R R3, SR_TID.X ;  /* 0x0000000000037919 */ /* 0x003e220000002100 */
[----:B------:R-:W-:Y:S01]  /*170d0*/  VIADD R13, R12, 0x1 ;  /* 0x000000010c0d7836 */ /* 0x000fe20000000000 */
[----:B------:R-:W-:Y:S05]  /*170e0*/  WARPSYNC.ALL ;  /* 0x0000000000007948 */ /* 0x000fea0003800000 */
[C---:B------:R-:W-:Y:S01]  /*170f0*/  ISETP.NE.AND P2, PT, R13.reuse, 0x2, PT ;  /* 0x000000020d00780c */ /* 0x040fe20003f45270 */
[----:B------:R-:W-:Y:S01]  /*17100*/  IMAD.MOV.U32 R153, RZ, RZ, 0x40000040 ;  /* 0x40000040ff997424 */ /* 0x000fe200078e00ff */
[----:B------:R-:W-:Y:S01]  /*17110*/  MOV R9, 0x40000040 ;  /* 0x4000004000097802 */ /* 0x000fe20000000f00 */
[----:B------:R-:W-:Y:S01]  /*17120*/  IMAD.MOV.U32 R155, RZ, RZ, 0x40000040 ;  /* 0x40000040ff9b7424 */ /* 0x000fe200078e00ff */
[----:B------:R-:W-:Y:S01]  /*17130*/  SEL R13, R13, RZ, P2 ;  /* 0x000000ff0d0d7207 */ /* 0x000fe20001000000 */
[----:B------:R-:W-:Y:S01]  /*17140*/  IMAD.MOV.U32 R21, RZ, RZ, 0x40000040 ;  /* 0x40000040ff157424 */ /* 0x000fe200078e00ff */
[----:B------:R-:W-:-:S02]  /*17150*/  R2UR UR15, R9 ;  /* 0x00000000090f72ca */ /* 0x000fc400000e0000 */
[----:B------:R-:W-:Y:S01]  /*17160*/  R2UR UR11, R153 ;  /* 0x00000000990b72ca */ /* 0x000fe200000e0000 */
[----:B------:R-:W-:Y:S01]  /*17170*/  IMAD R8, R13, 0x800, R0 ;  /* 0x000008000d087824 */ /* 0x000fe200078e0200 */
[----:B------:R-:W-:Y:S02]  /*17180*/  R2UR UR7, R155 ;  /* 0x000000009b0772ca */ /* 0x000fe400000e0000 */
[----:B------:R-:W-:Y:S01]  /*17190*/  R2UR UR23, R153 ;  /* 0x00000000991772ca */ /* 0x000fe200000e0000 */
[C---:B------:R-:W-:Y:S01]  /*171a0*/  VIADD R152, R8.reuse, 0x2 ;  /* 0x0000000208987836 */ /* 0x040fe20000000000 */
[C---:B------:R-:W-:Y:S01]  /*171b0*/  R2UR UR14, R8.reuse ;  /* 0x00000000080e72ca */ /* 0x040fe200000e0000 */
[C---:B------:R-:W-:Y:S01]  /*171c0*/  VIADD R154, R8.reuse, 0x4 ;  /* 0x00000004089a7836 */ /* 0x040fe20000000000 */
[----:B------:R-:W-:Y:S01]  /*171d0*/  R2UR UR31, R155 ;  /* 0x000000009b1f72ca */ /* 0x000fe200000e0000 */
[----:B------:R-:W-:Y:S01]  /*171e0*/  VIADD R20, R8, 0x6 ;  /* 0x0000000608147836 */ /* 0x000fe20000000000 */
[----:B------:R-:W-:-:S02]  /*171f0*/  R2UR UR10, R152 ;  /* 0x00000000980a72ca */ /* 0x000fc400000e0000 */
[----:B------:R-:W-:Y:S01]  /*17200*/  R2UR UR6, R154 ;  /* 0x000000009a0672ca */ /* 0x000fe200000e0000 */
[C---:B------:R-:W-:Y:S01]  /*17210*/  VIADD R154, R8.reuse, 0x404 ;  /* 0x00000404089a7836 */ /* 0x040fe20000000000 */
[----:B------:R-:W-:Y:S02]  /*17220*/  IADD3 R152, R8, 0x400, RZ ;  /* 0x0000040008987810 */ /* 0x000fe40007ffe0ff */
[----:B------:R-:W-:Y:S01]  /*17230*/  R2UR UR18, R20 ;  /* 0x00000000141272ca */ /* 0x000fe200000e0000 */
[----:B------:R-:W-:Y:S01]  /*17240*/  VIADD R20, R8, 0x402 ;  /* 0x0000040208147836 */ /* 0x000fe20000000000 */
[----:B0-----:R-:W-:Y:S02]  /*17250*/  SHF.R.U32.HI R3, RZ, 0x7, R3 ;  /* 0x00000007ff037819 */ /* 0x001fe40000011603 */
[----:B------:R-:W-:Y:S02]  /*17260*/  R2UR UR22, R152 ;  /* 0x00000000981672ca */ /* 0x000fe400000e0000 */
[----:B------:R-:W-:-:S02]  /*17270*/  IADD3 R3, R3, 0x8, RZ ;  /* 0x0000000803037810 */ /* 0x000fc40007ffe0ff */
[----:B------:R-:W-:Y:S02]  /*17280*/  R2UR UR30, R154 ;  /* 0x000000009a1e72ca */ /* 0x000fe400000e0000 */
[C---:B------:R-:W-:Y:S01]  /*17290*/  R2UR UR19, R21.reuse ;  /* 0x00000000151372ca */ /* 0x040fe200000e0000 */
[----:B------:R0:W-:Y:S01]  /*172a0*/  BAR.SYNC.DEFER_BLOCKING R3, 0x100 ;  /* 0x000400030000751d */ /* 0x0001e20000010000 */
[----:B------:R-:W-:Y:S02]  /*172b0*/  R2UR UR26, R20 ;  /* 0x00000000141a72ca */ /* 0x000fe400000e0000 */
[----:B------:R-:W-:Y:S02]  /*172c0*/  R2UR UR27, R21 ;  /* 0x00000000151b72ca */ /* 0x000fe400000e0000 */
[----:B------:R-:W-:Y:S02]  /*172d0*/  IADD3 R8, R8, 0x406, RZ ;  /* 0x0000040608087810 */ /* 0x000fe40007ffe0ff */
[----:B------:R-:W-:-:S02]  /*172e0*/  R2UR UR35, R9 ;  /* 0x00000000092372ca */ /* 0x000fc400000e0000 */
[----:B------:R-:W-:Y:S01]  /*172f0*/  R2UR UR34, R8 ;  /* 0x00000000082272ca */ /* 0x000fe200000e0000 */
        /* <DEDUP_REMOVED lines=27> */
.L_x_490:
[----:B------:R-:W-:Y:S01]  /*174b0*/  SHF.L.U32 R3, R7, 0x1f, RZ ;  /* 0x0000001f07037819 */ /* 0x000fe200000006ff */
[----:B------:R-:W-:-:S04]  /*174c0*/  IMAD R6, R12, 0x8, R22 ;  /* 0x000000080c067824 */ /* 0x000fc800078e0216 */
[----:B------:R0:W1:Y:S01]  /*174d0*/  SYNCS.PHASECHK.TRANS64.TRYWAIT P1, [R6+URZ+0x38850], R3 ;  /* 0x03885003060075a7 */ /* 0x000062000802017f */
[----:B------:R-:W-:Y:S05]  /*174e0*/  @!P0 BRA `(.L_x_491) ;  /* 0x0000000000048947 */ /* 0x000fea0003800000 */
[----:B------:R-:W-:Y:S01]  /*174f0*/  BPT.TRAP 0x1 ;  /* 0x000000040000795c */ /* 0x000fe20000300000 */
.L_x_491:
[----:B-1----:R-:W-:Y:S05]  /*17500*/  @P1 BRA `(.L_x_489) ;  /* 0x0000000000081947 */ /* 0x002fea0003800000 */
[----:B------:R-:W1:Y:S02]  /*17510*/  SYNCS.PHASECHK.TRANS64.TRYWAIT P1, [R6+URZ+0x38850], R3 ;  /* 0x03885003060075a7 */ /* 0x000e64000802017f */
[----:B-1----:R-:W-:Y:S05]  /*17520*/  @!P1 BRA `(.L_x_492) ;  /* 0x000000e8004c9947 */ /* 0x002fea0003800000 */
.L_x_489:
[----:B01----:R-:W-:Y:S01]  /*17530*/  VIADD R3, R22, 0x400 ;  /* 0x0000040016037836 */ /* 0x003fe20000000000 */
[----:B------:R-:W-:Y:S01]  /*17540*/  MOV R7, 0x40000040 ;  /* 0x4000004000077802 */ /* 0x000fe20000000f00 */
[----:B------:R-:W-:Y:S05]  /*17550*/  WARPSYNC.ALL ;  /* 0x0000000000007948 */ /* 0x000fea0003800000 */
[----:B------:R-:W-:Y:S01]  /*17560*/  SHF.R.U32.HI R3, RZ, 0x4, R3 ;  /* 0x00000004ff037819 */ /* 0x000fe20000011603 */
[----:B------:R-:W-:Y:S01]  /*17570*/  WARPGROUP.ARRIVE ;  /* 0x00000000000079c5 */ /* 0x000fe20000000000 */
[----:B------:R-:W-:Y:S01]  /*17580*/  R2UR UR7, R7 ;  /* 0x00000000070772ca */ /* 0x000fe200000e0000 */
[----:B------:R-:W-:Y:S01]  /*17590*/  IMAD.MOV.U32 R9, RZ, RZ, 0x40000040 ;  /* 0x40000040ff097424 */ /* 0x000fe200078e00ff */
[----:B------:R-:W-:-:S04]  /*175a0*/  LOP3.LUT R3, R3, 0x3fff, RZ, 0xc0, !PT ;  /* 0x00003fff03037812 */ /* 0x000fc800078ec0ff */
[----:B------:R-:W-:-:S05]  /*175b0*/  LOP3.LUT R3, R3, 0x10000, RZ, 0xfc, !PT ;  /* 0x0001000003037812 */ /* 0x000fca00078efcff */
[----:B------:R-:W-:Y:S01]  /*175c0*/  IMAD R6, R12, 0x800, R3 ;  /* 0x000008000c067824 */ /* 0x000fe200078e0203 */
[----:B------:R-:W-:-:S03]  /*175d0*/  FMNMX.FTZ R3, R152, R4, !PT ;  /* 0x0000000498037209 */ /* 0x000fc60007810000 */
[C---:B------:R-:W-:Y:S01]  /*175e0*/  VIADD R8, R6.reuse, 0x2 ;  /* 0x0000000206087836 */ /* 0x040fe20000000000 */
[----:B------:R-:W-:Y:S02]  /*175f0*/  R2UR UR6, R6 ;  /* 0x00000000060672ca */ /* 0x000fe400000e0000 */
[----:B------:R-:W-:-:S04]  /*17600*/  FMNMX.FTZ R3, R153, R3, !PT ;  /* 0x0000000399037209 */ /* 0x000fc80007810000 */
[----:B------:R-:W-:-:S04]  /*17610*/  FMNMX.FTZ R3, R156, R3, !PT ;  /* 0x000000039c037209 */ /* 0x000fc80007810000 */
[----:B------:R-:W-:-:S03]  /*17620*/  FMNMX.FTZ R3, R157, R3, !PT ;  /* 0x000000039d037209 */ /* 0x000fc60007810000 */
[----:B------:R-:W-:Y:S01]  /*17630*/  QGMMA.64x256x32.F32.E4M3.E4M3 R24, R228, gdesc[UR4], R24, gsb0 ;  /* 0x03e00004e4187df3 */ /* 0x000fe20008000818 */
[----:B------:R-:W-:Y:S01]  /*17640*/  R2UR UR6, R8 ;  /* 0x00000000080672ca */ /* 0x000fe200000e0000 */
[C---:B------:R-:W-:Y:S01]  /*17650*/  VIADD R8, R6.reuse, 0x4 ;  /* 0x0000000406087836 */ /* 0x040fe20000000000 */
[----:B------:R-:W-:Y:S01]  /*17660*/  R2UR UR7, R9 ;  /* 0x00000000090772ca */ /* 0x000fe200000e0000 */
[----:B------:R-:W-:Y:S01]  /*17670*/  VIADD R6, R6, 0x6 ;  /* 0x0000000606067836 */ /* 0x000fe20000000000 */
[----:B------:R-:W-:Y:S02]  /*17680*/  MOV R9, 0x40000040 ;  /* 0x4000004000097802 */ /* 0x000fe40000000f00 */
[----:B------:R-:W-:-:S04]  /*17690*/  FMNMX.FTZ R3, R160, R3, !PT ;  /* 0x00000003a0037209 */ /* 0x000fc80007810000 */
        /* <DEDUP_REMOVED lines=26> */
[----:B------:R-:W-:-:S05]  /*17840*/  FMNMX.FTZ R3, R213, R3, !PT ;  /* 0x00000003d5037209 */ /* 0x000fca0007810000 */
[----:B------:R-:W0:Y:S02]  /*17850*/  SHFL.BFLY PT, R7, R3, 0x2, 0x1f ;  /* 0x0c401f0003077f89 */ /* 0x000e2400000e0000 */
[----:B0-----:R-:W-:Y:S01]  /*17860*/  FMNMX.FTZ R3, R3, R7, !PT ;  /* 0x0000000703037209 */ /* 0x001fe20007810000 */
[----:B------:R-:W-:Y:S01]  /*17870*/  IMAD.MOV.U32 R7, RZ, RZ, 0x40000040 ;  /* 0x40000040ff077424 */ /* 0x000fe200078e00ff */
[----:B------:R-:W-:Y:S02]  /*17880*/  WARPGROUP.DEPBAR.LE gsb0, 0x0 ;  /* 0x00008000000079c5 */ /* 0x000fe40000010000 */
[----:B------:R-:W-:-:S06]  /*17890*/  WARPGROUP.ARRIVE ;  /* 0x00000000000079c5 */ /* 0x000fcc0000000000 */
[----:B------:R-:W0:Y:S01]  /*178a0*/  S2R R231, SR_TID.X ;  /* 0x0000000000e77919 */ /* 0x000e220000002100 */
[----:B------:R-:W-:Y:S01]  /*178b0*/  QGMMA.64x256x32.F32.E4M3.E4M3 R24, R224, gdesc[UR4], R24, gsb0 ;  /* 0x03e00004e0187df3 */ /* 0x000fe20008000818 */
[----:B------:R-:W-:Y:S02]  /*178c0*/  R2UR UR6, R8 ;  /* 0x00000000080672ca */ /* 0x000fe400000e0000 */
[----:B------:R-:W-:Y:S02]  /*178d0*/  R2UR UR7, R9 ;  /* 0x00000000090772ca */ /* 0x000fe400000e0000 */
[----:B------:R-:W-:-:S04]  /*178e0*/  FMNMX.FTZ R8, R154, R14, !PT ;  /* 0x0000000e9a087209 */ /* 0x000fc80007810000 */
[----:B------:R-:W-:-:S04]  /*178f0*/  FMNMX.FTZ R8, R155, R8, !PT ;  /* 0x000000089b087209 */ /* 0x000fc80007810000 */
[----:B------:R-:W-:-:S04]  /*17900*/  FMNMX.FTZ R8, R158, R8, !PT ;  /* 0x000000089e087209 */ /* 0x000fc80007810000 */
[----:B------:R-:W-:-:S04]  /*17910*/  FMNMX.FTZ R8, R159, R8, !PT ;  /* 0x000000089f087209 */ /* 0x000fc80007810000 */
[----:B------:R-:W-:-:S04]  /*17920*/  FMNMX.FTZ R8, R162, R8, !PT ;  /* 0x00000008a2087209 */ /* 0x000fc80007810000 */
[----:B------:R-:W-:Y:S02]  /*17930*/  FMNMX.FTZ R8, R163, R8, !PT ;  /* 0x00000008a3087209 */ /* 0x000fe40007810000 */
[----:B0-----:R-:W-:Y:S02]  /*17940*/  LOP3.LUT R231, R231, 0x7f, RZ, 0xc0, !PT ;  /* 0x0000007fe7e77812 */ /* 0x001fe400078ec0ff */
[----:B------:R-:W-:Y:S02]  /*17950*/  FMNMX.FTZ R8, R166, R8, !PT ;  /* 0x00000008a6087209 */ /* 0x000fe40007810000 */
[----:B------:R-:W-:Y:S02]  /*17960*/  ISETP.NE.AND P1, PT, R231, RZ, PT ;  /* 0x000000ffe700720c */ /* 0x000fe40003f25270 */
[----:B------:R-:W-:Y:S01]  /*17970*/  FMNMX.FTZ R8, R167, R8, !PT ;  /* 0x00000008a7087209 */ /* 0x000fe20007810000 */
[----:B------:R-:W0:Y:S03]  /*17980*/  S2R R231, SR_TID.X ;  /* 0x0000000000e77919 */ /* 0x000e260000002100 */
[----:B------:R-:W-:-:S04]  /*17990*/  FMNMX.FTZ R8, R170, R8, !PT ;  /* 0x00000008aa087209 */ /* 0x000fc80007810000 */
[----:B------:R-:W-:-:S04]  /*179a0*/  FMNMX.FTZ R8, R171, R8, !PT ;  /* 0x00000008ab087209 */ /* 0x000fc80007810000 */
[----:B------:R-:W-:-:S04]  /*179b0*/  FMNMX.FTZ R8, R174, R8, !PT ;  /* 0x00000008ae087209 */ /* 0x000fc80007810000 */
[----:B------:R-:W-:-:S04]  /*179c0*/  FMNMX.FTZ R8, R175, R8, !PT ;  /* 0x00000008af087209 */ /* 0x000fc80007810000 */
[----:B------:R-:W-:-:S04]  /*179d0*/  FMNMX.FTZ R8, R178, R8, !PT ;  /* 0x00000008b2087209 */ /* 0x000fc80007810000 */
[----:B------:R-:W-:-:S04]  /*179e0*/  FMNMX.FTZ R8, R179, R8, !PT ;  /* 0x00000008b3087209 */ /* 0x000fc80007810000 */
[----:B------:R-:W-:-:S04]  /*179f0*/  FMNMX.FTZ R8, R182, R8, !PT ;  /* 0x00000008b6087209 */ /* 0x000fc80007810000 */
[----:B------:R-:W-:Y:S02]  /*17a00*/  FMNMX.FTZ R8, R183, R8, !PT ;  /* 0x00000008b7087209 */ /* 0x000fe40007810000 */
[----:B0-----:R-:W-:Y:S02]  /*17a10*/  SHF.R.U32.HI R231, RZ, 0x7, R231 ;  /* 0x00000007ffe77819 */ /* 0x001fe400000116e7 */
        /* <DEDUP_REMOVED lines=18> */
[----:B------:R-:W-:Y:S02]  /*17b40*/  WARPGROUP.DEPBAR.LE gsb0, 0x0 ;  /* 0x00008000000079c5 */ /* 0x000fe40000010000 */
[----:B------:R-:W-:-:S06]  /*17b50*/  WARPGROUP.ARRIVE ;  /* 0x00000000000079c5 */ /* 0x000fcc0000000000 */
[----:B------:R-:W-:Y:S01]  /*17b60*/  QGMMA.64x256x32.F32.E4M3.E4M3 R24, R220, gdesc[UR4], R24, gsb0 ;  /* 0x03e00004dc187df3 */ /* 0x000fe20008000818 */
[----:B------:R-:W-:Y:S02]  /*17b70*/  R2UR UR7, R7 ;  /* 0x00000000070772ca */ /* 0x000fe400000e0000 */
[----:B------:R-:W0:Y:S01]  /*17b80*/  SHFL.BFLY PT, R7, R3, 0x1, 0x1f ;  /* 0x0c201f0003077f89 */ /* 0x000e2200000e0000 */
[----:B------:R-:W-:-:S03]  /*17b90*/  R2UR UR6, R6 ;  /* 0x00000000060672ca */ /* 0x000fc600000e0000 */
[----:B------:R-:W1:Y:S01]  /*17ba0*/  SHFL.BFLY PT, R6, R9, 0x1, 0x1f ;  /* 0x0c201f0009067f89 */ /* 0x000e6200000e0000 */
[----:B0-----:R-:W-:Y:S02]  /*17bb0*/  FMNMX.FTZ R3, R3, R7, !PT ;  /* 0x0000000703037209 */ /* 0x001fe40007810000 */
[----:B-1----:R-:W-:-:S03]  /*17bc0*/  FMNMX.FTZ R6, R9, R6, !PT ;  /* 0x0000000609067209 */ /* 0x002fc60007810000 */
[----:B------:R-:W-:Y:S01]  /*17bd0*/  FFMA.FTZ R15, R2, R3, -8 ;  /* 0xc1000000020f7423 */ /* 0x000fe20000010003 */
[----:B------:R-:W-:-:S01]  /*17be0*/  FADD.FTZ R7, -R3, R4 ;  /* 0x0000000403077221 */ /* 0x000fc20000010100 */
[----:B------:R-:W-:Y:S02]  /*17bf0*/  FADD.FTZ R4, -R6, R14 ;  /* 0x0000000e06047221 */ /* 0x000fe40000010100 */
[----:B------:R-:W-:-:S01]  /*17c00*/  FFMA.FTZ R14, R2, R156, -R15 ;  /* 0x0000009c020e7223 */ /* 0x000fc2000001080f */
[C-C-:B------:R-:W-:Y:S01]  /*17c10*/  FFMA.FTZ R156, R2.reuse, R165, -R15.reuse ;  /* 0x000000a5029c7223 */ /* 0x140fe2000001080f */
[----:B------:R-:W-:-:S01]  /*17c20*/  FFMA.FTZ R165, R2, R176, -R15 ;  /* 0x000000b002a57223 */ /* 0x000fc2000001080f */
[C-C-:B------:R-:W-:Y:S01]  /*17c30*/  FFMA.FTZ R176, R2.reuse, R185, -R15.reuse ;  /* 0x000000b902b07223 */ /* 0x140fe2000001080f */
[----:B------:R-:W-:-:S01]  /*17c40*/  FFMA.FTZ R185, R2, R196, -R15 ;  /* 0x000000c402b97223 */ /* 0x000fc2000001080f */
[C---:B------:R-:W-:Y:S01]  /*17c50*/  FFMA.FTZ R196, R2.reuse, R205, -R15 ;  /* 0x000000cd02c47223 */ /* 0x040fe2000001080f */
[----:B------:R-:W-:-:S01]  /*17c60*/  FFMA.FTZ R205, R2, R6, -8 ;  /* 0xc100000002cd7423 */ /* 0x000fc20000010006 */
[C---:B------:R-:W-:Y:S01]  /*17c70*/  FMUL.FTZ R7, R2.reuse, R7 ;  /* 0x0000000702077220 */ /* 0x040fe20000410000 */
[C---:B------:R-:W-:Y:S01]  /*17c80*/  FMUL.FTZ R4, R2.reuse, R4 ;  /* 0x0000000402047220 */ /* 0x040fe20000410000 */
[C---:B------:R-:W-:Y:S01]  /*17c90*/  FFMA.FTZ R8, R2.reuse, R152, -R15 ;  /* 0x0000009802087223 */ /* 0x040fe2000001080f */
[----:B------:R-:W-:-:S01]  /*17ca0*/  FFMA.FTZ R154, R2, R154, -R205 ;  /* 0x0000009a029a7223 */ /* 0x000fc200000108cd */
[C---:B------:R-:W-:Y:S01]  /*17cb0*/  FFMA.FTZ R9, R2.reuse, R153, -R15 ;  /* 0x0000009902097223 */ /* 0x040fe2000001080f */
[----:B------:R-:W-:-:S01]  /*17cc0*/  FFMA.FTZ R155, R2, R155, -R205 ;  /* 0x0000009b029b7223 */ /* 0x000fc200000108cd */
[----:B------:R-:W-:Y:S01]  /*17cd0*/  MUFU.EX2 R7, R7 ;  /* 0x0000000700077308 */ /* 0x000fe20000000800 */
[----:B------:R-:W-:-:S01]  /*17ce0*/  FFMA.FTZ R158, R2, R158, -R205 ;  /* 0x0000009e029e7223 */ /* 0x000fc200000108cd */
[C---:B------:R-:W-:Y:S01]  /*17cf0*/  FFMA.FTZ R20, R2.reuse, R157, -R15 ;  /* 0x0000009d02147223 */ /* 0x040fe2000001080f */
[----:B------:R-:W-:-:S01]  /*17d00*/  FFMA.FTZ R159, R2, R159, -R205 ;  /* 0x0000009f029f7223 */ /* 0x000fc200000108cd */
[C---:B------:R-:W-:Y:S01]  /*17d10*/  FFMA.FTZ R21, R2.reuse, R160, -R15 ;  /* 0x000000a002157223 */ /* 0x040fe2000001080f */
[----:B------:R-:W-:-:S01]  /*17d20*/  FFMA.FTZ R162, R2, R162, -R205 ;  /* 0x000000a202a27223 */ /* 0x000fc200000108cd */
[C---:B------:R-:W-:Y:S01]  /*17d30*/  FFMA.FTZ R152, R2.reuse, R161, -R15 ;  /* 0x000000a102987223 */ /* 0x040fe2000001080f */
[----:B------:R-:W-:-:S01]  /*17d40*/  FFMA.FTZ R163, R2, R163, -R205 ;  /* 0x000000a302a37223 */ /* 0x000fc200000108cd */
[----:B------:R-:W-:Y:S01]  /*17d50*/  MUFU.EX2 R4, R4 ;  /* 0x0000000400047308 */ /* 0x000fe20000000800 */
[----:B------:R-:W-:-:S01]  /*17d60*/  FFMA.FTZ R153, R2, R164, -R15 ;  /* 0x000000a402997223 */ /* 0x000fc2000001080f */
[C-C-:B------:R-:W-:Y:S01]  /*17d70*/  FFMA.FTZ R166, R2.reuse, R166, -R205.reuse ;  /* 0x000000a602a67223 */ /* 0x140fe200000108cd */
[----:B------:R-:W-:-:S01]  /*17d80*/  FFMA.FTZ R167, R2, R167, -R205 ;  /* 0x000000a702a77223 */ /* 0x000fc200000108cd */
[C---:B------:R-:W-:Y:S01]  /*17d90*/  FFMA.FTZ R157, R2.reuse, R168, -R15 ;  /* 0x000000a8029d7223 */ /* 0x040fe2000001080f */
[----:B------:R-:W-:-:S01]  /*17da0*/  FFMA.FTZ R170, R2, R170, -R205 ;  /* 0x000000aa02aa7223 */ /* 0x000fc200000108cd */
[C---:B------:R-:W-:Y:S01]  /*17db0*/  FFMA.FTZ R160, R2.reuse, R169, -R15 ;  /* 0x000000a902a07223 */ /* 0x040fe2000001080f */
[----:B------:R-:W-:-:S01]  /*17dc0*/  FFMA.FTZ R171, R2, R171, -R205 ;  /* 0x000000ab02ab7223 */ /* 0x000fc200000108cd */
[----:B------:R-:W0:Y:S01]  /*17dd0*/  MUFU.EX2 R8, R8 ;  /* 0x0000000800087308 */ /* 0x000e220000000800 */
[----:B------:R-:W-:-:S01]  /*17de0*/  FFMA.FTZ R161, R2, R172, -R15 ;  /* 0x000000ac02a17223 */ /* 0x000fc2000001080f */
[C---:B------:R-:W-:Y:S01]  /*17df0*/  FFMA.FTZ R174, R2.reuse, R174, -R205 ;  /* 0x000000ae02ae7223 */ /* 0x040fe200000108cd */
[----:B------:R-:W-:-:S01]  /*17e00*/  FFMA.FTZ R164, R2, R173, -R15 ;  /* 0x000000ad02a47223 */ /* 0x000fc2000001080f */
[C-C-:B------:R-:W-:Y:S01]  /*17e10*/  FFMA.FTZ R175, R2.reuse, R175, -R205.reuse ;  /* 0x000000af02af7223 */ /* 0x140fe200000108cd */
[----:B------:R-:W-:-:S01]  /*17e20*/  FFMA.FTZ R178, R2, R178, -R205 ;  /* 0x000000b202b27223 */ /* 0x000fc200000108cd */
[C---:B------:R-:W-:Y:S01]  /*17e30*/  FFMA.FTZ R168, R2.reuse, R177, -R15 ;  /* 0x000000b102a87223 */ /* 0x040fe2000001080f */
[----:B------:R-:W-:-:S01]  /*17e40*/  FFMA.FTZ R179, R2, R179, -R205 ;  /* 0x000000b302b37223 */ /* 0x000fc200000108cd */
[----:B------:R-:W1:Y:S01]  /*17e50*/  MUFU.EX2 R154, R154 ;  /* 0x0000009a009a7308 */ /* 0x000e620000000800 */
[----:B------:R-:W-:-:S01]  /*17e60*/  FFMA.FTZ R169, R2, R180, -R15 ;  /* 0x000000b402a97223 */ /* 0x000fc2000001080f */
[C---:B------:R-:W-:Y:S01]  /*17e70*/  FFMA.FTZ R182, R2.reuse, R182, -R205 ;  /* 0x000000b602b67223 */ /* 0x040fe200000108cd */
[----:B------:R-:W-:-:S01]  /*17e80*/  FFMA.FTZ R172, R2, R181, -R15 ;  /* 0x000000b502ac7223 */ /* 0x000fc2000001080f */
[C---:B------:R-:W-:Y:S01]  /*17e90*/  FFMA.FTZ R183, R2.reuse, R183, -R205 ;  /* 0x000000b702b77223 */ /* 0x040fe200000108cd */
[----:B------:R-:W-:-:S01]  /*17ea0*/  FFMA.FTZ R173, R2, R184, -R15 ;  /* 0x000000b802ad7223 */ /* 0x000fc2000001080f */
[C-C-:B------:R-:W-:Y:S01]  /*17eb0*/  FFMA.FTZ R186, R2.reuse, R186, -R205.reuse ;  /* 0x000000ba02ba7223 */ /* 0x140fe200000108cd */
[----:B------:R-:W-:-:S01]  /*17ec0*/  FFMA.FTZ R187, R2, R187, -R205 ;  /* 0x000000bb02bb7223 */ /* 0x000fc200000108cd */
[----:B------:R-:W2:Y:S01]  /*17ed0*/  MUFU.EX2 R9, R9 ;  /* 0x0000000900097308 */ /* 0x000ea20000000800 */
[----:B0-----:R-:W-:-:S01]  /*17ee0*/  FFMA.FTZ R5, R7, R5, R8 ;  /* 0x0000000507057223 */ /* 0x001fc20000010008 */
[C---:B------:R-:W-:Y:S01]  /*17ef0*/  FFMA.FTZ R177, R2.reuse, R188, -R15 ;  /* 0x000000bc02b17223 */ /* 0x040fe2000001080f */
[----:B------:R-:W-:-:S01]  /*17f00*/  FFMA.FTZ R190, R2, R190, -R205 ;  /* 0x000000be02be7223 */ /* 0x000fc200000108cd */
[C---:B------:R-:W-:Y:S01]  /*17f10*/  FFMA.FTZ R180, R2.reuse, R189, -R15 ;  /* 0x000000bd02b47223 */ /* 0x040fe2000001080f */
[----:B------:R-:W-:-:S01]  /*17f20*/  FFMA.FTZ R191, R2, R191, -R205 ;  /* 0x000000bf02bf7223 */ /* 0x000fc200000108cd */
[C---:B------:R-:W-:Y:S01]  /*17f30*/  FFMA.FTZ R181, R2.reuse, R192, -R15 ;  /* 0x000000c002b57223 */ /* 0x040fe2000001080f */
[----:B------:R-:W-:-:S01]  /*17f40*/  FFMA.FTZ R194, R2, R194, -R205 ;  /* 0x000000c202c27223 */ /* 0x000fc200000108cd */
[----:B------:R-:W0:Y:S01]  /*17f50*/  MUFU.EX2 R155, R155 ;  /* 0x0000009b009b7308 */ /* 0x000e220000000800 */
[----:B-1----:R-:W-:-:S01]  /*17f60*/  FFMA.FTZ R10, R4, R10, R154 ;  /* 0x0000000a040a7223 */ /* 0x002fc2000001009a */
[C---:B------:R-:W-:Y:S01]  /*17f70*/  FFMA.FTZ R184, R2.reuse, R193, -R15 ;  /* 0x000000c102b87223 */ /* 0x040fe2000001080f */
[----:B------:R-:W-:-:S01]  /*17f80*/  FFMA.FTZ R195, R2, R195, -R205 ;  /* 0x000000c302c37223 */ /* 0x000fc200000108cd */
[C---:B------:R-:W-:Y:S01]  /*17f90*/  FFMA.FTZ R198, R2.reuse, R198, -R205 ;  /* 0x000000c602c67223 */ /* 0x040fe200000108cd */
[----:B------:R-:W-:-:S01]  /*17fa0*/  FFMA.FTZ R188, R2, R197, -R15 ;  /* 0x000000c502bc7223 */ /* 0x000fc2000001080f */
[C---:B------:R-:W-:Y:S01]  /*17fb0*/  FFMA.FTZ R199, R2.reuse, R199, -R205 ;  /* 0x000000c702c77223 */ /* 0x040fe200000108cd */
[----:B------:R-:W-:-:S01]  /*17fc0*/  FFMA.FTZ R189, R2, R200, -R15 ;  /* 0x000000c802bd7223 */ /* 0x000fc2000001080f */
[----:B------:R-:W1:Y:S01]  /*17fd0*/  MUFU.EX2 R14, R14 ;  /* 0x0000000e000e7308 */ /* 0x000e620000000800 */
[----:B--2---:R-:W-:-:S01]  /*17fe0*/  FADD.FTZ R5, R9, R5 ;  /* 0x0000000509057221 */ /* 0x004fc20000010000 */
[C---:B------:R-:W-:Y:S01]  /*17ff0*/  FFMA.FTZ R202, R2.reuse, R202, -R205 ;  /* 0x000000ca02ca7223 */ /* 0x040fe200000108cd */
[----:B------:R-:W-:-:S01]  /*18000*/  FFMA.FTZ R192, R2, R201, -R15 ;  /* 0x000000c902c07223 */ /* 0x000fc2000001080f */
[C---:B------:R-:W-:Y:S01]  /*18010*/  FFMA.FTZ R203, R2.reuse, R203, -R205 ;  /* 0x000000cb02cb7223 */ /* 0x040fe200000108cd */
[----:B------:R-:W-:-:S01]  /*18020*/  FFMA.FTZ R193, R2, R204, -R15 ;  /* 0x000000cc02c17223 */ /* 0x000fc2000001080f */
[C-C-:B------:R-:W-:Y:S01]  /*18030*/  FFMA.FTZ R206, R2.reuse, R206, -R205.reuse ;  /* 0x000000ce02ce7223 */ /* 0x140fe200000108cd */
[----:B------:R-:W-:-:S01]  /*18040*/  FFMA.FTZ R207, R2, R207, -R205 ;  /* 0x000000cf02cf7223 */ /* 0x000fc200000108cd */
[----:B------:R-:W2:Y:S01]  /*18050*/  MUFU.EX2 R158, R158 ;  /* 0x0000009e009e7308 */ /* 0x000ea20000000800 */
[----:B0-----:R-:W-:-:S01]  /*18060*/  FADD.FTZ R10, R155, R10 ;  /* 0x0000000a9b0a7221 */ /* 0x001fc20000010000 */
[C---:B------:R-:W-:Y:S01]  /*18070*/  FFMA.FTZ R197, R2.reuse, R208, -R15 ;  /* 0x000000d002c57223 */ /* 0x040fe2000001080f */
[----:B------:R-:W-:-:S01]  /*18080*/  FFMA.FTZ R210, R2, R210, -R205 ;  /* 0x000000d202d27223 */ /* 0x000fc200000108cd */
[C---:B------:R-:W-:Y:S01]  /*18090*/  FFMA.FTZ R200, R2.reuse, R209, -R15 ;  /* 0x000000d102c87223 */ /* 0x040fe2000001080f */
[----:B------:R-:W-:-:S01]  /*180a0*/  FFMA.FTZ R211, R2, R211, -R205 ;  /* 0x000000d302d37223 */ /* 0x000fc200000108cd */
[C---:B------:R-:W-:Y:S01]  /*180b0*/  FFMA.FTZ R201, R2.reuse, R212, -R15 ;  /* 0x000000d402c97223 */ /* 0x040fe2000001080f */
[----:B------:R-:W-:-:S01]  /*180c0*/  FFMA.FTZ R214, R2, R214, -R205 ;  /* 0x000000d602d67223 */ /* 0x000fc200000108cd */
[----:B------:R-:W0:Y:S01]  /*180d0*/  MUFU.EX2 R20, R20 ;  /* 0x0000001400147308 */ /* 0x000e220000000800 */
[----:B-1----:R-:W-:-:S01]  /*180e0*/  FADD.FTZ R5, R14, R5 ;  /* 0x000000050e057221 */ /* 0x002fc20000010000 */
[C---:B------:R-:W-:Y:S01]  /*180f0*/  FFMA.FTZ R15, R2.reuse, R213, -R15 ;  /* 0x000000d5020f7223 */ /* 0x040fe2000001080f */
[----:B------:R-:W-:-:S01]  /*18100*/  FFMA.FTZ R205, R2, R215, -R205 ;  /* 0x000000d702cd7223 */ /* 0x000fc200000108cd */
[----:B------:R-:W-:Y:S01]  /*18110*/  @!P1 IMAD R204, R13, 0x8, R22 ;  /* 0x000000080dcc9824 */ /* 0x000fe200078e0216 */
[----:B------:R-:W-:-:S03]  /*18120*/  IADD3 R208, -R231, 0xb, RZ ;  /* 0x0000000be7d07810 */ /* 0x000fc60007ffe1ff */
[----:B------:R-:W1:Y:S01]  /*18130*/  MUFU.EX2 R159, R159 ;  /* 0x0000009f009f7308 */ /* 0x000e620000000800 */
[----:B--2---:R-:W-:-:S01]  /*18140*/  FADD.FTZ R10, R158, R10 ;  /* 0x0000000a9e0a7221 */ /* 0x004fc20000010000 */
[----:B------:R-:W-:-:S04]  /*18150*/  @!P1 IADD3 R204, R204, 0x38840, RZ ;  /* 0x00038840cccc9810 */ /* 0x000fc80007ffe0ff */
[----:B------:R-:W-:Y:S02]  /*18160*/  @!P1 PRMT R204, RZ, 0x654, R204 ;  /* 0x00000654ffcc9816 */ /* 0x000fe400000000cc */
        /* <DEDUP_REMOVED lines=36> */
[----:B------:R-:W-:Y:S02]  /*183b0*/  WARPGROUP.DEPBAR.LE gsb0, 0x0 ;  /* 0x00008000000079c5 */ /* 0x000fe40000010000 */
[----:B------:R-:W-:-:S04]  /*183c0*/  WARPGROUP.ARRIVE ;  /* 0x00000000000079c5 */ /* 0x000fc80000000000 */
[----:B------:R-:W2:Y:S01]  /*183d0*/  MUFU.EX2 R168, R168 ;  /* 0x000000a800a87308 */ /* 0x000ea20000000800 */
[----:B0-----:R-:W-:-:S01]  /*183e0*/  FADD.FTZ R5, R165, R5 ;  /* 0x00000005a5057221 */ /* 0x001fc20000010000 */
[----:B------:R-:W-:Y:S06]  /*183f0*/  QGMMA.64x256x32.F32.E4M3.E4M3 R24, R216, gdesc[UR4], R24, gsb0 ;  /* 0x03e00004d8187df3 */ /* 0x000fec0008000818 */
        /* <DEDUP_REMOVED lines=68> */
[----:B------:R-:W-:Y:S02]  /*18840*/  WARPGROUP.DEPBAR.LE gsb0, 0x0 ;  /* 0x00008000000079c5 */ /* 0x000fe40000010000 */
[----:B------:R1:W-:Y:S06]  /*18850*/  BAR.ARV R208, 0x100 ;  /* 0x000400d00000751d */ /* 0x0003ec0000002000 */
[----:B------:R-:W3:Y:S01]  /*18860*/  MUFU.EX2 R214, R214 ;  /* 0x000000d600d67308 */ /* 0x000ee20000000800 */
[----:B--2---:R-:W-:-:S01]  /*18870*/  FADD.FTZ R10, R211, R10 ;  /* 0x0000000ad30a7221 */ /* 0x004fc20000010000 */
[----:B------:R1:W-:Y:S01]  /*18880*/  @!P1 SYNCS.ARRIVE.TRANS64.RED.A1T0 RZ, [R204+URZ], RZ ;  /* 0x000000ffccff99a7 */ /* 0x0003e2000810043f */
[----:B0-----:R-:W-:-:S05]  /*18890*/  FADD.FTZ R5, R201, R5 ;  /* 0x00000005c9057221 */ /* 0x001fca0000010000 */
[----:B------:R-:W0:Y:S08]  /*188a0*/  MUFU.EX2 R15, R15 ;  /* 0x0000000f000f7308 */ /* 0x000e300000000800 */
[----:B------:R-:W2:Y:S01]  /*188b0*/  MUFU.EX2 R205, R205 ;  /* 0x000000cd00cd7308 */ /* 0x000ea20000000800 */
[----:B---3--:R-:W-:-:S01]  /*188c0*/  FADD.FTZ R10, R214, R10 ;  /* 0x0000000ad60a7221 */ /* 0x008fc20000010000 */
[----:B0-----:R-:W-:-:S03]  /*188d0*/  FADD.FTZ R5, R15, R5 ;  /* 0x000000050f057221 */ /* 0x001fc60000010000 */
[----:B--2---:R-:W-:Y:S01]  /*188e0*/  FADD.FTZ R10, R205, R10 ;  /* 0x0000000acd0a7221 */ /* 0x004fe20000010000 */
[----:B-1----:R-:W-:Y:S06]  /*188f0*/  @!P0 BRA `(.L_x_493) ;  /* 0x0000000000048947 */ /* 0x002fec0003800000 */
[----:B------:R-:W-:Y:S01]  /*18900*/  BPT.TRAP 0x1 ;  /* 0x000000040000795c */ /* 0x000fe20000300000 */
.L_x_493:
[----:B------:R-:W-:Y:S01]  /*18910*/  IMAD R12, R12, 0x8, R22 ;  /* 0x000000080c0c7824 */ /* 0x000fe200078e0216 */
[----:B------:R-:W-:Y:S01]  /*18920*/  ISETP.GT.AND P1, PT, R11, RZ, PT ;  /* 0x000000ff0b00720c */ /* 0x000fe20003f24270 */
[----:B------:R-:W-:Y:S01]  /*18930*/  IMAD.U32 R204, RZ, RZ, UR44 ;  /* 0x0000002cffcc7e24 */ /* 0x000fe2000f8e00ff */
[----:B------:R-:W-:Y:S01]  /*18940*/  F2FP.SATFINITE.E4M3.F32.PACK_AB_MERGE_C R14, R20, R14, RZ ;  /* 0x0000000e140e723e */ /* 0x000fe200048070ff */
[----:B------:R-:W-:Y:S01]  /*18950*/  VIADD R12, R12, 0x38860 ;  /* 0x000388600c0c7836 */ /* 0x000fe20000000000 */
[----:B------:R-:W-:Y:S01]  /*18960*/  F2FP.SATFINITE.E4M3.F32.PACK_AB_MERGE_C R158, R159, R158, RZ ;  /* 0x0000009e9f9e723e */ /* 0x000fe200048070ff */
[-C--:B------:R-:W-:Y:S01]  /*18970*/  FMUL.FTZ R24, R24, R7.reuse ;  /* 0x0000000718187220 */ /* 0x080fe20000410000 */
[----:B------:R-:W-:Y:S01]  /*18980*/  F2FP.SATFINITE.E4M3.F32.PACK_AB_MERGE_C R8, R9, R8, R14 ;  /* 0x000000080908723e */ /* 0x000fe2000480700e */
[-C--:B------:R-:W-:Y:S01]  /*18990*/  FMUL.FTZ R25, R25, R7.reuse ;  /* 0x0000000719197220 */ /* 0x080fe20000410000 */
[----:B------:R-:W-:Y:S01]  /*189a0*/  PRMT R12, R204, 0x654, R12 ;  /* 0x00000654cc0c7816 */ /* 0x000fe2000000000c */
[----:B------:R-:W-:Y:S01]  /*189b0*/  FMUL.FTZ R28, R28, R7 ;  /* 0x000000071c1c7220 */ /* 0x000fe20000410000 */
[----:B------:R-:W-:Y:S01]  /*189c0*/  F2FP.SATFINITE.E4M3.F32.PACK_AB_MERGE_C R153, R156, R153, RZ ;  /* 0x000000999c99723e */ /* 0x000fe200048070ff */
[----:B------:R-:W-:Y:S01]  /*189d0*/  FMUL.FTZ R29, R29, R7 ;  /* 0x000000071d1d7220 */ /* 0x000fe20000410000 */
[----:B------:R-:W-:Y:S01]  /*189e0*/  F2FP.SATFINITE.E4M3.F32.PACK_AB_MERGE_C R166, R167, R166, RZ ;  /* 0x000000a6a7a6723e */ /* 0x000fe200048070ff */
[----:B------:R0:W-:Y:S01]  /*189f0*/  SYNCS.ARRIVE.TRANS64.RED.A1T0 RZ, [R12+URZ], RZ ;  /* 0x000000ff0cff79a7 */ /* 0x0001e2000810043f */
[----:B------:R-:W-:Y:S01]  /*18a00*/  F2FP.SATFINITE.E4M3.F32.PACK_AB_MERGE_C R161, R164, R161, RZ ;  /* 0x000000a1a4a1723e */ /* 0x000fe200048070ff */
[-C--:B------:R-:W-:Y:S01]  /*18a10*/  FMUL.FTZ R32, R32, R7.reuse ;  /* 0x0000000720207220 */ /* 0x080fe20000410000 */
[----:B------:R-:W-:Y:S01]  /*18a20*/  F2FP.SATFINITE.E4M3.F32.PACK_AB_MERGE_C R174, R175, R174, RZ ;  /* 0x000000aeafae723e */ /* 0x000fe200048070ff */
[----:B------:R-:W-:Y:S01]  /*18a30*/  FMUL.FTZ R33, R33, R7 ;  /* 0x0000000721217220 */ /* 0x000fe20000410000 */
        /* <DEDUP_REMOVED lines=151> */
[----:B------:R-:W-:Y:S02]  /*193b0*/  IADD3 R11, R11, -0x1, RZ ;  /* 0xffffffff0b0b7810 */ /* 0x000fe40007ffe0ff */
[----:B0-----:R-:W-:Y:S01]  /*193c0*/  MOV R12, R13 ;  /* 0x0000000d000c7202 */ /* 0x001fe20000000f00 */
[----:B------:R-:W-:Y:S06]  /*193d0*/  @P1 BRA `(.L_x_494) ;  /* 0xffffffd800e41947 */ /* 0x000fec000383ffff */
[----:B------:R-:W-:-:S07]  /*193e0*/  IMAD.MOV.U32 R152, RZ, RZ, R13 ;  /* 0x000000ffff987224 */ /* 0x000fce00078e000d */
.L_x_483:
[----:B------:R-:W-:Y:S05]  /*193f0*/  WARPSYNC.ALL ;  /* 0x0000000000007948 */ /* 0x000fea0003800000 */
[----:B------:R-:W-:Y:S06]  /*19400*/  BAR.ARV 0x8, 0x180 ;  /* 0x0206000000007b1d */ /* 0x000fec0000002000 */
[----:B------:R-:W-:Y:S05]  /*19410*/  @!P0 BRA `(.L_x_495) ;  /* 0x0000000000048947 */ /* 0x000fea0003800000 */
[----:B------:R-:W-:Y:S01]  /*19420*/  BPT.TRAP 0x1 ;  /* 0x000000040000795c */ /* 0x000fe20000300000 */
.L_x_495:
[----:B------:R-:W-:Y:S01]  /*19430*/  IMAD R4, R152, 0x8, R22 ;  /* 0x0000000898047824 */ /* 0x000fe200078e0216 */
[----:B------:R-:W-:-:S04]  /*19440*/  SHF.L.U32 R7, R235, 0x1f, RZ ;  /* 0x0000001feb077819 */ /* 0x000fc800000006ff */
[----:B------:R0:W1:Y:S01]  /*19450*/  SYNCS.PHASECHK.TRANS64.TRYWAIT P1, [R4+URZ+0x38850], R7 ;  /* 0x03885007040075a7 */ /* 0x000062000802017f */
[----:B------:R-:W-:Y:S05]  /*19460*/  @!P0 BRA `(.L_x_496) ;  /* 0x0000000000048947 */ /* 0x000fea0003800000 */
[----:B------:R-:W-:Y:S01]  /*19470*/  BPT.TRAP 0x1 ;  /* 0x000000040000795c */ /* 0x000fe20000300000 */
.L_x_496:
[----:B------:R-:W-:-:S04]  /*19480*/  IADD3 R22, R22, 0x400, RZ ;  /* 0x0000040016167810 */ /* 0x000fc80007ffe0ff */
[----:B------:R-:W-:-:S04]  /*19490*/  SHF.R.U32.HI R22, RZ, 0x4, R22 ;  /* 0x00000004ff167819 */ /* 0x000fc80000011616 */
[----:B------:R-:W-:-:S04]  /*194a0*/  LOP3.LUT R22, R22, 0x3fff, RZ, 0xc0, !PT ;  /* 0x00003fff16167812 */ /* 0x000fc800078ec0ff */
[----:B------:R-:W-:Y:S01]  /*194b0*/  LOP3.LUT R9, R22, 0x10000, RZ, 0xfc, !PT ;  /* 0x0001000016097812 */ /* 0x000fe200078efcff */
[----:B-1----:R-:W-:Y:S06]  /*194c0*/  @P1 BRA `(.L_x_497) ;  /* 0x0000000000081947 */ /* 0x002fec0003800000 */
[----:B------:R-:W1:Y:S02]  /*194d0*/  SYNCS.PHASECHK.TRANS64.TRYWAIT P1, [R4+URZ+0x38850], R7 ;  /* 0x03885007040075a7 */ /* 0x000e64000802017f */
[----:B-1----:R-:W-:Y:S05]  /*194e0*/  @!P1 BRA `(.L_x_498) ;  /* 0x000000c800709947 */ /* 0x002fea0003800000 */
.L_x_497:
[----:B------:R-:W-:Y:S01]  /*194f0*/  IMAD R8, R152, 0x800, R9 ;  /* 0x0000080098087824 */ /* 0x000fe200078e0209 */
[----:B------:R-:W2:Y:S01]  /*19500*/  LDL R0, [R1+0x40] ;  /* 0x0000400001007983 */ /* 0x000ea20000100800 */
[----:B------:R-:W-:Y:S01]  /*19510*/  IMAD.MOV.U32 R9, RZ, RZ, 0x40000040 ;  /* 0x40000040ff097424 */ /* 0x000fe200078e00ff */
[----:B------:R-:W-:Y:S05]  /*19520*/  WARPSYNC.ALL ;  /* 0x0000000000007948 */ /* 0x000fea0003800000 */
[C---:B------:R-:W-:Y:S01]  /*19530*/  R2UR UR6, R8.reuse ;  /* 0x00000000080672ca */ /* 0x040fe200000e0000 */
[----:B------:R-:W0:Y:S01]  /*19540*/  LDL R22, [R1+0x1c] ;  /* 0x00001c0001167983 */ /* 0x000e220000100800 */
[----:B------:R-:W-:Y:S01]  /*19550*/  R2UR UR7, R9 ;  /* 0x00000000090772ca */ /* 0x000fe200000e0000 */
[----:B------:R-:W-:Y:S01]  /*19560*/  WARPGROUP.ARRIVE ;  /* 0x00000000000079c5 */ /* 0x000fe20000000000 */
[C---:B------:R-:W-:Y:S01]  /*19570*/  VIADD R12, R8.reuse, 0x2 ;  /* 0x00000002080c7836 */ /* 0x040fe20000000000 */
[----:B------:R-:W3:Y:S01]  /*19580*/  LDL.LU R11, [R1+0x8] ;  /* 0x00000800010b7983 */ /* 0x000ee20000300800 */
[----:B------:R-:W-:Y:S01]  /*19590*/  MOV R13, 0x40000040 ;  /* 0x40000040000d7802 */ /* 0x000fe20000000f00 */
[----:B------:R-:W-:Y:S01]  /*195a0*/  ULDC.64 UR4, c[0x0][0x9a0] ;  /* 0x0002680000047ab9 */ /* 0x000fe20000000a00 */
[----:B------:R-:W-:Y:S01]  /*195b0*/  VIADD R20, R8, 0x4 ;  /* 0x0000000408147836 */ /* 0x000fe20000000000 */
[----:B------:R-:W-:Y:S01]  /*195c0*/  ISETP.NE.U32.AND P1, PT, RZ, UR4, PT ;  /* 0x00000004ff007c0c */ /* 0x000fe2000bf25070 */
[----:B------:R-:W-:-:S03]  /*195d0*/  IMAD.MOV.U32 R21, RZ, RZ, 0x40000040 ;  /* 0x40000040ff157424 */ /* 0x000fc600078e00ff */
[----:B------:R-:W-:Y:S02]  /*195e0*/  ISETP.NE.AND.EX P1, PT, RZ, UR5, PT, P1 ;  /* 0x00000005ff007c0c */ /* 0x000fe4000bf25310 */
[----:B------:R-:W-:Y:S01]  /*195f0*/  QGMMA.64x256x32.F32.E4M3.E4M3 R24, R228, gdesc[UR4], R24, gsb0 ;  /* 0x03e00004e4187df3 */ /* 0x000fe20008000818 */
[----:B------:R-:W-:Y:S02]  /*19600*/  R2UR UR6, R12 ;  /* 0x000000000c0672ca */ /* 0x000fe400000e0000 */
[----:B------:R-:W-:-:S08]  /*19610*/  R2UR UR7, R13 ;  /* 0x000000000d0772ca */ /* 0x000fd000000e0000 */
[----:B------:R-:W2:Y:S08]  /*19620*/  @P1 LDC.64 R12, c[0x0][0x9c8] ;  /* 0x00027200ff0c1b82 */ /* 0x000eb00000000a00 */
[----:B------:R-:W4:Y:S01]  /*19630*/  @P1 LDC.64 R14, c[0x0][0x9d0] ;  /* 0x00027400ff0e1b82 */ /* 0x000f220000000a00 */
[----:B------:R-:W-:Y:S02]  /*19640*/  WARPGROUP.DEPBAR.LE gsb0, 0x0 ;  /* 0x00008000000079c5 */ /* 0x000fe40000010000 */
[----:B------:R-:W-:-:S06]  /*19650*/  WARPGROUP.ARRIVE ;  /* 0x00000000000079c5 */ /* 0x000fcc0000000000 */
[----:B------:R-:W-:Y:S01]  /*19660*/  QGMMA.64x256x32.F32.E4M3.E4M3 R24, R224, gdesc[UR4], R24, gsb0 ;  /* 0x03e00004e0187df3 */ /* 0x000fe20008000818 */
[----:B------:R-:W-:Y:S01]  /*19670*/  R2UR UR6, R20 ;  /* 0x00000000140672ca */ /* 0x000fe200000e0000 */
[-C--:B--2---:R-:W-:Y:S01]  /*19680*/  @P1 IMAD R0, R0, R12.reuse, RZ ;  /* 0x0000000c00001224 */ /* 0x084fe200078e02ff */
[----:B------:R-:W-:Y:S01]  /*19690*/  R2UR UR7, R21 ;  /* 0x00000000150772ca */ /* 0x000fe200000e0000 */
[----:B------:R-:W-:Y:S02]  /*196a0*/  IMAD.MOV.U32 R21, RZ, RZ, 0x3f800000 ;  /* 0x3f800000ff157424 */ /* 0x000fe400078e00ff */
[C---:B01----:R-:W-:Y:S02]  /*196b0*/  @P1 IMAD R7, R22.reuse, R13, R0 ;  /* 0x0000000d16071224 */ /* 0x043fe400078e0200 */
[----:B------:R-:W-:Y:S01]  /*196c0*/  @P1 IMAD.WIDE.U32 R12, R22, R12, RZ ;  /* 0x0000000c160c1225 */ /* 0x000fe200078e00ff */
[----:B---3--:R-:W-:-:S03]  /*196d0*/  @P1 SHF.R.S32.HI R9, RZ, 0x1f, R11 ;  /* 0x0000001fff091819 */ /* 0x008fc6000001140b */
[----:B------:R-:W-:Y:S02]  /*196e0*/  @P1 IMAD.IADD R13, R13, 0x1, R7 ;  /* 0x000000010d0d1824 */ /* 0x000fe400078e0207 */
[----:B----4-:R-:W-:-:S04]  /*196f0*/  @P1 IMAD R0, R9, R14, RZ ;  /* 0x0000000e09001224 */ /* 0x010fc800078e02ff */
[C---:B------:R-:W-:Y:S02]  /*19700*/  @P1 IMAD R7, R11.reuse, R15, R0 ;  /* 0x0000000f0b071224 */ /* 0x040fe400078e0200 */
[----:B------:R-:W-:-:S05]  /*19710*/  @P1 IMAD.WIDE.U32 R14, R11, R14, R12 ;  /* 0x0000000e0b0e1225 */ /* 0x000fca00078e000c */
[----:B------:R-:W-:Y:S02]  /*19720*/  @P1 IADD3 R7, R15, R7, RZ ;  /* 0x000000070f071210 */ /* 0x000fe40007ffe0ff */
[----:B------:R-:W-:-:S04]  /*19730*/  @P1 LEA R12, P2, R14, UR4, 0x2 ;  /* 0x000000040e0c1c11 */ /* 0x000fc8000f8410ff */
[----:B------:R-:W-:-:S05]  /*19740*/  @P1 LEA.HI.X R13, R14, UR5, R7, 0x2, P2 ;  /* 0x000000050e0d1c11 */ /* 0x000fca00090f1407 */
[----:B------:R0:W2:Y:S01]  /*19750*/  @P1 LDG.E R21, desc[UR42][R12.64] ;  /* 0x0000002a0c151981 */ /* 0x0000a2000c1e1900 */
[----:B------:R-:W-:Y:S02]  /*19760*/  VIADD R8, R8, 0x6 ;  /* 0x0000000608087836 */ /* 0x000fe40000000000 */
[----:B------:R-:W-:Y:S01]  /*19770*/  IMAD.MOV.U32 R9, RZ, RZ, 0x40000040 ;  /* 0x40000040ff097424 */ /* 0x000fe200078e00ff */
[----:B------:R-:W-:Y:S02]  /*19780*/  WARPGROUP.DEPBAR.LE gsb0, 0x0 ;  /* 0x00008000000079c5 */ /* 0x000fe40000010000 */
[----:B------:R-:W-:-:S06]  /*19790*/  WARPGROUP.ARRIVE ;  /* 0x00000000000079c5 */ /* 0x000fcc0000000000 */
[----:B------:R-:W-:Y:S01]  /*197a0*/  QGMMA.64x256x32.F32.E4M3.E4M3 R24, R220, gdesc[UR4], R24, gsb0 ;  /* 0x03e00004dc187df3 */ /* 0x000fe20008000818 */
[----:B------:R-:W-:Y:S02]  /*197b0*/  R2UR UR6, R8 ;  /* 0x00000000080672ca */ /* 0x000fe400000e0000 */
[----:B------:R-:W-:Y:S01]  /*197c0*/  R2UR UR7, R9 ;  /* 0x00000000090772ca */ /* 0x000fe200000e0000 */
[----:B------:R-:W1:Y:S04]  /*197d0*/  SHFL.BFLY PT, R0, R5, 0x2, 0x1f ;  /* 0x0c401f0005007f89 */ /* 0x000e6800000e0000 */
[----:B------:R-:W3:Y:S01]  /*197e0*/  SHFL.BFLY PT, R9, R10, 0x2, 0x1f ;  /* 0x0c401f000a097f89 */ /* 0x000ee200000e0000 */
[----:B-1----:R-:W-:-:S01]  /*197f0*/  FADD.FTZ R0, R0, R5 ;  /* 0x0000000500007221 */ /* 0x002fc20000010000 */
[----:B---3--:R-:W-:-:S04]  /*19800*/  FADD.FTZ R9, R9, R10 ;  /* 0x0000000a09097221 */ /* 0x008fc80000010000 */
[----:B------:R-:W1:Y:S04]  /*19810*/  SHFL.BFLY PT, R7, R0, 0x1, 0x1f ;  /* 0x0c201f0000077f89 */ /* 0x000e6800000e0000 */
[----:B------:R-:W0:Y:S01]  /*19820*/  SHFL.BFLY PT, R8, R9, 0x1, 0x1f ;  /* 0x0c201f0009087f89 */ /* 0x000e2200000e0000 */
[----:B-1----:R-:W-:-:S01]  /*19830*/  FADD.FTZ R11, R0, R7 ;  /* 0x00000007000b7221 */ /* 0x002fc20000010000 */
[----:B0-----:R-:W-:-:S04]  /*19840*/  FADD.FTZ R13, R9, R8 ;  /* 0x00000008090d7221 */ /* 0x001fc80000010000 */
[C---:B------:R-:W-:Y:S01]  /*19850*/  FSETP.NE.FTZ.AND P1, PT, R11.reuse, RZ, PT ;  /* 0x000000ff0b00720b */ /* 0x040fe20003f35000 */
[----:B------:R-:W-:Y:S01]  /*19860*/  FMUL.FTZ R14, R11, 0.00390625 ;  /* 0x3b8000000b0e7820 */ /* 0x000fe20000410000 */
[----:B------:R-:W-:Y:S01]  /*19870*/  FMUL.FTZ R15, R13, 0.00390625 ;  /* 0x3b8000000d0f7820 */ /* 0x000fe20000410000 */
[----:B------:R-:W-:-:S03]  /*19880*/  MOV R8, RZ ;  /* 0x000000ff00087202 */ /* 0x000fc60000000f00 */
[----:B------:R-:W-:Y:S02]  /*19890*/  FSETP.NE.FTZ.AND P2, PT, R14, RZ, PT ;  /* 0x000000ff0e00720b */ /* 0x000fe40003f55000 */
[----:B------:R-:W-:-:S05]  /*198a0*/  FSETP.NE.FTZ.AND P3, PT, R15, RZ, PT ;  /* 0x000000ff0f00720b */ /* 0x000fca0003f75000 */
[----:B------:R-:W-:Y:S01]  /*198b0*/  @P1 MUFU.RCP R8, R11 ;  /* 0x0000000b00081308 */ /* 0x000fe20000001000 */
[----:B------:R-:W-:Y:S01]  /*198c0*/  FSETP.NE.FTZ.AND P1, PT, R13, RZ, PT ;  /* 0x000000ff0d00720b */ /* 0x000fe20003f35000 */
[----:B------:R-:W-:-:S06]  /*198d0*/  IMAD.MOV.U32 R12, RZ, RZ, RZ ;  /* 0x000000ffff0c7224 */ /* 0x000fcc00078e00ff */
[----:B------:R-:W0:Y:S08]  /*198e0*/  @P3 MUFU.LG2 R7, R15 ;  /* 0x0000000f00073308 */ /* 0x000e300000000c00 */
[----:B------:R-:W1:Y:S08]  /*198f0*/  @P2 MUFU.LG2 R5, R14 ;  /* 0x0000000e00052308 */ /* 0x000e700000000c00 */
[----:B------:R-:W3:Y:S01]  /*19900*/  @P1 MUFU.RCP R12, R13 ;  /* 0x0000000d000c1308 */ /* 0x000ee20000001000 */
[C---:B------:R-:W-:Y:S01]  /*19910*/  @P2 FMUL.FTZ R10, R2.reuse, 0.69314718246459960938 ;  /* 0x3f317218020a2820 */ /* 0x040fe20000410000 */
[----:B------:R-:W-:Y:S01]  /*19920*/  @P3 FMUL.FTZ R2, R2, 0.69314718246459960938 ;  /* 0x3f31721802023820 */ /* 0x000fe20000410000 */
[----:B0-----:R-:W-:Y:S01]  /*19930*/  @P3 FMUL.FTZ R7, R7, 0.69314718246459960938 ;  /* 0x3f31721807073820 */ /* 0x001fe20000410000 */
[----:B------:R-:W-:-:S02]  /*19940*/  WARPGROUP.DEPBAR.LE gsb0, 0x0 ;  /* 0x00008000000079c5 */ /* 0x000fc40000010000 */
[----:B------:R-:W-:-:S06]  /*19950*/  WARPGROUP.ARRIVE ;  /* 0x00000000000079c5 */ /* 0x000fcc0000000000 */
[----:B------:R-:W-:Y:S01]  /*19960*/  QGMMA.64x256x32.F32.E4M3.E4M3 R24, R216, gdesc[UR4], R24, gsb0 ;  /* 0x03e00004d8187df3 */ /* 0x000fe20008000818 */
[----:B-1----:R-:W-:Y:S01]  /*19970*/  @P2 FMUL.FTZ R5, R5, 0.69314718246459960938 ;  /* 0x3f31721805052820 */ /* 0x002fe20000410000 */
[----:B------:R-:W-:Y:S02]  /*19980*/  IMAD.MOV.U32 R20, RZ, RZ, -0x800000 ;  /* 0xff800000ff147424 */ /* 0x000fe400078e00ff */
[----:B------:R-:W-:-:S01]  /*19990*/  @P3 FFMA.FTZ R20, R2, R6, R7 ;  /* 0x0000000602143223 */ /* 0x000fc20000010007 */
[----:B------:R-:W-:Y:S02]  /*199a0*/  IMAD.MOV.U32 R0, RZ, RZ, -0x800000 ;  /* 0xff800000ff007424 */ /* 0x000fe400078e00ff */
[----:B--2---:R-:W-:Y:S01]  /*199b0*/  FMUL.FTZ R2, R8, R21 ;  /* 0x0000001508027220 */ /* 0x004fe20000410000 */
[----:B------:R-:W-:Y:S01]  /*199c0*/  @P2 FFMA.FTZ R0, R10, R3, R5 ;  /* 0x000000030a002223 */ /* 0x000fe20000010005 */
[----:B---3--:R-:W-:Y:S01]  /*199d0*/  FMUL.FTZ R21, R12, R21 ;  /* 0x000000150c157220 */ /* 0x008fe20000410000 */
[----:B------:R-:W-:-:S02]  /*199e0*/  WARPGROUP.DEPBAR.LE gsb0, 0x0 ;  /* 0x00008000000079c5 */ /* 0x000fc40000010000 */
[----:B------:R-:W-:Y:S05]  /*199f0*/  @!P0 BRA `(.L_x_499) ;  /* 0x0000000000048947 */ /* 0x000fea0003800000 */
[----:B------:R-:W-:Y:S01]  /*19a00*/  BPT.TRAP 0x1 ;  /* 0x000000040000795c */ /* 0x000fe20000300000 */
.L_x_499:
[----:B------:R-:W-:Y:S01]  /*19a10*/  IMAD.U32 R5, RZ, RZ, UR44 ;  /* 0x0000002cff057e24 */ /* 0x000fe2000f8e00ff */
[----:B------:R-:W-:Y:S01]  /*19a20*/  IADD3 R22, R4, 0x38860, RZ ;  /* 0x0003886004167810 */ /* 0x000fe20007ffe0ff */
        /* <DEDUP_REMOVED lines=11> */
[----:B------:R-:W-:Y:S01]  /*19ae0*/  FMUL.FTZ R92, R116, R2 ;  /* 0x00000002745c7220 */ /* 0x000fe20000410000 */
[----:B------:R-:W-:-:S02]  /*19af0*/  VIADD R152, R152, 0x1 ;  /* 0x0000000198987836 */ /* 0x000fc40000000000 */
        /* <DEDUP_REMOVED lines=39> */
[----:B------:R-:W-:Y:S01]  /*19d70*/  ISETP.NE.AND P1, PT, R152, 0x2, PT ;  /* 0x000000029800780c */ /* 0x000fe20003f25270 */
        /* <DEDUP_REMOVED lines=44> */
[----:B------:R-:W-:Y:S01]  /*1a040*/  SEL R2, RZ, 0x1, P1 ;  /* 0x00000001ff027807 */ /* 0x000fe20000800000 */
        /* <DEDUP_REMOVED lines=32> */
[----:B------:R-:W-:Y:S01]  /*1a250*/  PLOP3.LUT P0, PT, PT, PT, PT, 0x8, 0x0 ;  /* 0x000000000000781c */ /* 0x000fe20003f0e170 */
[-C--:B------:R-:W-:Y:S01]  /*1a260*/  FMUL.FTZ R138, R147, R21.reuse ;  /* 0x00000015938a7220 */ /* 0x080fe20000410000 */
[-C--:B------:R-:W-:Y:S01]  /*1a270*/  FMUL.FTZ R142, R150, R21.reuse ;  /* 0x00000015968e7220 */ /* 0x080fe20000410000 */
[----:B------:R-:W-:Y:S01]  /*1a280*/  FMUL.FTZ R151, R151, R21 ;  /* 0x0000001597977220 */ /* 0x000fe20000410000 */
[----:B------:R-:W-:Y:S01]  /*1a290*/  LOP3.LUT R235, R235, R2, RZ, 0x3c, !PT ;  /* 0x00000002ebeb7212 */ /* 0x000fe200078e3cff */
[----:B------:R-:W-:Y:S01]  /*1a2a0*/  UIADD3 UR45, UR45, 0x1, URZ ;  /* 0x000000012d2d7890 */ /* 0x000fe2000fffe03f */
[----:B0-----:R-:W-:-:S11]  /*1a2b0*/  SEL R152, R152, RZ, P1 ;  /* 0x000000ff98987207 */ /* 0x001fd60000800000 */
.L_x_437:
[----:B------:R-:W-:Y:S05]  /*1a2c0*/  WARPSYNC.ALL ;  /* 0x0000000000007948 */ /* 0x000fea0003800000 */
[----:B------:R-:W0:Y:S08]  /*1a2d0*/  S2UR UR44, SR_CgaCtaId ;  /* 0x00000000002c79c3 */ /* 0x000e300000008800 */
[----:B------:R-:W-:Y:S06]  /*1a2e0*/  BAR.SYNC.DEFER_BLOCKING 0x5, 0x180 ;  /* 0x0146000000007b1d */ /* 0x000fec0000010000 */
[----:B------:R-:W-:Y:S01]  /*1a2f0*/  UMOV UR4, 0x400 ;  /* 0x0000040000047882 */ /* 0x000fe20000000000 */
[----:B------:R-:W-:Y:S01]  /*1a300*/  BSSY B0, `(.L_x_500) ;  /* 0x00003be000007945 */ /* 0x000fe20003800000 */
[----:B0-----:R-:W-:-:S06]  /*1a310*/  ULEA UR4, UR44, UR4, 0x18 ;  /* 0x000000042c047291 */ /* 0x001fcc000f8ec03f */
[----:B------:R-:W-:-:S05]  /*1a320*/  IMAD.U32 R22, RZ, RZ, UR4 ;  /* 0x00000004ff167e24 */ /* 0x000fca000f8e00ff */
[----:B------:R-:W0:Y:S04]  /*1a330*/  LDS.128 R156, [R22+0x388d0] ;  /* 0x0388d000169c7984 */ /* 0x000e280000000c00 */
[----:B0-----:R0:W-:Y:S04]  /*1a340*/  STL.64 [R1], R156 ;  /* 0x0000009c01007387 */ /* 0x0011e80000100a00 */
[----:B------:R0:W-:Y:S01]  /*1a350*/  STL.64 [R1+0x8], R158 ;  /* 0x0000089e01007387 */ /* 0x0001e20000100a00 */
[----:B------:R-:W-:Y:S06]  /*1a360*/  BAR.ARV 0x4, 0x180 ;  /* 0x0106000000007b1d */ /* 0x000fec0000002000 */
[----:B------:R-:W-:Y:S05]  /*1a370*/  @P0 BRA `(.L_x_501) ;  /* 0x0000002c00440947 */ /* 0x000fea0003800000 */
[----:B------:R-:W2:Y:S04]  /*1a380*/  LDL R21, [R1+0x40] ;  /* 0x0000400001157983 */ /* 0x000ea80000100800 */
[----:B------:R-:W3:Y:S04]  /*1a390*/  LDL R2, [R1+0x1c] ;  /* 0x00001c0001027983 */ /* 0x000ee80000100800 */
[----:B------:R-:W4:Y:S01]  /*1a3a0*/  LDL R146, [R1+0x78] ;  /* 0x0000780001927983 */ /* 0x000f220000100800 */
[----:B------:R-:W1:Y:S01]  /*1a3b0*/  S2R R144, SR_TID.X ;  /* 0x0000000000907919 */ /* 0x000e620000002100 */
[----:B------:R-:W-:Y:S01]  /*1a3c0*/  F2FP.BF16.F32.PACK_AB R38, R51, R38 ;  /* 0x000000263326723e */ /* 0x000fe200000010ff */
[----:B------:R-:W-:Y:S01]  /*1a3d0*/  ULDC.64 UR4, c[0x4][0x110] ;  /* 0x0100440000047ab9 */ /* 0x000fe20000000a00 */
        /* <DEDUP_REMOVED lines=15> */
[----:B-----5:R-:W-:Y:S02]  /*1a4d0*/  F2FP.BF16.F32.PACK_AB R113, R87, R74 ;  /* 0x0000004a5771723e */ /* 0x020fe400000010ff */
        /* <DEDUP_REMOVED lines=40> */
[----:B--2---:R-:W-:Y:S02]  /*1a760*/  MOV R143, R21 ;  /* 0x00000015008f7202 */ /* 0x004fe40000000f00 */
[----:B------:R-:W-:Y:S02]  /*1a770*/  F2FP.BF16.F32.PACK_AB R21, R9, R8 ;  /* 0x000000080915723e */ /* 0x000fe400000010ff */
[----:B------:R-:W2:Y:S01]  /*1a780*/  S2R R9, SR_SWINHI ;  /* 0x0000000000097919 */ /* 0x000ea20000002f00 */
[----:B---3--:R-:W-:Y:S02]  /*1a790*/  IMAD.MOV.U32 R125, RZ, RZ, R2 ;  /* 0x000000ffff7d7224 */ /* 0x008fe400078e0002 */
[----:B-1----:R-:W-:-:S05]  /*1a7a0*/  IMAD.SHL.U32 R2, R144, 0x4, RZ ;  /* 0x0000000490027824 */ /* 0x002fca00078e00ff */
[----:B------:R-:W-:-:S04]  /*1a7b0*/  LOP3.LUT R2, R2, 0xc, RZ, 0xc0, !PT ;  /* 0x0000000c02027812 */ /* 0x000fc800078ec0ff */
[----:B------:R-:W-:Y:S02]  /*1a7c0*/  IADD3 R26, P0, R2, UR4, RZ ;  /* 0x00000004021a7c10 */ /* 0x000fe4000ff1e0ff */
[----:B------:R-:W-:Y:S02]  /*1a7d0*/  MOV R76, R22 ;  /* 0x00000016004c7202 */ /* 0x000fe40000000f00 */
[----:B--2---:R-:W-:-:S03]  /*1a7e0*/  MOV R77, R9 ;  /* 0x00000009004d7202 */ /* 0x004fc60000000f00 */
[----:B----4-:R-:W-:-:S03]  /*1a7f0*/  IMAD.WIDE R64, R146, 0x2, R76 ;  /* 0x0000000292407825 */ /* 0x010fc600078e024c */
[C---:B------:R-:W-:Y:S02]  /*1a800*/  IADD3 R85, P3, R64.reuse, 0xc060, RZ ;  /* 0x0000c06040557810 */ /* 0x040fe40007f7e0ff */
[C---:B------:R-:W-:Y:S02]  /*1a810*/  IADD3 R83, P2, R64.reuse, 0xc040, RZ ;  /* 0x0000c04040537810 */ /* 0x040fe40007f5e0ff */
[C---:B------:R-:W-:Y:S02]  /*1a820*/  IADD3 R75, P5, R64.reuse, 0xc000, RZ ;  /* 0x0000c000404b7810 */ /* 0x040fe40007fbe0ff */
[C---:B------:R-:W-:Y:S02]  /*1a830*/  IADD3 R73, P4, R64.reuse, 0x8060, RZ ;  /* 0x0000806040497810 */ /* 0x040fe40007f9e0ff */
[----:B------:R-:W-:Y:S02]  /*1a840*/  IADD3 R81, P1, R64, 0xc020, RZ ;  /* 0x0000c02040517810 */ /* 0x000fe40007f3e0ff */
[----:B------:R-:W-:-:S02]  /*1a850*/  LOP3.LUT R84, R85, 0x380, RZ, 0xc0, !PT ;  /* 0x0000038055547812 */ /* 0x000fc400078ec0ff */
[----:B------:R-:W-:Y:S02]  /*1a860*/  LOP3.LUT R82, R83, 0x380, RZ, 0xc0, !PT ;  /* 0x0000038053527812 */ /* 0x000fe400078ec0ff */
[----:B------:R-:W-:Y:S02]  /*1a870*/  LOP3.LUT R74, R75, 0x380, RZ, 0xc0, !PT ;  /* 0x000003804b4a7812 */ /* 0x000fe400078ec0ff */
[----:B------:R-:W-:Y:S02]  /*1a880*/  LOP3.LUT R72, R73, 0x380, RZ, 0xc0, !PT ;  /* 0x0000038049487812 */ /* 0x000fe400078ec0ff */
[----:B------:R-:W-:Y:S01]  /*1a890*/  LOP3.LUT R80, R81, 0x380, RZ, 0xc0, !PT ;  /* 0x0000038051507812 */ /* 0x000fe200078ec0ff */
[----:B------:R-:W-:Y:S01]  /*1a8a0*/  IMAD.X R27, RZ, RZ, UR5, P0 ;  /* 0x00000005ff1b7e24 */ /* 0x000fe200080e06ff */
[----:B------:R-:W-:Y:S02]  /*1a8b0*/  SHF.R.U64 R84, R84, 0x3, RZ ;  /* 0x0000000354547819 */ /* 0x000fe400000012ff */
[----:B------:R-:W-:-:S02]  /*1a8c0*/  SHF.R.U64 R82, R82, 0x3, RZ ;  /* 0x0000000352527819 */ /* 0x000fc400000012ff */
[----:B------:R-:W-:Y:S01]  /*1a8d0*/  SHF.R.U64 R74, R74, 0x3, RZ ;  /* 0x000000034a4a7819 */ /* 0x000fe200000012ff */
[----:B------:R1:W5:Y:S01]  /*1a8e0*/  LDG.E.CONSTANT R2, desc[UR42][R26.64] ;  /* 0x0000002a1a027981 */ /* 0x000362000c1e9900 */
[----:B------:R-:W-:Y:S02]  /*1a8f0*/  SHF.R.U64 R72, R72, 0x3, RZ ;  /* 0x0000000348487819 */ /* 0x000fe400000012ff */
[----:B------:R-:W-:Y:S02]  /*1a900*/  SHF.R.U64 R80, R80, 0x3, RZ ;  /* 0x0000000350507819 */ /* 0x000fe400000012ff */
[----:B------:R-:W-:Y:S02]  /*1a910*/  LOP3.LUT R84, R84, R85, RZ, 0x3c, !PT ;  /* 0x0000005554547212 */ /* 0x000fe400078e3cff */
[----:B------:R-:W-:Y:S01]  /*1a920*/  LOP3.LUT R82, R82, R83, RZ, 0x3c, !PT ;  /* 0x0000005352527212 */ /* 0x000fe200078e3cff */
[--C-:B------:R-:W-:Y:S01]  /*1a930*/  IMAD.X R83, RZ, RZ, R65.reuse, P2 ;  /* 0x000000ffff537224 */ /* 0x100fe200010e0641 */
[----:B------:R-:W-:Y:S01]  /*1a940*/  LOP3.LUT R74, R74, R75, RZ, 0x3c, !PT ;  /* 0x0000004b4a4a7212 */ /* 0x000fe200078e3cff */
[----:B------:R-:W-:Y:S01]  /*1a950*/  IMAD.X R75, RZ, RZ, R65, P5 ;  /* 0x000000ffff4b7224 */ /* 0x000fe200028e0641 */
[----:B------:R-:W-:-:S02]  /*1a960*/  LOP3.LUT R72, R72, R73, RZ, 0x3c, !PT ;  /* 0x0000004948487212 */ /* 0x000fc400078e3cff */
[----:B-1----:R-:W-:Y:S02]  /*1a970*/  F2FP.BF16.F32.PACK_AB R27, R13, R12 ;  /* 0x0000000c0d1b723e */ /* 0x002fe400000010ff */
[----:B------:R-:W-:Y:S01]  /*1a980*/  LOP3.LUT R80, R80, R81, RZ, 0x3c, !PT ;  /* 0x0000005150507212 */ /* 0x000fe200078e3cff */
[----:B------:R-:W-:Y:S01]  /*1a990*/  IMAD.X R81, RZ, RZ, R65, P1 ;  /* 0x000000ffff517224 */ /* 0x000fe200008e0641 */
[-C--:B------:R-:W-:Y:S02]  /*1a9a0*/  IADD3.X R85, RZ, R65.reuse, RZ, P3, !PT ;  /* 0x00000041ff557210 */ /* 0x080fe40001ffe4ff */
[----:B------:R-:W-:Y:S02]  /*1a9b0*/  IADD3.X R73, RZ, R65, RZ, P4, !PT ;  /* 0x00000041ff497210 */ /* 0x000fe400027fe4ff */
[----:B------:R-:W-:Y:S02]  /*1a9c0*/  F2FP.BF16.F32.PACK_AB R12, R57, R56 ;  /* 0x00000038390c723e */ /* 0x000fe400000010ff */
[----:B------:R-:W-:-:S02]  /*1a9d0*/  IADD3 R69, P3, R64, 0x8040, RZ ;  /* 0x0000804040457810 */ /* 0x000fc40007f7e0ff */
[C---:B------:R-:W-:Y:S02]  /*1a9e0*/  IADD3 R61, P2, R64.reuse, 0x8020, RZ ;  /* 0x00008020403d7810 */ /* 0x040fe40007f5e0ff */
[C---:B------:R-:W-:Y:S02]  /*1a9f0*/  IADD3 R55, P5, R64.reuse, 0x4060, RZ ;  /* 0x0000406040377810 */ /* 0x040fe40007fbe0ff */
[C---:B------:R-:W-:Y:S02]  /*1aa00*/  IADD3 R49, P4, R64.reuse, 0x4040, RZ ;  /* 0x0000404040317810 */ /* 0x040fe40007f9e0ff */
[----:B------:R-:W-:Y:S02]  /*1aa10*/  IADD3 R57, P1, R64, 0x8000, RZ ;  /* 0x0000800040397810 */ /* 0x000fe40007f3e0ff */
[----:B------:R-:W-:Y:S02]  /*1aa20*/  F2FP.BF16.F32.PACK_AB R26, R28, R15 ;  /* 0x0000000f1c1a723e */ /* 0x000fe400000010ff */
[----:B------:R-:W-:-:S02]  /*1aa30*/  F2FP.BF16.F32.PACK_AB R15, R54, R35 ;  /* 0x00000023360f723e */ /* 0x000fc400000010ff */
[----:B------:R-:W-:Y:S02]  /*1aa40*/  LOP3.LUT R68, R69, 0x380, RZ, 0xc0, !PT ;  /* 0x0000038045447812 */ /* 0x000fe400078ec0ff */
[----:B------:R-:W-:Y:S02]  /*1aa50*/  LOP3.LUT R60, R61, 0x380, RZ, 0xc0, !PT ;  /* 0x000003803d3c7812 */ /* 0x000fe400078ec0ff */
[----:B------:R-:W-:Y:S02]  /*1aa60*/  LOP3.LUT R54, R55, 0x380, RZ, 0xc0, !PT ;  /* 0x0000038037367812 */ /* 0x000fe400078ec0ff */
[----:B------:R-:W-:Y:S02]  /*1aa70*/  LOP3.LUT R48, R49, 0x380, RZ, 0xc0, !PT ;  /* 0x0000038031307812 */ /* 0x000fe400078ec0ff */
[----:B------:R-:W-:Y:S02]  /*1aa80*/  LOP3.LUT R56, R57, 0x380, RZ, 0xc0, !PT ;  /* 0x0000038039387812 */ /* 0x000fe400078ec0ff */
[----:B------:R-:W-:-:S02]  /*1aa90*/  SHF.R.U64 R68, R68, 0x3, RZ ;  /* 0x0000000344447819 */ /* 0x000fc400000012ff */
[----:B------:R-:W-:Y:S02]  /*1aaa0*/  SHF.R.U64 R60, R60, 0x3, RZ ;  /* 0x000000033c3c7819 */ /* 0x000fe400000012ff */
[----:B------:R-:W-:Y:S02]  /*1aab0*/  SHF.R.U64 R54, R54, 0x3, RZ ;  /* 0x0000000336367819 */ /* 0x000fe400000012ff */
[----:B------:R-:W-:Y:S02]  /*1aac0*/  SHF.R.U64 R48, R48, 0x3, RZ ;  /* 0x0000000330307819 */ /* 0x000fe400000012ff */
[----:B------:R-:W-:Y:S02]  /*1aad0*/  SHF.R.U64 R56, R56, 0x3, RZ ;  /* 0x0000000338387819 */ /* 0x000fe400000012ff */
[----:B------:R-:W-:Y:S02]  /*1aae0*/  LOP3.LUT P0, R8, R144, 0x3, RZ, 0xc0, !PT ;  /* 0x0000000390087812 */ /* 0x000fe4000780c0ff */
[----:B------:R-:W-:Y:S01]  /*1aaf0*/  LOP3.LUT R68, R68, R69, RZ, 0x3c, !PT ;  /* 0x0000004544447212 */ /* 0x000fe200078e3cff */
[--C-:B------:R-:W-:Y:S01]  /*1ab00*/  IMAD.X R69, RZ, RZ, R65.reuse, P3 ;  /* 0x000000ffff457224 */ /* 0x100fe200018e0641 */
[----:B------:R-:W-:Y:S01]  /*1ab10*/  LOP3.LUT R60, R60, R61, RZ, 0x3c, !PT ;  /* 0x0000003d3c3c7212 */ /* 0x000fe200078e3cff */
[----:B------:R-:W-:Y:S01]  /*1ab20*/  IMAD.X R61, RZ, RZ, R65, P2 ;  /* 0x000000ffff3d7224 */ /* 0x000fe200010e0641 */
[----:B------:R-:W-:-:S02]  /*1ab30*/  LOP3.LUT R54, R54, R55, RZ, 0x3c, !PT ;  /* 0x0000003736367212 */ /* 0x000fc400078e3cff */
[----:B------:R-:W-:Y:S01]  /*1ab40*/  LOP3.LUT R48, R48, R49, RZ, 0x3c, !PT ;  /* 0x0000003130307212 */ /* 0x000fe200078e3cff */
[--C-:B------:R-:W-:Y:S01]  /*1ab50*/  IMAD.X R49, RZ, RZ, R65.reuse, P4 ;  /* 0x000000ffff317224 */ /* 0x100fe200020e0641 */
[----:B------:R-:W-:Y:S02]  /*1ab60*/  F2FP.BF16.F32.PACK_AB R35, R41, R40 ;  /* 0x000000282923723e */ /* 0x000fe400000010ff */
[----:B------:R-:W-:Y:S01]  /*1ab70*/  LOP3.LUT R56, R56, R57, RZ, 0x3c, !PT ;  /* 0x0000003938387212 */ /* 0x000fe200078e3cff */
[----:B------:R-:W-:Y:S01]  /*1ab80*/  IMAD.X R57, RZ, RZ, R65, P1 ;  /* 0x000000ffff397224 */ /* 0x000fe200008e0641 */
[----:B------:R-:W-:Y:S02]  /*1ab90*/  IADD3.X R55, RZ, R65, RZ, P5, !PT ;  /* 0x00000041ff377210 */ /* 0x000fe40002ffe4ff */
[----:B------:R-:W-:Y:S02]  /*1aba0*/  ISETP.EQ.OR P0, PT, R8, 0x3, !P0 ;  /* 0x000000030800780c */ /* 0x000fe40004702670 */
[----:B------:R-:W-:-:S02]  /*1abb0*/  IADD3 R45, P3, R64, 0x4020, RZ ;  /* 0x00004020402d7810 */ /* 0x000fc40007f7e0ff */
[C---:B------:R-:W-:Y:S02]  /*1abc0*/  IADD3 R41, P2, R64.reuse, 0x4000, RZ ;  /* 0x0000400040297810 */ /* 0x040fe40007f5e0ff */
[C---:B------:R-:W-:Y:S02]  /*1abd0*/  IADD3 R25, P5, R64.reuse, 0x40, RZ ;  /* 0x0000004040197810 */ /* 0x040fe40007fbe0ff */
[C---:B------:R-:W-:Y:S02]  /*1abe0*/  IADD3 R9, P4, R64.reuse, 0x20, RZ ;  /* 0x0000002040097810 */ /* 0x040fe40007f9e0ff */
[----:B------:R-:W-:Y:S02]  /*1abf0*/  IADD3 R37, P1, R64, 0x60, RZ ;  /* 0x0000006040257810 */ /* 0x000fe40007f3e0ff */
[----:B------:R-:W-:Y:S02]  /*1ac00*/  F2FP.BF16.F32.PACK_AB R28, R36, R29 ;  /* 0x0000001d241c723e */ /* 0x000fe400000010ff */
[----:B------:R-:W-:-:S02]  /*1ac10*/  SEL R13, R3, R4, P0 ;  /* 0x00000004030d7207 */ /* 0x000fc40000000000 */
[----:B------:R-:W-:Y:S02]  /*1ac20*/  LOP3.LUT R44, R45, 0x380, RZ, 0xc0, !PT ;  /* 0x000003802d2c7812 */ /* 0x000fe400078ec0ff */
[----:B------:R-:W-:Y:S02]  /*1ac30*/  LOP3.LUT R40, R41, 0x380, RZ, 0xc0, !PT ;  /* 0x0000038029287812 */ /* 0x000fe400078ec0ff */
[----:B------:R-:W-:Y:S02]  /*1ac40*/  LOP3.LUT R24, R25, 0x380, RZ, 0xc0, !PT ;  /* 0x0000038019187812 */ /* 0x000fe400078ec0ff */
[----:B------:R-:W-:Y:S02]  /*1ac50*/  LOP3.LUT R8, R9, 0x380, RZ, 0xc0, !PT ;  /* 0x0000038009087812 */ /* 0x000fe400078ec0ff */
[----:B------:R-:W-:Y:S02]  /*1ac60*/  SEL R4, R4, R3, P0 ;  /* 0x0000000304047207 */ /* 0x000fe40000000000 */
[----:B------:R-:W-:-:S02]  /*1ac70*/  LOP3.LUT R36, R37, 0x380, RZ, 0xc0, !PT ;  /* 0x0000038025247812 */ /* 0x000fc400078ec0ff */
[----:B------:R-:W-:Y:S02]  /*1ac80*/  LOP3.LUT R3, R64, 0x380, RZ, 0xc0, !PT ;  /* 0x0000038040037812 */ /* 0x000fe400078ec0ff */
[----:B------:R-:W-:Y:S02]  /*1ac90*/  SHF.R.U64 R44, R44, 0x3, RZ ;  /* 0x000000032c2c7819 */ /* 0x000fe400000012ff */
[----:B------:R-:W-:Y:S02]  /*1aca0*/  SHF.R.U64 R40, R40, 0x3, RZ ;  /* 0x0000000328287819 */ /* 0x000fe400000012ff */
[----:B------:R-:W-:Y:S02]  /*1acb0*/  SHF.R.U64 R24, R24, 0x3, RZ ;  /* 0x0000000318187819 */ /* 0x000fe400000012ff */
[----:B------:R-:W-:Y:S02]  /*1acc0*/  SHF.R.U64 R8, R8, 0x3, RZ ;  /* 0x0000000308087819 */ /* 0x000fe400000012ff */
[----:B------:R-:W-:-:S02]  /*1acd0*/  SHF.R.U64 R36, R36, 0x3, RZ ;  /* 0x0000000324247819 */ /* 0x000fc400000012ff */
[----:B------:R-:W-:Y:S01]  /*1ace0*/  SHF.R.U64 R3, R3, 0x3, RZ ;  /* 0x0000000303037819 */ /* 0x000fe200000012ff */
[----:B------:R-:W-:Y:S01]  /*1acf0*/  UMOV UR4, 0xffffffff ;  /* 0xffffffff00047882 */ /* 0x000fe20000000000 */
[----:B------:R-:W-:Y:S01]  /*1ad00*/  LOP3.LUT R44, R44, R45, RZ, 0x3c, !PT ;  /* 0x0000002d2c2c7212 */ /* 0x000fe200078e3cff */
[--C-:B------:R-:W-:Y:S01]  /*1ad10*/  IMAD.X R45, RZ, RZ, R65.reuse, P3 ;  /* 0x000000ffff2d7224 */ /* 0x100fe200018e0641 */
[----:B------:R-:W-:Y:S01]  /*1ad20*/  LOP3.LUT R40, R40, R41, RZ, 0x3c, !PT ;  /* 0x0000002928287212 */ /* 0x000fe200078e3cff */
[--C-:B------:R-:W-:Y:S01]  /*1ad30*/  IMAD.X R41, RZ, RZ, R65.reuse, P2 ;  /* 0x000000ffff297224 */ /* 0x100fe200010e0641 */
[----:B------:R-:W-:Y:S01]  /*1ad40*/  LOP3.LUT R24, R24, R25, RZ, 0x3c, !PT ;  /* 0x0000001918187212 */ /* 0x000fe200078e3cff */
[--C-:B------:R-:W-:Y:S01]  /*1ad50*/  IMAD.X R25, RZ, RZ, R65.reuse, P5 ;  /* 0x000000ffff197224 */ /* 0x100fe200028e0641 */
[----:B------:R-:W-:Y:S01]  /*1ad60*/  LOP3.LUT R8, R8, R9, RZ, 0x3c, !PT ;  /* 0x0000000908087212 */ /* 0x000fe200078e3cff */
[----:B------:R-:W-:Y:S01]  /*1ad70*/  IMAD.X R9, RZ, RZ, R65, P4 ;  /* 0x000000ffff097224 */ /* 0x000fe200020e0641 */
[----:B------:R-:W-:-:S02]  /*1ad80*/  LOP3.LUT R36, R36, R37, RZ, 0x3c, !PT ;  /* 0x0000002524247212 */ /* 0x000fc400078e3cff */
[----:B------:R-:W-:Y:S02]  /*1ad90*/  LOP3.LUT R64, R3, R64, RZ, 0x3c, !PT ;  /* 0x0000004003407212 */ /* 0x000fe400078e3cff */
[----:B------:R-:W-:Y:S01]  /*1ada0*/  IADD3.X R37, RZ, R65, RZ, P1, !PT ;  /* 0x00000041ff257210 */ /* 0x000fe20000ffe4ff */
[----:B------:R-:W-:Y:S01]  /*1adb0*/  IMAD.SHL.U32 R87, R125, 0x4, RZ ;  /* 0x000000047d577824 */ /* 0x000fe200078e00ff */
[----:B------:R-:W-:Y:S02]  /*1adc0*/  MOV R101, R72 ;  /* 0x0000004800657202 */ /* 0x000fe40000000f00 */
[----:B------:R-:W-:Y:S02]  /*1add0*/  MOV R102, R64 ;  /* 0x0000004000667202 */ /* 0x000fe40000000f00 */
[----:B------:R-:W-:Y:S02]  /*1ade0*/  MOV R85, R84 ;  /* 0x0000005400557202 */ /* 0x000fe40000000f00 */
[----:B------:R-:W-:-:S02]  /*1adf0*/  MOV R83, R82 ;  /* 0x0000005200537202 */ /* 0x000fc40000000f00 */
[----:B------:R-:W-:Y:S02]  /*1ae00*/  MOV R81, R80 ;  /* 0x0000005000517202 */ /* 0x000fe40000000f00 */
[----:B------:R-:W-:Y:S02]  /*1ae10*/  MOV R79, R74 ;  /* 0x0000004a004f7202 */ /* 0x000fe40000000f00 */
        /* <DEDUP_REMOVED lines=10> */
[----:B------:R-:W-:Y:S01]  /*1aec0*/  SHF.L.U64.HI R100, R125, 0x2, R143 ;  /* 0x000000027d647819 */ /* 0x000fe2000001028f */
[----:B------:R-:W-:Y:S06]  /*1aed0*/  BRA.DIV UR4, `(.L_x_502) ;  /* 0x000000b204087947 */ /* 0x000fec000b800000 */
[----:B------:R-:W-:Y:S02]  /*1aee0*/  SEL R25, R26, R31, P0 ;  /* 0x0000001f1a197207 */ /* 0x000fe40000000000 */
[----:B------:R-:W-:Y:S02]  /*1aef0*/  SEL R26, R31, R26, P0 ;  /* 0x0000001a1f1a7207 */ /* 0x000fe40000000000 */
[----:B------:R-:W-:Y:S02]  /*1af00*/  SEL R9, R10, R21, P0 ;  /* 0x000000150a097207 */ /* 0x000fe40000000000 */
[----:B------:R-:W-:Y:S01]  /*1af10*/  SEL R8, R21, R10, P0 ;  /* 0x0000000a15087207 */ /* 0x000fe20000000000 */
[----:B-----5:R-:W-:Y:S01]  /*1af20*/  SHFL.IDX PT, R25, R25, R2, 0x1c1f ;  /* 0x001c1f0219197589 */ /* 0x020fe200000e0000 */
[----:B------:R-:W-:Y:S02]  /*1af30*/  SEL R31, R52, R39, P0 ;  /* 0x00000027341f7207 */ /* 0x000fe40000000000 */
[----:B------:R-:W-:Y:S01]  /*1af40*/  SEL R36, R39, R52, P0 ;  /* 0x0000003427247207 */ /* 0x000fe20000000000 */
[----:B------:R-:W-:Y:S01]  /*1af50*/  SHFL.IDX PT, R10, R9, R2, 0x1c1f ;  /* 0x001c1f02090a7589 */ /* 0x000fe200000e0000 */
[----:B------:R-:W-:-:S02]  /*1af60*/  SEL R21, R14, R27, P0 ;  /* 0x0000001b0e157207 */ /* 0x000fc40000000000 */
[----:B------:R-:W-:Y:S02]  /*1af70*/  SEL R24, R27, R14, P0 ;  /* 0x0000000e1b187207 */ /* 0x000fe40000000000 */
[----:B------:R-:W-:Y:S02]  /*1af80*/  SEL R29, R32, R35, P0 ;  /* 0x00000023201d7207 */ /* 0x000fe40000000000 */
[----:B------:R-:W-:Y:S01]  /*1af90*/  SEL R39, R51, R90, P0 ;  /* 0x0000005a33277207 */ /* 0x000fe20000000000 */
[----:B------:R-:W-:Y:S01]  /*1afa0*/  SHFL.IDX PT, R21, R21, R2, 0x1c1f ;  /* 0x001c1f0215157589 */ /* 0x000fe200000e0000 */
[----:B------:R-:W-:Y:S02]  /*1afb0*/  SEL R52, R90, R51, P0 ;  /* 0x000000335a347207 */ /* 0x000fe40000000000 */
[----:B------:R-:W-:Y:S01]  /*1afc0*/  SEL R27, R28, R33, P0 ;  /* 0x000000211c1b7207 */ /* 0x000fe20000000000 */
[----:B------:R-:W-:Y:S01]  /*1afd0*/  SHFL.IDX PT, R54, R39, R2, 0x1c1f ;  /* 0x001c1f0227367589 */ /* 0x000fe200000e0000 */
[----:B------:R-:W-:-:S02]  /*1afe0*/  SEL R32, R35, R32, P0 ;  /* 0x0000002023207207 */ /* 0x000fc40000000000 */
[----:B------:R-:W-:Y:S02]  /*1aff0*/  SEL R51, R78, R5, P0 ;  /* 0x000000054e337207 */ /* 0x000fe40000000000 */
[----:B------:R-:W-:Y:S02]  /*1b000*/  SEL R28, R33, R28, P0 ;  /* 0x0000001c211c7207 */ /* 0x000fe40000000000 */
[----:B------:R-:W-:Y:S02]  /*1b010*/  SEL R35, R43, R66, P0 ;  /* 0x000000422b237207 */ /* 0x000fe40000000000 */
[----:B------:R-:W-:Y:S01]  /*1b020*/  SEL R44, R66, R43, P0 ;  /* 0x0000002b422c7207 */ /* 0x000fe20000000000 */
[----:B------:R-:W-:Y:S01]  /*1b030*/  SHFL.IDX PT, R51, R51, R2, 0x1c1f ;  /* 0x001c1f0233337589 */ /* 0x000fe200000e0000 */
[----:B------:R-:W-:Y:S02]  /*1b040*/  SEL R37, R47, R86, P0 ;  /* 0x000000562f257207 */ /* 0x000fe40000000000 */
        /* <DEDUP_REMOVED lines=11> */
[----:B------:R-:W-:Y:S01]  /*1b100*/  SHFL.IDX PT, R66, R45, R2, 0x1c1f ;  /* 0x001c1f022d427589 */ /* 0x000fe200000e0000 */
[----:B------:R-:W-:Y:S02]  /*1b110*/  LOP3.LUT R5, R2, 0x2, RZ, 0x3c, !PT ;  /* 0x0000000202057812 */ /* 0x000fe400078e3cff */
[----:B------:R-:W-:Y:S01]  /*1b120*/  SEL R64, R105, R108, P0 ;  /* 0x0000006c69407207 */ /* 0x000fe20000000000 */
[----:B------:R-:W-:Y:S01]  /*1b130*/  SHFL.IDX PT, R74, R49, R2, 0x1c1f ;  /* 0x001c1f02314a7589 */ /* 0x000fe200000e0000 */
[----:B------:R-:W-:-:S02]  /*1b140*/  SEL R68, R109, R112, P0 ;  /* 0x000000706d447207 */ /* 0x000fc40000000000 */
[----:B------:R-:W-:Y:S01]  /*1b150*/  SEL R72, R121, R120, P0 ;  /* 0x0000007879487207 */ /* 0x000fe20000000000 */
[----:B------:R-:W-:Y:S01]  /*1b160*/  SHFL.IDX PT, R9, R8, R5, 0x1c1f ;  /* 0x001c1f0508097589 */ /* 0x000fe200000e0000 */
[----:B------:R-:W-:Y:S02]  /*1b170*/  SEL R53, R6, R137, P0 ;  /* 0x0000008906357207 */ /* 0x000fe40000000000 */
[----:B------:R-:W-:Y:S01]  /*1b180*/  SEL R80, R137, R6, P0 ;  /* 0x0000000689507207 */ /* 0x000fe20000000000 */
[----:B------:R-:W-:Y:S01]  /*1b190*/  SHFL.IDX PT, R24, R24, R5, 0x1c1f ;  /* 0x001c1f0518187589 */ /* 0x000fe200000e0000 */
[----:B------:R-:W-:Y:S02]  /*1b1a0*/  SEL R55, R42, R7, P0 ;  /* 0x000000072a377207 */ /* 0x000fe40000000000 */
        /* <DEDUP_REMOVED lines=16> */
[----:B------:R-:W1:Y:S01]  /*1b2b0*/  SHFL.IDX PT, R7, R4, R5, 0x1c1f ;  /* 0x001c1f0504077589 */ /* 0x000e6200000e0000 */
        /* <DEDUP_REMOVED lines=14> */
[----:B------:R-:W2:Y:S01]  /*1b3a0*/  SHFL.IDX PT, R26, R26, R5, 0x1c1f ;  /* 0x001c1f051a1a7589 */ /* 0x000ea200000e0000 */
[----:B------:R-:W-:Y:S02]  /*1b3b0*/  SEL R112, R62, R111, P0 ;  /* 0x0000006f3e707207 */ /* 0x000fe40000000000 */
[----:B------:R-:W-:Y:S01]  /*1b3c0*/  SEL R107, R122, R135, P0 ;  /* 0x000000877a6b7207 */ /* 0x000fe20000000000 */
[----:B------:R-:W-:Y:S01]  /*1b3d0*/  SHFL.IDX PT, R62, R43, R2, 0x1c1f ;  /* 0x001c1f022b3e7589 */ /* 0x000fe200000e0000 */
[----:B------:R-:W-:Y:S02]  /*1b3e0*/  SEL R114, R135, R122, P0 ;  /* 0x0000007a87727207 */ /* 0x000fe40000000000 */
[----:B------:R-:W-:Y:S01]  /*1b3f0*/  SEL R116, R116, R127, P0 ;  /* 0x0000007f74747207 */ /* 0x000fe20000000000 */
[----:B------:R-:W3:Y:S01]  /*1b400*/  SHFL.IDX PT, R27, R28, R5, 0x1c1f ;  /* 0x001c1f051c1b7589 */ /* 0x000ee200000e0000 */
[----:B------:R-:W-:-:S02]  /*1b410*/  SEL R75, R131, R138, P0 ;  /* 0x0000008a834b7207 */ /* 0x000fc40000000000 */
[----:B------:R-:W-:Y:S01]  /*1b420*/  SEL R3, R138, R131, P0 ;  /* 0x000000838a037207 */ /* 0x000fe20000000000 */
[----:B------:R-:W4:Y:S01]  /*1b430*/  SHFL.IDX PT, R29, R32, R5, 0x1c1f ;  /* 0x001c1f05201d7589 */ /* 0x000f2200000e0000 */
[----:B-1----:R-:W-:Y:S02]  /*1b440*/  SEL R4, R6, R7, P0 ;  /* 0x0000000706047207 */ /* 0x002fe40000000000 */
[----:B------:R-:W-:Y:S01]  /*1b450*/  SEL R8, R10, R9, P0 ;  /* 0x000000090a087207 */ /* 0x000fe20000000000 */
[----:B------:R-:W1:Y:S01]  /*1b460*/  SHFL.IDX PT, R31, R36, R5, 0x1c1f ;  /* 0x001c1f05241f7589 */ /* 0x000e6200000e0000 */
[----:B------:R-:W-:Y:S02]  /*1b470*/  SEL R12, R21, R24, P0 ;  /* 0x00000018150c7207 */ /* 0x000fe40000000000 */
[----:B------:R-:W-:Y:S01]  /*1b480*/  SEL R14, R24, R21, P0 ;  /* 0x00000015180e7207 */ /* 0x000fe20000000000 */
[----:B------:R-:W0:Y:S01]  /*1b490*/  SHFL.IDX PT, R33, R40, R5, 0x1c1f ;  /* 0x001c1f0528217589 */ /* 0x000e2200000e0000 */
[----:B------:R-:W-:-:S02]  /*1b4a0*/  SEL R6, R7, R6, P0 ;  /* 0x0000000607067207 */ /* 0x000fc40000000000 */
[----:B------:R-:W-:Y:S01]  /*1b4b0*/  SEL R10, R9, R10, P0 ;  /* 0x0000000a090a7207 */ /* 0x000fe20000000000 */
[----:B------:R-:W0:Y:S01]  /*1b4c0*/  SHFL.IDX PT, R35, R44, R5, 0x1c1f ;  /* 0x001c1f052c237589 */ /* 0x000e2200000e0000 */
[----:B--2---:R-:W-:Y:S02]  /*1b4d0*/  SEL R24, R25, R26, P0 ;  /* 0x0000001a19187207 */ /* 0x004fe40000000000 */
[----:B------:R-:W-:Y:S01]  /*1b4e0*/  SEL R26, R26, R25, P0 ;  /* 0x000000191a1a7207 */ /* 0x000fe20000000000 */
[----:B------:R-:W2:Y:S04]  /*1b4f0*/  SHFL.IDX PT, R37, R48, R5, 0x1c1f ;  /* 0x001c1f0530257589 */ /* 0x000ea800000e0000 */
[----:B------:R-:W2:Y:S01]  /*1b500*/  SHFL.IDX PT, R39, R52, R5, 0x1c1f ;  /* 0x001c1f0534277589 */ /* 0x000ea200000e0000 */
[----:B---3--:R-:W-:-:S02]  /*1b510*/  SEL R28, R30, R27, P0 ;  /* 0x0000001b1e1c7207 */ /* 0x008fc40000000000 */
[----:B------:R-:W-:Y:S01]  /*1b520*/  SEL R30, R27, R30, P0 ;  /* 0x0000001e1b1e7207 */ /* 0x000fe20000000000 */
[----:B------:R-:W3:Y:S01]  /*1b530*/  SHFL.IDX PT, R41, R56, R5, 0x1c1f ;  /* 0x001c1f0538297589 */ /* 0x000ee200000e0000 */
[----:B----4-:R-:W-:Y:S02]  /*1b540*/  SEL R32, R34, R29, P0 ;  /* 0x0000001d22207207 */ /* 0x010fe40000000000 */
[----:B------:R-:W-:Y:S01]  /*1b550*/  SEL R34, R29, R34, P0 ;  /* 0x000000221d227207 */ /* 0x000fe20000000000 */
[----:B------:R-:W4:Y:S01]  /*1b560*/  SHFL.IDX PT, R43, R60, R5, 0x1c1f ;  /* 0x001c1f053c2b7589 */ /* 0x000f2200000e0000 */
[----:B-1----:R-:W-:Y:S02]  /*1b570*/  SEL R36, R38, R31, P0 ;  /* 0x0000001f26247207 */ /* 0x002fe40000000000 */
[----:B------:R-:W-:Y:S01]  /*1b580*/  SEL R38, R31, R38, P0 ;  /* 0x000000261f267207 */ /* 0x000fe20000000000 */
[----:B------:R-:W1:Y:S01]  /*1b590*/  SHFL.IDX PT, R45, R64, R5, 0x1c1f ;  /* 0x001c1f05402d7589 */ /* 0x000e6200000e0000 */
[----:B0-----:R-:W-:-:S02]  /*1b5a0*/  SEL R40, R42, R33, P0 ;  /* 0x000000212a287207 */ /* 0x001fc40000000000 */
[----:B------:R-:W-:Y:S01]  /*1b5b0*/  SEL R42, R33, R42, P0 ;  /* 0x0000002a212a7207 */ /* 0x000fe20000000000 */
[----:B------:R-:W0:Y:S01]  /*1b5c0*/  SHFL.IDX PT, R47, R68, R5, 0x1c1f ;  /* 0x001c1f05442f7589 */ /* 0x000e2200000e0000 */
[----:B------:R-:W-:Y:S02]  /*1b5d0*/  SEL R44, R46, R35, P0 ;  /* 0x000000232e2c7207 */ /* 0x000fe40000000000 */
[----:B------:R-:W-:Y:S01]  /*1b5e0*/  SEL R46, R35, R46, P0 ;  /* 0x0000002e232e7207 */ /* 0x000fe20000000000 */
[----:B------:R-:W0:Y:S01]  /*1b5f0*/  SHFL.IDX PT, R49, R72, R5, 0x1c1f ;  /* 0x001c1f0548317589 */ /* 0x000e2200000e0000 */
[----:B--2---:R-:W-:Y:S02]  /*1b600*/  SEL R48, R50, R37, P0 ;  /* 0x0000002532307207 */ /* 0x004fe40000000000 */
[----:B------:R-:W-:Y:S01]  /*1b610*/  SEL R50, R37, R50, P0 ;  /* 0x0000003225327207 */ /* 0x000fe20000000000 */
[----:B------:R-:W-:Y:S01]  /*1b620*/  SHFL.IDX PT, R53, R53, R2, 0x1c1f ;  /* 0x001c1f0235357589 */ /* 0x000fe200000e0000 */
[----:B------:R-:W-:-:S02]  /*1b630*/  SEL R52, R54, R39, P0 ;  /* 0x0000002736347207 */ /* 0x000fc40000000000 */
[----:B------:R-:W-:Y:S01]  /*1b640*/  SEL R54, R39, R54, P0 ;  /* 0x0000003627367207 */ /* 0x000fe20000000000 */
[----:B------:R-:W-:Y:S01]  /*1b650*/  SHFL.IDX PT, R55, R55, R2, 0x1c1f ;  /* 0x001c1f0237377589 */ /* 0x000fe200000e0000 */
[----:B---3--:R-:W-:Y:S02]  /*1b660*/  SEL R56, R58, R41, P0 ;  /* 0x000000293a387207 */ /* 0x008fe40000000000 */
[----:B------:R-:W-:Y:S01]  /*1b670*/  SEL R58, R41, R58, P0 ;  /* 0x0000003a293a7207 */ /* 0x000fe20000000000 */
[----:B------:R-:W2:Y:S01]  /*1b680*/  SHFL.IDX PT, R78, R78, R5, 0x1c1f ;  /* 0x001c1f054e4e7589 */ /* 0x000ea200000e0000 */
[----:B----4-:R-:W-:Y:S02]  /*1b690*/  SEL R60, R62, R43, P0 ;  /* 0x0000002b3e3c7207 */ /* 0x010fe40000000000 */
[----:B------:R-:W-:Y:S01]  /*1b6a0*/  SEL R62, R43, R62, P0 ;  /* 0x0000003e2b3e7207 */ /* 0x000fe20000000000 */
[----:B------:R-:W3:Y:S01]  /*1b6b0*/  SHFL.IDX PT, R80, R80, R5, 0x1c1f ;  /* 0x001c1f0550507589 */ /* 0x000ee200000e0000 */
[----:B-1----:R-:W-:-:S02]  /*1b6c0*/  SEL R64, R66, R45, P0 ;  /* 0x0000002d42407207 */ /* 0x002fc40000000000 */
[----:B------:R-:W-:Y:S01]  /*1b6d0*/  SEL R66, R45, R66, P0 ;  /* 0x000000422d427207 */ /* 0x000fe20000000000 */
[----:B------:R-:W1:Y:S01]  /*1b6e0*/  SHFL.IDX PT, R82, R82, R5, 0x1c1f ;  /* 0x001c1f0552527589 */ /* 0x000e6200000e0000 */
[----:B0-----:R-:W-:Y:S02]  /*1b6f0*/  SEL R68, R70, R47, P0 ;  /* 0x0000002f46447207 */ /* 0x001fe40000000000 */
[----:B------:R-:W-:Y:S01]  /*1b700*/  SEL R70, R47, R70, P0 ;  /* 0x000000462f467207 */ /* 0x000fe20000000000 */
[----:B------:R-:W-:Y:S01]  /*1b710*/  SHFL.IDX PT, R57, R57, R2, 0x1c1f ;  /* 0x001c1f0239397589 */ /* 0x000fe200000e0000 */
[----:B------:R-:W-:Y:S02]  /*1b720*/  SEL R72, R74, R49, P0 ;  /* 0x000000314a487207 */ /* 0x000fe40000000000 */
[----:B------:R-:W-:Y:S01]  /*1b730*/  SEL R74, R49, R74, P0 ;  /* 0x0000004a314a7207 */ /* 0x000fe20000000000 */
[----:B------:R-:W-:Y:S04]  /*1b740*/  SHFL.IDX PT, R59, R59, R2, 0x1c1f ;  /* 0x001c1f023b3b7589 */ /* 0x000fe800000e0000 */
[----:B------:R-:W-:Y:S04]  /*1b750*/  SHFL.IDX PT, R61, R61, R2, 0x1c1f ;  /* 0x001c1f023d3d7589 */ /* 0x000fe800000e0000 */
[----:B------:R-:W-:Y:S01]  /*1b760*/  SHFL.IDX PT, R63, R63, R2, 0x1c1f ;  /* 0x001c1f023f3f7589 */ /* 0x000fe200000e0000 */
[----:B--2---:R-:W-:-:S03]  /*1b770*/  SEL R7, R78, R51, P0 ;  /* 0x000000334e077207 */ /* 0x004fc60000000000 */
[----:B------:R-:W-:Y:S01]  /*1b780*/  SHFL.IDX PT, R65, R65, R2, 0x1c1f ;  /* 0x001c1f0241417589 */ /* 0x000fe200000e0000 */
[----:B---3--:R-:W-:Y:S02]  /*1b790*/  SEL R9, R53, R80, P0 ;  /* 0x0000005035097207 */ /* 0x008fe40000000000 */
[----:B------:R-:W-:Y:S01]  /*1b7a0*/  SEL R11, R80, R53, P0 ;  /* 0x00000035500b7207 */ /* 0x000fe20000000000 */
[----:B------:R-:W-:Y:S01]  /*1b7b0*/  SHFL.IDX PT, R67, R67, R2, 0x1c1f ;  /* 0x001c1f0243437589 */ /* 0x000fe200000e0000 */
[----:B-1----:R-:W-:Y:S02]  /*1b7c0*/  SEL R13, R55, R82, P0 ;  /* 0x00000052370d7207 */ /* 0x002fe40000000000 */
[----:B------:R-:W-:Y:S01]  /*1b7d0*/  SEL R15, R82, R55, P0 ;  /* 0x00000037520f7207 */ /* 0x000fe20000000000 */
[----:B------:R-:W-:Y:S04]  /*1b7e0*/  SHFL.IDX PT, R69, R69, R2, 0x1c1f ;  /* 0x001c1f0245457589 */ /* 0x000fe800000e0000 */
[----:B------:R-:W-:Y:S04]  /*1b7f0*/  SHFL.IDX PT, R71, R71, R2, 0x1c1f ;  /* 0x001c1f0247477589 */ /* 0x000fe800000e0000 */
[----:B------:R-:W0:Y:S04]  /*1b800*/  SHFL.IDX PT, R84, R84, R5, 0x1c1f ;  /* 0x001c1f0554547589 */ /* 0x000e2800000e0000 */
[----:B------:R-:W1:Y:S04]  /*1b810*/  SHFL.IDX PT, R86, R86, R5, 0x1c1f ;  /* 0x001c1f0556567589 */ /* 0x000e6800000e0000 */
[----:B------:R-:W2:Y:S04]  /*1b820*/  SHFL.IDX PT, R88, R88, R5, 0x1c1f ;  /* 0x001c1f0558587589 */ /* 0x000ea800000e0000 */
[----:B------:R-:W3:Y:S04]  /*1b830*/  SHFL.IDX PT, R90, R90, R5, 0x1c1f ;  /* 0x001c1f055a5a7589 */ /* 0x000ee800000e0000 */
[----:B------:R-:W4:Y:S04]  /*1b840*/  SHFL.IDX PT, R92, R92, R5, 0x1c1f ;  /* 0x001c1f055c5c7589 */ /* 0x000f2800000e0000 */
[----:B------:R-:W4:Y:S04]  /*1b850*/  SHFL.IDX PT, R104, R104, R5, 0x1c1f ;  /* 0x001c1f0568687589 */ /* 0x000f2800000e0000 */
[----:B------:R-:W4:Y:S01]  /*1b860*/  SHFL.IDX PT, R106, R106, R5, 0x1c1f ;  /* 0x001c1f056a6a7589 */ /* 0x000f2200000e0000 */
[----:B0-----:R-:W-:-:S02]  /*1b870*/  SEL R25, R57, R84, P0 ;  /* 0x0000005439197207 */ /* 0x001fc40000000000 */
[----:B------:R-:W-:Y:S01]  /*1b880*/  SEL R27, R84, R57, P0 ;  /* 0x00000039541b7207 */ /* 0x000fe20000000000 */
[----:B------:R-:W0:Y:S01]  /*1b890*/  SHFL.IDX PT, R108, R108, R5, 0x1c1f ;  /* 0x001c1f056c6c7589 */ /* 0x000e2200000e0000 */
[----:B-1----:R-:W-:Y:S02]  /*1b8a0*/  SEL R29, R59, R86, P0 ;  /* 0x000000563b1d7207 */ /* 0x002fe40000000000 */
[----:B------:R-:W-:Y:S01]  /*1b8b0*/  SEL R31, R86, R59, P0 ;  /* 0x0000003b561f7207 */ /* 0x000fe20000000000 */
[----:B------:R-:W-:Y:S01]  /*1b8c0*/  SHFL.IDX PT, R103, R103, R2, 0x1c1f ;  /* 0x001c1f0267677589 */ /* 0x000fe200000e0000 */
[----:B--2---:R-:W-:Y:S02]  /*1b8d0*/  SEL R33, R61, R88, P0 ;  /* 0x000000583d217207 */ /* 0x004fe40000000000 */
[----:B------:R-:W-:Y:S01]  /*1b8e0*/  SEL R35, R88, R61, P0 ;  /* 0x0000003d58237207 */ /* 0x000fe20000000000 */
[----:B------:R-:W-:Y:S01]  /*1b8f0*/  SHFL.IDX PT, R105, R105, R2, 0x1c1f ;  /* 0x001c1f0269697589 */ /* 0x000fe200000e0000 */
[----:B---3--:R-:W-:-:S02]  /*1b900*/  SEL R37, R63, R90, P0 ;  /* 0x0000005a3f257207 */ /* 0x008fc40000000000 */
[----:B------:R-:W-:Y:S01]  /*1b910*/  SEL R39, R90, R63, P0 ;  /* 0x0000003f5a277207 */ /* 0x000fe20000000000 */
[----:B------:R-:W-:Y:S01]  /*1b920*/  SHFL.IDX PT, R107, R107, R2, 0x1c1f ;  /* 0x001c1f026b6b7589 */ /* 0x000fe200000e0000 */
[----:B----4-:R-:W-:Y:S02]  /*1b930*/  SEL R41, R65, R92, P0 ;  /* 0x0000005c41297207 */ /* 0x010fe40000000000 */
[----:B------:R-:W-:Y:S01]  /*1b940*/  SEL R43, R92, R65, P0 ;  /* 0x000000415c2b7207 */ /* 0x000fe20000000000 */
[----:B------:R-:W-:Y:S01]  /*1b950*/  SHFL.IDX PT, R109, R109, R2, 0x1c1f ;  /* 0x001c1f026d6d7589 */ /* 0x000fe200000e0000 */
[----:B------:R-:W-:Y:S02]  /*1b960*/  SEL R45, R67, R104, P0 ;  /* 0x00000068432d7207 */ /* 0x000fe40000000000 */
[----:B------:R-:W-:Y:S01]  /*1b970*/  SEL R47, R104, R67, P0 ;  /* 0x00000043682f7207 */ /* 0x000fe20000000000 */
[----:B------:R-:W1:Y:S01]  /*1b980*/  SHFL.IDX PT, R110, R110, R5, 0x1c1f ;  /* 0x001c1f056e6e7589 */ /* 0x000e6200000e0000 */
[----:B------:R-:W-:-:S03]  /*1b990*/  SEL R49, R69, R106, P0 ;  /* 0x0000006a45317207 */ /* 0x000fc60000000000 */
[----:B------:R-:W2:Y:S01]  /*1b9a0*/  SHFL.IDX PT, R112, R112, R5, 0x1c1f ;  /* 0x001c1f0570707589 */ /* 0x000ea200000e0000 */
[----:B0-----:R-:W-:Y:S02]  /*1b9b0*/  SEL R53, R71, R108, P0 ;  /* 0x0000006c47357207 */ /* 0x001fe40000000000 */
[----:B------:R-:W-:Y:S01]  /*1b9c0*/  SEL R55, R108, R71, P0 ;  /* 0x000000476c377207 */ /* 0x000fe20000000000 */
[----:B------:R-:W0:Y:S04]  /*1b9d0*/  SHFL.IDX PT, R114, R114, R5, 0x1c1f ;  /* 0x001c1f0572727589 */ /* 0x000e2800000e0000 */
[----:B------:R-:W3:Y:S04]  /*1b9e0*/  SHFL.IDX PT, R116, R116, R5, 0x1c1f ;  /* 0x001c1f0574747589 */ /* 0x000ee800000e0000 */
[----:B------:R-:W4:Y:S04]  /*1b9f0*/  SHFL.IDX PT, R75, R75, R2, 0x1c1f ;  /* 0x001c1f024b4b7589 */ /* 0x000f2800000e0000 */
[----:B------:R0:W4:Y:S01]  /*1ba00*/  SHFL.IDX PT, R2, R3, R5, 0x1c1f ;  /* 0x001c1f0503027589 */ /* 0x00012200000e0000 */
[----:B-1----:R-:W-:-:S02]  /*1ba10*/  SEL R57, R103, R110, P0 ;  /* 0x0000006e67397207 */ /* 0x002fc40000000000 */
[----:B------:R-:W-:Y:S02]  /*1ba20*/  SEL R59, R110, R103, P0 ;  /* 0x000000676e3b7207 */ /* 0x000fe40000000000 */
[----:B--2---:R-:W-:Y:S02]  /*1ba30*/  SEL R61, R105, R112, P0 ;  /* 0x00000070693d7207 */ /* 0x004fe40000000000 */
[----:B0-----:R-:W-:Y:S02]  /*1ba40*/  SEL R5, R51, R78, P0 ;  /* 0x0000004e33057207 */ /* 0x001fe40000000000 */
[----:B------:R-:W-:Y:S02]  /*1ba50*/  SEL R51, R106, R69, P0 ;  /* 0x000000456a337207 */ /* 0x000fe40000000000 */
[----:B------:R-:W-:Y:S02]  /*1ba60*/  SEL R63, R112, R105, P0 ;  /* 0x00000069703f7207 */ /* 0x000fe40000000000 */
[----:B------:R-:W-:-:S02]  /*1ba70*/  SEL R65, R107, R114, P0 ;  /* 0x000000726b417207 */ /* 0x000fc40000000000 */
[----:B------:R-:W-:Y:S02]  /*1ba80*/  SEL R67, R114, R107, P0 ;  /* 0x0000006b72437207 */ /* 0x000fe40000000000 */
[----:B---3--:R-:W-:Y:S02]  /*1ba90*/  SEL R69, R109, R116, P0 ;  /* 0x000000746d457207 */ /* 0x008fe40000000000 */
[----:B------:R-:W-:Y:S02]  /*1baa0*/  SEL R71, R116, R109, P0 ;  /* 0x0000006d74477207 */ /* 0x000fe40000000000 */
[----:B----4-:R-:W-:-:S07]  /*1bab0*/  MOV R78, RZ ;  /* 0x000000ff004e7202 */ /* 0x010fce0000000f00 */
.L_x_744:
[----:B------:R-:W-:Y:S05]  /*1bac0*/  WARPSYNC.ALL ;  /* 0x0000000000007948 */ /* 0x000fea0003800000 */
[----:B------:R-:W-:Y:S06]  /*1bad0*/  BAR.SYNC.DEFER_BLOCKING 0x1, 0x100 ;  /* 0x0044000000007b1d */ /* 0x000fec0000010000 */
[----:B------:R-:W-:-:S02]  /*1bae0*/  ULDC.64 UR4, c[0x0][0xc00] ;  /* 0x0003000000047ab9 */ /* 0x000fc40000000a00 */
[----:B------:R-:W-:Y:S01]  /*1baf0*/  ISETP.NE.U32.AND P1, PT, RZ, UR4, PT ;  /* 0x00000004ff007c0c */ /* 0x000fe2000bf25070 */
[----:B------:R-:W2:Y:S01]  /*1bb00*/  LDL R21, [R1+0x74] ;  /* 0x0000740001157983 */ /* 0x000ea20000100800 */
[----:B------:R-:W-:Y:S02]  /*1bb10*/  IADD3 R104, P2, R87, UR4, RZ ;  /* 0x0000000457687c10 */ /* 0x000fe4000ff5e0ff */
[----:B------:R-:W-:Y:S01]  /*1bb20*/  ISETP.NE.AND.EX P1, PT, RZ, UR5, PT, P1 ;  /* 0x00000005ff007c0c */ /* 0x000fe2000bf25310 */
[----:B------:R-:W2:Y:S01]  /*1bb30*/  LDL R82, [R1+0x50] ;  /* 0x0000500001527983 */ /* 0x000ea20000100800 */
[----:B------:R-:W-:Y:S01]  /*1bb40*/  IADD3.X R105, R100, UR5, RZ, P2, !PT ;  /* 0x0000000564697c10 */ /* 0x000fe200097fe4ff */
[----:B------:R-:W-:Y:S02]  /*1bb50*/  ULDC.64 UR4, c[0x0][0xc08] ;  /* 0x0003020000047ab9 */ /* 0x000fe40000000a00 */
[----:B------:R-:W-:Y:S04]  /*1bb60*/  STSM.16.M88.4 [R102], R4 ;  /* 0x0000000466007844 */ /* 0x000fe80000000200 */
[----:B------:R0:W-:Y:S04]  /*1bb70*/  STSM.16.M88.4 [R73], R8 ;  /* 0x0000000849007844 */ /* 0x0001e80000000200 */
[----:B------:R-:W-:Y:S04]  /*1bb80*/  STSM.16.M88.4 [R89], R12 ;  /* 0x0000000c59007844 */ /* 0x000fe80000000200 */
[----:B------:R-:W-:Y:S04]  /*1bb90*/  STSM.16.M88.4 [R91], R24 ;  /* 0x000000185b007844 */ /* 0x000fe80000000200 */
[----:B------:R-:W-:Y:S04]  /*1bba0*/  STSM.16.M88.4 [R93], R28 ;  /* 0x0000001c5d007844 */ /* 0x000fe80000000200 */
[----:B------:R-:W-:Y:S01]  /*1bbb0*/  STSM.16.M88.4 [R94], R32 ;  /* 0x000000205e007844 */ /* 0x000fe20000000200 */
[----:B0-----:R-:W-:-:S02]  /*1bbc0*/  SEL R73, R75, R2, P0 ;  /* 0x000000024b497207 */ /* 0x001fc40000000000 */
[----:B------:R-:W-:Y:S01]  /*1bbd0*/  SEL R75, R2, R75, P0 ;  /* 0x0000004b024b7207 */ /* 0x000fe20000000000 */
[----:B------:R-:W-:Y:S01]  /*1bbe0*/  STSM.16.M88.4 [R95], R36 ;  /* 0x000000245f007844 */ /* 0x000fe20000000200 */
[----:B------:R-:W-:Y:S01]  /*1bbf0*/  ISETP.NE.U32.AND P0, PT, RZ, UR4, PT ;  /* 0x00000004ff007c0c */ /* 0x000fe2000bf05070 */
[----:B------:R-:W0:Y:S02]  /*1bc00*/  LDC R2, c[0x0][0xbe8] ;  /* 0x0002fa00ff027b82 */ /* 0x000e240000000800 */
[----:B------:R-:W-:Y:S04]  /*1bc10*/  STSM.16.M88.4 [R96], R40 ;  /* 0x0000002860007844 */ /* 0x000fe80000000200 */
[----:B------:R-:W-:Y:S04]  /*1bc20*/  STSM.16.M88.4 [R97], R44 ;  /* 0x0000002c61007844 */ /* 0x000fe80000000200 */
[----:B------:R-:W-:Y:S04]  /*1bc30*/  STSM.16.M88.4 [R98], R48 ;  /* 0x0000003062007844 */ /* 0x000fe80000000200 */
[----:B------:R-:W-:Y:S04]  /*1bc40*/  STSM.16.M88.4 [R99], R52 ;  /* 0x0000003463007844 */ /* 0x000fe80000000200 */
[----:B------:R-:W-:Y:S04]  /*1bc50*/  STSM.16.M88.4 [R101], R56 ;  /* 0x0000003865007844 */ /* 0x000fe80000000200 */
[----:B------:R-:W-:Y:S04]  /*1bc60*/  STSM.16.M88.4 [R79], R60 ;  /* 0x0000003c4f007844 */ /* 0x000fe80000000200 */
[----:B------:R1:W-:Y:S04]  /*1bc70*/  STSM.16.M88.4 [R81], R64 ;  /* 0x0000004051007844 */ /* 0x0003e80000000200 */
[----:B------:R3:W-:Y:S01]  /*1bc80*/  STSM.16.M88.4 [R83], R68 ;  /* 0x0000004453007844 */ /* 0x0007e20000000200 */
[----:B------:R-:W-:-:S03]  /*1bc90*/  ISETP.NE.AND.EX P0, PT, RZ, UR5, PT, P0 ;  /* 0x00000005ff007c0c */ /* 0x000fc6000bf05300 */
[----:B------:R3:W-:Y:S01]  /*1bca0*/  STSM.16.M88.4 [R85], R72 ;  /* 0x0000004855007844 */ /* 0x0007e20000000200 */
[----:B------:R-:W-:Y:S09]  /*1bcb0*/  BAR.SYNC.DEFER_BLOCKING 0x1, 0x100 ;  /* 0x0044000000007b1d */ /* 0x000ff20000010000 */
[----:B------:R-:W-:Y:S01]  /*1bcc0*/  @P0 IADD3 R4, P3, R87, UR4, RZ ;  /* 0x0000000457040c10 */ /* 0x000fe2000ff7e0ff */
[----:B------:R-:W-:-:S02]  /*1bcd0*/  ULDC UR4, c[0x0][0xa88] ;  /* 0x0002a20000047ab9 */ /* 0x000fc40000000800 */
[----:B-1----:R-:W-:Y:S01]  /*1bce0*/  IMAD.U32 R81, RZ, RZ, UR4 ;  /* 0x00000004ff517e24 */ /* 0x002fe2000f8e00ff */
[----:B------:R-:W-:Y:S01]  /*1bcf0*/  @P0 IADD3.X R5, R100, UR5, RZ, P3, !PT ;  /* 0x0000000564050c10 */ /* 0x000fe20009ffe4ff */
[----:B------:R3:W5:Y:S01]  /*1bd00*/  @P1 LDG.E R78, desc[UR42][R104.64] ;  /* 0x0000002a684e1981 */ /* 0x000762000c1e1900 */
[----:B0-----:R-:W-:-:S03]  /*1bd10*/  ISETP.NE.AND P2, PT, R2, 0x1, PT ;  /* 0x000000010200780c */ /* 0x001fc60003f45270 */
[----:B------:R3:W5:Y:S10]  /*1bd20*/  @P0 LDG.E R81, desc[UR42][R4.64] ;  /* 0x0000002a04510981 */ /* 0x000774000c1e1900 */
[----:B------:R-:W0:Y:S08]  /*1bd30*/  @P2 LDC R3, c[0x0][0xbec] ;  /* 0x0002fb00ff032b82 */ /* 0x000e300000000800 */
[----:B------:R-:W1:Y:S01]  /*1bd40*/  @P2 LDC R8, c[0x0][0xbf0] ;  /* 0x0002fc00ff082b82 */ /* 0x000e620000000800 */
[----:B--2---:R-:W-:Y:S01]  /*1bd50*/  IMAD R10, R82, 0x80, R21 ;  /* 0x00000080520a7824 */ /* 0x004fe200078e0215 */
[----:B01-3--:R-:W-:Y:S06]  /*1bd60*/  @P0 BRA `(.L_x_503) ;  /* 0x0000000000100947 */ /* 0x00bfec0003800000 */
[----:B------:R-:W-:Y:S05]  /*1bd70*/  @!P1 BRA `(.L_x_503) ;  /* 0x00000000000c9947 */ /* 0x000fea0003800000 */
[----:B------:R-:W2:Y:S04]  /*1bd80*/  LDG.E R4, desc[UR42][R104.64] ;  /* 0x0000002a68047981 */ /* 0x000ea8000c1e1900 */
[----:B-----5:R-:W2:Y:S02]  /*1bd90*/  LDG.E R81, desc[UR42][R104.64+0x4] ;  /* 0x0000042a68517981 */ /* 0x020ea4000c1e1900 */
[----:B--2---:R-:W-:-:S07]  /*1bda0*/  IMAD.IADD R81, R81, 0x1, -R4 ;  /* 0x0000000151517824 */ /* 0x004fce00078e0a04 */
.L_x_503:
[----:B------:R-:W2:Y:S01]  /*1bdb0*/  LDL.LU R84, [R1+0x38] ;  /* 0x0000380001547983 */ /* 0x000ea20000300800 */
[----:B------:R-:W-:Y:S01]  /*1bdc0*/  @P2 IMAD.HI.U32 R3, R10, R3, RZ ;  /* 0x000000030a032227 */ /* 0x000fe200078e00ff */
[----:B------:R-:W-:Y:S01]  /*1bdd0*/  ULDC.64 UR4, c[0x0][0xb90] ;  /* 0x0002e40000047ab9 */ /* 0x000fe20000000a00 */
[----:B-----5:R-:W-:Y:S01]  /*1bde0*/  SHF.R.S32.HI R79, RZ, 0x1f, R78 ;  /* 0x0000001fff4f7819 */ /* 0x020fe2000001144e */
[----:B------:R-:W3:Y:S01]  /*1bdf0*/  LDL R14, [R1+0x70] ;  /* 0x00007000010e7983 */ /* 0x000ee20000100800 */
[----:B------:R-:W-:Y:S01]  /*1be00*/  MOV R7, R10 ;  /* 0x0000000a00077202 */ /* 0x000fe20000000f00 */
[----:B------:R-:W-:Y:S01]  /*1be10*/  IMAD R11, R23, 0x40, R18 ;  /* 0x00000040170b7824 */ /* 0x000fe200078e0212 */
[----:B------:R-:W-:Y:S02]  /*1be20*/  @P2 SHF.R.U32.HI R7, RZ, R8, R3 ;  /* 0x00000008ff072219 */ /* 0x000fe40000011603 */
[----:B------:R-:W-:Y:S01]  /*1be30*/  SEL R21, R125, RZ, !P1 ;  /* 0x000000ff7d157207 */ /* 0x000fe20004800000 */
[----:B------:R-:W0:Y:S01]  /*1be40*/  S2R R15, SR_TID.X ;  /* 0x00000000000f7919 */ /* 0x000e220000002100 */
[----:B------:R-:W-:Y:S01]  /*1be50*/  SEL R3, R143, RZ, !P1 ;  /* 0x000000ff8f037207 */ /* 0x000fe20004800000 */
[----:B------:R-:W-:Y:S01]  /*1be60*/  IMAD.MOV R13, RZ, RZ, -R7 ;  /* 0x000000ffff0d7224 */ /* 0x000fe200078e0a07 */
[----:B------:R-:W1:Y:S01]  /*1be70*/  @P2 LDC R83, c[0x0][0xbec] ;  /* 0x0002fb00ff532b82 */ /* 0x000e620000000800 */
[----:B------:R-:W-:Y:S01]  /*1be80*/  IMAD.WIDE R76, R11, 0x2, R76 ;  /* 0x000000020b4c7825 */ /* 0x000fe200078e024c */
[----:B------:R-:W-:Y:S01]  /*1be90*/  SHF.R.S32.HI R11, RZ, 0x1f, R7 ;  /* 0x0000001fff0b7819 */ /* 0x000fe20000011407 */
[----:B------:R-:W4:Y:S01]  /*1bea0*/  S2R R85, SR_TID.X ;  /* 0x0000000000557919 */ /* 0x000f220000002100 */
[----:B------:R-:W-:-:S02]  /*1beb0*/  IADD3 R25, P5, R76, 0x3000, RZ ;  /* 0x000030004c197810 */ /* 0x000fc40007fbe0ff */
[----:B------:R-:W-:Y:S02]  /*1bec0*/  IADD3 R33, P4, R76, 0x5000, RZ ;  /* 0x000050004c217810 */ /* 0x000fe40007f9e0ff */
[----:B------:R-:W-:Y:S02]  /*1bed0*/  LOP3.LUT R24, R25, 0x380, RZ, 0xc0, !PT ;  /* 0x0000038019187812 */ /* 0x000fe400078ec0ff */
[----:B------:R-:W-:Y:S02]  /*1bee0*/  LOP3.LUT R32, R33, 0x380, RZ, 0xc0, !PT ;  /* 0x0000038021207812 */ /* 0x000fe400078ec0ff */
[----:B------:R-:W-:Y:S01]  /*1bef0*/  SHF.R.U64 R24, R24, 0x3, RZ ;  /* 0x0000000318187819 */ /* 0x000fe200000012ff */
[----:B0-----:R-:W-:-:S05]  /*1bf00*/  VIADD R26, R15, 0xffffff80 ;  /* 0xffffff800f1a7836 */ /* 0x001fca0000000000 */
[----:B------:R-:W-:-:S04]  /*1bf10*/  SHF.R.S32.HI R15, RZ, 0x1f, R26 ;  /* 0x0000001fff0f7819 */ /* 0x000fc8000001141a */
[----:B------:R-:W-:Y:S02]  /*1bf20*/  LEA.HI R15, R15, R26, RZ, 0x7 ;  /* 0x0000001a0f0f7211 */ /* 0x000fe400078f38ff */
[----:B------:R-:W-:Y:S02]  /*1bf30*/  SHF.R.U64 R32, R32, 0x3, RZ ;  /* 0x0000000320207819 */ /* 0x000fe400000012ff */
[----:B------:R-:W-:Y:S02]  /*1bf40*/  LOP3.LUT R15, R15, 0xffffff80, RZ, 0xc0, !PT ;  /* 0xffffff800f0f7812 */ /* 0x000fe400078ec0ff */
[----:B------:R-:W-:Y:S01]  /*1bf50*/  LOP3.LUT R24, R24, R25, RZ, 0x3c, !PT ;  /* 0x0000001918187212 */ /* 0x000fe200078e3cff */
[----:B------:R-:W-:Y:S01]  /*1bf60*/  IMAD.X R25, RZ, RZ, R77, P5 ;  /* 0x000000ffff197224 */ /* 0x000fe200028e064d */
[----:B------:R-:W-:Y:S01]  /*1bf70*/  LOP3.LUT R32, R32, R33, RZ, 0x3c, !PT ;  /* 0x0000002120207212 */ /* 0x000fe200078e3cff */
[----:B------:R-:W-:Y:S01]  /*1bf80*/  IMAD.IADD R15, R26, 0x1, -R15 ;  /* 0x000000011a0f7824 */ /* 0x000fe200078e0a0f */
[C---:B------:R-:W-:Y:S01]  /*1bf90*/  IADD3 R45, P5, R76.reuse, 0x8000, RZ ;  /* 0x000080004c2d7810 */ /* 0x040fe20007fbe0ff */
[----:B------:R-:W-:Y:S01]  /*1bfa0*/  IMAD.X R33, RZ, RZ, R77, P4 ;  /* 0x000000ffff217224 */ /* 0x000fe200020e064d */
[----:B------:R-:W-:Y:S01]  /*1bfb0*/  IADD3 R53, P4, R76, 0xa000, RZ ;  /* 0x0000a0004c357810 */ /* 0x000fe20007f9e0ff */
[----:B------:R-:W-:Y:S01]  /*1bfc0*/  IMAD R81, R81, R2, RZ ;  /* 0x0000000251517224 */ /* 0x000fe200078e02ff */
[----:B------:R-:W-:-:S02]  /*1bfd0*/  LOP3.LUT R44, R45, 0x380, RZ, 0xc0, !PT ;  /* 0x000003802d2c7812 */ /* 0x000fc400078ec0ff */
[----:B------:R-:W-:Y:S02]  /*1bfe0*/  LOP3.LUT R52, R53, 0x380, RZ, 0xc0, !PT ;  /* 0x0000038035347812 */ /* 0x000fe400078ec0ff */
[----:B----4-:R-:W-:Y:S02]  /*1bff0*/  IADD3 R85, R85, -0x80, RZ ;  /* 0xffffff8055557810 */ /* 0x010fe40007ffe0ff */
[----:B------:R-:W-:Y:S02]  /*1c000*/  SHF.R.U64 R44, R44, 0x3, RZ ;  /* 0x000000032c2c7819 */ /* 0x000fe400000012ff */
[----:B------:R-:W-:Y:S02]  /*1c010*/  SHF.R.U64 R52, R52, 0x3, RZ ;  /* 0x0000000334347819 */ /* 0x000fe400000012ff */
[----:B------:R-:W-:Y:S02]  /*1c020*/  SHF.R.S32.HI R86, RZ, 0x1f, R85 ;  /* 0x0000001fff567819 */ /* 0x000fe40000011455 */
[----:B------:R-:W-:-:S02]  /*1c030*/  LOP3.LUT R44, R44, R45, RZ, 0x3c, !PT ;  /* 0x0000002d2c2c7212 */ /* 0x000fc400078e3cff */
[----:B------:R-:W-:Y:S01]  /*1c040*/  LOP3.LUT R52, R52, R53, RZ, 0x3c, !PT ;  /* 0x0000003534347212 */ /* 0x000fe200078e3cff */
[----:B------:R-:W-:Y:S01]  /*1c050*/  IMAD.X R53, RZ, RZ, R77, P4 ;  /* 0x000000ffff357224 */ /* 0x000fe200020e064d */
[----:B------:R-:W-:Y:S02]  /*1c060*/  IADD3.X R45, RZ, R77, RZ, P5, !PT ;  /* 0x0000004dff2d7210 */ /* 0x000fe40002ffe4ff */
[----:B------:R-:W-:Y:S02]  /*1c070*/  LEA.HI R86, R86, R85, RZ, 0x3 ;  /* 0x0000005556567211 */ /* 0x000fe400078f18ff */
[C---:B------:R-:W-:Y:S02]  /*1c080*/  IADD3 R65, P5, R76.reuse, 0xd000, RZ ;  /* 0x0000d0004c417810 */ /* 0x040fe40007fbe0ff */
[----:B------:R-:W-:Y:S02]  /*1c090*/  IADD3 R69, P4, R76, 0xe000, RZ ;  /* 0x0000e0004c457810 */ /* 0x000fe40007f9e0ff */
[----:B------:R-:W-:-:S02]  /*1c0a0*/  LOP3.LUT R86, R86, 0xfffffff8, RZ, 0xc0, !PT ;  /* 0xfffffff856567812 */ /* 0x000fc400078ec0ff */
[----:B------:R-:W-:Y:S02]  /*1c0b0*/  LOP3.LUT R64, R65, 0x380, RZ, 0xc0, !PT ;  /* 0x0000038041407812 */ /* 0x000fe400078ec0ff */
[----:B------:R-:W-:Y:S01]  /*1c0c0*/  LOP3.LUT R68, R69, 0x380, RZ, 0xc0, !PT ;  /* 0x0000038045447812 */ /* 0x000fe200078ec0ff */
[----:B------:R-:W-:Y:S01]  /*1c0d0*/  IMAD.IADD R86, R85, 0x1, -R86 ;  /* 0x0000000155567824 */ /* 0x000fe200078e0a56 */
[----:B------:R-:W-:Y:S01]  /*1c0e0*/  SHF.R.U64 R64, R64, 0x3, RZ ;  /* 0x0000000340407819 */ /* 0x000fe200000012ff */
[----:B------:R-:W0:Y:S01]  /*1c0f0*/  @P2 LDC R85, c[0x0][0xbf0] ;  /* 0x0002fc00ff552b82 */ /* 0x000e220000000800 */
[----:B------:R-:W-:Y:S02]  /*1c100*/  SHF.R.U64 R68, R68, 0x3, RZ ;  /* 0x0000000344447819 */ /* 0x000fe400000012ff */
[----:B------:R-:W-:Y:S01]  /*1c110*/  LOP3.LUT R64, R64, R65, RZ, 0x3c, !PT ;  /* 0x0000004140407212 */ /* 0x000fe200078e3cff */
[--C-:B------:R-:W-:Y:S01]  /*1c120*/  IMAD.X R65, RZ, RZ, R77.reuse, P5 ;  /* 0x000000ffff417224 */ /* 0x100fe200028e064d */
[----:B------:R-:W-:Y:S01]  /*1c130*/  LOP3.LUT R68, R68, R69, RZ, 0x3c, !PT ;  /* 0x0000004544447212 */ /* 0x000fe200078e3cff */
[----:B------:R-:W-:Y:S01]  /*1c140*/  IMAD.X R69, RZ, RZ, R77, P4 ;  /* 0x000000ffff457224 */ /* 0x000fe200020e064d */
[----:B------:R-:W-:Y:S01]  /*1c150*/  IADD3 R87, R18, 0xc0, RZ ;  /* 0x000000c012577810 */ /* 0x000fe20007ffe0ff */
[----:B------:R-:W-:Y:S01]  /*1c160*/  BSSY B1, `(.L_x_504) ;  /* 0x00000ae000017945 */ /* 0x000fe20003800000 */
[----:B------:R-:W-:-:S02]  /*1c170*/  SHF.R.S32.HI R89, RZ, 0x1f, R233 ;  /* 0x0000001fff597819 */ /* 0x000fc400000114e9 */
[----:B------:R-:W-:Y:S02]  /*1c180*/  SHF.R.S32.HI R88, RZ, 0x1f, R87 ;  /* 0x0000001fff587819 */ /* 0x000fe40000011457 */
[----:B--2---:R-:W-:Y:S01]  /*1c190*/  SHF.R.S32.HI R80, RZ, 0x1f, R84 ;  /* 0x0000001fff507819 */ /* 0x004fe20000011454 */
[----:B------:R-:W-:-:S04]  /*1c1a0*/  IMAD.WIDE.U32 R4, R84, UR4, R78 ;  /* 0x0000000454047c25 */ /* 0x000fc8000f8e004e */
[----:B------:R-:W-:-:S04]  /*1c1b0*/  IMAD R6, R80, UR4, RZ ;  /* 0x0000000450067c24 */ /* 0x000fc8000f8e02ff */
[----:B------:R-:W-:Y:S01]  /*1c1c0*/  IMAD R9, R84, UR5, R6 ;  /* 0x0000000554097c24 */ /* 0x000fe2000f8e0206 */
[----:B------:R-:W-:-:S03]  /*1c1d0*/  ULDC.64 UR4, c[0x0][0xb98] ;  /* 0x0002e60000047ab9 */ /* 0x000fc60000000a00 */
[----:B------:R-:W-:Y:S02]  /*1c1e0*/  IMAD.IADD R5, R5, 0x1, R9 ;  /* 0x0000000105057824 */ /* 0x000fe400078e0209 */
[----:B------:R-:W-:Y:S02]  /*1c1f0*/  IMAD R9, R2, R13, R10 ;  /* 0x0000000d02097224 */ /* 0x000fe400078e020a */
[----:B------:R-:W-:Y:S02]  /*1c200*/  IMAD R6, R3, UR4, RZ ;  /* 0x0000000403067c24 */ /* 0x000fe4000f8e02ff */
[----:B------:R-:W-:-:S04]  /*1c210*/  IMAD.WIDE.U32 R4, R21, UR4, R4 ;  /* 0x0000000415047c25 */ /* 0x000fc8000f8e0004 */
[----:B------:R-:W-:Y:S01]  /*1c220*/  IMAD R8, R21, UR5, R6 ;  /* 0x0000000515087c24 */ /* 0x000fe2000f8e0206 */
[----:B------:R-:W-:Y:S01]  /*1c230*/  SHF.R.S32.HI R6, RZ, 0x1f, R9 ;  /* 0x0000001fff067819 */ /* 0x000fe20000011409 */
[----:B------:R-:W-:Y:S01]  /*1c240*/  ULDC.64 UR4, c[0x0][0xb88] ;  /* 0x0002e20000047ab9 */ /* 0x000fe20000000a00 */
[----:B------:R-:W-:-:S03]  /*1c250*/  IADD3 R4, P0, R7, R4, RZ ;  /* 0x0000000407047210 */ /* 0x000fc60007f1e0ff */
[----:B------:R-:W-:Y:S01]  /*1c260*/  IMAD R6, R6, UR4, RZ ;  /* 0x0000000406067c24 */ /* 0x000fe2000f8e02ff */
[----:B------:R-:W-:-:S03]  /*1c270*/  IADD3.X R5, R11, R5, R8, P0, !PT ;  /* 0x000000050b057210 */ /* 0x000fc600007fe408 */
[C---:B------:R-:W-:Y:S02]  /*1c280*/  IMAD R11, R9.reuse, UR5, R6 ;  /* 0x00000005090b7c24 */ /* 0x040fe4000f8e0206 */
[----:B------:R-:W-:Y:S01]  /*1c290*/  IMAD.WIDE.U32 R4, R9, UR4, R4 ;  /* 0x0000000409047c25 */ /* 0x000fe2000f8e0004 */
[----:B------:R-:W-:Y:S01]  /*1c2a0*/  ULDC.64 UR4, c[0x0][0xb50] ;  /* 0x0002d40000047ab9 */ /* 0x000fe20000000a00 */
[----:B------:R-:W-:-:S03]  /*1c2b0*/  IADD3 R13, P3, R76, 0x2000, RZ ;  /* 0x000020004c0d7810 */ /* 0x000fc60007f7e0ff */
[----:B------:R-:W-:Y:S02]  /*1c2c0*/  IADD3 R5, R5, R11, RZ ;  /* 0x0000000b05057210 */ /* 0x000fe40007ffe0ff */
[----:B------:R-:W-:Y:S02]  /*1c2d0*/  LEA R6, P0, R4, UR4, 0x2 ;  /* 0x0000000404067c11 */ /* 0x000fe4000f8010ff */
[----:B------:R-:W-:Y:S02]  /*1c2e0*/  IADD3 R7, P1, R76, 0x1000, RZ ;  /* 0x000010004c077810 */ /* 0x000fe40007f3e0ff */
[----:B------:R-:W-:Y:S02]  /*1c2f0*/  LEA.HI.X R10, R4, UR5, R5, 0x2, P0 ;  /* 0x00000005040a7c11 */ /* 0x000fe400080f1405 */
[----:B------:R-:W-:Y:S01]  /*1c300*/  LOP3.LUT R12, R13, 0x380, RZ, 0xc0, !PT ;  /* 0x000003800d0c7812 */ /* 0x000fe200078ec0ff */
[----:B------:R-:W-:Y:S01]  /*1c310*/  IMAD.X R9, RZ, RZ, R77, P1 ;  /* 0x000000ffff097224 */ /* 0x000fe200008e064d */
[----:B------:R-:W-:Y:S01]  /*1c320*/  IADD3 R29, P0, R76, 0x4000, RZ ;  /* 0x000040004c1d7810 */ /* 0x000fe20007f1e0ff */
[----:B------:R-:W-:Y:S01]  /*1c330*/  SHFL.IDX PT, R50, R6, RZ, 0x1c1f ;  /* 0x001c1fff06327589 */ /* 0x000fe200000e0000 */
[----:B------:R-:W-:Y:S01]  /*1c340*/  SHF.R.U64 R12, R12, 0x3, RZ ;  /* 0x000000030c0c7819 */ /* 0x000fe200000012ff */
[----:B------:R-:W-:Y:S01]  /*1c350*/  ULDC.64 UR4, c[0x0][0xaa0] ;  /* 0x0002a80000047ab9 */ /* 0x000fe20000000a00 */
[----:B------:R-:W-:-:S02]  /*1c360*/  LOP3.LUT R28, R29, 0x380, RZ, 0xc0, !PT ;  /* 0x000003801d1c7812 */ /* 0x000fc400078ec0ff */
[----:B------:R-:W-:Y:S02]  /*1c370*/  IADD3 R37, P1, R76, 0x6000, RZ ;  /* 0x000060004c257810 */ /* 0x000fe40007f3e0ff */
[----:B------:R-:W-:Y:S02]  /*1c380*/  SHF.R.U64 R28, R28, 0x3, RZ ;  /* 0x000000031c1c7819 */ /* 0x000fe400000012ff */
[----:B------:R-:W-:Y:S01]  /*1c390*/  LOP3.LUT R12, R12, R13, RZ, 0x3c, !PT ;  /* 0x0000000d0c0c7212 */ /* 0x000fe200078e3cff */
[----:B------:R-:W-:Y:S01]  /*1c3a0*/  IMAD.X R13, RZ, RZ, R77, P3 ;  /* 0x000000ffff0d7224 */ /* 0x000fe200018e064d */
[----:B------:R-:W-:Y:S02]  /*1c3b0*/  LOP3.LUT R36, R37, 0x380, RZ, 0xc0, !PT ;  /* 0x0000038025247812 */ /* 0x000fe400078ec0ff */
[----:B------:R-:W-:Y:S02]  /*1c3c0*/  IADD3 R41, P3, R76, 0x7000, RZ ;  /* 0x000070004c297810 */ /* 0x000fe40007f7e0ff */
[----:B------:R-:W-:-:S02]  /*1c3d0*/  LOP3.LUT R28, R28, R29, RZ, 0x3c, !PT ;  /* 0x0000001d1c1c7212 */ /* 0x000fc400078e3cff */
[----:B------:R-:W-:Y:S02]  /*1c3e0*/  SHF.R.U64 R36, R36, 0x3, RZ ;  /* 0x0000000324247819 */ /* 0x000fe400000012ff */
[----:B------:R-:W-:Y:S02]  /*1c3f0*/  IADD3.X R29, RZ, R77, RZ, P0, !PT ;  /* 0x0000004dff1d7210 */ /* 0x000fe400007fe4ff */
[----:B------:R-:W-:Y:S02]  /*1c400*/  IADD3 R49, P0, R76, 0x9000, RZ ;  /* 0x000090004c317810 */ /* 0x000fe40007f1e0ff */
[----:B------:R-:W-:Y:S02]  /*1c410*/  LOP3.LUT R40, R41, 0x380, RZ, 0xc0, !PT ;  /* 0x0000038029287812 */ /* 0x000fe400078ec0ff */
[----:B------:R-:W-:Y:S01]  /*1c420*/  LOP3.LUT R36, R36, R37, RZ, 0x3c, !PT ;  /* 0x0000002524247212 */ /* 0x000fe200078e3cff */
[----:B------:R-:W-:Y:S01]  /*1c430*/  IMAD.X R37, RZ, RZ, R77, P1 ;  /* 0x000000ffff257224 */ /* 0x000fe200008e064d */
[----:B------:R-:W-:-:S02]  /*1c440*/  LOP3.LUT R48, R49, 0x380, RZ, 0xc0, !PT ;  /* 0x0000038031307812 */ /* 0x000fc400078ec0ff */
[----:B------:R-:W-:Y:S02]  /*1c450*/  SHF.R.U64 R40, R40, 0x3, RZ ;  /* 0x0000000328287819 */ /* 0x000fe400000012ff */
[----:B------:R-:W-:Y:S02]  /*1c460*/  IADD3 R57, P1, R76, 0xb000, RZ ;  /* 0x0000b0004c397810 */ /* 0x000fe40007f3e0ff */
[----:B------:R-:W-:Y:S02]  /*1c470*/  SHF.R.U64 R48, R48, 0x3, RZ ;  /* 0x0000000330307819 */ /* 0x000fe400000012ff */
[----:B------:R-:W-:Y:S01]  /*1c480*/  LOP3.LUT R40, R40, R41, RZ, 0x3c, !PT ;  /* 0x0000002928287212 */ /* 0x000fe200078e3cff */
[--C-:B------:R-:W-:Y:S01]  /*1c490*/  IMAD.X R41, RZ, RZ, R77.reuse, P3 ;  /* 0x000000ffff297224 */ /* 0x100fe200018e064d */
[----:B------:R-:W-:Y:S02]  /*1c4a0*/  LOP3.LUT R56, R57, 0x380, RZ, 0xc0, !PT ;  /* 0x0000038039387812 */ /* 0x000fe400078ec0ff */
[----:B------:R-:W-:Y:S01]  /*1c4b0*/  IADD3 R61, P3, R76, 0xc000, RZ ;  /* 0x0000c0004c3d7810 */ /* 0x000fe20007f7e0ff */
[----:B------:R-:W2:Y:S01]  /*1c4c0*/  SHFL.IDX PT, R51, R10, RZ, 0x1c1f ;  /* 0x001c1fff0a337589 */ /* 0x000ea200000e0000 */
[----:B------:R-:W-:Y:S01]  /*1c4d0*/  LOP3.LUT R48, R48, R49, RZ, 0x3c, !PT ;  /* 0x0000003130307212 */ /* 0x000fe200078e3cff */
[----:B------:R-:W-:Y:S01]  /*1c4e0*/  IMAD.X R49, RZ, RZ, R77, P0 ;  /* 0x000000ffff317224 */ /* 0x000fe200000e064d */
[----:B------:R-:W-:Y:S01]  /*1c4f0*/  SHF.R.U64 R56, R56, 0x3, RZ ;  /* 0x0000000338387819 */ /* 0x000fe200000012ff */
[----:B------:R-:W-:Y:S01]  /*1c500*/  SHFL.IDX PT, R54, R6, 0x1, 0x1c1f ;  /* 0x003c1f0006367f89 */ /* 0x000fe200000e0000 */
[----:B------:R-:W-:-:S02]  /*1c510*/  LOP3.LUT R60, R61, 0x380, RZ, 0xc0, !PT ;  /* 0x000003803d3c7812 */ /* 0x000fc400078ec0ff */
[----:B------:R-:W-:Y:S01]  /*1c520*/  LOP3.LUT P0, RZ, R15, 0x3, RZ, 0xc0, !PT ;  /* 0x000000030fff7812 */ /* 0x000fe2000780c0ff */
[----:B------:R-:W4:Y:S01]  /*1c530*/  SHFL.IDX PT, R55, R10, 0x1, 0x1c1f ;  /* 0x003c1f000a377f89 */ /* 0x000f2200000e0000 */
[----:B---3--:R-:W-:Y:S02]  /*1c540*/  LEA R4, R82, R14, 0x7 ;  /* 0x0000000e52047211 */ /* 0x008fe400078e38ff */
[----:B------:R-:W-:Y:S02]  /*1c550*/  LOP3.LUT R8, R7, 0x380, RZ, 0xc0, !PT ;  /* 0x0000038007087812 */ /* 0x000fe400078ec0ff */
[----:B------:R-:W-:Y:S01]  /*1c560*/  LOP3.LUT R56, R56, R57, RZ, 0x3c, !PT ;  /* 0x0000003938387212 */ /* 0x000fe200078e3cff */
[----:B------:R-:W-:Y:S01]  /*1c570*/  IMAD.X R57, RZ, RZ, R77, P1 ;  /* 0x000000ffff397224 */ /* 0x000fe200008e064d */
[----:B------:R-:W-:Y:S02]  /*1c580*/  SHF.R.U64 R60, R60, 0x3, RZ ;  /* 0x000000033c3c7819 */ /* 0x000fe400000012ff */
[C---:B------:R-:W-:Y:S01]  /*1c590*/  ISETP.GE.OR P1, PT, R4.reuse, R81, P0 ;  /* 0x000000510400720c */ /* 0x040fe20000726670 */
[----:B------:R-:W-:Y:S01]  /*1c5a0*/  VIADD R4, R4, 0x8 ;  /* 0x0000000804047836 */ /* 0x000fe20000000000 */
[----:B------:R-:W-:-:S02]  /*1c5b0*/  SHF.R.U64 R8, R8, 0x3, RZ ;  /* 0x0000000308087819 */ /* 0x000fc400000012ff */
[----:B------:R-:W-:Y:S02]  /*1c5c0*/  LOP3.LUT R60, R60, R61, RZ, 0x3c, !PT ;  /* 0x0000003d3c3c7212 */ /* 0x000fe400078e3cff */
[----:B------:R-:W-:Y:S02]  /*1c5d0*/  IADD3.X R61, RZ, R77, RZ, P3, !PT ;  /* 0x0000004dff3d7210 */ /* 0x000fe40001ffe4ff */
[----:B------:R-:W-:Y:S02]  /*1c5e0*/  LOP3.LUT R8, R8, R7, RZ, 0x3c, !PT ;  /* 0x0000000708087212 */ /* 0x000fe400078e3cff */
[----:B------:R-:W-:Y:S02]  /*1c5f0*/  IADD3 R5, P3, R76, 0xf000, RZ ;  /* 0x0000f0004c057810 */ /* 0x000fe40007f7e0ff */
[----:B------:R-:W-:Y:S02]  /*1c600*/  ISETP.GE.OR P0, PT, R4, R81, P0 ;  /* 0x000000510400720c */ /* 0x000fe40000706670 */
[----:B------:R-:W-:-:S02]  /*1c610*/  LOP3.LUT R7, R76, 0x380, RZ, 0xc0, !PT ;  /* 0x000003804c077812 */ /* 0x000fc400078ec0ff */
[----:B------:R-:W-:Y:S02]  /*1c620*/  LOP3.LUT R4, R5, 0x380, RZ, 0xc0, !PT ;  /* 0x0000038005047812 */ /* 0x000fe400078ec0ff */
[----:B------:R-:W-:Y:S02]  /*1c630*/  SHF.R.U64 R7, R7, 0x3, RZ ;  /* 0x0000000307077819 */ /* 0x000fe400000012ff */
[----:B------:R-:W-:Y:S02]  /*1c640*/  SHF.R.U64 R4, R4, 0x3, RZ ;  /* 0x0000000304047819 */ /* 0x000fe400000012ff */
[----:B------:R-:W-:Y:S01]  /*1c650*/  LOP3.LUT R76, R7, R76, RZ, 0x3c, !PT ;  /* 0x0000004c074c7212 */ /* 0x000fe200078e3cff */
[----:B--2---:R2:W-:Y:S01]  /*1c660*/  @!P1 ST.E desc[UR42][R50.64], R0 ;  /* 0x0000000032009985 */ /* 0x0045e2000c10192a */
[----:B------:R-:W-:Y:S01]  /*1c670*/  LOP3.LUT R72, R4, R5, RZ, 0x3c, !PT ;  /* 0x0000000504487212 */ /* 0x000fe200078e3cff */
[----:B------:R-:W-:Y:S02]  /*1c680*/  IMAD.X R73, RZ, RZ, R77, P3 ;  /* 0x000000ffff497224 */ /* 0x000fe400018e064d */
[----:B----4-:R3:W-:Y:S04]  /*1c690*/  @!P0 ST.E desc[UR42][R54.64], R20 ;  /* 0x0000001436008985 */ /* 0x0107e8000c10192a */
[----:B------:R4:W5:Y:S01]  /*1c6a0*/  LD.E.128 R4, desc[UR42][R76.64] ;  /* 0x0000002a4c047980 */ /* 0x000962000c101d00 */
[----:B--2---:R-:W-:-:S03]  /*1c6b0*/  IMAD R0, R86, 0x20, R23 ;  /* 0x0000002056007824 */ /* 0x004fc600078e0217 */
[----:B------:R-:W5:Y:S04]  /*1c6c0*/  LD.E.128 R8, desc[UR42][R8.64] ;  /* 0x0000002a08087980 */ /* 0x000f68000c101d00 */
[----:B------:R-:W5:Y:S01]  /*1c6d0*/  LD.E.128 R12, desc[UR42][R12.64] ;  /* 0x0000002a0c0c7980 */ /* 0x000f62000c101d00 */
[----:B----4-:R-:W-:-:S03]  /*1c6e0*/  IMAD R77, R79, UR4, RZ ;  /* 0x000000044f4d7c24 */ /* 0x010fc6000f8e02ff */
[----:B------:R-:W5:Y:S01]  /*1c6f0*/  LD.E.128 R24, desc[UR42][R24.64] ;  /* 0x0000002a18187980 */ /* 0x000f62000c101d00 */
[C---:B------:R-:W-:Y:S02]  /*1c700*/  IMAD R79, R78.reuse, UR5, R77 ;  /* 0x000000054e4f7c24 */ /* 0x040fe4000f8e024d */
[----:B------:R-:W-:Y:S01]  /*1c710*/  IMAD.WIDE.U32 R76, R78, UR4, RZ ;  /* 0x000000044e4c7c25 */ /* 0x000fe2000f8e00ff */
[----:B------:R-:W-:Y:S01]  /*1c720*/  ULDC.64 UR4, c[0x0][0xae8] ;  /* 0x0002ba0000047ab9 */ /* 0x000fe20000000a00 */
[----:B------:R-:W-:Y:S01]  /*1c730*/  LEA R78, R82, R0, 0x7 ;  /* 0x00000000524e7211 */ /* 0x000fe200078e38ff */
[----:B------:R-:W5:Y:S01]  /*1c740*/  LD.E.128 R28, desc[UR42][R28.64] ;  /* 0x0000002a1c1c7980 */ /* 0x000f62000c101d00 */
[----:B------:R-:W-:Y:S02]  /*1c750*/  IMAD.IADD R77, R77, 0x1, R79 ;  /* 0x000000014d4d7824 */ /* 0x000fe400078e024f */
[----:B------:R-:W-:Y:S01]  /*1c760*/  IMAD R80, R80, UR4, RZ ;  /* 0x0000000450507c24 */ /* 0x000fe2000f8e02ff */
[----:B------:R-:W5:Y:S01]  /*1c770*/  LD.E.128 R32, desc[UR42][R32.64] ;  /* 0x0000002a20207980 */ /* 0x000f62000c101d00 */
[----:B------:R-:W-:-:S03]  /*1c780*/  IMAD.WIDE.U32 R76, R84, UR4, R76 ;  /* 0x00000004544c7c25 */ /* 0x000fc6000f8e004c */
[----:B------:R-:W5:Y:S01]  /*1c790*/  LD.E.128 R36, desc[UR42][R36.64] ;  /* 0x0000002a24247980 */ /* 0x000f62000c101d00 */
[----:B------:R-:W-:Y:S01]  /*1c7a0*/  IMAD R79, R84, UR5, R80 ;  /* 0x00000005544f7c24 */ /* 0x000fe2000f8e0250 */
[----:B------:R-:W-:Y:S01]  /*1c7b0*/  ULDC.64 UR4, c[0x0][0xaf0] ;  /* 0x0002bc0000047ab9 */ /* 0x000fe20000000a00 */
[----:B-1----:R-:W-:Y:S01]  /*1c7c0*/  @P2 IMAD.HI.U32 R0, R78, R83, RZ ;  /* 0x000000534e002227 */ /* 0x002fe200078e00ff */
[----:B------:R-:W5:Y:S03]  /*1c7d0*/  LD.E.128 R40, desc[UR42][R40.64] ;  /* 0x0000002a28287980 */ /* 0x000f66000c101d00 */
[----:B------:R-:W-:Y:S01]  /*1c7e0*/  IMAD.IADD R77, R77, 0x1, R79 ;  /* 0x000000014d4d7824 */ /* 0x000fe200078e024f */
[----:B------:R-:W5:Y:S01]  /*1c7f0*/  LD.E.128 R44, desc[UR42][R44.64] ;  /* 0x0000002a2c2c7980 */ /* 0x000f62000c101d00 */
[----:B------:R-:W-:Y:S01]  /*1c800*/  IMAD.MOV.U32 R79, RZ, RZ, R78 ;  /* 0x000000ffff4f7224 */ /* 0x000fe200078e004e */
[----:B0-----:R-:W-:Y:S01]  /*1c810*/  @P2 SHF.R.U32.HI R79, RZ, R85, R0 ;  /* 0x00000055ff4f2219 */ /* 0x001fe20000011600 */
[----:B---3--:R-:W-:Y:S01]  /*1c820*/  IMAD R20, R3, UR4, RZ ;  /* 0x0000000403147c24 */ /* 0x008fe2000f8e02ff */
[----:B------:R-:W5:Y:S02]  /*1c830*/  LD.E.128 R48, desc[UR42][R48.64] ;  /* 0x0000002a30307980 */ /* 0x000f64000c101d00 */
[----:B------:R-:W-:Y:S01]  /*1c840*/  SHF.R.S32.HI R0, RZ, 0x1f, R79 ;  /* 0x0000001fff007819 */ /* 0x000fe2000001144f */
[C---:B------:R-:W-:Y:S01]  /*1c850*/  IMAD R3, R21.reuse, UR5, R20 ;  /* 0x0000000515037c24 */ /* 0x040fe2000f8e0214 */
[----:B------:R-:W5:Y:S01]  /*1c860*/  LD.E.128 R52, desc[UR42][R52.64] ;  /* 0x0000002a34347980 */ /* 0x000f62000c101d00 */
[----:B------:R-:W-:Y:S01]  /*1c870*/  IMAD.WIDE.U32 R20, R21, UR4, R76 ;  /* 0x0000000415147c25 */ /* 0x000fe2000f8e004c */
[----:B------:R-:W-:-:S02]  /*1c880*/  ULDC.64 UR4, c[0x0][0xae0] ;  /* 0x0002b80000047ab9 */ /* 0x000fc40000000a00 */
[----:B------:R-:W5:Y:S01]  /*1c890*/  LD.E.128 R56, desc[UR42][R56.64] ;  /* 0x0000002a38387980 */ /* 0x000f62000c101d00 */
[----:B------:R-:W-:Y:S01]  /*1c8a0*/  IMAD.MOV R77, RZ, RZ, -R79 ;  /* 0x000000ffff4d7224 */ /* 0x000fe200078e0a4f */
[----:B------:R-:W-:Y:S01]  /*1c8b0*/  IADD3 R21, R21, R3, RZ ;  /* 0x0000000315157210 */ /* 0x000fe20007ffe0ff */
[----:B------:R-:W-:Y:S01]  /*1c8c0*/  IMAD R0, R0, UR4, RZ ;  /* 0x0000000400007c24 */ /* 0x000fe2000f8e02ff */
[----:B------:R-:W5:Y:S01]  /*1c8d0*/  LD.E.128 R60, desc[UR42][R60.64] ;  /* 0x0000002a3c3c7980 */ /* 0x000f62000c101d00 */
[----:B------:R-:W-:Y:S02]  /*1c8e0*/  IMAD R77, R2, R77, R78 ;  /* 0x0000004d024d7224 */ /* 0x000fe400078e024e */
[C---:B------:R-:W-:Y:S01]  /*1c8f0*/  IMAD R83, R79.reuse, UR5, R0 ;  /* 0x000000054f537c24 */ /* 0x040fe2000f8e0200 */
[----:B------:R-:W5:Y:S01]  /*1c900*/  LD.E.128 R64, desc[UR42][R64.64] ;  /* 0x0000002a40407980 */ /* 0x000f62000c101d00 */
[----:B------:R-:W-:Y:S01]  /*1c910*/  IMAD.WIDE.U32 R2, R79, UR4, R20 ;  /* 0x000000044f027c25 */ /* 0x000fe2000f8e0014 */
[----:B------:R-:W-:Y:S01]  /*1c920*/  SHF.R.S32.HI R0, RZ, 0x1f, R77 ;  /* 0x0000001fff007819 */ /* 0x000fe2000001144d */
[----:B------:R-:W-:Y:S01]  /*1c930*/  ULDC.64 UR4, c[0x0][0xad8] ;  /* 0x0002b60000047ab9 */ /* 0x000fe20000000a00 */
[----:B------:R-:W5:Y:S01]  /*1c940*/  LD.E.128 R68, desc[UR42][R68.64] ;  /* 0x0000002a44447980 */ /* 0x000f62000c101d00 */
[----:B------:R-:W-:-:S02]  /*1c950*/  IMAD.IADD R3, R3, 0x1, R83 ;  /* 0x0000000103037824 */ /* 0x000fc400078e0253 */
[----:B------:R-:W-:Y:S01]  /*1c960*/  IMAD R0, R0, UR4, RZ ;  /* 0x0000000400007c24 */ /* 0x000fe2000f8e02ff */
[----:B------:R-:W5:Y:S01]  /*1c970*/  LD.E.128 R72, desc[UR42][R72.64] ;  /* 0x0000002a48487980 */ /* 0x000f62000c101d00 */
[C---:B------:R-:W-:Y:S01]  /*1c980*/  IMAD.WIDE.U32 R2, R77.reuse, UR4, R2 ;  /* 0x000000044d027c25 */ /* 0x040fe2000f8e0002 */
[----:B------:R-:W-:Y:S01]  /*1c990*/  @!PT LDS RZ, [RZ] ;  /* 0x00000000fffff984 */ /* 0x000fe20000000800 */
[----:B------:R-:W-:Y:S01]  /*1c9a0*/  @!PT LDS RZ, [RZ] ;  /* 0x00000000fffff984 */ /* 0x000fe20000000800 */
[----:B------:R-:W-:Y:S01]  /*1c9b0*/  @!PT LDS RZ, [RZ] ;  /* 0x00000000fffff984 */ /* 0x000fe20000000800 */
[----:B------:R-:W-:Y:S01]  /*1c9c0*/  @!PT LDS RZ, [RZ] ;  /* 0x00000000fffff984 */ /* 0x000fe20000000800 */
[----:B------:R0:W-:Y:S06]  /*1c9d0*/  MEMBAR.ALL.CTA ;  /* 0x0000000000007992 */ /* 0x0001ec0000008000 */
[----:B0-----:R-:W0:Y:S01]  /*1c9e0*/  FENCE.VIEW.ASYNC.S ;  /* 0x00000000000073c6 */ /* 0x001e220000000000 */
[----:B------:R-:W-:Y:S01]  /*1c9f0*/  IMAD R21, R77, UR5, R0 ;  /* 0x000000054d157c24 */ /* 0x000fe2000f8e0200 */
[----:B------:R-:W-:Y:S01]  /*1ca00*/  ULDC.64 UR4, c[0x0][0xa80] ;  /* 0x0002a00000047ab9 */ /* 0x000fe20000000a00 */
[----:B------:R-:W-:Y:S01]  /*1ca10*/  IMAD R84, R82, 0x80, R23 ;  /* 0x0000008052547824 */ /* 0x000fe200078e0217 */
[----:B------:R-:W-:Y:S01]  /*1ca20*/  LEA R80, P2, R2, UR4, 0x1 ;  /* 0x0000000402507c11 */ /* 0x000fe2000f8408ff */
[----:B------:R-:W-:-:S02]  /*1ca30*/  IMAD.IADD R3, R3, 0x1, R21 ;  /* 0x0000000103037824 */ /* 0x000fc400078e0215 */
[----:B------:R-:W-:-:S03]  /*1ca40*/  VIADD R0, R22, 0x38820 ;  /* 0x0003882016007836 */ /* 0x000fc60000000000 */
[----:B------:R-:W-:Y:S02]  /*1ca50*/  LEA.HI.X R82, R2, UR5, R3, 0x1, P2 ;  /* 0x0000000502527c11 */ /* 0x000fe400090f0c03 */
[CC--:B------:R-:W-:Y:S02]  /*1ca60*/  ISETP.GE.AND P2, PT, R84.reuse, R81.reuse, PT ;  /* 0x000000515400720c */ /* 0x0c0fe40003f46270 */
[----:B------:R-:W-:Y:S01]  /*1ca70*/  PRMT R0, RZ, 0x654, R0 ;  /* 0x00000654ff007816 */ /* 0x000fe20000000000 */
[C---:B------:R-:W-:Y:S01]  /*1ca80*/  VIADD R76, R84.reuse, 0x40 ;  /* 0x00000040544c7836 */ /* 0x040fe20000000000 */
[----:B------:R-:W-:Y:S01]  /*1ca90*/  IADD3 R20, R84, 0x20, RZ ;  /* 0x0000002054147810 */ /* 0x000fe20007ffe0ff */
[----:B------:R-:W-:Y:S01]  /*1caa0*/  VIADD R85, R18, 0x80 ;  /* 0x0000008012557836 */ /* 0x000fe20000000000 */
[----:B0-----:R0:W1:Y:S01]  /*1cab0*/  SHFL.IDX PT, R78, R80, RZ, 0x181f ;  /* 0x00181fff504e7589 */ /* 0x00106200000e0000 */
[----:B------:R-:W-:Y:S01]  /*1cac0*/  SHF.R.S32.HI R83, RZ, 0x1f, R18 ;  /* 0x0000001fff537819 */ /* 0x000fe20000011412 */
[----:B------:R2:W-:Y:S01]  /*1cad0*/  SYNCS.ARRIVE.TRANS64.RED.A1T0 RZ, [R0+URZ], RZ ;  /* 0x000000ff00ff79a7 */ /* 0x0005e2000810043f */
[----:B------:R-:W-:-:S02]  /*1cae0*/  ISETP.GE.AND P1, PT, R20, R81, PT ;  /* 0x000000511400720c */ /* 0x000fc40003f26270 */
[----:B------:R-:W-:Y:S02]  /*1caf0*/  ISETP.GE.AND P0, PT, R76, R81, PT ;  /* 0x000000514c00720c */ /* 0x000fe40003f06270 */
[----:B------:R-:W-:Y:S01]  /*1cb00*/  SHF.R.S32.HI R86, RZ, 0x1f, R85 ;  /* 0x0000001fff567819 */ /* 0x000fe20000011455 */
[----:B--2---:R0:W2:Y:S01]  /*1cb10*/  SHFL.IDX PT, R0, R82, RZ, 0x181f ;  /* 0x00181fff52007589 */ /* 0x0040a200000e0000 */
[----:B------:R-:W-:Y:S09]  /*1cb20*/  @P2 BRA `(.L_x_505) ;  /* 0x0000000000442947 */ /* 0x000ff20003800000 */
[----:B------:R-:W-:Y:S02]  /*1cb30*/  ULDC UR4, c[0x0][0xac8] ;  /* 0x0002b20000047ab9 */ /* 0x000fe40000000800 */
[----:B------:R-:W-:Y:S02]  /*1cb40*/  ISETP.GE.AND P2, PT, R18, UR4, PT ;  /* 0x0000000412007c0c */ /* 0x000fe4000bf46270 */
[----:B------:R-:W-:Y:S02]  /*1cb50*/  ISETP.GE.AND P3, PT, R233, UR4, PT ;  /* 0x00000004e9007c0c */ /* 0x000fe4000bf66270 */
[----:B------:R-:W-:-:S09]  /*1cb60*/  ISETP.GE.AND P4, PT, R85, UR4, PT ;  /* 0x0000000455007c0c */ /* 0x000fd2000bf86270 */
[----:B-1----:R-:W-:-:S04]  /*1cb70*/  @!P2 LEA R2, P5, R18, R78, 0x1 ;  /* 0x0000004e1202a211 */ /* 0x002fc800078a08ff */
[----:B--2---:R-:W-:Y:S02]  /*1cb80*/  @!P2 LEA.HI.X R3, R18, R0, R83, 0x1, P5 ;  /* 0x000000001203a211 */ /* 0x004fe400028f0c53 */
[----:B------:R-:W-:-:S03]  /*1cb90*/  ISETP.GE.AND P5, PT, R87, UR4, PT ;  /* 0x0000000457007c0c */ /* 0x000fc6000bfa6270 */
[----:B-----5:R3:W-:Y:S01]  /*1cba0*/  @!P2 ST.E.128 desc[UR42][R2.64], R4 ;  /* 0x000000040200a985 */ /* 0x0207e2000c101d2a */
[----:B------:R-:W-:-:S04]  /*1cbb0*/  @!P3 LEA R20, P2, R233, R78, 0x1 ;  /* 0x0000004ee914b211 */ /* 0x000fc800078408ff */
        /* <DEDUP_REMOVED lines=8> */
.L_x_505:
[----:B------:R-:W-:Y:S05]  /*1cc40*/  BSYNC B1 ;  /* 0x0000000000017941 */ /* 0x000fea0003800000 */
.L_x_504:
[----:B--2---:R2:W4:Y:S01]  /*1cc50*/  SHFL.IDX PT, R0, R82, 0x1, 0x181f ;  /* 0x00381f0052007f89 */ /* 0x00452200000e0000 */
[----:B------:R-:W-:Y:S03]  /*1cc60*/  BSSY B1, `(.L_x_506) ;  /* 0x0000014000017945 */ /* 0x000fe60003800000 */
[----:B---3--:R2:W3:Y:S01]  /*1cc70*/  SHFL.IDX PT, R20, R80, 0x1, 0x181f ;  /* 0x00381f0050147f89 */ /* 0x0084e200000e0000 */
[----:B------:R-:W-:Y:S05]  /*1cc80*/  @P1 BRA `(.L_x_507) ;  /* 0x0000000000441947 */ /* 0x000fea0003800000 */
[----:B------:R-:W-:Y:S02]  /*1cc90*/  ULDC UR4, c[0x0][0xac8] ;  /* 0x0002b20000047ab9 */ /* 0x000fe40000000800 */
[----:B------:R-:W-:Y:S02]  /*1cca0*/  ISETP.GE.AND P4, PT, R18, UR4, PT ;  /* 0x0000000412007c0c */ /* 0x000fe4000bf86270 */
[----:B------:R-:W-:Y:S02]  /*1ccb0*/  ISETP.GE.AND P3, PT, R233, UR4, PT ;  /* 0x00000004e9007c0c */ /* 0x000fe4000bf66270 */
[----:B------:R-:W-:Y:S02]  /*1ccc0*/  ISETP.GE.AND P2, PT, R85, UR4, PT ;  /* 0x0000000455007c0c */ /* 0x000fe4000bf46270 */
[----:B------:R-:W-:-:S07]  /*1ccd0*/  ISETP.GE.AND P1, PT, R87, UR4, PT ;  /* 0x0000000457007c0c */ /* 0x000fce000bf26270 */
[----:B---3--:R-:W-:-:S04]  /*1cce0*/  @!P4 LEA R2, P5, R18, R20, 0x1 ;  /* 0x000000141202c211 */ /* 0x008fc800078a08ff */
[----:B----4-:R-:W-:Y:S02]  /*1ccf0*/  @!P4 LEA.HI.X R3, R18, R0, R83, 0x1, P5 ;  /* 0x000000001203c211 */ /* 0x010fe400028f0c53 */
[----:B-----5:R-:W-:-:S03]  /*1cd00*/  @!P3 LEA R4, P5, R233, R20, 0x1 ;  /* 0x00000014e904b211 */ /* 0x020fc600078a08ff */
[----:B------:R3:W-:Y:S01]  /*1cd10*/  @!P4 ST.E.128 desc[UR42][R2.64], R8 ;  /* 0x000000080200c985 */ /* 0x0007e2000c101d2a */
        /* <DEDUP_REMOVED lines=8> */
.L_x_507:
[----:B------:R-:W-:Y:S05]  /*1cda0*/  BSYNC B1 ;  /* 0x0000000000017941 */ /* 0x000fea0003800000 */
.L_x_506:
[----:B----4-:R4:W0:Y:S01]  /*1cdb0*/  SHFL.IDX PT, R0, R82, 0x2, 0x181f ;  /* 0x00581f0052007f89 */ /* 0x01082200000e0000 */
[----:B------:R-:W-:Y:S03]  /*1cdc0*/  BSSY B1, `(.L_x_508) ;  /* 0x0000014000017945 */ /* 0x000fe60003800000 */
[----:B---3-5:R4:W3:Y:S01]  /*1cdd0*/  SHFL.IDX PT, R8, R80, 0x2, 0x181f ;  /* 0x00581f0050087f89 */ /* 0x0288e200000e0000 */
[----:B------:R-:W-:Y:S05]  /*1cde0*/  @P0 BRA `(.L_x_509) ;  /* 0x0000000000440947 */ /* 0x000fea0003800000 */
[----:B------:R-:W-:Y:S02]  /*1cdf0*/  ULDC UR4, c[0x0][0xac8] ;  /* 0x0002b20000047ab9 */ /* 0x000fe40000000800 */
[----:B------:R-:W-:Y:S02]  /*1ce00*/  ISETP.GE.AND P3, PT, R18, UR4, PT ;  /* 0x0000000412007c0c */ /* 0x000fe4000bf66270 */
[----:B------:R-:W-:Y:S02]  /*1ce10*/  ISETP.GE.AND P2, PT, R233, UR4, PT ;  /* 0x00000004e9007c0c */ /* 0x000fe4000bf46270 */
[----:B------:R-:W-:Y:S02]  /*1ce20*/  ISETP.GE.AND P1, PT, R85, UR4, PT ;  /* 0x0000000455007c0c */ /* 0x000fe4000bf26270 */
[----:B------:R-:W-:-:S07]  /*1ce30*/  ISETP.GE.AND P0, PT, R87, UR4, PT ;  /* 0x0000000457007c0c */ /* 0x000fce000bf06270 */
[CC--:B---3--:R-:W-:Y:S02]  /*1ce40*/  @!P3 LEA R2, P5, R18.reuse, R8.reuse, 0x1 ;  /* 0x000000081202b211 */ /* 0x0c8fe400078a08ff */
[----:B------:R-:W-:Y:S02]  /*1ce50*/  @!P2 LEA R4, P4, R233, R8, 0x1 ;  /* 0x00000008e904a211 */ /* 0x000fe400078808ff */
[----:B0-----:R-:W-:Y:S02]  /*1ce60*/  @!P3 LEA.HI.X R3, R18, R0, R83, 0x1, P5 ;  /* 0x000000001203b211 */ /* 0x001fe400028f0c53 */
        /* <DEDUP_REMOVED lines=9> */
.L_x_509:
[----:B------:R-:W-:Y:S05]  /*1cf00*/  BSYNC B1 ;  /* 0x0000000000017941 */ /* 0x000fea0003800000 */
.L_x_508:
[----:B0-----:R-:W-:Y:S01]  /*1cf10*/  VIADD R0, R84, 0x60 ;  /* 0x0000006054007836 */ /* 0x001fe20000000000 */
[----:B--2-4-:R-:W0:Y:S04]  /*1cf20*/  SHFL.IDX PT, R82, R82, 0x3, 0x181f ;  /* 0x00781f0052527f89 */ /* 0x014e2800000e0000 */
[----:B------:R-:W-:Y:S01]  /*1cf30*/  ISETP.GE.AND P0, PT, R0, R81, PT ;  /* 0x000000510000720c */ /* 0x000fe20003f06270 */
[----:B------:R-:W2:-:S12]  /*1cf40*/  SHFL.IDX PT, R80, R80, 0x3, 0x181f ;  /* 0x00781f0050507f89 */ /* 0x000e9800000e0000 */
[----:B------:R-:W-:Y:S05]  /*1cf50*/  @P0 BRA `(.L_x_510) ;  /* 0x0000000c00e00947 */ /* 0x000fea0003800000 */
[----:B------:R-:W-:Y:S02]  /*1cf60*/  ULDC UR4, c[0x0][0xac8] ;  /* 0x0002b20000047ab9 */ /* 0x000fe40000000800 */
[----:B------:R-:W-:Y:S02]  /*1cf70*/  ISETP.GE.AND P3, PT, R18, UR4, PT ;  /* 0x0000000412007c0c */ /* 0x000fe4000bf66270 */
[----:B------:R-:W-:Y:S02]  /*1cf80*/  ISETP.GE.AND P4, PT, R233, UR4, PT ;  /* 0x00000004e9007c0c */ /* 0x000fe4000bf86270 */
[----:B------:R-:W-:-:S09]  /*1cf90*/  ISETP.GE.AND P5, PT, R85, UR4, PT ;  /* 0x0000000455007c0c */ /* 0x000fd2000bfa6270 */
[CC--:B--2---:R-:W-:Y:S02]  /*1cfa0*/  @!P3 LEA R2, P0, R18.reuse, R80.reuse, 0x1 ;  /* 0x000000501202b211 */ /* 0x0c4fe400078008ff */
[-C--:B------:R-:W-:Y:S02]  /*1cfb0*/  @!P4 LEA R4, P1, R233, R80.reuse, 0x1 ;  /* 0x00000050e904c211 */ /* 0x080fe400078208ff */
[----:B------:R-:W-:Y:S02]  /*1cfc0*/  @!P5 LEA R6, P2, R85, R80, 0x1 ;  /* 0x000000505506d211 */ /* 0x000fe400078408ff */
[-C--:B0-----:R-:W-:Y:S02]  /*1cfd0*/  @!P3 LEA.HI.X R3, R18, R82.reuse, R83, 0x1, P0 ;  /* 0x000000521203b211 */ /* 0x081fe400000f0c53 */
[-C--:B------:R-:W-:Y:S02]  /*1cfe0*/  @!P4 LEA.HI.X R5, R233, R82.reuse, R89, 0x1, P1 ;  /* 0x00000052e905c211 */ /* 0x080fe400008f0c59 */
[----:B------:R-:W-:Y:S01]  /*1cff0*/  @!P5 LEA.HI.X R7, R85, R82, R86, 0x1, P2 ;  /* 0x000000525507d211 */ /* 0x000fe200010f0c56 */
[----:B------:R4:W-:Y:S01]  /*1d000*/  @!P3 ST.E.128 desc[UR42][R2.64], R24 ;  /* 0x000000180200b985 */ /* 0x0009e2000c101d2a */
[----:B------:R-:W-:-:S03]  /*1d010*/  ISETP.GE.AND P0, PT, R87, UR4, PT ;  /* 0x0000000457007c0c */ /* 0x000fc6000bf06270 */
[----:B------:R4:W-:Y:S04]  /*1d020*/  @!P4 ST.E.128 desc[UR42][R4.64], R40 ;  /* 0x000000280400c985 */ /* 0x0009e8000c101d2a */
[----:B------:R4:W-:Y:S06]  /*1d030*/  @!P5 ST.E.128 desc[UR42][R6.64], R56 ;  /* 0x000000380600d985 */ /* 0x0009ec000c101d2a */
[----:B------:R-:W-:Y:S05]  /*1d040*/  @P0 BRA `(.L_x_510) ;  /* 0x0000000c00a40947 */ /* 0x000fea0003800000 */
[----:B----4-:R-:W-:-:S04]  /*1d050*/  LEA R2, P0, R87, R80, 0x1 ;  /* 0x0000005057027211 */ /* 0x010fc800078008ff */
[----:B------:R-:W-:-:S05]  /*1d060*/  LEA.HI.X R3, R87, R82, R88, 0x1, P0 ;  /* 0x0000005257037211 */ /* 0x000fca00000f0c58 */
[----:B------:R0:W-:Y:S01]  /*1d070*/  ST.E.128 desc[UR42][R2.64], R72 ;  /* 0x0000004802007985 */ /* 0x0001e2000c101d2a */
[----:B------:R-:W-:Y:S05]  /*1d080*/  BRA `(.L_x_510) ;  /* 0x0000000c00947947 */ /* 0x000fea0003800000 */
.L_x_501:
[----:B------:R-:W2:Y:S01]  /*1d090*/  LDL R9, [R1+0x1c] ;  /* 0x00001c0001097983 */ /* 0x000ea20000100800 */
[----:B------:R-:W-:-:S03]  /*1d0a0*/  ULDC.64 UR4, c[0x0][0xc00] ;  /* 0x0003000000047ab9 */ /* 0x000fc60000000a00 */
[----:B------:R-:W3:Y:S01]  /*1d0b0*/  LDL R8, [R1+0x40] ;  /* 0x0000400001087983 */ /* 0x000ee20000100800 */
[----:B------:R-:W-:Y:S01]  /*1d0c0*/  ISETP.NE.U32.AND P0, PT, RZ, UR4, PT ;  /* 0x00000004ff007c0c */ /* 0x000fe2000bf05070 */
[----:B------:R-:W-:Y:S01]  /*1d0d0*/  IMAD.MOV.U32 R0, RZ, RZ, RZ ;  /* 0x000000ffff007224 */ /* 0x000fe200078e00ff */
[----:B------:R-:W1:Y:S02]  /*1d0e0*/  LDC R25, c[0x0][0xbe8] ;  /* 0x0002fa00ff197b82 */ /* 0x000e640000000800 */
[----:B------:R-:W-:Y:S01]  /*1d0f0*/  ISETP.NE.AND.EX P0, PT, RZ, UR5, PT, P0 ;  /* 0x00000005ff007c0c */ /* 0x000fe2000bf05300 */
[C---:B--2---:R-:W-:Y:S01]  /*1d100*/  IMAD.SHL.U32 R4, R9.reuse, 0x4, RZ ;  /* 0x0000000409047824 */ /* 0x044fe200078e00ff */
[----:B---3--:R-:W-:-:S04]  /*1d110*/  SHF.L.U64.HI R5, R9, 0x2, R8 ;  /* 0x0000000209057819 */ /* 0x008fc80000010208 */
[----:B------:R-:W-:-:S04]  /*1d120*/  IADD3 R2, P1, R4, UR4, RZ ;  /* 0x0000000404027c10 */ /* 0x000fc8000ff3e0ff */
[----:B------:R-:W-:Y:S01]  /*1d130*/  IADD3.X R3, R5, UR5, RZ, P1, !PT ;  /* 0x0000000505037c10 */ /* 0x000fe20008ffe4ff */
[----:B------:R-:W-:Y:S02]  /*1d140*/  ULDC.64 UR4, c[0x0][0xc08] ;  /* 0x0003020000047ab9 */ /* 0x000fe40000000a00 */
[----:B------:R-:W-:Y:S02]  /*1d150*/  ISETP.NE.U32.AND P1, PT, RZ, UR4, PT ;  /* 0x00000004ff007c0c */ /* 0x000fe4000bf25070 */
[----:B------:R2:W5:Y:S02]  /*1d160*/  @P0 LDG.E R0, desc[UR42][R2.64] ;  /* 0x0000002a02000981 */ /* 0x000564000c1e1900 */
[----:B------:R-:W-:Y:S01]  /*1d170*/  ISETP.NE.AND.EX P1, PT, RZ, UR5, PT, P1 ;  /* 0x00000005ff007c0c */ /* 0x000fe2000bf25310 */
[----:B------:R-:W3:-:S12]  /*1d180*/  S2R R7, SR_TID.X ;  /* 0x0000000000077919 */ /* 0x000ed80000002100 */
[----:B------:R-:W-:Y:S01]  /*1d190*/  @P1 IADD3 R4, P2, R4, UR4, RZ ;  /* 0x0000000404041c10 */ /* 0x000fe2000ff5e0ff */
[----:B------:R-:W-:Y:S02]  /*1d1a0*/  ULDC UR4, c[0x0][0xa88] ;  /* 0x0002a20000047ab9 */ /* 0x000fe40000000800 */
[----:B------:R-:W-:Y:S02]  /*1d1b0*/  MOV R6, UR4 ;  /* 0x0000000400067c02 */ /* 0x000fe40008000f00 */
[----:B------:R-:W-:-:S05]  /*1d1c0*/  @P1 IADD3.X R5, R5, UR5, RZ, P2, !PT ;  /* 0x0000000505051c10 */ /* 0x000fca00097fe4ff */
[----:B------:R2:W5:Y:S01]  /*1d1d0*/  @P1 LDG.E R6, desc[UR42][R4.64] ;  /* 0x0000002a04061981 */ /* 0x000562000c1e1900 */
[----:B-1----:R-:W-:Y:S01]  /*1d1e0*/  ISETP.NE.AND P2, PT, R25, 0x1, PT ;  /* 0x000000011900780c */ /* 0x002fe20003f45270 */
[----:B---3--:R-:W-:-:S12]  /*1d1f0*/  VIADD R24, R7, 0xffffff80 ;  /* 0xffffff8007187836 */ /* 0x008fd80000000000 */
[----:B------:R-:W1:Y:S01]  /*1d200*/  @P2 LDC R27, c[0x0][0xbec] ;  /* 0x0002fb00ff1b2b82 */ /* 0x000e620000000800 */
[----:B------:R-:W-:Y:S01]  /*1d210*/  ISETP.GE.AND P3, PT, R24, 0x80, PT ;  /* 0x000000801800780c */ /* 0x000fe20003f66270 */
[----:B--2---:R-:W-:-:S12]  /*1d220*/  @P1 BRA `(.L_x_511) ;  /* 0x0000000000101947 */ /* 0x004fd80003800000 */
[----:B------:R-:W-:Y:S05]  /*1d230*/  @!P0 BRA `(.L_x_511) ;  /* 0x00000000000c8947 */ /* 0x000fea0003800000 */
[----:B------:R-:W2:Y:S04]  /*1d240*/  LDG.E R5, desc[UR42][R2.64] ;  /* 0x0000002a02057981 */ /* 0x000ea8000c1e1900 */
[----:B-----5:R-:W2:Y:S02]  /*1d250*/  LDG.E R6, desc[UR42][R2.64+0x4] ;  /* 0x0000042a02067981 */ /* 0x020ea4000c1e1900 */
[----:B--2---:R-:W-:-:S07]  /*1d260*/  IMAD.IADD R6, R6, 0x1, -R5 ;  /* 0x0000000106067824 */ /* 0x004fce00078e0a05 */
.L_x_511:
[----:B------:R-:W2:Y:S04]  /*1d270*/  LDL R20, [R1+0x38] ;  /* 0x0000380001147983 */ /* 0x000ea80000100800 */
[----:B------:R3:W5:Y:S01]  /*1d280*/  LDL R14, [R1+0x50] ;  /* 0x00005000010e7983 */ /* 0x0007620000100800 */
[----:B------:R-:W-:Y:S01]  /*1d290*/  BSSY B1, `(.L_x_512) ;  /* 0x000002d000017945 */ /* 0x000fe20003800000 */
[----:B------:R-:W-:Y:S02]  /*1d2a0*/  SEL R13, R9, RZ, !P0 ;  /* 0x000000ff090d7207 */ /* 0x000fe40004000000 */
[----:B------:R-:W-:Y:S02]  /*1d2b0*/  SEL R12, R8, RZ, !P0 ;  /* 0x000000ff080c7207 */ /* 0x000fe40004000000 */
[----:B-----5:R-:W-:-:S02]  /*1d2c0*/  SHF.R.S32.HI R11, RZ, 0x1f, R0 ;  /* 0x0000001fff0b7819 */ /* 0x020fc40000011400 */
[----:B--2---:R-:W-:Y:S01]  /*1d2d0*/  SHF.R.S32.HI R10, RZ, 0x1f, R20 ;  /* 0x0000001fff0a7819 */ /* 0x004fe20000011414 */
[----:B---3--:R-:W-:Y:S06]  /*1d2e0*/  @P3 BRA `(.L_x_513) ;  /* 0x00000000009c3947 */ /* 0x008fec0003800000 */
[----:B------:R-:W2:Y:S01]  /*1d2f0*/  LDC R9, c[0x0][0xbe8] ;  /* 0x0002fa00ff097b82 */ /* 0x000ea20000000800 */
[----:B------:R-:W-:-:S05]  /*1d300*/  IMAD R2, R14, 0x80, R7 ;  /* 0x000000800e027824 */ /* 0x000fca00078e0207 */
[----:B------:R-:W-:Y:S01]  /*1d310*/  IADD3 R8, R2, -0x80, RZ ;  /* 0xffffff8002087810 */ /* 0x000fe20007ffe0ff */
[----:B--2---:R-:W-:-:S05]  /*1d320*/  IMAD R3, R6, R9, RZ ;  /* 0x0000000906037224 */ /* 0x004fca00078e02ff */
[----:B------:R-:W-:-:S13]  /*1d330*/  ISETP.GE.AND P0, PT, R8, R3, PT ;  /* 0x000000030800720c */ /* 0x000fda0003f06270 */
[----:B------:R-:W-:Y:S05]  /*1d340*/  @P0 BRA `(.L_x_513) ;  /* 0x0000000000840947 */ /* 0x000fea0003800000 */
[----:B------:R-:W-:Y:S01]  /*1d350*/  ISETP.NE.AND P0, PT, R9, 0x1, PT ;  /* 0x000000010900780c */ /* 0x000fe20003f05270 */
[----:B------:R-:W-:Y:S01]  /*1d360*/  ULDC.64 UR4, c[0x0][0xb90] ;  /* 0x0002e40000047ab9 */ /* 0x000fe20000000a00 */
[----:B------:R-:W-:Y:S02]  /*1d370*/  IMAD.MOV.U32 R2, RZ, RZ, R0 ;  /* 0x000000ffff027224 */ /* 0x000fe400078e0000 */
[----:B------:R-:W-:Y:S02]  /*1d380*/  IMAD R7, R10, UR4, RZ ;  /* 0x000000040a077c24 */ /* 0x000fe4000f8e02ff */
[----:B------:R-:W-:Y:S02]  /*1d390*/  IMAD.MOV.U32 R3, RZ, RZ, R11 ;  /* 0x000000ffff037224 */ /* 0x000fe400078e000b */
[----:B------:R-:W-:Y:S02]  /*1d3a0*/  IMAD.MOV.U32 R5, RZ, RZ, R8 ;  /* 0x000000ffff057224 */ /* 0x000fe400078e0008 */
[----:B------:R-:W-:-:S03]  /*1d3b0*/  IMAD.WIDE.U32 R2, R20, UR4, R2 ;  /* 0x0000000414027c25 */ /* 0x000fc6000f8e0002 */
[----:B------:R-:W2:Y:S01]  /*1d3c0*/  @P0 LDC R15, c[0x0][0xbec] ;  /* 0x0002fb00ff0f0b82 */ /* 0x000ea20000000800 */
[----:B------:R-:W-:Y:S01]  /*1d3d0*/  IMAD R7, R20, UR5, R7 ;  /* 0x0000000514077c24 */ /* 0x000fe2000f8e0207 */
[----:B------:R-:W-:-:S04]  /*1d3e0*/  ULDC.64 UR4, c[0x0][0xb98] ;  /* 0x0002e60000047ab9 */ /* 0x000fc80000000a00 */
[----:B------:R-:W-:Y:S02]  /*1d3f0*/  IADD3 R3, R3, R7, RZ ;  /* 0x0000000703037210 */ /* 0x000fe40007ffe0ff */
[----:B------:R-:W3:Y:S01]  /*1d400*/  @P0 LDC R21, c[0x0][0xbf0] ;  /* 0x0002fc00ff150b82 */ /* 0x000ee20000000800 */
[----:B------:R-:W-:-:S04]  /*1d410*/  IMAD.WIDE.U32 R2, R13, UR4, R2 ;  /* 0x000000040d027c25 */ /* 0x000fc8000f8e0002 */
[----:B--2---:R-:W-:-:S05]  /*1d420*/  @P0 IMAD.HI.U32 R4, R8, R15, RZ ;  /* 0x0000000f08040227 */ /* 0x004fca00078e00ff */
[----:B---3--:R-:W-:Y:S01]  /*1d430*/  @P0 SHF.R.U32.HI R5, RZ, R21, R4 ;  /* 0x00000015ff050219 */ /* 0x008fe20000011604 */
[----:B------:R-:W-:-:S03]  /*1d440*/  IMAD R4, R12, UR4, RZ ;  /* 0x000000040c047c24 */ /* 0x000fc6000f8e02ff */
[----:B------:R-:W-:Y:S01]  /*1d450*/  IADD3 R2, P0, R5, R2, RZ ;  /* 0x0000000205027210 */ /* 0x000fe20007f1e0ff */
[----:B------:R-:W-:-:S04]  /*1d460*/  IMAD.MOV R7, RZ, RZ, -R5 ;  /* 0x000000ffff077224 */ /* 0x000fc800078e0a05 */
[----:B------:R-:W-:Y:S01]  /*1d470*/  IMAD R7, R9, R7, R8 ;  /* 0x0000000709077224 */ /* 0x000fe200078e0208 */
[----:B------:R-:W-:Y:S01]  /*1d480*/  SHF.R.S32.HI R9, RZ, 0x1f, R5 ;  /* 0x0000001fff097819 */ /* 0x000fe20000011405 */
[----:B------:R-:W-:Y:S01]  /*1d490*/  IMAD R8, R13, UR5, R4 ;  /* 0x000000050d087c24 */ /* 0x000fe2000f8e0204 */
[----:B------:R-:W-:Y:S02]  /*1d4a0*/  ULDC.64 UR4, c[0x0][0xb88] ;  /* 0x0002e20000047ab9 */ /* 0x000fe40000000a00 */
[----:B------:R-:W-:Y:S02]  /*1d4b0*/  SHF.R.S32.HI R4, RZ, 0x1f, R7 ;  /* 0x0000001fff047819 */ /* 0x000fe40000011407 */
[----:B------:R-:W-:-:S03]  /*1d4c0*/  IADD3.X R3, R9, R3, R8, P0, !PT ;  /* 0x0000000309037210 */ /* 0x000fc600007fe408 */
[----:B------:R-:W-:Y:S02]  /*1d4d0*/  IMAD R4, R4, UR4, RZ ;  /* 0x0000000404047c24 */ /* 0x000fe4000f8e02ff */
[----:B------:R-:W-:-:S04]  /*1d4e0*/  IMAD.WIDE.U32 R2, R7, UR4, R2 ;  /* 0x0000000407027c25 */ /* 0x000fc8000f8e0002 */
[----:B------:R-:W-:Y:S01]  /*1d4f0*/  IMAD R5, R7, UR5, R4 ;  /* 0x0000000507057c24 */ /* 0x000fe2000f8e0204 */
[----:B------:R-:W-:Y:S02]  /*1d500*/  ULDC.64 UR4, c[0x0][0xb50] ;  /* 0x0002d40000047ab9 */ /* 0x000fe40000000a00 */
[----:B------:R-:W-:Y:S01]  /*1d510*/  LEA R4, P0, R2, UR4, 0x2 ;  /* 0x0000000402047c11 */ /* 0x000fe2000f8010ff */
[----:B------:R-:W-:-:S05]  /*1d520*/  IMAD.IADD R3, R3, 0x1, R5 ;  /* 0x0000000103037824 */ /* 0x000fca00078e0205 */
[----:B------:R-:W-:Y:S01]  /*1d530*/  LEA.HI.X R5, R2, UR5, R3, 0x2, P0 ;  /* 0x0000000502057c11 */ /* 0x000fe200080f1403 */
[----:B------:R-:W-:-:S05]  /*1d540*/  IMAD.MOV.U32 R3, RZ, RZ, -0x800000 ;  /* 0xff800000ff037424 */ /* 0x000fca00078e00ff */
[----:B------:R2:W-:Y:S02]  /*1d550*/  STG.E desc[UR42][R4.64], R3 ;  /* 0x0000000304007986 */ /* 0x0005e4000c10192a */
.L_x_513:
[----:B------:R-:W-:Y:S05]  /*1d560*/  BSYNC B1 ;  /* 0x0000000000017941 */ /* 0x000fea0003800000 */
.L_x_512:
[----:B--2---:R-:W-:Y:S01]  /*1d570*/  SHF.R.S32.HI R4, RZ, 0x1f, R24 ;  /* 0x0000001fff047819 */ /* 0x004fe20000011418 */
[----:B------:R-:W2:Y:S01]  /*1d580*/  @P2 LDC R9, c[0x0][0xbf0] ;  /* 0x0002fc00ff092b82 */ /* 0x000ea20000000800 */
[----:B------:R-:W-:Y:S01]  /*1d590*/  ULDC.64 UR4, c[0x0][0xaa0] ;  /* 0x0002a80000047ab9 */ /* 0x000fe20000000a00 */
[----:B------:R-:W-:Y:S01]  /*1d5a0*/  VIADD R21, R18, 0x80 ;  /* 0x0000008012157836 */ /* 0x000fe20000000000 */
[----:B------:R-:W-:Y:S01]  /*1d5b0*/  LEA.HI R4, R4, R24, RZ, 0x3 ;  /* 0x0000001804047211 */ /* 0x000fe200078f18ff */
[----:B------:R-:W-:-:S03]  /*1d5c0*/  IMAD R3, R11, UR4, RZ ;  /* 0x000000040b037c24 */ /* 0x000fc6000f8e02ff */
[----:B------:R-:W-:Y:S01]  /*1d5d0*/  LOP3.LUT R4, R4, 0xfffffff8, RZ, 0xc0, !PT ;  /* 0xfffffff804047812 */ /* 0x000fe200078ec0ff */
[C---:B------:R-:W-:Y:S02]  /*1d5e0*/  IMAD R5, R0.reuse, UR5, R3 ;  /* 0x0000000500057c24 */ /* 0x040fe4000f8e0203 */
[----:B------:R-:W-:Y:S01]  /*1d5f0*/  IMAD.WIDE.U32 R2, R0, UR4, RZ ;  /* 0x0000000400027c25 */ /* 0x000fe2000f8e00ff */
[----:B------:R-:W-:Y:S01]  /*1d600*/  IADD3 R4, R24, -R4, RZ ;  /* 0x8000000418047210 */ /* 0x000fe20007ffe0ff */
[----:B------:R-:W-:Y:S02]  /*1d610*/  ULDC.64 UR4, c[0x0][0xae8] ;  /* 0x0002ba0000047ab9 */ /* 0x000fe40000000a00 */
[----:B------:R-:W-:Y:S02]  /*1d620*/  IMAD R0, R10, UR4, RZ ;  /* 0x000000040a007c24 */ /* 0x000fe4000f8e02ff */
[----:B------:R-:W-:Y:S02]  /*1d630*/  IMAD R4, R4, 0x20, R23 ;  /* 0x0000002004047824 */ /* 0x000fe400078e0217 */
[----:B------:R-:W-:-:S02]  /*1d640*/  IMAD.IADD R3, R3, 0x1, R5 ;  /* 0x0000000103037824 */ /* 0x000fc400078e0205 */
[----:B------:R-:W-:Y:S02]  /*1d650*/  IMAD R8, R14, 0x80, R4 ;  /* 0x000000800e087824 */ /* 0x000fe400078e0204 */
[----:B------:R-:W-:Y:S02]  /*1d660*/  IMAD R7, R20, UR5, R0 ;  /* 0x0000000514077c24 */ /* 0x000fe4000f8e0200 */
[----:B-1----:R-:W-:Y:S01]  /*1d670*/  @P2 IMAD.HI.U32 R0, R8, R27, RZ ;  /* 0x0000001b08002227 */ /* 0x002fe200078e00ff */
[----:B------:R-:W-:-:S03]  /*1d680*/  MOV R5, R8 ;  /* 0x0000000800057202 */ /* 0x000fc60000000f00 */
[----:B------:R-:W-:Y:S01]  /*1d690*/  IMAD.WIDE.U32 R2, R20, UR4, R2 ;  /* 0x0000000414027c25 */ /* 0x000fe2000f8e0002 */
[----:B------:R-:W-:Y:S01]  /*1d6a0*/  ULDC.64 UR4, c[0x0][0xaf0] ;  /* 0x0002bc0000047ab9 */ /* 0x000fe20000000a00 */
[----:B--2---:R-:W-:Y:S02]  /*1d6b0*/  @P2 SHF.R.U32.HI R5, RZ, R9, R0 ;  /* 0x00000009ff052219 */ /* 0x004fe40000011600 */
[----:B------:R-:W-:Y:S01]  /*1d6c0*/  IMAD.IADD R3, R3, 0x1, R7 ;  /* 0x0000000103037824 */ /* 0x000fe200078e0207 */
[----:B------:R-:W-:Y:S01]  /*1d6d0*/  SHF.R.S32.HI R20, RZ, 0x1f, R233 ;  /* 0x0000001fff147819 */ /* 0x000fe200000114e9 */
[----:B------:R-:W-:Y:S01]  /*1d6e0*/  IMAD R4, R12, UR4, RZ ;  /* 0x000000040c047c24 */ /* 0x000fe2000f8e02ff */
[--C-:B------:R-:W-:Y:S01]  /*1d6f0*/  SHF.R.S32.HI R0, RZ, 0x1f, R5.reuse ;  /* 0x0000001fff007819 */ /* 0x100fe20000011405 */
[----:B------:R-:W-:Y:S02]  /*1d700*/  IMAD.MOV R7, RZ, RZ, -R5 ;  /* 0x000000ffff077224 */ /* 0x000fe400078e0a05 */
[----:B------:R-:W-:-:S02]  /*1d710*/  IMAD R9, R13, UR5, R4 ;  /* 0x000000050d097c24 */ /* 0x000fc4000f8e0204 */
[----:B------:R-:W-:Y:S01]  /*1d720*/  IMAD.WIDE.U32 R2, R13, UR4, R2 ;  /* 0x000000040d027c25 */ /* 0x000fe2000f8e0002 */
[----:B------:R-:W-:-:S03]  /*1d730*/  ULDC.64 UR4, c[0x0][0xae0] ;  /* 0x0002b80000047ab9 */ /* 0x000fc60000000a00 */
[----:B------:R-:W-:Y:S01]  /*1d740*/  IMAD R7, R25, R7, R8 ;  /* 0x0000000719077224 */ /* 0x000fe200078e0208 */
[----:B------:R-:W-:Y:S01]  /*1d750*/  SHF.R.S32.HI R8, RZ, 0x1f, R21 ;  /* 0x0000001fff087819 */ /* 0x000fe20000011415 */
[----:B------:R-:W-:Y:S02]  /*1d760*/  IMAD R4, R0, UR4, RZ ;  /* 0x0000000400047c24 */ /* 0x000fe4000f8e02ff */
[----:B------:R-:W-:Y:S01]  /*1d770*/  IMAD.IADD R3, R3, 0x1, R9 ;  /* 0x0000000103037824 */ /* 0x000fe200078e0209 */
[----:B------:R-:W-:Y:S01]  /*1d780*/  SHF.R.S32.HI R0, RZ, 0x1f, R7 ;  /* 0x0000001fff007819 */ /* 0x000fe20000011407 */
[C---:B------:R-:W-:Y:S02]  /*1d790*/  IMAD R9, R5.reuse, UR5, R4 ;  /* 0x0000000505097c24 */ /* 0x040fe4000f8e0204 */
[----:B------:R-:W-:Y:S01]  /*1d7a0*/  IMAD.WIDE.U32 R2, R5, UR4, R2 ;  /* 0x0000000405027c25 */ /* 0x000fe2000f8e0002 */
[----:B------:R-:W-:-:S03]  /*1d7b0*/  ULDC.64 UR4, c[0x0][0xad8] ;  /* 0x0002b60000047ab9 */ /* 0x000fc60000000a00 */
[----:B------:R-:W-:Y:S01]  /*1d7c0*/  IMAD R0, R0, UR4, RZ ;  /* 0x0000000400007c24 */ /* 0x000fe2000f8e02ff */
[----:B------:R-:W-:-:S03]  /*1d7d0*/  IADD3 R3, R3, R9, RZ ;  /* 0x0000000903037210 */ /* 0x000fc60007ffe0ff */
[C---:B------:R-:W-:Y:S02]  /*1d7e0*/  IMAD R9, R7.reuse, UR5, R0 ;  /* 0x0000000507097c24 */ /* 0x040fe4000f8e0200 */
[----:B------:R-:W-:Y:S01]  /*1d7f0*/  IMAD.WIDE.U32 R4, R7, UR4, R2 ;  /* 0x0000000407047c25 */ /* 0x000fe2000f8e0002 */
[----:B------:R-:W-:Y:S01]  /*1d800*/  ULDC.64 UR4, c[0x0][0xa80] ;  /* 0x0002a00000047ab9 */ /* 0x000fe20000000a00 */
[----:B------:R-:W-:Y:S02]  /*1d810*/  IADD3 R7, R18, 0xc0, RZ ;  /* 0x000000c012077810 */ /* 0x000fe40007ffe0ff */
[----:B------:R-:W-:Y:S01]  /*1d820*/  IMAD.IADD R3, R5, 0x1, R9 ;  /* 0x0000000105037824 */ /* 0x000fe200078e0209 */
[----:B------:R-:W-:Y:S01]  /*1d830*/  LEA R2, P0, R4, UR4, 0x1 ;  /* 0x0000000404027c11 */ /* 0x000fe2000f8008ff */
[----:B------:R-:W-:Y:S01]  /*1d840*/  UMOV UR4, 0xffffffff ;  /* 0xffffffff00047882 */ /* 0x000fe20000000000 */
[----:B------:R-:W-:Y:S01]  /*1d850*/  IMAD R5, R14, 0x80, R23 ;  /* 0x000000800e057824 */ /* 0x000fe200078e0217 */
[----:B------:R-:W-:-:S02]  /*1d860*/  SHF.R.S32.HI R9, RZ, 0x1f, R18 ;  /* 0x0000001fff097819 */ /* 0x000fc40000011412 */
[----:B------:R-:W-:Y:S02]  /*1d870*/  LEA.HI.X R3, R4, UR5, R3, 0x1, P0 ;  /* 0x0000000504037c11 */ /* 0x000fe400080f0c03 */
[----:B------:R-:W-:Y:S01]  /*1d880*/  SHF.R.S32.HI R10, RZ, 0x1f, R7 ;  /* 0x0000001fff0a7819 */ /* 0x000fe20000011407 */
[----:B------:R-:W-:Y:S06]  /*1d890*/  BRA.DIV UR4, `(.L_x_514) ;  /* 0x000000a604987947 */ /* 0x000fec000b800000 */
[----:B------:R1:W2:Y:S04]  /*1d8a0*/  SHFL.IDX PT, R0, R3, RZ, 0x181f ;  /* 0x00181fff03007589 */ /* 0x0002a800000e0000 */
[----:B------:R1:W3:Y:S02]  /*1d8b0*/  SHFL.IDX PT, R14, R2, RZ, 0x181f ;  /* 0x00181fff020e7589 */ /* 0x0002e400000e0000 */
.L_x_747:
[----:B------:R-:W-:Y:S01]  /*1d8c0*/  IMAD R25, R6, R25, RZ ;  /* 0x0000001906197224 */ /* 0x000fe200078e02ff */
[----:B------:R-:W-:Y:S04]  /*1d8d0*/  BSSY B1, `(.L_x_515) ;  /* 0x0000014000017945 */ /* 0x000fe80003800000 */
[----:B------:R-:W-:-:S13]  /*1d8e0*/  ISETP.GE.AND P0, PT, R5, R25, PT ;  /* 0x000000190500720c */ /* 0x000fda0003f06270 */
        /* <DEDUP_REMOVED lines=8> */
[----:B--2---:R-:W-:Y:S02]  /*1d970*/  @!P3 LEA.HI.X R13, R18, R0, R9, 0x1, P5 ;  /* 0x00000000120db211 */ /* 0x004fe400028f0c09 */
        /* <DEDUP_REMOVED lines=9> */
.L_x_516:
[----:B------:R-:W-:Y:S05]  /*1da10*/  BSYNC B1 ;  /* 0x0000000000017941 */ /* 0x000fea0003800000 */
.L_x_515:
[----:B------:R-:W-:-:S03]  /*1da20*/  UMOV UR4, 0xffffffff ;  /* 0xffffffff00047882 */ /* 0x000fc60000000000 */
[----:B------:R-:W-:Y:S05]  /*1da30*/  BRA.DIV UR4, `(.L_x_517) ;  /* 0x000000a604647947 */ /* 0x000fea000b800000 */
[----:B--2---:R2:W0:Y:S04]  /*1da40*/  SHFL.IDX PT, R0, R3, 0x1, 0x181f ;  /* 0x00381f0003007f89 */ /* 0x00442800000e0000 */
[----:B---34-:R2:W3:Y:S02]  /*1da50*/  SHFL.IDX PT, R14, R2, 0x1, 0x181f ;  /* 0x00381f00020e7f89 */ /* 0x0184e400000e0000 */
.L_x_751:
[----:B------:R-:W-:Y:S01]  /*1da60*/  VIADD R4, R5, 0x20 ;  /* 0x0000002005047836 */ /* 0x000fe20000000000 */
        /* <DEDUP_REMOVED lines=20> */
.L_x_519:
[----:B------:R-:W-:Y:S05]  /*1dbb0*/  BSYNC B1 ;  /* 0x0000000000017941 */ /* 0x000fea0003800000 */
.L_x_518:
[----:B------:R-:W-:-:S03]  /*1dbc0*/  UMOV UR4, 0xffffffff ;  /* 0xffffffff00047882 */ /* 0x000fc60000000000 */
[----:B------:R-:W-:Y:S05]  /*1dbd0*/  BRA.DIV UR4, `(.L_x_520) ;  /* 0x000000a604447947 */ /* 0x000fea000b800000 */
[----:B0-----:R0:W0:Y:S04]  /*1dbe0*/  SHFL.IDX PT, R0, R3, 0x2, 0x181f ;  /* 0x00581f0003007f89 */ /* 0x00102800000e0000 */
[----:B---34-:R3:W4:Y:S02]  /*1dbf0*/  SHFL.IDX PT, R14, R2, 0x2, 0x181f ;  /* 0x00581f00020e7f89 */ /* 0x01872400000e0000 */
.L_x_755:
        /* <DEDUP_REMOVED lines=9> */
[CC--:B----4-:R-:W-:Y:S02]  /*1dc90*/  @!P3 LEA R12, P5, R18.reuse, R14.reuse, 0x1 ;  /* 0x0000000e120cb211 */ /* 0x0d0fe400078a08ff */
        /* <DEDUP_REMOVED lines=11> */
.L_x_522:
[----:B------:R-:W-:Y:S05]  /*1dd50*/  BSYNC B1 ;  /* 0x0000000000017941 */ /* 0x000fea0003800000 */
.L_x_521:
[----:B------:R-:W-:-:S03]  /*1dd60*/  UMOV UR4, 0xffffffff ;  /* 0xffffffff00047882 */ /* 0x000fc60000000000 */
[----:B------:R-:W-:Y:S05]  /*1dd70*/  BRA.DIV UR4, `(.L_x_523) ;  /* 0x000000a604247947 */ /* 0x000fea000b800000 */
[----:B0-----:R0:W0:Y:S04]  /*1dd80*/  SHFL.IDX PT, R0, R3, 0x3, 0x181f ;  /* 0x00781f0003007f89 */ /* 0x00102800000e0000 */
[----:B----4-:R4:W0:Y:S02]  /*1dd90*/  SHFL.IDX PT, R14, R2, 0x3, 0x181f ;  /* 0x00781f00020e7f89 */ /* 0x01082400000e0000 */
.L_x_759:
[----:B-1234-:R-:W-:-:S05]  /*1dda0*/  VIADD R2, R5, 0x60 ;  /* 0x0000006005027836 */ /* 0x01efca0000000000 */
[----:B------:R-:W-:-:S13]  /*1ddb0*/  ISETP.GE.AND P0, PT, R2, R25, PT ;  /* 0x000000190200720c */ /* 0x000fda0003f06270 */
[----:B------:R-:W-:Y:S05]  /*1ddc0*/  @P0 BRA `(.L_x_510) ;  /* 0x0000000000440947 */ /* 0x000fea0003800000 */
[----:B------:R-:W-:Y:S02]  /*1ddd0*/  ULDC UR4, c[0x0][0xac8] ;  /* 0x0002b20000047ab9 */ /* 0x000fe40000000800 */
[----:B------:R-:W-:Y:S02]  /*1dde0*/  ISETP.GE.AND P3, PT, R18, UR4, PT ;  /* 0x0000000412007c0c */ /* 0x000fe4000bf66270 */
[----:B------:R-:W-:Y:S02]  /*1ddf0*/  ISETP.GE.AND P2, PT, R233, UR4, PT ;  /* 0x00000004e9007c0c */ /* 0x000fe4000bf46270 */
[----:B------:R-:W-:Y:S02]  /*1de00*/  ISETP.GE.AND P1, PT, R21, UR4, PT ;  /* 0x0000000415007c0c */ /* 0x000fe4000bf26270 */
[----:B------:R-:W-:-:S07]  /*1de10*/  ISETP.GE.AND P0, PT, R7, UR4, PT ;  /* 0x0000000407007c0c */ /* 0x000fce000bf06270 */
[CC--:B0-----:R-:W-:Y:S02]  /*1de20*/  @!P3 LEA R2, P5, R18.reuse, R14.reuse, 0x1 ;  /* 0x0000000e1202b211 */ /* 0x0c1fe400078a08ff */
[----:B------:R-:W-:Y:S02]  /*1de30*/  @!P2 LEA R4, P4, R233, R14, 0x1 ;  /* 0x0000000ee904a211 */ /* 0x000fe400078808ff */
[----:B------:R-:W-:Y:S02]  /*1de40*/  @!P3 LEA.HI.X R3, R18, R0, R9, 0x1, P5 ;  /* 0x000000001203b211 */ /* 0x000fe400028f0c09 */
        /* <DEDUP_REMOVED lines=9> */
.L_x_510:
[----:B------:R-:W-:Y:S05]  /*1dee0*/  BSYNC B0 ;  /* 0x0000000000007941 */ /* 0x000fea0003800000 */
.L_x_500:
[----:B0-----:R-:W5:Y:S01]  /*1def0*/  LDL R0, [R1+0xc] ;  /* 0x00000c0001007983 */ /* 0x001f620000100800 */
[----:B------:R-:W-:Y:S02]  /*1df00*/  ULDC UR4, c[0x0][0xc3c] ;  /* 0x00030f0000047ab9 */ /* 0x000fe40000000800 */
[----:B-----5:R-:W-:-:S13]  /*1df10*/  ISETP.GE.AND P0, PT, R0, UR4, PT ;  /* 0x0000000400007c0c */ /* 0x020fda000bf06270 */
[----:B------:R-:W-:Y:S05]  /*1df20*/  @!P0 BRA `(.L_x_524) ;  /* 0xfffffe3000b88947 */ /* 0x000fea000383ffff */
[----:B------:R-:W-:Y:S05]  /*1df30*/  BRA `(.L_x_343) ;  /* 0x0000007800007947 */ /* 0x000fea0003800000 */
.L_x_341:
[----:B------:R-:W-:-:S08]  /*1df40*/  NOP ;  /* 0x0000000000007918 */ /* 0x000fd00000000000 */
[----:B------:R-:W0:-:S00]  /*1df50*/  USETMAXREG.DEALLOC.CTAPOOL 0x18 ;  /* 0x00000018000079c8 */ /* 0x000e0000080e0500 */
[----:B0-----:R-:W2:Y:S01]  /*1df60*/  LDL.LU R2, [R1+0x34] ;  /* 0x0000340001027983 */ /* 0x001ea20000300800 */
[----:B------:R-:W-:-:S06]  /*1df70*/  LOP3.LUT R0, R0, 0x3, RZ, 0xc0, !PT ;  /* 0x0000000300007812 */ /* 0x000fcc00078ec0ff */
[----:B------:R-:W0:Y:S02]  /*1df80*/  SHFL.IDX PT, R0, R0, RZ, 0x1f ;  /* 0x00001fff00007589 */ /* 0x000e2400000e0000 */
[----:B0-----:R-:W-:Y:S02]  /*1df90*/  ISETP.NE.AND P0, PT, R0, RZ, PT ;  /* 0x000000ff0000720c */ /* 0x001fe40003f05270 */
[----:B------:R-:W-:Y:S02]  /*1dfa0*/  MOV R0, RZ ;  /* 0x000000ff00007202 */ /* 0x000fe40000000f00 */
[----:B--2---:R-:W-:-:S09]  /*1dfb0*/  LOP3.LUT R2, R2, 0xfffffffd, RZ, 0xc0, !PT ;  /* 0xfffffffd02027812 */ /* 0x004fd200078ec0ff */
[----:B------:R-:W-:-:S05]  /*1dfc0*/  @P0 LOP3.LUT R2, R2, 0x2, RZ, 0xfc, !PT ;  /* 0x0000000202020812 */ /* 0x000fca00078efcff */
[----:B------:R0:W-:Y:S01]  /*1dfd0*/  STL [R1+0x34], R2 ;  /* 0x0000340201007387 */ /* 0x0001e20000100800 */
[----:B------:R-:W-:Y:S05]  /*1dfe0*/  @!P0 BRA `(.L_x_525) ;  /* 0x00000000001c8947 */ /* 0x000fea0003800000 */
[----:B------:R-:W1:Y:S08]  /*1dff0*/  S2UR UR5, SR_CgaCtaId ;  /* 0x00000000000579c3 */ /* 0x000e700000008800 */
[----:B------:R-:W-:Y:S06]  /*1e000*/  BAR.SYNC.DEFER_BLOCKING 0x5, 0x180 ;  /* 0x0146000000007b1d */ /* 0x000fec0000010000 */
[----:B------:R-:W-:-:S02]  /*1e010*/  UMOV UR4, 0x400 ;  /* 0x0000040000047882 */ /* 0x000fc40000000000 */
[----:B-1----:R-:W-:-:S09]  /*1e020*/  ULEA UR4, UR5, UR4, 0x18 ;  /* 0x0000000405047291 */ /* 0x002fd2000f8ec03f */
[----:B------:R-:W1:Y:S01]  /*1e030*/  LDS.128 R16, [UR4+0x388d0] ;  /* 0x0388d004ff107984 */ /* 0x000e620008000c00 */
[----:B------:R-:W-:Y:S06]  /*1e040*/  BAR.ARV 0x4, 0x180 ;  /* 0x0106000000007b1d */ /* 0x000fec0000002000 */
[----:B------:R-:W-:Y:S05]  /*1e050*/  BRA `(.L_x_526) ;  /* 0x0000000400fc7947 */ /* 0x000fea0003800000 */
.L_x_525:
[----:B0-----:R-:W0:Y:S01]  /*1e060*/  S2R R2, SR_TID.X ;  /* 0x0000000000027919 */ /* 0x001e220000002100 */
[----:B------:R-:W-:Y:S01]  /*1e070*/  ULDC UR4, c[0x0][0xc3c] ;  /* 0x00030f0000047ab9 */ /* 0x000fe20000000800 */
[----:B------:R-:W1:Y:S01]  /*1e080*/  S2UR UR6, SR_CTAID.X ;  /* 0x00000000000679c3 */ /* 0x000e620000002500 */
[----:B------:R-:W-:Y:S01]  /*1e090*/  ULDC UR5, c[0x0][0xc38] ;  /* 0x00030e0000057ab9 */ /* 0x000fe20000000800 */
        /* <DEDUP_REMOVED lines=8> */
[C---:B------:R-:W-:Y:S01]  /*1e120*/  ISETP.GE.U32.AND P2, PT, R5.reuse, 0x2, PT ;  /* 0x000000020500780c */ /* 0x040fe20003f46070 */
[----:B------:R-:W-:Y:S01]  /*1e130*/  IMAD.MOV.U32 R16, RZ, RZ, RZ ;  /* 0x000000ffff107224 */ /* 0x000fe200078e00ff */
        /* <DEDUP_REMOVED lines=13> */
[----:B0-----:R-:W-:-:S04]  /*1e210*/  SEL R2, R2, RZ, P4 ;  /* 0x000000ff02027207 */ /* 0x001fc80002000000 */
[----:B------:R-:W-:-:S05]  /*1e220*/  IADD3 R6, R3, R2, RZ ;  /* 0x0000000203067210 */ /* 0x000fca0007ffe0ff */
[----:B------:R-:W0:Y:S02]  /*1e230*/  SHFL.UP PT, R2, R6, 0x10, RZ ;  /* 0x0600000006027989 */ /* 0x000e2400000e00ff */
[----:B0-----:R-:W-:-:S05]  /*1e240*/  SEL R7, R2, RZ, P5 ;  /* 0x000000ff02077207 */ /* 0x001fca0002800000 */
[----:B------:R-:W-:-:S05]  /*1e250*/  IMAD.IADD R2, R6, 0x1, R7 ;  /* 0x0000000106027824 */ /* 0x000fca00078e0207 */
[----:B------:R-:W0:Y:S02]  /*1e260*/  SHFL.IDX PT, R4, R2, 0x1f, 0x1f ;  /* 0x03e01f0002047f89 */ /* 0x000e2400000e0000 */
[----:B0-----:R-:W-:-:S04]  /*1e270*/  IMAD R4, R4, UR5, RZ ;  /* 0x0000000504047c24 */ /* 0x001fc8000f8e02ff */
[----:B------:R-:W-:Y:S01]  /*1e280*/  IMAD.MOV.U32 R7, RZ, RZ, R4 ;  /* 0x000000ffff077224 */ /* 0x000fe200078e0004 */
[----:B-1----:R-:W-:-:S13]  /*1e290*/  ISETP.GT.AND P6, PT, R4, UR6, PT ;  /* 0x0000000604007c0c */ /* 0x002fda000bfc4270 */
[----:B------:R-:W-:Y:S05]  /*1e2a0*/  @P6 BRA `(.L_x_527) ;  /* 0x0000000000a06947 */ /* 0x000fea0003800000 */
[----:B------:R-:W0:Y:S01]  /*1e2b0*/  LDC R6, c[0x0][0xc3c] ;  /* 0x00030f00ff067b82 */ /* 0x000e220000000800 */
[----:B------:R-:W-:Y:S01]  /*1e2c0*/  MOV R4, R7 ;  /* 0x0000000700047202 */ /* 0x000fe20000000f00 */
[----:B------:R-:W-:Y:S01]  /*1e2d0*/  UMOV UR4, URZ ;  /* 0x0000003f00047c82 */ /* 0x000fe20008000000 */
[----:B------:R-:W-:Y:S01]  /*1e2e0*/  ULDC UR7, c[0x0][0xc3c] ;  /* 0x00030f0000077ab9 */ /* 0x000fe20000000800 */
[----:B------:R-:W-:-:S05]  /*1e2f0*/  ULDC UR5, c[0x0][0xc38] ;  /* 0x00030e0000057ab9 */ /* 0x000fca0000000800 */
.L_x_531:
[----:B------:R-:W-:Y:S01]  /*1e300*/  UIADD3 UR4, UR4, 0x1f, URZ ;  /* 0x0000001f04047890 */ /* 0x000fe2000fffe03f */
[----:B------:R-:W-:-:S05]  /*1e310*/  IMAD.U32 R19, RZ, RZ, UR7 ;  /* 0x00000007ff137e24 */ /* 0x000fca000f8e00ff */
[----:B0-----:R-:W-:-:S13]  /*1e320*/  ISETP.LE.AND P6, PT, R6, UR4, PT ;  /* 0x0000000406007c0c */ /* 0x001fda000bfc3270 */
[----:B------:R-:W-:Y:S05]  /*1e330*/  @P6 BRA `(.L_x_528) ;  /* 0x0000000400206947 */ /* 0x000fea0003800000 */
[----:B------:R-:W-:Y:S01]  /*1e340*/  VIADD R7, R5, UR4 ;  /* 0x0000000405077c36 */ /* 0x000fe20008000000 */
[----:B------:R-:W-:Y:S01]  /*1e350*/  BSSY B0, `(.L_x_529) ;  /* 0x0000007000007945 */ /* 0x000fe20003800000 */
[----:B------:R-:W-:-:S03]  /*1e360*/  IMAD.MOV.U32 R0, RZ, RZ, RZ ;  /* 0x000000ffff007224 */ /* 0x000fc600078e00ff */
[----:B------:R-:W-:-:S13]  /*1e370*/  ISETP.GE.OR P6, PT, R7, R6, !P0 ;  /* 0x000000060700720c */ /* 0x000fda00047c6670 */
[----:B------:R-:W-:Y:S05]  /*1e380*/  @P6 BRA `(.L_x_530) ;  /* 0x00000000000c6947 */ /* 0x000fea0003800000 */
[----:B------:R-:W0:Y:S02]  /*1e390*/  LDC.64 R2, c[0x0][0xc80] ;  /* 0x00032000ff027b82 */ /* 0x000e240000000a00 */
[----:B0-----:R-:W-:-:S05]  /*1e3a0*/  IMAD.WIDE R2, R7, 0x4, R2 ;  /* 0x0000000407027825 */ /* 0x001fca00078e0202 */
[----:B------:R0:W5:Y:S02]  /*1e3b0*/  LDG.E R0, desc[UR42][R2.64] ;  /* 0x0000002a02007981 */ /* 0x000164000c1e1900 */
.L_x_530:
[----:B------:R-:W-:Y:S05]  /*1e3c0*/  BSYNC B0 ;  /* 0x0000000000007941 */ /* 0x000fea0003800000 */
.L_x_529:
[----:B0----5:R-:W0:Y:S02]  /*1e3d0*/  SHFL.UP PT, R2, R0, 0x1, RZ ;  /* 0x0420000000027989 */ /* 0x021e2400000e00ff */
[----:B0-----:R-:W-:-:S04]  /*1e3e0*/  SEL R3, R2, RZ, P1 ;  /* 0x000000ff02037207 */ /* 0x001fc80000800000 */
[----:B------:R-:W-:-:S05]  /*1e3f0*/  IADD3 R3, R0, R3, RZ ;  /* 0x0000000300037210 */ /* 0x000fca0007ffe0ff */
        /* <DEDUP_REMOVED lines=12> */
[----:B------:R-:W0:Y:S02]  /*1e4c0*/  SHFL.IDX PT, R3, R9, 0x1f, 0x1f ;  /* 0x03e01f0009037f89 */ /* 0x000e2400000e0000 */
[----:B0-----:R-:W-:-:S04]  /*1e4d0*/  IMAD R3, R3, UR5, RZ ;  /* 0x0000000503037c24 */ /* 0x001fc8000f8e02ff */
[----:B------:R-:W-:-:S05]  /*1e4e0*/  IMAD.IADD R4, R3, 0x1, R4 ;  /* 0x0000000103047824 */ /* 0x000fca00078e0204 */
[----:B------:R-:W-:-:S13]  /*1e4f0*/  ISETP.GT.AND P6, PT, R4, UR6, PT ;  /* 0x0000000604007c0c */ /* 0x000fda000bfc4270 */
[----:B------:R-:W-:Y:S05]  /*1e500*/  @!P6 BRA `(.L_x_531) ;  /* 0xfffffffc007ce947 */ /* 0x000fea000383ffff */
[----:B------:R-:W-:Y:S02]  /*1e510*/  IMAD.MOV.U32 R2, RZ, RZ, R9 ;  /* 0x000000ffff027224 */ /* 0x000fe400078e0009 */
[----:B------:R-:W-:-:S07]  /*1e520*/  IMAD.MOV.U32 R7, RZ, RZ, R3 ;  /* 0x000000ffff077224 */ /* 0x000fce00078e0003 */
.L_x_527:
[----:B------:R-:W-:-:S05]  /*1e530*/  IADD3 R7, -R7, R4, RZ ;  /* 0x0000000407077210 */ /* 0x000fca0007ffe1ff */
[----:B------:R-:W-:-:S05]  /*1e540*/  IMAD R3, R2, UR5, R7 ;  /* 0x0000000502037c24 */ /* 0x000fca000f8e0207 */
[----:B------:R-:W-:-:S13]  /*1e550*/  ISETP.GT.AND P0, PT, R3, UR6, PT ;  /* 0x0000000603007c0c */ /* 0x000fda000bf04270 */
[----:B------:R-:W-:-:S04]  /*1e560*/  VOTE.ANY R6, PT, !P0 ;  /* 0x0000000000067806 */ /* 0x000fc800040e0100 */
[----:B------:R-:W0:Y:S01]  /*1e570*/  POPC R19, R6 ;  /* 0x0000000600137309 */ /* 0x000e220000000000 */
[----:B------:R-:W-:Y:S01]  /*1e580*/  ISETP.NE.AND P0, PT, R6, RZ, PT ;  /* 0x000000ff0600720c */ /* 0x000fe20003f05270 */
[----:B0-----:R-:W0:Y:S02]  /*1e590*/  SHFL.IDX PT, R0, R0, R19, 0x1f ;  /* 0x00001f1300007589 */ /* 0x001e2400000e0000 */
[----:B0-----:R-:W-:-:S04]  /*1e5a0*/  IABS R4, R0 ;  /* 0x0000000000047213 */ /* 0x001fc80000000000 */
[----:B------:R-:W0:Y:S08]  /*1e5b0*/  I2F.RP R8, R4 ;  /* 0x0000000400087306 */ /* 0x000e300000209400 */
[----:B0-----:R-:W0:Y:S02]  /*1e5c0*/  MUFU.RCP R8, R8 ;  /* 0x0000000800087308 */ /* 0x001e240000001000 */
[----:B0-----:R-:W-:-:S06]  /*1e5d0*/  VIADD R3, R8, 0xffffffe ;  /* 0x0ffffffe08037836 */ /* 0x001fcc0000000000 */
[----:B------:R-:W0:Y:S02]  /*1e5e0*/  F2I.FTZ.U32.TRUNC.NTZ R3, R3 ;  /* 0x0000000300037305 */ /* 0x000e24000021f000 */
[----:B0-----:R-:W-:Y:S01]  /*1e5f0*/  IMAD.MOV R11, RZ, RZ, -R3 ;  /* 0x000000ffff0b7224 */ /* 0x001fe200078e0a03 */
[----:B------:R-:W-:Y:S06]  /*1e600*/  @!P0 BRA `(.L_x_532) ;  /* 0x0000000000088947 */ /* 0x000fec0003800000 */
[----:B------:R-:W-:-:S05]  /*1e610*/  VIADD R9, R19, 0xffffffff ;  /* 0xffffffff13097836 */ /* 0x000fca0000000000 */
[----:B------:R0:W1:Y:S02]  /*1e620*/  SHFL.IDX PT, R16, R2, R9, 0x1f ;  /* 0x00001f0902107589 */ /* 0x00006400000e0000 */
.L_x_532:
[----:B-1----:R-:W-:Y:S01]  /*1e630*/  IMAD R16, R16, UR5, R7 ;  /* 0x0000000510107c24 */ /* 0x002fe2000f8e0207 */
[----:B0-----:R-:W-:Y:S01]  /*1e640*/  MOV R2, RZ ;  /* 0x000000ff00027202 */ /* 0x001fe20000000f00 */
[----:B------:R-:W-:Y:S01]  /*1e650*/  IMAD R7, R11, R4, RZ ;  /* 0x000000040b077224 */ /* 0x000fe200078e02ff */
[----:B------:R-:W-:Y:S01]  /*1e660*/  IABS R6, R0 ;  /* 0x0000000000067213 */ /* 0x000fe20000000000 */
[----:B------:R-:W-:Y:S02]  /*1e670*/  VIADD R19, R19, UR4 ;  /* 0x0000000413137c36 */ /* 0x000fe40008000000 */
[----:B------:R-:W-:Y:S01]  /*1e680*/  IMAD.HI.U32 R2, R3, R7, R2 ;  /* 0x0000000703027227 */ /* 0x000fe200078e0002 */
[----:B------:R-:W-:-:S03]  /*1e690*/  IADD3 R7, -R16, UR6, RZ ;  /* 0x0000000610077c10 */ /* 0x000fc6000fffe1ff */
[----:B------:R-:W-:Y:S01]  /*1e6a0*/  IMAD.MOV R6, RZ, RZ, -R6 ;  /* 0x000000ffff067224 */ /* 0x000fe200078e0a06 */
[----:B------:R-:W-:-:S05]  /*1e6b0*/  IABS R3, R7 ;  /* 0x0000000700037213 */ /* 0x000fca0000000000 */
        /* <DEDUP_REMOVED lines=9> */
[----:B------:R-:W-:-:S06]  /*1e750*/  @P0 IADD3 R2, R2, 0x1, RZ ;  /* 0x0000000102020810 */ /* 0x000fcc0007ffe0ff */
[----:B------:R-:W-:Y:S01]  /*1e760*/  @!P2 IMAD.MOV R2, RZ, RZ, -R2 ;  /* 0x000000ffff02a224 */ /* 0x000fe200078e0a02 */
[----:B------:R-:W-:-:S04]  /*1e770*/  @!P1 LOP3.LUT R2, RZ, R0, RZ, 0x33, !PT ;  /* 0x00000000ff029212 */ /* 0x000fc800078e33ff */
[----:B------:R-:W-:Y:S01]  /*1e780*/  MOV R18, R2 ;  /* 0x0000000200127202 */ /* 0x000fe20000000f00 */
[----:B------:R-:W-:-:S04]  /*1e790*/  IMAD.MOV R17, RZ, RZ, -R2 ;  /* 0x000000ffff117224 */ /* 0x000fc800078e0a02 */
[----:B------:R-:W-:Y:S01]  /*1e7a0*/  IMAD R17, R0, R17, R7 ;  /* 0x0000001100117224 */ /* 0x000fe200078e0207 */
[----:B------:R-:W-:Y:S06]  /*1e7b0*/  BRA `(.L_x_533) ;  /* 0x00000000000c7947 */ /* 0x000fec0003800000 */
.L_x_528:
[----:B------:R-:W-:Y:S02]  /*1e7c0*/  IMAD.MOV.U32 R17, RZ, RZ, RZ ;  /* 0x000000ffff117224 */ /* 0x000fe400078e00ff */
[----:B------:R-:W-:Y:S02]  /*1e7d0*/  IMAD.U32 R16, RZ, RZ, UR6 ;  /* 0x00000006ff107e24 */ /* 0x000fe4000f8e00ff */
[----:B------:R-:W-:-:S07]  /*1e7e0*/  IMAD.MOV.U32 R18, RZ, RZ, RZ ;  /* 0x000000ffff127224 */ /* 0x000fce00078e00ff */
.L_x_533:
[----:B------:R-:W-:-:S13]  /*1e7f0*/  ISETP.NE.AND P0, PT, R5, RZ, PT ;  /* 0x000000ff0500720c */ /* 0x000fda0003f05270 */
[----:B------:R-:W0:Y:S01]  /*1e800*/  @!P0 S2R R3, SR_CgaCtaId ;  /* 0x0000000000038919 */ /* 0x000e220000008800 */
[----:B------:R-:W-:-:S04]  /*1e810*/  @!P0 MOV R0, 0x400 ;  /* 0x0000040000008802 */ /* 0x000fc80000000f00 */
[----:B0-----:R-:W-:-:S05]  /*1e820*/  @!P0 LEA R0, R3, R0, 0x18 ;  /* 0x0000000003008211 */ /* 0x001fca00078ec0ff */
[----:B------:R0:W-:Y:S01]  /*1e830*/  @!P0 STS.128 [R0+0x388d0], R16 ;  /* 0x0388d01000008388 */ /* 0x0001e20000000c00 */
[----:B------:R-:W-:Y:S06]  /*1e840*/  BAR.ARV 0x5, 0x180 ;  /* 0x0146000000007b1d */ /* 0x000fec0000002000 */
.L_x_526:
[----:B0-----:R-:W-:Y:S01]  /*1e850*/  MOV R0, 0x1 ;  /* 0x0000000100007802 */ /* 0x001fe20000000f00 */
[----:B------:R0:W-:Y:S01]  /*1e860*/  STL [R1+0x14], RZ ;  /* 0x000014ff01007387 */ /* 0x0001e20000100800 */
[----:B------:R-:W-:Y:S02]  /*1e870*/  ULDC UR4, c[0x0][0xc3c] ;  /* 0x00030f0000047ab9 */ /* 0x000fe40000000800 */
[----:B-1----:R-:W-:Y:S01]  /*1e880*/  ISETP.GE.AND P0, PT, R19, UR4, PT ;  /* 0x0000000413007c0c */ /* 0x002fe2000bf06270 */
[----:B------:R0:W-:Y:S04]  /*1e890*/  STL [R1+0x24], R0 ;  /* 0x0000240001007387 */ /* 0x0001e80000100800 */
[----:B------:R0:W-:Y:S08]  /*1e8a0*/  STL [R1+0x74], RZ ;  /* 0x000074ff01007387 */ /* 0x0001f00000100800 */
[----:B0-----:R-:W-:Y:S05]  /*1e8b0*/  @P0 BRA `(.L_x_534) ;  /* 0x00000068009c0947 */ /* 0x001fea0003800000 */
[----:B------:R-:W0:Y:S01]  /*1e8c0*/  S2R R9, SR_TID.X ;  /* 0x0000000000097919 */ /* 0x000e220000002100 */
[----:B------:R-:W1:Y:S01]  /*1e8d0*/  S2UR UR5, SR_CgaCtaId ;  /* 0x00000000000579c3 */ /* 0x000e620000008800 */
[----:B------:R-:W-:Y:S01]  /*1e8e0*/  UMOV UR4, 0x400 ;  /* 0x0000040000047882 */ /* 0x000fe20000000000 */
[----:B------:R-:W-:Y:S01]  /*1e8f0*/  BSSY B7, `(.L_x_534) ;  /* 0x00006a3000077945 */ /* 0x000fe20003800000 */
[----:B------:R-:W-:Y:S01]  /*1e900*/  ULDC.64 UR44, c[0x0][0x198] ;  /* 0x00006600002c7ab9 */ /* 0x000fe20000000a00 */
[----:B------:R-:W-:Y:S02]  /*1e910*/  ULOP3.LUT UR36, UR40, 0x1, URZ, 0xfc, !UPT ;  /* 0x0000000128247892 */ /* 0x000fe4000f8efc3f */
[----:B------:R-:W-:Y:S01]  /*1e920*/  ULOP3.LUT UR38, UR40, 0x2, URZ, 0xfc, !UPT ;  /* 0x0000000228267892 */ /* 0x000fe2000f8efc3f */
[----:B------:R-:W-:Y:S01]  /*1e930*/  ULDC UR37, c[0x0][0xc] ;  /* 0x0000030000257ab9 */ /* 0x000fe20000000800 */
[----:B-1----:R-:W-:Y:S01]  /*1e940*/  ULEA UR4, UR5, UR4, 0x18 ;  /* 0x0000000405047291 */ /* 0x002fe2000f8ec03f */
[C---:B0-----:R-:W-:Y:S01]  /*1e950*/  LOP3.LUT R8, R9.reuse, 0x7f, RZ, 0xc0, !PT ;  /* 0x0000007f09087812 */ /* 0x041fe200078ec0ff */
[C---:B------:R-:W-:Y:S01]  /*1e960*/  IMAD.SHL.U32 R2, R9.reuse, 0x80, RZ ;  /* 0x0000008009027824 */ /* 0x040fe200078e00ff */
[----:B------:R-:W-:-:S03]  /*1e970*/  R2P PR, R9, 0x6 ;  /* 0x0000000609007804 */ /* 0x000fc60000000000 */
[----:B------:R-:W-:Y:S01]  /*1e980*/  IMAD.SHL.U32 R3, R8, 0x40, RZ ;  /* 0x0000004008037824 */ /* 0x000fe200078e00ff */
[----:B------:R-:W-:-:S04]  /*1e990*/  LOP3.LUT R0, R2, 0x400, RZ, 0xc0, !PT ;  /* 0x0000040002007812 */ /* 0x000fc800078ec0ff */
[----:B------:R-:W-:Y:S02]  /*1e9a0*/  LOP3.LUT R4, R0, 0x1800, R3, 0xf8, !PT ;  /* 0x0000180000047812 */ /* 0x000fe400078ef803 */
[----:B------:R-:W-:Y:S02]  /*1e9b0*/  SHF.R.U32.HI R3, RZ, 0x1, R9 ;  /* 0x00000001ff037819 */ /* 0x000fe40000011609 */
[----:B------:R-:W-:-:S04]  /*1e9c0*/  LOP3.LUT R0, R2, 0x380, RZ, 0xc0, !PT ;  /* 0x0000038002007812 */ /* 0x000fc800078ec0ff */
[C---:B------:R-:W-:Y:S02]  /*1e9d0*/  LOP3.LUT R3, R0.reuse, 0x30, R3, 0xf8, !PT ;  /* 0x0000003000037812 */ /* 0x040fe400078ef803 */
[----:B------:R-:W-:Y:S01]  /*1e9e0*/  LOP3.LUT R5, R0, 0x10, R9, 0xf8, !PT ;  /* 0x0000001000057812 */ /* 0x000fe200078ef809 */
[----:B------:R-:W-:-:S05]  /*1e9f0*/  IMAD.SHL.U32 R0, R9, 0x10, RZ ;  /* 0x0000001009007824 */ /* 0x000fca00078e00ff */
[--C-:B------:R-:W-:Y:S02]  /*1ea00*/  LOP3.LUT R3, R3, 0x70, R0.reuse, 0x78, !PT ;  /* 0x0000007003037812 */ /* 0x100fe400078e7800 */
[----:B------:R-:W-:Y:S02]  /*1ea10*/  LOP3.LUT R5, R5, 0x70, R0, 0x78, !PT ;  /* 0x0000007005057812 */ /* 0x000fe400078e7800 */
[----:B------:R-:W-:Y:S02]  /*1ea20*/  LOP3.LUT R7, R3, 0xc00, R2, 0xf8, !PT ;  /* 0x00000c0003077812 */ /* 0x000fe400078ef802 */
[----:B------:R-:W-:Y:S02]  /*1ea30*/  SHF.L.U32 R3, R9, 0x1, RZ ;  /* 0x0000000109037819 */ /* 0x000fe400000006ff */
[----:B------:R-:W-:Y:S01]  /*1ea40*/  LOP3.LUT R2, R0, 0x3f0, RZ, 0xc0, !PT ;  /* 0x000003f000027812 */ /* 0x000fe200078ec0ff */
[----:B------:R-:W-:Y:S01]  /*1ea50*/  STL [R1+0xc], R7 ;  /* 0x00000c0701007387 */ /* 0x000fe20000100800 */
[----:B------:R-:W-:Y:S01]  /*1ea60*/  LOP3.LUT R6, R4, R5, RZ, 0xfc, !PT ;  /* 0x0000000504067212 */ /* 0x000fe200078efcff */
[----:B------:R-:W-:Y:S01]  /*1ea70*/  IMAD.MOV.U32 R4, RZ, RZ, 0x20 ;  /* 0x00000020ff047424 */ /* 0x000fe200078e00ff */
[----:B------:R-:W-:Y:S01]  /*1ea80*/  LOP3.LUT R3, R2, 0x70, R3, 0x78, !PT ;  /* 0x0000007002037812 */ /* 0x000fe200078e7803 */
[----:B------:R-:W-:Y:S01]  /*1ea90*/  IMAD.SHL.U32 R2, R8, 0x10, RZ ;  /* 0x0000001008027824 */ /* 0x000fe200078e00ff */
[----:B------:R-:W-:Y:S01]  /*1eaa0*/  SHF.R.U32.HI R9, RZ, 0x3, R8 ;  /* 0x00000003ff097819 */ /* 0x000fe20000011608 */
[----:B------:R-:W-:Y:S01]  /*1eab0*/  STL [R1+0x10], R6 ;  /* 0x0000100601007387 */ /* 0x000fe20000100800 */
[----:B------:R-:W-:-:S02]  /*1eac0*/  MOV R8, UR4 ;  /* 0x0000000400087c02 */ /* 0x000fc40008000f00 */
[----:B------:R-:W-:Y:S01]  /*1ead0*/  LOP3.LUT R2, R3, 0x400, R2, 0xf8, !PT ;  /* 0x0000040003027812 */ /* 0x000fe200078ef802 */
[----:B------:R-:W-:Y:S01]  /*1eae0*/  IMAD.MOV.U32 R3, RZ, RZ, 0x40 ;  /* 0x00000040ff037424 */ /* 0x000fe200078e00ff */
[----:B------:R-:W-:Y:S02]  /*1eaf0*/  SEL R5, R4, 0xffffffe0, !P1 ;  /* 0xffffffe004057807 */ /* 0x000fe40004800000 */
[----:B------:R-:W-:Y:S01]  /*1eb00*/  LOP3.LUT R4, R0, 0x70, RZ, 0xc0, !PT ;  /* 0x0000007000047812 */ /* 0x000fe200078ec0ff */
[----:B------:R-:W-:Y:S01]  /*1eb10*/  IMAD.IADD R2, R8, 0x1, R2 ;  /* 0x0000000108027824 */ /* 0x000fe200078e0202 */
[----:B------:R-:W-:Y:S02]  /*1eb20*/  SEL R3, R3, 0xffffffc0, !P2 ;  /* 0xffffffc003037807 */ /* 0x000fe40005000000 */
[----:B------:R-:W-:Y:S01]  /*1eb30*/  LOP3.LUT R9, R9, 0x70, R0, 0xf8, !PT ;  /* 0x0000007009097812 */ /* 0x000fe200078ef800 */
[----:B------:R-:W-:Y:S01]  /*1eb40*/  IMAD.MOV.U32 R0, RZ, RZ, 0x1 ;  /* 0x00000001ff007424 */ /* 0x000fe200078e00ff */
[----:B------:R-:W-:Y:S01]  /*1eb50*/  LOP3.LUT R4, R4, 0x80, RZ, 0xfc, !PT ;  /* 0x0000008004047812 */ /* 0x000fe200078efcff */
[----:B------:R-:W-:Y:S04]  /*1eb60*/  STL [R1+0x40], R3 ;  /* 0x0000400301007387 */ /* 0x000fe80000100800 */
[----:B------:R-:W-:Y:S04]  /*1eb70*/  STL [R1+0x44], R5 ;  /* 0x0000440501007387 */ /* 0x000fe80000100800 */
[----:B------:R-:W-:Y:S04]  /*1eb80*/  STL [R1+0x4], R8 ;  /* 0x0000040801007387 */ /* 0x000fe80000100800 */
[----:B------:R0:W-:Y:S04]  /*1eb90*/  STL [R1+0x50], R2 ;  /* 0x0000500201007387 */ /* 0x0001e80000100800 */
[----:B------:R-:W-:Y:S04]  /*1eba0*/  STL [R1+0x74], RZ ;  /* 0x000074ff01007387 */ /* 0x000fe80000100800 */
[----:B------:R1:W-:Y:S01]  /*1ebb0*/  STL [R1+0x28], R0 ;  /* 0x0000280001007387 */ /* 0x0003e20000100800 */
[----:B0-----:R-:W-:-:S03]  /*1ebc0*/  IMAD.MOV.U32 R2, RZ, RZ, 0x1 ;  /* 0x00000001ff027424 */ /* 0x001fc600078e00ff */
[----:B------:R-:W-:Y:S04]  /*1ebd0*/  STL [R1+0x1c], RZ ;  /* 0x00001cff01007387 */ /* 0x000fe80000100800 */
[----:B------:R-:W-:Y:S01]  /*1ebe0*/  STL [R1+0x14], RZ ;  /* 0x000014ff01007387 */ /* 0x000fe20000100800 */
[----:B-1----:R-:W-:-:S03]  /*1ebf0*/  IADD3 R0, R3, R5, RZ ;  /* 0x0000000503007210 */ /* 0x002fc60007ffe0ff */
[----:B------:R0:W-:Y:S04]  /*1ec00*/  STL [R1+0x24], R2 ;  /* 0x0000240201007387 */ /* 0x0001e80000100800 */
[----:B------:R1:W-:Y:S01]  /*1ec10*/  STL [R1+0x48], R0 ;  /* 0x0000480001007387 */ /* 0x0003e20000100800 */
[----:B0-----:R-:W-:Y:S01]  /*1ec20*/  IMAD.IADD R2, R3, 0x1, R7 ;  /* 0x0000000103027824 */ /* 0x001fe200078e0207 */
[----:B-1----:R-:W-:-:S04]  /*1ec30*/  LOP3.LUT R0, R6, 0x2000, RZ, 0xfc, !PT ;  /* 0x0000200006007812 */ /* 0x002fc800078efcff */
[----:B------:R0:W-:Y:S04]  /*1ec40*/  STL [R1+0x4c], R2 ;  /* 0x00004c0201007387 */ /* 0x0001e80000100800 */
[----:B------:R0:W-:Y:S02]  /*1ec50*/  STL [R1+0x2c], R0 ;  /* 0x00002c0001007387 */ /* 0x0001e40000100800 */
.L_x_644:
[----:B0-----:R-:W0:Y:S02]  /*1ec60*/  LDC.64 R2, c[0x0][0xc88] ;  /* 0x00032200ff027b82 */ /* 0x001e240000000a00 */
[----:B0-----:R-:W-:-:S05]  /*1ec70*/  IMAD.WIDE R2, R19, 0x4, R2 ;  /* 0x0000000413027825 */ /* 0x001fca00078e0202 */
[----:B--2---:R-:W2:Y:S01]  /*1ec80*/  LDG.E R15, desc[UR42][R2.64] ;  /* 0x0000002a020f7981 */ /* 0x004ea2000c1e1900 */
[----:B------:R-:W-:Y:S05]  /*1ec90*/  YIELD ;  /* 0x0000000000007946 */ /* 0x000fea0003800000 */
[----:B------:R-:W-:Y:S01]  /*1eca0*/  ULDC.64 UR4, c[0x0][0xa28] ;  /* 0x00028a0000047ab9 */ /* 0x000fe20000000a00 */
[----:B------:R-:W-:Y:S01]  /*1ecb0*/  IMAD.MOV.U32 R0, RZ, RZ, RZ ;  /* 0x000000ffff007224 */ /* 0x000fe200078e00ff */
[----:B------:R-:W-:Y:S01]  /*1ecc0*/  ISETP.NE.U32.AND P0, PT, RZ, UR4, PT ;  /* 0x00000004ff007c0c */ /* 0x000fe2000bf05070 */
[----:B------:R-:W-:Y:S01]  /*1ecd0*/  ULDC.64 UR10, c[0x0][0xa18] ;  /* 0x00028600000a7ab9 */ /* 0x000fe20000000a00 */
[----:B------:R-:W-:Y:S01]  /*1ece0*/  MOV R8, RZ ;  /* 0x000000ff00087202 */ /* 0x000fe20000000f00 */
[----:B------:R-:W-:Y:S01]  /*1ecf0*/  ULDC.64 UR8, c[0x0][0xa10] ;  /* 0x0002840000087ab9 */ /* 0x000fe20000000a00 */
[----:B------:R-:W-:Y:S01]  /*1ed00*/  ISETP.NE.AND.EX P0, PT, RZ, UR5, PT, P0 ;  /* 0x00000005ff007c0c */ /* 0x000fe2000bf05300 */
[----:B------:R-:W-:Y:S01]  /*1ed10*/  ULDC.64 UR6, c[0x0][0xa08] ;  /* 0x0002820000067ab9 */ /* 0x000fe20000000a00 */
[----:B--2---:R-:W-:Y:S01]  /*1ed20*/  SHF.R.S32.HI R4, RZ, 0x1f, R15 ;  /* 0x0000001fff047819 */ /* 0x004fe2000001140f */
[----:B------:R-:W-:-:S10]  /*1ed30*/  IMAD.SHL.U32 R14, R15, 0x4, RZ ;  /* 0x000000040f0e7824 */ /* 0x000fd400078e00ff */
[C---:B------:R-:W-:Y:S01]  /*1ed40*/  @P0 LEA R2, P1, R15.reuse, UR4, 0x2 ;  /* 0x000000040f020c11 */ /* 0x040fe2000f8210ff */
[----:B------:R-:W-:Y:S03]  /*1ed50*/  STL [R1+0x18], R15 ;  /* 0x0000180f01007387 */ /* 0x000fe60000100800 */
[C-C-:B------:R-:W-:Y:S01]  /*1ed60*/  @P0 LEA.HI.X R3, R15.reuse, UR5, R4.reuse, 0x2, P1 ;  /* 0x000000050f030c11 */ /* 0x140fe200088f1404 */
[----:B------:R-:W-:Y:S01]  /*1ed70*/  ULDC.64 UR4, c[0x0][0xa00] ;  /* 0x0002800000047ab9 */ /* 0x000fe20000000a00 */
[----:B------:R-:W-:Y:S01]  /*1ed80*/  SHF.L.U64.HI R13, R15, 0x2, R4 ;  /* 0x000000020f0d7819 */ /* 0x000fe20000010204 */
[----:B------:R0:W-:Y:S01]  /*1ed90*/  STL [R1+0x58], R4 ;  /* 0x0000580401007387 */ /* 0x0001e20000100800 */
[----:B------:R-:W-:-:S03]  /*1eda0*/  ISETP.NE.U32.AND P2, PT, RZ, UR4, PT ;  /* 0x00000004ff007c0c */ /* 0x000fc6000bf45070 */
[----:B-1----:R1:W5:Y:S01]  /*1edb0*/  @P0 LDG.E R0, desc[UR42][R2.64] ;  /* 0x0000002a02000981 */ /* 0x002362000c1e1900 */
[----:B------:R-:W-:Y:S02]  /*1edc0*/  ISETP.NE.AND.EX P2, PT, RZ, UR5, PT, P2 ;  /* 0x00000005ff007c0c */ /* 0x000fe4000bf45320 */
[----:B------:R-:W-:Y:S02]  /*1edd0*/  CS2R R10, SRZ ;  /* 0x00000000000a7805 */ /* 0x000fe4000001ff00 */
[----:B------:R-:W-:Y:S01]  /*1ede0*/  ISETP.NE.U32.AND P3, PT, RZ, UR10, PT ;  /* 0x0000000aff007c0c */ /* 0x000fe2000bf65070 */
[----:B------:R-:W-:Y:S01]  /*1edf0*/  STL [R1], R14 ;  /* 0x0000000e01007387 */ /* 0x000fe20000100800 */
[----:B------:R-:W-:Y:S02]  /*1ee00*/  ISETP.NE.U32.AND P0, PT, RZ, UR6, PT ;  /* 0x00000006ff007c0c */ /* 0x000fe4000bf05070 */
[----:B------:R-:W-:Y:S01]  /*1ee10*/  ISETP.NE.AND.EX P3, PT, RZ, UR11, PT, P3 ;  /* 0x0000000bff007c0c */ /* 0x000fe2000bf65330 */
[----:B------:R-:W-:Y:S01]  /*1ee20*/  STL [R1+0x20], R13 ;  /* 0x0000200d01007387 */ /* 0x000fe20000100800 */
[----:B------:R-:W-:-:S02]  /*1ee30*/  ISETP.NE.U32.AND P1, PT, RZ, UR8, PT ;  /* 0x00000008ff007c0c */ /* 0x000fc4000bf25070 */
[C---:B-1----:R-:W-:Y:S02]  /*1ee40*/  IADD3 R2, P4, R14.reuse, UR4, RZ ;  /* 0x000000040e027c10 */ /* 0x042fe4000ff9e0ff */
[----:B------:R-:W-:Y:S02]  /*1ee50*/  ISETP.NE.AND.EX P0, PT, RZ, UR7, PT, P0 ;  /* 0x00000007ff007c0c */ /* 0x000fe4000bf05300 */
[C---:B------:R-:W-:Y:S02]  /*1ee60*/  IADD3.X R3, R13.reuse, UR5, RZ, P4, !PT ;  /* 0x000000050d037c10 */ /* 0x040fe4000a7fe4ff */
[C---:B0-----:R-:W-:Y:S02]  /*1ee70*/  IADD3 R4, P4, R14.reuse, UR8, RZ ;  /* 0x000000080e047c10 */ /* 0x041fe4000ff9e0ff */
[----:B------:R-:W-:Y:S01]  /*1ee80*/  ISETP.NE.AND.EX P1, PT, RZ, UR9, PT, P1 ;  /* 0x00000009ff007c0c */ /* 0x000fe2000bf25310 */
[----:B------:R-:W2:Y:S01]  /*1ee90*/  @P2 LDG.E R8, desc[UR42][R2.64] ;  /* 0x0000002a02082981 */ /* 0x000ea2000c1e1900 */
[----:B------:R-:W-:Y:S01]  /*1eea0*/  IADD3.X R5, R13, UR9, RZ, P4, !PT ;  /* 0x000000090d057c10 */ /* 0x000fe2000a7fe4ff */
[----:B------:R-:W-:Y:S01]  /*1eeb0*/  ULDC UR4, c[0x0][0x288] ;  /* 0x0000a20000047ab9 */ /* 0x000fe20000000800 */
[----:B------:R-:W-:Y:S01]  /*1eec0*/  IADD3 R6, P5, R14, UR6, RZ ;  /* 0x000000060e067c10 */ /* 0x000fe2000ffbe0ff */
[----:B------:R-:W-:Y:S01]  /*1eed0*/  IMAD.U32 R12, RZ, RZ, UR4 ;  /* 0x00000004ff0c7e24 */ /* 0x000fe2000f8e00ff */
[----:B------:R-:W-:-:S02]  /*1eee0*/  ULDC.64 UR4, c[0x0][0x418] ;  /* 0x0001060000047ab9 */ /* 0x000fc40000000a00 */
[----:B------:R-:W-:-:S05]  /*1eef0*/  IADD3.X R7, R13, UR7, RZ, P5, !PT ;  /* 0x000000070d077c10 */ /* 0x000fca000affe4ff */
[----:B------:R-:W5:Y:S04]  /*1ef00*/  @P0 LDG.E R11, desc[UR42][R6.64] ;  /* 0x0000002a060b0981 */ /* 0x000f68000c1e1900 */
[----:B------:R-:W5:Y:S04]  /*1ef10*/  @P1 LDG.E R10, desc[UR42][R4.64] ;  /* 0x0000002a040a1981 */ /* 0x000f68000c1e1900 */
[----:B--2---:R0:W-:Y:S02]  /*1ef20*/  STL [R1+0x54], R8 ;  /* 0x0000540801007387 */ /* 0x0041e40000100800 */
[----:B0-----:R-:W-:-:S04]  /*1ef30*/  @P3 IADD3 R8, P4, R14, UR10, RZ ;  /* 0x0000000a0e083c10 */ /* 0x001fc8000ff9e0ff */
[----:B------:R-:W-:-:S05]  /*1ef40*/  @P3 IADD3.X R9, R13, UR11, RZ, P4, !PT ;  /* 0x0000000b0d093c10 */ /* 0x000fca000a7fe4ff */
[----:B------:R0:W2:Y:S01]  /*1ef50*/  @P3 LDG.E R12, desc[UR42][R8.64] ;  /* 0x0000002a080c3981 */ /* 0x0000a2000c1e1900 */
[----:B------:R-:W-:-:S03]  /*1ef60*/  UISETP.NE.U32.AND UP0, UPT, UR4, URZ, UPT ;  /* 0x0000003f0400728c */ /* 0x000fc6000bf05070 */
[----:B------:R-:W-:Y:S01]  /*1ef70*/  ULDC UR4, c[0x0][0x424] ;  /* 0x0001090000047ab9 */ /* 0x000fe20000000800 */
[----:B------:R-:W-:-:S03]  /*1ef80*/  UISETP.NE.AND.EX UP0, UPT, UR5, URZ, UPT, UP0 ;  /* 0x0000003f0500728c */ /* 0x000fc6000bf05300 */
[----:B------:R-:W-:Y:S01]  /*1ef90*/  ULDC UR5, c[0x0][0x2f0] ;  /* 0x0000bc0000057ab9 */ /* 0x000fe20000000800 */
[----:B------:R-:W-:-:S04]  /*1efa0*/  USEL UR4, UR4, 0x1, UP0 ;  /* 0x0000000104047887 */ /* 0x000fc80008000000 */
[----:B------:R-:W-:-:S03]  /*1efb0*/  UIMAD UR4, UR4, UR5, URZ ;  /* 0x00000005040472a4 */ /* 0x000fc6000f8e023f */
[----:B------:R-:W-:Y:S02]  /*1efc0*/  ULDC UR5, c[0x0][0x348] ;  /* 0x0000d20000057ab9 */ /* 0x000fe40000000800 */
[----:B0-----:R-:W-:Y:S02]  /*1efd0*/  IMAD.U32 R9, RZ, RZ, UR5 ;  /* 0x00000005ff097e24 */ /* 0x001fe4000f8e00ff */
[----:B------:R-:W-:Y:S01]  /*1efe0*/  IMAD.U32 R8, RZ, RZ, UR4 ;  /* 0x00000004ff087e24 */ /* 0x000fe2000f8e00ff */
[----:B--2---:R0:W-:Y:S01]  /*1eff0*/  STL [R1+0x6c], R12 ;  /* 0x00006c0c01007387 */ /* 0x0041e20000100800 */
[----:B------:R-:W-:Y:S05]  /*1f000*/  @P3 BRA `(.L_x_535) ;  /* 0x0000000000143947 */ /* 0x000fea0003800000 */
[----:B------:R-:W-:Y:S05]  /*1f010*/  @!P2 BRA `(.L_x_535) ;  /* 0x000000000010a947 */ /* 0x000fea0003800000 */
[----:B0-----:R-:W2:Y:S04]  /*1f020*/  LDG.E R12, desc[UR42][R2.64] ;  /* 0x0000002a020c7981 */ /* 0x001ea8000c1e1900 */
[----:B------:R-:W2:Y:S02]  /*1f030*/  LDG.E R2, desc[UR42][R2.64+0x4] ;  /* 0x0000042a02027981 */ /* 0x000ea4000c1e1900 */
[----:B--2---:R-:W-:-:S05]  /*1f040*/  IADD3 R2, -R12, R2, RZ ;  /* 0x000000020c027210 */ /* 0x004fca0007ffe1ff */
[----:B------:R1:W-:Y:S02]  /*1f050*/  STL [R1+0x6c], R2 ;  /* 0x00006c0201007387 */ /* 0x0003e40000100800 */
.L_x_535:
[----:B0-----:R-:W-:Y:S01]  /*1f060*/  IMAD.MOV.U32 R12, RZ, RZ, R15 ;  /* 0x000000ffff0c7224 */ /* 0x001fe200078e000f */
[----:B------:R-:W-:Y:S01]  /*1f070*/  ULDC.64 UR4, c[0x0][0xa20] ;  /* 0x0002880000047ab9 */ /* 0x000fe20000000a00 */
[----:B-1---5:R-:W-:Y:S01]  /*1f080*/  IMAD.IADD R2, R11, 0x1, R0 ;  /* 0x000000010b027824 */ /* 0x022fe200078e0200 */
[----:B------:R-:W-:Y:S02]  /*1f090*/  ISETP.NE.U32.AND P2, PT, RZ, UR4, PT ;  /* 0x00000004ff007c0c */ /* 0x000fe4000bf45070 */
[----:B------:R0:W-:Y:S02]  /*1f0a0*/  STL [R1+0x30], R12 ;  /* 0x0000300c01007387 */ /* 0x0001e40000100800 */
[----:B------:R-:W-:Y:S02]  /*1f0b0*/  ISETP.NE.AND.EX P2, PT, RZ, UR5, PT, P2 ;  /* 0x00000005ff007c0c */ /* 0x000fe4000bf45320 */
[----:B------:R0:W-:Y:S11]  /*1f0c0*/  STL [R1+0x3c], R2 ;  /* 0x00003c0201007387 */ /* 0x0001f60000100800 */
[----:B0-----:R-:W-:Y:S05]  /*1f0d0*/  @!P2 BRA `(.L_x_536) ;  /* 0x000000000010a947 */ /* 0x001fea0003800000 */
[----:B------:R-:W-:-:S04]  /*1f0e0*/  IADD3 R2, P0, R14, UR4, RZ ;  /* 0x000000040e027c10 */ /* 0x000fc8000ff1e0ff */
[----:B------:R-:W-:-:S05]  /*1f0f0*/  IADD3.X R3, R13, UR5, RZ, P0, !PT ;  /* 0x000000050d037c10 */ /* 0x000fca00087fe4ff */
[----:B------:R0:W5:Y:S01]  /*1f100*/  LDG.E R8, desc[UR42][R2.64] ;  /* 0x0000002a02087981 */ /* 0x000162000c1e1900 */
[----:B------:R-:W-:Y:S05]  /*1f110*/  BRA `(.L_x_537) ;  /* 0x0000000000107947 */ /* 0x000fea0003800000 */
.L_x_536:
[----:B------:R-:W-:Y:S05]  /*1f120*/  @!P0 BRA `(.L_x_537) ;  /* 0x00000000000c8947 */ /* 0x000fea0003800000 */
[----:B------:R-:W2:Y:S04]  /*1f130*/  LDG.E R8, desc[UR42][R6.64] ;  /* 0x0000002a06087981 */ /* 0x000ea8000c1e1900 */
[----:B------:R-:W2:Y:S02]  /*1f140*/  LDG.E R6, desc[UR42][R6.64+0x4] ;  /* 0x0000042a06067981 */ /* 0x000ea4000c1e1900 */
[----:B--2---:R-:W-:-:S07]  /*1f150*/  IMAD.IADD R8, R6, 0x1, -R8 ;  /* 0x0000000106087824 */ /* 0x004fce00078e0a08 */
.L_x_537:
[----:B0-----:R-:W2:Y:S01]  /*1f160*/  @P1 LDG.E R2, desc[UR42][R4.64] ;  /* 0x0000002a04021981 */ /* 0x001ea2000c1e1900 */
[----:B-----5:R-:W-:-:S03]  /*1f170*/  IADD3 R0, -R0, R8, RZ ;  /* 0x0000000800007210 */ /* 0x020fc60007ffe1ff */
[----:B------:R-:W2:Y:S01]  /*1f180*/  @P1 LDG.E R4, desc[UR42][R4.64+0x4] ;  /* 0x0000042a04041981 */ /* 0x000ea2000c1e1900 */
[----:B------:R-:W-:Y:S01]  /*1f190*/  BSSY B0, `(.L_x_538) ;  /* 0x000012c000007945 */ /* 0x000fe20003800000 */
[----:B--2---:R-:W-:-:S04]  /*1f1a0*/  @P1 IMAD.IADD R9, R4, 0x1, -R2 ;  /* 0x0000000104091824 */ /* 0x004fc800078e0a02 */
[----:B------:R-:W-:-:S04]  /*1f1b0*/  IMAD.IADD R3, R0, 0x1, R9 ;  /* 0x0000000100037824 */ /* 0x000fc800078e0209 */
[----:B------:R-:W-:Y:S01]  /*1f1c0*/  VIADD R2, R3, 0x7f ;  /* 0x0000007f03027836 */ /* 0x000fe20000000000 */
[----:B------:R0:W-:Y:S04]  /*1f1d0*/  STL [R1+0x5c], R3 ;  /* 0x00005c0301007387 */ /* 0x0001e80000100800 */
[----:B0-----:R-:W-:-:S04]  /*1f1e0*/  SHF.R.S32.HI R3, RZ, 0x1f, R2 ;  /* 0x0000001fff037819 */ /* 0x001fc80000011402 */
[----:B------:R-:W-:-:S04]  /*1f1f0*/  LEA.HI R4, R3, R2, RZ, 0x7 ;  /* 0x0000000203047211 */ /* 0x000fc800078f38ff */
[----:B------:R-:W-:-:S04]  /*1f200*/  LOP3.LUT R2, R4, 0xffffff80, RZ, 0xc0, !PT ;  /* 0xffffff8004027812 */ /* 0x000fc800078ec0ff */
[----:B------:R-:W-:Y:S02]  /*1f210*/  VIADDMNMX R9, R2, -R0, R9, PT ;  /* 0x8000000002097246 */ /* 0x000fe40003800109 */
[----:B------:R-:W-:-:S04]  /*1f220*/  IADD3 R2, -R0, RZ, RZ ;  /* 0x000000ff00027210 */ /* 0x000fc80007ffe1ff */
[----:B------:R-:W-:-:S04]  /*1f230*/  VIMNMX R2, RZ, R2, !PT ;  /* 0x00000002ff027248 */ /* 0x000fc80007fe0100 */
[----:B------:R-:W-:Y:S01]  /*1f240*/  ISETP.GT.AND P0, PT, R9, R2, PT ;  /* 0x000000020900720c */ /* 0x000fe20003f04270 */
[----:B------:R0:W-:-:S12]  /*1f250*/  STL [R1+0x68], R4 ;  /* 0x0000680401007387 */ /* 0x0001d80000100800 */
[----:B------:R-:W-:Y:S01]  /*1f260*/  @P0 VIADD R0, R9, 0x7f ;  /* 0x0000007f09000836 */ /* 0x000fe20000000000 */
[----:B------:R-:W-:-:S04]  /*1f270*/  SHF.R.U32.HI R9, RZ, 0x7, R2 ;  /* 0x00000007ff097819 */ /* 0x000fc80000011602 */
[----:B------:R-:W-:Y:S01]  /*1f280*/  @P0 SHF.R.S32.HI R2, RZ, 0x1f, R0 ;  /* 0x0000001fff020819 */ /* 0x000fe20000011400 */
[----:B------:R-:W-:-:S03]  /*1f290*/  IMAD.MOV.U32 R6, RZ, RZ, R9 ;  /* 0x000000ffff067224 */ /* 0x000fc600078e0009 */
[----:B------:R-:W-:-:S04]  /*1f2a0*/  @P0 LEA.HI R0, R2, R0, RZ, 0x7 ;  /* 0x0000000002000211 */ /* 0x000fc800078f38ff */
[----:B------:R-:W-:-:S04]  /*1f2b0*/  @P0 SHF.R.S32.HI R6, RZ, 0x7, R0 ;  /* 0x00000007ff060819 */ /* 0x000fc80000011400 */
[----:B------:R-:W-:Y:S02]  /*1f2c0*/  ISETP.GT.AND P2, PT, R6, R9, PT ;  /* 0x000000090600720c */ /* 0x000fe40003f44270 */
[----:B------:R-:W-:-:S11]  /*1f2d0*/  PLOP3.LUT P0, PT, PT, PT, PT, 0x80, 0x0 ;  /* 0x000000000000781c */ /* 0x000fd60003f0f070 */
[----:B0-----:R-:W-:Y:S05]  /*1f2e0*/  @!P2 BRA `(.L_x_539) ;  /* 0x000000100058a947 */ /* 0x001fea0003800000 */
[----:B------:R-:W-:Y:S01]  /*1f2f0*/  UMOV UR4, 0xffffffff ;  /* 0xffffffff00047882 */ /* 0x000fe20000000000 */
[----:B------:R-:W-:Y:S02]  /*1f300*/  SEL R0, R12, RZ, !P1 ;  /* 0x000000ff0c007207 */ /* 0x000fe40004800000 */
[----:B------:R-:W-:Y:S05]  /*1f310*/  BRA.DIV UR4, `(.L_x_540) ;  /* 0x0000009204047947 */ /* 0x000fea000b800000 */
[----:B------:R-:W0:Y:S02]  /*1f320*/  S2R R2, SR_TID.X ;  /* 0x0000000000027919 */ /* 0x000e240000002100 */
[----:B0-----:R-:W-:-:S04]  /*1f330*/  SHF.R.U32.HI R2, RZ, 0x5, R2 ;  /* 0x00000005ff027819 */ /* 0x001fc80000011602 */
[----:B------:R-:W-:-:S05]  /*1f340*/  LOP3.LUT R2, R2, 0x3, RZ, 0xc0, !PT ;  /* 0x0000000302027812 */ /* 0x000fca00078ec0ff */
[----:B------:R0:W1:Y:S02]  /*1f350*/  SHFL.IDX PT, R14, R2, RZ, 0x1f ;  /* 0x00001fff020e7589 */ /* 0x00006400000e0000 */
.L_x_762:
[----:B-1----:R-:W-:Y:S02]  /*1f360*/  ISETP.NE.AND P0, PT, R14, RZ, PT ;  /* 0x000000ff0e00720c */ /* 0x002fe40003f05270 */
[----:B------:R-:W-:-:S11]  /*1f370*/  PLOP3.LUT P6, PT, PT, PT, PT, 0x8, 0x0 ;  /* 0x000000000000781c */ /* 0x000fd60003fce170 */
[----:B------:R-:W-:Y:S05]  /*1f380*/  @P0 BRA `(.L_x_541) ;  /* 0x00000000000c0947 */ /* 0x000fea0003800000 */
[----:B------:R-:W-:-:S03]  /*1f390*/  UMOV UR4, 0xffffffff ;  /* 0xffffffff00047882 */ /* 0x000fc60000000000 */
[----:B------:R-:W-:Y:S05]  /*1f3a0*/  BRA.DIV UR4, `(.L_x_542) ;  /* 0x0000009204147947 */ /* 0x000fea000b800000 */
[----:B------:R-:W-:-:S13]  /*1f3b0*/  ELECT P6, URZ, PT ;  /* 0x00000000003f782f */ /* 0x000fda00038c0000 */
.L_x_541:
[----:B0-----:R-:W2:Y:S04]  /*1f3c0*/  LDL R2, [R1+0x74] ;  /* 0x0000740001027983 */ /* 0x001ea80000100800 */
[----:B------:R-:W3:Y:S01]  /*1f3d0*/  LDL R4, [R1+0x4] ;  /* 0x0000040001047983 */ /* 0x000ee20000100800 */
[----:B------:R-:W-:Y:S01]  /*1f3e0*/  BSSY B1, `(.L_x_543) ;  /* 0x0000008000017945 */ /* 0x000fe20003800000 */
[----:B--2---:R-:W-:-:S05]  /*1f3f0*/  VIADD R2, R2, 0x1 ;  /* 0x0000000102027836 */ /* 0x004fca0000000000 */
[----:B------:R-:W-:-:S04]  /*1f400*/  LEA.HI R3, R2, R2, RZ, 0x1 ;  /* 0x0000000202037211 */ /* 0x000fc800078f08ff */
[----:B------:R-:W-:-:S04]  /*1f410*/  LOP3.LUT R3, R3, 0xfffffffe, RZ, 0xc0, !PT ;  /* 0xfffffffe03037812 */ /* 0x000fc800078ec0ff */
[----:B------:R-:W-:-:S04]  /*1f420*/  IADD3 R2, R2, -R3, RZ ;  /* 0x8000000302027210 */ /* 0x000fc80007ffe0ff */
[----:B------:R-:W-:-:S04]  /*1f430*/  SHF.L.U32 R2, R2, 0x1f, RZ ;  /* 0x0000001f02027819 */ /* 0x000fc800000006ff */
[----:B---3--:R-:W0:Y:S02]  /*1f440*/  SYNCS.PHASECHK.TRANS64.TRYWAIT P0, [R4+URZ+0x38820], R2 ;  /* 0x03882002040075a7 */ /* 0x008e24000800017f */
[----:B0-----:R-:W-:Y:S05]  /*1f450*/  @!P0 BRA `(.L_x_544) ;  /* 0x0000009000088947 */ /* 0x001fea0003800000 */
.L_x_765:
[----:B------:R-:W-:Y:S05]  /*1f460*/  BSYNC B1 ;  /* 0x0000000000017941 */ /* 0x000fea0003800000 */
.L_x_543:
[----:B------:R-:W-:Y:S04]  /*1f470*/  BSSY B1, `(.L_x_545) ;  /* 0x0000072000017945 */ /* 0x000fe80003800000 */
[----:B------:R-:W-:Y:S05]  /*1f480*/  @!P6 BRA `(.L_x_546) ;  /* 0x0000000400c0e947 */ /* 0x000fea0003800000 */
[----:B------:R-:W2:Y:S04]  /*1f490*/  LDL R4, [R1+0x4] ;  /* 0x0000040001047983 */ /* 0x000ea80000100800 */
[----:B------:R-:W3:Y:S01]  /*1f4a0*/  LDL R5, [R1+0x1c] ;  /* 0x00001c0001057983 */ /* 0x000ee20000100800 */
[----:B0-----:R-:W0:Y:S01]  /*1f4b0*/  S2R R3, SR_TID.X ;  /* 0x0000000000037919 */ /* 0x001e220000002100 */
[----:B--2---:R-:W-:Y:S02]  /*1f4c0*/  IMAD.MOV.U32 R7, RZ, RZ, R4 ;  /* 0x000000ffff077224 */ /* 0x004fe400078e0004 */
[----:B------:R-:W2:Y:S02]  /*1f4d0*/  LDL R4, [R1+0x28] ;  /* 0x0000280001047983 */ /* 0x000ea40000100800 */
[----:B---3--:R-:W-:Y:S01]  /*1f4e0*/  IMAD R5, R5, 0x8, R7 ;  /* 0x0000000805057824 */ /* 0x008fe200078e0207 */
[----:B0-----:R-:W-:Y:S01]  /*1f4f0*/  LOP3.LUT R3, R3, 0x7f, RZ, 0xc0, !PT ;  /* 0x0000007f03037812 */ /* 0x001fe200078ec0ff */
[----:B------:R-:W-:Y:S03]  /*1f500*/  BSSY B2, `(.L_x_547) ;  /* 0x0000005000027945 */ /* 0x000fe60003800000 */
[----:B------:R-:W-:-:S02]  /*1f510*/  ISETP.NE.AND P1, PT, R3, RZ, PT ;  /* 0x000000ff0300720c */ /* 0x000fc40003f25270 */
[----:B--2---:R-:W-:-:S04]  /*1f520*/  SHF.L.U32 R8, R4, 0x1f, RZ ;  /* 0x0000001f04087819 */ /* 0x004fc800000006ff */
[----:B------:R-:W0:Y:S02]  /*1f530*/  SYNCS.PHASECHK.TRANS64.TRYWAIT P0, [R5+URZ+0x388a0], R8 ;  /* 0x0388a008050075a7 */ /* 0x000e24000800017f */
[----:B0-----:R-:W-:Y:S05]  /*1f540*/  @!P0 BRA `(.L_x_548) ;  /* 0x0000008c00e48947 */ /* 0x001fea0003800000 */
.L_x_766:
[----:B------:R-:W-:Y:S05]  /*1f550*/  BSYNC B2 ;  /* 0x0000000000027941 */ /* 0x000fea0003800000 */
.L_x_547:
        /* <DEDUP_REMOVED lines=9> */
.L_x_550:
[----:B------:R-:W-:Y:S05]  /*1f5f0*/  BSYNC B2 ;  /* 0x0000000000027941 */ /* 0x000fea0003800000 */
.L_x_549:
[----:B------:R-:W2:Y:S04]  /*1f600*/  LDL R4, [R1+0x4] ;  /* 0x0000040001047983 */ /* 0x000ea80000100800 */
[----:B------:R-:W2:Y:S01]  /*1f610*/  LDL R2, [R1+0x1c] ;  /* 0x00001c0001027983 */ /* 0x000ea20000100800 */
[----:B------:R-:W-:Y:S01]  /*1f620*/  MOV R14, RZ ;  /* 0x000000ff000e7202 */ /* 0x000fe20000000f00 */
[----:B------:R-:W-:Y:S01]  /*1f630*/  IMAD R3, R6, 0x80, R10 ;  /* 0x0000008006037824 */ /* 0x000fe200078e020a */
[----:B------:R-:W-:Y:S01]  /*1f640*/  UIADD3 UR4, UP0, UR44, 0x570, URZ ;  /* 0x000005702c047890 */ /* 0x000fe2000ff1e03f */
[----:B------:R-:W-:Y:S01]  /*1f650*/  PLOP3.LUT P0, PT, PT, PT, PT, 0x80, 0x0 ;  /* 0x000000000000781c */ /* 0x000fe20003f0f070 */
[----:B------:R-:W-:Y:S01]  /*1f660*/  UMOV UR6, 0x0 ;  /* 0x0000000000067882 */ /* 0x000fe20000000000 */
[----:B------:R-:W-:Y:S01]  /*1f670*/  R2UR UR10, R14 ;  /* 0x000000000e0a72ca */ /* 0x000fe200000e0000 */
[----:B------:R-:W-:Y:S01]  /*1f680*/  VIADD R3, R3, 0xffffff80 ;  /* 0xffffff8003037836 */ /* 0x000fe20000000000 */
[----:B------:R-:W-:Y:S01]  /*1f690*/  UIADD3.X UR5, URZ, UR45, URZ, UP0, !UPT ;  /* 0x0000002d3f057290 */ /* 0x000fe200087fe43f */
[----:B------:R-:W-:Y:S01]  /*1f6a0*/  UMOV UR7, 0x12f00000 ;  /* 0x12f0000000077882 */ /* 0x000fe20000000000 */
[----:B--2---:R-:W-:Y:S01]  /*1f6b0*/  IMAD R7, R2, 0x8000, R4 ;  /* 0x0000800002077824 */ /* 0x004fe200078e0204 */
[----:B------:R-:W-:-:S03]  /*1f6c0*/  IADD3 R2, R5, 0x38890, RZ ;  /* 0x0003889005027810 */ /* 0x000fc60007ffe0ff */
[----:B------:R-:W-:-:S07]  /*1f6d0*/  VIADD R4, R7, 0x28400 ;  /* 0x0002840007047836 */ /* 0x000fce0000000000 */
.L_x_551:
[----:B------:R-:W-:-:S13]  /*1f6e0*/  @P0 ELECT P2, URZ, PT ;  /* 0x00000000003f082f */ /* 0x000fda0003840000 */
[----:B------:R-:W-:Y:S02]  /*1f6f0*/  @P2 R2UR UR13, R0 ;  /* 0x00000000000d22ca */ /* 0x000fe400000e0000 */
[----:B------:R-:W-:Y:S02]  /*1f700*/  @P2 R2UR UR12, R18 ;  /* 0x00000000120c22ca */ /* 0x000fe400000e0000 */
[----:B------:R-:W-:Y:S02]  /*1f710*/  @P2 R2UR UR11, R3 ;  /* 0x00000000030b22ca */ /* 0x000fe400000e0000 */
[----:B------:R-:W-:Y:S02]  /*1f720*/  @P2 R2UR UR9, R2 ;  /* 0x00000000020922ca */ /* 0x000fe400000e0000 */
[----:B------:R-:W-:Y:S02]  /*1f730*/  @P2 R2UR UR8, R4 ;  /* 0x00000000040822ca */ /* 0x000fe400000e0000 */
[----:B------:R-:W-:-:S02]  /*1f740*/  @P2 PLOP3.LUT P0, PT, P2, PT, PT, 0x8, 0x0 ;  /* 0x000000000000281c */ /* 0x000fc4000170e170 */
        /* <DEDUP_REMOVED lines=9> */
.L_x_552:
        /* <DEDUP_REMOVED lines=10> */
[----:B------:R-:W1:Y:S01]  /*1f880*/  SYNCS.PHASECHK.TRANS64.TRYWAIT P0, [R5+URZ+0x388c0], R8 ;  /* 0x0388c008050075a7 */ /* 0x000e62000800017f */
[----:B------:R-:W-:Y:S04]  /*1f890*/  BSSY B2, `(.L_x_553) ;  /* 0x0000002000027945 */ /* 0x000fe80003800000 */
[----:B-1----:R-:W-:Y:S05]  /*1f8a0*/  @!P0 BRA `(.L_x_554) ;  /* 0x0000008c00208947 */ /* 0x002fea0003800000 */
.L_x_767:
[----:B------:R-:W-:Y:S05]  /*1f8b0*/  BSYNC B2 ;  /* 0x0000000000027941 */ /* 0x000fea0003800000 */
.L_x_553:
[----:B------:R-:W-:Y:S01]  /*1f8c0*/  BSSY B2, `(.L_x_555) ;  /* 0x000000b000027945 */ /* 0x000fe20003800000 */
[----:B------:R-:W-:Y:S01]  /*1f8d0*/  MOV R12, 0x0 ;  /* 0x00000000000c7802 */ /* 0x000fe20000000f00 */
[----:B------:R-:W-:Y:S02]  /*1f8e0*/  IMAD.MOV.U32 R13, RZ, RZ, 0x12f00000 ;  /* 0x12f00000ff0d7424 */ /* 0x000fe400078e00ff */
        /* <DEDUP_REMOVED lines=8> */
.L_x_556:
[----:B------:R-:W-:Y:S05]  /*1f970*/  BSYNC B2 ;  /* 0x0000000000027941 */ /* 0x000fea0003800000 */
.L_x_555:
[----:B------:R-:W-:Y:S01]  /*1f980*/  R2UR UR10, R14 ;  /* 0x000000000e0a72ca */ /* 0x000fe200000e0000 */
[----:B------:R-:W-:Y:S01]  /*1f990*/  UIADD3 UR4, UP0, UR44, 0x670, URZ ;  /* 0x000006702c047890 */ /* 0x000fe2000ff1e03f */
[----:B------:R-:W-:Y:S01]  /*1f9a0*/  R2UR UR6, R12 ;  /* 0x000000000c0672ca */ /* 0x000fe200000e0000 */
[----:B------:R-:W-:Y:S01]  /*1f9b0*/  VIADD R2, R5, 0x388b0 ;  /* 0x000388b005027836 */ /* 0x000fe20000000000 */
[----:B------:R-:W-:Y:S01]  /*1f9c0*/  R2UR UR7, R13 ;  /* 0x000000000d0772ca */ /* 0x000fe200000e0000 */
[----:B------:R-:W-:Y:S01]  /*1f9d0*/  UIADD3.X UR5, URZ, UR45, URZ, UP0, !UPT ;  /* 0x0000002d3f057290 */ /* 0x000fe200087fe43f */
[----:B------:R-:W-:Y:S02]  /*1f9e0*/  PLOP3.LUT P0, PT, PT, PT, PT, 0x80, 0x0 ;  /* 0x000000000000781c */ /* 0x000fe40003f0f070 */
[----:B------:R-:W-:-:S11]  /*1f9f0*/  IADD3 R4, R7, 0x10400, RZ ;  /* 0x0001040007047810 */ /* 0x000fd60007ffe0ff */
.L_x_557:
        /* <DEDUP_REMOVED lines=9> */
[----:B--2---:R-:W-:Y:S05]  /*1fa90*/  @P0 BRA.U.ANY `(.L_x_557) ;  /* 0xfffffffd00d80947 */ /* 0x004fea000393ffff */
[----:B------:R-:W-:Y:S01]  /*1faa0*/  R2UR UR10, R11 ;  /* 0x000000000b0a72ca */ /* 0x000fe200000e0000 */
[----:B------:R-:W-:Y:S01]  /*1fab0*/  VIADD R4, R7, 0x14400 ;  /* 0x0001440007047836 */ /* 0x000fe20000000000 */
[----:B------:R-:W-:Y:S02]  /*1fac0*/  R2UR UR6, R12 ;  /* 0x000000000c0672ca */ /* 0x000fe400000e0000 */
[----:B------:R-:W-:Y:S02]  /*1fad0*/  R2UR UR7, R13 ;  /* 0x000000000d0772ca */ /* 0x000fe400000e0000 */
[----:B------:R-:W-:-:S13]  /*1fae0*/  PLOP3.LUT P0, PT, PT, PT, PT, 0x80, 0x0 ;  /* 0x000000000000781c */ /* 0x000fda0003f0f070 */
.L_x_558:
        /* <DEDUP_REMOVED lines=10> */
.L_x_546:
[----:B------:R-:W-:Y:S05]  /*1fb90*/  BSYNC B1 ;  /* 0x0000000000017941 */ /* 0x000fea0003800000 */
.L_x_545:
[----:B------:R-:W2:Y:S04]  /*1fba0*/  LDL.LU R7, [R1+0x1c] ;  /* 0x00001c0001077983 */ /* 0x000ea80000300800 */
[----:B01----:R-:W3:Y:S01]  /*1fbb0*/  LDL.LU R5, [R1+0x28] ;  /* 0x0000280001057983 */ /* 0x003ee20000300800 */
[----:B------:R-:W-:Y:S01]  /*1fbc0*/  PLOP3.LUT P0, PT, PT, PT, PT, 0x8, 0x0 ;  /* 0x000000000000781c */ /* 0x000fe20003f0e170 */
[----:B--2---:R-:W-:Y:S02]  /*1fbd0*/  VIADD R2, R7, 0x1 ;  /* 0x0000000107027836 */ /* 0x004fe40000000000 */
[----:B------:R-:W-:-:S03]  /*1fbe0*/  VIADD R7, R6, 0xfffffffe ;  /* 0xfffffffe06077836 */ /* 0x000fc60000000000 */
[C---:B------:R-:W-:Y:S02]  /*1fbf0*/  ISETP.NE.AND P1, PT, R2.reuse, 0x2, PT ;  /* 0x000000020200780c */ /* 0x040fe40003f25270 */
[----:B------:R-:W-:Y:S02]  /*1fc00*/  ISETP.GE.AND P2, PT, R7, R9, PT ;  /* 0x000000090700720c */ /* 0x000fe40003f46270 */
[----:B------:R-:W-:Y:S02]  /*1fc10*/  SEL R3, RZ, 0x1, P1 ;  /* 0x00000001ff037807 */ /* 0x000fe40000800000 */
[----:B------:R-:W-:Y:S02]  /*1fc20*/  SEL R2, R2, RZ, P1 ;  /* 0x000000ff02027207 */ /* 0x000fe40000800000 */
[----:B---3--:R-:W-:-:S03]  /*1fc30*/  LOP3.LUT R5, R5, R3, RZ, 0x3c, !PT ;  /* 0x0000000305057212 */ /* 0x008fc600078e3cff */
[----:B------:R0:W-:Y:S04]  /*1fc40*/  STL [R1+0x1c], R2 ;  /* 0x00001c0201007387 */ /* 0x0001e80000100800 */
[----:B------:R0:W-:Y:S01]  /*1fc50*/  STL [R1+0x28], R5 ;  /* 0x0000280501007387 */ /* 0x0001e20000100800 */
[----:B------:R-:W-:Y:S05]  /*1fc60*/  @!P2 BRA `(.L_x_539) ;  /* 0x0000000400f8a947 */ /* 0x000fea0003800000 */
.L_x_573:
[----:B------:R-:W-:Y:S05]  /*1fc70*/  YIELD ;  /* 0x0000000000007946 */ /* 0x000fea0003800000 */
[----:B------:R-:W-:Y:S04]  /*1fc80*/  BSSY B1, `(.L_x_559) ;  /* 0x0000070000017945 */ /* 0x000fe80003800000 */
[----:B-1----:R-:W-:Y:S05]  /*1fc90*/  @!P6 BRA `(.L_x_560) ;  /* 0x0000000400b8e947 */ /* 0x002fea0003800000 */
[----:B0-----:R-:W2:Y:S04]  /*1fca0*/  LDL R5, [R1+0x4] ;  /* 0x0000040001057983 */ /* 0x001ea80000100800 */
[----:B------:R-:W2:Y:S04]  /*1fcb0*/  LDL R4, [R1+0x1c] ;  /* 0x00001c0001047983 */ /* 0x000ea80000100800 */
[----:B------:R-:W3:Y:S01]  /*1fcc0*/  LDL R3, [R1+0x28] ;  /* 0x0000280001037983 */ /* 0x000ee20000100800 */
[----:B------:R-:W0:Y:S01]  /*1fcd0*/  S2R R2, SR_TID.X ;  /* 0x0000000000027919 */ /* 0x000e220000002100 */
[----:B------:R-:W-:Y:S01]  /*1fce0*/  BSSY B2, `(.L_x_561) ;  /* 0x0000007000027945 */ /* 0x000fe20003800000 */
[----:B0-----:R-:W-:-:S04]  /*1fcf0*/  LOP3.LUT R2, R2, 0x7f, RZ, 0xc0, !PT ;  /* 0x0000007f02027812 */ /* 0x001fc800078ec0ff */
[----:B------:R-:W-:Y:S02]  /*1fd00*/  ISETP.NE.AND P2, PT, R2, RZ, PT ;  /* 0x000000ff0200720c */ /* 0x000fe40003f45270 */
[----:B--2---:R-:W-:Y:S02]  /*1fd10*/  LEA R6, R4, R5, 0x3 ;  /* 0x0000000504067211 */ /* 0x004fe400078e18ff */
[----:B---3--:R-:W-:-:S04]  /*1fd20*/  SHF.L.U32 R5, R3, 0x1f, RZ ;  /* 0x0000001f03057819 */ /* 0x008fc800000006ff */
[----:B------:R-:W0:Y:S02]  /*1fd30*/  SYNCS.PHASECHK.TRANS64.TRYWAIT P1, [R6+URZ+0x388a0], R5 ;  /* 0x0388a005060075a7 */ /* 0x000e24000802017f */
[----:B0-----:R-:W-:Y:S05]  /*1fd40*/  @!P1 BRA `(.L_x_562) ;  /* 0x00000088000c9947 */ /* 0x001fea0003800000 */
.L_x_768:
[----:B------:R-:W-:Y:S05]  /*1fd50*/  BSYNC B2 ;  /* 0x0000000000027941 */ /* 0x000fea0003800000 */
.L_x_561:
        /* <DEDUP_REMOVED lines=9> */
.L_x_564:
[----:B------:R-:W-:Y:S05]  /*1fdf0*/  BSYNC B2 ;  /* 0x0000000000027941 */ /* 0x000fea0003800000 */
.L_x_563:
[----:B------:R-:W2:Y:S04]  /*1fe00*/  LDL R3, [R1+0x4] ;  /* 0x0000040001037983 */ /* 0x000ea80000100800 */
[----:B------:R-:W2:Y:S01]  /*1fe10*/  LDL R2, [R1+0x1c] ;  /* 0x00001c0001027983 */ /* 0x000ea20000100800 */
[----:B------:R-:W-:Y:S01]  /*1fe20*/  IMAD.MOV.U32 R11, RZ, RZ, RZ ;  /* 0x000000ffff0b7224 */ /* 0x000fe200078e00ff */
[----:B------:R-:W-:Y:S01]  /*1fe30*/  UIADD3 UR4, UP0, UR44, 0x570, URZ ;  /* 0x000005702c047890 */ /* 0x000fe2000ff1e03f */
[----:B------:R-:W-:Y:S01]  /*1fe40*/  PLOP3.LUT P1, PT, PT, PT, PT, 0x80, 0x0 ;  /* 0x000000000000781c */ /* 0x000fe20003f2f070 */
[----:B------:R-:W-:Y:S01]  /*1fe50*/  UMOV UR6, 0x0 ;  /* 0x0000000000067882 */ /* 0x000fe20000000000 */
[----:B------:R-:W-:Y:S01]  /*1fe60*/  UMOV UR7, 0x12f00000 ;  /* 0x12f0000000077882 */ /* 0x000fe20000000000 */
[----:B------:R-:W-:Y:S01]  /*1fe70*/  R2UR UR10, R11 ;  /* 0x000000000b0a72ca */ /* 0x000fe200000e0000 */
[----:B------:R-:W-:Y:S01]  /*1fe80*/  UIADD3.X UR5, URZ, UR45, URZ, UP0, !UPT ;  /* 0x0000002d3f057290 */ /* 0x000fe200087fe43f */
[----:B--2---:R-:W-:Y:S01]  /*1fe90*/  IMAD R4, R2, 0x8000, R3 ;  /* 0x0000800002047824 */ /* 0x004fe200078e0203 */
[----:B------:R-:W-:Y:S01]  /*1fea0*/  LEA R3, R7, R10, 0x7 ;  /* 0x0000000a07037211 */ /* 0x000fe200078e38ff */
[----:B------:R-:W-:-:S02]  /*1feb0*/  VIADD R2, R6, 0x38890 ;  /* 0x0003889006027836 */ /* 0x000fc40000000000 */
[----:B------:R-:W-:-:S09]  /*1fec0*/  VIADD R8, R4, 0x28400 ;  /* 0x0002840004087836 */ /* 0x000fd20000000000 */
.L_x_565:
        /* <DEDUP_REMOVED lines=12> */
[----:B------:R-:W-:Y:S01]  /*1ff90*/  UMOV UR6, 0x0 ;  /* 0x0000000000067882 */ /* 0x000fe20000000000 */
[----:B------:R-:W-:Y:S01]  /*1ffa0*/  IADD3 R8, R4, 0x2c400, RZ ;  /* 0x0002c40004087810 */ /* 0x000fe20007ffe0ff */
[----:B------:R-:W-:Y:S01]  /*1ffb0*/  UMOV UR7, 0x12f00000 ;  /* 0x12f0000000077882 */ /* 0x000fe20000000000 */
[----:B------:R-:W-:-:S15]  /*1ffc0*/  R2UR UR10, R14 ;  /* 0x000000000e0a72ca */ /* 0x000fde00000e0000 */
.L_x_566:
        /* <DEDUP_REMOVED lines=13> */
.L_x_769:
[----:B------:R-:W-:Y:S05]  /*200a0*/  BSYNC B2 ;  /* 0x0000000000027941 */ /* 0x000fea0003800000 */
.L_x_567:
[----:B------:R-:W-:Y:S01]  /*200b0*/  BSSY B2, `(.L_x_569) ;  /* 0x000000b000027945 */ /* 0x000fe20003800000 */
[----:B------:R-:W-:Y:S02]  /*200c0*/  IMAD.MOV.U32 R12, RZ, RZ, 0x0 ;  /* 0x00000000ff0c7424 */ /* 0x000fe400078e00ff */
[----:B------:R-:W-:Y:S01]  /*200d0*/  IMAD.MOV.U32 R13, RZ, RZ, 0x12f00000 ;  /* 0x12f00000ff0d7424 */ /* 0x000fe200078e00ff */
[----:B------:R-:W-:Y:S06]  /*200e0*/  @P2 BRA `(.L_x_570) ;  /* 0x00000000001c2947 */ /* 0x000fec0003800000 */
[----:B------:R-:W2:Y:S02]  /*200f0*/  S2R R2, SR_TID.X ;  /* 0x0000000000027919 */ /* 0x000ea40000002100 */
[----:B--2---:R-:W-:Y:S01]  /*20100*/  LOP3.LUT R8, R2, 0x1f, RZ, 0xc0, !PT ;  /* 0x0000001f02087812 */ /* 0x004fe200078ec0ff */
[----:B------:R-:W-:-:S03]  /*20110*/  IMAD.MOV.U32 R2, RZ, RZ, 0x8000 ;  /* 0x00008000ff027424 */ /* 0x000fc600078e00ff */
[----:B------:R-:W-:Y:S01]  /*20120*/  ISETP.NE.AND P1, PT, R8, RZ, PT ;  /* 0x000000ff0800720c */ /* 0x000fe20003f25270 */
[----:B------:R2:W-:-:S12]  /*20130*/  SYNCS.ARRIVE.TRANS64 RZ, [R6+URZ+0x388b0], R2 ;  /* 0x0388b00206ff79a7 */ /* 0x0005d8000800003f */
[----:B--2---:R-:W-:Y:S05]  /*20140*/  @!P1 BRA `(.L_x_570) ;  /* 0x0000000000049947 */ /* 0x004fea0003800000 */
[----:B------:R-:W-:Y:S01]  /*20150*/  BPT.TRAP 0x1 ;  /* 0x000000040000795c */ /* 0x000fe20000300000 */
.L_x_570:
[----:B------:R-:W-:Y:S05]  /*20160*/  BSYNC B2 ;  /* 0x0000000000027941 */ /* 0x000fea0003800000 */
.L_x_569:
[----:B------:R-:W-:Y:S01]  /*20170*/  R2UR UR10, R11 ;  /* 0x000000000b0a72ca */ /* 0x000fe200000e0000 */
[----:B------:R-:W-:Y:S01]  /*20180*/  UIADD3 UR4, UP0, UR44, 0x670, URZ ;  /* 0x000006702c047890 */ /* 0x000fe2000ff1e03f */
[----:B------:R-:W-:Y:S01]  /*20190*/  R2UR UR6, R12 ;  /* 0x000000000c0672ca */ /* 0x000fe200000e0000 */
[----:B------:R-:W-:Y:S01]  /*201a0*/  VIADD R2, R4, 0x10400 ;  /* 0x0001040004027836 */ /* 0x000fe20000000000 */
[----:B------:R-:W-:Y:S01]  /*201b0*/  R2UR UR7, R13 ;  /* 0x000000000d0772ca */ /* 0x000fe200000e0000 */
[----:B------:R-:W-:Y:S01]  /*201c0*/  UIADD3.X UR5, URZ, UR45, URZ, UP0, !UPT ;  /* 0x0000002d3f057290 */ /* 0x000fe200087fe43f */
[----:B------:R-:W-:Y:S02]  /*201d0*/  PLOP3.LUT P1, PT, PT, PT, PT, 0x80, 0x0 ;  /* 0x000000000000781c */ /* 0x000fe40003f2f070 */
[----:B01----:R-:W-:-:S11]  /*201e0*/  IADD3 R6, R6, 0x388b0, RZ ;  /* 0x000388b006067810 */ /* 0x003fd60007ffe0ff */
.L_x_571:
        /* <DEDUP_REMOVED lines=15> */
.L_x_572:
        /* <DEDUP_REMOVED lines=10> */
.L_x_560:
[----:B------:R-:W-:Y:S05]  /*20380*/  BSYNC B1 ;  /* 0x0000000000017941 */ /* 0x000fea0003800000 */
.L_x_559:
[----:B0-----:R-:W2:Y:S04]  /*20390*/  LDL.LU R2, [R1+0x1c] ;  /* 0x00001c0001027983 */ /* 0x001ea80000300800 */
[----:B------:R-:W3:Y:S01]  /*203a0*/  LDL.LU R5, [R1+0x28] ;  /* 0x0000280001057983 */ /* 0x000ee20000300800 */
[C---:B------:R-:W-:Y:S02]  /*203b0*/  ISETP.GT.AND P2, PT, R7.reuse, R9, PT ;  /* 0x000000090700720c */ /* 0x040fe40003f44270 */
[----:B------:R-:W-:Y:S01]  /*203c0*/  IADD3 R7, R7, -0x1, RZ ;  /* 0xffffffff07077810 */ /* 0x000fe20007ffe0ff */
[----:B--2---:R-:W-:-:S05]  /*203d0*/  VIADD R2, R2, 0x1 ;  /* 0x0000000102027836 */ /* 0x004fca0000000000 */
[----:B------:R-:W-:-:S04]  /*203e0*/  ISETP.NE.AND P1, PT, R2, 0x2, PT ;  /* 0x000000020200780c */ /* 0x000fc80003f25270 */
[----:B------:R-:W-:Y:S02]  /*203f0*/  SEL R3, RZ, 0x1, P1 ;  /* 0x00000001ff037807 */ /* 0x000fe40000800000 */
[----:B------:R-:W-:Y:S02]  /*20400*/  SEL R2, R2, RZ, P1 ;  /* 0x000000ff02027207 */ /* 0x000fe40000800000 */
[----:B---3--:R-:W-:-:S05]  /*20410*/  LOP3.LUT R5, R5, R3, RZ, 0x3c, !PT ;  /* 0x0000000305057212 */ /* 0x008fca00078e3cff */
[----:B------:R1:W-:Y:S04]  /*20420*/  STL [R1+0x28], R5 ;  /* 0x0000280501007387 */ /* 0x0003e80000100800 */
[----:B------:R1:W-:Y:S01]  /*20430*/  STL [R1+0x1c], R2 ;  /* 0x00001c0201007387 */ /* 0x0003e20000100800 */
[----:B------:R-:W-:Y:S05]  /*20440*/  @P2 BRA `(.L_x_573) ;  /* 0xfffffff800082947 */ /* 0x000fea000383ffff */
.L_x_539:
[----:B------:R-:W-:Y:S05]  /*20450*/  BSYNC B0 ;  /* 0x0000000000007941 */ /* 0x000fea0003800000 */
.L_x_538:
[----:B01----:R-:W2:Y:S01]  /*20460*/  LDL R2, [R1+0x5c] ;  /* 0x00005c0001027983 */ /* 0x003ea20000100800 */
[----:B------:R-:W-:Y:S05]  /*20470*/  @!P0 WARPSYNC.ALL ;  /* 0x0000000000008948 */ /* 0x000fea0003800000 */
[----:B------:R-:W-:Y:S01]  /*20480*/  @!P0 BAR.SYNC.DEFER_BLOCKING 0xc, 0x180 ;  /* 0x0306000000008b1d */ /* 0x000fe20000010000 */
[----:B--2---:R-:W-:-:S13]  /*20490*/  ISETP.GT.AND P0, PT, R2, RZ, PT ;  /* 0x000000ff0200720c */ /* 0x004fda0003f04270 */
        /* <DEDUP_REMOVED lines=8> */
[----:B------:R-:W0:Y:S02]  /*20520*/  FLO.U32 R0, UR4 ;  /* 0x0000000400007d00 */ /* 0x000e2400080e0000 */
[----:B0-----:R-:W-:-:S06]  /*20530*/  ISETP.EQ.U32.AND P0, PT, R0, R2, PT ;  /* 0x000000020000720c */ /* 0x001fcc0003f02070 */
[----:B------:R-:W1:Y:S07]  /*20540*/  POPC R2, UR4 ;  /* 0x0000000400027d09 */ /* 0x000e6e0008000000 */
[----:B-1----:R-:W2:Y:S04]  /*20550*/  @P0 ATOMG.E.ADD.STRONG.GPU PT, R2, desc[UR42][R4.64], R2 ;  /* 0x00000002040209a8 */ /* 0x002ea800081ee1ea */
[----:B--2---:R0:W1:Y:S02]  /*20560*/  SHFL.IDX PT, R2, R2, R0, 0x1f ;  /* 0x00001f0002027589 */ /* 0x00406400000e0000 */
[----:B0-----:R-:W0:Y:S02]  /*20570*/  S2R R0, SR_LTMASK ;  /* 0x0000000000007919 */ /* 0x001e240000003900 */
[----:B0-----:R-:W-:-:S06]  /*20580*/  LOP3.LUT R0, R0, UR4, RZ, 0xc0, !PT ;  /* 0x0000000400007c12 */ /* 0x001fcc000f8ec0ff */
[----:B------:R-:W1:Y:S02]  /*20590*/  POPC R0, R0 ;  /* 0x0000000000007309 */ /* 0x000e640000000000 */
[----:B-1----:R-:W-:Y:S01]  /*205a0*/  IADD3 R16, R2, UR37, R0 ;  /* 0x0000002502107c10 */ /* 0x002fe2000fffe000 */
[----:B------:R-:W-:Y:S06]  /*205b0*/  BRA `(.L_x_575) ;  /* 0x0000004000c47947 */ /* 0x000fec0003800000 */
.L_x_574:
[----:B------:R-:W2:Y:S01]  /*205c0*/  LDL R0, [R1+0x4] ;  /* 0x0000040001007983 */ /* 0x000ea20000100800 */
[----:B------:R-:W-:Y:S01]  /*205d0*/  BSSY B6, `(.L_x_576) ;  /* 0x0000014000067945 */ /* 0x000fe20003800000 */
[----:B--2---:R-:W-:-:S05]  /*205e0*/  VIADD R0, R0, 0x28400 ;  /* 0x0002840000007836 */ /* 0x004fca0000000000 */
[----:B------:R-:W-:-:S13]  /*205f0*/  LOP3.LUT P0, RZ, R0, 0x3ff, RZ, 0xc0, !PT ;  /* 0x000003ff00ff7812 */ /* 0x000fda000780c0ff */
[----:B------:R-:W-:Y:S05]  /*20600*/  @!P0 BRA `(.L_x_577) ;  /* 0x0000000000408947 */ /* 0x000fea0003800000 */
[----:B------:R-:W-:Y:S01]  /*20610*/  MOV R2, 0x0 ;  /* 0x0000000000027802 */ /* 0x000fe20000000f00 */
[----:B------:R-:W-:Y:S01]  /*20620*/  ULDC.64 UR6, c[0x4][0x198] ;  /* 0x0100660000067ab9 */ /* 0x000fe20000000a00 */
[----:B------:R-:W-:Y:S01]  /*20630*/  ULDC.64 UR8, c[0x4][0x1a0] ;  /* 0x0100680000087ab9 */ /* 0x000fe20000000a00 */
[----:B------:R-:W-:Y:S01]  /*20640*/  ULDC.64 UR4, c[0x4][0xe8] ;  /* 0x01003a0000047ab9 */ /* 0x000fe20000000a00 */
[----:B------:R-:W-:Y:S01]  /*20650*/  IMAD.U32 R4, RZ, RZ, UR6 ;  /* 0x00000006ff047e24 */ /* 0x000fe2000f8e00ff */
[----:B------:R-:W-:Y:S01]  /*20660*/  MOV R6, UR8 ;  /* 0x0000000800067c02 */ /* 0x000fe20008000f00 */
[----:B------:R-:W0:Y:S01]  /*20670*/  LDC.64 R2, c[0x4][R2] ;  /* 0x0100000002027b82 */ /* 0x000e220000000a00 */
[----:B------:R-:W-:Y:S01]  /*20680*/  IMAD.U32 R5, RZ, RZ, UR7 ;  /* 0x00000007ff057e24 */ /* 0x000fe2000f8e00ff */
[----:B------:R-:W-:Y:S01]  /*20690*/  MOV R8, 0x70 ;  /* 0x0000007000087802 */ /* 0x000fe20000000f00 */
[----:B------:R-:W-:Y:S02]  /*206a0*/  IMAD.U32 R7, RZ, RZ, UR9 ;  /* 0x00000009ff077e24 */ /* 0x000fe4000f8e00ff */
[----:B------:R-:W-:-:S02]  /*206b0*/  IMAD.U32 R10, RZ, RZ, UR4 ;  /* 0x00000004ff0a7e24 */ /* 0x000fc4000f8e00ff */
[----:B------:R-:W-:Y:S02]  /*206c0*/  IMAD.U32 R11, RZ, RZ, UR5 ;  /* 0x00000005ff0b7e24 */ /* 0x000fe4000f8e00ff */
[----:B------:R-:W-:Y:S02]  /*206d0*/  IMAD.MOV.U32 R12, RZ, RZ, 0x1 ;  /* 0x00000001ff0c7424 */ /* 0x000fe400078e00ff */
[----:B------:R-:W-:-:S07]  /*206e0*/  IMAD.MOV.U32 R13, RZ, RZ, RZ ;  /* 0x000000ffff0d7224 */ /* 0x000fce00078e00ff */
[----:B------:R-:W-:-:S07]  /*206f0*/  LEPC R20, `(.L_x_577) ;  /* 0x000000001014794e */ /* 0x000fce0000000000 */
[----:B0-----:R-:W-:Y:S05]  /*20700*/  CALL.ABS.NOINC R2 ;  /* 0x0000000002007343 */ /* 0x001fea0003c00000 */
.L_x_577:
[----:B------:R-:W-:Y:S05]  /*20710*/  BSYNC B6 ;  /* 0x0000000000067941 */ /* 0x000fea0003800000 */
.L_x_576:
[----:B------:R-:W2:Y:S04]  /*20720*/  LDL R0, [R1+0x4] ;  /* 0x0000040001007983 */ /* 0x000ea80000100800 */
[----:B------:R-:W3:Y:S01]  /*20730*/  LDL.LU R2, [R1+0x34] ;  /* 0x0000340001027983 */ /* 0x000ee20000300800 */
[----:B------:R-:W-:Y:S01]  /*20740*/  BSSY B6, `(.L_x_578) ;  /* 0x0000017000067945 */ /* 0x000fe20003800000 */
[----:B--2---:R-:W-:Y:S01]  /*20750*/  VIADD R0, R0, 0x10400 ;  /* 0x0001040000007836 */ /* 0x004fe20000000000 */
[----:B---3--:R-:W-:-:S04]  /*20760*/  LOP3.LUT R2, R2, 0xfffffffe, RZ, 0xc0, !PT ;  /* 0xfffffffe02027812 */ /* 0x008fc800078ec0ff */
[----:B------:R-:W-:-:S13]  /*20770*/  LOP3.LUT P0, RZ, R0, 0x3ff, RZ, 0xc0, !PT ;  /* 0x000003ff00ff7812 */ /* 0x000fda000780c0ff */
[----:B------:R-:W-:-:S05]  /*20780*/  @P0 LOP3.LUT R2, R2, 0x1, RZ, 0xfc, !PT ;  /* 0x0000000102020812 */ /* 0x000fca00078efcff */
[----:B------:R0:W-:Y:S01]  /*20790*/  STL [R1+0x34], R2 ;  /* 0x0000340201007387 */ /* 0x0001e20000100800 */
[----:B------:R-:W-:Y:S05]  /*207a0*/  @!P0 BRA `(.L_x_579) ;  /* 0x0000000000408947 */ /* 0x000fea0003800000 */
[----:B0-----:R-:W-:Y:S01]  /*207b0*/  MOV R2, 0x0 ;  /* 0x0000000000027802 */ /* 0x001fe20000000f00 */
[----:B------:R-:W-:Y:S01]  /*207c0*/  ULDC.64 UR6, c[0x4][0x198] ;  /* 0x0100660000067ab9 */ /* 0x000fe20000000a00 */
[----:B------:R-:W-:Y:S01]  /*207d0*/  ULDC.64 UR8, c[0x4][0x1a0] ;  /* 0x0100680000087ab9 */ /* 0x000fe20000000a00 */
[----:B------:R-:W-:Y:S01]  /*207e0*/  ULDC.64 UR4, c[0x4][0xf0] ;  /* 0x01003c0000047ab9 */ /* 0x000fe20000000a00 */
[----:B------:R-:W-:Y:S01]  /*207f0*/  MOV R4, UR6 ;  /* 0x0000000600047c02 */ /* 0x000fe20008000f00 */
[----:B------:R-:W-:Y:S01]  /*20800*/  IMAD.U32 R5, RZ, RZ, UR7 ;  /* 0x00000007ff057e24 */ /* 0x000fe2000f8e00ff */
[----:B------:R-:W0:Y:S01]  /*20810*/  LDC.64 R2, c[0x4][R2] ;  /* 0x0100000002027b82 */ /* 0x000e220000000a00 */
[----:B------:R-:W-:Y:S01]  /*20820*/  IMAD.U32 R6, RZ, RZ, UR8 ;  /* 0x00000008ff067e24 */ /* 0x000fe2000f8e00ff */
[----:B------:R-:W-:Y:S01]  /*20830*/  MOV R10, UR4 ;  /* 0x00000004000a7c02 */ /* 0x000fe20008000f00 */
[----:B------:R-:W-:Y:S01]  /*20840*/  IMAD.U32 R7, RZ, RZ, UR9 ;  /* 0x00000009ff077e24 */ /* 0x000fe2000f8e00ff */
[----:B------:R-:W-:Y:S01]  /*20850*/  MOV R13, RZ ;  /* 0x000000ff000d7202 */ /* 0x000fe20000000f00 */
[----:B------:R-:W-:-:S02]  /*20860*/  IMAD.U32 R11, RZ, RZ, UR5 ;  /* 0x00000005ff0b7e24 */ /* 0x000fc4000f8e00ff */
[----:B------:R-:W-:Y:S02]  /*20870*/  IMAD.MOV.U32 R8, RZ, RZ, 0x70 ;  /* 0x00000070ff087424 */ /* 0x000fe400078e00ff */
[----:B------:R-:W-:-:S07]  /*20880*/  IMAD.MOV.U32 R12, RZ, RZ, 0x1 ;  /* 0x00000001ff0c7424 */ /* 0x000fce00078e00ff */
[----:B------:R-:W-:-:S07]  /*20890*/  LEPC R20, `(.L_x_579) ;  /* 0x000000001014794e */ /* 0x000fce0000000000 */
[----:B0-----:R-:W-:Y:S05]  /*208a0*/  CALL.ABS.NOINC R2 ;  /* 0x0000000002007343 */ /* 0x001fea0003c00000 */
.L_x_579:
[----:B------:R-:W-:Y:S05]  /*208b0*/  BSYNC B6 ;  /* 0x0000000000067941 */ /* 0x000fea0003800000 */
.L_x_578:
[----:B0-----:R-:W2:Y:S01]  /*208c0*/  LDL R2, [R1+0x4] ;  /* 0x0000040001027983 */ /* 0x001ea20000100800 */
[----:B------:R-:W-:Y:S01]  /*208d0*/  BSSY B6, `(.L_x_580) ;  /* 0x0000015000067945 */ /* 0x000fe20003800000 */
[----:B--2---:R-:W-:-:S05]  /*208e0*/  VIADD R0, R2, 0x400 ;  /* 0x0000040002007836 */ /* 0x004fca0000000000 */
[----:B------:R0:W-:Y:S01]  /*208f0*/  STL [R1+0x8], R0 ;  /* 0x0000080001007387 */ /* 0x0001e20000100800 */
[----:B------:R-:W-:-:S13]  /*20900*/  LOP3.LUT P0, RZ, R0, 0x3ff, RZ, 0xc0, !PT ;  /* 0x000003ff00ff7812 */ /* 0x000fda000780c0ff */
[----:B0-----:R-:W-:Y:S05]  /*20910*/  @!P0 BRA `(.L_x_581) ;  /* 0x0000000000408947 */ /* 0x001fea0003800000 */
        /* <DEDUP_REMOVED lines=16> */
.L_x_581:
[----:B------:R-:W-:Y:S05]  /*20a20*/  BSYNC B6 ;  /* 0x0000000000067941 */ /* 0x000fea0003800000 */
.L_x_580:
[----:B------:R-:W2:Y:S01]  /*20a30*/  LDL R2, [R1+0x34] ;  /* 0x0000340001027983 */ /* 0x000ea20000100800 */
[----:B------:R-:W-:Y:S01]  /*20a40*/  BSSY B6, `(.L_x_582) ;  /* 0x0000013000067945 */ /* 0x000fe20003800000 */
[----:B--2---:R-:W-:-:S13]  /*20a50*/  LOP3.LUT P6, RZ, R2, 0x1, RZ, 0xc0, !PT ;  /* 0x0000000102ff7812 */ /* 0x004fda00078cc0ff */
        /* <DEDUP_REMOVED lines=9> */
[----:B------:R-:W-:Y:S01]  /*20af0*/  MOV R11, UR9 ;  /* 0x00000009000b7c02 */ /* 0x000fe20008000f00 */
[----:B------:R-:W-:Y:S02]  /*20b00*/  IMAD.U32 R7, RZ, RZ, UR7 ;  /* 0x00000007ff077e24 */ /* 0x000fe4000f8e00ff */
[----:B------:R-:W-:-:S02]  /*20b10*/  IMAD.U32 R10, RZ, RZ, UR8 ;  /* 0x00000008ff0a7e24 */ /* 0x000fc4000f8e00ff */
[----:B------:R-:W-:Y:S02]  /*20b20*/  IMAD.MOV.U32 R8, RZ, RZ, 0x70 ;  /* 0x00000070ff087424 */ /* 0x000fe400078e00ff */
[----:B------:R-:W-:Y:S02]  /*20b30*/  IMAD.MOV.U32 R12, RZ, RZ, 0x1 ;  /* 0x00000001ff0c7424 */ /* 0x000fe400078e00ff */
[----:B------:R-:W-:-:S07]  /*20b40*/  IMAD.MOV.U32 R13, RZ, RZ, RZ ;  /* 0x000000ffff0d7224 */ /* 0x000fce00078e00ff */
[----:B------:R-:W-:-:S07]  /*20b50*/  LEPC R20, `(.L_x_583) ;  /* 0x000000001014794e */ /* 0x000fce0000000000 */
[----:B0-----:R-:W-:Y:S05]  /*20b60*/  CALL.ABS.NOINC R2 ;  /* 0x0000000002007343 */ /* 0x001fea0003c00000 */
.L_x_583:
[----:B------:R-:W-:Y:S05]  /*20b70*/  BSYNC B6 ;  /* 0x0000000000067941 */ /* 0x000fea0003800000 */
.L_x_582:
[----:B------:R-:W2:Y:S01]  /*20b80*/  LDL.LU R2, [R1] ;  /* 0x0000000001027983 */ /* 0x000ea20000300800 */
[----:B------:R-:W-:-:S03]  /*20b90*/  ULDC.64 UR4, c[0x0][0x9f8] ;  /* 0x00027e0000047ab9 */ /* 0x000fc60000000a00 */
[----:B------:R-:W3:Y:S04]  /*20ba0*/  LDL.LU R0, [R1+0x20] ;  /* 0x0000200001007983 */ /* 0x000ee80000300800 */
[----:B------:R-:W4:Y:S01]  /*20bb0*/  LDL R9, [R1+0x30] ;  /* 0x0000300001097983 */ /* 0x000f220000100800 */
[----:B------:R-:W-:-:S04]  /*20bc0*/  ISETP.NE.U32.AND P0, PT, RZ, UR4, PT ;  /* 0x00000004ff007c0c */ /* 0x000fc8000bf05070 */
[----:B------:R-:W-:-:S13]  /*20bd0*/  ISETP.NE.AND.EX P0, PT, RZ, UR5, PT, P0 ;  /* 0x00000005ff007c0c */ /* 0x000fda000bf05300 */
[----:B--2---:R-:W-:-:S04]  /*20be0*/  @P0 IADD3 R2, P1, R2, UR4, RZ ;  /* 0x0000000402020c10 */ /* 0x004fc8000ff3e0ff */
[----:B---3--:R-:W-:Y:S01]  /*20bf0*/  @P0 IADD3.X R3, R0, UR5, RZ, P1, !PT ;  /* 0x0000000500030c10 */ /* 0x008fe20008ffe4ff */
[----:B------:R-:W-:-:S04]  /*20c00*/  ULDC.64 UR4, c[0x0][0xa08] ;  /* 0x0002820000047ab9 */ /* 0x000fc80000000a00 */
[----:B----4-:R0:W2:Y:S02]  /*20c10*/  @P0 LDG.E R9, desc[UR42][R2.64] ;  /* 0x0000002a02090981 */ /* 0x0100a4000c1e1900 */
[----:B0-----:R-:W0:Y:S01]  /*20c20*/  LDC.64 R2, c[0x0][0x418] ;  /* 0x00010600ff027b82 */ /* 0x001e220000000a00 */
[----:B--2---:R-:W-:Y:S01]  /*20c30*/  SHF.R.S32.HI R10, RZ, 0x1f, R9 ;  /* 0x0000001fff0a7819 */ /* 0x004fe20000011409 */
[----:B------:R1:W-:Y:S01]  /*20c40*/  @P0 STL [R1+0x30], R9 ;  /* 0x0000300901000387 */ /* 0x0003e20000100800 */
[----:B0-----:R-:W-:Y:S01]  /*20c50*/  LOP3.LUT P0, RZ, R2, UR4, RZ, 0xfc, !PT ;  /* 0x0000000402ff7c12 */ /* 0x001fe2000f80fcff */
[----:B------:R-:W-:Y:S02]  /*20c60*/  UMOV UR4, 0xffffffff ;  /* 0xffffffff00047882 */ /* 0x000fe40000000000 */
[----:B------:R1:W-:Y:S01]  /*20c70*/  STL [R1+0x38], R10 ;  /* 0x0000380a01007387 */ /* 0x0003e20000100800 */
[----:B------:R-:W-:-:S04]  /*20c80*/  LOP3.LUT P0, RZ, R3, UR5, RZ, 0xfc, P0 ;  /* 0x0000000503ff7c12 */ /* 0x000fc8000800fcff */
[----:B------:R-:W-:Y:S01]  /*20c90*/  SEL R0, R9, RZ, !P0 ;  /* 0x000000ff09007207 */ /* 0x000fe20004000000 */
[----:B------:R-:W-:Y:S08]  /*20ca0*/  BRA.DIV UR4, `(.L_x_584) ;  /* 0x0000007a045c7947 */ /* 0x000ff0000b800000 */
[----:B------:R-:W0:Y:S02]  /*20cb0*/  S2R R4, SR_TID.X ;  /* 0x0000000000047919 */ /* 0x000e240000002100 */
[----:B0-----:R-:W-:-:S04]  /*20cc0*/  SHF.R.U32.HI R4, RZ, 0x5, R4 ;  /* 0x00000005ff047819 */ /* 0x001fc80000011604 */
[----:B------:R-:W-:-:S05]  /*20cd0*/  LOP3.LUT R4, R4, 0x3, RZ, 0xc0, !PT ;  /* 0x0000000304047812 */ /* 0x000fca00078ec0ff */
[----:B------:R0:W2:Y:S02]  /*20ce0*/  SHFL.IDX PT, R14, R4, RZ, 0x1f ;  /* 0x00001fff040e7589 */ /* 0x0000a400000e0000 */
.L_x_772:
[----:B0-----:R-:W3:Y:S01]  /*20cf0*/  LDL.LU R4, [R1+0x34] ;  /* 0x0000340001047983 */ /* 0x001ee20000300800 */
[----:B------:R-:W-:Y:S02]  /*20d00*/  PLOP3.LUT P1, PT, PT, PT, PT, 0x8, 0x0 ;  /* 0x000000000000781c */ /* 0x000fe40003f2e170 */
[----:B--2---:R-:W-:Y:S01]  /*20d10*/  ISETP.NE.AND P0, PT, R14, RZ, PT ;  /* 0x000000ff0e00720c */ /* 0x004fe20003f05270 */
[----:B------:R0:W-:Y:S01]  /*20d20*/  STL [R1], R0 ;  /* 0x0000000001007387 */ /* 0x0001e20000100800 */
[----:B---3--:R-:W-:-:S09]  /*20d30*/  LOP3.LUT R4, R4, 0xfffffffe, RZ, 0xc0, !PT ;  /* 0xfffffffe04047812 */ /* 0x008fd200078ec0ff */
[----:B------:R-:W-:-:S05]  /*20d40*/  @P1 LOP3.LUT R4, R4, 0x1, RZ, 0xfc, !PT ;  /* 0x0000000104041812 */ /* 0x000fca00078efcff */
[----:B------:R0:W-:Y:S01]  /*20d50*/  STL [R1+0x34], R4 ;  /* 0x0000340401007387 */ /* 0x0001e20000100800 */
[----:B------:R-:W-:Y:S05]  /*20d60*/  @P0 BRA `(.L_x_585) ;  /* 0x0000000400a40947 */ /* 0x000fea0003800000 */
[----:B------:R-:W-:-:S03]  /*20d70*/  UMOV UR4, 0xffffffff ;  /* 0xffffffff00047882 */ /* 0x000fc60000000000 */
[----:B------:R-:W-:Y:S05]  /*20d80*/  BRA.DIV UR4, `(.L_x_586) ;  /* 0x0000007a04587947 */ /* 0x000fea000b800000 */
[----:B------:R-:W-:-:S13]  /*20d90*/  ELECT P6, URZ, PT ;  /* 0x00000000003f782f */ /* 0x000fda00038c0000 */
.L_x_775:
[----:B------:R-:W-:Y:S05]  /*20da0*/  @!P6 BRA `(.L_x_585) ;  /* 0x000000040094e947 */ /* 0x000fea0003800000 */
[----:B0-----:R-:W2:Y:S01]  /*20db0*/  LDL R0, [R1+0x68] ;  /* 0x0000680001007983 */ /* 0x001ea20000100800 */
[----:B------:R-:W-:-:S04]  /*20dc0*/  ISETP.NE.U32.AND P0, PT, R2, RZ, PT ;  /* 0x000000ff0200720c */ /* 0x000fc80003f05070 */
[----:B------:R-:W-:Y:S02]  /*20dd0*/  ISETP.NE.AND.EX P0, PT, R3, RZ, PT, P0 ;  /* 0x000000ff0300720c */ /* 0x000fe40003f05300 */
[----:B--2---:R-:W-:-:S11]  /*20de0*/  LEA.HI.SX32 R4, R0, 0xffffffff, 0x19 ;  /* 0xffffffff00047811 */ /* 0x004fd600078fcaff */
[----:B------:R-:W-:Y:S05]  /*20df0*/  @!P0 BRA `(.L_x_587) ;  /* 0x00000000004c8947 */ /* 0x000fea0003800000 */
[----:B------:R-:W0:Y:S01]  /*20e00*/  LDC R8, c[0x0][0x43c] ;  /* 0x00010f00ff087b82 */ /* 0x000e220000000800 */
[----:B------:R-:W-:Y:S01]  /*20e10*/  MOV R0, R4 ;  /* 0x0000000400007202 */ /* 0x000fe20000000f00 */
[----:B------:R-:W-:Y:S01]  /*20e20*/  ULDC.64 UR4, c[0x0][0x428] ;  /* 0x00010a0000047ab9 */ /* 0x000fe20000000a00 */
[----:B0-----:R-:W-:-:S13]  /*20e30*/  ISETP.NE.AND P0, PT, R8, 0x1, PT ;  /* 0x000000010800780c */ /* 0x001fda0003f05270 */
[----:B------:R-:W0:Y:S02]  /*20e40*/  @P0 LDC.64 R6, c[0x0][0x440] ;  /* 0x00011000ff060b82 */ /* 0x000e240000000a00 */
[----:B0-----:R-:W-:-:S05]  /*20e50*/  @P0 IMAD.HI.U32 R6, R4, R6, RZ ;  /* 0x0000000604060227 */ /* 0x001fca00078e00ff */
[----:B------:R-:W-:-:S04]  /*20e60*/  @P0 SHF.R.U32.HI R0, RZ, R7, R6 ;  /* 0x00000007ff000219 */ /* 0x000fc80000011606 */
[--C-:B------:R-:W-:Y:S01]  /*20e70*/  SHF.R.S32.HI R7, RZ, 0x1f, R0.reuse ;  /* 0x0000001fff077819 */ /* 0x100fe20000011400 */
[--C-:B------:R-:W-:Y:S02]  /*20e80*/  IMAD.MOV R5, RZ, RZ, -R0.reuse ;  /* 0x000000ffff057224 */ /* 0x100fe400078e0a00 */
[----:B------:R-:W-:Y:S02]  /*20e90*/  IMAD.MOV.U32 R6, RZ, RZ, R0 ;  /* 0x000000ffff067224 */ /* 0x000fe400078e0000 */
[----:B------:R-:W-:Y:S02]  /*20ea0*/  IMAD R4, R8, R5, R4 ;  /* 0x0000000508047224 */ /* 0x000fe400078e0204 */
[----:B------:R-:W-:Y:S02]  /*20eb0*/  IMAD R5, R10, UR4, RZ ;  /* 0x000000040a057c24 */ /* 0x000fe4000f8e02ff */
[----:B------:R-:W-:-:S04]  /*20ec0*/  IMAD.WIDE.U32 R6, R9, UR4, R6 ;  /* 0x0000000409067c25 */ /* 0x000fc8000f8e0006 */
[----:B------:R-:W-:Y:S01]  /*20ed0*/  IMAD R0, R9, UR5, R5 ;  /* 0x0000000509007c24 */ /* 0x000fe2000f8e0205 */
[----:B------:R-:W-:-:S03]  /*20ee0*/  LEA R2, P0, R6, R2, 0x2 ;  /* 0x0000000206027211 */ /* 0x000fc600078010ff */
[----:B------:R-:W-:-:S05]  /*20ef0*/  IMAD.IADD R0, R7, 0x1, R0 ;  /* 0x0000000107007824 */ /* 0x000fca00078e0200 */
[----:B------:R-:W-:-:S05]  /*20f00*/  LEA.HI.X R3, R6, R3, R0, 0x2, P0 ;  /* 0x0000000306037211 */ /* 0x000fca00000f1400 */
[----:B------:R-:W2:Y:S04]  /*20f10*/  LDG.E R0, desc[UR42][R2.64] ;  /* 0x0000002a02007981 */ /* 0x000ea8000c1e1900 */
[----:B--2---:R0:W-:Y:S02]  /*20f20*/  STL [R1], R0 ;  /* 0x0000000001007387 */ /* 0x0041e40000100800 */
.L_x_587:
[----:B-1----:R-:W2:Y:S04]  /*20f30*/  LDL R10, [R1+0x4] ;  /* 0x00000400010a7983 */ /* 0x002ea80000100800 */
[----:B0-----:R-:W2:Y:S04]  /*20f40*/  LDL R0, [R1+0x14] ;  /* 0x0000140001007983 */ /* 0x001ea80000100800 */
[----:B------:R-:W3:Y:S01]  /*20f50*/  LDL R2, [R1+0x24] ;  /* 0x0000240001027983 */ /* 0x000ee20000100800 */
[----:B------:R-:W0:Y:S02]  /*20f60*/  S2R R9, SR_TID.X ;  /* 0x0000000000097919 */ /* 0x000e240000002100 */
[----:B0-----:R-:W-:-:S04]  /*20f70*/  LOP3.LUT R9, R9, 0x7f, RZ, 0xc0, !PT ;  /* 0x0000007f09097812 */ /* 0x001fc800078ec0ff */
[----:B------:R-:W-:Y:S02]  /*20f80*/  ISETP.NE.AND P1, PT, R9, RZ, PT ;  /* 0x000000ff0900720c */ /* 0x000fe40003f25270 */
[----:B--2---:R-:W-:Y:S02]  /*20f90*/  LEA R0, R0, R10, 0x3 ;  /* 0x0000000a00007211 */ /* 0x004fe400078e18ff */
[----:B---3--:R-:W-:-:S04]  /*20fa0*/  SHF.L.U32 R3, R2, 0x1f, RZ ;  /* 0x0000001f02037819 */ /* 0x008fc800000006ff */
[----:B------:R-:W0:Y:S02]  /*20fb0*/  SYNCS.PHASECHK.TRANS64.TRYWAIT P0, [R0+URZ+0x38880], R3 ;  /* 0x03888003000075a7 */ /* 0x000e24000800017f */
[----:B0-----:R-:W-:Y:S05]  /*20fc0*/  @!P0 BRA `(.L_x_588) ;  /* 0x0000007400e88947 */ /* 0x001fea0003800000 */
.L_x_776:
        /* <DEDUP_REMOVED lines=8> */
.L_x_589:
[----:B------:R-:W2:Y:S04]  /*21050*/  LDL R7, [R1+0x4] ;  /* 0x0000040001077983 */ /* 0x000ea80000100800 */
[----:B------:R-:W2:Y:S04]  /*21060*/  LDL R2, [R1+0x14] ;  /* 0x0000140001027983 */ /* 0x000ea80000100800 */
[----:B------:R-:W3:Y:S04]  /*21070*/  LDL R6, [R1+0x3c] ;  /* 0x00003c0001067983 */ /* 0x000ee80000100800 */
[----:B------:R-:W4:Y:S01]  /*21080*/  LDL R5, [R1] ;  /* 0x0000000001057983 */ /* 0x000f220000100800 */
[----:B------:R-:W-:Y:S01]  /*21090*/  R2UR UR9, R0 ;  /* 0x00000000000972ca */ /* 0x000fe200000e0000 */
[----:B------:R-:W-:Y:S01]  /*210a0*/  UIADD3 UR4, UP0, UR44, 0x470, URZ ;  /* 0x000004702c047890 */ /* 0x000fe2000ff1e03f */
[----:B------:R-:W-:Y:S01]  /*210b0*/  R2UR UR12, R18 ;  /* 0x00000000120c72ca */ /* 0x000fe200000e0000 */
[----:B------:R-:W-:Y:S01]  /*210c0*/  UMOV UR10, URZ ;  /* 0x0000003f000a7c82 */ /* 0x000fe20008000000 */
[----:B------:R-:W-:Y:S01]  /*210d0*/  UMOV UR6, 0x0 ;  /* 0x0000000000067882 */ /* 0x000fe20000000000 */
[----:B------:R-:W-:Y:S01]  /*210e0*/  UIADD3.X UR5, URZ, UR45, URZ, UP0, !UPT ;  /* 0x0000002d3f057290 */ /* 0x000fe200087fe43f */
[----:B------:R-:W-:Y:S01]  /*210f0*/  UMOV UR7, 0x14f00000 ;  /* 0x14f0000000077882 */ /* 0x000fe20000000000 */
[----:B------:R-:W-:-:S06]  /*21100*/  UMOV UR15, 0x80 ;  /* 0x00000080000f7882 */ /* 0x000fcc0000000000 */
[----:B------:R-:W-:Y:S01]  /*21110*/  UIADD3 UR9, UR9, 0x38870, URZ ;  /* 0x0003887009097890 */ /* 0x000fe2000fffe03f */
[----:B--2---:R-:W-:Y:S02]  /*21120*/  IMAD R2, R2, 0x8000, R7 ;  /* 0x0000800002027824 */ /* 0x004fe400078e0207 */
[----:B---3--:R-:W-:-:S03]  /*21130*/  IMAD R4, R4, 0x80, R6 ;  /* 0x0000008004047824 */ /* 0x008fc600078e0206 */
[----:B------:R-:W-:Y:S02]  /*21140*/  R2UR UR14, R2 ;  /* 0x00000000020e72ca */ /* 0x000fe400000e0000 */
[----:B----4-:R-:W-:Y:S02]  /*21150*/  R2UR UR13, R5 ;  /* 0x00000000050d72ca */ /* 0x010fe400000e0000 */
[----:B------:R-:W-:-:S09]  /*21160*/  R2UR UR11, R4 ;  /* 0x00000000040b72ca */ /* 0x000fd200000e0000 */
[----:B------:R-:W-:Y:S02]  /*21170*/  UIADD3 UR8, UR14, 0x10400, URZ ;  /* 0x000104000e087890 */ /* 0x000fe4000fffe03f */
[----:B------:R-:W-:-:S07]  /*21180*/  UIADD3 UR14, UR14, 0x14400, URZ ;  /* 0x000144000e0e7890 */ /* 0x000fce000fffe03f */
[----:B------:R1:W-:Y:S02]  /*21190*/  UTMALDG.4D [UR8], [UR4], desc[UR6] ;  /* 0x00000608040075b4 */ /* 0x0003e40008019000 */
[----:B-1----:R-:W-:Y:S01]  /*211a0*/  UMOV UR8, UR14 ;  /* 0x0000000e00087c82 */ /* 0x002fe20008000000 */
[----:B------:R-:W-:Y:S02]  /*211b0*/  UMOV UR10, UR15 ;  /* 0x0000000f000a7c82 */ /* 0x000fe40008000000 */
[----:B------:R1:W-:Y:S01]  /*211c0*/  UTMALDG.4D [UR8], [UR4], desc[UR6] ;  /* 0x00000608040075b4 */ /* 0x0003e20008019000 */
[----:B------:R-:W2:Y:S02]  /*211d0*/  SYNCS.PHASECHK.TRANS64.TRYWAIT P0, [R0+URZ+0x38840], R3 ;  /* 0x03884003000075a7 */ /* 0x000ea4000800017f */
[----:B-12---:R-:W-:Y:S05]  /*211e0*/  @!P0 BRA `(.L_x_590) ;  /* 0x0000007400748947 */ /* 0x006fea0003800000 */
.L_x_777:
[----:B------:R-:W-:Y:S05]  /*211f0*/  @P1 BRA `(.L_x_591) ;  /* 0x00000000001c1947 */ /* 0x000fea0003800000 */
[----:B------:R-:W2:Y:S01]  /*21200*/  S2R R5, SR_TID.X ;  /* 0x0000000000057919 */ /* 0x000ea20000002100 */
[----:B01----:R-:W-:-:S04]  /*21210*/  MOV R3, 0x8000 ;  /* 0x0000800000037802 */ /* 0x003fc80000000f00 */
[----:B------:R3:W-:Y:S01]  /*21220*/  SYNCS.ARRIVE.TRANS64 RZ, [R0+URZ+0x38830], R3 ;  /* 0x0388300300ff79a7 */ /* 0x0007e2000800003f */
[----:B--2---:R-:W-:-:S04]  /*21230*/  LOP3.LUT R5, R5, 0x1f, RZ, 0xc0, !PT ;  /* 0x0000001f05057812 */ /* 0x004fc800078ec0ff */
[----:B------:R-:W-:-:S13]  /*21240*/  ISETP.NE.AND P0, PT, R5, RZ, PT ;  /* 0x000000ff0500720c */ /* 0x000fda0003f05270 */
[----:B---3--:R-:W-:Y:S05]  /*21250*/  @!P0 BRA `(.L_x_591) ;  /* 0x0000000000048947 */ /* 0x008fea0003800000 */
[----:B------:R-:W-:Y:S01]  /*21260*/  BPT.TRAP 0x1 ;  /* 0x000000040000795c */ /* 0x000fe20000300000 */
.L_x_591:
[----:B------:R-:W2:Y:S04]  /*21270*/  LDL R5, [R1] ;  /* 0x0000000001057983 */ /* 0x000ea80000100800 */
[----:B01----:R-:W3:Y:S01]  /*21280*/  LDL.LU R3, [R1+0x34] ;  /* 0x0000340001037983 */ /* 0x003ee20000300800 */
[----:B------:R-:W-:Y:S01]  /*21290*/  R2UR UR14, R2 ;  /* 0x00000000020e72ca */ /* 0x000fe200000e0000 */
[----:B------:R-:W-:Y:S01]  /*212a0*/  UIADD3 UR4, UP0, UR44, 0x370, URZ ;  /* 0x000003702c047890 */ /* 0x000fe2000ff1e03f */
[----:B------:R-:W-:Y:S01]  /*212b0*/  R2UR UR9, R0 ;  /* 0x00000000000972ca */ /* 0x000fe200000e0000 */
[----:B------:R-:W-:Y:S01]  /*212c0*/  UMOV UR10, URZ ;  /* 0x0000003f000a7c82 */ /* 0x000fe20008000000 */
[----:B------:R-:W-:Y:S01]  /*212d0*/  PLOP3.LUT P0, PT, PT, PT, PT, 0x80, 0x0 ;  /* 0x000000000000781c */ /* 0x000fe20003f0f070 */
[----:B------:R-:W-:Y:S01]  /*212e0*/  UIADD3.X UR5, URZ, UR45, URZ, UP0, !UPT ;  /* 0x0000002d3f057290 */ /* 0x000fe200087fe43f */
[----:B------:R-:W-:Y:S01]  /*212f0*/  R2UR UR11, R4 ;  /* 0x00000000040b72ca */ /* 0x000fe200000e0000 */
[----:B------:R-:W-:Y:S01]  /*21300*/  UMOV UR6, 0x0 ;  /* 0x0000000000067882 */ /* 0x000fe20000000000 */
[----:B------:R-:W-:Y:S01]  /*21310*/  R2UR UR12, R18 ;  /* 0x00000000120c72ca */ /* 0x000fe200000e0000 */
[----:B------:R-:W-:Y:S01]  /*21320*/  UMOV UR7, 0x14f00000 ;  /* 0x14f0000000077882 */ /* 0x000fe20000000000 */
[----:B------:R-:W-:-:S03]  /*21330*/  UMOV UR15, 0x80 ;  /* 0x00000080000f7882 */ /* 0x000fc60000000000 */
[----:B------:R-:W-:Y:S02]  /*21340*/  UIADD3 UR8, UR14, 0x28400, URZ ;  /* 0x000284000e087890 */ /* 0x000fe4000fffe03f */
[----:B------:R-:W-:Y:S02]  /*21350*/  UIADD3 UR9, UR9, 0x38830, URZ ;  /* 0x0003883009097890 */ /* 0x000fe4000fffe03f */
[----:B------:R-:W-:Y:S01]  /*21360*/  UIADD3 UR14, UR14, 0x2c400, URZ ;  /* 0x0002c4000e0e7890 */ /* 0x000fe2000fffe03f */
[----:B--2---:R-:W-:Y:S02]  /*21370*/  R2UR UR13, R5 ;  /* 0x00000000050d72ca */ /* 0x004fe400000e0000 */
[----:B---3--:R-:W-:-:S04]  /*21380*/  LOP3.LUT R3, R3, 0xfffffffe, RZ, 0xc0, !PT ;  /* 0xfffffffe03037812 */ /* 0x008fc800078ec0ff */
[----:B------:R-:W-:-:S07]  /*21390*/  @P0 LOP3.LUT R3, R3, 0x1, RZ, 0xfc, !PT ;  /* 0x0000000103030812 */ /* 0x000fce00078efcff */
[----:B------:R0:W-:Y:S01]  /*213a0*/  UTMALDG.4D [UR8], [UR4], desc[UR6] ;  /* 0x00000608040075b4 */ /* 0x0001e20008019000 */
[----:B------:R2:W-:Y:S01]  /*213b0*/  STL [R1+0x34], R3 ;  /* 0x0000340301007387 */ /* 0x0005e20000100800 */
[----:B0-----:R-:W-:Y:S01]  /*213c0*/  UMOV UR8, UR14 ;  /* 0x0000000e00087c82 */ /* 0x001fe20008000000 */
[----:B------:R-:W-:Y:S02]  /*213d0*/  UMOV UR10, UR15 ;  /* 0x0000000f000a7c82 */ /* 0x000fe40008000000 */
[----:B------:R2:W-:Y:S01]  /*213e0*/  UTMALDG.4D [UR8], [UR4], desc[UR6] ;  /* 0x00000608040075b4 */ /* 0x0005e20008019000 */
[----:B------:R-:W-:Y:S02]  /*213f0*/  NOP ;  /* 0x0000000000007918 */ /* 0x000fe40000000000 */
.L_x_585:
[----:B------:R-:W3:Y:S04]  /*21400*/  LDL R2, [R1+0x4] ;  /* 0x0000040001027983 */ /* 0x000ee80000100800 */
[----:B--2---:R-:W2:Y:S04]  /*21410*/  LDL.LU R3, [R1+0x54] ;  /* 0x0000540001037983 */ /* 0x004ea80000300800 */
[----:B------:R-:W4:Y:S04]  /*21420*/  LDL.LU R5, [R1+0x18] ;  /* 0x0000180001057983 */ /* 0x000f280000300800 */
[----:B0-----:R-:W5:Y:S01]  /*21430*/  LDL.LU R4, [R1+0x58] ;  /* 0x0000580001047983 */ /* 0x001f620000300800 */
[----:B------:R-:W-:Y:S05]  /*21440*/  WARPSYNC.ALL ;  /* 0x0000000000007948 */ /* 0x000fea0003800000 */
[----:B------:R-:W-:Y:S01]  /*21450*/  ULDC.64 UR4, c[0x0][0x298] ;  /* 0x0000a60000047ab9 */ /* 0x000fe20000000a00 */
[----:B------:R-:W-:Y:S01]  /*21460*/  ULDC.64 UR6, c[0x0][0xa00] ;  /* 0x0002800000067ab9 */ /* 0x000fe20000000a00 */
[----:B------:R-:W-:Y:S01]  /*21470*/  BSSY B6, `(.L_x_592) ;  /* 0x0000024000067945 */ /* 0x000fe20003800000 */
[----:B------:R-:W-:Y:S01]  /*21480*/  BAR.SYNC.DEFER_BLOCKING 0x8, 0x180 ;  /* 0x0206000000007b1d */ /* 0x000fe20000010000 */
[----:B------:R-:W-:-:S04]  /*21490*/  ISETP.NE.U32.AND P0, PT, RZ, UR6, PT ;  /* 0x00000006ff007c0c */ /* 0x000fc8000bf05070 */
[----:B------:R-:W-:Y:S01]  /*214a0*/  ISETP.NE.AND.EX P0, PT, RZ, UR7, PT, P0 ;  /* 0x00000007ff007c0c */ /* 0x000fe2000bf05300 */
[----:B---3--:R-:W-:Y:S01]  /*214b0*/  VIADD R2, R2, 0x20400 ;  /* 0x0002040002027836 */ /* 0x008fe20000000000 */
[----:B--2---:R-:W-:-:S04]  /*214c0*/  SHF.R.S32.HI R0, RZ, 0x1f, R3 ;  /* 0x0000001fff007819 */ /* 0x004fc80000011403 */
[----:B------:R-:W-:Y:S02]  /*214d0*/  LOP3.LUT P1, RZ, R2, 0x3ff, RZ, 0xc0, !PT ;  /* 0x000003ff02ff7812 */ /* 0x000fe4000782c0ff */
[----:B----4-:R-:W-:Y:S01]  /*214e0*/  SEL R5, R5, RZ, !P0 ;  /* 0x000000ff05057207 */ /* 0x010fe20004000000 */
[----:B------:R-:W-:Y:S01]  /*214f0*/  IMAD R0, R0, UR4, RZ ;  /* 0x0000000400007c24 */ /* 0x000fe2000f8e02ff */
[----:B-----5:R-:W-:-:S03]  /*21500*/  SEL R4, R4, RZ, !P0 ;  /* 0x000000ff04047207 */ /* 0x020fc60004000000 */
[C---:B------:R-:W-:Y:S02]  /*21510*/  IMAD R0, R3.reuse, UR5, R0 ;  /* 0x0000000503007c24 */ /* 0x040fe4000f8e0200 */
[----:B------:R-:W-:-:S05]  /*21520*/  IMAD.WIDE.U32 R2, R3, UR4, RZ ;  /* 0x0000000403027c25 */ /* 0x000fca000f8e00ff */
[----:B------:R0:W-:Y:S04]  /*21530*/  STL.64 [R1+0x60], R2 ;  /* 0x0000600201007387 */ /* 0x0001e80000100a00 */
[----:B------:R2:W-:Y:S04]  /*21540*/  STL [R1+0x18], R5 ;  /* 0x0000180501007387 */ /* 0x0005e80000100800 */
[----:B------:R2:W-:Y:S01]  /*21550*/  STL [R1+0x58], R4 ;  /* 0x0000580401007387 */ /* 0x0005e20000100800 */
[----:B0-----:R-:W-:Y:S01]  /*21560*/  IMAD.IADD R2, R3, 0x1, R0 ;  /* 0x0000000103027824 */ /* 0x001fe200078e0200 */
[----:B------:R-:W-:-:S05]  /*21570*/  SHF.R.S32.HI R0, RZ, 0x1f, R18 ;  /* 0x0000001fff007819 */ /* 0x000fca0000011412 */
[----:B------:R2:W-:Y:S04]  /*21580*/  STL [R1+0x54], R0 ;  /* 0x0000540001007387 */ /* 0x0005e80000100800 */
[----:B------:R2:W-:Y:S01]  /*21590*/  STL [R1+0x20], R2 ;  /* 0x0000200201007387 */ /* 0x0005e20000100800 */
[----:B------:R-:W-:Y:S05]  /*215a0*/  @!P1 BRA `(.L_x_593) ;  /* 0x0000000000409947 */ /* 0x000fea0003800000 */
[----:B--2---:R-:W-:Y:S01]  /*215b0*/  MOV R2, 0x0 ;  /* 0x0000000000027802 */ /* 0x004fe20000000f00 */
        /* <DEDUP_REMOVED lines=9> */
[----:B-1----:R-:W-:-:S02]  /*21650*/  IMAD.U32 R10, RZ, RZ, UR8 ;  /* 0x00000008ff0a7e24 */ /* 0x002fc4000f8e00ff */
[----:B------:R-:W-:Y:S02]  /*21660*/  IMAD.MOV.U32 R8, RZ, RZ, 0x70 ;  /* 0x00000070ff087424 */ /* 0x000fe400078e00ff */
[----:B------:R-:W-:Y:S02]  /*21670*/  IMAD.MOV.U32 R12, RZ, RZ, 0x1 ;  /* 0x00000001ff0c7424 */ /* 0x000fe400078e00ff */
[----:B------:R-:W-:-:S07]  /*21680*/  IMAD.MOV.U32 R13, RZ, RZ, RZ ;  /* 0x000000ffff0d7224 */ /* 0x000fce00078e00ff */
[----:B------:R-:W-:-:S07]  /*21690*/  LEPC R20, `(.L_x_593) ;  /* 0x000000001014794e */ /* 0x000fce0000000000 */
[----:B0-----:R-:W-:Y:S05]  /*216a0*/  CALL.ABS.NOINC R2 ;  /* 0x0000000002007343 */ /* 0x001fea0003c00000 */
.L_x_593:
[----:B------:R-:W-:Y:S05]  /*216b0*/  BSYNC B6 ;  /* 0x0000000000067941 */ /* 0x000fea0003800000 */
.L_x_592:
[----:B--2---:R-:W2:Y:S01]  /*216c0*/  LDL.LU R4, [R1+0x20] ;  /* 0x0000200001047983 */ /* 0x004ea20000300800 */
[----:B------:R-:W0:Y:S01]  /*216d0*/  LDC R7, c[0x0][0x448] ;  /* 0x00011200ff077b82 */ /* 0x000e220000000800 */
[----:B------:R-:W-:Y:S01]  /*216e0*/  ULDC.64 UR4, c[0x0][0x2d8] ;  /* 0x0000b60000047ab9 */ /* 0x000fe20000000a00 */
[----:B------:R-:W-:Y:S01]  /*216f0*/  SHF.L.U32 R17, R17, 0x7, RZ ;  /* 0x0000000711117819 */ /* 0x000fe200000006ff */
[----:B------:R-:W2:Y:S01]  /*21700*/  LDL.LU.64 R2, [R1+0x60] ;  /* 0x0000600001027983 */ /* 0x000ea20000300a00 */
[----:B------:R-:W-:-:S03]  /*21710*/  ULDC.64 UR6, c[0x0][0x280] ;  /* 0x0000a00000067ab9 */ /* 0x000fc60000000a00 */
[----:B------:R-:W3:Y:S04]  /*21720*/  LDL.LU R0, [R1+0x54] ;  /* 0x0000540001007983 */ /* 0x000ee80000300800 */
[----:B------:R-:W4:Y:S04]  /*21730*/  LDL.LU R6, [R1+0x58] ;  /* 0x0000580001067983 */ /* 0x000f280000300800 */
[----:B------:R-:W4:Y:S01]  /*21740*/  LDL.LU R5, [R1+0x18] ;  /* 0x0000180001057983 */ /* 0x000f220000300800 */
[----:B-1----:R-:W1:Y:S01]  /*21750*/  S2R R9, SR_TID.X ;  /* 0x0000000000097919 */ /* 0x002e620000002100 */
[----:B------:R-:W1:Y:S01]  /*21760*/  S2R R8, SR_TID.X ;  /* 0x0000000000087919 */ /* 0x000e620000002100 */
[----:B0-----:R-:W-:-:S02]  /*21770*/  ISETP.NE.AND P0, PT, R7, 0x1, PT ;  /* 0x000000010700780c */ /* 0x001fc40003f05270 */
[----:B-1----:R-:W-:-:S04]  /*21780*/  SHF.L.U32 R9, R9, 0x4, RZ ;  /* 0x0000000409097819 */ /* 0x002fc800000006ff */
[----:B------:R-:W-:Y:S01]  /*21790*/  LOP3.LUT R9, R9, 0x70, RZ, 0xc0, !PT ;  /* 0x0000007009097812 */ /* 0x000fe200078ec0ff */
[----:B------:R-:W-:-:S03]  /*217a0*/  IMAD.SHL.U32 R10, R8, 0x10, RZ ;  /* 0x00000010080a7824 */ /* 0x000fc600078e00ff */
[----:B------:R-:W-:Y:S02]  /*217b0*/  LOP3.LUT R9, R9, 0x80, RZ, 0xfc, !PT ;  /* 0x0000008009097812 */ /* 0x000fe400078efcff */
[----:B------:R-:W-:Y:S02]  /*217c0*/  LOP3.LUT R10, R10, 0x70, RZ, 0xc0, !PT ;  /* 0x000000700a0a7812 */ /* 0x000fe400078ec0ff */
[----:B--2---:R-:W-:Y:S02]  /*217d0*/  MOV R3, R4 ;  /* 0x0000000400037202 */ /* 0x004fe40000000f00 */
[----:B------:R-:W0:Y:S01]  /*217e0*/  S2R R4, SR_TID.X ;  /* 0x0000000000047919 */ /* 0x000e220000002100 */
[----:B---3--:R-:W-:Y:S02]  /*217f0*/  IMAD R0, R0, UR4, RZ ;  /* 0x0000000400007c24 */ /* 0x008fe4000f8e02ff */
[----:B------:R-:W-:-:S04]  /*21800*/  IMAD.WIDE.U32 R2, R18, UR4, R2 ;  /* 0x0000000412027c25 */ /* 0x000fc8000f8e0002 */
[----:B------:R-:W-:Y:S01]  /*21810*/  IMAD R0, R18, UR5, R0 ;  /* 0x0000000512007c24 */ /* 0x000fe2000f8e0200 */
[----:B------:R-:W-:-:S03]  /*21820*/  ULDC.64 UR4, c[0x0][0x2e0] ;  /* 0x0000b80000047ab9 */ /* 0x000fc60000000a00 */
[----:B------:R-:W-:Y:S02]  /*21830*/  IMAD.IADD R3, R3, 0x1, R0 ;  /* 0x0000000103037824 */ /* 0x000fe400078e0200 */
[----:B----4-:R-:W-:Y:S02]  /*21840*/  IMAD R0, R6, UR4, RZ ;  /* 0x0000000406007c24 */ /* 0x010fe4000f8e02ff */
[C---:B------:R-:W-:Y:S01]  /*21850*/  IMAD.WIDE.U32 R2, R5.reuse, UR4, R2 ;  /* 0x0000000405027c25 */ /* 0x040fe2000f8e0002 */
[----:B------:R-:W1:Y:S03]  /*21860*/  @P0 LDC R6, c[0x0][0x450] ;  /* 0x00011400ff060b82 */ /* 0x000e660000000800 */
[----:B------:R-:W-:Y:S01]  /*21870*/  IMAD R0, R5, UR5, R0 ;  /* 0x0000000505007c24 */ /* 0x000fe2000f8e0200 */
[----:B------:R-:W-:-:S03]  /*21880*/  ULDC.64 UR4, c[0x0][0x2d0] ;  /* 0x0000b40000047ab9 */ /* 0x000fc60000000a00 */
[----:B------:R-:W-:Y:S01]  /*21890*/  IMAD.IADD R3, R3, 0x1, R0 ;  /* 0x0000000103037824 */ /* 0x000fe200078e0200 */
[C---:B0-----:R-:W-:Y:S01]  /*218a0*/  LOP3.LUT R5, R4.reuse, 0x7f, RZ, 0xc0, !PT ;  /* 0x0000007f04057812 */ /* 0x041fe200078ec0ff */
[----:B------:R-:W-:-:S03]  /*218b0*/  IMAD.SHL.U32 R4, R4, 0x10, RZ ;  /* 0x0000001004047824 */ /* 0x000fc600078e00ff */
[----:B------:R-:W-:-:S04]  /*218c0*/  SHF.R.U32.HI R5, RZ, 0x3, R5 ;  /* 0x00000003ff057819 */ /* 0x000fc80000011605 */
[----:B------:R-:W-:Y:S02]  /*218d0*/  LOP3.LUT R4, R5, 0x70, R4, 0xf8, !PT ;  /* 0x0000007005047812 */ /* 0x000fe400078ef804 */
[----:B------:R-:W0:Y:S02]  /*218e0*/  @P0 LDC R5, c[0x0][0x44c] ;  /* 0x00011300ff050b82 */ /* 0x000e240000000800 */
[----:B------:R-:W-:-:S05]  /*218f0*/  LOP3.LUT R4, R4, R17, RZ, 0xfc, !PT ;  /* 0x0000001104047212 */ /* 0x000fca00078efcff */
[----:B------:R-:W-:Y:S02]  /*21900*/  IMAD.MOV.U32 R0, RZ, RZ, R4 ;  /* 0x000000ffff007224 */ /* 0x000fe400078e0004 */
[----:B0-----:R-:W-:-:S05]  /*21910*/  @P0 IMAD.HI.U32 R5, R4, R5, RZ ;  /* 0x0000000504050227 */ /* 0x001fca00078e00ff */
[----:B-1----:R-:W-:-:S05]  /*21920*/  @P0 SHF.R.U32.HI R0, RZ, R6, R5 ;  /* 0x00000006ff000219 */ /* 0x002fca0000011605 */
[----:B------:R-:W-:Y:S02]  /*21930*/  IMAD.MOV R5, RZ, RZ, -R0 ;  /* 0x000000ffff057224 */ /* 0x000fe400078e0a00 */
[----:B------:R-:W-:-:S04]  /*21940*/  IMAD.WIDE.U32 R2, R0, UR4, R2 ;  /* 0x0000000400027c25 */ /* 0x000fc8000f8e0002 */
[----:B------:R-:W-:Y:S01]  /*21950*/  IMAD R4, R7, R5, R4 ;  /* 0x0000000507047224 */ /* 0x000fe200078e0204 */
[----:B------:R-:W-:-:S05]  /*21960*/  SHF.R.S32.HI R5, RZ, 0x1f, R0 ;  /* 0x0000001fff057819 */ /* 0x000fca0000011400 */
[----:B------:R-:W-:-:S04]  /*21970*/  IMAD R5, R5, UR4, RZ ;  /* 0x0000000405057c24 */ /* 0x000fc8000f8e02ff */
[----:B------:R-:W-:Y:S01]  /*21980*/  IMAD R0, R0, UR5, R5 ;  /* 0x0000000500007c24 */ /* 0x000fe2000f8e0205 */
        /* <DEDUP_REMOVED lines=8> */
[----:B------:R0:W5:Y:S01]  /*21a10*/  LDL R9, [R1+0x50] ;  /* 0x0000500001097983 */ /* 0x0001620000100800 */
[----:B------:R-:W-:Y:S02]  /*21a20*/  IADD3 R4, P2, R2, UR6, RZ ;  /* 0x0000000602047c10 */ /* 0x000fe4000ff5e0ff */
[----:B------:R-:W-:Y:S01]  /*21a30*/  ISETP.GE.AND P0, PT, R10, UR4, PT ;  /* 0x000000040a007c0c */ /* 0x000fe2000bf06270 */
[----:B------:R-:W-:Y:S01]  /*21a40*/  UMOV UR4, 0xffffffff ;  /* 0xffffffff00047882 */ /* 0x000fe20000000000 */
[----:B------:R-:W-:-:S02]  /*21a50*/  IADD3.X R3, R3, UR7, R0, P2, !PT ;  /* 0x0000000703037c10 */ /* 0x000fc400097fe400 */
[----:B------:R-:W-:Y:S09]  /*21a60*/  BRA.DIV UR4, `(.L_x_594) ;  /* 0x0000006e04687947 */ /* 0x000ff2000b800000 */
[----:B------:R-:W1:Y:S02]  /*21a70*/  S2R R6, SR_TID.X ;  /* 0x0000000000067919 */ /* 0x000e640000002100 */
[----:B-1----:R-:W-:-:S04]  /*21a80*/  LOP3.LUT R6, R6, 0x7f, RZ, 0xc0, !PT ;  /* 0x0000007f06067812 */ /* 0x002fc800078ec0ff */
[----:B------:R-:W-:Y:S02]  /*21a90*/  SHF.R.U32.HI R8, RZ, 0x3, R6 ;  /* 0x00000003ff087819 */ /* 0x000fe40000011606 */
[----:B------:R-:W2:Y:S03]  /*21aa0*/  LDL.LU R6, [R1+0x6c] ;  /* 0x00006c0001067983 */ /* 0x000ea60000300800 */
[----:B------:R-:W-:Y:S02]  /*21ab0*/  IMAD.IADD R0, R8, 0x1, R17 ;  /* 0x0000000108007824 */ /* 0x000fe400078e0211 */
[----:B------:R-:W-:Y:S02]  /*21ac0*/  SHFL.IDX PT, R8, R3, 0x1, 0x181f ;  /* 0x00381f0003087f89 */ /* 0x000fe400000e0000 */
[----:B------:R-:W-:Y:S02]  /*21ad0*/  VIADD R5, R0, 0x10 ;  /* 0x0000001000057836 */ /* 0x000fe40000000000 */
[----:B--2---:R-:W-:-:S02]  /*21ae0*/  IMAD R2, R6, R7, RZ ;  /* 0x0000000706027224 */ /* 0x004fc400078e02ff */
[----:B------:R-:W1:Y:S03]  /*21af0*/  SHFL.IDX PT, R7, R4, RZ, 0x181f ;  /* 0x00181fff04077589 */ /* 0x000e6600000e0000 */
[-C--:B------:R-:W-:Y:S01]  /*21b00*/  ISETP.GE.AND P4, PT, R0, R2.reuse, PT ;  /* 0x000000020000720c */ /* 0x080fe20003f86270 */
[----:B------:R-:W2:Y:S01]  /*21b10*/  SHFL.IDX PT, R6, R3, RZ, 0x181f ;  /* 0x00181fff03067589 */ /* 0x000ea200000e0000 */
[----:B------:R-:W-:-:S03]  /*21b20*/  ISETP.GE.AND P2, PT, R5, R2, PT ;  /* 0x000000020500720c */ /* 0x000fc60003f46270 */
[----:B------:R-:W3:Y:S08]  /*21b30*/  SHFL.IDX PT, R5, R4, 0x1, 0x181f ;  /* 0x00381f0004057f89 */ /* 0x000ef000000e0000 */
[----:B-1----:R-:W-:-:S04]  /*21b40*/  @!P4 IADD3 R7, P3, R10, R7, RZ ;  /* 0x000000070a07c210 */ /* 0x002fc80007f7e0ff */
[----:B--2---:R-:W-:-:S04]  /*21b50*/  @!P4 IADD3.X R6, RZ, R6, RZ, P3, !PT ;  /* 0x00000006ff06c210 */ /* 0x004fc80001ffe4ff */
[----:B------:R-:W-:-:S04]  /*21b60*/  @!P4 LOP3.LUT R7, R7, R6, RZ, 0x3c, !PT ;  /* 0x000000060707c212 */ /* 0x000fc800078e3cff */
[----:B------:R-:W-:-:S04]  /*21b70*/  @!P4 LOP3.LUT R6, R7, R6, RZ, 0x3c, !PT ;  /* 0x000000060706c212 */ /* 0x000fc800078e3cff */
[----:B------:R-:W-:-:S05]  /*21b80*/  @!P4 LOP3.LUT R7, R7, R6, RZ, 0x3c, !PT ;  /* 0x000000060707c212 */ /* 0x000fca00078e3cff */
[----:B-----5:R-:W-:Y:S04]  /*21b90*/  @!P4 LDGSTS.E.BYPASS.LTC128B.128 [R9+0x20400], desc[UR42][R6.64], !P0 ;  /* 0x204000000609cfae */ /* 0x020fe8000c101d6a */
[----:B------:R3:W-:Y:S02]  /*21ba0*/  @!P4 LDGSTS.E.BYPASS.LTC128B.128 [R9+0x24400], desc[UR42][R6.64+0x80], !P1 ;  /* 0x244000800609cfae */ /* 0x0007e4000c901d6a */
[----:B---3--:R-:W-:Y:S01]  /*21bb0*/  @!P2 IADD3 R7, P3, R10, R5, RZ ;  /* 0x000000050a07a210 */ /* 0x008fe20007f7e0ff */
[----:B------:R-:W-:-:S04]  /*21bc0*/  VIADD R5, R0, 0x20 ;  /* 0x0000002000057836 */ /* 0x000fc80000000000 */
[----:B------:R-:W-:-:S05]  /*21bd0*/  @!P2 IMAD.X R6, RZ, RZ, R8, P3 ;  /* 0x000000ffff06a224 */ /* 0x000fca00018e0608 */
[----:B------:R-:W-:-:S04]  /*21be0*/  @!P2 LOP3.LUT R7, R7, R6, RZ, 0x3c, !PT ;  /* 0x000000060707a212 */ /* 0x000fc800078e3cff */
[----:B------:R-:W-:-:S04]  /*21bf0*/  @!P2 LOP3.LUT R6, R7, R6, RZ, 0x3c, !PT ;  /* 0x000000060706a212 */ /* 0x000fc800078e3cff */
[----:B------:R-:W-:-:S05]  /*21c00*/  @!P2 LOP3.LUT R7, R7, R6, RZ, 0x3c, !PT ;  /* 0x000000060707a212 */ /* 0x000fca00078e3cff */
[----:B------:R-:W-:Y:S04]  /*21c10*/  @!P2 LDGSTS.E.BYPASS.LTC128B.128 [R9+0x20c00], desc[UR42][R6.64], !P0 ;  /* 0x20c000000609afae */ /* 0x000fe8000c101d6a */
[----:B------:R1:W-:Y:S01]  /*21c20*/  @!P2 LDGSTS.E.BYPASS.LTC128B.128 [R9+0x24c00], desc[UR42][R6.64+0x80], !P1 ;  /* 0x24c000800609afae */ /* 0x0003e2000c901d6a */
[----:B------:R-:W-:-:S03]  /*21c30*/  ISETP.GE.AND P2, PT, R5, R2, PT ;  /* 0x000000020500720c */ /* 0x000fc60003f46270 */
[----:B------:R-:W2:Y:S04]  /*21c40*/  SHFL.IDX PT, R5, R4, 0x2, 0x181f ;  /* 0x00581f0004057f89 */ /* 0x000ea800000e0000 */
[----:B-1----:R-:W1:Y:S06]  /*21c50*/  SHFL.IDX PT, R6, R3, 0x2, 0x181f ;  /* 0x00581f0003067f89 */ /* 0x002e6c00000e0000 */
[----:B--2---:R-:W-:-:S05]  /*21c60*/  @!P2 IADD3 R5, P3, R10, R5, RZ ;  /* 0x000000050a05a210 */ /* 0x004fca0007f7e0ff */
[----:B-1----:R-:W-:-:S05]  /*21c70*/  @!P2 IMAD.X R6, RZ, RZ, R6, P3 ;  /* 0x000000ffff06a224 */ /* 0x002fca00018e0606 */
[----:B------:R-:W-:Y:S01]  /*21c80*/  @!P2 MOV R7, R6 ;  /* 0x000000060007a202 */ /* 0x000fe20000000f00 */
[----:B------:R-:W-:Y:S02]  /*21c90*/  @!P2 IMAD.MOV.U32 R6, RZ, RZ, R5 ;  /* 0x000000ffff06a224 */ /* 0x000fe400078e0005 */
[----:B------:R-:W-:-:S03]  /*21ca0*/  VIADD R5, R0, 0x30 ;  /* 0x0000003000057836 */ /* 0x000fc60000000000 */
        /* <DEDUP_REMOVED lines=39> */
[----:B------:R1:W2:Y:S04]  /*21f20*/  SHFL.IDX PT, R5, R3, 0x7, 0x181f ;  /* 0x00f81f0003057f89 */ /* 0x0002a800000e0000 */
[----:B------:R1:W-:Y:S04]  /*21f30*/  @!P2 LDGSTS.E.BYPASS.LTC128B.128 [R9+0x23400], desc[UR42][R6.64], !P0 ;  /* 0x234000000609afae */ /* 0x0003e8000c101d6a */
[----:B------:R1:W-:Y:S04]  /*21f40*/  @!P2 LDGSTS.E.BYPASS.LTC128B.128 [R9+0x27400], desc[UR42][R6.64+0x80], !P1 ;  /* 0x274000800609afae */ /* 0x0003e8000c901d6a */
[----:B------:R1:W3:Y:S02]  /*21f50*/  SHFL.IDX PT, R3, R4, 0x7, 0x181f ;  /* 0x00f81f0004037f89 */ /* 0x0002e400000e0000 */
.L_x_794:
[----:B------:R-:W-:Y:S01]  /*21f60*/  VIADD R0, R0, 0x70 ;  /* 0x0000007000007836 */ /* 0x000fe20000000000 */
[----:B------:R-:W-:Y:S04]  /*21f70*/  BSSY B0, `(.L_x_595) ;  /* 0x000000a000007945 */ /* 0x000fe80003800000 */
[----:B------:R-:W-:-:S13]  /*21f80*/  ISETP.GE.AND P2, PT, R0, R2, PT ;  /* 0x000000020000720c */ /* 0x000fda0003f46270 */
[----:B------:R-:W-:Y:S05]  /*21f90*/  @P2 BRA `(.L_x_596) ;  /* 0x00000000001c2947 */ /* 0x000fea0003800000 */
[----:B---3--:R-:W-:-:S05]  /*21fa0*/  IADD3 R2, P2, R10, R3, RZ ;  /* 0x000000030a027210 */ /* 0x008fca0007f5e0ff */
[----:B-12---:R-:W-:-:S05]  /*21fb0*/  IMAD.X R3, RZ, RZ, R5, P2 ;  /* 0x000000ffff037224 */ /* 0x006fca00010e0605 */
[----:B------:R-:W-:Y:S01]  /*21fc0*/  @!PT LDS RZ, [RZ] ;  /* 0x00000000fffff984 */ /* 0x000fe20000000800 */
[----:B------:R-:W-:Y:S01]  /*21fd0*/  @!PT LDS RZ, [RZ] ;  /* 0x00000000fffff984 */ /* 0x000fe20000000800 */
[----:B------:R-:W-:Y:S01]  /*21fe0*/  @!PT LDS RZ, [RZ] ;  /* 0x00000000fffff984 */ /* 0x000fe20000000800 */
[----:B------:R4:W-:Y:S04]  /*21ff0*/  LDGSTS.E.BYPASS.LTC128B.128 [R9+0x23c00], desc[UR42][R2.64], !P0 ;  /* 0x23c0000002097fae */ /* 0x0009e8000c101d6a */
[----:B------:R4:W-:Y:S02]  /*22000*/  LDGSTS.E.BYPASS.LTC128B.128 [R9+0x27c00], desc[UR42][R2.64+0x80], !P1 ;  /* 0x27c0008002097fae */ /* 0x0009e4000c901d6a */
.L_x_596:
[----:B------:R-:W-:Y:S05]  /*22010*/  BSYNC B0 ;  /* 0x0000000000007941 */ /* 0x000fea0003800000 */
.L_x_595:
[----:B-1--4-:R1:W5:Y:S01]  /*22020*/  LDL R9, [R1+0x4] ;  /* 0x0000040001097983 */ /* 0x0123620000100800 */
[----:B------:R-:W-:Y:S01]  /*22030*/  PLOP3.LUT P0, PT, PT, PT, PT, 0x80, 0x0 ;  /* 0x000000000000781c */ /* 0x000fe20003f0f070 */
[----:B------:R-:W-:-:S12]  /*22040*/  NOP ;  /* 0x0000000000007918 */ /* 0x000fd80000000000 */
.L_x_597:
[----:B------:R-:W4:Y:S01]  /*22050*/  LDL R2, [R1+0x4] ;  /* 0x0000040001027983 */ /* 0x000f220000100800 */
[----:B------:R-:W-:Y:S02]  /*22060*/  PLOP3.LUT P1, PT, P1, P0, PT, 0xa2, 0x0 ;  /* 0x000000000000781c */ /* 0x000fe40000f21472 */
[----:B----4-:R-:W-:-:S08]  /*22070*/  @P0 R2UR P1, UR4, R2 ;  /* 0x00000000020402ca */ /* 0x010fd00000020000 */
[----:B------:R-:W-:-:S05]  /*22080*/  @P0 PLOP3.LUT P0, PT, P1, PT, PT, 0x80, 0x0 ;  /* 0x000000000000081c */ /* 0x000fca0000f0f070 */
[----:B------:R-:W-:Y:S01]  /*22090*/  @!P1 SYNCS.ARRIVE.TRANS64.RED.A0T1 RZ, [UR4+0x38800], RZ ;  /* 0x038800ffffff99a7 */ /* 0x000fe20008200404 */
[----:B------:R-:W-:Y:S07]  /*220a0*/  @!P1 ARRIVES.LDGSTSBAR.64.TRANSCNT [UR4+0x38800] ;  /* 0x03880000ff0099b0 */ /* 0x000fee0008000a84 */
[----:B------:R-:W-:Y:S05]  /*220b0*/  @P0 BRA.U.ANY `(.L_x_597) ;  /* 0xfffffffd00e40947 */ /* 0x000fea000393ffff */
[----:B---3--:R-:W3:Y:S02]  /*220c0*/  LDL.LU R3, [R1+0x74] ;  /* 0x0000740001037983 */ /* 0x008ee40000300800 */
[----:B---3--:R-:W-:-:S04]  /*220d0*/  IADD3 R3, R3, 0x1, RZ ;  /* 0x0000000103037810 */ /* 0x008fc80007ffe0ff */
[----:B------:R-:W-:Y:S01]  /*220e0*/  LEA.HI R0, R3, R3, RZ, 0x1 ;  /* 0x0000000303007211 */ /* 0x000fe200078f08ff */
[----:B------:R3:W-:Y:S03]  /*220f0*/  STL [R1+0x74], R3 ;  /* 0x0000740301007387 */ /* 0x0007e60000100800 */
[----:B------:R-:W-:-:S05]  /*22100*/  LOP3.LUT R0, R0, 0xfffffffe, RZ, 0xc0, !PT ;  /* 0xfffffffe00007812 */ /* 0x000fca00078ec0ff */
[----:B------:R-:W-:-:S05]  /*22110*/  IMAD.IADD R0, R3, 0x1, -R0 ;  /* 0x0000000103007824 */ /* 0x000fca00078e0a00 */
[----:B------:R-:W-:Y:S01]  /*22120*/  SHF.L.U32 R0, R0, 0x1f, RZ ;  /* 0x0000001f00007819 */ /* 0x000fe200000006ff */
[----:B------:R-:W-:Y:S01]  /*22130*/  NOP ;  /* 0x0000000000007918 */ /* 0x000fe20000000000 */
[----:B------:R3:W-:Y:S01]  /*22140*/  SYNCS.ARRIVE.TRANS64.A1T0 RZ, [R2+URZ+0x38800], RZ ;  /* 0x038800ff02ff79a7 */ /* 0x0007e2000810003f */
[----:B------:R-:W-:Y:S01]  /*22150*/  BSSY B0, `(.L_x_598) ;  /* 0x0000003000007945 */ /* 0x000fe20003800000 */
[----:B------:R-:W4:Y:S03]  /*22160*/  SYNCS.PHASECHK.TRANS64.TRYWAIT P0, [R2+URZ+0x38820], R0 ;  /* 0x03882000020075a7 */ /* 0x000f26000800017f */
[----:B---34-:R-:W-:Y:S05]  /*22170*/  @!P0 BRA `(.L_x_599) ;  /* 0x0000007000688947 */ /* 0x018fea0003800000 */
.L_x_795:
[----:B------:R-:W-:Y:S05]  /*22180*/  BSYNC B0 ;  /* 0x0000000000007941 */ /* 0x000fea0003800000 */
.L_x_598:
[----:B---3--:R-:W3:Y:S02]  /*22190*/  LDL.LU R2, [R1+0x5c] ;  /* 0x00005c0001027983 */ /* 0x008ee40000300800 */
[----:B---3--:R-:W-:-:S13]  /*221a0*/  ISETP.GE.AND P0, PT, R2, 0x81, PT ;  /* 0x000000810200780c */ /* 0x008fda0003f06270 */
[----:B------:R-:W-:Y:S05]  /*221b0*/  @!P0 BRA `(.L_x_600) ;  /* 0x0000001400f08947 */ /* 0x000fea0003800000 */
[----:B------:R-:W3:Y:S04]  /*221c0*/  LDL.LU R2, [R1+0x68] ;  /* 0x0000680001027983 */ /* 0x000ee80000300800 */
[----:B------:R4:W5:Y:S04]  /*221d0*/  LDL.LU R0, [R1+0x14] ;  /* 0x0000140001007983 */ /* 0x0009680000300800 */
[----:B------:R4:W5:Y:S02]  /*221e0*/  LDL.LU R8, [R1+0x24] ;  /* 0x0000240001087983 */ /* 0x0009640000300800 */
[----:B---34-:R-:W-:-:S07]  /*221f0*/  LEA.HI.SX32 R2, R2, 0xfffffffe, 0x19 ;  /* 0xfffffffe02027811 */ /* 0x018fce00078fcaff */
.L_x_622:
        /* <DEDUP_REMOVED lines=8> */
[----:B------:R-:W-:-:S05]  /*22280*/  LOP3.LUT R9, R8, R3, RZ, 0x3c, !PT ;  /* 0x0000000308097212 */ /* 0x000fca00078e3cff */
        /* <DEDUP_REMOVED lines=8> */
[----:B------:R-:W4:Y:S01]  /*22310*/  LDL R11, [R1+0x38] ;  /* 0x00003800010b7983 */ /* 0x000f220000100800 */
[----:B------:R-:W5:Y:S01]  /*22320*/  LDC R6, c[0x0][0x43c] ;  /* 0x00010f00ff067b82 */ /* 0x000f620000000800 */
[----:B------:R-:W-:Y:S02]  /*22330*/  ULDC.64 UR6, c[0x0][0x428] ;  /* 0x00010a0000067ab9 */ /* 0x000fe40000000a00 */
[----:B------:R-:W3:Y:S01]  /*22340*/  LDL R7, [R1+0x30] ;  /* 0x0000300001077983 */ /* 0x000ee20000100800 */
[----:B-----5:R-:W-:-:S13]  /*22350*/  ISETP.NE.AND P0, PT, R6, 0x1, PT ;  /* 0x000000010600780c */ /* 0x020fda0003f05270 */
[----:B--2---:R-:W2:Y:S02]  /*22360*/  @P0 LDC.64 R4, c[0x0][0x440] ;  /* 0x00011000ff040b82 */ /* 0x004ea40000000a00 */
[----:B--2---:R-:W-:Y:S01]  /*22370*/  @P0 IMAD.HI.U32 R3, R2, R4, RZ ;  /* 0x0000000402030227 */ /* 0x004fe200078e00ff */
[----:B------:R-:W-:-:S04]  /*22380*/  MOV R4, R2 ;  /* 0x0000000200047202 */ /* 0x000fc80000000f00 */
[----:B------:R-:W-:-:S04]  /*22390*/  @P0 SHF.R.U32.HI R4, RZ, R5, R3 ;  /* 0x00000005ff040219 */ /* 0x000fc80000011603 */
[--C-:B------:R-:W-:Y:S01]  /*223a0*/  SHF.R.S32.HI R5, RZ, 0x1f, R4.reuse ;  /* 0x0000001fff057819 */ /* 0x100fe20000011404 */
[----:B------:R-:W-:-:S04]  /*223b0*/  IMAD.MOV R3, RZ, RZ, -R4 ;  /* 0x000000ffff037224 */ /* 0x000fc800078e0a04 */
[----:B------:R-:W-:Y:S02]  /*223c0*/  IMAD R3, R6, R3, R2 ;  /* 0x0000000306037224 */ /* 0x000fe400078e0202 */
[----:B----4-:R-:W-:-:S04]  /*223d0*/  IMAD R6, R11, UR6, RZ ;  /* 0x000000060b067c24 */ /* 0x010fc8000f8e02ff */
[C---:B---3--:R-:W-:Y:S02]  /*223e0*/  IMAD R6, R7.reuse, UR7, R6 ;  /* 0x0000000707067c24 */ /* 0x048fe4000f8e0206 */
[----:B------:R-:W-:-:S04]  /*223f0*/  IMAD.WIDE.U32 R4, R7, UR6, R4 ;  /* 0x0000000607047c25 */ /* 0x000fc8000f8e0004 */
[----:B------:R-:W-:Y:S01]  /*22400*/  IMAD.IADD R5, R6, 0x1, R5 ;  /* 0x0000000106057824 */ /* 0x000fe200078e0205 */
[----:B------:R-:W-:-:S04]  /*22410*/  LEA R6, P0, R4, UR4, 0x2 ;  /* 0x0000000404067c11 */ /* 0x000fc8000f8010ff */
[----:B------:R-:W-:-:S05]  /*22420*/  LEA.HI.X R7, R4, UR5, R5, 0x2, P0 ;  /* 0x0000000504077c11 */ /* 0x000fca00080f1405 */
[----:B------:R-:W2:Y:S04]  /*22430*/  LDG.E R4, desc[UR42][R6.64] ;  /* 0x0000002a06047981 */ /* 0x000ea8000c1e1900 */
[----:B--2---:R4:W-:Y:S02]  /*22440*/  STL [R1], R4 ;  /* 0x0000000401007387 */ /* 0x0049e40000100800 */
.L_x_603:
[----:B--2---:R-:W2:Y:S01]  /*22450*/  LDL R5, [R1+0x4] ;  /* 0x0000040001057983 */ /* 0x004ea20000100800 */
[----:B----4-:R-:W4:Y:S01]  /*22460*/  S2R R4, SR_TID.X ;  /* 0x0000000000047919 */ /* 0x010f220000002100 */
[----:B------:R-:W-:Y:S01]  /*22470*/  BSSY B1, `(.L_x_604) ;  /* 0x0000007000017945 */ /* 0x000fe20003800000 */
[----:B----4-:R-:W-:-:S04]  /*22480*/  LOP3.LUT R4, R4, 0x7f, RZ, 0xc0, !PT ;  /* 0x0000007f04047812 */ /* 0x010fc800078ec0ff */
[----:B------:R-:W-:Y:S01]  /*22490*/  ISETP.NE.AND P1, PT, R4, RZ, PT ;  /* 0x000000ff0400720c */ /* 0x000fe20003f25270 */
[----:B--2---:R-:W-:Y:S01]  /*224a0*/  IMAD R6, R10, 0x8, R5 ;  /* 0x000000080a067824 */ /* 0x004fe200078e0205 */
[----:B------:R-:W-:-:S04]  /*224b0*/  SHF.L.U32 R5, R9, 0x1f, RZ ;  /* 0x0000001f09057819 */ /* 0x000fc800000006ff */
[----:B------:R-:W2:Y:S02]  /*224c0*/  SYNCS.PHASECHK.TRANS64.TRYWAIT P0, [R6+URZ+0x38880], R5 ;  /* 0x03888005060075a7 */ /* 0x000ea4000800017f */
[----:B--2---:R-:W-:Y:S05]  /*224d0*/  @!P0 BRA `(.L_x_605) ;  /* 0x0000006c00a88947 */ /* 0x004fea0003800000 */
.L_x_796:
[----:B------:R-:W-:Y:S05]  /*224e0*/  BSYNC B1 ;  /* 0x0000000000017941 */ /* 0x000fea0003800000 */
.L_x_604:
[----:B------:R-:W-:Y:S04]  /*224f0*/  BSSY B1, `(.L_x_606) ;  /* 0x0000009000017945 */ /* 0x000fe80003800000 */
[----:B------:R-:W-:Y:S05]  /*22500*/  @P1 BRA `(.L_x_607) ;  /* 0x00000000001c1947 */ /* 0x000fea0003800000 */
[----:B------:R-:W4:Y:S02]  /*22510*/  S2R R4, SR_TID.X ;  /* 0x0000000000047919 */ /* 0x000f240000002100 */
[----:B----4-:R-:W-:Y:S02]  /*22520*/  LOP3.LUT R7, R4, 0x1f, RZ, 0xc0, !PT ;  /* 0x0000001f04077812 */ /* 0x010fe400078ec0ff */
[----:B------:R-:W-:Y:S02]  /*22530*/  MOV R4, 0x8000 ;  /* 0x0000800000047802 */ /* 0x000fe40000000f00 */
[----:B------:R-:W-:Y:S02]  /*22540*/  ISETP.NE.AND P0, PT, R7, RZ, PT ;  /* 0x000000ff0700720c */ /* 0x000fe40003f05270 */
[----:B------:R4:W-:Y:S11]  /*22550*/  SYNCS.ARRIVE.TRANS64 RZ, [R6+URZ+0x38870], R4 ;  /* 0x0388700406ff79a7 */ /* 0x0009f6000800003f */
[----:B----4-:R-:W-:Y:S05]  /*22560*/  @!P0 BRA `(.L_x_607) ;  /* 0x0000000000048947 */ /* 0x010fea0003800000 */
[----:B------:R-:W-:Y:S01]  /*22570*/  BPT.TRAP 0x1 ;  /* 0x000000040000795c */ /* 0x000fe20000300000 */
.L_x_607:
[----:B------:R-:W-:Y:S05]  /*22580*/  BSYNC B1 ;  /* 0x0000000000017941 */ /* 0x000fea0003800000 */
.L_x_606:
[----:B---3--:R-:W3:Y:S04]  /*22590*/  LDL R9, [R1+0x4] ;  /* 0x0000040001097983 */ /* 0x008ee80000100800 */
[----:B------:R-:W3:Y:S04]  /*225a0*/  LDL R4, [R1+0x14] ;  /* 0x0000140001047983 */ /* 0x000ee80000100800 */
[----:B------:R-:W4:Y:S01]  /*225b0*/  LDL R7, [R1+0x3c] ;  /* 0x00003c0001077983 */ /* 0x000f220000100800 */
[----:B------:R-:W-:Y:S01]  /*225c0*/  IMAD.MOV.U32 R13, RZ, RZ, RZ ;  /* 0x000000ffff0d7224 */ /* 0x000fe200078e00ff */
[----:B------:R-:W-:Y:S01]  /*225d0*/  UIADD3 UR4, UP0, UR44, 0x470, URZ ;  /* 0x000004702c047890 */ /* 0x000fe2000ff1e03f */
[----:B------:R-:W-:Y:S01]  /*225e0*/  PLOP3.LUT P0, PT, PT, PT, PT, 0x80, 0x0 ;  /* 0x000000000000781c */ /* 0x000fe20003f0f070 */
[----:B------:R-:W-:Y:S01]  /*225f0*/  UMOV UR6, 0x0 ;  /* 0x0000000000067882 */ /* 0x000fe20000000000 */
[----:B------:R-:W-:Y:S01]  /*22600*/  UMOV UR7, 0x14f00000 ;  /* 0x14f0000000077882 */ /* 0x000fe20000000000 */
[----:B------:R-:W-:Y:S01]  /*22610*/  R2UR UR10, R13 ;  /* 0x000000000d0a72ca */ /* 0x000fe200000e0000 */
[----:B------:R-:W-:Y:S01]  /*22620*/  UIADD3.X UR5, URZ, UR45, URZ, UP0, !UPT ;  /* 0x0000002d3f057290 */ /* 0x000fe200087fe43f */
[----:B---3--:R-:W-:-:S02]  /*22630*/  IMAD R4, R4, 0x8000, R9 ;  /* 0x0000800004047824 */ /* 0x008fc400078e0209 */
[----:B----4-:R-:W-:Y:S01]  /*22640*/  IMAD R7, R3, 0x80, R7 ;  /* 0x0000008003077824 */ /* 0x010fe200078e0207 */
[----:B------:R-:W-:Y:S01]  /*22650*/  IADD3 R3, R6, 0x38870, RZ ;  /* 0x0003887006037810 */ /* 0x000fe20007ffe0ff */
[----:B------:R-:W-:-:S09]  /*22660*/  VIADD R9, R4, 0x10400 ;  /* 0x0001040004097836 */ /* 0x000fd20000000000 */
.L_x_608:
[----:B------:R-:W3:Y:S01]  /*22670*/  LDL R10, [R1] ;  /* 0x00000000010a7983 */ /* 0x000ee20000100800 */
[----:B------:R-:W-:-:S13]  /*22680*/  @P0 ELECT P2, URZ, PT ;  /* 0x00000000003f082f */ /* 0x000fda0003840000 */
[----:B------:R-:W-:Y:S02]  /*22690*/  @P2 R2UR UR12, R18 ;  /* 0x00000000120c22ca */ /* 0x000fe400000e0000 */
[----:B------:R-:W-:Y:S02]  /*226a0*/  @P2 R2UR UR11, R7 ;  /* 0x00000000070b22ca */ /* 0x000fe400000e0000 */
[----:B------:R-:W-:Y:S02]  /*226b0*/  @P2 R2UR UR9, R3 ;  /* 0x00000000030922ca */ /* 0x000fe400000e0000 */
[----:B------:R-:W-:Y:S02]  /*226c0*/  @P2 R2UR UR8, R9 ;  /* 0x00000000090822ca */ /* 0x000fe400000e0000 */
[----:B------:R-:W-:Y:S02]  /*226d0*/  @P2 PLOP3.LUT P0, PT, P2, PT, PT, 0x8, 0x0 ;  /* 0x000000000000281c */ /* 0x000fe4000170e170 */
[----:B---3--:R-:W-:-:S02]  /*226e0*/  @P2 R2UR UR13, R10 ;  /* 0x000000000a0d22ca */ /* 0x008fc400000e0000 */
[----:B------:R-:W-:-:S11]  /*226f0*/  PLOP3.LUT P2, PT, PT, PT, PT, 0x8, 0x0 ;  /* 0x000000000000781c */ /* 0x000fd60003f4e170 */
[----:B------:R3:W-:Y:S02]  /*22700*/  UTMALDG.4D [UR8], [UR4], desc[UR6] ;  /* 0x00000608040075b4 */ /* 0x0007e40008019000 */
[----:B---3--:R-:W-:Y:S05]  /*22710*/  @P0 BRA.U.ANY `(.L_x_608) ;  /* 0xfffffffd00d40947 */ /* 0x008fea000393ffff */
[----:B------:R-:W-:Y:S01]  /*22720*/  IMAD.MOV.U32 R12, RZ, RZ, 0x80 ;  /* 0x00000080ff0c7424 */ /* 0x000fe200078e00ff */
[----:B------:R-:W-:Y:S01]  /*22730*/  PLOP3.LUT P0, PT, PT, PT, PT, 0x80, 0x0 ;  /* 0x000000000000781c */ /* 0x000fe20003f0f070 */
[----:B------:R-:W-:Y:S01]  /*22740*/  VIADD R9, R4, 0x14400 ;  /* 0x0001440004097836 */ /* 0x000fe20000000000 */
[----:B------:R-:W-:Y:S01]  /*22750*/  UMOV UR6, 0x0 ;  /* 0x0000000000067882 */ /* 0x000fe20000000000 */
[----:B------:R-:W-:Y:S01]  /*22760*/  UMOV UR7, 0x14f00000 ;  /* 0x14f0000000077882 */ /* 0x000fe20000000000 */
[----:B------:R-:W-:-:S15]  /*22770*/  R2UR UR10, R12 ;  /* 0x000000000c0a72ca */ /* 0x000fde00000e0000 */
.L_x_609:
        /* <DEDUP_REMOVED lines=11> */
[----:B------:R-:W3:Y:S01]  /*22830*/  SYNCS.PHASECHK.TRANS64.TRYWAIT P0, [R6+URZ+0x38840], R5 ;  /* 0x03884005060075a7 */ /* 0x000ee2000800017f */
[----:B------:R-:W-:Y:S04]  /*22840*/  BSSY B1, `(.L_x_610) ;  /* 0x0000002000017945 */ /* 0x000fe80003800000 */
[----:B---3--:R-:W-:Y:S05]  /*22850*/  @!P0 BRA `(.L_x_611) ;  /* 0x0000006800dc8947 */ /* 0x008fea0003800000 */
.L_x_797:
[----:B------:R-:W-:Y:S05]  /*22860*/  BSYNC B1 ;  /* 0x0000000000017941 */ /* 0x000fea0003800000 */
.L_x_610:
[----:B------:R-:W-:Y:S01]  /*22870*/  BSSY B1, `(.L_x_612) ;  /* 0x000000b000017945 */ /* 0x000fe20003800000 */
[----:B------:R-:W-:Y:S01]  /*22880*/  MOV R10, 0x0 ;  /* 0x00000000000a7802 */ /* 0x000fe20000000f00 */
[----:B------:R-:W-:Y:S02]  /*22890*/  IMAD.MOV.U32 R11, RZ, RZ, 0x14f00000 ;  /* 0x14f00000ff0b7424 */ /* 0x000fe400078e00ff */
[----:B------:R-:W-:Y:S05]  /*228a0*/  @P1 BRA `(.L_x_613) ;  /* 0x00000000001c1947 */ /* 0x000fea0003800000 */
[----:B------:R-:W4:Y:S02]  /*228b0*/  S2R R3, SR_TID.X ;  /* 0x0000000000037919 */ /* 0x000f240000002100 */
[----:B----4-:R-:W-:Y:S01]  /*228c0*/  LOP3.LUT R9, R3, 0x1f, RZ, 0xc0, !PT ;  /* 0x0000001f03097812 */ /* 0x010fe200078ec0ff */
[----:B------:R-:W-:-:S03]  /*228d0*/  IMAD.MOV.U32 R3, RZ, RZ, 0x8000 ;  /* 0x00008000ff037424 */ /* 0x000fc600078e00ff */
[----:B------:R-:W-:Y:S01]  /*228e0*/  ISETP.NE.AND P0, PT, R9, RZ, PT ;  /* 0x000000ff0900720c */ /* 0x000fe20003f05270 */
[----:B------:R4:W-:-:S12]  /*228f0*/  SYNCS.ARRIVE.TRANS64 RZ, [R6+URZ+0x38830], R3 ;  /* 0x0388300306ff79a7 */ /* 0x0009d8000800003f */
[----:B----4-:R-:W-:Y:S05]  /*22900*/  @!P0 BRA `(.L_x_613) ;  /* 0x0000000000048947 */ /* 0x010fea0003800000 */
[----:B------:R-:W-:Y:S01]  /*22910*/  BPT.TRAP 0x1 ;  /* 0x000000040000795c */ /* 0x000fe20000300000 */
.L_x_613:
[----:B------:R-:W-:Y:S05]  /*22920*/  BSYNC B1 ;  /* 0x0000000000017941 */ /* 0x000fea0003800000 */
.L_x_612:
[----:B------:R-:W-:Y:S01]  /*22930*/  R2UR UR10, R13 ;  /* 0x000000000d0a72ca */ /* 0x000fe200000e0000 */
[----:B------:R-:W-:Y:S01]  /*22940*/  UIADD3 UR4, UP0, UR44, 0x370, URZ ;  /* 0x000003702c047890 */ /* 0x000fe2000ff1e03f */
[----:B------:R-:W-:Y:S01]  /*22950*/  R2UR UR6, R10 ;  /* 0x000000000a0672ca */ /* 0x000fe200000e0000 */
[----:B--23--:R-:W-:Y:S01]  /*22960*/  VIADD R6, R6, 0x38830 ;  /* 0x0003883006067836 */ /* 0x00cfe20000000000 */
[----:B------:R-:W-:Y:S01]  /*22970*/  R2UR UR7, R11 ;  /* 0x000000000b0772ca */ /* 0x000fe200000e0000 */
[----:B------:R-:W-:Y:S01]  /*22980*/  UIADD3.X UR5, URZ, UR45, URZ, UP0, !UPT ;  /* 0x0000002d3f057290 */ /* 0x000fe200087fe43f */
[----:B------:R-:W-:Y:S02]  /*22990*/  PLOP3.LUT P0, PT, PT, PT, PT, 0x80, 0x0 ;  /* 0x000000000000781c */ /* 0x000fe40003f0f070 */
[----:B------:R-:W-:-:S11]  /*229a0*/  IADD3 R3, R4, 0x28400, RZ ;  /* 0x0002840004037810 */ /* 0x000fd60007ffe0ff */
.L_x_614:
[----:B------:R-:W2:Y:S01]  /*229b0*/  LDL R5, [R1] ;  /* 0x0000000001057983 */ /* 0x000ea20000100800 */
[----:B------:R-:W-:-:S13]  /*229c0*/  @P0 ELECT P1, URZ, PT ;  /* 0x00000000003f082f */ /* 0x000fda0003820000 */
[----:B------:R-:W-:Y:S02]  /*229d0*/  @P1 R2UR UR12, R18 ;  /* 0x00000000120c12ca */ /* 0x000fe400000e0000 */
[----:B------:R-:W-:Y:S02]  /*229e0*/  @P1 R2UR UR11, R7 ;  /* 0x00000000070b12ca */ /* 0x000fe400000e0000 */
[----:B------:R-:W-:Y:S02]  /*229f0*/  @P1 R2UR UR9, R6 ;  /* 0x00000000060912ca */ /* 0x000fe400000e0000 */
[----:B------:R-:W-:Y:S02]  /*22a00*/  @P1 R2UR UR8, R3 ;  /* 0x00000000030812ca */ /* 0x000fe400000e0000 */
[----:B------:R-:W-:Y:S02]  /*22a10*/  @P1 PLOP3.LUT P0, PT, P1, PT, PT, 0x8, 0x0 ;  /* 0x000000000000181c */ /* 0x000fe40000f0e170 */
[----:B--2---:R-:W-:-:S02]  /*22a20*/  @P1 R2UR UR13, R5 ;  /* 0x00000000050d12ca */ /* 0x004fc400000e0000 */
[----:B------:R-:W-:-:S11]  /*22a30*/  PLOP3.LUT P1, PT, PT, PT, PT, 0x8, 0x0 ;  /* 0x000000000000781c */ /* 0x000fd60003f2e170 */
[----:B------:R2:W-:Y:S02]  /*22a40*/  UTMALDG.4D [UR8], [UR4], desc[UR6] ;  /* 0x00000608040075b4 */ /* 0x0005e40008019000 */
[----:B--2---:R-:W-:Y:S05]  /*22a50*/  @P0 BRA.U.ANY `(.L_x_614) ;  /* 0xfffffffd00d40947 */ /* 0x004fea000393ffff */
[----:B------:R-:W-:Y:S01]  /*22a60*/  R2UR UR10, R12 ;  /* 0x000000000c0a72ca */ /* 0x000fe200000e0000 */
[----:B------:R-:W-:Y:S01]  /*22a70*/  VIADD R4, R4, 0x2c400 ;  /* 0x0002c40004047836 */ /* 0x000fe20000000000 */
[----:B------:R-:W-:Y:S02]  /*22a80*/  R2UR UR6, R10 ;  /* 0x000000000a0672ca */ /* 0x000fe400000e0000 */
[----:B------:R-:W-:Y:S02]  /*22a90*/  R2UR UR7, R11 ;  /* 0x000000000b0772ca */ /* 0x000fe400000e0000 */
[----:B------:R-:W-:-:S13]  /*22aa0*/  PLOP3.LUT P0, PT, PT, PT, PT, 0x80, 0x0 ;  /* 0x000000000000781c */ /* 0x000fda0003f0f070 */
.L_x_615:
        /* <DEDUP_REMOVED lines=10> */
[----:B----4-:R-:W-:Y:S05]  /*22b50*/  @P0 BRA.U.ANY `(.L_x_615) ;  /* 0xfffffffd00d40947 */ /* 0x010fea000393ffff */
.L_x_602:
[----:B------:R-:W-:Y:S05]  /*22b60*/  BSYNC B0 ;  /* 0x0000000000007941 */ /* 0x000fea0003800000 */
.L_x_601:
[----:B------:R-:W-:-:S06]  /*22b70*/  UISETP.NE.AND UP0, UPT, UR36, 0x3, UPT ;  /* 0x000000032400788c */ /* 0x000fcc000bf05270 */
[----:B------:R-:W-:-:S13]  /*22b80*/  PLOP3.LUT P0, PT, PT, PT, UP0, 0x80, 0x0 ;  /* 0x000000000000781c */ /* 0x000fda0003f0f008 */
[----:B------:R-:W-:Y:S05]  /*22b90*/  @!P0 BRA `(.L_x_616) ;  /* 0x0000000000048947 */ /* 0x000fea0003800000 */
[----:B------:R-:W-:Y:S01]  /*22ba0*/  BPT.TRAP 0x1 ;  /* 0x000000040000795c */ /* 0x000fe20000300000 */
.L_x_616:
[----:B--2---:R-:W2:Y:S01]  /*22bb0*/  LDL R5, [R1+0x4] ;  /* 0x0000040001057983 */ /* 0x004ea20000100800 */
[----:B------:R-:W-:Y:S01]  /*22bc0*/  IMAD.U32 R3, RZ, RZ, UR38 ;  /* 0x00000026ff037e24 */ /* 0x000fe2000f8e00ff */
[----:B------:R-:W-:Y:S01]  /*22bd0*/  LOP3.LUT R4, R8, 0x1, RZ, 0x3c, !PT ;  /* 0x0000000108047812 */ /* 0x000fe200078e3cff */
[----:B------:R-:W-:Y:S03]  /*22be0*/  BSSY B0, `(.L_x_617) ;  /* 0x0000006000007945 */ /* 0x000fe60003800000 */
[----:B------:R-:W-:Y:S02]  /*22bf0*/  ISETP.NE.AND P1, PT, R3, 0x3, PT ;  /* 0x000000030300780c */ /* 0x000fe40003f25270 */
[----:B------:R-:W-:Y:S01]  /*22c00*/  SHF.L.U32 R4, R4, 0x1f, RZ ;  /* 0x0000001f04047819 */ /* 0x000fe200000006ff */
[----:B--2---:R-:W-:-:S04]  /*22c10*/  IMAD R3, R0, 0x8, R5 ;  /* 0x0000000800037824 */ /* 0x004fc800078e0205 */
[----:B------:R-:W2:Y:S02]  /*22c20*/  SYNCS.PHASECHK.TRANS64.TRYWAIT P0, [R3+URZ+0x38870], R4 ;  /* 0x03887004030075a7 */ /* 0x000ea4000800017f */
[----:B--2---:R-:W-:Y:S05]  /*22c30*/  @!P0 BRA `(.L_x_618) ;  /* 0x0000006400f88947 */ /* 0x004fea0003800000 */
.L_x_798:
[----:B------:R-:W-:Y:S05]  /*22c40*/  BSYNC B0 ;  /* 0x0000000000007941 */ /* 0x000fea0003800000 */
.L_x_617:
[----:B------:R-:W-:Y:S05]  /*22c50*/  @!P1 BRA `(.L_x_619) ;  /* 0x0000000000049947 */ /* 0x000fea0003800000 */
[----:B------:R-:W-:Y:S01]  /*22c60*/  BPT.TRAP 0x1 ;  /* 0x000000040000795c */ /* 0x000fe20000300000 */
.L_x_619:
[----:B--2---:R-:W-:Y:S02]  /*22c70*/  SHF.L.U32 R4, R8, 0x1f, RZ ;  /* 0x0000001f08047819 */ /* 0x004fe400000006ff */
[----:B------:R-:W-:Y:S02]  /*22c80*/  SHF.L.U32 R0, R0, 0xf, RZ ;  /* 0x0000000f00007819 */ /* 0x000fe400000006ff */
[----:B------:R-:W2:Y:S02]  /*22c90*/  SYNCS.PHASECHK.TRANS64.TRYWAIT P0, [R3+URZ+0x38860], R4 ;  /* 0x03886004030075a7 */ /* 0x000ea4000800017f */
[----:B--2---:R-:W-:Y:S05]  /*22ca0*/  @!P0 BRA `(.L_x_620) ;  /* 0x0000006400f08947 */ /* 0x004fea0003800000 */
.L_x_799:
[----:B------:R-:W4:Y:S04]  /*22cb0*/  LDL R5, [R1+0x4c] ;  /* 0x00004c0001057983 */ /* 0x000f280000100800 */
[----:B------:R-:W3:Y:S04]  /*22cc0*/  LDL R14, [R1+0xc] ;  /* 0x00000c00010e7983 */ /* 0x000ee80000100800 */
[----:B------:R-:W-:Y:S04]  /*22cd0*/  STL [R1+0x84], R16 ;  /* 0x0000841001007387 */ /* 0x000fe80000100800 */
[----:B------:R2:W-:Y:S04]  /*22ce0*/  STL [R1+0x80], R3 ;  /* 0x0000800301007387 */ /* 0x0005e80000100800 */
[----:B--2---:R-:W2:Y:S04]  /*22cf0*/  LDL R3, [R1+0x10] ;  /* 0x0000100001037983 */ /* 0x004ea80000100800 */
[----:B------:R0:W-:Y:S01]  /*22d00*/  STL [R1+0x7c], R2 ;  /* 0x00007c0201007387 */ /* 0x0001e20000100800 */
[----:B------:R-:W-:Y:S05]  /*22d10*/  WARPSYNC.ALL ;  /* 0x0000000000007948 */ /* 0x000fea0003800000 */
[----:B------:R-:W2:Y:S04]  /*22d20*/  LDL R16, [R1+0x2c] ;  /* 0x00002c0001107983 */ /* 0x000ea80000100800 */
[----:B0-----:R-:W4:Y:S01]  /*22d30*/  LDL R2, [R1+0x4] ;  /* 0x0000040001027983 */ /* 0x001f220000100800 */
[----:B---3--:R-:W-:-:S05]  /*22d40*/  LOP3.LUT R4, R0, R14, RZ, 0xfc, !PT ;  /* 0x0000000e00047212 */ /* 0x008fca00078efcff */
[C---:B----4-:R-:W-:Y:S01]  /*22d50*/  IMAD.IADD R4, R2.reuse, 0x1, R4 ;  /* 0x0000000102047824 */ /* 0x050fe200078e0204 */
[----:B------:R-:W-:-:S04]  /*22d60*/  IADD3 R17, R2, R5, R0 ;  /* 0x0000000502117210 */ /* 0x000fc80007ffe000 */
[----:B------:R-:W0:Y:S04]  /*22d70*/  LDSM.16.MT88.4 R8, [R4+0x10400] ;  /* 0x010400000408783b */ /* 0x000e280000004200 */
[----:B------:R-:W3:Y:S01]  /*22d80*/  LDSM.16.MT88.4 R4, [R17+0x10400] ;  /* 0x010400001104783b */ /* 0x000ee20000004200 */
[C-C-:B0-----:R-:W-:Y:S02]  /*22d90*/  PRMT R12, R8.reuse, 0x6420, R9.reuse ;  /* 0x00006420080c7816 */ /* 0x141fe40000000009 */
[----:B------:R-:W-:Y:S01]  /*22da0*/  PRMT R13, R8, 0x7531, R9 ;  /* 0x00007531080d7816 */ /* 0x000fe20000000009 */
[----:B------:R-:W-:Y:S01]  /*22db0*/  IMAD.MOV.U32 R9, RZ, RZ, R14 ;  /* 0x000000ffff097224 */ /* 0x000fe200078e000e */
[C-C-:B------:R-:W-:Y:S02]  /*22dc0*/  PRMT R14, R10.reuse, 0x6420, R11.reuse ;  /* 0x000064200a0e7816 */ /* 0x140fe4000000000b */
[----:B------:R-:W-:-:S02]  /*22dd0*/  PRMT R15, R10, 0x7531, R11 ;  /* 0x000075310a0f7816 */ /* 0x000fc4000000000b */
[----:B------:R-:W4:Y:S01]  /*22de0*/  LDL R11, [R1+0x8] ;  /* 0x00000800010b7983 */ /* 0x000f220000100800 */
[----:B--2---:R-:W-:Y:S02]  /*22df0*/  LOP3.LUT R8, R0, R3, RZ, 0xfc, !PT ;  /* 0x0000000300087212 */ /* 0x004fe400078efcff */
[----:B---3--:R-:W-:-:S03]  /*22e00*/  PRMT R10, R6, 0x6420, R7 ;  /* 0x00006420060a7816 */ /* 0x008fc60000000007 */
[----:B----4-:R-:W-:-:S05]  /*22e10*/  IMAD.IADD R8, R11, 0x1, R8 ;  /* 0x000000010b087824 */ /* 0x010fca00078e0208 */
[----:B------:R0:W-:Y:S02]  /*22e20*/  STSM.16.M88.4 [R8], R12 ;  /* 0x0000000c08007844 */ /* 0x0001e40000000200 */
[----:B0-----:R-:W-:Y:S01]  /*22e30*/  VIADD R12, R0, 0x2000 ;  /* 0x00002000000c7836 */ /* 0x001fe20000000000 */
[C---:B------:R-:W-:Y:S01]  /*22e40*/  PRMT R8, R4.reuse, 0x6420, R5 ;  /* 0x0000642004087816 */ /* 0x040fe20000000005 */
[----:B------:R-:W-:Y:S01]  /*22e50*/  IMAD.MOV.U32 R15, RZ, RZ, R9 ;  /* 0x000000ffff0f7224 */ /* 0x000fe200078e0009 */
[----:B------:R-:W-:Y:S02]  /*22e60*/  PRMT R9, R4, 0x7531, R5 ;  /* 0x0000753104097816 */ /* 0x000fe40000000005 */
[----:B------:R-:W-:Y:S02]  /*22e70*/  MOV R14, R11 ;  /* 0x0000000b000e7202 */ /* 0x000fe40000000f00 */
[----:B------:R-:W-:Y:S02]  /*22e80*/  LOP3.LUT R4, R12, R3, RZ, 0xfc, !PT ;  /* 0x000000030c047212 */ /* 0x000fe400078efcff */
[----:B------:R-:W-:-:S03]  /*22e90*/  PRMT R11, R6, 0x7531, R7 ;  /* 0x00007531060b7816 */ /* 0x000fc60000000007 */
[----:B------:R-:W-:-:S05]  /*22ea0*/  IMAD.IADD R4, R14, 0x1, R4 ;  /* 0x000000010e047824 */ /* 0x000fca00078e0204 */
[----:B------:R0:W-:Y:S02]  /*22eb0*/  STSM.16.M88.4 [R4], R8 ;  /* 0x0000000804007844 */ /* 0x0001e40000000200 */
[----:B0-----:R-:W-:Y:S02]  /*22ec0*/  IMAD.MOV.U32 R11, RZ, RZ, R15 ;  /* 0x000000ffff0b7224 */ /* 0x001fe400078e000f */
[----:B------:R-:W-:-:S05]  /*22ed0*/  VIADD R8, R0, 0x4000 ;  /* 0x0000400000087836 */ /* 0x000fca0000000000 */
[----:B------:R-:W-:-:S05]  /*22ee0*/  LOP3.LUT R4, R8, R11, RZ, 0xfc, !PT ;  /* 0x0000000b08047212 */ /* 0x000fca00078efcff */
[----:B------:R-:W-:-:S06]  /*22ef0*/  IMAD.IADD R4, R2, 0x1, R4 ;  /* 0x0000000102047824 */ /* 0x000fcc00078e0204 */
[----:B------:R-:W0:Y:S01]  /*22f00*/  LDSM.16.MT88.4 R4, [R4+0x10400] ;  /* 0x010400000404783b */ /* 0x000e220000004200 */
[----:B------:R-:W-:Y:S02]  /*22f10*/  MOV R10, R14 ;  /* 0x0000000e000a7202 */ /* 0x000fe40000000f00 */
[----:B------:R-:W-:-:S04]  /*22f20*/  LOP3.LUT R8, R8, R3, RZ, 0xfc, !PT ;  /* 0x0000000308087212 */ /* 0x000fc800078efcff */
[----:B------:R-:W-:Y:S02]  /*22f30*/  IADD3 R8, R10, R8, RZ ;  /* 0x000000080a087210 */ /* 0x000fe40007ffe0ff */
[C-C-:B0-----:R-:W-:Y:S02]  /*22f40*/  PRMT R12, R4.reuse, 0x6420, R5.reuse ;  /* 0x00006420040c7816 */ /* 0x141fe40000000005 */
[----:B------:R-:W-:Y:S02]  /*22f50*/  PRMT R13, R4, 0x7531, R5 ;  /* 0x00007531040d7816 */ /* 0x000fe40000000005 */
[C-C-:B------:R-:W-:Y:S02]  /*22f60*/  PRMT R14, R6.reuse, 0x6420, R7.reuse ;  /* 0x00006420060e7816 */ /* 0x140fe40000000007 */
[----:B------:R-:W-:Y:S02]  /*22f70*/  PRMT R15, R6, 0x7531, R7 ;  /* 0x00007531060f7816 */ /* 0x000fe40000000007 */
[----:B------:R-:W0:Y:S04]  /*22f80*/  LDSM.16.MT88.4 R4, [R17+0x14400] ;  /* 0x014400001104783b */ /* 0x000e280000004200 */
[----:B------:R2:W-:Y:S02]  /*22f90*/  STSM.16.M88.4 [R8], R12 ;  /* 0x0000000c08007844 */ /* 0x0005e40000000200 */
[----:B--2---:R-:W-:-:S02]  /*22fa0*/  VIADD R12, R0, 0x6000 ;  /* 0x00006000000c7836 */ /* 0x004fc40000000000 */
[----:B------:R-:W-:Y:S02]  /*22fb0*/  IMAD.MOV.U32 R14, RZ, RZ, R10 ;  /* 0x000000ffff0e7224 */ /* 0x000fe400078e000a */
[----:B------:R-:W-:Y:S01]  /*22fc0*/  IMAD.MOV.U32 R15, RZ, RZ, R11 ;  /* 0x000000ffff0f7224 */ /* 0x000fe200078e000b */
[C-C-:B0-----:R-:W-:Y:S02]  /*22fd0*/  PRMT R8, R4.reuse, 0x6420, R5.reuse ;  /* 0x0000642004087816 */ /* 0x141fe40000000005 */
[----:B------:R-:W-:Y:S02]  /*22fe0*/  PRMT R9, R4, 0x7531, R5 ;  /* 0x0000753104097816 */ /* 0x000fe40000000005 */
[----:B------:R-:W-:Y:S02]  /*22ff0*/  LOP3.LUT R4, R12, R3, RZ, 0xfc, !PT ;  /* 0x000000030c047212 */ /* 0x000fe400078efcff */
[C-C-:B------:R-:W-:Y:S02]  /*23000*/  PRMT R10, R6.reuse, 0x6420, R7.reuse ;  /* 0x00006420060a7816 */ /* 0x140fe40000000007 */
[----:B------:R-:W-:-:S02]  /*23010*/  PRMT R11, R6, 0x7531, R7 ;  /* 0x00007531060b7816 */ /* 0x000fc40000000007 */
[----:B------:R-:W-:-:S05]  /*23020*/  IADD3 R4, R14, R4, RZ ;  /* 0x000000040e047210 */ /* 0x000fca0007ffe0ff */
[----:B------:R0:W-:Y:S04]  /*23030*/  STSM.16.M88.4 [R4], R8 ;  /* 0x0000000804007844 */ /* 0x0001e80000000200 */
[----:B0-----:R-:W2:Y:S01]  /*23040*/  LDL R9, [R1+0x44] ;  /* 0x0000440001097983 */ /* 0x001ea20000100800 */
[----:B------:R-:W-:Y:S02]  /*23050*/  IMAD.MOV.U32 R11, RZ, RZ, R15 ;  /* 0x000000ffff0b7224 */ /* 0x000fe400078e000f */
[----:B------:R-:W-:-:S05]  /*23060*/  VIADD R4, R0, 0x1000 ;  /* 0x0000100000047836 */ /* 0x000fca0000000000 */
[----:B------:R-:W-:-:S04]  /*23070*/  LOP3.LUT R4, R4, R11, RZ, 0xfc, !PT ;  /* 0x0000000b04047212 */ /* 0x000fc800078efcff */
[----:B------:R-:W-:-:S06]  /*23080*/  IADD3 R4, R2, R4, RZ ;  /* 0x0000000402047210 */ /* 0x000fcc0007ffe0ff */
[----:B------:R-:W0:Y:S01]  /*23090*/  LDSM.16.MT88.4 R4, [R4+0x10400] ;  /* 0x010400000404783b */ /* 0x000e220000004200 */
[----:B------:R-:W-:Y:S01]  /*230a0*/  IMAD.MOV.U32 R10, RZ, RZ, R14 ;  /* 0x000000ffff0a7224 */ /* 0x000fe200078e000e */
[C-C-:B0-----:R-:W-:Y:S02]  /*230b0*/  PRMT R12, R4.reuse, 0x6420, R5.reuse ;  /* 0x00006420040c7816 */ /* 0x141fe40000000005 */
[----:B------:R-:W-:Y:S02]  /*230c0*/  PRMT R13, R4, 0x7531, R5 ;  /* 0x00007531040d7816 */ /* 0x000fe40000000005 */
[C-C-:B------:R-:W-:Y:S02]  /*230d0*/  PRMT R14, R6.reuse, 0x6420, R7.reuse ;  /* 0x00006420060e7816 */ /* 0x140fe40000000007 */
[----:B------:R-:W-:Y:S02]  /*230e0*/  PRMT R15, R6, 0x7531, R7 ;  /* 0x00007531060f7816 */ /* 0x000fe40000000007 */
[----:B------:R-:W0:Y:S02]  /*230f0*/  LDSM.16.MT88.4 R4, [R17+0x11400] ;  /* 0x011400001104783b */ /* 0x000e240000004200 */
[----:B0-----:R-:W-:Y:S01]  /*23100*/  PRMT R8, R4, 0x6420, R5 ;  /* 0x0000642004087816 */ /* 0x001fe20000000005 */
[----:B--2---:R-:W-:-:S05]  /*23110*/  IMAD.IADD R20, R9, 0x1, R0 ;  /* 0x0000000109147824 */ /* 0x004fca00078e0200 */
[----:B------:R-:W-:-:S05]  /*23120*/  IADD3 R21, R10, R20, R3 ;  /* 0x000000140a157210 */ /* 0x000fca0007ffe003 */
[----:B------:R0:W-:Y:S01]  /*23130*/  STSM.16.M88.4 [R21], R12 ;  /* 0x0000000c15007844 */ /* 0x0001e20000000200 */
[----:B------:R-:W-:Y:S01]  /*23140*/  PRMT R9, R4, 0x7531, R5 ;  /* 0x0000753104097816 */ /* 0x000fe20000000005 */
[----:B------:R-:W-:Y:S02]  /*23150*/  VIADD R4, R0, 0x5000 ;  /* 0x0000500000047836 */ /* 0x000fe40000000000 */
[----:B0-----:R-:W-:Y:S01]  /*23160*/  IMAD.MOV.U32 R14, RZ, RZ, R10 ;  /* 0x000000ffff0e7224 */ /* 0x001fe200078e000a */
[C---:B------:R-:W-:Y:S01]  /*23170*/  PRMT R10, R6.reuse, 0x6420, R7 ;  /* 0x00006420060a7816 */ /* 0x040fe20000000007 */
[----:B------:R-:W-:Y:S01]  /*23180*/  IMAD.MOV.U32 R15, RZ, RZ, R11 ;  /* 0x000000ffff0f7224 */ /* 0x000fe200078e000b */
[----:B------:R-:W-:Y:S02]  /*23190*/  PRMT R11, R6, 0x7531, R7 ;  /* 0x00007531060b7816 */ /* 0x000fe40000000007 */
[----:B------:R-:W-:-:S05]  /*231a0*/  IADD3 R20, R14, R16, R20 ;  /* 0x000000100e147210 */ /* 0x000fca0007ffe014 */
[----:B------:R0:W-:Y:S02]  /*231b0*/  STSM.16.M88.4 [R20], R8 ;  /* 0x0000000814007844 */ /* 0x0001e40000000200 */
[----:B0-----:R-:W-:-:S05]  /*231c0*/  IMAD.MOV.U32 R11, RZ, RZ, R15 ;  /* 0x000000ffff0b7224 */ /* 0x001fca00078e000f */
[----:B------:R-:W-:-:S05]  /*231d0*/  LOP3.LUT R4, R4, R11, RZ, 0xfc, !PT ;  /* 0x0000000b04047212 */ /* 0x000fca00078efcff */
[----:B------:R-:W-:-:S06]  /*231e0*/  IMAD.IADD R4, R2, 0x1, R4 ;  /* 0x0000000102047824 */ /* 0x000fcc00078e0204 */
[----:B------:R-:W0:Y:S01]  /*231f0*/  LDSM.16.MT88.4 R4, [R4+0x10400] ;  /* 0x010400000404783b */ /* 0x000e220000004200 */
[----:B------:R-:W-:Y:S02]  /*23200*/  MOV R10, R14 ;  /* 0x0000000e000a7202 */ /* 0x000fe40000000f00 */
[C-C-:B0-----:R-:W-:Y:S02]  /*23210*/  PRMT R12, R4.reuse, 0x6420, R5.reuse ;  /* 0x00006420040c7816 */ /* 0x141fe40000000005 */
[----:B------:R-:W-:Y:S02]  /*23220*/  PRMT R13, R4, 0x7531, R5 ;  /* 0x00007531040d7816 */ /* 0x000fe40000000005 */
[C-C-:B------:R-:W-:Y:S02]  /*23230*/  PRMT R14, R6.reuse, 0x6420, R7.reuse ;  /* 0x00006420060e7816 */ /* 0x140fe40000000007 */
[----:B------:R-:W-:Y:S02]  /*23240*/  PRMT R15, R6, 0x7531, R7 ;  /* 0x00007531060f7816 */ /* 0x000fe40000000007 */
[----:B------:R-:W0:Y:S04]  /*23250*/  LDSM.16.MT88.4 R4, [R17+0x15400] ;  /* 0x015400001104783b */ /* 0x000e280000004200 */
[----:B------:R2:W-:Y:S02]  /*23260*/  STSM.16.M88.4 [R21+0x4000], R12 ;  /* 0x0040000c15007844 */ /* 0x0005e40000000200 */
[----:B--2---:R-:W-:Y:S01]  /*23270*/  MOV R13, R10 ;  /* 0x0000000a000d7202 */ /* 0x004fe20000000f00 */
[----:B------:R-:W-:Y:S01]  /*23280*/  IMAD.MOV.U32 R14, RZ, RZ, R11 ;  /* 0x000000ffff0e7224 */ /* 0x000fe200078e000b */
[----:B0-----:R-:W-:-:S02]  /*23290*/  PRMT R8, R4, 0x6420, R5 ;  /* 0x0000642004087816 */ /* 0x001fc40000000005 */
[----:B------:R-:W-:Y:S02]  /*232a0*/  PRMT R9, R4, 0x7531, R5 ;  /* 0x0000753104097816 */ /* 0x000fe40000000005 */
[C-C-:B------:R-:W-:Y:S02]  /*232b0*/  PRMT R10, R6.reuse, 0x6420, R7.reuse ;  /* 0x00006420060a7816 */ /* 0x140fe40000000007 */
[----:B------:R-:W-:-:S05]  /*232c0*/  PRMT R11, R6, 0x7531, R7 ;  /* 0x00007531060b7816 */ /* 0x000fca0000000007 */
[----:B------:R0:W-:Y:S04]  /*232d0*/  STSM.16.M88.4 [R20+0x4000], R8 ;  /* 0x0040000814007844 */ /* 0x0001e80000000200 */
[----:B0-----:R-:W2:Y:S01]  /*232e0*/  LDL R9, [R1+0x40] ;  /* 0x0000400001097983 */ /* 0x001ea20000100800 */
[----:B------:R-:W-:Y:S01]  /*232f0*/  VIADD R15, R0, 0x2000 ;  /* 0x00002000000f7836 */ /* 0x000fe20000000000 */
[----:B------:R-:W-:-:S04]  /*23300*/  MOV R11, R14 ;  /* 0x0000000e000b7202 */ /* 0x000fc80000000f00 */
[----:B------:R-:W-:-:S05]  /*23310*/  LOP3.LUT R4, R15, R11, RZ, 0xfc, !PT ;  /* 0x0000000b0f047212 */ /* 0x000fca00078efcff */
[----:B------:R-:W-:-:S06]  /*23320*/  IMAD.IADD R4, R2, 0x1, R4 ;  /* 0x0000000102047824 */ /* 0x000fcc00078e0204 */
        /* <DEDUP_REMOVED lines=12> */
[----:B0-----:R-:W-:Y:S01]  /*233f0*/  IMAD.MOV.U32 R13, RZ, RZ, R10 ;  /* 0x000000ffff0d7224 */ /* 0x001fe200078e000a */
[----:B------:R-:W-:Y:S02]  /*23400*/  MOV R14, R11 ;  /* 0x0000000b000e7202 */ /* 0x000fe40000000f00 */
[C-C-:B------:R-:W-:Y:S02]  /*23410*/  PRMT R10, R6.reuse, 0x6420, R7.reuse ;  /* 0x00006420060a7816 */ /* 0x140fe40000000007 */
[----:B------:R-:W-:Y:S02]  /*23420*/  PRMT R11, R6, 0x7531, R7 ;  /* 0x00007531060b7816 */ /* 0x000fe40000000007 */
[----:B------:R-:W-:Y:S01]  /*23430*/  IADD3 R20, R13, R16, R20 ;  /* 0x000000100d147210 */ /* 0x000fe20007ffe014 */
[----:B------:R-:W-:-:S04]  /*23440*/  VIADD R15, R0, 0x6000 ;  /* 0x00006000000f7836 */ /* 0x000fc80000000000 */
[----:B------:R0:W-:Y:S02]  /*23450*/  STSM.16.M88.4 [R20], R8 ;  /* 0x0000000814007844 */ /* 0x0001e40000000200 */
[----:B0-----:R-:W-:-:S05]  /*23460*/  IMAD.MOV.U32 R11, RZ, RZ, R14 ;  /* 0x000000ffff0b7224 */ /* 0x001fca00078e000e */
        /* <DEDUP_REMOVED lines=8> */
[----:B------:R-:W0:Y:S04]  /*234f0*/  LDSM.16.MT88.4 R4, [R17+0x16400] ;  /* 0x016400001104783b */ /* 0x000e280000004200 */
[----:B------:R2:W-:Y:S02]  /*23500*/  STSM.16.M88.4 [R21+0x4000], R12 ;  /* 0x0040000c15007844 */ /* 0x0005e40000000200 */
[----:B--2---:R-:W-:-:S02]  /*23510*/  IMAD.MOV.U32 R15, RZ, RZ, R11 ;  /* 0x000000ffff0f7224 */ /* 0x004fc400078e000b */
[----:B------:R-:W-:Y:S01]  /*23520*/  IMAD.MOV.U32 R14, RZ, RZ, R10 ;  /* 0x000000ffff0e7224 */ /* 0x000fe200078e000a */
[C-C-:B0-----:R-:W-:Y:S02]  /*23530*/  PRMT R8, R4.reuse, 0x6420, R5.reuse ;  /* 0x0000642004087816 */ /* 0x141fe40000000005 */
[----:B------:R-:W-:Y:S01]  /*23540*/  PRMT R9, R4, 0x7531, R5 ;  /* 0x0000753104097816 */ /* 0x000fe20000000005 */
[----:B------:R-:W-:Y:S01]  /*23550*/  VIADD R4, R0, 0x3000 ;  /* 0x0000300000047836 */ /* 0x000fe20000000000 */
[----:B------:R-:W-:-:S04]  /*23560*/  PRMT R10, R6, 0x6420, R7 ;  /* 0x00006420060a7816 */ /* 0x000fc80000000007 */
[----:B------:R-:W-:Y:S02]  /*23570*/  LOP3.LUT R4, R4, R15, RZ, 0xfc, !PT ;  /* 0x0000000f04047212 */ /* 0x000fe400078efcff */
[----:B------:R-:W-:Y:S02]  /*23580*/  PRMT R11, R6, 0x7531, R7 ;  /* 0x00007531060b7816 */ /* 0x000fe40000000007 */
[----:B------:R-:W-:-:S03]  /*23590*/  IADD3 R4, R2, R4, RZ ;  /* 0x0000000402047210 */ /* 0x000fc60007ffe0ff */
[----:B------:R-:W-:Y:S04]  /*235a0*/  STSM.16.M88.4 [R20+0x4000], R8 ;  /* 0x0040000814007844 */ /* 0x000fe80000000200 */
[----:B------:R-:W0:Y:S04]  /*235b0*/  LDSM.16.MT88.4 R8, [R4+0x10400] ;  /* 0x010400000408783b */ /* 0x000e280000004200 */
[----:B------:R-:W2:Y:S01]  /*235c0*/  LDSM.16.MT88.4 R4, [R17+0x13400] ;  /* 0x013400001104783b */ /* 0x000ea20000004200 */
[C-C-:B0-----:R-:W-:Y:S02]  /*235d0*/  PRMT R12, R8.reuse, 0x6420, R9.reuse ;  /* 0x00006420080c7816 */ /* 0x141fe40000000009 */
[----:B------:R-:W-:Y:S01]  /*235e0*/  PRMT R13, R8, 0x7531, R9 ;  /* 0x00007531080d7816 */ /* 0x000fe20000000009 */
[----:B------:R-:W-:Y:S01]  /*235f0*/  IMAD.MOV.U32 R8, RZ, RZ, R14 ;  /* 0x000000ffff087224 */ /* 0x000fe200078e000e */
[C---:B------:R-:W-:Y:S01]  /*23600*/  PRMT R14, R10.reuse, 0x6420, R11 ;  /* 0x000064200a0e7816 */ /* 0x040fe2000000000b */
[----:B------:R-:W-:Y:S01]  /*23610*/  IMAD.MOV.U32 R9, RZ, RZ, R15 ;  /* 0x000000ffff097224 */ /* 0x000fe200078e000f */
[----:B------:R-:W-:Y:S01]  /*23620*/  PRMT R15, R10, 0x7531, R11 ;  /* 0x000075310a0f7816 */ /* 0x000fe2000000000b */
[----:B------:R-:W-:-:S02]  /*23630*/  IMAD.MOV.U32 R11, RZ, RZ, R16 ;  /* 0x000000ffff0b7224 */ /* 0x000fc400078e0010 */
[----:B------:R0:W5:Y:S04]  /*23640*/  LDL.LU R16, [R1+0x84] ;  /* 0x0000840001107983 */ /* 0x0001680000300800 */
[----:B------:R-:W3:Y:S02]  /*23650*/  LDL R10, [R1+0x48] ;  /* 0x00004800010a7983 */ /* 0x000ee40000100800 */
[----:B---3--:R-:W-:-:S04]  /*23660*/  IADD3 R20, R10, R0, RZ ;  /* 0x000000000a147210 */ /* 0x008fc80007ffe0ff */
[----:B------:R-:W-:Y:S02]  /*23670*/  IADD3 R21, R8, R20, R3 ;  /* 0x0000001408157210 */ /* 0x000fe40007ffe003 */
[----:B------:R-:W-:Y:S01]  /*23680*/  IADD3 R0, R0, 0x7000, RZ ;  /* 0x0000700000007810 */ /* 0x000fe20007ffe0ff */
[----:B------:R0:W5:Y:S04]  /*23690*/  LDL.LU R3, [R1+0x80] ;  /* 0x0000800001037983 */ /* 0x0001680000300800 */
[----:B------:R3:W-:Y:S02]  /*236a0*/  STSM.16.M88.4 [R21], R12 ;  /* 0x0000000c15007844 */ /* 0x0007e40000000200 */
[----:B---3--:R-:W-:-:S05]  /*236b0*/  IMAD.MOV.U32 R15, RZ, RZ, R9 ;  /* 0x000000ffff0f7224 */ /* 0x008fca00078e0009 */
[----:B------:R-:W-:-:S05]  /*236c0*/  LOP3.LUT R0, R0, R15, RZ, 0xfc, !PT ;  /* 0x0000000f00007212 */ /* 0x000fca00078efcff */
[----:B------:R-:W-:Y:S02]  /*236d0*/  IMAD.IADD R0, R2, 0x1, R0 ;  /* 0x0000000102007824 */ /* 0x000fe400078e0200 */
[----:B------:R0:W5:Y:S01]  /*236e0*/  LDL.LU R2, [R1+0x7c] ;  /* 0x00007c0001027983 */ /* 0x0001620000300800 */
[----:B------:R-:W-:Y:S02]  /*236f0*/  IMAD.MOV.U32 R13, RZ, RZ, R11 ;  /* 0x000000ffff0d7224 */ /* 0x000fe400078e000b */
[----:B------:R-:W-:Y:S01]  /*23700*/  IMAD.MOV.U32 R14, RZ, RZ, R8 ;  /* 0x000000ffff0e7224 */ /* 0x000fe200078e0008 */
[C-C-:B--2---:R-:W-:Y:S02]  /*23710*/  PRMT R8, R4.reuse, 0x6420, R5.reuse ;  /* 0x0000642004087816 */ /* 0x144fe40000000005 */
[----:B------:R-:W-:Y:S02]  /*23720*/  PRMT R9, R4, 0x7531, R5 ;  /* 0x0000753104097816 */ /* 0x000fe40000000005 */
[----:B------:R-:W-:-:S02]  /*23730*/  PRMT R10, R6, 0x6420, R7 ;  /* 0x00006420060a7816 */ /* 0x000fc40000000007 */
[----:B------:R-:W-:Y:S02]  /*23740*/  PRMT R11, R6, 0x7531, R7 ;  /* 0x00007531060b7816 */ /* 0x000fe40000000007 */
[----:B------:R-:W-:-:S05]  /*23750*/  IADD3 R20, R14, R13, R20 ;  /* 0x0000000d0e147210 */ /* 0x000fca0007ffe014 */
[----:B------:R-:W-:Y:S04]  /*23760*/  STSM.16.M88.4 [R20], R8 ;  /* 0x0000000814007844 */ /* 0x000fe80000000200 */
[----:B------:R-:W2:Y:S04]  /*23770*/  LDSM.16.MT88.4 R8, [R0+0x10400] ;  /* 0x010400000008783b */ /* 0x000ea80000004200 */
[----:B------:R-:W3:Y:S01]  /*23780*/  LDSM.16.MT88.4 R4, [R17+0x17400] ;  /* 0x017400001104783b */ /* 0x000ee20000004200 */
[C-C-:B--2---:R-:W-:Y:S02]  /*23790*/  PRMT R12, R8.reuse, 0x6420, R9.reuse ;  /* 0x00006420080c7816 */ /* 0x144fe40000000009 */
[----:B------:R-:W-:-:S02]  /*237a0*/  PRMT R13, R8, 0x7531, R9 ;  /* 0x00007531080d7816 */ /* 0x000fc40000000009 */
[C-C-:B------:R-:W-:Y:S02]  /*237b0*/  PRMT R14, R10.reuse, 0x6420, R11.reuse ;  /* 0x000064200a0e7816 */ /* 0x140fe4000000000b */
[----:B------:R-:W-:Y:S02]  /*237c0*/  PRMT R15, R10, 0x7531, R11 ;  /* 0x000075310a0f7816 */ /* 0x000fe4000000000b */
[C-C-:B---3--:R-:W-:Y:S02]  /*237d0*/  PRMT R8, R4.reuse, 0x6420, R5.reuse ;  /* 0x0000642004087816 */ /* 0x148fe40000000005 */
[----:B------:R-:W-:Y:S02]  /*237e0*/  PRMT R9, R4, 0x7531, R5 ;  /* 0x0000753104097816 */ /* 0x000fe40000000005 */
[C-C-:B------:R-:W-:Y:S02]  /*237f0*/  PRMT R10, R6.reuse, 0x6420, R7.reuse ;  /* 0x00006420060a7816 */ /* 0x140fe40000000007 */
[----:B------:R-:W-:Y:S01]  /*23800*/  PRMT R11, R6, 0x7531, R7 ;  /* 0x00007531060b7816 */ /* 0x000fe20000000007 */
[----:B------:R0:W-:Y:S04]  /*23810*/  STSM.16.M88.4 [R21+0x4000], R12 ;  /* 0x0040000c15007844 */ /* 0x0001e80000000200 */
[----:B------:R0:W-:Y:S01]  /*23820*/  STSM.16.M88.4 [R20+0x4000], R8 ;  /* 0x0040000814007844 */ /* 0x0001e20000000200 */
[----:B------:R-:W-:Y:S01]  /*23830*/  @!PT LDS RZ, [RZ] ;  /* 0x00000000fffff984 */ /* 0x000fe20000000800 */
[----:B------:R-:W-:Y:S01]  /*23840*/  @!PT LDS RZ, [RZ] ;  /* 0x00000000fffff984 */ /* 0x000fe20000000800 */
[----:B------:R-:W-:Y:S01]  /*23850*/  @!PT LDS RZ, [RZ] ;  /* 0x00000000fffff984 */ /* 0x000fe20000000800 */
[----:B------:R-:W-:Y:S01]  /*23860*/  @!PT LDS RZ, [RZ] ;  /* 0x00000000fffff984 */ /* 0x000fe20000000800 */
[----:B------:R2:W-:Y:S06]  /*23870*/  MEMBAR.ALL.CTA ;  /* 0x0000000000007992 */ /* 0x0005ec0000008000 */
[----:B--2---:R-:W2:Y:S01]  /*23880*/  FENCE.VIEW.ASYNC.S ;  /* 0x00000000000073c6 */ /* 0x004ea20000000000 */
[----:B------:R-:W-:Y:S05]  /*23890*/  @!P1 BRA `(.L_x_621) ;  /* 0x0000000000049947 */ /* 0x000fea0003800000 */
[----:B------:R-:W-:Y:S01]  /*238a0*/  BPT.TRAP 0x1 ;  /* 0x000000040000795c */ /* 0x000fe20000300000 */
.L_x_621:
[----:B------:R-:W3:Y:S01]  /*238b0*/  S2R R0, SR_TID.X ;  /* 0x0000000000007919 */ /* 0x000ee20000002100 */
[----:B--2--5:R2:W-:Y:S01]  /*238c0*/  SYNCS.ARRIVE.TRANS64.A1T0 RZ, [R3+URZ+0x38850], RZ ;  /* 0x038850ff03ff79a7 */ /* 0x0245e2000810003f */
[----:B0-----:R4:W5:Y:S01]  /*238d0*/  LDL R8, [R1+0x24] ;  /* 0x0000240001087983 */ /* 0x0019620000100800 */
[----:B---3--:R-:W-:Y:S01]  /*238e0*/  LOP3.LUT R0, R0, 0x7f, RZ, 0xc0, !PT ;  /* 0x0000007f00007812 */ /* 0x008fe200078ec0ff */
[----:B------:R-:W-:Y:S03]  /*238f0*/  BAR.SYNC.DEFER_BLOCKING 0x2, 0x80 ;  /* 0x0082000000007b1d */ /* 0x000fe60000010000 */
[----:B------:R-:W-:-:S03]  /*23900*/  ISETP.NE.AND P0, PT, R0, RZ, PT ;  /* 0x000000ff0000720c */ /* 0x000fc60003f05270 */
[----:B------:R4:W5:Y:S10]  /*23910*/  LDL R0, [R1+0x14] ;  /* 0x0000140001007983 */ /* 0x0009740000100800 */
[----:B--2---:R-:W-:-:S05]  /*23920*/  @!P0 VIADD R3, R3, 0x38880 ;  /* 0x0003888003038836 */ /* 0x004fca0000000000 */
[----:B------:R-:W-:-:S04]  /*23930*/  @!P0 PRMT R3, RZ, 0x654, R3 ;  /* 0x00000654ff038816 */ /* 0x000fc80000000003 */
[----:B------:R4:W-:Y:S01]  /*23940*/  @!P0 SYNCS.ARRIVE.TRANS64.RED.A1T0 RZ, [R3+URZ], RZ ;  /* 0x000000ff03ff89a7 */ /* 0x0009e2000810043f */
[C---:B------:R-:W-:Y:S01]  /*23950*/  ISETP.GT.AND P0, PT, R2.reuse, RZ, PT ;  /* 0x000000ff0200720c */ /* 0x040fe20003f04270 */
[----:B------:R-:W-:-:S12]  /*23960*/  VIADD R2, R2, 0xffffffff ;  /* 0xffffffff02027836 */ /* 0x000fd80000000000 */
[----:B----4-:R-:W-:Y:S05]  /*23970*/  @P0 BRA `(.L_x_622) ;  /* 0xffffffe800200947 */ /* 0x010fea000383ffff */
.L_x_600:
[----:B------:R-:W3:Y:S01]  /*23980*/  S2R R3, SR_TID.X ;  /* 0x0000000000037919 */ /* 0x000ee20000002100 */
[----:B------:R-:W-:Y:S01]  /*23990*/  BSSY B0, `(.L_x_623) ;  /* 0x0000010000007945 */ /* 0x000fe20003800000 */
[----:B---3--:R-:W-:-:S04]  /*239a0*/  LOP3.LUT R3, R3, 0x7f, RZ, 0xc0, !PT ;  /* 0x0000007f03037812 */ /* 0x008fc800078ec0ff */
[----:B------:R-:W-:-:S13]  /*239b0*/  ISETP.NE.AND P0, PT, R3, RZ, PT ;  /* 0x000000ff0300720c */ /* 0x000fda0003f05270 */
[----:B------:R-:W-:Y:S05]  /*239c0*/  @P0 BRA `(.L_x_624) ;  /* 0x0000000000300947 */ /* 0x000fea0003800000 */
[----:B------:R-:W3:Y:S01]  /*239d0*/  S2R R2, SR_LANEID ;  /* 0x0000000000027919 */ /* 0x000ee20000000000 */
[----:B------:R-:W-:Y:S01]  /*239e0*/  VOTEU.ANY UR4, UPT, PT ;  /* 0x0000000000047886 */ /* 0x000fe200038e0100 */
[----:B--2---:R-:W2:Y:S01]  /*239f0*/  LDC.64 R4, c[0x0][0xc60] ;  /* 0x00031800ff047b82 */ /* 0x004ea20000000a00 */
[----:B-----5:R-:W3:Y:S02]  /*23a00*/  FLO.U32 R0, UR4 ;  /* 0x0000000400007d00 */ /* 0x020ee400080e0000 */
[----:B---3--:R-:W-:-:S06]  /*23a10*/  ISETP.EQ.U32.AND P1, PT, R0, R2, PT ;  /* 0x000000020000720c */ /* 0x008fcc0003f22070 */
[----:B------:R-:W2:Y:S07]  /*23a20*/  POPC R2, UR4 ;  /* 0x0000000400027d09 */ /* 0x000eae0008000000 */
[----:B--2---:R-:W2:Y:S04]  /*23a30*/  @P1 ATOMG.E.ADD.STRONG.GPU PT, R2, desc[UR42][R4.64], R2 ;  /* 0x00000002040219a8 */ /* 0x004ea800081ee1ea */
[----:B--2---:R2:W3:Y:S02]  /*23a40*/  SHFL.IDX PT, R2, R2, R0, 0x1f ;  /* 0x00001f0002027589 */ /* 0x0044e400000e0000 */
[----:B--2---:R-:W2:Y:S02]  /*23a50*/  S2R R0, SR_LTMASK ;  /* 0x0000000000007919 */ /* 0x004ea40000003900 */
[----:B--2---:R-:W-:-:S06]  /*23a60*/  LOP3.LUT R0, R0, UR4, RZ, 0xc0, !PT ;  /* 0x0000000400007c12 */ /* 0x004fcc000f8ec0ff */
[----:B------:R-:W3:Y:S02]  /*23a70*/  POPC R0, R0 ;  /* 0x0000000000007309 */ /* 0x000ee40000000000 */
[----:B---3--:R-:W-:-:S07]  /*23a80*/  IADD3 R16, R2, UR37, R0 ;  /* 0x0000002502107c10 */ /* 0x008fce000fffe000 */
.L_x_624:
[----:B------:R-:W-:Y:S05]  /*23a90*/  BSYNC B0 ;  /* 0x0000000000007941 */ /* 0x000fea0003800000 */
.L_x_623:
[----:B------:R-:W-:-:S06]  /*23aa0*/  UISETP.NE.AND UP0, UPT, UR36, 0x3, UPT ;  /* 0x000000032400788c */ /* 0x000fcc000bf05270 */
[----:B------:R-:W-:-:S13]  /*23ab0*/  PLOP3.LUT P1, PT, PT, PT, UP0, 0x80, 0x0 ;  /* 0x000000000000781c */ /* 0x000fda0003f2f008 */
[----:B------:R-:W-:Y:S05]  /*23ac0*/  @!P1 BRA `(.L_x_625) ;  /* 0x0000000000049947 */ /* 0x000fea0003800000 */
[----:B------:R-:W-:Y:S01]  /*23ad0*/  BPT.TRAP 0x1 ;  /* 0x000000040000795c */ /* 0x000fe20000300000 */
.L_x_625:
[----:B------:R-:W3:Y:S04]  /*23ae0*/  LDL R2, [R1+0x24] ;  /* 0x0000240001027983 */ /* 0x000ee80000100800 */
[----:B------:R-:W4:Y:S04]  /*23af0*/  LDL R4, [R1+0x4] ;  /* 0x0000040001047983 */ /* 0x000f280000100800 */
[----:B------:R-:W4:Y:S01]  /*23b00*/  LDL R3, [R1+0x14] ;  /* 0x0000140001037983 */ /* 0x000f220000100800 */
[----:B-----5:R-:W-:Y:S01]  /*23b10*/  MOV R0, UR38 ;  /* 0x0000002600007c02 */ /* 0x020fe20008000f00 */
[----:B------:R-:W-:Y:S03]  /*23b20*/  BSSY B0, `(.L_x_626) ;  /* 0x0000007000007945 */ /* 0x000fe60003800000 */
[----:B------:R-:W-:-:S02]  /*23b30*/  ISETP.NE.AND P2, PT, R0, 0x3, PT ;  /* 0x000000030000780c */ /* 0x000fc40003f45270 */
[----:B---3--:R-:W-:-:S04]  /*23b40*/  LOP3.LUT R2, R2, 0x1, RZ, 0x3c, !PT ;  /* 0x0000000102027812 */ /* 0x008fc800078e3cff */
[----:B------:R-:W-:Y:S01]  /*23b50*/  SHF.L.U32 R2, R2, 0x1f, RZ ;  /* 0x0000001f02027819 */ /* 0x000fe200000006ff */
[----:B----4-:R-:W-:-:S04]  /*23b60*/  IMAD R0, R3, 0x8, R4 ;  /* 0x0000000803007824 */ /* 0x010fc800078e0204 */
[----:B------:R-:W3:Y:S02]  /*23b70*/  SYNCS.PHASECHK.TRANS64.TRYWAIT P1, [R0+URZ+0x38870], R2 ;  /* 0x03887002000075a7 */ /* 0x000ee4000802017f */
[----:B---3--:R-:W-:Y:S05]  /*23b80*/  @!P1 BRA `(.L_x_627) ;  /* 0x00000058004c9947 */ /* 0x008fea0003800000 */
.L_x_800:
[----:B------:R-:W-:Y:S05]  /*23b90*/  BSYNC B0 ;  /* 0x0000000000007941 */ /* 0x000fea0003800000 */
.L_x_626:
[----:B------:R-:W-:Y:S05]  /*23ba0*/  @!P2 BRA `(.L_x_628) ;  /* 0x000000000004a947 */ /* 0x000fea0003800000 */
[----:B------:R-:W-:Y:S01]  /*23bb0*/  BPT.TRAP 0x1 ;  /* 0x000000040000795c */ /* 0x000fe20000300000 */
.L_x_628:
[----:B---3--:R-:W3:Y:S02]  /*23bc0*/  LDL R2, [R1+0x24] ;  /* 0x0000240001027983 */ /* 0x008ee40000100800 */
[----:B---3--:R-:W-:-:S04]  /*23bd0*/  SHF.L.U32 R2, R2, 0x1f, RZ ;  /* 0x0000001f02027819 */ /* 0x008fc800000006ff */
[----:B------:R-:W3:Y:S02]  /*23be0*/  SYNCS.PHASECHK.TRANS64.TRYWAIT P1, [R0+URZ+0x38860], R2 ;  /* 0x03886002000075a7 */ /* 0x000ee4000802017f */
[----:B---3--:R-:W-:Y:S05]  /*23bf0*/  @!P1 BRA `(.L_x_629) ;  /* 0x0000005800449947 */ /* 0x008fea0003800000 */
.L_x_801:
[----:B--2---:R-:W2:Y:S04]  /*23c00*/  LDL R5, [R1+0x14] ;  /* 0x0000140001057983 */ /* 0x004ea80000100800 */
[----:B------:R-:W4:Y:S04]  /*23c10*/  LDL R14, [R1+0xc] ;  /* 0x00000c00010e7983 */ /* 0x000f280000100800 */
[----:B------:R-:W4:Y:S04]  /*23c20*/  LDL R3, [R1+0x4] ;  /* 0x0000040001037983 */ /* 0x000f280000100800 */
[----:B------:R-:W4:Y:S04]  /*23c30*/  LDL R4, [R1+0x4c] ;  /* 0x00004c0001047983 */ /* 0x000f280000100800 */
[----:B------:R0:W-:Y:S04]  /*23c40*/  STL [R1+0x84], R19 ;  /* 0x0000841301007387 */ /* 0x0001e80000100800 */
[----:B0-----:R-:W4:Y:S04]  /*23c50*/  LDL R19, [R1+0x10] ;  /* 0x0000100001137983 */ /* 0x001f280000100800 */
[----:B------:R-:W-:Y:S04]  /*23c60*/  STL [R1+0x80], R16 ;  /* 0x0000801001007387 */ /* 0x000fe80000100800 */
[----:B------:R3:W-:Y:S04]  /*23c70*/  STL [R1+0x7c], R0 ;  /* 0x00007c0001007387 */ /* 0x0007e80000100800 */
[----:B---3--:R-:W3:Y:S04]  /*23c80*/  LDL.LU R0, [R1+0x8] ;  /* 0x0000080001007983 */ /* 0x008ee80000300800 */
[----:B------:R-:W3:Y:S04]  /*23c90*/  LDL R17, [R1+0x44] ;  /* 0x0000440001117983 */ /* 0x000ee80000100800 */
[----:B------:R-:W3:Y:S01]  /*23ca0*/  LDL R16, [R1+0x2c] ;  /* 0x00002c0001107983 */ /* 0x000ee20000100800 */
[----:B------:R-:W-:Y:S05]  /*23cb0*/  WARPSYNC.ALL ;  /* 0x0000000000007948 */ /* 0x000fea0003800000 */
[----:B--2---:R-:W-:-:S05]  /*23cc0*/  IMAD.SHL.U32 R18, R5, 0x8000, RZ ;  /* 0x0000800005127824 */ /* 0x004fca00078e00ff */
[----:B----4-:R-:W-:-:S05]  /*23cd0*/  LOP3.LUT R2, R18, R14, RZ, 0xfc, !PT ;  /* 0x0000000e12027212 */ /* 0x010fca00078efcff */
[----:B------:R-:W-:-:S05]  /*23ce0*/  IMAD.IADD R2, R3, 0x1, R2 ;  /* 0x0000000103027824 */ /* 0x000fca00078e0202 */
[----:B------:R0:W2:Y:S02]  /*23cf0*/  LDSM.16.MT88.4 R8, [R2+0x10400] ;  /* 0x010400000208783b */ /* 0x0000a40000004200 */
[----:B0-----:R-:W-:-:S05]  /*23d00*/  IADD3 R2, R3, R4, R18 ;  /* 0x0000000403027210 */ /* 0x001fca0007ffe012 */
[----:B------:R-:W0:Y:S01]  /*23d10*/  LDSM.16.MT88.4 R4, [R2+0x10400] ;  /* 0x010400000204783b */ /* 0x000e220000004200 */
[----:B------:R-:W-:Y:S01]  /*23d20*/  VIADD R21, R18, 0x2000 ;  /* 0x0000200012157836 */ /* 0x000fe20000000000 */
[C-C-:B--2---:R-:W-:Y:S02]  /*23d30*/  PRMT R12, R8.reuse, 0x6420, R9.reuse ;  /* 0x00006420080c7816 */ /* 0x144fe40000000009 */
[----:B------:R-:W-:Y:S01]  /*23d40*/  PRMT R13, R8, 0x7531, R9 ;  /* 0x00007531080d7816 */ /* 0x000fe20000000009 */
[----:B------:R-:W-:Y:S01]  /*23d50*/  IMAD.MOV.U32 R9, RZ, RZ, R3 ;  /* 0x000000ffff097224 */ /* 0x000fe200078e0003 */
[----:B------:R-:W-:Y:S02]  /*23d60*/  LOP3.LUT R3, R18, R19, RZ, 0xfc, !PT ;  /* 0x0000001312037212 */ /* 0x000fe400078efcff */
[----:B------:R-:W-:Y:S02]  /*23d70*/  MOV R8, R14 ;  /* 0x0000000e00087202 */ /* 0x000fe40000000f00 */
[----:B------:R-:W-:Y:S01]  /*23d80*/  PRMT R14, R10, 0x6420, R11 ;  /* 0x000064200a0e7816 */ /* 0x000fe2000000000b */
[----:B---3--:R-:W-:Y:S01]  /*23d90*/  IMAD.IADD R3, R0, 0x1, R3 ;  /* 0x0000000100037824 */ /* 0x008fe200078e0203 */
[----:B------:R-:W-:-:S05]  /*23da0*/  PRMT R15, R10, 0x7531, R11 ;  /* 0x000075310a0f7816 */ /* 0x000fca000000000b */
[----:B------:R2:W-:Y:S01]  /*23db0*/  STSM.16.M88.4 [R3], R12 ;  /* 0x0000000c03007844 */ /* 0x0005e20000000200 */
[C-C-:B0-----:R-:W-:Y:S02]  /*23dc0*/  PRMT R10, R6.reuse, 0x6420, R7.reuse ;  /* 0x00006420060a7816 */ /* 0x141fe40000000007 */
[----:B------:R-:W-:Y:S02]  /*23dd0*/  PRMT R11, R6, 0x7531, R7 ;  /* 0x00007531060b7816 */ /* 0x000fe40000000007 */
[----:B--2---:R-:W-:Y:S01]  /*23de0*/  LOP3.LUT R3, R21, R19, RZ, 0xfc, !PT ;  /* 0x0000001315037212 */ /* 0x004fe200078efcff */
[----:B------:R-:W-:Y:S01]  /*23df0*/  IMAD.MOV.U32 R14, RZ, RZ, R8 ;  /* 0x000000ffff0e7224 */ /* 0x000fe200078e0008 */
[----:B------:R-:W-:Y:S02]  /*23e00*/  MOV R15, R9 ;  /* 0x00000009000f7202 */ /* 0x000fe40000000f00 */
[----:B------:R-:W-:Y:S01]  /*23e10*/  PRMT R8, R4, 0x6420, R5 ;  /* 0x0000642004087816 */ /* 0x000fe20000000005 */
[----:B------:R-:W-:Y:S01]  /*23e20*/  IMAD.IADD R3, R0, 0x1, R3 ;  /* 0x0000000100037824 */ /* 0x000fe200078e0203 */
[----:B------:R-:W-:-:S05]  /*23e30*/  PRMT R9, R4, 0x7531, R5 ;  /* 0x0000753104097816 */ /* 0x000fca0000000005 */
[----:B------:R0:W-:Y:S02]  /*23e40*/  STSM.16.M88.4 [R3], R8 ;  /* 0x0000000803007844 */ /* 0x0001e40000000200 */
[----:B0-----:R-:W-:Y:S02]  /*23e50*/  IMAD.MOV.U32 R10, RZ, RZ, R14 ;  /* 0x000000ffff0a7224 */ /* 0x001fe400078e000e */
[----:B------:R-:W-:Y:S01]  /*23e60*/  VIADD R8, R18, 0x4000 ;  /* 0x0000400012087836 */ /* 0x000fe20000000000 */
[----:B------:R-:W-:-:S04]  /*23e70*/  MOV R11, R15 ;  /* 0x0000000f000b7202 */ /* 0x000fc80000000f00 */
[----:B------:R-:W-:-:S05]  /*23e80*/  LOP3.LUT R3, R8, R10, RZ, 0xfc, !PT ;  /* 0x0000000a08037212 */ /* 0x000fca00078efcff */
[----:B------:R-:W-:-:S05]  /*23e90*/  IMAD.IADD R3, R11, 0x1, R3 ;  /* 0x000000010b037824 */ /* 0x000fca00078e0203 */
[----:B------:R0:W2:Y:S01]  /*23ea0*/  LDSM.16.MT88.4 R4, [R3+0x10400] ;  /* 0x010400000304783b */ /* 0x0000a20000004200 */
[----:B------:R-:W-:Y:S01]  /*23eb0*/  VIADD R20, R18, 0x6000 ;  /* 0x0000600012147836 */ /* 0x000fe20000000000 */
[----:B0-----:R-:W-:Y:S02]  /*23ec0*/  LOP3.LUT R3, R8, R19, RZ, 0xfc, !PT ;  /* 0x0000001308037212 */ /* 0x001fe400078efcff */
[C-C-:B--2---:R-:W-:Y:S02]  /*23ed0*/  PRMT R12, R4.reuse, 0x6420, R5.reuse ;  /* 0x00006420040c7816 */ /* 0x144fe40000000005 */
[----:B------:R-:W-:Y:S02]  /*23ee0*/  PRMT R13, R4, 0x7531, R5 ;  /* 0x00007531040d7816 */ /* 0x000fe40000000005 */
[C-C-:B------:R-:W-:Y:S02]  /*23ef0*/  PRMT R14, R6.reuse, 0x6420, R7.reuse ;  /* 0x00006420060e7816 */ /* 0x140fe40000000007 */
[----:B------:R-:W-:-:S02]  /*23f00*/  PRMT R15, R6, 0x7531, R7 ;  /* 0x00007531060f7816 */ /* 0x000fc40000000007 */
[----:B------:R-:W0:Y:S01]  /*23f10*/  LDSM.16.MT88.4 R4, [R2+0x14400] ;  /* 0x014400000204783b */ /* 0x000e220000004200 */
[----:B------:R-:W-:-:S05]  /*23f20*/  IMAD.IADD R3, R0, 0x1, R3 ;  /* 0x0000000100037824 */ /* 0x000fca00078e0203 */
[----:B------:R2:W-:Y:S02]  /*23f30*/  STSM.16.M88.4 [R3], R12 ;  /* 0x0000000c03007844 */ /* 0x0005e40000000200 */
[----:B--2---:R-:W-:Y:S01]  /*23f40*/  LOP3.LUT R3, R20, R19, RZ, 0xfc, !PT ;  /* 0x0000001314037212 */ /* 0x004fe200078efcff */
[----:B------:R-:W-:Y:S01]  /*23f50*/  IMAD.MOV.U32 R15, RZ, RZ, R11 ;  /* 0x000000ffff0f7224 */ /* 0x000fe200078e000b */
[----:B------:R-:W-:-:S03]  /*23f60*/  MOV R14, R10 ;  /* 0x0000000a000e7202 */ /* 0x000fc60000000f00 */
[----:B------:R-:W-:Y:S01]  /*23f70*/  IMAD.IADD R3, R0, 0x1, R3 ;  /* 0x0000000100037824 */ /* 0x000fe200078e0203 */
[C-C-:B0-----:R-:W-:Y:S02]  /*23f80*/  PRMT R8, R4.reuse, 0x6420, R5.reuse ;  /* 0x0000642004087816 */ /* 0x141fe40000000005 */
[----:B------:R-:W-:Y:S02]  /*23f90*/  PRMT R9, R4, 0x7531, R5 ;  /* 0x0000753104097816 */ /* 0x000fe40000000005 */
[C-C-:B------:R-:W-:Y:S02]  /*23fa0*/  PRMT R10, R6.reuse, 0x6420, R7.reuse ;  /* 0x00006420060a7816 */ /* 0x140fe40000000007 */
[----:B------:R-:W-:-:S05]  /*23fb0*/  PRMT R11, R6, 0x7531, R7 ;  /* 0x00007531060b7816 */ /* 0x000fca0000000007 */
[----:B------:R0:W-:Y:S02]  /*23fc0*/  STSM.16.M88.4 [R3], R8 ;  /* 0x0000000803007844 */ /* 0x0001e40000000200 */
[----:B0-----:R-:W-:Y:S01]  /*23fd0*/  VIADD R3, R18, 0x1000 ;  /* 0x0000100012037836 */ /* 0x001fe20000000000 */
[----:B------:R-:W-:Y:S01]  /*23fe0*/  MOV R10, R14 ;  /* 0x0000000e000a7202 */ /* 0x000fe20000000f00 */
[----:B------:R-:W-:-:S03]  /*23ff0*/  IMAD.MOV.U32 R11, RZ, RZ, R15 ;  /* 0x000000ffff0b7224 */ /* 0x000fc600078e000f */
[----:B------:R-:W-:-:S05]  /*24000*/  LOP3.LUT R3, R3, R10, RZ, 0xfc, !PT ;  /* 0x0000000a03037212 */ /* 0x000fca00078efcff */
[----:B------:R-:W-:-:S05]  /*24010*/  IMAD.IADD R3, R11, 0x1, R3 ;  /* 0x000000010b037824 */ /* 0x000fca00078e0203 */
[----:B------:R0:W2:Y:S02]  /*24020*/  LDSM.16.MT88.4 R4, [R3+0x10400] ;  /* 0x010400000304783b */ /* 0x0000a40000004200 */
[----:B0-----:R-:W-:Y:S02]  /*24030*/  IADD3 R3, R17, R18, RZ ;  /* 0x0000001211037210 */ /* 0x001fe40007ffe0ff */
[C-C-:B--2---:R-:W-:Y:S02]  /*24040*/  PRMT R12, R4.reuse, 0x6420, R5.reuse ;  /* 0x00006420040c7816 */ /* 0x144fe40000000005 */
[----:B------:R-:W-:Y:S02]  /*24050*/  PRMT R13, R4, 0x7531, R5 ;  /* 0x00007531040d7816 */ /* 0x000fe40000000005 */
[C-C-:B------:R-:W-:Y:S02]  /*24060*/  PRMT R14, R6.reuse, 0x6420, R7.reuse ;  /* 0x00006420060e7816 */ /* 0x140fe40000000007 */
[----:B------:R-:W-:-:S02]  /*24070*/  PRMT R15, R6, 0x7531, R7 ;  /* 0x00007531060f7816 */ /* 0x000fc40000000007 */
[----:B------:R-:W0:Y:S01]  /*24080*/  LDSM.16.MT88.4 R4, [R2+0x11400] ;  /* 0x011400000204783b */ /* 0x000e220000004200 */
[C---:B------:R-:W-:Y:S02]  /*24090*/  IADD3 R17, R0.reuse, R3, R19 ;  /* 0x0000000300117210 */ /* 0x040fe40007ffe013 */
[----:B------:R-:W-:-:S03]  /*240a0*/  IADD3 R3, R0, R16, R3 ;  /* 0x0000001000037210 */ /* 0x000fc60007ffe003 */
[----:B------:R2:W-:Y:S02]  /*240b0*/  STSM.16.M88.4 [R17], R12 ;  /* 0x0000000c11007844 */ /* 0x0005e40000000200 */
[----:B--2---:R-:W-:Y:S02]  /*240c0*/  IMAD.MOV.U32 R14, RZ, RZ, R10 ;  /* 0x000000ffff0e7224 */ /* 0x004fe400078e000a */
[----:B------:R-:W-:Y:S01]  /*240d0*/  IMAD.MOV.U32 R15, RZ, RZ, R11 ;  /* 0x000000ffff0f7224 */ /* 0x000fe200078e000b */
[C-C-:B0-----:R-:W-:Y:S02]  /*240e0*/  PRMT R8, R4.reuse, 0x6420, R5.reuse ;  /* 0x0000642004087816 */ /* 0x141fe40000000005 */
[----:B------:R-:W-:Y:S02]  /*240f0*/  PRMT R9, R4, 0x7531, R5 ;  /* 0x0000753104097816 */ /* 0x000fe40000000005 */
[C-C-:B------:R-:W-:Y:S02]  /*24100*/  PRMT R10, R6.reuse, 0x6420, R7.reuse ;  /* 0x00006420060a7816 */ /* 0x140fe40000000007 */
[----:B------:R-:W-:Y:S01]  /*24110*/  PRMT R11, R6, 0x7531, R7 ;  /* 0x00007531060b7816 */ /* 0x000fe20000000007 */
[----:B------:R-:W-:-:S04]  /*24120*/  VIADD R4, R18, 0x5000 ;  /* 0x0000500012047836 */ /* 0x000fc80000000000 */
[----:B------:R0:W-:Y:S02]  /*24130*/  STSM.16.M88.4 [R3], R8 ;  /* 0x0000000803007844 */ /* 0x0001e40000000200 */
[----:B0-----:R-:W-:Y:S01]  /*24140*/  IMAD.MOV.U32 R10, RZ, RZ, R14 ;  /* 0x000000ffff0a7224 */ /* 0x001fe200078e000e */
[----:B------:R-:W-:-:S04]  /*24150*/  MOV R11, R15 ;  /* 0x0000000f000b7202 */ /* 0x000fc80000000f00 */
[----:B------:R-:W-:-:S05]  /*24160*/  LOP3.LUT R4, R4, R10, RZ, 0xfc, !PT ;  /* 0x0000000a04047212 */ /* 0x000fca00078efcff */
[----:B------:R-:W-:-:S06]  /*24170*/  IMAD.IADD R4, R11, 0x1, R4 ;  /* 0x000000010b047824 */ /* 0x000fcc00078e0204 */
[----:B------:R-:W0:Y:S02]  /*24180*/  LDSM.16.MT88.4 R4, [R4+0x10400] ;  /* 0x010400000404783b */ /* 0x000e240000004200 */
[C-C-:B0-----:R-:W-:Y:S02]  /*24190*/  PRMT R12, R4.reuse, 0x6420, R5.reuse ;  /* 0x00006420040c7816 */ /* 0x141fe40000000005 */
[----:B------:R-:W-:Y:S02]  /*241a0*/  PRMT R13, R4, 0x7531, R5 ;  /* 0x00007531040d7816 */ /* 0x000fe40000000005 */
[C-C-:B------:R-:W-:Y:S02]  /*241b0*/  PRMT R14, R6.reuse, 0x6420, R7.reuse ;  /* 0x00006420060e7816 */ /* 0x140fe40000000007 */
[----:B------:R-:W-:Y:S02]  /*241c0*/  PRMT R15, R6, 0x7531, R7 ;  /* 0x00007531060f7816 */ /* 0x000fe40000000007 */
[----:B------:R-:W0:Y:S04]  /*241d0*/  LDSM.16.MT88.4 R4, [R2+0x15400] ;  /* 0x015400000204783b */ /* 0x000e280000004200 */
[----:B------:R2:W-:Y:S04]  /*241e0*/  STSM.16.M88.4 [R17+0x4000], R12 ;  /* 0x0040000c11007844 */ /* 0x0005e80000000200 */
[----:B--2---:R-:W2:Y:S01]  /*241f0*/  LDL R17, [R1+0x40] ;  /* 0x0000400001117983 */ /* 0x004ea20000100800 */
[----:B------:R-:W-:Y:S01]  /*24200*/  IMAD.MOV.U32 R14, RZ, RZ, R10 ;  /* 0x000000ffff0e7224 */ /* 0x000fe200078e000a */
[----:B------:R-:W-:-:S02]  /*24210*/  MOV R15, R11 ;  /* 0x0000000b000f7202 */ /* 0x000fc40000000f00 */
[C-C-:B0-----:R-:W-:Y:S02]  /*24220*/  PRMT R8, R4.reuse, 0x6420, R5.reuse ;  /* 0x0000642004087816 */ /* 0x141fe40000000005 */
[----:B------:R-:W-:Y:S02]  /*24230*/  PRMT R9, R4, 0x7531, R5 ;  /* 0x0000753104097816 */ /* 0x000fe40000000005 */
[C-C-:B------:R-:W-:Y:S02]  /*24240*/  PRMT R10, R6.reuse, 0x6420, R7.reuse ;  /* 0x00006420060a7816 */ /* 0x140fe40000000007 */
[----:B------:R-:W-:-:S05]  /*24250*/  PRMT R11, R6, 0x7531, R7 ;  /* 0x00007531060b7816 */ /* 0x000fca0000000007 */
[----:B------:R0:W-:Y:S02]  /*24260*/  STSM.16.M88.4 [R3+0x4000], R8 ;  /* 0x0040000803007844 */ /* 0x0001e40000000200 */
[----:B0-----:R-:W-:Y:S02]  /*24270*/  IMAD.MOV.U32 R10, RZ, RZ, R14 ;  /* 0x000000ffff0a7224 */ /* 0x001fe400078e000e */
[----:B------:R-:W-:-:S03]  /*24280*/  IMAD.MOV.U32 R11, RZ, RZ, R15 ;  /* 0x000000ffff0b7224 */ /* 0x000fc600078e000f */
        /* <DEDUP_REMOVED lines=9> */
[----:B------:R-:W-:Y:S02]  /*24320*/  PRMT R9, R4, 0x7531, R5 ;  /* 0x0000753104097816 */ /* 0x000fe40000000005 */
[----:B--2---:R-:W-:-:S04]  /*24330*/  IADD3 R3, R17, R18, RZ ;  /* 0x0000001211037210 */ /* 0x004fc80007ffe0ff */
[C---:B------:R-:W-:Y:S02]  /*24340*/  IADD3 R17, R0.reuse, R3, R19 ;  /* 0x0000000300117210 */ /* 0x040fe40007ffe013 */
[----:B------:R-:W-:-:S03]  /*24350*/  IADD3 R3, R0, R16, R3 ;  /* 0x0000001000037210 */ /* 0x000fc60007ffe003 */
[----:B------:R0:W-:Y:S02]  /*24360*/  STSM.16.M88.4 [R17], R12 ;  /* 0x0000000c11007844 */ /* 0x0001e40000000200 */
[----:B0-----:R-:W-:Y:S01]  /*24370*/  IMAD.MOV.U32 R14, RZ, RZ, R10 ;  /* 0x000000ffff0e7224 */ /* 0x001fe200078e000a */
[C---:B------:R-:W-:Y:S01]  /*24380*/  PRMT R10, R6.reuse, 0x6420, R7 ;  /* 0x00006420060a7816 */ /* 0x040fe20000000007 */
[----:B------:R-:W-:Y:S01]  /*24390*/  IMAD.MOV.U32 R15, RZ, RZ, R11 ;  /* 0x000000ffff0f7224 */ /* 0x000fe200078e000b */
[----:B------:R-:W-:-:S05]  /*243a0*/  PRMT R11, R6, 0x7531, R7 ;  /* 0x00007531060b7816 */ /* 0x000fca0000000007 */
        /* <DEDUP_REMOVED lines=13> */
[----:B------:R-:W-:-:S02]  /*24480*/  IMAD.MOV.U32 R14, RZ, RZ, R10 ;  /* 0x000000ffff0e7224 */ /* 0x000fc400078e000a */
[----:B------:R-:W-:Y:S01]  /*24490*/  IMAD.MOV.U32 R15, RZ, RZ, R11 ;  /* 0x000000ffff0f7224 */ /* 0x000fe200078e000b */
[C-C-:B0-----:R-:W-:Y:S02]  /*244a0*/  PRMT R8, R4.reuse, 0x6420, R5.reuse ;  /* 0x0000642004087816 */ /* 0x141fe40000000005 */
[----:B------:R-:W-:Y:S02]  /*244b0*/  PRMT R9, R4, 0x7531, R5 ;  /* 0x0000753104097816 */ /* 0x000fe40000000005 */
[C-C-:B------:R-:W-:Y:S02]  /*244c0*/  PRMT R10, R6.reuse, 0x6420, R7.reuse ;  /* 0x00006420060a7816 */ /* 0x140fe40000000007 */
[----:B------:R-:W-:-:S05]  /*244d0*/  PRMT R11, R6, 0x7531, R7 ;  /* 0x00007531060b7816 */ /* 0x000fca0000000007 */
[----:B------:R0:W-:Y:S02]  /*244e0*/  STSM.16.M88.4 [R3+0x4000], R8 ;  /* 0x0040000803007844 */ /* 0x0001e40000000200 */
[----:B0-----:R-:W-:Y:S01]  /*244f0*/  VIADD R3, R18, 0x3000 ;  /* 0x0000300012037836 */ /* 0x001fe20000000000 */
[----:B------:R-:W-:Y:S01]  /*24500*/  MOV R10, R14 ;  /* 0x0000000e000a7202 */ /* 0x000fe20000000f00 */
[----:B------:R-:W-:-:S03]  /*24510*/  IMAD.MOV.U32 R11, RZ, RZ, R15 ;  /* 0x000000ffff0b7224 */ /* 0x000fc600078e000f */
[----:B------:R-:W-:-:S05]  /*24520*/  LOP3.LUT R3, R3, R10, RZ, 0xfc, !PT ;  /* 0x0000000a03037212 */ /* 0x000fca00078efcff */
[----:B------:R-:W-:-:S05]  /*24530*/  IMAD.IADD R3, R11, 0x1, R3 ;  /* 0x000000010b037824 */ /* 0x000fca00078e0203 */
[----:B------:R-:W0:Y:S02]  /*24540*/  LDSM.16.MT88.4 R4, [R3+0x10400] ;  /* 0x010400000304783b */ /* 0x000e240000004200 */
[----:B0-----:R-:W-:Y:S02]  /*24550*/  PRMT R12, R4, 0x6420, R5 ;  /* 0x00006420040c7816 */ /* 0x001fe40000000005 */
[----:B--2---:R-:W-:-:S04]  /*24560*/  IADD3 R3, R17, R18, RZ ;  /* 0x0000001211037210 */ /* 0x004fc80007ffe0ff */
[C---:B------:R-:W-:Y:S02]  /*24570*/  IADD3 R17, R0.reuse, R3, R19 ;  /* 0x0000000300117210 */ /* 0x040fe40007ffe013 */
[----:B------:R0:W5:Y:S01]  /*24580*/  LDL.LU R19, [R1+0x84] ;  /* 0x0000840001137983 */ /* 0x0001620000300800 */
[----:B------:R-:W-:-:S03]  /*24590*/  IADD3 R3, R0, R16, R3 ;  /* 0x0000001000037210 */ /* 0x000fc60007ffe003 */
[----:B------:R0:W5:Y:S04]  /*245a0*/  LDL.LU R16, [R1+0x80] ;  /* 0x0000800001107983 */ /* 0x0001680000300800 */
[----:B------:R0:W5:Y:S01]  /*245b0*/  LDL.LU R0, [R1+0x7c] ;  /* 0x00007c0001007983 */ /* 0x0001620000300800 */
[----:B------:R-:W-:Y:S02]  /*245c0*/  PRMT R13, R4, 0x7531, R5 ;  /* 0x00007531040d7816 */ /* 0x000fe40000000005 */
[C-C-:B------:R-:W-:Y:S02]  /*245d0*/  PRMT R14, R6.reuse, 0x6420, R7.reuse ;  /* 0x00006420060e7816 */ /* 0x140fe40000000007 */
[----:B------:R-:W-:Y:S02]  /*245e0*/  PRMT R15, R6, 0x7531, R7 ;  /* 0x00007531060f7816 */ /* 0x000fe40000000007 */
[----:B------:R-:W2:Y:S04]  /*245f0*/  LDSM.16.MT88.4 R4, [R2+0x13400] ;  /* 0x013400000204783b */ /* 0x000ea80000004200 */
[----:B------:R3:W-:Y:S02]  /*24600*/  STSM.16.M88.4 [R17], R12 ;  /* 0x0000000c11007844 */ /* 0x0007e40000000200 */
[----:B---3--:R-:W-:-:S02]  /*24610*/  IMAD.MOV.U32 R14, RZ, RZ, R10 ;  /* 0x000000ffff0e7224 */ /* 0x008fc400078e000a */
[----:B------:R-:W-:Y:S01]  /*24620*/  IMAD.MOV.U32 R15, RZ, RZ, R11 ;  /* 0x000000ffff0f7224 */ /* 0x000fe200078e000b */
[C-C-:B--2---:R-:W-:Y:S02]  /*24630*/  PRMT R8, R4.reuse, 0x6420, R5.reuse ;  /* 0x0000642004087816 */ /* 0x144fe40000000005 */
[----:B------:R-:W-:Y:S01]  /*24640*/  PRMT R9, R4, 0x7531, R5 ;  /* 0x0000753104097816 */ /* 0x000fe20000000005 */
[----:B------:R-:W-:Y:S01]  /*24650*/  VIADD R4, R18, 0x7000 ;  /* 0x0000700012047836 */ /* 0x000fe20000000000 */
[----:B------:R-:W-:-:S04]  /*24660*/  PRMT R10, R6, 0x6420, R7 ;  /* 0x00006420060a7816 */ /* 0x000fc80000000007 */
[----:B------:R-:W-:Y:S02]  /*24670*/  LOP3.LUT R4, R4, R14, RZ, 0xfc, !PT ;  /* 0x0000000e04047212 */ /* 0x000fe400078efcff */
[----:B------:R-:W-:Y:S02]  /*24680*/  PRMT R11, R6, 0x7531, R7 ;  /* 0x00007531060b7816 */ /* 0x000fe40000000007 */
[----:B------:R-:W-:-:S03]  /*24690*/  IADD3 R4, R15, R4, RZ ;  /* 0x000000040f047210 */ /* 0x000fc60007ffe0ff */
        /* <DEDUP_REMOVED lines=21> */
.L_x_630:
[----:B------:R-:W3:Y:S01]  /*247f0*/  LDL.LU R2, [R1+0x14] ;  /* 0x0000140001027983 */ /* 0x000ee20000300800 */
[----:B--2--5:R2:W-:Y:S03]  /*24800*/  SYNCS.ARRIVE.TRANS64.A1T0 RZ, [R0+URZ+0x38850], RZ ;  /* 0x038850ff00ff79a7 */ /* 0x0245e6000810003f */
[----:B0-----:R-:W4:Y:S01]  /*24810*/  LDL.LU R3, [R1+0x24] ;  /* 0x0000240001037983 */ /* 0x001f220000300800 */
[----:B--2---:R-:W-:-:S05]  /*24820*/  @!P0 VIADD R0, R0, 0x38880 ;  /* 0x0003888000008836 */ /* 0x004fca0000000000 */
[----:B------:R-:W-:Y:S01]  /*24830*/  @!P0 PRMT R0, RZ, 0x654, R0 ;  /* 0x00000654ff008816 */ /* 0x000fe20000000000 */
[----:B------:R-:W-:Y:S06]  /*24840*/  BAR.SYNC.DEFER_BLOCKING 0x2, 0x80 ;  /* 0x0082000000007b1d */ /* 0x000fec0000010000 */
[----:B------:R3:W-:Y:S02]  /*24850*/  @!P0 SYNCS.ARRIVE.TRANS64.RED.A1T0 RZ, [R0+URZ], RZ ;  /* 0x000000ff00ff89a7 */ /* 0x0007e4000810043f */
[----:B---3--:R-:W-:-:S05]  /*24860*/  VIADD R0, R2, 0x1 ;  /* 0x0000000102007836 */ /* 0x008fca0000000000 */
[----:B------:R-:W-:-:S04]  /*24870*/  ISETP.NE.AND P0, PT, R0, 0x2, PT ;  /* 0x000000020000780c */ /* 0x000fc80003f05270 */
[----:B------:R-:W-:Y:S02]  /*24880*/  SEL R2, RZ, 0x1, P0 ;  /* 0x00000001ff027807 */ /* 0x000fe40000000000 */
[----:B------:R-:W-:Y:S02]  /*24890*/  SEL R0, R0, RZ, P0 ;  /* 0x000000ff00007207 */ /* 0x000fe40000000000 */
[----:B----4-:R-:W-:-:S03]  /*248a0*/  LOP3.LUT R3, R3, R2, RZ, 0x3c, !PT ;  /* 0x0000000203037212 */ /* 0x010fc600078e3cff */
[----:B------:R0:W-:Y:S04]  /*248b0*/  STL [R1+0x14], R0 ;  /* 0x0000140001007387 */ /* 0x0001e80000100800 */
[----:B------:R0:W-:Y:S02]  /*248c0*/  STL [R1+0x24], R3 ;  /* 0x0000240301007387 */ /* 0x0001e40000100800 */
.L_x_575:
[----:B0-----:R-:W2:Y:S02]  /*248d0*/  LDL R0, [R1+0x34] ;  /* 0x0000340001007983 */ /* 0x001ea40000100800 */
[----:B--2---:R-:W-:-:S13]  /*248e0*/  LOP3.LUT P0, RZ, R0, 0x2, RZ, 0xc0, !PT ;  /* 0x0000000200ff7812 */ /* 0x004fda000780c0ff */
[----:B------:R-:W-:Y:S05]  /*248f0*/  @!P0 BRA `(.L_x_631) ;  /* 0x0000000000288947 */ /* 0x000fea0003800000 */
[----:B------:R-:W-:Y:S05]  /*24900*/  WARPSYNC.ALL ;  /* 0x0000000000007948 */ /* 0x000fea0003800000 */
[----:B------:R-:W0:Y:S08]  /*24910*/  S2UR UR5, SR_CgaCtaId ;  /* 0x00000000000579c3 */ /* 0x000e300000008800 */
[----:B------:R-:W-:Y:S06]  /*24920*/  BAR.SYNC.DEFER_BLOCKING 0x5, 0x180 ;  /* 0x0146000000007b1d */ /* 0x000fec0000010000 */
[----:B------:R-:W-:-:S02]  /*24930*/  UMOV UR4, 0x400 ;  /* 0x0000040000047882 */ /* 0x000fc40000000000 */
[----:B0-----:R-:W-:-:S06]  /*24940*/  ULEA UR4, UR5, UR4, 0x18 ;  /* 0x0000000405047291 */ /* 0x001fcc000f8ec03f */
[----:B------:R-:W-:-:S05]  /*24950*/  IMAD.U32 R0, RZ, RZ, UR4 ;  /* 0x00000004ff007e24 */ /* 0x000fca000f8e00ff */
[----:B------:R2:W3:Y:S04]  /*24960*/  LDS.128 R16, [R0+0x388d0] ;  /* 0x0388d00000107984 */ /* 0x0004e80000000c00 */
[----:B------:R2:W-:Y:S01]  /*24970*/  STL [R1+0x4], R0 ;  /* 0x0000040001007387 */ /* 0x0005e20000100800 */
[----:B------:R-:W-:Y:S06]  /*24980*/  BAR.ARV 0x4, 0x180 ;  /* 0x0106000000007b1d */ /* 0x000fec0000002000 */
[----:B------:R-:W-:Y:S05]  /*24990*/  BRA `(.L_x_632) ;  /* 0x0000000800547947 */ /* 0x000fea0003800000 */
.L_x_631:
[----:B------:R-:W0:Y:S01]  /*249a0*/  S2R R0, SR_TID.X ;  /* 0x0000000000007919 */ /* 0x000e220000002100 */
[----:B------:R-:W-:Y:S01]  /*249b0*/  UMOV UR4, 0xffffffff ;  /* 0xffffffff00047882 */ /* 0x000fe20000000000 */
[----:B0-----:R-:W-:-:S04]  /*249c0*/  LOP3.LUT R6, R0, 0x1f, RZ, 0xc0, !PT ;  /* 0x0000001f00067812 */ /* 0x001fc800078ec0ff */
[----:B------:R-:W-:Y:S01]  /*249d0*/  ISETP.NE.AND P0, PT, R6, 0x1f, PT ;  /* 0x0000001f0600780c */ /* 0x000fe20003f05270 */
[----:B------:R-:W-:-:S12]  /*249e0*/  BRA.DIV UR4, `(.L_x_633) ;  /* 0x0000004a04dc7947 */ /* 0x000fd8000b800000 */
[----:B------:R-:W-:Y:S01]  /*249f0*/  IADD3 R0, R19, R6, RZ ;  /* 0x0000000613007210 */ /* 0x000fe20007ffe0ff */
[----:B------:R-:W-:-:S03]  /*24a00*/  ULDC UR4, c[0x0][0xc3c] ;  /* 0x00030f0000047ab9 */ /* 0x000fc60000000800 */
[----:B------:R-:W-:-:S13]  /*24a10*/  ISETP.GE.OR P1, PT, R0, UR4, !P0 ;  /* 0x0000000400007c0c */ /* 0x000fda000c726670 */
[----:B------:R-:W0:Y:S02]  /*24a20*/  @!P1 LDC.64 R2, c[0x0][0xc80] ;  /* 0x00032000ff029b82 */ /* 0x000e240000000a00 */
[----:B0-----:R-:W-:-:S06]  /*24a30*/  @!P1 IMAD.WIDE R2, R0, 0x4, R2 ;  /* 0x0000000400029825 */ /* 0x001fcc00078e0202 */
[----:B------:R0:W2:Y:S01]  /*24a40*/  @!P1 LDG.E R3, desc[UR42][R2.64] ;  /* 0x0000002a02039981 */ /* 0x0000a2000c1e1900 */
[C---:B------:R-:W-:Y:S02]  /*24a50*/  ISETP.GE.U32.AND P2, PT, R6.reuse, 0x2, PT ;  /* 0x000000020600780c */ /* 0x040fe40003f46070 */
[C---:B------:R-:W-:Y:S01]  /*24a60*/  ISETP.GE.U32.AND P3, PT, R6.reuse, 0x4, PT ;  /* 0x000000040600780c */ /* 0x040fe20003f66070 */
[----:B------:R-:W-:Y:S01]  /*24a70*/  SHFL.IDX PT, R0, R16, RZ, 0x1f ;  /* 0x00001fff10007589 */ /* 0x000fe200000e0000 */
[C---:B------:R-:W-:Y:S02]  /*24a80*/  ISETP.GE.U32.AND P4, PT, R6.reuse, 0x8, PT ;  /* 0x000000080600780c */ /* 0x040fe40003f86070 */
[C---:B------:R-:W-:Y:S01]  /*24a90*/  ISETP.GE.U32.AND P5, PT, R6.reuse, 0x10, PT ;  /* 0x000000100600780c */ /* 0x040fe20003fa6070 */
[----:B------:R-:W-:Y:S01]  /*24aa0*/  SHFL.IDX PT, R4, R16, 0x1, 0x1f ;  /* 0x00201f0010047f89 */ /* 0x000fe200000e0000 */
[----:B0-----:R-:W-:Y:S02]  /*24ab0*/  IMAD.MOV.U32 R2, RZ, RZ, RZ ;  /* 0x000000ffff027224 */ /* 0x001fe400078e00ff */
[----:B--2---:R-:W-:Y:S01]  /*24ac0*/  @!P1 IMAD.MOV.U32 R2, RZ, RZ, R3 ;  /* 0x000000ffff029224 */ /* 0x004fe200078e0003 */
[----:B------:R-:W-:-:S04]  /*24ad0*/  ISETP.NE.AND P1, PT, R6, RZ, PT ;  /* 0x000000ff0600720c */ /* 0x000fc80003f25270 */
        /* <DEDUP_REMOVED lines=15> */
[----:B------:R0:W2:Y:S02]  /*24bd0*/  SHFL.IDX PT, R5, R3, 0x1f, 0x1f ;  /* 0x03e01f0003057f89 */ /* 0x0000a400000e0000 */
.L_x_811:
[----:B------:R-:W-:Y:S01]  /*24be0*/  ULDC UR4, c[0x0][0xc38] ;  /* 0x00030e0000047ab9 */ /* 0x000fe20000000800 */
[----:B------:R-:W-:Y:S01]  /*24bf0*/  IMAD.MOV.U32 R6, RZ, RZ, R3 ;  /* 0x000000ffff067224 */ /* 0x000fe200078e0003 */
[----:B------:R-:W-:-:S05]  /*24c00*/  MOV R16, UR4 ;  /* 0x0000000400107c02 */ /* 0x000fca0008000f00 */
[----:B--2---:R-:W-:-:S04]  /*24c10*/  IMAD R5, R5, R16, RZ ;  /* 0x0000001005057224 */ /* 0x004fc800078e02ff */
[----:B------:R-:W-:-:S05]  /*24c20*/  IMAD.IADD R4, R4, 0x1, R5 ;  /* 0x0000000104047824 */ /* 0x000fca00078e0205 */
[----:B------:R-:W-:-:S13]  /*24c30*/  ISETP.GT.AND P6, PT, R4, R0, PT ;  /* 0x000000000400720c */ /* 0x000fda0003fc4270 */
[----:B------:R-:W-:Y:S05]  /*24c40*/  @P6 BRA `(.L_x_634) ;  /* 0x0000000000a06947 */ /* 0x000fea0003800000 */
.L_x_639:
[----:B------:R-:W2:Y:S01]  /*24c50*/  LDC R2, c[0x0][0xc3c] ;  /* 0x00030f00ff027b82 */ /* 0x000ea20000000800 */
[----:B------:R-:W-:-:S05]  /*24c60*/  VIADD R19, R19, 0x1f ;  /* 0x0000001f13137836 */ /* 0x000fca0000000000 */
[----:B--2---:R-:W-:-:S13]  /*24c70*/  ISETP.GE.AND P6, PT, R19, R2, PT ;  /* 0x000000021300720c */ /* 0x004fda0003fc6270 */
[----:B------:R-:W-:Y:S05]  /*24c80*/  @P6 BRA `(.L_x_635) ;  /* 0x00000004004c6947 */ /* 0x000fea0003800000 */
[----:B0-----:R-:W0:Y:S01]  /*24c90*/  S2R R3, SR_TID.X ;  /* 0x0000000000037919 */ /* 0x001e220000002100 */
[----:B------:R-:W-:Y:S01]  /*24ca0*/  BSSY B0, `(.L_x_636) ;  /* 0x0000009000007945 */ /* 0x000fe20003800000 */
[----:B0-----:R-:W-:-:S04]  /*24cb0*/  LOP3.LUT R3, R3, 0x1f, RZ, 0xc0, !PT ;  /* 0x0000001f03037812 */ /* 0x001fc800078ec0ff */
[----:B------:R-:W-:-:S04]  /*24cc0*/  IADD3 R3, R19, R3, RZ ;  /* 0x0000000313037210 */ /* 0x000fc80007ffe0ff */
[----:B------:R-:W-:Y:S01]  /*24cd0*/  ISETP.GE.OR P6, PT, R3, R2, !P0 ;  /* 0x000000020300720c */ /* 0x000fe200047c6670 */
[----:B------:R-:W-:-:S12]  /*24ce0*/  IMAD.MOV.U32 R2, RZ, RZ, RZ ;  /* 0x000000ffff027224 */ /* 0x000fd800078e00ff */
[----:B------:R-:W-:Y:S05]  /*24cf0*/  @P6 BRA `(.L_x_637) ;  /* 0x00000000000c6947 */ /* 0x000fea0003800000 */
[----:B------:R-:W0:Y:S02]  /*24d00*/  LDC.64 R6, c[0x0][0xc80] ;  /* 0x00032000ff067b82 */ /* 0x000e240000000a00 */
[----:B0-----:R-:W-:-:S06]  /*24d10*/  IMAD.WIDE R2, R3, 0x4, R6 ;  /* 0x0000000403027825 */ /* 0x001fcc00078e0206 */
[----:B------:R0:W5:Y:S02]  /*24d20*/  LDG.E R2, desc[UR42][R2.64] ;  /* 0x0000002a02027981 */ /* 0x000164000c1e1900 */
.L_x_637:
[----:B------:R-:W-:Y:S05]  /*24d30*/  BSYNC B0 ;  /* 0x0000000000007941 */ /* 0x000fea0003800000 */
.L_x_636:
[----:B------:R-:W-:-:S03]  /*24d40*/  UMOV UR4, 0xffffffff ;  /* 0xffffffff00047882 */ /* 0x000fc60000000000 */
[----:B------:R-:W-:Y:S05]  /*24d50*/  BRA.DIV UR4, `(.L_x_638) ;  /* 0x0000004e043c7947 */ /* 0x000fea000b800000 */
[----:B0----5:R-:W0:Y:S02]  /*24d60*/  SHFL.UP PT, R3, R2, 0x1, RZ ;  /* 0x0420000002037989 */ /* 0x021e2400000e00ff */
        /* <DEDUP_REMOVED lines=14> */
[----:B------:R0:W2:Y:S02]  /*24e50*/  SHFL.IDX PT, R5, R3, 0x1f, 0x1f ;  /* 0x03e01f0003057f89 */ /* 0x0000a400000e0000 */
.L_x_819:
[----:B------:R-:W-:Y:S02]  /*24e60*/  ULDC UR4, c[0x0][0xc38] ;  /* 0x00030e0000047ab9 */ /* 0x000fe40000000800 */
[----:B------:R-:W-:-:S04]  /*24e70*/  IMAD.U32 R16, RZ, RZ, UR4 ;  /* 0x00000004ff107e24 */ /* 0x000fc8000f8e00ff */
[----:B--2---:R-:W-:-:S05]  /*24e80*/  IMAD R5, R5, R16, RZ ;  /* 0x0000001005057224 */ /* 0x004fca00078e02ff */
[----:B------:R-:W-:-:S04]  /*24e90*/  IADD3 R4, R5, R4, RZ ;  /* 0x0000000405047210 */ /* 0x000fc80007ffe0ff */
[----:B------:R-:W-:-:S13]  /*24ea0*/  ISETP.GT.AND P6, PT, R4, R0, PT ;  /* 0x000000000400720c */ /* 0x000fda0003fc4270 */
[----:B------:R-:W-:Y:S05]  /*24eb0*/  @!P6 BRA `(.L_x_639) ;  /* 0xfffffffc0064e947 */ /* 0x000fea000383ffff */
[----:B------:R-:W-:-:S07]  /*24ec0*/  IMAD.MOV.U32 R6, RZ, RZ, R3 ;  /* 0x000000ffff067224 */ /* 0x000fce00078e0003 */
.L_x_634:
[----:B------:R-:W-:Y:S01]  /*24ed0*/  IMAD.IADD R5, R4, 0x1, -R5 ;  /* 0x0000000104057824 */ /* 0x000fe200078e0a05 */
[----:B------:R-:W-:-:S03]  /*24ee0*/  UMOV UR4, 0xffffffff ;  /* 0xffffffff00047882 */ /* 0x000fc60000000000 */
[----:B0-----:R-:W-:-:S05]  /*24ef0*/  IMAD R3, R6, R16, R5 ;  /* 0x0000001006037224 */ /* 0x001fca00078e0205 */
[----:B------:R-:W-:Y:S01]  /*24f00*/  ISETP.GT.AND P6, PT, R3, R0, PT ;  /* 0x000000000300720c */ /* 0x000fe20003fc4270 */
[----:B------:R-:W-:-:S12]  /*24f10*/  BRA.DIV UR4, `(.L_x_640) ;  /* 0x0000004e04a47947 */ /* 0x000fd8000b800000 */
[----:B------:R-:W-:-:S04]  /*24f20*/  VOTE.ANY R4, PT, !P6 ;  /* 0x0000000000047806 */ /* 0x000fc800070e0100 */
[----:B------:R-:W0:Y:S02]  /*24f30*/  POPC R3, R4 ;  /* 0x0000000400037309 */ /* 0x000e240000000000 */
[----:B0-----:R0:W2:Y:S02]  /*24f40*/  SHFL.IDX PT, R2, R2, R3, 0x1f ;  /* 0x00001f0302027589 */ /* 0x0010a400000e0000 */
.L_x_823:
[----:B------:R-:W-:Y:S01]  /*24f50*/  ISETP.NE.AND P0, PT, R4, RZ, PT ;  /* 0x000000ff0400720c */ /* 0x000fe20003f05270 */
[----:B------:R-:W-:-:S12]  /*24f60*/  IMAD.MOV.U32 R4, RZ, RZ, RZ ;  /* 0x000000ffff047224 */ /* 0x000fd800078e00ff */
[----:B------:R-:W-:Y:S05]  /*24f70*/  @!P0 BRA `(.L_x_641) ;  /* 0x0000000000108947 */ /* 0x000fea0003800000 */
[----:B------:R-:W-:Y:S01]  /*24f80*/  UMOV UR4, 0xffffffff ;  /* 0xffffffff00047882 */ /* 0x000fe20000000000 */
[----:B------:R-:W-:Y:S02]  /*24f90*/  IADD3 R12, R3, -0x1, RZ ;  /* 0xffffffff030c7810 */ /* 0x000fe40007ffe0ff */
[----:B------:R-:W-:Y:S05]  /*24fa0*/  BRA.DIV UR4, `(.L_x_642) ;  /* 0x0000004e04c87947 */ /* 0x000fea000b800000 */
[----:B------:R3:W4:Y:S02]  /*24fb0*/  SHFL.IDX PT, R4, R6, R12, 0x1f ;  /* 0x00001f0c06047589 */ /* 0x00072400000e0000 */
.L_x_641:
[----:B----4-:R-:W-:Y:S01]  /*24fc0*/  IMAD R16, R4, R16, R5 ;  /* 0x0000001004107224 */ /* 0x010fe200078e0205 */
[----:B--2---:R-:W-:Y:S01]  /*24fd0*/  IABS R4, R2 ;  /* 0x0000000200047213 */ /* 0x004fe20000000000 */
[----:B---3--:R-:W-:Y:S01]  /*24fe0*/  IMAD.MOV.U32 R6, RZ, RZ, RZ ;  /* 0x000000ffff067224 */ /* 0x008fe200078e00ff */
[----:B------:R-:W-:Y:S02]  /*24ff0*/  IADD3 R19, R3, R19, RZ ;  /* 0x0000001303137210 */ /* 0x000fe40007ffe0ff */
[----:B------:R-:W2:Y:S01]  /*25000*/  I2F.RP R5, R4 ;  /* 0x0000000400057306 */ /* 0x000ea20000209400 */
[----:B------:R-:W-:Y:S02]  /*25010*/  IADD3 R17, R0, -R16, RZ ;  /* 0x8000001000117210 */ /* 0x000fe40007ffe0ff */
[----:B------:R-:W-:-:S05]  /*25020*/  IABS R0, R2 ;  /* 0x0000000200007213 */ /* 0x000fca0000000000 */
[----:B------:R-:W-:Y:S01]  /*25030*/  IMAD.MOV R0, RZ, RZ, -R0 ;  /* 0x000000ffff007224 */ /* 0x000fe200078e0a00 */
[----:B--2---:R-:W2:Y:S02]  /*25040*/  MUFU.RCP R5, R5 ;  /* 0x0000000500057308 */ /* 0x004ea40000001000 */
[----:B--2---:R-:W-:-:S06]  /*25050*/  VIADD R5, R5, 0xffffffe ;  /* 0x0ffffffe05057836 */ /* 0x004fcc0000000000 */
[----:B------:R-:W2:Y:S02]  /*25060*/  F2I.FTZ.U32.TRUNC.NTZ R7, R5 ;  /* 0x0000000500077305 */ /* 0x000ea4000021f000 */
[----:B--2---:R-:W-:-:S04]  /*25070*/  IMAD.MOV R5, RZ, RZ, -R7 ;  /* 0x000000ffff057224 */ /* 0x004fc800078e0a07 */
[----:B------:R-:W-:-:S04]  /*25080*/  IMAD R5, R5, R4, RZ ;  /* 0x0000000405057224 */ /* 0x000fc800078e02ff */
[----:B------:R-:W-:Y:S01]  /*25090*/  IMAD.HI.U32 R7, R7, R5, R6 ;  /* 0x0000000507077227 */ /* 0x000fe200078e0006 */
[----:B------:R-:W-:-:S03]  /*250a0*/  IABS R5, R17 ;  /* 0x0000001100057213 */ /* 0x000fc60000000000 */
[----:B------:R-:W-:Y:S02]  /*250b0*/  IMAD.MOV.U32 R6, RZ, RZ, R0 ;  /* 0x000000ffff067224 */ /* 0x000fe400078e0000 */
[----:B------:R-:W-:-:S04]  /*250c0*/  IMAD.HI.U32 R0, R7, R5, RZ ;  /* 0x0000000507007227 */ /* 0x000fc800078e00ff */
[----:B------:R-:W-:-:S05]  /*250d0*/  IMAD R5, R0, R6, R5 ;  /* 0x0000000600057224 */ /* 0x000fca00078e0205 */
[----:B------:R-:W-:-:S13]  /*250e0*/  ISETP.GT.U32.AND P1, PT, R4, R5, PT ;  /* 0x000000050400720c */ /* 0x000fda0003f24070 */
[----:B------:R-:W-:Y:S01]  /*250f0*/  @!P1 IMAD.IADD R5, R5, 0x1, -R4 ;  /* 0x0000000105059824 */ /* 0x000fe200078e0a04 */
[----:B------:R-:W-:Y:S02]  /*25100*/  @!P1 IADD3 R0, R0, 0x1, RZ ;  /* 0x0000000100009810 */ /* 0x000fe40007ffe0ff */
[----:B------:R-:W-:Y:S02]  /*25110*/  ISETP.NE.AND P1, PT, R2, RZ, PT ;  /* 0x000000ff0200720c */ /* 0x000fe40003f25270 */
[----:B------:R-:W-:Y:S02]  /*25120*/  ISETP.GE.U32.AND P0, PT, R5, R4, PT ;  /* 0x000000040500720c */ /* 0x000fe40003f06070 */
[----:B------:R-:W-:-:S04]  /*25130*/  LOP3.LUT R4, R17, R2, RZ, 0x3c, !PT ;  /* 0x0000000211047212 */ /* 0x000fc800078e3cff */
[----:B------:R-:W-:-:S07]  /*25140*/  ISETP.GE.AND P2, PT, R4, RZ, PT ;  /* 0x000000ff0400720c */ /* 0x000fce0003f46270 */
[----:B------:R-:W-:-:S06]  /*25150*/  @P0 VIADD R0, R0, 0x1 ;  /* 0x0000000100000836 */ /* 0x000fcc0000000000 */
[----:B------:R-:W-:Y:S01]  /*25160*/  @!P2 IMAD.MOV R0, RZ, RZ, -R0 ;  /* 0x000000ffff00a224 */ /* 0x000fe200078e0a00 */
[----:B------:R-:W-:-:S05]  /*25170*/  @!P1 LOP3.LUT R0, RZ, R2, RZ, 0x33, !PT ;  /* 0x00000002ff009212 */ /* 0x000fca00078e33ff */
[--C-:B------:R-:W-:Y:S02]  /*25180*/  IMAD.MOV R4, RZ, RZ, -R0.reuse ;  /* 0x000000ffff047224 */ /* 0x100fe400078e0a00 */
[----:B------:R-:W-:Y:S02]  /*25190*/  IMAD.MOV.U32 R18, RZ, RZ, R0 ;  /* 0x000000ffff127224 */ /* 0x000fe400078e0000 */
[----:B------:R-:W-:Y:S01]  /*251a0*/  IMAD R17, R2, R4, R17 ;  /* 0x0000000402117224 */ /* 0x000fe200078e0211 */
[----:B------:R-:W-:Y:S06]  /*251b0*/  BRA `(.L_x_643) ;  /* 0x00000000001c7947 */ /* 0x000fec0003800000 */
.L_x_635:
[----:B------:R-:W-:Y:S01]  /*251c0*/  UMOV UR4, URZ ;  /* 0x0000003f00047c82 */ /* 0x000fe20008000000 */
[----:B------:R-:W-:Y:S01]  /*251d0*/  UMOV UR5, URZ ;  /* 0x0000003f00057c82 */ /* 0x000fe20008000000 */
[----:B------:R-:W-:Y:S01]  /*251e0*/  ULDC UR6, c[0x0][0xc3c] ;  /* 0x00030f0000067ab9 */ /* 0x000fe20000000800 */
[----:B------:R-:W-:Y:S01]  /*251f0*/  IMAD.MOV.U32 R16, RZ, RZ, R0 ;  /* 0x000000ffff107224 */ /* 0x000fe200078e0000 */
[----:B------:R-:W-:Y:S01]  /*25200*/  MOV R18, UR5 ;  /* 0x0000000500127c02 */ /* 0x000fe20008000f00 */
[----:B------:R-:W-:Y:S02]  /*25210*/  IMAD.U32 R17, RZ, RZ, UR4 ;  /* 0x00000004ff117e24 */ /* 0x000fe4000f8e00ff */
[----:B------:R-:W-:-:S07]  /*25220*/  IMAD.U32 R19, RZ, RZ, UR6 ;  /* 0x00000006ff137e24 */ /* 0x000fce000f8e00ff */
.L_x_643:
[----:B0-----:R0:W2:Y:S01]  /*25230*/  LDL R3, [R1+0x4] ;  /* 0x0000040001037983 */ /* 0x0010a20000100800 */
[----:B------:R-:W3:Y:S01]  /*25240*/  S2R R0, SR_TID.X ;  /* 0x0000000000007919 */ /* 0x000ee20000002100 */
[----:B------:R-:W-:Y:S05]  /*25250*/  WARPSYNC.ALL ;  /* 0x0000000000007948 */ /* 0x000fea0003800000 */
[----:B---3--:R-:W-:Y:S01]  /*25260*/  LOP3.LUT R0, R0, 0x1f, RZ, 0xc0, !PT ;  /* 0x0000001f00007812 */ /* 0x008fe200078ec0ff */
[----:B------:R-:W-:Y:S03]  /*25270*/  BAR.SYNC.DEFER_BLOCKING 0x4, 0x180 ;  /* 0x0106000000007b1d */ /* 0x000fe60000010000 */
[----:B------:R-:W-:-:S13]  /*25280*/  ISETP.NE.AND P0, PT, R0, RZ, PT ;  /* 0x000000ff0000720c */ /* 0x000fda0003f05270 */
[----:B------:R-:W2:Y:S01]  /*25290*/  @!P0 S2R R0, SR_CgaCtaId ;  /* 0x0000000000008919 */ /* 0x000ea20000008800 */
[----:B------:R-:W-:-:S04]  /*252a0*/  @!P0 MOV R2, 0x400 ;  /* 0x0000040000028802 */ /* 0x000fc80000000f00 */
[----:B--2---:R-:W-:-:S05]  /*252b0*/  @!P0 LEA R3, R0, R2, 0x18 ;  /* 0x0000000200038211 */ /* 0x004fca00078ec0ff */
[----:B------:R0:W-:Y:S04]  /*252c0*/  @!P0 STS.128 [R3+0x388d0], R16 ;  /* 0x0388d01003008388 */ /* 0x0001e80000000c00 */
[----:B------:R0:W-:Y:S01]  /*252d0*/  @!P0 STL [R1+0x4], R3 ;  /* 0x0000040301008387 */ /* 0x0001e20000100800 */
[----:B------:R-:W-:Y:S06]  /*252e0*/  BAR.ARV 0x5, 0x180 ;  /* 0x0146000000007b1d */ /* 0x000fec0000002000 */
.L_x_632:
[----:B------:R-:W-:Y:S02]  /*252f0*/  ULDC UR4, c[0x0][0xc3c] ;  /* 0x00030f0000047ab9 */ /* 0x000fe40000000800 */
[----:B---3--:R-:W-:-:S13]  /*25300*/  ISETP.GE.AND P0, PT, R19, UR4, PT ;  /* 0x0000000413007c0c */ /* 0x008fda000bf06270 */
[----:B------:R-:W-:Y:S05]  /*25310*/  @!P0 BRA `(.L_x_644) ;  /* 0xffffff9800508947 */ /* 0x000fea000383ffff */
[----:B------:R-:W-:Y:S05]  /*25320*/  BSYNC B7 ;  /* 0x0000000000077941 */ /* 0x000fea0003800000 */
.L_x_534:
[----:B--2---:R-:W2:Y:S01]  /*25330*/  LDL.LU R0, [R1+0x74] ;  /* 0x0000740001007983 */ /* 0x004ea20000300800 */
[----:B------:R-:W-:Y:S01]  /*25340*/  BSSY B0, `(.L_x_645) ;  /* 0x000000b000007945 */ /* 0x000fe20003800000 */
[----:B------:R-:W3:Y:S01]  /*25350*/  S2R R5, SR_CgaCtaId ;  /* 0x0000000000057919 */ /* 0x000ee20000008800 */
[----:B--2---:R-:W-:-:S05]  /*25360*/  VIADD R0, R0, 0x1 ;  /* 0x0000000100007836 */ /* 0x004fca0000000000 */
[----:B------:R-:W-:-:S04]  /*25370*/  LEA.HI R2, R0, R0, RZ, 0x1 ;  /* 0x0000000000027211 */ /* 0x000fc800078f08ff */
[----:B0-----:R-:W-:-:S05]  /*25380*/  LOP3.LUT R3, R2, 0xfffffffe, RZ, 0xc0, !PT ;  /* 0xfffffffe02037812 */ /* 0x001fca00078ec0ff */
[----:B------:R-:W-:Y:S01]  /*25390*/  IMAD.IADD R3, R0, 0x1, -R3 ;  /* 0x0000000100037824 */ /* 0x000fe200078e0a03 */
[----:B------:R-:W-:-:S04]  /*253a0*/  MOV R0, 0x400 ;  /* 0x0000040000007802 */ /* 0x000fc80000000f00 */
[----:B---3--:R-:W-:Y:S02]  /*253b0*/  LEA R0, R5, R0, 0x18 ;  /* 0x0000000005007211 */ /* 0x008fe400078ec0ff */
[----:B------:R-:W-:-:S04]  /*253c0*/  SHF.L.U32 R3, R3, 0x1f, RZ ;  /* 0x0000001f03037819 */ /* 0x000fc800000006ff */
[----:B------:R-:W0:Y:S02]  /*253d0*/  SYNCS.PHASECHK.TRANS64.TRYWAIT P0, [R0+URZ+0x38820], R3 ;  /* 0x03882003000075a7 */ /* 0x000e24000800017f */
[----:B0-----:R-:W-:Y:S05]  /*253e0*/  @!P0 BRA `(.L_x_646) ;  /* 0x0000004800e08947 */ /* 0x001fea0003800000 */
.L_x_826:
[----:B------:R-:W-:Y:S05]  /*253f0*/  BSYNC B0 ;  /* 0x0000000000007941 */ /* 0x000fea0003800000 */
.L_x_645:
[----:B------:R-:W-:-:S03]  /*25400*/  UMOV UR4, 0xffffffff ;  /* 0xffffffff00047882 */ /* 0x000fc60000000000 */
[----:B------:R-:W-:Y:S05]  /*25410*/  BRA.DIV UR4, `(.L_x_647) ;  /* 0x0000004a04e87947 */ /* 0x000fea000b800000 */
[----:B------:R-:W2:Y:S02]  /*25420*/  S2R R2, SR_TID.X ;  /* 0x0000000000027919 */ /* 0x000ea40000002100 */
[----:B--2---:R-:W-:-:S04]  /*25430*/  SHF.R.U32.HI R2, RZ, 0x5, R2 ;  /* 0x00000005ff027819 */ /* 0x004fc80000011602 */
[----:B------:R-:W-:-:S05]  /*25440*/  LOP3.LUT R2, R2, 0x3, RZ, 0xc0, !PT ;  /* 0x0000000302027812 */ /* 0x000fca00078ec0ff */
[----:B------:R2:W3:Y:S02]  /*25450*/  SHFL.IDX PT, R14, R2, RZ, 0x1f ;  /* 0x00001fff020e7589 */ /* 0x0004e400000e0000 */
.L_x_829:
[----:B---3--:R-:W-:-:S13]  /*25460*/  ISETP.NE.AND P0, PT, R14, RZ, PT ;  /* 0x000000ff0e00720c */ /* 0x008fda0003f05270 */
[----:B------:R-:W-:Y:S05]  /*25470*/  @P0 BRA `(.L_x_343) ;  /* 0x0000000000b00947 */ /* 0x000fea0003800000 */
[----:B------:R-:W-:-:S03]  /*25480*/  UMOV UR4, 0xffffffff ;  /* 0xffffffff00047882 */ /* 0x000fc60000000000 */
[----:B------:R-:W-:Y:S05]  /*25490*/  BRA.DIV UR4, `(.L_x_648) ;  /* 0x0000004a04fc7947 */ /* 0x000fea000b800000 */
[----:B------:R-:W-:-:S13]  /*254a0*/  ELECT P6, URZ, PT ;  /* 0x00000000003f782f */ /* 0x000fda00038c0000 */
.L_x_832:
[----:B------:R-:W-:Y:S05]  /*254b0*/  @!P6 BRA `(.L_x_343) ;  /* 0x0000000000a0e947 */ /* 0x000fea0003800000 */
[----:B------:R-:W-:-:S06]  /*254c0*/  ULOP3.LUT UR4, UR40, 0x2, URZ, 0xfc, !UPT ;  /* 0x0000000228047892 */ /* 0x000fcc000f8efc3f */
[----:B--2---:R-:W-:-:S04]  /*254d0*/  MOV R2, UR4 ;  /* 0x0000000400027c02 */ /* 0x004fc80008000f00 */
[----:B------:R-:W-:-:S13]  /*254e0*/  ISETP.NE.AND P0, PT, R2, 0x3, PT ;  /* 0x000000030200780c */ /* 0x000fda0003f05270 */
[----:B------:R-:W-:Y:S05]  /*254f0*/  @!P0 BRA `(.L_x_649) ;  /* 0x0000000000048947 */ /* 0x000fea0003800000 */
[----:B------:R-:W-:Y:S01]  /*25500*/  BPT.TRAP 0x1 ;  /* 0x000000040000795c */ /* 0x000fe20000300000 */
.L_x_649:
        /* <DEDUP_REMOVED lines=10> */
[----:B------:R-:W-:Y:S02]  /*255b0*/  LOP3.LUT R4, R7, R4, RZ, 0x3c, !PT ;  /* 0x0000000407047212 */ /* 0x000fe400078e3cff */
[----:B------:R-:W-:-:S02]  /*255c0*/  LEA R7, R3, R2, 0x3 ;  /* 0x0000000203077211 */ /* 0x000fc400078e18ff */
[----:B------:R-:W-:Y:S01]  /*255d0*/  SHF.L.U32 R2, R4, 0x1f, RZ ;  /* 0x0000001f04027819 */ /* 0x000fe200000006ff */
[----:B0-----:R-:W-:Y:S06]  /*255e0*/  @!P1 BRA `(.L_x_650) ;  /* 0x0000004800c89947 */ /* 0x001fec0003800000 */
.L_x_833:
[----:B------:R-:W2:Y:S02]  /*255f0*/  SYNCS.PHASECHK.TRANS64.TRYWAIT P1, [R7+URZ], R2 ;  /* 0x00000002070075a7 */ /* 0x000ea4000802017f */
[----:B--2---:R-:W-:Y:S05]  /*25600*/  @!P1 BRA `(.L_x_651) ;  /* 0x0000004800d49947 */ /* 0x004fea0003800000 */
.L_x_834:
[----:B------:R-:W-:Y:S05]  /*25610*/  @!P0 BRA `(.L_x_652) ;  /* 0x0000000000048947 */ /* 0x000fea0003800000 */
[----:B------:R-:W-:Y:S01]  /*25620*/  BPT.TRAP 0x1 ;  /* 0x000000040000795c */ /* 0x000fe20000300000 */
.L_x_652:
[----:B------:R-:W3:Y:S02]  /*25630*/  LDL.LU R4, [R1+0x14] ;  /* 0x0000140001047983 */ /* 0x000ee40000300800 */
[----:B---3--:R-:W-:-:S04]  /*25640*/  IMAD R4, R4, 0x8, R0 ;  /* 0x0000000804047824 */ /* 0x008fc800078e0200 */
[----:B------:R-:W3:Y:S02]  /*25650*/  SYNCS.PHASECHK.TRANS64.TRYWAIT P1, [R4+URZ+0x38860], R5 ;  /* 0x03886005040075a7 */ /* 0x000ee4000802017f */
[----:B---3--:R-:W-:Y:S05]  /*25660*/  @!P1 BRA `(.L_x_653) ;  /* 0x0000004800d09947 */ /* 0x008fea0003800000 */
.L_x_835:
[----:B------:R-:W-:Y:S05]  /*25670*/  @!P0 BRA `(.L_x_654) ;  /* 0x0000000000048947 */ /* 0x000fea0003800000 */
[----:B------:R-:W-:Y:S01]  /*25680*/  BPT.TRAP 0x1 ;  /* 0x000000040000795c */ /* 0x000fe20000300000 */
.L_x_654:
[----:B------:R-:W-:-:S04]  /*25690*/  IMAD R3, R3, 0x8, R0 ;  /* 0x0000000803037824 */ /* 0x000fc800078e0200 */
[----:B------:R-:W4:Y:S02]  /*256a0*/  SYNCS.PHASECHK.TRANS64.TRYWAIT P1, [R3+URZ+0x38860], R2 ;  /* 0x03886002030075a7 */ /* 0x000f24000802017f */
[----:B----4-:R-:W-:Y:S05]  /*256b0*/  @!P1 BRA `(.L_x_655) ;  /* 0x0000004800d09947 */ /* 0x010fea0003800000 */
.L_x_836:
[----:B------:R-:W-:Y:S05]  /*256c0*/  @!P0 BRA `(.L_x_656) ;  /* 0x0000000000048947 */ /* 0x000fea0003800000 */
[----:B------:R-:W-:Y:S01]  /*256d0*/  BPT.TRAP 0x1 ;  /* 0x000000040000795c */ /* 0x000fe20000300000 */
.L_x_656:
[----:B------:R-:W5:Y:S02]  /*256e0*/  SYNCS.PHASECHK.TRANS64.TRYWAIT P0, [R4+URZ+0x38880], R5 ;  /* 0x03888005040075a7 */ /* 0x000f64000800017f */
[----:B-----5:R-:W-:Y:S05]  /*256f0*/  @!P0 BRA `(.L_x_657) ;  /* 0x0000004800d48947 */ /* 0x020fea0003800000 */
.L_x_658:
[----:B------:R0:W0:Y:S02]  /*25700*/  SYNCS.PHASECHK.TRANS64.TRYWAIT P0, [R3+URZ+0x38880], R2 ;  /* 0x03888002030075a7 */ /* 0x000024000800017f */
[----:B0-----:R-:W-:Y:S05]  /*25710*/  @!P0 NANOSLEEP.SYNCS 0x989680 ;  /* 0x009896800000895d */ /* 0x001fea0003900000 */
[----:B------:R-:W0:Y:S02]  /*25720*/  @!P0 SYNCS.PHASECHK.TRANS64 P0, [R3+URZ+0x38880], R2 ;  /* 0x03888002030085a7 */ /* 0x000e24000800007f */
[----:B0-----:R-:W-:Y:S05]  /*25730*/  @!P0 BRA `(.L_x_658) ;  /* 0xfffffffc00f08947 */ /* 0x001fea000383ffff */
.L_x_343:
[----:B------:R-:W-:Y:S05]  /*25740*/  BSYNC B8 ;  /* 0x0000000000087941 */ /* 0x000fea0003800000 */
.L_x_340:
[----:B------:R-:W-:Y:S05]  /*25750*/  EXIT ;  /* 0x000000000000794d */ /* 0x000fea0003800000 */
.L_x_365:
[----:B-1----:R1:W2:Y:S02]  /*25760*/  SYNCS.PHASECHK.TRANS64.TRYWAIT P6, [R110+URZ+0x38890], R124 ;  /* 0x0388907c6e0075a7 */ /* 0x0022a400080c017f */
[----:B--2---:R-:W-:Y:S05]  /*25770*/  @!P6 NANOSLEEP.SYNCS 0x989680 ;  /* 0x009896800000e95d */ /* 0x004fea0003900000 */
[----:B------:R-:W2:Y:S02]  /*25780*/  @!P6 SYNCS.PHASECHK.TRANS64 P6, [R110+URZ+0x38890], R124 ;  /* 0x0388907c6e00e5a7 */ /* 0x000ea400080c007f */
[----:B--2---:R-:W-:Y:S05]  /*25790*/  @!P6 BRA `(.L_x_365) ;  /* 0xfffffffc00f0e947 */ /* 0x004fea000383ffff */
[----:B------:R-:W-:Y:S05]  /*257a0*/  BRA `(.L_x_659) ;  /* 0xfffffdd800547947 */ /* 0x000fea000383ffff */
.L_x_399:
[----:B0-----:R0:W1:Y:S02]  /*257b0*/  SYNCS.PHASECHK.TRANS64.TRYWAIT P3, [R110+URZ+0x38890], R124 ;  /* 0x0388907c6e0075a7 */ /* 0x001064000806017f */
[----:B-1----:R-:W-:Y:S05]  /*257c0*/  @!P3 NANOSLEEP.SYNCS 0x989680 ;  /* 0x009896800000b95d */ /* 0x002fea0003900000 */
[----:B------:R-:W1:Y:S02]  /*257d0*/  @!P3 SYNCS.PHASECHK.TRANS64 P3, [R110+URZ+0x38890], R124 ;  /* 0x0388907c6e00b5a7 */ /* 0x000e64000806007f */
[----:B-1----:R-:W-:Y:S05]  /*257e0*/  @!P3 BRA `(.L_x_399) ;  /* 0xfffffffc00f0b947 */ /* 0x002fea000383ffff */
[----:B------:R-:W-:Y:S05]  /*257f0*/  BRA `(.L_x_660) ;  /* 0xfffffe1c000c7947 */ /* 0x000fea000383ffff */
.L_x_416:
[----:B0-----:R0:W1:Y:S02]  /*25800*/  SYNCS.PHASECHK.TRANS64.TRYWAIT P2, [R110+URZ+0x38890], R124 ;  /* 0x0388907c6e0075a7 */ /* 0x001064000804017f */
[----:B-1----:R-:W-:Y:S05]  /*25810*/  @!P2 NANOSLEEP.SYNCS 0x989680 ;  /* 0x009896800000a95d */ /* 0x002fea0003900000 */
[----:B------:R-:W1:Y:S02]  /*25820*/  @!P2 SYNCS.PHASECHK.TRANS64 P2, [R110+URZ+0x38890], R124 ;  /* 0x0388907c6e00a5a7 */ /* 0x000e64000804007f */
[----:B-1----:R-:W-:Y:S05]  /*25830*/  @!P2 BRA `(.L_x_416) ;  /* 0xfffffffc00f0a947 */ /* 0x002fea000383ffff */
[----:B------:R-:W-:Y:S05]  /*25840*/  BRA `(.L_x_661) ;  /* 0xfffffe5c00fc7947 */ /* 0x000fea000383ffff */
.L_x_426:
[----:B-1----:R1:W2:Y:S02]  /*25850*/  SYNCS.PHASECHK.TRANS64.TRYWAIT P3, [R110+URZ+0x388b0], R124 ;  /* 0x0388b07c6e0075a7 */ /* 0x0022a4000806017f */
[----:B--2---:R-:W-:Y:S05]  /*25860*/  @!P3 NANOSLEEP.SYNCS 0x989680 ;  /* 0x009896800000b95d */ /* 0x004fea0003900000 */
[----:B------:R-:W2:Y:S02]  /*25870*/  @!P3 SYNCS.PHASECHK.TRANS64 P3, [R110+URZ+0x388b0], R124 ;  /* 0x0388b07c6e00b5a7 */ /* 0x000ea4000806007f */
[----:B--2---:R-:W-:Y:S05]  /*25880*/  @!P3 BRA `(.L_x_426) ;  /* 0xfffffffc00f0b947 */ /* 0x004fea000383ffff */
[----:B------:R-:W-:Y:S05]  /*25890*/  BRA `(.L_x_662) ;  /* 0xfffffe6400687947 */ /* 0x000fea000383ffff */
.L_x_438:
[----:B------:R-:W0:Y:S01]  /*258a0*/  S2R R21, SR_TID.X ;  /* 0x0000000000157919 */ /* 0x000e220000002100 */
[----:B------:R-:W-:Y:S01]  /*258b0*/  BSSY B0, `(.L_x_663) ;  /* 0x000000c000007945 */ /* 0x000fe20003800000 */
[----:B------:R-:W-:Y:S02]  /*258c0*/  IMAD.MOV.U32 R12, RZ, RZ, RZ ;  /* 0x000000ffff0c7224 */ /* 0x000fe400078e00ff */
[----:B------:R-:W-:Y:S02]  /*258d0*/  IMAD.MOV.U32 R11, RZ, RZ, 0x1f ;  /* 0x0000001fff0b7424 */ /* 0x000fe400078e00ff */
[----:B------:R-:W-:Y:S02]  /*258e0*/  IMAD.MOV.U32 R15, RZ, RZ, -0x1 ;  /* 0xffffffffff0f7424 */ /* 0x000fe400078e00ff */
[----:B0-----:R-:W-:-:S05]  /*258f0*/  VIADD R26, R21, 0xffffff80 ;  /* 0xffffff80151a7836 */ /* 0x001fca0000000000 */
[----:B------:R-:W-:-:S04]  /*25900*/  SHF.R.S32.HI R21, RZ, 0x1f, R26 ;  /* 0x0000001fff157819 */ /* 0x000fc8000001141a */
[----:B------:R-:W-:-:S04]  /*25910*/  LEA.HI R21, R21, R26, RZ, 0x7 ;  /* 0x0000001a15157211 */ /* 0x000fc800078f38ff */
[----:B------:R-:W-:-:S04]  /*25920*/  SHF.R.S32.HI R21, RZ, 0x7, R21 ;  /* 0x00000007ff157819 */ /* 0x000fc80000011415 */
[----:B------:R-:W-:-:S07]  /*25930*/  MOV R13, R21 ;  /* 0x00000015000d7202 */ /* 0x000fce0000000f00 */
[----:B-----5:R-:W-:Y:S05]  /*25940*/  WARPSYNC.COLLECTIVE R15, `(.L_x_664) ;  /* 0x000000000f087348 */ /* 0x020fea0003c00000 */
[----:B------:R0:W1:Y:S02]  /*25950*/  SHFL.IDX P6, R14, R13, R12, R11 ;  /* 0x0000000c0d0e7389 */ /* 0x00006400000c000b */
[----:B01---5:R-:W-:Y:S01]  /*25960*/  ENDCOLLECTIVE ;  /* 0x000000000000791b */ /* 0x023fe20003800000 */
.L_x_664:
[----:B------:R-:W-:Y:S05]  /*25970*/  BSYNC B0 ;  /* 0x0000000000007941 */ /* 0x000fea0003800000 */
.L_x_663:
[----:B------:R-:W-:Y:S01]  /*25980*/  MOV R236, R14 ;  /* 0x0000000e00ec7202 */ /* 0x000fe20000000f00 */
[----:B------:R-:W-:Y:S06]  /*25990*/  BRA `(.L_x_665) ;  /* 0xfffffe7000c07947 */ /* 0x000fec000383ffff */
.L_x_448:
[----:B------:R-:W-:Y:S01]  /*259a0*/  BSSY B1, `(.L_x_666) ;  /* 0x0000008000017945 */ /* 0x000fe20003800000 */
[----:B------:R-:W-:Y:S01]  /*259b0*/  IMAD.MOV.U32 R13, RZ, RZ, R26 ;  /* 0x000000ffff0d7224 */ /* 0x000fe200078e001a */
[----:B------:R-:W-:Y:S01]  /*259c0*/  MOV R15, 0xffffffff ;  /* 0xffffffff000f7802 */ /* 0x000fe20000000f00 */
[----:B------:R-:W-:Y:S02]  /*259d0*/  IMAD.MOV.U32 R12, RZ, RZ, RZ ;  /* 0x000000ffff0c7224 */ /* 0x000fe400078e00ff */
[----:B------:R-:W-:-:S07]  /*259e0*/  IMAD.MOV.U32 R11, RZ, RZ, 0x181f ;  /* 0x0000181fff0b7424 */ /* 0x000fce00078e00ff */
[----:B------:R-:W-:Y:S05]  /*259f0*/  WARPSYNC.COLLECTIVE R15, `(.L_x_667) ;  /* 0x000000000f087348 */ /* 0x000fea0003c00000 */
[----:B------:R0:W1:Y:S02]  /*25a00*/  SHFL.IDX P6, R14, R13, R12, R11 ;  /* 0x0000000c0d0e7389 */ /* 0x00006400000c000b */
[----:B01----:R-:W-:Y:S01]  /*25a10*/  ENDCOLLECTIVE ;  /* 0x000000000000791b */ /* 0x003fe20003800000 */
.L_x_667:
[----:B------:R-:W-:Y:S05]  /*25a20*/  BSYNC B1 ;  /* 0x0000000000017941 */ /* 0x000fea0003800000 */
.L_x_666:
[----:B------:R-:W-:Y:S01]  /*25a30*/  IMAD.MOV.U32 R13, RZ, RZ, R24 ;  /* 0x000000ffff0d7224 */ /* 0x000fe200078e0018 */
[----:B------:R-:W-:Y:S01]  /*25a40*/  MOV R11, 0x181f ;  /* 0x0000181f000b7802 */ /* 0x000fe20000000f00 */
[----:B------:R-:W-:Y:S02]  /*25a50*/  IMAD.MOV.U32 R12, RZ, RZ, RZ ;  /* 0x000000ffff0c7224 */ /* 0x000fe400078e00ff */
[----:B------:R-:W-:Y:S02]  /*25a60*/  IMAD.MOV.U32 R15, RZ, RZ, -0x1 ;  /* 0xffffffffff0f7424 */ /* 0x000fe400078e00ff */
[----:B------:R-:W-:-:S07]  /*25a70*/  IMAD.MOV.U32 R0, RZ, RZ, R14 ;  /* 0x000000ffff007224 */ /* 0x000fce00078e000e */
[----:B------:R-:W-:Y:S05]  /*25a80*/  WARPSYNC.COLLECTIVE R15, `(.L_x_668) ;  /* 0x000000000f087348 */ /* 0x000fea0003c00000 */
[----:B------:R0:W1:Y:S02]  /*25a90*/  SHFL.IDX P6, R14, R13, R12, R11 ;  /* 0x0000000c0d0e7389 */ /* 0x00006400000c000b */
[----:B01----:R-:W-:Y:S01]  /*25aa0*/  ENDCOLLECTIVE ;  /* 0x000000000000791b */ /* 0x003fe20003800000 */
.L_x_668:
[----:B------:R-:W-:Y:S02]  /*25ab0*/  IMAD.MOV.U32 R13, RZ, RZ, R27 ;  /* 0x000000ffff0d7224 */ /* 0x000fe400078e001b */
[----:B------:R-:W-:-:S07]  /*25ac0*/  IMAD.MOV.U32 R3, RZ, RZ, R14 ;  /* 0x000000ffff037224 */ /* 0x000fce00078e000e */
[----:B------:R-:W-:Y:S05]  /*25ad0*/  WARPSYNC.COLLECTIVE R15, `(.L_x_669) ;  /* 0x000000000f087348 */ /* 0x000fea0003c00000 */
[----:B------:R0:W1:Y:S02]  /*25ae0*/  SHFL.IDX P6, R14, R13, R12, R11 ;  /* 0x0000000c0d0e7389 */ /* 0x00006400000c000b */
[----:B01----:R-:W-:Y:S01]  /*25af0*/  ENDCOLLECTIVE ;  /* 0x000000000000791b */ /* 0x003fe20003800000 */
.L_x_669:
[----:B------:R-:W-:Y:S01]  /*25b00*/  IMAD.MOV.U32 R13, RZ, RZ, R28 ;  /* 0x000000ffff0d7224 */ /* 0x000fe200078e001c */
[----:B------:R-:W-:-:S07]  /*25b10*/  MOV R4, R14 ;  /* 0x0000000e00047202 */ /* 0x000fce0000000f00 */
[----:B------:R-:W-:Y:S05]  /*25b20*/  WARPSYNC.COLLECTIVE R15, `(.L_x_670) ;  /* 0x000000000f087348 */ /* 0x000fea0003c00000 */
[----:B------:R0:W1:Y:S02]  /*25b30*/  SHFL.IDX P6, R14, R13, R12, R11 ;  /* 0x0000000c0d0e7389 */ /* 0x00006400000c000b */
[----:B01----:R-:W-:Y:S01]  /*25b40*/  ENDCOLLECTIVE ;  /* 0x000000000000791b */ /* 0x003fe20003800000 */
.L_x_670:
[----:B------:R-:W-:Y:S05]  /*25b50*/  BRA `(.L_x_671) ;  /* 0xfffffe7400b07947 */ /* 0x000fea000383ffff */
.L_x_452:
[----:B0-----:R0:W1:Y:S02]  /*25b60*/  SYNCS.PHASECHK.TRANS64.TRYWAIT P0, [R22+URZ+0x38800], R35 ;  /* 0x03880023160075a7 */ /* 0x001064000800017f */
[----:B-1----:R-:W-:Y:S05]  /*25b70*/  @!P0 NANOSLEEP.SYNCS 0x989680 ;  /* 0x009896800000895d */ /* 0x002fea0003900000 */
[----:B------:R-:W1:Y:S02]  /*25b80*/  @!P0 SYNCS.PHASECHK.TRANS64 P0, [R22+URZ+0x38800], R35 ;  /* 0x03880023160085a7 */ /* 0x000e64000800007f */
[----:B-1----:R-:W-:Y:S05]  /*25b90*/  @!P0 BRA `(.L_x_452) ;  /* 0xfffffffc00f08947 */ /* 0x002fea000383ffff */
[----:B------:R-:W-:Y:S05]  /*25ba0*/  BRA `(.L_x_672) ;  /* 0xfffffe7c00147947 */ /* 0x000fea000383ffff */
.L_x_468:
[----:B------:R-:W-:Y:S01]  /*25bb0*/  BSSY B1, `(.L_x_673) ;  /* 0x0000008000017945 */ /* 0x000fe20003800000 */
[----:B------:R-:W-:Y:S01]  /*25bc0*/  IMAD.MOV.U32 R13, RZ, RZ, R26 ;  /* 0x000000ffff0d7224 */ /* 0x000fe200078e001a */
[----:B------:R-:W-:Y:S01]  /*25bd0*/  MOV R11, 0x181f ;  /* 0x0000181f000b7802 */ /* 0x000fe20000000f00 */
[----:B------:R-:W-:Y:S02]  /*25be0*/  IMAD.MOV.U32 R12, RZ, RZ, RZ ;  /* 0x000000ffff0c7224 */ /* 0x000fe400078e00ff */
[----:B------:R-:W-:-:S07]  /*25bf0*/  IMAD.MOV.U32 R15, RZ, RZ, -0x1 ;  /* 0xffffffffff0f7424 */ /* 0x000fce00078e00ff */
[----:B------:R-:W-:Y:S05]  /*25c00*/  WARPSYNC.COLLECTIVE R15, `(.L_x_674) ;  /* 0x000000000f087348 */ /* 0x000fea0003c00000 */
[----:B------:R0:W1:Y:S02]  /*25c10*/  SHFL.IDX P6, R14, R13, R12, R11 ;  /* 0x0000000c0d0e7389 */ /* 0x00006400000c000b */
[----:B01----:R-:W-:Y:S01]  /*25c20*/  ENDCOLLECTIVE ;  /* 0x000000000000791b */ /* 0x003fe20003800000 */
.L_x_674:
[----:B------:R-:W-:Y:S05]  /*25c30*/  BSYNC B1 ;  /* 0x0000000000017941 */ /* 0x000fea0003800000 */
.L_x_673:
[----:B------:R-:W-:Y:S01]  /*25c40*/  IMAD.MOV.U32 R13, RZ, RZ, R24 ;  /* 0x000000ffff0d7224 */ /* 0x000fe200078e0018 */
[----:B------:R-:W-:Y:S01]  /*25c50*/  MOV R12, RZ ;  /* 0x000000ff000c7202 */ /* 0x000fe20000000f00 */
[----:B------:R-:W-:Y:S02]  /*25c60*/  IMAD.MOV.U32 R11, RZ, RZ, 0x181f ;  /* 0x0000181fff0b7424 */ /* 0x000fe400078e00ff */
[----:B------:R-:W-:Y:S02]  /*25c70*/  IMAD.MOV.U32 R15, RZ, RZ, -0x1 ;  /* 0xffffffffff0f7424 */ /* 0x000fe400078e00ff */
[----:B------:R-:W-:-:S07]  /*25c80*/  IMAD.MOV.U32 R3, RZ, RZ, R14 ;  /* 0x000000ffff037224 */ /* 0x000fce00078e000e */
[----:B------:R-:W-:Y:S05]  /*25c90*/  WARPSYNC.COLLECTIVE R15, `(.L_x_675) ;  /* 0x000000000f087348 */ /* 0x000fea0003c00000 */
[----:B------:R0:W1:Y:S02]  /*25ca0*/  SHFL.IDX P6, R14, R13, R12, R11 ;  /* 0x0000000c0d0e7389 */ /* 0x00006400000c000b */
[----:B01----:R-:W-:Y:S01]  /*25cb0*/  ENDCOLLECTIVE ;  /* 0x000000000000791b */ /* 0x003fe20003800000 */
.L_x_675:
[----:B------:R-:W-:Y:S01]  /*25cc0*/  MOV R13, R27 ;  /* 0x0000001b000d7202 */ /* 0x000fe20000000f00 */
[----:B------:R-:W-:-:S07]  /*25cd0*/  IMAD.MOV.U32 R5, RZ, RZ, R14 ;  /* 0x000000ffff057224 */ /* 0x000fce00078e000e */
[----:B------:R-:W-:Y:S05]  /*25ce0*/  WARPSYNC.COLLECTIVE R15, `(.L_x_676) ;  /* 0x000000000f087348 */ /* 0x000fea0003c00000 */
[----:B------:R0:W1:Y:S02]  /*25cf0*/  SHFL.IDX P6, R14, R13, R12, R11 ;  /* 0x0000000c0d0e7389 */ /* 0x00006400000c000b */
[----:B01----:R-:W-:Y:S01]  /*25d00*/  ENDCOLLECTIVE ;  /* 0x000000000000791b */ /* 0x003fe20003800000 */
.L_x_676:
[----:B------:R-:W-:Y:S02]  /*25d10*/  IMAD.MOV.U32 R13, RZ, RZ, R28 ;  /* 0x000000ffff0d7224 */ /* 0x000fe400078e001c */
[----:B------:R-:W-:-:S07]  /*25d20*/  IMAD.MOV.U32 R7, RZ, RZ, R14 ;  /* 0x000000ffff077224 */ /* 0x000fce00078e000e */
[----:B------:R-:W-:Y:S05]  /*25d30*/  WARPSYNC.COLLECTIVE R15, `(.L_x_677) ;  /* 0x000000000f087348 */ /* 0x000fea0003c00000 */
[----:B------:R0:W1:Y:S02]  /*25d40*/  SHFL.IDX P6, R14, R13, R12, R11 ;  /* 0x0000000c0d0e7389 */ /* 0x00006400000c000b */
[----:B01----:R-:W-:Y:S01]  /*25d50*/  ENDCOLLECTIVE ;  /* 0x000000000000791b */ /* 0x003fe20003800000 */
.L_x_677:
[----:B------:R-:W-:Y:S05]  /*25d60*/  BRA `(.L_x_678) ;  /* 0xfffffea800cc7947 */ /* 0x000fea000383ffff */
.L_x_472:
[----:B0-----:R0:W1:Y:S02]  /*25d70*/  SYNCS.PHASECHK.TRANS64.TRYWAIT P4, [R22+URZ+0x38800], R35 ;  /* 0x03880023160075a7 */ /* 0x001064000808017f */
[----:B-1----:R-:W-:Y:S05]  /*25d80*/  @!P4 NANOSLEEP.SYNCS 0x989680 ;  /* 0x009896800000c95d */ /* 0x002fea0003900000 */
[----:B------:R-:W1:Y:S02]  /*25d90*/  @!P4 SYNCS.PHASECHK.TRANS64 P4, [R22+URZ+0x38800], R35 ;  /* 0x038800231600c5a7 */ /* 0x000e64000808007f */
[----:B-1----:R-:W-:Y:S05]  /*25da0*/  @!P4 BRA `(.L_x_472) ;  /* 0xfffffffc00f0c947 */ /* 0x002fea000383ffff */
[----:B------:R-:W-:Y:S05]  /*25db0*/  BRA `(.L_x_679) ;  /* 0xfffffeb000387947 */ /* 0x000fea000383ffff */
.L_x_482:
[----:B-1----:R1:W2:Y:S02]  /*25dc0*/  SYNCS.PHASECHK.TRANS64.TRYWAIT P1, [R4+URZ+0x38830], R3 ;  /* 0x03883003040075a7 */ /* 0x0022a4000802017f */
[----:B--2---:R-:W-:Y:S05]  /*25dd0*/  @!P1 NANOSLEEP.SYNCS 0x989680 ;  /* 0x009896800000995d */ /* 0x004fea0003900000 */
[----:B------:R-:W2:Y:S02]  /*25de0*/  @!P1 SYNCS.PHASECHK.TRANS64 P1, [R4+URZ+0x38830], R3 ;  /* 0x03883003040095a7 */ /* 0x000ea4000802007f */
[----:B--2---:R-:W-:Y:S05]  /*25df0*/  @!P1 BRA `(.L_x_482) ;  /* 0xfffffffc00f09947 */ /* 0x004fea000383ffff */
[----:B------:R-:W-:Y:S05]  /*25e00*/  BRA `(.L_x_481) ;  /* 0xfffffee400947947 */ /* 0x000fea000383ffff */
.L_x_488:
[----:B-1----:R1:W2:Y:S02]  /*25e10*/  SYNCS.PHASECHK.TRANS64.TRYWAIT P2, [R3+URZ+0x38830], R6 ;  /* 0x03883006030075a7 */ /* 0x0022a4000804017f */
[----:B--2---:R-:W-:Y:S05]  /*25e20*/  @!P2 NANOSLEEP.SYNCS 0x989680 ;  /* 0x009896800000a95d */ /* 0x004fea0003900000 */
[----:B------:R-:W2:Y:S02]  /*25e30*/  @!P2 SYNCS.PHASECHK.TRANS64 P2, [R3+URZ+0x38830], R6 ;  /* 0x038830060300a5a7 */ /* 0x000ea4000804007f */
[----:B--2---:R-:W-:Y:S05]  /*25e40*/  @!P2 BRA `(.L_x_488) ;  /* 0xfffffffc00f0a947 */ /* 0x004fea000383ffff */
[----:B------:R-:W-:Y:S05]  /*25e50*/  BRA `(.L_x_487) ;  /* 0xffffff1000947947 */ /* 0x000fea000383ffff */
.L_x_492:
[----:B-1----:R1:W2:Y:S02]  /*25e60*/  SYNCS.PHASECHK.TRANS64.TRYWAIT P1, [R6+URZ+0x38850], R3 ;  /* 0x03885003060075a7 */ /* 0x0022a4000802017f */
[----:B--2---:R-:W-:Y:S05]  /*25e70*/  @!P1 NANOSLEEP.SYNCS 0x989680 ;  /* 0x009896800000995d */ /* 0x004fea0003900000 */
[----:B------:R-:W2:Y:S02]  /*25e80*/  @!P1 SYNCS.PHASECHK.TRANS64 P1, [R6+URZ+0x38850], R3 ;  /* 0x03885003060095a7 */ /* 0x000ea4000802007f */
[----:B--2---:R-:W-:Y:S05]  /*25e90*/  @!P1 BRA `(.L_x_492) ;  /* 0xfffffffc00f09947 */ /* 0x004fea000383ffff */
[----:B------:R-:W-:Y:S05]  /*25ea0*/  BRA `(.L_x_489) ;  /* 0xffffff1400a07947 */ /* 0x000fea000383ffff */
.L_x_498:
[----:B-1----:R1:W2:Y:S02]  /*25eb0*/  SYNCS.PHASECHK.TRANS64.TRYWAIT P1, [R4+URZ+0x38850], R7 ;  /* 0x03885007040075a7 */ /* 0x0022a4000802017f */
[----:B--2---:R-:W-:Y:S05]  /*25ec0*/  @!P1 NANOSLEEP.SYNCS 0x989680 ;  /* 0x009896800000995d */ /* 0x004fea0003900000 */
[----:B------:R-:W2:Y:S02]  /*25ed0*/  @!P1 SYNCS.PHASECHK.TRANS64 P1, [R4+URZ+0x38850], R7 ;  /* 0x03885007040095a7 */ /* 0x000ea4000802007f */
[----:B--2---:R-:W-:Y:S05]  /*25ee0*/  @!P1 BRA `(.L_x_498) ;  /* 0xfffffffc00f09947 */ /* 0x004fea000383ffff */
[----:B------:R-:W-:Y:S05]  /*25ef0*/  BRA `(.L_x_497) ;  /* 0xffffff34007c7947 */ /* 0x000fea000383ffff */
.L_x_502:
        /* <DEDUP_REMOVED lines=9> */
[----:B------:R-:W-:Y:S02]  /*25f90*/  SEL R56, R59, R92, P0 ;  /* 0x0000005c3b387207 */ /* 0x000fe40000000000 */
[----:B------:R-:W-:Y:S02]  /*25fa0*/  SEL R33, R53, R12, P0 ;  /* 0x0000000c35217207 */ /* 0x000fe40000000000 */
[----:B------:R-:W-:Y:S01]  /*25fb0*/  SEL R40, R12, R53, P0 ;  /* 0x000000350c287207 */ /* 0x000fe20000000000 */
[----:B-----5:R-:W-:Y:S01]  /*25fc0*/  IMAD.MOV.U32 R12, RZ, RZ, R2 ;  /* 0x000000ffff0c7224 */ /* 0x020fe200078e0002 */
[----:B------:R-:W-:-:S02]  /*25fd0*/  SEL R57, R136, R11, P0 ;  /* 0x0000000b88397207 */ /* 0x000fc40000000000 */
[----:B------:R-:W-:Y:S02]  /*25fe0*/  SEL R84, R11, R136, P0 ;  /* 0x000000880b547207 */ /* 0x000fe40000000000 */
[----:B------:R-:W-:Y:S02]  /*25ff0*/  SEL R59, R38, R15, P0 ;  /* 0x0000000f263b7207 */ /* 0x000fe40000000000 */
[----:B------:R-:W-:Y:S01]  /*26000*/  SEL R86, R15, R38, P0 ;  /* 0x000000260f567207 */ /* 0x000fe20000000000 */
[----:B------:R-:W-:Y:S01]  /*26010*/  IMAD.MOV.U32 R15, RZ, RZ, -0x1 ;  /* 0xffffffffff0f7424 */ /* 0x000fe200078e00ff */
[----:B------:R-:W-:Y:S02]  /*26020*/  MOV R11, 0x1c1f ;  /* 0x00001c1f000b7802 */ /* 0x000fe40000000f00 */
[----:B------:R-:W-:Y:S02]  /*26030*/  SEL R25, R26, R31, P0 ;  /* 0x0000001f1a197207 */ /* 0x000fe40000000000 */
[----:B------:R-:W-:-:S07]  /*26040*/  SEL R26, R31, R26, P0 ;  /* 0x0000001a1f1a7207 */ /* 0x000fce0000000000 */
[----:B0-----:R-:W-:Y:S05]  /*26050*/  WARPSYNC.COLLECTIVE R15, `(.L_x_680) ;  /* 0x000000000f087348 */ /* 0x001fea0003c00000 */
[----:B------:R1:W2:Y:S02]  /*26060*/  SHFL.IDX P6, R14, R13, R12, R11 ;  /* 0x0000000c0d0e7389 */ /* 0x0002a400000c000b */
[----:B012---:R-:W-:Y:S01]  /*26070*/  ENDCOLLECTIVE ;  /* 0x000000000000791b */ /* 0x007fe20003800000 */
.L_x_680:
[----:B------:R-:W-:Y:S02]  /*26080*/  SEL R31, R52, R39, P0 ;  /* 0x00000027341f7207 */ /* 0x000fe40000000000 */
[----:B------:R-:W-:Y:S02]  /*26090*/  SEL R36, R39, R52, P0 ;  /* 0x0000003427247207 */ /* 0x000fe40000000000 */
[----:B------:R-:W-:Y:S02]  /*260a0*/  SEL R39, R51, R90, P0 ;  /* 0x0000005a33277207 */ /* 0x000fe40000000000 */
[----:B------:R-:W-:Y:S02]  /*260b0*/  SEL R52, R90, R51, P0 ;  /* 0x000000335a347207 */ /* 0x000fe40000000000 */
[----:B------:R-:W-:Y:S02]  /*260c0*/  SEL R51, R78, R5, P0 ;  /* 0x000000054e337207 */ /* 0x000fe40000000000 */
[----:B------:R-:W-:-:S02]  /*260d0*/  SEL R78, R5, R78, P0 ;  /* 0x0000004e054e7207 */ /* 0x000fc40000000000 */
[----:B------:R-:W-:Y:S01]  /*260e0*/  LOP3.LUT R5, R2, 0x2, RZ, 0x3c, !PT ;  /* 0x0000000202057812 */ /* 0x000fe200078e3cff */
[----:B------:R-:W-:Y:S01]  /*260f0*/  IMAD.MOV.U32 R13, RZ, RZ, R4 ;  /* 0x000000ffff0d7224 */ /* 0x000fe200078e0004 */
[----:B------:R-:W-:Y:S02]  /*26100*/  SEL R53, R6, R137, P0 ;  /* 0x0000008906357207 */ /* 0x000fe40000000000 */
[----:B------:R-:W-:Y:S02]  /*26110*/  MOV R12, R5 ;  /* 0x00000005000c7202 */ /* 0x000fe40000000f00 */
[----:B------:R-:W-:Y:S02]  /*26120*/  SEL R80, R137, R6, P0 ;  /* 0x0000000689507207 */ /* 0x000fe40000000000 */
[----:B------:R-:W-:Y:S02]  /*26130*/  SEL R55, R42, R7, P0 ;  /* 0x000000072a377207 */ /* 0x000fe40000000000 */
[----:B------:R-:W-:Y:S01]  /*26140*/  SEL R82, R7, R42, P0 ;  /* 0x0000002a07527207 */ /* 0x000fe20000000000 */
[----:B------:R-:W-:Y:S01]  /*26150*/  IMAD.MOV.U32 R6, RZ, RZ, R14 ;  /* 0x000000ffff067224 */ /* 0x000fe200078e000e */
[----:B------:R-:W-:-:S07]  /*26160*/  SEL R65, R67, R70, P0 ;  /* 0x0000004643417207 */ /* 0x000fce0000000000 */
[----:B------:R-:W-:Y:S05]  /*26170*/  WARPSYNC.COLLECTIVE R15, `(.L_x_681) ;  /* 0x000000000f087348 */ /* 0x000fea0003c00000 */
[----:B------:R0:W1:Y:S02]  /*26180*/  SHFL.IDX P6, R14, R13, R12, R11 ;  /* 0x0000000c0d0e7389 */ /* 0x00006400000c000b */
[----:B01----:R-:W-:Y:S01]  /*26190*/  ENDCOLLECTIVE ;  /* 0x000000000000791b */ /* 0x003fe20003800000 */
.L_x_681:
[----:B------:R-:W-:Y:S02]  /*261a0*/  SEL R92, R70, R67, P0 ;  /* 0x00000043465c7207 */ /* 0x000fe40000000000 */
[----:B------:R-:W-:Y:S02]  /*261b0*/  SEL R67, R30, R113, P0 ;  /* 0x000000711e437207 */ /* 0x000fe40000000000 */
[----:B------:R-:W-:Y:S02]  /*261c0*/  SEL R104, R113, R30, P0 ;  /* 0x0000001e71687207 */ /* 0x000fe40000000000 */
[----:B------:R-:W-:Y:S02]  /*261d0*/  SEL R29, R32, R35, P0 ;  /* 0x00000023201d7207 */ /* 0x000fe40000000000 */
[----:B------:R-:W-:Y:S02]  /*261e0*/  SEL R32, R35, R32, P0 ;  /* 0x0000002023207207 */ /* 0x000fe40000000000 */
[----:B------:R-:W-:-:S02]  /*261f0*/  SEL R69, R34, R119, P0 ;  /* 0x0000007722457207 */ /* 0x000fc40000000000 */
[----:B------:R-:W-:Y:S01]  /*26200*/  SEL R106, R119, R34, P0 ;  /* 0x00000022776a7207 */ /* 0x000fe20000000000 */
[----:B------:R-:W-:Y:S01]  /*26210*/  IMAD.MOV.U32 R13, RZ, RZ, R9 ;  /* 0x000000ffff0d7224 */ /* 0x000fe200078e0009 */
[----:B------:R-:W-:Y:S01]  /*26220*/  SEL R35, R43, R66, P0 ;  /* 0x000000422b237207 */ /* 0x000fe20000000000 */
[----:B------:R-:W-:Y:S01]  /*26230*/  IMAD.MOV.U32 R12, RZ, RZ, R2 ;  /* 0x000000ffff0c7224 */ /* 0x000fe200078e0002 */
[----:B------:R-:W-:Y:S02]  /*26240*/  SEL R44, R66, R43, P0 ;  /* 0x0000002b422c7207 */ /* 0x000fe40000000000 */
        /* <DEDUP_REMOVED lines=8> */
.L_x_682:
        /* <DEDUP_REMOVED lines=13> */
[----:B------:R-:W-:-:S02]  /*263a0*/  SEL R72, R121, R120, P0 ;  /* 0x0000007879487207 */ /* 0x000fc40000000000 */
[----:B------:R-:W-:-:S07]  /*263b0*/  MOV R10, R14 ;  /* 0x0000000e000a7202 */ /* 0x000fce0000000f00 */
[----:B------:R-:W-:Y:S05]  /*263c0*/  WARPSYNC.COLLECTIVE R15, `(.L_x_683) ;  /* 0x000000000f087348 */ /* 0x000fea0003c00000 */
[----:B------:R0:W1:Y:S02]  /*263d0*/  SHFL.IDX P6, R14, R13, R12, R11 ;  /* 0x0000000c0d0e7389 */ /* 0x00006400000c000b */
[----:B01----:R-:W-:Y:S01]  /*263e0*/  ENDCOLLECTIVE ;  /* 0x000000000000791b */ /* 0x003fe20003800000 */
.L_x_683:
        /* <DEDUP_REMOVED lines=8> */
[----:B------:R-:W-:Y:S02]  /*26470*/  MOV R13, R21 ;  /* 0x00000015000d7202 */ /* 0x000fe40000000f00 */
[----:B------:R-:W-:Y:S02]  /*26480*/  SEL R3, R138, R131, P0 ;  /* 0x000000838a037207 */ /* 0x000fe40000000000 */
[----:B------:R-:W-:Y:S02]  /*26490*/  SEL R4, R6, R7, P0 ;  /* 0x0000000706047207 */ /* 0x000fe40000000000 */
[----:B------:R-:W-:Y:S01]  /*264a0*/  SEL R6, R7, R6, P0 ;  /* 0x0000000607067207 */ /* 0x000fe20000000000 */
[----:B------:R-:W-:-:S07]  /*264b0*/  IMAD.MOV.U32 R9, RZ, RZ, R14 ;  /* 0x000000ffff097224 */ /* 0x000fce00078e000e */
[----:B------:R-:W-:Y:S05]  /*264c0*/  WARPSYNC.COLLECTIVE R15, `(.L_x_684) ;  /* 0x000000000f087348 */ /* 0x000fea0003c00000 */
[----:B------:R0:W1:Y:S02]  /*264d0*/  SHFL.IDX P6, R14, R13, R12, R11 ;  /* 0x0000000c0d0e7389 */ /* 0x00006400000c000b */
[----:B01----:R-:W-:Y:S01]  /*264e0*/  ENDCOLLECTIVE ;  /* 0x000000000000791b */ /* 0x003fe20003800000 */
.L_x_684:
[----:B------:R-:W-:Y:S02]  /*264f0*/  SEL R8, R10, R9, P0 ;  /* 0x000000090a087207 */ /* 0x000fe40000000000 */
[----:B------:R-:W-:Y:S01]  /*26500*/  SEL R10, R9, R10, P0 ;  /* 0x0000000a090a7207 */ /* 0x000fe20000000000 */
[----:B------:R-:W-:Y:S01]  /*26510*/  IMAD.MOV.U32 R13, RZ, RZ, R24 ;  /* 0x000000ffff0d7224 */ /* 0x000fe200078e0018 */
[----:B------:R-:W-:Y:S01]  /*26520*/  MOV R12, R5 ;  /* 0x00000005000c7202 */ /* 0x000fe20000000f00 */
[----:B------:R-:W-:-:S07]  /*26530*/  IMAD.MOV.U32 R21, RZ, RZ, R14 ;  /* 0x000000ffff157224 */ /* 0x000fce00078e000e */
[----:B------:R-:W-:Y:S05]  /*26540*/  WARPSYNC.COLLECTIVE R15, `(.L_x_685) ;  /* 0x000000000f087348 */ /* 0x000fea0003c00000 */
[----:B------:R0:W1:Y:S02]  /*26550*/  SHFL.IDX P6, R14, R13, R12, R11 ;  /* 0x0000000c0d0e7389 */ /* 0x00006400000c000b */
[----:B01----:R-:W-:Y:S01]  /*26560*/  ENDCOLLECTIVE ;  /* 0x000000000000791b */ /* 0x003fe20003800000 */
.L_x_685:
[----:B------:R-:W-:Y:S02]  /*26570*/  IMAD.MOV.U32 R13, RZ, RZ, R25 ;  /* 0x000000ffff0d7224 */ /* 0x000fe400078e0019 */
[----:B------:R-:W-:Y:S02]  /*26580*/  IMAD.MOV.U32 R12, RZ, RZ, R2 ;  /* 0x000000ffff0c7224 */ /* 0x000fe400078e0002 */
[----:B------:R-:W-:-:S07]  /*26590*/  IMAD.MOV.U32 R24, RZ, RZ, R14 ;  /* 0x000000ffff187224 */ /* 0x000fce00078e000e */
[----:B------:R-:W-:Y:S05]  /*265a0*/  WARPSYNC.COLLECTIVE R15, `(.L_x_686) ;  /* 0x000000000f087348 */ /* 0x000fea0003c00000 */
[----:B------:R0:W1:Y:S02]  /*265b0*/  SHFL.IDX P6, R14, R13, R12, R11 ;  /* 0x0000000c0d0e7389 */ /* 0x00006400000c000b */
[----:B01----:R-:W-:Y:S01]  /*265c0*/  ENDCOLLECTIVE ;  /* 0x000000000000791b */ /* 0x003fe20003800000 */
.L_x_686:
[----:B------:R-:W-:Y:S02]  /*265d0*/  IMAD.MOV.U32 R13, RZ, RZ, R26 ;  /* 0x000000ffff0d7224 */ /* 0x000fe400078e001a */
[----:B------:R-:W-:Y:S01]  /*265e0*/  IMAD.MOV.U32 R12, RZ, RZ, R5 ;  /* 0x000000ffff0c7224 */ /* 0x000fe200078e0005 */
[----:B------:R-:W-:-:S07]  /*265f0*/  MOV R25, R14 ;  /* 0x0000000e00197202 */ /* 0x000fce0000000f00 */
[----:B------:R-:W-:Y:S05]  /*26600*/  WARPSYNC.COLLECTIVE R15, `(.L_x_687) ;  /* 0x000000000f087348 */ /* 0x000fea0003c00000 */
[----:B------:R0:W1:Y:S02]  /*26610*/  SHFL.IDX P6, R14, R13, R12, R11 ;  /* 0x0000000c0d0e7389 */ /* 0x00006400000c000b */
[----:B01----:R-:W-:Y:S01]  /*26620*/  ENDCOLLECTIVE ;  /* 0x000000000000791b */ /* 0x003fe20003800000 */
.L_x_687:
[----:B------:R-:W-:Y:S01]  /*26630*/  MOV R13, R27 ;  /* 0x0000001b000d7202 */ /* 0x000fe20000000f00 */
[----:B------:R-:W-:Y:S02]  /*26640*/  IMAD.MOV.U32 R12, RZ, RZ, R2 ;  /* 0x000000ffff0c7224 */ /* 0x000fe400078e0002 */
[----:B------:R-:W-:-:S07]  /*26650*/  IMAD.MOV.U32 R26, RZ, RZ, R14 ;  /* 0x000000ffff1a7224 */ /* 0x000fce00078e000e */
[----:B------:R-:W-:Y:S05]  /*26660*/  WARPSYNC.COLLECTIVE R15, `(.L_x_688) ;  /* 0x000000000f087348 */ /* 0x000fea0003c00000 */
[----:B------:R0:W1:Y:S02]  /*26670*/  SHFL.IDX P6, R14, R13, R12, R11 ;  /* 0x0000000c0d0e7389 */ /* 0x00006400000c000b */
[----:B01----:R-:W-:Y:S01]  /*26680*/  ENDCOLLECTIVE ;  /* 0x000000000000791b */ /* 0x003fe20003800000 */
.L_x_688:
[----:B------:R-:W-:Y:S01]  /*26690*/  IMAD.MOV.U32 R13, RZ, RZ, R28 ;  /* 0x000000ffff0d7224 */ /* 0x000fe200078e001c */
[----:B------:R-:W-:Y:S01]  /*266a0*/  MOV R12, R5 ;  /* 0x00000005000c7202 */ /* 0x000fe20000000f00 */
[----:B------:R-:W-:-:S07]  /*266b0*/  IMAD.MOV.U32 R30, RZ, RZ, R14 ;  /* 0x000000ffff1e7224 */ /* 0x000fce00078e000e */
[----:B------:R-:W-:Y:S05]  /*266c0*/  WARPSYNC.COLLECTIVE R15, `(.L_x_689) ;  /* 0x000000000f087348 */ /* 0x000fea0003c00000 */
[----:B------:R0:W1:Y:S02]  /*266d0*/  SHFL.IDX P6, R14, R13, R12, R11 ;  /* 0x0000000c0d0e7389 */ /* 0x00006400000c000b */
[----:B01----:R-:W-:Y:S01]  /*266e0*/  ENDCOLLECTIVE ;  /* 0x000000000000791b */ /* 0x003fe20003800000 */
.L_x_689:
[----:B------:R-:W-:Y:S02]  /*266f0*/  IMAD.MOV.U32 R13, RZ, RZ, R29 ;  /* 0x000000ffff0d7224 */ /* 0x000fe400078e001d */
[----:B------:R-:W-:Y:S02]  /*26700*/  IMAD.MOV.U32 R12, RZ, RZ, R2 ;  /* 0x000000ffff0c7224 */ /* 0x000fe400078e0002 */
[----:B------:R-:W-:-:S07]  /*26710*/  IMAD.MOV.U32 R27, RZ, RZ, R14 ;  /* 0x000000ffff1b7224 */ /* 0x000fce00078e000e */
[----:B------:R-:W-:Y:S05]  /*26720*/  WARPSYNC.COLLECTIVE R15, `(.L_x_690) ;  /* 0x000000000f087348 */ /* 0x000fea0003c00000 */
[----:B------:R0:W1:Y:S02]  /*26730*/  SHFL.IDX P6, R14, R13, R12, R11 ;  /* 0x0000000c0d0e7389 */ /* 0x00006400000c000b */
[----:B01----:R-:W-:Y:S01]  /*26740*/  ENDCOLLECTIVE ;  /* 0x000000000000791b */ /* 0x003fe20003800000 */
.L_x_690:
[----:B------:R-:W-:Y:S02]  /*26750*/  SEL R28, R30, R27, P0 ;  /* 0x0000001b1e1c7207 */ /* 0x000fe40000000000 */
[----:B------:R-:W-:Y:S01]  /*26760*/  SEL R30, R27, R30, P0 ;  /* 0x0000001e1b1e7207 */ /* 0x000fe20000000000 */
[----:B------:R-:W-:Y:S02]  /*26770*/  IMAD.MOV.U32 R13, RZ, RZ, R32 ;  /* 0x000000ffff0d7224 */ /* 0x000fe400078e0020 */
[----:B------:R-:W-:Y:S01]  /*26780*/  IMAD.MOV.U32 R12, RZ, RZ, R5 ;  /* 0x000000ffff0c7224 */ /* 0x000fe200078e0005 */
[----:B------:R-:W-:-:S07]  /*26790*/  MOV R34, R14 ;  /* 0x0000000e00227202 */ /* 0x000fce0000000f00 */
[----:B------:R-:W-:Y:S05]  /*267a0*/  WARPSYNC.COLLECTIVE R15, `(.L_x_691) ;  /* 0x000000000f087348 */ /* 0x000fea0003c00000 */
[----:B------:R0:W1:Y:S02]  /*267b0*/  SHFL.IDX P6, R14, R13, R12, R11 ;  /* 0x0000000c0d0e7389 */ /* 0x00006400000c000b */
[----:B01----:R-:W-:Y:S01]  /*267c0*/  ENDCOLLECTIVE ;  /* 0x000000000000791b */ /* 0x003fe20003800000 */
.L_x_691:
[----:B------:R-:W-:Y:S01]  /*267d0*/  MOV R13, R31 ;  /* 0x0000001f000d7202 */ /* 0x000fe20000000f00 */
[----:B------:R-:W-:Y:S02]  /*267e0*/  IMAD.MOV.U32 R12, RZ, RZ, R2 ;  /* 0x000000ffff0c7224 */ /* 0x000fe400078e0002 */
[----:B------:R-:W-:-:S07]  /*267f0*/  IMAD.MOV.U32 R29, RZ, RZ, R14 ;  /* 0x000000ffff1d7224 */ /* 0x000fce00078e000e */
[----:B------:R-:W-:Y:S05]  /*26800*/  WARPSYNC.COLLECTIVE R15, `(.L_x_692) ;  /* 0x000000000f087348 */ /* 0x000fea0003c00000 */
[----:B------:R0:W1:Y:S02]  /*26810*/  SHFL.IDX P6, R14, R13, R12, R11 ;  /* 0x0000000c0d0e7389 */ /* 0x00006400000c000b */
[----:B01----:R-:W-:Y:S01]  /*26820*/  ENDCOLLECTIVE ;  /* 0x000000000000791b */ /* 0x003fe20003800000 */
.L_x_692:
        /* <DEDUP_REMOVED lines=8> */
.L_x_693:
[----:B------:R-:W-:Y:S02]  /*268b0*/  IMAD.MOV.U32 R13, RZ, RZ, R33 ;  /* 0x000000ffff0d7224 */ /* 0x000fe400078e0021 */
[----:B------:R-:W-:Y:S02]  /*268c0*/  IMAD.MOV.U32 R12, RZ, RZ, R2 ;  /* 0x000000ffff0c7224 */ /* 0x000fe400078e0002 */
[----:B------:R-:W-:-:S07]  /*268d0*/  IMAD.MOV.U32 R31, RZ, RZ, R14 ;  /* 0x000000ffff1f7224 */ /* 0x000fce00078e000e */
[----:B------:R-:W-:Y:S05]  /*268e0*/  WARPSYNC.COLLECTIVE R15, `(.L_x_694) ;  /* 0x000000000f087348 */ /* 0x000fea0003c00000 */
[----:B------:R0:W1:Y:S02]  /*268f0*/  SHFL.IDX P6, R14, R13, R12, R11 ;  /* 0x0000000c0d0e7389 */ /* 0x00006400000c000b */
[----:B01----:R-:W-:Y:S01]  /*26900*/  ENDCOLLECTIVE ;  /* 0x000000000000791b */ /* 0x003fe20003800000 */
.L_x_694:
        /* <DEDUP_REMOVED lines=8> */
.L_x_695:
[----:B------:R-:W-:Y:S01]  /*26990*/  MOV R13, R35 ;  /* 0x00000023000d7202 */ /* 0x000fe20000000f00 */
[----:B------:R-:W-:Y:S02]  /*269a0*/  IMAD.MOV.U32 R12, RZ, RZ, R2 ;  /* 0x000000ffff0c7224 */ /* 0x000fe400078e0002 */
[----:B------:R-:W-:-:S07]  /*269b0*/  IMAD.MOV.U32 R33, RZ, RZ, R14 ;  /* 0x000000ffff217224 */ /* 0x000fce00078e000e */
[----:B------:R-:W-:Y:S05]  /*269c0*/  WARPSYNC.COLLECTIVE R15, `(.L_x_696) ;  /* 0x000000000f087348 */ /* 0x000fea0003c00000 */
[----:B------:R0:W1:Y:S02]  /*269d0*/  SHFL.IDX P6, R14, R13, R12, R11 ;  /* 0x0000000c0d0e7389 */ /* 0x00006400000c000b */
[----:B01----:R-:W-:Y:S01]  /*269e0*/  ENDCOLLECTIVE ;  /* 0x000000000000791b */ /* 0x003fe20003800000 */
.L_x_696:
        /* <DEDUP_REMOVED lines=8> */
.L_x_697:
[----:B------:R-:W-:Y:S02]  /*26a70*/  IMAD.MOV.U32 R13, RZ, RZ, R37 ;  /* 0x000000ffff0d7224 */ /* 0x000fe400078e0025 */
[----:B------:R-:W-:Y:S02]  /*26a80*/  IMAD.MOV.U32 R12, RZ, RZ, R2 ;  /* 0x000000ffff0c7224 */ /* 0x000fe400078e0002 */
[----:B------:R-:W-:-:S07]  /*26a90*/  IMAD.MOV.U32 R35, RZ, RZ, R14 ;  /* 0x000000ffff237224 */ /* 0x000fce00078e000e */
[----:B------:R-:W-:Y:S05]  /*26aa0*/  WARPSYNC.COLLECTIVE R15, `(.L_x_698) ;  /* 0x000000000f087348 */ /* 0x000fea0003c00000 */
[----:B------:R0:W1:Y:S02]  /*26ab0*/  SHFL.IDX P6, R14, R13, R12, R11 ;  /* 0x0000000c0d0e7389 */ /* 0x00006400000c000b */
[----:B01----:R-:W-:Y:S01]  /*26ac0*/  ENDCOLLECTIVE ;  /* 0x000000000000791b */ /* 0x003fe20003800000 */
.L_x_698:
        /* <DEDUP_REMOVED lines=8> */
.L_x_699:
[----:B------:R-:W-:Y:S01]  /*26b50*/  MOV R13, R39 ;  /* 0x00000027000d7202 */ /* 0x000fe20000000f00 */
[----:B------:R-:W-:Y:S02]  /*26b60*/  IMAD.MOV.U32 R12, RZ, RZ, R2 ;  /* 0x000000ffff0c7224 */ /* 0x000fe400078e0002 */
[----:B------:R-:W-:-:S07]  /*26b70*/  IMAD.MOV.U32 R37, RZ, RZ, R14 ;  /* 0x000000ffff257224 */ /* 0x000fce00078e000e */
[----:B------:R-:W-:Y:S05]  /*26b80*/  WARPSYNC.COLLECTIVE R15, `(.L_x_700) ;  /* 0x000000000f087348 */ /* 0x000fea0003c00000 */
[----:B------:R0:W1:Y:S02]  /*26b90*/  SHFL.IDX P6, R14, R13, R12, R11 ;  /* 0x0000000c0d0e7389 */ /* 0x00006400000c000b */
[----:B01----:R-:W-:Y:S01]  /*26ba0*/  ENDCOLLECTIVE ;  /* 0x000000000000791b */ /* 0x003fe20003800000 */
.L_x_700:
        /* <DEDUP_REMOVED lines=8> */
.L_x_701:
[----:B------:R-:W-:Y:S02]  /*26c30*/  IMAD.MOV.U32 R13, RZ, RZ, R41 ;  /* 0x000000ffff0d7224 */ /* 0x000fe400078e0029 */
[----:B------:R-:W-:Y:S02]  /*26c40*/  IMAD.MOV.U32 R12, RZ, RZ, R2 ;  /* 0x000000ffff0c7224 */ /* 0x000fe400078e0002 */
[----:B------:R-:W-:-:S07]  /*26c50*/  IMAD.MOV.U32 R39, RZ, RZ, R14 ;  /* 0x000000ffff277224 */ /* 0x000fce00078e000e */
[----:B------:R-:W-:Y:S05]  /*26c60*/  WARPSYNC.COLLECTIVE R15, `(.L_x_702) ;  /* 0x000000000f087348 */ /* 0x000fea0003c00000 */
[----:B------:R0:W1:Y:S02]  /*26c70*/  SHFL.IDX P6, R14, R13, R12, R11 ;  /* 0x0000000c0d0e7389 */ /* 0x00006400000c000b */
[----:B01----:R-:W-:Y:S01]  /*26c80*/  ENDCOLLECTIVE ;  /* 0x000000000000791b */ /* 0x003fe20003800000 */
.L_x_702:
        /* <DEDUP_REMOVED lines=8> */
.L_x_703:
[----:B------:R-:W-:Y:S01]  /*26d10*/  MOV R13, R43 ;  /* 0x0000002b000d7202 */ /* 0x000fe20000000f00 */
[----:B------:R-:W-:Y:S02]  /*26d20*/  IMAD.MOV.U32 R12, RZ, RZ, R2 ;  /* 0x000000ffff0c7224 */ /* 0x000fe400078e0002 */
[----:B------:R-:W-:-:S07]  /*26d30*/  IMAD.MOV.U32 R41, RZ, RZ, R14 ;  /* 0x000000ffff297224 */ /* 0x000fce00078e000e */
[----:B------:R-:W-:Y:S05]  /*26d40*/  WARPSYNC.COLLECTIVE R15, `(.L_x_704) ;  /* 0x000000000f087348 */ /* 0x000fea0003c00000 */
[----:B------:R0:W1:Y:S02]  /*26d50*/  SHFL.IDX P6, R14, R13, R12, R11 ;  /* 0x0000000c0d0e7389 */ /* 0x00006400000c000b */
[----:B01----:R-:W-:Y:S01]  /*26d60*/  ENDCOLLECTIVE ;  /* 0x000000000000791b */ /* 0x003fe20003800000 */
.L_x_704:
        /* <DEDUP_REMOVED lines=8> */
.L_x_705:
[----:B------:R-:W-:Y:S02]  /*26df0*/  IMAD.MOV.U32 R13, RZ, RZ, R45 ;  /* 0x000000ffff0d7224 */ /* 0x000fe400078e002d */
[----:B------:R-:W-:Y:S02]  /*26e00*/  IMAD.MOV.U32 R12, RZ, RZ, R2 ;  /* 0x000000ffff0c7224 */ /* 0x000fe400078e0002 */
[----:B------:R-:W-:-:S07]  /*26e10*/  IMAD.MOV.U32 R43, RZ, RZ, R14 ;  /* 0x000000ffff2b7224 */ /* 0x000fce00078e000e */
[----:B------:R-:W-:Y:S05]  /*26e20*/  WARPSYNC.COLLECTIVE R15, `(.L_x_706) ;  /* 0x000000000f087348 */ /* 0x000fea0003c00000 */
[----:B------:R0:W1:Y:S02]  /*26e30*/  SHFL.IDX P6, R14, R13, R12, R11 ;  /* 0x0000000c0d0e7389 */ /* 0x00006400000c000b */
[----:B01----:R-:W-:Y:S01]  /*26e40*/  ENDCOLLECTIVE ;  /* 0x000000000000791b */ /* 0x003fe20003800000 */
.L_x_706:
        /* <DEDUP_REMOVED lines=8> */
.L_x_707:
[----:B------:R-:W-:Y:S01]  /*26ed0*/  MOV R13, R47 ;  /* 0x0000002f000d7202 */ /* 0x000fe20000000f00 */
[----:B------:R-:W-:Y:S02]  /*26ee0*/  IMAD.MOV.U32 R12, RZ, RZ, R2 ;  /* 0x000000ffff0c7224 */ /* 0x000fe400078e0002 */
[----:B------:R-:W-:-:S07]  /*26ef0*/  IMAD.MOV.U32 R45, RZ, RZ, R14 ;  /* 0x000000ffff2d7224 */ /* 0x000fce00078e000e */
[----:B------:R-:W-:Y:S05]  /*26f00*/  WARPSYNC.COLLECTIVE R15, `(.L_x_708) ;  /* 0x000000000f087348 */ /* 0x000fea0003c00000 */
[----:B------:R0:W1:Y:S02]  /*26f10*/  SHFL.IDX P6, R14, R13, R12, R11 ;  /* 0x0000000c0d0e7389 */ /* 0x00006400000c000b */
[----:B01----:R-:W-:Y:S01]  /*26f20*/  ENDCOLLECTIVE ;  /* 0x000000000000791b */ /* 0x003fe20003800000 */
.L_x_708:
        /* <DEDUP_REMOVED lines=8> */
.L_x_709:
[----:B------:R-:W-:Y:S02]  /*26fb0*/  IMAD.MOV.U32 R13, RZ, RZ, R49 ;  /* 0x000000ffff0d7224 */ /* 0x000fe400078e0031 */
[----:B------:R-:W-:Y:S02]  /*26fc0*/  IMAD.MOV.U32 R12, RZ, RZ, R2 ;  /* 0x000000ffff0c7224 */ /* 0x000fe400078e0002 */
[----:B------:R-:W-:-:S07]  /*26fd0*/  IMAD.MOV.U32 R47, RZ, RZ, R14 ;  /* 0x000000ffff2f7224 */ /* 0x000fce00078e000e */
[----:B------:R-:W-:Y:S05]  /*26fe0*/  WARPSYNC.COLLECTIVE R15, `(.L_x_710) ;  /* 0x000000000f087348 */ /* 0x000fea0003c00000 */
[----:B------:R0:W1:Y:S02]  /*26ff0*/  SHFL.IDX P6, R14, R13, R12, R11 ;  /* 0x0000000c0d0e7389 */ /* 0x00006400000c000b */
[----:B01----:R-:W-:Y:S01]  /*27000*/  ENDCOLLECTIVE ;  /* 0x000000000000791b */ /* 0x003fe20003800000 */
.L_x_710:
        /* <DEDUP_REMOVED lines=8> */
.L_x_711:
[----:B------:R-:W-:Y:S01]  /*27090*/  MOV R13, R51 ;  /* 0x00000033000d7202 */ /* 0x000fe20000000f00 */
[----:B------:R-:W-:Y:S02]  /*270a0*/  IMAD.MOV.U32 R12, RZ, RZ, R2 ;  /* 0x000000ffff0c7224 */ /* 0x000fe400078e0002 */
[----:B------:R-:W-:-:S07]  /*270b0*/  IMAD.MOV.U32 R49, RZ, RZ, R14 ;  /* 0x000000ffff317224 */ /* 0x000fce00078e000e */
[----:B------:R-:W-:Y:S05]  /*270c0*/  WARPSYNC.COLLECTIVE R15, `(.L_x_712) ;  /* 0x000000000f087348 */ /* 0x000fea0003c00000 */
[----:B------:R0:W1:Y:S02]  /*270d0*/  SHFL.IDX P6, R14, R13, R12, R11 ;  /* 0x0000000c0d0e7389 */ /* 0x00006400000c000b */
[----:B01----:R-:W-:Y:S01]  /*270e0*/  ENDCOLLECTIVE ;  /* 0x000000000000791b */ /* 0x003fe20003800000 */
.L_x_712:
        /* <DEDUP_REMOVED lines=8> */
.L_x_713:
[----:B------:R-:W-:Y:S02]  /*27170*/  IMAD.MOV.U32 R13, RZ, RZ, R53 ;  /* 0x000000ffff0d7224 */ /* 0x000fe400078e0035 */
[----:B------:R-:W-:Y:S02]  /*27180*/  IMAD.MOV.U32 R12, RZ, RZ, R2 ;  /* 0x000000ffff0c7224 */ /* 0x000fe400078e0002 */
[----:B------:R-:W-:-:S07]  /*27190*/  IMAD.MOV.U32 R78, RZ, RZ, R14 ;  /* 0x000000ffff4e7224 */ /* 0x000fce00078e000e */
[----:B------:R-:W-:Y:S05]  /*271a0*/  WARPSYNC.COLLECTIVE R15, `(.L_x_714) ;  /* 0x000000000f087348 */ /* 0x000fea0003c00000 */
[----:B------:R0:W1:Y:S02]  /*271b0*/  SHFL.IDX P6, R14, R13, R12, R11 ;  /* 0x0000000c0d0e7389 */ /* 0x00006400000c000b */
[----:B01----:R-:W-:Y:S01]  /*271c0*/  ENDCOLLECTIVE ;  /* 0x000000000000791b */ /* 0x003fe20003800000 */
.L_x_714:
[----:B------:R-:W-:Y:S01]  /*271d0*/  SEL R7, R78, R51, P0 ;  /* 0x000000334e077207 */ /* 0x000fe20000000000 */
[----:B------:R-:W-:Y:S02]  /*271e0*/  IMAD.MOV.U32 R13, RZ, RZ, R80 ;  /* 0x000000ffff0d7224 */ /* 0x000fe400078e0050 */
[----:B------:R-:W-:Y:S01]  /*271f0*/  IMAD.MOV.U32 R12, RZ, RZ, R5 ;  /* 0x000000ffff0c7224 */ /* 0x000fe200078e0005 */
[----:B------:R-:W-:-:S07]  /*27200*/  MOV R53, R14 ;  /* 0x0000000e00357202 */ /* 0x000fce0000000f00 */
[----:B------:R-:W-:Y:S05]  /*27210*/  WARPSYNC.COLLECTIVE R15, `(.L_x_715) ;  /* 0x000000000f087348 */ /* 0x000fea0003c00000 */
[----:B------:R0:W1:Y:S02]  /*27220*/  SHFL.IDX P6, R14, R13, R12, R11 ;  /* 0x0000000c0d0e7389 */ /* 0x00006400000c000b */
[----:B01----:R-:W-:Y:S01]  /*27230*/  ENDCOLLECTIVE ;  /* 0x000000000000791b */ /* 0x003fe20003800000 */
.L_x_715:
[----:B------:R-:W-:Y:S01]  /*27240*/  MOV R13, R55 ;  /* 0x00000037000d7202 */ /* 0x000fe20000000f00 */
[----:B------:R-:W-:Y:S02]  /*27250*/  IMAD.MOV.U32 R12, RZ, RZ, R2 ;  /* 0x000000ffff0c7224 */ /* 0x000fe400078e0002 */
[----:B------:R-:W-:-:S07]  /*27260*/  IMAD.MOV.U32 R80, RZ, RZ, R14 ;  /* 0x000000ffff507224 */ /* 0x000fce00078e000e */
[----:B------:R-:W-:Y:S05]  /*27270*/  WARPSYNC.COLLECTIVE R15, `(.L_x_716) ;  /* 0x000000000f087348 */ /* 0x000fea0003c00000 */
[----:B------:R0:W1:Y:S02]  /*27280*/  SHFL.IDX P6, R14, R13, R12, R11 ;  /* 0x0000000c0d0e7389 */ /* 0x00006400000c000b */
[----:B01----:R-:W-:Y:S01]  /*27290*/  ENDCOLLECTIVE ;  /* 0x000000000000791b */ /* 0x003fe20003800000 */
.L_x_716:
[----:B------:R-:W-:Y:S01]  /*272a0*/  SEL R9, R53, R80, P0 ;  /* 0x0000005035097207 */ /* 0x000fe20000000000 */
[----:B------:R-:W-:Y:S01]  /*272b0*/  IMAD.MOV.U32 R13, RZ, RZ, R82 ;  /* 0x000000ffff0d7224 */ /* 0x000fe200078e0052 */
[----:B------:R-:W-:Y:S01]  /*272c0*/  MOV R12, R5 ;  /* 0x00000005000c7202 */ /* 0x000fe20000000f00 */
[----:B------:R-:W-:-:S07]  /*272d0*/  IMAD.MOV.U32 R55, RZ, RZ, R14 ;  /* 0x000000ffff377224 */ /* 0x000fce00078e000e */
[----:B------:R-:W-:Y:S05]  /*272e0*/  WARPSYNC.COLLECTIVE R15, `(.L_x_717) ;  /* 0x000000000f087348 */ /* 0x000fea0003c00000 */
[----:B------:R0:W1:Y:S02]  /*272f0*/  SHFL.IDX P6, R14, R13, R12, R11 ;  /* 0x0000000c0d0e7389 */ /* 0x00006400000c000b */
[----:B01----:R-:W-:Y:S01]  /*27300*/  ENDCOLLECTIVE ;  /* 0x000000000000791b */ /* 0x003fe20003800000 */
.L_x_717:
[----:B------:R-:W-:Y:S02]  /*27310*/  IMAD.MOV.U32 R13, RZ, RZ, R57 ;  /* 0x000000ffff0d7224 */ /* 0x000fe400078e0039 */
[----:B------:R-:W-:Y:S02]  /*27320*/  IMAD.MOV.U32 R12, RZ, RZ, R2 ;  /* 0x000000ffff0c7224 */ /* 0x000fe400078e0002 */
[----:B------:R-:W-:-:S07]  /*27330*/  IMAD.MOV.U32 R82, RZ, RZ, R14 ;  /* 0x000000ffff527224 */ /* 0x000fce00078e000e */
[----:B------:R-:W-:Y:S05]  /*27340*/  WARPSYNC.COLLECTIVE R15, `(.L_x_718) ;  /* 0x000000000f087348 */ /* 0x000fea0003c00000 */
[----:B------:R0:W1:Y:S02]  /*27350*/  SHFL.IDX P6, R14, R13, R12, R11 ;  /* 0x0000000c0d0e7389 */ /* 0x00006400000c000b */
[----:B01----:R-:W-:Y:S01]  /*27360*/  ENDCOLLECTIVE ;  /* 0x000000000000791b */ /* 0x003fe20003800000 */
.L_x_718:
[----:B------:R-:W-:Y:S02]  /*27370*/  IMAD.MOV.U32 R13, RZ, RZ, R84 ;  /* 0x000000ffff0d7224 */ /* 0x000fe400078e0054 */
[----:B------:R-:W-:Y:S01]  /*27380*/  IMAD.MOV.U32 R12, RZ, RZ, R5 ;  /* 0x000000ffff0c7224 */ /* 0x000fe200078e0005 */
[----:B------:R-:W-:-:S07]  /*27390*/  MOV R57, R14 ;  /* 0x0000000e00397202 */ /* 0x000fce0000000f00 */
[----:B------:R-:W-:Y:S05]  /*273a0*/  WARPSYNC.COLLECTIVE R15, `(.L_x_719) ;  /* 0x000000000f087348 */ /* 0x000fea0003c00000 */
[----:B------:R0:W1:Y:S02]  /*273b0*/  SHFL.IDX P6, R14, R13, R12, R11 ;  /* 0x0000000c0d0e7389 */ /* 0x00006400000c000b */
[----:B01----:R-:W-:Y:S01]  /*273c0*/  ENDCOLLECTIVE ;  /* 0x000000000000791b */ /* 0x003fe20003800000 */
.L_x_719:
[----:B------:R-:W-:Y:S01]  /*273d0*/  MOV R13, R59 ;  /* 0x0000003b000d7202 */ /* 0x000fe20000000f00 */
[----:B------:R-:W-:Y:S02]  /*273e0*/  IMAD.MOV.U32 R12, RZ, RZ, R2 ;  /* 0x000000ffff0c7224 */ /* 0x000fe400078e0002 */
[----:B------:R-:W-:-:S07]  /*273f0*/  IMAD.MOV.U32 R84, RZ, RZ, R14 ;  /* 0x000000ffff547224 */ /* 0x000fce00078e000e */
[----:B------:R-:W-:Y:S05]  /*27400*/  WARPSYNC.COLLECTIVE R15, `(.L_x_720) ;  /* 0x000000000f087348 */ /* 0x000fea0003c00000 */
[----:B------:R0:W1:Y:S02]  /*27410*/  SHFL.IDX P6, R14, R13, R12, R11 ;  /* 0x0000000c0d0e7389 */ /* 0x00006400000c000b */
[----:B01----:R-:W-:Y:S01]  /*27420*/  ENDCOLLECTIVE ;  /* 0x000000000000791b */ /* 0x003fe20003800000 */
.L_x_720:
[----:B------:R-:W-:Y:S01]  /*27430*/  SEL R27, R84, R57, P0 ;  /* 0x00000039541b7207 */ /* 0x000fe20000000000 */
[----:B------:R-:W-:Y:S01]  /*27440*/  IMAD.MOV.U32 R13, RZ, RZ, R86 ;  /* 0x000000ffff0d7224 */ /* 0x000fe200078e0056 */
[----:B------:R-:W-:Y:S01]  /*27450*/  MOV R12, R5 ;  /* 0x00000005000c7202 */ /* 0x000fe20000000f00 */
[----:B------:R-:W-:-:S07]  /*27460*/  IMAD.MOV.U32 R59, RZ, RZ, R14 ;  /* 0x000000ffff3b7224 */ /* 0x000fce00078e000e */
[----:B------:R-:W-:Y:S05]  /*27470*/  WARPSYNC.COLLECTIVE R15, `(.L_x_721) ;  /* 0x000000000f087348 */ /* 0x000fea0003c00000 */
[----:B------:R0:W1:Y:S02]  /*27480*/  SHFL.IDX P6, R14, R13, R12, R11 ;  /* 0x0000000c0d0e7389 */ /* 0x00006400000c000b */
[----:B01----:R-:W-:Y:S01]  /*27490*/  ENDCOLLECTIVE ;  /* 0x000000000000791b */ /* 0x003fe20003800000 */
.L_x_721:
[----:B------:R-:W-:Y:S02]  /*274a0*/  IMAD.MOV.U32 R13, RZ, RZ, R61 ;  /* 0x000000ffff0d7224 */ /* 0x000fe400078e003d */
[----:B------:R-:W-:Y:S02]  /*274b0*/  IMAD.MOV.U32 R12, RZ, RZ, R2 ;  /* 0x000000ffff0c7224 */ /* 0x000fe400078e0002 */
[----:B------:R-:W-:-:S07]  /*274c0*/  IMAD.MOV.U32 R86, RZ, RZ, R14 ;  /* 0x000000ffff567224 */ /* 0x000fce00078e000e */
[----:B------:R-:W-:Y:S05]  /*274d0*/  WARPSYNC.COLLECTIVE R15, `(.L_x_722) ;  /* 0x000000000f087348 */ /* 0x000fea0003c00000 */
[----:B------:R0:W1:Y:S02]  /*274e0*/  SHFL.IDX P6, R14, R13, R12, R11 ;  /* 0x0000000c0d0e7389 */ /* 0x00006400000c000b */
[----:B01----:R-:W-:Y:S01]  /*274f0*/  ENDCOLLECTIVE ;  /* 0x000000000000791b */ /* 0x003fe20003800000 */
.L_x_722:
        /* <DEDUP_REMOVED lines=8> */
.L_x_723:
[----:B------:R-:W-:Y:S01]  /*27580*/  MOV R13, R63 ;  /* 0x0000003f000d7202 */ /* 0x000fe20000000f00 */
[----:B------:R-:W-:Y:S02]  /*27590*/  IMAD.MOV.U32 R12, RZ, RZ, R2 ;  /* 0x000000ffff0c7224 */ /* 0x000fe400078e0002 */
[----:B------:R-:W-:-:S07]  /*275a0*/  IMAD.MOV.U32 R88, RZ, RZ, R14 ;  /* 0x000000ffff587224 */ /* 0x000fce00078e000e */
[----:B------:R-:W-:Y:S05]  /*275b0*/  WARPSYNC.COLLECTIVE R15, `(.L_x_724) ;  /* 0x000000000f087348 */ /* 0x000fea0003c00000 */
[----:B------:R0:W1:Y:S02]  /*275c0*/  SHFL.IDX P6, R14, R13, R12, R11 ;  /* 0x0000000c0d0e7389 */ /* 0x00006400000c000b */
[----:B01----:R-:W-:Y:S01]  /*275d0*/  ENDCOLLECTIVE ;  /* 0x000000000000791b */ /* 0x003fe20003800000 */
.L_x_724:
        /* <DEDUP_REMOVED lines=8> */
.L_x_725:
[----:B------:R-:W-:Y:S02]  /*27660*/  IMAD.MOV.U32 R13, RZ, RZ, R65 ;  /* 0x000000ffff0d7224 */ /* 0x000fe400078e0041 */
[----:B------:R-:W-:Y:S02]  /*27670*/  IMAD.MOV.U32 R12, RZ, RZ, R2 ;  /* 0x000000ffff0c7224 */ /* 0x000fe400078e0002 */
[----:B------:R-:W-:-:S07]  /*27680*/  IMAD.MOV.U32 R90, RZ, RZ, R14 ;  /* 0x000000ffff5a7224 */ /* 0x000fce00078e000e */
[----:B------:R-:W-:Y:S05]  /*27690*/  WARPSYNC.COLLECTIVE R15, `(.L_x_726) ;  /* 0x000000000f087348 */ /* 0x000fea0003c00000 */
[----:B------:R0:W1:Y:S02]  /*276a0*/  SHFL.IDX P6, R14, R13, R12, R11 ;  /* 0x0000000c0d0e7389 */ /* 0x00006400000c000b */
[----:B01----:R-:W-:Y:S01]  /*276b0*/  ENDCOLLECTIVE ;  /* 0x000000000000791b */ /* 0x003fe20003800000 */
.L_x_726:
        /* <DEDUP_REMOVED lines=8> */
.L_x_727:
[----:B------:R-:W-:Y:S01]  /*27740*/  MOV R13, R67 ;  /* 0x00000043000d7202 */ /* 0x000fe20000000f00 */
[----:B------:R-:W-:Y:S02]  /*27750*/  IMAD.MOV.U32 R12, RZ, RZ, R2 ;  /* 0x000000ffff0c7224 */ /* 0x000fe400078e0002 */
[----:B------:R-:W-:-:S07]  /*27760*/  IMAD.MOV.U32 R92, RZ, RZ, R14 ;  /* 0x000000ffff5c7224 */ /* 0x000fce00078e000e */
[----:B------:R-:W-:Y:S05]  /*27770*/  WARPSYNC.COLLECTIVE R15, `(.L_x_728) ;  /* 0x000000000f087348 */ /* 0x000fea0003c00000 */
[----:B------:R0:W1:Y:S02]  /*27780*/  SHFL.IDX P6, R14, R13, R12, R11 ;  /* 0x0000000c0d0e7389 */ /* 0x00006400000c000b */
[----:B01----:R-:W-:Y:S01]  /*27790*/  ENDCOLLECTIVE ;  /* 0x000000000000791b */ /* 0x003fe20003800000 */
.L_x_728:
        /* <DEDUP_REMOVED lines=8> */
.L_x_729:
[----:B------:R-:W-:Y:S02]  /*27820*/  IMAD.MOV.U32 R13, RZ, RZ, R69 ;  /* 0x000000ffff0d7224 */ /* 0x000fe400078e0045 */
[----:B------:R-:W-:Y:S02]  /*27830*/  IMAD.MOV.U32 R12, RZ, RZ, R2 ;  /* 0x000000ffff0c7224 */ /* 0x000fe400078e0002 */
[----:B------:R-:W-:-:S07]  /*27840*/  IMAD.MOV.U32 R104, RZ, RZ, R14 ;  /* 0x000000ffff687224 */ /* 0x000fce00078e000e */
[----:B------:R-:W-:Y:S05]  /*27850*/  WARPSYNC.COLLECTIVE R15, `(.L_x_730) ;  /* 0x000000000f087348 */ /* 0x000fea0003c00000 */
[----:B------:R0:W1:Y:S02]  /*27860*/  SHFL.IDX P6, R14, R13, R12, R11 ;  /* 0x0000000c0d0e7389 */ /* 0x00006400000c000b */
[----:B01----:R-:W-:Y:S01]  /*27870*/  ENDCOLLECTIVE ;  /* 0x000000000000791b */ /* 0x003fe20003800000 */
.L_x_730:
        /* <DEDUP_REMOVED lines=8> */
.L_x_731:
[----:B------:R-:W-:Y:S01]  /*27900*/  MOV R13, R71 ;  /* 0x00000047000d7202 */ /* 0x000fe20000000f00 */
[----:B------:R-:W-:Y:S02]  /*27910*/  IMAD.MOV.U32 R12, RZ, RZ, R2 ;  /* 0x000000ffff0c7224 */ /* 0x000fe400078e0002 */
[----:B------:R-:W-:-:S07]  /*27920*/  IMAD.MOV.U32 R106, RZ, RZ, R14 ;  /* 0x000000ffff6a7224 */ /* 0x000fce00078e000e */
[----:B------:R-:W-:Y:S05]  /*27930*/  WARPSYNC.COLLECTIVE R15, `(.L_x_732) ;  /* 0x000000000f087348 */ /* 0x000fea0003c00000 */
[----:B------:R0:W1:Y:S02]  /*27940*/  SHFL.IDX P6, R14, R13, R12, R11 ;  /* 0x0000000c0d0e7389 */ /* 0x00006400000c000b */
[----:B01----:R-:W-:Y:S01]  /*27950*/  ENDCOLLECTIVE ;  /* 0x000000000000791b */ /* 0x003fe20003800000 */
.L_x_732:
[----:B------:R-:W-:Y:S01]  /*27960*/  SEL R49, R69, R106, P0 ;  /* 0x0000006a45317207 */ /* 0x000fe20000000000 */
[----:B------:R-:W-:Y:S01]  /*27970*/  IMAD.MOV.U32 R13, RZ, RZ, R108 ;  /* 0x000000ffff0d7224 */ /* 0x000fe200078e006c */
[----:B------:R-:W-:Y:S01]  /*27980*/  MOV R12, R5 ;  /* 0x00000005000c7202 */ /* 0x000fe20000000f00 */
[----:B------:R-:W-:-:S07]  /*27990*/  IMAD.MOV.U32 R71, RZ, RZ, R14 ;  /* 0x000000ffff477224 */ /* 0x000fce00078e000e */
[----:B------:R-:W-:Y:S05]  /*279a0*/  WARPSYNC.COLLECTIVE R15, `(.L_x_733) ;  /* 0x000000000f087348 */ /* 0x000fea0003c00000 */
[----:B------:R0:W1:Y:S02]  /*279b0*/  SHFL.IDX P6, R14, R13, R12, R11 ;  /* 0x0000000c0d0e7389 */ /* 0x00006400000c000b */
[----:B01----:R-:W-:Y:S01]  /*279c0*/  ENDCOLLECTIVE ;  /* 0x000000000000791b */ /* 0x003fe20003800000 */
.L_x_733:
[----:B------:R-:W-:Y:S02]  /*279d0*/  IMAD.MOV.U32 R13, RZ, RZ, R103 ;  /* 0x000000ffff0d7224 */ /* 0x000fe400078e0067 */
[----:B------:R-:W-:Y:S02]  /*279e0*/  IMAD.MOV.U32 R12, RZ, RZ, R2 ;  /* 0x000000ffff0c7224 */ /* 0x000fe400078e0002 */
[----:B------:R-:W-:-:S07]  /*279f0*/  IMAD.MOV.U32 R108, RZ, RZ, R14 ;  /* 0x000000ffff6c7224 */ /* 0x000fce00078e000e */
[----:B------:R-:W-:Y:S05]  /*27a00*/  WARPSYNC.COLLECTIVE R15, `(.L_x_734) ;  /* 0x000000000f087348 */ /* 0x000fea0003c00000 */
[----:B------:R0:W1:Y:S02]  /*27a10*/  SHFL.IDX P6, R14, R13, R12, R11 ;  /* 0x0000000c0d0e7389 */ /* 0x00006400000c000b */
[----:B01----:R-:W-:Y:S01]  /*27a20*/  ENDCOLLECTIVE ;  /* 0x000000000000791b */ /* 0x003fe20003800000 */
.L_x_734:
[----:B------:R-:W-:Y:S02]  /*27a30*/  IMAD.MOV.U32 R13, RZ, RZ, R110 ;  /* 0x000000ffff0d7224 */ /* 0x000fe400078e006e */
[----:B------:R-:W-:Y:S01]  /*27a40*/  IMAD.MOV.U32 R12, RZ, RZ, R5 ;  /* 0x000000ffff0c7224 */ /* 0x000fe200078e0005 */
[----:B------:R-:W-:-:S07]  /*27a50*/  MOV R103, R14 ;  /* 0x0000000e00677202 */ /* 0x000fce0000000f00 */
[----:B------:R-:W-:Y:S05]  /*27a60*/  WARPSYNC.COLLECTIVE R15, `(.L_x_735) ;  /* 0x000000000f087348 */ /* 0x000fea0003c00000 */
[----:B------:R0:W1:Y:S02]  /*27a70*/  SHFL.IDX P6, R14, R13, R12, R11 ;  /* 0x0000000c0d0e7389 */ /* 0x00006400000c000b */
[----:B01----:R-:W-:Y:S01]  /*27a80*/  ENDCOLLECTIVE ;  /* 0x000000000000791b */ /* 0x003fe20003800000 */
.L_x_735:
[----:B------:R-:W-:Y:S01]  /*27a90*/  MOV R13, R105 ;  /* 0x00000069000d7202 */ /* 0x000fe20000000f00 */
[----:B------:R-:W-:Y:S02]  /*27aa0*/  IMAD.MOV.U32 R12, RZ, RZ, R2 ;  /* 0x000000ffff0c7224 */ /* 0x000fe400078e0002 */
[----:B------:R-:W-:-:S07]  /*27ab0*/  IMAD.MOV.U32 R110, RZ, RZ, R14 ;  /* 0x000000ffff6e7224 */ /* 0x000fce00078e000e */
[----:B------:R-:W-:Y:S05]  /*27ac0*/  WARPSYNC.COLLECTIVE R15, `(.L_x_736) ;  /* 0x000000000f087348 */ /* 0x000fea0003c00000 */
[----:B------:R0:W1:Y:S02]  /*27ad0*/  SHFL.IDX P6, R14, R13, R12, R11 ;  /* 0x0000000c0d0e7389 */ /* 0x00006400000c000b */
[----:B01----:R-:W-:Y:S01]  /*27ae0*/  ENDCOLLECTIVE ;  /* 0x000000000000791b */ /* 0x003fe20003800000 */
.L_x_736:
[----:B------:R-:W-:Y:S01]  /*27af0*/  SEL R59, R110, R103, P0 ;  /* 0x000000676e3b7207 */ /* 0x000fe20000000000 */
[----:B------:R-:W-:Y:S01]  /*27b00*/  IMAD.MOV.U32 R13, RZ, RZ, R112 ;  /* 0x000000ffff0d7224 */ /* 0x000fe200078e0070 */
[----:B------:R-:W-:Y:S01]  /*27b10*/  MOV R12, R5 ;  /* 0x00000005000c7202 */ /* 0x000fe20000000f00 */
[----:B------:R-:W-:-:S07]  /*27b20*/  IMAD.MOV.U32 R105, RZ, RZ, R14 ;  /* 0x000000ffff697224 */ /* 0x000fce00078e000e */
[----:B------:R-:W-:Y:S05]  /*27b30*/  WARPSYNC.COLLECTIVE R15, `(.L_x_737) ;  /* 0x000000000f087348 */ /* 0x000fea0003c00000 */
[----:B------:R0:W1:Y:S02]  /*27b40*/  SHFL.IDX P6, R14, R13, R12, R11 ;  /* 0x0000000c0d0e7389 */ /* 0x00006400000c000b */
[----:B01----:R-:W-:Y:S01]  /*27b50*/  ENDCOLLECTIVE ;  /* 0x000000000000791b */ /* 0x003fe20003800000 */
.L_x_737:
[----:B------:R-:W-:Y:S02]  /*27b60*/  IMAD.MOV.U32 R13, RZ, RZ, R107 ;  /* 0x000000ffff0d7224 */ /* 0x000fe400078e006b */
[----:B------:R-:W-:Y:S02]  /*27b70*/  IMAD.MOV.U32 R12, RZ, RZ, R2 ;  /* 0x000000ffff0c7224 */ /* 0x000fe400078e0002 */
[----:B------:R-:W-:-:S07]  /*27b80*/  IMAD.MOV.U32 R112, RZ, RZ, R14 ;  /* 0x000000ffff707224 */ /* 0x000fce00078e000e */
[----:B------:R-:W-:Y:S05]  /*27b90*/  WARPSYNC.COLLECTIVE R15, `(.L_x_738) ;  /* 0x000000000f087348 */ /* 0x000fea0003c00000 */
[----:B------:R0:W1:Y:S02]  /*27ba0*/  SHFL.IDX P6, R14, R13, R12, R11 ;  /* 0x0000000c0d0e7389 */ /* 0x00006400000c000b */
[----:B01----:R-:W-:Y:S01]  /*27bb0*/  ENDCOLLECTIVE ;  /* 0x000000000000791b */ /* 0x003fe20003800000 */
.L_x_738:
        /* <DEDUP_REMOVED lines=8> */
.L_x_739:
[----:B------:R-:W-:Y:S01]  /*27c40*/  MOV R13, R109 ;  /* 0x0000006d000d7202 */ /* 0x000fe20000000f00 */
[----:B------:R-:W-:Y:S02]  /*27c50*/  IMAD.MOV.U32 R12, RZ, RZ, R2 ;  /* 0x000000ffff0c7224 */ /* 0x000fe400078e0002 */
[----:B------:R-:W-:-:S07]  /*27c60*/  IMAD.MOV.U32 R114, RZ, RZ, R14 ;  /* 0x000000ffff727224 */ /* 0x000fce00078e000e */
[----:B------:R-:W-:Y:S05]  /*27c70*/  WARPSYNC.COLLECTIVE R15, `(.L_x_740) ;  /* 0x000000000f087348 */ /* 0x000fea0003c00000 */
[----:B------:R0:W1:Y:S02]  /*27c80*/  SHFL.IDX P6, R14, R13, R12, R11 ;  /* 0x0000000c0d0e7389 */ /* 0x00006400000c000b */
[----:B01----:R-:W-:Y:S01]  /*27c90*/  ENDCOLLECTIVE ;  /* 0x000000000000791b */ /* 0x003fe20003800000 */
.L_x_740:
        /* <DEDUP_REMOVED lines=8> */
.L_x_741:
[----:B------:R-:W-:Y:S02]  /*27d20*/  IMAD.MOV.U32 R13, RZ, RZ, R75 ;  /* 0x000000ffff0d7224 */ /* 0x000fe400078e004b */
[----:B------:R-:W-:Y:S02]  /*27d30*/  IMAD.MOV.U32 R12, RZ, RZ, R2 ;  /* 0x000000ffff0c7224 */ /* 0x000fe400078e0002 */
[----:B------:R-:W-:-:S07]  /*27d40*/  IMAD.MOV.U32 R116, RZ, RZ, R14 ;  /* 0x000000ffff747224 */ /* 0x000fce00078e000e */
[----:B------:R-:W-:Y:S05]  /*27d50*/  WARPSYNC.COLLECTIVE R15, `(.L_x_742) ;  /* 0x000000000f087348 */ /* 0x000fea0003c00000 */
[----:B------:R0:W1:Y:S02]  /*27d60*/  SHFL.IDX P6, R14, R13, R12, R11 ;  /* 0x0000000c0d0e7389 */ /* 0x00006400000c000b */
[----:B01----:R-:W-:Y:S01]  /*27d70*/  ENDCOLLECTIVE ;  /* 0x000000000000791b */ /* 0x003fe20003800000 */
.L_x_742:
[----:B------:R-:W-:Y:S02]  /*27d80*/  IMAD.MOV.U32 R13, RZ, RZ, R3 ;  /* 0x000000ffff0d7224 */ /* 0x000fe400078e0003 */
[----:B------:R-:W-:Y:S01]  /*27d90*/  IMAD.MOV.U32 R12, RZ, RZ, R5 ;  /* 0x000000ffff0c7224 */ /* 0x000fe200078e0005 */
[----:B------:R-:W-:Y:S02]  /*27da0*/  SEL R5, R51, R78, P0 ;  /* 0x0000004e33057207 */ /* 0x000fe40000000000 */
[----:B------:R-:W-:Y:S02]  /*27db0*/  SEL R51, R106, R69, P0 ;  /* 0x000000456a337207 */ /* 0x000fe40000000000 */
[----:B------:R-:W-:Y:S02]  /*27dc0*/  SEL R69, R109, R116, P0 ;  /* 0x000000746d457207 */ /* 0x000fe40000000000 */
[----:B------:R-:W-:Y:S02]  /*27dd0*/  MOV R78, RZ ;  /* 0x000000ff004e7202 */ /* 0x000fe40000000f00 */
[----:B------:R-:W-:-:S07]  /*27de0*/  MOV R75, R14 ;  /* 0x0000000e004b7202 */ /* 0x000fce0000000f00 */
[----:B------:R-:W-:Y:S05]  /*27df0*/  WARPSYNC.COLLECTIVE R15, `(.L_x_743) ;  /* 0x000000000f087348 */ /* 0x000fea0003c00000 */
[----:B------:R0:W1:Y:S02]  /*27e00*/  SHFL.IDX P6, R14, R13, R12, R11 ;  /* 0x0000000c0d0e7389 */ /* 0x00006400000c000b */
[----:B01----:R-:W-:Y:S01]  /*27e10*/  ENDCOLLECTIVE ;  /* 0x000000000000791b */ /* 0x003fe20003800000 */
.L_x_743:
[----:B------:R-:W-:Y:S02]  /*27e20*/  SEL R12, R21, R24, P0 ;  /* 0x00000018150c7207 */ /* 0x000fe40000000000 */
[----:B------:R-:W-:Y:S02]  /*27e30*/  SEL R11, R80, R53, P0 ;  /* 0x00000035500b7207 */ /* 0x000fe40000000000 */
[----:B------:R-:W-:Y:S02]  /*27e40*/  SEL R13, R55, R82, P0 ;  /* 0x00000052370d7207 */ /* 0x000fe40000000000 */
[----:B------:R-:W-:Y:S02]  /*27e50*/  SEL R15, R82, R55, P0 ;  /* 0x00000037520f7207 */ /* 0x000fe40000000000 */
[----:B------:R-:W-:Y:S01]  /*27e60*/  SEL R53, R71, R108, P0 ;  /* 0x0000006c47357207 */ /* 0x000fe20000000000 */
[----:B------:R-:W-:Y:S01]  /*27e70*/  IMAD.MOV.U32 R2, RZ, RZ, R14 ;  /* 0x000000ffff027224 */ /* 0x000fe200078e000e */
[----:B------:R-:W-:-:S02]  /*27e80*/  SEL R14, R24, R21, P0 ;  /* 0x00000015180e7207 */ /* 0x000fc40000000000 */
[----:B------:R-:W-:Y:S02]  /*27e90*/  SEL R24, R25, R26, P0 ;  /* 0x0000001a19187207 */ /* 0x000fe40000000000 */
[----:B------:R-:W-:Y:S02]  /*27ea0*/  SEL R26, R26, R25, P0 ;  /* 0x000000191a1a7207 */ /* 0x000fe40000000000 */
[----:B------:R-:W-:Y:S02]  /*27eb0*/  SEL R25, R57, R84, P0 ;  /* 0x0000005439197207 */ /* 0x000fe40000000000 */
[----:B------:R-:W-:Y:S02]  /*27ec0*/  SEL R55, R108, R71, P0 ;  /* 0x000000476c377207 */ /* 0x000fe40000000000 */
[----:B------:R-:W-:Y:S02]  /*27ed0*/  SEL R57, R103, R110, P0 ;  /* 0x0000006e67397207 */ /* 0x000fe40000000000 */
[----:B------:R-:W-:Y:S01]  /*27ee0*/  SEL R71, R116, R109, P0 ;  /* 0x0000006d74477207 */ /* 0x000fe20000000000 */
[----:B------:R-:W-:Y:S06]  /*27ef0*/  BRA `(.L_x_744) ;  /* 0xffffff3800f07947 */ /* 0x000fec000383ffff */
.L_x_514:
[----:B------:R-:W-:Y:S01]  /*27f00*/  IMAD.MOV.U32 R13, RZ, RZ, R3 ;  /* 0x000000ffff0d7224 */ /* 0x000fe200078e0003 */
[----:B------:R-:W-:Y:S01]  /*27f10*/  MOV R15, 0xffffffff ;  /* 0xffffffff000f7802 */ /* 0x000fe20000000f00 */
[----:B------:R-:W-:Y:S02]  /*27f20*/  IMAD.MOV.U32 R12, RZ, RZ, RZ ;  /* 0x000000ffff0c7224 */ /* 0x000fe400078e00ff */
[----:B------:R-:W-:-:S07]  /*27f30*/  IMAD.MOV.U32 R11, RZ, RZ, 0x181f ;  /* 0x0000181fff0b7424 */ /* 0x000fce00078e00ff */
[----:B0-----:R-:W-:Y:S05]  /*27f40*/  WARPSYNC.COLLECTIVE R15, `(.L_x_745) ;  /* 0x000000000f087348 */ /* 0x001fea0003c00000 */
[----:B------:R1:W2:Y:S02]  /*27f50*/  SHFL.IDX P6, R14, R13, R12, R11 ;  /* 0x0000000c0d0e7389 */ /* 0x0002a400000c000b */
[----:B012---:R-:W-:Y:S01]  /*27f60*/  ENDCOLLECTIVE ;  /* 0x000000000000791b */ /* 0x007fe20003800000 */
.L_x_745:
[----:B------:R-:W-:Y:S02]  /*27f70*/  IMAD.MOV.U32 R13, RZ, RZ, R2 ;  /* 0x000000ffff0d7224 */ /* 0x000fe400078e0002 */
[----:B------:R-:W-:-:S07]  /*27f80*/  IMAD.MOV.U32 R0, RZ, RZ, R14 ;  /* 0x000000ffff007224 */ /* 0x000fce00078e000e */
[----:B------:R-:W-:Y:S05]  /*27f90*/  WARPSYNC.COLLECTIVE R15, `(.L_x_746) ;  /* 0x000000000f087348 */ /* 0x000fea0003c00000 */
[----:B------:R0:W1:Y:S02]  /*27fa0*/  SHFL.IDX P6, R14, R13, R12, R11 ;  /* 0x0000000c0d0e7389 */ /* 0x00006400000c000b */
[----:B01----:R-:W-:Y:S01]  /*27fb0*/  ENDCOLLECTIVE ;  /* 0x000000000000791b */ /* 0x003fe20003800000 */
.L_x_746:
[----:B------:R-:W-:Y:S05]  /*27fc0*/  BRA `(.L_x_747) ;  /* 0xffffff58003c7947 */ /* 0x000fea000383ffff */
.L_x_517:
[----:B------:R-:W-:Y:S01]  /*27fd0*/  BSSY B1, `(.L_x_748) ;  /* 0x0000008000017945 */ /* 0x000fe20003800000 */
[----:B----4-:R-:W-:Y:S01]  /*27fe0*/  IMAD.MOV.U32 R13, RZ, RZ, R3 ;  /* 0x000000ffff0d7224 */ /* 0x010fe200078e0003 */
[----:B------:R-:W-:Y:S01]  /*27ff0*/  MOV R12, 0x1 ;  /* 0x00000001000c7802 */ /* 0x000fe20000000f00 */
[----:B------:R-:W-:Y:S02]  /*28000*/  IMAD.MOV.U32 R11, RZ, RZ, 0x181f ;  /* 0x0000181fff0b7424 */ /* 0x000fe400078e00ff */
[----:B------:R-:W-:-:S07]  /*28010*/  IMAD.MOV.U32 R15, RZ, RZ, -0x1 ;  /* 0xffffffffff0f7424 */ /* 0x000fce00078e00ff */
[----:B0123--:R-:W-:Y:S05]  /*28020*/  WARPSYNC.COLLECTIVE R15, `(.L_x_749) ;  /* 0x000000000f087348 */ /* 0x00ffea0003c00000 */
[----:B---3--:R3:W4:Y:S02]  /*28030*/  SHFL.IDX P6, R14, R13, R12, R11 ;  /* 0x0000000c0d0e7389 */ /* 0x00872400000c000b */
[----:B01234-:R-:W-:Y:S01]  /*28040*/  ENDCOLLECTIVE ;  /* 0x000000000000791b */ /* 0x01ffe20003800000 */
.L_x_749:
[----:B------:R-:W-:Y:S05]  /*28050*/  BSYNC B1 ;  /* 0x0000000000017941 */ /* 0x000fea0003800000 */
.L_x_748:
[----:B------:R-:W-:Y:S01]  /*28060*/  MOV R13, R2 ;  /* 0x00000002000d7202 */ /* 0x000fe20000000f00 */
[----:B------:R-:W-:Y:S02]  /*28070*/  IMAD.MOV.U32 R12, RZ, RZ, 0x1 ;  /* 0x00000001ff0c7424 */ /* 0x000fe400078e00ff */
[----:B------:R-:W-:Y:S02]  /*28080*/  IMAD.MOV.U32 R11, RZ, RZ, 0x181f ;  /* 0x0000181fff0b7424 */ /* 0x000fe400078e00ff */
[----:B------:R-:W-:Y:S02]  /*28090*/  IMAD.MOV.U32 R15, RZ, RZ, -0x1 ;  /* 0xffffffffff0f7424 */ /* 0x000fe400078e00ff */
[----:B------:R-:W-:-:S07]  /*280a0*/  IMAD.MOV.U32 R0, RZ, RZ, R14 ;  /* 0x000000ffff007224 */ /* 0x000fce00078e000e */
[----:B------:R-:W-:Y:S05]  /*280b0*/  WARPSYNC.COLLECTIVE R15, `(.L_x_750) ;  /* 0x000000000f087348 */ /* 0x000fea0003c00000 */
[----:B------:R0:W1:Y:S02]  /*280c0*/  SHFL.IDX P6, R14, R13, R12, R11 ;  /* 0x0000000c0d0e7389 */ /* 0x00006400000c000b */
[----:B01----:R-:W-:Y:S01]  /*280d0*/  ENDCOLLECTIVE ;  /* 0x000000000000791b */ /* 0x003fe20003800000 */
.L_x_750:
[----:B------:R-:W-:Y:S05]  /*280e0*/  BRA `(.L_x_751) ;  /* 0xffffff58005c7947 */ /* 0x000fea000383ffff */
.L_x_520:
[----:B------:R-:W-:Y:S01]  /*280f0*/  BSSY B1, `(.L_x_752) ;  /* 0x0000008000017945 */ /* 0x000fe20003800000 */
[----:B----4-:R-:W-:Y:S01]  /*28100*/  MOV R13, R3 ;  /* 0x00000003000d7202 */ /* 0x010fe20000000f00 */
[----:B------:R-:W-:Y:S02]  /*28110*/  IMAD.MOV.U32 R12, RZ, RZ, 0x2 ;  /* 0x00000002ff0c7424 */ /* 0x000fe400078e00ff */
[----:B------:R-:W-:Y:S02]  /*28120*/  IMAD.MOV.U32 R11, RZ, RZ, 0x181f ;  /* 0x0000181fff0b7424 */ /* 0x000fe400078e00ff */
[----:B------:R-:W-:-:S07]  /*28130*/  IMAD.MOV.U32 R15, RZ, RZ, -0x1 ;  /* 0xffffffffff0f7424 */ /* 0x000fce00078e00ff */
[----:B0123--:R-:W-:Y:S05]  /*28140*/  WARPSYNC.COLLECTIVE R15, `(.L_x_753) ;  /* 0x000000000f087348 */ /* 0x00ffea0003c00000 */
[----:B---3--:R3:W4:Y:S02]  /*28150*/  SHFL.IDX P6, R14, R13, R12, R11 ;  /* 0x0000000c0d0e7389 */ /* 0x00872400000c000b */
[----:B01234-:R-:W-:Y:S01]  /*28160*/  ENDCOLLECTIVE ;  /* 0x000000000000791b */ /* 0x01ffe20003800000 */
.L_x_753:
[----:B------:R-:W-:Y:S05]  /*28170*/  BSYNC B1 ;  /* 0x0000000000017941 */ /* 0x000fea0003800000 */
.L_x_752:
[----:B------:R-:W-:Y:S01]  /*28180*/  IMAD.MOV.U32 R13, RZ, RZ, R2 ;  /* 0x000000ffff0d7224 */ /* 0x000fe200078e0002 */
[----:B------:R-:W-:Y:S01]  /*28190*/  MOV R15, 0xffffffff ;  /* 0xffffffff000f7802 */ /* 0x000fe20000000f00 */
[----:B------:R-:W-:Y:S01]  /*281a0*/  IMAD.MOV.U32 R12, RZ, RZ, 0x2 ;  /* 0x00000002ff0c7424 */ /* 0x000fe200078e00ff */
[----:B------:R-:W-:Y:S01]  /*281b0*/  MOV R0, R14 ;  /* 0x0000000e00007202 */ /* 0x000fe20000000f00 */
[----:B------:R-:W-:-:S07]  /*281c0*/  IMAD.MOV.U32 R11, RZ, RZ, 0x181f ;  /* 0x0000181fff0b7424 */ /* 0x000fce00078e00ff */
[----:B------:R-:W-:Y:S05]  /*281d0*/  WARPSYNC.COLLECTIVE R15, `(.L_x_754) ;  /* 0x000000000f087348 */ /* 0x000fea0003c00000 */
[----:B------:R0:W1:Y:S02]  /*281e0*/  SHFL.IDX P6, R14, R13, R12, R11 ;  /* 0x0000000c0d0e7389 */ /* 0x00006400000c000b */
[----:B01----:R-:W-:Y:S01]  /*281f0*/  ENDCOLLECTIVE ;  /* 0x000000000000791b */ /* 0x003fe20003800000 */
.L_x_754:
[----:B------:R-:W-:Y:S05]  /*28200*/  BRA `(.L_x_755) ;  /* 0xffffff58007c7947 */ /* 0x000fea000383ffff */
.L_x_523:
[----:B------:R-:W-:Y:S01]  /*28210*/  BSSY B1, `(.L_x_756) ;  /* 0x0000008000017945 */ /* 0x000fe20003800000 */
[----:B0-----:R-:W-:Y:S01]  /*28220*/  IMAD.MOV.U32 R13, RZ, RZ, R3 ;  /* 0x000000ffff0d7224 */ /* 0x001fe200078e0003 */
[----:B------:R-:W-:Y:S01]  /*28230*/  MOV R15, 0xffffffff ;  /* 0xffffffff000f7802 */ /* 0x000fe20000000f00 */
[----:B------:R-:W-:Y:S02]  /*28240*/  IMAD.MOV.U32 R12, RZ, RZ, 0x3 ;  /* 0x00000003ff0c7424 */ /* 0x000fe400078e00ff */
[----:B------:R-:W-:-:S07]  /*28250*/  IMAD.MOV.U32 R11, RZ, RZ, 0x181f ;  /* 0x0000181fff0b7424 */ /* 0x000fce00078e00ff */
[----:B-1234-:R-:W-:Y:S05]  /*28260*/  WARPSYNC.COLLECTIVE R15, `(.L_x_757) ;  /* 0x000000000f087348 */ /* 0x01efea0003c00000 */
[----:B----4-:R0:W4:Y:S02]  /*28270*/  SHFL.IDX P6, R14, R13, R12, R11 ;  /* 0x0000000c0d0e7389 */ /* 0x01012400000c000b */
[----:B01234-:R-:W-:Y:S01]  /*28280*/  ENDCOLLECTIVE ;  /* 0x000000000000791b */ /* 0x01ffe20003800000 */
.L_x_757:
[----:B------:R-:W-:Y:S05]  /*28290*/  BSYNC B1 ;  /* 0x0000000000017941 */ /* 0x000fea0003800000 */
.L_x_756:
[----:B------:R-:W-:Y:S01]  /*282a0*/  IMAD.MOV.U32 R13, RZ, RZ, R2 ;  /* 0x000000ffff0d7224 */ /* 0x000fe200078e0002 */
[----:B------:R-:W-:Y:S01]  /*282b0*/  MOV R11, 0x181f ;  /* 0x0000181f000b7802 */ /* 0x000fe20000000f00 */
[----:B------:R-:W-:Y:S02]  /*282c0*/  IMAD.MOV.U32 R12, RZ, RZ, 0x3 ;  /* 0x00000003ff0c7424 */ /* 0x000fe400078e00ff */
[----:B------:R-:W-:Y:S02]  /*282d0*/  IMAD.MOV.U32 R15, RZ, RZ, -0x1 ;  /* 0xffffffffff0f7424 */ /* 0x000fe400078e00ff */
[----:B------:R-:W-:-:S07]  /*282e0*/  IMAD.MOV.U32 R0, RZ, RZ, R14 ;  /* 0x000000ffff007224 */ /* 0x000fce00078e000e */
[----:B------:R-:W-:Y:S05]  /*282f0*/  WARPSYNC.COLLECTIVE R15, `(.L_x_758) ;  /* 0x000000000f087348 */ /* 0x000fea0003c00000 */
[----:B------:R0:W1:Y:S02]  /*28300*/  SHFL.IDX P6, R14, R13, R12, R11 ;  /* 0x0000000c0d0e7389 */ /* 0x00006400000c000b */
[----:B01----:R-:W-:Y:S01]  /*28310*/  ENDCOLLECTIVE ;  /* 0x000000000000791b */ /* 0x003fe20003800000 */
.L_x_758:
[----:B------:R-:W-:Y:S05]  /*28320*/  BRA `(.L_x_759) ;  /* 0xffffff58009c7947 */ /* 0x000fea000383ffff */
.L_x_540:
[----:B------:R-:W0:Y:S01]  /*28330*/  S2R R7, SR_TID.X ;  /* 0x0000000000077919 */ /* 0x000e220000002100 */
[----:B------:R-:W-:Y:S01]  /*28340*/  BSSY B1, `(.L_x_760) ;  /* 0x000000a000017945 */ /* 0x000fe20003800000 */
[----:B------:R-:W-:Y:S01]  /*28350*/  IMAD.MOV.U32 R12, RZ, RZ, RZ ;  /* 0x000000ffff0c7224 */ /* 0x000fe200078e00ff */
[----:B------:R-:W-:Y:S01]  /*28360*/  MOV R11, 0x1f ;  /* 0x0000001f000b7802 */ /* 0x000fe20000000f00 */
[----:B------:R-:W-:Y:S01]  /*28370*/  IMAD.MOV.U32 R15, RZ, RZ, -0x1 ;  /* 0xffffffffff0f7424 */ /* 0x000fe200078e00ff */
[----:B0-----:R-:W-:-:S04]  /*28380*/  SHF.R.U32.HI R7, RZ, 0x5, R7 ;  /* 0x00000005ff077819 */ /* 0x001fc80000011607 */
[----:B------:R-:W-:-:S05]  /*28390*/  LOP3.LUT R7, R7, 0x3, RZ, 0xc0, !PT ;  /* 0x0000000307077812 */ /* 0x000fca00078ec0ff */
[----:B------:R-:W-:-:S07]  /*283a0*/  IMAD.MOV.U32 R13, RZ, RZ, R7 ;  /* 0x000000ffff0d7224 */ /* 0x000fce00078e0007 */
[----:B------:R-:W-:Y:S05]  /*283b0*/  WARPSYNC.COLLECTIVE R15, `(.L_x_761) ;  /* 0x000000000f087348 */ /* 0x000fea0003c00000 */
[----:B------:R0:W1:Y:S02]  /*283c0*/  SHFL.IDX P6, R14, R13, R12, R11 ;  /* 0x0000000c0d0e7389 */ /* 0x00006400000c000b */
[----:B01----:R-:W-:Y:S01]  /*283d0*/  ENDCOLLECTIVE ;  /* 0x000000000000791b */ /* 0x003fe20003800000 */
.L_x_761:
[----:B------:R-:W-:Y:S05]  /*283e0*/  BSYNC B1 ;  /* 0x0000000000017941 */ /* 0x000fea0003800000 */
.L_x_760:
[----:B------:R-:W-:Y:S05]  /*283f0*/  BRA `(.L_x_762) ;  /* 0xffffff6c00d87947 */ /* 0x000fea000383ffff */
.L_x_542:
[----:B------:R-:W-:Y:S01]  /*28400*/  BSSY B1, `(.L_x_763) ;  /* 0x0000006000017945 */ /* 0x000fe20003800000 */
[----:B------:R-:W-:-:S07]  /*28410*/  IMAD.MOV.U32 R15, RZ, RZ, -0x1 ;  /* 0xffffffffff0f7424 */ /* 0x000fce00078e00ff */
[----:B0-----:R-:W-:Y:S05]  /*28420*/  WARPSYNC.COLLECTIVE R15, `(.L_x_764) ;  /* 0x000000000f0c7348 */ /* 0x001fea0003c00000 */
[----:B------:R-:W-:Y:S02]  /*28430*/  ELECT P6, UR62, PT ;  /* 0x00000000003e782f */ /* 0x000fe400038c0000 */
[----:B------:R-:W-:Y:S01]  /*28440*/  MOV R14, UR62 ;  /* 0x0000003e000e7c02 */ /* 0x000fe20008000f00 */
[----:B0-----:R-:W-:Y:S10]  /*28450*/  ENDCOLLECTIVE ;  /* 0x000000000000791b */ /* 0x001ff40003800000 */
.L_x_764:
[----:B------:R-:W-:Y:S05]  /*28460*/  BSYNC B1 ;  /* 0x0000000000017941 */ /* 0x000fea0003800000 */
.L_x_763:
[----:B------:R-:W-:Y:S05]  /*28470*/  BRA `(.L_x_541) ;  /* 0xffffff6c00d07947 */ /* 0x000fea000383ffff */
.L_x_544:
[----:B0-----:R-:W2:Y:S02]  /*28480*/  LDL R3, [R1+0x4] ;  /* 0x0000040001037983 */ /* 0x001ea40000100800 */
[----:B--2---:R0:W1:Y:S02]  /*28490*/  SYNCS.PHASECHK.TRANS64.TRYWAIT P0, [R3+URZ+0x38820], R2 ;  /* 0x03882002030075a7 */ /* 0x004064000800017f */
[----:B-1----:R-:W-:Y:S05]  /*284a0*/  @!P0 NANOSLEEP.SYNCS 0x989680 ;  /* 0x009896800000895d */ /* 0x002fea0003900000 */
[----:B------:R-:W1:Y:S02]  /*284b0*/  @!P0 SYNCS.PHASECHK.TRANS64 P0, [R3+URZ+0x38820], R2 ;  /* 0x03882002030085a7 */ /* 0x000e64000800007f */
[----:B-1----:R-:W-:Y:S05]  /*284c0*/  @!P0 BRA `(.L_x_544) ;  /* 0xfffffffc00ec8947 */ /* 0x002fea000383ffff */
[----:B------:R-:W-:Y:S05]  /*284d0*/  BRA `(.L_x_765) ;  /* 0xffffff6c00e07947 */ /* 0x000fea000383ffff */
.L_x_548:
[----:B0-----:R0:W1:Y:S02]  /*284e0*/  SYNCS.PHASECHK.TRANS64.TRYWAIT P0, [R5+URZ+0x388a0], R8 ;  /* 0x0388a008050075a7 */ /* 0x001064000800017f */
[----:B-1----:R-:W-:Y:S05]  /*284f0*/  @!P0 NANOSLEEP.SYNCS 0x989680 ;  /* 0x009896800000895d */ /* 0x002fea0003900000 */
[----:B------:R-:W1:Y:S02]  /*28500*/  @!P0 SYNCS.PHASECHK.TRANS64 P0, [R5+URZ+0x388a0], R8 ;  /* 0x0388a008050085a7 */ /* 0x000e64000800007f */
[----:B-1----:R-:W-:Y:S05]  /*28510*/  @!P0 BRA `(.L_x_548) ;  /* 0xfffffffc00f08947 */ /* 0x002fea000383ffff */
[----:B------:R-:W-:Y:S05]  /*28520*/  BRA `(.L_x_766) ;  /* 0xffffff7000087947 */ /* 0x000fea000383ffff */
.L_x_554:
[----:B-1----:R1:W2:Y:S02]  /*28530*/  SYNCS.PHASECHK.TRANS64.TRYWAIT P0, [R5+URZ+0x388c0], R8 ;  /* 0x0388c008050075a7 */ /* 0x0022a4000800017f */
[----:B--2---:R-:W-:Y:S05]  /*28540*/  @!P0 NANOSLEEP.SYNCS 0x989680 ;  /* 0x009896800000895d */ /* 0x004fea0003900000 */
[----:B------:R-:W2:Y:S02]  /*28550*/  @!P0 SYNCS.PHASECHK.TRANS64 P0, [R5+URZ+0x388c0], R8 ;  /* 0x0388c008050085a7 */ /* 0x000ea4000800007f */
[----:B--2---:R-:W-:Y:S05]  /*28560*/  @!P0 BRA `(.L_x_554) ;  /* 0xfffffffc00f08947 */ /* 0x004fea000383ffff */
[----:B------:R-:W-:Y:S05]  /*28570*/  BRA `(.L_x_767) ;  /* 0xffffff7000cc7947 */ /* 0x000fea000383ffff */
.L_x_562:
[----:B0-----:R0:W1:Y:S02]  /*28580*/  SYNCS.PHASECHK.TRANS64.TRYWAIT P1, [R6+URZ+0x388a0], R5 ;  /* 0x0388a005060075a7 */ /* 0x001064000802017f */
[----:B-1----:R-:W-:Y:S05]  /*28590*/  @!P1 NANOSLEEP.SYNCS 0x989680 ;  /* 0x009896800000995d */ /* 0x002fea0003900000 */
[----:B------:R-:W1:Y:S02]  /*285a0*/  @!P1 SYNCS.PHASECHK.TRANS64 P1, [R6+URZ+0x388a0], R5 ;  /* 0x0388a005060095a7 */ /* 0x000e64000802007f */
[----:B-1----:R-:W-:Y:S05]  /*285b0*/  @!P1 BRA `(.L_x_562) ;  /* 0xfffffffc00f09947 */ /* 0x002fea000383ffff */
[----:B------:R-:W-:Y:S05]  /*285c0*/  BRA `(.L_x_768) ;  /* 0xffffff7400e07947 */ /* 0x000fea000383ffff */
.L_x_568:
[----:B-1----:R1:W2:Y:S02]  /*285d0*/  SYNCS.PHASECHK.TRANS64.TRYWAIT P1, [R6+URZ+0x388c0], R5 ;  /* 0x0388c005060075a7 */ /* 0x0022a4000802017f */
[----:B--2---:R-:W-:Y:S05]  /*285e0*/  @!P1 NANOSLEEP.SYNCS 0x989680 ;  /* 0x009896800000995d */ /* 0x004fea0003900000 */
[----:B------:R-:W2:Y:S02]  /*285f0*/  @!P1 SYNCS.PHASECHK.TRANS64 P1, [R6+URZ+0x388c0], R5 ;  /* 0x0388c005060095a7 */ /* 0x000ea4000802007f */
[----:B--2---:R-:W-:Y:S05]  /*28600*/  @!P1 BRA `(.L_x_568) ;  /* 0xfffffffc00f09947 */ /* 0x004fea000383ffff */
[----:B------:R-:W-:Y:S05]  /*28610*/  BRA `(.L_x_769) ;  /* 0xffffff7800a07947 */ /* 0x000fea000383ffff */
.L_x_584:
[----:B------:R-:W0:Y:S01]  /*28620*/  S2R R4, SR_TID.X ;  /* 0x0000000000047919 */ /* 0x000e220000002100 */
[----:B------:R-:W-:Y:S01]  /*28630*/  BSSY B0, `(.L_x_770) ;  /* 0x000000a000007945 */ /* 0x000fe20003800000 */
[----:B------:R-:W-:Y:S01]  /*28640*/  MOV R12, RZ ;  /* 0x000000ff000c7202 */ /* 0x000fe20000000f00 */
[----:B------:R-:W-:Y:S02]  /*28650*/  IMAD.MOV.U32 R11, RZ, RZ, 0x1f ;  /* 0x0000001fff0b7424 */ /* 0x000fe400078e00ff */
[----:B------:R-:W-:Y:S01]  /*28660*/  IMAD.MOV.U32 R15, RZ, RZ, -0x1 ;  /* 0xffffffffff0f7424 */ /* 0x000fe200078e00ff */
[----:B0-----:R-:W-:-:S04]  /*28670*/  SHF.R.U32.HI R4, RZ, 0x5, R4 ;  /* 0x00000005ff047819 */ /* 0x001fc80000011604 */
[----:B------:R-:W-:-:S05]  /*28680*/  LOP3.LUT R4, R4, 0x3, RZ, 0xc0, !PT ;  /* 0x0000000304047812 */ /* 0x000fca00078ec0ff */
[----:B------:R-:W-:-:S07]  /*28690*/  IMAD.MOV.U32 R13, RZ, RZ, R4 ;  /* 0x000000ffff0d7224 */ /* 0x000fce00078e0004 */
[----:B-1----:R-:W-:Y:S05]  /*286a0*/  WARPSYNC.COLLECTIVE R15, `(.L_x_771) ;  /* 0x000000000f087348 */ /* 0x002fea0003c00000 */
[----:B------:R0:W2:Y:S02]  /*286b0*/  SHFL.IDX P6, R14, R13, R12, R11 ;  /* 0x0000000c0d0e7389 */ /* 0x0000a400000c000b */
[----:B012---:R-:W-:Y:S01]  /*286c0*/  ENDCOLLECTIVE ;  /* 0x000000000000791b */ /* 0x007fe20003800000 */
.L_x_771:
[----:B------:R-:W-:Y:S05]  /*286d0*/  BSYNC B0 ;  /* 0x0000000000007941 */ /* 0x000fea0003800000 */
.L_x_770:
[----:B------:R-:W-:Y:S05]  /*286e0*/  BRA `(.L_x_772) ;  /* 0xffffff8400807947 */ /* 0x000fea000383ffff */
.L_x_586:
[----:B------:R-:W-:Y:S01]  /*286f0*/  BSSY B0, `(.L_x_773) ;  /* 0x0000006000007945 */ /* 0x000fe20003800000 */
[----:B------:R-:W-:-:S07]  /*28700*/  IMAD.MOV.U32 R15, RZ, RZ, -0x1 ;  /* 0xffffffffff0f7424 */ /* 0x000fce00078e00ff */
[----:B01----:R-:W-:Y:S05]  /*28710*/  WARPSYNC.COLLECTIVE R15, `(.L_x_774) ;  /* 0x000000000f0c7348 */ /* 0x003fea0003c00000 */
[----:B------:R-:W-:Y:S02]  /*28720*/  ELECT P6, UR62, PT ;  /* 0x00000000003e782f */ /* 0x000fe400038c0000 */
[----:B------:R-:W-:Y:S01]  /*28730*/  MOV R14, UR62 ;  /* 0x0000003e000e7c02 */ /* 0x000fe20008000f00 */
[----:B01----:R-:W-:Y:S10]  /*28740*/  ENDCOLLECTIVE ;  /* 0x000000000000791b */ /* 0x003ff40003800000 */
.L_x_774:
[----:B------:R-:W-:Y:S05]  /*28750*/  BSYNC B0 ;  /* 0x0000000000007941 */ /* 0x000fea0003800000 */
.L_x_773:
[----:B------:R-:W-:Y:S05]  /*28760*/  BRA `(.L_x_775) ;  /* 0xffffff84008c7947 */ /* 0x000fea000383ffff */
.L_x_588:
[----:B0-----:R0:W1:Y:S02]  /*28770*/  SYNCS.PHASECHK.TRANS64.TRYWAIT P0, [R0+URZ+0x38880], R3 ;  /* 0x03888003000075a7 */ /* 0x001064000800017f */
[----:B-1----:R-:W-:Y:S05]  /*28780*/  @!P0 NANOSLEEP.SYNCS 0x989680 ;  /* 0x009896800000895d */ /* 0x002fea0003900000 */
[----:B------:R-:W1:Y:S02]  /*28790*/  @!P0 SYNCS.PHASECHK.TRANS64 P0, [R0+URZ+0x38880], R3 ;  /* 0x03888003000085a7 */ /* 0x000e64000800007f */
[----:B-1----:R-:W-:Y:S05]  /*287a0*/  @!P0 BRA `(.L_x_588) ;  /* 0xfffffffc00f08947 */ /* 0x002fea000383ffff */
[----:B------:R-:W-:Y:S05]  /*287b0*/  BRA `(.L_x_776) ;  /* 0xffffff8800047947 */ /* 0x000fea000383ffff */
.L_x_590:
[----:B-1----:R1:W2:Y:S02]  /*287c0*/  SYNCS.PHASECHK.TRANS64.TRYWAIT P0, [R0+URZ+0x38840], R3 ;  /* 0x03884003000075a7 */ /* 0x0022a4000800017f */
[----:B--2---:R-:W-:Y:S05]  /*287d0*/  @!P0 NANOSLEEP.SYNCS 0x989680 ;  /* 0x009896800000895d */ /* 0x004fea0003900000 */
[----:B------:R-:W2:Y:S02]  /*287e0*/  @!P0 SYNCS.PHASECHK.TRANS64 P0, [R0+URZ+0x38840], R3 ;  /* 0x03884003000085a7 */ /* 0x000ea4000800007f */
[----:B--2---:R-:W-:Y:S05]  /*287f0*/  @!P0 BRA `(.L_x_590) ;  /* 0xfffffffc00f08947 */ /* 0x004fea000383ffff */
[----:B------:R-:W-:Y:S05]  /*28800*/  BRA `(.L_x_777) ;  /* 0xffffff8800787947 */ /* 0x000fea000383ffff */
.L_x_594:
[----:B------:R-:W2:Y:S01]  /*28810*/  LDL.LU R11, [R1+0x6c] ;  /* 0x00006c00010b7983 */ /* 0x000ea20000300800 */
[----:B------:R-:W-:Y:S01]  /*28820*/  MOV R13, R3 ;  /* 0x00000003000d7202 */ /* 0x000fe20000000f00 */
[----:B------:R-:W-:Y:S01]  /*28830*/  IMAD.MOV.U32 R12, RZ, RZ, RZ ;  /* 0x000000ffff0c7224 */ /* 0x000fe200078e00ff */
[----:B------:R-:W-:Y:S01]  /*28840*/  LOP3.LUT R8, R8, 0x7f, RZ, 0xc0, !PT ;  /* 0x0000007f08087812 */ /* 0x000fe200078ec0ff */
[----:B------:R-:W-:-:S03]  /*28850*/  IMAD.MOV.U32 R15, RZ, RZ, -0x1 ;  /* 0xffffffffff0f7424 */ /* 0x000fc600078e00ff */
[----:B------:R-:W-:-:S05]  /*28860*/  SHF.R.U32.HI R5, RZ, 0x3, R8 ;  /* 0x00000003ff057819 */ /* 0x000fca0000011608 */
[----:B------:R-:W-:-:S04]  /*28870*/  IMAD.IADD R0, R5, 0x1, R17 ;  /* 0x0000000105007824 */ /* 0x000fc800078e0211 */
[----:B------:R-:W-:Y:S02]  /*28880*/  VIADD R5, R0, 0x10 ;  /* 0x0000001000057836 */ /* 0x000fe40000000000 */
[----:B--2---:R-:W-:Y:S02]  /*28890*/  IMAD R2, R11, R7, RZ ;  /* 0x000000070b027224 */ /* 0x004fe400078e02ff */
[----:B------:R-:W-:-:S03]  /*288a0*/  IMAD.MOV.U32 R11, RZ, RZ, 0x181f ;  /* 0x0000181fff0b7424 */ /* 0x000fc600078e00ff */
[----:B------:R-:W-:-:S13]  /*288b0*/  ISETP.GE.AND P2, PT, R0, R2, PT ;  /* 0x000000020000720c */ /* 0x000fda0003f46270 */
[----:B0----5:R-:W-:Y:S05]  /*288c0*/  WARPSYNC.COLLECTIVE R15, `(.L_x_778) ;  /* 0x000000000f087348 */ /* 0x021fea0003c00000 */
[----:B------:R1:W2:Y:S02]  /*288d0*/  SHFL.IDX P6, R14, R13, R12, R11 ;  /* 0x0000000c0d0e7389 */ /* 0x0002a400000c000b */
[----:B012--5:R-:W-:Y:S01]  /*288e0*/  ENDCOLLECTIVE ;  /* 0x000000000000791b */ /* 0x027fe20003800000 */
.L_x_778:
[----:B------:R-:W-:Y:S01]  /*288f0*/  IMAD.MOV.U32 R13, RZ, RZ, R4 ;  /* 0x000000ffff0d7224 */ /* 0x000fe200078e0004 */
[----:B------:R-:W-:-:S07]  /*28900*/  MOV R6, R14 ;  /* 0x0000000e00067202 */ /* 0x000fce0000000f00 */
[----:B------:R-:W-:Y:S05]  /*28910*/  WARPSYNC.COLLECTIVE R15, `(.L_x_779) ;  /* 0x000000000f087348 */ /* 0x000fea0003c00000 */
[----:B------:R0:W1:Y:S02]  /*28920*/  SHFL.IDX P6, R14, R13, R12, R11 ;  /* 0x0000000c0d0e7389 */ /* 0x00006400000c000b */
[----:B01----:R-:W-:Y:S01]  /*28930*/  ENDCOLLECTIVE ;  /* 0x000000000000791b */ /* 0x003fe20003800000 */
.L_x_779:
[----:B------:R-:W-:Y:S02]  /*28940*/  IMAD.MOV.U32 R13, RZ, RZ, R3 ;  /* 0x000000ffff0d7224 */ /* 0x000fe400078e0003 */
[----:B------:R-:W-:Y:S02]  /*28950*/  IMAD.MOV.U32 R12, RZ, RZ, 0x1 ;  /* 0x00000001ff0c7424 */ /* 0x000fe400078e00ff */
[----:B------:R-:W-:-:S07]  /*28960*/  IMAD.MOV.U32 R7, RZ, RZ, R14 ;  /* 0x000000ffff077224 */ /* 0x000fce00078e000e */
[----:B------:R-:W-:Y:S05]  /*28970*/  WARPSYNC.COLLECTIVE R15, `(.L_x_780) ;  /* 0x000000000f087348 */ /* 0x000fea0003c00000 */
[----:B------:R0:W1:Y:S02]  /*28980*/  SHFL.IDX P6, R14, R13, R12, R11 ;  /* 0x0000000c0d0e7389 */ /* 0x00006400000c000b */
[----:B01----:R-:W-:Y:S01]  /*28990*/  ENDCOLLECTIVE ;  /* 0x000000000000791b */ /* 0x003fe20003800000 */
.L_x_780:
[----:B------:R-:W-:-:S04]  /*289a0*/  @!P2 IADD3 R7, P3, R10, R7, RZ ;  /* 0x000000070a07a210 */ /* 0x000fc80007f7e0ff */
[----:B------:R-:W-:-:S04]  /*289b0*/  @!P2 IADD3.X R6, RZ, R6, RZ, P3, !PT ;  /* 0x00000006ff06a210 */ /* 0x000fc80001ffe4ff */
[----:B------:R-:W-:Y:S01]  /*289c0*/  @!P2 LOP3.LUT R7, R7, R6, RZ, 0x3c, !PT ;  /* 0x000000060707a212 */ /* 0x000fe200078e3cff */
[----:B------:R-:W-:-:S03]  /*289d0*/  IMAD.MOV.U32 R13, RZ, RZ, R4 ;  /* 0x000000ffff0d7224 */ /* 0x000fc600078e0004 */
[----:B------:R-:W-:-:S04]  /*289e0*/  @!P2 LOP3.LUT R6, R7, R6, RZ, 0x3c, !PT ;  /* 0x000000060706a212 */ /* 0x000fc800078e3cff */
[----:B------:R-:W-:Y:S02]  /*289f0*/  @!P2 LOP3.LUT R7, R7, R6, RZ, 0x3c, !PT ;  /* 0x000000060707a212 */ /* 0x000fe400078e3cff */
[----:B------:R-:W-:-:S03]  /*28a00*/  MOV R8, R14 ;  /* 0x0000000e00087202 */ /* 0x000fc60000000f00 */
[----:B------:R-:W-:Y:S01]  /*28a10*/  @!PT LDS RZ, [RZ] ;  /* 0x00000000fffff984 */ /* 0x000fe20000000800 */
[----:B------:R-:W-:Y:S01]  /*28a20*/  @!PT LDS RZ, [RZ] ;  /* 0x00000000fffff984 */ /* 0x000fe20000000800 */
[----:B------:R-:W-:Y:S01]  /*28a30*/  @!PT LDS RZ, [RZ] ;  /* 0x00000000fffff984 */ /* 0x000fe20000000800 */
[----:B------:R0:W-:Y:S04]  /*28a40*/  @!P2 LDGSTS.E.BYPASS.LTC128B.128 [R9+0x20400], desc[UR42][R6.64], !P0 ;  /* 0x204000000609afae */ /* 0x0001e8000c101d6a */
[----:B0-----:R-:W-:Y:S05]  /*28a50*/  WARPSYNC.COLLECTIVE R15, `(.L_x_781) ;  /* 0x000000000f087348 */ /* 0x001fea0003c00000 */
[----:B------:R1:W2:Y:S02]  /*28a60*/  SHFL.IDX P6, R14, R13, R12, R11 ;  /* 0x0000000c0d0e7389 */ /* 0x0002a400000c000b */
[----:B012---:R-:W-:Y:S01]  /*28a70*/  ENDCOLLECTIVE ;  /* 0x000000000000791b */ /* 0x007fe20003800000 */
.L_x_781:
[----:B------:R-:W-:Y:S01]  /*28a80*/  @!PT LDS RZ, [RZ] ;  /* 0x00000000fffff984 */ /* 0x000fe20000000800 */
[----:B------:R-:W-:Y:S01]  /*28a90*/  @!PT LDS RZ, [RZ] ;  /* 0x00000000fffff984 */ /* 0x000fe20000000800 */
[----:B------:R-:W-:Y:S01]  /*28aa0*/  @!PT LDS RZ, [RZ] ;  /* 0x00000000fffff984 */ /* 0x000fe20000000800 */
        /* <DEDUP_REMOVED lines=8> */
.L_x_782:
[----:B------:R-:W-:Y:S02]  /*28b30*/  @!P2 IADD3 R7, P3, R10, R5, RZ ;  /* 0x000000050a07a210 */ /* 0x000fe40007f7e0ff */
[----:B------:R-:W-:-:S03]  /*28b40*/  IADD3 R5, R0, 0x20, RZ ;  /* 0x0000002000057810 */ /* 0x000fc60007ffe0ff */
[----:B------:R-:W-:-:S05]  /*28b50*/  @!P2 IMAD.X R6, RZ, RZ, R8, P3 ;  /* 0x000000ffff06a224 */ /* 0x000fca00018e0608 */
[----:B------:R-:W-:Y:S02]  /*28b60*/  @!P2 LOP3.LUT R7, R7, R6, RZ, 0x3c, !PT ;  /* 0x000000060707a212 */ /* 0x000fe400078e3cff */
[----:B------:R-:W-:Y:S02]  /*28b70*/  MOV R13, R4 ;  /* 0x00000004000d7202 */ /* 0x000fe40000000f00 */
        /* <DEDUP_REMOVED lines=12> */
.L_x_783:
[----:B------:R-:W-:Y:S02]  /*28c40*/  IMAD.MOV.U32 R13, RZ, RZ, R3 ;  /* 0x000000ffff0d7224 */ /* 0x000fe400078e0003 */
[----:B------:R-:W-:Y:S02]  /*28c50*/  IMAD.MOV.U32 R12, RZ, RZ, 0x3 ;  /* 0x00000003ff0c7424 */ /* 0x000fe400078e00ff */
[----:B------:R-:W-:-:S07]  /*28c60*/  IMAD.MOV.U32 R5, RZ, RZ, R14 ;  /* 0x000000ffff057224 */ /* 0x000fce00078e000e */
[----:B------:R-:W-:Y:S05]  /*28c70*/  WARPSYNC.COLLECTIVE R15, `(.L_x_784) ;  /* 0x000000000f087348 */ /* 0x000fea0003c00000 */
[----:B------:R0:W1:Y:S02]  /*28c80*/  SHFL.IDX P6, R14, R13, R12, R11 ;  /* 0x0000000c0d0e7389 */ /* 0x00006400000c000b */
[----:B01----:R-:W-:Y:S01]  /*28c90*/  ENDCOLLECTIVE ;  /* 0x000000000000791b */ /* 0x003fe20003800000 */
.L_x_784:
[----:B------:R-:W-:-:S05]  /*28ca0*/  @!P2 IADD3 R5, P3, R10, R5, RZ ;  /* 0x000000050a05a210 */ /* 0x000fca0007f7e0ff */
[----:B------:R-:W-:-:S04]  /*28cb0*/  @!P2 IMAD.X R6, RZ, RZ, R6, P3 ;  /* 0x000000ffff06a224 */ /* 0x000fc800018e0606 */
[----:B------:R-:W-:Y:S01]  /*28cc0*/  @!P2 IMAD.MOV.U32 R7, RZ, RZ, R6 ;  /* 0x000000ffff07a224 */ /* 0x000fe200078e0006 */
[----:B------:R-:W-:Y:S01]  /*28cd0*/  @!P2 MOV R6, R5 ;  /* 0x000000050006a202 */ /* 0x000fe20000000f00 */
[----:B------:R-:W-:Y:S02]  /*28ce0*/  IMAD.MOV.U32 R13, RZ, RZ, R4 ;  /* 0x000000ffff0d7224 */ /* 0x000fe400078e0004 */
[----:B------:R-:W-:Y:S02]  /*28cf0*/  VIADD R5, R0, 0x30 ;  /* 0x0000003000057836 */ /* 0x000fe40000000000 */
[----:B------:R-:W-:Y:S01]  /*28d00*/  @!PT LDS RZ, [RZ] ;  /* 0x00000000fffff984 */ /* 0x000fe20000000800 */
[----:B------:R-:W-:Y:S01]  /*28d10*/  @!PT LDS RZ, [RZ] ;  /* 0x00000000fffff984 */ /* 0x000fe20000000800 */
[----:B------:R-:W-:Y:S01]  /*28d20*/  @!PT LDS RZ, [RZ] ;  /* 0x00000000fffff984 */ /* 0x000fe20000000800 */
[----:B------:R-:W-:Y:S04]  /*28d30*/  @!P2 LDGSTS.E.BYPASS.LTC128B.128 [R9+0x21400], desc[UR42][R6.64], !P0 ;  /* 0x214000000609afae */ /* 0x000fe8000c101d6a */
[----:B------:R0:W-:Y:S01]  /*28d40*/  @!P2 LDGSTS.E.BYPASS.LTC128B.128 [R9+0x25400], desc[UR42][R6.64+0x80], !P1 ;  /* 0x254000800609afae */ /* 0x0001e2000c901d6a */
[----:B------:R-:W-:-:S02]  /*28d50*/  ISETP.GE.AND P2, PT, R5, R2, PT ;  /* 0x000000020500720c */ /* 0x000fc40003f46270 */
[----:B0-----:R-:W-:-:S11]  /*28d60*/  MOV R6, R14 ;  /* 0x0000000e00067202 */ /* 0x001fd60000000f00 */
[----:B------:R-:W-:Y:S05]  /*28d70*/  WARPSYNC.COLLECTIVE R15, `(.L_x_785) ;  /* 0x000000000f087348 */ /* 0x000fea0003c00000 */
[----:B------:R0:W1:Y:S02]  /*28d80*/  SHFL.IDX P6, R14, R13, R12, R11 ;  /* 0x0000000c0d0e7389 */ /* 0x00006400000c000b */
[----:B01----:R-:W-:Y:S01]  /*28d90*/  ENDCOLLECTIVE ;  /* 0x000000000000791b */ /* 0x003fe20003800000 */
.L_x_785:
[----:B------:R-:W-:Y:S01]  /*28da0*/  IMAD.MOV.U32 R13, RZ, RZ, R3 ;  /* 0x000000ffff0d7224 */ /* 0x000fe200078e0003 */
[----:B------:R-:W-:Y:S01]  /*28db0*/  MOV R12, 0x4 ;  /* 0x00000004000c7802 */ /* 0x000fe20000000f00 */
[----:B------:R-:W-:-:S07]  /*28dc0*/  IMAD.MOV.U32 R5, RZ, RZ, R14 ;  /* 0x000000ffff057224 */ /* 0x000fce00078e000e */
[----:B------:R-:W-:Y:S05]  /*28dd0*/  WARPSYNC.COLLECTIVE R15, `(.L_x_786) ;  /* 0x000000000f087348 */ /* 0x000fea0003c00000 */
[----:B------:R0:W1:Y:S02]  /*28de0*/  SHFL.IDX P6, R14, R13, R12, R11 ;  /* 0x0000000c0d0e7389 */ /* 0x00006400000c000b */
[----:B01----:R-:W-:Y:S01]  /*28df0*/  ENDCOLLECTIVE ;  /* 0x000000000000791b */ /* 0x003fe20003800000 */
.L_x_786:
[----:B------:R-:W-:-:S05]  /*28e00*/  @!P2 IADD3 R5, P3, R10, R5, RZ ;  /* 0x000000050a05a210 */ /* 0x000fca0007f7e0ff */
[----:B------:R-:W-:-:S05]  /*28e10*/  @!P2 IMAD.X R6, RZ, RZ, R6, P3 ;  /* 0x000000ffff06a224 */ /* 0x000fca00018e0606 */
[----:B------:R-:W-:Y:S01]  /*28e20*/  @!P2 MOV R7, R6 ;  /* 0x000000060007a202 */ /* 0x000fe20000000f00 */
[----:B------:R-:W-:Y:S02]  /*28e30*/  @!P2 IMAD.MOV.U32 R6, RZ, RZ, R5 ;  /* 0x000000ffff06a224 */ /* 0x000fe400078e0005 */
[----:B------:R-:W-:Y:S02]  /*28e40*/  IMAD.MOV.U32 R13, RZ, RZ, R4 ;  /* 0x000000ffff0d7224 */ /* 0x000fe400078e0004 */
[----:B------:R-:W-:Y:S01]  /*28e50*/  VIADD R5, R0, 0x40 ;  /* 0x0000004000057836 */ /* 0x000fe20000000000 */
        /* <DEDUP_REMOVED lines=10> */
.L_x_787:
[----:B------:R-:W-:Y:S01]  /*28f00*/  MOV R13, R3 ;  /* 0x00000003000d7202 */ /* 0x000fe20000000f00 */
[----:B------:R-:W-:Y:S02]  /*28f10*/  IMAD.MOV.U32 R12, RZ, RZ, 0x5 ;  /* 0x00000005ff0c7424 */ /* 0x000fe400078e00ff */
[----:B------:R-:W-:-:S07]  /*28f20*/  IMAD.MOV.U32 R5, RZ, RZ, R14 ;  /* 0x000000ffff057224 */ /* 0x000fce00078e000e */
[----:B------:R-:W-:Y:S05]  /*28f30*/  WARPSYNC.COLLECTIVE R15, `(.L_x_788) ;  /* 0x000000000f087348 */ /* 0x000fea0003c00000 */
[----:B------:R0:W1:Y:S02]  /*28f40*/  SHFL.IDX P6, R14, R13, R12, R11 ;  /* 0x0000000c0d0e7389 */ /* 0x00006400000c000b */
[----:B01----:R-:W-:Y:S01]  /*28f50*/  ENDCOLLECTIVE ;  /* 0x000000000000791b */ /* 0x003fe20003800000 */
.L_x_788:
[----:B------:R-:W-:-:S04]  /*28f60*/  @!P2 IADD3 R5, P3, R10, R5, RZ ;  /* 0x000000050a05a210 */ /* 0x000fc80007f7e0ff */
[----:B------:R-:W-:-:S05]  /*28f70*/  @!P2 IADD3.X R6, RZ, R6, RZ, P3, !PT ;  /* 0x00000006ff06a210 */ /* 0x000fca0001ffe4ff */
[----:B------:R-:W-:Y:S02]  /*28f80*/  @!P2 IMAD.MOV.U32 R7, RZ, RZ, R6 ;  /* 0x000000ffff07a224 */ /* 0x000fe400078e0006 */
        /* <DEDUP_REMOVED lines=13> */
.L_x_789:
[----:B------:R-:W-:Y:S01]  /*29060*/  MOV R13, R3 ;  /* 0x00000003000d7202 */ /* 0x000fe20000000f00 */
[----:B------:R-:W-:Y:S01]  /*29070*/  IMAD.MOV.U32 R12, RZ, RZ, 0x6 ;  /* 0x00000006ff0c7424 */ /* 0x000fe200078e00ff */
[----:B------:R-:W-:-:S07]  /*29080*/  MOV R5, R14 ;  /* 0x0000000e00057202 */ /* 0x000fce0000000f00 */
[----:B------:R-:W-:Y:S05]  /*29090*/  WARPSYNC.COLLECTIVE R15, `(.L_x_790) ;  /* 0x000000000f087348 */ /* 0x000fea0003c00000 */
[----:B------:R0:W1:Y:S02]  /*290a0*/  SHFL.IDX P6, R14, R13, R12, R11 ;  /* 0x0000000c0d0e7389 */ /* 0x00006400000c000b */
[----:B01----:R-:W-:Y:S01]  /*290b0*/  ENDCOLLECTIVE ;  /* 0x000000000000791b */ /* 0x003fe20003800000 */
.L_x_790:
[----:B------:R-:W-:-:S05]  /*290c0*/  @!P2 IADD3 R5, P3, R10, R5, RZ ;  /* 0x000000050a05a210 */ /* 0x000fca0007f7e0ff */
[----:B------:R-:W-:-:S04]  /*290d0*/  @!P2 IMAD.X R6, RZ, RZ, R6, P3 ;  /* 0x000000ffff06a224 */ /* 0x000fc800018e0606 */
[----:B------:R-:W-:Y:S02]  /*290e0*/  @!P2 IMAD.MOV.U32 R7, RZ, RZ, R6 ;  /* 0x000000ffff07a224 */ /* 0x000fe400078e0006 */
[----:B------:R-:W-:Y:S02]  /*290f0*/  @!P2 IMAD.MOV.U32 R6, RZ, RZ, R5 ;  /* 0x000000ffff06a224 */ /* 0x000fe400078e0005 */
[----:B------:R-:W-:-:S03]  /*29100*/  IMAD.MOV.U32 R13, RZ, RZ, R4 ;  /* 0x000000ffff0d7224 */ /* 0x000fc600078e0004 */
[----:B------:R-:W-:Y:S01]  /*29110*/  @!PT LDS RZ, [RZ] ;  /* 0x00000000fffff984 */ /* 0x000fe20000000800 */
[----:B------:R-:W-:Y:S01]  /*29120*/  @!PT LDS RZ, [RZ] ;  /* 0x00000000fffff984 */ /* 0x000fe20000000800 */
[----:B------:R-:W-:Y:S01]  /*29130*/  @!PT LDS RZ, [RZ] ;  /* 0x00000000fffff984 */ /* 0x000fe20000000800 */
[----:B------:R-:W-:Y:S04]  /*29140*/  @!P2 LDGSTS.E.BYPASS.LTC128B.128 [R9+0x22c00], desc[UR42][R6.64], !P0 ;  /* 0x22c000000609afae */ /* 0x000fe8000c101d6a */
[----:B------:R0:W-:Y:S02]  /*29150*/  @!P2 LDGSTS.E.BYPASS.LTC128B.128 [R9+0x26c00], desc[UR42][R6.64+0x80], !P1 ;  /* 0x26c000800609afae */ /* 0x0001e4000c901d6a */
[----:B0-----:R-:W-:-:S07]  /*29160*/  IMAD.MOV.U32 R6, RZ, RZ, R14 ;  /* 0x000000ffff067224 */ /* 0x001fce00078e000e */
[----:B------:R-:W-:Y:S05]  /*29170*/  WARPSYNC.COLLECTIVE R15, `(.L_x_791) ;  /* 0x000000000f087348 */ /* 0x000fea0003c00000 */
[----:B------:R0:W1:Y:S02]  /*29180*/  SHFL.IDX P6, R14, R13, R12, R11 ;  /* 0x0000000c0d0e7389 */ /* 0x00006400000c000b */
[----:B01----:R-:W-:Y:S01]  /*29190*/  ENDCOLLECTIVE ;  /* 0x000000000000791b */ /* 0x003fe20003800000 */
.L_x_791:
[----:B------:R-:W-:-:S05]  /*291a0*/  VIADD R7, R0, 0x60 ;  /* 0x0000006000077836 */ /* 0x000fca0000000000 */
[----:B------:R-:W-:Y:S01]  /*291b0*/  ISETP.GE.AND P2, PT, R7, R2, PT ;  /* 0x000000020700720c */ /* 0x000fe20003f46270 */
[----:B------:R-:W-:Y:S02]  /*291c0*/  IMAD.MOV.U32 R13, RZ, RZ, R3 ;  /* 0x000000ffff0d7224 */ /* 0x000fe400078e0003 */
[----:B------:R-:W-:Y:S01]  /*291d0*/  IMAD.MOV.U32 R12, RZ, RZ, 0x7 ;  /* 0x00000007ff0c7424 */ /* 0x000fe200078e00ff */
[----:B------:R-:W-:-:S09]  /*291e0*/  MOV R5, R14 ;  /* 0x0000000e00057202 */ /* 0x000fd20000000f00 */
[----:B------:R-:W-:Y:S05]  /*291f0*/  WARPSYNC.COLLECTIVE R15, `(.L_x_792) ;  /* 0x000000000f087348 */ /* 0x000fea0003c00000 */
[----:B------:R0:W1:Y:S02]  /*29200*/  SHFL.IDX P6, R14, R13, R12, R11 ;  /* 0x0000000c0d0e7389 */ /* 0x00006400000c000b */
[----:B01----:R-:W-:Y:S01]  /*29210*/  ENDCOLLECTIVE ;  /* 0x000000000000791b */ /* 0x003fe20003800000 */
.L_x_792:
[----:B------:R-:W-:-:S05]  /*29220*/  @!P2 IADD3 R5, P3, R10, R5, RZ ;  /* 0x000000050a05a210 */ /* 0x000fca0007f7e0ff */
[----:B------:R-:W-:-:S04]  /*29230*/  @!P2 IMAD.X R6, RZ, RZ, R6, P3 ;  /* 0x000000ffff06a224 */ /* 0x000fc800018e0606 */
[----:B------:R-:W-:Y:S01]  /*29240*/  @!P2 IMAD.MOV.U32 R7, RZ, RZ, R6 ;  /* 0x000000ffff07a224 */ /* 0x000fe200078e0006 */
[----:B------:R-:W-:Y:S02]  /*29250*/  @!P2 MOV R6, R5 ;  /* 0x000000050006a202 */ /* 0x000fe40000000f00 */
[----:B------:R-:W-:-:S03]  /*29260*/  MOV R13, R4 ;  /* 0x00000004000d7202 */ /* 0x000fc60000000f00 */
        /* <DEDUP_REMOVED lines=9> */
.L_x_793:
[----:B------:R-:W-:Y:S01]  /*29300*/  IMAD.MOV.U32 R3, RZ, RZ, R14 ;  /* 0x000000ffff037224 */ /* 0x000fe200078e000e */
[----:B------:R-:W-:Y:S06]  /*29310*/  BRA `(.L_x_794) ;  /* 0xffffff8c00107947 */ /* 0x000fec000383ffff */
.L_x_599:
[----:B---3--:R-:W3:Y:S02]  /*29320*/  LDL R2, [R1+0x4] ;  /* 0x0000040001027983 */ /* 0x008ee40000100800 */
[----:B---3--:R3:W4:Y:S02]  /*29330*/  SYNCS.PHASECHK.TRANS64.TRYWAIT P0, [R2+URZ+0x38820], R0 ;  /* 0x03882000020075a7 */ /* 0x008724000800017f */
[----:B----4-:R-:W-:Y:S05]  /*29340*/  @!P0 NANOSLEEP.SYNCS 0x989680 ;  /* 0x009896800000895d */ /* 0x010fea0003900000 */
[----:B------:R-:W4:Y:S02]  /*29350*/  @!P0 SYNCS.PHASECHK.TRANS64 P0, [R2+URZ+0x38820], R0 ;  /* 0x03882000020085a7 */ /* 0x000f24000800007f */
[----:B----4-:R-:W-:Y:S05]  /*29360*/  @!P0 BRA `(.L_x_599) ;  /* 0xfffffffc00ec8947 */ /* 0x010fea000383ffff */
[----:B------:R-:W-:Y:S05]  /*29370*/  BRA `(.L_x_795) ;  /* 0xffffff8c00807947 */ /* 0x000fea000383ffff */
.L_x_605:
[----:B--2---:R2:W4:Y:S02]  /*29380*/  SYNCS.PHASECHK.TRANS64.TRYWAIT P0, [R6+URZ+0x38880], R5 ;  /* 0x03888005060075a7 */ /* 0x004524000800017f */
[----:B----4-:R-:W-:Y:S05]  /*29390*/  @!P0 NANOSLEEP.SYNCS 0x989680 ;  /* 0x009896800000895d */ /* 0x010fea0003900000 */
[----:B------:R-:W4:Y:S02]  /*293a0*/  @!P0 SYNCS.PHASECHK.TRANS64 P0, [R6+URZ+0x38880], R5 ;  /* 0x03888005060085a7 */ /* 0x000f24000800007f */
[----:B----4-:R-:W-:Y:S05]  /*293b0*/  @!P0 BRA `(.L_x_605) ;  /* 0xfffffffc00f08947 */ /* 0x010fea000383ffff */
[----:B------:R-:W-:Y:S05]  /*293c0*/  BRA `(.L_x_796) ;  /* 0xffffff9000447947 */ /* 0x000fea000383ffff */
.L_x_611:
[----:B---3--:R3:W4:Y:S02]  /*293d0*/  SYNCS.PHASECHK.TRANS64.TRYWAIT P0, [R6+URZ+0x38840], R5 ;  /* 0x03884005060075a7 */ /* 0x008724000800017f */
[----:B----4-:R-:W-:Y:S05]  /*293e0*/  @!P0 NANOSLEEP.SYNCS 0x989680 ;  /* 0x009896800000895d */ /* 0x010fea0003900000 */
[----:B------:R-:W4:Y:S02]  /*293f0*/  @!P0 SYNCS.PHASECHK.TRANS64 P0, [R6+URZ+0x38840], R5 ;  /* 0x03884005060085a7 */ /* 0x000f24000800007f */
[----:B----4-:R-:W-:Y:S05]  /*29400*/  @!P0 BRA `(.L_x_611) ;  /* 0xfffffffc00f08947 */ /* 0x010fea000383ffff */
[----:B------:R-:W-:Y:S05]  /*29410*/  BRA `(.L_x_797) ;  /* 0xffffff9400107947 */ /* 0x000fea000383ffff */
.L_x_618:
[----:B--2---:R2:W4:Y:S02]  /*29420*/  SYNCS.PHASECHK.TRANS64.TRYWAIT P0, [R3+URZ+0x38870], R4 ;  /* 0x03887004030075a7 */ /* 0x004524000800017f */
[----:B----4-:R-:W-:Y:S05]  /*29430*/  @!P0 NANOSLEEP.SYNCS 0x989680 ;  /* 0x009896800000895d */ /* 0x010fea0003900000 */
[----:B------:R-:W4:Y:S02]  /*29440*/  @!P0 SYNCS.PHASECHK.TRANS64 P0, [R3+URZ+0x38870], R4 ;  /* 0x03887004030085a7 */ /* 0x000f24000800007f */
[----:B----4-:R-:W-:Y:S05]  /*29450*/  @!P0 BRA `(.L_x_618) ;  /* 0xfffffffc00f08947 */ /* 0x010fea000383ffff */
[----:B------:R-:W-:Y:S05]  /*29460*/  BRA `(.L_x_798) ;  /* 0xffffff9400f47947 */ /* 0x000fea000383ffff */
.L_x_620:
[----:B--2---:R2:W4:Y:S02]  /*29470*/  SYNCS.PHASECHK.TRANS64.TRYWAIT P0, [R3+URZ+0x38860], R4 ;  /* 0x03886004030075a7 */ /* 0x004524000800017f */
[----:B----4-:R-:W-:Y:S05]  /*29480*/  @!P0 NANOSLEEP.SYNCS 0x989680 ;  /* 0x009896800000895d */ /* 0x010fea0003900000 */
[----:B------:R-:W4:Y:S02]  /*29490*/  @!P0 SYNCS.PHASECHK.TRANS64 P0, [R3+URZ+0x38860], R4 ;  /* 0x03886004030085a7 */ /* 0x000f24000800007f */
[----:B----4-:R-:W-:Y:S05]  /*294a0*/  @!P0 BRA `(.L_x_620) ;  /* 0xfffffffc00f08947 */ /* 0x010fea000383ffff */
[----:B------:R-:W-:Y:S05]  /*294b0*/  BRA `(.L_x_799) ;  /* 0xffffff9400fc7947 */ /* 0x000fea000383ffff */
.L_x_627:
[----:B---3--:R3:W4:Y:S02]  /*294c0*/  SYNCS.PHASECHK.TRANS64.TRYWAIT P1, [R0+URZ+0x38870], R2 ;  /* 0x03887002000075a7 */ /* 0x008724000802017f */
[----:B----4-:R-:W-:Y:S05]  /*294d0*/  @!P1 NANOSLEEP.SYNCS 0x989680 ;  /* 0x009896800000995d */ /* 0x010fea0003900000 */
[----:B------:R-:W4:Y:S02]  /*294e0*/  @!P1 SYNCS.PHASECHK.TRANS64 P1, [R0+URZ+0x38870], R2 ;  /* 0x03887002000095a7 */ /* 0x000f24000802007f */
[----:B----4-:R-:W-:Y:S05]  /*294f0*/  @!P1 BRA `(.L_x_627) ;  /* 0xfffffffc00f09947 */ /* 0x010fea000383ffff */
[----:B------:R-:W-:Y:S05]  /*29500*/  BRA `(.L_x_800) ;  /* 0xffffffa400a07947 */ /* 0x000fea000383ffff */
.L_x_629:
[----:B---3--:R3:W4:Y:S02]  /*29510*/  SYNCS.PHASECHK.TRANS64.TRYWAIT P1, [R0+URZ+0x38860], R2 ;  /* 0x03886002000075a7 */ /* 0x008724000802017f */
[----:B----4-:R-:W-:Y:S05]  /*29520*/  @!P1 NANOSLEEP.SYNCS 0x989680 ;  /* 0x009896800000995d */ /* 0x010fea0003900000 */
[----:B------:R-:W4:Y:S02]  /*29530*/  @!P1 SYNCS.PHASECHK.TRANS64 P1, [R0+URZ+0x38860], R2 ;  /* 0x03886002000095a7 */ /* 0x000f24000802007f */
[----:B----4-:R-:W-:Y:S05]  /*29540*/  @!P1 BRA `(.L_x_629) ;  /* 0xfffffffc00f09947 */ /* 0x010fea000383ffff */
[----:B------:R-:W-:Y:S05]  /*29550*/  BRA `(.L_x_801) ;  /* 0xffffffa400a87947 */ /* 0x000fea000383ffff */
.L_x_633:
[----:B------:R-:W-:Y:S01]  /*29560*/  BSSY B0, `(.L_x_802) ;  /* 0x0000008000007945 */ /* 0x000fe20003800000 */
[----:B------:R-:W-:Y:S01]  /*29570*/  IMAD.MOV.U32 R13, RZ, RZ, R16 ;  /* 0x000000ffff0d7224 */ /* 0x000fe200078e0010 */
[----:B------:R-:W-:Y:S01]  /*29580*/  MOV R11, 0x1f ;  /* 0x0000001f000b7802 */ /* 0x000fe20000000f00 */
[----:B------:R-:W-:Y:S02]  /*29590*/  IMAD.MOV.U32 R12, RZ, RZ, RZ ;  /* 0x000000ffff0c7224 */ /* 0x000fe400078e00ff */
[----:B------:R-:W-:-:S07]  /*295a0*/  IMAD.MOV.U32 R15, RZ, RZ, -0x1 ;  /* 0xffffffffff0f7424 */ /* 0x000fce00078e00ff */
[----:B-1----:R-:W-:Y:S05]  /*295b0*/  WARPSYNC.COLLECTIVE R15, `(.L_x_803) ;  /* 0x000000000f087348 */ /* 0x002fea0003c00000 */
[----:B------:R0:W2:Y:S02]  /*295c0*/  SHFL.IDX P6, R14, R13, R12, R11 ;  /* 0x0000000c0d0e7389 */ /* 0x0000a400000c000b */
[----:B012---:R-:W-:Y:S01]  /*295d0*/  ENDCOLLECTIVE ;  /* 0x000000000000791b */ /* 0x007fe20003800000 */
.L_x_803:
[----:B------:R-:W-:Y:S05]  /*295e0*/  BSYNC B0 ;  /* 0x0000000000007941 */ /* 0x000fea0003800000 */
.L_x_802:
[----:B------:R-:W-:Y:S01]  /*295f0*/  IMAD.MOV.U32 R13, RZ, RZ, R16 ;  /* 0x000000ffff0d7224 */ /* 0x000fe200078e0010 */
[----:B------:R-:W-:Y:S01]  /*29600*/  MOV R12, 0x1 ;  /* 0x00000001000c7802 */ /* 0x000fe20000000f00 */
[----:B------:R-:W-:Y:S01]  /*29610*/  IMAD.MOV.U32 R11, RZ, RZ, 0x1f ;  /* 0x0000001fff0b7424 */ /* 0x000fe200078e00ff */
[----:B------:R-:W-:Y:S01]  /*29620*/  IADD3 R5, R19, R6, RZ ;  /* 0x0000000613057210 */ /* 0x000fe20007ffe0ff */
[----:B------:R-:W-:Y:S02]  /*29630*/  IMAD.MOV.U32 R15, RZ, RZ, -0x1 ;  /* 0xffffffffff0f7424 */ /* 0x000fe400078e00ff */
[----:B------:R-:W-:-:S07]  /*29640*/  IMAD.MOV.U32 R0, RZ, RZ, R14 ;  /* 0x000000ffff007224 */ /* 0x000fce00078e000e */
[----:B------:R-:W-:Y:S05]  /*29650*/  WARPSYNC.COLLECTIVE R15, `(.L_x_804) ;  /* 0x000000000f087348 */ /* 0x000fea0003c00000 */
[----:B------:R0:W1:Y:S02]  /*29660*/  SHFL.IDX P6, R14, R13, R12, R11 ;  /* 0x0000000c0d0e7389 */ /* 0x00006400000c000b */
[----:B01----:R-:W-:Y:S01]  /*29670*/  ENDCOLLECTIVE ;  /* 0x000000000000791b */ /* 0x003fe20003800000 */
.L_x_804:
[----:B------:R-:W-:Y:S02]  /*29680*/  ULDC UR4, c[0x0][0xc3c] ;  /* 0x00030f0000047ab9 */ /* 0x000fe40000000800 */
[----:B------:R-:W-:-:S13]  /*29690*/  ISETP.GE.OR P1, PT, R5, UR4, !P0 ;  /* 0x0000000405007c0c */ /* 0x000fda000c726670 */
[----:B------:R-:W0:Y:S01]  /*296a0*/  @!P1 LDC.64 R2, c[0x0][0xc80] ;  /* 0x00032000ff029b82 */ /* 0x000e220000000a00 */
[----:B------:R-:W-:Y:S01]  /*296b0*/  MOV R11, RZ ;  /* 0x000000ff000b7202 */ /* 0x000fe20000000f00 */
[----:B------:R-:W-:Y:S02]  /*296c0*/  IMAD.MOV.U32 R4, RZ, RZ, R14 ;  /* 0x000000ffff047224 */ /* 0x000fe400078e000e */
[----:B0-----:R-:W-:-:S06]  /*296d0*/  @!P1 IMAD.WIDE R2, R5, 0x4, R2 ;  /* 0x0000000405029825 */ /* 0x001fcc00078e0202 */
[----:B------:R0:W2:Y:S01]  /*296e0*/  @!P1 LDG.E R3, desc[UR42][R2.64] ;  /* 0x0000002a02039981 */ /* 0x0000a2000c1e1900 */
[C---:B------:R-:W-:Y:S02]  /*296f0*/  ISETP.GE.U32.AND P2, PT, R6.reuse, 0x2, PT ;  /* 0x000000020600780c */ /* 0x040fe40003f46070 */
[C---:B------:R-:W-:Y:S02]  /*29700*/  ISETP.GE.U32.AND P3, PT, R6.reuse, 0x4, PT ;  /* 0x000000040600780c */ /* 0x040fe40003f66070 */
[C---:B------:R-:W-:Y:S02]  /*29710*/  ISETP.GE.U32.AND P4, PT, R6.reuse, 0x8, PT ;  /* 0x000000080600780c */ /* 0x040fe40003f86070 */
[C---:B------:R-:W-:Y:S01]  /*29720*/  ISETP.GE.U32.AND P5, PT, R6.reuse, 0x10, PT ;  /* 0x000000100600780c */ /* 0x040fe20003fa6070 */
[----:B0-----:R-:W-:Y:S02]  /*29730*/  IMAD.MOV.U32 R2, RZ, RZ, RZ ;  /* 0x000000ffff027224 */ /* 0x001fe400078e00ff */
[----:B--2---:R-:W-:Y:S01]  /*29740*/  @!P1 IMAD.MOV.U32 R2, RZ, RZ, R3 ;  /* 0x000000ffff029224 */ /* 0x004fe200078e0003 */
[----:B------:R-:W-:-:S03]  /*29750*/  ISETP.NE.AND P1, PT, R6, RZ, PT ;  /* 0x000000ff0600720c */ /* 0x000fc60003f25270 */
[----:B------:R-:W-:-:S10]  /*29760*/  IMAD.MOV.U32 R13, RZ, RZ, R2 ;  /* 0x000000ffff0d7224 */ /* 0x000fd400078e0002 */
[----:B------:R-:W-:Y:S05]  /*29770*/  WARPSYNC.COLLECTIVE R15, `(.L_x_805) ;  /* 0x000000000f087348 */ /* 0x000fea0003c00000 */
[----:B------:R0:W1:Y:S02]  /*29780*/  SHFL.UP P6, R14, R13, R12, R11 ;  /* 0x0400000c0d0e7389 */ /* 0x00006400000c000b */
[----:B01----:R-:W-:Y:S01]  /*29790*/  ENDCOLLECTIVE ;  /* 0x000000000000791b */ /* 0x003fe20003800000 */
.L_x_805:
[----:B------:R-:W-:Y:S01]  /*297a0*/  MOV R12, 0x2 ;  /* 0x00000002000c7802 */ /* 0x000fe20000000f00 */
[----:B------:R-:W-:-:S05]  /*297b0*/  IMAD.MOV.U32 R3, RZ, RZ, R14 ;  /* 0x000000ffff037224 */ /* 0x000fca00078e000e */
[----:B------:R-:W-:-:S05]  /*297c0*/  SEL R3, R3, RZ, P1 ;  /* 0x000000ff03037207 */ /* 0x000fca0000800000 */
[----:B------:R-:W-:-:S04]  /*297d0*/  IMAD.IADD R3, R2, 0x1, R3 ;  /* 0x0000000102037824 */ /* 0x000fc800078e0203 */
[----:B------:R-:W-:-:S07]  /*297e0*/  IMAD.MOV.U32 R13, RZ, RZ, R3 ;  /* 0x000000ffff0d7224 */ /* 0x000fce00078e0003 */
[----:B------:R-:W-:Y:S05]  /*297f0*/  WARPSYNC.COLLECTIVE R15, `(.L_x_806) ;  /* 0x000000000f087348 */ /* 0x000fea0003c00000 */
[----:B------:R0:W1:Y:S02]  /*29800*/  SHFL.UP P6, R14, R13, R12, R11 ;  /* 0x0400000c0d0e7389 */ /* 0x00006400000c000b */
[----:B01----:R-:W-:Y:S01]  /*29810*/  ENDCOLLECTIVE ;  /* 0x000000000000791b */ /* 0x003fe20003800000 */
.L_x_806:
        /* <DEDUP_REMOVED lines=8> */
.L_x_807:
        /* <DEDUP_REMOVED lines=8> */
.L_x_808:
        /* <DEDUP_REMOVED lines=8> */
.L_x_809:
[----:B------:R-:W-:Y:S01]  /*299a0*/  MOV R12, 0x1f ;  /* 0x0000001f000c7802 */ /* 0x000fe20000000f00 */
[----:B------:R-:W-:Y:S02]  /*299b0*/  IMAD.MOV.U32 R11, RZ, RZ, 0x1f ;  /* 0x0000001fff0b7424 */ /* 0x000fe400078e00ff */
[----:B------:R-:W-:-:S05]  /*299c0*/  IMAD.MOV.U32 R5, RZ, RZ, R14 ;  /* 0x000000ffff057224 */ /* 0x000fca00078e000e */
[----:B------:R-:W-:-:S05]  /*299d0*/  SEL R5, R5, RZ, P5 ;  /* 0x000000ff05057207 */ /* 0x000fca0002800000 */
[----:B------:R-:W-:-:S04]  /*299e0*/  IMAD.IADD R3, R3, 0x1, R5 ;  /* 0x0000000103037824 */ /* 0x000fc800078e0205 */
[----:B------:R-:W-:-:S07]  /*299f0*/  IMAD.MOV.U32 R13, RZ, RZ, R3 ;  /* 0x000000ffff0d7224 */ /* 0x000fce00078e0003 */
[----:B------:R-:W-:Y:S05]  /*29a00*/  WARPSYNC.COLLECTIVE R15, `(.L_x_810) ;  /* 0x000000000f087348 */ /* 0x000fea0003c00000 */
[----:B------:R0:W1:Y:S02]  /*29a10*/  SHFL.IDX P6, R14, R13, R12, R11 ;  /* 0x0000000c0d0e7389 */ /* 0x00006400000c000b */
[----:B01----:R-:W-:Y:S01]  /*29a20*/  ENDCOLLECTIVE ;  /* 0x000000000000791b */ /* 0x003fe20003800000 */
.L_x_810:
[----:B------:R-:W-:Y:S01]  /*29a30*/  IMAD.MOV.U32 R5, RZ, RZ, R14 ;  /* 0x000000ffff057224 */ /* 0x000fe200078e000e */
[----:B------:R-:W-:Y:S06]  /*29a40*/  BRA `(.L_x_811) ;  /* 0xffffffb000647947 */ /* 0x000fec000383ffff */
.L_x_638:
[----:B------:R-:W-:Y:S01]  /*29a50*/  BSSY B0, `(.L_x_812) ;  /* 0x0000008000007945 */ /* 0x000fe20003800000 */
[----:B-----5:R-:W-:Y:S01]  /*29a60*/  IMAD.MOV.U32 R13, RZ, RZ, R2 ;  /* 0x000000ffff0d7224 */ /* 0x020fe200078e0002 */
[----:B------:R-:W-:Y:S01]  /*29a70*/  MOV R12, 0x1 ;  /* 0x00000001000c7802 */ /* 0x000fe20000000f00 */
[----:B------:R-:W-:Y:S02]  /*29a80*/  IMAD.MOV.U32 R11, RZ, RZ, RZ ;  /* 0x000000ffff0b7224 */ /* 0x000fe400078e00ff */
[----:B------:R-:W-:-:S07]  /*29a90*/  IMAD.MOV.U32 R15, RZ, RZ, -0x1 ;  /* 0xffffffffff0f7424 */ /* 0x000fce00078e00ff */
[----:B01----:R-:W-:Y:S05]  /*29aa0*/  WARPSYNC.COLLECTIVE R15, `(.L_x_813) ;  /* 0x000000000f087348 */ /* 0x003fea0003c00000 */
[----:B------:R2:W3:Y:S02]  /*29ab0*/  SHFL.UP P6, R14, R13, R12, R11 ;  /* 0x0400000c0d0e7389 */ /* 0x0004e400000c000b */
[----:B0123--:R-:W-:Y:S01]  /*29ac0*/  ENDCOLLECTIVE ;  /* 0x000000000000791b */ /* 0x00ffe20003800000 */
.L_x_813:
[----:B------:R-:W-:Y:S05]  /*29ad0*/  BSYNC B0 ;  /* 0x0000000000007941 */ /* 0x000fea0003800000 */
.L_x_812:
[----:B------:R-:W-:Y:S01]  /*29ae0*/  IMAD.MOV.U32 R3, RZ, RZ, R14 ;  /* 0x000000ffff037224 */ /* 0x000fe200078e000e */
[----:B------:R-:W-:Y:S01]  /*29af0*/  MOV R15, 0xffffffff ;  /* 0xffffffff000f7802 */ /* 0x000fe20000000f00 */
[----:B------:R-:W-:Y:S02]  /*29b00*/  IMAD.MOV.U32 R12, RZ, RZ, 0x2 ;  /* 0x00000002ff0c7424 */ /* 0x000fe400078e00ff */
[----:B------:R-:W-:Y:S01]  /*29b10*/  IMAD.MOV.U32 R11, RZ, RZ, RZ ;  /* 0x000000ffff0b7224 */ /* 0x000fe200078e00ff */
[----:B------:R-:W-:-:S04]  /*29b20*/  SEL R3, R3, RZ, P1 ;  /* 0x000000ff03037207 */ /* 0x000fc80000800000 */
[----:B------:R-:W-:-:S05]  /*29b30*/  IADD3 R3, R2, R3, RZ ;  /* 0x0000000302037210 */ /* 0x000fca0007ffe0ff */
[----:B------:R-:W-:-:S07]  /*29b40*/  IMAD.MOV.U32 R13, RZ, RZ, R3 ;  /* 0x000000ffff0d7224 */ /* 0x000fce00078e0003 */
[----:B------:R-:W-:Y:S05]  /*29b50*/  WARPSYNC.COLLECTIVE R15, `(.L_x_814) ;  /* 0x000000000f087348 */ /* 0x000fea0003c00000 */
[----:B------:R0:W1:Y:S02]  /*29b60*/  SHFL.UP P6, R14, R13, R12, R11 ;  /* 0x0400000c0d0e7389 */ /* 0x00006400000c000b */
[----:B01----:R-:W-:Y:S01]  /*29b70*/  ENDCOLLECTIVE ;  /* 0x000000000000791b */ /* 0x003fe20003800000 */
.L_x_814:
        /* <DEDUP_REMOVED lines=8> */
.L_x_815:
        /* <DEDUP_REMOVED lines=8> */
.L_x_816:
        /* <DEDUP_REMOVED lines=8> */
.L_x_817:
        /* <DEDUP_REMOVED lines=9> */
.L_x_818:
[----:B------:R-:W-:Y:S01]  /*29d90*/  IMAD.MOV.U32 R5, RZ, RZ, R14 ;  /* 0x000000ffff057224 */ /* 0x000fe200078e000e */
[----:B------:R-:W-:Y:S06]  /*29da0*/  BRA `(.L_x_819) ;  /* 0xffffffb0002c7947 */ /* 0x000fec000383ffff */
.L_x_640:
[----:B------:R-:W-:Y:S01]  /*29db0*/  BSSY B0, `(.L_x_820) ;  /* 0x0000006000007945 */ /* 0x000fe20003800000 */
[----:B------:R-:W-:Y:S01]  /*29dc0*/  PLOP3.LUT P6, PT, P6, PT, PT, 0x8, 0x0 ;  /* 0x000000000000781c */ /* 0x000fe200037ce170 */
[----:B------:R-:W-:-:S12]  /*29dd0*/  IMAD.MOV.U32 R15, RZ, RZ, -0x1 ;  /* 0xffffffffff0f7424 */ /* 0x000fd800078e00ff */
[----:B-1----:R-:W-:Y:S05]  /*29de0*/  WARPSYNC.COLLECTIVE R15, `(.L_x_821) ;  /* 0x000000000f087348 */ /* 0x002fea0003c00000 */
[----:B------:R-:W-:Y:S01]  /*29df0*/  VOTE.ANY R14, PT, P6 ;  /* 0x00000000000e7806 */ /* 0x000fe200030e0100 */
[----:B-1----:R-:W-:Y:S06]  /*29e00*/  ENDCOLLECTIVE ;  /* 0x000000000000791b */ /* 0x002fec0003800000 */
.L_x_821:
[----:B------:R-:W-:Y:S05]  /*29e10*/  BSYNC B0 ;  /* 0x0000000000007941 */ /* 0x000fea0003800000 */
.L_x_820:
[----:B------:R-:W-:Y:S01]  /*29e20*/  MOV R4, R14 ;  /* 0x0000000e00047202 */ /* 0x000fe20000000f00 */
[----:B------:R-:W-:Y:S01]  /*29e30*/  IMAD.MOV.U32 R13, RZ, RZ, R2 ;  /* 0x000000ffff0d7224 */ /* 0x000fe200078e0002 */
[----:B------:R-:W-:Y:S01]  /*29e40*/  MOV R15, 0xffffffff ;  /* 0xffffffff000f7802 */ /* 0x000fe20000000f00 */
[----:B------:R-:W-:Y:S01]  /*29e50*/  IMAD.MOV.U32 R11, RZ, RZ, 0x1f ;  /* 0x0000001fff0b7424 */ /* 0x000fe200078e00ff */
[----:B------:R-:W0:Y:S02]  /*29e60*/  POPC R3, R4 ;  /* 0x0000000400037309 */ /* 0x000e240000000000 */
[----:B0-----:R-:W-:-:S07]  /*29e70*/  IMAD.MOV.U32 R12, RZ, RZ, R3 ;  /* 0x000000ffff0c7224 */ /* 0x001fce00078e0003 */
[----:B------:R-:W-:Y:S05]  /*29e80*/  WARPSYNC.COLLECTIVE R15, `(.L_x_822) ;  /* 0x000000000f087348 */ /* 0x000fea0003c00000 */
[----:B------:R0:W1:Y:S02]  /*29e90*/  SHFL.IDX P6, R14, R13, R12, R11 ;  /* 0x0000000c0d0e7389 */ /* 0x00006400000c000b */
[----:B01----:R-:W-:Y:S01]  /*29ea0*/  ENDCOLLECTIVE ;  /* 0x000000000000791b */ /* 0x003fe20003800000 */
.L_x_822:
[----:B------:R-:W-:Y:S01]  /*29eb0*/  IMAD.MOV.U32 R2, RZ, RZ, R14 ;  /* 0x000000ffff027224 */ /* 0x000fe200078e000e */
[----:B------:R-:W-:Y:S06]  /*29ec0*/  BRA `(.L_x_823) ;  /* 0xffffffb000207947 */ /* 0x000fec000383ffff */
.L_x_642:
[----:B------:R-:W-:Y:S01]  /*29ed0*/  BSSY B0, `(.L_x_824) ;  /* 0x0000007000007945 */ /* 0x000fe20003800000 */
[----:B------:R-:W-:Y:S01]  /*29ee0*/  IMAD.MOV.U32 R13, RZ, RZ, R6 ;  /* 0x000000ffff0d7224 */ /* 0x000fe200078e0006 */
[----:B------:R-:W-:Y:S01]  /*29ef0*/  MOV R15, 0xffffffff ;  /* 0xffffffff000f7802 */ /* 0x000fe20000000f00 */
[----:B------:R-:W-:-:S07]  /*29f00*/  IMAD.MOV.U32 R11, RZ, RZ, 0x1f ;  /* 0x0000001fff0b7424 */ /* 0x000fce00078e00ff */
[----:B012---:R-:W-:Y:S05]  /*29f10*/  WARPSYNC.COLLECTIVE R15, `(.L_x_825) ;  /* 0x000000000f087348 */ /* 0x007fea0003c00000 */
[----:B------:R3:W4:Y:S02]  /*29f20*/  SHFL.IDX P6, R14, R13, R12, R11 ;  /* 0x0000000c0d0e7389 */ /* 0x00072400000c000b */
[----:B01234-:R-:W-:Y:S01]  /*29f30*/  ENDCOLLECTIVE ;  /* 0x000000000000791b */ /* 0x01ffe20003800000 */
.L_x_825:
[----:B------:R-:W-:Y:S05]  /*29f40*/  BSYNC B0 ;  /* 0x0000000000007941 */ /* 0x000fea0003800000 */
.L_x_824:
[----:B------:R-:W-:Y:S01]  /*29f50*/  IMAD.MOV.U32 R4, RZ, RZ, R14 ;  /* 0x000000ffff047224 */ /* 0x000fe200078e000e */
[----:B------:R-:W-:Y:S06]  /*29f60*/  BRA `(.L_x_641) ;  /* 0xffffffb000147947 */ /* 0x000fec000383ffff */
.L_x_646:
[----:B0-----:R0:W2:Y:S02]  /*29f70*/  SYNCS.PHASECHK.TRANS64.TRYWAIT P0, [R0+URZ+0x38820], R3 ;  /* 0x03882003000075a7 */ /* 0x0010a4000800017f */
[----:B--2---:R-:W-:Y:S05]  /*29f80*/  @!P0 NANOSLEEP.SYNCS 0x989680 ;  /* 0x009896800000895d */ /* 0x004fea0003900000 */
[----:B------:R-:W2:Y:S02]  /*29f90*/  @!P0 SYNCS.PHASECHK.TRANS64 P0, [R0+URZ+0x38820], R3 ;  /* 0x03882003000085a7 */ /* 0x000ea4000800007f */
[----:B--2---:R-:W-:Y:S05]  /*29fa0*/  @!P0 BRA `(.L_x_646) ;  /* 0xfffffffc00f08947 */ /* 0x004fea000383ffff */
[----:B------:R-:W-:Y:S05]  /*29fb0*/  BRA `(.L_x_826) ;  /* 0xffffffb4000c7947 */ /* 0x000fea000383ffff */
.L_x_647:
[----:B------:R-:W2:Y:S01]  /*29fc0*/  S2R R2, SR_TID.X ;  /* 0x0000000000027919 */ /* 0x000ea20000002100 */
[----:B------:R-:W-:Y:S01]  /*29fd0*/  BSSY B0, `(.L_x_827) ;  /* 0x000000a000007945 */ /* 0x000fe20003800000 */
[----:B------:R-:W-:Y:S01]  /*29fe0*/  IMAD.MOV.U32 R12, RZ, RZ, RZ ;  /* 0x000000ffff0c7224 */ /* 0x000fe200078e00ff */
[----:B------:R-:W-:Y:S01]  /*29ff0*/  MOV R11, 0x1f ;  /* 0x0000001f000b7802 */ /* 0x000fe20000000f00 */
[----:B------:R-:W-:Y:S01]  /*2a000*/  IMAD.MOV.U32 R15, RZ, RZ, -0x1 ;  /* 0xffffffffff0f7424 */ /* 0x000fe200078e00ff */
[----:B--2---:R-:W-:-:S04]  /*2a010*/  SHF.R.U32.HI R2, RZ, 0x5, R2 ;  /* 0x00000005ff027819 */ /* 0x004fc80000011602 */
[----:B------:R-:W-:-:S05]  /*2a020*/  LOP3.LUT R2, R2, 0x3, RZ, 0xc0, !PT ;  /* 0x0000000302027812 */ /* 0x000fca00078ec0ff */
[----:B------:R-:W-:-:S07]  /*2a030*/  IMAD.MOV.U32 R13, RZ, RZ, R2 ;  /* 0x000000ffff0d7224 */ /* 0x000fce00078e0002 */
[----:B01----:R-:W-:Y:S05]  /*2a040*/  WARPSYNC.COLLECTIVE R15, `(.L_x_828) ;  /* 0x000000000f087348 */ /* 0x003fea0003c00000 */
[----:B------:R2:W3:Y:S02]  /*2a050*/  SHFL.IDX P6, R14, R13, R12, R11 ;  /* 0x0000000c0d0e7389 */ /* 0x0004e400000c000b */
[----:B0123--:R-:W-:Y:S01]  /*2a060*/  ENDCOLLECTIVE ;  /* 0x000000000000791b */ /* 0x00ffe20003800000 */
.L_x_828:
[----:B------:R-:W-:Y:S05]  /*2a070*/  BSYNC B0 ;  /* 0x0000000000007941 */ /* 0x000fea0003800000 */
.L_x_827:
[----:B------:R-:W-:Y:S05]  /*2a080*/  BRA `(.L_x_829) ;  /* 0xffffffb000f47947 */ /* 0x000fea000383ffff */
.L_x_648:
[----:B------:R-:W-:Y:S01]  /*2a090*/  BSSY B0, `(.L_x_830) ;  /* 0x0000006000007945 */ /* 0x000fe20003800000 */
[----:B------:R-:W-:-:S07]  /*2a0a0*/  IMAD.MOV.U32 R15, RZ, RZ, -0x1 ;  /* 0xffffffffff0f7424 */ /* 0x000fce00078e00ff */
[----:B012---:R-:W-:Y:S05]  /*2a0b0*/  WARPSYNC.COLLECTIVE R15, `(.L_x_831) ;  /* 0x000000000f0c7348 */ /* 0x007fea0003c00000 */
[----:B------:R-:W-:Y:S02]  /*2a0c0*/  ELECT P6, UR62, PT ;  /* 0x00000000003e782f */ /* 0x000fe400038c0000 */
[----:B------:R-:W-:Y:S01]  /*2a0d0*/  MOV R14, UR62 ;  /* 0x0000003e000e7c02 */ /* 0x000fe20008000f00 */
[----:B012---:R-:W-:Y:S10]  /*2a0e0*/  ENDCOLLECTIVE ;  /* 0x000000000000791b */ /* 0x007ff40003800000 */
.L_x_831:
[----:B------:R-:W-:Y:S05]  /*2a0f0*/  BSYNC B0 ;  /* 0x0000000000007941 */ /* 0x000fea0003800000 */
.L_x_830:
[----:B------:R-:W-:Y:S05]  /*2a100*/  BRA `(.L_x_832) ;  /* 0xffffffb000e87947 */ /* 0x000fea000383ffff */
.L_x_650:
[----:B0-----:R0:W2:Y:S02]  /*2a110*/  SYNCS.PHASECHK.TRANS64.TRYWAIT P1, [R6+URZ], R5 ;  /* 0x00000005060075a7 */ /* 0x0010a4000802017f */
[----:B--2---:R-:W-:Y:S05]  /*2a120*/  @!P1 NANOSLEEP.SYNCS 0x989680 ;  /* 0x009896800000995d */ /* 0x004fea0003900000 */
[----:B------:R-:W2:Y:S02]  /*2a130*/  @!P1 SYNCS.PHASECHK.TRANS64 P1, [R6+URZ], R5 ;  /* 0x00000005060095a7 */ /* 0x000ea4000802007f */
[----:B--2---:R-:W-:Y:S05]  /*2a140*/  @!P1 BRA `(.L_x_650) ;  /* 0xfffffffc00f09947 */ /* 0x004fea000383ffff */
[----:B------:R-:W-:Y:S05]  /*2a150*/  BRA `(.L_x_833) ;  /* 0xffffffb400247947 */ /* 0x000fea000383ffff */
.L_x_651:
[----:B--2---:R2:W3:Y:S02]  /*2a160*/  SYNCS.PHASECHK.TRANS64.TRYWAIT P1, [R7+URZ], R2 ;  /* 0x00000002070075a7 */ /* 0x0044e4000802017f */
[----:B---3--:R-:W-:Y:S05]  /*2a170*/  @!P1 NANOSLEEP.SYNCS 0x989680 ;  /* 0x009896800000995d */ /* 0x008fea0003900000 */
[----:B------:R-:W3:Y:S02]  /*2a180*/  @!P1 SYNCS.PHASECHK.TRANS64 P1, [R7+URZ], R2 ;  /* 0x00000002070095a7 */ /* 0x000ee4000802007f */
[----:B---3--:R-:W-:Y:S05]  /*2a190*/  @!P1 BRA `(.L_x_651) ;  /* 0xfffffffc00f09947 */ /* 0x008fea000383ffff */
[----:B------:R-:W-:Y:S05]  /*2a1a0*/  BRA `(.L_x_834) ;  /* 0xffffffb400187947 */ /* 0x000fea000383ffff */
.L_x_653:
[----:B---3--:R3:W4:Y:S02]  /*2a1b0*/  SYNCS.PHASECHK.TRANS64.TRYWAIT P1, [R4+URZ+0x38860], R5 ;  /* 0x03886005040075a7 */ /* 0x008724000802017f */
[----:B----4-:R-:W-:Y:S05]  /*2a1c0*/  @!P1 NANOSLEEP.SYNCS 0x989680 ;  /* 0x009896800000995d */ /* 0x010fea0003900000 */
[----:B------:R-:W4:Y:S02]  /*2a1d0*/  @!P1 SYNCS.PHASECHK.TRANS64 P1, [R4+URZ+0x38860], R5 ;  /* 0x03886005040095a7 */ /* 0x000f24000802007f */
[----:B----4-:R-:W-:Y:S05]  /*2a1e0*/  @!P1 BRA `(.L_x_653) ;  /* 0xfffffffc00f09947 */ /* 0x010fea000383ffff */
[----:B------:R-:W-:Y:S05]  /*2a1f0*/  BRA `(.L_x_835) ;  /* 0xffffffb4001c7947 */ /* 0x000fea000383ffff */
.L_x_655:
[----:B----4-:R4:W0:Y:S02]  /*2a200*/  SYNCS.PHASECHK.TRANS64.TRYWAIT P1, [R3+URZ+0x38860], R2 ;  /* 0x03886002030075a7 */ /* 0x010824000802017f */
[----:B0-----:R-:W-:Y:S05]  /*2a210*/  @!P1 NANOSLEEP.SYNCS 0x989680 ;  /* 0x009896800000995d */ /* 0x001fea0003900000 */
[----:B------:R-:W0:Y:S02]  /*2a220*/  @!P1 SYNCS.PHASECHK.TRANS64 P1, [R3+URZ+0x38860], R2 ;  /* 0x03886002030095a7 */ /* 0x000e24000802007f */
[----:B0-----:R-:W-:Y:S05]  /*2a230*/  @!P1 BRA `(.L_x_655) ;  /* 0xfffffffc00f09947 */ /* 0x001fea000383ffff */
[----:B------:R-:W-:Y:S05]  /*2a240*/  BRA `(.L_x_836) ;  /* 0xffffffb4001c7947 */ /* 0x000fea000383ffff */
.L_x_657:
[----:B------:R0:W0:Y:S02]  /*2a250*/  SYNCS.PHASECHK.TRANS64.TRYWAIT P0, [R4+URZ+0x38880], R5 ;  /* 0x03888005040075a7 */ /* 0x000024000800017f */
[----:B0-----:R-:W-:Y:S05]  /*2a260*/  @!P0 NANOSLEEP.SYNCS 0x989680 ;  /* 0x009896800000895d */ /* 0x001fea0003900000 */
[----:B------:R-:W0:Y:S02]  /*2a270*/  @!P0 SYNCS.PHASECHK.TRANS64 P0, [R4+URZ+0x38880], R5 ;  /* 0x03888005040085a7 */ /* 0x000e24000800007f */
[----:B0-----:R-:W-:Y:S05]  /*2a280*/  @!P0 BRA `(.L_x_657) ;  /* 0xfffffffc00f08947 */ /* 0x001fea000383ffff */
[----:B------:R-:W-:Y:S05]  /*2a290*/  BRA `(.L_x_658) ;  /* 0xffffffb400187947 */ /* 0x000fea000383ffff */
.L_x_837:
        /* <DEDUP_REMOVED lines=14> */
.L_x_12952:


//--------------------- .text._ZN7cutlass13device_kernelIN5flash11enable_sm90INS1_16FlashAttnFwdSm90INS1_25CollectiveMainloopFwdSm90ILi2EN4cute5tupleIJNS5_1CILi1EEES8_S8_EEENS6_IJNS7_ILi128EEENS7_ILi64EEENS7_ILi256EEEEEELi256ENS_12float_e4m3_tEfNS_4arch4Sm90ELb0ELb1ELb0ELb0ELb0ELb0ELb0ELb1ELb1ELb1ELb0ELb0EEENS1_21CollectiveEpilogueFwdINS6_IJSA_SC_SB_EEES9_NS_10bfloat16_tESG_Li256ELb0ELb1ELb0ELb1EEENS1_30DynamicPersistentTileSchedulerILi256ELi128ELb0ELb1ELb1EEEEEEEEEvNT_6ParamsE --------------------------
	.section	.text._ZN7cutlass13device_kernelIN5flash11enable_sm90INS1_16FlashAttnFwdSm90INS1_25CollectiveMainloopFwdSm90ILi2EN4cute5tupleIJNS5_1CILi1EEES8_S8_EEENS6_IJNS7_ILi128EEENS7_ILi64EEENS7_ILi256EEEEEELi256ENS_12float_e4m3_tEfNS_4arch4Sm90ELb0ELb1ELb0ELb0ELb0ELb0ELb0ELb1ELb1ELb1ELb0ELb0EEENS1_21CollectiveEpilogueFwdINS6_IJSA_SC_SB_EEES9_NS_10bfloat16_tESG_Li256ELb0ELb1ELb0ELb1EEENS1_30DynamicPersistentTileSchedulerILi256ELi128ELb0ELb1ELb1EEEEEEEEEvNT_6ParamsE,"ax",@progbits
	.align	128
.text._ZN7cutlass13device_kernelIN5flash11enable_sm90INS1_16FlashAttnFwdSm90INS1_25CollectiveMainloopFwdSm90ILi2EN4cute5tupleIJNS5_1CILi1EEES8_S8_EEENS6_IJNS7_ILi128EEENS7_ILi64EEENS7_ILi256EEEEEELi256ENS_12float_e4m3_tEfNS_4arch4Sm90ELb0ELb1ELb0ELb0ELb0ELb0ELb0ELb1ELb1ELb1ELb0ELb0EEENS1_21CollectiveEpilogueFwdINS6_IJSA_SC_SB_EEES9_NS_10bfloat16_tESG_Li256ELb0ELb1ELb0ELb1EEENS1_30DynamicPersistentTileSchedulerILi256ELi128ELb0ELb1ELb1EEEEEEEEEvNT_6ParamsE:
        .type           _ZN7cutlass13device_kernelIN5flash11enable_sm90INS1_16FlashAttnFwdSm90INS1_25CollectiveMainloopFwdSm90ILi2EN4cute5tupleIJNS5_1CILi1EEES8_S8_EEENS6_IJNS7_ILi128EEENS7_ILi64EEENS7_ILi256EEEEEELi256ENS_12float_e4m3_tEfNS_4arch4Sm90ELb0ELb1ELb0ELb0ELb0ELb0ELb0ELb1ELb1ELb1ELb0ELb0EEENS1_21CollectiveEpilogueFwdINS6_IJSA_SC_SB_EEES9_NS_10bfloat16_tESG_Li256ELb0ELb1ELb0ELb1EEENS1_30DynamicPersistentTileSchedulerILi256ELi128ELb0ELb1ELb1EEEEEEEEEvNT_6ParamsE,@function
        .size           _ZN7cutlass13device_kernelIN5flash11enable_sm90INS1_16FlashAttnFwdSm90INS1_25CollectiveMainloopFwdSm90ILi2EN4cute5tupleIJNS5_1CILi1EEES8_S8_EEENS6_IJNS7_ILi128EEENS7_ILi64EEENS7_ILi256EEEEEELi256ENS_12float_e4m3_tEfNS_4arch4Sm90ELb0ELb1ELb0ELb0ELb0ELb0ELb0ELb1ELb1ELb1ELb0ELb0EEENS1_21CollectiveEpilogueFwdINS6_IJSA_SC_SB_EEES9_NS_10bfloat16_tESG_Li256ELb0ELb1ELb0ELb1EEENS1_30DynamicPersistentTileSchedulerILi256ELi128ELb0ELb1ELb1EEEEEEEEEvNT_6ParamsE,(.L_x_12953 - _ZN7cutlass13device_kernelIN5flash11enable_sm90INS1_16FlashAttnFwdSm90INS1_25CollectiveMainloopFwdSm90ILi2EN4cute5tupleIJNS5_1CILi1EEES8_S8_EEENS6_IJNS7_ILi128EEENS7_ILi64EEENS7_ILi256EEEEEELi256ENS_12float_e4m3_tEfNS_4arch4Sm90ELb0ELb1ELb0ELb0ELb0ELb0ELb0ELb1ELb1ELb1ELb0ELb0EEENS1_21CollectiveEpilogueFwdINS6_IJSA_SC_SB_EEES9_NS_10bfloat16_tESG_Li256ELb0ELb1ELb0ELb1EEENS1_30DynamicPersistentTileSchedulerILi256ELi128ELb0ELb1ELb1EEEEEEEEEvNT_6ParamsE)
        .other          _ZN7cutlass13device_kernelIN5flash11enable_sm90INS1_16FlashAttnFwdSm90INS1_25CollectiveMainloopFwdSm90ILi2EN4cute5tupleIJNS5_1CILi1EEES8_S8_EEENS6_IJNS7_ILi128EEENS7_ILi64EEENS7_ILi256EEEEEELi256ENS_12float_e4m3_tEfNS_4arch4Sm90ELb0ELb1ELb0ELb0ELb0ELb0ELb0ELb1ELb1ELb1ELb0ELb0EEENS1_21CollectiveEpilogueFwdINS6_IJSA_SC_SB_EEES9_NS_10bfloat16_tESG_Li256ELb0ELb1ELb0ELb1EEENS1_30DynamicPersistentTileSchedulerILi256ELi128ELb0ELb1ELb1EEEEEEEEEvNT_6ParamsE,@"STO_CUDA_ENTRY STV_DEFAULT"
_ZN7cutlass13device_kernelIN5flash11enable_sm90INS1_16FlashAttnFwdSm90INS1_25CollectiveMainloopFwdSm90ILi2EN4cute5tupleIJNS5_1CILi1EEES8_S8_EEENS6_IJNS7_ILi128EEENS7_ILi64EEENS7_ILi256EEEEEELi256ENS_12float_e4m3_tEfNS_4arch4Sm90ELb0ELb1ELb0ELb0ELb0ELb0ELb0ELb1ELb1ELb1ELb0ELb0EEENS1_21CollectiveEpilogueFwdINS6_IJSA_SC_SB_EEES9_NS_10bfloat16_tESG_Li256ELb0ELb1ELb0ELb1EEENS1_30DynamicPersistentTileSchedulerILi256ELi128ELb0ELb1ELb1EEEEEEEEEvNT_6ParamsE:
        /* <DEDUP_REMOVED lines=18> */
.L_x_839:
[----:B------:R-:W-:Y:S05]  /*0120*/  BSYNC B0 ;  /* 0x0000000000007941 */ /* 0x000fea0003800000 */
.L_x_838:
        /* <DEDUP_REMOVED lines=41> */
.L_x_840:
        /* <DEDUP_REMOVED lines=22> */
.L_x_841:
        /* <DEDUP_REMOVED lines=18> */
.L_x_842:
        /* <DEDUP_REMOVED lines=22> */
.L_x_843:
        /* <DEDUP_REMOVED lines=22> */
.L_x_844:
[----:B------:R-:W-:Y:S01]  /*0900*/  PLOP3.LUT P0, PT, PT, PT, UP0, 0x80, 0x0 ;  /* 0x000000000000781c */ /* 0x000fe20003f0f008 */
[----:B------:R-:W-:Y:S01]  /*0910*/  UMOV UR38, 0x1 ;  /* 0x0000000100267882 */ /* 0x000fe20000000000 */
[----:B------:R-:W-:Y:S01]  /*0920*/  NOP ;  /* 0x0000000000007918 */ /* 0x000fe20000000000 */
[----:B------:R-:W-:Y:S01]  /*0930*/  USEL UR38, UR38, 0x2, !UP0 ;  /* 0x0000000226267887 */ /* 0x000fe2000c000000 */
[----:B------:R-:W-:Y:S01]  /*0940*/  ULDC.64 UR50, c[0x0][0x208] ;  /* 0x0000820000327ab9 */ /* 0x000fe20000000a00 */
[----:B012-4-:R-:W-:Y:S08]  /*0950*/  BAR.SYNC.DEFER_BLOCKING 0x0 ;  /* 0x0000000000007b1d */ /* 0x017ff00000010000 */
[----:B------:R-:W-:Y:S05]  /*0960*/  @!P0 BRA `(.L_x_845) ;  /* 0x000000e0005c8947 */ /* 0x000fea0003800000 */
.L_x_846:
[----:B------:R-:W-:-:S08]  /*0970*/  NOP ;  /* 0x0000000000007918 */ /* 0x000fd00000000000 */
[----:B------:R-:W0:Y:S02]  /*0980*/  USETMAXREG.TRY_ALLOC.CTAPOOL UP0, 0xf0 ;  /* 0x000000f0000079c8 */ /* 0x000e240008000600 */
[----:B0-----:R-:W-:-:S13]  /*0990*/  PLOP3.LUT P0, PT, PT, PT, UP0, 0x80, 0x0 ;  /* 0x000000000000781c */ /* 0x001fda0003f0f008 */
[----:B------:R-:W-:Y:S05]  /*09a0*/  @!P0 BRA `(.L_x_846) ;  /* 0xfffffffc00f08947 */ /* 0x000fea000383ffff */
[----:B------:R-:W0:Y:S01]  /*09b0*/  S2R R2, SR_TID.X ;  /* 0x0000000000027919 */ /* 0x000e220000002100 */
[----:B------:R-:W1:Y:S08]  /*09c0*/  S2UR UR4, SR_CTAID.X ;  /* 0x00000000000479c3 */ /* 0x000e700000002500 */
[----:B------:R-:W-:Y:S08]  /*09d0*/  BAR.ARV 0x4, 0x180 ;  /* 0x0106000000007b1d */ /* 0x000ff00000002000 */
        /* <DEDUP_REMOVED lines=9> */
[----:B------:R-:W-:Y:S01]  /*0a70*/  UMOV UR47, URZ ;  /* 0x0000003f002f7c82 */ /* 0x000fe20008000000 */
[----:B------:R-:W-:Y:S02]  /*0a80*/  UMOV UR46, URZ ;  /* 0x0000003f002e7c82 */ /* 0x000fe40008000000 */
[----:B------:R-:W-:Y:S01]  /*0a90*/  SHF.R.S32.HI R0, RZ, 0x1f, R201 ;  /* 0x0000001fff007819 */ /* 0x000fe200000114c9 */
[----:B------:R-:W-:-:S03]  /*0aa0*/  UMOV UR52, URZ ;  /* 0x0000003f00347c82 */ /* 0x000fc60008000000 */
[CC--:B------:R-:W-:Y:S02]  /*0ab0*/  LEA.HI R3, R0.reuse, R201.reuse, RZ, 0x7 ;  /* 0x000000c900037211 */ /* 0x0c0fe400078f38ff */
[-C--:B------:R-:W-:Y:S02]  /*0ac0*/  LEA.HI R4, R0, R201.reuse, RZ, 0x5 ;  /* 0x000000c900047211 */ /* 0x080fe400078f28ff */
[----:B------:R-:W-:Y:S02]  /*0ad0*/  LOP3.LUT R2, R3, 0xffffff80, RZ, 0xc0, !PT ;  /* 0xffffff8003027812 */ /* 0x000fe400078ec0ff */
[----:B------:R-:W-:Y:S01]  /*0ae0*/  SHF.R.S32.HI R194, RZ, 0x7, R3 ;  /* 0x00000007ffc27819 */ /* 0x000fe20000011403 */
[----:B------:R-:W-:Y:S02]  /*0af0*/  IMAD.SHL.U32 R6, R4, 0x20, RZ ;  /* 0x0000002004067824 */ /* 0x000fe400078e00ff */
[----:B------:R-:W-:Y:S01]  /*0b00*/  IMAD.IADD R193, R201, 0x1, -R2 ;  /* 0x00000001c9c17824 */ /* 0x000fe200078e0a02 */
[----:B------:R-:W-:-:S02]  /*0b10*/  LEA.HI R2, R0, R201, RZ, 0x4 ;  /* 0x000000c900027211 */ /* 0x000fc400078f20ff */
[----:B------:R-:W-:Y:S02]  /*0b20*/  LOP3.LUT R7, R6, 0xfffffc00, RZ, 0xc0, !PT ;  /* 0xfffffc0006077812 */ /* 0x000fe400078ec0ff */
[----:B------:R-:W-:Y:S02]  /*0b30*/  SHF.R.S32.HI R8, RZ, 0x1f, R193 ;  /* 0x0000001fff087819 */ /* 0x000fe400000114c1 */
[----:B------:R-:W-:Y:S02]  /*0b40*/  SHF.R.S32.HI R5, RZ, 0x4, R2 ;  /* 0x00000004ff057819 */ /* 0x000fe40000011402 */
[----:B------:R-:W-:Y:S02]  /*0b50*/  LEA.HI R9, R8, R193, RZ, 0x2 ;  /* 0x000000c108097211 */ /* 0x000fe400078f10ff */
[C---:B------:R-:W-:Y:S02]  /*0b60*/  LOP3.LUT R4, R2.reuse, 0x3fffff0, RZ, 0xc0, !PT ;  /* 0x03fffff002047812 */ /* 0x040fe400078ec0ff */
[----:B------:R-:W-:-:S02]  /*0b70*/  LEA.HI R2, R2, R5, RZ, 0x1 ;  /* 0x0000000502027211 */ /* 0x000fc400078f08ff */
[-C--:B------:R-:W-:Y:S01]  /*0b80*/  LEA.HI R6, R0, R201.reuse, RZ, 0x2 ;  /* 0x000000c900067211 */ /* 0x080fe200078f10ff */
[----:B------:R-:W-:Y:S01]  /*0b90*/  IMAD.IADD R4, R201, 0x1, -R4 ;  /* 0x00000001c9047824 */ /* 0x000fe200078e0a04 */
[--C-:B------:R-:W-:Y:S02]  /*0ba0*/  SHF.R.S32.HI R10, RZ, 0x2, R9.reuse ;  /* 0x00000002ff0a7819 */ /* 0x100fe40000011409 */
[----:B------:R-:W-:Y:S01]  /*0bb0*/  SHF.R.S32.HI R11, RZ, 0x1f, R9 ;  /* 0x0000001fff0b7819 */ /* 0x000fe20000011409 */
[----:B------:R-:W-:Y:S01]  /*0bc0*/  IMAD R7, R4, 0x40, R7 ;  /* 0x0000004004077824 */ /* 0x000fe200078e0207 */
[----:B------:R-:W-:Y:S02]  /*0bd0*/  LOP3.LUT R2, R2, 0x1ffffffe, RZ, 0xc0, !PT ;  /* 0x1ffffffe02027812 */ /* 0x000fe400078ec0ff */
[----:B------:R-:W-:Y:S02]  /*0be0*/  LOP3.LUT R6, R6, 0xfffffffc, RZ, 0xc0, !PT ;  /* 0xfffffffc06067812 */ /* 0x000fe400078ec0ff */
[----:B------:R-:W-:Y:S01]  /*0bf0*/  LEA.HI R0, R0, R201, RZ, 0x3 ;  /* 0x000000c900007211 */ /* 0x000fe200078f18ff */
[----:B------:R-:W-:Y:S01]  /*0c00*/  IMAD.IADD R196, R5, 0x1, -R2 ;  /* 0x0000000105c47824 */ /* 0x000fe200078e0a02 */
[----:B------:R-:W-:Y:S01]  /*0c10*/  LEA.HI R11, R11, R10, RZ, 0x3 ;  /* 0x0000000a0b0b7211 */ /* 0x000fe200078f18ff */
[----:B------:R-:W-:Y:S01]  /*0c20*/  IMAD.IADD R6, R201, 0x1, -R6 ;  /* 0x00000001c9067824 */ /* 0x000fe200078e0a06 */
[----:B------:R-:W-:Y:S01]  /*0c30*/  LOP3.LUT R2, R0, 0xfffffff8, RZ, 0xc0, !PT ;  /* 0xfffffff800027812 */ /* 0x000fe200078ec0ff */
[----:B------:R-:W-:Y:S01]  /*0c40*/  IMAD R196, R196, 0x8, R7 ;  /* 0x00000008c4c47824 */ /* 0x000fe200078e0207 */
[----:B------:R-:W-:-:S02]  /*0c50*/  LOP3.LUT R11, R11, 0xfffffff8, RZ, 0xc0, !PT ;  /* 0xfffffff80b0b7812 */ /* 0x000fc400078ec0ff */
[----:B------:R-:W-:Y:S01]  /*0c60*/  LEA.HI R8, R8, R193, RZ, 0x5 ;  /* 0x000000c108087211 */ /* 0x000fe200078f28ff */
[----:B------:R-:W-:Y:S01]  /*0c70*/  IMAD.IADD R23, R201, 0x1, -R2 ;  /* 0x00000001c9177824 */ /* 0x000fe200078e0a02 */
[----:B------:R-:W-:Y:S01]  /*0c80*/  LEA.HI R3, R3, R194, RZ, 0x1 ;  /* 0x000000c203037211 */ /* 0x000fe200078f08ff */
[----:B------:R-:W-:Y:S01]  /*0c90*/  IMAD.IADD R11, R10, 0x1, -R11 ;  /* 0x000000010a0b7824 */ /* 0x000fe200078e0a0b */
[----:B------:R-:W-:Y:S01]  /*0ca0*/  SHF.R.S32.HI R8, RZ, 0x5, R8 ;  /* 0x00000005ff087819 */ /* 0x000fe20000011408 */
[----:B------:R-:W-:Y:S01]  /*0cb0*/  IMAD.SHL.U32 R16, R23, 0x8, RZ ;  /* 0x0000000817107824 */ /* 0x000fe200078e00ff */
[----:B------:R-:W-:Y:S02]  /*0cc0*/  LEA.HI R4, R6, R6, RZ, 0x1 ;  /* 0x0000000606047211 */ /* 0x000fe400078f08ff */
[----:B------:R-:W-:Y:S01]  /*0cd0*/  LOP3.LUT R3, R3, 0x3fffffe, RZ, 0xc0, !PT ;  /* 0x03fffffe03037812 */ /* 0x000fe200078ec0ff */
[----:B------:R-:W-:Y:S01]  /*0ce0*/  IMAD R8, R8, 0x10, R11 ;  /* 0x0000001008087824 */ /* 0x000fe200078e020b */
[----:B------:R-:W-:Y:S01]  /*0cf0*/  LOP3.LUT R5, R4, 0x1ffffffe, RZ, 0xc0, !PT ;  /* 0x1ffffffe04057812 */ /* 0x000fe200078ec0ff */
[----:B------:R-:W-:Y:S01]  /*0d00*/  VIADD R19, R16, 0x40 ;  /* 0x0000004010137836 */ /* 0x000fe20000000000 */
[----:B------:R-:W-:Y:S01]  /*0d10*/  LOP3.LUT R2, R9, 0x7ffffffc, RZ, 0xc0, !PT ;  /* 0x7ffffffc09027812 */ /* 0x000fe200078ec0ff */
[----:B------:R-:W-:Y:S01]  /*0d20*/  IMAD.IADD R3, R194, 0x1, -R3 ;  /* 0x00000001c2037824 */ /* 0x000fe200078e0a03 */
[----:B------:R-:W-:Y:S01]  /*0d30*/  SHF.R.S32.HI R192, RZ, 0x3, R0 ;  /* 0x00000003ffc07819 */ /* 0x000fe20000011400 */
[C---:B------:R-:W-:Y:S01]  /*0d40*/  VIADD R18, R16.reuse, 0x80 ;  /* 0x0000008010127836 */ /* 0x040fe20000000000 */
[----:B------:R-:W-:Y:S01]  /*0d50*/  SHF.R.S32.HI R200, RZ, 0x1f, R16 ;  /* 0x0000001fffc87819 */ /* 0x000fe20000011410 */
[----:B------:R-:W-:Y:S01]  /*0d60*/  VIADD R22, R16, 0xc0 ;  /* 0x000000c010167836 */ /* 0x000fe20000000000 */
[----:B------:R-:W-:Y:S01]  /*0d70*/  SHF.R.S32.HI R199, RZ, 0x1f, R19 ;  /* 0x0000001fffc77819 */ /* 0x000fe20000011413 */
[----:B------:R-:W-:Y:S01]  /*0d80*/  IMAD.IADD R6, R6, 0x1, -R5 ;  /* 0x0000000106067824 */ /* 0x000fe200078e0a05 */
[----:B------:R-:W-:Y:S01]  /*0d90*/  SHF.R.S32.HI R198, RZ, 0x1f, R18 ;  /* 0x0000001fffc67819 */ /* 0x000fe20000011412 */
[----:B------:R-:W-:Y:S01]  /*0da0*/  IMAD R195, R3, 0x40, R8 ;  /* 0x0000004003c37824 */ /* 0x000fe200078e0208 */
[----:B------:R-:W-:Y:S01]  /*0db0*/  SHF.R.S32.HI R197, RZ, 0x1f, R22 ;  /* 0x0000001fffc57819 */ /* 0x000fe20000011416 */
[----:B------:R-:W-:-:S02]  /*0dc0*/  IMAD.IADD R2, R193, 0x1, -R2 ;  /* 0x00000001c1027824 */ /* 0x000fc400078e0a02 */
[----:B------:R-:W-:-:S07]  /*0dd0*/  IMAD R17, R6, 0x8, R195 ;  /* 0x0000000806117824 */ /* 0x000fce00078e02c3 */
.L_x_947:
[----:B------:R-:W-:Y:S01]  /*0de0*/  ULDC UR5, c[0x0][0xc60] ;  /* 0x0003180000057ab9 */ /* 0x000fe20000000800 */
[----:B------:R-:W-:Y:S01]  /*0df0*/  UMOV UR9, UR4 ;  /* 0x0000000400097c82 */ /* 0x000fe20008000000 */
[----:B------:R-:W-:-:S11]  /*0e00*/  UISETP.NE.AND UP0, UPT, UR5, 0x1, UPT ;  /* 0x000000010500788c */ /* 0x000fd6000bf05270 */
[----:B------:R-:W-:Y:S01]  /*0e10*/  @UP0 ULDC UR6, c[0x0][0xc64] ;  /* 0x0003190000060ab9 */ /* 0x000fe20000000800 */
[----:B------:R-:W-:Y:S01]  /*0e20*/  @UP0 ULDC UR8, c[0x0][0xc68] ;  /* 0x00031a0000080ab9 */ /* 0x000fe20000000800 */
[----:B------:R-:W-:-:S04]  /*0e30*/  UIMAD.WIDE.U32 UR6, UR4, UR6, URZ ;  /* 0x00000006040672a5 */ /* 0x000fc8000f8e003f */
[----:B------:R-:W-:-:S03]  /*0e40*/  @UP0 USHF.R.U32.HI UR9, URZ, UR8, UR7 ;  /* 0x000000083f090299 */ /* 0x000fc60008011607 */
[----:B------:R-:W-:Y:S02]  /*0e50*/  ULDC UR6, c[0x0][0xc78] ;  /* 0x00031e0000067ab9 */ /* 0x000fe40000000800 */
[----:B------:R-:W-:Y:S02]  /*0e60*/  UISETP.GE.AND UP0, UPT, UR9, UR6, UPT ;  /* 0x000000060900728c */ /* 0x000fe4000bf06270 */
[----:B------:R-:W-:-:S04]  /*0e70*/  UIADD3 UR6, -UR9, URZ, URZ ;  /* 0x0000003f09067290 */ /* 0x000fc8000fffe13f */
[----:B------:R-:W-:Y:S01]  /*0e80*/  PLOP3.LUT P0, PT, PT, PT, UP0, 0x80, 0x0 ;  /* 0x000000000000781c */ /* 0x000fe20003f0f008 */
[----:B------:R-:W-:-:S12]  /*0e90*/  UIMAD UR7, UR5, UR6, UR4 ;  /* 0x00000006050772a4 */ /* 0x000fd8000f8e0204 */
[----:B012345:R-:W-:Y:S05]  /*0ea0*/  @!P0 BRA `(.L_x_847) ;  /* 0x0000000000208947 */ /* 0x03ffea0003800000 */
[----:B------:R-:W-:Y:S01]  /*0eb0*/  ULDC UR6, c[0x0][0xc6c] ;  /* 0x00031b0000067ab9 */ /* 0x000fe20000000800 */
[----:B------:R-:W-:Y:S01]  /*0ec0*/  UMOV UR8, UR7 ;  /* 0x0000000700087c82 */ /* 0x000fe20008000000 */
[----:B------:R-:W-:-:S11]  /*0ed0*/  UISETP.NE.AND UP0, UPT, UR6, 0x1, UPT ;  /* 0x000000010600788c */ /* 0x000fd6000bf05270 */
[----:B------:R-:W-:Y:S02]  /*0ee0*/  @UP0 ULDC.64 UR10, c[0x0][0xc70] ;  /* 0x00031c00000a0ab9 */ /* 0x000fe40000000a00 */
[----:B------:R-:W-:-:S04]  /*0ef0*/  UIMAD.WIDE.U32 UR4, UR7, UR10, URZ ;  /* 0x0000000a070472a5 */ /* 0x000fc8000f8e003f */
[----:B------:R-:W-:-:S04]  /*0f00*/  @UP0 USHF.R.U32.HI UR8, URZ, UR11, UR5 ;  /* 0x0000000b3f080299 */ /* 0x000fc80008011605 */
[----:B------:R-:W-:Y:S01]  /*0f10*/  UIMAD UR4, UR8, UR6, URZ ;  /* 0x00000006080472a4 */ /* 0x000fe2000f8e023f */
[----:B------:R-:W-:Y:S11]  /*0f20*/  BRA `(.L_x_848) ;  /* 0x00000000001c7947 */ /* 0x000ff60003800000 */
.L_x_847:
[----:B------:R-:W-:Y:S01]  /*0f30*/  ULDC UR6, c[0x0][0xc54] ;  /* 0x0003150000067ab9 */ /* 0x000fe20000000800 */
[----:B------:R-:W-:Y:S01]  /*0f40*/  UMOV UR8, UR7 ;  /* 0x0000000700087c82 */ /* 0x000fe20008000000 */
[----:B------:R-:W-:-:S11]  /*0f50*/  UISETP.NE.AND UP0, UPT, UR6, 0x1, UPT ;  /* 0x000000010600788c */ /* 0x000fd6000bf05270 */
[----:B------:R-:W-:Y:S02]  /*0f60*/  @UP0 ULDC.64 UR10, c[0x0][0xc58] ;  /* 0x00031600000a0ab9 */ /* 0x000fe40000000a00 */
[----:B------:R-:W-:-:S04]  /*0f70*/  UIMAD.WIDE.U32 UR4, UR7, UR10, URZ ;  /* 0x0000000a070472a5 */ /* 0x000fc8000f8e003f */
[----:B------:R-:W-:-:S04]  /*0f80*/  @UP0 USHF.R.U32.HI UR8, URZ, UR11, UR5 ;  /* 0x0000000b3f080299 */ /* 0x000fc80008011605 */
[----:B------:R-:W-:-:S12]  /*0f90*/  UIMAD UR4, UR8, UR6, URZ ;  /* 0x00000006080472a4 */ /* 0x000fd8000f8e023f */
.L_x_848:
[----:B------:R-:W-:Y:S01]  /*0fa0*/  ULDC UR42, c[0x0][0xc48] ;  /* 0x00031200002a7ab9 */ /* 0x000fe20000000800 */
[----:B------:R-:W-:Y:S01]  /*0fb0*/  UIADD3 UR6, UR7, -UR4, URZ ;  /* 0x8000000407067290 */ /* 0x000fe2000fffe03f */
[----:B------:R-:W-:Y:S01]  /*0fc0*/  IMAD.MOV.U32 R3, RZ, RZ, 0x3f800000 ;  /* 0x3f800000ff037424 */ /* 0x000fe200078e00ff */
[----:B------:R-:W-:Y:S01]  /*0fd0*/  UISETP.NE.AND UP2, UPT, UR42, 0x1, UPT ;  /* 0x000000012a00788c */ /* 0x000fe2000bf45270 */
[----:B------:R-:W-:Y:S01]  /*0fe0*/  IMAD.MOV.U32 R0, RZ, RZ, 0x3f800000 ;  /* 0x3f800000ff007424 */ /* 0x000fe200078e00ff */
[----:B------:R-:W-:Y:S01]  /*0ff0*/  ULDC.64 UR4, c[0x0][0x990] ;  /* 0x0002640000047ab9 */ /* 0x000fe20000000a00 */
[----:B------:R-:W-:Y:S01]  /*1000*/  ULDC UR18, c[0x0][0xc54] ;  /* 0x0003150000127ab9 */ /* 0x000fe20000000800 */
[----:B------:R-:W-:Y:S02]  /*1010*/  UISETP.NE.U32.AND UP0, UPT, UR4, URZ, UPT ;  /* 0x0000003f0400728c */ /* 0x000fe4000bf05070 */
[----:B------:R-:W-:Y:S02]  /*1020*/  UIMAD UR18, UR9, UR18, UR6 ;  /* 0x00000012091272a4 */ /* 0x000fe4000f8e0206 */
[----:B------:R-:W-:Y:S01]  /*1030*/  UISETP.NE.AND.EX UP0, UPT, UR5, URZ, UPT, UP0 ;  /* 0x0000003f0500728c */ /* 0x000fe2000bf05300 */
[----:B------:R-:W-:-:S02]  /*1040*/  ULDC.64 UR6, c[0x0][0x998] ;  /* 0x0002660000067ab9 */ /* 0x000fc40000000a00 */
[----:B------:R-:W-:Y:S01]  /*1050*/  @UP2 ULDC UR10, c[0x0][0xc4c] ;  /* 0x00031300000a2ab9 */ /* 0x000fe20000000800 */
[----:B------:R-:W-:Y:S02]  /*1060*/  UISETP.NE.U32.AND UP1, UPT, UR6, URZ, UPT ;  /* 0x0000003f0600728c */ /* 0x000fe4000bf25070 */
[----:B------:R-:W-:Y:S01]  /*1070*/  UIMAD.WIDE.U32 UR10, UR18, UR10, URZ ;  /* 0x0000000a120a72a5 */ /* 0x000fe2000f8e003f */
[----:B------:R-:W-:Y:S01]  /*1080*/  PLOP3.LUT P0, PT, PT, PT, UP0, 0x80, 0x0 ;  /* 0x000000000000781c */ /* 0x000fe20003f0f008 */
[----:B------:R-:W-:Y:S01]  /*1090*/  @UP2 ULDC UR9, c[0x0][0xc50] ;  /* 0x0003140000092ab9 */ /* 0x000fe20000000800 */
[----:B------:R-:W-:Y:S01]  /*10a0*/  UISETP.NE.AND.EX UP1, UPT, UR7, URZ, UPT, UP1 ;  /* 0x0000003f0700728c */ /* 0x000fe2000bf25310 */
[----:B------:R-:W-:Y:S01]  /*10b0*/  UMOV UR45, UR18 ;  /* 0x00000012002d7c82 */ /* 0x000fe20008000000 */
[----:B------:R-:W-:Y:S02]  /*10c0*/  @UP2 USHF.R.U32.HI UR45, URZ, UR9, UR11 ;  /* 0x000000093f2d2299 */ /* 0x000fe4000801160b */
[----:B------:R-:W-:-:S02]  /*10d0*/  ULOP3.LUT UR8, UR8, 0x1ffffff, URZ, 0x3c, !UPT ;  /* 0x01ffffff08087892 */ /* 0x000fc4000f8e3c3f */
[----:B------:R-:W-:Y:S01]  /*10e0*/  PLOP3.LUT P1, PT, PT, PT, UP1, 0x80, 0x0 ;  /* 0x000000000000781c */ /* 0x000fe20003f2f018 */
[----:B------:R-:W-:Y:S01]  /*10f0*/  @UP0 USHF.R.S32.HI UR9, URZ, 0x1f, UR45 ;  /* 0x0000001f3f090899 */ /* 0x000fe2000801142d */
[----:B------:R-:W-:Y:S01]  /*1100*/  @UP0 ULDC.64 UR10, c[0x0][0x9a8] ;  /* 0x00026a00000a0ab9 */ /* 0x000fe20000000a00 */
[----:B------:R-:W-:Y:S02]  /*1110*/  UIADD3 UR15, -UR45, URZ, URZ ;  /* 0x0000003f2d0f7290 */ /* 0x000fe4000fffe13f */
[----:B------:R-:W-:Y:S02]  /*1120*/  @UP0 UIMAD UR9, UR9, UR10, URZ ;  /* 0x0000000a090902a4 */ /* 0x000fe4000f8e023f */
[----:B------:R-:W-:Y:S02]  /*1130*/  @UP0 UIMAD.WIDE.U32 UR12, UR45, UR10, URZ ;  /* 0x0000000a2d0c02a5 */ /* 0x000fe4000f8e003f */
[----:B------:R-:W-:Y:S01]  /*1140*/  @UP1 USHF.R.S32.HI UR10, URZ, 0x1f, UR45 ;  /* 0x0000001f3f0a1899 */ /* 0x000fe2000801142d */
[----:B------:R-:W-:Y:S01]  /*1150*/  @UP1 ULDC.64 UR16, c[0x0][0x9b8] ;  /* 0x00026e0000101ab9 */ /* 0x000fe20000000a00 */
[----:B------:R-:W-:-:S02]  /*1160*/  @UP0 UIMAD UR14, UR45, UR11, UR9 ;  /* 0x0000000b2d0e02a4 */ /* 0x000fc4000f8e0209 */
[----:B------:R-:W-:Y:S02]  /*1170*/  @UP1 UIMAD UR9, UR10, UR16, URZ ;  /* 0x000000100a0912a4 */ /* 0x000fe4000f8e023f */
[----:B------:R-:W-:Y:S02]  /*1180*/  UIMAD UR42, UR42, UR15, UR18 ;  /* 0x0000000f2a2a72a4 */ /* 0x000fe4000f8e0212 */
[----:B------:R-:W-:Y:S02]  /*1190*/  @UP1 UIMAD UR15, UR45, UR17, UR9 ;  /* 0x000000112d0f12a4 */ /* 0x000fe4000f8e0209 */
[----:B------:R-:W-:Y:S02]  /*11a0*/  @UP0 USHF.R.S32.HI UR9, URZ, 0x1f, UR42 ;  /* 0x0000001f3f090899 */ /* 0x000fe4000801142a */
[----:B------:R-:W-:Y:S02]  /*11b0*/  @UP1 UIMAD.WIDE.U32 UR10, UR45, UR16, URZ ;  /* 0x000000102d0a12a5 */ /* 0x000fe4000f8e003f */
[----:B------:R-:W-:Y:S01]  /*11c0*/  @UP1 USHF.R.S32.HI UR20, URZ, 0x1f, UR42 ;  /* 0x0000001f3f141899 */ /* 0x000fe2000801142a */
[----:B------:R-:W-:Y:S01]  /*11d0*/  @UP0 ULDC.64 UR16, c[0x0][0x9b0] ;  /* 0x00026c0000100ab9 */ /* 0x000fe20000000a00 */
[----:B------:R-:W-:Y:S01]  /*11e0*/  @UP1 ULDC.64 UR18, c[0x0][0x9c0] ;  /* 0x0002700000121ab9 */ /* 0x000fe20000000a00 */
[----:B------:R-:W-:-:S02]  /*11f0*/  @UP0 UIADD3 UR13, UR13, UR14, URZ ;  /* 0x0000000e0d0d0290 */ /* 0x000fc4000fffe03f */
[----:B------:R-:W-:Y:S02]  /*1200*/  @UP0 UIMAD UR9, UR9, UR16, URZ ;  /* 0x00000010090902a4 */ /* 0x000fe4000f8e023f */
[----:B------:R-:W-:Y:S02]  /*1210*/  @UP1 UIADD3 UR11, UR11, UR15, URZ ;  /* 0x0000000f0b0b1290 */ /* 0x000fe4000fffe03f */
[----:B------:R-:W-:Y:S02]  /*1220*/  @UP1 UIMAD UR14, UR20, UR18, URZ ;  /* 0x00000012140e12a4 */ /* 0x000fe4000f8e023f */
[----:B------:R-:W-:Y:S02]  /*1230*/  @UP0 UIMAD UR9, UR42, UR17, UR9 ;  /* 0x000000112a0902a4 */ /* 0x000fe4000f8e0209 */
[----:B------:R-:W-:Y:S02]  /*1240*/  @UP0 UIMAD.WIDE.U32 UR12, UR42, UR16, UR12 ;  /* 0x000000102a0c02a5 */ /* 0x000fe4000f8e000c */
[----:B------:R-:W-:-:S02]  /*1250*/  @UP1 UIMAD UR14, UR42, UR19, UR14 ;  /* 0x000000132a0e12a4 */ /* 0x000fc4000f8e020e */
[----:B------:R-:W-:Y:S02]  /*1260*/  @UP1 UIMAD.WIDE.U32 UR10, UR42, UR18, UR10 ;  /* 0x000000122a0a12a5 */ /* 0x000fe4000f8e000a */
        /* <DEDUP_REMOVED lines=8> */
[----:B------:R-:W-:Y:S01]  /*12f0*/  ULDC UR44, c[0x0][0x424] ;  /* 0x00010900002c7ab9 */ /* 0x000fe20000000800 */
[----:B------:R-:W-:Y:S01]  /*1300*/  IMAD.U32 R5, RZ, RZ, UR5 ;  /* 0x00000005ff057e24 */ /* 0x000fe2000f8e00ff */
[----:B------:R-:W-:Y:S01]  /*1310*/  ULDC.64 UR4, c[0x0][0x418] ;  /* 0x0001060000047ab9 */ /* 0x000fe20000000a00 */
[----:B------:R-:W-:Y:S01]  /*1320*/  IMAD.U32 R7, RZ, RZ, UR7 ;  /* 0x00000007ff077e24 */ /* 0x000fe2000f8e00ff */
[----:B------:R-:W-:Y:S01]  /*1330*/  ULDC UR53, c[0x0][0x288] ;  /* 0x0000a20000357ab9 */ /* 0x000fe20000000800 */
[----:B------:R-:W-:Y:S01]  /*1340*/  ULDC UR10, c[0x0][0x2f0] ;  /* 0x0000bc00000a7ab9 */ /* 0x000fe20000000800 */
[----:B------:R-:W2:Y:S01]  /*1350*/  @P0 LDG.E R3, desc[UR50][R4.64] ;  /* 0x0000003204030981 */ /* 0x000ea2000c1e1900 */
[----:B------:R-:W-:-:S03]  /*1360*/  ULDC UR11, c[0x0][0x988] ;  /* 0x00026200000b7ab9 */ /* 0x000fc60000000800 */
[----:B------:R-:W2:Y:S01]  /*1370*/  @P1 LDG.E R0, desc[UR50][R6.64] ;  /* 0x0000003206001981 */ /* 0x000ea2000c1e1900 */
[----:B------:R-:W-:Y:S02]  /*1380*/  UISETP.NE.U32.AND UP0, UPT, UR4, URZ, UPT ;  /* 0x0000003f0400728c */ /* 0x000fe4000bf05070 */
[----:B------:R-:W-:Y:S02]  /*1390*/  UIADD3 UR9, -UR53, 0x1, URZ ;  /* 0x0000000135097890 */ /* 0x000fe4000fffe13f */
[----:B------:R-:W-:Y:S01]  /*13a0*/  UISETP.NE.AND.EX UP0, UPT, UR5, URZ, UPT, UP0 ;  /* 0x0000003f0500728c */ /* 0x000fe2000bf05300 */
[----:B------:R-:W-:Y:S02]  /*13b0*/  ULDC UR4, c[0x0][0xc3c] ;  /* 0x00030f0000047ab9 */ /* 0x000fe40000000800 */
[----:B------:R-:W-:Y:S01]  /*13c0*/  ULDC UR5, c[0x0][0x448] ;  /* 0x0001120000057ab9 */ /* 0x000fe20000000800 */
[----:B------:R-:W-:Y:S02]  /*13d0*/  UIADD3 UR4, UR8, UR4, URZ ;  /* 0x0000000408047290 */ /* 0x000fe4000fffe03f */
[----:B------:R-:W-:-:S02]  /*13e0*/  UISETP.NE.AND UP1, UPT, UR5, 0x1, UPT ;  /* 0x000000010500788c */ /* 0x000fc4000bf25270 */
[----:B------:R-:W-:Y:S02]  /*13f0*/  USHF.L.U32 UR36, UR4, 0x7, URZ ;  /* 0x0000000704247899 */ /* 0x000fe4000800063f */
[----:B------:R-:W-:Y:S02]  /*1400*/  USEL UR44, UR44, 0x1, UP0 ;  /* 0x000000012c2c7887 */ /* 0x000fe40008000000 */
[----:B------:R-:W-:Y:S01]  /*1410*/  UIADD3 UR8, UR36, 0x7f, URZ ;  /* 0x0000007f24087890 */ /* 0x000fe2000fffe03f */
[----:B------:R-:W-:Y:S01]  /*1420*/  ULDC.64 UR4, c[0x0][0x9e0] ;  /* 0x0002780000047ab9 */ /* 0x000fe20000000a00 */
[----:B------:R-:W-:-:S03]  /*1430*/  UIMAD UR9, UR44, UR10, UR9 ;  /* 0x0000000a2c0972a4 */ /* 0x000fc6000f8e0209 */
[----:B------:R-:W-:Y:S01]  /*1440*/  @UP1 ULDC UR6, c[0x0][0x44c] ;  /* 0x0001130000061ab9 */ /* 0x000fe20000000800 */
[----:B------:R-:W-:Y:S02]  /*1450*/  UISETP.GE.AND UP2, UPT, UR5, 0x1, UPT ;  /* 0x000000010500788c */ /* 0x000fe4000bf46270 */
[----:B------:R-:W-:Y:S01]  /*1460*/  UIMAD.WIDE.U32 UR6, UR8, UR6, URZ ;  /* 0x00000006080672a5 */ /* 0x000fe2000f8e003f */
[----:B------:R-:W-:-:S03]  /*1470*/  @UP1 ULDC UR12, c[0x0][0x450] ;  /* 0x00011400000c1ab9 */ /* 0x000fc60000000800 */
[----:B------:R-:W-:Y:S01]  /*1480*/  @UP1 USHF.R.U32.HI UR8, URZ, UR12, UR7 ;  /* 0x0000000c3f081299 */ /* 0x000fe20008011607 */
[----:B------:R-:W-:-:S03]  /*1490*/  PLOP3.LUT P1, PT, PT, PT, UP2, 0x80, 0x0 ;  /* 0x000000000000781c */ /* 0x000fc60003f2f028 */
[----:B------:R-:W-:-:S04]  /*14a0*/  UIADD3 UR8, UR9, UR8, URZ ;  /* 0x0000000809087290 */ /* 0x000fc8000fffe03f */
[----:B------:R-:W-:Y:S01]  /*14b0*/  UIADD3 UR4, UR8, UR4, URZ ;  /* 0x0000000408047290 */ /* 0x000fe2000fffe03f */
[----:B--2---:R-:W-:-:S04]  /*14c0*/  FMUL.FTZ R0, R3, R0 ;  /* 0x0000000003007220 */ /* 0x004fc80000410000 */
[----:B------:R-:W-:-:S05]  /*14d0*/  FMUL.FTZ R0, R0, UR11 ;  /* 0x0000000b00007c20 */ /* 0x000fca0008410000 */
[----:B------:R-:W-:Y:S01]  /*14e0*/  R2UR UR37, R0 ;  /* 0x00000000002572ca */ /* 0x000fe200000e0000 */
[----:B------:R-:W-:Y:S01]  /*14f0*/  IMAD.U32 R0, RZ, RZ, UR4 ;  /* 0x00000004ff007e24 */ /* 0x000fe2000f8e00ff */
[----:B------:R-:W-:-:S13]  /*1500*/  @!P1 BRA `(.L_x_849) ;  /* 0x0000000000409947 */ /* 0x000fda0003800000 */
[----:B------:R-:W-:Y:S01]  /*1510*/  ISETP.LT.AND P0, PT, RZ, UR8, PT ;  /* 0x00000008ff007c0c */ /* 0x000fe2000bf01270 */
[----:B------:R-:W-:-:S12]  /*1520*/  UIADD3 UR4, UR8, -0x1, URZ ;  /* 0xffffffff08047890 */ /* 0x000fd8000fffe03f */
[----:B------:R-:W-:Y:S05]  /*1530*/  @P0 BRA `(.L_x_850) ;  /* 0x00000000001c0947 */ /* 0x000fea0003800000 */
[----:B------:R-:W-:Y:S02]  /*1540*/  UISETP.NE.AND UP0, UPT, UR5, 0x1, UPT ;  /* 0x000000010500788c */ /* 0x000fe4000bf05270 */
[----:B------:R-:W-:-:S09]  /*1550*/  UIADD3 UR4, -UR8, URZ, URZ ;  /* 0x0000003f08047290 */ /* 0x000fd2000fffe13f */
[----:B------:R-:W-:Y:S02]  /*1560*/  @UP0 ULDC.64 UR8, c[0x0][0x9e8] ;  /* 0x00027a0000080ab9 */ /* 0x000fe40000000a00 */
[----:B------:R-:W-:-:S04]  /*1570*/  UIMAD.WIDE.U32 UR6, UR4, UR8, URZ ;  /* 0x00000008040672a5 */ /* 0x000fc8000f8e003f */
[----:B------:R-:W-:-:S04]  /*1580*/  @UP0 USHF.R.U32.HI UR4, URZ, UR9, UR7 ;  /* 0x000000093f040299 */ /* 0x000fc80008011607 */
[----:B------:R-:W-:Y:S01]  /*1590*/  ULOP3.LUT UR4, URZ, UR4, URZ, 0x33, !UPT ;  /* 0x000000043f047292 */ /* 0x000fe2000f8e333f */
[----:B------:R-:W-:Y:S11]  /*15a0*/  BRA `(.L_x_851) ;  /* 0x0000000000107947 */ /* 0x000ff60003800000 */
.L_x_850:
[----:B------:R-:W-:-:S11]  /*15b0*/  UISETP.NE.AND UP0, UPT, UR5, 0x1, UPT ;  /* 0x000000010500788c */ /* 0x000fd6000bf05270 */
[----:B------:R-:W-:Y:S02]  /*15c0*/  @UP0 ULDC.64 UR8, c[0x0][0x9e8] ;  /* 0x00027a0000080ab9 */ /* 0x000fe40000000a00 */
[----:B------:R-:W-:-:S04]  /*15d0*/  UIMAD.WIDE.U32 UR6, UR4, UR8, URZ ;  /* 0x00000008040672a5 */ /* 0x000fc8000f8e003f */
[----:B------:R-:W-:-:S12]  /*15e0*/  @UP0 USHF.R.U32.HI UR4, URZ, UR9, UR7 ;  /* 0x000000093f040299 */ /* 0x000fd80008011607 */
.L_x_851:
[----:B------:R-:W-:-:S06]  /*15f0*/  UIMAD UR4, UR4, UR5, UR5 ;  /* 0x00000005040472a4 */ /* 0x000fcc000f8e0205 */
[----:B------:R-:W-:-:S07]  /*1600*/  VIMNMX R0, R0, UR4, PT ;  /* 0x0000000400007c48 */ /* 0x000fce000bfe0100 */
.L_x_849:
[----:B------:R-:W-:Y:S01]  /*1610*/  UIMAD UR4, UR44, UR10, 0x3f ;  /* 0x0000003f2c0474a4 */ /* 0x000fe2000f8e020a */
[----:B------:R-:W-:Y:S01]  /*1620*/  VIADD R0, R0, 0x3f ;  /* 0x0000003f00007836 */ /* 0x000fe20000000000 */
[----:B------:R-:W-:Y:S01]  /*1630*/  @UP1 ULDC UR6, c[0x0][0x44c] ;  /* 0x0001130000061ab9 */ /* 0x000fe20000000800 */
[----:B------:R-:W-:Y:S01]  /*1640*/  @UP1 ULDC UR11, c[0x0][0x450] ;  /* 0x00011400000b1ab9 */ /* 0x000fe20000000800 */
[----:B------:R-:W-:Y:S02]  /*1650*/  USHF.R.S32.HI UR8, URZ, 0x1f, UR4 ;  /* 0x0000001f3f087899 */ /* 0x000fe40008011404 */
[----:B------:R-:W-:Y:S01]  /*1660*/  UIMAD.WIDE.U32 UR6, UR36, UR6, URZ ;  /* 0x00000006240672a5 */ /* 0x000fe2000f8e003f */
[----:B------:R-:W-:Y:S01]  /*1670*/  SHF.R.S32.HI R3, RZ, 0x1f, R0 ;  /* 0x0000001fff037819 */ /* 0x000fe20000011400 */
[----:B------:R-:W-:Y:S01]  /*1680*/  UMOV UR9, UR36 ;  /* 0x0000002400097c82 */ /* 0x000fe20008000000 */
[----:B------:R-:W-:Y:S02]  /*1690*/  ULEA.HI UR8, UR8, UR4, URZ, 0x6 ;  /* 0x0000000408087291 */ /* 0x000fe4000f8f303f */
[----:B------:R-:W-:Y:S01]  /*16a0*/  @UP1 USHF.R.U32.HI UR9, URZ, UR11, UR7 ;  /* 0x0000000b3f091299 */ /* 0x000fe20008011607 */
[----:B------:R-:W-:Y:S01]  /*16b0*/  LEA.HI R3, R3, R0, RZ, 0x6 ;  /* 0x0000000003037211 */ /* 0x000fe200078f30ff */
[----:B------:R-:W-:-:S02]  /*16c0*/  UIMAD UR53, UR44, UR10, -UR53 ;  /* 0x0000000a2c3572a4 */ /* 0x000fc4000f8e0a35 */
[----:B------:R-:W-:Y:S01]  /*16d0*/  USHF.R.S32.HI UR8, URZ, 0x6, UR8 ;  /* 0x000000063f087899 */ /* 0x000fe20008011408 */
[----:B------:R-:W-:Y:S01]  /*16e0*/  SHF.R.S32.HI R3, RZ, 0x6, R3 ;  /* 0x00000006ff037819 */ /* 0x000fe20000011403 */
[----:B------:R-:W-:-:S03]  /*16f0*/  UIADD3 UR4, UR53, UR9, URZ ;  /* 0x0000000935047290 */ /* 0x000fc6000fffe03f */
[----:B------:R-:W-:Y:S01]  /*1700*/  ULDC UR9, c[0x0][0x9dc] ;  /* 0x0002770000097ab9 */ /* 0x000fe20000000800 */
[----:B------:R-:W-:Y:S01]  /*1710*/  VIMNMX R58, R3, UR8, PT ;  /* 0x00000008033a7c48 */ /* 0x000fe2000bfe0100 */
[----:B------:R-:W-:Y:S01]  /*1720*/  UIADD3 UR9, UR4, -UR9, URZ ;  /* 0x8000000904097290 */ /* 0x000fe2000fffe03f */
[----:B------:R-:W-:Y:S11]  /*1730*/  @!P1 BRA `(.L_x_852) ;  /* 0x0000000000449947 */ /* 0x000ff60003800000 */
[----:B------:R-:W-:-:S06]  /*1740*/  UISETP.GT.AND UP0, UPT, UR4, -0x1, UPT ;  /* 0xffffffff0400788c */ /* 0x000fcc000bf04270 */
[----:B------:R-:W-:-:S13]  /*1750*/  PLOP3.LUT P0, PT, PT, PT, UP0, 0x80, 0x0 ;  /* 0x000000000000781c */ /* 0x000fda0003f0f008 */
[----:B------:R-:W-:Y:S05]  /*1760*/  @P0 BRA `(.L_x_853) ;  /* 0x00000000001c0947 */ /* 0x000fea0003800000 */
[----:B------:R-:W-:Y:S02]  /*1770*/  UISETP.NE.AND UP0, UPT, UR5, 0x1, UPT ;  /* 0x000000010500788c */ /* 0x000fe4000bf05270 */
[----:B------:R-:W-:-:S09]  /*1780*/  ULOP3.LUT UR4, URZ, UR4, URZ, 0x33, !UPT ;  /* 0x000000043f047292 */ /* 0x000fd2000f8e333f */
[----:B------:R-:W-:Y:S02]  /*1790*/  @UP0 ULDC.64 UR10, c[0x0][0x9e8] ;  /* 0x00027a00000a0ab9 */ /* 0x000fe40000000a00 */
[----:B------:R-:W-:-:S04]  /*17a0*/  UIMAD.WIDE.U32 UR6, UR4, UR10, URZ ;  /* 0x0000000a040672a5 */ /* 0x000fc8000f8e003f */
[----:B------:R-:W-:-:S04]  /*17b0*/  @UP0 USHF.R.U32.HI UR4, URZ, UR11, UR7 ;  /* 0x0000000b3f040299 */ /* 0x000fc80008011607 */
[----:B------:R-:W-:Y:S01]  /*17c0*/  ULOP3.LUT UR4, URZ, UR4, URZ, 0x33, !UPT ;  /* 0x000000043f047292 */ /* 0x000fe2000f8e333f */
[----:B------:R-:W-:Y:S11]  /*17d0*/  BRA `(.L_x_854) ;  /* 0x0000000000107947 */ /* 0x000ff60003800000 */
.L_x_853:
[----:B------:R-:W-:-:S11]  /*17e0*/  UISETP.NE.AND UP0, UPT, UR5, 0x1, UPT ;  /* 0x000000010500788c */ /* 0x000fd6000bf05270 */
[----:B------:R-:W-:Y:S02]  /*17f0*/  @UP0 ULDC.64 UR10, c[0x0][0x9e8] ;  /* 0x00027a00000a0ab9 */ /* 0x000fe40000000a00 */
[----:B------:R-:W-:-:S04]  /*1800*/  UIMAD.WIDE.U32 UR6, UR4, UR10, URZ ;  /* 0x0000000a040672a5 */ /* 0x000fc8000f8e003f */
[----:B------:R-:W-:-:S12]  /*1810*/  @UP0 USHF.R.U32.HI UR4, URZ, UR11, UR7 ;  /* 0x0000000b3f040299 */ /* 0x000fd80008011607 */
.L_x_854:
[----:B------:R-:W-:-:S04]  /*1820*/  UIMAD UR4, UR4, UR5, URZ ;  /* 0x00000005040472a4 */ /* 0x000fc8000f8e023f */
[----:B------:R-:W-:-:S04]  /*1830*/  UISETP.LT.AND UP0, UPT, UR9, UR4, UPT ;  /* 0x000000040900728c */ /* 0x000fc8000bf01270 */
[----:B------:R-:W-:-:S12]  /*1840*/  USEL UR9, UR9, UR4, !UP0 ;  /* 0x0000000409097287 */ /* 0x000fd8000c000000 */
.L_x_852:
[----:B------:R-:W-:Y:S01]  /*1850*/  USHF.R.S32.HI UR4, URZ, 0x1f, UR9 ;  /* 0x0000001f3f047899 */ /* 0x000fe20008011409 */
[----:B------:R-:W-:Y:S01]  /*1860*/  PLOP3.LUT P0, PT, PT, PT, PT, 0x80, 0x0 ;  /* 0x000000000000781c */ /* 0x000fe20003f0f070 */
[----:B------:R-:W-:Y:S01]  /*1870*/  IMAD.MOV.U32 R0, RZ, RZ, RZ ;  /* 0x000000ffff007224 */ /* 0x000fe200078e00ff */
[----:B------:R-:W-:Y:S01]  /*1880*/  CS2R R150, SRZ ;  /* 0x0000000000967805 */ /* 0x000fe2000001ff00 */
[----:B------:R-:W-:Y:S01]  /*1890*/  ULEA.HI UR4, UR4, UR9, URZ, 0x6 ;  /* 0x0000000904047291 */ /* 0x000fe2000f8f303f */
[----:B------:R-:W-:Y:S01]  /*18a0*/  IMAD.MOV.U32 R3, RZ, RZ, RZ ;  /* 0x000000ffff037224 */ /* 0x000fe200078e00ff */
[----:B------:R-:W-:Y:S02]  /*18b0*/  CS2R R26, SRZ ;  /* 0x00000000001a7805 */ /* 0x000fe4000001ff00 */
[----:B------:R-:W-:Y:S01]  /*18c0*/  CS2R R108, SRZ ;  /* 0x00000000006c7805 */ /* 0x000fe2000001ff00 */
[----:B------:R-:W-:Y:S01]  /*18d0*/  USHF.R.S32.HI UR4, URZ, 0x6, UR4 ;  /* 0x000000063f047899 */ /* 0x000fe20008011404 */
[----:B------:R-:W-:-:S02]  /*18e0*/  CS2R R144, SRZ ;  /* 0x0000000000907805 */ /* 0x000fc4000001ff00 */
[----:B------:R-:W-:Y:S02]  /*18f0*/  CS2R R100, SRZ ;  /* 0x0000000000647805 */ /* 0x000fe4000001ff00 */
[----:B------:R-:W-:Y:S01]  /*1900*/  CS2R R142, SRZ ;  /* 0x00000000008e7805 */ /* 0x000fe2000001ff00 */
[----:B------:R-:W-:Y:S01]  /*1910*/  UISETP.LT.AND UP0, UPT, URZ, UR4, UPT ;  /* 0x000000043f00728c */ /* 0x000fe2000bf01270 */
[----:B------:R-:W-:Y:S02]  /*1920*/  CS2R R30, SRZ ;  /* 0x00000000001e7805 */ /* 0x000fe4000001ff00 */
[----:B------:R-:W-:Y:S02]  /*1930*/  CS2R R136, SRZ ;  /* 0x0000000000887805 */ /* 0x000fe4000001ff00 */
[----:B------:R-:W-:Y:S01]  /*1940*/  CS2R R92, SRZ ;  /* 0x00000000005c7805 */ /* 0x000fe2000001ff00 */
[----:B------:R-:W-:Y:S01]  /*1950*/  USEL UR39, URZ, UR4, !UP0 ;  /* 0x000000043f277287 */ /* 0x000fe2000c000000 */
[----:B------:R-:W-:-:S02]  /*1960*/  CS2R R134, SRZ ;  /* 0x0000000000867805 */ /* 0x000fc4000001ff00 */
[----:B------:R-:W-:Y:S02]  /*1970*/  CS2R R34, SRZ ;  /* 0x0000000000227805 */ /* 0x000fe4000001ff00 */
[----:B------:R-:W-:Y:S02]  /*1980*/  CS2R R128, SRZ ;  /* 0x0000000000807805 */ /* 0x000fe4000001ff00 */
[----:B------:R-:W-:Y:S02]  /*1990*/  CS2R R84, SRZ ;  /* 0x0000000000547805 */ /* 0x000fe4000001ff00 */
[----:B------:R-:W-:Y:S02]  /*19a0*/  CS2R R126, SRZ ;  /* 0x00000000007e7805 */ /* 0x000fe4000001ff00 */
[----:B------:R-:W-:Y:S02]  /*19b0*/  ISETP.GT.AND P1, PT, R58, UR39, PT ;  /* 0x000000273a007c0c */ /* 0x000fe4000bf24270 */
        /* <DEDUP_REMOVED lines=16> */
[----:B------:R-:W-:Y:S02]  /*1ac0*/  CS2R R54, SRZ ;  /* 0x0000000000367805 */ /* 0x000fe4000001ff00 */
[----:B------:R-:W-:Y:S01]  /*1ad0*/  CS2R R88, SRZ ;  /* 0x0000000000587805 */ /* 0x000fe2000001ff00 */
[----:B------:R-:W-:Y:S01]  /*1ae0*/  IMAD.MOV.U32 R90, RZ, RZ, RZ ;  /* 0x000000ffff5a7224 */ /* 0x000fe200078e00ff */
        /* <DEDUP_REMOVED lines=33> */
[----:B------:R-:W-:Y:S01]  /*1d00*/  IMAD.MOV.U32 R5, RZ, RZ, RZ ;  /* 0x000000ffff057224 */ /* 0x000fe200078e00ff */
[----:B------:R-:W-:Y:S06]  /*1d10*/  @!P1 BRA `(.L_x_855) ;  /* 0x0000009400f49947 */ /* 0x000fec0003800000 */
[----:B------:R-:W0:Y:S01]  /*1d20*/  SHFL.IDX PT, R0, R194, RZ, 0x1f ;  /* 0x00001fffc2007589 */ /* 0x000e2200000e0000 */
[----:B------:R-:W1:Y:S01]  /*1d30*/  S2UR UR40, SR_CgaCtaId ;  /* 0x00000000002879c3 */ /* 0x000e620000008800 */
[----:B------:R-:W-:Y:S01]  /*1d40*/  UMOV UR41, 0x400 ;  /* 0x0000040000297882 */ /* 0x000fe20000000000 */
        /* <DEDUP_REMOVED lines=28> */
.L_x_856:
[----:B------:R-:W-:Y:S01]  /*1f10*/  ULEA.HI UR4, UR47, UR47, URZ, 0x1 ;  /* 0x0000002f2f047291 */ /* 0x000fe2000f8f083f */
[----:B------:R-:W-:-:S03]  /*1f20*/  IMAD.U32 R3, RZ, RZ, UR48 ;  /* 0x00000030ff037e24 */ /* 0x000fc6000f8e00ff */
[----:B------:R-:W-:Y:S02]  /*1f30*/  ULOP3.LUT UR4, UR4, 0xfffffffe, URZ, 0xc0, !UPT ;  /* 0xfffffffe04047892 */ /* 0x000fe4000f8ec03f */
[----:B------:R-:W-:Y:S02]  /*1f40*/  ISETP.NE.AND P0, PT, R3, 0x3, PT ;  /* 0x000000030300780c */ /* 0x000fe40003f05270 */
[----:B------:R-:W-:-:S06]  /*1f50*/  UIADD3 UR4, UR47, -UR4, URZ ;  /* 0x800000042f047290 */ /* 0x000fcc000fffe03f */
[----:B------:R-:W-:-:S05]  /*1f60*/  IMAD.U32 R0, RZ, RZ, UR4 ;  /* 0x00000004ff007e24 */ /* 0x000fca000f8e00ff */
[----:B------:R-:W-:-:S04]  /*1f70*/  SHF.L.U32 R0, R0, 0x1f, RZ ;  /* 0x0000001f00007819 */ /* 0x000fc800000006ff */
[----:B------:R-:W0:Y:S02]  /*1f80*/  SYNCS.PHASECHK.TRANS64.TRYWAIT P1, [UR41+0x28400], R0 ;  /* 0x02840000ff0075a7 */ /* 0x000e240008020169 */
[----:B0-----:R-:W-:Y:S05]  /*1f90*/  @!P1 BRA `(.L_x_857) ;  /* 0x0000011000809947 */ /* 0x001fea0003800000 */
.L_x_1034:
[----:B------:R-:W-:Y:S05]  /*1fa0*/  @!P0 BRA `(.L_x_858) ;  /* 0x0000000000048947 */ /* 0x000fea0003800000 */
[----:B------:R-:W-:Y:S01]  /*1fb0*/  BPT.TRAP 0x1 ;  /* 0x000000040000795c */ /* 0x000fe20000300000 */
.L_x_858:
[----:B------:R-:W-:Y:S02]  /*1fc0*/  IMAD.U32 R5, RZ, RZ, UR52 ;  /* 0x00000034ff057e24 */ /* 0x000fe4000f8e00ff */
[----:B0-----:R-:W-:-:S03]  /*1fd0*/  IMAD.U32 R0, RZ, RZ, UR46 ;  /* 0x0000002eff007e24 */ /* 0x001fc6000f8e00ff */
[----:B------:R-:W-:Y:S02]  /*1fe0*/  LEA R5, R5, UR41, 0x3 ;  /* 0x0000002905057c11 */ /* 0x000fe4000f8e18ff */
[----:B------:R-:W-:-:S04]  /*1ff0*/  SHF.L.U32 R0, R0, 0x1f, RZ ;  /* 0x0000001f00007819 */ /* 0x000fc800000006ff */
[----:B------:R0:W1:Y:S01]  /*2000*/  SYNCS.PHASECHK.TRANS64.TRYWAIT P2, [R5+URZ+0x28430], R0 ;  /* 0x02843000050075a7 */ /* 0x000062000804017f */
[----:B------:R-:W-:Y:S05]  /*2010*/  @!P0 BRA `(.L_x_859) ;  /* 0x0000000000048947 */ /* 0x000fea0003800000 */
[----:B------:R-:W-:Y:S01]  /*2020*/  BPT.TRAP 0x1 ;  /* 0x000000040000795c */ /* 0x000fe20000300000 */
.L_x_859:
[----:B------:R-:W2:Y:S02]  /*2030*/  S2R R3, SR_TID.X ;  /* 0x0000000000037919 */ /* 0x000ea40000002100 */
[----:B--2---:R-:W-:Y:S01]  /*2040*/  LOP3.LUT P1, RZ, R3, 0x7f, RZ, 0xc0, !PT ;  /* 0x0000007f03ff7812 */ /* 0x004fe2000782c0ff */
[----:B-1----:R-:W-:-:S12]  /*2050*/  @P2 BRA `(.L_x_860) ;  /* 0x0000000000082947 */ /* 0x002fd80003800000 */
[----:B------:R-:W1:Y:S02]  /*2060*/  SYNCS.PHASECHK.TRANS64.TRYWAIT P2, [R5+URZ+0x28430], R0 ;  /* 0x02843000050075a7 */ /* 0x000e64000804017f */
[----:B-1----:R-:W-:Y:S05]  /*2070*/  @!P2 BRA `(.L_x_861) ;  /* 0x000001100060a947 */ /* 0x002fea0003800000 */
.L_x_860:
[----:B------:R-:W-:Y:S05]  /*2080*/  WARPSYNC.ALL ;  /* 0x0000000000007948 */ /* 0x000fea0003800000 */
[----:B------:R-:W-:Y:S01]  /*2090*/  UIADD3 UR4, UR41, 0x20000, URZ ;  /* 0x0002000029047890 */ /* 0x000fe2000fffe03f */
[----:B------:R-:W-:Y:S01]  /*20a0*/  WARPGROUP.ARRIVE ;  /* 0x00000000000079c5 */ /* 0x000fe20000000000 */
[----:B------:R-:W-:Y:S01]  /*20b0*/  ULOP3.LUT UR32, UR54, 0x10000, URZ, 0xfc, !UPT ;  /* 0x0001000036207892 */ /* 0x000fe2000f8efc3f */
[----:B01----:R-:W-:Y:S01]  /*20c0*/  VIADD R0, R17, UR36 ;  /* 0x0000002411007c36 */ /* 0x003fe20008000000 */
[----:B------:R-:W-:Y:S01]  /*20d0*/  USHF.R.U32.HI UR4, URZ, 0x4, UR4 ;  /* 0x000000043f047899 */ /* 0x000fe20008011604 */
[----:B------:R-:W0:Y:S01]  /*20e0*/  LDC R8, c[0x0][0x2f0] ;  /* 0x0000bc00ff087b82 */ /* 0x000e220000000800 */
[----:B------:R-:W-:Y:S01]  /*20f0*/  UMOV UR33, 0x40000040 ;  /* 0x4000004000217882 */ /* 0x000fe20000000000 */
[----:B------:R-:W-:Y:S01]  /*2100*/  UMOV UR35, 0x40000040 ;  /* 0x4000004000237882 */ /* 0x000fe20000000000 */
[----:B------:R-:W-:Y:S01]  /*2110*/  ULOP3.LUT UR4, UR4, 0x3fff, URZ, 0xc0, !UPT ;  /* 0x00003fff04047892 */ /* 0x000fe2000f8ec03f */
[----:B------:R-:W-:Y:S01]  /*2120*/  IMAD.MOV.U32 R4, RZ, RZ, R0 ;  /* 0x000000ffff047224 */ /* 0x000fe200078e0000 */
[----:B------:R-:W-:Y:S01]  /*2130*/  UMOV UR5, 0x40000040 ;  /* 0x4000004000057882 */ /* 0x000fe20000000000 */
[----:B------:R-:W-:Y:S01]  /*2140*/  UMOV UR7, 0x40000040 ;  /* 0x4000004000077882 */ /* 0x000fe20000000000 */
[----:B------:R-:W-:Y:S01]  /*2150*/  ULOP3.LUT UR49, UR4, 0x10000, URZ, 0xfc, !UPT ;  /* 0x0001000004317892 */ /* 0x000fe2000f8efc3f */
[----:B------:R-:W1:Y:S01]  /*2160*/  LDC R7, c[0x0][0x288] ;  /* 0x0000a200ff077b82 */ /* 0x000e620000000800 */
[----:B------:R-:W-:Y:S01]  /*2170*/  UIADD3 UR4, UR32, 0x2, URZ ;  /* 0x0000000220047890 */ /* 0x000fe2000fffe03f */
[----:B------:R-:W-:Y:S01]  /*2180*/  IMAD.MOV.U32 R3, RZ, RZ, -0x40 ;  /* 0xffffffc0ff037424 */ /* 0x000fe200078e00ff */
[----:B------:R-:W-:Y:S01]  /*2190*/  ULEA UR34, UR52, UR49, 0xa ;  /* 0x0000003134227291 */ /* 0x000fe2000f8e503f */
[C---:B------:R-:W-:Y:S01]  /*21a0*/  LEA R9, R58.reuse, 0xffffffc0, 0x6 ;  /* 0xffffffc03a097811 */ /* 0x040fe200078e30ff */
[----:B------:R-:W-:Y:S01]  /*21b0*/  UIADD3 UR8, UR32, 0x4, URZ ;  /* 0x0000000420087890 */ /* 0x000fe2000fffe03f */
[----:B------:R-:W-:Y:S01]  /*21c0*/  IMAD R11, R58, R3, 0x40 ;  /* 0x000000403a0b7424 */ /* 0x000fe200078e0203 */
[----:B------:R-:W-:-:S02]  /*21d0*/  UIADD3 UR6, UR34, 0x2, URZ ;  /* 0x0000000222067890 */ /* 0x000fc4000fffe03f */
[----:B------:R-:W-:Y:S01]  /*21e0*/  UIADD3 UR10, UR34, 0x4, URZ ;  /* 0x00000004220a7890 */ /* 0x000fe2000fffe03f */
[----:B------:R-:W-:Y:S01]  /*21f0*/  VIADD R3, R11, 0x1 ;  /* 0x000000010b037836 */ /* 0x000fe20000000000 */
[----:B------:R-:W-:Y:S01]  /*2200*/  UMOV UR9, 0x40000040 ;  /* 0x4000004000097882 */ /* 0x000fe20000000000 */
[----:B------:R-:W-:Y:S01]  /*2210*/  QGMMA.64x64x32.F32.E4M3.E4M3 R24, gdesc[UR32], RZ, !UPT, gsb0 ;  /* 0x00e00000201879f3 */ /* 0x000fe2000c0008ff */
[----:B------:R-:W-:Y:S01]  /*2220*/  UMOV UR11, 0x40000040 ;  /* 0x40000040000b7882 */ /* 0x000fe20000000000 */
[----:B------:R-:W-:Y:S01]  /*2230*/  UIADD3 UR12, UR32, 0x6, URZ ;  /* 0x00000006200c7890 */ /* 0x000fe2000fffe03f */
[----:B------:R-:W-:Y:S01]  /*2240*/  IMAD R3, R2, -0x2, R3 ;  /* 0xfffffffe02037824 */ /* 0x000fe200078e0203 */
[----:B------:R-:W-:Y:S01]  /*2250*/  UIADD3 UR14, UR34, 0x6, URZ ;  /* 0x00000006220e7890 */ /* 0x000fe2000fffe03f */
[----:B------:R-:W-:Y:S01]  /*2260*/  UMOV UR13, 0x40000040 ;  /* 0x40000040000d7882 */ /* 0x000fe20000000000 */
[----:B------:R-:W-:Y:S01]  /*2270*/  UMOV UR15, 0x40000040 ;  /* 0x40000040000f7882 */ /* 0x000fe20000000000 */
[----:B------:R-:W-:-:S02]  /*2280*/  UIADD3 UR16, UR32, 0x400, URZ ;  /* 0x0000040020107890 */ /* 0x000fc4000fffe03f */
[----:B------:R-:W-:Y:S01]  /*2290*/  UIADD3 UR18, UR34, 0x200, URZ ;  /* 0x0000020022127890 */ /* 0x000fe2000fffe03f */
[----:B------:R-:W-:Y:S01]  /*22a0*/  UMOV UR17, 0x40000040 ;  /* 0x4000004000117882 */ /* 0x000fe20000000000 */
[----:B------:R-:W-:Y:S01]  /*22b0*/  UMOV UR19, 0x40000040 ;  /* 0x4000004000137882 */ /* 0x000fe20000000000 */
[----:B------:R-:W-:Y:S02]  /*22c0*/  UIADD3 UR20, UR32, 0x402, URZ ;  /* 0x0000040220147890 */ /* 0x000fe4000fffe03f */
[----:B------:R-:W-:Y:S01]  /*22d0*/  UIADD3 UR22, UR34, 0x202, URZ ;  /* 0x0000020222167890 */ /* 0x000fe2000fffe03f */
[----:B------:R-:W-:Y:S01]  /*22e0*/  UMOV UR21, 0x40000040 ;  /* 0x4000004000157882 */ /* 0x000fe20000000000 */
[----:B------:R-:W-:Y:S01]  /*22f0*/  UMOV UR23, 0x40000040 ;  /* 0x4000004000177882 */ /* 0x000fe20000000000 */
[----:B------:R-:W-:Y:S02]  /*2300*/  UIADD3 UR24, UR32, 0x404, URZ ;  /* 0x0000040420187890 */ /* 0x000fe4000fffe03f */
[----:B------:R-:W-:Y:S01]  /*2310*/  UIADD3 UR26, UR34, 0x204, URZ ;  /* 0x00000204221a7890 */ /* 0x000fe2000fffe03f */
[----:B------:R-:W-:Y:S01]  /*2320*/  UMOV UR25, 0x40000040 ;  /* 0x4000004000197882 */ /* 0x000fe20000000000 */
[----:B------:R-:W-:Y:S01]  /*2330*/  UMOV UR27, 0x40000040 ;  /* 0x40000040001b7882 */ /* 0x000fe20000000000 */
[----:B------:R-:W-:-:S02]  /*2340*/  UIADD3 UR28, UR32, 0x406, URZ ;  /* 0x00000406201c7890 */ /* 0x000fc4000fffe03f */
[----:B------:R-:W-:Y:S01]  /*2350*/  UIADD3 UR30, UR34, 0x206, URZ ;  /* 0x00000206221e7890 */ /* 0x000fe2000fffe03f */
[----:B------:R-:W-:Y:S01]  /*2360*/  UMOV UR29, 0x40000040 ;  /* 0x40000040001d7882 */ /* 0x000fe20000000000 */
[----:B------:R-:W-:Y:S01]  /*2370*/  UMOV UR31, 0x40000040 ;  /* 0x40000040001f7882 */ /* 0x000fe20000000000 */
[----:B------:R-:W-:Y:S01]  /*2380*/  ULDC UR54, c[0x0][0x9dc] ;  /* 0x0002770000367ab9 */ /* 0x000fe20000000800 */
[----:B------:R-:W-:Y:S02]  /*2390*/  WARPGROUP.DEPBAR.LE gsb0, 0x0 ;  /* 0x00008000000079c5 */ /* 0x000fe40000010000 */
[----:B------:R-:W-:-:S06]  /*23a0*/  WARPGROUP.ARRIVE ;  /* 0x00000000000079c5 */ /* 0x000fcc0000000000 */
[----:B------:R-:W-:Y:S01]  /*23b0*/  QGMMA.64x64x32.F32.E4M3.E4M3 R24, gdesc[UR4], R24, gsb0 ;  /* 0x00e00000041879f3 */ /* 0x000fe20008000818 */
[----:B------:R-:W-:Y:S02]  /*23c0*/  ULDC UR6, c[0x0][0x448] ;  /* 0x0001120000067ab9 */ /* 0x000fe40000000800 */
[----:B------:R-:W-:-:S06]  /*23d0*/  UISETP.NE.AND UP0, UPT, UR6, 0x1, UPT ;  /* 0x000000010600788c */ /* 0x000fcc000bf05270 */
[----:B------:R-:W-:Y:S02]  /*23e0*/  PLOP3.LUT P2, PT, PT, PT, UP0, 0x80, 0x0 ;  /* 0x000000000000781c */ /* 0x000fe40003f4f008 */
[----:B------:R-:W-:-:S03]  /*23f0*/  PLOP3.LUT P3, PT, PT, PT, UP0, 0x80, 0x0 ;  /* 0x000000000000781c */ /* 0x000fc60003f6f008 */
[----:B------:R-:W-:-:S08]  /*2400*/  @UP0 ULDC UR6, c[0x0][0x44c] ;  /* 0x0001130000060ab9 */ /* 0x000fd00000000800 */
[----:B------:R-:W-:Y:S01]  /*2410*/  @P2 IMAD.HI.U32 R6, R0, UR6, RZ ;  /* 0x0000000600062c27 */ /* 0x000fe2000f8e00ff */
[----:B------:R-:W-:-:S03]  /*2420*/  @UP0 ULDC UR6, c[0x0][0x450] ;  /* 0x0001140000060ab9 */ /* 0x000fc60000000800 */
[----:B------:R-:W-:Y:S01]  /*2430*/  @!P1 VIADD R0, R5, 0x28440 ;  /* 0x0002844005009836 */ /* 0x000fe20000000000 */
[----:B------:R-:W-:Y:S01]  /*2440*/  @P3 SHF.R.U32.HI R4, RZ, UR6, R6 ;  /* 0x00000006ff043c19 */ /* 0x000fe20008011606 */
[----:B------:R-:W-:Y:S02]  /*2450*/  ULDC.64 UR6, c[0x0][0x9e0] ;  /* 0x0002780000067ab9 */ /* 0x000fe40000000a00 */
[----:B------:R-:W-:Y:S01]  /*2460*/  UISETP.GE.AND UP1, UPT, UR7, 0x1, UPT ;  /* 0x000000010700788c */ /* 0x000fe2000bf26270 */
[----:B------:R-:W-:Y:S01]  /*2470*/  @!P1 PRMT R0, RZ, 0x654, R0 ;  /* 0x00000654ff009816 */ /* 0x000fe20000000000 */
[----:B------:R-:W2:Y:S04]  /*2480*/  SHFL.IDX PT, R5, R4, RZ, 0x1c1f ;  /* 0x001c1fff04057589 */ /* 0x000ea800000e0000 */
[----:B------:R-:W-:Y:S01]  /*2490*/  PLOP3.LUT P2, PT, PT, PT, UP1, 0x40, 0x0 ;  /* 0x000000000000781c */ /* 0x000fe20003f4e818 */
[----:B------:R-:W-:-:S02]  /*24a0*/  WARPGROUP.DEPBAR.LE gsb0, 0x0 ;  /* 0x00008000000079c5 */ /* 0x000fc40000010000 */
[----:B------:R-:W-:-:S06]  /*24b0*/  WARPGROUP.ARRIVE ;  /* 0x00000000000079c5 */ /* 0x000fcc0000000000 */
[----:B------:R-:W-:Y:S01]  /*24c0*/  QGMMA.64x64x32.F32.E4M3.E4M3 R24, gdesc[UR8], R24, gsb0 ;  /* 0x00e00000081879f3 */ /* 0x000fe20008000818 */
[----:B------:R-:W-:Y:S02]  /*24d0*/  ULOP3.LUT UR10, URZ, UR54, URZ, 0x33, !UPT ;  /* 0x000000363f0a7292 */ /* 0x000fe4000f8e333f */
[----:B------:R-:W-:Y:S02]  /*24e0*/  WARPGROUP.DEPBAR.LE gsb0, 0x0 ;  /* 0x00008000000079c5 */ /* 0x000fe40000010000 */
[----:B------:R-:W-:-:S06]  /*24f0*/  WARPGROUP.ARRIVE ;  /* 0x00000000000079c5 */ /* 0x000fcc0000000000 */
[----:B------:R-:W-:Y:S03]  /*2500*/  QGMMA.64x64x32.F32.E4M3.E4M3 R24, gdesc[UR12], R24, gsb0 ;  /* 0x00e000000c1879f3 */ /* 0x000fe60008000818 */
        /* <DEDUP_REMOVED lines=13> */
[----:B------:R0:W-:Y:S02]  /*25e0*/  @!P1 SYNCS.ARRIVE.TRANS64.RED.A1T0 RZ, [R0+URZ], RZ ;  /* 0x000000ff00ff99a7 */ /* 0x0001e4000810043f */
[C---:B0-----:R-:W-:Y:S02]  /*25f0*/  IMAD R0, R8.reuse, UR44, R3 ;  /* 0x0000002c08007c24 */ /* 0x041fe4000f8e0203 */
[----:B------:R-:W-:Y:S02]  /*2600*/  IMAD R3, R8, UR44, R11 ;  /* 0x0000002c08037c24 */ /* 0x000fe4000f8e020b */
[----:B-1----:R-:W-:-:S02]  /*2610*/  IMAD.IADD R0, R0, 0x1, -R7 ;  /* 0x0000000100007824 */ /* 0x002fc400078e0a07 */
[----:B------:R-:W-:Y:S02]  /*2620*/  IMAD R10, R2, -0x2, R3 ;  /* 0xfffffffe020a7824 */ /* 0x000fe400078e0203 */
[C---:B------:R-:W-:Y:S02]  /*2630*/  VIADD R13, R0.reuse, UR6 ;  /* 0x00000006000d7c36 */ /* 0x040fe40008000000 */
[----:B------:R-:W-:-:S03]  /*2640*/  VIADD R12, R0, UR10 ;  /* 0x0000000a000c7c36 */ /* 0x000fc60008000000 */
[----:B--2---:R-:W-:Y:S01]  /*2650*/  VIADDMNMX R0, R5, R13, R10, PT ;  /* 0x0000000d05007246 */ /* 0x004fe2000380010a */
[----:B------:R-:W-:Y:S01]  /*2660*/  IMAD.IADD R3, R12, 0x1, R5 ;  /* 0x000000010c037824 */ /* 0x000fe200078e0205 */
[----:B------:R-:W-:Y:S06]  /*2670*/  @P2 BRA `(.L_x_862) ;  /* 0x00000000005c2947 */ /* 0x000fec0003800000 */
[----:B------:R-:W-:Y:S01]  /*2680*/  IMAD R6, R8, UR44, R5 ;  /* 0x0000002c08067c24 */ /* 0x000fe2000f8e0205 */
[----:B------:R-:W-:Y:S03]  /*2690*/  BSSY B0, `(.L_x_863) ;  /* 0x0000011000007945 */ /* 0x000fe60003800000 */
[----:B------:R-:W-:-:S05]  /*26a0*/  IMAD.IADD R6, R6, 0x1, -R7 ;  /* 0x0000000106067824 */ /* 0x000fca00078e0a07 */
[----:B------:R-:W-:-:S13]  /*26b0*/  ISETP.GT.AND P2, PT, R6, -0x1, PT ;  /* 0xffffffff0600780c */ /* 0x000fda0003f44270 */
[----:B------:R-:W-:Y:S05]  /*26c0*/  @P2 BRA `(.L_x_864) ;  /* 0x0000000000202947 */ /* 0x000fea0003800000 */
[----:B------:R-:W-:Y:S01]  /*26d0*/  UISETP.NE.AND UP2, UPT, UR7, 0x1, UPT ;  /* 0x000000010700788c */ /* 0x000fe2000bf45270 */
[----:B------:R-:W-:-:S05]  /*26e0*/  LOP3.LUT R6, RZ, R6, RZ, 0x33, !PT ;  /* 0x00000006ff067212 */ /* 0x000fca00078e33ff */
[----:B------:R-:W-:-:S05]  /*26f0*/  PLOP3.LUT P2, PT, PT, PT, UP2, 0x80, 0x0 ;  /* 0x000000000000781c */ /* 0x000fca0003f4f028 */
[----:B------:R-:W-:-:S08]  /*2700*/  @UP2 ULDC.64 UR10, c[0x0][0x9e8] ;  /* 0x00027a00000a2ab9 */ /* 0x000fd00000000a00 */
[----:B------:R-:W-:-:S05]  /*2710*/  @P2 IMAD.HI.U32 R5, R6, UR10, RZ ;  /* 0x0000000a06052c27 */ /* 0x000fca000f8e00ff */
[----:B------:R-:W-:-:S04]  /*2720*/  @P2 SHF.R.U32.HI R6, RZ, UR11, R5 ;  /* 0x0000000bff062c19 */ /* 0x000fc80008011605 */
[----:B------:R-:W-:Y:S01]  /*2730*/  LOP3.LUT R6, RZ, R6, RZ, 0x33, !PT ;  /* 0x00000006ff067212 */ /* 0x000fe200078e33ff */
[----:B------:R-:W-:Y:S06]  /*2740*/  BRA `(.L_x_865) ;  /* 0x0000000000147947 */ /* 0x000fec0003800000 */
.L_x_864:
[----:B------:R-:W-:-:S06]  /*2750*/  UISETP.NE.AND UP2, UPT, UR7, 0x1, UPT ;  /* 0x000000010700788c */ /* 0x000fcc000bf45270 */
[----:B------:R-:W-:-:S05]  /*2760*/  PLOP3.LUT P2, PT, PT, PT, UP2, 0x80, 0x0 ;  /* 0x000000000000781c */ /* 0x000fca0003f4f028 */
[----:B------:R-:W-:-:S08]  /*2770*/  @UP2 ULDC.64 UR10, c[0x0][0x9e8] ;  /* 0x00027a00000a2ab9 */ /* 0x000fd00000000a00 */
[----:B------:R-:W-:-:S05]  /*2780*/  @P2 IMAD.HI.U32 R5, R6, UR10, RZ ;  /* 0x0000000a06052c27 */ /* 0x000fca000f8e00ff */
[----:B------:R-:W-:-:S07]  /*2790*/  @P2 SHF.R.U32.HI R6, RZ, UR11, R5 ;  /* 0x0000000bff062c19 */ /* 0x000fce0008011605 */
.L_x_865:
[----:B------:R-:W-:Y:S05]  /*27a0*/  BSYNC B0 ;  /* 0x0000000000007941 */ /* 0x000fea0003800000 */
.L_x_863:
[----:B------:R-:W-:-:S04]  /*27b0*/  IMAD R5, R6, UR7, -R9 ;  /* 0x0000000706057c24 */ /* 0x000fc8000f8e0a09 */
[----:B------:R-:W-:-:S05]  /*27c0*/  IMAD R5, R2, -0x2, R5 ;  /* 0xfffffffe02057824 */ /* 0x000fca00078e0205 */
[----:B------:R-:W-:Y:S02]  /*27d0*/  VIMNMX R3, R3, R5, !PT ;  /* 0x0000000503037248 */ /* 0x000fe40007fe0100 */
[----:B------:R-:W-:-:S07]  /*27e0*/  VIADDMNMX R0, R5, UR7, R0, PT ;  /* 0x0000000705007c46 */ /* 0x000fce000b800100 */
.L_x_862:
[C---:B------:R-:W-:Y:S01]  /*27f0*/  ISETP.GE.AND P2, PT, R11.reuse, 0x2, PT ;  /* 0x000000020b00780c */ /* 0x040fe20003f46270 */
[----:B------:R-:W0:Y:S01]  /*2800*/  SHFL.IDX PT, R5, R4, 0x1, 0x1c1f ;  /* 0x003c1f0004057f89 */ /* 0x000e2200000e0000 */
[----:B------:R-:W-:Y:S02]  /*2810*/  ISETP.GE.AND P6, PT, R11, 0xa, PT ;  /* 0x0000000a0b00780c */ /* 0x000fe40003fc6270 */
[----:B------:R-:W-:Y:S02]  /*2820*/  ISETP.GT.AND P4, PT, R3, 0x1, !P2 ;  /* 0x000000010300780c */ /* 0x000fe40005784270 */
[----:B------:R-:W-:Y:S02]  /*2830*/  ISETP.GE.AND P3, PT, R11, 0x9, PT ;  /* 0x000000090b00780c */ /* 0x000fe40003f66270 */
[----:B------:R-:W-:Y:S02]  /*2840*/  ISETP.LT.OR P4, PT, R0, 0x2, P4 ;  /* 0x000000020000780c */ /* 0x000fe40002781670 */
[----:B------:R-:W-:-:S02]  /*2850*/  P2R R15, PR, RZ, 0x40 ;  /* 0x00000040ff0f7803 */ /* 0x000fc40000000000 */
[----:B------:R-:W-:Y:S02]  /*2860*/  FSEL R14, R25, -INF , !P4 ;  /* 0xff800000190e7808 */ /* 0x000fe40006000000 */
[C---:B------:R-:W-:Y:S02]  /*2870*/  ISETP.GT.AND P4, PT, R3.reuse, 0x9, !P6 ;  /* 0x000000090300780c */ /* 0x040fe40007784270 */
[----:B------:R-:W-:Y:S02]  /*2880*/  ISETP.GT.AND P5, PT, R3, 0x8, !P3 ;  /* 0x000000080300780c */ /* 0x000fe40005fa4270 */
[----:B------:R-:W-:Y:S02]  /*2890*/  ISETP.LT.OR P4, PT, R0, 0xa, P4 ;  /* 0x0000000a0000780c */ /* 0x000fe40002781670 */
[----:B------:R-:W-:Y:S02]  /*28a0*/  ISETP.GE.AND P6, PT, R11, 0x11, PT ;  /* 0x000000110b00780c */ /* 0x000fe40003fc6270 */
[----:B------:R-:W-:-:S02]  /*28b0*/  FSEL R20, R29, -INF , !P4 ;  /* 0xff8000001d147808 */ /* 0x000fc40006000000 */
[----:B------:R-:W-:Y:S02]  /*28c0*/  ISETP.LT.OR P5, PT, R0, 0x9, P5 ;  /* 0x000000090000780c */ /* 0x000fe40002fa1670 */
[----:B------:R-:W-:Y:S02]  /*28d0*/  ISETP.GT.AND P4, PT, R3, 0x10, !P6 ;  /* 0x000000100300780c */ /* 0x000fe40007784270 */
[----:B------:R-:W-:Y:S02]  /*28e0*/  FSEL R28, R28, -INF , !P5 ;  /* 0xff8000001c1c7808 */ /* 0x000fe40006800000 */
[----:B------:R-:W-:Y:S02]  /*28f0*/  ISETP.LT.OR P4, PT, R0, 0x11, P4 ;  /* 0x000000110000780c */ /* 0x000fe40002781670 */
[----:B------:R-:W-:Y:S02]  /*2900*/  ISETP.GE.AND P5, PT, R11, 0x12, PT ;  /* 0x000000120b00780c */ /* 0x000fe40003fa6270 */
[----:B------:R-:W-:-:S02]  /*2910*/  FSEL R32, R32, -INF , !P4 ;  /* 0xff80000020207808 */ /* 0x000fc40006000000 */
[----:B------:R-:W-:Y:S02]  /*2920*/  ISETP.GT.AND P4, PT, R3, 0x11, !P5 ;  /* 0x000000110300780c */ /* 0x000fe40006f84270 */
[----:B------:R-:W-:Y:S02]  /*2930*/  P2R R25, PR, RZ, 0x20 ;  /* 0x00000020ff197803 */ /* 0x000fe40000000000 */
[----:B------:R-:W-:Y:S02]  /*2940*/  ISETP.LT.OR P4, PT, R0, 0x12, P4 ;  /* 0x000000120000780c */ /* 0x000fe40002781670 */
[----:B------:R-:W-:Y:S02]  /*2950*/  ISETP.GE.AND P5, PT, R11, 0x19, PT ;  /* 0x000000190b00780c */ /* 0x000fe40003fa6270 */
[----:B------:R-:W-:Y:S02]  /*2960*/  FSEL R56, R33, -INF , !P4 ;  /* 0xff80000021387808 */ /* 0x000fe40006000000 */
[----:B------:R-:W-:-:S02]  /*2970*/  ISETP.GT.AND P4, PT, R3, 0x18, !P5 ;  /* 0x000000180300780c */ /* 0x000fc40006f84270 */
[----:B------:R-:W-:Y:S02]  /*2980*/  P2R R29, PR, RZ, 0x20 ;  /* 0x00000020ff1d7803 */ /* 0x000fe40000000000 */
[----:B------:R-:W-:Y:S02]  /*2990*/  ISETP.LT.OR P4, PT, R0, 0x19, P4 ;  /* 0x000000190000780c */ /* 0x000fe40002781670 */
[----:B------:R-:W-:Y:S02]  /*29a0*/  ISETP.GE.AND P5, PT, R11, 0x1a, PT ;  /* 0x0000001a0b00780c */ /* 0x000fe40003fa6270 */
[----:B------:R-:W-:Y:S02]  /*29b0*/  FSEL R36, R36, -INF , !P4 ;  /* 0xff80000024247808 */ /* 0x000fe40006000000 */
[----:B------:R-:W-:Y:S02]  /*29c0*/  ISETP.GT.AND P4, PT, R3, 0x19, !P5 ;  /* 0x000000190300780c */ /* 0x000fe40006f84270 */
[----:B------:R-:W-:-:S02]  /*29d0*/  P2R R33, PR, RZ, 0x20 ;  /* 0x00000020ff217803 */ /* 0x000fc40000000000 */
[C---:B------:R-:W-:Y:S02]  /*29e0*/  ISETP.LT.OR P4, PT, R0.reuse, 0x1a, P4 ;  /* 0x0000001a0000780c */ /* 0x040fe40002781670 */
[----:B------:R-:W-:Y:S02]  /*29f0*/  ISETP.GE.AND P5, PT, R11, 0x21, PT ;  /* 0x000000210b00780c */ /* 0x000fe40003fa6270 */
[----:B------:R-:W-:Y:S02]  /*2a00*/  FSEL R60, R37, -INF , !P4 ;  /* 0xff800000253c7808 */ /* 0x000fe40006000000 */
[----:B------:R-:W-:Y:S02]  /*2a10*/  ISETP.GT.AND P4, PT, R3, 0x20, !P5 ;  /* 0x000000200300780c */ /* 0x000fe40006f84270 */
[----:B------:R-:W-:Y:S02]  /*2a20*/  P2R R37, PR, RZ, 0x20 ;  /* 0x00000020ff257803 */ /* 0x000fe40000000000 */
[----:B------:R-:W-:-:S02]  /*2a30*/  ISETP.LT.OR P4, PT, R0, 0x21, P4 ;  /* 0x000000210000780c */ /* 0x000fc40002781670 */
[----:B------:R-:W-:Y:S02]  /*2a40*/  ISETP.GE.AND P5, PT, R11, 0x22, PT ;  /* 0x000000220b00780c */ /* 0x000fe40003fa6270 */
[----:B------:R-:W-:Y:S02]  /*2a50*/  FSEL R40, R40, -INF , !P4 ;  /* 0xff80000028287808 */ /* 0x000fe40006000000 */
[----:B------:R-:W-:Y:S02]  /*2a60*/  ISETP.GT.AND P4, PT, R3, 0x21, !P5 ;  /* 0x000000210300780c */ /* 0x000fe40006f84270 */
[----:B------:R-:W-:Y:S02]  /*2a70*/  P2R R57, PR, RZ, 0x20 ;  /* 0x00000020ff397803 */ /* 0x000fe40000000000 */
[----:B------:R-:W-:Y:S02]  /*2a80*/  ISETP.LT.OR P4, PT, R0, 0x22, P4 ;  /* 0x000000220000780c */ /* 0x000fe40002781670 */
[----:B------:R-:W-:-:S02]  /*2a90*/  ISETP.GE.AND P5, PT, R11, 0x29, PT ;  /* 0x000000290b00780c */ /* 0x000fc40003fa6270 */
[----:B------:R-:W-:Y:S02]  /*2aa0*/  FSEL R62, R41, -INF , !P4 ;  /* 0xff800000293e7808 */ /* 0x000fe40006000000 */
[----:B------:R-:W-:Y:S02]  /*2ab0*/  ISETP.GT.AND P4, PT, R3, 0x28, !P5 ;  /* 0x000000280300780c */ /* 0x000fe40006f84270 */
[----:B------:R-:W-:Y:S02]  /*2ac0*/  P2R R41, PR, RZ, 0x20 ;  /* 0x00000020ff297803 */ /* 0x000fe40000000000 */
        /* <DEDUP_REMOVED lines=11> */
[----:B------:R-:W-:Y:S02]  /*2b80*/  P2R R21, PR, RZ, 0x40 ;  /* 0x00000040ff157803 */ /* 0x000fe40000000000 */
[----:B------:R-:W-:Y:S02]  /*2b90*/  FSEL R48, R48, -INF , !P4 ;  /* 0xff80000030307808 */ /* 0x000fe40006000000 */
[----:B------:R-:W-:-:S04]  /*2ba0*/  ISETP.GE.AND P4, PT, R11, 0x32, PT ;  /* 0x000000320b00780c */ /* 0x000fc80003f86270 */
[----:B------:R-:W-:-:S04]  /*2bb0*/  ISETP.GT.AND P5, PT, R3, 0x31, !P4 ;  /* 0x000000310300780c */ /* 0x000fc800067a4270 */
[----:B------:R-:W-:-:S04]  /*2bc0*/  ISETP.LT.OR P5, PT, R0, 0x32, P5 ;  /* 0x000000320000780c */ /* 0x000fc80002fa1670 */
[----:B------:R-:W-:Y:S02]  /*2bd0*/  FSEL R66, R49, -INF , !P5 ;  /* 0xff80000031427808 */ /* 0x000fe40006800000 */
[----:B------:R-:W-:-:S04]  /*2be0*/  ISETP.GE.AND P5, PT, R11, 0x39, PT ;  /* 0x000000390b00780c */ /* 0x000fc80003fa6270 */
[----:B------:R-:W-:-:S04]  /*2bf0*/  ISETP.GT.AND P6, PT, R3, 0x38, !P5 ;  /* 0x000000380300780c */ /* 0x000fc80006fc4270 */
[----:B------:R-:W-:-:S04]  /*2c00*/  ISETP.LT.OR P6, PT, R0, 0x39, P6 ;  /* 0x000000390000780c */ /* 0x000fc800037c1670 */
[----:B------:R-:W-:Y:S02]  /*2c10*/  FSEL R52, R52, -INF , !P6 ;  /* 0xff80000034347808 */ /* 0x000fe40007000000 */
[----:B------:R-:W-:-:S04]  /*2c20*/  ISETP.GE.AND P6, PT, R11, 0x1, PT ;  /* 0x000000010b00780c */ /* 0x000fc80003fc6270 */
[----:B------:R-:W-:Y:S02]  /*2c30*/  P2R R6, PR, RZ, 0x40 ;  /* 0x00000040ff067803 */ /* 0x000fe40000000000 */
[----:B------:R-:W-:-:S04]  /*2c40*/  ISETP.GT.AND P6, PT, R3, RZ, !P6 ;  /* 0x000000ff0300720c */ /* 0x000fc800077c4270 */
[----:B------:R-:W-:-:S04]  /*2c50*/  ISETP.LT.OR P6, PT, R0, 0x1, P6 ;  /* 0x000000010000780c */ /* 0x000fc800037c1670 */
[----:B------:R-:W-:Y:S02]  /*2c60*/  FSEL R24, R24, -INF , !P6 ;  /* 0xff80000018187808 */ /* 0x000fe40007000000 */
[----:B------:R-:W-:-:S04]  /*2c70*/  ISETP.GE.AND P6, PT, R11, 0x3a, PT ;  /* 0x0000003a0b00780c */ /* 0x000fc80003fc6270 */
[----:B------:R-:W-:Y:S02]  /*2c80*/  P2R R11, PR, RZ, 0x40 ;  /* 0x00000040ff0b7803 */ /* 0x000fe40000000000 */
[----:B------:R-:W-:Y:S01]  /*2c90*/  ISETP.GT.AND P6, PT, R3, 0x39, !P6 ;  /* 0x000000390300780c */ /* 0x000fe200077c4270 */
[----:B0-----:R-:W-:-:S03]  /*2ca0*/  IMAD.IADD R3, R12, 0x1, R5 ;  /* 0x000000010c037824 */ /* 0x001fc600078e0205 */
[----:B------:R-:W-:Y:S02]  /*2cb0*/  ISETP.LT.OR P6, PT, R0, 0x3a, P6 ;  /* 0x0000003a0000780c */ /* 0x000fe400037c1670 */
[----:B------:R-:W-:Y:S02]  /*2cc0*/  VIADDMNMX R0, R5, R13, R10, PT ;  /* 0x0000000d05007246 */ /* 0x000fe4000380010a */
[----:B------:R-:W-:Y:S02]  /*2cd0*/  FSEL R68, R53, -INF , !P6 ;  /* 0xff80000035447808 */ /* 0x000fe40007000000 */
[----:B------:R-:W-:-:S13]  /*2ce0*/  PLOP3.LUT P6, PT, PT, PT, UP1, 0x40, 0x0 ;  /* 0x000000000000781c */ /* 0x000fda0003fce818 */
[----:B------:R-:W-:Y:S05]  /*2cf0*/  @P6 BRA `(.L_x_866) ;  /* 0x0000000000646947 */ /* 0x000fea0003800000 */
        /* <DEDUP_REMOVED lines=9> */
[----:B------:R-:W-:Y:S01]  /*2d90*/  @P6 IMAD.HI.U32 R5, R4, UR10, RZ ;  /* 0x0000000a04056c27 */ /* 0x000fe2000f8e00ff */
[----:B------:R-:W-:-:S13]  /*2da0*/  PLOP3.LUT P6, PT, PT, PT, UP2, 0x80, 0x0 ;  /* 0x000000000000781c */ /* 0x000fda0003fcf028 */
[----:B------:R-:W-:-:S04]  /*2db0*/  @P6 SHF.R.U32.HI R4, RZ, UR11, R5 ;  /* 0x0000000bff046c19 */ /* 0x000fc80008011605 */
[----:B------:R-:W-:Y:S01]  /*2dc0*/  LOP3.LUT R4, RZ, R4, RZ, 0x33, !PT ;  /* 0x00000004ff047212 */ /* 0x000fe200078e33ff */
[----:B------:R-:W-:Y:S06]  /*2dd0*/  BRA `(.L_x_869) ;  /* 0x0000000000187947 */ /* 0x000fec0003800000 */
.L_x_868:
[----:B------:R-:W-:-:S06]  /*2de0*/  UISETP.NE.AND UP2, UPT, UR7, 0x1, UPT ;  /* 0x000000010700788c */ /* 0x000fcc000bf45270 */
[----:B------:R-:W-:-:S05]  /*2df0*/  PLOP3.LUT P6, PT, PT, PT, UP2, 0x80, 0x0 ;  /* 0x000000000000781c */ /* 0x000fca0003fcf028 */
[----:B------:R-:W-:-:S08]  /*2e00*/  @UP2 ULDC.64 UR10, c[0x0][0x9e8] ;  /* 0x00027a00000a2ab9 */ /* 0x000fd00000000a00 */
[----:B------:R-:W-:Y:S01]  /*2e10*/  @P6 IMAD.HI.U32 R5, R4, UR10, RZ ;  /* 0x0000000a04056c27 */ /* 0x000fe2000f8e00ff */
[----:B------:R-:W-:-:S13]  /*2e20*/  PLOP3.LUT P6, PT, PT, PT, UP2, 0x80, 0x0 ;  /* 0x000000000000781c */ /* 0x000fda0003fcf028 */
[----:B------:R-:W-:-:S07]  /*2e30*/  @P6 SHF.R.U32.HI R4, RZ, UR11, R5 ;  /* 0x0000000bff046c19 */ /* 0x000fce0008011605 */
.L_x_869:
[----:B------:R-:W-:Y:S05]  /*2e40*/  BSYNC B0 ;  /* 0x0000000000007941 */ /* 0x000fea0003800000 */
.L_x_867:
[----:B------:R-:W-:-:S04]  /*2e50*/  IMAD R5, R4, UR7, -R9 ;  /* 0x0000000704057c24 */ /* 0x000fc8000f8e0a09 */
[----:B------:R-:W-:-:S05]  /*2e60*/  IMAD R5, R2, -0x2, R5 ;  /* 0xfffffffe02057824 */ /* 0x000fca00078e0205 */
[----:B------:R-:W-:Y:S02]  /*2e70*/  VIMNMX R3, R3, R5, !PT ;  /* 0x0000000503037248 */ /* 0x000fe40007fe0100 */
[----:B------:R-:W-:-:S07]  /*2e80*/  VIADDMNMX R0, R5, UR7, R0, PT ;  /* 0x0000000705007c46 */ /* 0x000fce000b800100 */
.L_x_866:
[----:B------:R-:W-:Y:S01]  /*2e90*/  ISETP.GT.AND P2, PT, R3, 0x1, !P2 ;  /* 0x000000010300780c */ /* 0x000fe20005744270 */
[----:B------:R-:W-:Y:S01]  /*2ea0*/  @UP0 ULDC UR10, c[0x0][0x44c] ;  /* 0x00011300000a0ab9 */ /* 0x000fe20000000800 */
[----:B------:R-:W-:Y:S01]  /*2eb0*/  FMNMX.FTZ R4, R24, R14, !PT ;  /* 0x0000000e18047209 */ /* 0x000fe20007810000 */
[----:B------:R-:W-:Y:S01]  /*2ec0*/  UIMAD.WIDE.U32 UR10, UR36, UR10, URZ ;  /* 0x0000000a240a72a5 */ /* 0x000fe2000f8e003f */
[----:B------:R-:W-:Y:S01]  /*2ed0*/  ISETP.LT.OR P2, PT, R0, 0x2, P2 ;  /* 0x000000020000780c */ /* 0x000fe20001741670 */
[----:B------:R-:W-:Y:S01]  /*2ee0*/  @UP0 ULDC UR15, c[0x0][0x450] ;  /* 0x00011400000f0ab9 */ /* 0x000fe20000000800 */
[----:B------:R-:W-:Y:S01]  /*2ef0*/  FMNMX.FTZ R4, R28, R4, !PT ;  /* 0x000000041c047209 */ /* 0x000fe20007810000 */
[----:B------:R-:W-:Y:S01]  /*2f00*/  UMOV UR14, UR36 ;  /* 0x00000024000e7c82 */ /* 0x000fe20008000000 */
[----:B------:R-:W-:Y:S01]  /*2f10*/  FSEL R27, R27, -INF , !P2 ;  /* 0xff8000001b1b7808 */ /* 0x000fe20005000000 */
[----:B------:R-:W-:Y:S01]  /*2f20*/  @UP0 USHF.R.U32.HI UR14, URZ, UR15, UR11 ;  /* 0x0000000f3f0e0299 */ /* 0x000fe2000801160b */
[----:B------:R-:W-:-:S02]  /*2f30*/  ISETP.NE.AND P2, PT, R15, RZ, PT ;  /* 0x000000ff0f00720c */ /* 0x000fc40003f45270 */
[----:B------:R-:W-:Y:S01]  /*2f40*/  FMNMX.FTZ R4, R20, R4, !PT ;  /* 0x0000000414047209 */ /* 0x000fe20007810000 */
[----:B------:R-:W-:Y:S01]  /*2f50*/  UIADD3 UR53, UR53, UR14, URZ ;  /* 0x0000000e35357290 */ /* 0x000fe2000fffe03f */
[----:B------:R-:W-:Y:S02]  /*2f60*/  ISETP.GT.AND P2, PT, R3, 0x9, !P2 ;  /* 0x000000090300780c */ /* 0x000fe40005744270 */
[----:B------:R-:W-:Y:S01]  /*2f70*/  FMNMX.FTZ R4, R32, R4, !PT ;  /* 0x0000000420047209 */ /* 0x000fe20007810000 */
[----:B------:R-:W-:Y:S01]  /*2f80*/  UIADD3 UR6, UR53, UR6, URZ ;  /* 0x0000000635067290 */ /* 0x000fe2000fffe03f */
[----:B------:R-:W-:Y:S02]  /*2f90*/  ISETP.LT.OR P2, PT, R0, 0xa, P2 ;  /* 0x0000000a0000780c */ /* 0x000fe40001741670 */
[----:B------:R-:W-:Y:S02]  /*2fa0*/  FMNMX.FTZ R4, R56, R4, !PT ;  /* 0x0000000438047209 */ /* 0x000fe40007810000 */
[----:B------:R-:W-:-:S02]  /*2fb0*/  FSEL R31, R31, -INF , !P2 ;  /* 0xff8000001f1f7808 */ /* 0x000fc40005000000 */
[----:B------:R-:W-:Y:S02]  /*2fc0*/  ISETP.NE.AND P2, PT, R21, RZ, PT ;  /* 0x000000ff1500720c */ /* 0x000fe40003f45270 */
[----:B------:R-:W-:Y:S02]  /*2fd0*/  FMNMX.FTZ R4, R36, R4, !PT ;  /* 0x0000000424047209 */ /* 0x000fe40007810000 */
[----:B------:R-:W-:Y:S02]  /*2fe0*/  ISETP.GT.AND P2, PT, R3, 0x10, !P2 ;  /* 0x000000100300780c */ /* 0x000fe40005744270 */
[----:B------:R-:W-:Y:S02]  /*2ff0*/  FMNMX.FTZ R4, R60, R4, !PT ;  /* 0x000000043c047209 */ /* 0x000fe40007810000 */
[----:B------:R-:W-:Y:S02]  /*3000*/  ISETP.LT.OR P2, PT, R0, 0x11, P2 ;  /* 0x000000110000780c */ /* 0x000fe40001741670 */
[----:B------:R-:W-:-:S02]  /*3010*/  FMNMX.FTZ R4, R40, R4, !PT ;  /* 0x0000000428047209 */ /* 0x000fc40007810000 */
[----:B------:R-:W-:Y:S02]  /*3020*/  FSEL R34, R34, -INF , !P2 ;  /* 0xff80000022227808 */ /* 0x000fe40005000000 */
[----:B------:R-:W-:Y:S02]  /*3030*/  ISETP.NE.AND P2, PT, R25, RZ, PT ;  /* 0x000000ff1900720c */ /* 0x000fe40003f45270 */
[----:B------:R-:W-:Y:S02]  /*3040*/  FMNMX.FTZ R4, R62, R4, !PT ;  /* 0x000000043e047209 */ /* 0x000fe40007810000 */
[----:B------:R-:W-:Y:S02]  /*3050*/  ISETP.GT.AND P2, PT, R3, 0x11, !P2 ;  /* 0x000000110300780c */ /* 0x000fe40005744270 */
[----:B------:R-:W-:Y:S02]  /*3060*/  FMNMX.FTZ R4, R44, R4, !PT ;  /* 0x000000042c047209 */ /* 0x000fe40007810000 */
[----:B------:R-:W-:-:S02]  /*3070*/  ISETP.LT.OR P2, PT, R0, 0x12, P2 ;  /* 0x000000120000780c */ /* 0x000fc40001741670 */
[----:B------:R-:W-:Y:S02]  /*3080*/  FMNMX.FTZ R4, R64, R4, !PT ;  /* 0x0000000440047209 */ /* 0x000fe40007810000 */
[----:B------:R-:W-:Y:S02]  /*3090*/  FSEL R35, R35, -INF , !P2 ;  /* 0xff80000023237808 */ /* 0x000fe40005000000 */
[----:B------:R-:W-:Y:S02]  /*30a0*/  ISETP.NE.AND P2, PT, R29, RZ, PT ;  /* 0x000000ff1d00720c */ /* 0x000fe40003f45270 */
[----:B------:R-:W-:Y:S02]  /*30b0*/  FMNMX.FTZ R4, R48, R4, !PT ;  /* 0x0000000430047209 */ /* 0x000fe40007810000 */
[----:B------:R-:W-:Y:S02]  /*30c0*/  ISETP.GT.AND P2, PT, R3, 0x18, !P2 ;  /* 0x000000180300780c */ /* 0x000fe40005744270 */
[----:B------:R-:W-:-:S02]  /*30d0*/  FMNMX.FTZ R4, R66, R4, !PT ;  /* 0x0000000442047209 */ /* 0x000fc40007810000 */
[----:B------:R-:W-:Y:S02]  /*30e0*/  ISETP.LT.OR P2, PT, R0, 0x19, P2 ;  /* 0x000000190000780c */ /* 0x000fe40001741670 */
[----:B------:R-:W-:Y:S02]  /*30f0*/  ISETP.GT.AND P3, PT, R3, 0x8, !P3 ;  /* 0x000000080300780c */ /* 0x000fe40005f64270 */
[----:B------:R-:W-:Y:S02]  /*3100*/  FSEL R38, R38, -INF , !P2 ;  /* 0xff80000026267808 */ /* 0x000fe40005000000 */
[----:B------:R-:W-:Y:S02]  /*3110*/  ISETP.NE.AND P2, PT, R33, RZ, PT ;  /* 0x000000ff2100720c */ /* 0x000fe40003f45270 */
[----:B------:R-:W-:Y:S02]  /*3120*/  FMNMX.FTZ R4, R52, R4, !PT ;  /* 0x0000000434047209 */ /* 0x000fe40007810000 */
[----:B------:R-:W-:-:S02]  /*3130*/  ISETP.GT.AND P2, PT, R3, 0x19, !P2 ;  /* 0x000000190300780c */ /* 0x000fc40005744270 */
[----:B------:R-:W-:Y:S02]  /*3140*/  ISETP.NE.AND P6, PT, R6, RZ, PT ;  /* 0x000000ff0600720c */ /* 0x000fe40003fc5270 */
[C---:B------:R-:W-:Y:S02]  /*3150*/  ISETP.LT.OR P2, PT, R0.reuse, 0x1a, P2 ;  /* 0x0000001a0000780c */ /* 0x040fe40001741670 */
[----:B------:R-:W-:Y:S02]  /*3160*/  ISETP.LT.OR P3, PT, R0, 0x9, P3 ;  /* 0x000000090000780c */ /* 0x000fe40001f61670 */
[----:B------:R-:W-:Y:S02]  /*3170*/  FSEL R39, R39, -INF , !P2 ;  /* 0xff80000027277808 */ /* 0x000fe40005000000 */
[----:B------:R-:W-:Y:S02]  /*3180*/  ISETP.NE.AND P2, PT, R37, RZ, PT ;  /* 0x000000ff2500720c */ /* 0x000fe40003f45270 */
[----:B------:R-:W-:-:S02]  /*3190*/  FMNMX.FTZ R6, R68, R4, !PT ;  /* 0x0000000444067209 */ /* 0x000fc40007810000 */
[----:B------:R-:W-:Y:S02]  /*31a0*/  ISETP.GT.AND P2, PT, R3, 0x20, !P2 ;  /* 0x000000200300780c */ /* 0x000fe40005744270 */
[----:B------:R-:W-:Y:S01]  /*31b0*/  FSEL R30, R30, -INF , !P3 ;  /* 0xff8000001e1e7808 */ /* 0x000fe20005800000 */
[----:B------:R-:W0:Y:S01]  /*31c0*/  SHFL.BFLY PT, R5, R6, 0x2, 0x1f ;  /* 0x0c401f0006057f89 */ /* 0x000e2200000e0000 */
[----:B------:R-:W-:Y:S02]  /*31d0*/  ISETP.LT.OR P2, PT, R0, 0x21, P2 ;  /* 0x000000210000780c */ /* 0x000fe40001741670 */
[----:B------:R-:W-:Y:S02]  /*31e0*/  ISETP.NE.AND P3, PT, R41, RZ, PT ;  /* 0x000000ff2900720c */ /* 0x000fe40003f65270 */
[----:B------:R-:W-:Y:S02]  /*31f0*/  FSEL R42, R42, -INF , !P2 ;  /* 0xff8000002a2a7808 */ /* 0x000fe40005000000 */
[----:B------:R-:W-:-:S02]  /*3200*/  ISETP.NE.AND P2, PT, R57, RZ, PT ;  /* 0x000000ff3900720c */ /* 0x000fc40003f45270 */
[C---:B------:R-:W-:Y:S02]  /*3210*/  ISETP.GT.AND P4, PT, R3.reuse, 0x31, !P4 ;  /* 0x000000310300780c */ /* 0x040fe40006784270 */
[C---:B------:R-:W-:Y:S02]  /*3220*/  ISETP.GT.AND P2, PT, R3.reuse, 0x21, !P2 ;  /* 0x000000210300780c */ /* 0x040fe40005744270 */
[----:B------:R-:W-:Y:S02]  /*3230*/  ISETP.GT.AND P5, PT, R3, 0x38, !P5 ;  /* 0x000000380300780c */ /* 0x000fe40006fa4270 */
[C---:B------:R-:W-:Y:S02]  /*3240*/  ISETP.LT.OR P2, PT, R0.reuse, 0x22, P2 ;  /* 0x000000220000780c */ /* 0x040fe40001741670 */
[----:B------:R-:W-:Y:S02]  /*3250*/  ISETP.LT.OR P4, PT, R0, 0x32, P4 ;  /* 0x000000320000780c */ /* 0x000fe40002781670 */
[----:B------:R-:W-:-:S02]  /*3260*/  FSEL R43, R43, -INF , !P2 ;  /* 0xff8000002b2b7808 */ /* 0x000fc40005000000 */
[----:B------:R-:W-:Y:S02]  /*3270*/  ISETP.GT.AND P2, PT, R3, 0x28, !P3 ;  /* 0x000000280300780c */ /* 0x000fe40005f44270 */
[----:B------:R-:W-:Y:S02]  /*3280*/  ISETP.NE.AND P3, PT, R45, RZ, PT ;  /* 0x000000ff2d00720c */ /* 0x000fe40003f65270 */
[----:B------:R-:W-:Y:S02]  /*3290*/  ISETP.LT.OR P2, PT, R0, 0x29, P2 ;  /* 0x000000290000780c */ /* 0x000fe40001741670 */
[----:B0-----:R-:W-:Y:S02]  /*32a0*/  FMNMX.FTZ R9, R6, R5, !PT ;  /* 0x0000000506097209 */ /* 0x001fe40007810000 */
[----:B------:R-:W-:Y:S02]  /*32b0*/  FSEL R46, R46, -INF , !P2 ;  /* 0xff8000002e2e7808 */ /* 0x000fe40005000000 */
[----:B------:R-:W-:Y:S01]  /*32c0*/  ISETP.GT.AND P2, PT, R3, RZ, !P6 ;  /* 0x000000ff0300720c */ /* 0x000fe20007744270 */
[----:B------:R-:W0:Y:S01]  /*32d0*/  SHFL.BFLY PT, R10, R9, 0x1, 0x1f ;  /* 0x0c201f00090a7f89 */ /* 0x000e2200000e0000 */
[----:B------:R-:W-:Y:S01]  /*32e0*/  ISETP.NE.AND P6, PT, R11, RZ, PT ;  /* 0x000000ff0b00720c */ /* 0x000fe20003fc5270 */
[----:B------:R-:W-:Y:S01]  /*32f0*/  IMAD.U32 R11, RZ, RZ, UR37 ;  /* 0x00000025ff0b7e24 */ /* 0x000fe2000f8e00ff */
[----:B------:R-:W-:-:S02]  /*3300*/  ISETP.LT.OR P2, PT, R0, 0x1, P2 ;  /* 0x000000010000780c */ /* 0x000fc40001741670 */
[----:B------:R-:W-:Y:S02]  /*3310*/  ISETP.GT.AND P3, PT, R3, 0x30, !P3 ;  /* 0x000000300300780c */ /* 0x000fe40005f64270 */
[----:B------:R-:W-:Y:S02]  /*3320*/  FSEL R26, R26, -INF , !P2 ;  /* 0xff8000001a1a7808 */ /* 0x000fe40005000000 */
[----:B------:R-:W-:Y:S02]  /*3330*/  ISETP.NE.AND P2, PT, R59, RZ, PT ;  /* 0x000000ff3b00720c */ /* 0x000fe40003f45270 */
[----:B------:R-:W-:Y:S02]  /*3340*/  FMNMX.FTZ R5, R26, R27, !PT ;  /* 0x0000001b1a057209 */ /* 0x000fe40007810000 */
[----:B------:R-:W-:Y:S02]  /*3350*/  ISETP.GT.AND P2, PT, R3, 0x29, !P2 ;  /* 0x000000290300780c */ /* 0x000fe40005744270 */
[----:B------:R-:W-:-:S02]  /*3360*/  FMNMX.FTZ R4, R30, R5, !PT ;  /* 0x000000051e047209 */ /* 0x000fc40007810000 */
[----:B------:R-:W-:Y:S02]  /*3370*/  ISETP.LT.OR P2, PT, R0, 0x2a, P2 ;  /* 0x0000002a0000780c */ /* 0x000fe40001741670 */
[----:B------:R-:W-:Y:S02]  /*3380*/  FMNMX.FTZ R5, R31, R4, !PT ;  /* 0x000000041f057209 */ /* 0x000fe40007810000 */
[----:B------:R-:W-:Y:S02]  /*3390*/  FSEL R47, R47, -INF , !P2 ;  /* 0xff8000002f2f7808 */ /* 0x000fe40005000000 */
[----:B------:R-:W-:Y:S02]  /*33a0*/  FMNMX.FTZ R4, R34, R5, !PT ;  /* 0x0000000522047209 */ /* 0x000fe40007810000 */
[----:B------:R-:W-:Y:S02]  /*33b0*/  ISETP.LT.OR P3, PT, R0, 0x31, P3 ;  /* 0x000000310000780c */ /* 0x000fe40001f61670 */
[----:B------:R-:W-:-:S02]  /*33c0*/  FMNMX.FTZ R5, R35, R4, !PT ;  /* 0x0000000423057209 */ /* 0x000fc40007810000 */
[----:B0-----:R-:W-:Y:S02]  /*33d0*/  FMNMX.FTZ R4, R9, R10, !PT ;  /* 0x0000000a09047209 */ /* 0x001fe40007810000 */
[----:B------:R-:W-:Y:S02]  /*33e0*/  FMNMX.FTZ R6, R38, R5, !PT ;  /* 0x0000000526067209 */ /* 0x000fe40007810000 */
[C---:B------:R-:W-:Y:S01]  /*33f0*/  FSETP.NEU.FTZ.AND P2, PT, R4.reuse, -INF , PT ;  /* 0xff8000000400780b */ /* 0x040fe20003f5d000 */
[----:B------:R-:W-:-:S01]  /*3400*/  FFMA.FTZ R9, R4, R11, -8 ;  /* 0xc100000004097423 */ /* 0x000fc2000001000b */
[----:B------:R-:W-:Y:S02]  /*3410*/  FMNMX.FTZ R5, R39, R6, !PT ;  /* 0x0000000627057209 */ /* 0x000fe40007810000 */
[----:B------:R-:W-:Y:S02]  /*3420*/  FSEL R50, R50, -INF , !P3 ;  /* 0xff80000032327808 */ /* 0x000fe40005800000 */
[----:B------:R-:W-:-:S02]  /*3430*/  FMNMX.FTZ R6, R42, R5, !PT ;  /* 0x000000052a067209 */ /* 0x000fc40007810000 */
[----:B------:R-:W-:Y:S02]  /*3440*/  FSEL R9, R9, RZ, P2 ;  /* 0x000000ff09097208 */ /* 0x000fe40001000000 */
[----:B------:R-:W-:Y:S02]  /*3450*/  FMNMX.FTZ R5, R43, R6, !PT ;  /* 0x000000062b057209 */ /* 0x000fe40007810000 */
[----:B------:R-:W-:Y:S01]  /*3460*/  ISETP.GT.AND P2, PT, R3, 0x39, !P6 ;  /* 0x000000390300780c */ /* 0x000fe20007744270 */
[--C-:B------:R-:W-:Y:S01]  /*3470*/  FFMA.FTZ R12, R20, UR37, -R9.reuse ;  /* 0x00000025140c7c23 */ /* 0x100fe20008010809 */
[----:B------:R-:W-:Y:S01]  /*3480*/  FMNMX.FTZ R6, R46, R5, !PT ;  /* 0x000000052e067209 */ /* 0x000fe20007810000 */
[--C-:B------:R-:W-:Y:S01]  /*3490*/  FFMA.FTZ R5, R14, UR37, -R9.reuse ;  /* 0x000000250e057c23 */ /* 0x100fe20008010809 */
[----:B------:R-:W-:Y:S01]  /*34a0*/  ISETP.LT.OR P5, PT, R0, 0x39, P5 ;  /* 0x000000390000780c */ /* 0x000fe20002fa1670 */
[--C-:B------:R-:W-:Y:S01]  /*34b0*/  FFMA.FTZ R20, R36, UR37, -R9.reuse ;  /* 0x0000002524147c23 */ /* 0x100fe20008010809 */
[----:B------:R-:W-:Y:S01]  /*34c0*/  FMNMX.FTZ R3, R47, R6, !PT ;  /* 0x000000062f037209 */ /* 0x000fe20007810000 */
[----:B------:R0:W-:Y:S01]  /*34d0*/  MUFU.EX2 R11, R5 ;  /* 0x00000005000b7308 */ /* 0x0001e20000000800 */
[----:B------:R-:W-:Y:S01]  /*34e0*/  FSEL R51, R51, -INF , !P4 ;  /* 0xff80000033337808 */ /* 0x000fe20006000000 */
[----:B------:R-:W-:Y:S01]  /*34f0*/  IMAD.U32 R36, RZ, RZ, UR37 ;  /* 0x00000025ff247e24 */ /* 0x000fe2000f8e00ff */
[----:B------:R-:W-:Y:S01]  /*3500*/  FMNMX.FTZ R6, R50, R3, !PT ;  /* 0x0000000332067209 */ /* 0x000fe20007810000 */
[--C-:B------:R-:W-:Y:S01]  /*3510*/  FFMA.FTZ R10, R24, UR37, -R9.reuse ;  /* 0x00000025180a7c23 */ /* 0x100fe20008010809 */
[----:B------:R-:W-:Y:S01]  /*3520*/  ISETP.LT.OR P2, PT, R0, 0x3a, P2 ;  /* 0x0000003a0000780c */ /* 0x000fe20001741670 */
[--C-:B------:R-:W-:Y:S01]  /*3530*/  FFMA.FTZ R14, R32, UR37, -R9.reuse ;  /* 0x00000025200e7c23 */ /* 0x100fe20008010809 */
[----:B------:R-:W-:Y:S01]  /*3540*/  FSEL R54, R54, -INF , !P5 ;  /* 0xff80000036367808 */ /* 0x000fe20006800000 */
[----:B------:R1:W-:Y:S01]  /*3550*/  MUFU.EX2 R13, R12 ;  /* 0x0000000c000d7308 */ /* 0x0003e20000000800 */
[----:B------:R-:W-:Y:S01]  /*3560*/  FMNMX.FTZ R3, R51, R6, !PT ;  /* 0x0000000633037209 */ /* 0x000fe20007810000 */
[--C-:B0-----:R-:W-:Y:S01]  /*3570*/  FFMA.FTZ R5, R56, UR37, -R9.reuse ;  /* 0x0000002538057c23 */ /* 0x101fe20008010809 */
[----:B------:R-:W-:Y:S01]  /*3580*/  FSEL R55, R55, -INF , !P2 ;  /* 0xff80000037377808 */ /* 0x000fe20005000000 */
[--C-:B------:R-:W-:Y:S01]  /*3590*/  FFMA.FTZ R6, R28, UR37, -R9.reuse ;  /* 0x000000251c067c23 */ /* 0x100fe20008010809 */
[----:B------:R-:W-:Y:S01]  /*35a0*/  FMNMX.FTZ R0, R54, R3, !PT ;  /* 0x0000000336007209 */ /* 0x000fe20007810000 */
[--C-:B------:R-:W-:Y:S01]  /*35b0*/  FFMA.FTZ R21, R60, UR37, -R9.reuse ;  /* 0x000000253c157c23 */ /* 0x100fe20008010809 */
[----:B------:R-:W-:-:S01]  /*35c0*/  FFMA.FTZ R28, R44, UR37, -R9 ;  /* 0x000000252c1c7c23 */ /* 0x000fc20008010809 */
[----:B------:R-:W-:Y:S01]  /*35d0*/  MUFU.EX2 R15, R5 ;  /* 0x00000005000f7308 */ /* 0x000fe20000000800 */
[----:B------:R-:W-:Y:S01]  /*35e0*/  FMNMX.FTZ R0, R55, R0, !PT ;  /* 0x0000000037007209 */ /* 0x000fe20007810000 */
[--C-:B-1----:R-:W-:Y:S01]  /*35f0*/  FFMA.FTZ R12, R62, UR37, -R9.reuse ;  /* 0x000000253e0c7c23 */ /* 0x102fe20008010809 */
[----:B------:R-:W-:-:S01]  /*3600*/  FFMA.FTZ R29, R64, UR37, -R9 ;  /* 0x00000025401d7c23 */ /* 0x000fc20008010809 */
[--C-:B------:R-:W-:Y:S01]  /*3610*/  FFMA.FTZ R24, R40, UR37, -R9.reuse ;  /* 0x0000002528187c23 */ /* 0x100fe20008010809 */
[----:B------:R-:W-:-:S01]  /*3620*/  FFMA.FTZ R32, R48, UR37, -R9 ;  /* 0x0000002530207c23 */ /* 0x000fc20008010809 */
[----:B------:R-:W0:Y:S01]  /*3630*/  SHFL.BFLY PT, R3, R0, 0x2, 0x1f ;  /* 0x0c401f0000037f89 */ /* 0x000e2200000e0000 */
[----:B------:R-:W-:-:S01]  /*3640*/  FFMA.FTZ R33, R66, UR37, -R9 ;  /* 0x0000002542217c23 */ /* 0x000fc20008010809 */
[----:B------:R-:W1:Y:S08]  /*3650*/  MUFU.EX2 R10, R10 ;  /* 0x0000000a000a7308 */ /* 0x000e700000000800 */
[----:B------:R-:W2:Y:S08]  /*3660*/  MUFU.EX2 R6, R6 ;  /* 0x0000000600067308 */ /* 0x000eb00000000800 */
[----:B------:R2:W-:Y:S01]  /*3670*/  MUFU.EX2 R25, R12 ;  /* 0x0000000c00197308 */ /* 0x0005e20000000800 */
[----:B-1----:R-:W-:-:S01]  /*3680*/  FADD.FTZ R37, R10, R11 ;  /* 0x0000000b0a257221 */ /* 0x002fc20000010000 */
[----:B0-----:R-:W-:-:S06]  /*3690*/  FMNMX.FTZ R3, R0, R3, !PT ;  /* 0x0000000300037209 */ /* 0x001fcc0007810000 */
[----:B------:R-:W0:Y:S01]  /*36a0*/  MUFU.EX2 R14, R14 ;  /* 0x0000000e000e7308 */ /* 0x000e220000000800 */
[----:B--2---:R-:W-:-:S01]  /*36b0*/  FADD.FTZ R12, R6, R37 ;  /* 0x00000025060c7221 */ /* 0x004fc20000010000 */
[C---:B------:R-:W-:Y:S01]  /*36c0*/  F2FP.SATFINITE.E4M3.F32.PACK_AB_MERGE_C R6, R13.reuse, R6, RZ ;  /* 0x000000060d06723e */ /* 0x040fe200048070ff */
[----:B------:R-:W1:Y:S02]  /*36d0*/  SHFL.BFLY PT, R0, R3, 0x1, 0x1f ;  /* 0x0c201f0003007f89 */ /* 0x000e6400000e0000 */
[----:B------:R-:W-:-:S01]  /*36e0*/  FADD.FTZ R37, R13, R12 ;  /* 0x0000000c0d257221 */ /* 0x000fc20000010000 */
[----:B------:R-:W-:Y:S02]  /*36f0*/  F2FP.SATFINITE.E4M3.F32.PACK_AB_MERGE_C R188, R11, R10, R6 ;  /* 0x0000000a0bbc723e */ /* 0x000fe40004807006 */
[----:B------:R-:W-:Y:S08]  /*3700*/  MUFU.EX2 R20, R20 ;  /* 0x0000001400147308 */ /* 0x000ff00000000800 */
[----:B------:R-:W2:Y:S01]  /*3710*/  MUFU.EX2 R21, R21 ;  /* 0x0000001500157308 */ /* 0x000ea20000000800 */
[----:B0-----:R-:W-:-:S07]  /*3720*/  FADD.FTZ R12, R14, R37 ;  /* 0x000000250e0c7221 */ /* 0x001fce0000010000 */
[----:B------:R-:W-:Y:S01]  /*3730*/  MUFU.EX2 R28, R28 ;  /* 0x0000001c001c7308 */ /* 0x000fe20000000800 */
[----:B-1----:R-:W-:Y:S01]  /*3740*/  FMNMX.FTZ R5, R3, R0, !PT ;  /* 0x0000000003057209 */ /* 0x002fe20007810000 */
[--C-:B------:R-:W-:Y:S01]  /*3750*/  FFMA.FTZ R0, R52, UR37, -R9.reuse ;  /* 0x0000002534007c23 */ /* 0x100fe20008010809 */
[----:B------:R-:W-:-:S02]  /*3760*/  FFMA.FTZ R9, R68, UR37, -R9 ;  /* 0x0000002544097c23 */ /* 0x000fc40008010809 */
[C---:B------:R-:W-:Y:S01]  /*3770*/  FSETP.NEU.FTZ.AND P2, PT, R5.reuse, -INF , PT ;  /* 0xff8000000500780b */ /* 0x040fe20003f5d000 */
[----:B------:R-:W-:-:S02]  /*3780*/  FFMA.FTZ R3, R5, R36, -8 ;  /* 0xc100000005037423 */ /* 0x000fc40000010024 */
[----:B------:R-:W-:Y:S01]  /*3790*/  MUFU.EX2 R29, R29 ;  /* 0x0000001d001d7308 */ /* 0x000fe20000000800 */
[----:B--2---:R-:W-:Y:S02]  /*37a0*/  F2FP.SATFINITE.E4M3.F32.PACK_AB_MERGE_C R10, R21, R20, RZ ;  /* 0x00000014150a723e */ /* 0x004fe400048070ff */
[----:B------:R-:W-:-:S02]  /*37b0*/  FSEL R3, R3, RZ, P2 ;  /* 0x000000ff03037208 */ /* 0x000fc40001000000 */
[----:B------:R-:W-:-:S03]  /*37c0*/  F2FP.SATFINITE.E4M3.F32.PACK_AB_MERGE_C R190, R15, R14, R10 ;  /* 0x0000000e0fbe723e */ /* 0x000fc6000480700a */
        /* <DEDUP_REMOVED lines=18> */
[----:B------:R-:W-:Y:S01]  /*38f0*/  FFMA.FTZ R3, R55, UR37, -R3 ;  /* 0x0000002537037c23 */ /* 0x000fe20008010803 */
[----:B------:R-:W-:-:S05]  /*3900*/  PLOP3.LUT P2, PT, PT, PT, UP1, 0x40, 0x0 ;  /* 0x000000000000781c */ /* 0x000fca0003f4e818 */
[----:B------:R-:W1:Y:S08]  /*3910*/  MUFU.EX2 R30, R30 ;  /* 0x0000001e001e7308 */ /* 0x000e700000000800 */
[----:B------:R-:W2:Y:S01]  /*3920*/  MUFU.EX2 R31, R31 ;  /* 0x0000001f001f7308 */ /* 0x000ea20000000800 */
[----:B0-----:R-:W-:-:S07]  /*3930*/  FADD.FTZ R13, R26, R27 ;  /* 0x0000001b1a0d7221 */ /* 0x001fce0000010000 */
[----:B------:R-:W0:Y:S01]  /*3940*/  MUFU.EX2 R34, R34 ;  /* 0x0000002200227308 */ /* 0x000e220000000800 */
[----:B-1----:R-:W-:-:S01]  /*3950*/  FADD.FTZ R6, R30, R13 ;  /* 0x0000000d1e067221 */ /* 0x002fc20000010000 */
[----:B------:R-:W-:Y:S01]  /*3960*/  FADD.FTZ R13, R15, R12 ;  /* 0x0000000c0f0d7221 */ /* 0x000fe20000010000 */
[----:B------:R-:W-:-:S03]  /*3970*/  F2FP.SATFINITE.E4M3.F32.PACK_AB_MERGE_C R12, R29, R28, RZ ;  /* 0x0000001c1d0c723e */ /* 0x000fc600048070ff */
[----:B------:R-:W-:Y:S01]  /*3980*/  FADD.FTZ R20, R20, R13 ;  /* 0x0000000d14147221 */ /* 0x000fe20000010000 */
[----:B------:R-:W-:Y:S01]  /*3990*/  F2FP.SATFINITE.E4M3.F32.PACK_AB_MERGE_C R184, R25, R24, R12 ;  /* 0x0000001819b8723e */ /* 0x000fe2000480700c */
[----:B------:R-:W1:Y:S01]  /*39a0*/  MUFU.EX2 R35, R35 ;  /* 0x0000002300237308 */ /* 0x000e620000000800 */
[----:B--2---:R-:W-:-:S01]  /*39b0*/  FADD.FTZ R11, R31, R6 ;  /* 0x000000061f0b7221 */ /* 0x004fc20000010000 */
[----:B------:R-:W-:Y:S01]  /*39c0*/  FADD.FTZ R21, R21, R20 ;  /* 0x0000001415157221 */ /* 0x000fe20000010000 */
[----:B------:R-:W-:-:S03]  /*39d0*/  F2FP.SATFINITE.E4M3.F32.PACK_AB_MERGE_C R30, R31, R30, RZ ;  /* 0x0000001e1f1e723e */ /* 0x000fc600048070ff */
[----:B------:R-:W-:Y:S01]  /*39e0*/  FADD.FTZ R10, R24, R21 ;  /* 0x00000015180a7221 */ /* 0x000fe20000010000 */
[----:B------:R-:W-:Y:S01]  /*39f0*/  F2FP.SATFINITE.E4M3.F32.PACK_AB_MERGE_C R189, R27, R26, R30 ;  /* 0x0000001a1bbd723e */ /* 0x000fe2000480701e */
[----:B------:R-:W2:Y:S01]  /*3a00*/  MUFU.EX2 R38, R38 ;  /* 0x0000002600267308 */ /* 0x000ea20000000800 */
[----:B0-----:R-:W-:-:S01]  /*3a10*/  FADD.FTZ R6, R34, R11 ;  /* 0x0000000b22067221 */ /* 0x001fc20000010000 */
[----:B------:R-:W-:-:S04]  /*3a20*/  FADD.FTZ R25, R25, R10 ;  /* 0x0000000a19197221 */ /* 0x000fc80000010000 */
[----:B------:R-:W-:Y:S02]  /*3a30*/  FADD.FTZ R28, R28, R25 ;  /* 0x000000191c1c7221 */ /* 0x000fe40000010000 */
[----:B------:R-:W0:Y:S01]  /*3a40*/  MUFU.EX2 R39, R39 ;  /* 0x0000002700277308 */ /* 0x000e220000000800 */
[----:B-1----:R-:W-:-:S01]  /*3a50*/  FADD.FTZ R11, R35, R6 ;  /* 0x00000006230b7221 */ /* 0x002fc20000010000 */
[----:B------:R-:W-:-:S06]  /*3a60*/  FADD.FTZ R29, R29, R28 ;  /* 0x0000001c1d1d7221 */ /* 0x000fcc0000010000 */
[----:B------:R-:W1:Y:S01]  /*3a70*/  MUFU.EX2 R42, R42 ;  /* 0x0000002a002a7308 */ /* 0x000e620000000800 */
[----:B--2---:R-:W-:-:S07]  /*3a80*/  FADD.FTZ R6, R38, R11 ;  /* 0x0000000b26067221 */ /* 0x004fce0000010000 */
[----:B------:R-:W2:Y:S01]  /*3a90*/  MUFU.EX2 R43, R43 ;  /* 0x0000002b002b7308 */ /* 0x000ea20000000800 */
[----:B0-----:R-:W-:-:S01]  /*3aa0*/  FADD.FTZ R11, R39, R6 ;  /* 0x00000006270b7221 */ /* 0x001fc20000010000 */
[----:B------:R-:W-:-:S04]  /*3ab0*/  F2FP.SATFINITE.E4M3.F32.PACK_AB_MERGE_C R38, R39, R38, RZ ;  /* 0x000000262726723e */ /* 0x000fc800048070ff */
[----:B------:R-:W-:Y:S02]  /*3ac0*/  F2FP.SATFINITE.E4M3.F32.PACK_AB_MERGE_C R191, R35, R34, R38 ;  /* 0x0000002223bf723e */ /* 0x000fe40004807026 */
[----:B------:R-:W0:Y:S01]  /*3ad0*/  MUFU.EX2 R46, R46 ;  /* 0x0000002e002e7308 */ /* 0x000e220000000800 */
[----:B-1----:R-:W-:-:S07]  /*3ae0*/  FADD.FTZ R6, R42, R11 ;  /* 0x0000000b2a067221 */ /* 0x002fce0000010000 */
[----:B------:R-:W-:Y:S01]  /*3af0*/  MUFU.EX2 R0, R0 ;  /* 0x0000000000007308 */ /* 0x000fe20000000800 */
[----:B--2---:R-:W-:-:S07]  /*3b00*/  FADD.FTZ R11, R43, R6 ;  /* 0x000000062b0b7221 */ /* 0x004fce0000010000 */
[----:B------:R-:W1:Y:S01]  /*3b10*/  MUFU.EX2 R9, R9 ;  /* 0x0000000900097308 */ /* 0x000e620000000800 */
[----:B0-----:R-:W-:-:S07]  /*3b20*/  FADD.FTZ R6, R46, R11 ;  /* 0x0000000b2e067221 */ /* 0x001fce0000010000 */
[----:B------:R-:W0:Y:S08]  /*3b30*/  MUFU.EX2 R47, R47 ;  /* 0x0000002f002f7308 */ /* 0x000e300000000800 */
[----:B------:R-:W-:Y:S01]  /*3b40*/  MUFU.EX2 R32, R32 ;  /* 0x0000002000207308 */ /* 0x000fe20000000800 */
[----:B-1----:R-:W-:-:S07]  /*3b50*/  F2FP.SATFINITE.E4M3.F32.PACK_AB_MERGE_C R10, R9, R0, RZ ;  /* 0x00000000090a723e */ /* 0x002fce00048070ff */
[----:B------:R-:W1:Y:S01]  /*3b60*/  MUFU.EX2 R33, R33 ;  /* 0x0000002100217308 */ /* 0x000e620000000800 */
[C---:B0-----:R-:W-:Y:S01]  /*3b70*/  F2FP.SATFINITE.E4M3.F32.PACK_AB_MERGE_C R46, R47.reuse, R46, RZ ;  /* 0x0000002e2f2e723e */ /* 0x041fe200048070ff */
[----:B------:R-:W-:-:S03]  /*3b80*/  FADD.FTZ R47, R47, R6 ;  /* 0x000000062f2f7221 */ /* 0x000fc60000010000 */
[----:B------:R-:W-:-:S03]  /*3b90*/  F2FP.SATFINITE.E4M3.F32.PACK_AB_MERGE_C R185, R43, R42, R46 ;  /* 0x0000002a2bb9723e */ /* 0x000fc6000480702e */
[----:B------:R-:W0:Y:S08]  /*3ba0*/  MUFU.EX2 R50, R50 ;  /* 0x0000003200327308 */ /* 0x000e300000000800 */
[----:B------:R-:W2:Y:S01]  /*3bb0*/  MUFU.EX2 R51, R51 ;  /* 0x0000003300337308 */ /* 0x000ea20000000800 */
[----:B-1----:R-:W-:Y:S01]  /*3bc0*/  F2FP.SATFINITE.E4M3.F32.PACK_AB_MERGE_C R186, R33, R32, R10 ;  /* 0x0000002021ba723e */ /* 0x002fe2000480700a */
[----:B------:R-:W-:-:S04]  /*3bd0*/  FADD.FTZ R32, R32, R29 ;  /* 0x0000001d20207221 */ /* 0x000fc80000010000 */
[----:B------:R-:W-:Y:S02]  /*3be0*/  FADD.FTZ R33, R33, R32 ;  /* 0x0000002021217221 */ /* 0x000fe40000010000 */
[----:B------:R-:W-:Y:S01]  /*3bf0*/  MUFU.EX2 R54, R54 ;  /* 0x0000003600367308 */ /* 0x000fe20000000800 */
[----:B0-----:R-:W-:-:S01]  /*3c00*/  FADD.FTZ R6, R50, R47 ;  /* 0x0000002f32067221 */ /* 0x001fc20000010000 */
[----:B------:R-:W-:-:S04]  /*3c10*/  FADD.FTZ R0, R0, R33 ;  /* 0x0000002100007221 */ /* 0x000fc80000010000 */
[----:B------:R-:W-:Y:S02]  /*3c20*/  FADD.FTZ R0, R9, R0 ;  /* 0x0000000009007221 */ /* 0x000fe40000010000 */
[----:B------:R-:W0:Y:S01]  /*3c30*/  MUFU.EX2 R3, R3 ;  /* 0x0000000300037308 */ /* 0x000e220000000800 */
[----:B--2---:R-:W-:-:S01]  /*3c40*/  FADD.FTZ R11, R51, R6 ;  /* 0x00000006330b7221 */ /* 0x004fc20000010000 */
[----:B0-----:R-:W-:-:S03]  /*3c50*/  F2FP.SATFINITE.E4M3.F32.PACK_AB_MERGE_C R6, R3, R54, RZ ;  /* 0x000000360306723e */ /* 0x001fc600048070ff */
[----:B------:R-:W-:Y:S01]  /*3c60*/  FADD.FTZ R54, R54, R11 ;  /* 0x0000000b36367221 */ /* 0x000fe20000010000 */
[----:B------:R-:W-:-:S03]  /*3c70*/  F2FP.SATFINITE.E4M3.F32.PACK_AB_MERGE_C R187, R51, R50, R6 ;  /* 0x0000003233bb723e */ /* 0x000fc60004807006 */
[----:B------:R-:W-:Y:S01]  /*3c80*/  FADD.FTZ R3, R3, R54 ;  /* 0x0000003603037221 */ /* 0x000fe20000010000 */
[----:B------:R-:W-:Y:S01]  /*3c90*/  VIADD R6, R58, 0xfffffffe ;  /* 0xfffffffe3a067836 */ /* 0x000fe20000000000 */
[----:B------:R-:W-:Y:S06]  /*3ca0*/  @P2 BRA `(.L_x_870) ;  /* 0x0000000000442947 */ /* 0x000fec0003800000 */
        /* <DEDUP_REMOVED lines=10> */
.L_x_871:
[----:B------:R-:W-:-:S11]  /*3d50*/  UISETP.NE.AND UP2, UPT, UR7, 0x1, UPT ;  /* 0x000000010700788c */ /* 0x000fd6000bf45270 */
[----:B------:R-:W-:Y:S02]  /*3d60*/  @UP2 ULDC.64 UR10, c[0x0][0x9e8] ;  /* 0x00027a00000a2ab9 */ /* 0x000fe40000000a00 */
[----:B------:R-:W-:-:S04]  /*3d70*/  UIMAD.WIDE.U32 UR14, UR18, UR10, URZ ;  /* 0x0000000a120e72a5 */ /* 0x000fc8000f8e003f */
[----:B------:R-:W-:-:S12]  /*3d80*/  @UP2 USHF.R.U32.HI UR18, URZ, UR11, UR15 ;  /* 0x0000000b3f122299 */ /* 0x000fd8000801160f */
.L_x_872:
[----:B------:R-:W-:-:S04]  /*3d90*/  UIMAD UR7, UR18, UR7, UR7 ;  /* 0x00000007120772a4 */ /* 0x000fc8000f8e0207 */
[----:B------:R-:W-:-:S04]  /*3da0*/  UISETP.LT.AND UP2, UPT, UR6, UR7, UPT ;  /* 0x000000070600728c */ /* 0x000fc8000bf41270 */
[----:B------:R-:W-:-:S12]  /*3db0*/  USEL UR6, UR6, UR7, UP2 ;  /* 0x0000000706067287 */ /* 0x000fd80009000000 */
.L_x_870:
[----:B------:R-:W-:Y:S01]  /*3dc0*/  USHF.R.S32.HI UR7, URZ, 0x1f, UR6 ;  /* 0x0000001f3f077899 */ /* 0x000fe20008011406 */
[----:B------:R-:W-:Y:S02]  /*3dd0*/  CS2R R150, SRZ ;  /* 0x0000000000967805 */ /* 0x000fe4000001ff00 */
[----:B------:R-:W-:Y:S02]  /*3de0*/  CS2R R148, SRZ ;  /* 0x0000000000947805 */ /* 0x000fe4000001ff00 */
[----:B------:R-:W-:Y:S01]  /*3df0*/  CS2R R146, SRZ ;  /* 0x0000000000927805 */ /* 0x000fe2000001ff00 */
[----:B------:R-:W-:Y:S01]  /*3e00*/  ULEA.HI UR7, UR7, UR6, URZ, 0x6 ;  /* 0x0000000607077291 */ /* 0x000fe2000f8f303f */
[----:B------:R-:W-:Y:S02]  /*3e10*/  CS2R R144, SRZ ;  /* 0x0000000000907805 */ /* 0x000fe4000001ff00 */
[----:B------:R-:W-:Y:S02]  /*3e20*/  CS2R R142, SRZ ;  /* 0x00000000008e7805 */ /* 0x000fe4000001ff00 */
[----:B------:R-:W-:Y:S01]  /*3e30*/  CS2R R140, SRZ ;  /* 0x00000000008c7805 */ /* 0x000fe2000001ff00 */
[----:B------:R-:W-:Y:S01]  /*3e40*/  USHF.R.S32.HI UR7, URZ, 0x6, UR7 ;  /* 0x000000063f077899 */ /* 0x000fe20008011407 */
[----:B------:R-:W-:-:S02]  /*3e50*/  CS2R R138, SRZ ;  /* 0x00000000008a7805 */ /* 0x000fc4000001ff00 */
[----:B------:R-:W-:Y:S02]  /*3e60*/  CS2R R136, SRZ ;  /* 0x0000000000887805 */ /* 0x000fe4000001ff00 */
[----:B------:R-:W-:Y:S01]  /*3e70*/  CS2R R134, SRZ ;  /* 0x0000000000867805 */ /* 0x000fe2000001ff00 */
[----:B------:R-:W-:Y:S01]  /*3e80*/  UISETP.LT.AND UP2, UPT, UR39, UR7, UPT ;  /* 0x000000072700728c */ /* 0x000fe2000bf41270 */
[----:B------:R-:W-:Y:S02]  /*3e90*/  CS2R R132, SRZ ;  /* 0x0000000000847805 */ /* 0x000fe4000001ff00 */
[----:B------:R-:W-:Y:S02]  /*3ea0*/  CS2R R130, SRZ ;  /* 0x0000000000827805 */ /* 0x000fe4000001ff00 */
[----:B------:R-:W-:Y:S01]  /*3eb0*/  CS2R R128, SRZ ;  /* 0x0000000000807805 */ /* 0x000fe2000001ff00 */
[----:B------:R-:W-:Y:S01]  /*3ec0*/  USEL UR58, UR39, UR7, !UP2 ;  /* 0x00000007273a7287 */ /* 0x000fe2000d000000 */
[----:B------:R-:W-:-:S02]  /*3ed0*/  CS2R R126, SRZ ;  /* 0x00000000007e7805 */ /* 0x000fc4000001ff00 */
[----:B------:R-:W-:Y:S02]  /*3ee0*/  CS2R R124, SRZ ;  /* 0x00000000007c7805 */ /* 0x000fe4000001ff00 */
[----:B------:R-:W-:Y:S02]  /*3ef0*/  CS2R R122, SRZ ;  /* 0x00000000007a7805 */ /* 0x000fe4000001ff00 */
[----:B------:R-:W-:Y:S02]  /*3f00*/  CS2R R120, SRZ ;  /* 0x0000000000787805 */ /* 0x000fe4000001ff00 */
[----:B------:R-:W-:Y:S02]  /*3f10*/  CS2R R118, SRZ ;  /* 0x0000000000767805 */ /* 0x000fe4000001ff00 */
[----:B------:R-:W-:Y:S02]  /*3f20*/  ISETP.GE.AND P2, PT, R6, UR58, PT ;  /* 0x0000003a06007c0c */ /* 0x000fe4000bf46270 */
        /* <DEDUP_REMOVED lines=47> */
[----:B------:R-:W-:Y:S06]  /*4220*/  @!P2 BRA `(.L_x_873) ;  /* 0x000000240024a947 */ /* 0x000fec0003800000 */
[----:B------:R-:W-:Y:S01]  /*4230*/  IMAD.MOV.U32 R151, RZ, RZ, RZ ;  /* 0x000000ffff977224 */ /* 0x000fe200078e00ff */
[----:B------:R-:W-:Y:S01]  /*4240*/  ULDC UR53, c[0x0][0x9e4] ;  /* 0x0002790000357ab9 */ /* 0x000fe20000000800 */
[----:B------:R-:W-:Y:S01]  /*4250*/  ULDC UR54, c[0x0][0x9dc] ;  /* 0x0002770000367ab9 */ /* 0x000fe20000000800 */
[----:B------:R-:W-:-:S05]  /*4260*/  ULDC UR55, c[0x0][0x9e0] ;  /* 0x0002780000377ab9 */ /* 0x000fca0000000800 */
.L_x_891:
[----:B------:R-:W-:Y:S01]  /*4270*/  UIADD3 UR57, UR52, 0x1, URZ ;  /* 0x0000000134397890 */ /* 0x000fe2000fffe03f */
[----:B------:R-:W-:-:S03]  /*4280*/  ISETP.NE.AND P3, PT, RZ, UR43, PT ;  /* 0x0000002bff007c0c */ /* 0x000fc6000bf65270 */
[----:B------:R-:W-:-:S04]  /*4290*/  UISETP.NE.AND UP2, UPT, UR57, 0x2, UPT ;  /* 0x000000023900788c */ /* 0x000fc8000bf45270 */
[----:B------:R-:W-:Y:S02]  /*42a0*/  USEL UR56, URZ, 0x1, UP2 ;  /* 0x000000013f387887 */ /* 0x000fe40009000000 */
[----:B------:R-:W-:Y:S02]  /*42b0*/  USEL UR57, UR57, URZ, UP2 ;  /* 0x0000003f39397287 */ /* 0x000fe40009000000 */
[----:B------:R-:W-:Y:S02]  /*42c0*/  ULOP3.LUT UR56, UR46, UR56, URZ, 0x3c, !UPT ;  /* 0x000000382e387292 */ /* 0x000fe4000f8e3c3f */
[----:B------:R-:W-:Y:S10]  /*42d0*/  @P3 BRA `(.L_x_874) ;  /* 0x00000000002c3947 */ /* 0x000ff40003800000 */
[----:B------:R-:W-:Y:S05]  /*42e0*/  @!P0 BRA `(.L_x_875) ;  /* 0x0000000000048947 */ /* 0x000fea0003800000 */
[----:B------:R-:W-:Y:S01]  /*42f0*/  BPT.TRAP 0x1 ;  /* 0x000000040000795c */ /* 0x000fe20000300000 */
.L_x_875:
[----:B------:R-:W-:Y:S01]  /*4300*/  ULEA UR6, UR57, UR41, 0x3 ;  /* 0x0000002939067291 */ /* 0x000fe2000f8e183f */
[----:B------:R-:W-:-:S05]  /*4310*/  IMAD.U32 R7, RZ, RZ, UR56 ;  /* 0x00000038ff077e24 */ /* 0x000fca000f8e00ff */
[----:B------:R-:W-:-:S04]  /*4320*/  SHF.L.U32 R7, R7, 0x1f, RZ ;  /* 0x0000001f07077819 */ /* 0x000fc800000006ff */
[----:B------:R0:W1:Y:S01]  /*4330*/  SYNCS.PHASECHK.TRANS64.TRYWAIT P2, [UR6+0x28430], R7 ;  /* 0x02843007ff0075a7 */ /* 0x0000620008040146 */
[----:B------:R-:W-:Y:S05]  /*4340*/  @!P0 BRA `(.L_x_876) ;  /* 0x0000000000048947 */ /* 0x000fea0003800000 */
[----:B------:R-:W-:Y:S01]  /*4350*/  BPT.TRAP 0x1 ;  /* 0x000000040000795c */ /* 0x000fe20000300000 */
.L_x_876:
[----:B-1----:R-:W-:Y:S05]  /*4360*/  @P2 BRA `(.L_x_874) ;  /* 0x0000000000082947 */ /* 0x002fea0003800000 */
[----:B------:R-:W1:Y:S02]  /*4370*/  SYNCS.PHASECHK.TRANS64.TRYWAIT P2, [UR6+0x28430], R7 ;  /* 0x02843007ff0075a7 */ /* 0x000e640008040146 */
[----:B-1----:R-:W-:Y:S05]  /*4380*/  @!P2 BRA `(.L_x_877) ;  /* 0x000000ec00b0a947 */ /* 0x002fea0003800000 */
.L_x_874:
[----:B-1----:R-:W1:Y:S01]  /*4390*/  S2R R8, SR_TID.X ;  /* 0x0000000000087919 */ /* 0x002e620000002100 */
[----:B------:R-:W-:Y:S01]  /*43a0*/  ULEA UR34, UR57, UR49, 0xa ;  /* 0x0000003139227291 */ /* 0x000fe2000f8e503f */
[----:B------:R-:W-:Y:S01]  /*43b0*/  UMOV UR35, 0x40000040 ;  /* 0x4000004000237882 */ /* 0x000fe20000000000 */
[----:B------:R-:W-:Y:S02]  /*43c0*/  UMOV UR7, 0x40000040 ;  /* 0x4000004000077882 */ /* 0x000fe40000000000 */
[----:B------:R-:W-:Y:S02]  /*43d0*/  UIADD3 UR6, UR34, 0x2, URZ ;  /* 0x0000000222067890 */ /* 0x000fe4000fffe03f */
[----:B------:R-:W-:Y:S01]  /*43e0*/  UIADD3 UR10, UR34, 0x4, URZ ;  /* 0x00000004220a7890 */ /* 0x000fe2000fffe03f */
[----:B------:R-:W-:Y:S01]  /*43f0*/  UMOV UR11, 0x40000040 ;  /* 0x40000040000b7882 */ /* 0x000fe20000000000 */
        /* <DEDUP_REMOVED lines=10> */
[----:B-1----:R-:W-:-:S05]  /*44a0*/  SHF.R.U32.HI R8, RZ, 0x7, R8 ;  /* 0x00000007ff087819 */ /* 0x002fca0000011608 */
[----:B0-----:R-:W-:-:S05]  /*44b0*/  VIADD R7, R8, 0x8 ;  /* 0x0000000808077836 */ /* 0x001fca0000000000 */
[----:B------:R0:W-:Y:S06]  /*44c0*/  BAR.SYNC.DEFER_BLOCKING R7, 0x100 ;  /* 0x000400070000751d */ /* 0x0001ec0000010000 */
[----:B------:R-:W-:-:S06]  /*44d0*/  WARPGROUP.ARRIVE ;  /* 0x00000000000079c5 */ /* 0x000fcc0000000000 */
[----:B------:R-:W-:Y:S03]  /*44e0*/  QGMMA.64x64x32.F32.E4M3.E4M3 R152, gdesc[UR32], RZ, !UPT, gsb0 ;  /* 0x00e00000209879f3 */ /* 0x000fe6000c0008ff */
        /* <DEDUP_REMOVED lines=22> */
[----:B0-----:R-:W-:Y:S05]  /*4650*/  @P3 BRA `(.L_x_878) ;  /* 0x00000000002c3947 */ /* 0x001fea0003800000 */
[----:B------:R-:W-:Y:S05]  /*4660*/  @!P0 BRA `(.L_x_879) ;  /* 0x0000000000048947 */ /* 0x000fea0003800000 */
[----:B------:R-:W-:Y:S01]  /*4670*/  BPT.TRAP 0x1 ;  /* 0x000000040000795c */ /* 0x000fe20000300000 */
.L_x_879:
[----:B------:R-:W-:Y:S01]  /*4680*/  ULEA UR6, UR52, UR41, 0x3 ;  /* 0x0000002934067291 */ /* 0x000fe2000f8e183f */
[----:B------:R-:W-:-:S05]  /*4690*/  IMAD.U32 R7, RZ, RZ, UR46 ;  /* 0x0000002eff077e24 */ /* 0x000fca000f8e00ff */
[----:B------:R-:W-:-:S04]  /*46a0*/  SHF.L.U32 R7, R7, 0x1f, RZ ;  /* 0x0000001f07077819 */ /* 0x000fc800000006ff */
[----:B------:R0:W1:Y:S01]  /*46b0*/  SYNCS.PHASECHK.TRANS64.TRYWAIT P2, [UR6+0x28450], R7 ;  /* 0x02845007ff0075a7 */ /* 0x0000620008040146 */
[----:B------:R-:W-:Y:S05]  /*46c0*/  @!P0 BRA `(.L_x_880) ;  /* 0x0000000000048947 */ /* 0x000fea0003800000 */
[----:B------:R-:W-:Y:S01]  /*46d0*/  BPT.TRAP 0x1 ;  /* 0x000000040000795c */ /* 0x000fe20000300000 */
.L_x_880:
[----:B-1----:R-:W-:Y:S05]  /*46e0*/  @P2 BRA `(.L_x_878) ;  /* 0x0000000000082947 */ /* 0x002fea0003800000 */
[----:B------:R-:W1:Y:S02]  /*46f0*/  SYNCS.PHASECHK.TRANS64.TRYWAIT P2, [UR6+0x28450], R7 ;  /* 0x02845007ff0075a7 */ /* 0x000e640008040146 */
[----:B-1----:R-:W-:Y:S05]  /*4700*/  @!P2 BRA `(.L_x_881) ;  /* 0x000000e800e8a947 */ /* 0x002fea0003800000 */
.L_x_878:
[----:B------:R-:W-:Y:S01]  /*4710*/  UIADD3 UR6, UR41, 0x8000, URZ ;  /* 0x0000800029067890 */ /* 0x000fe2000fffe03f */
[----:B------:R-:W-:Y:S01]  /*4720*/  WARPGROUP.ARRIVE ;  /* 0x00000000000079c5 */ /* 0x000fe20000000000 */
[----:B------:R-:W-:Y:S01]  /*4730*/  UMOV UR7, 0x80000020 ;  /* 0x8000002000077882 */ /* 0x000fe20000000000 */
[----:B------:R-:W-:Y:S01]  /*4740*/  PLOP3.LUT P2, PT, PT, PT, UP0, 0x80, 0x0 ;  /* 0x000000000000781c */ /* 0x000fe20003f4f008 */
[----:B------:R-:W-:-:S03]  /*4750*/  USHF.R.U32.HI UR6, URZ, 0x4, UR6 ;  /* 0x000000043f067899 */ /* 0x000fc60008011606 */
[----:B------:R-:W2:Y:S01]  /*4760*/  S2R R10, SR_TID.X ;  /* 0x00000000000a7919 */ /* 0x000ea20000002100 */
[----:B------:R-:W-:Y:S01]  /*4770*/  PLOP3.LUT P3, PT, PT, PT, UP0, 0x80, 0x0 ;  /* 0x000000000000781c */ /* 0x000fe20003f6f008 */
[----:B------:R-:W-:Y:S01]  /*4780*/  VIADD R12, R17, UR36 ;  /* 0x00000024110c7c36 */ /* 0x000fe20008000000 */
[----:B------:R-:W-:Y:S01]  /*4790*/  ULOP3.LUT UR6, UR6, 0x3fff, URZ, 0xc0, !UPT ;  /* 0x00003fff06067892 */ /* 0x000fe2000f8ec03f */
[----:B-1----:R-:W1:Y:S01]  /*47a0*/  LDC R8, c[0x0][0x2f0] ;  /* 0x0000bc00ff087b82 */ /* 0x002e620000000800 */
[----:B------:R-:W-:Y:S02]  /*47b0*/  IMAD.U32 R11, RZ, RZ, UR57 ;  /* 0x00000039ff0b7e24 */ /* 0x000fe4000f8e00ff */
[----:B------:R-:W-:-:S03]  /*47c0*/  ULOP3.LUT UR6, UR6, 0x10000, URZ, 0xfc, !UPT ;  /* 0x0001000006067892 */ /* 0x000fc6000f8efc3f */
[----:B------:R-:W-:Y:S01]  /*47d0*/  @!P1 LEA R11, R11, UR41, 0x3 ;  /* 0x000000290b0b9c11 */ /* 0x000fe2000f8e18ff */
[----:B------:R-:W-:Y:S01]  /*47e0*/  ULEA UR6, UR52, UR6, 0xa ;  /* 0x0000000634067291 */ /* 0x000fe2000f8e503f */
[----:B0-----:R-:W0:Y:S03]  /*47f0*/  LDC R7, c[0x0][0x288] ;  /* 0x0000a200ff077b82 */ /* 0x001e260000000800 */
[----:B------:R-:W-:-:S05]  /*4800*/  @!P1 VIADD R11, R11, 0x28440 ;  /* 0x000284400b0b9836 */ /* 0x000fca0000000000 */
[----:B------:R-:W-:Y:S01]  /*4810*/  QGMMA.64x256x32.F32.E4M3.E4M3 R24, R188, gdesc[UR4], R24, gsb0 ;  /* 0x03e00004bc187df3 */ /* 0x000fe20008000818 */
[----:B------:R-:W-:Y:S01]  /*4820*/  UIADD3 UR6, UR6, 0x2, URZ ;  /* 0x0000000206067890 */ /* 0x000fe2000fffe03f */
[----:B------:R-:W-:Y:S01]  /*4830*/  @!P1 PRMT R11, RZ, 0x654, R11 ;  /* 0x00000654ff0b9816 */ /* 0x000fe2000000000b */
[----:B------:R-:W-:Y:S01]  /*4840*/  UMOV UR7, 0x80000020 ;  /* 0x8000002000077882 */ /* 0x000fe20000000000 */
[----:B--2---:R-:W-:-:S04]  /*4850*/  SHF.R.U32.HI R10, RZ, 0x7, R10 ;  /* 0x00000007ff0a7819 */ /* 0x004fc8000001160a */
[----:B------:R-:W-:Y:S01]  /*4860*/  IADD3 R10, -R10, 0xb, RZ ;  /* 0x0000000b0a0a7810 */ /* 0x000fe20007ffe1ff */
[----:B------:R-:W-:Y:S02]  /*4870*/  WARPGROUP.DEPBAR.LE gsb0, 0x0 ;  /* 0x00008000000079c5 */ /* 0x000fe40000010000 */
[----:B------:R-:W-:-:S15]  /*4880*/  WARPGROUP.ARRIVE ;  /* 0x00000000000079c5 */ /* 0x000fde0000000000 */
[----:B------:R-:W-:-:S02]  /*4890*/  NOP ;  /* 0x0000000000007918 */ /* 0x000fc40000000000 */
[----:B------:R-:W-:Y:S01]  /*48a0*/  QGMMA.64x256x32.F32.E4M3.E4M3 R24, R184, gdesc[UR4], R24, gsb0 ;  /* 0x03e00004b8187df3 */ /* 0x000fe20008000818 */
[----:B------:R-:W-:Y:S02]  /*48b0*/  @UP0 ULDC UR6, c[0x0][0x44c] ;  /* 0x0001130000060ab9 */ /* 0x000fe40000000800 */
[----:B------:R-:W-:Y:S01]  /*48c0*/  @P2 IMAD.HI.U32 R9, R12, UR6, RZ ;  /* 0x000000060c092c27 */ /* 0x000fe2000f8e00ff */
[----:B------:R-:W-:Y:S01]  /*48d0*/  @UP0 ULDC UR6, c[0x0][0x450] ;  /* 0x0001140000060ab9 */ /* 0x000fe20000000800 */
[----:B------:R-:W-:-:S03]  /*48e0*/  PLOP3.LUT P2, PT, PT, PT, UP1, 0x40, 0x0 ;  /* 0x000000000000781c */ /* 0x000fc60003f4e818 */
[----:B------:R-:W-:Y:S01]  /*48f0*/  @P3 SHF.R.U32.HI R12, RZ, UR6, R9 ;  /* 0x00000006ff0c3c19 */ /* 0x000fe20008011609 */
[----:B------:R-:W-:Y:S01]  /*4900*/  IMAD.SHL.U32 R9, R6, 0x40, RZ ;  /* 0x0000004006097824 */ /* 0x000fe200078e00ff */
[----:B------:R-:W-:-:S03]  /*4910*/  ULOP3.LUT UR6, URZ, UR54, URZ, 0x33, !UPT ;  /* 0x000000363f067292 */ /* 0x000fc6000f8e333f */
[----:B------:R-:W2:Y:S01]  /*4920*/  SHFL.IDX PT, R20, R12, RZ, 0x1c1f ;  /* 0x001c1fff0c147589 */ /* 0x000ea200000e0000 */
[----:B------:R-:W-:-:S05]  /*4930*/  IADD3 R13, -R9, 0x1, RZ ;  /* 0x00000001090d7810 */ /* 0x000fca0007ffe1ff */
[----:B------:R-:W-:-:S04]  /*4940*/  IMAD R13, R2, -0x2, R13 ;  /* 0xfffffffe020d7824 */ /* 0x000fc800078e020d */
[----:B-1----:R-:W-:-:S04]  /*4950*/  IMAD R14, R8, UR44, R13 ;  /* 0x0000002c080e7c24 */ /* 0x002fc8000f8e020d */
[----:B0-----:R-:W-:-:S04]  /*4960*/  IMAD.IADD R14, R14, 0x1, -R7 ;  /* 0x000000010e0e7824 */ /* 0x001fc800078e0a07 */
[C---:B------:R-:W-:Y:S02]  /*4970*/  VIADD R15, R14.reuse, UR55 ;  /* 0x000000370e0f7c36 */ /* 0x040fe40008000000 */
[----:B------:R-:W-:Y:S01]  /*4980*/  VIADD R21, R14, UR6 ;  /* 0x000000060e157c36 */ /* 0x000fe20008000000 */
[----:B------:R-:W-:Y:S02]  /*4990*/  WARPGROUP.DEPBAR.LE gsb0, 0x0 ;  /* 0x00008000000079c5 */ /* 0x000fe40000010000 */
[----:B------:R2:W-:Y:S06]  /*49a0*/  BAR.ARV R10, 0x100 ;  /* 0x0004000a0000751d */ /* 0x0005ec0000002000 */
[----:B------:R0:W-:Y:S01]  /*49b0*/  @!P1 SYNCS.ARRIVE.TRANS64.RED.A1T0 RZ, [R11+URZ], RZ ;  /* 0x000000ff0bff99a7 */ /* 0x0001e2000810043f */
[----:B--2---:R-:W-:-:S02]  /*49c0*/  IMAD.IADD R10, R21, 0x1, R20 ;  /* 0x00000001150a7824 */ /* 0x004fc400078e0214 */
[----:B0-----:R-:W-:Y:S01]  /*49d0*/  IMAD.IADD R11, R15, 0x1, R20 ;  /* 0x000000010f0b7824 */ /* 0x001fe200078e0214 */
[----:B------:R-:W-:Y:S06]  /*49e0*/  @P2 BRA `(.L_x_882) ;  /* 0x00000000005c2947 */ /* 0x000fec0003800000 */
[----:B------:R-:W-:Y:S01]  /*49f0*/  IMAD R14, R8, UR44, R20 ;  /* 0x0000002c080e7c24 */ /* 0x000fe2000f8e0214 */
[----:B------:R-:W-:Y:S03]  /*4a00*/  BSSY B0, `(.L_x_883) ;  /* 0x0000011000007945 */ /* 0x000fe60003800000 */
[----:B------:R-:W-:-:S05]  /*4a10*/  IMAD.IADD R14, R14, 0x1, -R7 ;  /* 0x000000010e0e7824 */ /* 0x000fca00078e0a07 */
[----:B------:R-:W-:-:S13]  /*4a20*/  ISETP.GT.AND P2, PT, R14, -0x1, PT ;  /* 0xffffffff0e00780c */ /* 0x000fda0003f44270 */
[----:B------:R-:W-:Y:S05]  /*4a30*/  @P2 BRA `(.L_x_884) ;  /* 0x0000000000202947 */ /* 0x000fea0003800000 */
[----:B------:R-:W-:Y:S01]  /*4a40*/  IMAD.U32 R184, RZ, RZ, UR53 ;  /* 0x00000035ffb87e24 */ /* 0x000fe2000f8e00ff */
[----:B------:R-:W-:-:S04]  /*4a50*/  LOP3.LUT R13, RZ, R14, RZ, 0x33, !PT ;  /* 0x0000000eff0d7212 */ /* 0x000fc800078e33ff */
[----:B------:R-:W-:-:S13]  /*4a60*/  ISETP.NE.AND P2, PT, R184, 0x1, PT ;  /* 0x00000001b800780c */ /* 0x000fda0003f45270 */
[----:B------:R-:W0:Y:S02]  /*4a70*/  @P2 LDC.64 R186, c[0x0][0x9e8] ;  /* 0x00027a00ffba2b82 */ /* 0x000e240000000a00 */
[----:B0-----:R-:W-:-:S05]  /*4a80*/  @P2 IMAD.HI.U32 R14, R13, R186, RZ ;  /* 0x000000ba0d0e2227 */ /* 0x001fca00078e00ff */
[----:B------:R-:W-:-:S04]  /*4a90*/  @P2 SHF.R.U32.HI R13, RZ, R187, R14 ;  /* 0x000000bbff0d2219 */ /* 0x000fc8000001160e */
[----:B------:R-:W-:Y:S01]  /*4aa0*/  LOP3.LUT R14, RZ, R13, RZ, 0x33, !PT ;  /* 0x0000000dff0e7212 */ /* 0x000fe200078e33ff */
[----:B------:R-:W-:Y:S06]  /*4ab0*/  BRA `(.L_x_885) ;  /* 0x0000000000147947 */ /* 0x000fec0003800000 */
.L_x_884:
[----:B------:R-:W-:-:S05]  /*4ac0*/  IMAD.U32 R184, RZ, RZ, UR53 ;  /* 0x00000035ffb87e24 */ /* 0x000fca000f8e00ff */
[----:B------:R-:W-:-:S13]  /*4ad0*/  ISETP.NE.AND P2, PT, R184, 0x1, PT ;  /* 0x00000001b800780c */ /* 0x000fda0003f45270 */
[----:B------:R-:W0:Y:S02]  /*4ae0*/  @P2 LDC.64 R186, c[0x0][0x9e8] ;  /* 0x00027a00ffba2b82 */ /* 0x000e240000000a00 */
[----:B0-----:R-:W-:-:S05]  /*4af0*/  @P2 IMAD.HI.U32 R20, R14, R186, RZ ;  /* 0x000000ba0e142227 */ /* 0x001fca00078e00ff */
[----:B------:R-:W-:-:S07]  /*4b00*/  @P2 SHF.R.U32.HI R14, RZ, R187, R20 ;  /* 0x000000bbff0e2219 */ /* 0x000fce0000011614 */
.L_x_885:
[----:B------:R-:W-:Y:S05]  /*4b10*/  BSYNC B0 ;  /* 0x0000000000007941 */ /* 0x000fea0003800000 */
.L_x_883:
[----:B------:R-:W-:-:S04]  /*4b20*/  IMAD R13, R14, R184, -R9 ;  /* 0x000000b80e0d7224 */ /* 0x000fc800078e0a09 */
[----:B------:R-:W-:-:S05]  /*4b30*/  IMAD R13, R2, -0x2, R13 ;  /* 0xfffffffe020d7824 */ /* 0x000fca00078e020d */
[----:B------:R-:W-:Y:S02]  /*4b40*/  VIADDMNMX R11, R13, R184, R11, PT ;  /* 0x000000b80d0b7246 */ /* 0x000fe4000380010b */
[----:B------:R-:W-:-:S07]  /*4b50*/  VIMNMX R10, R10, R13, !PT ;  /* 0x0000000d0a0a7248 */ /* 0x000fce0007fe0100 */
.L_x_882:
[----:B------:R-:W-:Y:S01]  /*4b60*/  ISETP.GT.AND P2, PT, R6, -0x1, PT ;  /* 0xffffffff0600780c */ /* 0x000fe20003f44270 */
[----:B------:R-:W0:Y:S03]  /*4b70*/  SHFL.IDX PT, R20, R12, 0x1, 0x1c1f ;  /* 0x003c1f000c147f89 */ /* 0x000e2600000e0000 */
[C---:B------:R-:W-:Y:S02]  /*4b80*/  ISETP.GT.AND P5, PT, R10.reuse, RZ, P2 ;  /* 0x000000ff0a00720c */ /* 0x040fe400017a4270 */
[C---:B------:R-:W-:Y:S02]  /*4b90*/  ISETP.GT.AND P4, PT, R10.reuse, 0x1, P2 ;  /* 0x000000010a00780c */ /* 0x040fe40001784270 */
[----:B------:R-:W-:Y:S02]  /*4ba0*/  ISETP.LT.OR P5, PT, R11, 0x1, P5 ;  /* 0x000000010b00780c */ /* 0x000fe40002fa1670 */
[----:B------:R-:W-:-:S02]  /*4bb0*/  ISETP.GT.AND P6, PT, R10, 0x8, P2 ;  /* 0x000000080a00780c */ /* 0x000fc400017c4270 */
[----:B------:R-:W-:Y:S02]  /*4bc0*/  FSEL R13, R152, -INF , !P5 ;  /* 0xff800000980d7808 */ /* 0x000fe40006800000 */
[C---:B------:R-:W-:Y:S02]  /*4bd0*/  ISETP.GT.AND P5, PT, R10.reuse, 0x10, P2 ;  /* 0x000000100a00780c */ /* 0x040fe400017a4270 */
[----:B------:R-:W-:Y:S02]  /*4be0*/  ISETP.GT.AND P3, PT, R10, 0x9, P2 ;  /* 0x000000090a00780c */ /* 0x000fe40001764270 */
[C---:B------:R-:W-:Y:S02]  /*4bf0*/  ISETP.LT.OR P5, PT, R11.reuse, 0x11, P5 ;  /* 0x000000110b00780c */ /* 0x040fe40002fa1670 */
[----:B------:R-:W-:Y:S02]  /*4c00*/  ISETP.LT.OR P4, PT, R11, 0x2, P4 ;  /* 0x000000020b00780c */ /* 0x000fe40002781670 */
[----:B------:R-:W-:-:S02]  /*4c10*/  FSEL R160, R160, -INF , !P5 ;  /* 0xff800000a0a07808 */ /* 0x000fc40006800000 */
[----:B------:R-:W-:Y:S01]  /*4c20*/  ISETP.GT.AND P5, PT, R10, 0x20, P2 ;  /* 0x000000200a00780c */ /* 0x000fe200017a4270 */
[--C-:B0-----:R-:W-:Y:S01]  /*4c30*/  IMAD.IADD R12, R15, 0x1, R20.reuse ;  /* 0x000000010f0c7824 */ /* 0x101fe200078e0214 */
[----:B------:R-:W-:Y:S01]  /*4c40*/  ISETP.LT.OR P6, PT, R11, 0x9, P6 ;  /* 0x000000090b00780c */ /* 0x000fe200037c1670 */
[----:B------:R-:W-:Y:S01]  /*4c50*/  IMAD.IADD R14, R21, 0x1, R20 ;  /* 0x00000001150e7824 */ /* 0x000fe200078e0214 */
[C---:B------:R-:W-:Y:S02]  /*4c60*/  ISETP.LT.OR P3, PT, R11.reuse, 0xa, P3 ;  /* 0x0000000a0b00780c */ /* 0x040fe40001f61670 */
[----:B------:R-:W-:Y:S02]  /*4c70*/  ISETP.LT.OR P5, PT, R11, 0x21, P5 ;  /* 0x000000210b00780c */ /* 0x000fe40002fa1670 */
[----:B------:R-:W-:Y:S02]  /*4c80*/  FSEL R153, R153, -INF , !P4 ;  /* 0xff80000099997808 */ /* 0x000fe40006000000 */
[----:B------:R-:W-:-:S02]  /*4c90*/  FSEL R156, R156, -INF , !P6 ;  /* 0xff8000009c9c7808 */ /* 0x000fc40007000000 */
[----:B------:R-:W-:Y:S02]  /*4ca0*/  FSEL R157, R157, -INF , !P3 ;  /* 0xff8000009d9d7808 */ /* 0x000fe40005800000 */
[C---:B------:R-:W-:Y:S02]  /*4cb0*/  ISETP.GT.AND P4, PT, R10.reuse, 0x11, P2 ;  /* 0x000000110a00780c */ /* 0x040fe40001784270 */
[C---:B------:R-:W-:Y:S02]  /*4cc0*/  ISETP.GT.AND P6, PT, R10.reuse, 0x18, P2 ;  /* 0x000000180a00780c */ /* 0x040fe400017c4270 */
[----:B------:R-:W-:Y:S02]  /*4cd0*/  ISETP.GT.AND P3, PT, R10, 0x19, P2 ;  /* 0x000000190a00780c */ /* 0x000fe40001764270 */
[----:B------:R-:W-:Y:S02]  /*4ce0*/  FSEL R168, R168, -INF , !P5 ;  /* 0xff800000a8a87808 */ /* 0x000fe40006800000 */
[----:B------:R-:W-:-:S02]  /*4cf0*/  ISETP.GT.AND P5, PT, R10, 0x30, P2 ;  /* 0x000000300a00780c */ /* 0x000fc400017a4270 */
[C---:B------:R-:W-:Y:S02]  /*4d00*/  ISETP.LT.OR P4, PT, R11.reuse, 0x12, P4 ;  /* 0x000000120b00780c */ /* 0x040fe40002781670 */
[C---:B------:R-:W-:Y:S02]  /*4d10*/  ISETP.LT.OR P6, PT, R11.reuse, 0x19, P6 ;  /* 0x000000190b00780c */ /* 0x040fe400037c1670 */
        /* <DEDUP_REMOVED lines=9> */
[----:B------:R-:W-:-:S02]  /*4db0*/  PLOP3.LUT P5, PT, PT, PT, UP1, 0x40, 0x0 ;  /* 0x000000000000781c */ /* 0x000fc40003fae818 */
[C---:B------:R-:W-:Y:S02]  /*4dc0*/  ISETP.LT.OR P4, PT, R11.reuse, 0x22, P4 ;  /* 0x000000220b00780c */ /* 0x040fe40002781670 */
[C---:B------:R-:W-:Y:S02]  /*4dd0*/  ISETP.LT.OR P6, PT, R11.reuse, 0x29, P6 ;  /* 0x000000290b00780c */ /* 0x040fe400037c1670 */
[----:B------:R-:W-:Y:S02]  /*4de0*/  ISETP.LT.OR P3, PT, R11, 0x2a, P3 ;  /* 0x0000002a0b00780c */ /* 0x000fe40001f61670 */
[----:B------:R-:W-:Y:S02]  /*4df0*/  FSEL R169, R169, -INF , !P4 ;  /* 0xff800000a9a97808 */ /* 0x000fe40006000000 */
[----:B------:R-:W-:Y:S02]  /*4e00*/  FSEL R172, R172, -INF , !P6 ;  /* 0xff800000acac7808 */ /* 0x000fe40007000000 */
[----:B------:R-:W-:-:S02]  /*4e10*/  FSEL R173, R173, -INF , !P3 ;  /* 0xff800000adad7808 */ /* 0x000fc40005800000 */
[C---:B------:R-:W-:Y:S02]  /*4e20*/  ISETP.GT.AND P4, PT, R10.reuse, 0x31, P2 ;  /* 0x000000310a00780c */ /* 0x040fe40001784270 */
[C---:B------:R-:W-:Y:S02]  /*4e30*/  ISETP.GT.AND P6, PT, R10.reuse, 0x38, P2 ;  /* 0x000000380a00780c */ /* 0x040fe400017c4270 */
[----:B------:R-:W-:Y:S02]  /*4e40*/  ISETP.GT.AND P3, PT, R10, 0x39, P2 ;  /* 0x000000390a00780c */ /* 0x000fe40001764270 */
[C---:B------:R-:W-:Y:S02]  /*4e50*/  ISETP.LT.OR P4, PT, R11.reuse, 0x32, P4 ;  /* 0x000000320b00780c */ /* 0x040fe40002781670 */
[C---:B------:R-:W-:Y:S02]  /*4e60*/  ISETP.LT.OR P6, PT, R11.reuse, 0x39, P6 ;  /* 0x000000390b00780c */ /* 0x040fe400037c1670 */
[----:B------:R-:W-:-:S02]  /*4e70*/  ISETP.LT.OR P3, PT, R11, 0x3a, P3 ;  /* 0x0000003a0b00780c */ /* 0x000fc40001f61670 */
[----:B------:R-:W-:Y:S02]  /*4e80*/  FSEL R177, R177, -INF , !P4 ;  /* 0xff800000b1b17808 */ /* 0x000fe40006000000 */
[----:B------:R-:W-:Y:S02]  /*4e90*/  FSEL R180, R180, -INF , !P6 ;  /* 0xff800000b4b47808 */ /* 0x000fe40007000000 */
[----:B------:R-:W-:Y:S01]  /*4ea0*/  FSEL R181, R181, -INF , !P3 ;  /* 0xff800000b5b57808 */ /* 0x000fe20005800000 */
        /* <DEDUP_REMOVED lines=14> */
.L_x_888:
[----:B------:R-:W-:-:S05]  /*4f90*/  IMAD.U32 R20, RZ, RZ, UR53 ;  /* 0x00000035ff147e24 */ /* 0x000fca000f8e00ff */
[----:B------:R-:W-:-:S13]  /*4fa0*/  ISETP.NE.AND P3, PT, R20, 0x1, PT ;  /* 0x000000011400780c */ /* 0x000fda0003f65270 */
[----:B------:R-:W0:Y:S02]  /*4fb0*/  @P3 LDC.64 R10, c[0x0][0x9e8] ;  /* 0x00027a00ff0a3b82 */ /* 0x000e240000000a00 */
[----:B0-----:R-:W-:-:S05]  /*4fc0*/  @P3 IMAD.HI.U32 R10, R15, R10, RZ ;  /* 0x0000000a0f0a3227 */ /* 0x001fca00078e00ff */
[----:B------:R-:W-:-:S07]  /*4fd0*/  @P3 SHF.R.U32.HI R15, RZ, R11, R10 ;  /* 0x0000000bff0f3219 */ /* 0x000fce000001160a */
.L_x_889:
[----:B------:R-:W-:Y:S05]  /*4fe0*/  BSYNC B0 ;  /* 0x0000000000007941 */ /* 0x000fea0003800000 */
.L_x_887:
[----:B------:R-:W-:-:S04]  /*4ff0*/  IMAD R9, R15, R20, -R9 ;  /* 0x000000140f097224 */ /* 0x000fc800078e0a09 */
[----:B------:R-:W-:-:S05]  /*5000*/  IMAD R9, R2, -0x2, R9 ;  /* 0xfffffffe02097824 */ /* 0x000fca00078e0209 */
[----:B------:R-:W-:Y:S02]  /*5010*/  VIADDMNMX R12, R9, R20, R12, PT ;  /* 0x00000014090c7246 */ /* 0x000fe4000380010c */
[----:B------:R-:W-:-:S07]  /*5020*/  VIMNMX R14, R14, R9, !PT ;  /* 0x000000090e0e7248 */ /* 0x000fce0007fe0100 */
.L_x_886:
[----:B------:R-:W-:Y:S02]  /*5030*/  FMNMX.FTZ R10, R13, R4, !PT ;  /* 0x000000040d0a7209 */ /* 0x000fe40007810000 */
[----:B------:R-:W-:Y:S02]  /*5040*/  ISETP.GT.AND P3, PT, R14, 0x1, P2 ;  /* 0x000000010e00780c */ /* 0x000fe40001764270 */
[----:B------:R-:W-:Y:S02]  /*5050*/  FMNMX.FTZ R9, R153, R10, !PT ;  /* 0x0000000a99097209 */ /* 0x000fe40007810000 */
[----:B------:R-:W-:Y:S02]  /*5060*/  ISETP.LT.OR P3, PT, R12, 0x2, P3 ;  /* 0x000000020c00780c */ /* 0x000fe40001f61670 */
[----:B------:R-:W-:Y:S02]  /*5070*/  FMNMX.FTZ R10, R156, R9, !PT ;  /* 0x000000099c0a7209 */ /* 0x000fe40007810000 */
[----:B------:R-:W-:-:S02]  /*5080*/  FSEL R155, R155, -INF , !P3 ;  /* 0xff8000009b9b7808 */ /* 0x000fc40005800000 */
[----:B------:R-:W-:Y:S02]  /*5090*/  FMNMX.FTZ R9, R157, R10, !PT ;  /* 0x0000000a9d097209 */ /* 0x000fe40007810000 */
[----:B------:R-:W-:Y:S02]  /*50a0*/  ISETP.GT.AND P3, PT, R14, RZ, P2 ;  /* 0x000000ff0e00720c */ /* 0x000fe40001764270 */
[----:B------:R-:W-:Y:S02]  /*50b0*/  FMNMX.FTZ R10, R160, R9, !PT ;  /* 0x00000009a00a7209 */ /* 0x000fe40007810000 */
[----:B------:R-:W-:Y:S02]  /*50c0*/  ISETP.LT.OR P3, PT, R12, 0x1, P3 ;  /* 0x000000010c00780c */ /* 0x000fe40001f61670 */
[----:B------:R-:W-:Y:S02]  /*50d0*/  FMNMX.FTZ R9, R161, R10, !PT ;  /* 0x0000000aa1097209 */ /* 0x000fe40007810000 */
[----:B------:R-:W-:-:S02]  /*50e0*/  ISETP.GT.AND P5, PT, R14, 0x8, P2 ;  /* 0x000000080e00780c */ /* 0x000fc400017a4270 */
[----:B------:R-:W-:Y:S02]  /*50f0*/  FMNMX.FTZ R10, R164, R9, !PT ;  /* 0x00000009a40a7209 */ /* 0x000fe40007810000 */
[----:B------:R-:W-:Y:S02]  /*5100*/  FSEL R154, R154, -INF , !P3 ;  /* 0xff8000009a9a7808 */ /* 0x000fe40005800000 */
[----:B------:R-:W-:Y:S02]  /*5110*/  FMNMX.FTZ R9, R165, R10, !PT ;  /* 0x0000000aa5097209 */ /* 0x000fe40007810000 */
[----:B------:R-:W-:Y:S02]  /*5120*/  ISETP.GT.AND P6, PT, R14, 0x9, P2 ;  /* 0x000000090e00780c */ /* 0x000fe400017c4270 */
[----:B------:R-:W-:Y:S02]  /*5130*/  FMNMX.FTZ R10, R168, R9, !PT ;  /* 0x00000009a80a7209 */ /* 0x000fe40007810000 */
[----:B------:R-:W-:-:S02]  /*5140*/  ISETP.GT.AND P4, PT, R14, 0x10, P2 ;  /* 0x000000100e00780c */ /* 0x000fc40001784270 */
[----:B------:R-:W-:Y:S02]  /*5150*/  FMNMX.FTZ R9, R169, R10, !PT ;  /* 0x0000000aa9097209 */ /* 0x000fe40007810000 */
[----:B------:R-:W-:Y:S02]  /*5160*/  ISETP.LT.OR P5, PT, R12, 0x9, P5 ;  /* 0x000000090c00780c */ /* 0x000fe40002fa1670 */
[----:B------:R-:W-:Y:S02]  /*5170*/  FMNMX.FTZ R10, R172, R9, !PT ;  /* 0x00000009ac0a7209 */ /* 0x000fe40007810000 */
[----:B------:R-:W-:Y:S02]  /*5180*/  ISETP.LT.OR P6, PT, R12, 0xa, P6 ;  /* 0x0000000a0c00780c */ /* 0x000fe400037c1670 */
[----:B------:R-:W-:Y:S02]  /*5190*/  FMNMX.FTZ R9, R173, R10, !PT ;  /* 0x0000000aad097209 */ /* 0x000fe40007810000 */
[----:B------:R-:W-:-:S02]  /*51a0*/  FSEL R158, R158, -INF , !P5 ;  /* 0xff8000009e9e7808 */ /* 0x000fc40006800000 */
[----:B------:R-:W-:Y:S02]  /*51b0*/  FMNMX.FTZ R10, R176, R9, !PT ;  /* 0x00000009b00a7209 */ /* 0x000fe40007810000 */
[----:B------:R-:W-:Y:S02]  /*51c0*/  ISETP.LT.OR P4, PT, R12, 0x11, P4 ;  /* 0x000000110c00780c */ /* 0x000fe40002781670 */
[----:B------:R-:W-:Y:S02]  /*51d0*/  FMNMX.FTZ R9, R177, R10, !PT ;  /* 0x0000000ab1097209 */ /* 0x000fe40007810000 */
[----:B------:R-:W-:Y:S02]  /*51e0*/  ISETP.GT.AND P5, PT, R14, 0x11, P2 ;  /* 0x000000110e00780c */ /* 0x000fe400017a4270 */
[----:B------:R-:W-:Y:S02]  /*51f0*/  FMNMX.FTZ R10, R180, R9, !PT ;  /* 0x00000009b40a7209 */ /* 0x000fe40007810000 */
[----:B------:R-:W-:-:S02]  /*5200*/  FSEL R159, R159, -INF , !P6 ;  /* 0xff8000009f9f7808 */ /* 0x000fc40007000000 */
[----:B------:R-:W-:Y:S02]  /*5210*/  FMNMX.FTZ R10, R181, R10, !PT ;  /* 0x0000000ab50a7209 */ /* 0x000fe40007810000 */
[----:B------:R-:W-:Y:S02]  /*5220*/  FSEL R162, R162, -INF , !P4 ;  /* 0xff800000a2a27808 */ /* 0x000fe40006000000 */
[C---:B------:R-:W-:Y:S01]  /*5230*/  ISETP.GT.AND P4, PT, R14.reuse, 0x19, P2 ;  /* 0x000000190e00780c */ /* 0x040fe20001784270 */
[----:B------:R-:W0:Y:S01]  /*5240*/  SHFL.BFLY PT, R9, R10, 0x2, 0x1f ;  /* 0x0c401f000a097f89 */ /* 0x000e2200000e0000 */
[----:B------:R-:W-:Y:S02]  /*5250*/  ISETP.GT.AND P6, PT, R14, 0x18, P2 ;  /* 0x000000180e00780c */ /* 0x000fe400017c4270 */
[C---:B------:R-:W-:Y:S02]  /*5260*/  ISETP.LT.OR P5, PT, R12.reuse, 0x12, P5 ;  /* 0x000000120c00780c */ /* 0x040fe40002fa1670 */
[----:B------:R-:W-:-:S02]  /*5270*/  ISETP.LT.OR P4, PT, R12, 0x1a, P4 ;  /* 0x0000001a0c00780c */ /* 0x000fc40002781670 */
[----:B------:R-:W-:Y:S02]  /*5280*/  ISETP.LT.OR P6, PT, R12, 0x19, P6 ;  /* 0x000000190c00780c */ /* 0x000fe400037c1670 */
[----:B------:R-:W-:Y:S02]  /*5290*/  FSEL R163, R163, -INF , !P5 ;  /* 0xff800000a3a37808 */ /* 0x000fe40006800000 */
[----:B------:R-:W-:Y:S02]  /*52a0*/  FSEL R167, R167, -INF , !P4 ;  /* 0xff800000a7a77808 */ /* 0x000fe40006000000 */
[----:B------:R-:W-:Y:S02]  /*52b0*/  ISETP.GT.AND P3, PT, R14, 0x20, P2 ;  /* 0x000000200e00780c */ /* 0x000fe40001764270 */
[----:B------:R-:W-:Y:S02]  /*52c0*/  FSEL R166, R166, -INF , !P6 ;  /* 0xff800000a6a67808 */ /* 0x000fe40007000000 */
[----:B------:R-:W-:-:S02]  /*52d0*/  ISETP.GT.AND P5, PT, R14, 0x21, P2 ;  /* 0x000000210e00780c */ /* 0x000fc400017a4270 */
[----:B------:R-:W-:Y:S02]  /*52e0*/  ISETP.LT.OR P3, PT, R12, 0x21, P3 ;  /* 0x000000210c00780c */ /* 0x000fe40001f61670 */
[----:B------:R-:W-:Y:S02]  /*52f0*/  ISETP.GT.AND P6, PT, R14, 0x28, P2 ;  /* 0x000000280e00780c */ /* 0x000fe400017c4270 */
[----:B------:R-:W-:Y:S02]  /*5300*/  ISETP.LT.OR P5, PT, R12, 0x22, P5 ;  /* 0x000000220c00780c */ /* 0x000fe40002fa1670 */
[----:B0-----:R-:W-:Y:S02]  /*5310*/  FMNMX.FTZ R11, R10, R9, !PT ;  /* 0x000000090a0b7209 */ /* 0x001fe40007810000 */
[----:B------:R-:W-:Y:S02]  /*5320*/  FMNMX.FTZ R10, R154, R5, !PT ;  /* 0x000000059a0a7209 */ /* 0x000fe40007810000 */
[----:B------:R-:W-:Y:S01]  /*5330*/  FSEL R170, R170, -INF , !P3 ;  /* 0xff800000aaaa7808 */ /* 0x000fe20005800000 */
[----:B------:R-:W0:Y:S01]  /*5340*/  SHFL.BFLY PT, R20, R11, 0x1, 0x1f ;  /* 0x0c201f000b147f89 */ /* 0x000e2200000e0000 */
[----:B------:R-:W-:-:S02]  /*5350*/  ISETP.GT.AND P3, PT, R14, 0x29, P2 ;  /* 0x000000290e00780c */ /* 0x000fc40001764270 */
[----:B------:R-:W-:Y:S02]  /*5360*/  FSEL R171, R171, -INF , !P5 ;  /* 0xff800000abab7808 */ /* 0x000fe40006800000 */
[C---:B------:R-:W-:Y:S02]  /*5370*/  ISETP.LT.OR P6, PT, R12.reuse, 0x29, P6 ;  /* 0x000000290c00780c */ /* 0x040fe400037c1670 */
[----:B------:R-:W-:Y:S02]  /*5380*/  ISETP.LT.OR P3, PT, R12, 0x2a, P3 ;  /* 0x0000002a0c00780c */ /* 0x000fe40001f61670 */
[----:B------:R-:W-:Y:S02]  /*5390*/  ISETP.GT.AND P5, PT, R14, 0x30, P2 ;  /* 0x000000300e00780c */ /* 0x000fe400017a4270 */
[----:B------:R-:W-:Y:S02]  /*53a0*/  FSEL R174, R174, -INF , !P6 ;  /* 0xff800000aeae7808 */ /* 0x000fe40007000000 */
[----:B------:R-:W-:-:S02]  /*53b0*/  FSEL R175, R175, -INF , !P3 ;  /* 0xff800000afaf7808 */ /* 0x000fc40005800000 */
[C---:B------:R-:W-:Y:S02]  /*53c0*/  ISETP.GT.AND P6, PT, R14.reuse, 0x31, P2 ;  /* 0x000000310e00780c */ /* 0x040fe400017c4270 */
[C---:B------:R-:W-:Y:S02]  /*53d0*/  ISETP.GT.AND P3, PT, R14.reuse, 0x38, P2 ;  /* 0x000000380e00780c */ /* 0x040fe40001764270 */
[----:B------:R-:W-:Y:S02]  /*53e0*/  ISETP.GT.AND P2, PT, R14, 0x39, P2 ;  /* 0x000000390e00780c */ /* 0x000fe40001744270 */
[C---:B------:R-:W-:Y:S02]  /*53f0*/  ISETP.LT.OR P5, PT, R12.reuse, 0x31, P5 ;  /* 0x000000310c00780c */ /* 0x040fe40002fa1670 */
[----:B------:R-:W-:Y:S02]  /*5400*/  ISETP.LT.OR P6, PT, R12, 0x32, P6 ;  /* 0x000000320c00780c */ /* 0x000fe400037c1670 */
[----:B0-----:R-:W-:Y:S01]  /*5410*/  FMNMX.FTZ R9, R11, R20, !PT ;  /* 0x000000140b097209 */ /* 0x001fe20007810000 */
[----:B------:R-:W-:Y:S01]  /*5420*/  IMAD.U32 R20, RZ, RZ, UR37 ;  /* 0x00000025ff147e24 */ /* 0x000fe2000f8e00ff */
[----:B------:R-:W-:-:S02]  /*5430*/  FMNMX.FTZ R11, R155, R10, !PT ;  /* 0x0000000a9b0b7209 */ /* 0x000fc40007810000 */
[C---:B------:R-:W-:Y:S01]  /*5440*/  FSETP.NEU.FTZ.AND P4, PT, R9.reuse, -INF , PT ;  /* 0xff8000000900780b */ /* 0x040fe20003f9d000 */
[----:B------:R-:W-:-:S01]  /*5450*/  FFMA.FTZ R20, R9, R20, -8 ;  /* 0xc100000009147423 */ /* 0x000fc20000010014 */
[----:B------:R-:W-:Y:S02]  /*5460*/  FMNMX.FTZ R10, R158, R11, !PT ;  /* 0x0000000b9e0a7209 */ /* 0x000fe40007810000 */
[----:B------:R-:W-:Y:S02]  /*5470*/  FSEL R178, R178, -INF , !P5 ;  /* 0xff800000b2b27808 */ /* 0x000fe40006800000 */
[----:B------:R-:W-:Y:S02]  /*5480*/  FMNMX.FTZ R11, R159, R10, !PT ;  /* 0x0000000a9f0b7209 */ /* 0x000fe40007810000 */
[----:B------:R-:W-:Y:S02]  /*5490*/  FSEL R20, R20, RZ, P4 ;  /* 0x000000ff14147208 */ /* 0x000fe40002000000 */
[----:B------:R-:W-:-:S02]  /*54a0*/  FMNMX.FTZ R10, R162, R11, !PT ;  /* 0x0000000ba20a7209 */ /* 0x000fc40007810000 */
[----:B------:R-:W-:Y:S01]  /*54b0*/  ISETP.LT.OR P3, PT, R12, 0x39, P3 ;  /* 0x000000390c00780c */ /* 0x000fe20001f61670 */
[--C-:B------:R-:W-:Y:S01]  /*54c0*/  FFMA.FTZ R153, R153, UR37, -R20.reuse ;  /* 0x0000002599997c23 */ /* 0x100fe20008010814 */
[----:B------:R-:W-:Y:S01]  /*54d0*/  FMNMX.FTZ R11, R163, R10, !PT ;  /* 0x0000000aa30b7209 */ /* 0x000fe20007810000 */
[--C-:B------:R-:W-:Y:S01]  /*54e0*/  FFMA.FTZ R152, R165, UR37, -R20.reuse ;  /* 0x00000025a5987c23 */ /* 0x100fe20008010814 */
[----:B------:R-:W-:Y:S01]  /*54f0*/  FSEL R179, R179, -INF , !P6 ;  /* 0xff800000b3b37808 */ /* 0x000fe20007000000 */
[--C-:B------:R-:W-:Y:S01]  /*5500*/  FFMA.FTZ R165, R169, UR37, -R20.reuse ;  /* 0x00000025a9a57c23 */ /* 0x100fe20008010814 */
[----:B------:R-:W-:Y:S01]  /*5510*/  FMNMX.FTZ R10, R166, R11, !PT ;  /* 0x0000000ba60a7209 */ /* 0x000fe20007810000 */
[--C-:B------:R-:W-:Y:S01]  /*5520*/  FFMA.FTZ R11, R13, UR37, -R20.reuse ;  /* 0x000000250d0b7c23 */ /* 0x100fe20008010814 */
[----:B------:R-:W-:Y:S01]  /*5530*/  ISETP.LT.OR P2, PT, R12, 0x3a, P2 ;  /* 0x0000003a0c00780c */ /* 0x000fe20001741670 */
[--C-:B------:R-:W-:Y:S01]  /*5540*/  FFMA.FTZ R12, R157, UR37, -R20.reuse ;  /* 0x000000259d0c7c23 */ /* 0x100fe20008010814 */
[----:B------:R-:W-:Y:S01]  /*5550*/  FMNMX.FTZ R13, R167, R10, !PT ;  /* 0x0000000aa70d7209 */ /* 0x000fe20007810000 */
[--C-:B------:R-:W-:Y:S01]  /*5560*/  FFMA.FTZ R21, R164, UR37, -R20.reuse ;  /* 0x00000025a4157c23 */ /* 0x100fe20008010814 */
[----:B------:R-:W-:Y:S01]  /*5570*/  FSEL R182, R182, -INF , !P3 ;  /* 0xff800000b6b67808 */ /* 0x000fe20005800000 */
[--C-:B------:R-:W-:Y:S01]  /*5580*/  FFMA.FTZ R164, R177, UR37, -R20.reuse ;  /* 0x00000025b1a47c23 */ /* 0x100fe20008010814 */
[----:B------:R-:W-:Y:S01]  /*5590*/  FMNMX.FTZ R10, R170, R13, !PT ;  /* 0x0000000daa0a7209 */ /* 0x000fe20007810000 */
[----:B------:R-:W-:Y:S01]  /*55a0*/  FFMA.FTZ R181, R181, UR37, -R20 ;  /* 0x00000025b5b57c23 */ /* 0x000fe20008010814 */
[----:B------:R-:W-:Y:S01]  /*55b0*/  FSEL R183, R183, -INF , !P2 ;  /* 0xff800000b7b77808 */ /* 0x000fe20005000000 */
[----:B------:R-:W-:Y:S01]  /*55c0*/  MUFU.EX2 R11, R11 ;  /* 0x0000000b000b7308 */ /* 0x000fe20000000800 */
[----:B------:R-:W-:-:S04]  /*55d0*/  FMNMX.FTZ R13, R171, R10, !PT ;  /* 0x0000000aab0d7209 */ /* 0x000fc80007810000 */
[----:B------:R-:W-:Y:S01]  /*55e0*/  FMNMX.FTZ R14, R174, R13, !PT ;  /* 0x0000000dae0e7209 */ /* 0x000fe20007810000 */
[----:B------:R-:W-:-:S01]  /*55f0*/  FFMA.FTZ R13, R156, UR37, -R20 ;  /* 0x000000259c0d7c23 */ /* 0x000fc20008010814 */
[----:B------:R-:W-:Y:S01]  /*5600*/  FFMA.FTZ R156, R160, UR37, -R20 ;  /* 0x00000025a09c7c23 */ /* 0x000fe20008010814 */
[----:B------:R0:W-:Y:S01]  /*5610*/  MUFU.EX2 R10, R153 ;  /* 0x00000099000a7308 */ /* 0x0001e20000000800 */
[----:B------:R-:W-:-:S04]  /*5620*/  FMNMX.FTZ R15, R175, R14, !PT ;  /* 0x0000000eaf0f7209 */ /* 0x000fc80007810000 */
[----:B------:R-:W-:-:S03]  /*5630*/  FMNMX.FTZ R14, R178, R15, !PT ;  /* 0x0000000fb20e7209 */ /* 0x000fc60007810000 */
[----:B------:R-:W-:Y:S01]  /*5640*/  MUFU.EX2 R13, R13 ;  /* 0x0000000d000d7308 */ /* 0x000fe20000000800 */
[----:B------:R-:W-:Y:S01]  /*5650*/  FMNMX.FTZ R15, R179, R14, !PT ;  /* 0x0000000eb30f7209 */ /* 0x000fe20007810000 */
[----:B0-----:R-:W-:-:S03]  /*5660*/  FFMA.FTZ R153, R168, UR37, -R20 ;  /* 0x00000025a8997c23 */ /* 0x001fc60008010814 */
[----:B------:R-:W-:Y:S01]  /*5670*/  FMNMX.FTZ R14, R182, R15, !PT ;  /* 0x0000000fb60e7209 */ /* 0x000fe20007810000 */
[----:B------:R-:W-:-:S01]  /*5680*/  FFMA.FTZ R15, R161, UR37, -R20 ;  /* 0x00000025a10f7c23 */ /* 0x000fc20008010814 */
[----:B------:R-:W-:Y:S01]  /*5690*/  FFMA.FTZ R161, R176, UR37, -R20 ;  /* 0x00000025b0a17c23 */ /* 0x000fe20008010814 */
[----:B------:R-:W-:Y:S01]  /*56a0*/  MUFU.EX2 R12, R12 ;  /* 0x0000000c000c7308 */ /* 0x000fe20000000800 */
[----:B------:R-:W-:-:S05]  /*56b0*/  FMNMX.FTZ R157, R183, R14, !PT ;  /* 0x0000000eb79d7209 */ /* 0x000fca0007810000 */
[----:B------:R-:W0:Y:S02]  /*56c0*/  SHFL.BFLY PT, R160, R157, 0x2, 0x1f ;  /* 0x0c401f009da07f89 */ /* 0x000e2400000e0000 */
[----:B------:R-:W-:Y:S08]  /*56d0*/  MUFU.EX2 R14, R156 ;  /* 0x0000009c000e7308 */ /* 0x000ff00000000800 */
[----:B------:R1:W-:Y:S08]  /*56e0*/  MUFU.EX2 R156, R165 ;  /* 0x000000a5009c7308 */ /* 0x0003f00000000800 */
[----:B------:R-:W-:Y:S01]  /*56f0*/  MUFU.EX2 R15, R15 ;  /* 0x0000000f000f7308 */ /* 0x000fe20000000800 */
[----:B-1----:R-:W-:-:S01]  /*5700*/  FFMA.FTZ R165, R180, UR37, -R20 ;  /* 0x00000025b4a57c23 */ /* 0x002fc20008010814 */
[----:B0-----:R-:W-:Y:S01]  /*5710*/  FMNMX.FTZ R168, R157, R160, !PT ;  /* 0x000000a09da87209 */ /* 0x001fe20007810000 */
[----:B------:R-:W-:-:S01]  /*5720*/  FFMA.FTZ R157, R172, UR37, -R20 ;  /* 0x00000025ac9d7c23 */ /* 0x000fc20008010814 */
[----:B------:R-:W-:Y:S01]  /*5730*/  FFMA.FTZ R160, R173, UR37, -R20 ;  /* 0x00000025ada07c23 */ /* 0x000fe20008010814 */
[----:B------:R-:W-:-:S03]  /*5740*/  FSEL R173, R9, RZ, P4 ;  /* 0x000000ff09ad7208 */ /* 0x000fc60002000000 */
[----:B------:R-:W-:Y:S01]  /*5750*/  MUFU.EX2 R21, R21 ;  /* 0x0000001500157308 */ /* 0x000fe20000000800 */
[----:B------:R-:W0:Y:S01]  /*5760*/  SHFL.BFLY PT, R169, R168, 0x1, 0x1f ;  /* 0x0c201f00a8a97f89 */ /* 0x000e2200000e0000 */
[----:B------:R-:W-:-:S04]  /*5770*/  FADD.FTZ R173, -R173, R4 ;  /* 0x00000004adad7221 */ /* 0x000fc80000010100 */
[----:B------:R-:W-:Y:S02]  /*5780*/  FMUL.FTZ R172, R173, UR37 ;  /* 0x00000025adac7c20 */ /* 0x000fe40008410000 */
[----:B------:R-:W-:Y:S08]  /*5790*/  MUFU.EX2 R152, R152 ;  /* 0x0000009800987308 */ /* 0x000ff00000000800 */
[----:B------:R-:W1:Y:S01]  /*57a0*/  MUFU.EX2 R172, R172 ;  /* 0x000000ac00ac7308 */ /* 0x000e620000000800 */
[----:B0-----:R-:W-:Y:S01]  /*57b0*/  FMNMX.FTZ R20, R168, R169, !PT ;  /* 0x000000a9a8147209 */ /* 0x001fe20007810000 */
[----:B------:R-:W-:-:S06]  /*57c0*/  IMAD.U32 R169, RZ, RZ, UR37 ;  /* 0x00000025ffa97e24 */ /* 0x000fcc000f8e00ff */
[----:B------:R-:W-:Y:S01]  /*57d0*/  MUFU.EX2 R153, R153 ;  /* 0x0000009900997308 */ /* 0x000fe20000000800 */
[C---:B------:R-:W-:Y:S01]  /*57e0*/  FSETP.NEU.FTZ.AND P2, PT, R20.reuse, -INF , PT ;  /* 0xff8000001400780b */ /* 0x040fe20003f5d000 */
[----:B------:R-:W-:-:S03]  /*57f0*/  FFMA.FTZ R168, R20, R169, -8 ;  /* 0xc100000014a87423 */ /* 0x000fc600000100a9 */
[----:B------:R-:W-:Y:S02]  /*5800*/  FSEL R176, R20, RZ, P2 ;  /* 0x000000ff14b07208 */ /* 0x000fe40001000000 */
[----:B------:R-:W-:Y:S01]  /*5810*/  FSEL R168, R168, RZ, P2 ;  /* 0x000000ffa8a87208 */ /* 0x000fe20001000000 */
[----:B------:R-:W-:Y:S02]  /*5820*/  MUFU.EX2 R157, R157 ;  /* 0x0000009d009d7308 */ /* 0x000fe40000000800 */
[----:B------:R-:W-:-:S02]  /*5830*/  FADD.FTZ R176, -R176, R5 ;  /* 0x00000005b0b07221 */ /* 0x000fc40000010100 */
[--C-:B------:R-:W-:Y:S01]  /*5840*/  FFMA.FTZ R154, R154, UR37, -R168.reuse ;  /* 0x000000259a9a7c23 */ /* 0x100fe200080108a8 */
[----:B------:R-:W-:-:S01]  /*5850*/  FFMA.FTZ R155, R155, UR37, -R168 ;  /* 0x000000259b9b7c23 */ /* 0x000fc200080108a8 */
[----:B------:R-:W-:Y:S01]  /*5860*/  FMUL.FTZ R5, R176, UR37 ;  /* 0x00000025b0057c20 */ /* 0x000fe20008410000 */
[----:B------:R-:W-:-:S01]  /*5870*/  FFMA.FTZ R158, R158, UR37, -R168 ;  /* 0x000000259e9e7c23 */ /* 0x000fc200080108a8 */
[--C-:B------:R-:W-:Y:S01]  /*5880*/  FFMA.FTZ R159, R159, UR37, -R168.reuse ;  /* 0x000000259f9f7c23 */ /* 0x100fe200080108a8 */
[----:B------:R-:W-:-:S01]  /*5890*/  FFMA.FTZ R162, R162, UR37, -R168 ;  /* 0x00000025a2a27c23 */ /* 0x000fc200080108a8 */
[----:B------:R-:W-:Y:S01]  /*58a0*/  MUFU.EX2 R154, R154 ;  /* 0x0000009a009a7308 */ /* 0x000fe20000000800 */
[----:B------:R-:W-:-:S01]  /*58b0*/  FFMA.FTZ R163, R163, UR37, -R168 ;  /* 0x00000025a3a37c23 */ /* 0x000fc200080108a8 */
[--C-:B------:R-:W-:Y:S01]  /*58c0*/  FFMA.FTZ R176, R167, UR37, -R168.reuse ;  /* 0x00000025a7b07c23 */ /* 0x100fe200080108a8 */
[----:B------:R-:W-:-:S01]  /*58d0*/  FFMA.FTZ R167, R171, UR37, -R168 ;  /* 0x00000025aba77c23 */ /* 0x000fc200080108a8 */
[----:B-1----:R-:W-:Y:S01]  /*58e0*/  FFMA.FTZ R171, R172, R0, R11 ;  /* 0x00000000acab7223 */ /* 0x002fe2000001000b */
[----:B------:R-:W-:-:S01]  /*58f0*/  FFMA.FTZ R169, R166, UR37, -R168 ;  /* 0x00000025a6a97c23 */ /* 0x000fc200080108a8 */
[--C-:B------:R-:W-:Y:S01]  /*5900*/  FFMA.FTZ R166, R170, UR37, -R168.reuse ;  /* 0x00000025aaa67c23 */ /* 0x100fe200080108a8 */
[----:B------:R-:W-:-:S01]  /*5910*/  FFMA.FTZ R174, R174, UR37, -R168 ;  /* 0x00000025aeae7c23 */ /* 0x000fc200080108a8 */
[----:B------:R-:W0:Y:S01]  /*5920*/  MUFU.EX2 R5, R5 ;  /* 0x0000000500057308 */ /* 0x000e220000000800 */
[----:B------:R-:W-:-:S01]  /*5930*/  FADD.FTZ R170, R10, R171 ;  /* 0x000000ab0aaa7221 */ /* 0x000fc20000010000 */
[--C-:B------:R-:W-:Y:S01]  /*5940*/  FFMA.FTZ R175, R175, UR37, -R168.reuse ;  /* 0x00000025afaf7c23 */ /* 0x100fe200080108a8 */
[----:B------:R-:W-:-:S01]  /*5950*/  FFMA.FTZ R178, R178, UR37, -R168 ;  /* 0x00000025b2b27c23 */ /* 0x000fc200080108a8 */
[----:B------:R-:W-:Y:S01]  /*5960*/  FFMA.FTZ R179, R179, UR37, -R168 ;  /* 0x00000025b3b37c23 */ /* 0x000fe200080108a8 */
[----:B------:R-:W-:-:S01]  /*5970*/  FADD.FTZ R171, R13, R170 ;  /* 0x000000aa0dab7221 */ /* 0x000fc20000010000 */
[--C-:B------:R-:W-:Y:S01]  /*5980*/  FFMA.FTZ R182, R182, UR37, -R168.reuse ;  /* 0x00000025b6b67c23 */ /* 0x100fe200080108a8 */
[----:B------:R-:W-:-:S01]  /*5990*/  FFMA.FTZ R168, R183, UR37, -R168 ;  /* 0x00000025b7a87c23 */ /* 0x000fc200080108a8 */
[----:B------:R-:W1:Y:S01]  /*59a0*/  MUFU.EX2 R155, R155 ;  /* 0x0000009b009b7308 */ /* 0x000e620000000800 */
[----:B------:R-:W-:-:S07]  /*59b0*/  FADD.FTZ R171, R12, R171 ;  /* 0x000000ab0cab7221 */ /* 0x000fce0000010000 */
[----:B------:R-:W2:Y:S01]  /*59c0*/  MUFU.EX2 R158, R158 ;  /* 0x0000009e009e7308 */ /* 0x000ea20000000800 */
[----:B0-----:R-:W-:-:S07]  /*59d0*/  FFMA.FTZ R0, R5, R3, R154 ;  /* 0x0000000305007223 */ /* 0x001fce000001009a */
[----:B------:R-:W0:Y:S01]  /*59e0*/  MUFU.EX2 R159, R159 ;  /* 0x0000009f009f7308 */ /* 0x000e220000000800 */
[----:B-1----:R-:W-:-:S07]  /*59f0*/  FADD.FTZ R3, R155, R0 ;  /* 0x000000009b037221 */ /* 0x002fce0000010000 */
[----:B------:R-:W1:Y:S01]  /*5a00*/  MUFU.EX2 R162, R162 ;  /* 0x000000a200a27308 */ /* 0x000e620000000800 */
[----:B--2---:R-:W-:-:S07]  /*5a10*/  FADD.FTZ R0, R158, R3 ;  /* 0x000000039e007221 */ /* 0x004fce0000010000 */
[----:B------:R-:W2:Y:S01]  /*5a20*/  MUFU.EX2 R163, R163 ;  /* 0x000000a300a37308 */ /* 0x000ea20000000800 */
[----:B0-----:R-:W-:-:S01]  /*5a30*/  FADD.FTZ R3, R159, R0 ;  /* 0x000000009f037221 */ /* 0x001fc20000010000 */
[----:B------:R-:W-:-:S04]  /*5a40*/  FADD.FTZ R0, R14, R171 ;  /* 0x000000ab0e007221 */ /* 0x000fc80000010000 */
[----:B------:R-:W-:Y:S02]  /*5a50*/  FADD.FTZ R0, R15, R0 ;  /* 0x000000000f007221 */ /* 0x000fe40000010000 */
[----:B------:R-:W0:Y:S01]  /*5a60*/  MUFU.EX2 R169, R169 ;  /* 0x000000a900a97308 */ /* 0x000e220000000800 */
[----:B-1----:R-:W-:-:S01]  /*5a70*/  FADD.FTZ R170, R162, R3 ;  /* 0x00000003a2aa7221 */ /* 0x002fc20000010000 */
[----:B------:R-:W-:-:S04]  /*5a80*/  FADD.FTZ R3, R21, R0 ;  /* 0x0000000015037221 */ /* 0x000fc80000010000 */
[----:B------:R-:W-:Y:S02]  /*5a90*/  FADD.FTZ R0, R152, R3 ;  /* 0x0000000398007221 */ /* 0x000fe40000010000 */
[----:B------:R-:W1:Y:S01]  /*5aa0*/  MUFU.EX2 R176, R176 ;  /* 0x000000b000b07308 */ /* 0x000e620000000800 */
[----:B--2---:R-:W-:-:S01]  /*5ab0*/  FADD.FTZ R170, R163, R170 ;  /* 0x000000aaa3aa7221 */ /* 0x004fc20000010000 */
[----:B------:R-:W-:-:S06]  /*5ac0*/  FADD.FTZ R3, R153, R0 ;  /* 0x0000000099037221 */ /* 0x000fcc0000010000 */
[----:B------:R-:W2:Y:S01]  /*5ad0*/  MUFU.EX2 R166, R166 ;  /* 0x000000a600a67308 */ /* 0x000ea20000000800 */
[----:B0-----:R-:W-:-:S01]  /*5ae0*/  FADD.FTZ R171, R169, R170 ;  /* 0x000000aaa9ab7221 */ /* 0x001fc20000010000 */
[----:B------:R-:W-:-:S04]  /*5af0*/  FADD.FTZ R170, R156, R3 ;  /* 0x000000039caa7221 */ /* 0x000fc80000010000 */
[----:B------:R-:W-:Y:S02]  /*5b00*/  FADD.FTZ R3, R157, R170 ;  /* 0x000000aa9d037221 */ /* 0x000fe40000010000 */
        /* <DEDUP_REMOVED lines=24> */
[----:B-1----:R-:W-:-:S03]  /*5c90*/  FADD.FTZ R0, R4, R3 ;  /* 0x0000000304007221 */ /* 0x002fc60000010000 */
[----:B--2---:R-:W-:Y:S01]  /*5ca0*/  FADD.FTZ R3, R168, R170 ;  /* 0x000000aaa8037221 */ /* 0x004fe20000010000 */
[----:B------:R-:W-:Y:S06]  /*5cb0*/  @!P0 BRA `(.L_x_890) ;  /* 0x0000000000048947 */ /* 0x000fec0003800000 */
[----:B------:R-:W-:Y:S01]  /*5cc0*/  BPT.TRAP 0x1 ;  /* 0x000000040000795c */ /* 0x000fe20000300000 */
.L_x_890:
[----:B------:R-:W-:Y:S01]  /*5cd0*/  ULEA UR6, UR52, UR41, 0x3 ;  /* 0x0000002934067291 */ /* 0x000fe2000f8e183f */
[----:B------:R-:W-:Y:S01]  /*5ce0*/  ISETP.GT.AND P2, PT, R6, UR58, PT ;  /* 0x0000003a06007c0c */ /* 0x000fe2000bf44270 */
[----:B------:R-:W-:Y:S01]  /*5cf0*/  UMOV UR46, UR56 ;  /* 0x00000038002e7c82 */ /* 0x000fe20008000000 */
[----:B------:R-:W-:Y:S01]  /*5d00*/  F2FP.SATFINITE.E4M3.F32.PACK_AB_MERGE_C R12, R12, R13, RZ ;  /* 0x0000000d0c0c723e */ /* 0x000fe200048070ff */
[----:B------:R-:W-:Y:S01]  /*5d10*/  UIADD3 UR6, UR6, 0x28460, URZ ;  /* 0x0002846006067890 */ /* 0x000fe2000fffe03f */
[----:B------:R-:W-:Y:S01]  /*5d20*/  F2FP.SATFINITE.E4M3.F32.PACK_AB_MERGE_C R21, R152, R21, RZ ;  /* 0x000000159815723e */ /* 0x000fe200048070ff */
[----:B------:R-:W-:Y:S01]  /*5d30*/  UMOV UR52, UR57 ;  /* 0x0000003900347c82 */ /* 0x000fe20008000000 */
[----:B------:R-:W-:Y:S01]  /*5d40*/  F2FP.SATFINITE.E4M3.F32.PACK_AB_MERGE_C R4, R4, R165, RZ ;  /* 0x000000a50404723e */ /* 0x000fe200048070ff */
[----:B------:R-:W-:Y:S01]  /*5d50*/  UPRMT UR6, UR40, 0x654, UR6 ;  /* 0x0000065428067896 */ /* 0x000fe20008000006 */
        /* <DEDUP_REMOVED lines=9> */
[----:B------:R-:W-:Y:S01]  /*5df0*/  SYNCS.ARRIVE.TRANS64.RED.A1T0 RZ, [UR6], RZ ;  /* 0x000000ffffff79a7 */ /* 0x000fe20008100406 */
        /* <DEDUP_REMOVED lines=69> */
[----:B------:R-:W-:Y:S01]  /*6250*/  F2FP.SATFINITE.E4M3.F32.PACK_AB_MERGE_C R184, R156, R153, R157 ;  /* 0x000000999cb8723e */ /* 0x000fe2000480709d */
[----:B------:R-:W-:Y:S01]  /*6260*/  FMUL.FTZ R32, R32, R172 ;  /* 0x000000ac20207220 */ /* 0x000fe20000410000 */
[----:B------:R-:W-:Y:S01]  /*6270*/  F2FP.SATFINITE.E4M3.F32.PACK_AB_MERGE_C R185, R167, R166, R13 ;  /* 0x000000a6a7b9723e */ /* 0x000fe2000480700d */
[-C--:B------:R-:W-:Y:S01]  /*6280*/  FMUL.FTZ R33, R33, R172.reuse ;  /* 0x000000ac21217220 */ /* 0x080fe20000410000 */
        /* <DEDUP_REMOVED lines=59> */
[----:B------:R-:W-:-:S02]  /*6640*/  VIADD R6, R6, 0xffffffff ;  /* 0xffffffff06067836 */ /* 0x000fc40000000000 */
[----:B------:R-:W-:Y:S02]  /*6650*/  IMAD.MOV.U32 R5, RZ, RZ, R20 ;  /* 0x000000ffff057224 */ /* 0x000fe400078e0014 */
[----:B------:R-:W-:Y:S01]  /*6660*/  IMAD.MOV.U32 R4, RZ, RZ, R9 ;  /* 0x000000ffff047224 */ /* 0x000fe200078e0009 */
[----:B------:R-:W-:Y:S06]  /*6670*/  @P2 BRA `(.L_x_891) ;  /* 0xffffffd800fc2947 */ /* 0x000fec000383ffff */
[----:B------:R-:W-:Y:S01]  /*6680*/  IMAD.MOV.U32 R5, RZ, RZ, R20 ;  /* 0x000000ffff057224 */ /* 0x000fe200078e0014 */
[----:B------:R-:W-:Y:S01]  /*6690*/  UMOV UR52, UR57 ;  /* 0x0000003900347c82 */ /* 0x000fe20008000000 */
[----:B------:R-:W-:Y:S01]  /*66a0*/  IMAD.MOV.U32 R4, RZ, RZ, R9 ;  /* 0x000000ffff047224 */ /* 0x000fe200078e0009 */
[----:B------:R-:W-:-:S06]  /*66b0*/  UMOV UR46, UR56 ;  /* 0x00000038002e7c82 */ /* 0x000fcc0008000000 */
.L_x_873:
[----:B------:R-:W0:Y:S01]  /*66c0*/  LDC R9, c[0x0][0x448] ;  /* 0x00011200ff097b82 */ /* 0x000e220000000800 */
[----:B------:R-:W-:Y:S01]  /*66d0*/  UIADD3 UR6, UR36, 0x7f, URZ ;  /* 0x0000007f24067890 */ /* 0x000fe2000fffe03f */
[----:B------:R-:W-:-:S05]  /*66e0*/  IADD3 R11, -R7, 0x1, RZ ;  /* 0x00000001070b7810 */ /* 0x000fca0007ffe1ff */
[----:B------:R-:W-:Y:S01]  /*66f0*/  IMAD.U32 R7, RZ, RZ, UR6 ;  /* 0x00000006ff077e24 */ /* 0x000fe2000f8e00ff */
[----:B------:R-:W1:Y:S01]  /*6700*/  LDC R12, c[0x0][0x9e4] ;  /* 0x00027900ff0c7b82 */ /* 0x000e620000000800 */
[----:B------:R-:W-:Y:S01]  /*6710*/  IMAD R8, R8, UR44, R11 ;  /* 0x0000002c08087c24 */ /* 0x000fe2000f8e020b */
[----:B0-----:R-:W-:Y:S02]  /*6720*/  ISETP.NE.AND P5, PT, R9, 0x1, PT ;  /* 0x000000010900780c */ /* 0x001fe40003fa5270 */
[----:B-1----:R-:W-:-:S11]  /*6730*/  ISETP.GE.AND P6, PT, R12, 0x1, PT ;  /* 0x000000010c00780c */ /* 0x002fd60003fc6270 */
[----:B------:R-:W0:Y:S08]  /*6740*/  @P5 LDC R9, c[0x0][0x44c] ;  /* 0x00011300ff095b82 */ /* 0x000e300000000800 */
[----:B------:R-:W1:Y:S01]  /*6750*/  @P5 LDC R10, c[0x0][0x450] ;  /* 0x00011400ff0a5b82 */ /* 0x000e620000000800 */
[----:B0-----:R-:W-:-:S05]  /*6760*/  @P5 IMAD.HI.U32 R9, R9, UR6, RZ ;  /* 0x0000000609095c27 */ /* 0x001fca000f8e00ff */
[----:B-1----:R-:W-:-:S05]  /*6770*/  @P5 SHF.R.U32.HI R7, RZ, R10, R9 ;  /* 0x0000000aff075219 */ /* 0x002fca0000011609 */
[----:B------:R-:W-:-:S04]  /*6780*/  IMAD.IADD R7, R8, 0x1, R7 ;  /* 0x0000000108077824 */ /* 0x000fc800078e0207 */
[----:B------:R-:W-:Y:S01]  /*6790*/  VIADD R8, R7, -UR54 ;  /* 0x8000003607087c36 */ /* 0x000fe20008000000 */
[----:B------:R-:W-:Y:S06]  /*67a0*/  @!P6 BRA `(.L_x_892) ;  /* 0x00000000003ce947 */ /* 0x000fec0003800000 */
[----:B------:R-:W-:-:S13]  /*67b0*/  ISETP.GT.AND P2, PT, R7, -0x1, PT ;  /* 0xffffffff0700780c */ /* 0x000fda0003f44270 */
[----:B------:R-:W-:Y:S05]  /*67c0*/  @P2 BRA `(.L_x_893) ;  /* 0x00000000001c2947 */ /* 0x000fea0003800000 */
[----:B------:R-:W-:Y:S02]  /*67d0*/  ISETP.NE.AND P2, PT, R12, 0x1, PT ;  /* 0x000000010c00780c */ /* 0x000fe40003f45270 */
[----:B------:R-:W-:-:S11]  /*67e0*/  LOP3.LUT R7, RZ, R7, RZ, 0x33, !PT ;  /* 0x00000007ff077212 */ /* 0x000fd600078e33ff */
[----:B------:R-:W0:Y:S02]  /*67f0*/  @P2 LDC.64 R10, c[0x0][0x9e8] ;  /* 0x00027a00ff0a2b82 */ /* 0x000e240000000a00 */
[----:B0-----:R-:W-:-:S05]  /*6800*/  @P2 IMAD.HI.U32 R10, R7, R10, RZ ;  /* 0x0000000a070a2227 */ /* 0x001fca00078e00ff */
[----:B------:R-:W-:-:S04]  /*6810*/  @P2 SHF.R.U32.HI R7, RZ, R11, R10 ;  /* 0x0000000bff072219 */ /* 0x000fc8000001160a */
[----:B------:R-:W-:Y:S01]  /*6820*/  LOP3.LUT R7, RZ, R7, RZ, 0x33, !PT ;  /* 0x00000007ff077212 */ /* 0x000fe200078e33ff */
[----:B------:R-:W-:Y:S06]  /*6830*/  BRA `(.L_x_894) ;  /* 0x0000000000107947 */ /* 0x000fec0003800000 */
.L_x_893:
[----:B------:R-:W-:-:S13]  /*6840*/  ISETP.NE.AND P2, PT, R12, 0x1, PT ;  /* 0x000000010c00780c */ /* 0x000fda0003f45270 */
[----:B------:R-:W0:Y:S02]  /*6850*/  @P2 LDC.64 R10, c[0x0][0x9e8] ;  /* 0x00027a00ff0a2b82 */ /* 0x000e240000000a00 */
[----:B0-----:R-:W-:-:S05]  /*6860*/  @P2 IMAD.HI.U32 R10, R7, R10, RZ ;  /* 0x0000000a070a2227 */ /* 0x001fca00078e00ff */
[----:B------:R-:W-:-:S07]  /*6870*/  @P2 SHF.R.U32.HI R7, RZ, R11, R10 ;  /* 0x0000000bff072219 */ /* 0x000fce000001160a */
.L_x_894:
[----:B------:R-:W-:-:S05]  /*6880*/  IMAD R7, R7, R12, RZ ;  /* 0x0000000c07077224 */ /* 0x000fca00078e02ff */
[----:B------:R-:W-:-:S07]  /*6890*/  VIMNMX R8, R8, R7, !PT ;  /* 0x0000000708087248 */ /* 0x000fce0007fe0100 */
.L_x_892:
[----:B------:R-:W-:-:S05]  /*68a0*/  VIADD R8, R8, 0x3f ;  /* 0x0000003f08087836 */ /* 0x000fca0000000000 */
[----:B------:R-:W-:-:S04]  /*68b0*/  SHF.R.S32.HI R7, RZ, 0x1f, R8 ;  /* 0x0000001fff077819 */ /* 0x000fc80000011408 */
[----:B------:R-:W-:-:S04]  /*68c0*/  LEA.HI R7, R7, R8, RZ, 0x6 ;  /* 0x0000000807077211 */ /* 0x000fc800078f30ff */
[----:B------:R-:W-:-:S04]  /*68d0*/  SHF.R.S32.HI R7, RZ, 0x6, R7 ;  /* 0x00000006ff077819 */ /* 0x000fc80000011407 */
[----:B------:R-:W-:-:S04]  /*68e0*/  VIMNMX R7, R7, UR39, !PT ;  /* 0x0000002707077c48 */ /* 0x000fc8000ffe0100 */
[----:B------:R-:W-:-:S13]  /*68f0*/  ISETP.GE.AND P2, PT, R6, R7, PT ;  /* 0x000000070600720c */ /* 0x000fda0003f46270 */
[----:B------:R-:W-:Y:S05]  /*6900*/  @!P2 BRA `(.L_x_895) ;  /* 0x000000180060a947 */ /* 0x000fea0003800000 */
[----:B------:R-:W-:Y:S01]  /*6910*/  IMAD.MOV.U32 R8, RZ, RZ, R5 ;  /* 0x000000ffff087224 */ /* 0x000fe200078e0005 */
[----:B------:R-:W-:Y:S01]  /*6920*/  UMOV UR54, UR46 ;  /* 0x0000002e00367c82 */ /* 0x000fe20008000000 */
[----:B------:R-:W-:Y:S01]  /*6930*/  IMAD.MOV.U32 R9, RZ, RZ, R4 ;  /* 0x000000ffff097224 */ /* 0x000fe200078e0004 */
[----:B------:R-:W-:-:S06]  /*6940*/  UMOV UR53, UR52 ;  /* 0x0000003400357c82 */ /* 0x000fcc0008000000 */
.L_x_905:
[----:B------:R-:W-:Y:S01]  /*6950*/  ISETP.NE.AND P2, PT, RZ, UR43, PT ;  /* 0x0000002bff007c0c */ /* 0x000fe2000bf45270 */
[----:B------:R-:W-:-:S04]  /*6960*/  UISETP.NE.AND UP0, UPT, UR53, 0x1, UPT ;  /* 0x000000013500788c */ /* 0x000fc8000bf05270 */
[----:B------:R-:W-:-:S04]  /*6970*/  USEL UR46, URZ, 0x1, UP0 ;  /* 0x000000013f2e7887 */ /* 0x000fc80008000000 */
[----:B------:R-:W-:-:S04]  /*6980*/  ULOP3.LUT UR46, UR54, UR46, URZ, 0x3c, !UPT ;  /* 0x0000002e362e7292 */ /* 0x000fc8000f8e3c3f */
[----:B------:R-:W-:Y:S08]  /*6990*/  @P2 BRA `(.L_x_896) ;  /* 0x0000000000382947 */ /* 0x000ff00003800000 */
[----:B------:R-:W-:Y:S05]  /*69a0*/  @!P0 BRA `(.L_x_897) ;  /* 0x0000000000048947 */ /* 0x000fea0003800000 */
[----:B------:R-:W-:Y:S01]  /*69b0*/  BPT.TRAP 0x1 ;  /* 0x000000040000795c */ /* 0x000fe20000300000 */
.L_x_897:
        /* <DEDUP_REMOVED lines=9> */
.L_x_898:
[----:B-1----:R-:W-:Y:S05]  /*6a50*/  @P3 BRA `(.L_x_896) ;  /* 0x0000000000083947 */ /* 0x002fea0003800000 */
[----:B------:R-:W1:Y:S02]  /*6a60*/  SYNCS.PHASECHK.TRANS64.TRYWAIT P3, [UR6+0x28430], R4 ;  /* 0x02843004ff0075a7 */ /* 0x000e640008060146 */
[----:B-1----:R-:W-:Y:S05]  /*6a70*/  @!P3 BRA `(.L_x_899) ;  /* 0x000000c80024b947 */ /* 0x002fea0003800000 */
.L_x_896:
        /* <DEDUP_REMOVED lines=50> */
.L_x_901:
[----:B------:R-:W-:Y:S01]  /*6da0*/  ULEA UR6, UR53, UR41, 0x3 ;  /* 0x0000002935067291 */ /* 0x000fe2000f8e183f */
[----:B------:R-:W-:-:S05]  /*6db0*/  IMAD.U32 R4, RZ, RZ, UR54 ;  /* 0x00000036ff047e24 */ /* 0x000fca000f8e00ff */
[----:B------:R-:W-:-:S04]  /*6dc0*/  SHF.L.U32 R4, R4, 0x1f, RZ ;  /* 0x0000001f04047819 */ /* 0x000fc800000006ff */
[----:B------:R0:W1:Y:S01]  /*6dd0*/  SYNCS.PHASECHK.TRANS64.TRYWAIT P2, [UR6+0x28450], R4 ;  /* 0x02845004ff0075a7 */ /* 0x0000620008040146 */
[----:B------:R-:W-:Y:S05]  /*6de0*/  @!P0 BRA `(.L_x_902) ;  /* 0x0000000000048947 */ /* 0x000fea0003800000 */
[----:B------:R-:W-:Y:S01]  /*6df0*/  BPT.TRAP 0x1 ;  /* 0x000000040000795c */ /* 0x000fe20000300000 */
.L_x_902:
[----:B-1----:R-:W-:Y:S05]  /*6e00*/  @P2 BRA `(.L_x_900) ;  /* 0x0000000000082947 */ /* 0x002fea0003800000 */
[----:B------:R-:W1:Y:S02]  /*6e10*/  SYNCS.PHASECHK.TRANS64.TRYWAIT P2, [UR6+0x28450], R4 ;  /* 0x02845004ff0075a7 */ /* 0x000e640008040146 */
[----:B-1----:R-:W-:Y:S05]  /*6e20*/  @!P2 BRA `(.L_x_903) ;  /* 0x000000c40050a947 */ /* 0x002fea0003800000 */
.L_x_900:
[----:B------:R-:W-:Y:S01]  /*6e30*/  UIADD3 UR6, UR41, 0x8000, URZ ;  /* 0x0000800029067890 */ /* 0x000fe2000fffe03f */
[----:B------:R-:W-:Y:S01]  /*6e40*/  WARPGROUP.ARRIVE ;  /* 0x00000000000079c5 */ /* 0x000fe20000000000 */
[----:B------:R-:W-:Y:S01]  /*6e50*/  UMOV UR7, 0x80000020 ;  /* 0x8000002000077882 */ /* 0x000fe20000000000 */
[----:B01----:R-:W-:Y:S01]  /*6e60*/  FMNMX.FTZ R4, R152, R9, !PT ;  /* 0x0000000998047209 */ /* 0x003fe20007810000 */
[----:B------:R-:W-:Y:S01]  /*6e70*/  USHF.R.U32.HI UR6, URZ, 0x4, UR6 ;  /* 0x000000043f067899 */ /* 0x000fe20008011606 */
[----:B------:R-:W-:Y:S01]  /*6e80*/  FMNMX.FTZ R10, R154, R8, !PT ;  /* 0x000000089a0a7209 */ /* 0x000fe20007810000 */
[----:B------:R-:W-:Y:S01]  /*6e90*/  IMAD.U32 R15, RZ, RZ, UR37 ;  /* 0x00000025ff0f7e24 */ /* 0x000fe2000f8e00ff */
[----:B------:R-:W-:Y:S01]  /*6ea0*/  FMNMX.FTZ R5, R153, R4, !PT ;  /* 0x0000000499057209 */ /* 0x000fe20007810000 */
[----:B------:R-:W-:Y:S01]  /*6eb0*/  ULOP3.LUT UR6, UR6, 0x3fff, URZ, 0xc0, !UPT ;  /* 0x00003fff06067892 */ /* 0x000fe2000f8ec03f */
[----:B------:R-:W-:Y:S01]  /*6ec0*/  FMNMX.FTZ R11, R155, R10, !PT ;  /* 0x0000000a9b0b7209 */ /* 0x000fe20007810000 */
[----:B------:R-:W0:Y:S01]  /*6ed0*/  S2R R202, SR_TID.X ;  /* 0x0000000000ca7919 */ /* 0x000e220000002100 */
[----:B------:R-:W-:Y:S01]  /*6ee0*/  FMNMX.FTZ R4, R156, R5, !PT ;  /* 0x000000059c047209 */ /* 0x000fe20007810000 */
[----:B------:R-:W-:Y:S01]  /*6ef0*/  ULOP3.LUT UR6, UR6, 0x10000, URZ, 0xfc, !UPT ;  /* 0x0001000006067892 */ /* 0x000fe2000f8efc3f */
[----:B------:R-:W-:-:S02]  /*6f00*/  FMNMX.FTZ R10, R158, R11, !PT ;  /* 0x0000000b9e0a7209 */ /* 0x000fc40007810000 */
[----:B------:R-:W-:Y:S01]  /*6f10*/  FMNMX.FTZ R5, R157, R4, !PT ;  /* 0x000000049d057209 */ /* 0x000fe20007810000 */
[----:B------:R-:W-:Y:S01]  /*6f20*/  ULEA UR6, UR53, UR6, 0xa ;  /* 0x0000000635067291 */ /* 0x000fe2000f8e503f */
[----:B------:R-:W-:Y:S02]  /*6f30*/  FMNMX.FTZ R11, R159, R10, !PT ;  /* 0x0000000a9f0b7209 */ /* 0x000fe40007810000 */
[----:B------:R-:W-:Y:S02]  /*6f40*/  FMNMX.FTZ R4, R160, R5, !PT ;  /* 0x00000005a0047209 */ /* 0x000fe40007810000 */
[----:B------:R-:W-:Y:S02]  /*6f50*/  FMNMX.FTZ R10, R162, R11, !PT ;  /* 0x0000000ba20a7209 */ /* 0x000fe40007810000 */
[----:B------:R-:W-:Y:S02]  /*6f60*/  FMNMX.FTZ R5, R161, R4, !PT ;  /* 0x00000004a1057209 */ /* 0x000fe40007810000 */
[----:B------:R-:W-:Y:S01]  /*6f70*/  QGMMA.64x256x32.F32.E4M3.E4M3 R24, R188, gdesc[UR4], R24, gsb0 ;  /* 0x03e00004bc187df3 */ /* 0x000fe20008000818 */
[----:B------:R-:W-:Y:S01]  /*6f80*/  FMNMX.FTZ R11, R163, R10, !PT ;  /* 0x0000000aa30b7209 */ /* 0x000fe20007810000 */
        /* <DEDUP_REMOVED lines=22> */
[----:B0-----:R-:W-:Y:S01]  /*70f0*/  SHF.R.U32.HI R202, RZ, 0x7, R202 ;  /* 0x00000007ffca7819 */ /* 0x001fe200000116ca */
[----:B------:R-:W0:Y:S04]  /*7100*/  SHFL.BFLY PT, R4, R11, 0x2, 0x1f ;  /* 0x0c401f000b047f89 */ /* 0x000e2800000e0000 */
[----:B------:R-:W1:Y:S01]  /*7110*/  SHFL.BFLY PT, R5, R10, 0x2, 0x1f ;  /* 0x0c401f000a057f89 */ /* 0x000e6200000e0000 */
[----:B0-----:R-:W-:Y:S02]  /*7120*/  FMNMX.FTZ R12, R11, R4, !PT ;  /* 0x000000040b0c7209 */ /* 0x001fe40007810000 */
[----:B-1----:R-:W-:-:S03]  /*7130*/  FMNMX.FTZ R13, R10, R5, !PT ;  /* 0x000000050a0d7209 */ /* 0x002fc60007810000 */
[----:B------:R-:W0:Y:S04]  /*7140*/  SHFL.BFLY PT, R5, R12, 0x1, 0x1f ;  /* 0x0c201f000c057f89 */ /* 0x000e2800000e0000 */
[----:B------:R-:W1:Y:S01]  /*7150*/  SHFL.BFLY PT, R14, R13, 0x1, 0x1f ;  /* 0x0c201f000d0e7f89 */ /* 0x000e6200000e0000 */
[----:B0-----:R-:W-:Y:S02]  /*7160*/  FMNMX.FTZ R4, R12, R5, !PT ;  /* 0x000000050c047209 */ /* 0x001fe40007810000 */
[----:B-1----:R-:W-:-:S03]  /*7170*/  FMNMX.FTZ R5, R13, R14, !PT ;  /* 0x0000000e0d057209 */ /* 0x002fc60007810000 */
[----:B------:R-:W-:Y:S02]  /*7180*/  FADD.FTZ R9, -R4, R9 ;  /* 0x0000000904097221 */ /* 0x000fe40000010100 */
[----:B------:R-:W-:-:S02]  /*7190*/  FADD.FTZ R8, -R5, R8 ;  /* 0x0000000805087221 */ /* 0x000fc40000010100 */
[----:B------:R-:W-:Y:S02]  /*71a0*/  FMUL.FTZ R9, R9, UR37 ;  /* 0x0000002509097c20 */ /* 0x000fe40008410000 */
[----:B------:R-:W-:-:S04]  /*71b0*/  FMUL.FTZ R8, R8, UR37 ;  /* 0x0000002508087c20 */ /* 0x000fc80008410000 */
[----:B------:R-:W-:Y:S08]  /*71c0*/  MUFU.EX2 R9, R9 ;  /* 0x0000000900097308 */ /* 0x000ff00000000800 */
[----:B------:R-:W-:Y:S01]  /*71d0*/  MUFU.EX2 R8, R8 ;  /* 0x0000000800087308 */ /* 0x000fe20000000800 */
[----:B------:R-:W-:Y:S02]  /*71e0*/  WARPGROUP.DEPBAR.LE gsb0, 0x0 ;  /* 0x00008000000079c5 */ /* 0x000fe40000010000 */
[----:B------:R-:W-:Y:S01]  /*71f0*/  WARPGROUP.ARRIVE ;  /* 0x00000000000079c5 */ /* 0x000fe20000000000 */
[----:B------:R-:W-:-:S04]  /*7200*/  FFMA.FTZ R188, R4, R15, -8 ;  /* 0xc100000004bc7423 */ /* 0x000fc8000001000f */
[--C-:B------:R-:W-:Y:S01]  /*7210*/  FFMA.FTZ R10, R152, UR37, -R188.reuse ;  /* 0x00000025980a7c23 */ /* 0x100fe200080108bc */
[----:B------:R-:W-:Y:S01]  /*7220*/  QGMMA.64x256x32.F32.E4M3.E4M3 R24, R184, gdesc[UR4], R24, gsb0 ;  /* 0x03e00004b8187df3 */ /* 0x000fe20008000818 */
[----:B------:R-:W-:-:S01]  /*7230*/  FFMA.FTZ R152, R168, UR37, -R188 ;  /* 0x00000025a8987c23 */ /* 0x000fc200080108bc */
[----:B------:R-:W-:Y:S02]  /*7240*/  IMAD.U32 R168, RZ, RZ, UR37 ;  /* 0x00000025ffa87e24 */ /* 0x000fe4000f8e00ff */
[----:B------:R-:W-:-:S01]  /*7250*/  FFMA.FTZ R11, R153, UR37, -R188 ;  /* 0x00000025990b7c23 */ /* 0x000fc200080108bc */
[----:B------:R-:W-:Y:S01]  /*7260*/  FFMA.FTZ R153, R169, UR37, -R188 ;  /* 0x00000025a9997c23 */ /* 0x000fe200080108bc */
[----:B------:R-:W0:Y:S01]  /*7270*/  MUFU.EX2 R10, R10 ;  /* 0x0000000a000a7308 */ /* 0x000e220000000800 */
[----:B------:R-:W-:-:S01]  /*7280*/  FFMA.FTZ R168, R5, R168, -8 ;  /* 0xc100000005a87423 */ /* 0x000fc200000100a8 */
[--C-:B------:R-:W-:Y:S01]  /*7290*/  FFMA.FTZ R12, R156, UR37, -R188.reuse ;  /* 0x000000259c0c7c23 */ /* 0x100fe200080108bc */
[----:B------:R-:W-:-:S01]  /*72a0*/  FFMA.FTZ R13, R157, UR37, -R188 ;  /* 0x000000259d0d7c23 */ /* 0x000fc200080108bc */
[----:B------:R-:W-:Y:S01]  /*72b0*/  FFMA.FTZ R14, R160, UR37, -R188 ;  /* 0x00000025a00e7c23 */ /* 0x000fe200080108bc */
[----:B------:R-:W-:-:S01]  /*72c0*/  FFMA.FTZ R169, R154, UR37, -R168 ;  /* 0x000000259aa97c23 */ /* 0x000fc200080108a8 */
[--C-:B------:R-:W-:Y:S01]  /*72d0*/  FFMA.FTZ R154, R155, UR37, -R168.reuse ;  /* 0x000000259b9a7c23 */ /* 0x100fe200080108a8 */
[----:B------:R-:W-:-:S01]  /*72e0*/  FFMA.FTZ R155, R158, UR37, -R168 ;  /* 0x000000259e9b7c23 */ /* 0x000fc200080108a8 */
[----:B------:R-:W1:Y:S01]  /*72f0*/  MUFU.EX2 R11, R11 ;  /* 0x0000000b000b7308 */ /* 0x000e620000000800 */
[----:B------:R-:W-:-:S01]  /*7300*/  FFMA.FTZ R158, R159, UR37, -R168 ;  /* 0x000000259f9e7c23 */ /* 0x000fc200080108a8 */
[----:B------:R-:W-:Y:S01]  /*7310*/  FFMA.FTZ R159, R162, UR37, -R168 ;  /* 0x00000025a29f7c23 */ /* 0x000fe200080108a8 */
[----:B------:R-:W-:-:S01]  /*7320*/  FFMA.FTZ R15, R161, UR37, -R188 ;  /* 0x00000025a10f7c23 */ /* 0x000fc200080108bc */
[----:B------:R-:W-:Y:S01]  /*7330*/  FFMA.FTZ R162, R163, UR37, -R168 ;  /* 0x00000025a3a27c23 */ /* 0x000fe200080108a8 */
[----:B------:R-:W-:-:S01]  /*7340*/  FFMA.FTZ R20, R164, UR37, -R188 ;  /* 0x00000025a4147c23 */ /* 0x000fc200080108bc */
[----:B------:R-:W-:Y:S01]  /*7350*/  FFMA.FTZ R156, R172, UR37, -R188 ;  /* 0x00000025ac9c7c23 */ /* 0x000fe200080108bc */
[----:B------:R-:W-:-:S01]  /*7360*/  FFMA.FTZ R172, R166, UR37, -R168 ;  /* 0x00000025a6ac7c23 */ /* 0x000fc200080108a8 */
[----:B------:R-:W2:Y:S01]  /*7370*/  MUFU.EX2 R169, R169 ;  /* 0x000000a900a97308 */ /* 0x000ea20000000800 */
[----:B0-----:R-:W-:-:S01]  /*7380*/  FFMA.FTZ R0, R9, R0, R10 ;  /* 0x0000000009007223 */ /* 0x001fc2000001000a */
[----:B------:R-:W-:Y:S01]  /*7390*/  FFMA.FTZ R166, R171, UR37, -R168 ;  /* 0x00000025aba67c23 */ /* 0x000fe200080108a8 */
[----:B------:R-:W-:-:S01]  /*73a0*/  FFMA.FTZ R21, R165, UR37, -R188 ;  /* 0x00000025a5157c23 */ /* 0x000fc200080108bc */
[--C-:B------:R-:W-:Y:S01]  /*73b0*/  FFMA.FTZ R167, R167, UR37, -R168.reuse ;  /* 0x00000025a7a77c23 */ /* 0x100fe200080108a8 */
[----:B------:R-:W-:-:S01]  /*73c0*/  FFMA.FTZ R163, R170, UR37, -R168 ;  /* 0x00000025aaa37c23 */ /* 0x000fc200080108a8 */
[----:B------:R-:W-:Y:S01]  /*73d0*/  FFMA.FTZ R170, R174, UR37, -R168 ;  /* 0x00000025aeaa7c23 */ /* 0x000fe200080108a8 */
[----:B------:R-:W-:-:S01]  /*73e0*/  FFMA.FTZ R157, R173, UR37, -R188 ;  /* 0x00000025ad9d7c23 */ /* 0x000fc200080108bc */
[----:B------:R-:W0:Y:S01]  /*73f0*/  MUFU.EX2 R154, R154 ;  /* 0x0000009a009a7308 */ /* 0x000e220000000800 */
[----:B-1----:R-:W-:-:S01]  /*7400*/  FADD.FTZ R171, R11, R0 ;  /* 0x000000000bab7221 */ /* 0x002fc20000010000 */
[----:B------:R-:W-:Y:S01]  /*7410*/  FFMA.FTZ R175, R175, UR37, -R168 ;  /* 0x00000025afaf7c23 */ /* 0x000fe200080108a8 */
[----:B------:R-:W-:-:S01]  /*7420*/  FFMA.FTZ R160, R176, UR37, -R188 ;  /* 0x00000025b0a07c23 */ /* 0x000fc200080108bc */
[----:B------:R-:W-:Y:S01]  /*7430*/  FFMA.FTZ R178, R178, UR37, -R168 ;  /* 0x00000025b2b27c23 */ /* 0x000fe200080108a8 */
[----:B------:R-:W-:-:S01]  /*7440*/  FFMA.FTZ R161, R177, UR37, -R188 ;  /* 0x00000025b1a17c23 */ /* 0x000fc200080108bc */
[----:B------:R-:W-:Y:S01]  /*7450*/  FFMA.FTZ R179, R179, UR37, -R168 ;  /* 0x00000025b3b37c23 */ /* 0x000fe200080108a8 */
[----:B------:R-:W-:-:S01]  /*7460*/  FFMA.FTZ R164, R180, UR37, -R188 ;  /* 0x00000025b4a47c23 */ /* 0x000fc200080108bc */
[----:B------:R-:W1:Y:S01]  /*7470*/  MUFU.EX2 R12, R12 ;  /* 0x0000000c000c7308 */ /* 0x000e620000000800 */
[----:B--2---:R-:W-:-:S01]  /*7480*/  FFMA.FTZ R3, R8, R3, R169 ;  /* 0x0000000308037223 */ /* 0x004fc200000100a9 */
[----:B------:R-:W-:Y:S01]  /*7490*/  FFMA.FTZ R182, R182, UR37, -R168 ;  /* 0x00000025b6b67c23 */ /* 0x000fe200080108a8 */
[----:B------:R-:W-:-:S01]  /*74a0*/  FFMA.FTZ R165, R181, UR37, -R188 ;  /* 0x00000025b5a57c23 */ /* 0x000fc200080108bc */
[----:B------:R-:W-:Y:S01]  /*74b0*/  FFMA.FTZ R168, R183, UR37, -R168 ;  /* 0x00000025b7a87c23 */ /* 0x000fe200080108a8 */
[----:B------:R-:W-:-:S03]  /*74c0*/  IADD3 R173, -R202, 0xb, RZ ;  /* 0x0000000bcaad7810 */ /* 0x000fc60007ffe1ff */
        /* <DEDUP_REMOVED lines=20> */
[----:B------:R-:W-:-:S06]  /*7610*/  IMAD.U32 R171, RZ, RZ, UR52 ;  /* 0x00000034ffab7e24 */ /* 0x000fcc000f8e00ff */
[----:B------:R-:W0:Y:S01]  /*7620*/  MUFU.EX2 R167, R167 ;  /* 0x000000a700a77308 */ /* 0x000e220000000800 */
[----:B-1----:R-:W-:-:S07]  /*7630*/  FADD.FTZ R174, R172, R3 ;  /* 0x00000003acae7221 */ /* 0x002fce0000010000 */
[----:B------:R-:W1:Y:S01]  /*7640*/  MUFU.EX2 R152, R152 ;  /* 0x0000009800987308 */ /* 0x000e620000000800 */
[----:B--2---:R-:W-:-:S01]  /*7650*/  FADD.FTZ R3, R21, R0 ;  /* 0x0000000015037221 */ /* 0x004fc20000010000 */
[----:B------:R-:W-:-:S05]  /*7660*/  @!P1 LEA R0, R171, UR41, 0x3 ;  /* 0x00000029ab009c11 */ /* 0x000fca000f8e18ff */
[----:B------:R-:W-:Y:S01]  /*7670*/  @!P1 VIADD R0, R0, 0x28440 ;  /* 0x0002844000009836 */ /* 0x000fe20000000000 */
[----:B------:R-:W2:Y:S01]  /*7680*/  MUFU.EX2 R163, R163 ;  /* 0x000000a300a37308 */ /* 0x000ea20000000800 */
[----:B0-----:R-:W-:-:S03]  /*7690*/  FADD.FTZ R174, R167, R174 ;  /* 0x000000aea7ae7221 */ /* 0x001fc60000010000 */
[----:B------:R-:W-:-:S04]  /*76a0*/  @!P1 PRMT R0, RZ, 0x654, R0 ;  /* 0x00000654ff009816 */ /* 0x000fc80000000000 */
        /* <DEDUP_REMOVED lines=22> */
[----:B------:R-:W-:Y:S08]  /*7810*/  MUFU.EX2 R165, R165 ;  /* 0x000000a500a57308 */ /* 0x000ff00000000800 */
[----:B------:R-:W1:Y:S01]  /*7820*/  MUFU.EX2 R168, R168 ;  /* 0x000000a800a87308 */ /* 0x000e620000000800 */
[----:B0-----:R-:W-:-:S01]  /*7830*/  FADD.FTZ R3, R182, R3 ;  /* 0x00000003b6037221 */ /* 0x001fc20000010000 */
[----:B------:R-:W-:-:S02]  /*7840*/  WARPGROUP.DEPBAR.LE gsb0, 0x0 ;  /* 0x00008000000079c5 */ /* 0x000fc40000010000 */
[----:B------:R0:W-:Y:S06]  /*7850*/  BAR.ARV R173, 0x100 ;  /* 0x000400ad0000751d */ /* 0x0001ec0000002000 */
[----:B------:R2:W-:Y:S01]  /*7860*/  @!P1 SYNCS.ARRIVE.TRANS64.RED.A1T0 RZ, [R0+URZ], RZ ;  /* 0x000000ff00ff99a7 */ /* 0x0005e2000810043f */
[----:B-1----:R-:W-:-:S01]  /*7870*/  FADD.FTZ R3, R168, R3 ;  /* 0x00000003a8037221 */ /* 0x002fc20000010000 */
[----:B--2---:R-:W-:-:S04]  /*7880*/  FADD.FTZ R0, R160, R171 ;  /* 0x000000aba0007221 */ /* 0x004fc80000010000 */
[----:B------:R-:W-:-:S04]  /*7890*/  FADD.FTZ R171, R161, R0 ;  /* 0x00000000a1ab7221 */ /* 0x000fc80000010000 */
[----:B------:R-:W-:-:S04]  /*78a0*/  FADD.FTZ R0, R164, R171 ;  /* 0x000000aba4007221 */ /* 0x000fc80000010000 */
[----:B------:R-:W-:Y:S01]  /*78b0*/  FADD.FTZ R0, R165, R0 ;  /* 0x00000000a5007221 */ /* 0x000fe20000010000 */
[----:B0-----:R-:W-:Y:S06]  /*78c0*/  @!P0 BRA `(.L_x_904) ;  /* 0x0000000000048947 */ /* 0x001fec0003800000 */
[----:B------:R-:W-:Y:S01]  /*78d0*/  BPT.TRAP 0x1 ;  /* 0x000000040000795c */ /* 0x000fe20000300000 */
.L_x_904:
[----:B------:R-:W-:Y:S01]  /*78e0*/  ULEA UR6, UR53, UR41, 0x3 ;  /* 0x0000002935067291 */ /* 0x000fe2000f8e183f */
[----:B------:R-:W-:Y:S01]  /*78f0*/  ISETP.GT.AND P2, PT, R6, R7, PT ;  /* 0x000000070600720c */ /* 0x000fe20003f44270 */
        /* <DEDUP_REMOVED lines=16> */
[----:B------:R-:W-:Y:S01]  /*7a00*/  SYNCS.ARRIVE.TRANS64.RED.A1T0 RZ, [UR6], RZ ;  /* 0x000000ffffff79a7 */ /* 0x000fe20008100406 */
        /* <DEDUP_REMOVED lines=125> */
[----:B------:R-:W-:Y:S01]  /*81e0*/  VIADD R6, R6, 0xffffffff ;  /* 0xffffffff06067836 */ /* 0x000fe20000000000 */
        /* <DEDUP_REMOVED lines=8> */
[----:B------:R-:W-:Y:S01]  /*8270*/  F2FP.SATFINITE.E4M3.F32.PACK_AB_MERGE_C R187, R180, R178, R13 ;  /* 0x000000b2b4bb723e */ /* 0x000fe2000480700d */
[----:B------:R-:W-:Y:S06]  /*8280*/  @P2 BRA `(.L_x_905) ;  /* 0xffffffe400b02947 */ /* 0x000fec000383ffff */
.L_x_895:
[----:B------:R-:W-:-:S13]  /*8290*/  ISETP.GE.AND P2, PT, R6, UR39, PT ;  /* 0x0000002706007c0c */ /* 0x000fda000bf46270 */
[----:B------:R-:W-:Y:S05]  /*82a0*/  @!P2 BRA `(.L_x_906) ;  /* 0x000000240020a947 */ /* 0x000fea0003800000 */
[----:B------:R-:W-:Y:S01]  /*82b0*/  IMAD.MOV.U32 R8, RZ, RZ, R5 ;  /* 0x000000ffff087224 */ /* 0x000fe200078e0005 */
[----:B------:R-:W-:Y:S01]  /*82c0*/  UMOV UR57, UR52 ;  /* 0x0000003400397c82 */ /* 0x000fe20008000000 */
[----:B------:R-:W-:Y:S01]  /*82d0*/  IMAD.MOV.U32 R7, RZ, RZ, R4 ;  /* 0x000000ffff077224 */ /* 0x000fe200078e0004 */
[----:B------:R-:W-:Y:S01]  /*82e0*/  UMOV UR58, UR46 ;  /* 0x0000002e003a7c82 */ /* 0x000fe20008000000 */
[----:B------:R-:W-:Y:S01]  /*82f0*/  ULDC UR52, c[0x0][0x9e4] ;  /* 0x0002790000347ab9 */ /* 0x000fe20000000800 */
[----:B------:R-:W-:Y:S01]  /*8300*/  ULDC UR54, c[0x0][0x288] ;  /* 0x0000a20000367ab9 */ /* 0x000fe20000000800 */
[----:B------:R-:W-:Y:S01]  /*8310*/  ULDC UR55, c[0x0][0x9dc] ;  /* 0x0002770000377ab9 */ /* 0x000fe20000000800 */
[----:B------:R-:W-:-:S05]  /*8320*/  ULDC UR53, c[0x0][0x9e0] ;  /* 0x0002780000357ab9 */ /* 0x000fca0000000800 */
.L_x_924:
[----:B------:R-:W-:Y:S01]  /*8330*/  ISETP.NE.AND P2, PT, RZ, UR43, PT ;  /* 0x0000002bff007c0c */ /* 0x000fe2000bf45270 */
[----:B------:R-:W-:-:S04]  /*8340*/  UISETP.NE.AND UP0, UPT, UR57, 0x1, UPT ;  /* 0x000000013900788c */ /* 0x000fc8000bf05270 */
[----:B------:R-:W-:-:S04]  /*8350*/  USEL UR46, URZ, 0x1, UP0 ;  /* 0x000000013f2e7887 */ /* 0x000fc80008000000 */
[----:B------:R-:W-:-:S04]  /*8360*/  ULOP3.LUT UR46, UR58, UR46, URZ, 0x3c, !UPT ;  /* 0x0000002e3a2e7292 */ /* 0x000fc8000f8e3c3f */
[----:B------:R-:W-:Y:S08]  /*8370*/  @P2 BRA `(.L_x_907) ;  /* 0x0000000000382947 */ /* 0x000ff00003800000 */
[----:B------:R-:W-:Y:S05]  /*8380*/  @!P0 BRA `(.L_x_908) ;  /* 0x0000000000048947 */ /* 0x000fea0003800000 */
[----:B------:R-:W-:Y:S01]  /*8390*/  BPT.TRAP 0x1 ;  /* 0x000000040000795c */ /* 0x000fe20000300000 */
.L_x_908:
        /* <DEDUP_REMOVED lines=9> */
.L_x_909:
[----:B-1----:R-:W-:Y:S05]  /*8430*/  @P3 BRA `(.L_x_907) ;  /* 0x0000000000083947 */ /* 0x002fea0003800000 */
[----:B------:R-:W1:Y:S02]  /*8440*/  SYNCS.PHASECHK.TRANS64.TRYWAIT P3, [UR6+0x28430], R4 ;  /* 0x02843004ff0075a7 */ /* 0x000e640008060146 */
[----:B-1----:R-:W-:Y:S05]  /*8450*/  @!P3 BRA `(.L_x_910) ;  /* 0x000000ac00dcb947 */ /* 0x002fea0003800000 */
.L_x_907:
        /* <DEDUP_REMOVED lines=50> */
.L_x_912:
[----:B------:R-:W-:Y:S01]  /*8780*/  ULEA UR6, UR57, UR41, 0x3 ;  /* 0x0000002939067291 */ /* 0x000fe2000f8e183f */
[----:B------:R-:W-:-:S05]  /*8790*/  IMAD.U32 R4, RZ, RZ, UR58 ;  /* 0x0000003aff047e24 */ /* 0x000fca000f8e00ff */
[----:B------:R-:W-:-:S04]  /*87a0*/  SHF.L.U32 R4, R4, 0x1f, RZ ;  /* 0x0000001f04047819 */ /* 0x000fc800000006ff */
[----:B------:R0:W1:Y:S01]  /*87b0*/  SYNCS.PHASECHK.TRANS64.TRYWAIT P2, [UR6+0x28450], R4 ;  /* 0x02845004ff0075a7 */ /* 0x0000620008040146 */
[----:B------:R-:W-:Y:S05]  /*87c0*/  @!P0 BRA `(.L_x_913) ;  /* 0x0000000000048947 */ /* 0x000fea0003800000 */
[----:B------:R-:W-:Y:S01]  /*87d0*/  BPT.TRAP 0x1 ;  /* 0x000000040000795c */ /* 0x000fe20000300000 */
.L_x_913:
[----:B-1----:R-:W-:Y:S05]  /*87e0*/  @P2 BRA `(.L_x_911) ;  /* 0x0000000000082947 */ /* 0x002fea0003800000 */
[----:B------:R-:W1:Y:S02]  /*87f0*/  SYNCS.PHASECHK.TRANS64.TRYWAIT P2, [UR6+0x28450], R4 ;  /* 0x02845004ff0075a7 */ /* 0x000e640008040146 */
[----:B-1----:R-:W-:Y:S05]  /*8800*/  @!P2 BRA `(.L_x_914) ;  /* 0x000000ac0008a947 */ /* 0x002fea0003800000 */
.L_x_911:
[----:B------:R-:W-:Y:S01]  /*8810*/  UIADD3 UR6, UR41, 0x8000, URZ ;  /* 0x0000800029067890 */ /* 0x000fe2000fffe03f */
[----:B------:R-:W-:Y:S01]  /*8820*/  WARPGROUP.ARRIVE ;  /* 0x00000000000079c5 */ /* 0x000fe20000000000 */
[----:B------:R-:W-:Y:S01]  /*8830*/  UMOV UR7, 0x80000020 ;  /* 0x8000002000077882 */ /* 0x000fe20000000000 */
[----:B01----:R-:W0:Y:S01]  /*8840*/  @P5 LDC R4, c[0x0][0x44c] ;  /* 0x00011300ff045b82 */ /* 0x003e220000000800 */
[----:B------:R-:W-:-:S03]  /*8850*/  USHF.R.U32.HI UR6, URZ, 0x4, UR6 ;  /* 0x000000043f067899 */ /* 0x000fc60008011606 */
[----:B------:R-:W1:Y:S01]  /*8860*/  S2R R12, SR_TID.X ;  /* 0x00000000000c7919 */ /* 0x000e620000002100 */
[----:B------:R-:W-:Y:S01]  /*8870*/  VIADD R5, R17, UR36 ;  /* 0x0000002411057c36 */ /* 0x000fe20008000000 */
[----:B------:R-:W-:Y:S01]  /*8880*/  ULOP3.LUT UR6, UR6, 0x3fff, URZ, 0xc0, !UPT ;  /* 0x00003fff06067892 */ /* 0x000fe2000f8ec03f */
[----:B------:R-:W-:Y:S01]  /*8890*/  IMAD.U32 R11, RZ, RZ, UR56 ;  /* 0x00000038ff0b7e24 */ /* 0x000fe2000f8e00ff */
[----:B------:R-:W2:Y:S02]  /*88a0*/  @P5 LDC R10, c[0x0][0x450] ;  /* 0x00011400ff0a5b82 */ /* 0x000ea40000000800 */
[----:B------:R-:W-:-:S04]  /*88b0*/  ULOP3.LUT UR6, UR6, 0x10000, URZ, 0xfc, !UPT ;  /* 0x0001000006067892 */ /* 0x000fc8000f8efc3f */
[----:B------:R-:W-:Y:S02]  /*88c0*/  ULEA UR6, UR57, UR6, 0xa ;  /* 0x0000000639067291 */ /* 0x000fe4000f8e503f */
[----:B------:R-:W3:Y:S07]  /*88d0*/  LDC R20, c[0x0][0x2f0] ;  /* 0x0000bc00ff147b82 */ /* 0x000eee0000000800 */
[----:B------:R-:W-:Y:S01]  /*88e0*/  QGMMA.64x256x32.F32.E4M3.E4M3 R24, R188, gdesc[UR4], R24, gsb0 ;  /* 0x03e00004bc187df3 */ /* 0x000fe20008000818 */
[----:B------:R-:W-:Y:S01]  /*88f0*/  UIADD3 UR6, UR6, 0x2, URZ ;  /* 0x0000000206067890 */ /* 0x000fe2000fffe03f */
[----:B0-----:R-:W-:Y:S01]  /*8900*/  @P5 IMAD.HI.U32 R9, R5, R4, RZ ;  /* 0x0000000405095227 */ /* 0x001fe200078e00ff */
[----:B------:R-:W-:Y:S01]  /*8910*/  UMOV UR7, 0x80000020 ;  /* 0x8000002000077882 */ /* 0x000fe20000000000 */
[----:B------:R-:W-:-:S02]  /*8920*/  @!P1 LEA R4, R11, UR41, 0x3 ;  /* 0x000000290b049c11 */ /* 0x000fc4000f8e18ff */
[----:B------:R-:W-:-:S03]  /*8930*/  IMAD.SHL.U32 R11, R6, 0x40, RZ ;  /* 0x00000040060b7824 */ /* 0x000fc600078e00ff */
[----:B------:R-:W-:Y:S01]  /*8940*/  @!P1 VIADD R4, R4, 0x28440 ;  /* 0x0002844004049836 */ /* 0x000fe20000000000 */
[----:B--2---:R-:W-:Y:S02]  /*8950*/  @P5 SHF.R.U32.HI R5, RZ, R10, R9 ;  /* 0x0000000aff055219 */ /* 0x004fe40000011609 */
[----:B------:R-:W-:Y:S02]  /*8960*/  IADD3 R9, -R11, 0x1, RZ ;  /* 0x000000010b097810 */ /* 0x000fe40007ffe1ff */
[----:B-1----:R-:W-:Y:S01]  /*8970*/  SHF.R.U32.HI R12, RZ, 0x7, R12 ;  /* 0x00000007ff0c7819 */ /* 0x002fe2000001160c */
[----:B------:R-:W0:Y:S01]  /*8980*/  SHFL.IDX PT, R10, R5, RZ, 0x1c1f ;  /* 0x001c1fff050a7589 */ /* 0x000e2200000e0000 */
[----:B------:R-:W-:Y:S01]  /*8990*/  @!P1 PRMT R4, RZ, 0x654, R4 ;  /* 0x00000654ff049816 */ /* 0x000fe20000000004 */
[----:B------:R-:W-:Y:S01]  /*89a0*/  IMAD R9, R2, -0x2, R9 ;  /* 0xfffffffe02097824 */ /* 0x000fe200078e0209 */
[----:B------:R-:W-:-:S03]  /*89b0*/  IADD3 R12, -R12, 0xb, RZ ;  /* 0x0000000b0c0c7810 */ /* 0x000fc60007ffe1ff */
[----:B---3--:R-:W-:-:S04]  /*89c0*/  IMAD R9, R20, UR44, R9 ;  /* 0x0000002c14097c24 */ /* 0x008fc8000f8e0209 */
[----:B------:R-:W-:-:S04]  /*89d0*/  VIADD R9, R9, -UR54 ;  /* 0x8000003609097c36 */ /* 0x000fc80008000000 */
[----:B------:R-:W-:Y:S01]  /*89e0*/  VIADD R14, R9, UR53 ;  /* 0x00000035090e7c36 */ /* 0x000fe20008000000 */
[----:B------:R-:W-:Y:S02]  /*89f0*/  WARPGROUP.DEPBAR.LE gsb0, 0x0 ;  /* 0x00008000000079c5 */ /* 0x000fe40000010000 */
[----:B------:R-:W-:-:S06]  /*8a00*/  WARPGROUP.ARRIVE ;  /* 0x00000000000079c5 */ /* 0x000fcc0000000000 */
[----:B------:R-:W-:Y:S01]  /*8a10*/  QGMMA.64x256x32.F32.E4M3.E4M3 R24, R184, gdesc[UR4], R24, gsb0 ;  /* 0x03e00004b8187df3 */ /* 0x000fe20008000818 */
[----:B------:R-:W-:-:S06]  /*8a20*/  ULOP3.LUT UR6, URZ, UR55, URZ, 0x33, !UPT ;  /* 0x000000373f067292 */ /* 0x000fcc000f8e333f */
[----:B------:R-:W-:-:S04]  /*8a30*/  VIADD R15, R9, UR6 ;  /* 0x00000006090f7c36 */ /* 0x000fc80008000000 */
[--C-:B0-----:R-:W-:Y:S01]  /*8a40*/  IMAD.IADD R9, R15, 0x1, R10.reuse ;  /* 0x000000010f097824 */ /* 0x101fe200078e020a */
[----:B------:R-:W-:Y:S02]  /*8a50*/  WARPGROUP.DEPBAR.LE gsb0, 0x0 ;  /* 0x00008000000079c5 */ /* 0x000fe40000010000 */
[----:B------:R0:W-:Y:S06]  /*8a60*/  BAR.ARV R12, 0x100 ;  /* 0x0004000c0000751d */ /* 0x0001ec0000002000 */
[----:B------:R1:W-:Y:S02]  /*8a70*/  @!P1 SYNCS.ARRIVE.TRANS64.RED.A1T0 RZ, [R4+URZ], RZ ;  /* 0x000000ff04ff99a7 */ /* 0x0003e4000810043f */
[----:B-1----:R-:W-:Y:S01]  /*8a80*/  IMAD.IADD R4, R14, 0x1, R10 ;  /* 0x000000010e047824 */ /* 0x002fe200078e020a */
[----:B0-----:R-:W-:Y:S06]  /*8a90*/  @!P6 BRA `(.L_x_915) ;  /* 0x00000000005ce947 */ /* 0x001fec0003800000 */
[----:B------:R-:W-:Y:S01]  /*8aa0*/  IMAD R10, R20, UR44, R10 ;  /* 0x0000002c140a7c24 */ /* 0x000fe2000f8e020a */
[----:B------:R-:W-:Y:S03]  /*8ab0*/  BSSY B0, `(.L_x_916) ;  /* 0x0000011000007945 */ /* 0x000fe60003800000 */
[----:B------:R-:W-:-:S05]  /*8ac0*/  VIADD R10, R10, -UR54 ;  /* 0x800000360a0a7c36 */ /* 0x000fca0008000000 */
        /* <DEDUP_REMOVED lines=10> */
.L_x_917:
[----:B------:R-:W-:-:S05]  /*8b70*/  IMAD.U32 R21, RZ, RZ, UR52 ;  /* 0x00000034ff157e24 */ /* 0x000fca000f8e00ff */
[----:B------:R-:W-:-:S13]  /*8b80*/  ISETP.NE.AND P2, PT, R21, 0x1, PT ;  /* 0x000000011500780c */ /* 0x000fda0003f45270 */
[----:B------:R-:W0:Y:S02]  /*8b90*/  @P2 LDC.64 R12, c[0x0][0x9e8] ;  /* 0x00027a00ff0c2b82 */ /* 0x000e240000000a00 */
[----:B0-----:R-:W-:-:S05]  /*8ba0*/  @P2 IMAD.HI.U32 R12, R10, R12, RZ ;  /* 0x0000000c0a0c2227 */ /* 0x001fca00078e00ff */
[----:B------:R-:W-:-:S07]  /*8bb0*/  @P2 SHF.R.U32.HI R10, RZ, R13, R12 ;  /* 0x0000000dff0a2219 */ /* 0x000fce000001160c */
.L_x_918:
[----:B------:R-:W-:Y:S05]  /*8bc0*/  BSYNC B0 ;  /* 0x0000000000007941 */ /* 0x000fea0003800000 */
.L_x_916:
[----:B------:R-:W-:-:S04]  /*8bd0*/  IMAD R13, R10, R21, -R11 ;  /* 0x000000150a0d7224 */ /* 0x000fc800078e0a0b */
[----:B------:R-:W-:-:S05]  /*8be0*/  IMAD R13, R2, -0x2, R13 ;  /* 0xfffffffe020d7824 */ /* 0x000fca00078e020d */
[----:B------:R-:W-:Y:S02]  /*8bf0*/  VIADDMNMX R4, R13, R21, R4, PT ;  /* 0x000000150d047246 */ /* 0x000fe40003800104 */
[----:B------:R-:W-:-:S07]  /*8c00*/  VIMNMX R9, R9, R13, !PT ;  /* 0x0000000d09097248 */ /* 0x000fce0007fe0100 */
.L_x_915:
[----:B------:R-:W-:Y:S01]  /*8c10*/  ISETP.GT.AND P2, PT, R6, -0x1, PT ;  /* 0xffffffff0600780c */ /* 0x000fe20003f44270 */
[----:B------:R-:W0:Y:S03]  /*8c20*/  SHFL.IDX PT, R5, R5, 0x1, 0x1c1f ;  /* 0x003c1f0005057f89 */ /* 0x000e2600000e0000 */
[C---:B------:R-:W-:Y:S02]  /*8c30*/  ISETP.GT.AND P4, PT, R9.reuse, RZ, P2 ;  /* 0x000000ff0900720c */ /* 0x040fe40001784270 */
[----:B------:R-:W-:Y:S02]  /*8c40*/  ISETP.GT.AND P3, PT, R9, 0x1, P2 ;  /* 0x000000010900780c */ /* 0x000fe40001764270 */
[C---:B------:R-:W-:Y:S02]  /*8c50*/  ISETP.LT.OR P4, PT, R4.reuse, 0x1, P4 ;  /* 0x000000010400780c */ /* 0x040fe40002781670 */
[----:B------:R-:W-:-:S02]  /*8c60*/  ISETP.LT.OR P3, PT, R4, 0x2, P3 ;  /* 0x000000020400780c */ /* 0x000fc40001f61670 */
[----:B------:R-:W-:Y:S02]  /*8c70*/  FSEL R152, R152, -INF , !P4 ;  /* 0xff80000098987808 */ /* 0x000fe40006000000 */
[----:B------:R-:W-:Y:S02]  /*8c80*/  FSEL R153, R153, -INF , !P3 ;  /* 0xff80000099997808 */ /* 0x000fe40005800000 */
[C---:B------:R-:W-:Y:S02]  /*8c90*/  ISETP.GT.AND P4, PT, R9.reuse, 0x8, P2 ;  /* 0x000000080900780c */ /* 0x040fe40001784270 */
[----:B------:R-:W-:Y:S02]  /*8ca0*/  ISETP.GT.AND P3, PT, R9, 0x9, P2 ;  /* 0x000000090900780c */ /* 0x000fe40001764270 */
[C---:B------:R-:W-:Y:S02]  /*8cb0*/  ISETP.LT.OR P4, PT, R4.reuse, 0x9, P4 ;  /* 0x000000090400780c */ /* 0x040fe40002781670 */
[----:B------:R-:W-:-:S02]  /*8cc0*/  ISETP.LT.OR P3, PT, R4, 0xa, P3 ;  /* 0x0000000a0400780c */ /* 0x000fc40001f61670 */
[----:B------:R-:W-:Y:S01]  /*8cd0*/  FSEL R156, R156, -INF , !P4 ;  /* 0xff8000009c9c7808 */ /* 0x000fe20006000000 */
[----:B0-----:R-:W-:Y:S01]  /*8ce0*/  IMAD.IADD R10, R15, 0x1, R5 ;  /* 0x000000010f0a7824 */ /* 0x001fe200078e0205 */
[----:B------:R-:W-:Y:S02]  /*8cf0*/  FSEL R157, R157, -INF , !P3 ;  /* 0xff8000009d9d7808 */ /* 0x000fe40005800000 */
[C---:B------:R-:W-:Y:S02]  /*8d00*/  ISETP.GT.AND P4, PT, R9.reuse, 0x10, P2 ;  /* 0x000000100900780c */ /* 0x040fe40001784270 */
        /* <DEDUP_REMOVED lines=30> */
[----:B------:R-:W-:Y:S01]  /*8ef0*/  ISETP.GT.AND P3, PT, R9, 0x39, P2 ;  /* 0x000000390900780c */ /* 0x000fe20001764270 */
[----:B------:R-:W-:Y:S01]  /*8f00*/  IMAD.IADD R9, R14, 0x1, R5 ;  /* 0x000000010e097824 */ /* 0x000fe200078e0205 */
[C---:B------:R-:W-:Y:S02]  /*8f10*/  ISETP.LT.OR P4, PT, R4.reuse, 0x39, P4 ;  /* 0x000000390400780c */ /* 0x040fe40002781670 */
[----:B------:R-:W-:-:S02]  /*8f20*/  ISETP.LT.OR P3, PT, R4, 0x3a, P3 ;  /* 0x0000003a0400780c */ /* 0x000fc40001f61670 */
[----:B------:R-:W-:Y:S02]  /*8f30*/  FSEL R180, R180, -INF , !P4 ;  /* 0xff800000b4b47808 */ /* 0x000fe40006000000 */
[----:B------:R-:W-:Y:S01]  /*8f40*/  FSEL R181, R181, -INF , !P3 ;  /* 0xff800000b5b57808 */ /* 0x000fe20005800000 */
[----:B------:R-:W-:Y:S08]  /*8f50*/  @!P6 BRA `(.L_x_919) ;  /* 0x00000000005ce947 */ /* 0x000ff00003800000 */
        /* <DEDUP_REMOVED lines=13> */
.L_x_921:
[----:B------:R-:W-:-:S05]  /*9030*/  IMAD.U32 R14, RZ, RZ, UR52 ;  /* 0x00000034ff0e7e24 */ /* 0x000fca000f8e00ff */
[----:B------:R-:W-:-:S13]  /*9040*/  ISETP.NE.AND P3, PT, R14, 0x1, PT ;  /* 0x000000010e00780c */ /* 0x000fda0003f65270 */
[----:B------:R-:W0:Y:S02]  /*9050*/  @P3 LDC.64 R4, c[0x0][0x9e8] ;  /* 0x00027a00ff043b82 */ /* 0x000e240000000a00 */
[----:B0-----:R-:W-:-:S05]  /*9060*/  @P3 IMAD.HI.U32 R4, R12, R4, RZ ;  /* 0x000000040c043227 */ /* 0x001fca00078e00ff */
[----:B------:R-:W-:-:S07]  /*9070*/  @P3 SHF.R.U32.HI R12, RZ, R5, R4 ;  /* 0x00000005ff0c3219 */ /* 0x000fce0000011604 */
.L_x_922:
[----:B------:R-:W-:Y:S05]  /*9080*/  BSYNC B0 ;  /* 0x0000000000007941 */ /* 0x000fea0003800000 */
.L_x_920:
[----:B------:R-:W-:-:S04]  /*9090*/  IMAD R11, R12, R14, -R11 ;  /* 0x0000000e0c0b7224 */ /* 0x000fc800078e0a0b */
[----:B------:R-:W-:-:S05]  /*90a0*/  IMAD R11, R2, -0x2, R11 ;  /* 0xfffffffe020b7824 */ /* 0x000fca00078e020b */
[----:B------:R-:W-:Y:S02]  /*90b0*/  VIADDMNMX R9, R11, R14, R9, PT ;  /* 0x0000000e0b097246 */ /* 0x000fe40003800109 */
[----:B------:R-:W-:-:S07]  /*90c0*/  VIMNMX R10, R10, R11, !PT ;  /* 0x0000000b0a0a7248 */ /* 0x000fce0007fe0100 */
.L_x_919:
[----:B------:R-:W-:Y:S01]  /*90d0*/  FMNMX.FTZ R4, R152, R7, !PT ;  /* 0x0000000798047209 */ /* 0x000fe20007810000 */
[----:B------:R-:W-:Y:S01]  /*90e0*/  IMAD.U32 R13, RZ, RZ, UR37 ;  /* 0x00000025ff0d7e24 */ /* 0x000fe2000f8e00ff */
[----:B------:R-:W-:Y:S02]  /*90f0*/  ISETP.GT.AND P4, PT, R10, 0x8, P2 ;  /* 0x000000080a00780c */ /* 0x000fe40001784270 */
[----:B------:R-:W-:Y:S02]  /*9100*/  FMNMX.FTZ R5, R153, R4, !PT ;  /* 0x0000000499057209 */ /* 0x000fe40007810000 */
[----:B------:R-:W-:Y:S02]  /*9110*/  ISETP.LT.OR P4, PT, R9, 0x9, P4 ;  /* 0x000000090900780c */ /* 0x000fe40002781670 */
[----:B------:R-:W-:Y:S02]  /*9120*/  FMNMX.FTZ R4, R156, R5, !PT ;  /* 0x000000059c047209 */ /* 0x000fe40007810000 */
[----:B------:R-:W-:-:S02]  /*9130*/  FSEL R158, R158, -INF , !P4 ;  /* 0xff8000009e9e7808 */ /* 0x000fc40006000000 */
[----:B------:R-:W-:Y:S02]  /*9140*/  FMNMX.FTZ R5, R157, R4, !PT ;  /* 0x000000049d057209 */ /* 0x000fe40007810000 */
[----:B------:R-:W-:Y:S02]  /*9150*/  ISETP.GT.AND P4, PT, R10, 0x10, P2 ;  /* 0x000000100a00780c */ /* 0x000fe40001784270 */
[----:B------:R-:W-:Y:S02]  /*9160*/  FMNMX.FTZ R4, R160, R5, !PT ;  /* 0x00000005a0047209 */ /* 0x000fe40007810000 */
[----:B------:R-:W-:Y:S02]  /*9170*/  ISETP.GT.AND P3, PT, R10, 0x1, P2 ;  /* 0x000000010a00780c */ /* 0x000fe40001764270 */
[----:B------:R-:W-:Y:S02]  /*9180*/  FMNMX.FTZ R5, R161, R4, !PT ;  /* 0x00000004a1057209 */ /* 0x000fe40007810000 */
[----:B------:R-:W-:-:S02]  /*9190*/  ISETP.LT.OR P4, PT, R9, 0x11, P4 ;  /* 0x000000110900780c */ /* 0x000fc40002781670 */
[----:B------:R-:W-:Y:S02]  /*91a0*/  FMNMX.FTZ R4, R164, R5, !PT ;  /* 0x00000005a4047209 */ /* 0x000fe40007810000 */
[----:B------:R-:W-:Y:S02]  /*91b0*/  ISETP.LT.OR P3, PT, R9, 0x2, P3 ;  /* 0x000000020900780c */ /* 0x000fe40001f61670 */
[----:B------:R-:W-:Y:S02]  /*91c0*/  FMNMX.FTZ R5, R165, R4, !PT ;  /* 0x00000004a5057209 */ /* 0x000fe40007810000 */
[----:B------:R-:W-:Y:S02]  /*91d0*/  FSEL R162, R162, -INF , !P4 ;  /* 0xff800000a2a27808 */ /* 0x000fe40006000000 */
[----:B------:R-:W-:Y:S02]  /*91e0*/  FMNMX.FTZ R4, R168, R5, !PT ;  /* 0x00000005a8047209 */ /* 0x000fe40007810000 */
[----:B------:R-:W-:-:S02]  /*91f0*/  ISETP.GT.AND P4, PT, R10, 0x18, P2 ;  /* 0x000000180a00780c */ /* 0x000fc40001784270 */
[----:B------:R-:W-:Y:S02]  /*9200*/  FMNMX.FTZ R5, R169, R4, !PT ;  /* 0x00000004a9057209 */ /* 0x000fe40007810000 */
[----:B------:R-:W-:Y:S02]  /*9210*/  FSEL R155, R155, -INF , !P3 ;  /* 0xff8000009b9b7808 */ /* 0x000fe40005800000 */
        /* <DEDUP_REMOVED lines=9> */
[----:B------:R-:W-:-:S02]  /*92b0*/  ISETP.GT.AND P4, PT, R10, RZ, P2 ;  /* 0x000000ff0a00720c */ /* 0x000fc40001784270 */
[----:B------:R-:W-:Y:S02]  /*92c0*/  FMNMX.FTZ R4, R181, R4, !PT ;  /* 0x00000004b5047209 */ /* 0x000fe40007810000 */
[----:B------:R-:W-:Y:S02]  /*92d0*/  FSEL R159, R159, -INF , !P3 ;  /* 0xff8000009f9f7808 */ /* 0x000fe40005800000 */
[----:B------:R-:W-:Y:S01]  /*92e0*/  ISETP.GT.AND P3, PT, R10, 0x11, P2 ;  /* 0x000000110a00780c */ /* 0x000fe20001764270 */
[----:B------:R-:W0:Y:S01]  /*92f0*/  SHFL.BFLY PT, R5, R4, 0x2, 0x1f ;  /* 0x0c401f0004057f89 */ /* 0x000e2200000e0000 */
[C---:B------:R-:W-:Y:S02]  /*9300*/  ISETP.LT.OR P4, PT, R9.reuse, 0x1, P4 ;  /* 0x000000010900780c */ /* 0x040fe40002781670 */
[----:B------:R-:W-:Y:S02]  /*9310*/  ISETP.LT.OR P3, PT, R9, 0x12, P3 ;  /* 0x000000120900780c */ /* 0x000fe40001f61670 */
[----:B------:R-:W-:-:S02]  /*9320*/  FSEL R11, R154, -INF , !P4 ;  /* 0xff8000009a0b7808 */ /* 0x000fc40006000000 */
[----:B------:R-:W-:Y:S02]  /*9330*/  FSEL R163, R163, -INF , !P3 ;  /* 0xff800000a3a37808 */ /* 0x000fe40005800000 */
[C---:B------:R-:W-:Y:S02]  /*9340*/  ISETP.GT.AND P3, PT, R10.reuse, 0x19, P2 ;  /* 0x000000190a00780c */ /* 0x040fe40001764270 */
[----:B------:R-:W-:Y:S02]  /*9350*/  FMNMX.FTZ R12, R11, R8, !PT ;  /* 0x000000080b0c7209 */ /* 0x000fe40007810000 */
[----:B------:R-:W-:Y:S02]  /*9360*/  ISETP.LT.OR P3, PT, R9, 0x1a, P3 ;  /* 0x0000001a0900780c */ /* 0x000fe40001f61670 */
[----:B------:R-:W-:Y:S02]  /*9370*/  ISETP.GT.AND P4, PT, R10, 0x20, P2 ;  /* 0x000000200a00780c */ /* 0x000fe40001784270 */
[----:B------:R-:W-:-:S02]  /*9380*/  FSEL R167, R167, -INF , !P3 ;  /* 0xff800000a7a77808 */ /* 0x000fc40005800000 */
[----:B------:R-:W-:Y:S02]  /*9390*/  ISETP.GT.AND P3, PT, R10, 0x21, P2 ;  /* 0x000000210a00780c */ /* 0x000fe40001764270 */
[C---:B------:R-:W-:Y:S02]  /*93a0*/  ISETP.LT.OR P4, PT, R9.reuse, 0x21, P4 ;  /* 0x000000210900780c */ /* 0x040fe40002781670 */
[----:B------:R-:W-:Y:S02]  /*93b0*/  ISETP.LT.OR P3, PT, R9, 0x22, P3 ;  /* 0x000000220900780c */ /* 0x000fe40001f61670 */
[----:B0-----:R-:W-:Y:S02]  /*93c0*/  FMNMX.FTZ R5, R4, R5, !PT ;  /* 0x0000000504057209 */ /* 0x001fe40007810000 */
[----:B------:R-:W-:Y:S02]  /*93d0*/  FSEL R171, R171, -INF , !P3 ;  /* 0xff800000abab7808 */ /* 0x000fe40005800000 */
[----:B------:R-:W-:Y:S01]  /*93e0*/  ISETP.GT.AND P3, PT, R10, 0x29, P2 ;  /* 0x000000290a00780c */ /* 0x000fe20001764270 */
[----:B------:R-:W0:Y:S01]  /*93f0*/  SHFL.BFLY PT, R4, R5, 0x1, 0x1f ;  /* 0x0c201f0005047f89 */ /* 0x000e2200000e0000 */
[----:B------:R-:W-:-:S02]  /*9400*/  FSEL R170, R170, -INF , !P4 ;  /* 0xff800000aaaa7808 */ /* 0x000fc40006000000 */
[----:B------:R-:W-:Y:S02]  /*9410*/  ISETP.LT.OR P3, PT, R9, 0x2a, P3 ;  /* 0x0000002a0900780c */ /* 0x000fe40001f61670 */
[C---:B------:R-:W-:Y:S02]  /*9420*/  ISETP.GT.AND P4, PT, R10.reuse, 0x28, P2 ;  /* 0x000000280a00780c */ /* 0x040fe40001784270 */
[----:B------:R-:W-:Y:S02]  /*9430*/  FSEL R175, R175, -INF , !P3 ;  /* 0xff800000afaf7808 */ /* 0x000fe40005800000 */
[----:B------:R-:W-:Y:S02]  /*9440*/  ISETP.GT.AND P3, PT, R10, 0x30, P2 ;  /* 0x000000300a00780c */ /* 0x000fe40001764270 */
[C---:B------:R-:W-:Y:S02]  /*9450*/  ISETP.LT.OR P4, PT, R9.reuse, 0x29, P4 ;  /* 0x000000290900780c */ /* 0x040fe40002781670 */
[----:B------:R-:W-:-:S02]  /*9460*/  ISETP.LT.OR P3, PT, R9, 0x31, P3 ;  /* 0x000000310900780c */ /* 0x000fc40001f61670 */
[----:B------:R-:W-:Y:S02]  /*9470*/  FSEL R174, R174, -INF , !P4 ;  /* 0xff800000aeae7808 */ /* 0x000fe40006000000 */
[----:B------:R-:W-:Y:S02]  /*9480*/  FSEL R178, R178, -INF , !P3 ;  /* 0xff800000b2b27808 */ /* 0x000fe40005800000 */
[----:B------:R-:W-:-:S04]  /*9490*/  ISETP.GT.AND P3, PT, R10, 0x31, P2 ;  /* 0x000000310a00780c */ /* 0x000fc80001764270 */
[----:B------:R-:W-:Y:S02]  /*94a0*/  ISETP.LT.OR P3, PT, R9, 0x32, P3 ;  /* 0x000000320900780c */ /* 0x000fe40001f61670 */
[----:B0-----:R-:W-:Y:S02]  /*94b0*/  FMNMX.FTZ R4, R5, R4, !PT ;  /* 0x0000000405047209 */ /* 0x001fe40007810000 */
[----:B------:R-:W-:Y:S02]  /*94c0*/  FMNMX.FTZ R5, R155, R12, !PT ;  /* 0x0000000c9b057209 */ /* 0x000fe40007810000 */
[----:B------:R-:W-:Y:S01]  /*94d0*/  FSEL R179, R179, -INF , !P3 ;  /* 0xff800000b3b37808 */ /* 0x000fe20005800000 */
[----:B------:R-:W-:-:S01]  /*94e0*/  FFMA.FTZ R13, R4, R13, -8 ;  /* 0xc1000000040d7423 */ /* 0x000fc2000001000d */
[----:B------:R-:W-:Y:S02]  /*94f0*/  FMNMX.FTZ R12, R158, R5, !PT ;  /* 0x000000059e0c7209 */ /* 0x000fe40007810000 */
[----:B------:R-:W-:-:S02]  /*9500*/  ISETP.GT.AND P3, PT, R10, 0x38, P2 ;  /* 0x000000380a00780c */ /* 0x000fc40001764270 */
[----:B------:R-:W-:Y:S02]  /*9510*/  FMNMX.FTZ R5, R159, R12, !PT ;  /* 0x0000000c9f057209 */ /* 0x000fe40007810000 */
[----:B------:R-:W-:Y:S02]  /*9520*/  ISETP.GT.AND P2, PT, R10, 0x39, P2 ;  /* 0x000000390a00780c */ /* 0x000fe40001744270 */
[----:B------:R-:W-:Y:S02]  /*9530*/  FMNMX.FTZ R12, R162, R5, !PT ;  /* 0x00000005a20c7209 */ /* 0x000fe40007810000 */
[----:B------:R-:W-:Y:S02]  /*9540*/  ISETP.LT.OR P3, PT, R9, 0x39, P3 ;  /* 0x000000390900780c */ /* 0x000fe40001f61670 */
[----:B------:R-:W-:Y:S02]  /*9550*/  FMNMX.FTZ R5, R163, R12, !PT ;  /* 0x0000000ca3057209 */ /* 0x000fe40007810000 */
[----:B------:R-:W-:-:S02]  /*9560*/  ISETP.LT.OR P2, PT, R9, 0x3a, P2 ;  /* 0x0000003a0900780c */ /* 0x000fc40001741670 */
[----:B------:R-:W-:Y:S02]  /*9570*/  FMNMX.FTZ R12, R166, R5, !PT ;  /* 0x00000005a60c7209 */ /* 0x000fe40007810000 */
[----:B------:R-:W-:Y:S02]  /*9580*/  FSEL R182, R182, -INF , !P3 ;  /* 0xff800000b6b67808 */ /* 0x000fe40005800000 */
[----:B------:R-:W-:Y:S02]  /*9590*/  FMNMX.FTZ R5, R167, R12, !PT ;  /* 0x0000000ca7057209 */ /* 0x000fe40007810000 */
[----:B------:R-:W-:Y:S02]  /*95a0*/  FSEL R183, R183, -INF , !P2 ;  /* 0xff800000b7b77808 */ /* 0x000fe40005000000 */
[----:B------:R-:W-:Y:S02]  /*95b0*/  FMNMX.FTZ R12, R170, R5, !PT ;  /* 0x00000005aa0c7209 */ /* 0x000fe40007810000 */
[----:B------:R-:W-:-:S02]  /*95c0*/  FSETP.NEU.FTZ.AND P4, PT, R4, -INF , PT ;  /* 0xff8000000400780b */ /* 0x000fc40003f9d000 */
[----:B------:R-:W-:Y:S02]  /*95d0*/  FMNMX.FTZ R5, R171, R12, !PT ;  /* 0x0000000cab057209 */ /* 0x000fe40007810000 */
[----:B------:R-:W-:Y:S02]  /*95e0*/  FSEL R184, R13, RZ, P4 ;  /* 0x000000ff0db87208 */ /* 0x000fe40002000000 */
[----:B------:R-:W-:-:S03]  /*95f0*/  FMNMX.FTZ R14, R174, R5, !PT ;  /* 0x00000005ae0e7209 */ /* 0x000fc60007810000 */
[--C-:B------:R-:W-:Y:S01]  /*9600*/  FFMA.FTZ R20, R164, UR37, -R184.reuse ;  /* 0x00000025a4147c23 */ /* 0x100fe200080108b8 */
[----:B------:R-:W-:Y:S01]  /*9610*/  FMNMX.FTZ R5, R175, R14, !PT ;  /* 0x0000000eaf057209 */ /* 0x000fe20007810000 */
[--C-:B------:R-:W-:Y:S01]  /*9620*/  FFMA.FTZ R13, R152, UR37, -R184.reuse ;  /* 0x00000025980d7c23 */ /* 0x100fe200080108b8 */
[----:B------:R-:W-:-:S01]  /*9630*/  FFMA.FTZ R152, R168, UR37, -R184 ;  /* 0x00000025a8987c23 */ /* 0x000fc200080108b8 */
[----:B------:R-:W-:Y:S01]  /*9640*/  FSEL R168, R4, RZ, P4 ;  /* 0x000000ff04a87208 */ /* 0x000fe20002000000 */
[----:B------:R-:W-:-:S01]  /*9650*/  FFMA.FTZ R153, R153, UR37, -R184 ;  /* 0x0000002599997c23 */ /* 0x000fc200080108b8 */
[----:B------:R-:W-:Y:S01]  /*9660*/  FMNMX.FTZ R14, R178, R5, !PT ;  /* 0x00000005b20e7209 */ /* 0x000fe20007810000 */
[----:B------:R-:W-:-:S01]  /*9670*/  FFMA.FTZ R156, R156, UR37, -R184 ;  /* 0x000000259c9c7c23 */ /* 0x000fc200080108b8 */
[----:B------:R-:W-:Y:S01]  /*9680*/  MUFU.EX2 R13, R13 ;  /* 0x0000000d000d7308 */ /* 0x000fe20000000800 */
[----:B------:R-:W-:-:S01]  /*9690*/  FADD.FTZ R168, -R168, R7 ;  /* 0x00000007a8a87221 */ /* 0x000fc20000010100 */
[----:B------:R-:W-:Y:S01]  /*96a0*/  FMNMX.FTZ R5, R179, R14, !PT ;  /* 0x0000000eb3057209 */ /* 0x000fe20007810000 */
[----:B------:R-:W-:-:S01]  /*96b0*/  FFMA.FTZ R9, R157, UR37, -R184 ;  /* 0x000000259d097c23 */ /* 0x000fc200080108b8 */
[--C-:B------:R-:W-:Y:S01]  /*96c0*/  FFMA.FTZ R160, R160, UR37, -R184.reuse ;  /* 0x00000025a0a07c23 */ /* 0x100fe200080108b8 */
[----:B------:R-:W-:-:S01]  /*96d0*/  FFMA.FTZ R15, R161, UR37, -R184 ;  /* 0x00000025a10f7c23 */ /* 0x000fc200080108b8 */
[----:B------:R-:W-:Y:S01]  /*96e0*/  FMNMX.FTZ R14, R182, R5, !PT ;  /* 0x00000005b60e7209 */ /* 0x000fe20007810000 */
[----:B------:R-:W-:-:S01]  /*96f0*/  FFMA.FTZ R21, R165, UR37, -R184 ;  /* 0x00000025a5157c23 */ /* 0x000fc200080108b8 */
[----:B------:R0:W-:Y:S01]  /*9700*/  MUFU.EX2 R12, R153 ;  /* 0x00000099000c7308 */ /* 0x0001e20000000800 */
[----:B------:R-:W-:-:S01]  /*9710*/  FFMA.FTZ R157, R173, UR37, -R184 ;  /* 0x00000025ad9d7c23 */ /* 0x000fc200080108b8 */
[----:B------:R-:W-:Y:S01]  /*9720*/  FMNMX.FTZ R5, R183, R14, !PT ;  /* 0x0000000eb7057209 */ /* 0x000fe20007810000 */
[----:B------:R-:W-:-:S01]  /*9730*/  FFMA.FTZ R161, R177, UR37, -R184 ;  /* 0x00000025b1a17c23 */ /* 0x000fc200080108b8 */
[----:B------:R-:W-:-:S03]  /*9740*/  FFMA.FTZ R181, R181, UR37, -R184 ;  /* 0x00000025b5b57c23 */ /* 0x000fc600080108b8 */
[----:B------:R-:W1:Y:S01]  /*9750*/  SHFL.BFLY PT, R154, R5, 0x2, 0x1f ;  /* 0x0c401f00059a7f89 */ /* 0x000e6200000e0000 */
[----:B------:R2:W-:Y:S01]  /*9760*/  MUFU.EX2 R10, R156 ;  /* 0x0000009c000a7308 */ /* 0x0005e20000000800 */
[----:B0-----:R-:W-:-:S07]  /*9770*/  FFMA.FTZ R153, R169, UR37, -R184 ;  /* 0x00000025a9997c23 */ /* 0x001fce00080108b8 */
[----:B------:R-:W-:Y:S01]  /*9780*/  MUFU.EX2 R9, R9 ;  /* 0x0000000900097308 */ /* 0x000fe20000000800 */
[----:B--2---:R-:W-:-:S07]  /*9790*/  FFMA.FTZ R156, R176, UR37, -R184 ;  /* 0x00000025b09c7c23 */ /* 0x004fce00080108b8 */
[----:B------:R0:W-:Y:S01]  /*97a0*/  MUFU.EX2 R14, R160 ;  /* 0x000000a0000e7308 */ /* 0x0001e20000000800 */
[----:B-1----:R-:W-:Y:S01]  /*97b0*/  FMNMX.FTZ R164, R5, R154, !PT ;  /* 0x0000009a05a47209 */ /* 0x002fe20007810000 */
[----:B------:R-:W-:Y:S01]  /*97c0*/  FFMA.FTZ R154, R172, UR37, -R184 ;  /* 0x00000025ac9a7c23 */ /* 0x000fe200080108b8 */
[----:B------:R-:W-:-:S05]  /*97d0*/  IMAD.U32 R172, RZ, RZ, UR37 ;  /* 0x00000025ffac7e24 */ /* 0x000fca000f8e00ff */
[----:B------:R-:W-:Y:S01]  /*97e0*/  MUFU.EX2 R15, R15 ;  /* 0x0000000f000f7308 */ /* 0x000fe20000000800 */
[----:B0-----:R-:W-:-:S01]  /*97f0*/  FFMA.FTZ R160, R180, UR37, -R184 ;  /* 0x00000025b4a07c23 */ /* 0x001fc200080108b8 */
[----:B------:R-:W0:Y:S06]  /*9800*/  SHFL.BFLY PT, R5, R164, 0x1, 0x1f ;  /* 0x0c201f00a4057f89 */ /* 0x000e2c00000e0000 */
[----:B------:R-:W-:Y:S08]  /*9810*/  MUFU.EX2 R20, R20 ;  /* 0x0000001400147308 */ /* 0x000ff00000000800 */
[----:B------:R-:W-:Y:S08]  /*9820*/  MUFU.EX2 R21, R21 ;  /* 0x0000001500157308 */ /* 0x000ff00000000800 */
[----:B------:R-:W-:Y:S01]  /*9830*/  MUFU.EX2 R152, R152 ;  /* 0x0000009800987308 */ /* 0x000fe20000000800 */
[----:B0-----:R-:W-:Y:S01]  /*9840*/  FMNMX.FTZ R5, R164, R5, !PT ;  /* 0x00000005a4057209 */ /* 0x001fe20007810000 */
[----:B------:R-:W-:-:S03]  /*9850*/  FMUL.FTZ R164, R168, UR37 ;  /* 0x00000025a8a47c20 */ /* 0x000fc60008410000 */
[C---:B------:R-:W-:Y:S01]  /*9860*/  FSETP.NEU.FTZ.AND P2, PT, R5.reuse, -INF , PT ;  /* 0xff8000000500780b */ /* 0x040fe20003f5d000 */
[----:B------:R-:W-:-:S02]  /*9870*/  FFMA.FTZ R172, R5, R172, -8 ;  /* 0xc100000005ac7423 */ /* 0x000fc400000100ac */
[----:B------:R-:W-:Y:S03]  /*9880*/  MUFU.EX2 R153, R153 ;  /* 0x0000009900997308 */ /* 0x000fe60000000800 */
[----:B------:R-:W-:-:S05]  /*9890*/  FSEL R172, R172, RZ, P2 ;  /* 0x000000ffacac7208 */ /* 0x000fca0001000000 */
[----:B------:R-:W0:Y:S01]  /*98a0*/  MUFU.EX2 R164, R164 ;  /* 0x000000a400a47308 */ /* 0x000e220000000800 */
[----:B------:R-:W-:-:S01]  /*98b0*/  FFMA.FTZ R168, R11, UR37, -R172 ;  /* 0x000000250ba87c23 */ /* 0x000fc200080108ac */
[--C-:B------:R-:W-:Y:S01]  /*98c0*/  FFMA.FTZ R11, R155, UR37, -R172.reuse ;  /* 0x000000259b0b7c23 */ /* 0x100fe200080108ac */
[----:B------:R-:W-:-:S01]  /*98d0*/  FFMA.FTZ R155, R158, UR37, -R172 ;  /* 0x000000259e9b7c23 */ /* 0x000fc200080108ac */
[--C-:B------:R-:W-:Y:S01]  /*98e0*/  FFMA.FTZ R158, R159, UR37, -R172.reuse ;  /* 0x000000259f9e7c23 */ /* 0x100fe200080108ac */
[----:B------:R-:W-:-:S01]  /*98f0*/  FFMA.FTZ R159, R162, UR37, -R172 ;  /* 0x00000025a29f7c23 */ /* 0x000fc200080108ac */
[--C-:B------:R-:W-:Y:S01]  /*9900*/  FFMA.FTZ R162, R163, UR37, -R172.reuse ;  /* 0x00000025a3a27c23 */ /* 0x100fe200080108ac */
[----:B------:R-:W-:Y:S01]  /*9910*/  FSEL R163, R5, RZ, P2 ;  /* 0x000000ff05a37208 */ /* 0x000fe20001000000 */
[----:B------:R-:W-:Y:S01]  /*9920*/  MUFU.EX2 R168, R168 ;  /* 0x000000a800a87308 */ /* 0x000fe20000000800 */
[----:B------:R-:W-:-:S01]  /*9930*/  FFMA.FTZ R166, R166, UR37, -R172 ;  /* 0x00000025a6a67c23 */ /* 0x000fc200080108ac */
[--C-:B------:R-:W-:Y:S01]  /*9940*/  FFMA.FTZ R167, R167, UR37, -R172.reuse ;  /* 0x00000025a7a77c23 */ /* 0x100fe200080108ac */
[----:B------:R-:W-:-:S01]  /*9950*/  FFMA.FTZ R165, R171, UR37, -R172 ;  /* 0x00000025aba57c23 */ /* 0x000fc200080108ac */
[----:B------:R-:W-:Y:S01]  /*9960*/  FADD.FTZ R163, -R163, R8 ;  /* 0x00000008a3a37221 */ /* 0x000fe20000010100 */
[----:B------:R-:W-:-:S01]  /*9970*/  FFMA.FTZ R8, R170, UR37, -R172 ;  /* 0x00000025aa087c23 */ /* 0x000fc200080108ac */
[--C-:B------:R-:W-:Y:S01]  /*9980*/  FFMA.FTZ R174, R174, UR37, -R172.reuse ;  /* 0x00000025aeae7c23 */ /* 0x100fe200080108ac */
[----:B------:R-:W-:-:S01]  /*9990*/  FFMA.FTZ R175, R175, UR37, -R172 ;  /* 0x00000025afaf7c23 */ /* 0x000fc200080108ac */
[----:B------:R-:W-:Y:S01]  /*99a0*/  FMUL.FTZ R163, R163, UR37 ;  /* 0x00000025a3a37c20 */ /* 0x000fe20008410000 */
[----:B------:R-:W-:Y:S01]  /*99b0*/  MUFU.EX2 R11, R11 ;  /* 0x0000000b000b7308 */ /* 0x000fe20000000800 */
[----:B0-----:R-:W-:-:S01]  /*99c0*/  FFMA.FTZ R169, R164, R0, R13 ;  /* 0x00000000a4a97223 */ /* 0x001fc2000001000d */
[--C-:B------:R-:W-:Y:S01]  /*99d0*/  FFMA.FTZ R178, R178, UR37, -R172.reuse ;  /* 0x00000025b2b27c23 */ /* 0x100fe200080108ac */
[----:B------:R-:W-:-:S01]  /*99e0*/  FFMA.FTZ R179, R179, UR37, -R172 ;  /* 0x00000025b3b37c23 */ /* 0x000fc200080108ac */
[----:B------:R-:W-:Y:S01]  /*99f0*/  FFMA.FTZ R182, R182, UR37, -R172 ;  /* 0x00000025b6b67c23 */ /* 0x000fe200080108ac */
[----:B------:R-:W-:-:S01]  /*9a00*/  FADD.FTZ R169, R12, R169 ;  /* 0x000000a90ca97221 */ /* 0x000fc20000010000 */
[----:B------:R-:W-:-:S02]  /*9a10*/  FFMA.FTZ R172, R183, UR37, -R172 ;  /* 0x00000025b7ac7c23 */ /* 0x000fc400080108ac */
[----:B------:R-:W0:Y:S01]  /*9a20*/  MUFU.EX2 R163, R163 ;  /* 0x000000a300a37308 */ /* 0x000e220000000800 */
[----:B------:R-:W-:-:S07]  /*9a30*/  FADD.FTZ R170, R10, R169 ;  /* 0x000000a90aaa7221 */ /* 0x000fce0000010000 */
[----:B------:R-:W1:Y:S08]  /*9a40*/  MUFU.EX2 R155, R155 ;  /* 0x0000009b009b7308 */ /* 0x000e700000000800 */
[----:B------:R-:W2:Y:S01]  /*9a50*/  MUFU.EX2 R158, R158 ;  /* 0x0000009e009e7308 */ /* 0x000ea20000000800 */
[----:B0-----:R-:W-:-:S04]  /*9a60*/  FFMA.FTZ R0, R163, R3, R168 ;  /* 0x00000003a3007223 */ /* 0x001fc800000100a8 */
[----:B------:R-:W-:-:S03]  /*9a70*/  FADD.FTZ R0, R11, R0 ;  /* 0x000000000b007221 */ /* 0x000fc60000010000 */
[----:B------:R-:W0:Y:S01]  /*9a80*/  MUFU.EX2 R159, R159 ;  /* 0x0000009f009f7308 */ /* 0x000e220000000800 */
[----:B-1----:R-:W-:-:S07]  /*9a90*/  FADD.FTZ R3, R155, R0 ;  /* 0x000000009b037221 */ /* 0x002fce0000010000 */
[----:B------:R-:W1:Y:S01]  /*9aa0*/  MUFU.EX2 R162, R162 ;  /* 0x000000a200a27308 */ /* 0x000e620000000800 */
[----:B--2---:R-:W-:-:S07]  /*9ab0*/  FADD.FTZ R0, R158, R3 ;  /* 0x000000039e007221 */ /* 0x004fce0000010000 */
[----:B------:R-:W2:Y:S01]  /*9ac0*/  MUFU.EX2 R166, R166 ;  /* 0x000000a600a67308 */ /* 0x000ea20000000800 */
[----:B0-----:R-:W-:-:S07]  /*9ad0*/  FADD.FTZ R3, R159, R0 ;  /* 0x000000009f037221 */ /* 0x001fce0000010000 */
[----:B------:R0:W3:Y:S01]  /*9ae0*/  MUFU.EX2 R173, R167 ;  /* 0x000000a700ad7308 */ /* 0x0000e20000000800 */
[----:B-1----:R-:W-:-:S07]  /*9af0*/  FADD.FTZ R3, R162, R3 ;  /* 0x00000003a2037221 */ /* 0x002fce0000010000 */
[----:B------:R-:W1:Y:S01]  /*9b00*/  MUFU.EX2 R8, R8 ;  /* 0x0000000800087308 */ /* 0x000e620000000800 */
[----:B0-----:R-:W-:-:S01]  /*9b10*/  FADD.FTZ R167, R9, R170 ;  /* 0x000000aa09a77221 */ /* 0x001fc20000010000 */
[----:B--2---:R-:W-:-:S03]  /*9b20*/  FADD.FTZ R3, R166, R3 ;  /* 0x00000003a6037221 */ /* 0x004fc60000010000 */
[----:B------:R-:W-:-:S03]  /*9b30*/  FADD.FTZ R170, R14, R167 ;  /* 0x000000a70eaa7221 */ /* 0x000fc60000010000 */
[----:B------:R-:W0:Y:S01]  /*9b40*/  MUFU.EX2 R165, R165 ;  /* 0x000000a500a57308 */ /* 0x000e220000000800 */
[----:B------:R-:W-:-:S01]  /*9b50*/  FADD.FTZ R167, R15, R170 ;  /* 0x000000aa0fa77221 */ /* 0x000fc20000010000 */
[----:B---3--:R-:W-:-:S03]  /*9b60*/  FADD.FTZ R3, R173, R3 ;  /* 0x00000003ad037221 */ /* 0x008fc60000010000 */
[----:B------:R-:W-:-:S03]  /*9b70*/  FADD.FTZ R0, R20, R167 ;  /* 0x000000a714007221 */ /* 0x000fc60000010000 */
[----:B------:R-:W2:Y:S01]  /*9b80*/  MUFU.EX2 R154, R154 ;  /* 0x0000009a009a7308 */ /* 0x000ea20000000800 */
[----:B------:R-:W-:-:S01]  /*9b90*/  FADD.FTZ R167, R21, R0 ;  /* 0x0000000015a77221 */ /* 0x000fc20000010000 */
[----:B-1----:R-:W-:-:S03]  /*9ba0*/  FADD.FTZ R170, R8, R3 ;  /* 0x0000000308aa7221 */ /* 0x002fc60000010000 */
[----:B------:R-:W-:-:S03]  /*9bb0*/  FADD.FTZ R0, R152, R167 ;  /* 0x000000a798007221 */ /* 0x000fc60000010000 */
[----:B------:R-:W1:Y:S01]  /*9bc0*/  MUFU.EX2 R171, R174 ;  /* 0x000000ae00ab7308 */ /* 0x000e620000000800 */
[----:B------:R-:W-:-:S01]  /*9bd0*/  FADD.FTZ R3, R153, R0 ;  /* 0x0000000099037221 */ /* 0x000fc20000010000 */
[----:B0-----:R-:W-:-:S06]  /*9be0*/  FADD.FTZ R170, R165, R170 ;  /* 0x000000aaa5aa7221 */ /* 0x001fcc0000010000 */
[----:B------:R-:W0:Y:S01]  /*9bf0*/  MUFU.EX2 R157, R157 ;  /* 0x0000009d009d7308 */ /* 0x000e220000000800 */
[----:B--2---:R-:W-:-:S07]  /*9c00*/  FADD.FTZ R0, R154, R3 ;  /* 0x000000039a007221 */ /* 0x004fce0000010000 */
[----:B------:R-:W2:Y:S01]  /*9c10*/  MUFU.EX2 R175, R175 ;  /* 0x000000af00af7308 */ /* 0x000ea20000000800 */
[----:B-1----:R-:W-:-:S07]  /*9c20*/  FADD.FTZ R170, R171, R170 ;  /* 0x000000aaabaa7221 */ /* 0x002fce0000010000 */
[----:B------:R-:W1:Y:S01]  /*9c30*/  MUFU.EX2 R156, R156 ;  /* 0x0000009c009c7308 */ /* 0x000e620000000800 */
[----:B0-----:R-:W-:-:S07]  /*9c40*/  FADD.FTZ R3, R157, R0 ;  /* 0x000000009d037221 */ /* 0x001fce0000010000 */
        /* <DEDUP_REMOVED lines=13> */
[----:B--2---:R-:W-:-:S01]  /*9d20*/  FADD.FTZ R170, R167, R170 ;  /* 0x000000aaa7aa7221 */ /* 0x004fc20000010000 */
[----:B-1----:R-:W-:-:S03]  /*9d30*/  FADD.FTZ R0, R7, R0 ;  /* 0x0000000007007221 */ /* 0x002fc60000010000 */
[----:B0-----:R-:W-:Y:S01]  /*9d40*/  FADD.FTZ R3, R172, R170 ;  /* 0x000000aaac037221 */ /* 0x001fe20000010000 */
[----:B------:R-:W-:Y:S06]  /*9d50*/  @!P0 BRA `(.L_x_923) ;  /* 0x0000000000048947 */ /* 0x000fec0003800000 */
[----:B------:R-:W-:Y:S01]  /*9d60*/  BPT.TRAP 0x1 ;  /* 0x000000040000795c */ /* 0x000fe20000300000 */
.L_x_923:
        /* <DEDUP_REMOVED lines=20> */
[----:B------:R-:W-:Y:S01]  /*9eb0*/  FMUL.FTZ R32, R32, R164 ;  /* 0x000000a420207220 */ /* 0x000fe20000410000 */
[----:B------:R-:W-:Y:S01]  /*9ec0*/  F2FP.SATFINITE.E4M3.F32.PACK_AB_MERGE_C R186, R161, R156, R7 ;  /* 0x0000009ca1ba723e */ /* 0x000fe20004807007 */
[-C--:B------:R-:W-:Y:S01]  /*9ed0*/  FMUL.FTZ R33, R33, R164.reuse ;  /* 0x000000a421217220 */ /* 0x080fe20000410000 */
        /* <DEDUP_REMOVED lines=129> */
[----:B------:R-:W-:-:S02]  /*a6f0*/  IMAD.MOV.U32 R8, RZ, RZ, R5 ;  /* 0x000000ffff087224 */ /* 0x000fc400078e0005 */
[----:B------:R-:W-:Y:S01]  /*a700*/  IMAD.MOV.U32 R7, RZ, RZ, R4 ;  /* 0x000000ffff077224 */ /* 0x000fe200078e0004 */
[----:B------:R-:W-:Y:S06]  /*a710*/  @P2 BRA `(.L_x_924) ;  /* 0xffffffdc00042947 */ /* 0x000fec000383ffff */
[----:B------:R-:W-:-:S05]  /*a720*/  UMOV UR52, UR56 ;  /* 0x0000003800347c82 */ /* 0x000fca0008000000 */
.L_x_906:
[----:B------:R-:W-:Y:S06]  /*a730*/  BAR.ARV 0x8, 0x180 ;  /* 0x0206000000007b1d */ /* 0x000fec0000002000 */
[----:B------:R-:W-:Y:S05]  /*a740*/  @!P0 BRA `(.L_x_925) ;  /* 0x0000000000048947 */ /* 0x000fea0003800000 */
[----:B------:R-:W-:Y:S01]  /*a750*/  BPT.TRAP 0x1 ;  /* 0x000000040000795c */ /* 0x000fe20000300000 */
.L_x_925:
[----:B------:R-:W-:Y:S01]  /*a760*/  ULEA UR9, UR52, UR41, 0x3 ;  /* 0x0000002934097291 */ /* 0x000fe2000f8e183f */
[----:B------:R-:W-:-:S05]  /*a770*/  IMAD.U32 R6, RZ, RZ, UR46 ;  /* 0x0000002eff067e24 */ /* 0x000fca000f8e00ff */
[----:B------:R-:W-:-:S04]  /*a780*/  SHF.L.U32 R6, R6, 0x1f, RZ ;  /* 0x0000001f06067819 */ /* 0x000fc800000006ff */
[----:B------:R0:W1:Y:S01]  /*a790*/  SYNCS.PHASECHK.TRANS64.TRYWAIT P1, [UR9+0x28450], R6 ;  /* 0x02845006ff0075a7 */ /* 0x0000620008020149 */
[----:B------:R-:W-:Y:S05]  /*a7a0*/  @!P0 BRA `(.L_x_926) ;  /* 0x0000000000048947 */ /* 0x000fea0003800000 */
[----:B------:R-:W-:Y:S01]  /*a7b0*/  BPT.TRAP 0x1 ;  /* 0x000000040000795c */ /* 0x000fe20000300000 */
.L_x_926:
[----:B-1----:R-:W-:Y:S05]  /*a7c0*/  @P1 BRA `(.L_x_927) ;  /* 0x0000000000081947 */ /* 0x002fea0003800000 */
[----:B------:R-:W1:Y:S02]  /*a7d0*/  SYNCS.PHASECHK.TRANS64.TRYWAIT P1, [UR9+0x28450], R6 ;  /* 0x02845006ff0075a7 */ /* 0x000e640008020149 */
[----:B-1----:R-:W-:Y:S05]  /*a7e0*/  @!P1 BRA `(.L_x_928) ;  /* 0x0000008c00289947 */ /* 0x002fea0003800000 */
.L_x_927:
[----:B------:R-:W-:Y:S01]  /*a7f0*/  ULDC.64 UR4, c[0x0][0x9a0] ;  /* 0x0002680000047ab9 */ /* 0x000fe20000000a00 */
[----:B------:R-:W-:Y:S01]  /*a800*/  UIADD3 UR41, UR41, 0x8000, URZ ;  /* 0x0000800029297890 */ /* 0x000fe2000fffe03f */
[----:B------:R-:W-:Y:S01]  /*a810*/  WARPGROUP.ARRIVE ;  /* 0x00000000000079c5 */ /* 0x000fe20000000000 */
[----:B------:R-:W-:Y:S01]  /*a820*/  UISETP.NE.U32.AND UP0, UPT, UR4, URZ, UPT ;  /* 0x0000003f0400728c */ /* 0x000fe2000bf05070 */
[----:B------:R-:W-:Y:S01]  /*a830*/  IMAD.MOV.U32 R8, RZ, RZ, 0x3f800000 ;  /* 0x3f800000ff087424 */ /* 0x000fe200078e00ff */
[----:B------:R-:W-:Y:S02]  /*a840*/  USHF.R.U32.HI UR41, URZ, 0x4, UR41 ;  /* 0x000000043f297899 */ /* 0x000fe40008011629 */
[----:B------:R-:W-:Y:S02]  /*a850*/  UISETP.NE.AND.EX UP0, UPT, UR5, URZ, UPT, UP0 ;  /* 0x0000003f0500728c */ /* 0x000fe4000bf05300 */
[----:B------:R-:W-:-:S04]  /*a860*/  ULOP3.LUT UR41, UR41, 0x3fff, URZ, 0xc0, !UPT ;  /* 0x00003fff29297892 */ /* 0x000fc8000f8ec03f */
[----:B------:R-:W-:-:S05]  /*a870*/  PLOP3.LUT P1, PT, PT, PT, UP0, 0x80, 0x0 ;  /* 0x000000000000781c */ /* 0x000fca0003f2f008 */
[----:B------:R-:W-:Y:S01]  /*a880*/  @UP0 USHF.R.S32.HI UR8, URZ, 0x1f, UR45 ;  /* 0x0000001f3f080899 */ /* 0x000fe2000801142d */
[----:B------:R-:W-:Y:S01]  /*a890*/  @UP0 ULDC.64 UR10, c[0x0][0x9c8] ;  /* 0x00027200000a0ab9 */ /* 0x000fe20000000a00 */
[----:B------:R-:W-:Y:S02]  /*a8a0*/  @UP0 ULDC.64 UR12, c[0x0][0x9d0] ;  /* 0x00027400000c0ab9 */ /* 0x000fe40000000a00 */
[----:B------:R-:W-:Y:S02]  /*a8b0*/  @UP0 UIMAD UR8, UR8, UR10, URZ ;  /* 0x0000000a080802a4 */ /* 0x000fe4000f8e023f */
[----:B------:R-:W-:Y:S02]  /*a8c0*/  @UP0 UIMAD.WIDE.U32 UR6, UR45, UR10, URZ ;  /* 0x0000000a2d0602a5 */ /* 0x000fe4000f8e003f */
[----:B------:R-:W-:Y:S02]  /*a8d0*/  ULOP3.LUT UR10, UR41, 0x10000, URZ, 0xfc, !UPT ;  /* 0x00010000290a7892 */ /* 0x000fe4000f8efc3f */
[----:B------:R-:W-:-:S02]  /*a8e0*/  @UP0 UIMAD UR8, UR45, UR11, UR8 ;  /* 0x0000000b2d0802a4 */ /* 0x000fc4000f8e0208 */
[----:B------:R-:W-:Y:S02]  /*a8f0*/  @UP0 USHF.R.S32.HI UR11, URZ, 0x1f, UR42 ;  /* 0x0000001f3f0b0899 */ /* 0x000fe4000801142a */
[----:B------:R-:W-:Y:S02]  /*a900*/  ULEA UR10, UR52, UR10, 0xa ;  /* 0x0000000a340a7291 */ /* 0x000fe4000f8e503f */
[----:B------:R-:W-:Y:S02]  /*a910*/  @UP0 UIADD3 UR7, UR7, UR8, URZ ;  /* 0x0000000807070290 */ /* 0x000fe4000fffe03f */
[----:B------:R-:W-:Y:S02]  /*a920*/  @UP0 UIMAD UR8, UR11, UR12, URZ ;  /* 0x0000000c0b0802a4 */ /* 0x000fe4000f8e023f */
[----:B------:R-:W-:Y:S01]  /*a930*/  @UP0 UIMAD.WIDE.U32 UR6, UR42, UR12, UR6 ;  /* 0x0000000c2a0602a5 */ /* 0x000fe2000f8e0006 */
[----:B------:R-:W-:Y:S01]  /*a940*/  UMOV UR11, 0x80000020 ;  /* 0x80000020000b7882 */ /* 0x000fe20000000000 */
[----:B------:R-:W-:-:S09]  /*a950*/  @UP0 UIMAD UR8, UR42, UR13, UR8 ;  /* 0x0000000d2a0802a4 */ /* 0x000fd2000f8e0208 */
[----:B------:R-:W-:Y:S01]  /*a960*/  QGMMA.64x256x32.F32.E4M3.E4M3 R24, R188, gdesc[UR8], R24, gsb0 ;  /* 0x03e00008bc187df3 */ /* 0x000fe20008000818 */
[----:B------:R-:W-:Y:S02]  /*a970*/  @UP0 ULEA UR4, UP1, UR6, UR4, 0x2 ;  /* 0x0000000406040291 */ /* 0x000fe4000f82103f */
[----:B------:R-:W-:-:S04]  /*a980*/  @UP0 UIADD3 UR7, UR7, UR8, URZ ;  /* 0x0000000807070290 */ /* 0x000fc8000fffe03f */
[----:B------:R-:W-:Y:S01]  /*a990*/  @UP0 ULEA.HI.X UR5, UR6, UR5, UR7, 0x2, UP1 ;  /* 0x0000000506050291 */ /* 0x000fe200088f1407 */
[----:B01----:R-:W-:-:S05]  /*a9a0*/  IMAD.U32 R6, RZ, RZ, UR4 ;  /* 0x00000004ff067e24 */ /* 0x003fca000f8e00ff */
[----:B------:R-:W-:-:S05]  /*a9b0*/  IMAD.U32 R7, RZ, RZ, UR5 ;  /* 0x00000005ff077e24 */ /* 0x000fca000f8e00ff */
[----:B------:R0:W2:Y:S01]  /*a9c0*/  @P1 LDG.E R8, desc[UR50][R6.64] ;  /* 0x0000003206081981 */ /* 0x0000a2000c1e1900 */
[----:B------:R-:W-:Y:S01]  /*a9d0*/  UIADD3 UR10, UR10, 0x2, URZ ;  /* 0x000000020a0a7890 */ /* 0x000fe2000fffe03f */
[----:B------:R-:W-:Y:S02]  /*a9e0*/  UMOV UR11, 0x80000020 ;  /* 0x80000020000b7882 */ /* 0x000fe40000000000 */
        /* <DEDUP_REMOVED lines=14> */
[----:B------:R-:W-:Y:S01]  /*aad0*/  @P1 MUFU.RCP R7, R13 ;  /* 0x0000000d00071308 */ /* 0x000fe20000001000 */
[----:B------:R-:W-:Y:S01]  /*aae0*/  FSETP.NE.FTZ.AND P1, PT, R14, RZ, PT ;  /* 0x000000ff0e00720b */ /* 0x000fe20003f35000 */
[----:B------:R-:W-:-:S06]  /*aaf0*/  IMAD.MOV.U32 R11, RZ, RZ, RZ ;  /* 0x000000ffff0b7224 */ /* 0x000fcc00078e00ff */
[----:B------:R-:W0:Y:S08]  /*ab00*/  @P2 MUFU.LG2 R6, R6 ;  /* 0x0000000600062308 */ /* 0x000e300000000c00 */
[----:B------:R-:W1:Y:S01]  /*ab10*/  @P3 MUFU.LG2 R10, R15 ;  /* 0x0000000f000a3308 */ /* 0x000e620000000c00 */
[----:B------:R-:W-:Y:S02]  /*ab20*/  WARPGROUP.DEPBAR.LE gsb0, 0x0 ;  /* 0x00008000000079c5 */ /* 0x000fe40000010000 */
[----:B------:R-:W-:-:S06]  /*ab30*/  WARPGROUP.ARRIVE ;  /* 0x00000000000079c5 */ /* 0x000fcc0000000000 */
[----:B------:R-:W-:Y:S01]  /*ab40*/  QGMMA.64x256x32.F32.E4M3.E4M3 R24, R184, gdesc[UR8], R24, gsb0 ;  /* 0x03e00008b8187df3 */ /* 0x000fe20008000818 */
[----:B------:R-:W3:Y:S01]  /*ab50*/  @P1 MUFU.RCP R11, R14 ;  /* 0x0000000e000b1308 */ /* 0x000ee20000001000 */
[----:B------:R-:W-:Y:S02]  /*ab60*/  IMAD.U32 R9, RZ, RZ, UR37 ;  /* 0x00000025ff097e24 */ /* 0x000fe4000f8e00ff */
[----:B------:R-:W-:Y:S02]  /*ab70*/  IMAD.U32 R12, RZ, RZ, UR37 ;  /* 0x00000025ff0c7e24 */ /* 0x000fe4000f8e00ff */
[----:B0-----:R-:W-:Y:S01]  /*ab80*/  @P2 FMUL.FTZ R6, R6, 0.69314718246459960938 ;  /* 0x3f31721806062820 */ /* 0x001fe20000410000 */
[----:B------:R-:W-:Y:S01]  /*ab90*/  @P2 FMUL.FTZ R9, R9, 0.69314718246459960938 ;  /* 0x3f31721809092820 */ /* 0x000fe20000410000 */
[----:B-1----:R-:W-:Y:S01]  /*aba0*/  @P3 FMUL.FTZ R10, R10, 0.69314718246459960938 ;  /* 0x3f3172180a0a3820 */ /* 0x002fe20000410000 */
[----:B------:R-:W-:Y:S01]  /*abb0*/  @P3 FMUL.FTZ R13, R12, 0.69314718246459960938 ;  /* 0x3f3172180c0d3820 */ /* 0x000fe20000410000 */
[----:B------:R-:W-:-:S02]  /*abc0*/  IMAD.MOV.U32 R3, RZ, RZ, -0x800000 ;  /* 0xff800000ff037424 */ /* 0x000fc400078e00ff */
[----:B------:R-:W-:Y:S01]  /*abd0*/  @P2 FFMA.FTZ R3, R9, R4, R6 ;  /* 0x0000000409032223 */ /* 0x000fe20000010006 */
[----:B------:R-:W-:Y:S02]  /*abe0*/  IMAD.MOV.U32 R0, RZ, RZ, -0x800000 ;  /* 0xff800000ff007424 */ /* 0x000fe400078e00ff */
[----:B------:R-:W-:Y:S01]  /*abf0*/  @P3 FFMA.FTZ R0, R13, R5, R10 ;  /* 0x000000050d003223 */ /* 0x000fe2000001000a */
[-C--:B--2---:R-:W-:Y:S01]  /*ac00*/  FMUL.FTZ R152, R7, R8.reuse ;  /* 0x0000000807987220 */ /* 0x084fe20000410000 */
[----:B---3--:R-:W-:Y:S01]  /*ac10*/  FMUL.FTZ R4, R11, R8 ;  /* 0x000000080b047220 */ /* 0x008fe20000410000 */
[----:B------:R-:W-:Y:S02]  /*ac20*/  WARPGROUP.DEPBAR.LE gsb0, 0x0 ;  /* 0x00008000000079c5 */ /* 0x000fe40000010000 */
[----:B------:R-:W-:Y:S05]  /*ac30*/  @!P0 BRA `(.L_x_929) ;  /* 0x0000000000048947 */ /* 0x000fea0003800000 */
[----:B------:R-:W-:Y:S01]  /*ac40*/  BPT.TRAP 0x1 ;  /* 0x000000040000795c */ /* 0x000fe20000300000 */
.L_x_929:
[----:B------:R-:W-:Y:S01]  /*ac50*/  UIADD3 UR4, UR9, 0x28460, URZ ;  /* 0x0002846009047890 */ /* 0x000fe2000fffe03f */
[-C--:B------:R-:W-:Y:S01]  /*ac60*/  FMUL.FTZ R6, R29, R152.reuse ;  /* 0x000000981d067220 */ /* 0x080fe20000410000 */
[----:B------:R-:W-:Y:S01]  /*ac70*/  UIADD3 UR52, UR52, 0x1, URZ ;  /* 0x0000000134347890 */ /* 0x000fe2000fffe03f */
[-C--:B------:R-:W-:Y:S01]  /*ac80*/  FMUL.FTZ R7, R36, R152.reuse ;  /* 0x0000009824077220 */ /* 0x080fe20000410000 */
[----:B------:R-:W-:Y:S01]  /*ac90*/  UPRMT UR4, UR40, 0x654, UR4 ;  /* 0x0000065428047896 */ /* 0x000fe20008000004 */
        /* <DEDUP_REMOVED lines=127> */
[-C--:B------:R-:W-:Y:S01]  /*b490*/  FMUL.FTZ R26, R147, R4.reuse ;  /* 0x00000004931a7220 */ /* 0x080fe20000410000 */
[-C--:B------:R-:W-:Y:S01]  /*b4a0*/  FMUL.FTZ R150, R150, R4.reuse ;  /* 0x0000000496967220 */ /* 0x080fe20000410000 */
[----:B------:R-:W-:Y:S01]  /*b4b0*/  FMUL.FTZ R151, R151, R4 ;  /* 0x0000000497977220 */ /* 0x000fe20000410000 */
[----:B------:R-:W-:-:S02]  /*b4c0*/  UIADD3 UR47, UR47, 0x1, URZ ;  /* 0x000000012f2f7890 */ /* 0x000fc4000fffe03f */
[----:B------:R-:W-:Y:S02]  /*b4d0*/  USEL UR52, UR52, URZ, UP0 ;  /* 0x0000003f34347287 */ /* 0x000fe40008000000 */
[----:B------:R-:W-:-:S12]  /*b4e0*/  ULOP3.LUT UR46, UR46, UR4, URZ, 0x3c, !UPT ;  /* 0x000000042e2e7292 */ /* 0x000fd8000f8e3c3f */
.L_x_855:
[----:B------:R-:W0:Y:S01]  /*b4f0*/  S2R R67, SR_CgaCtaId ;  /* 0x0000000000437919 */ /* 0x000e220000008800 */
[----:B------:R-:W-:Y:S01]  /*b500*/  MOV R4, 0x400 ;  /* 0x0000040000047802 */ /* 0x000fe20000000f00 */
[----:B------:R-:W-:Y:S01]  /*b510*/  BSSY B0, `(.L_x_930) ;  /* 0x0000357000007945 */ /* 0x000fe20003800000 */
[----:B------:R-:W-:Y:S02]  /*b520*/  BAR.SYNC.DEFER_BLOCKING 0x5, 0x180 ;  /* 0x0146000000007b1d */ /* 0x000fe40000010000 */
[----:B0-----:R-:W-:-:S05]  /*b530*/  LEA R4, R67, R4, 0x18 ;  /* 0x0000000443047211 */ /* 0x001fca00078ec0ff */
[----:B------:R-:W0:Y:S02]  /*b540*/  LDS R58, [R4+0x284d0] ;  /* 0x0284d000043a7984 */ /* 0x000e240000000800 */
[----:B0-----:R-:W-:Y:S01]  /*b550*/  R2UR UR4, R58 ;  /* 0x000000003a0472ca */ /* 0x001fe200000e0000 */
[----:B------:R-:W-:Y:S06]  /*b560*/  BAR.ARV 0x4, 0x180 ;  /* 0x0106000000007b1d */ /* 0x000fec0000002000 */
[----:B------:R-:W-:Y:S08]  /*b570*/  @P0 BRA `(.L_x_931) ;  /* 0x00000028006c0947 */ /* 0x000ff00003800000 */
[----:B------:R-:W0:Y:S01]  /*b580*/  S2R R74, SR_TID.X ;  /* 0x00000000004a7919 */ /* 0x000e220000002100 */
[----:B------:R-:W-:Y:S01]  /*b590*/  F2FP.BF16.F32.PACK_AB R9, R9, R40 ;  /* 0x000000280909723e */ /* 0x000fe200000010ff */
[----:B------:R-:W-:Y:S01]  /*b5a0*/  ULDC.64 UR6, c[0x4][0x110] ;  /* 0x0100440000067ab9 */ /* 0x000fe20000000a00 */
        /* <DEDUP_REMOVED lines=14> */
[----:B------:R-:W-:Y:S01]  /*b690*/  F2FP.BF16.F32.PACK_AB R32, R7, R32 ;  /* 0x000000200720723e */ /* 0x000fe200000010ff */
[----:B0-----:R-:W-:Y:S01]  /*b6a0*/  IMAD.SHL.U32 R40, R74, 0x4, RZ ;  /* 0x000000044a287824 */ /* 0x001fe200078e00ff */
        /* <DEDUP_REMOVED lines=38> */
[----:B------:R-:W-:Y:S01]  /*b910*/  F2FP.BF16.F32.PACK_AB R54, R95, R54 ;  /* 0x000000365f36723e */ /* 0x000fe200000010ff */
[----:B------:R-:W-:Y:S01]  /*b920*/  USHF.R.S32.HI UR10, URZ, 0x1f, UR42 ;  /* 0x0000001f3f0a7899 */ /* 0x000fe2000801142a */
[----:B------:R-:W-:Y:S01]  /*b930*/  LOP3.LUT R48, R40, 0xc, RZ, 0xc0, !PT ;  /* 0x0000000c28307812 */ /* 0x000fe200078ec0ff */
[----:B------:R-:W-:Y:S01]  /*b940*/  ULDC.64 UR8, c[0x0][0xb90] ;  /* 0x0002e40000087ab9 */ /* 0x000fe20000000a00 */
[----:B------:R-:W-:Y:S02]  /*b950*/  F2FP.BF16.F32.PACK_AB R40, R76, R117 ;  /* 0x000000754c28723e */ /* 0x000fe400000010ff */
[----:B------:R-:W-:Y:S02]  /*b960*/  IADD3 R76, P0, R48, UR6, RZ ;  /* 0x00000006304c7c10 */ /* 0x000fe4000ff1e0ff */
[----:B------:R-:W-:Y:S02]  /*b970*/  F2FP.BF16.F32.PACK_AB R42, R84, R121 ;  /* 0x00000079542a723e */ /* 0x000fe400000010ff */
[----:B------:R-:W-:Y:S01]  /*b980*/  F2FP.BF16.F32.PACK_AB R43, R92, R129 ;  /* 0x000000815c2b723e */ /* 0x000fe200000010ff */
[----:B------:R-:W-:Y:S01]  /*b990*/  IMAD.X R77, RZ, RZ, UR7, P0 ;  /* 0x00000007ff4d7e24 */ /* 0x000fe200080e06ff */
[----:B------:R-:W-:-:S02]  /*b9a0*/  F2FP.BF16.F32.PACK_AB R5, R159, R160 ;  /* 0x000000a09f05723e */ /* 0x000fc400000010ff */
[----:B------:R-:W-:Y:S02]  /*b9b0*/  F2FP.BF16.F32.PACK_AB R6, R157, R158 ;  /* 0x0000009e9d06723e */ /* 0x000fe400000010ff */
[----:B------:R0:W2:Y:S01]  /*b9c0*/  LDG.E.CONSTANT R76, desc[UR50][R76.64] ;  /* 0x000000324c4c7981 */ /* 0x0000a2000c1e9900 */
[----:B------:R-:W-:Y:S02]  /*b9d0*/  LOP3.LUT P0, R48, R74, 0x3, RZ, 0xc0, !PT ;  /* 0x000000034a307812 */ /* 0x000fe4000780c0ff */
[----:B------:R-:W-:Y:S02]  /*b9e0*/  F2FP.BF16.F32.PACK_AB R7, R155, R156 ;  /* 0x0000009c9b07723e */ /* 0x000fe400000010ff */
[----:B------:R-:W-:Y:S02]  /*b9f0*/  ISETP.EQ.OR P0, PT, R48, 0x3, !P0 ;  /* 0x000000033000780c */ /* 0x000fe40004702670 */
[----:B------:R-:W-:Y:S02]  /*ba00*/  F2FP.BF16.F32.PACK_AB R49, R125, R132 ;  /* 0x000000847d31723e */ /* 0x000fe400000010ff */
[----:B------:R-:W-:-:S02]  /*ba10*/  SEL R117, R9, R10, P0 ;  /* 0x0000000a09757207 */ /* 0x000fc40000000000 */
[----:B------:R-:W-:Y:S02]  /*ba20*/  SEL R79, R10, R9, P0 ;  /* 0x000000090a4f7207 */ /* 0x000fe40000000000 */
[----:B------:R-:W1:Y:S01]  /*ba30*/  S2R R9, SR_SWINHI ;  /* 0x0000000000097919 */ /* 0x000e620000002f00 */
        /* <DEDUP_REMOVED lines=8> */
[----:B------:R-:W-:Y:S02]  /*bac0*/  F2FP.BF16.F32.PACK_AB R8, R149, R152 ;  /* 0x000000989508723e */ /* 0x000fe400000010ff */
[----:B------:R-:W-:Y:S02]  /*bad0*/  F2FP.BF16.F32.PACK_AB R41, R141, R148 ;  /* 0x000000948d29723e */ /* 0x000fe400000010ff */
[----:B------:R-:W-:-:S02]  /*bae0*/  MOV R42, R4 ;  /* 0x00000004002a7202 */ /* 0x000fc40000000f00 */
[----:B-1----:R-:W-:-:S03]  /*baf0*/  MOV R43, R9 ;  /* 0x00000009002b7202 */ /* 0x002fc60000000f00 */
[----:B------:R-:W-:-:S03]  /*bb00*/  IMAD.WIDE R74, R196, 0x2, R42 ;  /* 0x00000002c44a7825 */ /* 0x000fc600078e022a */
[----:B------:R-:W-:-:S04]  /*bb10*/  IADD3 R73, P4, R74, 0xc060, RZ ;  /* 0x0000c0604a497810 */ /* 0x000fc80007f9e0ff */
[----:B------:R-:W-:Y:S01]  /*bb20*/  LOP3.LUT R72, R73, 0x380, RZ, 0xc0, !PT ;  /* 0x0000038049487812 */ /* 0x000fe200078ec0ff */
[----:B------:R-:W-:Y:S01]  /*bb30*/  IMAD R5, R192, 0x40, R16 ;  /* 0x00000040c0057824 */ /* 0x000fe200078e0210 */
[----:B------:R-:W-:Y:S02]  /*bb40*/  SEL R171, R35, R34, P0 ;  /* 0x0000002223ab7207 */ /* 0x000fe40000000000 */
[----:B------:R-:W-:Y:S02]  /*bb50*/  SEL R110, R34, R35, P0 ;  /* 0x00000023226e7207 */ /* 0x000fe40000000000 */
[----:B------:R-:W-:Y:S02]  /*bb60*/  SHF.R.U64 R72, R72, 0x3, RZ ;  /* 0x0000000348487819 */ /* 0x000fe400000012ff */
[C---:B------:R-:W-:Y:S02]  /*bb70*/  IADD3 R34, P3, R74.reuse, 0xc040, RZ ;  /* 0x0000c0404a227810 */ /* 0x040fe40007f7e0ff */
[----:B------:R-:W-:Y:S01]  /*bb80*/  IADD3 R32, P2, R74, 0xc020, RZ ;  /* 0x0000c0204a207810 */ /* 0x000fe20007f5e0ff */
[----:B------:R-:W-:Y:S01]  /*bb90*/  IMAD.WIDE R42, R5, 0x2, R42 ;  /* 0x00000002052a7825 */ /* 0x000fe200078e022a */
[----:B------:R-:W-:-:S02]  /*bba0*/  SEL R155, R70, R71, P0 ;  /* 0x00000047469b7207 */ /* 0x000fc40000000000 */
[----:B------:R-:W-:Y:S01]  /*bbb0*/  SEL R97, R71, R70, P0 ;  /* 0x0000004647617207 */ /* 0x000fe20000000000 */
[--C-:B------:R-:W-:Y:S01]  /*bbc0*/  IMAD.X R71, RZ, RZ, R75.reuse, P3 ;  /* 0x000000ffff477224 */ /* 0x100fe200018e064b */
[----:B------:R-:W-:Y:S01]  /*bbd0*/  LOP3.LUT R72, R72, R73, RZ, 0x3c, !PT ;  /* 0x0000004948487212 */ /* 0x000fe200078e3cff */
[--C-:B------:R-:W-:Y:S01]  /*bbe0*/  IMAD.X R73, RZ, RZ, R75.reuse, P4 ;  /* 0x000000ffff497224 */ /* 0x100fe200020e064b */
[----:B------:R-:W-:Y:S01]  /*bbf0*/  SEL R107, R24, R25, P0 ;  /* 0x00000019186b7207 */ /* 0x000fe20000000000 */
[----:B------:R-:W-:Y:S01]  /*bc00*/  IMAD.X R69, RZ, RZ, R75, P2 ;  /* 0x000000ffff457224 */ /* 0x000fe200010e064b */
[----:B0-----:R-:W-:Y:S02]  /*bc10*/  SEL R77, R25, R24, P0 ;  /* 0x00000018194d7207 */ /* 0x001fe40000000000 */
        /* <DEDUP_REMOVED lines=8> */
[C---:B------:R-:W-:Y:S02]  /*bca0*/  LOP3.LUT R5, R74.reuse, 0x380, RZ, 0xc0, !PT ;  /* 0x000003804a057812 */ /* 0x040fe400078ec0ff */
[C---:B------:R-:W-:Y:S02]  /*bcb0*/  IADD3 R30, P1, R74.reuse, 0xc000, RZ ;  /* 0x0000c0004a1e7810 */ /* 0x040fe40007f3e0ff */
[C---:B------:R-:W-:Y:S02]  /*bcc0*/  IADD3 R28, P6, R74.reuse, 0x8060, RZ ;  /* 0x000080604a1c7810 */ /* 0x040fe40007fde0ff */
[C---:B------:R-:W-:Y:S02]  /*bcd0*/  IADD3 R6, P5, R74.reuse, 0x20, RZ ;  /* 0x000000204a067810 */ /* 0x040fe40007fbe0ff */
[C---:B------:R-:W-:Y:S02]  /*bce0*/  IADD3 R26, P4, R74.reuse, 0x8040, RZ ;  /* 0x000080404a1a7810 */ /* 0x040fe40007f9e0ff */
[----:B------:R-:W-:-:S02]  /*bcf0*/  IADD3 R24, P3, R74, 0x8020, RZ ;  /* 0x000080204a187810 */ /* 0x000fc40007f7e0ff */
[----:B------:R-:W-:Y:S02]  /*bd00*/  IADD3 R20, P2, R74, 0x8000, RZ ;  /* 0x000080004a147810 */ /* 0x000fe40007f5e0ff */
[----:B------:R-:W-:Y:S02]  /*bd10*/  SEL R141, R93, R100, P0 ;  /* 0x000000645d8d7207 */ /* 0x000fe40000000000 */
[----:B------:R-:W-:Y:S02]  /*bd20*/  SEL R91, R100, R93, P0 ;  /* 0x0000005d645b7207 */ /* 0x000fe40000000000 */
[----:B------:R-:W-:Y:S01]  /*bd30*/  SHF.R.U64 R5, R5, 0x3, RZ ;  /* 0x0000000305057819 */ /* 0x000fe200000012ff */
[--C-:B------:R-:W-:Y:S01]  /*bd40*/  IMAD.X R67, RZ, RZ, R75.reuse, P1 ;  /* 0x000000ffff437224 */ /* 0x100fe200008e064b */
[----:B------:R-:W-:Y:S01]  /*bd50*/  SEL R135, R61, R68, P0 ;  /* 0x000000443d877207 */ /* 0x000fe20000000000 */
[--C-:B------:R-:W-:Y:S01]  /*bd60*/  IMAD.X R65, RZ, RZ, R75.reuse, P6 ;  /* 0x000000ffff417224 */ /* 0x100fe200030e064b */
[----:B------:R-:W-:Y:S01]  /*bd70*/  SEL R88, R68, R61, P0 ;  /* 0x0000003d44587207 */ /* 0x000fe20000000000 */
[--C-:B------:R-:W-:Y:S01]  /*bd80*/  IMAD.X R61, RZ, RZ, R75.reuse, P5 ;  /* 0x000000ffff3d7224 */ /* 0x100fe200028e064b */
        /* <DEDUP_REMOVED lines=8> */
[----:B------:R-:W-:Y:S02]  /*be10*/  SEL R119, R11, R12, P0 ;  /* 0x0000000c0b777207 */ /* 0x000fe40000000000 */
[----:B------:R-:W-:Y:S02]  /*be20*/  SEL R80, R12, R11, P0 ;  /* 0x0000000b0c507207 */ /* 0x000fe40000000000 */
[----:B------:R-:W-:-:S02]  /*be30*/  SEL R121, R13, R14, P0 ;  /* 0x0000000e0d797207 */ /* 0x000fc40000000000 */
[----:B------:R-:W-:Y:S02]  /*be40*/  SEL R81, R14, R13, P0 ;  /* 0x0000000d0e517207 */ /* 0x000fe40000000000 */
[----:B------:R-:W-:Y:S02]  /*be50*/  SEL R94, R94, R7, P0 ;  /* 0x000000075e5e7207 */ /* 0x000fe40000000000 */
[----:B------:R-:W-:Y:S02]  /*be60*/  SEL R149, R8, R41, P0 ;  /* 0x0000002908957207 */ /* 0x000fe40000000000 */
[----:B------:R-:W-:Y:S02]  /*be70*/  SEL R93, R41, R8, P0 ;  /* 0x00000008295d7207 */ /* 0x000fe40000000000 */
[C---:B------:R-:W-:Y:S02]  /*be80*/  IADD3 R14, P1, R74.reuse, 0x4060, RZ ;  /* 0x000040604a0e7810 */ /* 0x040fe40007f3e0ff */
[----:B------:R-:W-:-:S02]  /*be90*/  IADD3 R8, P6, R74, 0x40, RZ ;  /* 0x000000404a087810 */ /* 0x000fc40007fde0ff */
[C---:B------:R-:W-:Y:S02]  /*bea0*/  IADD3 R12, P5, R74.reuse, 0x4040, RZ ;  /* 0x000040404a0c7810 */ /* 0x040fe40007fbe0ff */
[C---:B------:R-:W-:Y:S02]  /*beb0*/  IADD3 R9, P4, R74.reuse, 0x4020, RZ ;  /* 0x000040204a097810 */ /* 0x040fe40007f9e0ff */
[C---:B------:R-:W-:Y:S02]  /*bec0*/  IADD3 R7, P3, R74.reuse, 0x4000, RZ ;  /* 0x000040004a077810 */ /* 0x040fe40007f7e0ff */
[----:B------:R-:W-:Y:S02]  /*bed0*/  IADD3 R10, P2, R74, 0x60, RZ ;  /* 0x000000604a0a7810 */ /* 0x000fe40007f5e0ff */
[----:B------:R-:W-:Y:S02]  /*bee0*/  LOP3.LUT R74, R5, R74, RZ, 0x3c, !PT ;  /* 0x0000004a054a7212 */ /* 0x000fe400078e3cff */
[----:B------:R-:W-:-:S02]  /*bef0*/  SEL R163, R102, R103, P0 ;  /* 0x0000006766a37207 */ /* 0x000fc40000000000 */
[----:B------:R-:W-:Y:S02]  /*bf00*/  LOP3.LUT R5, R28, 0x380, RZ, 0xc0, !PT ;  /* 0x000003801c057812 */ /* 0x000fe400078ec0ff */
[----:B------:R-:W-:Y:S02]  /*bf10*/  SEL R102, R103, R102, P0 ;  /* 0x0000006667667207 */ /* 0x000fe40000000000 */
[----:B------:R-:W-:Y:S02]  /*bf20*/  SEL R165, R47, R46, P0 ;  /* 0x0000002e2fa57207 */ /* 0x000fe40000000000 */
[----:B------:R-:W-:Y:S01]  /*bf30*/  SEL R103, R46, R47, P0 ;  /* 0x0000002f2e677207 */ /* 0x000fe20000000000 */
[----:B------:R-:W-:Y:S01]  /*bf40*/  IMAD.X R47, RZ, RZ, R75, P2 ;  /* 0x000000ffff2f7224 */ /* 0x000fe200010e064b */
[----:B------:R-:W-:Y:S02]  /*bf50*/  SEL R129, R37, R44, P0 ;  /* 0x0000002c25817207 */ /* 0x000fe40000000000 */
[----:B------:R-:W-:-:S02]  /*bf60*/  SEL R85, R44, R37, P0 ;  /* 0x000000252c557207 */ /* 0x000fc40000000000 */
[----:B------:R-:W-:Y:S02]  /*bf70*/  LOP3.LUT R13, R32, 0x380, RZ, 0xc0, !PT ;  /* 0x00000380200d7812 */ /* 0x000fe400078ec0ff */
[----:B------:R-:W-:Y:S02]  /*bf80*/  SHF.R.U64 R5, R5, 0x3, RZ ;  /* 0x0000000305057819 */ /* 0x000fe400000012ff */
[----:B------:R-:W-:Y:S02]  /*bf90*/  IADD3 R37, P2, R42, 0x3000, RZ ;  /* 0x000030002a257810 */ /* 0x000fe40007f5e0ff */
[----:B------:R-:W-:Y:S02]  /*bfa0*/  LOP3.LUT R11, R30, 0x380, RZ, 0xc0, !PT ;  /* 0x000003801e0b7812 */ /* 0x000fe400078ec0ff */
[----:B------:R-:W-:Y:S02]  /*bfb0*/  SEL R127, R29, R36, P0 ;  /* 0x000000241d7f7207 */ /* 0x000fe40000000000 */
[----:B------:R-:W-:-:S02]  /*bfc0*/  SEL R84, R36, R29, P0 ;  /* 0x0000001d24547207 */ /* 0x000fc40000000000 */
[----:B------:R-:W-:Y:S02]  /*bfd0*/  SHF.R.U64 R13, R13, 0x3, RZ ;  /* 0x000000030d0d7819 */ /* 0x000fe400000012ff */
[----:B------:R-:W-:Y:S02]  /*bfe0*/  LOP3.LUT R64, R5, R28, RZ, 0x3c, !PT ;  /* 0x0000001c05407212 */ /* 0x000fe400078e3cff */
[----:B------:R-:W-:Y:S02]  /*bff0*/  LOP3.LUT R36, R37, 0x380, RZ, 0xc0, !PT ;  /* 0x0000038025247812 */ /* 0x000fe400078ec0ff */
[----:B------:R-:W-:Y:S02]  /*c000*/  SHF.R.U64 R11, R11, 0x3, RZ ;  /* 0x000000030b0b7819 */ /* 0x000fe400000012ff */
[----:B------:R-:W-:Y:S02]  /*c010*/  LOP3.LUT R5, R6, 0x380, RZ, 0xc0, !PT ;  /* 0x0000038006057812 */ /* 0x000fe400078ec0ff */
[----:B------:R-:W-:-:S02]  /*c020*/  LOP3.LUT R68, R13, R32, RZ, 0x3c, !PT ;  /* 0x000000200d447212 */ /* 0x000fc400078e3cff */
[----:B------:R-:W-:Y:S02]  /*c030*/  SHF.R.U64 R36, R36, 0x3, RZ ;  /* 0x0000000324247819 */ /* 0x000fe400000012ff */
[----:B------:R-:W-:Y:S02]  /*c040*/  LOP3.LUT R66, R11, R30, RZ, 0x3c, !PT ;  /* 0x0000001e0b427212 */ /* 0x000fe400078e3cff */
[----:B------:R-:W-:Y:S02]  /*c050*/  LOP3.LUT R13, R24, 0x380, RZ, 0xc0, !PT ;  /* 0x00000380180d7812 */ /* 0x000fe400078ec0ff */
[----:B------:R-:W-:Y:S02]  /*c060*/  SHF.R.U64 R5, R5, 0x3, RZ ;  /* 0x0000000305057819 */ /* 0x000fe400000012ff */
[----:B------:R-:W-:Y:S02]  /*c070*/  LOP3.LUT R11, R20, 0x380, RZ, 0xc0, !PT ;  /* 0x00000380140b7812 */ /* 0x000fe400078ec0ff */
[----:B------:R-:W-:-:S02]  /*c080*/  SEL R133, R53, R60, P0 ;  /* 0x0000003c35857207 */ /* 0x000fc40000000000 */
[----:B------:R-:W-:Y:S02]  /*c090*/  SEL R87, R60, R53, P0 ;  /* 0x000000353c577207 */ /* 0x000fe40000000000 */
[----:B------:R-:W-:Y:S01]  /*c0a0*/  LOP3.LUT R36, R36, R37, RZ, 0x3c, !PT ;  /* 0x0000002524247212 */ /* 0x000fe200078e3cff */
[----:B------:R-:W-:Y:S01]  /*c0b0*/  IMAD.X R37, RZ, RZ, R43, P2 ;  /* 0x000000ffff257224 */ /* 0x000fe200010e062b */
[----:B------:R-:W-:Y:S02]  /*c0c0*/  SHF.R.U64 R13, R13, 0x3, RZ ;  /* 0x000000030d0d7819 */ /* 0x000fe400000012ff */
[----:B------:R-:W-:Y:S02]  /*c0d0*/  LOP3.LUT R60, R5, R6, RZ, 0x3c, !PT ;  /* 0x00000006053c7212 */ /* 0x000fe400078e3cff */
[----:B------:R-:W-:Y:S02]  /*c0e0*/  SHF.R.U64 R11, R11, 0x3, RZ ;  /* 0x000000030b0b7819 */ /* 0x000fe400000012ff */
[----:B------:R-:W-:-:S02]  /*c0f0*/  LOP3.LUT R5, R8, 0x380, RZ, 0xc0, !PT ;  /* 0x0000038008057812 */ /* 0x000fc400078ec0ff */
[----:B------:R-:W-:Y:S02]  /*c100*/  IADD3 R25, P2, R42, 0x9000, RZ ;  /* 0x000090002a197810 */ /* 0x000fe40007f5e0ff */
[----:B------:R-:W-:Y:S02]  /*c110*/  LOP3.LUT R58, R13, R24, RZ, 0x3c, !PT ;  /* 0x000000180d3a7212 */ /* 0x000fe400078e3cff */
[----:B------:R-:W-:Y:S02]  /*c120*/  LOP3.LUT R56, R11, R20, RZ, 0x3c, !PT ;  /* 0x000000140b387212 */ /* 0x000fe400078e3cff */
[----:B------:R-:W-:Y:S02]  /*c130*/  SHF.R.U64 R5, R5, 0x3, RZ ;  /* 0x0000000305057819 */ /* 0x000fe400000012ff */
[----:B------:R-:W-:Y:S02]  /*c140*/  LOP3.LUT R24, R25, 0x380, RZ, 0xc0, !PT ;  /* 0x0000038019187812 */ /* 0x000fe400078ec0ff */
[----:B------:R-:W-:-:S02]  /*c150*/  LOP3.LUT R11, R12, 0x380, RZ, 0xc0, !PT ;  /* 0x000003800c0b7812 */ /* 0x000fc400078ec0ff */
[----:B------:R-:W-:Y:S02]  /*c160*/  SEL R131, R45, R52, P0 ;  /* 0x000000342d837207 */ /* 0x000fe40000000000 */
[----:B------:R-:W-:Y:S01]  /*c170*/  SEL R86, R52, R45, P0 ;  /* 0x0000002d34567207 */ /* 0x000fe20000000000 */
[----:B------:R-:W-:Y:S01]  /*c180*/  IMAD.X R45, RZ, RZ, R75, P3 ;  /* 0x000000ffff2d7224 */ /* 0x000fe200018e064b */
[----:B------:R-:W-:Y:S02]  /*c190*/  SEL R153, R40, R109, P0 ;  /* 0x0000006d28997207 */ /* 0x000fe40000000000 */
[----:B------:R-:W-:Y:S02]  /*c1a0*/  SEL R96, R109, R40, P0 ;  /* 0x000000286d607207 */ /* 0x000fe40000000000 */
[----:B------:R-:W-:Y:S02]  /*c1b0*/  LOP3.LUT R50, R5, R8, RZ, 0x3c, !PT ;  /* 0x0000000805327212 */ /* 0x000fe400078e3cff */
[----:B------:R-:W-:-:S02]  /*c1c0*/  SHF.R.U64 R24, R24, 0x3, RZ ;  /* 0x0000000318187819 */ /* 0x000fc400000012ff */
[----:B------:R-:W-:Y:S02]  /*c1d0*/  SEL R169, R39, R38, P0 ;  /* 0x0000002627a97207 */ /* 0x000fe40000000000 */
[----:B------:R-:W-:Y:S02]  /*c1e0*/  SEL R109, R38, R39, P0 ;  /* 0x00000027266d7207 */ /* 0x000fe40000000000 */
[----:B------:R-:W-:Y:S02]  /*c1f0*/  SHF.R.U64 R11, R11, 0x3, RZ ;  /* 0x000000030b0b7819 */ /* 0x000fe400000012ff */
[----:B------:R-:W-:Y:S02]  /*c200*/  LOP3.LUT R5, R10, 0x380, RZ, 0xc0, !PT ;  /* 0x000003800a057812 */ /* 0x000fe400078ec0ff */
[----:B------:R-:W-:Y:S02]  /*c210*/  IADD3 R39, P3, R42, 0x2000, RZ ;  /* 0x000020002a277810 */ /* 0x000fe40007f7e0ff */
[----:B------:R-:W-:Y:S01]  /*c220*/  LOP3.LUT R24, R24, R25, RZ, 0x3c, !PT ;  /* 0x0000001918187212 */ /* 0x000fe200078e3cff */
[----:B------:R-:W-:Y:S01]  /*c230*/  IMAD.X R25, RZ, RZ, R43, P2 ;  /* 0x000000ffff197224 */ /* 0x000fe200010e062b */
[----:B------:R-:W-:-:S02]  /*c240*/  LOP3.LUT R52, R11, R12, RZ, 0x3c, !PT ;  /* 0x0000000c0b347212 */ /* 0x000fc400078e3cff */
[----:B------:R-:W-:Y:S02]  /*c250*/  SHF.R.U64 R5, R5, 0x3, RZ ;  /* 0x0000000305057819 */ /* 0x000fe400000012ff */
[----:B------:R-:W-:Y:S02]  /*c260*/  LOP3.LUT R38, R39, 0x380, RZ, 0xc0, !PT ;  /* 0x0000038027267812 */ /* 0x000fe400078ec0ff */
[----:B------:R-:W-:Y:S02]  /*c270*/  IADD3 R12, P2, R42, 0xf000, RZ ;  /* 0x0000f0002a0c7810 */ /* 0x000fe40007f5e0ff */
[----:B------:R-:W-:Y:S02]  /*c280*/  LOP3.LUT R46, R5, R10, RZ, 0x3c, !PT ;  /* 0x0000000a052e7212 */ /* 0x000fe400078e3cff */
[----:B------:R-:W-:Y:S02]  /*c290*/  SHF.R.U64 R38, R38, 0x3, RZ ;  /* 0x0000000326267819 */ /* 0x000fe400000012ff */
[----:B------:R-:W-:-:S02]  /*c2a0*/  LOP3.LUT R5, R12, 0x380, RZ, 0xc0, !PT ;  /* 0x000003800c057812 */ /* 0x000fc400078ec0ff */
[----:B------:R-:W-:Y:S02]  /*c2b0*/  LOP3.LUT R13, R14, 0x380, RZ, 0xc0, !PT ;  /* 0x000003800e0d7812 */ /* 0x000fe400078ec0ff */
[----:B------:R-:W-:Y:S01]  /*c2c0*/  LOP3.LUT R38, R38, R39, RZ, 0x3c, !PT ;  /* 0x0000002726267212 */ /* 0x000fe200078e3cff */
[----:B------:R-:W-:Y:S01]  /*c2d0*/  IMAD.X R39, RZ, RZ, R43, P3 ;  /* 0x000000ffff277224 */ /* 0x000fe200018e062b */
[----:B------:R-:W-:Y:S02]  /*c2e0*/  SHF.R.U64 R5, R5, 0x3, RZ ;  /* 0x0000000305057819 */ /* 0x000fe400000012ff */
[----:B------:R-:W-:Y:S02]  /*c2f0*/  IADD3 R21, P3, R42, 0x8000, RZ ;  /* 0x000080002a157810 */ /* 0x000fe40007f7e0ff */
[----:B------:R-:W-:Y:S02]  /*c300*/  SHF.R.U64 R13, R13, 0x3, RZ ;  /* 0x000000030d0d7819 */ /* 0x000fe400000012ff */
[----:B------:R-:W-:-:S02]  /*c310*/  SEL R143, R101, R108, P0 ;  /* 0x0000006c658f7207 */ /* 0x000fc40000000000 */
[----:B------:R-:W-:Y:S02]  /*c320*/  SEL R92, R108, R101, P0 ;  /* 0x000000656c5c7207 */ /* 0x000fe40000000000 */
[----:B------:R-:W-:Y:S02]  /*c330*/  SEL R161, R55, R54, P0 ;  /* 0x0000003637a17207 */ /* 0x000fe40000000000 */
[----:B------:R-:W-:Y:S01]  /*c340*/  SEL R101, R54, R55, P0 ;  /* 0x0000003736657207 */ /* 0x000fe20000000000 */
[----:B------:R-:W-:Y:S01]  /*c350*/  IMAD.X R55, RZ, RZ, R75, P1 ;  /* 0x000000ffff377224 */ /* 0x000fe200008e064b */
[----:B------:R-:W-:Y:S02]  /*c360*/  LOP3.LUT R12, R5, R12, RZ, 0x3c, !PT ;  /* 0x0000000c050c7212 */ /* 0x000fe400078e3cff */
[----:B------:R-:W-:Y:S01]  /*c370*/  LOP3.LUT R20, R21, 0x380, RZ, 0xc0, !PT ;  /* 0x0000038015147812 */ /* 0x000fe200078ec0ff */
[----:B------:R-:W0:Y:S01]  /*c380*/  LDC R5, c[0x0][0xbe8] ;  /* 0x0002fa00ff057b82 */ /* 0x000e220000000800 */
[----:B------:R-:W-:-:S02]  /*c390*/  LOP3.LUT R54, R13, R14, RZ, 0x3c, !PT ;  /* 0x0000000e0d367212 */ /* 0x000fc400078e3cff */
[----:B------:R-:W-:Y:S02]  /*c3a0*/  SHF.R.U64 R20, R20, 0x3, RZ ;  /* 0x0000000314147819 */ /* 0x000fe400000012ff */
[----:B------:R-:W-:Y:S02]  /*c3b0*/  MOV R106, R54 ;  /* 0x00000036006a7202 */ /* 0x000fe40000000f00 */
[----:B--2---:R-:W-:Y:S02]  /*c3c0*/  LOP3.LUT R54, R76, 0x2, RZ, 0x3c, !PT ;  /* 0x000000024c367812 */ /* 0x004fe400078e3cff */
[----:B------:R-:W-:Y:S01]  /*c3d0*/  LOP3.LUT R20, R20, R21, RZ, 0x3c, !PT ;  /* 0x0000001514147212 */ /* 0x000fe200078e3cff */
[----:B------:R-:W-:Y:S01]  /*c3e0*/  IMAD.X R21, RZ, RZ, R43, P3 ;  /* 0x000000ffff157224 */ /* 0x000fe200018e062b */
[----:B------:R-:W-:Y:S01]  /*c3f0*/  IADD3 R11, P3, R42, 0xe000, RZ ;  /* 0x0000e0002a0b7810 */ /* 0x000fe20007f7e0ff */
[----:B------:R-:W-:Y:S01]  /*c400*/  SHFL.IDX PT, R77, R77, R54, 0x1c1f ;  /* 0x001c1f364d4d7589 */ /* 0x000fe200000e0000 */
[----:B------:R-:W-:-:S03]  /*c410*/  MOV R136, R46 ;  /* 0x0000002e00887202 */ /* 0x000fc60000000f00 */
[----:B------:R-:W1:Y:S01]  /*c420*/  SHFL.IDX PT, R46, R107, R76, 0x1c1f ;  /* 0x001c1f4c6b2e7589 */ /* 0x000e6200000e0000 */
[----:B------:R-:W-:Y:S02]  /*c430*/  LOP3.LUT R6, R9, 0x380, RZ, 0xc0, !PT ;  /* 0x0000038009067812 */ /* 0x000fe400078ec0ff */
[----:B------:R-:W-:Y:S02]  /*c440*/  LOP3.LUT R10, R11, 0x380, RZ, 0xc0, !PT ;  /* 0x000003800b0a7812 */ /* 0x000fe400078ec0ff */
[----:B------:R-:W-:Y:S02]  /*c450*/  LOP3.LUT R15, R34, 0x380, RZ, 0xc0, !PT ;  /* 0x00000380220f7812 */ /* 0x000fe400078ec0ff */
[----:B------:R-:W-:Y:S02]  /*c460*/  SHF.R.U64 R6, R6, 0x3, RZ ;  /* 0x0000000306067819 */ /* 0x000fe400000012ff */
[----:B------:R-:W-:Y:S02]  /*c470*/  SHF.R.U64 R10, R10, 0x3, RZ ;  /* 0x000000030a0a7819 */ /* 0x000fe400000012ff */
[----:B------:R-:W-:-:S02]  /*c480*/  SHF.R.U64 R15, R15, 0x3, RZ ;  /* 0x000000030f0f7819 */ /* 0x000fc400000012ff */
[----:B------:R-:W-:Y:S02]  /*c490*/  LOP3.LUT R48, R6, R9, RZ, 0x3c, !PT ;  /* 0x0000000906307212 */ /* 0x000fe400078e3cff */
[----:B------:R-:W-:Y:S02]  /*c4a0*/  LOP3.LUT R6, R7, 0x380, RZ, 0xc0, !PT ;  /* 0x0000038007067812 */ /* 0x000fe400078ec0ff */
[----:B------:R-:W-:Y:S01]  /*c4b0*/  LOP3.LUT R10, R10, R11, RZ, 0x3c, !PT ;  /* 0x0000000b0a0a7212 */ /* 0x000fe200078e3cff */
[----:B------:R-:W-:Y:S01]  /*c4c0*/  IMAD.X R11, RZ, RZ, R43, P3 ;  /* 0x000000ffff0b7224 */ /* 0x000fe200018e062b */
[----:B------:R-:W-:Y:S02]  /*c4d0*/  LOP3.LUT R70, R15, R34, RZ, 0x3c, !PT ;  /* 0x000000220f467212 */ /* 0x000fe400078e3cff */
[----:B0-----:R-:W-:Y:S02]  /*c4e0*/  ISETP.NE.AND P3, PT, R5, 0x1, PT ;  /* 0x000000010500780c */ /* 0x001fe40003f65270 */
[----:B------:R-:W-:-:S02]  /*c4f0*/  SHF.R.U64 R6, R6, 0x3, RZ ;  /* 0x0000000306067819 */ /* 0x000fc400000012ff */
[----:B------:R-:W-:Y:S02]  /*c500*/  LOP3.LUT R15, R26, 0x380, RZ, 0xc0, !PT ;  /* 0x000003801a0f7812 */ /* 0x000fe400078ec0ff */
[----:B------:R-:W-:Y:S02]  /*c510*/  MOV R70, R70 ;  /* 0x0000004600467202 */ /* 0x000fe40000000f00 */
[----:B------:R-:W-:Y:S02]  /*c520*/  MOV R68, R68 ;  /* 0x0000004400447202 */ /* 0x000fe40000000f00 */
[----:B------:R-:W-:Y:S02]  /*c530*/  MOV R69, R66 ;  /* 0x0000004200457202 */ /* 0x000fe40000000f00 */
[----:B------:R-:W-:Y:S01]  /*c540*/  MOV R71, R64 ;  /* 0x0000004000477202 */ /* 0x000fe20000000f00 */
[--C-:B------:R-:W-:Y:S01]  /*c550*/  IMAD.X R51, RZ, RZ, R75.reuse, P6 ;  /* 0x000000ffff337224 */ /* 0x100fe200030e064b */
[----:B------:R-:W-:Y:S01]  /*c560*/  SEL R151, R140, R49, P0 ;  /* 0x000000318c977207 */ /* 0x000fe20000000000 */
[----:B------:R-:W-:Y:S01]  /*c570*/  SHFL.IDX PT, R117, R117, R76, 0x1c1f ;  /* 0x001c1f4c75757589 */ /* 0x000fe200000e0000 */
[----:B------:R-:W-:Y:S01]  /*c580*/  SEL R95, R49, R140, P0 ;  /* 0x0000008c315f7207 */ /* 0x000fe20000000000 */
[----:B------:R-:W-:Y:S01]  /*c590*/  IMAD.X R49, RZ, RZ, R75, P4 ;  /* 0x000000ffff317224 */ /* 0x000fe200020e064b */
[----:B------:R-:W-:Y:S01]  /*c5a0*/  LOP3.LUT R44, R6, R7, RZ, 0x3c, !PT ;  /* 0x00000007062c7212 */ /* 0x000fe200078e3cff */
[----:B------:R-:W-:Y:S01]  /*c5b0*/  SHFL.IDX PT, R145, R145, R76, 0x1c1f ;  /* 0x001c1f4c91917589 */ /* 0x000fe200000e0000 */
[----:B------:R-:W-:-:S02]  /*c5c0*/  MOV R65, R58 ;  /* 0x0000003a00417202 */ /* 0x000fc40000000f00 */
[----:B------:R-:W-:Y:S01]  /*c5d0*/  MOV R66, R56 ;  /* 0x0000003800427202 */ /* 0x000fe20000000f00 */
[----:B------:R-:W-:Y:S01]  /*c5e0*/  SHFL.IDX PT, R149, R149, R76, 0x1c1f ;  /* 0x001c1f4c95957589 */ /* 0x000fe200000e0000 */
[----:B------:R-:W-:-:S03]  /*c5f0*/  SHF.R.U64 R15, R15, 0x3, RZ ;  /* 0x000000030f0f7819 */ /* 0x000fc600000012ff */
[----:B------:R-:W-:Y:S01]  /*c600*/  SHFL.IDX PT, R56, R79, R54, 0x1c1f ;  /* 0x001c1f364f387589 */ /* 0x000fe200000e0000 */
[----:B------:R-:W-:-:S03]  /*c610*/  MOV R134, R44 ;  /* 0x0000002c00867202 */ /* 0x000fc60000000f00 */
[----:B------:R-:W0:Y:S04]  /*c620*/  SHFL.IDX PT, R98, R98, R54, 0x1c1f ;  /* 0x001c1f3662627589 */ /* 0x000e2800000e0000 */
[----:B------:R-:W2:Y:S01]  /*c630*/  SHFL.IDX PT, R58, R93, R54, 0x1c1f ;  /* 0x001c1f365d3a7589 */ /* 0x000ea200000e0000 */
[----:B------:R-:W-:-:S03]  /*c640*/  LOP3.LUT R62, R15, R26, RZ, 0x3c, !PT ;  /* 0x0000001a0f3e7212 */ /* 0x000fc600078e3cff */
[----:B------:R-:W-:Y:S01]  /*c650*/  SHFL.IDX PT, R119, R119, R76, 0x1c1f ;  /* 0x001c1f4c77777589 */ /* 0x000fe200000e0000 */
[----:B-1----:R-:W-:-:S03]  /*c660*/  SEL R44, R46, R77, P0 ;  /* 0x0000004d2e2c7207 */ /* 0x002fc60000000000 */
[----:B------:R-:W1:Y:S01]  /*c670*/  SHFL.IDX PT, R80, R80, R54, 0x1c1f ;  /* 0x001c1f3650507589 */ /* 0x000e6200000e0000 */
[----:B------:R-:W-:Y:S02]  /*c680*/  MOV R138, R50 ;  /* 0x00000032008a7202 */ /* 0x000fe40000000f00 */
[----:B------:R-:W-:Y:S01]  /*c690*/  MOV R116, R48 ;  /* 0x0000003000747202 */ /* 0x000fe20000000f00 */
[----:B------:R-:W-:Y:S01]  /*c6a0*/  SHFL.IDX PT, R50, R115, R76, 0x1c1f ;  /* 0x001c1f4c73327589 */ /* 0x000fe200000e0000 */
[----:B------:R-:W-:Y:S02]  /*c6b0*/  SEL R46, R77, R46, P0 ;  /* 0x0000002e4d2e7207 */ /* 0x000fe40000000000 */
[----:B------:R-:W3:Y:S01]  /*c6c0*/  @P3 LDC R77, c[0x0][0xbec] ;  /* 0x0002fb00ff4d3b82 */ /* 0x000ee20000000800 */
[----:B------:R-:W4:Y:S01]  /*c6d0*/  SHFL.IDX PT, R49, R78, R54, 0x1c1f ;  /* 0x001c1f364e317589 */ /* 0x000f2200000e0000 */
[----:B------:R-:W-:Y:S02]  /*c6e0*/  MOV R140, R60 ;  /* 0x0000003c008c7202 */ /* 0x000fe40000000f00 */
[----:B------:R-:W-:Y:S01]  /*c6f0*/  MOV R64, R62 ;  /* 0x0000003e00407202 */ /* 0x000fe20000000f00 */
[----:B------:R-:W-:Y:S04]  /*c700*/  SHFL.IDX PT, R147, R147, R76, 0x1c1f ;  /* 0x001c1f4c93937589 */ /* 0x000fe800000e0000 */
[----:B------:R-:W3:Y:S01]  /*c710*/  SHFL.IDX PT, R94, R94, R54, 0x1c1f ;  /* 0x001c1f365e5e7589 */ /* 0x000ee200000e0000 */
[----:B------:R-:W-:-:S03]  /*c720*/  IADD3 R41, P4, R42, 0x1000, RZ ;  /* 0x000010002a297810 */ /* 0x000fc60007f9e0ff */
[----:B------:R-:W-:Y:S04]  /*c730*/  SHFL.IDX PT, R151, R151, R76, 0x1c1f ;  /* 0x001c1f4c97977589 */ /* 0x000fe800000e0000 */
[----:B------:R0:W-:Y:S04]  /*c740*/  SHFL.IDX PT, R62, R81, R54, 0x1c1f ;  /* 0x001c1f36513e7589 */ /* 0x0001e800000e0000 */
[----:B------:R-:W3:Y:S04]  /*c750*/  SHFL.IDX PT, R60, R95, R54, 0x1c1f ;  /* 0x001c1f365f3c7589 */ /* 0x000ee800000e0000 */
[----:B------:R-:W3:Y:S01]  /*c760*/  SHFL.IDX PT, R121, R121, R76, 0x1c1f ;  /* 0x001c1f4c79797589 */ /* 0x000ee200000e0000 */
[----:B0-----:R-:W0:Y:S03]  /*c770*/  @P3 LDC R81, c[0x0][0xbf0] ;  /* 0x0002fc00ff513b82 */ /* 0x001e260000000800 */
[----:B------:R-:W-:Y:S01]  /*c780*/  SHFL.IDX PT, R153, R153, R76, 0x1c1f ;  /* 0x001c1f4c99997589 */ /* 0x000fe200000e0000 */
[----:B------:R-:W-:-:S03]  /*c790*/  SEL R167, R118, R105, P0 ;  /* 0x0000006976a77207 */ /* 0x000fc60000000000 */
[----:B------:R-:W0:Y:S01]  /*c7a0*/  SHFL.IDX PT, R96, R96, R54, 0x1c1f ;  /* 0x001c1f3660607589 */ /* 0x000e2200000e0000 */
[----:B------:R-:W-:-:S03]  /*c7b0*/  LOP3.LUT R40, R41, 0x380, RZ, 0xc0, !PT ;  /* 0x0000038029287812 */ /* 0x000fc600078ec0ff */
[----:B------:R-:W-:Y:S04]  /*c7c0*/  SHFL.IDX PT, R123, R123, R76, 0x1c1f ;  /* 0x001c1f4c7b7b7589 */ /* 0x000fe800000e0000 */
[----:B------:R-:W-:Y:S04]  /*c7d0*/  SHFL.IDX PT, R155, R155, R76, 0x1c1f ;  /* 0x001c1f4c9b9b7589 */ /* 0x000fe800000e0000 */
[----:B------:R-:W0:Y:S04]  /*c7e0*/  SHFL.IDX PT, R82, R82, R54, 0x1c1f ;  /* 0x001c1f3652527589 */ /* 0x000e2800000e0000 */
[----:B------:R-:W0:Y:S01]  /*c7f0*/  SHFL.IDX PT, R78, R97, R54, 0x1c1f ;  /* 0x001c1f36614e7589 */ /* 0x000e2200000e0000 */
[----:B------:R-:W-:-:S03]  /*c800*/  SEL R105, R105, R118, P0 ;  /* 0x0000007669697207 */ /* 0x000fc60000000000 */
[----:B------:R-:W-:Y:S01]  /*c810*/  SHFL.IDX PT, R125, R125, R76, 0x1c1f ;  /* 0x001c1f4c7d7d7589 */ /* 0x000fe200000e0000 */
[----:B------:R-:W-:-:S03]  /*c820*/  IMAD.X R53, RZ, RZ, R75, P5 ;  /* 0x000000ffff357224 */ /* 0x000fc600028e064b */
[----:B------:R-:W-:Y:S04]  /*c830*/  SHFL.IDX PT, R157, R157, R76, 0x1c1f ;  /* 0x001c1f4c9d9d7589 */ /* 0x000fe800000e0000 */
[----:B------:R-:W0:Y:S04]  /*c840*/  SHFL.IDX PT, R120, R83, R54, 0x1c1f ;  /* 0x001c1f3653787589 */ /* 0x000e2800000e0000 */
[----:B------:R-:W0:Y:S01]  /*c850*/  SHFL.IDX PT, R124, R99, R54, 0x1c1f ;  /* 0x001c1f36637c7589 */ /* 0x000e2200000e0000 */
[----:B------:R-:W-:-:S03]  /*c860*/  IADD3 R33, P1, R42, 0x4000, RZ ;  /* 0x000040002a217810 */ /* 0x000fc60007f3e0ff */
[----:B------:R-:W-:Y:S04]  /*c870*/  SHFL.IDX PT, R127, R127, R76, 0x1c1f ;  /* 0x001c1f4c7f7f7589 */ /* 0x000fe800000e0000 */
[----:B------:R-:W-:Y:S04]  /*c880*/  SHFL.IDX PT, R159, R159, R76, 0x1c1f ;  /* 0x001c1f4c9f9f7589 */ /* 0x000fe800000e0000 */
[----:B------:R-:W0:Y:S04]  /*c890*/  SHFL.IDX PT, R84, R84, R54, 0x1c1f ;  /* 0x001c1f3654547589 */ /* 0x000e2800000e0000 */
[----:B------:R-:W0:Y:S01]  /*c8a0*/  SHFL.IDX PT, R100, R100, R54, 0x1c1f ;  /* 0x001c1f3664647589 */ /* 0x000e2200000e0000 */
[----:B------:R-:W-:-:S02]  /*c8b0*/  SHF.R.U64 R40, R40, 0x3, RZ ;  /* 0x0000000328287819 */ /* 0x000fc400000012ff */
[----:B------:R-:W-:Y:S01]  /*c8c0*/  MOV R104, R74 ;  /* 0x0000004a00687202 */ /* 0x000fe20000000f00 */
[----:B------:R-:W-:Y:S01]  /*c8d0*/  SHFL.IDX PT, R129, R129, R76, 0x1c1f ;  /* 0x001c1f4c81817589 */ /* 0x000fe200000e0000 */
[----:B------:R-:W-:Y:S02]  /*c8e0*/  MOV R72, R72 ;  /* 0x0000004800487202 */ /* 0x000fe40000000f00 */
[----:B------:R-:W-:Y:S01]  /*c8f0*/  LOP3.LUT R32, R33, 0x380, RZ, 0xc0, !PT ;  /* 0x0000038021207812 */ /* 0x000fe200078ec0ff */
[----:B------:R-:W-:Y:S01]  /*c900*/  SHFL.IDX PT, R131, R131, R76, 0x1c1f ;  /* 0x001c1f4c83837589 */ /* 0x000fe200000e0000 */
[----:B------:R-:W-:-:S03]  /*c910*/  MOV R111, R52 ;  /* 0x00000034006f7202 */ /* 0x000fc60000000f00 */
[----:B------:R-:W-:Y:S01]  /*c920*/  SHFL.IDX PT, R118, R133, R76, 0x1c1f ;  /* 0x001c1f4c85767589 */ /* 0x000fe200000e0000 */
[----:B------:R-:W-:-:S03]  /*c930*/  LOP3.LUT R40, R40, R41, RZ, 0x3c, !PT ;  /* 0x0000002928287212 */ /* 0x000fc600078e3cff */
[----:B------:R-:W-:Y:S01]  /*c940*/  SHFL.IDX PT, R107, R135, R76, 0x1c1f ;  /* 0x001c1f4c876b7589 */ /* 0x000fe200000e0000 */
[----:B------:R-:W-:-:S03]  /*c950*/  SEL R45, R145, R98, P0 ;  /* 0x00000062912d7207 */ /* 0x000fc60000000000 */
[----:B------:R-:W-:Y:S01]  /*c960*/  SHFL.IDX PT, R67, R137, R76, 0x1c1f ;  /* 0x001c1f4c89437589 */ /* 0x000fe200000e0000 */
[----:B------:R-:W-:Y:S01]  /*c970*/  SEL R47, R98, R145, P0 ;  /* 0x00000091622f7207 */ /* 0x000fe20000000000 */
[----:B------:R-:W-:Y:S01]  /*c980*/  BAR.SYNC.DEFER_BLOCKING 0x1, 0x100 ;  /* 0x0044000000007b1d */ /* 0x000fe20000010000 */
[----:B------:R-:W-:Y:S01]  /*c990*/  SEL R52, R117, R56, P0 ;  /* 0x0000003875347207 */ /* 0x000fe20000000000 */
[----:B------:R-:W-:Y:S01]  /*c9a0*/  IMAD.X R41, RZ, RZ, R43, P4 ;  /* 0x000000ffff297224 */ /* 0x000fe200020e062b */
[----:B--2---:R-:W-:Y:S02]  /*c9b0*/  SEL R53, R149, R58, P0 ;  /* 0x0000003a95357207 */ /* 0x004fe40000000000 */
[----:B------:R-:W-:Y:S01]  /*c9c0*/  SEL R55, R58, R149, P0 ;  /* 0x000000953a377207 */ /* 0x000fe20000000000 */
[----:B------:R-:W-:Y:S01]  /*c9d0*/  SHFL.IDX PT, R75, R139, R76, 0x1c1f ;  /* 0x001c1f4c8b4b7589 */ /* 0x000fe200000e0000 */
[----:B-1----:R-:W-:-:S03]  /*c9e0*/  SEL R58, R80, R119, P0 ;  /* 0x00000077503a7207 */ /* 0x002fc60000000000 */
        /* <DEDUP_REMOVED lines=10> */
[----:B------:R-:W-:-:S03]  /*ca90*/  IADD3 R29, P4, R42, 0x7000, RZ ;  /* 0x000070002a1d7810 */ /* 0x000fc60007f9e0ff */
[----:B------:R-:W1:Y:S04]  /*caa0*/  SHFL.IDX PT, R122, R85, R54, 0x1c1f ;  /* 0x001c1f36557a7589 */ /* 0x000e6800000e0000 */
[----:B------:R-:W-:Y:S04]  /*cab0*/  SHFL.IDX PT, R86, R86, R54, 0x1c1f ;  /* 0x001c1f3656567589 */ /* 0x000fe800000e0000 */
[----:B------:R-:W-:Y:S04]  /*cac0*/  SHFL.IDX PT, R87, R87, R54, 0x1c1f ;  /* 0x001c1f3657577589 */ /* 0x000fe800000e0000 */
[----:B------:R-:W-:Y:S04]  /*cad0*/  SHFL.IDX PT, R88, R88, R54, 0x1c1f ;  /* 0x001c1f3658587589 */ /* 0x000fe800000e0000 */
[----:B------:R-:W-:Y:S04]  /*cae0*/  SHFL.IDX PT, R76, R89, R54, 0x1c1f ;  /* 0x001c1f36594c7589 */ /* 0x000fe800000e0000 */
[----:B------:R-:W-:Y:S04]  /*caf0*/  SHFL.IDX PT, R90, R90, R54, 0x1c1f ;  /* 0x001c1f365a5a7589 */ /* 0x000fe800000e0000 */
[----:B------:R-:W-:Y:S04]  /*cb00*/  SHFL.IDX PT, R91, R91, R54, 0x1c1f ;  /* 0x001c1f365b5b7589 */ /* 0x000fe800000e0000 */
[----:B------:R-:W-:Y:S04]  /*cb10*/  SHFL.IDX PT, R92, R92, R54, 0x1c1f ;  /* 0x001c1f365c5c7589 */ /* 0x000fe800000e0000 */
[----:B------:R-:W2:Y:S04]  /*cb20*/  SHFL.IDX PT, R126, R101, R54, 0x1c1f ;  /* 0x001c1f36657e7589 */ /* 0x000ea800000e0000 */
[----:B------:R-:W2:Y:S04]  /*cb30*/  SHFL.IDX PT, R102, R102, R54, 0x1c1f ;  /* 0x001c1f3666667589 */ /* 0x000ea800000e0000 */
[----:B------:R-:W2:Y:S04]  /*cb40*/  SHFL.IDX PT, R128, R103, R54, 0x1c1f ;  /* 0x001c1f3667807589 */ /* 0x000ea800000e0000 */
[----:B------:R-:W2:Y:S04]  /*cb50*/  SHFL.IDX PT, R130, R105, R54, 0x1c1f ;  /* 0x001c1f3669827589 */ /* 0x000ea800000e0000 */
[----:B------:R-:W2:Y:S04]  /*cb60*/  SHFL.IDX PT, R132, R109, R54, 0x1c1f ;  /* 0x001c1f366d847589 */ /* 0x000ea800000e0000 */
[----:B------:R-:W2:Y:S04]  /*cb70*/  SHFL.IDX PT, R79, R110, R54, 0x1c1f ;  /* 0x001c1f366e4f7589 */ /* 0x000ea800000e0000 */
[----:B------:R-:W2:Y:S04]  /*cb80*/  SHFL.IDX PT, R113, R113, R54, 0x1c1f ;  /* 0x001c1f3671717589 */ /* 0x000ea800000e0000 */
[----:B------:R4:W2:Y:S01]  /*cb90*/  SHFL.IDX PT, R114, R114, R54, 0x1c1f ;  /* 0x001c1f3672727589 */ /* 0x0008a200000e0000 */
[----:B------:R-:W-:Y:S01]  /*cba0*/  SHF.R.U64 R32, R32, 0x3, RZ ;  /* 0x0000000320207819 */ /* 0x000fe200000012ff */
[----:B------:R-:W-:Y:S01]  /*cbb0*/  UIMAD UR5, UR10, UR8, URZ ;  /* 0x000000080a0572a4 */ /* 0x000fe2000f8e023f */
[----:B------:R-:W-:Y:S01]  /*cbc0*/  LOP3.LUT R28, R29, 0x380, RZ, 0xc0, !PT ;  /* 0x000003801d1c7812 */ /* 0x000fe200078ec0ff */
[----:B------:R3:W-:Y:S01]  /*cbd0*/  STSM.16.M88.4 [R104], R44 ;  /* 0x0000002c68007844 */ /* 0x0007e20000000200 */
[----:B----4-:R-:W-:-:S02]  /*cbe0*/  SEL R54, R56, R117, P0 ;  /* 0x0000007538367207 */ /* 0x010fc40000000000 */
[----:B------:R-:W-:Y:S01]  /*cbf0*/  SEL R56, R119, R80, P0 ;  /* 0x0000005077387207 */ /* 0x000fe20000000000 */
[----:B------:R-:W-:Y:S01]  /*cc00*/  VIADD R80, R17, UR36 ;  /* 0x0000002411507c36 */ /* 0x000fe20008000000 */
[----:B------:R-:W-:Y:S01]  /*cc10*/  SEL R48, R50, R49, P0 ;  /* 0x0000003132307207 */ /* 0x000fe20000000000 */
[----:B------:R-:W-:Y:S01]  /*cc20*/  UIMAD.WIDE.U32 UR6, UR42, UR8, URZ ;  /* 0x000000082a0672a5 */ /* 0x000fe2000f8e003f */
[----:B------:R-:W-:Y:S01]  /*cc30*/  LOP3.LUT R32, R32, R33, RZ, 0x3c, !PT ;  /* 0x0000002120207212 */ /* 0x000fe200078e3cff */
[----:B------:R-:W-:Y:S01]  /*cc40*/  UIMAD UR5, UR42, UR9, UR5 ;  /* 0x000000092a0572a4 */ /* 0x000fe2000f8e0205 */
[----:B------:R-:W-:Y:S01]  /*cc50*/  SEL R50, R49, R50, P0 ;  /* 0x0000003231327207 */ /* 0x000fe20000000000 */
[----:B---3--:R-:W-:Y:S01]  /*cc60*/  @P3 IMAD.HI.U32 R44, R80, R77, RZ ;  /* 0x0000004d502c3227 */ /* 0x008fe200078e00ff */
[----:B------:R-:W-:Y:S01]  /*cc70*/  SEL R49, R147, R94, P0 ;  /* 0x0000005e93317207 */ /* 0x000fe20000000000 */
[----:B------:R-:W-:Y:S01]  /*cc80*/  USHF.R.S32.HI UR12, URZ, 0x1f, UR45 ;  /* 0x0000001f3f0c7899 */ /* 0x000fe2000801142d */
[----:B------:R-:W-:Y:S01]  /*cc90*/  SEL R51, R94, R147, P0 ;  /* 0x000000935e337207 */ /* 0x000fe20000000000 */
[----:B------:R-:W-:Y:S01]  /*cca0*/  IMAD.X R33, RZ, RZ, R43, P1 ;  /* 0x000000ffff217224 */ /* 0x000fe200008e062b */
[----:B------:R-:W-:Y:S01]  /*ccb0*/  IADD3 R27, P1, R42, 0xa000, RZ ;  /* 0x0000a0002a1b7810 */ /* 0x000fe20007f3e0ff */
[----:B------:R-:W-:Y:S01]  /*ccc0*/  IMAD.MOV.U32 R77, RZ, RZ, R80 ;  /* 0x000000ffff4d7224 */ /* 0x000fe200078e0050 */
[----:B------:R-:W-:Y:S01]  /*ccd0*/  SHF.R.U64 R28, R28, 0x3, RZ ;  /* 0x000000031c1c7819 */ /* 0x000fe200000012ff */
[----:B------:R-:W-:Y:S01]  /*cce0*/  ULDC.64 UR8, c[0x0][0xb98] ;  /* 0x0002e60000087ab9 */ /* 0x000fe20000000a00 */
[----:B------:R-:W-:Y:S01]  /*ccf0*/  SEL R57, R151, R60, P0 ;  /* 0x0000003c97397207 */ /* 0x000fe20000000000 */
[----:B------:R-:W-:Y:S01]  /*cd00*/  UIADD3 UR7, UR7, UR5, URZ ;  /* 0x0000000507077290 */ /* 0x000fe2000fffe03f */
[----:B------:R-:W-:Y:S01]  /*cd10*/  SEL R59, R60, R151, P0 ;  /* 0x000000973c3b7207 */ /* 0x000fe20000000000 */
[----:B------:R-:W-:Y:S01]  /*cd20*/  UIMAD UR5, UR12, UR8, URZ ;  /* 0x000000080c0572a4 */ /* 0x000fe2000f8e023f */
[----:B0-----:R-:W-:Y:S01]  /*cd30*/  @P3 SHF.R.U32.HI R77, RZ, R81, R44 ;  /* 0x00000051ff4d3219 */ /* 0x001fe2000001162c */
[----:B------:R0:W-:Y:S01]  /*cd40*/  STSM.16.M88.4 [R140], R48 ;  /* 0x000000308c007844 */ /* 0x0001e20000000200 */
[----:B------:R-:W-:-:S02]  /*cd50*/  SEL R60, R121, R62, P0 ;  /* 0x0000003e793c7207 */ /* 0x000fc40000000000 */
[----:B------:R-:W-:Y:S01]  /*cd60*/  LOP3.LUT R26, R27, 0x380, RZ, 0xc0, !PT ;  /* 0x000003801b1a7812 */ /* 0x000fe200078ec0ff */
[----:B------:R-:W-:Y:S01]  /*cd70*/  STSM.16.M88.4 [R138], R52 ;  /* 0x000000348a007844 */ /* 0x000fe20000000200 */
[----:B------:R-:W-:Y:S02]  /*cd80*/  SEL R62, R62, R121, P0 ;  /* 0x000000793e3e7207 */ /* 0x000fe40000000000 */
[----:B------:R-:W-:Y:S02]  /*cd90*/  SEL R61, R153, R96, P0 ;  /* 0x00000060993d7207 */ /* 0x000fe40000000000 */
[----:B------:R-:W-:Y:S01]  /*cda0*/  SEL R63, R96, R153, P0 ;  /* 0x00000099603f7207 */ /* 0x000fe20000000000 */
[----:B------:R3:W-:Y:S01]  /*cdb0*/  STSM.16.M88.4 [R136], R56 ;  /* 0x0000003888007844 */ /* 0x0007e20000000200 */
[----:B------:R-:W-:Y:S01]  /*cdc0*/  LOP3.LUT R28, R28, R29, RZ, 0x3c, !PT ;  /* 0x0000001d1c1c7212 */ /* 0x000fe200078e3cff */
[----:B------:R-:W-:Y:S01]  /*cdd0*/  IMAD.X R29, RZ, RZ, R43, P4 ;  /* 0x000000ffff1d7224 */ /* 0x000fe200020e062b */
[----:B------:R-:W-:-:S02]  /*cde0*/  SEL R44, R123, R82, P0 ;  /* 0x000000527b2c7207 */ /* 0x000fc40000000000 */
[----:B------:R-:W-:Y:S02]  /*cdf0*/  SEL R46, R82, R123, P0 ;  /* 0x0000007b522e7207 */ /* 0x000fe40000000000 */
[----:B------:R-:W-:Y:S02]  /*ce00*/  SEL R45, R155, R78, P0 ;  /* 0x0000004e9b2d7207 */ /* 0x000fe40000000000 */
[----:B------:R-:W-:Y:S01]  /*ce10*/  SEL R47, R78, R155, P0 ;  /* 0x0000009b4e2f7207 */ /* 0x000fe20000000000 */
[----:B------:R-:W-:Y:S01]  /*ce20*/  UIMAD UR5, UR45, UR9, UR5 ;  /* 0x000000092d0572a4 */ /* 0x000fe2000f8e0205 */
[----:B0-----:R-:W-:Y:S02]  /*ce30*/  SEL R48, R125, R120, P0 ;  /* 0x000000787d307207 */ /* 0x001fe40000000000 */
[----:B------:R-:W-:Y:S02]  /*ce40*/  SEL R50, R120, R125, P0 ;  /* 0x0000007d78327207 */ /* 0x000fe40000000000 */
[----:B------:R-:W-:Y:S01]  /*ce50*/  SEL R49, R157, R124, P0 ;  /* 0x0000007c9d317207 */ /* 0x000fe20000000000 */
[----:B---3--:R-:W-:Y:S01]  /*ce60*/  IMAD.MOV R56, RZ, RZ, -R77 ;  /* 0x000000ffff387224 */ /* 0x008fe200078e0a4d */
[----:B------:R-:W-:Y:S01]  /*ce70*/  SEL R51, R124, R157, P0 ;  /* 0x0000009d7c337207 */ /* 0x000fe20000000000 */
[----:B------:R-:W-:Y:S01]  /*ce80*/  UIMAD.WIDE.U32 UR6, UR45, UR8, UR6 ;  /* 0x000000082d0672a5 */ /* 0x000fe2000f8e0006 */
[----:B------:R-:W-:-:S02]  /*ce90*/  IADD3 R9, P4, R42, 0xd000, RZ ;  /* 0x0000d0002a097810 */ /* 0x000fc40007f9e0ff */
[----:B------:R-:W-:Y:S02]  /*cea0*/  SEL R52, R127, R84, P0 ;  /* 0x000000547f347207 */ /* 0x000fe40000000000 */
[----:B------:R-:W-:Y:S02]  /*ceb0*/  SEL R54, R84, R127, P0 ;  /* 0x0000007f54367207 */ /* 0x000fe40000000000 */
[----:B------:R-:W-:Y:S02]  /*cec0*/  SEL R53, R159, R100, P0 ;  /* 0x000000649f357207 */ /* 0x000fe40000000000 */
[----:B------:R-:W-:Y:S01]  /*ced0*/  SEL R55, R100, R159, P0 ;  /* 0x0000009f64377207 */ /* 0x000fe20000000000 */
[----:B------:R0:W-:Y:S01]  /*cee0*/  STSM.16.M88.4 [R134], R60 ;  /* 0x0000003c86007844 */ /* 0x0001e20000000200 */
[----:B------:R-:W-:Y:S01]  /*cef0*/  SHF.R.U64 R26, R26, 0x3, RZ ;  /* 0x000000031a1a7819 */ /* 0x000fe200000012ff */
[--C-:B------:R-:W-:Y:S01]  /*cf00*/  IMAD.X R13, RZ, RZ, R43.reuse, P2 ;  /* 0x000000ffff0d7224 */ /* 0x100fe200010e062b */
[----:B------:R-:W-:Y:S01]  /*cf10*/  LOP3.LUT R8, R9, 0x380, RZ, 0xc0, !PT ;  /* 0x0000038009087812 */ /* 0x000fe200078ec0ff */
[----:B------:R-:W-:Y:S01]  /*cf20*/  STSM.16.M88.4 [R116], R44 ;  /* 0x0000002c74007844 */ /* 0x000fe20000000200 */
[----:B------:R-:W-:Y:S01]  /*cf30*/  LOP3.LUT R26, R26, R27, RZ, 0x3c, !PT ;  /* 0x0000001b1a1a7212 */ /* 0x000fe200078e3cff */
[----:B------:R-:W-:Y:S01]  /*cf40*/  IMAD.X R27, RZ, RZ, R43, P1 ;  /* 0x000000ffff1b7224 */ /* 0x000fe200008e062b */
[C---:B------:R-:W-:Y:S01]  /*cf50*/  IADD3 R35, P6, R42.reuse, 0x5000, RZ ;  /* 0x000050002a237810 */ /* 0x040fe20007fde0ff */
[----:B------:R3:W-:Y:S01]  /*cf60*/  STSM.16.M88.4 [R111], R48 ;  /* 0x000000306f007844 */ /* 0x0007e20000000200 */
[----:B------:R-:W-:Y:S01]  /*cf70*/  IADD3 R31, P5, R42, 0x6000, RZ ;  /* 0x000060002a1f7810 */ /* 0x000fe20007fbe0ff */
[----:B------:R-:W-:-:S02]  /*cf80*/  ULDC.64 UR8, c[0x0][0xae8] ;  /* 0x0002ba0000087ab9 */ /* 0x000fc40000000a00 */
[----:B------:R4:W-:Y:S01]  /*cf90*/  STSM.16.M88.4 [R106], R52 ;  /* 0x000000346a007844 */ /* 0x0009e20000000200 */
[----:B0-----:R-:W-:Y:S01]  /*cfa0*/  IMAD R61, R5, R56, R80 ;  /* 0x00000038053d7224 */ /* 0x001fe200078e0250 */
[----:B------:R-:W-:Y:S02]  /*cfb0*/  SHF.R.U64 R8, R8, 0x3, RZ ;  /* 0x0000000308087819 */ /* 0x000fe400000012ff */
[----:B------:R-:W-:Y:S02]  /*cfc0*/  LOP3.LUT R34, R35, 0x380, RZ, 0xc0, !PT ;  /* 0x0000038023227812 */ /* 0x000fe400078ec0ff */
[----:B------:R-:W-:Y:S02]  /*cfd0*/  LOP3.LUT R30, R31, 0x380, RZ, 0xc0, !PT ;  /* 0x000003801f1e7812 */ /* 0x000fe400078ec0ff */
[----:B---3--:R-:W-:Y:S02]  /*cfe0*/  SHF.R.S32.HI R49, RZ, 0x1f, R77 ;  /* 0x0000001fff317819 */ /* 0x008fe4000001144d */
[----:B------:R-:W-:Y:S01]  /*cff0*/  IADD3 R48, P1, R77, UR6, RZ ;  /* 0x000000064d307c10 */ /* 0x000fe2000ff3e0ff */
[----:B----4-:R-:W-:Y:S01]  /*d000*/  IMAD.U32 R52, RZ, RZ, UR5 ;  /* 0x00000005ff347e24 */ /* 0x010fe2000f8e00ff */
[----:B------:R-:W-:-:S02]  /*d010*/  SHF.R.S32.HI R50, RZ, 0x1f, R61 ;  /* 0x0000001fff327819 */ /* 0x000fc4000001143d */
[----:B-1----:R-:W-:Y:S02]  /*d020*/  SEL R58, R122, R129, P0 ;  /* 0x000000817a3a7207 */ /* 0x002fe40000000000 */
[----:B--2---:R-:W-:Y:S02]  /*d030*/  SEL R57, R161, R126, P0 ;  /* 0x0000007ea1397207 */ /* 0x004fe40000000000 */
[----:B------:R-:W-:Y:S02]  /*d040*/  SEL R59, R126, R161, P0 ;  /* 0x000000a17e3b7207 */ /* 0x000fe40000000000 */
[----:B------:R-:W-:Y:S02]  /*d050*/  SEL R44, R131, R86, P0 ;  /* 0x00000056832c7207 */ /* 0x000fe40000000000 */
[----:B------:R-:W-:Y:S02]  /*d060*/  SEL R46, R86, R131, P0 ;  /* 0x00000083562e7207 */ /* 0x000fe40000000000 */
[----:B------:R-:W-:-:S02]  /*d070*/  SEL R45, R163, R102, P0 ;  /* 0x00000066a32d7207 */ /* 0x000fc40000000000 */
[----:B------:R-:W-:Y:S01]  /*d080*/  SEL R47, R102, R163, P0 ;  /* 0x000000a3662f7207 */ /* 0x000fe20000000000 */
[----:B------:R-:W-:Y:S01]  /*d090*/  VIADD R51, R195, UR36 ;  /* 0x00000024c3337c36 */ /* 0x000fe20008000000 */
[----:B------:R-:W-:Y:S01]  /*d0a0*/  IADD3.X R49, R49, UR7, R52, P1, !PT ;  /* 0x0000000731317c10 */ /* 0x000fe20008ffe434 */
[----:B------:R-:W-:Y:S01]  /*d0b0*/  ULDC.64 UR6, c[0x0][0xb88] ;  /* 0x0002e20000067ab9 */ /* 0x000fe20000000a00 */
[----:B------:R-:W-:Y:S01]  /*d0c0*/  LOP3.LUT R8, R8, R9, RZ, 0x3c, !PT ;  /* 0x0000000908087212 */ /* 0x000fe200078e3cff */
[----:B------:R-:W-:Y:S01]  /*d0d0*/  IMAD R50, R50, UR6, RZ ;  /* 0x0000000632327c24 */ /* 0x000fe2000f8e02ff */
[----:B------:R-:W-:Y:S02]  /*d0e0*/  LOP3.LUT R9, R42, 0x380, RZ, 0xc0, !PT ;  /* 0x000003802a097812 */ /* 0x000fe400078ec0ff */
[----:B------:R-:W-:Y:S02]  /*d0f0*/  SHF.R.U64 R34, R34, 0x3, RZ ;  /* 0x0000000322227819 */ /* 0x000fe400000012ff */
[----:B------:R-:W-:-:S02]  /*d100*/  SHF.R.U64 R30, R30, 0x3, RZ ;  /* 0x000000031e1e7819 */ /* 0x000fc400000012ff */
[----:B------:R-:W-:Y:S01]  /*d110*/  SEL R56, R129, R122, P0 ;  /* 0x0000007a81387207 */ /* 0x000fe20000000000 */
[----:B------:R-:W-:Y:S01]  /*d120*/  IMAD.WIDE.U32 R48, R61, UR6, R48 ;  /* 0x000000063d307c25 */ /* 0x000fe2000f8e0030 */
[----:B------:R-:W-:Y:S01]  /*d130*/  SHF.R.U64 R9, R9, 0x3, RZ ;  /* 0x0000000309097819 */ /* 0x000fe200000012ff */
[----:B------:R-:W-:Y:S01]  /*d140*/  ULDC UR5, c[0x0][0xa88] ;  /* 0x0002a20000057ab9 */ /* 0x000fe20000000800 */
[----:B------:R-:W-:Y:S01]  /*d150*/  LOP3.LUT R34, R34, R35, RZ, 0x3c, !PT ;  /* 0x0000002322227212 */ /* 0x000fe200078e3cff */
[----:B------:R-:W-:Y:S01]  /*d160*/  IMAD R61, R61, UR7, R50 ;  /* 0x000000073d3d7c24 */ /* 0x000fe2000f8e0232 */
[----:B------:R-:W-:Y:S01]  /*d170*/  LOP3.LUT R30, R30, R31, RZ, 0x3c, !PT ;  /* 0x0000001f1e1e7212 */ /* 0x000fe200078e3cff */
[--C-:B------:R-:W-:Y:S01]  /*d180*/  IMAD.X R35, RZ, RZ, R43.reuse, P6 ;  /* 0x000000ffff237224 */ /* 0x100fe200030e062b */
[C---:B------:R-:W-:Y:S01]  /*d190*/  IADD3 R15, P6, R42.reuse, 0xb000, RZ ;  /* 0x0000b0002a0f7810 */ /* 0x040fe20007fde0ff */
[--C-:B------:R-:W-:Y:S01]  /*d1a0*/  IMAD.X R31, RZ, RZ, R43.reuse, P5 ;  /* 0x000000ffff1f7224 */ /* 0x100fe200028e062b */
[----:B------:R-:W-:Y:S01]  /*d1b0*/  IADD3 R7, P5, R42, 0xc000, RZ ;  /* 0x0000c0002a077810 */ /* 0x000fe20007fbe0ff */
[----:B------:R-:W-:Y:S01]  /*d1c0*/  STSM.16.M88.4 [R66], R56 ;  /* 0x0000003842007844 */ /* 0x000fe20000000200 */
[----:B------:R-:W-:Y:S01]  /*d1d0*/  LOP3.LUT R42, R9, R42, RZ, 0x3c, !PT ;  /* 0x0000002a092a7212 */ /* 0x000fe200078e3cff */
[----:B------:R-:W-:Y:S01]  /*d1e0*/  ULDC.64 UR6, c[0x0][0xb50] ;  /* 0x0002d40000067ab9 */ /* 0x000fe20000000a00 */
[----:B------:R-:W-:Y:S01]  /*d1f0*/  IMAD.X R9, RZ, RZ, R43, P4 ;  /* 0x000000ffff097224 */ /* 0x000fe200020e062b */
[----:B------:R0:W-:Y:S01]  /*d200*/  STSM.16.M88.4 [R65], R44 ;  /* 0x0000002c41007844 */ /* 0x0001e20000000200 */
[----:B------:R-:W-:Y:S01]  /*d210*/  IMAD R100, R5, UR5, RZ ;  /* 0x0000000505647c24 */ /* 0x000fe2000f8e02ff */
[----:B------:R-:W-:-:S02]  /*d220*/  SEL R52, R118, R87, P0 ;  /* 0x0000005776347207 */ /* 0x000fc40000000000 */
[----:B------:R-:W-:Y:S02]  /*d230*/  SEL R54, R87, R118, P0 ;  /* 0x0000007657367207 */ /* 0x000fe40000000000 */
[----:B------:R-:W-:Y:S02]  /*d240*/  SEL R53, R165, R128, P0 ;  /* 0x00000080a5357207 */ /* 0x000fe40000000000 */
[----:B------:R-:W-:Y:S02]  /*d250*/  SEL R55, R128, R165, P0 ;  /* 0x000000a580377207 */ /* 0x000fe40000000000 */
[----:B------:R-:W-:Y:S02]  /*d260*/  LOP3.LUT P1, RZ, R193, 0x3, RZ, 0xc0, !PT ;  /* 0x00000003c1ff7812 */ /* 0x000fe4000782c0ff */
[C---:B------:R-:W-:Y:S01]  /*d270*/  LEA R50, P4, R48.reuse, UR6, 0x2 ;  /* 0x0000000630327c11 */ /* 0x040fe2000f8810ff */
[----:B0-----:R-:W-:Y:S02]  /*d280*/  IMAD.IADD R47, R49, 0x1, R61 ;  /* 0x00000001312f7824 */ /* 0x001fe400078e023d */
[C---:B------:R-:W-:Y:S01]  /*d290*/  VIADD R45, R51.reuse, 0x8 ;  /* 0x00000008332d7836 */ /* 0x040fe20000000000 */
[----:B------:R-:W-:Y:S01]  /*d2a0*/  ISETP.GE.OR P2, PT, R51, R100, P1 ;  /* 0x000000643300720c */ /* 0x000fe20000f46670 */
[----:B------:R0:W-:Y:S01]  /*d2b0*/  STSM.16.M88.4 [R64], R52 ;  /* 0x0000003440007844 */ /* 0x0001e20000000200 */
[----:B------:R-:W-:-:S02]  /*d2c0*/  LEA.HI.X R48, R48, UR7, R47, 0x2, P4 ;  /* 0x0000000730307c11 */ /* 0x000fc4000a0f142f */
[----:B------:R-:W-:Y:S02]  /*d2d0*/  ISETP.GE.OR P1, PT, R45, R100, P1 ;  /* 0x000000642d00720c */ /* 0x000fe40000f26670 */
        /* <DEDUP_REMOVED lines=10> */
[----:B------:R-:W-:Y:S01]  /*d380*/  SEL R77, R112, R79, P0 ;  /* 0x0000004f704d7207 */ /* 0x000fe20000000000 */
[----:B------:R-:W-:Y:S01]  /*d390*/  SHFL.IDX PT, R84, R50, RZ, 0x1c1f ;  /* 0x001c1fff32547589 */ /* 0x000fe200000e0000 */
[----:B------:R-:W-:-:S02]  /*d3a0*/  SEL R79, R79, R112, P0 ;  /* 0x000000704f4f7207 */ /* 0x000fc40000000000 */
[----:B------:R-:W-:Y:S01]  /*d3b0*/  SEL R88, R74, R91, P0 ;  /* 0x0000005b4a587207 */ /* 0x000fe20000000000 */
[----:B------:R-:W0:Y:S01]  /*d3c0*/  SHFL.IDX PT, R85, R48, RZ, 0x1c1f ;  /* 0x001c1fff30557589 */ /* 0x000e2200000e0000 */
[----:B------:R-:W-:Y:S02]  /*d3d0*/  SEL R90, R91, R74, P0 ;  /* 0x0000004a5b5a7207 */ /* 0x000fe40000000000 */
[----:B------:R-:W-:Y:S01]  /*d3e0*/  SEL R89, R108, R113, P0 ;  /* 0x000000716c597207 */ /* 0x000fe20000000000 */
[----:B------:R1:W-:Y:S01]  /*d3f0*/  SHFL.IDX PT, R94, R50, 0x1, 0x1c1f ;  /* 0x003c1f00325e7f89 */ /* 0x0003e200000e0000 */
[----:B------:R-:W-:Y:S02]  /*d400*/  SEL R91, R113, R108, P0 ;  /* 0x0000006c715b7207 */ /* 0x000fe40000000000 */
[----:B------:R-:W-:Y:S01]  /*d410*/  SEL R49, R175, R114, P0 ;  /* 0x00000072af317207 */ /* 0x000fe20000000000 */
[----:B------:R2:W3:Y:S01]  /*d420*/  SHFL.IDX PT, R95, R48, 0x1, 0x1c1f ;  /* 0x003c1f00305f7f89 */ /* 0x0004e200000e0000 */
[----:B------:R-:W-:-:S02]  /*d430*/  SEL R51, R114, R175, P0 ;  /* 0x000000af72337207 */ /* 0x000fc40000000000 */
[----:B-1----:R-:W-:Y:S01]  /*d440*/  SEL R50, R92, R73, P0 ;  /* 0x000000495c327207 */ /* 0x002fe20000000000 */
[----:B------:R-:W-:Y:S01]  /*d450*/  STSM.16.M88.4 [R71], R44 ;  /* 0x0000002c47007844 */ /* 0x000fe20000000200 */
[----:B--2---:R-:W-:-:S03]  /*d460*/  SEL R48, R73, R92, P0 ;  /* 0x0000005c49307207 */ /* 0x004fc60000000000 */
[----:B------:R-:W-:Y:S04]  /*d470*/  STSM.16.M88.4 [R69], R64 ;  /* 0x0000004045007844 */ /* 0x000fe80000000200 */
[----:B------:R-:W-:Y:S04]  /*d480*/  STSM.16.M88.4 [R68], R76 ;  /* 0x0000004c44007844 */ /* 0x000fe80000000200 */
[----:B------:R1:W-:Y:S04]  /*d490*/  STSM.16.M88.4 [R70], R88 ;  /* 0x0000005846007844 */ /* 0x0003e80000000200 */
[----:B------:R-:W-:Y:S01]  /*d4a0*/  STSM.16.M88.4 [R72], R48 ;  /* 0x0000003048007844 */ /* 0x000fe20000000200 */
[----:B------:R-:W-:Y:S01]  /*d4b0*/  BAR.SYNC.DEFER_BLOCKING 0x1, 0x100 ;  /* 0x0044000000007b1d */ /* 0x000fe20000010000 */
[----:B------:R-:W-:-:S05]  /*d4c0*/  UIMAD UR5, UR10, UR8, URZ ;  /* 0x000000080a0572a4 */ /* 0x000fca000f8e023f */
[----:B0-----:R-:W-:Y:S01]  /*d4d0*/  @!P2 ST.E desc[UR50][R84.64], R3 ;  /* 0x000000035400a985 */ /* 0x001fe2000c101932 */
[----:B------:R-:W-:Y:S01]  /*d4e0*/  UIMAD.WIDE.U32 UR6, UR42, UR8, URZ ;  /* 0x000000082a0672a5 */ /* 0x000fe2000f8e003f */
[----:B------:R-:W-:Y:S01]  /*d4f0*/  LOP3.LUT R6, R7, 0x380, RZ, 0xc0, !PT ;  /* 0x0000038007067812 */ /* 0x000fe200078ec0ff */
[----:B------:R-:W-:Y:S01]  /*d500*/  ULDC.64 UR10, c[0x0][0xaf0] ;  /* 0x0002bc00000a7ab9 */ /* 0x000fe20000000a00 */
[----:B---3--:R0:W-:Y:S04]  /*d510*/  @!P1 ST.E desc[UR50][R94.64], R0 ;  /* 0x000000005e009985 */ /* 0x0081e8000c101932 */
[----:B------:R2:W5:Y:S04]  /*d520*/  LD.E.128 R80, desc[UR50][R32.64] ;  /* 0x0000003220507980 */ /* 0x000568000c101d00 */
[----:B-1----:R1:W5:Y:S01]  /*d530*/  LD.E.128 R68, desc[UR50][R30.64] ;  /* 0x000000321e447980 */ /* 0x002362000c101d00 */
[----:B0-----:R-:W-:-:S03]  /*d540*/  IMAD R0, R23, 0x20, R192 ;  /* 0x0000002017007824 */ /* 0x001fc600078e02c0 */
[----:B------:R0:W5:Y:S01]  /*d550*/  LD.E.128 R92, desc[UR50][R8.64] ;  /* 0x00000032085c7980 */ /* 0x000162000c101d00 */
[----:B--2---:R-:W2:Y:S01]  /*d560*/  @P3 LDC R32, c[0x0][0xbec] ;  /* 0x0002fb00ff203b82 */ /* 0x004ea20000000800 */
[----:B------:R-:W-:Y:S01]  /*d570*/  UIMAD UR5, UR42, UR9, UR5 ;  /* 0x000000092a0572a4 */ /* 0x000fe2000f8e0205 */
[----:B------:R-:W-:Y:S01]  /*d580*/  LOP3.LUT R14, R15, 0x380, RZ, 0xc0, !PT ;  /* 0x000003800f0e7812 */ /* 0x000fe200078ec0ff */
[----:B------:R-:W-:Y:S01]  /*d590*/  UIMAD UR8, UR12, UR10, URZ ;  /* 0x0000000a0c0872a4 */ /* 0x000fe2000f8e023f */
[----:B------:R-:W-:Y:S01]  /*d5a0*/  SHF.R.U64 R6, R6, 0x3, RZ ;  /* 0x0000000306067819 */ /* 0x000fe200000012ff */
[----:B------:R-:W5:Y:S03]  /*d5b0*/  LD.E.128 R52, desc[UR50][R42.64] ;  /* 0x000000322a347980 */ /* 0x000f66000c101d00 */
[----:B-1----:R-:W1:Y:S01]  /*d5c0*/  @P3 LDC R31, c[0x0][0xbf0] ;  /* 0x0002fc00ff1f3b82 */ /* 0x002e620000000800 */
[----:B0-----:R-:W-:Y:S01]  /*d5d0*/  VIADD R9, R0, UR36 ;  /* 0x0000002400097c36 */ /* 0x001fe20008000000 */
[----:B------:R-:W-:Y:S01]  /*d5e0*/  UIADD3 UR7, UR7, UR5, URZ ;  /* 0x0000000507077290 */ /* 0x000fe2000fffe03f */
[----:B------:R-:W5:Y:S02]  /*d5f0*/  LD.E.128 R56, desc[UR50][R40.64] ;  /* 0x0000003228387980 */ /* 0x000f64000c101d00 */
[----:B------:R-:W-:Y:S01]  /*d600*/  IMAD.MOV.U32 R3, RZ, RZ, R9 ;  /* 0x000000ffff037224 */ /* 0x000fe200078e0009 */
[----:B------:R-:W-:Y:S01]  /*d610*/  UIMAD UR5, UR45, UR11, UR8 ;  /* 0x0000000b2d0572a4 */ /* 0x000fe2000f8e0208 */
[----:B------:R-:W-:Y:S01]  /*d620*/  SHF.R.U64 R14, R14, 0x3, RZ ;  /* 0x000000030e0e7819 */ /* 0x000fe200000012ff */
[----:B------:R-:W-:Y:S01]  /*d630*/  UIMAD.WIDE.U32 UR6, UR45, UR10, UR6 ;  /* 0x0000000a2d0672a5 */ /* 0x000fe2000f8e0006 */
[----:B------:R-:W-:Y:S01]  /*d640*/  LOP3.LUT R6, R6, R7, RZ, 0x3c, !PT ;  /* 0x0000000706067212 */ /* 0x000fe200078e3cff */
[----:B------:R-:W5:Y:S04]  /*d650*/  LD.E.128 R60, desc[UR50][R38.64] ;  /* 0x00000032263c7980 */ /* 0x000f68000c101d00 */
[----:B------:R-:W5:Y:S01]  /*d660*/  LD.E.128 R44, desc[UR50][R36.64] ;  /* 0x00000032242c7980 */ /* 0x000f62000c101d00 */
[----:B--2---:R-:W-:Y:S01]  /*d670*/  @P3 IMAD.HI.U32 R0, R9, R32, RZ ;  /* 0x0000002009003227 */ /* 0x004fe200078e00ff */
[----:B------:R-:W-:Y:S01]  /*d680*/  UIADD3 UR5, UR7, UR5, URZ ;  /* 0x0000000507057290 */ /* 0x000fe2000fffe03f */
[----:B------:R-:W-:Y:S01]  /*d690*/  LOP3.LUT R14, R14, R15, RZ, 0x3c, !PT ;  /* 0x0000000f0e0e7212 */ /* 0x000fe200078e3cff */
[----:B------:R-:W-:Y:S01]  /*d6a0*/  ULDC.64 UR8, c[0x0][0xae0] ;  /* 0x0002b80000087ab9 */ /* 0x000fe20000000a00 */
[--C-:B------:R-:W-:Y:S01]  /*d6b0*/  IMAD.X R7, RZ, RZ, R43.reuse, P5 ;  /* 0x000000ffff077224 */ /* 0x100fe200028e062b */
[----:B------:R-:W5:Y:S01]  /*d6c0*/  LD.E.128 R64, desc[UR50][R34.64] ;  /* 0x0000003222407980 */ /* 0x000f62000c101d00 */
[----:B-1----:R-:W-:Y:S01]  /*d6d0*/  @P3 SHF.R.U32.HI R3, RZ, R31, R0 ;  /* 0x0000001fff033219 */ /* 0x002fe20000011600 */
[----:B------:R-:W-:-:S02]  /*d6e0*/  IMAD.X R15, RZ, RZ, R43, P6 ;  /* 0x000000ffff0f7224 */ /* 0x000fc400030e062b */
[----:B------:R0:W5:Y:S01]  /*d6f0*/  LD.E.128 R96, desc[UR50][R6.64] ;  /* 0x0000003206607980 */ /* 0x000162000c101d00 */
[--C-:B------:R-:W-:Y:S01]  /*d700*/  SHF.R.S32.HI R0, RZ, 0x1f, R3.reuse ;  /* 0x0000001fff007819 */ /* 0x100fe20000011403 */
[----:B------:R-:W-:Y:S02]  /*d710*/  IMAD.MOV R8, RZ, RZ, -R3 ;  /* 0x000000ffff087224 */ /* 0x000fe400078e0a03 */
[----:B------:R-:W5:Y:S02]  /*d720*/  LD.E.128 R48, desc[UR50][R28.64] ;  /* 0x000000321c307980 */ /* 0x000f64000c101d00 */
[----:B------:R-:W-:Y:S02]  /*d730*/  IMAD R0, R0, UR8, RZ ;  /* 0x0000000800007c24 */ /* 0x000fe4000f8e02ff */
[----:B------:R-:W5:Y:S01]  /*d740*/  LD.E.128 R88, desc[UR50][R20.64] ;  /* 0x0000003214587980 */ /* 0x000f62000c101d00 */
[----:B------:R-:W-:Y:S02]  /*d750*/  IMAD R5, R5, R8, R9 ;  /* 0x0000000805057224 */ /* 0x000fe400078e0209 */
[----:B0-----:R-:W-:Y:S01]  /*d760*/  IMAD.U32 R7, RZ, RZ, UR7 ;  /* 0x00000007ff077e24 */ /* 0x001fe2000f8e00ff */
[----:B------:R-:W5:Y:S01]  /*d770*/  LD.E.128 R84, desc[UR50][R24.64] ;  /* 0x0000003218547980 */ /* 0x000f62000c101d00 */
[----:B------:R-:W-:Y:S01]  /*d780*/  IMAD.U32 R6, RZ, RZ, UR6 ;  /* 0x00000006ff067e24 */ /* 0x000fe2000f8e00ff */
[----:B------:R-:W-:Y:S01]  /*d790*/  ULDC.64 UR6, c[0x0][0xad8] ;  /* 0x0002b60000067ab9 */ /* 0x000fe20000000a00 */
[----:B------:R-:W-:Y:S01]  /*d7a0*/  IMAD.U32 R7, RZ, RZ, UR5 ;  /* 0x00000005ff077e24 */ /* 0x000fe2000f8e00ff */
[----:B------:R-:W5:Y:S01]  /*d7b0*/  LD.E.128 R72, desc[UR50][R26.64] ;  /* 0x000000321a487980 */ /* 0x000f62000c101d00 */
[----:B------:R-:W-:Y:S01]  /*d7c0*/  IMAD R9, R3, UR9, R0 ;  /* 0x0000000903097c24 */ /* 0x000fe2000f8e0200 */
[----:B------:R-:W-:-:S02]  /*d7d0*/  SHF.R.S32.HI R0, RZ, 0x1f, R5 ;  /* 0x0000001fff007819 */ /* 0x000fc40000011405 */
[----:B------:R-:W5:Y:S01]  /*d7e0*/  LD.E.128 R76, desc[UR50][R14.64] ;  /* 0x000000320e4c7980 */ /* 0x000f62000c101d00 */
[----:B------:R-:W-:-:S03]  /*d7f0*/  IMAD.WIDE.U32 R6, R3, UR8, R6 ;  /* 0x0000000803067c25 */ /* 0x000fc6000f8e0006 */
[----:B------:R-:W5:Y:S04]  /*d800*/  LD.E.128 R40, desc[UR50][R10.64] ;  /* 0x000000320a287980 */ /* 0x000f68000c101d00 */
[----:B------:R0:W5:Y:S01]  /*d810*/  LD.E.128 R36, desc[UR50][R12.64] ;  /* 0x000000320c247980 */ /* 0x000162000c101d00 */
[----:B------:R-:W-:Y:S01]  /*d820*/  @!PT LDS RZ, [RZ] ;  /* 0x00000000fffff984 */ /* 0x000fe20000000800 */
[----:B------:R-:W-:Y:S01]  /*d830*/  @!PT LDS RZ, [RZ] ;  /* 0x00000000fffff984 */ /* 0x000fe20000000800 */
[----:B------:R-:W-:Y:S01]  /*d840*/  @!PT LDS RZ, [RZ] ;  /* 0x00000000fffff984 */ /* 0x000fe20000000800 */
[----:B------:R-:W-:Y:S01]  /*d850*/  @!PT LDS RZ, [RZ] ;  /* 0x00000000fffff984 */ /* 0x000fe20000000800 */
[----:B------:R1:W-:Y:S06]  /*d860*/  MEMBAR.ALL.CTA ;  /* 0x0000000000007992 */ /* 0x0003ec0000008000 */
[----:B-1----:R-:W1:Y:S01]  /*d870*/  FENCE.VIEW.ASYNC.S ;  /* 0x00000000000073c6 */ /* 0x002e620000000000 */
[----:B------:R-:W-:-:S02]  /*d880*/  IMAD.IADD R7, R7, 0x1, R9 ;  /* 0x0000000107077824 */ /* 0x000fc400078e0209 */
[----:B------:R-:W-:Y:S02]  /*d890*/  IMAD R0, R0, UR6, RZ ;  /* 0x0000000600007c24 */ /* 0x000fe4000f8e02ff */
[----:B0-----:R-:W-:Y:S02]  /*d8a0*/  VIADD R13, R192, UR36 ;  /* 0x00000024c00d7c36 */ /* 0x001fe40008000000 */
        /* <DEDUP_REMOVED lines=12> */
[----:B-1----:R0:W1:Y:S01]  /*d970*/  SHFL.IDX PT, R11, R0, RZ, 0x181f ;  /* 0x00181fff000b7589 */ /* 0x00206200000e0000 */
[----:B------:R-:W-:Y:S01]  /*d980*/  ISETP.GE.AND P0, PT, R3, R100, PT ;  /* 0x000000640300720c */ /* 0x000fe20003f06270 */
[----:B------:R-:W-:Y:S01]  /*d990*/  BSSY B1, `(.L_x_932) ;  /* 0x0000015000017945 */ /* 0x000fe20003800000 */
[----:B------:R0:W-:Y:S01]  /*d9a0*/  SYNCS.ARRIVE.TRANS64.RED.A1T0 RZ, [R4+URZ], RZ ;  /* 0x000000ff04ff79a7 */ /* 0x0001e2000810043f */
[----:B------:R0:W2:Y:S02]  /*d9b0*/  SHFL.IDX PT, R3, R12, RZ, 0x181f ;  /* 0x00181fff0c037589 */ /* 0x0000a400000e0000 */
[----:B------:R-:W-:Y:S08]  /*d9c0*/  @P2 BRA `(.L_x_933) ;  /* 0x0000000000442947 */ /* 0x000ff00003800000 */
[----:B------:R-:W-:Y:S02]  /*d9d0*/  ULDC UR5, c[0x0][0xac8] ;  /* 0x0002b20000057ab9 */ /* 0x000fe40000000800 */
[----:B------:R-:W-:Y:S02]  /*d9e0*/  ISETP.GE.AND P5, PT, R16, UR5, PT ;  /* 0x0000000510007c0c */ /* 0x000fe4000bfa6270 */
[----:B------:R-:W-:Y:S02]  /*d9f0*/  ISETP.GE.AND P4, PT, R19, UR5, PT ;  /* 0x0000000513007c0c */ /* 0x000fe4000bf86270 */
[----:B------:R-:W-:Y:S02]  /*da00*/  ISETP.GE.AND P3, PT, R18, UR5, PT ;  /* 0x0000000512007c0c */ /* 0x000fe4000bf66270 */
[----:B------:R-:W-:-:S07]  /*da10*/  ISETP.GE.AND P2, PT, R22, UR5, PT ;  /* 0x0000000516007c0c */ /* 0x000fce000bf46270 */
[----:B01----:R-:W-:-:S04]  /*da20*/  @!P5 LEA R4, P6, R16, R11, 0x1 ;  /* 0x0000000b1004d211 */ /* 0x003fc800078c08ff */
        /* <DEDUP_REMOVED lines=11> */
.L_x_933:
[----:B------:R-:W-:Y:S05]  /*dae0*/  BSYNC B1 ;  /* 0x0000000000017941 */ /* 0x000fea0003800000 */
.L_x_932:
        /* <DEDUP_REMOVED lines=9> */
[CC--:B01----:R-:W-:Y:S02]  /*db80*/  @!P4 LEA R4, P6, R16.reuse, R11.reuse, 0x1 ;  /* 0x0000000b1004c211 */ /* 0x0c3fe400078c08ff */
[C---:B------:R-:W-:Y:S02]  /*db90*/  @!P3 LEA R6, P5, R19.reuse, R11, 0x1 ;  /* 0x0000000b1306b211 */ /* 0x040fe400078a08ff */
[----:B----4-:R-:W-:Y:S02]  /*dba0*/  @!P4 LEA.HI.X R5, R16, R3, R200, 0x1, P6 ;  /* 0x000000031005c211 */ /* 0x010fe400030f0cc8 */
[----:B------:R-:W-:Y:S02]  /*dbb0*/  @!P2 LEA R8, P6, R18, R11, 0x1 ;  /* 0x0000000b1208a211 */ /* 0x000fe400078c08ff */
[----:B------:R-:W-:Y:S01]  /*dbc0*/  @!P3 LEA.HI.X R7, R19, R3, R199, 0x1, P5 ;  /* 0x000000031307b211 */ /* 0x000fe200028f0cc7 */
[----:B-----5:R3:W-:Y:S01]  /*dbd0*/  @!P4 ST.E.128 desc[UR50][R4.64], R56 ;  /* 0x000000380400c985 */ /* 0x0207e2000c101d32 */
[----:B------:R-:W-:-:S02]  /*dbe0*/  @!P1 LEA R10, P5, R22, R11, 0x1 ;  /* 0x0000000b160a9211 */ /* 0x000fc400078a08ff */
[-C--:B------:R-:W-:Y:S01]  /*dbf0*/  @!P2 LEA.HI.X R9, R18, R3.reuse, R198, 0x1, P6 ;  /* 0x000000031209a211 */ /* 0x080fe200030f0cc6 */
[----:B------:R3:W-:Y:S01]  /*dc00*/  @!P3 ST.E.128 desc[UR50][R6.64], R64 ;  /* 0x000000400600b985 */ /* 0x0007e2000c101d32 */
[----:B------:R-:W-:-:S03]  /*dc10*/  @!P1 LEA.HI.X R11, R22, R3, R197, 0x1, P5 ;  /* 0x00000003160b9211 */ /* 0x000fc600028f0cc5 */
[----:B------:R3:W-:Y:S04]  /*dc20*/  @!P2 ST.E.128 desc[UR50][R8.64], R84 ;  /* 0x000000540800a985 */ /* 0x0007e8000c101d32 */
[----:B------:R3:W-:Y:S02]  /*dc30*/  @!P1 ST.E.128 desc[UR50][R10.64], R92 ;  /* 0x0000005c0a009985 */ /* 0x0007e4000c101d32 */
.L_x_935:
[----:B------:R-:W-:Y:S05]  /*dc40*/  BSYNC B1 ;  /* 0x0000000000017941 */ /* 0x000fea0003800000 */
.L_x_934:
        /* <DEDUP_REMOVED lines=9> */
[-C--:B01----:R-:W-:Y:S02]  /*dce0*/  @!P3 LEA R4, P6, R16, R11.reuse, 0x1 ;  /* 0x0000000b1004b211 */ /* 0x083fe400078c08ff */
[CC--:B------:R-:W-:Y:S02]  /*dcf0*/  @!P2 LEA R6, P5, R19.reuse, R11.reuse, 0x1 ;  /* 0x0000000b1306a211 */ /* 0x0c0fe400078a08ff */
[----:B------:R-:W-:Y:S02]  /*dd00*/  @!P1 LEA R8, P4, R18, R11, 0x1 ;  /* 0x0000000b12089211 */ /* 0x000fe400078808ff */
[----:B------:R-:W-:Y:S02]  /*dd10*/  @!P3 LEA.HI.X R5, R16, R3, R200, 0x1, P6 ;  /* 0x000000031005b211 */ /* 0x000fe400030f0cc8 */
[----:B------:R-:W-:Y:S02]  /*dd20*/  @!P0 LEA R10, P6, R22, R11, 0x1 ;  /* 0x0000000b160a8211 */ /* 0x000fe400078c08ff */
[-C--:B------:R-:W-:Y:S01]  /*dd30*/  @!P2 LEA.HI.X R7, R19, R3.reuse, R199, 0x1, P5 ;  /* 0x000000031307a211 */ /* 0x080fe200028f0cc7 */
[----:B-----5:R3:W-:Y:S01]  /*dd40*/  @!P3 ST.E.128 desc[UR50][R4.64], R60 ;  /* 0x0000003c0400b985 */ /* 0x0207e2000c101d32 */
[----:B------:R-:W-:-:S02]  /*dd50*/  @!P1 LEA.HI.X R9, R18, R3, R198, 0x1, P4 ;  /* 0x0000000312099211 */ /* 0x000fc400020f0cc6 */
[----:B------:R-:W-:Y:S01]  /*dd60*/  @!P0 LEA.HI.X R11, R22, R3, R197, 0x1, P6 ;  /* 0x00000003160b8211 */ /* 0x000fe200030f0cc5 */
[----:B------:R3:W-:Y:S04]  /*dd70*/  @!P2 ST.E.128 desc[UR50][R6.64], R68 ;  /* 0x000000440600a985 */ /* 0x0007e8000c101d32 */
[----:B------:R3:W-:Y:S04]  /*dd80*/  @!P1 ST.E.128 desc[UR50][R8.64], R72 ;  /* 0x0000004808009985 */ /* 0x0007e8000c101d32 */
[----:B------:R3:W-:Y:S02]  /*dd90*/  @!P0 ST.E.128 desc[UR50][R10.64], R40 ;  /* 0x000000280a008985 */ /* 0x0007e4000c101d32 */
.L_x_937:
[----:B------:R-:W-:Y:S05]  /*dda0*/  BSYNC B1 ;  /* 0x0000000000017941 */ /* 0x000fea0003800000 */
.L_x_936:
[----:B0-----:R-:W-:Y:S01]  /*ddb0*/  VIADD R3, R13, 0x60 ;  /* 0x000000600d037836 */ /* 0x001fe20000000000 */
[----:B-1-3--:R0:W1:Y:S04]  /*ddc0*/  SHFL.IDX PT, R11, R12, 0x3, 0x181f ;  /* 0x00781f000c0b7f89 */ /* 0x00a06800000e0000 */
[----:B------:R-:W-:Y:S01]  /*ddd0*/  ISETP.GE.AND P0, PT, R3, R100, PT ;  /* 0x000000640300720c */ /* 0x000fe20003f06270 */
[----:B------:R0:W3:-:S12]  /*dde0*/  SHFL.IDX PT, R15, R0, 0x3, 0x181f ;  /* 0x00781f00000f7f89 */ /* 0x0000d800000e0000 */
[----:B0-----:R-:W-:Y:S05]  /*ddf0*/  @P0 BRA `(.L_x_938) ;  /* 0x0000000c00200947 */ /* 0x001fea0003800000 */
[----:B------:R-:W-:Y:S02]  /*de00*/  ULDC UR5, c[0x0][0xac8] ;  /* 0x0002b20000057ab9 */ /* 0x000fe40000000800 */
[----:B------:R-:W-:Y:S02]  /*de10*/  ISETP.GE.AND P3, PT, R16, UR5, PT ;  /* 0x0000000510007c0c */ /* 0x000fe4000bf66270 */
[----:B------:R-:W-:Y:S02]  /*de20*/  ISETP.GE.AND P4, PT, R19, UR5, PT ;  /* 0x0000000513007c0c */ /* 0x000fe4000bf86270 */
[----:B------:R-:W-:-:S09]  /*de30*/  ISETP.GE.AND P5, PT, R18, UR5, PT ;  /* 0x0000000512007c0c */ /* 0x000fd2000bfa6270 */
[-C--:B---3--:R-:W-:Y:S02]  /*de40*/  @!P3 LEA R4, P0, R16, R15.reuse, 0x1 ;  /* 0x0000000f1004b211 */ /* 0x088fe400078008ff */
[CC--:B------:R-:W-:Y:S02]  /*de50*/  @!P4 LEA R6, P1, R19.reuse, R15.reuse, 0x1 ;  /* 0x0000000f1306c211 */ /* 0x0c0fe400078208ff */
[----:B------:R-:W-:Y:S02]  /*de60*/  @!P5 LEA R8, P2, R18, R15, 0x1 ;  /* 0x0000000f1208d211 */ /* 0x000fe400078408ff */
[-C--:B-1----:R-:W-:Y:S02]  /*de70*/  @!P3 LEA.HI.X R5, R16, R11.reuse, R200, 0x1, P0 ;  /* 0x0000000b1005b211 */ /* 0x082fe400000f0cc8 */
[-C--:B------:R-:W-:Y:S02]  /*de80*/  @!P4 LEA.HI.X R7, R19, R11.reuse, R199, 0x1, P1 ;  /* 0x0000000b1307c211 */ /* 0x080fe400008f0cc7 */
[----:B------:R-:W-:Y:S01]  /*de90*/  @!P5 LEA.HI.X R9, R18, R11, R198, 0x1, P2 ;  /* 0x0000000b1209d211 */ /* 0x000fe200010f0cc6 */
[----:B-----5:R0:W-:Y:S01]  /*dea0*/  @!P3 ST.E.128 desc[UR50][R4.64], R44 ;  /* 0x0000002c0400b985 */ /* 0x0201e2000c101d32 */
        /* <DEDUP_REMOVED lines=8> */
.L_x_931:
[----:B------:R-:W0:Y:S01]  /*df30*/  LDC R10, c[0x0][0xbe8] ;  /* 0x0002fa00ff0a7b82 */ /* 0x000e220000000800 */
[----:B------:R-:W-:Y:S01]  /*df40*/  ISETP.GE.AND P0, PT, R201, 0x80, PT ;  /* 0x00000080c900780c */ /* 0x000fe20003f06270 */
[----:B------:R-:W-:Y:S01]  /*df50*/  USHF.R.S32.HI UR8, URZ, 0x1f, UR42 ;  /* 0x0000001f3f087899 */ /* 0x000fe2000801142a */
[----:B------:R-:W-:Y:S01]  /*df60*/  BSSY B1, `(.L_x_939) ;  /* 0x000002f000017945 */ /* 0x000fe20003800000 */
[----:B------:R-:W-:Y:S01]  /*df70*/  USHF.R.S32.HI UR9, URZ, 0x1f, UR45 ;  /* 0x0000001f3f097899 */ /* 0x000fe2000801142d */
[----:B------:R-:W-:Y:S01]  /*df80*/  IMAD R8, R23, 0x20, R192 ;  /* 0x0000002017087824 */ /* 0x000fe200078e02c0 */
[----:B0-----:R-:W-:-:S13]  /*df90*/  ISETP.NE.AND P1, PT, R10, 0x1, PT ;  /* 0x000000010a00780c */ /* 0x001fda0003f25270 */
[----:B------:R-:W0:Y:S08]  /*dfa0*/  @P1 LDC R9, c[0x0][0xbec] ;  /* 0x0002fb00ff091b82 */ /* 0x000e300000000800 */
[----:B------:R-:W1:Y:S01]  /*dfb0*/  @P1 LDC R11, c[0x0][0xbf0] ;  /* 0x0002fc00ff0b1b82 */ /* 0x000e620000000800 */
[----:B------:R-:W-:Y:S05]  /*dfc0*/  @P0 BRA `(.L_x_940) ;  /* 0x0000000000a00947 */ /* 0x000fea0003800000 */
[----:B------:R-:W2:Y:S01]  /*dfd0*/  S2R R0, SR_TID.X ;  /* 0x0000000000007919 */ /* 0x000ea20000002100 */
[----:B------:R-:W3:Y:S01]  /*dfe0*/  LDC R5, c[0x0][0xbe8] ;  /* 0x0002fa00ff057b82 */ /* 0x000ee20000000800 */
[----:B------:R-:W-:Y:S01]  /*dff0*/  IMAD.U32 R6, RZ, RZ, UR36 ;  /* 0x00000024ff067e24 */ /* 0x000fe2000f8e00ff */
[----:B------:R-:W-:Y:S02]  /*e000*/  ULDC UR5, c[0x0][0xa88] ;  /* 0x0002a20000057ab9 */ /* 0x000fe40000000800 */
[----:B---3--:R-:W-:Y:S02]  /*e010*/  IMAD R3, R5, UR5, RZ ;  /* 0x0000000505037c24 */ /* 0x008fe4000f8e02ff */
[----:B--2---:R-:W-:-:S04]  /*e020*/  IADD3 R6, R6, -0x80, R0 ;  /* 0xffffff8006067810 */ /* 0x004fc80007ffe000 */
[----:B------:R-:W-:-:S13]  /*e030*/  ISETP.GE.AND P0, PT, R6, R3, PT ;  /* 0x000000030600720c */ /* 0x000fda0003f06270 */
[----:B------:R-:W-:Y:S05]  /*e040*/  @P0 BRA `(.L_x_940) ;  /* 0x0000000000800947 */ /* 0x000fea0003800000 */
[----:B------:R-:W-:Y:S01]  /*e050*/  ISETP.NE.AND P0, PT, R5, 0x1, PT ;  /* 0x000000010500780c */ /* 0x000fe20003f05270 */
[----:B------:R-:W-:Y:S01]  /*e060*/  ULDC.64 UR10, c[0x0][0xb90] ;  /* 0x0002e400000a7ab9 */ /* 0x000fe20000000a00 */
[----:B------:R-:W-:Y:S01]  /*e070*/  IMAD.MOV.U32 R4, RZ, RZ, R6 ;  /* 0x000000ffff047224 */ /* 0x000fe200078e0006 */
[----:B------:R-:W-:Y:S02]  /*e080*/  UIMAD UR5, UR8, UR10, URZ ;  /* 0x0000000a080572a4 */ /* 0x000fe4000f8e023f */
[----:B------:R-:W-:Y:S02]  /*e090*/  UIMAD.WIDE.U32 UR6, UR42, UR10, URZ ;  /* 0x0000000a2a0672a5 */ /* 0x000fe4000f8e003f */
[----:B------:R-:W-:-:S03]  /*e0a0*/  UIMAD UR5, UR42, UR11, UR5 ;  /* 0x0000000b2a0572a4 */ /* 0x000fc6000f8e0205 */
[----:B------:R-:W-:Y:S01]  /*e0b0*/  ULDC.64 UR10, c[0x0][0xb98] ;  /* 0x0002e600000a7ab9 */ /* 0x000fe20000000a00 */
[----:B------:R-:W-:Y:S02]  /*e0c0*/  UIADD3 UR7, UR7, UR5, URZ ;  /* 0x0000000507077290 */ /* 0x000fe4000fffe03f */
[----:B------:R-:W2:Y:S01]  /*e0d0*/  @P0 LDC R3, c[0x0][0xbec] ;  /* 0x0002fb00ff030b82 */ /* 0x000ea20000000800 */
[----:B------:R-:W-:Y:S02]  /*e0e0*/  UIMAD UR5, UR9, UR10, URZ ;  /* 0x0000000a090572a4 */ /* 0x000fe4000f8e023f */
[----:B------:R-:W-:Y:S02]  /*e0f0*/  UIMAD.WIDE.U32 UR6, UR45, UR10, UR6 ;  /* 0x0000000a2d0672a5 */ /* 0x000fe4000f8e0006 */
[----:B------:R-:W-:-:S03]  /*e100*/  UIMAD UR5, UR45, UR11, UR5 ;  /* 0x0000000b2d0572a4 */ /* 0x000fc6000f8e0205 */
[----:B------:R-:W3:Y:S01]  /*e110*/  @P0 LDC R7, c[0x0][0xbf0] ;  /* 0x0002fc00ff070b82 */ /* 0x000ee20000000800 */
[----:B------:R-:W-:Y:S01]  /*e120*/  ULDC.64 UR10, c[0x0][0xb88] ;  /* 0x0002e200000a7ab9 */ /* 0x000fe20000000a00 */
[----:B--2---:R-:W-:-:S05]  /*e130*/  @P0 IMAD.HI.U32 R0, R6, R3, RZ ;  /* 0x0000000306000227 */ /* 0x004fca00078e00ff */
[----:B---3--:R-:W-:-:S05]  /*e140*/  @P0 SHF.R.U32.HI R4, RZ, R7, R0 ;  /* 0x00000007ff040219 */ /* 0x008fca0000011600 */
[----:B------:R-:W-:-:S04]  /*e150*/  IMAD.MOV R3, RZ, RZ, -R4 ;  /* 0x000000ffff037224 */ /* 0x000fc800078e0a04 */
[----:B------:R-:W-:Y:S01]  /*e160*/  IMAD R3, R5, R3, R6 ;  /* 0x0000000305037224 */ /* 0x000fe200078e0206 */
[----:B------:R-:W-:Y:S01]  /*e170*/  SHF.R.S32.HI R5, RZ, 0x1f, R4 ;  /* 0x0000001fff057819 */ /* 0x000fe20000011404 */
[----:B------:R-:W-:Y:S01]  /*e180*/  IMAD.U32 R6, RZ, RZ, UR5 ;  /* 0x00000005ff067e24 */ /* 0x000fe2000f8e00ff */
[----:B------:R-:W-:Y:S02]  /*e190*/  IADD3 R4, P0, R4, UR6, RZ ;  /* 0x0000000604047c10 */ /* 0x000fe4000ff1e0ff */
[----:B------:R-:W-:Y:S02]  /*e1a0*/  SHF.R.S32.HI R0, RZ, 0x1f, R3 ;  /* 0x0000001fff007819 */ /* 0x000fe40000011403 */
[----:B------:R-:W-:Y:S01]  /*e1b0*/  IADD3.X R5, R5, UR7, R6, P0, !PT ;  /* 0x0000000705057c10 */ /* 0x000fe200087fe406 */
[----:B------:R-:W-:Y:S02]  /*e1c0*/  ULDC.64 UR6, c[0x0][0xb50] ;  /* 0x0002d40000067ab9 */ /* 0x000fe40000000a00 */
[----:B------:R-:W-:-:S02]  /*e1d0*/  IMAD R0, R0, UR10, RZ ;  /* 0x0000000a00007c24 */ /* 0x000fc4000f8e02ff */
[----:B------:R-:W-:-:S04]  /*e1e0*/  IMAD.WIDE.U32 R4, R3, UR10, R4 ;  /* 0x0000000a03047c25 */ /* 0x000fc8000f8e0004 */
[----:B------:R-:W-:Y:S01]  /*e1f0*/  IMAD R7, R3, UR11, R0 ;  /* 0x0000000b03077c24 */ /* 0x000fe2000f8e0200 */
[----:B------:R-:W-:-:S03]  /*e200*/  LEA R6, P0, R4, UR6, 0x2 ;  /* 0x0000000604067c11 */ /* 0x000fc6000f8010ff */
[----:B------:R-:W-:-:S05]  /*e210*/  IMAD.IADD R3, R5, 0x1, R7 ;  /* 0x0000000105037824 */ /* 0x000fca00078e0207 */
[----:B------:R-:W-:Y:S01]  /*e220*/  LEA.HI.X R7, R4, UR7, R3, 0x2, P0 ;  /* 0x0000000704077c11 */ /* 0x000fe200080f1403 */
[----:B------:R-:W-:-:S05]  /*e230*/  IMAD.MOV.U32 R3, RZ, RZ, -0x800000 ;  /* 0xff800000ff037424 */ /* 0x000fca00078e00ff */
[----:B------:R2:W-:Y:S02]  /*e240*/  STG.E desc[UR50][R6.64], R3 ;  /* 0x0000000306007986 */ /* 0x0005e4000c101932 */
.L_x_940:
[----:B------:R-:W-:Y:S05]  /*e250*/  BSYNC B1 ;  /* 0x0000000000017941 */ /* 0x000fea0003800000 */
.L_x_939:
[----:B------:R-:W-:Y:S01]  /*e260*/  ULDC.64 UR10, c[0x0][0xae8] ;  /* 0x0002ba00000a7ab9 */ /* 0x000fe20000000a00 */
[----:B------:R-:W-:Y:S01]  /*e270*/  VIADD R8, R8, UR36 ;  /* 0x0000002408087c36 */ /* 0x000fe20008000000 */
[----:B------:R-:W-:Y:S01]  /*e280*/  UIMAD UR5, UR8, UR10, URZ ;  /* 0x0000000a080572a4 */ /* 0x000fe2000f8e023f */
[----:B------:R-:W-:Y:S01]  /*e290*/  BSSY B1, `(.L_x_941) ;  /* 0x000003c000017945 */ /* 0x000fe20003800000 */
[----:B------:R-:W-:Y:S01]  /*e2a0*/  UIMAD.WIDE.U32 UR6, UR42, UR10, URZ ;  /* 0x0000000a2a0672a5 */ /* 0x000fe2000f8e003f */
[----:B0-----:R-:W-:Y:S01]  /*e2b0*/  @P1 IMAD.HI.U32 R0, R8, R9, RZ ;  /* 0x0000000908001227 */ /* 0x001fe200078e00ff */
[----:B------:R-:W-:-:S03]  /*e2c0*/  UIMAD UR5, UR42, UR11, UR5 ;  /* 0x0000000b2a0572a4 */ /* 0x000fc6000f8e0205 */
[----:B------:R-:W-:Y:S01]  /*e2d0*/  ULDC.64 UR10, c[0x0][0xaf0] ;  /* 0x0002bc00000a7ab9 */ /* 0x000fe20000000a00 */
[----:B------:R-:W-:Y:S01]  /*e2e0*/  UIADD3 UR7, UR7, UR5, URZ ;  /* 0x0000000507077290 */ /* 0x000fe2000fffe03f */
[----:B--2---:R-:W-:Y:S01]  /*e2f0*/  IMAD.MOV.U32 R3, RZ, RZ, R8 ;  /* 0x000000ffff037224 */ /* 0x004fe200078e0008 */
[----:B------:R-:W-:Y:S01]  /*e300*/  UIMAD UR5, UR9, UR10, URZ ;  /* 0x0000000a090572a4 */ /* 0x000fe2000f8e023f */
[----:B-1----:R-:W-:Y:S01]  /*e310*/  @P1 SHF.R.U32.HI R3, RZ, R11, R0 ;  /* 0x0000000bff031219 */ /* 0x002fe20000011600 */
[----:B------:R-:W-:Y:S02]  /*e320*/  UIMAD.WIDE.U32 UR6, UR45, UR10, UR6 ;  /* 0x0000000a2d0672a5 */ /* 0x000fe4000f8e0006 */
[----:B------:R-:W-:Y:S01]  /*e330*/  UIMAD UR5, UR45, UR11, UR5 ;  /* 0x0000000b2d0572a4 */ /* 0x000fe2000f8e0205 */
[--C-:B------:R-:W-:Y:S01]  /*e340*/  SHF.R.S32.HI R0, RZ, 0x1f, R3.reuse ;  /* 0x0000001fff007819 */ /* 0x100fe20000011403 */
[----:B------:R-:W-:Y:S01]  /*e350*/  IMAD.MOV R7, RZ, RZ, -R3 ;  /* 0x000000ffff077224 */ /* 0x000fe200078e0a03 */
[----:B------:R-:W-:Y:S01]  /*e360*/  ULDC.64 UR8, c[0x0][0xae0] ;  /* 0x0002b80000087ab9 */ /* 0x000fe20000000a00 */
[----:B------:R-:W-:-:S02]  /*e370*/  UIADD3 UR5, UR7, UR5, URZ ;  /* 0x0000000507057290 */ /* 0x000fc4000fffe03f */
[----:B------:R-:W-:Y:S02]  /*e380*/  IMAD.U32 R5, RZ, RZ, UR7 ;  /* 0x00000007ff057e24 */ /* 0x000fe4000f8e00ff */
[----:B------:R-:W-:Y:S02]  /*e390*/  IMAD R0, R0, UR8, RZ ;  /* 0x0000000800007c24 */ /* 0x000fe4000f8e02ff */
[----:B------:R-:W-:Y:S02]  /*e3a0*/  IMAD R7, R10, R7, R8 ;  /* 0x000000070a077224 */ /* 0x000fe400078e0208 */
[----:B------:R-:W-:Y:S01]  /*e3b0*/  IMAD.U32 R4, RZ, RZ, UR6 ;  /* 0x00000006ff047e24 */ /* 0x000fe2000f8e00ff */
[----:B------:R-:W-:Y:S01]  /*e3c0*/  ULDC.64 UR6, c[0x0][0xad8] ;  /* 0x0002b60000067ab9 */ /* 0x000fe20000000a00 */
[----:B------:R-:W-:Y:S01]  /*e3d0*/  IMAD.U32 R5, RZ, RZ, UR5 ;  /* 0x00000005ff057e24 */ /* 0x000fe2000f8e00ff */
[----:B------:R-:W-:Y:S01]  /*e3e0*/  ULDC UR5, c[0x0][0xa88] ;  /* 0x0002a20000057ab9 */ /* 0x000fe20000000800 */
[C---:B------:R-:W-:Y:S01]  /*e3f0*/  IMAD R9, R3.reuse, UR9, R0 ;  /* 0x0000000903097c24 */ /* 0x040fe2000f8e0200 */
[----:B------:R-:W-:Y:S01]  /*e400*/  SHF.R.S32.HI R0, RZ, 0x1f, R7 ;  /* 0x0000001fff007819 */ /* 0x000fe20000011407 */
[----:B------:R-:W-:-:S04]  /*e410*/  IMAD.WIDE.U32 R4, R3, UR8, R4 ;  /* 0x0000000803047c25 */ /* 0x000fc8000f8e0004 */
[----:B------:R-:W-:Y:S02]  /*e420*/  IMAD.IADD R5, R5, 0x1, R9 ;  /* 0x0000000105057824 */ /* 0x000fe400078e0209 */
[----:B------:R-:W-:Y:S02]  /*e430*/  IMAD R6, R0, UR6, RZ ;  /* 0x0000000600067c24 */ /* 0x000fe4000f8e02ff */
[----:B------:R-:W-:Y:S02]  /*e440*/  VIADD R8, R192, UR36 ;  /* 0x00000024c0087c36 */ /* 0x000fe40008000000 */
[----:B------:R-:W-:Y:S02]  /*e450*/  IMAD R9, R10, UR5, RZ ;  /* 0x000000050a097c24 */ /* 0x000fe4000f8e02ff */
[C---:B------:R-:W-:Y:S02]  /*e460*/  IMAD R3, R7.reuse, UR7, R6 ;  /* 0x0000000707037c24 */ /* 0x040fe4000f8e0206 */
[----:B------:R-:W-:Y:S01]  /*e470*/  IMAD.WIDE.U32 R4, R7, UR6, R4 ;  /* 0x0000000607047c25 */ /* 0x000fe2000f8e0004 */
[----:B------:R-:W-:Y:S01]  /*e480*/  ISETP.GE.AND P2, PT, R8, R9, PT ;  /* 0x000000090800720c */ /* 0x000fe20003f46270 */
[----:B------:R-:W-:-:S02]  /*e490*/  ULDC.64 UR6, c[0x0][0xa80] ;  /* 0x0002a00000067ab9 */ /* 0x000fc40000000a00 */
[----:B------:R-:W-:Y:S01]  /*e4a0*/  IMAD.IADD R3, R5, 0x1, R3 ;  /* 0x0000000105037824 */ /* 0x000fe200078e0203 */
[----:B------:R-:W-:Y:S01]  /*e4b0*/  LEA R6, P3, R4, UR6, 0x1 ;  /* 0x0000000604067c11 */ /* 0x000fe2000f8608ff */
[----:B------:R-:W-:-:S03]  /*e4c0*/  VIADD R0, R8, 0x20 ;  /* 0x0000002008007836 */ /* 0x000fc60000000000 */
[----:B------:R-:W-:Y:S01]  /*e4d0*/  LEA.HI.X R7, R4, UR7, R3, 0x1, P3 ;  /* 0x0000000704077c11 */ /* 0x000fe200098f0c03 */
[----:B------:R0:W1:Y:S01]  /*e4e0*/  SHFL.IDX PT, R5, R6, RZ, 0x181f ;  /* 0x00181fff06057589 */ /* 0x00006200000e0000 */
[-C--:B------:R-:W-:Y:S01]  /*e4f0*/  ISETP.GE.AND P1, PT, R0, R9.reuse, PT ;  /* 0x000000090000720c */ /* 0x080fe20003f26270 */
[----:B------:R-:W-:Y:S02]  /*e500*/  VIADD R0, R8, 0x40 ;  /* 0x0000004008007836 */ /* 0x000fe40000000000 */
[----:B------:R0:W2:Y:S03]  /*e510*/  SHFL.IDX PT, R3, R7, RZ, 0x181f ;  /* 0x00181fff07037589 */ /* 0x0000a600000e0000 */
[----:B------:R-:W-:Y:S01]  /*e520*/  ISETP.GE.AND P0, PT, R0, R9, PT ;  /* 0x000000090000720c */ /* 0x000fe20003f06270 */
[----:B------:R-:W-:-:S12]  /*e530*/  @P2 BRA `(.L_x_942) ;  /* 0x0000000000442947 */ /* 0x000fd80003800000 */
        /* <DEDUP_REMOVED lines=17> */
.L_x_942:
[----:B------:R-:W-:Y:S05]  /*e650*/  BSYNC B1 ;  /* 0x0000000000017941 */ /* 0x000fea0003800000 */
.L_x_941:
        /* <DEDUP_REMOVED lines=9> */
[CC--:B-1----:R-:W-:Y:S02]  /*e6f0*/  @!P4 LEA R10, P6, R16.reuse, R5.reuse, 0x1 ;  /* 0x00000005100ac211 */ /* 0x0c2fe400078c08ff */
[C---:B------:R-:W-:Y:S02]  /*e700*/  @!P3 LEA R12, P5, R19.reuse, R5, 0x1 ;  /* 0x00000005130cb211 */ /* 0x040fe400078a08ff */
        /* <DEDUP_REMOVED lines=10> */
.L_x_944:
[----:B------:R-:W-:Y:S05]  /*e7b0*/  BSYNC B1 ;  /* 0x0000000000017941 */ /* 0x000fea0003800000 */
.L_x_943:
        /* <DEDUP_REMOVED lines=10> */
[CC--:B------:R-:W-:Y:S02]  /*e860*/  @!P2 LEA R12, P5, R19.reuse, R5.reuse, 0x1 ;  /* 0x00000005130ca211 */ /* 0x0c0fe400078a08ff */
        /* <DEDUP_REMOVED lines=10> */
.L_x_946:
[----:B------:R-:W-:Y:S05]  /*e910*/  BSYNC B1 ;  /* 0x0000000000017941 */ /* 0x000fea0003800000 */
.L_x_945:
[----:B------:R-:W-:Y:S01]  /*e920*/  VIADD R0, R8, 0x60 ;  /* 0x0000006008007836 */ /* 0x000fe20000000000 */
[----:B0-----:R0:W0:Y:S04]  /*e930*/  SHFL.IDX PT, R3, R7, 0x3, 0x181f ;  /* 0x00781f0007037f89 */ /* 0x00102800000e0000 */
[----:B------:R-:W-:Y:S01]  /*e940*/  ISETP.GE.AND P0, PT, R0, R9, PT ;  /* 0x000000090000720c */ /* 0x000fe20003f06270 */
[----:B-1-3--:R1:W3:-:S12]  /*e950*/  SHFL.IDX PT, R5, R6, 0x3, 0x181f ;  /* 0x00781f0006057f89 */ /* 0x00a2d800000e0000 */
[----:B-1----:R-:W-:Y:S05]  /*e960*/  @P0 BRA `(.L_x_938) ;  /* 0x0000000000440947 */ /* 0x002fea0003800000 */
[----:B------:R-:W-:Y:S02]  /*e970*/  ULDC UR5, c[0x0][0xac8] ;  /* 0x0002b20000057ab9 */ /* 0x000fe40000000800 */
[----:B------:R-:W-:Y:S02]  /*e980*/  ISETP.GE.AND P3, PT, R16, UR5, PT ;  /* 0x0000000510007c0c */ /* 0x000fe4000bf66270 */
[----:B------:R-:W-:Y:S02]  /*e990*/  ISETP.GE.AND P2, PT, R19, UR5, PT ;  /* 0x0000000513007c0c */ /* 0x000fe4000bf46270 */
[----:B------:R-:W-:Y:S02]  /*e9a0*/  ISETP.GE.AND P1, PT, R18, UR5, PT ;  /* 0x0000000512007c0c */ /* 0x000fe4000bf26270 */
[----:B------:R-:W-:-:S07]  /*e9b0*/  ISETP.GE.AND P0, PT, R22, UR5, PT ;  /* 0x0000000516007c0c */ /* 0x000fce000bf06270 */
[-C--:B--234-:R-:W-:Y:S02]  /*e9c0*/  @!P3 LEA R6, P6, R16, R5.reuse, 0x1 ;  /* 0x000000051006b211 */ /* 0x09cfe400078c08ff */
        /* <DEDUP_REMOVED lines=11> */
.L_x_938:
[----:B------:R-:W-:Y:S05]  /*ea80*/  BSYNC B0 ;  /* 0x0000000000007941 */ /* 0x000fea0003800000 */
.L_x_930:
[----:B------:R-:W-:Y:S02]  /*ea90*/  ULDC UR5, c[0x0][0xc38] ;  /* 0x00030e0000057ab9 */ /* 0x000fe40000000800 */
[----:B------:R-:W-:-:S06]  /*eaa0*/  UISETP.GE.AND UP0, UPT, UR4, UR5, UPT ;  /* 0x000000050400728c */ /* 0x000fcc000bf06270 */
[----:B------:R-:W-:-:S13]  /*eab0*/  PLOP3.LUT P0, PT, PT, PT, UP0, 0x80, 0x0 ;  /* 0x000000000000781c */ /* 0x000fda0003f0f008 */
[----:B------:R-:W-:Y:S05]  /*eac0*/  @!P0 BRA `(.L_x_947) ;  /* 0xffffff2000c48947 */ /* 0x000fea000383ffff */
[----:B------:R-:W-:Y:S05]  /*ead0*/  EXIT ;  /* 0x000000000000794d */ /* 0x000fea0003800000 */
.L_x_845:
[----:B------:R-:W-:-:S08]  /*eae0*/  NOP ;  /* 0x0000000000007918 */ /* 0x000fd00000000000 */
[----:B------:R-:W0:-:S00]  /*eaf0*/  USETMAXREG.DEALLOC.CTAPOOL 0x18 ;  /* 0x00000018000079c8 */ /* 0x000e0000080e0500 */
[----:B0-----:R-:W2:Y:S01]  /*eb00*/  LDL.LU R2, [R1+0xc] ;  /* 0x00000c0001027983 */ /* 0x001ea20000300800 */
[----:B------:R-:W-:-:S05]  /*eb10*/  LOP3.LUT R0, R0, 0x3, RZ, 0xc0, !PT ;  /* 0x0000000300007812 */ /* 0x000fca00078ec0ff */
[----:B------:R-:W0:Y:S01]  /*eb20*/  S2UR UR6, SR_CTAID.X ;  /* 0x00000000000679c3 */ /* 0x000e220000002500 */
[----:B------:R-:W1:Y:S02]  /*eb30*/  SHFL.IDX PT, R0, R0, RZ, 0x1f ;  /* 0x00001fff00007589 */ /* 0x000e6400000e0000 */
[----:B-1----:R-:W-:-:S05]  /*eb40*/  ISETP.NE.AND P0, PT, R0, RZ, PT ;  /* 0x000000ff0000720c */ /* 0x002fca0003f05270 */
[----:B------:R-:W0:Y:S08]  /*eb50*/  LDC R0, c[0x0][0xc38] ;  /* 0x00030e00ff007b82 */ /* 0x000e300000000800 */
[----:B------:R-:W-:Y:S06]  /*eb60*/  @P0 BAR.ARV 0x4, 0x180 ;  /* 0x0106000000000b1d */ /* 0x000fec0000002000 */
[----:B--2---:R-:W-:-:S04]  /*eb70*/  LOP3.LUT R2, R2, 0xfffffffb, RZ, 0xc0, !PT ;  /* 0xfffffffb02027812 */ /* 0x004fc800078ec0ff */
[----:B------:R-:W-:Y:S02]  /*eb80*/  @P0 LOP3.LUT R2, R2, 0x4, RZ, 0xfc, !PT ;  /* 0x0000000402020812 */ /* 0x000fe400078efcff */
[----:B0-----:R-:W-:Y:S01]  /*eb90*/  ISETP.LE.AND P0, PT, R0, UR6, PT ;  /* 0x0000000600007c0c */ /* 0x001fe2000bf03270 */
[----:B------:R-:W-:Y:S02]  /*eba0*/  IMAD.MOV.U32 R0, RZ, RZ, 0x1 ;  /* 0x00000001ff007424 */ /* 0x000fe400078e00ff */
[----:B------:R0:W-:Y:S04]  /*ebb0*/  STL [R1+0xc], R2 ;  /* 0x00000c0201007387 */ /* 0x0001e80000100800 */
[----:B------:R0:W-:Y:S04]  /*ebc0*/  STL [R1], RZ ;  /* 0x000000ff01007387 */ /* 0x0001e80000100800 */
[----:B------:R0:W-:Y:S04]  /*ebd0*/  STL [R1+0x2c], RZ ;  /* 0x00002cff01007387 */ /* 0x0001e80000100800 */
[----:B------:R0:W-:Y:S01]  /*ebe0*/  STL [R1+0x8], R0 ;  /* 0x0000080001007387 */ /* 0x0001e20000100800 */
[----:B------:R-:W-:Y:S05]  /*ebf0*/  @P0 BRA `(.L_x_948) ;  /* 0x0000004000580947 */ /* 0x000fea0003800000 */
[----:B------:R-:W1:Y:S01]  /*ec00*/  S2R R7, SR_TID.X ;  /* 0x0000000000077919 */ /* 0x000e620000002100 */
        /* <DEDUP_REMOVED lines=9> */
[C---:B0-----:R-:W-:Y:S01]  /*eca0*/  IMAD.SHL.U32 R0, R7.reuse, 0x40, RZ ;  /* 0x0000004007007824 */ /* 0x041fe200078e00ff */
[C---:B------:R-:W-:Y:S01]  /*ecb0*/  LOP3.LUT P0, RZ, R7.reuse, 0x4, RZ, 0xc0, !PT ;  /* 0x0000000407ff7812 */ /* 0x040fe2000780c0ff */
[----:B------:R-:W-:-:S03]  /*ecc0*/  IMAD.SHL.U32 R3, R7, 0x8, RZ ;  /* 0x0000000807037824 */ /* 0x000fc600078e00ff */
[----:B------:R-:W-:-:S04]  /*ecd0*/  LOP3.LUT R2, R0, 0x180, RZ, 0xc0, !PT ;  /* 0x0000018000027812 */ /* 0x000fc800078ec0ff */
[----:B------:R-:W-:-:S04]  /*ece0*/  LOP3.LUT R2, R2, 0x10, R7, 0xf8, !PT ;  /* 0x0000001002027812 */ /* 0x000fc800078ef807 */
[----:B------:R-:W-:Y:S02]  /*ecf0*/  LOP3.LUT R5, R2, 0x30, R3, 0x78, !PT ;  /* 0x0000003002057812 */ /* 0x000fe400078e7803 */
[----:B------:R-:W-:Y:S02]  /*ed00*/  SHF.R.U32.HI R3, RZ, 0x5, R4 ;  /* 0x00000005ff037819 */ /* 0x000fe40000011604 */
[C---:B------:R-:W-:Y:S02]  /*ed10*/  LOP3.LUT R2, R0.reuse, 0x40, RZ, 0xc0, !PT ;  /* 0x0000004000027812 */ /* 0x040fe400078ec0ff */
[----:B------:R-:W-:-:S03]  /*ed20*/  LOP3.LUT R0, R0, 0x200, RZ, 0xc0, !PT ;  /* 0x0000020000007812 */ /* 0x000fc600078ec0ff */
[----:B------:R-:W-:-:S05]  /*ed30*/  IMAD R2, R3, 0x400, R2 ;  /* 0x0000040003027824 */ /* 0x000fca00078e0202 */
[----:B------:R-:W-:Y:S01]  /*ed40*/  IADD3 R5, R5, R2, R0 ;  /* 0x0000000205057210 */ /* 0x000fe20007ffe000 */
[----:B------:R-:W-:-:S04]  /*ed50*/  IMAD.SHL.U32 R2, R7, 0x80, RZ ;  /* 0x0000008007027824 */ /* 0x000fc800078e00ff */
[----:B------:R0:W-:Y:S01]  /*ed60*/  STL [R1+0x18], R5 ;  /* 0x0000180501007387 */ /* 0x0001e20000100800 */
[----:B------:R-:W-:-:S05]  /*ed70*/  LOP3.LUT R0, R2, 0x380, RZ, 0xc0, !PT ;  /* 0x0000038002007812 */ /* 0x000fca00078ec0ff */
[----:B------:R-:W-:Y:S02]  /*ed80*/  IMAD R3, R3, 0x10, R0 ;  /* 0x0000001003037824 */ /* 0x000fe400078e0200 */
[----:B------:R-:W-:Y:S01]  /*ed90*/  IMAD.SHL.U32 R0, R7, 0x10, RZ ;  /* 0x0000001007007824 */ /* 0x000fe200078e00ff */
[----:B0-----:R-:W-:-:S04]  /*eda0*/  SHF.R.U32.HI R5, RZ, 0x3, R4 ;  /* 0x00000003ff057819 */ /* 0x001fc80000011604 */
[----:B------:R-:W-:-:S04]  /*edb0*/  LOP3.LUT R3, R3, 0x70, R0, 0x78, !PT ;  /* 0x0000007003037812 */ /* 0x000fc800078e7800 */
[----:B------:R-:W-:Y:S01]  /*edc0*/  LOP3.LUT R6, R3, 0xc00, R2, 0xf8, !PT ;  /* 0x00000c0003067812 */ /* 0x000fe200078ef802 */
[----:B------:R-:W-:Y:S01]  /*edd0*/  IMAD.SHL.U32 R3, R7, 0x2, RZ ;  /* 0x0000000207037824 */ /* 0x000fe200078e00ff */
[----:B------:R-:W-:-:S03]  /*ede0*/  LOP3.LUT R2, R0, 0x3f0, RZ, 0xc0, !PT ;  /* 0x000003f000027812 */ /* 0x000fc600078ec0ff */
[----:B------:R-:W-:Y:S01]  /*edf0*/  STL [R1+0x4], R6 ;  /* 0x0000040601007387 */ /* 0x000fe20000100800 */
[----:B------:R-:W-:Y:S01]  /*ee00*/  LOP3.LUT R3, R2, 0x70, R3, 0x78, !PT ;  /* 0x0000007002037812 */ /* 0x000fe200078e7803 */
[----:B------:R-:W-:Y:S02]  /*ee10*/  IMAD.SHL.U32 R2, R4, 0x10, RZ ;  /* 0x0000001004027824 */ /* 0x000fe400078e00ff */
[C---:B------:R-:W-:Y:S02]  /*ee20*/  VIADD R4, R6.reuse, 0x40 ;  /* 0x0000004006047836 */ /* 0x040fe40000000000 */
[----:B------:R-:W-:Y:S01]  /*ee30*/  @P0 VIADD R4, R6, 0xffffffc0 ;  /* 0xffffffc006040836 */ /* 0x000fe20000000000 */
[----:B------:R-:W-:Y:S01]  /*ee40*/  LOP3.LUT R2, R3, 0x400, R2, 0xf8, !PT ;  /* 0x0000040003027812 */ /* 0x000fe200078ef802 */
[----:B------:R-:W-:-:S04]  /*ee50*/  IMAD.MOV.U32 R3, RZ, RZ, 0x20 ;  /* 0x00000020ff037424 */ /* 0x000fc800078e00ff */
[----:B------:R-:W-:Y:S01]  /*ee60*/  IMAD.IADD R2, R17, 0x1, R2 ;  /* 0x0000000111027824 */ /* 0x000fe200078e0202 */
[----:B------:R-:W-:Y:S02]  /*ee70*/  SEL R3, R3, 0xffffffe0, !P0 ;  /* 0xffffffe003037807 */ /* 0x000fe40004000000 */
[----:B------:R-:W-:Y:S02]  /*ee80*/  LOP3.LUT R3, R0, 0x70, RZ, 0xc0, !PT ;  /* 0x0000007000037812 */ /* 0x000fe400078ec0ff */
[----:B------:R-:W-:Y:S01]  /*ee90*/  LOP3.LUT R0, R5, 0x70, R0, 0xf8, !PT ;  /* 0x0000007005007812 */ /* 0x000fe200078ef800 */
[----:B------:R-:W-:Y:S01]  /*eea0*/  IMAD.U32 R0, RZ, RZ, UR6 ;  /* 0x00000006ff007e24 */ /* 0x000fe2000f8e00ff */
[----:B------:R-:W-:Y:S04]  /*eeb0*/  STL [R1+0x24], R2 ;  /* 0x0000240201007387 */ /* 0x000fe80000100800 */
[----:B------:R-:W-:Y:S04]  /*eec0*/  STL [R1+0x2c], RZ ;  /* 0x00002cff01007387 */ /* 0x000fe80000100800 */
[----:B------:R-:W-:Y:S04]  /*eed0*/  STL [R1+0x20], R4 ;  /* 0x0000200401007387 */ /* 0x000fe80000100800 */
[----:B------:R0:W-:Y:S04]  /*eee0*/  STL [R1+0x28], R0 ;  /* 0x0000280001007387 */ /* 0x0001e80000100800 */
[----:B------:R-:W-:Y:S01]  /*eef0*/  STL [R1], RZ ;  /* 0x000000ff01007387 */ /* 0x000fe20000100800 */
[----:B0-----:R-:W-:-:S05]  /*ef00*/  IMAD.MOV.U32 R0, RZ, RZ, 0x1 ;  /* 0x00000001ff007424 */ /* 0x001fca00078e00ff */
[----:B------:R0:W-:Y:S02]  /*ef10*/  STL [R1+0x8], R0 ;  /* 0x0000080001007387 */ /* 0x0001e40000100800 */
[----:B0-----:R-:W-:-:S07]  /*ef20*/  LOP3.LUT R0, R3, 0x80, RZ, 0xfc, !PT ;  /* 0x0000008003007812 */ /* 0x001fce00078efcff */
.L_x_1017:
[----:B------:R-:W2:Y:S01]  /*ef30*/  LDL R0, [R1+0x28] ;  /* 0x0000280001007983 */ /* 0x000ea20000100800 */
[----:B------:R-:W-:Y:S02]  /*ef40*/  ULDC UR8, c[0x0][0xc60] ;  /* 0x0003180000087ab9 */ /* 0x000fe40000000800 */
[----:B------:R-:W-:-:S11]  /*ef50*/  UISETP.NE.AND UP0, UPT, UR8, 0x1, UPT ;  /* 0x000000010800788c */ /* 0x000fd6000bf05270 */
[----:B------:R-:W-:Y:S01]  /*ef60*/  @UP0 ULDC UR4, c[0x0][0xc64] ;  /* 0x0003190000040ab9 */ /* 0x000fe20000000800 */
[----:B------:R-:W-:Y:S01]  /*ef70*/  @UP0 ULDC UR9, c[0x0][0xc68] ;  /* 0x00031a0000090ab9 */ /* 0x000fe20000000800 */
[C---:B--2---:R-:W-:Y:S02]  /*ef80*/  R2UR UR7, R0.reuse ;  /* 0x00000000000772ca */ /* 0x044fe400000e0000 */
[----:B------:R-:W-:-:S11]  /*ef90*/  R2UR UR6, R0 ;  /* 0x00000000000672ca */ /* 0x000fd600000e0000 */
[----:B------:R-:W-:-:S04]  /*efa0*/  UIMAD.WIDE.U32 UR4, UR7, UR4, URZ ;  /* 0x00000004070472a5 */ /* 0x000fc8000f8e003f */
[----:B------:R-:W-:-:S03]  /*efb0*/  @UP0 USHF.R.U32.HI UR7, URZ, UR9, UR5 ;  /* 0x000000093f070299 */ /* 0x000fc60008011605 */
[----:B------:R-:W-:Y:S02]  /*efc0*/  ULDC UR4, c[0x0][0xc78] ;  /* 0x00031e0000047ab9 */ /* 0x000fe40000000800 */
[----:B------:R-:W-:Y:S02]  /*efd0*/  UISETP.GE.AND UP0, UPT, UR7, UR4, UPT ;  /* 0x000000040700728c */ /* 0x000fe4000bf06270 */
[----:B------:R-:W-:-:S04]  /*efe0*/  UIADD3 UR4, -UR7, URZ, URZ ;  /* 0x0000003f07047290 */ /* 0x000fc8000fffe13f */
[----:B------:R-:W-:Y:S01]  /*eff0*/  PLOP3.LUT P0, PT, PT, PT, UP0, 0x80, 0x0 ;  /* 0x000000000000781c */ /* 0x000fe20003f0f008 */
[----:B------:R-:W-:-:S12]  /*f000*/  UIMAD UR8, UR8, UR4, UR6 ;  /* 0x00000004080872a4 */ /* 0x000fd8000f8e0206 */
[----:B0-----:R-:W-:Y:S05]  /*f010*/  @!P0 BRA `(.L_x_949) ;  /* 0x0000000000208947 */ /* 0x001fea0003800000 */
        /* <DEDUP_REMOVED lines=8> */
.L_x_949:
[----:B------:R-:W-:Y:S01]  /*f0a0*/  ULDC UR9, c[0x0][0xc54] ;  /* 0x0003150000097ab9 */ /* 0x000fe20000000800 */
[----:B------:R-:W-:Y:S01]  /*f0b0*/  UMOV UR6, UR8 ;  /* 0x0000000800067c82 */ /* 0x000fe20008000000 */
[----:B------:R-:W-:-:S11]  /*f0c0*/  UISETP.NE.AND UP0, UPT, UR9, 0x1, UPT ;  /* 0x000000010900788c */ /* 0x000fd6000bf05270 */
[----:B------:R-:W-:Y:S02]  /*f0d0*/  @UP0 ULDC.64 UR10, c[0x0][0xc58] ;  /* 0x00031600000a0ab9 */ /* 0x000fe40000000a00 */
[----:B------:R-:W-:-:S04]  /*f0e0*/  UIMAD.WIDE.U32 UR4, UR8, UR10, URZ ;  /* 0x0000000a080472a5 */ /* 0x000fc8000f8e003f */
[----:B------:R-:W-:-:S04]  /*f0f0*/  @UP0 USHF.R.U32.HI UR6, URZ, UR11, UR5 ;  /* 0x0000000b3f060299 */ /* 0x000fc80008011605 */
[----:B------:R-:W-:-:S12]  /*f100*/  UIMAD UR4, UR6, UR9, URZ ;  /* 0x00000009060472a4 */ /* 0x000fd8000f8e023f */
.L_x_950:
[----:B------:R-:W-:Y:S02]  /*f110*/  UIADD3 UR4, UR8, -UR4, URZ ;  /* 0x8000000408047290 */ /* 0x000fe4000fffe03f */
[----:B------:R-:W-:Y:S01]  /*f120*/  ULOP3.LUT UR5, URZ, UR6, URZ, 0x33, !UPT ;  /* 0x000000063f057292 */ /* 0x000fe2000f8e333f */
[----:B------:R-:W-:Y:S01]  /*f130*/  ULDC UR14, c[0x0][0xc48] ;  /* 0x00031200000e7ab9 */ /* 0x000fe20000000800 */
[----:B------:R-:W-:Y:S01]  /*f140*/  ULDC UR8, c[0x0][0x448] ;  /* 0x0001120000087ab9 */ /* 0x000fe20000000800 */
[----:B------:R-:W-:Y:S01]  /*f150*/  ULDC UR42, c[0x0][0xc3c] ;  /* 0x00030f00002a7ab9 */ /* 0x000fe20000000800 */
[----:B------:R-:W-:Y:S02]  /*f160*/  UISETP.NE.AND UP2, UPT, UR14, 0x1, UPT ;  /* 0x000000010e00788c */ /* 0x000fe4000bf45270 */
[----:B------:R-:W-:Y:S02]  /*f170*/  UISETP.NE.AND UP1, UPT, UR8, 0x1, UPT ;  /* 0x000000010800788c */ /* 0x000fe4000bf25270 */
[----:B------:R-:W-:Y:S01]  /*f180*/  UIADD3 UR42, UR5, UR42, URZ ;  /* 0x0000002a052a7290 */ /* 0x000fe2000fffe03f */
[----:B------:R-:W-:Y:S01]  /*f190*/  ULDC.64 UR10, c[0x0][0x418] ;  /* 0x00010600000a7ab9 */ /* 0x000fe20000000a00 */
[----:B------:R-:W-:Y:S01]  /*f1a0*/  ULDC UR13, c[0x0][0xc54] ;  /* 0x00031500000d7ab9 */ /* 0x000fe20000000800 */
[----:B------:R-:W-:-:S02]  /*f1b0*/  UISETP.NE.U32.AND UP0, UPT, UR10, URZ, UPT ;  /* 0x0000003f0a00728c */ /* 0x000fc4000bf05070 */
[----:B------:R-:W-:Y:S02]  /*f1c0*/  UIMAD UR13, UR7, UR13, UR4 ;  /* 0x0000000d070d72a4 */ /* 0x000fe4000f8e0204 */
[----:B------:R-:W-:Y:S01]  /*f1d0*/  USHF.L.U32 UR42, UR42, 0x7, URZ ;  /* 0x000000072a2a7899 */ /* 0x000fe2000800063f */
[----:B------:R-:W-:Y:S01]  /*f1e0*/  ULDC.64 UR4, c[0x0][0x9e0] ;  /* 0x0002780000047ab9 */ /* 0x000fe20000000a00 */
[----:B------:R-:W-:Y:S02]  /*f1f0*/  UISETP.NE.AND.EX UP0, UPT, UR11, URZ, UPT, UP0 ;  /* 0x0000003f0b00728c */ /* 0x000fe4000bf05300 */
[----:B------:R-:W-:Y:S02]  /*f200*/  UISETP.GE.AND UP3, UPT, UR5, 0x1, UPT ;  /* 0x000000010500788c */ /* 0x000fe4000bf66270 */
[----:B------:R-:W-:Y:S01]  /*f210*/  UIADD3 UR12, UR42, 0x7f, URZ ;  /* 0x0000007f2a0c7890 */ /* 0x000fe2000fffe03f */
[----:B------:R-:W-:Y:S01]  /*f220*/  ULDC UR10, c[0x0][0x424] ;  /* 0x00010900000a7ab9 */ /* 0x000fe20000000800 */
[----:B------:R-:W-:Y:S01]  /*f230*/  ULDC UR6, c[0x0][0x288] ;  /* 0x0000a20000067ab9 */ /* 0x000fe20000000800 */
[----:B------:R-:W-:Y:S01]  /*f240*/  @UP2 ULDC UR8, c[0x0][0xc4c] ;  /* 0x0003130000082ab9 */ /* 0x000fe20000000800 */
[----:B------:R-:W-:Y:S01]  /*f250*/  @UP1 ULDC UR11, c[0x0][0x44c] ;  /* 0x00011300000b1ab9 */ /* 0x000fe20000000800 */
[----:B------:R-:W-:Y:S01]  /*f260*/  USEL UR15, UR10, 0x1, UP0 ;  /* 0x000000010a0f7887 */ /* 0x000fe20008000000 */
[----:B------:R-:W-:Y:S01]  /*f270*/  PLOP3.LUT P1, PT, PT, PT, UP3, 0x80, 0x0 ;  /* 0x000000000000781c */ /* 0x000fe20003f2f038 */
[----:B------:R-:W-:-:S02]  /*f280*/  UIADD3 UR16, -UR6, 0x1, URZ ;  /* 0x0000000106107890 */ /* 0x000fc4000fffe13f */
[----:B------:R-:W-:Y:S02]  /*f290*/  UIMAD.WIDE.U32 UR8, UR13, UR8, URZ ;  /* 0x000000080d0872a5 */ /* 0x000fe4000f8e003f */
[----:B------:R-:W-:Y:S01]  /*f2a0*/  UIMAD.WIDE.U32 UR10, UR12, UR11, URZ ;  /* 0x0000000b0c0a72a5 */ /* 0x000fe2000f8e003f */
[----:B------:R-:W-:Y:S01]  /*f2b0*/  ULDC UR7, c[0x0][0x2f0] ;  /* 0x0000bc0000077ab9 */ /* 0x000fe20000000800 */
[----:B------:R-:W-:Y:S01]  /*f2c0*/  @UP2 ULDC UR17, c[0x0][0xc50] ;  /* 0x0003140000112ab9 */ /* 0x000fe20000000800 */
[----:B------:R-:W-:Y:S01]  /*f2d0*/  @UP1 ULDC UR18, c[0x0][0x450] ;  /* 0x0001140000121ab9 */ /* 0x000fe20000000800 */
[----:B------:R-:W-:Y:S01]  /*f2e0*/  UMOV UR44, UR13 ;  /* 0x0000000d002c7c82 */ /* 0x000fe20008000000 */
[----:B------:R-:W-:Y:S02]  /*f2f0*/  UIMAD UR16, UR15, UR7, UR16 ;  /* 0x000000070f1072a4 */ /* 0x000fe4000f8e0210 */
[----:B------:R-:W-:Y:S02]  /*f300*/  @UP2 USHF.R.U32.HI UR44, URZ, UR17, UR9 ;  /* 0x000000113f2c2299 */ /* 0x000fe40008011609 */
[----:B------:R-:W-:-:S02]  /*f310*/  @UP1 USHF.R.U32.HI UR12, URZ, UR18, UR11 ;  /* 0x000000123f0c1299 */ /* 0x000fc4000801160b */
[----:B------:R-:W-:Y:S02]  /*f320*/  UIADD3 UR36, -UR44, URZ, URZ ;  /* 0x0000003f2c247290 */ /* 0x000fe4000fffe13f */
[----:B------:R-:W-:Y:S02]  /*f330*/  UIADD3 UR12, UR16, UR12, URZ ;  /* 0x0000000c100c7290 */ /* 0x000fe4000fffe03f */
[----:B------:R-:W-:Y:S02]  /*f340*/  UIMAD UR36, UR14, UR36, UR13 ;  /* 0x000000240e2472a4 */ /* 0x000fe4000f8e020d */
[----:B------:R-:W-:Y:S01]  /*f350*/  UIADD3 UR4, UR12, UR4, URZ ;  /* 0x000000040c047290 */ /* 0x000fe2000fffe03f */
[----:B------:R-:W-:Y:S11]  /*f360*/  @!P1 BRA `(.L_x_951) ;  /* 0x0000000000449947 */ /* 0x000ff60003800000 */
        /* <DEDUP_REMOVED lines=10> */
.L_x_952:
[----:B------:R-:W-:-:S11]  /*f410*/  UISETP.NE.AND UP0, UPT, UR5, 0x1, UPT ;  /* 0x000000010500788c */ /* 0x000fd6000bf05270 */
[----:B------:R-:W-:Y:S02]  /*f420*/  @UP0 ULDC.64 UR12, c[0x0][0x9e8] ;  /* 0x00027a00000c0ab9 */ /* 0x000fe40000000a00 */
[----:B------:R-:W-:-:S04]  /*f430*/  UIMAD.WIDE.U32 UR8, UR10, UR12, URZ ;  /* 0x0000000c0a0872a5 */ /* 0x000fc8000f8e003f */
[----:B------:R-:W-:-:S12]  /*f440*/  @UP0 USHF.R.U32.HI UR10, URZ, UR13, UR9 ;  /* 0x0000000d3f0a0299 */ /* 0x000fd80008011609 */
.L_x_953:
[----:B------:R-:W-:-:S04]  /*f450*/  UIMAD UR10, UR10, UR5, UR5 ;  /* 0x000000050a0a72a4 */ /* 0x000fc8000f8e0205 */
[----:B------:R-:W-:-:S04]  /*f460*/  UISETP.LT.AND UP0, UPT, UR4, UR10, UPT ;  /* 0x0000000a0400728c */ /* 0x000fc8000bf01270 */
[----:B------:R-:W-:-:S12]  /*f470*/  USEL UR4, UR4, UR10, UP0 ;  /* 0x0000000a04047287 */ /* 0x000fd80008000000 */
.L_x_951:
[----:B------:R-:W-:Y:S02]  /*f480*/  UIMAD UR12, UR15, UR7, 0x3f ;  /* 0x0000003f0f0c74a4 */ /* 0x000fe4000f8e0207 */
[----:B------:R-:W-:Y:S02]  /*f490*/  UIADD3 UR4, UR4, 0x3f, URZ ;  /* 0x0000003f04047890 */ /* 0x000fe4000fffe03f */
[----:B------:R-:W-:Y:S02]  /*f4a0*/  USHF.R.S32.HI UR13, URZ, 0x1f, UR12 ;  /* 0x0000001f3f0d7899 */ /* 0x000fe4000801140c */
[----:B------:R-:W-:Y:S01]  /*f4b0*/  USHF.R.S32.HI UR10, URZ, 0x1f, UR4 ;  /* 0x0000001f3f0a7899 */ /* 0x000fe20008011404 */
[----:B------:R-:W-:Y:S01]  /*f4c0*/  @UP1 ULDC UR8, c[0x0][0x44c] ;  /* 0x0001130000081ab9 */ /* 0x000fe20000000800 */
[----:B------:R-:W-:Y:S02]  /*f4d0*/  ULEA.HI UR13, UR13, UR12, URZ, 0x6 ;  /* 0x0000000c0d0d7291 */ /* 0x000fe4000f8f303f */
[----:B------:R-:W-:-:S02]  /*f4e0*/  UIMAD.WIDE.U32 UR8, UR42, UR8, URZ ;  /* 0x000000082a0872a5 */ /* 0x000fc4000f8e003f */
[----:B------:R-:W-:Y:S01]  /*f4f0*/  ULEA.HI UR10, UR10, UR4, URZ, 0x6 ;  /* 0x000000040a0a7291 */ /* 0x000fe2000f8f303f */
[----:B------:R-:W-:Y:S01]  /*f500*/  @UP1 ULDC UR14, c[0x0][0x450] ;  /* 0x00011400000e1ab9 */ /* 0x000fe20000000800 */
[----:B------:R-:W-:Y:S01]  /*f510*/  UMOV UR11, UR42 ;  /* 0x0000002a000b7c82 */ /* 0x000fe20008000000 */
[----:B------:R-:W-:Y:S02]  /*f520*/  UIMAD UR4, UR15, UR7, -UR6 ;  /* 0x000000070f0472a4 */ /* 0x000fe4000f8e0a06 */
[----:B------:R-:W-:Y:S02]  /*f530*/  USHF.R.S32.HI UR13, URZ, 0x6, UR13 ;  /* 0x000000063f0d7899 */ /* 0x000fe4000801140d */
[----:B------:R-:W-:Y:S02]  /*f540*/  USHF.R.S32.HI UR10, URZ, 0x6, UR10 ;  /* 0x000000063f0a7899 */ /* 0x000fe4000801140a */
[----:B------:R-:W-:Y:S02]  /*f550*/  @UP1 USHF.R.U32.HI UR11, URZ, UR14, UR9 ;  /* 0x0000000e3f0b1299 */ /* 0x000fe40008011609 */
[----:B------:R-:W-:-:S02]  /*f560*/  UISETP.LT.AND UP0, UPT, UR13, UR10, UPT ;  /* 0x0000000a0d00728c */ /* 0x000fc4000bf01270 */
[----:B------:R-:W-:Y:S01]  /*f570*/  UIADD3 UR4, UR4, UR11, URZ ;  /* 0x0000000b04047290 */ /* 0x000fe2000fffe03f */
[----:B------:R-:W-:Y:S01]  /*f580*/  ULDC UR8, c[0x0][0x9dc] ;  /* 0x0002770000087ab9 */ /* 0x000fe20000000800 */
[----:B------:R-:W-:Y:S02]  /*f590*/  USEL UR41, UR13, UR10, UP0 ;  /* 0x0000000a0d297287 */ /* 0x000fe40008000000 */
        /* <DEDUP_REMOVED lines=12> */
.L_x_955:
[----:B------:R-:W-:-:S11]  /*f660*/  UISETP.NE.AND UP0, UPT, UR5, 0x1, UPT ;  /* 0x000000010500788c */ /* 0x000fd6000bf05270 */
[----:B------:R-:W-:Y:S02]  /*f670*/  @UP0 ULDC.64 UR10, c[0x0][0x9e8] ;  /* 0x00027a00000a0ab9 */ /* 0x000fe40000000a00 */
[----:B------:R-:W-:-:S04]  /*f680*/  UIMAD.WIDE.U32 UR6, UR4, UR10, URZ ;  /* 0x0000000a040672a5 */ /* 0x000fc8000f8e003f */
[----:B------:R-:W-:-:S12]  /*f690*/  @UP0 USHF.R.U32.HI UR4, URZ, UR11, UR7 ;  /* 0x0000000b3f040299 */ /* 0x000fd80008011607 */
.L_x_956:
[----:B------:R-:W-:-:S04]  /*f6a0*/  UIMAD UR4, UR4, UR5, URZ ;  /* 0x00000005040472a4 */ /* 0x000fc8000f8e023f */
[----:B------:R-:W-:-:S04]  /*f6b0*/  UISETP.LT.AND UP0, UPT, UR8, UR4, UPT ;  /* 0x000000040800728c */ /* 0x000fc8000bf01270 */
[----:B------:R-:W-:-:S12]  /*f6c0*/  USEL UR8, UR8, UR4, !UP0 ;  /* 0x0000000408087287 */ /* 0x000fd8000c000000 */
.L_x_954:
[----:B------:R-:W-:Y:S01]  /*f6d0*/  USHF.R.S32.HI UR4, URZ, 0x1f, UR8 ;  /* 0x0000001f3f047899 */ /* 0x000fe20008011408 */
[----:B------:R-:W-:Y:S03]  /*f6e0*/  BSSY B7, `(.L_x_957) ;  /* 0x000034e000077945 */ /* 0x000fe60003800000 */
[----:B------:R-:W-:-:S04]  /*f6f0*/  ULEA.HI UR4, UR4, UR8, URZ, 0x6 ;  /* 0x0000000804047291 */ /* 0x000fc8000f8f303f */
[----:B------:R-:W-:-:S04]  /*f700*/  USHF.R.S32.HI UR4, URZ, 0x6, UR4 ;  /* 0x000000063f047899 */ /* 0x000fc80008011404 */
[----:B------:R-:W-:-:S04]  /*f710*/  UISETP.LT.AND UP0, UPT, URZ, UR4, UPT ;  /* 0x000000043f00728c */ /* 0x000fc8000bf01270 */
[----:B------:R-:W-:-:S04]  /*f720*/  USEL UR40, URZ, UR4, !UP0 ;  /* 0x000000043f287287 */ /* 0x000fc8000c000000 */
[----:B------:R-:W-:-:S06]  /*f730*/  UISETP.GT.AND UP0, UPT, UR41, UR40, UPT ;  /* 0x000000282900728c */ /* 0x000fcc000bf04270 */
[----:B------:R-:W-:-:S13]  /*f740*/  PLOP3.LUT P0, PT, PT, PT, UP0, 0x80, 0x0 ;  /* 0x000000000000781c */ /* 0x000fda0003f0f008 */
[----:B------:R-:W-:Y:S05]  /*f750*/  @P0 BRA `(.L_x_958) ;  /* 0x0000000000480947 */ /* 0x000fea0003800000 */
[----:B------:R-:W0:Y:S02]  /*f760*/  S2R R0, SR_TID.X ;  /* 0x0000000000007919 */ /* 0x000e240000002100 */
[----:B0-----:R-:W-:-:S04]  /*f770*/  LOP3.LUT R0, R0, 0x7f, RZ, 0xc0, !PT ;  /* 0x0000007f00007812 */ /* 0x001fc800078ec0ff */
[----:B------:R-:W-:-:S13]  /*f780*/  ISETP.NE.AND P0, PT, R0, RZ, PT ;  /* 0x000000ff0000720c */ /* 0x000fda0003f05270 */
[----:B------:R-:W-:Y:S05]  /*f790*/  @P0 BRA `(.L_x_959) ;  /* 0x0000003400080947 */ /* 0x000fea0003800000 */
[----:B------:R-:W0:Y:S01]  /*f7a0*/  S2R R3, SR_LANEID ;  /* 0x0000000000037919 */ /* 0x000e220000000000 */
[----:B------:R-:W-:Y:S02]  /*f7b0*/  VOTEU.ANY UR4, UPT, PT ;  /* 0x0000000000047886 */ /* 0x000fe400038e0100 */
[----:B------:R-:W0:Y:S08]  /*f7c0*/  FLO.U32 R0, UR4 ;  /* 0x0000000400007d00 */ /* 0x000e3000080e0000 */
[----:B------:R-:W1:Y:S01]  /*f7d0*/  POPC R5, UR4 ;  /* 0x0000000400057d09 */ /* 0x000e620008000000 */
[----:B0-----:R-:W-:-:S02]  /*f7e0*/  ISETP.EQ.U32.AND P1, PT, R0, R3, PT ;  /* 0x000000030000720c */ /* 0x001fc40003f22070 */
[----:B------:R-:W1:Y:S11]  /*f7f0*/  LDC.64 R2, c[0x0][0xc80] ;  /* 0x00032000ff027b82 */ /* 0x000e760000000a00 */
[----:B-1----:R-:W2:Y:S01]  /*f800*/  @P1 ATOMG.E.ADD.STRONG.GPU PT, R3, desc[UR50][R2.64], R5 ;  /* 0x00000005020319a8 */ /* 0x002ea200081ee1f2 */
[----:B------:R-:W0:Y:S02]  /*f810*/  S2R R4, SR_LTMASK ;  /* 0x0000000000047919 */ /* 0x000e240000003900 */
[----:B0-----:R-:W-:-:S04]  /*f820*/  LOP3.LUT R4, R4, UR4, RZ, 0xc0, !PT ;  /* 0x0000000404047c12 */ /* 0x001fc8000f8ec0ff */
[----:B------:R-:W0:Y:S01]  /*f830*/  POPC R7, R4 ;  /* 0x0000000400077309 */ /* 0x000e220000000000 */
[----:B--2---:R-:W0:Y:S02]  /*f840*/  SHFL.IDX PT, R0, R3, R0, 0x1f ;  /* 0x00001f0003007589 */ /* 0x004e2400000e0000 */
[----:B0-----:R-:W-:-:S05]  /*f850*/  IADD3 R0, R0, UR43, R7 ;  /* 0x0000002b00007c10 */ /* 0x001fca000fffe007 */
[----:B------:R0:W-:Y:S01]  /*f860*/  STL [R1+0x28], R0 ;  /* 0x0000280001007387 */ /* 0x0001e20000100800 */
[----:B------:R-:W-:Y:S05]  /*f870*/  BRA `(.L_x_959) ;  /* 0x0000003000d07947 */ /* 0x000fea0003800000 */
.L_x_958:
        /* <DEDUP_REMOVED lines=20> */
.L_x_961:
[----:B------:R-:W-:Y:S05]  /*f9c0*/  BSYNC B6 ;  /* 0x0000000000067941 */ /* 0x000fea0003800000 */
.L_x_960:
        /* <DEDUP_REMOVED lines=24> */
.L_x_963:
[----:B------:R-:W-:Y:S05]  /*fb50*/  BSYNC B6 ;  /* 0x0000000000067941 */ /* 0x000fea0003800000 */
.L_x_962:
[----:B------:R-:W-:Y:S01]  /*fb60*/  VIADD R0, R17, 0x8000 ;  /* 0x0000800011007836 */ /* 0x000fe20000000000 */
[----:B------:R-:W-:Y:S04]  /*fb70*/  BSSY B6, `(.L_x_964) ;  /* 0x0000014000067945 */ /* 0x000fe80003800000 */
[----:B------:R1:W-:Y:S01]  /*fb80*/  STL [R1+0x14], R0 ;  /* 0x0000140001007387 */ /* 0x0003e20000100800 */
        /* <DEDUP_REMOVED lines=18> */
.L_x_965:
[----:B------:R-:W-:Y:S05]  /*fcb0*/  BSYNC B6 ;  /* 0x0000000000067941 */ /* 0x000fea0003800000 */
.L_x_964:
[----:B------:R-:W-:Y:S01]  /*fcc0*/  IMAD.MOV.U32 R18, RZ, RZ, R16 ;  /* 0x000000ffff127224 */ /* 0x000fe200078e0010 */
        /* <DEDUP_REMOVED lines=19> */
.L_x_967:
[----:B------:R-:W-:Y:S05]  /*fe00*/  BSYNC B6 ;  /* 0x0000000000067941 */ /* 0x000fea0003800000 */
.L_x_966:
[----:B------:R-:W-:Y:S01]  /*fe10*/  ULDC.64 UR4, c[0x0][0x9f8] ;  /* 0x00027e0000047ab9 */ /* 0x000fe20000000a00 */
[----:B------:R-:W-:Y:S01]  /*fe20*/  IMAD.U32 R8, RZ, RZ, UR44 ;  /* 0x0000002cff087e24 */ /* 0x000fe2000f8e00ff */
[----:B------:R-:W-:-:S04]  /*fe30*/  UISETP.NE.U32.AND UP0, UPT, UR4, URZ, UPT ;  /* 0x0000003f0400728c */ /* 0x000fc8000bf05070 */
[----:B------:R-:W-:-:S06]  /*fe40*/  UISETP.NE.AND.EX UP0, UPT, UR5, URZ, UPT, UP0 ;  /* 0x0000003f0500728c */ /* 0x000fcc000bf05300 */
[----:B------:R-:W-:-:S05]  /*fe50*/  PLOP3.LUT P0, PT, PT, PT, UP0, 0x80, 0x0 ;  /* 0x000000000000781c */ /* 0x000fca0003f0f008 */
[----:B------:R-:W-:Y:S02]  /*fe60*/  @UP0 ULDC.64 UR4, c[0x0][0x9f8] ;  /* 0x00027e0000040ab9 */ /* 0x000fe40000000a00 */
[----:B------:R-:W-:-:S06]  /*fe70*/  @UP0 UIMAD.WIDE UR4, UR44, 0x4, UR4 ;  /* 0x000000042c0408a5 */ /* 0x000fcc000f8e0204 */
[----:B------:R-:W-:Y:S02]  /*fe80*/  IMAD.U32 R2, RZ, RZ, UR4 ;  /* 0x00000004ff027e24 */ /* 0x000fe4000f8e00ff */
[----:B------:R-:W-:-:S05]  /*fe90*/  IMAD.U32 R3, RZ, RZ, UR5 ;  /* 0x00000005ff037e24 */ /* 0x000fca000f8e00ff */
[----:B------:R1:W2:Y:S01]  /*fea0*/  @P0 LDG.E R8, desc[UR50][R2.64] ;  /* 0x0000003202080981 */ /* 0x0002a2000c1e1900 */
[----:B------:R-:W-:Y:S01]  /*feb0*/  LOP3.LUT R18, R18, 0xfffffffe, RZ, 0xc0, !PT ;  /* 0xfffffffe12127812 */ /* 0x000fe200078ec0ff */
[----:B------:R-:W-:Y:S01]  /*fec0*/  UMOV UR4, 0xffffffff ;  /* 0xffffffff00047882 */ /* 0x000fe20000000000 */
[----:B------:R-:W3:Y:S01]  /*fed0*/  S2R R19, SR_TID.X ;  /* 0x0000000000137919 */ /* 0x000ee20000002100 */
[----:B-1----:R-:W1:Y:S02]  /*fee0*/  LDC.64 R2, c[0x0][0x418] ;  /* 0x00010600ff027b82 */ /* 0x002e640000000a00 */
[----:B-1----:R-:W-:Y:S02]  /*fef0*/  ISETP.NE.U32.AND P0, PT, R2, RZ, PT ;  /* 0x000000ff0200720c */ /* 0x002fe40003f05070 */
[----:B---3--:R-:W-:Y:S02]  /*ff00*/  SHF.R.U32.HI R19, RZ, 0x5, R19 ;  /* 0x00000005ff137819 */ /* 0x008fe40000011613 */
[----:B------:R-:W-:-:S02]  /*ff10*/  ISETP.NE.AND.EX P1, PT, R3, RZ, PT, P0 ;  /* 0x000000ff0300720c */ /* 0x000fc40003f25300 */
[----:B------:R-:W-:-:S11]  /*ff20*/  LOP3.LUT R19, R19, 0x3, RZ, 0xc0, !PT ;  /* 0x0000000313137812 */ /* 0x000fd600078ec0ff */
[----:B------:R-:W-:Y:S02]  /*ff30*/  @P1 LOP3.LUT R18, R18, 0x1, RZ, 0xfc, !PT ;  /* 0x0000000112121812 */ /* 0x000fe400078efcff */
[----:B--2---:R-:W-:Y:S01]  /*ff40*/  SHF.R.S32.HI R9, RZ, 0x1f, R8 ;  /* 0x0000001fff097819 */ /* 0x004fe20000011408 */
[----:B------:R1:W-:Y:S01]  /*ff50*/  STL [R1+0x10], R8 ;  /* 0x0000100801007387 */ /* 0x0003e20000100800 */
[----:B0-----:R-:W-:-:S03]  /*ff60*/  SEL R16, R8, RZ, !P1 ;  /* 0x000000ff08107207 */ /* 0x001fc60004800000 */
[----:B------:R1:W-:Y:S04]  /*ff70*/  STL [R1+0x1c], R9 ;  /* 0x00001c0901007387 */ /* 0x0003e80000100800 */
[----:B------:R1:W-:Y:S01]  /*ff80*/  STL [R1+0xc], R18 ;  /* 0x00000c1201007387 */ /* 0x0003e20000100800 */
[----:B------:R-:W-:Y:S05]  /*ff90*/  BRA.DIV UR4, `(.L_x_968) ;  /* 0x0000003604547947 */ /* 0x000fea000b800000 */
[----:B------:R0:W2:Y:S02]  /*ffa0*/  SHFL.IDX PT, R14, R19, RZ, 0x1f ;  /* 0x00001fff130e7589 */ /* 0x0000a400000e0000 */
.L_x_1036:
[----:B------:R-:W-:Y:S01]  /*ffb0*/  PLOP3.LUT P2, PT, PT, PT, PT, 0x8, 0x0 ;  /* 0x000000000000781c */ /* 0x000fe20003f4e170 */
[----:B------:R-:W-:Y:S01]  /*ffc0*/  IMAD.MOV.U32 R0, RZ, RZ, R18 ;  /* 0x000000ffff007224 */ /* 0x000fe200078e0012 */
[----:B--2---:R-:W-:-:S04]  /*ffd0*/  ISETP.NE.AND P0, PT, R14, RZ, PT ;  /* 0x000000ff0e00720c */ /* 0x004fc80003f05270 */
[----:B------:R-:W-:-:S07]  /*ffe0*/  LOP3.LUT R0, R0, 0xfffffffd, RZ, 0xc0, !PT ;  /* 0xfffffffd00007812 */ /* 0x000fce00078ec0ff */
[----:B------:R-:W-:-:S05]  /*fff0*/  @P2 LOP3.LUT R0, R0, 0x2, RZ, 0xfc, !PT ;  /* 0x0000000200002812 */ /* 0x000fca00078efcff */
[----:B------:R2:W-:Y:S01]  /*10000*/  STL [R1+0xc], R0 ;  /* 0x00000c0001007387 */ /* 0x0005e20000100800 */
[----:B------:R-:W-:Y:S05]  /*10010*/  @P0 BRA `(.L_x_969) ;  /* 0x0000000400900947 */ /* 0x000fea0003800000 */
[----:B------:R-:W-:-:S06]  /*10020*/  UIADD3 UR4, UR41, -0x1, URZ ;  /* 0xffffffff29047890 */ /* 0x000fcc000fffe03f */
[----:B--2---:R-:W-:Y:S01]  /*10030*/  IMAD.U32 R0, RZ, RZ, UR4 ;  /* 0x00000004ff007e24 */ /* 0x004fe2000f8e00ff */
[----:B------:R-:W-:-:S03]  /*10040*/  UMOV UR4, 0xffffffff ;  /* 0xffffffff00047882 */ /* 0x000fc60000000000 */
[----:B------:R-:W-:Y:S05]  /*10050*/  BRA.DIV UR4, `(.L_x_970) ;  /* 0x0000003604447947 */ /* 0x000fea000b800000 */
[----:B------:R-:W-:-:S13]  /*10060*/  ELECT P6, URZ, PT ;  /* 0x00000000003f782f */ /* 0x000fda00038c0000 */
.L_x_1039:
[----:B------:R-:W-:Y:S05]  /*10070*/  @!P6 BRA `(.L_x_969) ;  /* 0x000000040078e947 */ /* 0x000fea0003800000 */
[----:B------:R-:W-:Y:S01]  /*10080*/  IMAD.MOV.U32 R16, RZ, RZ, R8 ;  /* 0x000000ffff107224 */ /* 0x000fe200078e0008 */
[----:B------:R-:W-:Y:S06]  /*10090*/  @!P1 BRA `(.L_x_971) ;  /* 0x0000000000449947 */ /* 0x000fec0003800000 */
[----:B------:R-:W2:Y:S01]  /*100a0*/  LDC R7, c[0x0][0x43c] ;  /* 0x00010f00ff077b82 */ /* 0x000ea20000000800 */
[----:B------:R-:W-:Y:S01]  /*100b0*/  ULDC.64 UR4, c[0x0][0x428] ;  /* 0x00010a0000047ab9 */ /* 0x000fe20000000a00 */
[----:B--2---:R-:W-:-:S13]  /*100c0*/  ISETP.NE.AND P0, PT, R7, 0x1, PT ;  /* 0x000000010700780c */ /* 0x004fda0003f05270 */
[----:B------:R-:W2:Y:S02]  /*100d0*/  @P0 LDC.64 R4, c[0x0][0x440] ;  /* 0x00011000ff040b82 */ /* 0x000ea40000000a00 */
[----:B--2---:R-:W-:-:S04]  /*100e0*/  @P0 IMAD.HI.U32 R6, R0, R4, RZ ;  /* 0x0000000400060227 */ /* 0x004fc800078e00ff */
        /* <DEDUP_REMOVED lines=12> */
.L_x_971:
[----:B------:R-:W3:Y:S04]  /*101b0*/  LDL R4, [R1] ;  /* 0x0000000001047983 */ /* 0x000ee80000100800 */
[----:B--2---:R-:W2:Y:S01]  /*101c0*/  LDL R3, [R1+0x8] ;  /* 0x0000080001037983 */ /* 0x004ea20000100800 */
[----:B------:R-:W4:Y:S02]  /*101d0*/  S2R R2, SR_TID.X ;  /* 0x0000000000027919 */ /* 0x000f240000002100 */
[----:B----4-:R-:W-:-:S04]  /*101e0*/  LOP3.LUT R2, R2, 0x7f, RZ, 0xc0, !PT ;  /* 0x0000007f02027812 */ /* 0x010fc800078ec0ff */
[----:B------:R-:W-:Y:S01]  /*101f0*/  ISETP.NE.AND P0, PT, R2, RZ, PT ;  /* 0x000000ff0200720c */ /* 0x000fe20003f05270 */
[----:B---3--:R-:W-:Y:S01]  /*10200*/  IMAD R4, R4, 0x8, R17 ;  /* 0x0000000804047824 */ /* 0x008fe200078e0211 */
[----:B--2---:R-:W-:-:S04]  /*10210*/  SHF.L.U32 R3, R3, 0x1f, RZ ;  /* 0x0000001f03037819 */ /* 0x004fc800000006ff */
[----:B------:R-:W2:Y:S02]  /*10220*/  SYNCS.PHASECHK.TRANS64.TRYWAIT P1, [R4+URZ+0x28480], R3 ;  /* 0x02848003040075a7 */ /* 0x000ea4000802017f */
[----:B--2---:R-:W-:Y:S05]  /*10230*/  @!P1 BRA `(.L_x_972) ;  /* 0x0000003000ec9947 */ /* 0x004fea0003800000 */
.L_x_1040:
        /* <DEDUP_REMOVED lines=8> */
.L_x_973:
[----:B------:R-:W3:Y:S01]  /*102c0*/  LDL R2, [R1] ;  /* 0x0000000001027983 */ /* 0x000ee20000100800 */
        /* <DEDUP_REMOVED lines=15> */
[----:B---3--:R-:W-:-:S05]  /*103c0*/  IMAD R2, R2, 0x4000, R17 ;  /* 0x0000400002027824 */ /* 0x008fca00078e0211 */
[----:B------:R-:W-:-:S13]  /*103d0*/  R2UR UR8, R2 ;  /* 0x00000000020872ca */ /* 0x000fda00000e0000 */
[----:B------:R-:W-:Y:S02]  /*103e0*/  UIADD3 UR32, UR8, 0x10000, URZ ;  /* 0x0001000008207890 */ /* 0x000fe4000fffe03f */
[----:B------:R-:W-:-:S07]  /*103f0*/  UIADD3 UR8, UR8, 0x12000, URZ ;  /* 0x0001200008087890 */ /* 0x000fce000fffe03f */
[----:B------:R3:W-:Y:S02]  /*10400*/  UTMALDG.4D [UR32], [UR4], desc[UR6] ;  /* 0x00000620040075b4 */ /* 0x0007e40008019000 */
[----:B------:R3:W-:Y:S01]  /*10410*/  UTMALDG.4D [UR8], [UR4], desc[UR6] ;  /* 0x00000608040075b4 */ /* 0x0007e20008019000 */
[----:B------:R-:W4:Y:S02]  /*10420*/  SYNCS.PHASECHK.TRANS64.TRYWAIT P1, [R4+URZ+0x28440], R3 ;  /* 0x02844003040075a7 */ /* 0x000f24000802017f */
[----:B---34-:R-:W-:Y:S05]  /*10430*/  @!P1 BRA `(.L_x_974) ;  /* 0x0000003000809947 */ /* 0x018fea0003800000 */
.L_x_1041:
[----:B------:R-:W-:Y:S05]  /*10440*/  @P0 BRA `(.L_x_975) ;  /* 0x00000000001c0947 */ /* 0x000fea0003800000 */
[----:B------:R-:W4:Y:S01]  /*10450*/  S2R R5, SR_TID.X ;  /* 0x0000000000057919 */ /* 0x000f220000002100 */
[----:B--23--:R-:W-:-:S04]  /*10460*/  IMAD.MOV.U32 R3, RZ, RZ, 0x4000 ;  /* 0x00004000ff037424 */ /* 0x00cfc800078e00ff */
[----:B------:R2:W-:Y:S01]  /*10470*/  SYNCS.ARRIVE.TRANS64 RZ, [R4+URZ+0x28430], R3 ;  /* 0x0284300304ff79a7 */ /* 0x0005e2000800003f */
[----:B----4-:R-:W-:-:S04]  /*10480*/  LOP3.LUT R5, R5, 0x1f, RZ, 0xc0, !PT ;  /* 0x0000001f05057812 */ /* 0x010fc800078ec0ff */
[----:B------:R-:W-:-:S13]  /*10490*/  ISETP.NE.AND P0, PT, R5, RZ, PT ;  /* 0x000000ff0500720c */ /* 0x000fda0003f05270 */
[----:B--2---:R-:W-:Y:S05]  /*104a0*/  @!P0 BRA `(.L_x_975) ;  /* 0x0000000000048947 */ /* 0x004fea0003800000 */
[----:B------:R-:W-:Y:S01]  /*104b0*/  BPT.TRAP 0x1 ;  /* 0x000000040000795c */ /* 0x000fe20000300000 */
.L_x_975:
[----:B--23--:R-:W2:Y:S01]  /*104c0*/  LDL.LU R3, [R1+0xc] ;  /* 0x00000c0001037983 */ /* 0x00cea20000300800 */
        /* <DEDUP_REMOVED lines=25> */
.L_x_969:
[----:B--2---:R-:W-:Y:S01]  /*10660*/  VIADD R0, R17, 0x18000 ;  /* 0x0001800011007836 */ /* 0x004fe20000000000 */
[----:B------:R-:W-:Y:S05]  /*10670*/  WARPSYNC.ALL ;  /* 0x0000000000007948 */ /* 0x000fea0003800000 */
[----:B------:R-:W-:Y:S01]  /*10680*/  BAR.SYNC.DEFER_BLOCKING 0x8, 0x180 ;  /* 0x0206000000007b1d */ /* 0x000fe20000010000 */
[----:B------:R-:W-:-:S05]  /*10690*/  LOP3.LUT P0, RZ, R0, 0x3ff, RZ, 0xc0, !PT ;  /* 0x000003ff00ff7812 */ /* 0x000fca000780c0ff */
[----:B------:R-:W-:Y:S08]  /*106a0*/  BSSY B6, `(.L_x_976) ;  /* 0x0000012000067945 */ /* 0x000ff00003800000 */
[----:B------:R-:W-:Y:S05]  /*106b0*/  @!P0 BRA `(.L_x_977) ;  /* 0x0000000000408947 */ /* 0x000fea0003800000 */
[----:B------:R-:W-:Y:S01]  /*106c0*/  MOV R2, 0x0 ;  /* 0x0000000000027802 */ /* 0x000fe20000000f00 */
[----:B---3--:R-:W-:Y:S01]  /*106d0*/  ULDC.64 UR6, c[0x4][0x198] ;  /* 0x0100660000067ab9 */ /* 0x008fe20000000a00 */
        /* <DEDUP_REMOVED lines=9> */
[----:B-1----:R-:W-:Y:S02]  /*10770*/  IMAD.MOV.U32 R8, RZ, RZ, 0x70 ;  /* 0x00000070ff087424 */ /* 0x002fe400078e00ff */
[----:B------:R-:W-:Y:S02]  /*10780*/  IMAD.MOV.U32 R12, RZ, RZ, 0x1 ;  /* 0x00000001ff0c7424 */ /* 0x000fe400078e00ff */
[----:B------:R-:W-:-:S07]  /*10790*/  IMAD.MOV.U32 R13, RZ, RZ, RZ ;  /* 0x000000ffff0d7224 */ /* 0x000fce00078e00ff */
[----:B------:R-:W-:-:S07]  /*107a0*/  LEPC R20, `(.L_x_977) ;  /* 0x000000001014794e */ /* 0x000fce0000000000 */
[----:B0-2---:R-:W-:Y:S05]  /*107b0*/  CALL.ABS.NOINC R2 ;  /* 0x0000000002007343 */ /* 0x005fea0003c00000 */
.L_x_977:
[----:B---3--:R-:W-:Y:S05]  /*107c0*/  BSYNC B6 ;  /* 0x0000000000067941 */ /* 0x008fea0003800000 */
.L_x_976:
[----:B------:R2:W5:Y:S01]  /*107d0*/  LDL R10, [R1+0x24] ;  /* 0x00002400010a7983 */ /* 0x0005620000100800 */
[----:B-1----:R-:W1:Y:S01]  /*107e0*/  LDC R8, c[0x0][0x448] ;  /* 0x00011200ff087b82 */ /* 0x002e620000000800 */
[----:B------:R-:W-:Y:S01]  /*107f0*/  USHF.R.S32.HI UR4, URZ, 0x1f, UR36 ;  /* 0x0000001f3f047899 */ /* 0x000fe20008011424 */
[----:B------:R-:W3:Y:S01]  /*10800*/  S2R R2, SR_TID.X ;  /* 0x0000000000027919 */ /* 0x000ee20000002100 */
[----:B------:R-:W-:Y:S01]  /*10810*/  ULDC.64 UR8, c[0x0][0x2d8] ;  /* 0x0000b60000087ab9 */ /* 0x000fe20000000a00 */
[----:B------:R-:W-:Y:S02]  /*10820*/  USHF.R.S32.HI UR7, URZ, 0x1f, UR44 ;  /* 0x0000001f3f077899 */ /* 0x000fe4000801142c */
[----:B------:R-:W-:Y:S01]  /*10830*/  UIMAD UR6, UR4, UR8, URZ ;  /* 0x00000008040672a4 */ /* 0x000fe2000f8e023f */
[----:B0-----:R-:W0:Y:S01]  /*10840*/  S2R R19, SR_TID.X ;  /* 0x0000000000137919 */ /* 0x001e220000002100 */
[----:B------:R-:W-:Y:S02]  /*10850*/  UIMAD.WIDE.U32 UR4, UR36, UR8, URZ ;  /* 0x00000008240472a5 */ /* 0x000fe4000f8e003f */
[----:B------:R-:W-:-:S03]  /*10860*/  UIMAD UR6, UR36, UR9, UR6 ;  /* 0x00000009240672a4 */ /* 0x000fc6000f8e0206 */
[----:B------:R-:W-:Y:S01]  /*10870*/  ULDC.64 UR8, c[0x0][0x2e0] ;  /* 0x0000b80000087ab9 */ /* 0x000fe20000000a00 */
[----:B------:R-:W-:Y:S02]  /*10880*/  UIADD3 UR5, UR5, UR6, URZ ;  /* 0x0000000605057290 */ /* 0x000fe4000fffe03f */
[----:B------:R-:W-:Y:S02]  /*10890*/  UIMAD UR6, UR7, UR8, URZ ;  /* 0x00000008070672a4 */ /* 0x000fe4000f8e023f */
[----:B------:R-:W-:Y:S02]  /*108a0*/  UIMAD.WIDE.U32 UR4, UR44, UR8, UR4 ;  /* 0x000000082c0472a5 */ /* 0x000fe4000f8e0004 */
[----:B------:R-:W-:Y:S01]  /*108b0*/  UIMAD UR6, UR44, UR9, UR6 ;  /* 0x000000092c0672a4 */ /* 0x000fe2000f8e0206 */
[----:B-1----:R-:W-:-:S03]  /*108c0*/  ISETP.NE.AND P0, PT, R8, 0x1, PT ;  /* 0x000000010800780c */ /* 0x002fc60003f05270 */
[----:B------:R-:W-:Y:S01]  /*108d0*/  UIADD3 UR6, UR5, UR6, URZ ;  /* 0x0000000605067290 */ /* 0x000fe2000fffe03f */
[----:B------:R-:W-:Y:S02]  /*108e0*/  IMAD.U32 R6, RZ, RZ, UR4 ;  /* 0x00000004ff067e24 */ /* 0x000fe4000f8e00ff */
[----:B------:R-:W-:Y:S01]  /*108f0*/  IMAD.U32 R7, RZ, RZ, UR5 ;  /* 0x00000005ff077e24 */ /* 0x000fe2000f8e00ff */
[----:B------:R-:W-:Y:S01]  /*10900*/  ULDC.64 UR4, c[0x0][0x2d0] ;  /* 0x0000b40000047ab9 */ /* 0x000fe20000000a00 */
[C---:B---3--:R-:W-:Y:S01]  /*10910*/  LOP3.LUT R18, R2.reuse, 0x7f, RZ, 0xc0, !PT ;  /* 0x0000007f02127812 */ /* 0x048fe200078ec0ff */
[----:B------:R-:W-:-:S04]  /*10920*/  IMAD.SHL.U32 R2, R2, 0x10, RZ ;  /* 0x0000001002027824 */ /* 0x000fc800078e00ff */
[----:B------:R-:W1:Y:S01]  /*10930*/  @P0 LDC R3, c[0x0][0x44c] ;  /* 0x00011300ff030b82 */ /* 0x000e620000000800 */
[----:B------:R-:W-:-:S04]  /*10940*/  SHF.R.U32.HI R18, RZ, 0x3, R18 ;  /* 0x00000003ff127819 */ /* 0x000fc80000011612 */
[----:B------:R-:W-:-:S03]  /*10950*/  LOP3.LUT R2, R18, 0x70, R2, 0xf8, !PT ;  /* 0x0000007012027812 */ /* 0x000fc600078ef802 */
[----:B------:R-:W3:Y:S01]  /*10960*/  @P0 LDC R0, c[0x0][0x450] ;  /* 0x00011400ff000b82 */ /* 0x000ee20000000800 */
[----:B------:R-:W4:Y:S01]  /*10970*/  S2R R18, SR_TID.X ;  /* 0x0000000000127919 */ /* 0x000f220000002100 */
[----:B------:R-:W-:-:S04]  /*10980*/  VIADD R2, R2, UR42 ;  /* 0x0000002a02027c36 */ /* 0x000fc80008000000 */
[----:B------:R-:W-:Y:S02]  /*10990*/  IMAD.MOV.U32 R4, RZ, RZ, R2 ;  /* 0x000000ffff047224 */ /* 0x000fe400078e0002 */
[----:B-1----:R-:W-:-:S05]  /*109a0*/  @P0 IMAD.HI.U32 R3, R2, R3, RZ ;  /* 0x0000000302030227 */ /* 0x002fca00078e00ff */
[----:B---3--:R-:W-:Y:S01]  /*109b0*/  @P0 SHF.R.U32.HI R4, RZ, R0, R3 ;  /* 0x00000000ff040219 */ /* 0x008fe20000011603 */
[----:B------:R-:W-:Y:S01]  /*109c0*/  IMAD.U32 R3, RZ, RZ, UR6 ;  /* 0x00000006ff037e24 */ /* 0x000fe2000f8e00ff */
[----:B------:R-:W-:Y:S02]  /*109d0*/  ULDC.64 UR6, c[0x0][0x280] ;  /* 0x0000a00000067ab9 */ /* 0x000fe40000000a00 */
[--C-:B------:R-:W-:Y:S01]  /*109e0*/  SHF.R.S32.HI R5, RZ, 0x1f, R4.reuse ;  /* 0x0000001fff057819 */ /* 0x100fe20000011404 */
[----:B------:R-:W-:-:S04]  /*109f0*/  IMAD.MOV R0, RZ, RZ, -R4 ;  /* 0x000000ffff007224 */ /* 0x000fc800078e0a04 */
[----:B------:R-:W-:Y:S02]  /*10a00*/  IMAD R0, R8, R0, R2 ;  /* 0x0000000008007224 */ /* 0x000fe400078e0202 */
[----:B------:R-:W-:Y:S02]  /*10a10*/  IMAD.MOV.U32 R2, RZ, RZ, R6 ;  /* 0x000000ffff027224 */ /* 0x000fe400078e0006 */
[----:B------:R-:W-:Y:S02]  /*10a20*/  IMAD R5, R5, UR4, RZ ;  /* 0x0000000405057c24 */ /* 0x000fe4000f8e02ff */
[----:B------:R-:W-:-:S04]  /*10a30*/  IMAD.WIDE.U32 R2, R4, UR4, R2 ;  /* 0x0000000404027c25 */ /* 0x000fc8000f8e0002 */
[----:B------:R-:W-:Y:S01]  /*10a40*/  IMAD R5, R4, UR5, R5 ;  /* 0x0000000504057c24 */ /* 0x000fe2000f8e0205 */
[----:B------:R-:W-:Y:S01]  /*10a50*/  SHF.R.S32.HI R4, RZ, 0x1f, R0 ;  /* 0x0000001fff047819 */ /* 0x000fe20000011400 */
[----:B----4-:R-:W-:Y:S01]  /*10a60*/  IMAD.SHL.U32 R9, R18, 0x10, RZ ;  /* 0x0000001012097824 */ /* 0x010fe200078e00ff */
[----:B------:R-:W-:Y:S01]  /*10a70*/  ULDC.64 UR4, c[0x0][0x2c8] ;  /* 0x0000b20000047ab9 */ /* 0x000fe20000000a00 */
[----:B------:R-:W-:Y:S02]  /*10a80*/  IMAD.IADD R3, R3, 0x1, R5 ;  /* 0x0000000103037824 */ /* 0x000fe400078e0205 */
[----:B0-----:R-:W-:Y:S01]  /*10a90*/  IMAD.SHL.U32 R18, R19, 0x10, RZ ;  /* 0x0000001013127824 */ /* 0x001fe200078e00ff */
[----:B------:R-:W-:Y:S01]  /*10aa0*/  LOP3.LUT R9, R9, 0x70, RZ, 0xc0, !PT ;  /* 0x0000007009097812 */ /* 0x000fe200078ec0ff */
[----:B------:R-:W-:Y:S02]  /*10ab0*/  IMAD R4, R4, UR4, RZ ;  /* 0x0000000404047c24 */ /* 0x000fe4000f8e02ff */
[----:B------:R-:W-:Y:S01]  /*10ac0*/  IMAD.WIDE.U32 R2, R0, UR4, R2 ;  /* 0x0000000400027c25 */ /* 0x000fe2000f8e0002 */
[----:B------:R-:W-:Y:S01]  /*10ad0*/  LOP3.LUT R18, R18, 0x70, RZ, 0xc0, !PT ;  /* 0x0000007012127812 */ /* 0x000fe200078ec0ff */
[----:B------:R-:W-:Y:S01]  /*10ae0*/  ULDC UR4, c[0x0][0x2b8] ;  /* 0x0000ae0000047ab9 */ /* 0x000fe20000000800 */
[----:B------:R-:W-:Y:S01]  /*10af0*/  LOP3.LUT R9, R9, 0x80, RZ, 0xfc, !PT ;  /* 0x0000008009097812 */ /* 0x000fe200078efcff */
[----:B------:R-:W-:Y:S01]  /*10b00*/  IMAD R0, R0, UR5, R4 ;  /* 0x0000000500007c24 */ /* 0x000fe2000f8e0204 */
[----:B------:R-:W-:-:S02]  /*10b10*/  IADD3 R4, P2, R2, UR6, RZ ;  /* 0x0000000602047c10 */ /* 0x000fc4000ff5e0ff */
[----:B------:R-:W-:Y:S02]  /*10b20*/  ISETP.GE.AND P1, PT, R18, UR4, PT ;  /* 0x0000000412007c0c */ /* 0x000fe4000bf26270 */
[----:B------:R-:W-:Y:S01]  /*10b30*/  ISETP.GE.AND P0, PT, R9, UR4, PT ;  /* 0x0000000409007c0c */ /* 0x000fe2000bf06270 */
[----:B------:R-:W-:Y:S01]  /*10b40*/  UMOV UR4, 0xffffffff ;  /* 0xffffffff00047882 */ /* 0x000fe20000000000 */
[----:B------:R-:W-:Y:S02]  /*10b50*/  LOP3.LUT R19, R19, 0x7f, RZ, 0xc0, !PT ;  /* 0x0000007f13137812 */ /* 0x000fe400078ec0ff */
[----:B------:R-:W-:Y:S02]  /*10b60*/  IADD3.X R0, R3, UR7, R0, P2, !PT ;  /* 0x0000000703007c10 */ /* 0x000fe400097fe400 */
[----:B------:R-:W-:Y:S01]  /*10b70*/  SHF.R.U32.HI R19, RZ, 0x3, R19 ;  /* 0x00000003ff137819 */ /* 0x000fe20000011613 */
[----:B--2---:R-:W-:Y:S06]  /*10b80*/  BRA.DIV UR4, `(.L_x_978) ;  /* 0x0000002a04c07947 */ /* 0x004fec000b800000 */
[----:B------:R-:W0:Y:S01]  /*10b90*/  SHFL.IDX PT, R7, R4, RZ, 0x181f ;  /* 0x00181fff04077589 */ /* 0x000e2200000e0000 */
[----:B------:R-:W-:Y:S01]  /*10ba0*/  ULDC UR4, c[0x0][0x288] ;  /* 0x0000a20000047ab9 */ /* 0x000fe20000000800 */
[----:B------:R-:W-:Y:S02]  /*10bb0*/  VIADD R3, R19, UR42 ;  /* 0x0000002a13037c36 */ /* 0x000fe40008000000 */
[----:B------:R-:W1:Y:S01]  /*10bc0*/  SHFL.IDX PT, R6, R0, RZ, 0x181f ;  /* 0x00181fff00067589 */ /* 0x000e6200000e0000 */
[----:B------:R-:W-:Y:S02]  /*10bd0*/  IMAD R2, R8, UR4, RZ ;  /* 0x0000000408027c24 */ /* 0x000fe4000f8e02ff */
[C---:B------:R-:W-:Y:S01]  /*10be0*/  VIADD R5, R3.reuse, 0x10 ;  /* 0x0000001003057836 */ /* 0x040fe20000000000 */
[----:B------:R-:W-:Y:S02]  /*10bf0*/  SHFL.IDX PT, R9, R0, 0x1, 0x181f ;  /* 0x00381f0000097f89 */ /* 0x000fe400000e0000 */
[----:B------:R-:W-:-:S02]  /*10c00*/  ISETP.GE.AND P3, PT, R3, R2, PT ;  /* 0x000000020300720c */ /* 0x000fc40003f66270 */
[----:B------:R-:W-:Y:S02]  /*10c10*/  ISETP.GE.AND P2, PT, R5, R2, PT ;  /* 0x000000020500720c */ /* 0x000fe40003f46270 */
[----:B------:R-:W2:Y:S09]  /*10c20*/  SHFL.IDX PT, R5, R4, 0x1, 0x181f ;  /* 0x00381f0004057f89 */ /* 0x000eb200000e0000 */
[----:B0-----:R-:W-:-:S05]  /*10c30*/  @!P3 IADD3 R7, P4, R18, R7, RZ ;  /* 0x000000071207b210 */ /* 0x001fca0007f9e0ff */
[----:B-1----:R-:W-:-:S05]  /*10c40*/  @!P3 IMAD.X R6, RZ, RZ, R6, P4 ;  /* 0x000000ffff06b224 */ /* 0x002fca00020e0606 */
[----:B------:R-:W-:-:S04]  /*10c50*/  @!P3 LOP3.LUT R7, R7, R6, RZ, 0x3c, !PT ;  /* 0x000000060707b212 */ /* 0x000fc800078e3cff */
[C---:B------:R-:W-:Y:S02]  /*10c60*/  @!P3 LOP3.LUT R6, R7.reuse, R6, RZ, 0x3c, !PT ;  /* 0x000000060706b212 */ /* 0x040fe400078e3cff */
[----:B--2---:R-:W-:Y:S02]  /*10c70*/  @!P2 IADD3 R8, P4, R18, R5, RZ ;  /* 0x000000051208a210 */ /* 0x004fe40007f9e0ff */
[----:B------:R-:W-:-:S03]  /*10c80*/  @!P3 LOP3.LUT R7, R7, R6, RZ, 0x3c, !PT ;  /* 0x000000060707b212 */ /* 0x000fc600078e3cff */
[----:B------:R-:W-:Y:S02]  /*10c90*/  @!P2 IMAD.X R5, RZ, RZ, R9, P4 ;  /* 0x000000ffff05a224 */ /* 0x000fe400020e0609 */
[----:B-----5:R-:W-:Y:S04]  /*10ca0*/  @!P3 LDGSTS.E.BYPASS.LTC128B.128 [R10+0x18000], desc[UR50][R6.64], !P1 ;  /* 0x18000000060abfae */ /* 0x020fe8000c901d72 */
[----:B------:R0:W-:Y:S02]  /*10cb0*/  @!P3 LDGSTS.E.BYPASS.LTC128B.128 [R10+0x1c000], desc[UR50][R6.64+0x80], !P0 ;  /* 0x1c000080060abfae */ /* 0x0001e4000c101d72 */
[----:B0-----:R-:W-:Y:S02]  /*10cc0*/  @!P2 IMAD.MOV.U32 R6, RZ, RZ, R8 ;  /* 0x000000ffff06a224 */ /* 0x001fe400078e0008 */
[----:B------:R-:W-:-:S02]  /*10cd0*/  @!P2 IMAD.MOV.U32 R7, RZ, RZ, R5 ;  /* 0x000000ffff07a224 */ /* 0x000fc400078e0005 */
        /* <DEDUP_REMOVED lines=37> */
[----:B------:R-:W-:Y:S02]  /*10f30*/  @!P2 LDGSTS.E.BYPASS.LTC128B.128 [R10+0x1a800], desc[UR50][R6.64], !P1 ;  /* 0x1a800000060aafae */ /* 0x000fe4000c901d72 */
[----:B------:R-:W-:Y:S02]  /*10f40*/  ISETP.GE.AND P3, PT, R5, R2, PT ;  /* 0x000000020500720c */ /* 0x000fe40003f66270 */
[----:B------:R0:W-:Y:S04]  /*10f50*/  @!P2 LDGSTS.E.BYPASS.LTC128B.128 [R10+0x1e800], desc[UR50][R6.64+0x80], !P0 ;  /* 0x1e800080060aafae */ /* 0x0001e8000c101d72 */
[----:B------:R-:W-:Y:S04]  /*10f60*/  SHFL.IDX PT, R5, R0, 0x6, 0x181f ;  /* 0x00d81f0000057f89 */ /* 0x000fe800000e0000 */
[----:B------:R-:W-:Y:S04]  /*10f70*/  SHFL.IDX PT, R0, R0, 0x7, 0x181f ;  /* 0x00f81f0000007f89 */ /* 0x000fe800000e0000 */
[----:B0-----:R-:W0:Y:S04]  /*10f80*/  SHFL.IDX PT, R6, R4, 0x6, 0x181f ;  /* 0x00d81f0004067f89 */ /* 0x001e2800000e0000 */
[----:B------:R-:W1:Y:S01]  /*10f90*/  SHFL.IDX PT, R4, R4, 0x7, 0x181f ;  /* 0x00f81f0004047f89 */ /* 0x000e6200000e0000 */
[----:B0-----:R-:W-:-:S05]  /*10fa0*/  @!P3 IADD3 R6, P2, R18, R6, RZ ;  /* 0x000000061206b210 */ /* 0x001fca0007f5e0ff */
[----:B------:R-:W-:-:S04]  /*10fb0*/  @!P3 IMAD.X R5, RZ, RZ, R5, P2 ;  /* 0x000000ffff05b224 */ /* 0x000fc800010e0605 */
[----:B------:R-:W-:-:S05]  /*10fc0*/  @!P3 IMAD.MOV.U32 R7, RZ, RZ, R5 ;  /* 0x000000ffff07b224 */ /* 0x000fca00078e0005 */
[----:B------:R0:W-:Y:S04]  /*10fd0*/  @!P3 LDGSTS.E.BYPASS.LTC128B.128 [R10+0x1b000], desc[UR50][R6.64], !P1 ;  /* 0x1b000000060abfae */ /* 0x0001e8000c901d72 */
[----:B-1----:R0:W-:Y:S02]  /*10fe0*/  @!P3 LDGSTS.E.BYPASS.LTC128B.128 [R10+0x1f000], desc[UR50][R6.64+0x80], !P0 ;  /* 0x1f000080060abfae */ /* 0x0021e4000c101d72 */
.L_x_1058:
        /* <DEDUP_REMOVED lines=11> */
.L_x_980:
[----:B------:R-:W-:Y:S05]  /*110a0*/  BSYNC B0 ;  /* 0x0000000000007941 */ /* 0x000fea0003800000 */
.L_x_979:
[----:B------:R-:W-:Y:S01]  /*110b0*/  NOP ;  /* 0x0000000000007918 */ /* 0x000fe20000000000 */
[----:B------:R-:W-:-:S13]  /*110c0*/  PLOP3.LUT P0, PT, PT, PT, PT, 0x80, 0x0 ;  /* 0x000000000000781c */ /* 0x000fda0003f0f070 */
.L_x_981:
[----:B------:R-:W-:Y:S02]  /*110d0*/  PLOP3.LUT P1, PT, P1, P0, PT, 0xa2, 0x0 ;  /* 0x000000000000781c */ /* 0x000fe40000f21472 */
[----:B------:R-:W-:-:S08]  /*110e0*/  @P0 R2UR P1, UR4, R17 ;  /* 0x00000000110402ca */ /* 0x000fd00000020000 */
[----:B------:R-:W-:-:S05]  /*110f0*/  @P0 PLOP3.LUT P0, PT, P1, PT, PT, 0x80, 0x0 ;  /* 0x000000000000081c */ /* 0x000fca0000f0f070 */
[----:B------:R-:W-:Y:S01]  /*11100*/  @!P1 SYNCS.ARRIVE.TRANS64.RED.A0T1 RZ, [UR4+0x28400], RZ ;  /* 0x028400ffffff99a7 */ /* 0x000fe20008200404 */
[----:B------:R-:W-:Y:S07]  /*11110*/  @!P1 ARRIVES.LDGSTSBAR.64.TRANSCNT [UR4+0x28400] ;  /* 0x02840000ff0099b0 */ /* 0x000fee0008000a84 */
[----:B------:R-:W-:Y:S05]  /*11120*/  @P0 BRA.U.ANY `(.L_x_981) ;  /* 0xfffffffd00e80947 */ /* 0x000fea000393ffff */
[----:B-1----:R-:W2:Y:S02]  /*11130*/  LDL.LU R2, [R1+0x2c] ;  /* 0x00002c0001027983 */ /* 0x002ea40000300800 */
        /* <DEDUP_REMOVED lines=9> */
[----:B------:R-:W2:Y:S03]  /*111d0*/  SYNCS.PHASECHK.TRANS64.TRYWAIT P0, [R17+URZ+0x28420], R0 ;  /* 0x02842000110075a7 */ /* 0x000ea6000800017f */
[----:B-12---:R-:W-:Y:S05]  /*111e0*/  @!P0 BRA `(.L_x_983) ;  /* 0x0000002c00c08947 */ /* 0x006fea0003800000 */
.L_x_1059:
[----:B------:R-:W-:Y:S05]  /*111f0*/  BSYNC B0 ;  /* 0x0000000000007941 */ /* 0x000fea0003800000 */
.L_x_982:
[----:B------:R-:W-:-:S04]  /*11200*/  UIADD3 UR4, UR41, -0x2, URZ ;  /* 0xfffffffe29047890 */ /* 0x000fc8000fffe03f */
[----:B------:R-:W-:-:S06]  /*11210*/  UISETP.GE.AND UP0, UPT, UR4, UR40, UPT ;  /* 0x000000280400728c */ /* 0x000fcc000bf06270 */
[----:B------:R-:W-:-:S13]  /*11220*/  PLOP3.LUT P0, PT, PT, PT, UP0, 0x80, 0x0 ;  /* 0x000000000000781c */ /* 0x000fda0003f0f008 */
[----:B------:R-:W-:Y:S05]  /*11230*/  @!P0 BRA `(.L_x_984) ;  /* 0x0000001000308947 */ /* 0x000fea0003800000 */
[----:B-1----:R1:W5:Y:S04]  /*11240*/  LDL.LU R0, [R1] ;  /* 0x0000000001007983 */ /* 0x0023680000300800 */
[----:B------:R1:W5:Y:S01]  /*11250*/  LDL.LU R3, [R1+0x8] ;  /* 0x0000080001037983 */ /* 0x0003620000300800 */
[----:B------:R-:W-:-:S07]  /*11260*/  IMAD.U32 R2, RZ, RZ, UR4 ;  /* 0x00000004ff027e24 */ /* 0x000fce000f8e00ff */
.L_x_1006:
[----:B0-----:R-:W2:Y:S01]  /*11270*/  LDL R6, [R1+0xc] ;  /* 0x00000c0001067983 */ /* 0x001ea20000100800 */
[----:B-----5:R-:W-:Y:S01]  /*11280*/  VIADD R5, R0, 0x1 ;  /* 0x0000000100057836 */ /* 0x020fe20000000000 */
[----:B------:R-:W-:Y:S05]  /*11290*/  YIELD ;  /* 0x0000000000007946 */ /* 0x000fea0003800000 */
[----:B------:R-:W-:Y:S01]  /*112a0*/  ISETP.NE.AND P0, PT, R5, 0x2, PT ;  /* 0x000000020500780c */ /* 0x000fe20003f05270 */
[----:B------:R-:W-:Y:S03]  /*112b0*/  BSSY B0, `(.L_x_985) ;  /* 0x0000089000007945 */ /* 0x000fe60003800000 */
[----:B------:R-:W-:-:S02]  /*112c0*/  SEL R4, RZ, 0x1, P0 ;  /* 0x00000001ff047807 */ /* 0x000fc40000000000 */
[----:B------:R-:W-:Y:S02]  /*112d0*/  SEL R10, R5, RZ, P0 ;  /* 0x000000ff050a7207 */ /* 0x000fe40000000000 */
[----:B------:R-:W-:-:S05]  /*112e0*/  LOP3.LUT R9, R3, R4, RZ, 0x3c, !PT ;  /* 0x0000000403097212 */ /* 0x000fca00078e3cff */
[----:B------:R0:W-:Y:S04]  /*112f0*/  STL [R1+0x8], R9 ;  /* 0x0000080901007387 */ /* 0x0001e80000100800 */
[----:B------:R0:W-:Y:S01]  /*11300*/  STL [R1], R10 ;  /* 0x0000000a01007387 */ /* 0x0001e20000100800 */
[----:B--2---:R-:W-:-:S13]  /*11310*/  LOP3.LUT P1, RZ, R6, 0x2, RZ, 0xc0, !PT ;  /* 0x0000000206ff7812 */ /* 0x004fda000782c0ff */
[----:B0-----:R-:W-:Y:S05]  /*11320*/  @!P1 BRA `(.L_x_986) ;  /* 0x0000000800049947 */ /* 0x001fea0003800000 */
[----:B------:R-:W-:Y:S01]  /*11330*/  LOP3.LUT P1, RZ, R6, 0x1, RZ, 0xc0, !PT ;  /* 0x0000000106ff7812 */ /* 0x000fe2000782c0ff */
[----:B------:R-:W-:-:S12]  /*11340*/  IMAD.MOV.U32 R8, RZ, RZ, R2 ;  /* 0x000000ffff087224 */ /* 0x000fd800078e0002 */
[----:B------:R-:W-:Y:S05]  /*11350*/  @!P1 BRA `(.L_x_987) ;  /* 0x0000000000509947 */ /* 0x000fea0003800000 */
[----:B------:R-:W2:Y:S01]  /*11360*/  LDL R11, [R1+0x1c] ;  /* 0x00001c00010b7983 */ /* 0x000ea20000100800 */
[----:B------:R-:W0:Y:S01]  /*11370*/  LDC R8, c[0x0][0x43c] ;  /* 0x00010f00ff087b82 */ /* 0x000e220000000800 */
[----:B------:R-:W-:Y:S02]  /*11380*/  ULDC.64 UR4, c[0x0][0x428] ;  /* 0x00010a0000047ab9 */ /* 0x000fe40000000a00 */
[----:B------:R-:W3:Y:S01]  /*11390*/  LDL R7, [R1+0x10] ;  /* 0x0000100001077983 */ /* 0x000ee20000100800 */
        /* <DEDUP_REMOVED lines=9> */
[C---:B---3--:R-:W-:Y:S02]  /*11430*/  IMAD R6, R7.reuse, UR5, R6 ;  /* 0x0000000507067c24 */ /* 0x048fe4000f8e0206 */
[----:B------:R-:W-:Y:S01]  /*11440*/  IMAD.WIDE.U32 R4, R7, UR4, R4 ;  /* 0x0000000407047c25 */ /* 0x000fe2000f8e0004 */
[----:B------:R-:W-:-:S03]  /*11450*/  ULDC.64 UR4, c[0x0][0x418] ;  /* 0x0001060000047ab9 */ /* 0x000fc60000000a00 */
[----:B------:R-:W-:Y:S01]  /*11460*/  IMAD.IADD R5, R6, 0x1, R5 ;  /* 0x0000000106057824 */ /* 0x000fe200078e0205 */
[----:B------:R-:W-:-:S04]  /*11470*/  LEA R6, P0, R4, UR4, 0x2 ;  /* 0x0000000404067c11 */ /* 0x000fc8000f8010ff */
[----:B------:R-:W-:-:S05]  /*11480*/  LEA.HI.X R7, R4, UR5, R5, 0x2, P0 ;  /* 0x0000000504077c11 */ /* 0x000fca00080f1405 */
[----:B------:R0:W5:Y:S04]  /*11490*/  LDG.E R16, desc[UR50][R6.64] ;  /* 0x0000003206107981 */ /* 0x000168000c1e1900 */
.L_x_987:
[----:B0-----:R-:W-:Y:S01]  /*114a0*/  IMAD R6, R10, 0x8, R17 ;  /* 0x000000080a067824 */ /* 0x001fe200078e0211 */
[----:B------:R-:W-:Y:S01]  /*114b0*/  SHF.L.U32 R5, R9, 0x1f, RZ ;  /* 0x0000001f09057819 */ /* 0x000fe200000006ff */
[----:B------:R-:W0:Y:S01]  /*114c0*/  S2R R4, SR_TID.X ;  /* 0x0000000000047919 */ /* 0x000e220000002100 */
[----:B------:R-:W-:Y:S02]  /*114d0*/  BSSY B1, `(.L_x_988) ;  /* 0x0000005000017945 */ /* 0x000fe40003800000 */
[----:B------:R-:W2:Y:S01]  /*114e0*/  SYNCS.PHASECHK.TRANS64.TRYWAIT P0, [R6+URZ+0x28480], R5 ;  /* 0x02848005060075a7 */ /* 0x000ea2000800017f */
[----:B0-----:R-:W-:-:S04]  /*114f0*/  LOP3.LUT R4, R4, 0x7f, RZ, 0xc0, !PT ;  /* 0x0000007f04047812 */ /* 0x001fc800078ec0ff */
[----:B------:R-:W-:Y:S01]  /*11500*/  ISETP.NE.AND P1, PT, R4, RZ, PT ;  /* 0x000000ff0400720c */ /* 0x000fe20003f25270 */
[----:B--2---:R-:W-:-:S12]  /*11510*/  @!P0 BRA `(.L_x_989) ;  /* 0x0000002c00088947 */ /* 0x004fd80003800000 */
.L_x_1060:
[----:B------:R-:W-:Y:S05]  /*11520*/  BSYNC B1 ;  /* 0x0000000000017941 */ /* 0x000fea0003800000 */
.L_x_988:
[----:B------:R-:W-:Y:S04]  /*11530*/  BSSY B1, `(.L_x_990) ;  /* 0x0000009000017945 */ /* 0x000fe80003800000 */
        /* <DEDUP_REMOVED lines=8> */
.L_x_991:
[----:B------:R-:W-:Y:S05]  /*115c0*/  BSYNC B1 ;  /* 0x0000000000017941 */ /* 0x000fea0003800000 */
.L_x_990:
        /* <DEDUP_REMOVED lines=10> */
[----:B--2---:R-:W-:-:S04]  /*11670*/  IMAD R4, R4, 0x4000, R17 ;  /* 0x0000400004047824 */ /* 0x004fc800078e0211 */
[----:B------:R-:W-:-:S07]  /*11680*/  VIADD R9, R4, 0x10000 ;  /* 0x0001000004097836 */ /* 0x000fce0000000000 */
.L_x_992:
        /* <DEDUP_REMOVED lines=9> */
[----:B--2---:R-:W-:Y:S05]  /*11720*/  @P0 BRA.U.ANY `(.L_x_992) ;  /* 0xfffffffd00d80947 */ /* 0x004fea000393ffff */
[----:B------:R-:W-:Y:S01]  /*11730*/  IMAD.MOV.U32 R12, RZ, RZ, 0x80 ;  /* 0x00000080ff0c7424 */ /* 0x000fe200078e00ff */
[----:B------:R-:W-:Y:S01]  /*11740*/  PLOP3.LUT P0, PT, PT, PT, PT, 0x80, 0x0 ;  /* 0x000000000000781c */ /* 0x000fe20003f0f070 */
[----:B------:R-:W-:Y:S01]  /*11750*/  VIADD R9, R4, 0x12000 ;  /* 0x0001200004097836 */ /* 0x000fe20000000000 */
[----:B------:R-:W-:Y:S01]  /*11760*/  UMOV UR6, 0x0 ;  /* 0x0000000000067882 */ /* 0x000fe20000000000 */
[----:B------:R-:W-:Y:S01]  /*11770*/  UMOV UR7, 0x14f00000 ;  /* 0x14f0000000077882 */ /* 0x000fe20000000000 */
[----:B------:R-:W-:-:S15]  /*11780*/  R2UR UR10, R12 ;  /* 0x000000000c0a72ca */ /* 0x000fde00000e0000 */
.L_x_993:
        /* <DEDUP_REMOVED lines=10> */
[----:B------:R-:W2:Y:S01]  /*11830*/  SYNCS.PHASECHK.TRANS64.TRYWAIT P0, [R6+URZ+0x28440], R5 ;  /* 0x02844005060075a7 */ /* 0x000ea2000800017f */
[----:B------:R-:W-:Y:S04]  /*11840*/  BSSY B1, `(.L_x_994) ;  /* 0x0000002000017945 */ /* 0x000fe80003800000 */
[----:B--2---:R-:W-:Y:S05]  /*11850*/  @!P0 BRA `(.L_x_995) ;  /* 0x00000028004c8947 */ /* 0x004fea0003800000 */
.L_x_1061:
[----:B------:R-:W-:Y:S05]  /*11860*/  BSYNC B1 ;  /* 0x0000000000017941 */ /* 0x000fea0003800000 */
.L_x_994:
[----:B------:R-:W-:Y:S01]  /*11870*/  BSSY B1, `(.L_x_996) ;  /* 0x000000b000017945 */ /* 0x000fe20003800000 */
[----:B------:R-:W-:Y:S02]  /*11880*/  IMAD.MOV.U32 R10, RZ, RZ, 0x0 ;  /* 0x00000000ff0a7424 */ /* 0x000fe400078e00ff */
[----:B------:R-:W-:Y:S01]  /*11890*/  IMAD.MOV.U32 R11, RZ, RZ, 0x14f00000 ;  /* 0x14f00000ff0b7424 */ /* 0x000fe200078e00ff */
[----:B------:R-:W-:Y:S06]  /*118a0*/  @P1 BRA `(.L_x_997) ;  /* 0x00000000001c1947 */ /* 0x000fec0003800000 */
[----:B------:R-:W3:Y:S01]  /*118b0*/  S2R R7, SR_TID.X ;  /* 0x0000000000077919 */ /* 0x000ee20000002100 */
[----:B0-2---:R-:W-:-:S04]  /*118c0*/  IMAD.MOV.U32 R5, RZ, RZ, 0x4000 ;  /* 0x00004000ff057424 */ /* 0x005fc800078e00ff */
[----:B------:R4:W-:Y:S01]  /*118d0*/  SYNCS.ARRIVE.TRANS64 RZ, [R6+URZ+0x28430], R5 ;  /* 0x0284300506ff79a7 */ /* 0x0009e2000800003f */
[----:B---3--:R-:W-:-:S04]  /*118e0*/  LOP3.LUT R7, R7, 0x1f, RZ, 0xc0, !PT ;  /* 0x0000001f07077812 */ /* 0x008fc800078ec0ff */
[----:B------:R-:W-:-:S13]  /*118f0*/  ISETP.NE.AND P0, PT, R7, RZ, PT ;  /* 0x000000ff0700720c */ /* 0x000fda0003f05270 */
[----:B----4-:R-:W-:Y:S05]  /*11900*/  @!P0 BRA `(.L_x_997) ;  /* 0x0000000000048947 */ /* 0x010fea0003800000 */
[----:B------:R-:W-:Y:S01]  /*11910*/  BPT.TRAP 0x1 ;  /* 0x000000040000795c */ /* 0x000fe20000300000 */
.L_x_997:
[----:B------:R-:W-:Y:S05]  /*11920*/  BSYNC B1 ;  /* 0x0000000000017941 */ /* 0x000fea0003800000 */
.L_x_996:
[----:B------:R-:W-:Y:S01]  /*11930*/  R2UR UR10, R13 ;  /* 0x000000000d0a72ca */ /* 0x000fe200000e0000 */
[----:B------:R-:W-:Y:S01]  /*11940*/  UIADD3 UR4, UP0, UR46, 0x370, URZ ;  /* 0x000003702e047890 */ /* 0x000fe2000ff1e03f */
[----:B------:R-:W-:Y:S01]  /*11950*/  R2UR UR6, R10 ;  /* 0x000000000a0672ca */ /* 0x000fe200000e0000 */
[----:B0-2---:R-:W-:Y:S01]  /*11960*/  VIADD R6, R6, 0x28430 ;  /* 0x0002843006067836 */ /* 0x005fe20000000000 */
[----:B------:R-:W-:Y:S01]  /*11970*/  R2UR UR7, R11 ;  /* 0x000000000b0772ca */ /* 0x000fe200000e0000 */
[----:B------:R-:W-:Y:S01]  /*11980*/  VIADD R5, R4, 0x20000 ;  /* 0x0002000004057836 */ /* 0x000fe20000000000 */
[----:B------:R-:W-:Y:S01]  /*11990*/  PLOP3.LUT P0, PT, PT, PT, PT, 0x80, 0x0 ;  /* 0x000000000000781c */ /* 0x000fe20003f0f070 */
[----:B------:R-:W-:-:S12]  /*119a0*/  UIADD3.X UR5, URZ, UR47, URZ, UP0, !UPT ;  /* 0x0000002f3f057290 */ /* 0x000fd800087fe43f */
.L_x_998:
        /* <DEDUP_REMOVED lines=15> */
.L_x_999:
        /* <DEDUP_REMOVED lines=10> */
.L_x_986:
[----:B------:R-:W-:Y:S05]  /*11b40*/  BSYNC B0 ;  /* 0x0000000000007941 */ /* 0x000fea0003800000 */
.L_x_985:
[----:B------:R-:W-:-:S06]  /*11b50*/  UISETP.NE.AND UP0, UPT, UR39, 0x3, UPT ;  /* 0x000000032700788c */ /* 0x000fcc000bf05270 */
[----:B------:R-:W-:-:S13]  /*11b60*/  PLOP3.LUT P0, PT, PT, PT, UP0, 0x80, 0x0 ;  /* 0x000000000000781c */ /* 0x000fda0003f0f008 */
[----:B------:R-:W-:Y:S05]  /*11b70*/  @!P0 BRA `(.L_x_1000) ;  /* 0x0000000000048947 */ /* 0x000fea0003800000 */
[----:B------:R-:W-:Y:S01]  /*11b80*/  BPT.TRAP 0x1 ;  /* 0x000000040000795c */ /* 0x000fe20000300000 */
.L_x_1000:
[----:B------:R-:W-:Y:S01]  /*11b90*/  IMAD.U32 R4, RZ, RZ, UR45 ;  /* 0x0000002dff047e24 */ /* 0x000fe2000f8e00ff */
[----:B------:R-:W-:Y:S01]  /*11ba0*/  BSSY B0, `(.L_x_1001) ;  /* 0x0000007000007945 */ /* 0x000fe20003800000 */
[----:B------:R-:W-:-:S03]  /*11bb0*/  IMAD R19, R0, 0x8, R17 ;  /* 0x0000000800137824 */ /* 0x000fc600078e0211 */
[----:B------:R-:W-:Y:S02]  /*11bc0*/  ISETP.NE.AND P0, PT, R4, 0x3, PT ;  /* 0x000000030400780c */ /* 0x000fe40003f05270 */
[----:B------:R-:W-:-:S04]  /*11bd0*/  LOP3.LUT R4, R3, 0x1, RZ, 0x3c, !PT ;  /* 0x0000000103047812 */ /* 0x000fc800078e3cff */
[----:B------:R-:W-:-:S04]  /*11be0*/  SHF.L.U32 R4, R4, 0x1f, RZ ;  /* 0x0000001f04047819 */ /* 0x000fc800000006ff */
[----:B------:R-:W0:Y:S02]  /*11bf0*/  SYNCS.PHASECHK.TRANS64.TRYWAIT P1, [R19+URZ+0x28470], R4 ;  /* 0x02847004130075a7 */ /* 0x000e24000802017f */
[----:B0-----:R-:W-:Y:S05]  /*11c00*/  @!P1 BRA `(.L_x_1002) ;  /* 0x0000002400749947 */ /* 0x001fea0003800000 */
.L_x_1062:
[----:B------:R-:W-:Y:S05]  /*11c10*/  BSYNC B0 ;  /* 0x0000000000007941 */ /* 0x000fea0003800000 */
.L_x_1001:
[----:B------:R-:W-:Y:S05]  /*11c20*/  @!P0 BRA `(.L_x_1003) ;  /* 0x0000000000048947 */ /* 0x000fea0003800000 */
[----:B------:R-:W-:Y:S01]  /*11c30*/  BPT.TRAP 0x1 ;  /* 0x000000040000795c */ /* 0x000fe20000300000 */
.L_x_1003:
[----:B------:R-:W-:Y:S01]  /*11c40*/  SHF.L.U32 R3, R3, 0x1f, RZ ;  /* 0x0000001f03037819 */ /* 0x000fe200000006ff */
[----:B------:R-:W-:-:S03]  /*11c50*/  IMAD.SHL.U32 R0, R0, 0x4000, RZ ;  /* 0x0000400000007824 */ /* 0x000fc600078e00ff */
[----:B------:R-:W2:Y:S02]  /*11c60*/  SYNCS.PHASECHK.TRANS64.TRYWAIT P1, [R19+URZ+0x28460], R3 ;  /* 0x02846003130075a7 */ /* 0x000ea4000802017f */
[----:B--2---:R-:W-:Y:S05]  /*11c70*/  @!P1 BRA `(.L_x_1004) ;  /* 0x00000024006c9947 */ /* 0x004fea0003800000 */
.L_x_1063:
[----:B------:R-:W2:Y:S04]  /*11c80*/  LDL R12, [R1+0x4] ;  /* 0x00000400010c7983 */ /* 0x000ea80000100800 */
[----:B------:R-:W3:Y:S04]  /*11c90*/  LDL R14, [R1+0x20] ;  /* 0x00002000010e7983 */ /* 0x000ee80000100800 */
[----:B------:R-:W4:Y:S04]  /*11ca0*/  LDL R13, [R1+0x18] ;  /* 0x00001800010d7983 */ /* 0x000f280000100800 */
[----:B------:R0:W-:Y:S04]  /*11cb0*/  STL [R1+0x30], R2 ;  /* 0x0000300201007387 */ /* 0x0001e80000100800 */
[----:B0-----:R-:W4:Y:S01]  /*11cc0*/  LDL R2, [R1+0x14] ;  /* 0x0000140001027983 */ /* 0x001f220000100800 */
[----:B------:R-:W-:Y:S05]  /*11cd0*/  WARPSYNC.ALL ;  /* 0x0000000000007948 */ /* 0x000fea0003800000 */
[----:B--2---:R-:W-:-:S05]  /*11ce0*/  LOP3.LUT R3, R0, R12, RZ, 0xfc, !PT ;  /* 0x0000000c00037212 */ /* 0x004fca00078efcff */
[----:B------:R-:W-:-:S05]  /*11cf0*/  IMAD.IADD R3, R17, 0x1, R3 ;  /* 0x0000000111037824 */ /* 0x000fca00078e0203 */
[----:B------:R-:W0:Y:S01]  /*11d00*/  LDSM.16.MT88.4 R8, [R3+0x10000] ;  /* 0x010000000308783b */ /* 0x000e220000004200 */
[----:B---3--:R-:W-:Y:S02]  /*11d10*/  IADD3 R18, R17, R14, R0 ;  /* 0x0000000e11127210 */ /* 0x008fe40007ffe000 */
[C-C-:B0-----:R-:W-:Y:S02]  /*11d20*/  PRMT R4, R8.reuse, 0x6420, R9.reuse ;  /* 0x0000642008047816 */ /* 0x141fe40000000009 */
[----:B------:R-:W-:Y:S02]  /*11d30*/  PRMT R5, R8, 0x7531, R9 ;  /* 0x0000753108057816 */ /* 0x000fe40000000009 */
[C-C-:B------:R-:W-:Y:S02]  /*11d40*/  PRMT R6, R10.reuse, 0x6420, R11.reuse ;  /* 0x000064200a067816 */ /* 0x140fe4000000000b */
[----:B------:R-:W-:Y:S02]  /*11d50*/  PRMT R7, R10, 0x7531, R11 ;  /* 0x000075310a077816 */ /* 0x000fe4000000000b */
[----:B------:R-:W0:Y:S01]  /*11d60*/  LDSM.16.MT88.4 R8, [R18+0x10000] ;  /* 0x010000001208783b */ /* 0x000e220000004200 */
[----:B----4-:R-:W-:-:S05]  /*11d70*/  IADD3 R3, R2, R0, R13 ;  /* 0x0000000002037210 */ /* 0x010fca0007ffe00d */
[----:B------:R2:W-:Y:S02]  /*11d80*/  STSM.16.M88.4 [R3], R4 ;  /* 0x0000000403007844 */ /* 0x0005e40000000200 */
[----:B--2---:R-:W-:Y:S02]  /*11d90*/  IMAD.MOV.U32 R6, RZ, RZ, R13 ;  /* 0x000000ffff067224 */ /* 0x004fe400078e000d */
[----:B------:R-:W-:Y:S02]  /*11da0*/  IMAD.MOV.U32 R7, RZ, RZ, R12 ;  /* 0x000000ffff077224 */ /* 0x000fe400078e000c */
[----:B------:R-:W-:Y:S01]  /*11db0*/  VIADD R4, R0, 0x2000 ;  /* 0x0000200000047836 */ /* 0x000fe20000000000 */
[C-C-:B0-----:R-:W-:Y:S02]  /*11dc0*/  PRMT R12, R8.reuse, 0x6420, R9.reuse ;  /* 0x00006420080c7816 */ /* 0x141fe40000000009 */
[----:B------:R-:W-:Y:S02]  /*11dd0*/  PRMT R13, R8, 0x7531, R9 ;  /* 0x00007531080d7816 */ /* 0x000fe40000000009 */
[----:B------:R-:W-:-:S02]  /*11de0*/  PRMT R14, R10, 0x6420, R11 ;  /* 0x000064200a0e7816 */ /* 0x000fc4000000000b */
[----:B------:R-:W-:-:S05]  /*11df0*/  PRMT R15, R10, 0x7531, R11 ;  /* 0x000075310a0f7816 */ /* 0x000fca000000000b */
[----:B------:R0:W-:Y:S02]  /*11e00*/  STSM.16.M88.4 [R3+0x1000], R12 ;  /* 0x0010000c03007844 */ /* 0x0001e40000000200 */
[----:B0-----:R-:W-:-:S05]  /*11e10*/  IMAD.MOV.U32 R15, RZ, RZ, R7 ;  /* 0x000000ffff0f7224 */ /* 0x001fca00078e0007 */
[----:B------:R-:W-:-:S05]  /*11e20*/  LOP3.LUT R4, R4, R15, RZ, 0xfc, !PT ;  /* 0x0000000f04047212 */ /* 0x000fca00078efcff */
[----:B------:R-:W-:-:S05]  /*11e30*/  IMAD.IADD R4, R17, 0x1, R4 ;  /* 0x0000000111047824 */ /* 0x000fca00078e0204 */
        /* <DEDUP_REMOVED lines=11> */
[----:B------:R-:W-:Y:S02]  /*11ef0*/  PRMT R13, R8, 0x7531, R9 ;  /* 0x00007531080d7816 */ /* 0x000fe40000000009 */
[C-C-:B------:R-:W-:Y:S02]  /*11f00*/  PRMT R14, R10.reuse, 0x6420, R11.reuse ;  /* 0x000064200a0e7816 */ /* 0x140fe4000000000b */
[----:B------:R-:W-:-:S05]  /*11f10*/  PRMT R15, R10, 0x7531, R11 ;  /* 0x000075310a0f7816 */ /* 0x000fca000000000b */
[----:B------:R0:W-:Y:S02]  /*11f20*/  STSM.16.M88.4 [R3+0x3000], R12 ;  /* 0x0030000c03007844 */ /* 0x0001e40000000200 */
[----:B0-----:R-:W-:Y:S02]  /*11f30*/  IMAD.MOV.U32 R15, RZ, RZ, R7 ;  /* 0x000000ffff0f7224 */ /* 0x001fe400078e0007 */
[----:B------:R-:W0:Y:S01]  /*11f40*/  S2R R7, SR_TID.X ;  /* 0x0000000000077919 */ /* 0x000e220000002100 */
[----:B------:R-:W-:Y:S02]  /*11f50*/  VIADD R3, R0, 0x1000 ;  /* 0x0000100000037836 */ /* 0x000fe40000000000 */
[----:B------:R-:W-:-:S03]  /*11f60*/  IMAD.MOV.U32 R13, RZ, RZ, 0x20 ;  /* 0x00000020ff0d7424 */ /* 0x000fc600078e00ff */
[----:B------:R-:W-:Y:S01]  /*11f70*/  LOP3.LUT R3, R3, R15, RZ, 0xfc, !PT ;  /* 0x0000000f03037212 */ /* 0x000fe200078efcff */
[----:B------:R-:W-:-:S04]  /*11f80*/  IMAD.MOV.U32 R14, RZ, RZ, R6 ;  /* 0x000000ffff0e7224 */ /* 0x000fc800078e0006 */
[----:B------:R-:W-:-:S05]  /*11f90*/  IMAD.IADD R3, R17, 0x1, R3 ;  /* 0x0000000111037824 */ /* 0x000fca00078e0203 */
[----:B------:R2:W3:Y:S01]  /*11fa0*/  LDSM.16.MT88.4 R8, [R3+0x10000] ;  /* 0x010000000308783b */ /* 0x0004e20000004200 */
[----:B0-----:R-:W-:-:S04]  /*11fb0*/  LOP3.LUT P1, RZ, R7, 0x4, RZ, 0xc0, !PT ;  /* 0x0000000407ff7812 */ /* 0x001fc8000782c0ff */
[----:B------:R-:W-:-:S04]  /*11fc0*/  SEL R13, R13, 0xffffffe0, !P1 ;  /* 0xffffffe00d0d7807 */ /* 0x000fc80004800000 */
[----:B--2---:R-:W-:-:S05]  /*11fd0*/  IADD3 R3, R14, R0, R13 ;  /* 0x000000000e037210 */ /* 0x004fca0007ffe00d */
[----:B------:R-:W-:Y:S02]  /*11fe0*/  IMAD.IADD R3, R2, 0x1, R3 ;  /* 0x0000000102037824 */ /* 0x000fe400078e0203 */
[----:B------:R0:W5:Y:S01]  /*11ff0*/  LDL.LU R2, [R1+0x30] ;  /* 0x0000300001027983 */ /* 0x0001620000300800 */
[C-C-:B---3--:R-:W-:Y:S02]  /*12000*/  PRMT R4, R8.reuse, 0x6420, R9.reuse ;  /* 0x0000642008047816 */ /* 0x148fe40000000009 */
[----:B------:R-:W-:Y:S02]  /*12010*/  PRMT R5, R8, 0x7531, R9 ;  /* 0x0000753108057816 */ /* 0x000fe40000000009 */
[C-C-:B------:R-:W-:Y:S02]  /*12020*/  PRMT R6, R10.reuse, 0x6420, R11.reuse ;  /* 0x000064200a067816 */ /* 0x140fe4000000000b */
[----:B------:R-:W-:Y:S02]  /*12030*/  PRMT R7, R10, 0x7531, R11 ;  /* 0x000075310a077816 */ /* 0x000fe4000000000b */
[----:B------:R-:W2:Y:S01]  /*12040*/  LDSM.16.MT88.4 R8, [R18+0x11000] ;  /* 0x011000001208783b */ /* 0x000ea20000004200 */
[----:B------:R-:W-:-:S03]  /*12050*/  VIADD R0, R0, 0x3000 ;  /* 0x0000300000007836 */ /* 0x000fc60000000000 */
[----:B------:R3:W-:Y:S02]  /*12060*/  STSM.16.M88.4 [R3], R4 ;  /* 0x0000000403007844 */ /* 0x0007e40000000200 */
[----:B---3--:R-:W-:-:S05]  /*12070*/  IMAD.MOV.U32 R7, RZ, RZ, R15 ;  /* 0x000000ffff077224 */ /* 0x008fca00078e000f */
[----:B------:R-:W-:-:S05]  /*12080*/  LOP3.LUT R0, R0, R7, RZ, 0xfc, !PT ;  /* 0x0000000700007212 */ /* 0x000fca00078efcff */
[----:B------:R-:W-:Y:S01]  /*12090*/  IMAD.IADD R0, R17, 0x1, R0 ;  /* 0x0000000111007824 */ /* 0x000fe200078e0200 */
[C-C-:B--2---:R-:W-:Y:S02]  /*120a0*/  PRMT R12, R8.reuse, 0x6420, R9.reuse ;  /* 0x00006420080c7816 */ /* 0x144fe40000000009 */
[----:B------:R-:W-:Y:S02]  /*120b0*/  PRMT R13, R8, 0x7531, R9 ;  /* 0x00007531080d7816 */ /* 0x000fe40000000009 */
[C-C-:B------:R-:W-:Y:S02]  /*120c0*/  PRMT R14, R10.reuse, 0x6420, R11.reuse ;  /* 0x000064200a0e7816 */ /* 0x140fe4000000000b */
[----:B------:R-:W-:-:S05]  /*120d0*/  PRMT R15, R10, 0x7531, R11 ;  /* 0x000075310a0f7816 */ /* 0x000fca000000000b */
[----:B------:R-:W-:Y:S04]  /*120e0*/  STSM.16.M88.4 [R3+0x1000], R12 ;  /* 0x0010000c03007844 */ /* 0x000fe80000000200 */
[----:B------:R-:W2:Y:S02]  /*120f0*/  LDSM.16.MT88.4 R8, [R0+0x10000] ;  /* 0x010000000008783b */ /* 0x000ea40000004200 */
[C-C-:B--2---:R-:W-:Y:S02]  /*12100*/  PRMT R4, R8.reuse, 0x6420, R9.reuse ;  /* 0x0000642008047816 */ /* 0x144fe40000000009 */
[----:B------:R-:W-:Y:S02]  /*12110*/  PRMT R5, R8, 0x7531, R9 ;  /* 0x0000753108057816 */ /* 0x000fe40000000009 */
[----:B------:R-:W-:-:S02]  /*12120*/  PRMT R6, R10, 0x6420, R11 ;  /* 0x000064200a067816 */ /* 0x000fc4000000000b */
[----:B------:R-:W-:Y:S02]  /*12130*/  PRMT R7, R10, 0x7531, R11 ;  /* 0x000075310a077816 */ /* 0x000fe4000000000b */
[----:B------:R-:W2:Y:S04]  /*12140*/  LDSM.16.MT88.4 R8, [R18+0x13000] ;  /* 0x013000001208783b */ /* 0x000ea80000004200 */
[----:B------:R2:W-:Y:S02]  /*12150*/  STSM.16.M88.4 [R3+0x2000], R4 ;  /* 0x0020000403007844 */ /* 0x0005e40000000200 */
[C-C-:B--2---:R-:W-:Y:S02]  /*12160*/  PRMT R4, R8.reuse, 0x6420, R9.reuse ;  /* 0x0000642008047816 */ /* 0x144fe40000000009 */
        /* <DEDUP_REMOVED lines=12> */
.L_x_1005:
[----:B------:R-:W3:Y:S01]  /*12230*/  S2R R0, SR_TID.X ;  /* 0x0000000000007919 */ /* 0x000ee20000002100 */
[----:B--2---:R2:W-:Y:S01]  /*12240*/  SYNCS.ARRIVE.TRANS64.A1T0 RZ, [R19+URZ+0x28450], RZ ;  /* 0x028450ff13ff79a7 */ /* 0x0045e2000810003f */
[----:B0-----:R4:W5:Y:S01]  /*12250*/  LDL R3, [R1+0x8] ;  /* 0x0000080001037983 */ /* 0x0019620000100800 */
[----:B---3--:R-:W-:Y:S01]  /*12260*/  LOP3.LUT R0, R0, 0x7f, RZ, 0xc0, !PT ;  /* 0x0000007f00007812 */ /* 0x008fe200078ec0ff */
[----:B------:R-:W-:Y:S03]  /*12270*/  BAR.SYNC.DEFER_BLOCKING 0x2, 0x80 ;  /* 0x0082000000007b1d */ /* 0x000fe60000010000 */
[----:B------:R-:W-:-:S03]  /*12280*/  ISETP.NE.AND P0, PT, R0, RZ, PT ;  /* 0x000000ff0000720c */ /* 0x000fc60003f05270 */
[----:B------:R4:W5:Y:S10]  /*12290*/  LDL R0, [R1] ;  /* 0x0000000001007983 */ /* 0x0009740000100800 */
[----:B--2---:R-:W-:-:S05]  /*122a0*/  @!P0 VIADD R19, R19, 0x28480 ;  /* 0x0002848013138836 */ /* 0x004fca0000000000 */
[----:B------:R-:W-:-:S04]  /*122b0*/  @!P0 PRMT R19, RZ, 0x654, R19 ;  /* 0x00000654ff138816 */ /* 0x000fc80000000013 */
[----:B------:R4:W-:Y:S01]  /*122c0*/  @!P0 SYNCS.ARRIVE.TRANS64.RED.A1T0 RZ, [R19+URZ], RZ ;  /* 0x000000ff13ff89a7 */ /* 0x0009e2000810043f */
[C---:B-----5:R-:W-:Y:S01]  /*122d0*/  ISETP.GT.AND P0, PT, R2.reuse, UR40, PT ;  /* 0x0000002802007c0c */ /* 0x060fe2000bf04270 */
[----:B------:R-:W-:-:S12]  /*122e0*/  VIADD R2, R2, 0xffffffff ;  /* 0xffffffff02027836 */ /* 0x000fd80000000000 */
[----:B----4-:R-:W-:Y:S05]  /*122f0*/  @P0 BRA `(.L_x_1006) ;  /* 0xffffffec00dc0947 */ /* 0x010fea000383ffff */
.L_x_984:
[----:B------:R-:W2:Y:S01]  /*12300*/  S2R R4, SR_TID.X ;  /* 0x0000000000047919 */ /* 0x000ea20000002100 */
[----:B------:R-:W-:Y:S01]  /*12310*/  BSSY B0, `(.L_x_1007) ;  /* 0x0000011000007945 */ /* 0x000fe20003800000 */
[----:B--2---:R-:W-:-:S04]  /*12320*/  LOP3.LUT R4, R4, 0x7f, RZ, 0xc0, !PT ;  /* 0x0000007f04047812 */ /* 0x004fc800078ec0ff */
[----:B------:R-:W-:-:S13]  /*12330*/  ISETP.NE.AND P0, PT, R4, RZ, PT ;  /* 0x000000ff0400720c */ /* 0x000fda0003f05270 */
[----:B------:R-:W-:Y:S05]  /*12340*/  @P0 BRA `(.L_x_1008) ;  /* 0x0000000000340947 */ /* 0x000fea0003800000 */
[----:B------:R-:W2:Y:S01]  /*12350*/  S2R R3, SR_LANEID ;  /* 0x0000000000037919 */ /* 0x000ea20000000000 */
[----:B------:R-:W-:Y:S01]  /*12360*/  VOTEU.ANY UR4, UPT, PT ;  /* 0x0000000000047886 */ /* 0x000fe200038e0100 */
[----:B------:R-:W3:Y:S01]  /*12370*/  LDC.64 R4, c[0x0][0xc80] ;  /* 0x00032000ff047b82 */ /* 0x000ee20000000a00 */
[----:B-1----:R-:W2:Y:S08]  /*12380*/  FLO.U32 R0, UR4 ;  /* 0x0000000400007d00 */ /* 0x002eb000080e0000 */
[----:B------:R-:W3:Y:S01]  /*12390*/  POPC R2, UR4 ;  /* 0x0000000400027d09 */ /* 0x000ee20008000000 */
[----:B--2---:R-:W-:-:S13]  /*123a0*/  ISETP.EQ.U32.AND P1, PT, R0, R3, PT ;  /* 0x000000030000720c */ /* 0x004fda0003f22070 */
[----:B---3--:R-:W2:Y:S01]  /*123b0*/  @P1 ATOMG.E.ADD.STRONG.GPU PT, R5, desc[UR50][R4.64], R2 ;  /* 0x00000002040519a8 */ /* 0x008ea200081ee1f2 */
[----:B------:R-:W1:Y:S02]  /*123c0*/  S2R R3, SR_LTMASK ;  /* 0x0000000000037919 */ /* 0x000e640000003900 */
[----:B-1----:R-:W-:-:S06]  /*123d0*/  LOP3.LUT R3, R3, UR4, RZ, 0xc0, !PT ;  /* 0x0000000403037c12 */ /* 0x002fcc000f8ec0ff */
[----:B------:R-:W1:Y:S01]  /*123e0*/  POPC R3, R3 ;  /* 0x0000000300037309 */ /* 0x000e620000000000 */
[----:B--2---:R-:W1:Y:S02]  /*123f0*/  SHFL.IDX PT, R0, R5, R0, 0x1f ;  /* 0x00001f0005007589 */ /* 0x004e6400000e0000 */
[----:B-1----:R-:W-:-:S05]  /*12400*/  IADD3 R0, R0, UR43, R3 ;  /* 0x0000002b00007c10 */ /* 0x002fca000fffe003 */
[----:B------:R2:W-:Y:S02]  /*12410*/  STL [R1+0x28], R0 ;  /* 0x0000280001007387 */ /* 0x0005e40000100800 */
.L_x_1008:
[----:B------:R-:W-:Y:S05]  /*12420*/  BSYNC B0 ;  /* 0x0000000000007941 */ /* 0x000fea0003800000 */
.L_x_1007:
[----:B------:R-:W-:-:S06]  /*12430*/  UISETP.NE.AND UP0, UPT, UR39, 0x3, UPT ;  /* 0x000000032700788c */ /* 0x000fcc000bf05270 */
[----:B------:R-:W-:-:S13]  /*12440*/  PLOP3.LUT P1, PT, PT, PT, UP0, 0x80, 0x0 ;  /* 0x000000000000781c */ /* 0x000fda0003f2f008 */
[----:B------:R-:W-:Y:S05]  /*12450*/  @!P1 BRA `(.L_x_1009) ;  /* 0x0000000000049947 */ /* 0x000fea0003800000 */
[----:B------:R-:W-:Y:S01]  /*12460*/  BPT.TRAP 0x1 ;  /* 0x000000040000795c */ /* 0x000fe20000300000 */
.L_x_1009:
[----:B------:R-:W3:Y:S04]  /*12470*/  LDL R3, [R1+0x8] ;  /* 0x0000080001037983 */ /* 0x000ee80000100800 */
[----:B------:R-:W4:Y:S01]  /*12480*/  LDL R2, [R1] ;  /* 0x0000000001027983 */ /* 0x000f220000100800 */
[----:B-12---:R-:W-:Y:S01]  /*12490*/  IMAD.U32 R0, RZ, RZ, UR45 ;  /* 0x0000002dff007e24 */ /* 0x006fe2000f8e00ff */
[----:B------:R-:W-:Y:S04]  /*124a0*/  BSSY B0, `(.L_x_1010) ;  /* 0x0000007000007945 */ /* 0x000fe80003800000 */
[----:B------:R-:W-:-:S02]  /*124b0*/  ISETP.NE.AND P2, PT, R0, 0x3, PT ;  /* 0x000000030000780c */ /* 0x000fc40003f45270 */
[----:B---3--:R-:W-:-:S04]  /*124c0*/  LOP3.LUT R3, R3, 0x1, RZ, 0x3c, !PT ;  /* 0x0000000103037812 */ /* 0x008fc800078e3cff */
[----:B------:R-:W-:Y:S01]  /*124d0*/  SHF.L.U32 R3, R3, 0x1f, RZ ;  /* 0x0000001f03037819 */ /* 0x000fe200000006ff */
[----:B----4-:R-:W-:-:S04]  /*124e0*/  IMAD R2, R2, 0x8, R17 ;  /* 0x0000000802027824 */ /* 0x010fc800078e0211 */
[----:B------:R-:W1:Y:S02]  /*124f0*/  SYNCS.PHASECHK.TRANS64.TRYWAIT P1, [R2+URZ+0x28470], R3 ;  /* 0x02847003020075a7 */ /* 0x000e64000802017f */
[----:B-1----:R-:W-:Y:S05]  /*12500*/  @!P1 BRA `(.L_x_1011) ;  /* 0x0000001c005c9947 */ /* 0x002fea0003800000 */
.L_x_1064:
[----:B------:R-:W-:Y:S05]  /*12510*/  BSYNC B0 ;  /* 0x0000000000007941 */ /* 0x000fea0003800000 */
.L_x_1010:
[----:B------:R-:W-:Y:S05]  /*12520*/  @!P2 BRA `(.L_x_1012) ;  /* 0x000000000004a947 */ /* 0x000fea0003800000 */
[----:B------:R-:W-:Y:S01]  /*12530*/  BPT.TRAP 0x1 ;  /* 0x000000040000795c */ /* 0x000fe20000300000 */
.L_x_1012:
[----:B------:R-:W1:Y:S02]  /*12540*/  LDL R0, [R1+0x8] ;  /* 0x0000080001007983 */ /* 0x000e640000100800 */
[----:B-1----:R-:W-:-:S04]  /*12550*/  SHF.L.U32 R3, R0, 0x1f, RZ ;  /* 0x0000001f00037819 */ /* 0x002fc800000006ff */
[----:B------:R-:W1:Y:S02]  /*12560*/  SYNCS.PHASECHK.TRANS64.TRYWAIT P1, [R2+URZ+0x28460], R3 ;  /* 0x02846003020075a7 */ /* 0x000e64000802017f */
[----:B-1----:R-:W-:Y:S05]  /*12570*/  @!P1 BRA `(.L_x_1013) ;  /* 0x0000001c00549947 */ /* 0x002fea0003800000 */
.L_x_1065:
[----:B------:R-:W2:Y:S04]  /*12580*/  LDL R13, [R1+0x20] ;  /* 0x00002000010d7983 */ /* 0x000ea80000100800 */
[----:B------:R-:W3:Y:S04]  /*12590*/  LDL R12, [R1+0x18] ;  /* 0x00001800010c7983 */ /* 0x000ee80000100800 */
[----:B------:R1:W-:Y:S04]  /*125a0*/  STL [R1+0x30], R2 ;  /* 0x0000300201007387 */ /* 0x0003e80000100800 */
[----:B-1----:R-:W3:Y:S04]  /*125b0*/  LDL.LU R2, [R1+0x14] ;  /* 0x0000140001027983 */ /* 0x002ee80000300800 */
[----:B------:R-:W4:Y:S04]  /*125c0*/  LDL R18, [R1] ;  /* 0x0000000001127983 */ /* 0x000f280000100800 */
[----:B------:R-:W2:Y:S01]  /*125d0*/  LDL R19, [R1+0x4] ;  /* 0x0000040001137983 */ /* 0x000ea20000100800 */
[----:B------:R-:W-:Y:S05]  /*125e0*/  WARPSYNC.ALL ;  /* 0x0000000000007948 */ /* 0x000fea0003800000 */
[----:B----4-:R-:W-:-:S05]  /*125f0*/  IMAD.SHL.U32 R16, R18, 0x4000, RZ ;  /* 0x0000400012107824 */ /* 0x010fca00078e00ff */
[----:B--2---:R-:W-:-:S05]  /*12600*/  LOP3.LUT R0, R16, R19, RZ, 0xfc, !PT ;  /* 0x0000001310007212 */ /* 0x004fca00078efcff */
[----:B------:R-:W-:-:S05]  /*12610*/  IMAD.IADD R0, R17, 0x1, R0 ;  /* 0x0000000111007824 */ /* 0x000fca00078e0200 */
[----:B0-----:R-:W0:Y:S01]  /*12620*/  LDSM.16.MT88.4 R4, [R0+0x10000] ;  /* 0x010000000004783b */ /* 0x001e220000004200 */
[----:B------:R-:W-:Y:S02]  /*12630*/  IADD3 R3, R17, R13, R16 ;  /* 0x0000000d11037210 */ /* 0x000fe40007ffe010 */
[C-C-:B0-----:R-:W-:Y:S02]  /*12640*/  PRMT R8, R4.reuse, 0x6420, R5.reuse ;  /* 0x0000642004087816 */ /* 0x141fe40000000005 */
[----:B------:R-:W-:Y:S02]  /*12650*/  PRMT R9, R4, 0x7531, R5 ;  /* 0x0000753104097816 */ /* 0x000fe40000000005 */
[C-C-:B------:R-:W-:Y:S02]  /*12660*/  PRMT R10, R6.reuse, 0x6420, R7.reuse ;  /* 0x00006420060a7816 */ /* 0x140fe40000000007 */
[----:B------:R-:W-:Y:S02]  /*12670*/  PRMT R11, R6, 0x7531, R7 ;  /* 0x00007531060b7816 */ /* 0x000fe40000000007 */
[----:B------:R-:W0:Y:S01]  /*12680*/  LDSM.16.MT88.4 R4, [R3+0x10000] ;  /* 0x010000000304783b */ /* 0x000e220000004200 */
[----:B---3--:R-:W-:-:S05]  /*12690*/  IADD3 R0, R2, R16, R12 ;  /* 0x0000001002007210 */ /* 0x008fca0007ffe00c */
[----:B------:R0:W-:Y:S02]  /*126a0*/  STSM.16.M88.4 [R0], R8 ;  /* 0x0000000800007844 */ /* 0x0001e40000000200 */
[C-C-:B0-----:R-:W-:Y:S02]  /*126b0*/  PRMT R8, R4.reuse, 0x6420, R5.reuse ;  /* 0x0000642004087816 */ /* 0x141fe40000000005 */
[----:B------:R-:W-:Y:S01]  /*126c0*/  PRMT R9, R4, 0x7531, R5 ;  /* 0x0000753104097816 */ /* 0x000fe20000000005 */
[----:B------:R-:W-:-:S05]  /*126d0*/  VIADD R4, R16, 0x2000 ;  /* 0x0000200010047836 */ /* 0x000fca0000000000 */
[----:B------:R-:W-:Y:S02]  /*126e0*/  LOP3.LUT R4, R4, R19, RZ, 0xfc, !PT ;  /* 0x0000001304047212 */ /* 0x000fe400078efcff */
[C-C-:B------:R-:W-:Y:S02]  /*126f0*/  PRMT R10, R6.reuse, 0x6420, R7.reuse ;  /* 0x00006420060a7816 */ /* 0x140fe40000000007 */
[----:B------:R-:W-:Y:S01]  /*12700*/  PRMT R11, R6, 0x7531, R7 ;  /* 0x00007531060b7816 */ /* 0x000fe20000000007 */
[----:B------:R-:W-:-:S04]  /*12710*/  IMAD.IADD R4, R17, 0x1, R4 ;  /* 0x0000000111047824 */ /* 0x000fc800078e0204 */
[----:B------:R0:W-:Y:S04]  /*12720*/  STSM.16.M88.4 [R0+0x1000], R8 ;  /* 0x0010000800007844 */ /* 0x0001e80000000200 */
[----:B------:R-:W1:Y:S01]  /*12730*/  LDSM.16.MT88.4 R4, [R4+0x10000] ;  /* 0x010000000404783b */ /* 0x000e620000004200 */
        /* <DEDUP_REMOVED lines=12> */
[----:B------:R0:W-:Y:S02]  /*12800*/  STSM.16.M88.4 [R0+0x3000], R8 ;  /* 0x0030000800007844 */ /* 0x0001e40000000200 */
[----:B0-----:R-:W-:Y:S02]  /*12810*/  IMAD.MOV.U32 R11, RZ, RZ, R15 ;  /* 0x000000ffff0b7224 */ /* 0x001fe400078e000f */
[----:B------:R-:W0:Y:S01]  /*12820*/  S2R R15, SR_TID.X ;  /* 0x00000000000f7919 */ /* 0x000e220000002100 */
[----:B------:R-:W-:Y:S02]  /*12830*/  VIADD R0, R16, 0x1000 ;  /* 0x0000100010007836 */ /* 0x000fe40000000000 */
[----:B------:R-:W-:-:S03]  /*12840*/  IMAD.MOV.U32 R10, RZ, RZ, 0x20 ;  /* 0x00000020ff0a7424 */ /* 0x000fc600078e00ff */
[----:B------:R-:W-:-:S05]  /*12850*/  LOP3.LUT R0, R0, R19, RZ, 0xfc, !PT ;  /* 0x0000001300007212 */ /* 0x000fca00078efcff */
[----:B------:R-:W-:-:S05]  /*12860*/  IMAD.IADD R0, R17, 0x1, R0 ;  /* 0x0000000111007824 */ /* 0x000fca00078e0200 */
[----:B------:R1:W2:Y:S01]  /*12870*/  LDSM.16.MT88.4 R4, [R0+0x10000] ;  /* 0x010000000004783b */ /* 0x0002a20000004200 */
[----:B0-----:R-:W-:-:S04]  /*12880*/  LOP3.LUT P1, RZ, R15, 0x4, RZ, 0xc0, !PT ;  /* 0x000000040fff7812 */ /* 0x001fc8000782c0ff */
[----:B------:R-:W-:-:S04]  /*12890*/  SEL R10, R10, 0xffffffe0, !P1 ;  /* 0xffffffe00a0a7807 */ /* 0x000fc80004800000 */
[----:B-1----:R-:W-:-:S05]  /*128a0*/  IADD3 R0, R11, R16, R10 ;  /* 0x000000100b007210 */ /* 0x002fca0007ffe00a */
[----:B------:R-:W-:Y:S02]  /*128b0*/  IMAD.IADD R0, R2, 0x1, R0 ;  /* 0x0000000102007824 */ /* 0x000fe400078e0200 */
[----:B------:R0:W5:Y:S01]  /*128c0*/  LDL.LU R2, [R1+0x30] ;  /* 0x0000300001027983 */ /* 0x0001620000300800 */
[C-C-:B--2---:R-:W-:Y:S02]  /*128d0*/  PRMT R12, R4.reuse, 0x6420, R5.reuse ;  /* 0x00006420040c7816 */ /* 0x144fe40000000005 */
[----:B------:R-:W-:Y:S02]  /*128e0*/  PRMT R13, R4, 0x7531, R5 ;  /* 0x00007531040d7816 */ /* 0x000fe40000000005 */
[C-C-:B------:R-:W-:Y:S02]  /*128f0*/  PRMT R14, R6.reuse, 0x6420, R7.reuse ;  /* 0x00006420060e7816 */ /* 0x140fe40000000007 */
[----:B------:R-:W-:Y:S02]  /*12900*/  PRMT R15, R6, 0x7531, R7 ;  /* 0x00007531060f7816 */ /* 0x000fe40000000007 */
[----:B------:R-:W1:Y:S01]  /*12910*/  LDSM.16.MT88.4 R4, [R3+0x11000] ;  /* 0x011000000304783b */ /* 0x000e620000004200 */
[----:B------:R-:W-:-:S05]  /*12920*/  VIADD R16, R16, 0x3000 ;  /* 0x0000300010107836 */ /* 0x000fca0000000000 */
[----:B------:R-:W-:Y:S01]  /*12930*/  LOP3.LUT R16, R16, R19, RZ, 0xfc, !PT ;  /* 0x0000001310107212 */ /* 0x000fe200078efcff */
[----:B------:R-:W-:Y:S01]  /*12940*/  STSM.16.M88.4 [R0], R12 ;  /* 0x0000000c00007844 */ /* 0x000fe20000000200 */
[C-C-:B-1----:R-:W-:Y:S02]  /*12950*/  PRMT R8, R4.reuse, 0x6420, R5.reuse ;  /* 0x0000642004087816 */ /* 0x142fe40000000005 */
[----:B------:R-:W-:Y:S01]  /*12960*/  PRMT R9, R4, 0x7531, R5 ;  /* 0x0000753104097816 */ /* 0x000fe20000000005 */
[----:B------:R-:W-:Y:S01]  /*12970*/  IMAD.IADD R4, R17, 0x1, R16 ;  /* 0x0000000111047824 */ /* 0x000fe200078e0210 */
[C-C-:B------:R-:W-:Y:S02]  /*12980*/  PRMT R10, R6.reuse, 0x6420, R7.reuse ;  /* 0x00006420060a7816 */ /* 0x140fe40000000007 */
[----:B------:R-:W-:-:S05]  /*12990*/  PRMT R11, R6, 0x7531, R7 ;  /* 0x00007531060b7816 */ /* 0x000fca0000000007 */
[----:B------:R-:W-:Y:S04]  /*129a0*/  STSM.16.M88.4 [R0+0x1000], R8 ;  /* 0x0010000800007844 */ /* 0x000fe80000000200 */
[----:B------:R-:W1:Y:S02]  /*129b0*/  LDSM.16.MT88.4 R4, [R4+0x10000] ;  /* 0x010000000404783b */ /* 0x000e640000004200 */
[C-C-:B-1----:R-:W-:Y:S02]  /*129c0*/  PRMT R12, R4.reuse, 0x6420, R5.reuse ;  /* 0x00006420040c7816 */ /* 0x142fe40000000005 */
[----:B------:R-:W-:Y:S02]  /*129d0*/  PRMT R13, R4, 0x7531, R5 ;  /* 0x00007531040d7816 */ /* 0x000fe40000000005 */
[----:B------:R-:W-:-:S02]  /*129e0*/  PRMT R14, R6, 0x6420, R7 ;  /* 0x00006420060e7816 */ /* 0x000fc40000000007 */
[----:B------:R-:W-:Y:S02]  /*129f0*/  PRMT R15, R6, 0x7531, R7 ;  /* 0x00007531060f7816 */ /* 0x000fe40000000007 */
[----:B------:R-:W1:Y:S04]  /*12a00*/  LDSM.16.MT88.4 R4, [R3+0x13000] ;  /* 0x013000000304783b */ /* 0x000e680000004200 */
[----:B------:R0:W-:Y:S01]  /*12a10*/  STSM.16.M88.4 [R0+0x2000], R12 ;  /* 0x0020000c00007844 */ /* 0x0001e20000000200 */
[C-C-:B-1----:R-:W-:Y:S02]  /*12a20*/  PRMT R8, R4.reuse, 0x6420, R5.reuse ;  /* 0x0000642004087816 */ /* 0x142fe40000000005 */
        /* <DEDUP_REMOVED lines=12> */
.L_x_1014:
[----:B------:R-:W2:Y:S01]  /*12af0*/  LDL.LU R3, [R1+0x8] ;  /* 0x0000080001037983 */ /* 0x000ea20000300800 */
[----:B-1---5:R1:W-:Y:S01]  /*12b00*/  SYNCS.ARRIVE.TRANS64.A1T0 RZ, [R2+URZ+0x28450], RZ ;  /* 0x028450ff02ff79a7 */ /* 0x0223e2000810003f */
[----:B0-----:R-:W-:Y:S01]  /*12b10*/  VIADD R0, R18, 0x1 ;  /* 0x0000000112007836 */ /* 0x001fe20000000000 */
[----:B------:R-:W-:Y:S04]  /*12b20*/  BAR.SYNC.DEFER_BLOCKING 0x2, 0x80 ;  /* 0x0082000000007b1d */ /* 0x000fe80000010000 */
[----:B------:R-:W-:Y:S01]  /*12b30*/  ISETP.NE.AND P1, PT, R0, 0x2, PT ;  /* 0x000000020000780c */ /* 0x000fe20003f25270 */
[----:B-1----:R-:W-:-:S03]  /*12b40*/  @!P0 VIADD R2, R2, 0x28480 ;  /* 0x0002848002028836 */ /* 0x002fc60000000000 */
[----:B------:R-:W-:Y:S02]  /*12b50*/  SEL R0, R0, RZ, P1 ;  /* 0x000000ff00007207 */ /* 0x000fe40000800000 */
[----:B------:R-:W-:-:S03]  /*12b60*/  @!P0 PRMT R2, RZ, 0x654, R2 ;  /* 0x00000654ff028816 */ /* 0x000fc60000000002 */
[----:B------:R1:W-:Y:S01]  /*12b70*/  STL [R1], R0 ;  /* 0x0000000001007387 */ /* 0x0003e20000100800 */
[----:B------:R0:W-:Y:S02]  /*12b80*/  @!P0 SYNCS.ARRIVE.TRANS64.RED.A1T0 RZ, [R2+URZ], RZ ;  /* 0x000000ff02ff89a7 */ /* 0x0001e4000810043f */
[----:B0-----:R-:W-:-:S04]  /*12b90*/  SEL R2, RZ, 0x1, P1 ;  /* 0x00000001ff027807 */ /* 0x001fc80000800000 */
[----:B--2---:R-:W-:-:S05]  /*12ba0*/  LOP3.LUT R3, R3, R2, RZ, 0x3c, !PT ;  /* 0x0000000203037212 */ /* 0x004fca00078e3cff */
[----:B------:R1:W-:Y:S02]  /*12bb0*/  STL [R1+0x8], R3 ;  /* 0x0000080301007387 */ /* 0x0003e40000100800 */
.L_x_959:
[----:B------:R-:W-:Y:S05]  /*12bc0*/  BSYNC B7 ;  /* 0x0000000000077941 */ /* 0x000fea0003800000 */
.L_x_957:
[----:B01----:R-:W2:Y:S04]  /*12bd0*/  LDL R0, [R1+0xc] ;  /* 0x00000c0001007983 */ /* 0x003ea80000100800 */
[----:B------:R0:W5:Y:S01]  /*12be0*/  LDL R2, [R1+0x28] ;  /* 0x0000280001027983 */ /* 0x0001620000100800 */
[----:B--2---:R-:W-:-:S13]  /*12bf0*/  LOP3.LUT P1, RZ, R0, 0x4, RZ, 0xc0, !PT ;  /* 0x0000000400ff7812 */ /* 0x004fda000782c0ff */
[----:B0-----:R-:W-:Y:S05]  /*12c00*/  @!P1 BRA `(.L_x_1015) ;  /* 0x0000000000249947 */ /* 0x001fea0003800000 */
[----:B------:R-:W0:Y:S08]  /*12c10*/  S2UR UR5, SR_CgaCtaId ;  /* 0x00000000000579c3 */ /* 0x000e300000008800 */
[----:B------:R-:W-:Y:S06]  /*12c20*/  BAR.SYNC.DEFER_BLOCKING 0x5, 0x180 ;  /* 0x0146000000007b1d */ /* 0x000fec0000010000 */
[----:B------:R-:W-:-:S02]  /*12c30*/  UMOV UR4, 0x400 ;  /* 0x0000040000047882 */ /* 0x000fc40000000000 */
[----:B0-----:R-:W-:-:S06]  /*12c40*/  ULEA UR4, UR5, UR4, 0x18 ;  /* 0x0000000405047291 */ /* 0x001fcc000f8ec03f */
[----:B------:R-:W-:-:S05]  /*12c50*/  IMAD.U32 R17, RZ, RZ, UR4 ;  /* 0x00000004ff117e24 */ /* 0x000fca000f8e00ff */
[----:B-----5:R-:W0:Y:S04]  /*12c60*/  LDS R2, [R17+0x284d0] ;  /* 0x0284d00011027984 */ /* 0x020e280000000800 */
[----:B0-----:R0:W-:Y:S01]  /*12c70*/  STL [R1+0x28], R2 ;  /* 0x0000280201007387 */ /* 0x0011e20000100800 */
[----:B------:R-:W-:Y:S06]  /*12c80*/  BAR.ARV 0x4, 0x180 ;  /* 0x0106000000007b1d */ /* 0x000fec0000002000 */
[----:B------:R-:W-:Y:S05]  /*12c90*/  BRA `(.L_x_1016) ;  /* 0x0000000000207947 */ /* 0x000fea0003800000 */
.L_x_1015:
[----:B------:R-:W0:Y:S01]  /*12ca0*/  @!P0 S2R R3, SR_CgaCtaId ;  /* 0x0000000000038919 */ /* 0x000e220000008800 */
[----:B------:R-:W-:Y:S01]  /*12cb0*/  @!P0 MOV R0, 0x400 ;  /* 0x0000040000008802 */ /* 0x000fe20000000f00 */
[----:B------:R-:W-:Y:S03]  /*12cc0*/  BAR.SYNC.DEFER_BLOCKING 0x4, 0x180 ;  /* 0x0106000000007b1d */ /* 0x000fe60000010000 */
[----:B0-----:R-:W-:-:S03]  /*12cd0*/  @!P0 LEA R17, R3, R0, 0x18 ;  /* 0x0000000003118211 */ /* 0x001fc600078ec0ff */
[----:B-----5:R-:W0:Y:S04]  /*12ce0*/  SHFL.IDX PT, R0, R2, RZ, 0x1f ;  /* 0x00001fff02007589 */ /* 0x020e2800000e0000 */
[----:B------:R1:W-:Y:S04]  /*12cf0*/  @!P0 STS [R17+0x284d0], R2 ;  /* 0x0284d00211008388 */ /* 0x0003e80000000800 */
[----:B0-----:R1:W-:Y:S01]  /*12d00*/  STL [R1+0x28], R0 ;  /* 0x0000280001007387 */ /* 0x0013e20000100800 */
[----:B------:R-:W-:Y:S06]  /*12d10*/  BAR.ARV 0x5, 0x180 ;  /* 0x0146000000007b1d */ /* 0x000fec0000002000 */
.L_x_1016:
[----:B-1----:R-:W2:Y:S01]  /*12d20*/  LDL R0, [R1+0x28] ;  /* 0x0000280001007983 */ /* 0x002ea20000100800 */
[----:B------:R-:W-:Y:S02]  /*12d30*/  ULDC UR4, c[0x0][0xc38] ;  /* 0x00030e0000047ab9 */ /* 0x000fe40000000800 */
[----:B--2---:R-:W-:-:S13]  /*12d40*/  ISETP.GE.AND P0, PT, R0, UR4, PT ;  /* 0x0000000400007c0c */ /* 0x004fda000bf06270 */
[----:B------:R-:W-:Y:S05]  /*12d50*/  @!P0 BRA `(.L_x_1017) ;  /* 0xffffffc000748947 */ /* 0x000fea000383ffff */
.L_x_948:
[----:B0-----:R-:W2:Y:S01]  /*12d60*/  LDL.LU R0, [R1+0x2c] ;  /* 0x00002c0001007983 */ /* 0x001ea20000300800 */
[----:B------:R-:W-:Y:S01]  /*12d70*/  BSSY B0, `(.L_x_1018) ;  /* 0x000000b000007945 */ /* 0x000fe20003800000 */
[----:B------:R-:W0:Y:S01]  /*12d80*/  S2R R5, SR_CgaCtaId ;  /* 0x0000000000057919 */ /* 0x000e220000008800 */
        /* <DEDUP_REMOVED lines=9> */
.L_x_1066:
[----:B------:R-:W-:Y:S05]  /*12e20*/  BSYNC B0 ;  /* 0x0000000000007941 */ /* 0x000fea0003800000 */
.L_x_1018:
[----:B------:R-:W-:-:S03]  /*12e30*/  UMOV UR4, 0xffffffff ;  /* 0xffffffff00047882 */ /* 0x000fc60000000000 */
[----:B------:R-:W-:Y:S05]  /*12e40*/  BRA.DIV UR4, `(.L_x_1020) ;  /* 0x0000001604487947 */ /* 0x000fea000b800000 */
[----:B------:R-:W1:Y:S02]  /*12e50*/  S2R R2, SR_TID.X ;  /* 0x0000000000027919 */ /* 0x000e640000002100 */
[----:B-1----:R-:W-:-:S04]  /*12e60*/  SHF.R.U32.HI R2, RZ, 0x5, R2 ;  /* 0x00000005ff027819 */ /* 0x002fc80000011602 */
[----:B------:R-:W-:-:S05]  /*12e70*/  LOP3.LUT R2, R2, 0x3, RZ, 0xc0, !PT ;  /* 0x0000000302027812 */ /* 0x000fca00078ec0ff */
[----:B------:R1:W2:Y:S02]  /*12e80*/  SHFL.IDX PT, R14, R2, RZ, 0x1f ;  /* 0x00001fff020e7589 */ /* 0x0002a400000e0000 */
.L_x_1069:
[----:B--2---:R-:W-:Y:S01]  /*12e90*/  ISETP.NE.AND P0, PT, R14, RZ, PT ;  /* 0x000000ff0e00720c */ /* 0x004fe20003f05270 */
[----:B------:R-:W-:-:S12]  /*12ea0*/  BSSY B0, `(.L_x_1021) ;  /* 0x000002e000007945 */ /* 0x000fd80003800000 */
[----:B------:R-:W-:Y:S05]  /*12eb0*/  @P0 BRA `(.L_x_1022) ;  /* 0x0000000000b00947 */ /* 0x000fea0003800000 */
[----:B------:R-:W-:-:S03]  /*12ec0*/  UMOV UR4, 0xffffffff ;  /* 0xffffffff00047882 */ /* 0x000fc60000000000 */
[----:B------:R-:W-:Y:S05]  /*12ed0*/  BRA.DIV UR4, `(.L_x_1023) ;  /* 0x0000001604587947 */ /* 0x000fea000b800000 */
[----:B------:R-:W-:-:S13]  /*12ee0*/  ELECT P6, URZ, PT ;  /* 0x00000000003f782f */ /* 0x000fda00038c0000 */
.L_x_1072:
[----:B------:R-:W-:Y:S05]  /*12ef0*/  @!P6 BRA `(.L_x_1022) ;  /* 0x0000000000a0e947 */ /* 0x000fea0003800000 */
[----:B------:R-:W-:-:S06]  /*12f00*/  ULOP3.LUT UR4, UR38, 0x2, URZ, 0xfc, !UPT ;  /* 0x0000000226047892 */ /* 0x000fcc000f8efc3f */
[----:B-1----:R-:W-:-:S05]  /*12f10*/  IMAD.U32 R2, RZ, RZ, UR4 ;  /* 0x00000004ff027e24 */ /* 0x002fca000f8e00ff */
[----:B------:R-:W-:-:S13]  /*12f20*/  ISETP.NE.AND P0, PT, R2, 0x3, PT ;  /* 0x000000030200780c */ /* 0x000fda0003f05270 */
[----:B------:R-:W-:Y:S05]  /*12f30*/  @!P0 BRA `(.L_x_1024) ;  /* 0x0000000000048947 */ /* 0x000fea0003800000 */
[----:B------:R-:W-:Y:S01]  /*12f40*/  BPT.TRAP 0x1 ;  /* 0x000000040000795c */ /* 0x000fe20000300000 */
.L_x_1024:
[----:B0-----:R-:W2:Y:S04]  /*12f50*/  LDL R3, [R1] ;  /* 0x0000000001037983 */ /* 0x001ea80000100800 */
        /* <DEDUP_REMOVED lines=13> */
.L_x_1073:
[----:B------:R-:W1:Y:S02]  /*13030*/  SYNCS.PHASECHK.TRANS64.TRYWAIT P1, [R7+URZ], R2 ;  /* 0x00000002070075a7 */ /* 0x000e64000802017f */
[----:B-1----:R-:W-:Y:S05]  /*13040*/  @!P1 BRA `(.L_x_1026) ;  /* 0x0000001400309947 */ /* 0x002fea0003800000 */
.L_x_1074:
[----:B------:R-:W-:Y:S05]  /*13050*/  @!P0 BRA `(.L_x_1027) ;  /* 0x0000000000048947 */ /* 0x000fea0003800000 */
[----:B------:R-:W-:Y:S01]  /*13060*/  BPT.TRAP 0x1 ;  /* 0x000000040000795c */ /* 0x000fe20000300000 */
.L_x_1027:
[----:B------:R-:W2:Y:S02]  /*13070*/  LDL.LU R4, [R1] ;  /* 0x0000000001047983 */ /* 0x000ea40000300800 */
[----:B--2---:R-:W-:-:S04]  /*13080*/  IMAD R4, R4, 0x8, R0 ;  /* 0x0000000804047824 */ /* 0x004fc800078e0200 */
[----:B------:R-:W2:Y:S02]  /*13090*/  SYNCS.PHASECHK.TRANS64.TRYWAIT P1, [R4+URZ+0x28460], R5 ;  /* 0x02846005040075a7 */ /* 0x000ea4000802017f */
[----:B--2---:R-:W-:Y:S05]  /*130a0*/  @!P1 BRA `(.L_x_1028) ;  /* 0x00000014002c9947 */ /* 0x004fea0003800000 */
.L_x_1075:
[----:B------:R-:W-:Y:S05]  /*130b0*/  @!P0 BRA `(.L_x_1029) ;  /* 0x0000000000048947 */ /* 0x000fea0003800000 */
[----:B------:R-:W-:Y:S01]  /*130c0*/  BPT.TRAP 0x1 ;  /* 0x000000040000795c */ /* 0x000fe20000300000 */
.L_x_1029:
[----:B------:R-:W-:-:S04]  /*130d0*/  IMAD R3, R3, 0x8, R0 ;  /* 0x0000000803037824 */ /* 0x000fc800078e0200 */
[----:B------:R-:W3:Y:S02]  /*130e0*/  SYNCS.PHASECHK.TRANS64.TRYWAIT P1, [R3+URZ+0x28460], R2 ;  /* 0x02846002030075a7 */ /* 0x000ee4000802017f */
[----:B---3--:R-:W-:Y:S05]  /*130f0*/  @!P1 BRA `(.L_x_1030) ;  /* 0x00000014002c9947 */ /* 0x008fea0003800000 */
.L_x_1076:
[----:B------:R-:W-:Y:S05]  /*13100*/  @!P0 BRA `(.L_x_1031) ;  /* 0x0000000000048947 */ /* 0x000fea0003800000 */
[----:B------:R-:W-:Y:S01]  /*13110*/  BPT.TRAP 0x1 ;  /* 0x000000040000795c */ /* 0x000fe20000300000 */
.L_x_1031:
[----:B------:R-:W4:Y:S02]  /*13120*/  SYNCS.PHASECHK.TRANS64.TRYWAIT P0, [R4+URZ+0x28480], R5 ;  /* 0x02848005040075a7 */ /* 0x000f24000800017f */
[----:B----4-:R-:W-:Y:S05]  /*13130*/  @!P0 BRA `(.L_x_1032) ;  /* 0x0000001400308947 */ /* 0x010fea0003800000 */
.L_x_1033:
[----:B------:R0:W0:Y:S02]  /*13140*/  SYNCS.PHASECHK.TRANS64.TRYWAIT P0, [R3+URZ+0x28480], R2 ;  /* 0x02848002030075a7 */ /* 0x000024000800017f */
[----:B0-----:R-:W-:Y:S05]  /*13150*/  @!P0 NANOSLEEP.SYNCS 0x989680 ;  /* 0x009896800000895d */ /* 0x001fea0003900000 */
[----:B------:R-:W0:Y:S02]  /*13160*/  @!P0 SYNCS.PHASECHK.TRANS64 P0, [R3+URZ+0x28480], R2 ;  /* 0x02848002030085a7 */ /* 0x000e24000800007f */
[----:B0-----:R-:W-:Y:S05]  /*13170*/  @!P0 BRA `(.L_x_1033) ;  /* 0xfffffffc00f08947 */ /* 0x001fea000383ffff */
.L_x_1022:
[----:B------:R-:W-:Y:S05]  /*13180*/  BSYNC B0 ;  /* 0x0000000000007941 */ /* 0x000fea0003800000 */
.L_x_1021:
[----:B------:R-:W-:Y:S05]  /*13190*/  EXIT ;  /* 0x000000000000794d */ /* 0x000fea0003800000 */
.L_x_857:
[----:B0-----:R-:W-:-:S04]  /*131a0*/  IMAD.U32 R3, RZ, RZ, UR41 ;  /* 0x00000029ff037e24 */ /* 0x001fc8000f8e00ff */
[----:B------:R0:W1:Y:S03]  /*131b0*/  SYNCS.PHASECHK.TRANS64.TRYWAIT P1, [R3+URZ+0x28400], R0 ;  /* 0x02840000030075a7 */ /* 0x000066000802017f */
[----:B-1----:R-:W-:Y:S05]  /*131c0*/  @!P1 NANOSLEEP.SYNCS 0x989680 ;  /* 0x009896800000995d */ /* 0x002fea0003900000 */
[----:B------:R-:W1:Y:S02]  /*131d0*/  @!P1 SYNCS.PHASECHK.TRANS64 P1, [R3+URZ+0x28400], R0 ;  /* 0x02840000030095a7 */ /* 0x000e64000802007f */
[----:B-1----:R-:W-:Y:S05]  /*131e0*/  @!P1 BRA `(.L_x_857) ;  /* 0xfffffffc00ec9947 */ /* 0x002fea000383ffff */
[----:B------:R-:W-:Y:S05]  /*131f0*/  BRA `(.L_x_1034) ;  /* 0xfffffeec00687947 */ /* 0x000fea000383ffff */
.L_x_861:
[----:B-1----:R1:W2:Y:S02]  /*13200*/  SYNCS.PHASECHK.TRANS64.TRYWAIT P2, [R5+URZ+0x28430], R0 ;  /* 0x02843000050075a7 */ /* 0x0022a4000804017f */
[----:B--2---:R-:W-:Y:S05]  /*13210*/  @!P2 NANOSLEEP.SYNCS 0x989680 ;  /* 0x009896800000a95d */ /* 0x004fea0003900000 */
[----:B------:R-:W2:Y:S02]  /*13220*/  @!P2 SYNCS.PHASECHK.TRANS64 P2, [R5+URZ+0x28430], R0 ;  /* 0x028430000500a5a7 */ /* 0x000ea4000804007f */
[----:B--2---:R-:W-:Y:S05]  /*13230*/  @!P2 BRA `(.L_x_861) ;  /* 0xfffffffc00f0a947 */ /* 0x004fea000383ffff */
[----:B------:R-:W-:Y:S05]  /*13240*/  BRA `(.L_x_860) ;  /* 0xfffffeec008c7947 */ /* 0x000fea000383ffff */
.L_x_877:
[----:B-1----:R-:W-:-:S04]  /*13250*/  IMAD.U32 R8, RZ, RZ, UR6 ;  /* 0x00000006ff087e24 */ /* 0x002fc8000f8e00ff */
[----:B------:R1:W2:Y:S03]  /*13260*/  SYNCS.PHASECHK.TRANS64.TRYWAIT P2, [R8+URZ+0x28430], R7 ;  /* 0x02843007080075a7 */ /* 0x0002a6000804017f */
[----:B--2---:R-:W-:Y:S05]  /*13270*/  @!P2 NANOSLEEP.SYNCS 0x989680 ;  /* 0x009896800000a95d */ /* 0x004fea0003900000 */
[----:B------:R-:W2:Y:S02]  /*13280*/  @!P2 SYNCS.PHASECHK.TRANS64 P2, [R8+URZ+0x28430], R7 ;  /* 0x028430070800a5a7 */ /* 0x000ea4000804007f */
[----:B--2---:R-:W-:Y:S05]  /*13290*/  @!P2 BRA `(.L_x_877) ;  /* 0xfffffffc00eca947 */ /* 0x004fea000383ffff */
[----:B------:R-:W-:Y:S05]  /*132a0*/  BRA `(.L_x_874) ;  /* 0xffffff1000387947 */ /* 0x000fea000383ffff */
.L_x_881:
[----:B-1----:R-:W-:-:S04]  /*132b0*/  IMAD.U32 R8, RZ, RZ, UR6 ;  /* 0x00000006ff087e24 */ /* 0x002fc8000f8e00ff */
[----:B------:R1:W2:Y:S03]  /*132c0*/  SYNCS.PHASECHK.TRANS64.TRYWAIT P2, [R8+URZ+0x28450], R7 ;  /* 0x02845007080075a7 */ /* 0x0002a6000804017f */
[----:B--2---:R-:W-:Y:S05]  /*132d0*/  @!P2 NANOSLEEP.SYNCS 0x989680 ;  /* 0x009896800000a95d */ /* 0x004fea0003900000 */
[----:B------:R-:W2:Y:S02]  /*132e0*/  @!P2 SYNCS.PHASECHK.TRANS64 P2, [R8+URZ+0x28450], R7 ;  /* 0x028450070800a5a7 */ /* 0x000ea4000804007f */
[----:B--2---:R-:W-:Y:S05]  /*132f0*/  @!P2 BRA `(.L_x_881) ;  /* 0xfffffffc00eca947 */ /* 0x004fea000383ffff */
[----:B------:R-:W-:Y:S05]  /*13300*/  BRA `(.L_x_878) ;  /* 0xffffff1400007947 */ /* 0x000fea000383ffff */
.L_x_899:
[----:B-1----:R-:W-:-:S04]  /*13310*/  IMAD.U32 R5, RZ, RZ, UR6 ;  /* 0x00000006ff057e24 */ /* 0x002fc8000f8e00ff */
[----:B------:R1:W2:Y:S03]  /*13320*/  SYNCS.PHASECHK.TRANS64.TRYWAIT P3, [R5+URZ+0x28430], R4 ;  /* 0x02843004050075a7 */ /* 0x0002a6000806017f */
[----:B--2---:R-:W-:Y:S05]  /*13330*/  @!P3 NANOSLEEP.SYNCS 0x989680 ;  /* 0x009896800000b95d */ /* 0x004fea0003900000 */
[----:B------:R-:W2:Y:S02]  /*13340*/  @!P3 SYNCS.PHASECHK.TRANS64 P3, [R5+URZ+0x28430], R4 ;  /* 0x028430040500b5a7 */ /* 0x000ea4000806007f */
[----:B--2---:R-:W-:Y:S05]  /*13350*/  @!P3 BRA `(.L_x_899) ;  /* 0xfffffffc00ecb947 */ /* 0x004fea000383ffff */
[----:B------:R-:W-:Y:S05]  /*13360*/  BRA `(.L_x_896) ;  /* 0xffffff3400c47947 */ /* 0x000fea000383ffff */
.L_x_903:
[----:B-1----:R-:W-:-:S04]  /*13370*/  IMAD.U32 R5, RZ, RZ, UR6 ;  /* 0x00000006ff057e24 */ /* 0x002fc8000f8e00ff */
[----:B------:R1:W2:Y:S03]  /*13380*/  SYNCS.PHASECHK.TRANS64.TRYWAIT P2, [R5+URZ+0x28450], R4 ;  /* 0x02845004050075a7 */ /* 0x0002a6000804017f */
[----:B--2---:R-:W-:Y:S05]  /*13390*/  @!P2 NANOSLEEP.SYNCS 0x989680 ;  /* 0x009896800000a95d */ /* 0x004fea0003900000 */
[----:B------:R-:W2:Y:S02]  /*133a0*/  @!P2 SYNCS.PHASECHK.TRANS64 P2, [R5+URZ+0x28450], R4 ;  /* 0x028450040500a5a7 */ /* 0x000ea4000804007f */
[----:B--2---:R-:W-:Y:S05]  /*133b0*/  @!P2 BRA `(.L_x_903) ;  /* 0xfffffffc00eca947 */ /* 0x004fea000383ffff */
[----:B------:R-:W-:Y:S05]  /*133c0*/  BRA `(.L_x_900) ;  /* 0xffffff3800987947 */ /* 0x000fea000383ffff */
.L_x_910:
[----:B-1----:R-:W-:-:S04]  /*133d0*/  IMAD.U32 R5, RZ, RZ, UR6 ;  /* 0x00000006ff057e24 */ /* 0x002fc8000f8e00ff */
[----:B------:R1:W2:Y:S03]  /*133e0*/  SYNCS.PHASECHK.TRANS64.TRYWAIT P3, [R5+URZ+0x28430], R4 ;  /* 0x02843004050075a7 */ /* 0x0002a6000806017f */
[----:B--2---:R-:W-:Y:S05]  /*133f0*/  @!P3 NANOSLEEP.SYNCS 0x989680 ;  /* 0x009896800000b95d */ /* 0x004fea0003900000 */
[----:B------:R-:W2:Y:S02]  /*13400*/  @!P3 SYNCS.PHASECHK.TRANS64 P3, [R5+URZ+0x28430], R4 ;  /* 0x028430040500b5a7 */ /* 0x000ea4000806007f */
[----:B--2---:R-:W-:Y:S05]  /*13410*/  @!P3 BRA `(.L_x_910) ;  /* 0xfffffffc00ecb947 */ /* 0x004fea000383ffff */
[----:B------:R-:W-:Y:S05]  /*13420*/  BRA `(.L_x_907) ;  /* 0xffffff50000c7947 */ /* 0x000fea000383ffff */
.L_x_914:
[----:B-1----:R-:W-:-:S04]  /*13430*/  IMAD.U32 R5, RZ, RZ, UR6 ;  /* 0x00000006ff057e24 */ /* 0x002fc8000f8e00ff */
[----:B------:R1:W2:Y:S03]  /*13440*/  SYNCS.PHASECHK.TRANS64.TRYWAIT P2, [R5+URZ+0x28450], R4 ;  /* 0x02845004050075a7 */ /* 0x0002a6000804017f */
[----:B--2---:R-:W-:Y:S05]  /*13450*/  @!P2 NANOSLEEP.SYNCS 0x989680 ;  /* 0x009896800000a95d */ /* 0x004fea0003900000 */
[----:B------:R-:W2:Y:S02]  /*13460*/  @!P2 SYNCS.PHASECHK.TRANS64 P2, [R5+URZ+0x28450], R4 ;  /* 0x028450040500a5a7 */ /* 0x000ea4000804007f */
[----:B--2---:R-:W-:Y:S05]  /*13470*/  @!P2 BRA `(.L_x_914) ;  /* 0xfffffffc00eca947 */ /* 0x004fea000383ffff */
[----:B------:R-:W-:Y:S05]  /*13480*/  BRA `(.L_x_911) ;  /* 0xffffff5000e07947 */ /* 0x000fea000383ffff */
.L_x_928:
[----:B-1----:R-:W-:-:S04]  /*13490*/  IMAD.U32 R7, RZ, RZ, UR9 ;  /* 0x00000009ff077e24 */ /* 0x002fc8000f8e00ff */
[----:B------:R1:W2:Y:S03]  /*134a0*/  SYNCS.PHASECHK.TRANS64.TRYWAIT P1, [R7+URZ+0x28450], R6 ;  /* 0x02845006070075a7 */ /* 0x0002a6000802017f */
[----:B--2---:R-:W-:Y:S05]  /*134b0*/  @!P1 NANOSLEEP.SYNCS 0x989680 ;  /* 0x009896800000995d */ /* 0x004fea0003900000 */
[----:B------:R-:W2:Y:S02]  /*134c0*/  @!P1 SYNCS.PHASECHK.TRANS64 P1, [R7+URZ+0x28450], R6 ;  /* 0x02845006070095a7 */ /* 0x000ea4000802007f */
[----:B--2---:R-:W-:Y:S05]  /*134d0*/  @!P1 BRA `(.L_x_928) ;  /* 0xfffffffc00ec9947 */ /* 0x004fea000383ffff */
[----:B------:R-:W-:Y:S05]  /*134e0*/  BRA `(.L_x_927) ;  /* 0xffffff7000c07947 */ /* 0x000fea000383ffff */
.L_x_968:
[----:B------:R-:W-:Y:S02]  /*134f0*/  IMAD.MOV.U32 R13, RZ, RZ, R19 ;  /* 0x000000ffff0d7224 */ /* 0x000fe400078e0013 */
[----:B------:R-:W-:Y:S02]  /*13500*/  IMAD.MOV.U32 R12, RZ, RZ, RZ ;  /* 0x000000ffff0c7224 */ /* 0x000fe400078e00ff */
[----:B------:R-:W-:Y:S02]  /*13510*/  IMAD.MOV.U32 R11, RZ, RZ, 0x1f ;  /* 0x0000001fff0b7424 */ /* 0x000fe400078e00ff */
[----:B------:R-:W-:-:S07]  /*13520*/  IMAD.MOV.U32 R15, RZ, RZ, -0x1 ;  /* 0xffffffffff0f7424 */ /* 0x000fce00078e00ff */
[----:B-1----:R-:W-:Y:S05]  /*13530*/  WARPSYNC.COLLECTIVE R15, `(.L_x_1035) ;  /* 0x000000000f087348 */ /* 0x002fea0003c00000 */
[----:B------:R0:W2:Y:S02]  /*13540*/  SHFL.IDX P6, R14, R13, R12, R11 ;  /* 0x0000000c0d0e7389 */ /* 0x0000a400000c000b */
[----:B012---:R-:W-:Y:S01]  /*13550*/  ENDCOLLECTIVE ;  /* 0x000000000000791b */ /* 0x007fe20003800000 */
.L_x_1035:
[----:B------:R-:W-:Y:S05]  /*13560*/  BRA `(.L_x_1036) ;  /* 0xffffffc800907947 */ /* 0x000fea000383ffff */
.L_x_970:
[----:B------:R-:W-:Y:S01]  /*13570*/  BSSY B0, `(.L_x_1037) ;  /* 0x0000006000007945 */ /* 0x000fe20003800000 */
[----:B------:R-:W-:-:S07]  /*13580*/  IMAD.MOV.U32 R15, RZ, RZ, -0x1 ;  /* 0xffffffffff0f7424 */ /* 0x000fce00078e00ff */
[----:B01----:R-:W-:Y:S05]  /*13590*/  WARPSYNC.COLLECTIVE R15, `(.L_x_1038) ;  /* 0x000000000f0c7348 */ /* 0x003fea0003c00000 */
[----:B------:R-:W-:Y:S02]  /*135a0*/  ELECT P6, UR62, PT ;  /* 0x00000000003e782f */ /* 0x000fe400038c0000 */
[----:B------:R-:W-:Y:S01]  /*135b0*/  MOV R14, UR62 ;  /* 0x0000003e000e7c02 */ /* 0x000fe20008000f00 */
[----:B01----:R-:W-:Y:S10]  /*135c0*/  ENDCOLLECTIVE ;  /* 0x000000000000791b */ /* 0x003ff40003800000 */
.L_x_1038:
[----:B------:R-:W-:Y:S05]  /*135d0*/  BSYNC B0 ;  /* 0x0000000000007941 */ /* 0x000fea0003800000 */
.L_x_1037:
[----:B------:R-:W-:Y:S05]  /*135e0*/  BRA `(.L_x_1039) ;  /* 0xffffffc800a07947 */ /* 0x000fea000383ffff */
.L_x_972:
[----:B--2---:R2:W3:Y:S02]  /*135f0*/  SYNCS.PHASECHK.TRANS64.TRYWAIT P1, [R4+URZ+0x28480], R3 ;  /* 0x02848003040075a7 */ /* 0x0044e4000802017f */
[----:B---3--:R-:W-:Y:S05]  /*13600*/  @!P1 NANOSLEEP.SYNCS 0x989680 ;  /* 0x009896800000995d */ /* 0x008fea0003900000 */
[----:B------:R-:W3:Y:S02]  /*13610*/  @!P1 SYNCS.PHASECHK.TRANS64 P1, [R4+URZ+0x28480], R3 ;  /* 0x02848003040095a7 */ /* 0x000ee4000802007f */
[----:B---3--:R-:W-:Y:S05]  /*13620*/  @!P1 BRA `(.L_x_972) ;  /* 0xfffffffc00f09947 */ /* 0x008fea000383ffff */
[----:B------:R-:W-:Y:S05]  /*13630*/  BRA `(.L_x_1040) ;  /* 0xffffffcc00007947 */ /* 0x000fea000383ffff */
.L_x_974:
[----:B---3--:R3:W4:Y:S02]  /*13640*/  SYNCS.PHASECHK.TRANS64.TRYWAIT P1, [R4+URZ+0x28440], R3 ;  /* 0x02844003040075a7 */ /* 0x008724000802017f */
[----:B----4-:R-:W-:Y:S05]  /*13650*/  @!P1 NANOSLEEP.SYNCS 0x989680 ;  /* 0x009896800000995d */ /* 0x010fea0003900000 */
[----:B------:R-:W4:Y:S02]  /*13660*/  @!P1 SYNCS.PHASECHK.TRANS64 P1, [R4+URZ+0x28440], R3 ;  /* 0x02844003040095a7 */ /* 0x000f24000802007f */
[----:B----4-:R-:W-:Y:S05]  /*13670*/  @!P1 BRA `(.L_x_974) ;  /* 0xfffffffc00f09947 */ /* 0x010fea000383ffff */
[----:B------:R-:W-:Y:S05]  /*13680*/  BRA `(.L_x_1041) ;  /* 0xffffffcc006c7947 */ /* 0x000fea000383ffff */
.L_x_978:
[----:B------:R-:W-:Y:S02]  /*13690*/  IMAD.MOV.U32 R13, RZ, RZ, R0 ;  /* 0x000000ffff0d7224 */ /* 0x000fe400078e0000 */
[----:B------:R-:W-:Y:S02]  /*136a0*/  IMAD.MOV.U32 R12, RZ, RZ, RZ ;  /* 0x000000ffff0c7224 */ /* 0x000fe400078e00ff */
[----:B------:R-:W-:Y:S02]  /*136b0*/  IMAD.MOV.U32 R11, RZ, RZ, 0x181f ;  /* 0x0000181fff0b7424 */ /* 0x000fe400078e00ff */
[----:B------:R-:W-:Y:S02]  /*136c0*/  IMAD.MOV.U32 R15, RZ, RZ, -0x1 ;  /* 0xffffffffff0f7424 */ /* 0x000fe400078e00ff */
[----:B------:R-:W-:-:S07]  /*136d0*/  VIADD R3, R19, UR42 ;  /* 0x0000002a13037c36 */ /* 0x000fce0008000000 */
[----:B-----5:R-:W-:Y:S05]  /*136e0*/  WARPSYNC.COLLECTIVE R15, `(.L_x_1042) ;  /* 0x000000000f087348 */ /* 0x020fea0003c00000 */
[----:B------:R0:W1:Y:S02]  /*136f0*/  SHFL.IDX P6, R14, R13, R12, R11 ;  /* 0x0000000c0d0e7389 */ /* 0x00006400000c000b */
[----:B01---5:R-:W-:Y:S01]  /*13700*/  ENDCOLLECTIVE ;  /* 0x000000000000791b */ /* 0x023fe20003800000 */
.L_x_1042:
[----:B------:R-:W-:Y:S02]  /*13710*/  VIADD R5, R3, 0x10 ;  /* 0x0000001003057836 */ /* 0x000fe40000000000 */
[----:B------:R-:W-:Y:S02]  /*13720*/  IMAD.MOV.U32 R13, RZ, RZ, R4 ;  /* 0x000000ffff0d7224 */ /* 0x000fe400078e0004 */
[----:B------:R-:W-:-:S07]  /*13730*/  IMAD.MOV.U32 R6, RZ, RZ, R14 ;  /* 0x000000ffff067224 */ /* 0x000fce00078e000e */
[----:B------:R-:W-:Y:S05]  /*13740*/  WARPSYNC.COLLECTIVE R15, `(.L_x_1043) ;  /* 0x000000000f087348 */ /* 0x000fea0003c00000 */
[----:B------:R0:W1:Y:S02]  /*13750*/  SHFL.IDX P6, R14, R13, R12, R11 ;  /* 0x0000000c0d0e7389 */ /* 0x00006400000c000b */
[----:B01----:R-:W-:Y:S01]  /*13760*/  ENDCOLLECTIVE ;  /* 0x000000000000791b */ /* 0x003fe20003800000 */
.L_x_1043:
        /* <DEDUP_REMOVED lines=9> */
.L_x_1044:
        /* <DEDUP_REMOVED lines=10> */
.L_x_1045:
        /* <DEDUP_REMOVED lines=12> */
.L_x_1046:
[----:B------:R-:W-:-:S05]  /*13960*/  @!P2 IADD3 R8, P4, R18, R5, RZ ;  /* 0x000000051208a210 */ /* 0x000fca0007f9e0ff */
[----:B------:R-:W-:Y:S02]  /*13970*/  @!P2 IMAD.X R5, RZ, RZ, R9, P4 ;  /* 0x000000ffff05a224 */ /* 0x000fe400020e0609 */
        /* <DEDUP_REMOVED lines=14> */
.L_x_1047:
[----:B------:R-:W-:Y:S02]  /*13a60*/  IMAD.MOV.U32 R13, RZ, RZ, R0 ;  /* 0x000000ffff0d7224 */ /* 0x000fe400078e0000 */
[----:B------:R-:W-:Y:S02]  /*13a70*/  IMAD.MOV.U32 R12, RZ, RZ, 0x3 ;  /* 0x00000003ff0c7424 */ /* 0x000fe400078e00ff */
[----:B------:R-:W-:-:S07]  /*13a80*/  IMAD.MOV.U32 R6, RZ, RZ, R14 ;  /* 0x000000ffff067224 */ /* 0x000fce00078e000e */
[----:B------:R-:W-:Y:S05]  /*13a90*/  WARPSYNC.COLLECTIVE R15, `(.L_x_1048) ;  /* 0x000000000f087348 */ /* 0x000fea0003c00000 */
[----:B------:R0:W1:Y:S02]  /*13aa0*/  SHFL.IDX P6, R14, R13, R12, R11 ;  /* 0x0000000c0d0e7389 */ /* 0x00006400000c000b */
[----:B01----:R-:W-:Y:S01]  /*13ab0*/  ENDCOLLECTIVE ;  /* 0x000000000000791b */ /* 0x003fe20003800000 */
.L_x_1048:
        /* <DEDUP_REMOVED lines=15> */
.L_x_1049:
[----:B------:R-:W-:Y:S02]  /*13bb0*/  IMAD.MOV.U32 R13, RZ, RZ, R0 ;  /* 0x000000ffff0d7224 */ /* 0x000fe400078e0000 */
[----:B------:R-:W-:Y:S02]  /*13bc0*/  IMAD.MOV.U32 R12, RZ, RZ, 0x4 ;  /* 0x00000004ff0c7424 */ /* 0x000fe400078e00ff */
[----:B------:R-:W-:-:S07]  /*13bd0*/  IMAD.MOV.U32 R6, RZ, RZ, R14 ;  /* 0x000000ffff067224 */ /* 0x000fce00078e000e */
[----:B------:R-:W-:Y:S05]  /*13be0*/  WARPSYNC.COLLECTIVE R15, `(.L_x_1050) ;  /* 0x000000000f087348 */ /* 0x000fea0003c00000 */
[----:B------:R0:W1:Y:S02]  /*13bf0*/  SHFL.IDX P6, R14, R13, R12, R11 ;  /* 0x0000000c0d0e7389 */ /* 0x00006400000c000b */
[----:B01----:R-:W-:Y:S01]  /*13c00*/  ENDCOLLECTIVE ;  /* 0x000000000000791b */ /* 0x003fe20003800000 */
.L_x_1050:
        /* <DEDUP_REMOVED lines=15> */
.L_x_1051:
[----:B------:R-:W-:Y:S02]  /*13d00*/  IMAD.MOV.U32 R13, RZ, RZ, R0 ;  /* 0x000000ffff0d7224 */ /* 0x000fe400078e0000 */
[----:B------:R-:W-:Y:S02]  /*13d10*/  IMAD.MOV.U32 R12, RZ, RZ, 0x5 ;  /* 0x00000005ff0c7424 */ /* 0x000fe400078e00ff */
[----:B------:R-:W-:-:S07]  /*13d20*/  IMAD.MOV.U32 R6, RZ, RZ, R14 ;  /* 0x000000ffff067224 */ /* 0x000fce00078e000e */
[----:B------:R-:W-:Y:S05]  /*13d30*/  WARPSYNC.COLLECTIVE R15, `(.L_x_1052) ;  /* 0x000000000f087348 */ /* 0x000fea0003c00000 */
[----:B------:R0:W1:Y:S02]  /*13d40*/  SHFL.IDX P6, R14, R13, R12, R11 ;  /* 0x0000000c0d0e7389 */ /* 0x00006400000c000b */
[----:B01----:R-:W-:Y:S01]  /*13d50*/  ENDCOLLECTIVE ;  /* 0x000000000000791b */ /* 0x003fe20003800000 */
.L_x_1052:
        /* <DEDUP_REMOVED lines=15> */
.L_x_1053:
[----:B------:R-:W-:Y:S02]  /*13e50*/  IMAD.MOV.U32 R13, RZ, RZ, R0 ;  /* 0x000000ffff0d7224 */ /* 0x000fe400078e0000 */
[----:B------:R-:W-:Y:S02]  /*13e60*/  IMAD.MOV.U32 R12, RZ, RZ, 0x6 ;  /* 0x00000006ff0c7424 */ /* 0x000fe400078e00ff */
[----:B------:R-:W-:-:S07]  /*13e70*/  IMAD.MOV.U32 R6, RZ, RZ, R14 ;  /* 0x000000ffff067224 */ /* 0x000fce00078e000e */
[----:B------:R-:W-:Y:S05]  /*13e80*/  WARPSYNC.COLLECTIVE R15, `(.L_x_1054) ;  /* 0x000000000f087348 */ /* 0x000fea0003c00000 */
[----:B------:R0:W1:Y:S02]  /*13e90*/  SHFL.IDX P6, R14, R13, R12, R11 ;  /* 0x0000000c0d0e7389 */ /* 0x00006400000c000b */
[----:B01----:R-:W-:Y:S01]  /*13ea0*/  ENDCOLLECTIVE ;  /* 0x000000000000791b */ /* 0x003fe20003800000 */
.L_x_1054:
        /* <DEDUP_REMOVED lines=13> */
.L_x_1055:
[----:B------:R-:W-:-:S05]  /*13f80*/  VIADD R7, R3, 0x60 ;  /* 0x0000006003077836 */ /* 0x000fca0000000000 */
[----:B------:R-:W-:Y:S01]  /*13f90*/  ISETP.GE.AND P3, PT, R7, R2, PT ;  /* 0x000000020700720c */ /* 0x000fe20003f66270 */
[----:B------:R-:W-:Y:S02]  /*13fa0*/  IMAD.MOV.U32 R13, RZ, RZ, R0 ;  /* 0x000000ffff0d7224 */ /* 0x000fe400078e0000 */
[----:B------:R-:W-:Y:S02]  /*13fb0*/  IMAD.MOV.U32 R12, RZ, RZ, 0x7 ;  /* 0x00000007ff0c7424 */ /* 0x000fe400078e00ff */
[----:B------:R-:W-:-:S08]  /*13fc0*/  IMAD.MOV.U32 R6, RZ, RZ, R14 ;  /* 0x000000ffff067224 */ /* 0x000fd000078e000e */
[----:B------:R-:W-:Y:S05]  /*13fd0*/  WARPSYNC.COLLECTIVE R15, `(.L_x_1056) ;  /* 0x000000000f087348 */ /* 0x000fea0003c00000 */
[----:B------:R0:W1:Y:S02]  /*13fe0*/  SHFL.IDX P6, R14, R13, R12, R11 ;  /* 0x0000000c0d0e7389 */ /* 0x00006400000c000b */
[----:B01----:R-:W-:Y:S01]  /*13ff0*/  ENDCOLLECTIVE ;  /* 0x000000000000791b */ /* 0x003fe20003800000 */
.L_x_1056:
        /* <DEDUP_REMOVED lines=13> */
.L_x_1057:
[----:B------:R-:W-:Y:S01]  /*140d0*/  IMAD.MOV.U32 R4, RZ, RZ, R14 ;  /* 0x000000ffff047224 */ /* 0x000fe200078e000e */
[----:B------:R-:W-:Y:S06]  /*140e0*/  BRA `(.L_x_1058) ;  /* 0xffffffcc00c07947 */ /* 0x000fec000383ffff */
.L_x_983:
[----:B-1----:R1:W2:Y:S02]  /*140f0*/  SYNCS.PHASECHK.TRANS64.TRYWAIT P0, [R17+URZ+0x28420], R0 ;  /* 0x02842000110075a7 */ /* 0x0022a4000800017f */
[----:B--2---:R-:W-:Y:S05]  /*14100*/  @!P0 NANOSLEEP.SYNCS 0x989680 ;  /* 0x009896800000895d */ /* 0x004fea0003900000 */
[----:B------:R-:W2:Y:S02]  /*14110*/  @!P0 SYNCS.PHASECHK.TRANS64 P0, [R17+URZ+0x28420], R0 ;  /* 0x02842000110085a7 */ /* 0x000ea4000800007f */
[----:B--2---:R-:W-:Y:S05]  /*14120*/  @!P0 BRA `(.L_x_983) ;  /* 0xfffffffc00f08947 */ /* 0x004fea000383ffff */
[----:B------:R-:W-:Y:S05]  /*14130*/  BRA `(.L_x_1059) ;  /* 0xffffffd0002c7947 */ /* 0x000fea000383ffff */
.L_x_989:
[----:B0-----:R0:W2:Y:S02]  /*14140*/  SYNCS.PHASECHK.TRANS64.TRYWAIT P0, [R6+URZ+0x28480], R5 ;  /* 0x02848005060075a7 */ /* 0x0010a4000800017f */
[----:B--2---:R-:W-:Y:S05]  /*14150*/  @!P0 NANOSLEEP.SYNCS 0x989680 ;  /* 0x009896800000895d */ /* 0x004fea0003900000 */
[----:B------:R-:W2:Y:S02]  /*14160*/  @!P0 SYNCS.PHASECHK.TRANS64 P0, [R6+URZ+0x28480], R5 ;  /* 0x02848005060085a7 */ /* 0x000ea4000800007f */
[----:B--2---:R-:W-:Y:S05]  /*14170*/  @!P0 BRA `(.L_x_989) ;  /* 0xfffffffc00f08947 */ /* 0x004fea000383ffff */
[----:B------:R-:W-:Y:S05]  /*14180*/  BRA `(.L_x_1060) ;  /* 0xffffffd000e47947 */ /* 0x000fea000383ffff */
.L_x_995:
[----:B--2---:R2:W3:Y:S02]  /*14190*/  SYNCS.PHASECHK.TRANS64.TRYWAIT P0, [R6+URZ+0x28440], R5 ;  /* 0x02844005060075a7 */ /* 0x0044e4000800017f */
[----:B---3--:R-:W-:Y:S05]  /*141a0*/  @!P0 NANOSLEEP.SYNCS 0x989680 ;  /* 0x009896800000895d */ /* 0x008fea0003900000 */
[----:B------:R-:W3:Y:S02]  /*141b0*/  @!P0 SYNCS.PHASECHK.TRANS64 P0, [R6+URZ+0x28440], R5 ;  /* 0x02844005060085a7 */ /* 0x000ee4000800007f */
[----:B---3--:R-:W-:Y:S05]  /*141c0*/  @!P0 BRA `(.L_x_995) ;  /* 0xfffffffc00f08947 */ /* 0x008fea000383ffff */
[----:B------:R-:W-:Y:S05]  /*141d0*/  BRA `(.L_x_1061) ;  /* 0xffffffd400a07947 */ /* 0x000fea000383ffff */
.L_x_1002:
[----:B0-----:R0:W2:Y:S02]  /*141e0*/  SYNCS.PHASECHK.TRANS64.TRYWAIT P1, [R19+URZ+0x28470], R4 ;  /* 0x02847004130075a7 */ /* 0x0010a4000802017f */
[----:B--2---:R-:W-:Y:S05]  /*141f0*/  @!P1 NANOSLEEP.SYNCS 0x989680 ;  /* 0x009896800000995d */ /* 0x004fea0003900000 */
[----:B------:R-:W2:Y:S02]  /*14200*/  @!P1 SYNCS.PHASECHK.TRANS64 P1, [R19+URZ+0x28470], R4 ;  /* 0x02847004130095a7 */ /* 0x000ea4000802007f */
[----:B--2---:R-:W-:Y:S05]  /*14210*/  @!P1 BRA `(.L_x_1002) ;  /* 0xfffffffc00f09947 */ /* 0x004fea000383ffff */
[----:B------:R-:W-:Y:S05]  /*14220*/  BRA `(.L_x_1062) ;  /* 0xffffffd800787947 */ /* 0x000fea000383ffff */
.L_x_1004:
[----:B--2---:R2:W3:Y:S02]  /*14230*/  SYNCS.PHASECHK.TRANS64.TRYWAIT P1, [R19+URZ+0x28460], R3 ;  /* 0x02846003130075a7 */ /* 0x0044e4000802017f */
[----:B---3--:R-:W-:Y:S05]  /*14240*/  @!P1 NANOSLEEP.SYNCS 0x989680 ;  /* 0x009896800000995d */ /* 0x008fea0003900000 */
[----:B------:R-:W3:Y:S02]  /*14250*/  @!P1 SYNCS.PHASECHK.TRANS64 P1, [R19+URZ+0x28460], R3 ;  /* 0x02846003130095a7 */ /* 0x000ee4000802007f */
[----:B---3--:R-:W-:Y:S05]  /*14260*/  @!P1 BRA `(.L_x_1004) ;  /* 0xfffffffc00f09947 */ /* 0x008fea000383ffff */
[----:B------:R-:W-:Y:S05]  /*14270*/  BRA `(.L_x_1063) ;  /* 0xffffffd800807947 */ /* 0x000fea000383ffff */
.L_x_1011:
[----:B-1----:R1:W2:Y:S02]  /*14280*/  SYNCS.PHASECHK.TRANS64.TRYWAIT P1, [R2+URZ+0x28470], R3 ;  /* 0x02847003020075a7 */ /* 0x0022a4000802017f */
[----:B--2---:R-:W-:Y:S05]  /*14290*/  @!P1 NANOSLEEP.SYNCS 0x989680 ;  /* 0x009896800000995d */ /* 0x004fea0003900000 */
[----:B------:R-:W2:Y:S02]  /*142a0*/  @!P1 SYNCS.PHASECHK.TRANS64 P1, [R2+URZ+0x28470], R3 ;  /* 0x02847003020095a7 */ /* 0x000ea4000802007f */
[----:B--2---:R-:W-:Y:S05]  /*142b0*/  @!P1 BRA `(.L_x_1011) ;  /* 0xfffffffc00f09947 */ /* 0x004fea000383ffff */
[----:B------:R-:W-:Y:S05]  /*142c0*/  BRA `(.L_x_1064) ;  /* 0xffffffe000907947 */ /* 0x000fea000383ffff */
.L_x_1013:
[----:B-1----:R1:W2:Y:S02]  /*142d0*/  SYNCS.PHASECHK.TRANS64.TRYWAIT P1, [R2+URZ+0x28460], R3 ;  /* 0x02846003020075a7 */ /* 0x0022a4000802017f */
[----:B--2---:R-:W-:Y:S05]  /*142e0*/  @!P1 NANOSLEEP.SYNCS 0x989680 ;  /* 0x009896800000995d */ /* 0x004fea0003900000 */
[----:B------:R-:W2:Y:S02]  /*142f0*/  @!P1 SYNCS.PHASECHK.TRANS64 P1, [R2+URZ+0x28460], R3 ;  /* 0x02846003020095a7 */ /* 0x000ea4000802007f */
[----:B--2---:R-:W-:Y:S05]  /*14300*/  @!P1 BRA `(.L_x_1013) ;  /* 0xfffffffc00f09947 */ /* 0x004fea000383ffff */
[----:B------:R-:W-:Y:S05]  /*14310*/  BRA `(.L_x_1065) ;  /* 0xffffffe000987947 */ /* 0x000fea000383ffff */
.L_x_1019:
[----:B0-----:R0:W1:Y:S02]  /*14320*/  SYNCS.PHASECHK.TRANS64.TRYWAIT P0, [R0+URZ+0x28420], R3 ;  /* 0x02842003000075a7 */ /* 0x001064000800017f */
[----:B-1----:R-:W-:Y:S05]  /*14330*/  @!P0 NANOSLEEP.SYNCS 0x989680 ;  /* 0x009896800000895d */ /* 0x002fea0003900000 */
[----:B------:R-:W1:Y:S02]  /*14340*/  @!P0 SYNCS.PHASECHK.TRANS64 P0, [R0+URZ+0x28420], R3 ;  /* 0x02842003000085a7 */ /* 0x000e64000800007f */
[----:B-1----:R-:W-:Y:S05]  /*14350*/  @!P0 BRA `(.L_x_1019) ;  /* 0xfffffffc00f08947 */ /* 0x002fea000383ffff */
[----:B------:R-:W-:Y:S05]  /*14360*/  BRA `(.L_x_1066) ;  /* 0xffffffe800ac7947 */ /* 0x000fea000383ffff */
.L_x_1020:
        /* <DEDUP_REMOVED lines=11> */
.L_x_1068:
[----:B------:R-:W-:Y:S05]  /*14420*/  BSYNC B0 ;  /* 0x0000000000007941 */ /* 0x000fea0003800000 */
.L_x_1067:
[----:B------:R-:W-:Y:S05]  /*14430*/  BRA `(.L_x_1069) ;  /* 0xffffffe800947947 */ /* 0x000fea000383ffff */
.L_x_1023:
[----:B------:R-:W-:Y:S01]  /*14440*/  BSSY B1, `(.L_x_1070) ;  /* 0x0000006000017945 */ /* 0x000fe20003800000 */
[----:B------:R-:W-:-:S07]  /*14450*/  IMAD.MOV.U32 R15, RZ, RZ, -0x1 ;  /* 0xffffffffff0f7424 */ /* 0x000fce00078e00ff */
[----:B01----:R-:W-:Y:S05]  /*14460*/  WARPSYNC.COLLECTIVE R15, `(.L_x_1071) ;  /* 0x000000000f0c7348 */ /* 0x003fea0003c00000 */
[----:B------:R-:W-:Y:S02]  /*14470*/  ELECT P6, UR62, PT ;  /* 0x00000000003e782f */ /* 0x000fe400038c0000 */
[----:B------:R-:W-:Y:S01]  /*14480*/  MOV R14, UR62 ;  /* 0x0000003e000e7c02 */ /* 0x000fe20008000f00 */
[----:B01----:R-:W-:Y:S10]  /*14490*/  ENDCOLLECTIVE ;  /* 0x000000000000791b */ /* 0x003ff40003800000 */
.L_x_1071:
[----:B------:R-:W-:Y:S05]  /*144a0*/  BSYNC B1 ;  /* 0x0000000000017941 */ /* 0x000fea0003800000 */
.L_x_1070:
[----:B------:R-:W-:Y:S05]  /*144b0*/  BRA `(.L_x_1072) ;  /* 0xffffffe8008c7947 */ /* 0x000fea000383ffff */
.L_x_1025:
[----:B0-----:R0:W1:Y:S02]  /*144c0*/  SYNCS.PHASECHK.TRANS64.TRYWAIT P1, [R6+URZ], R5 ;  /* 0x00000005060075a7 */ /* 0x001064000802017f */
[----:B-1----:R-:W-:Y:S05]  /*144d0*/  @!P1 NANOSLEEP.SYNCS 0x989680 ;  /* 0x009896800000995d */ /* 0x002fea0003900000 */
[----:B------:R-:W1:Y:S02]  /*144e0*/  @!P1 SYNCS.PHASECHK.TRANS64 P1, [R6+URZ], R5 ;  /* 0x00000005060095a7 */ /* 0x000e64000802007f */
[----:B-1----:R-:W-:Y:S05]  /*144f0*/  @!P1 BRA `(.L_x_1025) ;  /* 0xfffffffc00f09947 */ /* 0x002fea000383ffff */
[----:B------:R-:W-:Y:S05]  /*14500*/  BRA `(.L_x_1073) ;  /* 0xffffffe800c87947 */ /* 0x000fea000383ffff */
.L_x_1026:
[----:B-1----:R1:W2:Y:S02]  /*14510*/  SYNCS.PHASECHK.TRANS64.TRYWAIT P1, [R7+URZ], R2 ;  /* 0x00000002070075a7 */ /* 0x0022a4000802017f */
[----:B--2---:R-:W-:Y:S05]  /*14520*/  @!P1 NANOSLEEP.SYNCS 0x989680 ;  /* 0x009896800000995d */ /* 0x004fea0003900000 */
[----:B------:R-:W2:Y:S02]  /*14530*/  @!P1 SYNCS.PHASECHK.TRANS64 P1, [R7+URZ], R2 ;  /* 0x00000002070095a7 */ /* 0x000ea4000802007f */
[----:B--2---:R-:W-:Y:S05]  /*14540*/  @!P1 BRA `(.L_x_1026) ;  /* 0xfffffffc00f09947 */ /* 0x004fea000383ffff */
[----:B------:R-:W-:Y:S05]  /*14550*/  BRA `(.L_x_1074) ;  /* 0xffffffe800bc7947 */ /* 0x000fea000383ffff */
.L_x_1028:
[----:B--2---:R2:W3:Y:S02]  /*14560*/  SYNCS.PHASECHK.TRANS64.TRYWAIT P1, [R4+URZ+0x28460], R5 ;  /* 0x02846005040075a7 */ /* 0x0044e4000802017f */
[----:B---3--:R-:W-:Y:S05]  /*14570*/  @!P1 NANOSLEEP.SYNCS 0x989680 ;  /* 0x009896800000995d */ /* 0x008fea0003900000 */
[----:B------:R-:W3:Y:S02]  /*14580*/  @!P1 SYNCS.PHASECHK.TRANS64 P1, [R4+URZ+0x28460], R5 ;  /* 0x02846005040095a7 */ /* 0x000ee4000802007f */
[----:B---3--:R-:W-:Y:S05]  /*14590*/  @!P1 BRA `(.L_x_1028) ;  /* 0xfffffffc00f09947 */ /* 0x008fea000383ffff */
[----:B------:R-:W-:Y:S05]  /*145a0*/  BRA `(.L_x_1075) ;  /* 0xffffffe800c07947 */ /* 0x000fea000383ffff */
.L_x_1030:
[----:B---3--:R3:W4:Y:S02]  /*145b0*/  SYNCS.PHASECHK.TRANS64.TRYWAIT P1, [R3+URZ+0x28460], R2 ;  /* 0x02846002030075a7 */ /* 0x008724000802017f */
[----:B----4-:R-:W-:Y:S05]  /*145c0*/  @!P1 NANOSLEEP.SYNCS 0x989680 ;  /* 0x009896800000995d */ /* 0x010fea0003900000 */
[----:B------:R-:W4:Y:S02]  /*145d0*/  @!P1 SYNCS.PHASECHK.TRANS64 P1, [R3+URZ+0x28460], R2 ;  /* 0x02846002030095a7 */ /* 0x000f24000802007f */
[----:B----4-:R-:W-:Y:S05]  /*145e0*/  @!P1 BRA `(.L_x_1030) ;  /* 0xfffffffc00f09947 */ /* 0x010fea000383ffff */
[----:B------:R-:W-:Y:S05]  /*145f0*/  BRA `(.L_x_1076) ;  /* 0xffffffe800c07947 */ /* 0x000fea000383ffff */
.L_x_1032:
[----:B----4-:R4:W0:Y:S02]  /*14600*/  SYNCS.PHASECHK.TRANS64.TRYWAIT P0, [R4+URZ+0x28480], R5 ;  /* 0x02848005040075a7 */ /* 0x010824000800017f */
[----:B0-----:R-:W-:Y:S05]  /*14610*/  @!P0 NANOSLEEP.SYNCS 0x989680 ;  /* 0x009896800000895d */ /* 0x001fea0003900000 */
[----:B------:R-:W0:Y:S02]  /*14620*/  @!P0 SYNCS.PHASECHK.TRANS64 P0, [R4+URZ+0x28480], R5 ;  /* 0x02848005040085a7 */ /* 0x000e24000800007f */
[----:B0-----:R-:W-:Y:S05]  /*14630*/  @!P0 BRA `(.L_x_1032) ;  /* 0xfffffffc00f08947 */ /* 0x001fea000383ffff */
[----:B------:R-:W-:Y:S05]  /*14640*/  BRA `(.L_x_1033) ;  /* 0xffffffe800bc7947 */ /* 0x000fea000383ffff */
.L_x_1077:
        /* <DEDUP_REMOVED lines=11> */
.L_x_12953:


//--------------------- .text._ZN7cutlass13device_kernelIN5flash11enable_sm90INS1_16FlashAttnFwdSm90INS1_25CollectiveMainloopFwdSm90ILi2EN4cute5tupleIJNS5_1CILi1EEES8_S8_EEENS6_IJNS7_ILi128EEENS7_ILi64EEENS7_ILi256EEEEEELi256ENS_12float_e4m3_tEfNS_4arch4Sm90ELb0ELb1ELb0ELb1ELb0ELb0ELb0ELb1ELb1ELb1ELb0ELb0EEENS1_21CollectiveEpilogueFwdINS6_IJSA_SC_SB_EEES9_NS_10bfloat16_tESG_Li256ELb1ELb1ELb0ELb1EEENS1_36VarlenDynamicPersistentTileSchedulerILi128ELi64ELi256ELi128ELb0ELb1ELb1ELb1ELb0ELb1EEEEEEEEEvNT_6ParamsE --------------------------
	.section	.text._ZN7cutlass13device_kernelIN5flash11enable_sm90INS1_16FlashAttnFwdSm90INS1_25CollectiveMainloopFwdSm90ILi2EN4cute5tupleIJNS5_1CILi1EEES8_S8_EEENS6_IJNS7_ILi128EEENS7_ILi64EEENS7_ILi256EEEEEELi256ENS_12float_e4m3_tEfNS_4arch4Sm90ELb0ELb1ELb0ELb1ELb0ELb0ELb0ELb1ELb1ELb1ELb0ELb0EEENS1_21CollectiveEpilogueFwdINS6_IJSA_SC_SB_EEES9_NS_10bfloat16_tESG_Li256ELb1ELb1ELb0ELb1EEENS1_36VarlenDynamicPersistentTileSchedulerILi128ELi64ELi256ELi128ELb0ELb1ELb1ELb1ELb0ELb1EEEEEEEEEvNT_6ParamsE,"ax",@progbits
	.align	128
.text._ZN7cutlass13device_kernelIN5flash11enable_sm90INS1_16FlashAttnFwdSm90INS1_25CollectiveMainloopFwdSm90ILi2EN4cute5tupleIJNS5_1CILi1EEES8_S8_EEENS6_IJNS7_ILi128EEENS7_ILi64EEENS7_ILi256EEEEEELi256ENS_12float_e4m3_tEfNS_4arch4Sm90ELb0ELb1ELb0ELb1ELb0ELb0ELb0ELb1ELb1ELb1ELb0ELb0EEENS1_21CollectiveEpilogueFwdINS6_IJSA_SC_SB_EEES9_NS_10bfloat16_tESG_Li256ELb1ELb1ELb0ELb1EEENS1_36VarlenDynamicPersistentTileSchedulerILi128ELi64ELi256ELi128ELb0ELb1ELb1ELb1ELb0ELb1EEEEEEEEEvNT_6ParamsE:
        .type           _ZN7cutlass13device_kernelIN5flash11enable_sm90INS1_16FlashAttnFwdSm90INS1_25CollectiveMainloopFwdSm90ILi2EN4cute5tupleIJNS5_1CILi1EEES8_S8_EEENS6_IJNS7_ILi128EEENS7_ILi64EEENS7_ILi256EEEEEELi256ENS_12float_e4m3_tEfNS_4arch4Sm90ELb0ELb1ELb0ELb1ELb0ELb0ELb0ELb1ELb1ELb1ELb0ELb0EEENS1_21CollectiveEpilogueFwdINS6_IJSA_SC_SB_EEES9_NS_10bfloat16_tESG_Li256ELb1ELb1ELb0ELb1EEENS1_36VarlenDynamicPersistentTileSchedulerILi128ELi64ELi256ELi128ELb0ELb1ELb1ELb1ELb0ELb1EEEEEEEEEvNT_6ParamsE,@function
        .size           _ZN7cutlass13device_kernelIN5flash11enable_sm90INS1_16FlashAttnFwdSm90INS1_25CollectiveMainloopFwdSm90ILi2EN4cute5tupleIJNS5_1CILi1EEES8_S8_EEENS6_IJNS7_ILi128EEENS7_ILi64EEENS7_ILi256EEEEEELi256ENS_12float_e4m3_tEfNS_4arch4Sm90ELb0ELb1ELb0ELb1ELb0ELb0ELb0ELb1ELb1ELb1ELb0ELb0EEENS1_21CollectiveEpilogueFwdINS6_IJSA_SC_SB_EEES9_NS_10bfloat16_tESG_Li256ELb1ELb1ELb0ELb1EEENS1_36VarlenDynamicPersistentTileSchedulerILi128ELi64ELi256ELi128ELb0ELb1ELb1ELb1ELb0ELb1EEEEEEEEEvNT_6ParamsE,(.L_x_12954 - _ZN7cutlass13device_kernelIN5flash11enable_sm90INS1_16FlashAttnFwdSm90INS1_25CollectiveMainloopFwdSm90ILi2EN4cute5tupleIJNS5_1CILi1EEES8_S8_EEENS6_IJNS7_ILi128EEENS7_ILi64EEENS7_ILi256EEEEEELi256ENS_12float_e4m3_tEfNS_4arch4Sm90ELb0ELb1ELb0ELb1ELb0ELb0ELb0ELb1ELb1ELb1ELb0ELb0EEENS1_21CollectiveEpilogueFwdINS6_IJSA_SC_SB_EEES9_NS_10bfloat16_tESG_Li256ELb1ELb1ELb0ELb1EEENS1_36VarlenDynamicPersistentTileSchedulerILi128ELi64ELi256ELi128ELb0ELb1ELb1ELb1ELb0ELb1EEEEEEEEEvNT_6ParamsE)
        .other          _ZN7cutlass13device_kernelIN5flash11enable_sm90INS1_16FlashAttnFwdSm90INS1_25CollectiveMainloopFwdSm90ILi2EN4cute5tupleIJNS5_1CILi1EEES8_S8_EEENS6_IJNS7_ILi128EEENS7_ILi64EEENS7_ILi256EEEEEELi256ENS_12float_e4m3_tEfNS_4arch4Sm90ELb0ELb1ELb0ELb1ELb0ELb0ELb0ELb1ELb1ELb1ELb0ELb0EEENS1_21CollectiveEpilogueFwdINS6_IJSA_SC_SB_EEES9_NS_10bfloat16_tESG_Li256ELb1ELb1ELb0ELb1EEENS1_36VarlenDynamicPersistentTileSchedulerILi128ELi64ELi256ELi128ELb0ELb1ELb1ELb1ELb0ELb1EEEEEEEEEvNT_6ParamsE,@"STO_CUDA_ENTRY STV_DEFAULT"
_ZN7cutlass13device_kernelIN5flash11enable_sm90INS1_16FlashAttnFwdSm90INS1_25CollectiveMainloopFwdSm90ILi2EN4cute5tupleIJNS5_1CILi1EEES8_S8_EEENS6_IJNS7_ILi128EEENS7_ILi64EEENS7_ILi256EEEEEELi256ENS_12float_e4m3_tEfNS_4arch4Sm90ELb0ELb1ELb0ELb1ELb0ELb0ELb0ELb1ELb1ELb1ELb0ELb0EEENS1_21CollectiveEpilogueFwdINS6_IJSA_SC_SB_EEES9_NS_10bfloat16_tESG_Li256ELb1ELb1ELb0ELb1EEENS1_36VarlenDynamicPersistentTileSchedulerILi128ELi64ELi256ELi128ELb0ELb1ELb1ELb1ELb0ELb1EEEEEEEEEvNT_6ParamsE:
        /* <DEDUP_REMOVED lines=18> */
.L_x_1079:
[----:B------:R-:W-:Y:S05]  /*0120*/  BSYNC B0 ;  /* 0x0000000000007941 */ /* 0x000fea0003800000 */
.L_x_1078:
        /* <DEDUP_REMOVED lines=41> */
.L_x_1080:
        /* <DEDUP_REMOVED lines=22> */
.L_x_1081:
        /* <DEDUP_REMOVED lines=18> */
.L_x_1082:
        /* <DEDUP_REMOVED lines=22> */
.L_x_1083:
        /* <DEDUP_REMOVED lines=22> */
.L_x_1084:
[----:B------:R-:W-:Y:S01]  /*0900*/  PLOP3.LUT P0, PT, PT, PT, UP0, 0x80, 0x0 ;  /* 0x000000000000781c */ /* 0x000fe20003f0f008 */
[----:B------:R-:W-:Y:S01]  /*0910*/  UMOV UR38, 0x1 ;  /* 0x0000000100267882 */ /* 0x000fe20000000000 */
[----:B------:R-:W-:Y:S01]  /*0920*/  NOP ;  /* 0x0000000000007918 */ /* 0x000fe20000000000 */
[----:B------:R-:W-:Y:S01]  /*0930*/  USEL UR38, UR38, 0x2, !UP0 ;  /* 0x0000000226267887 */ /* 0x000fe2000c000000 */
[----:B------:R-:W-:Y:S01]  /*0940*/  ULDC.64 UR54, c[0x0][0x208] ;  /* 0x0000820000367ab9 */ /* 0x000fe20000000a00 */
[----:B012-4-:R-:W-:Y:S08]  /*0950*/  BAR.SYNC.DEFER_BLOCKING 0x0 ;  /* 0x0000000000007b1d */ /* 0x017ff00000010000 */
[----:B------:R-:W-:Y:S05]  /*0960*/  @!P0 BRA `(.L_x_1085) ;  /* 0x000000e400dc8947 */ /* 0x000fea0003800000 */
.L_x_1086:
        /* <DEDUP_REMOVED lines=25> */
[----:B------:R-:W-:Y:S01]  /*0b00*/  R2UR UR49, R7 ;  /* 0x00000000073172ca */ /* 0x000fe200000e0000 */
[----:B------:R-:W-:Y:S01]  /*0b10*/  UMOV UR53, URZ ;  /* 0x0000003f00357c82 */ /* 0x000fe20008000000 */
[CC--:B------:R-:W-:Y:S02]  /*0b20*/  LEA.HI R3, R0.reuse, R201.reuse, RZ, 0x7 ;  /* 0x000000c900037211 */ /* 0x0c0fe400078f38ff */
[----:B------:R-:W-:-:S02]  /*0b30*/  LEA.HI R4, R0, R201, RZ, 0x5 ;  /* 0x000000c900047211 */ /* 0x000fc400078f28ff */
[----:B------:R-:W-:Y:S02]  /*0b40*/  LOP3.LUT R2, R3, 0xffffff80, RZ, 0xc0, !PT ;  /* 0xffffff8003027812 */ /* 0x000fe400078ec0ff */
[----:B------:R-:W-:Y:S01]  /*0b50*/  SHF.R.S32.HI R194, RZ, 0x7, R3 ;  /* 0x00000007ffc27819 */ /* 0x000fe20000011403 */
[----:B------:R-:W-:Y:S02]  /*0b60*/  IMAD.SHL.U32 R6, R4, 0x20, RZ ;  /* 0x0000002004067824 */ /* 0x000fe400078e00ff */
[----:B------:R-:W-:Y:S01]  /*0b70*/  IMAD.IADD R193, R201, 0x1, -R2 ;  /* 0x00000001c9c17824 */ /* 0x000fe200078e0a02 */
[----:B------:R-:W-:Y:S02]  /*0b80*/  LEA.HI R2, R0, R201, RZ, 0x4 ;  /* 0x000000c900027211 */ /* 0x000fe400078f20ff */
[----:B------:R-:W-:Y:S02]  /*0b90*/  LOP3.LUT R7, R6, 0xfffffc00, RZ, 0xc0, !PT ;  /* 0xfffffc0006077812 */ /* 0x000fe400078ec0ff */
[----:B------:R-:W-:-:S02]  /*0ba0*/  SHF.R.S32.HI R8, RZ, 0x1f, R193 ;  /* 0x0000001fff087819 */ /* 0x000fc400000114c1 */
[----:B------:R-:W-:Y:S02]  /*0bb0*/  SHF.R.S32.HI R5, RZ, 0x4, R2 ;  /* 0x00000004ff057819 */ /* 0x000fe40000011402 */
[----:B------:R-:W-:Y:S02]  /*0bc0*/  LEA.HI R9, R8, R193, RZ, 0x2 ;  /* 0x000000c108097211 */ /* 0x000fe400078f10ff */
[C---:B------:R-:W-:Y:S02]  /*0bd0*/  LOP3.LUT R4, R2.reuse, 0x3fffff0, RZ, 0xc0, !PT ;  /* 0x03fffff002047812 */ /* 0x040fe400078ec0ff */
[----:B------:R-:W-:Y:S02]  /*0be0*/  LEA.HI R2, R2, R5, RZ, 0x1 ;  /* 0x0000000502027211 */ /* 0x000fe400078f08ff */
[----:B------:R-:W-:Y:S01]  /*0bf0*/  LEA.HI R6, R0, R201, RZ, 0x2 ;  /* 0x000000c900067211 */ /* 0x000fe200078f10ff */
[----:B------:R-:W-:Y:S01]  /*0c00*/  IMAD.IADD R4, R201, 0x1, -R4 ;  /* 0x00000001c9047824 */ /* 0x000fe200078e0a04 */
[----:B------:R-:W-:-:S02]  /*0c10*/  SHF.R.S32.HI R10, RZ, 0x2, R9 ;  /* 0x00000002ff0a7819 */ /* 0x000fc40000011409 */
        /* <DEDUP_REMOVED lines=35> */
.L_x_1190:
[----:B------:R-:W-:Y:S01]  /*0e50*/  ULDC.64 UR6, c[0x0][0xa28] ;  /* 0x00028a0000067ab9 */ /* 0x000fe20000000a00 */
[----:B------:R-:W-:Y:S01]  /*0e60*/  ULDC UR4, c[0x0][0x424] ;  /* 0x0001090000047ab9 */ /* 0x000fe20000000800 */
[----:B------:R-:W-:-:S04]  /*0e70*/  UISETP.NE.U32.AND UP0, UPT, UR6, URZ, UPT ;  /* 0x0000003f0600728c */ /* 0x000fc8000bf05070 */
[----:B------:R-:W-:-:S03]  /*0e80*/  UISETP.NE.AND.EX UP0, UPT, UR7, URZ, UPT, UP0 ;  /* 0x0000003f0700728c */ /* 0x000fc6000bf05300 */
[----:B------:R-:W-:Y:S02]  /*0e90*/  ULDC.64 UR6, c[0x0][0xa18] ;  /* 0x0002860000067ab9 */ /* 0x000fe40000000a00 */
[----:B------:R-:W-:Y:S01]  /*0ea0*/  UISETP.NE.U32.AND UP1, UPT, UR6, URZ, UPT ;  /* 0x0000003f0600728c */ /* 0x000fe2000bf25070 */
[----:B------:R-:W-:-:S03]  /*0eb0*/  PLOP3.LUT P0, PT, PT, PT, UP0, 0x80, 0x0 ;  /* 0x000000000000781c */ /* 0x000fc60003f0f008 */
[----:B------:R-:W-:-:S03]  /*0ec0*/  UISETP.NE.AND.EX UP1, UPT, UR7, URZ, UPT, UP1 ;  /* 0x0000003f0700728c */ /* 0x000fc6000bf25310 */
[----:B------:R-:W-:Y:S02]  /*0ed0*/  @UP0 ULDC.64 UR6, c[0x0][0xa28] ;  /* 0x00028a0000060ab9 */ /* 0x000fe40000000a00 */
[----:B------:R-:W-:Y:S01]  /*0ee0*/  @UP0 UIMAD.WIDE UR6, UR49, 0x4, UR6 ;  /* 0x00000004310608a5 */ /* 0x000fe2000f8e0206 */
[----:B------:R-:W-:-:S05]  /*0ef0*/  PLOP3.LUT P2, PT, PT, PT, UP1, 0x80, 0x0 ;  /* 0x000000000000781c */ /* 0x000fca0003f4f018 */
[----:B------:R-:W-:Y:S01]  /*0f00*/  @UP1 ULDC.64 UR8, c[0x0][0xa18] ;  /* 0x0002860000081ab9 */ /* 0x000fe20000000a00 */
[----:B01--4-:R-:W-:Y:S02]  /*0f10*/  IMAD.U32 R4, RZ, RZ, UR6 ;  /* 0x00000006ff047e24 */ /* 0x013fe4000f8e00ff */
[----:B--2---:R-:W-:Y:S01]  /*0f20*/  IMAD.U32 R5, RZ, RZ, UR7 ;  /* 0x00000007ff057e24 */ /* 0x004fe2000f8e00ff */
[----:B------:R-:W-:-:S04]  /*0f30*/  @UP1 UIMAD.WIDE UR6, UR49, 0x4, UR8 ;  /* 0x00000004310618a5 */ /* 0x000fc8000f8e0208 */
[----:B------:R-:W2:Y:S02]  /*0f40*/  @P0 LDG.E R4, desc[UR54][R4.64] ;  /* 0x0000003604040981 */ /* 0x000ea4000c1e1900 */
[----:B------:R-:W-:Y:S02]  /*0f50*/  IMAD.U32 R6, RZ, RZ, UR6 ;  /* 0x00000006ff067e24 */ /* 0x000fe4000f8e00ff */
[----:B------:R-:W-:Y:S01]  /*0f60*/  IMAD.U32 R7, RZ, RZ, UR7 ;  /* 0x00000007ff077e24 */ /* 0x000fe2000f8e00ff */
[----:B------:R-:W-:-:S04]  /*0f70*/  ULDC.64 UR6, c[0x0][0x418] ;  /* 0x0001060000067ab9 */ /* 0x000fc80000000a00 */
[----:B---3--:R-:W3:Y:S01]  /*0f80*/  @P2 LDG.E R6, desc[UR54][R6.64] ;  /* 0x0000003606062981 */ /* 0x008ee2000c1e1900 */
[----:B------:R-:W-:Y:S01]  /*0f90*/  UISETP.NE.U32.AND UP0, UPT, UR6, URZ, UPT ;  /* 0x0000003f0600728c */ /* 0x000fe2000bf05070 */
[----:B------:R-:W-:Y:S01]  /*0fa0*/  UMOV UR42, URZ ;  /* 0x0000003f002a7c82 */ /* 0x000fe20008000000 */
[----:B------:R-:W-:Y:S02]  /*0fb0*/  ULDC UR46, c[0x0][0x288] ;  /* 0x0000a200002e7ab9 */ /* 0x000fe40000000800 */
[----:B------:R-:W-:-:S03]  /*0fc0*/  UISETP.NE.AND.EX UP0, UPT, UR7, URZ, UPT, UP0 ;  /* 0x0000003f0700728c */ /* 0x000fc6000bf05300 */
[----:B------:R-:W-:Y:S01]  /*0fd0*/  ULDC.64 UR6, c[0x0][0xa20] ;  /* 0x0002880000067ab9 */ /* 0x000fe20000000a00 */
[----:B------:R-:W-:Y:S01]  /*0fe0*/  USEL UR4, UR4, 0x1, UP0 ;  /* 0x0000000104047887 */ /* 0x000fe20008000000 */
[----:B------:R-:W-:Y:S01]  /*0ff0*/  ISETP.NE.U32.AND P1, PT, RZ, UR6, PT ;  /* 0x00000006ff007c0c */ /* 0x000fe2000bf25070 */
[----:B------:R-:W-:Y:S02]  /*1000*/  ULDC UR6, c[0x0][0x2f0] ;  /* 0x0000bc0000067ab9 */ /* 0x000fe40000000800 */
[----:B------:R-:W-:Y:S01]  /*1010*/  UIMAD UR4, UR4, UR6, URZ ;  /* 0x00000006040472a4 */ /* 0x000fe2000f8e023f */
[----:B------:R-:W-:Y:S02]  /*1020*/  ISETP.NE.AND.EX P1, PT, RZ, UR7, PT, P1 ;  /* 0x00000007ff007c0c */ /* 0x000fe4000bf25310 */
[----:B--2---:R-:W-:Y:S02]  /*1030*/  @P0 R2UR UR42, R4 ;  /* 0x00000000042a02ca */ /* 0x004fe400000e0000 */
[----:B---3--:R-:W-:Y:S01]  /*1040*/  @P2 R2UR UR46, R6 ;  /* 0x00000000062e22ca */ /* 0x008fe200000e0000 */
[----:B------:R-:W-:-:S14]  /*1050*/  @P2 BRA `(.L_x_1087) ;  /* 0x0000000000342947 */ /* 0x000fdc0003800000 */
        /* <DEDUP_REMOVED lines=13> */
.L_x_1087:
[----:B------:R-:W-:Y:S01]  /*1130*/  UMOV UR44, UR50 ;  /* 0x00000032002c7c82 */ /* 0x000fe20008000000 */
[----:B------:R-:W-:Y:S01]  /*1140*/  UMOV UR43, UR49 ;  /* 0x00000031002b7c82 */ /* 0x000fe20008000000 */
[----:B------:R-:W-:Y:S05]  /*1150*/  @!P1 BRA `(.L_x_1088) ;  /* 0x00000000001c9947 */ /* 0x000fea0003800000 */
[----:B------:R-:W-:Y:S02]  /*1160*/  ULDC.64 UR6, c[0x0][0xa20] ;  /* 0x0002880000067ab9 */ /* 0x000fe40000000a00 */
[----:B------:R-:W-:-:S06]  /*1170*/  UIMAD.WIDE UR6, UR49, 0x4, UR6 ;  /* 0x00000004310678a5 */ /* 0x000fcc000f8e0206 */
[----:B------:R-:W-:Y:S02]  /*1180*/  IMAD.U32 R4, RZ, RZ, UR6 ;  /* 0x00000006ff047e24 */ /* 0x000fe4000f8e00ff */
[----:B------:R-:W-:-:S05]  /*1190*/  IMAD.U32 R5, RZ, RZ, UR7 ;  /* 0x00000007ff057e24 */ /* 0x000fca000f8e00ff */
[----:B------:R-:W2:Y:S02]  /*11a0*/  LDG.E R4, desc[UR54][R4.64] ;  /* 0x0000003604047981 */ /* 0x000ea4000c1e1900 */
[----:B--2---:R-:W-:Y:S01]  /*11b0*/  R2UR UR4, R4 ;  /* 0x00000000040472ca */ /* 0x004fe200000e0000 */
[----:B------:R-:W-:-:S14]  /*11c0*/  BRA `(.L_x_1089) ;  /* 0x0000000000347947 */ /* 0x000fdc0003800000 */
.L_x_1088:
        /* <DEDUP_REMOVED lines=13> */
.L_x_1089:
[----:B------:R-:W-:Y:S01]  /*12a0*/  ULDC.64 UR8, c[0x0][0x990] ;  /* 0x0002640000087ab9 */ /* 0x000fe20000000a00 */
[----:B------:R-:W-:Y:S01]  /*12b0*/  ULDC.64 UR6, c[0x0][0x998] ;  /* 0x0002660000067ab9 */ /* 0x000fe20000000a00 */
        /* <DEDUP_REMOVED lines=8> */
[----:B------:R-:W-:Y:S02]  /*1340*/  @UP0 USHF.R.S32.HI UR10, URZ, 0x1f, UR49 ;  /* 0x0000001f3f0a0899 */ /* 0x000fe40008011431 */
[----:B------:R-:W-:Y:S01]  /*1350*/  @UP1 USHF.R.S32.HI UR14, URZ, 0x1f, UR49 ;  /* 0x0000001f3f0e1899 */ /* 0x000fe20008011431 */
[----:B------:R-:W-:Y:S01]  /*1360*/  @UP0 ULDC.64 UR16, c[0x0][0x9a8] ;  /* 0x00026a0000100ab9 */ /* 0x000fe20000000a00 */
[----:B------:R-:W-:Y:S01]  /*1370*/  @UP1 ULDC.64 UR18, c[0x0][0x9b8] ;  /* 0x00026e0000121ab9 */ /* 0x000fe20000000a00 */
[----:B------:R-:W-:Y:S02]  /*1380*/  @UP0 UIMAD UR10, UR10, UR16, URZ ;  /* 0x000000100a0a02a4 */ /* 0x000fe4000f8e023f */
[----:B------:R-:W-:Y:S02]  /*1390*/  @UP1 UIMAD UR14, UR14, UR18, URZ ;  /* 0x000000120e0e12a4 */ /* 0x000fe4000f8e023f */
[----:B------:R-:W-:Y:S02]  /*13a0*/  @UP0 UIMAD UR17, UR49, UR17, UR10 ;  /* 0x00000011311102a4 */ /* 0x000fe4000f8e020a */
[----:B------:R-:W-:-:S02]  /*13b0*/  @UP1 UIMAD.WIDE.U32 UR10, UR49, UR18, URZ ;  /* 0x00000012310a12a5 */ /* 0x000fc4000f8e003f */
[----:B------:R-:W-:Y:S02]  /*13c0*/  @UP0 UIMAD.WIDE.U32 UR12, UR49, UR16, URZ ;  /* 0x00000010310c02a5 */ /* 0x000fe4000f8e003f */
[----:B------:R-:W-:Y:S02]  /*13d0*/  @UP1 UIMAD UR18, UR49, UR19, UR14 ;  /* 0x00000013311212a4 */ /* 0x000fe4000f8e020e */
[----:B------:R-:W-:Y:S02]  /*13e0*/  @UP1 USHF.R.S32.HI UR19, URZ, 0x1f, UR50 ;  /* 0x0000001f3f131899 */ /* 0x000fe40008011432 */
[----:B------:R-:W-:Y:S01]  /*13f0*/  @UP0 USHF.R.S32.HI UR16, URZ, 0x1f, UR50 ;  /* 0x0000001f3f100899 */ /* 0x000fe20008011432 */
[----:B------:R-:W-:Y:S01]  /*1400*/  @UP1 ULDC.64 UR14, c[0x0][0x9c0] ;  /* 0x00027000000e1ab9 */ /* 0x000fe20000000a00 */
[----:B------:R-:W-:Y:S01]  /*1410*/  @UP0 ULDC.64 UR20, c[0x0][0x9b0] ;  /* 0x00026c0000140ab9 */ /* 0x000fe20000000a00 */
[----:B------:R-:W-:Y:S02]  /*1420*/  @UP0 UIADD3 UR13, UR13, UR17, URZ ;  /* 0x000000110d0d0290 */ /* 0x000fe4000fffe03f */
[----:B------:R-:W-:-:S02]  /*1430*/  @UP1 UIMAD UR17, UR19, UR14, URZ ;  /* 0x0000000e131112a4 */ /* 0x000fc4000f8e023f */
[----:B------:R-:W-:Y:S02]  /*1440*/  @UP0 UIMAD UR16, UR16, UR20, URZ ;  /* 0x00000014101002a4 */ /* 0x000fe4000f8e023f */
[----:B------:R-:W-:Y:S02]  /*1450*/  @UP1 UIADD3 UR11, UR11, UR18, URZ ;  /* 0x000000120b0b1290 */ /* 0x000fe4000fffe03f */
[----:B------:R-:W-:Y:S02]  /*1460*/  @UP1 UIMAD UR17, UR50, UR15, UR17 ;  /* 0x0000000f321112a4 */ /* 0x000fe4000f8e0211 */
[----:B------:R-:W-:Y:S02]  /*1470*/  @UP0 UIMAD UR16, UR50, UR21, UR16 ;  /* 0x00000015321002a4 */ /* 0x000fe4000f8e0210 */
[----:B------:R-:W-:Y:S02]  /*1480*/  @UP0 UIMAD.WIDE.U32 UR12, UR50, UR20, UR12 ;  /* 0x00000014320c02a5 */ /* 0x000fe4000f8e000c */
        /* <DEDUP_REMOVED lines=11> */
[----:B------:R-:W-:Y:S01]  /*1540*/  USHF.L.U32 UR36, UR5, 0x7, URZ ;  /* 0x0000000705247899 */ /* 0x000fe2000800063f */
[----:B------:R-:W-:Y:S01]  /*1550*/  IMAD.U32 R7, RZ, RZ, UR7 ;  /* 0x00000007ff077e24 */ /* 0x000fe2000f8e00ff */
[----:B------:R-:W-:Y:S02]  /*1560*/  UIADD3 UR42, -UR42, UR4, URZ ;  /* 0x000000042a2a7290 */ /* 0x000fe4000fffe13f */
[----:B------:R-:W2:Y:S01]  /*1570*/  @P0 LDG.E R3, desc[UR54][R4.64] ;  /* 0x0000003604030981 */ /* 0x000ea2000c1e1900 */
[----:B------:R-:W-:Y:S02]  /*1580*/  UISETP.NE.AND UP1, UPT, UR6, 0x1, UPT ;  /* 0x000000010600788c */ /* 0x000fe4000bf25270 */
[----:B------:R-:W-:Y:S01]  /*1590*/  UIADD3 UR8, UR36, 0x7f, URZ ;  /* 0x0000007f24087890 */ /* 0x000fe2000fffe03f */
[----:B------:R-:W2:Y:S01]  /*15a0*/  @P1 LDG.E R0, desc[UR54][R6.64] ;  /* 0x0000003606001981 */ /* 0x000ea2000c1e1900 */
[----:B------:R-:W-:Y:S01]  /*15b0*/  ULDC.64 UR4, c[0x0][0x9e0] ;  /* 0x0002780000047ab9 */ /* 0x000fe20000000a00 */
[----:B------:R-:W-:-:S02]  /*15c0*/  UIADD3 UR9, UR42, 0x1, -UR46 ;  /* 0x000000012a097890 */ /* 0x000fc4000fffe82e */
[----:B------:R-:W-:Y:S01]  /*15d0*/  UISETP.GE.AND UP0, UPT, UR5, 0x1, UPT ;  /* 0x000000010500788c */ /* 0x000fe2000bf06270 */
[----:B------:R-:W-:-:S03]  /*15e0*/  ULDC UR10, c[0x0][0x988] ;  /* 0x00026200000a7ab9 */ /* 0x000fc60000000800 */
[----:B------:R-:W-:Y:S01]  /*15f0*/  @UP1 ULDC UR6, c[0x0][0x44c] ;  /* 0x0001130000061ab9 */ /* 0x000fe20000000800 */
[----:B------:R-:W-:Y:S01]  /*1600*/  @UP1 ULDC UR11, c[0x0][0x450] ;  /* 0x00011400000b1ab9 */ /* 0x000fe20000000800 */
[----:B------:R-:W-:Y:S01]  /*1610*/  UIMAD.WIDE.U32 UR6, UR8, UR6, URZ ;  /* 0x00000006080672a5 */ /* 0x000fe2000f8e003f */
[----:B------:R-:W-:-:S03]  /*1620*/  PLOP3.LUT P1, PT, PT, PT, UP0, 0x80, 0x0 ;  /* 0x000000000000781c */ /* 0x000fc60003f2f008 */
[----:B------:R-:W-:-:S04]  /*1630*/  @UP1 USHF.R.U32.HI UR8, URZ, UR11, UR7 ;  /* 0x0000000b3f081299 */ /* 0x000fc80008011607 */
        /* <DEDUP_REMOVED lines=17> */
.L_x_1091:
[----:B------:R-:W-:-:S11]  /*1750*/  UISETP.NE.AND UP0, UPT, UR5, 0x1, UPT ;  /* 0x000000010500788c */ /* 0x000fd6000bf05270 */
[----:B------:R-:W-:Y:S02]  /*1760*/  @UP0 ULDC.64 UR8, c[0x0][0x9e8] ;  /* 0x00027a0000080ab9 */ /* 0x000fe40000000a00 */
[----:B------:R-:W-:-:S04]  /*1770*/  UIMAD.WIDE.U32 UR6, UR4, UR8, URZ ;  /* 0x00000008040672a5 */ /* 0x000fc8000f8e003f */
[----:B------:R-:W-:-:S12]  /*1780*/  @UP0 USHF.R.U32.HI UR4, URZ, UR9, UR7 ;  /* 0x000000093f040299 */ /* 0x000fd80008011607 */
.L_x_1092:
[----:B------:R-:W-:-:S06]  /*1790*/  UIMAD UR4, UR4, UR5, UR5 ;  /* 0x00000005040472a4 */ /* 0x000fcc000f8e0205 */
[----:B------:R-:W-:-:S07]  /*17a0*/  VIMNMX R0, R0, UR4, PT ;  /* 0x0000000400007c48 */ /* 0x000fce000bfe0100 */
.L_x_1090:
[----:B------:R-:W-:Y:S01]  /*17b0*/  UIADD3 UR4, UR42, 0x3f, URZ ;  /* 0x0000003f2a047890 */ /* 0x000fe2000fffe03f */
        /* <DEDUP_REMOVED lines=10> */
[----:B------:R-:W-:-:S02]  /*1860*/  UIADD3 UR56, UR42, -UR46, URZ ;  /* 0x8000002e2a387290 */ /* 0x000fc4000fffe03f */
        /* <DEDUP_REMOVED lines=17> */
.L_x_1094:
[----:B------:R-:W-:-:S11]  /*1980*/  UISETP.NE.AND UP0, UPT, UR5, 0x1, UPT ;  /* 0x000000010500788c */ /* 0x000fd6000bf05270 */
[----:B------:R-:W-:Y:S02]  /*1990*/  @UP0 ULDC.64 UR10, c[0x0][0x9e8] ;  /* 0x00027a00000a0ab9 */ /* 0x000fe40000000a00 */
[----:B------:R-:W-:-:S04]  /*19a0*/  UIMAD.WIDE.U32 UR6, UR4, UR10, URZ ;  /* 0x0000000a040672a5 */ /* 0x000fc8000f8e003f */
[----:B------:R-:W-:-:S12]  /*19b0*/  @UP0 USHF.R.U32.HI UR4, URZ, UR11, UR7 ;  /* 0x0000000b3f040299 */ /* 0x000fd80008011607 */
.L_x_1095:
[----:B------:R-:W-:-:S04]  /*19c0*/  UIMAD UR4, UR4, UR5, URZ ;  /* 0x00000005040472a4 */ /* 0x000fc8000f8e023f */
[----:B------:R-:W-:-:S04]  /*19d0*/  UISETP.LT.AND UP0, UPT, UR9, UR4, UPT ;  /* 0x000000040900728c */ /* 0x000fc8000bf01270 */
[----:B------:R-:W-:-:S12]  /*19e0*/  USEL UR9, UR9, UR4, !UP0 ;  /* 0x0000000409097287 */ /* 0x000fd8000c000000 */
.L_x_1093:
        /* <DEDUP_REMOVED lines=40> */
[----:B------:R-:W-:Y:S01]  /*1c70*/  CS2R R88, SRZ ;  /* 0x0000000000587805 */ /* 0x000fe2000001ff00 */
[----:B------:R-:W-:Y:S01]  /*1c80*/  IMAD.MOV.U32 R59, RZ, RZ, RZ ;  /* 0x000000ffff3b7224 */ /* 0x000fe200078e00ff */
        /* <DEDUP_REMOVED lines=29> */
[----:B------:R-:W-:Y:S01]  /*1e60*/  IMAD.MOV.U32 R164, RZ, RZ, RZ ;  /* 0x000000ffffa47224 */ /* 0x000fe200078e00ff */
        /* <DEDUP_REMOVED lines=35> */
.L_x_1097:
        /* <DEDUP_REMOVED lines=9> */
.L_x_1294:
[----:B------:R-:W-:Y:S05]  /*2130*/  @!P0 BRA `(.L_x_1099) ;  /* 0x0000000000048947 */ /* 0x000fea0003800000 */
[----:B------:R-:W-:Y:S01]  /*2140*/  BPT.TRAP 0x1 ;  /* 0x000000040000795c */ /* 0x000fe20000300000 */
.L_x_1099:
[----:B------:R-:W-:Y:S02]  /*2150*/  IMAD.U32 R5, RZ, RZ, UR53 ;  /* 0x00000035ff057e24 */ /* 0x000fe4000f8e00ff */
[----:B0-----:R-:W-:-:S03]  /*2160*/  IMAD.U32 R0, RZ, RZ, UR51 ;  /* 0x00000033ff007e24 */ /* 0x001fc6000f8e00ff */
[----:B------:R-:W-:Y:S02]  /*2170*/  LEA R5, R5, UR41, 0x3 ;  /* 0x0000002905057c11 */ /* 0x000fe4000f8e18ff */
[----:B------:R-:W-:-:S04]  /*2180*/  SHF.L.U32 R0, R0, 0x1f, RZ ;  /* 0x0000001f00007819 */ /* 0x000fc800000006ff */
[----:B------:R0:W1:Y:S01]  /*2190*/  SYNCS.PHASECHK.TRANS64.TRYWAIT P2, [R5+URZ+0x28430], R0 ;  /* 0x02843000050075a7 */ /* 0x000062000804017f */
[----:B------:R-:W-:Y:S05]  /*21a0*/  @!P0 BRA `(.L_x_1100) ;  /* 0x0000000000048947 */ /* 0x000fea0003800000 */
[----:B------:R-:W-:Y:S01]  /*21b0*/  BPT.TRAP 0x1 ;  /* 0x000000040000795c */ /* 0x000fe20000300000 */
.L_x_1100:
[----:B------:R-:W2:Y:S02]  /*21c0*/  S2R R3, SR_TID.X ;  /* 0x0000000000037919 */ /* 0x000ea40000002100 */
[----:B--2---:R-:W-:Y:S01]  /*21d0*/  LOP3.LUT P1, RZ, R3, 0x7f, RZ, 0xc0, !PT ;  /* 0x0000007f03ff7812 */ /* 0x004fe2000782c0ff */
[----:B-1----:R-:W-:-:S12]  /*21e0*/  @P2 BRA `(.L_x_1101) ;  /* 0x0000000000082947 */ /* 0x002fd80003800000 */
[----:B------:R-:W1:Y:S02]  /*21f0*/  SYNCS.PHASECHK.TRANS64.TRYWAIT P2, [R5+URZ+0x28430], R0 ;  /* 0x02843000050075a7 */ /* 0x000e64000804017f */
[----:B-1----:R-:W-:Y:S05]  /*2200*/  @!P2 BRA `(.L_x_1102) ;  /* 0x000001300004a947 */ /* 0x002fea0003800000 */
.L_x_1101:
        /* <DEDUP_REMOVED lines=10> */
[----:B------:R-:W-:Y:S01]  /*22b0*/  IMAD.MOV.U32 R4, RZ, RZ, R0 ;  /* 0x000000ffff047224 */ /* 0x000fe200078e0000 */
[----:B------:R-:W-:Y:S01]  /*22c0*/  UMOV UR5, 0x40000040 ;  /* 0x4000004000057882 */ /* 0x000fe20000000000 */
[----:B------:R-:W-:Y:S01]  /*22d0*/  UMOV UR7, 0x40000040 ;  /* 0x4000004000077882 */ /* 0x000fe20000000000 */
[----:B------:R-:W-:Y:S01]  /*22e0*/  ULOP3.LUT UR52, UR4, 0x10000, URZ, 0xfc, !UPT ;  /* 0x0001000004347892 */ /* 0x000fe2000f8efc3f */
[----:B------:R-:W-:Y:S01]  /*22f0*/  LEA R6, R58, 0xffffffc0, 0x6 ;  /* 0xffffffc03a067811 */ /* 0x000fe200078e30ff */
[----:B------:R-:W-:-:S02]  /*2300*/  UIADD3 UR4, UR32, 0x2, URZ ;  /* 0x0000000220047890 */ /* 0x000fc4000fffe03f */
[----:B------:R-:W-:Y:S02]  /*2310*/  ULEA UR34, UR53, UR52, 0xa ;  /* 0x0000003435227291 */ /* 0x000fe4000f8e503f */
[----:B------:R-:W-:Y:S02]  /*2320*/  UIADD3 UR8, UR32, 0x4, URZ ;  /* 0x0000000420087890 */ /* 0x000fe4000fffe03f */
[----:B------:R-:W-:Y:S02]  /*2330*/  UIADD3 UR6, UR34, 0x2, URZ ;  /* 0x0000000222067890 */ /* 0x000fe4000fffe03f */
[----:B------:R-:W-:Y:S01]  /*2340*/  UIADD3 UR10, UR34, 0x4, URZ ;  /* 0x00000004220a7890 */ /* 0x000fe2000fffe03f */
[----:B------:R-:W-:Y:S02]  /*2350*/  UMOV UR9, 0x40000040 ;  /* 0x4000004000097882 */ /* 0x000fe40000000000 */
[----:B------:R-:W-:Y:S01]  /*2360*/  QGMMA.64x64x32.F32.E4M3.E4M3 R24, gdesc[UR32], RZ, !UPT, gsb0 ;  /* 0x00e00000201879f3 */ /* 0x000fe2000c0008ff */
        /* <DEDUP_REMOVED lines=34> */
[----:B------:R-:W-:Y:S01]  /*2590*/  IMAD.MOV.U32 R3, RZ, RZ, -0x40 ;  /* 0xffffffc0ff037424 */ /* 0x000fe200078e00ff */
[----:B------:R-:W-:Y:S02]  /*25a0*/  ULDC.64 UR6, c[0x0][0x9e0] ;  /* 0x0002780000067ab9 */ /* 0x000fe40000000a00 */
[----:B------:R-:W-:Y:S01]  /*25b0*/  UISETP.GE.AND UP1, UPT, UR7, 0x1, UPT ;  /* 0x000000010700788c */ /* 0x000fe2000bf26270 */
[----:B------:R-:W0:Y:S01]  /*25c0*/  SHFL.IDX PT, R5, R4, RZ, 0x1c1f ;  /* 0x001c1fff04057589 */ /* 0x000e2200000e0000 */
[----:B------:R-:W-:Y:S01]  /*25d0*/  IMAD R7, R58, R3, 0x40 ;  /* 0x000000403a077424 */ /* 0x000fe200078e0203 */
[----:B------:R-:W-:-:S03]  /*25e0*/  @!P1 PRMT R0, RZ, 0x654, R0 ;  /* 0x00000654ff009816 */ /* 0x000fc60000000000 */
[----:B------:R-:W-:Y:S01]  /*25f0*/  VIADD R3, R7, 0x1 ;  /* 0x0000000107037836 */ /* 0x000fe20000000000 */
[----:B------:R-:W-:Y:S01]  /*2600*/  PLOP3.LUT P2, PT, PT, PT, UP1, 0x40, 0x0 ;  /* 0x000000000000781c */ /* 0x000fe20003f4e818 */
[----:B------:R-:W-:Y:S02]  /*2610*/  WARPGROUP.DEPBAR.LE gsb0, 0x0 ;  /* 0x00008000000079c5 */ /* 0x000fe40000010000 */
        /* <DEDUP_REMOVED lines=20> */
[----:B-1----:R-:W-:Y:S02]  /*2760*/  IMAD R0, R2, -0x2, R3 ;  /* 0xfffffffe02007824 */ /* 0x002fe400078e0203 */
[----:B------:R-:W-:-:S03]  /*2770*/  VIADD R3, R7, UR42 ;  /* 0x0000002a07037c36 */ /* 0x000fc60008000000 */
[----:B------:R-:W-:Y:S01]  /*2780*/  IADD3 R0, -R9, UR42, R0 ;  /* 0x0000002a09007c10 */ /* 0x000fe2000fffe100 */
[----:B------:R-:W-:-:S04]  /*2790*/  IMAD R8, R2, -0x2, R3 ;  /* 0xfffffffe02087824 */ /* 0x000fc800078e0203 */
[C---:B------:R-:W-:Y:S02]  /*27a0*/  VIADD R9, R0.reuse, UR6 ;  /* 0x0000000600097c36 */ /* 0x040fe40008000000 */
[----:B------:R-:W-:-:S03]  /*27b0*/  VIADD R10, R0, UR10 ;  /* 0x0000000a000a7c36 */ /* 0x000fc60008000000 */
[----:B0-----:R-:W-:Y:S01]  /*27c0*/  VIADDMNMX R0, R5, R9, R8, PT ;  /* 0x0000000905007246 */ /* 0x001fe20003800108 */
[----:B------:R-:W-:Y:S01]  /*27d0*/  IMAD.IADD R3, R10, 0x1, R5 ;  /* 0x000000010a037824 */ /* 0x000fe200078e0205 */
[----:B------:R-:W-:Y:S06]  /*27e0*/  @P2 BRA `(.L_x_1103) ;  /* 0x00000000005c2947 */ /* 0x000fec0003800000 */
[----:B------:R-:W-:Y:S01]  /*27f0*/  IMAD.U32 R12, RZ, RZ, UR46 ;  /* 0x0000002eff0c7e24 */ /* 0x000fe2000f8e00ff */
[----:B------:R-:W-:Y:S04]  /*2800*/  BSSY B0, `(.L_x_1104) ;  /* 0x0000011000007945 */ /* 0x000fe80003800000 */
[----:B------:R-:W-:-:S04]  /*2810*/  IADD3 R5, -R12, UR42, R5 ;  /* 0x0000002a0c057c10 */ /* 0x000fc8000fffe105 */
        /* <DEDUP_REMOVED lines=10> */
.L_x_1105:
[----:B------:R-:W-:-:S06]  /*28c0*/  UISETP.NE.AND UP2, UPT, UR7, 0x1, UPT ;  /* 0x000000010700788c */ /* 0x000fcc000bf45270 */
[----:B------:R-:W-:-:S05]  /*28d0*/  PLOP3.LUT P2, PT, PT, PT, UP2, 0x80, 0x0 ;  /* 0x000000000000781c */ /* 0x000fca0003f4f028 */
[----:B------:R-:W-:-:S08]  /*28e0*/  @UP2 ULDC.64 UR10, c[0x0][0x9e8] ;  /* 0x00027a00000a2ab9 */ /* 0x000fd00000000a00 */
[----:B------:R-:W-:-:S05]  /*28f0*/  @P2 IMAD.HI.U32 R11, R5, UR10, RZ ;  /* 0x0000000a050b2c27 */ /* 0x000fca000f8e00ff */
[----:B------:R-:W-:-:S07]  /*2900*/  @P2 SHF.R.U32.HI R5, RZ, UR11, R11 ;  /* 0x0000000bff052c19 */ /* 0x000fce000801160b */
.L_x_1106:
[----:B------:R-:W-:Y:S05]  /*2910*/  BSYNC B0 ;  /* 0x0000000000007941 */ /* 0x000fea0003800000 */
.L_x_1104:
[----:B------:R-:W-:-:S04]  /*2920*/  IMAD R5, R5, UR7, -R6 ;  /* 0x0000000705057c24 */ /* 0x000fc8000f8e0a06 */
[----:B------:R-:W-:-:S05]  /*2930*/  IMAD R5, R2, -0x2, R5 ;  /* 0xfffffffe02057824 */ /* 0x000fca00078e0205 */
[----:B------:R-:W-:Y:S02]  /*2940*/  VIMNMX R3, R3, R5, !PT ;  /* 0x0000000503037248 */ /* 0x000fe40007fe0100 */
[----:B------:R-:W-:-:S07]  /*2950*/  VIADDMNMX R0, R5, UR7, R0, PT ;  /* 0x0000000705007c46 */ /* 0x000fce000b800100 */
.L_x_1103:
        /* <DEDUP_REMOVED lines=95> */
.L_x_1109:
[----:B------:R-:W-:-:S06]  /*2f50*/  UISETP.NE.AND UP2, UPT, UR7, 0x1, UPT ;  /* 0x000000010700788c */ /* 0x000fcc000bf45270 */
[----:B------:R-:W-:-:S05]  /*2f60*/  PLOP3.LUT P6, PT, PT, PT, UP2, 0x80, 0x0 ;  /* 0x000000000000781c */ /* 0x000fca0003fcf028 */
[----:B------:R-:W-:-:S08]  /*2f70*/  @UP2 ULDC.64 UR10, c[0x0][0x9e8] ;  /* 0x00027a00000a2ab9 */ /* 0x000fd00000000a00 */
[----:B------:R-:W-:Y:S01]  /*2f80*/  @P6 IMAD.HI.U32 R5, R4, UR10, RZ ;  /* 0x0000000a04056c27 */ /* 0x000fe2000f8e00ff */
[----:B------:R-:W-:-:S13]  /*2f90*/  PLOP3.LUT P6, PT, PT, PT, UP2, 0x80, 0x0 ;  /* 0x000000000000781c */ /* 0x000fda0003fcf028 */
[----:B------:R-:W-:-:S07]  /*2fa0*/  @P6 SHF.R.U32.HI R4, RZ, UR11, R5 ;  /* 0x0000000bff046c19 */ /* 0x000fce0008011605 */
.L_x_1110:
[----:B------:R-:W-:Y:S05]  /*2fb0*/  BSYNC B0 ;  /* 0x0000000000007941 */ /* 0x000fea0003800000 */
.L_x_1108:
[----:B------:R-:W-:-:S04]  /*2fc0*/  IMAD R5, R4, UR7, -R6 ;  /* 0x0000000704057c24 */ /* 0x000fc8000f8e0a06 */
[----:B------:R-:W-:-:S05]  /*2fd0*/  IMAD R5, R2, -0x2, R5 ;  /* 0xfffffffe02057824 */ /* 0x000fca00078e0205 */
[----:B------:R-:W-:Y:S02]  /*2fe0*/  VIMNMX R3, R3, R5, !PT ;  /* 0x0000000503037248 */ /* 0x000fe40007fe0100 */
[----:B------:R-:W-:-:S07]  /*2ff0*/  VIADDMNMX R0, R5, UR7, R0, PT ;  /* 0x0000000705007c46 */ /* 0x000fce000b800100 */
.L_x_1107:
[----:B------:R-:W-:Y:S01]  /*3000*/  ISETP.GT.AND P2, PT, R3, 0x1, !P2 ;  /* 0x000000010300780c */ /* 0x000fe20005744270 */
[----:B------:R-:W-:Y:S01]  /*3010*/  IMAD.U32 R9, RZ, RZ, UR37 ;  /* 0x00000025ff097e24 */ /* 0x000fe2000f8e00ff */
[----:B------:R-:W-:Y:S01]  /*3020*/  FMNMX.FTZ R4, R24, R12, !PT ;  /* 0x0000000c18047209 */ /* 0x000fe20007810000 */
[----:B------:R-:W-:Y:S01]  /*3030*/  @UP0 ULDC UR10, c[0x0][0x44c] ;  /* 0x00011300000a0ab9 */ /* 0x000fe20000000800 */
[----:B------:R-:W-:Y:S01]  /*3040*/  ISETP.LT.OR P2, PT, R0, 0x2, P2 ;  /* 0x000000020000780c */ /* 0x000fe20001741670 */
[----:B------:R-:W-:Y:S01]  /*3050*/  UIMAD.WIDE.U32 UR10, UR36, UR10, URZ ;  /* 0x0000000a240a72a5 */ /* 0x000fe2000f8e003f */
[----:B------:R-:W-:Y:S01]  /*3060*/  FMNMX.FTZ R4, R28, R4, !PT ;  /* 0x000000041c047209 */ /* 0x000fe20007810000 */
[----:B------:R-:W-:Y:S01]  /*3070*/  @UP0 ULDC UR15, c[0x0][0x450] ;  /* 0x00011400000f0ab9 */ /* 0x000fe20000000800 */
[----:B------:R-:W-:Y:S01]  /*3080*/  FSEL R27, R27, -INF , !P2 ;  /* 0xff8000001b1b7808 */ /* 0x000fe20005000000 */
[----:B------:R-:W-:Y:S01]  /*3090*/  UMOV UR14, UR36 ;  /* 0x00000024000e7c82 */ /* 0x000fe20008000000 */
[----:B------:R-:W-:Y:S01]  /*30a0*/  ISETP.NE.AND P2, PT, R13, RZ, PT ;  /* 0x000000ff0d00720c */ /* 0x000fe20003f45270 */
[----:B------:R-:W-:Y:S01]  /*30b0*/  @UP0 USHF.R.U32.HI UR14, URZ, UR15, UR11 ;  /* 0x0000000f3f0e0299 */ /* 0x000fe2000801160b */
[----:B------:R-:W-:-:S02]  /*30c0*/  FMNMX.FTZ R4, R14, R4, !PT ;  /* 0x000000040e047209 */ /* 0x000fc40007810000 */
[----:B------:R-:W-:Y:S01]  /*30d0*/  ISETP.GT.AND P2, PT, R3, 0x9, !P2 ;  /* 0x000000090300780c */ /* 0x000fe20005744270 */
[----:B------:R-:W-:Y:S01]  /*30e0*/  UIADD3 UR56, UR56, UR14, URZ ;  /* 0x0000000e38387290 */ /* 0x000fe2000fffe03f */
[----:B------:R-:W-:Y:S02]  /*30f0*/  FMNMX.FTZ R4, R32, R4, !PT ;  /* 0x0000000420047209 */ /* 0x000fe40007810000 */
[----:B------:R-:W-:Y:S01]  /*3100*/  ISETP.LT.OR P2, PT, R0, 0xa, P2 ;  /* 0x0000000a0000780c */ /* 0x000fe20001741670 */
[----:B------:R-:W-:Y:S01]  /*3110*/  UIADD3 UR6, UR56, UR6, URZ ;  /* 0x0000000638067290 */ /* 0x000fe2000fffe03f */
[----:B------:R-:W-:Y:S02]  /*3120*/  FMNMX.FTZ R4, R20, R4, !PT ;  /* 0x0000000414047209 */ /* 0x000fe40007810000 */
[----:B------:R-:W-:Y:S02]  /*3130*/  FSEL R31, R31, -INF , !P2 ;  /* 0xff8000001f1f7808 */ /* 0x000fe40005000000 */
[----:B------:R-:W-:-:S02]  /*3140*/  ISETP.NE.AND P2, PT, R15, RZ, PT ;  /* 0x000000ff0f00720c */ /* 0x000fc40003f45270 */
[----:B------:R-:W-:Y:S02]  /*3150*/  FMNMX.FTZ R4, R36, R4, !PT ;  /* 0x0000000424047209 */ /* 0x000fe40007810000 */
[----:B------:R-:W-:Y:S02]  /*3160*/  ISETP.GT.AND P2, PT, R3, 0x10, !P2 ;  /* 0x000000100300780c */ /* 0x000fe40005744270 */
[----:B------:R-:W-:Y:S02]  /*3170*/  FMNMX.FTZ R4, R56, R4, !PT ;  /* 0x0000000438047209 */ /* 0x000fe40007810000 */
        /* <DEDUP_REMOVED lines=15> */
[----:B------:R-:W-:Y:S02]  /*3270*/  ISETP.GT.AND P3, PT, R3, 0x8, !P3 ;  /* 0x000000080300780c */ /* 0x000fe40005f64270 */
[----:B------:R-:W-:Y:S02]  /*3280*/  FSEL R38, R38, -INF , !P2 ;  /* 0xff80000026267808 */ /* 0x000fe40005000000 */
[----:B------:R-:W-:Y:S02]  /*3290*/  ISETP.NE.AND P2, PT, R29, RZ, PT ;  /* 0x000000ff1d00720c */ /* 0x000fe40003f45270 */
[----:B------:R-:W-:Y:S02]  /*32a0*/  FMNMX.FTZ R4, R52, R4, !PT ;  /* 0x0000000434047209 */ /* 0x000fe40007810000 */
[----:B------:R-:W-:Y:S02]  /*32b0*/  ISETP.GT.AND P2, PT, R3, 0x19, !P2 ;  /* 0x000000190300780c */ /* 0x000fe40005744270 */
[----:B------:R-:W-:-:S02]  /*32c0*/  ISETP.LT.OR P3, PT, R0, 0x9, P3 ;  /* 0x000000090000780c */ /* 0x000fc40001f61670 */
[----:B------:R-:W-:Y:S02]  /*32d0*/  ISETP.LT.OR P2, PT, R0, 0x1a, P2 ;  /* 0x0000001a0000780c */ /* 0x000fe40001741670 */
[----:B------:R-:W-:Y:S02]  /*32e0*/  FMNMX.FTZ R6, R66, R4, !PT ;  /* 0x0000000442067209 */ /* 0x000fe40007810000 */
[----:B------:R-:W-:Y:S02]  /*32f0*/  FSEL R39, R39, -INF , !P2 ;  /* 0xff80000027277808 */ /* 0x000fe40005000000 */
[----:B------:R-:W-:Y:S01]  /*3300*/  ISETP.NE.AND P2, PT, R33, RZ, PT ;  /* 0x000000ff2100720c */ /* 0x000fe20003f45270 */
[----:B------:R-:W0:Y:S01]  /*3310*/  SHFL.BFLY PT, R5, R6, 0x2, 0x1f ;  /* 0x0c401f0006057f89 */ /* 0x000e2200000e0000 */
[----:B------:R-:W-:Y:S02]  /*3320*/  FSEL R30, R30, -INF , !P3 ;  /* 0xff8000001e1e7808 */ /* 0x000fe40005800000 */
[----:B------:R-:W-:-:S02]  /*3330*/  ISETP.GT.AND P2, PT, R3, 0x20, !P2 ;  /* 0x000000200300780c */ /* 0x000fc40005744270 */
[----:B------:R-:W-:Y:S02]  /*3340*/  ISETP.NE.AND P3, PT, R41, RZ, PT ;  /* 0x000000ff2900720c */ /* 0x000fe40003f65270 */
[----:B------:R-:W-:Y:S02]  /*3350*/  ISETP.LT.OR P2, PT, R0, 0x21, P2 ;  /* 0x000000210000780c */ /* 0x000fe40001741670 */
[----:B------:R-:W-:Y:S02]  /*3360*/  ISETP.NE.AND P6, PT, R11, RZ, PT ;  /* 0x000000ff0b00720c */ /* 0x000fe40003fc5270 */
[----:B------:R-:W-:Y:S02]  /*3370*/  FSEL R42, R42, -INF , !P2 ;  /* 0xff8000002a2a7808 */ /* 0x000fe40005000000 */
[----:B------:R-:W-:Y:S02]  /*3380*/  ISETP.NE.AND P2, PT, R37, RZ, PT ;  /* 0x000000ff2500720c */ /* 0x000fe40003f45270 */
[----:B------:R-:W-:-:S02]  /*3390*/  ISETP.GT.AND P4, PT, R3, 0x31, !P4 ;  /* 0x000000310300780c */ /* 0x000fc40006784270 */
[C---:B------:R-:W-:Y:S02]  /*33a0*/  ISETP.GT.AND P2, PT, R3.reuse, 0x21, !P2 ;  /* 0x000000210300780c */ /* 0x040fe40005744270 */
[----:B------:R-:W-:Y:S02]  /*33b0*/  ISETP.GT.AND P5, PT, R3, 0x38, !P5 ;  /* 0x000000380300780c */ /* 0x000fe40006fa4270 */
[C---:B------:R-:W-:Y:S02]  /*33c0*/  ISETP.LT.OR P2, PT, R0.reuse, 0x22, P2 ;  /* 0x000000220000780c */ /* 0x040fe40001741670 */
[----:B------:R-:W-:Y:S02]  /*33d0*/  ISETP.LT.OR P4, PT, R0, 0x32, P4 ;  /* 0x000000320000780c */ /* 0x000fe40002781670 */
[----:B------:R-:W-:Y:S02]  /*33e0*/  FSEL R43, R43, -INF , !P2 ;  /* 0xff8000002b2b7808 */ /* 0x000fe40005000000 */
[----:B------:R-:W-:-:S02]  /*33f0*/  ISETP.GT.AND P2, PT, R3, 0x28, !P3 ;  /* 0x000000280300780c */ /* 0x000fc40005f44270 */
[----:B------:R-:W-:Y:S02]  /*3400*/  ISETP.NE.AND P3, PT, R45, RZ, PT ;  /* 0x000000ff2d00720c */ /* 0x000fe40003f65270 */
[----:B------:R-:W-:Y:S02]  /*3410*/  ISETP.LT.OR P2, PT, R0, 0x29, P2 ;  /* 0x000000290000780c */ /* 0x000fe40001741670 */
[C---:B------:R-:W-:Y:S02]  /*3420*/  ISETP.GT.AND P3, PT, R3.reuse, 0x30, !P3 ;  /* 0x000000300300780c */ /* 0x040fe40005f64270 */
[----:B------:R-:W-:Y:S02]  /*3430*/  FSEL R46, R46, -INF , !P2 ;  /* 0xff8000002e2e7808 */ /* 0x000fe40005000000 */
[----:B------:R-:W-:Y:S02]  /*3440*/  ISETP.GT.AND P2, PT, R3, RZ, !P6 ;  /* 0x000000ff0300720c */ /* 0x000fe40007744270 */
[----:B------:R-:W-:-:S02]  /*3450*/  ISETP.NE.AND P6, PT, R7, RZ, PT ;  /* 0x000000ff0700720c */ /* 0x000fc40003fc5270 */
[----:B------:R-:W-:Y:S02]  /*3460*/  ISETP.LT.OR P2, PT, R0, 0x1, P2 ;  /* 0x000000010000780c */ /* 0x000fe40001741670 */
[----:B0-----:R-:W-:Y:S02]  /*3470*/  FMNMX.FTZ R7, R6, R5, !PT ;  /* 0x0000000506077209 */ /* 0x001fe40007810000 */
[----:B------:R-:W-:Y:S02]  /*3480*/  FSEL R26, R26, -INF , !P2 ;  /* 0xff8000001a1a7808 */ /* 0x000fe40005000000 */
[----:B------:R-:W-:Y:S01]  /*3490*/  ISETP.NE.AND P2, PT, R57, RZ, PT ;  /* 0x000000ff3900720c */ /* 0x000fe20003f45270 */
[----:B------:R-:W0:Y:S01]  /*34a0*/  SHFL.BFLY PT, R8, R7, 0x1, 0x1f ;  /* 0x0c201f0007087f89 */ /* 0x000e2200000e0000 */
[----:B------:R-:W-:Y:S02]  /*34b0*/  FMNMX.FTZ R5, R26, R27, !PT ;  /* 0x0000001b1a057209 */ /* 0x000fe40007810000 */
[----:B------:R-:W-:-:S02]  /*34c0*/  ISETP.GT.AND P2, PT, R3, 0x29, !P2 ;  /* 0x000000290300780c */ /* 0x000fc40005744270 */
[----:B------:R-:W-:Y:S02]  /*34d0*/  FMNMX.FTZ R4, R30, R5, !PT ;  /* 0x000000051e047209 */ /* 0x000fe40007810000 */
[----:B------:R-:W-:Y:S02]  /*34e0*/  ISETP.LT.OR P2, PT, R0, 0x2a, P2 ;  /* 0x0000002a0000780c */ /* 0x000fe40001741670 */
[----:B------:R-:W-:Y:S02]  /*34f0*/  FMNMX.FTZ R5, R31, R4, !PT ;  /* 0x000000041f057209 */ /* 0x000fe40007810000 */
[----:B------:R-:W-:Y:S02]  /*3500*/  FSEL R47, R47, -INF , !P2 ;  /* 0xff8000002f2f7808 */ /* 0x000fe40005000000 */
[----:B------:R-:W-:Y:S02]  /*3510*/  FMNMX.FTZ R4, R34, R5, !PT ;  /* 0x0000000522047209 */ /* 0x000fe40007810000 */
[----:B------:R-:W-:-:S02]  /*3520*/  ISETP.LT.OR P3, PT, R0, 0x31, P3 ;  /* 0x000000310000780c */ /* 0x000fc40001f61670 */
[----:B------:R-:W-:Y:S02]  /*3530*/  FMNMX.FTZ R5, R35, R4, !PT ;  /* 0x0000000423057209 */ /* 0x000fe40007810000 */
[----:B------:R-:W-:Y:S02]  /*3540*/  FSEL R50, R50, -INF , !P3 ;  /* 0xff80000032327808 */ /* 0x000fe40005800000 */
[----:B------:R-:W-:Y:S02]  /*3550*/  FMNMX.FTZ R6, R38, R5, !PT ;  /* 0x0000000526067209 */ /* 0x000fe40007810000 */
[----:B------:R-:W-:Y:S02]  /*3560*/  ISETP.LT.OR P5, PT, R0, 0x39, P5 ;  /* 0x000000390000780c */ /* 0x000fe40002fa1670 */
[----:B------:R-:W-:Y:S02]  /*3570*/  FMNMX.FTZ R5, R39, R6, !PT ;  /* 0x0000000627057209 */ /* 0x000fe40007810000 */
[----:B0-----:R-:W-:-:S02]  /*3580*/  FMNMX.FTZ R4, R7, R8, !PT ;  /* 0x0000000807047209 */ /* 0x001fc40007810000 */
[----:B------:R-:W-:Y:S02]  /*3590*/  FMNMX.FTZ R6, R42, R5, !PT ;  /* 0x000000052a067209 */ /* 0x000fe40007810000 */
[C---:B------:R-:W-:Y:S01]  /*35a0*/  FSETP.NEU.FTZ.AND P2, PT, R4.reuse, -INF , PT ;  /* 0xff8000000400780b */ /* 0x040fe20003f5d000 */
[----:B------:R-:W-:-:S01]  /*35b0*/  FFMA.FTZ R7, R4, R9, -8 ;  /* 0xc100000004077423 */ /* 0x000fc20000010009 */
[----:B------:R-:W-:Y:S02]  /*35c0*/  FMNMX.FTZ R5, R43, R6, !PT ;  /* 0x000000062b057209 */ /* 0x000fe40007810000 */
[----:B------:R-:W-:Y:S02]  /*35d0*/  FSEL R51, R51, -INF , !P4 ;  /* 0xff80000033337808 */ /* 0x000fe40006000000 */
[----:B------:R-:W-:Y:S02]  /*35e0*/  FMNMX.FTZ R6, R46, R5, !PT ;  /* 0x000000052e067209 */ /* 0x000fe40007810000 */
[----:B------:R-:W-:-:S02]  /*35f0*/  FSEL R7, R7, RZ, P2 ;  /* 0x000000ff07077208 */ /* 0x000fc40001000000 */
[----:B------:R-:W-:Y:S02]  /*3600*/  ISETP.GT.AND P2, PT, R3, 0x39, !P6 ;  /* 0x000000390300780c */ /* 0x000fe40007744270 */
        /* <DEDUP_REMOVED lines=10> */
[----:B------:R-:W-:Y:S01]  /*36b0*/  FSEL R55, R55, -INF , !P2 ;  /* 0xff80000037377808 */ /* 0x000fe20005000000 */
[--C-:B------:R-:W-:Y:S01]  /*36c0*/  FFMA.FTZ R6, R28, UR37, -R7.reuse ;  /* 0x000000251c067c23 */ /* 0x100fe20008010807 */
[----:B------:R-:W-:Y:S01]  /*36d0*/  FMNMX.FTZ R0, R54, R3, !PT ;  /* 0x0000000336007209 */ /* 0x000fe20007810000 */
[--C-:B------:R-:W-:Y:S01]  /*36e0*/  FFMA.FTZ R10, R14, UR37, -R7.reuse ;  /* 0x000000250e0a7c23 */ /* 0x100fe20008010807 */
[----:B0-----:R-:W-:-:S01]  /*36f0*/  FFMA.FTZ R5, R20, UR37, -R7 ;  /* 0x0000002514057c23 */ /* 0x001fc20008010807 */
[----:B------:R-:W0:Y:S01]  /*3700*/  MUFU.EX2 R8, R8 ;  /* 0x0000000800087308 */ /* 0x000e220000000800 */
[----:B------:R-:W-:Y:S01]  /*3710*/  FMNMX.FTZ R0, R55, R0, !PT ;  /* 0x0000000037007209 */ /* 0x000fe20007810000 */
[--C-:B------:R-:W-:Y:S01]  /*3720*/  FFMA.FTZ R14, R36, UR37, -R7.reuse ;  /* 0x00000025240e7c23 */ /* 0x100fe20008010807 */
[----:B------:R-:W-:-:S01]  /*3730*/  FFMA.FTZ R15, R56, UR37, -R7 ;  /* 0x00000025380f7c23 */ /* 0x000fc20008010807 */
[--C-:B------:R-:W-:Y:S01]  /*3740*/  FFMA.FTZ R24, R44, UR37, -R7.reuse ;  /* 0x000000252c187c23 */ /* 0x100fe20008010807 */
[----:B------:R-:W-:-:S01]  /*3750*/  FFMA.FTZ R25, R62, UR37, -R7 ;  /* 0x000000253e197c23 */ /* 0x000fc20008010807 */
[----:B------:R-:W1:Y:S01]  /*3760*/  SHFL.BFLY PT, R3, R0, 0x2, 0x1f ;  /* 0x0c401f0000037f89 */ /* 0x000e6200000e0000 */
[----:B------:R-:W-:-:S01]  /*3770*/  FFMA.FTZ R20, R40, UR37, -R7 ;  /* 0x0000002528147c23 */ /* 0x000fc20008010807 */
[----:B------:R-:W-:Y:S01]  /*3780*/  MUFU.EX2 R13, R5 ;  /* 0x00000005000d7308 */ /* 0x000fe20000000800 */
[----:B------:R-:W-:-:S01]  /*3790*/  FFMA.FTZ R28, R48, UR37, -R7 ;  /* 0x00000025301c7c23 */ /* 0x000fc20008010807 */
[----:B------:R-:W-:-:S06]  /*37a0*/  FFMA.FTZ R29, R64, UR37, -R7 ;  /* 0x00000025401d7c23 */ /* 0x000fcc0008010807 */
[----:B------:R-:W2:Y:S01]  /*37b0*/  MUFU.EX2 R6, R6 ;  /* 0x0000000600067308 */ /* 0x000ea20000000800 */
[----:B0-----:R-:W-:-:S07]  /*37c0*/  FADD.FTZ R33, R8, R9 ;  /* 0x0000000908217221 */ /* 0x001fce0000010000 */
[----:B------:R0:W3:Y:S01]  /*37d0*/  MUFU.EX2 R11, R10 ;  /* 0x0000000a000b7308 */ /* 0x0000e20000000800 */
[----:B-1----:R-:W-:-:S07]  /*37e0*/  FMNMX.FTZ R3, R0, R3, !PT ;  /* 0x0000000300037209 */ /* 0x002fce0007810000 */
[----:B------:R-:W1:Y:S01]  /*37f0*/  MUFU.EX2 R12, R12 ;  /* 0x0000000c000c7308 */ /* 0x000e620000000800 */
[----:B0-----:R-:W-:-:S01]  /*3800*/  FFMA.FTZ R10, R60, UR37, -R7 ;  /* 0x000000253c0a7c23 */ /* 0x001fc20008010807 */
[----:B------:R-:W0:Y:S06]  /*3810*/  SHFL.BFLY PT, R0, R3, 0x1, 0x1f ;  /* 0x0c201f0003007f89 */ /* 0x000e2c00000e0000 */
[----:B------:R2:W-:Y:S08]  /*3820*/  MUFU.EX2 R21, R10 ;  /* 0x0000000a00157308 */ /* 0x0005f00000000800 */
[----:B------:R-:W-:Y:S01]  /*3830*/  MUFU.EX2 R14, R14 ;  /* 0x0000000e000e7308 */ /* 0x000fe20000000800 */
[----:B--2---:R-:W-:-:S01]  /*3840*/  FADD.FTZ R10, R6, R33 ;  /* 0x00000021060a7221 */ /* 0x004fc20000010000 */
[----:B---3--:R-:W-:-:S03]  /*3850*/  F2FP.SATFINITE.E4M3.F32.PACK_AB_MERGE_C R6, R11, R6, RZ ;  /* 0x000000060b06723e */ /* 0x008fc600048070ff */
[----:B------:R-:W-:Y:S01]  /*3860*/  FADD.FTZ R33, R11, R10 ;  /* 0x0000000a0b217221 */ /* 0x000fe20000010000 */
[----:B------:R-:W-:Y:S02]  /*3870*/  F2FP.SATFINITE.E4M3.F32.PACK_AB_MERGE_C R188, R9, R8, R6 ;  /* 0x0000000809bc723e */ /* 0x000fe40004807006 */
[----:B------:R-:W2:Y:S01]  /*3880*/  MUFU.EX2 R15, R15 ;  /* 0x0000000f000f7308 */ /* 0x000ea20000000800 */
[----:B-1----:R-:W-:-:S01]  /*3890*/  FADD.FTZ R10, R12, R33 ;  /* 0x000000210c0a7221 */ /* 0x002fc20000010000 */
[----:B0-----:R-:W-:Y:S01]  /*38a0*/  FMNMX.FTZ R5, R3, R0, !PT ;  /* 0x0000000003057209 */ /* 0x001fe20007810000 */
[----:B------:R-:W-:-:S01]  /*38b0*/  FFMA.FTZ R0, R52, UR37, -R7 ;  /* 0x0000002534007c23 */ /* 0x000fc20008010807 */
[----:B------:R-:W-:Y:S02]  /*38c0*/  FFMA.FTZ R7, R66, UR37, -R7 ;  /* 0x0000002542077c23 */ /* 0x000fe40008010807 */
[C---:B------:R-:W-:Y:S01]  /*38d0*/  FSETP.NEU.FTZ.AND P2, PT, R5.reuse, -INF , PT ;  /* 0xff8000000500780b */ /* 0x040fe20003f5d000 */
[----:B------:R-:W-:Y:S01]  /*38e0*/  FFMA.FTZ R3, R5, R32, -8 ;  /* 0xc100000005037423 */ /* 0x000fe20000010020 */
[----:B------:R-:W-:Y:S04]  /*38f0*/  MUFU.EX2 R24, R24 ;  /* 0x0000001800187308 */ /* 0x000fe80000000800 */
[----:B------:R-:W-:-:S02]  /*3900*/  FSEL R3, R3, RZ, P2 ;  /* 0x000000ff03037208 */ /* 0x000fc40001000000 */
[----:B------:R-:W-:Y:S02]  /*3910*/  PLOP3.LUT P2, PT, PT, PT, UP1, 0x40, 0x0 ;  /* 0x000000000000781c */ /* 0x000fe40003f4e818 */
        /* <DEDUP_REMOVED lines=14> */
[----:B--2---:R-:W-:Y:S01]  /*3a00*/  F2FP.SATFINITE.E4M3.F32.PACK_AB_MERGE_C R8, R15, R14, RZ ;  /* 0x0000000e0f08723e */ /* 0x004fe200048070ff */
[----:B------:R-:W-:-:S01]  /*3a10*/  FFMA.FTZ R50, R50, UR37, -R3 ;  /* 0x0000002532327c23 */ /* 0x000fc20008010803 */
[----:B------:R-:W0:Y:S01]  /*3a20*/  MUFU.EX2 R27, R27 ;  /* 0x0000001b001b7308 */ /* 0x000e220000000800 */
[----:B------:R-:W-:-:S01]  /*3a30*/  FFMA.FTZ R51, R51, UR37, -R3 ;  /* 0x0000002533337c23 */ /* 0x000fc20008010803 */
[----:B------:R-:W-:Y:S01]  /*3a40*/  F2FP.SATFINITE.E4M3.F32.PACK_AB_MERGE_C R190, R13, R12, R8 ;  /* 0x0000000c0dbe723e */ /* 0x000fe20004807008 */
[----:B------:R-:W-:-:S01]  /*3a50*/  FFMA.FTZ R54, R54, UR37, -R3 ;  /* 0x0000002536367c23 */ /* 0x000fc20008010803 */
[----:B------:R-:W-:-:S04]  /*3a60*/  FFMA.FTZ R3, R55, UR37, -R3 ;  /* 0x0000002537037c23 */ /* 0x000fc80008010803 */
[----:B------:R-:W1:Y:S08]  /*3a70*/  MUFU.EX2 R30, R30 ;  /* 0x0000001e001e7308 */ /* 0x000e700000000800 */
[----:B------:R-:W2:Y:S01]  /*3a80*/  MUFU.EX2 R31, R31 ;  /* 0x0000001f001f7308 */ /* 0x000ea20000000800 */
[----:B0-----:R-:W-:-:S07]  /*3a90*/  FADD.FTZ R11, R26, R27 ;  /* 0x0000001b1a0b7221 */ /* 0x001fce0000010000 */
[----:B------:R-:W0:Y:S01]  /*3aa0*/  MUFU.EX2 R34, R34 ;  /* 0x0000002200227308 */ /* 0x000e220000000800 */
[----:B-1----:R-:W-:-:S01]  /*3ab0*/  FADD.FTZ R6, R30, R11 ;  /* 0x0000000b1e067221 */ /* 0x002fc20000010000 */
[----:B------:R-:W-:Y:S01]  /*3ac0*/  FADD.FTZ R11, R13, R10 ;  /* 0x0000000a0d0b7221 */ /* 0x000fe20000010000 */
[----:B------:R-:W-:-:S03]  /*3ad0*/  F2FP.SATFINITE.E4M3.F32.PACK_AB_MERGE_C R10, R25, R24, RZ ;  /* 0x00000018190a723e */ /* 0x000fc600048070ff */
[----:B------:R-:W-:Y:S02]  /*3ae0*/  FADD.FTZ R14, R14, R11 ;  /* 0x0000000b0e0e7221 */ /* 0x000fe40000010000 */
[----:B------:R-:W1:Y:S01]  /*3af0*/  MUFU.EX2 R35, R35 ;  /* 0x0000002300237308 */ /* 0x000e620000000800 */
[----:B--2---:R-:W-:-:S01]  /*3b00*/  FADD.FTZ R9, R31, R6 ;  /* 0x000000061f097221 */ /* 0x004fc20000010000 */
[----:B------:R-:W-:Y:S01]  /*3b10*/  FADD.FTZ R15, R15, R14 ;  /* 0x0000000e0f0f7221 */ /* 0x000fe20000010000 */
[----:B------:R-:W-:-:S04]  /*3b20*/  F2FP.SATFINITE.E4M3.F32.PACK_AB_MERGE_C R30, R31, R30, RZ ;  /* 0x0000001e1f1e723e */ /* 0x000fc800048070ff */
[----:B------:R-:W-:Y:S01]  /*3b30*/  F2FP.SATFINITE.E4M3.F32.PACK_AB_MERGE_C R189, R27, R26, R30 ;  /* 0x0000001a1bbd723e */ /* 0x000fe2000480701e */
        /* <DEDUP_REMOVED lines=8> */
[----:B------:R-:W-:-:S04]  /*3bc0*/  F2FP.SATFINITE.E4M3.F32.PACK_AB_MERGE_C R38, R39, R38, RZ ;  /* 0x000000262726723e */ /* 0x000fc800048070ff */
[----:B------:R-:W-:Y:S02]  /*3bd0*/  F2FP.SATFINITE.E4M3.F32.PACK_AB_MERGE_C R191, R35, R34, R38 ;  /* 0x0000002223bf723e */ /* 0x000fe40004807026 */
[----:B------:R-:W0:Y:S01]  /*3be0*/  MUFU.EX2 R43, R43 ;  /* 0x0000002b002b7308 */ /* 0x000e220000000800 */
[----:B-1----:R-:W-:-:S01]  /*3bf0*/  FADD.FTZ R8, R20, R15 ;  /* 0x0000000f14087221 */ /* 0x002fc20000010000 */
[----:B------:R-:W-:-:S03]  /*3c00*/  F2FP.SATFINITE.E4M3.F32.PACK_AB_MERGE_C R184, R21, R20, R10 ;  /* 0x0000001415b8723e */ /* 0x000fc6000480700a */
[----:B------:R-:W-:-:S03]  /*3c10*/  FADD.FTZ R21, R21, R8 ;  /* 0x0000000815157221 */ /* 0x000fc60000010000 */
[----:B------:R-:W1:Y:S01]  /*3c20*/  MUFU.EX2 R46, R46 ;  /* 0x0000002e002e7308 */ /* 0x000e620000000800 */
[----:B--2---:R-:W-:-:S01]  /*3c30*/  FADD.FTZ R6, R42, R9 ;  /* 0x000000092a067221 */ /* 0x004fc20000010000 */
[----:B------:R-:W-:-:S04]  /*3c40*/  FADD.FTZ R24, R24, R21 ;  /* 0x0000001518187221 */ /* 0x000fc80000010000 */
[----:B------:R-:W-:Y:S02]  /*3c50*/  FADD.FTZ R25, R25, R24 ;  /* 0x0000001819197221 */ /* 0x000fe40000010000 */
[----:B------:R-:W-:Y:S01]  /*3c60*/  MUFU.EX2 R0, R0 ;  /* 0x0000000000007308 */ /* 0x000fe20000000800 */
[----:B0-----:R-:W-:-:S07]  /*3c70*/  FADD.FTZ R9, R43, R6 ;  /* 0x000000062b097221 */ /* 0x001fce0000010000 */
[----:B------:R-:W0:Y:S01]  /*3c80*/  MUFU.EX2 R7, R7 ;  /* 0x0000000700077308 */ /* 0x000e220000000800 */
[----:B-1----:R-:W-:-:S07]  /*3c90*/  FADD.FTZ R6, R46, R9 ;  /* 0x000000092e067221 */ /* 0x002fce0000010000 */
[----:B------:R-:W1:Y:S08]  /*3ca0*/  MUFU.EX2 R47, R47 ;  /* 0x0000002f002f7308 */ /* 0x000e700000000800 */
[----:B------:R-:W-:Y:S01]  /*3cb0*/  MUFU.EX2 R28, R28 ;  /* 0x0000001c001c7308 */ /* 0x000fe20000000800 */
[----:B0-----:R-:W-:-:S07]  /*3cc0*/  F2FP.SATFINITE.E4M3.F32.PACK_AB_MERGE_C R8, R7, R0, RZ ;  /* 0x000000000708723e */ /* 0x001fce00048070ff */
[----:B------:R-:W0:Y:S01]  /*3cd0*/  MUFU.EX2 R29, R29 ;  /* 0x0000001d001d7308 */ /* 0x000e220000000800 */
[C---:B-1----:R-:W-:Y:S01]  /*3ce0*/  F2FP.SATFINITE.E4M3.F32.PACK_AB_MERGE_C R46, R47.reuse, R46, RZ ;  /* 0x0000002e2f2e723e */ /* 0x042fe200048070ff */
[----:B------:R-:W-:-:S03]  /*3cf0*/  FADD.FTZ R47, R47, R6 ;  /* 0x000000062f2f7221 */ /* 0x000fc60000010000 */
[----:B------:R-:W-:-:S03]  /*3d00*/  F2FP.SATFINITE.E4M3.F32.PACK_AB_MERGE_C R185, R43, R42, R46 ;  /* 0x0000002a2bb9723e */ /* 0x000fc6000480702e */
[----:B------:R-:W1:Y:S08]  /*3d10*/  MUFU.EX2 R50, R50 ;  /* 0x0000003200327308 */ /* 0x000e700000000800 */
[----:B------:R-:W2:Y:S01]  /*3d20*/  MUFU.EX2 R51, R51 ;  /* 0x0000003300337308 */ /* 0x000ea20000000800 */
[----:B0-----:R-:W-:Y:S01]  /*3d30*/  F2FP.SATFINITE.E4M3.F32.PACK_AB_MERGE_C R186, R29, R28, R8 ;  /* 0x0000001c1dba723e */ /* 0x001fe20004807008 */
[----:B------:R-:W-:-:S04]  /*3d40*/  FADD.FTZ R28, R28, R25 ;  /* 0x000000191c1c7221 */ /* 0x000fc80000010000 */
[----:B------:R-:W-:Y:S02]  /*3d50*/  FADD.FTZ R29, R29, R28 ;  /* 0x0000001c1d1d7221 */ /* 0x000fe40000010000 */
[----:B------:R-:W-:Y:S01]  /*3d60*/  MUFU.EX2 R54, R54 ;  /* 0x0000003600367308 */ /* 0x000fe20000000800 */
[----:B-1----:R-:W-:-:S01]  /*3d70*/  FADD.FTZ R6, R50, R47 ;  /* 0x0000002f32067221 */ /* 0x002fc20000010000 */
        /* <DEDUP_REMOVED lines=20> */
.L_x_1112:
[----:B------:R-:W-:-:S11]  /*3ec0*/  UISETP.NE.AND UP2, UPT, UR7, 0x1, UPT ;  /* 0x000000010700788c */ /* 0x000fd6000bf45270 */
[----:B------:R-:W-:Y:S02]  /*3ed0*/  @UP2 ULDC.64 UR10, c[0x0][0x9e8] ;  /* 0x00027a00000a2ab9 */ /* 0x000fe40000000a00 */
[----:B------:R-:W-:-:S04]  /*3ee0*/  UIMAD.WIDE.U32 UR14, UR18, UR10, URZ ;  /* 0x0000000a120e72a5 */ /* 0x000fc8000f8e003f */
[----:B------:R-:W-:-:S12]  /*3ef0*/  @UP2 USHF.R.U32.HI UR18, URZ, UR11, UR15 ;  /* 0x0000000b3f122299 */ /* 0x000fd8000801160f */
.L_x_1113:
[----:B------:R-:W-:-:S04]  /*3f00*/  UIMAD UR7, UR18, UR7, UR7 ;  /* 0x00000007120772a4 */ /* 0x000fc8000f8e0207 */
[----:B------:R-:W-:-:S04]  /*3f10*/  UISETP.LT.AND UP2, UPT, UR6, UR7, UPT ;  /* 0x000000070600728c */ /* 0x000fc8000bf41270 */
[----:B------:R-:W-:-:S12]  /*3f20*/  USEL UR6, UR6, UR7, UP2 ;  /* 0x0000000706067287 */ /* 0x000fd80009000000 */
.L_x_1111:
        /* <DEDUP_REMOVED lines=75> */
.L_x_1132:
        /* <DEDUP_REMOVED lines=9> */
.L_x_1116:
[----:B------:R-:W-:Y:S01]  /*4470*/  ULEA UR6, UR60, UR41, 0x3 ;  /* 0x000000293c067291 */ /* 0x000fe2000f8e183f */
[----:B------:R-:W-:-:S05]  /*4480*/  IMAD.U32 R7, RZ, RZ, UR59 ;  /* 0x0000003bff077e24 */ /* 0x000fca000f8e00ff */
[----:B------:R-:W-:-:S04]  /*4490*/  SHF.L.U32 R7, R7, 0x1f, RZ ;  /* 0x0000001f07077819 */ /* 0x000fc800000006ff */
[----:B------:R0:W1:Y:S01]  /*44a0*/  SYNCS.PHASECHK.TRANS64.TRYWAIT P2, [UR6+0x28430], R7 ;  /* 0x02843007ff0075a7 */ /* 0x0000620008040146 */
[----:B------:R-:W-:Y:S05]  /*44b0*/  @!P0 BRA `(.L_x_1117) ;  /* 0x0000000000048947 */ /* 0x000fea0003800000 */
[----:B------:R-:W-:Y:S01]  /*44c0*/  BPT.TRAP 0x1 ;  /* 0x000000040000795c */ /* 0x000fe20000300000 */
.L_x_1117:
[----:B-1----:R-:W-:Y:S05]  /*44d0*/  @P2 BRA `(.L_x_1115) ;  /* 0x0000000000082947 */ /* 0x002fea0003800000 */
[----:B------:R-:W1:Y:S02]  /*44e0*/  SYNCS.PHASECHK.TRANS64.TRYWAIT P2, [UR6+0x28430], R7 ;  /* 0x02843007ff0075a7 */ /* 0x000e640008040146 */
[----:B-1----:R-:W-:Y:S05]  /*44f0*/  @!P2 BRA `(.L_x_1118) ;  /* 0x0000010c005ca947 */ /* 0x002fea0003800000 */
.L_x_1115:
        /* <DEDUP_REMOVED lines=47> */
.L_x_1120:
[----:B------:R-:W-:Y:S01]  /*47f0*/  ULEA UR6, UR53, UR41, 0x3 ;  /* 0x0000002935067291 */ /* 0x000fe2000f8e183f */
[----:B------:R-:W-:-:S05]  /*4800*/  IMAD.U32 R7, RZ, RZ, UR51 ;  /* 0x00000033ff077e24 */ /* 0x000fca000f8e00ff */
[----:B------:R-:W-:-:S04]  /*4810*/  SHF.L.U32 R7, R7, 0x1f, RZ ;  /* 0x0000001f07077819 */ /* 0x000fc800000006ff */
[----:B------:R0:W1:Y:S01]  /*4820*/  SYNCS.PHASECHK.TRANS64.TRYWAIT P2, [UR6+0x28450], R7 ;  /* 0x02845007ff0075a7 */ /* 0x0000620008040146 */
[----:B------:R-:W-:Y:S05]  /*4830*/  @!P0 BRA `(.L_x_1121) ;  /* 0x0000000000048947 */ /* 0x000fea0003800000 */
[----:B------:R-:W-:Y:S01]  /*4840*/  BPT.TRAP 0x1 ;  /* 0x000000040000795c */ /* 0x000fe20000300000 */
.L_x_1121:
[----:B-1----:R-:W-:Y:S05]  /*4850*/  @P2 BRA `(.L_x_1119) ;  /* 0x0000000000082947 */ /* 0x002fea0003800000 */
[----:B------:R-:W1:Y:S02]  /*4860*/  SYNCS.PHASECHK.TRANS64.TRYWAIT P2, [UR6+0x28450], R7 ;  /* 0x02845007ff0075a7 */ /* 0x000e640008040146 */
[----:B-1----:R-:W-:Y:S05]  /*4870*/  @!P2 BRA `(.L_x_1122) ;  /* 0x000001080094a947 */ /* 0x002fea0003800000 */
.L_x_1119:
[----:B------:R-:W-:Y:S01]  /*4880*/  UIADD3 UR6, UR41, 0x8000, URZ ;  /* 0x0000800029067890 */ /* 0x000fe2000fffe03f */
[----:B------:R-:W-:Y:S01]  /*4890*/  WARPGROUP.ARRIVE ;  /* 0x00000000000079c5 */ /* 0x000fe20000000000 */
[----:B------:R-:W-:Y:S01]  /*48a0*/  UMOV UR7, 0x80000020 ;  /* 0x8000002000077882 */ /* 0x000fe20000000000 */
[----:B------:R-:W-:Y:S01]  /*48b0*/  PLOP3.LUT P2, PT, PT, PT, UP0, 0x80, 0x0 ;  /* 0x000000000000781c */ /* 0x000fe20003f4f008 */
[----:B------:R-:W-:-:S03]  /*48c0*/  USHF.R.U32.HI UR6, URZ, 0x4, UR6 ;  /* 0x000000043f067899 */ /* 0x000fc60008011606 */
[----:B-1----:R-:W1:Y:S01]  /*48d0*/  S2R R8, SR_TID.X ;  /* 0x0000000000087919 */ /* 0x002e620000002100 */
[----:B------:R-:W-:Y:S01]  /*48e0*/  PLOP3.LUT P3, PT, PT, PT, UP0, 0x80, 0x0 ;  /* 0x000000000000781c */ /* 0x000fe20003f6f008 */
[----:B------:R-:W-:Y:S01]  /*48f0*/  VIADD R10, R17, UR36 ;  /* 0x00000024110a7c36 */ /* 0x000fe20008000000 */
[----:B------:R-:W-:Y:S01]  /*4900*/  ULOP3.LUT UR6, UR6, 0x3fff, URZ, 0xc0, !UPT ;  /* 0x00003fff06067892 */ /* 0x000fe2000f8ec03f */
[----:B------:R-:W-:Y:S02]  /*4910*/  IMAD.U32 R9, RZ, RZ, UR60 ;  /* 0x0000003cff097e24 */ /* 0x000fe4000f8e00ff */
[----:B------:R-:W-:Y:S01]  /*4920*/  IMAD.U32 R14, RZ, RZ, UR46 ;  /* 0x0000002eff0e7e24 */ /* 0x000fe2000f8e00ff */
[----:B------:R-:W-:Y:S02]  /*4930*/  ULOP3.LUT UR6, UR6, 0x10000, URZ, 0xfc, !UPT ;  /* 0x0001000006067892 */ /* 0x000fe4000f8efc3f */
[----:B------:R-:W-:Y:S02]  /*4940*/  @!P1 LEA R9, R9, UR41, 0x3 ;  /* 0x0000002909099c11 */ /* 0x000fe4000f8e18ff */
[----:B------:R-:W-:-:S03]  /*4950*/  ULEA UR6, UR53, UR6, 0xa ;  /* 0x0000000635067291 */ /* 0x000fc6000f8e503f */
[----:B------:R-:W-:-:S05]  /*4960*/  @!P1 VIADD R9, R9, 0x28440 ;  /* 0x0002844009099836 */ /* 0x000fca0000000000 */
[----:B------:R-:W-:Y:S01]  /*4970*/  @!P1 PRMT R9, RZ, 0x654, R9 ;  /* 0x00000654ff099816 */ /* 0x000fe20000000009 */
[----:B------:R-:W-:Y:S01]  /*4980*/  QGMMA.64x256x32.F32.E4M3.E4M3 R24, R188, gdesc[UR4], R24, gsb0 ;  /* 0x03e00004bc187df3 */ /* 0x000fe20008000818 */
[----:B------:R-:W-:Y:S01]  /*4990*/  UIADD3 UR6, UR6, 0x2, URZ ;  /* 0x0000000206067890 */ /* 0x000fe2000fffe03f */
[----:B------:R-:W-:Y:S01]  /*49a0*/  UMOV UR7, 0x80000020 ;  /* 0x8000002000077882 */ /* 0x000fe20000000000 */
[----:B-1----:R-:W-:-:S04]  /*49b0*/  SHF.R.U32.HI R8, RZ, 0x7, R8 ;  /* 0x00000007ff087819 */ /* 0x002fc80000011608 */
[----:B------:R-:W-:Y:S01]  /*49c0*/  IADD3 R8, -R8, 0xb, RZ ;  /* 0x0000000b08087810 */ /* 0x000fe20007ffe1ff */
[----:B------:R-:W-:Y:S02]  /*49d0*/  WARPGROUP.DEPBAR.LE gsb0, 0x0 ;  /* 0x00008000000079c5 */ /* 0x000fe40000010000 */
[----:B------:R-:W-:-:S15]  /*49e0*/  WARPGROUP.ARRIVE ;  /* 0x00000000000079c5 */ /* 0x000fde0000000000 */
[----:B------:R-:W-:-:S03]  /*49f0*/  NOP ;  /* 0x0000000000007918 */ /* 0x000fc60000000000 */
[----:B------:R-:W-:Y:S01]  /*4a00*/  QGMMA.64x256x32.F32.E4M3.E4M3 R24, R184, gdesc[UR4], R24, gsb0 ;  /* 0x03e00004b8187df3 */ /* 0x000fe20008000818 */
[----:B------:R-:W-:Y:S02]  /*4a10*/  @UP0 ULDC UR6, c[0x0][0x44c] ;  /* 0x0001130000060ab9 */ /* 0x000fe40000000800 */
[----:B0-----:R-:W-:Y:S01]  /*4a20*/  @P2 IMAD.HI.U32 R7, R10, UR6, RZ ;  /* 0x000000060a072c27 */ /* 0x001fe2000f8e00ff */
[----:B------:R-:W-:Y:S01]  /*4a30*/  @UP0 ULDC UR6, c[0x0][0x450] ;  /* 0x0001140000060ab9 */ /* 0x000fe20000000800 */
[----:B------:R-:W-:-:S03]  /*4a40*/  PLOP3.LUT P2, PT, PT, PT, UP1, 0x40, 0x0 ;  /* 0x000000000000781c */ /* 0x000fc60003f4e818 */
[----:B------:R-:W-:Y:S01]  /*4a50*/  @P3 SHF.R.U32.HI R10, RZ, UR6, R7 ;  /* 0x00000006ff0a3c19 */ /* 0x000fe20008011607 */
[----:B------:R-:W-:Y:S01]  /*4a60*/  IMAD.SHL.U32 R7, R6, 0x40, RZ ;  /* 0x0000004006077824 */ /* 0x000fe200078e00ff */
[----:B------:R-:W-:-:S03]  /*4a70*/  ULOP3.LUT UR6, URZ, UR57, URZ, 0x33, !UPT ;  /* 0x000000393f067292 */ /* 0x000fc6000f8e333f */
[----:B------:R-:W0:Y:S01]  /*4a80*/  SHFL.IDX PT, R12, R10, RZ, 0x1c1f ;  /* 0x001c1fff0a0c7589 */ /* 0x000e2200000e0000 */
[----:B------:R-:W-:-:S05]  /*4a90*/  IADD3 R11, -R7, 0x1, RZ ;  /* 0x00000001070b7810 */ /* 0x000fca0007ffe1ff */
[----:B------:R-:W-:-:S05]  /*4aa0*/  IMAD R11, R2, -0x2, R11 ;  /* 0xfffffffe020b7824 */ /* 0x000fca00078e020b */
[----:B------:R-:W-:-:S05]  /*4ab0*/  IADD3 R11, -R14, UR42, R11 ;  /* 0x0000002a0e0b7c10 */ /* 0x000fca000fffe10b */
[C---:B------:R-:W-:Y:S02]  /*4ac0*/  VIADD R13, R11.reuse, UR58 ;  /* 0x0000003a0b0d7c36 */ /* 0x040fe40008000000 */
[----:B------:R-:W-:Y:S01]  /*4ad0*/  VIADD R14, R11, UR6 ;  /* 0x000000060b0e7c36 */ /* 0x000fe20008000000 */
[----:B------:R-:W-:Y:S02]  /*4ae0*/  WARPGROUP.DEPBAR.LE gsb0, 0x0 ;  /* 0x00008000000079c5 */ /* 0x000fe40000010000 */
[----:B------:R0:W-:Y:S06]  /*4af0*/  BAR.ARV R8, 0x100 ;  /* 0x000400080000751d */ /* 0x0001ec0000002000 */
[----:B------:R1:W-:Y:S01]  /*4b00*/  @!P1 SYNCS.ARRIVE.TRANS64.RED.A1T0 RZ, [R9+URZ], RZ ;  /* 0x000000ff09ff99a7 */ /* 0x0003e2000810043f */
[----:B0-----:R-:W-:-:S02]  /*4b10*/  IMAD.IADD R8, R14, 0x1, R12 ;  /* 0x000000010e087824 */ /* 0x001fc400078e020c */
[----:B-1----:R-:W-:Y:S01]  /*4b20*/  IMAD.IADD R9, R13, 0x1, R12 ;  /* 0x000000010d097824 */ /* 0x002fe200078e020c */
[----:B------:R-:W-:Y:S06]  /*4b30*/  @P2 BRA `(.L_x_1123) ;  /* 0x00000000005c2947 */ /* 0x000fec0003800000 */
[----:B------:R-:W-:Y:S01]  /*4b40*/  IMAD.U32 R11, RZ, RZ, UR46 ;  /* 0x0000002eff0b7e24 */ /* 0x000fe2000f8e00ff */
[----:B------:R-:W-:Y:S04]  /*4b50*/  BSSY B0, `(.L_x_1124) ;  /* 0x0000011000007945 */ /* 0x000fe80003800000 */
[----:B------:R-:W-:-:S04]  /*4b60*/  IADD3 R11, -R11, UR42, R12 ;  /* 0x0000002a0b0b7c10 */ /* 0x000fc8000fffe10c */
        /* <DEDUP_REMOVED lines=10> */
.L_x_1125:
[----:B------:R-:W-:-:S05]  /*4c10*/  IMAD.U32 R20, RZ, RZ, UR56 ;  /* 0x00000038ff147e24 */ /* 0x000fca000f8e00ff */
[----:B------:R-:W-:-:S13]  /*4c20*/  ISETP.NE.AND P2, PT, R20, 0x1, PT ;  /* 0x000000011400780c */ /* 0x000fda0003f45270 */
[----:B------:R-:W0:Y:S02]  /*4c30*/  @P2 LDC.64 R184, c[0x0][0x9e8] ;  /* 0x00027a00ffb82b82 */ /* 0x000e240000000a00 */
[----:B0-----:R-:W-:-:S05]  /*4c40*/  @P2 IMAD.HI.U32 R12, R11, R184, RZ ;  /* 0x000000b80b0c2227 */ /* 0x001fca00078e00ff */
[----:B------:R-:W-:-:S07]  /*4c50*/  @P2 SHF.R.U32.HI R11, RZ, R185, R12 ;  /* 0x000000b9ff0b2219 */ /* 0x000fce000001160c */
.L_x_1126:
[----:B------:R-:W-:Y:S05]  /*4c60*/  BSYNC B0 ;  /* 0x0000000000007941 */ /* 0x000fea0003800000 */
.L_x_1124:
[----:B------:R-:W-:-:S04]  /*4c70*/  IMAD R11, R11, R20, -R7 ;  /* 0x000000140b0b7224 */ /* 0x000fc800078e0a07 */
[----:B------:R-:W-:-:S05]  /*4c80*/  IMAD R11, R2, -0x2, R11 ;  /* 0xfffffffe020b7824 */ /* 0x000fca00078e020b */
[----:B------:R-:W-:Y:S02]  /*4c90*/  VIADDMNMX R9, R11, R20, R9, PT ;  /* 0x000000140b097246 */ /* 0x000fe40003800109 */
[----:B------:R-:W-:-:S07]  /*4ca0*/  VIMNMX R8, R8, R11, !PT ;  /* 0x0000000b08087248 */ /* 0x000fce0007fe0100 */
.L_x_1123:
        /* <DEDUP_REMOVED lines=14> */
[C---:B------:R-:W-:Y:S01]  /*4d90*/  ISETP.LT.OR P6, PT, R9.reuse, 0x9, P6 ;  /* 0x000000090900780c */ /* 0x040fe200037c1670 */
        /* <DEDUP_REMOVED lines=52> */
.L_x_1129:
[----:B------:R-:W-:-:S05]  /*50e0*/  IMAD.U32 R14, RZ, RZ, UR56 ;  /* 0x00000038ff0e7e24 */ /* 0x000fca000f8e00ff */
[----:B------:R-:W-:-:S13]  /*50f0*/  ISETP.NE.AND P3, PT, R14, 0x1, PT ;  /* 0x000000010e00780c */ /* 0x000fda0003f65270 */
[----:B------:R-:W0:Y:S02]  /*5100*/  @P3 LDC.64 R8, c[0x0][0x9e8] ;  /* 0x00027a00ff083b82 */ /* 0x000e240000000a00 */
[----:B0-----:R-:W-:-:S05]  /*5110*/  @P3 IMAD.HI.U32 R8, R13, R8, RZ ;  /* 0x000000080d083227 */ /* 0x001fca00078e00ff */
[----:B------:R-:W-:-:S07]  /*5120*/  @P3 SHF.R.U32.HI R13, RZ, R9, R8 ;  /* 0x00000009ff0d3219 */ /* 0x000fce0000011608 */
.L_x_1130:
[----:B------:R-:W-:Y:S05]  /*5130*/  BSYNC B0 ;  /* 0x0000000000007941 */ /* 0x000fea0003800000 */
.L_x_1128:
[----:B------:R-:W-:-:S04]  /*5140*/  IMAD R7, R13, R14, -R7 ;  /* 0x0000000e0d077224 */ /* 0x000fc800078e0a07 */
[----:B------:R-:W-:-:S05]  /*5150*/  IMAD R7, R2, -0x2, R7 ;  /* 0xfffffffe02077824 */ /* 0x000fca00078e0207 */
[----:B------:R-:W-:Y:S02]  /*5160*/  VIADDMNMX R10, R7, R14, R10, PT ;  /* 0x0000000e070a7246 */ /* 0x000fe4000380010a */
[----:B------:R-:W-:-:S07]  /*5170*/  VIMNMX R12, R12, R7, !PT ;  /* 0x000000070c0c7248 */ /* 0x000fce0007fe0100 */
.L_x_1127:
        /* <DEDUP_REMOVED lines=88> */
[----:B------:R-:W-:Y:S01]  /*5700*/  FSEL R183, R183, -INF , !P2 ;  /* 0xff800000b7b77808 */ /* 0x000fe20005000000 */
[--C-:B------:R-:W-:Y:S01]  /*5710*/  FFMA.FTZ R157, R176, UR37, -R14.reuse ;  /* 0x00000025b09d7c23 */ /* 0x100fe2000801080e */
[----:B------:R-:W-:Y:S01]  /*5720*/  FMNMX.FTZ R11, R171, R8, !PT ;  /* 0x00000008ab0b7209 */ /* 0x000fe20007810000 */
[----:B------:R-:W-:Y:S01]  /*5730*/  FFMA.FTZ R181, R181, UR37, -R14 ;  /* 0x00000025b5b57c23 */ /* 0x000fe2000801080e */
[----:B------:R0:W-:Y:S01]  /*5740*/  MUFU.EX2 R8, R153 ;  /* 0x0000009900087308 */ /* 0x0001e20000000800 */
[----:B------:R-:W-:-:S02]  /*5750*/  FSEL R169, R7, RZ, P4 ;  /* 0x000000ff07a97208 */ /* 0x000fc40002000000 */
[----:B------:R-:W-:Y:S01]  /*5760*/  FMNMX.FTZ R12, R174, R11, !PT ;  /* 0x0000000bae0c7209 */ /* 0x000fe20007810000 */
[----:B------:R-:W-:-:S02]  /*5770*/  FFMA.FTZ R11, R156, UR37, -R14 ;  /* 0x000000259c0b7c23 */ /* 0x000fc4000801080e */
[----:B------:R-:W-:Y:S01]  /*5780*/  FADD.FTZ R169, -R169, R4 ;  /* 0x00000004a9a97221 */ /* 0x000fe20000010100 */
[----:B------:R-:W-:Y:S01]  /*5790*/  FMNMX.FTZ R13, R175, R12, !PT ;  /* 0x0000000caf0d7209 */ /* 0x000fe20007810000 */
[----:B------:R-:W-:Y:S03]  /*57a0*/  MUFU.EX2 R9, R9 ;  /* 0x0000000900097308 */ /* 0x000fe60000000800 */
[----:B------:R-:W-:-:S04]  /*57b0*/  FMNMX.FTZ R12, R178, R13, !PT ;  /* 0x0000000db20c7209 */ /* 0x000fc80007810000 */
[----:B------:R-:W-:Y:S01]  /*57c0*/  FMNMX.FTZ R13, R179, R12, !PT ;  /* 0x0000000cb30d7209 */ /* 0x000fe20007810000 */
[----:B------:R-:W-:Y:S03]  /*57d0*/  MUFU.EX2 R11, R11 ;  /* 0x0000000b000b7308 */ /* 0x000fe60000000800 */
[----:B------:R-:W-:Y:S01]  /*57e0*/  FMNMX.FTZ R12, R182, R13, !PT ;  /* 0x0000000db60c7209 */ /* 0x000fe20007810000 */
[--C-:B------:R-:W-:Y:S01]  /*57f0*/  FFMA.FTZ R13, R161, UR37, -R14.reuse ;  /* 0x00000025a10d7c23 */ /* 0x100fe2000801080e */
[----:B------:R-:W-:-:S02]  /*5800*/  FFMA.FTZ R161, R180, UR37, -R14 ;  /* 0x00000025b4a17c23 */ /* 0x000fc4000801080e */
[----:B0-----:R-:W-:Y:S01]  /*5810*/  FMNMX.FTZ R153, R183, R12, !PT ;  /* 0x0000000cb7997209 */ /* 0x001fe20007810000 */
[----:B------:R-:W-:Y:S04]  /*5820*/  MUFU.EX2 R10, R10 ;  /* 0x0000000a000a7308 */ /* 0x000fe80000000800 */
[----:B------:R-:W0:Y:S04]  /*5830*/  SHFL.BFLY PT, R156, R153, 0x2, 0x1f ;  /* 0x0c401f00999c7f89 */ /* 0x000e2800000e0000 */
[----:B------:R1:W-:Y:S08]  /*5840*/  MUFU.EX2 R12, R160 ;  /* 0x000000a0000c7308 */ /* 0x0003f00000000800 */
[----:B------:R-:W-:Y:S01]  /*5850*/  MUFU.EX2 R13, R13 ;  /* 0x0000000d000d7308 */ /* 0x000fe20000000800 */
[----:B-1----:R-:W-:-:S07]  /*5860*/  FFMA.FTZ R160, R177, UR37, -R14 ;  /* 0x00000025b1a07c23 */ /* 0x002fce000801080e */
[----:B------:R-:W-:Y:S01]  /*5870*/  MUFU.EX2 R15, R15 ;  /* 0x0000000f000f7308 */ /* 0x000fe20000000800 */
[----:B0-----:R-:W-:Y:S01]  /*5880*/  FMNMX.FTZ R164, R153, R156, !PT ;  /* 0x0000009c99a47209 */ /* 0x001fe20007810000 */
[--C-:B------:R-:W-:Y:S01]  /*5890*/  FFMA.FTZ R153, R172, UR37, -R14.reuse ;  /* 0x00000025ac997c23 */ /* 0x100fe2000801080e */
[----:B------:R-:W-:-:S05]  /*58a0*/  FFMA.FTZ R156, R173, UR37, -R14 ;  /* 0x00000025ad9c7c23 */ /* 0x000fca000801080e */
[----:B------:R-:W-:Y:S01]  /*58b0*/  MUFU.EX2 R20, R20 ;  /* 0x0000001400147308 */ /* 0x000fe20000000800 */
[----:B------:R-:W0:Y:S07]  /*58c0*/  SHFL.BFLY PT, R165, R164, 0x1, 0x1f ;  /* 0x0c201f00a4a57f89 */ /* 0x000e2e00000e0000 */
[----:B------:R-:W-:Y:S08]  /*58d0*/  MUFU.EX2 R21, R21 ;  /* 0x0000001500157308 */ /* 0x000ff00000000800 */
[----:B------:R-:W-:Y:S08]  /*58e0*/  MUFU.EX2 R152, R152 ;  /* 0x0000009800987308 */ /* 0x000ff00000000800 */
[----:B------:R-:W-:Y:S01]  /*58f0*/  MUFU.EX2 R153, R153 ;  /* 0x0000009900997308 */ /* 0x000fe20000000800 */
[----:B0-----:R-:W-:Y:S01]  /*5900*/  FMNMX.FTZ R14, R164, R165, !PT ;  /* 0x000000a5a40e7209 */ /* 0x001fe20007810000 */
[----:B------:R-:W-:-:S02]  /*5910*/  IMAD.U32 R165, RZ, RZ, UR37 ;  /* 0x00000025ffa57e24 */ /* 0x000fc4000f8e00ff */
[----:B------:R-:W-:Y:S01]  /*5920*/  FMUL.FTZ R164, R169, UR37 ;  /* 0x00000025a9a47c20 */ /* 0x000fe20008410000 */
[C---:B------:R-:W-:Y:S01]  /*5930*/  FSETP.NEU.FTZ.AND P2, PT, R14.reuse, -INF , PT ;  /* 0xff8000000e00780b */ /* 0x040fe20003f5d000 */
[----:B------:R-:W-:-:S02]  /*5940*/  FFMA.FTZ R168, R14, R165, -8 ;  /* 0xc10000000ea87423 */ /* 0x000fc400000100a5 */
[----:B------:R-:W-:Y:S01]  /*5950*/  MUFU.EX2 R156, R156 ;  /* 0x0000009c009c7308 */ /* 0x000fe20000000800 */
[----:B------:R-:W-:Y:S02]  /*5960*/  FSEL R172, R14, RZ, P2 ;  /* 0x000000ff0eac7208 */ /* 0x000fe40001000000 */
[----:B------:R-:W-:-:S03]  /*5970*/  FSEL R168, R168, RZ, P2 ;  /* 0x000000ffa8a87208 */ /* 0x000fc60001000000 */
[----:B------:R-:W-:Y:S02]  /*5980*/  FADD.FTZ R172, -R172, R5 ;  /* 0x00000005acac7221 */ /* 0x000fe40000010100 */
[----:B------:R-:W-:-:S01]  /*5990*/  FFMA.FTZ R154, R154, UR37, -R168 ;  /* 0x000000259a9a7c23 */ /* 0x000fc200080108a8 */
[--C-:B------:R-:W-:Y:S01]  /*59a0*/  FFMA.FTZ R155, R155, UR37, -R168.reuse ;  /* 0x000000259b9b7c23 */ /* 0x100fe200080108a8 */
[----:B------:R-:W-:Y:S01]  /*59b0*/  FMUL.FTZ R5, R172, UR37 ;  /* 0x00000025ac057c20 */ /* 0x000fe20008410000 */
        /* <DEDUP_REMOVED lines=17> */
[----:B0-----:R-:W-:-:S04]  /*5ad0*/  FFMA.FTZ R171, R164, R0, R9 ;  /* 0x00000000a4ab7223 */ /* 0x001fc80000010009 */
[----:B------:R-:W-:-:S03]  /*5ae0*/  FADD.FTZ R170, R8, R171 ;  /* 0x000000ab08aa7221 */ /* 0x000fc60000010000 */
[----:B------:R-:W0:Y:S08]  /*5af0*/  MUFU.EX2 R155, R155 ;  /* 0x0000009b009b7308 */ /* 0x000e300000000800 */
[----:B------:R-:W2:Y:S01]  /*5b00*/  MUFU.EX2 R158, R158 ;  /* 0x0000009e009e7308 */ /* 0x000ea20000000800 */
[----:B-1----:R-:W-:-:S07]  /*5b10*/  FFMA.FTZ R0, R5, R3, R154 ;  /* 0x0000000305007223 */ /* 0x002fce000001009a */
[----:B------:R-:W1:Y:S01]  /*5b20*/  MUFU.EX2 R159, R159 ;  /* 0x0000009f009f7308 */ /* 0x000e620000000800 */
[----:B0-----:R-:W-:-:S07]  /*5b30*/  FADD.FTZ R3, R155, R0 ;  /* 0x000000009b037221 */ /* 0x001fce0000010000 */
[----:B------:R-:W0:Y:S01]  /*5b40*/  MUFU.EX2 R162, R162 ;  /* 0x000000a200a27308 */ /* 0x000e220000000800 */
[----:B--2---:R-:W-:-:S07]  /*5b50*/  FADD.FTZ R0, R158, R3 ;  /* 0x000000039e007221 */ /* 0x004fce0000010000 */
[----:B------:R-:W2:Y:S01]  /*5b60*/  MUFU.EX2 R163, R163 ;  /* 0x000000a300a37308 */ /* 0x000ea20000000800 */
[----:B-1----:R-:W-:-:S07]  /*5b70*/  FADD.FTZ R3, R159, R0 ;  /* 0x000000009f037221 */ /* 0x002fce0000010000 */
[----:B------:R1:W-:Y:S08]  /*5b80*/  MUFU.EX2 R172, R167 ;  /* 0x000000a700ac7308 */ /* 0x0003f00000000800 */
[----:B------:R-:W3:Y:S01]  /*5b90*/  MUFU.EX2 R169, R169 ;  /* 0x000000a900a97308 */ /* 0x000ee20000000800 */
[----:B-1----:R-:W-:-:S01]  /*5ba0*/  FADD.FTZ R167, R11, R170 ;  /* 0x000000aa0ba77221 */ /* 0x002fc20000010000 */
[----:B0-----:R-:W-:-:S03]  /*5bb0*/  FADD.FTZ R170, R162, R3 ;  /* 0x00000003a2aa7221 */ /* 0x001fc60000010000 */
[----:B------:R-:W-:Y:S01]  /*5bc0*/  FADD.FTZ R167, R10, R167 ;  /* 0x000000a70aa77221 */ /* 0x000fe20000010000 */
[----:B--2---:R-:W-:-:S02]  /*5bd0*/  FADD.FTZ R170, R163, R170 ;  /* 0x000000aaa3aa7221 */ /* 0x004fc40000010000 */
[----:B------:R-:W0:Y:S01]  /*5be0*/  MUFU.EX2 R165, R165 ;  /* 0x000000a500a57308 */ /* 0x000e220000000800 */
[----:B------:R-:W-:-:S04]  /*5bf0*/  FADD.FTZ R0, R12, R167 ;  /* 0x000000a70c007221 */ /* 0x000fc80000010000 */
[----:B------:R-:W-:-:S03]  /*5c00*/  FADD.FTZ R0, R13, R0 ;  /* 0x000000000d007221 */ /* 0x000fc60000010000 */
[----:B------:R-:W1:Y:S01]  /*5c10*/  MUFU.EX2 R166, R166 ;  /* 0x000000a600a67308 */ /* 0x000e620000000800 */
[----:B------:R-:W-:-:S01]  /*5c20*/  FADD.FTZ R3, R15, R0 ;  /* 0x000000000f037221 */ /* 0x000fc20000010000 */
[----:B---3--:R-:W-:-:S03]  /*5c30*/  FADD.FTZ R170, R169, R170 ;  /* 0x000000aaa9aa7221 */ /* 0x008fc60000010000 */
[----:B------:R-:W-:Y:S01]  /*5c40*/  FADD.FTZ R0, R20, R3 ;  /* 0x0000000314007221 */ /* 0x000fe20000010000 */
[----:B------:R-:W-:-:S02]  /*5c50*/  FADD.FTZ R170, R172, R170 ;  /* 0x000000aaacaa7221 */ /* 0x000fc40000010000 */
[----:B------:R-:W2:Y:S01]  /*5c60*/  MUFU.EX2 R174, R174 ;  /* 0x000000ae00ae7308 */ /* 0x000ea20000000800 */
[----:B------:R-:W-:-:S01]  /*5c70*/  FADD.FTZ R3, R21, R0 ;  /* 0x0000000015037221 */ /* 0x000fc20000010000 */
[----:B0-----:R-:W-:-:S03]  /*5c80*/  FADD.FTZ R167, R165, R170 ;  /* 0x000000aaa5a77221 */ /* 0x001fc60000010000 */
[----:B------:R-:W-:-:S03]  /*5c90*/  FADD.FTZ R0, R152, R3 ;  /* 0x0000000398007221 */ /* 0x000fc60000010000 */
[----:B------:R-:W0:Y:S01]  /*5ca0*/  MUFU.EX2 R175, R175 ;  /* 0x000000af00af7308 */ /* 0x000e220000000800 */
[----:B-1----:R-:W-:-:S01]  /*5cb0*/  FADD.FTZ R167, R166, R167 ;  /* 0x000000a7a6a77221 */ /* 0x002fc20000010000 */
[----:B------:R-:W-:-:S04]  /*5cc0*/  FADD.FTZ R3, R153, R0 ;  /* 0x0000000099037221 */ /* 0x000fc80000010000 */
[----:B------:R-:W-:Y:S02]  /*5cd0*/  FADD.FTZ R0, R156, R3 ;  /* 0x000000039c007221 */ /* 0x000fe40000010000 */
        /* <DEDUP_REMOVED lines=20> */
.L_x_1131:
        /* <DEDUP_REMOVED lines=14> */
[-C--:B------:R-:W-:Y:S01]  /*5f00*/  FMUL.FTZ R30, R30, R5.reuse ;  /* 0x000000051e1e7220 */ /* 0x080fe20000410000 */
        /* <DEDUP_REMOVED lines=74> */
[-C--:B------:R-:W-:Y:S01]  /*63b0*/  FMUL.FTZ R32, R32, R164.reuse ;  /* 0x000000a420207220 */ /* 0x080fe20000410000 */
        /* <DEDUP_REMOVED lines=69> */
.L_x_1114:
[----:B------:R-:W-:Y:S01]  /*6810*/  ULDC UR6, c[0x0][0x448] ;  /* 0x0001120000067ab9 */ /* 0x000fe20000000800 */
[----:B------:R-:W-:Y:S01]  /*6820*/  ULDC UR14, c[0x0][0x9e4] ;  /* 0x00027900000e7ab9 */ /* 0x000fe20000000800 */
[----:B------:R-:W-:Y:S02]  /*6830*/  UISETP.NE.AND UP0, UPT, UR6, 0x1, UPT ;  /* 0x000000010600788c */ /* 0x000fe4000bf05270 */
[----:B------:R-:W-:Y:S02]  /*6840*/  UISETP.GE.AND UP1, UPT, UR14, 0x1, UPT ;  /* 0x000000010e00788c */ /* 0x000fe4000bf26270 */
[----:B------:R-:W-:Y:S02]  /*6850*/  UIADD3 UR10, UR36, 0x7f, URZ ;  /* 0x0000007f240a7890 */ /* 0x000fe4000fffe03f */
[----:B------:R-:W-:Y:S02]  /*6860*/  UIADD3 UR11, UR42, 0x1, -UR46 ;  /* 0x000000012a0b7890 */ /* 0x000fe4000fffe82e */
[----:B------:R-:W-:-:S03]  /*6870*/  PLOP3.LUT P6, PT, PT, PT, UP1, 0x80, 0x0 ;  /* 0x000000000000781c */ /* 0x000fc60003fcf018 */
[----:B------:R-:W-:Y:S01]  /*6880*/  @UP0 ULDC UR6, c[0x0][0x44c] ;  /* 0x0001130000060ab9 */ /* 0x000fe20000000800 */
[----:B------:R-:W-:Y:S01]  /*6890*/  @UP0 ULDC UR15, c[0x0][0x450] ;  /* 0x00011400000f0ab9 */ /* 0x000fe20000000800 */
[----:B------:R-:W-:-:S04]  /*68a0*/  UIMAD.WIDE.U32 UR6, UR10, UR6, URZ ;  /* 0x000000060a0672a5 */ /* 0x000fc8000f8e003f */
[----:B------:R-:W-:-:S04]  /*68b0*/  @UP0 USHF.R.U32.HI UR10, URZ, UR15, UR7 ;  /* 0x0000000f3f0a0299 */ /* 0x000fc80008011607 */
[----:B------:R-:W-:-:S04]  /*68c0*/  UIADD3 UR10, UR11, UR10, URZ ;  /* 0x0000000a0b0a7290 */ /* 0x000fc8000fffe03f */
[----:B------:R-:W-:Y:S01]  /*68d0*/  UIADD3 UR57, UR10, -UR57, URZ ;  /* 0x800000390a397290 */ /* 0x000fe2000fffe03f */
[----:B------:R-:W-:Y:S11]  /*68e0*/  @!P6 BRA `(.L_x_1133) ;  /* 0x000000000048e947 */ /* 0x000ff60003800000 */
[----:B------:R-:W-:Y:S02]  /*68f0*/  UMOV UR15, UR10 ;  /* 0x0000000a000f7c82 */ /* 0x000fe40008000000 */
        /* <DEDUP_REMOVED lines=10> */
.L_x_1134:
[----:B------:R-:W-:-:S11]  /*69a0*/  UISETP.NE.AND UP1, UPT, UR14, 0x1, UPT ;  /* 0x000000010e00788c */ /* 0x000fd6000bf25270 */
[----:B------:R-:W-:Y:S02]  /*69b0*/  @UP1 ULDC.64 UR6, c[0x0][0x9e8] ;  /* 0x00027a0000061ab9 */ /* 0x000fe40000000a00 */
[----:B------:R-:W-:-:S04]  /*69c0*/  UIMAD.WIDE.U32 UR10, UR15, UR6, URZ ;  /* 0x000000060f0a72a5 */ /* 0x000fc8000f8e003f */
[----:B------:R-:W-:-:S12]  /*69d0*/  @UP1 USHF.R.U32.HI UR15, URZ, UR7, UR11 ;  /* 0x000000073f0f1299 */ /* 0x000fd8000801160b */
.L_x_1135:
[----:B------:R-:W-:-:S04]  /*69e0*/  UIMAD UR14, UR15, UR14, URZ ;  /* 0x0000000e0f0e72a4 */ /* 0x000fc8000f8e023f */
[----:B------:R-:W-:-:S04]  /*69f0*/  UISETP.LT.AND UP1, UPT, UR57, UR14, UPT ;  /* 0x0000000e3900728c */ /* 0x000fc8000bf21270 */
[----:B------:R-:W-:-:S12]  /*6a00*/  USEL UR57, UR57, UR14, !UP1 ;  /* 0x0000000e39397287 */ /* 0x000fd8000c800000 */
.L_x_1133:
[----:B------:R-:W-:-:S04]  /*6a10*/  UIADD3 UR57, UR57, 0x3f, URZ ;  /* 0x0000003f39397890 */ /* 0x000fc8000fffe03f */
[----:B------:R-:W-:-:S04]  /*6a20*/  USHF.R.S32.HI UR6, URZ, 0x1f, UR57 ;  /* 0x0000001f3f067899 */ /* 0x000fc80008011439 */
[----:B------:R-:W-:-:S04]  /*6a30*/  ULEA.HI UR6, UR6, UR57, URZ, 0x6 ;  /* 0x0000003906067291 */ /* 0x000fc8000f8f303f */
[----:B------:R-:W-:-:S04]  /*6a40*/  USHF.R.S32.HI UR6, URZ, 0x6, UR6 ;  /* 0x000000063f067899 */ /* 0x000fc80008011406 */
[----:B------:R-:W-:-:S04]  /*6a50*/  UISETP.LT.AND UP1, UPT, UR39, UR6, UPT ;  /* 0x000000062700728c */ /* 0x000fc8000bf21270 */
[----:B------:R-:W-:-:S06]  /*6a60*/  USEL UR56, UR39, UR6, !UP1 ;  /* 0x0000000627387287 */ /* 0x000fcc000c800000 */
[----:B------:R-:W-:-:S13]  /*6a70*/  ISETP.GE.AND P2, PT, R6, UR56, PT ;  /* 0x0000003806007c0c */ /* 0x000fda000bf46270 */
[----:B------:R-:W-:Y:S05]  /*6a80*/  @!P2 BRA `(.L_x_1136) ;  /* 0x000000180060a947 */ /* 0x000fea0003800000 */
[----:B------:R-:W-:Y:S01]  /*6a90*/  IMAD.MOV.U32 R7, RZ, RZ, R5 ;  /* 0x000000ffff077224 */ /* 0x000fe200078e0005 */
[----:B------:R-:W-:Y:S01]  /*6aa0*/  UMOV UR58, UR51 ;  /* 0x00000033003a7c82 */ /* 0x000fe20008000000 */
[----:B------:R-:W-:Y:S01]  /*6ab0*/  IMAD.MOV.U32 R9, RZ, RZ, R4 ;  /* 0x000000ffff097224 */ /* 0x000fe200078e0004 */
[----:B------:R-:W-:-:S06]  /*6ac0*/  UMOV UR57, UR53 ;  /* 0x0000003500397c82 */ /* 0x000fcc0008000000 */
.L_x_1146:
[----:B------:R-:W-:Y:S01]  /*6ad0*/  ISETP.NE.AND P3, PT, RZ, UR45, PT ;  /* 0x0000002dff007c0c */ /* 0x000fe2000bf65270 */
[----:B------:R-:W-:-:S04]  /*6ae0*/  UISETP.NE.AND UP1, UPT, UR57, 0x1, UPT ;  /* 0x000000013900788c */ /* 0x000fc8000bf25270 */
[----:B------:R-:W-:-:S04]  /*6af0*/  USEL UR51, URZ, 0x1, UP1 ;  /* 0x000000013f337887 */ /* 0x000fc80008800000 */
[----:B------:R-:W-:-:S04]  /*6b00*/  ULOP3.LUT UR51, UR58, UR51, URZ, 0x3c, !UPT ;  /* 0x000000333a337292 */ /* 0x000fc8000f8e3c3f */
[----:B------:R-:W-:Y:S08]  /*6b10*/  @P3 BRA `(.L_x_1137) ;  /* 0x0000000000383947 */ /* 0x000ff00003800000 */
[----:B------:R-:W-:Y:S05]  /*6b20*/  @!P0 BRA `(.L_x_1138) ;  /* 0x0000000000048947 */ /* 0x000fea0003800000 */
[----:B------:R-:W-:Y:S01]  /*6b30*/  BPT.TRAP 0x1 ;  /* 0x000000040000795c */ /* 0x000fe20000300000 */
.L_x_1138:
        /* <DEDUP_REMOVED lines=9> */
.L_x_1139:
[----:B-1----:R-:W-:Y:S05]  /*6bd0*/  @P2 BRA `(.L_x_1137) ;  /* 0x0000000000082947 */ /* 0x002fea0003800000 */
[----:B------:R-:W1:Y:S02]  /*6be0*/  SYNCS.PHASECHK.TRANS64.TRYWAIT P2, [UR6+0x28430], R4 ;  /* 0x02843004ff0075a7 */ /* 0x000e640008040146 */
[----:B-1----:R-:W-:Y:S05]  /*6bf0*/  @!P2 BRA `(.L_x_1140) ;  /* 0x000000e400cca947 */ /* 0x002fea0003800000 */
.L_x_1137:
        /* <DEDUP_REMOVED lines=50> */
.L_x_1142:
[----:B------:R-:W-:Y:S01]  /*6f20*/  ULEA UR6, UR57, UR41, 0x3 ;  /* 0x0000002939067291 */ /* 0x000fe2000f8e183f */
[----:B------:R-:W-:-:S05]  /*6f30*/  IMAD.U32 R4, RZ, RZ, UR58 ;  /* 0x0000003aff047e24 */ /* 0x000fca000f8e00ff */
[----:B------:R-:W-:-:S04]  /*6f40*/  SHF.L.U32 R4, R4, 0x1f, RZ ;  /* 0x0000001f04047819 */ /* 0x000fc800000006ff */
[----:B------:R0:W1:Y:S01]  /*6f50*/  SYNCS.PHASECHK.TRANS64.TRYWAIT P2, [UR6+0x28450], R4 ;  /* 0x02845004ff0075a7 */ /* 0x0000620008040146 */
[----:B------:R-:W-:Y:S05]  /*6f60*/  @!P0 BRA `(.L_x_1143) ;  /* 0x0000000000048947 */ /* 0x000fea0003800000 */
[----:B------:R-:W-:Y:S01]  /*6f70*/  BPT.TRAP 0x1 ;  /* 0x000000040000795c */ /* 0x000fe20000300000 */
.L_x_1143:
[----:B-1----:R-:W-:Y:S05]  /*6f80*/  @P2 BRA `(.L_x_1141) ;  /* 0x0000000000082947 */ /* 0x002fea0003800000 */
[----:B------:R-:W1:Y:S02]  /*6f90*/  SYNCS.PHASECHK.TRANS64.TRYWAIT P2, [UR6+0x28450], R4 ;  /* 0x02845004ff0075a7 */ /* 0x000e640008040146 */
[----:B-1----:R-:W-:Y:S05]  /*6fa0*/  @!P2 BRA `(.L_x_1144) ;  /* 0x000000e000f8a947 */ /* 0x002fea0003800000 */
.L_x_1141:
        /* <DEDUP_REMOVED lines=44> */
[----:B------:R-:W0:Y:S01]  /*7270*/  SHFL.BFLY PT, R5, R10, 0x2, 0x1f ;  /* 0x0c401f000a057f89 */ /* 0x000e2200000e0000 */
[----:B------:R-:W-:-:S05]  /*7280*/  FMNMX.FTZ R8, R183, R8, !PT ;  /* 0x00000008b7087209 */ /* 0x000fca0007810000 */
[----:B------:R-:W1:Y:S01]  /*7290*/  SHFL.BFLY PT, R13, R8, 0x2, 0x1f ;  /* 0x0c401f00080d7f89 */ /* 0x000e6200000e0000 */
[----:B0-----:R-:W-:-:S05]  /*72a0*/  FMNMX.FTZ R11, R10, R5, !PT ;  /* 0x000000050a0b7209 */ /* 0x001fca0007810000 */
[----:B------:R-:W0:Y:S01]  /*72b0*/  SHFL.BFLY PT, R4, R11, 0x1, 0x1f ;  /* 0x0c201f000b047f89 */ /* 0x000e2200000e0000 */
[----:B-1----:R-:W-:-:S05]  /*72c0*/  FMNMX.FTZ R13, R8, R13, !PT ;  /* 0x0000000d080d7209 */ /* 0x002fca0007810000 */
[----:B------:R-:W1:Y:S01]  /*72d0*/  SHFL.BFLY PT, R12, R13, 0x1, 0x1f ;  /* 0x0c201f000d0c7f89 */ /* 0x000e6200000e0000 */
[----:B0-----:R-:W-:-:S05]  /*72e0*/  FMNMX.FTZ R4, R11, R4, !PT ;  /* 0x000000040b047209 */ /* 0x001fca0007810000 */
[----:B------:R-:W-:Y:S01]  /*72f0*/  FADD.FTZ R9, -R4, R9 ;  /* 0x0000000904097221 */ /* 0x000fe20000010100 */
[----:B-1----:R-:W-:-:S03]  /*7300*/  FMNMX.FTZ R5, R13, R12, !PT ;  /* 0x0000000c0d057209 */ /* 0x002fc60007810000 */
[----:B------:R-:W-:Y:S02]  /*7310*/  FMUL.FTZ R12, R9, UR37 ;  /* 0x00000025090c7c20 */ /* 0x000fe40008410000 */
[----:B------:R-:W-:-:S02]  /*7320*/  FADD.FTZ R9, -R5, R7 ;  /* 0x0000000705097221 */ /* 0x000fc40000010100 */
[----:B------:R-:W-:Y:S02]  /*7330*/  MUFU.EX2 R7, R12 ;  /* 0x0000000c00077308 */ /* 0x000fe40000000800 */
[----:B------:R-:W-:-:S06]  /*7340*/  FMUL.FTZ R8, R9, UR37 ;  /* 0x0000002509087c20 */ /* 0x000fcc0008410000 */
[----:B------:R-:W-:Y:S01]  /*7350*/  MUFU.EX2 R8, R8 ;  /* 0x0000000800087308 */ /* 0x000fe20000000800 */
[----:B------:R-:W-:Y:S02]  /*7360*/  WARPGROUP.DEPBAR.LE gsb0, 0x0 ;  /* 0x00008000000079c5 */ /* 0x000fe40000010000 */
[----:B------:R-:W-:Y:S01]  /*7370*/  WARPGROUP.ARRIVE ;  /* 0x00000000000079c5 */ /* 0x000fe20000000000 */
[----:B------:R-:W-:-:S04]  /*7380*/  FFMA.FTZ R188, R4, R15, -8 ;  /* 0xc100000004bc7423 */ /* 0x000fc8000001000f */
[--C-:B------:R-:W-:Y:S01]  /*7390*/  FFMA.FTZ R21, R168, UR37, -R188.reuse ;  /* 0x00000025a8157c23 */ /* 0x100fe200080108bc */
[----:B------:R-:W-:Y:S01]  /*73a0*/  QGMMA.64x256x32.F32.E4M3.E4M3 R24, R184, gdesc[UR4], R24, gsb0 ;  /* 0x03e00004b8187df3 */ /* 0x000fe20008000818 */
[----:B------:R-:W-:Y:S02]  /*73b0*/  IMAD.U32 R168, RZ, RZ, UR37 ;  /* 0x00000025ffa87e24 */ /* 0x000fe4000f8e00ff */
[--C-:B------:R-:W-:Y:S01]  /*73c0*/  FFMA.FTZ R10, R152, UR37, -R188.reuse ;  /* 0x00000025980a7c23 */ /* 0x100fe200080108bc */
[----:B------:R-:W-:-:S01]  /*73d0*/  FFMA.FTZ R20, R165, UR37, -R188 ;  /* 0x00000025a5147c23 */ /* 0x000fc200080108bc */
[----:B------:R-:W-:Y:S01]  /*73e0*/  FFMA.FTZ R9, R153, UR37, -R188 ;  /* 0x0000002599097c23 */ /* 0x000fe200080108bc */
[----:B------:R-:W-:-:S01]  /*73f0*/  FFMA.FTZ R168, R5, R168, -8 ;  /* 0xc100000005a87423 */ /* 0x000fc200000100a8 */
        /* <DEDUP_REMOVED lines=10> */
[----:B------:R-:W1:Y:S01]  /*74a0*/  MUFU.EX2 R165, R165 ;  /* 0x000000a500a57308 */ /* 0x000e620000000800 */
[----:B------:R-:W-:-:S01]  /*74b0*/  FFMA.FTZ R162, R163, UR37, -R168 ;  /* 0x00000025a3a27c23 */ /* 0x000fc200080108a8 */
[--C-:B------:R-:W-:Y:S01]  /*74c0*/  FFMA.FTZ R15, R164, UR37, -R188.reuse ;  /* 0x00000025a40f7c23 */ /* 0x100fe200080108bc */
[----:B------:R-:W-:-:S01]  /*74d0*/  FFMA.FTZ R152, R169, UR37, -R188 ;  /* 0x00000025a9987c23 */ /* 0x000fc200080108bc */
[--C-:B------:R-:W-:Y:S01]  /*74e0*/  FFMA.FTZ R169, R166, UR37, -R168.reuse ;  /* 0x00000025a6a97c23 */ /* 0x100fe200080108a8 */
[----:B------:R-:W-:-:S01]  /*74f0*/  FFMA.FTZ R163, R170, UR37, -R168 ;  /* 0x00000025aaa37c23 */ /* 0x000fc200080108a8 */
[----:B------:R-:W-:Y:S01]  /*7500*/  FFMA.FTZ R153, R172, UR37, -R188 ;  /* 0x00000025ac997c23 */ /* 0x000fe200080108bc */
[----:B------:R-:W-:-:S01]  /*7510*/  FFMA.FTZ R172, R167, UR37, -R168 ;  /* 0x00000025a7ac7c23 */ /* 0x000fc200080108a8 */
[----:B------:R-:W2:Y:S01]  /*7520*/  MUFU.EX2 R9, R9 ;  /* 0x0000000900097308 */ /* 0x000ea20000000800 */
[----:B0-----:R-:W-:-:S01]  /*7530*/  FFMA.FTZ R0, R7, R0, R10 ;  /* 0x0000000007007223 */ /* 0x001fc2000001000a */
[--C-:B------:R-:W-:Y:S01]  /*7540*/  FFMA.FTZ R166, R171, UR37, -R168.reuse ;  /* 0x00000025aba67c23 */ /* 0x100fe200080108a8 */
[----:B------:R-:W-:-:S01]  /*7550*/  FFMA.FTZ R174, R174, UR37, -R168 ;  /* 0x00000025aeae7c23 */ /* 0x000fc200080108a8 */
[----:B------:R-:W-:Y:S01]  /*7560*/  FFMA.FTZ R156, R173, UR37, -R188 ;  /* 0x00000025ad9c7c23 */ /* 0x000fe200080108bc */
[----:B------:R-:W-:-:S01]  /*7570*/  FFMA.FTZ R175, R175, UR37, -R168 ;  /* 0x00000025afaf7c23 */ /* 0x000fc200080108a8 */
[----:B------:R-:W-:-:S02]  /*7580*/  IMAD.U32 R173, RZ, RZ, UR53 ;  /* 0x00000035ffad7e24 */ /* 0x000fc4000f8e00ff */
[----:B------:R-:W-:-:S01]  /*7590*/  FFMA.FTZ R178, R178, UR37, -R168 ;  /* 0x00000025b2b27c23 */ /* 0x000fc200080108a8 */
[----:B------:R-:W0:Y:S01]  /*75a0*/  MUFU.EX2 R154, R154 ;  /* 0x0000009a009a7308 */ /* 0x000e220000000800 */
[----:B-1----:R-:W-:-:S01]  /*75b0*/  FFMA.FTZ R3, R8, R3, R165 ;  /* 0x0000000308037223 */ /* 0x002fc200000100a5 */
[----:B------:R-:W-:Y:S01]  /*75c0*/  FFMA.FTZ R160, R177, UR37, -R188 ;  /* 0x00000025b1a07c23 */ /* 0x000fe200080108bc */
[----:B------:R-:W-:Y:S01]  /*75d0*/  @!P1 LEA R173, R173, UR41, 0x3 ;  /* 0x00000029adad9c11 */ /* 0x000fe2000f8e18ff */
[----:B------:R-:W-:Y:S01]  /*75e0*/  FFMA.FTZ R179, R179, UR37, -R168 ;  /* 0x00000025b3b37c23 */ /* 0x000fe200080108a8 */
[----:B------:R-:W-:-:S01]  /*75f0*/  FFMA.FTZ R161, R180, UR37, -R188 ;  /* 0x00000025b4a17c23 */ /* 0x000fc200080108bc */
[----:B------:R-:W-:Y:S01]  /*7600*/  FFMA.FTZ R182, R182, UR37, -R168 ;  /* 0x00000025b6b67c23 */ /* 0x000fe200080108a8 */
[----:B------:R-:W-:-:S01]  /*7610*/  FFMA.FTZ R164, R181, UR37, -R188 ;  /* 0x00000025b5a47c23 */ /* 0x000fc200080108bc */
[----:B------:R-:W1:Y:S01]  /*7620*/  MUFU.EX2 R11, R11 ;  /* 0x0000000b000b7308 */ /* 0x000e620000000800 */
[----:B--2---:R-:W-:-:S01]  /*7630*/  FADD.FTZ R0, R9, R0 ;  /* 0x0000000009007221 */ /* 0x004fc20000010000 */
[----:B------:R-:W-:Y:S01]  /*7640*/  IADD3 R171, -R202, 0xb, RZ ;  /* 0x0000000bcaab7810 */ /* 0x000fe20007ffe1ff */
[----:B------:R-:W-:-:S05]  /*7650*/  FFMA.FTZ R168, R183, UR37, -R168 ;  /* 0x00000025b7a87c23 */ /* 0x000fca00080108a8 */
[----:B------:R-:W2:Y:S01]  /*7660*/  MUFU.EX2 R155, R155 ;  /* 0x0000009b009b7308 */ /* 0x000ea20000000800 */
[----:B0-----:R-:W-:-:S07]  /*7670*/  FADD.FTZ R170, R154, R3 ;  /* 0x000000039aaa7221 */ /* 0x001fce0000010000 */
[----:B------:R0:W3:Y:S01]  /*7680*/  MUFU.EX2 R12, R157 ;  /* 0x0000009d000c7308 */ /* 0x0000e20000000800 */
[----:B-1----:R-:W-:-:S07]  /*7690*/  FADD.FTZ R3, R11, R0 ;  /* 0x000000000b037221 */ /* 0x002fce0000010000 */
[----:B------:R-:W1:Y:S01]  /*76a0*/  MUFU.EX2 R158, R158 ;  /* 0x0000009e009e7308 */ /* 0x000e620000000800 */
[----:B--2---:R-:W-:-:S01]  /*76b0*/  FADD.FTZ R167, R155, R170 ;  /* 0x000000aa9ba77221 */ /* 0x004fc20000010000 */
[----:B0-----:R-:W-:-:S06]  /*76c0*/  FFMA.FTZ R157, R176, UR37, -R188 ;  /* 0x00000025b09d7c23 */ /* 0x001fcc00080108bc */
[----:B------:R-:W0:Y:S01]  /*76d0*/  MUFU.EX2 R13, R13 ;  /* 0x0000000d000d7308 */ /* 0x000e220000000800 */
[----:B---3--:R-:W-:-:S07]  /*76e0*/  FADD.FTZ R0, R12, R3 ;  /* 0x000000030c007221 */ /* 0x008fce0000010000 */
        /* <DEDUP_REMOVED lines=19> */
[----:B-1----:R-:W-:-:S01]  /*7820*/  FADD.FTZ R3, R21, R0 ;  /* 0x0000000015037221 */ /* 0x002fc20000010000 */
[----:B------:R-:W-:-:S05]  /*7830*/  @!P1 VIADD R0, R173, 0x28440 ;  /* 0x00028440ad009836 */ /* 0x000fca0000000000 */
[----:B------:R-:W-:Y:S01]  /*7840*/  @!P1 PRMT R0, RZ, 0x654, R0 ;  /* 0x00000654ff009816 */ /* 0x000fe20000000000 */
[----:B------:R-:W1:Y:S01]  /*7850*/  MUFU.EX2 R166, R166 ;  /* 0x000000a600a67308 */ /* 0x000e620000000800 */
[----:B0-----:R-:W-:-:S07]  /*7860*/  FADD.FTZ R167, R163, R170 ;  /* 0x000000aaa3a77221 */ /* 0x001fce0000010000 */
[----:B------:R-:W0:Y:S01]  /*7870*/  MUFU.EX2 R153, R153 ;  /* 0x0000009900997308 */ /* 0x000e220000000800 */
[----:B--2---:R-:W-:-:S07]  /*7880*/  FADD.FTZ R170, R152, R3 ;  /* 0x0000000398aa7221 */ /* 0x004fce0000010000 */
[----:B------:R-:W2:Y:S01]  /*7890*/  MUFU.EX2 R174, R174 ;  /* 0x000000ae00ae7308 */ /* 0x000ea20000000800 */
[----:B-1----:R-:W-:-:S07]  /*78a0*/  FADD.FTZ R167, R166, R167 ;  /* 0x000000a7a6a77221 */ /* 0x002fce0000010000 */
[----:B------:R-:W-:Y:S01]  /*78b0*/  MUFU.EX2 R156, R156 ;  /* 0x0000009c009c7308 */ /* 0x000fe20000000800 */
[----:B0-----:R-:W-:-:S07]  /*78c0*/  FADD.FTZ R3, R153, R170 ;  /* 0x000000aa99037221 */ /* 0x001fce0000010000 */
        /* <DEDUP_REMOVED lines=10> */
[----:B0-----:R-:W-:-:S07]  /*7970*/  FADD.FTZ R167, R179, R167 ;  /* 0x000000a7b3a77221 */ /* 0x001fce0000010000 */
[----:B------:R-:W0:Y:S08]  /*7980*/  MUFU.EX2 R164, R164 ;  /* 0x000000a400a47308 */ /* 0x000e300000000800 */
[----:B------:R-:W2:Y:S01]  /*7990*/  MUFU.EX2 R168, R168 ;  /* 0x000000a800a87308 */ /* 0x000ea20000000800 */
[----:B-1----:R-:W-:-:S01]  /*79a0*/  FADD.FTZ R167, R182, R167 ;  /* 0x000000a7b6a77221 */ /* 0x002fc20000010000 */
[----:B------:R-:W-:-:S02]  /*79b0*/  WARPGROUP.DEPBAR.LE gsb0, 0x0 ;  /* 0x00008000000079c5 */ /* 0x000fc40000010000 */
[----:B------:R1:W-:Y:S06]  /*79c0*/  BAR.ARV R171, 0x100 ;  /* 0x000400ab0000751d */ /* 0x0003ec0000002000 */
[----:B------:R3:W-:Y:S02]  /*79d0*/  @!P1 SYNCS.ARRIVE.TRANS64.RED.A1T0 RZ, [R0+URZ], RZ ;  /* 0x000000ff00ff99a7 */ /* 0x0007e4000810043f */
[----:B---3--:R-:W-:-:S04]  /*79e0*/  FADD.FTZ R0, R156, R3 ;  /* 0x000000039c007221 */ /* 0x008fc80000010000 */
[----:B------:R-:W-:-:S04]  /*79f0*/  FADD.FTZ R3, R157, R0 ;  /* 0x000000009d037221 */ /* 0x000fc80000010000 */
[----:B------:R-:W-:-:S04]  /*7a00*/  FADD.FTZ R0, R160, R3 ;  /* 0x00000003a0007221 */ /* 0x000fc80000010000 */
[----:B------:R-:W-:-:S04]  /*7a10*/  FADD.FTZ R3, R161, R0 ;  /* 0x00000000a1037221 */ /* 0x000fc80000010000 */
[----:B0-----:R-:W-:Y:S01]  /*7a20*/  FADD.FTZ R0, R164, R3 ;  /* 0x00000003a4007221 */ /* 0x001fe20000010000 */
[----:B--2---:R-:W-:-:S01]  /*7a30*/  FADD.FTZ R3, R168, R167 ;  /* 0x000000a7a8037221 */ /* 0x004fc20000010000 */
[----:B-1----:R-:W-:Y:S06]  /*7a40*/  @!P0 BRA `(.L_x_1145) ;  /* 0x0000000000048947 */ /* 0x002fec0003800000 */
[----:B------:R-:W-:Y:S01]  /*7a50*/  BPT.TRAP 0x1 ;  /* 0x000000040000795c */ /* 0x000fe20000300000 */
.L_x_1145:
        /* <DEDUP_REMOVED lines=83> */
[-C--:B------:R-:W-:Y:S01]  /*7f90*/  FMUL.FTZ R26, R26, R8.reuse ;  /* 0x000000081a1a7220 */ /* 0x080fe20000410000 */
[----:B------:R-:W-:Y:S01]  /*7fa0*/  F2FP.SATFINITE.E4M3.F32.PACK_AB_MERGE_C R191, R162, R159, R169 ;  /* 0x0000009fa2bf723e */ /* 0x000fe200048070a9 */
[-C--:B------:R-:W-:Y:S01]  /*7fb0*/  FMUL.FTZ R27, R27, R8.reuse ;  /* 0x000000081b1b7220 */ /* 0x080fe20000410000 */
        /* <DEDUP_REMOVED lines=69> */
.L_x_1136:
        /* <DEDUP_REMOVED lines=8> */
[----:B------:R-:W-:-:S05]  /*8490*/  ULDC UR56, c[0x0][0x9e0] ;  /* 0x0002780000387ab9 */ /* 0x000fca0000000800 */
.L_x_1165:
[----:B------:R-:W-:Y:S01]  /*84a0*/  ISETP.NE.AND P3, PT, RZ, UR45, PT ;  /* 0x0000002dff007c0c */ /* 0x000fe2000bf65270 */
[----:B------:R-:W-:-:S04]  /*84b0*/  UISETP.NE.AND UP1, UPT, UR59, 0x1, UPT ;  /* 0x000000013b00788c */ /* 0x000fc8000bf25270 */
[----:B------:R-:W-:-:S04]  /*84c0*/  USEL UR51, URZ, 0x1, UP1 ;  /* 0x000000013f337887 */ /* 0x000fc80008800000 */
[----:B------:R-:W-:-:S04]  /*84d0*/  ULOP3.LUT UR51, UR60, UR51, URZ, 0x3c, !UPT ;  /* 0x000000333c337292 */ /* 0x000fc8000f8e3c3f */
[----:B------:R-:W-:Y:S08]  /*84e0*/  @P3 BRA `(.L_x_1148) ;  /* 0x0000000000383947 */ /* 0x000ff00003800000 */
[----:B------:R-:W-:Y:S05]  /*84f0*/  @!P0 BRA `(.L_x_1149) ;  /* 0x0000000000048947 */ /* 0x000fea0003800000 */
[----:B------:R-:W-:Y:S01]  /*8500*/  BPT.TRAP 0x1 ;  /* 0x000000040000795c */ /* 0x000fe20000300000 */
.L_x_1149:
        /* <DEDUP_REMOVED lines=9> */
.L_x_1150:
[----:B-1----:R-:W-:Y:S05]  /*85a0*/  @P2 BRA `(.L_x_1148) ;  /* 0x0000000000082947 */ /* 0x002fea0003800000 */
[----:B------:R-:W1:Y:S02]  /*85b0*/  SYNCS.PHASECHK.TRANS64.TRYWAIT P2, [UR6+0x28430], R4 ;  /* 0x02843004ff0075a7 */ /* 0x000e640008040146 */
[----:B-1----:R-:W-:Y:S05]  /*85c0*/  @!P2 BRA `(.L_x_1151) ;  /* 0x000000cc0088a947 */ /* 0x002fea0003800000 */
.L_x_1148:
        /* <DEDUP_REMOVED lines=50> */
.L_x_1153:
[----:B------:R-:W-:Y:S01]  /*88f0*/  ULEA UR6, UR59, UR41, 0x3 ;  /* 0x000000293b067291 */ /* 0x000fe2000f8e183f */
[----:B------:R-:W-:-:S05]  /*8900*/  IMAD.U32 R4, RZ, RZ, UR60 ;  /* 0x0000003cff047e24 */ /* 0x000fca000f8e00ff */
[----:B------:R-:W-:-:S04]  /*8910*/  SHF.L.U32 R4, R4, 0x1f, RZ ;  /* 0x0000001f04047819 */ /* 0x000fc800000006ff */
[----:B------:R0:W1:Y:S01]  /*8920*/  SYNCS.PHASECHK.TRANS64.TRYWAIT P2, [UR6+0x28450], R4 ;  /* 0x02845004ff0075a7 */ /* 0x0000620008040146 */
[----:B------:R-:W-:Y:S05]  /*8930*/  @!P0 BRA `(.L_x_1154) ;  /* 0x0000000000048947 */ /* 0x000fea0003800000 */
[----:B------:R-:W-:Y:S01]  /*8940*/  BPT.TRAP 0x1 ;  /* 0x000000040000795c */ /* 0x000fe20000300000 */
.L_x_1154:
[----:B-1----:R-:W-:Y:S05]  /*8950*/  @P2 BRA `(.L_x_1152) ;  /* 0x0000000000082947 */ /* 0x002fea0003800000 */
[----:B------:R-:W1:Y:S02]  /*8960*/  SYNCS.PHASECHK.TRANS64.TRYWAIT P2, [UR6+0x28450], R4 ;  /* 0x02845004ff0075a7 */ /* 0x000e640008040146 */
[----:B-1----:R-:W-:Y:S05]  /*8970*/  @!P2 BRA `(.L_x_1155) ;  /* 0x000000c800b4a947 */ /* 0x002fea0003800000 */
.L_x_1152:
[----:B------:R-:W-:Y:S01]  /*8980*/  UIADD3 UR6, UR41, 0x8000, URZ ;  /* 0x0000800029067890 */ /* 0x000fe2000fffe03f */
[----:B------:R-:W-:Y:S01]  /*8990*/  WARPGROUP.ARRIVE ;  /* 0x00000000000079c5 */ /* 0x000fe20000000000 */
[----:B------:R-:W-:-:S05]  /*89a0*/  UMOV UR7, 0x80000020 ;  /* 0x8000002000077882 */ /* 0x000fca0000000000 */
[----:B------:R-:W2:Y:S01]  /*89b0*/  S2R R10, SR_TID.X ;  /* 0x00000000000a7919 */ /* 0x000ea20000002100 */
[----:B------:R-:W-:Y:S01]  /*89c0*/  USHF.R.U32.HI UR6, URZ, 0x4, UR6 ;  /* 0x000000043f067899 */ /* 0x000fe20008011606 */
[----:B------:R-:W-:Y:S01]  /*89d0*/  PLOP3.LUT P2, PT, PT, PT, UP0, 0x80, 0x0 ;  /* 0x000000000000781c */ /* 0x000fe20003f4f008 */
[----:B-1----:R-:W-:Y:S02]  /*89e0*/  VIADD R5, R17, UR36 ;  /* 0x0000002411057c36 */ /* 0x002fe40008000000 */
[----:B------:R-:W-:Y:S01]  /*89f0*/  ULOP3.LUT UR6, UR6, 0x3fff, URZ, 0xc0, !UPT ;  /* 0x00003fff06067892 */ /* 0x000fe2000f8ec03f */
[----:B0-----:R-:W-:Y:S02]  /*8a00*/  IMAD.U32 R4, RZ, RZ, UR58 ;  /* 0x0000003aff047e24 */ /* 0x001fe4000f8e00ff */
[----:B------:R-:W-:Y:S01]  /*8a10*/  IMAD.SHL.U32 R11, R6, 0x40, RZ ;  /* 0x00000040060b7824 */ /* 0x000fe200078e00ff */
[----:B------:R-:W-:Y:S02]  /*8a20*/  ULOP3.LUT UR6, UR6, 0x10000, URZ, 0xfc, !UPT ;  /* 0x0001000006067892 */ /* 0x000fe4000f8efc3f */
[----:B------:R-:W-:-:S02]  /*8a30*/  @!P1 LEA R4, R4, UR41, 0x3 ;  /* 0x0000002904049c11 */ /* 0x000fc4000f8e18ff */
[----:B------:R-:W-:-:S03]  /*8a40*/  ULEA UR6, UR59, UR6, 0xa ;  /* 0x000000063b067291 */ /* 0x000fc6000f8e503f */
[----:B------:R-:W-:-:S05]  /*8a50*/  @!P1 VIADD R4, R4, 0x28440 ;  /* 0x0002844004049836 */ /* 0x000fca0000000000 */
[----:B------:R-:W-:Y:S01]  /*8a60*/  @!P1 PRMT R4, RZ, 0x654, R4 ;  /* 0x00000654ff049816 */ /* 0x000fe20000000004 */
[----:B------:R-:W-:Y:S01]  /*8a70*/  QGMMA.64x256x32.F32.E4M3.E4M3 R24, R188, gdesc[UR4], R24, gsb0 ;  /* 0x03e00004bc187df3 */ /* 0x000fe20008000818 */
[----:B------:R-:W-:Y:S01]  /*8a80*/  UIADD3 UR6, UR6, 0x2, URZ ;  /* 0x0000000206067890 */ /* 0x000fe2000fffe03f */
[----:B------:R-:W-:Y:S01]  /*8a90*/  UMOV UR7, 0x80000020 ;  /* 0x8000002000077882 */ /* 0x000fe20000000000 */
[----:B--2---:R-:W-:-:S04]  /*8aa0*/  SHF.R.U32.HI R10, RZ, 0x7, R10 ;  /* 0x00000007ff0a7819 */ /* 0x004fc8000001160a */
[----:B------:R-:W-:Y:S01]  /*8ab0*/  IADD3 R12, -R10, 0xb, RZ ;  /* 0x0000000b0a0c7810 */ /* 0x000fe20007ffe1ff */
[----:B------:R-:W-:Y:S02]  /*8ac0*/  WARPGROUP.DEPBAR.LE gsb0, 0x0 ;  /* 0x00008000000079c5 */ /* 0x000fe40000010000 */
[----:B------:R-:W-:-:S15]  /*8ad0*/  WARPGROUP.ARRIVE ;  /* 0x00000000000079c5 */ /* 0x000fde0000000000 */
[----:B------:R-:W-:-:S03]  /*8ae0*/  NOP ;  /* 0x0000000000007918 */ /* 0x000fc60000000000 */
[----:B------:R-:W-:Y:S01]  /*8af0*/  QGMMA.64x256x32.F32.E4M3.E4M3 R24, R184, gdesc[UR4], R24, gsb0 ;  /* 0x03e00004b8187df3 */ /* 0x000fe20008000818 */
[----:B------:R-:W-:Y:S02]  /*8b00*/  @UP0 ULDC UR6, c[0x0][0x44c] ;  /* 0x0001130000060ab9 */ /* 0x000fe40000000800 */
[----:B------:R-:W-:Y:S01]  /*8b10*/  @P2 IMAD.HI.U32 R9, R5, UR6, RZ ;  /* 0x0000000605092c27 */ /* 0x000fe2000f8e00ff */
[----:B------:R-:W-:-:S04]  /*8b20*/  @UP0 ULDC UR6, c[0x0][0x450] ;  /* 0x0001140000060ab9 */ /* 0x000fc80000000800 */
[----:B------:R-:W-:Y:S01]  /*8b30*/  @P2 SHF.R.U32.HI R5, RZ, UR6, R9 ;  /* 0x00000006ff052c19 */ /* 0x000fe20008011609 */
[----:B------:R-:W-:Y:S01]  /*8b40*/  ULOP3.LUT UR6, URZ, UR57, URZ, 0x33, !UPT ;  /* 0x000000393f067292 */ /* 0x000fe2000f8e333f */
[----:B------:R-:W-:-:S03]  /*8b50*/  IADD3 R9, -R11, 0x1, RZ ;  /* 0x000000010b097810 */ /* 0x000fc60007ffe1ff */
[----:B------:R-:W0:Y:S02]  /*8b60*/  SHFL.IDX PT, R10, R5, RZ, 0x1c1f ;  /* 0x001c1fff050a7589 */ /* 0x000e2400000e0000 */
[----:B------:R-:W-:Y:S01]  /*8b70*/  IMAD R9, R2, -0x2, R9 ;  /* 0xfffffffe02097824 */ /* 0x000fe200078e0209 */
[----:B------:R-:W-:Y:S02]  /*8b80*/  WARPGROUP.DEPBAR.LE gsb0, 0x0 ;  /* 0x00008000000079c5 */ /* 0x000fe40000010000 */
[----:B------:R1:W-:Y:S06]  /*8b90*/  BAR.ARV R12, 0x100 ;  /* 0x0004000c0000751d */ /* 0x0003ec0000002000 */
[----:B------:R2:W-:Y:S02]  /*8ba0*/  @!P1 SYNCS.ARRIVE.TRANS64.RED.A1T0 RZ, [R4+URZ], RZ ;  /* 0x000000ff04ff99a7 */ /* 0x0005e4000810043f */
[----:B--2---:R-:W-:-:S05]  /*8bb0*/  IMAD.U32 R4, RZ, RZ, UR46 ;  /* 0x0000002eff047e24 */ /* 0x004fca000f8e00ff */
[----:B------:R-:W-:-:S05]  /*8bc0*/  IADD3 R9, -R4, UR42, R9 ;  /* 0x0000002a04097c10 */ /* 0x000fca000fffe109 */
[C---:B------:R-:W-:Y:S02]  /*8bd0*/  VIADD R14, R9.reuse, UR56 ;  /* 0x00000038090e7c36 */ /* 0x040fe40008000000 */
[----:B------:R-:W-:Y:S02]  /*8be0*/  VIADD R15, R9, UR6 ;  /* 0x00000006090f7c36 */ /* 0x000fe40008000000 */
[--C-:B0-----:R-:W-:Y:S02]  /*8bf0*/  IMAD.IADD R4, R14, 0x1, R10.reuse ;  /* 0x000000010e047824 */ /* 0x101fe400078e020a */
[----:B------:R-:W-:Y:S01]  /*8c00*/  IMAD.IADD R9, R15, 0x1, R10 ;  /* 0x000000010f097824 */ /* 0x000fe200078e020a */
[----:B-1----:R-:W-:Y:S06]  /*8c10*/  @!P6 BRA `(.L_x_1156) ;  /* 0x00000000005ce947 */ /* 0x002fec0003800000 */
        /* <DEDUP_REMOVED lines=13> */
.L_x_1158:
[----:B------:R-:W-:-:S05]  /*8cf0*/  IMAD.U32 R20, RZ, RZ, UR53 ;  /* 0x00000035ff147e24 */ /* 0x000fca000f8e00ff */
[----:B------:R-:W-:-:S13]  /*8d00*/  ISETP.NE.AND P2, PT, R20, 0x1, PT ;  /* 0x000000011400780c */ /* 0x000fda0003f45270 */
[----:B------:R-:W0:Y:S02]  /*8d10*/  @P2 LDC.64 R12, c[0x0][0x9e8] ;  /* 0x00027a00ff0c2b82 */ /* 0x000e240000000a00 */
[----:B0-----:R-:W-:-:S05]  /*8d20*/  @P2 IMAD.HI.U32 R12, R10, R12, RZ ;  /* 0x0000000c0a0c2227 */ /* 0x001fca00078e00ff */
[----:B------:R-:W-:-:S07]  /*8d30*/  @P2 SHF.R.U32.HI R10, RZ, R13, R12 ;  /* 0x0000000dff0a2219 */ /* 0x000fce000001160c */
.L_x_1159:
[----:B------:R-:W-:Y:S05]  /*8d40*/  BSYNC B0 ;  /* 0x0000000000007941 */ /* 0x000fea0003800000 */
.L_x_1157:
[----:B------:R-:W-:-:S04]  /*8d50*/  IMAD R13, R10, R20, -R11 ;  /* 0x000000140a0d7224 */ /* 0x000fc800078e0a0b */
[----:B------:R-:W-:-:S05]  /*8d60*/  IMAD R13, R2, -0x2, R13 ;  /* 0xfffffffe020d7824 */ /* 0x000fca00078e020d */
[----:B------:R-:W-:Y:S02]  /*8d70*/  VIADDMNMX R4, R13, R20, R4, PT ;  /* 0x000000140d047246 */ /* 0x000fe40003800104 */
[----:B------:R-:W-:-:S07]  /*8d80*/  VIMNMX R9, R9, R13, !PT ;  /* 0x0000000d09097248 */ /* 0x000fce0007fe0100 */
.L_x_1156:
[----:B------:R-:W-:Y:S01]  /*8d90*/  ISETP.GT.AND P2, PT, R6, -0x1, PT ;  /* 0xffffffff0600780c */ /* 0x000fe20003f44270 */
[----:B------:R-:W0:Y:S03]  /*8da0*/  SHFL.IDX PT, R5, R5, 0x1, 0x1c1f ;  /* 0x003c1f0005057f89 */ /* 0x000e2600000e0000 */
[C---:B------:R-:W-:Y:S02]  /*8db0*/  ISETP.GT.AND P3, PT, R9.reuse, RZ, P2 ;  /* 0x000000ff0900720c */ /* 0x040fe40001764270 */
[C---:B------:R-:W-:Y:S02]  /*8dc0*/  ISETP.GT.AND P5, PT, R9.reuse, 0x1, P2 ;  /* 0x000000010900780c */ /* 0x040fe400017a4270 */
[----:B------:R-:W-:Y:S02]  /*8dd0*/  ISETP.LT.OR P4, PT, R4, 0x1, P3 ;  /* 0x000000010400780c */ /* 0x000fe40001f81670 */
[----:B------:R-:W-:-:S02]  /*8de0*/  ISETP.GT.AND P3, PT, R9, 0x8, P2 ;  /* 0x000000080900780c */ /* 0x000fc40001764270 */
[----:B------:R-:W-:Y:S02]  /*8df0*/  FSEL R152, R152, -INF , !P4 ;  /* 0xff80000098987808 */ /* 0x000fe40006000000 */
[----:B------:R-:W-:Y:S02]  /*8e00*/  ISETP.GT.AND P4, PT, R9, 0x9, P2 ;  /* 0x000000090900780c */ /* 0x000fe40001784270 */
[C---:B------:R-:W-:Y:S02]  /*8e10*/  ISETP.LT.OR P5, PT, R4.reuse, 0x2, P5 ;  /* 0x000000020400780c */ /* 0x040fe40002fa1670 */
[C---:B------:R-:W-:Y:S02]  /*8e20*/  ISETP.LT.OR P3, PT, R4.reuse, 0x9, P3 ;  /* 0x000000090400780c */ /* 0x040fe40001f61670 */
[----:B------:R-:W-:Y:S02]  /*8e30*/  ISETP.LT.OR P4, PT, R4, 0xa, P4 ;  /* 0x0000000a0400780c */ /* 0x000fe40002781670 */
[----:B------:R-:W-:-:S02]  /*8e40*/  FSEL R153, R153, -INF , !P5 ;  /* 0xff80000099997808 */ /* 0x000fc40006800000 */
[----:B------:R-:W-:Y:S01]  /*8e50*/  FSEL R156, R156, -INF , !P3 ;  /* 0xff8000009c9c7808 */ /* 0x000fe20005800000 */
[----:B0-----:R-:W-:Y:S01]  /*8e60*/  IMAD.IADD R10, R15, 0x1, R5 ;  /* 0x000000010f0a7824 */ /* 0x001fe200078e0205 */
[----:B------:R-:W-:Y:S02]  /*8e70*/  FSEL R157, R157, -INF , !P4 ;  /* 0xff8000009d9d7808 */ /* 0x000fe40006000000 */
[C---:B------:R-:W-:Y:S02]  /*8e80*/  ISETP.GT.AND P5, PT, R9.reuse, 0x10, P2 ;  /* 0x000000100900780c */ /* 0x040fe400017a4270 */
[C---:B------:R-:W-:Y:S02]  /*8e90*/  ISETP.GT.AND P3, PT, R9.reuse, 0x11, P2 ;  /* 0x000000110900780c */ /* 0x040fe40001764270 */
[----:B------:R-:W-:Y:S02]  /*8ea0*/  ISETP.GT.AND P4, PT, R9, 0x18, P2 ;  /* 0x000000180900780c */ /* 0x000fe40001784270 */
[----:B------:R-:W-:-:S02]  /*8eb0*/  ISETP.LT.OR P5, PT, R4, 0x11, P5 ;  /* 0x000000110400780c */ /* 0x000fc40002fa1670 */
[C---:B------:R-:W-:Y:S02]  /*8ec0*/  ISETP.LT.OR P3, PT, R4.reuse, 0x12, P3 ;  /* 0x000000120400780c */ /* 0x040fe40001f61670 */
[----:B------:R-:W-:Y:S02]  /*8ed0*/  ISETP.LT.OR P4, PT, R4, 0x19, P4 ;  /* 0x000000190400780c */ /* 0x000fe40002781670 */
[----:B------:R-:W-:Y:S02]  /*8ee0*/  FSEL R160, R160, -INF , !P5 ;  /* 0xff800000a0a07808 */ /* 0x000fe40006800000 */
[----:B------:R-:W-:Y:S02]  /*8ef0*/  FSEL R161, R161, -INF , !P3 ;  /* 0xff800000a1a17808 */ /* 0x000fe40005800000 */
[----:B------:R-:W-:Y:S02]  /*8f00*/  FSEL R164, R164, -INF , !P4 ;  /* 0xff800000a4a47808 */ /* 0x000fe40006000000 */
[----:B------:R-:W-:-:S02]  /*8f10*/  ISETP.GT.AND P5, PT, R9, 0x19, P2 ;  /* 0x000000190900780c */ /* 0x000fc400017a4270 */
[C---:B------:R-:W-:Y:S02]  /*8f20*/  ISETP.GT.AND P3, PT, R9.reuse, 0x20, P2 ;  /* 0x000000200900780c */ /* 0x040fe40001764270 */
[----:B------:R-:W-:Y:S02]  /*8f30*/  ISETP.GT.AND P4, PT, R9, 0x21, P2 ;  /* 0x000000210900780c */ /* 0x000fe40001784270 */
[C---:B------:R-:W-:Y:S02]  /*8f40*/  ISETP.LT.OR P5, PT, R4.reuse, 0x1a, P5 ;  /* 0x0000001a0400780c */ /* 0x040fe40002fa1670 */
[C---:B------:R-:W-:Y:S02]  /*8f50*/  ISETP.LT.OR P3, PT, R4.reuse, 0x21, P3 ;  /* 0x000000210400780c */ /* 0x040fe40001f61670 */
[----:B------:R-:W-:Y:S02]  /*8f60*/  ISETP.LT.OR P4, PT, R4, 0x22, P4 ;  /* 0x000000220400780c */ /* 0x000fe40002781670 */
[----:B------:R-:W-:-:S02]  /*8f70*/  FSEL R165, R165, -INF , !P5 ;  /* 0xff800000a5a57808 */ /* 0x000fc40006800000 */
[----:B------:R-:W-:Y:S02]  /*8f80*/  FSEL R168, R168, -INF , !P3 ;  /* 0xff800000a8a87808 */ /* 0x000fe40005800000 */
        /* <DEDUP_REMOVED lines=12> */
[----:B------:R-:W-:Y:S01]  /*9050*/  ISETP.GT.AND P4, PT, R9, 0x39, P2 ;  /* 0x000000390900780c */ /* 0x000fe20001784270 */
[----:B------:R-:W-:Y:S01]  /*9060*/  IMAD.IADD R9, R14, 0x1, R5 ;  /* 0x000000010e097824 */ /* 0x000fe200078e0205 */
[C---:B------:R-:W-:Y:S02]  /*9070*/  ISETP.LT.OR P5, PT, R4.reuse, 0x32, P5 ;  /* 0x000000320400780c */ /* 0x040fe40002fa1670 */
[C---:B------:R-:W-:Y:S02]  /*9080*/  ISETP.LT.OR P3, PT, R4.reuse, 0x39, P3 ;  /* 0x000000390400780c */ /* 0x040fe40001f61670 */
[----:B------:R-:W-:Y:S02]  /*9090*/  ISETP.LT.OR P4, PT, R4, 0x3a, P4 ;  /* 0x0000003a0400780c */ /* 0x000fe40002781670 */
[----:B------:R-:W-:-:S02]  /*90a0*/  FSEL R177, R177, -INF , !P5 ;  /* 0xff800000b1b17808 */ /* 0x000fc40006800000 */
[----:B------:R-:W-:Y:S02]  /*90b0*/  FSEL R180, R180, -INF , !P3 ;  /* 0xff800000b4b47808 */ /* 0x000fe40005800000 */
[----:B------:R-:W-:Y:S01]  /*90c0*/  FSEL R181, R181, -INF , !P4 ;  /* 0xff800000b5b57808 */ /* 0x000fe20006000000 */
[----:B------:R-:W-:Y:S06]  /*90d0*/  @!P6 BRA `(.L_x_1160) ;  /* 0x00000000005ce947 */ /* 0x000fec0003800000 */
        /* <DEDUP_REMOVED lines=13> */
.L_x_1162:
[----:B------:R-:W-:-:S05]  /*91b0*/  IMAD.U32 R14, RZ, RZ, UR53 ;  /* 0x00000035ff0e7e24 */ /* 0x000fca000f8e00ff */
[----:B------:R-:W-:-:S13]  /*91c0*/  ISETP.NE.AND P3, PT, R14, 0x1, PT ;  /* 0x000000010e00780c */ /* 0x000fda0003f65270 */
[----:B------:R-:W0:Y:S02]  /*91d0*/  @P3 LDC.64 R4, c[0x0][0x9e8] ;  /* 0x00027a00ff043b82 */ /* 0x000e240000000a00 */
[----:B0-----:R-:W-:-:S05]  /*91e0*/  @P3 IMAD.HI.U32 R4, R12, R4, RZ ;  /* 0x000000040c043227 */ /* 0x001fca00078e00ff */
[----:B------:R-:W-:-:S07]  /*91f0*/  @P3 SHF.R.U32.HI R12, RZ, R5, R4 ;  /* 0x00000005ff0c3219 */ /* 0x000fce0000011604 */
.L_x_1163:
[----:B------:R-:W-:Y:S05]  /*9200*/  BSYNC B0 ;  /* 0x0000000000007941 */ /* 0x000fea0003800000 */
.L_x_1161:
[----:B------:R-:W-:-:S04]  /*9210*/  IMAD R11, R12, R14, -R11 ;  /* 0x0000000e0c0b7224 */ /* 0x000fc800078e0a0b */
[----:B------:R-:W-:-:S05]  /*9220*/  IMAD R11, R2, -0x2, R11 ;  /* 0xfffffffe020b7824 */ /* 0x000fca00078e020b */
[----:B------:R-:W-:Y:S02]  /*9230*/  VIADDMNMX R9, R11, R14, R9, PT ;  /* 0x0000000e0b097246 */ /* 0x000fe40003800109 */
[----:B------:R-:W-:-:S07]  /*9240*/  VIMNMX R10, R10, R11, !PT ;  /* 0x0000000b0a0a7248 */ /* 0x000fce0007fe0100 */
.L_x_1160:
        /* <DEDUP_REMOVED lines=33> */
[C---:B------:R-:W-:Y:S01]  /*9460*/  ISETP.GT.AND P3, PT, R10.reuse, 0x18, P2 ;  /* 0x000000180a00780c */ /* 0x040fe20001764270 */
[----:B------:R-:W0:Y:S01]  /*9470*/  SHFL.BFLY PT, R5, R4, 0x2, 0x1f ;  /* 0x0c401f0004057f89 */ /* 0x000e2200000e0000 */
[C---:B------:R-:W-:Y:S02]  /*9480*/  ISETP.LT.OR P5, PT, R9.reuse, 0x12, P5 ;  /* 0x000000120900780c */ /* 0x040fe40002fa1670 */
[----:B------:R-:W-:Y:S02]  /*9490*/  ISETP.GT.AND P4, PT, R10, 0x19, P2 ;  /* 0x000000190a00780c */ /* 0x000fe40001784270 */
[----:B------:R-:W-:-:S02]  /*94a0*/  ISETP.LT.OR P3, PT, R9, 0x19, P3 ;  /* 0x000000190900780c */ /* 0x000fc40001f61670 */
[----:B------:R-:W-:Y:S02]  /*94b0*/  FSEL R163, R163, -INF , !P5 ;  /* 0xff800000a3a37808 */ /* 0x000fe40006800000 */
[----:B------:R-:W-:Y:S02]  /*94c0*/  ISETP.GT.AND P5, PT, R10, 0x20, P2 ;  /* 0x000000200a00780c */ /* 0x000fe400017a4270 */
[----:B------:R-:W-:Y:S02]  /*94d0*/  FSEL R166, R166, -INF , !P3 ;  /* 0xff800000a6a67808 */ /* 0x000fe40005800000 */
[C---:B------:R-:W-:Y:S02]  /*94e0*/  ISETP.LT.OR P4, PT, R9.reuse, 0x1a, P4 ;  /* 0x0000001a0900780c */ /* 0x040fe40002781670 */
[----:B------:R-:W-:Y:S02]  /*94f0*/  ISETP.GT.AND P3, PT, R10, 0x21, P2 ;  /* 0x000000210a00780c */ /* 0x000fe40001764270 */
[----:B------:R-:W-:-:S02]  /*9500*/  ISETP.LT.OR P5, PT, R9, 0x21, P5 ;  /* 0x000000210900780c */ /* 0x000fc40002fa1670 */
[----:B------:R-:W-:Y:S02]  /*9510*/  FSEL R167, R167, -INF , !P4 ;  /* 0xff800000a7a77808 */ /* 0x000fe40006000000 */
[----:B------:R-:W-:Y:S02]  /*9520*/  ISETP.GT.AND P4, PT, R10, 0x28, P2 ;  /* 0x000000280a00780c */ /* 0x000fe40001784270 */
[C---:B------:R-:W-:Y:S02]  /*9530*/  ISETP.LT.OR P3, PT, R9.reuse, 0x22, P3 ;  /* 0x000000220900780c */ /* 0x040fe40001f61670 */
[----:B0-----:R-:W-:Y:S02]  /*9540*/  FMNMX.FTZ R5, R4, R5, !PT ;  /* 0x0000000504057209 */ /* 0x001fe40007810000 */
[----:B------:R-:W-:Y:S02]  /*9550*/  FSEL R170, R170, -INF , !P5 ;  /* 0xff800000aaaa7808 */ /* 0x000fe40006800000 */
[----:B------:R-:W-:Y:S01]  /*9560*/  ISETP.LT.OR P4, PT, R9, 0x29, P4 ;  /* 0x000000290900780c */ /* 0x000fe20002781670 */
[----:B------:R-:W0:Y:S01]  /*9570*/  SHFL.BFLY PT, R12, R5, 0x1, 0x1f ;  /* 0x0c201f00050c7f89 */ /* 0x000e2200000e0000 */
[----:B------:R-:W-:-:S02]  /*9580*/  FSEL R171, R171, -INF , !P3 ;  /* 0xff800000abab7808 */ /* 0x000fc40005800000 */
[----:B------:R-:W-:Y:S02]  /*9590*/  ISETP.GT.AND P3, PT, R10, 0x29, P2 ;  /* 0x000000290a00780c */ /* 0x000fe40001764270 */
[----:B------:R-:W-:Y:S02]  /*95a0*/  FSEL R174, R174, -INF , !P4 ;  /* 0xff800000aeae7808 */ /* 0x000fe40006000000 */
[----:B------:R-:W-:Y:S02]  /*95b0*/  ISETP.GT.AND P4, PT, R10, 0x30, P2 ;  /* 0x000000300a00780c */ /* 0x000fe40001784270 */
[C---:B------:R-:W-:Y:S02]  /*95c0*/  ISETP.LT.OR P3, PT, R9.reuse, 0x2a, P3 ;  /* 0x0000002a0900780c */ /* 0x040fe40001f61670 */
[----:B------:R-:W-:Y:S02]  /*95d0*/  ISETP.LT.OR P4, PT, R9, 0x31, P4 ;  /* 0x000000310900780c */ /* 0x000fe40002781670 */
[----:B------:R-:W-:-:S02]  /*95e0*/  FSEL R175, R175, -INF , !P3 ;  /* 0xff800000afaf7808 */ /* 0x000fc40005800000 */
[----:B------:R-:W-:Y:S02]  /*95f0*/  ISETP.GT.AND P3, PT, R10, 0x31, P2 ;  /* 0x000000310a00780c */ /* 0x000fe40001764270 */
[----:B------:R-:W-:Y:S02]  /*9600*/  FSEL R178, R178, -INF , !P4 ;  /* 0xff800000b2b27808 */ /* 0x000fe40006000000 */
[C---:B------:R-:W-:Y:S02]  /*9610*/  ISETP.GT.AND P4, PT, R10.reuse, 0x38, P2 ;  /* 0x000000380a00780c */ /* 0x040fe40001784270 */
[----:B------:R-:W-:Y:S02]  /*9620*/  ISETP.LT.OR P3, PT, R9, 0x32, P3 ;  /* 0x000000320900780c */ /* 0x000fe40001f61670 */
[----:B------:R-:W-:Y:S02]  /*9630*/  ISETP.GT.AND P2, PT, R10, 0x39, P2 ;  /* 0x000000390a00780c */ /* 0x000fe40001744270 */
[----:B0-----:R-:W-:-:S02]  /*9640*/  FMNMX.FTZ R4, R5, R12, !PT ;  /* 0x0000000c05047209 */ /* 0x001fc40007810000 */
        /* <DEDUP_REMOVED lines=8> */
[----:B------:R-:W-:Y:S01]  /*96d0*/  FMNMX.FTZ R12, R162, R5, !PT ;  /* 0x00000005a20c7209 */ /* 0x000fe20007810000 */
[----:B------:R-:W-:-:S01]  /*96e0*/  FFMA.FTZ R5, R4, R13, -8 ;  /* 0xc100000004057423 */ /* 0x000fc2000001000d */
[----:B------:R-:W-:Y:S02]  /*96f0*/  FSETP.NEU.FTZ.AND P5, PT, R4, -INF , PT ;  /* 0xff8000000400780b */ /* 0x000fe40003fbd000 */
[----:B------:R-:W-:Y:S02]  /*9700*/  FMNMX.FTZ R13, R163, R12, !PT ;  /* 0x0000000ca30d7209 */ /* 0x000fe40007810000 */
[----:B------:R-:W-:-:S02]  /*9710*/  FSEL R183, R183, -INF , !P2 ;  /* 0xff800000b7b77808 */ /* 0x000fc40005000000 */
[----:B------:R-:W-:Y:S02]  /*9720*/  FMNMX.FTZ R12, R166, R13, !PT ;  /* 0x0000000da60c7209 */ /* 0x000fe40007810000 */
[----:B------:R-:W-:Y:S02]  /*9730*/  FSEL R5, R5, RZ, P5 ;  /* 0x000000ff05057208 */ /* 0x000fe40002800000 */
[----:B------:R-:W-:-:S03]  /*9740*/  FMNMX.FTZ R15, R167, R12, !PT ;  /* 0x0000000ca70f7209 */ /* 0x000fc60007810000 */
[--C-:B------:R-:W-:Y:S01]  /*9750*/  FFMA.FTZ R9, R157, UR37, -R5.reuse ;  /* 0x000000259d097c23 */ /* 0x100fe20008010805 */
[----:B------:R-:W-:Y:S01]  /*9760*/  FMNMX.FTZ R12, R170, R15, !PT ;  /* 0x0000000faa0c7209 */ /* 0x000fe20007810000 */
[--C-:B------:R-:W-:Y:S01]  /*9770*/  FFMA.FTZ R20, R164, UR37, -R5.reuse ;  /* 0x00000025a4147c23 */ /* 0x100fe20008010805 */
[----:B------:R-:W-:-:S01]  /*9780*/  FFMA.FTZ R21, R165, UR37, -R5 ;  /* 0x00000025a5157c23 */ /* 0x000fc20008010805 */
[--C-:B------:R-:W-:Y:S01]  /*9790*/  FFMA.FTZ R153, R153, UR37, -R5.reuse ;  /* 0x0000002599997c23 */ /* 0x100fe20008010805 */
[----:B------:R-:W-:Y:S01]  /*97a0*/  FMNMX.FTZ R15, R171, R12, !PT ;  /* 0x0000000cab0f7209 */ /* 0x000fe20007810000 */
[--C-:B------:R-:W-:Y:S01]  /*97b0*/  FFMA.FTZ R160, R160, UR37, -R5.reuse ;  /* 0x00000025a0a07c23 */ /* 0x100fe20008010805 */
[----:B------:R-:W-:-:S01]  /*97c0*/  FFMA.FTZ R13, R152, UR37, -R5 ;  /* 0x00000025980d7c23 */ /* 0x000fc20008010805 */
[----:B------:R0:W-:Y:S01]  /*97d0*/  MUFU.EX2 R12, R153 ;  /* 0x00000099000c7308 */ /* 0x0001e20000000800 */
[----:B------:R-:W-:Y:S01]  /*97e0*/  FMNMX.FTZ R14, R174, R15, !PT ;  /* 0x0000000fae0e7209 */ /* 0x000fe20007810000 */
[--C-:B------:R-:W-:Y:S01]  /*97f0*/  FFMA.FTZ R10, R156, UR37, -R5.reuse ;  /* 0x000000259c0a7c23 */ /* 0x100fe20008010805 */
[----:B------:R-:W-:-:S01]  /*9800*/  FFMA.FTZ R152, R168, UR37, -R5 ;  /* 0x00000025a8987c23 */ /* 0x000fc20008010805 */
[--C-:B------:R-:W-:Y:S01]  /*9810*/  FFMA.FTZ R156, R176, UR37, -R5.reuse ;  /* 0x00000025b09c7c23 */ /* 0x100fe20008010805 */
[----:B------:R-:W-:Y:S01]  /*9820*/  FMNMX.FTZ R15, R175, R14, !PT ;  /* 0x0000000eaf0f7209 */ /* 0x000fe20007810000 */
[--C-:B------:R-:W-:Y:S01]  /*9830*/  FFMA.FTZ R181, R181, UR37, -R5.reuse ;  /* 0x00000025b5b57c23 */ /* 0x100fe20008010805 */
[----:B------:R-:W-:Y:S01]  /*9840*/  FSEL R168, R4, RZ, P5 ;  /* 0x000000ff04a87208 */ /* 0x000fe20002800000 */
[----:B------:R-:W-:Y:S01]  /*9850*/  MUFU.EX2 R13, R13 ;  /* 0x0000000d000d7308 */ /* 0x000fe20000000800 */
[----:B------:R-:W-:Y:S01]  /*9860*/  FMNMX.FTZ R14, R178, R15, !PT ;  /* 0x0000000fb20e7209 */ /* 0x000fe20007810000 */
[----:B0-----:R-:W-:-:S02]  /*9870*/  FFMA.FTZ R153, R169, UR37, -R5 ;  /* 0x00000025a9997c23 */ /* 0x001fc40008010805 */
[----:B------:R-:W-:-:S01]  /*9880*/  FADD.FTZ R168, -R168, R7 ;  /* 0x00000007a8a87221 */ /* 0x000fc20000010100 */
[----:B------:R-:W-:-:S03]  /*9890*/  FMNMX.FTZ R15, R179, R14, !PT ;  /* 0x0000000eb30f7209 */ /* 0x000fc60007810000 */
[----:B------:R-:W-:Y:S01]  /*98a0*/  MUFU.EX2 R10, R10 ;  /* 0x0000000a000a7308 */ /* 0x000fe20000000800 */
[----:B------:R-:W-:Y:S01]  /*98b0*/  FMNMX.FTZ R14, R182, R15, !PT ;  /* 0x0000000fb60e7209 */ /* 0x000fe20007810000 */
[--C-:B------:R-:W-:Y:S01]  /*98c0*/  FFMA.FTZ R15, R161, UR37, -R5.reuse ;  /* 0x00000025a10f7c23 */ /* 0x100fe20008010805 */
[----:B------:R-:W-:-:S02]  /*98d0*/  FFMA.FTZ R161, R177, UR37, -R5 ;  /* 0x00000025b1a17c23 */ /* 0x000fc40008010805 */
[----:B------:R-:W-:-:S03]  /*98e0*/  FMNMX.FTZ R154, R183, R14, !PT ;  /* 0x0000000eb79a7209 */ /* 0x000fc60007810000 */
[----:B------:R0:W-:Y:S02]  /*98f0*/  MUFU.EX2 R14, R160 ;  /* 0x000000a0000e7308 */ /* 0x0001e40000000800 */
[----:B------:R-:W1:Y:S06]  /*9900*/  SHFL.BFLY PT, R157, R154, 0x2, 0x1f ;  /* 0x0c401f009a9d7f89 */ /* 0x000e6c00000e0000 */
[----:B------:R-:W-:Y:S01]  /*9910*/  MUFU.EX2 R9, R9 ;  /* 0x0000000900097308 */ /* 0x000fe20000000800 */
[----:B0-----:R-:W-:-:S07]  /*9920*/  FFMA.FTZ R160, R180, UR37, -R5 ;  /* 0x00000025b4a07c23 */ /* 0x001fce0008010805 */
[----:B------:R-:W-:Y:S08]  /*9930*/  MUFU.EX2 R15, R15 ;  /* 0x0000000f000f7308 */ /* 0x000ff00000000800 */
[----:B------:R-:W-:Y:S01]  /*9940*/  MUFU.EX2 R20, R20 ;  /* 0x0000001400147308 */ /* 0x000fe20000000800 */
[----:B-1----:R-:W-:Y:S01]  /*9950*/  FMNMX.FTZ R164, R154, R157, !PT ;  /* 0x0000009d9aa47209 */ /* 0x002fe20007810000 */
[--C-:B------:R-:W-:Y:S01]  /*9960*/  FFMA.FTZ R154, R172, UR37, -R5.reuse ;  /* 0x00000025ac9a7c23 */ /* 0x100fe20008010805 */
[----:B------:R-:W-:-:S01]  /*9970*/  FFMA.FTZ R157, R173, UR37, -R5 ;  /* 0x00000025ad9d7c23 */ /* 0x000fc20008010805 */
[----:B------:R-:W-:-:S02]  /*9980*/  IMAD.U32 R172, RZ, RZ, UR37 ;  /* 0x00000025ffac7e24 */ /* 0x000fc4000f8e00ff */
[----:B------:R-:W0:Y:S02]  /*9990*/  SHFL.BFLY PT, R165, R164, 0x1, 0x1f ;  /* 0x0c201f00a4a57f89 */ /* 0x000e2400000e0000 */
[----:B------:R-:W-:Y:S08]  /*99a0*/  MUFU.EX2 R21, R21 ;  /* 0x0000001500157308 */ /* 0x000ff00000000800 */
[----:B------:R-:W-:Y:S08]  /*99b0*/  MUFU.EX2 R152, R152 ;  /* 0x0000009800987308 */ /* 0x000ff00000000800 */
[----:B------:R-:W-:Y:S01]  /*99c0*/  MUFU.EX2 R153, R153 ;  /* 0x0000009900997308 */ /* 0x000fe20000000800 */
[----:B0-----:R-:W-:Y:S01]  /*99d0*/  FMNMX.FTZ R5, R164, R165, !PT ;  /* 0x000000a5a4057209 */ /* 0x001fe20007810000 */
[----:B------:R-:W-:-:S06]  /*99e0*/  FMUL.FTZ R164, R168, UR37 ;  /* 0x00000025a8a47c20 */ /* 0x000fcc0008410000 */
[----:B------:R-:W-:Y:S01]  /*99f0*/  MUFU.EX2 R154, R154 ;  /* 0x0000009a009a7308 */ /* 0x000fe20000000800 */
[C---:B------:R-:W-:Y:S01]  /*9a00*/  FSETP.NEU.FTZ.AND P2, PT, R5.reuse, -INF , PT ;  /* 0xff8000000500780b */ /* 0x040fe20003f5d000 */
[----:B------:R-:W-:-:S05]  /*9a10*/  FFMA.FTZ R172, R5, R172, -8 ;  /* 0xc100000005ac7423 */ /* 0x000fca00000100ac */
[----:B------:R-:W-:Y:S01]  /*9a20*/  FSEL R172, R172, RZ, P2 ;  /* 0x000000ffacac7208 */ /* 0x000fe20001000000 */
[----:B------:R-:W0:Y:S04]  /*9a30*/  MUFU.EX2 R164, R164 ;  /* 0x000000a400a47308 */ /* 0x000e280000000800 */
        /* <DEDUP_REMOVED lines=13> */
[----:B0-----:R-:W-:Y:S01]  /*9b10*/  FFMA.FTZ R169, R164, R0, R13 ;  /* 0x00000000a4a97223 */ /* 0x001fe2000001000d */
[----:B------:R-:W-:-:S01]  /*9b20*/  FFMA.FTZ R174, R174, UR37, -R172 ;  /* 0x00000025aeae7c23 */ /* 0x000fc200080108ac */
[----:B------:R-:W-:Y:S01]  /*9b30*/  FMUL.FTZ R163, R163, UR37 ;  /* 0x00000025a3a37c20 */ /* 0x000fe20008410000 */
[----:B------:R-:W-:Y:S01]  /*9b40*/  MUFU.EX2 R11, R11 ;  /* 0x0000000b000b7308 */ /* 0x000fe20000000800 */
[----:B------:R-:W-:-:S01]  /*9b50*/  FADD.FTZ R169, R12, R169 ;  /* 0x000000a90ca97221 */ /* 0x000fc20000010000 */
[--C-:B------:R-:W-:Y:S01]  /*9b60*/  FFMA.FTZ R175, R175, UR37, -R172.reuse ;  /* 0x00000025afaf7c23 */ /* 0x100fe200080108ac */
[----:B------:R-:W-:-:S01]  /*9b70*/  FFMA.FTZ R178, R178, UR37, -R172 ;  /* 0x00000025b2b27c23 */ /* 0x000fc200080108ac */
[----:B------:R-:W-:Y:S01]  /*9b80*/  FFMA.FTZ R179, R179, UR37, -R172 ;  /* 0x00000025b3b37c23 */ /* 0x000fe200080108ac */
[----:B------:R-:W-:-:S01]  /*9b90*/  FADD.FTZ R170, R10, R169 ;  /* 0x000000a90aaa7221 */ /* 0x000fc20000010000 */
[--C-:B------:R-:W-:Y:S01]  /*9ba0*/  FFMA.FTZ R182, R182, UR37, -R172.reuse ;  /* 0x00000025b6b67c23 */ /* 0x100fe200080108ac */
[----:B------:R-:W-:-:S01]  /*9bb0*/  FFMA.FTZ R172, R183, UR37, -R172 ;  /* 0x00000025b7ac7c23 */ /* 0x000fc200080108ac */
[----:B------:R-:W0:Y:S08]  /*9bc0*/  MUFU.EX2 R163, R163 ;  /* 0x000000a300a37308 */ /* 0x000e300000000800 */
        /* <DEDUP_REMOVED lines=26> */
[----:B0-----:R-:W-:-:S03]  /*9d70*/  FADD.FTZ R170, R165, R170 ;  /* 0x000000aaa5aa7221 */ /* 0x001fc60000010000 */
[----:B------:R-:W-:-:S03]  /*9d80*/  FADD.FTZ R0, R154, R3 ;  /* 0x000000039a007221 */ /* 0x000fc60000010000 */
        /* <DEDUP_REMOVED lines=17> */
[----:B0-----:R-:W-:-:S01]  /*9ea0*/  FADD.FTZ R170, R167, R170 ;  /* 0x000000aaa7aa7221 */ /* 0x001fc20000010000 */
[----:B--2---:R-:W-:-:S03]  /*9eb0*/  FADD.FTZ R0, R7, R0 ;  /* 0x0000000007007221 */ /* 0x004fc60000010000 */
[----:B-1----:R-:W-:Y:S01]  /*9ec0*/  FADD.FTZ R3, R172, R170 ;  /* 0x000000aaac037221 */ /* 0x002fe20000010000 */
[----:B------:R-:W-:Y:S06]  /*9ed0*/  @!P0 BRA `(.L_x_1164) ;  /* 0x0000000000048947 */ /* 0x000fec0003800000 */
[----:B------:R-:W-:Y:S01]  /*9ee0*/  BPT.TRAP 0x1 ;  /* 0x000000040000795c */ /* 0x000fe20000300000 */
.L_x_1164:
        /* <DEDUP_REMOVED lines=156> */
.L_x_1147:
[----:B------:R-:W-:Y:S06]  /*a8b0*/  BAR.ARV 0x8, 0x180 ;  /* 0x0206000000007b1d */ /* 0x000fec0000002000 */
[----:B------:R-:W-:Y:S05]  /*a8c0*/  @!P0 BRA `(.L_x_1166) ;  /* 0x0000000000048947 */ /* 0x000fea0003800000 */
[----:B------:R-:W-:Y:S01]  /*a8d0*/  BPT.TRAP 0x1 ;  /* 0x000000040000795c */ /* 0x000fe20000300000 */
.L_x_1166:
[----:B------:R-:W-:Y:S01]  /*a8e0*/  ULEA UR9, UR53, UR41, 0x3 ;  /* 0x0000002935097291 */ /* 0x000fe2000f8e183f */
[----:B------:R-:W-:-:S05]  /*a8f0*/  IMAD.U32 R6, RZ, RZ, UR51 ;  /* 0x00000033ff067e24 */ /* 0x000fca000f8e00ff */
[----:B------:R-:W-:-:S04]  /*a900*/  SHF.L.U32 R6, R6, 0x1f, RZ ;  /* 0x0000001f06067819 */ /* 0x000fc800000006ff */
[----:B------:R0:W1:Y:S01]  /*a910*/  SYNCS.PHASECHK.TRANS64.TRYWAIT P1, [UR9+0x28450], R6 ;  /* 0x02845006ff0075a7 */ /* 0x0000620008020149 */
[----:B------:R-:W-:Y:S05]  /*a920*/  @!P0 BRA `(.L_x_1167) ;  /* 0x0000000000048947 */ /* 0x000fea0003800000 */
[----:B------:R-:W-:Y:S01]  /*a930*/  BPT.TRAP 0x1 ;  /* 0x000000040000795c */ /* 0x000fe20000300000 */
.L_x_1167:
[----:B-1----:R-:W-:Y:S05]  /*a940*/  @P1 BRA `(.L_x_1168) ;  /* 0x0000000000081947 */ /* 0x002fea0003800000 */
[----:B------:R-:W1:Y:S02]  /*a950*/  SYNCS.PHASECHK.TRANS64.TRYWAIT P1, [UR9+0x28450], R6 ;  /* 0x02845006ff0075a7 */ /* 0x000e640008020149 */
[----:B-1----:R-:W-:Y:S05]  /*a960*/  @!P1 BRA `(.L_x_1169) ;  /* 0x000000a800d09947 */ /* 0x002fea0003800000 */
.L_x_1168:
        /* <DEDUP_REMOVED lines=70> */
.L_x_1170:
        /* <DEDUP_REMOVED lines=31> */
[----:B------:R-:W-:Y:S01]  /*afc0*/  SYNCS.ARRIVE.TRANS64.RED.A1T0 RZ, [UR4], RZ ;  /* 0x000000ffffff79a7 */ /* 0x000fe20008100404 */
        /* <DEDUP_REMOVED lines=106> */
.L_x_1096:
[----:B------:R-:W0:Y:S01]  /*b670*/  S2R R21, SR_CgaCtaId ;  /* 0x0000000000157919 */ /* 0x000e220000008800 */
[----:B------:R-:W-:Y:S01]  /*b680*/  MOV R4, 0x400 ;  /* 0x0000040000047802 */ /* 0x000fe20000000f00 */
[----:B------:R-:W-:Y:S01]  /*b690*/  BSSY B0, `(.L_x_1171) ;  /* 0x000039f000007945 */ /* 0x000fe20003800000 */
[----:B------:R-:W-:Y:S02]  /*b6a0*/  BAR.SYNC.DEFER_BLOCKING 0x5, 0x180 ;  /* 0x0146000000007b1d */ /* 0x000fe40000010000 */
[----:B0-----:R-:W-:-:S05]  /*b6b0*/  LEA R4, R21, R4, 0x18 ;  /* 0x0000000415047211 */ /* 0x001fca00078ec0ff */
[----:B------:R-:W0:Y:S02]  /*b6c0*/  LDS.128 R52, [R4+0x284d0] ;  /* 0x0284d00004347984 */ /* 0x000e240000000c00 */
[----:B0-----:R-:W-:Y:S02]  /*b6d0*/  R2UR UR5, R53 ;  /* 0x00000000350572ca */ /* 0x001fe400000e0000 */
[----:B------:R-:W-:Y:S02]  /*b6e0*/  R2UR UR50, R54 ;  /* 0x00000000363272ca */ /* 0x000fe400000e0000 */
        /* <DEDUP_REMOVED lines=12> */
[----:B------:R-:W-:Y:S01]  /*b7b0*/  F2FP.BF16.F32.PACK_AB R10, R10, R41 ;  /* 0x000000290a0a723e */ /* 0x000fe200000010ff */
[----:B------:R-:W-:Y:S01]  /*b7c0*/  UISETP.NE.U32.AND UP0, UPT, UR6, URZ, UPT ;  /* 0x0000003f0600728c */ /* 0x000fe2000bf05070 */
[----:B------:R-:W-:Y:S02]  /*b7d0*/  F2FP.BF16.F32.PACK_AB R78, R78, R67 ;  /* 0x000000434e4e723e */ /* 0x000fe400000010ff */
[----:B------:R-:W-:Y:S01]  /*b7e0*/  F2FP.BF16.F32.PACK_AB R44, R44, R81 ;  /* 0x000000512c2c723e */ /* 0x000fe200000010ff */
[----:B------:R-:W-:Y:S01]  /*b7f0*/  UISETP.NE.AND.EX UP0, UPT, UR7, URZ, UPT, UP0 ;  /* 0x0000003f0700728c */ /* 0x000fe2000bf05300 */
[----:B------:R-:W-:Y:S02]  /*b800*/  F2FP.BF16.F32.PACK_AB R24, R5, R24 ;  /* 0x000000180518723e */ /* 0x000fe400000010ff */
[----:B------:R-:W-:Y:S01]  /*b810*/  F2FP.BF16.F32.PACK_AB R25, R6, R25 ;  /* 0x000000190619723e */ /* 0x000fe200000010ff */
[----:B------:R-:W-:Y:S01]  /*b820*/  ULDC.64 UR6, c[0x0][0xc00] ;  /* 0x0003000000067ab9 */ /* 0x000fe20000000a00 */
[----:B0-----:R-:W-:Y:S01]  /*b830*/  LOP3.LUT P0, R21, R58, 0x3, RZ, 0xc0, !PT ;  /* 0x000000033a157812 */ /* 0x001fe2000780c0ff */
[----:B------:R-:W-:Y:S01]  /*b840*/  UIMAD.WIDE UR6, UR43, 0x4, UR6 ;  /* 0x000000042b0678a5 */ /* 0x000fe2000f8e0206 */
[----:B------:R-:W-:-:S02]  /*b850*/  F2FP.BF16.F32.PACK_AB R32, R7, R32 ;  /* 0x000000200720723e */ /* 0x000fc400000010ff */
[----:B------:R-:W-:Y:S02]  /*b860*/  ISETP.EQ.OR P0, PT, R21, 0x3, !P0 ;  /* 0x000000031500780c */ /* 0x000fe40004702670 */
[----:B------:R-:W-:Y:S02]  /*b870*/  F2FP.BF16.F32.PACK_AB R120, R85, R120 ;  /* 0x000000785578723e */ /* 0x000fe400000010ff */
[----:B------:R-:W-:Y:S02]  /*b880*/  SEL R81, R9, R10, P0 ;  /* 0x0000000a09517207 */ /* 0x000fe40000000000 */
[----:B------:R-:W-:Y:S02]  /*b890*/  SEL R67, R10, R9, P0 ;  /* 0x000000090a437207 */ /* 0x000fe40000000000 */
[----:B------:R-:W0:Y:S01]  /*b8a0*/  S2R R9, SR_SWINHI ;  /* 0x0000000000097919 */ /* 0x000e220000002f00 */
        /* <DEDUP_REMOVED lines=17> */
[----:B0-----:R-:W-:Y:S02]  /*b9c0*/  MOV R7, R9 ;  /* 0x0000000900077202 */ /* 0x001fe40000000f00 */
[----:B------:R-:W-:Y:S02]  /*b9d0*/  F2FP.BF16.F32.PACK_AB R127, R127, R38 ;  /* 0x000000267f7f723e */ /* 0x000fe400000010ff */
[----:B------:R-:W-:Y:S01]  /*b9e0*/  F2FP.BF16.F32.PACK_AB R33, R8, R33 ;  /* 0x000000210821723e */ /* 0x000fe200000010ff */
        /* <DEDUP_REMOVED lines=13> */
[----:B------:R-:W-:-:S02]  /*bac0*/  IADD3 R10, P2, R52, 0x20, RZ ;  /* 0x00000020340a7810 */ /* 0x000fc40007f5e0ff */
[C---:B------:R-:W-:Y:S02]  /*bad0*/  IADD3 R145, P3, R52.reuse, 0x40, RZ ;  /* 0x0000004034917810 */ /* 0x040fe40007f7e0ff */
[----:B------:R-:W-:Y:S02]  /*bae0*/  IADD3 R147, P4, R52, 0x60, RZ ;  /* 0x0000006034937810 */ /* 0x000fe40007f9e0ff */
[----:B------:R-:W-:Y:S02]  /*baf0*/  F2FP.BF16.F32.PACK_AB R155, R155, R158 ;  /* 0x0000009e9b9b723e */ /* 0x000fe400000010ff */
[----:B------:R-:W-:Y:S01]  /*bb00*/  F2FP.BF16.F32.PACK_AB R156, R153, R156 ;  /* 0x0000009c999c723e */ /* 0x000fe200000010ff */
[----:B------:R-:W-:Y:S01]  /*bb10*/  IMAD.X R55, RZ, RZ, R53, P4 ;  /* 0x000000ffff377224 */ /* 0x000fe200020e0635 */
        /* <DEDUP_REMOVED lines=26> */
[----:B------:R-:W-:Y:S01]  /*bcc0*/  SEL R33, R68, R61, P0 ;  /* 0x0000003d44217207 */ /* 0x000fe20000000000 */
[----:B------:R-:W-:Y:S01]  /*bcd0*/  IMAD.X R61, RZ, RZ, R53, P2 ;  /* 0x000000ffff3d7224 */ /* 0x000fe200010e0635 */
[----:B------:R-:W-:Y:S02]  /*bce0*/  SEL R97, R69, R76, P0 ;  /* 0x0000004c45617207 */ /* 0x000fe40000000000 */
[----:B------:R-:W-:Y:S02]  /*bcf0*/  SEL R34, R76, R69, P0 ;  /* 0x000000454c227207 */ /* 0x000fe40000000000 */
[----:B------:R-:W-:Y:S02]  /*bd00*/  SEL R95, R109, R116, P0 ;  /* 0x000000746d5f7207 */ /* 0x000fe40000000000 */
[----:B------:R-:W-:Y:S02]  /*bd10*/  SEL R39, R116, R109, P0 ;  /* 0x0000006d74277207 */ /* 0x000fe40000000000 */
[----:B------:R-:W-:-:S02]  /*bd20*/  SEL R131, R59, R48, P0 ;  /* 0x000000303b837207 */ /* 0x000fc40000000000 */
[----:B------:R-:W-:Y:S01]  /*bd30*/  SEL R65, R48, R59, P0 ;  /* 0x0000003b30417207 */ /* 0x000fe20000000000 */
[----:B------:R-:W-:Y:S01]  /*bd40*/  IMAD.X R59, RZ, RZ, R53, P3 ;  /* 0x000000ffff3b7224 */ /* 0x000fe200018e0635 */
[----:B------:R-:W-:Y:S02]  /*bd50*/  SEL R135, R142, R143, P0 ;  /* 0x0000008f8e877207 */ /* 0x000fe40000000000 */
[----:B------:R-:W-:Y:S02]  /*bd60*/  SEL R74, R143, R142, P0 ;  /* 0x0000008e8f4a7207 */ /* 0x000fe40000000000 */
[----:B------:R-:W-:Y:S02]  /*bd70*/  F2FP.BF16.F32.PACK_AB R133, R133, R148 ;  /* 0x000000948585723e */ /* 0x000fe400000010ff */
[----:B------:R-:W-:Y:S02]  /*bd80*/  F2FP.BF16.F32.PACK_AB R140, R125, R140 ;  /* 0x0000008c7d8c723e */ /* 0x000fe400000010ff */
[----:B------:R-:W-:-:S02]  /*bd90*/  F2FP.BF16.F32.PACK_AB R117, R117, R132 ;  /* 0x000000847575723e */ /* 0x000fc400000010ff */
[----:B------:R-:W-:Y:S02]  /*bda0*/  F2FP.BF16.F32.PACK_AB R136, R101, R136 ;  /* 0x000000886588723e */ /* 0x000fe400000010ff */
[----:B------:R-:W-:Y:S02]  /*bdb0*/  F2FP.BF16.F32.PACK_AB R137, R108, R137 ;  /* 0x000000896c89723e */ /* 0x000fe400000010ff */
        /* <DEDUP_REMOVED lines=8> */
[----:B------:R-:W-:Y:S02]  /*be40*/  LOP3.LUT R5, R52, 0x380, RZ, 0xc0, !PT ;  /* 0x0000038034057812 */ /* 0x000fe400078ec0ff */
[----:B------:R-:W-:-:S02]  /*be50*/  F2FP.BF16.F32.PACK_AB R51, R102, R51 ;  /* 0x000000336633723e */ /* 0x000fc400000010ff */
[----:B------:R-:W-:Y:S02]  /*be60*/  F2FP.BF16.F32.PACK_AB R50, R103, R50 ;  /* 0x000000326732723e */ /* 0x000fe400000010ff */
[----:B------:R-:W-:Y:S02]  /*be70*/  F2FP.BF16.F32.PACK_AB R47, R110, R47 ;  /* 0x0000002f6e2f723e */ /* 0x000fe400000010ff */
[----:B------:R-:W-:Y:S02]  /*be80*/  F2FP.BF16.F32.PACK_AB R43, R118, R43 ;  /* 0x0000002b762b723e */ /* 0x000fe400000010ff */
[----:B------:R-:W-:Y:S02]  /*be90*/  SEL R91, R37, R44, P0 ;  /* 0x0000002c255b7207 */ /* 0x000fe40000000000 */
[----:B------:R-:W-:Y:S02]  /*bea0*/  SEL R31, R44, R37, P0 ;  /* 0x000000252c1f7207 */ /* 0x000fe40000000000 */
[----:B------:R-:W-:-:S02]  /*beb0*/  IADD3 R24, P5, R52, 0x4000, RZ ;  /* 0x0000400034187810 */ /* 0x000fc40007fbe0ff */
[C---:B------:R-:W-:Y:S02]  /*bec0*/  IADD3 R149, P6, R52.reuse, 0x4020, RZ ;  /* 0x0000402034957810 */ /* 0x040fe40007fde0ff */
[C---:B------:R-:W-:Y:S02]  /*bed0*/  IADD3 R151, P1, R52.reuse, 0x4040, RZ ;  /* 0x0000404034977810 */ /* 0x040fe40007f3e0ff */
[C---:B------:R-:W-:Y:S02]  /*bee0*/  IADD3 R153, P2, R52.reuse, 0x4060, RZ ;  /* 0x0000406034997810 */ /* 0x040fe40007f5e0ff */
[C---:B------:R-:W-:Y:S02]  /*bef0*/  IADD3 R26, P3, R52.reuse, 0x8000, RZ ;  /* 0x00008000341a7810 */ /* 0x040fe40007f7e0ff */
[----:B------:R-:W-:Y:S02]  /*bf00*/  IADD3 R155, P4, R52, 0x8020, RZ ;  /* 0x00008020349b7810 */ /* 0x000fe40007f9e0ff */
[----:B------:R-:W-:-:S02]  /*bf10*/  SEL R107, R128, R129, P0 ;  /* 0x00000081806b7207 */ /* 0x000fc40000000000 */
[----:B------:R-:W-:Y:S01]  /*bf20*/  SEL R37, R129, R128, P0 ;  /* 0x0000008081257207 */ /* 0x000fe20000000000 */
[----:B------:R-:W-:Y:S01]  /*bf30*/  IMAD.X R25, RZ, RZ, R53, P4 ;  /* 0x000000ffff197224 */ /* 0x000fe200020e0635 */
[----:B------:R-:W-:Y:S02]  /*bf40*/  F2FP.BF16.F32.PACK_AB R13, R13, R56 ;  /* 0x000000380d0d723e */ /* 0x000fe400000010ff */
[----:B------:R-:W-:Y:S02]  /*bf50*/  F2FP.BF16.F32.PACK_AB R14, R14, R57 ;  /* 0x000000390e0e723e */ /* 0x000fe400000010ff */
        /* <DEDUP_REMOVED lines=12> */
[----:B------:R-:W-:Y:S02]  /*c020*/  SHF.R.U64 R5, R5, 0x3, RZ ;  /* 0x0000000305057819 */ /* 0x000fe400000012ff */
[----:B------:R-:W-:Y:S01]  /*c030*/  F2FP.BF16.F32.PACK_AB R12, R12, R49 ;  /* 0x000000310c0c723e */ /* 0x000fe200000010ff */
[----:B------:R-:W-:Y:S01]  /*c040*/  IMAD.X R49, RZ, RZ, R53, P6 ;  /* 0x000000ffff317224 */ /* 0x000fe200030e0635 */
[----:B------:R-:W-:-:S02]  /*c050*/  SEL R117, R78, R41, P0 ;  /* 0x000000294e757207 */ /* 0x000fc40000000000 */
[----:B------:R-:W-:Y:S01]  /*c060*/  SEL R62, R41, R78, P0 ;  /* 0x0000004e293e7207 */ /* 0x000fe20000000000 */
[--C-:B------:R-:W-:Y:S01]  /*c070*/  IMAD.X R41, RZ, RZ, R53.reuse, P3 ;  /* 0x000000ffff297224 */ /* 0x100fe200018e0635 */
        /* <DEDUP_REMOVED lines=9> */
[----:B------:R-:W-:Y:S02]  /*c110*/  LOP3.LUT R8, R10, 0x380, RZ, 0xc0, !PT ;  /* 0x000003800a087812 */ /* 0x000fe400078ec0ff */
[C---:B------:R-:W-:Y:S02]  /*c120*/  IADD3 R157, P5, R52.reuse, 0x8040, RZ ;  /* 0x00008040349d7810 */ /* 0x040fe40007fbe0ff */
[C---:B------:R-:W-:Y:S02]  /*c130*/  IADD3 R159, P6, R52.reuse, 0x8060, RZ ;  /* 0x00008060349f7810 */ /* 0x040fe40007fde0ff */
[C---:B------:R-:W-:Y:S01]  /*c140*/  IADD3 R44, P1, R52.reuse, 0xc000, RZ ;  /* 0x0000c000342c7810 */ /* 0x040fe20007f3e0ff */
[--C-:B------:R-:W-:Y:S01]  /*c150*/  IMAD.X R27, RZ, RZ, R53.reuse, P5 ;  /* 0x000000ffff1b7224 */ /* 0x100fe200028e0635 */
[C---:B------:R-:W-:Y:S01]  /*c160*/  IADD3 R161, P2, R52.reuse, 0xc020, RZ ;  /* 0x0000c02034a17810 */ /* 0x040fe20007f5e0ff */
[----:B------:R-:W-:Y:S01]  /*c170*/  IMAD.X R15, RZ, RZ, R53, P6 ;  /* 0x000000ffff0f7224 */ /* 0x000fe200030e0635 */
[----:B------:R-:W-:-:S02]  /*c180*/  IADD3 R163, P3, R52, 0xc040, RZ ;  /* 0x0000c04034a37810 */ /* 0x000fc40007f7e0ff */
[----:B------:R-:W-:Y:S02]  /*c190*/  IADD3 R165, P4, R52, 0xc060, RZ ;  /* 0x0000c06034a57810 */ /* 0x000fe40007f9e0ff */
[----:B------:R-:W-:Y:S02]  /*c1a0*/  F2FP.BF16.F32.PACK_AB R45, R45, R88 ;  /* 0x000000582d2d723e */ /* 0x000fe400000010ff */
[----:B------:R-:W-:Y:S01]  /*c1b0*/  LOP3.LUT R52, R5, R52, RZ, 0x3c, !PT ;  /* 0x0000003405347212 */ /* 0x000fe200078e3cff */
[--C-:B------:R-:W-:Y:S01]  /*c1c0*/  IMAD.X R9, RZ, RZ, R53.reuse, P4 ;  /* 0x000000ffff097224 */ /* 0x100fe200020e0635 */
[----:B------:R-:W-:Y:S02]  /*c1d0*/  SHF.R.U64 R5, R8, 0x3, RZ ;  /* 0x0000000308057819 */ /* 0x000fe400000012ff */
        /* <DEDUP_REMOVED lines=8> */
[----:B--2---:R-:W-:Y:S01]  /*c260*/  SHFL.IDX PT, R115, R115, R20, 0x1c1f ;  /* 0x001c1f1473737589 */ /* 0x004fe200000e0000 */
[----:B------:R-:W-:Y:S01]  /*c270*/  LOP3.LUT R12, R145, 0x380, RZ, 0xc0, !PT ;  /* 0x00000380910c7812 */ /* 0x000fe200078ec0ff */
[----:B------:R-:W-:Y:S01]  /*c280*/  IMAD.X R45, RZ, RZ, R53, P2 ;  /* 0x000000ffff2d7224 */ /* 0x000fe200010e0635 */
[----:B------:R-:W-:Y:S01]  /*c290*/  LOP3.LUT R14, R147, 0x380, RZ, 0xc0, !PT ;  /* 0x00000380930e7812 */ /* 0x000fe200078ec0ff */
[----:B------:R-:W-:Y:S01]  /*c2a0*/  SHFL.IDX PT, R79, R79, R20, 0x1c1f ;  /* 0x001c1f144f4f7589 */ /* 0x000fe200000e0000 */
[----:B------:R-:W-:-:S02]  /*c2b0*/  LOP3.LUT R60, R5, R10, RZ, 0x3c, !PT ;  /* 0x0000000a053c7212 */ /* 0x000fc400078e3cff */
[----:B------:R-:W-:Y:S01]  /*c2c0*/  LOP3.LUT R5, R24, 0x380, RZ, 0xc0, !PT ;  /* 0x0000038018057812 */ /* 0x000fe200078ec0ff */
[----:B------:R-:W-:Y:S01]  /*c2d0*/  SHFL.IDX PT, R77, R77, R20, 0x1c1f ;  /* 0x001c1f144d4d7589 */ /* 0x000fe200000e0000 */
[----:B------:R-:W-:Y:S02]  /*c2e0*/  SHF.R.U64 R8, R12, 0x3, RZ ;  /* 0x000000030c087819 */ /* 0x000fe400000012ff */
[----:B------:R-:W-:Y:S01]  /*c2f0*/  SHF.R.U64 R12, R14, 0x3, RZ ;  /* 0x000000030e0c7819 */ /* 0x000fe200000012ff */
[----:B------:R-:W-:Y:S01]  /*c300*/  SHFL.IDX PT, R111, R111, R20, 0x1c1f ;  /* 0x001c1f146f6f7589 */ /* 0x000fe200000e0000 */
[----:B------:R-:W-:Y:S02]  /*c310*/  SHF.R.U64 R5, R5, 0x3, RZ ;  /* 0x0000000305057819 */ /* 0x000fe400000012ff */
[----:B------:R-:W-:Y:S01]  /*c320*/  LOP3.LUT R54, R12, R147, RZ, 0x3c, !PT ;  /* 0x000000930c367212 */ /* 0x000fe200078e3cff */
[----:B------:R-:W-:Y:S01]  /*c330*/  SHFL.IDX PT, R121, R121, R20, 0x1c1f ;  /* 0x001c1f1479797589 */ /* 0x000fe200000e0000 */
[----:B------:R-:W-:-:S02]  /*c340*/  LOP3.LUT R12, R153, 0x380, RZ, 0xc0, !PT ;  /* 0x00000380990c7812 */ /* 0x000fc400078ec0ff */
[----:B------:R-:W-:Y:S01]  /*c350*/  LOP3.LUT R50, R5, R24, RZ, 0x3c, !PT ;  /* 0x0000001805327212 */ /* 0x000fe200078e3cff */
[----:B------:R-:W-:Y:S01]  /*c360*/  SHFL.IDX PT, R81, R81, R20, 0x1c1f ;  /* 0x001c1f1451517589 */ /* 0x000fe200000e0000 */
[----:B------:R-:W-:Y:S02]  /*c370*/  LOP3.LUT R5, R26, 0x380, RZ, 0xc0, !PT ;  /* 0x000003801a057812 */ /* 0x000fe400078ec0ff */
        /* <DEDUP_REMOVED lines=8> */
[----:B------:R-:W-:Y:S02]  /*c400*/  LOP3.LUT R58, R8, R145, RZ, 0x3c, !PT ;  /* 0x00000091083a7212 */ /* 0x000fe400078e3cff */
[----:B------:R-:W-:Y:S01]  /*c410*/  LOP3.LUT R5, R44, 0x380, RZ, 0xc0, !PT ;  /* 0x000003802c057812 */ /* 0x000fe200078ec0ff */
[----:B------:R-:W-:Y:S01]  /*c420*/  SHFL.IDX PT, R89, R89, R20, 0x1c1f ;  /* 0x001c1f1459597589 */ /* 0x000fe200000e0000 */
[----:B------:R-:W-:Y:S02]  /*c430*/  LOP3.LUT R8, R149, 0x380, RZ, 0xc0, !PT ;  /* 0x0000038095087812 */ /* 0x000fe400078ec0ff */
[----:B------:R-:W-:Y:S01]  /*c440*/  LOP3.LUT R10, R151, 0x380, RZ, 0xc0, !PT ;  /* 0x00000380970a7812 */ /* 0x000fe200078ec0ff */
[----:B------:R-:W-:Y:S01]  /*c450*/  SHFL.IDX PT, R91, R91, R20, 0x1c1f ;  /* 0x001c1f145b5b7589 */ /* 0x000fe200000e0000 */
[----:B------:R-:W-:-:S02]  /*c460*/  SHF.R.U64 R12, R12, 0x3, RZ ;  /* 0x000000030c0c7819 */ /* 0x000fc400000012ff */
[----:B------:R-:W-:Y:S01]  /*c470*/  SHF.R.U64 R5, R5, 0x3, RZ ;  /* 0x0000000305057819 */ /* 0x000fe200000012ff */
[----:B------:R-:W-:Y:S01]  /*c480*/  SHFL.IDX PT, R93, R93, R20, 0x1c1f ;  /* 0x001c1f145d5d7589 */ /* 0x000fe200000e0000 */
[----:B------:R-:W-:Y:S02]  /*c490*/  SHF.R.U64 R8, R8, 0x3, RZ ;  /* 0x0000000308087819 */ /* 0x000fe400000012ff */
[----:B------:R-:W-:Y:S01]  /*c4a0*/  SHF.R.U64 R10, R10, 0x3, RZ ;  /* 0x000000030a0a7819 */ /* 0x000fe200000012ff */
[----:B------:R-:W-:Y:S01]  /*c4b0*/  SHFL.IDX PT, R99, R99, R20, 0x1c1f ;  /* 0x001c1f1463637589 */ /* 0x000fe200000e0000 */
[----:B------:R-:W-:Y:S02]  /*c4c0*/  LOP3.LUT R14, R12, R159, RZ, 0x3c, !PT ;  /* 0x0000009f0c0e7212 */ /* 0x000fe400078e3cff */
[----:B------:R-:W-:Y:S01]  /*c4d0*/  MOV R98, R54 ;  /* 0x0000003600627202 */ /* 0x000fe20000000f00 */
[----:B------:R-:W-:Y:S01]  /*c4e0*/  SHFL.IDX PT, R97, R97, R20, 0x1c1f ;  /* 0x001c1f1461617589 */ /* 0x000fe200000e0000 */
[----:B------:R-:W-:-:S02]  /*c4f0*/  LOP3.LUT R12, R5, R44, RZ, 0x3c, !PT ;  /* 0x0000002c050c7212 */ /* 0x000fc400078e3cff */
[----:B------:R-:W-:Y:S01]  /*c500*/  MOV R55, R40 ;  /* 0x0000002800377202 */ /* 0x000fe20000000f00 */
[----:B------:R-:W-:Y:S01]  /*c510*/  SHFL.IDX PT, R101, R101, R20, 0x1c1f ;  /* 0x001c1f1465657589 */ /* 0x000fe200000e0000 */
[----:B------:R-:W-:Y:S02]  /*c520*/  LOP3.LUT R48, R8, R149, RZ, 0x3c, !PT ;  /* 0x0000009508307212 */ /* 0x000fe400078e3cff */
[----:B------:R-:W-:Y:S01]  /*c530*/  LOP3.LUT R40, R20, 0x2, RZ, 0x3c, !PT ;  /* 0x0000000214287812 */ /* 0x000fe200078e3cff */
[----:B------:R-:W-:Y:S01]  /*c540*/  SHFL.IDX PT, R105, R105, R20, 0x1c1f ;  /* 0x001c1f1469697589 */ /* 0x000fe200000e0000 */
[----:B------:R-:W-:Y:S02]  /*c550*/  LOP3.LUT R46, R10, R151, RZ, 0x3c, !PT ;  /* 0x000000970a2e7212 */ /* 0x000fe400078e3cff */
[----:B------:R-:W-:Y:S01]  /*c560*/  LOP3.LUT R8, R155, 0x380, RZ, 0xc0, !PT ;  /* 0x000003809b087812 */ /* 0x000fe200078ec0ff */
[----:B------:R-:W-:Y:S01]  /*c570*/  SHFL.IDX PT, R70, R70, R40, 0x1c1f ;  /* 0x001c1f2846467589 */ /* 0x000fe200000e0000 */
[----:B------:R-:W-:-:S02]  /*c580*/  LOP3.LUT R10, R157, 0x380, RZ, 0xc0, !PT ;  /* 0x000003809d0a7812 */ /* 0x000fc400078ec0ff */
[----:B------:R-:W-:Y:S01]  /*c590*/  MOV R5, R12 ;  /* 0x0000000c00057202 */ /* 0x000fe20000000f00 */
[----:B------:R-:W-:Y:S01]  /*c5a0*/  SHFL.IDX PT, R72, R72, R40, 0x1c1f ;  /* 0x001c1f2848487589 */ /* 0x000fe200000e0000 */
[----:B------:R-:W-:Y:S02]  /*c5b0*/  SHF.R.U64 R8, R8, 0x3, RZ ;  /* 0x0000000308087819 */ /* 0x000fe400000012ff */
[----:B------:R-:W-:Y:S01]  /*c5c0*/  SHF.R.U64 R10, R10, 0x3, RZ ;  /* 0x000000030a0a7819 */ /* 0x000fe200000012ff */
[----:B------:R-:W0:Y:S01]  /*c5d0*/  SHFL.IDX PT, R12, R119, R40, 0x1c1f ;  /* 0x001c1f28770c7589 */ /* 0x000e2200000e0000 */
[----:B------:R-:W-:Y:S02]  /*c5e0*/  LOP3.LUT R24, R8, R155, RZ, 0x3c, !PT ;  /* 0x0000009b08187212 */ /* 0x000fe400078e3cff */
[----:B------:R-:W-:Y:S01]  /*c5f0*/  LOP3.LUT R26, R10, R157, RZ, 0x3c, !PT ;  /* 0x0000009d0a1a7212 */ /* 0x000fe200078e3cff */
[----:B------:R-:W1:Y:S01]  /*c600*/  SHFL.IDX PT, R76, R76, R40, 0x1c1f ;  /* 0x001c1f284c4c7589 */ /* 0x000e6200000e0000 */
[----:B------:R-:W-:-:S02]  /*c610*/  MOV R104, R52 ;  /* 0x0000003400687202 */ /* 0x000fc40000000f00 */
[----:B------:R-:W-:Y:S01]  /*c620*/  MOV R96, R50 ;  /* 0x0000003200607202 */ /* 0x000fe20000000f00 */
[----:B------:R-:W-:Y:S01]  /*c630*/  SHFL.IDX PT, R107, R107, R20, 0x1c1f ;  /* 0x001c1f146b6b7589 */ /* 0x000fe200000e0000 */
[----:B------:R-:W-:Y:S02]  /*c640*/  MOV R53, R24 ;  /* 0x0000001800357202 */ /* 0x000fe40000000f00 */
[----:B------:R-:W-:Y:S01]  /*c650*/  LOP3.LUT R8, R161, 0x380, RZ, 0xc0, !PT ;  /* 0x00000380a1087812 */ /* 0x000fe200078ec0ff */
[----:B------:R-:W2:Y:S01]  /*c660*/  SHFL.IDX PT, R24, R123, R40, 0x1c1f ;  /* 0x001c1f287b187589 */ /* 0x000ea200000e0000 */
[----:B------:R-:W-:Y:S02]  /*c670*/  MOV R51, R26 ;  /* 0x0000001a00337202 */ /* 0x000fe40000000f00 */
[----:B------:R-:W-:Y:S01]  /*c680*/  LOP3.LUT R10, R163, 0x380, RZ, 0xc0, !PT ;  /* 0x00000380a30a7812 */ /* 0x000fe200078ec0ff */
[----:B------:R-:W3:Y:S01]  /*c690*/  SHFL.IDX PT, R26, R67, R40, 0x1c1f ;  /* 0x001c1f28431a7589 */ /* 0x000ee200000e0000 */
[----:B------:R-:W-:-:S02]  /*c6a0*/  LOP3.LUT R78, R165, 0x380, RZ, 0xc0, !PT ;  /* 0x00000380a54e7812 */ /* 0x000fc400078ec0ff */
[----:B------:R-:W-:Y:S01]  /*c6b0*/  MOV R100, R58 ;  /* 0x0000003a00647202 */ /* 0x000fe20000000f00 */
[----:B------:R-:W-:Y:S01]  /*c6c0*/  SHFL.IDX PT, R103, R103, R20, 0x1c1f ;  /* 0x001c1f1467677589 */ /* 0x000fe200000e0000 */
[----:B------:R-:W-:Y:S02]  /*c6d0*/  MOV R102, R60 ;  /* 0x0000003c00667202 */ /* 0x000fe40000000f00 */
[----:B------:R-:W-:Y:S01]  /*c6e0*/  MOV R59, R42 ;  /* 0x0000002a003b7202 */ /* 0x000fe20000000f00 */
[----:B------:R-:W-:Y:S01]  /*c6f0*/  SHFL.IDX PT, R95, R95, R20, 0x1c1f ;  /* 0x001c1f145f5f7589 */ /* 0x000fe200000e0000 */
[----:B------:R-:W-:Y:S02]  /*c700*/  SHF.R.U64 R8, R8, 0x3, RZ ;  /* 0x0000000308087819 */ /* 0x000fe400000012ff */
[----:B------:R-:W-:Y:S01]  /*c710*/  MOV R61, R46 ;  /* 0x0000002e003d7202 */ /* 0x000fe20000000f00 */
[----:B------:R-:W-:Y:S01]  /*c720*/  SHFL.IDX PT, R109, R109, R20, 0x1c1f ;  /* 0x001c1f146d6d7589 */ /* 0x000fe200000e0000 */
[----:B------:R-:W-:-:S02]  /*c730*/  SHF.R.U64 R10, R10, 0x3, RZ ;  /* 0x000000030a0a7819 */ /* 0x000fc400000012ff */
[----:B------:R-:W-:Y:S01]  /*c740*/  SHF.R.U64 R78, R78, 0x3, RZ ;  /* 0x000000034e4e7819 */ /* 0x000fe200000012ff */
[----:B------:R-:W-:Y:S01]  /*c750*/  SHFL.IDX PT, R113, R113, R20, 0x1c1f ;  /* 0x001c1f1471717589 */ /* 0x000fe200000e0000 */
[----:B------:R-:W-:Y:S02]  /*c760*/  MOV R94, R48 ;  /* 0x00000030005e7202 */ /* 0x000fe40000000f00 */
[----:B------:R-:W-:Y:S01]  /*c770*/  LOP3.LUT R44, R8, R161, RZ, 0x3c, !PT ;  /* 0x000000a1082c7212 */ /* 0x000fe200078e3cff */
[----:B------:R-:W-:Y:S01]  /*c780*/  SHFL.IDX PT, R125, R125, R20, 0x1c1f ;  /* 0x001c1f147d7d7589 */ /* 0x000fe200000e0000 */
[----:B------:R-:W-:Y:S02]  /*c790*/  LOP3.LUT R10, R10, R163, RZ, 0x3c, !PT ;  /* 0x000000a30a0a7212 */ /* 0x000fe400078e3cff */
[----:B------:R-:W-:Y:S01]  /*c7a0*/  LOP3.LUT R8, R78, R165, RZ, 0x3c, !PT ;  /* 0x000000a54e087212 */ /* 0x000fe200078e3cff */
[----:B------:R-:W-:Y:S01]  /*c7b0*/  SHFL.IDX PT, R117, R117, R20, 0x1c1f ;  /* 0x001c1f1475757589 */ /* 0x000fe200000e0000 */
[----:B------:R-:W-:-:S02]  /*c7c0*/  MOV R44, R44 ;  /* 0x0000002c002c7202 */ /* 0x000fc40000000f00 */
[----:B------:R-:W-:Y:S01]  /*c7d0*/  MOV R45, R10 ;  /* 0x0000000a002d7202 */ /* 0x000fe20000000f00 */
[----:B------:R-:W-:Y:S01]  /*c7e0*/  SHFL.IDX PT, R129, R129, R20, 0x1c1f ;  /* 0x001c1f1481817589 */ /* 0x000fe200000e0000 */
[----:B------:R-:W-:Y:S02]  /*c7f0*/  MOV R47, R8 ;  /* 0x00000008002f7202 */ /* 0x000fe40000000f00 */
[----:B------:R-:W-:Y:S01]  /*c800*/  MOV R49, R14 ;  /* 0x0000000e00317202 */ /* 0x000fe20000000f00 */
[----:B------:R-:W-:Y:S01]  /*c810*/  SHFL.IDX PT, R131, R131, R20, 0x1c1f ;  /* 0x001c1f1483837589 */ /* 0x000fe200000e0000 */
[----:B0-----:R-:W-:Y:S02]  /*c820*/  SEL R9, R115, R12, P0 ;  /* 0x0000000c73097207 */ /* 0x001fe40000000000 */
        /* <DEDUP_REMOVED lines=8> */
[----:B-1----:R-:W-:Y:S02]  /*c8b0*/  SEL R25, R111, R76, P0 ;  /* 0x0000004c6f197207 */ /* 0x002fe40000000000 */
[----:B------:R-:W-:Y:S01]  /*c8c0*/  SEL R27, R76, R111, P0 ;  /* 0x0000006f4c1b7207 */ /* 0x000fe20000000000 */
[----:B------:R-:W-:Y:S01]  /*c8d0*/  SHFL.IDX PT, R141, R141, R20, 0x1c1f ;  /* 0x001c1f148d8d7589 */ /* 0x000fe200000e0000 */
[----:B--2---:R-:W-:-:S02]  /*c8e0*/  SEL R13, R121, R24, P0 ;  /* 0x00000018790d7207 */ /* 0x004fc40000000000 */
[----:B------:R-:W-:Y:S01]  /*c8f0*/  SEL R15, R24, R121, P0 ;  /* 0x00000079180f7207 */ /* 0x000fe20000000000 */
[----:B------:R-:W-:Y:S01]  /*c900*/  SHFL.IDX PT, R127, R127, R20, 0x1c1f ;  /* 0x001c1f147f7f7589 */ /* 0x000fe200000e0000 */
[----:B---3--:R-:W-:Y:S02]  /*c910*/  SEL R24, R81, R26, P0 ;  /* 0x0000001a51187207 */ /* 0x008fe40000000000 */
[----:B------:R-:W-:Y:S01]  /*c920*/  SEL R26, R26, R81, P0 ;  /* 0x000000511a1a7207 */ /* 0x000fe20000000000 */
[----:B------:R-:W-:Y:S01]  /*c930*/  SHFL.IDX PT, R135, R135, R20, 0x1c1f ;  /* 0x001c1f1487877589 */ /* 0x000fe200000e0000 */
[----:B------:R-:W-:-:S03]  /*c940*/  PLOP3.LUT P2, PT, PT, PT, UP0, 0x80, 0x0 ;  /* 0x000000000000781c */ /* 0x000fc60003f4f008 */
[----:B------:R-:W-:Y:S04]  /*c950*/  SHFL.IDX PT, R143, R143, R20, 0x1c1f ;  /* 0x001c1f148f8f7589 */ /* 0x000fe800000e0000 */
[----:B------:R-:W0:Y:S04]  /*c960*/  SHFL.IDX PT, R20, R21, R40, 0x1c1f ;  /* 0x001c1f2815147589 */ /* 0x000e2800000e0000 */
[----:B------:R-:W1:Y:S04]  /*c970*/  SHFL.IDX PT, R64, R64, R40, 0x1c1f ;  /* 0x001c1f2840407589 */ /* 0x000e6800000e0000 */
[----:B------:R0:W2:Y:S04]  /*c980*/  SHFL.IDX PT, R42, R28, R40, 0x1c1f ;  /* 0x001c1f281c2a7589 */ /* 0x0000a800000e0000 */
[----:B------:R-:W3:Y:S01]  /*c990*/  SHFL.IDX PT, R80, R57, R40, 0x1c1f ;  /* 0x001c1f2839507589 */ /* 0x000ee200000e0000 */
[----:B------:R-:W-:Y:S06]  /*c9a0*/  BAR.SYNC.DEFER_BLOCKING 0x1, 0x100 ;  /* 0x0044000000007b1d */ /* 0x000fec0000010000 */
[----:B------:R1:W-:Y:S01]  /*c9b0*/  SHFL.IDX PT, R46, R29, R40, 0x1c1f ;  /* 0x001c1f281d2e7589 */ /* 0x0003e200000e0000 */
[----:B0-----:R-:W-:-:S03]  /*c9c0*/  SEL R28, R83, R20, P0 ;  /* 0x00000014531c7207 */ /* 0x001fc60000000000 */
[----:B------:R-:W-:Y:S04]  /*c9d0*/  SHFL.IDX PT, R56, R56, R40, 0x1c1f ;  /* 0x001c1f2838387589 */ /* 0x000fe800000e0000 */
[----:B------:R0:W-:Y:S01]  /*c9e0*/  SHFL.IDX PT, R48, R30, R40, 0x1c1f ;  /* 0x001c1f281e307589 */ /* 0x0001e200000e0000 */
[----:B-1----:R-:W-:-:S03]  /*c9f0*/  SEL R29, R109, R64, P0 ;  /* 0x000000406d1d7207 */ /* 0x002fc60000000000 */
[----:B------:R-:W-:Y:S04]  /*ca00*/  SHFL.IDX PT, R62, R62, R40, 0x1c1f ;  /* 0x001c1f283e3e7589 */ /* 0x000fe800000e0000 */
[----:B------:R1:W-:Y:S01]  /*ca10*/  SHFL.IDX PT, R50, R31, R40, 0x1c1f ;  /* 0x001c1f281f327589 */ /* 0x0003e200000e0000 */
[----:B0-----:R-:W-:-:S03]  /*ca20*/  SEL R30, R20, R83, P0 ;  /* 0x00000053141e7207 */ /* 0x001fc60000000000 */
[----:B------:R-:W-:Y:S04]  /*ca30*/  SHFL.IDX PT, R82, R63, R40, 0x1c1f ;  /* 0x001c1f283f527589 */ /* 0x000fe800000e0000 */
[----:B------:R2:W-:Y:S01]  /*ca40*/  SHFL.IDX PT, R52, R32, R40, 0x1c1f ;  /* 0x001c1f2820347589 */ /* 0x0005e200000e0000 */
[----:B-1----:R-:W-:-:S03]  /*ca50*/  SEL R31, R64, R109, P0 ;  /* 0x0000006d401f7207 */ /* 0x002fc60000000000 */
[----:B------:R-:W-:Y:S04]  /*ca60*/  SHFL.IDX PT, R84, R65, R40, 0x1c1f ;  /* 0x001c1f2841547589 */ /* 0x000fe800000e0000 */
[----:B------:R3:W0:Y:S01]  /*ca70*/  SHFL.IDX PT, R54, R33, R40, 0x1c1f ;  /* 0x001c1f2821367589 */ /* 0x00062200000e0000 */
[----:B--2---:R-:W-:-:S03]  /*ca80*/  SEL R32, R85, R42, P0 ;  /* 0x0000002a55207207 */ /* 0x004fc60000000000 */
[----:B------:R-:W1:Y:S04]  /*ca90*/  SHFL.IDX PT, R66, R66, R40, 0x1c1f ;  /* 0x001c1f2842427589 */ /* 0x000e6800000e0000 */
[----:B------:R2:W-:Y:S01]  /*caa0*/  SHFL.IDX PT, R58, R34, R40, 0x1c1f ;  /* 0x001c1f28223a7589 */ /* 0x0005e200000e0000 */
[----:B---3--:R-:W-:-:S03]  /*cab0*/  SEL R33, R113, R80, P0 ;  /* 0x0000005071217207 */ /* 0x008fc60000000000 */
[----:B------:R-:W-:Y:S04]  /*cac0*/  SHFL.IDX PT, R68, R68, R40, 0x1c1f ;  /* 0x001c1f2844447589 */ /* 0x000fe800000e0000 */
[----:B------:R3:W-:Y:S01]  /*cad0*/  SHFL.IDX PT, R60, R35, R40, 0x1c1f ;  /* 0x001c1f28233c7589 */ /* 0x0007e200000e0000 */
[----:B--2---:R-:W-:-:S03]  /*cae0*/  SEL R34, R42, R85, P0 ;  /* 0x000000552a227207 */ /* 0x004fc60000000000 */
[----:B------:R-:W-:Y:S04]  /*caf0*/  SHFL.IDX PT, R86, R69, R40, 0x1c1f ;  /* 0x001c1f2845567589 */ /* 0x000fe800000e0000 */
[----:B------:R2:W-:Y:S01]  /*cb00*/  SHFL.IDX PT, R70, R36, R40, 0x1c1f ;  /* 0x001c1f2824467589 */ /* 0x0005e200000e0000 */
[----:B0-----:R-:W-:Y:S02]  /*cb10*/  SEL R42, R54, R99, P0 ;  /* 0x00000063362a7207 */ /* 0x001fe40000000000 */
[----:B---3--:R-:W-:Y:S01]  /*cb20*/  SEL R35, R80, R113, P0 ;  /* 0x0000007150237207 */ /* 0x008fe20000000000 */
[----:B------:R-:W0:Y:S01]  /*cb30*/  SHFL.IDX PT, R88, R71, R40, 0x1c1f ;  /* 0x001c1f2847587589 */ /* 0x000e2200000e0000 */
[----:B-1----:R-:W-:Y:S01]  /*cb40*/  SEL R41, R133, R66, P0 ;  /* 0x0000004285297207 */ /* 0x002fe20000000000 */
[----:B------:R-:W-:Y:S01]  /*cb50*/  ULDC UR8, c[0x0][0xa88] ;  /* 0x0002a20000087ab9 */ /* 0x000fe20000000800 */
[----:B------:R-:W-:Y:S01]  /*cb60*/  SEL R43, R66, R133, P0 ;  /* 0x00000085422b7207 */ /* 0x000fe20000000000 */
[----:B------:R1:W-:Y:S01]  /*cb70*/  SHFL.IDX PT, R72, R37, R40, 0x1c1f ;  /* 0x001c1f2825487589 */ /* 0x0003e200000e0000 */
[----:B------:R-:W3:Y:S01]  /*cb80*/  LDC R80, c[0x0][0xbe8] ;  /* 0x0002fa00ff507b82 */ /* 0x000ee20000000800 */
[----:B--2---:R-:W-:-:S02]  /*cb90*/  SEL R36, R93, R52, P0 ;  /* 0x000000345d247207 */ /* 0x004fc40000000000 */
[----:B------:R2:W-:Y:S04]  /*cba0*/  SHFL.IDX PT, R76, R38, R40, 0x1c1f ;  /* 0x001c1f28264c7589 */ /* 0x0005e800000e0000 */
[----:B------:R-:W-:Y:S01]  /*cbb0*/  SHFL.IDX PT, R90, R73, R40, 0x1c1f ;  /* 0x001c1f28495a7589 */ /* 0x000fe200000e0000 */
[----:B-1----:R-:W-:-:S03]  /*cbc0*/  SEL R37, R131, R84, P0 ;  /* 0x0000005483257207 */ /* 0x002fc60000000000 */
[----:B------:R1:W-:Y:S01]  /*cbd0*/  SHFL.IDX PT, R78, R39, R40, 0x1c1f ;  /* 0x001c1f28274e7589 */ /* 0x0003e200000e0000 */
[----:B--2---:R-:W-:-:S03]  /*cbe0*/  SEL R38, R52, R93, P0 ;  /* 0x0000005d34267207 */ /* 0x004fc60000000000 */
[----:B------:R-:W-:Y:S04]  /*cbf0*/  SHFL.IDX PT, R74, R74, R40, 0x1c1f ;  /* 0x001c1f284a4a7589 */ /* 0x000fe800000e0000 */
[----:B------:R2:W4:Y:S01]  /*cc00*/  SHFL.IDX PT, R92, R75, R40, 0x1c1f ;  /* 0x001c1f284b5c7589 */ /* 0x00052200000e0000 */
[----:B0-----:R-:W-:Y:S02]  /*cc10*/  SEL R69, R141, R88, P0 ;  /* 0x000000588d457207 */ /* 0x001fe40000000000 */
[----:B-1----:R-:W-:Y:S01]  /*cc20*/  SEL R39, R84, R131, P0 ;  /* 0x0000008354277207 */ /* 0x002fe20000000000 */
[----:B------:R0:W-:Y:S01]  /*cc30*/  STSM.16.M88.4 [R104], R8 ;  /* 0x0000000868007844 */ /* 0x0001e20000000200 */
[----:B------:R-:W-:-:S03]  /*cc40*/  SEL R71, R88, R141, P0 ;  /* 0x0000008d58477207 */ /* 0x000fc60000000000 */
[----:B------:R1:W-:Y:S01]  /*cc50*/  STSM.16.M88.4 [R102], R12 ;  /* 0x0000000c66007844 */ /* 0x0003e20000000200 */
[----:B--2---:R-:W-:-:S03]  /*cc60*/  SEL R40, R99, R54, P0 ;  /* 0x0000003663287207 */ /* 0x004fc60000000000 */
[----:B------:R2:W-:Y:S04]  /*cc70*/  STSM.16.M88.4 [R100], R24 ;  /* 0x0000001864007844 */ /* 0x0005e80000000200 */
[----:B------:R-:W-:Y:S01]  /*cc80*/  STSM.16.M88.4 [R98], R28 ;  /* 0x0000001c62007844 */ /* 0x000fe20000000200 */
[----:B0-----:R-:W-:-:S03]  /*cc90*/  SEL R8, R87, R46, P0 ;  /* 0x0000002e57087207 */ /* 0x001fc60000000000 */
[----:B------:R-:W-:Y:S01]  /*cca0*/  STSM.16.M88.4 [R96], R32 ;  /* 0x0000002060007844 */ /* 0x000fe20000000200 */
[----:B------:R-:W-:Y:S02]  /*ccb0*/  SEL R10, R46, R87, P0 ;  /* 0x000000572e0a7207 */ /* 0x000fe40000000000 */
[----:B------:R-:W-:Y:S02]  /*ccc0*/  SEL R9, R125, R56, P0 ;  /* 0x000000387d097207 */ /* 0x000fe40000000000 */
[----:B------:R-:W-:Y:S02]  /*ccd0*/  SEL R11, R56, R125, P0 ;  /* 0x0000007d380b7207 */ /* 0x000fe40000000000 */
[----:B-1----:R-:W-:Y:S02]  /*cce0*/  SEL R12, R89, R48, P0 ;  /* 0x00000030590c7207 */ /* 0x002fe40000000000 */
[----:B------:R-:W-:Y:S01]  /*ccf0*/  SEL R14, R48, R89, P0 ;  /* 0x00000059300e7207 */ /* 0x000fe20000000000 */
[----:B------:R0:W-:Y:S01]  /*cd00*/  STSM.16.M88.4 [R94], R8 ;  /* 0x000000085e007844 */ /* 0x0001e20000000200 */
[----:B------:R-:W-:-:S02]  /*cd10*/  SEL R13, R117, R62, P0 ;  /* 0x0000003e750d7207 */ /* 0x000fc40000000000 */
[----:B------:R-:W-:Y:S02]  /*cd20*/  SEL R15, R62, R117, P0 ;  /* 0x000000753e0f7207 */ /* 0x000fe40000000000 */
[----:B--2---:R-:W-:Y:S02]  /*cd30*/  SEL R24, R91, R50, P0 ;  /* 0x000000325b187207 */ /* 0x004fe40000000000 */
[----:B------:R-:W-:Y:S01]  /*cd40*/  SEL R26, R50, R91, P0 ;  /* 0x0000005b321a7207 */ /* 0x000fe20000000000 */
[----:B------:R1:W-:Y:S01]  /*cd50*/  STSM.16.M88.4 [R61], R12 ;  /* 0x0000000c3d007844 */ /* 0x0003e20000000200 */
[----:B------:R-:W-:Y:S02]  /*cd60*/  SEL R25, R129, R82, P0 ;  /* 0x0000005281197207 */ /* 0x000fe40000000000 */
[----:B------:R-:W-:Y:S02]  /*cd70*/  SEL R27, R82, R129, P0 ;  /* 0x00000081521b7207 */ /* 0x000fe40000000000 */
[----:B----4-:R-:W-:-:S02]  /*cd80*/  SEL R77, R143, R92, P0 ;  /* 0x0000005c8f4d7207 */ /* 0x010fc40000000000 */
[----:B------:R-:W-:Y:S01]  /*cd90*/  SEL R79, R92, R143, P0 ;  /* 0x0000008f5c4f7207 */ /* 0x000fe20000000000 */
[----:B------:R2:W-:Y:S01]  /*cda0*/  STSM.16.M88.4 [R59], R24 ;  /* 0x000000183b007844 */ /* 0x0005e20000000200 */
[----:B0-----:R-:W-:Y:S02]  /*cdb0*/  SEL R8, R97, R58, P0 ;  /* 0x0000003a61087207 */ /* 0x001fe40000000000 */
[----:B------:R-:W-:Y:S01]  /*cdc0*/  SEL R10, R58, R97, P0 ;  /* 0x000000613a0a7207 */ /* 0x000fe20000000000 */
[----:B------:R-:W-:Y:S01]  /*cdd0*/  STSM.16.M88.4 [R55], R36 ;  /* 0x0000002437007844 */ /* 0x000fe20000000200 */
[----:B------:R-:W-:Y:S02]  /*cde0*/  SEL R9, R137, R68, P0 ;  /* 0x0000004489097207 */ /* 0x000fe40000000000 */
[----:B------:R-:W-:Y:S01]  /*cdf0*/  SEL R11, R68, R137, P0 ;  /* 0x00000089440b7207 */ /* 0x000fe20000000000 */
[----:B------:R-:W-:Y:S01]  /*ce00*/  STSM.16.M88.4 [R53], R40 ;  /* 0x0000002835007844 */ /* 0x000fe20000000200 */
[----:B-1----:R-:W-:-:S02]  /*ce10*/  SEL R12, R101, R60, P0 ;  /* 0x0000003c650c7207 */ /* 0x002fc40000000000 */
[----:B------:R-:W-:Y:S01]  /*ce20*/  SEL R14, R60, R101, P0 ;  /* 0x000000653c0e7207 */ /* 0x000fe20000000000 */
[----:B------:R0:W-:Y:S01]  /*ce30*/  STSM.16.M88.4 [R51], R8 ;  /* 0x0000000833007844 */ /* 0x0001e20000000200 */
[----:B------:R-:W-:Y:S02]  /*ce40*/  SEL R13, R139, R86, P0 ;  /* 0x000000568b0d7207 */ /* 0x000fe40000000000 */
[----:B------:R-:W-:Y:S02]  /*ce50*/  SEL R15, R86, R139, P0 ;  /* 0x0000008b560f7207 */ /* 0x000fe40000000000 */
[----:B------:R-:W-:Y:S02]  /*ce60*/  SEL R68, R105, R70, P0 ;  /* 0x0000004669447207 */ /* 0x000fe40000000000 */
[----:B------:R-:W-:Y:S01]  /*ce70*/  SEL R70, R70, R105, P0 ;  /* 0x0000006946467207 */ /* 0x000fe20000000000 */
[----:B------:R1:W-:Y:S01]  /*ce80*/  STSM.16.M88.4 [R49], R12 ;  /* 0x0000000c31007844 */ /* 0x0003e20000000200 */
[----:B--2---:R-:W-:-:S02]  /*ce90*/  SEL R24, R107, R72, P0 ;  /* 0x000000486b187207 */ /* 0x004fc40000000000 */
[----:B------:R-:W-:Y:S01]  /*cea0*/  SEL R26, R72, R107, P0 ;  /* 0x0000006b481a7207 */ /* 0x000fe20000000000 */
[----:B------:R2:W-:Y:S01]  /*ceb0*/  STSM.16.M88.4 [R5], R68 ;  /* 0x0000004405007844 */ /* 0x0005e20000000200 */
[----:B------:R-:W-:Y:S02]  /*cec0*/  SEL R25, R127, R90, P0 ;  /* 0x0000005a7f197207 */ /* 0x000fe40000000000 */
[----:B------:R-:W-:Y:S01]  /*ced0*/  SEL R27, R90, R127, P0 ;  /* 0x0000007f5a1b7207 */ /* 0x000fe20000000000 */
[----:B0-----:R-:W-:Y:S02]  /*cee0*/  IMAD.U32 R8, RZ, RZ, UR6 ;  /* 0x00000006ff087e24 */ /* 0x001fe4000f8e00ff */
[----:B------:R-:W-:Y:S01]  /*cef0*/  IMAD.U32 R9, RZ, RZ, UR7 ;  /* 0x00000007ff097e24 */ /* 0x000fe2000f8e00ff */
[----:B------:R-:W-:Y:S01]  /*cf00*/  ULDC.64 UR6, c[0x0][0xc08] ;  /* 0x0003020000067ab9 */ /* 0x000fe20000000a00 */
[----:B------:R-:W-:Y:S01]  /*cf10*/  STSM.16.M88.4 [R44], R24 ;  /* 0x000000182c007844 */ /* 0x000fe20000000200 */
[----:B-1----:R-:W-:-:S02]  /*cf20*/  SEL R12, R103, R76, P0 ;  /* 0x0000004c670c7207 */ /* 0x002fc40000000000 */
[----:B------:R-:W-:Y:S02]  /*cf30*/  SEL R14, R76, R103, P0 ;  /* 0x000000674c0e7207 */ /* 0x000fe40000000000 */
[----:B------:R-:W-:Y:S02]  /*cf40*/  SEL R13, R135, R74, P0 ;  /* 0x0000004a870d7207 */ /* 0x000fe40000000000 */
[----:B------:R-:W-:Y:S02]  /*cf50*/  SEL R15, R74, R135, P0 ;  /* 0x000000874a0f7207 */ /* 0x000fe40000000000 */
[----:B------:R-:W-:Y:S02]  /*cf60*/  SEL R76, R95, R78, P0 ;  /* 0x0000004e5f4c7207 */ /* 0x000fe40000000000 */
[----:B------:R-:W-:Y:S01]  /*cf70*/  SEL R78, R78, R95, P0 ;  /* 0x0000005f4e4e7207 */ /* 0x000fe20000000000 */
[----:B------:R0:W-:Y:S04]  /*cf80*/  STSM.16.M88.4 [R45], R12 ;  /* 0x0000000c2d007844 */ /* 0x0001e80000000200 */
[----:B------:R1:W-:Y:S01]  /*cf90*/  STSM.16.M88.4 [R47], R76 ;  /* 0x0000004c2f007844 */ /* 0x0003e20000000200 */
[----:B------:R-:W-:Y:S01]  /*cfa0*/  UISETP.NE.U32.AND UP1, UPT, UR6, URZ, UPT ;  /* 0x0000003f0600728c */ /* 0x000fe2000bf25070 */
[----:B------:R-:W-:Y:S03]  /*cfb0*/  BAR.SYNC.DEFER_BLOCKING 0x1, 0x100 ;  /* 0x0044000000007b1d */ /* 0x000fe60000010000 */
[----:B------:R-:W-:-:S06]  /*cfc0*/  UISETP.NE.AND.EX UP1, UPT, UR7, URZ, UPT, UP1 ;  /* 0x0000003f0700728c */ /* 0x000fcc000bf25310 */
[----:B------:R-:W-:-:S05]  /*cfd0*/  PLOP3.LUT P0, PT, PT, PT, UP1, 0x80, 0x0 ;  /* 0x000000000000781c */ /* 0x000fca0003f0f018 */
[----:B------:R-:W-:Y:S02]  /*cfe0*/  @UP1 ULDC.64 UR6, c[0x0][0xc08] ;  /* 0x0003020000061ab9 */ /* 0x000fe40000000a00 */
[----:B------:R-:W-:Y:S01]  /*cff0*/  @UP1 UIMAD.WIDE UR6, UR43, 0x4, UR6 ;  /* 0x000000042b0618a5 */ /* 0x000fe2000f8e0206 */
[----:B--2---:R-:W-:-:S05]  /*d000*/  IMAD.U32 R5, RZ, RZ, UR8 ;  /* 0x00000008ff057e24 */ /* 0x004fca000f8e00ff */
[----:B0-----:R-:W-:Y:S02]  /*d010*/  IMAD.U32 R12, RZ, RZ, UR6 ;  /* 0x00000006ff0c7e24 */ /* 0x001fe4000f8e00ff */
[----:B------:R-:W-:Y:S01]  /*d020*/  IMAD.U32 R13, RZ, RZ, UR7 ;  /* 0x00000007ff0d7e24 */ /* 0x000fe2000f8e00ff */
[----:B------:R-:W2:Y:S01]  /*d030*/  @P2 LDG.E R10, desc[UR54][R8.64] ;  /* 0x00000036080a2981 */ /* 0x000ea2000c1e1900 */
[----:B---3--:R-:W-:Y:S01]  /*d040*/  ISETP.NE.AND P1, PT, R80, 0x1, PT ;  /* 0x000000015000780c */ /* 0x008fe20003f25270 */
[----:B------:R-:W-:Y:S02]  /*d050*/  UMOV UR4, URZ ;  /* 0x0000003f00047c82 */ /* 0x000fe40008000000 */
[----:B------:R1:W5:Y:S10]  /*d060*/  @P0 LDG.E R5, desc[UR54][R12.64] ;  /* 0x000000360c050981 */ /* 0x000374000c1e1900 */
[----:B------:R-:W0:Y:S08]  /*d070*/  @P1 LDC R11, c[0x0][0xbec] ;  /* 0x0002fb00ff0b1b82 */ /* 0x000e300000000800 */
[----:B------:R-:W3:Y:S01]  /*d080*/  @P1 LDC R20, c[0x0][0xbf0] ;  /* 0x0002fc00ff141b82 */ /* 0x000ee20000000800 */
[----:B--2---:R-:W-:Y:S01]  /*d090*/  @P2 R2UR UR4, R10 ;  /* 0x000000000a0422ca */ /* 0x004fe200000e0000 */
[----:B01-3--:R-:W-:-:S14]  /*d0a0*/  @P0 BRA `(.L_x_1173) ;  /* 0x0000000000100947 */ /* 0x00bfdc0003800000 */
[----:B------:R-:W-:Y:S05]  /*d0b0*/  @!P2 BRA `(.L_x_1173) ;  /* 0x00000000000ca947 */ /* 0x000fea0003800000 */
[----:B------:R-:W2:Y:S04]  /*d0c0*/  LDG.E R10, desc[UR54][R8.64] ;  /* 0x00000036080a7981 */ /* 0x000ea8000c1e1900 */
[----:B-----5:R-:W2:Y:S02]  /*d0d0*/  LDG.E R5, desc[UR54][R8.64+0x4] ;  /* 0x0000043608057981 */ /* 0x020ea4000c1e1900 */
[----:B--2---:R-:W-:-:S07]  /*d0e0*/  IMAD.IADD R5, R5, 0x1, -R10 ;  /* 0x0000000105057824 */ /* 0x004fce00078e0a0a */
.L_x_1173:
[----:B------:R-:W-:Y:S01]  /*d0f0*/  USHF.R.S32.HI UR16, URZ, 0x1f, UR44 ;  /* 0x0000001f3f107899 */ /* 0x000fe2000801142c */
[----:B------:R-:W-:Y:S01]  /*d100*/  VIADD R10, R17, UR36 ;  /* 0x00000024110a7c36 */ /* 0x000fe20008000000 */
[----:B------:R-:W-:Y:S01]  /*d110*/  ULDC.64 UR12, c[0x0][0xb90] ;  /* 0x0002e400000c7ab9 */ /* 0x000fe20000000a00 */
[----:B------:R-:W-:Y:S01]  /*d120*/  USHF.R.S32.HI UR15, URZ, 0x1f, UR43 ;  /* 0x0000001f3f0f7899 */ /* 0x000fe2000801142b */
[----:B------:R-:W-:Y:S01]  /*d130*/  VIADD R26, R195, UR36 ;  /* 0x00000024c31a7c36 */ /* 0x000fe20008000000 */
[----:B------:R-:W-:Y:S01]  /*d140*/  USHF.R.S32.HI UR7, URZ, 0x1f, UR4 ;  /* 0x0000001f3f077899 */ /* 0x000fe20008011404 */
[----:B------:R-:W-:Y:S01]  /*d150*/  @P1 IMAD.HI.U32 R9, R10, R11, RZ ;  /* 0x0000000b0a091227 */ /* 0x000fe200078e00ff */
[----:B------:R-:W-:Y:S01]  /*d160*/  UIMAD UR10, UR16, UR12, URZ ;  /* 0x0000000c100a72a4 */ /* 0x000fe2000f8e023f */
[----:B------:R-:W-:Y:S01]  /*d170*/  UMOV UR6, UR4 ;  /* 0x0000000400067c82 */ /* 0x000fe20008000000 */
[----:B------:R-:W-:Y:S01]  /*d180*/  USEL UR15, UR15, URZ, !UP0 ;  /* 0x0000003f0f0f7287 */ /* 0x000fe2000c000000 */
[----:B------:R-:W-:Y:S01]  /*d190*/  IMAD.MOV.U32 R8, RZ, RZ, R10 ;  /* 0x000000ffff087224 */ /* 0x000fe200078e000a */
[----:B------:R-:W-:Y:S01]  /*d1a0*/  UIMAD.WIDE.U32 UR8, UR44, UR12, UR6 ;  /* 0x0000000c2c0872a5 */ /* 0x000fe2000f8e0006 */
[----:B------:R-:W-:Y:S01]  /*d1b0*/  @P1 SHF.R.U32.HI R8, RZ, R20, R9 ;  /* 0x00000014ff081219 */ /* 0x000fe20000011609 */
[----:B------:R-:W-:Y:S01]  /*d1c0*/  UIMAD UR10, UR44, UR13, UR10 ;  /* 0x0000000d2c0a72a4 */ /* 0x000fe2000f8e020a */
[----:B------:R-:W-:Y:S01]  /*d1d0*/  IMAD R9, R192, 0x40, R16 ;  /* 0x00000040c0097824 */ /* 0x000fe200078e0210 */
[----:B------:R-:W-:Y:S01]  /*d1e0*/  USEL UR14, UR43, URZ, !UP0 ;  /* 0x0000003f2b0e7287 */ /* 0x000fe2000c000000 */
[----:B-----5:R-:W-:Y:S01]  /*d1f0*/  IMAD R83, R5, R80, RZ ;  /* 0x0000005005537224 */ /* 0x020fe200078e02ff */
[----:B------:R-:W-:Y:S01]  /*d200*/  ULDC.64 UR12, c[0x0][0xb98] ;  /* 0x0002e600000c7ab9 */ /* 0x000fe20000000a00 */
[----:B------:R-:W-:Y:S01]  /*d210*/  UIADD3 UR9, UR9, UR10, URZ ;  /* 0x0000000a09097290 */ /* 0x000fe2000fffe03f */
[----:B------:R-:W-:Y:S01]  /*d220*/  IMAD.MOV R11, RZ, RZ, -R8 ;  /* 0x000000ffff0b7224 */ /* 0x000fe200078e0a08 */
[----:B------:R-:W-:Y:S01]  /*d230*/  UIMAD UR6, UR15, UR12, URZ ;  /* 0x0000000c0f0672a4 */ /* 0x000fe2000f8e023f */
[----:B------:R-:W-:Y:S01]  /*d240*/  IMAD.WIDE R6, R9, 0x2, R6 ;  /* 0x0000000209067825 */ /* 0x000fe200078e0206 */
[----:B------:R-:W-:Y:S01]  /*d250*/  UIMAD.WIDE.U32 UR8, UR14, UR12, UR8 ;  /* 0x0000000c0e0872a5 */ /* 0x000fe2000f8e0008 */
[----:B------:R-:W-:Y:S01]  /*d260*/  SHF.R.S32.HI R9, RZ, 0x1f, R8 ;  /* 0x0000001fff097819 */ /* 0x000fe20000011408 */
[----:B------:R-:W-:Y:S01]  /*d270*/  UIMAD UR6, UR14, UR13, UR6 ;  /* 0x0000000d0e0672a4 */ /* 0x000fe2000f8e0206 */
[----:B------:R-:W-:Y:S01]  /*d280*/  IMAD R11, R80, R11, R10 ;  /* 0x0000000b500b7224 */ /* 0x000fe200078e020a */
[----:B------:R-:W-:Y:S01]  /*d290*/  IADD3 R57, P3, R6, 0x4000, RZ ;  /* 0x0000400006397810 */ /* 0x000fe20007f7e0ff */
[----:B------:R-:W-:Y:S01]  /*d2a0*/  ULDC.64 UR10, c[0x0][0xaa0] ;  /* 0x0002a800000a7ab9 */ /* 0x000fe20000000a00 */
[----:B------:R-:W-:-:S02]  /*d2b0*/  IADD3 R8, P0, R8, UR8, RZ ;  /* 0x0000000808087c10 */ /* 0x000fc4000ff1e0ff */
[----:B------:R-:W-:Y:S01]  /*d2c0*/  IMAD.U32 R12, RZ, RZ, UR6 ;  /* 0x00000006ff0c7e24 */ /* 0x000fe2000f8e00ff */
[----:B------:R-:W-:Y:S02]  /*d2d0*/  SHF.R.S32.HI R10, RZ, 0x1f, R11 ;  /* 0x0000001fff0a7819 */ /* 0x000fe4000001140b */
[----:B------:R-:W-:Y:S02]  /*d2e0*/  IADD3 R45, P2, R6, 0x5000, RZ ;  /* 0x00005000062d7810 */ /* 0x000fe40007f5e0ff */
[----:B------:R-:W-:Y:S01]  /*d2f0*/  IADD3.X R9, R9, UR9, R12, P0, !PT ;  /* 0x0000000909097c10 */ /* 0x000fe200087fe40c */
[----:B------:R-:W-:Y:S01]  /*d300*/  ULDC.64 UR8, c[0x0][0xb88] ;  /* 0x0002e20000087ab9 */ /* 0x000fe20000000a00 */
[----:B------:R-:W-:Y:S01]  /*d310*/  LOP3.LUT R56, R57, 0x380, RZ, 0xc0, !PT ;  /* 0x0000038039387812 */ /* 0x000fe200078ec0ff */
[----:B------:R-:W-:Y:S01]  /*d320*/  IMAD R10, R10, UR8, RZ ;  /* 0x000000080a0a7c24 */ /* 0x000fe2000f8e02ff */
[C---:B------:R-:W-:Y:S01]  /*d330*/  IADD3 R13, P5, R6.reuse, 0x1000, RZ ;  /* 0x00001000060d7810 */ /* 0x040fe20007fbe0ff */
[----:B------:R-:W-:Y:S01]  /*d340*/  IMAD.WIDE.U32 R8, R11, UR8, R8 ;  /* 0x000000080b087c25 */ /* 0x000fe2000f8e0008 */
[----:B------:R-:W-:-:S02]  /*d350*/  IADD3 R25, P4, R6, 0x2000, RZ ;  /* 0x0000200006197810 */ /* 0x000fc40007f9e0ff */
[----:B------:R-:W-:Y:S01]  /*d360*/  LOP3.LUT R44, R45, 0x380, RZ, 0xc0, !PT ;  /* 0x000003802d2c7812 */ /* 0x000fe200078ec0ff */
[----:B------:R-:W-:Y:S01]  /*d370*/  IMAD R15, R11, UR9, R10 ;  /* 0x000000090b0f7c24 */ /* 0x000fe2000f8e020a */
[----:B------:R-:W-:Y:S01]  /*d380*/  ULDC.64 UR8, c[0x0][0xb50] ;  /* 0x0002d40000087ab9 */ /* 0x000fe20000000a00 */
[----:B------:R-:W-:Y:S02]  /*d390*/  SHF.R.U64 R56, R56, 0x3, RZ ;  /* 0x0000000338387819 */ /* 0x000fe400000012ff */
[----:B------:R-:W-:Y:S01]  /*d3a0*/  IMAD.IADD R9, R9, 0x1, R15 ;  /* 0x0000000109097824 */ /* 0x000fe200078e020f */
[C---:B------:R-:W-:Y:S02]  /*d3b0*/  LEA R11, P0, R8.reuse, UR8, 0x2 ;  /* 0x00000008080b7c11 */ /* 0x040fe4000f8010ff */
[----:B------:R-:W-:Y:S02]  /*d3c0*/  LOP3.LUT R12, R13, 0x380, RZ, 0xc0, !PT ;  /* 0x000003800d0c7812 */ /* 0x000fe400078ec0ff */
[----:B------:R-:W-:Y:S01]  /*d3d0*/  LEA.HI.X R14, R8, UR9, R9, 0x2, P0 ;  /* 0x00000009080e7c11 */ /* 0x000fe200080f1409 */
[----:B------:R-:W-:Y:S01]  /*d3e0*/  SHFL.IDX PT, R20, R11, RZ, 0x1c1f ;  /* 0x001c1fff0b147589 */ /* 0x000fe200000e0000 */
[----:B------:R-:W-:Y:S01]  /*d3f0*/  IADD3 R29, P0, R6, 0x3000, RZ ;  /* 0x00003000061d7810 */ /* 0x000fe20007f1e0ff */
[----:B------:R-:W-:Y:S01]  /*d400*/  VIADD R8, R26, 0x8 ;  /* 0x000000081a087836 */ /* 0x000fe20000000000 */
[----:B------:R-:W-:Y:S01]  /*d410*/  LOP3.LUT R24, R25, 0x380, RZ, 0xc0, !PT ;  /* 0x0000038019187812 */ /* 0x000fe200078ec0ff */
[----:B------:R-:W0:Y:S01]  /*d420*/  SHFL.IDX PT, R21, R14, RZ, 0x1c1f ;  /* 0x001c1fff0e157589 */ /* 0x000e2200000e0000 */
[----:B------:R-:W-:-:S02]  /*d430*/  LOP3.LUT R28, R29, 0x380, RZ, 0xc0, !PT ;  /* 0x000003801d1c7812 */ /* 0x000fc400078ec0ff */
[----:B------:R-:W-:Y:S01]  /*d440*/  SHF.R.U64 R44, R44, 0x3, RZ ;  /* 0x000000032c2c7819 */ /* 0x000fe200000012ff */
[----:B------:R-:W-:Y:S01]  /*d450*/  SHFL.IDX PT, R42, R11, 0x1, 0x1c1f ;  /* 0x003c1f000b2a7f89 */ /* 0x000fe200000e0000 */
[----:B------:R-:W-:Y:S02]  /*d460*/  SHF.R.U64 R28, R28, 0x3, RZ ;  /* 0x000000031c1c7819 */ /* 0x000fe400000012ff */
[----:B------:R-:W-:Y:S01]  /*d470*/  LOP3.LUT R56, R56, R57, RZ, 0x3c, !PT ;  /* 0x0000003938387212 */ /* 0x000fe200078e3cff */
[--C-:B------:R-:W-:Y:S01]  /*d480*/  IMAD.X R57, RZ, RZ, R7.reuse, P3 ;  /* 0x000000ffff397224 */ /* 0x100fe200018e0607 */
[----:B------:R-:W-:Y:S01]  /*d490*/  LOP3.LUT R28, R28, R29, RZ, 0x3c, !PT ;  /* 0x0000001d1c1c7212 */ /* 0x000fe200078e3cff */
[----:B------:R-:W-:Y:S01]  /*d4a0*/  IMAD.X R29, RZ, RZ, R7, P0 ;  /* 0x000000ffff1d7224 */ /* 0x000fe200000e0607 */
[----:B------:R-:W-:Y:S01]  /*d4b0*/  SHF.R.U64 R12, R12, 0x3, RZ ;  /* 0x000000030c0c7819 */ /* 0x000fe200000012ff */
[----:B------:R-:W1:Y:S01]  /*d4c0*/  SHFL.IDX PT, R43, R14, 0x1, 0x1c1f ;  /* 0x003c1f000e2b7f89 */ /* 0x000e6200000e0000 */
[----:B------:R-:W-:-:S02]  /*d4d0*/  SHF.R.U64 R24, R24, 0x3, RZ ;  /* 0x0000000318187819 */ /* 0x000fc400000012ff */
[C---:B------:R-:W-:Y:S02]  /*d4e0*/  IADD3 R61, P0, R6.reuse, 0x9000, RZ ;  /* 0x00009000063d7810 */ /* 0x040fe40007f1e0ff */
[----:B------:R-:W-:Y:S02]  /*d4f0*/  IADD3 R49, P3, R6, 0xa000, RZ ;  /* 0x0000a00006317810 */ /* 0x000fe40007f7e0ff */
[----:B------:R-:W-:Y:S01]  /*d500*/  LOP3.LUT R44, R44, R45, RZ, 0x3c, !PT ;  /* 0x0000002d2c2c7212 */ /* 0x000fe200078e3cff */
[--C-:B------:R-:W-:Y:S01]  /*d510*/  IMAD.X R45, RZ, RZ, R7.reuse, P2 ;  /* 0x000000ffff2d7224 */ /* 0x100fe200010e0607 */
[----:B------:R-:W-:Y:S01]  /*d520*/  LOP3.LUT R12, R12, R13, RZ, 0x3c, !PT ;  /* 0x0000000d0c0c7212 */ /* 0x000fe200078e3cff */
[--C-:B------:R-:W-:Y:S01]  /*d530*/  IMAD.X R13, RZ, RZ, R7.reuse, P5 ;  /* 0x000000ffff0d7224 */ /* 0x100fe200028e0607 */
[----:B------:R-:W-:Y:S01]  /*d540*/  LOP3.LUT R24, R24, R25, RZ, 0x3c, !PT ;  /* 0x0000001918187212 */ /* 0x000fe200078e3cff */
[----:B------:R-:W-:Y:S01]  /*d550*/  IMAD.X R25, RZ, RZ, R7, P4 ;  /* 0x000000ffff197224 */ /* 0x000fe200020e0607 */
[----:B------:R-:W-:-:S02]  /*d560*/  LOP3.LUT R60, R61, 0x380, RZ, 0xc0, !PT ;  /* 0x000003803d3c7812 */ /* 0x000fc400078ec0ff */
[C---:B------:R-:W-:Y:S02]  /*d570*/  IADD3 R41, P2, R6.reuse, 0xb000, RZ ;  /* 0x0000b00006297810 */ /* 0x040fe40007f5e0ff */
[----:B------:R-:W-:Y:S02]  /*d580*/  LOP3.LUT R48, R49, 0x380, RZ, 0xc0, !PT ;  /* 0x0000038031307812 */ /* 0x000fe400078ec0ff */
[C---:B------:R-:W-:Y:S02]  /*d590*/  IADD3 R33, P6, R6.reuse, 0x6000, RZ ;  /* 0x0000600006217810 */ /* 0x040fe40007fde0ff */
[C---:B------:R-:W-:Y:S02]  /*d5a0*/  IADD3 R37, P5, R6.reuse, 0x7000, RZ ;  /* 0x0000700006257810 */ /* 0x040fe40007fbe0ff */
[----:B------:R-:W-:Y:S02]  /*d5b0*/  IADD3 R69, P4, R6, 0x8000, RZ ;  /* 0x0000800006457810 */ /* 0x000fe40007f9e0ff */
[----:B------:R-:W-:-:S02]  /*d5c0*/  SHF.R.U64 R60, R60, 0x3, RZ ;  /* 0x000000033c3c7819 */ /* 0x000fc400000012ff */
[----:B------:R-:W-:Y:S02]  /*d5d0*/  LOP3.LUT R40, R41, 0x380, RZ, 0xc0, !PT ;  /* 0x0000038029287812 */ /* 0x000fe400078ec0ff */
[----:B------:R-:W-:Y:S02]  /*d5e0*/  SHF.R.U64 R48, R48, 0x3, RZ ;  /* 0x0000000330307819 */ /* 0x000fe400000012ff */
[----:B------:R-:W-:Y:S02]  /*d5f0*/  LOP3.LUT R32, R33, 0x380, RZ, 0xc0, !PT ;  /* 0x0000038021207812 */ /* 0x000fe400078ec0ff */
[----:B------:R-:W-:Y:S02]  /*d600*/  LOP3.LUT R36, R37, 0x380, RZ, 0xc0, !PT ;  /* 0x0000038025247812 */ /* 0x000fe400078ec0ff */
[----:B------:R-:W-:Y:S02]  /*d610*/  LOP3.LUT R68, R69, 0x380, RZ, 0xc0, !PT ;  /* 0x0000038045447812 */ /* 0x000fe400078ec0ff */
[----:B------:R-:W-:Y:S01]  /*d620*/  LOP3.LUT R60, R60, R61, RZ, 0x3c, !PT ;  /* 0x0000003d3c3c7212 */ /* 0x000fe200078e3cff */
[----:B------:R-:W-:Y:S01]  /*d630*/  IMAD.X R61, RZ, RZ, R7, P0 ;  /* 0x000000ffff3d7224 */ /* 0x000fe200000e0607 */
[----:B------:R-:W-:-:S02]  /*d640*/  SHF.R.U64 R40, R40, 0x3, RZ ;  /* 0x0000000328287819 */ /* 0x000fc400000012ff */
[----:B------:R-:W-:Y:S01]  /*d650*/  LOP3.LUT R48, R48, R49, RZ, 0x3c, !PT ;  /* 0x0000003130307212 */ /* 0x000fe200078e3cff */
[----:B------:R-:W-:Y:S01]  /*d660*/  IMAD.X R49, RZ, RZ, R7, P3 ;  /* 0x000000ffff317224 */ /* 0x000fe200018e0607 */
[----:B------:R-:W-:Y:S02]  /*d670*/  SHF.R.U64 R32, R32, 0x3, RZ ;  /* 0x0000000320207819 */ /* 0x000fe400000012ff */
[----:B------:R-:W-:Y:S02]  /*d680*/  SHF.R.U64 R36, R36, 0x3, RZ ;  /* 0x0000000324247819 */ /* 0x000fe400000012ff */
[----:B------:R-:W-:Y:S02]  /*d690*/  SHF.R.U64 R68, R68, 0x3, RZ ;  /* 0x0000000344447819 */ /* 0x000fe400000012ff */
[----:B------:R-:W-:Y:S02]  /*d6a0*/  LOP3.LUT P0, RZ, R193, 0x3, RZ, 0xc0, !PT ;  /* 0x00000003c1ff7812 */ /* 0x000fe4000780c0ff */
[----:B------:R-:W-:-:S02]  /*d6b0*/  IADD3 R10, P3, R6, 0xf000, RZ ;  /* 0x0000f000060a7810 */ /* 0x000fc40007f7e0ff */
[----:B------:R-:W-:Y:S01]  /*d6c0*/  LOP3.LUT R40, R40, R41, RZ, 0x3c, !PT ;  /* 0x0000002928287212 */ /* 0x000fe200078e3cff */
[--C-:B------:R-:W-:Y:S01]  /*d6d0*/  IMAD.X R41, RZ, RZ, R7.reuse, P2 ;  /* 0x000000ffff297224 */ /* 0x100fe200010e0607 */
[----:B------:R-:W-:Y:S01]  /*d6e0*/  LOP3.LUT R32, R32, R33, RZ, 0x3c, !PT ;  /* 0x0000002120207212 */ /* 0x000fe200078e3cff */
[--C-:B------:R-:W-:Y:S01]  /*d6f0*/  IMAD.X R33, RZ, RZ, R7.reuse, P6 ;  /* 0x000000ffff217224 */ /* 0x100fe200030e0607 */
[----:B------:R-:W-:Y:S01]  /*d700*/  LOP3.LUT R36, R36, R37, RZ, 0x3c, !PT ;  /* 0x0000002524247212 */ /* 0x000fe200078e3cff */
[--C-:B------:R-:W-:Y:S01]  /*d710*/  IMAD.X R37, RZ, RZ, R7.reuse, P5 ;  /* 0x000000ffff257224 */ /* 0x100fe200028e0607 */
[----:B------:R-:W-:Y:S01]  /*d720*/  LOP3.LUT R68, R68, R69, RZ, 0x3c, !PT ;  /* 0x0000004544447212 */ /* 0x000fe200078e3cff */
[--C-:B------:R-:W-:Y:S01]  /*d730*/  IMAD.X R69, RZ, RZ, R7.reuse, P4 ;  /* 0x000000ffff457224 */ /* 0x100fe200020e0607 */
[-C--:B------:R-:W-:Y:S01]  /*d740*/  ISETP.GE.OR P2, PT, R26, R83.reuse, P0 ;  /* 0x000000531a00720c */ /* 0x080fe20000746670 */
[----:B------:R-:W-:Y:S01]  /*d750*/  IMAD.X R53, RZ, RZ, R7, P3 ;  /* 0x000000ffff357224 */ /* 0x000fe200018e0607 */
[----:B------:R-:W-:-:S02]  /*d760*/  ISETP.GE.OR P0, PT, R8, R83, P0 ;  /* 0x000000530800720c */ /* 0x000fc40000706670 */
[----:B------:R-:W-:Y:S02]  /*d770*/  LOP3.LUT R5, R10, 0x380, RZ, 0xc0, !PT ;  /* 0x000003800a057812 */ /* 0x000fe400078ec0ff */
[C---:B------:R-:W-:Y:S02]  /*d780*/  IADD3 R77, P6, R6.reuse, 0xc000, RZ ;  /* 0x0000c000064d7810 */ /* 0x040fe40007fde0ff */
[C---:B------:R-:W-:Y:S02]  /*d790*/  IADD3 R73, P5, R6.reuse, 0xd000, RZ ;  /* 0x0000d00006497810 */ /* 0x040fe40007fbe0ff */
[C---:B------:R-:W-:Y:S02]  /*d7a0*/  IADD3 R65, P4, R6.reuse, 0xe000, RZ ;  /* 0x0000e00006417810 */ /* 0x040fe40007f9e0ff */
[----:B------:R-:W-:Y:S01]  /*d7b0*/  LOP3.LUT R9, R6, 0x380, RZ, 0xc0, !PT ;  /* 0x0000038006097812 */ /* 0x000fe200078ec0ff */
[----:B0-----:R-:W-:Y:S01]  /*d7c0*/  @!P2 ST.E desc[UR54][R20.64], R3 ;  /* 0x000000031400a985 */ /* 0x001fe2000c101936 */
[----:B------:R-:W-:-:S02]  /*d7d0*/  SHF.R.U64 R5, R5, 0x3, RZ ;  /* 0x0000000305057819 */ /* 0x000fc400000012ff */
[----:B------:R-:W-:Y:S01]  /*d7e0*/  LOP3.LUT R76, R77, 0x380, RZ, 0xc0, !PT ;  /* 0x000003804d4c7812 */ /* 0x000fe200078ec0ff */
[----:B-1----:R0:W-:Y:S01]  /*d7f0*/  @!P0 ST.E desc[UR54][R42.64], R0 ;  /* 0x000000002a008985 */ /* 0x0021e2000c101936 */
[----:B------:R-:W-:Y:S02]  /*d800*/  LOP3.LUT R72, R73, 0x380, RZ, 0xc0, !PT ;  /* 0x0000038049487812 */ /* 0x000fe400078ec0ff */
[----:B------:R-:W-:Y:S01]  /*d810*/  LOP3.LUT R64, R65, 0x380, RZ, 0xc0, !PT ;  /* 0x0000038041407812 */ /* 0x000fe200078ec0ff */
[----:B------:R-:W-:Y:S01]  /*d820*/  UIMAD UR8, UR7, UR10, URZ ;  /* 0x0000000a070872a4 */ /* 0x000fe2000f8e023f */
[----:B------:R-:W-:Y:S01]  /*d830*/  SHF.R.U64 R9, R9, 0x3, RZ ;  /* 0x0000000309097819 */ /* 0x000fe200000012ff */
[----:B------:R-:W5:Y:S01]  /*d840*/  LD.E.128 R12, desc[UR54][R12.64] ;  /* 0x000000360c0c7980 */ /* 0x000f62000c101d00 */
[----:B------:R-:W-:Y:S02]  /*d850*/  SHF.R.U64 R76, R76, 0x3, RZ ;  /* 0x000000034c4c7819 */ /* 0x000fe400000012ff */
[----:B------:R-:W-:Y:S01]  /*d860*/  SHF.R.U64 R72, R72, 0x3, RZ ;  /* 0x0000000348487819 */ /* 0x000fe200000012ff */
[----:B------:R-:W5:Y:S01]  /*d870*/  LD.E.128 R24, desc[UR54][R24.64] ;  /* 0x0000003618187980 */ /* 0x000f62000c101d00 */
[----:B------:R-:W-:-:S02]  /*d880*/  SHF.R.U64 R64, R64, 0x3, RZ ;  /* 0x0000000340407819 */ /* 0x000fc400000012ff */
[----:B------:R-:W-:Y:S02]  /*d890*/  LOP3.LUT R6, R9, R6, RZ, 0x3c, !PT ;  /* 0x0000000609067212 */ /* 0x000fe400078e3cff */
[----:B------:R-:W-:Y:S01]  /*d8a0*/  LOP3.LUT R52, R5, R10, RZ, 0x3c, !PT ;  /* 0x0000000a05347212 */ /* 0x000fe200078e3cff */
[----:B0-----:R-:W-:Y:S01]  /*d8b0*/  IMAD R0, R23, 0x20, R192 ;  /* 0x0000002017007824 */ /* 0x001fe200078e02c0 */
[----:B------:R-:W0:Y:S01]  /*d8c0*/  @P1 LDC R5, c[0x0][0xbec] ;  /* 0x0002fb00ff051b82 */ /* 0x000e220000000800 */
[----:B------:R-:W-:Y:S01]  /*d8d0*/  LOP3.LUT R76, R76, R77, RZ, 0x3c, !PT ;  /* 0x0000004d4c4c7212 */ /* 0x000fe200078e3cff */
[--C-:B------:R-:W-:Y:S01]  /*d8e0*/  IMAD.X R77, RZ, RZ, R7.reuse, P6 ;  /* 0x000000ffff4d7224 */ /* 0x100fe200030e0607 */
[----:B------:R-:W-:Y:S01]  /*d8f0*/  LOP3.LUT R72, R72, R73, RZ, 0x3c, !PT ;  /* 0x0000004948487212 */ /* 0x000fe200078e3cff */
[--C-:B------:R-:W-:Y:S01]  /*d900*/  IMAD.X R73, RZ, RZ, R7.reuse, P5 ;  /* 0x000000ffff497224 */ /* 0x100fe200028e0607 */
[----:B------:R-:W-:Y:S01]  /*d910*/  LOP3.LUT R64, R64, R65, RZ, 0x3c, !PT ;  /* 0x0000004140407212 */ /* 0x000fe200078e3cff */
[----:B------:R-:W-:Y:S01]  /*d920*/  IMAD.X R65, RZ, RZ, R7, P4 ;  /* 0x000000ffff417224 */ /* 0x000fe200020e0607 */
[----:B------:R1:W5:Y:S01]  /*d930*/  LD.E.128 R8, desc[UR54][R6.64] ;  /* 0x0000003606087980 */ /* 0x000362000c101d00 */
[----:B------:R-:W-:-:S02]  /*d940*/  UIMAD.WIDE.U32 UR6, UR4, UR10, URZ ;  /* 0x0000000a040672a5 */ /* 0x000fc4000f8e003f */
[----:B------:R-:W-:Y:S01]  /*d950*/  UIMAD UR8, UR4, UR11, UR8 ;  /* 0x0000000b040872a4 */ /* 0x000fe2000f8e0208 */
[----:B------:R-:W-:Y:S01]  /*d960*/  VIADD R20, R0, UR36 ;  /* 0x0000002400147c36 */ /* 0x000fe20008000000 */
[----:B------:R-:W5:Y:S01]  /*d970*/  LD.E.128 R28, desc[UR54][R28.64] ;  /* 0x000000361c1c7980 */ /* 0x000f62000c101d00 */
[----:B------:R-:W-:-:S03]  /*d980*/  ULDC.64 UR10, c[0x0][0xae8] ;  /* 0x0002ba00000a7ab9 */ /* 0x000fc60000000a00 */
[----:B------:R-:W5:Y:S01]  /*d990*/  LD.E.128 R56, desc[UR54][R56.64] ;  /* 0x0000003638387980 */ /* 0x000f62000c101d00 */
[----:B-1----:R-:W1:Y:S01]  /*d9a0*/  @P1 LDC R7, c[0x0][0xbf0] ;  /* 0x0002fc00ff071b82 */ /* 0x002e620000000800 */
[----:B------:R-:W-:Y:S02]  /*d9b0*/  UIADD3 UR7, UR7, UR8, URZ ;  /* 0x0000000807077290 */ /* 0x000fe4000fffe03f */
[----:B------:R-:W-:Y:S01]  /*d9c0*/  UIMAD UR4, UR16, UR10, URZ ;  /* 0x0000000a100472a4 */ /* 0x000fe2000f8e023f */
[----:B------:R-:W5:Y:S01]  /*d9d0*/  LD.E.128 R44, desc[UR54][R44.64] ;  /* 0x000000362c2c7980 */ /* 0x000f62000c101d00 */
[----:B------:R-:W-:Y:S02]  /*d9e0*/  UIMAD.WIDE.U32 UR6, UR44, UR10, UR6 ;  /* 0x0000000a2c0672a5 */ /* 0x000fe4000f8e0006 */
[----:B------:R-:W-:Y:S01]  /*d9f0*/  UIMAD UR4, UR44, UR11, UR4 ;  /* 0x0000000b2c0472a4 */ /* 0x000fe2000f8e0204 */
[----:B0-----:R-:W-:Y:S01]  /*da00*/  @P1 IMAD.HI.U32 R0, R20, R5, RZ ;  /* 0x0000000514001227 */ /* 0x001fe200078e00ff */
[----:B------:R-:W-:Y:S01]  /*da10*/  ULDC.64 UR8, c[0x0][0xaf0] ;  /* 0x0002bc0000087ab9 */ /* 0x000fe20000000a00 */
[----:B------:R-:W5:Y:S01]  /*da20*/  LD.E.128 R32, desc[UR54][R32.64] ;  /* 0x0000003620207980 */ /* 0x000f62000c101d00 */
[----:B------:R-:W-:-:S02]  /*da30*/  UIADD3 UR7, UR7, UR4, URZ ;  /* 0x0000000407077290 */ /* 0x000fc4000fffe03f */
[----:B------:R-:W-:Y:S01]  /*da40*/  UIMAD UR4, UR15, UR8, URZ ;  /* 0x000000080f0472a4 */ /* 0x000fe2000f8e023f */
[----:B------:R-:W-:Y:S01]  /*da50*/  IMAD.MOV.U32 R3, RZ, RZ, R20 ;  /* 0x000000ffff037224 */ /* 0x000fe200078e0014 */
[----:B------:R-:W-:Y:S01]  /*da60*/  UIMAD.WIDE.U32 UR6, UR14, UR8, UR6 ;  /* 0x000000080e0672a5 */ /* 0x000fe2000f8e0006 */
[----:B------:R-:W5:Y:S01]  /*da70*/  LD.E.128 R36, desc[UR54][R36.64] ;  /* 0x0000003624247980 */ /* 0x000f62000c101d00 */
[----:B------:R-:W-:-:S03]  /*da80*/  UIMAD UR4, UR14, UR9, UR4 ;  /* 0x000000090e0472a4 */ /* 0x000fc6000f8e0204 */
[----:B------:R-:W-:Y:S01]  /*da90*/  ULDC.64 UR8, c[0x0][0xae0] ;  /* 0x0002b80000087ab9 */ /* 0x000fe20000000a00 */
[----:B------:R-:W5:Y:S01]  /*daa0*/  LD.E.128 R68, desc[UR54][R68.64] ;  /* 0x0000003644447980 */ /* 0x000f62000c101d00 */
[----:B-1----:R-:W-:Y:S01]  /*dab0*/  @P1 SHF.R.U32.HI R3, RZ, R7, R0 ;  /* 0x00000007ff031219 */ /* 0x002fe20000011600 */
[----:B------:R-:W-:Y:S02]  /*dac0*/  UIADD3 UR4, UR7, UR4, URZ ;  /* 0x0000000407047290 */ /* 0x000fe4000fffe03f */
[----:B------:R-:W5:Y:S01]  /*dad0*/  LD.E.128 R60, desc[UR54][R60.64] ;  /* 0x000000363c3c7980 */ /* 0x000f62000c101d00 */
[--C-:B------:R-:W-:Y:S01]  /*dae0*/  SHF.R.S32.HI R0, RZ, 0x1f, R3.reuse ;  /* 0x0000001fff007819 */ /* 0x100fe20000011403 */
[----:B------:R-:W-:Y:S02]  /*daf0*/  IMAD.MOV R5, RZ, RZ, -R3 ;  /* 0x000000ffff057224 */ /* 0x000fe400078e0a03 */
[----:B------:R-:W5:Y:S01]  /*db00*/  LD.E.128 R48, desc[UR54][R48.64] ;  /* 0x0000003630307980 */ /* 0x000f62000c101d00 */
[----:B------:R-:W-:-:S02]  /*db10*/  IMAD.U32 R7, RZ, RZ, UR7 ;  /* 0x00000007ff077e24 */ /* 0x000fc4000f8e00ff */
[----:B------:R-:W-:Y:S01]  /*db20*/  IMAD R0, R0, UR8, RZ ;  /* 0x0000000800007c24 */ /* 0x000fe2000f8e02ff */
[----:B------:R-:W5:Y:S01]  /*db30*/  LD.E.128 R40, desc[UR54][R40.64] ;  /* 0x0000003628287980 */ /* 0x000f62000c101d00 */
[----:B------:R-:W-:Y:S02]  /*db40*/  IMAD R5, R80, R5, R20 ;  /* 0x0000000550057224 */ /* 0x000fe400078e0214 */
[----:B------:R-:W-:Y:S01]  /*db50*/  IMAD.U32 R6, RZ, RZ, UR6 ;  /* 0x00000006ff067e24 */ /* 0x000fe2000f8e00ff */
[----:B------:R-:W5:Y:S01]  /*db60*/  LD.E.128 R76, desc[UR54][R76.64] ;  /* 0x000000364c4c7980 */ /* 0x000f62000c101d00 */
[----:B------:R-:W-:Y:S01]  /*db70*/  IMAD.U32 R7, RZ, RZ, UR4 ;  /* 0x00000004ff077e24 */ /* 0x000fe2000f8e00ff */
[----:B------:R-:W-:Y:S01]  /*db80*/  ULDC.64 UR6, c[0x0][0xad8] ;  /* 0x0002b60000067ab9 */ /* 0x000fe20000000a00 */
[----:B------:R-:W-:Y:S01]  /*db90*/  IMAD R21, R3, UR9, R0 ;  /* 0x0000000903157c24 */ /* 0x000fe2000f8e0200 */
[----:B------:R-:W5:Y:S01]  /*dba0*/  LD.E.128 R72, desc[UR54][R72.64] ;  /* 0x0000003648487980 */ /* 0x000f62000c101d00 */
[----:B------:R-:W-:-:S03]  /*dbb0*/  SHF.R.S32.HI R0, RZ, 0x1f, R5 ;  /* 0x0000001fff007819 */ /* 0x000fc60000011405 */
[----:B------:R-:W5:Y:S01]  /*dbc0*/  LD.E.128 R64, desc[UR54][R64.64] ;  /* 0x0000003640407980 */ /* 0x000f62000c101d00 */
[----:B------:R-:W-:-:S03]  /*dbd0*/  IMAD.WIDE.U32 R6, R3, UR8, R6 ;  /* 0x0000000803067c25 */ /* 0x000fc6000f8e0006 */
[----:B------:R-:W5:Y:S01]  /*dbe0*/  LD.E.128 R52, desc[UR54][R52.64] ;  /* 0x0000003634347980 */ /* 0x000f62000c101d00 */
[----:B------:R-:W-:Y:S01]  /*dbf0*/  @!PT LDS RZ, [RZ] ;  /* 0x00000000fffff984 */ /* 0x000fe20000000800 */
[----:B------:R-:W-:Y:S01]  /*dc00*/  @!PT LDS RZ, [RZ] ;  /* 0x00000000fffff984 */ /* 0x000fe20000000800 */
[----:B------:R-:W-:Y:S01]  /*dc10*/  @!PT LDS RZ, [RZ] ;  /* 0x00000000fffff984 */ /* 0x000fe20000000800 */
[----:B------:R-:W-:Y:S01]  /*dc20*/  @!PT LDS RZ, [RZ] ;  /* 0x00000000fffff984 */ /* 0x000fe20000000800 */
[----:B------:R0:W-:Y:S06]  /*dc30*/  MEMBAR.ALL.CTA ;  /* 0x0000000000007992 */ /* 0x0001ec0000008000 */
[----:B0-----:R-:W0:Y:S01]  /*dc40*/  FENCE.VIEW.ASYNC.S ;  /* 0x00000000000073c6 */ /* 0x001e220000000000 */
[----:B------:R-:W-:Y:S02]  /*dc50*/  IMAD.IADD R7, R7, 0x1, R21 ;  /* 0x0000000107077824 */ /* 0x000fe400078e0215 */
[----:B------:R-:W-:-:S02]  /*dc60*/  IMAD R20, R0, UR6, RZ ;  /* 0x0000000600147c24 */ /* 0x000fc4000f8e02ff */
[----:B------:R-:W-:Y:S02]  /*dc70*/  VIADD R84, R192, UR36 ;  /* 0x00000024c0547c36 */ /* 0x000fe40008000000 */
[C---:B------:R-:W-:Y:S02]  /*dc80*/  IMAD R3, R5.reuse, UR7, R20 ;  /* 0x0000000705037c24 */ /* 0x040fe4000f8e0214 */
[----:B------:R-:W-:Y:S01]  /*dc90*/  IMAD.WIDE.U32 R6, R5, UR6, R6 ;  /* 0x0000000605067c25 */ /* 0x000fe2000f8e0006 */
[----:B------:R-:W-:Y:S01]  /*dca0*/  ISETP.GE.AND P2, PT, R84, R83, PT ;  /* 0x000000535400720c */ /* 0x000fe20003f46270 */
[----:B------:R-:W-:Y:S02]  /*dcb0*/  ULDC.64 UR6, c[0x0][0xa80] ;  /* 0x0002a00000067ab9 */ /* 0x000fe40000000a00 */
[----:B------:R-:W-:Y:S01]  /*dcc0*/  IMAD.IADD R3, R7, 0x1, R3 ;  /* 0x0000000107037824 */ /* 0x000fe200078e0203 */
[----:B------:R-:W-:Y:S01]  /*dcd0*/  LEA R82, P3, R6, UR6, 0x1 ;  /* 0x0000000606527c11 */ /* 0x000fe2000f8608ff */
[----:B------:R-:W-:-:S02]  /*dce0*/  VIADD R4, R4, 0x28420 ;  /* 0x0002842004047836 */ /* 0x000fc40000000000 */
[----:B------:R-:W-:Y:S01]  /*dcf0*/  VIADD R0, R84, 0x20 ;  /* 0x0000002054007836 */ /* 0x000fe20000000000 */
[----:B------:R-:W-:Y:S02]  /*dd00*/  LEA.HI.X R3, R6, UR7, R3, 0x1, P3 ;  /* 0x0000000706037c11 */ /* 0x000fe400098f0c03 */
[----:B------:R-:W-:Y:S02]  /*dd10*/  PRMT R4, RZ, 0x654, R4 ;  /* 0x00000654ff047816 */ /* 0x000fe40000000004 */
[-C--:B------:R-:W-:Y:S01]  /*dd20*/  ISETP.GE.AND P1, PT, R0, R83.reuse, PT ;  /* 0x000000530000720c */ /* 0x080fe20003f26270 */
[----:B------:R-:W-:Y:S01]  /*dd30*/  VIADD R0, R84, 0x40 ;  /* 0x0000004054007836 */ /* 0x000fe20000000000 */
[----:B0-----:R0:W-:Y:S01]  /*dd40*/  SYNCS.ARRIVE.TRANS64.RED.A1T0 RZ, [R4+URZ], RZ ;  /* 0x000000ff04ff79a7 */ /* 0x0011e2000810043f */
[----:B------:R0:W1:Y:S01]  /*dd50*/  SHFL.IDX PT, R85, R82, RZ, 0x181f ;  /* 0x00181fff52557589 */ /* 0x00006200000e0000 */
[----:B------:R-:W-:Y:S03]  /*dd60*/  BSSY B1, `(.L_x_1174) ;  /* 0x0000015000017945 */ /* 0x000fe60003800000 */
[----:B------:R0:W2:Y:S01]  /*dd70*/  SHFL.IDX PT, R81, R3, RZ, 0x181f ;  /* 0x00181fff03517589 */ /* 0x0000a200000e0000 */
[----:B------:R-:W-:Y:S01]  /*dd80*/  ISETP.GE.AND P0, PT, R0, R83, PT ;  /* 0x000000530000720c */ /* 0x000fe20003f06270 */
[----:B------:R-:W-:-:S12]  /*dd90*/  @P2 BRA `(.L_x_1175) ;  /* 0x0000000000442947 */ /* 0x000fd80003800000 */
        /* <DEDUP_REMOVED lines=17> */
.L_x_1175:
[----:B------:R-:W-:Y:S05]  /*deb0*/  BSYNC B1 ;  /* 0x0000000000017941 */ /* 0x000fea0003800000 */
.L_x_1174:
[----:B---3-5:R3:W4:Y:S01]  /*dec0*/  SHFL.IDX PT, R11, R3, 0x1, 0x181f ;  /* 0x00381f00030b7f89 */ /* 0x02872200000e0000 */
[----:B------:R-:W-:Y:S03]  /*ded0*/  BSSY B1, `(.L_x_1176) ;  /* 0x0000014000017945 */ /* 0x000fe60003800000 */
[----:B------:R3:W0:Y:S01]  /*dee0*/  SHFL.IDX PT, R9, R82, 0x1, 0x181f ;  /* 0x00381f0052097f89 */ /* 0x00062200000e0000 */
[----:B------:R-:W-:Y:S05]  /*def0*/  @P1 BRA `(.L_x_1177) ;  /* 0x0000000000441947 */ /* 0x000fea0003800000 */
[----:B------:R-:W-:Y:S02]  /*df00*/  ULDC UR4, c[0x0][0xac8] ;  /* 0x0002b20000047ab9 */ /* 0x000fe40000000800 */
[----:B------:R-:W-:Y:S02]  /*df10*/  ISETP.GE.AND P4, PT, R16, UR4, PT ;  /* 0x0000000410007c0c */ /* 0x000fe4000bf86270 */
[----:B------:R-:W-:Y:S02]  /*df20*/  ISETP.GE.AND P3, PT, R19, UR4, PT ;  /* 0x0000000413007c0c */ /* 0x000fe4000bf66270 */
[----:B------:R-:W-:Y:S02]  /*df30*/  ISETP.GE.AND P2, PT, R18, UR4, PT ;  /* 0x0000000412007c0c */ /* 0x000fe4000bf46270 */
[----:B------:R-:W-:-:S07]  /*df40*/  ISETP.GE.AND P1, PT, R22, UR4, PT ;  /* 0x0000000416007c0c */ /* 0x000fce000bf26270 */
[CC--:B0-----:R-:W-:Y:S02]  /*df50*/  @!P4 LEA R4, P6, R16.reuse, R9.reuse, 0x1 ;  /* 0x000000091004c211 */ /* 0x0c1fe400078c08ff */
[C---:B------:R-:W-:Y:S02]  /*df60*/  @!P3 LEA R6, P5, R19.reuse, R9, 0x1 ;  /* 0x000000091306b211 */ /* 0x040fe400078a08ff */
[----:B----4-:R-:W-:Y:S02]  /*df70*/  @!P4 LEA.HI.X R5, R16, R11, R200, 0x1, P6 ;  /* 0x0000000b1005c211 */ /* 0x010fe400030f0cc8 */
        /* <DEDUP_REMOVED lines=9> */
.L_x_1177:
[----:B------:R-:W-:Y:S05]  /*e010*/  BSYNC B1 ;  /* 0x0000000000017941 */ /* 0x000fea0003800000 */
.L_x_1176:
[----:B0---4-:R0:W4:Y:S01]  /*e020*/  SHFL.IDX PT, R11, R3, 0x2, 0x181f ;  /* 0x00581f00030b7f89 */ /* 0x01112200000e0000 */
        /* <DEDUP_REMOVED lines=8> */
[-C--:B0-----:R-:W-:Y:S02]  /*e0b0*/  @!P3 LEA R4, P6, R16, R7.reuse, 0x1 ;  /* 0x000000071004b211 */ /* 0x081fe400078c08ff */
[CC--:B------:R-:W-:Y:S02]  /*e0c0*/  @!P2 LEA R6, P5, R19.reuse, R7.reuse, 0x1 ;  /* 0x000000071306a211 */ /* 0x0c0fe400078a08ff */
[----:B------:R-:W-:Y:S02]  /*e0d0*/  @!P1 LEA R8, P4, R18, R7, 0x1 ;  /* 0x0000000712089211 */ /* 0x000fe400078808ff */
[----:B----4-:R-:W-:Y:S02]  /*e0e0*/  @!P3 LEA.HI.X R5, R16, R11, R200, 0x1, P6 ;  /* 0x0000000b1005b211 */ /* 0x010fe400030f0cc8 */
        /* <DEDUP_REMOVED lines=8> */
.L_x_1179:
[----:B------:R-:W-:Y:S05]  /*e170*/  BSYNC B1 ;  /* 0x0000000000017941 */ /* 0x000fea0003800000 */
.L_x_1178:
[----:B------:R-:W-:Y:S01]  /*e180*/  VIADD R0, R84, 0x60 ;  /* 0x0000006054007836 */ /* 0x000fe20000000000 */
[----:B0--3--:R-:W3:Y:S04]  /*e190*/  SHFL.IDX PT, R3, R3, 0x3, 0x181f ;  /* 0x00781f0003037f89 */ /* 0x009ee800000e0000 */
[----:B------:R-:W-:Y:S01]  /*e1a0*/  ISETP.GE.AND P0, PT, R0, R83, PT ;  /* 0x000000530000720c */ /* 0x000fe20003f06270 */
[----:B----4-:R4:W0:-:S12]  /*e1b0*/  SHFL.IDX PT, R11, R82, 0x3, 0x181f ;  /* 0x00781f00520b7f89 */ /* 0x01081800000e0000 */
[----:B----4-:R-:W-:Y:S05]  /*e1c0*/  @P0 BRA `(.L_x_1180) ;  /* 0x0000000c00ac0947 */ /* 0x010fea0003800000 */
[----:B------:R-:W-:Y:S02]  /*e1d0*/  ULDC UR4, c[0x0][0xac8] ;  /* 0x0002b20000047ab9 */ /* 0x000fe40000000800 */
[----:B------:R-:W-:Y:S02]  /*e1e0*/  ISETP.GE.AND P3, PT, R16, UR4, PT ;  /* 0x0000000410007c0c */ /* 0x000fe4000bf66270 */
[----:B------:R-:W-:Y:S02]  /*e1f0*/  ISETP.GE.AND P4, PT, R19, UR4, PT ;  /* 0x0000000413007c0c */ /* 0x000fe4000bf86270 */
[----:B------:R-:W-:-:S09]  /*e200*/  ISETP.GE.AND P5, PT, R18, UR4, PT ;  /* 0x0000000412007c0c */ /* 0x000fd2000bfa6270 */
[-C--:B0-----:R-:W-:Y:S02]  /*e210*/  @!P3 LEA R4, P0, R16, R11.reuse, 0x1 ;  /* 0x0000000b1004b211 */ /* 0x081fe400078008ff */
[CC--:B------:R-:W-:Y:S02]  /*e220*/  @!P4 LEA R6, P1, R19.reuse, R11.reuse, 0x1 ;  /* 0x0000000b1306c211 */ /* 0x0c0fe400078208ff */
[----:B------:R-:W-:Y:S02]  /*e230*/  @!P5 LEA R8, P2, R18, R11, 0x1 ;  /* 0x0000000b1208d211 */ /* 0x000fe400078408ff */
        /* <DEDUP_REMOVED lines=12> */
.L_x_1172:
[----:B------:R-:W-:Y:S01]  /*e300*/  ULDC.64 UR6, c[0x0][0xc00] ;  /* 0x0003000000067ab9 */ /* 0x000fe20000000a00 */
[----:B------:R-:W-:Y:S01]  /*e310*/  ULDC UR4, c[0x0][0xa88] ;  /* 0x0002a20000047ab9 */ /* 0x000fe20000000800 */
[----:B------:R-:W-:Y:S01]  /*e320*/  UISETP.NE.U32.AND UP0, UPT, UR6, URZ, UPT ;  /* 0x0000003f0600728c */ /* 0x000fe2000bf05070 */
[----:B------:R-:W0:Y:S03]  /*e330*/  LDC R11, c[0x0][0xbe8] ;  /* 0x0002fa00ff0b7b82 */ /* 0x000e260000000800 */
[----:B------:R-:W-:-:S03]  /*e340*/  UISETP.NE.AND.EX UP0, UPT, UR7, URZ, UPT, UP0 ;  /* 0x0000003f0700728c */ /* 0x000fc6000bf05300 */
[----:B------:R-:W-:Y:S02]  /*e350*/  ULDC.64 UR6, c[0x0][0xc00] ;  /* 0x0003000000067ab9 */ /* 0x000fe40000000a00 */
[----:B------:R-:W-:Y:S01]  /*e360*/  UIMAD.WIDE UR6, UR43, 0x4, UR6 ;  /* 0x000000042b0678a5 */ /* 0x000fe2000f8e0206 */
[----:B------:R-:W-:-:S05]  /*e370*/  PLOP3.LUT P2, PT, PT, PT, UP0, 0x80, 0x0 ;  /* 0x000000000000781c */ /* 0x000fca0003f4f008 */
[----:B------:R-:W-:Y:S02]  /*e380*/  IMAD.U32 R4, RZ, RZ, UR6 ;  /* 0x00000006ff047e24 */ /* 0x000fe4000f8e00ff */
[----:B------:R-:W-:Y:S01]  /*e390*/  IMAD.U32 R5, RZ, RZ, UR7 ;  /* 0x00000007ff057e24 */ /* 0x000fe2000f8e00ff */
[----:B------:R-:W-:Y:S02]  /*e3a0*/  ULDC.64 UR6, c[0x0][0xc08] ;  /* 0x0003020000067ab9 */ /* 0x000fe40000000a00 */
[----:B------:R-:W-:Y:S01]  /*e3b0*/  UISETP.NE.U32.AND UP1, UPT, UR6, URZ, UPT ;  /* 0x0000003f0600728c */ /* 0x000fe2000bf25070 */
[----:B------:R-:W-:Y:S02]  /*e3c0*/  IMAD.U32 R0, RZ, RZ, UR4 ;  /* 0x00000004ff007e24 */ /* 0x000fe4000f8e00ff */
[----:B------:R-:W2:Y:S01]  /*e3d0*/  @P2 LDG.E R3, desc[UR54][R4.64] ;  /* 0x0000003604032981 */ /* 0x000ea2000c1e1900 */
[----:B------:R-:W-:-:S06]  /*e3e0*/  UISETP.NE.AND.EX UP1, UPT, UR7, URZ, UPT, UP1 ;  /* 0x0000003f0700728c */ /* 0x000fcc000bf25310 */
[----:B------:R-:W-:-:S05]  /*e3f0*/  PLOP3.LUT P3, PT, PT, PT, UP1, 0x80, 0x0 ;  /* 0x000000000000781c */ /* 0x000fca0003f6f018 */
[----:B------:R-:W-:Y:S02]  /*e400*/  @UP1 ULDC.64 UR6, c[0x0][0xc08] ;  /* 0x0003020000061ab9 */ /* 0x000fe40000000a00 */
[----:B------:R-:W-:-:S06]  /*e410*/  @UP1 UIMAD.WIDE UR6, UR43, 0x4, UR6 ;  /* 0x000000042b0618a5 */ /* 0x000fcc000f8e0206 */
[----:B------:R-:W-:Y:S02]  /*e420*/  IMAD.U32 R6, RZ, RZ, UR6 ;  /* 0x00000006ff067e24 */ /* 0x000fe4000f8e00ff */
[----:B------:R-:W-:-:S05]  /*e430*/  IMAD.U32 R7, RZ, RZ, UR7 ;  /* 0x00000007ff077e24 */ /* 0x000fca000f8e00ff */
[----:B------:R1:W5:Y:S01]  /*e440*/  @P3 LDG.E R0, desc[UR54][R6.64] ;  /* 0x0000003606003981 */ /* 0x000362000c1e1900 */
[----:B0-----:R-:W-:Y:S01]  /*e450*/  ISETP.NE.AND P0, PT, R11, 0x1, PT ;  /* 0x000000010b00780c */ /* 0x001fe20003f05270 */
[----:B------:R-:W-:Y:S01]  /*e460*/  UMOV UR4, URZ ;  /* 0x0000003f00047c82 */ /* 0x000fe20008000000 */
[----:B------:R-:W-:Y:S01]  /*e470*/  USHF.R.S32.HI UR10, URZ, 0x1f, UR44 ;  /* 0x0000001f3f0a7899 */ /* 0x000fe2000801142c */
[----:B------:R-:W-:-:S10]  /*e480*/  ISETP.GE.AND P1, PT, R201, 0x80, PT ;  /* 0x00000080c900780c */ /* 0x000fd40003f26270 */
[----:B------:R-:W0:Y:S01]  /*e490*/  @P0 LDC R9, c[0x0][0xbec] ;  /* 0x0002fb00ff090b82 */ /* 0x000e220000000800 */
[----:B--2---:R-:W-:Y:S01]  /*e4a0*/  @P2 R2UR UR4, R3 ;  /* 0x00000000030422ca */ /* 0x004fe200000e0000 */
[----:B01----:R-:W-:-:S14]  /*e4b0*/  @P3 BRA `(.L_x_1181) ;  /* 0x0000000000103947 */ /* 0x003fdc0003800000 */
[----:B------:R-:W-:Y:S05]  /*e4c0*/  @!P2 BRA `(.L_x_1181) ;  /* 0x00000000000ca947 */ /* 0x000fea0003800000 */
[----:B------:R-:W2:Y:S04]  /*e4d0*/  LDG.E R3, desc[UR54][R4.64] ;  /* 0x0000003604037981 */ /* 0x000ea8000c1e1900 */
[----:B-----5:R-:W2:Y:S02]  /*e4e0*/  LDG.E R0, desc[UR54][R4.64+0x4] ;  /* 0x0000043604007981 */ /* 0x020ea4000c1e1900 */
[----:B--2---:R-:W-:-:S07]  /*e4f0*/  IMAD.IADD R0, R0, 0x1, -R3 ;  /* 0x0000000100007824 */ /* 0x004fce00078e0a03 */
.L_x_1181:
[----:B------:R-:W-:Y:S01]  /*e500*/  USHF.R.S32.HI UR6, URZ, 0x1f, UR43 ;  /* 0x0000001f3f067899 */ /* 0x000fe2000801142b */
[----:B------:R-:W-:Y:S01]  /*e510*/  BSSY B1, `(.L_x_1182) ;  /* 0x000002e000017945 */ /* 0x000fe20003800000 */
[----:B------:R-:W-:Y:S02]  /*e520*/  USHF.R.S32.HI UR9, URZ, 0x1f, UR4 ;  /* 0x0000001f3f097899 */ /* 0x000fe40008011404 */
[----:B------:R-:W-:Y:S02]  /*e530*/  USEL UR11, UR43, URZ, !UP0 ;  /* 0x0000003f2b0b7287 */ /* 0x000fe4000c000000 */
[----:B------:R-:W-:Y:S01]  /*e540*/  USEL UR12, UR6, URZ, !UP0 ;  /* 0x0000003f060c7287 */ /* 0x000fe2000c000000 */
[----:B------:R-:W-:Y:S11]  /*e550*/  @P1 BRA `(.L_x_1183) ;  /* 0x0000000000a41947 */ /* 0x000ff60003800000 */
[----:B------:R-:W0:Y:S01]  /*e560*/  S2R R4, SR_TID.X ;  /* 0x0000000000047919 */ /* 0x000e220000002100 */
[----:B------:R-:W1:Y:S01]  /*e570*/  LDC R5, c[0x0][0xbe8] ;  /* 0x0002fa00ff057b82 */ /* 0x000e620000000800 */
[----:B------:R-:W-:Y:S02]  /*e580*/  IMAD.U32 R6, RZ, RZ, UR36 ;  /* 0x00000024ff067e24 */ /* 0x000fe4000f8e00ff */
[----:B-1---5:R-:W-:-:S03]  /*e590*/  IMAD R3, R0, R5, RZ ;  /* 0x0000000500037224 */ /* 0x022fc600078e02ff */
[----:B0-----:R-:W-:-:S04]  /*e5a0*/  IADD3 R6, R6, -0x80, R4 ;  /* 0xffffff8006067810 */ /* 0x001fc80007ffe004 */
        /* <DEDUP_REMOVED lines=20> */
[----:B------:R-:W-:-:S04]  /*e6f0*/  IMAD.U32 R8, RZ, RZ, UR8 ;  /* 0x00000008ff087e24 */ /* 0x000fc8000f8e00ff */
[----:B------:R-:W-:-:S04]  /*e700*/  IMAD.MOV R3, RZ, RZ, -R4 ;  /* 0x000000ffff037224 */ /* 0x000fc800078e0a04 */
[----:B------:R-:W-:Y:S01]  /*e710*/  IMAD R3, R5, R3, R6 ;  /* 0x0000000305037224 */ /* 0x000fe200078e0206 */
[----:B------:R-:W-:Y:S02]  /*e720*/  SHF.R.S32.HI R5, RZ, 0x1f, R4 ;  /* 0x0000001fff057819 */ /* 0x000fe40000011404 */
        /* <DEDUP_REMOVED lines=12> */
.L_x_1183:
[----:B------:R-:W-:Y:S05]  /*e7f0*/  BSYNC B1 ;  /* 0x0000000000017941 */ /* 0x000fea0003800000 */
.L_x_1182:
[----:B------:R-:W1:Y:S01]  /*e800*/  @P0 LDC R5, c[0x0][0xbf0] ;  /* 0x0002fc00ff050b82 */ /* 0x000e620000000800 */
[----:B------:R-:W-:Y:S01]  /*e810*/  ULDC.64 UR14, c[0x0][0xaa0] ;  /* 0x0002a800000e7ab9 */ /* 0x000fe20000000a00 */
[----:B0-----:R-:W-:Y:S01]  /*e820*/  IMAD R3, R23, 0x20, R192 ;  /* 0x0000002017037824 */ /* 0x001fe200078e02c0 */
[----:B------:R-:W-:Y:S01]  /*e830*/  UIMAD UR8, UR9, UR14, URZ ;  /* 0x0000000e090872a4 */ /* 0x000fe2000f8e023f */
[----:B------:R-:W-:Y:S01]  /*e840*/  BSSY B1, `(.L_x_1184) ;  /* 0x0000041000017945 */ /* 0x000fe20003800000 */
[----:B------:R-:W-:Y:S01]  /*e850*/  UIMAD.WIDE.U32 UR6, UR4, UR14, URZ ;  /* 0x0000000e040672a5 */ /* 0x000fe2000f8e003f */
[----:B------:R-:W-:Y:S01]  /*e860*/  VIADD R8, R3, UR36 ;  /* 0x0000002403087c36 */ /* 0x000fe20008000000 */
[----:B------:R-:W-:-:S03]  /*e870*/  UIMAD UR8, UR4, UR15, UR8 ;  /* 0x0000000f040872a4 */ /* 0x000fc6000f8e0208 */
[----:B------:R-:W-:Y:S01]  /*e880*/  ULDC.64 UR14, c[0x0][0xae8] ;  /* 0x0002ba00000e7ab9 */ /* 0x000fe20000000a00 */
[----:B------:R-:W-:Y:S01]  /*e890*/  UIADD3 UR7, UR7, UR8, URZ ;  /* 0x0000000807077290 */ /* 0x000fe2000fffe03f */
[----:B------:R-:W-:Y:S01]  /*e8a0*/  @P0 IMAD.HI.U32 R4, R8, R9, RZ ;  /* 0x0000000908040227 */ /* 0x000fe200078e00ff */
[----:B------:R-:W-:Y:S02]  /*e8b0*/  UIMAD UR4, UR10, UR14, URZ ;  /* 0x0000000e0a0472a4 */ /* 0x000fe4000f8e023f */
[----:B------:R-:W-:Y:S01]  /*e8c0*/  UIMAD.WIDE.U32 UR6, UR44, UR14, UR6 ;  /* 0x0000000e2c0672a5 */ /* 0x000fe2000f8e0006 */
[----:B------:R-:W-:Y:S01]  /*e8d0*/  IMAD.MOV.U32 R3, RZ, RZ, R8 ;  /* 0x000000ffff037224 */ /* 0x000fe200078e0008 */
[----:B------:R-:W-:Y:S01]  /*e8e0*/  UIMAD UR4, UR44, UR15, UR4 ;  /* 0x0000000f2c0472a4 */ /* 0x000fe2000f8e0204 */
[----:B------:R-:W-:-:S03]  /*e8f0*/  ULDC.64 UR8, c[0x0][0xaf0] ;  /* 0x0002bc0000087ab9 */ /* 0x000fc60000000a00 */
[----:B------:R-:W-:Y:S02]  /*e900*/  UIADD3 UR7, UR7, UR4, URZ ;  /* 0x0000000407077290 */ /* 0x000fe4000fffe03f */
        /* <DEDUP_REMOVED lines=10> */
[----:B------:R-:W-:Y:S01]  /*e9b0*/  IMAD.U32 R4, RZ, RZ, UR6 ;  /* 0x00000006ff047e24 */ /* 0x000fe2000f8e00ff */
[----:B------:R-:W-:Y:S01]  /*e9c0*/  ULDC.64 UR6, c[0x0][0xad8] ;  /* 0x0002b60000067ab9 */ /* 0x000fe20000000a00 */
[----:B------:R-:W-:Y:S02]  /*e9d0*/  IMAD.U32 R5, RZ, RZ, UR4 ;  /* 0x00000004ff057e24 */ /* 0x000fe4000f8e00ff */
[----:B------:R-:W-:Y:S02]  /*e9e0*/  IMAD R7, R11, R7, R8 ;  /* 0x000000070b077224 */ /* 0x000fe400078e0208 */
[----:B------:R-:W-:-:S02]  /*e9f0*/  IMAD R9, R3, UR9, R6 ;  /* 0x0000000903097c24 */ /* 0x000fc4000f8e0206 */
[----:B------:R-:W-:Y:S01]  /*ea00*/  IMAD.WIDE.U32 R4, R3, UR8, R4 ;  /* 0x0000000803047c25 */ /* 0x000fe2000f8e0004 */
[----:B------:R-:W-:-:S03]  /*ea10*/  SHF.R.S32.HI R3, RZ, 0x1f, R7 ;  /* 0x0000001fff037819 */ /* 0x000fc60000011407 */
[----:B------:R-:W-:Y:S02]  /*ea20*/  IMAD.IADD R5, R5, 0x1, R9 ;  /* 0x0000000105057824 */ /* 0x000fe400078e0209 */
[----:B------:R-:W-:Y:S02]  /*ea30*/  IMAD R6, R3, UR6, RZ ;  /* 0x0000000603067c24 */ /* 0x000fe4000f8e02ff */
[----:B------:R-:W-:Y:S02]  /*ea40*/  VIADD R8, R192, UR36 ;  /* 0x00000024c0087c36 */ /* 0x000fe40008000000 */
[----:B-----5:R-:W-:Y:S02]  /*ea50*/  IMAD R11, R0, R11, RZ ;  /* 0x0000000b000b7224 */ /* 0x020fe400078e02ff */
        /* <DEDUP_REMOVED lines=31> */
.L_x_1185:
[----:B------:R-:W-:Y:S05]  /*ec50*/  BSYNC B1 ;  /* 0x0000000000017941 */ /* 0x000fea0003800000 */
.L_x_1184:
[----:B--23--:R2:W3:Y:S01]  /*ec60*/  SHFL.IDX PT, R5, R3, 0x1, 0x181f ;  /* 0x00381f0003057f89 */ /* 0x00c4e200000e0000 */
[----:B------:R-:W-:Y:S03]  /*ec70*/  BSSY B1, `(.L_x_1186) ;  /* 0x0000014000017945 */ /* 0x000fe60003800000 */
[----:B-1----:R2:W1:Y:S01]  /*ec80*/  SHFL.IDX PT, R7, R6, 0x1, 0x181f ;  /* 0x00381f0006077f89 */ /* 0x00246200000e0000 */
        /* <DEDUP_REMOVED lines=8> */
[----:B---3--:R-:W-:Y:S02]  /*ed10*/  @!P4 LEA.HI.X R13, R16, R5, R200, 0x1, P6 ;  /* 0x00000005100dc211 */ /* 0x008fe400030f0cc8 */
        /* <DEDUP_REMOVED lines=9> */
.L_x_1187:
[----:B------:R-:W-:Y:S05]  /*edb0*/  BSYNC B1 ;  /* 0x0000000000017941 */ /* 0x000fea0003800000 */
.L_x_1186:
[----:B---34-:R3:W4:Y:S01]  /*edc0*/  SHFL.IDX PT, R5, R3, 0x2, 0x181f ;  /* 0x00581f0003057f89 */ /* 0x01872200000e0000 */
        /* <DEDUP_REMOVED lines=11> */
[----:B----4-:R-:W-:Y:S02]  /*ee80*/  @!P3 LEA.HI.X R13, R16, R5, R200, 0x1, P6 ;  /* 0x00000005100db211 */ /* 0x010fe400030f0cc8 */
        /* <DEDUP_REMOVED lines=8> */
.L_x_1189:
[----:B------:R-:W-:Y:S05]  /*ef10*/  BSYNC B1 ;  /* 0x0000000000017941 */ /* 0x000fea0003800000 */
.L_x_1188:
[----:B------:R-:W-:Y:S01]  /*ef20*/  VIADD R0, R8, 0x60 ;  /* 0x0000006008007836 */ /* 0x000fe20000000000 */
[----:B0-23--:R-:W0:Y:S04]  /*ef30*/  SHFL.IDX PT, R3, R3, 0x3, 0x181f ;  /* 0x00781f0003037f89 */ /* 0x00de2800000e0000 */
[----:B------:R-:W-:Y:S01]  /*ef40*/  ISETP.GE.AND P0, PT, R0, R11, PT ;  /* 0x0000000b0000720c */ /* 0x000fe20003f06270 */
[----:B-1--4-:R1:W2:-:S12]  /*ef50*/  SHFL.IDX PT, R5, R6, 0x3, 0x181f ;  /* 0x00781f0006057f89 */ /* 0x01229800000e0000 */
[----:B-1----:R-:W-:Y:S05]  /*ef60*/  @P0 BRA `(.L_x_1180) ;  /* 0x0000000000440947 */ /* 0x002fea0003800000 */
[----:B------:R-:W-:Y:S02]  /*ef70*/  ULDC UR4, c[0x0][0xac8] ;  /* 0x0002b20000047ab9 */ /* 0x000fe40000000800 */
[----:B------:R-:W-:Y:S02]  /*ef80*/  ISETP.GE.AND P3, PT, R16, UR4, PT ;  /* 0x0000000410007c0c */ /* 0x000fe4000bf66270 */
[----:B------:R-:W-:Y:S02]  /*ef90*/  ISETP.GE.AND P2, PT, R19, UR4, PT ;  /* 0x0000000413007c0c */ /* 0x000fe4000bf46270 */
[----:B------:R-:W-:Y:S02]  /*efa0*/  ISETP.GE.AND P1, PT, R18, UR4, PT ;  /* 0x0000000412007c0c */ /* 0x000fe4000bf26270 */
[----:B------:R-:W-:-:S07]  /*efb0*/  ISETP.GE.AND P0, PT, R22, UR4, PT ;  /* 0x0000000416007c0c */ /* 0x000fce000bf06270 */
[-C--:B--2---:R-:W-:Y:S02]  /*efc0*/  @!P3 LEA R6, P6, R16, R5.reuse, 0x1 ;  /* 0x000000051006b211 */ /* 0x084fe400078c08ff */
        /* <DEDUP_REMOVED lines=11> */
.L_x_1180:
[----:B------:R-:W-:Y:S05]  /*f080*/  BSYNC B0 ;  /* 0x0000000000007941 */ /* 0x000fea0003800000 */
.L_x_1171:
[----:B------:R-:W-:Y:S02]  /*f090*/  ULDC UR4, c[0x0][0xc3c] ;  /* 0x00030f0000047ab9 */ /* 0x000fe40000000800 */
[----:B------:R-:W-:-:S06]  /*f0a0*/  UISETP.GE.AND UP0, UPT, UR49, UR4, UPT ;  /* 0x000000043100728c */ /* 0x000fcc000bf06270 */
[----:B------:R-:W-:-:S13]  /*f0b0*/  PLOP3.LUT P0, PT, PT, PT, UP0, 0x80, 0x0 ;  /* 0x000000000000781c */ /* 0x000fda0003f0f008 */
[----:B------:R-:W-:Y:S05]  /*f0c0*/  @!P0 BRA `(.L_x_1190) ;  /* 0xffffff1c00608947 */ /* 0x000fea000383ffff */
[----:B------:R-:W-:Y:S05]  /*f0d0*/  EXIT ;  /* 0x000000000000794d */ /* 0x000fea0003800000 */
.L_x_1085:
[----:B------:R-:W-:-:S08]  /*f0e0*/  NOP ;  /* 0x0000000000007918 */ /* 0x000fd00000000000 */
[----:B------:R-:W0:-:S00]  /*f0f0*/  USETMAXREG.DEALLOC.CTAPOOL 0x18 ;  /* 0x00000018000079c8 */ /* 0x000e0000080e0500 */
[----:B0-----:R-:W2:Y:S01]  /*f100*/  LDL.LU R2, [R1+0x18] ;  /* 0x0000180001027983 */ /* 0x001ea20000300800 */
[----:B------:R-:W-:Y:S01]  /*f110*/  LOP3.LUT R0, R0, 0x3, RZ, 0xc0, !PT ;  /* 0x0000000300007812 */ /* 0x000fe200078ec0ff */
[----:B------:R-:W-:-:S05]  /*f120*/  IMAD.MOV.U32 R6, RZ, RZ, RZ ;  /* 0x000000ffff067224 */ /* 0x000fca00078e00ff */
[----:B------:R-:W0:Y:S02]  /*f130*/  SHFL.IDX PT, R0, R0, RZ, 0x1f ;  /* 0x00001fff00007589 */ /* 0x000e2400000e0000 */
[----:B0-----:R-:W-:Y:S02]  /*f140*/  ISETP.NE.AND P0, PT, R0, RZ, PT ;  /* 0x000000ff0000720c */ /* 0x001fe40003f05270 */
        /* <DEDUP_REMOVED lines=15> */
.L_x_1191:
[----:B------:R-:W1:Y:S01]  /*f240*/  S2R R0, SR_TID.X ;  /* 0x0000000000007919 */ /* 0x000e620000002100 */
[----:B------:R-:W-:Y:S01]  /*f250*/  ULDC UR4, c[0x0][0xc3c] ;  /* 0x00030f0000047ab9 */ /* 0x000fe20000000800 */
[----:B-1----:R-:W-:-:S04]  /*f260*/  LOP3.LUT R5, R0, 0x1f, RZ, 0xc0, !PT ;  /* 0x0000001f00057812 */ /* 0x002fc800078ec0ff */
[----:B------:R-:W-:-:S04]  /*f270*/  ISETP.NE.AND P0, PT, R5, 0x1f, PT ;  /* 0x0000001f0500780c */ /* 0x000fc80003f05270 */
[----:B------:R-:W-:-:S13]  /*f280*/  ISETP.GE.OR P1, PT, R5, UR4, !P0 ;  /* 0x0000000405007c0c */ /* 0x000fda000c726670 */
[----:B0-----:R-:W0:Y:S02]  /*f290*/  @!P1 LDC.64 R2, c[0x0][0xc80] ;  /* 0x00032000ff029b82 */ /* 0x001e240000000a00 */
        /* <DEDUP_REMOVED lines=18> */
[----:B------:R-:W1:Y:S02]  /*f3c0*/  SHFL.UP PT, R2, R3, 0x8, RZ ;  /* 0x0500000003027989 */ /* 0x000e6400000e00ff */
[----:B-1----:R-:W-:-:S05]  /*f3d0*/  SEL R2, R2, RZ, P4 ;  /* 0x000000ff02027207 */ /* 0x002fca0002000000 */
[----:B------:R-:W-:-:S05]  /*f3e0*/  IMAD.IADD R2, R3, 0x1, R2 ;  /* 0x0000000103027824 */ /* 0x000fca00078e0202 */
[----:B------:R-:W1:Y:S02]  /*f3f0*/  SHFL.UP PT, R4, R2, 0x10, RZ ;  /* 0x0600000002047989 */ /* 0x000e6400000e00ff */
[----:B-1----:R-:W-:-:S05]  /*f400*/  SEL R7, R4, RZ, P5 ;  /* 0x000000ff04077207 */ /* 0x002fca0002800000 */
[----:B------:R-:W-:Y:S02]  /*f410*/  IMAD.IADD R10, R2, 0x1, R7 ;  /* 0x00000001020a7824 */ /* 0x000fe400078e0207 */
[----:B------:R-:W1:Y:S03]  /*f420*/  LDC R7, c[0x0][0xc38] ;  /* 0x00030e00ff077b82 */ /* 0x000e660000000800 */
        /* <DEDUP_REMOVED lines=10> */
.L_x_1197:
        /* <DEDUP_REMOVED lines=14> */
.L_x_1196:
[----:B------:R-:W-:Y:S05]  /*f5b0*/  BSYNC B0 ;  /* 0x0000000000007941 */ /* 0x000fea0003800000 */
.L_x_1195:
        /* <DEDUP_REMOVED lines=22> */
.L_x_1193:
[----:B------:R-:W-:Y:S01]  /*f720*/  IMAD.IADD R11, R9, 0x1, -R8 ;  /* 0x00000001090b7824 */ /* 0x000fe200078e0a08 */
[----:B------:R-:W-:-:S03]  /*f730*/  ULDC.64 UR4, c[0x0][0xc90] ;  /* 0x0003240000047ab9 */ /* 0x000fc60000000a00 */
[----:B------:R-:W-:-:S05]  /*f740*/  IMAD R3, R10, R7, R11 ;  /* 0x000000070a037224 */ /* 0x000fca00078e020b */
[----:B------:R-:W-:-:S13]  /*f750*/  ISETP.GT.AND P0, PT, R3, R0, PT ;  /* 0x000000000300720c */ /* 0x000fda0003f04270 */
[----:B------:R-:W-:Y:S02]  /*f760*/  VOTEU.ANY UR7, UPT, !P0 ;  /* 0x0000000000077886 */ /* 0x000fe400040e0100 */
[----:B------:R-:W-:-:S04]  /*f770*/  UPOPC UR6, UR7 ;  /* 0x00000007000672bf */ /* 0x000fc80008000000 */
[----:B------:R-:W-:-:S04]  /*f780*/  UIADD3 UR44, UR6, UR44, URZ ;  /* 0x0000002c062c7290 */ /* 0x000fc8000fffe03f */
[----:B------:R-:W-:-:S06]  /*f790*/  UIMAD.WIDE UR4, UR44, 0x4, UR4 ;  /* 0x000000042c0478a5 */ /* 0x000fcc000f8e0204 */
[----:B------:R-:W-:Y:S02]  /*f7a0*/  IMAD.U32 R2, RZ, RZ, UR4 ;  /* 0x00000004ff027e24 */ /* 0x000fe4000f8e00ff */
[----:B------:R-:W-:-:S05]  /*f7b0*/  IMAD.U32 R3, RZ, RZ, UR5 ;  /* 0x00000005ff037e24 */ /* 0x000fca000f8e00ff */
[----:B------:R-:W2:Y:S01]  /*f7c0*/  LDG.E R9, desc[UR54][R2.64] ;  /* 0x0000003602097981 */ /* 0x000ea2000c1e1900 */
[----:B------:R-:W-:Y:S01]  /*f7d0*/  IMAD.U32 R15, RZ, RZ, UR6 ;  /* 0x00000006ff0f7e24 */ /* 0x000fe2000f8e00ff */
[----:B------:R-:W-:-:S04]  /*f7e0*/  ISETP.NE.AND P0, PT, RZ, UR7, PT ;  /* 0x00000007ff007c0c */ /* 0x000fc8000bf05270 */
[----:B------:R-:W2:Y:S02]  /*f7f0*/  SHFL.IDX PT, R6, R6, R15, 0x1f ;  /* 0x00001f0f06067589 */ /* 0x000ea400000e0000 */
[----:B--2---:R-:W-:-:S05]  /*f800*/  IMAD R8, R6, R9, RZ ;  /* 0x0000000906087224 */ /* 0x004fca00078e02ff */
[----:B------:R-:W-:-:S04]  /*f810*/  IABS R12, R8 ;  /* 0x00000008000c7213 */ /* 0x000fc80000000000 */
[----:B------:R-:W0:Y:S08]  /*f820*/  I2F.RP R13, R12 ;  /* 0x0000000c000d7306 */ /* 0x000e300000209400 */
[----:B0-----:R-:W0:Y:S02]  /*f830*/  MUFU.RCP R13, R13 ;  /* 0x0000000d000d7308 */ /* 0x001e240000001000 */
[----:B0-----:R-:W-:-:S06]  /*f840*/  VIADD R14, R13, 0xffffffe ;  /* 0x0ffffffe0d0e7836 */ /* 0x001fcc0000000000 */
[----:B------:R-:W0:Y:S02]  /*f850*/  F2I.FTZ.U32.TRUNC.NTZ R3, R14 ;  /* 0x0000000e00037305 */ /* 0x000e24000021f000 */
[----:B0-----:R-:W-:Y:S01]  /*f860*/  IMAD.MOV R17, RZ, RZ, -R3 ;  /* 0x000000ffff117224 */ /* 0x001fe200078e0a03 */
[----:B------:R-:W-:Y:S06]  /*f870*/  @!P0 BRA `(.L_x_1198) ;  /* 0x00000000000c8947 */ /* 0x000fec0003800000 */
[----:B------:R-:W-:-:S06]  /*f880*/  UIADD3 UR4, UR6, -0x1, URZ ;  /* 0xffffffff06047890 */ /* 0x000fcc000fffe03f */
[----:B------:R-:W-:-:S05]  /*f890*/  IMAD.U32 R13, RZ, RZ, UR4 ;  /* 0x00000004ff0d7e24 */ /* 0x000fca000f8e00ff */
[----:B------:R0:W1:Y:S02]  /*f8a0*/  SHFL.IDX PT, R4, R10, R13, 0x1f ;  /* 0x00001f0d0a047589 */ /* 0x00006400000e0000 */
.L_x_1198:
[----:B-1----:R-:W-:Y:S02]  /*f8b0*/  IMAD R4, R4, R7, R11 ;  /* 0x0000000704047224 */ /* 0x002fe400078e020b */
        /* <DEDUP_REMOVED lines=19> */
[----:B------:R-:W-:-:S05]  /*f9f0*/  @!P1 LOP3.LUT R2, RZ, R8, RZ, 0x33, !PT ;  /* 0x00000008ff029212 */ /* 0x000fca00078e33ff */
[----:B------:R-:W-:Y:S02]  /*fa00*/  IMAD R0, R9, R2, RZ ;  /* 0x0000000209007224 */ /* 0x000fe400078e02ff */
[----:B------:R-:W-:Y:S02]  /*fa10*/  IMAD.MOV R2, RZ, RZ, -R2 ;  /* 0x000000ffff027224 */ /* 0x000fe400078e0a02 */
[----:B-1----:R-:W-:Y:S02]  /*fa20*/  IMAD.MOV R4, RZ, RZ, -R0 ;  /* 0x000000ffff047224 */ /* 0x002fe400078e0a00 */
[----:B------:R-:W-:Y:S02]  /*fa30*/  IMAD R8, R8, R2, R11 ;  /* 0x0000000208087224 */ /* 0x000fe400078e020b */
[----:B------:R-:W-:Y:S01]  /*fa40*/  IMAD.MOV.U32 R2, RZ, RZ, RZ ;  /* 0x000000ffff027224 */ /* 0x000fe200078e00ff */
[----:B------:R-:W-:-:S04]  /*fa50*/  VIADDMNMX R7, R4, R7, R9, PT ;  /* 0x0000000704077246 */ /* 0x000fc80003800109 */
[-C--:B------:R-:W-:Y:S02]  /*fa60*/  IABS R4, R7.reuse ;  /* 0x0000000700047213 */ /* 0x080fe40000000000 */
[----:B0-----:R-:W-:Y:S02]  /*fa70*/  IABS R10, R7 ;  /* 0x00000007000a7213 */ /* 0x001fe40000000000 */
[----:B------:R-:W0:Y:S08]  /*fa80*/  I2F.RP R9, R4 ;  /* 0x0000000400097306 */ /* 0x000e300000209400 */
[----:B0-----:R-:W0:Y:S02]  /*fa90*/  MUFU.RCP R9, R9 ;  /* 0x0000000900097308 */ /* 0x001e240000001000 */
[----:B0-----:R-:W-:Y:S01]  /*faa0*/  VIADD R3, R9, 0xffffffe ;  /* 0x0ffffffe09037836 */ /* 0x001fe20000000000 */
[----:B------:R-:W-:-:S05]  /*fab0*/  IABS R9, R8 ;  /* 0x0000000800097213 */ /* 0x000fca0000000000 */
[----:B------:R-:W0:Y:S02]  /*fac0*/  F2I.FTZ.U32.TRUNC.NTZ R3, R3 ;  /* 0x0000000300037305 */ /* 0x000e24000021f000 */
[----:B0-----:R-:W-:-:S04]  /*fad0*/  IMAD.MOV R11, RZ, RZ, -R3 ;  /* 0x000000ffff0b7224 */ /* 0x001fc800078e0a03 */
[----:B------:R-:W-:-:S04]  /*fae0*/  IMAD R11, R11, R4, RZ ;  /* 0x000000040b0b7224 */ /* 0x000fc800078e02ff */
[----:B------:R-:W-:-:S04]  /*faf0*/  IMAD.HI.U32 R2, R3, R11, R2 ;  /* 0x0000000b03027227 */ /* 0x000fc800078e0002 */
        /* <DEDUP_REMOVED lines=9> */
[----:B------:R-:W-:Y:S01]  /*fb90*/  ISETP.GE.AND P2, PT, R3, RZ, PT ;  /* 0x000000ff0300720c */ /* 0x000fe20003f46270 */
[----:B------:R-:W-:-:S06]  /*fba0*/  IMAD.IADD R3, R8, 0x1, R0 ;  /* 0x0000000108037824 */ /* 0x000fcc00078e0200 */
[----:B------:R-:W-:-:S06]  /*fbb0*/  @P0 VIADD R2, R2, 0x1 ;  /* 0x0000000102020836 */ /* 0x000fcc0000000000 */
[----:B------:R-:W-:Y:S01]  /*fbc0*/  @!P2 IMAD.MOV R2, RZ, RZ, -R2 ;  /* 0x000000ffff02a224 */ /* 0x000fe200078e0a02 */
[----:B------:R-:W-:Y:S01]  /*fbd0*/  @!P1 LOP3.LUT R2, RZ, R7, RZ, 0x33, !PT ;  /* 0x00000007ff029212 */ /* 0x000fe200078e33ff */
[----:B------:R-:W-:-:S04]  /*fbe0*/  IMAD.MOV R7, RZ, RZ, -R7 ;  /* 0x000000ffff077224 */ /* 0x000fc800078e0a07 */
[----:B------:R-:W-:-:S05]  /*fbf0*/  IMAD R3, R2, R7, R3 ;  /* 0x0000000702037224 */ /* 0x000fca00078e0203 */
[----:B------:R-:W-:Y:S02]  /*fc00*/  R2UR UR36, R3 ;  /* 0x00000000032472ca */ /* 0x000fe400000e0000 */
[----:B------:R-:W-:-:S05]  /*fc10*/  LOP3.LUT R3, RZ, R2, RZ, 0x33, !PT ;  /* 0x00000002ff037212 */ /* 0x000fca00078e33ff */
[----:B------:R-:W-:-:S05]  /*fc20*/  IMAD.IADD R0, R6, 0x1, R3 ;  /* 0x0000000106007824 */ /* 0x000fca00078e0203 */
[----:B------:R1:W-:Y:S01]  /*fc30*/  STL [R1+0x24], R0 ;  /* 0x0000240001007387 */ /* 0x0003e20000100800 */
[----:B------:R-:W-:Y:S05]  /*fc40*/  BRA `(.L_x_1199) ;  /* 0x00000000000c7947 */ /* 0x000fea0003800000 */
.L_x_1194:
[----:B------:R0:W-:Y:S01]  /*fc50*/  STL [R1+0x20], R0 ;  /* 0x0000200001007387 */ /* 0x0001e20000100800 */
[----:B------:R-:W-:-:S03]  /*fc60*/  UMOV UR36, URZ ;  /* 0x0000003f00247c82 */ /* 0x000fc60008000000 */
[----:B------:R0:W-:Y:S02]  /*fc70*/  STL [R1+0x24], RZ ;  /* 0x000024ff01007387 */ /* 0x0001e40000100800 */
.L_x_1199:
[----:B------:R-:W2:Y:S04]  /*fc80*/  LDL R2, [R1+0x24] ;  /* 0x0000240001027983 */ /* 0x000ea80000100800 */
[----:B------:R-:W3:Y:S01]  /*fc90*/  LDL R4, [R1+0x20] ;  /* 0x0000200001047983 */ /* 0x000ee20000100800 */
[----:B------:R-:W-:-:S13]  /*fca0*/  ISETP.NE.AND P0, PT, R5, RZ, PT ;  /* 0x000000ff0500720c */ /* 0x000fda0003f05270 */
[----:B------:R-:W4:Y:S01]  /*fcb0*/  @!P0 S2R R3, SR_CgaCtaId ;  /* 0x0000000000038919 */ /* 0x000f220000008800 */
[----:B01----:R-:W-:Y:S01]  /*fcc0*/  @!P0 MOV R0, 0x400 ;  /* 0x0000040000008802 */ /* 0x003fe20000000f00 */
[----:B------:R-:W-:Y:S02]  /*fcd0*/  IMAD.U32 R6, RZ, RZ, UR36 ;  /* 0x00000024ff067e24 */ /* 0x000fe4000f8e00ff */
[----:B------:R-:W-:Y:S01]  /*fce0*/  IMAD.U32 R7, RZ, RZ, UR44 ;  /* 0x0000002cff077e24 */ /* 0x000fe2000f8e00ff */
[----:B----4-:R-:W-:Y:S01]  /*fcf0*/  @!P0 LEA R0, R3, R0, 0x18 ;  /* 0x0000000003008211 */ /* 0x010fe200078ec0ff */
[----:B--2---:R-:W-:-:S05]  /*fd00*/  IMAD.MOV.U32 R5, RZ, RZ, R2 ;  /* 0x000000ffff057224 */ /* 0x004fca00078e0002 */
[----:B---3--:R2:W-:Y:S01]  /*fd10*/  @!P0 STS.128 [R0+0x284d0], R4 ;  /* 0x0284d00400008388 */ /* 0x0085e20000000c00 */
[----:B------:R-:W-:Y:S06]  /*fd20*/  BAR.ARV 0x5, 0x180 ;  /* 0x0146000000007b1d */ /* 0x000fec0000002000 */
.L_x_1192:
[----:B--2---:R-:W-:Y:S01]  /*fd30*/  IMAD.MOV.U32 R0, RZ, RZ, 0x1 ;  /* 0x00000001ff007424 */ /* 0x004fe200078e00ff */
[----:B------:R-:W-:Y:S01]  /*fd40*/  ULDC UR4, c[0x0][0xc3c] ;  /* 0x00030f0000047ab9 */ /* 0x000fe20000000800 */
[----:B------:R2:W-:Y:S01]  /*fd50*/  STL [R1], RZ ;  /* 0x000000ff01007387 */ /* 0x0005e20000100800 */
[----:B------:R-:W-:-:S03]  /*fd60*/  UISETP.GE.AND UP0, UPT, UR44, UR4, UPT ;  /* 0x000000042c00728c */ /* 0x000fc6000bf06270 */
[----:B------:R2:W-:Y:S03]  /*fd70*/  STL [R1+0x8], R0 ;  /* 0x0000080001007387 */ /* 0x0005e60000100800 */
[----:B------:R-:W-:Y:S01]  /*fd80*/  PLOP3.LUT P0, PT, PT, PT, UP0, 0x80, 0x0 ;  /* 0x000000000000781c */ /* 0x000fe20003f0f008 */
[----:B------:R2:W-:-:S12]  /*fd90*/  STL [R1+0x34], RZ ;  /* 0x000034ff01007387 */ /* 0x0005d80000100800 */
[----:B--2---:R-:W-:Y:S05]  /*fda0*/  @P0 BRA `(.L_x_1200) ;  /* 0x0000004c00f40947 */ /* 0x004fea0003800000 */
        /* <DEDUP_REMOVED lines=11> */
[C---:B------:R-:W-:Y:S01]  /*fe60*/  LOP3.LUT P0, RZ, R7.reuse, 0x4, RZ, 0xc0, !PT ;  /* 0x0000000407ff7812 */ /* 0x040fe2000780c0ff */
[----:B------:R-:W-:-:S03]  /*fe70*/  IMAD.SHL.U32 R3, R7, 0x8, RZ ;  /* 0x0000000807037824 */ /* 0x000fc600078e00ff */
[----:B0-----:R-:W-:-:S04]  /*fe80*/  LOP3.LUT R2, R0, 0x180, RZ, 0xc0, !PT ;  /* 0x0000018000027812 */ /* 0x001fc800078ec0ff */
        /* <DEDUP_REMOVED lines=28> */
[----:B------:R-:W-:Y:S01]  /*10050*/  IMAD.MOV.U32 R0, RZ, RZ, 0x1 ;  /* 0x00000001ff007424 */ /* 0x000fe200078e00ff */
[----:B------:R-:W-:Y:S04]  /*10060*/  STL [R1+0x30], R2 ;  /* 0x0000300201007387 */ /* 0x000fe80000100800 */
[----:B------:R-:W-:Y:S04]  /*10070*/  STL [R1+0x34], RZ ;  /* 0x000034ff01007387 */ /* 0x000fe80000100800 */
[----:B------:R-:W-:Y:S04]  /*10080*/  STL [R1+0x2c], R4 ;  /* 0x00002c0401007387 */ /* 0x000fe80000100800 */
[----:B------:R0:W-:Y:S04]  /*10090*/  STL [R1+0x8], R0 ;  /* 0x0000080001007387 */ /* 0x0001e80000100800 */
[----:B------:R1:W-:Y:S01]  /*100a0*/  STL [R1], RZ ;  /* 0x000000ff01007387 */ /* 0x0003e20000100800 */
[----:B0-----:R-:W-:-:S07]  /*100b0*/  LOP3.LUT R0, R3, 0x80, RZ, 0xfc, !PT ;  /* 0x0000008003007812 */ /* 0x001fce00078efcff */
.L_x_1277:
[----:B------:R-:W-:Y:S01]  /*100c0*/  ULDC.64 UR4, c[0x0][0xa28] ;  /* 0x00028a0000047ab9 */ /* 0x000fe20000000a00 */
[----:B------:R-:W-:Y:S01]  /*100d0*/  IMAD.MOV.U32 R0, RZ, RZ, RZ ;  /* 0x000000ffff007224 */ /* 0x000fe200078e00ff */
[----:B------:R-:W-:Y:S01]  /*100e0*/  UISETP.NE.U32.AND UP0, UPT, UR4, URZ, UPT ;  /* 0x0000003f0400728c */ /* 0x000fe2000bf05070 */
[----:B------:R-:W-:Y:S01]  /*100f0*/  ULDC.64 UR8, c[0x0][0xa18] ;  /* 0x0002860000087ab9 */ /* 0x000fe20000000a00 */
[----:B------:R-:W-:Y:S02]  /*10100*/  ULDC.64 UR6, c[0x0][0xa00] ;  /* 0x0002800000067ab9 */ /* 0x000fe40000000a00 */
[----:B------:R-:W-:Y:S01]  /*10110*/  UISETP.NE.AND.EX UP0, UPT, UR5, URZ, UPT, UP0 ;  /* 0x0000003f0500728c */ /* 0x000fe2000bf05300 */
[----:B0-2---:R-:W-:Y:S01]  /*10120*/  IMAD.MOV.U32 R4, RZ, RZ, RZ ;  /* 0x000000ffff047224 */ /* 0x005fe200078e00ff */
[----:B------:R-:W-:-:S04]  /*10130*/  ULDC.64 UR10, c[0x0][0xa20] ;  /* 0x00028800000a7ab9 */ /* 0x000fc80000000a00 */
[----:B------:R-:W-:-:S05]  /*10140*/  PLOP3.LUT P0, PT, PT, PT, UP0, 0x80, 0x0 ;  /* 0x000000000000781c */ /* 0x000fca0003f0f008 */
[----:B------:R-:W-:Y:S02]  /*10150*/  @UP0 ULDC.64 UR4, c[0x0][0xa28] ;  /* 0x00028a0000040ab9 */ /* 0x000fe40000000a00 */
[----:B------:R-:W-:-:S06]  /*10160*/  @UP0 UIMAD.WIDE UR4, UR44, 0x4, UR4 ;  /* 0x000000042c0408a5 */ /* 0x000fcc000f8e0204 */
[----:B------:R-:W-:Y:S02]  /*10170*/  IMAD.U32 R2, RZ, RZ, UR4 ;  /* 0x00000004ff027e24 */ /* 0x000fe4000f8e00ff */
[----:B------:R-:W-:Y:S01]  /*10180*/  IMAD.U32 R3, RZ, RZ, UR5 ;  /* 0x00000005ff037e24 */ /* 0x000fe2000f8e00ff */
[----:B------:R-:W-:Y:S01]  /*10190*/  ULDC.64 UR4, c[0x0][0xa00] ;  /* 0x0002800000047ab9 */ /* 0x000fe20000000a00 */
[----:B------:R-:W-:-:S03]  /*101a0*/  UISETP.NE.U32.AND UP0, UPT, UR8, URZ, UPT ;  /* 0x0000003f0800728c */ /* 0x000fc6000bf05070 */
[----:B------:R0:W5:Y:S01]  /*101b0*/  @P0 LDG.E R0, desc[UR54][R2.64] ;  /* 0x0000003602000981 */ /* 0x000162000c1e1900 */
[----:B------:R-:W-:Y:S01]  /*101c0*/  ISETP.NE.U32.AND P0, PT, RZ, UR4, PT ;  /* 0x00000004ff007c0c */ /* 0x000fe2000bf05070 */
[----:B------:R-:W-:Y:S02]  /*101d0*/  UISETP.NE.AND.EX UP0, UPT, UR9, URZ, UPT, UP0 ;  /* 0x0000003f0900728c */ /* 0x000fe4000bf05300 */
[----:B------:R-:W-:Y:S01]  /*101e0*/  UIMAD.WIDE UR6, UR44, 0x4, UR6 ;  /* 0x000000042c0678a5 */ /* 0x000fe2000f8e0206 */
[----:B------:R-:W-:Y:S01]  /*101f0*/  ISETP.NE.AND.EX P0, PT, RZ, UR5, PT, P0 ;  /* 0x00000005ff007c0c */ /* 0x000fe2000bf05300 */
[----:B------:R-:W-:Y:S01]  /*10200*/  ULDC.64 UR4, c[0x0][0xa08] ;  /* 0x0002820000047ab9 */ /* 0x000fe20000000a00 */
[----:B------:R-:W-:Y:S01]  /*10210*/  ULDC.64 UR8, c[0x0][0xa08] ;  /* 0x0002820000087ab9 */ /* 0x000fe20000000a00 */
[----:B------:R-:W-:Y:S01]  /*10220*/  ISETP.NE.U32.AND P1, PT, RZ, UR4, PT ;  /* 0x00000004ff007c0c */ /* 0x000fe2000bf25070 */
[----:B------:R-:W-:Y:S01]  /*10230*/  UIMAD.WIDE UR8, UR44, 0x4, UR8 ;  /* 0x000000042c0878a5 */ /* 0x000fe2000f8e0208 */
[----:B0-----:R-:W-:-:S02]  /*10240*/  IMAD.U32 R2, RZ, RZ, UR6 ;  /* 0x00000006ff027e24 */ /* 0x001fc4000f8e00ff */
[----:B------:R-:W-:Y:S01]  /*10250*/  ISETP.NE.AND.EX P1, PT, RZ, UR5, PT, P1 ;  /* 0x00000005ff007c0c */ /* 0x000fe2000bf25310 */
[----:B------:R-:W-:Y:S01]  /*10260*/  IMAD.U32 R3, RZ, RZ, UR7 ;  /* 0x00000007ff037e24 */ /* 0x000fe2000f8e00ff */
[----:B------:R-:W-:Y:S01]  /*10270*/  @UP0 ULDC.64 UR4, c[0x0][0xa18] ;  /* 0x0002860000040ab9 */ /* 0x000fe20000000a00 */
[----:B------:R-:W-:Y:S01]  /*10280*/  PLOP3.LUT P3, PT, PT, PT, UP0, 0x80, 0x0 ;  /* 0x000000000000781c */ /* 0x000fe20003f6f008 */
[----:B------:R-:W-:Y:S02]  /*10290*/  @UP0 UIMAD.WIDE UR4, UR44, 0x4, UR4 ;  /* 0x000000042c0408a5 */ /* 0x000fe4000f8e0204 */
[----:B------:R0:W2:Y:S02]  /*102a0*/  @P0 LDG.E R5, desc[UR54][R2.64] ;  /* 0x0000003602050981 */ /* 0x0000a4000c1e1900 */
[----:B0-----:R-:W-:Y:S02]  /*102b0*/  IMAD.U32 R2, RZ, RZ, UR8 ;  /* 0x00000008ff027e24 */ /* 0x001fe4000f8e00ff */
[----:B------:R-:W-:-:S05]  /*102c0*/  IMAD.U32 R3, RZ, RZ, UR9 ;  /* 0x00000009ff037e24 */ /* 0x000fca000f8e00ff */
[----:B------:R0:W5:Y:S02]  /*102d0*/  @P1 LDG.E R4, desc[UR54][R2.64] ;  /* 0x0000003602041981 */ /* 0x000164000c1e1900 */
[----:B0-----:R-:W-:Y:S02]  /*102e0*/  IMAD.U32 R2, RZ, RZ, UR4 ;  /* 0x00000004ff027e24 */ /* 0x001fe4000f8e00ff */
[----:B------:R-:W-:Y:S01]  /*102f0*/  IMAD.U32 R3, RZ, RZ, UR5 ;  /* 0x00000005ff037e24 */ /* 0x000fe2000f8e00ff */
[----:B------:R-:W-:-:S04]  /*10300*/  ULDC.64 UR4, c[0x0][0x418] ;  /* 0x0001060000047ab9 */ /* 0x000fc80000000a00 */
[----:B------:R-:W3:Y:S01]  /*10310*/  @P3 LDG.E R2, desc[UR54][R2.64] ;  /* 0x0000003602023981 */ /* 0x000ee2000c1e1900 */
[----:B------:R-:W-:Y:S01]  /*10320*/  UISETP.NE.U32.AND UP0, UPT, UR4, URZ, UPT ;  /* 0x0000003f0400728c */ /* 0x000fe2000bf05070 */
[----:B------:R-:W-:Y:S01]  /*10330*/  ISETP.NE.U32.AND P2, PT, RZ, UR10, PT ;  /* 0x0000000aff007c0c */ /* 0x000fe2000bf45070 */
[----:B------:R-:W-:Y:S01]  /*10340*/  UMOV UR45, URZ ;  /* 0x0000003f002d7c82 */ /* 0x000fe20008000000 */
[----:B------:R-:W-:Y:S01]  /*10350*/  ULDC UR4, c[0x0][0x424] ;  /* 0x0001090000047ab9 */ /* 0x000fe20000000800 */
[----:B------:R-:W-:Y:S01]  /*10360*/  UISETP.NE.AND.EX UP0, UPT, UR5, URZ, UPT, UP0 ;  /* 0x0000003f0500728c */ /* 0x000fe2000bf05300 */
[----:B------:R-:W-:Y:S01]  /*10370*/  ISETP.NE.AND.EX P2, PT, RZ, UR11, PT, P2 ;  /* 0x0000000bff007c0c */ /* 0x000fe2000bf45320 */
[----:B------:R-:W-:Y:S01]  /*10380*/  ULDC UR42, c[0x0][0x288] ;  /* 0x0000a200002a7ab9 */ /* 0x000fe20000000800 */
[----:B------:R-:W-:Y:S01]  /*10390*/  ULDC UR5, c[0x0][0x2f0] ;  /* 0x0000bc0000057ab9 */ /* 0x000fe20000000800 */
[----:B------:R-:W-:-:S04]  /*103a0*/  USEL UR4, UR4, 0x1, UP0 ;  /* 0x0000000104047887 */ /* 0x000fc80008000000 */
[----:B------:R-:W-:Y:S01]  /*103b0*/  UIMAD UR4, UR4, UR5, URZ ;  /* 0x00000005040472a4 */ /* 0x000fe2000f8e023f */
[----:B--2---:R-:W-:Y:S02]  /*103c0*/  @P0 R2UR UR45, R5 ;  /* 0x00000000052d02ca */ /* 0x004fe400000e0000 */
[----:B---3--:R-:W-:Y:S01]  /*103d0*/  @P3 R2UR UR42, R2 ;  /* 0x00000000022a32ca */ /* 0x008fe200000e0000 */
[----:B------:R-:W-:-:S14]  /*103e0*/  @P3 BRA `(.L_x_1201) ;  /* 0x0000000000243947 */ /* 0x000fdc0003800000 */
[----:B------:R-:W-:Y:S05]  /*103f0*/  @!P0 BRA `(.L_x_1201) ;  /* 0x0000000000208947 */ /* 0x000fea0003800000 */
[----:B------:R-:W-:Y:S02]  /*10400*/  IMAD.U32 R2, RZ, RZ, UR6 ;  /* 0x00000006ff027e24 */ /* 0x000fe4000f8e00ff */
[----:B------:R-:W-:-:S05]  /*10410*/  IMAD.U32 R3, RZ, RZ, UR7 ;  /* 0x00000007ff037e24 */ /* 0x000fca000f8e00ff */
[----:B------:R-:W2:Y:S02]  /*10420*/  LDG.E R2, desc[UR54][R2.64] ;  /* 0x0000003602027981 */ /* 0x000ea4000c1e1900 */
[----:B--2---:R-:W-:Y:S01]  /*10430*/  R2UR UR5, R2 ;  /* 0x00000000020572ca */ /* 0x004fe200000e0000 */
[----:B------:R-:W-:-:S06]  /*10440*/  IMAD.U32 R2, RZ, RZ, UR6 ;  /* 0x00000006ff027e24 */ /* 0x000fcc000f8e00ff */
[----:B------:R-:W2:Y:S02]  /*10450*/  LDG.E R2, desc[UR54][R2.64+0x4] ;  /* 0x0000043602027981 */ /* 0x000ea4000c1e1900 */
[----:B--2---:R-:W-:-:S13]  /*10460*/  R2UR UR42, R2 ;  /* 0x00000000022a72ca */ /* 0x004fda00000e0000 */
[----:B------:R-:W-:-:S12]  /*10470*/  UIADD3 UR42, -UR5, UR42, URZ ;  /* 0x0000002a052a7290 */ /* 0x000fd8000fffe13f */
.L_x_1201:
[----:B-----5:R-:W-:-:S05]  /*10480*/  IMAD.IADD R2, R4, 0x1, R0 ;  /* 0x0000000104027824 */ /* 0x020fca00078e0200 */
[----:B------:R0:W-:Y:S01]  /*10490*/  STL [R1+0x28], R2 ;  /* 0x0000280201007387 */ /* 0x0001e20000100800 */
[----:B------:R-:W-:Y:S05]  /*104a0*/  @!P2 BRA `(.L_x_1202) ;  /* 0x00000000001ca947 */ /* 0x000fea0003800000 */
[----:B------:R-:W-:Y:S02]  /*104b0*/  ULDC.64 UR4, c[0x0][0xa20] ;  /* 0x0002880000047ab9 */ /* 0x000fe40000000a00 */
[----:B------:R-:W-:-:S06]  /*104c0*/  UIMAD.WIDE UR4, UR44, 0x4, UR4 ;  /* 0x000000042c0478a5 */ /* 0x000fcc000f8e0204 */
[----:B0-----:R-:W-:Y:S02]  /*104d0*/  IMAD.U32 R2, RZ, RZ, UR4 ;  /* 0x00000004ff027e24 */ /* 0x001fe4000f8e00ff */
[----:B------:R-:W-:-:S05]  /*104e0*/  IMAD.U32 R3, RZ, RZ, UR5 ;  /* 0x00000005ff037e24 */ /* 0x000fca000f8e00ff */
[----:B------:R-:W2:Y:S02]  /*104f0*/  LDG.E R2, desc[UR54][R2.64] ;  /* 0x0000003602027981 */ /* 0x000ea4000c1e1900 */
[----:B--2---:R-:W-:Y:S01]  /*10500*/  R2UR UR4, R2 ;  /* 0x00000000020472ca */ /* 0x004fe200000e0000 */
[----:B------:R-:W-:-:S14]  /*10510*/  BRA `(.L_x_1203) ;  /* 0x0000000000247947 */ /* 0x000fdc0003800000 */
.L_x_1202:
[----:B------:R-:W-:Y:S05]  /*10520*/  @!P1 BRA `(.L_x_1203) ;  /* 0x0000000000209947 */ /* 0x000fea0003800000 */
[----:B0-----:R-:W-:Y:S02]  /*10530*/  IMAD.U32 R2, RZ, RZ, UR8 ;  /* 0x00000008ff027e24 */ /* 0x001fe4000f8e00ff */
[----:B------:R-:W-:-:S05]  /*10540*/  IMAD.U32 R3, RZ, RZ, UR9 ;  /* 0x00000009ff037e24 */ /* 0x000fca000f8e00ff */
[----:B------:R-:W2:Y:S02]  /*10550*/  LDG.E R2, desc[UR54][R2.64] ;  /* 0x0000003602027981 */ /* 0x000ea4000c1e1900 */
[----:B--2---:R-:W-:Y:S01]  /*10560*/  R2UR UR5, R2 ;  /* 0x00000000020572ca */ /* 0x004fe200000e0000 */
[----:B------:R-:W-:-:S06]  /*10570*/  IMAD.U32 R2, RZ, RZ, UR8 ;  /* 0x00000008ff027e24 */ /* 0x000fcc000f8e00ff */
[----:B------:R-:W2:Y:S02]  /*10580*/  LDG.E R2, desc[UR54][R2.64+0x4] ;  /* 0x0000043602027981 */ /* 0x000ea4000c1e1900 */
[----:B--2---:R-:W-:-:S13]  /*10590*/  R2UR UR4, R2 ;  /* 0x00000000020472ca */ /* 0x004fda00000e0000 */
[----:B------:R-:W-:-:S12]  /*105a0*/  UIADD3 UR4, -UR5, UR4, URZ ;  /* 0x0000000405047290 */ /* 0x000fd8000fffe13f */
.L_x_1203:
[----:B0-----:R-:W2:Y:S01]  /*105b0*/  LDL.LU R2, [R1+0x24] ;  /* 0x0000240001027983 */ /* 0x001ea20000300800 */
[----:B------:R-:W-:Y:S01]  /*105c0*/  ULDC UR5, c[0x0][0x448] ;  /* 0x0001120000057ab9 */ /* 0x000fe20000000800 */
[----:B------:R-:W-:Y:S01]  /*105d0*/  R2UR UR11, R0 ;  /* 0x00000000000b72ca */ /* 0x000fe200000e0000 */
[----:B------:R-:W-:-:S06]  /*105e0*/  UISETP.NE.AND UP0, UPT, UR5, 0x1, UPT ;  /* 0x000000010500788c */ /* 0x000fcc000bf05270 */
[----:B------:R-:W-:Y:S02]  /*105f0*/  PLOP3.LUT P0, PT, PT, PT, UP0, 0x80, 0x0 ;  /* 0x000000000000781c */ /* 0x000fe40003f0f008 */
[----:B------:R-:W-:-:S03]  /*10600*/  PLOP3.LUT P1, PT, PT, PT, UP0, 0x80, 0x0 ;  /* 0x000000000000781c */ /* 0x000fc60003f2f008 */
[----:B------:R-:W-:Y:S01]  /*10610*/  @UP0 ULDC UR5, c[0x0][0x44c] ;  /* 0x0001130000050ab9 */ /* 0x000fe20000000800 */
[----:B------:R-:W-:-:S04]  /*10620*/  UIADD3 UR11, -UR11, UR4, URZ ;  /* 0x000000040b0b7290 */ /* 0x000fc8000fffe13f */
[----:B------:R-:W-:Y:S01]  /*10630*/  UIADD3 UR7, UR11, 0x1, -UR42 ;  /* 0x000000010b077890 */ /* 0x000fe2000fffe82a */
[----:B--2---:R-:W-:-:S04]  /*10640*/  IMAD.SHL.U32 R18, R2, 0x80, RZ ;  /* 0x0000008002127824 */ /* 0x004fc800078e00ff */
[----:B------:R-:W-:-:S05]  /*10650*/  VIADD R0, R18, 0x7f ;  /* 0x0000007f12007836 */ /* 0x000fca0000000000 */
[C---:B------:R-:W-:Y:S01]  /*10660*/  R2UR UR6, R0.reuse ;  /* 0x00000000000672ca */ /* 0x040fe200000e0000 */
[----:B------:R-:W-:Y:S01]  /*10670*/  @P0 IMAD.HI.U32 R0, R0, UR5, RZ ;  /* 0x0000000500000c27 */ /* 0x000fe2000f8e00ff */
[----:B------:R-:W-:-:S04]  /*10680*/  @UP0 ULDC UR5, c[0x0][0x450] ;  /* 0x0001140000050ab9 */ /* 0x000fc80000000800 */
[----:B------:R-:W-:Y:S01]  /*10690*/  @P0 SHF.R.U32.HI R0, RZ, UR5, R0 ;  /* 0x00000005ff000c19 */ /* 0x000fe20008011600 */
[----:B------:R-:W-:Y:S02]  /*106a0*/  ULDC.64 UR4, c[0x0][0x9e0] ;  /* 0x0002780000047ab9 */ /* 0x000fe40000000a00 */
[----:B------:R-:W-:Y:S01]  /*106b0*/  UISETP.GE.AND UP1, UPT, UR5, 0x1, UPT ;  /* 0x000000010500788c */ /* 0x000fe2000bf26270 */
[----:B------:R-:W-:-:S05]  /*106c0*/  @P1 R2UR UR6, R0 ;  /* 0x00000000000612ca */ /* 0x000fca00000e0000 */
[----:B------:R-:W-:-:S08]  /*106d0*/  PLOP3.LUT P1, PT, PT, PT, UP1, 0x80, 0x0 ;  /* 0x000000000000781c */ /* 0x000fd00003f2f018 */
[----:B------:R-:W-:-:S04]  /*106e0*/  UIADD3 UR6, UR7, UR6, URZ ;  /* 0x0000000607067290 */ /* 0x000fc8000fffe03f */
        /* <DEDUP_REMOVED lines=12> */
.L_x_1205:
[----:B------:R-:W-:-:S11]  /*107b0*/  UISETP.NE.AND UP1, UPT, UR5, 0x1, UPT ;  /* 0x000000010500788c */ /* 0x000fd6000bf25270 */
[----:B------:R-:W-:Y:S02]  /*107c0*/  @UP1 ULDC.64 UR12, c[0x0][0x9e8] ;  /* 0x00027a00000c1ab9 */ /* 0x000fe40000000a00 */
[----:B------:R-:W-:-:S04]  /*107d0*/  UIMAD.WIDE.U32 UR6, UR8, UR12, URZ ;  /* 0x0000000c080672a5 */ /* 0x000fc8000f8e003f */
[----:B------:R-:W-:-:S12]  /*107e0*/  @UP1 USHF.R.U32.HI UR8, URZ, UR13, UR7 ;  /* 0x0000000d3f081299 */ /* 0x000fd80008011607 */
.L_x_1206:
[----:B------:R-:W-:-:S04]  /*107f0*/  UIMAD UR8, UR8, UR5, UR5 ;  /* 0x00000005080872a4 */ /* 0x000fc8000f8e0205 */
[----:B------:R-:W-:-:S04]  /*10800*/  UISETP.LT.AND UP1, UPT, UR4, UR8, UPT ;  /* 0x000000080400728c */ /* 0x000fc8000bf21270 */
[----:B------:R-:W-:-:S12]  /*10810*/  USEL UR4, UR4, UR8, UP1 ;  /* 0x0000000804047287 */ /* 0x000fd80008800000 */
.L_x_1204:
[----:B------:R-:W-:Y:S01]  /*10820*/  R2UR UR12, R18 ;  /* 0x00000000120c72ca */ /* 0x000fe200000e0000 */
[----:B------:R-:W-:Y:S02]  /*10830*/  UIADD3 UR8, UR11, 0x3f, URZ ;  /* 0x0000003f0b087890 */ /* 0x000fe4000fffe03f */
[----:B------:R-:W-:Y:S01]  /*10840*/  UIADD3 UR9, UR4, 0x3f, URZ ;  /* 0x0000003f04097890 */ /* 0x000fe2000fffe03f */
[----:B------:R-:W-:Y:S01]  /*10850*/  @UP0 ULDC UR6, c[0x0][0x44c] ;  /* 0x0001130000060ab9 */ /* 0x000fe20000000800 */
[----:B------:R-:W-:Y:S02]  /*10860*/  USHF.R.S32.HI UR4, URZ, 0x1f, UR8 ;  /* 0x0000001f3f047899 */ /* 0x000fe40008011408 */
[----:B------:R-:W-:Y:S02]  /*10870*/  USHF.R.S32.HI UR10, URZ, 0x1f, UR9 ;  /* 0x0000001f3f0a7899 */ /* 0x000fe40008011409 */
[----:B------:R-:W-:Y:S01]  /*10880*/  ULEA.HI UR4, UR4, UR8, URZ, 0x6 ;  /* 0x0000000804047291 */ /* 0x000fe2000f8f303f */
[----:B------:R-:W-:-:S03]  /*10890*/  @UP0 ULDC UR13, c[0x0][0x450] ;  /* 0x00011400000d0ab9 */ /* 0x000fc60000000800 */
[----:B------:R-:W-:Y:S02]  /*108a0*/  UIMAD.WIDE.U32 UR6, UR12, UR6, URZ ;  /* 0x000000060c0672a5 */ /* 0x000fe4000f8e003f */
[----:B------:R-:W-:Y:S01]  /*108b0*/  UMOV UR8, UR12 ;  /* 0x0000000c00087c82 */ /* 0x000fe20008000000 */
[----:B------:R-:W-:Y:S02]  /*108c0*/  ULEA.HI UR10, UR10, UR9, URZ, 0x6 ;  /* 0x000000090a0a7291 */ /* 0x000fe4000f8f303f */
[----:B------:R-:W-:Y:S02]  /*108d0*/  @UP0 USHF.R.U32.HI UR8, URZ, UR13, UR7 ;  /* 0x0000000d3f080299 */ /* 0x000fe40008011607 */
[----:B------:R-:W-:Y:S02]  /*108e0*/  USHF.R.S32.HI UR4, URZ, 0x6, UR4 ;  /* 0x000000063f047899 */ /* 0x000fe40008011404 */
[----:B------:R-:W-:Y:S02]  /*108f0*/  UIADD3 UR8, UR8, UR11, -UR42 ;  /* 0x0000000b08087290 */ /* 0x000fe4000fffe82a */
[----:B------:R-:W-:Y:S01]  /*10900*/  USHF.R.S32.HI UR10, URZ, 0x6, UR10 ;  /* 0x000000063f0a7899 */ /* 0x000fe2000801140a */
[----:B------:R-:W-:-:S02]  /*10910*/  ULDC UR6, c[0x0][0x9dc] ;  /* 0x0002770000067ab9 */ /* 0x000fc40000000800 */
[----:B------:R-:W-:Y:S02]  /*10920*/  UIADD3 UR6, UR8, -UR6, URZ ;  /* 0x8000000608067290 */ /* 0x000fe4000fffe03f */
[----:B------:R-:W-:-:S04]  /*10930*/  UISETP.LT.AND UP0, UPT, UR4, UR10, UPT ;  /* 0x0000000a0400728c */ /* 0x000fc8000bf01270 */
[----:B------:R-:W-:Y:S01]  /*10940*/  USEL UR40, UR4, UR10, UP0 ;  /* 0x0000000a04287287 */ /* 0x000fe20008000000 */
[----:B------:R-:W-:Y:S01]  /*10950*/  IMAD.U32 R0, RZ, RZ, UR6 ;  /* 0x00000006ff007e24 */ /* 0x000fe2000f8e00ff */
[----:B------:R-:W-:Y:S10]  /*10960*/  @!P1 BRA `(.L_x_1207) ;  /* 0x0000000000409947 */ /* 0x000ff40003800000 */
        /* <DEDUP_REMOVED lines=10> */
.L_x_1208:
[----:B------:R-:W-:-:S11]  /*10a10*/  UISETP.NE.AND UP0, UPT, UR5, 0x1, UPT ;  /* 0x000000010500788c */ /* 0x000fd6000bf05270 */
[----:B------:R-:W-:Y:S02]  /*10a20*/  @UP0 ULDC.64 UR10, c[0x0][0x9e8] ;  /* 0x00027a00000a0ab9 */ /* 0x000fe40000000a00 */
[----:B------:R-:W-:-:S04]  /*10a30*/  UIMAD.WIDE.U32 UR6, UR8, UR10, URZ ;  /* 0x0000000a080672a5 */ /* 0x000fc8000f8e003f */
[----:B------:R-:W-:-:S12]  /*10a40*/  @UP0 USHF.R.U32.HI UR8, URZ, UR11, UR7 ;  /* 0x0000000b3f080299 */ /* 0x000fd80008011607 */
.L_x_1209:
[----:B------:R-:W-:-:S06]  /*10a50*/  UIMAD UR5, UR8, UR5, URZ ;  /* 0x00000005080572a4 */ /* 0x000fcc000f8e023f */
[----:B------:R-:W-:-:S07]  /*10a60*/  VIMNMX R0, R0, UR5, !PT ;  /* 0x0000000500007c48 */ /* 0x000fce000ffe0100 */
.L_x_1207:
[----:B------:R-:W-:Y:S01]  /*10a70*/  SHF.R.S32.HI R2, RZ, 0x1f, R0 ;  /* 0x0000001fff027819 */ /* 0x000fe20000011400 */
[----:B------:R-:W-:Y:S03]  /*10a80*/  BSSY B7, `(.L_x_1210) ;  /* 0x0000367000077945 */ /* 0x000fe60003800000 */
[----:B------:R-:W-:-:S04]  /*10a90*/  LEA.HI R2, R2, R0, RZ, 0x6 ;  /* 0x0000000002027211 */ /* 0x000fc800078f30ff */
[----:B------:R-:W-:-:S04]  /*10aa0*/  SHF.R.S32.HI R2, RZ, 0x6, R2 ;  /* 0x00000006ff027819 */ /* 0x000fc80000011402 */
[----:B------:R-:W-:-:S04]  /*10ab0*/  VIMNMX R3, RZ, R2, !PT ;  /* 0x00000002ff037248 */ /* 0x000fc80007fe0100 */
[----:B------:R-:W-:Y:S01]  /*10ac0*/  ISETP.LT.AND P0, PT, R3, UR40, PT ;  /* 0x0000002803007c0c */ /* 0x000fe2000bf01270 */
[----:B------:R0:W-:-:S12]  /*10ad0*/  STL [R1+0x24], R3 ;  /* 0x0000240301007387 */ /* 0x0001d80000100800 */
[----:B0-----:R-:W-:Y:S05]  /*10ae0*/  @P0 BRA `(.L_x_1211) ;  /* 0x0000000000480947 */ /* 0x001fea0003800000 */
[----:B------:R-:W0:Y:S02]  /*10af0*/  S2R R3, SR_TID.X ;  /* 0x0000000000037919 */ /* 0x000e240000002100 */
[----:B0-----:R-:W-:-:S04]  /*10b00*/  LOP3.LUT R3, R3, 0x7f, RZ, 0xc0, !PT ;  /* 0x0000007f03037812 */ /* 0x001fc800078ec0ff */
[----:B------:R-:W-:-:S13]  /*10b10*/  ISETP.NE.AND P0, PT, R3, RZ, PT ;  /* 0x000000ff0300720c */ /* 0x000fda0003f05270 */
[----:B------:R-:W-:Y:S05]  /*10b20*/  @P0 BRA `(.L_x_1212) ;  /* 0x0000003400700947 */ /* 0x000fea0003800000 */
[----:B------:R-:W0:Y:S01]  /*10b30*/  S2R R3, SR_LANEID ;  /* 0x0000000000037919 */ /* 0x000e220000000000 */
[----:B------:R-:W-:Y:S02]  /*10b40*/  VOTEU.ANY UR4, UPT, PT ;  /* 0x0000000000047886 */ /* 0x000fe400038e0100 */
[----:B------:R-:W0:Y:S08]  /*10b50*/  FLO.U32 R0, UR4 ;  /* 0x0000000400007d00 */ /* 0x000e3000080e0000 */
[----:B------:R-:W2:Y:S01]  /*10b60*/  POPC R5, UR4 ;  /* 0x0000000400057d09 */ /* 0x000ea20008000000 */
[----:B0-----:R-:W-:-:S02]  /*10b70*/  ISETP.EQ.U32.AND P0, PT, R0, R3, PT ;  /* 0x000000030000720c */ /* 0x001fc40003f02070 */
[----:B------:R-:W2:Y:S11]  /*10b80*/  LDC.64 R2, c[0x0][0xc60] ;  /* 0x00031800ff027b82 */ /* 0x000eb60000000a00 */
[----:B--2---:R-:W2:Y:S01]  /*10b90*/  @P0 ATOMG.E.ADD.STRONG.GPU PT, R3, desc[UR54][R2.64], R5 ;  /* 0x00000005020309a8 */ /* 0x004ea200081ee1f6 */
[----:B------:R-:W0:Y:S02]  /*10ba0*/  S2R R4, SR_LTMASK ;  /* 0x0000000000047919 */ /* 0x000e240000003900 */
[----:B0-----:R-:W-:-:S04]  /*10bb0*/  LOP3.LUT R4, R4, UR4, RZ, 0xc0, !PT ;  /* 0x0000000404047c12 */ /* 0x001fc8000f8ec0ff */
[----:B------:R-:W0:Y:S01]  /*10bc0*/  POPC R7, R4 ;  /* 0x0000000400077309 */ /* 0x000e220000000000 */
[----:B--2---:R-:W0:Y:S02]  /*10bd0*/  SHFL.IDX PT, R0, R3, R0, 0x1f ;  /* 0x00001f0003007589 */ /* 0x004e2400000e0000 */
[----:B0-----:R-:W-:-:S05]  /*10be0*/  IADD3 R0, R0, UR41, R7 ;  /* 0x0000002900007c10 */ /* 0x001fca000fffe007 */
[----:B------:R2:W-:Y:S01]  /*10bf0*/  STL [R1+0x20], R0 ;  /* 0x0000200001007387 */ /* 0x0005e20000100800 */
[----:B------:R-:W-:Y:S05]  /*10c00*/  BRA `(.L_x_1212) ;  /* 0x0000003400387947 */ /* 0x000fea0003800000 */
.L_x_1211:
        /* <DEDUP_REMOVED lines=20> */
.L_x_1214:
[----:B------:R-:W-:Y:S05]  /*10d50*/  BSYNC B6 ;  /* 0x0000000000067941 */ /* 0x000fea0003800000 */
.L_x_1213:
        /* <DEDUP_REMOVED lines=8> */
[----:B0-----:R-:W-:Y:S01]  /*10de0*/  MOV R2, 0x0 ;  /* 0x0000000000027802 */ /* 0x001fe20000000f00 */
        /* <DEDUP_REMOVED lines=15> */
.L_x_1216:
[----:B------:R-:W-:Y:S05]  /*10ee0*/  BSYNC B6 ;  /* 0x0000000000067941 */ /* 0x000fea0003800000 */
.L_x_1215:
[----:B------:R-:W-:Y:S01]  /*10ef0*/  VIADD R0, R17, 0x8000 ;  /* 0x0000800011007836 */ /* 0x000fe20000000000 */
[----:B------:R-:W-:Y:S04]  /*10f00*/  BSSY B6, `(.L_x_1217) ;  /* 0x0000014000067945 */ /* 0x000fe80003800000 */
[----:B------:R2:W-:Y:S01]  /*10f10*/  STL [R1+0xc], R0 ;  /* 0x00000c0001007387 */ /* 0x0005e20000100800 */
[----:B------:R-:W-:-:S13]  /*10f20*/  LOP3.LUT P0, RZ, R0, 0x1bf, RZ, 0xc0, !PT ;  /* 0x000001bf00ff7812 */ /* 0x000fda000780c0ff */
[----:B--2---:R-:W-:Y:S05]  /*10f30*/  @!P0 BRA `(.L_x_1218) ;  /* 0x0000000000408947 */ /* 0x004fea0003800000 */
        /* <DEDUP_REMOVED lines=16> */
.L_x_1218:
[----:B------:R-:W-:Y:S05]  /*11040*/  BSYNC B6 ;  /* 0x0000000000067941 */ /* 0x000fea0003800000 */
.L_x_1217:
[----:B------:R-:W2:Y:S01]  /*11050*/  LDL R19, [R1+0x18] ;  /* 0x0000180001137983 */ /* 0x000ea20000100800 */
[----:B------:R-:W-:Y:S01]  /*11060*/  BSSY B6, `(.L_x_1219) ;  /* 0x0000013000067945 */ /* 0x000fe20003800000 */
[----:B--2---:R-:W-:-:S13]  /*11070*/  LOP3.LUT P6, RZ, R19, 0x1, RZ, 0xc0, !PT ;  /* 0x0000000113ff7812 */ /* 0x004fda00078cc0ff */
        /* <DEDUP_REMOVED lines=17> */
.L_x_1220:
[----:B------:R-:W-:Y:S05]  /*11190*/  BSYNC B6 ;  /* 0x0000000000067941 */ /* 0x000fea0003800000 */
.L_x_1219:
[----:B------:R-:W-:Y:S01]  /*111a0*/  ULDC.64 UR4, c[0x0][0x9f8] ;  /* 0x00027e0000047ab9 */ /* 0x000fe20000000a00 */
[----:B------:R-:W-:Y:S01]  /*111b0*/  IMAD.U32 R8, RZ, RZ, UR44 ;  /* 0x0000002cff087e24 */ /* 0x000fe2000f8e00ff */
[----:B------:R-:W-:-:S04]  /*111c0*/  UISETP.NE.U32.AND UP0, UPT, UR4, URZ, UPT ;  /* 0x0000003f0400728c */ /* 0x000fc8000bf05070 */
[----:B------:R-:W-:-:S06]  /*111d0*/  UISETP.NE.AND.EX UP0, UPT, UR5, URZ, UPT, UP0 ;  /* 0x0000003f0500728c */ /* 0x000fcc000bf05300 */
[----:B------:R-:W-:-:S05]  /*111e0*/  PLOP3.LUT P0, PT, PT, PT, UP0, 0x80, 0x0 ;  /* 0x000000000000781c */ /* 0x000fca0003f0f008 */
[----:B------:R-:W-:Y:S02]  /*111f0*/  @UP0 ULDC.64 UR4, c[0x0][0x9f8] ;  /* 0x00027e0000040ab9 */ /* 0x000fe40000000a00 */
[----:B------:R-:W-:-:S06]  /*11200*/  @UP0 UIMAD.WIDE UR4, UR44, 0x4, UR4 ;  /* 0x000000042c0408a5 */ /* 0x000fcc000f8e0204 */
[----:B0-----:R-:W-:Y:S02]  /*11210*/  IMAD.U32 R2, RZ, RZ, UR4 ;  /* 0x00000004ff027e24 */ /* 0x001fe4000f8e00ff */
[----:B------:R-:W-:Y:S01]  /*11220*/  IMAD.U32 R3, RZ, RZ, UR5 ;  /* 0x00000005ff037e24 */ /* 0x000fe2000f8e00ff */
[----:B------:R-:W0:Y:S01]  /*11230*/  S2R R0, SR_TID.X ;  /* 0x0000000000007919 */ /* 0x000e220000002100 */
[----:B------:R-:W-:-:S03]  /*11240*/  ULDC.64 UR4, c[0x0][0xa08] ;  /* 0x0002820000047ab9 */ /* 0x000fc60000000a00 */
[----:B------:R2:W3:Y:S02]  /*11250*/  @P0 LDG.E R8, desc[UR54][R2.64] ;  /* 0x0000003602080981 */ /* 0x0004e4000c1e1900 */
[----:B--2---:R-:W2:Y:S01]  /*11260*/  LDC.64 R2, c[0x0][0x418] ;  /* 0x00010600ff027b82 */ /* 0x004ea20000000a00 */
[----:B0-----:R-:W-:-:S04]  /*11270*/  SHF.R.U32.HI R0, RZ, 0x5, R0 ;  /* 0x00000005ff007819 */ /* 0x001fc80000011600 */
[----:B------:R-:W-:Y:S02]  /*11280*/  LOP3.LUT R0, R0, 0x3, RZ, 0xc0, !PT ;  /* 0x0000000300007812 */ /* 0x000fe400078ec0ff */
[----:B--2---:R-:W-:Y:S01]  /*11290*/  LOP3.LUT P0, RZ, R2, UR4, RZ, 0xfc, !PT ;  /* 0x0000000402ff7c12 */ /* 0x004fe2000f80fcff */
[----:B------:R-:W-:-:S03]  /*112a0*/  UMOV UR4, 0xffffffff ;  /* 0xffffffff00047882 */ /* 0x000fc60000000000 */
[----:B------:R-:W-:Y:S02]  /*112b0*/  LOP3.LUT P0, RZ, R3, UR5, RZ, 0xfc, P0 ;  /* 0x0000000503ff7c12 */ /* 0x000fe4000800fcff */
[----:B---3--:R-:W-:Y:S01]  /*112c0*/  SHF.R.S32.HI R9, RZ, 0x1f, R8 ;  /* 0x0000001fff097819 */ /* 0x008fe20000011408 */
[----:B------:R0:W-:Y:S01]  /*112d0*/  STL [R1+0x10], R8 ;  /* 0x0000100801007387 */ /* 0x0001e20000100800 */
[----:B------:R-:W-:-:S03]  /*112e0*/  SEL R16, R8, RZ, !P0 ;  /* 0x000000ff08107207 */ /* 0x000fc60004000000 */
[----:B------:R0:W-:Y:S01]  /*112f0*/  STL [R1+0x1c], R9 ;  /* 0x00001c0901007387 */ /* 0x0001e20000100800 */
[----:B------:R-:W-:Y:S05]  /*11300*/  BRA.DIV UR4, `(.L_x_1221) ;  /* 0x0000004204807947 */ /* 0x000fea000b800000 */
[----:B------:R2:W3:Y:S02]  /*11310*/  SHFL.IDX PT, R14, R0, RZ, 0x1f ;  /* 0x00001fff000e7589 */ /* 0x0004e400000e0000 */
.L_x_1296:
[----:B------:R-:W-:Y:S02]  /*11320*/  PLOP3.LUT P1, PT, PT, PT, PT, 0x8, 0x0 ;  /* 0x000000000000781c */ /* 0x000fe40003f2e170 */
[----:B------:R-:W-:Y:S02]  /*11330*/  LOP3.LUT R19, R19, 0xfffffffe, RZ, 0xc0, !PT ;  /* 0xfffffffe13137812 */ /* 0x000fe400078ec0ff */
[----:B---3--:R-:W-:-:S09]  /*11340*/  ISETP.NE.AND P0, PT, R14, RZ, PT ;  /* 0x000000ff0e00720c */ /* 0x008fd20003f05270 */
        /* <DEDUP_REMOVED lines=8> */
.L_x_1299:
[----:B------:R-:W-:Y:S05]  /*113d0*/  @!P6 BRA `(.L_x_1222) ;  /* 0x000000040080e947 */ /* 0x000fea0003800000 */
[----:B------:R-:W-:-:S04]  /*113e0*/  ISETP.NE.U32.AND P0, PT, R2, RZ, PT ;  /* 0x000000ff0200720c */ /* 0x000fc80003f05070 */
[----:B------:R-:W-:-:S13]  /*113f0*/  ISETP.NE.AND.EX P0, PT, R3, RZ, PT, P0 ;  /* 0x000000ff0300720c */ /* 0x000fda0003f05300 */
[----:B------:R-:W-:Y:S05]  /*11400*/  @!P0 BRA `(.L_x_1224) ;  /* 0x0000000000448947 */ /* 0x000fea0003800000 */
        /* <DEDUP_REMOVED lines=17> */
.L_x_1224:
[----:B------:R-:W4:Y:S04]  /*11520*/  LDL R4, [R1] ;  /* 0x0000000001047983 */ /* 0x000f280000100800 */
[----:B--2---:R-:W2:Y:S01]  /*11530*/  LDL R3, [R1+0x8] ;  /* 0x0000080001037983 */ /* 0x004ea20000100800 */
[----:B------:R-:W0:Y:S02]  /*11540*/  S2R R2, SR_TID.X ;  /* 0x0000000000027919 */ /* 0x000e240000002100 */
[----:B0-----:R-:W-:-:S04]  /*11550*/  LOP3.LUT R2, R2, 0x7f, RZ, 0xc0, !PT ;  /* 0x0000007f02027812 */ /* 0x001fc800078ec0ff */
[----:B------:R-:W-:Y:S01]  /*11560*/  ISETP.NE.AND P1, PT, R2, RZ, PT ;  /* 0x000000ff0200720c */ /* 0x000fe20003f25270 */
[----:B----4-:R-:W-:Y:S01]  /*11570*/  IMAD R4, R4, 0x8, R17 ;  /* 0x0000000804047824 */ /* 0x010fe200078e0211 */
[----:B--2---:R-:W-:-:S04]  /*11580*/  SHF.L.U32 R3, R3, 0x1f, RZ ;  /* 0x0000001f03037819 */ /* 0x004fc800000006ff */
[----:B------:R-:W0:Y:S02]  /*11590*/  SYNCS.PHASECHK.TRANS64.TRYWAIT P0, [R4+URZ+0x28480], R3 ;  /* 0x02848003040075a7 */ /* 0x000e24000800017f */
[----:B0-----:R-:W-:Y:S05]  /*115a0*/  @!P0 BRA `(.L_x_1225) ;  /* 0x0000004000188947 */ /* 0x001fea0003800000 */
.L_x_1300:
        /* <DEDUP_REMOVED lines=8> */
.L_x_1226:
[----:B------:R-:W2:Y:S04]  /*11630*/  LDL R2, [R1] ;  /* 0x0000000001027983 */ /* 0x000ea80000100800 */
[----:B------:R-:W4:Y:S01]  /*11640*/  LDL R5, [R1+0x28] ;  /* 0x0000280001057983 */ /* 0x000f220000100800 */
[----:B------:R-:W-:Y:S01]  /*11650*/  R2UR UR33, R4 ;  /* 0x00000000042172ca */ /* 0x000fe200000e0000 */
[----:B------:R-:W-:Y:S01]  /*11660*/  UIADD3 UR4, UP0, UR46, 0x470, URZ ;  /* 0x000004702e047890 */ /* 0x000fe2000ff1e03f */
[----:B-----5:R-:W-:Y:S01]  /*11670*/  R2UR UR37, R16 ;  /* 0x00000000102572ca */ /* 0x020fe200000e0000 */
[----:B------:R-:W-:Y:S01]  /*11680*/  UMOV UR6, 0x0 ;  /* 0x0000000000067882 */ /* 0x000fe20000000000 */
[----:B------:R-:W-:Y:S01]  /*11690*/  UMOV UR7, 0x14f00000 ;  /* 0x14f0000000077882 */ /* 0x000fe20000000000 */
[----:B------:R-:W-:Y:S01]  /*116a0*/  UIADD3.X UR5, URZ, UR47, URZ, UP0, !UPT ;  /* 0x0000002f3f057290 */ /* 0x000fe200087fe43f */
[----:B------:R-:W-:Y:S01]  /*116b0*/  UMOV UR34, URZ ;  /* 0x0000003f00227c82 */ /* 0x000fe20008000000 */
[----:B------:R-:W-:Y:S01]  /*116c0*/  UMOV UR10, 0x80 ;  /* 0x00000080000a7882 */ /* 0x000fe20000000000 */
[----:B------:R-:W-:-:S05]  /*116d0*/  UMOV UR12, UR36 ;  /* 0x00000024000c7c82 */ /* 0x000fca0008000000 */
[----:B------:R-:W-:Y:S02]  /*116e0*/  UIADD3 UR33, UR33, 0x28470, URZ ;  /* 0x0002847021217890 */ /* 0x000fe4000fffe03f */
[----:B------:R-:W-:-:S05]  /*116f0*/  UMOV UR13, UR37 ;  /* 0x00000025000d7c82 */ /* 0x000fca0008000000 */
[----:B------:R-:W-:Y:S01]  /*11700*/  UMOV UR9, UR33 ;  /* 0x0000002100097c82 */ /* 0x000fe20008000000 */
[----:B--2---:R-:W-:Y:S02]  /*11710*/  IMAD R2, R2, 0x4000, R17 ;  /* 0x0000400002027824 */ /* 0x004fe400078e0211 */
[----:B----4-:R-:W-:-:S03]  /*11720*/  IMAD R0, R0, 0x40, R5 ;  /* 0x0000004000007824 */ /* 0x010fc600078e0205 */
[----:B------:R-:W-:Y:S02]  /*11730*/  R2UR UR8, R2 ;  /* 0x00000000020872ca */ /* 0x000fe400000e0000 */
[----:B------:R-:W-:-:S11]  /*11740*/  R2UR UR35, R0 ;  /* 0x00000000002372ca */ /* 0x000fd600000e0000 */
[----:B------:R-:W-:Y:S02]  /*11750*/  UIADD3 UR32, UR8, 0x10000, URZ ;  /* 0x0001000008207890 */ /* 0x000fe4000fffe03f */
[----:B------:R-:W-:Y:S01]  /*11760*/  UIADD3 UR8, UR8, 0x12000, URZ ;  /* 0x0001200008087890 */ /* 0x000fe2000fffe03f */
[----:B------:R-:W-:-:S06]  /*11770*/  UMOV UR11, UR35 ;  /* 0x00000023000b7c82 */ /* 0x000fcc0008000000 */
[----:B------:R2:W-:Y:S02]  /*11780*/  UTMALDG.4D [UR32], [UR4], desc[UR6] ;  /* 0x00000620040075b4 */ /* 0x0005e40008019000 */
[----:B------:R2:W-:Y:S01]  /*11790*/  UTMALDG.4D [UR8], [UR4], desc[UR6] ;  /* 0x00000608040075b4 */ /* 0x0005e20008019000 */
[----:B------:R-:W4:Y:S02]  /*117a0*/  SYNCS.PHASECHK.TRANS64.TRYWAIT P0, [R4+URZ+0x28440], R3 ;  /* 0x02844003040075a7 */ /* 0x000f24000800017f */
[----:B--2-4-:R-:W-:Y:S05]  /*117b0*/  @!P0 BRA `(.L_x_1227) ;  /* 0x0000003c00a88947 */ /* 0x014fea0003800000 */
.L_x_1301:
[----:B------:R-:W-:Y:S05]  /*117c0*/  @P1 BRA `(.L_x_1228) ;  /* 0x00000000001c1947 */ /* 0x000fea0003800000 */
[----:B------:R-:W4:Y:S01]  /*117d0*/  S2R R5, SR_TID.X ;  /* 0x0000000000057919 */ /* 0x000f220000002100 */
[----:B0-2---:R-:W-:-:S04]  /*117e0*/  IMAD.MOV.U32 R3, RZ, RZ, 0x4000 ;  /* 0x00004000ff037424 */ /* 0x005fc800078e00ff */
[----:B------:R0:W-:Y:S01]  /*117f0*/  SYNCS.ARRIVE.TRANS64 RZ, [R4+URZ+0x28430], R3 ;  /* 0x0284300304ff79a7 */ /* 0x0001e2000800003f */
[----:B----4-:R-:W-:-:S04]  /*11800*/  LOP3.LUT R5, R5, 0x1f, RZ, 0xc0, !PT ;  /* 0x0000001f05057812 */ /* 0x010fc800078ec0ff */
[----:B------:R-:W-:-:S13]  /*11810*/  ISETP.NE.AND P0, PT, R5, RZ, PT ;  /* 0x000000ff0500720c */ /* 0x000fda0003f05270 */
[----:B0-----:R-:W-:Y:S05]  /*11820*/  @!P0 BRA `(.L_x_1228) ;  /* 0x0000000000048947 */ /* 0x001fea0003800000 */
[----:B------:R-:W-:Y:S01]  /*11830*/  BPT.TRAP 0x1 ;  /* 0x000000040000795c */ /* 0x000fe20000300000 */
.L_x_1228:
[----:B0-2---:R-:W2:Y:S01]  /*11840*/  LDL.LU R3, [R1+0x18] ;  /* 0x0000180001037983 */ /* 0x005ea20000300800 */
        /* <DEDUP_REMOVED lines=25> */
.L_x_1222:
[----:B------:R-:W-:Y:S05]  /*119e0*/  WARPSYNC.ALL ;  /* 0x0000000000007948 */ /* 0x000fea0003800000 */
[----:B--2---:R-:W-:Y:S01]  /*119f0*/  VIADD R0, R17, 0x18000 ;  /* 0x0001800011007836 */ /* 0x004fe20000000000 */
[----:B----4-:R-:W-:Y:S01]  /*11a00*/  USHF.R.S32.HI UR4, URZ, 0x1f, UR45 ;  /* 0x0000001f3f047899 */ /* 0x010fe2000801142d */
[----:B------:R-:W-:Y:S03]  /*11a10*/  BAR.SYNC.DEFER_BLOCKING 0x8, 0x180 ;  /* 0x0206000000007b1d */ /* 0x000fe60000010000 */
[----:B------:R-:W-:-:S03]  /*11a20*/  LOP3.LUT P0, RZ, R0, 0x3ff, RZ, 0xc0, !PT ;  /* 0x000003ff00ff7812 */ /* 0x000fc6000780c0ff */
[----:B------:R-:W-:Y:S01]  /*11a30*/  ULDC.64 UR6, c[0x0][0x298] ;  /* 0x0000a60000067ab9 */ /* 0x000fe20000000a00 */
[----:B------:R-:W-:Y:S01]  /*11a40*/  BSSY B6, `(.L_x_1229) ;  /* 0x0000016000067945 */ /* 0x000fe20003800000 */
[----:B------:R-:W-:Y:S02]  /*11a50*/  UIMAD UR4, UR4, UR6, URZ ;  /* 0x00000006040472a4 */ /* 0x000fe4000f8e023f */
[----:B------:R-:W-:Y:S02]  /*11a60*/  UIMAD.WIDE.U32 UR48, UR45, UR6, URZ ;  /* 0x000000062d3072a5 */ /* 0x000fe4000f8e003f */
[----:B------:R-:W-:-:S04]  /*11a70*/  UIMAD UR4, UR45, UR7, UR4 ;  /* 0x000000072d0472a4 */ /* 0x000fc8000f8e0204 */
[----:B------:R-:W-:Y:S01]  /*11a80*/  UIADD3 UR37, UR49, UR4, URZ ;  /* 0x0000000431257290 */ /* 0x000fe2000fffe03f */
[----:B------:R-:W-:Y:S11]  /*11a90*/  @!P0 BRA `(.L_x_1230) ;  /* 0x0000000000408947 */ /* 0x000ff60003800000 */
        /* <DEDUP_REMOVED lines=15> */
[----:B-123--:R-:W-:Y:S05]  /*11b90*/  CALL.ABS.NOINC R2 ;  /* 0x0000000002007343 */ /* 0x00efea0003c00000 */
.L_x_1230:
[----:B------:R-:W-:Y:S05]  /*11ba0*/  BSYNC B6 ;  /* 0x0000000000067941 */ /* 0x000fea0003800000 */
.L_x_1229:
[----:B------:R-:W2:Y:S01]  /*11bb0*/  S2R R2, SR_TID.X ;  /* 0x0000000000027919 */ /* 0x000ea20000002100 */
[----:B0-----:R-:W0:Y:S01]  /*11bc0*/  LDC R8, c[0x0][0x448] ;  /* 0x00011200ff087b82 */ /* 0x001e220000000800 */
[----:B------:R-:W-:Y:S01]  /*11bd0*/  USHF.R.S32.HI UR4, URZ, 0x1f, UR36 ;  /* 0x0000001f3f047899 */ /* 0x000fe20008011424 */
[----:B---3--:R-:W3:Y:S01]  /*11be0*/  S2R R19, SR_TID.X ;  /* 0x0000000000137919 */ /* 0x008ee20000002100 */
[----:B------:R-:W-:Y:S01]  /*11bf0*/  ULDC.64 UR10, c[0x0][0xa00] ;  /* 0x00028000000a7ab9 */ /* 0x000fe20000000a00 */
[----:B------:R-:W-:Y:S01]  /*11c00*/  ULDC.64 UR8, c[0x0][0x2d8] ;  /* 0x0000b60000087ab9 */ /* 0x000fe20000000a00 */
[----:B------:R-:W-:Y:S01]  /*11c10*/  UISETP.NE.U32.AND UP0, UPT, UR10, URZ, UPT ;  /* 0x0000003f0a00728c */ /* 0x000fe2000bf05070 */
[----:B------:R-:W4:Y:S01]  /*11c20*/  S2R R9, SR_TID.X ;  /* 0x0000000000097919 */ /* 0x000f220000002100 */
[----:B------:R-:W-:Y:S02]  /*11c30*/  UIMAD UR7, UR4, UR8, URZ ;  /* 0x00000008040772a4 */ /* 0x000fe4000f8e023f */
[----:B------:R-:W-:-:S02]  /*11c40*/  UISETP.NE.AND.EX UP0, UPT, UR11, URZ, UPT, UP0 ;  /* 0x0000003f0b00728c */ /* 0x000fc4000bf05300 */
[----:B------:R-:W-:Y:S01]  /*11c50*/  USHF.R.S32.HI UR6, URZ, 0x1f, UR44 ;  /* 0x0000001f3f067899 */ /* 0x000fe2000801142c */
[----:B------:R-:W-:Y:S01]  /*11c60*/  UMOV UR4, UR48 ;  /* 0x0000003000047c82 */ /* 0x000fe20008000000 */
[----:B------:R-:W-:Y:S01]  /*11c70*/  UMOV UR5, UR37 ;  /* 0x0000002500057c82 */ /* 0x000fe20008000000 */
[----:B------:R-:W-:Y:S02]  /*11c80*/  UIMAD UR7, UR36, UR9, UR7 ;  /* 0x00000009240772a4 */ /* 0x000fe4000f8e0207 */
[----:B------:R-:W-:Y:S02]  /*11c90*/  UIMAD.WIDE.U32 UR4, UR36, UR8, UR4 ;  /* 0x00000008240472a5 */ /* 0x000fe4000f8e0004 */
[----:B------:R-:W-:Y:S01]  /*11ca0*/  USEL UR6, UR6, URZ, !UP0 ;  /* 0x0000003f06067287 */ /* 0x000fe2000c000000 */
[----:B------:R-:W-:Y:S01]  /*11cb0*/  ULDC.64 UR8, c[0x0][0x2e0] ;  /* 0x0000b80000087ab9 */ /* 0x000fe20000000a00 */
[----:B------:R-:W-:Y:S01]  /*11cc0*/  UIADD3 UR5, UR5, UR7, URZ ;  /* 0x0000000705057290 */ /* 0x000fe2000fffe03f */
[----:B0-----:R-:W-:Y:S01]  /*11cd0*/  ISETP.NE.AND P0, PT, R8, 0x1, PT ;  /* 0x000000010800780c */ /* 0x001fe20003f05270 */
[----:B------:R-:W-:-:S02]  /*11ce0*/  USEL UR7, UR44, URZ, !UP0 ;  /* 0x0000003f2c077287 */ /* 0x000fc4000c000000 */
[----:B------:R-:W-:Y:S02]  /*11cf0*/  UIMAD UR6, UR6, UR8, URZ ;  /* 0x00000008060672a4 */ /* 0x000fe4000f8e023f */
[----:B------:R-:W-:Y:S01]  /*11d00*/  UIMAD.WIDE.U32 UR4, UR7, UR8, UR4 ;  /* 0x00000008070472a5 */ /* 0x000fe2000f8e0004 */
[----:B--2---:R-:W-:Y:S01]  /*11d10*/  LOP3.LUT R2, R2, 0x7f, RZ, 0xc0, !PT ;  /* 0x0000007f02027812 */ /* 0x004fe200078ec0ff */
[----:B------:R-:W-:-:S03]  /*11d20*/  UIMAD UR6, UR7, UR9, UR6 ;  /* 0x00000009070672a4 */ /* 0x000fc6000f8e0206 */
[----:B------:R-:W-:Y:S01]  /*11d30*/  SHF.R.U32.HI R2, RZ, 0x3, R2 ;  /* 0x00000003ff027819 */ /* 0x000fe20000011602 */
[----:B---3--:R-:W-:Y:S02]  /*11d40*/  IMAD.SHL.U32 R19, R19, 0x10, RZ ;  /* 0x0000001013137824 */ /* 0x008fe400078e00ff */
[----:B------:R-:W0:Y:S01]  /*11d50*/  @P0 LDC R3, c[0x0][0x450] ;  /* 0x00011400ff030b82 */ /* 0x000e220000000800 */
[----:B------:R-:W-:Y:S01]  /*11d60*/  UIADD3 UR6, UR5, UR6, URZ ;  /* 0x0000000605067290 */ /* 0x000fe2000fffe03f */
[----:B------:R-:W-:Y:S01]  /*11d70*/  IMAD.U32 R6, RZ, RZ, UR4 ;  /* 0x00000004ff067e24 */ /* 0x000fe2000f8e00ff */
[----:B------:R-:W-:Y:S01]  /*11d80*/  LOP3.LUT R19, R2, 0x70, R19, 0xf8, !PT ;  /* 0x0000007002137812 */ /* 0x000fe200078ef813 */
[----:B------:R-:W-:Y:S01]  /*11d90*/  IMAD.U32 R7, RZ, RZ, UR5 ;  /* 0x00000005ff077e24 */ /* 0x000fe2000f8e00ff */
[----:B------:R-:W-:Y:S01]  /*11da0*/  ULDC.64 UR4, c[0x0][0x2d0] ;  /* 0x0000b40000047ab9 */ /* 0x000fe20000000a00 */
[----:B----4-:R-:W-:Y:S02]  /*11db0*/  IMAD.SHL.U32 R9, R9, 0x10, RZ ;  /* 0x0000001009097824 */ /* 0x010fe400078e00ff */
[----:B------:R-:W2:Y:S01]  /*11dc0*/  @P0 LDC R2, c[0x0][0x44c] ;  /* 0x00011300ff020b82 */ /* 0x000ea20000000800 */
[----:B------:R-:W-:-:S02]  /*11dd0*/  IMAD.IADD R0, R19, 0x1, R18 ;  /* 0x0000000113007824 */ /* 0x000fc400078e0212 */
[----:B------:R-:W3:Y:S01]  /*11de0*/  S2R R19, SR_TID.X ;  /* 0x0000000000137919 */ /* 0x000ee20000002100 */
[----:B------:R-:W-:Y:S01]  /*11df0*/  LOP3.LUT R9, R9, 0x70, RZ, 0xc0, !PT ;  /* 0x0000007009097812 */ /* 0x000fe200078ec0ff */
[----:B------:R-:W-:-:S03]  /*11e00*/  IMAD.MOV.U32 R4, RZ, RZ, R0 ;  /* 0x000000ffff047224 */ /* 0x000fc600078e0000 */
[----:B------:R-:W-:Y:S01]  /*11e10*/  LOP3.LUT R9, R9, 0x80, RZ, 0xfc, !PT ;  /* 0x0000008009097812 */ /* 0x000fe200078efcff */
[----:B--2---:R-:W-:-:S05]  /*11e20*/  @P0 IMAD.HI.U32 R2, R0, R2, RZ ;  /* 0x0000000200020227 */ /* 0x004fca00078e00ff */
[----:B0-----:R-:W-:Y:S01]  /*11e30*/  @P0 SHF.R.U32.HI R4, RZ, R3, R2 ;  /* 0x00000003ff040219 */ /* 0x001fe20000011602 */
[----:B------:R-:W-:-:S03]  /*11e40*/  IMAD.U32 R3, RZ, RZ, UR6 ;  /* 0x00000006ff037e24 */ /* 0x000fc6000f8e00ff */
[--C-:B------:R-:W-:Y:S01]  /*11e50*/  SHF.R.S32.HI R5, RZ, 0x1f, R4.reuse ;  /* 0x0000001fff057819 */ /* 0x100fe20000011404 */
[----:B------:R-:W-:Y:S02]  /*11e60*/  IMAD.MOV R2, RZ, RZ, -R4 ;  /* 0x000000ffff027224 */ /* 0x000fe400078e0a04 */
[----:B---3--:R-:W-:Y:S02]  /*11e70*/  IMAD.SHL.U32 R10, R19, 0x10, RZ ;  /* 0x00000010130a7824 */ /* 0x008fe400078e00ff */
[----:B------:R-:W-:Y:S02]  /*11e80*/  IMAD R0, R8, R2, R0 ;  /* 0x0000000208007224 */ /* 0x000fe400078e0200 */
[----:B------:R-:W-:Y:S01]  /*11e90*/  IMAD.MOV.U32 R2, RZ, RZ, R6 ;  /* 0x000000ffff027224 */ /* 0x000fe200078e0006 */
[----:B------:R-:W-:Y:S01]  /*11ea0*/  LOP3.LUT R10, R10, 0x70, RZ, 0xc0, !PT ;  /* 0x000000700a0a7812 */ /* 0x000fe200078ec0ff */
[----:B------:R-:W-:Y:S02]  /*11eb0*/  IMAD R5, R5, UR4, RZ ;  /* 0x0000000405057c24 */ /* 0x000fe4000f8e02ff */
[----:B------:R-:W-:-:S04]  /*11ec0*/  IMAD.WIDE.U32 R2, R4, UR4, R2 ;  /* 0x0000000404027c25 */ /* 0x000fc8000f8e0002 */
[----:B------:R-:W-:Y:S01]  /*11ed0*/  IMAD R5, R4, UR5, R5 ;  /* 0x0000000504057c24 */ /* 0x000fe2000f8e0205 */
[----:B------:R-:W-:Y:S01]  /*11ee0*/  SHF.R.S32.HI R4, RZ, 0x1f, R0 ;  /* 0x0000001fff047819 */ /* 0x000fe20000011400 */
[----:B------:R-:W-:Y:S02]  /*11ef0*/  ULDC.64 UR4, c[0x0][0x2c8] ;  /* 0x0000b20000047ab9 */ /* 0x000fe40000000a00 */
[----:B------:R-:W-:Y:S02]  /*11f00*/  IMAD.IADD R3, R3, 0x1, R5 ;  /* 0x0000000103037824 */ /* 0x000fe400078e0205 */
[----:B------:R-:W-:Y:S02]  /*11f10*/  IMAD R4, R4, UR4, RZ ;  /* 0x0000000404047c24 */ /* 0x000fe4000f8e02ff */
[----:B------:R-:W-:-:S04]  /*11f20*/  IMAD.WIDE.U32 R2, R0, UR4, R2 ;  /* 0x0000000400027c25 */ /* 0x000fc8000f8e0002 */
[----:B------:R-:W-:Y:S01]  /*11f30*/  IMAD R0, R0, UR5, R4 ;  /* 0x0000000500007c24 */ /* 0x000fe2000f8e0204 */
[----:B------:R-:W-:Y:S02]  /*11f40*/  ULDC.64 UR4, c[0x0][0x280] ;  /* 0x0000a00000047ab9 */ /* 0x000fe40000000a00 */
[----:B------:R-:W-:Y:S01]  /*11f50*/  IADD3 R4, P0, R2, UR4, RZ ;  /* 0x0000000402047c10 */ /* 0x000fe2000ff1e0ff */
[----:B------:R-:W-:Y:S02]  /*11f60*/  ULDC UR4, c[0x0][0x2b8] ;  /* 0x0000ae0000047ab9 */ /* 0x000fe40000000800 */
[----:B------:R-:W-:Y:S02]  /*11f70*/  ISETP.GE.AND P1, PT, R9, UR4, PT ;  /* 0x0000000409007c0c */ /* 0x000fe4000bf26270 */
[----:B------:R0:W5:Y:S01]  /*11f80*/  LDL R9, [R1+0x30] ;  /* 0x0000300001097983 */ /* 0x0001620000100800 */
[----:B------:R-:W-:Y:S02]  /*11f90*/  IADD3.X R3, R3, UR5, R0, P0, !PT ;  /* 0x0000000503037c10 */ /* 0x000fe400087fe400 */
[----:B------:R-:W-:Y:S01]  /*11fa0*/  ISETP.GE.AND P0, PT, R10, UR4, PT ;  /* 0x000000040a007c0c */ /* 0x000fe2000bf06270 */
[----:B------:R-:W-:Y:S01]  /*11fb0*/  UMOV UR4, 0xffffffff ;  /* 0xffffffff00047882 */ /* 0x000fe20000000000 */
[----:B------:R-:W-:-:S04]  /*11fc0*/  LOP3.LUT R19, R19, 0x7f, RZ, 0xc0, !PT ;  /* 0x0000007f13137812 */ /* 0x000fc800078ec0ff */
[----:B------:R-:W-:Y:S01]  /*11fd0*/  SHF.R.U32.HI R19, RZ, 0x3, R19 ;  /* 0x00000003ff137819 */ /* 0x000fe20000011613 */
[----:B0-----:R-:W-:Y:S06]  /*11fe0*/  BRA.DIV UR4, `(.L_x_1231) ;  /* 0x0000003604b07947 */ /* 0x001fec000b800000 */
[----:B------:R-:W0:Y:S01]  /*11ff0*/  SHFL.IDX PT, R7, R4, RZ, 0x181f ;  /* 0x00181fff04077589 */ /* 0x000e2200000e0000 */
[----:B------:R-:W-:Y:S02]  /*12000*/  IMAD.IADD R0, R19, 0x1, R18 ;  /* 0x0000000113007824 */ /* 0x000fe400078e0212 */
[----:B------:R-:W-:Y:S01]  /*12010*/  IMAD R2, R8, UR42, RZ ;  /* 0x0000002a08027c24 */ /* 0x000fe2000f8e02ff */
[----:B------:R-:W2:Y:S01]  /*12020*/  SHFL.IDX PT, R6, R3, RZ, 0x181f ;  /* 0x00181fff03067589 */ /* 0x000ea200000e0000 */
[----:B------:R-:W-:-:S03]  /*12030*/  VIADD R5, R0, 0x10 ;  /* 0x0000001000057836 */ /* 0x000fc60000000000 */
[-C--:B------:R-:W-:Y:S01]  /*12040*/  ISETP.GE.AND P4, PT, R0, R2.reuse, PT ;  /* 0x000000020000720c */ /* 0x080fe20003f86270 */
[----:B------:R-:W-:Y:S01]  /*12050*/  SHFL.IDX PT, R8, R3, 0x1, 0x181f ;  /* 0x00381f0003087f89 */ /* 0x000fe200000e0000 */
[----:B------:R-:W-:-:S03]  /*12060*/  ISETP.GE.AND P2, PT, R5, R2, PT ;  /* 0x000000020500720c */ /* 0x000fc60003f46270 */
[----:B------:R-:W3:Y:S08]  /*12070*/  SHFL.IDX PT, R5, R4, 0x1, 0x181f ;  /* 0x00381f0004057f89 */ /* 0x000ef000000e0000 */
[----:B0-----:R-:W-:-:S05]  /*12080*/  @!P4 IADD3 R7, P3, R10, R7, RZ ;  /* 0x000000070a07c210 */ /* 0x001fca0007f7e0ff */
[----:B--2---:R-:W-:-:S05]  /*12090*/  @!P4 IMAD.X R6, RZ, RZ, R6, P3 ;  /* 0x000000ffff06c224 */ /* 0x004fca00018e0606 */
        /* <DEDUP_REMOVED lines=16> */
[----:B------:R-:W2:Y:S06]  /*121a0*/  SHFL.IDX PT, R6, R3, 0x2, 0x181f ;  /* 0x00581f0003067f89 */ /* 0x000eac00000e0000 */
[----:B0-----:R-:W-:-:S05]  /*121b0*/  @!P2 IADD3 R7, P3, R10, R7, RZ ;  /* 0x000000070a07a210 */ /* 0x001fca0007f7e0ff */
[----:B--2---:R-:W-:-:S05]  /*121c0*/  @!P2 IMAD.X R6, RZ, RZ, R6, P3 ;  /* 0x000000ffff06a224 */ /* 0x004fca00018e0606 */
        /* <DEDUP_REMOVED lines=38> */
[----:B------:R-:W-:-:S03]  /*12430*/  ISETP.GE.AND P2, PT, R5, R2, PT ;  /* 0x000000020500720c */ /* 0x000fc60003f46270 */
[----:B0-----:R-:W0:Y:S04]  /*12440*/  SHFL.IDX PT, R7, R4, 0x6, 0x181f ;  /* 0x00d81f0004077f89 */ /* 0x001e2800000e0000 */
[----:B------:R-:W2:Y:S04]  /*12450*/  SHFL.IDX PT, R6, R3, 0x6, 0x181f ;  /* 0x00d81f0003067f89 */ /* 0x000ea800000e0000 */
[----:B------:R-:W3:Y:S04]  /*12460*/  SHFL.IDX PT, R3, R3, 0x7, 0x181f ;  /* 0x00f81f0003037f89 */ /* 0x000ee800000e0000 */
[----:B------:R-:W4:Y:S01]  /*12470*/  SHFL.IDX PT, R4, R4, 0x7, 0x181f ;  /* 0x00f81f0004047f89 */ /* 0x000f2200000e0000 */
[----:B0-----:R-:W-:-:S05]  /*12480*/  @!P2 IADD3 R7, P3, R10, R7, RZ ;  /* 0x000000070a07a210 */ /* 0x001fca0007f7e0ff */
[----:B--2---:R-:W-:-:S05]  /*12490*/  @!P2 IMAD.X R6, RZ, RZ, R6, P3 ;  /* 0x000000ffff06a224 */ /* 0x004fca00018e0606 */
[----:B------:R-:W-:-:S04]  /*124a0*/  @!P2 LOP3.LUT R7, R7, R6, RZ, 0x3c, !PT ;  /* 0x000000060707a212 */ /* 0x000fc800078e3cff */
[----:B------:R-:W-:-:S04]  /*124b0*/  @!P2 LOP3.LUT R6, R7, R6, RZ, 0x3c, !PT ;  /* 0x000000060706a212 */ /* 0x000fc800078e3cff */
[----:B------:R-:W-:-:S05]  /*124c0*/  @!P2 LOP3.LUT R7, R7, R6, RZ, 0x3c, !PT ;  /* 0x000000060707a212 */ /* 0x000fca00078e3cff */
[----:B------:R0:W-:Y:S04]  /*124d0*/  @!P2 LDGSTS.E.BYPASS.LTC128B.128 [R9+0x1b000], desc[UR54][R6.64], !P0 ;  /* 0x1b0000000609afae */ /* 0x0001e8000c101d76 */
[----:B---34-:R0:W-:Y:S02]  /*124e0*/  @!P2 LDGSTS.E.BYPASS.LTC128B.128 [R9+0x1f000], desc[UR54][R6.64+0x80], !P1 ;  /* 0x1f0000800609afae */ /* 0x0181e4000c901d76 */
.L_x_1318:
        /* <DEDUP_REMOVED lines=11> */
.L_x_1233:
[----:B------:R-:W-:Y:S05]  /*125a0*/  BSYNC B0 ;  /* 0x0000000000007941 */ /* 0x000fea0003800000 */
.L_x_1232:
[----:B------:R-:W-:Y:S01]  /*125b0*/  NOP ;  /* 0x0000000000007918 */ /* 0x000fe20000000000 */
[----:B------:R-:W-:-:S13]  /*125c0*/  PLOP3.LUT P0, PT, PT, PT, PT, 0x80, 0x0 ;  /* 0x000000000000781c */ /* 0x000fda0003f0f070 */
.L_x_1234:
[----:B------:R-:W-:Y:S02]  /*125d0*/  PLOP3.LUT P1, PT, P1, P0, PT, 0xa2, 0x0 ;  /* 0x000000000000781c */ /* 0x000fe40000f21472 */
[----:B------:R-:W-:-:S08]  /*125e0*/  @P0 R2UR P1, UR4, R17 ;  /* 0x00000000110402ca */ /* 0x000fd00000020000 */
[----:B------:R-:W-:-:S05]  /*125f0*/  @P0 PLOP3.LUT P0, PT, P1, PT, PT, 0x80, 0x0 ;  /* 0x000000000000081c */ /* 0x000fca0000f0f070 */
[----:B------:R-:W-:Y:S01]  /*12600*/  @!P1 SYNCS.ARRIVE.TRANS64.RED.A0T1 RZ, [UR4+0x28400], RZ ;  /* 0x028400ffffff99a7 */ /* 0x000fe20008200404 */
[----:B------:R-:W-:Y:S07]  /*12610*/  @!P1 ARRIVES.LDGSTSBAR.64.TRANSCNT [UR4+0x28400] ;  /* 0x02840000ff0099b0 */ /* 0x000fee0008000a84 */
[----:B------:R-:W-:Y:S05]  /*12620*/  @P0 BRA.U.ANY `(.L_x_1234) ;  /* 0xfffffffd00e80947 */ /* 0x000fea000393ffff */
[----:B---3--:R-:W3:Y:S02]  /*12630*/  LDL.LU R2, [R1+0x34] ;  /* 0x0000340001027983 */ /* 0x008ee40000300800 */
[----:B---3--:R-:W-:-:S05]  /*12640*/  VIADD R2, R2, 0x1 ;  /* 0x0000000102027836 */ /* 0x008fca0000000000 */
        /* <DEDUP_REMOVED lines=10> */
.L_x_1319:
[----:B------:R-:W-:Y:S05]  /*126f0*/  BSYNC B0 ;  /* 0x0000000000007941 */ /* 0x000fea0003800000 */
.L_x_1235:
[----:B------:R-:W4:Y:S01]  /*12700*/  LDL R2, [R1+0x24] ;  /* 0x0000240001027983 */ /* 0x000f220000100800 */
[----:B------:R-:W-:-:S06]  /*12710*/  UIADD3 UR4, UR40, -0x2, URZ ;  /* 0xfffffffe28047890 */ /* 0x000fcc000fffe03f */
[----:B----4-:R-:W-:-:S13]  /*12720*/  ISETP.LE.AND P0, PT, R2, UR4, PT ;  /* 0x0000000402007c0c */ /* 0x010fda000bf03270 */
[----:B------:R-:W-:Y:S05]  /*12730*/  @!P0 BRA `(.L_x_1237) ;  /* 0x00000010003c8947 */ /* 0x000fea0003800000 */
[----:B---3--:R3:W5:Y:S04]  /*12740*/  LDL.LU R0, [R1] ;  /* 0x0000000001007983 */ /* 0x0087680000300800 */
[----:B------:R3:W5:Y:S01]  /*12750*/  LDL.LU R3, [R1+0x8] ;  /* 0x0000080001037983 */ /* 0x0007620000300800 */
[----:B------:R-:W-:-:S07]  /*12760*/  IMAD.U32 R2, RZ, RZ, UR4 ;  /* 0x00000004ff027e24 */ /* 0x000fce000f8e00ff */
.L_x_1259:
[----:B------:R-:W4:Y:S01]  /*12770*/  LDL R4, [R1+0x18] ;  /* 0x0000180001047983 */ /* 0x000f220000100800 */
[----:B-----5:R-:W-:Y:S01]  /*12780*/  VIADD R5, R0, 0x1 ;  /* 0x0000000100057836 */ /* 0x020fe20000000000 */
[----:B------:R-:W-:Y:S05]  /*12790*/  YIELD ;  /* 0x0000000000007946 */ /* 0x000fea0003800000 */
[C---:B------:R-:W-:Y:S01]  /*127a0*/  ISETP.NE.AND P0, PT, R5.reuse, 0x2, PT ;  /* 0x000000020500780c */ /* 0x040fe20003f05270 */
[----:B------:R-:W-:Y:S03]  /*127b0*/  BSSY B0, `(.L_x_1238) ;  /* 0x000008b000007945 */ /* 0x000fe60003800000 */
[----:B------:R-:W-:-:S02]  /*127c0*/  SEL R10, R5, RZ, P0 ;  /* 0x000000ff050a7207 */ /* 0x000fc40000000000 */
[----:B----4-:R-:W-:Y:S02]  /*127d0*/  LOP3.LUT P1, RZ, R4, 0x1, RZ, 0xc0, !PT ;  /* 0x0000000104ff7812 */ /* 0x010fe4000782c0ff */
[----:B------:R-:W-:-:S04]  /*127e0*/  SEL R4, RZ, 0x1, P0 ;  /* 0x00000001ff047807 */ /* 0x000fc80000000000 */
[----:B0-2---:R-:W-:-:S05]  /*127f0*/  LOP3.LUT R9, R3, R4, RZ, 0x3c, !PT ;  /* 0x0000000403097212 */ /* 0x005fca00078e3cff */
[----:B------:R0:W-:Y:S04]  /*12800*/  STL [R1+0x8], R9 ;  /* 0x0000080901007387 */ /* 0x0001e80000100800 */
[----:B------:R0:W-:Y:S01]  /*12810*/  STL [R1], R10 ;  /* 0x0000000a01007387 */ /* 0x0001e20000100800 */
[----:B------:R-:W-:Y:S05]  /*12820*/  @!P1 BRA `(.L_x_1239) ;  /* 0x00000008000c9947 */ /* 0x000fea0003800000 */
[----:B------:R-:W-:Y:S01]  /*12830*/  ULDC.64 UR4, c[0x0][0x418] ;  /* 0x0001060000047ab9 */ /* 0x000fe20000000a00 */
[----:B------:R-:W-:Y:S01]  /*12840*/  IMAD.MOV.U32 R8, RZ, RZ, R2 ;  /* 0x000000ffff087224 */ /* 0x000fe200078e0002 */
[----:B------:R-:W-:-:S04]  /*12850*/  ISETP.NE.U32.AND P0, PT, RZ, UR4, PT ;  /* 0x00000004ff007c0c */ /* 0x000fc8000bf05070 */
[----:B------:R-:W-:-:S13]  /*12860*/  ISETP.NE.AND.EX P0, PT, RZ, UR5, PT, P0 ;  /* 0x00000005ff007c0c */ /* 0x000fda000bf05300 */
[----:B------:R-:W-:Y:S05]  /*12870*/  @!P0 BRA `(.L_x_1240) ;  /* 0x00000000004c8947 */ /* 0x000fea0003800000 */
[----:B------:R-:W2:Y:S01]  /*12880*/  LDL R12, [R1+0x1c] ;  /* 0x00001c00010c7983 */ /* 0x000ea20000100800 */
[----:B------:R-:W4:Y:S01]  /*12890*/  LDC R7, c[0x0][0x43c] ;  /* 0x00010f00ff077b82 */ /* 0x000f220000000800 */
[----:B------:R-:W-:Y:S02]  /*128a0*/  ULDC.64 UR6, c[0x0][0x428] ;  /* 0x00010a0000067ab9 */ /* 0x000fe40000000a00 */
[----:B------:R-:W3:Y:S01]  /*128b0*/  LDL R11, [R1+0x10] ;  /* 0x00001000010b7983 */ /* 0x000ee20000100800 */
[----:B----4-:R-:W-:-:S13]  /*128c0*/  ISETP.NE.AND P0, PT, R7, 0x1, PT ;  /* 0x000000010700780c */ /* 0x010fda0003f05270 */
[----:B------:R-:W4:Y:S02]  /*128d0*/  @P0 LDC.64 R4, c[0x0][0x440] ;  /* 0x00011000ff040b82 */ /* 0x000f240000000a00 */
[----:B----4-:R-:W-:-:S04]  /*128e0*/  @P0 IMAD.HI.U32 R6, R2, R4, RZ ;  /* 0x0000000402060227 */ /* 0x010fc800078e00ff */
[----:B------:R-:W-:Y:S01]  /*128f0*/  IMAD.MOV.U32 R4, RZ, RZ, R2 ;  /* 0x000000ffff047224 */ /* 0x000fe200078e0002 */
[----:B------:R-:W-:-:S04]  /*12900*/  @P0 SHF.R.U32.HI R4, RZ, R5, R6 ;  /* 0x00000005ff040219 */ /* 0x000fc80000011606 */
[--C-:B------:R-:W-:Y:S01]  /*12910*/  SHF.R.S32.HI R5, RZ, 0x1f, R4.reuse ;  /* 0x0000001fff057819 */ /* 0x100fe20000011404 */
[----:B------:R-:W-:-:S04]  /*12920*/  IMAD.MOV R8, RZ, RZ, -R4 ;  /* 0x000000ffff087224 */ /* 0x000fc800078e0a04 */
[----:B------:R-:W-:Y:S02]  /*12930*/  IMAD R8, R7, R8, R2 ;  /* 0x0000000807087224 */ /* 0x000fe400078e0202 */
[----:B--2---:R-:W-:-:S04]  /*12940*/  IMAD R6, R12, UR6, RZ ;  /* 0x000000060c067c24 */ /* 0x004fc8000f8e02ff */
[C---:B---3--:R-:W-:Y:S02]  /*12950*/  IMAD R6, R11.reuse, UR7, R6 ;  /* 0x000000070b067c24 */ /* 0x048fe4000f8e0206 */
[----:B------:R-:W-:-:S04]  /*12960*/  IMAD.WIDE.U32 R4, R11, UR6, R4 ;  /* 0x000000060b047c25 */ /* 0x000fc8000f8e0004 */
[----:B------:R-:W-:Y:S01]  /*12970*/  IMAD.IADD R5, R6, 0x1, R5 ;  /* 0x0000000106057824 */ /* 0x000fe200078e0205 */
[----:B------:R-:W-:-:S04]  /*12980*/  LEA R6, P0, R4, UR4, 0x2 ;  /* 0x0000000404067c11 */ /* 0x000fc8000f8010ff */
[----:B------:R-:W-:-:S05]  /*12990*/  LEA.HI.X R7, R4, UR5, R5, 0x2, P0 ;  /* 0x0000000504077c11 */ /* 0x000fca00080f1405 */
[----:B------:R2:W5:Y:S04]  /*129a0*/  LDG.E R16, desc[UR54][R6.64] ;  /* 0x0000003606107981 */ /* 0x000568000c1e1900 */
.L_x_1240:
[----:B--2---:R-:W-:Y:S01]  /*129b0*/  IMAD R6, R10, 0x8, R17 ;  /* 0x000000080a067824 */ /* 0x004fe200078e0211 */
[----:B------:R-:W-:Y:S01]  /*129c0*/  SHF.L.U32 R5, R9, 0x1f, RZ ;  /* 0x0000001f09057819 */ /* 0x000fe200000006ff */
[----:B------:R-:W2:Y:S01]  /*129d0*/  S2R R4, SR_TID.X ;  /* 0x0000000000047919 */ /* 0x000ea20000002100 */
[----:B------:R-:W-:Y:S02]  /*129e0*/  BSSY B1, `(.L_x_1241) ;  /* 0x0000005000017945 */ /* 0x000fe40003800000 */
[----:B------:R-:W4:Y:S01]  /*129f0*/  SYNCS.PHASECHK.TRANS64.TRYWAIT P0, [R6+URZ+0x28480], R5 ;  /* 0x02848005060075a7 */ /* 0x000f22000800017f */
[----:B--2---:R-:W-:-:S04]  /*12a00*/  LOP3.LUT R4, R4, 0x7f, RZ, 0xc0, !PT ;  /* 0x0000007f04047812 */ /* 0x004fc800078ec0ff */
[----:B------:R-:W-:Y:S01]  /*12a10*/  ISETP.NE.AND P1, PT, R4, RZ, PT ;  /* 0x000000ff0400720c */ /* 0x000fe20003f25270 */
[----:B----4-:R-:W-:-:S12]  /*12a20*/  @!P0 BRA `(.L_x_1242) ;  /* 0x0000003400f48947 */ /* 0x010fd80003800000 */
.L_x_1320:
[----:B------:R-:W-:Y:S05]  /*12a30*/  BSYNC B1 ;  /* 0x0000000000017941 */ /* 0x000fea0003800000 */
.L_x_1241:
[----:B------:R-:W-:Y:S04]  /*12a40*/  BSSY B1, `(.L_x_1243) ;  /* 0x0000009000017945 */ /* 0x000fe80003800000 */
        /* <DEDUP_REMOVED lines=8> */
.L_x_1244:
[----:B------:R-:W-:Y:S05]  /*12ad0*/  BSYNC B1 ;  /* 0x0000000000017941 */ /* 0x000fea0003800000 */
.L_x_1243:
[----:B------:R-:W4:Y:S04]  /*12ae0*/  LDL R4, [R1] ;  /* 0x0000000001047983 */ /* 0x000f280000100800 */
        /* <DEDUP_REMOVED lines=8> */
[----:B----4-:R-:W-:-:S02]  /*12b70*/  IMAD R4, R4, 0x4000, R17 ;  /* 0x0000400004047824 */ /* 0x010fc400078e0211 */
[----:B--2---:R-:W-:Y:S02]  /*12b80*/  IMAD R8, R8, 0x40, R7 ;  /* 0x0000004008087824 */ /* 0x004fe400078e0207 */
[----:B------:R-:W-:Y:S02]  /*12b90*/  VIADD R7, R6, 0x28470 ;  /* 0x0002847006077836 */ /* 0x000fe40000000000 */
[----:B0-----:R-:W-:-:S07]  /*12ba0*/  VIADD R9, R4, 0x10000 ;  /* 0x0001000004097836 */ /* 0x001fce0000000000 */
.L_x_1245:
        /* <DEDUP_REMOVED lines=16> */
.L_x_1246:
        /* <DEDUP_REMOVED lines=13> */
.L_x_1321:
[----:B------:R-:W-:Y:S05]  /*12d80*/  BSYNC B1 ;  /* 0x0000000000017941 */ /* 0x000fea0003800000 */
.L_x_1247:
[----:B------:R-:W-:Y:S01]  /*12d90*/  BSSY B1, `(.L_x_1249) ;  /* 0x000000b000017945 */ /* 0x000fe20003800000 */
[----:B------:R-:W-:Y:S02]  /*12da0*/  IMAD.MOV.U32 R10, RZ, RZ, 0x0 ;  /* 0x00000000ff0a7424 */ /* 0x000fe400078e00ff */
[----:B------:R-:W-:Y:S01]  /*12db0*/  IMAD.MOV.U32 R11, RZ, RZ, 0x14f00000 ;  /* 0x14f00000ff0b7424 */ /* 0x000fe200078e00ff */
[----:B------:R-:W-:Y:S06]  /*12dc0*/  @P1 BRA `(.L_x_1250) ;  /* 0x00000000001c1947 */ /* 0x000fec0003800000 */
[----:B------:R-:W2:Y:S01]  /*12dd0*/  S2R R7, SR_TID.X ;  /* 0x0000000000077919 */ /* 0x000ea20000002100 */
[----:B0-----:R-:W-:-:S04]  /*12de0*/  IMAD.MOV.U32 R5, RZ, RZ, 0x4000 ;  /* 0x00004000ff057424 */ /* 0x001fc800078e00ff */
[----:B------:R4:W-:Y:S01]  /*12df0*/  SYNCS.ARRIVE.TRANS64 RZ, [R6+URZ+0x28430], R5 ;  /* 0x0284300506ff79a7 */ /* 0x0009e2000800003f */
[----:B--2---:R-:W-:-:S04]  /*12e00*/  LOP3.LUT R7, R7, 0x1f, RZ, 0xc0, !PT ;  /* 0x0000001f07077812 */ /* 0x004fc800078ec0ff */
[----:B------:R-:W-:-:S13]  /*12e10*/  ISETP.NE.AND P0, PT, R7, RZ, PT ;  /* 0x000000ff0700720c */ /* 0x000fda0003f05270 */
[----:B----4-:R-:W-:Y:S05]  /*12e20*/  @!P0 BRA `(.L_x_1250) ;  /* 0x0000000000048947 */ /* 0x010fea0003800000 */
[----:B------:R-:W-:Y:S01]  /*12e30*/  BPT.TRAP 0x1 ;  /* 0x000000040000795c */ /* 0x000fe20000300000 */
.L_x_1250:
[----:B------:R-:W-:Y:S05]  /*12e40*/  BSYNC B1 ;  /* 0x0000000000017941 */ /* 0x000fea0003800000 */
.L_x_1249:
[----:B------:R-:W-:Y:S01]  /*12e50*/  R2UR UR10, R13 ;  /* 0x000000000d0a72ca */ /* 0x000fe200000e0000 */
[----:B------:R-:W-:Y:S01]  /*12e60*/  UIADD3 UR4, UP0, UR46, 0x370, URZ ;  /* 0x000003702e047890 */ /* 0x000fe2000ff1e03f */
[----:B------:R-:W-:Y:S01]  /*12e70*/  R2UR UR6, R10 ;  /* 0x000000000a0672ca */ /* 0x000fe200000e0000 */
[----:B0-----:R-:W-:Y:S01]  /*12e80*/  VIADD R6, R6, 0x28430 ;  /* 0x0002843006067836 */ /* 0x001fe20000000000 */
[----:B------:R-:W-:Y:S01]  /*12e90*/  R2UR UR7, R11 ;  /* 0x000000000b0772ca */ /* 0x000fe200000e0000 */
[----:B------:R-:W-:Y:S01]  /*12ea0*/  VIADD R5, R4, 0x20000 ;  /* 0x0002000004057836 */ /* 0x000fe20000000000 */
[----:B------:R-:W-:Y:S01]  /*12eb0*/  PLOP3.LUT P0, PT, PT, PT, PT, 0x80, 0x0 ;  /* 0x000000000000781c */ /* 0x000fe20003f0f070 */
[----:B------:R-:W-:-:S12]  /*12ec0*/  UIADD3.X UR5, URZ, UR47, URZ, UP0, !UPT ;  /* 0x0000002f3f057290 */ /* 0x000fd800087fe43f */
.L_x_1251:
        /* <DEDUP_REMOVED lines=15> */
.L_x_1252:
        /* <DEDUP_REMOVED lines=10> */
.L_x_1239:
[----:B------:R-:W-:Y:S05]  /*13060*/  BSYNC B0 ;  /* 0x0000000000007941 */ /* 0x000fea0003800000 */
.L_x_1238:
[----:B------:R-:W-:-:S06]  /*13070*/  UISETP.NE.AND UP0, UPT, UR39, 0x3, UPT ;  /* 0x000000032700788c */ /* 0x000fcc000bf05270 */
[----:B------:R-:W-:-:S13]  /*13080*/  PLOP3.LUT P0, PT, PT, PT, UP0, 0x80, 0x0 ;  /* 0x000000000000781c */ /* 0x000fda0003f0f008 */
[----:B------:R-:W-:Y:S05]  /*13090*/  @!P0 BRA `(.L_x_1253) ;  /* 0x0000000000048947 */ /* 0x000fea0003800000 */
[----:B------:R-:W-:Y:S01]  /*130a0*/  BPT.TRAP 0x1 ;  /* 0x000000040000795c */ /* 0x000fe20000300000 */
.L_x_1253:
[----:B------:R-:W-:Y:S01]  /*130b0*/  IMAD.U32 R4, RZ, RZ, UR43 ;  /* 0x0000002bff047e24 */ /* 0x000fe2000f8e00ff */
[----:B------:R-:W-:Y:S01]  /*130c0*/  BSSY B0, `(.L_x_1254) ;  /* 0x0000007000007945 */ /* 0x000fe20003800000 */
[----:B------:R-:W-:-:S03]  /*130d0*/  IMAD R19, R0, 0x8, R17 ;  /* 0x0000000800137824 */ /* 0x000fc600078e0211 */
[----:B------:R-:W-:Y:S02]  /*130e0*/  ISETP.NE.AND P1, PT, R4, 0x3, PT ;  /* 0x000000030400780c */ /* 0x000fe40003f25270 */
[----:B------:R-:W-:-:S04]  /*130f0*/  LOP3.LUT R4, R3, 0x1, RZ, 0x3c, !PT ;  /* 0x0000000103047812 */ /* 0x000fc800078e3cff */
[----:B------:R-:W-:-:S04]  /*13100*/  SHF.L.U32 R4, R4, 0x1f, RZ ;  /* 0x0000001f04047819 */ /* 0x000fc800000006ff */
[----:B------:R-:W2:Y:S02]  /*13110*/  SYNCS.PHASECHK.TRANS64.TRYWAIT P0, [R19+URZ+0x28470], R4 ;  /* 0x02847004130075a7 */ /* 0x000ea4000800017f */
[----:B--2---:R-:W-:Y:S05]  /*13120*/  @!P0 BRA `(.L_x_1255) ;  /* 0x00000030005c8947 */ /* 0x004fea0003800000 */
.L_x_1322:
[----:B------:R-:W-:Y:S05]  /*13130*/  BSYNC B0 ;  /* 0x0000000000007941 */ /* 0x000fea0003800000 */
.L_x_1254:
[----:B------:R-:W-:Y:S05]  /*13140*/  @!P1 BRA `(.L_x_1256) ;  /* 0x0000000000049947 */ /* 0x000fea0003800000 */
[----:B------:R-:W-:Y:S01]  /*13150*/  BPT.TRAP 0x1 ;  /* 0x000000040000795c */ /* 0x000fe20000300000 */
.L_x_1256:
[----:B------:R-:W-:Y:S01]  /*13160*/  SHF.L.U32 R3, R3, 0x1f, RZ ;  /* 0x0000001f03037819 */ /* 0x000fe200000006ff */
[----:B------:R-:W-:-:S03]  /*13170*/  IMAD.SHL.U32 R0, R0, 0x4000, RZ ;  /* 0x0000400000007824 */ /* 0x000fc600078e00ff */
[----:B------:R-:W4:Y:S02]  /*13180*/  SYNCS.PHASECHK.TRANS64.TRYWAIT P0, [R19+URZ+0x28460], R3 ;  /* 0x02846003130075a7 */ /* 0x000f24000800017f */
[----:B----4-:R-:W-:Y:S05]  /*13190*/  @!P0 BRA `(.L_x_1257) ;  /* 0x0000003000548947 */ /* 0x010fea0003800000 */
.L_x_1323:
[----:B------:R-:W4:Y:S04]  /*131a0*/  LDL R12, [R1+0x4] ;  /* 0x00000400010c7983 */ /* 0x000f280000100800 */
[----:B------:R-:W2:Y:S04]  /*131b0*/  LDL R14, [R1+0x2c] ;  /* 0x00002c00010e7983 */ /* 0x000ea80000100800 */
[----:B------:R-:W3:Y:S04]  /*131c0*/  LDL R13, [R1+0x14] ;  /* 0x00001400010d7983 */ /* 0x000ee80000100800 */
[----:B------:R0:W-:Y:S04]  /*131d0*/  STL [R1+0x38], R2 ;  /* 0x0000380201007387 */ /* 0x0001e80000100800 */
[----:B0-----:R-:W3:Y:S01]  /*131e0*/  LDL R2, [R1+0xc] ;  /* 0x00000c0001027983 */ /* 0x001ee20000100800 */
[----:B------:R-:W-:Y:S05]  /*131f0*/  WARPSYNC.ALL ;  /* 0x0000000000007948 */ /* 0x000fea0003800000 */
[----:B----4-:R-:W-:-:S05]  /*13200*/  LOP3.LUT R3, R0, R12, RZ, 0xfc, !PT ;  /* 0x0000000c00037212 */ /* 0x010fca00078efcff */
[----:B------:R-:W-:-:S05]  /*13210*/  IMAD.IADD R3, R17, 0x1, R3 ;  /* 0x0000000111037824 */ /* 0x000fca00078e0203 */
[----:B------:R-:W0:Y:S01]  /*13220*/  LDSM.16.MT88.4 R8, [R3+0x10000] ;  /* 0x010000000308783b */ /* 0x000e220000004200 */
[----:B--2---:R-:W-:Y:S02]  /*13230*/  IADD3 R18, R17, R14, R0 ;  /* 0x0000000e11127210 */ /* 0x004fe40007ffe000 */
[C-C-:B0-----:R-:W-:Y:S02]  /*13240*/  PRMT R4, R8.reuse, 0x6420, R9.reuse ;  /* 0x0000642008047816 */ /* 0x141fe40000000009 */
[----:B------:R-:W-:Y:S02]  /*13250*/  PRMT R5, R8, 0x7531, R9 ;  /* 0x0000753108057816 */ /* 0x000fe40000000009 */
[C-C-:B------:R-:W-:Y:S02]  /*13260*/  PRMT R6, R10.reuse, 0x6420, R11.reuse ;  /* 0x000064200a067816 */ /* 0x140fe4000000000b */
[----:B------:R-:W-:Y:S02]  /*13270*/  PRMT R7, R10, 0x7531, R11 ;  /* 0x000075310a077816 */ /* 0x000fe4000000000b */
[----:B------:R-:W0:Y:S01]  /*13280*/  LDSM.16.MT88.4 R8, [R18+0x10000] ;  /* 0x010000001208783b */ /* 0x000e220000004200 */
[----:B---3--:R-:W-:-:S05]  /*13290*/  IADD3 R3, R2, R0, R13 ;  /* 0x0000000002037210 */ /* 0x008fca0007ffe00d */
        /* <DEDUP_REMOVED lines=75> */
.L_x_1258:
[----:B------:R-:W0:Y:S01]  /*13750*/  S2R R0, SR_TID.X ;  /* 0x0000000000007919 */ /* 0x000e220000002100 */
[----:B--2---:R2:W-:Y:S01]  /*13760*/  SYNCS.ARRIVE.TRANS64.A1T0 RZ, [R19+URZ+0x28450], RZ ;  /* 0x028450ff13ff79a7 */ /* 0x0045e2000810003f */
[----:B0-----:R-:W-:Y:S02]  /*13770*/  LOP3.LUT R3, R0, 0x7f, RZ, 0xc0, !PT ;  /* 0x0000007f00037812 */ /* 0x001fe400078ec0ff */
[----:B------:R-:W3:Y:S01]  /*13780*/  LDL R0, [R1+0x24] ;  /* 0x0000240001007983 */ /* 0x000ee20000100800 */
[----:B------:R-:W-:Y:S01]  /*13790*/  BAR.SYNC.DEFER_BLOCKING 0x2, 0x80 ;  /* 0x0082000000007b1d */ /* 0x000fe20000010000 */
[----:B------:R-:W-:-:S05]  /*137a0*/  ISETP.NE.AND P0, PT, R3, RZ, PT ;  /* 0x000000ff0300720c */ /* 0x000fca0003f05270 */
[----:B------:R4:W5:Y:S08]  /*137b0*/  LDL R3, [R1+0x8] ;  /* 0x0000080001037983 */ /* 0x0009700000100800 */
[----:B--2---:R-:W-:-:S05]  /*137c0*/  @!P0 VIADD R19, R19, 0x28480 ;  /* 0x0002848013138836 */ /* 0x004fca0000000000 */
[----:B------:R-:W-:-:S04]  /*137d0*/  @!P0 PRMT R19, RZ, 0x654, R19 ;  /* 0x00000654ff138816 */ /* 0x000fc80000000013 */
[----:B------:R4:W-:Y:S01]  /*137e0*/  @!P0 SYNCS.ARRIVE.TRANS64.RED.A1T0 RZ, [R19+URZ], RZ ;  /* 0x000000ff13ff89a7 */ /* 0x0009e2000810043f */
[C---:B---3-5:R-:W-:Y:S01]  /*137f0*/  ISETP.GT.AND P0, PT, R2.reuse, R0, PT ;  /* 0x000000000200720c */ /* 0x068fe20003f04270 */
[----:B------:R-:W-:Y:S01]  /*13800*/  VIADD R2, R2, 0xffffffff ;  /* 0xffffffff02027836 */ /* 0x000fe20000000000 */
[----:B------:R4:W5:Y:S11]  /*13810*/  LDL R0, [R1] ;  /* 0x0000000001007983 */ /* 0x0009760000100800 */
[----:B----4-:R-:W-:Y:S05]  /*13820*/  @P0 BRA `(.L_x_1259) ;  /* 0xffffffec00d00947 */ /* 0x010fea000383ffff */
.L_x_1237:
[----:B------:R-:W4:Y:S01]  /*13830*/  S2R R4, SR_TID.X ;  /* 0x0000000000047919 */ /* 0x000f220000002100 */
[----:B------:R-:W-:Y:S01]  /*13840*/  BSSY B0, `(.L_x_1260) ;  /* 0x0000011000007945 */ /* 0x000fe20003800000 */
[----:B----4-:R-:W-:-:S04]  /*13850*/  LOP3.LUT R4, R4, 0x7f, RZ, 0xc0, !PT ;  /* 0x0000007f04047812 */ /* 0x010fc800078ec0ff */
[----:B------:R-:W-:-:S13]  /*13860*/  ISETP.NE.AND P0, PT, R4, RZ, PT ;  /* 0x000000ff0400720c */ /* 0x000fda0003f05270 */
[----:B------:R-:W-:Y:S05]  /*13870*/  @P0 BRA `(.L_x_1261) ;  /* 0x0000000000340947 */ /* 0x000fea0003800000 */
[----:B------:R-:W4:Y:S01]  /*13880*/  S2R R3, SR_LANEID ;  /* 0x0000000000037919 */ /* 0x000f220000000000 */
[----:B------:R-:W-:Y:S01]  /*13890*/  VOTEU.ANY UR4, UPT, PT ;  /* 0x0000000000047886 */ /* 0x000fe200038e0100 */
[----:B------:R-:W0:Y:S01]  /*138a0*/  LDC.64 R4, c[0x0][0xc60] ;  /* 0x00031800ff047b82 */ /* 0x000e220000000a00 */
[----:B---3-5:R-:W4:Y:S08]  /*138b0*/  FLO.U32 R0, UR4 ;  /* 0x0000000400007d00 */ /* 0x028f3000080e0000 */
[----:B------:R-:W0:Y:S01]  /*138c0*/  POPC R2, UR4 ;  /* 0x0000000400027d09 */ /* 0x000e220008000000 */
[----:B----4-:R-:W-:-:S13]  /*138d0*/  ISETP.EQ.U32.AND P1, PT, R0, R3, PT ;  /* 0x000000030000720c */ /* 0x010fda0003f22070 */
[----:B0-----:R-:W3:Y:S01]  /*138e0*/  @P1 ATOMG.E.ADD.STRONG.GPU PT, R5, desc[UR54][R4.64], R2 ;  /* 0x00000002040519a8 */ /* 0x001ee200081ee1f6 */
[----:B------:R-:W0:Y:S02]  /*138f0*/  S2R R3, SR_LTMASK ;  /* 0x0000000000037919 */ /* 0x000e240000003900 */
[----:B0-----:R-:W-:-:S06]  /*13900*/  LOP3.LUT R3, R3, UR4, RZ, 0xc0, !PT ;  /* 0x0000000403037c12 */ /* 0x001fcc000f8ec0ff */
[----:B------:R-:W0:Y:S01]  /*13910*/  POPC R3, R3 ;  /* 0x0000000300037309 */ /* 0x000e220000000000 */
[----:B---3--:R-:W0:Y:S02]  /*13920*/  SHFL.IDX PT, R0, R5, R0, 0x1f ;  /* 0x00001f0005007589 */ /* 0x008e2400000e0000 */
[----:B0-----:R-:W-:-:S05]  /*13930*/  IADD3 R0, R0, UR41, R3 ;  /* 0x0000002900007c10 */ /* 0x001fca000fffe003 */
[----:B------:R4:W-:Y:S02]  /*13940*/  STL [R1+0x20], R0 ;  /* 0x0000200001007387 */ /* 0x0009e40000100800 */
.L_x_1261:
[----:B------:R-:W-:Y:S05]  /*13950*/  BSYNC B0 ;  /* 0x0000000000007941 */ /* 0x000fea0003800000 */
.L_x_1260:
[----:B------:R-:W-:-:S06]  /*13960*/  UISETP.NE.AND UP0, UPT, UR39, 0x3, UPT ;  /* 0x000000032700788c */ /* 0x000fcc000bf05270 */
[----:B------:R-:W-:-:S13]  /*13970*/  PLOP3.LUT P1, PT, PT, PT, UP0, 0x80, 0x0 ;  /* 0x000000000000781c */ /* 0x000fda0003f2f008 */
[----:B------:R-:W-:Y:S05]  /*13980*/  @!P1 BRA `(.L_x_1262) ;  /* 0x0000000000049947 */ /* 0x000fea0003800000 */
[----:B------:R-:W-:Y:S01]  /*13990*/  BPT.TRAP 0x1 ;  /* 0x000000040000795c */ /* 0x000fe20000300000 */
.L_x_1262:
[----:B------:R-:W2:Y:S04]  /*139a0*/  LDL R3, [R1+0x8] ;  /* 0x0000080001037983 */ /* 0x000ea80000100800 */
[----:B------:R-:W2:Y:S01]  /*139b0*/  LDL R2, [R1] ;  /* 0x0000000001027983 */ /* 0x000ea20000100800 */
[----:B---345:R-:W-:Y:S01]  /*139c0*/  IMAD.U32 R0, RZ, RZ, UR43 ;  /* 0x0000002bff007e24 */ /* 0x038fe2000f8e00ff */
[----:B------:R-:W-:Y:S04]  /*139d0*/  BSSY B0, `(.L_x_1263) ;  /* 0x0000007000007945 */ /* 0x000fe80003800000 */
[----:B------:R-:W-:-:S02]  /*139e0*/  ISETP.NE.AND P2, PT, R0, 0x3, PT ;  /* 0x000000030000780c */ /* 0x000fc40003f45270 */
[----:B--2---:R-:W-:-:S04]  /*139f0*/  LOP3.LUT R3, R3, 0x1, RZ, 0x3c, !PT ;  /* 0x0000000103037812 */ /* 0x004fc800078e3cff */
[----:B------:R-:W-:Y:S01]  /*13a00*/  SHF.L.U32 R3, R3, 0x1f, RZ ;  /* 0x0000001f03037819 */ /* 0x000fe200000006ff */
[----:B------:R-:W-:-:S04]  /*13a10*/  IMAD R2, R2, 0x8, R17 ;  /* 0x0000000802027824 */ /* 0x000fc800078e0211 */
[----:B------:R-:W2:Y:S02]  /*13a20*/  SYNCS.PHASECHK.TRANS64.TRYWAIT P1, [R2+URZ+0x28470], R3 ;  /* 0x02847003020075a7 */ /* 0x000ea4000802017f */
[----:B--2---:R-:W-:Y:S05]  /*13a30*/  @!P1 BRA `(.L_x_1264) ;  /* 0x0000002800409947 */ /* 0x004fea0003800000 */
.L_x_1324:
[----:B------:R-:W-:Y:S05]  /*13a40*/  BSYNC B0 ;  /* 0x0000000000007941 */ /* 0x000fea0003800000 */
.L_x_1263:
[----:B------:R-:W-:Y:S05]  /*13a50*/  @!P2 BRA `(.L_x_1265) ;  /* 0x000000000004a947 */ /* 0x000fea0003800000 */
[----:B------:R-:W-:Y:S01]  /*13a60*/  BPT.TRAP 0x1 ;  /* 0x000000040000795c */ /* 0x000fe20000300000 */
.L_x_1265:
[----:B------:R-:W2:Y:S02]  /*13a70*/  LDL R0, [R1+0x8] ;  /* 0x0000080001007983 */ /* 0x000ea40000100800 */
[----:B--2---:R-:W-:-:S04]  /*13a80*/  SHF.L.U32 R3, R0, 0x1f, RZ ;  /* 0x0000001f00037819 */ /* 0x004fc800000006ff */
[----:B------:R-:W2:Y:S02]  /*13a90*/  SYNCS.PHASECHK.TRANS64.TRYWAIT P1, [R2+URZ+0x28460], R3 ;  /* 0x02846003020075a7 */ /* 0x000ea4000802017f */
[----:B--2---:R-:W-:Y:S05]  /*13aa0*/  @!P1 BRA `(.L_x_1266) ;  /* 0x0000002800389947 */ /* 0x004fea0003800000 */
.L_x_1325:
[----:B------:R-:W3:Y:S04]  /*13ab0*/  LDL R13, [R1+0x2c] ;  /* 0x00002c00010d7983 */ /* 0x000ee80000100800 */
[----:B------:R-:W4:Y:S04]  /*13ac0*/  LDL R12, [R1+0x14] ;  /* 0x00001400010c7983 */ /* 0x000f280000100800 */
[----:B------:R2:W-:Y:S04]  /*13ad0*/  STL [R1+0x38], R2 ;  /* 0x0000380201007387 */ /* 0x0005e80000100800 */
[----:B--2---:R-:W4:Y:S04]  /*13ae0*/  LDL.LU R2, [R1+0xc] ;  /* 0x00000c0001027983 */ /* 0x004f280000300800 */
[----:B------:R-:W2:Y:S04]  /*13af0*/  LDL R18, [R1] ;  /* 0x0000000001127983 */ /* 0x000ea80000100800 */
[----:B------:R-:W3:Y:S01]  /*13b00*/  LDL R19, [R1+0x4] ;  /* 0x0000040001137983 */ /* 0x000ee20000100800 */
[----:B------:R-:W-:Y:S05]  /*13b10*/  WARPSYNC.ALL ;  /* 0x0000000000007948 */ /* 0x000fea0003800000 */
[----:B--2---:R-:W-:-:S05]  /*13b20*/  IMAD.SHL.U32 R16, R18, 0x4000, RZ ;  /* 0x0000400012107824 */ /* 0x004fca00078e00ff */
[----:B---3--:R-:W-:-:S05]  /*13b30*/  LOP3.LUT R0, R16, R19, RZ, 0xfc, !PT ;  /* 0x0000001310007212 */ /* 0x008fca00078efcff */
        /* <DEDUP_REMOVED lines=8> */
[----:B----4-:R-:W-:-:S05]  /*13bc0*/  IADD3 R0, R2, R16, R12 ;  /* 0x0000001002007210 */ /* 0x010fca0007ffe00c */
        /* <DEDUP_REMOVED lines=9> */
[----:B------:R-:W2:Y:S01]  /*13c60*/  LDSM.16.MT88.4 R4, [R4+0x10000] ;  /* 0x010000000404783b */ /* 0x000ea20000004200 */
[----:B0-----:R-:W-:Y:S01]  /*13c70*/  IMAD.MOV.U32 R11, RZ, RZ, R12 ;  /* 0x000000ffff0b7224 */ /* 0x001fe200078e000c */
[C-C-:B--2---:R-:W-:Y:S02]  /*13c80*/  PRMT R12, R4.reuse, 0x6420, R5.reuse ;  /* 0x00006420040c7816 */ /* 0x144fe40000000005 */
[----:B------:R-:W-:Y:S02]  /*13c90*/  PRMT R13, R4, 0x7531, R5 ;  /* 0x00007531040d7816 */ /* 0x000fe40000000005 */
[----:B------:R-:W-:-:S02]  /*13ca0*/  PRMT R14, R6, 0x6420, R7 ;  /* 0x00006420060e7816 */ /* 0x000fc40000000007 */
[----:B------:R-:W-:Y:S02]  /*13cb0*/  PRMT R15, R6, 0x7531, R7 ;  /* 0x00007531060f7816 */ /* 0x000fe40000000007 */
[----:B------:R-:W0:Y:S04]  /*13cc0*/  LDSM.16.MT88.4 R4, [R3+0x12000] ;  /* 0x012000000304783b */ /* 0x000e280000004200 */
[----:B------:R2:W-:Y:S02]  /*13cd0*/  STSM.16.M88.4 [R0+0x2000], R12 ;  /* 0x0020000c00007844 */ /* 0x0005e40000000200 */
[----:B--2---:R-:W-:Y:S01]  /*13ce0*/  IMAD.MOV.U32 R15, RZ, RZ, R11 ;  /* 0x000000ffff0f7224 */ /* 0x004fe200078e000b */
        /* <DEDUP_REMOVED lines=22> */
[----:B------:R-:W-:-:S05]  /*13e50*/  VIADD R16, R16, 0x3000 ;  /* 0x0000300010107836 */ /* 0x000fca0000000000 */
[----:B------:R-:W-:Y:S01]  /*13e60*/  LOP3.LUT R16, R16, R19, RZ, 0xfc, !PT ;  /* 0x0000001310107212 */ /* 0x000fe200078efcff */
[----:B------:R-:W-:Y:S01]  /*13e70*/  STSM.16.M88.4 [R0], R12 ;  /* 0x0000000c00007844 */ /* 0x000fe20000000200 */
[C-C-:B--2---:R-:W-:Y:S02]  /*13e80*/  PRMT R8, R4.reuse, 0x6420, R5.reuse ;  /* 0x0000642004087816 */ /* 0x144fe40000000005 */
[----:B------:R-:W-:Y:S01]  /*13e90*/  PRMT R9, R4, 0x7531, R5 ;  /* 0x0000753104097816 */ /* 0x000fe20000000005 */
[----:B------:R-:W-:Y:S01]  /*13ea0*/  IMAD.IADD R4, R17, 0x1, R16 ;  /* 0x0000000111047824 */ /* 0x000fe200078e0210 */
        /* <DEDUP_REMOVED lines=9> */
[----:B------:R0:W-:Y:S01]  /*13f40*/  STSM.16.M88.4 [R0+0x2000], R12 ;  /* 0x0020000c00007844 */ /* 0x0001e20000000200 */
[C-C-:B--2---:R-:W-:Y:S02]  /*13f50*/  PRMT R8, R4.reuse, 0x6420, R5.reuse ;  /* 0x0000642004087816 */ /* 0x144fe40000000005 */
        /* <DEDUP_REMOVED lines=12> */
.L_x_1267:
[----:B------:R-:W3:Y:S01]  /*14020*/  LDL.LU R3, [R1+0x8] ;  /* 0x0000080001037983 */ /* 0x000ee20000300800 */
[----:B--2--5:R2:W-:Y:S01]  /*14030*/  SYNCS.ARRIVE.TRANS64.A1T0 RZ, [R2+URZ+0x28450], RZ ;  /* 0x028450ff02ff79a7 */ /* 0x0245e2000810003f */
[----:B0-----:R-:W-:Y:S02]  /*14040*/  VIADD R0, R18, 0x1 ;  /* 0x0000000112007836 */ /* 0x001fe40000000000 */
[----:B--2---:R-:W-:-:S05]  /*14050*/  @!P0 VIADD R2, R2, 0x28480 ;  /* 0x0002848002028836 */ /* 0x004fca0000000000 */
[----:B------:R-:W-:Y:S01]  /*14060*/  @!P0 PRMT R2, RZ, 0x654, R2 ;  /* 0x00000654ff028816 */ /* 0x000fe20000000002 */
[----:B------:R-:W-:Y:S06]  /*14070*/  BAR.SYNC.DEFER_BLOCKING 0x2, 0x80 ;  /* 0x0082000000007b1d */ /* 0x000fec0000010000 */
[----:B------:R0:W-:Y:S01]  /*14080*/  @!P0 SYNCS.ARRIVE.TRANS64.RED.A1T0 RZ, [R2+URZ], RZ ;  /* 0x000000ff02ff89a7 */ /* 0x0001e2000810043f */
[----:B------:R-:W-:-:S04]  /*14090*/  ISETP.NE.AND P0, PT, R0, 0x2, PT ;  /* 0x000000020000780c */ /* 0x000fc80003f05270 */
[----:B------:R-:W-:Y:S02]  /*140a0*/  SEL R0, R0, RZ, P0 ;  /* 0x000000ff00007207 */ /* 0x000fe40000000000 */
[----:B0-----:R-:W-:-:S03]  /*140b0*/  SEL R2, RZ, 0x1, P0 ;  /* 0x00000001ff027807 */ /* 0x001fc60000000000 */
[----:B------:R0:W-:Y:S01]  /*140c0*/  STL [R1], R0 ;  /* 0x0000000001007387 */ /* 0x0001e20000100800 */
[----:B---3--:R-:W-:-:S05]  /*140d0*/  LOP3.LUT R3, R3, R2, RZ, 0x3c, !PT ;  /* 0x0000000203037212 */ /* 0x008fca00078e3cff */
[----:B------:R0:W-:Y:S02]  /*140e0*/  STL [R1+0x8], R3 ;  /* 0x0000080301007387 */ /* 0x0001e40000100800 */
.L_x_1212:
[----:B------:R-:W-:Y:S05]  /*140f0*/  BSYNC B7 ;  /* 0x0000000000077941 */ /* 0x000fea0003800000 */
.L_x_1210:
[----:B0-2---:R-:W2:Y:S02]  /*14100*/  LDL R0, [R1+0x18] ;  /* 0x0000180001007983 */ /* 0x005ea40000100800 */
        /* <DEDUP_REMOVED lines=15> */
.L_x_1268:
[----:B------:R-:W0:Y:S01]  /*14200*/  S2R R2, SR_TID.X ;  /* 0x0000000000027919 */ /* 0x000e220000002100 */
[----:B------:R-:W-:Y:S01]  /*14210*/  ULDC UR4, c[0x0][0xc3c] ;  /* 0x00030f0000047ab9 */ /* 0x000fe20000000800 */
[----:B------:R-:W2:Y:S01]  /*14220*/  LDC R10, c[0x0][0xc38] ;  /* 0x00030e00ff0a7b82 */ /* 0x000ea20000000800 */
[----:B------:R-:W3:Y:S01]  /*14230*/  LDL.LU R0, [R1+0x20] ;  /* 0x0000200001007983 */ /* 0x000ee20000300800 */
[----:B0-----:R-:W-:-:S04]  /*14240*/  LOP3.LUT R9, R2, 0x1f, RZ, 0xc0, !PT ;  /* 0x0000001f02097812 */ /* 0x001fc800078ec0ff */
[C---:B------:R-:W-:Y:S01]  /*14250*/  ISETP.NE.AND P0, PT, R9.reuse, 0x1f, PT ;  /* 0x0000001f0900780c */ /* 0x040fe20003f05270 */
[----:B------:R-:W-:-:S05]  /*14260*/  VIADD R5, R9, UR44 ;  /* 0x0000002c09057c36 */ /* 0x000fca0008000000 */
[----:B------:R-:W-:Y:S01]  /*14270*/  ISETP.GE.OR P1, PT, R5, UR4, !P0 ;  /* 0x0000000405007c0c */ /* 0x000fe2000c726670 */
[----:B------:R-:W-:-:S12]  /*14280*/  ULDC UR4, c[0x0][0xc3c] ;  /* 0x00030f0000047ab9 */ /* 0x000fd80000000800 */
[----:B------:R-:W0:Y:S02]  /*14290*/  @!P1 LDC.64 R2, c[0x0][0xc80] ;  /* 0x00032000ff029b82 */ /* 0x000e240000000a00 */
[----:B0-----:R-:W-:-:S04]  /*142a0*/  @!P1 IMAD.WIDE R2, R5, 0x4, R2 ;  /* 0x0000000405029825 */ /* 0x001fc800078e0202 */
[----:B------:R-:W-:-:S06]  /*142b0*/  IMAD.MOV.U32 R5, RZ, RZ, RZ ;  /* 0x000000ffff057224 */ /* 0x000fcc00078e00ff */
[----:B------:R-:W4:Y:S01]  /*142c0*/  @!P1 LDG.E R5, desc[UR54][R2.64] ;  /* 0x0000003602059981 */ /* 0x000f22000c1e1900 */
[C---:B------:R-:W-:Y:S02]  /*142d0*/  ISETP.NE.AND P1, PT, R9.reuse, RZ, PT ;  /* 0x000000ff0900720c */ /* 0x040fe40003f25270 */
[C---:B------:R-:W-:Y:S02]  /*142e0*/  ISETP.GE.U32.AND P2, PT, R9.reuse, 0x2, PT ;  /* 0x000000020900780c */ /* 0x040fe40003f46070 */
[C---:B------:R-:W-:Y:S02]  /*142f0*/  ISETP.GE.U32.AND P3, PT, R9.reuse, 0x4, PT ;  /* 0x000000040900780c */ /* 0x040fe40003f66070 */
[C---:B------:R-:W-:Y:S02]  /*14300*/  ISETP.GE.U32.AND P4, PT, R9.reuse, 0x8, PT ;  /* 0x000000080900780c */ /* 0x040fe40003f86070 */
[----:B------:R-:W-:Y:S01]  /*14310*/  ISETP.GE.U32.AND P5, PT, R9, 0x10, PT ;  /* 0x000000100900780c */ /* 0x000fe20003fa6070 */
[----:B---3--:R-:W-:-:S02]  /*14320*/  IMAD.MOV.U32 R8, RZ, RZ, R0 ;  /* 0x000000ffff087224 */ /* 0x008fc400078e0000 */
[----:B----4-:R-:W0:Y:S02]  /*14330*/  SHFL.UP PT, R0, R5, 0x1, RZ ;  /* 0x0420000005007989 */ /* 0x010e2400000e00ff */
        /* <DEDUP_REMOVED lines=11> */
[----:B------:R-:W0:Y:S04]  /*143f0*/  SHFL.UP PT, R0, R7, 0x10, RZ ;  /* 0x0600000007007989 */ /* 0x000e2800000e00ff */
[----:B------:R-:W-:Y:S01]  /*14400*/  SHFL.IDX PT, R6, R8, 0x1, 0x1f ;  /* 0x00201f0008067f89 */ /* 0x000fe200000e0000 */
[----:B0-----:R-:W-:-:S05]  /*14410*/  SEL R0, R0, RZ, P5 ;  /* 0x000000ff00007207 */ /* 0x001fca0002800000 */
[----:B------:R-:W-:-:S05]  /*14420*/  IMAD.IADD R9, R7, 0x1, R0 ;  /* 0x0000000107097824 */ /* 0x000fca00078e0200 */
[----:B------:R-:W2:Y:S04]  /*14430*/  SHFL.IDX PT, R2, R9, 0x1f, 0x1f ;  /* 0x03e01f0009027f89 */ /* 0x000ea800000e0000 */
[----:B------:R-:W0:Y:S01]  /*14440*/  SHFL.IDX PT, R0, R8, RZ, 0x1f ;  /* 0x00001fff08007589 */ /* 0x000e2200000e0000 */
[----:B--2---:R-:W-:-:S04]  /*14450*/  IMAD R2, R2, R10, RZ ;  /* 0x0000000a02027224 */ /* 0x004fc800078e02ff */
[----:B------:R-:W-:-:S05]  /*14460*/  IMAD.IADD R6, R6, 0x1, R2 ;  /* 0x0000000106067824 */ /* 0x000fca00078e0202 */
[----:B0-----:R-:W-:-:S13]  /*14470*/  ISETP.GT.AND P6, PT, R6, R0, PT ;  /* 0x000000000600720c */ /* 0x001fda0003fc4270 */
[----:B------:R-:W-:Y:S05]  /*14480*/  @P6 BRA `(.L_x_1270) ;  /* 0x0000000000906947 */ /* 0x000fea0003800000 */
.L_x_1274:
        /* <DEDUP_REMOVED lines=14> */
.L_x_1273:
[----:B------:R-:W-:Y:S05]  /*14570*/  BSYNC B0 ;  /* 0x0000000000007941 */ /* 0x000fea0003800000 */
.L_x_1272:
[----:B0----5:R-:W0:Y:S01]  /*14580*/  SHFL.UP PT, R2, R5, 0x1, RZ ;  /* 0x0420000005027989 */ /* 0x021e2200000e00ff */
[----:B------:R-:W2:Y:S01]  /*14590*/  LDC R10, c[0x0][0xc38] ;  /* 0x00030e00ff0a7b82 */ /* 0x000ea20000000800 */
        /* <DEDUP_REMOVED lines=14> */
[----:B------:R-:W2:Y:S02]  /*14680*/  SHFL.IDX PT, R2, R9, 0x1f, 0x1f ;  /* 0x03e01f0009027f89 */ /* 0x000ea400000e0000 */
[----:B--2---:R-:W-:-:S04]  /*14690*/  IMAD R2, R2, R10, RZ ;  /* 0x0000000a02027224 */ /* 0x004fc800078e02ff */
[----:B------:R-:W-:-:S05]  /*146a0*/  IMAD.IADD R6, R2, 0x1, R6 ;  /* 0x0000000102067824 */ /* 0x000fca00078e0206 */
[----:B------:R-:W-:-:S13]  /*146b0*/  ISETP.GT.AND P6, PT, R6, R0, PT ;  /* 0x000000000600720c */ /* 0x000fda0003fc4270 */
[----:B------:R-:W-:Y:S05]  /*146c0*/  @!P6 BRA `(.L_x_1274) ;  /* 0xfffffffc0070e947 */ /* 0x000fea000383ffff */
.L_x_1270:
        /* <DEDUP_REMOVED lines=10> */
[----:B------:R0:W2:Y:S01]  /*14770*/  LDG.E R7, desc[UR54][R2.64] ;  /* 0x0000003602077981 */ /* 0x0000a2000c1e1900 */
[----:B------:R-:W-:Y:S01]  /*14780*/  ISETP.NE.AND P0, PT, RZ, UR7, PT ;  /* 0x00000007ff007c0c */ /* 0x000fe2000bf05270 */
[----:B0-----:R-:W-:-:S05]  /*14790*/  IMAD.U32 R2, RZ, RZ, UR6 ;  /* 0x00000006ff027e24 */ /* 0x001fca000f8e00ff */
[----:B------:R0:W2:Y:S02]  /*147a0*/  SHFL.IDX PT, R5, R5, R2, 0x1f ;  /* 0x00001f0205057589 */ /* 0x0000a400000e0000 */
[----:B0-----:R-:W-:Y:S02]  /*147b0*/  IMAD.MOV.U32 R2, RZ, RZ, RZ ;  /* 0x000000ffff027224 */ /* 0x001fe400078e00ff */
[----:B--2---:R-:W-:-:S05]  /*147c0*/  IMAD R4, R5, R7, RZ ;  /* 0x0000000705047224 */ /* 0x004fca00078e02ff */
[----:B------:R-:W-:Y:S01]  /*147d0*/  IABS R8, R4 ;  /* 0x0000000400087213 */ /* 0x000fe20000000000 */
[----:B------:R-:W-:Y:S06]  /*147e0*/  @!P0 BRA `(.L_x_1275) ;  /* 0x00000000000c8947 */ /* 0x000fec0003800000 */
[----:B------:R-:W-:-:S06]  /*147f0*/  UIADD3 UR4, UR6, -0x1, URZ ;  /* 0xffffffff06047890 */ /* 0x000fcc000fffe03f */
[----:B------:R-:W-:-:S06]  /*14800*/  IMAD.U32 R2, RZ, RZ, UR4 ;  /* 0x00000004ff027e24 */ /* 0x000fcc000f8e00ff */
[----:B------:R0:W2:Y:S02]  /*14810*/  SHFL.IDX PT, R2, R9, R2, 0x1f ;  /* 0x00001f0209027589 */ /* 0x0000a400000e0000 */
.L_x_1275:
[----:B------:R-:W3:Y:S01]  /*14820*/  I2F.RP R3, R8 ;  /* 0x0000000800037306 */ /* 0x000ee20000209400 */
[----:B0-2---:R-:W-:-:S04]  /*14830*/  IMAD R9, R2, R10, R6 ;  /* 0x0000000a02097224 */ /* 0x005fc800078e0206 */
[----:B------:R-:W-:Y:S01]  /*14840*/  IMAD.IADD R0, R0, 0x1, -R9 ;  /* 0x0000000100007824 */ /* 0x000fe200078e0a09 */
[----:B------:R2:W-:Y:S02]  /*14850*/  STL [R1+0x20], R9 ;  /* 0x0000200901007387 */ /* 0x0005e40000100800 */
[----:B---3--:R-:W0:Y:S02]  /*14860*/  MUFU.RCP R3, R3 ;  /* 0x0000000300037308 */ /* 0x008e240000001000 */
        /* <DEDUP_REMOVED lines=20> */
[----:B------:R-:W-:-:S05]  /*149b0*/  @!P1 LOP3.LUT R2, RZ, R4, RZ, 0x33, !PT ;  /* 0x00000004ff029212 */ /* 0x000fca00078e33ff */
[----:B------:R-:W-:Y:S02]  /*149c0*/  IMAD R6, R7, R2, RZ ;  /* 0x0000000207067224 */ /* 0x000fe400078e02ff */
[----:B------:R-:W-:Y:S02]  /*149d0*/  IMAD.MOV R2, RZ, RZ, -R2 ;  /* 0x000000ffff027224 */ /* 0x000fe400078e0a02 */
[----:B------:R-:W-:Y:S02]  /*149e0*/  IMAD.MOV R3, RZ, RZ, -R6 ;  /* 0x000000ffff037224 */ /* 0x000fe400078e0a06 */
[----:B------:R-:W-:-:S03]  /*149f0*/  IMAD R0, R4, R2, R0 ;  /* 0x0000000204007224 */ /* 0x000fc600078e0200 */
[----:B------:R-:W-:-:S04]  /*14a00*/  VIADDMNMX R7, R3, R10, R7, PT ;  /* 0x0000000a03077246 */ /* 0x000fc80003800107 */
[----:B------:R-:W-:-:S04]  /*14a10*/  IABS R8, R7 ;  /* 0x0000000700087213 */ /* 0x000fc80000000000 */
[----:B------:R-:W0:Y:S08]  /*14a20*/  I2F.RP R3, R8 ;  /* 0x0000000800037306 */ /* 0x000e300000209400 */
        /* <DEDUP_REMOVED lines=9> */
[----:B------:R-:W-:-:S04]  /*14ac0*/  IMAD.HI.U32 R2, R2, R3, RZ ;  /* 0x0000000302027227 */ /* 0x000fc800078e00ff */
[----:B------:R-:W-:-:S04]  /*14ad0*/  IMAD.MOV R4, RZ, RZ, -R4 ;  /* 0x000000ffff047224 */ /* 0x000fc800078e0a04 */
[----:B------:R-:W-:-:S05]  /*14ae0*/  IMAD R3, R2, R4, R3 ;  /* 0x0000000402037224 */ /* 0x000fca00078e0203 */
[----:B------:R-:W-:-:S13]  /*14af0*/  ISETP.GT.U32.AND P1, PT, R8, R3, PT ;  /* 0x000000030800720c */ /* 0x000fda0003f24070 */
[----:B------:R-:W-:Y:S02]  /*14b00*/  @!P1 IMAD.IADD R3, R3, 0x1, -R8 ;  /* 0x0000000103039824 */ /* 0x000fe400078e0a08 */
[----:B------:R-:W-:Y:S01]  /*14b10*/  @!P1 VIADD R2, R2, 0x1 ;  /* 0x0000000102029836 */ /* 0x000fe20000000000 */
[----:B------:R-:W-:Y:S02]  /*14b20*/  ISETP.NE.AND P1, PT, R7, RZ, PT ;  /* 0x000000ff0700720c */ /* 0x000fe40003f25270 */
[----:B------:R-:W-:Y:S02]  /*14b30*/  ISETP.GE.U32.AND P0, PT, R3, R8, PT ;  /* 0x000000080300720c */ /* 0x000fe40003f06070 */
[C---:B------:R-:W-:Y:S01]  /*14b40*/  LOP3.LUT R3, R0.reuse, R7, RZ, 0x3c, !PT ;  /* 0x0000000700037212 */ /* 0x040fe200078e3cff */
[----:B------:R-:W-:-:S03]  /*14b50*/  IMAD.IADD R0, R0, 0x1, R6 ;  /* 0x0000000100007824 */ /* 0x000fc600078e0206 */
[----:B------:R-:W-:-:S07]  /*14b60*/  ISETP.GE.AND P2, PT, R3, RZ, PT ;  /* 0x000000ff0300720c */ /* 0x000fce0003f46270 */
[----:B------:R-:W-:-:S06]  /*14b70*/  @P0 VIADD R2, R2, 0x1 ;  /* 0x0000000102020836 */ /* 0x000fcc0000000000 */
[----:B------:R-:W-:Y:S01]  /*14b80*/  @!P2 IMAD.MOV R2, RZ, RZ, -R2 ;  /* 0x000000ffff02a224 */ /* 0x000fe200078e0a02 */
[----:B------:R-:W-:Y:S01]  /*14b90*/  @!P1 LOP3.LUT R2, RZ, R7, RZ, 0x33, !PT ;  /* 0x00000007ff029212 */ /* 0x000fe200078e33ff */
[----:B------:R-:W-:-:S04]  /*14ba0*/  IMAD.MOV R7, RZ, RZ, -R7 ;  /* 0x000000ffff077224 */ /* 0x000fc800078e0a07 */
[----:B------:R-:W-:Y:S01]  /*14bb0*/  IMAD R0, R2, R7, R0 ;  /* 0x0000000702007224 */ /* 0x000fe200078e0200 */
[----:B------:R-:W-:-:S04]  /*14bc0*/  LOP3.LUT R2, RZ, R2, RZ, 0x33, !PT ;  /* 0x00000002ff027212 */ /* 0x000fc800078e33ff */
[----:B------:R-:W-:Y:S01]  /*14bd0*/  R2UR UR36, R0 ;  /* 0x00000000002472ca */ /* 0x000fe200000e0000 */
[----:B------:R-:W-:-:S05]  /*14be0*/  IMAD.IADD R0, R5, 0x1, R2 ;  /* 0x0000000105007824 */ /* 0x000fca00078e0202 */
[----:B------:R2:W-:Y:S01]  /*14bf0*/  STL [R1+0x24], R0 ;  /* 0x0000240001007387 */ /* 0x0005e20000100800 */
[----:B------:R-:W-:Y:S08]  /*14c00*/  BRA `(.L_x_1276) ;  /* 0x0000000000107947 */ /* 0x000ff00003800000 */
.L_x_1271:
[----:B------:R0:W-:Y:S01]  /*14c10*/  STL [R1+0x20], R0 ;  /* 0x0000200001007387 */ /* 0x0001e20000100800 */
[----:B------:R-:W-:Y:S01]  /*14c20*/  ULDC UR44, c[0x0][0xc3c] ;  /* 0x00030f00002c7ab9 */ /* 0x000fe20000000800 */
[----:B------:R-:W-:Y:S02]  /*14c30*/  UMOV UR36, URZ ;  /* 0x0000003f00247c82 */ /* 0x000fe40008000000 */
[----:B------:R0:W-:Y:S03]  /*14c40*/  STL [R1+0x24], RZ ;  /* 0x000024ff01007387 */ /* 0x0001e60000100800 */
.L_x_1276:
[----:B------:R-:W3:Y:S04]  /*14c50*/  LDL R3, [R1+0x20] ;  /* 0x0000200001037983 */ /* 0x000ee80000100800 */
[----:B------:R-:W4:Y:S01]  /*14c60*/  LDL R2, [R1+0x24] ;  /* 0x0000240001027983 */ /* 0x000f220000100800 */
[----:B------:R-:W-:Y:S02]  /*14c70*/  IMAD.U32 R6, RZ, RZ, UR36 ;  /* 0x00000024ff067e24 */ /* 0x000fe4000f8e00ff */
[----:B------:R-:W-:Y:S01]  /*14c80*/  IMAD.U32 R7, RZ, RZ, UR44 ;  /* 0x0000002cff077e24 */ /* 0x000fe2000f8e00ff */
[----:B0-2---:R-:W0:Y:S02]  /*14c90*/  S2R R0, SR_TID.X ;  /* 0x0000000000007919 */ /* 0x005e240000002100 */
[----:B0-----:R-:W-:Y:S01]  /*14ca0*/  LOP3.LUT R0, R0, 0x1f, RZ, 0xc0, !PT ;  /* 0x0000001f00007812 */ /* 0x001fe200078ec0ff */
[----:B------:R-:W-:Y:S03]  /*14cb0*/  BAR.SYNC.DEFER_BLOCKING 0x4, 0x180 ;  /* 0x0106000000007b1d */ /* 0x000fe60000010000 */
[----:B------:R-:W-:-:S13]  /*14cc0*/  ISETP.NE.AND P0, PT, R0, RZ, PT ;  /* 0x000000ff0000720c */ /* 0x000fda0003f05270 */
[----:B------:R-:W-:Y:S01]  /*14cd0*/  @!P0 MOV R0, 0x400 ;  /* 0x0000040000008802 */ /* 0x000fe20000000f00 */
[----:B---3--:R-:W-:Y:S02]  /*14ce0*/  IMAD.MOV.U32 R4, RZ, RZ, R3 ;  /* 0x000000ffff047224 */ /* 0x008fe400078e0003 */
[----:B------:R-:W0:Y:S01]  /*14cf0*/  @!P0 S2R R3, SR_CgaCtaId ;  /* 0x0000000000038919 */ /* 0x000e220000008800 */
[----:B----4-:R-:W-:Y:S01]  /*14d00*/  IMAD.MOV.U32 R5, RZ, RZ, R2 ;  /* 0x000000ffff057224 */ /* 0x010fe200078e0002 */
[----:B0-----:R-:W-:-:S05]  /*14d10*/  @!P0 LEA R17, R3, R0, 0x18 ;  /* 0x0000000003118211 */ /* 0x001fca00078ec0ff */
[----:B------:R0:W-:Y:S01]  /*14d20*/  @!P0 STS.128 [R17+0x284d0], R4 ;  /* 0x0284d00411008388 */ /* 0x0001e20000000c00 */
[----:B------:R-:W-:Y:S06]  /*14d30*/  BAR.ARV 0x5, 0x180 ;  /* 0x0146000000007b1d */ /* 0x000fec0000002000 */
.L_x_1269:
[----:B------:R-:W-:Y:S02]  /*14d40*/  ULDC UR4, c[0x0][0xc3c] ;  /* 0x00030f0000047ab9 */ /* 0x000fe40000000800 */
[----:B------:R-:W-:-:S06]  /*14d50*/  UISETP.GE.AND UP0, UPT, UR44, UR4, UPT ;  /* 0x000000042c00728c */ /* 0x000fcc000bf06270 */
[----:B------:R-:W-:-:S13]  /*14d60*/  PLOP3.LUT P0, PT, PT, PT, UP0, 0x80, 0x0 ;  /* 0x000000000000781c */ /* 0x000fda0003f0f008 */
[----:B------:R-:W-:Y:S05]  /*14d70*/  @!P0 BRA `(.L_x_1277) ;  /* 0xffffffb000d08947 */ /* 0x000fea000383ffff */
.L_x_1200:
[----:B------:R-:W3:Y:S01]  /*14d80*/  LDL.LU R0, [R1+0x34] ;  /* 0x0000340001007983 */ /* 0x000ee20000300800 */
[----:B------:R-:W-:Y:S01]  /*14d90*/  BSSY B0, `(.L_x_1278) ;  /* 0x000000b000007945 */ /* 0x000fe20003800000 */
[----:B012---:R-:W0:Y:S01]  /*14da0*/  S2R R5, SR_CgaCtaId ;  /* 0x0000000000057919 */ /* 0x007e220000008800 */
[----:B---3--:R-:W-:-:S05]  /*14db0*/  VIADD R0, R0, 0x1 ;  /* 0x0000000100007836 */ /* 0x008fca0000000000 */
        /* <DEDUP_REMOVED lines=8> */
.L_x_1326:
[----:B------:R-:W-:Y:S05]  /*14e40*/  BSYNC B0 ;  /* 0x0000000000007941 */ /* 0x000fea0003800000 */
.L_x_1278:
[----:B------:R-:W-:-:S03]  /*14e50*/  UMOV UR4, 0xffffffff ;  /* 0xffffffff00047882 */ /* 0x000fc60000000000 */
[----:B------:R-:W-:Y:S05]  /*14e60*/  BRA.DIV UR4, `(.L_x_1280) ;  /* 0x0000001604707947 */ /* 0x000fea000b800000 */
[----:B------:R-:W1:Y:S02]  /*14e70*/  S2R R2, SR_TID.X ;  /* 0x0000000000027919 */ /* 0x000e640000002100 */
[----:B-1----:R-:W-:-:S04]  /*14e80*/  SHF.R.U32.HI R2, RZ, 0x5, R2 ;  /* 0x00000005ff027819 */ /* 0x002fc80000011602 */
[----:B------:R-:W-:-:S05]  /*14e90*/  LOP3.LUT R2, R2, 0x3, RZ, 0xc0, !PT ;  /* 0x0000000302027812 */ /* 0x000fca00078ec0ff */
[----:B------:R1:W2:Y:S02]  /*14ea0*/  SHFL.IDX PT, R14, R2, RZ, 0x1f ;  /* 0x00001fff020e7589 */ /* 0x0002a400000e0000 */
.L_x_1329:
[----:B--2---:R-:W-:Y:S01]  /*14eb0*/  ISETP.NE.AND P0, PT, R14, RZ, PT ;  /* 0x000000ff0e00720c */ /* 0x004fe20003f05270 */
[----:B------:R-:W-:-:S12]  /*14ec0*/  BSSY B0, `(.L_x_1281) ;  /* 0x000002e000007945 */ /* 0x000fd80003800000 */
[----:B------:R-:W-:Y:S05]  /*14ed0*/  @P0 BRA `(.L_x_1282) ;  /* 0x0000000000b00947 */ /* 0x000fea0003800000 */
[----:B------:R-:W-:-:S03]  /*14ee0*/  UMOV UR4, 0xffffffff ;  /* 0xffffffff00047882 */ /* 0x000fc60000000000 */
[----:B------:R-:W-:Y:S05]  /*14ef0*/  BRA.DIV UR4, `(.L_x_1283) ;  /* 0x0000001604807947 */ /* 0x000fea000b800000 */
[----:B------:R-:W-:-:S13]  /*14f00*/  ELECT P6, URZ, PT ;  /* 0x00000000003f782f */ /* 0x000fda00038c0000 */
.L_x_1332:
[----:B------:R-:W-:Y:S05]  /*14f10*/  @!P6 BRA `(.L_x_1282) ;  /* 0x0000000000a0e947 */ /* 0x000fea0003800000 */
[----:B------:R-:W-:-:S06]  /*14f20*/  ULOP3.LUT UR4, UR38, 0x2, URZ, 0xfc, !UPT ;  /* 0x0000000226047892 */ /* 0x000fcc000f8efc3f */
[----:B-1----:R-:W-:-:S05]  /*14f30*/  IMAD.U32 R2, RZ, RZ, UR4 ;  /* 0x00000004ff027e24 */ /* 0x002fca000f8e00ff */
[----:B------:R-:W-:-:S13]  /*14f40*/  ISETP.NE.AND P0, PT, R2, 0x3, PT ;  /* 0x000000030200780c */ /* 0x000fda0003f05270 */
[----:B------:R-:W-:Y:S05]  /*14f50*/  @!P0 BRA `(.L_x_1284) ;  /* 0x0000000000048947 */ /* 0x000fea0003800000 */
[----:B------:R-:W-:Y:S01]  /*14f60*/  BPT.TRAP 0x1 ;  /* 0x000000040000795c */ /* 0x000fe20000300000 */
.L_x_1284:
        /* <DEDUP_REMOVED lines=14> */
.L_x_1333:
[----:B------:R-:W1:Y:S02]  /*15050*/  SYNCS.PHASECHK.TRANS64.TRYWAIT P1, [R7+URZ], R2 ;  /* 0x00000002070075a7 */ /* 0x000e64000802017f */
[----:B-1----:R-:W-:Y:S05]  /*15060*/  @!P1 BRA `(.L_x_1286) ;  /* 0x0000001400589947 */ /* 0x002fea0003800000 */
.L_x_1334:
[----:B------:R-:W-:Y:S05]  /*15070*/  @!P0 BRA `(.L_x_1287) ;  /* 0x0000000000048947 */ /* 0x000fea0003800000 */
[----:B------:R-:W-:Y:S01]  /*15080*/  BPT.TRAP 0x1 ;  /* 0x000000040000795c */ /* 0x000fe20000300000 */
.L_x_1287:
[----:B------:R-:W2:Y:S02]  /*15090*/  LDL.LU R4, [R1] ;  /* 0x0000000001047983 */ /* 0x000ea40000300800 */
[----:B--2---:R-:W-:-:S04]  /*150a0*/  IMAD R4, R4, 0x8, R0 ;  /* 0x0000000804047824 */ /* 0x004fc800078e0200 */
[----:B------:R-:W2:Y:S02]  /*150b0*/  SYNCS.PHASECHK.TRANS64.TRYWAIT P1, [R4+URZ+0x28460], R5 ;  /* 0x02846005040075a7 */ /* 0x000ea4000802017f */
[----:B--2---:R-:W-:Y:S05]  /*150c0*/  @!P1 BRA `(.L_x_1288) ;  /* 0x0000001400549947 */ /* 0x004fea0003800000 */
.L_x_1335:
[----:B------:R-:W-:Y:S05]  /*150d0*/  @!P0 BRA `(.L_x_1289) ;  /* 0x0000000000048947 */ /* 0x000fea0003800000 */
[----:B------:R-:W-:Y:S01]  /*150e0*/  BPT.TRAP 0x1 ;  /* 0x000000040000795c */ /* 0x000fe20000300000 */
.L_x_1289:
[----:B------:R-:W-:-:S04]  /*150f0*/  IMAD R3, R3, 0x8, R0 ;  /* 0x0000000803037824 */ /* 0x000fc800078e0200 */
[----:B------:R-:W3:Y:S02]  /*15100*/  SYNCS.PHASECHK.TRANS64.TRYWAIT P1, [R3+URZ+0x28460], R2 ;  /* 0x02846002030075a7 */ /* 0x000ee4000802017f */
[----:B---3--:R-:W-:Y:S05]  /*15110*/  @!P1 BRA `(.L_x_1290) ;  /* 0x0000001400549947 */ /* 0x008fea0003800000 */
.L_x_1336:
[----:B------:R-:W-:Y:S05]  /*15120*/  @!P0 BRA `(.L_x_1291) ;  /* 0x0000000000048947 */ /* 0x000fea0003800000 */
[----:B------:R-:W-:Y:S01]  /*15130*/  BPT.TRAP 0x1 ;  /* 0x000000040000795c */ /* 0x000fe20000300000 */
.L_x_1291:
[----:B------:R-:W4:Y:S02]  /*15140*/  SYNCS.PHASECHK.TRANS64.TRYWAIT P0, [R4+URZ+0x28480], R5 ;  /* 0x02848005040075a7 */ /* 0x000f24000800017f */
[----:B----4-:R-:W-:Y:S05]  /*15150*/  @!P0 BRA `(.L_x_1292) ;  /* 0x0000001400588947 */ /* 0x010fea0003800000 */
.L_x_1293:
[----:B------:R0:W0:Y:S02]  /*15160*/  SYNCS.PHASECHK.TRANS64.TRYWAIT P0, [R3+URZ+0x28480], R2 ;  /* 0x02848002030075a7 */ /* 0x000024000800017f */
[----:B0-----:R-:W-:Y:S05]  /*15170*/  @!P0 NANOSLEEP.SYNCS 0x989680 ;  /* 0x009896800000895d */ /* 0x001fea0003900000 */
[----:B------:R-:W0:Y:S02]  /*15180*/  @!P0 SYNCS.PHASECHK.TRANS64 P0, [R3+URZ+0x28480], R2 ;  /* 0x02848002030085a7 */ /* 0x000e24000800007f */
[----:B0-----:R-:W-:Y:S05]  /*15190*/  @!P0 BRA `(.L_x_1293) ;  /* 0xfffffffc00f08947 */ /* 0x001fea000383ffff */
.L_x_1282:
[----:B------:R-:W-:Y:S05]  /*151a0*/  BSYNC B0 ;  /* 0x0000000000007941 */ /* 0x000fea0003800000 */
.L_x_1281:
[----:B------:R-:W-:Y:S05]  /*151b0*/  EXIT ;  /* 0x000000000000794d */ /* 0x000fea0003800000 */
.L_x_1098:
[----:B0-----:R-:W-:-:S04]  /*151c0*/  IMAD.U32 R3, RZ, RZ, UR41 ;  /* 0x00000029ff037e24 */ /* 0x001fc8000f8e00ff */
[----:B------:R0:W1:Y:S03]  /*151d0*/  SYNCS.PHASECHK.TRANS64.TRYWAIT P1, [R3+URZ+0x28400], R0 ;  /* 0x02840000030075a7 */ /* 0x000066000802017f */
[----:B-1----:R-:W-:Y:S05]  /*151e0*/  @!P1 NANOSLEEP.SYNCS 0x989680 ;  /* 0x009896800000995d */ /* 0x002fea0003900000 */
[----:B------:R-:W1:Y:S02]  /*151f0*/  @!P1 SYNCS.PHASECHK.TRANS64 P1, [R3+URZ+0x28400], R0 ;  /* 0x02840000030095a7 */ /* 0x000e64000802007f */
[----:B-1----:R-:W-:Y:S05]  /*15200*/  @!P1 BRA `(.L_x_1098) ;  /* 0xfffffffc00ec9947 */ /* 0x002fea000383ffff */
[----:B------:R-:W-:Y:S05]  /*15210*/  BRA `(.L_x_1294) ;  /* 0xfffffecc00c47947 */ /* 0x000fea000383ffff */
.L_x_1102:
[----:B-1----:R1:W2:Y:S02]  /*15220*/  SYNCS.PHASECHK.TRANS64.TRYWAIT P2, [R5+URZ+0x28430], R0 ;  /* 0x02843000050075a7 */ /* 0x0022a4000804017f */
[----:B--2---:R-:W-:Y:S05]  /*15230*/  @!P2 NANOSLEEP.SYNCS 0x989680 ;  /* 0x009896800000a95d */ /* 0x004fea0003900000 */
[----:B------:R-:W2:Y:S02]  /*15240*/  @!P2 SYNCS.PHASECHK.TRANS64 P2, [R5+URZ+0x28430], R0 ;  /* 0x028430000500a5a7 */ /* 0x000ea4000804007f */
[----:B--2---:R-:W-:Y:S05]  /*15250*/  @!P2 BRA `(.L_x_1102) ;  /* 0xfffffffc00f0a947 */ /* 0x004fea000383ffff */
[----:B------:R-:W-:Y:S05]  /*15260*/  BRA `(.L_x_1101) ;  /* 0xfffffecc00e87947 */ /* 0x000fea000383ffff */
.L_x_1118:
[----:B-1----:R-:W-:-:S04]  /*15270*/  IMAD.U32 R8, RZ, RZ, UR6 ;  /* 0x00000006ff087e24 */ /* 0x002fc8000f8e00ff */
[----:B------:R1:W2:Y:S03]  /*15280*/  SYNCS.PHASECHK.TRANS64.TRYWAIT P2, [R8+URZ+0x28430], R7 ;  /* 0x02843007080075a7 */ /* 0x0002a6000804017f */
[----:B--2---:R-:W-:Y:S05]  /*15290*/  @!P2 NANOSLEEP.SYNCS 0x989680 ;  /* 0x009896800000a95d */ /* 0x004fea0003900000 */
[----:B------:R-:W2:Y:S02]  /*152a0*/  @!P2 SYNCS.PHASECHK.TRANS64 P2, [R8+URZ+0x28430], R7 ;  /* 0x028430070800a5a7 */ /* 0x000ea4000804007f */
[----:B--2---:R-:W-:Y:S05]  /*152b0*/  @!P2 BRA `(.L_x_1118) ;  /* 0xfffffffc00eca947 */ /* 0x004fea000383ffff */
[----:B------:R-:W-:Y:S05]  /*152c0*/  BRA `(.L_x_1115) ;  /* 0xfffffef0008c7947 */ /* 0x000fea000383ffff */
.L_x_1122:
[----:B-1----:R-:W-:-:S04]  /*152d0*/  IMAD.U32 R8, RZ, RZ, UR6 ;  /* 0x00000006ff087e24 */ /* 0x002fc8000f8e00ff */
[----:B------:R1:W2:Y:S03]  /*152e0*/  SYNCS.PHASECHK.TRANS64.TRYWAIT P2, [R8+URZ+0x28450], R7 ;  /* 0x02845007080075a7 */ /* 0x0002a6000804017f */
[----:B--2---:R-:W-:Y:S05]  /*152f0*/  @!P2 NANOSLEEP.SYNCS 0x989680 ;  /* 0x009896800000a95d */ /* 0x004fea0003900000 */
[----:B------:R-:W2:Y:S02]  /*15300*/  @!P2 SYNCS.PHASECHK.TRANS64 P2, [R8+URZ+0x28450], R7 ;  /* 0x028450070800a5a7 */ /* 0x000ea4000804007f */
[----:B--2---:R-:W-:Y:S05]  /*15310*/  @!P2 BRA `(.L_x_1122) ;  /* 0xfffffffc00eca947 */ /* 0x004fea000383ffff */
[----:B------:R-:W-:Y:S05]  /*15320*/  BRA `(.L_x_1119) ;  /* 0xfffffef400547947 */ /* 0x000fea000383ffff */
.L_x_1140:
[----:B-1----:R-:W-:-:S04]  /*15330*/  IMAD.U32 R5, RZ, RZ, UR6 ;  /* 0x00000006ff057e24 */ /* 0x002fc8000f8e00ff */
[----:B------:R1:W2:Y:S03]  /*15340*/  SYNCS.PHASECHK.TRANS64.TRYWAIT P2, [R5+URZ+0x28430], R4 ;  /* 0x02843004050075a7 */ /* 0x0002a6000804017f */
[----:B--2---:R-:W-:Y:S05]  /*15350*/  @!P2 NANOSLEEP.SYNCS 0x989680 ;  /* 0x009896800000a95d */ /* 0x004fea0003900000 */
[----:B------:R-:W2:Y:S02]  /*15360*/  @!P2 SYNCS.PHASECHK.TRANS64 P2, [R5+URZ+0x28430], R4 ;  /* 0x028430040500a5a7 */ /* 0x000ea4000804007f */
[----:B--2---:R-:W-:Y:S05]  /*15370*/  @!P2 BRA `(.L_x_1140) ;  /* 0xfffffffc00eca947 */ /* 0x004fea000383ffff */
[----:B------:R-:W-:Y:S05]  /*15380*/  BRA `(.L_x_1137) ;  /* 0xffffff18001c7947 */ /* 0x000fea000383ffff */
.L_x_1144:
[----:B-1----:R-:W-:-:S04]  /*15390*/  IMAD.U32 R5, RZ, RZ, UR6 ;  /* 0x00000006ff057e24 */ /* 0x002fc8000f8e00ff */
[----:B------:R1:W2:Y:S03]  /*153a0*/  SYNCS.PHASECHK.TRANS64.TRYWAIT P2, [R5+URZ+0x28450], R4 ;  /* 0x02845004050075a7 */ /* 0x0002a6000804017f */
[----:B--2---:R-:W-:Y:S05]  /*153b0*/  @!P2 NANOSLEEP.SYNCS 0x989680 ;  /* 0x009896800000a95d */ /* 0x004fea0003900000 */
[----:B------:R-:W2:Y:S02]  /*153c0*/  @!P2 SYNCS.PHASECHK.TRANS64 P2, [R5+URZ+0x28450], R4 ;  /* 0x028450040500a5a7 */ /* 0x000ea4000804007f */
[----:B--2---:R-:W-:Y:S05]  /*153d0*/  @!P2 BRA `(.L_x_1144) ;  /* 0xfffffffc00eca947 */ /* 0x004fea000383ffff */
[----:B------:R-:W-:Y:S05]  /*153e0*/  BRA `(.L_x_1141) ;  /* 0xffffff1800f07947 */ /* 0x000fea000383ffff */
.L_x_1151:
[----:B-1----:R-:W-:-:S04]  /*153f0*/  IMAD.U32 R5, RZ, RZ, UR6 ;  /* 0x00000006ff057e24 */ /* 0x002fc8000f8e00ff */
[----:B------:R1:W2:Y:S03]  /*15400*/  SYNCS.PHASECHK.TRANS64.TRYWAIT P2, [R5+URZ+0x28430], R4 ;  /* 0x02843004050075a7 */ /* 0x0002a6000804017f */
[----:B--2---:R-:W-:Y:S05]  /*15410*/  @!P2 NANOSLEEP.SYNCS 0x989680 ;  /* 0x009896800000a95d */ /* 0x004fea0003900000 */
[----:B------:R-:W2:Y:S02]  /*15420*/  @!P2 SYNCS.PHASECHK.TRANS64 P2, [R5+URZ+0x28430], R4 ;  /* 0x028430040500a5a7 */ /* 0x000ea4000804007f */
[----:B--2---:R-:W-:Y:S05]  /*15430*/  @!P2 BRA `(.L_x_1151) ;  /* 0xfffffffc00eca947 */ /* 0x004fea000383ffff */
[----:B------:R-:W-:Y:S05]  /*15440*/  BRA `(.L_x_1148) ;  /* 0xffffff3000607947 */ /* 0x000fea000383ffff */
.L_x_1155:
[----:B-1----:R-:W-:-:S04]  /*15450*/  IMAD.U32 R5, RZ, RZ, UR6 ;  /* 0x00000006ff057e24 */ /* 0x002fc8000f8e00ff */
[----:B------:R1:W2:Y:S03]  /*15460*/  SYNCS.PHASECHK.TRANS64.TRYWAIT P2, [R5+URZ+0x28450], R4 ;  /* 0x02845004050075a7 */ /* 0x0002a6000804017f */
[----:B--2---:R-:W-:Y:S05]  /*15470*/  @!P2 NANOSLEEP.SYNCS 0x989680 ;  /* 0x009896800000a95d */ /* 0x004fea0003900000 */
[----:B------:R-:W2:Y:S02]  /*15480*/  @!P2 SYNCS.PHASECHK.TRANS64 P2, [R5+URZ+0x28450], R4 ;  /* 0x028450040500a5a7 */ /* 0x000ea4000804007f */
[----:B--2---:R-:W-:Y:S05]  /*15490*/  @!P2 BRA `(.L_x_1155) ;  /* 0xfffffffc00eca947 */ /* 0x004fea000383ffff */
[----:B------:R-:W-:Y:S05]  /*154a0*/  BRA `(.L_x_1152) ;  /* 0xffffff3400347947 */ /* 0x000fea000383ffff */
.L_x_1169:
[----:B-1----:R-:W-:-:S04]  /*154b0*/  IMAD.U32 R7, RZ, RZ, UR9 ;  /* 0x00000009ff077e24 */ /* 0x002fc8000f8e00ff */
[----:B------:R1:W2:Y:S03]  /*154c0*/  SYNCS.PHASECHK.TRANS64.TRYWAIT P1, [R7+URZ+0x28450], R6 ;  /* 0x02845006070075a7 */ /* 0x0002a6000802017f */
[----:B--2---:R-:W-:Y:S05]  /*154d0*/  @!P1 NANOSLEEP.SYNCS 0x989680 ;  /* 0x009896800000995d */ /* 0x004fea0003900000 */
[----:B------:R-:W2:Y:S02]  /*154e0*/  @!P1 SYNCS.PHASECHK.TRANS64 P1, [R7+URZ+0x28450], R6 ;  /* 0x02845006070095a7 */ /* 0x000ea4000802007f */
[----:B--2---:R-:W-:Y:S05]  /*154f0*/  @!P1 BRA `(.L_x_1169) ;  /* 0xfffffffc00ec9947 */ /* 0x004fea000383ffff */
[----:B------:R-:W-:Y:S05]  /*15500*/  BRA `(.L_x_1168) ;  /* 0xffffff5400187947 */ /* 0x000fea000383ffff */
.L_x_1221:
[----:B------:R-:W-:Y:S02]  /*15510*/  IMAD.MOV.U32 R13, RZ, RZ, R0 ;  /* 0x000000ffff0d7224 */ /* 0x000fe400078e0000 */
[----:B------:R-:W-:Y:S02]  /*15520*/  IMAD.MOV.U32 R12, RZ, RZ, RZ ;  /* 0x000000ffff0c7224 */ /* 0x000fe400078e00ff */
[----:B------:R-:W-:Y:S02]  /*15530*/  IMAD.MOV.U32 R11, RZ, RZ, 0x1f ;  /* 0x0000001fff0b7424 */ /* 0x000fe400078e00ff */
[----:B------:R-:W-:-:S07]  /*15540*/  IMAD.MOV.U32 R15, RZ, RZ, -0x1 ;  /* 0xffffffffff0f7424 */ /* 0x000fce00078e00ff */
[----:B01----:R-:W-:Y:S05]  /*15550*/  WARPSYNC.COLLECTIVE R15, `(.L_x_1295) ;  /* 0x000000000f087348 */ /* 0x003fea0003c00000 */
[----:B------:R2:W3:Y:S02]  /*15560*/  SHFL.IDX P6, R14, R13, R12, R11 ;  /* 0x0000000c0d0e7389 */ /* 0x0004e400000c000b */
[----:B0123--:R-:W-:Y:S01]  /*15570*/  ENDCOLLECTIVE ;  /* 0x000000000000791b */ /* 0x00ffe20003800000 */
.L_x_1295:
[----:B------:R-:W-:Y:S05]  /*15580*/  BRA `(.L_x_1296) ;  /* 0xffffffbc00647947 */ /* 0x000fea000383ffff */
.L_x_1223:
[----:B------:R-:W-:Y:S01]  /*15590*/  BSSY B0, `(.L_x_1297) ;  /* 0x0000006000007945 */ /* 0x000fe20003800000 */
[----:B------:R-:W-:-:S07]  /*155a0*/  IMAD.MOV.U32 R15, RZ, RZ, -0x1 ;  /* 0xffffffffff0f7424 */ /* 0x000fce00078e00ff */
[----:B01-3--:R-:W-:Y:S05]  /*155b0*/  WARPSYNC.COLLECTIVE R15, `(.L_x_1298) ;  /* 0x000000000f0c7348 */ /* 0x00bfea0003c00000 */
[----:B------:R-:W-:Y:S02]  /*155c0*/  ELECT P6, UR62, PT ;  /* 0x00000000003e782f */ /* 0x000fe400038c0000 */
[----:B------:R-:W-:Y:S01]  /*155d0*/  MOV R14, UR62 ;  /* 0x0000003e000e7c02 */ /* 0x000fe20008000f00 */
[----:B01-3--:R-:W-:Y:S10]  /*155e0*/  ENDCOLLECTIVE ;  /* 0x000000000000791b */ /* 0x00bff40003800000 */
.L_x_1298:
[----:B------:R-:W-:Y:S05]  /*155f0*/  BSYNC B0 ;  /* 0x0000000000007941 */ /* 0x000fea0003800000 */
.L_x_1297:
[----:B------:R-:W-:Y:S05]  /*15600*/  BRA `(.L_x_1299) ;  /* 0xffffffbc00707947 */ /* 0x000fea000383ffff */
.L_x_1225:
[----:B0-----:R0:W2:Y:S02]  /*15610*/  SYNCS.PHASECHK.TRANS64.TRYWAIT P0, [R4+URZ+0x28480], R3 ;  /* 0x02848003040075a7 */ /* 0x0010a4000800017f */
[----:B--2---:R-:W-:Y:S05]  /*15620*/  @!P0 NANOSLEEP.SYNCS 0x989680 ;  /* 0x009896800000895d */ /* 0x004fea0003900000 */
[----:B------:R-:W2:Y:S02]  /*15630*/  @!P0 SYNCS.PHASECHK.TRANS64 P0, [R4+URZ+0x28480], R3 ;  /* 0x02848003040085a7 */ /* 0x000ea4000800007f */
[----:B--2---:R-:W-:Y:S05]  /*15640*/  @!P0 BRA `(.L_x_1225) ;  /* 0xfffffffc00f08947 */ /* 0x004fea000383ffff */
[----:B------:R-:W-:Y:S05]  /*15650*/  BRA `(.L_x_1300) ;  /* 0xffffffbc00d47947 */ /* 0x000fea000383ffff */
.L_x_1227:
[----:B--2---:R2:W4:Y:S02]  /*15660*/  SYNCS.PHASECHK.TRANS64.TRYWAIT P0, [R4+URZ+0x28440], R3 ;  /* 0x02844003040075a7 */ /* 0x004524000800017f */
[----:B----4-:R-:W-:Y:S05]  /*15670*/  @!P0 NANOSLEEP.SYNCS 0x989680 ;  /* 0x009896800000895d */ /* 0x010fea0003900000 */
[----:B------:R-:W4:Y:S02]  /*15680*/  @!P0 SYNCS.PHASECHK.TRANS64 P0, [R4+URZ+0x28440], R3 ;  /* 0x02844003040085a7 */ /* 0x000f24000800007f */
[----:B----4-:R-:W-:Y:S05]  /*15690*/  @!P0 BRA `(.L_x_1227) ;  /* 0xfffffffc00f08947 */ /* 0x010fea000383ffff */
[----:B------:R-:W-:Y:S05]  /*156a0*/  BRA `(.L_x_1301) ;  /* 0xffffffc000447947 */ /* 0x000fea000383ffff */
.L_x_1231:
[----:B------:R-:W-:Y:S02]  /*156b0*/  IMAD.MOV.U32 R13, RZ, RZ, R3 ;  /* 0x000000ffff0d7224 */ /* 0x000fe400078e0003 */
[----:B------:R-:W-:Y:S02]  /*156c0*/  IMAD.MOV.U32 R12, RZ, RZ, RZ ;  /* 0x000000ffff0c7224 */ /* 0x000fe400078e00ff */
[----:B------:R-:W-:Y:S02]  /*156d0*/  IMAD.MOV.U32 R11, RZ, RZ, 0x181f ;  /* 0x0000181fff0b7424 */ /* 0x000fe400078e00ff */
[----:B------:R-:W-:Y:S02]  /*156e0*/  IMAD.MOV.U32 R15, RZ, RZ, -0x1 ;  /* 0xffffffffff0f7424 */ /* 0x000fe400078e00ff */
[----:B------:R-:W-:Y:S02]  /*156f0*/  IMAD R2, R8, UR42, RZ ;  /* 0x0000002a08027c24 */ /* 0x000fe4000f8e02ff */
[----:B------:R-:W-:-:S07]  /*15700*/  IMAD.IADD R0, R19, 0x1, R18 ;  /* 0x0000000113007824 */ /* 0x000fce00078e0212 */
[----:B-1---5:R-:W-:Y:S05]  /*15710*/  WARPSYNC.COLLECTIVE R15, `(.L_x_1302) ;  /* 0x000000000f087348 */ /* 0x022fea0003c00000 */
[----:B------:R0:W2:Y:S02]  /*15720*/  SHFL.IDX P6, R14, R13, R12, R11 ;  /* 0x0000000c0d0e7389 */ /* 0x0000a400000c000b */
[----:B012--5:R-:W-:Y:S01]  /*15730*/  ENDCOLLECTIVE ;  /* 0x000000000000791b */ /* 0x027fe20003800000 */
.L_x_1302:
[C---:B------:R-:W-:Y:S01]  /*15740*/  VIADD R5, R0.reuse, 0x10 ;  /* 0x0000001000057836 */ /* 0x040fe20000000000 */
[----:B------:R-:W-:Y:S01]  /*15750*/  ISETP.GE.AND P2, PT, R0, R2, PT ;  /* 0x000000020000720c */ /* 0x000fe20003f46270 */
[----:B------:R-:W-:Y:S02]  /*15760*/  IMAD.MOV.U32 R13, RZ, RZ, R4 ;  /* 0x000000ffff0d7224 */ /* 0x000fe400078e0004 */
[----:B------:R-:W-:-:S10]  /*15770*/  IMAD.MOV.U32 R6, RZ, RZ, R14 ;  /* 0x000000ffff067224 */ /* 0x000fd400078e000e */
[----:B------:R-:W-:Y:S05]  /*15780*/  WARPSYNC.COLLECTIVE R15, `(.L_x_1303) ;  /* 0x000000000f087348 */ /* 0x000fea0003c00000 */
[----:B------:R0:W1:Y:S02]  /*15790*/  SHFL.IDX P6, R14, R13, R12, R11 ;  /* 0x0000000c0d0e7389 */ /* 0x00006400000c000b */
[----:B01----:R-:W-:Y:S01]  /*157a0*/  ENDCOLLECTIVE ;  /* 0x000000000000791b */ /* 0x003fe20003800000 */
.L_x_1303:
[----:B------:R-:W-:Y:S02]  /*157b0*/  IMAD.MOV.U32 R13, RZ, RZ, R3 ;  /* 0x000000ffff0d7224 */ /* 0x000fe400078e0003 */
[----:B------:R-:W-:Y:S02]  /*157c0*/  IMAD.MOV.U32 R12, RZ, RZ, 0x1 ;  /* 0x00000001ff0c7424 */ /* 0x000fe400078e00ff */
[----:B------:R-:W-:-:S07]  /*157d0*/  IMAD.MOV.U32 R7, RZ, RZ, R14 ;  /* 0x000000ffff077224 */ /* 0x000fce00078e000e */
[----:B------:R-:W-:Y:S05]  /*157e0*/  WARPSYNC.COLLECTIVE R15, `(.L_x_1304) ;  /* 0x000000000f087348 */ /* 0x000fea0003c00000 */
[----:B------:R0:W1:Y:S02]  /*157f0*/  SHFL.IDX P6, R14, R13, R12, R11 ;  /* 0x0000000c0d0e7389 */ /* 0x00006400000c000b */
[----:B01----:R-:W-:Y:S01]  /*15800*/  ENDCOLLECTIVE ;  /* 0x000000000000791b */ /* 0x003fe20003800000 */
.L_x_1304:
        /* <DEDUP_REMOVED lines=10> */
.L_x_1305:
        /* <DEDUP_REMOVED lines=12> */
.L_x_1306:
        /* <DEDUP_REMOVED lines=18> */
.L_x_1307:
[----:B------:R-:W-:Y:S02]  /*15a90*/  IMAD.MOV.U32 R13, RZ, RZ, R3 ;  /* 0x000000ffff0d7224 */ /* 0x000fe400078e0003 */
[----:B------:R-:W-:Y:S02]  /*15aa0*/  IMAD.MOV.U32 R12, RZ, RZ, 0x3 ;  /* 0x00000003ff0c7424 */ /* 0x000fe400078e00ff */
[----:B------:R-:W-:-:S07]  /*15ab0*/  IMAD.MOV.U32 R7, RZ, RZ, R14 ;  /* 0x000000ffff077224 */ /* 0x000fce00078e000e */
[----:B------:R-:W-:Y:S05]  /*15ac0*/  WARPSYNC.COLLECTIVE R15, `(.L_x_1308) ;  /* 0x000000000f087348 */ /* 0x000fea0003c00000 */
[----:B------:R0:W1:Y:S02]  /*15ad0*/  SHFL.IDX P6, R14, R13, R12, R11 ;  /* 0x0000000c0d0e7389 */ /* 0x00006400000c000b */
[----:B01----:R-:W-:Y:S01]  /*15ae0*/  ENDCOLLECTIVE ;  /* 0x000000000000791b */ /* 0x003fe20003800000 */
.L_x_1308:
        /* <DEDUP_REMOVED lines=17> */
.L_x_1309:
[----:B------:R-:W-:Y:S02]  /*15c00*/  IMAD.MOV.U32 R13, RZ, RZ, R3 ;  /* 0x000000ffff0d7224 */ /* 0x000fe400078e0003 */
[----:B------:R-:W-:Y:S02]  /*15c10*/  IMAD.MOV.U32 R12, RZ, RZ, 0x4 ;  /* 0x00000004ff0c7424 */ /* 0x000fe400078e00ff */
[----:B------:R-:W-:-:S07]  /*15c20*/  IMAD.MOV.U32 R7, RZ, RZ, R14 ;  /* 0x000000ffff077224 */ /* 0x000fce00078e000e */
[----:B------:R-:W-:Y:S05]  /*15c30*/  WARPSYNC.COLLECTIVE R15, `(.L_x_1310) ;  /* 0x000000000f087348 */ /* 0x000fea0003c00000 */
[----:B------:R0:W1:Y:S02]  /*15c40*/  SHFL.IDX P6, R14, R13, R12, R11 ;  /* 0x0000000c0d0e7389 */ /* 0x00006400000c000b */
[----:B01----:R-:W-:Y:S01]  /*15c50*/  ENDCOLLECTIVE ;  /* 0x000000000000791b */ /* 0x003fe20003800000 */
.L_x_1310:
        /* <DEDUP_REMOVED lines=17> */
.L_x_1311:
[----:B------:R-:W-:Y:S02]  /*15d70*/  IMAD.MOV.U32 R13, RZ, RZ, R3 ;  /* 0x000000ffff0d7224 */ /* 0x000fe400078e0003 */
[----:B------:R-:W-:Y:S02]  /*15d80*/  IMAD.MOV.U32 R12, RZ, RZ, 0x5 ;  /* 0x00000005ff0c7424 */ /* 0x000fe400078e00ff */
[----:B------:R-:W-:-:S07]  /*15d90*/  IMAD.MOV.U32 R7, RZ, RZ, R14 ;  /* 0x000000ffff077224 */ /* 0x000fce00078e000e */
[----:B------:R-:W-:Y:S05]  /*15da0*/  WARPSYNC.COLLECTIVE R15, `(.L_x_1312) ;  /* 0x000000000f087348 */ /* 0x000fea0003c00000 */
[----:B------:R0:W1:Y:S02]  /*15db0*/  SHFL.IDX P6, R14, R13, R12, R11 ;  /* 0x0000000c0d0e7389 */ /* 0x00006400000c000b */
[----:B01----:R-:W-:Y:S01]  /*15dc0*/  ENDCOLLECTIVE ;  /* 0x000000000000791b */ /* 0x003fe20003800000 */
.L_x_1312:
        /* <DEDUP_REMOVED lines=17> */
.L_x_1313:
[----:B------:R-:W-:Y:S02]  /*15ee0*/  IMAD.MOV.U32 R13, RZ, RZ, R3 ;  /* 0x000000ffff0d7224 */ /* 0x000fe400078e0003 */
[----:B------:R-:W-:Y:S02]  /*15ef0*/  IMAD.MOV.U32 R12, RZ, RZ, 0x6 ;  /* 0x00000006ff0c7424 */ /* 0x000fe400078e00ff */
[----:B------:R-:W-:-:S07]  /*15f00*/  IMAD.MOV.U32 R7, RZ, RZ, R14 ;  /* 0x000000ffff077224 */ /* 0x000fce00078e000e */
[----:B------:R-:W-:Y:S05]  /*15f10*/  WARPSYNC.COLLECTIVE R15, `(.L_x_1314) ;  /* 0x000000000f087348 */ /* 0x000fea0003c00000 */
[----:B------:R0:W1:Y:S02]  /*15f20*/  SHFL.IDX P6, R14, R13, R12, R11 ;  /* 0x0000000c0d0e7389 */ /* 0x00006400000c000b */
[----:B01----:R-:W-:Y:S01]  /*15f30*/  ENDCOLLECTIVE ;  /* 0x000000000000791b */ /* 0x003fe20003800000 */
.L_x_1314:
        /* <DEDUP_REMOVED lines=16> */
.L_x_1315:
[----:B------:R-:W-:Y:S02]  /*16040*/  IMAD.MOV.U32 R13, RZ, RZ, R3 ;  /* 0x000000ffff0d7224 */ /* 0x000fe400078e0003 */
[----:B------:R-:W-:Y:S02]  /*16050*/  IMAD.MOV.U32 R12, RZ, RZ, 0x7 ;  /* 0x00000007ff0c7424 */ /* 0x000fe400078e00ff */
[----:B------:R-:W-:-:S07]  /*16060*/  IMAD.MOV.U32 R7, RZ, RZ, R14 ;  /* 0x000000ffff077224 */ /* 0x000fce00078e000e */
[----:B------:R-:W-:Y:S05]  /*16070*/  WARPSYNC.COLLECTIVE R15, `(.L_x_1316) ;  /* 0x000000000f087348 */ /* 0x000fea0003c00000 */
[----:B------:R0:W1:Y:S02]  /*16080*/  SHFL.IDX P6, R14, R13, R12, R11 ;  /* 0x0000000c0d0e7389 */ /* 0x00006400000c000b */
[----:B01----:R-:W-:Y:S01]  /*16090*/  ENDCOLLECTIVE ;  /* 0x000000000000791b */ /* 0x003fe20003800000 */
.L_x_1316:
        /* <DEDUP_REMOVED lines=10> */
.L_x_1317:
[----:B------:R-:W-:Y:S01]  /*16140*/  @!PT LDS RZ, [RZ] ;  /* 0x00000000fffff984 */ /* 0x000fe20000000800 */
[----:B------:R-:W-:Y:S01]  /*16150*/  @!PT LDS RZ, [RZ] ;  /* 0x00000000fffff984 */ /* 0x000fe20000000800 */
[----:B------:R-:W-:Y:S01]  /*16160*/  @!PT LDS RZ, [RZ] ;  /* 0x00000000fffff984 */ /* 0x000fe20000000800 */
[----:B------:R2:W-:Y:S04]  /*16170*/  @!P2 LDGSTS.E.BYPASS.LTC128B.128 [R9+0x1b000], desc[UR54][R6.64], !P0 ;  /* 0x1b0000000609afae */ /* 0x0005e8000c101d76 */
[----:B------:R2:W-:Y:S01]  /*16180*/  @!P2 LDGSTS.E.BYPASS.LTC128B.128 [R9+0x1f000], desc[UR54][R6.64+0x80], !P1 ;  /* 0x1f0000800609afae */ /* 0x0005e2000c901d76 */
[----:B------:R-:W-:Y:S01]  /*16190*/  IMAD.MOV.U32 R4, RZ, RZ, R14 ;  /* 0x000000ffff047224 */ /* 0x000fe200078e000e */
[----:B------:R-:W-:Y:S06]  /*161a0*/  BRA `(.L_x_1318) ;  /* 0xffffffc000d07947 */ /* 0x000fec000383ffff */
.L_x_1236:
[----:B---3--:R3:W4:Y:S02]  /*161b0*/  SYNCS.PHASECHK.TRANS64.TRYWAIT P0, [R17+URZ+0x28420], R0 ;  /* 0x02842000110075a7 */ /* 0x008724000800017f */
[----:B----4-:R-:W-:Y:S05]  /*161c0*/  @!P0 NANOSLEEP.SYNCS 0x989680 ;  /* 0x009896800000895d */ /* 0x010fea0003900000 */
[----:B------:R-:W4:Y:S02]  /*161d0*/  @!P0 SYNCS.PHASECHK.TRANS64 P0, [R17+URZ+0x28420], R0 ;  /* 0x02842000110085a7 */ /* 0x000f24000800007f */
[----:B----4-:R-:W-:Y:S05]  /*161e0*/  @!P0 BRA `(.L_x_1236) ;  /* 0xfffffffc00f08947 */ /* 0x010fea000383ffff */
[----:B------:R-:W-:Y:S05]  /*161f0*/  BRA `(.L_x_1319) ;  /* 0xffffffc4003c7947 */ /* 0x000fea000383ffff */
.L_x_1242:
[----:B--2---:R2:W4:Y:S02]  /*16200*/  SYNCS.PHASECHK.TRANS64.TRYWAIT P0, [R6+URZ+0x28480], R5 ;  /* 0x02848005060075a7 */ /* 0x004524000800017f */
[----:B----4-:R-:W-:Y:S05]  /*16210*/  @!P0 NANOSLEEP.SYNCS 0x989680 ;  /* 0x009896800000895d */ /* 0x010fea0003900000 */
[----:B------:R-:W4:Y:S02]  /*16220*/  @!P0 SYNCS.PHASECHK.TRANS64 P0, [R6+URZ+0x28480], R5 ;  /* 0x02848005060085a7 */ /* 0x000f24000800007f */
[----:B----4-:R-:W-:Y:S05]  /*16230*/  @!P0 BRA `(.L_x_1242) ;  /* 0xfffffffc00f08947 */ /* 0x010fea000383ffff */
[----:B------:R-:W-:Y:S05]  /*16240*/  BRA `(.L_x_1320) ;  /* 0xffffffc400f87947 */ /* 0x000fea000383ffff */
.L_x_1248:
[----:B0-----:R0:W2:Y:S02]  /*16250*/  SYNCS.PHASECHK.TRANS64.TRYWAIT P0, [R6+URZ+0x28440], R5 ;  /* 0x02844005060075a7 */ /* 0x0010a4000800017f */
[----:B--2---:R-:W-:Y:S05]  /*16260*/  @!P0 NANOSLEEP.SYNCS 0x989680 ;  /* 0x009896800000895d */ /* 0x004fea0003900000 */
[----:B------:R-:W2:Y:S02]  /*16270*/  @!P0 SYNCS.PHASECHK.TRANS64 P0, [R6+URZ+0x28440], R5 ;  /* 0x02844005060085a7 */ /* 0x000ea4000800007f */
[----:B--2---:R-:W-:Y:S05]  /*16280*/  @!P0 BRA `(.L_x_1248) ;  /* 0xfffffffc00f08947 */ /* 0x004fea000383ffff */
[----:B------:R-:W-:Y:S05]  /*16290*/  BRA `(.L_x_1321) ;  /* 0xffffffc800b87947 */ /* 0x000fea000383ffff */
.L_x_1255:
[----:B--2---:R2:W4:Y:S02]  /*162a0*/  SYNCS.PHASECHK.TRANS64.TRYWAIT P0, [R19+URZ+0x28470], R4 ;  /* 0x02847004130075a7 */ /* 0x004524000800017f */
[----:B----4-:R-:W-:Y:S05]  /*162b0*/  @!P0 NANOSLEEP.SYNCS 0x989680 ;  /* 0x009896800000895d */ /* 0x010fea0003900000 */
[----:B------:R-:W4:Y:S02]  /*162c0*/  @!P0 SYNCS.PHASECHK.TRANS64 P0, [R19+URZ+0x28470], R4 ;  /* 0x02847004130085a7 */ /* 0x000f24000800007f */
[----:B----4-:R-:W-:Y:S05]  /*162d0*/  @!P0 BRA `(.L_x_1255) ;  /* 0xfffffffc00f08947 */ /* 0x010fea000383ffff */
[----:B------:R-:W-:Y:S05]  /*162e0*/  BRA `(.L_x_1322) ;  /* 0xffffffcc00907947 */ /* 0x000fea000383ffff */
.L_x_1257:
[----:B----4-:R4:W0:Y:S02]  /*162f0*/  SYNCS.PHASECHK.TRANS64.TRYWAIT P0, [R19+URZ+0x28460], R3 ;  /* 0x02846003130075a7 */ /* 0x010824000800017f */
[----:B0-----:R-:W-:Y:S05]  /*16300*/  @!P0 NANOSLEEP.SYNCS 0x989680 ;  /* 0x009896800000895d */ /* 0x001fea0003900000 */
[----:B------:R-:W0:Y:S02]  /*16310*/  @!P0 SYNCS.PHASECHK.TRANS64 P0, [R19+URZ+0x28460], R3 ;  /* 0x02846003130085a7 */ /* 0x000e24000800007f */
[----:B0-----:R-:W-:Y:S05]  /*16320*/  @!P0 BRA `(.L_x_1257) ;  /* 0xfffffffc00f08947 */ /* 0x001fea000383ffff */
[----:B------:R-:W-:Y:S05]  /*16330*/  BRA `(.L_x_1323) ;  /* 0xffffffcc00987947 */ /* 0x000fea000383ffff */
.L_x_1264:
[----:B--2---:R2:W3:Y:S02]  /*16340*/  SYNCS.PHASECHK.TRANS64.TRYWAIT P1, [R2+URZ+0x28470], R3 ;  /* 0x02847003020075a7 */ /* 0x0044e4000802017f */
[----:B---3--:R-:W-:Y:S05]  /*16350*/  @!P1 NANOSLEEP.SYNCS 0x989680 ;  /* 0x009896800000995d */ /* 0x008fea0003900000 */
[----:B------:R-:W3:Y:S02]  /*16360*/  @!P1 SYNCS.PHASECHK.TRANS64 P1, [R2+URZ+0x28470], R3 ;  /* 0x02847003020095a7 */ /* 0x000ee4000802007f */
[----:B---3--:R-:W-:Y:S05]  /*16370*/  @!P1 BRA `(.L_x_1264) ;  /* 0xfffffffc00f09947 */ /* 0x008fea000383ffff */
[----:B------:R-:W-:Y:S05]  /*16380*/  BRA `(.L_x_1324) ;  /* 0xffffffd400ac7947 */ /* 0x000fea000383ffff */
.L_x_1266:
[----:B--2---:R2:W3:Y:S02]  /*16390*/  SYNCS.PHASECHK.TRANS64.TRYWAIT P1, [R2+URZ+0x28460], R3 ;  /* 0x02846003020075a7 */ /* 0x0044e4000802017f */
[----:B---3--:R-:W-:Y:S05]  /*163a0*/  @!P1 NANOSLEEP.SYNCS 0x989680 ;  /* 0x009896800000995d */ /* 0x008fea0003900000 */
[----:B------:R-:W3:Y:S02]  /*163b0*/  @!P1 SYNCS.PHASECHK.TRANS64 P1, [R2+URZ+0x28460], R3 ;  /* 0x02846003020095a7 */ /* 0x000ee4000802007f */
[----:B---3--:R-:W-:Y:S05]  /*163c0*/  @!P1 BRA `(.L_x_1266) ;  /* 0xfffffffc00f09947 */ /* 0x008fea000383ffff */
[----:B------:R-:W-:Y:S05]  /*163d0*/  BRA `(.L_x_1325) ;  /* 0xffffffd400b47947 */ /* 0x000fea000383ffff */
.L_x_1279:
[----:B0-----:R0:W1:Y:S02]  /*163e0*/  SYNCS.PHASECHK.TRANS64.TRYWAIT P0, [R0+URZ+0x28420], R3 ;  /* 0x02842003000075a7 */ /* 0x001064000800017f */
[----:B-1----:R-:W-:Y:S05]  /*163f0*/  @!P0 NANOSLEEP.SYNCS 0x989680 ;  /* 0x009896800000895d */ /* 0x002fea0003900000 */
[----:B------:R-:W1:Y:S02]  /*16400*/  @!P0 SYNCS.PHASECHK.TRANS64 P0, [R0+URZ+0x28420], R3 ;  /* 0x02842003000085a7 */ /* 0x000e64000800007f */
[----:B-1----:R-:W-:Y:S05]  /*16410*/  @!P0 BRA `(.L_x_1279) ;  /* 0xfffffffc00f08947 */ /* 0x002fea000383ffff */
[----:B------:R-:W-:Y:S05]  /*16420*/  BRA `(.L_x_1326) ;  /* 0xffffffe800847947 */ /* 0x000fea000383ffff */
.L_x_1280:
        /* <DEDUP_REMOVED lines=11> */
.L_x_1328:
[----:B------:R-:W-:Y:S05]  /*164e0*/  BSYNC B0 ;  /* 0x0000000000007941 */ /* 0x000fea0003800000 */
.L_x_1327:
[----:B------:R-:W-:Y:S05]  /*164f0*/  BRA `(.L_x_1329) ;  /* 0xffffffe8006c7947 */ /* 0x000fea000383ffff */
.L_x_1283:
[----:B------:R-:W-:Y:S01]  /*16500*/  BSSY B1, `(.L_x_1330) ;  /* 0x0000006000017945 */ /* 0x000fe20003800000 */
[----:B------:R-:W-:-:S07]  /*16510*/  IMAD.MOV.U32 R15, RZ, RZ, -0x1 ;  /* 0xffffffffff0f7424 */ /* 0x000fce00078e00ff */
[----:B01----:R-:W-:Y:S05]  /*16520*/  WARPSYNC.COLLECTIVE R15, `(.L_x_1331) ;  /* 0x000000000f0c7348 */ /* 0x003fea0003c00000 */
[----:B------:R-:W-:Y:S02]  /*16530*/  ELECT P6, UR62, PT ;  /* 0x00000000003e782f */ /* 0x000fe400038c0000 */
[----:B------:R-:W-:Y:S01]  /*16540*/  MOV R14, UR62 ;  /* 0x0000003e000e7c02 */ /* 0x000fe20008000f00 */
[----:B01----:R-:W-:Y:S10]  /*16550*/  ENDCOLLECTIVE ;  /* 0x000000000000791b */ /* 0x003ff40003800000 */
.L_x_1331:
[----:B------:R-:W-:Y:S05]  /*16560*/  BSYNC B1 ;  /* 0x0000000000017941 */ /* 0x000fea0003800000 */
.L_x_1330:
[----:B------:R-:W-:Y:S05]  /*16570*/  BRA `(.L_x_1332) ;  /* 0xffffffe800647947 */ /* 0x000fea000383ffff */
.L_x_1285:
[----:B0-----:R0:W1:Y:S02]  /*16580*/  SYNCS.PHASECHK.TRANS64.TRYWAIT P1, [R6+URZ], R5 ;  /* 0x00000005060075a7 */ /* 0x001064000802017f */
[----:B-1----:R-:W-:Y:S05]  /*16590*/  @!P1 NANOSLEEP.SYNCS 0x989680 ;  /* 0x009896800000995d */ /* 0x002fea0003900000 */
[----:B------:R-:W1:Y:S02]  /*165a0*/  @!P1 SYNCS.PHASECHK.TRANS64 P1, [R6+URZ], R5 ;  /* 0x00000005060095a7 */ /* 0x000e64000802007f */
[----:B-1----:R-:W-:Y:S05]  /*165b0*/  @!P1 BRA `(.L_x_1285) ;  /* 0xfffffffc00f09947 */ /* 0x002fea000383ffff */
[----:B------:R-:W-:Y:S05]  /*165c0*/  BRA `(.L_x_1333) ;  /* 0xffffffe800a07947 */ /* 0x000fea000383ffff */
.L_x_1286:
[----:B-1----:R1:W2:Y:S02]  /*165d0*/  SYNCS.PHASECHK.TRANS64.TRYWAIT P1, [R7+URZ], R2 ;  /* 0x00000002070075a7 */ /* 0x0022a4000802017f */
[----:B--2---:R-:W-:Y:S05]  /*165e0*/  @!P1 NANOSLEEP.SYNCS 0x989680 ;  /* 0x009896800000995d */ /* 0x004fea0003900000 */
[----:B------:R-:W2:Y:S02]  /*165f0*/  @!P1 SYNCS.PHASECHK.TRANS64 P1, [R7+URZ], R2 ;  /* 0x00000002070095a7 */ /* 0x000ea4000802007f */
[----:B--2---:R-:W-:Y:S05]  /*16600*/  @!P1 BRA `(.L_x_1286) ;  /* 0xfffffffc00f09947 */ /* 0x004fea000383ffff */
[----:B------:R-:W-:Y:S05]  /*16610*/  BRA `(.L_x_1334) ;  /* 0xffffffe800947947 */ /* 0x000fea000383ffff */
.L_x_1288:
[----:B--2---:R2:W3:Y:S02]  /*16620*/  SYNCS.PHASECHK.TRANS64.TRYWAIT P1, [R4+URZ+0x28460], R5 ;  /* 0x02846005040075a7 */ /* 0x0044e4000802017f */
[----:B---3--:R-:W-:Y:S05]  /*16630*/  @!P1 NANOSLEEP.SYNCS 0x989680 ;  /* 0x009896800000995d */ /* 0x008fea0003900000 */
[----:B------:R-:W3:Y:S02]  /*16640*/  @!P1 SYNCS.PHASECHK.TRANS64 P1, [R4+URZ+0x28460], R5 ;  /* 0x02846005040095a7 */ /* 0x000ee4000802007f */
[----:B---3--:R-:W-:Y:S05]  /*16650*/  @!P1 BRA `(.L_x_1288) ;  /* 0xfffffffc00f09947 */ /* 0x008fea000383ffff */
[----:B------:R-:W-:Y:S05]  /*16660*/  BRA `(.L_x_1335) ;  /* 0xffffffe800987947 */ /* 0x000fea000383ffff */
.L_x_1290:
[----:B---3--:R3:W4:Y:S02]  /*16670*/  SYNCS.PHASECHK.TRANS64.TRYWAIT P1, [R3+URZ+0x28460], R2 ;  /* 0x02846002030075a7 */ /* 0x008724000802017f */
[----:B----4-:R-:W-:Y:S05]  /*16680*/  @!P1 NANOSLEEP.SYNCS 0x989680 ;  /* 0x009896800000995d */ /* 0x010fea0003900000 */
[----:B------:R-:W4:Y:S02]  /*16690*/  @!P1 SYNCS.PHASECHK.TRANS64 P1, [R3+URZ+0x28460], R2 ;  /* 0x02846002030095a7 */ /* 0x000f24000802007f */
[----:B----4-:R-:W-:Y:S05]  /*166a0*/  @!P1 BRA `(.L_x_1290) ;  /* 0xfffffffc00f09947 */ /* 0x010fea000383ffff */
[----:B------:R-:W-:Y:S05]  /*166b0*/  BRA `(.L_x_1336) ;  /* 0xffffffe800987947 */ /* 0x000fea000383ffff */
.L_x_1292:
[----:B----4-:R4:W0:Y:S02]  /*166c0*/  SYNCS.PHASECHK.TRANS64.TRYWAIT P0, [R4+URZ+0x28480], R5 ;  /* 0x02848005040075a7 */ /* 0x010824000800017f */
[----:B0-----:R-:W-:Y:S05]  /*166d0*/  @!P0 NANOSLEEP.SYNCS 0x989680 ;  /* 0x009896800000895d */ /* 0x001fea0003900000 */
[----:B------:R-:W0:Y:S02]  /*166e0*/  @!P0 SYNCS.PHASECHK.TRANS64 P0, [R4+URZ+0x28480], R5 ;  /* 0x02848005040085a7 */ /* 0x000e24000800007f */
[----:B0-----:R-:W-:Y:S05]  /*166f0*/  @!P0 BRA `(.L_x_1292) ;  /* 0xfffffffc00f08947 */ /* 0x001fea000383ffff */
[----:B------:R-:W-:Y:S05]  /*16700*/  BRA `(.L_x_1293) ;  /* 0xffffffe800947947 */ /* 0x000fea000383ffff */
.L_x_1337:
        /* <DEDUP_REMOVED lines=15> */
.L_x_12954:


//--------------------- .text._ZN7cutlass13device_kernelIN5flash11enable_sm90INS1_16FlashAttnFwdSm90INS1_25CollectiveMainloopFwdSm90ILi2EN4cute5tupleIJNS5_1CILi1EEES8_S8_EEENS6_IJNS7_ILi128EEENS7_ILi64EEENS7_ILi256EEEEEELi256ENS_12float_e4m3_tEfNS_4arch4Sm90ELb0ELb1ELb0ELb1ELb0ELb1ELb0ELb1ELb1ELb1ELb0ELb0EEENS1_21CollectiveEpilogueFwdINS6_IJSA_SC_SB_EEES9_NS_10bfloat16_tESG_Li256ELb1ELb1ELb0ELb1EEENS1_36VarlenDynamicPersistentTileSchedulerILi128ELi64ELi256ELi128ELb0ELb1ELb1ELb1ELb0ELb1EEEEEEEEEvNT_6ParamsE --------------------------
	.section	.text._ZN7cutlass13device_kernelIN5flash11enable_sm90INS1_16FlashAttnFwdSm90INS1_25CollectiveMainloopFwdSm90ILi2EN4cute5tupleIJNS5_1CILi1EEES8_S8_EEENS6_IJNS7_ILi128EEENS7_ILi64EEENS7_ILi256EEEEEELi256ENS_12float_e4m3_tEfNS_4arch4Sm90ELb0ELb1ELb0ELb1ELb0ELb1ELb0ELb1ELb1ELb1ELb0ELb0EEENS1_21CollectiveEpilogueFwdINS6_IJSA_SC_SB_EEES9_NS_10bfloat16_tESG_Li256ELb1ELb1ELb0ELb1EEENS1_36VarlenDynamicPersistentTileSchedulerILi128ELi64ELi256ELi128ELb0ELb1ELb1ELb1ELb0ELb1EEEEEEEEEvNT_6ParamsE,"ax",@progbits
	.align	128
.text._ZN7cutlass13device_kernelIN5flash11enable_sm90INS1_16FlashAttnFwdSm90INS1_25CollectiveMainloopFwdSm90ILi2EN4cute5tupleIJNS5_1CILi1EEES8_S8_EEENS6_IJNS7_ILi128EEENS7_ILi64EEENS7_ILi256EEEEEELi256ENS_12float_e4m3_tEfNS_4arch4Sm90ELb0ELb1ELb0ELb1ELb0ELb1ELb0ELb1ELb1ELb1ELb0ELb0EEENS1_21CollectiveEpilogueFwdINS6_IJSA_SC_SB_EEES9_NS_10bfloat16_tESG_Li256ELb1ELb1ELb0ELb1EEENS1_36VarlenDynamicPersistentTileSchedulerILi128ELi64ELi256ELi128ELb0ELb1ELb1ELb1ELb0ELb1EEEEEEEEEvNT_6ParamsE:
        .type           _ZN7cutlass13device_kernelIN5flash11enable_sm90INS1_16FlashAttnFwdSm90INS1_25CollectiveMainloopFwdSm90ILi2EN4cute5tupleIJNS5_1CILi1EEES8_S8_EEENS6_IJNS7_ILi128EEENS7_ILi64EEENS7_ILi256EEEEEELi256ENS_12float_e4m3_tEfNS_4arch4Sm90ELb0ELb1ELb0ELb1ELb0ELb1ELb0ELb1ELb1ELb1ELb0ELb0EEENS1_21CollectiveEpilogueFwdINS6_IJSA_SC_SB_EEES9_NS_10bfloat16_tESG_Li256ELb1ELb1ELb0ELb1EEENS1_36VarlenDynamicPersistentTileSchedulerILi128ELi64ELi256ELi128ELb0ELb1ELb1ELb1ELb0ELb1EEEEEEEEEvNT_6ParamsE,@function
        .size           _ZN7cutlass13device_kernelIN5flash11enable_sm90INS1_16FlashAttnFwdSm90INS1_25CollectiveMainloopFwdSm90ILi2EN4cute5tupleIJNS5_1CILi1EEES8_S8_EEENS6_IJNS7_ILi128EEENS7_ILi64EEENS7_ILi256EEEEEELi256ENS_12float_e4m3_tEfNS_4arch4Sm90ELb0ELb1ELb0ELb1ELb0ELb1ELb0ELb1ELb1ELb1ELb0ELb0EEENS1_21CollectiveEpilogueFwdINS6_IJSA_SC_SB_EEES9_NS_10bfloat16_tESG_Li256ELb1ELb1ELb0ELb1EEENS1_36VarlenDynamicPersistentTileSchedulerILi128ELi64ELi256ELi128ELb0ELb1ELb1ELb1ELb0ELb1EEEEEEEEEvNT_6ParamsE,(.L_x_12955 - _ZN7cutlass13device_kernelIN5flash11enable_sm90INS1_16FlashAttnFwdSm90INS1_25CollectiveMainloopFwdSm90ILi2EN4cute5tupleIJNS5_1CILi1EEES8_S8_EEENS6_IJNS7_ILi128EEENS7_ILi64EEENS7_ILi256EEEEEELi256ENS_12float_e4m3_tEfNS_4arch4Sm90ELb0ELb1ELb0ELb1ELb0ELb1ELb0ELb1ELb1ELb1ELb0ELb0EEENS1_21CollectiveEpilogueFwdINS6_IJSA_SC_SB_EEES9_NS_10bfloat16_tESG_Li256ELb1ELb1ELb0ELb1EEENS1_36VarlenDynamicPersistentTileSchedulerILi128ELi64ELi256ELi128ELb0ELb1ELb1ELb1ELb0ELb1EEEEEEEEEvNT_6ParamsE)
        .other          _ZN7cutlass13device_kernelIN5flash11enable_sm90INS1_16FlashAttnFwdSm90INS1_25CollectiveMainloopFwdSm90ILi2EN4cute5tupleIJNS5_1CILi1EEES8_S8_EEENS6_IJNS7_ILi128EEENS7_ILi64EEENS7_ILi256EEEEEELi256ENS_12float_e4m3_tEfNS_4arch4Sm90ELb0ELb1ELb0ELb1ELb0ELb1ELb0ELb1ELb1ELb1ELb0ELb0EEENS1_21CollectiveEpilogueFwdINS6_IJSA_SC_SB_EEES9_NS_10bfloat16_tESG_Li256ELb1ELb1ELb0ELb1EEENS1_36VarlenDynamicPersistentTileSchedulerILi128ELi64ELi256ELi128ELb0ELb1ELb1ELb1ELb0ELb1EEEEEEEEEvNT_6ParamsE,@"STO_CUDA_ENTRY STV_DEFAULT"
_ZN7cutlass13device_kernelIN5flash11enable_sm90INS1_16FlashAttnFwdSm90INS1_25CollectiveMainloopFwdSm90ILi2EN4cute5tupleIJNS5_1CILi1EEES8_S8_EEENS6_IJNS7_ILi128EEENS7_ILi64EEENS7_ILi256EEEEEELi256ENS_12float_e4m3_tEfNS_4arch4Sm90ELb0ELb1ELb0ELb1ELb0ELb1ELb0ELb1ELb1ELb1ELb0ELb0EEENS1_21CollectiveEpilogueFwdINS6_IJSA_SC_SB_EEES9_NS_10bfloat16_tESG_Li256ELb1ELb1ELb0ELb1EEENS1_36VarlenDynamicPersistentTileSchedulerILi128ELi64ELi256ELi128ELb0ELb1ELb1ELb1ELb0ELb1EEEEEEEEEvNT_6ParamsE:
        /* <DEDUP_REMOVED lines=24> */
.L_x_1339:
[----:B------:R-:W-:Y:S05]  /*0180*/  BSYNC B0 ;  /* 0x0000000000007941 */ /* 0x000fea0003800000 */
.L_x_1338:
        /* <DEDUP_REMOVED lines=41> */
.L_x_1340:
        /* <DEDUP_REMOVED lines=22> */
.L_x_1341:
        /* <DEDUP_REMOVED lines=18> */
.L_x_1342:
        /* <DEDUP_REMOVED lines=22> */
.L_x_1343:
        /* <DEDUP_REMOVED lines=22> */
.L_x_1344:
        /* <DEDUP_REMOVED lines=8> */
.L_x_1347:
        /* <DEDUP_REMOVED lines=20> */
[----:B------:R-:W-:Y:S02]  /*0b20*/  R2UR UR44, R16 ;  /* 0x00000000102c72ca */ /* 0x000fe400000e0000 */
[----:B------:R-:W-:Y:S02]  /*0b30*/  CS2R R192, SRZ ;  /* 0x0000000000c07805 */ /* 0x000fe4000001ff00 */
[----:B------:R-:W-:Y:S01]  /*0b40*/  CS2R R198, SRZ ;  /* 0x0000000000c67805 */ /* 0x000fe2000001ff00 */
[----:B------:R-:W-:Y:S01]  /*0b50*/  ULOP3.LUT UR45, UR40, 0x1, URZ, 0xfc, !UPT ;  /* 0x00000001282d7892 */ /* 0x000fe2000f8efc3f */
[----:B------:R-:W-:-:S07]  /*0b60*/  UMOV UR43, URZ ;  /* 0x0000003f002b7c82 */ /* 0x000fce0008000000 */
[----:B------:R-:W-:Y:S01]  /*0b70*/  UIADD3 UR44, UR44, 0x18000, URZ ;  /* 0x000180002c2c7890 */ /* 0x000fe2000fffe03f */
[----:B0-----:R-:W-:-:S05]  /*0b80*/  VIADD R12, R0, 0xffffff80 ;  /* 0xffffff80000c7836 */ /* 0x001fca0000000000 */
[----:B------:R-:W-:-:S04]  /*0b90*/  SHF.R.S32.HI R0, RZ, 0x1f, R12 ;  /* 0x0000001fff007819 */ /* 0x000fc8000001140c */
[CC--:B------:R-:W-:Y:S02]  /*0ba0*/  LEA.HI R2, R0.reuse, R12.reuse, RZ, 0x7 ;  /* 0x0000000c00027211 */ /* 0x0c0fe400078f38ff */
[-C--:B------:R-:W-:Y:S02]  /*0bb0*/  LEA.HI R4, R0, R12.reuse, RZ, 0x5 ;  /* 0x0000000c00047211 */ /* 0x080fe400078f28ff */
[----:B------:R-:W-:Y:S02]  /*0bc0*/  LOP3.LUT R222, R2, 0xffffff80, RZ, 0xc0, !PT ;  /* 0xffffff8002de7812 */ /* 0x000fe400078ec0ff */
[-C--:B------:R-:W-:Y:S01]  /*0bd0*/  LEA.HI R3, R0, R12.reuse, RZ, 0x4 ;  /* 0x0000000c00037211 */ /* 0x080fe200078f20ff */
[----:B------:R-:W-:Y:S01]  /*0be0*/  IMAD.SHL.U32 R5, R4, 0x20, RZ ;  /* 0x0000002004057824 */ /* 0x000fe200078e00ff */
[----:B------:R-:W-:Y:S01]  /*0bf0*/  LEA.HI R11, R0, R12, RZ, 0x2 ;  /* 0x0000000c000b7211 */ /* 0x000fe200078f10ff */
[----:B------:R-:W-:Y:S01]  /*0c00*/  IMAD.IADD R222, R12, 0x1, -R222 ;  /* 0x000000010cde7824 */ /* 0x000fe200078e0ade */
[----:B------:R-:W-:-:S02]  /*0c10*/  LOP3.LUT R4, R3, 0x3fffff0, RZ, 0xc0, !PT ;  /* 0x03fffff003047812 */ /* 0x000fc400078ec0ff */
[----:B------:R-:W-:Y:S02]  /*0c20*/  LOP3.LUT R5, R5, 0xfffffc00, RZ, 0xc0, !PT ;  /* 0xfffffc0005057812 */ /* 0x000fe400078ec0ff */
[----:B------:R-:W-:Y:S01]  /*0c30*/  SHF.R.S32.HI R7, RZ, 0x1f, R222 ;  /* 0x0000001fff077819 */ /* 0x000fe200000114de */
[----:B------:R-:W-:Y:S01]  /*0c40*/  IMAD.IADD R4, R12, 0x1, -R4 ;  /* 0x000000010c047824 */ /* 0x000fe200078e0a04 */
[----:B------:R-:W-:Y:S02]  /*0c50*/  LEA.HI R17, R0, R12, RZ, 0x3 ;  /* 0x0000000c00117211 */ /* 0x000fe400078f18ff */
[----:B------:R-:W-:Y:S02]  /*0c60*/  LEA.HI R8, R7, R222, RZ, 0x2 ;  /* 0x000000de07087211 */ /* 0x000fe400078f10ff */
[----:B------:R-:W-:Y:S02]  /*0c70*/  SHF.R.S32.HI R229, RZ, 0x7, R2 ;  /* 0x00000007ffe57819 */ /* 0x000fe40000011402 */
[----:B------:R-:W-:-:S02]  /*0c80*/  SHF.R.S32.HI R9, RZ, 0x2, R8 ;  /* 0x00000002ff097819 */ /* 0x000fc40000011408 */
[----:B------:R-:W-:Y:S02]  /*0c90*/  SHF.R.S32.HI R6, RZ, 0x1f, R8 ;  /* 0x0000001fff067819 */ /* 0x000fe40000011408 */
[----:B------:R-:W-:Y:S02]  /*0ca0*/  LOP3.LUT R11, R11, 0xfffffffc, RZ, 0xc0, !PT ;  /* 0xfffffffc0b0b7812 */ /* 0x000fe400078ec0ff */
[----:B------:R-:W-:Y:S02]  /*0cb0*/  LEA.HI R6, R6, R9, RZ, 0x3 ;  /* 0x0000000906067211 */ /* 0x000fe400078f18ff */
[----:B------:R-:W-:Y:S01]  /*0cc0*/  LOP3.LUT R215, R17, 0xfffffff8, RZ, 0xc0, !PT ;  /* 0xfffffff811d77812 */ /* 0x000fe200078ec0ff */
[----:B------:R-:W-:Y:S01]  /*0cd0*/  IMAD.IADD R11, R12, 0x1, -R11 ;  /* 0x000000010c0b7824 */ /* 0x000fe200078e0a0b */
[----:B------:R-:W-:Y:S01]  /*0ce0*/  LOP3.LUT R10, R6, 0xfffffff8, RZ, 0xc0, !PT ;  /* 0xfffffff8060a7812 */ /* 0x000fe200078ec0ff */
[----:B------:R-:W-:Y:S01]  /*0cf0*/  IMAD R6, R4, 0x40, R5 ;  /* 0x0000004004067824 */ /* 0x000fe200078e0205 */
[----:B------:R-:W-:Y:S01]  /*0d00*/  SHF.R.S32.HI R4, RZ, 0x4, R3 ;  /* 0x00000004ff047819 */ /* 0x000fe20000011403 */
[----:B------:R-:W-:Y:S01]  /*0d10*/  IMAD.IADD R215, R12, 0x1, -R215 ;  /* 0x000000010cd77824 */ /* 0x000fe200078e0ad7 */
[----:B------:R-:W-:Y:S01]  /*0d20*/  LEA.HI R7, R7, R222, RZ, 0x5 ;  /* 0x000000de07077211 */ /* 0x000fe200078f28ff */
[----:B------:R-:W-:Y:S01]  /*0d30*/  IMAD.IADD R10, R9, 0x1, -R10 ;  /* 0x00000001090a7824 */ /* 0x000fe200078e0a0a */
[----:B------:R-:W-:Y:S01]  /*0d40*/  LEA.HI R3, R3, R4, RZ, 0x1 ;  /* 0x0000000403037211 */ /* 0x000fe200078f08ff */
[C---:B------:R-:W-:Y:S01]  /*0d50*/  IMAD.SHL.U32 R22, R215.reuse, 0x10, RZ ;  /* 0x00000010d7167824 */ /* 0x040fe200078e00ff */
[----:B------:R-:W-:Y:S01]  /*0d60*/  LEA.HI R2, R2, R229, RZ, 0x1 ;  /* 0x000000e502027211 */ /* 0x000fe200078f08ff */
[----:B------:R-:W-:Y:S01]  /*0d70*/  IMAD.SHL.U32 R18, R215, 0x8, RZ ;  /* 0x00000008d7127824 */ /* 0x000fe200078e00ff */
[----:B------:R-:W-:-:S02]  /*0d80*/  LOP3.LUT R3, R3, 0x1ffffffe, RZ, 0xc0, !PT ;  /* 0x1ffffffe03037812 */ /* 0x000fc400078ec0ff */
[----:B------:R-:W-:Y:S01]  /*0d90*/  SHF.R.S32.HI R17, RZ, 0x3, R17 ;  /* 0x00000003ff117819 */ /* 0x000fe20000011411 */
[----:B------:R-:W-:Y:S01]  /*0da0*/  VIADD R194, R18, 0x40 ;  /* 0x0000004012c27836 */ /* 0x000fe20000000000 */
[----:B------:R-:W-:Y:S01]  /*0db0*/  LEA.HI R0, R0, R12, RZ, 0x6 ;  /* 0x0000000c00007211 */ /* 0x000fe200078f30ff */
[----:B------:R-:W-:Y:S01]  /*0dc0*/  IMAD.IADD R3, R4, 0x1, -R3 ;  /* 0x0000000104037824 */ /* 0x000fe200078e0a03 */
[----:B------:R-:W-:Y:S01]  /*0dd0*/  SHF.R.S32.HI R7, RZ, 0x5, R7 ;  /* 0x00000005ff077819 */ /* 0x000fe20000011407 */
[C---:B------:R-:W-:Y:S01]  /*0de0*/  VIADD R218, R17.reuse, 0x20 ;  /* 0x0000002011da7836 */ /* 0x040fe20000000000 */
[----:B------:R-:W-:Y:S01]  /*0df0*/  LOP3.LUT R2, R2, 0x3fffffe, RZ, 0xc0, !PT ;  /* 0x03fffffe02027812 */ /* 0x000fe200078ec0ff */
[C---:B------:R-:W-:Y:S01]  /*0e00*/  VIADD R237, R17.reuse, 0x40 ;  /* 0x0000004011ed7836 */ /* 0x040fe20000000000 */
[----:B------:R-:W-:Y:S01]  /*0e10*/  SHF.L.U32 R0, R0, 0x4, RZ ;  /* 0x0000000400007819 */ /* 0x000fe200000006ff */
[----:B------:R-:W-:Y:S01]  /*0e20*/  VIADD R236, R17, 0x60 ;  /* 0x0000006011ec7836 */ /* 0x000fe20000000000 */
[----:B------:R-:W-:Y:S01]  /*0e30*/  LEA.HI R5, R11, R11, RZ, 0x1 ;  /* 0x0000000b0b057211 */ /* 0x000fe200078f08ff */
[----:B------:R-:W-:Y:S01]  /*0e40*/  IMAD R7, R7, 0x10, R10 ;  /* 0x0000001007077824 */ /* 0x000fe200078e020a */
[----:B------:R-:W-:Y:S01]  /*0e50*/  LOP3.LUT R211, R0, 0xfffffc00, RZ, 0xc0, !PT ;  /* 0xfffffc0000d37812 */ /* 0x000fe200078ec0ff */
[----:B------:R-:W-:Y:S01]  /*0e60*/  IMAD.IADD R2, R229, 0x1, -R2 ;  /* 0x00000001e5027824 */ /* 0x000fe200078e0a02 */
[----:B------:R-:W-:Y:S01]  /*0e70*/  SHF.R.S32.HI R0, RZ, 0x1f, R237 ;  /* 0x0000001fff007819 */ /* 0x000fe200000114ed */
[----:B------:R-:W-:Y:S01]  /*0e80*/  IMAD R233, R3, 0x8, R6 ;  /* 0x0000000803e97824 */ /* 0x000fe200078e0206 */
[----:B------:R-:W-:Y:S01]  /*0e90*/  SHF.R.S32.HI R3, RZ, 0x1f, R218 ;  /* 0x0000001fff037819 */ /* 0x000fe200000114da */
[----:B------:R-:W-:Y:S01]  /*0ea0*/  IMAD.SHL.U32 R208, R17, 0x80, RZ ;  /* 0x0000008011d07824 */ /* 0x000fe200078e00ff */
[----:B------:R-:W-:Y:S01]  /*0eb0*/  LOP3.LUT R4, R5, 0x1ffffffe, RZ, 0xc0, !PT ;  /* 0x1ffffffe05047812 */ /* 0x000fe200078ec0ff */
[----:B------:R-:W-:Y:S01]  /*0ec0*/  IMAD R232, R2, 0x40, R7 ;  /* 0x0000004002e87824 */ /* 0x000fe200078e0207 */
[----:B------:R-:W-:Y:S01]  /*0ed0*/  SHF.R.S32.HI R5, RZ, 0x1f, R236 ;  /* 0x0000001fff057819 */ /* 0x000fe200000114ec */
[----:B------:R-:W-:Y:S01]  /*0ee0*/  IMAD.SHL.U32 R206, R218, 0x80, RZ ;  /* 0x00000080dace7824 */ /* 0x000fe200078e00ff */
[----:B------:R-:W-:Y:S01]  /*0ef0*/  LEA.HI R3, R3, R218, RZ, 0x3 ;  /* 0x000000da03037211 */ /* 0x000fe200078f18ff */
[----:B------:R-:W-:Y:S01]  /*0f00*/  IMAD.SHL.U32 R228, R237, 0x80, RZ ;  /* 0x00000080ede47824 */ /* 0x000fe200078e00ff */
[----:B------:R-:W-:Y:S01]  /*0f10*/  LEA.HI R2, R0, R237, RZ, 0x3 ;  /* 0x000000ed00027211 */ /* 0x000fe200078f18ff */
[----:B------:R-:W-:Y:S01]  /*0f20*/  IMAD.SHL.U32 R227, R236, 0x80, RZ ;  /* 0x00000080ece37824 */ /* 0x000fe200078e00ff */
[----:B------:R-:W-:Y:S01]  /*0f30*/  LOP3.LUT R208, R208, 0x380, RZ, 0xc0, !PT ;  /* 0x00000380d0d07812 */ /* 0x000fe200078ec0ff */
[----:B------:R-:W-:Y:S01]  /*0f40*/  IMAD.SHL.U32 R3, R3, 0x80, RZ ;  /* 0x0000008003037824 */ /* 0x000fe200078e00ff */
[----:B------:R-:W-:Y:S01]  /*0f50*/  LEA.HI R5, R5, R236, RZ, 0x3 ;  /* 0x000000ec05057211 */ /* 0x000fe200078f18ff */
[----:B------:R-:W-:Y:S01]  /*0f60*/  IMAD.SHL.U32 R2, R2, 0x80, RZ ;  /* 0x0000008002027824 */ /* 0x000fe200078e00ff */
[----:B------:R-:W-:Y:S01]  /*0f70*/  LOP3.LUT R0, R208, 0x70, R22, 0xf8, !PT ;  /* 0x00000070d0007812 */ /* 0x000fe200078ef816 */
[----:B------:R-:W-:Y:S01]  /*0f80*/  IMAD.IADD R205, R11, 0x1, -R4 ;  /* 0x000000010bcd7824 */ /* 0x000fe200078e0a04 */
[----:B------:R-:W-:Y:S01]  /*0f90*/  SHF.R.U32.HI R235, RZ, 0x3, R208 ;  /* 0x00000003ffeb7819 */ /* 0x000fe200000116d0 */
[----:B------:R-:W-:Y:S01]  /*0fa0*/  VIADD R207, R18, 0x80 ;  /* 0x0000008012cf7836 */ /* 0x000fe20000000000 */
[----:B------:R-:W-:Y:S01]  /*0fb0*/  LOP3.LUT R206, R206, 0x380, RZ, 0xc0, !PT ;  /* 0x00000380cece7812 */ /* 0x000fe200078ec0ff */
[----:B------:R-:W-:Y:S01]  /*0fc0*/  VIADD R209, R18, 0xc0 ;  /* 0x000000c012d17836 */ /* 0x000fe20000000000 */
[----:B------:R-:W-:Y:S01]  /*0fd0*/  LOP3.LUT R228, R228, 0x380, RZ, 0xc0, !PT ;  /* 0x00000380e4e47812 */ /* 0x000fe200078ec0ff */
[----:B------:R-:W-:Y:S01]  /*0fe0*/  IMAD R205, R205, 0x8, R232 ;  /* 0x00000008cdcd7824 */ /* 0x000fe200078e02e8 */
[----:B------:R-:W-:-:S02]  /*0ff0*/  LOP3.LUT R227, R227, 0x380, RZ, 0xc0, !PT ;  /* 0x00000380e3e37812 */ /* 0x000fc400078ec0ff */
[----:B------:R-:W-:Y:S02]  /*1000*/  SHF.L.U32 R230, R5, 0x7, RZ ;  /* 0x0000000705e67819 */ /* 0x000fe400000006ff */
[----:B------:R-:W-:Y:S02]  /*1010*/  LOP3.LUT R213, R211, R0, R235, 0xf6, !PT ;  /* 0x00000000d3d57212 */ /* 0x000fe400078ef6eb */
[----:B------:R-:W-:Y:S02]  /*1020*/  SHF.R.U32.HI R234, RZ, 0x3, R206 ;  /* 0x00000003ffea7819 */ /* 0x000fe400000116ce */
[--C-:B------:R-:W-:Y:S01]  /*1030*/  LOP3.LUT R5, R206, 0x70, R22.reuse, 0xf8, !PT ;  /* 0x00000070ce057812 */ /* 0x100fe200078ef816 */
[----:B------:R-:W-:Y:S01]  /*1040*/  IMAD.IADD R212, R16, 0x1, R213 ;  /* 0x0000000110d47824 */ /* 0x000fe200078e02d5 */
[----:B------:R-:W-:Y:S02]  /*1050*/  LOP3.LUT R0, R228, 0x70, R22, 0xf8, !PT ;  /* 0x00000070e4007812 */ /* 0x000fe400078ef816 */
[----:B------:R-:W-:-:S02]  /*1060*/  SHF.R.U32.HI R6, RZ, 0x3, R228 ;  /* 0x00000003ff067819 */ /* 0x000fc400000116e4 */
[----:B------:R-:W-:Y:S02]  /*1070*/  LOP3.LUT R7, R227, 0x70, R22, 0xf8, !PT ;  /* 0x00000070e3077812 */ /* 0x000fe400078ef816 */
[----:B------:R-:W-:Y:S02]  /*1080*/  SHF.R.U32.HI R4, RZ, 0x3, R227 ;  /* 0x00000003ff047819 */ /* 0x000fe400000116e3 */
[----:B------:R-:W-:Y:S02]  /*1090*/  LOP3.LUT R210, R3, 0xfffffc00, RZ, 0xc0, !PT ;  /* 0xfffffc0003d27812 */ /* 0x000fe400078ec0ff */
[----:B------:R-:W-:Y:S02]  /*10a0*/  LOP3.LUT R231, R2, 0xfffffc00, RZ, 0xc0, !PT ;  /* 0xfffffc0002e77812 */ /* 0x000fe400078ec0ff */
[----:B------:R-:W-:Y:S02]  /*10b0*/  LOP3.LUT R230, R230, 0xfffffc00, RZ, 0xc0, !PT ;  /* 0xfffffc00e6e67812 */ /* 0x000fe400078ec0ff */
[----:B------:R-:W-:-:S02]  /*10c0*/  LOP3.LUT R197, R8, 0x7ffffffc, RZ, 0xc0, !PT ;  /* 0x7ffffffc08c57812 */ /* 0x000fc400078ec0ff */
[----:B------:R-:W-:Y:S02]  /*10d0*/  LOP3.LUT R5, R210, R5, R234, 0xf6, !PT ;  /* 0x00000005d2057212 */ /* 0x000fe400078ef6ea */
[----:B------:R-:W-:Y:S01]  /*10e0*/  LOP3.LUT R3, R231, R0, R6, 0xf6, !PT ;  /* 0x00000000e7037212 */ /* 0x000fe200078ef606 */
[----:B------:R-:W-:Y:S01]  /*10f0*/  IMAD.IADD R197, R222, 0x1, -R197 ;  /* 0x00000001dec57824 */ /* 0x000fe200078e0ac5 */
[----:B------:R-:W-:Y:S01]  /*1100*/  LOP3.LUT R7, R230, R7, R4, 0xf6, !PT ;  /* 0x00000007e6077212 */ /* 0x000fe200078ef604 */
[C---:B------:R-:W-:Y:S01]  /*1110*/  IMAD.IADD R225, R16.reuse, 0x1, R5 ;  /* 0x0000000110e17824 */ /* 0x040fe200078e0205 */
[----:B------:R-:W-:Y:S01]  /*1120*/  SHF.R.S32.HI R221, RZ, 0x1f, R17 ;  /* 0x0000001fffdd7819 */ /* 0x000fe20000011411 */
[C---:B------:R-:W-:Y:S01]  /*1130*/  IMAD.IADD R224, R16.reuse, 0x1, R3 ;  /* 0x0000000110e07824 */ /* 0x040fe200078e0203 */
[----:B------:R-:W-:Y:S01]  /*1140*/  SHF.R.S32.HI R23, RZ, 0x1f, R22 ;  /* 0x0000001fff177819 */ /* 0x000fe20000011416 */
[----:B------:R-:W-:Y:S01]  /*1150*/  IMAD.IADD R223, R16, 0x1, R7 ;  /* 0x0000000110df7824 */ /* 0x000fe200078e0207 */
[----:B------:R-:W-:-:S02]  /*1160*/  SHF.R.S32.HI R19, RZ, 0x1f, R18 ;  /* 0x0000001fff137819 */ /* 0x000fc40000011412 */
[----:B------:R-:W-:Y:S02]  /*1170*/  SHF.R.S32.HI R214, RZ, 0x1f, R194 ;  /* 0x0000001fffd67819 */ /* 0x000fe400000114c2 */
[----:B------:R-:W-:Y:S02]  /*1180*/  SHF.R.S32.HI R220, RZ, 0x1f, R207 ;  /* 0x0000001fffdc7819 */ /* 0x000fe400000114cf */
[----:B------:R-:W-:-:S07]  /*1190*/  SHF.R.S32.HI R219, RZ, 0x1f, R209 ;  /* 0x0000001fffdb7819 */ /* 0x000fce00000114d1 */
.L_x_1577:
[----:B------:R-:W-:Y:S05]  /*11a0*/  YIELD ;  /* 0x0000000000007946 */ /* 0x000fea0003800000 */
[----:B------:R-:W-:Y:S01]  /*11b0*/  ULDC.64 UR4, c[0x0][0xa28] ;  /* 0x00028a0000047ab9 */ /* 0x000fe20000000a00 */
[----:B0-2---:R-:W0:Y:S01]  /*11c0*/  LDC.64 R4, c[0x0][0xa08] ;  /* 0x00028200ff047b82 */ /* 0x005e220000000a00 */
[----:B------:R-:W-:Y:S01]  /*11d0*/  ISETP.NE.U32.AND P1, PT, RZ, UR4, PT ;  /* 0x00000004ff007c0c */ /* 0x000fe2000bf25070 */
[----:B------:R-:W-:Y:S02]  /*11e0*/  IMAD.MOV.U32 R11, RZ, RZ, RZ ;  /* 0x000000ffff0b7224 */ /* 0x000fe400078e00ff */
[----:B------:R-:W-:Y:S01]  /*11f0*/  IMAD.MOV.U32 R25, RZ, RZ, RZ ;  /* 0x000000ffff197224 */ /* 0x000fe200078e00ff */
[----:B------:R-:W-:Y:S01]  /*1200*/  ISETP.NE.AND.EX P1, PT, RZ, UR5, PT, P1 ;  /* 0x00000005ff007c0c */ /* 0x000fe2000bf25310 */
[----:B------:R-:W-:-:S02]  /*1210*/  ULDC.64 UR4, c[0x0][0xa18] ;  /* 0x0002860000047ab9 */ /* 0x000fc40000000a00 */
[----:B------:R-:W-:-:S04]  /*1220*/  ISETP.NE.U32.AND P2, PT, RZ, UR4, PT ;  /* 0x00000004ff007c0c */ /* 0x000fc8000bf45070 */
[----:B------:R-:W-:Y:S01]  /*1230*/  ISETP.NE.AND.EX P2, PT, RZ, UR5, PT, P2 ;  /* 0x00000005ff007c0c */ /* 0x000fe2000bf45320 */
[----:B------:R-:W-:Y:S02]  /*1240*/  ULDC.64 UR4, c[0x0][0xa08] ;  /* 0x0002820000047ab9 */ /* 0x000fe40000000a00 */
[----:B------:R-:W-:-:S03]  /*1250*/  ISETP.NE.U32.AND P0, PT, RZ, UR4, PT ;  /* 0x00000004ff007c0c */ /* 0x000fc6000bf05070 */
[----:B------:R-:W1:Y:S01]  /*1260*/  @P1 LDC.64 R2, c[0x0][0xa28] ;  /* 0x00028a00ff021b82 */ /* 0x000e620000000a00 */
[----:B------:R-:W-:Y:S01]  /*1270*/  ISETP.NE.AND.EX P0, PT, RZ, UR5, PT, P0 ;  /* 0x00000005ff007c0c */ /* 0x000fe2000bf05300 */
[----:B0-----:R-:W-:-:S06]  /*1280*/  IMAD.WIDE R8, R203, 0x4, R4 ;  /* 0x00000004cb087825 */ /* 0x001fcc00078e0204 */
[----:B------:R-:W0:Y:S01]  /*1290*/  @P2 LDC.64 R6, c[0x0][0xa18] ;  /* 0x00028600ff062b82 */ /* 0x000e220000000a00 */
[----:B------:R-:W-:Y:S02]  /*12a0*/  ULDC UR4, c[0x0][0x288] ;  /* 0x0000a20000047ab9 */ /* 0x000fe40000000800 */
[----:B------:R-:W-:Y:S01]  /*12b0*/  IMAD.U32 R195, RZ, RZ, UR4 ;  /* 0x00000004ffc37e24 */ /* 0x000fe2000f8e00ff */
[----:B------:R-:W-:Y:S02]  /*12c0*/  ULDC.64 UR4, c[0x0][0x418] ;  /* 0x0001060000047ab9 */ /* 0x000fe40000000a00 */
[----:B------:R2:W5:Y:S01]  /*12d0*/  @P0 LDG.E R25, desc[UR46][R8.64] ;  /* 0x0000002e08190981 */ /* 0x000562000c1e1900 */
[----:B-1----:R-:W-:-:S05]  /*12e0*/  @P1 IMAD.WIDE R2, R203, 0x4, R2 ;  /* 0x00000004cb021825 */ /* 0x002fca00078e0202 */
[----:B------:R2:W5:Y:S01]  /*12f0*/  @P1 LDG.E R11, desc[UR46][R2.64] ;  /* 0x0000002e020b1981 */ /* 0x000562000c1e1900 */
[----:B0-----:R-:W-:-:S05]  /*1300*/  @P2 IMAD.WIDE R4, R203, 0x4, R6 ;  /* 0x00000004cb042825 */ /* 0x001fca00078e0206 */
        /* <DEDUP_REMOVED lines=9> */
[----:B------:R-:W-:Y:S01]  /*13a0*/  IMAD.U32 R24, RZ, RZ, UR4 ;  /* 0x00000004ff187e24 */ /* 0x000fe2000f8e00ff */
[----:B--234-:R-:W-:Y:S06]  /*13b0*/  @P2 BRA `(.L_x_1349) ;  /* 0x0000000000242947 */ /* 0x01cfec0003800000 */
        /* <DEDUP_REMOVED lines=8> */
[----:B--2---:R-:W-:-:S07]  /*1440*/  IMAD.IADD R195, R0, 0x1, -R195 ;  /* 0x0000000100c37824 */ /* 0x004fce00078e0ac3 */
.L_x_1349:
[----:B------:R-:W-:Y:S01]  /*1450*/  ULDC.64 UR4, c[0x0][0xa20] ;  /* 0x0002880000047ab9 */ /* 0x000fe20000000a00 */
[----:B------:R-:W-:Y:S01]  /*1460*/  IMAD.MOV.U32 R216, RZ, RZ, R202 ;  /* 0x000000ffffd87224 */ /* 0x000fe200078e00ca */
[----:B------:R-:W-:Y:S01]  /*1470*/  ISETP.NE.U32.AND P1, PT, RZ, UR4, PT ;  /* 0x00000004ff007c0c */ /* 0x000fe2000bf25070 */
[----:B------:R-:W-:-:S03]  /*1480*/  IMAD.MOV.U32 R217, RZ, RZ, R203 ;  /* 0x000000ffffd97224 */ /* 0x000fc600078e00cb */
[----:B------:R-:W-:-:S13]  /*1490*/  ISETP.NE.AND.EX P1, PT, RZ, UR5, PT, P1 ;  /* 0x00000005ff007c0c */ /* 0x000fda000bf25310 */
[----:B------:R-:W-:Y:S05]  /*14a0*/  @!P1 BRA `(.L_x_1350) ;  /* 0x0000000000109947 */ /* 0x000fea0003800000 */
[----:B------:R-:W0:Y:S02]  /*14b0*/  LDC.64 R2, c[0x0][0xa20] ;  /* 0x00028800ff027b82 */ /* 0x000e240000000a00 */
[----:B0-----:R-:W-:-:S05]  /*14c0*/  IMAD.WIDE R2, R203, 0x4, R2 ;  /* 0x00000004cb027825 */ /* 0x001fca00078e0202 */
[----:B------:R0:W5:Y:S01]  /*14d0*/  LDG.E R24, desc[UR46][R2.64] ;  /* 0x0000002e02187981 */ /* 0x000162000c1e1900 */
[----:B------:R-:W-:Y:S05]  /*14e0*/  BRA `(.L_x_1351) ;  /* 0x0000000000107947 */ /* 0x000fea0003800000 */
.L_x_1350:
[----:B------:R-:W-:Y:S05]  /*14f0*/  @!P0 BRA `(.L_x_1351) ;  /* 0x00000000000c8947 */ /* 0x000fea0003800000 */
[----:B------:R-:W2:Y:S04]  /*1500*/  LDG.E R3, desc[UR46][R8.64] ;  /* 0x0000002e08037981 */ /* 0x000ea8000c1e1900 */
[----:B------:R-:W2:Y:S02]  /*1510*/  LDG.E R24, desc[UR46][R8.64+0x4] ;  /* 0x0000042e08187981 */ /* 0x000ea4000c1e1900 */
[----:B--2---:R-:W-:-:S07]  /*1520*/  IMAD.IADD R24, R24, 0x1, -R3 ;  /* 0x0000000118187824 */ /* 0x004fce00078e0a03 */
.L_x_1351:
[----:B------:R-:W-:Y:S01]  /*1530*/  ULDC.64 UR4, c[0x0][0xa10] ;  /* 0x0002840000047ab9 */ /* 0x000fe20000000a00 */
[----:B------:R-:W1:Y:S01]  /*1540*/  LDC R6, c[0x0][0x448] ;  /* 0x00011200ff067b82 */ /* 0x000e620000000800 */
[----:B------:R-:W-:-:S04]  /*1550*/  ISETP.NE.U32.AND P0, PT, RZ, UR4, PT ;  /* 0x00000004ff007c0c */ /* 0x000fc8000bf05070 */
[----:B------:R-:W-:Y:S01]  /*1560*/  ISETP.NE.AND.EX P0, PT, RZ, UR5, PT, P0 ;  /* 0x00000005ff007c0c */ /* 0x000fe2000bf05300 */
[----:B------:R-:W-:Y:S02]  /*1570*/  ULDC.64 UR4, c[0x0][0xa30] ;  /* 0x00028c0000047ab9 */ /* 0x000fe40000000a00 */
[----:B------:R-:W-:Y:S01]  /*1580*/  ISETP.NE.U32.AND P1, PT, RZ, UR4, PT ;  /* 0x00000004ff007c0c */ /* 0x000fe2000bf25070 */
[----:B------:R-:W2:Y:S03]  /*1590*/  LDC.64 R12, c[0x0][0x9e0] ;  /* 0x00027800ff0c7b82 */ /* 0x000ea60000000a00 */
[----:B------:R-:W-:-:S06]  /*15a0*/  ISETP.NE.AND.EX P1, PT, RZ, UR5, PT, P1 ;  /* 0x00000005ff007c0c */ /* 0x000fcc000bf25310 */
[----:B0-----:R-:W0:Y:S08]  /*15b0*/  @P0 LDC.64 R2, c[0x0][0xa10] ;  /* 0x00028400ff020b82 */ /* 0x001e300000000a00 */
[----:B------:R-:W3:Y:S01]  /*15c0*/  @P1 LDC.64 R4, c[0x0][0xa30] ;  /* 0x00028c00ff041b82 */ /* 0x000ee20000000a00 */
[----:B0-----:R-:W-:-:S05]  /*15d0*/  @P0 IMAD.WIDE R2, R203, 0x4, R2 ;  /* 0x00000004cb020825 */ /* 0x001fca00078e0202 */
[----:B------:R-:W4:Y:S04]  /*15e0*/  @P0 LDG.E R0, desc[UR46][R2.64] ;  /* 0x0000002e02000981 */ /* 0x000f28000c1e1900 */
[----:B------:R-:W4:Y:S01]  /*15f0*/  @P0 LDG.E R7, desc[UR46][R2.64+0x4] ;  /* 0x0000042e02070981 */ /* 0x000f22000c1e1900 */
[----:B-----5:R-:W-:Y:S01]  /*1600*/  MOV R87, R24 ;  /* 0x0000001800577202 */ /* 0x020fe20000000f00 */
[----:B---3--:R-:W-:-:S05]  /*1610*/  @P1 IMAD.WIDE R4, R203, 0x4, R4 ;  /* 0x00000004cb041825 */ /* 0x008fca00078e0204 */
[----:B------:R0:W5:Y:S01]  /*1620*/  @P1 LDG.E R87, desc[UR46][R4.64] ;  /* 0x0000002e04571981 */ /* 0x000162000c1e1900 */
[----:B-1----:R-:W-:Y:S01]  /*1630*/  ISETP.NE.AND P1, PT, R6, 0x1, PT ;  /* 0x000000010600780c */ /* 0x002fe20003f25270 */
[----:B------:R-:W-:Y:S01]  /*1640*/  IMAD.SHL.U32 R204, R201, 0x80, RZ ;  /* 0x00000080c9cc7824 */ /* 0x000fe200078e00ff */
[----:B--2---:R-:W-:Y:S01]  /*1650*/  ISETP.GE.AND P2, PT, R13, 0x1, PT ;  /* 0x000000010d00780c */ /* 0x004fe20003f46270 */
[----:B------:R-:W-:-:S10]  /*1660*/  IMAD.IADD R11, R24, 0x1, -R11 ;  /* 0x00000001180b7824 */ /* 0x000fd400078e0a0b */
[----:B------:R-:W1:Y:S08]  /*1670*/  @P1 LDC R9, c[0x0][0x44c] ;  /* 0x00011300ff091b82 */ /* 0x000e700000000800 */
[----:B------:R-:W2:Y:S01]  /*1680*/  @P1 LDC R6, c[0x0][0x450] ;  /* 0x00011400ff061b82 */ /* 0x000ea20000000800 */
[----:B----4-:R-:W-:Y:S02]  /*1690*/  @P0 IMAD.IADD R46, R7, 0x1, -R0 ;  /* 0x00000001072e0824 */ /* 0x010fe400078e0a00 */
[----:B------:R-:W-:-:S02]  /*16a0*/  VIADD R0, R204, 0x7f ;  /* 0x0000007fcc007836 */ /* 0x000fc40000000000 */
[----:B------:R-:W-:Y:S02]  /*16b0*/  IMAD.IADD R196, R11, 0x1, R46 ;  /* 0x000000010bc47824 */ /* 0x000fe400078e022e */
[----:B-1----:R-:W-:-:S03]  /*16c0*/  @P1 IMAD.HI.U32 R3, R0, R9, RZ ;  /* 0x0000000900031227 */ /* 0x002fc600078e00ff */
[C---:B------:R-:W-:Y:S01]  /*16d0*/  IADD3 R49, R196.reuse, 0x1, -R195 ;  /* 0x00000001c4317810 */ /* 0x040fe20007ffe8c3 */
[----:B------:R-:W-:Y:S01]  /*16e0*/  IMAD.MOV.U32 R2, RZ, RZ, R0 ;  /* 0x000000ffff027224 */ /* 0x000fe200078e0000 */
[----:B--2---:R-:W-:Y:S01]  /*16f0*/  @P1 SHF.R.U32.HI R2, RZ, R6, R3 ;  /* 0x00000006ff021219 */ /* 0x004fe20000011603 */
[----:B------:R-:W-:-:S04]  /*1700*/  VIADD R0, R196, 0x3f ;  /* 0x0000003fc4007836 */ /* 0x000fc80000000000 */
[----:B------:R-:W-:Y:S01]  /*1710*/  IMAD.IADD R7, R49, 0x1, R2 ;  /* 0x0000000131077824 */ /* 0x000fe200078e0202 */
[----:B------:R-:W-:-:S04]  /*1720*/  SHF.R.S32.HI R3, RZ, 0x1f, R0 ;  /* 0x0000001fff037819 */ /* 0x000fc80000011400 */
[----:B------:R-:W-:Y:S01]  /*1730*/  LEA.HI R3, R3, R0, RZ, 0x6 ;  /* 0x0000000003037211 */ /* 0x000fe200078f30ff */
[----:B------:R-:W-:-:S03]  /*1740*/  IMAD.IADD R0, R7, 0x1, R12 ;  /* 0x0000000107007824 */ /* 0x000fc600078e020c */
[----:B------:R-:W-:Y:S01]  /*1750*/  SHF.R.S32.HI R56, RZ, 0x6, R3 ;  /* 0x00000006ff387819 */ /* 0x000fe20000011403 */
[----:B0-----:R-:W-:Y:S06]  /*1760*/  @!P2 BRA `(.L_x_1352) ;  /* 0x000000000048a947 */ /* 0x001fec0003800000 */
[C---:B------:R-:W-:Y:S01]  /*1770*/  ISETP.GT.AND P0, PT, R7.reuse, RZ, PT ;  /* 0x000000ff0700720c */ /* 0x040fe20003f04270 */
[----:B------:R-:W-:Y:S01]  /*1780*/  BSSY B0, `(.L_x_1353) ;  /* 0x000000e000007945 */ /* 0x000fe20003800000 */
[----:B------:R-:W-:-:S11]  /*1790*/  VIADD R2, R7, 0xffffffff ;  /* 0xffffffff07027836 */ /* 0x000fd60000000000 */
[----:B------:R-:W-:Y:S05]  /*17a0*/  @P0 BRA `(.L_x_1354) ;  /* 0x00000000001c0947 */ /* 0x000fea0003800000 */
[----:B------:R-:W-:Y:S01]  /*17b0*/  ISETP.NE.AND P0, PT, R13, 0x1, PT ;  /* 0x000000010d00780c */ /* 0x000fe20003f05270 */
[----:B------:R-:W-:-:S12]  /*17c0*/  IMAD.MOV R3, RZ, RZ, -R7 ;  /* 0x000000ffff037224 */ /* 0x000fd800078e0a07 */
[----:B------:R-:W0:Y:S02]  /*17d0*/  @P0 LDC.64 R4, c[0x0][0x9e8] ;  /* 0x00027a00ff040b82 */ /* 0x000e240000000a00 */
[----:B0-----:R-:W-:-:S05]  /*17e0*/  @P0 IMAD.HI.U32 R2, R3, R4, RZ ;  /* 0x0000000403020227 */ /* 0x001fca00078e00ff */
[----:B------:R-:W-:-:S04]  /*17f0*/  @P0 SHF.R.U32.HI R3, RZ, R5, R2 ;  /* 0x00000005ff030219 */ /* 0x000fc80000011602 */
[----:B------:R-:W-:Y:S01]  /*1800*/  LOP3.LUT R2, RZ, R3, RZ, 0x33, !PT ;  /* 0x00000003ff027212 */ /* 0x000fe200078e33ff */
[----:B------:R-:W-:Y:S06]  /*1810*/  BRA `(.L_x_1355) ;  /* 0x0000000000107947 */ /* 0x000fec0003800000 */
.L_x_1354:
[----:B------:R-:W-:-:S13]  /*1820*/  ISETP.NE.AND P0, PT, R13, 0x1, PT ;  /* 0x000000010d00780c */ /* 0x000fda0003f05270 */
[----:B------:R-:W0:Y:S02]  /*1830*/  @P0 LDC.64 R4, c[0x0][0x9e8] ;  /* 0x00027a00ff040b82 */ /* 0x000e240000000a00 */
[----:B0-----:R-:W-:-:S05]  /*1840*/  @P0 IMAD.HI.U32 R4, R2, R4, RZ ;  /* 0x0000000402040227 */ /* 0x001fca00078e00ff */
[----:B------:R-:W-:-:S07]  /*1850*/  @P0 SHF.R.U32.HI R2, RZ, R5, R4 ;  /* 0x00000005ff020219 */ /* 0x000fce0000011604 */
.L_x_1355:
[----:B------:R-:W-:Y:S05]  /*1860*/  BSYNC B0 ;  /* 0x0000000000007941 */ /* 0x000fea0003800000 */
.L_x_1353:
[----:B------:R-:W-:-:S05]  /*1870*/  IMAD R3, R2, R13, R13 ;  /* 0x0000000d02037224 */ /* 0x000fca00078e020d */
[----:B------:R-:W-:-:S07]  /*1880*/  VIMNMX R0, R0, R3, PT ;  /* 0x0000000300007248 */ /* 0x000fce0003fe0100 */
.L_x_1352:
[----:B------:R-:W0:Y:S01]  /*1890*/  @P1 LDC R3, c[0x0][0x44c] ;  /* 0x00011300ff031b82 */ /* 0x000e220000000800 */
[----:B------:R-:W-:Y:S01]  /*18a0*/  IMAD.MOV.U32 R2, RZ, RZ, R204 ;  /* 0x000000ffff027224 */ /* 0x000fe200078e00cc */
[----:B------:R-:W-:Y:S01]  /*18b0*/  ULDC UR4, c[0x0][0x9dc] ;  /* 0x0002770000047ab9 */ /* 0x000fe20000000800 */
[----:B------:R-:W-:-:S05]  /*18c0*/  IMAD.IADD R57, R196, 0x1, -R195 ;  /* 0x00000001c4397824 */ /* 0x000fca00078e0ac3 */
[----:B------:R-:W1:Y:S01]  /*18d0*/  @P1 LDC R4, c[0x0][0x450] ;  /* 0x00011400ff041b82 */ /* 0x000e620000000800 */
[----:B0-----:R-:W-:-:S05]  /*18e0*/  @P1 IMAD.HI.U32 R3, R204, R3, RZ ;  /* 0x00000003cc031227 */ /* 0x001fca00078e00ff */
[----:B-1----:R-:W-:-:S05]  /*18f0*/  @P1 SHF.R.U32.HI R2, RZ, R4, R3 ;  /* 0x00000004ff021219 */ /* 0x002fca0000011603 */
[----:B------:R-:W-:-:S04]  /*1900*/  IMAD.IADD R2, R57, 0x1, R2 ;  /* 0x0000000139027824 */ /* 0x000fc800078e0202 */
[----:B------:R-:W-:Y:S01]  /*1910*/  VIADD R3, R2, -UR4 ;  /* 0x8000000402037c36 */ /* 0x000fe20008000000 */
[----:B------:R-:W-:Y:S06]  /*1920*/  @!P2 BRA `(.L_x_1356) ;  /* 0x000000000044a947 */ /* 0x000fec0003800000 */
[----:B------:R-:W-:Y:S01]  /*1930*/  ISETP.GT.AND P0, PT, R2, -0x1, PT ;  /* 0xffffffff0200780c */ /* 0x000fe20003f04270 */
[----:B------:R-:W-:-:S12]  /*1940*/  BSSY B0, `(.L_x_1357) ;  /* 0x000000d000007945 */ /* 0x000fd80003800000 */
        /* <DEDUP_REMOVED lines=8> */
.L_x_1358:
[----:B------:R-:W-:-:S13]  /*19d0*/  ISETP.NE.AND P0, PT, R13, 0x1, PT ;  /* 0x000000010d00780c */ /* 0x000fda0003f05270 */
[----:B------:R-:W0:Y:S02]  /*19e0*/  @P0 LDC.64 R4, c[0x0][0x9e8] ;  /* 0x00027a00ff040b82 */ /* 0x000e240000000a00 */
[----:B0-----:R-:W-:-:S05]  /*19f0*/  @P0 IMAD.HI.U32 R4, R2, R4, RZ ;  /* 0x0000000402040227 */ /* 0x001fca00078e00ff */
[----:B------:R-:W-:-:S07]  /*1a00*/  @P0 SHF.R.U32.HI R2, RZ, R5, R4 ;  /* 0x00000005ff020219 */ /* 0x000fce0000011604 */
.L_x_1359:
[----:B------:R-:W-:Y:S05]  /*1a10*/  BSYNC B0 ;  /* 0x0000000000007941 */ /* 0x000fea0003800000 */
.L_x_1357:
[----:B------:R-:W-:-:S05]  /*1a20*/  IMAD R2, R2, R13, RZ ;  /* 0x0000000d02027224 */ /* 0x000fca00078e02ff */
[----:B------:R-:W-:-:S07]  /*1a30*/  VIMNMX R3, R3, R2, !PT ;  /* 0x0000000203037248 */ /* 0x000fce0007fe0100 */
.L_x_1356:
[----:B------:R-:W-:Y:S02]  /*1a40*/  IADD3 R0, R0, 0x3f, RZ ;  /* 0x0000003f00007810 */ /* 0x000fe40007ffe0ff */
[----:B------:R-:W-:Y:S02]  /*1a50*/  SHF.R.S32.HI R2, RZ, 0x1f, R3 ;  /* 0x0000001fff027819 */ /* 0x000fe40000011403 */
[----:B------:R-:W-:Y:S02]  /*1a60*/  SHF.R.S32.HI R5, RZ, 0x1f, R0 ;  /* 0x0000001fff057819 */ /* 0x000fe40000011400 */
[----:B------:R-:W-:Y:S02]  /*1a70*/  LEA.HI R2, R2, R3, RZ, 0x6 ;  /* 0x0000000302027211 */ /* 0x000fe400078f30ff */
[----:B------:R-:W-:Y:S02]  /*1a80*/  LEA.HI R5, R5, R0, RZ, 0x6 ;  /* 0x0000000005057211 */ /* 0x000fe400078f30ff */
[----:B------:R-:W-:-:S02]  /*1a90*/  SHF.R.S32.HI R2, RZ, 0x6, R2 ;  /* 0x00000006ff027819 */ /* 0x000fc40000011402 */
[----:B------:R-:W-:Y:S02]  /*1aa0*/  SHF.R.S32.HI R5, RZ, 0x6, R5 ;  /* 0x00000006ff057819 */ /* 0x000fe40000011405 */
[----:B------:R-:W-:Y:S02]  /*1ab0*/  VIMNMX R2, RZ, R2, !PT ;  /* 0x00000002ff027248 */ /* 0x000fe40007fe0100 */
[----:B------:R-:W-:-:S03]  /*1ac0*/  VIMNMX R5, R56, R5, PT ;  /* 0x0000000538057248 */ /* 0x000fc60003fe0100 */
[--C-:B------:R-:W-:Y:S02]  /*1ad0*/  IMAD R2, R2, 0x40, -R11.reuse ;  /* 0x0000004002027824 */ /* 0x100fe400078e0a0b */
[----:B------:R-:W-:-:S03]  /*1ae0*/  IMAD R5, R5, 0x40, -R11 ;  /* 0x0000004005057824 */ /* 0x000fc600078e0a0b */
[----:B------:R-:W-:Y:S02]  /*1af0*/  VIMNMX R2, RZ, R2, !PT ;  /* 0x00000002ff027248 */ /* 0x000fe40007fe0100 */
[----:B------:R-:W-:Y:S02]  /*1b00*/  VIMNMX R5, R5, R46, PT ;  /* 0x0000002e05057248 */ /* 0x000fe40003fe0100 */
[----:B------:R-:W-:Y:S02]  /*1b10*/  SHF.R.U32.HI R48, RZ, 0x6, R2 ;  /* 0x00000006ff307819 */ /* 0x000fe40000011602 */
[----:B------:R-:W-:-:S03]  /*1b20*/  ISETP.GT.AND P0, PT, R5, R2, PT ;  /* 0x000000020500720c */ /* 0x000fc60003f04270 */
[----:B------:R-:W-:-:S10]  /*1b30*/  IMAD.MOV.U32 R47, RZ, RZ, R48 ;  /* 0x000000ffff2f7224 */ /* 0x000fd400078e0030 */
[----:B------:R-:W-:-:S05]  /*1b40*/  @P0 VIADD R0, R5, 0x3f ;  /* 0x0000003f05000836 */ /* 0x000fca0000000000 */
[----:B------:R-:W-:-:S04]  /*1b50*/  @P0 SHF.R.S32.HI R3, RZ, 0x1f, R0 ;  /* 0x0000001fff030819 */ /* 0x000fc80000011400 */
[----:B------:R-:W-:-:S04]  /*1b60*/  @P0 LEA.HI R3, R3, R0, RZ, 0x6 ;  /* 0x0000000003030211 */ /* 0x000fc800078f30ff */
[----:B------:R-:W-:Y:S02]  /*1b70*/  @P0 SHF.R.S32.HI R47, RZ, 0x6, R3 ;  /* 0x00000006ff2f0819 */ /* 0x000fe40000011403 */
[----:B------:R-:W-:Y:S02]  /*1b80*/  PLOP3.LUT P0, PT, PT, PT, PT, 0x80, 0x0 ;  /* 0x000000000000781c */ /* 0x000fe40003f0f070 */
[----:B------:R-:W-:-:S13]  /*1b90*/  ISETP.GT.AND P1, PT, R47, R48, PT ;  /* 0x000000302f00720c */ /* 0x000fda0003f24270 */
[----:B------:R-:W-:Y:S05]  /*1ba0*/  @!P1 BRA `(.L_x_1360) ;  /* 0x0000005800189947 */ /* 0x000fea0003800000 */
[----:B------:R-:W-:Y:S01]  /*1bb0*/  VIADD R0, R16, 0x20000 ;  /* 0x0002000010007836 */ /* 0x000fe20000000000 */
[----:B------:R-:W-:Y:S04]  /*1bc0*/  BSSY B6, `(.L_x_1361) ;  /* 0x0000013000067945 */ /* 0x000fe80003800000 */
        /* <DEDUP_REMOVED lines=18> */
.L_x_1362:
[----:B------:R-:W-:Y:S05]  /*1cf0*/  BSYNC B6 ;  /* 0x0000000000067941 */ /* 0x000fea0003800000 */
.L_x_1361:
[----:B------:R-:W-:Y:S01]  /*1d00*/  VIADD R0, R16, 0x10000 ;  /* 0x0001000010007836 */ /* 0x000fe20000000000 */
[----:B------:R-:W-:Y:S04]  /*1d10*/  BSSY B6, `(.L_x_1363) ;  /* 0x0000013000067945 */ /* 0x000fe80003800000 */
[----:B------:R-:W-:-:S13]  /*1d20*/  LOP3.LUT P0, RZ, R0, 0x3ff, RZ, 0xc0, !PT ;  /* 0x000003ff00ff7812 */ /* 0x000fda000780c0ff */
[----:B------:R-:W-:Y:S05]  /*1d30*/  @!P0 BRA `(.L_x_1364) ;  /* 0x0000000000408947 */ /* 0x000fea0003800000 */
[----:B------:R-:W-:Y:S01]  /*1d40*/  MOV R0, 0x0 ;  /* 0x0000000000007802 */ /* 0x000fe20000000f00 */
[----:B------:R-:W-:Y:S01]  /*1d50*/  ULDC.64 UR4, c[0x4][0x198] ;  /* 0x0100660000047ab9 */ /* 0x000fe20000000a00 */
[----:B------:R-:W-:Y:S01]  /*1d60*/  ULDC.64 UR6, c[0x4][0x130] ;  /* 0x01004c0000067ab9 */ /* 0x000fe20000000a00 */
[----:B------:R-:W-:Y:S01]  /*1d70*/  MOV R4, UR4 ;  /* 0x0000000400047c02 */ /* 0x000fe20008000f00 */
        /* <DEDUP_REMOVED lines=12> */
.L_x_1364:
[----:B------:R-:W-:Y:S05]  /*1e40*/  BSYNC B6 ;  /* 0x0000000000067941 */ /* 0x000fea0003800000 */
.L_x_1363:
[----:B------:R-:W-:Y:S01]  /*1e50*/  ULDC.64 UR4, c[0x0][0x9f8] ;  /* 0x00027e0000047ab9 */ /* 0x000fe20000000a00 */
[----:B------:R-:W-:Y:S01]  /*1e60*/  IMAD.MOV.U32 R0, RZ, RZ, R203 ;  /* 0x000000ffff007224 */ /* 0x000fe200078e00cb */
[----:B------:R-:W-:Y:S01]  /*1e70*/  ISETP.NE.U32.AND P0, PT, RZ, UR4, PT ;  /* 0x00000004ff007c0c */ /* 0x000fe2000bf05070 */
[----:B------:R-:W0:Y:S01]  /*1e80*/  S2R R20, SR_TID.X ;  /* 0x0000000000147919 */ /* 0x000e220000002100 */
[----:B------:R-:W1:Y:S01]  /*1e90*/  LDC.64 R74, c[0x0][0x300] ;  /* 0x0000c000ff4a7b82 */ /* 0x000e620000000a00 */
[----:B------:R-:W-:Y:S01]  /*1ea0*/  IMAD.IADD R25, R25, 0x1, R24 ;  /* 0x0000000119197824 */ /* 0x000fe200078e0218 */
[----:B------:R-:W-:Y:S01]  /*1eb0*/  ISETP.NE.AND.EX P0, PT, RZ, UR5, PT, P0 ;  /* 0x00000005ff007c0c */ /* 0x000fe2000bf05300 */
[----:B------:R-:W-:Y:S01]  /*1ec0*/  ULDC.64 UR6, c[0x0][0xa08] ;  /* 0x0002820000067ab9 */ /* 0x000fe20000000a00 */
[----:B------:R-:W-:Y:S01]  /*1ed0*/  SHF.R.S32.HI R8, RZ, 0x1f, R202 ;  /* 0x0000001fff087819 */ /* 0x000fe200000114ca */
[----:B------:R-:W-:-:S03]  /*1ee0*/  ULDC.64 UR4, c[0x0][0x308] ;  /* 0x0000c20000047ab9 */ /* 0x000fc60000000a00 */
[----:B------:R-:W2:Y:S08]  /*1ef0*/  LDC.64 R70, c[0x0][0x3f8] ;  /* 0x0000fe00ff467b82 */ /* 0x000eb00000000a00 */
[----:B------:R-:W3:Y:S08]  /*1f00*/  @P0 LDC.64 R2, c[0x0][0x9f8] ;  /* 0x00027e00ff020b82 */ /* 0x000ef00000000a00 */
[----:B------:R-:W4:Y:S08]  /*1f10*/  LDC R63, c[0x0][0x3f4] ;  /* 0x0000fd00ff3f7b82 */ /* 0x000f300000000800 */
[----:B------:R-:W4:Y:S01]  /*1f20*/  LDC.64 R66, c[0x0][0x408] ;  /* 0x00010200ff427b82 */ /* 0x000f220000000a00 */
[----:B---3--:R-:W-:-:S05]  /*1f30*/  @P0 IMAD.WIDE R2, R203, 0x4, R2 ;  /* 0x00000004cb020825 */ /* 0x008fca00078e0202 */
[----:B------:R3:W4:Y:S01]  /*1f40*/  @P0 LDG.E R0, desc[UR46][R2.64] ;  /* 0x0000002e02000981 */ /* 0x000722000c1e1900 */
[----:B------:R-:W-:Y:S01]  /*1f50*/  SHF.R.S32.HI R12, RZ, 0x1f, R25 ;  /* 0x0000001fff0c7819 */ /* 0x000fe20000011419 */
[-C--:B-1----:R-:W-:Y:S01]  /*1f60*/  IMAD.WIDE.U32 R4, R25, R74.reuse, RZ ;  /* 0x0000004a19047225 */ /* 0x082fe200078e00ff */
[----:B------:R-:W-:Y:S02]  /*1f70*/  ISETP.NE.U32.AND P0, PT, RZ, UR6, PT ;  /* 0x00000006ff007c0c */ /* 0x000fe4000bf05070 */
[----:B0-----:R-:W-:Y:S01]  /*1f80*/  SHF.R.U32.HI R26, RZ, 0x7, R20 ;  /* 0x00000007ff1a7819 */ /* 0x001fe20000011614 */
[-C--:B------:R-:W-:Y:S01]  /*1f90*/  IMAD R6, R12, R74.reuse, RZ ;  /* 0x0000004a0c067224 */ /* 0x080fe200078e02ff */
[----:B------:R-:W-:Y:S01]  /*1fa0*/  ISETP.NE.AND.EX P0, PT, RZ, UR7, PT, P0 ;  /* 0x00000007ff007c0c */ /* 0x000fe2000bf05300 */
[----:B------:R-:W-:Y:S01]  /*1fb0*/  IMAD.WIDE.U32 R78, R17, R74, R22 ;  /* 0x0000004a114e7225 */ /* 0x000fe200078e0016 */
[----:B------:R-:W-:Y:S02]  /*1fc0*/  ISETP.NE.AND P6, PT, R26, 0x1, PT ;  /* 0x000000011a00780c */ /* 0x000fe40003fc5270 */
[----:B-----5:R-:W-:Y:S01]  /*1fd0*/  SHF.R.S32.HI R15, RZ, 0x1f, R87 ;  /* 0x0000001fff0f7819 */ /* 0x020fe20000011457 */
[----:B------:R-:W-:Y:S01]  /*1fe0*/  IMAD R7, R25, R75, R6 ;  /* 0x0000004b19077224 */ /* 0x000fe200078e0206 */
[--C-:B------:R-:W-:Y:S01]  /*1ff0*/  SHF.L.U64.HI R77, R74, 0x6, R75.reuse ;  /* 0x000000064a4d7819 */ /* 0x100fe2000001024b */
[----:B---3--:R-:W-:Y:S01]  /*2000*/  IMAD R3, R8, UR4, RZ ;  /* 0x0000000408037c24 */ /* 0x008fe2000f8e02ff */
[----:B------:R-:W-:Y:S01]  /*2010*/  SHF.L.U64.HI R76, R74, 0x5, R75 ;  /* 0x000000054a4c7819 */ /* 0x000fe2000001024b */
[----:B------:R-:W-:Y:S01]  /*2020*/  IMAD.IADD R5, R5, 0x1, R7 ;  /* 0x0000000105057824 */ /* 0x000fe200078e0207 */
[----:B--2---:R-:W-:Y:S01]  /*2030*/  SHF.L.U64.HI R73, R70, 0x5, R71 ;  /* 0x0000000546497819 */ /* 0x004fe20000010247 */
[----:B------:R-:W-:Y:S01]  /*2040*/  IMAD R7, R202, UR5, R3 ;  /* 0x00000005ca077c24 */ /* 0x000fe2000f8e0203 */
[----:B------:R-:W-:Y:S01]  /*2050*/  SHF.L.U64.HI R72, R70, 0x6, R71 ;  /* 0x0000000646487819 */ /* 0x000fe20000010247 */
[----:B------:R-:W-:Y:S01]  /*2060*/  IMAD.WIDE.U32 R2, R202, UR4, R4 ;  /* 0x00000004ca027c25 */ /* 0x000fe2000f8e0004 */
[----:B------:R-:W-:Y:S01]  /*2070*/  ULDC.64 UR4, c[0x0][0x310] ;  /* 0x0000c40000047ab9 */ /* 0x000fe20000000a00 */
[----:B----4-:R-:W-:-:S02]  /*2080*/  SHF.L.U64.HI R69, R66, 0x5, R67 ;  /* 0x0000000542457819 */ /* 0x010fc40000010243 */
[----:B------:R-:W-:Y:S01]  /*2090*/  IMAD.IADD R3, R3, 0x1, R7 ;  /* 0x0000000103037824 */ /* 0x000fe200078e0207 */
[----:B------:R-:W-:Y:S01]  /*20a0*/  SHF.L.U64.HI R68, R66, 0x6, R67 ;  /* 0x0000000642447819 */ /* 0x000fe20000010243 */
[----:B------:R-:W-:Y:S01]  /*20b0*/  VIADD R92, R22, 0x80 ;  /* 0x00000080165c7836 */ /* 0x000fe20000000000 */
[----:B------:R-:W-:Y:S01]  /*20c0*/  SHF.R.S32.HI R65, RZ, 0x1f, R218 ;  /* 0x0000001fff417819 */ /* 0x000fe200000114da */
[----:B------:R-:W-:Y:S01]  /*20d0*/  VIADD R64, R26, 0x8 ;  /* 0x000000081a407836 */ /* 0x000fe20000000000 */
[----:B------:R-:W-:Y:S02]  /*20e0*/  SHF.R.S32.HI R6, RZ, 0x1f, R0 ;  /* 0x0000001fff067819 */ /* 0x000fe40000011400 */
[----:B------:R-:W-:Y:S02]  /*20f0*/  SEL R43, R0, RZ, !P0 ;  /* 0x000000ff002b7207 */ /* 0x000fe40004000000 */
[----:B------:R-:W-:-:S03]  /*2100*/  SEL R6, R6, RZ, !P0 ;  /* 0x000000ff06067207 */ /* 0x000fc60004000000 */
[----:B------:R-:W-:-:S04]  /*2110*/  IMAD.WIDE.U32 R44, R43, UR4, R2 ;  /* 0x000000042b2c7c25 */ /* 0x000fc8000f8e0002 */
[----:B------:R-:W-:Y:S01]  /*2120*/  IMAD R0, R6, UR4, RZ ;  /* 0x0000000406007c24 */ /* 0x000fe2000f8e02ff */
[----:B------:R-:W-:-:S03]  /*2130*/  IADD3 R83, P0, R44, R78, RZ ;  /* 0x0000004e2c537210 */ /* 0x000fc60007f1e0ff */
[----:B------:R-:W-:Y:S01]  /*2140*/  IMAD R85, R43, UR5, R0 ;  /* 0x000000052b557c24 */ /* 0x000fe2000f8e0200 */
[----:B------:R-:W-:Y:S05]  /*2150*/  @!P6 WARPSYNC.ALL ;  /* 0x000000000000e948 */ /* 0x000fea0003800000 */
[----:B------:R-:W-:Y:S01]  /*2160*/  IMAD R0, R221, R74, RZ ;  /* 0x0000004add007224 */ /* 0x000fe200078e02ff */
[----:B------:R-:W-:Y:S01]  /*2170*/  ULDC.64 UR4, c[0x0][0x330] ;  /* 0x0000cc0000047ab9 */ /* 0x000fe20000000a00 */
[----:B------:R-:W-:Y:S02]  /*2180*/  IMAD.IADD R85, R45, 0x1, R85 ;  /* 0x000000012d557824 */ /* 0x000fe400078e0255 */
[----:B------:R-:W-:-:S02]  /*2190*/  IMAD R2, R17, R75, R0 ;  /* 0x0000004b11027224 */ /* 0x000fc400078e0200 */
[----:B------:R-:W-:Y:S02]  /*21a0*/  IMAD R3, R8, UR4, RZ ;  /* 0x0000000408037c24 */ /* 0x000fe4000f8e02ff */
[----:B------:R-:W-:Y:S01]  /*21b0*/  IMAD R0, R221, R70, RZ ;  /* 0x00000046dd007224 */ /* 0x000fe200078e02ff */
[----:B------:R-:W-:Y:S01]  /*21c0*/  IADD3.X R78, R85, R79, R2, P0, !PT ;  /* 0x0000004f554e7210 */ /* 0x000fe200007fe402 */
[----:B------:R-:W-:Y:S01]  /*21d0*/  IMAD.WIDE.U32 R4, R202, UR4, R22 ;  /* 0x00000004ca047c25 */ /* 0x000fe2000f8e0016 */
[----:B------:R-:W-:Y:S01]  /*21e0*/  @!P6 BAR.SYNC.DEFER_BLOCKING 0x9, 0x100 ;  /* 0x024400000000eb1d */ /* 0x000fe20000010000 */
[----:B------:R-:W-:Y:S02]  /*21f0*/  ISETP.GE.AND P0, PT, R22, R63, PT ;  /* 0x0000003f1600720c */ /* 0x000fe40003f06270 */
[----:B------:R-:W-:Y:S02]  /*2200*/  IMAD R3, R202, UR5, R3 ;  /* 0x00000005ca037c24 */ /* 0x000fe4000f8e0203 */
[----:B------:R-:W-:Y:S01]  /*2210*/  IMAD R11, R17, R71, R0 ;  /* 0x00000047110b7224 */ /* 0x000fe200078e0200 */
[----:B------:R-:W-:Y:S01]  /*2220*/  ULDC.64 UR4, c[0x0][0x338] ;  /* 0x0000ce0000047ab9 */ /* 0x000fe20000000a00 */
[----:B------:R-:W-:Y:S01]  /*2230*/  SEL R9, R63, RZ, P0 ;  /* 0x000000ff3f097207 */ /* 0x000fe20000000000 */
[----:B------:R-:W-:-:S02]  /*2240*/  IMAD R0, R6, UR4, RZ ;  /* 0x0000000406007c24 */ /* 0x000fc4000f8e02ff */
[----:B------:R-:W-:Y:S02]  /*2250*/  IMAD.IADD R5, R5, 0x1, R3 ;  /* 0x0000000105057824 */ /* 0x000fe400078e0203 */
[----:B------:R-:W-:-:S04]  /*2260*/  IMAD.WIDE.U32 R2, R17, R70, R18 ;  /* 0x0000004611027225 */ /* 0x000fc800078e0012 */
[----:B------:R-:W-:Y:S01]  /*2270*/  IMAD R55, R43, UR5, R0 ;  /* 0x000000052b377c24 */ /* 0x000fe2000f8e0200 */
[----:B------:R-:W-:Y:S01]  /*2280*/  IADD3 R3, R3, R11, RZ ;  /* 0x0000000b03037210 */ /* 0x000fe20007ffe0ff */
[----:B------:R-:W-:-:S04]  /*2290*/  IMAD.WIDE.U32 R6, R17, R70, R22 ;  /* 0x0000004611067225 */ /* 0x000fc800078e0016 */
[----:B------:R-:W-:Y:S02]  /*22a0*/  IMAD.IADD R0, R22, 0x1, R9 ;  /* 0x0000000116007824 */ /* 0x000fe400078e0209 */
[----:B------:R-:W-:Y:S02]  /*22b0*/  IMAD.IADD R7, R11, 0x1, R7 ;  /* 0x000000010b077824 */ /* 0x000fe400078e0207 */
[----:B------:R-:W-:Y:S01]  /*22c0*/  IMAD R8, R221, R66, RZ ;  /* 0x00000042dd087224 */ /* 0x000fe200078e02ff */
[----:B------:R-:W-:Y:S01]  /*22d0*/  SHF.R.S32.HI R11, RZ, 0x1f, R0 ;  /* 0x0000001fff0b7819 */ /* 0x000fe20000011400 */
[----:B------:R-:W-:Y:S01]  /*22e0*/  IMAD.WIDE.U32 R42, R43, UR4, R4 ;  /* 0x000000042b2a7c25 */ /* 0x000fe2000f8e0004 */
[----:B------:R-:W-:Y:S02]  /*22f0*/  ULDC UR4, c[0x0][0x2f4] ;  /* 0x0000bd0000047ab9 */ /* 0x000fe40000000800 */
[-C--:B------:R-:W-:Y:S01]  /*2300*/  LEA.HI R10, R11, R0.reuse, RZ, 0x7 ;  /* 0x000000000b0a7211 */ /* 0x080fe200078f38ff */
[----:B------:R-:W-:Y:S01]  /*2310*/  IMAD R13, R17, R67, R8 ;  /* 0x00000043110d7224 */ /* 0x000fe200078e0208 */
[----:B------:R-:W-:Y:S01]  /*2320*/  LEA.HI R11, R11, R0, RZ, 0x4 ;  /* 0x000000000b0b7211 */ /* 0x000fe200078f20ff */
[----:B------:R-:W-:Y:S01]  /*2330*/  IMAD.WIDE.U32 R4, R17, R66, R18 ;  /* 0x0000004211047225 */ /* 0x000fe200078e0012 */
[----:B------:R-:W-:-:S02]  /*2340*/  ISETP.GE.AND P2, PT, R92, UR4, PT ;  /* 0x000000045c007c0c */ /* 0x000fc4000bf46270 */
[----:B------:R-:W-:Y:S01]  /*2350*/  LOP3.LUT R0, R208, 0x70, R11, 0xf8, !PT ;  /* 0x00000070d0007812 */ /* 0x000fe200078ef80b */
[----:B------:R-:W-:Y:S01]  /*2360*/  IMAD.WIDE.U32 R8, R17, R66, R22 ;  /* 0x0000004211087225 */ /* 0x000fe200078e0016 */
[----:B------:R-:W-:Y:S02]  /*2370*/  LOP3.LUT R61, R11, 0xfffffff0, RZ, 0xc0, !PT ;  /* 0xfffffff00b3d7812 */ /* 0x000fe400078ec0ff */
[----:B------:R-:W-:Y:S01]  /*2380*/  LOP3.LUT R0, R0, R235, RZ, 0x3c, !PT ;  /* 0x000000eb00007212 */ /* 0x000fe200078e3cff */
[----:B------:R-:W-:Y:S01]  /*2390*/  IMAD.SHL.U32 R10, R10, 0x40, RZ ;  /* 0x000000400a0a7824 */ /* 0x000fe200078e00ff */
[----:B------:R-:W-:Y:S01]  /*23a0*/  SHF.R.S32.HI R54, RZ, 0x4, R11 ;  /* 0x00000004ff367819 */ /* 0x000fe2000001140b */
[----:B------:R-:W-:Y:S02]  /*23b0*/  IMAD.IADD R5, R5, 0x1, R13 ;  /* 0x0000000105057824 */ /* 0x000fe400078e020d */
[----:B------:R-:W-:Y:S01]  /*23c0*/  IMAD.IADD R9, R13, 0x1, R9 ;  /* 0x000000010d097824 */ /* 0x000fe200078e0209 */
[----:B------:R-:W-:Y:S01]  /*23d0*/  LOP3.LUT R13, R206, 0x70, R11, 0xf8, !PT ;  /* 0x00000070ce0d7812 */ /* 0x000fe200078ef80b */
[----:B------:R-:W-:Y:S01]  /*23e0*/  IMAD.WIDE.U32 R40, R87, R70, R2 ;  /* 0x0000004657287225 */ /* 0x000fe200078e0002 */
[----:B------:R-:W-:-:S02]  /*23f0*/  LOP3.LUT R10, R10, 0xffffe000, RZ, 0xc0, !PT ;  /* 0xffffe0000a0a7812 */ /* 0x000fc400078ec0ff */
[----:B------:R-:W-:Y:S01]  /*2400*/  LOP3.LUT R13, R13, R234, RZ, 0x3c, !PT ;  /* 0x000000ea0d0d7212 */ /* 0x000fe200078e3cff */
[----:B------:R-:W-:Y:S01]  /*2410*/  IMAD.WIDE.U32 R38, R87, R70, R6 ;  /* 0x0000004657267225 */ /* 0x000fe200078e0006 */
[-C--:B------:R-:W-:Y:S02]  /*2420*/  IADD3 R81, R0, R10.reuse, R211 ;  /* 0x0000000a00517210 */ /* 0x080fe40007ffe0d3 */
[----:B------:R-:W-:Y:S01]  /*2430*/  IADD3 R79, R13, R10, R210 ;  /* 0x0000000a0d4f7210 */ /* 0x000fe20007ffe0d2 */
[----:B------:R-:W-:Y:S01]  /*2440*/  IMAD R0, R15, R70, RZ ;  /* 0x000000460f007224 */ /* 0x000fe200078e02ff */
[----:B------:R-:W-:Y:S01]  /*2450*/  IADD3 R2, P1, R17, R25, RZ ;  /* 0x0000001911027210 */ /* 0x000fe20007f3e0ff */
[----:B------:R-:W-:-:S03]  /*2460*/  IMAD.WIDE.U32 R36, R87, R66, R4 ;  /* 0x0000004257247225 */ /* 0x000fc600078e0004 */
[----:B------:R-:W-:Y:S01]  /*2470*/  IADD3.X R3, R221, R12, RZ, P1, !PT ;  /* 0x0000000cdd037210 */ /* 0x000fe20000ffe4ff */
[----:B------:R-:W-:Y:S01]  /*2480*/  IMAD R13, R87, R71, R0 ;  /* 0x00000047570d7224 */ /* 0x000fe200078e0200 */
[----:B------:R-:W-:Y:S01]  /*2490*/  ISETP.GE.AND P1, PT, R22, UR4, PT ;  /* 0x0000000416007c0c */ /* 0x000fe2000bf26270 */
[-C--:B------:R-:W-:Y:S02]  /*24a0*/  IMAD R0, R15, R66.reuse, RZ ;  /* 0x000000420f007224 */ /* 0x080fe400078e02ff */
[----:B------:R-:W-:-:S04]  /*24b0*/  IMAD.WIDE.U32 R20, R87, R66, R8 ;  /* 0x0000004257147225 */ /* 0x000fc800078e0008 */
[----:B------:R-:W-:Y:S01]  /*24c0*/  IMAD R7, R87, R67, R0 ;  /* 0x0000004357077224 */ /* 0x000fe200078e0200 */
[----:B------:R-:W-:Y:S01]  /*24d0*/  SHF.R.S32.HI R0, RZ, 0x1f, R61 ;  /* 0x0000001fff007819 */ /* 0x000fe2000001143d */
[----:B------:R-:W-:Y:S02]  /*24e0*/  IMAD.SHL.U32 R75, R74, 0x40, RZ ;  /* 0x000000404a4b7824 */ /* 0x000fe400078e00ff */
[----:B------:R-:W-:Y:S02]  /*24f0*/  IMAD.SHL.U32 R71, R70, 0x20, RZ ;  /* 0x0000002046477824 */ /* 0x000fe400078e00ff */
[----:B------:R-:W-:Y:S02]  /*2500*/  IMAD.SHL.U32 R67, R66, 0x20, RZ ;  /* 0x0000002042437824 */ /* 0x000fe400078e00ff */
[----:B------:R-:W-:Y:S02]  /*2510*/  IMAD.SHL.U32 R74, R74, 0x20, RZ ;  /* 0x000000204a4a7824 */ /* 0x000fe400078e00ff */
[----:B------:R-:W-:-:S02]  /*2520*/  IMAD.SHL.U32 R70, R70, 0x40, RZ ;  /* 0x0000004046467824 */ /* 0x000fc400078e00ff */
[----:B------:R-:W-:Y:S02]  /*2530*/  IMAD.SHL.U32 R66, R66, 0x40, RZ ;  /* 0x0000004042427824 */ /* 0x000fe400078e00ff */
[----:B------:R-:W-:Y:S02]  /*2540*/  IMAD.SHL.U32 R63, R63, 0x2, RZ ;  /* 0x000000023f3f7824 */ /* 0x000fe400078e00ff */
[----:B------:R-:W-:Y:S02]  /*2550*/  IMAD.IADD R62, R41, 0x1, R13 ;  /* 0x00000001293e7824 */ /* 0x000fe400078e020d */
[----:B------:R-:W-:Y:S02]  /*2560*/  IMAD.IADD R60, R13, 0x1, R39 ;  /* 0x000000010d3c7824 */ /* 0x000fe400078e0227 */
[----:B------:R-:W-:Y:S02]  /*2570*/  IMAD.IADD R59, R37, 0x1, R7 ;  /* 0x00000001253b7824 */ /* 0x000fe400078e0207 */
[----:B------:R-:W-:-:S02]  /*2580*/  IMAD.IADD R58, R7, 0x1, R21 ;  /* 0x00000001073a7824 */ /* 0x000fc400078e0215 */
[----:B------:R-:W-:-:S07]  /*2590*/  IMAD.IADD R55, R43, 0x1, R55 ;  /* 0x000000012b377824 */ /* 0x000fce00078e0237 */
.L_x_1412:
[----:B0-----:R-:W0:Y:S01]  /*25a0*/  LDC.64 R50, c[0x0][0x2e8] ;  /* 0x0000ba00ff327b82 */ /* 0x001e220000000a00 */
[----:B------:R-:W-:Y:S01]  /*25b0*/  VIADD R47, R47, 0xffffffff ;  /* 0xffffffff2f2f7836 */ /* 0x000fe20000000000 */
[----:B------:R-:W-:Y:S05]  /*25c0*/  YIELD ;  /* 0x0000000000007946 */ /* 0x000fea0003800000 */
[----:B--23--:R-:W-:Y:S01]  /*25d0*/  SHF.R.S32.HI R11, RZ, 0x1f, R47 ;  /* 0x0000001fff0b7819 */ /* 0x00cfe2000001142f */
[----:B------:R-:W1:Y:S01]  /*25e0*/  LDC R53, c[0x0][0x3f4] ;  /* 0x0000fd00ff357b82 */ /* 0x000e620000000800 */
[-C--:B------:R-:W-:Y:S01]  /*25f0*/  IMAD R4, R77, R47.reuse, RZ ;  /* 0x0000002f4d047224 */ /* 0x080fe200078e02ff */
[----:B------:R-:W-:Y:S01]  /*2600*/  BSSY B0, `(.L_x_1365) ;  /* 0x000048c000007945 */ /* 0x000fe20003800000 */
[----:B------:R-:W-:-:S04]  /*2610*/  IMAD.WIDE.U32 R88, R75, R47, RZ ;  /* 0x0000002f4b587225 */ /* 0x000fc800078e00ff */
[----:B------:R-:W-:Y:S01]  /*2620*/  IMAD R5, R11, R75, R4 ;  /* 0x0000004b0b057224 */ /* 0x000fe200078e0204 */
[----:B------:R-:W-:-:S03]  /*2630*/  IADD3 R13, P3, P4, R83, R88, R74 ;  /* 0x00000058530d7210 */ /* 0x000fc60007c7e04a */
[----:B------:R-:W-:Y:S02]  /*2640*/  IMAD.IADD R91, R89, 0x1, R5 ;  /* 0x00000001595b7824 */ /* 0x000fe400078e0205 */
[----:B------:R-:W-:-:S03]  /*2650*/  IMAD R5, R192, 0x4000, R213 ;  /* 0x00004000c0057824 */ /* 0x000fc600078e02d5 */
[----:B------:R-:W-:Y:S01]  /*2660*/  IADD3.X R4, R78, R91, R76, P3, P4 ;  /* 0x0000005b4e047210 */ /* 0x000fe20001fe844c */
[----:B------:R-:W-:Y:S01]  /*2670*/  IMAD.IADD R82, R16, 0x1, R5 ;  /* 0x0000000110527824 */ /* 0x000fe200078e0205 */
[-C--:B0-----:R-:W-:Y:S02]  /*2680*/  IADD3 R14, P4, P5, R88, R50.reuse, R83 ;  /* 0x00000032580e7210 */ /* 0x081fe40007d9e053 */
[----:B------:R-:W-:Y:S02]  /*2690*/  IADD3 R12, P3, R13, R50, RZ ;  /* 0x000000320d0c7210 */ /* 0x000fe40007f7e0ff */
[----:B------:R-:W-:Y:S02]  /*26a0*/  IADD3.X R15, R91, R51, R78, P4, P5 ;  /* 0x000000335b0f7210 */ /* 0x000fe400027ea44e */
[----:B-1----:R-:W-:Y:S01]  /*26b0*/  ISETP.GE.AND P4, PT, R53, 0x1, PT ;  /* 0x000000013500780c */ /* 0x002fe20003f86270 */
[----:B------:R-:W-:Y:S01]  /*26c0*/  IMAD.X R13, R4, 0x1, R51, P3 ;  /* 0x00000001040d7824 */ /* 0x000fe200018e0633 */
[----:B------:R-:W-:-:S04]  /*26d0*/  ISETP.GT.AND P5, PT, R47, R48, PT ;  /* 0x000000302f00720c */ /* 0x000fc80003fa4270 */
[----:B------:R-:W-:-:S07]  /*26e0*/  P2R R94, PR, RZ, 0x20 ;  /* 0x00000020ff5e7803 */ /* 0x000fce0000000000 */
[----:B----4-:R-:W-:Y:S05]  /*26f0*/  @!P4 BRA `(.L_x_1366) ;  /* 0x000000440088c947 */ /* 0x010fea0003800000 */
[----:B------:R-:W-:Y:S01]  /*2700*/  ULDC.U8 UR4, c[0x0][0x410] ;  /* 0x0001040000047ab9 */ /* 0x000fe20000000000 */
[-C--:B------:R-:W-:Y:S01]  /*2710*/  IMAD R5, R72, R47.reuse, RZ ;  /* 0x0000002f48057224 */ /* 0x080fe200078e02ff */
[----:B------:R-:W-:Y:S01]  /*2720*/  ISETP.NE.AND P3, PT, RZ, UR4, PT ;  /* 0x00000004ff007c0c */ /* 0x000fe2000bf65270 */
[-C--:B------:R-:W-:Y:S02]  /*2730*/  IMAD R7, R68, R47.reuse, RZ ;  /* 0x0000002f44077224 */ /* 0x080fe400078e02ff */
[C---:B------:R-:W-:Y:S02]  /*2740*/  IMAD R9, R11.reuse, R70, R5 ;  /* 0x000000460b097224 */ /* 0x040fe400078e0205 */
[----:B------:R-:W-:Y:S02]  /*2750*/  IMAD R11, R11, R66, R7 ;  /* 0x000000420b0b7224 */ /* 0x000fe400078e0207 */
[----:B------:R-:W-:Y:S02]  /*2760*/  IMAD R84, R47, -0x40, R46 ;  /* 0xffffffc02f547824 */ /* 0x000fe400078e022e */
[----:B------:R-:W-:-:S03]  /*2770*/  IMAD.WIDE.U32 R6, R70, R47, RZ ;  /* 0x0000002f46067225 */ /* 0x000fc600078e00ff */
[----:B------:R-:W-:Y:S01]  /*2780*/  VIMNMX R84, R84, 0x40, PT ;  /* 0x0000004054547848 */ /* 0x000fe20003fe0100 */
        /* <DEDUP_REMOVED lines=28> */
.L_x_1369:
[----:B------:R-:W-:Y:S05]  /*2950*/  BSYNC B1 ;  /* 0x0000000000017941 */ /* 0x000fea0003800000 */
.L_x_1368:
[----:B------:R-:W-:Y:S01]  /*2960*/  ISETP.GE.AND P5, PT, R218, R84, PT ;  /* 0x00000054da00720c */ /* 0x000fe20003fa6270 */
[----:B------:R-:W-:Y:S01]  /*2970*/  BSSY B1, `(.L_x_1370) ;  /* 0x000001b000017945 */ /* 0x000fe20003800000 */
[----:B------:R-:W-:Y:S02]  /*2980*/  CS2R R26, SRZ ;  /* 0x00000000001a7805 */ /* 0x000fe4000001ff00 */
[----:B0-----:R-:W-:Y:S01]  /*2990*/  CS2R R8, SRZ ;  /* 0x0000000000087805 */ /* 0x001fe2000001ff00 */
[----:B-----5:R-:W-:Y:S01]  /*29a0*/  IMAD.MOV.U32 R50, RZ, RZ, R30 ;  /* 0x000000ffff327224 */ /* 0x020fe200078e001e */
[----:B------:R-:W-:Y:S01]  /*29b0*/  CS2R R24, SRZ ;  /* 0x0000000000187805 */ /* 0x000fe2000001ff00 */
[----:B------:R-:W-:-:S06]  /*29c0*/  IMAD.MOV.U32 R104, RZ, RZ, R32 ;  /* 0x000000ffff687224 */ /* 0x000fcc00078e0020 */
        /* <DEDUP_REMOVED lines=21> */
.L_x_1371:
[----:B------:R-:W-:Y:S05]  /*2b20*/  BSYNC B1 ;  /* 0x0000000000017941 */ /* 0x000fea0003800000 */
.L_x_1370:
[----:B------:R-:W-:Y:S01]  /*2b30*/  UISETP.NE.AND UP0, UPT, UR45, 0x3, UPT ;  /* 0x000000032d00788c */ /* 0x000fe2000bf05270 */
[----:B------:R-:W-:Y:S01]  /*2b40*/  MOV R89, R28 ;  /* 0x0000001c00597202 */ /* 0x000fe20000000f00 */
[----:B------:R-:W-:Y:S02]  /*2b50*/  IMAD.MOV.U32 R101, RZ, RZ, R34 ;  /* 0x000000ffff657224 */ /* 0x000fe400078e0022 */
[----:B-----5:R-:W-:Y:S02]  /*2b60*/  IMAD.MOV.U32 R51, RZ, RZ, R10 ;  /* 0x000000ffff337224 */ /* 0x020fe400078e000a */
[----:B------:R-:W-:Y:S01]  /*2b70*/  PLOP3.LUT P3, PT, PT, PT, UP0, 0x80, 0x0 ;  /* 0x000000000000781c */ /* 0x000fe20003f6f008 */
[----:B------:R-:W-:Y:S02]  /*2b80*/  IMAD.MOV.U32 R86, RZ, RZ, R26 ;  /* 0x000000ffff567224 */ /* 0x000fe400078e001a */
[----:B------:R-:W-:Y:S02]  /*2b90*/  IMAD.MOV.U32 R52, RZ, RZ, R8 ;  /* 0x000000ffff347224 */ /* 0x000fe400078e0008 */
[----:B------:R-:W-:-:S08]  /*2ba0*/  IMAD.MOV.U32 R88, RZ, RZ, R24 ;  /* 0x000000ffff587224 */ /* 0x000fd000078e0018 */
[----:B------:R-:W-:Y:S05]  /*2bb0*/  @!P3 BRA `(.L_x_1372) ;  /* 0x000000000004b947 */ /* 0x000fea0003800000 */
[----:B------:R-:W-:Y:S01]  /*2bc0*/  BPT.TRAP 0x1 ;  /* 0x000000040000795c */ /* 0x000fe20000300000 */
.L_x_1372:
[----:B------:R-:W-:Y:S01]  /*2bd0*/  IMAD R80, R192, 0x8, R16 ;  /* 0x00000008c0507824 */ /* 0x000fe200078e0210 */
[----:B------:R-:W-:Y:S01]  /*2be0*/  SHF.L.U32 R93, R198, 0x1f, RZ ;  /* 0x0000001fc65d7819 */ /* 0x000fe200000006ff */
[----:B------:R-:W-:Y:S03]  /*2bf0*/  BSSY B1, `(.L_x_1373) ;  /* 0x0000003000017945 */ /* 0x000fe60003800000 */
[----:B------:R-:W1:Y:S02]  /*2c00*/  SYNCS.PHASECHK.TRANS64.TRYWAIT P6, [R80+URZ+0x28490], R93 ;  /* 0x0284905d500075a7 */ /* 0x000e6400080c017f */
[----:B-1----:R-:W-:Y:S05]  /*2c10*/  @!P6 BRA `(.L_x_1374) ;  /* 0x0000023000f4e947 */ /* 0x002fea0003800000 */
.L_x_1728:
[----:B------:R-:W-:Y:S05]  /*2c20*/  BSYNC B1 ;  /* 0x0000000000017941 */ /* 0x000fea0003800000 */
.L_x_1373:
[----:B------:R-:W-:Y:S04]  /*2c30*/  BSSY B1, `(.L_x_1375) ;  /* 0x00000eb000017945 */ /* 0x000fe80003800000 */
[----:B------:R-:W-:Y:S05]  /*2c40*/  @P4 BRA `(.L_x_1376) ;  /* 0x0000000c00a44947 */ /* 0x000fea0003800000 */
[----:B------:R-:W-:Y:S04]  /*2c50*/  BSSY B2, `(.L_x_1377) ;  /* 0x0000074000027945 */ /* 0x000fe80003800000 */
[----:B------:R-:W-:Y:S05]  /*2c60*/  @P1 BRA `(.L_x_1378) ;  /* 0x0000000400c81947 */ /* 0x000fea0003800000 */
[----:B0-----:R0:W2:Y:S01]  /*2c70*/  LDS.128 R4, [R82+0x20000] ;  /* 0x0200000052047984 */ /* 0x0010a20000000c00 */
        /* <DEDUP_REMOVED lines=10> */
[--C-:B------:R-:W-:Y:S02]  /*2d20*/  SHF.R.U32.HI R97, RZ, 0x18, R33.reuse ;  /* 0x00000018ff617819 */ /* 0x100fe40000011621 */
[----:B------:R-:W-:Y:S01]  /*2d30*/  SHF.R.U32.HI R98, RZ, 0x10, R33 ;  /* 0x00000010ff627819 */ /* 0x000fe20000011621 */
[----:B------:R-:W-:Y:S01]  /*2d40*/  IMAD.MOV.U32 R33, RZ, RZ, R6 ;  /* 0x000000ffff217224 */ /* 0x000fe200078e0006 */
[----:B------:R-:W-:Y:S01]  /*2d50*/  PRMT R90, R35, 0x654, R90 ;  /* 0x00000654235a7816 */ /* 0x000fe2000000005a */
[----:B------:R-:W-:Y:S01]  /*2d60*/  IMAD.SHL.U32 R35, R91, 0x100, RZ ;  /* 0x000001005b237824 */ /* 0x000fe200078e00ff */
[----:B------:R-:W-:Y:S01]  /*2d70*/  PRMT R7, R97, 0x654, R32 ;  /* 0x0000065461077816 */ /* 0x000fe20000000020 */
[----:B------:R-:W-:-:S03]  /*2d80*/  IMAD.SHL.U32 R6, R96, 0x100, RZ ;  /* 0x0000010060067824 */ /* 0x000fc600078e00ff */
[----:B------:R-:W-:Y:S01]  /*2d90*/  LOP3.LUT R96, R90, 0xff00, R35, 0xf8, !PT ;  /* 0x0000ff005a607812 */ /* 0x000fe200078ef823 */
[----:B------:R-:W-:Y:S01]  /*2da0*/  IMAD.U32 R35, R95, 0x10000, RZ ;  /* 0x000100005f237824 */ /* 0x000fe200078e00ff */
[----:B------:R-:W-:Y:S01]  /*2db0*/  LOP3.LUT R32, R7, 0xff00, R6, 0xf8, !PT ;  /* 0x0000ff0007207812 */ /* 0x000fe200078ef806 */
[----:B------:R-:W-:Y:S01]  /*2dc0*/  IMAD.U32 R7, R98, 0x10000, RZ ;  /* 0x0001000062077824 */ /* 0x000fe200078e00ff */
[----:B------:R-:W-:Y:S02]  /*2dd0*/  F2FP.F16.E4M3.UNPACK_B R90, R101.H1 ;  /* 0x00000065ff5a723e */ /* 0x000fe400030006ff */
[-C--:B------:R-:W-:Y:S02]  /*2de0*/  F2FP.F16.E4M3.UNPACK_B R6, R5.reuse ;  /* 0x00000005ff06723e */ /* 0x080fe400020006ff */
[----:B------:R-:W-:Y:S01]  /*2df0*/  F2FP.F16.E4M3.UNPACK_B R5, R5.H1 ;  /* 0x00000005ff05723e */ /* 0x000fe200030006ff */
[--C-:B------:R-:W-:Y:S01]  /*2e00*/  HADD2.F32 R95, -RZ, R90.reuse.H0_H0 ;  /* 0x2000005aff5f7230 */ /* 0x100fe20000004100 */
[----:B------:R-:W-:Y:S01]  /*2e10*/  LOP3.LUT R97, R96, 0xff0000, R35, 0xf8, !PT ;  /* 0x00ff000060617812 */ /* 0x000fe200078ef823 */
[----:B------:R-:W-:Y:S01]  /*2e20*/  HADD2.F32 R96, -RZ, R90.H1_H1 ;  /* 0x3000005aff607230 */ /* 0x000fe20000004100 */
[----:B------:R-:W-:Y:S01]  /*2e30*/  LOP3.LUT R91, R32, 0xff0000, R7, 0xf8, !PT ;  /* 0x00ff0000205b7812 */ /* 0x000fe200078ef807 */
[----:B------:R-:W-:Y:S01]  /*2e40*/  HADD2.F32 R7, -RZ, R6.H1_H1 ;  /* 0x30000006ff077230 */ /* 0x000fe20000004100 */
[----:B------:R-:W-:Y:S01]  /*2e50*/  F2FP.F16.E4M3.UNPACK_B R35, R104.H1 ;  /* 0x00000068ff23723e */ /* 0x000fe200030006ff */
[----:B------:R-:W-:-:S02]  /*2e60*/  HADD2.F32 R32, -RZ, R5.H1_H1 ;  /* 0x30000005ff207230 */ /* 0x000fc40000004100 */
[----:B------:R-:W-:Y:S02]  /*2e70*/  HADD2.F32 R6, -RZ, R6.H0_H0 ;  /* 0x20000006ff067230 */ /* 0x000fe40000004100 */
[-C--:B------:R-:W-:Y:S01]  /*2e80*/  FMUL.FTZ R99, R7, R95.reuse ;  /* 0x0000005f07637220 */ /* 0x080fe20000410000 */
[----:B------:R-:W-:Y:S02]  /*2e90*/  HADD2.F32 R90, -RZ, R35.H0_H0 ;  /* 0x20000023ff5a7230 */ /* 0x000fe40000004100 */
[----:B------:R-:W-:Y:S01]  /*2ea0*/  FMUL.FTZ R102, R32, R96 ;  /* 0x0000006020667220 */ /* 0x000fe20000410000 */
[----:B------:R-:W-:Y:S02]  /*2eb0*/  HADD2.F32 R5, -RZ, R5.H0_H0 ;  /* 0x20000005ff057230 */ /* 0x000fe40000004100 */
[C---:B------:R-:W-:Y:S01]  /*2ec0*/  FMUL.FTZ R98, R6.reuse, R95 ;  /* 0x0000005f06627220 */ /* 0x040fe20000410000 */
[----:B------:R-:W-:Y:S02]  /*2ed0*/  HADD2.F32 R35, -RZ, R35.H1_H1 ;  /* 0x30000023ff237230 */ /* 0x000fe40000004100 */
[----:B------:R-:W-:Y:S01]  /*2ee0*/  FFMA.FTZ R100, R6, R90, -R99 ;  /* 0x0000005a06647223 */ /* 0x000fe20000010863 */
[----:B------:R-:W-:Y:S01]  /*2ef0*/  F2FP.F16.E4M3.UNPACK_B R6, R101 ;  /* 0x00000065ff06723e */ /* 0x000fe200020006ff */
[----:B------:R-:W-:Y:S01]  /*2f00*/  FMUL.FTZ R95, R5, R96 ;  /* 0x00000060055f7220 */ /* 0x000fe20000410000 */
[----:B------:R-:W-:Y:S01]  /*2f10*/  FFMA.FTZ R101, R7, R90, R98 ;  /* 0x0000005a07657223 */ /* 0x000fe20000010062 */
[-C--:B------:R-:W-:Y:S01]  /*2f20*/  FFMA.FTZ R102, R5, R35.reuse, -R102 ;  /* 0x0000002305667223 */ /* 0x080fe20000010866 */
[-C--:B------:R-:W-:Y:S01]  /*2f30*/  F2FP.F16.E4M3.UNPACK_B R5, R4.reuse.H1 ;  /* 0x00000004ff05723e */ /* 0x080fe200030006ff */
[----:B------:R-:W-:Y:S01]  /*2f40*/  FFMA.FTZ R103, R32, R35, R95 ;  /* 0x0000002320677223 */ /* 0x000fe2000001005f */
[----:B------:R-:W-:Y:S01]  /*2f50*/  F2FP.F16.E4M3.UNPACK_B R4, R4 ;  /* 0x00000004ff04723e */ /* 0x000fe200020006ff */
[--C-:B------:R-:W-:Y:S01]  /*2f60*/  HADD2.F32 R95, -RZ, R6.reuse.H1_H1 ;  /* 0x30000006ff5f7230 */ /* 0x100fe20000004100 */
[----:B------:R-:W-:Y:S01]  /*2f70*/  F2FP.F16.E4M3.UNPACK_B R32, R104 ;  /* 0x00000068ff20723e */ /* 0x000fe200020006ff */
[----:B------:R-:W-:Y:S01]  /*2f80*/  HADD2.F32 R90, -RZ, R6.H0_H0 ;  /* 0x20000006ff5a7230 */ /* 0x000fe20000004100 */
[----:B------:R-:W-:Y:S01]  /*2f90*/  F2FP.SATFINITE.E4M3.F32.PACK_AB_MERGE_C R106, R103, R102, RZ ;  /* 0x00000066676a723e */ /* 0x000fe200048070ff */
[----:B------:R-:W-:-:S02]  /*2fa0*/  HADD2.F32 R6, -RZ, R5.H0_H0 ;  /* 0x20000005ff067230 */ /* 0x000fc40000004100 */
[----:B------:R-:W-:Y:S02]  /*2fb0*/  HADD2.F32 R7, -RZ, R5.H1_H1 ;  /* 0x30000005ff077230 */ /* 0x000fe40000004100 */
[--C-:B------:R-:W-:Y:S02]  /*2fc0*/  HADD2.F32 R5, -RZ, R4.reuse.H0_H0 ;  /* 0x20000004ff057230 */ /* 0x100fe40000004100 */
[-C--:B------:R-:W-:Y:S01]  /*2fd0*/  FMUL.FTZ R98, R6, R95.reuse ;  /* 0x0000005f06627220 */ /* 0x080fe20000410000 */
[----:B------:R-:W-:Y:S02]  /*2fe0*/  HADD2.F32 R4, -RZ, R4.H1_H1 ;  /* 0x30000004ff047230 */ /* 0x000fe40000004100 */
[----:B------:R-:W-:Y:S01]  /*2ff0*/  FMUL.FTZ R99, R7, R95 ;  /* 0x0000005f07637220 */ /* 0x000fe20000410000 */
[--C-:B------:R-:W-:Y:S02]  /*3000*/  HADD2.F32 R35, -RZ, R32.reuse.H1_H1 ;  /* 0x30000020ff237230 */ /* 0x100fe40000004100 */
[----:B------:R-:W-:Y:S01]  /*3010*/  FMUL.FTZ R95, R5, R90 ;  /* 0x0000005a055f7220 */ /* 0x000fe20000410000 */
[----:B------:R-:W-:-:S02]  /*3020*/  HADD2.F32 R32, -RZ, R32.H0_H0 ;  /* 0x20000020ff207230 */ /* 0x000fc40000004100 */
[----:B------:R-:W-:Y:S01]  /*3030*/  FMUL.FTZ R96, R4, R90 ;  /* 0x0000005a04607220 */ /* 0x000fe20000410000 */
[----:B------:R-:W-:Y:S01]  /*3040*/  F2FP.F16.E4M3.UNPACK_B R90, R97.H1 ;  /* 0x00000061ff5a723e */ /* 0x000fe200030006ff */
[-C--:B------:R-:W-:Y:S01]  /*3050*/  FFMA.FTZ R7, R7, R35.reuse, R98 ;  /* 0x0000002307077223 */ /* 0x080fe20000010062 */
[----:B------:R-:W-:Y:S01]  /*3060*/  FFMA.FTZ R6, R6, R35, -R99 ;  /* 0x0000002306067223 */ /* 0x000fe20000010863 */
[----:B------:R-:W-:Y:S01]  /*3070*/  FFMA.FTZ R98, R5, R32, -R96 ;  /* 0x0000002005627223 */ /* 0x000fe20000010860 */
[----:B------:R-:W-:Y:S01]  /*3080*/  F2FP.F16.E4M3.UNPACK_B R5, R34.H1 ;  /* 0x00000022ff05723e */ /* 0x000fe200030006ff */
[----:B------:R-:W-:Y:S01]  /*3090*/  FFMA.FTZ R99, R4, R32, R95 ;  /* 0x0000002004637223 */ /* 0x000fe2000001005f */
[----:B------:R-:W-:Y:S01]  /*30a0*/  F2FP.F16.E4M3.UNPACK_B R32, R91.H1 ;  /* 0x0000005bff20723e */ /* 0x000fe200030006ff */
[----:B------:R-:W-:Y:S01]  /*30b0*/  HADD2.F32 R96, -RZ, R90.H1_H1 ;  /* 0x3000005aff607230 */ /* 0x000fe20000004100 */
[----:B------:R-:W-:Y:S01]  /*30c0*/  F2FP.SATFINITE.E4M3.F32.PACK_AB_MERGE_C R105, R7, R6, RZ ;  /* 0x000000060769723e */ /* 0x000fe200048070ff */
[--C-:B------:R-:W-:Y:S01]  /*30d0*/  HADD2.F32 R7, -RZ, R5.reuse.H1_H1 ;  /* 0x30000005ff077230 */ /* 0x100fe20000004100 */
        /* <DEDUP_REMOVED lines=13> */
[-C--:B------:R-:W-:Y:S01]  /*31b0*/  FMUL.FTZ R103, R5, R95.reuse ;  /* 0x0000005f05677220 */ /* 0x080fe20000410000 */
        /* <DEDUP_REMOVED lines=27> */
.L_x_1380:
[----:B------:R-:W-:Y:S05]  /*3370*/  BSYNC B3 ;  /* 0x0000000000037941 */ /* 0x000fea0003800000 */
.L_x_1379:
[----:B--2---:R2:W-:Y:S02]  /*3380*/  STG.E.128 desc[UR46][R14.64], R4 ;  /* 0x000000040e007986 */ /* 0x0045e4000c101d2e */
.L_x_1378:
[----:B------:R-:W-:Y:S05]  /*3390*/  BSYNC B2 ;  /* 0x0000000000027941 */ /* 0x000fea0003800000 */
.L_x_1377:
[----:B------:R-:W-:Y:S05]  /*33a0*/  @P2 BRA `(.L_x_1376) ;  /* 0x0000000400cc2947 */ /* 0x000fea0003800000 */
[----:B0-2---:R0:W2:Y:S01]  /*33b0*/  LDS.128 R4, [R82+0x22000] ;  /* 0x0220000052047984 */ /* 0x0050a20000000c00 */
[----:B------:R-:W-:Y:S01]  /*33c0*/  ISETP.GE.AND P4, PT, R194, R53, PT ;  /* 0x00000035c200720c */ /* 0x000fe20003f86270 */
[----:B------:R-:W-:-:S12]  /*33d0*/  BSSY B2, `(.L_x_1381) ;  /* 0x000006f000027945 */ /* 0x000fd80003800000 */
[----:B0-----:R-:W-:Y:S05]  /*33e0*/  @P4 BRA `(.L_x_1382) ;  /* 0x0000000400b44947 */ /* 0x001fea0003800000 */
[----:B------:R-:W-:Y:S01]  /*33f0*/  SHF.R.U32.HI R32, RZ, 0x8, R29 ;  /* 0x00000008ff207819 */ /* 0x000fe2000001161d */
[----:B--2---:R-:W-:Y:S01]  /*3400*/  IMAD.MOV.U32 R30, RZ, RZ, R7 ;  /* 0x000000ffff1e7224 */ /* 0x004fe200078e0007 */
[--C-:B------:R-:W-:Y:S02]  /*3410*/  SHF.R.U32.HI R91, RZ, 0x18, R31.reuse ;  /* 0x00000018ff5b7819 */ /* 0x100fe4000001161f */
[----:B------:R-:W-:Y:S02]  /*3420*/  LOP3.LUT R28, R31, 0xff, RZ, 0xc0, !PT ;  /* 0x000000ff1f1c7812 */ /* 0x000fe400078ec0ff */
[--C-:B------:R-:W-:Y:S02]  /*3430*/  SHF.R.U32.HI R35, RZ, 0x8, R31.reuse ;  /* 0x00000008ff237819 */ /* 0x100fe4000001161f */
[----:B------:R-:W-:Y:S02]  /*3440*/  SHF.R.U32.HI R33, RZ, 0x10, R31 ;  /* 0x00000010ff217819 */ /* 0x000fe4000001161f */
[----:B------:R-:W-:-:S02]  /*3450*/  SHF.R.U32.HI R90, RZ, 0x18, R29 ;  /* 0x00000018ff5a7819 */ /* 0x000fc4000001161d */
[----:B------:R-:W-:Y:S02]  /*3460*/  LOP3.LUT R31, R29, 0xff, RZ, 0xc0, !PT ;  /* 0x000000ff1d1f7812 */ /* 0x000fe400078ec0ff */
[----:B------:R-:W-:Y:S01]  /*3470*/  SHF.R.U32.HI R34, RZ, 0x10, R29 ;  /* 0x00000010ff227819 */ /* 0x000fe2000001161d */
[----:B------:R-:W-:Y:S01]  /*3480*/  IMAD.MOV.U32 R29, RZ, RZ, R6 ;  /* 0x000000ffff1d7224 */ /* 0x000fe200078e0006 */
[----:B------:R-:W-:Y:S01]  /*3490*/  PRMT R28, R91, 0x654, R28 ;  /* 0x000006545b1c7816 */ /* 0x000fe2000000001c */
[----:B------:R-:W-:Y:S01]  /*34a0*/  IMAD.SHL.U32 R6, R32, 0x100, RZ ;  /* 0x0000010020067824 */ /* 0x000fe200078e00ff */
        /* <DEDUP_REMOVED lines=97> */
.L_x_1382:
[----:B------:R-:W-:Y:S05]  /*3ac0*/  BSYNC B2 ;  /* 0x0000000000027941 */ /* 0x000fea0003800000 */
.L_x_1381:
[----:B--2---:R3:W-:Y:S02]  /*3ad0*/  STG.E.128 desc[UR46][R14.64+0x80], R4 ;  /* 0x000080040e007986 */ /* 0x0047e4000c101d2e */
.L_x_1376:
[----:B------:R-:W-:Y:S05]  /*3ae0*/  BSYNC B1 ;  /* 0x0000000000017941 */ /* 0x000fea0003800000 */
.L_x_1375:
[----:B------:R-:W-:Y:S05]  /*3af0*/  @P5 BRA `(.L_x_1383) ;  /* 0x0000003000f05947 */ /* 0x000fea0003800000 */
[----:B------:R-:W-:Y:S04]  /*3b00*/  BSSY B1, `(.L_x_1384) ;  /* 0x0000075000017945 */ /* 0x000fe80003800000 */
[----:B------:R-:W-:Y:S05]  /*3b10*/  @P1 BRA `(.L_x_1385) ;  /* 0x0000000400cc1947 */ /* 0x000fea0003800000 */
[----:B0-23--:R0:W2:Y:S01]  /*3b20*/  LDS.128 R4, [R82+0x21000] ;  /* 0x0210000052047984 */ /* 0x00d0a20000000c00 */
[----:B------:R-:W-:Y:S01]  /*3b30*/  ISETP.GE.AND P4, PT, R18, R53, PT ;  /* 0x000000351200720c */ /* 0x000fe20003f86270 */
[----:B------:R-:W-:-:S12]  /*3b40*/  BSSY B2, `(.L_x_1386) ;  /* 0x000006f000027945 */ /* 0x000fd80003800000 */
[----:B0-----:R-:W-:Y:S05]  /*3b50*/  @P4 BRA `(.L_x_1387) ;  /* 0x0000000400b44947 */ /* 0x001fea0003800000 */
[----:B------:R-:W-:Y:S01]  /*3b60*/  SHF.R.U32.HI R33, RZ, 0x18, R27 ;  /* 0x00000018ff217819 */ /* 0x000fe2000001161b */
[----:B--2---:R-:W-:Y:S01]  /*3b70*/  IMAD.MOV.U32 R24, RZ, RZ, R7 ;  /* 0x000000ffff187224 */ /* 0x004fe200078e0007 */
[----:B------:R-:W-:Y:S01]  /*3b80*/  LOP3.LUT R14, R27, 0xff, RZ, 0xc0, !PT ;  /* 0x000000ff1b0e7812 */ /* 0x000fe200078ec0ff */
[----:B------:R-:W-:Y:S01]  /*3b90*/  IMAD.MOV.U32 R15, RZ, RZ, R6 ;  /* 0x000000ffff0f7224 */ /* 0x000fe200078e0006 */
[--C-:B------:R-:W-:Y:S02]  /*3ba0*/  SHF.R.U32.HI R31, RZ, 0x8, R27.reuse ;  /* 0x00000008ff1f7819 */ /* 0x100fe4000001161b */
[----:B------:R-:W-:Y:S02]  /*3bb0*/  SHF.R.U32.HI R30, RZ, 0x10, R27 ;  /* 0x00000010ff1e7819 */ /* 0x000fe4000001161b */
[--C-:B------:R-:W-:Y:S01]  /*3bc0*/  SHF.R.U32.HI R27, RZ, 0x8, R25.reuse ;  /* 0x00000008ff1b7819 */ /* 0x100fe20000011619 */
[----:B------:R-:W-:Y:S01]  /*3bd0*/  IMAD.SHL.U32 R7, R31, 0x100, RZ ;  /* 0x000001001f077824 */ /* 0x000fe200078e00ff */
[----:B------:R-:W-:-:S02]  /*3be0*/  SHF.R.U32.HI R29, RZ, 0x18, R25 ;  /* 0x00000018ff1d7819 */ /* 0x000fc40000011619 */
[----:B------:R-:W-:Y:S02]  /*3bf0*/  LOP3.LUT R26, R25, 0xff, RZ, 0xc0, !PT ;  /* 0x000000ff191a7812 */ /* 0x000fe400078ec0ff */
[----:B------:R-:W-:Y:S01]  /*3c00*/  SHF.R.U32.HI R28, RZ, 0x10, R25 ;  /* 0x00000010ff1c7819 */ /* 0x000fe20000011619 */
[----:B------:R-:W-:Y:S01]  /*3c10*/  IMAD.SHL.U32 R25, R27, 0x100, RZ ;  /* 0x000001001b197824 */ /* 0x000fe200078e00ff */
[----:B------:R-:W-:Y:S02]  /*3c20*/  PRMT R14, R33, 0x654, R14 ;  /* 0x00000654210e7816 */ /* 0x000fe4000000000e */
[----:B------:R-:W-:Y:S01]  /*3c30*/  PRMT R26, R29, 0x654, R26 ;  /* 0x000006541d1a7816 */ /* 0x000fe2000000001a */
[----:B------:R-:W-:Y:S01]  /*3c40*/  IMAD.U32 R28, R28, 0x10000, RZ ;  /* 0x000100001c1c7824 */ /* 0x000fe200078e00ff */
        /* <DEDUP_REMOVED lines=94> */
.L_x_1387:
[----:B------:R-:W-:Y:S05]  /*4230*/  BSYNC B2 ;  /* 0x0000000000027941 */ /* 0x000fea0003800000 */
.L_x_1386:
[----:B--2---:R4:W-:Y:S02]  /*4240*/  STG.E.128 desc[UR46][R12.64], R4 ;  /* 0x000000040c007986 */ /* 0x0049e4000c101d2e */
.L_x_1385:
[----:B------:R-:W-:Y:S05]  /*4250*/  BSYNC B1 ;  /* 0x0000000000017941 */ /* 0x000fea0003800000 */
.L_x_1384:
[----:B------:R-:W-:Y:S05]  /*4260*/  @P2 BRA `(.L_x_1383) ;  /* 0x0000002c00142947 */ /* 0x000fea0003800000 */
[----:B0-234-:R0:W2:Y:S01]  /*4270*/  LDS.128 R4, [R82+0x23000] ;  /* 0x0230000052047984 */ /* 0x01d0a20000000c00 */
        /* <DEDUP_REMOVED lines=8> */
[--C-:B------:R-:W-:Y:S02]  /*4300*/  SHF.R.U32.HI R11, RZ, 0x8, R9.reuse ;  /* 0x00000008ff0b7819 */ /* 0x100fe40000011609 */
[----:B------:R-:W-:-:S02]  /*4310*/  SHF.R.U32.HI R15, RZ, 0x10, R9 ;  /* 0x00000010ff0f7819 */ /* 0x000fc40000011609 */
[----:B------:R-:W-:Y:S01]  /*4320*/  LOP3.LUT R14, R9, 0xff0000ff, RZ, 0xc0, !PT ;  /* 0xff0000ff090e7812 */ /* 0x000fe200078ec0ff */
[----:B------:R-:W-:Y:S01]  /*4330*/  IMAD.MOV.U32 R9, RZ, RZ, R6 ;  /* 0x000000ffff097224 */ /* 0x000fe200078e0006 */
[----:B------:R-:W-:Y:S01]  /*4340*/  SHF.L.U32 R11, R11, 0x8, RZ ;  /* 0x000000080b0b7819 */ /* 0x000fe200000006ff */
[----:B------:R-:W-:Y:S01]  /*4350*/  IMAD.SHL.U32 R6, R24, 0x100, RZ ;  /* 0x0000010018067824 */ /* 0x000fe200078e00ff */
[----:B------:R-:W-:Y:S02]  /*4360*/  PRMT R7, R25, 0x654, R8 ;  /* 0x0000065419077816 */ /* 0x000fe40000000008 */
[----:B------:R-:W-:Y:S01]  /*4370*/  LOP3.LUT R24, R14, 0xff00, R11, 0xf8, !PT ;  /* 0x0000ff000e187812 */ /* 0x000fe200078ef80b */
[----:B------:R-:W-:Y:S01]  /*4380*/  IMAD.U32 R11, R15, 0x10000, RZ ;  /* 0x000100000f0b7824 */ /* 0x000fe200078e00ff */
[----:B------:R-:W-:Y:S01]  /*4390*/  LOP3.LUT R8, R7, 0xff00, R6, 0xf8, !PT ;  /* 0x0000ff0007087812 */ /* 0x000fe200078ef806 */
[----:B------:R-:W-:Y:S01]  /*43a0*/  IMAD.U32 R7, R26, 0x10000, RZ ;  /* 0x000100001a077824 */ /* 0x000fe200078e00ff */
[----:B------:R-:W-:-:S02]  /*43b0*/  F2FP.F16.E4M3.UNPACK_B R14, R52.H1 ;  /* 0x00000034ff0e723e */ /* 0x000fc400030006ff */
        /* <DEDUP_REMOVED lines=90> */
.L_x_1389:
[----:B------:R-:W-:Y:S05]  /*4960*/  BSYNC B1 ;  /* 0x0000000000017941 */ /* 0x000fea0003800000 */
.L_x_1388:
[----:B--2---:R0:W-:Y:S01]  /*4970*/  STG.E.128 desc[UR46][R12.64+0x80], R4 ;  /* 0x000080040c007986 */ /* 0x0041e2000c101d2e */
[----:B------:R-:W-:Y:S05]  /*4980*/  BRA `(.L_x_1383) ;  /* 0x00000024004c7947 */ /* 0x000fea0003800000 */
.L_x_1367:
[----:B------:R-:W-:Y:S02]  /*4990*/  ISETP.GE.AND P3, PT, R218, R84, PT ;  /* 0x00000054da00720c */ /* 0x000fe40003f66270 */
[----:B------:R-:W-:Y:S02]  /*49a0*/  CS2R R10, SRZ ;  /* 0x00000000000a7805 */ /* 0x000fe4000001ff00 */
[----:B------:R-:W-:Y:S02]  /*49b0*/  CS2R R8, SRZ ;  /* 0x0000000000087805 */ /* 0x000fe4000001ff00 */
[----:B------:R-:W-:-:S13]  /*49c0*/  ISETP.GE.OR P3, PT, R22, R53, P3 ;  /* 0x000000351600720c */ /* 0x000fda0001f66670 */
[----:B------:R-:W-:Y:S01]  /*49d0*/  @!P3 IADD3 R33, P4, P5, R38, R6, R71 ;  /* 0x000000062621b210 */ /* 0x000fe20007d9e047 */
[----:B------:R-:W0:Y:S03]  /*49e0*/  @!P3 LDC.64 R24, c[0x0][0x3e8] ;  /* 0x0000fa00ff18bb82 */ /* 0x000e260000000a00 */
[----:B------:R-:W-:Y:S02]  /*49f0*/  @!P3 IADD3.X R14, R60, R93, R73, P4, P5 ;  /* 0x0000005d3c0eb210 */ /* 0x000fe400027ea449 */
[----:B------:R-:W-:-:S03]  /*4a00*/  ISETP.GE.AND P4, PT, R17, R84, PT ;  /* 0x000000541100720c */ /* 0x000fc60003f86270 */
[----:B------:R-:W1:Y:S01]  /*4a10*/  @!P3 LDC.64 R26, c[0x0][0x400] ;  /* 0x00010000ff1abb82 */ /* 0x000e620000000a00 */
[----:B------:R-:W-:-:S13]  /*4a20*/  ISETP.GE.OR P4, PT, R22, R53, P4 ;  /* 0x000000351600720c */ /* 0x000fda0002786670 */
[----:B------:R-:W2:Y:S08]  /*4a30*/  @!P4 LDC.64 R28, c[0x0][0x3e8] ;  /* 0x0000fa00ff1ccb82 */ /* 0x000eb00000000a00 */
[----:B------:R-:W3:Y:S01]  /*4a40*/  @!P4 LDC.64 R30, c[0x0][0x400] ;  /* 0x00010000ff1ecb82 */ /* 0x000ee20000000a00 */
[----:B--2---:R-:W-:Y:S02]  /*4a50*/  @!P4 IADD3 R28, P5, P6, R38, R28, R6 ;  /* 0x0000001c261cc210 */ /* 0x004fe40007ebe006 */
[----:B------:R-:W-:-:S02]  /*4a60*/  CS2R R6, SRZ ;  /* 0x0000000000067805 */ /* 0x000fc4000001ff00 */
[----:B------:R-:W-:Y:S02]  /*4a70*/  @!P4 IADD3.X R29, R60, R29, R93, P5, P6 ;  /* 0x0000001d3c1dc210 */ /* 0x000fe40002fec45d */
[----:B---3--:R-:W-:-:S04]  /*4a80*/  @!P4 IADD3 R30, P5, P6, R20, R30, R4 ;  /* 0x0000001e141ec210 */ /* 0x008fc80007ebe004 */
[----:B------:R-:W-:Y:S02]  /*4a90*/  @!P4 IADD3.X R31, R58, R31, R52, P5, P6 ;  /* 0x0000001f3a1fc210 */ /* 0x000fe40002fec434 */
[----:B------:R-:W-:Y:S02]  /*4aa0*/  @!P3 IADD3 R35, P5, P6, R20, R4, R67 ;  /* 0x000000041423b210 */ /* 0x000fe40007ebe043 */
[----:B------:R-:W-:Y:S01]  /*4ab0*/  CS2R R4, SRZ ;  /* 0x0000000000047805 */ /* 0x000fe2000001ff00 */
[----:B------:R-:W2:Y:S01]  /*4ac0*/  @!P4 LDG.E.128 R8, desc[UR46][R30.64] ;  /* 0x0000002e1e08c981 */ /* 0x000ea2000c1e1d00 */
[----:B------:R-:W-:-:S04]  /*4ad0*/  @!P3 IADD3.X R12, R58, R52, R69, P5, P6 ;  /* 0x000000343a0cb210 */ /* 0x000fc80002fec445 */
[----:B------:R-:W3:Y:S01]  /*4ae0*/  @!P4 LDG.E.128 R4, desc[UR46][R28.64] ;  /* 0x0000002e1c04c981 */ /* 0x000ee2000c1e1d00 */
[----:B0-----:R-:W-:-:S05]  /*4af0*/  @!P3 IADD3 R32, P4, R33, R24, RZ ;  /* 0x000000182120b210 */ /* 0x001fca0007f9e0ff */
[----:B------:R-:W-:Y:S01]  /*4b00*/  @!P3 IMAD.X R33, R14, 0x1, R25, P4 ;  /* 0x000000010e21b824 */ /* 0x000fe200020e0619 */
[----:B-1----:R-:W-:Y:S02]  /*4b10*/  @!P3 IADD3 R34, P4, R35, R26, RZ ;  /* 0x0000001a2322b210 */ /* 0x002fe40007f9e0ff */
[----:B------:R-:W-:Y:S02]  /*4b20*/  CS2R R14, SRZ ;  /* 0x00000000000e7805 */ /* 0x000fe4000001ff00 */
[----:B------:R-:W-:Y:S01]  /*4b30*/  CS2R R24, SRZ ;  /* 0x0000000000187805 */ /* 0x000fe2000001ff00 */
[----:B------:R-:W-:Y:S01]  /*4b40*/  @!P3 IMAD.X R35, R12, 0x1, R27, P4 ;  /* 0x000000010c23b824 */ /* 0x000fe200020e061b */
[----:B------:R-:W-:Y:S02]  /*4b50*/  CS2R R12, SRZ ;  /* 0x00000000000c7805 */ /* 0x000fe4000001ff00 */
[----:B------:R-:W-:-:S04]  /*4b60*/  CS2R R26, SRZ ;  /* 0x00000000001a7805 */ /* 0x000fc8000001ff00 */
[----:B------:R-:W4:Y:S04]  /*4b70*/  @!P3 LDG.E.128 R12, desc[UR46][R32.64] ;  /* 0x0000002e200cb981 */ /* 0x000f28000c1e1d00 */
[----:B------:R-:W5:Y:S01]  /*4b80*/  @!P3 LDG.E.128 R24, desc[UR46][R34.64] ;  /* 0x0000002e2218b981 */ /* 0x000f62000c1e1d00 */
[----:B------:R-:W-:-:S06]  /*4b90*/  UISETP.NE.AND UP0, UPT, UR45, 0x3, UPT ;  /* 0x000000032d00788c */ /* 0x000fcc000bf05270 */
[----:B------:R-:W-:Y:S02]  /*4ba0*/  PLOP3.LUT P3, PT, PT, PT, UP0, 0x80, 0x0 ;  /* 0x000000000000781c */ /* 0x000fe40003f6f008 */
[----:B------:R-:W-:Y:S01]  /*4bb0*/  ISETP.GE.AND P4, PT, R22, R53, PT ;  /* 0x000000351600720c */ /* 0x000fe20003f86270 */
[----:B--2---:R-:W-:Y:S02]  /*4bc0*/  IMAD.MOV.U32 R105, RZ, RZ, R10 ;  /* 0x000000ffff697224 */ /* 0x004fe400078e000a */
[----:B------:R-:W-:Y:S02]  /*4bd0*/  IMAD.MOV.U32 R118, RZ, RZ, R8 ;  /* 0x000000ffff767224 */ /* 0x000fe400078e0008 */
[----:B---3--:R-:W-:Y:S02]  /*4be0*/  IMAD.MOV.U32 R103, RZ, RZ, R6 ;  /* 0x000000ffff677224 */ /* 0x008fe400078e0006 */
[----:B------:R-:W-:Y:S02]  /*4bf0*/  IMAD.MOV.U32 R117, RZ, RZ, R4 ;  /* 0x000000ffff757224 */ /* 0x000fe400078e0004 */
[----:B----4-:R-:W-:-:S02]  /*4c00*/  IMAD.MOV.U32 R86, RZ, RZ, R14 ;  /* 0x000000ffff567224 */ /* 0x010fc400078e000e */
[----:B------:R-:W-:Y:S02]  /*4c10*/  IMAD.MOV.U32 R95, RZ, RZ, R12 ;  /* 0x000000ffff5f7224 */ /* 0x000fe400078e000c */
[----:B-----5:R-:W-:Y:S02]  /*4c20*/  IMAD.MOV.U32 R96, RZ, RZ, R26 ;  /* 0x000000ffff607224 */ /* 0x020fe400078e001a */
[----:B------:R-:W-:Y:S01]  /*4c30*/  IMAD.MOV.U32 R97, RZ, RZ, R24 ;  /* 0x000000ffff617224 */ /* 0x000fe200078e0018 */
[----:B------:R-:W-:Y:S06]  /*4c40*/  @!P3 BRA `(.L_x_1390) ;  /* 0x000000000004b947 */ /* 0x000fec0003800000 */
[----:B------:R-:W-:Y:S01]  /*4c50*/  BPT.TRAP 0x1 ;  /* 0x000000040000795c */ /* 0x000fe20000300000 */
.L_x_1390:
[----:B------:R-:W-:Y:S01]  /*4c60*/  IMAD R80, R192, 0x8, R16 ;  /* 0x00000008c0507824 */ /* 0x000fe200078e0210 */
[----:B------:R-:W-:Y:S01]  /*4c70*/  SHF.L.U32 R93, R198, 0x1f, RZ ;  /* 0x0000001fc65d7819 */ /* 0x000fe200000006ff */
[----:B------:R-:W0:Y:S01]  /*4c80*/  LDC R98, c[0x0][0x2f4] ;  /* 0x0000bd00ff627b82 */ /* 0x000e220000000800 */
[----:B------:R-:W-:Y:S01]  /*4c90*/  BSSY B1, `(.L_x_1391) ;  /* 0x0000006000017945 */ /* 0x000fe20003800000 */
[----:B------:R-:W-:Y:S01]  /*4ca0*/  MOV R89, R91 ;  /* 0x0000005b00597202 */ /* 0x000fe20000000f00 */
[----:B------:R-:W1:Y:S05]  /*4cb0*/  SYNCS.PHASECHK.TRANS64.TRYWAIT P5, [R80+URZ+0x28490], R93 ;  /* 0x0284905d500075a7 */ /* 0x000e6a00080a017f */
[----:B------:R-:W2:Y:S01]  /*4cc0*/  LDC.64 R52, c[0x0][0x300] ;  /* 0x0000c000ff347b82 */ /* 0x000ea20000000a00 */
[----:B0-----:R-:W-:Y:S01]  /*4cd0*/  IMAD.IADD R100, R98, 0x1, -R63 ;  /* 0x0000000162647824 */ /* 0x001fe200078e0a3f */
[----:B-1----:R-:W-:Y:S06]  /*4ce0*/  @!P5 BRA `(.L_x_1392) ;  /* 0x0000021000d4d947 */ /* 0x002fec0003800000 */
.L_x_1729:
[----:B------:R-:W-:Y:S05]  /*4cf0*/  BSYNC B1 ;  /* 0x0000000000017941 */ /* 0x000fea0003800000 */
.L_x_1391:
[----:B------:R-:W-:Y:S01]  /*4d00*/  ISETP.GE.OR P5, PT, R17, R84, P1 ;  /* 0x000000541100720c */ /* 0x000fe20000fa6670 */
[----:B------:R-:W-:-:S12]  /*4d10*/  BSSY B1, `(.L_x_1393) ;  /* 0x00000fd000017945 */ /* 0x000fd80003800000 */
[----:B------:R-:W-:Y:S05]  /*4d20*/  @P5 BRA `(.L_x_1394) ;  /* 0x0000000c00ec5947 */ /* 0x000fea0003800000 */
[-C--:B--2---:R-:W-:Y:S01]  /*4d30*/  IMAD R28, R221, R52.reuse, RZ ;  /* 0x00000034dd1c7224 */ /* 0x084fe200078e02ff */
[----:B------:R-:W-:Y:S01]  /*4d40*/  BSSY B2, `(.L_x_1395) ;  /* 0x00000ed000027945 */ /* 0x000fe20003800000 */
[----:B------:R-:W-:-:S04]  /*4d50*/  IMAD.WIDE.U32 R90, R17, R52, R88 ;  /* 0x00000034115a7225 */ /* 0x000fc800078e0058 */
[----:B------:R-:W-:Y:S01]  /*4d60*/  IMAD R29, R17, R53, R28 ;  /* 0x00000035111d7224 */ /* 0x000fe200078e021c */
[----:B------:R-:W-:Y:S02]  /*4d70*/  SEL R28, R63, R100, !P0 ;  /* 0x000000643f1c7207 */ /* 0x000fe40004000000 */
[----:B------:R-:W-:Y:S01]  /*4d80*/  IADD3 R99, P5, P6, R44, R90, R61 ;  /* 0x0000005a2c637210 */ /* 0x000fe20007ebe03d */
[----:B------:R-:W-:Y:S01]  /*4d90*/  IMAD.IADD R104, R29, 0x1, R91 ;  /* 0x000000011d687824 */ /* 0x000fe200078e025b */
[----:B------:R-:W-:-:S04]  /*4da0*/  SHF.R.S32.HI R29, RZ, 0x1f, R28 ;  /* 0x0000001fff1d7819 */ /* 0x000fc8000001141c */
[----:B------:R-:W-:Y:S02]  /*4db0*/  LEA.HI R29, R29, R28, RZ, 0x5 ;  /* 0x0000001c1d1d7211 */ /* 0x000fe400078f28ff */
[----:B------:R-:W-:Y:S02]  /*4dc0*/  IADD3.X R102, R85, R104, R0, P5, P6 ;  /* 0x0000006855667210 */ /* 0x000fe40002fec400 */
[----:B------:R-:W-:-:S04]  /*4dd0*/  LEA.HI.SX32 R29, R29, R54, 0x1b ;  /* 0x000000361d1d7211 */ /* 0x000fc800078fdaff */
[----:B------:R-:W-:Y:S01]  /*4de0*/  SHF.R.S32.HI R28, RZ, 0x1f, R29 ;  /* 0x0000001fff1c7819 */ /* 0x000fe2000001141d */
[----:B------:R-:W-:-:S03]  /*4df0*/  IMAD.SHL.U32 R101, R29, 0x10, RZ ;  /* 0x000000101d657824 */ /* 0x000fc600078e00ff */
[----:B------:R-:W-:Y:S02]  /*4e00*/  LEA.HI R29, R28, R29, RZ, 0x3 ;  /* 0x0000001d1c1d7211 */ /* 0x000fe400078f18ff */
[----:B------:R-:W-:-:S03]  /*4e10*/  LOP3.LUT R28, R208, 0x70, R101, 0xf8, !PT ;  /* 0x00000070d01c7812 */ /* 0x000fc600078ef865 */
[----:B------:R-:W-:Y:S01]  /*4e20*/  IMAD.SHL.U32 R29, R29, 0x400, RZ ;  /* 0x000004001d1d7824 */ /* 0x000fe200078e00ff */
[----:B------:R-:W-:-:S04]  /*4e30*/  LOP3.LUT R30, R28, R235, RZ, 0x3c, !PT ;  /* 0x000000eb1c1e7212 */ /* 0x000fc800078e3cff */
[----:B------:R-:W-:Y:S01]  /*4e40*/  LOP3.LUT R28, R29, 0xffffe000, RZ, 0xc0, !PT ;  /* 0xffffe0001d1c7812 */ /* 0x000fe200078ec0ff */
[----:B------:R-:W-:-:S03]  /*4e50*/  IMAD R29, R192, 0x4000, R81 ;  /* 0x00004000c01d7824 */ /* 0x000fc600078e0251 */
[----:B------:R-:W-:Y:S01]  /*4e60*/  IADD3 R31, R30, R28, R211 ;  /* 0x0000001c1e1f7210 */ /* 0x000fe20007ffe0d3 */
[----:B------:R-:W-:-:S04]  /*4e70*/  IMAD.IADD R29, R16, 0x1, R29 ;  /* 0x00000001101d7824 */ /* 0x000fc800078e021d */
[----:B------:R-:W-:-:S04]  /*4e80*/  IMAD R31, R192, 0x4000, R31 ;  /* 0x00004000c01f7824 */ /* 0x000fc800078e021f */
[----:B------:R-:W-:Y:S02]  /*4e90*/  IMAD.IADD R32, R16, 0x1, R31 ;  /* 0x0000000110207824 */ /* 0x000fe400078e021f */
[----:B------:R-:W1:Y:S04]  /*4ea0*/  LDS.128 R28, [R29+0x20000] ;  /* 0x020000001d1c7984 */ /* 0x000e680000000c00 */
[----:B------:R-:W2:Y:S01]  /*4eb0*/  LDS.128 R32, [R32+0x20000] ;  /* 0x0200000020207984 */ /* 0x000ea20000000c00 */
[----:B------:R-:W-:Y:S05]  /*4ec0*/  @P4 BRA `(.L_x_1396) ;  /* 0x0000000c00504947 */ /* 0x000fea0003800000 */
[--C-:B------:R-:W-:Y:S02]  /*4ed0*/  SHF.R.U32.HI R111, RZ, 0x18, R7.reuse ;  /* 0x00000018ff6f7819 */ /* 0x100fe40000011607 */
[----:B------:R-:W-:Y:S02]  /*4ee0*/  LOP3.LUT R6, R7, 0xff, RZ, 0xc0, !PT ;  /* 0x000000ff07067812 */ /* 0x000fe400078ec0ff */
[--C-:B------:R-:W-:Y:S02]  /*4ef0*/  SHF.R.U32.HI R109, RZ, 0x8, R7.reuse ;  /* 0x00000008ff6d7819 */ /* 0x100fe40000011607 */
[----:B------:R-:W-:Y:S02]  /*4f00*/  SHF.R.U32.HI R108, RZ, 0x10, R7 ;  /* 0x00000010ff6c7819 */ /* 0x000fe40000011607 */
[----:B------:R-:W-:Y:S02]  /*4f10*/  SHF.R.U32.HI R8, RZ, 0x18, R9 ;  /* 0x00000018ff087819 */ /* 0x000fe40000011609 */
[----:B------:R-:W-:-:S02]  /*4f20*/  LOP3.LUT R7, R9, 0xff, RZ, 0xc0, !PT ;  /* 0x000000ff09077812 */ /* 0x000fc400078ec0ff */
[--C-:B------:R-:W-:Y:S02]  /*4f30*/  SHF.R.U32.HI R107, RZ, 0x8, R9.reuse ;  /* 0x00000008ff6b7819 */ /* 0x100fe40000011609 */
[----:B------:R-:W-:Y:S02]  /*4f40*/  SHF.R.U32.HI R112, RZ, 0x10, R9 ;  /* 0x00000010ff707819 */ /* 0x000fe40000011609 */
[--C-:B------:R-:W-:Y:S02]  /*4f50*/  SHF.R.U32.HI R106, RZ, 0x8, R11.reuse ;  /* 0x00000008ff6a7819 */ /* 0x100fe4000001160b */
[----:B------:R-:W-:Y:S02]  /*4f60*/  SHF.R.U32.HI R10, RZ, 0x18, R11 ;  /* 0x00000018ff0a7819 */ /* 0x000fe4000001160b */
[----:B------:R-:W-:Y:S02]  /*4f70*/  LOP3.LUT R9, R11, 0xff, RZ, 0xc0, !PT ;  /* 0x000000ff0b097812 */ /* 0x000fe400078ec0ff */
[----:B------:R-:W-:-:S02]  /*4f80*/  SHF.R.U32.HI R113, RZ, 0x8, R5 ;  /* 0x00000008ff717819 */ /* 0x000fc40000011605 */
[----:B------:R-:W-:Y:S01]  /*4f90*/  SHF.R.U32.HI R114, RZ, 0x10, R11 ;  /* 0x00000010ff727819 */ /* 0x000fe2000001160b */
[----:B------:R-:W-:Y:S01]  /*4fa0*/  IMAD.SHL.U32 R11, R106, 0x100, RZ ;  /* 0x000001006a0b7824 */ /* 0x000fe200078e00ff */
[----:B------:R-:W-:Y:S02]  /*4fb0*/  SHF.R.U32.HI R115, RZ, 0x18, R5 ;  /* 0x00000018ff737819 */ /* 0x000fe40000011605 */
[----:B------:R-:W-:Y:S01]  /*4fc0*/  LOP3.LUT R4, R5, 0xff, RZ, 0xc0, !PT ;  /* 0x000000ff05047812 */ /* 0x000fe200078ec0ff */
[----:B------:R-:W-:Y:S01]  /*4fd0*/  IMAD.U32 R114, R114, 0x10000, RZ ;  /* 0x0001000072727824 */ /* 0x000fe200078e00ff */
[----:B------:R-:W-:Y:S01]  /*4fe0*/  PRMT R10, R10, 0x654, R9 ;  /* 0x000006540a0a7816 */ /* 0x000fe20000000009 */
[----:B------:R-:W-:Y:S01]  /*4ff0*/  IMAD.SHL.U32 R9, R107, 0x100, RZ ;  /* 0x000001006b097824 */ /* 0x000fe200078e00ff */
[----:B------:R-:W-:Y:S01]  /*5000*/  SHF.R.U32.HI R110, RZ, 0x10, R5 ;  /* 0x00000010ff6e7819 */ /* 0x000fe20000011605 */
[----:B------:R-:W-:Y:S01]  /*5010*/  IMAD.SHL.U32 R5, R113, 0x100, RZ ;  /* 0x0000010071057824 */ /* 0x000fe200078e00ff */
[----:B------:R-:W-:Y:S01]  /*5020*/  PRMT R8, R8, 0x654, R7 ;  /* 0x0000065408087816 */ /* 0x000fe20000000007 */
[----:B------:R-:W-:Y:S01]  /*5030*/  IMAD.SHL.U32 R7, R109, 0x100, RZ ;  /* 0x000001006d077824 */ /* 0x000fe200078e00ff */
[----:B------:R-:W-:-:S02]  /*5040*/  PRMT R4, R115, 0x654, R4 ;  /* 0x0000065473047816 */ /* 0x000fc40000000004 */
[----:B------:R-:W-:Y:S02]  /*5050*/  PRMT R6, R111, 0x654, R6 ;  /* 0x000006546f067816 */ /* 0x000fe40000000006 */
[----:B------:R-:W-:Y:S02]  /*5060*/  LOP3.LUT R111, R10, 0xff00, R11, 0xf8, !PT ;  /* 0x0000ff000a6f7812 */ /* 0x000fe400078ef80b */
[----:B------:R-:W-:Y:S02]  /*5070*/  LOP3.LUT R109, R8, 0xff00, R9, 0xf8, !PT ;  /* 0x0000ff00086d7812 */ /* 0x000fe400078ef809 */
[----:B------:R-:W-:Y:S02]  /*5080*/  F2FP.F16.E4M3.UNPACK_B R107, R118.H1 ;  /* 0x00000076ff6b723e */ /* 0x000fe400030006ff */
[----:B--2---:R-:W-:Y:S02]  /*5090*/  F2FP.F16.E4M3.UNPACK_B R10, R32.H1 ;  /* 0x00000020ff0a723e */ /* 0x004fe400030006ff */
[----:B-1----:R-:W-:-:S02]  /*50a0*/  F2FP.F16.E4M3.UNPACK_B R8, R28.H1 ;  /* 0x0000001cff08723e */ /* 0x002fc400030006ff */
[----:B------:R-:W-:Y:S01]  /*50b0*/  LOP3.LUT R4, R4, 0xff00, R5, 0xf8, !PT ;  /* 0x0000ff0004047812 */ /* 0x000fe200078ef805 */
[----:B------:R-:W-:Y:S01]  /*50c0*/  IMAD.U32 R5, R110, 0x10000, RZ ;  /* 0x000100006e057824 */ /* 0x000fe200078e00ff */
[----:B------:R-:W-:Y:S01]  /*50d0*/  F2FP.F16.E4M3.UNPACK_B R106, R117.H1 ;  /* 0x00000075ff6a723e */ /* 0x000fe200030006ff */
[----:B------:R-:W-:Y:S01]  /*50e0*/  HADD2.F32 R110, -RZ, R107.H0_H0 ;  /* 0x2000006bff6e7230 */ /* 0x000fe20000004100 */
[----:B------:R-:W-:Y:S01]  /*50f0*/  LOP3.LUT R7, R6, 0xff00, R7, 0xf8, !PT ;  /* 0x0000ff0006077812 */ /* 0x000fe200078ef807 */
[----:B------:R-:W-:Y:S01]  /*5100*/  HADD2.F32 R11, -RZ, R10.H0_H0 ;  /* 0x2000000aff0b7230 */ /* 0x000fe20000004100 */
[----:B------:R-:W-:Y:S01]  /*5110*/  LOP3.LUT R6, R4, 0xff0000, R5, 0xf8, !PT ;  /* 0x00ff000004067812 */ /* 0x000fe200078ef805 */
[----:B------:R-:W-:Y:S01]  /*5120*/  HADD2.F32 R9, -RZ, R8.H0_H0 ;  /* 0x20000008ff097230 */ /* 0x000fe20000004100 */
[----:B------:R-:W-:Y:S01]  /*5130*/  SHF.L.U32 R112, R112, 0x10, RZ ;  /* 0x0000001070707819 */ /* 0x000fe200000006ff */
[----:B------:R-:W-:Y:S02]  /*5140*/  IMAD.U32 R4, R108, 0x10000, RZ ;  /* 0x000100006c047824 */ /* 0x000fe400078e00ff */
[----:B------:R-:W-:Y:S01]  /*5150*/  FMUL.FTZ R116, R11, R110 ;  /* 0x0000006e0b747220 */ /* 0x000fe20000410000 */
[----:B------:R-:W-:-:S02]  /*5160*/  HADD2.F32 R108, -RZ, R106.H0_H0 ;  /* 0x2000006aff6c7230 */ /* 0x000fc40000004100 */
[----:B------:R-:W-:Y:S01]  /*5170*/  FMUL.FTZ R110, R9, R110 ;  /* 0x0000006e096e7220 */ /* 0x000fe20000410000 */
[----:B------:R-:W-:Y:S02]  /*5180*/  F2FP.F16.E4M3.UNPACK_B R32, R32 ;  /* 0x00000020ff20723e */ /* 0x000fe400020006ff */
[----:B------:R-:W-:Y:S01]  /*5190*/  F2FP.F16.E4M3.UNPACK_B R28, R28 ;  /* 0x0000001cff1c723e */ /* 0x000fe200020006ff */
[-C--:B------:R-:W-:Y:S01]  /*51a0*/  FFMA.FTZ R113, R11, R108.reuse, R110 ;  /* 0x0000006c0b717223 */ /* 0x080fe2000001006e */
[----:B------:R-:W-:Y:S01]  /*51b0*/  FFMA.FTZ R116, R9, R108, -R116 ;  /* 0x0000006c09747223 */ /* 0x000fe20000010874 */
[----:B------:R-:W-:Y:S01]  /*51c0*/  HADD2.F32 R110, -RZ, R107.H1_H1 ;  /* 0x3000006bff6e7230 */ /* 0x000fe20000004100 */
[----:B------:R-:W-:Y:S01]  /*51d0*/  F2FP.F16.E4M3.UNPACK_B R107, R118 ;  /* 0x00000076ff6b723e */ /* 0x000fe200020006ff */
[----:B------:R-:W-:Y:S01]  /*51e0*/  HADD2.F32 R11, -RZ, R10.H1_H1 ;  /* 0x3000000aff0b7230 */ /* 0x000fe20000004100 */
[----:B------:R-:W-:Y:S01]  /*51f0*/  LOP3.LUT R4, R7, 0xff0000, R4, 0xf8, !PT ;  /* 0x00ff000007047812 */ /* 0x000fe200078ef804 */
[----:B------:R-:W-:Y:S01]  /*5200*/  HADD2.F32 R9, -RZ, R8.H1_H1 ;  /* 0x30000008ff097230 */ /* 0x000fe20000004100 */
[----:B------:R-:W-:Y:S01]  /*5210*/  LOP3.LUT R7, R109, 0xff0000, R112, 0xf8, !PT ;  /* 0x00ff00006d077812 */ /* 0x000fe200078ef870 */
[----:B------:R-:W-:Y:S01]  /*5220*/  HADD2.F32 R108, -RZ, R106.H1_H1 ;  /* 0x3000006aff6c7230 */ /* 0x000fe20000004100 */
[----:B------:R-:W-:Y:S01]  /*5230*/  F2FP.F16.E4M3.UNPACK_B R106, R117 ;  /* 0x00000075ff6a723e */ /* 0x000fe200020006ff */
[----:B------:R-:W-:Y:S01]  /*5240*/  FMUL.FTZ R112, R11, R110 ;  /* 0x0000006e0b707220 */ /* 0x000fe20000410000 */
[----:B------:R-:W-:-:S02]  /*5250*/  HADD2.F32 R109, -RZ, R107.H0_H0 ;  /* 0x2000006bff6d7230 */ /* 0x000fc40000004100 */
[----:B------:R-:W-:Y:S01]  /*5260*/  FMUL.FTZ R110, R9, R110 ;  /* 0x0000006e096e7220 */ /* 0x000fe20000410000 */
[----:B------:R-:W-:Y:S01]  /*5270*/  HADD2.F32 R10, -RZ, R32.H0_H0 ;  /* 0x20000020ff0a7230 */ /* 0x000fe20000004100 */
[----:B------:R-:W-:Y:S01]  /*5280*/  LOP3.LUT R5, R111, 0xff0000, R114, 0xf8, !PT ;  /* 0x00ff00006f057812 */ /* 0x000fe200078ef872 */
[----:B------:R-:W-:Y:S02]  /*5290*/  HADD2.F32 R8, -RZ, R28.H0_H0 ;  /* 0x2000001cff087230 */ /* 0x000fe40000004100 */
[-C--:B------:R-:W-:Y:S01]  /*52a0*/  FFMA.FTZ R115, R9, R108.reuse, -R112 ;  /* 0x0000006c09737223 */ /* 0x080fe20000010870 */
[----:B------:R-:W-:Y:S01]  /*52b0*/  FFMA.FTZ R114, R11, R108, R110 ;  /* 0x0000006c0b727223 */ /* 0x000fe2000001006e */
[----:B------:R-:W-:Y:S02]  /*52c0*/  HADD2.F32 R9, -RZ, R106.H0_H0 ;  /* 0x2000006aff097230 */ /* 0x000fe40000004100 */
[-C--:B------:R-:W-:Y:S01]  /*52d0*/  FMUL.FTZ R11, R10, R109.reuse ;  /* 0x0000006d0a0b7220 */ /* 0x080fe20000410000 */
[----:B------:R-:W-:Y:S01]  /*52e0*/  FMUL.FTZ R111, R8, R109 ;  /* 0x0000006d086f7220 */ /* 0x000fe20000410000 */
[----:B------:R-:W-:-:S02]  /*52f0*/  HADD2.F32 R107, -RZ, R107.H1_H1 ;  /* 0x3000006bff6b7230 */ /* 0x000fc40000004100 */
[----:B------:R-:W-:Y:S02]  /*5300*/  HADD2.F32 R32, -RZ, R32.H1_H1 ;  /* 0x30000020ff207230 */ /* 0x000fe40000004100 */
[-C--:B------:R-:W-:Y:S01]  /*5310*/  FFMA.FTZ R109, R8, R9.reuse, -R11 ;  /* 0x00000009086d7223 */ /* 0x080fe2000001080b */
[----:B------:R-:W-:Y:S01]  /*5320*/  FFMA.FTZ R111, R10, R9, R111 ;  /* 0x000000090a6f7223 */ /* 0x000fe2000001006f */
[----:B------:R-:W-:Y:S01]  /*5330*/  HADD2.F32 R28, -RZ, R28.H1_H1 ;  /* 0x3000001cff1c7230 */ /* 0x000fe20000004100 */
[----:B------:R-:W-:Y:S01]  /*5340*/  F2FP.F16.E4M3.UNPACK_B R10, R34.H1 ;  /* 0x00000022ff0a723e */ /* 0x000fe200030006ff */
        /* <DEDUP_REMOVED lines=11> */
[----:B------:R-:W-:Y:S01]  /*5400*/  HADD2.F32 R9, -RZ, R8.H0_H0 ;  /* 0x20000008ff097230 */ /* 0x000fe20000004100 */
[----:B------:R-:W-:Y:S01]  /*5410*/  F2FP.F16.E4M3.UNPACK_B R30, R30 ;  /* 0x0000001eff1e723e */ /* 0x000fe200020006ff */
[----:B------:R-:W-:Y:S02]  /*5420*/  HADD2.F32 R107, -RZ, R106.H1_H1 ;  /* 0x3000006aff6b7230 */ /* 0x000fe40000004100 */
[-C--:B------:R-:W-:Y:S01]  /*5430*/  FMUL.FTZ R106, R11, R108.reuse ;  /* 0x0000006c0b6a7220 */ /* 0x080fe20000410000 */
[----:B------:R-:W-:Y:S02]  /*5440*/  HADD2.F32 R32, -RZ, R28.H0_H0 ;  /* 0x2000001cff207230 */ /* 0x000fe40000004100 */
[----:B------:R-:W-:Y:S01]  /*5450*/  FMUL.FTZ R118, R9, R108 ;  /* 0x0000006c09767220 */ /* 0x000fe20000410000 */
[----:B------:R-:W-:Y:S01]  /*5460*/  HADD2.F32 R10, -RZ, R10.H1_H1 ;  /* 0x3000000aff0a7230 */ /* 0x000fe20000004100 */
[----:B------:R-:W-:Y:S01]  /*5470*/  F2FP.F16.E4M3.UNPACK_B R34, R34 ;  /* 0x00000022ff22723e */ /* 0x000fe200020006ff */
[----:B------:R-:W-:-:S02]  /*5480*/  HADD2.F32 R8, -RZ, R8.H1_H1 ;  /* 0x30000008ff087230 */ /* 0x000fc40000004100 */
[-C--:B------:R-:W-:Y:S01]  /*5490*/  FFMA.FTZ R108, R9, R32.reuse, -R106 ;  /* 0x00000020096c7223 */ /* 0x080fe2000001086a */
[----:B------:R-:W-:Y:S02]  /*54a0*/  HADD2.F32 R9, -RZ, R28.H1_H1 ;  /* 0x3000001cff097230 */ /* 0x000fe40000004100 */
[-C--:B------:R-:W-:Y:S01]  /*54b0*/  FMUL.FTZ R117, R10, R107.reuse ;  /* 0x0000006b0a757220 */ /* 0x080fe20000410000 */
[----:B------:R-:W-:Y:S01]  /*54c0*/  FFMA.FTZ R118, R11, R32, R118 ;  /* 0x000000200b767223 */ /* 0x000fe20000010076 */
[C---:B------:R-:W-:Y:S01]  /*54d0*/  FMUL.FTZ R107, R8.reuse, R107 ;  /* 0x0000006b086b7220 */ /* 0x040fe20000410000 */
[--C-:B------:R-:W-:Y:S02]  /*54e0*/  HADD2.F32 R11, -RZ, R105.reuse.H0_H0 ;  /* 0x20000069ff0b7230 */ /* 0x100fe40000004100 */
[----:B------:R-:W-:Y:S01]  /*54f0*/  FFMA.FTZ R119, R8, R9, -R117 ;  /* 0x0000000908777223 */ /* 0x000fe20000010875 */
[----:B------:R-:W-:Y:S01]  /*5500*/  F2FP.F16.E4M3.UNPACK_B R103, R103 ;  /* 0x00000067ff67723e */ /* 0x000fe200020006ff */
[----:B------:R-:W-:Y:S01]  /*5510*/  FFMA.FTZ R121, R10, R9, R107 ;  /* 0x000000090a797223 */ /* 0x000fe2000001006b */
[----:B------:R-:W-:Y:S01]  /*5520*/  HADD2.F32 R8, -RZ, R30.H0_H0 ;  /* 0x2000001eff087230 */ /* 0x000fe20000004100 */
[----:B------:R-:W-:Y:S01]  /*5530*/  F2FP.SATFINITE.E4M3.F32.PACK_AB_MERGE_C R32, R114, R113, RZ ;  /* 0x000000717220723e */ /* 0x000fe200048070ff */
[----:B------:R-:W-:Y:S01]  /*5540*/  HADD2.F32 R9, -RZ, R34.H0_H0 ;  /* 0x20000022ff097230 */ /* 0x000fe20000004100 */
[----:B------:R-:W-:Y:S01]  /*5550*/  F2FP.SATFINITE.E4M3.F32.PACK_AB_MERGE_C R119, R119, R108, RZ ;  /* 0x0000006c7777723e */ /* 0x000fe200048070ff */
[----:B------:R-:W-:-:S02]  /*5560*/  HADD2.F32 R105, -RZ, R105.H1_H1 ;  /* 0x30000069ff697230 */ /* 0x000fc40000004100 */
[-C--:B------:R-:W-:Y:S01]  /*5570*/  FMUL.FTZ R28, R8, R11.reuse ;  /* 0x0000000b081c7220 */ /* 0x080fe20000410000 */
[----:B------:R-:W-:Y:S02]  /*5580*/  HADD2.F32 R34, -RZ, R34.H1_H1 ;  /* 0x30000022ff227230 */ /* 0x000fe40000004100 */
[C---:B------:R-:W-:Y:S01]  /*5590*/  FMUL.FTZ R107, R9.reuse, R11 ;  /* 0x0000000b096b7220 */ /* 0x040fe20000410000 */
[----:B------:R-:W-:Y:S01]  /*55a0*/  HADD2.F32 R30, -RZ, R30.H1_H1 ;  /* 0x3000001eff1e7230 */ /* 0x000fe20000004100 */
[----:B------:R-:W-:Y:S01]  /*55b0*/  F2FP.SATFINITE.E4M3.F32.PACK_AB_MERGE_C R32, R112, R111, R32 ;  /* 0x0000006f7020723e */ /* 0x000fe20004807020 */
[--C-:B------:R-:W-:Y:S02]  /*55c0*/  HADD2.F32 R10, -RZ, R103.reuse.H0_H0 ;  /* 0x20000067ff0a7230 */ /* 0x100fe40000004100 */
[-C--:B------:R-:W-:Y:S01]  /*55d0*/  FMUL.FTZ R11, R34, R105.reuse ;  /* 0x00000069220b7220 */ /* 0x080fe20000410000 */
[----:B------:R-:W-:Y:S02]  /*55e0*/  HADD2.F32 R103, -RZ, R103.H1_H1 ;  /* 0x30000067ff677230 */ /* 0x000fe40000004100 */
[----:B------:R-:W-:Y:S01]  /*55f0*/  FMUL.FTZ R105, R30, R105 ;  /* 0x000000691e697220 */ /* 0x000fe20000410000 */
[-C--:B------:R-:W-:Y:S01]  /*5600*/  FFMA.FTZ R107, R8, R10.reuse, -R107 ;  /* 0x0000000a086b7223 */ /* 0x080fe2000001086b */
[----:B------:R-:W-:-:S02]  /*5610*/  FFMA.FTZ R106, R9, R10, R28 ;  /* 0x0000000a096a7223 */ /* 0x000fc4000001001c */
[----:B------:R-:W-:Y:S01]  /*5620*/  FFMA.FTZ R117, R34, R103, R105 ;  /* 0x0000006722757223 */ /* 0x000fe20000010069 */
[----:B------:R-:W-:Y:S01]  /*5630*/  F2FP.F16.E4M3.UNPACK_B R10, R33 ;  /* 0x00000021ff0a723e */ /* 0x000fe200020006ff */
[----:B------:R-:W-:Y:S01]  /*5640*/  FFMA.FTZ R30, R30, R103, -R11 ;  /* 0x000000671e1e7223 */ /* 0x000fe2000001080b */
[----:B------:R-:W-:Y:S02]  /*5650*/  F2FP.F16.E4M3.UNPACK_B R105, R7 ;  /* 0x00000007ff69723e */ /* 0x000fe400020006ff */
[----:B------:R-:W-:Y:S01]  /*5660*/  F2FP.SATFINITE.E4M3.F32.PACK_AB_MERGE_C R34, R121, R118, RZ ;  /* 0x000000767922723e */ /* 0x000fe200048070ff */
[--C-:B------:R-:W-:Y:S01]  /*5670*/  HADD2.F32 R11, -RZ, R10.reuse.H0_H0 ;  /* 0x2000000aff0b7230 */ /* 0x100fe20000004100 */
[----:B------:R-:W-:Y:S01]  /*5680*/  F2FP.F16.E4M3.UNPACK_B R8, R29 ;  /* 0x0000001dff08723e */ /* 0x000fe200020006ff */
[----:B------:R-:W-:Y:S01]  /*5690*/  HADD2.F32 R108, -RZ, R105.H0_H0 ;  /* 0x20000069ff6c7230 */ /* 0x000fe20000004100 */
[----:B------:R-:W-:Y:S01]  /*56a0*/  F2FP.F16.E4M3.UNPACK_B R103, R6 ;  /* 0x00000006ff67723e */ /* 0x000fe200020006ff */
[----:B------:R-:W-:Y:S01]  /*56b0*/  HADD2.F32 R10, -RZ, R10.H1_H1 ;  /* 0x3000000aff0a7230 */ /* 0x000fe20000004100 */
[----:B------:R-:W-:Y:S01]  /*56c0*/  F2FP.SATFINITE.E4M3.F32.PACK_AB_MERGE_C R28, R115, R116, RZ ;  /* 0x00000074731c723e */ /* 0x000fe200048070ff */
[----:B------:R-:W-:Y:S01]  /*56d0*/  HADD2.F32 R9, -RZ, R8.H0_H0 ;  /* 0x20000008ff097230 */ /* 0x000fe20000004100 */
[----:B------:R-:W-:Y:S01]  /*56e0*/  F2FP.SATFINITE.E4M3.F32.PACK_AB_MERGE_C R34, R117, R106, R34 ;  /* 0x0000006a7522723e */ /* 0x000fe20004807022 */
[----:B------:R-:W-:Y:S01]  /*56f0*/  HADD2.F32 R106, -RZ, R103.H0_H0 ;  /* 0x20000067ff6a7230 */ /* 0x000fe20000004100 */
[----:B------:R-:W-:Y:S01]  /*5700*/  F2FP.SATFINITE.E4M3.F32.PACK_AB_MERGE_C R28, R110, R109, R28 ;  /* 0x0000006d6e1c723e */ /* 0x000fe2000480701c */
[----:B------:R-:W-:Y:S01]  /*5710*/  FMUL.FTZ R110, R11, R108 ;  /* 0x0000006c0b6e7220 */ /* 0x000fe20000410000 */
[----:B------:R-:W-:-:S02]  /*5720*/  HADD2.F32 R105, -RZ, R105.H1_H1 ;  /* 0x30000069ff697230 */ /* 0x000fc40000004100 */
[C---:B------:R-:W-:Y:S01]  /*5730*/  FMUL.FTZ R108, R9.reuse, R108 ;  /* 0x0000006c096c7220 */ /* 0x040fe20000410000 */
        /* <DEDUP_REMOVED lines=9> */
[----:B------:R-:W-:Y:S01]  /*57d0*/  FFMA.FTZ R111, R10, R103, R105 ;  /* 0x000000670a6f7223 */ /* 0x000fe20000010069 */
[----:B------:R-:W-:Y:S01]  /*57e0*/  F2FP.F16.E4M3.UNPACK_B R6, R6.H1 ;  /* 0x00000006ff06723e */ /* 0x000fe200030006ff */
[----:B------:R-:W-:-:S02]  /*57f0*/  HADD2.F32 R7, -RZ, R29.H0_H0 ;  /* 0x2000001dff077230 */ /* 0x000fc40000004100 */
[----:B------:R-:W-:Y:S01]  /*5800*/  FFMA.FTZ R108, R11, R106, R108 ;  /* 0x0000006a0b6c7223 */ /* 0x000fe2000001006c */
[----:B------:R-:W-:Y:S01]  /*5810*/  HADD2.F32 R8, -RZ, R33.H0_H0 ;  /* 0x20000021ff087230 */ /* 0x000fe20000004100 */
[-C--:B------:R-:W-:Y:S01]  /*5820*/  F2FP.F16.E4M3.UNPACK_B R105, R5.reuse.H1 ;  /* 0x00000005ff69723e */ /* 0x080fe200030006ff */
[--C-:B------:R-:W-:Y:S01]  /*5830*/  HADD2.F32 R10, -RZ, R9.reuse.H0_H0 ;  /* 0x20000009ff0a7230 */ /* 0x100fe20000004100 */
[----:B------:R-:W-:Y:S01]  /*5840*/  F2FP.F16.E4M3.UNPACK_B R103, R5 ;  /* 0x00000005ff67723e */ /* 0x000fe200020006ff */
[----:B------:R-:W-:Y:S01]  /*5850*/  HADD2.F32 R106, -RZ, R9.H1_H1 ;  /* 0x30000009ff6a7230 */ /* 0x000fe20000004100 */
[----:B------:R-:W-:Y:S01]  /*5860*/  F2FP.SATFINITE.E4M3.F32.PACK_AB_MERGE_C R30, R30, R107, R119 ;  /* 0x0000006b1e1e723e */ /* 0x000fe20004807077 */
[----:B------:R-:W-:Y:S02]  /*5870*/  HADD2.F32 R33, -RZ, R33.H1_H1 ;  /* 0x30000021ff217230 */ /* 0x000fe40000004100 */
[----:B------:R-:W-:Y:S01]  /*5880*/  FMUL.FTZ R112, R8, R10 ;  /* 0x0000000a08707220 */ /* 0x000fe20000410000 */
[----:B------:R-:W-:-:S02]  /*5890*/  HADD2.F32 R9, -RZ, R6.H0_H0 ;  /* 0x20000006ff097230 */ /* 0x000fc40000004100 */
[----:B------:R-:W-:Y:S01]  /*58a0*/  FMUL.FTZ R11, R7, R10 ;  /* 0x0000000a070b7220 */ /* 0x000fe20000410000 */
[----:B------:R-:W-:Y:S01]  /*58b0*/  HADD2.F32 R29, -RZ, R29.H1_H1 ;  /* 0x3000001dff1d7230 */ /* 0x000fe20000004100 */
[----:B------:R-:W-:Y:S01]  /*58c0*/  F2FP.F16.E4M3.UNPACK_B R5, R4 ;  /* 0x00000004ff05723e */ /* 0x000fe200020006ff */
[----:B------:R-:W-:Y:S02]  /*58d0*/  HADD2.F32 R10, -RZ, R6.H1_H1 ;  /* 0x30000006ff0a7230 */ /* 0x000fe40000004100 */
[----:B------:R-:W-:Y:S01]  /*58e0*/  FMUL.FTZ R6, R33, R106 ;  /* 0x0000006a21067220 */ /* 0x000fe20000410000 */
[-C--:B------:R-:W-:Y:S01]  /*58f0*/  FFMA.FTZ R112, R7, R9.reuse, -R112 ;  /* 0x0000000907707223 */ /* 0x080fe20000010870 */
[----:B------:R-:W-:Y:S01]  /*5900*/  FFMA.FTZ R113, R8, R9, R11 ;  /* 0x0000000908717223 */ /* 0x000fe2000001000b */
[-C--:B------:R-:W-:Y:S01]  /*5910*/  F2FP.F16.E4M3.UNPACK_B R9, R35.reuse ;  /* 0x00000023ff09723e */ /* 0x080fe200020006ff */
[C---:B------:R-:W-:Y:S01]  /*5920*/  FFMA.FTZ R115, R29.reuse, R10, -R6 ;  /* 0x0000000a1d737223 */ /* 0x040fe20000010806 */
[----:B------:R-:W-:Y:S01]  /*5930*/  F2FP.F16.E4M3.UNPACK_B R35, R35.H1 ;  /* 0x00000023ff23723e */ /* 0x000fe200030006ff */
[----:B------:R-:W-:Y:S01]  /*5940*/  FMUL.FTZ R106, R29, R106 ;  /* 0x0000006a1d6a7220 */ /* 0x000fe20000410000 */
[-C--:B------:R-:W-:Y:S01]  /*5950*/  F2FP.F16.E4M3.UNPACK_B R6, R31.reuse ;  /* 0x0000001fff06723e */ /* 0x080fe200020006ff */
[----:B------:R-:W-:Y:S01]  /*5960*/  HADD2.F32 R107, -RZ, R105.H0_H0 ;  /* 0x20000069ff6b7230 */ /* 0x000fe20000004100 */
[----:B------:R-:W-:Y:S01]  /*5970*/  F2FP.F16.E4M3.UNPACK_B R31, R31.H1 ;  /* 0x0000001fff1f723e */ /* 0x000fe200030006ff */
[----:B------:R-:W-:Y:S01]  /*5980*/  FFMA.FTZ R114, R33, R10, R106 ;  /* 0x0000000a21727223 */ /* 0x000fe2000001006a */
[----:B------:R-:W-:Y:S01]  /*5990*/  F2FP.F16.E4M3.UNPACK_B R11, R4.H1 ;  /* 0x00000004ff0b723e */ /* 0x000fe200030006ff */
[----:B------:R-:W-:Y:S01]  /*59a0*/  HADD2.F32 R4, -RZ, R35.H0_H0 ;  /* 0x20000023ff047230 */ /* 0x000fe20000004100 */
[----:B------:R-:W-:Y:S01]  /*59b0*/  F2FP.SATFINITE.E4M3.F32.PACK_AB_MERGE_C R112, R115, R112, RZ ;  /* 0x000000707370723e */ /* 0x000fe200048070ff */
[----:B------:R-:W-:Y:S01]  /*59c0*/  HADD2.F32 R8, -RZ, R31.H0_H0 ;  /* 0x2000001fff087230 */ /* 0x000fe20000004100 */
[----:B------:R-:W-:Y:S01]  /*59d0*/  F2FP.SATFINITE.E4M3.F32.PACK_AB_MERGE_C R113, R114, R113, RZ ;  /* 0x000000717271723e */ /* 0x000fe200048070ff */
[----:B------:R-:W-:-:S02]  /*59e0*/  HADD2.F32 R33, -RZ, R11.H0_H0 ;  /* 0x2000000bff217230 */ /* 0x000fc40000004100 */
[-C--:B------:R-:W-:Y:S01]  /*59f0*/  FMUL.FTZ R119, R4, R107.reuse ;  /* 0x0000006b04777220 */ /* 0x080fe20000410000 */
[----:B------:R-:W-:Y:S02]  /*5a00*/  HADD2.F32 R7, -RZ, R6.H0_H0 ;  /* 0x20000006ff077230 */ /* 0x000fe40000004100 */
[C---:B------:R-:W-:Y:S01]  /*5a10*/  FMUL.FTZ R107, R8.reuse, R107 ;  /* 0x0000006b086b7220 */ /* 0x040fe20000410000 */
[----:B------:R-:W-:Y:S02]  /*5a20*/  HADD2.F32 R106, -RZ, R103.H0_H0 ;  /* 0x20000067ff6a7230 */ /* 0x000fe40000004100 */
[-C--:B------:R-:W-:Y:S01]  /*5a30*/  FFMA.FTZ R119, R8, R33.reuse, -R119 ;  /* 0x0000002108777223 */ /* 0x080fe20000010877 */
[----:B------:R-:W-:Y:S02]  /*5a40*/  HADD2.F32 R10, -RZ, R9.H0_H0 ;  /* 0x20000009ff0a7230 */ /* 0x000fe40000004100 */
[----:B------:R-:W-:Y:S01]  /*5a50*/  FFMA.FTZ R107, R4, R33, R107 ;  /* 0x00000021046b7223 */ /* 0x000fe2000001006b */
[----:B------:R-:W-:-:S02]  /*5a60*/  HADD2.F32 R29, -RZ, R5.H0_H0 ;  /* 0x20000005ff1d7230 */ /* 0x000fc40000004100 */
[CC--:B------:R-:W-:Y:S01]  /*5a70*/  FMUL.FTZ R117, R7.reuse, R106.reuse ;  /* 0x0000006a07757220 */ /* 0x0c0fe20000410000 */
[----:B------:R-:W-:Y:S02]  /*5a80*/  HADD2.F32 R35, -RZ, R35.H1_H1 ;  /* 0x30000023ff237230 */ /* 0x000fe40000004100 */
[C---:B------:R-:W-:Y:S01]  /*5a90*/  FMUL.FTZ R116, R10.reuse, R106 ;  /* 0x0000006a0a747220 */ /* 0x040fe20000410000 */
[----:B------:R-:W-:Y:S02]  /*5aa0*/  HADD2.F32 R8, -RZ, R105.H1_H1 ;  /* 0x30000069ff087230 */ /* 0x000fe40000004100 */
[-C--:B------:R-:W-:Y:S01]  /*5ab0*/  FFMA.FTZ R117, R10, R29.reuse, R117 ;  /* 0x0000001d0a757223 */ /* 0x080fe20000010075 */
[----:B------:R-:W-:Y:S02]  /*5ac0*/  HADD2.F32 R31, -RZ, R31.H1_H1 ;  /* 0x3000001fff1f7230 */ /* 0x000fe40000004100 */
[----:B------:R-:W-:Y:S01]  /*5ad0*/  FFMA.FTZ R116, R7, R29, -R116 ;  /* 0x0000001d07747223 */ /* 0x000fe20000010874 */
[----:B------:R-:W-:-:S02]  /*5ae0*/  HADD2.F32 R6, -RZ, R6.H1_H1 ;  /* 0x30000006ff067230 */ /* 0x000fc40000004100 */
[-C--:B------:R-:W-:Y:S01]  /*5af0*/  FMUL.FTZ R10, R35, R8.reuse ;  /* 0x00000008230a7220 */ /* 0x080fe20000410000 */
[----:B------:R-:W-:Y:S02]  /*5b00*/  HADD2.F32 R9, -RZ, R9.H1_H1 ;  /* 0x30000009ff097230 */ /* 0x000fe40000004100 */
[----:B------:R-:W-:Y:S01]  /*5b10*/  FMUL.FTZ R106, R31, R8 ;  /* 0x000000081f6a7220 */ /* 0x000fe20000410000 */
[----:B------:R-:W-:Y:S01]  /*5b20*/  HADD2.F32 R103, -RZ, R103.H1_H1 ;  /* 0x30000067ff677230 */ /* 0x000fe20000004100 */
[----:B------:R-:W-:Y:S01]  /*5b30*/  F2FP.SATFINITE.E4M3.F32.PACK_AB_MERGE_C R29, R109, R110, R112 ;  /* 0x0000006e6d1d723e */ /* 0x000fe20004807070 */
[----:B------:R-:W-:Y:S01]  /*5b40*/  HADD2.F32 R4, -RZ, R11.H1_H1 ;  /* 0x3000000bff047230 */ /* 0x000fe20000004100 */
[----:B------:R-:W-:Y:S01]  /*5b50*/  F2FP.SATFINITE.E4M3.F32.PACK_AB_MERGE_C R33, R111, R108, R113 ;  /* 0x0000006c6f21723e */ /* 0x000fe20004807071 */
[----:B------:R-:W-:Y:S02]  /*5b60*/  HADD2.F32 R5, -RZ, R5.H1_H1 ;  /* 0x30000005ff057230 */ /* 0x000fe40000004100 */
[-C--:B------:R-:W-:Y:S01]  /*5b70*/  FMUL.FTZ R7, R9, R103.reuse ;  /* 0x0000006709077220 */ /* 0x080fe20000410000 */
[C---:B------:R-:W-:Y:S01]  /*5b80*/  FMUL.FTZ R8, R6.reuse, R103 ;  /* 0x0000006706087220 */ /* 0x040fe20000410000 */
[-C--:B------:R-:W-:Y:S01]  /*5b90*/  FFMA.FTZ R10, R31, R4.reuse, -R10 ;  /* 0x000000041f0a7223 */ /* 0x080fe2000001080a */
[----:B------:R-:W-:Y:S01]  /*5ba0*/  FFMA.FTZ R106, R35, R4, R106 ;  /* 0x00000004236a7223 */ /* 0x000fe2000001006a */
[-C--:B------:R-:W-:Y:S01]  /*5bb0*/  FFMA.FTZ R7, R6, R5.reuse, -R7 ;  /* 0x0000000506077223 */ /* 0x080fe20000010807 */
[----:B------:R-:W-:-:S02]  /*5bc0*/  FFMA.FTZ R8, R9, R5, R8 ;  /* 0x0000000509087223 */ /* 0x000fc40000010008 */
[----:B------:R-:W-:Y:S02]  /*5bd0*/  F2FP.SATFINITE.E4M3.F32.PACK_AB_MERGE_C R10, R10, R119, RZ ;  /* 0x000000770a0a723e */ /* 0x000fe400048070ff */
[----:B------:R-:W-:Y:S02]  /*5be0*/  F2FP.SATFINITE.E4M3.F32.PACK_AB_MERGE_C R106, R106, R107, RZ ;  /* 0x0000006b6a6a723e */ /* 0x000fe400048070ff */
[----:B------:R-:W-:Y:S02]  /*5bf0*/  F2FP.SATFINITE.E4M3.F32.PACK_AB_MERGE_C R31, R7, R116, R10 ;  /* 0x00000074071f723e */ /* 0x000fe4000480700a */
[----:B------:R-:W-:-:S07]  /*5c00*/  F2FP.SATFINITE.E4M3.F32.PACK_AB_MERGE_C R35, R8, R117, R106 ;  /* 0x000000750823723e */ /* 0x000fce000480706a */
.L_x_1396:
[----:B------:R-:W-:Y:S05]  /*5c10*/  BSYNC B2 ;  /* 0x0000000000027941 */ /* 0x000fea0003800000 */
.L_x_1395:
[----:B------:R-:W-:Y:S02]  /*5c20*/  ISETP.GE.AND P5, PT, R101, R98, PT ;  /* 0x000000626500720c */ /* 0x000fe40003fa6270 */
[----:B------:R-:W-:-:S11]  /*5c30*/  P2R R5, PR, RZ, 0x1 ;  /* 0x00000001ff057803 */ /* 0x000fd60000000000 */
[--C-:B------:R-:W-:Y:S02]  /*5c40*/  @!P5 SHF.R.S32.HI R4, RZ, 0x1f, R101.reuse ;  /* 0x0000001fff04d819 */ /* 0x100fe40000011465 */
[----:B------:R-:W-:-:S04]  /*5c50*/  @!P5 IADD3 R7, P0, P6, R44, R90, R101 ;  /* 0x0000005a2c07d210 */ /* 0x000fc80007e1e065 */
[----:B------:R-:W-:Y:S02]  /*5c60*/  @!P5 IADD3.X R104, R85, R104, R4, P0, P6 ;  /* 0x000000685568d210 */ /* 0x000fe400007ec404 */
[----:B------:R-:W-:Y:S02]  /*5c70*/  IADD3 R4, P6, R99, R50, RZ ;  /* 0x0000003263047210 */ /* 0x000fe40007fde0ff */
[----:B------:R-:W-:-:S03]  /*5c80*/  ISETP.NE.AND P0, PT, R5, RZ, PT ;  /* 0x000000ff0500720c */ /* 0x000fc60003f05270 */
[----:B------:R-:W-:Y:S01]  /*5c90*/  IMAD.X R5, R102, 0x1, R51, P6 ;  /* 0x0000000166057824 */ /* 0x000fe200030e0633 */
[----:B------:R-:W-:-:S04]  /*5ca0*/  @!P5 IADD3 R6, P6, R7, R50, RZ ;  /* 0x000000320706d210 */ /* 0x000fc80007fde0ff */
[----:B-1----:R1:W-:Y:S01]  /*5cb0*/  STG.E.128 desc[UR46][R4.64], R28 ;  /* 0x0000001c04007986 */ /* 0x0023e2000c101d2e */
[----:B------:R-:W-:-:S05]  /*5cc0*/  @!P5 IMAD.X R7, R104, 0x1, R51, P6 ;  /* 0x000000016807d824 */ /* 0x000fca00030e0633 */
[----:B--2---:R1:W-:Y:S03]  /*5cd0*/  @!P5 STG.E.128 desc[UR46][R6.64], R32 ;  /* 0x000000200600d986 */ /* 0x0043e6000c101d2e */
.L_x_1394:
[----:B------:R-:W-:Y:S05]  /*5ce0*/  BSYNC B1 ;  /* 0x0000000000017941 */ /* 0x000fea0003800000 */
.L_x_1393:
[C---:B------:R-:W-:Y:S01]  /*5cf0*/  ISETP.GE.OR P5, PT, R218.reuse, R84, P1 ;  /* 0x00000054da00720c */ /* 0x040fe20000fa6670 */
[-C--:B-12---:R-:W-:Y:S02]  /*5d00*/  IMAD R4, R65, R52.reuse, RZ ;  /* 0x0000003441047224 */ /* 0x086fe400078e02ff */
[----:B------:R-:W-:-:S04]  /*5d10*/  IMAD.WIDE.U32 R88, R218, R52, R88 ;  /* 0x00000034da587225 */ /* 0x000fc800078e0058 */
[----:B------:R-:W-:-:S06]  /*5d20*/  IMAD R53, R218, R53, R4 ;  /* 0x00000035da357224 */ /* 0x000fcc00078e0204 */
[----:B------:R-:W-:Y:S05]  /*5d30*/  @P5 BRA `(.L_x_1383) ;  /* 0x0000001000605947 */ /* 0x000fea0003800000 */
[----:B------:R-:W-:Y:S01]  /*5d40*/  SEL R100, R63, R100, !P0 ;  /* 0x000000643f647207 */ /* 0x000fe20004000000 */
[----:B------:R-:W-:Y:S01]  /*5d50*/  IMAD.IADD R30, R89, 0x1, R53 ;  /* 0x00000001591e7824 */ /* 0x000fe200078e0235 */
[----:B------:R-:W-:Y:S01]  /*5d60*/  IADD3 R29, P5, P6, R44, R88, R61 ;  /* 0x000000582c1d7210 */ /* 0x000fe20007ebe03d */
[----:B------:R-:W-:Y:S01]  /*5d70*/  BSSY B1, `(.L_x_1397) ;  /* 0x00000f0000017945 */ /* 0x000fe20003800000 */
[----:B------:R-:W-:Y:S02]  /*5d80*/  SHF.R.S32.HI R5, RZ, 0x1f, R100 ;  /* 0x0000001fff057819 */ /* 0x000fe40000011464 */
[----:B------:R-:W-:Y:S02]  /*5d90*/  IADD3.X R4, R85, R30, R0, P5, P6 ;  /* 0x0000001e55047210 */ /* 0x000fe40002fec400 */
[----:B------:R-:W-:Y:S02]  /*5da0*/  LEA.HI R5, R5, R100, RZ, 0x5 ;  /* 0x0000006405057211 */ /* 0x000fe400078f28ff */
[----:B------:R-:W-:-:S02]  /*5db0*/  IADD3 R28, P5, R29, R50, RZ ;  /* 0x000000321d1c7210 */ /* 0x000fc40007fbe0ff */
[----:B------:R-:W-:-:S03]  /*5dc0*/  LEA.HI.SX32 R5, R5, R54, 0x1b ;  /* 0x0000003605057211 */ /* 0x000fc600078fdaff */
[----:B------:R-:W-:Y:S01]  /*5dd0*/  IMAD.X R29, R4, 0x1, R51, P5 ;  /* 0x00000001041d7824 */ /* 0x000fe200028e0633 */
[----:B------:R-:W-:Y:S01]  /*5de0*/  SHF.R.S32.HI R4, RZ, 0x1f, R5 ;  /* 0x0000001fff047819 */ /* 0x000fe20000011405 */
[----:B------:R-:W-:-:S03]  /*5df0*/  IMAD.SHL.U32 R31, R5, 0x10, RZ ;  /* 0x00000010051f7824 */ /* 0x000fc600078e00ff */
[----:B------:R-:W-:Y:S02]  /*5e00*/  LEA.HI R4, R4, R5, RZ, 0x3 ;  /* 0x0000000504047211 */ /* 0x000fe400078f18ff */
[----:B------:R-:W-:-:S03]  /*5e10*/  LOP3.LUT R5, R206, 0x70, R31, 0xf8, !PT ;  /* 0x00000070ce057812 */ /* 0x000fc600078ef81f */
[----:B------:R-:W-:Y:S01]  /*5e20*/  IMAD.SHL.U32 R4, R4, 0x400, RZ ;  /* 0x0000040004047824 */ /* 0x000fe200078e00ff */
[----:B------:R-:W-:-:S04]  /*5e30*/  LOP3.LUT R5, R5, R234, RZ, 0x3c, !PT ;  /* 0x000000ea05057212 */ /* 0x000fc800078e3cff */
[----:B------:R-:W-:-:S04]  /*5e40*/  LOP3.LUT R4, R4, 0xffffe000, RZ, 0xc0, !PT ;  /* 0xffffe00004047812 */ /* 0x000fc800078ec0ff */
[----:B------:R-:W-:Y:S01]  /*5e50*/  IADD3 R7, R5, R4, R210 ;  /* 0x0000000405077210 */ /* 0x000fe20007ffe0d2 */
[----:B------:R-:W-:-:S04]  /*5e60*/  IMAD R5, R192, 0x4000, R79 ;  /* 0x00004000c0057824 */ /* 0x000fc800078e024f */
        /* <DEDUP_REMOVED lines=8> */
[--C-:B------:R-:W-:Y:S01]  /*5ef0*/  SHF.R.U32.HI R101, RZ, 0x8, R13.reuse ;  /* 0x00000008ff657819 */ /* 0x100fe2000001160d */
[----:B--2---:R-:W-:Y:S01]  /*5f00*/  IMAD.MOV.U32 R24, RZ, RZ, R8 ;  /* 0x000000ffff187224 */ /* 0x004fe200078e0008 */
[----:B------:R-:W-:Y:S01]  /*5f10*/  LOP3.LUT R14, R13, 0xff, RZ, 0xc0, !PT ;  /* 0x000000ff0d0e7812 */ /* 0x000fe200078ec0ff */
[----:B------:R-:W-:Y:S01]  /*5f20*/  IMAD.U32 R8, R102, 0x10000, RZ ;  /* 0x0001000066087824 */ /* 0x000fe200078e00ff */
[----:B------:R-:W-:Y:S02]  /*5f30*/  SHF.R.U32.HI R13, RZ, 0x18, R13 ;  /* 0x00000018ff0d7819 */ /* 0x000fe4000001160d */
[----:B------:R-:W-:Y:S02]  /*5f40*/  SHF.R.U32.HI R99, RZ, 0x8, R15 ;  /* 0x00000008ff637819 */ /* 0x000fe4000001160f */
[----:B------:R-:W-:-:S02]  /*5f50*/  PRMT R13, R13, 0x654, R14 ;  /* 0x000006540d0d7816 */ /* 0x000fc4000000000e */
[----:B------:R-:W-:Y:S02]  /*5f60*/  SHF.L.U32 R4, R101, 0x8, RZ ;  /* 0x0000000865047819 */ /* 0x000fe400000006ff */
[----:B------:R-:W-:Y:S02]  /*5f70*/  LOP3.LUT R26, R15, 0xff, RZ, 0xc0, !PT ;  /* 0x000000ff0f1a7812 */ /* 0x000fe400078ec0ff */
[----:B------:R-:W-:Y:S02]  /*5f80*/  SHF.R.U32.HI R53, RZ, 0x18, R15 ;  /* 0x00000018ff357819 */ /* 0x000fe4000001160f */
[----:B------:R-:W-:Y:S02]  /*5f90*/  SHF.R.U32.HI R33, RZ, 0x8, R27 ;  /* 0x00000008ff217819 */ /* 0x000fe4000001161b */
[----:B------:R-:W-:Y:S01]  /*5fa0*/  LOP3.LUT R13, R13, 0xff00, R4, 0xf8, !PT ;  /* 0x0000ff000d0d7812 */ /* 0x000fe200078ef804 */
[----:B------:R-:W-:Y:S01]  /*5fb0*/  IMAD.SHL.U32 R4, R99, 0x100, RZ ;  /* 0x0000010063047824 */ /* 0x000fe200078e00ff */
[----:B------:R-:W-:-:S02]  /*5fc0*/  SHF.R.U32.HI R90, RZ, 0x10, R25 ;  /* 0x00000010ff5a7819 */ /* 0x000fc40000011619 */
[--C-:B------:R-:W-:Y:S02]  /*5fd0*/  SHF.R.U32.HI R34, RZ, 0x8, R25.reuse ;  /* 0x00000008ff227819 */ /* 0x100fe40000011619 */
[----:B------:R-:W-:Y:S02]  /*5fe0*/  LOP3.LUT R32, R25, 0xff, RZ, 0xc0, !PT ;  /* 0x000000ff19207812 */ /* 0x000fe400078ec0ff */
[----:B------:R-:W-:Y:S02]  /*5ff0*/  SHF.R.U32.HI R35, RZ, 0x18, R25 ;  /* 0x00000018ff237819 */ /* 0x000fe40000011619 */
[----:B------:R-:W-:Y:S02]  /*6000*/  PRMT R25, R53, 0x654, R26 ;  /* 0x0000065435197816 */ /* 0x000fe4000000001a */
[----:B------:R-:W-:Y:S02]  /*6010*/  SHF.R.U32.HI R52, RZ, 0x10, R27 ;  /* 0x00000010ff347819 */ /* 0x000fe4000001161b */
[----:B------:R-:W-:Y:S01]  /*6020*/  LOP3.LUT R91, R27, 0xff0000ff, RZ, 0xc0, !PT ;  /* 0xff0000ff1b5b7812 */ /* 0x000fe200078ec0ff */
[----:B------:R-:W-:Y:S01]  /*6030*/  IMAD.MOV.U32 R27, RZ, RZ, R10 ;  /* 0x000000ffff1b7224 */ /* 0x000fe200078e000a */
[----:B------:R-:W-:Y:S01]  /*6040*/  SHF.R.U32.HI R100, RZ, 0x10, R15 ;  /* 0x00000010ff647819 */ /* 0x000fe2000001160f */
[----:B------:R-:W-:Y:S01]  /*6050*/  IMAD.MOV.U32 R15, RZ, RZ, R6 ;  /* 0x000000ffff0f7224 */ /* 0x000fe200078e0006 */
[----:B------:R-:W-:Y:S01]  /*6060*/  PRMT R35, R35, 0x654, R32 ;  /* 0x0000065423237816 */ /* 0x000fe20000000020 */
[----:B------:R-:W-:Y:S01]  /*6070*/  IMAD.SHL.U32 R10, R33, 0x100, RZ ;  /* 0x00000100210a7824 */ /* 0x000fe200078e00ff */
[----:B------:R-:W-:Y:S01]  /*6080*/  LOP3.LUT R33, R25, 0xff00, R4, 0xf8, !PT ;  /* 0x0000ff0019217812 */ /* 0x000fe200078ef804 */
[----:B------:R-:W-:Y:S01]  /*6090*/  IMAD.SHL.U32 R6, R34, 0x100, RZ ;  /* 0x0000010022067824 */ /* 0x000fe200078e00ff */
[----:B------:R-:W-:Y:S01]  /*60a0*/  LOP3.LUT R8, R13, 0xff0000, R8, 0xf8, !PT ;  /* 0x00ff00000d087812 */ /* 0x000fe200078ef808 */
[----:B------:R-:W-:Y:S01]  /*60b0*/  IMAD.U32 R4, R100, 0x10000, RZ ;  /* 0x0001000064047824 */ /* 0x000fe200078e00ff */
[----:B------:R-:W-:-:S02]  /*60c0*/  F2FP.F16.E4M3.UNPACK_B R34, R97.H1 ;  /* 0x00000061ff22723e */ /* 0x000fc400030006ff */
[----:B------:R-:W-:Y:S02]  /*60d0*/  F2FP.F16.E4M3.UNPACK_B R25, R24.H1 ;  /* 0x00000018ff19723e */ /* 0x000fe400030006ff */
[----:B------:R-:W-:Y:S02]  /*60e0*/  F2FP.F16.E4M3.UNPACK_B R13, R12.H1 ;  /* 0x0000000cff0d723e */ /* 0x000fe400030006ff */
[----:B------:R-:W-:Y:S01]  /*60f0*/  LOP3.LUT R53, R35, 0xff00, R6, 0xf8, !PT ;  /* 0x0000ff0023357812 */ /* 0x000fe200078ef806 */
[----:B------:R-:W-:Y:S01]  /*6100*/  HADD2.F32 R35, -RZ, R34.H0_H0 ;  /* 0x20000022ff237230 */ /* 0x000fe20000004100 */
[----:B------:R-:W-:Y:S01]  /*6110*/  F2FP.F16.E4M3.UNPACK_B R32, R95.H1 ;  /* 0x0000005fff20723e */ /* 0x000fe200030006ff */
[----:B------:R-:W-:Y:S01]  /*6120*/  HADD2.F32 R26, -RZ, R25.H0_H0 ;  /* 0x20000019ff1a7230 */ /* 0x000fe20000004100 */
[----:B------:R-:W-:Y:S01]  /*6130*/  LOP3.LUT R4, R33, 0xff0000, R4, 0xf8, !PT ;  /* 0x00ff000021047812 */ /* 0x000fe200078ef804 */
[----:B------:R-:W-:Y:S01]  /*6140*/  HADD2.F32 R14, -RZ, R13.H0_H0 ;  /* 0x2000000dff0e7230 */ /* 0x000fe20000004100 */
[----:B------:R-:W-:Y:S01]  /*6150*/  LOP3.LUT R91, R91, 0xff00, R10, 0xf8, !PT ;  /* 0x0000ff005b5b7812 */ /* 0x000fe200078ef80a */
[----:B------:R-:W-:-:S02]  /*6160*/  HADD2.F32 R33, -RZ, R32.H0_H0 ;  /* 0x20000020ff217230 */ /* 0x000fc40000004100 */
[-C--:B------:R-:W-:Y:S01]  /*6170*/  FMUL.FTZ R99, R26, R35.reuse ;  /* 0x000000231a637220 */ /* 0x080fe20000410000 */
[----:B------:R-:W-:Y:S02]  /*6180*/  IMAD.U32 R10, R90, 0x10000, RZ ;  /* 0x000100005a0a7824 */ /* 0x000fe400078e00ff */
[C---:B------:R-:W-:Y:S01]  /*6190*/  FMUL.FTZ R35, R14.reuse, R35 ;  /* 0x000000230e237220 */ /* 0x040fe20000410000 */
[----:B------:R-:W-:Y:S01]  /*61a0*/  F2FP.F16.E4M3.UNPACK_B R97, R97 ;  /* 0x00000061ff61723e */ /* 0x000fe200020006ff */
[-C--:B------:R-:W-:Y:S01]  /*61b0*/  FFMA.FTZ R99, R14, R33.reuse, -R99 ;  /* 0x000000210e637223 */ /* 0x080fe20000010863 */
[----:B------:R-:W-:Y:S02]  /*61c0*/  HADD2.F32 R14, -RZ, R13.H1_H1 ;  /* 0x3000000dff0e7230 */ /* 0x000fe40000004100 */
[----:B------:R-:W-:Y:S01]  /*61d0*/  FFMA.FTZ R90, R26, R33, R35 ;  /* 0x000000211a5a7223 */ /* 0x000fe20000010023 */
[----:B------:R-:W-:Y:S01]  /*61e0*/  HADD2.F32 R35, -RZ, R34.H1_H1 ;  /* 0x30000022ff237230 */ /* 0x000fe20000004100 */
[----:B------:R-:W-:Y:S01]  /*61f0*/  F2FP.F16.E4M3.UNPACK_B R24, R24 ;  /* 0x00000018ff18723e */ /* 0x000fe200020006ff */
[----:B------:R-:W-:Y:S01]  /*6200*/  HADD2.F32 R26, -RZ, R25.H1_H1 ;  /* 0x30000019ff1a7230 */ /* 0x000fe20000004100 */
[----:B------:R-:W-:Y:S01]  /*6210*/  F2FP.F16.E4M3.UNPACK_B R12, R12 ;  /* 0x0000000cff0c723e */ /* 0x000fe200020006ff */
[----:B------:R-:W-:Y:S01]  /*6220*/  IMAD.U32 R6, R52, 0x10000, RZ ;  /* 0x0001000034067824 */ /* 0x000fe200078e00ff */
[----:B------:R-:W-:Y:S01]  /*6230*/  LOP3.LUT R10, R53, 0xff0000, R10, 0xf8, !PT ;  /* 0x00ff0000350a7812 */ /* 0x000fe200078ef80a */
[----:B------:R-:W-:-:S02]  /*6240*/  HADD2.F32 R33, -RZ, R32.H1_H1 ;  /* 0x30000020ff217230 */ /* 0x000fc40000004100 */
[----:B------:R-:W-:Y:S01]  /*6250*/  FMUL.FTZ R53, R26, R35 ;  /* 0x000000231a357220 */ /* 0x000fe20000410000 */
[----:B------:R-:W-:Y:S01]  /*6260*/  F2FP.F16.E4M3.UNPACK_B R95, R95 ;  /* 0x0000005fff5f723e */ /* 0x000fe200020006ff */
[----:B------:R-:W-:Y:S02]  /*6270*/  HADD2.F32 R32, -RZ, R97.H0_H0 ;  /* 0x20000061ff207230 */ /* 0x000fe40000004100 */
[C---:B------:R-:W-:Y:S01]  /*6280*/  FMUL.FTZ R35, R14.reuse, R35 ;  /* 0x000000230e237220 */ /* 0x040fe20000410000 */
[----:B------:R-:W-:Y:S01]  /*6290*/  HADD2.F32 R25, -RZ, R24.H0_H0 ;  /* 0x20000018ff197230 */ /* 0x000fe20000004100 */
[----:B------:R-:W-:Y:S01]  /*62a0*/  LOP3.LUT R6, R91, 0xff0000, R6, 0xf8, !PT ;  /* 0x00ff00005b067812 */ /* 0x000fe200078ef806 */
[----:B------:R-:W-:Y:S02]  /*62b0*/  HADD2.F32 R13, -RZ, R12.H0_H0 ;  /* 0x2000000cff0d7230 */ /* 0x000fe40000004100 */
[-C--:B------:R-:W-:Y:S01]  /*62c0*/  FFMA.FTZ R100, R14, R33.reuse, -R53 ;  /* 0x000000210e647223 */ /* 0x080fe20000010835 */
[----:B------:R-:W-:Y:S01]  /*62d0*/  FFMA.FTZ R91, R26, R33, R35 ;  /* 0x000000211a5b7223 */ /* 0x000fe20000010023 */
[----:B------:R-:W-:-:S02]  /*62e0*/  HADD2.F32 R14, -RZ, R95.H0_H0 ;  /* 0x2000005fff0e7230 */ /* 0x000fc40000004100 */
[-C--:B------:R-:W-:Y:S01]  /*62f0*/  FMUL.FTZ R26, R25, R32.reuse ;  /* 0x00000020191a7220 */ /* 0x080fe20000410000 */
[----:B------:R-:W-:Y:S01]  /*6300*/  FMUL.FTZ R32, R13, R32 ;  /* 0x000000200d207220 */ /* 0x000fe20000410000 */
[----:B------:R-:W-:Y:S01]  /*6310*/  HADD2.F32 R97, -RZ, R97.H1_H1 ;  /* 0x30000061ff617230 */ /* 0x000fe20000004100 */
[----:B------:R-:W-:Y:S01]  /*6320*/  F2FP.SATFINITE.E4M3.F32.PACK_AB_MERGE_C R99, R100, R99, RZ ;  /* 0x000000636463723e */ /* 0x000fe200048070ff */
[----:B------:R-:W-:Y:S02]  /*6330*/  HADD2.F32 R24, -RZ, R24.H1_H1 ;  /* 0x30000018ff187230 */ /* 0x000fe40000004100 */
[-C--:B------:R-:W-:Y:S01]  /*6340*/  FFMA.FTZ R35, R25, R14.reuse, R32 ;  /* 0x0000000e19237223 */ /* 0x080fe20000010020 */
[----:B------:R-:W-:Y:S02]  /*6350*/  HADD2.F32 R12, -RZ, R12.H1_H1 ;  /* 0x3000000cff0c7230 */ /* 0x000fe40000004100 */
[----:B------:R-:W-:Y:S01]  /*6360*/  FFMA.FTZ R34, R13, R14, -R26 ;  /* 0x0000000e0d227223 */ /* 0x000fe2000001081a */
[----:B------:R-:W-:-:S02]  /*6370*/  HADD2.F32 R95, -RZ, R95.H1_H1 ;  /* 0x3000005fff5f7230 */ /* 0x000fc40000004100 */
[-C--:B------:R-:W-:Y:S01]  /*6380*/  FMUL.FTZ R25, R24, R97.reuse ;  /* 0x0000006118197220 */ /* 0x080fe20000410000 */
[----:B------:R-:W-:Y:S01]  /*6390*/  F2FP.F16.E4M3.UNPACK_B R13, R96.H1 ;  /* 0x00000060ff0d723e */ /* 0x000fe200030006ff */
[C---:B------:R-:W-:Y:S01]  /*63a0*/  FMUL.FTZ R97, R12.reuse, R97 ;  /* 0x000000610c617220 */ /* 0x040fe20000410000 */
[----:B------:R-:W-:Y:S01]  /*63b0*/  F2FP.F16.E4M3.UNPACK_B R14, R27.H1 ;  /* 0x0000001bff0e723e */ /* 0x000fe200030006ff */
[----:B------:R-:W-:Y:S01]  /*63c0*/  FFMA.FTZ R53, R12, R95, -R25 ;  /* 0x0000005f0c357223 */ /* 0x000fe20000010819 */
[----:B------:R-:W-:Y:S01]  /*63d0*/  F2FP.F16.E4M3.UNPACK_B R26, R86.H1 ;  /* 0x00000056ff1a723e */ /* 0x000fe200030006ff */
[--C-:B------:R-:W-:Y:S01]  /*63e0*/  HADD2.F32 R32, -RZ, R13.reuse.H0_H0 ;  /* 0x2000000dff207230 */ /* 0x100fe20000004100 */
[----:B------:R-:W-:Y:S01]  /*63f0*/  F2FP.F16.E4M3.UNPACK_B R12, R15.H1 ;  /* 0x0000000fff0c723e */ /* 0x000fe200030006ff */
[----:B------:R-:W-:Y:S02]  /*6400*/  HADD2.F32 R25, -RZ, R14.H0_H0 ;  /* 0x2000000eff197230 */ /* 0x000fe40000004100 */
[----:B------:R-:W-:Y:S01]  /*6410*/  FFMA.FTZ R52, R24, R95, R97 ;  /* 0x0000005f18347223 */ /* 0x000fe20000010061 */
[----:B------:R-:W-:Y:S01]  /*6420*/  HADD2.F32 R33, -RZ, R13.H1_H1 ;  /* 0x3000000dff217230 */ /* 0x000fe20000004100 */
[----:B------:R-:W-:Y:S01]  /*6430*/  F2FP.F16.E4M3.UNPACK_B R96, R96 ;  /* 0x00000060ff60723e */ /* 0x000fe200020006ff */
[----:B------:R-:W-:-:S02]  /*6440*/  HADD2.F32 R13, -RZ, R12.H0_H0 ;  /* 0x2000000cff0d7230 */ /* 0x000fc40000004100 */
[-C--:B------:R-:W-:Y:S01]  /*6450*/  FMUL.FTZ R102, R25, R32.reuse ;  /* 0x0000002019667220 */ /* 0x080fe20000410000 */
[----:B------:R-:W-:Y:S01]  /*6460*/  HADD2.F32 R24, -RZ, R26.H0_H0 ;  /* 0x2000001aff187230 */ /* 0x000fe20000004100 */
[----:B------:R-:W-:Y:S01]  /*6470*/  F2FP.F16.E4M3.UNPACK_B R27, R27 ;  /* 0x0000001bff1b723e */ /* 0x000fe200020006ff */
[----:B------:R-:W-:Y:S02]  /*6480*/  HADD2.F32 R14, -RZ, R14.H1_H1 ;  /* 0x3000000eff0e7230 */ /* 0x000fe40000004100 */
[C---:B------:R-:W-:Y:S01]  /*6490*/  FMUL.FTZ R32, R13.reuse, R32 ;  /* 0x000000200d207220 */ /* 0x040fe20000410000 */
[----:B------:R-:W-:Y:S02]  /*64a0*/  HADD2.F32 R12, -RZ, R12.H1_H1 ;  /* 0x3000000cff0c7230 */ /* 0x000fe40000004100 */
[-C--:B------:R-:W-:Y:S01]  /*64b0*/  FFMA.FTZ R102, R13, R24.reuse, -R102 ;  /* 0x000000180d667223 */ /* 0x080fe20000010866 */
[----:B------:R-:W-:Y:S02]  /*64c0*/  HADD2.F32 R13, -RZ, R26.H1_H1 ;  /* 0x3000001aff0d7230 */ /* 0x000fe40000004100 */
[----:B------:R-:W-:Y:S01]  /*64d0*/  FMUL.FTZ R97, R14, R33 ;  /* 0x000000210e617220 */ /* 0x000fe20000410000 */
[----:B------:R-:W-:Y:S01]  /*64e0*/  F2FP.F16.E4M3.UNPACK_B R15, R15 ;  /* 0x0000000fff0f723e */ /* 0x000fe200020006ff */
[C---:B------:R-:W-:Y:S01]  /*64f0*/  FMUL.FTZ R33, R12.reuse, R33 ;  /* 0x000000210c217220 */ /* 0x040fe20000410000 */
[----:B------:R-:W-:Y:S01]  /*6500*/  FFMA.FTZ R95, R25, R24, R32 ;  /* 0x00000018195f7223 */ /* 0x000fe20000010020 */
[----:B------:R-:W-:Y:S01]  /*6510*/  FFMA.FTZ R97, R12, R13, -R97 ;  /* 0x0000000d0c617223 */ /* 0x000fe20000010861 */
[----:B------:R-:W-:-:S02]  /*6520*/  HADD2.F32 R24, -RZ, R96.H0_H0 ;  /* 0x20000060ff187230 */ /* 0x000fc40000004100 */
[----:B------:R-:W-:Y:S01]  /*6530*/  FFMA.FTZ R104, R14, R13, R33 ;  /* 0x0000000d0e687223 */ /* 0x000fe20000010021 */
[----:B------:R-:W-:Y:S01]  /*6540*/  F2FP.F16.E4M3.UNPACK_B R86, R86 ;  /* 0x00000056ff56723e */ /* 0x000fe200020006ff */
[----:B------:R-:W-:Y:S01]  /*6550*/  HADD2.F32 R13, -RZ, R27.H0_H0 ;  /* 0x2000001bff0d7230 */ /* 0x000fe20000004100 */
[----:B------:R-:W-:Y:S01]  /*6560*/  F2FP.SATFINITE.E4M3.F32.PACK_AB_MERGE_C R97, R97, R102, RZ ;  /* 0x000000666161723e */ /* 0x000fe200048070ff */
[----:B------:R-:W-:Y:S01]  /*6570*/  HADD2.F32 R12, -RZ, R15.H0_H0 ;  /* 0x2000000fff0c7230 */ /* 0x000fe20000004100 */
[----:B------:R-:W-:Y:S01]  /*6580*/  F2FP.SATFINITE.E4M3.F32.PACK_AB_MERGE_C R99, R53, R34, R99 ;  /* 0x000000223563723e */ /* 0x000fe20004807063 */
[----:B------:R-:W-:Y:S02]  /*6590*/  HADD2.F32 R96, -RZ, R96.H1_H1 ;  /* 0x30000060ff607230 */ /* 0x000fe40000004100 */
[-C--:B------:R-:W-:Y:S01]  /*65a0*/  FMUL.FTZ R25, R13, R24.reuse ;  /* 0x000000180d197220 */ /* 0x080fe20000410000 */
[----:B------:R-:W-:Y:S02]  /*65b0*/  HADD2.F32 R27, -RZ, R27.H1_H1 ;  /* 0x3000001bff1b7230 */ /* 0x000fe40000004100 */
[----:B------:R-:W-:Y:S01]  /*65c0*/  FMUL.FTZ R24, R12, R24 ;  /* 0x000000180c187220 */ /* 0x000fe20000410000 */
[----:B------:R-:W-:Y:S01]  /*65d0*/  HADD2.F32 R14, -RZ, R86.H0_H0 ;  /* 0x20000056ff0e7230 */ /* 0x000fe20000004100 */
[----:B------:R-:W-:Y:S01]  /*65e0*/  F2FP.SATFINITE.E4M3.F32.PACK_AB_MERGE_C R95, R104, R95, RZ ;  /* 0x0000005f685f723e */ /* 0x000fe200048070ff */
[----:B------:R-:W-:-:S02]  /*65f0*/  HADD2.F32 R15, -RZ, R15.H1_H1 ;  /* 0x3000000fff0f7230 */ /* 0x000fc40000004100 */
[----:B------:R-:W-:Y:S01]  /*6600*/  FMUL.FTZ R32, R27, R96 ;  /* 0x000000601b207220 */ /* 0x000fe20000410000 */
[----:B------:R-:W-:Y:S02]  /*6610*/  HADD2.F32 R86, -RZ, R86.H1_H1 ;  /* 0x30000056ff567230 */ /* 0x000fe40000004100 */
[-C--:B------:R-:W-:Y:S01]  /*6620*/  FFMA.FTZ R26, R12, R14.reuse, -R25 ;  /* 0x0000000e0c1a7223 */ /* 0x080fe20000010819 */
[----:B------:R-:W-:Y:S01]  /*6630*/  FFMA.FTZ R33, R13, R14, R24 ;  /* 0x0000000e0d217223 */ /* 0x000fe20000010018 */
[----:B------:R-:W-:Y:S01]  /*6640*/  F2FP.F16.E4M3.UNPACK_B R14, R9 ;  /* 0x00000009ff0e723e */ /* 0x000fe200020006ff */
[C---:B------:R-:W-:Y:S01]  /*6650*/  FMUL.FTZ R96, R15.reuse, R96 ;  /* 0x000000600f607220 */ /* 0x040fe20000410000 */
[----:B------:R-:W-:Y:S01]  /*6660*/  FFMA.FTZ R13, R15, R86, -R32 ;  /* 0x000000560f0d7223 */ /* 0x000fe20000010820 */
[----:B------:R-:W-:Y:S02]  /*6670*/  F2FP.F16.E4M3.UNPACK_B R25, R10 ;  /* 0x0000000aff19723e */ /* 0x000fe400020006ff */
[----:B------:R-:W-:Y:S01]  /*6680*/  F2FP.F16.E4M3.UNPACK_B R12, R5 ;  /* 0x00000005ff0c723e */ /* 0x000fe200020006ff */
[----:B------:R-:W-:Y:S01]  /*6690*/  HADD2.F32 R15, -RZ, R14.H0_H0 ;  /* 0x2000000eff0f7230 */ /* 0x000fe20000004100 */
[----:B------:R-:W-:Y:S01]  /*66a0*/  F2FP.F16.E4M3.UNPACK_B R24, R8 ;  /* 0x00000008ff18723e */ /* 0x000fe200020006ff */
[----:B------:R-:W-:Y:S01]  /*66b0*/  HADD2.F32 R32, -RZ, R25.H0_H0 ;  /* 0x20000019ff207230 */ /* 0x000fe20000004100 */
[----:B------:R-:W-:Y:S01]  /*66c0*/  F2FP.SATFINITE.E4M3.F32.PACK_AB_MERGE_C R100, R13, R26, R97 ;  /* 0x0000001a0d64723e */ /* 0x000fe20004807061 */
[----:B------:R-:W-:-:S02]  /*66d0*/  HADD2.F32 R13, -RZ, R12.H0_H0 ;  /* 0x2000000cff0d7230 */ /* 0x000fc40000004100 */
[----:B------:R-:W-:Y:S01]  /*66e0*/  FFMA.FTZ R96, R27, R86, R96 ;  /* 0x000000561b607223 */ /* 0x000fe20000010060 */
[----:B------:R-:W-:Y:S02]  /*66f0*/  HADD2.F32 R26, -RZ, R24.H0_H0 ;  /* 0x20000018ff1a7230 */ /* 0x000fe40000004100 */
[-C--:B------:R-:W-:Y:S01]  /*6700*/  FMUL.FTZ R34, R15, R32.reuse ;  /* 0x000000200f227220 */ /* 0x080fe20000410000 */
[----:B------:R-:W-:Y:S02]  /*6710*/  HADD2.F32 R14, -RZ, R14.H1_H1 ;  /* 0x3000000eff0e7230 */ /* 0x000fe40000004100 */
[----:B------:R-:W-:Y:S01]  /*6720*/  FMUL.FTZ R32, R13, R32 ;  /* 0x000000200d207220 */ /* 0x000fe20000410000 */
[----:B------:R-:W-:Y:S01]  /*6730*/  HADD2.F32 R25, -RZ, R25.H1_H1 ;  /* 0x30000019ff197230 */ /* 0x000fe20000004100 */
[----:B------:R-:W-:Y:S01]  /*6740*/  F2FP.SATFINITE.E4M3.F32.PACK_AB_MERGE_C R96, R96, R33, R95 ;  /* 0x000000216060723e */ /* 0x000fe2000480705f */
[----:B------:R-:W-:Y:S02]  /*6750*/  HADD2.F32 R12, -RZ, R12.H1_H1 ;  /* 0x3000000cff0c7230 */ /* 0x000fe40000004100 */
[----:B------:R-:W-:Y:S01]  /*6760*/  FFMA.FTZ R32, R15, R26, R32 ;  /* 0x0000001a0f207223 */ /* 0x000fe20000010020 */
[----:B------:R-:W-:-:S02]  /*6770*/  HADD2.F32 R15, -RZ, R24.H1_H1 ;  /* 0x30000018ff0f7230 */ /* 0x000fc40000004100 */
[-C--:B------:R-:W-:Y:S01]  /*6780*/  FMUL.FTZ R27, R14, R25.reuse ;  /* 0x000000190e1b7220 */ /* 0x080fe20000410000 */
[----:B------:R-:W-:Y:S01]  /*6790*/  F2FP.SATFINITE.E4M3.F32.PACK_AB_MERGE_C R90, R91, R90, RZ ;  /* 0x0000005a5b5a723e */ /* 0x000fe200048070ff */
[----:B------:R-:W-:Y:S01]  /*67a0*/  FFMA.FTZ R34, R13, R26, -R34 ;  /* 0x0000001a0d227223 */ /* 0x000fe20000010822 */
[C---:B------:R-:W-:Y:S01]  /*67b0*/  FMUL.FTZ R25, R12.reuse, R25 ;  /* 0x000000190c197220 */ /* 0x040fe20000410000 */
[----:B------:R-:W-:Y:S01]  /*67c0*/  FFMA.FTZ R33, R12, R15, -R27 ;  /* 0x0000000f0c217223 */ /* 0x000fe2000001081b */
[----:B------:R-:W-:Y:S02]  /*67d0*/  F2FP.F16.E4M3.UNPACK_B R5, R5.H1 ;  /* 0x00000005ff05723e */ /* 0x000fe400030006ff */
[----:B------:R-:W-:Y:S02]  /*67e0*/  F2FP.F16.E4M3.UNPACK_B R13, R9.H1 ;  /* 0x00000009ff0d723e */ /* 0x000fe400030006ff */
[----:B------:R-:W-:Y:S01]  /*67f0*/  F2FP.F16.E4M3.UNPACK_B R12, R10.H1 ;  /* 0x0000000aff0c723e */ /* 0x000fe200030006ff */
[----:B------:R-:W-:Y:S01]  /*6800*/  HADD2.F32 R9, -RZ, R5.H0_H0 ;  /* 0x20000005ff097230 */ /* 0x000fe20000004100 */
[----:B------:R-:W-:Y:S01]  /*6810*/  F2FP.SATFINITE.E4M3.F32.PACK_AB_MERGE_C R101, R52, R35, R90 ;  /* 0x000000233465723e */ /* 0x000fe2000480705a */
[----:B------:R-:W-:Y:S01]  /*6820*/  FFMA.FTZ R35, R14, R15, R25 ;  /* 0x0000000f0e237223 */ /* 0x000fe20000010019 */
[--C-:B------:R-:W-:Y:S01]  /*6830*/  HADD2.F32 R10, -RZ, R13.reuse.H0_H0 ;  /* 0x2000000dff0a7230 */ /* 0x100fe20000004100 */
[----:B------:R-:W-:Y:S01]  /*6840*/  F2FP.F16.E4M3.UNPACK_B R8, R8.H1 ;  /* 0x00000008ff08723e */ /* 0x000fe200030006ff */
[----:B------:R-:W-:Y:S01]  /*6850*/  HADD2.F32 R14, -RZ, R12.H0_H0 ;  /* 0x2000000cff0e7230 */ /* 0x000fe20000004100 */
[----:B------:R-:W-:Y:S01]  /*6860*/  F2FP.F16.E4M3.UNPACK_B R25, R6.H1 ;  /* 0x00000006ff19723e */ /* 0x000fe200030006ff */
[----:B------:R-:W-:-:S02]  /*6870*/  HADD2.F32 R13, -RZ, R13.H1_H1 ;  /* 0x3000000dff0d7230 */ /* 0x000fc40000004100 */
[----:B------:R-:W-:Y:S02]  /*6880*/  HADD2.F32 R24, -RZ, R12.H1_H1 ;  /* 0x3000000cff187230 */ /* 0x000fe40000004100 */
[CC--:B------:R-:W-:Y:S01]  /*6890*/  FMUL.FTZ R26, R10.reuse, R14.reuse ;  /* 0x0000000e0a1a7220 */ /* 0x0c0fe20000410000 */
[----:B------:R-:W-:Y:S02]  /*68a0*/  HADD2.F32 R5, -RZ, R5.H1_H1 ;  /* 0x30000005ff057230 */ /* 0x000fe40000004100 */
[----:B------:R-:W-:Y:S01]  /*68b0*/  FMUL.FTZ R15, R9, R14 ;  /* 0x0000000e090f7220 */ /* 0x000fe20000410000 */
[--C-:B------:R-:W-:Y:S02]  /*68c0*/  HADD2.F32 R12, -RZ, R8.reuse.H0_H0 ;  /* 0x20000008ff0c7230 */ /* 0x100fe40000004100 */
[-C--:B------:R-:W-:Y:S01]  /*68d0*/  FMUL.FTZ R14, R13, R24.reuse ;  /* 0x000000180d0e7220 */ /* 0x080fe20000410000 */
[----:B------:R-:W-:Y:S02]  /*68e0*/  HADD2.F32 R8, -RZ, R8.H1_H1 ;  /* 0x30000008ff087230 */ /* 0x000fe40000004100 */
[----:B------:R-:W-:Y:S01]  /*68f0*/  FMUL.FTZ R24, R5, R24 ;  /* 0x0000001805187220 */ /* 0x000fe20000410000 */
[----:B------:R-:W-:Y:S01]  /*6900*/  FFMA.FTZ R53, R10, R12, R15 ;  /* 0x0000000c0a357223 */ /* 0x000fe2000001000f */
[----:B------:R-:W-:-:S02]  /*6910*/  F2FP.F16.E4M3.UNPACK_B R10, R11 ;  /* 0x0000000bff0a723e */ /* 0x000fc400020006ff */
        /* <DEDUP_REMOVED lines=45> */
[----:B------:R-:W-:Y:S01]  /*6bf0*/  F2FP.SATFINITE.E4M3.F32.PACK_AB_MERGE_C R7, R7, R90, RZ ;  /* 0x0000005a0707723e */ /* 0x000fe200048070ff */
[----:B------:R-:W-:Y:S01]  /*6c00*/  IMAD.MOV.U32 R10, RZ, RZ, R96 ;  /* 0x000000ffff0a7224 */ /* 0x000fe200078e0060 */
[----:B------:R-:W-:-:S02]  /*6c10*/  F2FP.SATFINITE.E4M3.F32.PACK_AB_MERGE_C R14, R14, R97, RZ ;  /* 0x000000610e0e723e */ /* 0x000fc400048070ff */
[----:B------:R-:W-:Y:S01]  /*6c20*/  F2FP.SATFINITE.E4M3.F32.PACK_AB_MERGE_C R7, R8, R95, R7 ;  /* 0x0000005f0807723e */ /* 0x000fe20004807007 */
[----:B------:R-:W-:Y:S01]  /*6c30*/  IMAD.MOV.U32 R8, RZ, RZ, R101 ;  /* 0x000000ffff087224 */ /* 0x000fe200078e0065 */
[----:B------:R-:W-:Y:S01]  /*6c40*/  F2FP.SATFINITE.E4M3.F32.PACK_AB_MERGE_C R11, R6, R27, R14 ;  /* 0x0000001b060b723e */ /* 0x000fe2000480700e */
[----:B------:R-:W-:Y:S01]  /*6c50*/  IMAD.MOV.U32 R6, RZ, RZ, R100 ;  /* 0x000000ffff067224 */ /* 0x000fe200078e0064 */
[----:B------:R-:W-:-:S07]  /*6c60*/  F2FP.SATFINITE.E4M3.F32.PACK_AB_MERGE_C R9, R35, R32, R53 ;  /* 0x000000202309723e */ /* 0x000fce0004807035 */
.L_x_1398:
[----:B------:R-:W-:Y:S05]  /*6c70*/  BSYNC B1 ;  /* 0x0000000000017941 */ /* 0x000fea0003800000 */
.L_x_1397:
[----:B-1----:R1:W-:Y:S01]  /*6c80*/  STG.E.128 desc[UR46][R28.64], R4 ;  /* 0x000000041c007986 */ /* 0x0023e2000c101d2e */
[----:B------:R-:W-:-:S13]  /*6c90*/  ISETP.GE.AND P4, PT, R31, R98, PT ;  /* 0x000000621f00720c */ /* 0x000fda0003f86270 */
[----:B------:R-:W-:Y:S05]  /*6ca0*/  @P4 BRA `(.L_x_1383) ;  /* 0x0000000000844947 */ /* 0x000fea0003800000 */
[--C-:B-1----:R-:W-:Y:S02]  /*6cb0*/  SHF.R.S32.HI R4, RZ, 0x1f, R31.reuse ;  /* 0x0000001fff047819 */ /* 0x102fe4000001141f */
[----:B------:R-:W-:-:S04]  /*6cc0*/  IADD3 R31, P4, P5, R44, R88, R31 ;  /* 0x000000582c1f7210 */ /* 0x000fc80007d9e01f */
[----:B------:R-:W-:Y:S02]  /*6cd0*/  IADD3.X R30, R85, R30, R4, P4, P5 ;  /* 0x0000001e551e7210 */ /* 0x000fe400027ea404 */
[----:B------:R-:W-:-:S05]  /*6ce0*/  IADD3 R50, P4, R31, R50, RZ ;  /* 0x000000321f327210 */ /* 0x000fca0007f9e0ff */
[----:B------:R-:W-:-:S05]  /*6cf0*/  IMAD.X R51, R30, 0x1, R51, P4 ;  /* 0x000000011e337824 */ /* 0x000fca00020e0633 */
[----:B--2---:R1:W-:Y:S01]  /*6d00*/  STG.E.128 desc[UR46][R50.64], R8 ;  /* 0x0000000832007986 */ /* 0x0043e2000c101d2e */
[----:B------:R-:W-:Y:S05]  /*6d10*/  BRA `(.L_x_1383) ;  /* 0x0000000000687947 */ /* 0x000fea0003800000 */
.L_x_1366:
[----:B------:R-:W-:-:S06]  /*6d20*/  UISETP.NE.AND UP0, UPT, UR45, 0x3, UPT ;  /* 0x000000032d00788c */ /* 0x000fcc000bf05270 */
[----:B------:R-:W-:-:S13]  /*6d30*/  PLOP3.LUT P3, PT, PT, PT, UP0, 0x80, 0x0 ;  /* 0x000000000000781c */ /* 0x000fda0003f6f008 */
[----:B------:R-:W-:Y:S05]  /*6d40*/  @!P3 BRA `(.L_x_1399) ;  /* 0x000000000004b947 */ /* 0x000fea0003800000 */
[----:B------:R-:W-:Y:S01]  /*6d50*/  BPT.TRAP 0x1 ;  /* 0x000000040000795c */ /* 0x000fe20000300000 */
.L_x_1399:
[----:B------:R-:W-:Y:S01]  /*6d60*/  IMAD R80, R192, 0x8, R16 ;  /* 0x00000008c0507824 */ /* 0x000fe200078e0210 */
[----:B------:R-:W-:Y:S01]  /*6d70*/  SHF.L.U32 R93, R198, 0x1f, RZ ;  /* 0x0000001fc65d7819 */ /* 0x000fe200000006ff */
[----:B------:R-:W-:Y:S01]  /*6d80*/  IMAD R84, R47, -0x40, R46 ;  /* 0xffffffc02f547824 */ /* 0x000fe200078e022e */
[----:B------:R-:W-:Y:S02]  /*6d90*/  BSSY B1, `(.L_x_1400) ;  /* 0x0000004000017945 */ /* 0x000fe40003800000 */
[----:B------:R-:W0:Y:S02]  /*6da0*/  SYNCS.PHASECHK.TRANS64.TRYWAIT P4, [R80+URZ+0x28490], R93 ;  /* 0x0284905d500075a7 */ /* 0x000e24000808017f */
[----:B------:R-:W-:Y:S01]  /*6db0*/  VIMNMX R84, R84, 0x40, PT ;  /* 0x0000004054547848 */ /* 0x000fe20003fe0100 */
[----:B0-----:R-:W-:Y:S06]  /*6dc0*/  @!P4 BRA `(.L_x_1401) ;  /* 0x000001f000b0c947 */ /* 0x001fec0003800000 */
.L_x_1730:
[----:B------:R-:W-:Y:S05]  /*6dd0*/  BSYNC B1 ;  /* 0x0000000000017941 */ /* 0x000fea0003800000 */
.L_x_1400:
[-C--:B------:R-:W-:Y:S01]  /*6de0*/  ISETP.GE.AND P5, PT, R17, R84.reuse, PT ;  /* 0x000000541100720c */ /* 0x080fe20003fa6270 */
[----:B------:R-:W-:Y:S01]  /*6df0*/  BSSY B1, `(.L_x_1402) ;  /* 0x0000007000017945 */ /* 0x000fe20003800000 */
[----:B------:R-:W-:-:S11]  /*6e00*/  ISETP.GE.AND P4, PT, R218, R84, PT ;  /* 0x00000054da00720c */ /* 0x000fd60003f86270 */
[----:B------:R-:W-:Y:S05]  /*6e10*/  @P5 BRA `(.L_x_1403) ;  /* 0x0000000000105947 */ /* 0x000fea0003800000 */
[----:B------:R-:W1:Y:S04]  /*6e20*/  @!P1 LDS.128 R4, [R82+0x20000] ;  /* 0x0200000052049984 */ /* 0x000e680000000c00 */
[----:B------:R-:W2:Y:S04]  /*6e30*/  @!P2 LDS.128 R8, [R82+0x22000] ;  /* 0x022000005208a984 */ /* 0x000ea80000000c00 */
[----:B-1----:R1:W-:Y:S04]  /*6e40*/  @!P1 STG.E.128 desc[UR46][R14.64], R4 ;  /* 0x000000040e009986 */ /* 0x0023e8000c101d2e */
[----:B--2---:R1:W-:Y:S02]  /*6e50*/  @!P2 STG.E.128 desc[UR46][R14.64+0x80], R8 ;  /* 0x000080080e00a986 */ /* 0x0043e4000c101d2e */
.L_x_1403:
[----:B------:R-:W-:Y:S05]  /*6e60*/  BSYNC B1 ;  /* 0x0000000000017941 */ /* 0x000fea0003800000 */
.L_x_1402:
[----:B------:R-:W-:Y:S05]  /*6e70*/  @P4 BRA `(.L_x_1383) ;  /* 0x0000000000104947 */ /* 0x000fea0003800000 */
[----:B-1----:R-:W1:Y:S04]  /*6e80*/  @!P1 LDS.128 R4, [R82+0x21000] ;  /* 0x0210000052049984 */ /* 0x002e680000000c00 */
[----:B------:R-:W2:Y:S04]  /*6e90*/  @!P2 LDS.128 R8, [R82+0x23000] ;  /* 0x023000005208a984 */ /* 0x000ea80000000c00 */
[----:B-1----:R1:W-:Y:S04]  /*6ea0*/  @!P1 STG.E.128 desc[UR46][R12.64], R4 ;  /* 0x000000040c009986 */ /* 0x0023e8000c101d2e */
[----:B--2---:R1:W-:Y:S02]  /*6eb0*/  @!P2 STG.E.128 desc[UR46][R12.64+0x80], R8 ;  /* 0x000080080c00a986 */ /* 0x0043e4000c101d2e */
.L_x_1383:
[----:B------:R-:W-:Y:S05]  /*6ec0*/  BSYNC B0 ;  /* 0x0000000000007941 */ /* 0x000fea0003800000 */
.L_x_1365:
        /* <DEDUP_REMOVED lines=12> */
[----:B------:R-:W-:-:S04]  /*6f90*/  @!P4 IADD3 R4, R80, 0x284a0, RZ ;  /* 0x000284a05004c810 */ /* 0x000fc80007ffe0ff */
[----:B------:R-:W-:-:S04]  /*6fa0*/  @!P4 PRMT R4, RZ, 0x654, R4 ;  /* 0x00000654ff04c816 */ /* 0x000fc80000000004 */
[----:B------:R0:W-:Y:S01]  /*6fb0*/  @!P4 SYNCS.ARRIVE.TRANS64.RED.A1T0 RZ, [R4+URZ], RZ ;  /* 0x000000ff04ffc9a7 */ /* 0x0001e2000810043f */
[----:B------:R-:W-:Y:S05]  /*6fc0*/  @!P3 BRA `(.L_x_1405) ;  /* 0x000000000004b947 */ /* 0x000fea0003800000 */
[----:B------:R-:W-:Y:S01]  /*6fd0*/  BPT.TRAP 0x1 ;  /* 0x000000040000795c */ /* 0x000fe20000300000 */
.L_x_1405:
[----:B------:R-:W-:Y:S05]  /*6fe0*/  BSYNC B0 ;  /* 0x0000000000007941 */ /* 0x000fea0003800000 */
.L_x_1404:
[----:B------:R-:W1:Y:S01]  /*6ff0*/  SYNCS.PHASECHK.TRANS64.TRYWAIT P3, [R80+URZ+0x284b0], R93 ;  /* 0x0284b05d500075a7 */ /* 0x000e62000806017f */
[----:B------:R-:W-:Y:S01]  /*7000*/  ULDC UR41, c[0x0][0x2f4] ;  /* 0x0000bd0000297ab9 */ /* 0x000fe20000000800 */
[----:B------:R-:W-:Y:S01]  /*7010*/  ULDC.64 UR36, c[0x0][0x328] ;  /* 0x0000ca0000247ab9 */ /* 0x000fe20000000a00 */
[----:B------:R-:W-:Y:S01]  /*7020*/  ULDC.64 UR38, c[0x0][0x318] ;  /* 0x0000c60000267ab9 */ /* 0x000fe20000000a00 */
[----:B------:R-:W-:Y:S04]  /*7030*/  BSSY B0, `(.L_x_1406) ;  /* 0x0000002000007945 */ /* 0x000fe80003800000 */
[----:B-1----:R-:W-:Y:S05]  /*7040*/  @!P3 BRA `(.L_x_1407) ;  /* 0x000001f00024b947 */ /* 0x002fea0003800000 */
.L_x_1731:
[----:B------:R-:W-:Y:S05]  /*7050*/  BSYNC B0 ;  /* 0x0000000000007941 */ /* 0x000fea0003800000 */
.L_x_1406:
[----:B------:R-:W-:Y:S01]  /*7060*/  ISETP.GE.AND P3, PT, R17, R84, PT ;  /* 0x000000541100720c */ /* 0x000fe20003f66270 */
[----:B------:R-:W-:Y:S01]  /*7070*/  BSSY B0, `(.L_x_1408) ;  /* 0x0000010000007945 */ /* 0x000fe20003800000 */
[----:B------:R-:W-:-:S11]  /*7080*/  IMAD.WIDE R12, R47, 0x40, R2 ;  /* 0x000000402f0c7825 */ /* 0x000fd600078e0202 */
[----:B------:R-:W-:Y:S05]  /*7090*/  @P3 BRA `(.L_x_1409) ;  /* 0x0000000000343947 */ /* 0x000fea0003800000 */
[----:B0-----:R-:W-:Y:S02]  /*70a0*/  IMAD.MOV.U32 R4, RZ, RZ, R42 ;  /* 0x000000ffff047224 */ /* 0x001fe400078e002a */
        /* <DEDUP_REMOVED lines=12> */
.L_x_1409:
[----:B------:R-:W-:Y:S05]  /*7170*/  BSYNC B0 ;  /* 0x0000000000007941 */ /* 0x000fea0003800000 */
.L_x_1408:
[----:B------:R-:W-:Y:S01]  /*7180*/  ISETP.GE.AND P3, PT, R218, R84, PT ;  /* 0x00000054da00720c */ /* 0x000fe20003f66270 */
[----:B------:R-:W-:-:S12]  /*7190*/  BSSY B0, `(.L_x_1410) ;  /* 0x0000011000007945 */ /* 0x000fd80003800000 */
[----:B------:R-:W-:Y:S05]  /*71a0*/  @P3 BRA `(.L_x_1411) ;  /* 0x00000000003c3947 */ /* 0x000fea0003800000 */
[----:B------:R-:W-:Y:S01]  /*71b0*/  IADD3 R7, P3, R12, 0x20, RZ ;  /* 0x000000200c077810 */ /* 0x000fe20007f7e0ff */
[----:B0-----:R-:W-:Y:S02]  /*71c0*/  IMAD.MOV.U32 R4, RZ, RZ, R42 ;  /* 0x000000ffff047224 */ /* 0x001fe400078e002a */
[----:B------:R-:W-:Y:S02]  /*71d0*/  IMAD.MOV.U32 R5, RZ, RZ, R55 ;  /* 0x000000ffff057224 */ /* 0x000fe400078e0037 */
        /* <DEDUP_REMOVED lines=10> */
[----:B--2---:R-:W0:Y:S04]  /*7280*/  @!P3 LDS.128 R8, [R82+0x13000] ;  /* 0x013000005208b984 */ /* 0x004e280000000c00 */
[----:B0-----:R3:W-:Y:S02]  /*7290*/  @!P3 STG.E.128 desc[UR46][R12.64+0x80], R8 ;  /* 0x000080080c00b986 */ /* 0x0017e4000c101d2e */
.L_x_1411:
[----:B------:R-:W-:Y:S05]  /*72a0*/  BSYNC B0 ;  /* 0x0000000000007941 */ /* 0x000fea0003800000 */
.L_x_1410:
[----:B------:R-:W-:Y:S01]  /*72b0*/  @!PT LDS RZ, [RZ] ;  /* 0x00000000fffff984 */ /* 0x000fe20000000800 */
[----:B------:R-:W-:Y:S01]  /*72c0*/  @!PT LDS RZ, [RZ] ;  /* 0x00000000fffff984 */ /* 0x000fe20000000800 */
[----:B------:R-:W-:Y:S01]  /*72d0*/  @!PT LDS RZ, [RZ] ;  /* 0x00000000fffff984 */ /* 0x000fe20000000800 */
[----:B------:R-:W-:Y:S01]  /*72e0*/  @!PT LDS RZ, [RZ] ;  /* 0x00000000fffff984 */ /* 0x000fe20000000800 */
[----:B------:R4:W-:Y:S06]  /*72f0*/  MEMBAR.ALL.CTA ;  /* 0x0000000000007992 */ /* 0x0009ec0000008000 */
[----:B----4-:R-:W4:Y:S02]  /*7300*/  FENCE.VIEW.ASYNC.S ;  /* 0x00000000000073c6 */ /* 0x010f240000000000 */
[----:B----4-:R4:W-:Y:S01]  /*7310*/  BAR.SYNC.DEFER_BLOCKING R64, 0x80 ;  /* 0x000200400000751d */ /* 0x0109e20000010000 */
[----:B------:R-:W-:Y:S01]  /*7320*/  ISETP.NE.AND P5, PT, R94, RZ, PT ;  /* 0x000000ff5e00720c */ /* 0x000fe20003fa5270 */
[----:B------:R-:W-:-:S02]  /*7330*/  VIADD R192, R192, 0x1 ;  /* 0x00000001c0c07836 */ /* 0x000fc40000000000 */
[----:B-1----:R-:W-:-:S03]  /*7340*/  @!P4 VIADD R80, R80, 0x284c0 ;  /* 0x000284c05050c836 */ /* 0x002fc60000000000 */
[C---:B------:R-:W-:Y:S02]  /*7350*/  ISETP.NE.AND P3, PT, R192.reuse, 0x2, PT ;  /* 0x00000002c000780c */ /* 0x040fe40003f65270 */
[----:B------:R-:W-:Y:S02]  /*7360*/  @!P4 PRMT R80, RZ, 0x654, R80 ;  /* 0x00000654ff50c816 */ /* 0x000fe40000000050 */
[----:B------:R-:W-:Y:S02]  /*7370*/  SEL R5, RZ, 0x1, P3 ;  /* 0x00000001ff057807 */ /* 0x000fe40001800000 */
[----:B------:R-:W-:Y:S02]  /*7380*/  SEL R192, R192, RZ, P3 ;  /* 0x000000ffc0c07207 */ /* 0x000fe40001800000 */
[----:B------:R-:W-:Y:S01]  /*7390*/  LOP3.LUT R198, R198, R5, RZ, 0x3c, !PT ;  /* 0x00000005c6c67212 */ /* 0x000fe200078e3cff */
[----:B------:R4:W-:Y:S01]  /*73a0*/  @!P4 SYNCS.ARRIVE.TRANS64.RED.A1T0 RZ, [R80+URZ], RZ ;  /* 0x000000ff50ffc9a7 */ /* 0x0009e2000810043f */
[----:B------:R-:W-:Y:S05]  /*73b0*/  @P5 BRA `(.L_x_1412) ;  /* 0xffffffb000785947 */ /* 0x000fea000383ffff */
[----:B0-----:R-:W0:Y:S01]  /*73c0*/  S2R R4, SR_TID.X ;  /* 0x0000000000047919 */ /* 0x001e220000002100 */
[----:B------:R-:W-:Y:S02]  /*73d0*/  PLOP3.LUT P0, PT, PT, PT, PT, 0x8, 0x0 ;  /* 0x000000000000781c */ /* 0x000fe40003f0e170 */
[----:B0-----:R-:W-:-:S04]  /*73e0*/  SHF.R.U32.HI R4, RZ, 0x7, R4 ;  /* 0x00000007ff047819 */ /* 0x001fc80000011604 */
[----:B------:R-:W-:-:S13]  /*73f0*/  ISETP.NE.AND P5, PT, R4, 0x1, PT ;  /* 0x000000010400780c */ /* 0x000fda0003fa5270 */
[----:B------:R-:W-:Y:S06]  /*7400*/  @!P5 BAR.ARV 0x9, 0x100 ;  /* 0x024400000000db1d */ /* 0x000fec0000002000 */
.L_x_1360:
[----:B------:R-:W-:Y:S05]  /*7410*/  @P0 BRA `(.L_x_1413) ;  /* 0x00000000000c0947 */ /* 0x000fea0003800000 */
[----:B------:R-:W0:Y:S01]  /*7420*/  FENCE.VIEW.ASYNC.G ;  /* 0x00000000000073c6 */ /* 0x000e220000000100 */
[----:B------:R-:W-:Y:S05]  /*7430*/  WARPSYNC.ALL ;  /* 0x0000000000007948 */ /* 0x000fea0003800000 */
[----:B0-----:R-:W-:Y:S06]  /*7440*/  BAR.ARV 0xc, 0x180 ;  /* 0x0306000000007b1d */ /* 0x001fec0000002000 */
.L_x_1413:
[----:B------:R-:W-:Y:S01]  /*7450*/  ULDC.64 UR6, c[0x0][0x998] ;  /* 0x0002660000067ab9 */ /* 0x000fe20000000a00 */
[----:B------:R-:W-:Y:S01]  /*7460*/  ULDC.64 UR4, c[0x0][0x990] ;  /* 0x0002640000047ab9 */ /* 0x000fe20000000a00 */
[----:B------:R-:W-:Y:S02]  /*7470*/  ISETP.NE.U32.AND P1, PT, RZ, UR6, PT ;  /* 0x00000006ff007c0c */ /* 0x000fe4000bf25070 */
[----:B------:R-:W-:Y:S02]  /*7480*/  ISETP.NE.U32.AND P0, PT, RZ, UR4, PT ;  /* 0x00000004ff007c0c */ /* 0x000fe4000bf05070 */
[----:B------:R-:W-:Y:S02]  /*7490*/  ISETP.NE.AND.EX P1, PT, RZ, UR7, PT, P1 ;  /* 0x00000007ff007c0c */ /* 0x000fe4000bf25310 */
[----:B------:R-:W-:-:S11]  /*74a0*/  ISETP.NE.AND.EX P0, PT, RZ, UR5, PT, P0 ;  /* 0x00000005ff007c0c */ /* 0x000fd6000bf05300 */
[----:B--23--:R-:W0:Y:S01]  /*74b0*/  @P1 LDC.64 R8, c[0x0][0x9b8] ;  /* 0x00026e00ff081b82 */ /* 0x00ce220000000a00 */
[--C-:B------:R-:W-:Y:S02]  /*74c0*/  @P1 SHF.R.S32.HI R5, RZ, 0x1f, R203.reuse ;  /* 0x0000001fff051819 */ /* 0x100fe400000114cb */
[----:B------:R-:W-:Y:S02]  /*74d0*/  @P0 SHF.R.S32.HI R3, RZ, 0x1f, R203 ;  /* 0x0000001fff030819 */ /* 0x000fe400000114cb */
[----:B------:R-:W-:-:S03]  /*74e0*/  @P1 SHF.R.S32.HI R15, RZ, 0x1f, R202 ;  /* 0x0000001fff0f1819 */ /* 0x000fc600000114ca */
[----:B------:R-:W1:Y:S08]  /*74f0*/  @P0 LDC.64 R6, c[0x0][0x9a8] ;  /* 0x00026a00ff060b82 */ /* 0x000e700000000a00 */
[----:B------:R-:W2:Y:S08]  /*7500*/  @P1 LDC.64 R10, c[0x0][0x9c0] ;  /* 0x00027000ff0a1b82 */ /* 0x000eb00000000a00 */
[----:B------:R-:W3:Y:S01]  /*7510*/  @P0 LDC.64 R12, c[0x0][0x9b0] ;  /* 0x00026c00ff0c0b82 */ /* 0x000ee20000000a00 */
[----:B0-----:R-:W-:-:S02]  /*7520*/  @P1 IMAD R2, R5, R8, RZ ;  /* 0x0000000805021224 */ /* 0x001fc400078e02ff */
[----:B------:R-:W-:-:S04]  /*7530*/  @P1 IMAD.WIDE.U32 R4, R203, R8, RZ ;  /* 0x00000008cb041225 */ /* 0x000fc800078e00ff */
[----:B------:R-:W-:Y:S02]  /*7540*/  @P1 IMAD R9, R203, R9, R2 ;  /* 0x00000009cb091224 */ /* 0x000fe400078e0202 */
[-C--:B-1----:R-:W-:Y:S02]  /*7550*/  @P0 IMAD R0, R3, R6.reuse, RZ ;  /* 0x0000000603000224 */ /* 0x082fe400078e02ff */
[----:B------:R-:W-:Y:S01]  /*7560*/  @P1 IMAD.IADD R5, R5, 0x1, R9 ;  /* 0x0000000105051824 */ /* 0x000fe200078e0209 */
[----:B------:R-:W-:Y:S01]  /*7570*/  @P0 SHF.R.S32.HI R9, RZ, 0x1f, R202 ;  /* 0x0000001fff090819 */ /* 0x000fe200000114ca */
[C---:B------:R-:W-:Y:S02]  /*7580*/  @P0 IMAD R7, R203.reuse, R7, R0 ;  /* 0x00000007cb070224 */ /* 0x040fe400078e0200 */
[----:B------:R-:W-:-:S04]  /*7590*/  @P0 IMAD.WIDE.U32 R2, R203, R6, RZ ;  /* 0x00000006cb020225 */ /* 0x000fc800078e00ff */
[----:B--2---:R-:W-:Y:S02]  /*75a0*/  @P1 IMAD R6, R15, R10, RZ ;  /* 0x0000000a0f061224 */ /* 0x004fe400078e02ff */
[----:B------:R-:W-:Y:S02]  /*75b0*/  @P0 IMAD.IADD R3, R3, 0x1, R7 ;  /* 0x0000000103030824 */ /* 0x000fe400078e0207 */
[C---:B------:R-:W-:Y:S02]  /*75c0*/  @P1 IMAD R11, R202.reuse, R11, R6 ;  /* 0x0000000bca0b1224 */ /* 0x040fe400078e0206 */
[----:B---3--:R-:W-:Y:S02]  /*75d0*/  @P0 IMAD R0, R9, R12, RZ ;  /* 0x0000000c09000224 */ /* 0x008fe400078e02ff */
[----:B------:R-:W-:-:S04]  /*75e0*/  @P1 IMAD.WIDE.U32 R6, R202, R10, R4 ;  /* 0x0000000aca061225 */ /* 0x000fc800078e0004 */
[----:B------:R-:W-:Y:S01]  /*75f0*/  @P0 IMAD R9, R202, R13, R0 ;  /* 0x0000000dca090224 */ /* 0x000fe200078e0200 */
[----:B------:R-:W-:Y:S01]  /*7600*/  @P1 LEA R8, P3, R6, UR6, 0x2 ;  /* 0x0000000606081c11 */ /* 0x000fe2000f8610ff */
[----:B------:R-:W-:-:S04]  /*7610*/  @P0 IMAD.WIDE.U32 R2, R202, R12, R2 ;  /* 0x0000000cca020225 */ /* 0x000fc800078e0002 */
[----:B------:R-:W-:Y:S01]  /*7620*/  @P1 IMAD.IADD R5, R7, 0x1, R11 ;  /* 0x0000000107051824 */ /* 0x000fe200078e020b */
[----:B------:R-:W-:Y:S01]  /*7630*/  @P0 LEA R4, P2, R2, UR4, 0x2 ;  /* 0x0000000402040c11 */ /* 0x000fe2000f8410ff */
[----:B------:R-:W-:Y:S01]  /*7640*/  @P0 IMAD.IADD R3, R3, 0x1, R9 ;  /* 0x0000000103030824 */ /* 0x000fe200078e0209 */
[----:B------:R-:W0:Y:S01]  /*7650*/  LDC.64 R10, c[0x0][0x9e0] ;  /* 0x00027800ff0a7b82 */ /* 0x000e220000000a00 */
[----:B------:R-:W-:Y:S01]  /*7660*/  IMAD.MOV.U32 R0, RZ, RZ, 0x3f800000 ;  /* 0x3f800000ff007424 */ /* 0x000fe200078e00ff */
[----:B------:R-:W-:Y:S01]  /*7670*/  @P1 LEA.HI.X R9, R6, UR7, R5, 0x2, P3 ;  /* 0x0000000706091c11 */ /* 0x000fe200098f1405 */
[----:B------:R-:W-:Y:S01]  /*7680*/  ULDC UR4, c[0x0][0x988] ;  /* 0x0002620000047ab9 */ /* 0x000fe20000000800 */
[----:B------:R-:W-:Y:S01]  /*7690*/  @P0 LEA.HI.X R5, R2, UR5, R3, 0x2, P2 ;  /* 0x0000000502050c11 */ /* 0x000fe200090f1403 */
[----:B------:R-:W-:Y:S02]  /*76a0*/  IMAD.MOV.U32 R3, RZ, RZ, 0x3f800000 ;  /* 0x3f800000ff037424 */ /* 0x000fe400078e00ff */
[----:B------:R-:W2:Y:S01]  /*76b0*/  @P1 LDG.E R0, desc[UR46][R8.64] ;  /* 0x0000002e08001981 */ /* 0x000ea2000c1e1900 */
[----:B------:R-:W1:Y:S03]  /*76c0*/  LDC R2, c[0x0][0x448] ;  /* 0x00011200ff027b82 */ /* 0x000e660000000800 */
[----:B------:R3:W2:Y:S01]  /*76d0*/  @P0 LDG.E R3, desc[UR46][R4.64] ;  /* 0x0000002e04030981 */ /* 0x0006a2000c1e1900 */
[----:B0-----:R-:W-:-:S02]  /*76e0*/  ISETP.GE.AND P2, PT, R11, 0x1, PT ;  /* 0x000000010b00780c */ /* 0x001fc40003f46270 */
[----:B-1----:R-:W-:Y:S01]  /*76f0*/  ISETP.NE.AND P1, PT, R2, 0x1, PT ;  /* 0x000000010200780c */ /* 0x002fe20003f25270 */
[----:B------:R-:W-:-:S12]  /*7700*/  VIADD R2, R204, 0x7f ;  /* 0x0000007fcc027836 */ /* 0x000fd80000000000 */
[----:B------:R-:W0:Y:S08]  /*7710*/  @P1 LDC R7, c[0x0][0x44c] ;  /* 0x00011300ff071b82 */ /* 0x000e300000000800 */
[----:B------:R-:W1:Y:S01]  /*7720*/  @P1 LDC R6, c[0x0][0x450] ;  /* 0x00011400ff061b82 */ /* 0x000e620000000800 */
[----:B0-----:R-:W-:-:S05]  /*7730*/  @P1 IMAD.HI.U32 R7, R2, R7, RZ ;  /* 0x0000000702071227 */ /* 0x001fca00078e00ff */
[----:B-1----:R-:W-:-:S04]  /*7740*/  @P1 SHF.R.U32.HI R2, RZ, R6, R7 ;  /* 0x00000006ff021219 */ /* 0x002fc80000011607 */
[----:B---3--:R-:W-:Y:S01]  /*7750*/  IADD3 R5, R49, R2, RZ ;  /* 0x0000000231057210 */ /* 0x008fe20007ffe0ff */
[----:B--2---:R-:W-:-:S04]  /*7760*/  FMUL.FTZ R0, R3, R0 ;  /* 0x0000000003007220 */ /* 0x004fc80000410000 */
[----:B------:R-:W-:Y:S02]  /*7770*/  IMAD.IADD R3, R5, 0x1, R10 ;  /* 0x0000000105037824 */ /* 0x000fe400078e020a */
[----:B------:R-:W-:Y:S01]  /*7780*/  FMUL.FTZ R2, R0, UR4 ;  /* 0x0000000400027c20 */ /* 0x000fe20008410000 */
[----:B------:R-:W-:Y:S06]  /*7790*/  @!P2 BRA `(.L_x_1414) ;  /* 0x000000000048a947 */ /* 0x000fec0003800000 */
        /* <DEDUP_REMOVED lines=11> */
.L_x_1416:
[----:B------:R-:W-:-:S13]  /*7850*/  ISETP.NE.AND P0, PT, R11, 0x1, PT ;  /* 0x000000010b00780c */ /* 0x000fda0003f05270 */
[----:B------:R-:W0:Y:S02]  /*7860*/  @P0 LDC.64 R4, c[0x0][0x9e8] ;  /* 0x00027a00ff040b82 */ /* 0x000e240000000a00 */
[----:B0-----:R-:W-:-:S05]  /*7870*/  @P0 IMAD.HI.U32 R4, R0, R4, RZ ;  /* 0x0000000400040227 */ /* 0x001fca00078e00ff */
[----:B------:R-:W-:-:S07]  /*7880*/  @P0 SHF.R.U32.HI R0, RZ, R5, R4 ;  /* 0x00000005ff000219 */ /* 0x000fce0000011604 */
.L_x_1417:
[----:B------:R-:W-:Y:S05]  /*7890*/  BSYNC B0 ;  /* 0x0000000000007941 */ /* 0x000fea0003800000 */
.L_x_1415:
[----:B------:R-:W-:-:S05]  /*78a0*/  IMAD R0, R0, R11, R11 ;  /* 0x0000000b00007224 */ /* 0x000fca00078e020b */
[----:B------:R-:W-:-:S07]  /*78b0*/  VIMNMX R3, R3, R0, PT ;  /* 0x0000000003037248 */ /* 0x000fce0003fe0100 */
.L_x_1414:
[----:B------:R-:W0:Y:S01]  /*78c0*/  @P1 LDC R5, c[0x0][0x44c] ;  /* 0x00011300ff051b82 */ /* 0x000e220000000800 */
[----:B------:R-:W-:Y:S01]  /*78d0*/  VIADD R3, R3, 0x3f ;  /* 0x0000003f03037836 */ /* 0x000fe20000000000 */
[----:B------:R-:W-:Y:S01]  /*78e0*/  ULDC UR4, c[0x0][0x9dc] ;  /* 0x0002770000047ab9 */ /* 0x000fe20000000800 */
[----:B------:R-:W-:-:S03]  /*78f0*/  IMAD.MOV.U32 R4, RZ, RZ, R204 ;  /* 0x000000ffff047224 */ /* 0x000fc600078e00cc */
[----:B------:R-:W-:Y:S02]  /*7900*/  SHF.R.S32.HI R0, RZ, 0x1f, R3 ;  /* 0x0000001fff007819 */ /* 0x000fe40000011403 */
[----:B------:R-:W1:Y:S02]  /*7910*/  @P1 LDC R6, c[0x0][0x450] ;  /* 0x00011400ff061b82 */ /* 0x000e640000000800 */
[----:B------:R-:W-:-:S04]  /*7920*/  LEA.HI R0, R0, R3, RZ, 0x6 ;  /* 0x0000000300007211 */ /* 0x000fc800078f30ff */
[----:B------:R-:W-:-:S04]  /*7930*/  SHF.R.S32.HI R3, RZ, 0x6, R0 ;  /* 0x00000006ff037819 */ /* 0x000fc80000011400 */
[----:B------:R-:W-:Y:S01]  /*7940*/  VIMNMX R56, R56, R3, PT ;  /* 0x0000000338387248 */ /* 0x000fe20003fe0100 */
        /* <DEDUP_REMOVED lines=15> */
.L_x_1420:
[----:B------:R-:W-:-:S13]  /*7a40*/  ISETP.NE.AND P0, PT, R11, 0x1, PT ;  /* 0x000000010b00780c */ /* 0x000fda0003f05270 */
[----:B------:R-:W0:Y:S02]  /*7a50*/  @P0 LDC.64 R6, c[0x0][0x9e8] ;  /* 0x00027a00ff060b82 */ /* 0x000e240000000a00 */
[----:B0-----:R-:W-:-:S05]  /*7a60*/  @P0 IMAD.HI.U32 R6, R0, R6, RZ ;  /* 0x0000000600060227 */ /* 0x001fca00078e00ff */
[----:B------:R-:W-:-:S07]  /*7a70*/  @P0 SHF.R.U32.HI R0, RZ, R7, R6 ;  /* 0x00000007ff000219 */ /* 0x000fce0000011606 */
.L_x_1421:
[----:B------:R-:W-:Y:S05]  /*7a80*/  BSYNC B0 ;  /* 0x0000000000007941 */ /* 0x000fea0003800000 */
.L_x_1419:
[----:B------:R-:W-:-:S05]  /*7a90*/  IMAD R3, R0, R11, RZ ;  /* 0x0000000b00037224 */ /* 0x000fca00078e02ff */
[----:B------:R-:W-:-:S07]  /*7aa0*/  VIMNMX R4, R4, R3, !PT ;  /* 0x0000000304047248 */ /* 0x000fce0007fe0100 */
.L_x_1418:
[----:B------:R-:W-:Y:S01]  /*7ab0*/  SHF.R.S32.HI R5, RZ, 0x1f, R4 ;  /* 0x0000001fff057819 */ /* 0x000fe20000011404 */
[----:B------:R-:W-:Y:S01]  /*7ac0*/  IMAD.MOV.U32 R3, RZ, RZ, RZ ;  /* 0x000000ffff037224 */ /* 0x000fe200078e00ff */
[----:B------:R-:W-:Y:S01]  /*7ad0*/  PLOP3.LUT P0, PT, PT, PT, PT, 0x80, 0x0 ;  /* 0x000000000000781c */ /* 0x000fe20003f0f070 */
[----:B------:R-:W-:Y:S01]  /*7ae0*/  IMAD.MOV.U32 R0, RZ, RZ, RZ ;  /* 0x000000ffff007224 */ /* 0x000fe200078e00ff */
[----:B------:R-:W-:Y:S02]  /*7af0*/  LEA.HI R5, R5, R4, RZ, 0x6 ;  /* 0x0000000405057211 */ /* 0x000fe400078f30ff */
[----:B------:R-:W-:Y:S02]  /*7b00*/  CS2R R140, SRZ ;  /* 0x00000000008c7805 */ /* 0x000fe4000001ff00 */
[----:B------:R-:W-:Y:S02]  /*7b10*/  CS2R R146, SRZ ;  /* 0x0000000000927805 */ /* 0x000fe4000001ff00 */
[----:B------:R-:W-:-:S02]  /*7b20*/  CS2R R108, SRZ ;  /* 0x00000000006c7805 */ /* 0x000fc4000001ff00 */
[----:B------:R-:W-:Y:S02]  /*7b30*/  SHF.R.S32.HI R5, RZ, 0x6, R5 ;  /* 0x00000006ff057819 */ /* 0x000fe40000011405 */
[----:B------:R-:W-:Y:S02]  /*7b40*/  CS2R R144, SRZ ;  /* 0x0000000000907805 */ /* 0x000fe4000001ff00 */
[----:B------:R-:W-:Y:S02]  /*7b50*/  CS2R R134, SRZ ;  /* 0x0000000000867805 */ /* 0x000fe4000001ff00 */
[----:B------:R-:W-:Y:S02]  /*7b60*/  CS2R R138, SRZ ;  /* 0x00000000008a7805 */ /* 0x000fe4000001ff00 */
[----:B------:R-:W-:Y:S02]  /*7b70*/  VIMNMX R201, RZ, R5, !PT ;  /* 0x00000005ffc97248 */ /* 0x000fe40007fe0100 */
[----:B------:R-:W-:-:S02]  /*7b80*/  CS2R R100, SRZ ;  /* 0x0000000000647805 */ /* 0x000fc4000001ff00 */
[----:B------:R-:W-:Y:S02]  /*7b90*/  CS2R R136, SRZ ;  /* 0x0000000000887805 */ /* 0x000fe4000001ff00 */
[----:B------:R-:W-:Y:S02]  /*7ba0*/  CS2R R132, SRZ ;  /* 0x0000000000847805 */ /* 0x000fe4000001ff00 */
[----:B------:R-:W-:Y:S02]  /*7bb0*/  ISETP.GT.AND P1, PT, R56, R201, PT ;  /* 0x000000c93800720c */ /* 0x000fe40003f24270 */
        /* <DEDUP_REMOVED lines=26> */
[----:B------:R-:W-:Y:S02]  /*7d60*/  CS2R R44, SRZ ;  /* 0x00000000002c7805 */ /* 0x000fe4000001ff00 */
[----:B----4-:R-:W-:Y:S01]  /*7d70*/  CS2R R80, SRZ ;  /* 0x0000000000507805 */ /* 0x010fe2000001ff00 */
        /* <DEDUP_REMOVED lines=29> */
[----:B------:R-:W-:Y:S06]  /*7f50*/  @!P1 BRA `(.L_x_1422) ;  /* 0x0000012c00cc9947 */ /* 0x000fec0003800000 */
[----:B------:R-:W-:-:S03]  /*7f60*/  UMOV UR4, 0xffffffff ;  /* 0xffffffff00047882 */ /* 0x000fc60000000000 */
[----:B------:R-:W-:Y:S05]  /*7f70*/  BRA.DIV UR4, `(.L_x_1423) ;  /* 0x000001e2046c7947 */ /* 0x000fea000b800000 */
[----:B------:R0:W1:Y:S02]  /*7f80*/  SHFL.IDX PT, R200, R229, RZ, 0x1f ;  /* 0x00001fffe5c87589 */ /* 0x00006400000e0000 */
.L_x_1734:
[----:B-1----:R-:W-:Y:S01]  /*7f90*/  LEA.HI R0, R200, R200, RZ, 0x1 ;  /* 0x000000c8c8007211 */ /* 0x002fe200078f08ff */
[----:B------:R-:W-:-:S03]  /*7fa0*/  ULOP3.LUT UP0, URZ, UR44, 0x1bf, URZ, 0xc0, !UPT ;  /* 0x000001bf2c3f7892 */ /* 0x000fc6000f80c03f */
[----:B------:R-:W-:-:S03]  /*7fb0*/  LOP3.LUT R3, R0, 0x1e, RZ, 0xc0, !PT ;  /* 0x0000001e00037812 */ /* 0x000fc600078ec0ff */
[----:B------:R-:W-:Y:S02]  /*7fc0*/  PLOP3.LUT P0, PT, PT, PT, UP0, 0x80, 0x0 ;  /* 0x000000000000781c */ /* 0x000fe40003f0f008 */
[----:B------:R-:W-:-:S05]  /*7fd0*/  IMAD.IADD R3, R200, 0x1, -R3 ;  /* 0x00000001c8037824 */ /* 0x000fca00078e0a03 */
[----:B------:R-:W-:-:S04]  /*7fe0*/  LEA R3, R3, UR44, 0xd ;  /* 0x0000002c03037c11 */ /* 0x000fc8000f8e68ff */
[----:B------:R-:W-:-:S04]  /*7ff0*/  SHF.R.U32.HI R3, RZ, 0x4, R3 ;  /* 0x00000004ff037819 */ /* 0x000fc80000011603 */
[----:B------:R-:W-:Y:S01]  /*8000*/  LOP3.LUT R36, R3, 0x3fff, RZ, 0xc0, !PT ;  /* 0x00003fff03247812 */ /* 0x000fe200078ec0ff */
[----:B------:R-:W-:Y:S06]  /*8010*/  @!P0 BRA `(.L_x_1424) ;  /* 0x0000000000408947 */ /* 0x000fec0003800000 */
[----:B------:R-:W-:Y:S01]  /*8020*/  MOV R0, 0x0 ;  /* 0x0000000000007802 */ /* 0x000fe20000000f00 */
[----:B------:R-:W-:Y:S01]  /*8030*/  ULDC.64 UR4, c[0x4][0x198] ;  /* 0x0100660000047ab9 */ /* 0x000fe20000000a00 */
[----:B------:R-:W-:Y:S01]  /*8040*/  ULDC.64 UR6, c[0x4][0x1a0] ;  /* 0x0100680000067ab9 */ /* 0x000fe20000000a00 */
[----:B------:R-:W-:Y:S01]  /*8050*/  MOV R4, UR4 ;  /* 0x0000000400047c02 */ /* 0x000fe20008000f00 */
[----:B------:R1:W2:Y:S01]  /*8060*/  LDC.64 R14, c[0x4][R0] ;  /* 0x01000000000e7b82 */ /* 0x0002a20000000a00 */
        /* <DEDUP_REMOVED lines=8> */
[----:B-1----:R-:W-:-:S07]  /*80f0*/  IMAD.MOV.U32 R13, RZ, RZ, RZ ;  /* 0x000000ffff0d7224 */ /* 0x002fce00078e00ff */
[----:B------:R-:W-:-:S07]  /*8100*/  LEPC R20, `(.L_x_1424) ;  /* 0x000000001014794e */ /* 0x000fce0000000000 */
[----:B0-2--5:R-:W-:Y:S05]  /*8110*/  CALL.ABS.NOINC R14 ;  /* 0x000000000e007343 */ /* 0x025fea0003c00000 */
.L_x_1424:
[----:B------:R-:W-:Y:S02]  /*8120*/  ULDC UR4, c[0x0][0x3f4] ;  /* 0x0000fd0000047ab9 */ /* 0x000fe40000000800 */
[----:B------:R-:W-:-:S13]  /*8130*/  ISETP.LT.AND P0, PT, RZ, UR4, PT ;  /* 0x00000004ff007c0c */ /* 0x000fda000bf01270 */
[----:B------:R-:W-:Y:S05]  /*8140*/  @P0 BRA `(.L_x_1425) ;  /* 0x0000000000400947 */ /* 0x000fea0003800000 */
[----:B------:R-:W-:-:S04]  /*8150*/  ULEA.HI UR4, UR43, UR43, URZ, 0x1 ;  /* 0x0000002b2b047291 */ /* 0x000fc8000f8f083f */
[----:B------:R-:W-:-:S04]  /*8160*/  ULOP3.LUT UR4, UR4, 0xfffffffe, URZ, 0xc0, !UPT ;  /* 0xfffffffe04047892 */ /* 0x000fc8000f8ec03f */
[----:B------:R-:W-:-:S06]  /*8170*/  UIADD3 UR4, UR43, -UR4, URZ ;  /* 0x800000042b047290 */ /* 0x000fcc000fffe03f */
[----:B------:R-:W-:-:S05]  /*8180*/  IMAD.U32 R3, RZ, RZ, UR4 ;  /* 0x00000004ff037e24 */ /* 0x000fca000f8e00ff */
[----:B------:R-:W-:-:S04]  /*8190*/  SHF.L.U32 R3, R3, 0x1f, RZ ;  /* 0x0000001f03037819 */ /* 0x000fc800000006ff */
[----:B------:R1:W2:Y:S03]  /*81a0*/  SYNCS.PHASECHK.TRANS64.TRYWAIT P0, [R16+URZ+0x28400], R3 ;  /* 0x02840003100075a7 */ /* 0x0002a6000800017f */
[----:B--2---:R-:W-:Y:S05]  /*81b0*/  @!P0 NANOSLEEP.SYNCS 0x989680 ;  /* 0x009896800000895d */ /* 0x004fea0003900000 */
[----:B------:R-:W2:Y:S01]  /*81c0*/  @!P0 SYNCS.PHASECHK.TRANS64 P0, [R16+URZ+0x28400], R3 ;  /* 0x02840003100085a7 */ /* 0x000ea2000800007f */
[----:B------:R-:W-:Y:S04]  /*81d0*/  BSSY B0, `(.L_x_1426) ;  /* 0x0000006000007945 */ /* 0x000fe80003800000 */
[----:B--2---:R-:W-:Y:S05]  /*81e0*/  @P0 BRA `(.L_x_1427) ;  /* 0x0000000000100947 */ /* 0x004fea0003800000 */
.L_x_1428:
[----:B--2---:R2:W3:Y:S02]  /*81f0*/  SYNCS.PHASECHK.TRANS64.TRYWAIT P0, [R16+URZ+0x28400], R3 ;  /* 0x02840003100075a7 */ /* 0x0044e4000800017f */
[----:B---3--:R-:W-:Y:S05]  /*8200*/  @!P0 NANOSLEEP.SYNCS 0x989680 ;  /* 0x009896800000895d */ /* 0x008fea0003900000 */
[----:B------:R-:W3:Y:S02]  /*8210*/  @!P0 SYNCS.PHASECHK.TRANS64 P0, [R16+URZ+0x28400], R3 ;  /* 0x02840003100085a7 */ /* 0x000ee4000800007f */
[----:B---3--:R-:W-:Y:S05]  /*8220*/  @!P0 BRA `(.L_x_1428) ;  /* 0xfffffffc00f08947 */ /* 0x008fea000383ffff */
.L_x_1427:
[----:B------:R-:W-:Y:S05]  /*8230*/  BSYNC B0 ;  /* 0x0000000000007941 */ /* 0x000fea0003800000 */
.L_x_1426:
[----:B------:R-:W-:Y:S05]  /*8240*/  BRA `(.L_x_1429) ;  /* 0x0000009400187947 */ /* 0x000fea0003800000 */
.L_x_1425:
[----:B------:R-:W-:Y:S01]  /*8250*/  ULOP3.LUT UP0, URZ, UR44, 0x3ff, URZ, 0xc0, !UPT ;  /* 0x000003ff2c3f7892 */ /* 0x000fe2000f80c03f */
[----:B-----5:R-:W-:Y:S01]  /*8260*/  SHF.R.S32.HI R0, RZ, 0x1f, R87 ;  /* 0x0000001fff007819 */ /* 0x020fe20000011457 */
[----:B------:R-:W-:Y:S01]  /*8270*/  ULDC.64 UR4, c[0x0][0x3f8] ;  /* 0x0000fe0000047ab9 */ /* 0x000fe20000000a00 */
[----:B------:R-:W-:Y:S01]  /*8280*/  ULDC.64 UR6, c[0x0][0x408] ;  /* 0x0001020000067ab9 */ /* 0x000fe20000000a00 */
[----:B------:R-:W-:Y:S02]  /*8290*/  IMAD.WIDE.U32 R24, R87, UR4, RZ ;  /* 0x0000000457187c25 */ /* 0x000fe4000f8e00ff */
[----:B------:R-:W-:Y:S02]  /*82a0*/  PLOP3.LUT P0, PT, PT, PT, UP0, 0x80, 0x0 ;  /* 0x000000000000781c */ /* 0x000fe40003f0f008 */
[C---:B------:R-:W-:Y:S02]  /*82b0*/  IMAD R4, R0.reuse, UR4, RZ ;  /* 0x0000000400047c24 */ /* 0x040fe4000f8e02ff */
[----:B------:R-:W-:-:S02]  /*82c0*/  IMAD R0, R0, UR6, RZ ;  /* 0x0000000600007c24 */ /* 0x000fc4000f8e02ff */
[C---:B------:R-:W-:Y:S02]  /*82d0*/  IMAD R29, R87.reuse, UR5, R4 ;  /* 0x00000005571d7c24 */ /* 0x040fe4000f8e0204 */
[C---:B------:R-:W-:Y:S02]  /*82e0*/  IMAD R31, R87.reuse, UR7, R0 ;  /* 0x00000007571f7c24 */ /* 0x040fe4000f8e0200 */
[----:B------:R-:W-:-:S04]  /*82f0*/  IMAD.WIDE.U32 R26, R87, UR6, RZ ;  /* 0x00000006571a7c25 */ /* 0x000fc8000f8e00ff */
[----:B------:R-:W-:Y:S02]  /*8300*/  IMAD.IADD R29, R29, 0x1, R25 ;  /* 0x000000011d1d7824 */ /* 0x000fe400078e0219 */
[----:B------:R-:W-:Y:S01]  /*8310*/  IMAD.IADD R31, R31, 0x1, R27 ;  /* 0x000000011f1f7824 */ /* 0x000fe200078e021b */
[----:B------:R-:W-:Y:S06]  /*8320*/  @!P0 BRA `(.L_x_1430) ;  /* 0x0000000000408947 */ /* 0x000fec0003800000 */
[----:B------:R-:W-:Y:S01]  /*8330*/  MOV R0, 0x0 ;  /* 0x0000000000007802 */ /* 0x000fe20000000f00 */
[----:B------:R-:W-:Y:S01]  /*8340*/  ULDC.64 UR4, c[0x4][0x198] ;  /* 0x0100660000047ab9 */ /* 0x000fe20000000a00 */
[----:B------:R-:W-:Y:S01]  /*8350*/  ULDC.64 UR6, c[0x4][0x1a0] ;  /* 0x0100680000067ab9 */ /* 0x000fe20000000a00 */
[----:B------:R-:W-:Y:S01]  /*8360*/  IMAD.U32 R4, RZ, RZ, UR4 ;  /* 0x00000004ff047e24 */ /* 0x000fe2000f8e00ff */
[----:B------:R1:W2:Y:S01]  /*8370*/  LDC.64 R14, c[0x4][R0] ;  /* 0x01000000000e7b82 */ /* 0x0002a20000000a00 */
[----:B------:R-:W-:Y:S01]  /*8380*/  IMAD.U32 R5, RZ, RZ, UR5 ;  /* 0x00000005ff057e24 */ /* 0x000fe2000f8e00ff */
[----:B------:R-:W-:Y:S01]  /*8390*/  ULDC.64 UR4, c[0x4][0x108] ;  /* 0x0100420000047ab9 */ /* 0x000fe20000000a00 */
[----:B------:R-:W-:Y:S01]  /*83a0*/  IMAD.U32 R6, RZ, RZ, UR6 ;  /* 0x00000006ff067e24 */ /* 0x000fe2000f8e00ff */
[----:B------:R-:W-:Y:S01]  /*83b0*/  MOV R7, UR7 ;  /* 0x0000000700077c02 */ /* 0x000fe20008000f00 */
[----:B------:R-:W-:Y:S02]  /*83c0*/  IMAD.U32 R10, RZ, RZ, UR4 ;  /* 0x00000004ff0a7e24 */ /* 0x000fe4000f8e00ff */
[----:B------:R-:W-:-:S02]  /*83d0*/  IMAD.U32 R11, RZ, RZ, UR5 ;  /* 0x00000005ff0b7e24 */ /* 0x000fc4000f8e00ff */
[----:B------:R-:W-:Y:S02]  /*83e0*/  IMAD.MOV.U32 R8, RZ, RZ, 0x70 ;  /* 0x00000070ff087424 */ /* 0x000fe400078e00ff */
[----:B------:R-:W-:Y:S02]  /*83f0*/  IMAD.MOV.U32 R12, RZ, RZ, 0x1 ;  /* 0x00000001ff0c7424 */ /* 0x000fe400078e00ff */
[----:B-1----:R-:W-:-:S07]  /*8400*/  IMAD.MOV.U32 R13, RZ, RZ, RZ ;  /* 0x000000ffff0d7224 */ /* 0x002fce00078e00ff */
[----:B------:R-:W-:-:S07]  /*8410*/  LEPC R20, `(.L_x_1430) ;  /* 0x000000001014794e */ /* 0x000fce0000000000 */
[----:B0-2---:R-:W-:Y:S05]  /*8420*/  CALL.ABS.NOINC R14 ;  /* 0x000000000e007343 */ /* 0x005fea0003c00000 */
.L_x_1430:
[----:B------:R-:W-:Y:S01]  /*8430*/  ULDC.U8 UR4, c[0x0][0x410] ;  /* 0x0001040000047ab9 */ /* 0x000fe20000000000 */
[----:B------:R-:W-:Y:S01]  /*8440*/  IMAD.IADD R52, R17, 0x1, R204 ;  /* 0x0000000111347824 */ /* 0x000fe200078e02cc */
[----:B------:R-:W-:Y:S01]  /*8450*/  ISETP.NE.AND P0, PT, RZ, UR4, PT ;  /* 0x00000004ff007c0c */ /* 0x000fe2000bf05270 */
[----:B------:R-:W-:Y:S02]  /*8460*/  BSSY B0, `(.L_x_1431) ;  /* 0x000091c000007945 */ /* 0x000fe40003800000 */
[----:B------:R-:W-:-:S10]  /*8470*/  IMAD R3, R215, 0x20, R52 ;  /* 0x00000020d7037824 */ /* 0x000fd400078e0234 */
[----:B------:R-:W-:Y:S05]  /*8480*/  @!P0 BRA `(.L_x_1432) ;  /* 0x0000004800588947 */ /* 0x000fea0003800000 */
[----:B------:R-:W1:Y:S01]  /*8490*/  LDC R10, c[0x0][0x448] ;  /* 0x00011200ff0a7b82 */ /* 0x000e620000000800 */
[----:B------:R-:W-:Y:S01]  /*84a0*/  ULDC.64 UR4, c[0x0][0x3f8] ;  /* 0x0000fe0000047ab9 */ /* 0x000fe20000000a00 */
[----:B------:R-:W-:Y:S01]  /*84b0*/  IMAD.MOV.U32 R4, RZ, RZ, R24 ;  /* 0x000000ffff047224 */ /* 0x000fe200078e0018 */
[----:B------:R-:W-:Y:S01]  /*84c0*/  ULDC.64 UR6, c[0x0][0x408] ;  /* 0x0001020000067ab9 */ /* 0x000fe20000000a00 */
[----:B------:R-:W-:Y:S01]  /*84d0*/  IMAD.MOV.U32 R8, RZ, RZ, R26 ;  /* 0x000000ffff087224 */ /* 0x000fe200078e001a */
[----:B------:R-:W-:Y:S01]  /*84e0*/  ULDC.64 UR8, c[0x0][0x400] ;  /* 0x0001000000087ab9 */ /* 0x000fe20000000a00 */
[----:B------:R-:W-:Y:S01]  /*84f0*/  IMAD.MOV.U32 R9, RZ, RZ, R31 ;  /* 0x000000ffff097224 */ /* 0x000fe200078e001f */
[----:B-1----:R-:W-:-:S13]  /*8500*/  ISETP.NE.AND P0, PT, R10, 0x1, PT ;  /* 0x000000010a00780c */ /* 0x002fda0003f05270 */
[----:B------:R-:W1:Y:S08]  /*8510*/  @P0 LDC R0, c[0x0][0x44c] ;  /* 0x00011300ff000b82 */ /* 0x000e700000000800 */
[----:B------:R-:W2:Y:S01]  /*8520*/  @P0 LDC R5, c[0x0][0x450] ;  /* 0x00011400ff050b82 */ /* 0x000ea20000000800 */
[----:B-1----:R-:W-:-:S05]  /*8530*/  @P0 IMAD.HI.U32 R0, R3, R0, RZ ;  /* 0x0000000003000227 */ /* 0x002fca00078e00ff */
[----:B--2---:R-:W-:Y:S01]  /*8540*/  @P0 SHF.R.U32.HI R3, RZ, R5, R0 ;  /* 0x00000005ff030219 */ /* 0x004fe20000011600 */
[----:B------:R-:W-:-:S03]  /*8550*/  IMAD.MOV.U32 R5, RZ, RZ, R29 ;  /* 0x000000ffff057224 */ /* 0x000fc600078e001d */
[----:B------:R-:W-:Y:S01]  /*8560*/  SHF.R.S32.HI R0, RZ, 0x1f, R3 ;  /* 0x0000001fff007819 */ /* 0x000fe20000011403 */
[----:B------:R-:W-:-:S04]  /*8570*/  IMAD.WIDE.U32 R4, R3, UR4, R4 ;  /* 0x0000000403047c25 */ /* 0x000fc8000f8e0004 */
[----:B------:R-:W-:Y:S02]  /*8580*/  IMAD R6, R0, UR4, RZ ;  /* 0x0000000400067c24 */ /* 0x000fe4000f8e02ff */
[----:B------:R-:W-:-:S04]  /*8590*/  IMAD.WIDE.U32 R8, R3, UR6, R8 ;  /* 0x0000000603087c25 */ /* 0x000fc8000f8e0008 */
[C---:B------:R-:W-:Y:S01]  /*85a0*/  IMAD R7, R3.reuse, UR5, R6 ;  /* 0x0000000503077c24 */ /* 0x040fe2000f8e0206 */
[----:B------:R-:W-:Y:S01]  /*85b0*/  ULDC.64 UR4, c[0x0][0x3e8] ;  /* 0x0000fa0000047ab9 */ /* 0x000fe20000000a00 */
[----:B------:R-:W-:Y:S01]  /*85c0*/  IMAD R6, R0, UR6, RZ ;  /* 0x0000000600067c24 */ /* 0x000fe2000f8e02ff */
[----:B------:R-:W-:Y:S01]  /*85d0*/  IADD3 R0, P0, R4, UR4, RZ ;  /* 0x0000000404007c10 */ /* 0x000fe2000ff1e0ff */
[----:B------:R-:W-:Y:S02]  /*85e0*/  UMOV UR4, 0xffffffff ;  /* 0xffffffff00047882 */ /* 0x000fe40000000000 */
[----:B------:R-:W-:Y:S01]  /*85f0*/  IMAD R3, R3, UR7, R6 ;  /* 0x0000000703037c24 */ /* 0x000fe2000f8e0206 */
[----:B------:R-:W-:Y:S02]  /*8600*/  IADD3 R6, P1, R8, UR8, RZ ;  /* 0x0000000808067c10 */ /* 0x000fe4000ff3e0ff */
[----:B------:R-:W-:Y:S02]  /*8610*/  IADD3.X R4, R5, UR5, R7, P0, !PT ;  /* 0x0000000505047c10 */ /* 0x000fe400087fe407 */
[----:B------:R-:W-:Y:S01]  /*8620*/  IADD3.X R8, R9, UR9, R3, P1, !PT ;  /* 0x0000000909087c10 */ /* 0x000fe20008ffe403 */
[----:B------:R-:W-:Y:S08]  /*8630*/  BRA.DIV UR4, `(.L_x_1433) ;  /* 0x000001da04e87947 */ /* 0x000ff0000b800000 */
[----:B------:R1:W2:Y:S04]  /*8640*/  SHFL.IDX PT, R3, R4, RZ, 0x181f ;  /* 0x00181fff04037589 */ /* 0x0002a800000e0000 */
[----:B------:R1:W3:Y:S04]  /*8650*/  SHFL.IDX PT, R5, R0, RZ, 0x181f ;  /* 0x00181fff00057589 */ /* 0x0002e800000e0000 */
[----:B------:R1:W4:Y:S04]  /*8660*/  SHFL.IDX PT, R7, R8, RZ, 0x181f ;  /* 0x00181fff08077589 */ /* 0x00032800000e0000 */
[----:B------:R1:W0:Y:S02]  /*8670*/  SHFL.IDX PT, R14, R6, RZ, 0x181f ;  /* 0x00181fff060e7589 */ /* 0x00022400000e0000 */
.L_x_1740:
[----:B------:R-:W-:Y:S01]  /*8680*/  IMAD R37, R195, R10, RZ ;  /* 0x0000000ac3257224 */ /* 0x000fe200078e02ff */
[----:B------:R-:W-:Y:S01]  /*8690*/  BSSY B1, `(.L_x_1434) ;  /* 0x000001a000017945 */ /* 0x000fe20003800000 */
[----:B------:R-:W-:Y:S02]  /*86a0*/  CS2R R24, SRZ ;  /* 0x0000000000187805 */ /* 0x000fe4000001ff00 */
[----:B------:R-:W-:Y:S02]  /*86b0*/  CS2R R38, SRZ ;  /* 0x0000000000267805 */ /* 0x000fe4000001ff00 */
[----:B------:R-:W-:Y:S02]  /*86c0*/  CS2R R30, SRZ ;  /* 0x00000000001e7805 */ /* 0x000fe4000001ff00 */
[----:B------:R-:W-:Y:S02]  /*86d0*/  ISETP.GE.AND P0, PT, R52, R37, PT ;  /* 0x000000253400720c */ /* 0x000fe40003f06270 */
[----:B------:R-:W-:-:S11]  /*86e0*/  CS2R R44, SRZ ;  /* 0x00000000002c7805 */ /* 0x000fd6000001ff00 */
[----:B------:R-:W-:Y:S05]  /*86f0*/  @P0 BRA `(.L_x_1435) ;  /* 0x00000000004c0947 */ /* 0x000fea0003800000 */
[----:B------:R-:W-:Y:S01]  /*8700*/  ULDC UR4, c[0x0][0x3f4] ;  /* 0x0000fd0000047ab9 */ /* 0x000fe20000000800 */
[----:B------:R-:W-:Y:S02]  /*8710*/  CS2R R24, SRZ ;  /* 0x0000000000187805 */ /* 0x000fe4000001ff00 */
[----:B------:R-:W-:Y:S02]  /*8720*/  ISETP.GE.AND P4, PT, R194, UR4, PT ;  /* 0x00000004c2007c0c */ /* 0x000fe4000bf86270 */
[----:B------:R-:W-:Y:S02]  /*8730*/  CS2R R38, SRZ ;  /* 0x0000000000267805 */ /* 0x000fe4000001ff00 */
[----:B------:R-:W-:Y:S02]  /*8740*/  ISETP.GE.AND P3, PT, R18, UR4, PT ;  /* 0x0000000412007c0c */ /* 0x000fe4000bf66270 */
[----:B------:R-:W-:-:S07]  /*8750*/  CS2R R44, SRZ ;  /* 0x00000000002c7805 */ /* 0x000fce000001ff00 */
[----:B---3--:R-:W-:-:S04]  /*8760*/  @!P4 IADD3 R20, P0, R194, R5, RZ ;  /* 0x00000005c214c210 */ /* 0x008fc80007f1e0ff */
[CC--:B0-----:R-:W-:Y:S01]  /*8770*/  @!P3 IADD3 R12, P1, R18.reuse, R14.reuse, RZ ;  /* 0x0000000e120cb210 */ /* 0x0c1fe20007f3e0ff */
[----:B--2---:R-:W-:Y:S01]  /*8780*/  @!P4 IMAD.X R21, R3, 0x1, R214, P0 ;  /* 0x000000010315c824 */ /* 0x004fe200000e06d6 */
[----:B------:R-:W-:Y:S02]  /*8790*/  @!P3 IADD3 R10, P0, R18, R5, RZ ;  /* 0x00000005120ab210 */ /* 0x000fe40007f1e0ff */
[----:B------:R-:W-:Y:S02]  /*87a0*/  @!P4 IADD3 R14, P2, R194, R14, RZ ;  /* 0x0000000ec20ec210 */ /* 0x000fe40007f5e0ff */
[----:B------:R-:W-:Y:S01]  /*87b0*/  CS2R R30, SRZ ;  /* 0x00000000001e7805 */ /* 0x000fe2000001ff00 */
[--C-:B----4-:R-:W-:Y:S01]  /*87c0*/  @!P3 IMAD.X R13, R7, 0x1, R19.reuse, P1 ;  /* 0x00000001070db824 */ /* 0x110fe200008e0613 */
[----:B------:R0:W5:Y:S01]  /*87d0*/  @!P4 LD.E.64 R24, desc[UR46][R20.64] ;  /* 0x0000002e1418c980 */ /* 0x000162000c101b00 */
[----:B------:R-:W-:Y:S01]  /*87e0*/  @!P3 IMAD.X R11, R3, 0x1, R19, P0 ;  /* 0x00000001030bb824 */ /* 0x000fe200000e0613 */
[----:B------:R-:W-:-:S02]  /*87f0*/  @!P4 IADD3.X R15, R7, R214, RZ, P2, !PT ;  /* 0x000000d6070fc210 */ /* 0x000fc400017fe4ff */
[----:B------:R0:W5:Y:S04]  /*8800*/  @!P3 LD.E.64 R44, desc[UR46][R12.64] ;  /* 0x0000002e0c2cb980 */ /* 0x000168000c101b00 */
[----:B------:R0:W5:Y:S04]  /*8810*/  @!P3 LD.E.64 R38, desc[UR46][R10.64] ;  /* 0x0000002e0a26b980 */ /* 0x000168000c101b00 */
[----:B------:R0:W5:Y:S02]  /*8820*/  @!P4 LD.E.64 R30, desc[UR46][R14.64] ;  /* 0x0000002e0e1ec980 */ /* 0x000164000c101b00 */
.L_x_1435:
[----:B------:R-:W-:Y:S05]  /*8830*/  BSYNC B1 ;  /* 0x0000000000017941 */ /* 0x000fea0003800000 */
.L_x_1434:
[----:B------:R-:W-:Y:S01]  /*8840*/  UMOV UR4, 0xffffffff ;  /* 0xffffffff00047882 */ /* 0x000fe20000000000 */
[----:B------:R-:W-:Y:S02]  /*8850*/  CS2R R26, SRZ ;  /* 0x00000000001a7805 */ /* 0x000fe4000001ff00 */
[----:B------:R-:W-:Y:S05]  /*8860*/  BRA.DIV UR4, `(.L_x_1436) ;  /* 0x000001da04cc7947 */ /* 0x000fea000b800000 */
[----:B--2---:R2:W1:Y:S04]  /*8870*/  SHFL.IDX PT, R3, R4, 0x1, 0x181f ;  /* 0x00381f0004037f89 */ /* 0x00446800000e0000 */
[----:B---3--:R2:W3:Y:S04]  /*8880*/  SHFL.IDX PT, R5, R0, 0x1, 0x181f ;  /* 0x00381f0000057f89 */ /* 0x0084e800000e0000 */
[----:B----4-:R2:W4:Y:S04]  /*8890*/  SHFL.IDX PT, R7, R8, 0x1, 0x181f ;  /* 0x00381f0008077f89 */ /* 0x01052800000e0000 */
[----:B0-----:R2:W0:Y:S02]  /*88a0*/  SHFL.IDX PT, R14, R6, 0x1, 0x181f ;  /* 0x00381f00060e7f89 */ /* 0x00142400000e0000 */
.L_x_1746:
[----:B------:R-:W-:Y:S01]  /*88b0*/  VIADD R9, R52, 0x20 ;  /* 0x0000002034097836 */ /* 0x000fe20000000000 */
[----:B------:R-:W-:Y:S01]  /*88c0*/  BSSY B1, `(.L_x_1437) ;  /* 0x0000019000017945 */ /* 0x000fe20003800000 */
[----:B------:R-:W-:Y:S02]  /*88d0*/  CS2R R40, SRZ ;  /* 0x0000000000287805 */ /* 0x000fe4000001ff00 */
[----:B------:R-:W-:Y:S02]  /*88e0*/  CS2R R32, SRZ ;  /* 0x0000000000207805 */ /* 0x000fe4000001ff00 */
[----:B------:R-:W-:Y:S02]  /*88f0*/  CS2R R46, SRZ ;  /* 0x00000000002e7805 */ /* 0x000fe4000001ff00 */
[----:B------:R-:W-:-:S13]  /*8900*/  ISETP.GE.AND P0, PT, R9, R37, PT ;  /* 0x000000250900720c */ /* 0x000fda0003f06270 */
        /* <DEDUP_REMOVED lines=8> */
[-C--:B0-----:R-:W-:Y:S02]  /*8990*/  @!P3 IADD3 R12, P1, R18, R14.reuse, RZ ;  /* 0x0000000e120cb210 */ /* 0x081fe40007f3e0ff */
[----:B------:R-:W-:Y:S01]  /*89a0*/  @!P4 IADD3 R14, P2, R194, R14, RZ ;  /* 0x0000000ec20ec210 */ /* 0x000fe20007f5e0ff */
[--C-:B-1----:R-:W-:Y:S01]  /*89b0*/  @!P4 IMAD.X R21, R3, 0x1, R214.reuse, P0 ;  /* 0x000000010315c824 */ /* 0x102fe200000e06d6 */
[----:B------:R-:W-:Y:S02]  /*89c0*/  @!P3 IADD3 R10, P0, R18, R5, RZ ;  /* 0x00000005120ab210 */ /* 0x000fe40007f1e0ff */
[----:B------:R-:W-:Y:S01]  /*89d0*/  CS2R R32, SRZ ;  /* 0x0000000000207805 */ /* 0x000fe2000001ff00 */
[C-C-:B----4-:R-:W-:Y:S02]  /*89e0*/  @!P3 IMAD.X R13, R7.reuse, 0x1, R19.reuse, P1 ;  /* 0x00000001070db824 */ /* 0x150fe400008e0613 */
[----:B------:R-:W-:Y:S01]  /*89f0*/  @!P4 IMAD.X R15, R7, 0x1, R214, P2 ;  /* 0x00000001070fc824 */ /* 0x000fe200010e06d6 */
[----:B------:R0:W5:Y:S01]  /*8a00*/  @!P4 LD.E.64 R26, desc[UR46][R20.64] ;  /* 0x0000002e141ac980 */ /* 0x000162000c101b00 */
[----:B------:R-:W-:-:S03]  /*8a10*/  @!P3 IMAD.X R11, R3, 0x1, R19, P0 ;  /* 0x00000001030bb824 */ /* 0x000fc600000e0613 */
[----:B------:R0:W5:Y:S04]  /*8a20*/  @!P3 LD.E.64 R46, desc[UR46][R12.64] ;  /* 0x0000002e0c2eb980 */ /* 0x000168000c101b00 */
[----:B------:R0:W5:Y:S04]  /*8a30*/  @!P3 LD.E.64 R40, desc[UR46][R10.64] ;  /* 0x0000002e0a28b980 */ /* 0x000168000c101b00 */
[----:B------:R0:W5:Y:S02]  /*8a40*/  @!P4 LD.E.64 R32, desc[UR46][R14.64] ;  /* 0x0000002e0e20c980 */ /* 0x000164000c101b00 */
.L_x_1438:
[----:B------:R-:W-:Y:S05]  /*8a50*/  BSYNC B1 ;  /* 0x0000000000017941 */ /* 0x000fea0003800000 */
.L_x_1437:
[----:B------:R-:W-:-:S03]  /*8a60*/  UMOV UR4, 0xffffffff ;  /* 0xffffffff00047882 */ /* 0x000fc60000000000 */
[----:B------:R-:W-:Y:S05]  /*8a70*/  BRA.DIV UR4, `(.L_x_1439) ;  /* 0x000001da04b87947 */ /* 0x000fea000b800000 */
[----:B-1----:R1:W1:Y:S04]  /*8a80*/  SHFL.IDX PT, R3, R4, 0x2, 0x181f ;  /* 0x00581f0004037f89 */ /* 0x00226800000e0000 */
[----:B---3--:R3:W1:Y:S04]  /*8a90*/  SHFL.IDX PT, R5, R0, 0x2, 0x181f ;  /* 0x00581f0000057f89 */ /* 0x00866800000e0000 */
[----:B----4-:R3:W4:Y:S04]  /*8aa0*/  SHFL.IDX PT, R7, R8, 0x2, 0x181f ;  /* 0x00581f0008077f89 */ /* 0x01072800000e0000 */
[----:B0-----:R3:W0:Y:S02]  /*8ab0*/  SHFL.IDX PT, R14, R6, 0x2, 0x181f ;  /* 0x00581f00060e7f89 */ /* 0x00162400000e0000 */
.L_x_1752:
[----:B------:R-:W-:Y:S01]  /*8ac0*/  VIADD R9, R52, 0x40 ;  /* 0x0000004034097836 */ /* 0x000fe20000000000 */
        /* <DEDUP_REMOVED lines=13> */
[----:B-1----:R-:W-:-:S04]  /*8ba0*/  @!P4 IADD3 R20, P0, R194, R5, RZ ;  /* 0x00000005c214c210 */ /* 0x002fc80007f1e0ff */
[-C--:B0-----:R-:W-:Y:S02]  /*8bb0*/  @!P3 IADD3 R12, P1, R18, R14.reuse, RZ ;  /* 0x0000000e120cb210 */ /* 0x081fe40007f3e0ff */
[----:B------:R-:W-:Y:S01]  /*8bc0*/  @!P4 IADD3 R14, P2, R194, R14, RZ ;  /* 0x0000000ec20ec210 */ /* 0x000fe20007f5e0ff */
[--C-:B------:R-:W-:Y:S01]  /*8bd0*/  @!P4 IMAD.X R21, R3, 0x1, R214.reuse, P0 ;  /* 0x000000010315c824 */ /* 0x100fe200000e06d6 */
        /* <DEDUP_REMOVED lines=9> */
.L_x_1441:
[----:B------:R-:W-:Y:S05]  /*8c70*/  BSYNC B1 ;  /* 0x0000000000017941 */ /* 0x000fea0003800000 */
.L_x_1440:
[----:B------:R-:W-:Y:S01]  /*8c80*/  UMOV UR4, 0xffffffff ;  /* 0xffffffff00047882 */ /* 0x000fe20000000000 */
[----:B0-----:R-:W-:Y:S02]  /*8c90*/  CS2R R20, SRZ ;  /* 0x0000000000147805 */ /* 0x001fe4000001ff00 */
[----:B------:R-:W-:Y:S05]  /*8ca0*/  BRA.DIV UR4, `(.L_x_1442) ;  /* 0x000001da049c7947 */ /* 0x000fea000b800000 */
[----:B-1----:R0:W1:Y:S04]  /*8cb0*/  SHFL.IDX PT, R3, R4, 0x3, 0x181f ;  /* 0x00781f0004037f89 */ /* 0x00206800000e0000 */
[----:B------:R0:W0:Y:S04]  /*8cc0*/  SHFL.IDX PT, R5, R0, 0x3, 0x181f ;  /* 0x00781f0000057f89 */ /* 0x00002800000e0000 */
[----:B----4-:R4:W0:Y:S04]  /*8cd0*/  SHFL.IDX PT, R7, R8, 0x3, 0x181f ;  /* 0x00781f0008077f89 */ /* 0x01082800000e0000 */
[----:B------:R4:W0:Y:S02]  /*8ce0*/  SHFL.IDX PT, R14, R6, 0x3, 0x181f ;  /* 0x00781f00060e7f89 */ /* 0x00082400000e0000 */
.L_x_1758:
[----:B------:R-:W-:Y:S01]  /*8cf0*/  VIADD R52, R52, 0x60 ;  /* 0x0000006034347836 */ /* 0x000fe20000000000 */
[----:B------:R-:W-:Y:S01]  /*8d00*/  BSSY B1, `(.L_x_1443) ;  /* 0x0000019000017945 */ /* 0x000fe20003800000 */
[----:B------:R-:W-:Y:S02]  /*8d10*/  CS2R R10, SRZ ;  /* 0x00000000000a7805 */ /* 0x000fe4000001ff00 */
[----:B--234-:R-:W-:Y:S02]  /*8d20*/  CS2R R8, SRZ ;  /* 0x0000000000087805 */ /* 0x01cfe4000001ff00 */
        /* <DEDUP_REMOVED lines=9> */
[----:B0-----:R-:W-:-:S04]  /*8dc0*/  @!P4 IADD3 R52, P0, R194, R5, RZ ;  /* 0x00000005c234c210 */ /* 0x001fc80007f1e0ff */
[CC--:B------:R-:W-:Y:S01]  /*8dd0*/  @!P3 IADD3 R50, P1, R18.reuse, R14.reuse, RZ ;  /* 0x0000000e1232b210 */ /* 0x0c0fe20007f3e0ff */
[----:B-1----:R-:W-:Y:S01]  /*8de0*/  @!P4 IMAD.X R53, R3, 0x1, R214, P0 ;  /* 0x000000010335c824 */ /* 0x002fe200000e06d6 */
[----:B------:R-:W-:Y:S02]  /*8df0*/  @!P3 IADD3 R4, P0, R18, R5, RZ ;  /* 0x000000051204b210 */ /* 0x000fe40007f1e0ff */
[----:B------:R-:W-:Y:S02]  /*8e00*/  @!P4 IADD3 R14, P2, R194, R14, RZ ;  /* 0x0000000ec20ec210 */ /* 0x000fe40007f5e0ff */
[----:B------:R-:W-:Y:S01]  /*8e10*/  CS2R R8, SRZ ;  /* 0x0000000000087805 */ /* 0x000fe2000001ff00 */
[--C-:B------:R-:W-:Y:S01]  /*8e20*/  @!P3 IMAD.X R51, R7, 0x1, R19.reuse, P1 ;  /* 0x000000010733b824 */ /* 0x100fe200008e0613 */
[----:B------:R2:W5:Y:S01]  /*8e30*/  @!P4 LD.E.64 R20, desc[UR46][R52.64] ;  /* 0x0000002e3414c980 */ /* 0x000562000c101b00 */
[----:B------:R-:W-:Y:S01]  /*8e40*/  @!P3 IMAD.X R5, R3, 0x1, R19, P0 ;  /* 0x000000010305b824 */ /* 0x000fe200000e0613 */
[----:B------:R-:W-:-:S02]  /*8e50*/  @!P4 IADD3.X R15, R7, R214, RZ, P2, !PT ;  /* 0x000000d6070fc210 */ /* 0x000fc400017fe4ff */
[----:B------:R2:W5:Y:S04]  /*8e60*/  @!P3 LD.E.64 R12, desc[UR46][R50.64] ;  /* 0x0000002e320cb980 */ /* 0x000568000c101b00 */
[----:B------:R2:W5:Y:S04]  /*8e70*/  @!P3 LD.E.64 R10, desc[UR46][R4.64] ;  /* 0x0000002e040ab980 */ /* 0x000568000c101b00 */
[----:B------:R2:W5:Y:S02]  /*8e80*/  @!P4 LD.E.64 R8, desc[UR46][R14.64] ;  /* 0x0000002e0e08c980 */ /* 0x000564000c101b00 */
.L_x_1444:
[----:B------:R-:W-:Y:S05]  /*8e90*/  BSYNC B1 ;  /* 0x0000000000017941 */ /* 0x000fea0003800000 */
.L_x_1443:
[----:B------:R-:W-:Y:S01]  /*8ea0*/  ULEA.HI UR4, UR43, UR43, URZ, 0x1 ;  /* 0x0000002b2b047291 */ /* 0x000fe2000f8f083f */
[----:B0-----:R-:W-:Y:S01]  /*8eb0*/  VIADDMNMX R0, R37, -R204, 0x80, PT ;  /* 0x0000008025007446 */ /* 0x001fe200038009cc */
[----:B------:R-:W-:Y:S02]  /*8ec0*/  BSSY B1, `(.L_x_1445) ;  /* 0x0000008000017945 */ /* 0x000fe40003800000 */
[----:B------:R-:W-:Y:S01]  /*8ed0*/  ULOP3.LUT UR4, UR4, 0xfffffffe, URZ, 0xc0, !UPT ;  /* 0xfffffffe04047892 */ /* 0x000fe2000f8ec03f */
[----:B------:R-:W-:-:S03]  /*8ee0*/  ISETP.GE.AND P1, PT, R17, R0, PT ;  /* 0x000000001100720c */ /* 0x000fc60003f26270 */
[----:B------:R-:W-:-:S06]  /*8ef0*/  UIADD3 UR4, UR43, -UR4, URZ ;  /* 0x800000042b047290 */ /* 0x000fcc000fffe03f */
[----:B-1----:R-:W-:-:S05]  /*8f00*/  IMAD.U32 R3, RZ, RZ, UR4 ;  /* 0x00000004ff037e24 */ /* 0x002fca000f8e00ff */
[----:B------:R-:W-:-:S04]  /*8f10*/  SHF.L.U32 R3, R3, 0x1f, RZ ;  /* 0x0000001f03037819 */ /* 0x000fc800000006ff */
[----:B------:R-:W0:Y:S02]  /*8f20*/  SYNCS.PHASECHK.TRANS64.TRYWAIT P0, [R16+URZ+0x28400], R3 ;  /* 0x02840003100075a7 */ /* 0x000e24000800017f */
[----:B0-----:R-:W-:Y:S05]  /*8f30*/  @!P0 BRA `(.L_x_1446) ;  /* 0x000001d800688947 */ /* 0x001fea0003800000 */
.L_x_1759:
[----:B------:R-:W-:Y:S05]  /*8f40*/  BSYNC B1 ;  /* 0x0000000000017941 */ /* 0x000fea0003800000 */
.L_x_1445:
[----:B------:R-:W-:Y:S04]  /*8f50*/  BSSY B1, `(.L_x_1447) ;  /* 0x00000f9000017945 */ /* 0x000fe80003800000 */
[----:B------:R-:W-:Y:S05]  /*8f60*/  @P1 BRA `(.L_x_1448) ;  /* 0x0000000c00dc1947 */ /* 0x000fea0003800000 */
[----:B0-----:R-:W0:Y:S01]  /*8f70*/  LDC R3, c[0x0][0x3f4] ;  /* 0x0000fd00ff037b82 */ /* 0x001e220000000800 */
[----:B------:R-:W-:Y:S01]  /*8f80*/  BSSY B2, `(.L_x_1449) ;  /* 0x000007a000027945 */ /* 0x000fe20003800000 */
[-C--:B0-----:R-:W-:Y:S02]  /*8f90*/  ISETP.GE.AND P0, PT, R18, R3.reuse, PT ;  /* 0x000000031200720c */ /* 0x081fe40003f06270 */
[----:B------:R-:W-:-:S11]  /*8fa0*/  ISETP.GE.AND P1, PT, R194, R3, PT ;  /* 0x00000003c200720c */ /* 0x000fd60003f26270 */
[----:B------:R-:W-:Y:S05]  /*8fb0*/  @P0 BRA `(.L_x_1450) ;  /* 0x0000000400d80947 */ /* 0x000fea0003800000 */
[----:B--2---:R-:W0:Y:S01]  /*8fc0*/  LDS.128 R4, [R212+0x18000] ;  /* 0x01800000d4047984 */ /* 0x004e220000000c00 */
[----:B-----5:R-:W-:Y:S02]  /*8fd0*/  SHF.R.U32.HI R14, RZ, 0x8, R38 ;  /* 0x00000008ff0e7819 */ /* 0x020fe40000011626 */
[----:B------:R-:W-:Y:S02]  /*8fe0*/  SHF.R.U32.HI R50, RZ, 0x8, R39 ;  /* 0x00000008ff327819 */ /* 0x000fe40000011627 */
[----:B------:R-:W-:Y:S02]  /*8ff0*/  LOP3.LUT R3, R38, 0xff, RZ, 0xc0, !PT ;  /* 0x000000ff26037812 */ /* 0x000fe400078ec0ff */
[----:B------:R-:W-:Y:S02]  /*9000*/  LOP3.LUT R14, R14, 0xff, RZ, 0xc0, !PT ;  /* 0x000000ff0e0e7812 */ /* 0x000fe400078ec0ff */
[----:B------:R-:W-:Y:S02]  /*9010*/  SHF.R.U32.HI R52, RZ, 0x8, R45 ;  /* 0x00000008ff347819 */ /* 0x000fe4000001162d */
[----:B------:R-:W-:-:S02]  /*9020*/  LOP3.LUT R15, R39, 0xff, RZ, 0xc0, !PT ;  /* 0x000000ff270f7812 */ /* 0x000fc400078ec0ff */
[----:B------:R-:W-:Y:S02]  /*9030*/  LOP3.LUT R50, R50, 0xff, RZ, 0xc0, !PT ;  /* 0x000000ff32327812 */ /* 0x000fe400078ec0ff */
[----:B------:R-:W-:Y:S02]  /*9040*/  PRMT R3, R14, 0x7604, R3 ;  /* 0x000076040e037816 */ /* 0x000fe40000000003 */
[----:B------:R-:W-:Y:S02]  /*9050*/  SHF.R.U32.HI R54, RZ, 0x10, R39 ;  /* 0x00000010ff367819 */ /* 0x000fe40000011627 */
[----:B------:R-:W-:Y:S02]  /*9060*/  SHF.R.U32.HI R14, RZ, 0x8, R44 ;  /* 0x00000008ff0e7819 */ /* 0x000fe4000001162c */
[----:B------:R-:W-:Y:S02]  /*9070*/  SHF.R.U32.HI R53, RZ, 0x10, R45 ;  /* 0x00000010ff357819 */ /* 0x000fe4000001162d */
[----:B------:R-:W-:-:S02]  /*9080*/  LOP3.LUT R51, R45, 0xff, RZ, 0xc0, !PT ;  /* 0x000000ff2d337812 */ /* 0x000fc400078ec0ff */
[----:B------:R-:W-:Y:S01]  /*9090*/  LOP3.LUT R52, R52, 0xff, RZ, 0xc0, !PT ;  /* 0x000000ff34347812 */ /* 0x000fe200078ec0ff */
[----:B------:R-:W-:Y:S01]  /*90a0*/  IMAD.U32 R53, R53, 0x10000, RZ ;  /* 0x0001000035357824 */ /* 0x000fe200078e00ff */
[----:B------:R-:W-:Y:S02]  /*90b0*/  PRMT R15, R50, 0x7604, R15 ;  /* 0x00007604320f7816 */ /* 0x000fe4000000000f */
[----:B------:R-:W-:Y:S01]  /*90c0*/  LOP3.LUT R50, R14, 0xff, RZ, 0xc0, !PT ;  /* 0x000000ff0e327812 */ /* 0x000fe200078ec0ff */
[----:B------:R-:W-:Y:S01]  /*90d0*/  IMAD.U32 R14, R54, 0x10000, RZ ;  /* 0x00010000360e7824 */ /* 0x000fe200078e00ff */
[----:B------:R-:W-:Y:S02]  /*90e0*/  LOP3.LUT R37, R44, 0xff, RZ, 0xc0, !PT ;  /* 0x000000ff2c257812 */ /* 0x000fe400078ec0ff */
[----:B------:R-:W-:Y:S02]  /*90f0*/  PRMT R52, R52, 0x7604, R51 ;  /* 0x0000760434347816 */ /* 0x000fe40000000033 */
[----:B------:R-:W-:-:S02]  /*9100*/  PRMT R51, R50, 0x7604, R37 ;  /* 0x0000760432337816 */ /* 0x000fc40000000025 */
[----:B------:R-:W-:Y:S02]  /*9110*/  LOP3.LUT R37, R15, 0xff0000, R14, 0xf8, !PT ;  /* 0x00ff00000f257812 */ /* 0x000fe400078ef80e */
[----:B------:R-:W-:Y:S02]  /*9120*/  LOP3.LUT R53, R52, 0xff0000, R53, 0xf8, !PT ;  /* 0x00ff000034357812 */ /* 0x000fe400078ef835 */
[----:B------:R-:W-:Y:S02]  /*9130*/  LOP3.LUT R51, R51, 0xff0000, R44, 0xf8, !PT ;  /* 0x00ff000033337812 */ /* 0x000fe400078ef82c */
[----:B------:R-:W-:Y:S02]  /*9140*/  LOP3.LUT R53, R53, 0xff000000, R45, 0xf8, !PT ;  /* 0xff00000035357812 */ /* 0x000fe400078ef82d */
[----:B------:R-:W-:Y:S02]  /*9150*/  LOP3.LUT R39, R37, 0xff000000, R39, 0xf8, !PT ;  /* 0xff00000025277812 */ /* 0x000fe400078ef827 */
[----:B------:R-:W-:-:S02]  /*9160*/  LOP3.LUT R15, R3, 0xff0000, R38, 0xf8, !PT ;  /* 0x00ff0000030f7812 */ /* 0x000fc400078ef826 */
[----:B------:R-:W-:Y:S02]  /*9170*/  LOP3.LUT R51, R51, 0xff000000, R44, 0xf8, !PT ;  /* 0xff00000033337812 */ /* 0x000fe400078ef82c */
[-C--:B0-----:R-:W-:Y:S02]  /*9180*/  F2FP.F16.E4M3.UNPACK_B R3, R6.reuse.H1 ;  /* 0x00000006ff03723e */ /* 0x081fe400030006ff */
[----:B------:R-:W-:Y:S02]  /*9190*/  F2FP.F16.E4M3.UNPACK_B R52, R53 ;  /* 0x00000035ff34723e */ /* 0x000fe400020006ff */
[----:B------:R-:W-:Y:S01]  /*91a0*/  F2FP.F16.E4M3.UNPACK_B R44, R39 ;  /* 0x00000027ff2c723e */ /* 0x000fe200020006ff */
[--C-:B------:R-:W-:Y:S01]  /*91b0*/  HADD2.F32 R14, -RZ, R3.reuse.H1_H1 ;  /* 0x30000003ff0e7230 */ /* 0x100fe20000004100 */
[----:B------:R-:W-:Y:S01]  /*91c0*/  F2FP.F16.E4M3.UNPACK_B R6, R6 ;  /* 0x00000006ff06723e */ /* 0x000fe200020006ff */
[----:B------:R-:W-:Y:S01]  /*91d0*/  HADD2.F32 R54, -RZ, R52.H1_H1 ;  /* 0x30000034ff367230 */ /* 0x000fe20000004100 */
[----:B------:R-:W-:Y:S01]  /*91e0*/  LOP3.LUT R50, R15, 0xff000000, R38, 0xf8, !PT ;  /* 0xff0000000f327812 */ /* 0x000fe200078ef826 */
[----:B------:R-:W-:Y:S01]  /*91f0*/  HADD2.F32 R45, -RZ, R44.H1_H1 ;  /* 0x3000002cff2d7230 */ /* 0x000fe20000004100 */
[-C--:B------:R-:W-:Y:S01]  /*9200*/  F2FP.F16.E4M3.UNPACK_B R37, R7.reuse ;  /* 0x00000007ff25723e */ /* 0x080fe200020006ff */
[----:B------:R-:W-:Y:S01]  /*9210*/  HADD2.F32 R15, -RZ, R3.H0_H0 ;  /* 0x20000003ff0f7230 */ /* 0x000fe20000004100 */
[----:B------:R-:W-:Y:S01]  /*9220*/  F2FP.F16.E4M3.UNPACK_B R38, R7.H1 ;  /* 0x00000007ff26723e */ /* 0x000fe200030006ff */
[C---:B------:R-:W-:Y:S01]  /*9230*/  FMUL.FTZ R58, R14.reuse, R54 ;  /* 0x000000360e3a7220 */ /* 0x040fe20000410000 */
[----:B------:R-:W-:Y:S01]  /*9240*/  FMUL.FTZ R55, R14, R45 ;  /* 0x0000002d0e377220 */ /* 0x000fe20000410000 */
[-C--:B------:R-:W-:Y:S01]  /*9250*/  F2FP.F16.E4M3.UNPACK_B R7, R5.reuse ;  /* 0x00000005ff07723e */ /* 0x080fe200020006ff */
[----:B------:R-:W-:Y:S01]  /*9260*/  HADD2.F32 R52, -RZ, R52.H0_H0 ;  /* 0x20000034ff347230 */ /* 0x000fe20000004100 */
[----:B------:R-:W-:Y:S01]  /*9270*/  F2FP.F16.E4M3.UNPACK_B R14, R5.H1 ;  /* 0x00000005ff0e723e */ /* 0x000fe200030006ff */
[----:B------:R-:W-:-:S02]  /*9280*/  HADD2.F32 R5, -RZ, R6.H1_H1 ;  /* 0x30000006ff057230 */ /* 0x000fc40000004100 */
[C---:B------:R-:W-:Y:S01]  /*9290*/  FFMA.FTZ R59, R15.reuse, R45, -R58 ;  /* 0x0000002d0f3b7223 */ /* 0x040fe2000001083a */
[----:B------:R-:W-:Y:S02]  /*92a0*/  HADD2.F32 R44, -RZ, R44.H0_H0 ;  /* 0x2000002cff2c7230 */ /* 0x000fe40000004100 */
[----:B------:R-:W-:Y:S01]  /*92b0*/  FFMA.FTZ R60, R15, R54, R55 ;  /* 0x000000360f3c7223 */ /* 0x000fe20000010037 */
[----:B------:R-:W-:Y:S01]  /*92c0*/  HADD2.F32 R6, -RZ, R6.H0_H0 ;  /* 0x20000006ff067230 */ /* 0x000fe20000004100 */
[----:B------:R-:W-:Y:S01]  /*92d0*/  F2FP.F16.E4M3.UNPACK_B R53, R53.H1 ;  /* 0x00000035ff35723e */ /* 0x000fe200030006ff */
[C---:B------:R-:W-:Y:S01]  /*92e0*/  FMUL.FTZ R15, R5.reuse, R52 ;  /* 0x00000034050f7220 */ /* 0x040fe20000410000 */
[----:B------:R-:W-:Y:S01]  /*92f0*/  F2FP.F16.E4M3.UNPACK_B R39, R39.H1 ;  /* 0x00000027ff27723e */ /* 0x000fe200030006ff */
[-C--:B------:R-:W-:Y:S01]  /*9300*/  FMUL.FTZ R45, R5, R44.reuse ;  /* 0x0000002c052d7220 */ /* 0x080fe20000410000 */
[----:B------:R-:W-:Y:S02]  /*9310*/  HADD2.F32 R5, -RZ, R37.H1_H1 ;  /* 0x30000025ff057230 */ /* 0x000fe40000004100 */
[----:B------:R-:W-:Y:S01]  /*9320*/  FFMA.FTZ R55, R6, R44, -R15 ;  /* 0x0000002c06377223 */ /* 0x000fe2000001080f */
[----:B------:R-:W-:-:S02]  /*9330*/  HADD2.F32 R54, -RZ, R53.H0_H0 ;  /* 0x20000035ff367230 */ /* 0x000fc40000004100 */
[----:B------:R-:W-:Y:S01]  /*9340*/  FFMA.FTZ R58, R6, R52, R45 ;  /* 0x00000034063a7223 */ /* 0x000fe2000001002d */
[----:B------:R-:W-:Y:S01]  /*9350*/  HADD2.F32 R44, -RZ, R39.H0_H0 ;  /* 0x20000027ff2c7230 */ /* 0x000fe20000004100 */
[----:B------:R-:W-:Y:S01]  /*9360*/  F2FP.F16.E4M3.UNPACK_B R3, R4 ;  /* 0x00000004ff03723e */ /* 0x000fe200020006ff */
[----:B------:R-:W-:Y:S02]  /*9370*/  HADD2.F32 R53, -RZ, R53.H1_H1 ;  /* 0x30000035ff357230 */ /* 0x000fe40000004100 */
[C---:B------:R-:W-:Y:S01]  /*9380*/  FMUL.FTZ R52, R5.reuse, R54 ;  /* 0x0000003605347220 */ /* 0x040fe20000410000 */
[----:B------:R-:W-:Y:S02]  /*9390*/  HADD2.F32 R6, -RZ, R38.H1_H1 ;  /* 0x30000026ff067230 */ /* 0x000fe40000004100 */
[----:B------:R-:W-:Y:S01]  /*93a0*/  FMUL.FTZ R62, R5, R44 ;  /* 0x0000002c053e7220 */ /* 0x000fe20000410000 */
[----:B------:R-:W-:Y:S01]  /*93b0*/  HADD2.F32 R37, -RZ, R37.H0_H0 ;  /* 0x20000025ff257230 */ /* 0x000fe20000004100 */
[----:B------:R-:W-:Y:S01]  /*93c0*/  F2FP.F16.E4M3.UNPACK_B R5, R51 ;  /* 0x00000033ff05723e */ /* 0x000fe200020006ff */
[----:B------:R-:W-:-:S02]  /*93d0*/  HADD2.F32 R39, -RZ, R39.H1_H1 ;  /* 0x30000027ff277230 */ /* 0x000fc40000004100 */
[C---:B------:R-:W-:Y:S01]  /*93e0*/  FMUL.FTZ R15, R6.reuse, R53 ;  /* 0x00000035060f7220 */ /* 0x040fe20000410000 */
[----:B------:R-:W-:Y:S02]  /*93f0*/  HADD2.F32 R38, -RZ, R38.H0_H0 ;  /* 0x20000026ff267230 */ /* 0x000fe40000004100 */
[C---:B------:R-:W-:Y:S01]  /*9400*/  FFMA.FTZ R61, R37.reuse, R44, -R52 ;  /* 0x0000002c253d7223 */ /* 0x040fe20000010834 */
[----:B------:R-:W-:Y:S01]  /*9410*/  FFMA.FTZ R62, R37, R54, R62 ;  /* 0x00000036253e7223 */ /* 0x000fe2000001003e */
[-C--:B------:R-:W-:Y:S01]  /*9420*/  FMUL.FTZ R37, R6, R39.reuse ;  /* 0x0000002706257220 */ /* 0x080fe20000410000 */
[----:B------:R-:W-:Y:S01]  /*9430*/  F2FP.F16.E4M3.UNPACK_B R4, R4.H1 ;  /* 0x00000004ff04723e */ /* 0x000fe200030006ff */
[C---:B------:R-:W-:Y:S01]  /*9440*/  FFMA.FTZ R54, R38.reuse, R39, -R15 ;  /* 0x0000002726367223 */ /* 0x040fe2000001080f */
[-C--:B------:R-:W-:Y:S01]  /*9450*/  F2FP.F16.E4M3.UNPACK_B R15, R50.reuse ;  /* 0x00000032ff0f723e */ /* 0x080fe200020006ff */
[----:B------:R-:W-:Y:S01]  /*9460*/  FFMA.FTZ R53, R38, R53, R37 ;  /* 0x0000003526357223 */ /* 0x000fe20000010025 */
[--C-:B------:R-:W-:Y:S01]  /*9470*/  HADD2.F32 R39, -RZ, R5.reuse.H1_H1 ;  /* 0x30000005ff277230 */ /* 0x100fe20000004100 */
[----:B------:R-:W-:Y:S01]  /*9480*/  F2FP.F16.E4M3.UNPACK_B R50, R50.H1 ;  /* 0x00000032ff32723e */ /* 0x000fe200030006ff */
[----:B------:R-:W-:Y:S01]  /*9490*/  HADD2.F32 R38, -RZ, R5.H0_H0 ;  /* 0x20000005ff267230 */ /* 0x000fe20000004100 */
[----:B------:R-:W-:Y:S01]  /*94a0*/  F2FP.F16.E4M3.UNPACK_B R51, R51.H1 ;  /* 0x00000033ff33723e */ /* 0x000fe200030006ff */
[----:B------:R-:W-:-:S02]  /*94b0*/  HADD2.F32 R6, -RZ, R4.H1_H1 ;  /* 0x30000004ff067230 */ /* 0x000fc40000004100 */
[----:B------:R-:W-:Y:S02]  /*94c0*/  HADD2.F32 R37, -RZ, R15.H1_H1 ;  /* 0x3000000fff257230 */ /* 0x000fe40000004100 */
[----:B------:R-:W-:Y:S02]  /*94d0*/  HADD2.F32 R5, -RZ, R4.H0_H0 ;  /* 0x20000004ff057230 */ /* 0x000fe40000004100 */
[C---:B------:R-:W-:Y:S01]  /*94e0*/  FMUL.FTZ R44, R6.reuse, R39 ;  /* 0x00000027062c7220 */ /* 0x040fe20000410000 */
[----:B------:R-:W-:Y:S02]  /*94f0*/  HADD2.F32 R4, -RZ, R3.H1_H1 ;  /* 0x30000003ff047230 */ /* 0x000fe40000004100 */
[-C--:B------:R-:W-:Y:S01]  /*9500*/  FMUL.FTZ R52, R6, R37.reuse ;  /* 0x0000002506347220 */ /* 0x080fe20000410000 */
[----:B------:R-:W-:Y:S02]  /*9510*/  HADD2.F32 R15, -RZ, R15.H0_H0 ;  /* 0x2000000fff0f7230 */ /* 0x000fe40000004100 */
[----:B------:R-:W-:Y:S01]  /*9520*/  FFMA.FTZ R44, R5, R37, -R44 ;  /* 0x00000025052c7223 */ /* 0x000fe2000001082c */
[----:B------:R-:W-:-:S02]  /*9530*/  HADD2.F32 R3, -RZ, R3.H0_H0 ;  /* 0x20000003ff037230 */ /* 0x000fc40000004100 */
[CC--:B------:R-:W-:Y:S01]  /*9540*/  FMUL.FTZ R6, R4.reuse, R38.reuse ;  /* 0x0000002604067220 */ /* 0x0c0fe20000410000 */
[----:B------:R-:W-:Y:S01]  /*9550*/  FFMA.FTZ R39, R5, R39, R52 ;  /* 0x0000002705277223 */ /* 0x000fe20000010034 */
[-C--:B------:R-:W-:Y:S01]  /*9560*/  FMUL.FTZ R45, R4, R15.reuse ;  /* 0x0000000f042d7220 */ /* 0x080fe20000410000 */
[----:B------:R-:W-:Y:S02]  /*9570*/  HADD2.F32 R5, -RZ, R50.H1_H1 ;  /* 0x30000032ff057230 */ /* 0x000fe40000004100 */
[C---:B------:R-:W-:Y:S01]  /*9580*/  FFMA.FTZ R37, R3.reuse, R15, -R6 ;  /* 0x0000000f03257223 */ /* 0x040fe20000010806 */
[----:B------:R-:W-:Y:S02]  /*9590*/  HADD2.F32 R4, -RZ, R14.H1_H1 ;  /* 0x3000000eff047230 */ /* 0x000fe40000004100 */
[----:B------:R-:W-:Y:S01]  /*95a0*/  FFMA.FTZ R38, R3, R38, R45 ;  /* 0x0000002603267223 */ /* 0x000fe2000001002d */
[--C-:B------:R-:W-:Y:S02]  /*95b0*/  HADD2.F32 R15, -RZ, R51.reuse.H1_H1 ;  /* 0x30000033ff0f7230 */ /* 0x100fe40000004100 */
[----:B------:R-:W-:-:S02]  /*95c0*/  HADD2.F32 R6, -RZ, R51.H0_H0 ;  /* 0x20000033ff067230 */ /* 0x000fc40000004100 */
[C---:B------:R-:W-:Y:S01]  /*95d0*/  FMUL.FTZ R52, R4.reuse, R5 ;  /* 0x0000000504347220 */ /* 0x040fe20000410000 */
[--C-:B------:R-:W-:Y:S02]  /*95e0*/  HADD2.F32 R3, -RZ, R7.reuse.H1_H1 ;  /* 0x30000007ff037230 */ /* 0x100fe40000004100 */
[----:B------:R-:W-:Y:S01]  /*95f0*/  FMUL.FTZ R45, R4, R15 ;  /* 0x0000000f042d7220 */ /* 0x000fe20000410000 */
[----:B------:R-:W-:Y:S02]  /*9600*/  HADD2.F32 R50, -RZ, R50.H0_H0 ;  /* 0x20000032ff327230 */ /* 0x000fe40000004100 */
[----:B------:R-:W-:Y:S02]  /*9610*/  HADD2.F32 R14, -RZ, R14.H0_H0 ;  /* 0x2000000eff0e7230 */ /* 0x000fe40000004100 */
[C---:B------:R-:W-:Y:S01]  /*9620*/  FMUL.FTZ R4, R3.reuse, R6 ;  /* 0x0000000603047220 */ /* 0x040fe20000410000 */
[----:B------:R-:W-:Y:S02]  /*9630*/  HADD2.F32 R7, -RZ, R7.H0_H0 ;  /* 0x20000007ff077230 */ /* 0x000fe40000004100 */
[-C--:B------:R-:W-:Y:S01]  /*9640*/  FMUL.FTZ R3, R3, R50.reuse ;  /* 0x0000003203037220 */ /* 0x080fe20000410000 */
[C---:B------:R-:W-:Y:S01]  /*9650*/  FFMA.FTZ R45, R14.reuse, R5, -R45 ;  /* 0x000000050e2d7223 */ /* 0x040fe2000001082d */
[----:B------:R-:W-:Y:S01]  /*9660*/  FFMA.FTZ R52, R14, R15, R52 ;  /* 0x0000000f0e347223 */ /* 0x000fe20000010034 */
[C---:B------:R-:W-:Y:S01]  /*9670*/  FFMA.FTZ R5, R7.reuse, R50, -R4 ;  /* 0x0000003207057223 */ /* 0x040fe20000010804 */
[----:B------:R-:W-:Y:S01]  /*9680*/  FFMA.FTZ R14, R7, R6, R3 ;  /* 0x00000006070e7223 */ /* 0x000fe20000010003 */
[----:B------:R-:W-:-:S02]  /*9690*/  F2FP.SATFINITE.E4M3.F32.PACK_AB_MERGE_C R6, R60, R59, RZ ;  /* 0x0000003b3c06723e */ /* 0x000fc400048070ff */
[----:B------:R-:W-:Y:S02]  /*96a0*/  F2FP.SATFINITE.E4M3.F32.PACK_AB_MERGE_C R7, R53, R54, RZ ;  /* 0x000000363507723e */ /* 0x000fe400048070ff */
[----:B------:R-:W-:Y:S02]  /*96b0*/  F2FP.SATFINITE.E4M3.F32.PACK_AB_MERGE_C R4, R39, R44, RZ ;  /* 0x0000002c2704723e */ /* 0x000fe400048070ff */
[----:B------:R-:W-:Y:S02]  /*96c0*/  F2FP.SATFINITE.E4M3.F32.PACK_AB_MERGE_C R45, R52, R45, RZ ;  /* 0x0000002d342d723e */ /* 0x000fe400048070ff */
[----:B------:R-:W-:Y:S02]  /*96d0*/  F2FP.SATFINITE.E4M3.F32.PACK_AB_MERGE_C R6, R58, R55, R6 ;  /* 0x000000373a06723e */ /* 0x000fe40004807006 */
[----:B------:R-:W-:Y:S02]  /*96e0*/  F2FP.SATFINITE.E4M3.F32.PACK_AB_MERGE_C R7, R62, R61, R7 ;  /* 0x0000003d3e07723e */ /* 0x000fe40004807007 */
[----:B------:R-:W-:-:S02]  /*96f0*/  F2FP.SATFINITE.E4M3.F32.PACK_AB_MERGE_C R4, R38, R37, R4 ;  /* 0x000000252604723e */ /* 0x000fc40004807004 */
[----:B------:R-:W-:-:S05]  /*9700*/  F2FP.SATFINITE.E4M3.F32.PACK_AB_MERGE_C R5, R14, R5, R45 ;  /* 0x000000050e05723e */ /* 0x000fca000480702d */
[----:B------:R0:W-:Y:S02]  /*9710*/  STS.128 [R212+0x18000], R4 ;  /* 0x01800004d4007388 */ /* 0x0001e40000000c00 */
.L_x_1450:
[----:B------:R-:W-:Y:S05]  /*9720*/  BSYNC B2 ;  /* 0x0000000000027941 */ /* 0x000fea0003800000 */
.L_x_1449:
[----:B------:R-:W-:Y:S05]  /*9730*/  @P1 BRA `(.L_x_1448) ;  /* 0x0000000400e81947 */ /* 0x000fea0003800000 */
[----:B0-2---:R-:W0:Y:S01]  /*9740*/  LDS.128 R4, [R212+0x1c000] ;  /* 0x01c00000d4047984 */ /* 0x005e220000000c00 */
[----:B-----5:R-:W-:Y:S02]  /*9750*/  SHF.R.U32.HI R37, RZ, 0x8, R30 ;  /* 0x00000008ff257819 */ /* 0x020fe4000001161e */
[----:B------:R-:W-:Y:S02]  /*9760*/  SHF.R.U32.HI R39, RZ, 0x8, R31 ;  /* 0x00000008ff277819 */ /* 0x000fe4000001161f */
[----:B------:R-:W-:Y:S02]  /*9770*/  SHF.R.U32.HI R15, RZ, 0x8, R25 ;  /* 0x00000008ff0f7819 */ /* 0x000fe40000011619 */
[----:B------:R-:W-:Y:S02]  /*9780*/  LOP3.LUT R44, R30, 0xff, RZ, 0xc0, !PT ;  /* 0x000000ff1e2c7812 */ /* 0x000fe400078ec0ff */
[----:B------:R-:W-:Y:S02]  /*9790*/  LOP3.LUT R50, R31, 0xff, RZ, 0xc0, !PT ;  /* 0x000000ff1f327812 */ /* 0x000fe400078ec0ff */
[----:B------:R-:W-:-:S02]  /*97a0*/  LOP3.LUT R37, R37, 0xff, RZ, 0xc0, !PT ;  /* 0x000000ff25257812 */ /* 0x000fc400078ec0ff */
[----:B------:R-:W-:Y:S02]  /*97b0*/  LOP3.LUT R39, R39, 0xff, RZ, 0xc0, !PT ;  /* 0x000000ff27277812 */ /* 0x000fe400078ec0ff */
[----:B------:R-:W-:Y:S02]  /*97c0*/  SHF.R.U32.HI R3, RZ, 0x8, R24 ;  /* 0x00000008ff037819 */ /* 0x000fe40000011618 */
[----:B------:R-:W-:Y:S02]  /*97d0*/  LOP3.LUT R38, R25, 0xff, RZ, 0xc0, !PT ;  /* 0x000000ff19267812 */ /* 0x000fe400078ec0ff */
[----:B------:R-:W-:Y:S02]  /*97e0*/  LOP3.LUT R15, R15, 0xff, RZ, 0xc0, !PT ;  /* 0x000000ff0f0f7812 */ /* 0x000fe400078ec0ff */
[----:B------:R-:W-:Y:S02]  /*97f0*/  PRMT R45, R37, 0x7604, R44 ;  /* 0x00007604252d7816 */ /* 0x000fe4000000002c */
[----:B------:R-:W-:-:S02]  /*9800*/  PRMT R51, R39, 0x7604, R50 ;  /* 0x0000760427337816 */ /* 0x000fc40000000032 */
[----:B------:R-:W-:Y:S02]  /*9810*/  SHF.R.U32.HI R37, RZ, 0x10, R25 ;  /* 0x00000010ff257819 */ /* 0x000fe40000011619 */
[----:B------:R-:W-:Y:S02]  /*9820*/  SHF.R.U32.HI R50, RZ, 0x10, R31 ;  /* 0x00000010ff327819 */ /* 0x000fe4000001161f */
[----:B------:R-:W-:Y:S02]  /*9830*/  LOP3.LUT R14, R24, 0xff, RZ, 0xc0, !PT ;  /* 0x000000ff180e7812 */ /* 0x000fe400078ec0ff */
[----:B------:R-:W-:Y:S02]  /*9840*/  LOP3.LUT R3, R3, 0xff, RZ, 0xc0, !PT ;  /* 0x000000ff03037812 */ /* 0x000fe400078ec0ff */
[----:B------:R-:W-:Y:S02]  /*9850*/  PRMT R38, R15, 0x7604, R38 ;  /* 0x000076040f267816 */ /* 0x000fe40000000026 */
[----:B------:R-:W-:-:S02]  /*9860*/  SHF.R.U32.HI R15, RZ, 0x10, R30 ;  /* 0x00000010ff0f7819 */ /* 0x000fc4000001161e */
[----:B------:R-:W-:Y:S02]  /*9870*/  LOP3.LUT R37, R37, 0xff, RZ, 0xc0, !PT ;  /* 0x000000ff25257812 */ /* 0x000fe400078ec0ff */
[----:B------:R-:W-:Y:S02]  /*9880*/  LOP3.LUT R50, R50, 0xff, RZ, 0xc0, !PT ;  /* 0x000000ff32327812 */ /* 0x000fe400078ec0ff */
[----:B------:R-:W-:Y:S02]  /*9890*/  PRMT R14, R3, 0x7604, R14 ;  /* 0x00007604030e7816 */ /* 0x000fe4000000000e */
[----:B------:R-:W-:Y:S02]  /*98a0*/  SHF.R.U32.HI R3, RZ, 0x10, R24 ;  /* 0x00000010ff037819 */ /* 0x000fe40000011618 */
[----:B------:R-:W-:Y:S02]  /*98b0*/  LOP3.LUT R44, R15, 0xff, RZ, 0xc0, !PT ;  /* 0x000000ff0f2c7812 */ /* 0x000fe400078ec0ff */
[----:B------:R-:W-:-:S02]  /*98c0*/  PRMT R39, R37, 0x7054, R38 ;  /* 0x0000705425277816 */ /* 0x000fc40000000026 */
[----:B------:R-:W-:Y:S02]  /*98d0*/  PRMT R51, R50, 0x7054, R51 ;  /* 0x0000705432337816 */ /* 0x000fe40000000033 */
[----:B------:R-:W-:Y:S02]  /*98e0*/  LOP3.LUT R3, R3, 0xff, RZ, 0xc0, !PT ;  /* 0x000000ff03037812 */ /* 0x000fe400078ec0ff */
[----:B------:R-:W-:Y:S02]  /*98f0*/  PRMT R45, R44, 0x7054, R45 ;  /* 0x000070542c2d7816 */ /* 0x000fe4000000002d */
[----:B------:R-:W-:Y:S02]  /*9900*/  LOP3.LUT R51, R51, 0xff000000, R31, 0xf8, !PT ;  /* 0xff00000033337812 */ /* 0x000fe400078ef81f */
[----:B------:R-:W-:Y:S02]  /*9910*/  LOP3.LUT R39, R39, 0xff000000, R25, 0xf8, !PT ;  /* 0xff00000027277812 */ /* 0x000fe400078ef819 */
[----:B------:R-:W-:-:S02]  /*9920*/  PRMT R15, R3, 0x7054, R14 ;  /* 0x00007054030f7816 */ /* 0x000fc4000000000e */
        /* <DEDUP_REMOVED lines=32> */
[----:B------:R-:W-:Y:S02]  /*9b30*/  HADD2.F32 R24, -RZ, R24.H0_H0 ;  /* 0x20000018ff187230 */ /* 0x000fe40000004100 */
[C---:B------:R-:W-:Y:S01]  /*9b40*/  FMUL.FTZ R59, R5.reuse, R31 ;  /* 0x0000001f053b7220 */ /* 0x040fe20000410000 */
[----:B------:R-:W-:Y:S02]  /*9b50*/  HADD2.F32 R51, -RZ, R51.H1_H1 ;  /* 0x30000033ff337230 */ /* 0x000fe40000004100 */
[-C--:B------:R-:W-:Y:S01]  /*9b60*/  FMUL.FTZ R5, R5, R15.reuse ;  /* 0x0000000f05057220 */ /* 0x080fe20000410000 */
[----:B------:R-:W-:Y:S02]  /*9b70*/  HADD2.F32 R6, -RZ, R25.H1_H1 ;  /* 0x30000019ff067230 */ /* 0x000fe40000004100 */
[----:B------:R-:W-:Y:S01]  /*9b80*/  FFMA.FTZ R59, R24, R15, -R59 ;  /* 0x0000000f183b7223 */ /* 0x000fe2000001083b */
[----:B------:R-:W-:-:S02]  /*9b90*/  HADD2.F32 R39, -RZ, R39.H1_H1 ;  /* 0x30000027ff277230 */ /* 0x000fc40000004100 */
[----:B------:R-:W-:Y:S01]  /*9ba0*/  FFMA.FTZ R54, R24, R31, R5 ;  /* 0x0000001f18367223 */ /* 0x000fe20000010005 */
[----:B------:R-:W-:Y:S02]  /*9bb0*/  HADD2.F32 R25, -RZ, R25.H0_H0 ;  /* 0x20000019ff197230 */ /* 0x000fe40000004100 */
[C---:B------:R-:W-:Y:S01]  /*9bc0*/  FMUL.FTZ R30, R6.reuse, R51 ;  /* 0x00000033061e7220 */ /* 0x040fe20000410000 */
[----:B------:R-:W-:Y:S01]  /*9bd0*/  F2FP.F16.E4M3.UNPACK_B R5, R45 ;  /* 0x0000002dff05723e */ /* 0x000fe200020006ff */
[-C--:B------:R-:W-:Y:S01]  /*9be0*/  FMUL.FTZ R24, R6, R39.reuse ;  /* 0x0000002706187220 */ /* 0x080fe20000410000 */
[----:B------:R-:W-:Y:S01]  /*9bf0*/  F2FP.F16.E4M3.UNPACK_B R4, R4.H1 ;  /* 0x00000004ff04723e */ /* 0x000fe200030006ff */
[C---:B------:R-:W-:Y:S01]  /*9c00*/  FFMA.FTZ R39, R25.reuse, R39, -R30 ;  /* 0x0000002719277223 */ /* 0x040fe2000001081e */
[----:B------:R-:W-:Y:S01]  /*9c10*/  F2FP.F16.E4M3.UNPACK_B R15, R37 ;  /* 0x00000025ff0f723e */ /* 0x000fe200020006ff */
        /* <DEDUP_REMOVED lines=14> */
[C---:B------:R-:W-:Y:S01]  /*9d00*/  FMUL.FTZ R6, R4.reuse, R25 ;  /* 0x0000001904067220 */ /* 0x040fe20000410000 */
[----:B------:R-:W-:Y:S01]  /*9d10*/  FFMA.FTZ R31, R5, R30, R44 ;  /* 0x0000001e051f7223 */ /* 0x000fe2000001002c */
[-C--:B------:R-:W-:Y:S01]  /*9d20*/  FMUL.FTZ R4, R4, R15.reuse ;  /* 0x0000000f04047220 */ /* 0x080fe20000410000 */
[----:B------:R-:W-:Y:S02]  /*9d30*/  HADD2.F32 R5, -RZ, R37.H1_H1 ;  /* 0x30000025ff057230 */ /* 0x000fe40000004100 */
[C---:B------:R-:W-:Y:S01]  /*9d40*/  FFMA.FTZ R30, R3.reuse, R15, -R6 ;  /* 0x0000000f031e7223 */ /* 0x040fe20000010806 */
[--C-:B------:R-:W-:Y:S02]  /*9d50*/  HADD2.F32 R15, -RZ, R45.reuse.H1_H1 ;  /* 0x3000002dff0f7230 */ /* 0x100fe40000004100 */
[----:B------:R-:W-:Y:S01]  /*9d60*/  FFMA.FTZ R25, R3, R25, R4 ;  /* 0x0000001903197223 */ /* 0x000fe20000010004 */
[----:B------:R-:W-:Y:S02]  /*9d70*/  HADD2.F32 R4, -RZ, R14.H1_H1 ;  /* 0x3000000eff047230 */ /* 0x000fe40000004100 */
[----:B------:R-:W-:-:S02]  /*9d80*/  HADD2.F32 R24, -RZ, R45.H0_H0 ;  /* 0x2000002dff187230 */ /* 0x000fc40000004100 */
[----:B------:R-:W-:Y:S02]  /*9d90*/  HADD2.F32 R3, -RZ, R7.H1_H1 ;  /* 0x30000007ff037230 */ /* 0x000fe40000004100 */
[C---:B------:R-:W-:Y:S01]  /*9da0*/  FMUL.FTZ R44, R4.reuse, R5 ;  /* 0x00000005042c7220 */ /* 0x040fe20000410000 */
[----:B------:R-:W-:Y:S02]  /*9db0*/  HADD2.F32 R6, -RZ, R37.H0_H0 ;  /* 0x20000025ff067230 */ /* 0x000fe40000004100 */
[----:B------:R-:W-:Y:S01]  /*9dc0*/  FMUL.FTZ R37, R4, R15 ;  /* 0x0000000f04257220 */ /* 0x000fe20000410000 */
        /* <DEDUP_REMOVED lines=17> */
.L_x_1448:
[----:B------:R-:W-:Y:S05]  /*9ee0*/  BSYNC B1 ;  /* 0x0000000000017941 */ /* 0x000fea0003800000 */
.L_x_1447:
[----:B------:R-:W-:Y:S01]  /*9ef0*/  ISETP.GE.AND P0, PT, R218, R0, PT ;  /* 0x00000000da00720c */ /* 0x000fe20003f06270 */
[----:B------:R-:W-:-:S12]  /*9f00*/  BSSY B1, `(.L_x_1451) ;  /* 0x00000f9000017945 */ /* 0x000fd80003800000 */
[----:B------:R-:W-:Y:S05]  /*9f10*/  @P0 BRA `(.L_x_1452) ;  /* 0x0000000c00dc0947 */ /* 0x000fea0003800000 */
[----:B0-----:R-:W0:Y:S01]  /*9f20*/  LDC R3, c[0x0][0x3f4] ;  /* 0x0000fd00ff037b82 */ /* 0x001e220000000800 */
[----:B------:R-:W-:Y:S01]  /*9f30*/  BSSY B2, `(.L_x_1453) ;  /* 0x000007e000027945 */ /* 0x000fe20003800000 */
[-C--:B0-----:R-:W-:Y:S02]  /*9f40*/  ISETP.GE.AND P0, PT, R18, R3.reuse, PT ;  /* 0x000000031200720c */ /* 0x081fe40003f06270 */
[----:B------:R-:W-:-:S11]  /*9f50*/  ISETP.GE.AND P1, PT, R194, R3, PT ;  /* 0x00000003c200720c */ /* 0x000fd60003f26270 */
[----:B------:R-:W-:Y:S05]  /*9f60*/  @P0 BRA `(.L_x_1454) ;  /* 0x0000000400e80947 */ /* 0x000fea0003800000 */
[----:B-12---:R-:W0:Y:S01]  /*9f70*/  LDS.128 R4, [R212+0x19000] ;  /* 0x01900000d4047984 */ /* 0x006e220000000c00 */
[----:B-----5:R-:W-:Y:S02]  /*9f80*/  SHF.R.U32.HI R3, RZ, 0x8, R40 ;  /* 0x00000008ff037819 */ /* 0x020fe40000011628 */
[----:B------:R-:W-:Y:S02]  /*9f90*/  SHF.R.U32.HI R15, RZ, 0x8, R41 ;  /* 0x00000008ff0f7819 */ /* 0x000fe40000011629 */
[----:B------:R-:W-:Y:S02]  /*9fa0*/  SHF.R.U32.HI R37, RZ, 0x8, R47 ;  /* 0x00000008ff257819 */ /* 0x000fe4000001162f */
[----:B------:R-:W-:Y:S02]  /*9fb0*/  LOP3.LUT R14, R40, 0xff, RZ, 0xc0, !PT ;  /* 0x000000ff280e7812 */ /* 0x000fe400078ec0ff */
[----:B------:R-:W-:Y:S02]  /*9fc0*/  SHF.R.U32.HI R25, RZ, 0x8, R46 ;  /* 0x00000008ff197819 */ /* 0x000fe4000001162e */
[----:B------:R-:W-:-:S02]  /*9fd0*/  LOP3.LUT R3, R3, 0xff, RZ, 0xc0, !PT ;  /* 0x000000ff03037812 */ /* 0x000fc400078ec0ff */
[----:B------:R-:W-:Y:S02]  /*9fe0*/  LOP3.LUT R24, R41, 0xff, RZ, 0xc0, !PT ;  /* 0x000000ff29187812 */ /* 0x000fe400078ec0ff */
[----:B------:R-:W-:Y:S02]  /*9ff0*/  LOP3.LUT R38, R47, 0xff, RZ, 0xc0, !PT ;  /* 0x000000ff2f267812 */ /* 0x000fe400078ec0ff */
[----:B------:R-:W-:Y:S02]  /*a000*/  LOP3.LUT R15, R15, 0xff, RZ, 0xc0, !PT ;  /* 0x000000ff0f0f7812 */ /* 0x000fe400078ec0ff */
[----:B------:R-:W-:Y:S02]  /*a010*/  LOP3.LUT R37, R37, 0xff, RZ, 0xc0, !PT ;  /* 0x000000ff25257812 */ /* 0x000fe400078ec0ff */
[----:B------:R-:W-:Y:S02]  /*a020*/  LOP3.LUT R30, R25, 0xff, RZ, 0xc0, !PT ;  /* 0x000000ff191e7812 */ /* 0x000fe400078ec0ff */
[----:B------:R-:W-:-:S02]  /*a030*/  PRMT R14, R3, 0x7604, R14 ;  /* 0x00007604030e7816 */ /* 0x000fc4000000000e */
[----:B------:R-:W-:Y:S02]  /*a040*/  PRMT R25, R15, 0x7604, R24 ;  /* 0x000076040f197816 */ /* 0x000fe40000000018 */
[----:B------:R-:W-:Y:S02]  /*a050*/  PRMT R38, R37, 0x7604, R38 ;  /* 0x0000760425267816 */ /* 0x000fe40000000026 */
[----:B------:R-:W-:Y:S02]  /*a060*/  SHF.R.U32.HI R3, RZ, 0x10, R40 ;  /* 0x00000010ff037819 */ /* 0x000fe40000011628 */
[----:B------:R-:W-:Y:S02]  /*a070*/  SHF.R.U32.HI R24, RZ, 0x10, R41 ;  /* 0x00000010ff187819 */ /* 0x000fe40000011629 */
[----:B------:R-:W-:Y:S02]  /*a080*/  SHF.R.U32.HI R37, RZ, 0x10, R47 ;  /* 0x00000010ff257819 */ /* 0x000fe4000001162f */
[----:B------:R-:W-:-:S02]  /*a090*/  LOP3.LUT R31, R46, 0xff, RZ, 0xc0, !PT ;  /* 0x000000ff2e1f7812 */ /* 0x000fc400078ec0ff */
[----:B------:R-:W-:Y:S02]  /*a0a0*/  SHF.R.U32.HI R15, RZ, 0x10, R46 ;  /* 0x00000010ff0f7819 */ /* 0x000fe4000001162e */
[----:B------:R-:W-:Y:S02]  /*a0b0*/  LOP3.LUT R3, R3, 0xff, RZ, 0xc0, !PT ;  /* 0x000000ff03037812 */ /* 0x000fe400078ec0ff */
[----:B------:R-:W-:Y:S02]  /*a0c0*/  LOP3.LUT R24, R24, 0xff, RZ, 0xc0, !PT ;  /* 0x000000ff18187812 */ /* 0x000fe400078ec0ff */
[----:B------:R-:W-:Y:S02]  /*a0d0*/  LOP3.LUT R37, R37, 0xff, RZ, 0xc0, !PT ;  /* 0x000000ff25257812 */ /* 0x000fe400078ec0ff */
[----:B------:R-:W-:Y:S02]  /*a0e0*/  PRMT R31, R30, 0x7604, R31 ;  /* 0x000076041e1f7816 */ /* 0x000fe4000000001f */
[----:B------:R-:W-:-:S02]  /*a0f0*/  LOP3.LUT R30, R15, 0xff, RZ, 0xc0, !PT ;  /* 0x000000ff0f1e7812 */ /* 0x000fc400078ec0ff */
[----:B------:R-:W-:Y:S02]  /*a100*/  PRMT R15, R3, 0x7054, R14 ;  /* 0x00007054030f7816 */ /* 0x000fe4000000000e */
[----:B------:R-:W-:Y:S02]  /*a110*/  PRMT R25, R24, 0x7054, R25 ;  /* 0x0000705418197816 */ /* 0x000fe40000000019 */
[----:B------:R-:W-:Y:S02]  /*a120*/  PRMT R37, R37, 0x7054, R38 ;  /* 0x0000705425257816 */ /* 0x000fe40000000026 */
[----:B------:R-:W-:Y:S02]  /*a130*/  PRMT R31, R30, 0x7054, R31 ;  /* 0x000070541e1f7816 */ /* 0x000fe4000000001f */
[----:B------:R-:W-:Y:S02]  /*a140*/  LOP3.LUT R30, R15, 0xff000000, R40, 0xf8, !PT ;  /* 0xff0000000f1e7812 */ /* 0x000fe400078ef828 */
[----:B------:R-:W-:-:S02]  /*a150*/  LOP3.LUT R38, R37, 0xff000000, R47, 0xf8, !PT ;  /* 0xff00000025267812 */ /* 0x000fc400078ef82f */
[----:B------:R-:W-:Y:S02]  /*a160*/  LOP3.LUT R40, R25, 0xff000000, R41, 0xf8, !PT ;  /* 0xff00000019287812 */ /* 0x000fe400078ef829 */
[----:B------:R-:W-:Y:S02]  /*a170*/  LOP3.LUT R46, R31, 0xff000000, R46, 0xf8, !PT ;  /* 0xff0000001f2e7812 */ /* 0x000fe400078ef82e */
[----:B0-----:R-:W-:Y:S02]  /*a180*/  F2FP.F16.E4M3.UNPACK_B R3, R6.H1 ;  /* 0x00000006ff03723e */ /* 0x001fe400030006ff */
[----:B------:R-:W-:Y:S02]  /*a190*/  F2FP.F16.E4M3.UNPACK_B R39, R38 ;  /* 0x00000026ff27723e */ /* 0x000fe400020006ff */
[----:B------:R-:W-:Y:S01]  /*a1a0*/  F2FP.F16.E4M3.UNPACK_B R31, R40 ;  /* 0x00000028ff1f723e */ /* 0x000fe200020006ff */
[----:B------:R-:W-:Y:S01]  /*a1b0*/  HADD2.F32 R14, -RZ, R3.H1_H1 ;  /* 0x30000003ff0e7230 */ /* 0x000fe20000004100 */
[----:B------:R-:W-:Y:S01]  /*a1c0*/  F2FP.F16.E4M3.UNPACK_B R6, R6 ;  /* 0x00000006ff06723e */ /* 0x000fe200020006ff */
[----:B------:R-:W-:Y:S01]  /*a1d0*/  HADD2.F32 R41, -RZ, R39.H1_H1 ;  /* 0x30000027ff297230 */ /* 0x000fe20000004100 */
[-C--:B------:R-:W-:Y:S01]  /*a1e0*/  F2FP.F16.E4M3.UNPACK_B R24, R7.reuse ;  /* 0x00000007ff18723e */ /* 0x080fe200020006ff */
[----:B------:R-:W-:Y:S01]  /*a1f0*/  HADD2.F32 R37, -RZ, R31.H1_H1 ;  /* 0x3000001fff257230 */ /* 0x000fe20000004100 */
[----:B------:R-:W-:Y:S01]  /*a200*/  F2FP.F16.E4M3.UNPACK_B R25, R7.H1 ;  /* 0x00000007ff19723e */ /* 0x000fe200030006ff */
[----:B------:R-:W-:-:S02]  /*a210*/  HADD2.F32 R15, -RZ, R3.H0_H0 ;  /* 0x20000003ff0f7230 */ /* 0x000fc40000004100 */
[C---:B------:R-:W-:Y:S01]  /*a220*/  FMUL.FTZ R44, R14.reuse, R41 ;  /* 0x000000290e2c7220 */ /* 0x040fe20000410000 */
[----:B------:R-:W-:Y:S01]  /*a230*/  F2FP.F16.E4M3.UNPACK_B R7, R5 ;  /* 0x00000005ff07723e */ /* 0x000fe200020006ff */
[----:B------:R-:W-:Y:S01]  /*a240*/  FMUL.FTZ R50, R14, R37 ;  /* 0x000000250e327220 */ /* 0x000fe20000410000 */
[----:B------:R-:W-:Y:S01]  /*a250*/  F2FP.F16.E4M3.UNPACK_B R14, R5.H1 ;  /* 0x00000005ff0e723e */ /* 0x000fe200030006ff */
[----:B------:R-:W-:Y:S02]  /*a260*/  HADD2.F32 R39, -RZ, R39.H0_H0 ;  /* 0x20000027ff277230 */ /* 0x000fe40000004100 */
[C---:B------:R-:W-:Y:S01]  /*a270*/  FFMA.FTZ R45, R15.reuse, R37, -R44 ;  /* 0x000000250f2d7223 */ /* 0x040fe2000001082c */
[--C-:B------:R-:W-:Y:S02]  /*a280*/  HADD2.F32 R5, -RZ, R6.reuse.H1_H1 ;  /* 0x30000006ff057230 */ /* 0x100fe40000004100 */
[----:B------:R-:W-:Y:S01]  /*a290*/  FFMA.FTZ R50, R15, R41, R50 ;  /* 0x000000290f327223 */ /* 0x000fe20000010032 */
[----:B------:R-:W-:Y:S01]  /*a2a0*/  HADD2.F32 R31, -RZ, R31.H0_H0 ;  /* 0x2000001fff1f7230 */ /* 0x000fe20000004100 */
[----:B------:R-:W-:Y:S01]  /*a2b0*/  F2FP.F16.E4M3.UNPACK_B R38, R38.H1 ;  /* 0x00000026ff26723e */ /* 0x000fe200030006ff */
[----:B------:R-:W-:Y:S01]  /*a2c0*/  HADD2.F32 R6, -RZ, R6.H0_H0 ;  /* 0x20000006ff067230 */ /* 0x000fe20000004100 */
[----:B------:R-:W-:Y:S01]  /*a2d0*/  F2FP.F16.E4M3.UNPACK_B R40, R40.H1 ;  /* 0x00000028ff28723e */ /* 0x000fe200030006ff */
[C---:B------:R-:W-:Y:S01]  /*a2e0*/  FMUL.FTZ R15, R5.reuse, R39 ;  /* 0x00000027050f7220 */ /* 0x040fe20000410000 */
[----:B------:R-:W-:Y:S01]  /*a2f0*/  FMUL.FTZ R44, R5, R31 ;  /* 0x0000001f052c7220 */ /* 0x000fe20000410000 */
[----:B------:R-:W-:Y:S01]  /*a300*/  HADD2.F32 R5, -RZ, R24.H1_H1 ;  /* 0x30000018ff057230 */ /* 0x000fe20000004100 */
[----:B------:R-:W-:Y:S01]  /*a310*/  F2FP.F16.E4M3.UNPACK_B R3, R4 ;  /* 0x00000004ff03723e */ /* 0x000fe200020006ff */
[----:B------:R-:W-:-:S02]  /*a320*/  HADD2.F32 R37, -RZ, R38.H0_H0 ;  /* 0x20000026ff257230 */ /* 0x000fc40000004100 */
[C---:B------:R-:W-:Y:S01]  /*a330*/  FFMA.FTZ R41, R6.reuse, R31, -R15 ;  /* 0x0000001f06297223 */ /* 0x040fe2000001080f */
[----:B------:R-:W-:Y:S02]  /*a340*/  HADD2.F32 R15, -RZ, R40.H0_H0 ;  /* 0x20000028ff0f7230 */ /* 0x000fe40000004100 */
[----:B------:R-:W-:Y:S01]  /*a350*/  FFMA.FTZ R44, R6, R39, R44 ;  /* 0x00000027062c7223 */ /* 0x000fe2000001002c */
[----:B------:R-:W-:Y:S02]  /*a360*/  HADD2.F32 R24, -RZ, R24.H0_H0 ;  /* 0x20000018ff187230 */ /* 0x000fe40000004100 */
[C---:B------:R-:W-:Y:S01]  /*a370*/  FMUL.FTZ R31, R5.reuse, R37 ;  /* 0x00000025051f7220 */ /* 0x040fe20000410000 */
[----:B------:R-:W-:Y:S02]  /*a380*/  HADD2.F32 R38, -RZ, R38.H1_H1 ;  /* 0x30000026ff267230 */ /* 0x000fe40000004100 */
[----:B------:R-:W-:Y:S01]  /*a390*/  FMUL.FTZ R5, R5, R15 ;  /* 0x0000000f05057220 */ /* 0x000fe20000410000 */
[----:B------:R-:W-:-:S02]  /*a3a0*/  HADD2.F32 R6, -RZ, R25.H1_H1 ;  /* 0x30000019ff067230 */ /* 0x000fc40000004100 */
[C---:B------:R-:W-:Y:S01]  /*a3b0*/  FFMA.FTZ R39, R24.reuse, R15, -R31 ;  /* 0x0000000f18277223 */ /* 0x040fe2000001081f */
[----:B------:R-:W-:Y:S02]  /*a3c0*/  HADD2.F32 R40, -RZ, R40.H1_H1 ;  /* 0x30000028ff287230 */ /* 0x000fe40000004100 */
[----:B------:R-:W-:Y:S01]  /*a3d0*/  FFMA.FTZ R52, R24, R37, R5 ;  /* 0x0000002518347223 */ /* 0x000fe20000010005 */
[----:B------:R-:W-:Y:S02]  /*a3e0*/  HADD2.F32 R25, -RZ, R25.H0_H0 ;  /* 0x20000019ff197230 */ /* 0x000fe40000004100 */
[C---:B------:R-:W-:Y:S01]  /*a3f0*/  FMUL.FTZ R54, R6.reuse, R38 ;  /* 0x0000002606367220 */ /* 0x040fe20000410000 */
[----:B------:R-:W-:Y:S01]  /*a400*/  F2FP.F16.E4M3.UNPACK_B R5, R46 ;  /* 0x0000002eff05723e */ /* 0x000fe200020006ff */
[----:B------:R-:W-:Y:S01]  /*a410*/  FMUL.FTZ R24, R6, R40 ;  /* 0x0000002806187220 */ /* 0x000fe20000410000 */
        /* <DEDUP_REMOVED lines=8> */
[----:B------:R-:W-:Y:S01]  /*a4a0*/  HADD2.F32 R6, -RZ, R4.H1_H1 ;  /* 0x30000004ff067230 */ /* 0x000fe20000004100 */
[----:B------:R-:W-:Y:S01]  /*a4b0*/  F2FP.SATFINITE.E4M3.F32.PACK_AB_MERGE_C R45, R50, R45, RZ ;  /* 0x0000002d322d723e */ /* 0x000fe200048070ff */
[----:B------:R-:W-:-:S02]  /*a4c0*/  HADD2.F32 R24, -RZ, R15.H1_H1 ;  /* 0x3000000fff187230 */ /* 0x000fc40000004100 */
[----:B------:R-:W-:Y:S02]  /*a4d0*/  HADD2.F32 R5, -RZ, R4.H0_H0 ;  /* 0x20000004ff057230 */ /* 0x000fe40000004100 */
[C---:B------:R-:W-:Y:S01]  /*a4e0*/  FMUL.FTZ R38, R6.reuse, R31 ;  /* 0x0000001f06267220 */ /* 0x040fe20000410000 */
[----:B------:R-:W-:Y:S02]  /*a4f0*/  HADD2.F32 R4, -RZ, R3.H1_H1 ;  /* 0x30000003ff047230 */ /* 0x000fe40000004100 */
[-C--:B------:R-:W-:Y:S01]  /*a500*/  FMUL.FTZ R40, R6, R24.reuse ;  /* 0x0000001806287220 */ /* 0x080fe20000410000 */
[----:B------:R-:W-:Y:S02]  /*a510*/  HADD2.F32 R15, -RZ, R15.H0_H0 ;  /* 0x2000000fff0f7230 */ /* 0x000fe40000004100 */
[C---:B------:R-:W-:Y:S01]  /*a520*/  FFMA.FTZ R38, R5.reuse, R24, -R38 ;  /* 0x0000001805267223 */ /* 0x040fe20000010826 */
[----:B------:R-:W-:Y:S02]  /*a530*/  HADD2.F32 R3, -RZ, R3.H0_H0 ;  /* 0x20000003ff037230 */ /* 0x000fe40000004100 */
[C---:B------:R-:W-:Y:S01]  /*a540*/  FMUL.FTZ R6, R4.reuse, R25 ;  /* 0x0000001904067220 */ /* 0x040fe20000410000 */
[----:B------:R-:W-:Y:S01]  /*a550*/  FFMA.FTZ R31, R5, R31, R40 ;  /* 0x0000001f051f7223 */ /* 0x000fe20000010028 */
[----:B------:R-:W-:Y:S01]  /*a560*/  FMUL.FTZ R4, R4, R15 ;  /* 0x0000000f04047220 */ /* 0x000fe20000410000 */
[----:B------:R-:W-:-:S02]  /*a570*/  HADD2.F32 R5, -RZ, R30.H1_H1 ;  /* 0x3000001eff057230 */ /* 0x000fc40000004100 */
[C---:B------:R-:W-:Y:S01]  /*a580*/  FFMA.FTZ R24, R3.reuse, R15, -R6 ;  /* 0x0000000f03187223 */ /* 0x040fe20000010806 */
[----:B------:R-:W-:Y:S02]  /*a590*/  HADD2.F32 R15, -RZ, R46.H1_H1 ;  /* 0x3000002eff0f7230 */ /* 0x000fe40000004100 */
[----:B------:R-:W-:Y:S01]  /*a5a0*/  FFMA.FTZ R25, R3, R25, R4 ;  /* 0x0000001903197223 */ /* 0x000fe20000010004 */
[----:B------:R-:W-:Y:S02]  /*a5b0*/  HADD2.F32 R4, -RZ, R14.H1_H1 ;  /* 0x3000000eff047230 */ /* 0x000fe40000004100 */
[----:B------:R-:W-:Y:S02]  /*a5c0*/  HADD2.F32 R46, -RZ, R46.H0_H0 ;  /* 0x2000002eff2e7230 */ /* 0x000fe40000004100 */
[----:B------:R-:W-:Y:S02]  /*a5d0*/  HADD2.F32 R3, -RZ, R7.H1_H1 ;  /* 0x30000007ff037230 */ /* 0x000fe40000004100 */
[----:B------:R-:W-:Y:S01]  /*a5e0*/  FMUL.FTZ R37, R4, R15 ;  /* 0x0000000f04257220 */ /* 0x000fe20000410000 */
[----:B------:R-:W-:-:S02]  /*a5f0*/  HADD2.F32 R30, -RZ, R30.H0_H0 ;  /* 0x2000001eff1e7230 */ /* 0x000fc40000004100 */
[-C--:B------:R-:W-:Y:S01]  /*a600*/  FMUL.FTZ R6, R4, R5.reuse ;  /* 0x0000000504067220 */ /* 0x080fe20000410000 */
        /* <DEDUP_REMOVED lines=11> */
[----:B------:R-:W-:Y:S02]  /*a6c0*/  F2FP.SATFINITE.E4M3.F32.PACK_AB_MERGE_C R6, R44, R41, R45 ;  /* 0x000000292c06723e */ /* 0x000fe4000480702d */
[----:B------:R-:W-:Y:S02]  /*a6d0*/  F2FP.SATFINITE.E4M3.F32.PACK_AB_MERGE_C R7, R52, R39, R7 ;  /* 0x000000273407723e */ /* 0x000fe40004807007 */
[----:B------:R-:W-:Y:S02]  /*a6e0*/  F2FP.SATFINITE.E4M3.F32.PACK_AB_MERGE_C R4, R25, R24, R4 ;  /* 0x000000181904723e */ /* 0x000fe40004807004 */
[----:B------:R-:W-:-:S05]  /*a6f0*/  F2FP.SATFINITE.E4M3.F32.PACK_AB_MERGE_C R5, R46, R5, R37 ;  /* 0x000000052e05723e */ /* 0x000fca0004807025 */
[----:B------:R0:W-:Y:S02]  /*a700*/  STS.128 [R212+0x19000], R4 ;  /* 0x01900004d4007388 */ /* 0x0001e40000000c00 */
.L_x_1454:
[----:B------:R-:W-:Y:S05]  /*a710*/  BSYNC B2 ;  /* 0x0000000000027941 */ /* 0x000fea0003800000 */
.L_x_1453:
[----:B------:R-:W-:Y:S05]  /*a720*/  @P1 BRA `(.L_x_1452) ;  /* 0x0000000400d81947 */ /* 0x000fea0003800000 */
[----:B012---:R-:W0:Y:S01]  /*a730*/  LDS.128 R4, [R212+0x1d000] ;  /* 0x01d00000d4047984 */ /* 0x007e220000000c00 */
[----:B-----5:R-:W-:Y:S02]  /*a740*/  SHF.R.U32.HI R14, RZ, 0x8, R26 ;  /* 0x00000008ff0e7819 */ /* 0x020fe4000001161a */
[----:B------:R-:W-:Y:S02]  /*a750*/  LOP3.LUT R3, R26, 0xff, RZ, 0xc0, !PT ;  /* 0x000000ff1a037812 */ /* 0x000fe400078ec0ff */
[----:B------:R-:W-:Y:S02]  /*a760*/  LOP3.LUT R14, R14, 0xff, RZ, 0xc0, !PT ;  /* 0x000000ff0e0e7812 */ /* 0x000fe400078ec0ff */
[----:B------:R-:W-:Y:S02]  /*a770*/  SHF.R.U32.HI R24, RZ, 0x8, R27 ;  /* 0x00000008ff187819 */ /* 0x000fe4000001161b */
[----:B------:R-:W-:Y:S02]  /*a780*/  SHF.R.U32.HI R31, RZ, 0x8, R33 ;  /* 0x00000008ff1f7819 */ /* 0x000fe40000011621 */
[----:B------:R-:W-:-:S02]  /*a790*/  PRMT R3, R14, 0x7604, R3 ;  /* 0x000076040e037816 */ /* 0x000fc40000000003 */
[----:B------:R-:W-:Y:S02]  /*a7a0*/  LOP3.LUT R15, R27, 0xff, RZ, 0xc0, !PT ;  /* 0x000000ff1b0f7812 */ /* 0x000fe400078ec0ff */
[----:B------:R-:W-:Y:S02]  /*a7b0*/  LOP3.LUT R24, R24, 0xff, RZ, 0xc0, !PT ;  /* 0x000000ff18187812 */ /* 0x000fe400078ec0ff */
        /* <DEDUP_REMOVED lines=17> */
[----:B0-----:R-:W-:-:S02]  /*a8d0*/  F2FP.F16.E4M3.UNPACK_B R3, R6.H1 ;  /* 0x00000006ff03723e */ /* 0x001fc400030006ff */
[--C-:B------:R-:W-:Y:S02]  /*a8e0*/  LOP3.LUT R31, R31, 0xff0000, R32.reuse, 0xf8, !PT ;  /* 0x00ff00001f1f7812 */ /* 0x100fe400078ef820 */
[----:B------:R-:W-:Y:S01]  /*a8f0*/  F2FP.F16.E4M3.UNPACK_B R33, R37 ;  /* 0x00000025ff21723e */ /* 0x000fe200020006ff */
[----:B------:R-:W-:Y:S01]  /*a900*/  HADD2.F32 R14, -RZ, R3.H1_H1 ;  /* 0x30000003ff0e7230 */ /* 0x000fe20000004100 */
[----:B------:R-:W-:Y:S02]  /*a910*/  F2FP.F16.E4M3.UNPACK_B R30, R27 ;  /* 0x0000001bff1e723e */ /* 0x000fe400020006ff */
[----:B------:R-:W-:Y:S01]  /*a920*/  LOP3.LUT R32, R31, 0xff000000, R32, 0xf8, !PT ;  /* 0xff0000001f207812 */ /* 0x000fe200078ef820 */
[----:B------:R-:W-:Y:S01]  /*a930*/  HADD2.F32 R38, -RZ, R33.H1_H1 ;  /* 0x30000021ff267230 */ /* 0x000fe20000004100 */
[----:B------:R-:W-:Y:S01]  /*a940*/  F2FP.F16.E4M3.UNPACK_B R6, R6 ;  /* 0x00000006ff06723e */ /* 0x000fe200020006ff */
[----:B------:R-:W-:Y:S01]  /*a950*/  HADD2.F32 R31, -RZ, R30.H1_H1 ;  /* 0x3000001eff1f7230 */ /* 0x000fe20000004100 */
[----:B------:R-:W-:Y:S01]  /*a960*/  LOP3.LUT R26, R15, 0xff000000, R26, 0xf8, !PT ;  /* 0xff0000000f1a7812 */ /* 0x000fe200078ef81a */
[----:B------:R-:W-:Y:S01]  /*a970*/  HADD2.F32 R15, -RZ, R3.H0_H0 ;  /* 0x20000003ff0f7230 */ /* 0x000fe20000004100 */
[-C--:B------:R-:W-:Y:S01]  /*a980*/  F2FP.F16.E4M3.UNPACK_B R24, R7.reuse ;  /* 0x00000007ff18723e */ /* 0x080fe200020006ff */
[C---:B------:R-:W-:Y:S01]  /*a990*/  FMUL.FTZ R40, R14.reuse, R38 ;  /* 0x000000260e287220 */ /* 0x040fe20000410000 */
[----:B------:R-:W-:Y:S01]  /*a9a0*/  F2FP.F16.E4M3.UNPACK_B R25, R7.H1 ;  /* 0x00000007ff19723e */ /* 0x000fe200030006ff */
        /* <DEDUP_REMOVED lines=78> */
.L_x_1452:
[----:B------:R-:W-:Y:S05]  /*ae90*/  BSYNC B1 ;  /* 0x0000000000017941 */ /* 0x000fea0003800000 */
.L_x_1451:
        /* <DEDUP_REMOVED lines=8> */
[----:B-123--:R-:W0:Y:S01]  /*af20*/  LDS.128 R4, [R212+0x1a000] ;  /* 0x01a00000d4047984 */ /* 0x00ee220000000c00 */
[----:B-----5:R-:W-:Y:S02]  /*af30*/  SHF.R.U32.HI R14, RZ, 0x8, R42 ;  /* 0x00000008ff0e7819 */ /* 0x020fe4000001162a */
[----:B------:R-:W-:Y:S02]  /*af40*/  LOP3.LUT R3, R42, 0xff, RZ, 0xc0, !PT ;  /* 0x000000ff2a037812 */ /* 0x000fe400078ec0ff */
[----:B------:R-:W-:Y:S02]  /*af50*/  LOP3.LUT R14, R14, 0xff, RZ, 0xc0, !PT ;  /* 0x000000ff0e0e7812 */ /* 0x000fe400078ec0ff */
[----:B------:R-:W-:Y:S02]  /*af60*/  SHF.R.U32.HI R24, RZ, 0x8, R43 ;  /* 0x00000008ff187819 */ /* 0x000fe4000001162b */
[----:B------:R-:W-:Y:S02]  /*af70*/  PRMT R3, R14, 0x7604, R3 ;  /* 0x000076040e037816 */ /* 0x000fe40000000003 */
[----:B------:R-:W-:-:S02]  /*af80*/  LOP3.LUT R15, R43, 0xff, RZ, 0xc0, !PT ;  /* 0x000000ff2b0f7812 */ /* 0x000fc400078ec0ff */
[----:B------:R-:W-:Y:S02]  /*af90*/  LOP3.LUT R24, R24, 0xff, RZ, 0xc0, !PT ;  /* 0x000000ff18187812 */ /* 0x000fe400078ec0ff */
[----:B------:R-:W-:Y:S02]  /*afa0*/  SHF.R.U32.HI R30, RZ, 0x10, R43 ;  /* 0x00000010ff1e7819 */ /* 0x000fe4000001162b */
[--C-:B------:R-:W-:Y:S02]  /*afb0*/  SHF.R.U32.HI R27, RZ, 0x8, R49.reuse ;  /* 0x00000008ff1b7819 */ /* 0x100fe40000011631 */
[----:B------:R-:W-:Y:S02]  /*afc0*/  SHF.R.U32.HI R14, RZ, 0x8, R48 ;  /* 0x00000008ff0e7819 */ /* 0x000fe40000011630 */
[----:B------:R-:W-:Y:S02]  /*afd0*/  SHF.R.U32.HI R31, RZ, 0x10, R49 ;  /* 0x00000010ff1f7819 */ /* 0x000fe40000011631 */
[----:B------:R-:W-:-:S02]  /*afe0*/  PRMT R15, R24, 0x7604, R15 ;  /* 0x00007604180f7816 */ /* 0x000fc4000000000f */
[----:B------:R-:W-:Y:S01]  /*aff0*/  LOP3.LUT R26, R49, 0xff, RZ, 0xc0, !PT ;  /* 0x000000ff311a7812 */ /* 0x000fe200078ec0ff */
[----:B------:R-:W-:Y:S01]  /*b000*/  IMAD.U32 R31, R31, 0x10000, RZ ;  /* 0x000100001f1f7824 */ /* 0x000fe200078e00ff */
[----:B------:R-:W-:Y:S02]  /*b010*/  LOP3.LUT R27, R27, 0xff, RZ, 0xc0, !PT ;  /* 0x000000ff1b1b7812 */ /* 0x000fe400078ec0ff */
        /* <DEDUP_REMOVED lines=24> */
[-C--:B------:R-:W-:Y:S01]  /*b1a0*/  F2FP.F16.E4M3.UNPACK_B R7, R5.reuse ;  /* 0x00000005ff07723e */ /* 0x080fe200020006ff */
[-C--:B------:R-:W-:Y:S01]  /*b1b0*/  FMUL.FTZ R40, R14, R30.reuse ;  /* 0x0000001e0e287220 */ /* 0x080fe20000410000 */
        /* <DEDUP_REMOVED lines=26> */
[CC--:B------:R-:W-:Y:S01]  /*b360*/  FMUL.FTZ R32, R6.reuse, R31.reuse ;  /* 0x0000001f06207220 */ /* 0x0c0fe20000410000 */
[----:B------:R-:W-:Y:S01]  /*b370*/  F2FP.F16.E4M3.UNPACK_B R5, R48 ;  /* 0x00000030ff05723e */ /* 0x000fe200020006ff */
[----:B------:R-:W-:Y:S01]  /*b380*/  FMUL.FTZ R24, R6, R42 ;  /* 0x0000002a06187220 */ /* 0x000fe20000410000 */
        /* <DEDUP_REMOVED lines=47> */
.L_x_1458:
[----:B------:R-:W-:Y:S05]  /*b680*/  BSYNC B2 ;  /* 0x0000000000027941 */ /* 0x000fea0003800000 */
.L_x_1457:
[----:B------:R-:W-:Y:S05]  /*b690*/  @P1 BRA `(.L_x_1456) ;  /* 0x0000000400e81947 */ /* 0x000fea0003800000 */
[----:B0123--:R-:W0:Y:S01]  /*b6a0*/  LDS.128 R4, [R212+0x1e000] ;  /* 0x01e00000d4047984 */ /* 0x00fe220000000c00 */
        /* <DEDUP_REMOVED lines=42> */
[CC--:B------:R-:W-:Y:S01]  /*b950*/  FMUL.FTZ R38, R14.reuse, R32.reuse ;  /* 0x000000200e267220 */ /* 0x0c0fe20000410000 */
        /* <DEDUP_REMOVED lines=78> */
.L_x_1456:
[----:B------:R-:W-:Y:S05]  /*be40*/  BSYNC B1 ;  /* 0x0000000000017941 */ /* 0x000fea0003800000 */
.L_x_1455:
[----:B------:R-:W-:-:S13]  /*be50*/  ISETP.GE.AND P0, PT, R236, R0, PT ;  /* 0x00000000ec00720c */ /* 0x000fda0003f06270 */
[----:B------:R-:W-:Y:S05]  /*be60*/  @P0 BRA `(.L_x_1459) ;  /* 0x0000005400ec0947 */ /* 0x000fea0003800000 */
[----:B0-----:R-:W0:Y:S01]  /*be70*/  LDC R3, c[0x0][0x3f4] ;  /* 0x0000fd00ff037b82 */ /* 0x001e220000000800 */
[----:B------:R-:W-:Y:S01]  /*be80*/  BSSY B1, `(.L_x_1460) ;  /* 0x000007e000017945 */ /* 0x000fe20003800000 */
[-C--:B0-----:R-:W-:Y:S02]  /*be90*/  ISETP.GE.AND P0, PT, R18, R3.reuse, PT ;  /* 0x000000031200720c */ /* 0x081fe40003f06270 */
[----:B------:R-:W-:-:S11]  /*bea0*/  ISETP.GE.AND P1, PT, R194, R3, PT ;  /* 0x00000003c200720c */ /* 0x000fd60003f26270 */
[----:B------:R-:W-:Y:S05]  /*beb0*/  @P0 BRA `(.L_x_1461) ;  /* 0x0000000400e80947 */ /* 0x000fea0003800000 */
[----:B-1234-:R-:W0:Y:S01]  /*bec0*/  LDS.128 R4, [R212+0x1b000] ;  /* 0x01b00000d4047984 */ /* 0x01ee220000000c00 */
[----:B-----5:R-:W-:Y:S02]  /*bed0*/  SHF.R.U32.HI R14, RZ, 0x8, R11 ;  /* 0x00000008ff0e7819 */ /* 0x020fe4000001160b */
[----:B------:R-:W-:Y:S02]  /*bee0*/  SHF.R.U32.HI R26, RZ, 0x8, R13 ;  /* 0x00000008ff1a7819 */ /* 0x000fe4000001160d */
[----:B------:R-:W-:Y:S02]  /*bef0*/  LOP3.LUT R15, R11, 0xff, RZ, 0xc0, !PT ;  /* 0x000000ff0b0f7812 */ /* 0x000fe400078ec0ff */
[----:B------:R-:W-:Y:S02]  /*bf00*/  LOP3.LUT R27, R13, 0xff, RZ, 0xc0, !PT ;  /* 0x000000ff0d1b7812 */ /* 0x000fe400078ec0ff */
[----:B------:R-:W-:Y:S02]  /*bf10*/  LOP3.LUT R14, R14, 0xff, RZ, 0xc0, !PT ;  /* 0x000000ff0e0e7812 */ /* 0x000fe400078ec0ff */
[----:B------:R-:W-:-:S02]  /*bf20*/  LOP3.LUT R26, R26, 0xff, RZ, 0xc0, !PT ;  /* 0x000000ff1a1a7812 */ /* 0x000fc400078ec0ff */
[----:B------:R-:W-:Y:S02]  /*bf30*/  SHF.R.U32.HI R0, RZ, 0x8, R10 ;  /* 0x00000008ff007819 */ /* 0x000fe4000001160a */
[----:B------:R-:W-:Y:S02]  /*bf40*/  SHF.R.U32.HI R24, RZ, 0x8, R12 ;  /* 0x00000008ff187819 */ /* 0x000fe4000001160c */
[----:B------:R-:W-:Y:S02]  /*bf50*/  PRMT R15, R14, 0x7604, R15 ;  /* 0x000076040e0f7816 */ /* 0x000fe4000000000f */
[----:B------:R-:W-:Y:S02]  /*bf60*/  PRMT R27, R26, 0x7604, R27 ;  /* 0x000076041a1b7816 */ /* 0x000fe4000000001b */
[----:B------:R-:W-:Y:S02]  /*bf70*/  SHF.R.U32.HI R14, RZ, 0x10, R11 ;  /* 0x00000010ff0e7819 */ /* 0x000fe4000001160b */
[----:B------:R-:W-:-:S02]  /*bf80*/  SHF.R.U32.HI R26, RZ, 0x10, R13 ;  /* 0x00000010ff1a7819 */ /* 0x000fc4000001160d */
[----:B------:R-:W-:Y:S02]  /*bf90*/  LOP3.LUT R3, R10, 0xff, RZ, 0xc0, !PT ;  /* 0x000000ff0a037812 */ /* 0x000fe400078ec0ff */
[----:B------:R-:W-:Y:S02]  /*bfa0*/  LOP3.LUT R25, R12, 0xff, RZ, 0xc0, !PT ;  /* 0x000000ff0c197812 */ /* 0x000fe400078ec0ff */
[----:B------:R-:W-:Y:S02]  /*bfb0*/  LOP3.LUT R0, R0, 0xff, RZ, 0xc0, !PT ;  /* 0x000000ff00007812 */ /* 0x000fe400078ec0ff */
[----:B------:R-:W-:Y:S02]  /*bfc0*/  LOP3.LUT R24, R24, 0xff, RZ, 0xc0, !PT ;  /* 0x000000ff18187812 */ /* 0x000fe400078ec0ff */
[----:B------:R-:W-:Y:S02]  /*bfd0*/  LOP3.LUT R14, R14, 0xff, RZ, 0xc0, !PT ;  /* 0x000000ff0e0e7812 */ /* 0x000fe400078ec0ff */
[----:B------:R-:W-:-:S02]  /*bfe0*/  LOP3.LUT R26, R26, 0xff, RZ, 0xc0, !PT ;  /* 0x000000ff1a1a7812 */ /* 0x000fc400078ec0ff */
[----:B------:R-:W-:Y:S02]  /*bff0*/  PRMT R3, R0, 0x7604, R3 ;  /* 0x0000760400037816 */ /* 0x000fe40000000003 */
[----:B------:R-:W-:Y:S02]  /*c000*/  PRMT R25, R24, 0x7604, R25 ;  /* 0x0000760418197816 */ /* 0x000fe40000000019 */
[----:B------:R-:W-:Y:S02]  /*c010*/  SHF.R.U32.HI R0, RZ, 0x10, R10 ;  /* 0x00000010ff007819 */ /* 0x000fe4000001160a */
[----:B------:R-:W-:Y:S02]  /*c020*/  SHF.R.U32.HI R24, RZ, 0x10, R12 ;  /* 0x00000010ff187819 */ /* 0x000fe4000001160c */
[----:B------:R-:W-:Y:S02]  /*c030*/  PRMT R15, R14, 0x7054, R15 ;  /* 0x000070540e0f7816 */ /* 0x000fe4000000000f */
[----:B------:R-:W-:-:S02]  /*c040*/  PRMT R27, R26, 0x7054, R27 ;  /* 0x000070541a1b7816 */ /* 0x000fc4000000001b */
[----:B------:R-:W-:Y:S02]  /*c050*/  LOP3.LUT R0, R0, 0xff, RZ, 0xc0, !PT ;  /* 0x000000ff00007812 */ /* 0x000fe400078ec0ff */
[----:B------:R-:W-:Y:S02]  /*c060*/  LOP3.LUT R24, R24, 0xff, RZ, 0xc0, !PT ;  /* 0x000000ff18187812 */ /* 0x000fe400078ec0ff */
[----:B------:R-:W-:Y:S02]  /*c070*/  LOP3.LUT R27, R27, 0xff000000, R13, 0xf8, !PT ;  /* 0xff0000001b1b7812 */ /* 0x000fe400078ef80d */
[----:B------:R-:W-:Y:S02]  /*c080*/  LOP3.LUT R15, R15, 0xff000000, R11, 0xf8, !PT ;  /* 0xff0000000f0f7812 */ /* 0x000fe400078ef80b */
[----:B------:R-:W-:Y:S02]  /*c090*/  PRMT R3, R0, 0x7054, R3 ;  /* 0x0000705400037816 */ /* 0x000fe40000000003 */
[----:B------:R-:W-:-:S02]  /*c0a0*/  PRMT R25, R24, 0x7054, R25 ;  /* 0x0000705418197816 */ /* 0x000fc40000000019 */
[-C--:B0-----:R-:W-:Y:S02]  /*c0b0*/  F2FP.F16.E4M3.UNPACK_B R0, R6.reuse.H1 ;  /* 0x00000006ff00723e */ /* 0x081fe400030006ff */
[----:B------:R-:W-:Y:S02]  /*c0c0*/  F2FP.F16.E4M3.UNPACK_B R28, R27 ;  /* 0x0000001bff1c723e */ /* 0x000fe400020006ff */
[----:B------:R-:W-:Y:S01]  /*c0d0*/  F2FP.F16.E4M3.UNPACK_B R24, R15 ;  /* 0x0000000fff18723e */ /* 0x000fe200020006ff */
[----:B------:R-:W-:Y:S01]  /*c0e0*/  HADD2.F32 R11, -RZ, R0.H1_H1 ;  /* 0x30000000ff0b7230 */ /* 0x000fe20000004100 */
[----:B------:R-:W-:Y:S01]  /*c0f0*/  LOP3.LUT R14, R3, 0xff000000, R10, 0xf8, !PT ;  /* 0xff000000030e7812 */ /* 0x000fe200078ef80a */
[----:B------:R-:W-:Y:S01]  /*c100*/  HADD2.F32 R29, -RZ, R28.H1_H1 ;  /* 0x3000001cff1d7230 */ /* 0x000fe20000004100 */
[----:B------:R-:W-:Y:S01]  /*c110*/  LOP3.LUT R26, R25, 0xff000000, R12, 0xf8, !PT ;  /* 0xff000000191a7812 */ /* 0x000fe200078ef80c */
[----:B------:R-:W-:Y:S01]  /*c120*/  HADD2.F32 R25, -RZ, R24.H1_H1 ;  /* 0x30000018ff197230 */ /* 0x000fe20000004100 */
[----:B------:R-:W-:Y:S01]  /*c130*/  F2FP.F16.E4M3.UNPACK_B R3, R6 ;  /* 0x00000006ff03723e */ /* 0x000fe200020006ff */
[----:B------:R-:W-:Y:S01]  /*c140*/  HADD2.F32 R10, -RZ, R0.H0_H0 ;  /* 0x20000000ff0a7230 */ /* 0x000fe20000004100 */
[----:B------:R-:W-:Y:S01]  /*c150*/  F2FP.F16.E4M3.UNPACK_B R12, R7 ;  /* 0x00000007ff0c723e */ /* 0x000fe200020006ff */
[C---:B------:R-:W-:Y:S01]  /*c160*/  FMUL.FTZ R31, R11.reuse, R29 ;  /* 0x0000001d0b1f7220 */ /* 0x040fe20000410000 */
[----:B------:R-:W-:Y:S01]  /*c170*/  F2FP.F16.E4M3.UNPACK_B R13, R7.H1 ;  /* 0x00000007ff0d723e */ /* 0x000fe200030006ff */
[----:B------:R-:W-:Y:S01]  /*c180*/  FMUL.FTZ R30, R11, R25 ;  /* 0x000000190b1e7220 */ /* 0x000fe20000410000 */
[-C--:B------:R-:W-:Y:S01]  /*c190*/  F2FP.F16.E4M3.UNPACK_B R6, R5.reuse ;  /* 0x00000005ff06723e */ /* 0x080fe200020006ff */
[----:B------:R-:W-:Y:S01]  /*c1a0*/  HADD2.F32 R28, -RZ, R28.H0_H0 ;  /* 0x2000001cff1c7230 */ /* 0x000fe20000004100 */
[----:B------:R-:W-:Y:S01]  /*c1b0*/  F2FP.F16.E4M3.UNPACK_B R7, R5.H1 ;  /* 0x00000005ff07723e */ /* 0x000fe200030006ff */
[----:B------:R-:W-:Y:S01]  /*c1c0*/  HADD2.F32 R5, -RZ, R3.H1_H1 ;  /* 0x30000003ff057230 */ /* 0x000fe20000004100 */
[----:B------:R-:W-:Y:S01]  /*c1d0*/  F2FP.F16.E4M3.UNPACK_B R27, R27.H1 ;  /* 0x0000001bff1b723e */ /* 0x000fe200030006ff */
[----:B------:R-:W-:-:S02]  /*c1e0*/  HADD2.F32 R24, -RZ, R24.H0_H0 ;  /* 0x20000018ff187230 */ /* 0x000fc40000004100 */
[C---:B------:R-:W-:Y:S01]  /*c1f0*/  FFMA.FTZ R31, R10.reuse, R25, -R31 ;  /* 0x000000190a1f7223 */ /* 0x040fe2000001081f */
[----:B------:R-:W-:Y:S01]  /*c200*/  FFMA.FTZ R30, R10, R29, R30 ;  /* 0x0000001d0a1e7223 */ /* 0x000fe2000001001e */
[----:B------:R-:W-:Y:S01]  /*c210*/  HADD2.F32 R3, -RZ, R3.H0_H0 ;  /* 0x20000003ff037230 */ /* 0x000fe20000004100 */
[----:B------:R-:W-:Y:S01]  /*c220*/  F2FP.F16.E4M3.UNPACK_B R15, R15.H1 ;  /* 0x0000000fff0f723e */ /* 0x000fe200030006ff */
[C---:B------:R-:W-:Y:S01]  /*c230*/  FMUL.FTZ R10, R5.reuse, R28 ;  /* 0x0000001c050a7220 */ /* 0x040fe20000410000 */
[----:B------:R-:W-:Y:S01]  /*c240*/  FMUL.FTZ R25, R5, R24 ;  /* 0x0000001805197220 */ /* 0x000fe20000410000 */
[--C-:B------:R-:W-:Y:S01]  /*c250*/  HADD2.F32 R5, -RZ, R12.reuse.H1_H1 ;  /* 0x3000000cff057230 */ /* 0x100fe20000004100 */
[----:B------:R-:W-:Y:S01]  /*c260*/  F2FP.F16.E4M3.UNPACK_B R0, R4 ;  /* 0x00000004ff00723e */ /* 0x000fe200020006ff */
[----:B------:R-:W-:Y:S02]  /*c270*/  HADD2.F32 R11, -RZ, R27.H0_H0 ;  /* 0x2000001bff0b7230 */ /* 0x000fe40000004100 */
[C---:B------:R-:W-:Y:S01]  /*c280*/  FFMA.FTZ R29, R3.reuse, R24, -R10 ;  /* 0x00000018031d7223 */ /* 0x040fe2000001080a */
[----:B------:R-:W-:Y:S01]  /*c290*/  FFMA.FTZ R28, R3, R28, R25 ;  /* 0x0000001c031c7223 */ /* 0x000fe20000010019 */
[----:B------:R-:W-:Y:S01]  /*c2a0*/  HADD2.F32 R10, -RZ, R15.H0_H0 ;  /* 0x2000000fff0a7230 */ /* 0x000fe20000004100 */
[----:B------:R-:W-:Y:S01]  /*c2b0*/  F2FP.F16.E4M3.UNPACK_B R4, R4.H1 ;  /* 0x00000004ff04723e */ /* 0x000fe200030006ff */
[----:B------:R-:W-:-:S02]  /*c2c0*/  HADD2.F32 R12, -RZ, R12.H0_H0 ;  /* 0x2000000cff0c7230 */ /* 0x000fc40000004100 */
[CC--:B------:R-:W-:Y:S01]  /*c2d0*/  FMUL.FTZ R25, R5.reuse, R11.reuse ;  /* 0x0000000b05197220 */ /* 0x0c0fe20000410000 */
[----:B------:R-:W-:Y:S02]  /*c2e0*/  HADD2.F32 R24, -RZ, R27.H1_H1 ;  /* 0x3000001bff187230 */ /* 0x000fe40000004100 */
[-C--:B------:R-:W-:Y:S01]  /*c2f0*/  FMUL.FTZ R5, R5, R10.reuse ;  /* 0x0000000a05057220 */ /* 0x080fe20000410000 */
[----:B------:R-:W-:Y:S02]  /*c300*/  HADD2.F32 R3, -RZ, R13.H1_H1 ;  /* 0x3000000dff037230 */ /* 0x000fe40000004100 */
[C---:B------:R-:W-:Y:S01]  /*c310*/  FFMA.FTZ R27, R12.reuse, R10, -R25 ;  /* 0x0000000a0c1b7223 */ /* 0x040fe20000010819 */
[----:B------:R-:W-:Y:S02]  /*c320*/  HADD2.F32 R10, -RZ, R15.H1_H1 ;  /* 0x3000000fff0a7230 */ /* 0x000fe40000004100 */
[----:B------:R-:W-:Y:S01]  /*c330*/  FFMA.FTZ R32, R12, R11, R5 ;  /* 0x0000000b0c207223 */ /* 0x000fe20000010005 */
[----:B------:R-:W-:-:S02]  /*c340*/  HADD2.F32 R13, -RZ, R13.H0_H0 ;  /* 0x2000000dff0d7230 */ /* 0x000fc40000004100 */
[C---:B------:R-:W-:Y:S01]  /*c350*/  FMUL.FTZ R34, R3.reuse, R24 ;  /* 0x0000001803227220 */ /* 0x040fe20000410000 */
[----:B------:R-:W-:Y:S01]  /*c360*/  F2FP.F16.E4M3.UNPACK_B R11, R26 ;  /* 0x0000001aff0b723e */ /* 0x000fe200020006ff */
[-C--:B------:R-:W-:Y:S01]  /*c370*/  FMUL.FTZ R12, R3, R10.reuse ;  /* 0x0000000a030c7220 */ /* 0x080fe20000410000 */
[----:B------:R-:W-:Y:S02]  /*c380*/  HADD2.F32 R5, -RZ, R4.H1_H1 ;  /* 0x30000004ff057230 */ /* 0x000fe40000004100 */
        /* <DEDUP_REMOVED lines=8> */
[C---:B------:R-:W-:Y:S01]  /*c410*/  FMUL.FTZ R13, R5.reuse, R15 ;  /* 0x0000000f050d7220 */ /* 0x040fe20000410000 */
[----:B------:R-:W-:Y:S02]  /*c420*/  HADD2.F32 R3, -RZ, R0.H1_H1 ;  /* 0x30000000ff037230 */ /* 0x000fe40000004100 */
[----:B------:R-:W-:Y:S02]  /*c430*/  HADD2.F32 R10, -RZ, R10.H0_H0 ;  /* 0x2000000aff0a7230 */ /* 0x000fe40000004100 */
        /* <DEDUP_REMOVED lines=9> */
[----:B------:R-:W-:-:S02]  /*c4d0*/  HADD2.F32 R4, -RZ, R14.H1_H1 ;  /* 0x3000000eff047230 */ /* 0x000fc40000004100 */
[--C-:B------:R-:W-:Y:S02]  /*c4e0*/  HADD2.F32 R3, -RZ, R7.reuse.H1_H1 ;  /* 0x30000007ff037230 */ /* 0x100fe40000004100 */
[--C-:B------:R-:W-:Y:S02]  /*c4f0*/  HADD2.F32 R10, -RZ, R26.reuse.H1_H1 ;  /* 0x3000001aff0a7230 */ /* 0x100fe40000004100 */
[----:B------:R-:W-:Y:S02]  /*c500*/  HADD2.F32 R11, -RZ, R26.H0_H0 ;  /* 0x2000001aff0b7230 */ /* 0x000fe40000004100 */
[C---:B------:R-:W-:Y:S01]  /*c510*/  FMUL.FTZ R15, R3.reuse, R4 ;  /* 0x00000004030f7220 */ /* 0x040fe20000410000 */
[----:B------:R-:W-:Y:S02]  /*c520*/  HADD2.F32 R0, -RZ, R6.H1_H1 ;  /* 0x30000006ff007230 */ /* 0x000fe40000004100 */
[----:B------:R-:W-:Y:S02]  /*c530*/  HADD2.F32 R5, -RZ, R14.H0_H0 ;  /* 0x2000000eff057230 */ /* 0x000fe40000004100 */
[----:B------:R-:W-:Y:S01]  /*c540*/  FMUL.FTZ R14, R3, R10 ;  /* 0x0000000a030e7220 */ /* 0x000fe20000410000 */
[----:B------:R-:W-:-:S02]  /*c550*/  HADD2.F32 R7, -RZ, R7.H0_H0 ;  /* 0x20000007ff077230 */ /* 0x000fc40000004100 */
[C---:B------:R-:W-:Y:S01]  /*c560*/  FMUL.FTZ R3, R0.reuse, R11 ;  /* 0x0000000b00037220 */ /* 0x040fe20000410000 */
[----:B------:R-:W-:Y:S02]  /*c570*/  HADD2.F32 R6, -RZ, R6.H0_H0 ;  /* 0x20000006ff067230 */ /* 0x000fe40000004100 */
[-C--:B------:R-:W-:Y:S01]  /*c580*/  FMUL.FTZ R0, R0, R5.reuse ;  /* 0x0000000500007220 */ /* 0x080fe20000410000 */
[C---:B------:R-:W-:Y:S01]  /*c590*/  FFMA.FTZ R14, R7.reuse, R4, -R14 ;  /* 0x00000004070e7223 */ /* 0x040fe2000001080e */
[----:B------:R-:W-:Y:S01]  /*c5a0*/  FFMA.FTZ R15, R7, R10, R15 ;  /* 0x0000000a070f7223 */ /* 0x000fe2000001000f */
[C---:B------:R-:W-:Y:S01]  /*c5b0*/  FFMA.FTZ R5, R6.reuse, R5, -R3 ;  /* 0x0000000506057223 */ /* 0x040fe20000010803 */
[----:B------:R-:W-:Y:S01]  /*c5c0*/  FFMA.FTZ R0, R6, R11, R0 ;  /* 0x0000000b06007223 */ /* 0x000fe20000010000 */
[----:B------:R-:W-:Y:S02]  /*c5d0*/  F2FP.SATFINITE.E4M3.F32.PACK_AB_MERGE_C R6, R30, R31, RZ ;  /* 0x0000001f1e06723e */ /* 0x000fe400048070ff */
        /* <DEDUP_REMOVED lines=8> */
.L_x_1461:
[----:B------:R-:W-:Y:S05]  /*c660*/  BSYNC B1 ;  /* 0x0000000000017941 */ /* 0x000fea0003800000 */
.L_x_1460:
[----:B------:R-:W-:Y:S05]  /*c670*/  @P1 BRA `(.L_x_1459) ;  /* 0x0000004c00e81947 */ /* 0x000fea0003800000 */
[----:B01234-:R-:W0:Y:S01]  /*c680*/  LDS.128 R4, [R212+0x1f000] ;  /* 0x01f00000d4047984 */ /* 0x01fe220000000c00 */
        /* <DEDUP_REMOVED lines=9> */
[----:B------:R-:W-:Y:S02]  /*c720*/  LOP3.LUT R0, R20, 0xff, RZ, 0xc0, !PT ;  /* 0x000000ff14007812 */ /* 0x000fe400078ec0ff */
[----:B------:R-:W-:Y:S02]  /*c730*/  LOP3.LUT R3, R3, 0xff, RZ, 0xc0, !PT ;  /* 0x000000ff03037812 */ /* 0x000fe400078ec0ff */
[----:B------:R-:W-:-:S02]  /*c740*/  SHF.R.U32.HI R24, RZ, 0x10, R21 ;  /* 0x00000010ff187819 */ /* 0x000fc40000011615 */
[----:B------:R-:W-:Y:S02]  /*c750*/  SHF.R.U32.HI R11, RZ, 0x8, R8 ;  /* 0x00000008ff0b7819 */ /* 0x000fe40000011608 */
[----:B------:R-:W-:Y:S01]  /*c760*/  PRMT R12, R15, 0x7604, R12 ;  /* 0x000076040f0c7816 */ /* 0x000fe2000000000c */
[----:B------:R-:W-:Y:S01]  /*c770*/  IMAD.U32 R15, R14, 0x10000, RZ ;  /* 0x000100000e0f7824 */ /* 0x000fe200078e00ff */
[----:B------:R-:W-:Y:S02]  /*c780*/  PRMT R3, R3, 0x7604, R0 ;  /* 0x0000760403037816 */ /* 0x000fe40000000000 */
[----:B------:R-:W-:Y:S01]  /*c790*/  LOP3.LUT R13, R11, 0xff, RZ, 0xc0, !PT ;  /* 0x000000ff0b0d7812 */ /* 0x000fe200078ec0ff */
[----:B------:R-:W-:Y:S01]  /*c7a0*/  IMAD.U32 R11, R24, 0x10000, RZ ;  /* 0x00010000180b7824 */ /* 0x000fe200078e00ff */
[----:B------:R-:W-:Y:S02]  /*c7b0*/  LOP3.LUT R0, R8, 0xff, RZ, 0xc0, !PT ;  /* 0x000000ff08007812 */ /* 0x000fe400078ec0ff */
[----:B------:R-:W-:-:S02]  /*c7c0*/  LOP3.LUT R3, R3, 0xff0000, R20, 0xf8, !PT ;  /* 0x00ff000003037812 */ /* 0x000fc400078ef814 */
[----:B------:R-:W-:Y:S02]  /*c7d0*/  PRMT R13, R13, 0x7604, R0 ;  /* 0x000076040d0d7816 */ /* 0x000fe40000000000 */
[----:B------:R-:W-:Y:S02]  /*c7e0*/  LOP3.LUT R15, R12, 0xff0000, R15, 0xf8, !PT ;  /* 0x00ff00000c0f7812 */ /* 0x000fe400078ef80f */
[----:B------:R-:W-:Y:S02]  /*c7f0*/  LOP3.LUT R11, R10, 0xff0000, R11, 0xf8, !PT ;  /* 0x00ff00000a0b7812 */ /* 0x000fe400078ef80b */
[----:B------:R-:W-:Y:S02]  /*c800*/  LOP3.LUT R13, R13, 0xff0000, R8, 0xf8, !PT ;  /* 0x00ff00000d0d7812 */ /* 0x000fe400078ef808 */
[----:B------:R-:W-:Y:S02]  /*c810*/  LOP3.LUT R12, R3, 0xff000000, R20, 0xf8, !PT ;  /* 0xff000000030c7812 */ /* 0x000fe400078ef814 */
[----:B------:R-:W-:-:S02]  /*c820*/  LOP3.LUT R24, R15, 0xff000000, R9, 0xf8, !PT ;  /* 0xff0000000f187812 */ /* 0x000fc400078ef809 */
[----:B------:R-:W-:Y:S02]  /*c830*/  LOP3.LUT R20, R11, 0xff000000, R21, 0xf8, !PT ;  /* 0xff0000000b147812 */ /* 0x000fe400078ef815 */
[----:B0-----:R-:W-:Y:S02]  /*c840*/  F2FP.F16.E4M3.UNPACK_B R0, R6.H1 ;  /* 0x00000006ff00723e */ /* 0x001fe400030006ff */
[----:B------:R-:W-:Y:S02]  /*c850*/  LOP3.LUT R15, R13, 0xff000000, R8, 0xf8, !PT ;  /* 0xff0000000d0f7812 */ /* 0x000fe400078ef808 */
[----:B------:R-:W-:Y:S01]  /*c860*/  F2FP.F16.E4M3.UNPACK_B R21, R24 ;  /* 0x00000018ff15723e */ /* 0x000fe200020006ff */
[--C-:B------:R-:W-:Y:S01]  /*c870*/  HADD2.F32 R9, -RZ, R0.reuse.H1_H1 ;  /* 0x30000000ff097230 */ /* 0x100fe20000004100 */
[----:B------:R-:W-:Y:S01]  /*c880*/  F2FP.F16.E4M3.UNPACK_B R13, R20 ;  /* 0x00000014ff0d723e */ /* 0x000fe200020006ff */
[----:B------:R-:W-:Y:S01]  /*c890*/  HADD2.F32 R8, -RZ, R0.H0_H0 ;  /* 0x20000000ff087230 */ /* 0x000fe20000004100 */
[----:B------:R-:W-:Y:S01]  /*c8a0*/  F2FP.F16.E4M3.UNPACK_B R3, R6 ;  /* 0x00000006ff03723e */ /* 0x000fe200020006ff */
[----:B------:R-:W-:Y:S01]  /*c8b0*/  HADD2.F32 R25, -RZ, R21.H1_H1 ;  /* 0x30000015ff197230 */ /* 0x000fe20000004100 */
[-C--:B------:R-:W-:Y:S01]  /*c8c0*/  F2FP.F16.E4M3.UNPACK_B R10, R7.reuse ;  /* 0x00000007ff0a723e */ /* 0x080fe200020006ff */
[----:B------:R-:W-:Y:S01]  /*c8d0*/  HADD2.F32 R14, -RZ, R13.H1_H1 ;  /* 0x3000000dff0e7230 */ /* 0x000fe20000004100 */
[----:B------:R-:W-:-:S02]  /*c8e0*/  F2FP.F16.E4M3.UNPACK_B R11, R7.H1 ;  /* 0x00000007ff0b723e */ /* 0x000fc400030006ff */
[C---:B------:R-:W-:Y:S01]  /*c8f0*/  FMUL.FTZ R27, R9.reuse, R25 ;  /* 0x00000019091b7220 */ /* 0x040fe20000410000 */
[-C--:B------:R-:W-:Y:S01]  /*c900*/  F2FP.F16.E4M3.UNPACK_B R6, R5.reuse ;  /* 0x00000005ff06723e */ /* 0x080fe200020006ff */
[-C--:B------:R-:W-:Y:S01]  /*c910*/  FMUL.FTZ R26, R9, R14.reuse ;  /* 0x0000000e091a7220 */ /* 0x080fe20000410000 */
[----:B------:R-:W-:Y:S01]  /*c920*/  F2FP.F16.E4M3.UNPACK_B R7, R5.H1 ;  /* 0x00000005ff07723e */ /* 0x000fe200030006ff */
[C---:B------:R-:W-:Y:S01]  /*c930*/  FFMA.FTZ R27, R8.reuse, R14, -R27 ;  /* 0x0000000e081b7223 */ /* 0x040fe2000001081b */
[----:B------:R-:W-:Y:S02]  /*c940*/  HADD2.F32 R14, -RZ, R21.H0_H0 ;  /* 0x20000015ff0e7230 */ /* 0x000fe40000004100 */
[----:B------:R-:W-:Y:S01]  /*c950*/  FFMA.FTZ R28, R8, R25, R26 ;  /* 0x00000019081c7223 */ /* 0x000fe2000001001a */
[----:B------:R-:W-:Y:S01]  /*c960*/  HADD2.F32 R5, -RZ, R3.H1_H1 ;  /* 0x30000003ff057230 */ /* 0x000fe20000004100 */
[----:B------:R-:W-:Y:S01]  /*c970*/  F2FP.F16.E4M3.UNPACK_B R24, R24.H1 ;  /* 0x00000018ff18723e */ /* 0x000fe200030006ff */
[----:B------:R-:W-:Y:S01]  /*c980*/  HADD2.F32 R8, -RZ, R13.H0_H0 ;  /* 0x2000000dff087230 */ /* 0x000fe20000004100 */
[----:B------:R-:W-:Y:S01]  /*c990*/  F2FP.F16.E4M3.UNPACK_B R20, R20.H1 ;  /* 0x00000014ff14723e */ /* 0x000fe200030006ff */
[----:B------:R-:W-:-:S02]  /*c9a0*/  HADD2.F32 R3, -RZ, R3.H0_H0 ;  /* 0x20000003ff037230 */ /* 0x000fc40000004100 */
[C---:B------:R-:W-:Y:S01]  /*c9b0*/  FMUL.FTZ R26, R5.reuse, R14 ;  /* 0x0000000e051a7220 */ /* 0x040fe20000410000 */
[----:B------:R-:W-:Y:S02]  /*c9c0*/  HADD2.F32 R9, -RZ, R24.H0_H0 ;  /* 0x20000018ff097230 */ /* 0x000fe40000004100 */
[-C--:B------:R-:W-:Y:S01]  /*c9d0*/  FMUL.FTZ R13, R5, R8.reuse ;  /* 0x00000008050d7220 */ /* 0x080fe20000410000 */
[----:B------:R-:W-:Y:S02]  /*c9e0*/  HADD2.F32 R5, -RZ, R10.H1_H1 ;  /* 0x3000000aff057230 */ /* 0x000fe40000004100 */
[C---:B------:R-:W-:Y:S01]  /*c9f0*/  FFMA.FTZ R26, R3.reuse, R8, -R26 ;  /* 0x00000008031a7223 */ /* 0x040fe2000001081a */
[----:B------:R-:W-:Y:S02]  /*ca00*/  HADD2.F32 R8, -RZ, R20.H0_H0 ;  /* 0x20000014ff087230 */ /* 0x000fe40000004100 */
[----:B------:R-:W-:Y:S01]  /*ca10*/  FFMA.FTZ R25, R3, R14, R13 ;  /* 0x0000000e03197223 */ /* 0x000fe2000001000d */
[----:B------:R-:W-:-:S02]  /*ca20*/  HADD2.F32 R10, -RZ, R10.H0_H0 ;  /* 0x2000000aff0a7230 */ /* 0x000fc40000004100 */
[CC--:B------:R-:W-:Y:S01]  /*ca30*/  FMUL.FTZ R13, R5.reuse, R9.reuse ;  /* 0x00000009050d7220 */ /* 0x0c0fe20000410000 */
[----:B------:R-:W-:Y:S02]  /*ca40*/  HADD2.F32 R24, -RZ, R24.H1_H1 ;  /* 0x30000018ff187230 */ /* 0x000fe40000004100 */
[-C--:B------:R-:W-:Y:S01]  /*ca50*/  FMUL.FTZ R5, R5, R8.reuse ;  /* 0x0000000805057220 */ /* 0x080fe20000410000 */
[--C-:B------:R-:W-:Y:S02]  /*ca60*/  HADD2.F32 R3, -RZ, R11.reuse.H1_H1 ;  /* 0x3000000bff037230 */ /* 0x100fe40000004100 */
[C---:B------:R-:W-:Y:S01]  /*ca70*/  FFMA.FTZ R29, R10.reuse, R8, -R13 ;  /* 0x000000080a1d7223 */ /* 0x040fe2000001080d */
[----:B------:R-:W-:Y:S02]  /*ca80*/  HADD2.F32 R20, -RZ, R20.H1_H1 ;  /* 0x30000014ff147230 */ /* 0x000fe40000004100 */
[----:B------:R-:W-:Y:S01]  /*ca90*/  FFMA.FTZ R30, R10, R9, R5 ;  /* 0x000000090a1e7223 */ /* 0x000fe20000010005 */
[----:B------:R-:W-:-:S02]  /*caa0*/  HADD2.F32 R11, -RZ, R11.H0_H0 ;  /* 0x2000000bff0b7230 */ /* 0x000fc40000004100 */
[C---:B------:R-:W-:Y:S01]  /*cab0*/  FMUL.FTZ R8, R3.reuse, R24 ;  /* 0x0000001803087220 */ /* 0x040fe20000410000 */
[----:B------:R-:W-:Y:S01]  /*cac0*/  F2FP.F16.E4M3.UNPACK_B R0, R4 ;  /* 0x00000004ff00723e */ /* 0x000fe200020006ff */
[-C--:B------:R-:W-:Y:S01]  /*cad0*/  FMUL.FTZ R10, R3, R20.reuse ;  /* 0x00000014030a7220 */ /* 0x080fe20000410000 */
[-C--:B------:R-:W-:Y:S01]  /*cae0*/  F2FP.F16.E4M3.UNPACK_B R9, R15.reuse ;  /* 0x0000000fff09723e */ /* 0x080fe200020006ff */
[C---:B------:R-:W-:Y:S01]  /*caf0*/  FFMA.FTZ R20, R11.reuse, R20, -R8 ;  /* 0x000000140b147223 */ /* 0x040fe20000010808 */
[----:B------:R-:W-:Y:S01]  /*cb00*/  F2FP.F16.E4M3.UNPACK_B R4, R4.H1 ;  /* 0x00000004ff04723e */ /* 0x000fe200030006ff */
[----:B------:R-:W-:Y:S01]  /*cb10*/  FFMA.FTZ R31, R11, R24, R10 ;  /* 0x000000180b1f7223 */ /* 0x000fe2000001000a */
[-C--:B------:R-:W-:Y:S01]  /*cb20*/  F2FP.F16.E4M3.UNPACK_B R8, R12.reuse ;  /* 0x0000000cff08723e */ /* 0x080fe200020006ff */
[--C-:B------:R-:W-:Y:S01]  /*cb30*/  HADD2.F32 R13, -RZ, R9.reuse.H1_H1 ;  /* 0x30000009ff0d7230 */ /* 0x100fe20000004100 */
[----:B------:R-:W-:Y:S01]  /*cb40*/  F2FP.F16.E4M3.UNPACK_B R12, R12.H1 ;  /* 0x0000000cff0c723e */ /* 0x000fe200030006ff */
[----:B------:R-:W-:Y:S01]  /*cb50*/  HADD2.F32 R10, -RZ, R9.H0_H0 ;  /* 0x20000009ff0a7230 */ /* 0x000fe20000004100 */
[----:B------:R-:W-:Y:S01]  /*cb60*/  F2FP.F16.E4M3.UNPACK_B R15, R15.H1 ;  /* 0x0000000fff0f723e */ /* 0x000fe200030006ff */
[----:B------:R-:W-:-:S02]  /*cb70*/  HADD2.F32 R5, -RZ, R4.H1_H1 ;  /* 0x30000004ff057230 */ /* 0x000fc40000004100 */
[----:B------:R-:W-:Y:S02]  /*cb80*/  HADD2.F32 R9, -RZ, R8.H1_H1 ;  /* 0x30000008ff097230 */ /* 0x000fe40000004100 */
[----:B------:R-:W-:Y:S02]  /*cb90*/  HADD2.F32 R3, -RZ, R0.H1_H1 ;  /* 0x30000000ff037230 */ /* 0x000fe40000004100 */
[C---:B------:R-:W-:Y:S01]  /*cba0*/  FMUL.FTZ R11, R5.reuse, R13 ;  /* 0x0000000d050b7220 */ /* 0x040fe20000410000 */
[----:B------:R-:W-:Y:S02]  /*cbb0*/  HADD2.F32 R8, -RZ, R8.H0_H0 ;  /* 0x20000008ff087230 */ /* 0x000fe40000004100 */
[----:B------:R-:W-:Y:S01]  /*cbc0*/  FMUL.FTZ R21, R5, R9 ;  /* 0x0000000905157220 */ /* 0x000fe20000410000 */
[----:B------:R-:W-:Y:S02]  /*cbd0*/  HADD2.F32 R4, -RZ, R4.H0_H0 ;  /* 0x20000004ff047230 */ /* 0x000fe40000004100 */
[----:B------:R-:W-:Y:S01]  /*cbe0*/  FMUL.FTZ R5, R3, R10 ;  /* 0x0000000a03057220 */ /* 0x000fe20000410000 */
[----:B------:R-:W-:-:S02]  /*cbf0*/  HADD2.F32 R0, -RZ, R0.H0_H0 ;  /* 0x20000000ff007230 */ /* 0x000fc40000004100 */
[-C--:B------:R-:W-:Y:S01]  /*cc00*/  FMUL.FTZ R3, R3, R8.reuse ;  /* 0x0000000803037220 */ /* 0x080fe20000410000 */
[C---:B------:R-:W-:Y:S01]  /*cc10*/  FFMA.FTZ R11, R4.reuse, R9, -R11 ;  /* 0x00000009040b7223 */ /* 0x040fe2000001080b */
[----:B------:R-:W-:Y:S01]  /*cc20*/  FFMA.FTZ R14, R4, R13, R21 ;  /* 0x0000000d040e7223 */ /* 0x000fe20000010015 */
[C---:B------:R-:W-:Y:S01]  /*cc30*/  FFMA.FTZ R9, R0.reuse, R8, -R5 ;  /* 0x0000000800097223 */ /* 0x040fe20000010805 */
[----:B------:R-:W-:Y:S01]  /*cc40*/  FFMA.FTZ R10, R0, R10, R3 ;  /* 0x0000000a000a7223 */ /* 0x000fe20000010003 */
[----:B------:R-:W-:Y:S02]  /*cc50*/  HADD2.F32 R4, -RZ, R12.H1_H1 ;  /* 0x3000000cff047230 */ /* 0x000fe40000004100 */
[----:B------:R-:W-:Y:S02]  /*cc60*/  HADD2.F32 R3, -RZ, R7.H1_H1 ;  /* 0x30000007ff037230 */ /* 0x000fe40000004100 */
[--C-:B------:R-:W-:Y:S02]  /*cc70*/  HADD2.F32 R8, -RZ, R15.reuse.H1_H1 ;  /* 0x3000000fff087230 */ /* 0x100fe40000004100 */
[----:B------:R-:W-:-:S02]  /*cc80*/  HADD2.F32 R15, -RZ, R15.H0_H0 ;  /* 0x2000000fff0f7230 */ /* 0x000fc40000004100 */
[C---:B------:R-:W-:Y:S01]  /*cc90*/  FMUL.FTZ R13, R3.reuse, R4 ;  /* 0x00000004030d7220 */ /* 0x040fe20000410000 */
[----:B------:R-:W-:Y:S02]  /*cca0*/  HADD2.F32 R0, -RZ, R6.H1_H1 ;  /* 0x30000006ff007230 */ /* 0x000fe40000004100 */
        /* <DEDUP_REMOVED lines=18> */
[----:B------:R0:W-:Y:S01]  /*cdd0*/  STS.128 [R212+0x1f000], R4 ;  /* 0x01f00004d4007388 */ /* 0x0001e20000000c00 */
[----:B------:R-:W-:Y:S05]  /*cde0*/  BRA `(.L_x_1459) ;  /* 0x00000048000c7947 */ /* 0x000fea0003800000 */
.L_x_1432:
[----:B------:R-:W1:Y:S01]  /*cdf0*/  LDC R0, c[0x0][0x448] ;  /* 0x00011200ff007b82 */ /* 0x000e620000000800 */
[----:B------:R-:W-:Y:S01]  /*ce00*/  IMAD.MOV.U32 R25, RZ, RZ, R29 ;  /* 0x000000ffff197224 */ /* 0x000fe200078e001d */
[----:B------:R-:W-:Y:S01]  /*ce10*/  ULDC.64 UR4, c[0x0][0x3f8] ;  /* 0x0000fe0000047ab9 */ /* 0x000fe20000000a00 */
[----:B------:R-:W-:Y:S01]  /*ce20*/  IMAD.MOV.U32 R27, RZ, RZ, R31 ;  /* 0x000000ffff1b7224 */ /* 0x000fe200078e001f */
[----:B------:R-:W-:Y:S01]  /*ce30*/  ULDC.64 UR6, c[0x0][0x408] ;  /* 0x0001020000067ab9 */ /* 0x000fe20000000a00 */
[----:B------:R-:W-:Y:S01]  /*ce40*/  ULDC.64 UR8, c[0x0][0x400] ;  /* 0x0001000000087ab9 */ /* 0x000fe20000000a00 */
[----:B-1----:R-:W-:-:S13]  /*ce50*/  ISETP.NE.AND P0, PT, R0, 0x1, PT ;  /* 0x000000010000780c */ /* 0x002fda0003f05270 */
[----:B------:R-:W1:Y:S08]  /*ce60*/  @P0 LDC R4, c[0x0][0x44c] ;  /* 0x00011300ff040b82 */ /* 0x000e700000000800 */
[----:B------:R-:W2:Y:S01]  /*ce70*/  @P0 LDC R5, c[0x0][0x450] ;  /* 0x00011400ff050b82 */ /* 0x000ea20000000800 */
[----:B-1----:R-:W-:-:S05]  /*ce80*/  @P0 IMAD.HI.U32 R4, R3, R4, RZ ;  /* 0x0000000403040227 */ /* 0x002fca00078e00ff */
[----:B--2---:R-:W-:-:S04]  /*ce90*/  @P0 SHF.R.U32.HI R3, RZ, R5, R4 ;  /* 0x00000005ff030219 */ /* 0x004fc80000011604 */
[----:B------:R-:W-:Y:S01]  /*cea0*/  SHF.R.S32.HI R4, RZ, 0x1f, R3 ;  /* 0x0000001fff047819 */ /* 0x000fe20000011403 */
[----:B------:R-:W-:-:S04]  /*ceb0*/  IMAD.WIDE.U32 R24, R3, UR4, R24 ;  /* 0x0000000403187c25 */ /* 0x000fc8000f8e0018 */
[----:B------:R-:W-:Y:S02]  /*cec0*/  IMAD R6, R4, UR4, RZ ;  /* 0x0000000404067c24 */ /* 0x000fe4000f8e02ff */
[----:B------:R-:W-:-:S04]  /*ced0*/  IMAD.WIDE.U32 R26, R3, UR6, R26 ;  /* 0x00000006031a7c25 */ /* 0x000fc8000f8e001a */
[----:B------:R-:W-:Y:S01]  /*cee0*/  IMAD R4, R4, UR6, RZ ;  /* 0x0000000604047c24 */ /* 0x000fe2000f8e02ff */
[----:B------:R-:W-:Y:S01]  /*cef0*/  IADD3 R55, P1, R26, UR8, RZ ;  /* 0x000000081a377c10 */ /* 0x000fe2000ff3e0ff */
[C---:B------:R-:W-:Y:S01]  /*cf00*/  IMAD R5, R3.reuse, UR5, R6 ;  /* 0x0000000503057c24 */ /* 0x040fe2000f8e0206 */
[----:B------:R-:W-:Y:S01]  /*cf10*/  ULDC.64 UR4, c[0x0][0x3e8] ;  /* 0x0000fa0000047ab9 */ /* 0x000fe20000000a00 */
[----:B------:R-:W-:Y:S01]  /*cf20*/  IMAD R53, R3, UR7, R4 ;  /* 0x0000000703357c24 */ /* 0x000fe2000f8e0204 */
[----:B------:R-:W-:Y:S01]  /*cf30*/  IADD3 R37, P0, R24, UR4, RZ ;  /* 0x0000000418257c10 */ /* 0x000fe2000ff1e0ff */
[----:B------:R-:W-:-:S03]  /*cf40*/  UMOV UR4, 0xffffffff ;  /* 0xffffffff00047882 */ /* 0x000fc60000000000 */
[----:B------:R-:W-:Y:S02]  /*cf50*/  IADD3.X R10, R25, UR5, R5, P0, !PT ;  /* 0x00000005190a7c10 */ /* 0x000fe400087fe405 */
[----:B------:R-:W-:Y:S01]  /*cf60*/  IADD3.X R53, R27, UR9, R53, P1, !PT ;  /* 0x000000091b357c10 */ /* 0x000fe20008ffe435 */
[----:B------:R-:W-:Y:S06]  /*cf70*/  BRA.DIV UR4, `(.L_x_1462) ;  /* 0x0000019a046c7947 */ /* 0x000fec000b800000 */
[----:B------:R-:W1:Y:S01]  /*cf80*/  LDC R54, c[0x0][0x3f4] ;  /* 0x0000fd00ff367b82 */ /* 0x000e620000000800 */
[----:B------:R-:W2:Y:S01]  /*cf90*/  SHFL.IDX PT, R5, R37, RZ, 0x181f ;  /* 0x00181fff25057589 */ /* 0x000ea200000e0000 */
[----:B------:R-:W-:-:S03]  /*cfa0*/  IMAD R59, R195, R0, RZ ;  /* 0x00000000c33b7224 */ /* 0x000fc600078e02ff */
[----:B------:R-:W3:Y:S04]  /*cfb0*/  SHFL.IDX PT, R14, R55, RZ, 0x181f ;  /* 0x00181fff370e7589 */ /* 0x000ee800000e0000 */
[----:B------:R-:W4:Y:S04]  /*cfc0*/  SHFL.IDX PT, R3, R10, RZ, 0x181f ;  /* 0x00181fff0a037589 */ /* 0x000f2800000e0000 */
[----:B------:R-:W5:Y:S01]  /*cfd0*/  SHFL.IDX PT, R7, R53, RZ, 0x181f ;  /* 0x00181fff35077589 */ /* 0x000f6200000e0000 */
[----:B-1----:R-:W-:-:S04]  /*cfe0*/  ISETP.GE.AND P0, PT, R22, R54, PT ;  /* 0x000000361600720c */ /* 0x002fc80003f06270 */
[----:B------:R-:W-:-:S13]  /*cff0*/  ISETP.GE.OR P1, PT, R52, R59, P0 ;  /* 0x0000003b3400720c */ /* 0x000fda0000726670 */
[C---:B--2---:R-:W-:Y:S02]  /*d000*/  @!P1 IADD3 R0, P2, R22.reuse, R5, RZ ;  /* 0x0000000516009210 */ /* 0x044fe40007f5e0ff */
[----:B---3--:R-:W-:-:S03]  /*d010*/  @!P1 IADD3 R14, P3, R22, R14, RZ ;  /* 0x0000000e160e9210 */ /* 0x008fc60007f7e0ff */
[--C-:B----4-:R-:W-:Y:S02]  /*d020*/  @!P1 IMAD.X R5, R3, 0x1, R23.reuse, P2 ;  /* 0x0000000103059824 */ /* 0x110fe400010e0617 */
[----:B-----5:R-:W-:Y:S01]  /*d030*/  @!P1 IMAD.X R3, R7, 0x1, R23, P3 ;  /* 0x0000000107039824 */ /* 0x020fe200018e0617 */
[----:B------:R-:W-:Y:S01]  /*d040*/  @!P1 MOV R24, R14 ;  /* 0x0000000e00189202 */ /* 0x000fe20000000f00 */
[----:B------:R-:W-:Y:S02]  /*d050*/  @!P1 IMAD.MOV.U32 R4, RZ, RZ, R0 ;  /* 0x000000ffff049224 */ /* 0x000fe400078e0000 */
[----:B------:R-:W-:-:S04]  /*d060*/  @!P1 IMAD.MOV.U32 R25, RZ, RZ, R3 ;  /* 0x000000ffff199224 */ /* 0x000fc800078e0003 */
[----:B------:R-:W2:Y:S04]  /*d070*/  @!P1 LD.E.128 R4, desc[UR46][R4.64] ;  /* 0x0000002e04049980 */ /* 0x000ea8000c101d00 */
[----:B------:R-:W3:Y:S01]  /*d080*/  @!P1 LD.E.128 R24, desc[UR46][R24.64] ;  /* 0x0000002e18189980 */ /* 0x000ee2000c101d00 */
[----:B------:R-:W-:Y:S02]  /*d090*/  CS2R R50, SRZ ;  /* 0x0000000000327805 */ /* 0x000fe4000001ff00 */
[----:B------:R-:W-:Y:S02]  /*d0a0*/  CS2R R40, SRZ ;  /* 0x0000000000287805 */ /* 0x000fe4000001ff00 */
[----:B------:R-:W-:Y:S01]  /*d0b0*/  CS2R R38, SRZ ;  /* 0x0000000000267805 */ /* 0x000fe2000001ff00 */
[----:B------:R1:W4:Y:S01]  /*d0c0*/  SHFL.IDX PT, R3, R10, 0x1, 0x181f ;  /* 0x00381f000a037f89 */ /* 0x00032200000e0000 */
[----:B------:R-:W-:-:S03]  /*d0d0*/  CS2R R20, SRZ ;  /* 0x0000000000147805 */ /* 0x000fc6000001ff00 */
[----:B------:R1:W0:Y:S04]  /*d0e0*/  SHFL.IDX PT, R9, R37, 0x1, 0x181f ;  /* 0x00381f0025097f89 */ /* 0x00022800000e0000 */
[----:B------:R1:W0:Y:S04]  /*d0f0*/  SHFL.IDX PT, R33, R53, 0x1, 0x181f ;  /* 0x00381f0035217f89 */ /* 0x00022800000e0000 */
[----:B------:R1:W0:Y:S01]  /*d100*/  SHFL.IDX PT, R14, R55, 0x1, 0x181f ;  /* 0x00381f00370e7f89 */ /* 0x00022200000e0000 */
[----:B--2---:R-:W-:Y:S02]  /*d110*/  @!P1 IMAD.MOV.U32 R50, RZ, RZ, R4 ;  /* 0x000000ffff329224 */ /* 0x004fe400078e0004 */
[----:B------:R-:W-:Y:S01]  /*d120*/  @!P1 IMAD.MOV.U32 R51, RZ, RZ, R5 ;  /* 0x000000ffff339224 */ /* 0x000fe200078e0005 */
[----:B------:R-:W-:Y:S01]  /*d130*/  CS2R R4, SRZ ;  /* 0x0000000000047805 */ /* 0x000fe2000001ff00 */
[----:B------:R-:W-:-:S02]  /*d140*/  @!P1 IMAD.MOV.U32 R40, RZ, RZ, R6 ;  /* 0x000000ffff289224 */ /* 0x000fc400078e0006 */
[----:B------:R-:W-:Y:S02]  /*d150*/  @!P1 IMAD.MOV.U32 R41, RZ, RZ, R7 ;  /* 0x000000ffff299224 */ /* 0x000fe400078e0007 */
[----:B---3--:R-:W-:Y:S02]  /*d160*/  @!P1 IMAD.MOV.U32 R38, RZ, RZ, R24 ;  /* 0x000000ffff269224 */ /* 0x008fe400078e0018 */
[----:B------:R-:W-:Y:S02]  /*d170*/  @!P1 IMAD.MOV.U32 R39, RZ, RZ, R25 ;  /* 0x000000ffff279224 */ /* 0x000fe400078e0019 */
[----:B------:R-:W-:Y:S02]  /*d180*/  @!P1 IMAD.MOV.U32 R20, RZ, RZ, R26 ;  /* 0x000000ffff149224 */ /* 0x000fe400078e001a */
[----:B01--4-:R-:W-:-:S07]  /*d190*/  @!P1 IMAD.MOV.U32 R21, RZ, RZ, R27 ;  /* 0x000000ffff159224 */ /* 0x013fce00078e001b */
.L_x_1769:
[----:B------:R-:W-:Y:S01]  /*d1a0*/  VIADD R0, R52, 0x20 ;  /* 0x0000002034007836 */ /* 0x000fe20000000000 */
[----:B------:R-:W-:Y:S01]  /*d1b0*/  BSSY B1, `(.L_x_1463) ;  /* 0x0000010000017945 */ /* 0x000fe20003800000 */
[----:B------:R-:W-:Y:S02]  /*d1c0*/  CS2R R6, SRZ ;  /* 0x0000000000067805 */ /* 0x000fe4000001ff00 */
[----:B------:R-:W-:Y:S02]  /*d1d0*/  CS2R R28, SRZ ;  /* 0x00000000001c7805 */ /* 0x000fe4000001ff00 */
[----:B------:R-:W-:Y:S02]  /*d1e0*/  CS2R R30, SRZ ;  /* 0x00000000001e7805 */ /* 0x000fe4000001ff00 */
[----:B------:R-:W-:-:S13]  /*d1f0*/  ISETP.GE.AND P1, PT, R0, R59, PT ;  /* 0x0000003b0000720c */ /* 0x000fda0003f26270 */
[----:B------:R-:W-:Y:S05]  /*d200*/  @P1 BRA `(.L_x_1464) ;  /* 0x0000000000281947 */ /* 0x000fea0003800000 */
[----:B------:R-:W-:Y:S02]  /*d210*/  CS2R R6, SRZ ;  /* 0x0000000000067805 */ /* 0x000fe4000001ff00 */
[----:B------:R-:W-:Y:S02]  /*d220*/  CS2R R28, SRZ ;  /* 0x00000000001c7805 */ /* 0x000fe4000001ff00 */
[----:B------:R-:W-:Y:S01]  /*d230*/  CS2R R30, SRZ ;  /* 0x00000000001e7805 */ /* 0x000fe2000001ff00 */
[----:B------:R-:W-:Y:S06]  /*d240*/  @P0 BRA `(.L_x_1464) ;  /* 0x0000000000180947 */ /* 0x000fec0003800000 */
[C---:B------:R-:W-:Y:S02]  /*d250*/  IADD3 R28, P1, R22.reuse, R9, RZ ;  /* 0x00000009161c7210 */ /* 0x040fe40007f3e0ff */
[----:B------:R-:W-:-:S03]  /*d260*/  IADD3 R4, P2, R22, R14, RZ ;  /* 0x0000000e16047210 */ /* 0x000fc60007f5e0ff */
[--C-:B------:R-:W-:Y:S02]  /*d270*/  IMAD.X R29, R3, 0x1, R23.reuse, P1 ;  /* 0x00000001031d7824 */ /* 0x100fe400008e0617 */
[----:B------:R-:W-:-:S04]  /*d280*/  IMAD.X R5, R33, 0x1, R23, P2 ;  /* 0x0000000121057824 */ /* 0x000fc800010e0617 */
[----:B------:R-:W5:Y:S04]  /*d290*/  LD.E.128 R28, desc[UR46][R28.64] ;  /* 0x0000002e1c1c7980 */ /* 0x000f68000c101d00 */
[----:B------:R-:W5:Y:S02]  /*d2a0*/  LD.E.128 R4, desc[UR46][R4.64] ;  /* 0x0000002e04047980 */ /* 0x000f64000c101d00 */
.L_x_1464:
[----:B------:R-:W-:Y:S05]  /*d2b0*/  BSYNC B1 ;  /* 0x0000000000017941 */ /* 0x000fea0003800000 */
.L_x_1463:
[----:B------:R-:W-:-:S03]  /*d2c0*/  UMOV UR4, 0xffffffff ;  /* 0xffffffff00047882 */ /* 0x000fc60000000000 */
[----:B------:R-:W-:Y:S05]  /*d2d0*/  BRA.DIV UR4, `(.L_x_1465) ;  /* 0x0000019a04bc7947 */ /* 0x000fea000b800000 */
[----:B------:R-:W0:Y:S01]  /*d2e0*/  SHFL.IDX PT, R9, R37, 0x2, 0x181f ;  /* 0x00581f0025097f89 */ /* 0x000e2200000e0000 */
[----:B------:R-:W-:-:S03]  /*d2f0*/  VIADD R0, R52, 0x40 ;  /* 0x0000004034007836 */ /* 0x000fc60000000000 */
[----:B------:R-:W1:Y:S02]  /*d300*/  SHFL.IDX PT, R14, R55, 0x2, 0x181f ;  /* 0x00581f00370e7f89 */ /* 0x000e6400000e0000 */
[----:B------:R-:W-:Y:S02]  /*d310*/  ISETP.GE.OR P1, PT, R0, R59, P0 ;  /* 0x0000003b0000720c */ /* 0x000fe40000726670 */
[----:B------:R-:W2:Y:S04]  /*d320*/  SHFL.IDX PT, R3, R10, 0x2, 0x181f ;  /* 0x00581f000a037f89 */ /* 0x000ea800000e0000 */
[----:B------:R-:W3:Y:S07]  /*d330*/  SHFL.IDX PT, R25, R53, 0x2, 0x181f ;  /* 0x00581f0035197f89 */ /* 0x000eee00000e0000 */
[----:B0-----:R-:W-:-:S02]  /*d340*/  @!P1 IADD3 R0, P2, R22, R9, RZ ;  /* 0x0000000916009210 */ /* 0x001fc40007f5e0ff */
[----:B-1----:R-:W-:-:S03]  /*d350*/  @!P1 IADD3 R14, P3, R22, R14, RZ ;  /* 0x0000000e160e9210 */ /* 0x002fc60007f7e0ff */
[----:B------:R-:W-:Y:S02]  /*d360*/  @!P1 IMAD.MOV.U32 R8, RZ, RZ, R0 ;  /* 0x000000ffff089224 */ /* 0x000fe400078e0000 */
[----:B--2---:R-:W-:Y:S01]  /*d370*/  @!P1 IMAD.X R9, R3, 0x1, R23, P2 ;  /* 0x0000000103099824 */ /* 0x004fe200010e0617 */
[----:B---3--:R-:W-:Y:S01]  /*d380*/  @!P1 IADD3.X R3, R25, R23, RZ, P3, !PT ;  /* 0x0000001719039210 */ /* 0x008fe20001ffe4ff */
[----:B------:R-:W-:-:S03]  /*d390*/  @!P1 IMAD.MOV.U32 R32, RZ, RZ, R14 ;  /* 0x000000ffff209224 */ /* 0x000fc600078e000e */
[----:B------:R0:W2:Y:S01]  /*d3a0*/  @!P1 LD.E.128 R24, desc[UR46][R8.64] ;  /* 0x0000002e08189980 */ /* 0x0000a2000c101d00 */
[----:B------:R-:W-:-:S06]  /*d3b0*/  @!P1 IMAD.MOV.U32 R33, RZ, RZ, R3 ;  /* 0x000000ffff219224 */ /* 0x000fcc00078e0003 */
[----:B------:R-:W3:Y:S01]  /*d3c0*/  @!P1 LD.E.128 R32, desc[UR46][R32.64] ;  /* 0x0000002e20209980 */ /* 0x000ee2000c101d00 */
[----:B------:R-:W-:Y:S02]  /*d3d0*/  CS2R R42, SRZ ;  /* 0x00000000002a7805 */ /* 0x000fe4000001ff00 */
[----:B------:R-:W-:Y:S02]  /*d3e0*/  CS2R R44, SRZ ;  /* 0x00000000002c7805 */ /* 0x000fe4000001ff00 */
[----:B------:R-:W-:Y:S01]  /*d3f0*/  CS2R R46, SRZ ;  /* 0x00000000002e7805 */ /* 0x000fe2000001ff00 */
[----:B------:R-:W1:Y:S01]  /*d400*/  SHFL.IDX PT, R37, R37, 0x3, 0x181f ;  /* 0x00781f0025257f89 */ /* 0x000e6200000e0000 */
[----:B------:R-:W-:Y:S02]  /*d410*/  CS2R R48, SRZ ;  /* 0x0000000000307805 */ /* 0x000fe4000001ff00 */
[----:B0-----:R-:W-:Y:S01]  /*d420*/  CS2R R8, SRZ ;  /* 0x0000000000087805 */ /* 0x001fe2000001ff00 */
[----:B------:R0:W4:Y:S04]  /*d430*/  SHFL.IDX PT, R3, R10, 0x3, 0x181f ;  /* 0x00781f000a037f89 */ /* 0x00012800000e0000 */
[----:B------:R-:W0:Y:S04]  /*d440*/  SHFL.IDX PT, R55, R55, 0x3, 0x181f ;  /* 0x00781f0037377f89 */ /* 0x000e2800000e0000 */
[----:B------:R-:W0:Y:S01]  /*d450*/  SHFL.IDX PT, R53, R53, 0x3, 0x181f ;  /* 0x00781f0035357f89 */ /* 0x000e2200000e0000 */
[----:B--2---:R-:W-:-:S02]  /*d460*/  @!P1 IMAD.MOV.U32 R42, RZ, RZ, R24 ;  /* 0x000000ffff2a9224 */ /* 0x004fc400078e0018 */
[----:B------:R-:W-:Y:S02]  /*d470*/  @!P1 IMAD.MOV.U32 R43, RZ, RZ, R25 ;  /* 0x000000ffff2b9224 */ /* 0x000fe400078e0019 */
[----:B------:R-:W-:Y:S02]  /*d480*/  @!P1 IMAD.MOV.U32 R44, RZ, RZ, R26 ;  /* 0x000000ffff2c9224 */ /* 0x000fe400078e001a */
[----:B------:R-:W-:Y:S02]  /*d490*/  @!P1 IMAD.MOV.U32 R45, RZ, RZ, R27 ;  /* 0x000000ffff2d9224 */ /* 0x000fe400078e001b */
[----:B---3--:R-:W-:Y:S02]  /*d4a0*/  @!P1 IMAD.MOV.U32 R46, RZ, RZ, R32 ;  /* 0x000000ffff2e9224 */ /* 0x008fe400078e0020 */
[----:B------:R-:W-:Y:S02]  /*d4b0*/  @!P1 IMAD.MOV.U32 R47, RZ, RZ, R33 ;  /* 0x000000ffff2f9224 */ /* 0x000fe400078e0021 */
[----:B------:R-:W-:-:S02]  /*d4c0*/  @!P1 IMAD.MOV.U32 R48, RZ, RZ, R34 ;  /* 0x000000ffff309224 */ /* 0x000fc400078e0022 */
[----:B01--4-:R-:W-:-:S07]  /*d4d0*/  @!P1 IMAD.MOV.U32 R49, RZ, RZ, R35 ;  /* 0x000000ffff319224 */ /* 0x013fce00078e0023 */
.L_x_1779:
        /* <DEDUP_REMOVED lines=17> */
.L_x_1467:
[----:B------:R-:W-:Y:S05]  /*d5f0*/  BSYNC B1 ;  /* 0x0000000000017941 */ /* 0x000fea0003800000 */
.L_x_1466:
[----:B------:R-:W-:Y:S01]  /*d600*/  ULEA.HI UR4, UR43, UR43, URZ, 0x1 ;  /* 0x0000002b2b047291 */ /* 0x000fe2000f8f083f */
[----:B------:R-:W-:Y:S01]  /*d610*/  VIADDMNMX R59, R59, -R204, 0x80, PT ;  /* 0x000000803b3b7446 */ /* 0x000fe200038009cc */
[----:B------:R-:W-:Y:S02]  /*d620*/  BSSY B1, `(.L_x_1468) ;  /* 0x000000b000017945 */ /* 0x000fe40003800000 */
[----:B------:R-:W-:Y:S01]  /*d630*/  ULOP3.LUT UR4, UR4, 0xfffffffe, URZ, 0xc0, !UPT ;  /* 0xfffffffe04047892 */ /* 0x000fe2000f8ec03f */
[-C--:B------:R-:W-:Y:S02]  /*d640*/  ISETP.GE.OR P3, PT, R17, R59.reuse, P0 ;  /* 0x0000003b1100720c */ /* 0x080fe40000766670 */
[-C--:B------:R-:W-:Y:S01]  /*d650*/  ISETP.GE.OR P2, PT, R218, R59.reuse, P0 ;  /* 0x0000003bda00720c */ /* 0x080fe20000746670 */
[----:B------:R-:W-:Y:S01]  /*d660*/  UIADD3 UR4, UR43, -UR4, URZ ;  /* 0x800000042b047290 */ /* 0x000fe2000fffe03f */
[-C--:B------:R-:W-:Y:S02]  /*d670*/  ISETP.GE.OR P1, PT, R237, R59.reuse, P0 ;  /* 0x0000003bed00720c */ /* 0x080fe40000726670 */
[----:B------:R-:W-:-:S03]  /*d680*/  ISETP.GE.OR P0, PT, R236, R59, P0 ;  /* 0x0000003bec00720c */ /* 0x000fc60000706670 */
[----:B------:R-:W-:-:S04]  /*d690*/  MOV R3, UR4 ;  /* 0x0000000400037c02 */ /* 0x000fc80008000f00 */
[----:B------:R-:W-:-:S04]  /*d6a0*/  SHF.L.U32 R3, R3, 0x1f, RZ ;  /* 0x0000001f03037819 */ /* 0x000fc800000006ff */
[----:B------:R-:W0:Y:S02]  /*d6b0*/  SYNCS.PHASECHK.TRANS64.TRYWAIT P4, [R16+URZ+0x28400], R3 ;  /* 0x02840003100075a7 */ /* 0x000e24000808017f */
[----:B0-----:R-:W-:Y:S05]  /*d6c0*/  @!P4 BRA `(.L_x_1469) ;  /* 0x0000019800e4c947 */ /* 0x001fea0003800000 */
.L_x_1780:
[----:B------:R-:W-:Y:S05]  /*d6d0*/  BSYNC B1 ;  /* 0x0000000000017941 */ /* 0x000fea0003800000 */
.L_x_1468:
[----:B------:R-:W-:Y:S04]  /*d6e0*/  BSSY B1, `(.L_x_1470) ;  /* 0x0000100000017945 */ /* 0x000fe80003800000 */
[----:B------:R-:W-:Y:S05]  /*d6f0*/  @P3 BRA `(.L_x_1471) ;  /* 0x0000000c00f83947 */ /* 0x000fea0003800000 */
[----:B------:R-:W-:Y:S02]  /*d700*/  SHF.R.U32.HI R0, RZ, 0x8, R50 ;  /* 0x00000008ff007819 */ /* 0x000fe40000011632 */
[----:B------:R-:W-:Y:S02]  /*d710*/  LOP3.LUT R24, R50, 0xff, RZ, 0xc0, !PT ;  /* 0x000000ff32187812 */ /* 0x000fe400078ec0ff */
[----:B0-----:R-:W-:Y:S02]  /*d720*/  LOP3.LUT R3, R0, 0xff, RZ, 0xc0, !PT ;  /* 0x000000ff00037812 */ /* 0x001fe400078ec0ff */
[----:B------:R-:W-:Y:S02]  /*d730*/  LEA.HI R0, R54, R215, RZ, 0x1c ;  /* 0x000000d736007211 */ /* 0x000fe400078fe0ff */
[----:B------:R-:W-:Y:S02]  /*d740*/  PRMT R52, R3, 0x7604, R24 ;  /* 0x0000760403347816 */ /* 0x000fe40000000018 */
[----:B------:R-:W-:-:S02]  /*d750*/  SHF.R.S32.HI R3, RZ, 0x1f, R0 ;  /* 0x0000001fff037819 */ /* 0x000fc40000011400 */
[----:B------:R-:W-:Y:S02]  /*d760*/  SHF.R.U32.HI R33, RZ, 0x8, R41 ;  /* 0x00000008ff217819 */ /* 0x000fe40000011629 */
[----:B------:R-:W-:Y:S01]  /*d770*/  LEA.HI R24, R3, R0, RZ, 0x3 ;  /* 0x0000000003187211 */ /* 0x000fe200078f18ff */
[----:B------:R-:W-:Y:S01]  /*d780*/  IMAD.SHL.U32 R3, R0, 0x10, RZ ;  /* 0x0000001000037824 */ /* 0x000fe200078e00ff */
[----:B------:R-:W-:Y:S02]  /*d790*/  SHF.R.U32.HI R25, RZ, 0x8, R51 ;  /* 0x00000008ff197819 */ /* 0x000fe40000011633 */
[----:B------:R-:W-:Y:S01]  /*d7a0*/  LOP3.LUT R32, R41, 0xff, RZ, 0xc0, !PT ;  /* 0x000000ff29207812 */ /* 0x000fe200078ec0ff */
[----:B------:R-:W-:Y:S01]  /*d7b0*/  IMAD.SHL.U32 R24, R24, 0x800, RZ ;  /* 0x0000080018187824 */ /* 0x000fe200078e00ff */
[----:B------:R-:W-:Y:S02]  /*d7c0*/  LOP3.LUT R0, R208, 0x70, R3, 0xf8, !PT ;  /* 0x00000070d0007812 */ /* 0x000fe400078ef803 */
[----:B------:R-:W-:-:S02]  /*d7d0*/  LOP3.LUT R3, R33, 0xff, RZ, 0xc0, !PT ;  /* 0x000000ff21037812 */ /* 0x000fc400078ec0ff */
[----:B------:R-:W-:Y:S02]  /*d7e0*/  SHF.R.U32.HI R27, RZ, 0x8, R38 ;  /* 0x00000008ff1b7819 */ /* 0x000fe40000011626 */
[----:B------:R-:W-:Y:S02]  /*d7f0*/  LOP3.LUT R0, R0, R235, RZ, 0x3c, !PT ;  /* 0x000000eb00007212 */ /* 0x000fe400078e3cff */
[----:B------:R-:W-:Y:S02]  /*d800*/  LOP3.LUT R24, R24, 0xffffc000, RZ, 0xc0, !PT ;  /* 0xffffc00018187812 */ /* 0x000fe400078ec0ff */
[----:B------:R-:W-:Y:S02]  /*d810*/  LOP3.LUT R26, R51, 0xff, RZ, 0xc0, !PT ;  /* 0x000000ff331a7812 */ /* 0x000fe400078ec0ff */
[----:B------:R-:W-:Y:S02]  /*d820*/  LOP3.LUT R25, R25, 0xff, RZ, 0xc0, !PT ;  /* 0x000000ff19197812 */ /* 0x000fe400078ec0ff */
[----:B------:R-:W-:-:S02]  /*d830*/  PRMT R62, R3, 0x7604, R32 ;  /* 0x00007604033e7816 */ /* 0x000fc40000000020 */
[----:B------:R-:W-:Y:S02]  /*d840*/  LOP3.LUT R34, R38, 0xff, RZ, 0xc0, !PT ;  /* 0x000000ff26227812 */ /* 0x000fe400078ec0ff */
[----:B------:R-:W-:Y:S02]  /*d850*/  LOP3.LUT R27, R27, 0xff, RZ, 0xc0, !PT ;  /* 0x000000ff1b1b7812 */ /* 0x000fe400078ec0ff */
[----:B------:R-:W-:Y:S02]  /*d860*/  IADD3 R3, R0, R24, R211 ;  /* 0x0000001800037210 */ /* 0x000fe40007ffe0d3 */
[----:B------:R-:W-:Y:S02]  /*d870*/  SHF.R.U32.HI R0, RZ, 0x8, R39 ;  /* 0x00000008ff007819 */ /* 0x000fe40000011627 */
[----:B------:R-:W-:Y:S02]  /*d880*/  PRMT R58, R25, 0x7604, R26 ;  /* 0x00007604193a7816 */ /* 0x000fe4000000001a */
[----:B------:R-:W-:-:S02]  /*d890*/  SHF.R.U32.HI R25, RZ, 0x8, R40 ;  /* 0x00000008ff197819 */ /* 0x000fc40000011628 */
[----:B------:R-:W-:Y:S02]  /*d8a0*/  PRMT R59, R27, 0x7604, R34 ;  /* 0x000076041b3b7816 */ /* 0x000fe40000000022 */
[----:B------:R-:W-:Y:S02]  /*d8b0*/  LOP3.LUT R33, R39, 0xff, RZ, 0xc0, !PT ;  /* 0x000000ff27217812 */ /* 0x000fe400078ec0ff */
[----:B------:R-:W-:Y:S02]  /*d8c0*/  SHF.R.U32.HI R32, RZ, 0x8, R20 ;  /* 0x00000008ff207819 */ /* 0x000fe40000011614 */
[----:B------:R-:W-:Y:S02]  /*d8d0*/  SHF.R.U32.HI R34, RZ, 0x8, R21 ;  /* 0x00000008ff227819 */ /* 0x000fe40000011615 */
[----:B------:R-:W-:Y:S02]  /*d8e0*/  LOP3.LUT R0, R0, 0xff, RZ, 0xc0, !PT ;  /* 0x000000ff00007812 */ /* 0x000fe400078ec0ff */
[----:B------:R-:W-:-:S02]  /*d8f0*/  LOP3.LUT R26, R40, 0xff, RZ, 0xc0, !PT ;  /* 0x000000ff281a7812 */ /* 0x000fc400078ec0ff */
[----:B------:R-:W-:Y:S02]  /*d900*/  LOP3.LUT R25, R25, 0xff, RZ, 0xc0, !PT ;  /* 0x000000ff19197812 */ /* 0x000fe400078ec0ff */
[----:B------:R-:W-:Y:S02]  /*d910*/  LOP3.LUT R35, R20, 0xff, RZ, 0xc0, !PT ;  /* 0x000000ff14237812 */ /* 0x000fe400078ec0ff */
[----:B------:R-:W-:Y:S02]  /*d920*/  LOP3.LUT R32, R32, 0xff, RZ, 0xc0, !PT ;  /* 0x000000ff20207812 */ /* 0x000fe400078ec0ff */
[----:B------:R-:W-:Y:S02]  /*d930*/  LOP3.LUT R34, R34, 0xff, RZ, 0xc0, !PT ;  /* 0x000000ff22227812 */ /* 0x000fe400078ec0ff */
[----:B------:R-:W-:Y:S01]  /*d940*/  PRMT R61, R0, 0x7604, R33 ;  /* 0x00007604003d7816 */ /* 0x000fe20000000021 */
[----:B------:R-:W-:Y:S01]  /*d950*/  IMAD.IADD R0, R16, 0x1, R3 ;  /* 0x0000000110007824 */ /* 0x000fe200078e0203 */
[----:B------:R-:W-:-:S02]  /*d960*/  LOP3.LUT R37, R21, 0xff, RZ, 0xc0, !PT ;  /* 0x000000ff15257812 */ /* 0x000fc400078ec0ff */
[----:B------:R-:W-:Y:S02]  /*d970*/  PRMT R60, R25, 0x7604, R26 ;  /* 0x00007604193c7816 */ /* 0x000fe4000000001a */
[----:B------:R-:W0:Y:S01]  /*d980*/  LDS.128 R24, [R212+0x18000] ;  /* 0x01800000d4187984 */ /* 0x000e220000000c00 */
[----:B------:R-:W-:Y:S02]  /*d990*/  PRMT R65, R32, 0x7604, R35 ;  /* 0x0000760420417816 */ /* 0x000fe40000000023 */
[----:B------:R-:W-:Y:S02]  /*d9a0*/  PRMT R69, R34, 0x7604, R37 ;  /* 0x0000760422457816 */ /* 0x000fe40000000025 */
[----:B------:R-:W1:Y:S01]  /*d9b0*/  LDS.128 R32, [R0+0x18000] ;  /* 0x0180000000207984 */ /* 0x000e620000000c00 */
[----:B------:R-:W-:Y:S02]  /*d9c0*/  SHF.R.U32.HI R37, RZ, 0x10, R51 ;  /* 0x00000010ff257819 */ /* 0x000fe40000011633 */
[----:B------:R-:W-:-:S02]  /*d9d0*/  SHF.R.U32.HI R53, RZ, 0x10, R40 ;  /* 0x00000010ff357819 */ /* 0x000fc40000011628 */
[----:B------:R-:W-:Y:S02]  /*d9e0*/  LOP3.LUT R37, R37, 0xff, RZ, 0xc0, !PT ;  /* 0x000000ff25257812 */ /* 0x000fe400078ec0ff */
[----:B------:R-:W-:Y:S02]  /*d9f0*/  SHF.R.U32.HI R55, RZ, 0x10, R41 ;  /* 0x00000010ff377819 */ /* 0x000fe40000011629 */
[----:B------:R-:W-:Y:S02]  /*da00*/  PRMT R37, R37, 0x7054, R58 ;  /* 0x0000705425257816 */ /* 0x000fe4000000003a */
[----:B------:R-:W-:Y:S02]  /*da10*/  LOP3.LUT R53, R53, 0xff, RZ, 0xc0, !PT ;  /* 0x000000ff35357812 */ /* 0x000fe400078ec0ff */
[----:B------:R-:W-:Y:S02]  /*da20*/  SHF.R.U32.HI R58, RZ, 0x10, R39 ;  /* 0x00000010ff3a7819 */ /* 0x000fe40000011627 */
[----:B------:R-:W-:-:S02]  /*da30*/  SHF.R.U32.HI R3, RZ, 0x10, R50 ;  /* 0x00000010ff037819 */ /* 0x000fc40000011632 */
[----:B------:R-:W-:Y:S02]  /*da40*/  LOP3.LUT R55, R55, 0xff, RZ, 0xc0, !PT ;  /* 0x000000ff37377812 */ /* 0x000fe400078ec0ff */
[----:B------:R-:W-:Y:S02]  /*da50*/  PRMT R53, R53, 0x7054, R60 ;  /* 0x0000705435357816 */ /* 0x000fe4000000003c */
[----:B------:R-:W-:Y:S02]  /*da60*/  LOP3.LUT R58, R58, 0xff, RZ, 0xc0, !PT ;  /* 0x000000ff3a3a7812 */ /* 0x000fe400078ec0ff */
[----:B------:R-:W-:Y:S02]  /*da70*/  SHF.R.U32.HI R60, RZ, 0x10, R20 ;  /* 0x00000010ff3c7819 */ /* 0x000fe40000011614 */
[----:B------:R-:W-:Y:S02]  /*da80*/  LOP3.LUT R3, R3, 0xff, RZ, 0xc0, !PT ;  /* 0x000000ff03037812 */ /* 0x000fe400078ec0ff */
[----:B------:R-:W-:-:S02]  /*da90*/  PRMT R55, R55, 0x7054, R62 ;  /* 0x0000705437377816 */ /* 0x000fc4000000003e */
[----:B------:R-:W-:Y:S02]  /*daa0*/  SHF.R.U32.HI R62, RZ, 0x10, R21 ;  /* 0x00000010ff3e7819 */ /* 0x000fe40000011615 */
[----:B------:R-:W-:Y:S02]  /*dab0*/  PRMT R63, R58, 0x7054, R61 ;  /* 0x000070543a3f7816 */ /* 0x000fe4000000003d */
[----:B------:R-:W-:Y:S02]  /*dac0*/  LOP3.LUT R60, R60, 0xff, RZ, 0xc0, !PT ;  /* 0x000000ff3c3c7812 */ /* 0x000fe400078ec0ff */
[----:B------:R-:W-:Y:S02]  /*dad0*/  PRMT R3, R3, 0x7054, R52 ;  /* 0x0000705403037816 */ /* 0x000fe40000000034 */
[----:B------:R-:W-:Y:S02]  /*dae0*/  SHF.R.U32.HI R52, RZ, 0x10, R38 ;  /* 0x00000010ff347819 */ /* 0x000fe40000011626 */
[----:B------:R-:W-:-:S02]  /*daf0*/  LOP3.LUT R62, R62, 0xff, RZ, 0xc0, !PT ;  /* 0x000000ff3e3e7812 */ /* 0x000fc400078ec0ff */
[----:B------:R-:W-:Y:S02]  /*db00*/  LOP3.LUT R61, R37, 0xff000000, R51, 0xf8, !PT ;  /* 0xff000000253d7812 */ /* 0x000fe400078ef833 */
[----:B------:R-:W-:Y:S02]  /*db10*/  LOP3.LUT R63, R63, 0xff000000, R39, 0xf8, !PT ;  /* 0xff0000003f3f7812 */ /* 0x000fe400078ef827 */
[----:B------:R-:W-:Y:S02]  /*db20*/  PRMT R67, R60, 0x7054, R65 ;  /* 0x000070543c437816 */ /* 0x000fe40000000041 */
[----:B------:R-:W-:Y:S02]  /*db30*/  LOP3.LUT R60, R3, 0xff000000, R50, 0xf8, !PT ;  /* 0xff000000033c7812 */ /* 0x000fe400078ef832 */
[----:B------:R-:W-:Y:S02]  /*db40*/  LOP3.LUT R64, R55, 0xff000000, R41, 0xf8, !PT ;  /* 0xff00000037407812 */ /* 0x000fe400078ef829 */
[----:B------:R-:W-:-:S02]  /*db50*/  LOP3.LUT R52, R52, 0xff, RZ, 0xc0, !PT ;  /* 0x000000ff34347812 */ /* 0x000fc400078ec0ff */
[----:B------:R-:W-:Y:S02]  /*db60*/  PRMT R69, R62, 0x7054, R69 ;  /* 0x000070543e457816 */ /* 0x000fe40000000045 */
[-C--:B0-----:R-:W-:Y:S02]  /*db70*/  F2FP.F16.E4M3.UNPACK_B R3, R26.reuse ;  /* 0x0000001aff03723e */ /* 0x081fe400020006ff */
[----:B------:R-:W-:Y:S02]  /*db80*/  F2FP.F16.E4M3.UNPACK_B R41, R26.H1 ;  /* 0x0000001aff29723e */ /* 0x000fe400030006ff */
[----:B------:R-:W-:Y:S02]  /*db90*/  F2FP.F16.E4M3.UNPACK_B R62, R61 ;  /* 0x0000003dff3e723e */ /* 0x000fe400020006ff */
[----:B------:R-:W-:Y:S02]  /*dba0*/  F2FP.F16.E4M3.UNPACK_B R66, R63 ;  /* 0x0000003fff42723e */ /* 0x000fe400020006ff */
[----:B-1----:R-:W-:-:S02]  /*dbb0*/  F2FP.F16.E4M3.UNPACK_B R26, R33 ;  /* 0x00000021ff1a723e */ /* 0x002fc400020006ff */
[----:B------:R-:W-:Y:S02]  /*dbc0*/  PRMT R59, R52, 0x7054, R59 ;  /* 0x00007054343b7816 */ /* 0x000fe4000000003b */
[----:B------:R-:W-:Y:S02]  /*dbd0*/  LOP3.LUT R37, R53, 0xff000000, R40, 0xf8, !PT ;  /* 0xff00000035257812 */ /* 0x000fe400078ef828 */
[----:B------:R-:W-:Y:S01]  /*dbe0*/  LOP3.LUT R20, R67, 0xff000000, R20, 0xf8, !PT ;  /* 0xff00000043147812 */ /* 0x000fe200078ef814 */
[----:B------:R-:W-:Y:S01]  /*dbf0*/  HADD2.F32 R67, -RZ, R66.H0_H0 ;  /* 0x20000042ff437230 */ /* 0x000fe20000004100 */
[----:B------:R-:W-:Y:S01]  /*dc00*/  LOP3.LUT R69, R69, 0xff000000, R21, 0xf8, !PT ;  /* 0xff00000045457812 */ /* 0x000fe200078ef815 */
[--C-:B------:R-:W-:Y:S01]  /*dc10*/  HADD2.F32 R21, -RZ, R26.reuse.H0_H0 ;  /* 0x2000001aff157230 */ /* 0x100fe20000004100 */
[-C--:B------:R-:W-:Y:S01]  /*dc20*/  F2FP.F16.E4M3.UNPACK_B R39, R25.reuse ;  /* 0x00000019ff27723e */ /* 0x080fe200020006ff */
[----:B------:R-:W-:Y:S01]  /*dc30*/  HADD2.F32 R26, -RZ, R26.H1_H1 ;  /* 0x3000001aff1a7230 */ /* 0x000fe20000004100 */
[----:B------:R-:W-:Y:S01]  /*dc40*/  F2FP.F16.E4M3.UNPACK_B R40, R25.H1 ;  /* 0x00000019ff28723e */ /* 0x000fe200030006ff */
[--C-:B------:R-:W-:Y:S01]  /*dc50*/  HADD2.F32 R25, -RZ, R62.reuse.H0_H0 ;  /* 0x2000003eff197230 */ /* 0x100fe20000004100 */
[----:B------:R-:W-:Y:S01]  /*dc60*/  LOP3.LUT R65, R59, 0xff000000, R38, 0xf8, !PT ;  /* 0xff0000003b417812 */ /* 0x000fe200078ef826 */
[----:B------:R-:W-:Y:S01]  /*dc70*/  HADD2.F32 R62, -RZ, R62.H1_H1 ;  /* 0x3000003eff3e7230 */ /* 0x000fe20000004100 */
[-C--:B------:R-:W-:Y:S01]  /*dc80*/  F2FP.F16.E4M3.UNPACK_B R50, R27.reuse ;  /* 0x0000001bff32723e */ /* 0x080fe200020006ff */
[----:B------:R-:W-:Y:S01]  /*dc90*/  HADD2.F32 R66, -RZ, R66.H1_H1 ;  /* 0x30000042ff427230 */ /* 0x000fe20000004100 */
[----:B------:R-:W-:-:S02]  /*dca0*/  F2FP.F16.E4M3.UNPACK_B R51, R27.H1 ;  /* 0x0000001bff33723e */ /* 0x000fc400030006ff */
[-C--:B------:R-:W-:Y:S01]  /*dcb0*/  F2FP.F16.E4M3.UNPACK_B R58, R35.reuse ;  /* 0x00000023ff3a723e */ /* 0x080fe200020006ff */
[C---:B------:R-:W-:Y:S01]  /*dcc0*/  FMUL.FTZ R71, R26.reuse, R62 ;  /* 0x0000003e1a477220 */ /* 0x040fe20000410000 */
[----:B------:R-:W-:Y:S01]  /*dcd0*/  F2FP.F16.E4M3.UNPACK_B R59, R35.H1 ;  /* 0x00000023ff3b723e */ /* 0x000fe200030006ff */
[----:B------:R-:W-:Y:S01]  /*dce0*/  FMUL.FTZ R68, R26, R66 ;  /* 0x000000421a447220 */ /* 0x000fe20000410000 */
[-C--:B------:R-:W-:Y:S02]  /*dcf0*/  F2FP.F16.E4M3.UNPACK_B R27, R24.reuse ;  /* 0x00000018ff1b723e */ /* 0x080fe400020006ff */
[----:B------:R-:W-:Y:S01]  /*dd00*/  F2FP.F16.E4M3.UNPACK_B R38, R24.H1 ;  /* 0x00000018ff26723e */ /* 0x000fe200030006ff */
[--C-:B------:R-:W-:Y:S01]  /*dd10*/  HADD2.F32 R24, -RZ, R39.reuse.H0_H0 ;  /* 0x20000027ff187230 */ /* 0x100fe20000004100 */
[----:B------:R-:W-:Y:S01]  /*dd20*/  F2FP.F16.E4M3.UNPACK_B R53, R33.H1 ;  /* 0x00000021ff35723e */ /* 0x000fe200030006ff */
[C---:B------:R-:W-:Y:S01]  /*dd30*/  FMUL.FTZ R33, R21.reuse, R67 ;  /* 0x0000004315217220 */ /* 0x040fe20000410000 */
[-C--:B------:R-:W-:Y:S01]  /*dd40*/  F2FP.F16.E4M3.UNPACK_B R35, R32.reuse ;  /* 0x00000020ff23723e */ /* 0x080fe200020006ff */
[----:B------:R-:W-:Y:S01]  /*dd50*/  HADD2.F32 R39, -RZ, R39.H1_H1 ;  /* 0x30000027ff277230 */ /* 0x000fe20000004100 */
[----:B------:R-:W-:Y:S01]  /*dd60*/  F2FP.F16.E4M3.UNPACK_B R52, R32.H1 ;  /* 0x00000020ff34723e */ /* 0x000fe200030006ff */
[-C--:B------:R-:W-:Y:S01]  /*dd70*/  FMUL.FTZ R32, R21, R25.reuse ;  /* 0x0000001915207220 */ /* 0x080fe20000410000 */
[-C--:B------:R-:W-:Y:S01]  /*dd80*/  F2FP.F16.E4M3.UNPACK_B R21, R34.reuse ;  /* 0x00000022ff15723e */ /* 0x080fe200020006ff */
[C---:B------:R-:W-:Y:S01]  /*dd90*/  FFMA.FTZ R25, R24.reuse, R25, -R33 ;  /* 0x0000001918197223 */ /* 0x040fe20000010821 */
[----:B------:R-:W-:Y:S01]  /*dda0*/  F2FP.F16.E4M3.UNPACK_B R55, R34.H1 ;  /* 0x00000022ff37723e */ /* 0x000fe200030006ff */
[----:B------:R-:W-:Y:S01]  /*ddb0*/  FFMA.FTZ R33, R24, R67, R32 ;  /* 0x0000004318217223 */ /* 0x000fe20000010020 */
[----:B------:R-:W-:Y:S01]  /*ddc0*/  F2FP.F16.E4M3.UNPACK_B R34, R63.H1 ;  /* 0x0000003fff22723e */ /* 0x000fe200030006ff */
[----:B------:R-:W-:Y:S01]  /*ddd0*/  HADD2.F32 R24, -RZ, R53.H0_H0 ;  /* 0x20000035ff187230 */ /* 0x000fe20000004100 */
[----:B------:R-:W-:Y:S01]  /*dde0*/  F2FP.F16.E4M3.UNPACK_B R61, R61.H1 ;  /* 0x0000003dff3d723e */ /* 0x000fe200030006ff */
[----:B------:R-:W-:-:S02]  /*ddf0*/  HADD2.F32 R32, -RZ, R40.H0_H0 ;  /* 0x20000028ff207230 */ /* 0x000fc40000004100 */
[C---:B------:R-:W-:Y:S01]  /*de00*/  FFMA.FTZ R26, R39.reuse, R66, R71 ;  /* 0x00000042271a7223 */ /* 0x040fe20000010047 */
[--C-:B------:R-:W-:Y:S01]  /*de10*/  HADD2.F32 R67, -RZ, R34.reuse.H0_H0 ;  /* 0x20000022ff437230 */ /* 0x100fe20000004100 */
[-C--:B------:R-:W-:Y:S01]  /*de20*/  F2FP.F16.E4M3.UNPACK_B R66, R69.reuse ;  /* 0x00000045ff42723e */ /* 0x080fe200020006ff */
[----:B------:R-:W-:Y:S01]  /*de30*/  HADD2.F32 R63, -RZ, R61.H0_H0 ;  /* 0x2000003dff3f7230 */ /* 0x000fe20000004100 */
[----:B------:R-:W-:Y:S01]  /*de40*/  F2FP.F16.E4M3.UNPACK_B R69, R69.H1 ;  /* 0x00000045ff45723e */ /* 0x000fe200030006ff */
[----:B------:R-:W-:Y:S02]  /*de50*/  HADD2.F32 R53, -RZ, R53.H1_H1 ;  /* 0x30000035ff357230 */ /* 0x000fe40000004100 */
[C---:B------:R-:W-:Y:S01]  /*de60*/  FMUL.FTZ R73, R24.reuse, R67 ;  /* 0x0000004318497220 */ /* 0x040fe20000410000 */
[----:B------:R-:W-:Y:S02]  /*de70*/  HADD2.F32 R61, -RZ, R61.H1_H1 ;  /* 0x3000003dff3d7230 */ /* 0x000fe40000004100 */
[----:B------:R-:W-:Y:S01]  /*de80*/  FMUL.FTZ R70, R24, R63 ;  /* 0x0000003f18467220 */ /* 0x000fe20000410000 */
[----:B------:R-:W-:Y:S01]  /*de90*/  FFMA.FTZ R24, R39, R62, -R68 ;  /* 0x0000003e27187223 */ /* 0x000fe20000010844 */
[----:B------:R-:W-:Y:S01]  /*dea0*/  F2FP.F16.E4M3.UNPACK_B R39, R64 ;  /* 0x00000040ff27723e */ /* 0x000fe200020006ff */
[----:B------:R-:W-:-:S02]  /*deb0*/  HADD2.F32 R62, -RZ, R34.H1_H1 ;  /* 0x30000022ff3e7230 */ /* 0x000fc40000004100 */
[C---:B------:R-:W-:Y:S01]  /*dec0*/  FFMA.FTZ R70, R32.reuse, R67, R70 ;  /* 0x0000004320467223 */ /* 0x040fe20000010046 */
[----:B------:R-:W-:Y:S01]  /*ded0*/  FFMA.FTZ R73, R32, R63, -R73 ;  /* 0x0000003f20497223 */ /* 0x000fe20000010849 */
[----:B------:R-:W-:Y:S01]  /*dee0*/  HADD2.F32 R67, -RZ, R66.H0_H0 ;  /* 0x20000042ff437230 */ /* 0x000fe20000004100 */
[----:B------:R-:W-:Y:S01]  /*def0*/  F2FP.F16.E4M3.UNPACK_B R64, R64.H1 ;  /* 0x00000040ff40723e */ /* 0x000fe200030006ff */
[----:B------:R-:W-:Y:S02]  /*df00*/  HADD2.F32 R34, -RZ, R58.H0_H0 ;  /* 0x2000003aff227230 */ /* 0x000fe40000004100 */
[C---:B------:R-:W-:Y:S01]  /*df10*/  FMUL.FTZ R71, R53.reuse, R62 ;  /* 0x0000003e35477220 */ /* 0x040fe20000410000 */
[----:B------:R-:W-:Y:S02]  /*df20*/  HADD2.F32 R63, -RZ, R39.H0_H0 ;  /* 0x20000027ff3f7230 */ /* 0x000fe40000004100 */
[----:B------:R-:W-:Y:S01]  /*df30*/  FMUL.FTZ R53, R53, R61 ;  /* 0x0000003d35357220 */ /* 0x000fe20000410000 */
[----:B------:R-:W-:-:S02]  /*df40*/  HADD2.F32 R40, -RZ, R40.H1_H1 ;  /* 0x30000028ff287230 */ /* 0x000fc40000004100 */
[C---:B------:R-:W-:Y:S01]  /*df50*/  FMUL.FTZ R75, R34.reuse, R67 ;  /* 0x00000043224b7220 */ /* 0x040fe20000410000 */
[----:B------:R-:W-:Y:S02]  /*df60*/  HADD2.F32 R32, -RZ, R50.H0_H0 ;  /* 0x20000032ff207230 */ /* 0x000fe40000004100 */
[----:B------:R-:W-:Y:S01]  /*df70*/  FMUL.FTZ R34, R34, R63 ;  /* 0x0000003f22227220 */ /* 0x000fe20000410000 */
[----:B------:R-:W-:Y:S02]  /*df80*/  HADD2.F32 R58, -RZ, R58.H1_H1 ;  /* 0x3000003aff3a7230 */ /* 0x000fe40000004100 */
[----:B------:R-:W-:Y:S01]  /*df90*/  FFMA.FTZ R68, R40, R61, -R71 ;  /* 0x0000003d28447223 */ /* 0x000fe20000010847 */
[----:B------:R-:W-:Y:S02]  /*dfa0*/  HADD2.F32 R61, -RZ, R66.H1_H1 ;  /* 0x30000042ff3d7230 */ /* 0x000fe40000004100 */
[C---:B------:R-:W-:Y:S01]  /*dfb0*/  FFMA.FTZ R75, R32.reuse, R63, -R75 ;  /* 0x0000003f204b7223 */ /* 0x040fe2000001084b */
[----:B------:R-:W-:Y:S01]  /*dfc0*/  FFMA.FTZ R67, R32, R67, R34 ;  /* 0x0000004320437223 */ /* 0x000fe20000010022 */
[----:B------:R-:W-:Y:S01]  /*dfd0*/  FFMA.FTZ R71, R40, R62, R53 ;  /* 0x0000003e28477223 */ /* 0x000fe20000010035 */
[----:B------:R-:W-:-:S02]  /*dfe0*/  HADD2.F32 R39, -RZ, R39.H1_H1 ;  /* 0x30000027ff277230 */ /* 0x000fc40000004100 */
[C---:B------:R-:W-:Y:S01]  /*dff0*/  FMUL.FTZ R77, R58.reuse, R61 ;  /* 0x0000003d3a4d7220 */ /* 0x040fe20000410000 */
[----:B------:R-:W-:Y:S01]  /*e000*/  HADD2.F32 R63, -RZ, R69.H0_H0 ;  /* 0x20000045ff3f7230 */ /* 0x000fe20000004100 */
[----:B------:R-:W-:Y:S01]  /*e010*/  F2FP.F16.E4M3.UNPACK_B R40, R65.H1 ;  /* 0x00000041ff28723e */ /* 0x000fe200030006ff */
[----:B------:R-:W-:Y:S02]  /*e020*/  HADD2.F32 R34, -RZ, R59.H0_H0 ;  /* 0x2000003bff227230 */ /* 0x000fe40000004100 */
[----:B------:R-:W-:Y:S01]  /*e030*/  FMUL.FTZ R58, R58, R39 ;  /* 0x000000273a3a7220 */ /* 0x000fe20000410000 */
[----:B------:R-:W-:Y:S01]  /*e040*/  HADD2.F32 R53, -RZ, R64.H0_H0 ;  /* 0x20000040ff357230 */ /* 0x000fe20000004100 */
[----:B------:R-:W-:Y:S01]  /*e050*/  F2FP.F16.E4M3.UNPACK_B R65, R65 ;  /* 0x00000041ff41723e */ /* 0x000fe200020006ff */
[----:B------:R-:W-:Y:S02]  /*e060*/  HADD2.F32 R50, -RZ, R50.H1_H1 ;  /* 0x30000032ff327230 */ /* 0x000fe40000004100 */
[----:B------:R-:W-:Y:S01]  /*e070*/  FMUL.FTZ R79, R34, R63 ;  /* 0x0000003f224f7220 */ /* 0x000fe20000410000 */
[----:B------:R-:W-:-:S02]  /*e080*/  HADD2.F32 R32, -RZ, R51.H0_H0 ;  /* 0x20000033ff207230 */ /* 0x000fc40000004100 */
[----:B------:R-:W-:Y:S01]  /*e090*/  FMUL.FTZ R34, R34, R53 ;  /* 0x0000003522227220 */ /* 0x000fe20000410000 */
[----:B------:R-:W-:Y:S02]  /*e0a0*/  HADD2.F32 R64, -RZ, R64.H1_H1 ;  /* 0x30000040ff407230 */ /* 0x000fe40000004100 */
[C---:B------:R-:W-:Y:S01]  /*e0b0*/  FFMA.FTZ R72, R50.reuse, R39, -R77 ;  /* 0x0000002732487223 */ /* 0x040fe2000001084d */
[----:B------:R-:W-:Y:S01]  /*e0c0*/  FFMA.FTZ R74, R50, R61, R58 ;  /* 0x0000003d324a7223 */ /* 0x000fe2000001003a */
[C---:B------:R-:W-:Y:S01]  /*e0d0*/  FFMA.FTZ R76, R32.reuse, R63, R34 ;  /* 0x0000003f204c7223 */ /* 0x040fe20000010022 */
[----:B------:R-:W-:Y:S01]  /*e0e0*/  HADD2.F32 R50, -RZ, R69.H1_H1 ;  /* 0x30000045ff327230 */ /* 0x000fe20000004100 */
[-C--:B------:R-:W-:Y:S01]  /*e0f0*/  F2FP.F16.E4M3.UNPACK_B R39, R60.reuse.H1 ;  /* 0x0000003cff27723e */ /* 0x080fe200030006ff */
[----:B------:R-:W-:Y:S02]  /*e100*/  HADD2.F32 R59, -RZ, R59.H1_H1 ;  /* 0x3000003bff3b7230 */ /* 0x000fe40000004100 */
[----:B------:R-:W-:Y:S01]  /*e110*/  FFMA.FTZ R79, R32, R53, -R79 ;  /* 0x00000035204f7223 */ /* 0x000fe2000001084f */
[----:B------:R-:W-:Y:S01]  /*e120*/  HADD2.F32 R61, -RZ, R40.H0_H0 ;  /* 0x20000028ff3d7230 */ /* 0x000fe20000004100 */
[----:B------:R-:W-:Y:S01]  /*e130*/  F2FP.F16.E4M3.UNPACK_B R60, R60 ;  /* 0x0000003cff3c723e */ /* 0x000fe200020006ff */
[----:B------:R-:W-:-:S02]  /*e140*/  HADD2.F32 R34, -RZ, R52.H0_H0 ;  /* 0x20000034ff227230 */ /* 0x000fc40000004100 */
[C---:B------:R-:W-:Y:S01]  /*e150*/  FMUL.FTZ R58, R59.reuse, R50 ;  /* 0x000000323b3a7220 */ /* 0x040fe20000410000 */
[----:B------:R-:W-:Y:S02]  /*e160*/  HADD2.F32 R51, -RZ, R51.H1_H1 ;  /* 0x30000033ff337230 */ /* 0x000fe40000004100 */
[-C--:B------:R-:W-:Y:S01]  /*e170*/  FMUL.FTZ R63, R59, R64.reuse ;  /* 0x000000403b3f7220 */ /* 0x080fe20000410000 */
[----:B------:R-:W-:Y:S02]  /*e180*/  HADD2.F32 R53, -RZ, R39.H0_H0 ;  /* 0x20000027ff357230 */ /* 0x000fe40000004100 */
[----:B------:R-:W-:Y:S01]  /*e190*/  FMUL.FTZ R59, R34, R61 ;  /* 0x0000003d223b7220 */ /* 0x000fe20000410000 */
[----:B------:R-:W-:Y:S02]  /*e1a0*/  HADD2.F32 R32, -RZ, R38.H0_H0 ;  /* 0x20000026ff207230 */ /* 0x000fe40000004100 */
[----:B------:R-:W-:Y:S01]  /*e1b0*/  FFMA.FTZ R78, R51, R64, -R58 ;  /* 0x00000040334e7223 */ /* 0x000fe2000001083a */
[----:B------:R-:W-:-:S02]  /*e1c0*/  HADD2.F32 R52, -RZ, R52.H1_H1 ;  /* 0x30000034ff347230 */ /* 0x000fc40000004100 */
[-C--:B------:R-:W-:Y:S01]  /*e1d0*/  FMUL.FTZ R34, R34, R53.reuse ;  /* 0x0000003522227220 */ /* 0x080fe20000410000 */
[----:B------:R-:W-:Y:S02]  /*e1e0*/  HADD2.F32 R39, -RZ, R39.H1_H1 ;  /* 0x30000027ff277230 */ /* 0x000fe40000004100 */
[C---:B------:R-:W-:Y:S01]  /*e1f0*/  FFMA.FTZ R58, R32.reuse, R53, -R59 ;  /* 0x00000035203a7223 */ /* 0x040fe2000001083b */
[----:B------:R-:W-:Y:S02]  /*e200*/  HADD2.F32 R53, -RZ, R40.H1_H1 ;  /* 0x30000028ff357230 */ /* 0x000fe40000004100 */
[----:B------:R-:W-:Y:S01]  /*e210*/  FFMA.FTZ R69, R51, R50, R63 ;  /* 0x0000003233457223 */ /* 0x000fe2000001003f */
[----:B------:R-:W-:Y:S02]  /*e220*/  HADD2.F32 R38, -RZ, R38.H1_H1 ;  /* 0x30000026ff267230 */ /* 0x000fe40000004100 */
[----:B------:R-:W-:Y:S01]  /*e230*/  FFMA.FTZ R61, R32, R61, R34 ;  /* 0x0000003d203d7223 */ /* 0x000fe20000010022 */
[----:B------:R-:W-:-:S02]  /*e240*/  HADD2.F32 R51, -RZ, R65.H0_H0 ;  /* 0x20000041ff337230 */ /* 0x000fc40000004100 */
[C---:B------:R-:W-:Y:S01]  /*e250*/  FMUL.FTZ R59, R52.reuse, R53 ;  /* 0x00000035343b7220 */ /* 0x040fe20000410000 */
[----:B------:R-:W-:Y:S01]  /*e260*/  FMUL.FTZ R52, R52, R39 ;  /* 0x0000002734347220 */ /* 0x000fe20000410000 */
[----:B------:R-:W-:Y:S01]  /*e270*/  HADD2.F32 R34, -RZ, R35.H0_H0 ;  /* 0x20000023ff227230 */ /* 0x000fe20000004100 */
[----:B------:R-:W-:Y:S01]  /*e280*/  F2FP.SATFINITE.E4M3.F32.PACK_AB_MERGE_C R68, R68, R73, RZ ;  /* 0x000000494444723e */ /* 0x000fe200048070ff */
[C---:B------:R-:W-:Y:S01]  /*e290*/  FFMA.FTZ R63, R38.reuse, R39, -R59 ;  /* 0x00000027263f7223 */ /* 0x040fe2000001083b */
[----:B------:R-:W-:Y:S01]  /*e2a0*/  FFMA.FTZ R52, R38, R53, R52 ;  /* 0x0000003526347223 */ /* 0x000fe20000010034 */
[----:B------:R-:W-:Y:S02]  /*e2b0*/  HADD2.F32 R39, -RZ, R60.H0_H0 ;  /* 0x2000003cff277230 */ /* 0x000fe40000004100 */
[----:B------:R-:W-:Y:S01]  /*e2c0*/  FMUL.FTZ R53, R34, R51 ;  /* 0x0000003322357220 */ /* 0x000fe20000410000 */
[----:B------:R-:W-:Y:S01]  /*e2d0*/  HADD2.F32 R32, -RZ, R27.H0_H0 ;  /* 0x2000001bff207230 */ /* 0x000fe20000004100 */
[----:B------:R-:W-:Y:S01]  /*e2e0*/  F2FP.SATFINITE.E4M3.F32.PACK_AB_MERGE_C R70, R71, R70, RZ ;  /* 0x000000464746723e */ /* 0x000fe200048070ff */
[----:B------:R-:W-:-:S02]  /*e2f0*/  HADD2.F32 R38, -RZ, R65.H1_H1 ;  /* 0x30000041ff267230 */ /* 0x000fc40000004100 */
[-C--:B------:R-:W-:Y:S01]  /*e300*/  FMUL.FTZ R59, R34, R39.reuse ;  /* 0x00000027223b7220 */ /* 0x080fe20000410000 */
[----:B------:R-:W-:Y:S02]  /*e310*/  HADD2.F32 R35, -RZ, R35.H1_H1 ;  /* 0x30000023ff237230 */ /* 0x000fe40000004100 */
[C---:B------:R-:W-:Y:S01]  /*e320*/  FFMA.FTZ R53, R32.reuse, R39, -R53 ;  /* 0x0000002720357223 */ /* 0x040fe20000010835 */
[----:B------:R-:W-:Y:S01]  /*e330*/  HADD2.F32 R60, -RZ, R60.H1_H1 ;  /* 0x3000003cff3c7230 */ /* 0x000fe20000004100 */
[----:B------:R-:W-:Y:S01]  /*e340*/  F2FP.F16.E4M3.UNPACK_B R39, R20.H1 ;  /* 0x00000014ff27723e */ /* 0x000fe200030006ff */
[----:B------:R-:W-:Y:S02]  /*e350*/  HADD2.F32 R27, -RZ, R27.H1_H1 ;  /* 0x3000001bff1b7230 */ /* 0x000fe40000004100 */
[C---:B------:R-:W-:Y:S01]  /*e360*/  FMUL.FTZ R40, R35.reuse, R38 ;  /* 0x0000002623287220 */ /* 0x040fe20000410000 */
[----:B------:R-:W-:Y:S01]  /*e370*/  FFMA.FTZ R59, R32, R51, R59 ;  /* 0x00000033203b7223 */ /* 0x000fe2000001003b */
[-C--:B------:R-:W-:Y:S01]  /*e380*/  FMUL.FTZ R35, R35, R60.reuse ;  /* 0x0000003c23237220 */ /* 0x080fe20000410000 */
[----:B------:R-:W-:Y:S01]  /*e390*/  F2FP.F16.E4M3.UNPACK_B R34, R37.H1 ;  /* 0x00000025ff22723e */ /* 0x000fe200030006ff */
[----:B------:R-:W-:Y:S01]  /*e3a0*/  FFMA.FTZ R60, R27, R60, -R40 ;  /* 0x0000003c1b3c7223 */ /* 0x000fe20000010828 */
[----:B------:R-:W-:-:S02]  /*e3b0*/  HADD2.F32 R40, -RZ, R39.H0_H0 ;  /* 0x20000027ff287230 */ /* 0x000fc40000004100 */
[----:B------:R-:W-:Y:S01]  /*e3c0*/  FFMA.FTZ R50, R27, R38, R35 ;  /* 0x000000261b327223 */ /* 0x000fe20000010023 */
[----:B------:R-:W-:Y:S01]  /*e3d0*/  HADD2.F32 R32, -RZ, R55.H0_H0 ;  /* 0x20000037ff207230 */ /* 0x000fe20000004100 */
[----:B------:R-:W-:Y:S01]  /*e3e0*/  F2FP.F16.E4M3.UNPACK_B R20, R20 ;  /* 0x00000014ff14723e */ /* 0x000fe200020006ff */
[----:B------:R-:W-:Y:S01]  /*e3f0*/  HADD2.F32 R35, -RZ, R34.H0_H0 ;  /* 0x20000022ff237230 */ /* 0x000fe20000004100 */
[----:B------:R-:W-:Y:S01]  /*e400*/  F2FP.F16.E4M3.UNPACK_B R37, R37 ;  /* 0x00000025ff25723e */ /* 0x000fe200020006ff */
        /* <DEDUP_REMOVED lines=8> */
[----:B------:R-:W-:Y:S02]  /*e490*/  HADD2.F32 R41, -RZ, R41.H1_H1 ;  /* 0x30000029ff297230 */ /* 0x000fe40000004100 */
[C---:B------:R-:W-:Y:S01]  /*e4a0*/  FMUL.FTZ R62, R55.reuse, R38 ;  /* 0x00000026373e7220 */ /* 0x040fe20000410000 */
[----:B------:R-:W-:Y:S02]  /*e4b0*/  HADD2.F32 R27, -RZ, R21.H0_H0 ;  /* 0x20000015ff1b7230 */ /* 0x000fe40000004100 */
[----:B------:R-:W-:Y:S01]  /*e4c0*/  FMUL.FTZ R55, R55, R34 ;  /* 0x0000002237377220 */ /* 0x000fe20000410000 */
[----:B------:R-:W-:-:S02]  /*e4d0*/  HADD2.F32 R35, -RZ, R20.H0_H0 ;  /* 0x20000014ff237230 */ /* 0x000fc40000004100 */
[C---:B------:R-:W-:Y:S01]  /*e4e0*/  FFMA.FTZ R64, R41.reuse, R34, -R62 ;  /* 0x0000002229407223 */ /* 0x040fe2000001083e */
[----:B------:R-:W-:Y:S02]  /*e4f0*/  HADD2.F32 R21, -RZ, R21.H1_H1 ;  /* 0x30000015ff157230 */ /* 0x000fe40000004100 */
[----:B------:R-:W-:Y:S01]  /*e500*/  FFMA.FTZ R66, R41, R38, R55 ;  /* 0x0000002629427223 */ /* 0x000fe20000010037 */
[----:B------:R-:W-:Y:S01]  /*e510*/  HADD2.F32 R38, -RZ, R20.H1_H1 ;  /* 0x30000014ff267230 */ /* 0x000fe20000004100 */
[----:B------:R-:W-:Y:S01]  /*e520*/  F2FP.SATFINITE.E4M3.F32.PACK_AB_MERGE_C R58, R63, R58, RZ ;  /* 0x0000003a3f3a723e */ /* 0x000fe200048070ff */
[--C-:B------:R-:W-:Y:S01]  /*e530*/  HADD2.F32 R32, -RZ, R37.reuse.H0_H0 ;  /* 0x20000025ff207230 */ /* 0x100fe20000004100 */
[----:B------:R-:W-:Y:S01]  /*e540*/  F2FP.SATFINITE.E4M3.F32.PACK_AB_MERGE_C R39, R64, R39, RZ ;  /* 0x000000274027723e */ /* 0x000fe200048070ff */
[----:B------:R-:W-:Y:S02]  /*e550*/  HADD2.F32 R34, -RZ, R37.H1_H1 ;  /* 0x30000025ff227230 */ /* 0x000fe40000004100 */
[----:B------:R-:W-:Y:S01]  /*e560*/  FMUL.FTZ R37, R27, R35 ;  /* 0x000000231b257220 */ /* 0x000fe20000410000 */
[----:B------:R-:W-:-:S02]  /*e570*/  HADD2.F32 R20, -RZ, R3.H0_H0 ;  /* 0x20000003ff147230 */ /* 0x000fc40000004100 */
[----:B------:R-:W-:Y:S01]  /*e580*/  FMUL.FTZ R62, R21, R38 ;  /* 0x00000026153e7220 */ /* 0x000fe20000410000 */
[----:B------:R-:W-:Y:S02]  /*e590*/  HADD2.F32 R3, -RZ, R3.H1_H1 ;  /* 0x30000003ff037230 */ /* 0x000fe40000004100 */
[----:B------:R-:W-:Y:S01]  /*e5a0*/  FMUL.FTZ R40, R27, R32 ;  /* 0x000000201b287220 */ /* 0x000fe20000410000 */
[----:B------:R-:W-:Y:S01]  /*e5b0*/  FMUL.FTZ R21, R21, R34 ;  /* 0x0000002215157220 */ /* 0x000fe20000410000 */
[----:B------:R-:W-:Y:S01]  /*e5c0*/  FFMA.FTZ R37, R20, R32, -R37 ;  /* 0x0000002014257223 */ /* 0x000fe20000010825 */
[----:B------:R-:W-:Y:S01]  /*e5d0*/  F2FP.SATFINITE.E4M3.F32.PACK_AB_MERGE_C R27, R78, R79, RZ ;  /* 0x0000004f4e1b723e */ /* 0x000fe200048070ff */
[C---:B------:R-:W-:Y:S01]  /*e5e0*/  FFMA.FTZ R62, R3.reuse, R34, -R62 ;  /* 0x00000022033e7223 */ /* 0x040fe2000001083e */
[----:B------:R-:W-:Y:S01]  /*e5f0*/  FFMA.FTZ R40, R20, R35, R40 ;  /* 0x0000002314287223 */ /* 0x000fe20000010028 */
[----:B------:R-:W-:Y:S01]  /*e600*/  FFMA.FTZ R21, R3, R38, R21 ;  /* 0x0000002603157223 */ /* 0x000fe20000010015 */
[----:B------:R-:W-:-:S02]  /*e610*/  F2FP.SATFINITE.E4M3.F32.PACK_AB_MERGE_C R35, R69, R76, RZ ;  /* 0x0000004c4523723e */ /* 0x000fc400048070ff */
[----:B------:R-:W-:Y:S02]  /*e620*/  F2FP.SATFINITE.E4M3.F32.PACK_AB_MERGE_C R32, R52, R61, RZ ;  /* 0x0000003d3420723e */ /* 0x000fe400048070ff */
[----:B------:R-:W-:Y:S02]  /*e630*/  F2FP.SATFINITE.E4M3.F32.PACK_AB_MERGE_C R34, R66, R51, RZ ;  /* 0x000000334222723e */ /* 0x000fe400048070ff */
[----:B------:R-:W-:Y:S02]  /*e640*/  F2FP.SATFINITE.E4M3.F32.PACK_AB_MERGE_C R25, R24, R25, R68 ;  /* 0x000000191819723e */ /* 0x000fe40004807044 */
[----:B------:R-:W-:Y:S02]  /*e650*/  F2FP.SATFINITE.E4M3.F32.PACK_AB_MERGE_C R33, R26, R33, R70 ;  /* 0x000000211a21723e */ /* 0x000fe40004807046 */
[----:B------:R-:W-:Y:S02]  /*e660*/  F2FP.SATFINITE.E4M3.F32.PACK_AB_MERGE_C R27, R72, R75, R27 ;  /* 0x0000004b481b723e */ /* 0x000fe4000480701b */
[----:B------:R-:W-:-:S02]  /*e670*/  F2FP.SATFINITE.E4M3.F32.PACK_AB_MERGE_C R24, R60, R53, R58 ;  /* 0x000000353c18723e */ /* 0x000fc4000480703a */
[----:B------:R-:W-:Y:S02]  /*e680*/  F2FP.SATFINITE.E4M3.F32.PACK_AB_MERGE_C R26, R62, R37, R39 ;  /* 0x000000253e1a723e */ /* 0x000fe40004807027 */
[----:B------:R-:W-:Y:S02]  /*e690*/  F2FP.SATFINITE.E4M3.F32.PACK_AB_MERGE_C R35, R74, R67, R35 ;  /* 0x000000434a23723e */ /* 0x000fe40004807023 */
[----:B------:R-:W-:Y:S01]  /*e6a0*/  F2FP.SATFINITE.E4M3.F32.PACK_AB_MERGE_C R32, R50, R59, R32 ;  /* 0x0000003b3220723e */ /* 0x000fe20004807020 */
[----:B------:R1:W-:Y:S01]  /*e6b0*/  STS.128 [R212+0x18000], R24 ;  /* 0x01800018d4007388 */ /* 0x0003e20000000c00 */
[----:B------:R-:W-:-:S05]  /*e6c0*/  F2FP.SATFINITE.E4M3.F32.PACK_AB_MERGE_C R34, R21, R40, R34 ;  /* 0x000000281522723e */ /* 0x000fca0004807022 */
[----:B------:R1:W-:Y:S02]  /*e6d0*/  STS.128 [R0+0x18000], R32 ;  /* 0x0180002000007388 */ /* 0x0003e40000000c00 */
.L_x_1471:
[----:B------:R-:W-:Y:S05]  /*e6e0*/  BSYNC B1 ;  /* 0x0000000000017941 */ /* 0x000fea0003800000 */
.L_x_1470:
[----:B------:R-:W-:Y:S04]  /*e6f0*/  BSSY B1, `(.L_x_1472) ;  /* 0x00000f8000017945 */ /* 0x000fe80003800000 */
[----:B------:R-:W-:Y:S05]  /*e700*/  @P2 BRA `(.L_x_1473) ;  /* 0x0000000c00d82947 */ /* 0x000fea0003800000 */
[----:B0----5:R-:W-:Y:S02]  /*e710*/  SHF.R.U32.HI R3, RZ, 0x8, R28 ;  /* 0x00000008ff037819 */ /* 0x021fe4000001161c */
[----:B------:R-:W-:Y:S02]  /*e720*/  SHF.R.U32.HI R21, RZ, 0x8, R30 ;  /* 0x00000008ff157819 */ /* 0x000fe4000001161e */
[----:B-1----:R-:W-:Y:S02]  /*e730*/  LOP3.LUT R0, R28, 0xff, RZ, 0xc0, !PT ;  /* 0x000000ff1c007812 */ /* 0x002fe400078ec0ff */
[----:B------:R-:W-:Y:S02]  /*e740*/  LOP3.LUT R3, R3, 0xff, RZ, 0xc0, !PT ;  /* 0x000000ff03037812 */ /* 0x000fe400078ec0ff */
[----:B------:R-:W-:Y:S02]  /*e750*/  LEA.HI R26, R54, R215, RZ, 0x1c ;  /* 0x000000d7361a7211 */ /* 0x000fe400078fe0ff */
[----:B------:R-:W-:-:S02]  /*e760*/  LOP3.LUT R27, R21, 0xff, RZ, 0xc0, !PT ;  /* 0x000000ff151b7812 */ /* 0x000fc400078ec0ff */
[----:B------:R-:W-:Y:S02]  /*e770*/  LOP3.LUT R24, R30, 0xff, RZ, 0xc0, !PT ;  /* 0x000000ff1e187812 */ /* 0x000fe400078ec0ff */
[----:B------:R-:W-:Y:S02]  /*e780*/  PRMT R21, R3, 0x7604, R0 ;  /* 0x0000760403157816 */ /* 0x000fe40000000000 */
[----:B------:R-:W-:Y:S02]  /*e790*/  SHF.R.S32.HI R3, RZ, 0x1f, R26 ;  /* 0x0000001fff037819 */ /* 0x000fe4000001141a */
[----:B------:R-:W-:Y:S02]  /*e7a0*/  PRMT R37, R27, 0x7604, R24 ;  /* 0x000076041b257816 */ /* 0x000fe40000000018 */
[----:B------:R-:W-:Y:S01]  /*e7b0*/  LEA.HI R27, R3, R26, RZ, 0x3 ;  /* 0x0000001a031b7211 */ /* 0x000fe200078f18ff */
[----:B------:R-:W-:Y:S01]  /*e7c0*/  IMAD.SHL.U32 R3, R26, 0x10, RZ ;  /* 0x000000101a037824 */ /* 0x000fe200078e00ff */
[----:B------:R-:W-:-:S02]  /*e7d0*/  SHF.R.U32.HI R25, RZ, 0x8, R29 ;  /* 0x00000008ff197819 */ /* 0x000fc4000001161d */
[----:B------:R-:W-:Y:S01]  /*e7e0*/  LOP3.LUT R20, R29, 0xff, RZ, 0xc0, !PT ;  /* 0x000000ff1d147812 */ /* 0x000fe200078ec0ff */
[----:B------:R-:W-:Y:S01]  /*e7f0*/  IMAD.SHL.U32 R32, R27, 0x800, RZ ;  /* 0x000008001b207824 */ /* 0x000fe200078e00ff */
[----:B------:R-:W-:Y:S02]  /*e800*/  LOP3.LUT R25, R25, 0xff, RZ, 0xc0, !PT ;  /* 0x000000ff19197812 */ /* 0x000fe400078ec0ff */
[----:B------:R-:W-:Y:S02]  /*e810*/  LOP3.LUT R3, R206, 0x70, R3, 0xf8, !PT ;  /* 0x00000070ce037812 */ /* 0x000fe400078ef803 */
[----:B------:R-:W-:Y:S02]  /*e820*/  PRMT R20, R25, 0x7604, R20 ;  /* 0x0000760419147816 */ /* 0x000fe40000000014 */
[----:B------:R-:W-:Y:S02]  /*e830*/  SHF.R.U32.HI R25, RZ, 0x8, R31 ;  /* 0x00000008ff197819 */ /* 0x000fe4000001161f */
[----:B------:R-:W-:-:S02]  /*e840*/  LOP3.LUT R3, R3, R234, RZ, 0x3c, !PT ;  /* 0x000000ea03037212 */ /* 0x000fc400078e3cff */
[----:B------:R-:W-:Y:S02]  /*e850*/  LOP3.LUT R32, R32, 0xffffc000, RZ, 0xc0, !PT ;  /* 0xffffc00020207812 */ /* 0x000fe400078ec0ff */
[----:B------:R-:W-:Y:S02]  /*e860*/  SHF.R.U32.HI R26, RZ, 0x8, R4 ;  /* 0x00000008ff1a7819 */ /* 0x000fe40000011604 */
[----:B------:R-:W-:Y:S02]  /*e870*/  LOP3.LUT R0, R31, 0xff, RZ, 0xc0, !PT ;  /* 0x000000ff1f007812 */ /* 0x000fe400078ec0ff */
[----:B------:R-:W-:Y:S02]  /*e880*/  LOP3.LUT R25, R25, 0xff, RZ, 0xc0, !PT ;  /* 0x000000ff19197812 */ /* 0x000fe400078ec0ff */
[----:B------:R-:W-:Y:S02]  /*e890*/  IADD3 R3, R3, R32, R210 ;  /* 0x0000002003037210 */ /* 0x000fe40007ffe0d2 */
[----:B------:R-:W-:-:S02]  /*e8a0*/  LOP3.LUT R24, R4, 0xff, RZ, 0xc0, !PT ;  /* 0x000000ff04187812 */ /* 0x000fc400078ec0ff */
[----:B------:R-:W-:Y:S02]  /*e8b0*/  LOP3.LUT R27, R26, 0xff, RZ, 0xc0, !PT ;  /* 0x000000ff1a1b7812 */ /* 0x000fe400078ec0ff */
[----:B------:R-:W-:Y:S01]  /*e8c0*/  PRMT R38, R25, 0x7604, R0 ;  /* 0x0000760419267816 */ /* 0x000fe20000000000 */
[----:B------:R-:W-:Y:S01]  /*e8d0*/  IMAD.IADD R0, R16, 0x1, R3 ;  /* 0x0000000110007824 */ /* 0x000fe200078e0203 */
[----:B------:R-:W-:Y:S02]  /*e8e0*/  PRMT R51, R27, 0x7604, R24 ;  /* 0x000076041b337816 */ /* 0x000fe40000000018 */
[----:B------:R-:W0:Y:S01]  /*e8f0*/  LDS.128 R24, [R225+0x18000] ;  /* 0x01800000e1187984 */ /* 0x000e220000000c00 */
[----:B------:R-:W-:Y:S02]  /*e900*/  SHF.R.U32.HI R41, RZ, 0x8, R6 ;  /* 0x00000008ff297819 */ /* 0x000fe40000011606 */
[----:B------:R-:W-:Y:S01]  /*e910*/  SHF.R.U32.HI R53, RZ, 0x8, R7 ;  /* 0x00000008ff357819 */ /* 0x000fe20000011607 */
[----:B------:R-:W1:Y:S01]  /*e920*/  LDS.128 R32, [R0+0x18000] ;  /* 0x0180000000207984 */ /* 0x000e620000000c00 */
[----:B------:R-:W-:-:S02]  /*e930*/  LOP3.LUT R50, R41, 0xff, RZ, 0xc0, !PT ;  /* 0x000000ff29327812 */ /* 0x000fc400078ec0ff */
[----:B------:R-:W-:Y:S02]  /*e940*/  LOP3.LUT R52, R7, 0xff, RZ, 0xc0, !PT ;  /* 0x000000ff07347812 */ /* 0x000fe400078ec0ff */
[----:B------:R-:W-:Y:S02]  /*e950*/  LOP3.LUT R41, R53, 0xff, RZ, 0xc0, !PT ;  /* 0x000000ff35297812 */ /* 0x000fe400078ec0ff */
[----:B------:R-:W-:Y:S02]  /*e960*/  LOP3.LUT R3, R6, 0xff, RZ, 0xc0, !PT ;  /* 0x000000ff06037812 */ /* 0x000fe400078ec0ff */
[----:B------:R-:W-:Y:S02]  /*e970*/  SHF.R.U32.HI R53, RZ, 0x10, R29 ;  /* 0x00000010ff357819 */ /* 0x000fe4000001161d */
[----:B------:R-:W-:Y:S02]  /*e980*/  SHF.R.U32.HI R40, RZ, 0x8, R5 ;  /* 0x00000008ff287819 */ /* 0x000fe40000011605 */
[----:B------:R-:W-:-:S02]  /*e990*/  PRMT R52, R41, 0x7604, R52 ;  /* 0x0000760429347816 */ /* 0x000fc40000000034 */
[----:B------:R-:W-:Y:S02]  /*e9a0*/  SHF.R.U32.HI R41, RZ, 0x10, R5 ;  /* 0x00000010ff297819 */ /* 0x000fe40000011605 */
[----:B------:R-:W-:Y:S01]  /*e9b0*/  PRMT R55, R50, 0x7604, R3 ;  /* 0x0000760432377816 */ /* 0x000fe20000000003 */
[----:B------:R-:W-:Y:S01]  /*e9c0*/  IMAD.U32 R3, R53, 0x10000, RZ ;  /* 0x0001000035037824 */ /* 0x000fe200078e00ff */
[----:B------:R-:W-:Y:S01]  /*e9d0*/  LOP3.LUT R39, R5, 0xff, RZ, 0xc0, !PT ;  /* 0x000000ff05277812 */ /* 0x000fe200078ec0ff */
[----:B------:R-:W-:Y:S01]  /*e9e0*/  IMAD.U32 R41, R41, 0x10000, RZ ;  /* 0x0001000029297824 */ /* 0x000fe200078e00ff */
[----:B------:R-:W-:Y:S02]  /*e9f0*/  LOP3.LUT R40, R40, 0xff, RZ, 0xc0, !PT ;  /* 0x000000ff28287812 */ /* 0x000fe400078ec0ff */
[----:B------:R-:W-:Y:S02]  /*ea00*/  SHF.R.U32.HI R59, RZ, 0x10, R7 ;  /* 0x00000010ff3b7819 */ /* 0x000fe40000011607 */
[----:B------:R-:W-:-:S02]  /*ea10*/  PRMT R40, R40, 0x7604, R39 ;  /* 0x0000760428287816 */ /* 0x000fc40000000027 */
[----:B------:R-:W-:Y:S01]  /*ea20*/  LOP3.LUT R3, R20, 0xff0000, R3, 0xf8, !PT ;  /* 0x00ff000014037812 */ /* 0x000fe200078ef803 */
[----:B------:R-:W-:Y:S01]  /*ea30*/  IMAD.U32 R59, R59, 0x10000, RZ ;  /* 0x000100003b3b7824 */ /* 0x000fe200078e00ff */
        /* <DEDUP_REMOVED lines=8> */
[----:B------:R-:W-:Y:S02]  /*eac0*/  LOP3.LUT R20, R37, 0xff000000, R30, 0xf8, !PT ;  /* 0xff00000025147812 */ /* 0x000fe400078ef81e */
[----:B------:R-:W-:Y:S02]  /*ead0*/  LOP3.LUT R55, R51, 0xff000000, R4, 0xf8, !PT ;  /* 0xff00000033377812 */ /* 0x000fe400078ef804 */
[----:B------:R-:W-:-:S02]  /*eae0*/  LOP3.LUT R4, R3, 0xff000000, R6, 0xf8, !PT ;  /* 0xff00000003047812 */ /* 0x000fc400078ef806 */
[-C--:B0-----:R-:W-:Y:S02]  /*eaf0*/  F2FP.F16.E4M3.UNPACK_B R29, R27.reuse ;  /* 0x0000001bff1d723e */ /* 0x081fe400020006ff */
[----:B------:R-:W-:Y:S02]  /*eb00*/  F2FP.F16.E4M3.UNPACK_B R30, R27.H1 ;  /* 0x0000001bff1e723e */ /* 0x000fe400030006ff */
[-C--:B------:R-:W-:Y:S02]  /*eb10*/  F2FP.F16.E4M3.UNPACK_B R3, R26.reuse ;  /* 0x0000001aff03723e */ /* 0x080fe400020006ff */
[----:B------:R-:W-:Y:S02]  /*eb20*/  F2FP.F16.E4M3.UNPACK_B R27, R26.H1 ;  /* 0x0000001aff1b723e */ /* 0x000fe400030006ff */
[----:B------:R-:W-:Y:S02]  /*eb30*/  LOP3.LUT R40, R21, 0xff000000, R28, 0xf8, !PT ;  /* 0xff00000015287812 */ /* 0x000fe400078ef81c */
[----:B------:R-:W-:-:S02]  /*eb40*/  LOP3.LUT R62, R59, 0xff000000, R7, 0xf8, !PT ;  /* 0xff0000003b3e7812 */ /* 0x000fc400078ef807 */
[----:B------:R-:W-:Y:S02]  /*eb50*/  F2FP.F16.E4M3.UNPACK_B R58, R53 ;  /* 0x00000035ff3a723e */ /* 0x000fe400020006ff */
[----:B-1----:R-:W-:Y:S02]  /*eb60*/  F2FP.F16.E4M3.UNPACK_B R26, R33 ;  /* 0x00000021ff1a723e */ /* 0x002fe400020006ff */
[-C--:B------:R-:W-:Y:S01]  /*eb70*/  F2FP.F16.E4M3.UNPACK_B R7, R24.reuse ;  /* 0x00000018ff07723e */ /* 0x080fe200020006ff */
[----:B------:R-:W-:Y:S01]  /*eb80*/  HADD2.F32 R60, -RZ, R58.H0_H0 ;  /* 0x2000003aff3c7230 */ /* 0x000fe20000004100 */
[----:B------:R-:W-:Y:S01]  /*eb90*/  F2FP.F16.E4M3.UNPACK_B R21, R24.H1 ;  /* 0x00000018ff15723e */ /* 0x000fe200030006ff */
[----:B------:R-:W-:Y:S01]  /*eba0*/  HADD2.F32 R5, -RZ, R26.H0_H0 ;  /* 0x2000001aff057230 */ /* 0x000fe20000004100 */
[----:B------:R-:W-:Y:S01]  /*ebb0*/  F2FP.F16.E4M3.UNPACK_B R24, R41 ;  /* 0x00000029ff18723e */ /* 0x000fe200020006ff */
[----:B------:R-:W-:Y:S01]  /*ebc0*/  HADD2.F32 R59, -RZ, R58.H1_H1 ;  /* 0x3000003aff3b7230 */ /* 0x000fe20000004100 */
[----:B------:R-:W-:-:S02]  /*ebd0*/  SHF.R.U32.HI R39, RZ, 0x10, R31 ;  /* 0x00000010ff277819 */ /* 0x000fc4000001161f */
[-C--:B------:R-:W-:Y:S01]  /*ebe0*/  F2FP.F16.E4M3.UNPACK_B R6, R25.reuse ;  /* 0x00000019ff06723e */ /* 0x080fe200020006ff */
[----:B------:R-:W-:Y:S01]  /*ebf0*/  HADD2.F32 R50, -RZ, R24.H0_H0 ;  /* 0x20000018ff327230 */ /* 0x000fe20000004100 */
[----:B------:R-:W-:Y:S01]  /*ec00*/  F2FP.F16.E4M3.UNPACK_B R28, R25.H1 ;  /* 0x00000019ff1c723e */ /* 0x000fe200030006ff */
[----:B------:R-:W-:Y:S02]  /*ec10*/  IMAD.U32 R39, R39, 0x10000, RZ ;  /* 0x0001000027277824 */ /* 0x000fe400078e00ff */
[C---:B------:R-:W-:Y:S01]  /*ec20*/  FMUL.FTZ R64, R5.reuse, R60 ;  /* 0x0000003c05407220 */ /* 0x040fe20000410000 */
[----:B------:R-:W-:Y:S02]  /*ec30*/  HADD2.F32 R25, -RZ, R6.H0_H0 ;  /* 0x20000006ff197230 */ /* 0x000fe40000004100 */
[-C--:B------:R-:W-:Y:S01]  /*ec40*/  FMUL.FTZ R51, R5, R50.reuse ;  /* 0x0000003205337220 */ /* 0x080fe20000410000 */
[----:B------:R-:W-:Y:S02]  /*ec50*/  F2FP.F16.E4M3.UNPACK_B R33, R33.H1 ;  /* 0x00000021ff21723e */ /* 0x000fe400030006ff */
[----:B------:R-:W-:Y:S01]  /*ec60*/  LOP3.LUT R39, R38, 0xff0000, R39, 0xf8, !PT ;  /* 0x00ff000026277812 */ /* 0x000fe200078ef827 */
[C---:B------:R-:W-:Y:S01]  /*ec70*/  FFMA.FTZ R5, R25.reuse, R50, -R64 ;  /* 0x0000003219057223 */ /* 0x040fe20000010840 */
[----:B------:R-:W-:Y:S01]  /*ec80*/  F2FP.F16.E4M3.UNPACK_B R50, R53.H1 ;  /* 0x00000035ff32723e */ /* 0x000fe200030006ff */
[----:B------:R-:W-:Y:S01]  /*ec90*/  FFMA.FTZ R25, R25, R60, R51 ;  /* 0x0000003c19197223 */ /* 0x000fe20000010033 */
[----:B------:R-:W-:Y:S01]  /*eca0*/  LOP3.LUT R52, R39, 0xff000000, R31, 0xf8, !PT ;  /* 0xff00000027347812 */ /* 0x000fe200078ef81f */
[----:B------:R-:W-:Y:S01]  /*ecb0*/  HADD2.F32 R51, -RZ, R24.H1_H1 ;  /* 0x30000018ff337230 */ /* 0x000fe20000004100 */
[-C--:B------:R-:W-:Y:S01]  /*ecc0*/  F2FP.F16.E4M3.UNPACK_B R38, R35.reuse ;  /* 0x00000023ff26723e */ /* 0x080fe200020006ff */
[----:B------:R-:W-:Y:S01]  /*ecd0*/  HADD2.F32 R24, -RZ, R6.H1_H1 ;  /* 0x30000006ff187230 */ /* 0x000fe20000004100 */
[----:B------:R-:W-:Y:S01]  /*ece0*/  F2FP.F16.E4M3.UNPACK_B R39, R35.H1 ;  /* 0x00000023ff27723e */ /* 0x000fe200030006ff */
[----:B------:R-:W-:Y:S01]  /*ecf0*/  HADD2.F32 R6, -RZ, R26.H1_H1 ;  /* 0x3000001aff067230 */ /* 0x000fe20000004100 */
[-C--:B------:R-:W-:Y:S01]  /*ed00*/  F2FP.F16.E4M3.UNPACK_B R35, R34.reuse ;  /* 0x00000022ff23723e */ /* 0x080fe200020006ff */
[----:B------:R-:W-:Y:S01]  /*ed10*/  HADD2.F32 R61, -RZ, R50.H0_H0 ;  /* 0x20000032ff3d7230 */ /* 0x000fe20000004100 */
[----:B------:R-:W-:Y:S01]  /*ed20*/  F2FP.F16.E4M3.UNPACK_B R37, R34.H1 ;  /* 0x00000022ff25723e */ /* 0x000fe200030006ff */
[----:B------:R-:W-:Y:S01]  /*ed30*/  HADD2.F32 R34, -RZ, R33.H0_H0 ;  /* 0x20000021ff227230 */ /* 0x000fe20000004100 */
[----:B------:R-:W-:Y:S01]  /*ed40*/  F2FP.F16.E4M3.UNPACK_B R41, R41.H1 ;  /* 0x00000029ff29723e */ /* 0x000fe200030006ff */
[----:B------:R-:W-:-:S02]  /*ed50*/  HADD2.F32 R26, -RZ, R28.H0_H0 ;  /* 0x2000001cff1a7230 */ /* 0x000fc40000004100 */
[C---:B------:R-:W-:Y:S01]  /*ed60*/  FMUL.FTZ R63, R6.reuse, R59 ;  /* 0x0000003b063f7220 */ /* 0x040fe20000410000 */
[----:B------:R-:W-:Y:S01]  /*ed70*/  FMUL.FTZ R58, R6, R51 ;  /* 0x00000033063a7220 */ /* 0x000fe20000410000 */
[----:B------:R-:W-:Y:S01]  /*ed80*/  FMUL.FTZ R65, R34, R61 ;  /* 0x0000003d22417220 */ /* 0x000fe20000410000 */
[--C-:B------:R-:W-:Y:S02]  /*ed90*/  HADD2.F32 R53, -RZ, R41.reuse.H0_H0 ;  /* 0x20000029ff357230 */ /* 0x100fe40000004100 */
[C---:B------:R-:W-:Y:S01]  /*eda0*/  FFMA.FTZ R6, R24.reuse, R51, -R63 ;  /* 0x0000003318067223 */ /* 0x040fe2000001083f */
[----:B------:R-:W-:Y:S01]  /*edb0*/  FFMA.FTZ R24, R24, R59, R58 ;  /* 0x0000003b18187223 */ /* 0x000fe2000001003a */
[----:B------:R-:W-:Y:S01]  /*edc0*/  F2FP.F16.E4M3.UNPACK_B R58, R62 ;  /* 0x0000003eff3a723e */ /* 0x000fe200020006ff */
[----:B------:R-:W-:Y:S02]  /*edd0*/  HADD2.F32 R41, -RZ, R41.H1_H1 ;  /* 0x30000029ff297230 */ /* 0x000fe40000004100 */
[-C--:B------:R-:W-:Y:S01]  /*ede0*/  FMUL.FTZ R34, R34, R53.reuse ;  /* 0x0000003522227220 */ /* 0x080fe20000410000 */
[C---:B------:R-:W-:Y:S01]  /*edf0*/  FFMA.FTZ R65, R26.reuse, R53, -R65 ;  /* 0x000000351a417223 */ /* 0x040fe20000010841 */
[----:B------:R-:W-:Y:S01]  /*ee00*/  HADD2.F32 R53, -RZ, R50.H1_H1 ;  /* 0x30000032ff357230 */ /* 0x000fe20000004100 */
[----:B------:R-:W-:Y:S01]  /*ee10*/  F2FP.F16.E4M3.UNPACK_B R50, R52 ;  /* 0x00000034ff32723e */ /* 0x000fe200020006ff */
        /* <DEDUP_REMOVED lines=8> */
[----:B------:R-:W-:Y:S01]  /*eea0*/  FMUL.FTZ R64, R33, R41 ;  /* 0x0000002921407220 */ /* 0x000fe20000410000 */
[----:B------:R-:W-:Y:S02]  /*eeb0*/  HADD2.F32 R28, -RZ, R28.H1_H1 ;  /* 0x3000001cff1c7230 */ /* 0x000fe40000004100 */
[C---:B------:R-:W-:Y:S01]  /*eec0*/  FMUL.FTZ R33, R34.reuse, R59 ;  /* 0x0000003b22217220 */ /* 0x040fe20000410000 */
[----:B------:R-:W-:Y:S02]  /*eed0*/  HADD2.F32 R26, -RZ, R29.H0_H0 ;  /* 0x2000001dff1a7230 */ /* 0x000fe40000004100 */
[----:B------:R-:W-:Y:S01]  /*eee0*/  FMUL.FTZ R34, R34, R51 ;  /* 0x0000003322227220 */ /* 0x000fe20000410000 */
[----:B------:R-:W-:-:S02]  /*eef0*/  HADD2.F32 R58, -RZ, R58.H1_H1 ;  /* 0x3000003aff3a7230 */ /* 0x000fc40000004100 */
[C---:B------:R-:W-:Y:S01]  /*ef00*/  FFMA.FTZ R60, R28.reuse, R41, -R63 ;  /* 0x000000291c3c7223 */ /* 0x040fe2000001083f */
[----:B------:R-:W-:Y:S02]  /*ef10*/  HADD2.F32 R38, -RZ, R38.H1_H1 ;  /* 0x30000026ff267230 */ /* 0x000fe40000004100 */
[----:B------:R-:W-:Y:S01]  /*ef20*/  FFMA.FTZ R64, R28, R53, R64 ;  /* 0x000000351c407223 */ /* 0x000fe20000010040 */
[----:B------:R-:W-:Y:S02]  /*ef30*/  HADD2.F32 R50, -RZ, R50.H1_H1 ;  /* 0x30000032ff327230 */ /* 0x000fe40000004100 */
[C---:B------:R-:W-:Y:S01]  /*ef40*/  FFMA.FTZ R53, R26.reuse, R51, -R33 ;  /* 0x000000331a357223 */ /* 0x040fe20000010821 */
[----:B------:R-:W-:Y:S01]  /*ef50*/  FFMA.FTZ R59, R26, R59, R34 ;  /* 0x0000003b1a3b7223 */ /* 0x000fe20000010022 */
[----:B------:R-:W-:Y:S02]  /*ef60*/  HADD2.F32 R29, -RZ, R29.H1_H1 ;  /* 0x3000001dff1d7230 */ /* 0x000fe40000004100 */
[----:B------:R-:W-:Y:S01]  /*ef70*/  FMUL.FTZ R34, R38, R58 ;  /* 0x0000003a26227220 */ /* 0x000fe20000410000 */
[----:B------:R-:W-:-:S02]  /*ef80*/  HADD2.F32 R41, -RZ, R62.H0_H0 ;  /* 0x2000003eff297230 */ /* 0x000fc40000004100 */
[----:B------:R-:W-:Y:S01]  /*ef90*/  FMUL.FTZ R51, R38, R50 ;  /* 0x0000003226337220 */ /* 0x000fe20000410000 */
[----:B------:R-:W-:Y:S01]  /*efa0*/  HADD2.F32 R28, -RZ, R39.H0_H0 ;  /* 0x20000027ff1c7230 */ /* 0x000fe20000004100 */
[----:B------:R-:W-:Y:S01]  /*efb0*/  F2FP.F16.E4M3.UNPACK_B R31, R32 ;  /* 0x00000020ff1f723e */ /* 0x000fe200020006ff */
[----:B------:R-:W-:Y:S02]  /*efc0*/  HADD2.F32 R33, -RZ, R52.H0_H0 ;  /* 0x20000034ff217230 */ /* 0x000fe40000004100 */
[C---:B------:R-:W-:Y:S01]  /*efd0*/  FFMA.FTZ R66, R29.reuse, R50, -R34 ;  /* 0x000000321d427223 */ /* 0x040fe20000010822 */
[----:B------:R-:W-:Y:S02]  /*efe0*/  HADD2.F32 R26, -RZ, R30.H0_H0 ;  /* 0x2000001eff1a7230 */ /* 0x000fe40000004100 */
[C---:B------:R-:W-:Y:S01]  /*eff0*/  FMUL.FTZ R63, R28.reuse, R41 ;  /* 0x000000291c3f7220 */ /* 0x040fe20000410000 */
[----:B------:R-:W-:Y:S01]  /*f000*/  F2FP.F16.E4M3.UNPACK_B R32, R32.H1 ;  /* 0x00000020ff20723e */ /* 0x000fe200030006ff */
[----:B------:R-:W-:Y:S01]  /*f010*/  FMUL.FTZ R28, R28, R33 ;  /* 0x000000211c1c7220 */ /* 0x000fe20000410000 */
[----:B------:R-:W-:Y:S01]  /*f020*/  FFMA.FTZ R68, R29, R58, R51 ;  /* 0x0000003a1d447223 */ /* 0x000fe20000010033 */
[----:B------:R-:W-:Y:S01]  /*f030*/  F2FP.F16.E4M3.UNPACK_B R34, R55.H1 ;  /* 0x00000037ff22723e */ /* 0x000fe200030006ff */
[----:B------:R-:W-:Y:S01]  /*f040*/  HADD2.F32 R52, -RZ, R52.H1_H1 ;  /* 0x30000034ff347230 */ /* 0x000fe20000004100 */
[----:B------:R-:W-:Y:S01]  /*f050*/  F2FP.F16.E4M3.UNPACK_B R29, R40.H1 ;  /* 0x00000028ff1d723e */ /* 0x000fe200030006ff */
[----:B------:R-:W-:Y:S01]  /*f060*/  FFMA.FTZ R67, R26, R41, R28 ;  /* 0x000000291a437223 */ /* 0x000fe2000001001c */
[----:B------:R-:W-:-:S02]  /*f070*/  HADD2.F32 R62, -RZ, R62.H1_H1 ;  /* 0x3000003eff3e7230 */ /* 0x000fc40000004100 */
[----:B------:R-:W-:Y:S01]  /*f080*/  FFMA.FTZ R63, R26, R33, -R63 ;  /* 0x000000211a3f7223 */ /* 0x000fe2000001083f */
[----:B------:R-:W-:Y:S01]  /*f090*/  HADD2.F32 R39, -RZ, R39.H1_H1 ;  /* 0x30000027ff277230 */ /* 0x000fe20000004100 */
[----:B------:R-:W-:Y:S01]  /*f0a0*/  F2FP.F16.E4M3.UNPACK_B R55, R55 ;  /* 0x00000037ff37723e */ /* 0x000fe200020006ff */
[----:B------:R-:W-:Y:S01]  /*f0b0*/  HADD2.F32 R41, -RZ, R34.H0_H0 ;  /* 0x20000022ff297230 */ /* 0x000fe20000004100 */
[----:B------:R-:W-:Y:S01]  /*f0c0*/  F2FP.F16.E4M3.UNPACK_B R40, R40 ;  /* 0x00000028ff28723e */ /* 0x000fe200020006ff */
[----:B------:R-:W-:Y:S02]  /*f0d0*/  HADD2.F32 R28, -RZ, R32.H0_H0 ;  /* 0x20000020ff1c7230 */ /* 0x000fe40000004100 */
[C---:B------:R-:W-:Y:S01]  /*f0e0*/  FMUL.FTZ R51, R39.reuse, R62 ;  /* 0x0000003e27337220 */ /* 0x040fe20000410000 */
[----:B------:R-:W-:Y:S02]  /*f0f0*/  HADD2.F32 R33, -RZ, R29.H0_H0 ;  /* 0x2000001dff217230 */ /* 0x000fe40000004100 */
[----:B------:R-:W-:Y:S01]  /*f100*/  FMUL.FTZ R69, R39, R52 ;  /* 0x0000003427457220 */ /* 0x000fe20000410000 */
[----:B------:R-:W-:-:S02]  /*f110*/  HADD2.F32 R26, -RZ, R21.H0_H0 ;  /* 0x20000015ff1a7230 */ /* 0x000fc40000004100 */
[C---:B------:R-:W-:Y:S01]  /*f120*/  FMUL.FTZ R39, R28.reuse, R41 ;  /* 0x000000291c277220 */ /* 0x040fe20000410000 */
[----:B------:R-:W-:Y:S02]  /*f130*/  HADD2.F32 R34, -RZ, R34.H1_H1 ;  /* 0x30000022ff227230 */ /* 0x000fe40000004100 */
[-C--:B------:R-:W-:Y:S01]  /*f140*/  FMUL.FTZ R28, R28, R33.reuse ;  /* 0x000000211c1c7220 */ /* 0x080fe20000410000 */
[----:B------:R-:W-:Y:S02]  /*f150*/  HADD2.F32 R32, -RZ, R32.H1_H1 ;  /* 0x30000020ff207230 */ /* 0x000fe40000004100 */
[C---:B------:R-:W-:Y:S01]  /*f160*/  FFMA.FTZ R50, R26.reuse, R33, -R39 ;  /* 0x000000211a327223 */ /* 0x040fe20000010827 */
[----:B------:R-:W-:Y:S02]  /*f170*/  HADD2.F32 R30, -RZ, R30.H1_H1 ;  /* 0x3000001eff1e7230 */ /* 0x000fe40000004100 */
[----:B------:R-:W-:Y:S01]  /*f180*/  FFMA.FTZ R41, R26, R41, R28 ;  /* 0x000000291a297223 */ /* 0x000fe2000001001c */
[----:B------:R-:W-:-:S02]  /*f190*/  HADD2.F32 R29, -RZ, R29.H1_H1 ;  /* 0x3000001dff1d7230 */ /* 0x000fc40000004100 */
[----:B------:R-:W-:Y:S01]  /*f1a0*/  FMUL.FTZ R28, R32, R34 ;  /* 0x00000022201c7220 */ /* 0x000fe20000410000 */
[----:B------:R-:W-:Y:S02]  /*f1b0*/  HADD2.F32 R21, -RZ, R21.H1_H1 ;  /* 0x30000015ff157230 */ /* 0x000fe40000004100 */
[C---:B------:R-:W-:Y:S01]  /*f1c0*/  FFMA.FTZ R70, R30.reuse, R52, -R51 ;  /* 0x000000341e467223 */ /* 0x040fe20000010833 */
[----:B------:R-:W-:Y:S01]  /*f1d0*/  FFMA.FTZ R62, R30, R62, R69 ;  /* 0x0000003e1e3e7223 */ /* 0x000fe20000010045 */
[-C--:B------:R-:W-:Y:S01]  /*f1e0*/  FMUL.FTZ R33, R32, R29.reuse ;  /* 0x0000001d20217220 */ /* 0x080fe20000410000 */
[----:B------:R-:W-:Y:S02]  /*f1f0*/  HADD2.F32 R30, -RZ, R55.H0_H0 ;  /* 0x20000037ff1e7230 */ /* 0x000fe40000004100 */
[C---:B------:R-:W-:Y:S01]  /*f200*/  FFMA.FTZ R51, R21.reuse, R29, -R28 ;  /* 0x0000001d15337223 */ /* 0x040fe2000001081c */
[----:B------:R-:W-:Y:S02]  /*f210*/  HADD2.F32 R26, -RZ, R31.H0_H0 ;  /* 0x2000001fff1a7230 */ /* 0x000fe40000004100 */
[----:B------:R-:W-:Y:S01]  /*f220*/  FFMA.FTZ R52, R21, R34, R33 ;  /* 0x0000002215347223 */ /* 0x000fe20000010021 */
[----:B------:R-:W-:Y:S01]  /*f230*/  HADD2.F32 R28, -RZ, R40.H0_H0 ;  /* 0x20000028ff1c7230 */ /* 0x000fe20000004100 */
[----:B------:R-:W-:Y:S01]  /*f240*/  F2FP.F16.E4M3.UNPACK_B R29, R4.H1 ;  /* 0x00000004ff1d723e */ /* 0x000fe200030006ff */
        /* <DEDUP_REMOVED lines=9> */
[C---:B------:R-:W-:Y:S01]  /*f2e0*/  FMUL.FTZ R28, R31.reuse, R32 ;  /* 0x000000201f1c7220 */ /* 0x040fe20000410000 */
[----:B------:R-:W-:Y:S01]  /*f2f0*/  F2FP.F16.E4M3.UNPACK_B R26, R20.H1 ;  /* 0x00000014ff1a723e */ /* 0x000fe200030006ff */
[-C--:B------:R-:W-:Y:S01]  /*f300*/  FMUL.FTZ R39, R31, R40.reuse ;  /* 0x000000281f277220 */ /* 0x080fe20000410000 */
[----:B------:R-:W-:Y:S02]  /*f310*/  HADD2.F32 R30, -RZ, R29.H0_H0 ;  /* 0x2000001dff1e7230 */ /* 0x000fe40000004100 */
[C---:B------:R-:W-:Y:S01]  /*f320*/  FFMA.FTZ R31, R7.reuse, R40, -R28 ;  /* 0x00000028071f7223 */ /* 0x040fe2000001081c */
[----:B------:R-:W-:Y:S02]  /*f330*/  HADD2.F32 R21, -RZ, R37.H0_H0 ;  /* 0x20000025ff157230 */ /* 0x000fe40000004100 */
[----:B------:R-:W-:Y:S01]  /*f340*/  FFMA.FTZ R38, R7, R32, R39 ;  /* 0x0000002007267223 */ /* 0x000fe20000010027 */
[----:B------:R-:W-:Y:S01]  /*f350*/  HADD2.F32 R28, -RZ, R26.H0_H0 ;  /* 0x2000001aff1c7230 */ /* 0x000fe20000004100 */
[----:B------:R-:W-:Y:S01]  /*f360*/  F2FP.F16.E4M3.UNPACK_B R4, R4 ;  /* 0x00000004ff04723e */ /* 0x000fe200020006ff */
[----:B------:R-:W-:-:S02]  /*f370*/  HADD2.F32 R7, -RZ, R27.H0_H0 ;  /* 0x2000001bff077230 */ /* 0x000fc40000004100 */
[C---:B------:R-:W-:Y:S01]  /*f380*/  FMUL.FTZ R40, R21.reuse, R30 ;  /* 0x0000001e15287220 */ /* 0x040fe20000410000 */
[----:B------:R-:W-:Y:S02]  /*f390*/  HADD2.F32 R32, -RZ, R29.H1_H1 ;  /* 0x3000001dff207230 */ /* 0x000fe40000004100 */
[-C--:B------:R-:W-:Y:S01]  /*f3a0*/  FMUL.FTZ R58, R21, R28.reuse ;  /* 0x0000001c153a7220 */ /* 0x080fe20000410000 */
[----:B------:R-:W-:Y:S02]  /*f3b0*/  HADD2.F32 R37, -RZ, R37.H1_H1 ;  /* 0x30000025ff257230 */ /* 0x000fe40000004100 */
[----:B------:R-:W-:Y:S01]  /*f3c0*/  FFMA.FTZ R40, R7, R28, -R40 ;  /* 0x0000001c07287223 */ /* 0x000fe20000010828 */
[----:B------:R-:W-:Y:S01]  /*f3d0*/  HADD2.F32 R26, -RZ, R26.H1_H1 ;  /* 0x3000001aff1a7230 */ /* 0x000fe20000004100 */
[----:B------:R-:W-:Y:S01]  /*f3e0*/  F2FP.F16.E4M3.UNPACK_B R20, R20 ;  /* 0x00000014ff14723e */ /* 0x000fe200020006ff */
[----:B------:R-:W-:Y:S02]  /*f3f0*/  HADD2.F32 R27, -RZ, R27.H1_H1 ;  /* 0x3000001bff1b7230 */ /* 0x000fe40000004100 */
[----:B------:R-:W-:Y:S01]  /*f400*/  FMUL.FTZ R28, R37, R32 ;  /* 0x00000020251c7220 */ /* 0x000fe20000410000 */
[----:B------:R-:W-:Y:S01]  /*f410*/  FFMA.FTZ R58, R7, R30, R58 ;  /* 0x0000001e073a7223 */ /* 0x000fe2000001003a */
[----:B------:R-:W-:Y:S01]  /*f420*/  FMUL.FTZ R37, R37, R26 ;  /* 0x0000001a25257220 */ /* 0x000fe20000410000 */
[----:B------:R-:W-:-:S02]  /*f430*/  HADD2.F32 R7, -RZ, R35.H0_H0 ;  /* 0x20000023ff077230 */ /* 0x000fc40000004100 */
[C---:B------:R-:W-:Y:S01]  /*f440*/  FFMA.FTZ R29, R27.reuse, R26, -R28 ;  /* 0x0000001a1b1d7223 */ /* 0x040fe2000001081c */
[----:B------:R-:W-:Y:S02]  /*f450*/  HADD2.F32 R26, -RZ, R4.H0_H0 ;  /* 0x20000004ff1a7230 */ /* 0x000fe40000004100 */
[----:B------:R-:W-:Y:S01]  /*f460*/  FFMA.FTZ R37, R27, R32, R37 ;  /* 0x000000201b257223 */ /* 0x000fe20000010025 */
[----:B------:R-:W-:Y:S01]  /*f470*/  HADD2.F32 R21, -RZ, R20.H0_H0 ;  /* 0x20000014ff157230 */ /* 0x000fe20000004100 */
[----:B------:R-:W-:Y:S01]  /*f480*/  F2FP.SATFINITE.E4M3.F32.PACK_AB_MERGE_C R60, R60, R65, RZ ;  /* 0x000000413c3c723e */ /* 0x000fe200048070ff */
[----:B------:R-:W-:Y:S02]  /*f490*/  HADD2.F32 R28, -RZ, R4.H1_H1 ;  /* 0x30000004ff1c7230 */ /* 0x000fe40000004100 */
[C---:B------:R-:W-:Y:S01]  /*f4a0*/  FMUL.FTZ R27, R7.reuse, R26 ;  /* 0x0000001a071b7220 */ /* 0x040fe20000410000 */
[----:B------:R-:W-:Y:S02]  /*f4b0*/  HADD2.F32 R35, -RZ, R35.H1_H1 ;  /* 0x30000023ff237230 */ /* 0x000fe40000004100 */
[----:B------:R-:W-:Y:S01]  /*f4c0*/  FMUL.FTZ R7, R7, R21 ;  /* 0x0000001507077220 */ /* 0x000fe20000410000 */
[----:B------:R-:W-:Y:S01]  /*f4d0*/  HADD2.F32 R20, -RZ, R20.H1_H1 ;  /* 0x30000014ff147230 */ /* 0x000fe20000004100 */
[----:B------:R-:W-:Y:S01]  /*f4e0*/  F2FP.SATFINITE.E4M3.F32.PACK_AB_MERGE_C R61, R64, R61, RZ ;  /* 0x0000003d403d723e */ /* 0x000fe200048070ff */
[----:B------:R-:W-:-:S02]  /*f4f0*/  HADD2.F32 R4, -RZ, R3.H0_H0 ;  /* 0x20000003ff047230 */ /* 0x000fc40000004100 */
[C---:B------:R-:W-:Y:S01]  /*f500*/  FMUL.FTZ R30, R35.reuse, R28 ;  /* 0x0000001c231e7220 */ /* 0x040fe20000410000 */
[----:B------:R-:W-:Y:S02]  /*f510*/  HADD2.F32 R3, -RZ, R3.H1_H1 ;  /* 0x30000003ff037230 */ /* 0x000fe40000004100 */
[----:B------:R-:W-:Y:S01]  /*f520*/  FMUL.FTZ R35, R35, R20 ;  /* 0x0000001423237220 */ /* 0x000fe20000410000 */
[----:B------:R-:W-:Y:S01]  /*f530*/  F2FP.SATFINITE.E4M3.F32.PACK_AB_MERGE_C R29, R29, R40, RZ ;  /* 0x000000281d1d723e */ /* 0x000fe200048070ff */
        /* <DEDUP_REMOVED lines=8> */
[----:B------:R-:W-:Y:S02]  /*f5c0*/  F2FP.SATFINITE.E4M3.F32.PACK_AB_MERGE_C R37, R37, R58, RZ ;  /* 0x0000003a2525723e */ /* 0x000fe400048070ff */
[----:B------:R-:W-:Y:S02]  /*f5d0*/  F2FP.SATFINITE.E4M3.F32.PACK_AB_MERGE_C R5, R6, R5, R60 ;  /* 0x000000050605723e */ /* 0x000fe4000480703c */
[----:B------:R-:W-:Y:S02]  /*f5e0*/  F2FP.SATFINITE.E4M3.F32.PACK_AB_MERGE_C R7, R66, R53, R7 ;  /* 0x000000354207723e */ /* 0x000fe40004807007 */
[----:B------:R-:W-:-:S02]  /*f5f0*/  F2FP.SATFINITE.E4M3.F32.PACK_AB_MERGE_C R25, R24, R25, R61 ;  /* 0x000000191819723e */ /* 0x000fc4000480703d */
[----:B------:R-:W-:Y:S02]  /*f600*/  F2FP.SATFINITE.E4M3.F32.PACK_AB_MERGE_C R4, R31, R34, R4 ;  /* 0x000000221f04723e */ /* 0x000fe40004807004 */
[----:B------:R-:W-:Y:S02]  /*f610*/  F2FP.SATFINITE.E4M3.F32.PACK_AB_MERGE_C R6, R30, R21, R29 ;  /* 0x000000151e06723e */ /* 0x000fe4000480701d */
[----:B------:R-:W-:Y:S02]  /*f620*/  F2FP.SATFINITE.E4M3.F32.PACK_AB_MERGE_C R27, R68, R59, R27 ;  /* 0x0000003b441b723e */ /* 0x000fe4000480701b */
[----:B------:R-:W-:Y:S01]  /*f630*/  F2FP.SATFINITE.E4M3.F32.PACK_AB_MERGE_C R24, R38, R33, R41 ;  /* 0x000000212618723e */ /* 0x000fe20004807029 */
[----:B------:R2:W-:Y:S01]  /*f640*/  STS.128 [R225+0x18000], R4 ;  /* 0x01800004e1007388 */ /* 0x0005e20000000c00 */
[----:B------:R-:W-:-:S05]  /*f650*/  F2FP.SATFINITE.E4M3.F32.PACK_AB_MERGE_C R26, R35, R26, R37 ;  /* 0x0000001a231a723e */ /* 0x000fca0004807025 */
[----:B------:R2:W-:Y:S02]  /*f660*/  STS.128 [R0+0x18000], R24 ;  /* 0x0180001800007388 */ /* 0x0005e40000000c00 */
.L_x_1473:
[----:B------:R-:W-:Y:S05]  /*f670*/  BSYNC B1 ;  /* 0x0000000000017941 */ /* 0x000fea0003800000 */
.L_x_1472:
[----:B------:R-:W-:Y:S04]  /*f680*/  BSSY B1, `(.L_x_1474) ;  /* 0x0000101000017945 */ /* 0x000fe80003800000 */
[----:B------:R-:W-:Y:S05]  /*f690*/  @P1 BRA `(.L_x_1475) ;  /* 0x0000000c00fc1947 */ /* 0x000fea0003800000 */
[----:B-12---:R-:W-:Y:S02]  /*f6a0*/  SHF.R.U32.HI R0, RZ, 0x8, R42 ;  /* 0x00000008ff007819 */ /* 0x006fe4000001162a */
[----:B-----5:R-:W-:Y:S02]  /*f6b0*/  LEA.HI R7, R54, R215, RZ, 0x1c ;  /* 0x000000d736077211 */ /* 0x020fe400078fe0ff */
[----:B0-----:R-:W-:Y:S02]  /*f6c0*/  LOP3.LUT R3, R42, 0xff, RZ, 0xc0, !PT ;  /* 0x000000ff2a037812 */ /* 0x001fe400078ec0ff */
[----:B------:R-:W-:Y:S01]  /*f6d0*/  LOP3.LUT R0, R0, 0xff, RZ, 0xc0, !PT ;  /* 0x000000ff00007812 */ /* 0x000fe200078ec0ff */
[----:B------:R-:W-:Y:S01]  /*f6e0*/  IMAD.SHL.U32 R21, R7, 0x10, RZ ;  /* 0x0000001007157824 */ /* 0x000fe200078e00ff */
[----:B------:R-:W-:Y:S02]  /*f6f0*/  SHF.R.S32.HI R24, RZ, 0x1f, R7 ;  /* 0x0000001fff187819 */ /* 0x000fe40000011407 */
[----:B------:R-:W-:-:S02]  /*f700*/  SHF.R.U32.HI R4, RZ, 0x8, R43 ;  /* 0x00000008ff047819 */ /* 0x000fc4000001162b */
[----:B------:R-:W-:Y:S02]  /*f710*/  PRMT R20, R0, 0x7604, R3 ;  /* 0x0000760400147816 */ /* 0x000fe40000000003 */
[----:B------:R-:W-:Y:S02]  /*f720*/  LEA.HI R25, R24, R7, RZ, 0x3 ;  /* 0x0000000718197211 */ /* 0x000fe400078f18ff */
[----:B------:R-:W-:Y:S02]  /*f730*/  SHF.R.U32.HI R0, RZ, 0x8, R44 ;  /* 0x00000008ff007819 */ /* 0x000fe4000001162c */
[----:B------:R-:W-:Y:S01]  /*f740*/  LOP3.LUT R5, R43, 0xff, RZ, 0xc0, !PT ;  /* 0x000000ff2b057812 */ /* 0x000fe200078ec0ff */
[----:B------:R-:W-:Y:S01]  /*f750*/  IMAD.SHL.U32 R25, R25, 0x800, RZ ;  /* 0x0000080019197824 */ /* 0x000fe200078e00ff */
[----:B------:R-:W-:Y:S02]  /*f760*/  LOP3.LUT R4, R4, 0xff, RZ, 0xc0, !PT ;  /* 0x000000ff04047812 */ /* 0x000fe400078ec0ff */
[----:B------:R-:W-:-:S02]  /*f770*/  LOP3.LUT R3, R0, 0xff, RZ, 0xc0, !PT ;  /* 0x000000ff00037812 */ /* 0x000fc400078ec0ff */
[----:B------:R-:W-:Y:S02]  /*f780*/  LOP3.LUT R0, R228, 0x70, R21, 0xf8, !PT ;  /* 0x00000070e4007812 */ /* 0x000fe400078ef815 */
[----:B------:R-:W-:Y:S02]  /*f790*/  SHF.R.U32.HI R26, RZ, 0x3, R228 ;  /* 0x00000003ff1a7819 */ /* 0x000fe400000116e4 */
[----:B------:R-:W-:Y:S02]  /*f7a0*/  PRMT R28, R4, 0x7604, R5 ;  /* 0x00007604041c7816 */ /* 0x000fe40000000005 */
[----:B------:R-:W-:Y:S02]  /*f7b0*/  LOP3.LUT R4, R44, 0xff, RZ, 0xc0, !PT ;  /* 0x000000ff2c047812 */ /* 0x000fe400078ec0ff */
[----:B------:R-:W-:Y:S02]  /*f7c0*/  SHF.R.U32.HI R7, RZ, 0x8, R46 ;  /* 0x00000008ff077819 */ /* 0x000fe4000001162e */
[----:B------:R-:W-:-:S02]  /*f7d0*/  LOP3.LUT R0, R0, R26, RZ, 0x3c, !PT ;  /* 0x0000001a00007212 */ /* 0x000fc400078e3cff */
[----:B------:R-:W-:Y:S02]  /*f7e0*/  LOP3.LUT R25, R25, 0xffffc000, RZ, 0xc0, !PT ;  /* 0xffffc00019197812 */ /* 0x000fe400078ec0ff */
[----:B------:R-:W-:Y:S02]  /*f7f0*/  PRMT R30, R3, 0x7604, R4 ;  /* 0x00007604031e7816 */ /* 0x000fe40000000004 */
[----:B------:R-:W-:Y:S02]  /*f800*/  LOP3.LUT R24, R46, 0xff, RZ, 0xc0, !PT ;  /* 0x000000ff2e187812 */ /* 0x000fe400078ec0ff */
[----:B------:R-:W-:Y:S02]  /*f810*/  LOP3.LUT R7, R7, 0xff, RZ, 0xc0, !PT ;  /* 0x000000ff07077812 */ /* 0x000fe400078ec0ff */
[----:B------:R-:W-:Y:S02]  /*f820*/  IADD3 R3, R0, R25, R231 ;  /* 0x0000001900037210 */ /* 0x000fe40007ffe0e7 */
[----:B------:R-:W-:-:S02]  /*f830*/  SHF.R.U32.HI R0, RZ, 0x8, R47 ;  /* 0x00000008ff007819 */ /* 0x000fc4000001162f */
[----:B------:R-:W-:Y:S02]  /*f840*/  PRMT R33, R7, 0x7604, R24 ;  /* 0x0000760407217816 */ /* 0x000fe40000000018 */
[----:B------:R-:W-:Y:S02]  /*f850*/  LOP3.LUT R21, R47, 0xff, RZ, 0xc0, !PT ;  /* 0x000000ff2f157812 */ /* 0x000fe400078ec0ff */
[----:B------:R-:W-:Y:S02]  /*f860*/  SHF.R.U32.HI R24, RZ, 0x8, R48 ;  /* 0x00000008ff187819 */ /* 0x000fe40000011630 */
[----:B------:R-:W-:Y:S02]  /*f870*/  SHF.R.U32.HI R26, RZ, 0x8, R49 ;  /* 0x00000008ff1a7819 */ /* 0x000fe40000011631 */
[----:B------:R-:W-:Y:S02]  /*f880*/  LOP3.LUT R0, R0, 0xff, RZ, 0xc0, !PT ;  /* 0x000000ff00007812 */ /* 0x000fe400078ec0ff */
[----:B------:R-:W-:-:S02]  /*f890*/  SHF.R.U32.HI R5, RZ, 0x8, R45 ;  /* 0x00000008ff057819 */ /* 0x000fc4000001162d */
[----:B------:R-:W-:Y:S02]  /*f8a0*/  LOP3.LUT R25, R48, 0xff, RZ, 0xc0, !PT ;  /* 0x000000ff30197812 */ /* 0x000fe400078ec0ff */
[----:B------:R-:W-:Y:S02]  /*f8b0*/  LOP3.LUT R24, R24, 0xff, RZ, 0xc0, !PT ;  /* 0x000000ff18187812 */ /* 0x000fe400078ec0ff */
[----:B------:R-:W-:Y:S02]  /*f8c0*/  LOP3.LUT R27, R49, 0xff, RZ, 0xc0, !PT ;  /* 0x000000ff311b7812 */ /* 0x000fe400078ec0ff */
[----:B------:R-:W-:Y:S02]  /*f8d0*/  LOP3.LUT R26, R26, 0xff, RZ, 0xc0, !PT ;  /* 0x000000ff1a1a7812 */ /* 0x000fe400078ec0ff */
[----:B------:R-:W-:Y:S01]  /*f8e0*/  PRMT R35, R0, 0x7604, R21 ;  /* 0x0000760400237816 */ /* 0x000fe20000000015 */
[----:B------:R-:W-:Y:S01]  /*f8f0*/  IMAD.IADD R0, R16, 0x1, R3 ;  /* 0x0000000110007824 */ /* 0x000fe200078e0203 */
[----:B------:R-:W-:-:S02]  /*f900*/  LOP3.LUT R6, R45, 0xff, RZ, 0xc0, !PT ;  /* 0x000000ff2d067812 */ /* 0x000fc400078ec0ff */
[----:B------:R-:W-:Y:S02]  /*f910*/  LOP3.LUT R5, R5, 0xff, RZ, 0xc0, !PT ;  /* 0x000000ff05057812 */ /* 0x000fe400078ec0ff */
[----:B------:R-:W-:Y:S02]  /*f920*/  PRMT R37, R24, 0x7604, R25 ;  /* 0x0000760418257816 */ /* 0x000fe40000000019 */
[----:B------:R-:W-:Y:S02]  /*f930*/  PRMT R39, R26, 0x7604, R27 ;  /* 0x000076041a277816 */ /* 0x000fe4000000001b */
[----:B------:R-:W0:Y:S01]  /*f940*/  LDS.128 R24, [R0+0x18000] ;  /* 0x0180000000187984 */ /* 0x000e220000000c00 */
[----:B------:R-:W-:Y:S02]  /*f950*/  PRMT R32, R5, 0x7604, R6 ;  /* 0x0000760405207816 */ /* 0x000fe40000000006 */
[----:B------:R-:W-:Y:S01]  /*f960*/  SHF.R.U32.HI R3, RZ, 0x10, R42 ;  /* 0x00000010ff037819 */ /* 0x000fe2000001162a */
[----:B------:R-:W1:Y:S01]  /*f970*/  LDS.128 R4, [R224+0x18000] ;  /* 0x01800000e0047984 */ /* 0x000e620000000c00 */
[----:B------:R-:W-:-:S02]  /*f980*/  SHF.R.U32.HI R21, RZ, 0x10, R43 ;  /* 0x00000010ff157819 */ /* 0x000fc4000001162b */
[----:B------:R-:W-:Y:S02]  /*f990*/  LOP3.LUT R3, R3, 0xff, RZ, 0xc0, !PT ;  /* 0x000000ff03037812 */ /* 0x000fe400078ec0ff */
[----:B------:R-:W-:Y:S02]  /*f9a0*/  SHF.R.U32.HI R31, RZ, 0x10, R45 ;  /* 0x00000010ff1f7819 */ /* 0x000fe4000001162d */
[----:B------:R-:W-:Y:S02]  /*f9b0*/  LOP3.LUT R21, R21, 0xff, RZ, 0xc0, !PT ;  /* 0x000000ff15157812 */ /* 0x000fe400078ec0ff */
[----:B------:R-:W-:Y:S02]  /*f9c0*/  SHF.R.U32.HI R29, RZ, 0x10, R44 ;  /* 0x00000010ff1d7819 */ /* 0x000fe4000001162c */
[----:B------:R-:W-:Y:S02]  /*f9d0*/  PRMT R3, R3, 0x7054, R20 ;  /* 0x0000705403037816 */ /* 0x000fe40000000014 */
[----:B------:R-:W-:-:S02]  /*f9e0*/  LOP3.LUT R31, R31, 0xff, RZ, 0xc0, !PT ;  /* 0x000000ff1f1f7812 */ /* 0x000fc400078ec0ff */
[----:B------:R-:W-:Y:S02]  /*f9f0*/  PRMT R21, R21, 0x7054, R28 ;  /* 0x0000705415157816 */ /* 0x000fe4000000001c */
[----:B------:R-:W-:Y:S02]  /*fa00*/  SHF.R.U32.HI R20, RZ, 0x10, R46 ;  /* 0x00000010ff147819 */ /* 0x000fe4000001162e */
[----:B------:R-:W-:Y:S02]  /*fa10*/  SHF.R.U32.HI R28, RZ, 0x10, R47 ;  /* 0x00000010ff1c7819 */ /* 0x000fe4000001162f */
[----:B------:R-:W-:Y:S02]  /*fa20*/  LOP3.LUT R29, R29, 0xff, RZ, 0xc0, !PT ;  /* 0x000000ff1d1d7812 */ /* 0x000fe400078ec0ff */
[----:B------:R-:W-:Y:S02]  /*fa30*/  PRMT R31, R31, 0x7054, R32 ;  /* 0x000070541f1f7816 */ /* 0x000fe40000000020 */
[----:B------:R-:W-:-:S02]  /*fa40*/  LOP3.LUT R20, R20, 0xff, RZ, 0xc0, !PT ;  /* 0x000000ff14147812 */ /* 0x000fc400078ec0ff */
[----:B------:R-:W-:Y:S02]  /*fa50*/  SHF.R.U32.HI R32, RZ, 0x10, R49 ;  /* 0x00000010ff207819 */ /* 0x000fe40000011631 */
[----:B------:R-:W-:Y:S02]  /*fa60*/  LOP3.LUT R28, R28, 0xff, RZ, 0xc0, !PT ;  /* 0x000000ff1c1c7812 */ /* 0x000fe400078ec0ff */
[----:B------:R-:W-:Y:S02]  /*fa70*/  PRMT R29, R29, 0x7054, R30 ;  /* 0x000070541d1d7816 */ /* 0x000fe4000000001e */
[----:B------:R-:W-:Y:S02]  /*fa80*/  PRMT R33, R20, 0x7054, R33 ;  /* 0x0000705414217816 */ /* 0x000fe40000000021 */
[----:B------:R-:W-:Y:S02]  /*fa90*/  LOP3.LUT R38, R3, 0xff000000, R42, 0xf8, !PT ;  /* 0xff00000003267812 */ /* 0x000fe400078ef82a */
[----:B------:R-:W-:-:S02]  /*faa0*/  LOP3.LUT R32, R32, 0xff, RZ, 0xc0, !PT ;  /* 0x000000ff20207812 */ /* 0x000fc400078ec0ff */
[----:B------:R-:W-:Y:S02]  /*fab0*/  PRMT R35, R28, 0x7054, R35 ;  /* 0x000070541c237816 */ /* 0x000fe40000000023 */
[----:B------:R-:W-:Y:S02]  /*fac0*/  LOP3.LUT R42, R21, 0xff000000, R43, 0xf8, !PT ;  /* 0xff000000152a7812 */ /* 0x000fe400078ef82b */
[----:B------:R-:W-:Y:S02]  /*fad0*/  LOP3.LUT R43, R29, 0xff000000, R44, 0xf8, !PT ;  /* 0xff0000001d2b7812 */ /* 0x000fe400078ef82c */
[----:B------:R-:W-:Y:S02]  /*fae0*/  LOP3.LUT R44, R31, 0xff000000, R45, 0xf8, !PT ;  /* 0xff0000001f2c7812 */ /* 0x000fe400078ef82d */
[----:B------:R-:W-:Y:S02]  /*faf0*/  LOP3.LUT R45, R33, 0xff000000, R46, 0xf8, !PT ;  /* 0xff000000212d7812 */ /* 0x000fe400078ef82e */
[----:B------:R-:W-:-:S02]  /*fb00*/  PRMT R39, R32, 0x7054, R39 ;  /* 0x0000705420277816 */ /* 0x000fc40000000027 */
[----:B------:R-:W-:Y:S02]  /*fb10*/  LOP3.LUT R46, R35, 0xff000000, R47, 0xf8, !PT ;  /* 0xff000000232e7812 */ /* 0x000fe400078ef82f */
[----:B------:R-:W-:Y:S02]  /*fb20*/  SHF.R.U32.HI R30, RZ, 0x10, R48 ;  /* 0x00000010ff1e7819 */ /* 0x000fe40000011630 */
[----:B------:R-:W-:Y:S02]  /*fb30*/  LOP3.LUT R49, R39, 0xff000000, R49, 0xf8, !PT ;  /* 0xff00000027317812 */ /* 0x000fe400078ef831 */
[----:B------:R-:W-:Y:S02]  /*fb40*/  F2FP.F16.E4M3.UNPACK_B R41, R46 ;  /* 0x0000002eff29723e */ /* 0x000fe400020006ff */
[----:B0-----:R-:W-:Y:S02]  /*fb50*/  F2FP.F16.E4M3.UNPACK_B R31, R25 ;  /* 0x00000019ff1f723e */ /* 0x001fe400020006ff */
[----:B------:R-:W-:Y:S01]  /*fb60*/  F2FP.F16.E4M3.UNPACK_B R39, R42 ;  /* 0x0000002aff27723e */ /* 0x000fe200020006ff */
[----:B------:R-:W-:Y:S01]  /*fb70*/  HADD2.F32 R47, -RZ, R41.H0_H0 ;  /* 0x20000029ff2f7230 */ /* 0x000fe20000004100 */
[----:B------:R-:W-:-:S02]  /*fb80*/  LOP3.LUT R30, R30, 0xff, RZ, 0xc0, !PT ;  /* 0x000000ff1e1e7812 */ /* 0x000fc400078ec0ff */
[-C--:B-1----:R-:W-:Y:S01]  /*fb90*/  F2FP.F16.E4M3.UNPACK_B R20, R5.reuse ;  /* 0x00000005ff14723e */ /* 0x082fe200020006ff */
[----:B------:R-:W-:Y:S01]  /*fba0*/  HADD2.F32 R40, -RZ, R39.H0_H0 ;  /* 0x20000027ff287230 */ /* 0x000fe20000004100 */
[----:B------:R-:W-:Y:S01]  /*fbb0*/  F2FP.F16.E4M3.UNPACK_B R21, R5.H1 ;  /* 0x00000005ff15723e */ /* 0x000fe200030006ff */
[--C-:B------:R-:W-:Y:S01]  /*fbc0*/  HADD2.F32 R5, -RZ, R31.reuse.H0_H0 ;  /* 0x2000001fff057230 */ /* 0x100fe20000004100 */
[----:B------:R-:W-:Y:S01]  /*fbd0*/  PRMT R37, R30, 0x7054, R37 ;  /* 0x000070541e257816 */ /* 0x000fe20000000025 */
[----:B------:R-:W-:Y:S01]  /*fbe0*/  HADD2.F32 R31, -RZ, R31.H1_H1 ;  /* 0x3000001fff1f7230 */ /* 0x000fe20000004100 */
[-C--:B------:R-:W-:Y:S01]  /*fbf0*/  F2FP.F16.E4M3.UNPACK_B R29, R7.reuse ;  /* 0x00000007ff1d723e */ /* 0x080fe200020006ff */
[----:B------:R-:W-:Y:S01]  /*fc00*/  HADD2.F32 R39, -RZ, R39.H1_H1 ;  /* 0x30000027ff277230 */ /* 0x000fe20000004100 */
[----:B------:R-:W-:Y:S01]  /*fc10*/  F2FP.F16.E4M3.UNPACK_B R30, R7.H1 ;  /* 0x00000007ff1e723e */ /* 0x000fe200030006ff */
[----:B------:R-:W-:Y:S01]  /*fc20*/  FMUL.FTZ R50, R5, R40 ;  /* 0x0000002805327220 */ /* 0x000fe20000410000 */
[----:B------:R-:W-:-:S02]  /*fc30*/  F2FP.F16.E4M3.UNPACK_B R7, R6 ;  /* 0x00000006ff07723e */ /* 0x000fc400020006ff */
[----:B------:R-:W-:Y:S01]  /*fc40*/  F2FP.F16.E4M3.UNPACK_B R28, R6.H1 ;  /* 0x00000006ff1c723e */ /* 0x000fe200030006ff */
[--C-:B------:R-:W-:Y:S01]  /*fc50*/  HADD2.F32 R6, -RZ, R20.reuse.H0_H0 ;  /* 0x20000014ff067230 */ /* 0x100fe20000004100 */
[----:B------:R-:W-:Y:S01]  /*fc60*/  F2FP.F16.E4M3.UNPACK_B R32, R25.H1 ;  /* 0x00000019ff20723e */ /* 0x000fe200030006ff */
[-C--:B------:R-:W-:Y:S01]  /*fc70*/  FMUL.FTZ R25, R5, R47.reuse ;  /* 0x0000002f05197220 */ /* 0x080fe20000410000 */
[----:B------:R-:W-:Y:S01]  /*fc80*/  F2FP.F16.E4M3.UNPACK_B R46, R46.H1 ;  /* 0x0000002eff2e723e */ /* 0x000fe200030006ff */
[----:B------:R-:W-:Y:S01]  /*fc90*/  HADD2.F32 R20, -RZ, R20.H1_H1 ;  /* 0x30000014ff147230 */ /* 0x000fe20000004100 */
[----:B------:R-:W-:Y:S01]  /*fca0*/  F2FP.F16.E4M3.UNPACK_B R42, R42.H1 ;  /* 0x0000002aff2a723e */ /* 0x000fe200030006ff */
[C---:B------:R-:W-:Y:S01]  /*fcb0*/  FFMA.FTZ R5, R6.reuse, R40, -R25 ;  /* 0x0000002806057223 */ /* 0x040fe20000010819 */
[-C--:B------:R-:W-:Y:S01]  /*fcc0*/  F2FP.F16.E4M3.UNPACK_B R33, R26.reuse ;  /* 0x0000001aff21723e */ /* 0x080fe200020006ff */
[----:B------:R-:W-:Y:S01]  /*fcd0*/  FFMA.FTZ R25, R6, R47, R50 ;  /* 0x0000002f06197223 */ /* 0x000fe20000010032 */
[----:B------:R-:W-:Y:S01]  /*fce0*/  F2FP.F16.E4M3.UNPACK_B R34, R26.H1 ;  /* 0x0000001aff22723e */ /* 0x000fe200030006ff */
[----:B------:R-:W-:Y:S01]  /*fcf0*/  HADD2.F32 R40, -RZ, R41.H1_H1 ;  /* 0x30000029ff287230 */ /* 0x000fe20000004100 */
[----:B------:R-:W-:Y:S01]  /*fd00*/  F2FP.F16.E4M3.UNPACK_B R35, R27 ;  /* 0x0000001bff23723e */ /* 0x000fe200020006ff */
[----:B------:R-:W-:Y:S01]  /*fd10*/  HADD2.F32 R47, -RZ, R46.H0_H0 ;  /* 0x2000002eff2f7230 */ /* 0x000fe20000004100 */
[----:B------:R-:W-:Y:S01]  /*fd20*/  LOP3.LUT R48, R37, 0xff000000, R48, 0xf8, !PT ;  /* 0xff00000025307812 */ /* 0x000fe200078ef830 */
[----:B------:R-:W-:-:S02]  /*fd30*/  HADD2.F32 R26, -RZ, R32.H0_H0 ;  /* 0x20000020ff1a7230 */ /* 0x000fc40000004100 */
[CC--:B------:R-:W-:Y:S01]  /*fd40*/  FMUL.FTZ R51, R31.reuse, R40.reuse ;  /* 0x000000281f337220 */ /* 0x0c0fe20000410000 */
[--C-:B------:R-:W-:Y:S02]  /*fd50*/  HADD2.F32 R41, -RZ, R42.reuse.H0_H0 ;  /* 0x2000002aff297230 */ /* 0x100fe40000004100 */
[----:B------:R-:W-:Y:S01]  /*fd60*/  FMUL.FTZ R31, R31, R39 ;  /* 0x000000271f1f7220 */ /* 0x000fe20000410000 */
[----:B------:R-:W-:Y:S02]  /*fd70*/  HADD2.F32 R6, -RZ, R21.H0_H0 ;  /* 0x20000015ff067230 */ /* 0x000fe40000004100 */
[----:B------:R-:W-:Y:S01]  /*fd80*/  FMUL.FTZ R53, R26, R47 ;  /* 0x0000002f1a357220 */ /* 0x000fe20000410000 */
[----:B------:R-:W-:Y:S01]  /*fd90*/  FFMA.FTZ R50, R20, R39, -R51 ;  /* 0x0000002714327223 */ /* 0x000fe20000010833 */
[----:B------:R-:W-:Y:S01]  /*fda0*/  FMUL.FTZ R26, R26, R41 ;  /* 0x000000291a1a7220 */ /* 0x000fe20000410000 */
[----:B------:R-:W-:Y:S01]  /*fdb0*/  F2FP.F16.E4M3.UNPACK_B R39, R49 ;  /* 0x00000031ff27723e */ /* 0x000fe200020006ff */
[----:B------:R-:W-:Y:S01]  /*fdc0*/  FFMA.FTZ R52, R20, R40, R31 ;  /* 0x0000002814347223 */ /* 0x000fe2000001001f */
[C---:B------:R-:W-:Y:S01]  /*fdd0*/  FFMA.FTZ R53, R6.reuse, R41, -R53 ;  /* 0x0000002906357223 */ /* 0x040fe20000010835 */
[----:B------:R-:W-:Y:S01]  /*fde0*/  FFMA.FTZ R47, R6, R47, R26 ;  /* 0x0000002f062f7223 */ /* 0x000fe2000001001a */
[-C--:B------:R-:W-:Y:S01]  /*fdf0*/  F2FP.F16.E4M3.UNPACK_B R26, R44.reuse ;  /* 0x0000002cff1a723e */ /* 0x080fe200020006ff */
[----:B------:R-:W-:Y:S01]  /*fe00*/  HADD2.F32 R42, -RZ, R42.H1_H1 ;  /* 0x3000002aff2a7230 */ /* 0x000fe20000004100 */
[----:B------:R-:W-:Y:S01]  /*fe10*/  F2FP.F16.E4M3.UNPACK_B R37, R27.H1 ;  /* 0x0000001bff25723e */ /* 0x000fe200030006ff */
[----:B------:R-:W-:Y:S01]  /*fe20*/  HADD2.F32 R32, -RZ, R32.H1_H1 ;  /* 0x30000020ff207230 */ /* 0x000fe20000004100 */
[----:B------:R-:W-:Y:S01]  /*fe30*/  F2FP.F16.E4M3.UNPACK_B R49, R49.H1 ;  /* 0x00000031ff31723e */ /* 0x000fe200030006ff */
[----:B------:R-:W-:Y:S01]  /*fe40*/  HADD2.F32 R41, -RZ, R39.H0_H0 ;  /* 0x20000027ff297230 */ /* 0x000fe20000004100 */
[----:B------:R-:W-:Y:S01]  /*fe50*/  F2FP.F16.E4M3.UNPACK_B R44, R44.H1 ;  /* 0x0000002cff2c723e */ /* 0x000fe200030006ff */
[----:B------:R-:W-:-:S02]  /*fe60*/  HADD2.F32 R20, -RZ, R35.H0_H0 ;  /* 0x20000023ff147230 */ /* 0x000fc40000004100 */
[----:B------:R-:W-:Y:S01]  /*fe70*/  FMUL.FTZ R51, R32, R42 ;  /* 0x0000002a20337220 */ /* 0x000fe20000410000 */
[----:B------:R-:W-:Y:S01]  /*fe80*/  HADD2.F32 R31, -RZ, R26.H0_H0 ;  /* 0x2000001aff1f7230 */ /* 0x000fe20000004100 */
[----:B------:R-:W-:Y:S01]  /*fe90*/  F2FP.F16.E4M3.UNPACK_B R27, R24 ;  /* 0x00000018ff1b723e */ /* 0x000fe200020006ff */
[----:B------:R-:W-:Y:S02]  /*fea0*/  HADD2.F32 R46, -RZ, R46.H1_H1 ;  /* 0x3000002eff2e7230 */ /* 0x000fe40000004100 */
[C---:B------:R-:W-:Y:S01]  /*feb0*/  FMUL.FTZ R55, R20.reuse, R41 ;  /* 0x0000002914377220 */ /* 0x040fe20000410000 */
[----:B------:R-:W-:Y:S02]  /*fec0*/  HADD2.F32 R21, -RZ, R21.H1_H1 ;  /* 0x30000015ff157230 */ /* 0x000fe40000004100 */
[----:B------:R-:W-:Y:S01]  /*fed0*/  FMUL.FTZ R20, R20, R31 ;  /* 0x0000001f14147220 */ /* 0x000fe20000410000 */
[----:B------:R-:W-:Y:S02]  /*fee0*/  HADD2.F32 R6, -RZ, R29.H0_H0 ;  /* 0x2000001dff067230 */ /* 0x000fe40000004100 */
[----:B------:R-:W-:Y:S01]  /*fef0*/  FMUL.FTZ R40, R32, R46 ;  /* 0x0000002e20287220 */ /* 0x000fe20000410000 */
[----:B------:R-:W-:-:S02]  /*ff00*/  HADD2.F32 R32, -RZ, R39.H1_H1 ;  /* 0x30000027ff207230 */ /* 0x000fc40000004100 */
[C---:B------:R-:W-:Y:S01]  /*ff10*/  FFMA.FTZ R46, R21.reuse, R46, R51 ;  /* 0x0000002e152e7223 */ /* 0x040fe20000010033 */
[----:B------:R-:W-:Y:S02]  /*ff20*/  HADD2.F32 R35, -RZ, R35.H1_H1 ;  /* 0x30000023ff237230 */ /* 0x000fe40000004100 */
[C---:B------:R-:W-:Y:S01]  /*ff30*/  FFMA.FTZ R55, R6.reuse, R31, -R55 ;  /* 0x0000001f06377223 */ /* 0x040fe20000010837 */
[----:B------:R-:W-:Y:S01]  /*ff40*/  FFMA.FTZ R51, R6, R41, R20 ;  /* 0x0000002906337223 */ /* 0x000fe20000010014 */
[----:B------:R-:W-:Y:S02]  /*ff50*/  HADD2.F32 R31, -RZ, R49.H0_H0 ;  /* 0x20000031ff1f7230 */ /* 0x000fe40000004100 */
[----:B------:R-:W-:Y:S01]  /*ff60*/  FFMA.FTZ R42, R21, R42, -R40 ;  /* 0x0000002a152a7223 */ /* 0x000fe20000010828 */
[----:B------:R-:W-:Y:S02]  /*ff70*/  HADD2.F32 R20, -RZ, R37.H0_H0 ;  /* 0x20000025ff147230 */ /* 0x000fe40000004100 */
[----:B------:R-:W-:Y:S01]  /*ff80*/  FMUL.FTZ R40, R35, R32 ;  /* 0x0000002023287220 */ /* 0x000fe20000410000 */
[----:B------:R-:W-:Y:S01]  /*ff90*/  HADD2.F32 R26, -RZ, R26.H1_H1 ;  /* 0x3000001aff1a7230 */ /* 0x000fe20000004100 */
[----:B------:R-:W-:Y:S01]  /*ffa0*/  F2FP.F16.E4M3.UNPACK_B R24, R24.H1 ;  /* 0x00000018ff18723e */ /* 0x000fe200030006ff */
[----:B------:R-:W-:-:S02]  /*ffb0*/  HADD2.F32 R29, -RZ, R29.H1_H1 ;  /* 0x3000001dff1d7230 */ /* 0x000fc40000004100 */
[C---:B------:R-:W-:Y:S01]  /*ffc0*/  FMUL.FTZ R39, R20.reuse, R31 ;  /* 0x0000001f14277220 */ /* 0x040fe20000410000 */
[----:B------:R-:W-:Y:S02]  /*ffd0*/  HADD2.F32 R21, -RZ, R44.H0_H0 ;  /* 0x2000002cff157230 */ /* 0x000fe40000004100 */
[-C--:B------:R-:W-:Y:S01]  /*ffe0*/  FMUL.FTZ R35, R35, R26.reuse ;  /* 0x0000001a23237220 */ /* 0x080fe20000410000 */
[----:B------:R-:W-:Y:S02]  /*fff0*/  HADD2.F32 R6, -RZ, R30.H0_H0 ;  /* 0x2000001eff067230 */ /* 0x000fe40000004100 */
[C---:B------:R-:W-:Y:S01]  /*10000*/  FFMA.FTZ R58, R29.reuse, R26, -R40 ;  /* 0x0000001a1d3a7223 */ /* 0x040fe20000010828 */
[----:B------:R-:W-:Y:S01]  /*10010*/  F2FP.F16.E4M3.UNPACK_B R26, R45.H1 ;  /* 0x0000002dff1a723e */ /* 0x000fe200030006ff */
[-C--:B------:R-:W-:Y:S01]  /*10020*/  FMUL.FTZ R20, R20, R21.reuse ;  /* 0x0000001514147220 */ /* 0x080fe20000410000 */
[----:B------:R-:W-:Y:S01]  /*10030*/  F2FP.F16.E4M3.UNPACK_B R3, R4 ;  /* 0x00000004ff03723e */ /* 0x000fe200020006ff */
[C---:B------:R-:W-:Y:S01]  /*10040*/  FFMA.FTZ R59, R6.reuse, R21, -R39 ;  /* 0x00000015063b7223 */ /* 0x040fe20000010827 */
[----:B------:R-:W-:Y:S01]  /*10050*/  F2FP.F16.E4M3.UNPACK_B R21, R38.H1 ;  /* 0x00000026ff15723e */ /* 0x000fe200030006ff */
[----:B------:R-:W-:Y:S01]  /*10060*/  FFMA.FTZ R61, R6, R31, R20 ;  /* 0x0000001f063d7223 */ /* 0x000fe20000010014 */
[----:B------:R-:W-:Y:S01]  /*10070*/  F2FP.F16.E4M3.UNPACK_B R4, R4.H1 ;  /* 0x00000004ff04723e */ /* 0x000fe200030006ff */
[----:B------:R-:W-:Y:S01]  /*10080*/  FFMA.FTZ R60, R29, R32, R35 ;  /* 0x000000201d3c7223 */ /* 0x000fe20000010023 */
[----:B------:R-:W-:Y:S01]  /*10090*/  HADD2.F32 R31, -RZ, R26.H0_H0 ;  /* 0x2000001aff1f7230 */ /* 0x000fe20000004100 */
[----:B------:R-:W-:Y:S01]  /*100a0*/  F2FP.F16.E4M3.UNPACK_B R45, R45 ;  /* 0x0000002dff2d723e */ /* 0x000fe200020006ff */
[----:B------:R-:W-:Y:S01]  /*100b0*/  HADD2.F32 R20, -RZ, R24.H0_H0 ;  /* 0x20000018ff147230 */ /* 0x000fe20000004100 */
[----:B------:R-:W-:Y:S01]  /*100c0*/  F2FP.F16.E4M3.UNPACK_B R38, R38 ;  /* 0x00000026ff26723e */ /* 0x000fe200020006ff */
[----:B------:R-:W-:Y:S01]  /*100d0*/  HADD2.F32 R29, -RZ, R21.H0_H0 ;  /* 0x20000015ff1d7230 */ /* 0x000fe20000004100 */
[----:B------:R-:W-:Y:S01]  /*100e0*/  F2FP.SATFINITE.E4M3.F32.PACK_AB_MERGE_C R42, R42, R53, RZ ;  /* 0x000000352a2a723e */ /* 0x000fe200048070ff */
[----:B------:R-:W-:-:S02]  /*100f0*/  HADD2.F32 R44, -RZ, R44.H1_H1 ;  /* 0x3000002cff2c7230 */ /* 0x000fc40000004100 */
[C---:B------:R-:W-:Y:S01]  /*10100*/  FMUL.FTZ R35, R20.reuse, R31 ;  /* 0x0000001f14237220 */ /* 0x040fe20000410000 */
[----:B------:R-:W-:Y:S02]  /*10110*/  HADD2.F32 R49, -RZ, R49.H1_H1 ;  /* 0x30000031ff317230 */ /* 0x000fe40000004100 */
[----:B------:R-:W-:Y:S01]  /*10120*/  FMUL.FTZ R20, R20, R29 ;  /* 0x0000001d14147220 */ /* 0x000fe20000410000 */
[----:B------:R-:W-:Y:S01]  /*10130*/  HADD2.F32 R37, -RZ, R37.H1_H1 ;  /* 0x30000025ff257230 */ /* 0x000fe20000004100 */
[----:B------:R-:W-:Y:S01]  /*10140*/  F2FP.SATFINITE.E4M3.F32.PACK_AB_MERGE_C R46, R46, R47, RZ ;  /* 0x0000002f2e2e723e */ /* 0x000fe200048070ff */
[----:B------:R-:W-:Y:S01]  /*10150*/  HADD2.F32 R6, -RZ, R4.H0_H0 ;  /* 0x20000004ff067230 */ /* 0x000fe20000004100 */
[----:B------:R-:W-:Y:S01]  /*10160*/  F2FP.SATFINITE.E4M3.F32.PACK_AB_MERGE_C R5, R50, R5, R42 ;  /* 0x000000053205723e */ /* 0x000fe2000480702a */
[----:B------:R-:W-:Y:S02]  /*10170*/  HADD2.F32 R30, -RZ, R30.H1_H1 ;  /* 0x3000001eff1e7230 */ /* 0x000fe40000004100 */
[C---:B------:R-:W-:Y:S01]  /*10180*/  FMUL.FTZ R39, R37.reuse, R49 ;  /* 0x0000003125277220 */ /* 0x040fe20000410000 */
[----:B------:R-:W-:Y:S01]  /*10190*/  FMUL.FTZ R32, R37, R44 ;  /* 0x0000002c25207220 */ /* 0x000fe20000410000 */
[----:B------:R-:W-:Y:S01]  /*101a0*/  FFMA.FTZ R37, R6, R31, R20 ;  /* 0x0000001f06257223 */ /* 0x000fe20000010014 */
[----:B------:R-:W-:-:S02]  /*101b0*/  HADD2.F32 R31, -RZ, R26.H1_H1 ;  /* 0x3000001aff1f7230 */ /* 0x000fc40000004100 */
[C---:B------:R-:W-:Y:S01]  /*101c0*/  FFMA.FTZ R62, R30.reuse, R44, -R39 ;  /* 0x0000002c1e3e7223 */ /* 0x040fe20000010827 */
[----:B------:R-:W-:Y:S02]  /*101d0*/  HADD2.F32 R24, -RZ, R24.H1_H1 ;  /* 0x30000018ff187230 */ /* 0x000fe40000004100 */
[----:B------:R-:W-:Y:S01]  /*101e0*/  FFMA.FTZ R64, R30, R49, R32 ;  /* 0x000000311e407223 */ /* 0x000fe20000010020 */
[----:B------:R-:W-:Y:S02]  /*101f0*/  HADD2.F32 R21, -RZ, R21.H1_H1 ;  /* 0x30000015ff157230 */ /* 0x000fe40000004100 */
[----:B------:R-:W-:Y:S01]  /*10200*/  FFMA.FTZ R32, R6, R29, -R35 ;  /* 0x0000001d06207223 */ /* 0x000fe20000010823 */
[----:B------:R-:W-:Y:S02]  /*10210*/  HADD2.F32 R4, -RZ, R4.H1_H1 ;  /* 0x30000004ff047230 */ /* 0x000fe40000004100 */
[----:B------:R-:W-:Y:S01]  /*10220*/  FMUL.FTZ R35, R24, R31 ;  /* 0x0000001f18237220 */ /* 0x000fe20000410000 */
[----:B------:R-:W-:-:S02]  /*10230*/  HADD2.F32 R6, -RZ, R27.H0_H0 ;  /* 0x2000001bff067230 */ /* 0x000fc40000004100 */
[-C--:B------:R-:W-:Y:S01]  /*10240*/  FMUL.FTZ R24, R24, R21.reuse ;  /* 0x0000001518187220 */ /* 0x080fe20000410000 */
[--C-:B------:R-:W-:Y:S02]  /*10250*/  HADD2.F32 R29, -RZ, R45.reuse.H0_H0 ;  /* 0x2000002dff1d7230 */ /* 0x100fe40000004100 */
[C---:B------:R-:W-:Y:S01]  /*10260*/  FFMA.FTZ R39, R4.reuse, R21, -R35 ;  /* 0x0000001504277223 */ /* 0x040fe20000010823 */
[----:B------:R-:W-:Y:S02]  /*10270*/  HADD2.F32 R21, -RZ, R38.H0_H0 ;  /* 0x20000026ff157230 */ /* 0x000fe40000004100 */
[----:B------:R-:W-:Y:S01]  /*10280*/  FFMA.FTZ R40, R4, R31, R24 ;  /* 0x0000001f04287223 */ /* 0x000fe20000010018 */
[----:B------:R-:W-:Y:S02]  /*10290*/  HADD2.F32 R20, -RZ, R45.H1_H1 ;  /* 0x3000002dff147230 */ /* 0x000fe40000004100 */
[----:B------:R-:W-:Y:S01]  /*102a0*/  FMUL.FTZ R31, R6, R29 ;  /* 0x0000001d061f7220 */ /* 0x000fe20000410000 */
[----:B------:R-:W-:-:S02]  /*102b0*/  HADD2.F32 R27, -RZ, R27.H1_H1 ;  /* 0x3000001bff1b7230 */ /* 0x000fc40000004100 */
[-C--:B------:R-:W-:Y:S01]  /*102c0*/  FMUL.FTZ R35, R6, R21.reuse ;  /* 0x0000001506237220 */ /* 0x080fe20000410000 */
[--C-:B------:R-:W-:Y:S01]  /*102d0*/  HADD2.F32 R4, -RZ, R3.reuse.H0_H0 ;  /* 0x20000003ff047230 */ /* 0x100fe20000004100 */
[----:B------:R-:W-:Y:S01]  /*102e0*/  F2FP.F16.E4M3.UNPACK_B R24, R48.H1 ;  /* 0x00000030ff18723e */ /* 0x000fe200030006ff */
[----:B------:R-:W-:Y:S02]  /*102f0*/  HADD2.F32 R38, -RZ, R38.H1_H1 ;  /* 0x30000026ff267230 */ /* 0x000fe40000004100 */
[C---:B------:R-:W-:Y:S01]  /*10300*/  FMUL.FTZ R26, R27.reuse, R20 ;  /* 0x000000141b1a7220 */ /* 0x040fe20000410000 */
[----:B------:R-:W-:Y:S02]  /*10310*/  HADD2.F32 R3, -RZ, R3.H1_H1 ;  /* 0x30000003ff037230 */ /* 0x000fe40000004100 */
[C---:B------:R-:W-:Y:S01]  /*10320*/  FFMA.FTZ R31, R4.reuse, R21, -R31 ;  /* 0x00000015041f7223 */ /* 0x040fe2000001081f */
        /* <DEDUP_REMOVED lines=8> */
[--C-:B------:R-:W-:Y:S01]  /*103b0*/  HADD2.F32 R20, -RZ, R6.reuse.H0_H0 ;  /* 0x20000006ff147230 */ /* 0x100fe20000004100 */
[----:B------:R-:W-:Y:S01]  /*103c0*/  F2FP.F16.E4M3.UNPACK_B R43, R43 ;  /* 0x0000002bff2b723e */ /* 0x000fe200020006ff */
[----:B------:R-:W-:Y:S02]  /*103d0*/  HADD2.F32 R21, -RZ, R6.H1_H1 ;  /* 0x30000006ff157230 */ /* 0x000fe40000004100 */
[C---:B------:R-:W-:Y:S01]  /*103e0*/  FMUL.FTZ R6, R4.reuse, R26 ;  /* 0x0000001a04067220 */ /* 0x040fe20000410000 */
[----:B------:R-:W-:Y:S02]  /*103f0*/  HADD2.F32 R3, -RZ, R28.H0_H0 ;  /* 0x2000001cff037230 */ /* 0x000fe40000004100 */
[----:B------:R-:W-:Y:S01]  /*10400*/  FMUL.FTZ R4, R4, R20 ;  /* 0x0000001404047220 */ /* 0x000fe20000410000 */
[----:B------:R-:W-:Y:S01]  /*10410*/  HADD2.F32 R27, -RZ, R24.H1_H1 ;  /* 0x30000018ff1b7230 */ /* 0x000fe20000004100 */
[----:B------:R-:W-:Y:S01]  /*10420*/  F2FP.SATFINITE.E4M3.F32.PACK_AB_MERGE_C R61, R64, R61, RZ ;  /* 0x0000003d403d723e */ /* 0x000fe200048070ff */
[----:B------:R-:W-:-:S02]  /*10430*/  HADD2.F32 R34, -RZ, R34.H1_H1 ;  /* 0x30000022ff227230 */ /* 0x000fc40000004100 */
[C---:B------:R-:W-:Y:S01]  /*10440*/  FFMA.FTZ R29, R3.reuse, R20, -R6 ;  /* 0x00000014031d7223 */ /* 0x040fe20000010806 */
[----:B------:R-:W-:Y:S01]  /*10450*/  HADD2.F32 R28, -RZ, R28.H1_H1 ;  /* 0x3000001cff1c7230 */ /* 0x000fe20000004100 */
[----:B------:R-:W-:Y:S01]  /*10460*/  F2FP.SATFINITE.E4M3.F32.PACK_AB_MERGE_C R25, R52, R25, R46 ;  /* 0x000000193419723e */ /* 0x000fe2000480702e */
[----:B------:R-:W-:Y:S02]  /*10470*/  HADD2.F32 R20, -RZ, R43.H1_H1 ;  /* 0x3000002bff147230 */ /* 0x000fe40000004100 */
[C---:B------:R-:W-:Y:S01]  /*10480*/  FMUL.FTZ R41, R34.reuse, R27 ;  /* 0x0000001b22297220 */ /* 0x040fe20000410000 */
[-C--:B------:R-:W-:Y:S01]  /*10490*/  FMUL.FTZ R6, R34, R21.reuse ;  /* 0x0000001522067220 */ /* 0x080fe20000410000 */
[----:B------:R-:W-:Y:S01]  /*104a0*/  FFMA.FTZ R34, R3, R26, R4 ;  /* 0x0000001a03227223 */ /* 0x000fe20000010004 */
[----:B------:R-:W-:Y:S02]  /*104b0*/  HADD2.F32 R4, -RZ, R33.H0_H0 ;  /* 0x20000021ff047230 */ /* 0x000fe40000004100 */
[C---:B------:R-:W-:Y:S01]  /*104c0*/  FFMA.FTZ R44, R28.reuse, R21, -R41 ;  /* 0x000000151c2c7223 */ /* 0x040fe20000010829 */
[----:B------:R-:W-:Y:S01]  /*104d0*/  FFMA.FTZ R27, R28, R27, R6 ;  /* 0x0000001b1c1b7223 */ /* 0x000fe20000010006 */
[----:B------:R-:W-:-:S02]  /*104e0*/  HADD2.F32 R21, -RZ, R48.H0_H0 ;  /* 0x20000030ff157230 */ /* 0x000fc40000004100 */
[----:B------:R-:W-:Y:S01]  /*104f0*/  HADD2.F32 R6, -RZ, R43.H0_H0 ;  /* 0x2000002bff067230 */ /* 0x000fe20000004100 */
[----:B------:R-:W-:Y:S01]  /*10500*/  F2FP.SATFINITE.E4M3.F32.PACK_AB_MERGE_C R29, R44, R29, RZ ;  /* 0x0000001d2c1d723e */ /* 0x000fe200048070ff */
[----:B------:R-:W-:Y:S02]  /*10510*/  HADD2.F32 R48, -RZ, R48.H1_H1 ;  /* 0x30000030ff307230 */ /* 0x000fe40000004100 */
[C---:B------:R-:W-:Y:S01]  /*10520*/  FMUL.FTZ R24, R4.reuse, R21 ;  /* 0x0000001504187220 */ /* 0x040fe20000410000 */
[----:B------:R-:W-:Y:S02]  /*10530*/  HADD2.F32 R33, -RZ, R33.H1_H1 ;  /* 0x30000021ff217230 */ /* 0x000fe40000004100 */
[----:B------:R-:W-:Y:S01]  /*10540*/  FMUL.FTZ R4, R4, R6 ;  /* 0x0000000604047220 */ /* 0x000fe20000410000 */
[--C-:B------:R-:W-:Y:S01]  /*10550*/  HADD2.F32 R3, -RZ, R7.reuse.H0_H0 ;  /* 0x20000007ff037230 */ /* 0x100fe20000004100 */
[----:B------:R-:W-:Y:S01]  /*10560*/  F2FP.SATFINITE.E4M3.F32.PACK_AB_MERGE_C R34, R27, R34, RZ ;  /* 0x000000221b22723e */ /* 0x000fe200048070ff */
[----:B------:R-:W-:-:S02]  /*10570*/  HADD2.F32 R7, -RZ, R7.H1_H1 ;  /* 0x30000007ff077230 */ /* 0x000fc40000004100 */
        /* <DEDUP_REMOVED lines=12> */
[----:B------:R-:W-:Y:S02]  /*10640*/  F2FP.SATFINITE.E4M3.F32.PACK_AB_MERGE_C R27, R60, R51, R61 ;  /* 0x000000333c1b723e */ /* 0x000fe4000480703d */
[----:B------:R-:W-:Y:S01]  /*10650*/  F2FP.SATFINITE.E4M3.F32.PACK_AB_MERGE_C R24, R30, R35, R24 ;  /* 0x000000231e18723e */ /* 0x000fe20004807018 */
[----:B------:R3:W-:Y:S01]  /*10660*/  STS.128 [R224+0x18000], R4 ;  /* 0x01800004e0007388 */ /* 0x0007e20000000c00 */
[----:B------:R-:W-:-:S05]  /*10670*/  F2FP.SATFINITE.E4M3.F32.PACK_AB_MERGE_C R26, R33, R26, R34 ;  /* 0x0000001a211a723e */ /* 0x000fca0004807022 */
[----:B------:R3:W-:Y:S02]  /*10680*/  STS.128 [R0+0x18000], R24 ;  /* 0x0180001800007388 */ /* 0x0007e40000000c00 */
.L_x_1475:
[----:B------:R-:W-:Y:S05]  /*10690*/  BSYNC B1 ;  /* 0x0000000000017941 */ /* 0x000fea0003800000 */
.L_x_1474:
[----:B------:R-:W-:Y:S05]  /*106a0*/  @P0 BRA `(.L_x_1459) ;  /* 0x0000000c00dc0947 */ /* 0x000fea0003800000 */
[----:B0----5:R-:W-:Y:S02]  /*106b0*/  SHF.R.U32.HI R3, RZ, 0x8, R12 ;  /* 0x00000008ff037819 */ /* 0x021fe4000001160c */
[----:B-123--:R-:W-:Y:S02]  /*106c0*/  LOP3.LUT R0, R12, 0xff, RZ, 0xc0, !PT ;  /* 0x000000ff0c007812 */ /* 0x00efe400078ec0ff */
[----:B------:R-:W-:Y:S02]  /*106d0*/  SHF.R.U32.HI R7, RZ, 0x8, R14 ;  /* 0x00000008ff077819 */ /* 0x000fe4000001160e */
[----:B------:R-:W-:Y:S02]  /*106e0*/  LOP3.LUT R3, R3, 0xff, RZ, 0xc0, !PT ;  /* 0x000000ff03037812 */ /* 0x000fe400078ec0ff */
[----:B------:R-:W-:Y:S02]  /*106f0*/  LEA.HI R54, R54, R215, RZ, 0x1c ;  /* 0x000000d736367211 */ /* 0x000fe400078fe0ff */
[----:B------:R-:W-:-:S02]  /*10700*/  LOP3.LUT R6, R14, 0xff, RZ, 0xc0, !PT ;  /* 0x000000ff0e067812 */ /* 0x000fc400078ec0ff */
[----:B------:R-:W-:Y:S02]  /*10710*/  LOP3.LUT R7, R7, 0xff, RZ, 0xc0, !PT ;  /* 0x000000ff07077812 */ /* 0x000fe400078ec0ff */
[----:B------:R-:W-:Y:S01]  /*10720*/  PRMT R21, R3, 0x7604, R0 ;  /* 0x0000760403157816 */ /* 0x000fe20000000000 */
[----:B------:R-:W-:Y:S01]  /*10730*/  IMAD.SHL.U32 R0, R54, 0x10, RZ ;  /* 0x0000001036007824 */ /* 0x000fe200078e00ff */
[----:B------:R-:W-:Y:S02]  /*10740*/  SHF.R.S32.HI R3, RZ, 0x1f, R54 ;  /* 0x0000001fff037819 */ /* 0x000fe40000011436 */
[----:B------:R-:W-:Y:S02]  /*10750*/  PRMT R29, R7, 0x7604, R6 ;  /* 0x00007604071d7816 */ /* 0x000fe40000000006 */
[----:B------:R-:W-:Y:S02]  /*10760*/  LEA.HI R7, R3, R54, RZ, 0x3 ;  /* 0x0000003603077211 */ /* 0x000fe400078f18ff */
[----:B------:R-:W-:-:S02]  /*10770*/  SHF.R.U32.HI R3, RZ, 0x8, R8 ;  /* 0x00000008ff037819 */ /* 0x000fc40000011608 */
[----:B------:R-:W-:Y:S02]  /*10780*/  LOP3.LUT R0, R227, 0x70, R0, 0xf8, !PT ;  /* 0x00000070e3007812 */ /* 0x000fe400078ef800 */
[----:B------:R-:W-:Y:S02]  /*10790*/  SHF.R.U32.HI R25, RZ, 0x3, R227 ;  /* 0x00000003ff197819 */ /* 0x000fe400000116e3 */
[----:B------:R-:W-:Y:S02]  /*107a0*/  SHF.L.U32 R24, R7, 0xb, RZ ;  /* 0x0000000b07187819 */ /* 0x000fe400000006ff */
[----:B------:R-:W-:Y:S02]  /*107b0*/  LOP3.LUT R7, R3, 0xff, RZ, 0xc0, !PT ;  /* 0x000000ff03077812 */ /* 0x000fe400078ec0ff */
[----:B------:R-:W-:Y:S02]  /*107c0*/  SHF.R.U32.HI R5, RZ, 0x8, R13 ;  /* 0x00000008ff057819 */ /* 0x000fe4000001160d */
[----:B------:R-:W-:-:S02]  /*107d0*/  LOP3.LUT R3, R0, R25, RZ, 0x3c, !PT ;  /* 0x0000001900037212 */ /* 0x000fc400078e3cff */
[----:B------:R-:W-:Y:S02]  /*107e0*/  LOP3.LUT R24, R24, 0xffffc000, RZ, 0xc0, !PT ;  /* 0xffffc00018187812 */ /* 0x000fe400078ec0ff */
[----:B------:R-:W-:Y:S02]  /*107f0*/  LOP3.LUT R4, R13, 0xff, RZ, 0xc0, !PT ;  /* 0x000000ff0d047812 */ /* 0x000fe400078ec0ff */
[----:B------:R-:W-:Y:S02]  /*10800*/  LOP3.LUT R5, R5, 0xff, RZ, 0xc0, !PT ;  /* 0x000000ff05057812 */ /* 0x000fe400078ec0ff */
[----:B------:R-:W-:Y:S02]  /*10810*/  IADD3 R3, R3, R24, R230 ;  /* 0x0000001803037210 */ /* 0x000fe40007ffe0e6 */
[----:B------:R-:W-:Y:S02]  /*10820*/  PRMT R20, R5, 0x7604, R4 ;  /* 0x0000760405147816 */ /* 0x000fe40000000004 */
[----:B------:R-:W-:Y:S01]  /*10830*/  SHF.R.U32.HI R24, RZ, 0x8, R9 ;  /* 0x00000008ff187819 */ /* 0x000fe20000011609 */
[----:B------:R-:W-:Y:S01]  /*10840*/  IMAD.IADD R0, R16, 0x1, R3 ;  /* 0x0000000110007824 */ /* 0x000fe200078e0203 */
[----:B------:R-:W-:-:S02]  /*10850*/  SHF.R.U32.HI R5, RZ, 0x8, R15 ;  /* 0x00000008ff057819 */ /* 0x000fc4000001160f */
[----:B------:R-:W-:Y:S02]  /*10860*/  LOP3.LUT R4, R15, 0xff, RZ, 0xc0, !PT ;  /* 0x000000ff0f047812 */ /* 0x000fe400078ec0ff */
[----:B------:R-:W-:Y:S02]  /*10870*/  LOP3.LUT R6, R8, 0xff, RZ, 0xc0, !PT ;  /* 0x000000ff08067812 */ /* 0x000fe400078ec0ff */
[----:B------:R-:W-:Y:S02]  /*10880*/  LOP3.LUT R5, R5, 0xff, RZ, 0xc0, !PT ;  /* 0x000000ff05057812 */ /* 0x000fe400078ec0ff */
[----:B------:R-:W-:Y:S02]  /*10890*/  LOP3.LUT R3, R24, 0xff, RZ, 0xc0, !PT ;  /* 0x000000ff18037812 */ /* 0x000fe400078ec0ff */
[----:B------:R-:W0:Y:S01]  /*108a0*/  LDS.128 R24, [R0+0x18000] ;  /* 0x0180000000187984 */ /* 0x000e220000000c00 */
[----:B------:R-:W-:Y:S02]  /*108b0*/  PRMT R28, R5, 0x7604, R4 ;  /* 0x00007604051c7816 */ /* 0x000fe40000000004 */
[----:B------:R-:W-:-:S02]  /*108c0*/  PRMT R33, R7, 0x7604, R6 ;  /* 0x0000760407217816 */ /* 0x000fc40000000006 */
[----:B------:R-:W1:Y:S01]  /*108d0*/  LDS.128 R4, [R223+0x18000] ;  /* 0x01800000df047984 */ /* 0x000e620000000c00 */
[----:B------:R-:W-:Y:S02]  /*108e0*/  SHF.R.U32.HI R35, RZ, 0x8, R11 ;  /* 0x00000008ff237819 */ /* 0x000fe4000001160b */
[----:B------:R-:W-:Y:S02]  /*108f0*/  SHF.R.U32.HI R32, RZ, 0x8, R10 ;  /* 0x00000008ff207819 */ /* 0x000fe4000001160a */
[----:B------:R-:W-:Y:S02]  /*10900*/  LOP3.LUT R34, R11, 0xff, RZ, 0xc0, !PT ;  /* 0x000000ff0b227812 */ /* 0x000fe400078ec0ff */
[----:B------:R-:W-:Y:S02]  /*10910*/  LOP3.LUT R35, R35, 0xff, RZ, 0xc0, !PT ;  /* 0x000000ff23237812 */ /* 0x000fe400078ec0ff */
[----:B------:R-:W-:Y:S02]  /*10920*/  LOP3.LUT R30, R9, 0xff, RZ, 0xc0, !PT ;  /* 0x000000ff091e7812 */ /* 0x000fe400078ec0ff */
[----:B------:R-:W-:-:S02]  /*10930*/  LOP3.LUT R31, R10, 0xff, RZ, 0xc0, !PT ;  /* 0x000000ff0a1f7812 */ /* 0x000fc400078ec0ff */
[----:B------:R-:W-:Y:S02]  /*10940*/  LOP3.LUT R32, R32, 0xff, RZ, 0xc0, !PT ;  /* 0x000000ff20207812 */ /* 0x000fe400078ec0ff */
[----:B------:R-:W-:Y:S02]  /*10950*/  PRMT R34, R35, 0x7604, R34 ;  /* 0x0000760423227816 */ /* 0x000fe40000000022 */
[----:B------:R-:W-:Y:S02]  /*10960*/  PRMT R30, R3, 0x7604, R30 ;  /* 0x00007604031e7816 */ /* 0x000fe4000000001e */
[----:B------:R-:W-:Y:S02]  /*10970*/  SHF.R.U32.HI R35, RZ, 0x10, R9 ;  /* 0x00000010ff237819 */ /* 0x000fe40000011609 */
[----:B------:R-:W-:Y:S02]  /*10980*/  SHF.R.U32.HI R3, RZ, 0x10, R13 ;  /* 0x00000010ff037819 */ /* 0x000fe4000001160d */
[----:B------:R-:W-:Y:S01]  /*10990*/  PRMT R37, R32, 0x7604, R31 ;  /* 0x0000760420257816 */ /* 0x000fe2000000001f */
[----:B------:R-:W-:Y:S01]  /*109a0*/  IMAD.U32 R35, R35, 0x10000, RZ ;  /* 0x0001000023237824 */ /* 0x000fe200078e00ff */
[----:B------:R-:W-:Y:S01]  /*109b0*/  SHF.R.U32.HI R31, RZ, 0x10, R15 ;  /* 0x00000010ff1f7819 */ /* 0x000fe2000001160f */
[----:B------:R-:W-:Y:S01]  /*109c0*/  IMAD.U32 R3, R3, 0x10000, RZ ;  /* 0x0001000003037824 */ /* 0x000fe200078e00ff */
[----:B------:R-:W-:-:S02]  /*109d0*/  SHF.R.U32.HI R39, RZ, 0x10, R11 ;  /* 0x00000010ff277819 */ /* 0x000fc4000001160b */
[----:B------:R-:W-:Y:S01]  /*109e0*/  LOP3.LUT R35, R30, 0xff0000, R35, 0xf8, !PT ;  /* 0x00ff00001e237812 */ /* 0x000fe200078ef823 */
[----:B------:R-:W-:Y:S01]  /*109f0*/  IMAD.U32 R31, R31, 0x10000, RZ ;  /* 0x000100001f1f7824 */ /* 0x000fe200078e00ff */
[----:B------:R-:W-:Y:S01]  /*10a00*/  LOP3.LUT R3, R20, 0xff0000, R3, 0xf8, !PT ;  /* 0x00ff000014037812 */ /* 0x000fe200078ef803 */
[----:B------:R-:W-:Y:S01]  /*10a10*/  IMAD.U32 R39, R39, 0x10000, RZ ;  /* 0x0001000027277824 */ /* 0x000fe200078e00ff */
        /* <DEDUP_REMOVED lines=8> */
[----:B------:R-:W-:Y:S02]  /*10aa0*/  F2FP.F16.E4M3.UNPACK_B R34, R35 ;  /* 0x00000023ff22723e */ /* 0x000fe400020006ff */
[----:B0-----:R-:W-:-:S02]  /*10ab0*/  F2FP.F16.E4M3.UNPACK_B R13, R25 ;  /* 0x00000019ff0d723e */ /* 0x001fc400020006ff */
[----:B------:R-:W-:Y:S02]  /*10ac0*/  F2FP.F16.E4M3.UNPACK_B R29, R28 ;  /* 0x0000001cff1d723e */ /* 0x000fe400020006ff */
[----:B------:R-:W-:Y:S01]  /*10ad0*/  LOP3.LUT R33, R33, 0xff000000, R8, 0xf8, !PT ;  /* 0xff00000021217812 */ /* 0x000fe200078ef808 */
[----:B------:R-:W-:Y:S01]  /*10ae0*/  HADD2.F32 R14, -RZ, R13.H0_H0 ;  /* 0x2000000dff0e7230 */ /* 0x000fe20000004100 */
[----:B------:R-:W-:Y:S01]  /*10af0*/  LOP3.LUT R38, R37, 0xff000000, R10, 0xf8, !PT ;  /* 0xff00000025267812 */ /* 0x000fe200078ef80a */
[--C-:B------:R-:W-:Y:S01]  /*10b00*/  HADD2.F32 R37, -RZ, R34.reuse.H0_H0 ;  /* 0x20000022ff257230 */ /* 0x100fe20000004100 */
[----:B------:R-:W-:Y:S01]  /*10b10*/  LOP3.LUT R32, R31, 0xff000000, R15, 0xf8, !PT ;  /* 0xff0000001f207812 */ /* 0x000fe200078ef80f */
[----:B------:R-:W-:Y:S01]  /*10b20*/  HADD2.F32 R31, -RZ, R29.H0_H0 ;  /* 0x2000001dff1f7230 */ /* 0x000fe20000004100 */
[----:B-1----:R-:W-:Y:S01]  /*10b30*/  F2FP.F16.E4M3.UNPACK_B R8, R5 ;  /* 0x00000005ff08723e */ /* 0x002fe200020006ff */
[----:B------:R-:W-:Y:S01]  /*10b40*/  HADD2.F32 R34, -RZ, R34.H1_H1 ;  /* 0x30000022ff227230 */ /* 0x000fe20000004100 */
[----:B------:R-:W-:Y:S01]  /*10b50*/  LOP3.LUT R39, R39, 0xff000000, R11, 0xf8, !PT ;  /* 0xff00000027277812 */ /* 0x000fe200078ef80b */
[C---:B------:R-:W-:Y:S01]  /*10b60*/  FMUL.FTZ R41, R14.reuse, R37 ;  /* 0x000000250e297220 */ /* 0x040fe20000410000 */
[----:B------:R-:W-:Y:S01]  /*10b70*/  F2FP.F16.E4M3.UNPACK_B R10, R7 ;  /* 0x00000007ff0a723e */ /* 0x000fe200020006ff */
[----:B------:R-:W-:Y:S01]  /*10b80*/  FMUL.FTZ R14, R14, R31 ;  /* 0x0000001f0e0e7220 */ /* 0x000fe20000410000 */
[----:B------:R-:W-:Y:S01]  /*10b90*/  F2FP.F16.E4M3.UNPACK_B R11, R7.H1 ;  /* 0x00000007ff0b723e */ /* 0x000fe200030006ff */
[----:B------:R-:W-:Y:S01]  /*10ba0*/  HADD2.F32 R13, -RZ, R13.H1_H1 ;  /* 0x3000000dff0d7230 */ /* 0x000fe20000004100 */
[-C--:B------:R-:W-:Y:S01]  /*10bb0*/  F2FP.F16.E4M3.UNPACK_B R7, R6.reuse ;  /* 0x00000006ff07723e */ /* 0x080fe200020006ff */
[----:B------:R-:W-:Y:S01]  /*10bc0*/  HADD2.F32 R29, -RZ, R29.H1_H1 ;  /* 0x3000001dff1d7230 */ /* 0x000fe20000004100 */
[----:B------:R-:W-:Y:S01]  /*10bd0*/  F2FP.F16.E4M3.UNPACK_B R9, R6.H1 ;  /* 0x00000006ff09723e */ /* 0x000fe200030006ff */
[--C-:B------:R-:W-:Y:S01]  /*10be0*/  HADD2.F32 R6, -RZ, R8.reuse.H0_H0 ;  /* 0x20000008ff067230 */ /* 0x100fe20000004100 */
[----:B------:R-:W-:Y:S01]  /*10bf0*/  F2FP.F16.E4M3.UNPACK_B R25, R25.H1 ;  /* 0x00000019ff19723e */ /* 0x000fe200030006ff */
[----:B------:R-:W-:Y:S01]  /*10c00*/  HADD2.F32 R8, -RZ, R8.H1_H1 ;  /* 0x30000008ff087230 */ /* 0x000fe20000004100 */
[----:B------:R-:W-:Y:S01]  /*10c10*/  F2FP.F16.E4M3.UNPACK_B R35, R35.H1 ;  /* 0x00000023ff23723e */ /* 0x000fe200030006ff */
[----:B------:R-:W-:Y:S01]  /*10c20*/  FMUL.FTZ R43, R13, R34 ;  /* 0x000000220d2b7220 */ /* 0x000fe20000410000 */
[----:B------:R-:W-:Y:S01]  /*10c30*/  F2FP.F16.E4M3.UNPACK_B R5, R5.H1 ;  /* 0x00000005ff05723e */ /* 0x000fe200030006ff */
[----:B------:R-:W-:Y:S01]  /*10c40*/  FFMA.FTZ R40, R6, R37, R14 ;  /* 0x0000002506287223 */ /* 0x000fe2000001000e */
[----:B------:R-:W-:Y:S01]  /*10c50*/  F2FP.F16.E4M3.UNPACK_B R28, R28.H1 ;  /* 0x0000001cff1c723e */ /* 0x000fe200030006ff */
[----:B------:R-:W-:-:S02]  /*10c60*/  HADD2.F32 R37, -RZ, R35.H0_H0 ;  /* 0x20000023ff257230 */ /* 0x000fc40000004100 */
[----:B------:R-:W-:Y:S01]  /*10c70*/  FFMA.FTZ R41, R6, R31, -R41 ;  /* 0x0000001f06297223 */ /* 0x000fe20000010829 */
[----:B------:R-:W-:Y:S02]  /*10c80*/  HADD2.F32 R14, -RZ, R25.H0_H0 ;  /* 0x20000019ff0e7230 */ /* 0x000fe40000004100 */
[-C--:B------:R-:W-:Y:S01]  /*10c90*/  FMUL.FTZ R13, R13, R29.reuse ;  /* 0x0000001d0d0d7220 */ /* 0x080fe20000410000 */
[----:B------:R-:W-:Y:S02]  /*10ca0*/  HADD2.F32 R31, -RZ, R28.H0_H0 ;  /* 0x2000001cff1f7230 */ /* 0x000fe40000004100 */
[----:B------:R-:W-:Y:S01]  /*10cb0*/  FFMA.FTZ R42, R8, R29, -R43 ;  /* 0x0000001d082a7223 */ /* 0x000fe2000001082b */
[----:B------:R-:W-:Y:S02]  /*10cc0*/  HADD2.F32 R6, -RZ, R5.H0_H0 ;  /* 0x20000005ff067230 */ /* 0x000fe40000004100 */
[C---:B------:R-:W-:Y:S01]  /*10cd0*/  FMUL.FTZ R45, R14.reuse, R37 ;  /* 0x000000250e2d7220 */ /* 0x040fe20000410000 */
[----:B------:R-:W-:Y:S01]  /*10ce0*/  F2FP.F16.E4M3.UNPACK_B R20, R27 ;  /* 0x0000001bff14723e */ /* 0x000fe200020006ff */
[-C--:B------:R-:W-:Y:S01]  /*10cf0*/  FMUL.FTZ R14, R14, R31.reuse ;  /* 0x0000001f0e0e7220 */ /* 0x080fe20000410000 */
[----:B------:R-:W-:Y:S01]  /*10d00*/  FFMA.FTZ R43, R8, R34, R13 ;  /* 0x00000022082b7223 */ /* 0x000fe2000001000d */
[C---:B------:R-:W-:Y:S01]  /*10d10*/  FFMA.FTZ R45, R6.reuse, R31, -R45 ;  /* 0x0000001f062d7223 */ /* 0x040fe2000001082d */
[----:B------:R-:W-:Y:S01]  /*10d20*/  F2FP.F16.E4M3.UNPACK_B R31, R39 ;  /* 0x00000027ff1f723e */ /* 0x000fe200020006ff */
        /* <DEDUP_REMOVED lines=10> */
[----:B------:R-:W-:Y:S01]  /*10dd0*/  HADD2.F32 R28, -RZ, R28.H1_H1 ;  /* 0x3000001cff1c7230 */ /* 0x000fe20000004100 */
[----:B------:R-:W-:Y:S01]  /*10de0*/  LOP3.LUT R21, R21, 0xff0000, R12, 0xf8, !PT ;  /* 0x00ff000015157812 */ /* 0x000fe200078ef80c */
[----:B------:R-:W-:Y:S02]  /*10df0*/  HADD2.F32 R29, -RZ, R13.H0_H0 ;  /* 0x2000000dff1d7230 */ /* 0x000fe40000004100 */
        /* <DEDUP_REMOVED lines=10> */
[----:B------:R-:W-:Y:S02]  /*10ea0*/  HADD2.F32 R13, -RZ, R13.H1_H1 ;  /* 0x3000000dff0d7230 */ /* 0x000fe40000004100 */
[----:B------:R-:W-:Y:S01]  /*10eb0*/  FFMA.FTZ R34, R5, R28, -R34 ;  /* 0x0000001c05227223 */ /* 0x000fe20000010822 */
[----:B------:R-:W-:Y:S02]  /*10ec0*/  HADD2.F32 R14, -RZ, R39.H0_H0 ;  /* 0x20000027ff0e7230 */ /* 0x000fe40000004100 */
[----:B------:R-:W-:Y:S01]  /*10ed0*/  FMUL.FTZ R25, R20, R31 ;  /* 0x0000001f14197220 */ /* 0x000fe20000410000 */
[----:B------:R-:W-:-:S02]  /*10ee0*/  HADD2.F32 R6, -RZ, R27.H0_H0 ;  /* 0x2000001bff067230 */ /* 0x000fc40000004100 */
[----:B------:R-:W-:Y:S01]  /*10ef0*/  FMUL.FTZ R20, R20, R13 ;  /* 0x0000000d14147220 */ /* 0x000fe20000410000 */
[----:B------:R-:W-:Y:S01]  /*10f00*/  HADD2.F32 R10, -RZ, R10.H1_H1 ;  /* 0x3000000aff0a7230 */ /* 0x000fe20000004100 */
[----:B------:R-:W-:Y:S01]  /*10f10*/  LOP3.LUT R21, R21, 0xff000000, R12, 0xf8, !PT ;  /* 0xff00000015157812 */ /* 0x000fe200078ef80c */
[--C-:B------:R-:W-:Y:S02]  /*10f20*/  HADD2.F32 R8, -RZ, R32.reuse.H0_H0 ;  /* 0x20000020ff087230 */ /* 0x100fe40000004100 */
[----:B------:R-:W-:Y:S01]  /*10f30*/  FMUL.FTZ R28, R6, R14 ;  /* 0x0000000e061c7220 */ /* 0x000fe20000410000 */
[----:B------:R-:W-:Y:S02]  /*10f40*/  HADD2.F32 R5, -RZ, R11.H0_H0 ;  /* 0x2000000bff057230 */ /* 0x000fe40000004100 */
[----:B------:R-:W-:Y:S01]  /*10f50*/  FFMA.FTZ R48, R10, R31, R20 ;  /* 0x0000001f0a307223 */ /* 0x000fe20000010014 */
[----:B------:R-:W-:Y:S01]  /*10f60*/  F2FP.F16.E4M3.UNPACK_B R12, R24 ;  /* 0x00000018ff0c723e */ /* 0x000fe200020006ff */
[-C--:B------:R-:W-:Y:S01]  /*10f70*/  FMUL.FTZ R29, R6, R8.reuse ;  /* 0x00000008061d7220 */ /* 0x080fe20000410000 */
[----:B------:R-:W-:Y:S01]  /*10f80*/  FFMA.FTZ R46, R10, R13, -R25 ;  /* 0x0000000d0a2e7223 */ /* 0x000fe20000010819 */
[C---:B------:R-:W-:Y:S01]  /*10f90*/  FFMA.FTZ R31, R5.reuse, R8, -R28 ;  /* 0x00000008051f7223 */ /* 0x040fe2000001081c */
[----:B------:R-:W-:Y:S01]  /*10fa0*/  HADD2.F32 R20, -RZ, R39.H1_H1 ;  /* 0x30000027ff147230 */ /* 0x000fe20000004100 */
[----:B------:R-:W-:Y:S01]  /*10fb0*/  F2FP.F16.E4M3.UNPACK_B R24, R24.H1 ;  /* 0x00000018ff18723e */ /* 0x000fe200030006ff */
[----:B------:R-:W-:Y:S01]  /*10fc0*/  HADD2.F32 R27, -RZ, R27.H1_H1 ;  /* 0x3000001bff1b7230 */ /* 0x000fe20000004100 */
[----:B------:R-:W-:Y:S01]  /*10fd0*/  F2FP.F16.E4M3.UNPACK_B R13, R33.H1 ;  /* 0x00000021ff0d723e */ /* 0x000fe200030006ff */
[----:B------:R-:W-:Y:S01]  /*10fe0*/  HADD2.F32 R32, -RZ, R32.H1_H1 ;  /* 0x30000020ff207230 */ /* 0x000fe20000004100 */
[----:B------:R-:W-:Y:S01]  /*10ff0*/  F2FP.F16.E4M3.UNPACK_B R8, R21.H1 ;  /* 0x00000015ff08723e */ /* 0x000fe200030006ff */
[----:B------:R-:W-:Y:S01]  /*11000*/  HADD2.F32 R11, -RZ, R11.H1_H1 ;  /* 0x3000000bff0b7230 */ /* 0x000fe20000004100 */
[----:B------:R-:W-:Y:S01]  /*11010*/  F2FP.F16.E4M3.UNPACK_B R3, R4 ;  /* 0x00000004ff03723e */ /* 0x000fe200020006ff */
[----:B------:R-:W-:Y:S01]  /*11020*/  FFMA.FTZ R49, R5, R14, R29 ;  /* 0x0000000e05317223 */ /* 0x000fe2000001001d */
[----:B------:R-:W-:Y:S01]  /*11030*/  F2FP.F16.E4M3.UNPACK_B R4, R4.H1 ;  /* 0x00000004ff04723e */ /* 0x000fe200030006ff */
[----:B------:R-:W-:Y:S01]  /*11040*/  FMUL.FTZ R50, R27, R20 ;  /* 0x000000141b327220 */ /* 0x000fe20000410000 */
[----:B------:R-:W-:-:S02]  /*11050*/  HADD2.F32 R14, -RZ, R13.H0_H0 ;  /* 0x2000000dff0e7230 */ /* 0x000fc40000004100 */
[-C--:B------:R-:W-:Y:S01]  /*11060*/  FMUL.FTZ R27, R27, R32.reuse ;  /* 0x000000201b1b7220 */ /* 0x080fe20000410000 */
[----:B------:R-:W-:Y:S02]  /*11070*/  HADD2.F32 R6, -RZ, R24.H0_H0 ;  /* 0x20000018ff067230 */ /* 0x000fe40000004100 */
[C---:B------:R-:W-:Y:S01]  /*11080*/  FFMA.FTZ R50, R11.reuse, R32, -R50 ;  /* 0x000000200b327223 */ /* 0x040fe20000010832 */
[----:B------:R-:W-:Y:S02]  /*11090*/  HADD2.F32 R10, -RZ, R8.H0_H0 ;  /* 0x20000008ff0a7230 */ /* 0x000fe40000004100 */
[----:B------:R-:W-:Y:S01]  /*110a0*/  FFMA.FTZ R32, R11, R20, R27 ;  /* 0x000000140b207223 */ /* 0x000fe2000001001b */
[----:B------:R-:W-:Y:S02]  /*110b0*/  HADD2.F32 R5, -RZ, R4.H0_H0 ;  /* 0x20000004ff057230 */ /* 0x000fe40000004100 */
[----:B------:R-:W-:Y:S01]  /*110c0*/  FMUL.FTZ R28, R6, R14 ;  /* 0x0000000e061c7220 */ /* 0x000fe20000410000 */
[----:B------:R-:W-:-:S02]  /*110d0*/  HADD2.F32 R13, -RZ, R13.H1_H1 ;  /* 0x3000000dff0d7230 */ /* 0x000fc40000004100 */
[-C--:B------:R-:W-:Y:S01]  /*110e0*/  FMUL.FTZ R25, R6, R10.reuse ;  /* 0x0000000a06197220 */ /* 0x080fe20000410000 */
[----:B------:R-:W-:Y:S01]  /*110f0*/  HADD2.F32 R24, -RZ, R24.H1_H1 ;  /* 0x30000018ff187230 */ /* 0x000fe20000004100 */
[----:B------:R-:W-:Y:S01]  /*11100*/  F2FP.F16.E4M3.UNPACK_B R33, R33 ;  /* 0x00000021ff21723e */ /* 0x000fe200020006ff */
[----:B------:R-:W-:Y:S01]  /*11110*/  HADD2.F32 R11, -RZ, R8.H1_H1 ;  /* 0x30000008ff0b7230 */ /* 0x000fe20000004100 */
[----:B------:R-:W-:Y:S01]  /*11120*/  F2FP.F16.E4M3.UNPACK_B R21, R21 ;  /* 0x00000015ff15723e */ /* 0x000fe200020006ff */
[C---:B------:R-:W-:Y:S01]  /*11130*/  FFMA.FTZ R28, R5.reuse, R10, -R28 ;  /* 0x0000000a051c7223 */ /* 0x040fe2000001081c */
[----:B------:R-:W-:Y:S01]  /*11140*/  FFMA.FTZ R25, R5, R14, R25 ;  /* 0x0000000e05197223 */ /* 0x000fe20000010019 */
[----:B------:R-:W-:Y:S02]  /*11150*/  HADD2.F32 R4, -RZ, R4.H1_H1 ;  /* 0x30000004ff047230 */ /* 0x000fe40000004100 */
[C---:B------:R-:W-:Y:S01]  /*11160*/  FMUL.FTZ R27, R24.reuse, R13 ;  /* 0x0000000d181b7220 */ /* 0x040fe20000410000 */
[----:B------:R-:W-:Y:S01]  /*11170*/  FMUL.FTZ R24, R24, R11 ;  /* 0x0000000b18187220 */ /* 0x000fe20000410000 */
[----:B------:R-:W-:Y:S01]  /*11180*/  HADD2.F32 R8, -RZ, R33.H0_H0 ;  /* 0x20000021ff087230 */ /* 0x000fe20000004100 */
        /* <DEDUP_REMOVED lines=9> */
[----:B------:R-:W-:Y:S01]  /*11220*/  HADD2.F32 R12, -RZ, R12.H1_H1 ;  /* 0x3000000cff0c7230 */ /* 0x000fe20000004100 */
[----:B------:R-:W-:Y:S01]  /*11230*/  F2FP.F16.E4M3.UNPACK_B R26, R26.H1 ;  /* 0x0000001aff1a723e */ /* 0x000fe200030006ff */
[----:B------:R-:W-:Y:S01]  /*11240*/  HADD2.F32 R21, -RZ, R21.H1_H1 ;  /* 0x30000015ff157230 */ /* 0x000fe20000004100 */
[----:B------:R-:W-:Y:S01]  /*11250*/  F2FP.F16.E4M3.UNPACK_B R10, R38.H1 ;  /* 0x00000026ff0a723e */ /* 0x000fe200030006ff */
[----:B------:R-:W-:Y:S01]  /*11260*/  FFMA.FTZ R13, R4, R6, -R11 ;  /* 0x00000006040d7223 */ /* 0x000fe2000001080b */
[----:B------:R-:W-:-:S02]  /*11270*/  HADD2.F32 R3, -RZ, R3.H1_H1 ;  /* 0x30000003ff037230 */ /* 0x000fc40000004100 */
[----:B------:R-:W-:Y:S01]  /*11280*/  FFMA.FTZ R14, R4, R8, R5 ;  /* 0x00000008040e7223 */ /* 0x000fe20000010005 */
[C---:B------:R-:W-:Y:S01]  /*11290*/  FMUL.FTZ R6, R12.reuse, R33 ;  /* 0x000000210c067220 */ /* 0x040fe20000410000 */
[-C--:B------:R-:W-:Y:S01]  /*112a0*/  F2FP.F16.E4M3.UNPACK_B R5, R30.reuse.H1 ;  /* 0x0000001eff05723e */ /* 0x080fe200030006ff */
        /* <DEDUP_REMOVED lines=12> */
[C---:B------:R-:W-:Y:S01]  /*11370*/  FFMA.FTZ R20, R3.reuse, R6, -R20 ;  /* 0x0000000603147223 */ /* 0x040fe20000010814 */
[----:B------:R-:W-:Y:S01]  /*11380*/  HADD2.F32 R5, -RZ, R5.H1_H1 ;  /* 0x30000005ff057230 */ /* 0x000fe20000004100 */
[----:B------:R-:W-:Y:S01]  /*11390*/  F2FP.F16.E4M3.UNPACK_B R38, R38 ;  /* 0x00000026ff26723e */ /* 0x000fe200020006ff */
[----:B------:R-:W-:Y:S02]  /*113a0*/  HADD2.F32 R9, -RZ, R9.H1_H1 ;  /* 0x30000009ff097230 */ /* 0x000fe40000004100 */
[C---:B------:R-:W-:Y:S01]  /*113b0*/  FMUL.FTZ R6, R26.reuse, R10 ;  /* 0x0000000a1a067220 */ /* 0x040fe20000410000 */
[----:B------:R-:W-:Y:S01]  /*113c0*/  FFMA.FTZ R21, R3, R8, R4 ;  /* 0x0000000803157223 */ /* 0x000fe20000010004 */
[----:B------:R-:W-:Y:S01]  /*113d0*/  FMUL.FTZ R11, R26, R5 ;  /* 0x000000051a0b7220 */ /* 0x000fe20000410000 */
[----:B------:R-:W-:-:S02]  /*113e0*/  HADD2.F32 R4, -RZ, R15.H0_H0 ;  /* 0x2000000fff047230 */ /* 0x000fc40000004100 */
[C---:B------:R-:W-:Y:S01]  /*113f0*/  FFMA.FTZ R29, R9.reuse, R5, -R6 ;  /* 0x00000005091d7223 */ /* 0x040fe20000010806 */
[----:B------:R-:W-:Y:S02]  /*11400*/  HADD2.F32 R5, -RZ, R30.H0_H0 ;  /* 0x2000001eff057230 */ /* 0x000fe40000004100 */
[----:B------:R-:W-:Y:S01]  /*11410*/  FFMA.FTZ R26, R9, R10, R11 ;  /* 0x0000000a091a7223 */ /* 0x000fe2000001000b */
[----:B------:R-:W-:Y:S02]  /*11420*/  HADD2.F32 R6, -RZ, R38.H0_H0 ;  /* 0x20000026ff067230 */ /* 0x000fe40000004100 */
[----:B------:R-:W-:Y:S02]  /*11430*/  HADD2.F32 R30, -RZ, R30.H1_H1 ;  /* 0x3000001eff1e7230 */ /* 0x000fe40000004100 */
[C---:B------:R-:W-:Y:S01]  /*11440*/  FMUL.FTZ R9, R4.reuse, R5 ;  /* 0x0000000504097220 */ /* 0x040fe20000410000 */
[----:B------:R-:W-:Y:S02]  /*11450*/  HADD2.F32 R38, -RZ, R38.H1_H1 ;  /* 0x30000026ff267230 */ /* 0x000fe40000004100 */
[----:B------:R-:W-:Y:S01]  /*11460*/  FMUL.FTZ R8, R4, R6 ;  /* 0x0000000604087220 */ /* 0x000fe20000410000 */
[----:B------:R-:W-:Y:S01]  /*11470*/  HADD2.F32 R15, -RZ, R15.H1_H1 ;  /* 0x3000000fff0f7230 */ /* 0x000fe20000004100 */
[----:B------:R-:W-:Y:S01]  /*11480*/  F2FP.SATFINITE.E4M3.F32.PACK_AB_MERGE_C R21, R26, R21, RZ ;  /* 0x000000151a15723e */ /* 0x000fe200048070ff */
[----:B------:R-:W-:-:S02]  /*11490*/  HADD2.F32 R3, -RZ, R7.H0_H0 ;  /* 0x20000007ff037230 */ /* 0x000fc40000004100 */
[----:B------:R-:W-:Y:S02]  /*114a0*/  HADD2.F32 R7, -RZ, R7.H1_H1 ;  /* 0x30000007ff077230 */ /* 0x000fe40000004100 */
[C---:B------:R-:W-:Y:S01]  /*114b0*/  FMUL.FTZ R4, R15.reuse, R38 ;  /* 0x000000260f047220 */ /* 0x040fe20000410000 */
[----:B------:R-:W-:Y:S01]  /*114c0*/  FMUL.FTZ R11, R15, R30 ;  /* 0x0000001e0f0b7220 */ /* 0x000fe20000410000 */
        /* <DEDUP_REMOVED lines=16> */
[----:B------:R-:W-:Y:S01]  /*115d0*/  F2FP.SATFINITE.E4M3.F32.PACK_AB_MERGE_C R11, R48, R35, R11 ;  /* 0x00000023300b723e */ /* 0x000fe2000480700b */
[----:B------:R4:W-:Y:S01]  /*115e0*/  STS.128 [R223+0x18000], R4 ;  /* 0x01800004df007388 */ /* 0x0009e20000000c00 */
[----:B------:R-:W-:-:S02]  /*115f0*/  F2FP.SATFINITE.E4M3.F32.PACK_AB_MERGE_C R8, R33, R14, R8 ;  /* 0x0000000e2108723e */ /* 0x000fc40004807008 */
[----:B------:R-:W-:-:S05]  /*11600*/  F2FP.SATFINITE.E4M3.F32.PACK_AB_MERGE_C R10, R38, R3, R21 ;  /* 0x00000003260a723e */ /* 0x000fca0004807015 */
[----:B------:R4:W-:Y:S02]  /*11610*/  STS.128 [R0+0x18000], R8 ;  /* 0x0180000800007388 */ /* 0x0009e40000000c00 */
.L_x_1459:
[----:B------:R-:W-:Y:S05]  /*11620*/  BSYNC B0 ;  /* 0x0000000000007941 */ /* 0x000fea0003800000 */
.L_x_1431:
[----:B------:R-:W-:Y:S01]  /*11630*/  @!PT LDS RZ, [RZ] ;  /* 0x00000000fffff984 */ /* 0x000fe20000000800 */
[----:B------:R-:W-:Y:S01]  /*11640*/  @!PT LDS RZ, [RZ] ;  /* 0x00000000fffff984 */ /* 0x000fe20000000800 */
[----:B------:R-:W-:Y:S01]  /*11650*/  @!PT LDS RZ, [RZ] ;  /* 0x00000000fffff984 */ /* 0x000fe20000000800 */
[----:B------:R-:W-:Y:S01]  /*11660*/  @!PT LDS RZ, [RZ] ;  /* 0x00000000fffff984 */ /* 0x000fe20000000800 */
[----:B------:R1:W-:Y:S06]  /*11670*/  MEMBAR.ALL.CTA ;  /* 0x0000000000007992 */ /* 0x0003ec0000008000 */
[----:B-1----:R-:W1:Y:S01]  /*11680*/  FENCE.VIEW.ASYNC.S ;  /* 0x00000000000073c6 */ /* 0x002e620000000000 */
[----:B------:R-:W-:Y:S05]  /*11690*/  WARPSYNC.ALL ;  /* 0x0000000000007948 */ /* 0x000fea0003800000 */
[----:B-1----:R-:W-:Y:S06]  /*116a0*/  BAR.SYNC.DEFER_BLOCKING 0xd, 0x100 ;  /* 0x0344000000007b1d */ /* 0x002fec0000010000 */
.L_x_1429:
[----:B--234-:R-:W-:-:S05]  /*116b0*/  IMAD.U32 R0, RZ, RZ, UR45 ;  /* 0x0000002dff007e24 */ /* 0x01cfca000f8e00ff */
[----:B------:R-:W-:-:S13]  /*116c0*/  ISETP.NE.AND P0, PT, R0, 0x3, PT ;  /* 0x000000030000780c */ /* 0x000fda0003f05270 */
[----:B------:R-:W-:Y:S05]  /*116d0*/  @!P0 BRA `(.L_x_1476) ;  /* 0x0000000000048947 */ /* 0x000fea0003800000 */
[----:B------:R-:W-:Y:S01]  /*116e0*/  BPT.TRAP 0x1 ;  /* 0x000000040000795c */ /* 0x000fe20000300000 */
.L_x_1476:
[----:B-----5:R-:W-:Y:S01]  /*116f0*/  IMAD R9, R199, 0x8, R16 ;  /* 0x00000008c7097824 */ /* 0x020fe200078e0210 */
[----:B------:R-:W-:-:S04]  /*11700*/  SHF.L.U32 R0, R193, 0x1f, RZ ;  /* 0x0000001fc1007819 */ /* 0x000fc800000006ff */
[----:B------:R2:W3:Y:S01]  /*11710*/  SYNCS.PHASECHK.TRANS64.TRYWAIT P2, [R9+URZ+0x28430], R0 ;  /* 0x02843000090075a7 */ /* 0x0004e2000804017f */
[----:B------:R-:W-:Y:S05]  /*11720*/  @!P0 BRA `(.L_x_1477) ;  /* 0x0000000000048947 */ /* 0x000fea0003800000 */
[----:B------:R-:W-:Y:S01]  /*11730*/  BPT.TRAP 0x1 ;  /* 0x000000040000795c */ /* 0x000fe20000300000 */
.L_x_1477:
[----:B01----:R-:W0:Y:S02]  /*11740*/  S2R R3, SR_TID.X ;  /* 0x0000000000037919 */ /* 0x003e240000002100 */
[----:B0-----:R-:W-:-:S04]  /*11750*/  LOP3.LUT R3, R3, 0x7f, RZ, 0xc0, !PT ;  /* 0x0000007f03037812 */ /* 0x001fc800078ec0ff */
[----:B------:R-:W-:Y:S01]  /*11760*/  ISETP.NE.AND P1, PT, R3, RZ, PT ;  /* 0x000000ff0300720c */ /* 0x000fe20003f25270 */
[----:B---3--:R-:W-:-:S12]  /*11770*/  @P2 BRA `(.L_x_1478) ;  /* 0x0000000000082947 */ /* 0x008fd80003800000 */
[----:B------:R-:W0:Y:S02]  /*11780*/  SYNCS.PHASECHK.TRANS64.TRYWAIT P2, [R9+URZ+0x28430], R0 ;  /* 0x02843000090075a7 */ /* 0x000e24000804017f */
[----:B0-----:R-:W-:Y:S05]  /*11790*/  @!P2 BRA `(.L_x_1479) ;  /* 0x0000015800c4a947 */ /* 0x001fea0003800000 */
.L_x_1478:
[----:B------:R-:W-:Y:S05]  /*117a0*/  WARPSYNC.ALL ;  /* 0x0000000000007948 */ /* 0x000fea0003800000 */
[----:B0-2---:R-:W-:Y:S01]  /*117b0*/  VIADD R0, R16, 0x20000 ;  /* 0x0002000010007836 */ /* 0x005fe20000000000 */
[----:B------:R-:W-:Y:S01]  /*117c0*/  R2UR UR12, R36 ;  /* 0x00000000240c72ca */ /* 0x000fe200000e0000 */
[----:B------:R-:W-:Y:S01]  /*117d0*/  IMAD.MOV.U32 R7, RZ, RZ, 0x40000040 ;  /* 0x40000040ff077424 */ /* 0x000fe200078e00ff */
[----:B------:R-:W-:Y:S01]  /*117e0*/  WARPGROUP.ARRIVE ;  /* 0x00000000000079c5 */ /* 0x000fe20000000000 */
[----:B------:R-:W-:Y:S01]  /*117f0*/  UMOV UR13, 0x40000040 ;  /* 0x40000040000d7882 */ /* 0x000fe20000000000 */
[----:B------:R-:W-:Y:S01]  /*11800*/  SHF.R.U32.HI R0, RZ, 0x4, R0 ;  /* 0x00000004ff007819 */ /* 0x000fe20000011600 */
[----:B------:R-:W-:Y:S01]  /*11810*/  IMAD.MOV.U32 R11, RZ, RZ, 0x40000040 ;  /* 0x40000040ff0b7424 */ /* 0x000fe200078e00ff */
[----:B------:R-:W-:Y:S01]  /*11820*/  R2UR UR15, R7 ;  /* 0x00000000070f72ca */ /* 0x000fe200000e0000 */
[----:B------:R-:W-:Y:S01]  /*11830*/  UMOV UR9, 0x40000040 ;  /* 0x4000004000097882 */ /* 0x000fe20000000000 */
[----:B------:R-:W-:Y:S01]  /*11840*/  LOP3.LUT R0, R0, 0x3fff, RZ, 0xc0, !PT ;  /* 0x00003fff00007812 */ /* 0x000fe200078ec0ff */
[----:B------:R-:W-:Y:S01]  /*11850*/  UMOV UR5, 0x40000040 ;  /* 0x4000004000057882 */ /* 0x000fe20000000000 */
[----:B------:R-:W-:Y:S01]  /*11860*/  R2UR UR11, R11 ;  /* 0x000000000b0b72ca */ /* 0x000fe200000e0000 */
[----:B------:R-:W-:Y:S01]  /*11870*/  IMAD.MOV.U32 R11, RZ, RZ, 0x40000040 ;  /* 0x40000040ff0b7424 */ /* 0x000fe200078e00ff */
[----:B------:R-:W-:Y:S01]  /*11880*/  LOP3.LUT R4, R0, 0x10000, RZ, 0xfc, !PT ;  /* 0x0001000000047812 */ /* 0x000fe200078efcff */
[----:B------:R-:W-:Y:S01]  /*11890*/  ULOP3.LUT UR12, UR12, 0x10000, URZ, 0xfc, !UPT ;  /* 0x000100000c0c7892 */ /* 0x000fe2000f8efc3f */
[----:B------:R-:W-:Y:S01]  /*118a0*/  IMAD.MOV.U32 R7, RZ, RZ, 0x40000040 ;  /* 0x40000040ff077424 */ /* 0x000fe200078e00ff */
[----:B------:R-:W-:Y:S01]  /*118b0*/  UMOV UR17, 0x40000040 ;  /* 0x4000004000117882 */ /* 0x000fe20000000000 */
[----:B------:R-:W-:Y:S01]  /*118c0*/  R2UR UR7, R11 ;  /* 0x000000000b0772ca */ /* 0x000fe200000e0000 */
[----:B------:R-:W-:Y:S01]  /*118d0*/  IMAD R6, R199, 0x400, R4 ;  /* 0x00000400c7067824 */ /* 0x000fe200078e0204 */
[----:B------:R-:W-:Y:S01]  /*118e0*/  UIADD3 UR8, UR12, 0x2, URZ ;  /* 0x000000020c087890 */ /* 0x000fe2000fffe03f */
[----:B------:R-:W-:Y:S01]  /*118f0*/  IMAD.MOV.U32 R11, RZ, RZ, 0x40000040 ;  /* 0x40000040ff0b7424 */ /* 0x000fe200078e00ff */
[----:B------:R-:W-:Y:S01]  /*11900*/  UIADD3 UR4, UR12, 0x4, URZ ;  /* 0x000000040c047890 */ /* 0x000fe2000fffe03f */
[C---:B------:R-:W-:Y:S01]  /*11910*/  VIADD R10, R6.reuse, 0x2 ;  /* 0x00000002060a7836 */ /* 0x040fe20000000000 */
[----:B------:R-:W-:Y:S01]  /*11920*/  R2UR UR14, R6 ;  /* 0x00000000060e72ca */ /* 0x000fe200000e0000 */
[----:B------:R-:W-:Y:S01]  /*11930*/  UIADD3 UR16, UR12, 0x6, URZ ;  /* 0x000000060c107890 */ /* 0x000fe2000fffe03f */
[----:B------:R-:W-:Y:S01]  /*11940*/  R2UR UR19, R11 ;  /* 0x000000000b1372ca */ /* 0x000fe200000e0000 */
[----:B------:R-:W-:Y:S01]  /*11950*/  IMAD.MOV.U32 R11, RZ, RZ, 0x40000040 ;  /* 0x40000040ff0b7424 */ /* 0x000fe200078e00ff */
[----:B------:R-:W-:Y:S01]  /*11960*/  R2UR UR10, R10 ;  /* 0x000000000a0a72ca */ /* 0x000fe200000e0000 */
[----:B------:R-:W-:Y:S01]  /*11970*/  VIADD R10, R6, 0x4 ;  /* 0x00000004060a7836 */ /* 0x000fe20000000000 */
[----:B------:R-:W-:Y:S01]  /*11980*/  UIADD3 UR20, UR12, 0x400, URZ ;  /* 0x000004000c147890 */ /* 0x000fe2000fffe03f */
[----:B------:R-:W-:Y:S01]  /*11990*/  R2UR UR35, R7 ;  /* 0x00000000072372ca */ /* 0x000fe200000e0000 */
[----:B------:R-:W-:Y:S01]  /*119a0*/  UMOV UR21, 0x40000040 ;  /* 0x4000004000157882 */ /* 0x000fe20000000000 */
[----:B------:R-:W-:Y:S01]  /*119b0*/  R2UR UR23, R11 ;  /* 0x000000000b1772ca */ /* 0x000fe200000e0000 */
[----:B------:R-:W-:Y:S01]  /*119c0*/  IMAD.MOV.U32 R11, RZ, RZ, 0x40000040 ;  /* 0x40000040ff0b7424 */ /* 0x000fe200078e00ff */
[----:B------:R-:W-:Y:S01]  /*119d0*/  R2UR UR6, R10 ;  /* 0x000000000a0672ca */ /* 0x000fe200000e0000 */
[----:B------:R-:W-:-:S02]  /*119e0*/  UIADD3 UR24, UR12, 0x402, URZ ;  /* 0x000004020c187890 */ /* 0x000fc4000fffe03f */
[----:B------:R-:W-:Y:S01]  /*119f0*/  QGMMA.64x64x32.F32.E4M3.E4M3 R24, gdesc[UR12], RZ, !UPT, gsb0 ;  /* 0x00e000000c1879f3 */ /* 0x000fe2000c0008ff */
[----:B------:R-:W-:Y:S01]  /*11a00*/  IADD3 R10, R6, 0x6, RZ ;  /* 0x00000006060a7810 */ /* 0x000fe20007ffe0ff */
[----:B------:R-:W-:Y:S01]  /*11a10*/  UMOV UR25, 0x40000040 ;  /* 0x4000004000197882 */ /* 0x000fe20000000000 */
[----:B------:R-:W-:Y:S01]  /*11a20*/  R2UR UR27, R11 ;  /* 0x000000000b1b72ca */ /* 0x000fe200000e0000 */
[----:B------:R-:W-:Y:S01]  /*11a30*/  IMAD.MOV.U32 R11, RZ, RZ, 0x40000040 ;  /* 0x40000040ff0b7424 */ /* 0x000fe200078e00ff */
[----:B------:R-:W-:Y:S01]  /*11a40*/  R2UR UR18, R10 ;  /* 0x000000000a1272ca */ /* 0x000fe200000e0000 */
[----:B------:R-:W-:Y:S01]  /*11a50*/  VIADD R10, R6, 0x200 ;  /* 0x00000200060a7836 */ /* 0x000fe20000000000 */
[----:B------:R-:W-:Y:S01]  /*11a60*/  UIADD3 UR28, UR12, 0x404, URZ ;  /* 0x000004040c1c7890 */ /* 0x000fe2000fffe03f */
[----:B------:R-:W0:Y:S01]  /*11a70*/  LDC R0, c[0x0][0x448] ;  /* 0x00011200ff007b82 */ /* 0x000e220000000800 */
[----:B------:R-:W-:Y:S01]  /*11a80*/  R2UR UR31, R11 ;  /* 0x000000000b1f72ca */ /* 0x000fe200000e0000 */
[----:B------:R-:W-:Y:S01]  /*11a90*/  UMOV UR29, 0x40000040 ;  /* 0x40000040001d7882 */ /* 0x000fe20000000000 */
[----:B------:R-:W-:Y:S01]  /*11aa0*/  R2UR UR22, R10 ;  /* 0x000000000a1672ca */ /* 0x000fe200000e0000 */
[----:B------:R-:W-:Y:S01]  /*11ab0*/  VIADD R10, R6, 0x202 ;  /* 0x00000202060a7836 */ /* 0x000fe20000000000 */
[----:B------:R-:W-:Y:S01]  /*11ac0*/  UIADD3 UR32, UR12, 0x406, URZ ;  /* 0x000004060c207890 */ /* 0x000fe2000fffe03f */
[----:B------:R-:W-:Y:S01]  /*11ad0*/  IMAD.IADD R3, R205, 0x1, R204 ;  /* 0x00000001cd037824 */ /* 0x000fe200078e02cc */
[----:B------:R-:W-:-:S02]  /*11ae0*/  UMOV UR33, 0x40000040 ;  /* 0x4000004000217882 */ /* 0x000fc40000000000 */
[----:B------:R-:W-:Y:S01]  /*11af0*/  R2UR UR26, R10 ;  /* 0x000000000a1a72ca */ /* 0x000fe200000e0000 */
[C---:B------:R-:W-:Y:S02]  /*11b00*/  VIADD R10, R6.reuse, 0x204 ;  /* 0x00000204060a7836 */ /* 0x040fe40000000000 */
[----:B------:R-:W-:-:S03]  /*11b10*/  VIADD R6, R6, 0x206 ;  /* 0x0000020606067836 */ /* 0x000fc60000000000 */
[----:B------:R-:W-:Y:S02]  /*11b20*/  R2UR UR30, R10 ;  /* 0x000000000a1e72ca */ /* 0x000fe400000e0000 */
[----:B------:R-:W-:Y:S01]  /*11b30*/  R2UR UR34, R6 ;  /* 0x00000000062272ca */ /* 0x000fe200000e0000 */
[----:B------:R-:W1:Y:S01]  /*11b40*/  LDC.64 R10, c[0x0][0x9e0] ;  /* 0x00027800ff0a7b82 */ /* 0x000e620000000a00 */
[----:B0-----:R-:W-:-:S13]  /*11b50*/  ISETP.NE.AND P2, PT, R0, 0x1, PT ;  /* 0x000000010000780c */ /* 0x001fda0003f45270 */
[----:B------:R-:W0:Y:S01]  /*11b60*/  @P2 LDC R0, c[0x0][0x44c] ;  /* 0x00011300ff002b82 */ /* 0x000e220000000800 */
[----:B-1----:R-:W-:-:S07]  /*11b70*/  ISETP.GE.AND P3, PT, R11, 0x1, PT ;  /* 0x000000010b00780c */ /* 0x002fce0003f66270 */
[----:B------:R-:W1:Y:S01]  /*11b80*/  @P2 LDC R5, c[0x0][0x450] ;  /* 0x00011400ff052b82 */ /* 0x000e620000000800 */
[----:B0-----:R-:W-:Y:S01]  /*11b90*/  @P2 IMAD.HI.U32 R0, R3, R0, RZ ;  /* 0x0000000003002227 */ /* 0x001fe200078e00ff */
[----:B------:R-:W-:Y:S02]  /*11ba0*/  WARPGROUP.DEPBAR.LE gsb0, 0x0 ;  /* 0x00008000000079c5 */ /* 0x000fe40000010000 */
[----:B------:R-:W-:Y:S02]  /*11bb0*/  WARPGROUP.ARRIVE ;  /* 0x00000000000079c5 */ /* 0x000fe40000000000 */
[----:B-1----:R-:W-:Y:S01]  /*11bc0*/  @P2 SHF.R.U32.HI R3, RZ, R5, R0 ;  /* 0x00000005ff032219 */ /* 0x002fe20000011600 */
[----:B------:R-:W-:Y:S02]  /*11bd0*/  IMAD.MOV.U32 R5, RZ, RZ, -0x40 ;  /* 0xffffffc0ff057424 */ /* 0x000fe400078e00ff */
[----:B------:R-:W-:Y:S01]  /*11be0*/  @!P1 VIADD R0, R9, 0x28440 ;  /* 0x0002844009009836 */ /* 0x000fe20000000000 */
[----:B------:R-:W-:Y:S01]  /*11bf0*/  QGMMA.64x64x32.F32.E4M3.E4M3 R24, gdesc[UR8], R24, gsb0 ;  /* 0x00e00000081879f3 */ /* 0x000fe20008000818 */
[----:B------:R-:W0:Y:S01]  /*11c00*/  SHFL.IDX PT, R20, R3, RZ, 0x1c1f ;  /* 0x001c1fff03147589 */ /* 0x000e2200000e0000 */
[----:B------:R-:W-:-:S02]  /*11c10*/  IMAD R9, R56, R5, 0x40 ;  /* 0x0000004038097424 */ /* 0x000fc400078e0205 */
[----:B------:R-:W-:Y:S02]  /*11c20*/  @!P1 PRMT R0, RZ, 0x654, R0 ;  /* 0x00000654ff009816 */ /* 0x000fe40000000000 */
[----:B------:R-:W-:-:S04]  /*11c30*/  VIADD R8, R9, 0x1 ;  /* 0x0000000109087836 */ /* 0x000fc80000000000 */
[----:B------:R-:W-:-:S05]  /*11c40*/  IMAD R8, R197, -0x2, R8 ;  /* 0xfffffffec5087824 */ /* 0x000fca00078e0208 */
[----:B------:R-:W-:-:S05]  /*11c50*/  IADD3 R5, -R195, R8, R196 ;  /* 0x00000008c3057210 */ /* 0x000fca0007ffe1c4 */
[----:B------:R-:W-:Y:S01]  /*11c60*/  IMAD.IADD R14, R5, 0x1, R10 ;  /* 0x00000001050e7824 */ /* 0x000fe200078e020a */
[----:B------:R-:W-:Y:S02]  /*11c70*/  WARPGROUP.DEPBAR.LE gsb0, 0x0 ;  /* 0x00008000000079c5 */ /* 0x000fe40000010000 */
[----:B------:R-:W-:-:S06]  /*11c80*/  WARPGROUP.ARRIVE ;  /* 0x00000000000079c5 */ /* 0x000fcc0000000000 */
[----:B------:R-:W-:Y:S01]  /*11c90*/  QGMMA.64x64x32.F32.E4M3.E4M3 R24, gdesc[UR4], R24, gsb0 ;  /* 0x00e00000041879f3 */ /* 0x000fe20008000818 */
[----:B------:R-:W-:Y:S02]  /*11ca0*/  ULDC UR6, c[0x0][0x9dc] ;  /* 0x0002770000067ab9 */ /* 0x000fe40000000800 */
[----:B------:R-:W-:-:S05]  /*11cb0*/  IMAD.U32 R6, RZ, RZ, UR6 ;  /* 0x00000006ff067e24 */ /* 0x000fca000f8e00ff */
[----:B------:R-:W-:-:S05]  /*11cc0*/  LOP3.LUT R12, RZ, R6, RZ, 0x33, !PT ;  /* 0x00000006ff0c7212 */ /* 0x000fca00078e33ff */
[----:B------:R-:W-:Y:S01]  /*11cd0*/  IMAD.IADD R15, R5, 0x1, R12 ;  /* 0x00000001050f7824 */ /* 0x000fe200078e020c */
[----:B------:R-:W-:-:S03]  /*11ce0*/  LEA R12, R56, 0xffffffc0, 0x6 ;  /* 0xffffffc0380c7811 */ /* 0x000fc600078e30ff */
[----:B0-----:R-:W-:Y:S01]  /*11cf0*/  IMAD.IADD R5, R15, 0x1, R20 ;  /* 0x000000010f057824 */ /* 0x001fe200078e0214 */
        /* <DEDUP_REMOVED lines=17> */
[----:B0-----:R-:W-:-:S05]  /*11e10*/  IADD3 R0, R196, R9, RZ ;  /* 0x00000009c4007210 */ /* 0x001fca0007ffe0ff */
[----:B------:R-:W-:-:S05]  /*11e20*/  IMAD R13, R197, -0x2, R0 ;  /* 0xfffffffec50d7824 */ /* 0x000fca00078e0200 */
[----:B------:R-:W-:Y:S01]  /*11e30*/  VIADDMNMX R0, R20, R14, R13, PT ;  /* 0x0000000e14007246 */ /* 0x000fe2000380010d */
[----:B------:R-:W-:Y:S06]  /*11e40*/  @!P3 BRA `(.L_x_1480) ;  /* 0x000000000050b947 */ /* 0x000fec0003800000 */
[----:B------:R-:W-:Y:S01]  /*11e50*/  IADD3 R7, -R195, R196, R20 ;  /* 0x000000c4c3077210 */ /* 0x000fe20007ffe114 */
[----:B------:R-:W-:Y:S03]  /*11e60*/  BSSY B0, `(.L_x_1481) ;  /* 0x000000e000007945 */ /* 0x000fe60003800000 */
        /* <DEDUP_REMOVED lines=9> */
.L_x_1482:
[----:B------:R-:W-:-:S13]  /*11f00*/  ISETP.NE.AND P4, PT, R11, 0x1, PT ;  /* 0x000000010b00780c */ /* 0x000fda0003f85270 */
[----:B------:R-:W0:Y:S02]  /*11f10*/  @P4 LDC.64 R20, c[0x0][0x9e8] ;  /* 0x00027a00ff144b82 */ /* 0x000e240000000a00 */
[----:B0-----:R-:W-:-:S05]  /*11f20*/  @P4 IMAD.HI.U32 R8, R7, R20, RZ ;  /* 0x0000001407084227 */ /* 0x001fca00078e00ff */
[----:B------:R-:W-:-:S07]  /*11f30*/  @P4 SHF.R.U32.HI R7, RZ, R21, R8 ;  /* 0x00000015ff074219 */ /* 0x000fce0000011608 */
.L_x_1483:
[----:B------:R-:W-:Y:S05]  /*11f40*/  BSYNC B0 ;  /* 0x0000000000007941 */ /* 0x000fea0003800000 */
.L_x_1481:
[----:B------:R-:W-:-:S04]  /*11f50*/  IMAD R8, R7, R11, -R12 ;  /* 0x0000000b07087224 */ /* 0x000fc800078e0a0c */
[----:B------:R-:W-:-:S05]  /*11f60*/  IMAD R8, R197, -0x2, R8 ;  /* 0xfffffffec5087824 */ /* 0x000fca00078e0208 */
[----:B------:R-:W-:Y:S02]  /*11f70*/  VIMNMX R5, R5, R8, !PT ;  /* 0x0000000805057248 */ /* 0x000fe40007fe0100 */
[----:B------:R-:W-:-:S07]  /*11f80*/  VIADDMNMX R0, R8, R11, R0, PT ;  /* 0x0000000b08007246 */ /* 0x000fce0003800100 */
.L_x_1480:
[C---:B------:R-:W-:Y:S01]  /*11f90*/  ISETP.GE.AND P4, PT, R9.reuse, 0x2, PT ;  /* 0x000000020900780c */ /* 0x040fe20003f86270 */
[----:B------:R-:W0:Y:S01]  /*11fa0*/  SHFL.IDX PT, R8, R3, 0x1, 0x1c1f ;  /* 0x003c1f0003087f89 */ /* 0x000e2200000e0000 */
[----:B------:R-:W-:Y:S02]  /*11fb0*/  ISETP.GE.AND P6, PT, R9, 0x9, PT ;  /* 0x000000090900780c */ /* 0x000fe40003fc6270 */
[----:B------:R-:W-:Y:S02]  /*11fc0*/  ISETP.GT.AND P5, PT, R5, 0x1, !P4 ;  /* 0x000000010500780c */ /* 0x000fe400067a4270 */
[----:B------:R-:W-:Y:S02]  /*11fd0*/  P2R R21, PR, RZ, 0x40 ;  /* 0x00000040ff157803 */ /* 0x000fe40000000000 */
[----:B------:R-:W-:-:S04]  /*11fe0*/  ISETP.LT.OR P5, PT, R0, 0x2, P5 ;  /* 0x000000020000780c */ /* 0x000fc80002fa1670 */
[----:B------:R-:W-:Y:S02]  /*11ff0*/  FSEL R59, R25, -INF , !P5 ;  /* 0xff800000193b7808 */ /* 0x000fe40006800000 */
[----:B------:R-:W-:Y:S02]  /*12000*/  ISETP.GT.AND P5, PT, R5, 0x8, !P6 ;  /* 0x000000080500780c */ /* 0x000fe400077a4270 */
[----:B------:R-:W-:Y:S02]  /*12010*/  ISETP.GE.AND P6, PT, R9, 0xa, PT ;  /* 0x0000000a0900780c */ /* 0x000fe40003fc6270 */
[----:B------:R-:W-:Y:S02]  /*12020*/  ISETP.LT.OR P5, PT, R0, 0x9, P5 ;  /* 0x000000090000780c */ /* 0x000fe40002fa1670 */
[----:B------:R-:W-:Y:S02]  /*12030*/  P2R R25, PR, RZ, 0x40 ;  /* 0x00000040ff197803 */ /* 0x000fe40000000000 */
[----:B------:R-:W-:-:S02]  /*12040*/  FSEL R28, R28, -INF , !P5 ;  /* 0xff8000001c1c7808 */ /* 0x000fc40006800000 */
[----:B------:R-:W-:Y:S01]  /*12050*/  ISETP.GT.AND P5, PT, R5, 0x9, !P6 ;  /* 0x000000090500780c */ /* 0x000fe200077a4270 */
[----:B0-----:R-:W-:Y:S01]  /*12060*/  IMAD.IADD R7, R15, 0x1, R8 ;  /* 0x000000010f077824 */ /* 0x001fe200078e0208 */
[----:B------:R-:W-:Y:S02]  /*12070*/  ISETP.GE.AND P6, PT, R9, 0x11, PT ;  /* 0x000000110900780c */ /* 0x000fe40003fc6270 */
[----:B------:R-:W-:-:S04]  /*12080*/  ISETP.LT.OR P5, PT, R0, 0xa, P5 ;  /* 0x0000000a0000780c */ /* 0x000fc80002fa1670 */
        /* <DEDUP_REMOVED lines=61> */
[----:B------:R-:W-:-:S04]  /*12460*/  ISETP.GT.AND P6, PT, R5, 0x39, !P6 ;  /* 0x000000390500780c */ /* 0x000fc800077c4270 */
[----:B------:R-:W-:Y:S02]  /*12470*/  ISETP.LT.OR P6, PT, R0, 0x3a, P6 ;  /* 0x0000003a0000780c */ /* 0x000fe400037c1670 */
[----:B------:R-:W-:Y:S02]  /*12480*/  VIADDMNMX R0, R8, R14, R13, PT ;  /* 0x0000000e08007246 */ /* 0x000fe4000380010d */
[----:B------:R-:W-:Y:S01]  /*12490*/  FSEL R70, R53, -INF , !P6 ;  /* 0xff80000035467808 */ /* 0x000fe20007000000 */
[----:B------:R-:W-:Y:S08]  /*124a0*/  @!P3 BRA `(.L_x_1484) ;  /* 0x000000000050b947 */ /* 0x000ff00003800000 */
        /* <DEDUP_REMOVED lines=11> */
.L_x_1486:
[----:B------:R-:W-:-:S13]  /*12560*/  ISETP.NE.AND P6, PT, R11, 0x1, PT ;  /* 0x000000010b00780c */ /* 0x000fda0003fc5270 */
[----:B------:R-:W0:Y:S02]  /*12570*/  @P6 LDC.64 R8, c[0x0][0x9e8] ;  /* 0x00027a00ff086b82 */ /* 0x000e240000000a00 */
[----:B0-----:R-:W-:-:S05]  /*12580*/  @P6 IMAD.HI.U32 R8, R3, R8, RZ ;  /* 0x0000000803086227 */ /* 0x001fca00078e00ff */
[----:B------:R-:W-:-:S07]  /*12590*/  @P6 SHF.R.U32.HI R3, RZ, R9, R8 ;  /* 0x00000009ff036219 */ /* 0x000fce0000011608 */
.L_x_1487:
[----:B------:R-:W-:Y:S05]  /*125a0*/  BSYNC B0 ;  /* 0x0000000000007941 */ /* 0x000fea0003800000 */
.L_x_1485:
[----:B------:R-:W-:-:S04]  /*125b0*/  IMAD R8, R3, R11, -R12 ;  /* 0x0000000b03087224 */ /* 0x000fc800078e0a0c */
[----:B------:R-:W-:-:S05]  /*125c0*/  IMAD R8, R197, -0x2, R8 ;  /* 0xfffffffec5087824 */ /* 0x000fca00078e0208 */
[----:B------:R-:W-:Y:S02]  /*125d0*/  VIMNMX R7, R7, R8, !PT ;  /* 0x0000000807077248 */ /* 0x000fe40007fe0100 */
[----:B------:R-:W-:-:S07]  /*125e0*/  VIADDMNMX R0, R8, R11, R0, PT ;  /* 0x0000000b08007246 */ /* 0x000fce0003800100 */
.L_x_1484:
[----:B------:R-:W-:Y:S02]  /*125f0*/  ISETP.GT.AND P4, PT, R7, 0x1, !P4 ;  /* 0x000000010700780c */ /* 0x000fe40006784270 */
[----:B------:R-:W-:Y:S02]  /*12600*/  ISETP.NE.AND P6, PT, R25, RZ, PT ;  /* 0x000000ff1900720c */ /* 0x000fe40003fc5270 */
[----:B------:R-:W-:Y:S02]  /*12610*/  ISETP.LT.OR P4, PT, R0, 0x2, P4 ;  /* 0x000000020000780c */ /* 0x000fe40002781670 */
        /* <DEDUP_REMOVED lines=9> */
[----:B------:R-:W-:Y:S02]  /*126b0*/  ISETP.GT.AND P4, PT, R7, 0x9, !P6 ;  /* 0x000000090700780c */ /* 0x000fe40007784270 */
[----:B------:R-:W-:Y:S02]  /*126c0*/  FMNMX.FTZ R5, R60, R5, !PT ;  /* 0x000000053c057209 */ /* 0x000fe40007810000 */
        /* <DEDUP_REMOVED lines=24> */
[----:B------:R-:W-:Y:S01]  /*12850*/  ISETP.NE.AND P4, PT, R63, RZ, PT ;  /* 0x000000ff3f00720c */ /* 0x000fe20003f85270 */
[----:B------:R-:W0:Y:S01]  /*12860*/  SHFL.BFLY PT, R5, R12, 0x2, 0x1f ;  /* 0x0c401f000c057f89 */ /* 0x000e2200000e0000 */
[----:B------:R-:W-:Y:S02]  /*12870*/  ISETP.NE.AND P6, PT, R20, RZ, PT ;  /* 0x000000ff1400720c */ /* 0x000fe40003fc5270 */
[C---:B------:R-:W-:Y:S02]  /*12880*/  ISETP.GT.AND P4, PT, R7.reuse, 0x19, !P4 ;  /* 0x000000190700780c */ /* 0x040fe40006784270 */
[----:B------:R-:W-:-:S02]  /*12890*/  ISETP.GT.AND P5, PT, R7, 0x38, !P5 ;  /* 0x000000380700780c */ /* 0x000fc40006fa4270 */
[C---:B------:R-:W-:Y:S02]  /*128a0*/  ISETP.LT.OR P4, PT, R0.reuse, 0x1a, P4 ;  /* 0x0000001a0000780c */ /* 0x040fe40002781670 */
[----:B------:R-:W-:Y:S02]  /*128b0*/  ISETP.LT.OR P5, PT, R0, 0x39, P5 ;  /* 0x000000390000780c */ /* 0x000fe40002fa1670 */
[----:B------:R-:W-:Y:S02]  /*128c0*/  FSEL R39, R39, -INF , !P4 ;  /* 0xff80000027277808 */ /* 0x000fe40006000000 */
[----:B------:R-:W-:Y:S02]  /*128d0*/  ISETP.NE.AND P4, PT, R37, RZ, PT ;  /* 0x000000ff2500720c */ /* 0x000fe40003f85270 */
[----:B------:R-:W-:Y:S02]  /*128e0*/  FSEL R33, R54, -INF , !P5 ;  /* 0xff80000036217808 */ /* 0x000fe40006800000 */
[----:B------:R-:W-:-:S04]  /*128f0*/  ISETP.GT.AND P4, PT, R7, 0x20, !P4 ;  /* 0x000000200700780c */ /* 0x000fc80006784270 */
[----:B------:R-:W-:Y:S02]  /*12900*/  ISETP.LT.OR P4, PT, R0, 0x21, P4 ;  /* 0x000000210000780c */ /* 0x000fe40002781670 */
[----:B0-----:R-:W-:Y:S02]  /*12910*/  FMNMX.FTZ R14, R12, R5, !PT ;  /* 0x000000050c0e7209 */ /* 0x001fe40007810000 */
[----:B------:R-:W-:Y:S02]  /*12920*/  FSEL R21, R42, -INF , !P4 ;  /* 0xff8000002a157808 */ /* 0x000fe40006000000 */
[----:B------:R-:W-:Y:S01]  /*12930*/  ISETP.NE.AND P4, PT, R65, RZ, PT ;  /* 0x000000ff4100720c */ /* 0x000fe20003f85270 */
[----:B------:R-:W0:Y:S03]  /*12940*/  SHFL.BFLY PT, R5, R14, 0x1, 0x1f ;  /* 0x0c201f000e057f89 */ /* 0x000e2600000e0000 */
[----:B------:R-:W-:-:S04]  /*12950*/  ISETP.GT.AND P4, PT, R7, 0x21, !P4 ;  /* 0x000000210700780c */ /* 0x000fc80006784270 */
[----:B------:R-:W-:-:S04]  /*12960*/  ISETP.LT.OR P4, PT, R0, 0x22, P4 ;  /* 0x000000220000780c */ /* 0x000fc80002781670 */
[----:B------:R-:W-:Y:S02]  /*12970*/  FSEL R43, R43, -INF , !P4 ;  /* 0xff8000002b2b7808 */ /* 0x000fe40006000000 */
[----:B------:R-:W-:-:S04]  /*12980*/  ISETP.NE.AND P4, PT, R41, RZ, PT ;  /* 0x000000ff2900720c */ /* 0x000fc80003f85270 */
[----:B------:R-:W-:-:S04]  /*12990*/  ISETP.GT.AND P4, PT, R7, 0x28, !P4 ;  /* 0x000000280700780c */ /* 0x000fc80006784270 */
[----:B------:R-:W-:Y:S02]  /*129a0*/  ISETP.LT.OR P4, PT, R0, 0x29, P4 ;  /* 0x000000290000780c */ /* 0x000fe40002781670 */
[----:B0-----:R-:W-:Y:S02]  /*129b0*/  FMNMX.FTZ R5, R14, R5, !PT ;  /* 0x000000050e057209 */ /* 0x001fe40007810000 */
[----:B------:R-:W-:Y:S02]  /*129c0*/  FSEL R25, R46, -INF , !P4 ;  /* 0xff8000002e197808 */ /* 0x000fe40006000000 */
[----:B------:R-:W-:Y:S01]  /*129d0*/  ISETP.NE.AND P4, PT, R67, RZ, PT ;  /* 0x000000ff4300720c */ /* 0x000fe20003f85270 */
[----:B------:R-:W-:-:S03]  /*129e0*/  FFMA.FTZ R8, R2, R5, -8 ;  /* 0xc100000002087423 */ /* 0x000fc60000010005 */
[----:B------:R-:W-:-:S04]  /*129f0*/  ISETP.GT.AND P4, PT, R7, 0x29, !P4 ;  /* 0x000000290700780c */ /* 0x000fc80006784270 */
[----:B------:R-:W-:-:S04]  /*12a00*/  ISETP.LT.OR P4, PT, R0, 0x2a, P4 ;  /* 0x0000002a0000780c */ /* 0x000fc80002781670 */
[----:B------:R-:W-:Y:S02]  /*12a10*/  FSEL R47, R47, -INF , !P4 ;  /* 0xff8000002f2f7808 */ /* 0x000fe40006000000 */
[----:B------:R-:W-:-:S04]  /*12a20*/  ISETP.NE.AND P4, PT, R45, RZ, PT ;  /* 0x000000ff2d00720c */ /* 0x000fc80003f85270 */
[----:B------:R-:W-:-:S04]  /*12a30*/  ISETP.GT.AND P4, PT, R7, 0x30, !P4 ;  /* 0x000000300700780c */ /* 0x000fc80006784270 */
[----:B------:R-:W-:-:S04]  /*12a40*/  ISETP.LT.OR P4, PT, R0, 0x31, P4 ;  /* 0x000000310000780c */ /* 0x000fc80002781670 */
[----:B------:R-:W-:Y:S02]  /*12a50*/  FSEL R29, R50, -INF , !P4 ;  /* 0xff800000321d7808 */ /* 0x000fe40006000000 */
[----:B------:R-:W-:-:S04]  /*12a60*/  ISETP.NE.AND P4, PT, R69, RZ, PT ;  /* 0x000000ff4500720c */ /* 0x000fc80003f85270 */
[----:B------:R-:W-:-:S04]  /*12a70*/  ISETP.GT.AND P4, PT, R7, 0x31, !P4 ;  /* 0x000000310700780c */ /* 0x000fc80006784270 */
[----:B------:R-:W-:-:S04]  /*12a80*/  ISETP.LT.OR P4, PT, R0, 0x32, P4 ;  /* 0x000000320000780c */ /* 0x000fc80002781670 */
[----:B------:R-:W-:Y:S02]  /*12a90*/  FSEL R51, R51, -INF , !P4 ;  /* 0xff80000033337808 */ /* 0x000fe40006000000 */
[----:B------:R-:W-:Y:S02]  /*12aa0*/  ISETP.GT.AND P4, PT, R7, RZ, !P6 ;  /* 0x000000ff0700720c */ /* 0x000fe40007784270 */
[----:B------:R-:W-:Y:S02]  /*12ab0*/  ISETP.NE.AND P6, PT, R49, RZ, PT ;  /* 0x000000ff3100720c */ /* 0x000fe40003fc5270 */
[----:B------:R-:W-:-:S04]  /*12ac0*/  ISETP.LT.OR P4, PT, R0, 0x1, P4 ;  /* 0x000000010000780c */ /* 0x000fc80002781670 */
[----:B------:R-:W-:Y:S02]  /*12ad0*/  FSEL R3, R26, -INF , !P4 ;  /* 0xff8000001a037808 */ /* 0x000fe40006000000 */
[----:B------:R-:W-:-:S04]  /*12ae0*/  FSETP.NEU.FTZ.AND P4, PT, R5, -INF , PT ;  /* 0xff8000000500780b */ /* 0x000fc80003f9d000 */
[----:B------:R-:W-:Y:S02]  /*12af0*/  FSEL R37, R8, RZ, P4 ;  /* 0x000000ff08257208 */ /* 0x000fe40002000000 */
[----:B------:R-:W-:Y:S02]  /*12b00*/  FMNMX.FTZ R8, R3, R27, !PT ;  /* 0x0000001b03087209 */ /* 0x000fe40007810000 */
[----:B------:R-:W-:Y:S01]  /*12b10*/  ISETP.GT.AND P4, PT, R7, 0x39, !P6 ;  /* 0x000000390700780c */ /* 0x000fe20007784270 */
[----:B------:R-:W-:-:S01]  /*12b20*/  FFMA.FTZ R14, R2, R59, -R37 ;  /* 0x0000003b020e7223 */ /* 0x000fc20000010825 */
[----:B------:R-:W-:Y:S01]  /*12b30*/  FMNMX.FTZ R8, R9, R8, !PT ;  /* 0x0000000809087209 */ /* 0x000fe20007810000 */
[----:B------:R-:W-:-:S01]  /*12b40*/  FFMA.FTZ R12, R2, R24, -R37 ;  /* 0x00000018020c7223 */ /* 0x000fc20000010825 */
[----:B------:R-:W-:Y:S01]  /*12b50*/  ISETP.LT.OR P4, PT, R0, 0x3a, P4 ;  /* 0x0000003a0000780c */ /* 0x000fe20002781670 */
[----:B------:R-:W-:-:S01]  /*12b60*/  FFMA.FTZ R0, R2, R28, -R37 ;  /* 0x0000001c02007223 */ /* 0x000fc20000010825 */
[----:B------:R-:W-:Y:S01]  /*12b70*/  FMNMX.FTZ R8, R31, R8, !PT ;  /* 0x000000081f087209 */ /* 0x000fe20007810000 */
[----:B------:R-:W-:-:S01]  /*12b80*/  FFMA.FTZ R24, R2, R58, -R37 ;  /* 0x0000003a02187223 */ /* 0x000fc20000010825 */
[----:B------:R-:W-:Y:S01]  /*12b90*/  FSEL R55, R55, -INF , !P4 ;  /* 0xff80000037377808 */ /* 0x000fe20006000000 */
[----:B------:R-:W-:Y:S01]  /*12ba0*/  MUFU.EX2 R20, R0 ;  /* 0x0000000000147308 */ /* 0x000fe20000000800 */
[----:B------:R-:W-:Y:S01]  /*12bb0*/  FMNMX.FTZ R8, R13, R8, !PT ;  /* 0x000000080d087209 */ /* 0x000fe20007810000 */
[C-C-:B------:R-:W-:Y:S01]  /*12bc0*/  FFMA.FTZ R34, R2.reuse, R68, -R37.reuse ;  /* 0x0000004402227223 */ /* 0x140fe20000010825 */
[----:B------:R-:W-:-:S01]  /*12bd0*/  FFMA.FTZ R26, R2, R32, -R37 ;  /* 0x00000020021a7223 */ /* 0x000fc20000010825 */
[C-C-:B------:R-:W-:Y:S01]  /*12be0*/  FFMA.FTZ R28, R2.reuse, R36, -R37.reuse ;  /* 0x00000024021c7223 */ /* 0x140fe20000010825 */
[----:B------:R-:W-:Y:S01]  /*12bf0*/  FMNMX.FTZ R8, R35, R8, !PT ;  /* 0x0000000823087209 */ /* 0x000fe20007810000 */
[C-C-:B------:R-:W-:Y:S01]  /*12c00*/  FFMA.FTZ R30, R2.reuse, R62, -R37.reuse ;  /* 0x0000003e021e7223 */ /* 0x140fe20000010825 */
[----:B------:R-:W-:-:S01]  /*12c10*/  FFMA.FTZ R32, R2, R40, -R37 ;  /* 0x0000002802207223 */ /* 0x000fc20000010825 */
[----:B------:R0:W-:Y:S01]  /*12c20*/  MUFU.EX2 R45, R24 ;  /* 0x00000018002d7308 */ /* 0x0001e20000000800 */
[----:B------:R-:W-:-:S04]  /*12c30*/  FMNMX.FTZ R8, R15, R8, !PT ;  /* 0x000000080f087209 */ /* 0x000fc80007810000 */
[----:B------:R-:W-:-:S03]  /*12c40*/  FMNMX.FTZ R8, R39, R8, !PT ;  /* 0x0000000827087209 */ /* 0x000fc60007810000 */
[----:B------:R-:W-:Y:S01]  /*12c50*/  MUFU.EX2 R12, R12 ;  /* 0x0000000c000c7308 */ /* 0x000fe20000000800 */
[----:B------:R-:W-:Y:S01]  /*12c60*/  FMNMX.FTZ R8, R21, R8, !PT ;  /* 0x0000000815087209 */ /* 0x000fe20007810000 */
[----:B0-----:R-:W-:-:S03]  /*12c70*/  FFMA.FTZ R24, R2, R66, -R37 ;  /* 0x0000004202187223 */ /* 0x001fc60000010825 */
[----:B------:R-:W-:-:S03]  /*12c80*/  FMNMX.FTZ R8, R43, R8, !PT ;  /* 0x000000082b087209 */ /* 0x000fc60007810000 */
[----:B------:R0:W1:Y:S01]  /*12c90*/  MUFU.EX2 R41, R14 ;  /* 0x0000000e00297308 */ /* 0x0000620000000800 */
[----:B------:R-:W-:-:S04]  /*12ca0*/  FMNMX.FTZ R8, R25, R8, !PT ;  /* 0x0000000819087209 */ /* 0x000fc80007810000 */
[----:B------:R-:W-:-:S03]  /*12cb0*/  FMNMX.FTZ R8, R47, R8, !PT ;  /* 0x000000082f087209 */ /* 0x000fc60007810000 */
[----:B------:R-:W-:Y:S01]  /*12cc0*/  MUFU.EX2 R61, R24 ;  /* 0x00000018003d7308 */ /* 0x000fe20000000800 */
[----:B------:R-:W-:Y:S01]  /*12cd0*/  FMNMX.FTZ R8, R29, R8, !PT ;  /* 0x000000081d087209 */ /* 0x000fe20007810000 */
[----:B0-----:R-:W-:-:S03]  /*12ce0*/  FFMA.FTZ R14, R2, R60, -R37 ;  /* 0x0000003c020e7223 */ /* 0x001fc60000010825 */
[----:B------:R-:W-:-:S03]  /*12cf0*/  FMNMX.FTZ R8, R51, R8, !PT ;  /* 0x0000000833087209 */ /* 0x000fc60007810000 */
[----:B------:R-:W-:Y:S01]  /*12d00*/  MUFU.EX2 R63, R34 ;  /* 0x00000022003f7308 */ /* 0x000fe20000000800 */
[----:B------:R-:W-:-:S04]  /*12d10*/  FMNMX.FTZ R8, R33, R8, !PT ;  /* 0x0000000821087209 */ /* 0x000fc80007810000 */
[----:B------:R-:W-:-:S03]  /*12d20*/  FMNMX.FTZ R8, R55, R8, !PT ;  /* 0x0000000837087209 */ /* 0x000fc60007810000 */
[----:B------:R-:W-:Y:S02]  /*12d30*/  MUFU.EX2 R26, R26 ;  /* 0x0000001a001a7308 */ /* 0x000fe40000000800 */
[----:B------:R-:W0:Y:S06]  /*12d40*/  SHFL.BFLY PT, R7, R8, 0x2, 0x1f ;  /* 0x0c401f0008077f89 */ /* 0x000e2c00000e0000 */
[----:B------:R-:W-:Y:S08]  /*12d50*/  MUFU.EX2 R28, R28 ;  /* 0x0000001c001c7308 */ /* 0x000ff00000000800 */
[----:B------:R2:W-:Y:S08]  /*12d60*/  MUFU.EX2 R53, R30 ;  /* 0x0000001e00357308 */ /* 0x0005f00000000800 */
[----:B------:R3:W-:Y:S01]  /*12d70*/  MUFU.EX2 R49, R14 ;  /* 0x0000000e00317308 */ /* 0x0007e20000000800 */
[----:B--2---:R-:W-:-:S01]  /*12d80*/  FFMA.FTZ R30, R2, R48, -R37 ;  /* 0x00000030021e7223 */ /* 0x004fc20000010825 */
[----:B0-----:R-:W-:Y:S01]  /*12d90*/  FMNMX.FTZ R0, R8, R7, !PT ;  /* 0x0000000708007209 */ /* 0x001fe20007810000 */
[----:B------:R-:W-:-:S04]  /*12da0*/  FFMA.FTZ R8, R2, R64, -R37 ;  /* 0x0000004002087223 */ /* 0x000fc80000010825 */
[----:B------:R-:W0:Y:S01]  /*12db0*/  SHFL.BFLY PT, R7, R0, 0x1, 0x1f ;  /* 0x0c201f0000077f89 */ /* 0x000e2200000e0000 */
[----:B------:R2:W-:Y:S01]  /*12dc0*/  MUFU.EX2 R59, R8 ;  /* 0x00000008003b7308 */ /* 0x0005e20000000800 */
[----:B---3--:R-:W-:-:S07]  /*12dd0*/  FFMA.FTZ R14, R2, R44, -R37 ;  /* 0x0000002c020e7223 */ /* 0x008fce0000010825 */
[----:B------:R-:W-:Y:S08]  /*12de0*/  MUFU.EX2 R14, R14 ;  /* 0x0000000e000e7308 */ /* 0x000ff00000000800 */
[----:B------:R-:W-:Y:S01]  /*12df0*/  MUFU.EX2 R32, R32 ;  /* 0x0000002000207308 */ /* 0x000fe20000000800 */
[----:B0-----:R-:W-:Y:S01]  /*12e00*/  FMNMX.FTZ R7, R0, R7, !PT ;  /* 0x0000000700077209 */ /* 0x001fe20007810000 */
[C-C-:B------:R-:W-:Y:S01]  /*12e10*/  FFMA.FTZ R0, R2.reuse, R52, -R37.reuse ;  /* 0x0000003402007223 */ /* 0x140fe20000010825 */
[----:B------:R-:W-:-:S05]  /*12e20*/  FFMA.FTZ R37, R2, R70, -R37 ;  /* 0x0000004602257223 */ /* 0x000fca0000010825 */
[----:B------:R-:W-:Y:S01]  /*12e30*/  MUFU.EX2 R30, R30 ;  /* 0x0000001e001e7308 */ /* 0x000fe20000000800 */
[----:B------:R-:W-:Y:S01]  /*12e40*/  FSETP.NEU.FTZ.AND P4, PT, R7, -INF , PT ;  /* 0xff8000000700780b */ /* 0x000fe20003f9d000 */
[----:B--2---:R-:W-:-:S05]  /*12e50*/  FFMA.FTZ R8, R2, R7, -8 ;  /* 0xc100000002087423 */ /* 0x004fca0000010007 */
[----:B------:R-:W-:Y:S01]  /*12e60*/  FSEL R8, R8, RZ, P4 ;  /* 0x000000ff08087208 */ /* 0x000fe20002000000 */
[----:B------:R-:W-:Y:S04]  /*12e70*/  MUFU.EX2 R0, R0 ;  /* 0x0000000000007308 */ /* 0x000fe80000000800 */
[----:B------:R-:W-:-:S01]  /*12e80*/  FFMA.FTZ R3, R2, R3, -R8 ;  /* 0x0000000302037223 */ /* 0x000fc20000010808 */
[C-C-:B------:R-:W-:Y:S01]  /*12e90*/  FFMA.FTZ R27, R2.reuse, R27, -R8.reuse ;  /* 0x0000001b021b7223 */ /* 0x140fe20000010808 */
[----:B------:R-:W-:-:S01]  /*12ea0*/  FFMA.FTZ R9, R2, R9, -R8 ;  /* 0x0000000902097223 */ /* 0x000fc20000010808 */
[C-C-:B------:R-:W-:Y:S01]  /*12eb0*/  FFMA.FTZ R31, R2.reuse, R31, -R8.reuse ;  /* 0x0000001f021f7223 */ /* 0x140fe20000010808 */
[----:B------:R-:W-:-:S01]  /*12ec0*/  FFMA.FTZ R13, R2, R13, -R8 ;  /* 0x0000000d020d7223 */ /* 0x000fc20000010808 */
[----:B------:R1:W-:Y:S01]  /*12ed0*/  MUFU.EX2 R24, R27 ;  /* 0x0000001b00187308 */ /* 0x0003e20000000800 */
[----:B------:R-:W-:-:S01]  /*12ee0*/  FFMA.FTZ R35, R2, R35, -R8 ;  /* 0x0000002302237223 */ /* 0x000fc20000010808 */
[C-C-:B------:R-:W-:Y:S01]  /*12ef0*/  FFMA.FTZ R15, R2.reuse, R15, -R8.reuse ;  /* 0x0000000f020f7223 */ /* 0x140fe20000010808 */
[----:B------:R-:W-:-:S01]  /*12f00*/  FFMA.FTZ R39, R2, R39, -R8 ;  /* 0x0000002702277223 */ /* 0x000fc20000010808 */
[C-C-:B------:R-:W-:Y:S01]  /*12f10*/  FFMA.FTZ R21, R2.reuse, R21, -R8.reuse ;  /* 0x0000001502157223 */ /* 0x140fe20000010808 */
[----:B------:R-:W-:-:S01]  /*12f20*/  FFMA.FTZ R43, R2, R43, -R8 ;  /* 0x0000002b022b7223 */ /* 0x000fc20000010808 */
[C-C-:B------:R-:W-:Y:S01]  /*12f30*/  FFMA.FTZ R25, R2.reuse, R25, -R8.reuse ;  /* 0x0000001902197223 */ /* 0x140fe20000010808 */
[----:B------:R-:W-:-:S01]  /*12f40*/  FFMA.FTZ R47, R2, R47, -R8 ;  /* 0x0000002f022f7223 */ /* 0x000fc20000010808 */
[----:B------:R-:W0:Y:S01]  /*12f50*/  MUFU.EX2 R3, R3 ;  /* 0x0000000300037308 */ /* 0x000e220000000800 */
[----:B-1----:R-:W-:-:S01]  /*12f60*/  FADD.FTZ R27, R12, R41 ;  /* 0x000000290c1b7221 */ /* 0x002fc20000010000 */
[C-C-:B------:R-:W-:Y:S01]  /*12f70*/  FFMA.FTZ R29, R2.reuse, R29, -R8.reuse ;  /* 0x0000001d021d7223 */ /* 0x140fe20000010808 */
[----:B------:R-:W-:-:S01]  /*12f80*/  FFMA.FTZ R51, R2, R51, -R8 ;  /* 0x0000003302337223 */ /* 0x000fc20000010808 */
[----:B------:R-:W-:Y:S01]  /*12f90*/  FFMA.FTZ R33, R2, R33, -R8 ;  /* 0x0000002102217223 */ /* 0x000fe20000010808 */
[----:B------:R-:W-:-:S01]  /*12fa0*/  FADD.FTZ R44, R20, R27 ;  /* 0x0000001b142c7221 */ /* 0x000fc20000010000 */
[----:B------:R-:W-:Y:S01]  /*12fb0*/  F2FP.SATFINITE.E4M3.F32.PACK_AB_MERGE_C R27, R45, R20, RZ ;  /* 0x000000142d1b723e */ /* 0x000fe200048070ff */
[----:B------:R-:W-:-:S01]  /*12fc0*/  FFMA.FTZ R8, R2, R55, -R8 ;  /* 0x0000003702087223 */ /* 0x000fc20000010808 */
[----:B------:R-:W1:Y:S01]  /*12fd0*/  MUFU.EX2 R9, R9 ;  /* 0x0000000900097308 */ /* 0x000e620000000800 */
[----:B------:R-:W-:-:S01]  /*12fe0*/  FADD.FTZ R45, R45, R44 ;  /* 0x0000002c2d2d7221 */ /* 0x000fc20000010000 */
[----:B------:R-:W-:-:S06]  /*12ff0*/  F2FP.SATFINITE.E4M3.F32.PACK_AB_MERGE_C R188, R41, R12, R27 ;  /* 0x0000000c29bc723e */ /* 0x000fcc000480701b */
[----:B------:R2:W3:Y:S01]  /*13000*/  MUFU.EX2 R34, R31 ;  /* 0x0000001f00227308 */ /* 0x0004e20000000800 */
[----:B0-----:R-:W-:-:S07]  /*13010*/  FADD.FTZ R42, R3, R24 ;  /* 0x00000018032a7221 */ /* 0x001fce0000010000 */
[----:B------:R-:W0:Y:S01]  /*13020*/  MUFU.EX2 R13, R13 ;  /* 0x0000000d000d7308 */ /* 0x000e220000000800 */
[----:B-1----:R-:W-:-:S01]  /*13030*/  FADD.FTZ R27, R9, R42 ;  /* 0x0000002a091b7221 */ /* 0x002fc20000010000 */
[----:B------:R-:W-:-:S04]  /*13040*/  FADD.FTZ R42, R26, R45 ;  /* 0x0000002d1a2a7221 */ /* 0x000fc80000010000 */
[----:B--2---:R-:W-:Y:S02]  /*13050*/  FADD.FTZ R31, R49, R42 ;  /* 0x0000002a311f7221 */ /* 0x004fe40000010000 */
[----:B------:R1:W2:Y:S01]  /*13060*/  MUFU.EX2 R36, R35 ;  /* 0x0000002300247308 */ /* 0x0002a20000000800 */
[----:B---3--:R-:W-:-:S01]  /*13070*/  FADD.FTZ R12, R34, R27 ;  /* 0x0000001b220c7221 */ /* 0x008fc20000010000 */
[----:B------:R-:W-:-:S04]  /*13080*/  F2FP.SATFINITE.E4M3.F32.PACK_AB_MERGE_C R34, R34, R9, RZ ;  /* 0x000000092222723e */ /* 0x000fc800048070ff */
[----:B------:R-:W-:Y:S02]  /*13090*/  F2FP.SATFINITE.E4M3.F32.PACK_AB_MERGE_C R189, R24, R3, R34 ;  /* 0x0000000318bd723e */ /* 0x000fe40004807022 */
[----:B------:R-:W3:Y:S01]  /*130a0*/  MUFU.EX2 R15, R15 ;  /* 0x0000000f000f7308 */ /* 0x000ee20000000800 */
[----:B-1----:R-:W-:Y:S01]  /*130b0*/  F2FP.SATFINITE.E4M3.F32.PACK_AB_MERGE_C R35, R53, R28, RZ ;  /* 0x0000001c3523723e */ /* 0x002fe200048070ff */
[----:B0-----:R-:W-:Y:S01]  /*130c0*/  FADD.FTZ R27, R13, R12 ;  /* 0x0000000c0d1b7221 */ /* 0x001fe20000010000 */
[----:B------:R-:W-:-:S01]  /*130d0*/  FADD.FTZ R28, R28, R31 ;  /* 0x0000001f1c1c7221 */ /* 0x000fc20000010000 */
[----:B------:R-:W-:Y:S02]  /*130e0*/  F2FP.SATFINITE.E4M3.F32.PACK_AB_MERGE_C R31, R61, R14, RZ ;  /* 0x0000000e3d1f723e */ /* 0x000fe400048070ff */
[----:B------:R-:W-:Y:S01]  /*130f0*/  F2FP.SATFINITE.E4M3.F32.PACK_AB_MERGE_C R190, R49, R26, R35 ;  /* 0x0000001a31be723e */ /* 0x000fe20004807023 */
[----:B------:R-:W-:Y:S01]  /*13100*/  FADD.FTZ R53, R53, R28 ;  /* 0x0000001c35357221 */ /* 0x000fe20000010000 */
[----:B------:R-:W0:Y:S01]  /*13110*/  MUFU.EX2 R38, R39 ;  /* 0x0000002700267308 */ /* 0x000e220000000800 */
[----:B--2---:R-:W-:-:S01]  /*13120*/  FADD.FTZ R26, R36, R27 ;  /* 0x0000001b241a7221 */ /* 0x004fc20000010000 */
[----:B------:R-:W1:Y:S01]  /*13130*/  @P2 LDC R35, c[0x0][0x44c] ;  /* 0x00011300ff232b82 */ /* 0x000e620000000800 */
[----:B------:R-:W-:Y:S01]  /*13140*/  F2FP.SATFINITE.E4M3.F32.PACK_AB_MERGE_C R184, R59, R32, R31 ;  /* 0x000000203bb8723e */ /* 0x000fe2000480701f */
[----:B------:R-:W-:-:S04]  /*13150*/  FADD.FTZ R32, R32, R53 ;  /* 0x0000003520207221 */ /* 0x000fc80000010000 */
[----:B------:R-:W2:Y:S01]  /*13160*/  MUFU.EX2 R21, R21 ;  /* 0x0000001500157308 */ /* 0x000ea20000000800 */
[----:B---3--:R-:W-:-:S01]  /*13170*/  FADD.FTZ R27, R15, R26 ;  /* 0x0000001a0f1b7221 */ /* 0x008fc20000010000 */
[----:B------:R-:W3:Y:S01]  /*13180*/  @P2 LDC R28, c[0x0][0x450] ;  /* 0x00011400ff1c2b82 */ /* 0x000ee20000000800 */
[----:B------:R-:W-:-:S04]  /*13190*/  FADD.FTZ R59, R59, R32 ;  /* 0x000000203b3b7221 */ /* 0x000fc80000010000 */
[----:B------:R-:W-:Y:S01]  /*131a0*/  FADD.FTZ R14, R14, R59 ;  /* 0x0000003b0e0e7221 */ /* 0x000fe20000010000 */
[----:B------:R-:W4:Y:S01]  /*131b0*/  MUFU.EX2 R40, R43 ;  /* 0x0000002b00287308 */ /* 0x000f220000000800 */
[----:B0-----:R-:W-:-:S01]  /*131c0*/  FADD.FTZ R26, R38, R27 ;  /* 0x0000001b261a7221 */ /* 0x001fc20000010000 */
[----:B------:R-:W-:Y:S01]  /*131d0*/  F2FP.SATFINITE.E4M3.F32.PACK_AB_MERGE_C R15, R38, R15, RZ ;  /* 0x0000000f260f723e */ /* 0x000fe200048070ff */
[----:B------:R-:W-:-:S03]  /*131e0*/  FADD.FTZ R61, R61, R14 ;  /* 0x0000000e3d3d7221 */ /* 0x000fc60000010000 */
[----:B------:R-:W-:Y:S02]  /*131f0*/  F2FP.SATFINITE.E4M3.F32.PACK_AB_MERGE_C R191, R36, R13, R15 ;  /* 0x0000000d24bf723e */ /* 0x000fe4000480700f */
[----:B------:R-:W0:Y:S01]  /*13200*/  MUFU.EX2 R25, R25 ;  /* 0x0000001900197308 */ /* 0x000e220000000800 */
[----:B--2---:R-:W-:-:S01]  /*13210*/  FADD.FTZ R9, R21, R26 ;  /* 0x0000001a15097221 */ /* 0x004fc20000010000 */
[----:B-1----:R-:W-:-:S06]  /*13220*/  @P2 IMAD.HI.U32 R35, R204, R35, RZ ;  /* 0x00000023cc232227 */ /* 0x002fcc00078e00ff */
[----:B------:R-:W1:Y:S01]  /*13230*/  MUFU.EX2 R37, R37 ;  /* 0x0000002500257308 */ /* 0x000e620000000800 */
[----:B----4-:R-:W-:-:S07]  /*13240*/  FADD.FTZ R26, R40, R9 ;  /* 0x00000009281a7221 */ /* 0x010fce0000010000 */
[----:B------:R-:W2:Y:S01]  /*13250*/  MUFU.EX2 R20, R47 ;  /* 0x0000002f00147308 */ /* 0x000ea20000000800 */
[----:B0-----:R-:W-:-:S07]  /*13260*/  FADD.FTZ R3, R25, R26 ;  /* 0x0000001a19037221 */ /* 0x001fce0000010000 */
[----:B------:R-:W0:Y:S01]  /*13270*/  MUFU.EX2 R29, R29 ;  /* 0x0000001d001d7308 */ /* 0x000e220000000800 */
[----:B-1----:R-:W-:-:S04]  /*13280*/  F2FP.SATFINITE.E4M3.F32.PACK_AB_MERGE_C R9, R37, R0, RZ ;  /* 0x000000002509723e */ /* 0x002fc800048070ff */
[----:B------:R-:W-:Y:S01]  /*13290*/  F2FP.SATFINITE.E4M3.F32.PACK_AB_MERGE_C R186, R63, R30, R9 ;  /* 0x0000001e3fba723e */ /* 0x000fe20004807009 */
[----:B------:R-:W-:-:S02]  /*132a0*/  FADD.FTZ R30, R30, R61 ;  /* 0x0000003d1e1e7221 */ /* 0x000fc40000010000 */
[----:B------:R-:W1:Y:S01]  /*132b0*/  MUFU.EX2 R12, R51 ;  /* 0x00000033000c7308 */ /* 0x000e620000000800 */
[C---:B--2---:R-:W-:Y:S01]  /*132c0*/  F2FP.SATFINITE.E4M3.F32.PACK_AB_MERGE_C R25, R20.reuse, R25, RZ ;  /* 0x000000191419723e */ /* 0x044fe200048070ff */
[----:B------:R-:W-:Y:S01]  /*132d0*/  FADD.FTZ R20, R20, R3 ;  /* 0x0000000314147221 */ /* 0x000fe20000010000 */
[----:B------:R-:W-:-:S02]  /*132e0*/  FADD.FTZ R63, R63, R30 ;  /* 0x0000001e3f3f7221 */ /* 0x000fc40000010000 */
[----:B------:R-:W-:Y:S02]  /*132f0*/  F2FP.SATFINITE.E4M3.F32.PACK_AB_MERGE_C R185, R40, R21, R25 ;  /* 0x0000001528b9723e */ /* 0x000fe40004807019 */
[----:B------:R-:W-:-:S01]  /*13300*/  FADD.FTZ R0, R0, R63 ;  /* 0x0000003f00007221 */ /* 0x000fc20000010000 */
[----:B------:R-:W-:Y:S01]  /*13310*/  MUFU.EX2 R33, R33 ;  /* 0x0000002100217308 */ /* 0x000fe20000000800 */
[----:B0-----:R-:W-:-:S01]  /*13320*/  FADD.FTZ R3, R29, R20 ;  /* 0x000000141d037221 */ /* 0x001fc20000010000 */
[----:B------:R-:W-:Y:S01]  /*13330*/  IMAD.MOV.U32 R20, RZ, RZ, R204 ;  /* 0x000000ffff147224 */ /* 0x000fe200078e00cc */
[----:B---3--:R-:W-:-:S05]  /*13340*/  @P2 SHF.R.U32.HI R20, RZ, R28, R35 ;  /* 0x0000001cff142219 */ /* 0x008fca0000011623 */
[----:B------:R-:W0:Y:S01]  /*13350*/  MUFU.EX2 R8, R8 ;  /* 0x0000000800087308 */ /* 0x000e220000000800 */
[----:B-1----:R-:W-:-:S01]  /*13360*/  FADD.FTZ R14, R12, R3 ;  /* 0x000000030c0e7221 */ /* 0x002fc20000010000 */
[----:B------:R-:W-:-:S04]  /*13370*/  IMAD.IADD R57, R57, 0x1, R20 ;  /* 0x0000000139397824 */ /* 0x000fc800078e0214 */
[----:B------:R-:W-:Y:S01]  /*13380*/  IMAD.IADD R10, R57, 0x1, R10 ;  /* 0x00000001390a7824 */ /* 0x000fe200078e020a */
[----:B0-----:R-:W-:Y:S01]  /*13390*/  F2FP.SATFINITE.E4M3.F32.PACK_AB_MERGE_C R3, R8, R33, RZ ;  /* 0x000000210803723e */ /* 0x001fe200048070ff */
[----:B------:R-:W-:-:S03]  /*133a0*/  FADD.FTZ R33, R33, R14 ;  /* 0x0000000e21217221 */ /* 0x000fc60000010000 */
[----:B------:R-:W-:Y:S01]  /*133b0*/  F2FP.SATFINITE.E4M3.F32.PACK_AB_MERGE_C R187, R12, R29, R3 ;  /* 0x0000001d0cbb723e */ /* 0x000fe20004807003 */
[----:B------:R-:W-:-:S01]  /*133c0*/  FADD.FTZ R3, R37, R0 ;  /* 0x0000000025037221 */ /* 0x000fc20000010000 */
[----:B------:R-:W-:Y:S01]  /*133d0*/  FADD.FTZ R0, R8, R33 ;  /* 0x0000002108007221 */ /* 0x000fe20000010000 */
[----:B------:R-:W-:Y:S01]  /*133e0*/  VIADD R8, R56, 0xfffffffe ;  /* 0xfffffffe38087836 */ /* 0x000fe20000000000 */
        /* <DEDUP_REMOVED lines=12> */
.L_x_1490:
[----:B------:R-:W-:-:S13]  /*134b0*/  ISETP.NE.AND P4, PT, R11, 0x1, PT ;  /* 0x000000010b00780c */ /* 0x000fda0003f85270 */
[----:B------:R-:W0:Y:S02]  /*134c0*/  @P4 LDC.64 R12, c[0x0][0x9e8] ;  /* 0x00027a00ff0c4b82 */ /* 0x000e240000000a00 */
[----:B0-----:R-:W-:-:S05]  /*134d0*/  @P4 IMAD.HI.U32 R12, R9, R12, RZ ;  /* 0x0000000c090c4227 */ /* 0x001fca00078e00ff */
[----:B------:R-:W-:-:S07]  /*134e0*/  @P4 SHF.R.U32.HI R9, RZ, R13, R12 ;  /* 0x0000000dff094219 */ /* 0x000fce000001160c */
.L_x_1491:
[----:B------:R-:W-:Y:S05]  /*134f0*/  BSYNC B0 ;  /* 0x0000000000007941 */ /* 0x000fea0003800000 */
.L_x_1489:
[----:B------:R-:W-:-:S05]  /*13500*/  IMAD R9, R9, R11, R11 ;  /* 0x0000000b09097224 */ /* 0x000fca00078e020b */
[----:B------:R-:W-:-:S07]  /*13510*/  VIMNMX R10, R10, R9, PT ;  /* 0x000000090a0a7248 */ /* 0x000fce0003fe0100 */
.L_x_1488:
[----:B------:R-:W-:Y:S01]  /*13520*/  SHF.R.S32.HI R9, RZ, 0x1f, R10 ;  /* 0x0000001fff097819 */ /* 0x000fe2000001140a */
[----:B------:R-:W-:Y:S01]  /*13530*/  ULDC UR49, c[0x0][0x9e4] ;  /* 0x0002790000317ab9 */ /* 0x000fe20000000800 */
[----:B------:R-:W-:Y:S01]  /*13540*/  ULDC UR48, c[0x0][0x9e4] ;  /* 0x0002790000307ab9 */ /* 0x000fe20000000800 */
[----:B------:R-:W-:Y:S01]  /*13550*/  ULDC UR50, c[0x0][0x9dc] ;  /* 0x0002770000327ab9 */ /* 0x000fe20000000800 */
[----:B------:R-:W-:Y:S01]  /*13560*/  LEA.HI R9, R9, R10, RZ, 0x6 ;  /* 0x0000000a09097211 */ /* 0x000fe200078f30ff */
[----:B------:R-:W-:Y:S01]  /*13570*/  ULDC UR52, c[0x0][0x9dc] ;  /* 0x0002770000347ab9 */ /* 0x000fe20000000800 */
[----:B------:R-:W-:Y:S01]  /*13580*/  ULDC UR53, c[0x0][0x9e0] ;  /* 0x0002780000357ab9 */ /* 0x000fe20000000800 */
[----:B------:R-:W-:Y:S01]  /*13590*/  ULDC UR51, c[0x0][0x9e0] ;  /* 0x0002780000337ab9 */ /* 0x000fe20000000800 */
[----:B------:R-:W-:Y:S02]  /*135a0*/  SHF.R.S32.HI R10, RZ, 0x6, R9 ;  /* 0x00000006ff0a7819 */ /* 0x000fe40000011409 */
[----:B------:R-:W-:-:S02]  /*135b0*/  CS2R R150, SRZ ;  /* 0x0000000000967805 */ /* 0x000fc4000001ff00 */
[----:B------:R-:W-:Y:S02]  /*135c0*/  CS2R R148, SRZ ;  /* 0x0000000000947805 */ /* 0x000fe4000001ff00 */
[----:B------:R-:W-:Y:S02]  /*135d0*/  CS2R R146, SRZ ;  /* 0x0000000000927805 */ /* 0x000fe4000001ff00 */
[----:B------:R-:W-:Y:S02]  /*135e0*/  VIMNMX R9, R201, R10, !PT ;  /* 0x0000000ac9097248 */ /* 0x000fe40007fe0100 */
[----:B------:R-:W-:Y:S02]  /*135f0*/  CS2R R144, SRZ ;  /* 0x0000000000907805 */ /* 0x000fe4000001ff00 */
[----:B------:R-:W-:Y:S02]  /*13600*/  CS2R R142, SRZ ;  /* 0x00000000008e7805 */ /* 0x000fe4000001ff00 */
[----:B------:R-:W-:-:S02]  /*13610*/  CS2R R140, SRZ ;  /* 0x00000000008c7805 */ /* 0x000fc4000001ff00 */
[----:B------:R-:W-:Y:S02]  /*13620*/  ISETP.GE.AND P4, PT, R8, R9, PT ;  /* 0x000000090800720c */ /* 0x000fe40003f86270 */
        /* <DEDUP_REMOVED lines=58> */
[----:B------:R-:W-:Y:S06]  /*139d0*/  @!P4 BRA `(.L_x_1492) ;  /* 0x000000240038c947 */ /* 0x000fec0003800000 */
[----:B------:R-:W-:-:S07]  /*139e0*/  IMAD.MOV.U32 R151, RZ, RZ, RZ ;  /* 0x000000ffff977224 */ /* 0x000fce00078e00ff */
.L_x_1511:
[----:B------:R-:W-:Y:S01]  /*139f0*/  VIADD R12, R199, 0x1 ;  /* 0x00000001c70c7836 */ /* 0x000fe20000000000 */
[----:B------:R-:W-:Y:S05]  /*13a00*/  YIELD ;  /* 0x0000000000007946 */ /* 0x000fea0003800000 */
[----:B------:R-:W-:-:S04]  /*13a10*/  ISETP.NE.AND P4, PT, R12, 0x2, PT ;  /* 0x000000020c00780c */ /* 0x000fc80003f85270 */
[----:B------:R-:W-:Y:S02]  /*13a20*/  SEL R6, RZ, 0x1, P4 ;  /* 0x00000001ff067807 */ /* 0x000fe40002000000 */
[----:B------:R-:W-:Y:S02]  /*13a30*/  SEL R12, R12, RZ, P4 ;  /* 0x000000ff0c0c7207 */ /* 0x000fe40002000000 */
[----:B------:R-:W-:Y:S02]  /*13a40*/  ISETP.NE.AND P4, PT, R200, RZ, PT ;  /* 0x000000ffc800720c */ /* 0x000fe40003f85270 */
[----:B------:R-:W-:-:S11]  /*13a50*/  LOP3.LUT R13, R193, R6, RZ, 0x3c, !PT ;  /* 0x00000006c10d7212 */ /* 0x000fd600078e3cff */
[----:B------:R-:W-:Y:S05]  /*13a60*/  @P4 BRA `(.L_x_1493) ;  /* 0x0000000000304947 */ /* 0x000fea0003800000 */
[----:B------:R-:W-:Y:S05]  /*13a70*/  @!P0 BRA `(.L_x_1494) ;  /* 0x0000000000048947 */ /* 0x000fea0003800000 */
[----:B------:R-:W-:Y:S01]  /*13a80*/  BPT.TRAP 0x1 ;  /* 0x000000040000795c */ /* 0x000fe20000300000 */
.L_x_1494:
[----:B------:R-:W-:Y:S01]  /*13a90*/  IMAD R11, R12, 0x8, R16 ;  /* 0x000000080c0b7824 */ /* 0x000fe200078e0210 */
[----:B------:R-:W-:-:S04]  /*13aa0*/  SHF.L.U32 R6, R13, 0x1f, RZ ;  /* 0x0000001f0d067819 */ /* 0x000fc800000006ff */
[----:B------:R0:W1:Y:S01]  /*13ab0*/  SYNCS.PHASECHK.TRANS64.TRYWAIT P5, [R11+URZ+0x28430], R6 ;  /* 0x028430060b0075a7 */ /* 0x00006200080a017f */
[----:B------:R-:W-:Y:S05]  /*13ac0*/  @!P0 BRA `(.L_x_1495) ;  /* 0x0000000000048947 */ /* 0x000fea0003800000 */
[----:B------:R-:W-:Y:S01]  /*13ad0*/  BPT.TRAP 0x1 ;  /* 0x000000040000795c */ /* 0x000fe20000300000 */
.L_x_1495:
[----:B------:R-:W-:Y:S04]  /*13ae0*/  BSSY B0, `(.L_x_1493) ;  /* 0x0000004000007945 */ /* 0x000fe80003800000 */
[----:B-1----:R-:W-:Y:S05]  /*13af0*/  @P5 BRA `(.L_x_1496) ;  /* 0x0000000000085947 */ /* 0x002fea0003800000 */
[----:B------:R-:W1:Y:S02]  /*13b00*/  SYNCS.PHASECHK.TRANS64.TRYWAIT P5, [R11+URZ+0x28430], R6 ;  /* 0x028430060b0075a7 */ /* 0x000e6400080a017f */
[----:B-1----:R-:W-:Y:S05]  /*13b10*/  @!P5 BRA `(.L_x_1497) ;  /* 0x0000013400f8d947 */ /* 0x002fea0003800000 */
.L_x_1496:
[----:B------:R-:W-:Y:S05]  /*13b20*/  BSYNC B0 ;  /* 0x0000000000007941 */ /* 0x000fea0003800000 */
.L_x_1493:
[----:B01----:R-:W0:Y:S01]  /*13b30*/  S2R R6, SR_TID.X ;  /* 0x0000000000067919 */ /* 0x003e220000002100 */
[----:B------:R-:W-:Y:S05]  /*13b40*/  WARPSYNC.ALL ;  /* 0x0000000000007948 */ /* 0x000fea0003800000 */
[----:B------:R-:W-:Y:S02]  /*13b50*/  IMAD R10, R12, 0x400, R4 ;  /* 0x000004000c0a7824 */ /* 0x000fe400078e0204 */
[----:B------:R-:W-:Y:S02]  /*13b60*/  IMAD.MOV.U32 R11, RZ, RZ, 0x40000040 ;  /* 0x40000040ff0b7424 */ /* 0x000fe400078e00ff */
[C---:B------:R-:W-:Y:S01]  /*13b70*/  VIADD R152, R10.reuse, 0x4 ;  /* 0x000000040a987836 */ /* 0x040fe20000000000 */
[C---:B------:R-:W-:Y:S01]  /*13b80*/  R2UR UR14, R10.reuse ;  /* 0x000000000a0e72ca */ /* 0x040fe200000e0000 */
[----:B------:R-:W-:Y:S01]  /*13b90*/  IMAD.MOV.U32 R153, RZ, RZ, 0x40000040 ;  /* 0x40000040ff997424 */ /* 0x000fe200078e00ff */
[----:B------:R-:W-:Y:S01]  /*13ba0*/  R2UR UR15, R11 ;  /* 0x000000000b0f72ca */ /* 0x000fe200000e0000 */
[----:B------:R-:W-:Y:S01]  /*13bb0*/  VIADD R20, R10, 0x2 ;  /* 0x000000020a147836 */ /* 0x000fe20000000000 */
[----:B------:R-:W-:Y:S01]  /*13bc0*/  R2UR UR6, R152 ;  /* 0x00000000980672ca */ /* 0x000fe200000e0000 */
[C---:B------:R-:W-:Y:S01]  /*13bd0*/  VIADD R152, R10.reuse, 0x204 ;  /* 0x000002040a987836 */ /* 0x040fe20000000000 */
[C---:B------:R-:W-:Y:S01]  /*13be0*/  R2UR UR7, R153.reuse ;  /* 0x00000000990772ca */ /* 0x040fe200000e0000 */
[----:B------:R-:W-:Y:S01]  /*13bf0*/  IMAD.MOV.U32 R21, RZ, RZ, 0x40000040 ;  /* 0x40000040ff157424 */ /* 0x000fe200078e00ff */
[----:B------:R-:W-:Y:S01]  /*13c00*/  R2UR UR31, R153 ;  /* 0x00000000991f72ca */ /* 0x000fe200000e0000 */
[----:B------:R-:W-:Y:S01]  /*13c10*/  VIADD R14, R10, 0x6 ;  /* 0x000000060a0e7836 */ /* 0x000fe20000000000 */
[----:B------:R-:W-:Y:S01]  /*13c20*/  R2UR UR30, R152 ;  /* 0x00000000981e72ca */ /* 0x000fe200000e0000 */
[----:B------:R-:W-:Y:S01]  /*13c30*/  IMAD.MOV.U32 R15, RZ, RZ, 0x40000040 ;  /* 0x40000040ff0f7424 */ /* 0x000fe200078e00ff */
[----:B------:R-:W-:Y:S01]  /*13c40*/  R2UR UR10, R20 ;  /* 0x00000000140a72ca */ /* 0x000fe200000e0000 */
[----:B------:R-:W-:Y:S01]  /*13c50*/  VIADD R20, R10, 0x200 ;  /* 0x000002000a147836 */ /* 0x000fe20000000000 */
[----:B------:R-:W-:-:S02]  /*13c60*/  R2UR UR11, R21 ;  /* 0x00000000150b72ca */ /* 0x000fc400000e0000 */
[----:B------:R-:W-:Y:S01]  /*13c70*/  R2UR UR18, R14 ;  /* 0x000000000e1272ca */ /* 0x000fe200000e0000 */
[C---:B------:R-:W-:Y:S01]  /*13c80*/  VIADD R14, R10.reuse, 0x202 ;  /* 0x000002020a0e7836 */ /* 0x040fe20000000000 */
[----:B------:R-:W-:Y:S01]  /*13c90*/  R2UR UR19, R15 ;  /* 0x000000000f1372ca */ /* 0x000fe200000e0000 */
[----:B------:R-:W-:Y:S01]  /*13ca0*/  VIADD R10, R10, 0x206 ;  /* 0x000002060a0a7836 */ /* 0x000fe20000000000 */
[----:B------:R-:W-:Y:S02]  /*13cb0*/  R2UR UR22, R20 ;  /* 0x00000000141672ca */ /* 0x000fe400000e0000 */
[----:B0-----:R-:W-:Y:S02]  /*13cc0*/  SHF.R.U32.HI R6, RZ, 0x7, R6 ;  /* 0x00000007ff067819 */ /* 0x001fe40000011606 */
[----:B------:R-:W-:Y:S02]  /*13cd0*/  R2UR UR23, R21 ;  /* 0x00000000151772ca */ /* 0x000fe400000e0000 */
[----:B------:R-:W-:-:S02]  /*13ce0*/  IADD3 R6, R6, 0x8, RZ ;  /* 0x0000000806067810 */ /* 0x000fc40007ffe0ff */
[----:B------:R-:W-:Y:S02]  /*13cf0*/  R2UR UR26, R14 ;  /* 0x000000000e1a72ca */ /* 0x000fe400000e0000 */
[----:B------:R-:W-:Y:S01]  /*13d00*/  R2UR UR27, R15 ;  /* 0x000000000f1b72ca */ /* 0x000fe200000e0000 */
[----:B------:R0:W-:Y:S01]  /*13d10*/  BAR.SYNC.DEFER_BLOCKING R6, 0x100 ;  /* 0x000400060000751d */ /* 0x0001e20000010000 */
[----:B------:R-:W-:Y:S02]  /*13d20*/  R2UR UR34, R10 ;  /* 0x000000000a2272ca */ /* 0x000fe400000e0000 */
[----:B------:R-:W-:-:S03]  /*13d30*/  R2UR UR35, R11 ;  /* 0x000000000b2372ca */ /* 0x000fc600000e0000 */
        /* <DEDUP_REMOVED lines=27> */
.L_x_1499:
[----:B------:R-:W-:Y:S01]  /*13ef0*/  SHF.L.U32 R6, R193, 0x1f, RZ ;  /* 0x0000001fc1067819 */ /* 0x000fe200000006ff */
[----:B------:R-:W-:-:S04]  /*13f00*/  IMAD R11, R199, 0x8, R16 ;  /* 0x00000008c70b7824 */ /* 0x000fc800078e0210 */
[----:B------:R0:W1:Y:S01]  /*13f10*/  SYNCS.PHASECHK.TRANS64.TRYWAIT P4, [R11+URZ+0x28450], R6 ;  /* 0x028450060b0075a7 */ /* 0x000062000808017f */
[----:B------:R-:W-:Y:S05]  /*13f20*/  @!P0 BRA `(.L_x_1500) ;  /* 0x0000000000048947 */ /* 0x000fea0003800000 */
[----:B------:R-:W-:Y:S01]  /*13f30*/  BPT.TRAP 0x1 ;  /* 0x000000040000795c */ /* 0x000fe20000300000 */
.L_x_1500:
[----:B-1----:R-:W-:Y:S05]  /*13f40*/  @P4 BRA `(.L_x_1498) ;  /* 0x0000000000084947 */ /* 0x002fea0003800000 */
[----:B------:R-:W1:Y:S02]  /*13f50*/  SYNCS.PHASECHK.TRANS64.TRYWAIT P4, [R11+URZ+0x28450], R6 ;  /* 0x028450060b0075a7 */ /* 0x000e64000808017f */
[----:B-1----:R-:W-:Y:S05]  /*13f60*/  @!P4 BRA `(.L_x_1501) ;  /* 0x0000013000f8c947 */ /* 0x002fea0003800000 */
.L_x_1498:
[----:B01----:R-:W-:Y:S01]  /*13f70*/  VIADD R6, R16, 0x8000 ;  /* 0x0000800010067836 */ /* 0x003fe20000000000 */
[----:B------:R-:W-:Y:S01]  /*13f80*/  MOV R11, 0x80000020 ;  /* 0x80000020000b7802 */ /* 0x000fe20000000f00 */
[----:B------:R-:W-:Y:S05]  /*13f90*/  WARPSYNC.ALL ;  /* 0x0000000000007948 */ /* 0x000fea0003800000 */
[----:B------:R-:W-:Y:S01]  /*13fa0*/  SHF.R.U32.HI R6, RZ, 0x4, R6 ;  /* 0x00000004ff067819 */ /* 0x000fe20000011606 */
[----:B------:R-:W-:Y:S01]  /*13fb0*/  WARPGROUP.ARRIVE ;  /* 0x00000000000079c5 */ /* 0x000fe20000000000 */
[----:B------:R-:W-:Y:S01]  /*13fc0*/  R2UR UR7, R11 ;  /* 0x000000000b0772ca */ /* 0x000fe200000e0000 */
[----:B------:R-:W-:Y:S01]  /*13fd0*/  IMAD.MOV.U32 R11, RZ, RZ, -0x7fffffe0 ;  /* 0x80000020ff0b7424 */ /* 0x000fe200078e00ff */
[----:B------:R-:W-:-:S03]  /*13fe0*/  LOP3.LUT R6, R6, 0x3fff, RZ, 0xc0, !PT ;  /* 0x00003fff06067812 */ /* 0x000fc600078ec0ff */
[----:B------:R-:W0:Y:S01]  /*13ff0*/  S2R R14, SR_TID.X ;  /* 0x00000000000e7919 */ /* 0x000e220000002100 */
[----:B------:R-:W-:Y:S01]  /*14000*/  IMAD.IADD R15, R205, 0x1, R204 ;  /* 0x00000001cd0f7824 */ /* 0x000fe200078e02cc */
[----:B------:R-:W-:-:S05]  /*14010*/  LOP3.LUT R6, R6, 0x10000, RZ, 0xfc, !PT ;  /* 0x0001000006067812 */ /* 0x000fca00078efcff */
[----:B------:R-:W-:Y:S02]  /*14020*/  IMAD R10, R199, 0x400, R6 ;  /* 0x00000400c70a7824 */ /* 0x000fe400078e0206 */
[----:B------:R-:W1:Y:S03]  /*14030*/  @P2 LDC R6, c[0x0][0x44c] ;  /* 0x00011300ff062b82 */ /* 0x000e660000000800 */
[C---:B------:R-:W-:Y:S01]  /*14040*/  R2UR UR6, R10.reuse ;  /* 0x000000000a0672ca */ /* 0x040fe200000e0000 */
[----:B------:R-:W-:-:S12]  /*14050*/  VIADD R10, R10, 0x2 ;  /* 0x000000020a0a7836 */ /* 0x000fd80000000000 */
[----:B------:R-:W-:Y:S01]  /*14060*/  QGMMA.64x256x32.F32.E4M3.E4M3 R24, R188, gdesc[UR4], R24, gsb0 ;  /* 0x03e00004bc187df3 */ /* 0x000fe20008000818 */
[----:B------:R-:W-:Y:S02]  /*14070*/  R2UR UR6, R10 ;  /* 0x000000000a0672ca */ /* 0x000fe400000e0000 */
[----:B------:R-:W-:Y:S02]  /*14080*/  R2UR UR7, R11 ;  /* 0x000000000b0772ca */ /* 0x000fe400000e0000 */
[----:B------:R-:W2:Y:S01]  /*14090*/  @P2 LDC R11, c[0x0][0x450] ;  /* 0x00011400ff0b2b82 */ /* 0x000ea20000000800 */
[----:B0-----:R-:W-:Y:S01]  /*140a0*/  SHF.R.U32.HI R14, RZ, 0x7, R14 ;  /* 0x00000007ff0e7819 */ /* 0x001fe2000001160e */
[----:B-1----:R-:W-:-:S03]  /*140b0*/  @P2 IMAD.HI.U32 R6, R15, R6, RZ ;  /* 0x000000060f062227 */ /* 0x002fc600078e00ff */
[----:B------:R-:W-:Y:S01]  /*140c0*/  IADD3 R10, -R14, 0xb, RZ ;  /* 0x0000000b0e0a7810 */ /* 0x000fe20007ffe1ff */
[----:B------:R-:W-:Y:S01]  /*140d0*/  IMAD.SHL.U32 R14, R8, 0x40, RZ ;  /* 0x00000040080e7824 */ /* 0x000fe200078e00ff */
[----:B--2---:R-:W-:Y:S01]  /*140e0*/  @P2 SHF.R.U32.HI R15, RZ, R11, R6 ;  /* 0x0000000bff0f2219 */ /* 0x004fe20000011606 */
[----:B------:R-:W-:-:S04]  /*140f0*/  @!P1 IMAD R6, R12, 0x8, R16 ;  /* 0x000000080c069824 */ /* 0x000fc800078e0210 */
[----:B------:R-:W-:-:S05]  /*14100*/  @!P1 VIADD R6, R6, 0x28440 ;  /* 0x0002844006069836 */ /* 0x000fca0000000000 */
[----:B------:R-:W-:Y:S01]  /*14110*/  @!P1 PRMT R6, RZ, 0x654, R6 ;  /* 0x00000654ff069816 */ /* 0x000fe20000000006 */
[----:B------:R-:W-:Y:S02]  /*14120*/  WARPGROUP.DEPBAR.LE gsb0, 0x0 ;  /* 0x00008000000079c5 */ /* 0x000fe40000010000 */
[----:B------:R-:W-:-:S06]  /*14130*/  WARPGROUP.ARRIVE ;  /* 0x00000000000079c5 */ /* 0x000fcc0000000000 */
[----:B------:R-:W-:Y:S03]  /*14140*/  QGMMA.64x256x32.F32.E4M3.E4M3 R24, R184, gdesc[UR4], R24, gsb0 ;  /* 0x03e00004b8187df3 */ /* 0x000fe60008000818 */
[----:B------:R-:W-:Y:S02]  /*14150*/  WARPGROUP.DEPBAR.LE gsb0, 0x0 ;  /* 0x00008000000079c5 */ /* 0x000fe40000010000 */
[----:B------:R-:W0:Y:S01]  /*14160*/  SHFL.IDX PT, R186, R15, RZ, 0x1c1f ;  /* 0x001c1fff0fba7589 */ /* 0x000e2200000e0000 */
[----:B------:R1:W-:Y:S06]  /*14170*/  BAR.ARV R10, 0x100 ;  /* 0x0004000a0000751d */ /* 0x0003ec0000002000 */
[----:B------:R2:W-:Y:S02]  /*14180*/  @!P1 SYNCS.ARRIVE.TRANS64.RED.A1T0 RZ, [R6+URZ], RZ ;  /* 0x000000ff06ff99a7 */ /* 0x0005e4000810043f */
[----:B--2---:R-:W-:-:S05]  /*14190*/  IADD3 R6, -R14, 0x1, RZ ;  /* 0x000000010e067810 */ /* 0x004fca0007ffe1ff */
[----:B------:R-:W-:Y:S02]  /*141a0*/  IMAD R11, R197, -0x2, R6 ;  /* 0xfffffffec50b7824 */ /* 0x000fe400078e0206 */
[----:B------:R-:W-:-:S03]  /*141b0*/  IMAD.U32 R6, RZ, RZ, UR50 ;  /* 0x00000032ff067e24 */ /* 0x000fc6000f8e00ff */
[----:B------:R-:W-:Y:S02]  /*141c0*/  IADD3 R11, -R195, R11, R196 ;  /* 0x0000000bc30b7210 */ /* 0x000fe40007ffe1c4 */
[----:B------:R-:W-:-:S03]  /*141d0*/  LOP3.LUT R20, RZ, R6, RZ, 0x33, !PT ;  /* 0x00000006ff147212 */ /* 0x000fc600078e33ff */
[----:B------:R-:W-:Y:S02]  /*141e0*/  VIADD R21, R11, UR53 ;  /* 0x000000350b157c36 */ /* 0x000fe40008000000 */
[----:B------:R-:W-:Y:S02]  /*141f0*/  IMAD.IADD R20, R20, 0x1, R11 ;  /* 0x0000000114147824 */ /* 0x000fe400078e020b */
[--C-:B0-----:R-:W-:Y:S02]  /*14200*/  IMAD.IADD R184, R21, 0x1, R186.reuse ;  /* 0x0000000115b87824 */ /* 0x101fe400078e02ba */
[----:B------:R-:W-:Y:S01]  /*14210*/  IMAD.IADD R185, R20, 0x1, R186 ;  /* 0x0000000114b97824 */ /* 0x000fe200078e02ba */
[----:B-1----:R-:W-:Y:S06]  /*14220*/  @!P3 BRA `(.L_x_1502) ;  /* 0x000000000058b947 */ /* 0x002fec0003800000 */
[----:B------:R-:W-:Y:S01]  /*14230*/  IADD3 R186, -R195, R196, R186 ;  /* 0x000000c4c3ba7210 */ /* 0x000fe20007ffe1ba */
[----:B------:R-:W-:Y:S03]  /*14240*/  BSSY B0, `(.L_x_1503) ;  /* 0x0000010000007945 */ /* 0x000fe60003800000 */
        /* <DEDUP_REMOVED lines=10> */
.L_x_1504:
[----:B------:R-:W-:-:S05]  /*142f0*/  IMAD.U32 R187, RZ, RZ, UR49 ;  /* 0x00000031ffbb7e24 */ /* 0x000fca000f8e00ff */
[----:B------:R-:W-:-:S13]  /*14300*/  ISETP.NE.AND P4, PT, R187, 0x1, PT ;  /* 0x00000001bb00780c */ /* 0x000fda0003f85270 */
[----:B------:R-:W0:Y:S02]  /*14310*/  @P4 LDC.64 R10, c[0x0][0x9e8] ;  /* 0x00027a00ff0a4b82 */ /* 0x000e240000000a00 */
[----:B0-----:R-:W-:-:S05]  /*14320*/  @P4 IMAD.HI.U32 R10, R186, R10, RZ ;  /* 0x0000000aba0a4227 */ /* 0x001fca00078e00ff */
[----:B------:R-:W-:-:S07]  /*14330*/  @P4 SHF.R.U32.HI R186, RZ, R11, R10 ;  /* 0x0000000bffba4219 */ /* 0x000fce000001160a */
.L_x_1505:
[----:B------:R-:W-:Y:S05]  /*14340*/  BSYNC B0 ;  /* 0x0000000000007941 */ /* 0x000fea0003800000 */
.L_x_1503:
[----:B------:R-:W-:-:S04]  /*14350*/  IMAD R186, R186, R187, -R14 ;  /* 0x000000bbbaba7224 */ /* 0x000fc800078e0a0e */
[----:B------:R-:W-:-:S05]  /*14360*/  IMAD R186, R197, -0x2, R186 ;  /* 0xfffffffec5ba7824 */ /* 0x000fca00078e02ba */
[----:B------:R-:W-:Y:S02]  /*14370*/  VIADDMNMX R184, R186, R187, R184, PT ;  /* 0x000000bbbab87246 */ /* 0x000fe400038001b8 */
[----:B------:R-:W-:-:S07]  /*14380*/  VIMNMX R185, R185, R186, !PT ;  /* 0x000000bab9b97248 */ /* 0x000fce0007fe0100 */
.L_x_1502:
[----:B------:R-:W-:Y:S01]  /*14390*/  ISETP.GT.AND P4, PT, R8, -0x1, PT ;  /* 0xffffffff0800780c */ /* 0x000fe20003f84270 */
[----:B------:R-:W0:Y:S03]  /*143a0*/  SHFL.IDX PT, R15, R15, 0x1, 0x1c1f ;  /* 0x003c1f000f0f7f89 */ /* 0x000e2600000e0000 */
[----:B------:R-:W-:-:S04]  /*143b0*/  ISETP.GT.AND P5, PT, R185, RZ, P4 ;  /* 0x000000ffb900720c */ /* 0x000fc800027a4270 */
[----:B------:R-:W-:-:S04]  /*143c0*/  ISETP.LT.OR P5, PT, R184, 0x1, P5 ;  /* 0x00000001b800780c */ /* 0x000fc80002fa1670 */
[----:B------:R-:W-:Y:S02]  /*143d0*/  FSEL R152, R152, -INF , !P5 ;  /* 0xff80000098987808 */ /* 0x000fe40006800000 */
[----:B------:R-:W-:-:S04]  /*143e0*/  ISETP.GT.AND P5, PT, R185, 0x1, P4 ;  /* 0x00000001b900780c */ /* 0x000fc800027a4270 */
[----:B------:R-:W-:-:S04]  /*143f0*/  ISETP.LT.OR P5, PT, R184, 0x2, P5 ;  /* 0x00000002b800780c */ /* 0x000fc80002fa1670 */
[----:B------:R-:W-:Y:S02]  /*14400*/  FSEL R153, R153, -INF , !P5 ;  /* 0xff80000099997808 */ /* 0x000fe40006800000 */
[----:B------:R-:W-:Y:S01]  /*14410*/  ISETP.GT.AND P5, PT, R185, 0x8, P4 ;  /* 0x00000008b900780c */ /* 0x000fe200027a4270 */
[----:B0-----:R-:W-:Y:S01]  /*14420*/  IMAD.IADD R21, R21, 0x1, R15 ;  /* 0x0000000115157824 */ /* 0x001fe200078e020f */
[----:B------:R-:W-:Y:S02]  /*14430*/  IADD3 R20, R20, R15, RZ ;  /* 0x0000000f14147210 */ /* 0x000fe40007ffe0ff */
[----:B------:R-:W-:-:S04]  /*14440*/  ISETP.LT.OR P5, PT, R184, 0x9, P5 ;  /* 0x00000009b800780c */ /* 0x000fc80002fa1670 */
[----:B------:R-:W-:Y:S02]  /*14450*/  FSEL R187, R156, -INF , !P5 ;  /* 0xff8000009cbb7808 */ /* 0x000fe40006800000 */
[----:B------:R-:W-:-:S04]  /*14460*/  ISETP.GT.AND P5, PT, R185, 0x9, P4 ;  /* 0x00000009b900780c */ /* 0x000fc800027a4270 */
        /* <DEDUP_REMOVED lines=37> */
[----:B------:R-:W-:Y:S01]  /*146c0*/  FSEL R181, R181, -INF , !P5 ;  /* 0xff800000b5b57808 */ /* 0x000fe20006800000 */
[----:B------:R-:W-:Y:S08]  /*146d0*/  @!P3 BRA `(.L_x_1506) ;  /* 0x000000000058b947 */ /* 0x000ff00003800000 */
        /* <DEDUP_REMOVED lines=12> */
.L_x_1508:
[----:B------:R-:W-:-:S05]  /*147a0*/  IMAD.U32 R15, RZ, RZ, UR49 ;  /* 0x00000031ff0f7e24 */ /* 0x000fca000f8e00ff */
[----:B------:R-:W-:-:S13]  /*147b0*/  ISETP.NE.AND P5, PT, R15, 0x1, PT ;  /* 0x000000010f00780c */ /* 0x000fda0003fa5270 */
[----:B------:R-:W0:Y:S02]  /*147c0*/  @P5 LDC.64 R10, c[0x0][0x9e8] ;  /* 0x00027a00ff0a5b82 */ /* 0x000e240000000a00 */
[----:B0-----:R-:W-:-:S05]  /*147d0*/  @P5 IMAD.HI.U32 R10, R185, R10, RZ ;  /* 0x0000000ab90a5227 */ /* 0x001fca00078e00ff */
[----:B------:R-:W-:-:S07]  /*147e0*/  @P5 SHF.R.U32.HI R185, RZ, R11, R10 ;  /* 0x0000000bffb95219 */ /* 0x000fce000001160a */
.L_x_1509:
[----:B------:R-:W-:Y:S05]  /*147f0*/  BSYNC B0 ;  /* 0x0000000000007941 */ /* 0x000fea0003800000 */
.L_x_1507:
[----:B------:R-:W-:-:S04]  /*14800*/  IMAD R14, R185, R15, -R14 ;  /* 0x0000000fb90e7224 */ /* 0x000fc800078e0a0e */
[----:B------:R-:W-:-:S05]  /*14810*/  IMAD R14, R197, -0x2, R14 ;  /* 0xfffffffec50e7824 */ /* 0x000fca00078e020e */
[----:B------:R-:W-:Y:S02]  /*14820*/  VIADDMNMX R21, R14, R15, R21, PT ;  /* 0x0000000f0e157246 */ /* 0x000fe40003800115 */
[----:B------:R-:W-:-:S07]  /*14830*/  VIMNMX R20, R20, R14, !PT ;  /* 0x0000000e14147248 */ /* 0x000fce0007fe0100 */
.L_x_1506:
[----:B------:R-:W-:Y:S02]  /*14840*/  ISETP.GT.AND P5, PT, R20, 0x1, P4 ;  /* 0x000000011400780c */ /* 0x000fe400027a4270 */
[----:B------:R-:W-:Y:S02]  /*14850*/  FMNMX.FTZ R10, R152, R5, !PT ;  /* 0x00000005980a7209 */ /* 0x000fe40007810000 */
[----:B------:R-:W-:Y:S02]  /*14860*/  ISETP.LT.OR P5, PT, R21, 0x2, P5 ;  /* 0x000000021500780c */ /* 0x000fe40002fa1670 */
[----:B------:R-:W-:Y:S02]  /*14870*/  FMNMX.FTZ R10, R153, R10, !PT ;  /* 0x0000000a990a7209 */ /* 0x000fe40007810000 */
[----:B------:R-:W-:Y:S02]  /*14880*/  FSEL R155, R155, -INF , !P5 ;  /* 0xff8000009b9b7808 */ /* 0x000fe40006800000 */
[----:B------:R-:W-:-:S02]  /*14890*/  ISETP.GT.AND P5, PT, R20, 0x8, P4 ;  /* 0x000000081400780c */ /* 0x000fc400027a4270 */
[----:B------:R-:W-:Y:S02]  /*148a0*/  FMNMX.FTZ R10, R187, R10, !PT ;  /* 0x0000000abb0a7209 */ /* 0x000fe40007810000 */
[----:B------:R-:W-:Y:S02]  /*148b0*/  ISETP.LT.OR P5, PT, R21, 0x9, P5 ;  /* 0x000000091500780c */ /* 0x000fe40002fa1670 */
[----:B------:R-:W-:Y:S02]  /*148c0*/  FMNMX.FTZ R10, R157, R10, !PT ;  /* 0x0000000a9d0a7209 */ /* 0x000fe40007810000 */
[----:B------:R-:W-:Y:S02]  /*148d0*/  FSEL R11, R158, -INF , !P5 ;  /* 0xff8000009e0b7808 */ /* 0x000fe40006800000 */
[----:B------:R-:W-:Y:S02]  /*148e0*/  ISETP.GT.AND P5, PT, R20, 0x9, P4 ;  /* 0x000000091400780c */ /* 0x000fe400027a4270 */
[----:B------:R-:W-:-:S02]  /*148f0*/  FMNMX.FTZ R10, R189, R10, !PT ;  /* 0x0000000abd0a7209 */ /* 0x000fc40007810000 */
[----:B------:R-:W-:Y:S02]  /*14900*/  ISETP.LT.OR P5, PT, R21, 0xa, P5 ;  /* 0x0000000a1500780c */ /* 0x000fe40002fa1670 */
[----:B------:R-:W-:Y:S02]  /*14910*/  FMNMX.FTZ R10, R161, R10, !PT ;  /* 0x0000000aa10a7209 */ /* 0x000fe40007810000 */
[----:B------:R-:W-:Y:S02]  /*14920*/  FSEL R159, R159, -INF , !P5 ;  /* 0xff8000009f9f7808 */ /* 0x000fe40006800000 */
[----:B------:R-:W-:Y:S02]  /*14930*/  ISETP.GT.AND P5, PT, R20, 0x10, P4 ;  /* 0x000000101400780c */ /* 0x000fe400027a4270 */
[----:B------:R-:W-:Y:S02]  /*14940*/  FMNMX.FTZ R10, R191, R10, !PT ;  /* 0x0000000abf0a7209 */ /* 0x000fe40007810000 */
[----:B------:R-:W-:-:S02]  /*14950*/  ISETP.LT.OR P5, PT, R21, 0x11, P5 ;  /* 0x000000111500780c */ /* 0x000fc40002fa1670 */
[----:B------:R-:W-:Y:S02]  /*14960*/  FMNMX.FTZ R10, R165, R10, !PT ;  /* 0x0000000aa50a7209 */ /* 0x000fe40007810000 */
[----:B------:R-:W-:Y:S02]  /*14970*/  FSEL R15, R162, -INF , !P5 ;  /* 0xff800000a20f7808 */ /* 0x000fe40006800000 */
[----:B------:R-:W-:Y:S02]  /*14980*/  ISETP.GT.AND P5, PT, R20, 0x11, P4 ;  /* 0x000000111400780c */ /* 0x000fe400027a4270 */
[----:B------:R-:W-:Y:S02]  /*14990*/  FMNMX.FTZ R10, R193, R10, !PT ;  /* 0x0000000ac10a7209 */ /* 0x000fe40007810000 */
[----:B------:R-:W-:Y:S02]  /*149a0*/  ISETP.LT.OR P5, PT, R21, 0x12, P5 ;  /* 0x000000121500780c */ /* 0x000fe40002fa1670 */
[----:B------:R-:W-:-:S02]  /*149b0*/  FMNMX.FTZ R10, R169, R10, !PT ;  /* 0x0000000aa90a7209 */ /* 0x000fc40007810000 */
[----:B------:R-:W-:Y:S02]  /*149c0*/  FSEL R163, R163, -INF , !P5 ;  /* 0xff800000a3a37808 */ /* 0x000fe40006800000 */
[----:B------:R-:W-:Y:S02]  /*149d0*/  ISETP.GT.AND P5, PT, R20, 0x18, P4 ;  /* 0x000000181400780c */ /* 0x000fe400027a4270 */
[----:B------:R-:W-:Y:S02]  /*149e0*/  FMNMX.FTZ R10, R172, R10, !PT ;  /* 0x0000000aac0a7209 */ /* 0x000fe40007810000 */
[----:B------:R-:W-:Y:S02]  /*149f0*/  ISETP.LT.OR P5, PT, R21, 0x19, P5 ;  /* 0x000000191500780c */ /* 0x000fe40002fa1670 */
[----:B------:R-:W-:Y:S02]  /*14a00*/  FMNMX.FTZ R10, R173, R10, !PT ;  /* 0x0000000aad0a7209 */ /* 0x000fe40007810000 */
[----:B------:R-:W-:-:S02]  /*14a10*/  FSEL R185, R166, -INF , !P5 ;  /* 0xff800000a6b97808 */ /* 0x000fc40006800000 */
        /* <DEDUP_REMOVED lines=10> */
[----:B------:R-:W-:Y:S01]  /*14ac0*/  ISETP.GT.AND P5, PT, R20, 0x21, P4 ;  /* 0x000000211400780c */ /* 0x000fe200027a4270 */
[----:B------:R-:W0:Y:S03]  /*14ad0*/  SHFL.BFLY PT, R10, R14, 0x2, 0x1f ;  /* 0x0c401f000e0a7f89 */ /* 0x000e2600000e0000 */
[----:B------:R-:W-:-:S04]  /*14ae0*/  ISETP.LT.OR P5, PT, R21, 0x22, P5 ;  /* 0x000000221500780c */ /* 0x000fc80002fa1670 */
[----:B------:R-:W-:Y:S02]  /*14af0*/  FSEL R171, R171, -INF , !P5 ;  /* 0xff800000abab7808 */ /* 0x000fe40006800000 */
[----:B------:R-:W-:-:S04]  /*14b00*/  ISETP.GT.AND P5, PT, R20, 0x28, P4 ;  /* 0x000000281400780c */ /* 0x000fc800027a4270 */
[----:B------:R-:W-:-:S04]  /*14b10*/  ISETP.LT.OR P5, PT, R21, 0x29, P5 ;  /* 0x000000291500780c */ /* 0x000fc80002fa1670 */
[----:B------:R-:W-:Y:S02]  /*14b20*/  FSEL R174, R174, -INF , !P5 ;  /* 0xff800000aeae7808 */ /* 0x000fe40006800000 */
[----:B------:R-:W-:-:S04]  /*14b30*/  ISETP.GT.AND P5, PT, R20, 0x29, P4 ;  /* 0x000000291400780c */ /* 0x000fc800027a4270 */
[----:B------:R-:W-:Y:S02]  /*14b40*/  ISETP.LT.OR P5, PT, R21, 0x2a, P5 ;  /* 0x0000002a1500780c */ /* 0x000fe40002fa1670 */
[----:B0-----:R-:W-:Y:S02]  /*14b50*/  FMNMX.FTZ R10, R14, R10, !PT ;  /* 0x0000000a0e0a7209 */ /* 0x001fe40007810000 */
[----:B------:R-:W-:Y:S02]  /*14b60*/  FSEL R175, R175, -INF , !P5 ;  /* 0xff800000afaf7808 */ /* 0x000fe40006800000 */
[----:B------:R-:W-:Y:S01]  /*14b70*/  ISETP.GT.AND P5, PT, R20, 0x30, P4 ;  /* 0x000000301400780c */ /* 0x000fe200027a4270 */
[----:B------:R-:W0:Y:S03]  /*14b80*/  SHFL.BFLY PT, R156, R10, 0x1, 0x1f ;  /* 0x0c201f000a9c7f89 */ /* 0x000e2600000e0000 */
[----:B------:R-:W-:-:S04]  /*14b90*/  ISETP.LT.OR P5, PT, R21, 0x31, P5 ;  /* 0x000000311500780c */ /* 0x000fc80002fa1670 */
[----:B------:R-:W-:Y:S02]  /*14ba0*/  FSEL R178, R178, -INF , !P5 ;  /* 0xff800000b2b27808 */ /* 0x000fe40006800000 */
[----:B------:R-:W-:-:S04]  /*14bb0*/  ISETP.GT.AND P5, PT, R20, RZ, P4 ;  /* 0x000000ff1400720c */ /* 0x000fc800027a4270 */
[----:B------:R-:W-:-:S04]  /*14bc0*/  ISETP.LT.OR P5, PT, R21, 0x1, P5 ;  /* 0x000000011500780c */ /* 0x000fc80002fa1670 */
[----:B------:R-:W-:Y:S02]  /*14bd0*/  FSEL R154, R154, -INF , !P5 ;  /* 0xff8000009a9a7808 */ /* 0x000fe40006800000 */
[----:B------:R-:W-:Y:S02]  /*14be0*/  ISETP.GT.AND P5, PT, R20, 0x31, P4 ;  /* 0x000000311400780c */ /* 0x000fe400027a4270 */
[----:B------:R-:W-:Y:S02]  /*14bf0*/  FMNMX.FTZ R14, R154, R7, !PT ;  /* 0x000000079a0e7209 */ /* 0x000fe40007810000 */
[----:B------:R-:W-:Y:S02]  /*14c00*/  ISETP.LT.OR P5, PT, R21, 0x32, P5 ;  /* 0x000000321500780c */ /* 0x000fe40002fa1670 */
[----:B------:R-:W-:Y:S02]  /*14c10*/  FMNMX.FTZ R14, R155, R14, !PT ;  /* 0x0000000e9b0e7209 */ /* 0x000fe40007810000 */
[----:B------:R-:W-:-:S02]  /*14c20*/  FSEL R179, R179, -INF , !P5 ;  /* 0xff800000b3b37808 */ /* 0x000fc40006800000 */
[----:B------:R-:W-:Y:S02]  /*14c30*/  FMNMX.FTZ R14, R11, R14, !PT ;  /* 0x0000000e0b0e7209 */ /* 0x000fe40007810000 */
[C---:B------:R-:W-:Y:S02]  /*14c40*/  ISETP.GT.AND P5, PT, R20.reuse, 0x38, P4 ;  /* 0x000000381400780c */ /* 0x040fe400027a4270 */
[----:B------:R-:W-:Y:S02]  /*14c50*/  FMNMX.FTZ R14, R159, R14, !PT ;  /* 0x0000000e9f0e7209 */ /* 0x000fe40007810000 */
[----:B------:R-:W-:Y:S02]  /*14c60*/  ISETP.GT.AND P4, PT, R20, 0x39, P4 ;  /* 0x000000391400780c */ /* 0x000fe40002784270 */
[----:B------:R-:W-:Y:S02]  /*14c70*/  FMNMX.FTZ R14, R15, R14, !PT ;  /* 0x0000000e0f0e7209 */ /* 0x000fe40007810000 */
[----:B------:R-:W-:-:S02]  /*14c80*/  ISETP.LT.OR P5, PT, R21, 0x39, P5 ;  /* 0x000000391500780c */ /* 0x000fc40002fa1670 */
[----:B------:R-:W-:Y:S02]  /*14c90*/  ISETP.LT.OR P4, PT, R21, 0x3a, P4 ;  /* 0x0000003a1500780c */ /* 0x000fe40002781670 */
[----:B------:R-:W-:Y:S02]  /*14ca0*/  FMNMX.FTZ R14, R163, R14, !PT ;  /* 0x0000000ea30e7209 */ /* 0x000fe40007810000 */
[----:B0-----:R-:W-:Y:S02]  /*14cb0*/  FMNMX.FTZ R21, R10, R156, !PT ;  /* 0x0000009c0a157209 */ /* 0x001fe40007810000 */
[----:B------:R-:W-:Y:S02]  /*14cc0*/  FMNMX.FTZ R10, R185, R14, !PT ;  /* 0x0000000eb90a7209 */ /* 0x000fe40007810000 */
[----:B------:R-:W-:Y:S01]  /*14cd0*/  FSEL R182, R182, -INF , !P5 ;  /* 0xff800000b6b67808 */ /* 0x000fe20006800000 */
[----:B------:R-:W-:-:S01]  /*14ce0*/  FFMA.FTZ R20, R2, R21, -8 ;  /* 0xc100000002147423 */ /* 0x000fc20000010015 */
[----:B------:R-:W-:-:S02]  /*14cf0*/  FSETP.NEU.FTZ.AND P5, PT, R21, -INF , PT ;  /* 0xff8000001500780b */ /* 0x000fc40003fbd000 */
[----:B------:R-:W-:Y:S02]  /*14d00*/  FMNMX.FTZ R10, R167, R10, !PT ;  /* 0x0000000aa70a7209 */ /* 0x000fe40007810000 */
[----:B------:R-:W-:Y:S02]  /*14d10*/  FSEL R14, R20, RZ, P5 ;  /* 0x000000ff140e7208 */ /* 0x000fe40002800000 */
[----:B------:R-:W-:Y:S02]  /*14d20*/  FMNMX.FTZ R20, R170, R10, !PT ;  /* 0x0000000aaa147209 */ /* 0x000fe40007810000 */
[----:B------:R-:W-:Y:S01]  /*14d30*/  FSEL R183, R183, -INF , !P4 ;  /* 0xff800000b7b77808 */ /* 0x000fe20006000000 */
[----:B------:R-:W-:-:S01]  /*14d40*/  FFMA.FTZ R156, R2, R152, -R14 ;  /* 0x00000098029c7223 */ /* 0x000fc2000001080e */
[----:B------:R-:W-:Y:S01]  /*14d50*/  FMNMX.FTZ R20, R171, R20, !PT ;  /* 0x00000014ab147209 */ /* 0x000fe20007810000 */
[----:B------:R-:W-:-:S01]  /*14d60*/  FFMA.FTZ R158, R2, R187, -R14 ;  /* 0x000000bb029e7223 */ /* 0x000fc2000001080e */
[--C-:B------:R-:W-:Y:S01]  /*14d70*/  FFMA.FTZ R153, R2, R153, -R14.reuse ;  /* 0x0000009902997223 */ /* 0x100fe2000001080e */
[----:B------:R0:W-:Y:S01]  /*14d80*/  MUFU.EX2 R10, R156 ;  /* 0x0000009c000a7308 */ /* 0x0001e20000000800 */
[----:B------:R-:W-:Y:S01]  /*14d90*/  FMNMX.FTZ R20, R174, R20, !PT ;  /* 0x00000014ae147209 */ /* 0x000fe20007810000 */
[C-C-:B------:R-:W-:Y:S01]  /*14da0*/  FFMA.FTZ R157, R2.reuse, R157, -R14.reuse ;  /* 0x0000009d029d7223 */ /* 0x140fe2000001080e */
[----:B------:R-:W-:-:S01]  /*14db0*/  FFMA.FTZ R161, R2, R161, -R14 ;  /* 0x000000a102a17223 */ /* 0x000fc2000001080e */
[C-C-:B------:R-:W-:Y:S01]  /*14dc0*/  FFMA.FTZ R162, R2.reuse, R176, -R14.reuse ;  /* 0x000000b002a27223 */ /* 0x140fe2000001080e */
[----:B------:R-:W-:Y:S01]  /*14dd0*/  FMNMX.FTZ R20, R175, R20, !PT ;  /* 0x00000014af147209 */ /* 0x000fe20007810000 */
[C-C-:B------:R-:W-:Y:S01]  /*14de0*/  FFMA.FTZ R169, R2.reuse, R169, -R14.reuse ;  /* 0x000000a902a97223 */ /* 0x140fe2000001080e */
[----:B------:R-:W-:-:S01]  /*14df0*/  FFMA.FTZ R173, R2, R173, -R14 ;  /* 0x000000ad02ad7223 */ /* 0x000fc2000001080e */
[----:B------:R-:W-:Y:S01]  /*14e00*/  MUFU.EX2 R153, R153 ;  /* 0x0000009900997308 */ /* 0x000fe20000000800 */
[----:B------:R-:W-:Y:S01]  /*14e10*/  FMNMX.FTZ R152, R178, R20, !PT ;  /* 0x00000014b2987209 */ /* 0x000fe20007810000 */
[C-C-:B0-----:R-:W-:Y:S01]  /*14e20*/  FFMA.FTZ R156, R2.reuse, R191, -R14.reuse ;  /* 0x000000bf029c7223 */ /* 0x141fe2000001080e */
[----:B------:R-:W-:-:S01]  /*14e30*/  FFMA.FTZ R177, R2, R177, -R14 ;  /* 0x000000b102b17223 */ /* 0x000fc2000001080e */
[C-C-:B------:R-:W-:Y:S01]  /*14e40*/  FFMA.FTZ R180, R2.reuse, R180, -R14.reuse ;  /* 0x000000b402b47223 */ /* 0x140fe2000001080e */
[----:B------:R-:W-:Y:S01]  /*14e50*/  FMNMX.FTZ R187, R179, R152, !PT ;  /* 0x00000098b3bb7209 */ /* 0x000fe20007810000 */
[C-C-:B------:R-:W-:Y:S01]  /*14e60*/  FFMA.FTZ R152, R2.reuse, R189, -R14.reuse ;  /* 0x000000bd02987223 */ /* 0x140fe2000001080e */
[----:B------:R-:W-:-:S01]  /*14e70*/  FFMA.FTZ R181, R2, R181, -R14 ;  /* 0x000000b502b57223 */ /* 0x000fc2000001080e */
[----:B------:R0:W-:Y:S01]  /*14e80*/  MUFU.EX2 R20, R158 ;  /* 0x0000009e00147308 */ /* 0x0001e20000000800 */
[----:B------:R-:W-:Y:S01]  /*14e90*/  FMNMX.FTZ R160, R182, R187, !PT ;  /* 0x000000bbb6a07209 */ /* 0x000fe20007810000 */
[----:B------:R-:W-:-:S03]  /*14ea0*/  FFMA.FTZ R187, R2, R165, -R14 ;  /* 0x000000a502bb7223 */ /* 0x000fc6000001080e */
[----:B------:R-:W-:-:S03]  /*14eb0*/  FMNMX.FTZ R160, R183, R160, !PT ;  /* 0x000000a0b7a07209 */ /* 0x000fc60007810000 */
[----:B------:R-:W-:Y:S01]  /*14ec0*/  MUFU.EX2 R157, R157 ;  /* 0x0000009d009d7308 */ /* 0x000fe20000000800 */
[----:B0-----:R-:W-:-:S01]  /*14ed0*/  FFMA.FTZ R158, R2, R193, -R14 ;  /* 0x000000c1029e7223 */ /* 0x001fc2000001080e */
[----:B------:R-:W0:Y:S06]  /*14ee0*/  SHFL.BFLY PT, R189, R160, 0x2, 0x1f ;  /* 0x0c401f00a0bd7f89 */ /* 0x000e2c00000e0000 */
[----:B------:R-:W-:Y:S08]  /*14ef0*/  MUFU.EX2 R152, R152 ;  /* 0x0000009800987308 */ /* 0x000ff00000000800 */
[----:B------:R-:W-:Y:S08]  /*14f00*/  MUFU.EX2 R161, R161 ;  /* 0x000000a100a17308 */ /* 0x000ff00000000800 */
[----:B------:R-:W-:Y:S01]  /*14f10*/  MUFU.EX2 R156, R156 ;  /* 0x0000009c009c7308 */ /* 0x000fe20000000800 */
[----:B0-----:R-:W-:Y:S01]  /*14f20*/  FMNMX.FTZ R189, R160, R189, !PT ;  /* 0x000000bda0bd7209 */ /* 0x001fe20007810000 */
[----:B------:R-:W-:-:S04]  /*14f30*/  FFMA.FTZ R160, R2, R172, -R14 ;  /* 0x000000ac02a07223 */ /* 0x000fc8000001080e */
[----:B------:R-:W0:Y:S02]  /*14f40*/  SHFL.BFLY PT, R164, R189, 0x1, 0x1f ;  /* 0x0c201f00bda47f89 */ /* 0x000e2400000e0000 */
[----:B------:R-:W-:Y:S08]  /*14f50*/  MUFU.EX2 R187, R187 ;  /* 0x000000bb00bb7308 */ /* 0x000ff00000000800 */
[----:B------:R-:W-:Y:S08]  /*14f60*/  MUFU.EX2 R158, R158 ;  /* 0x0000009e009e7308 */ /* 0x000ff00000000800 */
[----:B------:R-:W-:Y:S01]  /*14f70*/  MUFU.EX2 R169, R169 ;  /* 0x000000a900a97308 */ /* 0x000fe20000000800 */
[----:B0-----:R-:W-:-:S07]  /*14f80*/  FMNMX.FTZ R165, R189, R164, !PT ;  /* 0x000000a4bda57209 */ /* 0x001fce0007810000 */
[----:B------:R-:W-:Y:S01]  /*14f90*/  MUFU.EX2 R160, R160 ;  /* 0x000000a000a07308 */ /* 0x000fe20000000800 */
[----:B------:R-:W-:Y:S02]  /*14fa0*/  FSEL R164, R21, RZ, P5 ;  /* 0x000000ff15a47208 */ /* 0x000fe40002800000 */
[----:B------:R-:W-:Y:S01]  /*14fb0*/  FSETP.NEU.FTZ.AND P4, PT, R165, -INF , PT ;  /* 0xff800000a500780b */ /* 0x000fe20003f9d000 */
[----:B------:R-:W-:-:S02]  /*14fc0*/  FFMA.FTZ R189, R2, R165, -8 ;  /* 0xc100000002bd7423 */ /* 0x000fc400000100a5 */
[----:B------:R-:W-:Y:S01]  /*14fd0*/  FADD.FTZ R5, -R164, R5 ;  /* 0x00000005a4057221 */ /* 0x000fe20000010100 */
[----:B------:R-:W-:Y:S01]  /*14fe0*/  FSEL R168, R165, RZ, P4 ;  /* 0x000000ffa5a87208 */ /* 0x000fe20002000000 */
[----:B------:R-:W-:Y:S01]  /*14ff0*/  MUFU.EX2 R173, R173 ;  /* 0x000000ad00ad7308 */ /* 0x000fe20000000800 */
[----:B------:R-:W-:Y:S01]  /*15000*/  FSEL R189, R189, RZ, P4 ;  /* 0x000000ffbdbd7208 */ /* 0x000fe20002000000 */
[----:B------:R-:W-:-:S02]  /*15010*/  FMUL.FTZ R5, R2, R5 ;  /* 0x0000000502057220 */ /* 0x000fc40000410000 */
[----:B------:R-:W-:-:S02]  /*15020*/  FADD.FTZ R7, -R168, R7 ;  /* 0x00000007a8077221 */ /* 0x000fc40000010100 */
[C-C-:B------:R-:W-:Y:S01]  /*15030*/  FFMA.FTZ R191, R2.reuse, R154, -R189.reuse ;  /* 0x0000009a02bf7223 */ /* 0x140fe200000108bd */
[----:B------:R-:W-:-:S01]  /*15040*/  FFMA.FTZ R154, R2, R155, -R189 ;  /* 0x0000009b029a7223 */ /* 0x000fc200000108bd */
[C---:B------:R-:W-:Y:S01]  /*15050*/  FMUL.FTZ R172, R2.reuse, R7 ;  /* 0x0000000702ac7220 */ /* 0x040fe20000410000 */
        /* <DEDUP_REMOVED lines=16> */
[----:B------:R-:W1:Y:S01]  /*15160*/  MUFU.EX2 R172, R172 ;  /* 0x000000ac00ac7308 */ /* 0x000e620000000800 */
[----:B0-----:R-:W-:-:S04]  /*15170*/  FFMA.FTZ R176, R5, R3, R10 ;  /* 0x0000000305b07223 */ /* 0x001fc8000001000a */
[----:B------:R-:W-:-:S03]  /*15180*/  FADD.FTZ R159, R153, R176 ;  /* 0x000000b0999f7221 */ /* 0x000fc60000010000 */
[----:B------:R-:W0:Y:S01]  /*15190*/  MUFU.EX2 R154, R154 ;  /* 0x0000009a009a7308 */ /* 0x000e220000000800 */
[----:B------:R-:W-:-:S04]  /*151a0*/  FADD.FTZ R176, R20, R159 ;  /* 0x0000009f14b07221 */ /* 0x000fc80000010000 */
[----:B------:R-:W-:-:S03]  /*151b0*/  FADD.FTZ R159, R157, R176 ;  /* 0x000000b09d9f7221 */ /* 0x000fc60000010000 */
[----:B------:R-:W2:Y:S01]  /*151c0*/  MUFU.EX2 R11, R11 ;  /* 0x0000000b000b7308 */ /* 0x000ea20000000800 */
[----:B-1----:R-:W-:-:S01]  /*151d0*/  FFMA.FTZ R3, R172, R0, R191 ;  /* 0x00000000ac037223 */ /* 0x002fc200000100bf */
[----:B------:R-:W-:-:S04]  /*151e0*/  FADD.FTZ R176, R152, R159 ;  /* 0x0000009f98b07221 */ /* 0x000fc80000010000 */
[----:B------:R-:W-:Y:S02]  /*151f0*/  FADD.FTZ R159, R161, R176 ;  /* 0x000000b0a19f7221 */ /* 0x000fe40000010000 */
[----:B------:R-:W1:Y:S01]  /*15200*/  MUFU.EX2 R164, R164 ;  /* 0x000000a400a47308 */ /* 0x000e620000000800 */
[----:B0-----:R-:W-:-:S01]  /*15210*/  FADD.FTZ R0, R154, R3 ;  /* 0x000000039a007221 */ /* 0x001fc20000010000 */
[----:B------:R-:W-:-:S04]  /*15220*/  FADD.FTZ R176, R156, R159 ;  /* 0x0000009f9cb07221 */ /* 0x000fc80000010000 */
[----:B------:R-:W-:Y:S02]  /*15230*/  FADD.FTZ R159, R187, R176 ;  /* 0x000000b0bb9f7221 */ /* 0x000fe40000010000 */
[----:B------:R-:W0:Y:S01]  /*15240*/  MUFU.EX2 R15, R15 ;  /* 0x0000000f000f7308 */ /* 0x000e220000000800 */
[----:B--2---:R-:W-:-:S01]  /*15250*/  FADD.FTZ R3, R11, R0 ;  /* 0x000000000b037221 */ /* 0x004fc20000010000 */
[----:B------:R-:W-:-:S04]  /*15260*/  FADD.FTZ R176, R158, R159 ;  /* 0x0000009f9eb07221 */ /* 0x000fc80000010000 */
[----:B------:R-:W-:Y:S02]  /*15270*/  FADD.FTZ R159, R169, R176 ;  /* 0x000000b0a99f7221 */ /* 0x000fe40000010000 */
        /* <DEDUP_REMOVED lines=12> */
[----:B------:R-:W-:-:S06]  /*15340*/  FADD.FTZ R0, R160, R159 ;  /* 0x0000009fa0007221 */ /* 0x000fcc0000010000 */
[----:B------:R-:W2:Y:S01]  /*15350*/  MUFU.EX2 R175, R175 ;  /* 0x000000af00af7308 */ /* 0x000ea20000000800 */
[----:B-1----:R-:W-:-:S07]  /*15360*/  FADD.FTZ R3, R170, R3 ;  /* 0x00000003aa037221 */ /* 0x002fce0000010000 */
[----:B------:R-:W1:Y:S01]  /*15370*/  MUFU.EX2 R162, R162 ;  /* 0x000000a200a27308 */ /* 0x000e620000000800 */
[----:B0-----:R-:W-:-:S01]  /*15380*/  FADD.FTZ R176, R174, R3 ;  /* 0x00000003aeb07221 */ /* 0x001fc20000010000 */
[----:B------:R-:W-:-:S06]  /*15390*/  FADD.FTZ R3, R173, R0 ;  /* 0x00000000ad037221 */ /* 0x000fcc0000010000 */
        /* <DEDUP_REMOVED lines=18> */
.L_x_1510:
[----:B------:R-:W-:Y:S01]  /*154c0*/  F2FP.SATFINITE.E4M3.F32.PACK_AB_MERGE_C R188, R157, R20, RZ ;  /* 0x000000149dbc723e */ /* 0x000fe200048070ff */
[----:B------:R-:W-:Y:S01]  /*154d0*/  FMUL.FTZ R24, R24, R5 ;  /* 0x0000000518187220 */ /* 0x000fe20000410000 */
[----:B------:R-:W-:Y:S01]  /*154e0*/  F2FP.SATFINITE.E4M3.F32.PACK_AB_MERGE_C R11, R164, R11, RZ ;  /* 0x0000000ba40b723e */ /* 0x000fe200048070ff */
[----:B------:R-:W-:Y:S01]  /*154f0*/  FMUL.FTZ R25, R25, R5 ;  /* 0x0000000519197220 */ /* 0x000fe20000410000 */
[----:B------:R-:W-:Y:S01]  /*15500*/  F2FP.SATFINITE.E4M3.F32.PACK_AB_MERGE_C R188, R153, R10, R188 ;  /* 0x0000000a99bc723e */ /* 0x000fe200048070bc */
[----:B------:R-:W-:Y:S01]  /*15510*/  IMAD R10, R199, 0x8, R16 ;  /* 0x00000008c70a7824 */ /* 0x000fe200078e0210 */
[----:B------:R-:W-:Y:S01]  /*15520*/  ISETP.GT.AND P4, PT, R8, R9, PT ;  /* 0x000000090800720c */ /* 0x000fe20003f84270 */
[----:B------:R-:W-:Y:S01]  /*15530*/  FMUL.FTZ R28, R28, R5 ;  /* 0x000000051c1c7220 */ /* 0x000fe20000410000 */
[----:B------:R-:W-:Y:S01]  /*15540*/  F2FP.SATFINITE.E4M3.F32.PACK_AB_MERGE_C R189, R154, R191, R11 ;  /* 0x000000bf9abd723e */ /* 0x000fe2000480700b */
[----:B------:R-:W-:Y:S01]  /*15550*/  IMAD.U32 R11, RZ, RZ, UR42 ;  /* 0x0000002aff0b7e24 */ /* 0x000fe2000f8e00ff */
[----:B------:R-:W-:Y:S01]  /*15560*/  F2FP.SATFINITE.E4M3.F32.PACK_AB_MERGE_C R174, R175, R174, RZ ;  /* 0x000000aeafae723e */ /* 0x000fe200048070ff */
[----:B------:R-:W-:Y:S01]  /*15570*/  VIADD R10, R10, 0x28460 ;  /* 0x000284600a0a7836 */ /* 0x000fe20000000000 */
[----:B------:R-:W-:Y:S01]  /*15580*/  F2FP.SATFINITE.E4M3.F32.PACK_AB_MERGE_C R156, R187, R156, RZ ;  /* 0x0000009cbb9c723e */ /* 0x000fe200048070ff */
[----:B------:R-:W-:Y:S01]  /*15590*/  FMUL.FTZ R29, R29, R5 ;  /* 0x000000051d1d7220 */ /* 0x000fe20000410000 */
[----:B------:R-:W-:Y:S01]  /*155a0*/  F2FP.SATFINITE.E4M3.F32.PACK_AB_MERGE_C R155, R168, R155, RZ ;  /* 0x0000009ba89b723e */ /* 0x000fe200048070ff */
[-C--:B------:R-:W-:Y:S01]  /*155b0*/  FMUL.FTZ R32, R32, R5.reuse ;  /* 0x0000000520207220 */ /* 0x080fe20000410000 */
[----:B------:R-:W-:Y:S01]  /*155c0*/  PRMT R10, R11, 0x654, R10 ;  /* 0x000006540b0a7816 */ /* 0x000fe2000000000a */
[-C--:B------:R-:W-:Y:S01]  /*155d0*/  FMUL.FTZ R33, R33, R5.reuse ;  /* 0x0000000521217220 */ /* 0x080fe20000410000 */
[----:B------:R-:W-:Y:S01]  /*155e0*/  F2FP.SATFINITE.E4M3.F32.PACK_AB_MERGE_C R160, R173, R160, RZ ;  /* 0x000000a0ada0723e */ /* 0x000fe200048070ff */
[-C--:B------:R-:W-:Y:S01]  /*155f0*/  FMUL.FTZ R36, R36, R5.reuse ;  /* 0x0000000524247220 */ /* 0x080fe20000410000 */
[----:B------:R-:W-:Y:S01]  /*15600*/  F2FP.SATFINITE.E4M3.F32.PACK_AB_MERGE_C R14, R181, R14, RZ ;  /* 0x0000000eb50e723e */ /* 0x000fe200048070ff */
[----:B------:R0:W-:Y:S01]  /*15610*/  SYNCS.ARRIVE.TRANS64.RED.A1T0 RZ, [R10+URZ], RZ ;  /* 0x000000ff0aff79a7 */ /* 0x0001e2000810043f */
[----:B------:R-:W-:Y:S01]  /*15620*/  F2FP.SATFINITE.E4M3.F32.PACK_AB_MERGE_C R182, R183, R182, RZ ;  /* 0x000000b6b7b6723e */ /* 0x000fe200048070ff */
        /* <DEDUP_REMOVED lines=129> */
[----:B------:R-:W-:Y:S02]  /*15e40*/  IMAD.MOV.U32 R5, RZ, RZ, R21 ;  /* 0x000000ffff057224 */ /* 0x000fe400078e0015 */
[----:B------:R-:W-:Y:S02]  /*15e50*/  IMAD.MOV.U32 R193, RZ, RZ, R13 ;  /* 0x000000ffffc17224 */ /* 0x000fe400078e000d */
[----:B------:R-:W-:Y:S01]  /*15e60*/  IMAD.MOV.U32 R199, RZ, RZ, R12 ;  /* 0x000000ffffc77224 */ /* 0x000fe200078e000c */
[----:B0-----:R-:W-:Y:S06]  /*15e70*/  @P4 BRA `(.L_x_1511) ;  /* 0xffffffd800dc4947 */ /* 0x001fec000383ffff */
[----:B------:R-:W-:Y:S02]  /*15e80*/  IMAD.MOV.U32 R7, RZ, RZ, R165 ;  /* 0x000000ffff077224 */ /* 0x000fe400078e00a5 */
[----:B------:R-:W-:Y:S02]  /*15e90*/  IMAD.MOV.U32 R5, RZ, RZ, R21 ;  /* 0x000000ffff057224 */ /* 0x000fe400078e0015 */
[----:B------:R-:W-:Y:S02]  /*15ea0*/  IMAD.MOV.U32 R199, RZ, RZ, R12 ;  /* 0x000000ffffc77224 */ /* 0x000fe400078e000c */
[----:B------:R-:W-:-:S07]  /*15eb0*/  IMAD.MOV.U32 R193, RZ, RZ, R13 ;  /* 0x000000ffffc17224 */ /* 0x000fce00078e000d */
.L_x_1492:
[----:B------:R-:W0:Y:S01]  /*15ec0*/  LDC R9, c[0x0][0x448] ;  /* 0x00011200ff097b82 */ /* 0x000e220000000800 */
[----:B------:R-:W-:-:S07]  /*15ed0*/  IADD3 R12, R196, 0x1, -R195 ;  /* 0x00000001c40c7810 */ /* 0x000fce0007ffe8c3 */
[----:B------:R-:W1:Y:S01]  /*15ee0*/  LDC R14, c[0x0][0x9e4] ;  /* 0x00027900ff0e7b82 */ /* 0x000e620000000800 */
[----:B0-----:R-:W-:Y:S02]  /*15ef0*/  ISETP.NE.AND P4, PT, R9, 0x1, PT ;  /* 0x000000010900780c */ /* 0x001fe40003f85270 */
[----:B------:R-:W-:Y:S02]  /*15f00*/  IADD3 R9, R204, 0x7f, RZ ;  /* 0x0000007fcc097810 */ /* 0x000fe40007ffe0ff */
[----:B-1----:R-:W-:-:S09]  /*15f10*/  ISETP.GE.AND P5, PT, R14, 0x1, PT ;  /* 0x000000010e00780c */ /* 0x002fd20003fa6270 */
[----:B------:R-:W0:Y:S08]  /*15f20*/  @P4 LDC R10, c[0x0][0x44c] ;  /* 0x00011300ff0a4b82 */ /* 0x000e300000000800 */
[----:B------:R-:W1:Y:S01]  /*15f30*/  @P4 LDC R11, c[0x0][0x450] ;  /* 0x00011400ff0b4b82 */ /* 0x000e620000000800 */
[----:B0-----:R-:W-:-:S05]  /*15f40*/  @P4 IMAD.HI.U32 R10, R9, R10, RZ ;  /* 0x0000000a090a4227 */ /* 0x001fca00078e00ff */
[----:B-1----:R-:W-:-:S05]  /*15f50*/  @P4 SHF.R.U32.HI R9, RZ, R11, R10 ;  /* 0x0000000bff094219 */ /* 0x002fca000001160a */
[----:B------:R-:W-:-:S04]  /*15f60*/  IMAD.IADD R9, R9, 0x1, R12 ;  /* 0x0000000109097824 */ /* 0x000fc800078e020c */
[----:B------:R-:W-:Y:S01]  /*15f70*/  IMAD.IADD R6, R9, 0x1, -R6 ;  /* 0x0000000109067824 */ /* 0x000fe200078e0a06 */
        /* <DEDUP_REMOVED lines=11> */
.L_x_1514:
[----:B------:R-:W-:-:S13]  /*16030*/  ISETP.NE.AND P2, PT, R14, 0x1, PT ;  /* 0x000000010e00780c */ /* 0x000fda0003f45270 */
[----:B------:R-:W0:Y:S02]  /*16040*/  @P2 LDC.64 R10, c[0x0][0x9e8] ;  /* 0x00027a00ff0a2b82 */ /* 0x000e240000000a00 */
[----:B0-----:R-:W-:-:S05]  /*16050*/  @P2 IMAD.HI.U32 R10, R9, R10, RZ ;  /* 0x0000000a090a2227 */ /* 0x001fca00078e00ff */
[----:B------:R-:W-:-:S07]  /*16060*/  @P2 SHF.R.U32.HI R9, RZ, R11, R10 ;  /* 0x0000000bff092219 */ /* 0x000fce000001160a */
.L_x_1515:
[----:B------:R-:W-:Y:S05]  /*16070*/  BSYNC B0 ;  /* 0x0000000000007941 */ /* 0x000fea0003800000 */
.L_x_1513:
[----:B------:R-:W-:-:S05]  /*16080*/  IMAD R9, R9, R14, RZ ;  /* 0x0000000e09097224 */ /* 0x000fca00078e02ff */
[----:B------:R-:W-:-:S07]  /*16090*/  VIMNMX R6, R6, R9, !PT ;  /* 0x0000000906067248 */ /* 0x000fce0007fe0100 */
.L_x_1512:
[----:B------:R-:W-:-:S05]  /*160a0*/  VIADD R6, R6, 0x3f ;  /* 0x0000003f06067836 */ /* 0x000fca0000000000 */
[----:B------:R-:W-:-:S04]  /*160b0*/  SHF.R.S32.HI R9, RZ, 0x1f, R6 ;  /* 0x0000001fff097819 */ /* 0x000fc80000011406 */
[----:B------:R-:W-:-:S04]  /*160c0*/  LEA.HI R9, R9, R6, RZ, 0x6 ;  /* 0x0000000609097211 */ /* 0x000fc800078f30ff */
[----:B------:R-:W-:-:S04]  /*160d0*/  SHF.R.S32.HI R6, RZ, 0x6, R9 ;  /* 0x00000006ff067819 */ /* 0x000fc80000011409 */
[----:B------:R-:W-:-:S04]  /*160e0*/  VIMNMX R9, R201, R6, !PT ;  /* 0x00000006c9097248 */ /* 0x000fc80007fe0100 */
[----:B------:R-:W-:-:S13]  /*160f0*/  ISETP.GE.AND P2, PT, R8, R9, PT ;  /* 0x000000090800720c */ /* 0x000fda0003f46270 */
[----:B------:R-:W-:Y:S05]  /*16100*/  @!P2 BRA `(.L_x_1516) ;  /* 0x0000001800a4a947 */ /* 0x000fea0003800000 */
[----:B------:R-:W-:Y:S02]  /*16110*/  IMAD.MOV.U32 R10, RZ, RZ, R7 ;  /* 0x000000ffff0a7224 */ /* 0x000fe400078e0007 */
[----:B------:R-:W-:Y:S02]  /*16120*/  IMAD.MOV.U32 R11, RZ, RZ, R5 ;  /* 0x000000ffff0b7224 */ /* 0x000fe400078e0005 */
[----:B------:R-:W-:-:S07]  /*16130*/  IMAD.MOV.U32 R13, RZ, RZ, R193 ;  /* 0x000000ffff0d7224 */ /* 0x000fce00078e00c1 */
.L_x_1527:
        /* <DEDUP_REMOVED lines=8> */
.L_x_1518:
        /* <DEDUP_REMOVED lines=8> */
.L_x_1519:
[----:B------:R-:W-:Y:S04]  /*16240*/  BSSY B0, `(.L_x_1517) ;  /* 0x0000004000007945 */ /* 0x000fe80003800000 */
[----:B-1----:R-:W-:Y:S05]  /*16250*/  @P3 BRA `(.L_x_1520) ;  /* 0x0000000000083947 */ /* 0x002fea0003800000 */
[----:B------:R-:W1:Y:S02]  /*16260*/  SYNCS.PHASECHK.TRANS64.TRYWAIT P3, [R5+URZ+0x28430], R6 ;  /* 0x02843006050075a7 */ /* 0x000e64000806017f */
[----:B-1----:R-:W-:Y:S05]  /*16270*/  @!P3 BRA `(.L_x_1521) ;  /* 0x000001100048b947 */ /* 0x002fea0003800000 */
.L_x_1520:
[----:B------:R-:W-:Y:S05]  /*16280*/  BSYNC B0 ;  /* 0x0000000000007941 */ /* 0x000fea0003800000 */
.L_x_1517:
[----:B01----:R-:W0:Y:S01]  /*16290*/  S2R R5, SR_TID.X ;  /* 0x0000000000057919 */ /* 0x003e220000002100 */
[----:B------:R-:W-:Y:S01]  /*162a0*/  VIADD R12, R199, 0x1 ;  /* 0x00000001c70c7836 */ /* 0x000fe20000000000 */
[----:B------:R-:W-:Y:S05]  /*162b0*/  WARPSYNC.ALL ;  /* 0x0000000000007948 */ /* 0x000fea0003800000 */
[C---:B------:R-:W-:Y:S01]  /*162c0*/  ISETP.NE.AND P3, PT, R12.reuse, 0x2, PT ;  /* 0x000000020c00780c */ /* 0x040fe20003f65270 */
[----:B------:R-:W-:Y:S02]  /*162d0*/  IMAD.MOV.U32 R7, RZ, RZ, 0x40000040 ;  /* 0x40000040ff077424 */ /* 0x000fe400078e00ff */
[----:B------:R-:W-:Y:S01]  /*162e0*/  IMAD.MOV.U32 R153, RZ, RZ, 0x40000040 ;  /* 0x40000040ff997424 */ /* 0x000fe200078e00ff */
[----:B------:R-:W-:Y:S01]  /*162f0*/  SEL R12, R12, RZ, P3 ;  /* 0x000000ff0c0c7207 */ /* 0x000fe20001800000 */
[----:B------:R-:W-:Y:S01]  /*16300*/  IMAD.MOV.U32 R21, RZ, RZ, 0x40000040 ;  /* 0x40000040ff157424 */ /* 0x000fe200078e00ff */
[----:B------:R-:W-:Y:S01]  /*16310*/  R2UR UR15, R7 ;  /* 0x00000000070f72ca */ /* 0x000fe200000e0000 */
[----:B------:R-:W-:Y:S01]  /*16320*/  IMAD.MOV.U32 R15, RZ, RZ, 0x40000040 ;  /* 0x40000040ff0f7424 */ /* 0x000fe200078e00ff */
[C---:B------:R-:W-:Y:S01]  /*16330*/  R2UR UR7, R153.reuse ;  /* 0x00000000990772ca */ /* 0x040fe200000e0000 */
[----:B------:R-:W-:Y:S01]  /*16340*/  IMAD R6, R12, 0x400, R4 ;  /* 0x000004000c067824 */ /* 0x000fe200078e0204 */
[----:B------:R-:W-:-:S02]  /*16350*/  R2UR UR31, R153 ;  /* 0x00000000991f72ca */ /* 0x000fc400000e0000 */
[----:B------:R-:W-:Y:S01]  /*16360*/  R2UR UR11, R21 ;  /* 0x00000000150b72ca */ /* 0x000fe200000e0000 */
[C---:B------:R-:W-:Y:S01]  /*16370*/  VIADD R152, R6.reuse, 0x4 ;  /* 0x0000000406987836 */ /* 0x040fe20000000000 */
[C---:B------:R-:W-:Y:S01]  /*16380*/  R2UR UR14, R6.reuse ;  /* 0x00000000060e72ca */ /* 0x040fe200000e0000 */
[C---:B------:R-:W-:Y:S01]  /*16390*/  VIADD R20, R6.reuse, 0x2 ;  /* 0x0000000206147836 */ /* 0x040fe20000000000 */
[----:B------:R-:W-:Y:S02]  /*163a0*/  IADD3 R14, R6, 0x6, RZ ;  /* 0x00000006060e7810 */ /* 0x000fe40007ffe0ff */
[----:B------:R-:W-:Y:S01]  /*163b0*/  R2UR UR6, R152 ;  /* 0x00000000980672ca */ /* 0x000fe200000e0000 */
[----:B------:R-:W-:Y:S01]  /*163c0*/  VIADD R152, R6, 0x204 ;  /* 0x0000020406987836 */ /* 0x000fe20000000000 */
[----:B------:R-:W-:Y:S01]  /*163d0*/  R2UR UR10, R20 ;  /* 0x00000000140a72ca */ /* 0x000fe200000e0000 */
[----:B------:R-:W-:Y:S01]  /*163e0*/  VIADD R20, R6, 0x200 ;  /* 0x0000020006147836 */ /* 0x000fe20000000000 */
[----:B------:R-:W-:Y:S01]  /*163f0*/  R2UR UR18, R14 ;  /* 0x000000000e1272ca */ /* 0x000fe200000e0000 */
[----:B------:R-:W-:Y:S01]  /*16400*/  VIADD R14, R6, 0x202 ;  /* 0x00000202060e7836 */ /* 0x000fe20000000000 */
[----:B------:R-:W-:Y:S01]  /*16410*/  R2UR UR30, R152 ;  /* 0x00000000981e72ca */ /* 0x000fe200000e0000 */
[----:B------:R-:W-:Y:S01]  /*16420*/  VIADD R6, R6, 0x206 ;  /* 0x0000020606067836 */ /* 0x000fe20000000000 */
[----:B0-----:R-:W-:-:S02]  /*16430*/  SHF.R.U32.HI R5, RZ, 0x7, R5 ;  /* 0x00000007ff057819 */ /* 0x001fc40000011605 */
[----:B------:R-:W-:Y:S02]  /*16440*/  R2UR UR19, R15 ;  /* 0x000000000f1372ca */ /* 0x000fe400000e0000 */
[----:B------:R-:W-:Y:S01]  /*16450*/  R2UR UR22, R20 ;  /* 0x00000000141672ca */ /* 0x000fe200000e0000 */
[----:B------:R-:W-:Y:S01]  /*16460*/  VIADD R5, R5, 0x8 ;  /* 0x0000000805057836 */ /* 0x000fe20000000000 */
[----:B------:R-:W-:Y:S02]  /*16470*/  R2UR UR23, R21 ;  /* 0x00000000151772ca */ /* 0x000fe400000e0000 */
[----:B------:R-:W-:Y:S02]  /*16480*/  R2UR UR26, R14 ;  /* 0x000000000e1a72ca */ /* 0x000fe400000e0000 */
[----:B------:R0:W-:Y:S01]  /*16490*/  BAR.SYNC.DEFER_BLOCKING R5, 0x100 ;  /* 0x000400050000751d */ /* 0x0001e20000010000 */
[----:B------:R-:W-:Y:S02]  /*164a0*/  R2UR UR27, R15 ;  /* 0x000000000f1b72ca */ /* 0x000fe400000e0000 */
[----:B------:R-:W-:-:S02]  /*164b0*/  R2UR UR34, R6 ;  /* 0x00000000062272ca */ /* 0x000fc400000e0000 */
[----:B------:R-:W-:Y:S01]  /*164c0*/  R2UR UR35, R7 ;  /* 0x00000000072372ca */ /* 0x000fe200000e0000 */
        /* <DEDUP_REMOVED lines=27> */
.L_x_1523:
[----:B------:R-:W-:Y:S01]  /*16680*/  SHF.L.U32 R5, R13, 0x1f, RZ ;  /* 0x0000001f0d057819 */ /* 0x000fe200000006ff */
[----:B------:R-:W-:-:S04]  /*16690*/  IMAD R6, R199, 0x8, R16 ;  /* 0x00000008c7067824 */ /* 0x000fc800078e0210 */
[----:B------:R0:W1:Y:S01]  /*166a0*/  SYNCS.PHASECHK.TRANS64.TRYWAIT P2, [R6+URZ+0x28450], R5 ;  /* 0x02845005060075a7 */ /* 0x000062000804017f */
[----:B------:R-:W-:Y:S05]  /*166b0*/  @!P0 BRA `(.L_x_1524) ;  /* 0x0000000000048947 */ /* 0x000fea0003800000 */
[----:B------:R-:W-:Y:S01]  /*166c0*/  BPT.TRAP 0x1 ;  /* 0x000000040000795c */ /* 0x000fe20000300000 */
.L_x_1524:
[----:B-1----:R-:W-:Y:S05]  /*166d0*/  @P2 BRA `(.L_x_1522) ;  /* 0x0000000000082947 */ /* 0x002fea0003800000 */
[----:B------:R-:W1:Y:S02]  /*166e0*/  SYNCS.PHASECHK.TRANS64.TRYWAIT P2, [R6+URZ+0x28450], R5 ;  /* 0x02845005060075a7 */ /* 0x000e64000804017f */
[----:B-1----:R-:W-:Y:S05]  /*166f0*/  @!P2 BRA `(.L_x_1525) ;  /* 0x0000010c003ca947 */ /* 0x002fea0003800000 */
.L_x_1522:
[----:B01----:R-:W-:Y:S01]  /*16700*/  VIADD R5, R16, 0x8000 ;  /* 0x0000800010057836 */ /* 0x003fe20000000000 */
[----:B------:R-:W-:Y:S05]  /*16710*/  WARPSYNC.ALL ;  /* 0x0000000000007948 */ /* 0x000fea0003800000 */
[----:B------:R-:W-:Y:S01]  /*16720*/  SHF.R.U32.HI R5, RZ, 0x4, R5 ;  /* 0x00000004ff057819 */ /* 0x000fe20000011605 */
[----:B------:R-:W-:Y:S01]  /*16730*/  IMAD.MOV.U32 R7, RZ, RZ, -0x7fffffe0 ;  /* 0x80000020ff077424 */ /* 0x000fe200078e00ff */
[----:B------:R-:W-:-:S06]  /*16740*/  WARPGROUP.ARRIVE ;  /* 0x00000000000079c5 */ /* 0x000fcc0000000000 */
[----:B------:R-:W0:Y:S01]  /*16750*/  S2R R226, SR_TID.X ;  /* 0x0000000000e27919 */ /* 0x000e220000002100 */
[----:B------:R-:W-:Y:S02]  /*16760*/  LOP3.LUT R5, R5, 0x3fff, RZ, 0xc0, !PT ;  /* 0x00003fff05057812 */ /* 0x000fe400078ec0ff */
[----:B------:R-:W-:Y:S01]  /*16770*/  R2UR UR7, R7 ;  /* 0x00000000070772ca */ /* 0x000fe200000e0000 */
[----:B------:R-:W-:Y:S01]  /*16780*/  IMAD.MOV.U32 R7, RZ, RZ, -0x7fffffe0 ;  /* 0x80000020ff077424 */ /* 0x000fe200078e00ff */
[----:B------:R-:W-:-:S05]  /*16790*/  LOP3.LUT R6, R5, 0x10000, RZ, 0xfc, !PT ;  /* 0x0001000005067812 */ /* 0x000fca00078efcff */
[----:B------:R-:W-:-:S05]  /*167a0*/  IMAD R6, R199, 0x400, R6 ;  /* 0x00000400c7067824 */ /* 0x000fca00078e0206 */
[C---:B------:R-:W-:Y:S01]  /*167b0*/  R2UR UR6, R6.reuse ;  /* 0x00000000060672ca */ /* 0x040fe200000e0000 */
[----:B------:R-:W-:-:S12]  /*167c0*/  VIADD R6, R6, 0x2 ;  /* 0x0000000206067836 */ /* 0x000fd80000000000 */
[----:B------:R-:W-:Y:S01]  /*167d0*/  QGMMA.64x256x32.F32.E4M3.E4M3 R24, R188, gdesc[UR4], R24, gsb0 ;  /* 0x03e00004bc187df3 */ /* 0x000fe20008000818 */
[----:B------:R-:W-:Y:S02]  /*167e0*/  R2UR UR6, R6 ;  /* 0x00000000060672ca */ /* 0x000fe400000e0000 */
[----:B------:R-:W-:Y:S02]  /*167f0*/  R2UR UR7, R7 ;  /* 0x00000000070772ca */ /* 0x000fe400000e0000 */
[----:B------:R-:W-:Y:S02]  /*16800*/  FMNMX.FTZ R6, R152, R11, !PT ;  /* 0x0000000b98067209 */ /* 0x000fe40007810000 */
[----:B0-----:R-:W-:Y:S02]  /*16810*/  SHF.R.U32.HI R226, RZ, 0x7, R226 ;  /* 0x00000007ffe27819 */ /* 0x001fe400000116e2 */
[----:B------:R-:W-:Y:S02]  /*16820*/  FMNMX.FTZ R5, R153, R6, !PT ;  /* 0x0000000699057209 */ /* 0x000fe40007810000 */
[----:B------:R-:W-:-:S04]  /*16830*/  FMNMX.FTZ R6, R154, R10, !PT ;  /* 0x0000000a9a067209 */ /* 0x000fc80007810000 */
        /* <DEDUP_REMOVED lines=33> */
[----:B------:R-:W0:Y:S02]  /*16a50*/  SHFL.BFLY PT, R20, R13, 0x1, 0x1f ;  /* 0x0c201f000d147f89 */ /* 0x000e2400000e0000 */
[----:B0-----:R-:W-:-:S05]  /*16a60*/  FMNMX.FTZ R5, R13, R20, !PT ;  /* 0x000000140d057209 */ /* 0x001fca0007810000 */
[----:B------:R-:W-:Y:S01]  /*16a70*/  FFMA.FTZ R13, R2, R5, -8 ;  /* 0xc1000000020d7423 */ /* 0x000fe20000010005 */
[----:B------:R-:W-:-:S03]  /*16a80*/  FADD.FTZ R11, -R5, R11 ;  /* 0x0000000b050b7221 */ /* 0x000fc60000010100 */
[C-C-:B------:R-:W-:Y:S01]  /*16a90*/  FFMA.FTZ R21, R2.reuse, R157, -R13.reuse ;  /* 0x0000009d02157223 */ /* 0x140fe2000001080d */
[----:B------:R-:W-:-:S01]  /*16aa0*/  FFMA.FTZ R157, R2, R165, -R13 ;  /* 0x000000a5029d7223 */ /* 0x000fc2000001080d */
[C---:B------:R-:W-:Y:S01]  /*16ab0*/  FMUL.FTZ R20, R2.reuse, R11 ;  /* 0x0000000b02147220 */ /* 0x040fe20000410000 */
[----:B------:R-:W-:-:S01]  /*16ac0*/  FFMA.FTZ R165, R2, R173, -R13 ;  /* 0x000000ad02a57223 */ /* 0x000fc2000001080d */
[C-C-:B------:R-:W-:Y:S01]  /*16ad0*/  FFMA.FTZ R14, R2.reuse, R156, -R13.reuse ;  /* 0x0000009c020e7223 */ /* 0x140fe2000001080d */
[----:B------:R-:W-:-:S01]  /*16ae0*/  FFMA.FTZ R156, R2, R168, -R13 ;  /* 0x000000a8029c7223 */ /* 0x000fc2000001080d */
[----:B------:R0:W-:Y:S01]  /*16af0*/  MUFU.EX2 R6, R20 ;  /* 0x0000001400067308 */ /* 0x0001e20000000800 */
[----:B------:R-:W-:-:S07]  /*16b00*/  FFMA.FTZ R168, R2, R180, -R13 ;  /* 0x000000b402a87223 */ /* 0x000fce000001080d */
[----:B------:R-:W-:Y:S01]  /*16b10*/  MUFU.EX2 R14, R14 ;  /* 0x0000000e000e7308 */ /* 0x000fe20000000800 */
[----:B0-----:R-:W-:-:S01]  /*16b20*/  FFMA.FTZ R20, R2, R160, -R13 ;  /* 0x000000a002147223 */ /* 0x001fc2000001080d */
[----:B------:R-:W-:Y:S01]  /*16b30*/  FFMA.FTZ R160, R2, R172, -R13 ;  /* 0x000000ac02a07223 */ /* 0x000fe2000001080d */
[----:B------:R-:W-:-:S05]  /*16b40*/  @!P1 IMAD R172, R12, 0x8, R16 ;  /* 0x000000080cac9824 */ /* 0x000fca00078e0210 */
[----:B------:R-:W-:Y:S01]  /*16b50*/  MUFU.EX2 R21, R21 ;  /* 0x0000001500157308 */ /* 0x000fe20000000800 */
[----:B------:R-:W-:-:S04]  /*16b60*/  @!P1 IADD3 R172, R172, 0x28440, RZ ;  /* 0x00028440acac9810 */ /* 0x000fc80007ffe0ff */
[----:B------:R-:W-:-:S03]  /*16b70*/  @!P1 PRMT R172, RZ, 0x654, R172 ;  /* 0x00000654ffac9816 */ /* 0x000fc600000000ac */
[----:B------:R-:W-:Y:S08]  /*16b80*/  MUFU.EX2 R20, R20 ;  /* 0x0000001400147308 */ /* 0x000ff00000000800 */
[----:B------:R-:W-:Y:S08]  /*16b90*/  MUFU.EX2 R157, R157 ;  /* 0x0000009d009d7308 */ /* 0x000ff00000000800 */
[----:B------:R-:W-:Y:S08]  /*16ba0*/  MUFU.EX2 R156, R156 ;  /* 0x0000009c009c7308 */ /* 0x000ff00000000800 */
[----:B------:R-:W-:Y:S08]  /*16bb0*/  MUFU.EX2 R160, R160 ;  /* 0x000000a000a07308 */ /* 0x000ff00000000800 */
[----:B------:R-:W-:Y:S08]  /*16bc0*/  MUFU.EX2 R165, R165 ;  /* 0x000000a500a57308 */ /* 0x000ff00000000800 */
[----:B------:R-:W-:Y:S01]  /*16bd0*/  MUFU.EX2 R168, R168 ;  /* 0x000000a800a87308 */ /* 0x000fe20000000800 */
[----:B------:R-:W-:-:S02]  /*16be0*/  WARPGROUP.DEPBAR.LE gsb0, 0x0 ;  /* 0x00008000000079c5 */ /* 0x000fc40000010000 */
[----:B------:R-:W-:Y:S01]  /*16bf0*/  WARPGROUP.ARRIVE ;  /* 0x00000000000079c5 */ /* 0x000fe20000000000 */
[----:B------:R-:W0:Y:S05]  /*16c00*/  SHFL.BFLY PT, R188, R15, 0x1, 0x1f ;  /* 0x0c201f000fbc7f89 */ /* 0x000e2a00000e0000 */
[----:B------:R-:W-:Y:S01]  /*16c10*/  QGMMA.64x256x32.F32.E4M3.E4M3 R24, R184, gdesc[UR4], R24, gsb0 ;  /* 0x03e00004b8187df3 */ /* 0x000fe20008000818 */
[----:B0-----:R-:W-:Y:S01]  /*16c20*/  FMNMX.FTZ R7, R15, R188, !PT ;  /* 0x000000bc0f077209 */ /* 0x001fe20007810000 */
[C-C-:B------:R-:W-:Y:S01]  /*16c30*/  FFMA.FTZ R15, R2.reuse, R152, -R13.reuse ;  /* 0x00000098020f7223 */ /* 0x140fe2000001080d */
[----:B------:R-:W-:-:S01]  /*16c40*/  FFMA.FTZ R152, R2, R164, -R13 ;  /* 0x000000a402987223 */ /* 0x000fc2000001080d */
[----:B------:R-:W-:Y:S01]  /*16c50*/  FFMA.FTZ R164, R2, R176, -R13 ;  /* 0x000000b002a47223 */ /* 0x000fe2000001080d */
[----:B------:R-:W-:Y:S01]  /*16c60*/  IADD3 R176, -R226, 0xb, RZ ;  /* 0x0000000be2b07810 */ /* 0x000fe20007ffe1ff */
[----:B------:R-:W-:Y:S01]  /*16c70*/  FADD.FTZ R11, -R7, R10 ;  /* 0x0000000a070b7221 */ /* 0x000fe20000010100 */
[----:B------:R-:W-:-:S01]  /*16c80*/  FFMA.FTZ R173, R2, R7, -8 ;  /* 0xc100000002ad7423 */ /* 0x000fc20000010007 */
[C---:B------:R-:W-:Y:S01]  /*16c90*/  FFMA.FTZ R10, R2.reuse, R153, -R13 ;  /* 0x00000099020a7223 */ /* 0x040fe2000001080d */
[----:B------:R-:W0:Y:S01]  /*16ca0*/  MUFU.EX2 R15, R15 ;  /* 0x0000000f000f7308 */ /* 0x000e220000000800 */
[C---:B------:R-:W-:Y:S01]  /*16cb0*/  FMUL.FTZ R11, R2.reuse, R11 ;  /* 0x0000000b020b7220 */ /* 0x040fe20000410000 */
[C-C-:B------:R-:W-:Y:S01]  /*16cc0*/  FFMA.FTZ R154, R2.reuse, R154, -R173.reuse ;  /* 0x0000009a029a7223 */ /* 0x140fe200000108ad */
[----:B------:R-:W-:-:S01]  /*16cd0*/  FFMA.FTZ R155, R2, R155, -R173 ;  /* 0x0000009b029b7223 */ /* 0x000fc200000108ad */
[C-C-:B------:R-:W-:Y:S01]  /*16ce0*/  FFMA.FTZ R158, R2.reuse, R158, -R173.reuse ;  /* 0x0000009e029e7223 */ /* 0x140fe200000108ad */
        /* <DEDUP_REMOVED lines=9> */
[C-C-:B------:R-:W-:Y:S01]  /*16d80*/  FFMA.FTZ R170, R2.reuse, R170, -R173.reuse ;  /* 0x000000aa02aa7223 */ /* 0x140fe200000108ad */
[----:B------:R-:W-:-:S01]  /*16d90*/  FFMA.FTZ R171, R2, R171, -R173 ;  /* 0x000000ab02ab7223 */ /* 0x000fc200000108ad */
[----:B------:R-:W1:Y:S01]  /*16da0*/  MUFU.EX2 R154, R154 ;  /* 0x0000009a009a7308 */ /* 0x000e620000000800 */
[----:B0-----:R-:W-:-:S01]  /*16db0*/  FFMA.FTZ R3, R6, R3, R15 ;  /* 0x0000000306037223 */ /* 0x001fc2000001000f */
[C-C-:B------:R-:W-:Y:S01]  /*16dc0*/  FFMA.FTZ R175, R2.reuse, R175, -R173.reuse ;  /* 0x000000af02af7223 */ /* 0x140fe200000108ad */
[----:B------:R-:W-:-:S01]  /*16dd0*/  FFMA.FTZ R178, R2, R178, -R173 ;  /* 0x000000b202b27223 */ /* 0x000fc200000108ad */
[C-C-:B------:R-:W-:Y:S01]  /*16de0*/  FFMA.FTZ R179, R2.reuse, R179, -R173.reuse ;  /* 0x000000b302b37223 */ /* 0x140fe200000108ad */
[----:B------:R-:W-:-:S01]  /*16df0*/  FFMA.FTZ R182, R2, R182, -R173 ;  /* 0x000000b602b67223 */ /* 0x000fc200000108ad */
[----:B------:R-:W-:-:S02]  /*16e00*/  FFMA.FTZ R13, R2, R181, -R13 ;  /* 0x000000b5020d7223 */ /* 0x000fc4000001080d */
[----:B------:R-:W0:Y:S08]  /*16e10*/  MUFU.EX2 R10, R10 ;  /* 0x0000000a000a7308 */ /* 0x000e300000000800 */
[----:B------:R-:W2:Y:S01]  /*16e20*/  MUFU.EX2 R155, R155 ;  /* 0x0000009b009b7308 */ /* 0x000ea20000000800 */
[----:B-1----:R-:W-:-:S07]  /*16e30*/  FFMA.FTZ R0, R11, R0, R154 ;  /* 0x000000000b007223 */ /* 0x002fce000001009a */
[----:B------:R-:W-:Y:S01]  /*16e40*/  MUFU.EX2 R158, R158 ;  /* 0x0000009e009e7308 */ /* 0x000fe20000000800 */
[----:B0-----:R-:W-:-:S07]  /*16e50*/  FADD.FTZ R3, R10, R3 ;  /* 0x000000030a037221 */ /* 0x001fce0000010000 */
[----:B------:R-:W-:Y:S01]  /*16e60*/  MUFU.EX2 R159, R159 ;  /* 0x0000009f009f7308 */ /* 0x000fe20000000800 */
[----:B--2---:R-:W-:-:S01]  /*16e70*/  FADD.FTZ R177, R155, R0 ;  /* 0x000000009bb17221 */ /* 0x004fc20000010000 */
[----:B------:R-:W-:-:S04]  /*16e80*/  FADD.FTZ R0, R14, R3 ;  /* 0x000000030e007221 */ /* 0x000fc80000010000 */
[----:B------:R-:W-:Y:S02]  /*16e90*/  FADD.FTZ R3, R21, R0 ;  /* 0x0000000015037221 */ /* 0x000fe40000010000 */
[----:B------:R-:W-:Y:S02]  /*16ea0*/  MUFU.EX2 R162, R162 ;  /* 0x000000a200a27308 */ /* 0x000fe40000000800 */
[----:B------:R-:W-:-:S06]  /*16eb0*/  FADD.FTZ R0, R20, R3 ;  /* 0x0000000314007221 */ /* 0x000fcc0000010000 */
[----:B------:R-:W0:Y:S08]  /*16ec0*/  MUFU.EX2 R153, R153 ;  /* 0x0000009900997308 */ /* 0x000e300000000800 */
[----:B------:R-:W-:Y:S08]  /*16ed0*/  MUFU.EX2 R163, R163 ;  /* 0x000000a300a37308 */ /* 0x000ff00000000800 */
[----:B------:R-:W1:Y:S01]  /*16ee0*/  MUFU.EX2 R152, R152 ;  /* 0x0000009800987308 */ /* 0x000e620000000800 */
[----:B0-----:R-:W-:-:S07]  /*16ef0*/  FADD.FTZ R3, R153, R0 ;  /* 0x0000000099037221 */ /* 0x001fce0000010000 */
[----:B------:R-:W-:Y:S08]  /*16f00*/  MUFU.EX2 R166, R166 ;  /* 0x000000a600a67308 */ /* 0x000ff00000000800 */
[----:B------:R-:W-:Y:S01]  /*16f10*/  MUFU.EX2 R167, R167 ;  /* 0x000000a700a77308 */ /* 0x000fe20000000800 */
[----:B-1----:R-:W-:-:S04]  /*16f20*/  FADD.FTZ R0, R152, R3 ;  /* 0x0000000398007221 */ /* 0x002fc80000010000 */
[----:B------:R-:W-:-:S03]  /*16f30*/  FADD.FTZ R3, R157, R0 ;  /* 0x000000009d037221 */ /* 0x000fc60000010000 */
[----:B------:R-:W-:Y:S01]  /*16f40*/  MUFU.EX2 R170, R170 ;  /* 0x000000aa00aa7308 */ /* 0x000fe20000000800 */
[----:B------:R-:W-:-:S07]  /*16f50*/  FADD.FTZ R0, R156, R3 ;  /* 0x000000039c007221 */ /* 0x000fce0000010000 */
[----:B------:R-:W0:Y:S08]  /*16f60*/  MUFU.EX2 R161, R161 ;  /* 0x000000a100a17308 */ /* 0x000e300000000800 */
[----:B------:R-:W-:Y:S08]  /*16f70*/  MUFU.EX2 R171, R171 ;  /* 0x000000ab00ab7308 */ /* 0x000ff00000000800 */
[----:B------:R-:W-:Y:S01]  /*16f80*/  MUFU.EX2 R175, R175 ;  /* 0x000000af00af7308 */ /* 0x000fe20000000800 */
[----:B0-----:R-:W-:-:S04]  /*16f90*/  FADD.FTZ R3, R161, R0 ;  /* 0x00000000a1037221 */ /* 0x001fc80000010000 */
[----:B------:R-:W-:-:S03]  /*16fa0*/  FADD.FTZ R0, R160, R3 ;  /* 0x00000003a0007221 */ /* 0x000fc60000010000 */
[----:B------:R-:W0:Y:S01]  /*16fb0*/  MUFU.EX2 R164, R164 ;  /* 0x000000a400a47308 */ /* 0x000e220000000800 */
[----:B------:R-:W-:-:S07]  /*16fc0*/  FADD.FTZ R3, R165, R0 ;  /* 0x00000000a5037221 */ /* 0x000fce0000010000 */
[----:B------:R-:W-:Y:S08]  /*16fd0*/  MUFU.EX2 R178, R178 ;  /* 0x000000b200b27308 */ /* 0x000ff00000000800 */
[----:B------:R-:W1:Y:S01]  /*16fe0*/  MUFU.EX2 R169, R169 ;  /* 0x000000a900a97308 */ /* 0x000e620000000800 */
[----:B0-----:R-:W-:-:S07]  /*16ff0*/  FADD.FTZ R0, R164, R3 ;  /* 0x00000003a4007221 */ /* 0x001fce0000010000 */
[----:B------:R-:W-:Y:S08]  /*17000*/  MUFU.EX2 R179, R179 ;  /* 0x000000b300b37308 */ /* 0x000ff00000000800 */
[----:B------:R-:W-:Y:S01]  /*17010*/  MUFU.EX2 R182, R182 ;  /* 0x000000b600b67308 */ /* 0x000fe20000000800 */
[----:B-1----:R-:W-:-:S04]  /*17020*/  FADD.FTZ R3, R169, R0 ;  /* 0x00000000a9037221 */ /* 0x002fc80000010000 */
[----:B------:R-:W-:-:S03]  /*17030*/  FADD.FTZ R0, R168, R3 ;  /* 0x00000003a8007221 */ /* 0x000fc60000010000 */
[----:B------:R-:W0:Y:S02]  /*17040*/  MUFU.EX2 R13, R13 ;  /* 0x0000000d000d7308 */ /* 0x000e240000000800 */
[----:B0-----:R-:W-:-:S01]  /*17050*/  FADD.FTZ R3, R13, R0 ;  /* 0x000000000d037221 */ /* 0x001fc20000010000 */
[----:B------:R-:W-:Y:S02]  /*17060*/  WARPGROUP.DEPBAR.LE gsb0, 0x0 ;  /* 0x00008000000079c5 */ /* 0x000fe40000010000 */
[----:B------:R0:W-:Y:S06]  /*17070*/  BAR.ARV R176, 0x100 ;  /* 0x000400b00000751d */ /* 0x0001ec0000002000 */
[----:B------:R1:W-:Y:S02]  /*17080*/  @!P1 SYNCS.ARRIVE.TRANS64.RED.A1T0 RZ, [R172+URZ], RZ ;  /* 0x000000ffacff99a7 */ /* 0x0003e4000810043f */
[----:B-1----:R-:W-:-:S01]  /*17090*/  FFMA.FTZ R172, R2, R174, -R173 ;  /* 0x000000ae02ac7223 */ /* 0x002fc200000108ad */
[----:B------:R-:W-:Y:S01]  /*170a0*/  FADD.FTZ R174, R158, R177 ;  /* 0x000000b19eae7221 */ /* 0x000fe20000010000 */
[----:B------:R-:W-:-:S03]  /*170b0*/  FFMA.FTZ R173, R2, R183, -R173 ;  /* 0x000000b702ad7223 */ /* 0x000fc600000108ad */
[----:B------:R-:W-:Y:S01]  /*170c0*/  FADD.FTZ R177, R159, R174 ;  /* 0x000000ae9fb17221 */ /* 0x000fe20000010000 */
[----:B------:R-:W1:Y:S03]  /*170d0*/  MUFU.EX2 R172, R172 ;  /* 0x000000ac00ac7308 */ /* 0x000e660000000800 */
[----:B------:R-:W-:-:S04]  /*170e0*/  FADD.FTZ R174, R162, R177 ;  /* 0x000000b1a2ae7221 */ /* 0x000fc80000010000 */
[----:B------:R-:W-:Y:S01]  /*170f0*/  FADD.FTZ R177, R163, R174 ;  /* 0x000000aea3b17221 */ /* 0x000fe20000010000 */
[----:B------:R-:W2:Y:S03]  /*17100*/  MUFU.EX2 R173, R173 ;  /* 0x000000ad00ad7308 */ /* 0x000ea60000000800 */
[----:B------:R-:W-:-:S04]  /*17110*/  FADD.FTZ R174, R166, R177 ;  /* 0x000000b1a6ae7221 */ /* 0x000fc80000010000 */
[----:B------:R-:W-:-:S04]  /*17120*/  FADD.FTZ R177, R167, R174 ;  /* 0x000000aea7b17221 */ /* 0x000fc80000010000 */
[----:B------:R-:W-:-:S04]  /*17130*/  FADD.FTZ R174, R170, R177 ;  /* 0x000000b1aaae7221 */ /* 0x000fc80000010000 */
[----:B------:R-:W-:-:S04]  /*17140*/  FADD.FTZ R177, R171, R174 ;  /* 0x000000aeabb17221 */ /* 0x000fc80000010000 */
[----:B-1----:R-:W-:-:S04]  /*17150*/  FADD.FTZ R174, R172, R177 ;  /* 0x000000b1acae7221 */ /* 0x002fc80000010000 */
[----:B------:R-:W-:-:S04]  /*17160*/  FADD.FTZ R177, R175, R174 ;  /* 0x000000aeafb17221 */ /* 0x000fc80000010000 */
[----:B------:R-:W-:-:S04]  /*17170*/  FADD.FTZ R174, R178, R177 ;  /* 0x000000b1b2ae7221 */ /* 0x000fc80000010000 */
[----:B------:R-:W-:-:S04]  /*17180*/  FADD.FTZ R177, R179, R174 ;  /* 0x000000aeb3b17221 */ /* 0x000fc80000010000 */
[----:B------:R-:W-:-:S04]  /*17190*/  FADD.FTZ R174, R182, R177 ;  /* 0x000000b1b6ae7221 */ /* 0x000fc80000010000 */
[----:B--2---:R-:W-:Y:S01]  /*171a0*/  FADD.FTZ R0, R173, R174 ;  /* 0x000000aead007221 */ /* 0x004fe20000010000 */
[----:B0-----:R-:W-:Y:S06]  /*171b0*/  @!P0 BRA `(.L_x_1526) ;  /* 0x0000000000048947 */ /* 0x001fec0003800000 */
[----:B------:R-:W-:Y:S01]  /*171c0*/  BPT.TRAP 0x1 ;  /* 0x000000040000795c */ /* 0x000fe20000300000 */
.L_x_1526:
[----:B------:R-:W-:Y:S01]  /*171d0*/  F2FP.SATFINITE.E4M3.F32.PACK_AB_MERGE_C R188, R21, R14, RZ ;  /* 0x0000000e15bc723e */ /* 0x000fe200048070ff */
[----:B------:R-:W-:Y:S01]  /*171e0*/  FMUL.FTZ R26, R26, R11 ;  /* 0x0000000b1a1a7220 */ /* 0x000fe20000410000 */
[----:B------:R-:W-:Y:S01]  /*171f0*/  ISETP.GT.AND P2, PT, R8, R9, PT ;  /* 0x000000090800720c */ /* 0x000fe20003f44270 */
[----:B------:R-:W-:Y:S01]  /*17200*/  FMUL.FTZ R27, R27, R11 ;  /* 0x0000000b1b1b7220 */ /* 0x000fe20000410000 */
[----:B------:R-:W-:Y:S01]  /*17210*/  F2FP.SATFINITE.E4M3.F32.PACK_AB_MERGE_C R188, R10, R15, R188 ;  /* 0x0000000f0abc723e */ /* 0x000fe200048070bc */
[----:B------:R-:W-:Y:S01]  /*17220*/  IMAD R10, R199, 0x8, R16 ;  /* 0x00000008c70a7824 */ /* 0x000fe200078e0210 */
[----:B------:R-:W-:Y:S01]  /*17230*/  F2FP.SATFINITE.E4M3.F32.PACK_AB_MERGE_C R13, R13, R168, RZ ;  /* 0x000000a80d0d723e */ /* 0x000fe200048070ff */
[----:B------:R-:W-:Y:S01]  /*17240*/  IMAD.U32 R15, RZ, RZ, UR42 ;  /* 0x0000002aff0f7e24 */ /* 0x000fe2000f8e00ff */
[----:B------:R-:W-:Y:S01]  /*17250*/  F2FP.SATFINITE.E4M3.F32.PACK_AB_MERGE_C R158, R159, R158, RZ ;  /* 0x0000009e9f9e723e */ /* 0x000fe200048070ff */
[----:B------:R-:W-:Y:S01]  /*17260*/  VIADD R10, R10, 0x28460 ;  /* 0x000284600a0a7836 */ /* 0x000fe20000000000 */
[----:B------:R-:W-:Y:S01]  /*17270*/  F2FP.SATFINITE.E4M3.F32.PACK_AB_MERGE_C R152, R157, R152, RZ ;  /* 0x000000989d98723e */ /* 0x000fe200048070ff */
[-C--:B------:R-:W-:Y:S01]  /*17280*/  FMUL.FTZ R30, R30, R11.reuse ;  /* 0x0000000b1e1e7220 */ /* 0x080fe20000410000 */
        /* <DEDUP_REMOVED lines=139> */
[----:B0-----:R-:W-:Y:S02]  /*17b40*/  IMAD.MOV.U32 R10, RZ, RZ, R7 ;  /* 0x000000ffff0a7224 */ /* 0x001fe400078e0007 */
[----:B------:R-:W-:Y:S02]  /*17b50*/  IMAD.MOV.U32 R11, RZ, RZ, R5 ;  /* 0x000000ffff0b7224 */ /* 0x000fe400078e0005 */
[----:B------:R-:W-:Y:S02]  /*17b60*/  IMAD.MOV.U32 R13, RZ, RZ, R193 ;  /* 0x000000ffff0d7224 */ /* 0x000fe400078e00c1 */
[----:B------:R-:W-:Y:S01]  /*17b70*/  IMAD.MOV.U32 R199, RZ, RZ, R12 ;  /* 0x000000ffffc77224 */ /* 0x000fe200078e000c */
[----:B------:R-:W-:Y:S06]  /*17b80*/  @P2 BRA `(.L_x_1527) ;  /* 0xffffffe4006c2947 */ /* 0x000fec000383ffff */
[----:B------:R-:W-:-:S07]  /*17b90*/  IMAD.MOV.U32 R199, RZ, RZ, R12 ;  /* 0x000000ffffc77224 */ /* 0x000fce00078e000c */
.L_x_1516:
[----:B------:R-:W-:-:S13]  /*17ba0*/  ISETP.GE.AND P2, PT, R8, R201, PT ;  /* 0x000000c90800720c */ /* 0x000fda0003f46270 */
[----:B------:R-:W-:Y:S05]  /*17bb0*/  @!P2 BRA `(.L_x_1528) ;  /* 0x000000240040a947 */ /* 0x000fea0003800000 */
[----:B------:R-:W-:Y:S02]  /*17bc0*/  IMAD.MOV.U32 R9, RZ, RZ, R7 ;  /* 0x000000ffff097224 */ /* 0x000fe400078e0007 */
[----:B------:R-:W-:Y:S02]  /*17bd0*/  IMAD.MOV.U32 R10, RZ, RZ, R5 ;  /* 0x000000ffff0a7224 */ /* 0x000fe400078e0005 */
[----:B------:R-:W-:-:S07]  /*17be0*/  IMAD.MOV.U32 R226, RZ, RZ, R193 ;  /* 0x000000ffffe27224 */ /* 0x000fce00078e00c1 */
.L_x_1547:
        /* <DEDUP_REMOVED lines=8> */
.L_x_1530:
        /* <DEDUP_REMOVED lines=8> */
.L_x_1531:
[----:B------:R-:W-:Y:S04]  /*17cf0*/  BSSY B0, `(.L_x_1529) ;  /* 0x0000004000007945 */ /* 0x000fe80003800000 */
[----:B-1----:R-:W-:Y:S05]  /*17d00*/  @P3 BRA `(.L_x_1532) ;  /* 0x0000000000083947 */ /* 0x002fea0003800000 */
[----:B------:R-:W1:Y:S02]  /*17d10*/  SYNCS.PHASECHK.TRANS64.TRYWAIT P3, [R5+URZ+0x28430], R6 ;  /* 0x02843006050075a7 */ /* 0x000e64000806017f */
[----:B-1----:R-:W-:Y:S05]  /*17d20*/  @!P3 BRA `(.L_x_1533) ;  /* 0x000000f400c4b947 */ /* 0x002fea0003800000 */
.L_x_1532:
[----:B------:R-:W-:Y:S05]  /*17d30*/  BSYNC B0 ;  /* 0x0000000000007941 */ /* 0x000fea0003800000 */
.L_x_1529:
[----:B01----:R-:W0:Y:S01]  /*17d40*/  S2R R5, SR_TID.X ;  /* 0x0000000000057919 */ /* 0x003e220000002100 */
[----:B------:R-:W-:Y:S01]  /*17d50*/  IADD3 R11, R199, 0x1, RZ ;  /* 0x00000001c70b7810 */ /* 0x000fe20007ffe0ff */
        /* <DEDUP_REMOVED lines=8> */
[----:B------:R-:W-:Y:S01]  /*17de0*/  R2UR UR11, R15 ;  /* 0x000000000f0b72ca */ /* 0x000fe200000e0000 */
[----:B------:R-:W-:Y:S01]  /*17df0*/  IMAD R6, R11, 0x400, R4 ;  /* 0x000004000b067824 */ /* 0x000fe200078e0204 */
[----:B------:R-:W-:-:S02]  /*17e00*/  R2UR UR7, R21 ;  /* 0x00000000150772ca */ /* 0x000fc400000e0000 */
[----:B------:R-:W-:Y:S01]  /*17e10*/  R2UR UR19, R13 ;  /* 0x000000000d1372ca */ /* 0x000fe200000e0000 */
[C---:B------:R-:W-:Y:S01]  /*17e20*/  VIADD R14, R6.reuse, 0x2 ;  /* 0x00000002060e7836 */ /* 0x040fe20000000000 */
[C---:B------:R-:W-:Y:S01]  /*17e30*/  R2UR UR14, R6.reuse ;  /* 0x00000000060e72ca */ /* 0x040fe200000e0000 */
[C---:B------:R-:W-:Y:S01]  /*17e40*/  VIADD R20, R6.reuse, 0x4 ;  /* 0x0000000406147836 */ /* 0x040fe20000000000 */
        /* <DEDUP_REMOVED lines=46> */
.L_x_1535:
[----:B------:R-:W-:Y:S01]  /*18130*/  SHF.L.U32 R5, R226, 0x1f, RZ ;  /* 0x0000001fe2057819 */ /* 0x000fe200000006ff */
[----:B------:R-:W-:-:S04]  /*18140*/  IMAD R6, R199, 0x8, R16 ;  /* 0x00000008c7067824 */ /* 0x000fc800078e0210 */
[----:B------:R0:W1:Y:S01]  /*18150*/  SYNCS.PHASECHK.TRANS64.TRYWAIT P2, [R6+URZ+0x28450], R5 ;  /* 0x02845005060075a7 */ /* 0x000062000804017f */
[----:B------:R-:W-:Y:S05]  /*18160*/  @!P0 BRA `(.L_x_1536) ;  /* 0x0000000000048947 */ /* 0x000fea0003800000 */
[----:B------:R-:W-:Y:S01]  /*18170*/  BPT.TRAP 0x1 ;  /* 0x000000040000795c */ /* 0x000fe20000300000 */
.L_x_1536:
[----:B-1----:R-:W-:Y:S05]  /*18180*/  @P2 BRA `(.L_x_1534) ;  /* 0x0000000000082947 */ /* 0x002fea0003800000 */
[----:B------:R-:W1:Y:S02]  /*18190*/  SYNCS.PHASECHK.TRANS64.TRYWAIT P2, [R6+URZ+0x28450], R5 ;  /* 0x02845005060075a7 */ /* 0x000e64000804017f */
[----:B-1----:R-:W-:Y:S05]  /*181a0*/  @!P2 BRA `(.L_x_1537) ;  /* 0x000000f000b8a947 */ /* 0x002fea0003800000 */
.L_x_1534:
[----:B01----:R-:W-:Y:S01]  /*181b0*/  IADD3 R5, R16, 0x8000, RZ ;  /* 0x0000800010057810 */ /* 0x003fe20007ffe0ff */
[----:B------:R-:W-:Y:S01]  /*181c0*/  IMAD.MOV.U32 R7, RZ, RZ, -0x7fffffe0 ;  /* 0x80000020ff077424 */ /* 0x000fe200078e00ff */
        /* <DEDUP_REMOVED lines=8> */
[----:B------:R-:W-:Y:S02]  /*18250*/  LOP3.LUT R6, R5, 0x10000, RZ, 0xfc, !PT ;  /* 0x0001000005067812 */ /* 0x000fe400078efcff */
[----:B------:R-:W1:Y:S03]  /*18260*/  @P4 LDC R5, c[0x0][0x450] ;  /* 0x00011400ff054b82 */ /* 0x000e660000000800 */
[----:B------:R-:W-:-:S05]  /*18270*/  IMAD R6, R199, 0x400, R6 ;  /* 0x00000400c7067824 */ /* 0x000fca00078e0206 */
[C---:B------:R-:W-:Y:S01]  /*18280*/  R2UR UR6, R6.reuse ;  /* 0x00000000060672ca */ /* 0x040fe200000e0000 */
[----:B------:R-:W-:-:S12]  /*18290*/  VIADD R6, R6, 0x2 ;  /* 0x0000000206067836 */ /* 0x000fd80000000000 */
[----:B------:R-:W-:Y:S01]  /*182a0*/  QGMMA.64x256x32.F32.E4M3.E4M3 R24, R188, gdesc[UR4], R24, gsb0 ;  /* 0x03e00004bc187df3 */ /* 0x000fe20008000818 */
[----:B------:R-:W-:Y:S02]  /*182b0*/  R2UR UR6, R6 ;  /* 0x00000000060672ca */ /* 0x000fe400000e0000 */
[----:B------:R-:W-:Y:S01]  /*182c0*/  R2UR UR7, R7 ;  /* 0x00000000070772ca */ /* 0x000fe200000e0000 */
[----:B------:R-:W2:Y:S01]  /*182d0*/  @P4 LDC R6, c[0x0][0x44c] ;  /* 0x00011300ff064b82 */ /* 0x000ea20000000800 */
[----:B0-----:R-:W-:-:S04]  /*182e0*/  SHF.R.U32.HI R12, RZ, 0x7, R12 ;  /* 0x00000007ff0c7819 */ /* 0x001fc8000001160c */
[----:B------:R-:W-:Y:S01]  /*182f0*/  IADD3 R7, -R12, 0xb, RZ ;  /* 0x0000000b0c077810 */ /* 0x000fe20007ffe1ff */
[----:B--2---:R-:W-:-:S05]  /*18300*/  @P4 IMAD.HI.U32 R6, R21, R6, RZ ;  /* 0x0000000615064227 */ /* 0x004fca00078e00ff */
[----:B-1----:R-:W-:Y:S01]  /*18310*/  @P4 SHF.R.U32.HI R21, RZ, R5, R6 ;  /* 0x00000005ff154219 */ /* 0x002fe20000011606 */
[----:B------:R-:W-:-:S04]  /*18320*/  @!P1 IMAD R5, R11, 0x8, R16 ;  /* 0x000000080b059824 */ /* 0x000fc800078e0210 */
[----:B------:R-:W-:Y:S01]  /*18330*/  @!P1 VIADD R5, R5, 0x28440 ;  /* 0x0002844005059836 */ /* 0x000fe20000000000 */
[----:B------:R-:W0:Y:S04]  /*18340*/  SHFL.IDX PT, R13, R21, RZ, 0x1c1f ;  /* 0x001c1fff150d7589 */ /* 0x000e2800000e0000 */
[----:B------:R-:W-:Y:S01]  /*18350*/  @!P1 PRMT R5, RZ, 0x654, R5 ;  /* 0x00000654ff059816 */ /* 0x000fe20000000005 */
[----:B------:R-:W-:Y:S02]  /*18360*/  WARPGROUP.DEPBAR.LE gsb0, 0x0 ;  /* 0x00008000000079c5 */ /* 0x000fe40000010000 */
[----:B------:R-:W-:-:S06]  /*18370*/  WARPGROUP.ARRIVE ;  /* 0x00000000000079c5 */ /* 0x000fcc0000000000 */
[----:B------:R-:W-:Y:S01]  /*18380*/  QGMMA.64x256x32.F32.E4M3.E4M3 R24, R184, gdesc[UR4], R24, gsb0 ;  /* 0x03e00004b8187df3 */ /* 0x000fe20008000818 */
[----:B------:R-:W-:Y:S02]  /*18390*/  ULOP3.LUT UR6, URZ, UR52, URZ, 0x33, !UPT ;  /* 0x000000343f067292 */ /* 0x000fe4000f8e333f */
[----:B------:R-:W-:Y:S02]  /*183a0*/  WARPGROUP.DEPBAR.LE gsb0, 0x0 ;  /* 0x00008000000079c5 */ /* 0x000fe40000010000 */
[----:B------:R1:W-:Y:S06]  /*183b0*/  BAR.ARV R7, 0x100 ;  /* 0x000400070000751d */ /* 0x0003ec0000002000 */
[----:B------:R2:W-:Y:S02]  /*183c0*/  @!P1 SYNCS.ARRIVE.TRANS64.RED.A1T0 RZ, [R5+URZ], RZ ;  /* 0x000000ff05ff99a7 */ /* 0x0005e4000810043f */
[----:B--2---:R-:W-:-:S05]  /*183d0*/  IMAD.SHL.U32 R5, R8, 0x40, RZ ;  /* 0x0000004008057824 */ /* 0x004fca00078e00ff */
[----:B------:R-:W-:-:S05]  /*183e0*/  IADD3 R6, -R5, 0x1, RZ ;  /* 0x0000000105067810 */ /* 0x000fca0007ffe1ff */
[----:B------:R-:W-:-:S05]  /*183f0*/  IMAD R6, R197, -0x2, R6 ;  /* 0xfffffffec5067824 */ /* 0x000fca00078e0206 */
[----:B------:R-:W-:-:S05]  /*18400*/  IADD3 R6, -R195, R6, R196 ;  /* 0x00000006c3067210 */ /* 0x000fca0007ffe1c4 */
[C---:B------:R-:W-:Y:S02]  /*18410*/  VIADD R20, R6.reuse, UR51 ;  /* 0x0000003306147c36 */ /* 0x040fe40008000000 */
[----:B------:R-:W-:Y:S02]  /*18420*/  VIADD R15, R6, UR6 ;  /* 0x00000006060f7c36 */ /* 0x000fe40008000000 */
        /* <DEDUP_REMOVED lines=15> */
.L_x_1540:
[----:B------:R-:W-:-:S05]  /*18520*/  IMAD.U32 R184, RZ, RZ, UR48 ;  /* 0x00000030ffb87e24 */ /* 0x000fca000f8e00ff */
[----:B------:R-:W-:-:S13]  /*18530*/  ISETP.NE.AND P2, PT, R184, 0x1, PT ;  /* 0x00000001b800780c */ /* 0x000fda0003f45270 */
[----:B------:R-:W0:Y:S02]  /*18540*/  @P2 LDC.64 R6, c[0x0][0x9e8] ;  /* 0x00027a00ff062b82 */ /* 0x000e240000000a00 */
[----:B0-----:R-:W-:-:S05]  /*18550*/  @P2 IMAD.HI.U32 R6, R13, R6, RZ ;  /* 0x000000060d062227 */ /* 0x001fca00078e00ff */
[----:B------:R-:W-:-:S07]  /*18560*/  @P2 SHF.R.U32.HI R13, RZ, R7, R6 ;  /* 0x00000007ff0d2219 */ /* 0x000fce0000011606 */
.L_x_1541:
[----:B------:R-:W-:Y:S05]  /*18570*/  BSYNC B0 ;  /* 0x0000000000007941 */ /* 0x000fea0003800000 */
.L_x_1539:
[----:B------:R-:W-:-:S04]  /*18580*/  IMAD R6, R13, R184, -R5 ;  /* 0x000000b80d067224 */ /* 0x000fc800078e0a05 */
[----:B------:R-:W-:-:S05]  /*18590*/  IMAD R7, R197, -0x2, R6 ;  /* 0xfffffffec5077824 */ /* 0x000fca00078e0206 */
[----:B------:R-:W-:Y:S02]  /*185a0*/  VIADDMNMX R14, R7, R184, R14, PT ;  /* 0x000000b8070e7246 */ /* 0x000fe4000380010e */
[----:B------:R-:W-:-:S07]  /*185b0*/  VIMNMX R12, R12, R7, !PT ;  /* 0x000000070c0c7248 */ /* 0x000fce0007fe0100 */
.L_x_1538:
        /* <DEDUP_REMOVED lines=65> */
.L_x_1544:
[----:B------:R-:W-:-:S05]  /*189d0*/  IMAD.U32 R12, RZ, RZ, UR48 ;  /* 0x00000030ff0c7e24 */ /* 0x000fca000f8e00ff */
[----:B------:R-:W-:-:S13]  /*189e0*/  ISETP.NE.AND P3, PT, R12, 0x1, PT ;  /* 0x000000010c00780c */ /* 0x000fda0003f65270 */
[----:B------:R-:W0:Y:S02]  /*189f0*/  @P3 LDC.64 R6, c[0x0][0x9e8] ;  /* 0x00027a00ff063b82 */ /* 0x000e240000000a00 */
[----:B0-----:R-:W-:-:S05]  /*18a00*/  @P3 IMAD.HI.U32 R6, R21, R6, RZ ;  /* 0x0000000615063227 */ /* 0x001fca00078e00ff */
[----:B------:R-:W-:-:S07]  /*18a10*/  @P3 SHF.R.U32.HI R21, RZ, R7, R6 ;  /* 0x00000007ff153219 */ /* 0x000fce0000011606 */
.L_x_1545:
[----:B------:R-:W-:Y:S05]  /*18a20*/  BSYNC B0 ;  /* 0x0000000000007941 */ /* 0x000fea0003800000 */
.L_x_1543:
[----:B------:R-:W-:-:S04]  /*18a30*/  IMAD R6, R21, R12, -R5 ;  /* 0x0000000c15067224 */ /* 0x000fc800078e0a05 */
[----:B------:R-:W-:-:S05]  /*18a40*/  IMAD R5, R197, -0x2, R6 ;  /* 0xfffffffec5057824 */ /* 0x000fca00078e0206 */
[----:B------:R-:W-:Y:S02]  /*18a50*/  VIADDMNMX R20, R5, R12, R20, PT ;  /* 0x0000000c05147246 */ /* 0x000fe40003800114 */
[----:B------:R-:W-:-:S07]  /*18a60*/  VIMNMX R15, R15, R5, !PT ;  /* 0x000000050f0f7248 */ /* 0x000fce0007fe0100 */
.L_x_1542:
        /* <DEDUP_REMOVED lines=12> */
[C---:B------:R-:W-:Y:S02]  /*18b30*/  ISETP.LT.OR P3, PT, R20.reuse, 0xa, P3 ;  /* 0x0000000a1400780c */ /* 0x040fe40001f61670 */
        /* <DEDUP_REMOVED lines=53> */
[----:B0-----:R-:W-:Y:S02]  /*18e90*/  FMNMX.FTZ R5, R5, R12, !PT ;  /* 0x0000000c05057209 */ /* 0x001fe40007810000 */
[----:B------:R-:W-:Y:S02]  /*18ea0*/  FMNMX.FTZ R6, R162, R7, !PT ;  /* 0x00000007a2067209 */ /* 0x000fe40007810000 */
[----:B------:R-:W-:Y:S01]  /*18eb0*/  ISETP.LT.OR P3, PT, R20, 0x39, P3 ;  /* 0x000000391400780c */ /* 0x000fe20001f61670 */
[----:B------:R-:W-:-:S01]  /*18ec0*/  FFMA.FTZ R12, R2, R5, -8 ;  /* 0xc1000000020c7423 */ /* 0x000fc20000010005 */
[----:B------:R-:W-:-:S02]  /*18ed0*/  FMNMX.FTZ R7, R163, R6, !PT ;  /* 0x00000006a3077209 */ /* 0x000fc40007810000 */
[----:B------:R-:W-:Y:S02]  /*18ee0*/  ISETP.GT.AND P2, PT, R15, 0x39, P2 ;  /* 0x000000390f00780c */ /* 0x000fe40001744270 */
[----:B------:R-:W-:Y:S02]  /*18ef0*/  FMNMX.FTZ R6, R166, R7, !PT ;  /* 0x00000007a6067209 */ /* 0x000fe40007810000 */
[----:B------:R-:W-:Y:S02]  /*18f00*/  FSEL R15, R182, -INF , !P3 ;  /* 0xff800000b60f7808 */ /* 0x000fe40005800000 */
[----:B------:R-:W-:Y:S02]  /*18f10*/  FSETP.NEU.FTZ.AND P3, PT, R5, -INF , PT ;  /* 0xff8000000500780b */ /* 0x000fe40003f7d000 */
[----:B------:R-:W-:Y:S02]  /*18f20*/  FMNMX.FTZ R6, R167, R6, !PT ;  /* 0x00000006a7067209 */ /* 0x000fe40007810000 */
[----:B------:R-:W-:-:S02]  /*18f30*/  FSEL R7, R12, RZ, P3 ;  /* 0x000000ff0c077208 */ /* 0x000fc40001800000 */
[----:B------:R-:W-:Y:S02]  /*18f40*/  FMNMX.FTZ R12, R170, R6, !PT ;  /* 0x00000006aa0c7209 */ /* 0x000fe40007810000 */
[----:B------:R-:W-:Y:S01]  /*18f50*/  ISETP.LT.OR P2, PT, R20, 0x3a, P2 ;  /* 0x0000003a1400780c */ /* 0x000fe20001741670 */
[----:B------:R-:W-:-:S01]  /*18f60*/  FFMA.FTZ R20, R2, R13, -R7 ;  /* 0x0000000d02147223 */ /* 0x000fc20000010807 */
[----:B------:R-:W-:Y:S01]  /*18f70*/  FMNMX.FTZ R13, R171, R12, !PT ;  /* 0x0000000cab0d7209 */ /* 0x000fe20007810000 */
[----:B------:R-:W-:-:S01]  /*18f80*/  FFMA.FTZ R152, R2, R153, -R7 ;  /* 0x0000009902987223 */ /* 0x000fc20000010807 */
[----:B------:R-:W-:Y:S01]  /*18f90*/  FSEL R183, R183, -INF , !P2 ;  /* 0xff800000b7b77808 */ /* 0x000fe20005000000 */
[----:B------:R0:W-:Y:S01]  /*18fa0*/  MUFU.EX2 R6, R20 ;  /* 0x0000001400067308 */ /* 0x0001e20000000800 */
[----:B------:R-:W-:Y:S01]  /*18fb0*/  FMNMX.FTZ R12, R174, R13, !PT ;  /* 0x0000000dae0c7209 */ /* 0x000fe20007810000 */
[C-C-:B------:R-:W-:Y:S01]  /*18fc0*/  FFMA.FTZ R158, R2.reuse, R176, -R7.reuse ;  /* 0x000000b0029e7223 */ /* 0x140fe20000010807 */
[----:B------:R-:W-:-:S01]  /*18fd0*/  FFMA.FTZ R180, R2, R180, -R7 ;  /* 0x000000b402b47223 */ /* 0x000fc20000010807 */
[C-C-:B------:R-:W-:Y:S01]  /*18fe0*/  FFMA.FTZ R181, R2.reuse, R181, -R7.reuse ;  /* 0x000000b502b57223 */ /* 0x140fe20000010807 */
[----:B------:R-:W-:Y:S01]  /*18ff0*/  FMNMX.FTZ R153, R175, R12, !PT ;  /* 0x0000000caf997209 */ /* 0x000fe20007810000 */
[----:B------:R-:W-:-:S02]  /*19000*/  FFMA.FTZ R12, R2, R185, -R7 ;  /* 0x000000b9020c7223 */ /* 0x000fc40000010807 */
        /* <DEDUP_REMOVED lines=8> */
[C-C-:B0-----:R-:W-:Y:S01]  /*19090*/  FFMA.FTZ R20, R2.reuse, R189, -R7.reuse ;  /* 0x000000bd02147223 */ /* 0x141fe20000010807 */
[----:B------:R-:W-:Y:S01]  /*190a0*/  FMNMX.FTZ R14, R15, R14, !PT ;  /* 0x0000000e0f0e7209 */ /* 0x000fe20007810000 */
[C-C-:B-1----:R-:W-:Y:S01]  /*190b0*/  FFMA.FTZ R152, R2.reuse, R191, -R7.reuse ;  /* 0x000000bf02987223 */ /* 0x142fe20000010807 */
[----:B------:R-:W-:-:S01]  /*190c0*/  FFMA.FTZ R173, R2, R177, -R7 ;  /* 0x000000b102ad7223 */ /* 0x000fc20000010807 */
[----:B------:R-:W-:Y:S01]  /*190d0*/  FSEL R177, R5, RZ, P3 ;  /* 0x000000ff05b17208 */ /* 0x000fe20001800000 */
[----:B------:R-:W-:Y:S01]  /*190e0*/  MUFU.EX2 R12, R12 ;  /* 0x0000000c000c7308 */ /* 0x000fe20000000800 */
[----:B------:R-:W-:Y:S01]  /*190f0*/  FMNMX.FTZ R156, R183, R14, !PT ;  /* 0x0000000eb79c7209 */ /* 0x000fe20007810000 */
[----:B------:R-:W-:-:S02]  /*19100*/  FFMA.FTZ R14, R2, R187, -R7 ;  /* 0x000000bb020e7223 */ /* 0x000fc40000010807 */
[----:B------:R-:W-:-:S02]  /*19110*/  FADD.FTZ R177, -R177, R10 ;  /* 0x0000000ab1b17221 */ /* 0x000fc40000010100 */
[----:B------:R-:W0:Y:S02]  /*19120*/  SHFL.BFLY PT, R185, R156, 0x2, 0x1f ;  /* 0x0c401f009cb97f89 */ /* 0x000e2400000e0000 */
[----:B------:R-:W-:Y:S01]  /*19130*/  FMUL.FTZ R177, R2, R177 ;  /* 0x000000b102b17220 */ /* 0x000fe20000410000 */
[----:B------:R-:W-:Y:S08]  /*19140*/  MUFU.EX2 R153, R153 ;  /* 0x0000009900997308 */ /* 0x000ff00000000800 */
[----:B------:R-:W1:Y:S08]  /*19150*/  MUFU.EX2 R177, R177 ;  /* 0x000000b100b17308 */ /* 0x000e700000000800 */
[----:B------:R-:W2:Y:S01]  /*19160*/  MUFU.EX2 R14, R14 ;  /* 0x0000000e000e7308 */ /* 0x000ea20000000800 */
[----:B0-----:R-:W-:Y:S01]  /*19170*/  FMNMX.FTZ R160, R156, R185, !PT ;  /* 0x000000b99ca07209 */ /* 0x001fe20007810000 */
[----:B------:R-:W-:-:S06]  /*19180*/  FFMA.FTZ R156, R2, R172, -R7 ;  /* 0x000000ac029c7223 */ /* 0x000fcc0000010807 */
[----:B------:R-:W0:Y:S01]  /*19190*/  MUFU.EX2 R157, R157 ;  /* 0x0000009d009d7308 */ /* 0x000e220000000800 */
[----:B------:R-:W3:Y:S07]  /*191a0*/  SHFL.BFLY PT, R185, R160, 0x1, 0x1f ;  /* 0x0c201f00a0b97f89 */ /* 0x000eee00000e0000 */
[----:B------:R-:W-:Y:S08]  /*191b0*/  MUFU.EX2 R20, R20 ;  /* 0x0000001400147308 */ /* 0x000ff00000000800 */
[----:B------:R-:W-:Y:S08]  /*191c0*/  MUFU.EX2 R161, R161 ;  /* 0x000000a100a17308 */ /* 0x000ff00000000800 */
[----:B------:R-:W-:Y:S01]  /*191d0*/  MUFU.EX2 R152, R152 ;  /* 0x0000009800987308 */ /* 0x000fe20000000800 */
[----:B---3--:R-:W-:-:S04]  /*191e0*/  FMNMX.FTZ R7, R160, R185, !PT ;  /* 0x000000b9a0077209 */ /* 0x008fc80007810000 */
[----:B------:R-:W-:Y:S01]  /*191f0*/  FSETP.NEU.FTZ.AND P2, PT, R7, -INF , PT ;  /* 0xff8000000700780b */ /* 0x000fe20003f5d000 */
[----:B------:R-:W-:-:S02]  /*19200*/  FFMA.FTZ R185, R2, R7, -8 ;  /* 0xc100000002b97423 */ /* 0x000fc40000010007 */
[----:B------:R-:W-:Y:S01]  /*19210*/  MUFU.EX2 R165, R165 ;  /* 0x000000a500a57308 */ /* 0x000fe20000000800 */
[----:B------:R-:W-:Y:S02]  /*19220*/  FSEL R164, R7, RZ, P2 ;  /* 0x000000ff07a47208 */ /* 0x000fe40001000000 */
[----:B------:R-:W-:-:S03]  /*19230*/  FSEL R185, R185, RZ, P2 ;  /* 0x000000ffb9b97208 */ /* 0x000fc60001000000 */
[----:B------:R-:W-:Y:S02]  /*19240*/  FADD.FTZ R9, -R164, R9 ;  /* 0x00000009a4097221 */ /* 0x000fe40000010100 */
[----:B------:R-:W-:Y:S01]  /*19250*/  MUFU.EX2 R156, R156 ;  /* 0x0000009c009c7308 */ /* 0x000fe20000000800 */
[----:B------:R-:W-:-:S01]  /*19260*/  FFMA.FTZ R187, R2, R154, -R185 ;  /* 0x0000009a02bb7223 */ /* 0x000fc200000108b9 */
[C-C-:B------:R-:W-:Y:S01]  /*19270*/  FFMA.FTZ R10, R2.reuse, R155, -R185.reuse ;  /* 0x0000009b020a7223 */ /* 0x140fe200000108b9 */
[C---:B------:R-:W-:Y:S01]  /*19280*/  FMUL.FTZ R164, R2.reuse, R9 ;  /* 0x0000000902a47220 */ /* 0x040fe20000410000 */
[C-C-:B------:R-:W-:Y:S01]  /*19290*/  FFMA.FTZ R21, R2.reuse, R21, -R185.reuse ;  /* 0x0000001502157223 */ /* 0x140fe200000108b9 */
[----:B------:R-:W-:-:S01]  /*192a0*/  FFMA.FTZ R154, R2, R159, -R185 ;  /* 0x0000009f029a7223 */ /* 0x000fc200000108b9 */
[C-C-:B------:R-:W-:Y:S01]  /*192b0*/  FFMA.FTZ R155, R2.reuse, R162, -R185.reuse ;  /* 0x000000a2029b7223 */ /* 0x140fe200000108b9 */
[----:B------:R-:W-:-:S01]  /*192c0*/  FFMA.FTZ R162, R2, R163, -R185 ;  /* 0x000000a302a27223 */ /* 0x000fc200000108b9 */
[----:B------:R-:W-:Y:S01]  /*192d0*/  MUFU.EX2 R187, R187 ;  /* 0x000000bb00bb7308 */ /* 0x000fe20000000800 */
[----:B------:R-:W-:-:S01]  /*192e0*/  FFMA.FTZ R9, R2, R170, -R185 ;  /* 0x000000aa02097223 */ /* 0x000fc200000108b9 */
[----:B-1----:R-:W-:Y:S01]  /*192f0*/  FFMA.FTZ R170, R177, R3, R6 ;  /* 0x00000003b1aa7223 */ /* 0x002fe20000010006 */
[----:B------:R-:W-:-:S01]  /*19300*/  FFMA.FTZ R159, R2, R166, -R185 ;  /* 0x000000a6029f7223 */ /* 0x000fc200000108b9 */
[C-C-:B------:R-:W-:Y:S01]  /*19310*/  FFMA.FTZ R166, R2.reuse, R167, -R185.reuse ;  /* 0x000000a702a67223 */ /* 0x140fe200000108b9 */
[----:B------:R-:W-:-:S01]  /*19320*/  FFMA.FTZ R168, R2, R171, -R185 ;  /* 0x000000ab02a87223 */ /* 0x000fc200000108b9 */
[----:B------:R-:W-:Y:S01]  /*19330*/  FADD.FTZ R167, R13, R170 ;  /* 0x000000aa0da77221 */ /* 0x000fe20000010000 */
[----:B------:R-:W-:-:S01]  /*19340*/  FFMA.FTZ R163, R2, R174, -R185 ;  /* 0x000000ae02a37223 */ /* 0x000fc200000108b9 */
[----:B------:R-:W1:Y:S01]  /*19350*/  MUFU.EX2 R164, R164 ;  /* 0x000000a400a47308 */ /* 0x000e620000000800 */
[----:B------:R-:W-:-:S01]  /*19360*/  FFMA.FTZ R175, R2, R175, -R185 ;  /* 0x000000af02af7223 */ /* 0x000fc200000108b9 */
[----:B------:R-:W-:Y:S01]  /*19370*/  FADD.FTZ R172, R12, R167 ;  /* 0x000000a70cac7221 */ /* 0x000fe20000010000 */
[----:B------:R-:W-:-:S01]  /*19380*/  FFMA.FTZ R178, R2, R178, -R185 ;  /* 0x000000b202b27223 */ /* 0x000fc200000108b9 */
[C-C-:B------:R-:W-:Y:S01]  /*19390*/  FFMA.FTZ R179, R2.reuse, R179, -R185.reuse ;  /* 0x000000b302b37223 */ /* 0x140fe200000108b9 */
[----:B------:R-:W-:-:S01]  /*193a0*/  FFMA.FTZ R15, R2, R15, -R185 ;  /* 0x0000000f020f7223 */ /* 0x000fc200000108b9 */
[----:B------:R-:W-:Y:S01]  /*193b0*/  FADD.FTZ R167, R153, R172 ;  /* 0x000000ac99a77221 */ /* 0x000fe20000010000 */
[----:B------:R-:W-:-:S01]  /*193c0*/  FFMA.FTZ R183, R2, R183, -R185 ;  /* 0x000000b702b77223 */ /* 0x000fc200000108b9 */
[----:B------:R-:W3:Y:S02]  /*193d0*/  MUFU.EX2 R10, R10 ;  /* 0x0000000a000a7308 */ /* 0x000ee40000000800 */
[----:B--2---:R-:W-:-:S04]  /*193e0*/  FADD.FTZ R172, R14, R167 ;  /* 0x000000a70eac7221 */ /* 0x004fc80000010000 */
[----:B0-----:R-:W-:Y:S02]  /*193f0*/  FADD.FTZ R167, R157, R172 ;  /* 0x000000ac9da77221 */ /* 0x001fe40000010000 */
[----:B------:R-:W0:Y:S01]  /*19400*/  MUFU.EX2 R21, R21 ;  /* 0x0000001500157308 */ /* 0x000e220000000800 */
[----:B-1----:R-:W-:-:S01]  /*19410*/  FFMA.FTZ R3, R164, R0, R187 ;  /* 0x00000000a4037223 */ /* 0x002fc200000100bb */
[----:B------:R-:W-:-:S04]  /*19420*/  FADD.FTZ R172, R20, R167 ;  /* 0x000000a714ac7221 */ /* 0x000fc80000010000 */
[----:B------:R-:W-:Y:S02]  /*19430*/  FADD.FTZ R167, R161, R172 ;  /* 0x000000aca1a77221 */ /* 0x000fe40000010000 */
[----:B------:R-:W1:Y:S01]  /*19440*/  MUFU.EX2 R154, R154 ;  /* 0x0000009a009a7308 */ /* 0x000e620000000800 */
[----:B---3--:R-:W-:-:S01]  /*19450*/  FADD.FTZ R0, R10, R3 ;  /* 0x000000030a007221 */ /* 0x008fc20000010000 */
[----:B------:R-:W-:-:S04]  /*19460*/  FADD.FTZ R172, R152, R167 ;  /* 0x000000a798ac7221 */ /* 0x000fc80000010000 */
[----:B------:R-:W-:Y:S02]  /*19470*/  FADD.FTZ R167, R165, R172 ;  /* 0x000000aca5a77221 */ /* 0x000fe40000010000 */
[----:B------:R-:W2:Y:S01]  /*19480*/  MUFU.EX2 R155, R155 ;  /* 0x0000009b009b7308 */ /* 0x000ea20000000800 */
[----:B0-----:R-:W-:-:S01]  /*19490*/  FADD.FTZ R3, R21, R0 ;  /* 0x0000000015037221 */ /* 0x001fc20000010000 */
[----:B------:R-:W-:-:S06]  /*194a0*/  FADD.FTZ R174, R156, R167 ;  /* 0x000000a79cae7221 */ /* 0x000fcc0000010000 */
        /* <DEDUP_REMOVED lines=32> */
[----:B--2---:R-:W-:-:S03]  /*196b0*/  FADD.FTZ R3, R181, R0 ;  /* 0x00000000b5037221 */ /* 0x004fc60000010000 */
[----:B0-----:R-:W-:Y:S01]  /*196c0*/  FADD.FTZ R0, R172, R167 ;  /* 0x000000a7ac007221 */ /* 0x001fe20000010000 */
[----:B------:R-:W-:Y:S06]  /*196d0*/  @!P0 BRA `(.L_x_1546) ;  /* 0x0000000000048947 */ /* 0x000fec0003800000 */
[----:B------:R-:W-:Y:S01]  /*196e0*/  BPT.TRAP 0x1 ;  /* 0x000000040000795c */ /* 0x000fe20000300000 */
.L_x_1546:
[----:B------:R-:W-:Y:S01]  /*196f0*/  F2FP.SATFINITE.E4M3.F32.PACK_AB_MERGE_C R12, R153, R12, RZ ;  /* 0x0000000c990c723e */ /* 0x000fe200048070ff */
        /* <DEDUP_REMOVED lines=12> */
[----:B------:R-:W-:Y:S01]  /*197c0*/  FMUL.FTZ R29, R29, R177 ;  /* 0x000000b11d1d7220 */ /* 0x000fe20000410000 */
[----:B------:R-:W-:Y:S01]  /*197d0*/  F2FP.SATFINITE.E4M3.F32.PACK_AB_MERGE_C R159, R166, R159, RZ ;  /* 0x0000009fa69f723e */ /* 0x000fe200048070ff */
[-C--:B------:R-:W-:Y:S01]  /*197e0*/  FMUL.FTZ R32, R32, R177.reuse ;  /* 0x000000b120207220 */ /* 0x080fe20000410000 */
[----:B------:R-:W-:Y:S01]  /*197f0*/  F2FP.SATFINITE.E4M3.F32.PACK_AB_MERGE_C R156, R169, R156, RZ ;  /* 0x0000009ca99c723e */ /* 0x000fe200048070ff */
[----:B------:R0:W-:Y:S01]  /*19800*/  SYNCS.ARRIVE.TRANS64.RED.A1T0 RZ, [R6+URZ], RZ ;  /* 0x000000ff06ff79a7 */ /* 0x0001e2000810043f */
[----:B------:R-:W-:Y:S01]  /*19810*/  F2FP.SATFINITE.E4M3.F32.PACK_AB_MERGE_C R160, R181, R160, RZ ;  /* 0x000000a0b5a0723e */ /* 0x000fe200048070ff */
[----:B------:R-:W-:Y:S01]  /*19820*/  FMUL.FTZ R33, R33, R177 ;  /* 0x000000b121217220 */ /* 0x000fe20000410000 */
[----:B------:R-:W-:Y:S01]  /*19830*/  F2FP.SATFINITE.E4M3.F32.PACK_AB_MERGE_C R15, R172, R15, RZ ;  /* 0x0000000fac0f723e */ /* 0x000fe200048070ff */
        /* <DEDUP_REMOVED lines=135> */
[----:B------:R-:W-:-:S07]  /*1a0b0*/  IMAD.MOV.U32 R199, RZ, RZ, R11 ;  /* 0x000000ffffc77224 */ /* 0x000fce00078e000b */
.L_x_1528:
[----:B------:R-:W-:Y:S05]  /*1a0c0*/  WARPSYNC.ALL ;  /* 0x0000000000007948 */ /* 0x000fea0003800000 */
[----:B------:R-:W-:Y:S06]  /*1a0d0*/  BAR.ARV 0x8, 0x180 ;  /* 0x0206000000007b1d */ /* 0x000fec0000002000 */
[----:B------:R-:W-:Y:S05]  /*1a0e0*/  @!P0 BRA `(.L_x_1548) ;  /* 0x0000000000048947 */ /* 0x000fea0003800000 */
[----:B------:R-:W-:Y:S01]  /*1a0f0*/  BPT.TRAP 0x1 ;  /* 0x000000040000795c */ /* 0x000fe20000300000 */
.L_x_1548:
[----:B------:R-:W-:Y:S01]  /*1a100*/  IMAD R4, R199, 0x8, R16 ;  /* 0x00000008c7047824 */ /* 0x000fe200078e0210 */
[----:B------:R-:W-:-:S04]  /*1a110*/  SHF.L.U32 R9, R193, 0x1f, RZ ;  /* 0x0000001fc1097819 */ /* 0x000fc800000006ff */
[----:B------:R0:W1:Y:S01]  /*1a120*/  SYNCS.PHASECHK.TRANS64.TRYWAIT P1, [R4+URZ+0x28450], R9 ;  /* 0x02845009040075a7 */ /* 0x000062000802017f */
[----:B------:R-:W-:Y:S05]  /*1a130*/  @!P0 BRA `(.L_x_1549) ;  /* 0x0000000000048947 */ /* 0x000fea0003800000 */
[----:B------:R-:W-:Y:S01]  /*1a140*/  BPT.TRAP 0x1 ;  /* 0x000000040000795c */ /* 0x000fe20000300000 */
.L_x_1549:
[----:B-1----:R-:W-:Y:S05]  /*1a150*/  @P1 BRA `(.L_x_1550) ;  /* 0x0000000000081947 */ /* 0x002fea0003800000 */
[----:B------:R-:W1:Y:S02]  /*1a160*/  SYNCS.PHASECHK.TRANS64.TRYWAIT P1, [R4+URZ+0x28450], R9 ;  /* 0x02845009040075a7 */ /* 0x000e64000802017f */
[----:B-1----:R-:W-:Y:S05]  /*1a170*/  @!P1 BRA `(.L_x_1551) ;  /* 0x000000d000d89947 */ /* 0x002fea0003800000 */
.L_x_1550:
[----:B------:R-:W-:Y:S05]  /*1a180*/  WARPSYNC.ALL ;  /* 0x0000000000007948 */ /* 0x000fea0003800000 */
[----:B------:R-:W-:Y:S01]  /*1a190*/  ULDC.64 UR4, c[0x0][0x9a0] ;  /* 0x0002680000047ab9 */ /* 0x000fe20000000a00 */
[----:B------:R-:W-:Y:S01]  /*1a1a0*/  VIADD R16, R16, 0x8000 ;  /* 0x0000800010107836 */ /* 0x000fe20000000000 */
[----:B------:R-:W-:Y:S01]  /*1a1b0*/  ISETP.NE.U32.AND P1, PT, RZ, UR4, PT ;  /* 0x00000004ff007c0c */ /* 0x000fe2000bf25070 */
[----:B------:R-:W-:Y:S01]  /*1a1c0*/  IMAD.MOV.U32 R13, RZ, RZ, -0x7fffffe0 ;  /* 0x80000020ff0d7424 */ /* 0x000fe200078e00ff */
[----:B------:R-:W-:Y:S02]  /*1a1d0*/  WARPGROUP.ARRIVE ;  /* 0x00000000000079c5 */ /* 0x000fe40000000000 */
[----:B------:R-:W-:-:S02]  /*1a1e0*/  ISETP.NE.AND.EX P1, PT, RZ, UR5, PT, P1 ;  /* 0x00000005ff007c0c */ /* 0x000fc4000bf25310 */
[----:B------:R-:W-:Y:S02]  /*1a1f0*/  SHF.R.U32.HI R16, RZ, 0x4, R16 ;  /* 0x00000004ff107819 */ /* 0x000fe40000011610 */
[----:B------:R-:W-:Y:S02]  /*1a200*/  R2UR UR7, R13 ;  /* 0x000000000d0772ca */ /* 0x000fe400000e0000 */
[----:B------:R-:W-:-:S04]  /*1a210*/  LOP3.LUT R16, R16, 0x3fff, RZ, 0xc0, !PT ;  /* 0x00003fff10107812 */ /* 0x000fc800078ec0ff */
[----:B------:R-:W-:-:S03]  /*1a220*/  LOP3.LUT R16, R16, 0x10000, RZ, 0xfc, !PT ;  /* 0x0001000010107812 */ /* 0x000fc600078efcff */
[----:B01----:R-:W0:Y:S01]  /*1a230*/  @P1 LDC.64 R8, c[0x0][0x9c8] ;  /* 0x00027200ff081b82 */ /* 0x003e220000000a00 */
[----:B------:R-:W-:Y:S02]  /*1a240*/  LEA R12, R199, R16, 0xa ;  /* 0x00000010c70c7211 */ /* 0x000fe400078e50ff */
[----:B------:R-:W-:Y:S02]  /*1a250*/  @P1 SHF.R.S32.HI R15, RZ, 0x1f, R203 ;  /* 0x0000001fff0f1819 */ /* 0x000fe400000114cb */
[----:B------:R-:W-:-:S03]  /*1a260*/  R2UR UR6, R12 ;  /* 0x000000000c0672ca */ /* 0x000fc600000e0000 */
[----:B------:R-:W1:Y:S10]  /*1a270*/  @P1 LDC.64 R10, c[0x0][0x9d0] ;  /* 0x00027400ff0a1b82 */ /* 0x000e740000000a00 */
[----:B------:R-:W-:Y:S01]  /*1a280*/  QGMMA.64x256x32.F32.E4M3.E4M3 R24, R188, gdesc[UR4], R24, gsb0 ;  /* 0x03e00004bc187df3 */ /* 0x000fe20008000818 */
[----:B0-----:R-:W-:Y:S01]  /*1a290*/  @P1 IMAD R6, R15, R8, RZ ;  /* 0x000000080f061224 */ /* 0x001fe200078e02ff */
[----:B------:R-:W-:-:S03]  /*1a2a0*/  @P1 SHF.R.S32.HI R15, RZ, 0x1f, R202 ;  /* 0x0000001fff0f1819 */ /* 0x000fc600000114ca */
[C---:B------:R-:W-:Y:S02]  /*1a2b0*/  @P1 IMAD R13, R203.reuse, R9, R6 ;  /* 0x00000009cb0d1224 */ /* 0x040fe400078e0206 */
[----:B------:R-:W-:-:S04]  /*1a2c0*/  @P1 IMAD.WIDE.U32 R8, R203, R8, RZ ;  /* 0x00000008cb081225 */ /* 0x000fc800078e00ff */
[-C--:B-1----:R-:W-:Y:S02]  /*1a2d0*/  @P1 IMAD R6, R15, R10.reuse, RZ ;  /* 0x0000000a0f061224 */ /* 0x082fe400078e02ff */
[----:B------:R-:W-:Y:S02]  /*1a2e0*/  @P1 IMAD.IADD R9, R9, 0x1, R13 ;  /* 0x0000000109091824 */ /* 0x000fe400078e020d */
[C---:B------:R-:W-:Y:S02]  /*1a2f0*/  @P1 IMAD R11, R202.reuse, R11, R6 ;  /* 0x0000000bca0b1224 */ /* 0x040fe400078e0206 */
[----:B------:R-:W-:-:S04]  /*1a300*/  @P1 IMAD.WIDE.U32 R8, R202, R10, R8 ;  /* 0x0000000aca081225 */ /* 0x000fc800078e0008 */
[----:B------:R-:W-:Y:S01]  /*1a310*/  @P1 IMAD.IADD R9, R9, 0x1, R11 ;  /* 0x0000000109091824 */ /* 0x000fe200078e020b */
[----:B------:R-:W-:Y:S01]  /*1a320*/  @P1 LEA R10, P2, R8, UR4, 0x2 ;  /* 0x00000004080a1c11 */ /* 0x000fe2000f8410ff */
[----:B------:R-:W-:-:S03]  /*1a330*/  IMAD.MOV.U32 R6, RZ, RZ, 0x3f800000 ;  /* 0x3f800000ff067424 */ /* 0x000fc600078e00ff */
[----:B------:R-:W-:-:S05]  /*1a340*/  @P1 LEA.HI.X R11, R8, UR5, R9, 0x2, P2 ;  /* 0x00000005080b1c11 */ /* 0x000fca00090f1409 */
[----:B------:R0:W2:Y:S01]  /*1a350*/  @P1 LDG.E R6, desc[UR46][R10.64] ;  /* 0x0000002e0a061981 */ /* 0x0000a2000c1e1900 */
[----:B------:R-:W-:Y:S02]  /*1a360*/  VIADD R12, R12, 0x2 ;  /* 0x000000020c0c7836 */ /* 0x000fe40000000000 */
[----:B------:R-:W-:-:S03]  /*1a370*/  IMAD.MOV.U32 R13, RZ, RZ, -0x7fffffe0 ;  /* 0x80000020ff0d7424 */ /* 0x000fc600078e00ff */
[----:B------:R-:W-:Y:S02]  /*1a380*/  R2UR UR6, R12 ;  /* 0x000000000c0672ca */ /* 0x000fe400000e0000 */
[----:B------:R-:W-:Y:S01]  /*1a390*/  R2UR UR7, R13 ;  /* 0x000000000d0772ca */ /* 0x000fe200000e0000 */
[----:B------:R-:W1:Y:S04]  /*1a3a0*/  SHFL.BFLY PT, R8, R3, 0x2, 0x1f ;  /* 0x0c401f0003087f89 */ /* 0x000e6800000e0000 */
[----:B------:R-:W3:Y:S01]  /*1a3b0*/  SHFL.BFLY PT, R13, R0, 0x2, 0x1f ;  /* 0x0c401f00000d7f89 */ /* 0x000ee200000e0000 */
[----:B-1----:R-:W-:-:S01]  /*1a3c0*/  FADD.FTZ R8, R8, R3 ;  /* 0x0000000308087221 */ /* 0x002fc20000010000 */
[----:B---3--:R-:W-:-:S04]  /*1a3d0*/  FADD.FTZ R13, R13, R0 ;  /* 0x000000000d0d7221 */ /* 0x008fc80000010000 */
[----:B------:R-:W0:Y:S04]  /*1a3e0*/  SHFL.BFLY PT, R9, R8, 0x1, 0x1f ;  /* 0x0c201f0008097f89 */ /* 0x000e2800000e0000 */
[----:B------:R-:W1:Y:S01]  /*1a3f0*/  SHFL.BFLY PT, R12, R13, 0x1, 0x1f ;  /* 0x0c201f000d0c7f89 */ /* 0x000e6200000e0000 */
[----:B0-----:R-:W-:-:S01]  /*1a400*/  FADD.FTZ R11, R8, R9 ;  /* 0x00000009080b7221 */ /* 0x001fc20000010000 */
[----:B-1----:R-:W-:-:S04]  /*1a410*/  FADD.FTZ R14, R13, R12 ;  /* 0x0000000c0d0e7221 */ /* 0x002fc80000010000 */
[C---:B------:R-:W-:Y:S01]  /*1a420*/  FSETP.NE.FTZ.AND P1, PT, R11.reuse, RZ, PT ;  /* 0x000000ff0b00720b */ /* 0x040fe20003f35000 */
[----:B------:R-:W-:Y:S01]  /*1a430*/  FMUL.FTZ R10, R11, 0.00390625 ;  /* 0x3b8000000b0a7820 */ /* 0x000fe20000410000 */
[----:B------:R-:W-:Y:S01]  /*1a440*/  FMUL.FTZ R15, R14, 0.00390625 ;  /* 0x3b8000000e0f7820 */ /* 0x000fe20000410000 */
[----:B------:R-:W-:-:S03]  /*1a450*/  IMAD.MOV.U32 R9, RZ, RZ, RZ ;  /* 0x000000ffff097224 */ /* 0x000fc600078e00ff */
[----:B------:R-:W-:Y:S02]  /*1a460*/  FSETP.NE.FTZ.AND P2, PT, R10, RZ, PT ;  /* 0x000000ff0a00720b */ /* 0x000fe40003f55000 */
[----:B------:R-:W-:-:S05]  /*1a470*/  FSETP.NE.FTZ.AND P3, PT, R15, RZ, PT ;  /* 0x000000ff0f00720b */ /* 0x000fca0003f75000 */
[----:B------:R-:W-:Y:S01]  /*1a480*/  @P1 MUFU.RCP R9, R11 ;  /* 0x0000000b00091308 */ /* 0x000fe20000001000 */
[----:B------:R-:W-:Y:S01]  /*1a490*/  FSETP.NE.FTZ.AND P1, PT, R14, RZ, PT ;  /* 0x000000ff0e00720b */ /* 0x000fe20003f35000 */
[----:B------:R-:W-:Y:S01]  /*1a4a0*/  IMAD.MOV.U32 R13, RZ, RZ, RZ ;  /* 0x000000ffff0d7224 */ /* 0x000fe200078e00ff */
[----:B------:R-:W-:Y:S02]  /*1a4b0*/  WARPGROUP.DEPBAR.LE gsb0, 0x0 ;  /* 0x00008000000079c5 */ /* 0x000fe40000010000 */
[----:B------:R-:W-:-:S06]  /*1a4c0*/  WARPGROUP.ARRIVE ;  /* 0x00000000000079c5 */ /* 0x000fcc0000000000 */
[----:B------:R-:W-:Y:S01]  /*1a4d0*/  QGMMA.64x256x32.F32.E4M3.E4M3 R24, R184, gdesc[UR4], R24, gsb0 ;  /* 0x03e00004b8187df3 */ /* 0x000fe20008000818 */
[----:B------:R-:W0:Y:S08]  /*1a4e0*/  @P2 MUFU.LG2 R10, R10 ;  /* 0x0000000a000a2308 */ /* 0x000e300000000c00 */
[----:B------:R-:W1:Y:S08]  /*1a4f0*/  @P3 MUFU.LG2 R12, R15 ;  /* 0x0000000f000c3308 */ /* 0x000e700000000c00 */
[----:B------:R-:W3:Y:S01]  /*1a500*/  @P1 MUFU.RCP R13, R14 ;  /* 0x0000000e000d1308 */ /* 0x000ee20000001000 */
[C---:B------:R-:W-:Y:S01]  /*1a510*/  @P2 FMUL.FTZ R8, R2.reuse, 0.69314718246459960938 ;  /* 0x3f31721802082820 */ /* 0x040fe20000410000 */
[----:B------:R-:W-:Y:S01]  /*1a520*/  @P3 FMUL.FTZ R21, R2, 0.69314718246459960938 ;  /* 0x3f31721802153820 */ /* 0x000fe20000410000 */
[----:B0-----:R-:W-:Y:S01]  /*1a530*/  @P2 FMUL.FTZ R11, R10, 0.69314718246459960938 ;  /* 0x3f3172180a0b2820 */ /* 0x001fe20000410000 */
[----:B------:R-:W-:-:S02]  /*1a540*/  IMAD.MOV.U32 R0, RZ, RZ, -0x800000 ;  /* 0xff800000ff007424 */ /* 0x000fc400078e00ff */
[----:B------:R-:W-:Y:S02]  /*1a550*/  IMAD.MOV.U32 R3, RZ, RZ, -0x800000 ;  /* 0xff800000ff037424 */ /* 0x000fe400078e00ff */
[----:B-1----:R-:W-:Y:S01]  /*1a560*/  @P3 FMUL.FTZ R12, R12, 0.69314718246459960938 ;  /* 0x3f3172180c0c3820 */ /* 0x002fe20000410000 */
[----:B------:R-:W-:-:S03]  /*1a570*/  @P2 FFMA.FTZ R0, R8, R5, R11 ;  /* 0x0000000508002223 */ /* 0x000fc6000001000b */
[----:B------:R-:W-:Y:S01]  /*1a580*/  @P3 FFMA.FTZ R3, R21, R7, R12 ;  /* 0x0000000715033223 */ /* 0x000fe2000001000c */
[-C--:B--2---:R-:W-:Y:S01]  /*1a590*/  FMUL.FTZ R2, R9, R6.reuse ;  /* 0x0000000609027220 */ /* 0x084fe20000410000 */
[----:B---3--:R-:W-:Y:S01]  /*1a5a0*/  FMUL.FTZ R10, R13, R6 ;  /* 0x000000060d0a7220 */ /* 0x008fe20000410000 */
[----:B------:R-:W-:Y:S02]  /*1a5b0*/  WARPGROUP.DEPBAR.LE gsb0, 0x0 ;  /* 0x00008000000079c5 */ /* 0x000fe40000010000 */
[----:B------:R-:W-:Y:S05]  /*1a5c0*/  @!P0 BRA `(.L_x_1552) ;  /* 0x0000000000048947 */ /* 0x000fea0003800000 */
[----:B------:R-:W-:Y:S01]  /*1a5d0*/  BPT.TRAP 0x1 ;  /* 0x000000040000795c */ /* 0x000fe20000300000 */
.L_x_1552:
[----:B------:R-:W-:Y:S02]  /*1a5e0*/  VIADD R13, R4, 0x28460 ;  /* 0x00028460040d7836 */ /* 0x000fe40000000000 */
[-C--:B------:R-:W-:Y:S01]  /*1a5f0*/  FMUL.FTZ R6, R37, R2.reuse ;  /* 0x0000000225067220 */ /* 0x080fe20000410000 */
[----:B------:R-:W-:Y:S02]  /*1a600*/  IMAD.U32 R4, RZ, RZ, UR42 ;  /* 0x0000002aff047e24 */ /* 0x000fe4000f8e00ff */
[-C--:B------:R-:W-:Y:S01]  /*1a610*/  FMUL.FTZ R37, R76, R2.reuse ;  /* 0x000000024c257220 */ /* 0x080fe20000410000 */
[-C--:B------:R-:W-:Y:S01]  /*1a620*/  FMUL.FTZ R76, R117, R2.reuse ;  /* 0x00000002754c7220 */ /* 0x080fe20000410000 */
[----:B------:R-:W-:Y:S02]  /*1a630*/  VIADD R199, R199, 0x1 ;  /* 0x00000001c7c77836 */ /* 0x000fe40000000000 */
[----:B------:R-:W-:Y:S01]  /*1a640*/  FMUL.FTZ R12, R53, R2 ;  /* 0x00000002350c7220 */ /* 0x000fe20000410000 */
[----:B------:R-:W-:Y:S01]  /*1a650*/  FMUL.FTZ R117, R30, R10 ;  /* 0x0000000a1e757220 */ /* 0x000fe20000410000 */
[----:B------:R-:W-:Y:S01]  /*1a660*/  FMUL.FTZ R53, R92, R2 ;  /* 0x000000025c357220 */ /* 0x000fe20000410000 */
[----:B------:R-:W-:Y:S01]  /*1a670*/  FMUL.FTZ R30, R31, R10 ;  /* 0x0000000a1f1e7220 */ /* 0x000fe20000410000 */
[----:B------:R-:W-:Y:S01]  /*1a680*/  FMUL.FTZ R92, R133, R2 ;  /* 0x00000002855c7220 */ /* 0x000fe20000410000 */
[-C--:B------:R-:W-:Y:S01]  /*1a690*/  FMUL.FTZ R31, R38, R10.reuse ;  /* 0x0000000a261f7220 */ /* 0x080fe20000410000 */
[----:B------:R-:W-:Y:S01]  /*1a6a0*/  PRMT R13, R4, 0x654, R13 ;  /* 0x00000654040d7816 */ /* 0x000fe2000000000d */
[-C--:B------:R-:W-:Y:S01]  /*1a6b0*/  FMUL.FTZ R38, R39, R10.reuse ;  /* 0x0000000a27267220 */ /* 0x080fe20000410000 */
[----:B------:R-:W-:Y:S01]  /*1a6c0*/  FMUL.FTZ R133, R102, R10 ;  /* 0x0000000a66857220 */ /* 0x000fe20000410000 */
[-C--:B------:R-:W-:Y:S01]  /*1a6d0*/  FMUL.FTZ R5, R28, R2.reuse ;  /* 0x000000021c057220 */ /* 0x080fe20000410000 */
[----:B------:R-:W-:Y:S01]  /*1a6e0*/  FMUL.FTZ R4, R29, R2 ;  /* 0x000000021d047220 */ /* 0x000fe20000410000 */
[-C--:B------:R-:W-:Y:S01]  /*1a6f0*/  FMUL.FTZ R39, R46, R10.reuse ;  /* 0x0000000a2e277220 */ /* 0x080fe20000410000 */
[----:B------:R-:W-:Y:S01]  /*1a700*/  FMUL.FTZ R102, R103, R10 ;  /* 0x0000000a67667220 */ /* 0x000fe20000410000 */
        /* <DEDUP_REMOVED lines=80> */
[-C--:B0-----:R-:W-:Y:S01]  /*1ac10*/  FMUL.FTZ R13, R27, R10.reuse ;  /* 0x0000000a1b0d7220 */ /* 0x081fe20000410000 */
        /* <DEDUP_REMOVED lines=38> */
[----:B------:R-:W-:-:S11]  /*1ae80*/  SEL R199, R199, RZ, P1 ;  /* 0x000000ffc7c77207 */ /* 0x000fd60000800000 */
.L_x_1422:
[----:B------:R-:W-:Y:S05]  /*1ae90*/  WARPSYNC.ALL ;  /* 0x0000000000007948 */ /* 0x000fea0003800000 */
[----:B------:R-:W0:Y:S08]  /*1aea0*/  S2UR UR42, SR_CgaCtaId ;  /* 0x00000000002a79c3 */ /* 0x000e300000008800 */
[----:B------:R-:W-:Y:S06]  /*1aeb0*/  BAR.SYNC.DEFER_BLOCKING 0x5, 0x180 ;  /* 0x0146000000007b1d */ /* 0x000fec0000010000 */
[----:B------:R-:W-:Y:S01]  /*1aec0*/  UMOV UR4, 0x400 ;  /* 0x0000040000047882 */ /* 0x000fe20000000000 */
[----:B------:R-:W-:Y:S01]  /*1aed0*/  BSSY B0, `(.L_x_1553) ;  /* 0x0000391000007945 */ /* 0x000fe20003800000 */
[----:B0-----:R-:W-:-:S06]  /*1aee0*/  ULEA UR4, UR42, UR4, 0x18 ;  /* 0x000000042a047291 */ /* 0x001fcc000f8ec03f */
[----:B------:R-:W-:-:S05]  /*1aef0*/  IMAD.U32 R16, RZ, RZ, UR4 ;  /* 0x00000004ff107e24 */ /* 0x000fca000f8e00ff */
[----:B------:R0:W1:Y:S01]  /*1af00*/  LDS.128 R200, [R16+0x284d0] ;  /* 0x0284d00010c87984 */ /* 0x0000620000000c00 */
[----:B------:R-:W-:Y:S06]  /*1af10*/  BAR.ARV 0x4, 0x180 ;  /* 0x0106000000007b1d */ /* 0x000fec0000002000 */
[----:B------:R-:W-:Y:S05]  /*1af20*/  @P0 BRA `(.L_x_1554) ;  /* 0x0000002800d40947 */ /* 0x000fea0003800000 */
[----:B-----5:R-:W2:Y:S01]  /*1af30*/  S2R R87, SR_TID.X ;  /* 0x0000000000577919 */ /* 0x020ea20000002100 */
[----:B------:R-:W-:Y:S01]  /*1af40*/  F2FP.BF16.F32.PACK_AB R57, R30, R13 ;  /* 0x0000000d1e39723e */ /* 0x000fe200000010ff */
[----:B------:R-:W-:Y:S01]  /*1af50*/  ULDC.64 UR4, c[0x4][0x110] ;  /* 0x0100440000047ab9 */ /* 0x000fe20000000a00 */
[----:B------:R-:W3:Y:S01]  /*1af60*/  S2R R13, SR_SWINHI ;  /* 0x00000000000d7919 */ /* 0x000ee20000002f00 */
        /* <DEDUP_REMOVED lines=8> */
[----:B--2---:R-:W-:-:S04]  /*1aff0*/  SHF.L.U32 R2, R87, 0x2, RZ ;  /* 0x0000000257027819 */ /* 0x004fc800000006ff */
[----:B------:R-:W-:Y:S02]  /*1b000*/  LOP3.LUT R2, R2, 0xc, RZ, 0xc0, !PT ;  /* 0x0000000c02027812 */ /* 0x000fe400078ec0ff */
[----:B------:R-:W-:Y:S02]  /*1b010*/  MOV R76, R16 ;  /* 0x00000010004c7202 */ /* 0x000fe40000000f00 */
[----:B---3--:R-:W-:Y:S02]  /*1b020*/  MOV R77, R13 ;  /* 0x0000000d004d7202 */ /* 0x008fe40000000f00 */
[----:B------:R-:W-:Y:S01]  /*1b030*/  IADD3 R26, P0, R2, UR4, RZ ;  /* 0x00000004021a7c10 */ /* 0x000fe2000ff1e0ff */
[----:B------:R-:W-:Y:S01]  /*1b040*/  IMAD.WIDE R62, R233, 0x2, R76 ;  /* 0x00000002e93e7825 */ /* 0x000fe200078e024c */
[----:B------:R-:W-:Y:S02]  /*1b050*/  F2FP.BF16.F32.PACK_AB R78, R117, R116 ;  /* 0x00000074754e723e */ /* 0x000fe400000010ff */
[----:B------:R-:W-:Y:S01]  /*1b060*/  F2FP.BF16.F32.PACK_AB R11, R54, R51 ;  /* 0x00000033360b723e */ /* 0x000fe200000010ff */
[----:B------:R-:W-:Y:S01]  /*1b070*/  IMAD.X R27, RZ, RZ, UR5, P0 ;  /* 0x00000005ff1b7e24 */ /* 0x000fe200080e06ff */
        /* <DEDUP_REMOVED lines=24> */
[----:B------:R-:W-:Y:S01]  /*1b200*/  F2FP.BF16.F32.PACK_AB R7, R7, R32 ;  /* 0x000000200707723e */ /* 0x000fe200000010ff */
[----:B------:R-:W-:Y:S01]  /*1b210*/  UMOV UR4, 0xffffffff ;  /* 0xffffffff00047882 */ /* 0x000fe20000000000 */
[----:B------:R-:W-:Y:S01]  /*1b220*/  F2FP.BF16.F32.PACK_AB R117, R86, R83 ;  /* 0x000000535675723e */ /* 0x000fe200000010ff */
[----:B------:R2:W5:Y:S01]  /*1b230*/  LDG.E.CONSTANT R2, desc[UR46][R26.64] ;  /* 0x0000002e1a027981 */ /* 0x000562000c1e9900 */
[----:B------:R-:W-:-:S02]  /*1b240*/  LOP3.LUT P0, R12, R87, 0x3, RZ, 0xc0, !PT ;  /* 0x00000003570c7812 */ /* 0x000fc4000780c0ff */
[C---:B------:R-:W-:Y:S02]  /*1b250*/  IADD3 R85, P3, R62.reuse, 0xc060, RZ ;  /* 0x0000c0603e557810 */ /* 0x040fe40007f7e0ff */
[C---:B------:R-:W-:Y:S02]  /*1b260*/  IADD3 R83, P2, R62.reuse, 0xc040, RZ ;  /* 0x0000c0403e537810 */ /* 0x040fe40007f5e0ff */
[C---:B------:R-:W-:Y:S02]  /*1b270*/  IADD3 R81, P1, R62.reuse, 0xc020, RZ ;  /* 0x0000c0203e517810 */ /* 0x040fe40007f3e0ff */
[C---:B------:R-:W-:Y:S02]  /*1b280*/  IADD3 R75, P4, R62.reuse, 0x8060, RZ ;  /* 0x000080603e4b7810 */ /* 0x040fe40007f9e0ff */
[----:B------:R-:W-:Y:S02]  /*1b290*/  IADD3 R87, P5, R62, 0xc000, RZ ;  /* 0x0000c0003e577810 */ /* 0x000fe40007fbe0ff */
        /* <DEDUP_REMOVED lines=21> */
[----:B------:R-:W-:-:S02]  /*1b3f0*/  IADD3 R69, P3, R62, 0x8040, RZ ;  /* 0x000080403e457810 */ /* 0x000fc40007f7e0ff */
[C---:B------:R-:W-:Y:S02]  /*1b400*/  IADD3 R61, P2, R62.reuse, 0x8020, RZ ;  /* 0x000080203e3d7810 */ /* 0x040fe40007f5e0ff */
[C---:B------:R-:W-:Y:S02]  /*1b410*/  IADD3 R55, P1, R62.reuse, 0x8000, RZ ;  /* 0x000080003e377810 */ /* 0x040fe40007f3e0ff */
[C---:B------:R-:W-:Y:S02]  /*1b420*/  IADD3 R47, P4, R62.reuse, 0x4040, RZ ;  /* 0x000040403e2f7810 */ /* 0x040fe40007f9e0ff */
[----:B------:R-:W-:Y:S02]  /*1b430*/  IADD3 R53, P5, R62, 0x4060, RZ ;  /* 0x000040603e357810 */ /* 0x000fe40007fbe0ff */
[----:B------:R-:W-:Y:S02]  /*1b440*/  F2FP.BF16.F32.PACK_AB R9, R46, R43 ;  /* 0x0000002b2e09723e */ /* 0x000fe400000010ff */
[----:B------:R-:W-:-:S02]  /*1b450*/  LOP3.LUT R68, R69, 0x380, RZ, 0xc0, !PT ;  /* 0x0000038045447812 */ /* 0x000fc400078ec0ff */
[----:B------:R-:W-:Y:S02]  /*1b460*/  LOP3.LUT R60, R61, 0x380, RZ, 0xc0, !PT ;  /* 0x000003803d3c7812 */ /* 0x000fe400078ec0ff */
[----:B------:R-:W-:Y:S02]  /*1b470*/  LOP3.LUT R54, R55, 0x380, RZ, 0xc0, !PT ;  /* 0x0000038037367812 */ /* 0x000fe400078ec0ff */
[----:B------:R-:W-:Y:S02]  /*1b480*/  LOP3.LUT R46, R47, 0x380, RZ, 0xc0, !PT ;  /* 0x000003802f2e7812 */ /* 0x000fe400078ec0ff */
[----:B------:R-:W-:Y:S02]  /*1b490*/  LOP3.LUT R52, R53, 0x380, RZ, 0xc0, !PT ;  /* 0x0000038035347812 */ /* 0x000fe400078ec0ff */
[----:B------:R-:W-:Y:S02]  /*1b4a0*/  SHF.R.U64 R68, R68, 0x3, RZ ;  /* 0x0000000344447819 */ /* 0x000fe400000012ff */
[----:B------:R-:W-:-:S02]  /*1b4b0*/  SHF.R.U64 R60, R60, 0x3, RZ ;  /* 0x000000033c3c7819 */ /* 0x000fc400000012ff */
        /* <DEDUP_REMOVED lines=13> */
[----:B------:R-:W-:-:S02]  /*1b590*/  ISETP.EQ.OR P0, PT, R12, 0x3, !P0 ;  /* 0x000000030c00780c */ /* 0x000fc40004702670 */
[C---:B------:R-:W-:Y:S02]  /*1b5a0*/  IADD3 R45, P3, R62.reuse, 0x4020, RZ ;  /* 0x000040203e2d7810 */ /* 0x040fe40007f7e0ff */
[C---:B------:R-:W-:Y:S02]  /*1b5b0*/  IADD3 R39, P2, R62.reuse, 0x4000, RZ ;  /* 0x000040003e277810 */ /* 0x040fe40007f5e0ff */
[C---:B------:R-:W-:Y:S02]  /*1b5c0*/  IADD3 R37, P1, R62.reuse, 0x60, RZ ;  /* 0x000000603e257810 */ /* 0x040fe40007f3e0ff */
[C---:B------:R-:W-:Y:S02]  /*1b5d0*/  IADD3 R29, P4, R62.reuse, 0x20, RZ ;  /* 0x000000203e1d7810 */ /* 0x040fe40007f9e0ff */
[----:B------:R-:W-:Y:S02]  /*1b5e0*/  IADD3 R33, P5, R62, 0x40, RZ ;  /* 0x000000403e217810 */ /* 0x000fe40007fbe0ff */
[----:B------:R-:W-:-:S02]  /*1b5f0*/  F2FP.BF16.F32.PACK_AB R43, R36, R73 ;  /* 0x00000049242b723e */ /* 0x000fc400000010ff */
[----:B------:R-:W-:Y:S02]  /*1b600*/  SEL R13, R5, R4, P0 ;  /* 0x00000004050d7207 */ /* 0x000fe40000000000 */
[----:B------:R-:W-:Y:S02]  /*1b610*/  LOP3.LUT R44, R45, 0x380, RZ, 0xc0, !PT ;  /* 0x000003802d2c7812 */ /* 0x000fe400078ec0ff */
[----:B------:R-:W-:Y:S02]  /*1b620*/  LOP3.LUT R38, R39, 0x380, RZ, 0xc0, !PT ;  /* 0x0000038027267812 */ /* 0x000fe400078ec0ff */
[----:B------:R-:W-:Y:S02]  /*1b630*/  LOP3.LUT R36, R37, 0x380, RZ, 0xc0, !PT ;  /* 0x0000038025247812 */ /* 0x000fe400078ec0ff */
[----:B------:R-:W-:Y:S02]  /*1b640*/  LOP3.LUT R28, R29, 0x380, RZ, 0xc0, !PT ;  /* 0x000003801d1c7812 */ /* 0x000fe400078ec0ff */
[----:B------:R-:W-:-:S02]  /*1b650*/  SEL R4, R4, R5, P0 ;  /* 0x0000000504047207 */ /* 0x000fc40000000000 */
[----:B------:R-:W-:Y:S02]  /*1b660*/  LOP3.LUT R32, R33, 0x380, RZ, 0xc0, !PT ;  /* 0x0000038021207812 */ /* 0x000fe400078ec0ff */
[----:B------:R-:W-:Y:S02]  /*1b670*/  LOP3.LUT R5, R62, 0x380, RZ, 0xc0, !PT ;  /* 0x000003803e057812 */ /* 0x000fe400078ec0ff */
[----:B------:R-:W-:Y:S02]  /*1b680*/  SHF.R.U64 R44, R44, 0x3, RZ ;  /* 0x000000032c2c7819 */ /* 0x000fe400000012ff */
[----:B------:R-:W-:Y:S02]  /*1b690*/  SHF.R.U64 R38, R38, 0x3, RZ ;  /* 0x0000000326267819 */ /* 0x000fe400000012ff */
[----:B------:R-:W-:Y:S02]  /*1b6a0*/  SHF.R.U64 R36, R36, 0x3, RZ ;  /* 0x0000000324247819 */ /* 0x000fe400000012ff */
[----:B------:R-:W-:-:S02]  /*1b6b0*/  SHF.R.U64 R28, R28, 0x3, RZ ;  /* 0x000000031c1c7819 */ /* 0x000fc400000012ff */
        /* <DEDUP_REMOVED lines=12> */
[----:B------:R-:W-:Y:S02]  /*1b780*/  IADD3.X R33, RZ, R63, RZ, P5, !PT ;  /* 0x0000003fff217210 */ /* 0x000fe40002ffe4ff */
[----:B------:R-:W-:Y:S02]  /*1b790*/  F2FP.BF16.F32.PACK_AB R107, R110, R107 ;  /* 0x0000006b6e6b723e */ /* 0x000fe400000010ff */
[----:B------:R-:W-:Y:S02]  /*1b7a0*/  F2FP.BF16.F32.PACK_AB R125, R125, R90 ;  /* 0x0000005a7d7d723e */ /* 0x000fe400000010ff */
[----:B------:R-:W-:Y:S02]  /*1b7b0*/  F2FP.BF16.F32.PACK_AB R20, R94, R91 ;  /* 0x0000005b5e14723e */ /* 0x000fe400000010ff */
[----:B------:R-:W-:-:S02]  /*1b7c0*/  F2FP.BF16.F32.PACK_AB R133, R133, R98 ;  /* 0x000000628585723e */ /* 0x000fc400000010ff */
[----:B--2---:R-:W-:Y:S02]  /*1b7d0*/  F2FP.BF16.F32.PACK_AB R26, R102, R95 ;  /* 0x0000005f661a723e */ /* 0x004fe400000010ff */
[----:B------:R-:W-:Y:S02]  /*1b7e0*/  F2FP.BF16.F32.PACK_AB R110, R111, R114 ;  /* 0x000000726f6e723e */ /* 0x000fe400000010ff */
[----:B------:R-:W-:Y:S02]  /*1b7f0*/  F2FP.BF16.F32.PACK_AB R128, R93, R128 ;  /* 0x000000805d80723e */ /* 0x000fe400000010ff */
[----:B------:R-:W-:Y:S02]  /*1b800*/  F2FP.BF16.F32.PACK_AB R129, R92, R129 ;  /* 0x000000815c81723e */ /* 0x000fe400000010ff */
[----:B------:R-:W-:Y:S02]  /*1b810*/  MOV R79, R86 ;  /* 0x00000056004f7202 */ /* 0x000fe40000000f00 */
        /* <DEDUP_REMOVED lines=30> */
[----:B------:R-:W-:Y:S01]  /*1ba00*/  MOV R73, R28 ;  /* 0x0000001c00497202 */ /* 0x000fe20000000f00 */
[----:B------:R-:W-:Y:S06]  /*1ba10*/  BRA.DIV UR4, `(.L_x_1555) ;  /* 0x000000ba04c47947 */ /* 0x000fec000b800000 */
[----:B------:R-:W-:Y:S02]  /*1ba20*/  SEL R25, R7, R6, P0 ;  /* 0x0000000607197207 */ /* 0x000fe40000000000 */
[----:B------:R-:W-:Y:S02]  /*1ba30*/  SEL R6, R6, R7, P0 ;  /* 0x0000000706067207 */ /* 0x000fe40000000000 */
[----:B------:R-:W-:Y:S02]  /*1ba40*/  SEL R27, R40, R41, P0 ;  /* 0x00000029281b7207 */ /* 0x000fe40000000000 */
[----:B------:R-:W-:Y:S02]  /*1ba50*/  SEL R7, R41, R40, P0 ;  /* 0x0000002829077207 */ /* 0x000fe40000000000 */
[----:B------:R-:W-:Y:S02]  /*1ba60*/  SEL R37, R8, R51, P0 ;  /* 0x0000003308257207 */ /* 0x000fe40000000000 */
[----:B------:R-:W-:Y:S01]  /*1ba70*/  SEL R40, R51, R8, P0 ;  /* 0x0000000833287207 */ /* 0x000fe20000000000 */
[----:B-----5:R-:W-:Y:S01]  /*1ba80*/  SHFL.IDX PT, R27, R27, R2, 0x1c1f ;  /* 0x001c1f021b1b7589 */ /* 0x020fe200000e0000 */
[----:B------:R-:W-:-:S02]  /*1ba90*/  SEL R39, R88, R59, P0 ;  /* 0x0000003b58277207 */ /* 0x000fc40000000000 */
[----:B------:R-:W-:Y:S01]  /*1baa0*/  SEL R44, R59, R88, P0 ;  /* 0x000000583b2c7207 */ /* 0x000fe20000000000 */
[----:B------:R-:W-:Y:S01]  /*1bab0*/  SHFL.IDX PT, R8, R13, R2, 0x1c1f ;  /* 0x001c1f020d087589 */ /* 0x000fe200000e0000 */
[----:B------:R-:W-:Y:S02]  /*1bac0*/  SEL R29, R24, R49, P0 ;  /* 0x00000031181d7207 */ /* 0x000fe40000000000 */
[----:B------:R-:W-:Y:S01]  /*1bad0*/  SEL R33, R64, R65, P0 ;  /* 0x0000004140217207 */ /* 0x000fe20000000000 */
[----:B------:R-:W-:Y:S01]  /*1bae0*/  SHFL.IDX PT, R46, R39, R2, 0x1c1f ;  /* 0x001c1f02272e7589 */ /* 0x000fe200000e0000 */
[----:B------:R-:W-:Y:S02]  /*1baf0*/  SEL R32, R65, R64, P0 ;  /* 0x0000004041207207 */ /* 0x000fe40000000000 */
[----:B------:R-:W-:Y:S02]  /*1bb00*/  SEL R35, R72, R43, P0 ;  /* 0x0000002b48237207 */ /* 0x000fe40000000000 */
        /* <DEDUP_REMOVED lines=20> */
[----:B------:R-:W-:Y:S01]  /*1bc50*/  SEL R69, R71, R124, P0 ;  /* 0x0000007c47457207 */ /* 0x000fe20000000000 */
[----:B------:R-:W-:Y:S01]  /*1bc60*/  SHFL.IDX PT, R55, R55, R2, 0x1c1f ;  /* 0x001c1f0237377589 */ /* 0x000fe200000e0000 */
[----:B------:R-:W-:Y:S02]  /*1bc70*/  SEL R100, R124, R71, P0 ;  /* 0x000000477c647207 */ /* 0x000fe40000000000 */
[----:B------:R-:W-:Y:S01]  /*1bc80*/  LOP3.LUT R9, R2, 0x2, RZ, 0x3c, !PT ;  /* 0x0000000202097812 */ /* 0x000fe200078e3cff */
[----:B------:R-:W-:Y:S01]  /*1bc90*/  SHFL.IDX PT, R65, R65, R2, 0x1c1f ;  /* 0x001c1f0241417589 */ /* 0x000fe200000e0000 */
[----:B------:R-:W-:Y:S02]  /*1bca0*/  SEL R28, R21, R14, P0 ;  /* 0x0000000e151c7207 */ /* 0x000fe40000000000 */
[----:B------:R-:W-:Y:S01]  /*1bcb0*/  SEL R41, R48, R143, P0 ;  /* 0x0000008f30297207 */ /* 0x000fe20000000000 */
[----:B------:R-:W2:Y:S01]  /*1bcc0*/  SHFL.IDX PT, R21, R4, R9, 0x1c1f ;  /* 0x001c1f0904157589 */ /* 0x000ea200000e0000 */
        /* <DEDUP_REMOVED lines=41> */
[----:B------:R-:W4:Y:S01]  /*1bf60*/  SHFL.IDX PT, R20, R7, R9, 0x1c1f ;  /* 0x001c1f0907147589 */ /* 0x000f2200000e0000 */
[----:B------:R-:W-:Y:S02]  /*1bf70*/  SEL R110, R115, R110, P0 ;  /* 0x0000006e736e7207 */ /* 0x000fe40000000000 */
[----:B------:R-:W-:Y:S01]  /*1bf80*/  SEL R112, R123, R112, P0 ;  /* 0x000000707b707207 */ /* 0x000fe20000000000 */
[----:B------:R-:W-:Y:S01]  /*1bf90*/  SHFL.IDX PT, R26, R29, R2, 0x1c1f ;  /* 0x001c1f021d1a7589 */ /* 0x000fe200000e0000 */
[----:B------:R-:W-:-:S02]  /*1bfa0*/  SEL R75, R141, R140, P0 ;  /* 0x0000008c8d4b7207 */ /* 0x000fc40000000000 */
[----:B------:R-:W-:Y:S01]  /*1bfb0*/  SEL R5, R140, R141, P0 ;  /* 0x0000008d8c057207 */ /* 0x000fe20000000000 */
[----:B------:R0:W1:Y:S01]  /*1bfc0*/  SHFL.IDX PT, R25, R6, R9, 0x1c1f ;  /* 0x001c1f0906197589 */ /* 0x00006200000e0000 */
[----:B--2---:R-:W-:Y:S02]  /*1bfd0*/  SEL R4, R8, R21, P0 ;  /* 0x0000001508047207 */ /* 0x004fe40000000000 */
[----:B---3--:R-:W-:Y:S01]  /*1bfe0*/  SEL R32, R34, R33, P0 ;  /* 0x0000002122207207 */ /* 0x008fe20000000000 */
[----:B------:R-:W2:Y:S01]  /*1bff0*/  SHFL.IDX PT, R29, R24, R9, 0x1c1f ;  /* 0x001c1f09181d7589 */ /* 0x000ea200000e0000 */
[----:B------:R-:W-:Y:S02]  /*1c000*/  SEL R36, R38, R35, P0 ;  /* 0x0000002326247207 */ /* 0x000fe40000000000 */
[----:B------:R-:W-:Y:S01]  /*1c010*/  SEL R40, R42, R37, P0 ;  /* 0x000000252a287207 */ /* 0x000fe20000000000 */
[----:B------:R-:W3:Y:S01]  /*1c020*/  SHFL.IDX PT, R7, R64, R9, 0x1c1f ;  /* 0x001c1f0940077589 */ /* 0x000ee200000e0000 */
[----:B------:R-:W-:-:S02]  /*1c030*/  SEL R44, R46, R39, P0 ;  /* 0x000000272e2c7207 */ /* 0x000fc40000000000 */
[----:B0-----:R-:W-:Y:S01]  /*1c040*/  SEL R6, R21, R8, P0 ;  /* 0x0000000815067207 */ /* 0x001fe20000000000 */
[----:B------:R-:W0:Y:S01]  /*1c050*/  SHFL.IDX PT, R41, R48, R9, 0x1c1f ;  /* 0x001c1f0930297589 */ /* 0x000e2200000e0000 */
[----:B------:R-:W-:Y:S02]  /*1c060*/  SEL R28, R30, R31, P0 ;  /* 0x0000001f1e1c7207 */ /* 0x000fe40000000000 */
[----:B------:R-:W-:Y:S01]  /*1c070*/  SEL R34, R33, R34, P0 ;  /* 0x0000002221227207 */ /* 0x000fe20000000000 */
[----:B------:R-:W0:Y:S01]  /*1c080*/  SHFL.IDX PT, R43, R52, R9, 0x1c1f ;  /* 0x001c1f09342b7589 */ /* 0x000e2200000e0000 */
[----:B------:R-:W-:Y:S02]  /*1c090*/  SEL R38, R35, R38, P0 ;  /* 0x0000002623267207 */ /* 0x000fe40000000000 */
[----:B------:R-:W-:Y:S01]  /*1c0a0*/  SEL R42, R37, R42, P0 ;  /* 0x0000002a252a7207 */ /* 0x000fe20000000000 */
[----:B------:R-:W0:Y:S01]  /*1c0b0*/  SHFL.IDX PT, R45, R56, R9, 0x1c1f ;  /* 0x001c1f09382d7589 */ /* 0x000e2200000e0000 */
[----:B------:R-:W-:-:S02]  /*1c0c0*/  SEL R46, R39, R46, P0 ;  /* 0x0000002e272e7207 */ /* 0x000fc40000000000 */
[----:B----4-:R-:W-:Y:S01]  /*1c0d0*/  SEL R12, R27, R20, P0 ;  /* 0x000000141b0c7207 */ /* 0x010fe20000000000 */
[----:B------:R-:W4:Y:S01]  /*1c0e0*/  SHFL.IDX PT, R47, R60, R9, 0x1c1f ;  /* 0x001c1f093c2f7589 */ /* 0x000f2200000e0000 */
[----:B-1----:R-:W-:Y:S02]  /*1c0f0*/  SEL R8, R10, R25, P0 ;  /* 0x000000190a087207 */ /* 0x002fe40000000000 */
[----:B------:R-:W-:Y:S01]  /*1c100*/  SEL R10, R25, R10, P0 ;  /* 0x0000000a190a7207 */ /* 0x000fe20000000000 */
[----:B------:R-:W1:Y:S01]  /*1c110*/  SHFL.IDX PT, R49, R68, R9, 0x1c1f ;  /* 0x001c1f0944317589 */ /* 0x000e6200000e0000 */
[----:B--2---:R-:W-:Y:S02]  /*1c120*/  SEL R24, R26, R29, P0 ;  /* 0x0000001d1a187207 */ /* 0x004fe40000000000 */
[----:B------:R-:W-:Y:S01]  /*1c130*/  SEL R14, R20, R27, P0 ;  /* 0x0000001b140e7207 */ /* 0x000fe20000000000 */
[----:B------:R-:W2:Y:S01]  /*1c140*/  SHFL.IDX PT, R51, R72, R9, 0x1c1f ;  /* 0x001c1f0948337589 */ /* 0x000ea200000e0000 */
[----:B---3--:R-:W-:Y:S01]  /*1c150*/  SEL R64, R66, R7, P0 ;  /* 0x0000000742407207 */ /* 0x008fe20000000000 */
[----:B------:R-:W-:Y:S01]  /*1c160*/  IMAD.MOV.U32 R20, RZ, RZ, RZ ;  /* 0x000000ffff147224 */ /* 0x000fe200078e00ff */
[----:B------:R-:W-:Y:S01]  /*1c170*/  SEL R26, R29, R26, P0 ;  /* 0x0000001a1d1a7207 */ /* 0x000fe20000000000 */
[----:B------:R-:W3:Y:S01]  /*1c180*/  SHFL.IDX PT, R88, R88, R9, 0x1c1f ;  /* 0x001c1f0958587589 */ /* 0x000ee200000e0000 */
[----:B------:R-:W-:-:S02]  /*1c190*/  SEL R30, R31, R30, P0 ;  /* 0x0000001e1f1e7207 */ /* 0x000fc40000000000 */
[----:B0-----:R-:W-:Y:S01]  /*1c1a0*/  SEL R48, R50, R41, P0 ;  /* 0x0000002932307207 */ /* 0x001fe20000000000 */
[----:B------:R-:W0:Y:S01]  /*1c1b0*/  SHFL.IDX PT, R100, R100, R9, 0x1c1f ;  /* 0x001c1f0964647589 */ /* 0x000e2200000e0000 */
[----:B------:R-:W-:Y:S02]  /*1c1c0*/  SEL R52, R54, R43, P0 ;  /* 0x0000002b36347207 */ /* 0x000fe40000000000 */
[----:B------:R-:W-:Y:S01]  /*1c1d0*/  SEL R66, R7, R66, P0 ;  /* 0x0000004207427207 */ /* 0x000fe20000000000 */
[----:B------:R-:W-:Y:S01]  /*1c1e0*/  SHFL.IDX PT, R57, R57, R2, 0x1c1f ;  /* 0x001c1f0239397589 */ /* 0x000fe200000e0000 */
[----:B------:R-:W-:Y:S02]  /*1c1f0*/  SEL R56, R58, R45, P0 ;  /* 0x0000002d3a387207 */ /* 0x000fe40000000000 */
[----:B------:R-:W-:Y:S01]  /*1c200*/  SEL R50, R41, R50, P0 ;  /* 0x0000003229327207 */ /* 0x000fe20000000000 */
[----:B------:R-:W-:Y:S01]  /*1c210*/  SHFL.IDX PT, R61, R61, R2, 0x1c1f ;  /* 0x001c1f023d3d7589 */ /* 0x000fe200000e0000 */
[----:B----4-:R-:W-:-:S02]  /*1c220*/  SEL R60, R62, R47, P0 ;  /* 0x0000002f3e3c7207 */ /* 0x010fc40000000000 */
[----:B------:R-:W-:Y:S01]  /*1c230*/  SEL R54, R43, R54, P0 ;  /* 0x000000362b367207 */ /* 0x000fe20000000000 */
[----:B------:R-:W-:Y:S01]  /*1c240*/  SHFL.IDX PT, R63, R63, R2, 0x1c1f ;  /* 0x001c1f023f3f7589 */ /* 0x000fe200000e0000 */
        /* <DEDUP_REMOVED lines=8> */
[----:B------:R-:W1:Y:S01]  /*1c2d0*/  SHFL.IDX PT, R78, R78, R9, 0x1c1f ;  /* 0x001c1f094e4e7589 */ /* 0x000e6200000e0000 */
[----:B0-----:R-:W-:Y:S02]  /*1c2e0*/  SEL R37, R69, R100, P0 ;  /* 0x0000006445257207 */ /* 0x001fe40000000000 */
[----:B------:R-:W-:Y:S01]  /*1c2f0*/  SEL R39, R100, R69, P0 ;  /* 0x0000004564277207 */ /* 0x000fe20000000000 */
[----:B------:R-:W0:Y:S01]  /*1c300*/  SHFL.IDX PT, R80, R80, R9, 0x1c1f ;  /* 0x001c1f0950507589 */ /* 0x000e2200000e0000 */
[----:B------:R-:W-:Y:S02]  /*1c310*/  SEL R70, R49, R70, P0 ;  /* 0x0000004631467207 */ /* 0x000fe40000000000 */
[----:B------:R-:W-:Y:S01]  /*1c320*/  SEL R74, R51, R74, P0 ;  /* 0x0000004a334a7207 */ /* 0x000fe20000000000 */
[----:B------:R-:W2:Y:S04]  /*1c330*/  SHFL.IDX PT, R82, R82, R9, 0x1c1f ;  /* 0x001c1f0952527589 */ /* 0x000ea800000e0000 */
[----:B------:R-:W3:Y:S04]  /*1c340*/  SHFL.IDX PT, R84, R84, R9, 0x1c1f ;  /* 0x001c1f0954547589 */ /* 0x000ee800000e0000 */
[----:B------:R-:W4:Y:S04]  /*1c350*/  SHFL.IDX PT, R86, R86, R9, 0x1c1f ;  /* 0x001c1f0956567589 */ /* 0x000f2800000e0000 */
[----:B------:R-:W4:Y:S04]  /*1c360*/  SHFL.IDX PT, R114, R114, R9, 0x1c1f ;  /* 0x001c1f0972727589 */ /* 0x000f2800000e0000 */
[----:B------:R-:W4:Y:S01]  /*1c370*/  SHFL.IDX PT, R116, R116, R9, 0x1c1f ;  /* 0x001c1f0974747589 */ /* 0x000f2200000e0000 */
[----:B-1----:R-:W-:-:S03]  /*1c380*/  SEL R7, R78, R55, P0 ;  /* 0x000000374e077207 */ /* 0x002fc60000000000 */
[----:B------:R-:W-:Y:S01]  /*1c390*/  SHFL.IDX PT, R99, R99, R2, 0x1c1f ;  /* 0x001c1f0263637589 */ /* 0x000fe200000e0000 */
[----:B0-----:R-:W-:-:S03]  /*1c3a0*/  SEL R11, R80, R57, P0 ;  /* 0x00000039500b7207 */ /* 0x001fc60000000000 */
[----:B------:R-:W-:Y:S01]  /*1c3b0*/  SHFL.IDX PT, R101, R101, R2, 0x1c1f ;  /* 0x001c1f0265657589 */ /* 0x000fe200000e0000 */
[----:B--2---:R-:W-:Y:S02]  /*1c3c0*/  SEL R13, R59, R82, P0 ;  /* 0x000000523b0d7207 */ /* 0x004fe40000000000 */
[----:B------:R-:W-:Y:S01]  /*1c3d0*/  SEL R15, R82, R59, P0 ;  /* 0x0000003b520f7207 */ /* 0x000fe20000000000 */
[----:B------:R-:W-:Y:S01]  /*1c3e0*/  SHFL.IDX PT, R103, R103, R2, 0x1c1f ;  /* 0x001c1f0267677589 */ /* 0x000fe200000e0000 */
[----:B---3--:R-:W-:Y:S02]  /*1c3f0*/  SEL R25, R61, R84, P0 ;  /* 0x000000543d197207 */ /* 0x008fe40000000000 */
[----:B------:R-:W-:Y:S01]  /*1c400*/  SEL R27, R84, R61, P0 ;  /* 0x0000003d541b7207 */ /* 0x000fe20000000000 */
[----:B------:R-:W-:Y:S01]  /*1c410*/  SHFL.IDX PT, R105, R105, R2, 0x1c1f ;  /* 0x001c1f0269697589 */ /* 0x000fe200000e0000 */
[----:B----4-:R-:W-:Y:S02]  /*1c420*/  SEL R29, R63, R86, P0 ;  /* 0x000000563f1d7207 */ /* 0x010fe40000000000 */
[----:B------:R-:W-:Y:S01]  /*1c430*/  SEL R31, R86, R63, P0 ;  /* 0x0000003f561f7207 */ /* 0x000fe20000000000 */
[----:B------:R-:W-:Y:S01]  /*1c440*/  SHFL.IDX PT, R107, R107, R2, 0x1c1f ;  /* 0x001c1f026b6b7589 */ /* 0x000fe200000e0000 */
[----:B------:R-:W-:-:S02]  /*1c450*/  SEL R65, R67, R114, P0 ;  /* 0x0000007243417207 */ /* 0x000fc40000000000 */
[----:B------:R-:W-:Y:S01]  /*1c460*/  SEL R67, R114, R67, P0 ;  /* 0x0000004372437207 */ /* 0x000fe20000000000 */
[----:B------:R-:W-:Y:S01]  /*1c470*/  SHFL.IDX PT, R109, R109, R2, 0x1c1f ;  /* 0x001c1f026d6d7589 */ /* 0x000fe200000e0000 */
[----:B------:R-:W-:Y:S02]  /*1c480*/  SEL R69, R71, R116, P0 ;  /* 0x0000007447457207 */ /* 0x000fe40000000000 */
[----:B------:R-:W-:Y:S01]  /*1c490*/  SEL R71, R116, R71, P0 ;  /* 0x0000004774477207 */ /* 0x000fe20000000000 */
        /* <DEDUP_REMOVED lines=9> */
[----:B------:R0:W4:Y:S01]  /*1c530*/  SHFL.IDX PT, R2, R5, R9, 0x1c1f ;  /* 0x001c1f0905027589 */ /* 0x00012200000e0000 */
[----:B-1----:R-:W-:Y:S02]  /*1c540*/  SEL R45, R101, R104, P0 ;  /* 0x00000068652d7207 */ /* 0x002fe40000000000 */
[----:B------:R-:W-:Y:S02]  /*1c550*/  SEL R47, R104, R101, P0 ;  /* 0x00000065682f7207 */ /* 0x000fe40000000000 */
[----:B--2---:R-:W-:Y:S02]  /*1c560*/  SEL R49, R103, R106, P0 ;  /* 0x0000006a67317207 */ /* 0x004fe40000000000 */
[----:B------:R-:W-:Y:S02]  /*1c570*/  SEL R51, R106, R103, P0 ;  /* 0x000000676a337207 */ /* 0x000fe40000000000 */
[----:B---3--:R-:W-:-:S02]  /*1c580*/  SEL R53, R105, R108, P0 ;  /* 0x0000006c69357207 */ /* 0x008fc40000000000 */
[----:B0-----:R-:W-:Y:S02]  /*1c590*/  SEL R5, R55, R78, P0 ;  /* 0x0000004e37057207 */ /* 0x001fe40000000000 */
[----:B------:R-:W-:Y:S02]  /*1c5a0*/  SEL R9, R57, R80, P0 ;  /* 0x0000005039097207 */ /* 0x000fe40000000000 */
[----:B------:R-:W-:Y:S02]  /*1c5b0*/  SEL R55, R108, R105, P0 ;  /* 0x000000696c377207 */ /* 0x000fe40000000000 */
[----:B----4-:R-:W-:Y:S02]  /*1c5c0*/  SEL R57, R107, R110, P0 ;  /* 0x0000006e6b397207 */ /* 0x010fe40000000000 */
[----:B------:R-:W-:Y:S02]  /*1c5d0*/  SEL R59, R110, R107, P0 ;  /* 0x0000006b6e3b7207 */ /* 0x000fe40000000000 */
[----:B------:R-:W-:-:S02]  /*1c5e0*/  SEL R61, R109, R112, P0 ;  /* 0x000000706d3d7207 */ /* 0x000fc40000000000 */
[----:B------:R-:W-:-:S07]  /*1c5f0*/  SEL R63, R112, R109, P0 ;  /* 0x0000006d703f7207 */ /* 0x000fce0000000000 */
.L_x_1845:
[----:B------:R-:W-:Y:S05]  /*1c600*/  WARPSYNC.ALL ;  /* 0x0000000000007948 */ /* 0x000fea0003800000 */
[----:B------:R-:W-:Y:S06]  /*1c610*/  BAR.SYNC.DEFER_BLOCKING 0x1, 0x100 ;  /* 0x0044000000007b1d */ /* 0x000fec0000010000 */
[----:B------:R-:W-:-:S02]  /*1c620*/  ULDC.64 UR4, c[0x0][0xc00] ;  /* 0x0003000000047ab9 */ /* 0x000fc40000000a00 */
[----:B------:R-:W0:Y:S01]  /*1c630*/  LDC.64 R100, c[0x0][0xc00] ;  /* 0x00030000ff647b82 */ /* 0x000e220000000a00 */
[----:B------:R-:W-:-:S04]  /*1c640*/  ISETP.NE.U32.AND P2, PT, RZ, UR4, PT ;  /* 0x00000004ff007c0c */ /* 0x000fc8000bf45070 */
[----:B------:R-:W-:Y:S01]  /*1c650*/  ISETP.NE.AND.EX P2, PT, RZ, UR5, PT, P2 ;  /* 0x00000005ff007c0c */ /* 0x000fe2000bf45320 */
[----:B------:R-:W-:Y:S01]  /*1c660*/  ULDC.64 UR4, c[0x0][0xc08] ;  /* 0x0003020000047ab9 */ /* 0x000fe20000000a00 */
[----:B------:R-:W-:Y:S04]  /*1c670*/  STSM.16.M88.4 [R98], R4 ;  /* 0x0000000462007844 */ /* 0x000fe80000000200 */
[----:B------:R1:W-:Y:S01]  /*1c680*/  STSM.16.M88.4 [R73], R8 ;  /* 0x0000000849007844 */ /* 0x0003e20000000200 */
[----:B0-----:R-:W-:-:S03]  /*1c690*/  IMAD.WIDE R100, R217, 0x4, R100 ;  /* 0x00000004d9647825 */ /* 0x001fc600078e0264 */
[----:B------:R-:W-:Y:S04]  /*1c6a0*/  STSM.16.M88.4 [R87], R12 ;  /* 0x0000000c57007844 */ /* 0x000fe80000000200 */
[----:B------:R-:W-:Y:S04]  /*1c6b0*/  STSM.16.M88.4 [R89], R24 ;  /* 0x0000001859007844 */ /* 0x000fe80000000200 */
[----:B------:R-:W-:Y:S01]  /*1c6c0*/  STSM.16.M88.4 [R90], R28 ;  /* 0x0000001c5a007844 */ /* 0x000fe20000000200 */
[----:B-1----:R-:W-:-:S03]  /*1c6d0*/  SEL R73, R75, R2, P0 ;  /* 0x000000024b497207 */ /* 0x002fc60000000000 */
[----:B------:R-:W-:Y:S01]  /*1c6e0*/  STSM.16.M88.4 [R91], R32 ;  /* 0x000000205b007844 */ /* 0x000fe20000000200 */
[----:B------:R-:W-:Y:S02]  /*1c6f0*/  SEL R75, R2, R75, P0 ;  /* 0x0000004b024b7207 */ /* 0x000fe40000000000 */
[----:B------:R-:W-:Y:S01]  /*1c700*/  ISETP.NE.U32.AND P0, PT, RZ, UR4, PT ;  /* 0x00000004ff007c0c */ /* 0x000fe2000bf05070 */
[----:B------:R-:W-:Y:S01]  /*1c710*/  STSM.16.M88.4 [R92], R36 ;  /* 0x000000245c007844 */ /* 0x000fe20000000200 */
[----:B------:R-:W0:Y:S02]  /*1c720*/  LDC R2, c[0x0][0xbe8] ;  /* 0x0002fa00ff027b82 */ /* 0x000e240000000800 */
[----:B------:R-:W-:Y:S01]  /*1c730*/  ISETP.NE.AND.EX P0, PT, RZ, UR5, PT, P0 ;  /* 0x00000005ff007c0c */ /* 0x000fe2000bf05300 */
[----:B------:R-:W-:Y:S04]  /*1c740*/  STSM.16.M88.4 [R93], R40 ;  /* 0x000000285d007844 */ /* 0x000fe80000000200 */
[----:B------:R-:W-:Y:S04]  /*1c750*/  STSM.16.M88.4 [R94], R44 ;  /* 0x0000002c5e007844 */ /* 0x000fe80000000200 */
[----:B------:R-:W-:Y:S04]  /*1c760*/  STSM.16.M88.4 [R95], R48 ;  /* 0x000000305f007844 */ /* 0x000fe80000000200 */
[----:B------:R-:W-:Y:S01]  /*1c770*/  STSM.16.M88.4 [R96], R52 ;  /* 0x0000003460007844 */ /* 0x000fe20000000200 */
[----:B------:R-:W1:Y:S03]  /*1c780*/  @P0 LDC.64 R4, c[0x0][0xc08] ;  /* 0x00030200ff040b82 */ /* 0x000e660000000a00 */
[----:B------:R-:W-:Y:S04]  /*1c790*/  STSM.16.M88.4 [R97], R56 ;  /* 0x0000003861007844 */ /* 0x000fe80000000200 */
[----:B------:R-:W-:Y:S04]  /*1c7a0*/  STSM.16.M88.4 [R79], R60 ;  /* 0x0000003c4f007844 */ /* 0x000fe80000000200 */
[----:B------:R2:W-:Y:S04]  /*1c7b0*/  STSM.16.M88.4 [R81], R64 ;  /* 0x0000004051007844 */ /* 0x0005e80000000200 */
[----:B------:R3:W-:Y:S04]  /*1c7c0*/  STSM.16.M88.4 [R83], R68 ;  /* 0x0000004453007844 */ /* 0x0007e80000000200 */
[----:B------:R3:W-:Y:S01]  /*1c7d0*/  STSM.16.M88.4 [R85], R72 ;  /* 0x0000004855007844 */ /* 0x0007e20000000200 */
[----:B------:R-:W-:Y:S01]  /*1c7e0*/  BAR.SYNC.DEFER_BLOCKING 0x1, 0x100 ;  /* 0x0044000000007b1d */ /* 0x000fe20000010000 */
[----:B-1----:R-:W-:-:S05]  /*1c7f0*/  @P0 IMAD.WIDE R4, R217, 0x4, R4 ;  /* 0x00000004d9040825 */ /* 0x002fca00078e0204 */
[----:B------:R-:W-:Y:S02]  /*1c800*/  ULDC UR4, c[0x0][0xa88] ;  /* 0x0002a20000047ab9 */ /* 0x000fe40000000800 */
[----:B--2---:R-:W-:Y:S01]  /*1c810*/  IMAD.U32 R81, RZ, RZ, UR4 ;  /* 0x00000004ff517e24 */ /* 0x004fe2000f8e00ff */
[----:B------:R3:W5:Y:S01]  /*1c820*/  @P2 LDG.E R20, desc[UR46][R100.64] ;  /* 0x0000002e64142981 */ /* 0x000762000c1e1900 */
[----:B0-----:R-:W-:Y:S01]  /*1c830*/  ISETP.NE.AND P1, PT, R2, 0x1, PT ;  /* 0x000000010200780c */ /* 0x001fe20003f25270 */
[----:B------:R-:W-:-:S03]  /*1c840*/  IMAD.IADD R15, R205, 0x1, R204 ;  /* 0x00000001cd0f7824 */ /* 0x000fc600078e02cc */
[----:B------:R3:W5:Y:S09]  /*1c850*/  @P0 LDG.E R81, desc[UR46][R4.64] ;  /* 0x0000002e04510981 */ /* 0x000772000c1e1900 */
[----:B------:R-:W0:Y:S08]  /*1c860*/  @P1 LDC R6, c[0x0][0xbec] ;  /* 0x0002fb00ff061b82 */ /* 0x000e300000000800 */
[----:B------:R-:W1:Y:S01]  /*1c870*/  @P1 LDC R11, c[0x0][0xbf0] ;  /* 0x0002fc00ff0b1b82 */ /* 0x000e620000000800 */
[----:B---3--:R-:W-:Y:S05]  /*1c880*/  @P0 BRA `(.L_x_1556) ;  /* 0x0000000000100947 */ /* 0x008fea0003800000 */
[----:B------:R-:W-:Y:S05]  /*1c890*/  @!P2 BRA `(.L_x_1556) ;  /* 0x00000000000ca947 */ /* 0x000fea0003800000 */
[----:B------:R-:W2:Y:S04]  /*1c8a0*/  LDG.E R4, desc[UR46][R100.64] ;  /* 0x0000002e64047981 */ /* 0x000ea8000c1e1900 */
[----:B-----5:R-:W2:Y:S02]  /*1c8b0*/  LDG.E R81, desc[UR46][R100.64+0x4] ;  /* 0x0000042e64517981 */ /* 0x020ea4000c1e1900 */
[----:B--2---:R-:W-:-:S07]  /*1c8c0*/  IMAD.IADD R81, R81, 0x1, -R4 ;  /* 0x0000000151517824 */ /* 0x004fce00078e0a04 */
.L_x_1556:
[----:B------:R-:W-:Y:S01]  /*1c8d0*/  SHF.R.S32.HI R80, RZ, 0x1f, R216 ;  /* 0x0000001fff507819 */ /* 0x000fe200000114d8 */
[----:B0-----:R-:W-:Y:S01]  /*1c8e0*/  @P1 IMAD.HI.U32 R4, R15, R6, RZ ;  /* 0x000000060f041227 */ /* 0x001fe200078e00ff */
[----:B------:R-:W-:Y:S01]  /*1c8f0*/  ULDC.64 UR4, c[0x0][0xb90] ;  /* 0x0002e40000047ab9 */ /* 0x000fe20000000a00 */
[----:B-----5:R-:W-:Y:S01]  /*1c900*/  SHF.R.S32.HI R21, RZ, 0x1f, R20 ;  /* 0x0000001fff157819 */ /* 0x020fe20000011414 */
[----:B------:R-:W0:Y:S01]  /*1c910*/  @P1 LDC R83, c[0x0][0xbec] ;  /* 0x0002fb00ff531b82 */ /* 0x000e220000000800 */
[----:B------:R-:W-:Y:S01]  /*1c920*/  IMAD R9, R80, UR4, RZ ;  /* 0x0000000450097c24 */ /* 0x000fe2000f8e02ff */
[----:B------:R-:W-:Y:S01]  /*1c930*/  SHF.R.S32.HI R78, RZ, 0x1f, R217 ;  /* 0x0000001fff4e7819 */ /* 0x000fe200000114d9 */
[----:B------:R-:W-:Y:S01]  /*1c940*/  IMAD.MOV.U32 R7, RZ, RZ, R15 ;  /* 0x000000ffff077224 */ /* 0x000fe200078e000f */
[----:B-1----:R-:W-:Y:S01]  /*1c950*/  @P1 SHF.R.U32.HI R7, RZ, R11, R4 ;  /* 0x0000000bff071219 */ /* 0x002fe20000011604 */
[----:B------:R-:W-:Y:S01]  /*1c960*/  IMAD.WIDE.U32 R4, R216, UR4, R20 ;  /* 0x00000004d8047c25 */ /* 0x000fe2000f8e0014 */
[----:B------:R-:W-:-:S02]  /*1c970*/  SEL R78, R78, RZ, !P2 ;  /* 0x000000ff4e4e7207 */ /* 0x000fc40005000000 */
[----:B------:R-:W-:Y:S01]  /*1c980*/  SEL R79, R217, RZ, !P2 ;  /* 0x000000ffd94f7207 */ /* 0x000fe20005000000 */
[----:B------:R-:W-:Y:S01]  /*1c990*/  IMAD R9, R216, UR5, R9 ;  /* 0x00000005d8097c24 */ /* 0x000fe2000f8e0209 */
[----:B------:R-:W-:Y:S01]  /*1c9a0*/  ULDC.64 UR4, c[0x0][0xb98] ;  /* 0x0002e60000047ab9 */ /* 0x000fe20000000a00 */
[----:B------:R-:W-:Y:S01]  /*1c9b0*/  IMAD.MOV R13, RZ, RZ, -R7 ;  /* 0x000000ffff0d7224 */ /* 0x000fe200078e0a07 */
[----:B------:R-:W1:Y:S01]  /*1c9c0*/  @P1 LDC R85, c[0x0][0xbf0] ;  /* 0x0002fc00ff551b82 */ /* 0x000e620000000800 */
[----:B------:R-:W-:Y:S02]  /*1c9d0*/  IMAD.IADD R5, R5, 0x1, R9 ;  /* 0x0000000105057824 */ /* 0x000fe400078e0209 */
[----:B------:R-:W-:Y:S02]  /*1c9e0*/  IMAD R11, R17, 0x40, R18 ;  /* 0x00000040110b7824 */ /* 0x000fe400078e0212 */
[----:B------:R-:W-:Y:S02]  /*1c9f0*/  IMAD R9, R2, R13, R15 ;  /* 0x0000000d02097224 */ /* 0x000fe400078e020f */
[----:B------:R-:W-:-:S02]  /*1ca00*/  IMAD R6, R78, UR4, RZ ;  /* 0x000000044e067c24 */ /* 0x000fc4000f8e02ff */
[----:B------:R-:W-:-:S04]  /*1ca10*/  IMAD.WIDE.U32 R4, R79, UR4, R4 ;  /* 0x000000044f047c25 */ /* 0x000fc8000f8e0004 */
[----:B------:R-:W-:Y:S01]  /*1ca20*/  IMAD.WIDE R76, R11, 0x2, R76 ;  /* 0x000000020b4c7825 */ /* 0x000fe200078e024c */
[----:B------:R-:W-:Y:S02]  /*1ca30*/  SHF.R.S32.HI R11, RZ, 0x1f, R7 ;  /* 0x0000001fff0b7819 */ /* 0x000fe40000011407 */
[----:B------:R-:W-:Y:S01]  /*1ca40*/  IADD3 R4, P0, R7, R4, RZ ;  /* 0x0000000407047210 */ /* 0x000fe20007f1e0ff */
[----:B------:R-:W-:Y:S01]  /*1ca50*/  IMAD R8, R79, UR5, R6 ;  /* 0x000000054f087c24 */ /* 0x000fe2000f8e0206 */
[----:B------:R-:W-:Y:S01]  /*1ca60*/  SHF.R.S32.HI R6, RZ, 0x1f, R9 ;  /* 0x0000001fff067819 */ /* 0x000fe20000011409 */
[----:B------:R-:W-:Y:S01]  /*1ca70*/  ULDC.64 UR4, c[0x0][0xb88] ;  /* 0x0002e20000047ab9 */ /* 0x000fe20000000a00 */
[----:B------:R-:W-:Y:S01]  /*1ca80*/  IADD3 R7, P2, R76, 0x1000, RZ ;  /* 0x000010004c077810 */ /* 0x000fe20007f5e0ff */
[----:B------:R-:W-:Y:S01]  /*1ca90*/  IMAD R81, R81, R2, RZ ;  /* 0x0000000251517224 */ /* 0x000fe200078e02ff */
[----:B------:R-:W-:Y:S01]  /*1caa0*/  IADD3.X R5, R11, R5, R8, P0, !PT ;  /* 0x000000050b057210 */ /* 0x000fe200007fe408 */
[----:B------:R-:W-:Y:S01]  /*1cab0*/  IMAD R6, R6, UR4, RZ ;  /* 0x0000000406067c24 */ /* 0x000fe2000f8e02ff */
[----:B------:R-:W-:-:S02]  /*1cac0*/  IADD3 R13, P3, R76, 0x2000, RZ ;  /* 0x000020004c0d7810 */ /* 0x000fc40007f7e0ff */
[C---:B------:R-:W-:Y:S01]  /*1cad0*/  IADD3 R25, P5, R76.reuse, 0x3000, RZ ;  /* 0x000030004c197810 */ /* 0x040fe20007fbe0ff */
[----:B------:R-:W-:Y:S01]  /*1cae0*/  IMAD R11, R9, UR5, R6 ;  /* 0x00000005090b7c24 */ /* 0x000fe2000f8e0206 */
[----:B------:R-:W-:Y:S01]  /*1caf0*/  LOP3.LUT R12, R13, 0x380, RZ, 0xc0, !PT ;  /* 0x000003800d0c7812 */ /* 0x000fe200078ec0ff */
[----:B------:R-:W-:Y:S01]  /*1cb00*/  IMAD.WIDE.U32 R4, R9, UR4, R4 ;  /* 0x0000000409047c25 */ /* 0x000fe2000f8e0004 */
[----:B------:R-:W-:Y:S01]  /*1cb10*/  ULDC.64 UR4, c[0x0][0xb50] ;  /* 0x0002d40000047ab9 */ /* 0x000fe20000000a00 */
[----:B------:R-:W-:Y:S02]  /*1cb20*/  IADD3 R33, P4, R76, 0x5000, RZ ;  /* 0x000050004c217810 */ /* 0x000fe40007f9e0ff */
[----:B------:R-:W-:Y:S01]  /*1cb30*/  IMAD.IADD R5, R5, 0x1, R11 ;  /* 0x0000000105057824 */ /* 0x000fe200078e020b */
[----:B------:R-:W-:Y:S01]  /*1cb40*/  LEA R6, P0, R4, UR4, 0x2 ;  /* 0x0000000404067c11 */ /* 0x000fe2000f8010ff */
[----:B------:R-:W-:Y:S01]  /*1cb50*/  IMAD.X R9, RZ, RZ, R77, P2 ;  /* 0x000000ffff097224 */ /* 0x000fe200010e064d */
[----:B------:R-:W-:-:S02]  /*1cb60*/  IADD3 R37, P2, R76, 0x6000, RZ ;  /* 0x000060004c257810 */ /* 0x000fc40007f5e0ff */
[----:B------:R-:W-:Y:S01]  /*1cb70*/  LEA.HI.X R10, R4, UR5, R5, 0x2, P0 ;  /* 0x00000005040a7c11 */ /* 0x000fe200080f1405 */
[----:B------:R-:W-:Y:S01]  /*1cb80*/  SHFL.IDX PT, R50, R6, RZ, 0x1c1f ;  /* 0x001c1fff06327589 */ /* 0x000fe200000e0000 */
[----:B------:R-:W-:Y:S01]  /*1cb90*/  IADD3 R29, P0, R76, 0x4000, RZ ;  /* 0x000040004c1d7810 */ /* 0x000fe20007f1e0ff */
[----:B------:R-:W-:Y:S01]  /*1cba0*/  IMAD.IADD R4, R232, 0x1, R204 ;  /* 0x00000001e8047824 */ /* 0x000fe200078e02cc */
[----:B------:R-:W-:Y:S01]  /*1cbb0*/  LOP3.LUT R36, R37, 0x380, RZ, 0xc0, !PT ;  /* 0x0000038025247812 */ /* 0x000fe200078ec0ff */
[----:B------:R-:W2:Y:S01]  /*1cbc0*/  SHFL.IDX PT, R51, R10, RZ, 0x1c1f ;  /* 0x001c1fff0a337589 */ /* 0x000ea200000e0000 */
[----:B------:R-:W-:Y:S01]  /*1cbd0*/  LOP3.LUT R28, R29, 0x380, RZ, 0xc0, !PT ;  /* 0x000003801d1c7812 */ /* 0x000fe200078ec0ff */
[----:B------:R-:W-:Y:S01]  /*1cbe0*/  ULDC.64 UR4, c[0x0][0xaa0] ;  /* 0x0002a80000047ab9 */ /* 0x000fe20000000a00 */
[----:B------:R-:W-:Y:S01]  /*1cbf0*/  SHF.R.U64 R36, R36, 0x3, RZ ;  /* 0x0000000324247819 */ /* 0x000fe200000012ff */
[----:B------:R-:W-:Y:S01]  /*1cc00*/  SHFL.IDX PT, R54, R6, 0x1, 0x1c1f ;  /* 0x003c1f0006367f89 */ /* 0x000fe200000e0000 */
[----:B------:R-:W-:-:S02]  /*1cc10*/  SHF.R.U64 R28, R28, 0x3, RZ ;  /* 0x000000031c1c7819 */ /* 0x000fc400000012ff */
[----:B------:R-:W-:Y:S01]  /*1cc20*/  LOP3.LUT R36, R36, R37, RZ, 0x3c, !PT ;  /* 0x0000002524247212 */ /* 0x000fe200078e3cff */
[--C-:B------:R-:W-:Y:S01]  /*1cc30*/  IMAD.X R37, RZ, RZ, R77.reuse, P2 ;  /* 0x000000ffff257224 */ /* 0x100fe200010e064d */
[----:B------:R-:W-:Y:S01]  /*1cc40*/  LOP3.LUT R28, R28, R29, RZ, 0x3c, !PT ;  /* 0x0000001d1c1c7212 */ /* 0x000fe200078e3cff */
[----:B------:R-:W-:Y:S01]  /*1cc50*/  IMAD.X R29, RZ, RZ, R77, P0 ;  /* 0x000000ffff1d7224 */ /* 0x000fe200000e064d */
[----:B------:R-:W-:Y:S01]  /*1cc60*/  IADD3 R49, P0, R76, 0x9000, RZ ;  /* 0x000090004c317810 */ /* 0x000fe20007f1e0ff */
[----:B------:R-:W3:Y:S01]  /*1cc70*/  SHFL.IDX PT, R55, R10, 0x1, 0x1c1f ;  /* 0x003c1f000a377f89 */ /* 0x000ee200000e0000 */
[----:B------:R-:W-:Y:S02]  /*1cc80*/  SHF.R.U64 R12, R12, 0x3, RZ ;  /* 0x000000030c0c7819 */ /* 0x000fe400000012ff */
[----:B------:R-:W-:Y:S02]  /*1cc90*/  LOP3.LUT R48, R49, 0x380, RZ, 0xc0, !PT ;  /* 0x0000038031307812 */ /* 0x000fe400078ec0ff */
[----:B------:R-:W-:-:S02]  /*1cca0*/  IADD3 R57, P2, R76, 0xb000, RZ ;  /* 0x0000b0004c397810 */ /* 0x000fc40007f5e0ff */
[----:B------:R-:W-:Y:S01]  /*1ccb0*/  LOP3.LUT R12, R12, R13, RZ, 0x3c, !PT ;  /* 0x0000000d0c0c7212 */ /* 0x000fe200078e3cff */
[--C-:B------:R-:W-:Y:S01]  /*1ccc0*/  IMAD.X R13, RZ, RZ, R77.reuse, P3 ;  /* 0x000000ffff0d7224 */ /* 0x100fe200018e064d */
[----:B------:R-:W-:Y:S02]  /*1ccd0*/  SHF.R.U64 R48, R48, 0x3, RZ ;  /* 0x0000000330307819 */ /* 0x000fe400000012ff */
[----:B------:R-:W-:Y:S02]  /*1cce0*/  LOP3.LUT R56, R57, 0x380, RZ, 0xc0, !PT ;  /* 0x0000038039387812 */ /* 0x000fe400078ec0ff */
[----:B------:R-:W-:Y:S02]  /*1ccf0*/  IADD3 R41, P3, R76, 0x7000, RZ ;  /* 0x000070004c297810 */ /* 0x000fe40007f7e0ff */
[----:B------:R-:W-:Y:S01]  /*1cd00*/  LOP3.LUT R48, R48, R49, RZ, 0x3c, !PT ;  /* 0x0000003130307212 */ /* 0x000fe200078e3cff */
[----:B------:R-:W-:Y:S01]  /*1cd10*/  IMAD.X R49, RZ, RZ, R77, P0 ;  /* 0x000000ffff317224 */ /* 0x000fe200000e064d */
[----:B------:R-:W-:-:S02]  /*1cd20*/  SHF.R.U64 R56, R56, 0x3, RZ ;  /* 0x0000000338387819 */ /* 0x000fc400000012ff */
[----:B------:R-:W-:Y:S02]  /*1cd30*/  LOP3.LUT R40, R41, 0x380, RZ, 0xc0, !PT ;  /* 0x0000038029287812 */ /* 0x000fe400078ec0ff */
[----:B------:R-:W-:Y:S02]  /*1cd40*/  LOP3.LUT P0, RZ, R222, 0x3, RZ, 0xc0, !PT ;  /* 0x00000003deff7812 */ /* 0x000fe4000780c0ff */
[----:B------:R-:W-:Y:S01]  /*1cd50*/  LOP3.LUT R56, R56, R57, RZ, 0x3c, !PT ;  /* 0x0000003938387212 */ /* 0x000fe200078e3cff */
[----:B------:R-:W-:Y:S01]  /*1cd60*/  IMAD.X R57, RZ, RZ, R77, P2 ;  /* 0x000000ffff397224 */ /* 0x000fe200010e064d */
[----:B------:R-:W-:Y:S02]  /*1cd70*/  LOP3.LUT R24, R25, 0x380, RZ, 0xc0, !PT ;  /* 0x0000038019187812 */ /* 0x000fe400078ec0ff */
[----:B------:R-:W-:Y:S02]  /*1cd80*/  LOP3.LUT R32, R33, 0x380, RZ, 0xc0, !PT ;  /* 0x0000038021207812 */ /* 0x000fe400078ec0ff */
[----:B------:R-:W-:-:S02]  /*1cd90*/  SHF.R.U64 R40, R40, 0x3, RZ ;  /* 0x0000000328287819 */ /* 0x000fc400000012ff */
[C---:B------:R-:W-:Y:S01]  /*1cda0*/  ISETP.GE.OR P2, PT, R4.reuse, R81, P0 ;  /* 0x000000510400720c */ /* 0x040fe20000746670 */
[----:B------:R-:W-:Y:S01]  /*1cdb0*/  VIADD R4, R4, 0x8 ;  /* 0x0000000804047836 */ /* 0x000fe20000000000 */
[----:B------:R-:W-:Y:S02]  /*1cdc0*/  SHF.R.U64 R24, R24, 0x3, RZ ;  /* 0x0000000318187819 */ /* 0x000fe400000012ff */
[----:B------:R-:W-:Y:S02]  /*1cdd0*/  SHF.R.U64 R32, R32, 0x3, RZ ;  /* 0x0000000320207819 */ /* 0x000fe400000012ff */
[----:B------:R-:W-:Y:S01]  /*1cde0*/  LOP3.LUT R40, R40, R41, RZ, 0x3c, !PT ;  /* 0x0000002928287212 */ /* 0x000fe200078e3cff */
[----:B------:R-:W-:Y:S01]  /*1cdf0*/  IMAD.X R41, RZ, RZ, R77, P3 ;  /* 0x000000ffff297224 */ /* 0x000fe200018e064d */
[----:B------:R-:W-:Y:S02]  /*1ce00*/  IADD3 R61, P3, R76, 0xc000, RZ ;  /* 0x0000c0004c3d7810 */ /* 0x000fe40007f7e0ff */
[----:B------:R-:W-:-:S02]  /*1ce10*/  ISETP.GE.OR P0, PT, R4, R81, P0 ;  /* 0x000000510400720c */ /* 0x000fc40000706670 */
[----:B------:R-:W-:Y:S01]  /*1ce20*/  LOP3.LUT R24, R24, R25, RZ, 0x3c, !PT ;  /* 0x0000001918187212 */ /* 0x000fe200078e3cff */
[----:B------:R-:W-:Y:S01]  /*1ce30*/  IMAD.X R25, RZ, RZ, R77, P5 ;  /* 0x000000ffff197224 */ /* 0x000fe200028e064d */
[----:B------:R-:W-:Y:S01]  /*1ce40*/  LOP3.LUT R32, R32, R33, RZ, 0x3c, !PT ;  /* 0x0000002120207212 */ /* 0x000fe200078e3cff */
[----:B--2---:R-:W-:Y:S01]  /*1ce50*/  @!P2 ST.E desc[UR46][R50.64], R0 ;  /* 0x000000003200a985 */ /* 0x004fe2000c10192e */
[----:B------:R-:W-:Y:S02]  /*1ce60*/  IADD3.X R33, RZ, R77, RZ, P4, !PT ;  /* 0x0000004dff217210 */ /* 0x000fe400027fe4ff */
[C---:B------:R-:W-:Y:S02]  /*1ce70*/  IADD3 R45, P5, R76.reuse, 0x8000, RZ ;  /* 0x000080004c2d7810 */ /* 0x040fe40007fbe0ff */
[----:B------:R-:W-:Y:S02]  /*1ce80*/  IADD3 R53, P4, R76, 0xa000, RZ ;  /* 0x0000a0004c357810 */ /* 0x000fe40007f9e0ff */
[----:B------:R-:W-:Y:S01]  /*1ce90*/  LOP3.LUT R60, R61, 0x380, RZ, 0xc0, !PT ;  /* 0x000003803d3c7812 */ /* 0x000fe200078ec0ff */
[----:B---3--:R2:W-:Y:S01]  /*1cea0*/  @!P0 ST.E desc[UR46][R54.64], R3 ;  /* 0x0000000336008985 */ /* 0x0085e2000c10192e */
[----:B------:R-:W-:-:S02]  /*1ceb0*/  LOP3.LUT R8, R7, 0x380, RZ, 0xc0, !PT ;  /* 0x0000038007087812 */ /* 0x000fc400078ec0ff */
[----:B------:R-:W-:Y:S01]  /*1cec0*/  LOP3.LUT R44, R45, 0x380, RZ, 0xc0, !PT ;  /* 0x000003802d2c7812 */ /* 0x000fe200078ec0ff */
[----:B------:R-:W5:Y:S01]  /*1ced0*/  LD.E.128 R12, desc[UR46][R12.64] ;  /* 0x0000002e0c0c7980 */ /* 0x000f62000c101d00 */
[----:B------:R-:W-:Y:S02]  /*1cee0*/  LOP3.LUT R52, R53, 0x380, RZ, 0xc0, !PT ;  /* 0x0000038035347812 */ /* 0x000fe400078ec0ff */
[----:B------:R-:W-:Y:S01]  /*1cef0*/  SHF.R.U64 R60, R60, 0x3, RZ ;  /* 0x000000033c3c7819 */ /* 0x000fe200000012ff */
[----:B------:R-:W5:Y:S01]  /*1cf00*/  LD.E.128 R24, desc[UR46][R24.64] ;  /* 0x0000002e18187980 */ /* 0x000f62000c101d00 */
[----:B------:R-:W-:Y:S02]  /*1cf10*/  SHF.R.U64 R8, R8, 0x3, RZ ;  /* 0x0000000308087819 */ /* 0x000fe400000012ff */
[----:B------:R-:W-:Y:S01]  /*1cf20*/  SHF.R.U64 R44, R44, 0x3, RZ ;  /* 0x000000032c2c7819 */ /* 0x000fe200000012ff */
[----:B--2---:R-:W-:Y:S01]  /*1cf30*/  IMAD R3, R21, UR4, RZ ;  /* 0x0000000415037c24 */ /* 0x004fe2000f8e02ff */
[----:B------:R-:W-:Y:S01]  /*1cf40*/  SHF.R.U64 R52, R52, 0x3, RZ ;  /* 0x0000000334347819 */ /* 0x000fe200000012ff */
[----:B------:R-:W5:Y:S01]  /*1cf50*/  LD.E.128 R28, desc[UR46][R28.64] ;  /* 0x0000002e1c1c7980 */ /* 0x000f62000c101d00 */
[----:B------:R-:W-:Y:S01]  /*1cf60*/  LOP3.LUT R60, R60, R61, RZ, 0x3c, !PT ;  /* 0x0000003d3c3c7212 */ /* 0x000fe200078e3cff */
[----:B------:R-:W-:Y:S01]  /*1cf70*/  IMAD.X R61, RZ, RZ, R77, P3 ;  /* 0x000000ffff3d7224 */ /* 0x000fe200018e064d */
[----:B------:R-:W-:Y:S01]  /*1cf80*/  LOP3.LUT R8, R8, R7, RZ, 0x3c, !PT ;  /* 0x0000000708087212 */ /* 0x000fe200078e3cff */
[----:B------:R-:W5:Y:S01]  /*1cf90*/  LD.E.128 R32, desc[UR46][R32.64] ;  /* 0x0000002e20207980 */ /* 0x000f62000c101d00 */
[----:B------:R-:W-:-:S02]  /*1cfa0*/  IADD3 R5, P3, R76, 0xf000, RZ ;  /* 0x0000f0004c057810 */ /* 0x000fc40007f7e0ff */
[----:B------:R-:W-:Y:S01]  /*1cfb0*/  LOP3.LUT R44, R44, R45, RZ, 0x3c, !PT ;  /* 0x0000002d2c2c7212 */ /* 0x000fe200078e3cff */
[--C-:B------:R-:W-:Y:S01]  /*1cfc0*/  IMAD.X R45, RZ, RZ, R77.reuse, P5 ;  /* 0x000000ffff2d7224 */ /* 0x100fe200028e064d */
[----:B------:R-:W-:Y:S01]  /*1cfd0*/  LOP3.LUT R52, R52, R53, RZ, 0x3c, !PT ;  /* 0x0000003534347212 */ /* 0x000fe200078e3cff */
[----:B------:R-:W-:Y:S01]  /*1cfe0*/  IMAD.X R53, RZ, RZ, R77, P4 ;  /* 0x000000ffff357224 */ /* 0x000fe200020e064d */
[----:B------:R-:W-:Y:S01]  /*1cff0*/  LOP3.LUT R7, R76, 0x380, RZ, 0xc0, !PT ;  /* 0x000003804c077812 */ /* 0x000fe200078ec0ff */
[----:B------:R-:W-:Y:S01]  /*1d000*/  IMAD R3, R20, UR5, R3 ;  /* 0x0000000514037c24 */ /* 0x000fe2000f8e0203 */
[C---:B------:R-:W-:Y:S01]  /*1d010*/  IADD3 R65, P5, R76.reuse, 0xd000, RZ ;  /* 0x0000d0004c417810 */ /* 0x040fe20007fbe0ff */
[----:B------:R-:W-:Y:S01]  /*1d020*/  IMAD.X R73, RZ, RZ, R77, P3 ;  /* 0x000000ffff497224 */ /* 0x000fe200018e064d */
[----:B------:R-:W-:Y:S01]  /*1d030*/  IADD3 R69, P4, R76, 0xe000, RZ ;  /* 0x0000e0004c457810 */ /* 0x000fe20007f9e0ff */
[----:B------:R-:W-:Y:S01]  /*1d040*/  IMAD.WIDE.U32 R20, R20, UR4, RZ ;  /* 0x0000000414147c25 */ /* 0x000fe2000f8e00ff */
[----:B------:R-:W-:Y:S01]  /*1d050*/  LOP3.LUT R4, R5, 0x380, RZ, 0xc0, !PT ;  /* 0x0000038005047812 */ /* 0x000fe200078ec0ff */
[----:B------:R-:W-:Y:S01]  /*1d060*/  ULDC.64 UR4, c[0x0][0xae8] ;  /* 0x0002ba0000047ab9 */ /* 0x000fe20000000a00 */
[----:B------:R-:W-:Y:S01]  /*1d070*/  SHF.R.U64 R7, R7, 0x3, RZ ;  /* 0x0000000307077819 */ /* 0x000fe200000012ff */
[----:B------:R-:W5:Y:S01]  /*1d080*/  LD.E.128 R8, desc[UR46][R8.64] ;  /* 0x0000002e08087980 */ /* 0x000f62000c101d00 */
[----:B------:R-:W-:-:S02]  /*1d090*/  LOP3.LUT R64, R65, 0x380, RZ, 0xc0, !PT ;  /* 0x0000038041407812 */ /* 0x000fc400078ec0ff */
[----:B------:R-:W-:Y:S01]  /*1d0a0*/  LOP3.LUT R68, R69, 0x380, RZ, 0xc0, !PT ;  /* 0x0000038045447812 */ /* 0x000fe200078ec0ff */
[----:B------:R-:W-:Y:S01]  /*1d0b0*/  IMAD.IADD R21, R21, 0x1, R3 ;  /* 0x0000000115157824 */ /* 0x000fe200078e0203 */
[----:B------:R-:W-:Y:S01]  /*1d0c0*/  SHF.R.U64 R4, R4, 0x3, RZ ;  /* 0x0000000304047819 */ /* 0x000fe200000012ff */
[----:B------:R-:W-:Y:S01]  /*1d0d0*/  IMAD R3, R215, 0x20, R17 ;  /* 0x00000020d7037824 */ /* 0x000fe200078e0211 */
[----:B------:R-:W-:Y:S01]  /*1d0e0*/  LOP3.LUT R76, R7, R76, RZ, 0x3c, !PT ;  /* 0x0000004c074c7212 */ /* 0x000fe200078e3cff */
[----:B------:R-:W5:Y:S01]  /*1d0f0*/  LD.E.128 R36, desc[UR46][R36.64] ;  /* 0x0000002e24247980 */ /* 0x000f62000c101d00 */
[----:B------:R-:W-:Y:S02]  /*1d100*/  SHF.R.U64 R64, R64, 0x3, RZ ;  /* 0x0000000340407819 */ /* 0x000fe400000012ff */
[----:B------:R-:W-:Y:S01]  /*1d110*/  SHF.R.U64 R68, R68, 0x3, RZ ;  /* 0x0000000344447819 */ /* 0x000fe200000012ff */
[----:B------:R-:W5:Y:S01]  /*1d120*/  LD.E.128 R40, desc[UR46][R40.64] ;  /* 0x0000002e28287980 */ /* 0x000f62000c101d00 */
[----:B------:R-:W-:-:S02]  /*1d130*/  LOP3.LUT R72, R4, R5, RZ, 0x3c, !PT ;  /* 0x0000000504487212 */ /* 0x000fc400078e3cff */
[----:B------:R-:W-:Y:S01]  /*1d140*/  LOP3.LUT R64, R64, R65, RZ, 0x3c, !PT ;  /* 0x0000004140407212 */ /* 0x000fe200078e3cff */
[----:B------:R2:W5:Y:S01]  /*1d150*/  LD.E.128 R4, desc[UR46][R76.64] ;  /* 0x0000002e4c047980 */ /* 0x000562000c101d00 */
[----:B------:R-:W-:Y:S01]  /*1d160*/  LOP3.LUT R68, R68, R69, RZ, 0x3c, !PT ;  /* 0x0000004544447212 */ /* 0x000fe200078e3cff */
[--C-:B------:R-:W-:Y:S02]  /*1d170*/  IMAD.X R65, RZ, RZ, R77.reuse, P5 ;  /* 0x000000ffff417224 */ /* 0x100fe400028e064d */
[----:B------:R-:W-:Y:S01]  /*1d180*/  IMAD.X R69, RZ, RZ, R77, P4 ;  /* 0x000000ffff457224 */ /* 0x000fe200020e064d */
[----:B------:R-:W5:Y:S01]  /*1d190*/  LD.E.128 R44, desc[UR46][R44.64] ;  /* 0x0000002e2c2c7980 */ /* 0x000f62000c101d00 */
[----:B------:R-:W-:-:S03]  /*1d1a0*/  IMAD.WIDE.U32 R20, R216, UR4, R20 ;  /* 0x00000004d8147c25 */ /* 0x000fc6000f8e0014 */
[----:B------:R-:W5:Y:S01]  /*1d1b0*/  LD.E.128 R48, desc[UR46][R48.64] ;  /* 0x0000002e30307980 */ /* 0x000f62000c101d00 */
[----:B--2---:R-:W-:Y:S01]  /*1d1c0*/  IADD3 R76, R204, R3, RZ ;  /* 0x00000003cc4c7210 */ /* 0x004fe20007ffe0ff */
[----:B------:R-:W-:Y:S02]  /*1d1d0*/  IMAD R77, R80, UR4, RZ ;  /* 0x00000004504d7c24 */ /* 0x000fe4000f8e02ff */
[----:B------:R-:W5:Y:S02]  /*1d1e0*/  LD.E.128 R52, desc[UR46][R52.64] ;  /* 0x0000002e34347980 */ /* 0x000f64000c101d00 */
[----:B0-----:R-:W-:Y:S02]  /*1d1f0*/  @P1 IMAD.HI.U32 R0, R76, R83, RZ ;  /* 0x000000534c001227 */ /* 0x001fe400078e00ff */
[----:B------:R-:W5:Y:S02]  /*1d200*/  LD.E.128 R56, desc[UR46][R56.64] ;  /* 0x0000002e38387980 */ /* 0x000f64000c101d00 */
[----:B------:R-:W-:Y:S01]  /*1d210*/  IMAD R77, R216, UR5, R77 ;  /* 0x00000005d84d7c24 */ /* 0x000fe2000f8e024d */
[----:B------:R-:W-:Y:S01]  /*1d220*/  ULDC.64 UR4, c[0x0][0xaf0] ;  /* 0x0002bc0000047ab9 */ /* 0x000fe20000000a00 */
[----:B------:R-:W-:Y:S01]  /*1d230*/  IMAD.MOV.U32 R3, RZ, RZ, R76 ;  /* 0x000000ffff037224 */ /* 0x000fe200078e004c */
[----:B-1----:R-:W-:Y:S01]  /*1d240*/  @P1 SHF.R.U32.HI R3, RZ, R85, R0 ;  /* 0x00000055ff031219 */ /* 0x002fe20000011600 */
[----:B------:R-:W-:Y:S01]  /*1d250*/  IMAD.IADD R21, R21, 0x1, R77 ;  /* 0x0000000115157824 */ /* 0x000fe200078e024d */
[----:B------:R-:W5:Y:S01]  /*1d260*/  LD.E.128 R60, desc[UR46][R60.64] ;  /* 0x0000002e3c3c7980 */ /* 0x000f62000c101d00 */
[----:B------:R-:W-:Y:S01]  /*1d270*/  IMAD R78, R78, UR4, RZ ;  /* 0x000000044e4e7c24 */ /* 0x000fe2000f8e02ff */
[----:B------:R-:W-:Y:S01]  /*1d280*/  SHF.R.S32.HI R0, RZ, 0x1f, R3 ;  /* 0x0000001fff007819 */ /* 0x000fe20000011403 */
[C---:B------:R-:W-:Y:S01]  /*1d290*/  IMAD.WIDE.U32 R20, R79.reuse, UR4, R20 ;  /* 0x000000044f147c25 */ /* 0x040fe2000f8e0014 */
[----:B------:R-:W5:Y:S03]  /*1d2a0*/  LD.E.128 R64, desc[UR46][R64.64] ;  /* 0x0000002e40407980 */ /* 0x000f66000c101d00 */
[----:B------:R-:W-:Y:S01]  /*1d2b0*/  IMAD R77, R79, UR5, R78 ;  /* 0x000000054f4d7c24 */ /* 0x000fe2000f8e024e */
[----:B------:R-:W-:Y:S01]  /*1d2c0*/  ULDC.64 UR4, c[0x0][0xae0] ;  /* 0x0002b80000047ab9 */ /* 0x000fe20000000a00 */
[----:B------:R-:W-:Y:S01]  /*1d2d0*/  IMAD.MOV R79, RZ, RZ, -R3 ;  /* 0x000000ffff4f7224 */ /* 0x000fe200078e0a03 */
[----:B------:R-:W5:Y:S01]  /*1d2e0*/  LD.E.128 R68, desc[UR46][R68.64] ;  /* 0x0000002e44447980 */ /* 0x000f62000c101d00 */
[----:B------:R-:W-:-:S02]  /*1d2f0*/  IMAD.IADD R21, R21, 0x1, R77 ;  /* 0x0000000115157824 */ /* 0x000fc400078e024d */
[----:B------:R-:W-:Y:S01]  /*1d300*/  IMAD R0, R0, UR4, RZ ;  /* 0x0000000400007c24 */ /* 0x000fe2000f8e02ff */
[----:B------:R-:W5:Y:S01]  /*1d310*/  LD.E.128 R72, desc[UR46][R72.64] ;  /* 0x0000002e48487980 */ /* 0x000f62000c101d00 */
[----:B------:R-:W-:Y:S02]  /*1d320*/  IMAD R77, R2, R79, R76 ;  /* 0x0000004f024d7224 */ /* 0x000fe400078e024c */
[C---:B------:R-:W-:Y:S01]  /*1d330*/  IMAD R79, R3.reuse, UR5, R0 ;  /* 0x00000005034f7c24 */ /* 0x040fe2000f8e0200 */
[----:B------:R-:W-:Y:S01]  /*1d340*/  @!PT LDS RZ, [RZ] ;  /* 0x00000000fffff984 */ /* 0x000fe20000000800 */
[----:B------:R-:W-:Y:S01]  /*1d350*/  @!PT LDS RZ, [RZ] ;  /* 0x00000000fffff984 */ /* 0x000fe20000000800 */
[----:B------:R-:W-:Y:S01]  /*1d360*/  @!PT LDS RZ, [RZ] ;  /* 0x00000000fffff984 */ /* 0x000fe20000000800 */
[----:B------:R-:W-:Y:S01]  /*1d370*/  @!PT LDS RZ, [RZ] ;  /* 0x00000000fffff984 */ /* 0x000fe20000000800 */
[----:B------:R0:W-:Y:S06]  /*1d380*/  MEMBAR.ALL.CTA ;  /* 0x0000000000007992 */ /* 0x0001ec0000008000 */
[----:B0-----:R-:W0:Y:S01]  /*1d390*/  FENCE.VIEW.ASYNC.S ;  /* 0x00000000000073c6 */ /* 0x001e220000000000 */
[----:B------:R-:W-:Y:S01]  /*1d3a0*/  IMAD.WIDE.U32 R2, R3, UR4, R20 ;  /* 0x0000000403027c25 */ /* 0x000fe2000f8e0014 */
[----:B------:R-:W-:Y:S01]  /*1d3b0*/  SHF.R.S32.HI R0, RZ, 0x1f, R77 ;  /* 0x0000001fff007819 */ /* 0x000fe2000001144d */
[----:B------:R-:W-:-:S02]  /*1d3c0*/  ULDC.64 UR4, c[0x0][0xad8] ;  /* 0x0002b60000047ab9 */ /* 0x000fc40000000a00 */
[----:B------:R-:W-:Y:S02]  /*1d3d0*/  IMAD.IADD R204, R17, 0x1, R204 ;  /* 0x0000000111cc7824 */ /* 0x000fe400078e02cc */
[----:B------:R-:W-:Y:S02]  /*1d3e0*/  IMAD.IADD R3, R3, 0x1, R79 ;  /* 0x0000000103037824 */ /* 0x000fe400078e024f */
[----:B------:R-:W-:Y:S02]  /*1d3f0*/  IMAD R20, R0, UR4, RZ ;  /* 0x0000000400147c24 */ /* 0x000fe4000f8e02ff */
[C---:B------:R-:W-:Y:S02]  /*1d400*/  VIADD R0, R204.reuse, 0x20 ;  /* 0x00000020cc007836 */ /* 0x040fe40000000000 */
[C---:B------:R-:W-:Y:S02]  /*1d410*/  IMAD R21, R77.reuse, UR5, R20 ;  /* 0x000000054d157c24 */ /* 0x040fe4000f8e0214 */
[----:B------:R-:W-:Y:S01]  /*1d420*/  IMAD.WIDE.U32 R2, R77, UR4, R2 ;  /* 0x000000044d027c25 */ /* 0x000fe2000f8e0002 */
[-C--:B------:R-:W-:Y:S01]  /*1d430*/  ISETP.GE.AND P2, PT, R204, R81.reuse, PT ;  /* 0x00000051cc00720c */ /* 0x080fe20003f46270 */
[----:B------:R-:W-:Y:S01]  /*1d440*/  ULDC.64 UR4, c[0x0][0xa80] ;  /* 0x0002a00000047ab9 */ /* 0x000fe20000000a00 */
[----:B------:R-:W-:Y:S01]  /*1d450*/  ISETP.GE.AND P1, PT, R0, R81, PT ;  /* 0x000000510000720c */ /* 0x000fe20003f26270 */
[----:B------:R-:W-:Y:S01]  /*1d460*/  IMAD.IADD R3, R3, 0x1, R21 ;  /* 0x0000000103037824 */ /* 0x000fe200078e0215 */
[----:B------:R-:W-:Y:S01]  /*1d470*/  LEA R80, P3, R2, UR4, 0x1 ;  /* 0x0000000402507c11 */ /* 0x000fe2000f8608ff */
[----:B------:R-:W-:-:S03]  /*1d480*/  VIADD R0, R16, 0x28420 ;  /* 0x0002842010007836 */ /* 0x000fc60000000000 */
[----:B------:R-:W-:Y:S02]  /*1d490*/  LEA.HI.X R82, R2, UR5, R3, 0x1, P3 ;  /* 0x0000000502527c11 */ /* 0x000fe400098f0c03 */
[----:B------:R-:W-:Y:S01]  /*1d4a0*/  PRMT R0, RZ, 0x654, R0 ;  /* 0x00000654ff007816 */ /* 0x000fe20000000000 */
[----:B------:R-:W-:Y:S01]  /*1d4b0*/  VIADD R20, R204, 0x40 ;  /* 0x00000040cc147836 */ /* 0x000fe20000000000 */
[----:B0-----:R0:W1:Y:S01]  /*1d4c0*/  SHFL.IDX PT, R78, R80, RZ, 0x181f ;  /* 0x00181fff504e7589 */ /* 0x00106200000e0000 */
[----:B------:R-:W-:Y:S01]  /*1d4d0*/  BSSY B1, `(.L_x_1557) ;  /* 0x0000016000017945 */ /* 0x000fe20003800000 */
[----:B------:R0:W-:Y:S02]  /*1d4e0*/  SYNCS.ARRIVE.TRANS64.RED.A1T0 RZ, [R0+URZ], RZ ;  /* 0x000000ff00ff79a7 */ /* 0x0001e4000810043f */
[----:B------:R0:W2:Y:S01]  /*1d4f0*/  SHFL.IDX PT, R79, R82, RZ, 0x181f ;  /* 0x00181fff524f7589 */ /* 0x0000a200000e0000 */
[----:B------:R-:W-:Y:S01]  /*1d500*/  ISETP.GE.AND P0, PT, R20, R81, PT ;  /* 0x000000511400720c */ /* 0x000fe20003f06270 */
[----:B------:R-:W-:-:S12]  /*1d510*/  @P2 BRA `(.L_x_1558) ;  /* 0x0000000000442947 */ /* 0x000fd80003800000 */
        /* <DEDUP_REMOVED lines=17> */
.L_x_1558:
[----:B------:R-:W-:Y:S05]  /*1d630*/  BSYNC B1 ;  /* 0x0000000000017941 */ /* 0x000fea0003800000 */
.L_x_1557:
[----:B---3--:R3:W4:Y:S01]  /*1d640*/  SHFL.IDX PT, R21, R82, 0x1, 0x181f ;  /* 0x00381f0052157f89 */ /* 0x00872200000e0000 */
        /* <DEDUP_REMOVED lines=8> */
[----:B0-----:R-:W-:-:S04]  /*1d6d0*/  @!P4 LEA R2, P5, R18, R20, 0x1 ;  /* 0x000000141202c211 */ /* 0x001fc800078a08ff */
        /* <DEDUP_REMOVED lines=11> */
.L_x_1560:
[----:B------:R-:W-:Y:S05]  /*1d790*/  BSYNC B1 ;  /* 0x0000000000017941 */ /* 0x000fea0003800000 */
.L_x_1559:
[----:B0----5:R0:W0:Y:S01]  /*1d7a0*/  SHFL.IDX PT, R9, R82, 0x2, 0x181f ;  /* 0x00581f0052097f89 */ /* 0x02102200000e0000 */
        /* <DEDUP_REMOVED lines=9> */
[-C--:B------:R-:W-:Y:S02]  /*1d840*/  @!P2 LEA R4, P4, R194, R8.reuse, 0x1 ;  /* 0x00000008c204a211 */ /* 0x080fe400078808ff */
[-C--:B------:R-:W-:Y:S02]  /*1d850*/  @!P3 LEA.HI.X R3, R18, R9.reuse, R19, 0x1, P5 ;  /* 0x000000091203b211 */ /* 0x080fe400028f0c13 */
[-C--:B------:R-:W-:Y:S02]  /*1d860*/  @!P1 LEA R6, P5, R207, R8.reuse, 0x1 ;  /* 0x00000008cf069211 */ /* 0x080fe400078a08ff */
        /* <DEDUP_REMOVED lines=8> */
.L_x_1562:
[----:B------:R-:W-:Y:S05]  /*1d8f0*/  BSYNC B1 ;  /* 0x0000000000017941 */ /* 0x000fea0003800000 */
.L_x_1561:
[----:B------:R-:W-:Y:S01]  /*1d900*/  VIADD R0, R204, 0x60 ;  /* 0x00000060cc007836 */ /* 0x000fe20000000000 */
[----:B0-----:R0:W0:Y:S04]  /*1d910*/  SHFL.IDX PT, R9, R82, 0x3, 0x181f ;  /* 0x00781f0052097f89 */ /* 0x00102800000e0000 */
[----:B------:R-:W-:Y:S01]  /*1d920*/  ISETP.GE.AND P0, PT, R0, R81, PT ;  /* 0x000000510000720c */ /* 0x000fe20003f06270 */
[----:B---3--:R-:W3:-:S12]  /*1d930*/  SHFL.IDX PT, R80, R80, 0x3, 0x181f ;  /* 0x00781f0050507f89 */ /* 0x008ed800000e0000 */
[----:B------:R-:W-:Y:S05]  /*1d940*/  @P0 BRA `(.L_x_1563) ;  /* 0x0000000c00a40947 */ /* 0x000fea0003800000 */
[----:B------:R-:W-:Y:S02]  /*1d950*/  ULDC UR4, c[0x0][0xac8] ;  /* 0x0002b20000047ab9 */ /* 0x000fe40000000800 */
[----:B------:R-:W-:Y:S02]  /*1d960*/  ISETP.GE.AND P3, PT, R18, UR4, PT ;  /* 0x0000000412007c0c */ /* 0x000fe4000bf66270 */
[----:B------:R-:W-:Y:S02]  /*1d970*/  ISETP.GE.AND P4, PT, R194, UR4, PT ;  /* 0x00000004c2007c0c */ /* 0x000fe4000bf86270 */
[----:B------:R-:W-:-:S09]  /*1d980*/  ISETP.GE.AND P5, PT, R207, UR4, PT ;  /* 0x00000004cf007c0c */ /* 0x000fd2000bfa6270 */
[-C--:B---3--:R-:W-:Y:S02]  /*1d990*/  @!P3 LEA R2, P0, R18, R80.reuse, 0x1 ;  /* 0x000000501202b211 */ /* 0x088fe400078008ff */
[-C--:B------:R-:W-:Y:S02]  /*1d9a0*/  @!P4 LEA R4, P1, R194, R80.reuse, 0x1 ;  /* 0x00000050c204c211 */ /* 0x080fe400078208ff */
[C---:B------:R-:W-:Y:S02]  /*1d9b0*/  @!P5 LEA R6, P2, R207.reuse, R80, 0x1 ;  /* 0x00000050cf06d211 */ /* 0x040fe400078408ff */
        /* <DEDUP_REMOVED lines=12> */
.L_x_1554:
[----:B------:R-:W-:Y:S01]  /*1da80*/  ULDC.64 UR4, c[0x0][0xc00] ;  /* 0x0003000000047ab9 */ /* 0x000fe20000000a00 */
[----:B------:R-:W2:Y:S01]  /*1da90*/  LDC.64 R2, c[0x0][0xc00] ;  /* 0x00030000ff027b82 */ /* 0x000ea20000000a00 */
[----:B------:R-:W-:Y:S01]  /*1daa0*/  ISETP.NE.U32.AND P0, PT, RZ, UR4, PT ;  /* 0x00000004ff007c0c */ /* 0x000fe2000bf05070 */
[----:B------:R-:W-:-:S03]  /*1dab0*/  IMAD.MOV.U32 R0, RZ, RZ, RZ ;  /* 0x000000ffff007224 */ /* 0x000fc600078e00ff */
[----:B------:R-:W-:Y:S01]  /*1dac0*/  ISETP.NE.AND.EX P0, PT, RZ, UR5, PT, P0 ;  /* 0x00000005ff007c0c */ /* 0x000fe2000bf05300 */
[----:B------:R-:W-:Y:S02]  /*1dad0*/  ULDC.64 UR4, c[0x0][0xc08] ;  /* 0x0003020000047ab9 */ /* 0x000fe40000000a00 */
[----:B------:R-:W-:Y:S01]  /*1dae0*/  ISETP.NE.U32.AND P1, PT, RZ, UR4, PT ;  /* 0x00000004ff007c0c */ /* 0x000fe2000bf25070 */
[----:B------:R-:W3:Y:S03]  /*1daf0*/  LDC R25, c[0x0][0xbe8] ;  /* 0x0002fa00ff197b82 */ /* 0x000ee60000000800 */
[----:B------:R-:W-:Y:S01]  /*1db00*/  ISETP.NE.AND.EX P1, PT, RZ, UR5, PT, P1 ;  /* 0x00000005ff007c0c */ /* 0x000fe2000bf25310 */
[----:B--2---:R-:W-:-:S12]  /*1db10*/  IMAD.WIDE R2, R217, 0x4, R2 ;  /* 0x00000004d9027825 */ /* 0x004fd800078e0202 */
[----:B------:R-:W2:Y:S01]  /*1db20*/  @P1 LDC.64 R4, c[0x0][0xc08] ;  /* 0x00030200ff041b82 */ /* 0x000ea20000000a00 */
[----:B------:R-:W-:Y:S02]  /*1db30*/  ULDC UR4, c[0x0][0xa88] ;  /* 0x0002a20000047ab9 */ /* 0x000fe40000000800 */
[----:B------:R-:W-:Y:S01]  /*1db40*/  IMAD.U32 R6, RZ, RZ, UR4 ;  /* 0x00000004ff067e24 */ /* 0x000fe2000f8e00ff */
[----:B------:R4:W5:Y:S01]  /*1db50*/  @P0 LDG.E R0, desc[UR46][R2.64] ;  /* 0x0000002e02000981 */ /* 0x000962000c1e1900 */
[----:B------:R-:W0:Y:S01]  /*1db60*/  S2R R7, SR_TID.X ;  /* 0x0000000000077919 */ /* 0x000e220000002100 */
[----:B--2---:R-:W-:-:S05]  /*1db70*/  @P1 IMAD.WIDE R4, R217, 0x4, R4 ;  /* 0x00000004d9041825 */ /* 0x004fca00078e0204 */
[----:B------:R4:W5:Y:S01]  /*1db80*/  @P1 LDG.E R6, desc[UR46][R4.64] ;  /* 0x0000002e04061981 */ /* 0x000962000c1e1900 */
[----:B---3--:R-:W-:Y:S01]  /*1db90*/  ISETP.NE.AND P2, PT, R25, 0x1, PT ;  /* 0x000000011900780c */ /* 0x008fe20003f45270 */
[----:B0-----:R-:W-:-:S12]  /*1dba0*/  VIADD R7, R7, 0xffffff80 ;  /* 0xffffff8007077836 */ /* 0x001fd80000000000 */
[----:B------:R-:W0:Y:S01]  /*1dbb0*/  @P2 LDC R14, c[0x0][0xbec] ;  /* 0x0002fb00ff0e2b82 */ /* 0x000e220000000800 */
[----:B------:R-:W-:Y:S02]  /*1dbc0*/  ISETP.GE.AND P3, PT, R7, 0x80, PT ;  /* 0x000000800700780c */ /* 0x000fe40003f66270 */
[----:B------:R-:W-:-:S05]  /*1dbd0*/  SHF.R.S32.HI R7, RZ, 0x1f, R217 ;  /* 0x0000001fff077819 */ /* 0x000fca00000114d9 */
[----:B------:R-:W2:Y:S01]  /*1dbe0*/  @P2 LDC R27, c[0x0][0xbf0] ;  /* 0x0002fc00ff1b2b82 */ /* 0x000ea20000000800 */
[----:B----4-:R-:W-:Y:S05]  /*1dbf0*/  @P1 BRA `(.L_x_1564) ;  /* 0x0000000000101947 */ /* 0x010fea0003800000 */
[----:B------:R-:W-:Y:S05]  /*1dc00*/  @!P0 BRA `(.L_x_1564) ;  /* 0x00000000000c8947 */ /* 0x000fea0003800000 */
[----:B------:R-:W3:Y:S04]  /*1dc10*/  LDG.E R5, desc[UR46][R2.64] ;  /* 0x0000002e02057981 */ /* 0x000ee8000c1e1900 */
[----:B-----5:R-:W3:Y:S02]  /*1dc20*/  LDG.E R6, desc[UR46][R2.64+0x4] ;  /* 0x0000042e02067981 */ /* 0x020ee4000c1e1900 */
[----:B---3--:R-:W-:-:S07]  /*1dc30*/  IADD3 R6, -R5, R6, RZ ;  /* 0x0000000605067210 */ /* 0x008fce0007ffe1ff */
.L_x_1564:
[----:B------:R-:W-:Y:S01]  /*1dc40*/  BSSY B1, `(.L_x_1565) ;  /* 0x000002d000017945 */ /* 0x000fe20003800000 */
[----:B------:R-:W-:Y:S02]  /*1dc50*/  SHF.R.S32.HI R10, RZ, 0x1f, R216 ;  /* 0x0000001fff0a7819 */ /* 0x000fe400000114d8 */
[----:B------:R-:W-:Y:S02]  /*1dc60*/  SEL R13, R217, RZ, !P0 ;  /* 0x000000ffd90d7207 */ /* 0x000fe40004000000 */
[----:B------:R-:W-:Y:S02]  /*1dc70*/  SEL R12, R7, RZ, !P0 ;  /* 0x000000ff070c7207 */ /* 0x000fe40004000000 */
[----:B-----5:R-:W-:Y:S01]  /*1dc80*/  SHF.R.S32.HI R11, RZ, 0x1f, R0 ;  /* 0x0000001fff0b7819 */ /* 0x020fe20000011400 */
[----:B------:R-:W-:Y:S06]  /*1dc90*/  @P3 BRA `(.L_x_1566) ;  /* 0x00000000009c3947 */ /* 0x000fec0003800000 */
[----:B------:R-:W3:Y:S01]  /*1dca0*/  S2R R3, SR_TID.X ;  /* 0x0000000000037919 */ /* 0x000ee20000002100 */
[----:B------:R-:W4:Y:S02]  /*1dcb0*/  LDC R9, c[0x0][0xbe8] ;  /* 0x0002fa00ff097b82 */ /* 0x000f240000000800 */
[----:B----4-:R-:W-:Y:S01]  /*1dcc0*/  IMAD R2, R6, R9, RZ ;  /* 0x0000000906027224 */ /* 0x010fe200078e02ff */
[----:B---3--:R-:W-:-:S04]  /*1dcd0*/  IADD3 R8, R204, -0x80, R3 ;  /* 0xffffff80cc087810 */ /* 0x008fc80007ffe003 */
        /* <DEDUP_REMOVED lines=9> */
[----:B------:R-:W3:Y:S01]  /*1dd70*/  @P0 LDC R15, c[0x0][0xbec] ;  /* 0x0002fb00ff0f0b82 */ /* 0x000ee20000000800 */
[----:B------:R-:W-:Y:S01]  /*1dd80*/  IMAD R7, R216, UR5, R7 ;  /* 0x00000005d8077c24 */ /* 0x000fe2000f8e0207 */
[----:B------:R-:W-:-:S03]  /*1dd90*/  ULDC.64 UR4, c[0x0][0xb98] ;  /* 0x0002e60000047ab9 */ /* 0x000fc60000000a00 */
[----:B------:R-:W-:-:S03]  /*1dda0*/  IMAD.IADD R3, R3, 0x1, R7 ;  /* 0x0000000103037824 */ /* 0x000fc600078e0207 */
[----:B------:R-:W4:Y:S01]  /*1ddb0*/  @P0 LDC R21, c[0x0][0xbf0] ;  /* 0x0002fc00ff150b82 */ /* 0x000f220000000800 */
[----:B------:R-:W-:-:S04]  /*1ddc0*/  IMAD.WIDE.U32 R2, R13, UR4, R2 ;  /* 0x000000040d027c25 */ /* 0x000fc8000f8e0002 */
[----:B---3--:R-:W-:-:S05]  /*1ddd0*/  @P0 IMAD.HI.U32 R4, R8, R15, RZ ;  /* 0x0000000f08040227 */ /* 0x008fca00078e00ff */
[----:B----4-:R-:W-:Y:S01]  /*1dde0*/  @P0 SHF.R.U32.HI R5, RZ, R21, R4 ;  /* 0x00000015ff050219 */ /* 0x010fe20000011604 */
        /* <DEDUP_REMOVED lines=18> */
.L_x_1566:
[----:B------:R-:W-:Y:S05]  /*1df10*/  BSYNC B1 ;  /* 0x0000000000017941 */ /* 0x000fea0003800000 */
.L_x_1565:
[----:B------:R-:W-:Y:S01]  /*1df20*/  ULDC.64 UR4, c[0x0][0xaa0] ;  /* 0x0002a80000047ab9 */ /* 0x000fe20000000a00 */
[----:B------:R-:W-:Y:S02]  /*1df30*/  IMAD R7, R215, 0x20, R17 ;  /* 0x00000020d7077824 */ /* 0x000fe400078e0211 */
[----:B---3--:R-:W-:Y:S02]  /*1df40*/  IMAD R3, R11, UR4, RZ ;  /* 0x000000040b037c24 */ /* 0x008fe4000f8e02ff */
[----:B------:R-:W-:Y:S02]  /*1df50*/  IMAD.IADD R9, R204, 0x1, R7 ;  /* 0x00000001cc097824 */ /* 0x000fe400078e0207 */
[C---:B------:R-:W-:Y:S02]  /*1df60*/  IMAD R5, R0.reuse, UR5, R3 ;  /* 0x0000000500057c24 */ /* 0x040fe4000f8e0203 */
[----:B------:R-:W-:Y:S01]  /*1df70*/  IMAD.WIDE.U32 R2, R0, UR4, RZ ;  /* 0x0000000400027c25 */ /* 0x000fe2000f8e00ff */
[----:B------:R-:W-:-:S03]  /*1df80*/  ULDC.64 UR4, c[0x0][0xae8] ;  /* 0x0002ba0000047ab9 */ /* 0x000fc60000000a00 */
[----:B------:R-:W-:Y:S02]  /*1df90*/  IMAD.IADD R3, R3, 0x1, R5 ;  /* 0x0000000103037824 */ /* 0x000fe400078e0205 */
[----:B------:R-:W-:Y:S02]  /*1dfa0*/  IMAD R7, R10, UR4, RZ ;  /* 0x000000040a077c24 */ /* 0x000fe4000f8e02ff */
[----:B0-----:R-:W-:-:S04]  /*1dfb0*/  @P2 IMAD.HI.U32 R0, R9, R14, RZ ;  /* 0x0000000e09002227 */ /* 0x001fc800078e00ff */
[C---:B------:R-:W-:Y:S02]  /*1dfc0*/  IMAD R7, R216.reuse, UR5, R7 ;  /* 0x00000005d8077c24 */ /* 0x040fe4000f8e0207 */
[----:B------:R-:W-:Y:S01]  /*1dfd0*/  IMAD.WIDE.U32 R2, R216, UR4, R2 ;  /* 0x00000004d8027c25 */ /* 0x000fe2000f8e0002 */
[----:B------:R-:W-:-:S03]  /*1dfe0*/  ULDC.64 UR4, c[0x0][0xaf0] ;  /* 0x0002bc0000047ab9 */ /* 0x000fc60000000a00 */
[----:B------:R-:W-:Y:S01]  /*1dff0*/  IMAD.MOV.U32 R5, RZ, RZ, R9 ;  /* 0x000000ffff057224 */ /* 0x000fe200078e0009 */
[----:B--2---:R-:W-:Y:S01]  /*1e000*/  @P2 SHF.R.U32.HI R5, RZ, R27, R0 ;  /* 0x0000001bff052219 */ /* 0x004fe20000011600 */
[----:B------:R-:W-:Y:S02]  /*1e010*/  IMAD R4, R12, UR4, RZ ;  /* 0x000000040c047c24 */ /* 0x000fe4000f8e02ff */
[----:B------:R-:W-:Y:S01]  /*1e020*/  IMAD.IADD R3, R3, 0x1, R7 ;  /* 0x0000000103037824 */ /* 0x000fe200078e0207 */
[----:B------:R-:W-:Y:S01]  /*1e030*/  SHF.R.S32.HI R0, RZ, 0x1f, R5 ;  /* 0x0000001fff007819 */ /* 0x000fe20000011405 */
[C---:B------:R-:W-:Y:S02]  /*1e040*/  IMAD R7, R13.reuse, UR5, R4 ;  /* 0x000000050d077c24 */ /* 0x040fe4000f8e0204 */
[----:B------:R-:W-:Y:S01]  /*1e050*/  IMAD.WIDE.U32 R2, R13, UR4, R2 ;  /* 0x000000040d027c25 */ /* 0x000fe2000f8e0002 */
[----:B------:R-:W-:-:S03]  /*1e060*/  ULDC.64 UR4, c[0x0][0xae0] ;  /* 0x0002b80000047ab9 */ /* 0x000fc60000000a00 */
[----:B------:R-:W-:Y:S02]  /*1e070*/  IMAD.MOV R4, RZ, RZ, -R5 ;  /* 0x000000ffff047224 */ /* 0x000fe400078e0a05 */
[----:B------:R-:W-:Y:S02]  /*1e080*/  IMAD R0, R0, UR4, RZ ;  /* 0x0000000400007c24 */ /* 0x000fe4000f8e02ff */
[----:B------:R-:W-:Y:S02]  /*1e090*/  IMAD.IADD R3, R3, 0x1, R7 ;  /* 0x0000000103037824 */ /* 0x000fe400078e0207 */
[----:B------:R-:W-:Y:S02]  /*1e0a0*/  IMAD R7, R25, R4, R9 ;  /* 0x0000000419077224 */ /* 0x000fe400078e0209 */
[C---:B------:R-:W-:Y:S02]  /*1e0b0*/  IMAD R9, R5.reuse, UR5, R0 ;  /* 0x0000000505097c24 */ /* 0x040fe4000f8e0200 */
[----:B------:R-:W-:Y:S01]  /*1e0c0*/  IMAD.WIDE.U32 R2, R5, UR4, R2 ;  /* 0x0000000405027c25 */ /* 0x000fe2000f8e0002 */
[----:B------:R-:W-:Y:S01]  /*1e0d0*/  SHF.R.S32.HI R0, RZ, 0x1f, R7 ;  /* 0x0000001fff007819 */ /* 0x000fe20000011407 */
[----:B------:R-:W-:-:S02]  /*1e0e0*/  ULDC.64 UR4, c[0x0][0xad8] ;  /* 0x0002b60000047ab9 */ /* 0x000fc40000000a00 */
[----:B------:R-:W-:Y:S01]  /*1e0f0*/  IMAD.IADD R204, R17, 0x1, R204 ;  /* 0x0000000111cc7824 */ /* 0x000fe200078e02cc */
[----:B------:R-:W-:Y:S01]  /*1e100*/  IADD3 R3, R3, R9, RZ ;  /* 0x0000000903037210 */ /* 0x000fe20007ffe0ff */
[----:B------:R-:W-:Y:S02]  /*1e110*/  IMAD R0, R0, UR4, RZ ;  /* 0x0000000400007c24 */ /* 0x000fe4000f8e02ff */
[----:B------:R-:W-:-:S04]  /*1e120*/  IMAD.WIDE.U32 R2, R7, UR4, R2 ;  /* 0x0000000407027c25 */ /* 0x000fc8000f8e0002 */
[----:B------:R-:W-:Y:S01]  /*1e130*/  IMAD R7, R7, UR5, R0 ;  /* 0x0000000507077c24 */ /* 0x000fe2000f8e0200 */
[----:B------:R-:W-:Y:S02]  /*1e140*/  ULDC.64 UR4, c[0x0][0xa80] ;  /* 0x0002a00000047ab9 */ /* 0x000fe40000000a00 */
[----:B------:R-:W-:Y:S01]  /*1e150*/  LEA R0, P0, R2, UR4, 0x1 ;  /* 0x0000000402007c11 */ /* 0x000fe2000f8008ff */
[----:B------:R-:W-:Y:S01]  /*1e160*/  IMAD.IADD R3, R3, 0x1, R7 ;  /* 0x0000000103037824 */ /* 0x000fe200078e0207 */
[----:B------:R-:W-:-:S04]  /*1e170*/  UMOV UR4, 0xffffffff ;  /* 0xffffffff00047882 */ /* 0x000fc80000000000 */
[----:B------:R-:W-:Y:S01]  /*1e180*/  LEA.HI.X R2, R2, UR5, R3, 0x1, P0 ;  /* 0x0000000502027c11 */ /* 0x000fe200080f0c03 */
[----:B------:R-:W-:Y:S06]  /*1e190*/  BRA.DIV UR4, `(.L_x_1567) ;  /* 0x000000b204e47947 */ /* 0x000fec000b800000 */
[----:B------:R0:W2:Y:S04]  /*1e1a0*/  SHFL.IDX PT, R3, R2, RZ, 0x181f ;  /* 0x00181fff02037589 */ /* 0x0000a800000e0000 */
[----:B------:R0:W3:Y:S02]  /*1e1b0*/  SHFL.IDX PT, R14, R0, RZ, 0x181f ;  /* 0x00181fff000e7589 */ /* 0x0000e400000e0000 */
.L_x_1848:
        /* <DEDUP_REMOVED lines=9> */
[-C--:B---3--:R-:W-:Y:S02]  /*1e250*/  @!P3 LEA R4, P5, R18, R14.reuse, 0x1 ;  /* 0x0000000e1204b211 */ /* 0x088fe400078a08ff */
[-C--:B------:R-:W-:Y:S02]  /*1e260*/  @!P2 LEA R6, P4, R194, R14.reuse, 0x1 ;  /* 0x0000000ec206a211 */ /* 0x080fe400078808ff */
[-C--:B--2---:R-:W-:Y:S02]  /*1e270*/  @!P3 LEA.HI.X R5, R18, R3.reuse, R19, 0x1, P5 ;  /* 0x000000031205b211 */ /* 0x084fe400028f0c13 */
[-C--:B------:R-:W-:Y:S02]  /*1e280*/  @!P1 LEA R8, P5, R207, R14.reuse, 0x1 ;  /* 0x0000000ecf089211 */ /* 0x080fe400078a08ff */
        /* <DEDUP_REMOVED lines=8> */
.L_x_1569:
[----:B------:R-:W-:Y:S05]  /*1e310*/  BSYNC B1 ;  /* 0x0000000000017941 */ /* 0x000fea0003800000 */
.L_x_1568:
[----:B------:R-:W-:-:S03]  /*1e320*/  UMOV UR4, 0xffffffff ;  /* 0xffffffff00047882 */ /* 0x000fc60000000000 */
[----:B------:R-:W-:Y:S05]  /*1e330*/  BRA.DIV UR4, `(.L_x_1570) ;  /* 0x000000b204b07947 */ /* 0x000fea000b800000 */
[----:B--2---:R2:W0:Y:S04]  /*1e340*/  SHFL.IDX PT, R3, R2, 0x1, 0x181f ;  /* 0x00381f0002037f89 */ /* 0x00442800000e0000 */
[----:B---34-:R2:W3:Y:S02]  /*1e350*/  SHFL.IDX PT, R14, R0, 0x1, 0x181f ;  /* 0x00381f00000e7f89 */ /* 0x0184e400000e0000 */
.L_x_1852:
        /* <DEDUP_REMOVED lines=11> */
[-C--:B0-----:R-:W-:Y:S02]  /*1e410*/  @!P3 LEA.HI.X R5, R18, R3.reuse, R19, 0x1, P5 ;  /* 0x000000031205b211 */ /* 0x081fe400028f0c13 */
        /* <DEDUP_REMOVED lines=9> */
.L_x_1572:
[----:B------:R-:W-:Y:S05]  /*1e4b0*/  BSYNC B1 ;  /* 0x0000000000017941 */ /* 0x000fea0003800000 */
.L_x_1571:
[----:B------:R-:W-:-:S03]  /*1e4c0*/  UMOV UR4, 0xffffffff ;  /* 0xffffffff00047882 */ /* 0x000fc60000000000 */
[----:B------:R-:W-:Y:S05]  /*1e4d0*/  BRA.DIV UR4, `(.L_x_1573) ;  /* 0x000000b204907947 */ /* 0x000fea000b800000 */
[----:B0-----:R0:W0:Y:S04]  /*1e4e0*/  SHFL.IDX PT, R3, R2, 0x2, 0x181f ;  /* 0x00581f0002037f89 */ /* 0x00102800000e0000 */
[----:B---34-:R3:W4:Y:S02]  /*1e4f0*/  SHFL.IDX PT, R14, R0, 0x2, 0x181f ;  /* 0x00581f00000e7f89 */ /* 0x01872400000e0000 */
.L_x_1856:
        /* <DEDUP_REMOVED lines=21> */
.L_x_1575:
[----:B------:R-:W-:Y:S05]  /*1e650*/  BSYNC B1 ;  /* 0x0000000000017941 */ /* 0x000fea0003800000 */
.L_x_1574:
[----:B------:R-:W-:-:S03]  /*1e660*/  UMOV UR4, 0xffffffff ;  /* 0xffffffff00047882 */ /* 0x000fc60000000000 */
[----:B------:R-:W-:Y:S05]  /*1e670*/  BRA.DIV UR4, `(.L_x_1576) ;  /* 0x000000b204707947 */ /* 0x000fea000b800000 */
[----:B0-----:R0:W0:Y:S04]  /*1e680*/  SHFL.IDX PT, R3, R2, 0x3, 0x181f ;  /* 0x00781f0002037f89 */ /* 0x00102800000e0000 */
[----:B----4-:R4:W0:Y:S02]  /*1e690*/  SHFL.IDX PT, R14, R0, 0x3, 0x181f ;  /* 0x00781f00000e7f89 */ /* 0x01082400000e0000 */
.L_x_1860:
[----:B--234-:R-:W-:-:S05]  /*1e6a0*/  VIADD R0, R204, 0x60 ;  /* 0x00000060cc007836 */ /* 0x01cfca0000000000 */
[----:B------:R-:W-:-:S13]  /*1e6b0*/  ISETP.GE.AND P0, PT, R0, R25, PT ;  /* 0x000000190000720c */ /* 0x000fda0003f06270 */
        /* <DEDUP_REMOVED lines=18> */
.L_x_1563:
[----:B------:R-:W-:Y:S05]  /*1e7e0*/  BSYNC B0 ;  /* 0x0000000000007941 */ /* 0x000fea0003800000 */
.L_x_1553:
[----:B------:R-:W-:Y:S02]  /*1e7f0*/  ULDC UR4, c[0x0][0xc3c] ;  /* 0x00030f0000047ab9 */ /* 0x000fe40000000800 */
[----:B-1----:R-:W-:-:S13]  /*1e800*/  ISETP.GE.AND P0, PT, R203, UR4, PT ;  /* 0x00000004cb007c0c */ /* 0x002fda000bf06270 */
[----:B------:R-:W-:Y:S05]  /*1e810*/  @!P0 BRA `(.L_x_1577) ;  /* 0xfffffe2800608947 */ /* 0x000fea000383ffff */
[----:B------:R-:W-:Y:S05]  /*1e820*/  BRA `(.L_x_1348) ;  /* 0x0000007400e87947 */ /* 0x000fea0003800000 */
.L_x_1346:
        /* <DEDUP_REMOVED lines=18> */
.L_x_1578:
[----:B------:R-:W1:Y:S01]  /*1e950*/  S2R R0, SR_TID.X ;  /* 0x0000000000007919 */ /* 0x000e620000002100 */
[----:B------:R-:W-:Y:S01]  /*1e960*/  ULDC UR4, c[0x0][0xc3c] ;  /* 0x00030f0000047ab9 */ /* 0x000fe20000000800 */
[----:B------:R-:W2:Y:S01]  /*1e970*/  S2UR UR6, SR_CTAID.X ;  /* 0x00000000000679c3 */ /* 0x000ea20000002500 */
[----:B------:R-:W-:Y:S01]  /*1e980*/  ULDC UR5, c[0x0][0xc38] ;  /* 0x00030e0000057ab9 */ /* 0x000fe20000000800 */
[----:B-1----:R-:W-:-:S04]  /*1e990*/  LOP3.LUT R0, R0, 0x1f, RZ, 0xc0, !PT ;  /* 0x0000001f00007812 */ /* 0x002fc800078ec0ff */
[----:B------:R-:W-:-:S04]  /*1e9a0*/  ISETP.NE.AND P0, PT, R0, 0x1f, PT ;  /* 0x0000001f0000780c */ /* 0x000fc80003f05270 */
[----:B------:R-:W-:-:S13]  /*1e9b0*/  ISETP.GE.OR P1, PT, R0, UR4, !P0 ;  /* 0x0000000400007c0c */ /* 0x000fda000c726670 */
[----:B0-----:R-:W0:Y:S02]  /*1e9c0*/  @!P1 LDC.64 R2, c[0x0][0xc80] ;  /* 0x00032000ff029b82 */ /* 0x001e240000000a00 */
[----:B0-----:R-:W-:-:S05]  /*1e9d0*/  @!P1 IMAD.WIDE.U32 R2, R0, 0x4, R2 ;  /* 0x0000000400029825 */ /* 0x001fca00078e0002 */
[----:B------:R-:W3:Y:S01]  /*1e9e0*/  @!P1 LDG.E R4, desc[UR46][R2.64] ;  /* 0x0000002e02049981 */ /* 0x000ee2000c1e1900 */
[C---:B------:R-:W-:Y:S01]  /*1e9f0*/  ISETP.NE.AND P1, PT, R0.reuse, RZ, PT ;  /* 0x000000ff0000720c */ /* 0x040fe20003f25270 */
[----:B------:R-:W-:Y:S01]  /*1ea00*/  UMOV UR4, URZ ;  /* 0x0000003f00047c82 */ /* 0x000fe20008000000 */
[C---:B------:R-:W-:Y:S01]  /*1ea10*/  ISETP.GE.U32.AND P2, PT, R0.reuse, 0x2, PT ;  /* 0x000000020000780c */ /* 0x040fe20003f46070 */
[----:B------:R-:W-:Y:S01]  /*1ea20*/  IMAD.MOV.U32 R16, RZ, RZ, RZ ;  /* 0x000000ffff107224 */ /* 0x000fe200078e00ff */
[C---:B------:R-:W-:Y:S02]  /*1ea30*/  ISETP.GE.U32.AND P3, PT, R0.reuse, 0x4, PT ;  /* 0x000000040000780c */ /* 0x040fe40003f66070 */
[C---:B------:R-:W-:Y:S02]  /*1ea40*/  ISETP.GE.U32.AND P4, PT, R0.reuse, 0x8, PT ;  /* 0x000000080000780c */ /* 0x040fe40003f86070 */
[----:B------:R-:W-:Y:S01]  /*1ea50*/  ISETP.GE.U32.AND P5, PT, R0, 0x10, PT ;  /* 0x000000100000780c */ /* 0x000fe20003fa6070 */
[----:B---3--:R-:W0:Y:S02]  /*1ea60*/  SHFL.UP PT, R5, R4, 0x1, RZ ;  /* 0x0420000004057989 */ /* 0x008e2400000e00ff */
        /* <DEDUP_REMOVED lines=14> */
[----:B------:R-:W0:Y:S02]  /*1eb50*/  SHFL.IDX PT, R6, R5, 0x1f, 0x1f ;  /* 0x03e01f0005067f89 */ /* 0x000e2400000e0000 */
[----:B0-----:R-:W-:-:S04]  /*1eb60*/  IMAD R6, R6, UR5, RZ ;  /* 0x0000000506067c24 */ /* 0x001fc8000f8e02ff */
[----:B------:R-:W-:Y:S01]  /*1eb70*/  IMAD.MOV.U32 R3, RZ, RZ, R6 ;  /* 0x000000ffff037224 */ /* 0x000fe200078e0006 */
[----:B--2---:R-:W-:-:S13]  /*1eb80*/  ISETP.GT.AND P6, PT, R6, UR6, PT ;  /* 0x0000000606007c0c */ /* 0x004fda000bfc4270 */
[----:B------:R-:W-:Y:S05]  /*1eb90*/  @P6 BRA `(.L_x_1580) ;  /* 0x00000000009c6947 */ /* 0x000fea0003800000 */
[----:B------:R-:W0:Y:S01]  /*1eba0*/  LDC R5, c[0x0][0xc3c] ;  /* 0x00030f00ff057b82 */ /* 0x000e220000000800 */
[----:B------:R-:W-:Y:S01]  /*1ebb0*/  IMAD.MOV.U32 R6, RZ, RZ, R3 ;  /* 0x000000ffff067224 */ /* 0x000fe200078e0003 */
[----:B------:R-:W-:Y:S01]  /*1ebc0*/  UMOV UR4, URZ ;  /* 0x0000003f00047c82 */ /* 0x000fe20008000000 */
[----:B------:R-:W-:Y:S01]  /*1ebd0*/  ULDC UR7, c[0x0][0xc3c] ;  /* 0x00030f0000077ab9 */ /* 0x000fe20000000800 */
[----:B------:R-:W-:-:S05]  /*1ebe0*/  ULDC UR5, c[0x0][0xc38] ;  /* 0x00030e0000057ab9 */ /* 0x000fca0000000800 */
.L_x_1584:
[----:B------:R-:W-:Y:S01]  /*1ebf0*/  UIADD3 UR4, UR4, 0x1f, URZ ;  /* 0x0000001f04047890 */ /* 0x000fe2000fffe03f */
[----:B------:R-:W-:-:S05]  /*1ec00*/  MOV R19, UR7 ;  /* 0x0000000700137c02 */ /* 0x000fca0008000f00 */
        /* <DEDUP_REMOVED lines=10> */
.L_x_1583:
[----:B------:R-:W-:Y:S05]  /*1ecb0*/  BSYNC B0 ;  /* 0x0000000000007941 */ /* 0x000fea0003800000 */
.L_x_1582:
        /* <DEDUP_REMOVED lines=17> */
[----:B------:R-:W-:-:S05]  /*1edd0*/  IMAD.IADD R6, R3, 0x1, R6 ;  /* 0x0000000103067824 */ /* 0x000fca00078e0206 */
[----:B------:R-:W-:-:S13]  /*1ede0*/  ISETP.GT.AND P6, PT, R6, UR6, PT ;  /* 0x0000000606007c0c */ /* 0x000fda000bfc4270 */
[----:B------:R-:W-:Y:S05]  /*1edf0*/  @!P6 BRA `(.L_x_1584) ;  /* 0xfffffffc007ce947 */ /* 0x000fea000383ffff */
[----:B------:R-:W-:-:S07]  /*1ee00*/  IMAD.MOV.U32 R5, RZ, RZ, R9 ;  /* 0x000000ffff057224 */ /* 0x000fce00078e0009 */
.L_x_1580:
[----:B------:R-:W-:-:S04]  /*1ee10*/  IMAD.IADD R6, R6, 0x1, -R3 ;  /* 0x0000000106067824 */ /* 0x000fc800078e0a03 */
[----:B------:R-:W-:-:S05]  /*1ee20*/  IMAD R2, R5, UR5, R6 ;  /* 0x0000000505027c24 */ /* 0x000fca000f8e0206 */
[----:B------:R-:W-:Y:S02]  /*1ee30*/  ISETP.GT.AND P0, PT, R2, UR6, PT ;  /* 0x0000000602007c0c */ /* 0x000fe4000bf04270 */
[----:B------:R-:W0:Y:S11]  /*1ee40*/  LDC.64 R2, c[0x0][0xc90] ;  /* 0x00032400ff027b82 */ /* 0x000e360000000a00 */
[----:B------:R-:W-:-:S04]  /*1ee50*/  VOTE.ANY R11, PT, !P0 ;  /* 0x00000000000b7806 */ /* 0x000fc800040e0100 */
[----:B------:R-:W1:Y:S02]  /*1ee60*/  POPC R7, R11 ;  /* 0x0000000b00077309 */ /* 0x000e640000000000 */
[----:B-1----:R-:W-:-:S04]  /*1ee70*/  VIADD R19, R7, UR4 ;  /* 0x0000000407137c36 */ /* 0x002fc80008000000 */
[----:B0-----:R-:W-:-:S05]  /*1ee80*/  IMAD.WIDE R2, R19, 0x4, R2 ;  /* 0x0000000413027825 */ /* 0x001fca00078e0202 */
[----:B------:R-:W2:Y:S01]  /*1ee90*/  LDG.E R9, desc[UR46][R2.64] ;  /* 0x0000002e02097981 */ /* 0x000ea2000c1e1900 */
[----:B------:R-:W-:-:S03]  /*1eea0*/  ISETP.NE.AND P0, PT, R11, RZ, PT ;  /* 0x000000ff0b00720c */ /* 0x000fc60003f05270 */
[----:B------:R-:W2:Y:S02]  /*1eeb0*/  SHFL.IDX PT, R4, R4, R7, 0x1f ;  /* 0x00001f0704047589 */ /* 0x000ea400000e0000 */
[----:B--2---:R-:W-:-:S05]  /*1eec0*/  IMAD R8, R4, R9, RZ ;  /* 0x0000000904087224 */ /* 0x004fca00078e02ff */
[----:B------:R-:W-:-:S04]  /*1eed0*/  IABS R10, R8 ;  /* 0x00000008000a7213 */ /* 0x000fc80000000000 */
[----:B------:R-:W0:Y:S08]  /*1eee0*/  I2F.RP R12, R10 ;  /* 0x0000000a000c7306 */ /* 0x000e300000209400 */
[----:B0-----:R-:W0:Y:S02]  /*1eef0*/  MUFU.RCP R12, R12 ;  /* 0x0000000c000c7308 */ /* 0x001e240000001000 */
[----:B0-----:R-:W-:-:S06]  /*1ef00*/  VIADD R13, R12, 0xffffffe ;  /* 0x0ffffffe0c0d7836 */ /* 0x001fcc0000000000 */
[----:B------:R0:W1:Y:S01]  /*1ef10*/  F2I.FTZ.U32.TRUNC.NTZ R3, R13 ;  /* 0x0000000d00037305 */ /* 0x000062000021f000 */
[----:B------:R-:W-:Y:S05]  /*1ef20*/  @!P0 BRA `(.L_x_1585) ;  /* 0x0000000000088947 */ /* 0x000fea0003800000 */
[----:B------:R-:W-:-:S06]  /*1ef30*/  VIADD R16, R7, 0xffffffff ;  /* 0xffffffff07107836 */ /* 0x000fcc0000000000 */
[----:B------:R2:W3:Y:S02]  /*1ef40*/  SHFL.IDX PT, R16, R5, R16, 0x1f ;  /* 0x00001f1005107589 */ /* 0x0004e400000e0000 */
.L_x_1585:
[----:B-12---:R-:W-:Y:S01]  /*1ef50*/  IMAD.MOV R5, RZ, RZ, -R3 ;  /* 0x000000ffff057224 */ /* 0x006fe200078e0a03 */
[----:B------:R-:W-:Y:S01]  /*1ef60*/  MOV R2, RZ ;  /* 0x000000ff00027202 */ /* 0x000fe20000000f00 */
[----:B---3--:R-:W-:Y:S01]  /*1ef70*/  IMAD R16, R16, UR5, R6 ;  /* 0x0000000510107c24 */ /* 0x008fe2000f8e0206 */
[----:B------:R-:W-:Y:S01]  /*1ef80*/  IABS R6, R8 ;  /* 0x0000000800067213 */ /* 0x000fe20000000000 */
[----:B------:R-:W-:-:S04]  /*1ef90*/  IMAD R5, R5, R10, RZ ;  /* 0x0000000a05057224 */ /* 0x000fc800078e02ff */
        /* <DEDUP_REMOVED lines=20> */
[----:B------:R-:W-:-:S04]  /*1f0e0*/  VIADDMNMX R9, R10, UR5, R9, PT ;  /* 0x000000050a097c46 */ /* 0x000fc8000b800109 */
[-C--:B------:R-:W-:Y:S02]  /*1f0f0*/  IABS R7, R9.reuse ;  /* 0x0000000900077213 */ /* 0x080fe40000000000 */
[----:B------:R-:W-:Y:S02]  /*1f100*/  IABS R8, R9 ;  /* 0x0000000900087213 */ /* 0x000fe40000000000 */
[----:B------:R-:W1:Y:S03]  /*1f110*/  I2F.RP R10, R7 ;  /* 0x00000007000a7306 */ /* 0x000e660000209400 */
[----:B------:R-:W-:-:S05]  /*1f120*/  IMAD.MOV R8, RZ, RZ, -R8 ;  /* 0x000000ffff087224 */ /* 0x000fca00078e0a08 */
[----:B-1----:R-:W1:Y:S02]  /*1f130*/  MUFU.RCP R10, R10 ;  /* 0x0000000a000a7308 */ /* 0x002e640000001000 */
[----:B-1----:R-:W-:-:S06]  /*1f140*/  VIADD R3, R10, 0xffffffe ;  /* 0x0ffffffe0a037836 */ /* 0x002fcc0000000000 */
[----:B------:R-:W1:Y:S02]  /*1f150*/  F2I.FTZ.U32.TRUNC.NTZ R3, R3 ;  /* 0x0000000300037305 */ /* 0x000e64000021f000 */
[----:B-1----:R-:W-:-:S04]  /*1f160*/  IMAD.MOV R2, RZ, RZ, -R3 ;  /* 0x000000ffff027224 */ /* 0x002fc800078e0a03 */
[----:B------:R-:W-:Y:S02]  /*1f170*/  IMAD R11, R2, R7, RZ ;  /* 0x00000007020b7224 */ /* 0x000fe400078e02ff */
[----:B------:R-:W-:-:S04]  /*1f180*/  IMAD.MOV.U32 R2, RZ, RZ, RZ ;  /* 0x000000ffff027224 */ /* 0x000fc800078e00ff */
[----:B------:R-:W-:Y:S01]  /*1f190*/  IMAD.HI.U32 R2, R3, R11, R2 ;  /* 0x0000000b03027227 */ /* 0x000fe200078e0002 */
[----:B------:R-:W-:Y:S02]  /*1f1a0*/  IABS R11, R5 ;  /* 0x00000005000b7213 */ /* 0x000fe40000000000 */
[C---:B------:R-:W-:Y:S01]  /*1f1b0*/  LOP3.LUT R3, R5.reuse, R9, RZ, 0x3c, !PT ;  /* 0x0000000905037212 */ /* 0x040fe200078e3cff */
[----:B------:R-:W-:Y:S02]  /*1f1c0*/  IMAD.IADD R5, R5, 0x1, R6 ;  /* 0x0000000105057824 */ /* 0x000fe400078e0206 */
[----:B------:R-:W-:Y:S01]  /*1f1d0*/  IMAD.HI.U32 R2, R2, R11, RZ ;  /* 0x0000000b02027227 */ /* 0x000fe200078e00ff */
[----:B------:R-:W-:-:S03]  /*1f1e0*/  ISETP.GE.AND P2, PT, R3, RZ, PT ;  /* 0x000000ff0300720c */ /* 0x000fc60003f46270 */
[----:B------:R-:W-:-:S05]  /*1f1f0*/  IMAD R8, R2, R8, R11 ;  /* 0x0000000802087224 */ /* 0x000fca00078e020b */
[----:B------:R-:W-:-:S13]  /*1f200*/  ISETP.GT.U32.AND P1, PT, R7, R8, PT ;  /* 0x000000080700720c */ /* 0x000fda0003f24070 */
[----:B------:R-:W-:Y:S02]  /*1f210*/  @!P1 IMAD.IADD R8, R8, 0x1, -R7 ;  /* 0x0000000108089824 */ /* 0x000fe400078e0a07 */
[----:B------:R-:W-:Y:S01]  /*1f220*/  @!P1 VIADD R2, R2, 0x1 ;  /* 0x0000000102029836 */ /* 0x000fe20000000000 */
[----:B------:R-:W-:Y:S02]  /*1f230*/  ISETP.NE.AND P1, PT, R9, RZ, PT ;  /* 0x000000ff0900720c */ /* 0x000fe40003f25270 */
[----:B------:R-:W-:-:S13]  /*1f240*/  ISETP.GE.U32.AND P0, PT, R8, R7, PT ;  /* 0x000000070800720c */ /* 0x000fda0003f06070 */
[----:B------:R-:W-:-:S05]  /*1f250*/  @P0 VIADD R2, R2, 0x1 ;  /* 0x0000000102020836 */ /* 0x000fca0000000000 */
[----:B------:R-:W-:Y:S02]  /*1f260*/  @!P2 IADD3 R2, -R2, RZ, RZ ;  /* 0x000000ff0202a210 */ /* 0x000fe40007ffe1ff */
[----:B------:R-:W-:Y:S01]  /*1f270*/  @!P1 LOP3.LUT R2, RZ, R9, RZ, 0x33, !PT ;  /* 0x00000009ff029212 */ /* 0x000fe200078e33ff */
[----:B------:R-:W-:-:S03]  /*1f280*/  IMAD.MOV R9, RZ, RZ, -R9 ;  /* 0x000000ffff097224 */ /* 0x000fc600078e0a09 */
[----:B------:R-:W-:Y:S01]  /*1f290*/  LOP3.LUT R17, RZ, R2, RZ, 0x33, !PT ;  /* 0x00000002ff117212 */ /* 0x000fe200078e33ff */
[----:B------:R-:W-:-:S04]  /*1f2a0*/  IMAD R18, R2, R9, R5 ;  /* 0x0000000902127224 */ /* 0x000fc800078e0205 */
[----:B------:R-:W-:Y:S01]  /*1f2b0*/  IMAD.IADD R17, R4, 0x1, R17 ;  /* 0x0000000104117824 */ /* 0x000fe200078e0211 */
[----:B------:R-:W-:Y:S06]  /*1f2c0*/  BRA `(.L_x_1586) ;  /* 0x00000000000c7947 */ /* 0x000fec0003800000 */
.L_x_1581:
[----:B------:R-:W-:Y:S02]  /*1f2d0*/  IMAD.MOV.U32 R17, RZ, RZ, RZ ;  /* 0x000000ffff117224 */ /* 0x000fe400078e00ff */
[----:B------:R-:W-:Y:S02]  /*1f2e0*/  IMAD.U32 R16, RZ, RZ, UR6 ;  /* 0x00000006ff107e24 */ /* 0x000fe4000f8e00ff */
[----:B------:R-:W-:-:S07]  /*1f2f0*/  IMAD.MOV.U32 R18, RZ, RZ, RZ ;  /* 0x000000ffff127224 */ /* 0x000fce00078e00ff */
.L_x_1586:
[----:B------:R-:W-:-:S13]  /*1f300*/  ISETP.NE.AND P0, PT, R0, RZ, PT ;  /* 0x000000ff0000720c */ /* 0x000fda0003f05270 */
[----:B------:R-:W1:Y:S01]  /*1f310*/  @!P0 S2R R3, SR_CgaCtaId ;  /* 0x0000000000038919 */ /* 0x000e620000008800 */
[----:B------:R-:W-:-:S04]  /*1f320*/  @!P0 MOV R0, 0x400 ;  /* 0x0000040000008802 */ /* 0x000fc80000000f00 */
[----:B-1----:R-:W-:-:S05]  /*1f330*/  @!P0 LEA R0, R3, R0, 0x18 ;  /* 0x0000000003008211 */ /* 0x002fca00078ec0ff */
[----:B------:R2:W-:Y:S01]  /*1f340*/  @!P0 STS.128 [R0+0x284d0], R16 ;  /* 0x0284d01000008388 */ /* 0x0005e20000000c00 */
[----:B------:R-:W-:Y:S06]  /*1f350*/  BAR.ARV 0x5, 0x180 ;  /* 0x0146000000007b1d */ /* 0x000fec0000002000 */
.L_x_1579:
[----:B--2---:R-:W-:Y:S01]  /*1f360*/  IMAD.MOV.U32 R0, RZ, RZ, 0x1 ;  /* 0x00000001ff007424 */ /* 0x004fe200078e00ff */
[----:B------:R2:W-:Y:S01]  /*1f370*/  STL [R1+0xc], RZ ;  /* 0x00000cff01007387 */ /* 0x0005e20000100800 */
[----:B------:R-:W-:Y:S02]  /*1f380*/  ULDC UR4, c[0x0][0xc3c] ;  /* 0x00030f0000047ab9 */ /* 0x000fe40000000800 */
[----:B-1----:R-:W-:Y:S01]  /*1f390*/  ISETP.GE.AND P0, PT, R19, UR4, PT ;  /* 0x0000000413007c0c */ /* 0x002fe2000bf06270 */
[----:B------:R2:W-:Y:S04]  /*1f3a0*/  STL [R1+0x1c], R0 ;  /* 0x00001c0001007387 */ /* 0x0005e80000100800 */
[----:B------:R2:W-:Y:S08]  /*1f3b0*/  STL [R1+0x60], RZ ;  /* 0x000060ff01007387 */ /* 0x0005f00000100800 */
[----:B--2---:R-:W-:Y:S05]  /*1f3c0*/  @P0 BRA `(.L_x_1587) ;  /* 0x0000006400fc0947 */ /* 0x004fea0003800000 */
[----:B------:R-:W1:Y:S01]  /*1f3d0*/  S2R R10, SR_TID.X ;  /* 0x00000000000a7919 */ /* 0x000e620000002100 */
[----:B------:R-:W2:Y:S01]  /*1f3e0*/  S2UR UR5, SR_CgaCtaId ;  /* 0x00000000000579c3 */ /* 0x000ea20000008800 */
[----:B------:R-:W-:Y:S01]  /*1f3f0*/  UMOV UR4, 0x400 ;  /* 0x0000040000047882 */ /* 0x000fe20000000000 */
[----:B------:R-:W-:Y:S01]  /*1f400*/  BSSY B7, `(.L_x_1587) ;  /* 0x000067b000077945 */ /* 0x000fe20003800000 */
[----:B------:R-:W-:Y:S01]  /*1f410*/  ULDC.64 UR42, c[0x0][0x198] ;  /* 0x00006600002a7ab9 */ /* 0x000fe20000000a00 */
[----:B------:R-:W-:Y:S02]  /*1f420*/  ULOP3.LUT UR36, UR40, 0x1, URZ, 0xfc, !UPT ;  /* 0x0000000128247892 */ /* 0x000fe4000f8efc3f */
[----:B------:R-:W-:Y:S01]  /*1f430*/  ULOP3.LUT UR38, UR40, 0x2, URZ, 0xfc, !UPT ;  /* 0x0000000228267892 */ /* 0x000fe2000f8efc3f */
[----:B------:R-:W-:Y:S01]  /*1f440*/  ULDC UR37, c[0x0][0xc] ;  /* 0x0000030000257ab9 */ /* 0x000fe20000000800 */
[----:B--2---:R-:W-:Y:S01]  /*1f450*/  ULEA UR4, UR5, UR4, 0x18 ;  /* 0x0000000405047291 */ /* 0x004fe2000f8ec03f */
[C---:B-1----:R-:W-:Y:S01]  /*1f460*/  LOP3.LUT R9, R10.reuse, 0x7f, RZ, 0xc0, !PT ;  /* 0x0000007f0a097812 */ /* 0x042fe200078ec0ff */
[C---:B0-----:R-:W-:Y:S01]  /*1f470*/  IMAD.SHL.U32 R2, R10.reuse, 0x80, RZ ;  /* 0x000000800a027824 */ /* 0x041fe200078e00ff */
[C---:B------:R-:W-:Y:S01]  /*1f480*/  LOP3.LUT P0, RZ, R10.reuse, 0x4, RZ, 0xc0, !PT ;  /* 0x000000040aff7812 */ /* 0x040fe2000780c0ff */
[----:B------:R-:W-:-:S02]  /*1f490*/  IMAD.SHL.U32 R5, R10, 0x8, RZ ;  /* 0x000000080a057824 */ /* 0x000fc400078e00ff */
[----:B------:R-:W-:-:S05]  /*1f4a0*/  IMAD.SHL.U32 R0, R9, 0x20, RZ ;  /* 0x0000002009007824 */ /* 0x000fca00078e00ff */
[----:B------:R-:W-:Y:S01]  /*1f4b0*/  LOP3.LUT R3, R0, 0xc00, RZ, 0xc0, !PT ;  /* 0x00000c0000037812 */ /* 0x000fe200078ec0ff */
[----:B------:R-:W-:-:S05]  /*1f4c0*/  IMAD.SHL.U32 R0, R10, 0x40, RZ ;  /* 0x000000400a007824 */ /* 0x000fca00078e00ff */
[--C-:B------:R-:W-:Y:S02]  /*1f4d0*/  LOP3.LUT R3, R3, 0x40, R0.reuse, 0xf8, !PT ;  /* 0x0000004003037812 */ /* 0x100fe400078ef800 */
[----:B------:R-:W-:Y:S02]  /*1f4e0*/  LOP3.LUT R4, R0, 0x180, RZ, 0xc0, !PT ;  /* 0x0000018000047812 */ /* 0x000fe400078ec0ff */
[----:B------:R-:W-:Y:S02]  /*1f4f0*/  LOP3.LUT R7, R3, 0x200, R0, 0xf8, !PT ;  /* 0x0000020003077812 */ /* 0x000fe400078ef800 */
[--C-:B------:R-:W-:Y:S02]  /*1f500*/  SHF.R.U32.HI R3, RZ, 0x1, R10.reuse ;  /* 0x00000001ff037819 */ /* 0x100fe4000001160a */
[----:B------:R-:W-:Y:S02]  /*1f510*/  LOP3.LUT R0, R2, 0x380, RZ, 0xc0, !PT ;  /* 0x0000038002007812 */ /* 0x000fe400078ec0ff */
[----:B------:R-:W-:-:S02]  /*1f520*/  LOP3.LUT R4, R4, 0x10, R10, 0xf8, !PT ;  /* 0x0000001004047812 */ /* 0x000fc400078ef80a */
[----:B------:R-:W-:Y:S01]  /*1f530*/  LOP3.LUT R3, R0, 0x30, R3, 0xf8, !PT ;  /* 0x0000003000037812 */ /* 0x000fe200078ef803 */
[----:B------:R-:W-:Y:S01]  /*1f540*/  IMAD.SHL.U32 R0, R10, 0x10, RZ ;  /* 0x000000100a007824 */ /* 0x000fe200078e00ff */
[----:B------:R-:W-:Y:S01]  /*1f550*/  LOP3.LUT R4, R4, 0x30, R5, 0x78, !PT ;  /* 0x0000003004047812 */ /* 0x000fe200078e7805 */
[----:B------:R-:W-:-:S03]  /*1f560*/  IMAD.U32 R5, RZ, RZ, UR4 ;  /* 0x00000004ff057e24 */ /* 0x000fc6000f8e00ff */
[----:B------:R-:W-:Y:S02]  /*1f570*/  LOP3.LUT R3, R3, 0x70, R0, 0x78, !PT ;  /* 0x0000007003037812 */ /* 0x000fe400078e7800 */
[----:B------:R-:W-:Y:S02]  /*1f580*/  LOP3.LUT R6, R7, R4, RZ, 0xfc, !PT ;  /* 0x0000000407067212 */ /* 0x000fe400078efcff */
[----:B------:R-:W-:Y:S01]  /*1f590*/  LOP3.LUT R8, R3, 0xc00, R2, 0xf8, !PT ;  /* 0x00000c0003087812 */ /* 0x000fe200078ef802 */
[----:B------:R-:W-:Y:S01]  /*1f5a0*/  IMAD.SHL.U32 R3, R10, 0x2, RZ ;  /* 0x000000020a037824 */ /* 0x000fe200078e00ff */
[----:B------:R-:W-:Y:S01]  /*1f5b0*/  LOP3.LUT R2, R0, 0x3f0, RZ, 0xc0, !PT ;  /* 0x000003f000027812 */ /* 0x000fe200078ec0ff */
[----:B------:R-:W-:Y:S01]  /*1f5c0*/  STL [R1+0x8], R6 ;  /* 0x0000080601007387 */ /* 0x000fe20000100800 */
[----:B------:R-:W-:Y:S01]  /*1f5d0*/  SHF.R.U32.HI R7, RZ, 0x3, R9 ;  /* 0x00000003ff077819 */ /* 0x000fe20000011609 */
[----:B------:R-:W-:Y:S01]  /*1f5e0*/  VIADD R4, R8, 0x40 ;  /* 0x0000004008047836 */ /* 0x000fe20000000000 */
[----:B------:R-:W-:Y:S01]  /*1f5f0*/  LOP3.LUT R3, R2, 0x70, R3, 0x78, !PT ;  /* 0x0000007002037812 */ /* 0x000fe200078e7803 */
[----:B------:R-:W-:Y:S01]  /*1f600*/  IMAD.SHL.U32 R2, R9, 0x10, RZ ;  /* 0x0000001009027824 */ /* 0x000fe200078e00ff */
[----:B------:R-:W-:Y:S01]  /*1f610*/  STL [R1+0x10], R8 ;  /* 0x0000100801007387 */ /* 0x000fe20000100800 */
[----:B------:R-:W-:-:S03]  /*1f620*/  @P0 VIADD R4, R8, 0xffffffc0 ;  /* 0xffffffc008040836 */ /* 0x000fc60000000000 */
[----:B------:R-:W-:Y:S02]  /*1f630*/  LOP3.LUT R2, R3, 0x400, R2, 0xf8, !PT ;  /* 0x0000040003027812 */ /* 0x000fe400078ef802 */
[----:B------:R-:W-:-:S03]  /*1f640*/  MOV R3, 0x20 ;  /* 0x0000002000037802 */ /* 0x000fc60000000f00 */
[----:B------:R-:W-:Y:S01]  /*1f650*/  IMAD.IADD R2, R5, 0x1, R2 ;  /* 0x0000000105027824 */ /* 0x000fe200078e0202 */
[----:B------:R-:W-:-:S05]  /*1f660*/  SEL R3, R3, 0xffffffe0, !P0 ;  /* 0xffffffe003037807 */ /* 0x000fca0004000000 */
[----:B------:R0:W-:Y:S04]  /*1f670*/  STL [R1+0x40], R3 ;  /* 0x0000400301007387 */ /* 0x0001e80000100800 */
[----:B------:R-:W-:Y:S04]  /*1f680*/  STL [R1], R5 ;  /* 0x0000000501007387 */ /* 0x000fe80000100800 */
[----:B------:R1:W-:Y:S01]  /*1f690*/  STL [R1+0x44], R2 ;  /* 0x0000440201007387 */ /* 0x0003e20000100800 */
[----:B0-----:R-:W-:Y:S02]  /*1f6a0*/  LOP3.LUT R3, R0, 0x70, RZ, 0xc0, !PT ;  /* 0x0000007000037812 */ /* 0x001fe400078ec0ff */
[----:B------:R-:W-:Y:S01]  /*1f6b0*/  LOP3.LUT R0, R7, 0x70, R0, 0xf8, !PT ;  /* 0x0000007007007812 */ /* 0x000fe200078ef800 */
[----:B------:R-:W-:Y:S01]  /*1f6c0*/  IMAD.MOV.U32 R0, RZ, RZ, 0x1 ;  /* 0x00000001ff007424 */ /* 0x000fe200078e00ff */
[----:B------:R-:W-:Y:S04]  /*1f6d0*/  STL [R1+0x60], RZ ;  /* 0x000060ff01007387 */ /* 0x000fe80000100800 */
[----:B------:R0:W-:Y:S01]  /*1f6e0*/  STL [R1+0x38], R4 ;  /* 0x0000380401007387 */ /* 0x0001e20000100800 */
[----:B-1----:R-:W-:-:S03]  /*1f6f0*/  LOP3.LUT R2, R3, 0x80, RZ, 0xfc, !PT ;  /* 0x0000008003027812 */ /* 0x002fc600078efcff */
[----:B------:R1:W-:Y:S04]  /*1f700*/  STL [R1+0x20], R0 ;  /* 0x0000200001007387 */ /* 0x0003e80000100800 */
[----:B------:R2:W-:Y:S01]  /*1f710*/  STL [R1+0x14], RZ ;  /* 0x000014ff01007387 */ /* 0x0005e20000100800 */
[----:B0-----:R-:W-:-:S03]  /*1f720*/  IMAD.MOV.U32 R4, RZ, RZ, 0x1 ;  /* 0x00000001ff047424 */ /* 0x001fc600078e00ff */
[----:B------:R2:W-:Y:S01]  /*1f730*/  STL [R1+0xc], RZ ;  /* 0x00000cff01007387 */ /* 0x0005e20000100800 */
[----:B-1----:R-:W-:-:S03]  /*1f740*/  LOP3.LUT R0, R6, 0x1000, RZ, 0xfc, !PT ;  /* 0x0000100006007812 */ /* 0x002fc600078efcff */
[----:B------:R2:W-:Y:S04]  /*1f750*/  STL [R1+0x1c], R4 ;  /* 0x00001c0401007387 */ /* 0x0005e80000100800 */
[----:B------:R2:W-:Y:S02]  /*1f760*/  STL [R1+0x3c], R0 ;  /* 0x00003c0001007387 */ /* 0x0005e40000100800 */
.L_x_1713:
[----:B------:R-:W-:Y:S05]  /*1f770*/  YIELD ;  /* 0x0000000000007946 */ /* 0x000fea0003800000 */
[----:B------:R-:W-:Y:S01]  /*1f780*/  ULDC.64 UR4, c[0x0][0xa28] ;  /* 0x00028a0000047ab9 */ /* 0x000fe20000000a00 */
[----:B------:R-:W-:Y:S02]  /*1f790*/  CS2R R6, SRZ ;  /* 0x0000000000067805 */ /* 0x000fe4000001ff00 */
[----:B------:R-:W-:Y:S01]  /*1f7a0*/  ISETP.NE.U32.AND P0, PT, RZ, UR4, PT ;  /* 0x00000004ff007c0c */ /* 0x000fe2000bf05070 */
[----:B0-2---:R-:W0:Y:S01]  /*1f7b0*/  LDC.64 R12, c[0x0][0xa00] ;  /* 0x00028000ff0c7b82 */ /* 0x005e220000000a00 */
[----:B------:R-:W-:Y:S01]  /*1f7c0*/  ULDC.64 UR6, c[0x0][0xa08] ;  /* 0x0002820000067ab9 */ /* 0x000fe20000000a00 */
[----:B------:R-:W-:Y:S01]  /*1f7d0*/  ULDC.64 UR8, c[0x0][0xa10] ;  /* 0x0002840000087ab9 */ /* 0x000fe20000000a00 */
[----:B------:R-:W-:Y:S01]  /*1f7e0*/  ISETP.NE.AND.EX P0, PT, RZ, UR5, PT, P0 ;  /* 0x00000005ff007c0c */ /* 0x000fe2000bf05300 */
[----:B------:R-:W-:-:S04]  /*1f7f0*/  ULDC.64 UR4, c[0x0][0xa18] ;  /* 0x0002860000047ab9 */ /* 0x000fc80000000a00 */
[----:B--2---:R-:W1:Y:S08]  /*1f800*/  LDC.64 R4, c[0x0][0xa08] ;  /* 0x00028200ff047b82 */ /* 0x004e700000000a00 */
[----:B---3--:R-:W2:Y:S02]  /*1f810*/  @P0 LDC.64 R2, c[0x0][0xa28] ;  /* 0x00028a00ff020b82 */ /* 0x008ea40000000a00 */
[----:B--2---:R-:W-:-:S05]  /*1f820*/  @P0 IMAD.WIDE R2, R19, 0x4, R2 ;  /* 0x0000000413020825 */ /* 0x004fca00078e0202 */
[----:B------:R2:W5:Y:S01]  /*1f830*/  @P0 LDG.E R6, desc[UR46][R2.64] ;  /* 0x0000002e02060981 */ /* 0x000562000c1e1900 */
[----:B------:R-:W-:Y:S01]  /*1f840*/  ISETP.NE.U32.AND P0, PT, RZ, UR4, PT ;  /* 0x00000004ff007c0c */ /* 0x000fe2000bf05070 */
[----:B0-----:R-:W-:Y:S01]  /*1f850*/  IMAD.WIDE R12, R19, 0x4, R12 ;  /* 0x00000004130c7825 */ /* 0x001fe200078e020c */
[----:B------:R-:W-:Y:S02]  /*1f860*/  ISETP.NE.U32.AND P2, PT, RZ, UR6, PT ;  /* 0x00000006ff007c0c */ /* 0x000fe4000bf45070 */
[----:B------:R-:W-:Y:S01]  /*1f870*/  ISETP.NE.AND.EX P0, PT, RZ, UR5, PT, P0 ;  /* 0x00000005ff007c0c */ /* 0x000fe2000bf05300 */
[----:B------:R-:W-:Y:S01]  /*1f880*/  ULDC.64 UR4, c[0x0][0xa00] ;  /* 0x0002800000047ab9 */ /* 0x000fe20000000a00 */
[----:B------:R-:W-:Y:S01]  /*1f890*/  ISETP.NE.U32.AND P4, PT, RZ, UR8, PT ;  /* 0x00000008ff007c0c */ /* 0x000fe2000bf85070 */
[----:B------:R-:W-:Y:S01]  /*1f8a0*/  IMAD.MOV.U32 R8, RZ, RZ, RZ ;  /* 0x000000ffff087224 */ /* 0x000fe200078e00ff */
[----:B------:R-:W-:Y:S01]  /*1f8b0*/  ISETP.NE.U32.AND P1, PT, RZ, UR4, PT ;  /* 0x00000004ff007c0c */ /* 0x000fe2000bf25070 */
[----:B--2---:R-:W0:Y:S01]  /*1f8c0*/  LDC.64 R2, c[0x0][0xa10] ;  /* 0x00028400ff027b82 */ /* 0x004e220000000a00 */
[----:B------:R-:W-:-:S02]  /*1f8d0*/  IMAD.MOV.U32 R0, RZ, RZ, RZ ;  /* 0x000000ffff007224 */ /* 0x000fc400078e00ff */
[----:B------:R-:W-:Y:S01]  /*1f8e0*/  ISETP.NE.AND.EX P3, PT, RZ, UR5, PT, P1 ;  /* 0x00000005ff007c0c */ /* 0x000fe2000bf65310 */
[----:B-1----:R-:W-:-:S04]  /*1f8f0*/  IMAD.WIDE R4, R19, 0x4, R4 ;  /* 0x0000000413047825 */ /* 0x002fc800078e0204 */
[----:B------:R-:W1:Y:S01]  /*1f900*/  @P0 LDC.64 R10, c[0x0][0xa18] ;  /* 0x00028600ff0a0b82 */ /* 0x000e620000000a00 */
[----:B------:R-:W-:Y:S01]  /*1f910*/  ULDC UR4, c[0x0][0x288] ;  /* 0x0000a20000047ab9 */ /* 0x000fe20000000800 */
[----:B------:R-:W-:Y:S02]  /*1f920*/  ISETP.NE.AND.EX P1, PT, RZ, UR7, PT, P2 ;  /* 0x00000007ff007c0c */ /* 0x000fe4000bf25320 */
[----:B------:R-:W-:-:S04]  /*1f930*/  ISETP.NE.AND.EX P2, PT, RZ, UR9, PT, P4 ;  /* 0x00000009ff007c0c */ /* 0x000fc8000bf45340 */
[----:B------:R-:W2:Y:S07]  /*1f940*/  @P3 LDG.E R7, desc[UR46][R12.64] ;  /* 0x0000002e0c073981 */ /* 0x000eae000c1e1900 */
[----:B------:R-:W5:Y:S01]  /*1f950*/  @P1 LDG.E R8, desc[UR46][R4.64] ;  /* 0x0000002e04081981 */ /* 0x000f62000c1e1900 */
[----:B0-----:R-:W-:-:S05]  /*1f960*/  IMAD.WIDE R2, R19, 0x4, R2 ;  /* 0x0000000413027825 */ /* 0x001fca00078e0202 */
[----:B------:R-:W5:Y:S01]  /*1f970*/  @P2 LDG.E R0, desc[UR46][R2.64] ;  /* 0x0000002e02002981 */ /* 0x000f62000c1e1900 */
[----:B-1----:R-:W-:-:S03]  /*1f980*/  @P0 IMAD.WIDE R10, R19, 0x4, R10 ;  /* 0x00000004130a0825 */ /* 0x002fc600078e020a */
[----:B--2---:R0:W-:Y:S02]  /*1f990*/  STL [R1+0x4c], R7 ;  /* 0x00004c0701007387 */ /* 0x0041e40000100800 */
[----:B0-----:R-:W-:Y:S01]  /*1f9a0*/  IMAD.U32 R7, RZ, RZ, UR4 ;  /* 0x00000004ff077e24 */ /* 0x001fe2000f8e00ff */
[----:B------:R-:W-:-:S05]  /*1f9b0*/  ULDC.64 UR4, c[0x0][0x418] ;  /* 0x0001060000047ab9 */ /* 0x000fca0000000a00 */
        /* <DEDUP_REMOVED lines=8> */
[----:B0-----:R-:W-:Y:S01]  /*1fa40*/  IMAD.U32 R10, RZ, RZ, UR5 ;  /* 0x00000005ff0a7e24 */ /* 0x001fe2000f8e00ff */
[----:B--2---:R0:W-:Y:S01]  /*1fa50*/  STL [R1+0x48], R7 ;  /* 0x0000480701007387 */ /* 0x0041e20000100800 */
[----:B------:R-:W-:Y:S02]  /*1fa60*/  IMAD.MOV.U32 R11, RZ, RZ, R7 ;  /* 0x000000ffff0b7224 */ /* 0x000fe400078e0007 */
[----:B0-----:R-:W-:Y:S01]  /*1fa70*/  IMAD.U32 R7, RZ, RZ, UR4 ;  /* 0x00000004ff077e24 */ /* 0x001fe2000f8e00ff */
[----:B------:R-:W-:Y:S06]  /*1fa80*/  @P0 BRA `(.L_x_1588) ;  /* 0x0000000000140947 */ /* 0x000fec0003800000 */
[----:B------:R-:W-:Y:S05]  /*1fa90*/  @!P3 BRA `(.L_x_1588) ;  /* 0x000000000010b947 */ /* 0x000fea0003800000 */
[----:B------:R-:W2:Y:S04]  /*1faa0*/  LDG.E R9, desc[UR46][R12.64] ;  /* 0x0000002e0c097981 */ /* 0x000ea8000c1e1900 */
[----:B------:R-:W2:Y:S02]  /*1fab0*/  LDG.E R12, desc[UR46][R12.64+0x4] ;  /* 0x0000042e0c0c7981 */ /* 0x000ea4000c1e1900 */
[----:B--2---:R-:W-:-:S05]  /*1fac0*/  IMAD.IADD R11, R12, 0x1, -R9 ;  /* 0x000000010c0b7824 */ /* 0x004fca00078e0a09 */
[----:B------:R0:W-:Y:S02]  /*1fad0*/  STL [R1+0x48], R11 ;  /* 0x0000480b01007387 */ /* 0x0001e40000100800 */
.L_x_1588:
[----:B-----5:R-:W-:Y:S01]  /*1fae0*/  IMAD.IADD R8, R8, 0x1, R6 ;  /* 0x0000000108087824 */ /* 0x020fe200078e0206 */
[----:B------:R-:W-:Y:S02]  /*1faf0*/  ULDC.64 UR4, c[0x0][0xa20] ;  /* 0x0002880000047ab9 */ /* 0x000fe40000000a00 */
[----:B------:R-:W-:Y:S02]  /*1fb00*/  ISETP.NE.U32.AND P0, PT, RZ, UR4, PT ;  /* 0x00000004ff007c0c */ /* 0x000fe4000bf05070 */
[----:B------:R1:W-:Y:S02]  /*1fb10*/  STL [R1+0x34], R8 ;  /* 0x0000340801007387 */ /* 0x0003e40000100800 */
[----:B------:R-:W-:-:S13]  /*1fb20*/  ISETP.NE.AND.EX P0, PT, RZ, UR5, PT, P0 ;  /* 0x00000005ff007c0c */ /* 0x000fda000bf05300 */
[----:B-1----:R-:W-:Y:S05]  /*1fb30*/  @!P0 BRA `(.L_x_1589) ;  /* 0x0000000000108947 */ /* 0x002fea0003800000 */
[----:B------:R-:W1:Y:S02]  /*1fb40*/  LDC.64 R4, c[0x0][0xa20] ;  /* 0x00028800ff047b82 */ /* 0x000e640000000a00 */
[----:B-1----:R-:W-:-:S05]  /*1fb50*/  IMAD.WIDE R4, R19, 0x4, R4 ;  /* 0x0000000413047825 */ /* 0x002fca00078e0204 */
[----:B------:R1:W5:Y:S01]  /*1fb60*/  LDG.E R7, desc[UR46][R4.64] ;  /* 0x0000002e04077981 */ /* 0x000362000c1e1900 */
[----:B------:R-:W-:Y:S05]  /*1fb70*/  BRA `(.L_x_1590) ;  /* 0x0000000000107947 */ /* 0x000fea0003800000 */
.L_x_1589:
[----:B------:R-:W-:Y:S05]  /*1fb80*/  @!P1 BRA `(.L_x_1590) ;  /* 0x00000000000c9947 */ /* 0x000fea0003800000 */
[----:B------:R-:W2:Y:S04]  /*1fb90*/  LDG.E R7, desc[UR46][R4.64] ;  /* 0x0000002e04077981 */ /* 0x000ea8000c1e1900 */
[----:B------:R-:W2:Y:S02]  /*1fba0*/  LDG.E R4, desc[UR46][R4.64+0x4] ;  /* 0x0000042e04047981 */ /* 0x000ea4000c1e1900 */
[----:B--2---:R-:W-:-:S07]  /*1fbb0*/  IADD3 R7, -R7, R4, RZ ;  /* 0x0000000407077210 */ /* 0x004fce0007ffe1ff */
.L_x_1590:
[----:B-1----:R-:W2:Y:S04]  /*1fbc0*/  @P2 LDG.E R4, desc[UR46][R2.64] ;  /* 0x0000002e02042981 */ /* 0x002ea8000c1e1900 */
[----:B------:R1:W2:Y:S01]  /*1fbd0*/  @P2 LDG.E R2, desc[UR46][R2.64+0x4] ;  /* 0x0000042e02022981 */ /* 0x0002a2000c1e1900 */
[----:B------:R-:W-:Y:S02]  /*1fbe0*/  IMAD.SHL.U32 R12, R17, 0x80, RZ ;  /* 0x00000080110c7824 */ /* 0x000fe400078e00ff */
[----:B-----5:R-:W-:-:S03]  /*1fbf0*/  IMAD.IADD R9, R7, 0x1, -R6 ;  /* 0x0000000107097824 */ /* 0x020fc600078e0a06 */
[----:B------:R3:W-:Y:S01]  /*1fc00*/  STL [R1+0x18], R12 ;  /* 0x0000180c01007387 */ /* 0x0007e20000100800 */
[----:B-1----:R-:W1:Y:S02]  /*1fc10*/  LDC R3, c[0x0][0x448] ;  /* 0x00011200ff037b82 */ /* 0x002e640000000800 */
[----:B-1----:R-:W-:-:S13]  /*1fc20*/  ISETP.NE.AND P1, PT, R3, 0x1, PT ;  /* 0x000000010300780c */ /* 0x002fda0003f25270 */
[----:B------:R-:W1:Y:S08]  /*1fc30*/  @P1 LDC R3, c[0x0][0x44c] ;  /* 0x00011300ff031b82 */ /* 0x000e700000000800 */
[----:B------:R-:W4:Y:S01]  /*1fc40*/  @P1 LDC R5, c[0x0][0x450] ;  /* 0x00011400ff051b82 */ /* 0x000f220000000800 */
[----:B--2---:R-:W-:Y:S02]  /*1fc50*/  @P2 IMAD.IADD R10, R2, 0x1, -R4 ;  /* 0x00000001020a2824 */ /* 0x004fe400078e0a04 */
[----:B------:R-:W-:-:S02]  /*1fc60*/  VIADD R2, R12, 0x7f ;  /* 0x0000007f0c027836 */ /* 0x000fc40000000000 */
[----:B------:R-:W-:Y:S02]  /*1fc70*/  IMAD.IADD R7, R9, 0x1, R10 ;  /* 0x0000000109077824 */ /* 0x000fe400078e020a */
[----:B-1----:R-:W-:-:S03]  /*1fc80*/  @P1 IMAD.HI.U32 R3, R2, R3, RZ ;  /* 0x0000000302031227 */ /* 0x002fc600078e00ff */
[C---:B------:R-:W-:Y:S01]  /*1fc90*/  IADD3 R17, R7.reuse, 0x1, -R11 ;  /* 0x0000000107117810 */ /* 0x040fe20007ffe80b */
[----:B------:R-:W-:Y:S01]  /*1fca0*/  IMAD.MOV.U32 R6, RZ, RZ, R2 ;  /* 0x000000ffff067224 */ /* 0x000fe200078e0002 */
[----:B----4-:R-:W-:Y:S01]  /*1fcb0*/  @P1 SHF.R.U32.HI R6, RZ, R5, R3 ;  /* 0x00000005ff061219 */ /* 0x010fe20000011603 */
[----:B------:R-:W-:-:S04]  /*1fcc0*/  VIADD R2, R7, 0x3f ;  /* 0x0000003f07027836 */ /* 0x000fc80000000000 */
[----:B------:R-:W-:Y:S01]  /*1fcd0*/  IMAD.IADD R6, R17, 0x1, R6 ;  /* 0x0000000111067824 */ /* 0x000fe200078e0206 */
[----:B------:R-:W-:-:S04]  /*1fce0*/  SHF.R.S32.HI R3, RZ, 0x1f, R2 ;  /* 0x0000001fff037819 */ /* 0x000fc80000011402 */
[----:B------:R-:W-:Y:S02]  /*1fcf0*/  LEA.HI R21, R3, R2, RZ, 0x6 ;  /* 0x0000000203157211 */ /* 0x000fe400078f30ff */
[----:B------:R-:W1:Y:S02]  /*1fd00*/  LDC.64 R2, c[0x0][0x9e0] ;  /* 0x00027800ff027b82 */ /* 0x000e640000000a00 */
[----:B------:R-:W-:Y:S02]  /*1fd10*/  SHF.R.S32.HI R21, RZ, 0x6, R21 ;  /* 0x00000006ff157819 */ /* 0x000fe40000011415 */
[----:B-1----:R-:W-:Y:S01]  /*1fd20*/  ISETP.GE.AND P3, PT, R3, 0x1, PT ;  /* 0x000000010300780c */ /* 0x002fe20003f66270 */
[----:B------:R-:W-:-:S12]  /*1fd30*/  IMAD.IADD R8, R6, 0x1, R2 ;  /* 0x0000000106087824 */ /* 0x000fd800078e0202 */
[----:B---3--:R-:W-:Y:S05]  /*1fd40*/  @!P3 BRA `(.L_x_1591) ;  /* 0x000000000048b947 */ /* 0x008fea0003800000 */
[C---:B------:R-:W-:Y:S01]  /*1fd50*/  ISETP.GT.AND P0, PT, R6.reuse, RZ, PT ;  /* 0x000000ff0600720c */ /* 0x040fe20003f04270 */
[----:B------:R-:W-:Y:S01]  /*1fd60*/  BSSY B0, `(.L_x_1592) ;  /* 0x000000e000007945 */ /* 0x000fe20003800000 */
[----:B------:R-:W-:-:S11]  /*1fd70*/  VIADD R2, R6, 0xffffffff ;  /* 0xffffffff06027836 */ /* 0x000fd60000000000 */
[----:B------:R-:W-:Y:S05]  /*1fd80*/  @P0 BRA `(.L_x_1593) ;  /* 0x00000000001c0947 */ /* 0x000fea0003800000 */
[----:B------:R-:W-:Y:S01]  /*1fd90*/  ISETP.NE.AND P0, PT, R3, 0x1, PT ;  /* 0x000000010300780c */ /* 0x000fe20003f05270 */
[----:B------:R-:W-:-:S12]  /*1fda0*/  IMAD.MOV R2, RZ, RZ, -R6 ;  /* 0x000000ffff027224 */ /* 0x000fd800078e0a06 */
[----:B------:R-:W1:Y:S02]  /*1fdb0*/  @P0 LDC.64 R4, c[0x0][0x9e8] ;  /* 0x00027a00ff040b82 */ /* 0x000e640000000a00 */
[----:B-1----:R-:W-:-:S05]  /*1fdc0*/  @P0 IMAD.HI.U32 R4, R2, R4, RZ ;  /* 0x0000000402040227 */ /* 0x002fca00078e00ff */
[----:B------:R-:W-:-:S04]  /*1fdd0*/  @P0 SHF.R.U32.HI R2, RZ, R5, R4 ;  /* 0x00000005ff020219 */ /* 0x000fc80000011604 */
[----:B------:R-:W-:Y:S01]  /*1fde0*/  LOP3.LUT R2, RZ, R2, RZ, 0x33, !PT ;  /* 0x00000002ff027212 */ /* 0x000fe200078e33ff */
[----:B------:R-:W-:Y:S06]  /*1fdf0*/  BRA `(.L_x_1594) ;  /* 0x0000000000107947 */ /* 0x000fec0003800000 */
.L_x_1593:
[----:B------:R-:W-:-:S13]  /*1fe00*/  ISETP.NE.AND P0, PT, R3, 0x1, PT ;  /* 0x000000010300780c */ /* 0x000fda0003f05270 */
[----:B------:R-:W1:Y:S02]  /*1fe10*/  @P0 LDC.64 R4, c[0x0][0x9e8] ;  /* 0x00027a00ff040b82 */ /* 0x000e640000000a00 */
[----:B-1----:R-:W-:-:S05]  /*1fe20*/  @P0 IMAD.HI.U32 R4, R2, R4, RZ ;  /* 0x0000000402040227 */ /* 0x002fca00078e00ff */
[----:B------:R-:W-:-:S07]  /*1fe30*/  @P0 SHF.R.U32.HI R2, RZ, R5, R4 ;  /* 0x00000005ff020219 */ /* 0x000fce0000011604 */
.L_x_1594:
[----:B------:R-:W-:Y:S05]  /*1fe40*/  BSYNC B0 ;  /* 0x0000000000007941 */ /* 0x000fea0003800000 */
.L_x_1592:
[----:B------:R-:W-:-:S05]  /*1fe50*/  IMAD R2, R2, R3, R3 ;  /* 0x0000000302027224 */ /* 0x000fca00078e0203 */
[----:B------:R-:W-:-:S07]  /*1fe60*/  VIMNMX R8, R8, R2, PT ;  /* 0x0000000208087248 */ /* 0x000fce0003fe0100 */
.L_x_1591:
[----:B------:R-:W1:Y:S01]  /*1fe70*/  @P1 LDC R4, c[0x0][0x44c] ;  /* 0x00011300ff041b82 */ /* 0x000e620000000800 */
[----:B------:R-:W-:Y:S01]  /*1fe80*/  IMAD.MOV.U32 R2, RZ, RZ, R12 ;  /* 0x000000ffff027224 */ /* 0x000fe200078e000c */
[----:B------:R-:W-:Y:S01]  /*1fe90*/  ULDC UR4, c[0x0][0x9dc] ;  /* 0x0002770000047ab9 */ /* 0x000fe20000000800 */
[----:B------:R-:W-:-:S05]  /*1fea0*/  IMAD.IADD R20, R7, 0x1, -R11 ;  /* 0x0000000107147824 */ /* 0x000fca00078e0a0b */
[----:B------:R-:W2:Y:S01]  /*1feb0*/  @P1 LDC R5, c[0x0][0x450] ;  /* 0x00011400ff051b82 */ /* 0x000ea20000000800 */
[----:B-1----:R-:W-:-:S05]  /*1fec0*/  @P1 IMAD.HI.U32 R4, R12, R4, RZ ;  /* 0x000000040c041227 */ /* 0x002fca00078e00ff */
[----:B--2---:R-:W-:-:S05]  /*1fed0*/  @P1 SHF.R.U32.HI R2, RZ, R5, R4 ;  /* 0x00000005ff021219 */ /* 0x004fca0000011604 */
[----:B------:R-:W-:-:S05]  /*1fee0*/  IMAD.IADD R2, R20, 0x1, R2 ;  /* 0x0000000114027824 */ /* 0x000fca00078e0202 */
[----:B------:R-:W-:Y:S01]  /*1fef0*/  IADD3 R6, R2, -UR4, RZ ;  /* 0x8000000402067c10 */ /* 0x000fe2000fffe0ff */
[----:B------:R-:W-:Y:S06]  /*1ff00*/  @!P3 BRA `(.L_x_1595) ;  /* 0x000000000044b947 */ /* 0x000fec0003800000 */
[----:B------:R-:W-:Y:S01]  /*1ff10*/  ISETP.GT.AND P0, PT, R2, -0x1, PT ;  /* 0xffffffff0200780c */ /* 0x000fe20003f04270 */
[----:B------:R-:W-:-:S12]  /*1ff20*/  BSSY B0, `(.L_x_1596) ;  /* 0x000000d000007945 */ /* 0x000fd80003800000 */
[----:B------:R-:W-:Y:S05]  /*1ff30*/  @P0 BRA `(.L_x_1597) ;  /* 0x00000000001c0947 */ /* 0x000fea0003800000 */
[----:B------:R-:W-:Y:S02]  /*1ff40*/  ISETP.NE.AND P0, PT, R3, 0x1, PT ;  /* 0x000000010300780c */ /* 0x000fe40003f05270 */
[----:B------:R-:W-:-:S11]  /*1ff50*/  LOP3.LUT R2, RZ, R2, RZ, 0x33, !PT ;  /* 0x00000002ff027212 */ /* 0x000fd600078e33ff */
[----:B------:R-:W1:Y:S02]  /*1ff60*/  @P0 LDC.64 R4, c[0x0][0x9e8] ;  /* 0x00027a00ff040b82 */ /* 0x000e640000000a00 */
[----:B-1----:R-:W-:-:S05]  /*1ff70*/  @P0 IMAD.HI.U32 R4, R2, R4, RZ ;  /* 0x0000000402040227 */ /* 0x002fca00078e00ff */
[----:B------:R-:W-:-:S04]  /*1ff80*/  @P0 SHF.R.U32.HI R2, RZ, R5, R4 ;  /* 0x00000005ff020219 */ /* 0x000fc80000011604 */
[----:B------:R-:W-:Y:S01]  /*1ff90*/  LOP3.LUT R2, RZ, R2, RZ, 0x33, !PT ;  /* 0x00000002ff027212 */ /* 0x000fe200078e33ff */
[----:B------:R-:W-:Y:S06]  /*1ffa0*/  BRA `(.L_x_1598) ;  /* 0x0000000000107947 */ /* 0x000fec0003800000 */
.L_x_1597:
[----:B------:R-:W-:-:S13]  /*1ffb0*/  ISETP.NE.AND P0, PT, R3, 0x1, PT ;  /* 0x000000010300780c */ /* 0x000fda0003f05270 */
[----:B------:R-:W1:Y:S02]  /*1ffc0*/  @P0 LDC.64 R4, c[0x0][0x9e8] ;  /* 0x00027a00ff040b82 */ /* 0x000e640000000a00 */
[----:B-1----:R-:W-:-:S05]  /*1ffd0*/  @P0 IMAD.HI.U32 R4, R2, R4, RZ ;  /* 0x0000000402040227 */ /* 0x002fca00078e00ff */
[----:B------:R-:W-:-:S07]  /*1ffe0*/  @P0 SHF.R.U32.HI R2, RZ, R5, R4 ;  /* 0x00000005ff020219 */ /* 0x000fce0000011604 */
.L_x_1598:
[----:B------:R-:W-:Y:S05]  /*1fff0*/  BSYNC B0 ;  /* 0x0000000000007941 */ /* 0x000fea0003800000 */
.L_x_1596:
[----:B------:R-:W-:-:S05]  /*20000*/  IMAD R2, R2, R3, RZ ;  /* 0x0000000302027224 */ /* 0x000fca00078e02ff */
[----:B------:R-:W-:-:S07]  /*20010*/  VIMNMX R6, R6, R2, !PT ;  /* 0x0000000206067248 */ /* 0x000fce0007fe0100 */
.L_x_1595:
[----:B------:R-:W-:Y:S01]  /*20020*/  VIADD R8, R8, 0x3f ;  /* 0x0000003f08087836 */ /* 0x000fe20000000000 */
[----:B------:R-:W-:Y:S04]  /*20030*/  BSSY B0, `(.L_x_1599) ;  /* 0x000012d000007945 */ /* 0x000fe80003800000 */
[----:B------:R-:W-:-:S04]  /*20040*/  SHF.R.S32.HI R2, RZ, 0x1f, R8 ;  /* 0x0000001fff027819 */ /* 0x000fc80000011408 */
[----:B------:R-:W-:Y:S02]  /*20050*/  LEA.HI R4, R2, R8, RZ, 0x6 ;  /* 0x0000000802047211 */ /* 0x000fe400078f30ff */
[----:B------:R-:W-:Y:S02]  /*20060*/  SHF.R.S32.HI R2, RZ, 0x1f, R6 ;  /* 0x0000001fff027819 */ /* 0x000fe40000011406 */
[----:B------:R-:W-:Y:S02]  /*20070*/  SHF.R.S32.HI R4, RZ, 0x6, R4 ;  /* 0x00000006ff047819 */ /* 0x000fe40000011404 */
[----:B------:R-:W-:-:S04]  /*20080*/  LEA.HI R2, R2, R6, RZ, 0x6 ;  /* 0x0000000602027211 */ /* 0x000fc800078f30ff */
[----:B------:R-:W-:-:S04]  /*20090*/  SHF.R.S32.HI R2, RZ, 0x6, R2 ;  /* 0x00000006ff027819 */ /* 0x000fc80000011402 */
[----:B------:R-:W-:Y:S02]  /*200a0*/  VIMNMX R3, RZ, R2, !PT ;  /* 0x00000002ff037248 */ /* 0x000fe40007fe0100 */
[----:B------:R-:W-:-:S03]  /*200b0*/  VIMNMX R2, R21, R4, PT ;  /* 0x0000000415027248 */ /* 0x000fc60003fe0100 */
[--C-:B------:R-:W-:Y:S02]  /*200c0*/  IMAD R3, R3, 0x40, -R9.reuse ;  /* 0x0000004003037824 */ /* 0x100fe400078e0a09 */
[----:B------:R-:W-:-:S03]  /*200d0*/  IMAD R2, R2, 0x40, -R9 ;  /* 0x0000004002027824 */ /* 0x000fc600078e0a09 */
[----:B------:R-:W-:Y:S02]  /*200e0*/  VIMNMX R3, RZ, R3, !PT ;  /* 0x00000003ff037248 */ /* 0x000fe40007fe0100 */
[----:B------:R-:W-:-:S04]  /*200f0*/  VIMNMX R2, R2, R10, PT ;  /* 0x0000000a02027248 */ /* 0x000fc80003fe0100 */
        /* <DEDUP_REMOVED lines=9> */
[----:B------:R-:W-:Y:S05]  /*20190*/  @!P1 BRA `(.L_x_1600) ;  /* 0x0000001000589947 */ /* 0x000fea0003800000 */
[----:B------:R-:W-:Y:S01]  /*201a0*/  UMOV UR4, 0xffffffff ;  /* 0xffffffff00047882 */ /* 0x000fe20000000000 */
[----:B------:R-:W-:Y:S02]  /*201b0*/  SEL R2, R19, RZ, !P2 ;  /* 0x000000ff13027207 */ /* 0x000fe40005000000 */
[----:B------:R-:W-:Y:S05]  /*201c0*/  BRA.DIV UR4, `(.L_x_1601) ;  /* 0x0000009604e47947 */ /* 0x000fea000b800000 */
[----:B------:R-:W1:Y:S02]  /*201d0*/  S2R R4, SR_TID.X ;  /* 0x0000000000047919 */ /* 0x000e640000002100 */
[----:B-1----:R-:W-:-:S04]  /*201e0*/  SHF.R.U32.HI R4, RZ, 0x5, R4 ;  /* 0x00000005ff047819 */ /* 0x002fc80000011604 */
[----:B------:R-:W-:-:S05]  /*201f0*/  LOP3.LUT R4, R4, 0x3, RZ, 0xc0, !PT ;  /* 0x0000000304047812 */ /* 0x000fca00078ec0ff */
[----:B------:R1:W2:Y:S02]  /*20200*/  SHFL.IDX PT, R14, R4, RZ, 0x1f ;  /* 0x00001fff040e7589 */ /* 0x0002a400000e0000 */
.L_x_1863:
[----:B--2---:R-:W-:Y:S02]  /*20210*/  ISETP.NE.AND P0, PT, R14, RZ, PT ;  /* 0x000000ff0e00720c */ /* 0x004fe40003f05270 */
[----:B------:R-:W-:-:S11]  /*20220*/  PLOP3.LUT P6, PT, PT, PT, PT, 0x8, 0x0 ;  /* 0x000000000000781c */ /* 0x000fd60003fce170 */
[----:B------:R-:W-:Y:S05]  /*20230*/  @P0 BRA `(.L_x_1602) ;  /* 0x00000000000c0947 */ /* 0x000fea0003800000 */
[----:B------:R-:W-:-:S03]  /*20240*/  UMOV UR4, 0xffffffff ;  /* 0xffffffff00047882 */ /* 0x000fc60000000000 */
[----:B------:R-:W-:Y:S05]  /*20250*/  BRA.DIV UR4, `(.L_x_1603) ;  /* 0x0000009604f47947 */ /* 0x000fea000b800000 */
[----:B------:R-:W-:-:S13]  /*20260*/  ELECT P6, URZ, PT ;  /* 0x00000000003f782f */ /* 0x000fda00038c0000 */
.L_x_1602:
[----:B-1----:R-:W2:Y:S04]  /*20270*/  LDL R4, [R1+0x60] ;  /* 0x0000600001047983 */ /* 0x002ea80000100800 */
[----:B------:R-:W3:Y:S01]  /*20280*/  LDL R6, [R1] ;  /* 0x0000000001067983 */ /* 0x000ee20000100800 */
[----:B------:R-:W-:Y:S01]  /*20290*/  BSSY B1, `(.L_x_1604) ;  /* 0x0000008000017945 */ /* 0x000fe20003800000 */
[----:B--2---:R-:W-:-:S05]  /*202a0*/  VIADD R4, R4, 0x1 ;  /* 0x0000000104047836 */ /* 0x004fca0000000000 */
[----:B------:R-:W-:-:S04]  /*202b0*/  LEA.HI R5, R4, R4, RZ, 0x1 ;  /* 0x0000000404057211 */ /* 0x000fc800078f08ff */
[----:B------:R-:W-:-:S05]  /*202c0*/  LOP3.LUT R5, R5, 0xfffffffe, RZ, 0xc0, !PT ;  /* 0xfffffffe05057812 */ /* 0x000fca00078ec0ff */
[----:B------:R-:W-:-:S05]  /*202d0*/  IMAD.IADD R4, R4, 0x1, -R5 ;  /* 0x0000000104047824 */ /* 0x000fca00078e0a05 */
[----:B------:R-:W-:-:S04]  /*202e0*/  SHF.L.U32 R4, R4, 0x1f, RZ ;  /* 0x0000001f04047819 */ /* 0x000fc800000006ff */
[----:B---3--:R-:W1:Y:S02]  /*202f0*/  SYNCS.PHASECHK.TRANS64.TRYWAIT P0, [R6+URZ+0x28420], R4 ;  /* 0x02842004060075a7 */ /* 0x008e64000800017f */
[----:B-1----:R-:W-:Y:S05]  /*20300*/  @!P0 BRA `(.L_x_1605) ;  /* 0x0000009400e88947 */ /* 0x002fea0003800000 */
.L_x_1866:
[----:B------:R-:W-:Y:S05]  /*20310*/  BSYNC B1 ;  /* 0x0000000000017941 */ /* 0x000fea0003800000 */
.L_x_1604:
[----:B------:R-:W-:Y:S04]  /*20320*/  BSSY B1, `(.L_x_1606) ;  /* 0x0000072000017945 */ /* 0x000fe80003800000 */
[----:B------:R-:W-:Y:S05]  /*20330*/  @!P6 BRA `(.L_x_1607) ;  /* 0x0000000400c0e947 */ /* 0x000fea0003800000 */
[----:B------:R-:W2:Y:S04]  /*20340*/  LDL R6, [R1] ;  /* 0x0000000001067983 */ /* 0x000ea80000100800 */
[----:B------:R-:W3:Y:S01]  /*20350*/  LDL R7, [R1+0x14] ;  /* 0x0000140001077983 */ /* 0x000ee20000100800 */
[----:B-1----:R-:W1:Y:S01]  /*20360*/  S2R R5, SR_TID.X ;  /* 0x0000000000057919 */ /* 0x002e620000002100 */
[----:B--2---:R-:W-:Y:S02]  /*20370*/  IMAD.MOV.U32 R9, RZ, RZ, R6 ;  /* 0x000000ffff097224 */ /* 0x004fe400078e0006 */
[----:B------:R-:W2:Y:S02]  /*20380*/  LDL R6, [R1+0x20] ;  /* 0x0000200001067983 */ /* 0x000ea40000100800 */
[----:B---3--:R-:W-:Y:S01]  /*20390*/  IMAD R7, R7, 0x8, R9 ;  /* 0x0000000807077824 */ /* 0x008fe200078e0209 */
[----:B-1----:R-:W-:Y:S01]  /*203a0*/  LOP3.LUT R5, R5, 0x7f, RZ, 0xc0, !PT ;  /* 0x0000007f05057812 */ /* 0x002fe200078ec0ff */
[----:B------:R-:W-:Y:S03]  /*203b0*/  BSSY B2, `(.L_x_1608) ;  /* 0x0000005000027945 */ /* 0x000fe60003800000 */
[----:B------:R-:W-:-:S02]  /*203c0*/  ISETP.NE.AND P1, PT, R5, RZ, PT ;  /* 0x000000ff0500720c */ /* 0x000fc40003f25270 */
[----:B--2---:R-:W-:-:S04]  /*203d0*/  SHF.L.U32 R10, R6, 0x1f, RZ ;  /* 0x0000001f060a7819 */ /* 0x004fc800000006ff */
[----:B------:R-:W1:Y:S02]  /*203e0*/  SYNCS.PHASECHK.TRANS64.TRYWAIT P0, [R7+URZ+0x284a0], R10 ;  /* 0x0284a00a070075a7 */ /* 0x000e64000800017f */
[----:B-1----:R-:W-:Y:S05]  /*203f0*/  @!P0 BRA `(.L_x_1609) ;  /* 0x0000009400c48947 */ /* 0x002fea0003800000 */
.L_x_1867:
[----:B------:R-:W-:Y:S05]  /*20400*/  BSYNC B2 ;  /* 0x0000000000027941 */ /* 0x000fea0003800000 */
.L_x_1608:
        /* <DEDUP_REMOVED lines=9> */
.L_x_1611:
[----:B------:R-:W-:Y:S05]  /*204a0*/  BSYNC B2 ;  /* 0x0000000000027941 */ /* 0x000fea0003800000 */
.L_x_1610:
[----:B------:R-:W2:Y:S04]  /*204b0*/  LDL R6, [R1] ;  /* 0x0000000001067983 */ /* 0x000ea80000100800 */
[----:B------:R-:W2:Y:S01]  /*204c0*/  LDL R4, [R1+0x14] ;  /* 0x0000140001047983 */ /* 0x000ea20000100800 */
[----:B------:R-:W-:Y:S01]  /*204d0*/  IMAD.MOV.U32 R13, RZ, RZ, RZ ;  /* 0x000000ffff0d7224 */ /* 0x000fe200078e00ff */
[----:B------:R-:W-:Y:S01]  /*204e0*/  UIADD3 UR4, UP0, UR42, 0x570, URZ ;  /* 0x000005702a047890 */ /* 0x000fe2000ff1e03f */
[----:B------:R-:W-:Y:S01]  /*204f0*/  IMAD R5, R8, 0x40, R0 ;  /* 0x0000004008057824 */ /* 0x000fe200078e0200 */
        /* <DEDUP_REMOVED lines=9> */
.L_x_1612:
        /* <DEDUP_REMOVED lines=16> */
.L_x_1613:
        /* <DEDUP_REMOVED lines=10> */
[----:B------:R-:W2:Y:S01]  /*20730*/  SYNCS.PHASECHK.TRANS64.TRYWAIT P0, [R7+URZ+0x284c0], R10 ;  /* 0x0284c00a070075a7 */ /* 0x000ea2000800017f */
[----:B------:R-:W-:Y:S04]  /*20740*/  BSSY B2, `(.L_x_1614) ;  /* 0x0000002000027945 */ /* 0x000fe80003800000 */
[----:B--2---:R-:W-:Y:S05]  /*20750*/  @!P0 BRA `(.L_x_1615) ;  /* 0x0000009400008947 */ /* 0x004fea0003800000 */
.L_x_1868:
[----:B------:R-:W-:Y:S05]  /*20760*/  BSYNC B2 ;  /* 0x0000000000027941 */ /* 0x000fea0003800000 */
.L_x_1614:
[----:B------:R-:W-:Y:S01]  /*20770*/  BSSY B2, `(.L_x_1616) ;  /* 0x000000b000027945 */ /* 0x000fe20003800000 */
[----:B-12---:R-:W-:Y:S02]  /*20780*/  IMAD.MOV.U32 R10, RZ, RZ, 0x0 ;  /* 0x00000000ff0a7424 */ /* 0x006fe400078e00ff */
[----:B0-----:R-:W-:Y:S01]  /*20790*/  IMAD.MOV.U32 R11, RZ, RZ, 0x12f00000 ;  /* 0x12f00000ff0b7424 */ /* 0x001fe200078e00ff */
[----:B------:R-:W-:Y:S06]  /*207a0*/  @P1 BRA `(.L_x_1617) ;  /* 0x00000000001c1947 */ /* 0x000fec0003800000 */
[----:B------:R-:W0:Y:S02]  /*207b0*/  S2R R4, SR_TID.X ;  /* 0x0000000000047919 */ /* 0x000e240000002100 */
[----:B0-----:R-:W-:Y:S01]  /*207c0*/  LOP3.LUT R6, R4, 0x1f, RZ, 0xc0, !PT ;  /* 0x0000001f04067812 */ /* 0x001fe200078ec0ff */
[----:B------:R-:W-:-:S03]  /*207d0*/  IMAD.MOV.U32 R4, RZ, RZ, 0x4000 ;  /* 0x00004000ff047424 */ /* 0x000fc600078e00ff */
[----:B------:R-:W-:Y:S01]  /*207e0*/  ISETP.NE.AND P0, PT, R6, RZ, PT ;  /* 0x000000ff0600720c */ /* 0x000fe20003f05270 */
[----:B------:R0:W-:-:S12]  /*207f0*/  SYNCS.ARRIVE.TRANS64 RZ, [R7+URZ+0x284b0], R4 ;  /* 0x0284b00407ff79a7 */ /* 0x0001d8000800003f */
[----:B0-----:R-:W-:Y:S05]  /*20800*/  @!P0 BRA `(.L_x_1617) ;  /* 0x0000000000048947 */ /* 0x001fea0003800000 */
[----:B------:R-:W-:Y:S01]  /*20810*/  BPT.TRAP 0x1 ;  /* 0x000000040000795c */ /* 0x000fe20000300000 */
.L_x_1617:
[----:B------:R-:W-:Y:S05]  /*20820*/  BSYNC B2 ;  /* 0x0000000000027941 */ /* 0x000fea0003800000 */
.L_x_1616:
[----:B------:R-:W-:Y:S01]  /*20830*/  R2UR UR10, R13 ;  /* 0x000000000d0a72ca */ /* 0x000fe200000e0000 */
[----:B------:R-:W-:Y:S01]  /*20840*/  UIADD3 UR4, UP0, UR42, 0x670, URZ ;  /* 0x000006702a047890 */ /* 0x000fe2000ff1e03f */
[----:B------:R-:W-:Y:S01]  /*20850*/  R2UR UR6, R10 ;  /* 0x000000000a0672ca */ /* 0x000fe200000e0000 */
[----:B------:R-:W-:Y:S01]  /*20860*/  VIADD R4, R7, 0x284b0 ;  /* 0x000284b007047836 */ /* 0x000fe20000000000 */
[----:B------:R-:W-:Y:S01]  /*20870*/  R2UR UR7, R11 ;  /* 0x000000000b0772ca */ /* 0x000fe200000e0000 */
[----:B------:R-:W-:Y:S01]  /*20880*/  VIADD R6, R9, 0x10000 ;  /* 0x0001000009067836 */ /* 0x000fe20000000000 */
[----:B------:R-:W-:Y:S01]  /*20890*/  PLOP3.LUT P0, PT, PT, PT, PT, 0x80, 0x0 ;  /* 0x000000000000781c */ /* 0x000fe20003f0f070 */
[----:B------:R-:W-:-:S12]  /*208a0*/  UIADD3.X UR5, URZ, UR43, URZ, UP0, !UPT ;  /* 0x0000002b3f057290 */ /* 0x000fd800087fe43f */
.L_x_1618:
        /* <DEDUP_REMOVED lines=15> */
.L_x_1619:
        /* <DEDUP_REMOVED lines=10> */
.L_x_1607:
[----:B------:R-:W-:Y:S05]  /*20a40*/  BSYNC B1 ;  /* 0x0000000000017941 */ /* 0x000fea0003800000 */
.L_x_1606:
[----:B------:R-:W1:Y:S04]  /*20a50*/  LDL.LU R9, [R1+0x14] ;  /* 0x0000140001097983 */ /* 0x000e680000300800 */
[----:B------:R-:W2:Y:S01]  /*20a60*/  LDL.LU R7, [R1+0x20] ;  /* 0x0000200001077983 */ /* 0x000ea20000300800 */
[----:B------:R-:W-:Y:S01]  /*20a70*/  PLOP3.LUT P0, PT, PT, PT, PT, 0x8, 0x0 ;  /* 0x000000000000781c */ /* 0x000fe20003f0e170 */
[----:B-1----:R-:W-:Y:S02]  /*20a80*/  VIADD R4, R9, 0x1 ;  /* 0x0000000109047836 */ /* 0x002fe40000000000 */
[----:B------:R-:W-:-:S03]  /*20a90*/  VIADD R9, R8, 0xfffffffe ;  /* 0xfffffffe08097836 */ /* 0x000fc60000000000 */
[C---:B------:R-:W-:Y:S02]  /*20aa0*/  ISETP.NE.AND P1, PT, R4.reuse, 0x2, PT ;  /* 0x000000020400780c */ /* 0x040fe40003f25270 */
[----:B------:R-:W-:Y:S02]  /*20ab0*/  ISETP.GE.AND P2, PT, R9, R3, PT ;  /* 0x000000030900720c */ /* 0x000fe40003f46270 */
[----:B------:R-:W-:Y:S02]  /*20ac0*/  SEL R5, RZ, 0x1, P1 ;  /* 0x00000001ff057807 */ /* 0x000fe40000800000 */
[----:B------:R-:W-:Y:S02]  /*20ad0*/  SEL R4, R4, RZ, P1 ;  /* 0x000000ff04047207 */ /* 0x000fe40000800000 */
[----:B--2---:R-:W-:-:S03]  /*20ae0*/  LOP3.LUT R7, R7, R5, RZ, 0x3c, !PT ;  /* 0x0000000507077212 */ /* 0x004fc600078e3cff */
[----:B------:R1:W-:Y:S04]  /*20af0*/  STL [R1+0x14], R4 ;  /* 0x0000140401007387 */ /* 0x0003e80000100800 */
[----:B------:R1:W-:Y:S01]  /*20b00*/  STL [R1+0x20], R7 ;  /* 0x0000200701007387 */ /* 0x0003e20000100800 */
[----:B------:R-:W-:Y:S05]  /*20b10*/  @!P2 BRA `(.L_x_1600) ;  /* 0x0000000400f8a947 */ /* 0x000fea0003800000 */
.L_x_1634:
[----:B------:R-:W-:Y:S05]  /*20b20*/  YIELD ;  /* 0x0000000000007946 */ /* 0x000fea0003800000 */
[----:B------:R-:W-:Y:S04]  /*20b30*/  BSSY B1, `(.L_x_1620) ;  /* 0x0000070000017945 */ /* 0x000fe80003800000 */
[----:B--2---:R-:W-:Y:S05]  /*20b40*/  @!P6 BRA `(.L_x_1621) ;  /* 0x0000000400b8e947 */ /* 0x004fea0003800000 */
[----:B-1----:R-:W2:Y:S04]  /*20b50*/  LDL R7, [R1] ;  /* 0x0000000001077983 */ /* 0x002ea80000100800 */
[----:B------:R-:W2:Y:S04]  /*20b60*/  LDL R6, [R1+0x14] ;  /* 0x0000140001067983 */ /* 0x000ea80000100800 */
[----:B------:R-:W3:Y:S01]  /*20b70*/  LDL R5, [R1+0x20] ;  /* 0x0000200001057983 */ /* 0x000ee20000100800 */
[----:B------:R-:W1:Y:S01]  /*20b80*/  S2R R4, SR_TID.X ;  /* 0x0000000000047919 */ /* 0x000e620000002100 */
[----:B------:R-:W-:Y:S01]  /*20b90*/  BSSY B2, `(.L_x_1622) ;  /* 0x0000007000027945 */ /* 0x000fe20003800000 */
[----:B-1----:R-:W-:-:S04]  /*20ba0*/  LOP3.LUT R4, R4, 0x7f, RZ, 0xc0, !PT ;  /* 0x0000007f04047812 */ /* 0x002fc800078ec0ff */
[----:B------:R-:W-:Y:S01]  /*20bb0*/  ISETP.NE.AND P2, PT, R4, RZ, PT ;  /* 0x000000ff0400720c */ /* 0x000fe20003f45270 */
[----:B--2---:R-:W-:Y:S01]  /*20bc0*/  IMAD R8, R6, 0x8, R7 ;  /* 0x0000000806087824 */ /* 0x004fe200078e0207 */
[----:B---3--:R-:W-:-:S04]  /*20bd0*/  SHF.L.U32 R7, R5, 0x1f, RZ ;  /* 0x0000001f05077819 */ /* 0x008fc800000006ff */
[----:B------:R-:W1:Y:S02]  /*20be0*/  SYNCS.PHASECHK.TRANS64.TRYWAIT P1, [R8+URZ+0x284a0], R7 ;  /* 0x0284a007080075a7 */ /* 0x000e64000802017f */
[----:B-1----:R-:W-:Y:S05]  /*20bf0*/  @!P1 BRA `(.L_x_1623) ;  /* 0x0000008c00ec9947 */ /* 0x002fea0003800000 */
.L_x_1869:
[----:B------:R-:W-:Y:S05]  /*20c00*/  BSYNC B2 ;  /* 0x0000000000027941 */ /* 0x000fea0003800000 */
.L_x_1622:
        /* <DEDUP_REMOVED lines=9> */
.L_x_1625:
[----:B------:R-:W-:Y:S05]  /*20ca0*/  BSYNC B2 ;  /* 0x0000000000027941 */ /* 0x000fea0003800000 */
.L_x_1624:
[----:B------:R-:W2:Y:S04]  /*20cb0*/  LDL R5, [R1] ;  /* 0x0000000001057983 */ /* 0x000ea80000100800 */
        /* <DEDUP_REMOVED lines=8> */
[----:B--2---:R-:W-:Y:S01]  /*20d40*/  LEA R6, R4, R5, 0xe ;  /* 0x0000000504067211 */ /* 0x004fe200078e70ff */
[----:B------:R-:W-:-:S02]  /*20d50*/  IMAD R5, R9, 0x40, R0 ;  /* 0x0000004009057824 */ /* 0x000fc400078e0200 */
[----:B------:R-:W-:Y:S02]  /*20d60*/  VIADD R4, R8, 0x28490 ;  /* 0x0002849008047836 */ /* 0x000fe40000000000 */
[----:B------:R-:W-:-:S08]  /*20d70*/  VIADD R10, R6, 0x20000 ;  /* 0x00020000060a7836 */ /* 0x000fd00000000000 */
.L_x_1626:
        /* <DEDUP_REMOVED lines=16> */
.L_x_1627:
        /* <DEDUP_REMOVED lines=13> */
.L_x_1870:
[----:B------:R-:W-:Y:S05]  /*20f50*/  BSYNC B2 ;  /* 0x0000000000027941 */ /* 0x000fea0003800000 */
.L_x_1628:
[----:B------:R-:W-:Y:S01]  /*20f60*/  BSSY B2, `(.L_x_1630) ;  /* 0x000000b000027945 */ /* 0x000fe20003800000 */
[----:B------:R-:W-:Y:S02]  /*20f70*/  IMAD.MOV.U32 R10, RZ, RZ, 0x0 ;  /* 0x00000000ff0a7424 */ /* 0x000fe400078e00ff */
        /* <DEDUP_REMOVED lines=9> */
.L_x_1631:
[----:B------:R-:W-:Y:S05]  /*21010*/  BSYNC B2 ;  /* 0x0000000000027941 */ /* 0x000fea0003800000 */
.L_x_1630:
[----:B------:R-:W-:Y:S01]  /*21020*/  R2UR UR10, R12 ;  /* 0x000000000c0a72ca */ /* 0x000fe200000e0000 */
[----:B------:R-:W-:Y:S01]  /*21030*/  UIADD3 UR4, UP0, UR42, 0x670, URZ ;  /* 0x000006702a047890 */ /* 0x000fe2000ff1e03f */
[----:B------:R-:W-:Y:S01]  /*21040*/  R2UR UR6, R10 ;  /* 0x000000000a0672ca */ /* 0x000fe200000e0000 */
[----:B-12---:R-:W-:Y:S01]  /*21050*/  VIADD R8, R8, 0x284b0 ;  /* 0x000284b008087836 */ /* 0x006fe20000000000 */
[----:B------:R-:W-:Y:S01]  /*21060*/  R2UR UR7, R11 ;  /* 0x000000000b0772ca */ /* 0x000fe200000e0000 */
[----:B------:R-:W-:Y:S01]  /*21070*/  VIADD R4, R6, 0x10000 ;  /* 0x0001000006047836 */ /* 0x000fe20000000000 */
[----:B------:R-:W-:Y:S01]  /*21080*/  PLOP3.LUT P1, PT, PT, PT, PT, 0x80, 0x0 ;  /* 0x000000000000781c */ /* 0x000fe20003f2f070 */
[----:B------:R-:W-:-:S12]  /*21090*/  UIADD3.X UR5, URZ, UR43, URZ, UP0, !UPT ;  /* 0x0000002b3f057290 */ /* 0x000fd800087fe43f */
.L_x_1632:
        /* <DEDUP_REMOVED lines=15> */
.L_x_1633:
        /* <DEDUP_REMOVED lines=10> */
.L_x_1621:
[----:B------:R-:W-:Y:S05]  /*21230*/  BSYNC B1 ;  /* 0x0000000000017941 */ /* 0x000fea0003800000 */
.L_x_1620:
[----:B-1----:R-:W2:Y:S04]  /*21240*/  LDL.LU R4, [R1+0x14] ;  /* 0x0000140001047983 */ /* 0x002ea80000300800 */
[----:B------:R-:W3:Y:S01]  /*21250*/  LDL.LU R7, [R1+0x20] ;  /* 0x0000200001077983 */ /* 0x000ee20000300800 */
[C---:B------:R-:W-:Y:S01]  /*21260*/  ISETP.GT.AND P2, PT, R9.reuse, R3, PT ;  /* 0x000000030900720c */ /* 0x040fe20003f44270 */
[----:B------:R-:W-:Y:S02]  /*21270*/  VIADD R9, R9, 0xffffffff ;  /* 0xffffffff09097836 */ /* 0x000fe40000000000 */
        /* <DEDUP_REMOVED lines=8> */
.L_x_1600:
[----:B------:R-:W-:Y:S05]  /*21300*/  BSYNC B0 ;  /* 0x0000000000007941 */ /* 0x000fea0003800000 */
.L_x_1599:
[----:B-12---:R-:W2:Y:S01]  /*21310*/  LDL R7, [R1+0x18] ;  /* 0x0000180001077983 */ /* 0x006ea20000100800 */
[----:B------:R-:W1:Y:S01]  /*21320*/  LDC R0, c[0x0][0x448] ;  /* 0x00011200ff007b82 */ /* 0x000e620000000800 */
[----:B------:R-:W-:Y:S07]  /*21330*/  @!P0 WARPSYNC.ALL ;  /* 0x0000000000008948 */ /* 0x000fee0003800000 */
[----:B------:R-:W-:Y:S01]  /*21340*/  @!P0 BAR.SYNC.DEFER_BLOCKING 0xc, 0x180 ;  /* 0x0306000000008b1d */ /* 0x000fe20000010000 */
[----:B-1----:R-:W-:-:S13]  /*21350*/  ISETP.NE.AND P1, PT, R0, 0x1, PT ;  /* 0x000000010000780c */ /* 0x002fda0003f25270 */
[----:B------:R-:W1:Y:S08]  /*21360*/  @P1 LDC R2, c[0x0][0x44c] ;  /* 0x00011300ff021b82 */ /* 0x000e700000000800 */
[----:B------:R-:W3:Y:S01]  /*21370*/  @P1 LDC R3, c[0x0][0x450] ;  /* 0x00011400ff031b82 */ /* 0x000ee20000000800 */
[----:B--2---:R-:W-:-:S04]  /*21380*/  VIADD R0, R7, 0x7f ;  /* 0x0000007f07007836 */ /* 0x004fc80000000000 */
[----:B-1----:R-:W-:Y:S01]  /*21390*/  @P1 IMAD.HI.U32 R2, R0, R2, RZ ;  /* 0x0000000200021227 */ /* 0x002fe200078e00ff */
[----:B------:R-:W-:-:S04]  /*213a0*/  MOV R6, R0 ;  /* 0x0000000000067202 */ /* 0x000fc80000000f00 */
[----:B---3--:R-:W-:Y:S02]  /*213b0*/  @P1 SHF.R.U32.HI R6, RZ, R3, R2 ;  /* 0x00000003ff061219 */ /* 0x008fe40000011602 */
[----:B------:R-:W1:Y:S03]  /*213c0*/  LDC.64 R2, c[0x0][0x9e0] ;  /* 0x00027800ff027b82 */ /* 0x000e660000000a00 */
[----:B------:R-:W-:Y:S01]  /*213d0*/  IMAD.IADD R6, R17, 0x1, R6 ;  /* 0x0000000111067824 */ /* 0x000fe200078e0206 */
[----:B-1----:R-:W-:-:S03]  /*213e0*/  ISETP.GE.AND P2, PT, R3, 0x1, PT ;  /* 0x000000010300780c */ /* 0x002fc60003f46270 */
[----:B------:R-:W-:-:S10]  /*213f0*/  IMAD.IADD R2, R6, 0x1, R2 ;  /* 0x0000000106027824 */ /* 0x000fd400078e0202 */
[----:B------:R-:W-:Y:S05]  /*21400*/  @!P2 BRA `(.L_x_1635) ;  /* 0x000000000048a947 */ /* 0x000fea0003800000 */
        /* <DEDUP_REMOVED lines=11> */
.L_x_1637:
[----:B------:R-:W-:-:S13]  /*214c0*/  ISETP.NE.AND P0, PT, R3, 0x1, PT ;  /* 0x000000010300780c */ /* 0x000fda0003f05270 */
[----:B------:R-:W1:Y:S02]  /*214d0*/  @P0 LDC.64 R4, c[0x0][0x9e8] ;  /* 0x00027a00ff040b82 */ /* 0x000e640000000a00 */
[----:B-1----:R-:W-:-:S05]  /*214e0*/  @P0 IMAD.HI.U32 R4, R0, R4, RZ ;  /* 0x0000000400040227 */ /* 0x002fca00078e00ff */
[----:B------:R-:W-:-:S07]  /*214f0*/  @P0 SHF.R.U32.HI R0, RZ, R5, R4 ;  /* 0x00000005ff000219 */ /* 0x000fce0000011604 */
.L_x_1638:
[----:B------:R-:W-:Y:S05]  /*21500*/  BSYNC B0 ;  /* 0x0000000000007941 */ /* 0x000fea0003800000 */
.L_x_1636:
[----:B------:R-:W-:-:S05]  /*21510*/  IMAD R0, R0, R3, R3 ;  /* 0x0000000300007224 */ /* 0x000fca00078e0203 */
[----:B------:R-:W-:-:S07]  /*21520*/  VIMNMX R2, R2, R0, PT ;  /* 0x0000000002027248 */ /* 0x000fce0003fe0100 */
.L_x_1635:
[----:B------:R-:W-:Y:S01]  /*21530*/  VIADD R2, R2, 0x3f ;  /* 0x0000003f02027836 */ /* 0x000fe20000000000 */
[----:B------:R-:W1:Y:S01]  /*21540*/  @P1 LDC R4, c[0x0][0x450] ;  /* 0x00011400ff041b82 */ /* 0x000e620000000800 */
[----:B------:R-:W-:-:S03]  /*21550*/  ULDC UR4, c[0x0][0x9dc] ;  /* 0x0002770000047ab9 */ /* 0x000fc60000000800 */
[----:B------:R-:W-:-:S04]  /*21560*/  SHF.R.S32.HI R0, RZ, 0x1f, R2 ;  /* 0x0000001fff007819 */ /* 0x000fc80000011402 */
[----:B------:R-:W-:Y:S02]  /*21570*/  LEA.HI R0, R0, R2, RZ, 0x6 ;  /* 0x0000000200007211 */ /* 0x000fe400078f30ff */
[----:B------:R-:W2:Y:S02]  /*21580*/  @P1 LDC R2, c[0x0][0x44c] ;  /* 0x00011300ff021b82 */ /* 0x000ea40000000800 */
[----:B------:R-:W-:-:S04]  /*21590*/  SHF.R.S32.HI R0, RZ, 0x6, R0 ;  /* 0x00000006ff007819 */ /* 0x000fc80000011400 */
[----:B------:R-:W-:Y:S01]  /*215a0*/  VIMNMX R6, R21, R0, PT ;  /* 0x0000000015067248 */ /* 0x000fe20003fe0100 */
[----:B------:R-:W-:-:S04]  /*215b0*/  IMAD.MOV.U32 R0, RZ, RZ, R7 ;  /* 0x000000ffff007224 */ /* 0x000fc800078e0007 */
[----:B------:R3:W-:Y:S01]  /*215c0*/  STL [R1+0x50], R6 ;  /* 0x0000500601007387 */ /* 0x0007e20000100800 */
[----:B--2---:R-:W-:-:S05]  /*215d0*/  @P1 IMAD.HI.U32 R2, R7, R2, RZ ;  /* 0x0000000207021227 */ /* 0x004fca00078e00ff */
[----:B-1----:R-:W-:-:S05]  /*215e0*/  @P1 SHF.R.U32.HI R0, RZ, R4, R2 ;  /* 0x00000004ff001219 */ /* 0x002fca0000011602 */
[----:B------:R-:W-:-:S04]  /*215f0*/  IMAD.IADD R0, R20, 0x1, R0 ;  /* 0x0000000114007824 */ /* 0x000fc800078e0200 */
[----:B------:R-:W-:Y:S01]  /*21600*/  VIADD R2, R0, -UR4 ;  /* 0x8000000400027c36 */ /* 0x000fe20008000000 */
[----:B---3--:R-:W-:Y:S06]  /*21610*/  @!P2 BRA `(.L_x_1639) ;  /* 0x000000000044a947 */ /* 0x008fec0003800000 */
        /* <DEDUP_REMOVED lines=10> */
.L_x_1641:
[----:B------:R-:W-:-:S13]  /*216c0*/  ISETP.NE.AND P0, PT, R3, 0x1, PT ;  /* 0x000000010300780c */ /* 0x000fda0003f05270 */
[----:B------:R-:W1:Y:S02]  /*216d0*/  @P0 LDC.64 R4, c[0x0][0x9e8] ;  /* 0x00027a00ff040b82 */ /* 0x000e640000000a00 */
[----:B-1----:R-:W-:-:S05]  /*216e0*/  @P0 IMAD.HI.U32 R4, R0, R4, RZ ;  /* 0x0000000400040227 */ /* 0x002fca00078e00ff */
[----:B------:R-:W-:-:S07]  /*216f0*/  @P0 SHF.R.U32.HI R0, RZ, R5, R4 ;  /* 0x00000005ff000219 */ /* 0x000fce0000011604 */
.L_x_1642:
[----:B------:R-:W-:Y:S05]  /*21700*/  BSYNC B0 ;  /* 0x0000000000007941 */ /* 0x000fea0003800000 */
.L_x_1640:
[----:B------:R-:W-:-:S05]  /*21710*/  IMAD R0, R0, R3, RZ ;  /* 0x0000000300007224 */ /* 0x000fca00078e02ff */
[----:B------:R-:W-:-:S07]  /*21720*/  VIMNMX R2, R2, R0, !PT ;  /* 0x0000000002027248 */ /* 0x000fce0007fe0100 */
.L_x_1639:
[----:B------:R-:W-:-:S04]  /*21730*/  SHF.R.S32.HI R0, RZ, 0x1f, R2 ;  /* 0x0000001fff007819 */ /* 0x000fc80000011402 */
[----:B------:R-:W-:-:S04]  /*21740*/  LEA.HI R0, R0, R2, RZ, 0x6 ;  /* 0x0000000200007211 */ /* 0x000fc800078f30ff */
[----:B------:R-:W-:-:S04]  /*21750*/  SHF.R.S32.HI R0, RZ, 0x6, R0 ;  /* 0x00000006ff007819 */ /* 0x000fc80000011400 */
[----:B------:R-:W-:-:S04]  /*21760*/  VIMNMX R3, RZ, R0, !PT ;  /* 0x00000000ff037248 */ /* 0x000fc80007fe0100 */
[----:B------:R-:W-:Y:S01]  /*21770*/  ISETP.GT.AND P0, PT, R6, R3, PT ;  /* 0x000000030600720c */ /* 0x000fe20003f04270 */
[----:B------:R1:W-:-:S12]  /*21780*/  STL [R1+0x30], R3 ;  /* 0x0000300301007387 */ /* 0x0003d80000100800 */
[----:B-1----:R-:W-:Y:S05]  /*21790*/  @P0 BRA `(.L_x_1643) ;  /* 0x0000000000440947 */ /* 0x002fea0003800000 */
[----:B------:R-:W1:Y:S02]  /*217a0*/  S2R R3, SR_TID.X ;  /* 0x0000000000037919 */ /* 0x000e640000002100 */
[----:B-1----:R-:W-:-:S04]  /*217b0*/  LOP3.LUT R3, R3, 0x7f, RZ, 0xc0, !PT ;  /* 0x0000007f03037812 */ /* 0x002fc800078ec0ff */
[----:B------:R-:W-:-:S13]  /*217c0*/  ISETP.NE.AND P0, PT, R3, RZ, PT ;  /* 0x000000ff0300720c */ /* 0x000fda0003f05270 */
[----:B------:R-:W-:Y:S05]  /*217d0*/  @P0 BRA `(.L_x_1644) ;  /* 0x0000003400d00947 */ /* 0x000fea0003800000 */
[----:B------:R-:W1:Y:S01]  /*217e0*/  S2R R2, SR_LANEID ;  /* 0x0000000000027919 */ /* 0x000e620000000000 */
[----:B------:R-:W-:Y:S01]  /*217f0*/  VOTEU.ANY UR4, UPT, PT ;  /* 0x0000000000047886 */ /* 0x000fe200038e0100 */
[----:B------:R-:W2:Y:S01]  /*21800*/  LDC.64 R4, c[0x0][0xc60] ;  /* 0x00031800ff047b82 */ /* 0x000ea20000000a00 */
[----:B------:R-:W1:Y:S02]  /*21810*/  FLO.U32 R0, UR4 ;  /* 0x0000000400007d00 */ /* 0x000e6400080e0000 */
[----:B-1----:R-:W-:-:S06]  /*21820*/  ISETP.EQ.U32.AND P0, PT, R0, R2, PT ;  /* 0x000000020000720c */ /* 0x002fcc0003f02070 */
[----:B------:R-:W2:Y:S07]  /*21830*/  POPC R2, UR4 ;  /* 0x0000000400027d09 */ /* 0x000eae0008000000 */
[----:B--2---:R-:W2:Y:S04]  /*21840*/  @P0 ATOMG.E.ADD.STRONG.GPU PT, R2, desc[UR46][R4.64], R2 ;  /* 0x00000002040209a8 */ /* 0x004ea800081ee1ee */
[----:B--2---:R1:W2:Y:S02]  /*21850*/  SHFL.IDX PT, R2, R2, R0, 0x1f ;  /* 0x00001f0002027589 */ /* 0x0042a400000e0000 */
[----:B-1----:R-:W1:Y:S02]  /*21860*/  S2R R0, SR_LTMASK ;  /* 0x0000000000007919 */ /* 0x002e640000003900 */
[----:B-1----:R-:W-:-:S06]  /*21870*/  LOP3.LUT R0, R0, UR4, RZ, 0xc0, !PT ;  /* 0x0000000400007c12 */ /* 0x002fcc000f8ec0ff */
[----:B------:R-:W2:Y:S02]  /*21880*/  POPC R0, R0 ;  /* 0x0000000000007309 */ /* 0x000ea40000000000 */
[----:B--2---:R-:W-:Y:S01]  /*21890*/  IADD3 R16, R2, UR37, R0 ;  /* 0x0000002502107c10 */ /* 0x004fe2000fffe000 */
[----:B------:R-:W-:Y:S06]  /*218a0*/  BRA `(.L_x_1644) ;  /* 0x00000034009c7947 */ /* 0x000fec0003800000 */
.L_x_1643:
[----:B------:R-:W2:Y:S01]  /*218b0*/  LDL R17, [R1] ;  /* 0x0000000001117983 */ /* 0x000ea20000100800 */
        /* <DEDUP_REMOVED lines=9> */
[----:B0-----:R-:W-:Y:S01]  /*21950*/  MOV R11, UR5 ;  /* 0x00000005000b7c02 */ /* 0x001fe20008000f00 */
[----:B------:R-:W0:Y:S01]  /*21960*/  LDC.64 R2, c[0x4][R2] ;  /* 0x0100000002027b82 */ /* 0x000e220000000a00 */
[----:B------:R-:W-:Y:S02]  /*21970*/  IMAD.U32 R5, RZ, RZ, UR7 ;  /* 0x00000007ff057e24 */ /* 0x000fe4000f8e00ff */
[----:B------:R-:W-:Y:S02]  /*21980*/  IMAD.U32 R6, RZ, RZ, UR8 ;  /* 0x00000008ff067e24 */ /* 0x000fe4000f8e00ff */
[----:B------:R-:W-:-:S02]  /*21990*/  IMAD.U32 R7, RZ, RZ, UR9 ;  /* 0x00000009ff077e24 */ /* 0x000fc4000f8e00ff */
[----:B------:R-:W-:Y:S02]  /*219a0*/  IMAD.U32 R10, RZ, RZ, UR4 ;  /* 0x00000004ff0a7e24 */ /* 0x000fe4000f8e00ff */
[----:B------:R-:W-:Y:S02]  /*219b0*/  IMAD.MOV.U32 R8, RZ, RZ, 0x70 ;  /* 0x00000070ff087424 */ /* 0x000fe400078e00ff */
[----:B------:R-:W-:Y:S02]  /*219c0*/  IMAD.MOV.U32 R12, RZ, RZ, 0x1 ;  /* 0x00000001ff0c7424 */ /* 0x000fe400078e00ff */
[----:B------:R-:W-:-:S07]  /*219d0*/  IMAD.MOV.U32 R13, RZ, RZ, RZ ;  /* 0x000000ffff0d7224 */ /* 0x000fce00078e00ff */
[----:B------:R-:W-:-:S07]  /*219e0*/  LEPC R20, `(.L_x_1646) ;  /* 0x000000001014794e */ /* 0x000fce0000000000 */
[----:B0-----:R-:W-:Y:S05]  /*219f0*/  CALL.ABS.NOINC R2 ;  /* 0x0000000002007343 */ /* 0x001fea0003c00000 */
.L_x_1646:
[----:B------:R-:W-:Y:S05]  /*21a00*/  BSYNC B6 ;  /* 0x0000000000067941 */ /* 0x000fea0003800000 */
.L_x_1645:
[----:B------:R-:W-:Y:S02]  /*21a10*/  IMAD.MOV.U32 R2, RZ, RZ, R17 ;  /* 0x000000ffff027224 */ /* 0x000fe400078e0011 */
[----:B------:R-:W2:Y:S01]  /*21a20*/  LDL.LU R17, [R1+0x28] ;  /* 0x0000280001117983 */ /* 0x000ea20000300800 */
[----:B------:R-:W-:Y:S01]  /*21a30*/  BSSY B6, `(.L_x_1647) ;  /* 0x0000017000067945 */ /* 0x000fe20003800000 */
[----:B------:R-:W-:-:S05]  /*21a40*/  VIADD R0, R2, 0x10000 ;  /* 0x0001000002007836 */ /* 0x000fca0000000000 */
        /* <DEDUP_REMOVED lines=15> */
[----:B0-----:R-:W-:Y:S02]  /*21b40*/  IMAD.U32 R11, RZ, RZ, UR5 ;  /* 0x00000005ff0b7e24 */ /* 0x001fe4000f8e00ff */
[----:B------:R-:W-:Y:S02]  /*21b50*/  IMAD.MOV.U32 R8, RZ, RZ, 0x70 ;  /* 0x00000070ff087424 */ /* 0x000fe400078e00ff */
[----:B------:R-:W-:Y:S02]  /*21b60*/  IMAD.MOV.U32 R12, RZ, RZ, 0x1 ;  /* 0x00000001ff0c7424 */ /* 0x000fe400078e00ff */
[----:B------:R-:W-:-:S07]  /*21b70*/  IMAD.MOV.U32 R13, RZ, RZ, RZ ;  /* 0x000000ffff0d7224 */ /* 0x000fce00078e00ff */
[----:B------:R-:W-:-:S07]  /*21b80*/  LEPC R20, `(.L_x_1648) ;  /* 0x000000001014794e */ /* 0x000fce0000000000 */
[----:B-12---:R-:W-:Y:S05]  /*21b90*/  CALL.ABS.NOINC R2 ;  /* 0x0000000002007343 */ /* 0x006fea0003c00000 */
.L_x_1648:
[----:B------:R-:W-:Y:S05]  /*21ba0*/  BSYNC B6 ;  /* 0x0000000000067941 */ /* 0x000fea0003800000 */
.L_x_1647:
[----:B------:R-:W2:Y:S01]  /*21bb0*/  LDL R2, [R1] ;  /* 0x0000000001027983 */ /* 0x000ea20000100800 */
[----:B------:R-:W-:Y:S01]  /*21bc0*/  BSSY B6, `(.L_x_1649) ;  /* 0x0000015000067945 */ /* 0x000fe20003800000 */
[----:B--2---:R-:W-:-:S04]  /*21bd0*/  IADD3 R0, R2, 0x8000, RZ ;  /* 0x0000800002007810 */ /* 0x004fc80007ffe0ff */
[----:B------:R-:W-:Y:S01]  /*21be0*/  LOP3.LUT P0, RZ, R0, 0x1bf, RZ, 0xc0, !PT ;  /* 0x000001bf00ff7812 */ /* 0x000fe2000780c0ff */
[----:B------:R2:W-:-:S12]  /*21bf0*/  STL [R1+0x4], R0 ;  /* 0x0000040001007387 */ /* 0x0005d80000100800 */
[----:B--2---:R-:W-:Y:S05]  /*21c00*/  @!P0 BRA `(.L_x_1650) ;  /* 0x0000000000408947 */ /* 0x004fea0003800000 */
        /* <DEDUP_REMOVED lines=16> */
.L_x_1650:
[----:B------:R-:W-:Y:S05]  /*21d10*/  BSYNC B6 ;  /* 0x0000000000067941 */ /* 0x000fea0003800000 */
.L_x_1649:
[----:B------:R-:W-:Y:S01]  /*21d20*/  LOP3.LUT P6, RZ, R17, 0x1, RZ, 0xc0, !PT ;  /* 0x0000000111ff7812 */ /* 0x000fe200078cc0ff */
[----:B------:R-:W-:-:S12]  /*21d30*/  BSSY B6, `(.L_x_1651) ;  /* 0x0000012000067945 */ /* 0x000fd80003800000 */
        /* <DEDUP_REMOVED lines=16> */
[----:B01----:R-:W-:Y:S05]  /*21e40*/  CALL.ABS.NOINC R2 ;  /* 0x0000000002007343 */ /* 0x003fea0003c00000 */
.L_x_1652:
[----:B------:R-:W-:Y:S05]  /*21e50*/  BSYNC B6 ;  /* 0x0000000000067941 */ /* 0x000fea0003800000 */
.L_x_1651:
[----:B------:R-:W-:Y:S01]  /*21e60*/  ULDC.64 UR4, c[0x0][0x9f8] ;  /* 0x00027e0000047ab9 */ /* 0x000fe20000000a00 */
[----:B------:R-:W-:Y:S01]  /*21e70*/  IMAD.MOV.U32 R9, RZ, RZ, R19 ;  /* 0x000000ffff097224 */ /* 0x000fe200078e0013 */
[----:B------:R-:W-:-:S04]  /*21e80*/  ISETP.NE.U32.AND P0, PT, RZ, UR4, PT ;  /* 0x00000004ff007c0c */ /* 0x000fc8000bf05070 */
[----:B------:R-:W-:Y:S01]  /*21e90*/  ISETP.NE.AND.EX P0, PT, RZ, UR5, PT, P0 ;  /* 0x00000005ff007c0c */ /* 0x000fe2000bf05300 */
[----:B------:R-:W-:-:S12]  /*21ea0*/  ULDC.64 UR4, c[0x0][0xa08] ;  /* 0x0002820000047ab9 */ /* 0x000fd80000000a00 */
[----:B------:R-:W2:Y:S02]  /*21eb0*/  @P0 LDC.64 R2, c[0x0][0x9f8] ;  /* 0x00027e00ff020b82 */ /* 0x000ea40000000a00 */
[----:B--2---:R-:W-:-:S05]  /*21ec0*/  @P0 IMAD.WIDE R2, R19, 0x4, R2 ;  /* 0x0000000413020825 */ /* 0x004fca00078e0202 */
[----:B------:R2:W3:Y:S02]  /*21ed0*/  @P0 LDG.E R9, desc[UR46][R2.64] ;  /* 0x0000002e02090981 */ /* 0x0004e4000c1e1900 */
[----:B--2---:R-:W2:Y:S02]  /*21ee0*/  LDC.64 R2, c[0x0][0x418] ;  /* 0x00010600ff027b82 */ /* 0x004ea40000000a00 */
[----:B--2---:R-:W-:Y:S01]  /*21ef0*/  LOP3.LUT P0, RZ, R2, UR4, RZ, 0xfc, !PT ;  /* 0x0000000402ff7c12 */ /* 0x004fe2000f80fcff */
[----:B------:R-:W-:-:S03]  /*21f00*/  UMOV UR4, 0xffffffff ;  /* 0xffffffff00047882 */ /* 0x000fc60000000000 */
[----:B------:R-:W-:Y:S02]  /*21f10*/  LOP3.LUT P0, RZ, R3, UR5, RZ, 0xfc, P0 ;  /* 0x0000000503ff7c12 */ /* 0x000fe4000800fcff */
[----:B---3--:R-:W-:Y:S01]  /*21f20*/  SHF.R.S32.HI R10, RZ, 0x1f, R9 ;  /* 0x0000001fff0a7819 */ /* 0x008fe20000011409 */
[----:B------:R2:W-:Y:S01]  /*21f30*/  STL [R1+0x24], R9 ;  /* 0x0000240901007387 */ /* 0x0005e20000100800 */
[----:B-1----:R-:W-:-:S03]  /*21f40*/  SEL R17, R9, RZ, !P0 ;  /* 0x000000ff09117207 */ /* 0x002fc60004000000 */
[----:B------:R2:W-:Y:S01]  /*21f50*/  STL [R1+0x2c], R10 ;  /* 0x00002c0a01007387 */ /* 0x0005e20000100800 */
[----:B------:R-:W-:Y:S05]  /*21f60*/  BRA.DIV UR4, `(.L_x_1653) ;  /* 0x0000007e04387947 */ /* 0x000fea000b800000 */
[----:B------:R-:W1:Y:S02]  /*21f70*/  S2R R0, SR_TID.X ;  /* 0x0000000000007919 */ /* 0x000e640000002100 */
[----:B-1----:R-:W-:-:S04]  /*21f80*/  SHF.R.U32.HI R0, RZ, 0x5, R0 ;  /* 0x00000005ff007819 */ /* 0x002fc80000011600 */
[----:B------:R-:W-:-:S05]  /*21f90*/  LOP3.LUT R0, R0, 0x3, RZ, 0xc0, !PT ;  /* 0x0000000300007812 */ /* 0x000fca00078ec0ff */
[----:B------:R1:W3:Y:S02]  /*21fa0*/  SHFL.IDX PT, R14, R0, RZ, 0x1f ;  /* 0x00001fff000e7589 */ /* 0x0002e400000e0000 */
.L_x_1873:
[----:B-1----:R-:W4:Y:S01]  /*21fb0*/  LDL.LU R0, [R1+0x28] ;  /* 0x0000280001007983 */ /* 0x002f220000300800 */
[----:B------:R-:W-:Y:S02]  /*21fc0*/  PLOP3.LUT P1, PT, PT, PT, PT, 0x8, 0x0 ;  /* 0x000000000000781c */ /* 0x000fe40003f2e170 */
[----:B---3--:R-:W-:Y:S02]  /*21fd0*/  ISETP.NE.AND P0, PT, R14, RZ, PT ;  /* 0x000000ff0e00720c */ /* 0x008fe40003f05270 */
[----:B----4-:R-:W-:-:S09]  /*21fe0*/  LOP3.LUT R0, R0, 0xfffffffe, RZ, 0xc0, !PT ;  /* 0xfffffffe00007812 */ /* 0x010fd200078ec0ff */
[----:B------:R-:W-:-:S05]  /*21ff0*/  @P1 LOP3.LUT R0, R0, 0x1, RZ, 0xfc, !PT ;  /* 0x0000000100001812 */ /* 0x000fca00078efcff */
[----:B------:R1:W-:Y:S01]  /*22000*/  STL [R1+0x28], R0 ;  /* 0x0000280001007387 */ /* 0x0003e20000100800 */
[----:B------:R-:W-:Y:S05]  /*22010*/  @P0 BRA `(.L_x_1654) ;  /* 0x0000000400980947 */ /* 0x000fea0003800000 */
[----:B------:R-:W-:-:S03]  /*22020*/  UMOV UR4, 0xffffffff ;  /* 0xffffffff00047882 */ /* 0x000fc60000000000 */
[----:B------:R-:W-:Y:S05]  /*22030*/  BRA.DIV UR4, `(.L_x_1655) ;  /* 0x0000007e04387947 */ /* 0x000fea000b800000 */
[----:B------:R-:W-:-:S13]  /*22040*/  ELECT P6, URZ, PT ;  /* 0x00000000003f782f */ /* 0x000fda00038c0000 */
.L_x_1876:
[----:B------:R-:W-:Y:S05]  /*22050*/  @!P6 BRA `(.L_x_1654) ;  /* 0x000000040088e947 */ /* 0x000fea0003800000 */
[----:B-1----:R-:W3:Y:S01]  /*22060*/  LDL R0, [R1+0x50] ;  /* 0x0000500001007983 */ /* 0x002ee20000100800 */
[----:B------:R-:W-:-:S04]  /*22070*/  ISETP.NE.U32.AND P0, PT, R2, RZ, PT ;  /* 0x000000ff0200720c */ /* 0x000fc80003f05070 */
[----:B------:R-:W-:Y:S01]  /*22080*/  ISETP.NE.AND.EX P0, PT, R3, RZ, PT, P0 ;  /* 0x000000ff0300720c */ /* 0x000fe20003f05300 */
[----:B---3--:R-:W-:-:S12]  /*22090*/  VIADD R4, R0, 0xffffffff ;  /* 0xffffffff00047836 */ /* 0x008fd80000000000 */
[----:B------:R-:W-:Y:S05]  /*220a0*/  @!P0 BRA `(.L_x_1656) ;  /* 0x0000000000488947 */ /* 0x000fea0003800000 */
[----:B------:R-:W1:Y:S01]  /*220b0*/  LDC R8, c[0x0][0x43c] ;  /* 0x00010f00ff087b82 */ /* 0x000e620000000800 */
[----:B------:R-:W-:Y:S01]  /*220c0*/  IMAD.MOV.U32 R0, RZ, RZ, R4 ;  /* 0x000000ffff007224 */ /* 0x000fe200078e0004 */
[----:B------:R-:W-:Y:S01]  /*220d0*/  ULDC.64 UR4, c[0x0][0x428] ;  /* 0x00010a0000047ab9 */ /* 0x000fe20000000a00 */
[----:B-1----:R-:W-:-:S13]  /*220e0*/  ISETP.NE.AND P0, PT, R8, 0x1, PT ;  /* 0x000000010800780c */ /* 0x002fda0003f05270 */
[----:B------:R-:W1:Y:S02]  /*220f0*/  @P0 LDC.64 R6, c[0x0][0x440] ;  /* 0x00011000ff060b82 */ /* 0x000e640000000a00 */
[----:B-1----:R-:W-:-:S05]  /*22100*/  @P0 IMAD.HI.U32 R6, R4, R6, RZ ;  /* 0x0000000604060227 */ /* 0x002fca00078e00ff */
        /* <DEDUP_REMOVED lines=11> */
[----:B------:R1:W5:Y:S02]  /*221c0*/  LDG.E R17, desc[UR46][R2.64] ;  /* 0x0000002e02117981 */ /* 0x000364000c1e1900 */
.L_x_1656:
[----:B--2---:R-:W2:Y:S04]  /*221d0*/  LDL R10, [R1] ;  /* 0x00000000010a7983 */ /* 0x004ea80000100800 */
[----:B------:R-:W2:Y:S04]  /*221e0*/  LDL R0, [R1+0xc] ;  /* 0x00000c0001007983 */ /* 0x000ea80000100800 */
[----:B-1----:R-:W3:Y:S01]  /*221f0*/  LDL R2, [R1+0x1c] ;  /* 0x00001c0001027983 */ /* 0x002ee20000100800 */
[----:B------:R-:W1:Y:S02]  /*22200*/  S2R R9, SR_TID.X ;  /* 0x0000000000097919 */ /* 0x000e640000002100 */
[----:B-1----:R-:W-:-:S04]  /*22210*/  LOP3.LUT R9, R9, 0x7f, RZ, 0xc0, !PT ;  /* 0x0000007f09097812 */ /* 0x002fc800078ec0ff */
[----:B------:R-:W-:Y:S01]  /*22220*/  ISETP.NE.AND P1, PT, R9, RZ, PT ;  /* 0x000000ff0900720c */ /* 0x000fe20003f25270 */
[----:B--2---:R-:W-:Y:S01]  /*22230*/  IMAD R0, R0, 0x8, R10 ;  /* 0x0000000800007824 */ /* 0x004fe200078e020a */
[----:B---3--:R-:W-:-:S04]  /*22240*/  SHF.L.U32 R3, R2, 0x1f, RZ ;  /* 0x0000001f02037819 */ /* 0x008fc800000006ff */
[----:B------:R-:W1:Y:S02]  /*22250*/  SYNCS.PHASECHK.TRANS64.TRYWAIT P0, [R0+URZ+0x28480], R3 ;  /* 0x02848003000075a7 */ /* 0x000e64000800017f */
[----:B-1----:R-:W-:Y:S05]  /*22260*/  @!P0 BRA `(.L_x_1657) ;  /* 0x0000007800cc8947 */ /* 0x002fea0003800000 */
.L_x_1877:
        /* <DEDUP_REMOVED lines=8> */
.L_x_1658:
[----:B------:R-:W2:Y:S04]  /*222f0*/  LDL R6, [R1] ;  /* 0x0000000001067983 */ /* 0x000ea80000100800 */
[----:B------:R-:W2:Y:S04]  /*22300*/  LDL R2, [R1+0xc] ;  /* 0x00000c0001027983 */ /* 0x000ea80000100800 */
[----:B------:R-:W3:Y:S01]  /*22310*/  LDL R5, [R1+0x34] ;  /* 0x0000340001057983 */ /* 0x000ee20000100800 */
[----:B------:R-:W-:Y:S01]  /*22320*/  R2UR UR9, R0 ;  /* 0x00000000000972ca */ /* 0x000fe200000e0000 */
[----:B------:R-:W-:Y:S01]  /*22330*/  UIADD3 UR4, UP0, UR42, 0x470, URZ ;  /* 0x000004702a047890 */ /* 0x000fe2000ff1e03f */
[----:B------:R-:W-:Y:S01]  /*22340*/  R2UR UR12, R18 ;  /* 0x00000000120c72ca */ /* 0x000fe200000e0000 */
[----:B------:R-:W-:Y:S01]  /*22350*/  UMOV UR10, URZ ;  /* 0x0000003f000a7c82 */ /* 0x000fe20008000000 */
[----:B-----5:R-:W-:Y:S01]  /*22360*/  R2UR UR13, R17 ;  /* 0x00000000110d72ca */ /* 0x020fe200000e0000 */
[----:B------:R-:W-:Y:S01]  /*22370*/  UIADD3.X UR5, URZ, UR43, URZ, UP0, !UPT ;  /* 0x0000002b3f057290 */ /* 0x000fe200087fe43f */
[----:B------:R-:W-:Y:S01]  /*22380*/  UMOV UR6, 0x0 ;  /* 0x0000000000067882 */ /* 0x000fe20000000000 */
[----:B------:R-:W-:Y:S01]  /*22390*/  UMOV UR7, 0x14f00000 ;  /* 0x14f0000000077882 */ /* 0x000fe20000000000 */
[----:B------:R-:W-:-:S05]  /*223a0*/  UMOV UR15, 0x80 ;  /* 0x00000080000f7882 */ /* 0x000fca0000000000 */
[----:B------:R-:W-:Y:S01]  /*223b0*/  UIADD3 UR9, UR9, 0x28470, URZ ;  /* 0x0002847009097890 */ /* 0x000fe2000fffe03f */
[----:B--2---:R-:W-:Y:S02]  /*223c0*/  IMAD R2, R2, 0x4000, R6 ;  /* 0x0000400002027824 */ /* 0x004fe400078e0206 */
[----:B---3--:R-:W-:-:S03]  /*223d0*/  IMAD R4, R4, 0x40, R5 ;  /* 0x0000004004047824 */ /* 0x008fc600078e0205 */
[----:B------:R-:W-:Y:S02]  /*223e0*/  R2UR UR14, R2 ;  /* 0x00000000020e72ca */ /* 0x000fe400000e0000 */
[----:B------:R-:W-:-:S11]  /*223f0*/  R2UR UR11, R4 ;  /* 0x00000000040b72ca */ /* 0x000fd600000e0000 */
[----:B------:R-:W-:Y:S02]  /*22400*/  UIADD3 UR8, UR14, 0x10000, URZ ;  /* 0x000100000e087890 */ /* 0x000fe4000fffe03f */
[----:B------:R-:W-:-:S07]  /*22410*/  UIADD3 UR14, UR14, 0x12000, URZ ;  /* 0x000120000e0e7890 */ /* 0x000fce000fffe03f */
[----:B------:R2:W-:Y:S02]  /*22420*/  UTMALDG.4D [UR8], [UR4], desc[UR6] ;  /* 0x00000608040075b4 */ /* 0x0005e40008019000 */
[----:B--2---:R-:W-:Y:S01]  /*22430*/  UMOV UR8, UR14 ;  /* 0x0000000e00087c82 */ /* 0x004fe20008000000 */
[----:B------:R-:W-:Y:S02]  /*22440*/  UMOV UR10, UR15 ;  /* 0x0000000f000a7c82 */ /* 0x000fe40008000000 */
[----:B------:R2:W-:Y:S01]  /*22450*/  UTMALDG.4D [UR8], [UR4], desc[UR6] ;  /* 0x00000608040075b4 */ /* 0x0005e20008019000 */
[----:B------:R-:W3:Y:S02]  /*22460*/  SYNCS.PHASECHK.TRANS64.TRYWAIT P0, [R0+URZ+0x28440], R3 ;  /* 0x02844003000075a7 */ /* 0x000ee4000800017f */
[----:B--23--:R-:W-:Y:S05]  /*22470*/  @!P0 BRA `(.L_x_1659) ;  /* 0x00000078005c8947 */ /* 0x00cfea0003800000 */
.L_x_1878:
        /* <DEDUP_REMOVED lines=8> */
.L_x_1660:
[----:B-12---:R-:W2:Y:S01]  /*22500*/  LDL.LU R3, [R1+0x28] ;  /* 0x0000280001037983 */ /* 0x006ea20000300800 */
        /* <DEDUP_REMOVED lines=10> */
[----:B------:R-:W-:Y:S01]  /*225b0*/  R2UR UR13, R17 ;  /* 0x00000000110d72ca */ /* 0x000fe200000e0000 */
[----:B------:R-:W-:-:S02]  /*225c0*/  UMOV UR15, 0x80 ;  /* 0x00000080000f7882 */ /* 0x000fc40000000000 */
[----:B------:R-:W-:Y:S02]  /*225d0*/  UIADD3 UR8, UR14, 0x20000, URZ ;  /* 0x000200000e087890 */ /* 0x000fe4000fffe03f */
[----:B------:R-:W-:Y:S02]  /*225e0*/  UIADD3 UR9, UR9, 0x28430, URZ ;  /* 0x0002843009097890 */ /* 0x000fe4000fffe03f */
[----:B------:R-:W-:-:S07]  /*225f0*/  UIADD3 UR14, UR14, 0x22000, URZ ;  /* 0x000220000e0e7890 */ /* 0x000fce000fffe03f */
[----:B------:R1:W-:Y:S02]  /*22600*/  UTMALDG.4D [UR8], [UR4], desc[UR6] ;  /* 0x00000608040075b4 */ /* 0x0003e40008019000 */
[----:B-1----:R-:W-:Y:S01]  /*22610*/  UMOV UR8, UR14 ;  /* 0x0000000e00087c82 */ /* 0x002fe20008000000 */
[----:B------:R-:W-:Y:S02]  /*22620*/  UMOV UR10, UR15 ;  /* 0x0000000f000a7c82 */ /* 0x000fe40008000000 */
[----:B------:R3:W-:Y:S01]  /*22630*/  UTMALDG.4D [UR8], [UR4], desc[UR6] ;  /* 0x00000608040075b4 */ /* 0x0007e20008019000 */
[----:B--2---:R-:W-:-:S04]  /*22640*/  LOP3.LUT R3, R3, 0xfffffffe, RZ, 0xc0, !PT ;  /* 0xfffffffe03037812 */ /* 0x004fc800078ec0ff */
[----:B------:R-:W-:-:S05]  /*22650*/  @P0 LOP3.LUT R3, R3, 0x1, RZ, 0xfc, !PT ;  /* 0x0000000103030812 */ /* 0x000fca00078efcff */
[----:B------:R3:W-:Y:S01]  /*22660*/  STL [R1+0x28], R3 ;  /* 0x0000280301007387 */ /* 0x0007e20000100800 */
[----:B------:R-:W-:Y:S01]  /*22670*/  NOP ;  /* 0x0000000000007918 */ /* 0x000fe20000000000 */
.L_x_1654:
[----:B------:R-:W4:Y:S04]  /*22680*/  LDL R4, [R1] ;  /* 0x0000000001047983 */ /* 0x000f280000100800 */
[----:B---3--:R-:W1:Y:S01]  /*22690*/  LDL.LU R3, [R1+0x4c] ;  /* 0x00004c0001037983 */ /* 0x008e620000300800 */
[----:B------:R-:W-:Y:S05]  /*226a0*/  WARPSYNC.ALL ;  /* 0x0000000000007948 */ /* 0x000fea0003800000 */
[----:B------:R-:W-:Y:S01]  /*226b0*/  ULDC.64 UR4, c[0x0][0x298] ;  /* 0x0000a60000047ab9 */ /* 0x000fe20000000a00 */
[----:B------:R-:W-:Y:S01]  /*226c0*/  BSSY B6, `(.L_x_1661) ;  /* 0x000001c000067945 */ /* 0x000fe20003800000 */
[----:B------:R-:W-:Y:S01]  /*226d0*/  BAR.SYNC.DEFER_BLOCKING 0x8, 0x180 ;  /* 0x0206000000007b1d */ /* 0x000fe20000010000 */
[----:B-1----:R-:W-:-:S05]  /*226e0*/  SHF.R.S32.HI R0, RZ, 0x1f, R3 ;  /* 0x0000001fff007819 */ /* 0x002fca0000011403 */
[----:B------:R-:W-:Y:S01]  /*226f0*/  IMAD R2, R0, UR4, RZ ;  /* 0x0000000400027c24 */ /* 0x000fe2000f8e02ff */
[----:B----4-:R-:W-:Y:S01]  /*22700*/  IADD3 R0, R4, 0x18000, RZ ;  /* 0x0001800004007810 */ /* 0x010fe20007ffe0ff */
[----:B------:R-:W-:-:S03]  /*22710*/  IMAD.WIDE.U32 R4, R3, UR4, RZ ;  /* 0x0000000403047c25 */ /* 0x000fc6000f8e00ff */
[----:B------:R-:W-:Y:S01]  /*22720*/  LOP3.LUT P0, RZ, R0, 0x3ff, RZ, 0xc0, !PT ;  /* 0x000003ff00ff7812 */ /* 0x000fe2000780c0ff */
[----:B------:R-:W-:Y:S01]  /*22730*/  IMAD R2, R3, UR5, R2 ;  /* 0x0000000503027c24 */ /* 0x000fe2000f8e0202 */
[----:B------:R1:W-:Y:S03]  /*22740*/  STL.64 [R1+0x58], R4 ;  /* 0x0000580401007387 */ /* 0x0003e60000100a00 */
[----:B------:R-:W-:-:S05]  /*22750*/  IMAD.IADD R0, R5, 0x1, R2 ;  /* 0x0000000105007824 */ /* 0x000fca00078e0202 */
[----:B------:R1:W-:Y:S03]  /*22760*/  STL [R1+0x4c], R0 ;  /* 0x00004c0001007387 */ /* 0x0003e60000100800 */
[----:B------:R-:W-:Y:S05]  /*22770*/  @!P0 BRA `(.L_x_1662) ;  /* 0x0000000000408947 */ /* 0x000fea0003800000 */
[----:B------:R-:W-:Y:S01]  /*22780*/  MOV R2, 0x0 ;  /* 0x0000000000027802 */ /* 0x000fe20000000f00 */
[----:B------:R-:W-:Y:S01]  /*22790*/  ULDC.64 UR4, c[0x4][0x198] ;  /* 0x0100660000047ab9 */ /* 0x000fe20000000a00 */
[----:B------:R-:W-:Y:S01]  /*227a0*/  ULDC.64 UR6, c[0x4][0x1a0] ;  /* 0x0100680000067ab9 */ /* 0x000fe20000000a00 */
[----:B------:R-:W-:Y:S01]  /*227b0*/  ULDC.64 UR8, c[0x4][0x108] ;  /* 0x0100420000087ab9 */ /* 0x000fe20000000a00 */
[----:B-1----:R-:W-:Y:S02]  /*227c0*/  IMAD.U32 R4, RZ, RZ, UR4 ;  /* 0x00000004ff047e24 */ /* 0x002fe4000f8e00ff */
[----:B------:R-:W1:Y:S01]  /*227d0*/  LDC.64 R2, c[0x4][R2] ;  /* 0x0100000002027b82 */ /* 0x000e620000000a00 */
[----:B------:R-:W-:Y:S02]  /*227e0*/  IMAD.U32 R5, RZ, RZ, UR5 ;  /* 0x00000005ff057e24 */ /* 0x000fe4000f8e00ff */
[----:B------:R-:W-:Y:S02]  /*227f0*/  IMAD.U32 R6, RZ, RZ, UR6 ;  /* 0x00000006ff067e24 */ /* 0x000fe4000f8e00ff */
[----:B------:R-:W-:-:S02]  /*22800*/  IMAD.U32 R7, RZ, RZ, UR7 ;  /* 0x00000007ff077e24 */ /* 0x000fc4000f8e00ff */
[----:B--2---:R-:W-:Y:S02]  /*22810*/  IMAD.U32 R10, RZ, RZ, UR8 ;  /* 0x00000008ff0a7e24 */ /* 0x004fe4000f8e00ff */
[----:B0-----:R-:W-:Y:S02]  /*22820*/  IMAD.U32 R11, RZ, RZ, UR9 ;  /* 0x00000009ff0b7e24 */ /* 0x001fe4000f8e00ff */
[----:B------:R-:W-:Y:S02]  /*22830*/  IMAD.MOV.U32 R8, RZ, RZ, 0x70 ;  /* 0x00000070ff087424 */ /* 0x000fe400078e00ff */
[----:B------:R-:W-:Y:S02]  /*22840*/  IMAD.MOV.U32 R12, RZ, RZ, 0x1 ;  /* 0x00000001ff0c7424 */ /* 0x000fe400078e00ff */
[----:B------:R-:W-:-:S07]  /*22850*/  IMAD.MOV.U32 R13, RZ, RZ, RZ ;  /* 0x000000ffff0d7224 */ /* 0x000fce00078e00ff */
[----:B------:R-:W-:-:S07]  /*22860*/  LEPC R20, `(.L_x_1662) ;  /* 0x000000001014794e */ /* 0x000fce0000000000 */
[----:B-1----:R-:W-:Y:S05]  /*22870*/  CALL.ABS.NOINC R2 ;  /* 0x0000000002007343 */ /* 0x002fea0003c00000 */
.L_x_1662:
[----:B------:R-:W-:Y:S05]  /*22880*/  BSYNC B6 ;  /* 0x0000000000067941 */ /* 0x000fea0003800000 */
.L_x_1661:
[----:B-1----:R-:W3:Y:S01]  /*22890*/  LDL.LU R0, [R1+0x4c] ;  /* 0x00004c0001007983 */ /* 0x002ee20000300800 */
[----:B------:R-:W1:Y:S01]  /*228a0*/  LDC R7, c[0x0][0x448] ;  /* 0x00011200ff077b82 */ /* 0x000e620000000800 */
[----:B------:R-:W-:Y:S01]  /*228b0*/  ULDC.64 UR4, c[0x0][0x2d8] ;  /* 0x0000b60000047ab9 */ /* 0x000fe20000000a00 */
[----:B------:R-:W-:Y:S01]  /*228c0*/  ULDC.64 UR6, c[0x0][0x280] ;  /* 0x0000a00000067ab9 */ /* 0x000fe20000000a00 */
[----:B------:R-:W3:Y:S04]  /*228d0*/  LDL.LU.64 R2, [R1+0x58] ;  /* 0x0000580001027983 */ /* 0x000ee80000300a00 */
[----:B------:R-:W4:Y:S01]  /*228e0*/  LDL R8, [R1+0x18] ;  /* 0x0000180001087983 */ /* 0x000f220000100800 */
[----:B------:R-:W0:Y:S01]  /*228f0*/  S2R R5, SR_TID.X ;  /* 0x0000000000057919 */ /* 0x000e220000002100 */
[----:B------:R-:W2:Y:S01]  /*22900*/  S2R R6, SR_TID.X ;  /* 0x0000000000067919 */ /* 0x000ea20000002100 */
[----:B0-----:R-:W-:-:S04]  /*22910*/  LOP3.LUT R5, R5, 0x7f, RZ, 0xc0, !PT ;  /* 0x0000007f05057812 */ /* 0x001fc800078ec0ff */
[----:B------:R-:W-:Y:S01]  /*22920*/  SHF.R.U32.HI R5, RZ, 0x3, R5 ;  /* 0x00000003ff057819 */ /* 0x000fe20000011605 */
[----:B--2---:R-:W-:-:S05]  /*22930*/  IMAD.SHL.U32 R9, R6, 0x10, RZ ;  /* 0x0000001006097824 */ /* 0x004fca00078e00ff */
[----:B------:R-:W-:Y:S01]  /*22940*/  LOP3.LUT R9, R5, 0x70, R9, 0xf8, !PT ;  /* 0x0000007005097812 */ /* 0x000fe200078ef809 */
[----:B---3--:R-:W-:Y:S01]  /*22950*/  IMAD.MOV.U32 R3, RZ, RZ, R0 ;  /* 0x000000ffff037224 */ /* 0x008fe200078e0000 */
[----:B------:R-:W-:-:S05]  /*22960*/  SHF.R.S32.HI R0, RZ, 0x1f, R18 ;  /* 0x0000001fff007819 */ /* 0x000fca0000011412 */
[----:B------:R-:W-:Y:S02]  /*22970*/  IMAD R0, R0, UR4, RZ ;  /* 0x0000000400007c24 */ /* 0x000fe4000f8e02ff */
[----:B------:R-:W-:-:S04]  /*22980*/  IMAD.WIDE.U32 R2, R18, UR4, R2 ;  /* 0x0000000412027c25 */ /* 0x000fc8000f8e0002 */
[----:B------:R-:W-:Y:S01]  /*22990*/  IMAD R0, R18, UR5, R0 ;  /* 0x0000000512007c24 */ /* 0x000fe2000f8e0200 */
[----:B------:R-:W-:Y:S02]  /*229a0*/  ULDC.64 UR4, c[0x0][0xa00] ;  /* 0x0002800000047ab9 */ /* 0x000fe40000000a00 */
[----:B------:R-:W-:Y:S01]  /*229b0*/  ISETP.NE.U32.AND P0, PT, RZ, UR4, PT ;  /* 0x00000004ff007c0c */ /* 0x000fe2000bf05070 */
[----:B------:R-:W-:Y:S01]  /*229c0*/  IMAD.IADD R3, R3, 0x1, R0 ;  /* 0x0000000103037824 */ /* 0x000fe200078e0200 */
[----:B------:R-:W-:Y:S02]  /*229d0*/  SHF.R.S32.HI R0, RZ, 0x1f, R19 ;  /* 0x0000001fff007819 */ /* 0x000fe40000011413 */
[----:B------:R-:W-:Y:S01]  /*229e0*/  ISETP.NE.AND.EX P0, PT, RZ, UR5, PT, P0 ;  /* 0x00000005ff007c0c */ /* 0x000fe2000bf05300 */
[----:B------:R-:W-:-:S03]  /*229f0*/  ULDC.64 UR4, c[0x0][0x2e0] ;  /* 0x0000b80000047ab9 */ /* 0x000fc60000000a00 */
[----:B------:R-:W-:Y:S02]  /*22a00*/  SEL R4, R0, RZ, !P0 ;  /* 0x000000ff00047207 */ /* 0x000fe40004000000 */
[----:B------:R-:W-:Y:S02]  /*22a10*/  SEL R0, R19, RZ, !P0 ;  /* 0x000000ff13007207 */ /* 0x000fe40004000000 */
[----:B-1----:R-:W-:Y:S01]  /*22a20*/  ISETP.NE.AND P0, PT, R7, 0x1, PT ;  /* 0x000000010700780c */ /* 0x002fe20003f05270 */
[----:B------:R-:W-:-:S12]  /*22a30*/  IMAD R4, R4, UR4, RZ ;  /* 0x0000000404047c24 */ /* 0x000fd8000f8e02ff */
[----:B------:R-:W0:Y:S01]  /*22a40*/  @P0 LDC R5, c[0x0][0x44c] ;  /* 0x00011300ff050b82 */ /* 0x000e220000000800 */
[----:B------:R-:W-:-:S07]  /*22a50*/  IMAD.WIDE.U32 R2, R0, UR4, R2 ;  /* 0x0000000400027c25 */ /* 0x000fce000f8e0002 */
[----:B------:R-:W1:Y:S01]  /*22a60*/  @P0 LDC R6, c[0x0][0x450] ;  /* 0x00011400ff060b82 */ /* 0x000e620000000800 */
[----:B------:R-:W-:Y:S01]  /*22a70*/  IMAD R0, R0, UR5, R4 ;  /* 0x0000000500007c24 */ /* 0x000fe2000f8e0204 */
[----:B----4-:R-:W-:Y:S01]  /*22a80*/  IADD3 R4, R9, R8, RZ ;  /* 0x0000000809047210 */ /* 0x010fe20007ffe0ff */
[----:B------:R-:W-:Y:S01]  /*22a90*/  ULDC.64 UR4, c[0x0][0x2d0] ;  /* 0x0000b40000047ab9 */ /* 0x000fe20000000a00 */
[----:B------:R-:W2:Y:S01]  /*22aa0*/  S2R R9, SR_TID.X ;  /* 0x0000000000097919 */ /* 0x000ea20000002100 */
[----:B------:R-:W-:Y:S02]  /*22ab0*/  IMAD.IADD R3, R3, 0x1, R0 ;  /* 0x0000000103037824 */ /* 0x000fe400078e0200 */
[----:B------:R-:W-:Y:S02]  /*22ac0*/  IMAD.MOV.U32 R0, RZ, RZ, R4 ;  /* 0x000000ffff007224 */ /* 0x000fe400078e0004 */
[----:B0-----:R-:W-:-:S05]  /*22ad0*/  @P0 IMAD.HI.U32 R5, R4, R5, RZ ;  /* 0x0000000504050227 */ /* 0x001fca00078e00ff */
[----:B-1----:R-:W-:-:S05]  /*22ae0*/  @P0 SHF.R.U32.HI R0, RZ, R6, R5 ;  /* 0x00000006ff000219 */ /* 0x002fca0000011605 */
[----:B------:R-:W-:-:S04]  /*22af0*/  IMAD.MOV R5, RZ, RZ, -R0 ;  /* 0x000000ffff057224 */ /* 0x000fc800078e0a00 */
[----:B------:R-:W-:Y:S01]  /*22b00*/  IMAD R4, R7, R5, R4 ;  /* 0x0000000507047224 */ /* 0x000fe200078e0204 */
[----:B------:R-:W-:Y:S01]  /*22b10*/  SHF.R.S32.HI R5, RZ, 0x1f, R0 ;  /* 0x0000001fff057819 */ /* 0x000fe20000011400 */
[----:B------:R-:W-:-:S04]  /*22b20*/  IMAD.WIDE.U32 R2, R0, UR4, R2 ;  /* 0x0000000400027c25 */ /* 0x000fc8000f8e0002 */
[----:B------:R-:W-:Y:S02]  /*22b30*/  IMAD R5, R5, UR4, RZ ;  /* 0x0000000405057c24 */ /* 0x000fe4000f8e02ff */
[----:B--2---:R-:W-:Y:S02]  /*22b40*/  IMAD.SHL.U32 R9, R9, 0x10, RZ ;  /* 0x0000001009097824 */ /* 0x004fe400078e00ff */
[----:B------:R-:W-:Y:S01]  /*22b50*/  IMAD R0, R0, UR5, R5 ;  /* 0x0000000500007c24 */ /* 0x000fe2000f8e0205 */
[----:B------:R-:W-:Y:S02]  /*22b60*/  ULDC.64 UR4, c[0x0][0x2c8] ;  /* 0x0000b20000047ab9 */ /* 0x000fe40000000a00 */
[----:B------:R-:W-:Y:S01]  /*22b70*/  LOP3.LUT R9, R9, 0x70, RZ, 0xc0, !PT ;  /* 0x0000007009097812 */ /* 0x000fe200078ec0ff */
[----:B------:R-:W-:Y:S01]  /*22b80*/  IMAD.IADD R3, R3, 0x1, R0 ;  /* 0x0000000103037824 */ /* 0x000fe200078e0200 */
[----:B------:R-:W-:Y:S02]  /*22b90*/  SHF.R.S32.HI R0, RZ, 0x1f, R4 ;  /* 0x0000001fff007819 */ /* 0x000fe40000011404 */
[----:B------:R-:W-:Y:S01]  /*22ba0*/  LOP3.LUT R9, R9, 0x80, RZ, 0xfc, !PT ;  /* 0x0000008009097812 */ /* 0x000fe200078efcff */
[----:B------:R-:W-:-:S04]  /*22bb0*/  IMAD.WIDE.U32 R2, R4, UR4, R2 ;  /* 0x0000000404027c25 */ /* 0x000fc8000f8e0002 */
[----:B------:R-:W-:Y:S01]  /*22bc0*/  IMAD R0, R0, UR4, RZ ;  /* 0x0000000400007c24 */ /* 0x000fe2000f8e02ff */
[----:B------:R-:W-:Y:S02]  /*22bd0*/  ULDC UR4, c[0x0][0x2b8] ;  /* 0x0000ae0000047ab9 */ /* 0x000fe40000000800 */
[----:B------:R-:W-:Y:S02]  /*22be0*/  ISETP.GE.AND P1, PT, R9, UR4, PT ;  /* 0x0000000409007c0c */ /* 0x000fe4000bf26270 */
[----:B------:R0:W5:Y:S01]  /*22bf0*/  LDL R9, [R1+0x44] ;  /* 0x0000440001097983 */ /* 0x0001620000100800 */
[----:B------:R-:W1:Y:S01]  /*22c00*/  S2R R5, SR_TID.X ;  /* 0x0000000000057919 */ /* 0x000e620000002100 */
[----:B------:R-:W-:Y:S01]  /*22c10*/  IMAD R0, R4, UR5, R0 ;  /* 0x0000000504007c24 */ /* 0x000fe2000f8e0200 */
[----:B------:R-:W-:-:S04]  /*22c20*/  IADD3 R4, P2, R2, UR6, RZ ;  /* 0x0000000602047c10 */ /* 0x000fc8000ff5e0ff */
[----:B------:R-:W-:Y:S01]  /*22c30*/  IADD3.X R3, R3, UR7, R0, P2, !PT ;  /* 0x0000000703037c10 */ /* 0x000fe200097fe400 */
[----:B-1----:R-:W-:-:S05]  /*22c40*/  IMAD.SHL.U32 R10, R5, 0x10, RZ ;  /* 0x00000010050a7824 */ /* 0x002fca00078e00ff */
[----:B------:R-:W-:-:S04]  /*22c50*/  LOP3.LUT R10, R10, 0x70, RZ, 0xc0, !PT ;  /* 0x000000700a0a7812 */ /* 0x000fc800078ec0ff */
[----:B------:R-:W-:Y:S01]  /*22c60*/  ISETP.GE.AND P0, PT, R10, UR4, PT ;  /* 0x000000040a007c0c */ /* 0x000fe2000bf06270 */
[----:B------:R-:W-:-:S03]  /*22c70*/  UMOV UR4, 0xffffffff ;  /* 0xffffffff00047882 */ /* 0x000fc60000000000 */
[----:B0-----:R-:W-:Y:S09]  /*22c80*/  BRA.DIV UR4, `(.L_x_1663) ;  /* 0x00000072046c7947 */ /* 0x001ff2000b800000 */
[----:B------:R-:W0:Y:S01]  /*22c90*/  S2R R6, SR_TID.X ;  /* 0x0000000000067919 */ /* 0x000e220000002100 */
[----:B------:R-:W2:Y:S01]  /*22ca0*/  LDL.LU R11, [R1+0x18] ;  /* 0x00001800010b7983 */ /* 0x000ea20000300800 */
[----:B0-----:R-:W-:-:S04]  /*22cb0*/  LOP3.LUT R6, R6, 0x7f, RZ, 0xc0, !PT ;  /* 0x0000007f06067812 */ /* 0x001fc800078ec0ff */
[----:B------:R-:W-:Y:S02]  /*22cc0*/  SHF.R.U32.HI R8, RZ, 0x3, R6 ;  /* 0x00000003ff087819 */ /* 0x000fe40000011606 */
[----:B------:R-:W3:Y:S03]  /*22cd0*/  LDL.LU R6, [R1+0x48] ;  /* 0x0000480001067983 */ /* 0x000ee60000300800 */
[----:B--2---:R-:W-:-:S04]  /*22ce0*/  IMAD.IADD R0, R8, 0x1, R11 ;  /* 0x0000000108007824 */ /* 0x004fc800078e020b */
[----:B------:R-:W-:Y:S02]  /*22cf0*/  VIADD R5, R0, 0x10 ;  /* 0x0000001000057836 */ /* 0x000fe40000000000 */
[----:B---3--:R-:W-:Y:S02]  /*22d00*/  IMAD R2, R6, R7, RZ ;  /* 0x0000000706027224 */ /* 0x008fe400078e02ff */
[----:B------:R-:W0:Y:S04]  /*22d10*/  SHFL.IDX PT, R7, R4, RZ, 0x181f ;  /* 0x00181fff04077589 */ /* 0x000e2800000e0000 */
[----:B------:R-:W1:Y:S01]  /*22d20*/  SHFL.IDX PT, R6, R3, RZ, 0x181f ;  /* 0x00181fff03067589 */ /* 0x000e6200000e0000 */
[-C--:B------:R-:W-:Y:S02]  /*22d30*/  ISETP.GE.AND P4, PT, R0, R2.reuse, PT ;  /* 0x000000020000720c */ /* 0x080fe40003f86270 */
[----:B------:R-:W-:-:S02]  /*22d40*/  ISETP.GE.AND P2, PT, R5, R2, PT ;  /* 0x000000020500720c */ /* 0x000fc40003f46270 */
[----:B------:R-:W2:Y:S04]  /*22d50*/  SHFL.IDX PT, R5, R4, 0x1, 0x181f ;  /* 0x00381f0004057f89 */ /* 0x000ea800000e0000 */
[----:B------:R-:W3:Y:S05]  /*22d60*/  SHFL.IDX PT, R8, R3, 0x1, 0x181f ;  /* 0x00381f0003087f89 */ /* 0x000eea00000e0000 */
[----:B0-----:R-:W-:-:S05]  /*22d70*/  @!P4 IADD3 R7, P3, R10, R7, RZ ;  /* 0x000000070a07c210 */ /* 0x001fca0007f7e0ff */
[----:B-1----:R-:W-:-:S05]  /*22d80*/  @!P4 IMAD.X R6, RZ, RZ, R6, P3 ;  /* 0x000000ffff06c224 */ /* 0x002fca00018e0606 */
[----:B------:R-:W-:-:S04]  /*22d90*/  @!P4 LOP3.LUT R7, R7, R6, RZ, 0x3c, !PT ;  /* 0x000000060707c212 */ /* 0x000fc800078e3cff */
[----:B------:R-:W-:-:S04]  /*22da0*/  @!P4 LOP3.LUT R6, R7, R6, RZ, 0x3c, !PT ;  /* 0x000000060706c212 */ /* 0x000fc800078e3cff */
[----:B------:R-:W-:-:S05]  /*22db0*/  @!P4 LOP3.LUT R7, R7, R6, RZ, 0x3c, !PT ;  /* 0x000000060707c212 */ /* 0x000fca00078e3cff */
[----:B-----5:R-:W-:Y:S04]  /*22dc0*/  @!P4 LDGSTS.E.BYPASS.LTC128B.128 [R9+0x18000], desc[UR46][R6.64], !P0 ;  /* 0x180000000609cfae */ /* 0x020fe8000c101d6e */
[----:B------:R2:W-:Y:S02]  /*22dd0*/  @!P4 LDGSTS.E.BYPASS.LTC128B.128 [R9+0x1c000], desc[UR46][R6.64+0x80], !P1 ;  /* 0x1c0000800609cfae */ /* 0x0005e4000c901d6e */
[----:B--2---:R-:W-:-:S05]  /*22de0*/  @!P2 IADD3 R7, P3, R10, R5, RZ ;  /* 0x000000050a07a210 */ /* 0x004fca0007f7e0ff */
[----:B---3--:R-:W-:-:S05]  /*22df0*/  @!P2 IMAD.X R6, RZ, RZ, R8, P3 ;  /* 0x000000ffff06a224 */ /* 0x008fca00018e0608 */
[----:B------:R-:W-:-:S04]  /*22e00*/  @!P2 LOP3.LUT R7, R7, R6, RZ, 0x3c, !PT ;  /* 0x000000060707a212 */ /* 0x000fc800078e3cff */
[----:B------:R-:W-:Y:S01]  /*22e10*/  @!P2 LOP3.LUT R6, R7, R6, RZ, 0x3c, !PT ;  /* 0x000000060706a212 */ /* 0x000fe200078e3cff */
[----:B------:R-:W-:-:S03]  /*22e20*/  VIADD R5, R0, 0x20 ;  /* 0x0000002000057836 */ /* 0x000fc60000000000 */
[----:B------:R-:W-:-:S05]  /*22e30*/  @!P2 LOP3.LUT R7, R7, R6, RZ, 0x3c, !PT ;  /* 0x000000060707a212 */ /* 0x000fca00078e3cff */
[----:B------:R-:W-:Y:S04]  /*22e40*/  @!P2 LDGSTS.E.BYPASS.LTC128B.128 [R9+0x18800], desc[UR46][R6.64], !P0 ;  /* 0x188000000609afae */ /* 0x000fe8000c101d6e */
[----:B------:R0:W-:Y:S01]  /*22e50*/  @!P2 LDGSTS.E.BYPASS.LTC128B.128 [R9+0x1c800], desc[UR46][R6.64+0x80], !P1 ;  /* 0x1c8000800609afae */ /* 0x0001e2000c901d6e */
[----:B------:R-:W-:-:S03]  /*22e60*/  ISETP.GE.AND P2, PT, R5, R2, PT ;  /* 0x000000020500720c */ /* 0x000fc60003f46270 */
[----:B------:R-:W1:Y:S04]  /*22e70*/  SHFL.IDX PT, R5, R4, 0x2, 0x181f ;  /* 0x00581f0004057f89 */ /* 0x000e6800000e0000 */
[----:B0-----:R-:W0:Y:S06]  /*22e80*/  SHFL.IDX PT, R6, R3, 0x2, 0x181f ;  /* 0x00581f0003067f89 */ /* 0x001e2c00000e0000 */
[----:B-1----:R-:W-:-:S05]  /*22e90*/  @!P2 IADD3 R5, P3, R10, R5, RZ ;  /* 0x000000050a05a210 */ /* 0x002fca0007f7e0ff */
[----:B0-----:R-:W-:-:S04]  /*22ea0*/  @!P2 IMAD.X R6, RZ, RZ, R6, P3 ;  /* 0x000000ffff06a224 */ /* 0x001fc800018e0606 */
[----:B------:R-:W-:Y:S02]  /*22eb0*/  @!P2 IMAD.MOV.U32 R7, RZ, RZ, R6 ;  /* 0x000000ffff07a224 */ /* 0x000fe400078e0006 */
[----:B------:R-:W-:Y:S02]  /*22ec0*/  @!P2 IMAD.MOV.U32 R6, RZ, RZ, R5 ;  /* 0x000000ffff06a224 */ /* 0x000fe400078e0005 */
[----:B------:R-:W-:-:S03]  /*22ed0*/  VIADD R5, R0, 0x30 ;  /* 0x0000003000057836 */ /* 0x000fc60000000000 */
[----:B------:R-:W-:Y:S04]  /*22ee0*/  @!P2 LDGSTS.E.BYPASS.LTC128B.128 [R9+0x19000], desc[UR46][R6.64], !P0 ;  /* 0x190000000609afae */ /* 0x000fe8000c101d6e */
[----:B------:R0:W-:Y:S01]  /*22ef0*/  @!P2 LDGSTS.E.BYPASS.LTC128B.128 [R9+0x1d000], desc[UR46][R6.64+0x80], !P1 ;  /* 0x1d0000800609afae */ /* 0x0001e2000c901d6e */
[----:B------:R-:W-:-:S03]  /*22f00*/  ISETP.GE.AND P2, PT, R5, R2, PT ;  /* 0x000000020500720c */ /* 0x000fc60003f46270 */
[----:B------:R-:W1:Y:S04]  /*22f10*/  SHFL.IDX PT, R5, R4, 0x3, 0x181f ;  /* 0x00781f0004057f89 */ /* 0x000e6800000e0000 */
[----:B0-----:R-:W0:Y:S06]  /*22f20*/  SHFL.IDX PT, R6, R3, 0x3, 0x181f ;  /* 0x00781f0003067f89 */ /* 0x001e2c00000e0000 */
[----:B-1----:R-:W-:-:S04]  /*22f30*/  @!P2 IADD3 R5, P3, R10, R5, RZ ;  /* 0x000000050a05a210 */ /* 0x002fc80007f7e0ff */
[----:B0-----:R-:W-:-:S05]  /*22f40*/  @!P2 IADD3.X R6, RZ, R6, RZ, P3, !PT ;  /* 0x00000006ff06a210 */ /* 0x001fca0001ffe4ff */
        /* <DEDUP_REMOVED lines=32> */
[----:B------:R0:W1:Y:S04]  /*23150*/  SHFL.IDX PT, R5, R3, 0x7, 0x181f ;  /* 0x00f81f0003057f89 */ /* 0x00006800000e0000 */
[----:B------:R0:W-:Y:S04]  /*23160*/  @!P2 LDGSTS.E.BYPASS.LTC128B.128 [R9+0x1b000], desc[UR46][R6.64], !P0 ;  /* 0x1b0000000609afae */ /* 0x0001e8000c101d6e */
[----:B------:R0:W-:Y:S04]  /*23170*/  @!P2 LDGSTS.E.BYPASS.LTC128B.128 [R9+0x1f000], desc[UR46][R6.64+0x80], !P1 ;  /* 0x1f0000800609afae */ /* 0x0001e8000c901d6e */
[----:B------:R0:W2:Y:S02]  /*23180*/  SHFL.IDX PT, R3, R4, 0x7, 0x181f ;  /* 0x00f81f0004037f89 */ /* 0x0000a400000e0000 */
.L_x_1895:
[----:B------:R-:W-:Y:S01]  /*23190*/  IADD3 R0, R0, 0x70, RZ ;  /* 0x0000007000007810 */ /* 0x000fe20007ffe0ff */
[----:B------:R-:W-:Y:S03]  /*231a0*/  BSSY B0, `(.L_x_1664) ;  /* 0x000000a000007945 */ /* 0x000fe60003800000 */
[----:B------:R-:W-:-:S13]  /*231b0*/  ISETP.GE.AND P2, PT, R0, R2, PT ;  /* 0x000000020000720c */ /* 0x000fda0003f46270 */
[----:B------:R-:W-:Y:S05]  /*231c0*/  @P2 BRA `(.L_x_1665) ;  /* 0x00000000001c2947 */ /* 0x000fea0003800000 */
[----:B--2---:R-:W-:-:S05]  /*231d0*/  IADD3 R2, P2, R10, R3, RZ ;  /* 0x000000030a027210 */ /* 0x004fca0007f5e0ff */
[----:B01----:R-:W-:-:S05]  /*231e0*/  IMAD.X R3, RZ, RZ, R5, P2 ;  /* 0x000000ffff037224 */ /* 0x003fca00010e0605 */
[----:B------:R-:W-:Y:S01]  /*231f0*/  @!PT LDS RZ, [RZ] ;  /* 0x00000000fffff984 */ /* 0x000fe20000000800 */
[----:B------:R-:W-:Y:S01]  /*23200*/  @!PT LDS RZ, [RZ] ;  /* 0x00000000fffff984 */ /* 0x000fe20000000800 */
[----:B------:R-:W-:Y:S01]  /*23210*/  @!PT LDS RZ, [RZ] ;  /* 0x00000000fffff984 */ /* 0x000fe20000000800 */
[----:B------:R3:W-:Y:S04]  /*23220*/  LDGSTS.E.BYPASS.LTC128B.128 [R9+0x1b800], desc[UR46][R2.64], !P0 ;  /* 0x1b80000002097fae */ /* 0x0007e8000c101d6e */
[----:B------:R3:W-:Y:S02]  /*23230*/  LDGSTS.E.BYPASS.LTC128B.128 [R9+0x1f800], desc[UR46][R2.64+0x80], !P1 ;  /* 0x1f80008002097fae */ /* 0x0007e4000c901d6e */
.L_x_1665:
[----:B------:R-:W-:Y:S05]  /*23240*/  BSYNC B0 ;  /* 0x0000000000007941 */ /* 0x000fea0003800000 */
.L_x_1664:
[----:B0--3--:R0:W5:Y:S01]  /*23250*/  LDL R9, [R1] ;  /* 0x0000000001097983 */ /* 0x0091620000100800 */
[----:B------:R-:W-:Y:S01]  /*23260*/  PLOP3.LUT P0, PT, PT, PT, PT, 0x80, 0x0 ;  /* 0x000000000000781c */ /* 0x000fe20003f0f070 */
[----:B------:R-:W-:-:S12]  /*23270*/  NOP ;  /* 0x0000000000007918 */ /* 0x000fd80000000000 */
.L_x_1666:
[----:B------:R-:W3:Y:S01]  /*23280*/  LDL R2, [R1] ;  /* 0x0000000001027983 */ /* 0x000ee20000100800 */
[----:B------:R-:W-:Y:S02]  /*23290*/  PLOP3.LUT P1, PT, P1, P0, PT, 0xa2, 0x0 ;  /* 0x000000000000781c */ /* 0x000fe40000f21472 */
[----:B---3--:R-:W-:-:S08]  /*232a0*/  @P0 R2UR P1, UR4, R2 ;  /* 0x00000000020402ca */ /* 0x008fd00000020000 */
        /* <DEDUP_REMOVED lines=16> */
.L_x_1896:
[----:B------:R-:W-:Y:S05]  /*233b0*/  BSYNC B0 ;  /* 0x0000000000007941 */ /* 0x000fea0003800000 */
.L_x_1667:
[----:B--2---:R-:W2:Y:S04]  /*233c0*/  LDL.LU R2, [R1+0x50] ;  /* 0x0000500001027983 */ /* 0x004ea80000300800 */
[----:B------:R-:W3:Y:S01]  /*233d0*/  LDL R3, [R1+0x30] ;  /* 0x0000300001037983 */ /* 0x000ee20000100800 */
[----:B--2---:R-:W-:-:S05]  /*233e0*/  VIADD R2, R2, 0xfffffffe ;  /* 0xfffffffe02027836 */ /* 0x004fca0000000000 */
[----:B---3--:R-:W-:-:S13]  /*233f0*/  ISETP.GE.AND P0, PT, R2, R3, PT ;  /* 0x000000030200720c */ /* 0x008fda0003f06270 */
[----:B------:R-:W-:Y:S05]  /*23400*/  @!P0 BRA `(.L_x_1669) ;  /* 0x00000010006c8947 */ /* 0x000fea0003800000 */
[----:B------:R2:W5:Y:S04]  /*23410*/  LDL.LU R0, [R1+0xc] ;  /* 0x00000c0001007983 */ /* 0x0005680000300800 */
[----:B------:R2:W5:Y:S02]  /*23420*/  LDL.LU R3, [R1+0x1c] ;  /* 0x00001c0001037983 */ /* 0x0005640000300800 */
.L_x_1691:
[----:B------:R-:W3:Y:S01]  /*23430*/  LDL R4, [R1+0x28] ;  /* 0x0000280001047983 */ /* 0x000ee20000100800 */
[----:B-1---5:R-:W-:Y:S01]  /*23440*/  VIADD R5, R0, 0x1 ;  /* 0x0000000100057836 */ /* 0x022fe20000000000 */
        /* <DEDUP_REMOVED lines=16> */
[----:B------:R-:W4:Y:S01]  /*23550*/  LDC R7, c[0x0][0x43c] ;  /* 0x00010f00ff077b82 */ /* 0x000f220000000800 */
[----:B------:R-:W-:Y:S02]  /*23560*/  ULDC.64 UR6, c[0x0][0x428] ;  /* 0x00010a0000067ab9 */ /* 0x000fe40000000a00 */
[----:B------:R-:W2:Y:S01]  /*23570*/  LDL R11, [R1+0x24] ;  /* 0x00002400010b7983 */ /* 0x000ea20000100800 */
        /* <DEDUP_REMOVED lines=8> */
[----:B---3--:R-:W-:-:S04]  /*23600*/  IMAD R6, R12, UR6, RZ ;  /* 0x000000060c067c24 */ /* 0x008fc8000f8e02ff */
[C---:B--2---:R-:W-:Y:S02]  /*23610*/  IMAD R6, R11.reuse, UR7, R6 ;  /* 0x000000070b067c24 */ /* 0x044fe4000f8e0206 */
[----:B------:R-:W-:-:S04]  /*23620*/  IMAD.WIDE.U32 R4, R11, UR6, R4 ;  /* 0x000000060b047c25 */ /* 0x000fc8000f8e0004 */
[----:B------:R-:W-:Y:S01]  /*23630*/  IMAD.IADD R5, R6, 0x1, R5 ;  /* 0x0000000106057824 */ /* 0x000fe200078e0205 */
[----:B------:R-:W-:-:S04]  /*23640*/  LEA R6, P0, R4, UR4, 0x2 ;  /* 0x0000000404067c11 */ /* 0x000fc8000f8010ff */
[----:B------:R-:W-:-:S05]  /*23650*/  LEA.HI.X R7, R4, UR5, R5, 0x2, P0 ;  /* 0x0000000504077c11 */ /* 0x000fca00080f1405 */
[----:B------:R3:W5:Y:S04]  /*23660*/  LDG.E R17, desc[UR46][R6.64] ;  /* 0x0000002e06117981 */ /* 0x000768000c1e1900 */
.L_x_1672:
[----:B------:R-:W3:Y:S01]  /*23670*/  LDL R5, [R1] ;  /* 0x0000000001057983 */ /* 0x000ee20000100800 */
[----:B------:R-:W4:Y:S01]  /*23680*/  S2R R4, SR_TID.X ;  /* 0x0000000000047919 */ /* 0x000f220000002100 */
[----:B------:R-:W-:Y:S01]  /*23690*/  BSSY B1, `(.L_x_1673) ;  /* 0x0000007000017945 */ /* 0x000fe20003800000 */
[----:B----4-:R-:W-:-:S04]  /*236a0*/  LOP3.LUT R4, R4, 0x7f, RZ, 0xc0, !PT ;  /* 0x0000007f04047812 */ /* 0x010fc800078ec0ff */
[----:B------:R-:W-:Y:S01]  /*236b0*/  ISETP.NE.AND P1, PT, R4, RZ, PT ;  /* 0x000000ff0400720c */ /* 0x000fe20003f25270 */
[----:B---3--:R-:W-:Y:S01]  /*236c0*/  IMAD R6, R10, 0x8, R5 ;  /* 0x000000080a067824 */ /* 0x008fe200078e0205 */
[----:B------:R-:W-:-:S04]  /*236d0*/  SHF.L.U32 R5, R9, 0x1f, RZ ;  /* 0x0000001f09057819 */ /* 0x000fc800000006ff */
[----:B------:R-:W3:Y:S02]  /*236e0*/  SYNCS.PHASECHK.TRANS64.TRYWAIT P0, [R6+URZ+0x28480], R5 ;  /* 0x02848005060075a7 */ /* 0x000ee4000800017f */
[----:B---3--:R-:W-:Y:S05]  /*236f0*/  @!P0 BRA `(.L_x_1674) ;  /* 0x0000007000a08947 */ /* 0x008fea0003800000 */
.L_x_1897:
[----:B------:R-:W-:Y:S05]  /*23700*/  BSYNC B1 ;  /* 0x0000000000017941 */ /* 0x000fea0003800000 */
.L_x_1673:
        /* <DEDUP_REMOVED lines=9> */
.L_x_1676:
[----:B------:R-:W-:Y:S05]  /*237a0*/  BSYNC B1 ;  /* 0x0000000000017941 */ /* 0x000fea0003800000 */
.L_x_1675:
[----:B-1----:R-:W4:Y:S04]  /*237b0*/  LDL R9, [R1] ;  /* 0x0000000001097983 */ /* 0x002f280000100800 */
[----:B------:R-:W4:Y:S04]  /*237c0*/  LDL R4, [R1+0xc] ;  /* 0x00000c0001047983 */ /* 0x000f280000100800 */
        /* <DEDUP_REMOVED lines=9> */
[----:B--2---:R-:W-:Y:S01]  /*23860*/  IMAD R8, R8, 0x40, R7 ;  /* 0x0000004008087824 */ /* 0x004fe200078e0207 */
[----:B------:R-:W-:Y:S01]  /*23870*/  IADD3 R7, R6, 0x28470, RZ ;  /* 0x0002847006077810 */ /* 0x000fe20007ffe0ff */
[----:B------:R-:W-:-:S09]  /*23880*/  VIADD R9, R4, 0x10000 ;  /* 0x0001000004097836 */ /* 0x000fd20000000000 */
.L_x_1677:
[----:B------:R-:W-:-:S13]  /*23890*/  @P0 ELECT P2, URZ, PT ;  /* 0x00000000003f082f */ /* 0x000fda0003840000 */
[----:B-----5:R-:W-:Y:S02]  /*238a0*/  @P2 R2UR UR13, R17 ;  /* 0x00000000110d22ca */ /* 0x020fe400000e0000 */
        /* <DEDUP_REMOVED lines=14> */
.L_x_1678:
        /* <DEDUP_REMOVED lines=13> */
.L_x_1898:
[----:B------:R-:W-:Y:S05]  /*23a60*/  BSYNC B1 ;  /* 0x0000000000017941 */ /* 0x000fea0003800000 */
.L_x_1679:
[----:B------:R-:W-:Y:S01]  /*23a70*/  BSSY B1, `(.L_x_1681) ;  /* 0x000000b000017945 */ /* 0x000fe20003800000 */
[----:B------:R-:W-:Y:S02]  /*23a80*/  IMAD.MOV.U32 R10, RZ, RZ, 0x0 ;  /* 0x00000000ff0a7424 */ /* 0x000fe400078e00ff */
[----:B------:R-:W-:Y:S01]  /*23a90*/  IMAD.MOV.U32 R11, RZ, RZ, 0x14f00000 ;  /* 0x14f00000ff0b7424 */ /* 0x000fe200078e00ff */
[----:B------:R-:W-:Y:S06]  /*23aa0*/  @P1 BRA `(.L_x_1682) ;  /* 0x00000000001c1947 */ /* 0x000fec0003800000 */
[----:B------:R-:W2:Y:S01]  /*23ab0*/  S2R R7, SR_TID.X ;  /* 0x0000000000077919 */ /* 0x000ea20000002100 */
[----:B-1-3--:R-:W-:-:S04]  /*23ac0*/  IMAD.MOV.U32 R5, RZ, RZ, 0x4000 ;  /* 0x00004000ff057424 */ /* 0x00afc800078e00ff */
[----:B------:R4:W-:Y:S01]  /*23ad0*/  SYNCS.ARRIVE.TRANS64 RZ, [R6+URZ+0x28430], R5 ;  /* 0x0284300506ff79a7 */ /* 0x0009e2000800003f */
[----:B--2---:R-:W-:-:S04]  /*23ae0*/  LOP3.LUT R7, R7, 0x1f, RZ, 0xc0, !PT ;  /* 0x0000001f07077812 */ /* 0x004fc800078ec0ff */
[----:B------:R-:W-:-:S13]  /*23af0*/  ISETP.NE.AND P0, PT, R7, RZ, PT ;  /* 0x000000ff0700720c */ /* 0x000fda0003f05270 */
[----:B----4-:R-:W-:Y:S05]  /*23b00*/  @!P0 BRA `(.L_x_1682) ;  /* 0x0000000000048947 */ /* 0x010fea0003800000 */
[----:B------:R-:W-:Y:S01]  /*23b10*/  BPT.TRAP 0x1 ;  /* 0x000000040000795c */ /* 0x000fe20000300000 */
.L_x_1682:
[----:B------:R-:W-:Y:S05]  /*23b20*/  BSYNC B1 ;  /* 0x0000000000017941 */ /* 0x000fea0003800000 */
.L_x_1681:
[----:B------:R-:W-:Y:S01]  /*23b30*/  R2UR UR10, R13 ;  /* 0x000000000d0a72ca */ /* 0x000fe200000e0000 */
[----:B------:R-:W-:Y:S01]  /*23b40*/  UIADD3 UR4, UP0, UR42, 0x370, URZ ;  /* 0x000003702a047890 */ /* 0x000fe2000ff1e03f */
[----:B------:R-:W-:Y:S01]  /*23b50*/  R2UR UR6, R10 ;  /* 0x000000000a0672ca */ /* 0x000fe200000e0000 */
[----:B-1-3--:R-:W-:Y:S01]  /*23b60*/  VIADD R6, R6, 0x28430 ;  /* 0x0002843006067836 */ /* 0x00afe20000000000 */
[----:B------:R-:W-:Y:S01]  /*23b70*/  R2UR UR7, R11 ;  /* 0x000000000b0772ca */ /* 0x000fe200000e0000 */
[----:B------:R-:W-:Y:S01]  /*23b80*/  VIADD R5, R4, 0x20000 ;  /* 0x0002000004057836 */ /* 0x000fe20000000000 */
[----:B------:R-:W-:Y:S01]  /*23b90*/  PLOP3.LUT P0, PT, PT, PT, PT, 0x80, 0x0 ;  /* 0x000000000000781c */ /* 0x000fe20003f0f070 */
[----:B------:R-:W-:-:S12]  /*23ba0*/  UIADD3.X UR5, URZ, UR43, URZ, UP0, !UPT ;  /* 0x0000002b3f057290 */ /* 0x000fd800087fe43f */
.L_x_1683:
        /* <DEDUP_REMOVED lines=10> */
[----:B------:R-:W-:Y:S01]  /*23c50*/  R2UR UR10, R12 ;  /* 0x000000000c0a72ca */ /* 0x000fe200000e0000 */
[----:B------:R-:W-:Y:S01]  /*23c60*/  VIADD R4, R4, 0x22000 ;  /* 0x0002200004047836 */ /* 0x000fe20000000000 */
[----:B------:R-:W-:Y:S02]  /*23c70*/  R2UR UR6, R10 ;  /* 0x000000000a0672ca */ /* 0x000fe400000e0000 */
[----:B------:R-:W-:Y:S02]  /*23c80*/  R2UR UR7, R11 ;  /* 0x000000000b0772ca */ /* 0x000fe400000e0000 */
[----:B------:R-:W-:-:S13]  /*23c90*/  PLOP3.LUT P0, PT, PT, PT, PT, 0x80, 0x0 ;  /* 0x000000000000781c */ /* 0x000fda0003f0f070 */
.L_x_1684:
        /* <DEDUP_REMOVED lines=9> */
[----:B---3--:R-:W-:Y:S05]  /*23d30*/  @P0 BRA.U.ANY `(.L_x_1684) ;  /* 0xfffffffd00d80947 */ /* 0x008fea000393ffff */
.L_x_1671:
[----:B------:R-:W-:Y:S05]  /*23d40*/  BSYNC B0 ;  /* 0x0000000000007941 */ /* 0x000fea0003800000 */
.L_x_1670:
[----:B------:R-:W-:-:S06]  /*23d50*/  UISETP.NE.AND UP0, UPT, UR36, 0x3, UPT ;  /* 0x000000032400788c */ /* 0x000fcc000bf05270 */
[----:B------:R-:W-:-:S13]  /*23d60*/  PLOP3.LUT P0, PT, PT, PT, UP0, 0x80, 0x0 ;  /* 0x000000000000781c */ /* 0x000fda0003f0f008 */
[----:B------:R-:W-:Y:S05]  /*23d70*/  @!P0 BRA `(.L_x_1685) ;  /* 0x0000000000048947 */ /* 0x000fea0003800000 */
[----:B------:R-:W-:Y:S01]  /*23d80*/  BPT.TRAP 0x1 ;  /* 0x000000040000795c */ /* 0x000fe20000300000 */
.L_x_1685:
[----:B------:R-:W3:Y:S01]  /*23d90*/  LDL R5, [R1] ;  /* 0x0000000001057983 */ /* 0x000ee20000100800 */
[----:B------:R-:W-:Y:S01]  /*23da0*/  IMAD.U32 R4, RZ, RZ, UR38 ;  /* 0x00000026ff047e24 */ /* 0x000fe2000f8e00ff */
[----:B------:R-:W-:Y:S04]  /*23db0*/  BSSY B0, `(.L_x_1686) ;  /* 0x0000007000007945 */ /* 0x000fe80003800000 */
[----:B------:R-:W-:Y:S02]  /*23dc0*/  ISETP.NE.AND P1, PT, R4, 0x3, PT ;  /* 0x000000030400780c */ /* 0x000fe40003f25270 */
[----:B------:R-:W-:-:S04]  /*23dd0*/  LOP3.LUT R4, R3, 0x1, RZ, 0x3c, !PT ;  /* 0x0000000103047812 */ /* 0x000fc800078e3cff */
[----:B------:R-:W-:Y:S01]  /*23de0*/  SHF.L.U32 R4, R4, 0x1f, RZ ;  /* 0x0000001f04047819 */ /* 0x000fe200000006ff */
[----:B---3--:R-:W-:-:S04]  /*23df0*/  IMAD R20, R0, 0x8, R5 ;  /* 0x0000000800147824 */ /* 0x008fc800078e0205 */
[----:B------:R-:W3:Y:S02]  /*23e00*/  SYNCS.PHASECHK.TRANS64.TRYWAIT P0, [R20+URZ+0x28470], R4 ;  /* 0x02847004140075a7 */ /* 0x000ee4000800017f */
[----:B---3--:R-:W-:Y:S05]  /*23e10*/  @!P0 BRA `(.L_x_1687) ;  /* 0x0000006c00008947 */ /* 0x008fea0003800000 */
.L_x_1899:
[----:B------:R-:W-:Y:S05]  /*23e20*/  BSYNC B0 ;  /* 0x0000000000007941 */ /* 0x000fea0003800000 */
.L_x_1686:
[----:B------:R-:W-:Y:S05]  /*23e30*/  @!P1 BRA `(.L_x_1688) ;  /* 0x0000000000049947 */ /* 0x000fea0003800000 */
[----:B------:R-:W-:Y:S01]  /*23e40*/  BPT.TRAP 0x1 ;  /* 0x000000040000795c */ /* 0x000fe20000300000 */
.L_x_1688:
[----:B------:R-:W-:Y:S01]  /*23e50*/  SHF.L.U32 R3, R3, 0x1f, RZ ;  /* 0x0000001f03037819 */ /* 0x000fe200000006ff */
[----:B------:R-:W-:-:S03]  /*23e60*/  IMAD.SHL.U32 R0, R0, 0x4000, RZ ;  /* 0x0000400000007824 */ /* 0x000fc600078e00ff */
[----:B------:R-:W4:Y:S02]  /*23e70*/  SYNCS.PHASECHK.TRANS64.TRYWAIT P0, [R20+URZ+0x28460], R3 ;  /* 0x02846003140075a7 */ /* 0x000f24000800017f */
[----:B----4-:R-:W-:Y:S05]  /*23e80*/  @!P0 BRA `(.L_x_1689) ;  /* 0x0000006800f88947 */ /* 0x010fea0003800000 */
.L_x_1900:
[----:B------:R-:W4:Y:S04]  /*23e90*/  LDL R13, [R1+0x10] ;  /* 0x00001000010d7983 */ /* 0x000f280000100800 */
[----:B------:R-:W2:Y:S04]  /*23ea0*/  LDL R12, [R1+0x38] ;  /* 0x00003800010c7983 */ /* 0x000ea80000100800 */
[----:B------:R-:W2:Y:S04]  /*23eb0*/  LDL R14, [R1+0x4] ;  /* 0x00000400010e7983 */ /* 0x000ea80000100800 */
[----:B------:R0:W-:Y:S04]  /*23ec0*/  STL [R1+0x68], R16 ;  /* 0x0000681001007387 */ /* 0x0001e80000100800 */
[----:B0-----:R-:W2:Y:S04]  /*23ed0*/  LDL R16, [R1+0x8] ;  /* 0x0000080001107983 */ /* 0x001ea80000100800 */
[----:B------:R0:W-:Y:S04]  /*23ee0*/  STL [R1+0x64], R2 ;  /* 0x0000640201007387 */ /* 0x0001e80000100800 */
[----:B0-----:R-:W3:Y:S01]  /*23ef0*/  LDL R2, [R1] ;  /* 0x0000000001027983 */ /* 0x001ee20000100800 */
[----:B------:R-:W-:Y:S05]  /*23f00*/  WARPSYNC.ALL ;  /* 0x0000000000007948 */ /* 0x000fea0003800000 */
[----:B------:R-:W-:-:S02]  /*23f10*/  IADD3 R21, R0, 0x1000, RZ ;  /* 0x0000100000157810 */ /* 0x000fc40007ffe0ff */
[----:B----4-:R-:W-:-:S05]  /*23f20*/  LOP3.LUT R3, R0, R13, RZ, 0xfc, !PT ;  /* 0x0000000d00037212 */ /* 0x010fca00078efcff */
[----:B---3--:R-:W-:-:S05]  /*23f30*/  IMAD.IADD R3, R2, 0x1, R3 ;  /* 0x0000000102037824 */ /* 0x008fca00078e0203 */
[----:B------:R2:W0:Y:S02]  /*23f40*/  LDSM.16.MT88.4 R4, [R3+0x10000] ;  /* 0x010000000304783b */ /* 0x0004240000004200 */
[----:B--2---:R-:W-:Y:S02]  /*23f50*/  IADD3 R3, R2, R12, R0 ;  /* 0x0000000c02037210 */ /* 0x004fe40007ffe000 */
[----:B------:R-:W-:Y:S02]  /*23f60*/  LOP3.LUT R12, R0, R16, RZ, 0xfc, !PT ;  /* 0x00000010000c7212 */ /* 0x000fe400078efcff */
[C-C-:B0-----:R-:W-:Y:S02]  /*23f70*/  PRMT R8, R4.reuse, 0x6420, R5.reuse ;  /* 0x0000642004087816 */ /* 0x141fe40000000005 */
[----:B-1----:R-:W-:Y:S02]  /*23f80*/  PRMT R9, R4, 0x7531, R5 ;  /* 0x0000753104097816 */ /* 0x002fe40000000005 */
[----:B------:R-:W-:-:S02]  /*23f90*/  PRMT R10, R6, 0x6420, R7 ;  /* 0x00006420060a7816 */ /* 0x000fc40000000007 */
[----:B------:R-:W-:Y:S02]  /*23fa0*/  PRMT R11, R6, 0x7531, R7 ;  /* 0x00007531060b7816 */ /* 0x000fe40000000007 */
[----:B------:R-:W0:Y:S01]  /*23fb0*/  LDSM.16.MT88.4 R4, [R3+0x10000] ;  /* 0x010000000304783b */ /* 0x000e220000004200 */
[----:B------:R-:W-:-:S05]  /*23fc0*/  IMAD.IADD R12, R14, 0x1, R12 ;  /* 0x000000010e0c7824 */ /* 0x000fca00078e020c */
[----:B------:R0:W-:Y:S02]  /*23fd0*/  STSM.16.M88.4 [R12], R8 ;  /* 0x000000080c007844 */ /* 0x0001e40000000200 */
[C-C-:B0-----:R-:W-:Y:S02]  /*23fe0*/  PRMT R8, R4.reuse, 0x6420, R5.reuse ;  /* 0x0000642004087816 */ /* 0x141fe40000000005 */
[----:B------:R-:W-:Y:S02]  /*23ff0*/  PRMT R9, R4, 0x7531, R5 ;  /* 0x0000753104097816 */ /* 0x000fe40000000005 */
[----:B------:R-:W-:Y:S02]  /*24000*/  LOP3.LUT R4, R21, R16, RZ, 0xfc, !PT ;  /* 0x0000001015047212 */ /* 0x000fe400078efcff */
[C-C-:B------:R-:W-:Y:S02]  /*24010*/  PRMT R10, R6.reuse, 0x6420, R7.reuse ;  /* 0x00006420060a7816 */ /* 0x140fe40000000007 */
[----:B------:R-:W-:Y:S01]  /*24020*/  PRMT R11, R6, 0x7531, R7 ;  /* 0x00007531060b7816 */ /* 0x000fe20000000007 */
[----:B------:R-:W-:-:S05]  /*24030*/  IMAD.IADD R4, R14, 0x1, R4 ;  /* 0x000000010e047824 */ /* 0x000fca00078e0204 */
[----:B------:R0:W-:Y:S02]  /*24040*/  STSM.16.M88.4 [R4], R8 ;  /* 0x0000000804007844 */ /* 0x0001e40000000200 */
[----:B0-----:R-:W-:Y:S02]  /*24050*/  IMAD.MOV.U32 R11, RZ, RZ, R13 ;  /* 0x000000ffff0b7224 */ /* 0x001fe400078e000d */
[----:B------:R-:W-:-:S05]  /*24060*/  VIADD R8, R0, 0x2000 ;  /* 0x0000200000087836 */ /* 0x000fca0000000000 */
[----:B------:R-:W-:-:S05]  /*24070*/  LOP3.LUT R4, R8, R11, RZ, 0xfc, !PT ;  /* 0x0000000b08047212 */ /* 0x000fca00078efcff */
[----:B------:R-:W-:-:S06]  /*24080*/  IMAD.IADD R4, R2, 0x1, R4 ;  /* 0x0000000102047824 */ /* 0x000fcc00078e0204 */
[----:B------:R-:W0:Y:S01]  /*24090*/  LDSM.16.MT88.4 R4, [R4+0x10000] ;  /* 0x010000000404783b */ /* 0x000e220000004200 */
[----:B------:R-:W-:Y:S01]  /*240a0*/  IMAD.MOV.U32 R10, RZ, RZ, R14 ;  /* 0x000000ffff0a7224 */ /* 0x000fe200078e000e */
[----:B------:R-:W-:-:S05]  /*240b0*/  LOP3.LUT R8, R8, R16, RZ, 0xfc, !PT ;  /* 0x0000001008087212 */ /* 0x000fca00078efcff */
[----:B------:R-:W-:Y:S01]  /*240c0*/  IMAD.IADD R8, R10, 0x1, R8 ;  /* 0x000000010a087824 */ /* 0x000fe200078e0208 */
[C-C-:B0-----:R-:W-:Y:S02]  /*240d0*/  PRMT R12, R4.reuse, 0x6420, R5.reuse ;  /* 0x00006420040c7816 */ /* 0x141fe40000000005 */
[----:B------:R-:W-:Y:S02]  /*240e0*/  PRMT R13, R4, 0x7531, R5 ;  /* 0x00007531040d7816 */ /* 0x000fe40000000005 */
[C-C-:B------:R-:W-:Y:S02]  /*240f0*/  PRMT R14, R6.reuse, 0x6420, R7.reuse ;  /* 0x00006420060e7816 */ /* 0x140fe40000000007 */
[----:B------:R-:W-:Y:S02]  /*24100*/  PRMT R15, R6, 0x7531, R7 ;  /* 0x00007531060f7816 */ /* 0x000fe40000000007 */
[----:B------:R-:W0:Y:S04]  /*24110*/  LDSM.16.MT88.4 R4, [R3+0x12000] ;  /* 0x012000000304783b */ /* 0x000e280000004200 */
[----:B------:R1:W-:Y:S02]  /*24120*/  STSM.16.M88.4 [R8], R12 ;  /* 0x0000000c08007844 */ /* 0x0003e40000000200 */
[----:B-1----:R-:W-:-:S02]  /*24130*/  VIADD R15, R0, 0x3000 ;  /* 0x00003000000f7836 */ /* 0x002fc40000000000 */
[----:B------:R-:W-:Y:S02]  /*24140*/  IMAD.MOV.U32 R13, RZ, RZ, R10 ;  /* 0x000000ffff0d7224 */ /* 0x000fe400078e000a */
[----:B------:R-:W-:Y:S01]  /*24150*/  IMAD.MOV.U32 R14, RZ, RZ, R11 ;  /* 0x000000ffff0e7224 */ /* 0x000fe200078e000b */
[C-C-:B0-----:R-:W-:Y:S02]  /*24160*/  PRMT R8, R4.reuse, 0x6420, R5.reuse ;  /* 0x0000642004087816 */ /* 0x141fe40000000005 */
[----:B------:R-:W-:Y:S02]  /*24170*/  PRMT R9, R4, 0x7531, R5 ;  /* 0x0000753104097816 */ /* 0x000fe40000000005 */
[----:B------:R-:W-:Y:S02]  /*24180*/  LOP3.LUT R4, R15, R16, RZ, 0xfc, !PT ;  /* 0x000000100f047212 */ /* 0x000fe400078efcff */
[C-C-:B------:R-:W-:Y:S02]  /*24190*/  PRMT R10, R6.reuse, 0x6420, R7.reuse ;  /* 0x00006420060a7816 */ /* 0x140fe40000000007 */
[----:B------:R-:W-:Y:S01]  /*241a0*/  PRMT R11, R6, 0x7531, R7 ;  /* 0x00007531060b7816 */ /* 0x000fe20000000007 */
[----:B------:R-:W-:-:S05]  /*241b0*/  IMAD.IADD R4, R13, 0x1, R4 ;  /* 0x000000010d047824 */ /* 0x000fca00078e0204 */
[----:B------:R0:W-:Y:S04]  /*241c0*/  STSM.16.M88.4 [R4], R8 ;  /* 0x0000000804007844 */ /* 0x0001e80000000200 */
[----:B0-----:R-:W2:Y:S01]  /*241d0*/  LDL R8, [R1+0x40] ;  /* 0x0000400001087983 */ /* 0x001ea20000100800 */
[----:B------:R-:W-:-:S05]  /*241e0*/  IMAD.MOV.U32 R10, RZ, RZ, R14 ;  /* 0x000000ffff0a7224 */ /* 0x000fca00078e000e */
[----:B------:R-:W-:-:S05]  /*241f0*/  LOP3.LUT R21, R21, R10, RZ, 0xfc, !PT ;  /* 0x0000000a15157212 */ /* 0x000fca00078efcff */
[----:B------:R-:W-:-:S06]  /*24200*/  IMAD.IADD R4, R2, 0x1, R21 ;  /* 0x0000000102047824 */ /* 0x000fcc00078e0215 */
[----:B------:R-:W0:Y:S01]  /*24210*/  LDSM.16.MT88.4 R4, [R4+0x10000] ;  /* 0x010000000404783b */ /* 0x000e220000004200 */
[----:B------:R-:W-:Y:S02]  /*24220*/  IMAD.MOV.U32 R9, RZ, RZ, R13 ;  /* 0x000000ffff097224 */ /* 0x000fe400078e000d */
[----:B------:R-:W-:Y:S01]  /*24230*/  IMAD.MOV.U32 R11, RZ, RZ, R15 ;  /* 0x000000ffff0b7224 */ /* 0x000fe200078e000f */
[C-C-:B0-----:R-:W-:Y:S02]  /*24240*/  PRMT R12, R4.reuse, 0x6420, R5.reuse ;  /* 0x00006420040c7816 */ /* 0x141fe40000000005 */
[----:B------:R-:W-:Y:S02]  /*24250*/  PRMT R13, R4, 0x7531, R5 ;  /* 0x00007531040d7816 */ /* 0x000fe40000000005 */
[C-C-:B------:R-:W-:Y:S02]  /*24260*/  PRMT R14, R6.reuse, 0x6420, R7.reuse ;  /* 0x00006420060e7816 */ /* 0x140fe40000000007 */
[----:B------:R-:W-:-:S02]  /*24270*/  PRMT R15, R6, 0x7531, R7 ;  /* 0x00007531060f7816 */ /* 0x000fc40000000007 */
[----:B------:R-:W0:Y:S01]  /*24280*/  LDSM.16.MT88.4 R4, [R3+0x11000] ;  /* 0x011000000304783b */ /* 0x000e220000004200 */
[----:B--2---:R-:W-:-:S04]  /*24290*/  IADD3 R0, R8, R0, RZ ;  /* 0x0000000008007210 */ /* 0x004fc80007ffe0ff */
[----:B------:R-:W-:Y:S02]  /*242a0*/  IADD3 R21, R9, R0, R16 ;  /* 0x0000000009157210 */ /* 0x000fe40007ffe010 */
[----:B------:R1:W5:Y:S04]  /*242b0*/  LDL.LU R16, [R1+0x68] ;  /* 0x0000680001107983 */ /* 0x0003680000300800 */
[----:B------:R2:W-:Y:S04]  /*242c0*/  STSM.16.M88.4 [R21], R12 ;  /* 0x0000000c15007844 */ /* 0x0005e80000000200 */
[----:B--2---:R-:W2:Y:S01]  /*242d0*/  LDL R12, [R1+0x3c] ;  /* 0x00003c00010c7983 */ /* 0x004ea20000100800 */
[----:B------:R-:W-:-:S02]  /*242e0*/  IMAD.MOV.U32 R14, RZ, RZ, R10 ;  /* 0x000000ffff0e7224 */ /* 0x000fc400078e000a */
[----:B------:R-:W-:Y:S01]  /*242f0*/  IMAD.MOV.U32 R15, RZ, RZ, R11 ;  /* 0x000000ffff0f7224 */ /* 0x000fe200078e000b */
[C---:B0-----:R-:W-:Y:S01]  /*24300*/  PRMT R8, R4.reuse, 0x6420, R5 ;  /* 0x0000642004087816 */ /* 0x041fe20000000005 */
[----:B------:R-:W-:Y:S01]  /*24310*/  IMAD.MOV.U32 R13, RZ, RZ, R9 ;  /* 0x000000ffff0d7224 */ /* 0x000fe200078e0009 */
[----:B------:R-:W-:Y:S02]  /*24320*/  PRMT R9, R4, 0x7531, R5 ;  /* 0x0000753104097816 */ /* 0x000fe40000000005 */
[----:B------:R-:W-:-:S05]  /*24330*/  LOP3.LUT R4, R15, R14, RZ, 0xfc, !PT ;  /* 0x0000000e0f047212 */ /* 0x000fca00078efcff */
[----:B------:R-:W-:Y:S02]  /*24340*/  IMAD.IADD R4, R2, 0x1, R4 ;  /* 0x0000000102047824 */ /* 0x000fe400078e0204 */
[----:B------:R1:W5:Y:S01]  /*24350*/  LDL.LU R2, [R1+0x64] ;  /* 0x0000640001027983 */ /* 0x0003620000300800 */
[C-C-:B------:R-:W-:Y:S02]  /*24360*/  PRMT R10, R6.reuse, 0x6420, R7.reuse ;  /* 0x00006420060a7816 */ /* 0x140fe40000000007 */
[----:B------:R-:W-:Y:S02]  /*24370*/  PRMT R11, R6, 0x7531, R7 ;  /* 0x00007531060b7816 */ /* 0x000fe40000000007 */
[----:B--2---:R-:W-:-:S05]  /*24380*/  IADD3 R0, R13, R12, R0 ;  /* 0x0000000c0d007210 */ /* 0x004fca0007ffe000 */
[----:B------:R-:W-:Y:S04]  /*24390*/  STSM.16.M88.4 [R0], R8 ;  /* 0x0000000800007844 */ /* 0x000fe80000000200 */
        /* <DEDUP_REMOVED lines=20> */
.L_x_1690:
[----:B-1----:R-:W1:Y:S01]  /*244e0*/  S2R R0, SR_TID.X ;  /* 0x0000000000007919 */ /* 0x002e620000002100 */
[----:B0-----:R0:W-:Y:S01]  /*244f0*/  SYNCS.ARRIVE.TRANS64.A1T0 RZ, [R20+URZ+0x28450], RZ ;  /* 0x028450ff14ff79a7 */ /* 0x0011e2000810003f */
[----:B-1----:R-:W-:Y:S02]  /*24500*/  LOP3.LUT R3, R0, 0x7f, RZ, 0xc0, !PT ;  /* 0x0000007f00037812 */ /* 0x002fe400078ec0ff */
[----:B------:R-:W2:Y:S01]  /*24510*/  LDL R0, [R1+0x30] ;  /* 0x0000300001007983 */ /* 0x000ea20000100800 */
[----:B------:R-:W-:Y:S01]  /*24520*/  BAR.SYNC.DEFER_BLOCKING 0x2, 0x80 ;  /* 0x0082000000007b1d */ /* 0x000fe20000010000 */
[----:B------:R-:W-:-:S05]  /*24530*/  ISETP.NE.AND P0, PT, R3, RZ, PT ;  /* 0x000000ff0300720c */ /* 0x000fca0003f05270 */
[----:B------:R3:W5:Y:S08]  /*24540*/  LDL R3, [R1+0x1c] ;  /* 0x00001c0001037983 */ /* 0x0007700000100800 */
[----:B0-----:R-:W-:-:S05]  /*24550*/  @!P0 VIADD R20, R20, 0x28480 ;  /* 0x0002848014148836 */ /* 0x001fca0000000000 */
[----:B------:R-:W-:-:S04]  /*24560*/  @!P0 PRMT R20, RZ, 0x654, R20 ;  /* 0x00000654ff148816 */ /* 0x000fc80000000014 */
[----:B------:R3:W-:Y:S01]  /*24570*/  @!P0 SYNCS.ARRIVE.TRANS64.RED.A1T0 RZ, [R20+URZ], RZ ;  /* 0x000000ff14ff89a7 */ /* 0x0007e2000810043f */
[C---:B--2--5:R-:W-:Y:S01]  /*24580*/  ISETP.GT.AND P0, PT, R2.reuse, R0, PT ;  /* 0x000000000200720c */ /* 0x064fe20003f04270 */
[----:B------:R-:W-:Y:S01]  /*24590*/  VIADD R2, R2, 0xffffffff ;  /* 0xffffffff02027836 */ /* 0x000fe20000000000 */
[----:B------:R3:W5:Y:S11]  /*245a0*/  LDL R0, [R1+0xc] ;  /* 0x00000c0001007983 */ /* 0x0007760000100800 */
[----:B---3--:R-:W-:Y:S05]  /*245b0*/  @P0 BRA `(.L_x_1691) ;  /* 0xffffffec009c0947 */ /* 0x008fea000383ffff */
.L_x_1669:
[----:B------:R-:W2:Y:S01]  /*245c0*/  S2R R4, SR_TID.X ;  /* 0x0000000000047919 */ /* 0x000ea20000002100 */
[----:B------:R-:W-:Y:S01]  /*245d0*/  BSSY B0, `(.L_x_1692) ;  /* 0x0000010000007945 */ /* 0x000fe20003800000 */
[----:B--2---:R-:W-:-:S04]  /*245e0*/  LOP3.LUT R4, R4, 0x7f, RZ, 0xc0, !PT ;  /* 0x0000007f04047812 */ /* 0x004fc800078ec0ff */
[----:B------:R-:W-:-:S13]  /*245f0*/  ISETP.NE.AND P0, PT, R4, RZ, PT ;  /* 0x000000ff0400720c */ /* 0x000fda0003f05270 */
[----:B------:R-:W-:Y:S05]  /*24600*/  @P0 BRA `(.L_x_1693) ;  /* 0x0000000000300947 */ /* 0x000fea0003800000 */
[----:B------:R-:W2:Y:S01]  /*24610*/  S2R R2, SR_LANEID ;  /* 0x0000000000027919 */ /* 0x000ea20000000000 */
[----:B------:R-:W-:Y:S01]  /*24620*/  VOTEU.ANY UR4, UPT, PT ;  /* 0x0000000000047886 */ /* 0x000fe200038e0100 */
[----:B-1----:R-:W1:Y:S01]  /*24630*/  LDC.64 R4, c[0x0][0xc60] ;  /* 0x00031800ff047b82 */ /* 0x002e620000000a00 */
[----:B-----5:R-:W2:Y:S02]  /*24640*/  FLO.U32 R0, UR4 ;  /* 0x0000000400007d00 */ /* 0x020ea400080e0000 */
[----:B--2---:R-:W-:-:S06]  /*24650*/  ISETP.EQ.U32.AND P1, PT, R0, R2, PT ;  /* 0x000000020000720c */ /* 0x004fcc0003f22070 */
[----:B------:R-:W1:Y:S07]  /*24660*/  POPC R2, UR4 ;  /* 0x0000000400027d09 */ /* 0x000e6e0008000000 */
[----:B-1----:R-:W2:Y:S04]  /*24670*/  @P1 ATOMG.E.ADD.STRONG.GPU PT, R2, desc[UR46][R4.64], R2 ;  /* 0x00000002040219a8 */ /* 0x002ea800081ee1ee */
[----:B--2---:R1:W2:Y:S02]  /*24680*/  SHFL.IDX PT, R2, R2, R0, 0x1f ;  /* 0x00001f0002027589 */ /* 0x0042a400000e0000 */
[----:B-1----:R-:W1:Y:S02]  /*24690*/  S2R R0, SR_LTMASK ;  /* 0x0000000000007919 */ /* 0x002e640000003900 */
[----:B-1----:R-:W-:-:S06]  /*246a0*/  LOP3.LUT R0, R0, UR4, RZ, 0xc0, !PT ;  /* 0x0000000400007c12 */ /* 0x002fcc000f8ec0ff */
[----:B------:R-:W2:Y:S02]  /*246b0*/  POPC R0, R0 ;  /* 0x0000000000007309 */ /* 0x000ea40000000000 */
[----:B--2---:R-:W-:-:S07]  /*246c0*/  IADD3 R16, R2, UR37, R0 ;  /* 0x0000002502107c10 */ /* 0x004fce000fffe000 */
.L_x_1693:
[----:B------:R-:W-:Y:S05]  /*246d0*/  BSYNC B0 ;  /* 0x0000000000007941 */ /* 0x000fea0003800000 */
.L_x_1692:
[----:B------:R-:W-:-:S06]  /*246e0*/  UISETP.NE.AND UP0, UPT, UR36, 0x3, UPT ;  /* 0x000000032400788c */ /* 0x000fcc000bf05270 */
[----:B------:R-:W-:-:S13]  /*246f0*/  PLOP3.LUT P1, PT, PT, PT, UP0, 0x80, 0x0 ;  /* 0x000000000000781c */ /* 0x000fda0003f2f008 */
[----:B------:R-:W-:Y:S05]  /*24700*/  @!P1 BRA `(.L_x_1694) ;  /* 0x0000000000049947 */ /* 0x000fea0003800000 */
[----:B------:R-:W-:Y:S01]  /*24710*/  BPT.TRAP 0x1 ;  /* 0x000000040000795c */ /* 0x000fe20000300000 */
.L_x_1694:
[----:B------:R-:W2:Y:S04]  /*24720*/  LDL R2, [R1+0x1c] ;  /* 0x00001c0001027983 */ /* 0x000ea80000100800 */
[----:B------:R-:W3:Y:S04]  /*24730*/  LDL R4, [R1] ;  /* 0x0000000001047983 */ /* 0x000ee80000100800 */
[----:B------:R-:W3:Y:S01]  /*24740*/  LDL R3, [R1+0xc] ;  /* 0x00000c0001037983 */ /* 0x000ee20000100800 */
[----:B-----5:R-:W-:Y:S01]  /*24750*/  IMAD.U32 R0, RZ, RZ, UR38 ;  /* 0x00000026ff007e24 */ /* 0x020fe2000f8e00ff */
[----:B------:R-:W-:Y:S04]  /*24760*/  BSSY B0, `(.L_x_1695) ;  /* 0x0000007000007945 */ /* 0x000fe80003800000 */
[----:B------:R-:W-:-:S02]  /*24770*/  ISETP.NE.AND P2, PT, R0, 0x3, PT ;  /* 0x000000030000780c */ /* 0x000fc40003f45270 */
[----:B--2---:R-:W-:-:S04]  /*24780*/  LOP3.LUT R2, R2, 0x1, RZ, 0x3c, !PT ;  /* 0x0000000102027812 */ /* 0x004fc800078e3cff */
[----:B------:R-:W-:Y:S01]  /*24790*/  SHF.L.U32 R2, R2, 0x1f, RZ ;  /* 0x0000001f02027819 */ /* 0x000fe200000006ff */
[----:B---3--:R-:W-:-:S04]  /*247a0*/  IMAD R0, R3, 0x8, R4 ;  /* 0x0000000803007824 */ /* 0x008fc800078e0204 */
[----:B------:R-:W2:Y:S02]  /*247b0*/  SYNCS.PHASECHK.TRANS64.TRYWAIT P1, [R0+URZ+0x28470], R2 ;  /* 0x02847002000075a7 */ /* 0x000ea4000802017f */
[----:B--2---:R-:W-:Y:S05]  /*247c0*/  @!P1 BRA `(.L_x_1696) ;  /* 0x0000006000bc9947 */ /* 0x004fea0003800000 */
.L_x_1901:
[----:B------:R-:W-:Y:S05]  /*247d0*/  BSYNC B0 ;  /* 0x0000000000007941 */ /* 0x000fea0003800000 */
.L_x_1695:
[----:B------:R-:W-:Y:S05]  /*247e0*/  @!P2 BRA `(.L_x_1697) ;  /* 0x000000000004a947 */ /* 0x000fea0003800000 */
[----:B------:R-:W-:Y:S01]  /*247f0*/  BPT.TRAP 0x1 ;  /* 0x000000040000795c */ /* 0x000fe20000300000 */
.L_x_1697:
[----:B--2---:R-:W2:Y:S02]  /*24800*/  LDL R2, [R1+0x1c] ;  /* 0x00001c0001027983 */ /* 0x004ea40000100800 */
[----:B--2---:R-:W-:-:S04]  /*24810*/  SHF.L.U32 R2, R2, 0x1f, RZ ;  /* 0x0000001f02027819 */ /* 0x004fc800000006ff */
[----:B------:R-:W2:Y:S02]  /*24820*/  SYNCS.PHASECHK.TRANS64.TRYWAIT P1, [R0+URZ+0x28460], R2 ;  /* 0x02846002000075a7 */ /* 0x000ea4000802017f */
[----:B--2---:R-:W-:Y:S05]  /*24830*/  @!P1 BRA `(.L_x_1698) ;  /* 0x0000006000b49947 */ /* 0x004fea0003800000 */
.L_x_1902:
[----:B------:R-:W3:Y:S04]  /*24840*/  LDL R12, [R1+0x38] ;  /* 0x00003800010c7983 */ /* 0x000ee80000100800 */
[----:B------:R4:W-:Y:S04]  /*24850*/  STL [R1+0x6c], R19 ;  /* 0x00006c1301007387 */ /* 0x0009e80000100800 */
[----:B----4-:R-:W4:Y:S04]  /*24860*/  LDL.LU R19, [R1+0x4] ;  /* 0x0000040001137983 */ /* 0x010f280000300800 */
[----:B------:R0:W-:Y:S04]  /*24870*/  STL [R1+0x68], R16 ;  /* 0x0000681001007387 */ /* 0x0001e80000100800 */
[----:B0-----:R-:W3:Y:S04]  /*24880*/  LDL R16, [R1+0x10] ;  /* 0x0000100001107983 */ /* 0x001ee80000100800 */
[----:B------:R2:W-:Y:S04]  /*24890*/  STL [R1+0x64], R0 ;  /* 0x0000640001007387 */ /* 0x0005e80000100800 */
[----:B------:R-:W4:Y:S04]  /*248a0*/  LDL R18, [R1+0xc] ;  /* 0x00000c0001127983 */ /* 0x000f280000100800 */
[----:B--2---:R-:W2:Y:S01]  /*248b0*/  LDL R0, [R1] ;  /* 0x0000000001007983 */ /* 0x004ea20000100800 */
[----:B------:R-:W-:Y:S05]  /*248c0*/  WARPSYNC.ALL ;  /* 0x0000000000007948 */ /* 0x000fea0003800000 */
[----:B----4-:R-:W-:Y:S01]  /*248d0*/  IMAD.SHL.U32 R3, R18, 0x4000, RZ ;  /* 0x0000400012037824 */ /* 0x010fe200078e00ff */
[----:B------:R0:W-:Y:S04]  /*248e0*/  STL [R1+0x70], R18 ;  /* 0x0000701201007387 */ /* 0x0001e80000100800 */
[----:B0-----:R-:W4:Y:S01]  /*248f0*/  LDL R18, [R1+0x8] ;  /* 0x0000080001127983 */ /* 0x001f220000100800 */
[----:B---3--:R-:W-:-:S05]  /*24900*/  LOP3.LUT R2, R3, R16, RZ, 0xfc, !PT ;  /* 0x0000001003027212 */ /* 0x008fca00078efcff */
[----:B--2---:R-:W-:-:S05]  /*24910*/  IMAD.IADD R2, R0, 0x1, R2 ;  /* 0x0000000100027824 */ /* 0x004fca00078e0202 */
[----:B-1----:R0:W1:Y:S02]  /*24920*/  LDSM.16.MT88.4 R4, [R2+0x10000] ;  /* 0x010000000204783b */ /* 0x0020640000004200 */
[----:B0-----:R-:W-:Y:S02]  /*24930*/  IADD3 R2, R0, R12, R3 ;  /* 0x0000000c00027210 */ /* 0x001fe40007ffe003 */
[C-C-:B-1----:R-:W-:Y:S02]  /*24940*/  PRMT R8, R4.reuse, 0x6420, R5.reuse ;  /* 0x0000642004087816 */ /* 0x142fe40000000005 */
[----:B------:R-:W-:Y:S02]  /*24950*/  PRMT R9, R4, 0x7531, R5 ;  /* 0x0000753104097816 */ /* 0x000fe40000000005 */
[C-C-:B------:R-:W-:Y:S02]  /*24960*/  PRMT R10, R6.reuse, 0x6420, R7.reuse ;  /* 0x00006420060a7816 */ /* 0x140fe40000000007 */
[----:B------:R-:W-:-:S02]  /*24970*/  PRMT R11, R6, 0x7531, R7 ;  /* 0x00007531060b7816 */ /* 0x000fc40000000007 */
[----:B------:R-:W0:Y:S01]  /*24980*/  LDSM.16.MT88.4 R4, [R2+0x10000] ;  /* 0x010000000204783b */ /* 0x000e220000004200 */
[C---:B------:R-:W-:Y:S01]  /*24990*/  VIADD R17, R3.reuse, 0x1000 ;  /* 0x0000100003117836 */ /* 0x040fe20000000000 */
[----:B----4-:R-:W-:-:S05]  /*249a0*/  LOP3.LUT R12, R3, R18, RZ, 0xfc, !PT ;  /* 0x00000012030c7212 */ /* 0x010fca00078efcff */
        /* <DEDUP_REMOVED lines=9> */
[----:B0-----:R-:W-:-:S05]  /*24a40*/  VIADD R8, R3, 0x2000 ;  /* 0x0000200003087836 */ /* 0x001fca0000000000 */
[----:B------:R-:W-:-:S04]  /*24a50*/  LOP3.LUT R4, R8, R16, RZ, 0xfc, !PT ;  /* 0x0000001008047212 */ /* 0x000fc800078efcff */
[----:B------:R-:W-:-:S06]  /*24a60*/  IADD3 R4, R0, R4, RZ ;  /* 0x0000000400047210 */ /* 0x000fcc0007ffe0ff */
[----:B------:R-:W0:Y:S01]  /*24a70*/  LDSM.16.MT88.4 R4, [R4+0x10000] ;  /* 0x010000000404783b */ /* 0x000e220000004200 */
[----:B------:R-:W-:-:S05]  /*24a80*/  LOP3.LUT R8, R8, R18, RZ, 0xfc, !PT ;  /* 0x0000001208087212 */ /* 0x000fca00078efcff */
[----:B------:R-:W-:Y:S01]  /*24a90*/  IMAD.IADD R8, R19, 0x1, R8 ;  /* 0x0000000113087824 */ /* 0x000fe200078e0208 */
[C-C-:B0-----:R-:W-:Y:S02]  /*24aa0*/  PRMT R12, R4.reuse, 0x6420, R5.reuse ;  /* 0x00006420040c7816 */ /* 0x141fe40000000005 */
[----:B------:R-:W-:Y:S02]  /*24ab0*/  PRMT R13, R4, 0x7531, R5 ;  /* 0x00007531040d7816 */ /* 0x000fe40000000005 */
[C-C-:B------:R-:W-:Y:S02]  /*24ac0*/  PRMT R14, R6.reuse, 0x6420, R7.reuse ;  /* 0x00006420060e7816 */ /* 0x140fe40000000007 */
[----:B------:R-:W-:Y:S02]  /*24ad0*/  PRMT R15, R6, 0x7531, R7 ;  /* 0x00007531060f7816 */ /* 0x000fe40000000007 */
[----:B------:R-:W0:Y:S04]  /*24ae0*/  LDSM.16.MT88.4 R4, [R2+0x12000] ;  /* 0x012000000204783b */ /* 0x000e280000004200 */
[----:B------:R1:W-:Y:S04]  /*24af0*/  STSM.16.M88.4 [R8], R12 ;  /* 0x0000000c08007844 */ /* 0x0003e80000000200 */
[----:B-1----:R-:W2:Y:S04]  /*24b00*/  LDL R14, [R1+0x40] ;  /* 0x00004000010e7983 */ /* 0x002ea80000100800 */
[----:B------:R-:W3:Y:S01]  /*24b10*/  LDL R15, [R1+0x3c] ;  /* 0x00003c00010f7983 */ /* 0x000ee20000100800 */
[----:B------:R-:W-:Y:S01]  /*24b20*/  VIADD R12, R3, 0x3000 ;  /* 0x00003000030c7836 */ /* 0x000fe20000000000 */
[----:B0-----:R-:W-:-:S02]  /*24b30*/  PRMT R8, R4, 0x6420, R5 ;  /* 0x0000642004087816 */ /* 0x001fc40000000005 */
[----:B------:R-:W-:Y:S02]  /*24b40*/  PRMT R9, R4, 0x7531, R5 ;  /* 0x0000753104097816 */ /* 0x000fe40000000005 */
[----:B------:R-:W-:Y:S02]  /*24b50*/  LOP3.LUT R4, R12, R18, RZ, 0xfc, !PT ;  /* 0x000000120c047212 */ /* 0x000fe400078efcff */
[C-C-:B------:R-:W-:Y:S02]  /*24b60*/  PRMT R10, R6.reuse, 0x6420, R7.reuse ;  /* 0x00006420060a7816 */ /* 0x140fe40000000007 */
[----:B------:R-:W-:Y:S01]  /*24b70*/  PRMT R11, R6, 0x7531, R7 ;  /* 0x00007531060b7816 */ /* 0x000fe20000000007 */
[----:B------:R-:W-:-:S05]  /*24b80*/  IMAD.IADD R4, R19, 0x1, R4 ;  /* 0x0000000113047824 */ /* 0x000fca00078e0204 */
[----:B------:R0:W-:Y:S02]  /*24b90*/  STSM.16.M88.4 [R4], R8 ;  /* 0x0000000804007844 */ /* 0x0001e40000000200 */
[----:B0-----:R-:W-:-:S05]  /*24ba0*/  LOP3.LUT R4, R17, R16, RZ, 0xfc, !PT ;  /* 0x0000001011047212 */ /* 0x001fca00078efcff */
[----:B------:R-:W-:-:S06]  /*24bb0*/  IMAD.IADD R4, R0, 0x1, R4 ;  /* 0x0000000100047824 */ /* 0x000fcc00078e0204 */
[----:B------:R-:W0:Y:S01]  /*24bc0*/  LDSM.16.MT88.4 R4, [R4+0x10000] ;  /* 0x010000000404783b */ /* 0x000e220000004200 */
[----:B------:R-:W-:Y:S02]  /*24bd0*/  LOP3.LUT R12, R12, R16, RZ, 0xfc, !PT ;  /* 0x000000100c0c7212 */ /* 0x000fe400078efcff */
[C-C-:B0-----:R-:W-:Y:S02]  /*24be0*/  PRMT R8, R4.reuse, 0x6420, R5.reuse ;  /* 0x0000642004087816 */ /* 0x141fe40000000005 */
[----:B------:R-:W-:Y:S02]  /*24bf0*/  PRMT R9, R4, 0x7531, R5 ;  /* 0x0000753104097816 */ /* 0x000fe40000000005 */
[C-C-:B------:R-:W-:Y:S02]  /*24c00*/  PRMT R10, R6.reuse, 0x6420, R7.reuse ;  /* 0x00006420060a7816 */ /* 0x140fe40000000007 */
[----:B------:R-:W-:Y:S02]  /*24c10*/  PRMT R11, R6, 0x7531, R7 ;  /* 0x00007531060b7816 */ /* 0x000fe40000000007 */
[----:B------:R-:W0:Y:S01]  /*24c20*/  LDSM.16.MT88.4 R4, [R2+0x11000] ;  /* 0x011000000204783b */ /* 0x000e220000004200 */
[----:B--2---:R-:W-:-:S05]  /*24c30*/  IMAD.IADD R17, R14, 0x1, R3 ;  /* 0x000000010e117824 */ /* 0x004fca00078e0203 */
[C---:B------:R-:W-:Y:S02]  /*24c40*/  IADD3 R3, R19.reuse, R17, R18 ;  /* 0x0000001113037210 */ /* 0x040fe40007ffe012 */
[----:B------:R1:W5:Y:S01]  /*24c50*/  LDL.LU R18, [R1+0x70] ;  /* 0x0000700001127983 */ /* 0x0003620000300800 */
[----:B---3--:R-:W-:-:S03]  /*24c60*/  IADD3 R17, R19, R15, R17 ;  /* 0x0000000f13117210 */ /* 0x008fc60007ffe011 */
[----:B------:R0:W-:Y:S04]  /*24c70*/  STSM.16.M88.4 [R3], R8 ;  /* 0x0000000803007844 */ /* 0x0001e80000000200 */
[----:B------:R1:W5:Y:S04]  /*24c80*/  LDL.LU R19, [R1+0x6c] ;  /* 0x00006c0001137983 */ /* 0x0003680000300800 */
[----:B------:R1:W5:Y:S01]  /*24c90*/  LDL.LU R16, [R1+0x68] ;  /* 0x0000680001107983 */ /* 0x0003620000300800 */
[C-C-:B0-----:R-:W-:Y:S02]  /*24ca0*/  PRMT R8, R4.reuse, 0x6420, R5.reuse ;  /* 0x0000642004087816 */ /* 0x141fe40000000005 */
[----:B------:R-:W-:Y:S01]  /*24cb0*/  PRMT R9, R4, 0x7531, R5 ;  /* 0x0000753104097816 */ /* 0x000fe20000000005 */
[----:B------:R-:W-:-:S02]  /*24cc0*/  IMAD.IADD R4, R0, 0x1, R12 ;  /* 0x0000000100047824 */ /* 0x000fc400078e020c */
[----:B------:R1:W5:Y:S01]  /*24cd0*/  LDL.LU R0, [R1+0x64] ;  /* 0x0000640001007983 */ /* 0x0003620000300800 */
[C-C-:B------:R-:W-:Y:S02]  /*24ce0*/  PRMT R10, R6.reuse, 0x6420, R7.reuse ;  /* 0x00006420060a7816 */ /* 0x140fe40000000007 */
[----:B------:R-:W-:-:S05]  /*24cf0*/  PRMT R11, R6, 0x7531, R7 ;  /* 0x00007531060b7816 */ /* 0x000fca0000000007 */
        /* <DEDUP_REMOVED lines=21> */
.L_x_1699:
[----:B-1----:R-:W2:Y:S01]  /*24e50*/  LDL.LU R3, [R1+0x1c] ;  /* 0x00001c0001037983 */ /* 0x002ea20000300800 */
[----:B0----5:R0:W-:Y:S02]  /*24e60*/  SYNCS.ARRIVE.TRANS64.A1T0 RZ, [R0+URZ+0x28450], RZ ;  /* 0x028450ff00ff79a7 */ /* 0x0211e4000810003f */
[----:B0-----:R-:W-:-:S05]  /*24e70*/  @!P0 VIADD R0, R0, 0x28480 ;  /* 0x0002848000008836 */ /* 0x001fca0000000000 */
[----:B------:R-:W-:Y:S01]  /*24e80*/  @!P0 PRMT R0, RZ, 0x654, R0 ;  /* 0x00000654ff008816 */ /* 0x000fe20000000000 */
[----:B------:R-:W-:Y:S06]  /*24e90*/  BAR.SYNC.DEFER_BLOCKING 0x2, 0x80 ;  /* 0x0082000000007b1d */ /* 0x000fec0000010000 */
[----:B------:R0:W-:Y:S02]  /*24ea0*/  @!P0 SYNCS.ARRIVE.TRANS64.RED.A1T0 RZ, [R0+URZ], RZ ;  /* 0x000000ff00ff89a7 */ /* 0x0001e4000810043f */
[----:B0-----:R-:W-:-:S05]  /*24eb0*/  VIADD R0, R18, 0x1 ;  /* 0x0000000112007836 */ /* 0x001fca0000000000 */
[----:B------:R-:W-:-:S04]  /*24ec0*/  ISETP.NE.AND P0, PT, R0, 0x2, PT ;  /* 0x000000020000780c */ /* 0x000fc80003f05270 */
[----:B------:R-:W-:Y:S02]  /*24ed0*/  SEL R2, RZ, 0x1, P0 ;  /* 0x00000001ff027807 */ /* 0x000fe40000000000 */
[----:B------:R-:W-:-:S05]  /*24ee0*/  SEL R0, R0, RZ, P0 ;  /* 0x000000ff00007207 */ /* 0x000fca0000000000 */
[----:B------:R0:W-:Y:S01]  /*24ef0*/  STL [R1+0xc], R0 ;  /* 0x00000c0001007387 */ /* 0x0001e20000100800 */
[----:B--2---:R-:W-:-:S05]  /*24f00*/  LOP3.LUT R3, R3, R2, RZ, 0x3c, !PT ;  /* 0x0000000203037212 */ /* 0x004fca00078e3cff */
[----:B------:R0:W-:Y:S02]  /*24f10*/  STL [R1+0x1c], R3 ;  /* 0x00001c0301007387 */ /* 0x0001e40000100800 */
.L_x_1644:
        /* <DEDUP_REMOVED lines=9> */
[----:B------:R0:W1:Y:S04]  /*24fb0*/  LDS.128 R16, [R0+0x284d0] ;  /* 0x0284d00000107984 */ /* 0x0000680000000c00 */
[----:B------:R0:W-:Y:S01]  /*24fc0*/  STL [R1], R0 ;  /* 0x0000000001007387 */ /* 0x0001e20000100800 */
[----:B------:R-:W-:Y:S06]  /*24fd0*/  BAR.ARV 0x4, 0x180 ;  /* 0x0106000000007b1d */ /* 0x000fec0000002000 */
[----:B------:R-:W-:Y:S05]  /*24fe0*/  BRA `(.L_x_1701) ;  /* 0x0000000800e47947 */ /* 0x000fea0003800000 */
.L_x_1700:
[----:B------:R-:W0:Y:S01]  /*24ff0*/  S2R R0, SR_TID.X ;  /* 0x0000000000007919 */ /* 0x000e220000002100 */
[----:B------:R-:W-:Y:S01]  /*25000*/  UMOV UR4, 0xffffffff ;  /* 0xffffffff00047882 */ /* 0x000fe20000000000 */
[----:B0-----:R-:W-:-:S04]  /*25010*/  LOP3.LUT R6, R0, 0x1f, RZ, 0xc0, !PT ;  /* 0x0000001f00067812 */ /* 0x001fc800078ec0ff */
[----:B------:R-:W-:Y:S01]  /*25020*/  ISETP.NE.AND P0, PT, R6, 0x1f, PT ;  /* 0x0000001f0600780c */ /* 0x000fe20003f05270 */
[----:B------:R-:W-:-:S12]  /*25030*/  BRA.DIV UR4, `(.L_x_1702) ;  /* 0x0000005a04c87947 */ /* 0x000fd8000b800000 */
[----:B------:R-:W-:Y:S01]  /*25040*/  IMAD.IADD R0, R19, 0x1, R6 ;  /* 0x0000000113007824 */ /* 0x000fe200078e0206 */
[----:B------:R-:W-:-:S04]  /*25050*/  ULDC UR4, c[0x0][0xc3c] ;  /* 0x00030f0000047ab9 */ /* 0x000fc80000000800 */
        /* <DEDUP_REMOVED lines=28> */
[----:B------:R0:W1:Y:S02]  /*25220*/  SHFL.IDX PT, R7, R5, 0x1f, 0x1f ;  /* 0x03e01f0005077f89 */ /* 0x00006400000e0000 */
.L_x_1912:
[----:B------:R-:W-:Y:S01]  /*25230*/  ULDC UR4, c[0x0][0xc38] ;  /* 0x00030e0000047ab9 */ /* 0x000fe20000000800 */
[----:B------:R-:W-:Y:S02]  /*25240*/  IMAD.MOV.U32 R6, RZ, RZ, R5 ;  /* 0x000000ffff067224 */ /* 0x000fe400078e0005 */
[----:B------:R-:W-:-:S04]  /*25250*/  IMAD.U32 R3, RZ, RZ, UR4 ;  /* 0x00000004ff037e24 */ /* 0x000fc8000f8e00ff */
[----:B-1----:R-:W-:-:S04]  /*25260*/  IMAD R7, R7, R3, RZ ;  /* 0x0000000307077224 */ /* 0x002fc800078e02ff */
[----:B------:R-:W-:-:S05]  /*25270*/  IMAD.IADD R4, R4, 0x1, R7 ;  /* 0x0000000104047824 */ /* 0x000fca00078e0207 */
[----:B------:R-:W-:-:S13]  /*25280*/  ISETP.GT.AND P6, PT, R4, R0, PT ;  /* 0x000000000400720c */ /* 0x000fda0003fc4270 */
[----:B------:R-:W-:Y:S05]  /*25290*/  @P6 BRA `(.L_x_1703) ;  /* 0x0000000000a06947 */ /* 0x000fea0003800000 */
.L_x_1708:
[----:B------:R-:W1:Y:S01]  /*252a0*/  LDC R2, c[0x0][0xc3c] ;  /* 0x00030f00ff027b82 */ /* 0x000e620000000800 */
[----:B------:R-:W-:-:S05]  /*252b0*/  VIADD R19, R19, 0x1f ;  /* 0x0000001f13137836 */ /* 0x000fca0000000000 */
[----:B-1----:R-:W-:-:S13]  /*252c0*/  ISETP.GE.AND P6, PT, R19, R2, PT ;  /* 0x000000021300720c */ /* 0x002fda0003fc6270 */
[----:B------:R-:W-:Y:S05]  /*252d0*/  @P6 BRA `(.L_x_1704) ;  /* 0x0000000400dc6947 */ /* 0x000fea0003800000 */
[----:B------:R-:W1:Y:S01]  /*252e0*/  S2R R3, SR_TID.X ;  /* 0x0000000000037919 */ /* 0x000e620000002100 */
[----:B------:R-:W-:Y:S01]  /*252f0*/  BSSY B0, `(.L_x_1705) ;  /* 0x0000009000007945 */ /* 0x000fe20003800000 */
[----:B-1----:R-:W-:-:S05]  /*25300*/  LOP3.LUT R3, R3, 0x1f, RZ, 0xc0, !PT ;  /* 0x0000001f03037812 */ /* 0x002fca00078ec0ff */
[----:B------:R-:W-:-:S05]  /*25310*/  IMAD.IADD R3, R19, 0x1, R3 ;  /* 0x0000000113037824 */ /* 0x000fca00078e0203 */
[----:B------:R-:W-:Y:S01]  /*25320*/  ISETP.GE.OR P6, PT, R3, R2, !P0 ;  /* 0x000000020300720c */ /* 0x000fe200047c6670 */
[----:B------:R-:W-:-:S12]  /*25330*/  IMAD.MOV.U32 R2, RZ, RZ, RZ ;  /* 0x000000ffff027224 */ /* 0x000fd800078e00ff */
[----:B------:R-:W-:Y:S05]  /*25340*/  @P6 BRA `(.L_x_1706) ;  /* 0x00000000000c6947 */ /* 0x000fea0003800000 */
[----:B------:R-:W1:Y:S02]  /*25350*/  LDC.64 R6, c[0x0][0xc80] ;  /* 0x00032000ff067b82 */ /* 0x000e640000000a00 */
[----:B-1----:R-:W-:-:S06]  /*25360*/  IMAD.WIDE R2, R3, 0x4, R6 ;  /* 0x0000000403027825 */ /* 0x002fcc00078e0206 */
[----:B------:R1:W5:Y:S02]  /*25370*/  LDG.E R2, desc[UR46][R2.64] ;  /* 0x0000002e02027981 */ /* 0x000364000c1e1900 */
.L_x_1706:
[----:B------:R-:W-:Y:S05]  /*25380*/  BSYNC B0 ;  /* 0x0000000000007941 */ /* 0x000fea0003800000 */
.L_x_1705:
[----:B------:R-:W-:-:S03]  /*25390*/  UMOV UR4, 0xffffffff ;  /* 0xffffffff00047882 */ /* 0x000fc60000000000 */
[----:B------:R-:W-:Y:S05]  /*253a0*/  BRA.DIV UR4, `(.L_x_1707) ;  /* 0x0000005e04287947 */ /* 0x000fea000b800000 */
[----:B-1---5:R-:W1:Y:S02]  /*253b0*/  SHFL.UP PT, R3, R2, 0x1, RZ ;  /* 0x0420000002037989 */ /* 0x022e6400000e00ff */
[----:B-1----:R-:W-:-:S05]  /*253c0*/  SEL R3, R3, RZ, P1 ;  /* 0x000000ff03037207 */ /* 0x002fca0000800000 */
[----:B------:R-:W-:-:S05]  /*253d0*/  IMAD.IADD R3, R2, 0x1, R3 ;  /* 0x0000000102037824 */ /* 0x000fca00078e0203 */
[----:B0-----:R-:W0:Y:S02]  /*253e0*/  SHFL.UP PT, R5, R3, 0x2, RZ ;  /* 0x0440000003057989 */ /* 0x001e2400000e00ff */
        /* <DEDUP_REMOVED lines=11> */
[----:B------:R0:W1:Y:S02]  /*254a0*/  SHFL.IDX PT, R7, R5, 0x1f, 0x1f ;  /* 0x03e01f0005077f89 */ /* 0x00006400000e0000 */
.L_x_1920:
[----:B------:R-:W-:Y:S02]  /*254b0*/  ULDC UR4, c[0x0][0xc38] ;  /* 0x00030e0000047ab9 */ /* 0x000fe40000000800 */
[----:B------:R-:W-:-:S04]  /*254c0*/  IMAD.U32 R3, RZ, RZ, UR4 ;  /* 0x00000004ff037e24 */ /* 0x000fc8000f8e00ff */
[----:B-1----:R-:W-:-:S05]  /*254d0*/  IMAD R7, R7, R3, RZ ;  /* 0x0000000307077224 */ /* 0x002fca00078e02ff */
[----:B------:R-:W-:-:S04]  /*254e0*/  IADD3 R4, R7, R4, RZ ;  /* 0x0000000407047210 */ /* 0x000fc80007ffe0ff */
[----:B------:R-:W-:-:S13]  /*254f0*/  ISETP.GT.AND P6, PT, R4, R0, PT ;  /* 0x000000000400720c */ /* 0x000fda0003fc4270 */
[----:B------:R-:W-:Y:S05]  /*25500*/  @!P6 BRA `(.L_x_1708) ;  /* 0xfffffffc0064e947 */ /* 0x000fea000383ffff */
[----:B------:R-:W-:-:S07]  /*25510*/  IMAD.MOV.U32 R6, RZ, RZ, R5 ;  /* 0x000000ffff067224 */ /* 0x000fce00078e0005 */
.L_x_1703:
[----:B------:R-:W-:Y:S01]  /*25520*/  IMAD.IADD R7, R4, 0x1, -R7 ;  /* 0x0000000104077824 */ /* 0x000fe200078e0a07 */
[----:B------:R-:W-:-:S03]  /*25530*/  UMOV UR4, 0xffffffff ;  /* 0xffffffff00047882 */ /* 0x000fc60000000000 */
[----:B------:R-:W-:-:S05]  /*25540*/  IMAD R4, R6, R3, R7 ;  /* 0x0000000306047224 */ /* 0x000fca00078e0207 */
[----:B------:R-:W-:Y:S01]  /*25550*/  ISETP.GT.AND P6, PT, R4, R0, PT ;  /* 0x000000000400720c */ /* 0x000fe20003fc4270 */
[----:B------:R-:W-:-:S12]  /*25560*/  BRA.DIV UR4, `(.L_x_1709) ;  /* 0x0000005e04907947 */ /* 0x000fd8000b800000 */
[----:B0-----:R-:W-:-:S04]  /*25570*/  VOTE.ANY R5, PT, !P6 ;  /* 0x0000000000057806 */ /* 0x001fc800070e0100 */
[----:B------:R-:W0:Y:S02]  /*25580*/  POPC R4, R5 ;  /* 0x0000000500047309 */ /* 0x000e240000000000 */
[----:B0-----:R0:W1:Y:S02]  /*25590*/  SHFL.IDX PT, R17, R2, R4, 0x1f ;  /* 0x00001f0402117589 */ /* 0x00106400000e0000 */
.L_x_1924:
[----:B------:R-:W-:Y:S01]  /*255a0*/  ISETP.NE.AND P0, PT, R5, RZ, PT ;  /* 0x000000ff0500720c */ /* 0x000fe20003f05270 */
[----:B------:R-:W-:-:S12]  /*255b0*/  IMAD.MOV.U32 R16, RZ, RZ, RZ ;  /* 0x000000ffff107224 */ /* 0x000fd800078e00ff */
[----:B------:R-:W-:Y:S05]  /*255c0*/  @!P0 BRA `(.L_x_1710) ;  /* 0x0000000000148947 */ /* 0x000fea0003800000 */
[----:B------:R-:W-:Y:S01]  /*255d0*/  UMOV UR4, 0xffffffff ;  /* 0xffffffff00047882 */ /* 0x000fe20000000000 */
[----:B------:R-:W-:Y:S02]  /*255e0*/  VIADD R12, R4, 0xffffffff ;  /* 0xffffffff040c7836 */ /* 0x000fe40000000000 */
[----:B------:R-:W-:Y:S05]  /*255f0*/  BRA.DIV UR4, `(.L_x_1711) ;  /* 0x0000005e04b47947 */ /* 0x000fea000b800000 */
[----:B------:R2:W3:Y:S02]  /*25600*/  SHFL.IDX PT, R6, R6, R12, 0x1f ;  /* 0x00001f0c06067589 */ /* 0x0004e400000e0000 */
.L_x_1927:
[----:B---3--:R-:W-:-:S07]  /*25610*/  IMAD.MOV.U32 R16, RZ, RZ, R6 ;  /* 0x000000ffff107224 */ /* 0x008fce00078e0006 */
.L_x_1710:
[----:B------:R-:W0:Y:S01]  /*25620*/  LDC.64 R8, c[0x0][0xc90] ;  /* 0x00032400ff087b82 */ /* 0x000e220000000a00 */
[----:B------:R-:W-:-:S04]  /*25630*/  IMAD.IADD R19, R4, 0x1, R19 ;  /* 0x0000000104137824 */ /* 0x000fc800078e0213 */
[----:B0-----:R-:W-:-:S05]  /*25640*/  IMAD.WIDE R4, R19, 0x4, R8 ;  /* 0x0000000413047825 */ /* 0x001fca00078e0208 */
[----:B------:R-:W1:Y:S01]  /*25650*/  LDG.E R2, desc[UR46][R4.64] ;  /* 0x0000002e04027981 */ /* 0x000e62000c1e1900 */
[----:B------:R-:W-:-:S04]  /*25660*/  IMAD R16, R16, R3, R7 ;  /* 0x0000000310107224 */ /* 0x000fc800078e0207 */
[----:B------:R-:W-:Y:S02]  /*25670*/  IMAD.IADD R0, R0, 0x1, -R16 ;  /* 0x0000000100007824 */ /* 0x000fe400078e0a10 */
[----:B-1----:R-:W-:-:S05]  /*25680*/  IMAD R8, R17, R2, RZ ;  /* 0x0000000211087224 */ /* 0x002fca00078e02ff */
        /* <DEDUP_REMOVED lines=22> */
[----:B------:R-:W-:Y:S02]  /*257f0*/  @!P2 IADD3 R4, -R4, RZ, RZ ;  /* 0x000000ff0404a210 */ /* 0x000fe40007ffe1ff */
        /* <DEDUP_REMOVED lines=17> */
[----:B------:R-:W-:-:S04]  /*25910*/  IMAD.MOV R2, RZ, RZ, -R2 ;  /* 0x000000ffff027224 */ /* 0x000fc800078e0a02 */
[----:B------:R-:W-:Y:S02]  /*25920*/  IMAD.MOV.U32 R4, RZ, RZ, R2 ;  /* 0x000000ffff047224 */ /* 0x000fe400078e0002 */
[----:B------:R-:W-:-:S04]  /*25930*/  IMAD.HI.U32 R2, R8, R3, RZ ;  /* 0x0000000308027227 */ /* 0x000fc800078e00ff */
        /* <DEDUP_REMOVED lines=14> */
[----:B------:R-:W-:-:S05]  /*25a20*/  LOP3.LUT R2, RZ, R2, RZ, 0x33, !PT ;  /* 0x00000002ff027212 */ /* 0x000fca00078e33ff */
[----:B------:R-:W-:Y:S01]  /*25a30*/  IMAD.IADD R17, R17, 0x1, R2 ;  /* 0x0000000111117824 */ /* 0x000fe200078e0202 */
[----:B------:R-:W-:Y:S06]  /*25a40*/  BRA `(.L_x_1712) ;  /* 0x00000000001c7947 */ /* 0x000fec0003800000 */
.L_x_1704:
[----:B------:R-:W-:Y:S01]  /*25a50*/  UMOV UR4, URZ ;  /* 0x0000003f00047c82 */ /* 0x000fe20008000000 */
[----:B------:R-:W-:Y:S01]  /*25a60*/  UMOV UR5, URZ ;  /* 0x0000003f00057c82 */ /* 0x000fe20008000000 */
[----:B------:R-:W-:Y:S01]  /*25a70*/  ULDC UR6, c[0x0][0xc3c] ;  /* 0x00030f0000067ab9 */ /* 0x000fe20000000800 */
[----:B------:R-:W-:Y:S01]  /*25a80*/  MOV R16, R0 ;  /* 0x0000000000107202 */ /* 0x000fe20000000f00 */
[----:B------:R-:W-:Y:S02]  /*25a90*/  IMAD.U32 R17, RZ, RZ, UR4 ;  /* 0x00000004ff117e24 */ /* 0x000fe4000f8e00ff */
[----:B------:R-:W-:Y:S02]  /*25aa0*/  IMAD.U32 R18, RZ, RZ, UR5 ;  /* 0x00000005ff127e24 */ /* 0x000fe4000f8e00ff */
[----:B------:R-:W-:-:S07]  /*25ab0*/  IMAD.U32 R19, RZ, RZ, UR6 ;  /* 0x00000006ff137e24 */ /* 0x000fce000f8e00ff */
.L_x_1712:
[----:B------:R3:W4:Y:S01]  /*25ac0*/  LDL R3, [R1] ;  /* 0x0000000001037983 */ /* 0x0007220000100800 */
[----:B------:R-:W1:Y:S01]  /*25ad0*/  S2R R0, SR_TID.X ;  /* 0x0000000000007919 */ /* 0x000e620000002100 */
[----:B------:R-:W-:Y:S05]  /*25ae0*/  WARPSYNC.ALL ;  /* 0x0000000000007948 */ /* 0x000fea0003800000 */
[----:B-1----:R-:W-:Y:S01]  /*25af0*/  LOP3.LUT R0, R0, 0x1f, RZ, 0xc0, !PT ;  /* 0x0000001f00007812 */ /* 0x002fe200078ec0ff */
[----:B------:R-:W-:Y:S03]  /*25b00*/  BAR.SYNC.DEFER_BLOCKING 0x4, 0x180 ;  /* 0x0106000000007b1d */ /* 0x000fe60000010000 */
[----:B------:R-:W-:-:S13]  /*25b10*/  ISETP.NE.AND P0, PT, R0, RZ, PT ;  /* 0x000000ff0000720c */ /* 0x000fda0003f05270 */
[----:B------:R-:W4:Y:S01]  /*25b20*/  @!P0 S2R R0, SR_CgaCtaId ;  /* 0x0000000000008919 */ /* 0x000f220000008800 */
[----:B------:R-:W-:-:S04]  /*25b30*/  @!P0 MOV R2, 0x400 ;  /* 0x0000040000028802 */ /* 0x000fc80000000f00 */
[----:B----4-:R-:W-:-:S05]  /*25b40*/  @!P0 LEA R3, R0, R2, 0x18 ;  /* 0x0000000200038211 */ /* 0x010fca00078ec0ff */
[----:B------:R3:W-:Y:S04]  /*25b50*/  @!P0 STS.128 [R3+0x284d0], R16 ;  /* 0x0284d01003008388 */ /* 0x0007e80000000c00 */
[----:B------:R3:W-:Y:S01]  /*25b60*/  @!P0 STL [R1], R3 ;  /* 0x0000000301008387 */ /* 0x0007e20000100800 */
[----:B------:R-:W-:Y:S06]  /*25b70*/  BAR.ARV 0x5, 0x180 ;  /* 0x0146000000007b1d */ /* 0x000fec0000002000 */
.L_x_1701:
[----:B------:R-:W-:Y:S02]  /*25b80*/  ULDC UR4, c[0x0][0xc3c] ;  /* 0x00030f0000047ab9 */ /* 0x000fe40000000800 */
[----:B-1----:R-:W-:-:S13]  /*25b90*/  ISETP.GE.AND P0, PT, R19, UR4, PT ;  /* 0x0000000413007c0c */ /* 0x002fda000bf06270 */
[----:B------:R-:W-:Y:S05]  /*25ba0*/  @!P0 BRA `(.L_x_1713) ;  /* 0xffffff9800f08947 */ /* 0x000fea000383ffff */
[----:B------:R-:W-:Y:S05]  /*25bb0*/  BSYNC B7 ;  /* 0x0000000000077941 */ /* 0x000fea0003800000 */
.L_x_1587:
[----:B0-----:R-:W4:Y:S01]  /*25bc0*/  LDL.LU R0, [R1+0x60] ;  /* 0x0000600001007983 */ /* 0x001f220000300800 */
[----:B------:R-:W-:Y:S01]  /*25bd0*/  BSSY B0, `(.L_x_1714) ;  /* 0x000000b000007945 */ /* 0x000fe20003800000 */
[----:B------:R-:W0:Y:S01]  /*25be0*/  S2R R5, SR_CgaCtaId ;  /* 0x0000000000057919 */ /* 0x000e220000008800 */
[----:B----4-:R-:W-:-:S05]  /*25bf0*/  VIADD R0, R0, 0x1 ;  /* 0x0000000100007836 */ /* 0x010fca0000000000 */
[----:B------:R-:W-:-:S04]  /*25c00*/  LEA.HI R2, R0, R0, RZ, 0x1 ;  /* 0x0000000000027211 */ /* 0x000fc800078f08ff */
[----:B---3--:R-:W-:-:S05]  /*25c10*/  LOP3.LUT R3, R2, 0xfffffffe, RZ, 0xc0, !PT ;  /* 0xfffffffe02037812 */ /* 0x008fca00078ec0ff */
[----:B------:R-:W-:Y:S01]  /*25c20*/  IMAD.IADD R3, R0, 0x1, -R3 ;  /* 0x0000000100037824 */ /* 0x000fe200078e0a03 */
[----:B------:R-:W-:-:S04]  /*25c30*/  MOV R0, 0x400 ;  /* 0x0000040000007802 */ /* 0x000fc80000000f00 */
[----:B0-----:R-:W-:Y:S02]  /*25c40*/  LEA R0, R5, R0, 0x18 ;  /* 0x0000000005007211 */ /* 0x001fe400078ec0ff */
[----:B------:R-:W-:-:S04]  /*25c50*/  SHF.L.U32 R3, R3, 0x1f, RZ ;  /* 0x0000001f03037819 */ /* 0x000fc800000006ff */
[----:B------:R-:W0:Y:S02]  /*25c60*/  SYNCS.PHASECHK.TRANS64.TRYWAIT P0, [R0+URZ+0x28420], R3 ;  /* 0x02842003000075a7 */ /* 0x000e24000800017f */
[----:B0-----:R-:W-:Y:S05]  /*25c70*/  @!P0 BRA `(.L_x_1715) ;  /* 0x00000058003c8947 */ /* 0x001fea0003800000 */
.L_x_1928:
[----:B------:R-:W-:Y:S05]  /*25c80*/  BSYNC B0 ;  /* 0x0000000000007941 */ /* 0x000fea0003800000 */
.L_x_1714:
[----:B------:R-:W-:-:S03]  /*25c90*/  UMOV UR4, 0xffffffff ;  /* 0xffffffff00047882 */ /* 0x000fc60000000000 */
[----:B------:R-:W-:Y:S05]  /*25ca0*/  BRA.DIV UR4, `(.L_x_1716) ;  /* 0x0000005a04447947 */ /* 0x000fea000b800000 */
[----:B------:R-:W1:Y:S02]  /*25cb0*/  S2R R2, SR_TID.X ;  /* 0x0000000000027919 */ /* 0x000e640000002100 */
[----:B-1----:R-:W-:-:S04]  /*25cc0*/  SHF.R.U32.HI R2, RZ, 0x5, R2 ;  /* 0x00000005ff027819 */ /* 0x002fc80000011602 */
[----:B------:R-:W-:-:S05]  /*25cd0*/  LOP3.LUT R2, R2, 0x3, RZ, 0xc0, !PT ;  /* 0x0000000302027812 */ /* 0x000fca00078ec0ff */
[----:B------:R1:W3:Y:S02]  /*25ce0*/  SHFL.IDX PT, R14, R2, RZ, 0x1f ;  /* 0x00001fff020e7589 */ /* 0x0002e400000e0000 */
.L_x_1931:
[----:B---3--:R-:W-:-:S13]  /*25cf0*/  ISETP.NE.AND P0, PT, R14, RZ, PT ;  /* 0x000000ff0e00720c */ /* 0x008fda0003f05270 */
[----:B------:R-:W-:Y:S05]  /*25d00*/  @P0 BRA `(.L_x_1348) ;  /* 0x0000000000b00947 */ /* 0x000fea0003800000 */
[----:B------:R-:W-:-:S03]  /*25d10*/  UMOV UR4, 0xffffffff ;  /* 0xffffffff00047882 */ /* 0x000fc60000000000 */
[----:B------:R-:W-:Y:S05]  /*25d20*/  BRA.DIV UR4, `(.L_x_1717) ;  /* 0x0000005a04587947 */ /* 0x000fea000b800000 */
[----:B------:R-:W-:-:S13]  /*25d30*/  ELECT P6, URZ, PT ;  /* 0x00000000003f782f */ /* 0x000fda00038c0000 */
.L_x_1934:
[----:B------:R-:W-:Y:S05]  /*25d40*/  @!P6 BRA `(.L_x_1348) ;  /* 0x0000000000a0e947 */ /* 0x000fea0003800000 */
[----:B------:R-:W-:-:S06]  /*25d50*/  ULOP3.LUT UR4, UR40, 0x2, URZ, 0xfc, !UPT ;  /* 0x0000000228047892 */ /* 0x000fcc000f8efc3f */
[----:B-1----:R-:W-:-:S05]  /*25d60*/  IMAD.U32 R2, RZ, RZ, UR4 ;  /* 0x00000004ff027e24 */ /* 0x002fca000f8e00ff */
[----:B------:R-:W-:-:S13]  /*25d70*/  ISETP.NE.AND P0, PT, R2, 0x3, PT ;  /* 0x000000030200780c */ /* 0x000fda0003f05270 */
[----:B------:R-:W-:Y:S05]  /*25d80*/  @!P0 BRA `(.L_x_1718) ;  /* 0x0000000000048947 */ /* 0x000fea0003800000 */
[----:B------:R-:W-:Y:S01]  /*25d90*/  BPT.TRAP 0x1 ;  /* 0x000000040000795c */ /* 0x000fe20000300000 */
.L_x_1718:
[----:B0-----:R-:W3:Y:S04]  /*25da0*/  LDL R3, [R1+0xc] ;  /* 0x00000c0001037983 */ /* 0x001ee80000100800 */
[----:B------:R-:W4:Y:S01]  /*25db0*/  LDL.LU R7, [R1+0x1c] ;  /* 0x00001c0001077983 */ /* 0x000f220000300800 */
[----:B------:R-:W-:-:S04]  /*25dc0*/  VIADD R2, R0, 0x28440 ;  /* 0x0002844000027836 */ /* 0x000fc80000000000 */
[C---:B---3--:R-:W-:Y:S02]  /*25dd0*/  IMAD R6, R3.reuse, 0x8, R2 ;  /* 0x0000000803067824 */ /* 0x048fe400078e0202 */
[----:B------:R-:W-:Y:S01]  /*25de0*/  VIADD R3, R3, 0x1 ;  /* 0x0000000103037836 */ /* 0x000fe20000000000 */
[----:B----4-:R-:W-:-:S04]  /*25df0*/  SHF.L.U32 R5, R7, 0x1f, RZ ;  /* 0x0000001f07057819 */ /* 0x010fc800000006ff */
        /* <DEDUP_REMOVED lines=8> */
.L_x_1935:
[----:B------:R-:W1:Y:S02]  /*25e80*/  SYNCS.PHASECHK.TRANS64.TRYWAIT P1, [R7+URZ], R2 ;  /* 0x00000002070075a7 */ /* 0x000e64000802017f */
[----:B-1----:R-:W-:Y:S05]  /*25e90*/  @!P1 BRA `(.L_x_1720) ;  /* 0x0000005800309947 */ /* 0x002fea0003800000 */
.L_x_1936:
[----:B------:R-:W-:Y:S05]  /*25ea0*/  @!P0 BRA `(.L_x_1721) ;  /* 0x0000000000048947 */ /* 0x000fea0003800000 */
[----:B------:R-:W-:Y:S01]  /*25eb0*/  BPT.TRAP 0x1 ;  /* 0x000000040000795c */ /* 0x000fe20000300000 */
.L_x_1721:
[----:B------:R-:W3:Y:S02]  /*25ec0*/  LDL.LU R4, [R1+0xc] ;  /* 0x00000c0001047983 */ /* 0x000ee40000300800 */
[----:B---3--:R-:W-:-:S04]  /*25ed0*/  IMAD R4, R4, 0x8, R0 ;  /* 0x0000000804047824 */ /* 0x008fc800078e0200 */
[----:B------:R-:W3:Y:S02]  /*25ee0*/  SYNCS.PHASECHK.TRANS64.TRYWAIT P1, [R4+URZ+0x28460], R5 ;  /* 0x02846005040075a7 */ /* 0x000ee4000802017f */
[----:B---3--:R-:W-:Y:S05]  /*25ef0*/  @!P1 BRA `(.L_x_1722) ;  /* 0x00000058002c9947 */ /* 0x008fea0003800000 */
.L_x_1937:
[----:B------:R-:W-:Y:S05]  /*25f00*/  @!P0 BRA `(.L_x_1723) ;  /* 0x0000000000048947 */ /* 0x000fea0003800000 */
[----:B------:R-:W-:Y:S01]  /*25f10*/  BPT.TRAP 0x1 ;  /* 0x000000040000795c */ /* 0x000fe20000300000 */
.L_x_1723:
[----:B------:R-:W-:-:S04]  /*25f20*/  IMAD R3, R3, 0x8, R0 ;  /* 0x0000000803037824 */ /* 0x000fc800078e0200 */
[----:B------:R-:W4:Y:S02]  /*25f30*/  SYNCS.PHASECHK.TRANS64.TRYWAIT P1, [R3+URZ+0x28460], R2 ;  /* 0x02846002030075a7 */ /* 0x000f24000802017f */
[----:B----4-:R-:W-:Y:S05]  /*25f40*/  @!P1 BRA `(.L_x_1724) ;  /* 0x00000058002c9947 */ /* 0x010fea0003800000 */
.L_x_1938:
[----:B------:R-:W-:Y:S05]  /*25f50*/  @!P0 BRA `(.L_x_1725) ;  /* 0x0000000000048947 */ /* 0x000fea0003800000 */
[----:B------:R-:W-:Y:S01]  /*25f60*/  BPT.TRAP 0x1 ;  /* 0x000000040000795c */ /* 0x000fe20000300000 */
.L_x_1725:
[----:B------:R-:W5:Y:S02]  /*25f70*/  SYNCS.PHASECHK.TRANS64.TRYWAIT P0, [R4+URZ+0x28480], R5 ;  /* 0x02848005040075a7 */ /* 0x000f64000800017f */
[----:B-----5:R-:W-:Y:S05]  /*25f80*/  @!P0 BRA `(.L_x_1726) ;  /* 0x0000005800308947 */ /* 0x020fea0003800000 */
.L_x_1727:
[----:B------:R0:W0:Y:S02]  /*25f90*/  SYNCS.PHASECHK.TRANS64.TRYWAIT P0, [R3+URZ+0x28480], R2 ;  /* 0x02848002030075a7 */ /* 0x000024000800017f */
[----:B0-----:R-:W-:Y:S05]  /*25fa0*/  @!P0 NANOSLEEP.SYNCS 0x989680 ;  /* 0x009896800000895d */ /* 0x001fea0003900000 */
[----:B------:R-:W0:Y:S02]  /*25fb0*/  @!P0 SYNCS.PHASECHK.TRANS64 P0, [R3+URZ+0x28480], R2 ;  /* 0x02848002030085a7 */ /* 0x000e24000800007f */
[----:B0-----:R-:W-:Y:S05]  /*25fc0*/  @!P0 BRA `(.L_x_1727) ;  /* 0xfffffffc00f08947 */ /* 0x001fea000383ffff */
.L_x_1348:
[----:B------:R-:W-:Y:S05]  /*25fd0*/  BSYNC B8 ;  /* 0x0000000000087941 */ /* 0x000fea0003800000 */
.L_x_1345:
[----:B------:R-:W-:Y:S05]  /*25fe0*/  EXIT ;  /* 0x000000000000794d */ /* 0x000fea0003800000 */
.L_x_1374:
[----:B-1----:R1:W2:Y:S02]  /*25ff0*/  SYNCS.PHASECHK.TRANS64.TRYWAIT P6, [R80+URZ+0x28490], R93 ;  /* 0x0284905d500075a7 */ /* 0x0022a400080c017f */
[----:B--2---:R-:W-:Y:S05]  /*26000*/  @!P6 NANOSLEEP.SYNCS 0x989680 ;  /* 0x009896800000e95d */ /* 0x004fea0003900000 */
[----:B------:R-:W2:Y:S02]  /*26010*/  @!P6 SYNCS.PHASECHK.TRANS64 P6, [R80+URZ+0x28490], R93 ;  /* 0x0284905d5000e5a7 */ /* 0x000ea400080c007f */
[----:B--2---:R-:W-:Y:S05]  /*26020*/  @!P6 BRA `(.L_x_1374) ;  /* 0xfffffffc00f0e947 */ /* 0x004fea000383ffff */
[----:B------:R-:W-:Y:S05]  /*26030*/  BRA `(.L_x_1728) ;  /* 0xfffffdc800f87947 */ /* 0x000fea000383ffff */
.L_x_1392:
[----:B0-----:R0:W1:Y:S02]  /*26040*/  SYNCS.PHASECHK.TRANS64.TRYWAIT P5, [R80+URZ+0x28490], R93 ;  /* 0x0284905d500075a7 */ /* 0x00106400080a017f */
[----:B-1----:R-:W-:Y:S05]  /*26050*/  @!P5 NANOSLEEP.SYNCS 0x989680 ;  /* 0x009896800000d95d */ /* 0x002fea0003900000 */
[----:B------:R-:W1:Y:S02]  /*26060*/  @!P5 SYNCS.PHASECHK.TRANS64 P5, [R80+URZ+0x28490], R93 ;  /* 0x0284905d5000d5a7 */ /* 0x000e6400080a007f */
[----:B-1----:R-:W-:Y:S05]  /*26070*/  @!P5 BRA `(.L_x_1392) ;  /* 0xfffffffc00f0d947 */ /* 0x002fea000383ffff */
[----:B------:R-:W-:Y:S05]  /*26080*/  BRA `(.L_x_1729) ;  /* 0xfffffdec00187947 */ /* 0x000fea000383ffff */
.L_x_1401:
[----:B0-----:R0:W1:Y:S02]  /*26090*/  SYNCS.PHASECHK.TRANS64.TRYWAIT P4, [R80+URZ+0x28490], R93 ;  /* 0x0284905d500075a7 */ /* 0x001064000808017f */
[----:B-1----:R-:W-:Y:S05]  /*260a0*/  @!P4 NANOSLEEP.SYNCS 0x989680 ;  /* 0x009896800000c95d */ /* 0x002fea0003900000 */
[----:B------:R-:W1:Y:S02]  /*260b0*/  @!P4 SYNCS.PHASECHK.TRANS64 P4, [R80+URZ+0x28490], R93 ;  /* 0x0284905d5000c5a7 */ /* 0x000e64000808007f */
[----:B-1----:R-:W-:Y:S05]  /*260c0*/  @!P4 BRA `(.L_x_1401) ;  /* 0xfffffffc00f0c947 */ /* 0x002fea000383ffff */
[----:B------:R-:W-:Y:S05]  /*260d0*/  BRA `(.L_x_1730) ;  /* 0xfffffe0c003c7947 */ /* 0x000fea000383ffff */
.L_x_1407:
[----:B-1----:R1:W2:Y:S02]  /*260e0*/  SYNCS.PHASECHK.TRANS64.TRYWAIT P3, [R80+URZ+0x284b0], R93 ;  /* 0x0284b05d500075a7 */ /* 0x0022a4000806017f */
[----:B--2---:R-:W-:Y:S05]  /*260f0*/  @!P3 NANOSLEEP.SYNCS 0x989680 ;  /* 0x009896800000b95d */ /* 0x004fea0003900000 */
[----:B------:R-:W2:Y:S02]  /*26100*/  @!P3 SYNCS.PHASECHK.TRANS64 P3, [R80+URZ+0x284b0], R93 ;  /* 0x0284b05d5000b5a7 */ /* 0x000ea4000806007f */
[----:B--2---:R-:W-:Y:S05]  /*26110*/  @!P3 BRA `(.L_x_1407) ;  /* 0xfffffffc00f0b947 */ /* 0x004fea000383ffff */
[----:B------:R-:W-:Y:S05]  /*26120*/  BRA `(.L_x_1731) ;  /* 0xfffffe0c00c87947 */ /* 0x000fea000383ffff */
.L_x_1423:
[----:B------:R-:W-:Y:S01]  /*26130*/  BSSY B0, `(.L_x_1732) ;  /* 0x0000008000007945 */ /* 0x000fe20003800000 */
[----:B------:R-:W-:Y:S01]  /*26140*/  IMAD.MOV.U32 R13, RZ, RZ, R229 ;  /* 0x000000ffff0d7224 */ /* 0x000fe200078e00e5 */
[----:B------:R-:W-:Y:S01]  /*26150*/  MOV R11, 0x1f ;  /* 0x0000001f000b7802 */ /* 0x000fe20000000f00 */
[----:B------:R-:W-:Y:S02]  /*26160*/  IMAD.MOV.U32 R12, RZ, RZ, RZ ;  /* 0x000000ffff0c7224 */ /* 0x000fe400078e00ff */
[----:B------:R-:W-:-:S07]  /*26170*/  IMAD.MOV.U32 R15, RZ, RZ, -0x1 ;  /* 0xffffffffff0f7424 */ /* 0x000fce00078e00ff */
[----:B-----5:R-:W-:Y:S05]  /*26180*/  WARPSYNC.COLLECTIVE R15, `(.L_x_1733) ;  /* 0x000000000f087348 */ /* 0x020fea0003c00000 */
[----:B------:R0:W1:Y:S02]  /*26190*/  SHFL.IDX P6, R14, R13, R12, R11 ;  /* 0x0000000c0d0e7389 */ /* 0x00006400000c000b */
[----:B01---5:R-:W-:Y:S01]  /*261a0*/  ENDCOLLECTIVE ;  /* 0x000000000000791b */ /* 0x023fe20003800000 */
.L_x_1733:
[----:B------:R-:W-:Y:S05]  /*261b0*/  BSYNC B0 ;  /* 0x0000000000007941 */ /* 0x000fea0003800000 */
.L_x_1732:
[----:B------:R-:W-:Y:S01]  /*261c0*/  IMAD.MOV.U32 R200, RZ, RZ, R14 ;  /* 0x000000ffffc87224 */ /* 0x000fe200078e000e */
[----:B------:R-:W-:Y:S06]  /*261d0*/  BRA `(.L_x_1734) ;  /* 0xfffffe1c006c7947 */ /* 0x000fec000383ffff */
.L_x_1433:
[----:B------:R-:W-:Y:S01]  /*261e0*/  BSSY B1, `(.L_x_1735) ;  /* 0x0000008000017945 */ /* 0x000fe20003800000 */
[----:B------:R-:W-:Y:S02]  /*261f0*/  IMAD.MOV.U32 R13, RZ, RZ, R4 ;  /* 0x000000ffff0d7224 */ /* 0x000fe400078e0004 */
[----:B------:R-:W-:Y:S02]  /*26200*/  IMAD.MOV.U32 R12, RZ, RZ, RZ ;  /* 0x000000ffff0c7224 */ /* 0x000fe400078e00ff */
[----:B------:R-:W-:Y:S02]  /*26210*/  IMAD.MOV.U32 R11, RZ, RZ, 0x181f ;  /* 0x0000181fff0b7424 */ /* 0x000fe400078e00ff */
[----:B------:R-:W-:-:S07]  /*26220*/  IMAD.MOV.U32 R15, RZ, RZ, -0x1 ;  /* 0xffffffffff0f7424 */ /* 0x000fce00078e00ff */
[----:B0-----:R-:W-:Y:S05]  /*26230*/  WARPSYNC.COLLECTIVE R15, `(.L_x_1736) ;  /* 0x000000000f087348 */ /* 0x001fea0003c00000 */
[----:B------:R1:W2:Y:S02]  /*26240*/  SHFL.IDX P6, R14, R13, R12, R11 ;  /* 0x0000000c0d0e7389 */ /* 0x0002a400000c000b */
[----:B012---:R-:W-:Y:S01]  /*26250*/  ENDCOLLECTIVE ;  /* 0x000000000000791b */ /* 0x007fe20003800000 */
.L_x_1736:
[----:B------:R-:W-:Y:S05]  /*26260*/  BSYNC B1 ;  /* 0x0000000000017941 */ /* 0x000fea0003800000 */
.L_x_1735:
[----:B------:R-:W-:Y:S02]  /*26270*/  IMAD.MOV.U32 R13, RZ, RZ, R0 ;  /* 0x000000ffff0d7224 */ /* 0x000fe400078e0000 */
[----:B------:R-:W-:Y:S02]  /*26280*/  IMAD.MOV.U32 R12, RZ, RZ, RZ ;  /* 0x000000ffff0c7224 */ /* 0x000fe400078e00ff */
[----:B------:R-:W-:Y:S02]  /*26290*/  IMAD.MOV.U32 R11, RZ, RZ, 0x181f ;  /* 0x0000181fff0b7424 */ /* 0x000fe400078e00ff */
[----:B------:R-:W-:Y:S02]  /*262a0*/  IMAD.MOV.U32 R15, RZ, RZ, -0x1 ;  /* 0xffffffffff0f7424 */ /* 0x000fe400078e00ff */
[----:B------:R-:W-:-:S07]  /*262b0*/  IMAD.MOV.U32 R3, RZ, RZ, R14 ;  /* 0x000000ffff037224 */ /* 0x000fce00078e000e */
[----:B------:R-:W-:Y:S05]  /*262c0*/  WARPSYNC.COLLECTIVE R15, `(.L_x_1737) ;  /* 0x000000000f087348 */ /* 0x000fea0003c00000 */
[----:B------:R0:W1:Y:S02]  /*262d0*/  SHFL.IDX P6, R14, R13, R12, R11 ;  /* 0x0000000c0d0e7389 */ /* 0x00006400000c000b */
[----:B01----:R-:W-:Y:S01]  /*262e0*/  ENDCOLLECTIVE ;  /* 0x000000000000791b */ /* 0x003fe20003800000 */
.L_x_1737:
[----:B------:R-:W-:Y:S02]  /*262f0*/  IMAD.MOV.U32 R13, RZ, RZ, R8 ;  /* 0x000000ffff0d7224 */ /* 0x000fe400078e0008 */
[----:B------:R-:W-:-:S07]  /*26300*/  IMAD.MOV.U32 R5, RZ, RZ, R14 ;  /* 0x000000ffff057224 */ /* 0x000fce00078e000e */
[----:B------:R-:W-:Y:S05]  /*26310*/  WARPSYNC.COLLECTIVE R15, `(.L_x_1738) ;  /* 0x000000000f087348 */ /* 0x000fea0003c00000 */
[----:B------:R0:W1:Y:S02]  /*26320*/  SHFL.IDX P6, R14, R13, R12, R11 ;  /* 0x0000000c0d0e7389 */ /* 0x00006400000c000b */
[----:B01----:R-:W-:Y:S01]  /*26330*/  ENDCOLLECTIVE ;  /* 0x000000000000791b */ /* 0x003fe20003800000 */
.L_x_1738:
[----:B------:R-:W-:Y:S01]  /*26340*/  MOV R13, R6 ;  /* 0x00000006000d7202 */ /* 0x000fe20000000f00 */
[----:B------:R-:W-:-:S07]  /*26350*/  IMAD.MOV.U32 R7, RZ, RZ, R14 ;  /* 0x000000ffff077224 */ /* 0x000fce00078e000e */
[----:B------:R-:W-:Y:S05]  /*26360*/  WARPSYNC.COLLECTIVE R15, `(.L_x_1739) ;  /* 0x000000000f087348 */ /* 0x000fea0003c00000 */
[----:B------:R0:W1:Y:S02]  /*26370*/  SHFL.IDX P6, R14, R13, R12, R11 ;  /* 0x0000000c0d0e7389 */ /* 0x00006400000c000b */
[----:B01----:R-:W-:Y:S01]  /*26380*/  ENDCOLLECTIVE ;  /* 0x000000000000791b */ /* 0x003fe20003800000 */
.L_x_1739:
[----:B------:R-:W-:Y:S05]  /*26390*/  BRA `(.L_x_1740) ;  /* 0xfffffe2000b87947 */ /* 0x000fea000383ffff */
.L_x_1436:
[----:B------:R-:W-:Y:S01]  /*263a0*/  BSSY B1, `(.L_x_1741) ;  /* 0x0000008000017945 */ /* 0x000fe20003800000 */
[----:B0-----:R-:W-:Y:S02]  /*263b0*/  IMAD.MOV.U32 R13, RZ, RZ, R4 ;  /* 0x000000ffff0d7224 */ /* 0x001fe400078e0004 */
[----:B------:R-:W-:Y:S02]  /*263c0*/  IMAD.MOV.U32 R12, RZ, RZ, 0x1 ;  /* 0x00000001ff0c7424 */ /* 0x000fe400078e00ff */
[----:B------:R-:W-:Y:S02]  /*263d0*/  IMAD.MOV.U32 R11, RZ, RZ, 0x181f ;  /* 0x0000181fff0b7424 */ /* 0x000fe400078e00ff */
[----:B------:R-:W-:-:S07]  /*263e0*/  IMAD.MOV.U32 R15, RZ, RZ, -0x1 ;  /* 0xffffffffff0f7424 */ /* 0x000fce00078e00ff */
[----:B-12345:R-:W-:Y:S05]  /*263f0*/  WARPSYNC.COLLECTIVE R15, `(.L_x_1742) ;  /* 0x000000000f087348 */ /* 0x03efea0003c00000 */
[----:B------:R0:W0:Y:S02]  /*26400*/  SHFL.IDX P6, R14, R13, R12, R11 ;  /* 0x0000000c0d0e7389 */ /* 0x00002400000c000b */
[----:B012345:R-:W-:Y:S01]  /*26410*/  ENDCOLLECTIVE ;  /* 0x000000000000791b */ /* 0x03ffe20003800000 */
.L_x_1742:
[----:B------:R-:W-:Y:S05]  /*26420*/  BSYNC B1 ;  /* 0x0000000000017941 */ /* 0x000fea0003800000 */
.L_x_1741:
[----:B------:R-:W-:Y:S02]  /*26430*/  IMAD.MOV.U32 R13, RZ, RZ, R0 ;  /* 0x000000ffff0d7224 */ /* 0x000fe400078e0000 */
[----:B------:R-:W-:Y:S02]  /*26440*/  IMAD.MOV.U32 R12, RZ, RZ, 0x1 ;  /* 0x00000001ff0c7424 */ /* 0x000fe400078e00ff */
[----:B------:R-:W-:Y:S02]  /*26450*/  IMAD.MOV.U32 R11, RZ, RZ, 0x181f ;  /* 0x0000181fff0b7424 */ /* 0x000fe400078e00ff */
[----:B------:R-:W-:Y:S02]  /*26460*/  IMAD.MOV.U32 R15, RZ, RZ, -0x1 ;  /* 0xffffffffff0f7424 */ /* 0x000fe400078e00ff */
[----:B------:R-:W-:-:S07]  /*26470*/  IMAD.MOV.U32 R3, RZ, RZ, R14 ;  /* 0x000000ffff037224 */ /* 0x000fce00078e000e */
[----:B------:R-:W-:Y:S05]  /*26480*/  WARPSYNC.COLLECTIVE R15, `(.L_x_1743) ;  /* 0x000000000f087348 */ /* 0x000fea0003c00000 */
[----:B------:R0:W1:Y:S02]  /*26490*/  SHFL.IDX P6, R14, R13, R12, R11 ;  /* 0x0000000c0d0e7389 */ /* 0x00006400000c000b */
[----:B01----:R-:W-:Y:S01]  /*264a0*/  ENDCOLLECTIVE ;  /* 0x000000000000791b */ /* 0x003fe20003800000 */
.L_x_1743:
[----:B------:R-:W-:Y:S02]  /*264b0*/  IMAD.MOV.U32 R13, RZ, RZ, R8 ;  /* 0x000000ffff0d7224 */ /* 0x000fe400078e0008 */
[----:B------:R-:W-:-:S07]  /*264c0*/  IMAD.MOV.U32 R5, RZ, RZ, R14 ;  /* 0x000000ffff057224 */ /* 0x000fce00078e000e */
[----:B------:R-:W-:Y:S05]  /*264d0*/  WARPSYNC.COLLECTIVE R15, `(.L_x_1744) ;  /* 0x000000000f087348 */ /* 0x000fea0003c00000 */
[----:B------:R0:W1:Y:S02]  /*264e0*/  SHFL.IDX P6, R14, R13, R12, R11 ;  /* 0x0000000c0d0e7389 */ /* 0x00006400000c000b */
[----:B01----:R-:W-:Y:S01]  /*264f0*/  ENDCOLLECTIVE ;  /* 0x000000000000791b */ /* 0x003fe20003800000 */
.L_x_1744:
[----:B------:R-:W-:Y:S02]  /*26500*/  IMAD.MOV.U32 R13, RZ, RZ, R6 ;  /* 0x000000ffff0d7224 */ /* 0x000fe400078e0006 */
[----:B------:R-:W-:-:S07]  /*26510*/  IMAD.MOV.U32 R7, RZ, RZ, R14 ;  /* 0x000000ffff077224 */ /* 0x000fce00078e000e */
[----:B------:R-:W-:Y:S05]  /*26520*/  WARPSYNC.COLLECTIVE R15, `(.L_x_1745) ;  /* 0x000000000f087348 */ /* 0x000fea0003c00000 */
[----:B------:R0:W1:Y:S02]  /*26530*/  SHFL.IDX P6, R14, R13, R12, R11 ;  /* 0x0000000c0d0e7389 */ /* 0x00006400000c000b */
[----:B01----:R-:W-:Y:S01]  /*26540*/  ENDCOLLECTIVE ;  /* 0x000000000000791b */ /* 0x003fe20003800000 */
.L_x_1745:
[----:B------:R-:W-:Y:S05]  /*26550*/  BRA `(.L_x_1746) ;  /* 0xfffffe2000d47947 */ /* 0x000fea000383ffff */
.L_x_1439:
[----:B------:R-:W-:Y:S01]  /*26560*/  BSSY B1, `(.L_x_1747) ;  /* 0x0000008000017945 */ /* 0x000fe20003800000 */
[----:B0-----:R-:W-:Y:S01]  /*26570*/  IMAD.MOV.U32 R13, RZ, RZ, R4 ;  /* 0x000000ffff0d7224 */ /* 0x001fe200078e0004 */
[----:B------:R-:W-:Y:S01]  /*26580*/  MOV R12, 0x2 ;  /* 0x00000002000c7802 */ /* 0x000fe20000000f00 */
[----:B------:R-:W-:Y:S02]  /*26590*/  IMAD.MOV.U32 R11, RZ, RZ, 0x181f ;  /* 0x0000181fff0b7424 */ /* 0x000fe400078e00ff */
[----:B------:R-:W-:-:S07]  /*265a0*/  IMAD.MOV.U32 R15, RZ, RZ, -0x1 ;  /* 0xffffffffff0f7424 */ /* 0x000fce00078e00ff */
[----:B-12345:R-:W-:Y:S05]  /*265b0*/  WARPSYNC.COLLECTIVE R15, `(.L_x_1748) ;  /* 0x000000000f087348 */ /* 0x03efea0003c00000 */
[----:B------:R0:W0:Y:S02]  /*265c0*/  SHFL.IDX P6, R14, R13, R12, R11 ;  /* 0x0000000c0d0e7389 */ /* 0x00002400000c000b */
[----:B012345:R-:W-:Y:S01]  /*265d0*/  ENDCOLLECTIVE ;  /* 0x000000000000791b */ /* 0x03ffe20003800000 */
.L_x_1748:
[----:B------:R-:W-:Y:S05]  /*265e0*/  BSYNC B1 ;  /* 0x0000000000017941 */ /* 0x000fea0003800000 */
.L_x_1747:
        /* <DEDUP_REMOVED lines=8> */
.L_x_1749:
[----:B------:R-:W-:Y:S02]  /*26670*/  IMAD.MOV.U32 R13, RZ, RZ, R8 ;  /* 0x000000ffff0d7224 */ /* 0x000fe400078e0008 */
[----:B------:R-:W-:-:S07]  /*26680*/  IMAD.MOV.U32 R5, RZ, RZ, R14 ;  /* 0x000000ffff057224 */ /* 0x000fce00078e000e */
[----:B------:R-:W-:Y:S05]  /*26690*/  WARPSYNC.COLLECTIVE R15, `(.L_x_1750) ;  /* 0x000000000f087348 */ /* 0x000fea0003c00000 */
[----:B------:R0:W1:Y:S02]  /*266a0*/  SHFL.IDX P6, R14, R13, R12, R11 ;  /* 0x0000000c0d0e7389 */ /* 0x00006400000c000b */
[----:B01----:R-:W-:Y:S01]  /*266b0*/  ENDCOLLECTIVE ;  /* 0x000000000000791b */ /* 0x003fe20003800000 */
.L_x_1750:
[----:B------:R-:W-:Y:S02]  /*266c0*/  IMAD.MOV.U32 R13, RZ, RZ, R6 ;  /* 0x000000ffff0d7224 */ /* 0x000fe400078e0006 */
[----:B------:R-:W-:-:S07]  /*266d0*/  IMAD.MOV.U32 R7, RZ, RZ, R14 ;  /* 0x000000ffff077224 */ /* 0x000fce00078e000e */
[----:B------:R-:W-:Y:S05]  /*266e0*/  WARPSYNC.COLLECTIVE R15, `(.L_x_1751) ;  /* 0x000000000f087348 */ /* 0x000fea0003c00000 */
[----:B------:R0:W1:Y:S02]  /*266f0*/  SHFL.IDX P6, R14, R13, R12, R11 ;  /* 0x0000000c0d0e7389 */ /* 0x00006400000c000b */
[----:B01----:R-:W-:Y:S01]  /*26700*/  ENDCOLLECTIVE ;  /* 0x000000000000791b */ /* 0x003fe20003800000 */
.L_x_1751:
[----:B------:R-:W-:Y:S05]  /*26710*/  BRA `(.L_x_1752) ;  /* 0xfffffe2000e87947 */ /* 0x000fea000383ffff */
.L_x_1442:
[----:B------:R-:W-:Y:S01]  /*26720*/  BSSY B1, `(.L_x_1753) ;  /* 0x0000008000017945 */ /* 0x000fe20003800000 */
[----:B------:R-:W-:Y:S01]  /*26730*/  IMAD.MOV.U32 R13, RZ, RZ, R4 ;  /* 0x000000ffff0d7224 */ /* 0x000fe200078e0004 */
[----:B------:R-:W-:Y:S01]  /*26740*/  MOV R15, 0xffffffff ;  /* 0xffffffff000f7802 */ /* 0x000fe20000000f00 */
[----:B------:R-:W-:Y:S02]  /*26750*/  IMAD.MOV.U32 R12, RZ, RZ, 0x3 ;  /* 0x00000003ff0c7424 */ /* 0x000fe400078e00ff */
[----:B------:R-:W-:-:S07]  /*26760*/  IMAD.MOV.U32 R11, RZ, RZ, 0x181f ;  /* 0x0000181fff0b7424 */ /* 0x000fce00078e00ff */
[----:B-12345:R-:W-:Y:S05]  /*26770*/  WARPSYNC.COLLECTIVE R15, `(.L_x_1754) ;  /* 0x000000000f087348 */ /* 0x03efea0003c00000 */
[----:B------:R0:W0:Y:S02]  /*26780*/  SHFL.IDX P6, R14, R13, R12, R11 ;  /* 0x0000000c0d0e7389 */ /* 0x00002400000c000b */
[----:B012345:R-:W-:Y:S01]  /*26790*/  ENDCOLLECTIVE ;  /* 0x000000000000791b */ /* 0x03ffe20003800000 */
.L_x_1754:
[----:B------:R-:W-:Y:S05]  /*267a0*/  BSYNC B1 ;  /* 0x0000000000017941 */ /* 0x000fea0003800000 */
.L_x_1753:
        /* <DEDUP_REMOVED lines=8> */
.L_x_1755:
[----:B------:R-:W-:Y:S02]  /*26830*/  IMAD.MOV.U32 R13, RZ, RZ, R8 ;  /* 0x000000ffff0d7224 */ /* 0x000fe400078e0008 */
[----:B------:R-:W-:-:S07]  /*26840*/  IMAD.MOV.U32 R5, RZ, RZ, R14 ;  /* 0x000000ffff057224 */ /* 0x000fce00078e000e */
[----:B------:R-:W-:Y:S05]  /*26850*/  WARPSYNC.COLLECTIVE R15, `(.L_x_1756) ;  /* 0x000000000f087348 */ /* 0x000fea0003c00000 */
[----:B------:R0:W1:Y:S02]  /*26860*/  SHFL.IDX P6, R14, R13, R12, R11 ;  /* 0x0000000c0d0e7389 */ /* 0x00006400000c000b */
[----:B01----:R-:W-:Y:S01]  /*26870*/  ENDCOLLECTIVE ;  /* 0x000000000000791b */ /* 0x003fe20003800000 */
.L_x_1756:
[----:B------:R-:W-:Y:S02]  /*26880*/  IMAD.MOV.U32 R13, RZ, RZ, R6 ;  /* 0x000000ffff0d7224 */ /* 0x000fe400078e0006 */
[----:B------:R-:W-:-:S07]  /*26890*/  IMAD.MOV.U32 R7, RZ, RZ, R14 ;  /* 0x000000ffff077224 */ /* 0x000fce00078e000e */
[----:B------:R-:W-:Y:S05]  /*268a0*/  WARPSYNC.COLLECTIVE R15, `(.L_x_1757) ;  /* 0x000000000f087348 */ /* 0x000fea0003c00000 */
[----:B------:R0:W1:Y:S02]  /*268b0*/  SHFL.IDX P6, R14, R13, R12, R11 ;  /* 0x0000000c0d0e7389 */ /* 0x00006400000c000b */
[----:B01----:R-:W-:Y:S01]  /*268c0*/  ENDCOLLECTIVE ;  /* 0x000000000000791b */ /* 0x003fe20003800000 */
.L_x_1757:
[----:B------:R-:W-:Y:S05]  /*268d0*/  BRA `(.L_x_1758) ;  /* 0xfffffe2400047947 */ /* 0x000fea000383ffff */
.L_x_1446:
[----:B0-----:R0:W1:Y:S02]  /*268e0*/  SYNCS.PHASECHK.TRANS64.TRYWAIT P0, [R16+URZ+0x28400], R3 ;  /* 0x02840003100075a7 */ /* 0x001064000800017f */
[----:B-1----:R-:W-:Y:S05]  /*268f0*/  @!P0 NANOSLEEP.SYNCS 0x989680 ;  /* 0x009896800000895d */ /* 0x002fea0003900000 */
[----:B------:R-:W1:Y:S02]  /*26900*/  @!P0 SYNCS.PHASECHK.TRANS64 P0, [R16+URZ+0x28400], R3 ;  /* 0x02840003100085a7 */ /* 0x000e64000800007f */
[----:B-1----:R-:W-:Y:S05]  /*26910*/  @!P0 BRA `(.L_x_1446) ;  /* 0xfffffffc00f08947 */ /* 0x002fea000383ffff */
[----:B------:R-:W-:Y:S05]  /*26920*/  BRA `(.L_x_1759) ;  /* 0xfffffe2400847947 */ /* 0x000fea000383ffff */
.L_x_1462:
[----:B------:R-:W1:Y:S01]  /*26930*/  LDC R54, c[0x0][0x3f4] ;  /* 0x0000fd00ff367b82 */ /* 0x000e620000000800 */
[----:B------:R-:W-:Y:S01]  /*26940*/  BSSY B1, `(.L_x_1760) ;  /* 0x0000008000017945 */ /* 0x000fe20003800000 */
[----:B------:R-:W-:Y:S02]  /*26950*/  IMAD.MOV.U32 R13, RZ, RZ, R10 ;  /* 0x000000ffff0d7224 */ /* 0x000fe400078e000a */
[----:B------:R-:W-:Y:S02]  /*26960*/  IMAD.MOV.U32 R12, RZ, RZ, RZ ;  /* 0x000000ffff0c7224 */ /* 0x000fe400078e00ff */
[----:B------:R-:W-:Y:S02]  /*26970*/  IMAD.MOV.U32 R11, RZ, RZ, 0x181f ;  /* 0x0000181fff0b7424 */ /* 0x000fe400078e00ff */
[----:B------:R-:W-:-:S07]  /*26980*/  IMAD.MOV.U32 R15, RZ, RZ, -0x1 ;  /* 0xffffffffff0f7424 */ /* 0x000fce00078e00ff */
[----:B01----:R-:W-:Y:S05]  /*26990*/  WARPSYNC.COLLECTIVE R15, `(.L_x_1761) ;  /* 0x000000000f087348 */ /* 0x003fea0003c00000 */
[----:B------:R2:W3:Y:S02]  /*269a0*/  SHFL.IDX P6, R14, R13, R12, R11 ;  /* 0x0000000c0d0e7389 */ /* 0x0004e400000c000b */
[----:B0123--:R-:W-:Y:S01]  /*269b0*/  ENDCOLLECTIVE ;  /* 0x000000000000791b */ /* 0x00ffe20003800000 */
.L_x_1761:
[----:B------:R-:W-:Y:S05]  /*269c0*/  BSYNC B1 ;  /* 0x0000000000017941 */ /* 0x000fea0003800000 */
.L_x_1760:
[----:B------:R-:W-:Y:S01]  /*269d0*/  MOV R13, R37 ;  /* 0x00000025000d7202 */ /* 0x000fe20000000f00 */
[----:B------:R-:W-:Y:S01]  /*269e0*/  IMAD.MOV.U32 R12, RZ, RZ, RZ ;  /* 0x000000ffff0c7224 */ /* 0x000fe200078e00ff */
[----:B------:R-:W-:Y:S01]  /*269f0*/  ISETP.GE.AND P0, PT, R22, R54, PT ;  /* 0x000000361600720c */ /* 0x000fe20003f06270 */
[----:B------:R-:W-:Y:S02]  /*26a00*/  IMAD.MOV.U32 R11, RZ, RZ, 0x181f ;  /* 0x0000181fff0b7424 */ /* 0x000fe400078e00ff */
[----:B------:R-:W-:Y:S02]  /*26a10*/  IMAD.MOV.U32 R15, RZ, RZ, -0x1 ;  /* 0xffffffffff0f7424 */ /* 0x000fe400078e00ff */
[----:B------:R-:W-:Y:S02]  /*26a20*/  IMAD.MOV.U32 R3, RZ, RZ, R14 ;  /* 0x000000ffff037224 */ /* 0x000fe400078e000e */
[----:B------:R-:W-:-:S07]  /*26a30*/  IMAD R59, R195, R0, RZ ;  /* 0x00000000c33b7224 */ /* 0x000fce00078e02ff */
[----:B------:R-:W-:Y:S05]  /*26a40*/  WARPSYNC.COLLECTIVE R15, `(.L_x_1762) ;  /* 0x000000000f087348 */ /* 0x000fea0003c00000 */
[----:B------:R0:W1:Y:S02]  /*26a50*/  SHFL.IDX P6, R14, R13, R12, R11 ;  /* 0x0000000c0d0e7389 */ /* 0x00006400000c000b */
[----:B01----:R-:W-:Y:S01]  /*26a60*/  ENDCOLLECTIVE ;  /* 0x000000000000791b */ /* 0x003fe20003800000 */
.L_x_1762:
[----:B------:R-:W-:Y:S01]  /*26a70*/  ISETP.GE.OR P1, PT, R52, R59, P0 ;  /* 0x0000003b3400720c */ /* 0x000fe20000726670 */
[----:B------:R-:W-:Y:S02]  /*26a80*/  IMAD.MOV.U32 R13, RZ, RZ, R53 ;  /* 0x000000ffff0d7224 */ /* 0x000fe400078e0035 */
[----:B------:R-:W-:-:S10]  /*26a90*/  IMAD.MOV.U32 R5, RZ, RZ, R14 ;  /* 0x000000ffff057224 */ /* 0x000fd400078e000e */
[----:B------:R-:W-:Y:S05]  /*26aa0*/  WARPSYNC.COLLECTIVE R15, `(.L_x_1763) ;  /* 0x000000000f087348 */ /* 0x000fea0003c00000 */
[----:B------:R0:W1:Y:S02]  /*26ab0*/  SHFL.IDX P6, R14, R13, R12, R11 ;  /* 0x0000000c0d0e7389 */ /* 0x00006400000c000b */
[----:B01----:R-:W-:Y:S01]  /*26ac0*/  ENDCOLLECTIVE ;  /* 0x000000000000791b */ /* 0x003fe20003800000 */
.L_x_1763:
[----:B------:R-:W-:-:S05]  /*26ad0*/  @!P1 IADD3 R0, P2, R22, R5, RZ ;  /* 0x0000000516009210 */ /* 0x000fca0007f5e0ff */
[----:B------:R-:W-:Y:S02]  /*26ae0*/  @!P1 IMAD.X R5, R3, 0x1, R23, P2 ;  /* 0x0000000103059824 */ /* 0x000fe400010e0617 */
[----:B------:R-:W-:Y:S02]  /*26af0*/  @!P1 IMAD.MOV.U32 R4, RZ, RZ, R0 ;  /* 0x000000ffff049224 */ /* 0x000fe400078e0000 */
[----:B------:R-:W-:Y:S02]  /*26b00*/  IMAD.MOV.U32 R13, RZ, RZ, R55 ;  /* 0x000000ffff0d7224 */ /* 0x000fe400078e0037 */
[----:B------:R-:W-:-:S07]  /*26b10*/  IMAD.MOV.U32 R7, RZ, RZ, R14 ;  /* 0x000000ffff077224 */ /* 0x000fce00078e000e */
[----:B------:R-:W-:Y:S05]  /*26b20*/  WARPSYNC.COLLECTIVE R15, `(.L_x_1764) ;  /* 0x000000000f087348 */ /* 0x000fea0003c00000 */
[----:B------:R0:W1:Y:S02]  /*26b30*/  SHFL.IDX P6, R14, R13, R12, R11 ;  /* 0x0000000c0d0e7389 */ /* 0x00006400000c000b */
[----:B01----:R-:W-:Y:S01]  /*26b40*/  ENDCOLLECTIVE ;  /* 0x000000000000791b */ /* 0x003fe20003800000 */
.L_x_1764:
[----:B------:R-:W-:-:S05]  /*26b50*/  @!P1 IADD3 R14, P3, R22, R14, RZ ;  /* 0x0000000e160e9210 */ /* 0x000fca0007f7e0ff */
[----:B------:R-:W-:Y:S02]  /*26b60*/  @!P1 IMAD.X R3, R7, 0x1, R23, P3 ;  /* 0x0000000107039824 */ /* 0x000fe400018e0617 */
[----:B------:R-:W-:Y:S01]  /*26b70*/  @!P1 IMAD.MOV.U32 R24, RZ, RZ, R14 ;  /* 0x000000ffff189224 */ /* 0x000fe200078e000e */
[----:B------:R-:W5:Y:S01]  /*26b80*/  @!P1 LD.E.128 R4, desc[UR46][R4.64] ;  /* 0x0000002e04049980 */ /* 0x000f62000c101d00 */
[----:B------:R-:W-:-:S06]  /*26b90*/  @!P1 IMAD.MOV.U32 R25, RZ, RZ, R3 ;  /* 0x000000ffff199224 */ /* 0x000fcc00078e0003 */
[----:B------:R-:W5:Y:S01]  /*26ba0*/  @!P1 LD.E.128 R24, desc[UR46][R24.64] ;  /* 0x0000002e18189980 */ /* 0x000f62000c101d00 */
[----:B------:R-:W-:Y:S01]  /*26bb0*/  IMAD.MOV.U32 R13, RZ, RZ, R10 ;  /* 0x000000ffff0d7224 */ /* 0x000fe200078e000a */
[----:B------:R-:W-:Y:S01]  /*26bc0*/  CS2R R50, SRZ ;  /* 0x0000000000327805 */ /* 0x000fe2000001ff00 */
[----:B------:R-:W-:Y:S01]  /*26bd0*/  IMAD.MOV.U32 R12, RZ, RZ, 0x1 ;  /* 0x00000001ff0c7424 */ /* 0x000fe200078e00ff */
[----:B------:R-:W-:Y:S02]  /*26be0*/  CS2R R40, SRZ ;  /* 0x0000000000287805 */ /* 0x000fe4000001ff00 */
[----:B------:R-:W-:Y:S02]  /*26bf0*/  CS2R R38, SRZ ;  /* 0x0000000000267805 */ /* 0x000fe4000001ff00 */
[----:B------:R-:W-:-:S07]  /*26c00*/  CS2R R20, SRZ ;  /* 0x0000000000147805 */ /* 0x000fce000001ff00 */
[----:B-----5:R-:W-:Y:S05]  /*26c10*/  WARPSYNC.COLLECTIVE R15, `(.L_x_1765) ;  /* 0x000000000f087348 */ /* 0x020fea0003c00000 */
[----:B------:R0:W1:Y:S02]  /*26c20*/  SHFL.IDX P6, R14, R13, R12, R11 ;  /* 0x0000000c0d0e7389 */ /* 0x00006400000c000b */
[----:B01---5:R-:W-:Y:S01]  /*26c30*/  ENDCOLLECTIVE ;  /* 0x000000000000791b */ /* 0x023fe20003800000 */
.L_x_1765:
[----:B------:R-:W-:Y:S01]  /*26c40*/  IMAD.MOV.U32 R13, RZ, RZ, R37 ;  /* 0x000000ffff0d7224 */ /* 0x000fe200078e0025 */
[----:B------:R-:W-:-:S07]  /*26c50*/  MOV R3, R14 ;  /* 0x0000000e00037202 */ /* 0x000fce0000000f00 */
[----:B------:R-:W-:Y:S05]  /*26c60*/  WARPSYNC.COLLECTIVE R15, `(.L_x_1766) ;  /* 0x000000000f087348 */ /* 0x000fea0003c00000 */
[----:B------:R0:W1:Y:S02]  /*26c70*/  SHFL.IDX P6, R14, R13, R12, R11 ;  /* 0x0000000c0d0e7389 */ /* 0x00006400000c000b */
[----:B01----:R-:W-:Y:S01]  /*26c80*/  ENDCOLLECTIVE ;  /* 0x000000000000791b */ /* 0x003fe20003800000 */
.L_x_1766:
[----:B------:R-:W-:Y:S02]  /*26c90*/  IMAD.MOV.U32 R13, RZ, RZ, R53 ;  /* 0x000000ffff0d7224 */ /* 0x000fe400078e0035 */
[----:B------:R-:W-:-:S07]  /*26ca0*/  IMAD.MOV.U32 R9, RZ, RZ, R14 ;  /* 0x000000ffff097224 */ /* 0x000fce00078e000e */
[----:B------:R-:W-:Y:S05]  /*26cb0*/  WARPSYNC.COLLECTIVE R15, `(.L_x_1767) ;  /* 0x000000000f087348 */ /* 0x000fea0003c00000 */
[----:B------:R0:W1:Y:S02]  /*26cc0*/  SHFL.IDX P6, R14, R13, R12, R11 ;  /* 0x0000000c0d0e7389 */ /* 0x00006400000c000b */
[----:B01----:R-:W-:Y:S01]  /*26cd0*/  ENDCOLLECTIVE ;  /* 0x000000000000791b */ /* 0x003fe20003800000 */
.L_x_1767:
[----:B------:R-:W-:Y:S02]  /*26ce0*/  IMAD.MOV.U32 R13, RZ, RZ, R55 ;  /* 0x000000ffff0d7224 */ /* 0x000fe400078e0037 */
[----:B------:R-:W-:-:S07]  /*26cf0*/  IMAD.MOV.U32 R33, RZ, RZ, R14 ;  /* 0x000000ffff217224 */ /* 0x000fce00078e000e */
[----:B------:R-:W-:Y:S05]  /*26d00*/  WARPSYNC.COLLECTIVE R15, `(.L_x_1768) ;  /* 0x000000000f087348 */ /* 0x000fea0003c00000 */
[----:B------:R0:W1:Y:S02]  /*26d10*/  SHFL.IDX P6, R14, R13, R12, R11 ;  /* 0x0000000c0d0e7389 */ /* 0x00006400000c000b */
[----:B01----:R-:W-:Y:S01]  /*26d20*/  ENDCOLLECTIVE ;  /* 0x000000000000791b */ /* 0x003fe20003800000 */
.L_x_1768:
[----:B------:R-:W-:Y:S02]  /*26d30*/  @!P1 IMAD.MOV.U32 R50, RZ, RZ, R4 ;  /* 0x000000ffff329224 */ /* 0x000fe400078e0004 */
[----:B------:R-:W-:Y:S01]  /*26d40*/  @!P1 IMAD.MOV.U32 R51, RZ, RZ, R5 ;  /* 0x000000ffff339224 */ /* 0x000fe200078e0005 */
[----:B------:R-:W-:Y:S01]  /*26d50*/  CS2R R4, SRZ ;  /* 0x0000000000047805 */ /* 0x000fe2000001ff00 */
[----:B------:R-:W-:Y:S02]  /*26d60*/  @!P1 IMAD.MOV.U32 R40, RZ, RZ, R6 ;  /* 0x000000ffff289224 */ /* 0x000fe400078e0006 */
[----:B------:R-:W-:Y:S02]  /*26d70*/  @!P1 IMAD.MOV.U32 R41, RZ, RZ, R7 ;  /* 0x000000ffff299224 */ /* 0x000fe400078e0007 */
[----:B------:R-:W-:Y:S02]  /*26d80*/  @!P1 IMAD.MOV.U32 R38, RZ, RZ, R24 ;  /* 0x000000ffff269224 */ /* 0x000fe400078e0018 */
[----:B------:R-:W-:-:S02]  /*26d90*/  @!P1 IMAD.MOV.U32 R39, RZ, RZ, R25 ;  /* 0x000000ffff279224 */ /* 0x000fc400078e0019 */
[----:B------:R-:W-:Y:S02]  /*26da0*/  @!P1 IMAD.MOV.U32 R20, RZ, RZ, R26 ;  /* 0x000000ffff149224 */ /* 0x000fe400078e001a */
[----:B------:R-:W-:Y:S01]  /*26db0*/  @!P1 IMAD.MOV.U32 R21, RZ, RZ, R27 ;  /* 0x000000ffff159224 */ /* 0x000fe200078e001b */
[----:B------:R-:W-:Y:S06]  /*26dc0*/  BRA `(.L_x_1769) ;  /* 0xfffffe6000f47947 */ /* 0x000fec000383ffff */
.L_x_1465:
[----:B------:R-:W-:Y:S01]  /*26dd0*/  BSSY B1, `(.L_x_1770) ;  /* 0x0000008000017945 */ /* 0x000fe20003800000 */
[----:B------:R-:W-:Y:S01]  /*26de0*/  IMAD.MOV.U32 R13, RZ, RZ, R10 ;  /* 0x000000ffff0d7224 */ /* 0x000fe200078e000a */
[----:B------:R-:W-:Y:S01]  /*26df0*/  MOV R12, 0x2 ;  /* 0x00000002000c7802 */ /* 0x000fe20000000f00 */
[----:B------:R-:W-:Y:S02]  /*26e00*/  IMAD.MOV.U32 R11, RZ, RZ, 0x181f ;  /* 0x0000181fff0b7424 */ /* 0x000fe400078e00ff */
[----:B------:R-:W-:-:S07]  /*26e10*/  IMAD.MOV.U32 R15, RZ, RZ, -0x1 ;  /* 0xffffffffff0f7424 */ /* 0x000fce00078e00ff */
[----:B-----5:R-:W-:Y:S05]  /*26e20*/  WARPSYNC.COLLECTIVE R15, `(.L_x_1771) ;  /* 0x000000000f087348 */ /* 0x020fea0003c00000 */
[----:B------:R0:W1:Y:S02]  /*26e30*/  SHFL.IDX P6, R14, R13, R12, R11 ;  /* 0x0000000c0d0e7389 */ /* 0x00006400000c000b */
[----:B01---5:R-:W-:Y:S01]  /*26e40*/  ENDCOLLECTIVE ;  /* 0x000000000000791b */ /* 0x023fe20003800000 */
.L_x_1771:
[----:B------:R-:W-:Y:S05]  /*26e50*/  BSYNC B1 ;  /* 0x0000000000017941 */ /* 0x000fea0003800000 */
.L_x_1770:
[----:B------:R-:W-:Y:S02]  /*26e60*/  IMAD.MOV.U32 R13, RZ, RZ, R37 ;  /* 0x000000ffff0d7224 */ /* 0x000fe400078e0025 */
[----:B------:R-:W-:Y:S02]  /*26e70*/  IMAD.MOV.U32 R12, RZ, RZ, 0x2 ;  /* 0x00000002ff0c7424 */ /* 0x000fe400078e00ff */
[----:B------:R-:W-:Y:S02]  /*26e80*/  IMAD.MOV.U32 R11, RZ, RZ, 0x181f ;  /* 0x0000181fff0b7424 */ /* 0x000fe400078e00ff */
[----:B------:R-:W-:Y:S02]  /*26e90*/  IMAD.MOV.U32 R15, RZ, RZ, -0x1 ;  /* 0xffffffffff0f7424 */ /* 0x000fe400078e00ff */
[----:B------:R-:W-:Y:S02]  /*26ea0*/  IMAD.MOV.U32 R3, RZ, RZ, R14 ;  /* 0x000000ffff037224 */ /* 0x000fe400078e000e */
[----:B------:R-:W-:-:S07]  /*26eb0*/  VIADD R0, R52, 0x40 ;  /* 0x0000004034007836 */ /* 0x000fce0000000000 */
[----:B------:R-:W-:Y:S05]  /*26ec0*/  WARPSYNC.COLLECTIVE R15, `(.L_x_1772) ;  /* 0x000000000f087348 */ /* 0x000fea0003c00000 */
[----:B------:R0:W1:Y:S02]  /*26ed0*/  SHFL.IDX P6, R14, R13, R12, R11 ;  /* 0x0000000c0d0e7389 */ /* 0x00006400000c000b */
[----:B01----:R-:W-:Y:S01]  /*26ee0*/  ENDCOLLECTIVE ;  /* 0x000000000000791b */ /* 0x003fe20003800000 */
.L_x_1772:
[----:B------:R-:W-:Y:S01]  /*26ef0*/  ISETP.GE.OR P1, PT, R0, R59, P0 ;  /* 0x0000003b0000720c */ /* 0x000fe20000726670 */
[----:B------:R-:W-:Y:S02]  /*26f00*/  IMAD.MOV.U32 R13, RZ, RZ, R53 ;  /* 0x000000ffff0d7224 */ /* 0x000fe400078e0035 */
[----:B------:R-:W-:-:S10]  /*26f10*/  IMAD.MOV.U32 R9, RZ, RZ, R14 ;  /* 0x000000ffff097224 */ /* 0x000fd400078e000e */
[----:B------:R-:W-:Y:S05]  /*26f20*/  WARPSYNC.COLLECTIVE R15, `(.L_x_1773) ;  /* 0x000000000f087348 */ /* 0x000fea0003c00000 */
[----:B------:R0:W1:Y:S02]  /*26f30*/  SHFL.IDX P6, R14, R13, R12, R11 ;  /* 0x0000000c0d0e7389 */ /* 0x00006400000c000b */
[----:B01----:R-:W-:Y:S01]  /*26f40*/  ENDCOLLECTIVE ;  /* 0x000000000000791b */ /* 0x003fe20003800000 */
.L_x_1773:
[----:B------:R-:W-:-:S04]  /*26f50*/  @!P1 IADD3 R0, P2, R22, R9, RZ ;  /* 0x0000000916009210 */ /* 0x000fc80007f5e0ff */
[----:B------:R-:W-:Y:S01]  /*26f60*/  @!P1 MOV R8, R0 ;  /* 0x0000000000089202 */ /* 0x000fe20000000f00 */
[----:B------:R-:W-:Y:S02]  /*26f70*/  @!P1 IMAD.X R9, R3, 0x1, R23, P2 ;  /* 0x0000000103099824 */ /* 0x000fe400010e0617 */
[----:B------:R-:W-:Y:S02]  /*26f80*/  IMAD.MOV.U32 R13, RZ, RZ, R55 ;  /* 0x000000ffff0d7224 */ /* 0x000fe400078e0037 */
[----:B------:R-:W-:-:S07]  /*26f90*/  IMAD.MOV.U32 R25, RZ, RZ, R14 ;  /* 0x000000ffff197224 */ /* 0x000fce00078e000e */
[----:B------:R-:W-:Y:S05]  /*26fa0*/  WARPSYNC.COLLECTIVE R15, `(.L_x_1774) ;  /* 0x000000000f087348 */ /* 0x000fea0003c00000 */
[----:B------:R0:W1:Y:S02]  /*26fb0*/  SHFL.IDX P6, R14, R13, R12, R11 ;  /* 0x0000000c0d0e7389 */ /* 0x00006400000c000b */
[----:B01----:R-:W-:Y:S01]  /*26fc0*/  ENDCOLLECTIVE ;  /* 0x000000000000791b */ /* 0x003fe20003800000 */
.L_x_1774:
[----:B------:R-:W-:-:S05]  /*26fd0*/  @!P1 IADD3 R14, P3, R22, R14, RZ ;  /* 0x0000000e160e9210 */ /* 0x000fca0007f7e0ff */
[----:B------:R-:W-:Y:S02]  /*26fe0*/  @!P1 IMAD.X R3, R25, 0x1, R23, P3 ;  /* 0x0000000119039824 */ /* 0x000fe400018e0617 */
[----:B------:R-:W-:Y:S01]  /*26ff0*/  @!P1 IMAD.MOV.U32 R32, RZ, RZ, R14 ;  /* 0x000000ffff209224 */ /* 0x000fe200078e000e */
[----:B------:R0:W5:Y:S01]  /*27000*/  @!P1 LD.E.128 R24, desc[UR46][R8.64] ;  /* 0x0000002e08189980 */ /* 0x000162000c101d00 */
[----:B------:R-:W-:-:S06]  /*27010*/  @!P1 IMAD.MOV.U32 R33, RZ, RZ, R3 ;  /* 0x000000ffff219224 */ /* 0x000fcc00078e0003 */
[----:B------:R-:W5:Y:S01]  /*27020*/  @!P1 LD.E.128 R32, desc[UR46][R32.64] ;  /* 0x0000002e20209980 */ /* 0x000f62000c101d00 */
[----:B------:R-:W-:Y:S01]  /*27030*/  IMAD.MOV.U32 R13, RZ, RZ, R10 ;  /* 0x000000ffff0d7224 */ /* 0x000fe200078e000a */
[----:B------:R-:W-:Y:S01]  /*27040*/  CS2R R42, SRZ ;  /* 0x00000000002a7805 */ /* 0x000fe2000001ff00 */
[----:B------:R-:W-:Y:S01]  /*27050*/  IMAD.MOV.U32 R12, RZ, RZ, 0x3 ;  /* 0x00000003ff0c7424 */ /* 0x000fe200078e00ff */
[----:B------:R-:W-:Y:S02]  /*27060*/  CS2R R44, SRZ ;  /* 0x00000000002c7805 */ /* 0x000fe4000001ff00 */
[----:B------:R-:W-:Y:S02]  /*27070*/  CS2R R46, SRZ ;  /* 0x00000000002e7805 */ /* 0x000fe4000001ff00 */
[----:B------:R-:W-:Y:S02]  /*27080*/  CS2R R48, SRZ ;  /* 0x0000000000307805 */ /* 0x000fe4000001ff00 */
[----:B0-----:R-:W-:-:S07]  /*27090*/  CS2R R8, SRZ ;  /* 0x0000000000087805 */ /* 0x001fce000001ff00 */
[----:B-----5:R-:W-:Y:S05]  /*270a0*/  WARPSYNC.COLLECTIVE R15, `(.L_x_1775) ;  /* 0x000000000f087348 */ /* 0x020fea0003c00000 */
[----:B------:R0:W1:Y:S02]  /*270b0*/  SHFL.IDX P6, R14, R13, R12, R11 ;  /* 0x0000000c0d0e7389 */ /* 0x00006400000c000b */
[----:B01---5:R-:W-:Y:S01]  /*270c0*/  ENDCOLLECTIVE ;  /* 0x000000000000791b */ /* 0x023fe20003800000 */
.L_x_1775:
[----:B------:R-:W-:Y:S02]  /*270d0*/  IMAD.MOV.U32 R13, RZ, RZ, R37 ;  /* 0x000000ffff0d7224 */ /* 0x000fe400078e0025 */
[----:B------:R-:W-:-:S07]  /*270e0*/  IMAD.MOV.U32 R3, RZ, RZ, R14 ;  /* 0x000000ffff037224 */ /* 0x000fce00078e000e */
[----:B------:R-:W-:Y:S05]  /*270f0*/  WARPSYNC.COLLECTIVE R15, `(.L_x_1776) ;  /* 0x000000000f087348 */ /* 0x000fea0003c00000 */
[----:B------:R0:W1:Y:S02]  /*27100*/  SHFL.IDX P6, R14, R13, R12, R11 ;  /* 0x0000000c0d0e7389 */ /* 0x00006400000c000b */
[----:B01----:R-:W-:Y:S01]  /*27110*/  ENDCOLLECTIVE ;  /* 0x000000000000791b */ /* 0x003fe20003800000 */
.L_x_1776:
[----:B------:R-:W-:Y:S02]  /*27120*/  IMAD.MOV.U32 R13, RZ, RZ, R53 ;  /* 0x000000ffff0d7224 */ /* 0x000fe400078e0035 */
[----:B------:R-:W-:-:S07]  /*27130*/  IMAD.MOV.U32 R37, RZ, RZ, R14 ;  /* 0x000000ffff257224 */ /* 0x000fce00078e000e */
[----:B------:R-:W-:Y:S05]  /*27140*/  WARPSYNC.COLLECTIVE R15, `(.L_x_1777) ;  /* 0x000000000f087348 */ /* 0x000fea0003c00000 */
[----:B------:R0:W1:Y:S02]  /*27150*/  SHFL.IDX P6, R14, R13, R12, R11 ;  /* 0x0000000c0d0e7389 */ /* 0x00006400000c000b */
[----:B01----:R-:W-:Y:S01]  /*27160*/  ENDCOLLECTIVE ;  /* 0x000000000000791b */ /* 0x003fe20003800000 */
.L_x_1777:
[----:B------:R-:W-:Y:S02]  /*27170*/  IMAD.MOV.U32 R13, RZ, RZ, R55 ;  /* 0x000000ffff0d7224 */ /* 0x000fe400078e0037 */
[----:B------:R-:W-:-:S07]  /*27180*/  IMAD.MOV.U32 R53, RZ, RZ, R14 ;  /* 0x000000ffff357224 */ /* 0x000fce00078e000e */
[----:B------:R-:W-:Y:S05]  /*27190*/  WARPSYNC.COLLECTIVE R15, `(.L_x_1778) ;  /* 0x000000000f087348 */ /* 0x000fea0003c00000 */
[----:B------:R0:W1:Y:S02]  /*271a0*/  SHFL.IDX P6, R14, R13, R12, R11 ;  /* 0x0000000c0d0e7389 */ /* 0x00006400000c000b */
[----:B01----:R-:W-:Y:S01]  /*271b0*/  ENDCOLLECTIVE ;  /* 0x000000000000791b */ /* 0x003fe20003800000 */
.L_x_1778:
[----:B------:R-:W-:Y:S02]  /*271c0*/  IMAD.MOV.U32 R55, RZ, RZ, R14 ;  /* 0x000000ffff377224 */ /* 0x000fe400078e000e */
[----:B------:R-:W-:Y:S01]  /*271d0*/  @!P1 IMAD.MOV.U32 R42, RZ, RZ, R24 ;  /* 0x000000ffff2a9224 */ /* 0x000fe200078e0018 */
[----:B------:R-:W-:Y:S01]  /*271e0*/  @!P1 MOV R45, R27 ;  /* 0x0000001b002d9202 */ /* 0x000fe20000000f00 */
[----:B------:R-:W-:Y:S02]  /*271f0*/  @!P1 IMAD.MOV.U32 R43, RZ, RZ, R25 ;  /* 0x000000ffff2b9224 */ /* 0x000fe400078e0019 */
[----:B------:R-:W-:Y:S02]  /*27200*/  @!P1 IMAD.MOV.U32 R44, RZ, RZ, R26 ;  /* 0x000000ffff2c9224 */ /* 0x000fe400078e001a */
[----:B------:R-:W-:Y:S02]  /*27210*/  @!P1 IMAD.MOV.U32 R46, RZ, RZ, R32 ;  /* 0x000000ffff2e9224 */ /* 0x000fe400078e0020 */
[----:B------:R-:W-:-:S02]  /*27220*/  @!P1 IMAD.MOV.U32 R47, RZ, RZ, R33 ;  /* 0x000000ffff2f9224 */ /* 0x000fc400078e0021 */
[----:B------:R-:W-:Y:S02]  /*27230*/  @!P1 IMAD.MOV.U32 R48, RZ, RZ, R34 ;  /* 0x000000ffff309224 */ /* 0x000fe400078e0022 */
[----:B------:R-:W-:Y:S01]  /*27240*/  @!P1 IMAD.MOV.U32 R49, RZ, RZ, R35 ;  /* 0x000000ffff319224 */ /* 0x000fe200078e0023 */
[----:B------:R-:W-:Y:S06]  /*27250*/  BRA `(.L_x_1779) ;  /* 0xfffffe6000a07947 */ /* 0x000fec000383ffff */
.L_x_1469:
[----:B0-----:R0:W1:Y:S02]  /*27260*/  SYNCS.PHASECHK.TRANS64.TRYWAIT P4, [R16+URZ+0x28400], R3 ;  /* 0x02840003100075a7 */ /* 0x001064000808017f */
[----:B-1----:R-:W-:Y:S05]  /*27270*/  @!P4 NANOSLEEP.SYNCS 0x989680 ;  /* 0x009896800000c95d */ /* 0x002fea0003900000 */
[----:B------:R-:W1:Y:S02]  /*27280*/  @!P4 SYNCS.PHASECHK.TRANS64 P4, [R16+URZ+0x28400], R3 ;  /* 0x028400031000c5a7 */ /* 0x000e64000808007f */
[----:B-1----:R-:W-:Y:S05]  /*27290*/  @!P4 BRA `(.L_x_1469) ;  /* 0xfffffffc00f0c947 */ /* 0x002fea000383ffff */
[----:B------:R-:W-:Y:S05]  /*272a0*/  BRA `(.L_x_1780) ;  /* 0xfffffe6400087947 */ /* 0x000fea000383ffff */
.L_x_1479:
[----:B0-----:R0:W1:Y:S02]  /*272b0*/  SYNCS.PHASECHK.TRANS64.TRYWAIT P2, [R9+URZ+0x28430], R0 ;  /* 0x02843000090075a7 */ /* 0x001064000804017f */
[----:B-1----:R-:W-:Y:S05]  /*272c0*/  @!P2 NANOSLEEP.SYNCS 0x989680 ;  /* 0x009896800000a95d */ /* 0x002fea0003900000 */
[----:B------:R-:W1:Y:S02]  /*272d0*/  @!P2 SYNCS.PHASECHK.TRANS64 P2, [R9+URZ+0x28430], R0 ;  /* 0x028430000900a5a7 */ /* 0x000e64000804007f */
[----:B-1----:R-:W-:Y:S05]  /*272e0*/  @!P2 BRA `(.L_x_1479) ;  /* 0xfffffffc00f0a947 */ /* 0x002fea000383ffff */
[----:B------:R-:W-:Y:S05]  /*272f0*/  BRA `(.L_x_1478) ;  /* 0xfffffea400287947 */ /* 0x000fea000383ffff */
.L_x_1497:
[----:B-1----:R1:W2:Y:S02]  /*27300*/  SYNCS.PHASECHK.TRANS64.TRYWAIT P5, [R11+URZ+0x28430], R6 ;  /* 0x028430060b0075a7 */ /* 0x0022a400080a017f */
[----:B--2---:R-:W-:Y:S05]  /*27310*/  @!P5 NANOSLEEP.SYNCS 0x989680 ;  /* 0x009896800000d95d */ /* 0x004fea0003900000 */
[----:B------:R-:W2:Y:S02]  /*27320*/  @!P5 SYNCS.PHASECHK.TRANS64 P5, [R11+URZ+0x28430], R6 ;  /* 0x028430060b00d5a7 */ /* 0x000ea400080a007f */
[----:B--2---:R-:W-:Y:S05]  /*27330*/  @!P5 BRA `(.L_x_1497) ;  /* 0xfffffffc00f0d947 */ /* 0x004fea000383ffff */
[----:B------:R-:W-:Y:S05]  /*27340*/  BRA `(.L_x_1496) ;  /* 0xfffffec400f47947 */ /* 0x000fea000383ffff */
.L_x_1501:
[----:B-1----:R1:W2:Y:S02]  /*27350*/  SYNCS.PHASECHK.TRANS64.TRYWAIT P4, [R11+URZ+0x28450], R6 ;  /* 0x028450060b0075a7 */ /* 0x0022a4000808017f */
[----:B--2---:R-:W-:Y:S05]  /*27360*/  @!P4 NANOSLEEP.SYNCS 0x989680 ;  /* 0x009896800000c95d */ /* 0x004fea0003900000 */
[----:B------:R-:W2:Y:S02]  /*27370*/  @!P4 SYNCS.PHASECHK.TRANS64 P4, [R11+URZ+0x28450], R6 ;  /* 0x028450060b00c5a7 */ /* 0x000ea4000808007f */
[----:B--2---:R-:W-:Y:S05]  /*27380*/  @!P4 BRA `(.L_x_1501) ;  /* 0xfffffffc00f0c947 */ /* 0x004fea000383ffff */
[----:B------:R-:W-:Y:S05]  /*27390*/  BRA `(.L_x_1498) ;  /* 0xfffffec800f47947 */ /* 0x000fea000383ffff */
.L_x_1521:
[----:B-1----:R1:W2:Y:S02]  /*273a0*/  SYNCS.PHASECHK.TRANS64.TRYWAIT P3, [R5+URZ+0x28430], R6 ;  /* 0x02843006050075a7 */ /* 0x0022a4000806017f */
[----:B--2---:R-:W-:Y:S05]  /*273b0*/  @!P3 NANOSLEEP.SYNCS 0x989680 ;  /* 0x009896800000b95d */ /* 0x004fea0003900000 */
[----:B------:R-:W2:Y:S02]  /*273c0*/  @!P3 SYNCS.PHASECHK.TRANS64 P3, [R5+URZ+0x28430], R6 ;  /* 0x028430060500b5a7 */ /* 0x000ea4000806007f */
[----:B--2---:R-:W-:Y:S05]  /*273d0*/  @!P3 BRA `(.L_x_1521) ;  /* 0xfffffffc00f0b947 */ /* 0x004fea000383ffff */
[----:B------:R-:W-:Y:S05]  /*273e0*/  BRA `(.L_x_1520) ;  /* 0xfffffeec00a47947 */ /* 0x000fea000383ffff */
.L_x_1525:
[----:B-1----:R1:W2:Y:S02]  /*273f0*/  SYNCS.PHASECHK.TRANS64.TRYWAIT P2, [R6+URZ+0x28450], R5 ;  /* 0x02845005060075a7 */ /* 0x0022a4000804017f */
[----:B--2---:R-:W-:Y:S05]  /*27400*/  @!P2 NANOSLEEP.SYNCS 0x989680 ;  /* 0x009896800000a95d */ /* 0x004fea0003900000 */
[----:B------:R-:W2:Y:S02]  /*27410*/  @!P2 SYNCS.PHASECHK.TRANS64 P2, [R6+URZ+0x28450], R5 ;  /* 0x028450050600a5a7 */ /* 0x000ea4000804007f */
[----:B--2---:R-:W-:Y:S05]  /*27420*/  @!P2 BRA `(.L_x_1525) ;  /* 0xfffffffc00f0a947 */ /* 0x004fea000383ffff */
[----:B------:R-:W-:Y:S05]  /*27430*/  BRA `(.L_x_1522) ;  /* 0xfffffef000b07947 */ /* 0x000fea000383ffff */
.L_x_1533:
[----:B-1----:R1:W2:Y:S02]  /*27440*/  SYNCS.PHASECHK.TRANS64.TRYWAIT P3, [R5+URZ+0x28430], R6 ;  /* 0x02843006050075a7 */ /* 0x0022a4000806017f */
[----:B--2---:R-:W-:Y:S05]  /*27450*/  @!P3 NANOSLEEP.SYNCS 0x989680 ;  /* 0x009896800000b95d */ /* 0x004fea0003900000 */
[----:B------:R-:W2:Y:S02]  /*27460*/  @!P3 SYNCS.PHASECHK.TRANS64 P3, [R5+URZ+0x28430], R6 ;  /* 0x028430060500b5a7 */ /* 0x000ea4000806007f */
[----:B--2---:R-:W-:Y:S05]  /*27470*/  @!P3 BRA `(.L_x_1533) ;  /* 0xfffffffc00f0b947 */ /* 0x004fea000383ffff */
[----:B------:R-:W-:Y:S05]  /*27480*/  BRA `(.L_x_1532) ;  /* 0xffffff0800287947 */ /* 0x000fea000383ffff */
.L_x_1537:
[----:B-1----:R1:W2:Y:S02]  /*27490*/  SYNCS.PHASECHK.TRANS64.TRYWAIT P2, [R6+URZ+0x28450], R5 ;  /* 0x02845005060075a7 */ /* 0x0022a4000804017f */
[----:B--2---:R-:W-:Y:S05]  /*274a0*/  @!P2 NANOSLEEP.SYNCS 0x989680 ;  /* 0x009896800000a95d */ /* 0x004fea0003900000 */
[----:B------:R-:W2:Y:S02]  /*274b0*/  @!P2 SYNCS.PHASECHK.TRANS64 P2, [R6+URZ+0x28450], R5 ;  /* 0x028450050600a5a7 */ /* 0x000ea4000804007f */
[----:B--2---:R-:W-:Y:S05]  /*274c0*/  @!P2 BRA `(.L_x_1537) ;  /* 0xfffffffc00f0a947 */ /* 0x004fea000383ffff */
[----:B------:R-:W-:Y:S05]  /*274d0*/  BRA `(.L_x_1534) ;  /* 0xffffff0c00347947 */ /* 0x000fea000383ffff */
.L_x_1551:
[----:B-1----:R1:W2:Y:S02]  /*274e0*/  SYNCS.PHASECHK.TRANS64.TRYWAIT P1, [R4+URZ+0x28450], R9 ;  /* 0x02845009040075a7 */ /* 0x0022a4000802017f */
[----:B--2---:R-:W-:Y:S05]  /*274f0*/  @!P1 NANOSLEEP.SYNCS 0x989680 ;  /* 0x009896800000995d */ /* 0x004fea0003900000 */
[----:B------:R-:W2:Y:S02]  /*27500*/  @!P1 SYNCS.PHASECHK.TRANS64 P1, [R4+URZ+0x28450], R9 ;  /* 0x02845009040095a7 */ /* 0x000ea4000802007f */
[----:B--2---:R-:W-:Y:S05]  /*27510*/  @!P1 BRA `(.L_x_1551) ;  /* 0xfffffffc00f09947 */ /* 0x004fea000383ffff */
[----:B------:R-:W-:Y:S05]  /*27520*/  BRA `(.L_x_1550) ;  /* 0xffffff2c00147947 */ /* 0x000fea000383ffff */
.L_x_1555:
[----:B------:R-:W-:Y:S01]  /*27530*/  SEL R61, R50, R11, P0 ;  /* 0x0000000b323d7207 */ /* 0x000fe20000000000 */
[----:B-----5:R-:W-:Y:S01]  /*27540*/  IMAD.MOV.U32 R12, RZ, RZ, R2 ;  /* 0x000000ffff0c7224 */ /* 0x020fe200078e0002 */
[----:B------:R-:W-:Y:S01]  /*27550*/  SEL R84, R11, R50, P0 ;  /* 0x000000320b547207 */ /* 0x000fe20000000000 */
[----:B------:R-:W-:Y:S01]  /*27560*/  IMAD.MOV.U32 R11, RZ, RZ, 0x1c1f ;  /* 0x00001c1fff0b7424 */ /* 0x000fe200078e00ff */
[----:B------:R-:W-:Y:S02]  /*27570*/  SEL R63, R58, R15, P0 ;  /* 0x0000000f3a3f7207 */ /* 0x000fe40000000000 */
[----:B------:R-:W-:Y:S01]  /*27580*/  SEL R86, R15, R58, P0 ;  /* 0x0000003a0f567207 */ /* 0x000fe20000000000 */
[----:B------:R-:W-:Y:S01]  /*27590*/  IMAD.MOV.U32 R15, RZ, RZ, -0x1 ;  /* 0xffffffffff0f7424 */ /* 0x000fe200078e00ff */
[----:B------:R-:W-:Y:S02]  /*275a0*/  SEL R31, R14, R21, P0 ;  /* 0x000000150e1f7207 */ /* 0x000fe40000000000 */
[----:B------:R-:W-:-:S07]  /*275b0*/  SEL R28, R21, R14, P0 ;  /* 0x0000000e151c7207 */ /* 0x000fce0000000000 */
[----:B01----:R-:W-:Y:S05]  /*275c0*/  WARPSYNC.COLLECTIVE R15, `(.L_x_1781) ;  /* 0x000000000f087348 */ /* 0x003fea0003c00000 */
[----:B------:R2:W3:Y:S02]  /*275d0*/  SHFL.IDX P6, R14, R13, R12, R11 ;  /* 0x0000000c0d0e7389 */ /* 0x0004e400000c000b */
[----:B0123--:R-:W-:Y:S01]  /*275e0*/  ENDCOLLECTIVE ;  /* 0x000000000000791b */ /* 0x00ffe20003800000 */
.L_x_1781:
[----:B------:R-:W-:Y:S02]  /*275f0*/  SEL R39, R88, R59, P0 ;  /* 0x0000003b58277207 */ /* 0x000fe40000000000 */
[----:B------:R-:W-:Y:S02]  /*27600*/  SEL R44, R59, R88, P0 ;  /* 0x000000583b2c7207 */ /* 0x000fe40000000000 */
[----:B------:R-:W-:Y:S02]  /*27610*/  SEL R59, R42, R9, P0 ;  /* 0x000000092a3b7207 */ /* 0x000fe40000000000 */
[----:B------:R-:W-:Y:S02]  /*27620*/  SEL R82, R9, R42, P0 ;  /* 0x0000002a09527207 */ /* 0x000fe40000000000 */
[----:B------:R-:W-:Y:S02]  /*27630*/  LOP3.LUT R9, R2, 0x2, RZ, 0x3c, !PT ;  /* 0x0000000202097812 */ /* 0x000fe400078e3cff */
        /* <DEDUP_REMOVED lines=14> */
.L_x_1782:
        /* <DEDUP_REMOVED lines=19> */
.L_x_1783:
        /* <DEDUP_REMOVED lines=18> */
.L_x_1784:
        /* <DEDUP_REMOVED lines=19> */
.L_x_1785:
        /* <DEDUP_REMOVED lines=11> */
[----:B------:R-:W-:Y:S01]  /*27b50*/  SEL R10, R25, R10, P0 ;  /* 0x0000000a190a7207 */ /* 0x000fe20000000000 */
[----:B------:R-:W-:-:S07]  /*27b60*/  IMAD.MOV.U32 R27, RZ, RZ, R14 ;  /* 0x000000ffff1b7224 */ /* 0x000fce00078e000e */
[----:B------:R-:W-:Y:S05]  /*27b70*/  WARPSYNC.COLLECTIVE R15, `(.L_x_1786) ;  /* 0x000000000f087348 */ /* 0x000fea0003c00000 */
[----:B------:R0:W1:Y:S02]  /*27b80*/  SHFL.IDX P6, R14, R13, R12, R11 ;  /* 0x0000000c0d0e7389 */ /* 0x00006400000c000b */
[----:B01----:R-:W-:Y:S01]  /*27b90*/  ENDCOLLECTIVE ;  /* 0x000000000000791b */ /* 0x003fe20003800000 */
.L_x_1786:
[----:B------:R-:W-:Y:S02]  /*27ba0*/  IMAD.MOV.U32 R13, RZ, RZ, R29 ;  /* 0x000000ffff0d7224 */ /* 0x000fe400078e001d */
[----:B------:R-:W-:Y:S02]  /*27bb0*/  IMAD.MOV.U32 R12, RZ, RZ, R2 ;  /* 0x000000ffff0c7224 */ /* 0x000fe400078e0002 */
[----:B------:R-:W-:-:S07]  /*27bc0*/  IMAD.MOV.U32 R20, RZ, RZ, R14 ;  /* 0x000000ffff147224 */ /* 0x000fce00078e000e */
[----:B------:R-:W-:Y:S05]  /*27bd0*/  WARPSYNC.COLLECTIVE R15, `(.L_x_1787) ;  /* 0x000000000f087348 */ /* 0x000fea0003c00000 */
[----:B------:R0:W1:Y:S02]  /*27be0*/  SHFL.IDX P6, R14, R13, R12, R11 ;  /* 0x0000000c0d0e7389 */ /* 0x00006400000c000b */
[----:B01----:R-:W-:Y:S01]  /*27bf0*/  ENDCOLLECTIVE ;  /* 0x000000000000791b */ /* 0x003fe20003800000 */
.L_x_1787:
[----:B------:R-:W-:Y:S02]  /*27c00*/  IMAD.MOV.U32 R13, RZ, RZ, R24 ;  /* 0x000000ffff0d7224 */ /* 0x000fe400078e0018 */
[----:B------:R-:W-:Y:S02]  /*27c10*/  IMAD.MOV.U32 R12, RZ, RZ, R9 ;  /* 0x000000ffff0c7224 */ /* 0x000fe400078e0009 */
[----:B------:R-:W-:-:S07]  /*27c20*/  IMAD.MOV.U32 R26, RZ, RZ, R14 ;  /* 0x000000ffff1a7224 */ /* 0x000fce00078e000e */
[----:B------:R-:W-:Y:S05]  /*27c30*/  WARPSYNC.COLLECTIVE R15, `(.L_x_1788) ;  /* 0x000000000f087348 */ /* 0x000fea0003c00000 */
[----:B------:R0:W1:Y:S02]  /*27c40*/  SHFL.IDX P6, R14, R13, R12, R11 ;  /* 0x0000000c0d0e7389 */ /* 0x00006400000c000b */
[----:B01----:R-:W-:Y:S01]  /*27c50*/  ENDCOLLECTIVE ;  /* 0x000000000000791b */ /* 0x003fe20003800000 */
.L_x_1788:
[----:B------:R-:W-:Y:S01]  /*27c60*/  MOV R13, R31 ;  /* 0x0000001f000d7202 */ /* 0x000fe20000000f00 */
[----:B------:R-:W-:Y:S02]  /*27c70*/  IMAD.MOV.U32 R12, RZ, RZ, R2 ;  /* 0x000000ffff0c7224 */ /* 0x000fe400078e0002 */
[----:B------:R-:W-:-:S07]  /*27c80*/  IMAD.MOV.U32 R29, RZ, RZ, R14 ;  /* 0x000000ffff1d7224 */ /* 0x000fce00078e000e */
[----:B------:R-:W-:Y:S05]  /*27c90*/  WARPSYNC.COLLECTIVE R15, `(.L_x_1789) ;  /* 0x000000000f087348 */ /* 0x000fea0003c00000 */
[----:B------:R0:W1:Y:S02]  /*27ca0*/  SHFL.IDX P6, R14, R13, R12, R11 ;  /* 0x0000000c0d0e7389 */ /* 0x00006400000c000b */
[----:B01----:R-:W-:Y:S01]  /*27cb0*/  ENDCOLLECTIVE ;  /* 0x000000000000791b */ /* 0x003fe20003800000 */
.L_x_1789:
[----:B------:R-:W-:Y:S02]  /*27cc0*/  SEL R24, R26, R29, P0 ;  /* 0x0000001d1a187207 */ /* 0x000fe40000000000 */
[----:B------:R-:W-:Y:S01]  /*27cd0*/  SEL R26, R29, R26, P0 ;  /* 0x0000001a1d1a7207 */ /* 0x000fe20000000000 */
[----:B------:R-:W-:Y:S02]  /*27ce0*/  IMAD.MOV.U32 R13, RZ, RZ, R28 ;  /* 0x000000ffff0d7224 */ /* 0x000fe400078e001c */
[----:B------:R-:W-:Y:S02]  /*27cf0*/  IMAD.MOV.U32 R12, RZ, RZ, R9 ;  /* 0x000000ffff0c7224 */ /* 0x000fe400078e0009 */
[----:B------:R-:W-:-:S07]  /*27d00*/  IMAD.MOV.U32 R30, RZ, RZ, R14 ;  /* 0x000000ffff1e7224 */ /* 0x000fce00078e000e */
[----:B------:R-:W-:Y:S05]  /*27d10*/  WARPSYNC.COLLECTIVE R15, `(.L_x_1790) ;  /* 0x000000000f087348 */ /* 0x000fea0003c00000 */
[----:B------:R0:W1:Y:S02]  /*27d20*/  SHFL.IDX P6, R14, R13, R12, R11 ;  /* 0x0000000c0d0e7389 */ /* 0x00006400000c000b */
[----:B01----:R-:W-:Y:S01]  /*27d30*/  ENDCOLLECTIVE ;  /* 0x000000000000791b */ /* 0x003fe20003800000 */
.L_x_1790:
[----:B------:R-:W-:Y:S02]  /*27d40*/  IMAD.MOV.U32 R13, RZ, RZ, R33 ;  /* 0x000000ffff0d7224 */ /* 0x000fe400078e0021 */
[----:B------:R-:W-:Y:S02]  /*27d50*/  IMAD.MOV.U32 R12, RZ, RZ, R2 ;  /* 0x000000ffff0c7224 */ /* 0x000fe400078e0002 */
[----:B------:R-:W-:-:S07]  /*27d60*/  IMAD.MOV.U32 R31, RZ, RZ, R14 ;  /* 0x000000ffff1f7224 */ /* 0x000fce00078e000e */
[----:B------:R-:W-:Y:S05]  /*27d70*/  WARPSYNC.COLLECTIVE R15, `(.L_x_1791) ;  /* 0x000000000f087348 */ /* 0x000fea0003c00000 */
[----:B------:R0:W1:Y:S02]  /*27d80*/  SHFL.IDX P6, R14, R13, R12, R11 ;  /* 0x0000000c0d0e7389 */ /* 0x00006400000c000b */
[----:B01----:R-:W-:Y:S01]  /*27d90*/  ENDCOLLECTIVE ;  /* 0x000000000000791b */ /* 0x003fe20003800000 */
.L_x_1791:
        /* <DEDUP_REMOVED lines=8> */
.L_x_1792:
[----:B------:R-:W-:Y:S02]  /*27e20*/  IMAD.MOV.U32 R13, RZ, RZ, R35 ;  /* 0x000000ffff0d7224 */ /* 0x000fe400078e0023 */
[----:B------:R-:W-:Y:S02]  /*27e30*/  IMAD.MOV.U32 R12, RZ, RZ, R2 ;  /* 0x000000ffff0c7224 */ /* 0x000fe400078e0002 */
[----:B------:R-:W-:-:S07]  /*27e40*/  IMAD.MOV.U32 R33, RZ, RZ, R14 ;  /* 0x000000ffff217224 */ /* 0x000fce00078e000e */
[----:B------:R-:W-:Y:S05]  /*27e50*/  WARPSYNC.COLLECTIVE R15, `(.L_x_1793) ;  /* 0x000000000f087348 */ /* 0x000fea0003c00000 */
[----:B------:R0:W1:Y:S02]  /*27e60*/  SHFL.IDX P6, R14, R13, R12, R11 ;  /* 0x0000000c0d0e7389 */ /* 0x00006400000c000b */
[----:B01----:R-:W-:Y:S01]  /*27e70*/  ENDCOLLECTIVE ;  /* 0x000000000000791b */ /* 0x003fe20003800000 */
.L_x_1793:
[----:B------:R-:W-:Y:S02]  /*27e80*/  SEL R32, R34, R33, P0 ;  /* 0x0000002122207207 */ /* 0x000fe40000000000 */
[----:B------:R-:W-:Y:S02]  /*27e90*/  SEL R34, R33, R34, P0 ;  /* 0x0000002221227207 */ /* 0x000fe40000000000 */
[----:B------:R-:W-:Y:S01]  /*27ea0*/  MOV R13, R36 ;  /* 0x00000024000d7202 */ /* 0x000fe20000000f00 */
[----:B------:R-:W-:Y:S02]  /*27eb0*/  IMAD.MOV.U32 R12, RZ, RZ, R9 ;  /* 0x000000ffff0c7224 */ /* 0x000fe400078e0009 */
[----:B------:R-:W-:-:S07]  /*27ec0*/  IMAD.MOV.U32 R38, RZ, RZ, R14 ;  /* 0x000000ffff267224 */ /* 0x000fce00078e000e */
[----:B------:R-:W-:Y:S05]  /*27ed0*/  WARPSYNC.COLLECTIVE R15, `(.L_x_1794) ;  /* 0x000000000f087348 */ /* 0x000fea0003c00000 */
[----:B------:R0:W1:Y:S02]  /*27ee0*/  SHFL.IDX P6, R14, R13, R12, R11 ;  /* 0x0000000c0d0e7389 */ /* 0x00006400000c000b */
[----:B01----:R-:W-:Y:S01]  /*27ef0*/  ENDCOLLECTIVE ;  /* 0x000000000000791b */ /* 0x003fe20003800000 */
.L_x_1794:
[----:B------:R-:W-:Y:S02]  /*27f00*/  IMAD.MOV.U32 R13, RZ, RZ, R37 ;  /* 0x000000ffff0d7224 */ /* 0x000fe400078e0025 */
[----:B------:R-:W-:Y:S02]  /*27f10*/  IMAD.MOV.U32 R12, RZ, RZ, R2 ;  /* 0x000000ffff0c7224 */ /* 0x000fe400078e0002 */
[----:B------:R-:W-:-:S07]  /*27f20*/  IMAD.MOV.U32 R35, RZ, RZ, R14 ;  /* 0x000000ffff237224 */ /* 0x000fce00078e000e */
[----:B------:R-:W-:Y:S05]  /*27f30*/  WARPSYNC.COLLECTIVE R15, `(.L_x_1795) ;  /* 0x000000000f087348 */ /* 0x000fea0003c00000 */
[----:B------:R0:W1:Y:S02]  /*27f40*/  SHFL.IDX P6, R14, R13, R12, R11 ;  /* 0x0000000c0d0e7389 */ /* 0x00006400000c000b */
[----:B01----:R-:W-:Y:S01]  /*27f50*/  ENDCOLLECTIVE ;  /* 0x000000000000791b */ /* 0x003fe20003800000 */
.L_x_1795:
        /* <DEDUP_REMOVED lines=8> */
.L_x_1796:
[----:B------:R-:W-:Y:S02]  /*27fe0*/  IMAD.MOV.U32 R13, RZ, RZ, R39 ;  /* 0x000000ffff0d7224 */ /* 0x000fe400078e0027 */
[----:B------:R-:W-:Y:S02]  /*27ff0*/  IMAD.MOV.U32 R12, RZ, RZ, R2 ;  /* 0x000000ffff0c7224 */ /* 0x000fe400078e0002 */
[----:B------:R-:W-:-:S07]  /*28000*/  IMAD.MOV.U32 R37, RZ, RZ, R14 ;  /* 0x000000ffff257224 */ /* 0x000fce00078e000e */
[----:B------:R-:W-:Y:S05]  /*28010*/  WARPSYNC.COLLECTIVE R15, `(.L_x_1797) ;  /* 0x000000000f087348 */ /* 0x000fea0003c00000 */
[----:B------:R0:W1:Y:S02]  /*28020*/  SHFL.IDX P6, R14, R13, R12, R11 ;  /* 0x0000000c0d0e7389 */ /* 0x00006400000c000b */
[----:B01----:R-:W-:Y:S01]  /*28030*/  ENDCOLLECTIVE ;  /* 0x000000000000791b */ /* 0x003fe20003800000 */
.L_x_1797:
        /* <DEDUP_REMOVED lines=8> */
.L_x_1798:
[----:B------:R-:W-:Y:S01]  /*280c0*/  MOV R13, R41 ;  /* 0x00000029000d7202 */ /* 0x000fe20000000f00 */
[----:B------:R-:W-:Y:S02]  /*280d0*/  IMAD.MOV.U32 R12, RZ, RZ, R2 ;  /* 0x000000ffff0c7224 */ /* 0x000fe400078e0002 */
[----:B------:R-:W-:-:S07]  /*280e0*/  IMAD.MOV.U32 R39, RZ, RZ, R14 ;  /* 0x000000ffff277224 */ /* 0x000fce00078e000e */
[----:B------:R-:W-:Y:S05]  /*280f0*/  WARPSYNC.COLLECTIVE R15, `(.L_x_1799) ;  /* 0x000000000f087348 */ /* 0x000fea0003c00000 */
[----:B------:R0:W1:Y:S02]  /*28100*/  SHFL.IDX P6, R14, R13, R12, R11 ;  /* 0x0000000c0d0e7389 */ /* 0x00006400000c000b */
[----:B01----:R-:W-:Y:S01]  /*28110*/  ENDCOLLECTIVE ;  /* 0x000000000000791b */ /* 0x003fe20003800000 */
.L_x_1799:
        /* <DEDUP_REMOVED lines=8> */
.L_x_1800:
[----:B------:R-:W-:Y:S02]  /*281a0*/  IMAD.MOV.U32 R13, RZ, RZ, R43 ;  /* 0x000000ffff0d7224 */ /* 0x000fe400078e002b */
[----:B------:R-:W-:Y:S02]  /*281b0*/  IMAD.MOV.U32 R12, RZ, RZ, R2 ;  /* 0x000000ffff0c7224 */ /* 0x000fe400078e0002 */
[----:B------:R-:W-:-:S07]  /*281c0*/  IMAD.MOV.U32 R41, RZ, RZ, R14 ;  /* 0x000000ffff297224 */ /* 0x000fce00078e000e */
[----:B------:R-:W-:Y:S05]  /*281d0*/  WARPSYNC.COLLECTIVE R15, `(.L_x_1801) ;  /* 0x000000000f087348 */ /* 0x000fea0003c00000 */
[----:B------:R0:W1:Y:S02]  /*281e0*/  SHFL.IDX P6, R14, R13, R12, R11 ;  /* 0x0000000c0d0e7389 */ /* 0x00006400000c000b */
[----:B01----:R-:W-:Y:S01]  /*281f0*/  ENDCOLLECTIVE ;  /* 0x000000000000791b */ /* 0x003fe20003800000 */
.L_x_1801:
        /* <DEDUP_REMOVED lines=8> */
.L_x_1802:
[----:B------:R-:W-:Y:S02]  /*28280*/  IMAD.MOV.U32 R13, RZ, RZ, R45 ;  /* 0x000000ffff0d7224 */ /* 0x000fe400078e002d */
[----:B------:R-:W-:Y:S02]  /*28290*/  IMAD.MOV.U32 R12, RZ, RZ, R2 ;  /* 0x000000ffff0c7224 */ /* 0x000fe400078e0002 */
[----:B------:R-:W-:-:S07]  /*282a0*/  IMAD.MOV.U32 R43, RZ, RZ, R14 ;  /* 0x000000ffff2b7224 */ /* 0x000fce00078e000e */
[----:B------:R-:W-:Y:S05]  /*282b0*/  WARPSYNC.COLLECTIVE R15, `(.L_x_1803) ;  /* 0x000000000f087348 */ /* 0x000fea0003c00000 */
[----:B------:R0:W1:Y:S02]  /*282c0*/  SHFL.IDX P6, R14, R13, R12, R11 ;  /* 0x0000000c0d0e7389 */ /* 0x00006400000c000b */
[----:B01----:R-:W-:Y:S01]  /*282d0*/  ENDCOLLECTIVE ;  /* 0x000000000000791b */ /* 0x003fe20003800000 */
.L_x_1803:
        /* <DEDUP_REMOVED lines=8> */
.L_x_1804:
[----:B------:R-:W-:Y:S02]  /*28360*/  IMAD.MOV.U32 R13, RZ, RZ, R47 ;  /* 0x000000ffff0d7224 */ /* 0x000fe400078e002f */
[----:B------:R-:W-:Y:S02]  /*28370*/  IMAD.MOV.U32 R12, RZ, RZ, R2 ;  /* 0x000000ffff0c7224 */ /* 0x000fe400078e0002 */
[----:B------:R-:W-:-:S07]  /*28380*/  IMAD.MOV.U32 R45, RZ, RZ, R14 ;  /* 0x000000ffff2d7224 */ /* 0x000fce00078e000e */
[----:B------:R-:W-:Y:S05]  /*28390*/  WARPSYNC.COLLECTIVE R15, `(.L_x_1805) ;  /* 0x000000000f087348 */ /* 0x000fea0003c00000 */
[----:B------:R0:W1:Y:S02]  /*283a0*/  SHFL.IDX P6, R14, R13, R12, R11 ;  /* 0x0000000c0d0e7389 */ /* 0x00006400000c000b */
[----:B01----:R-:W-:Y:S01]  /*283b0*/  ENDCOLLECTIVE ;  /* 0x000000000000791b */ /* 0x003fe20003800000 */
.L_x_1805:
        /* <DEDUP_REMOVED lines=8> */
.L_x_1806:
[----:B------:R-:W-:Y:S02]  /*28440*/  IMAD.MOV.U32 R13, RZ, RZ, R49 ;  /* 0x000000ffff0d7224 */ /* 0x000fe400078e0031 */
[----:B------:R-:W-:Y:S02]  /*28450*/  IMAD.MOV.U32 R12, RZ, RZ, R2 ;  /* 0x000000ffff0c7224 */ /* 0x000fe400078e0002 */
[----:B------:R-:W-:-:S07]  /*28460*/  IMAD.MOV.U32 R47, RZ, RZ, R14 ;  /* 0x000000ffff2f7224 */ /* 0x000fce00078e000e */
[----:B------:R-:W-:Y:S05]  /*28470*/  WARPSYNC.COLLECTIVE R15, `(.L_x_1807) ;  /* 0x000000000f087348 */ /* 0x000fea0003c00000 */
[----:B------:R0:W1:Y:S02]  /*28480*/  SHFL.IDX P6, R14, R13, R12, R11 ;  /* 0x0000000c0d0e7389 */ /* 0x00006400000c000b */
[----:B01----:R-:W-:Y:S01]  /*28490*/  ENDCOLLECTIVE ;  /* 0x000000000000791b */ /* 0x003fe20003800000 */
.L_x_1807:
        /* <DEDUP_REMOVED lines=8> */
.L_x_1808:
[----:B------:R-:W-:Y:S01]  /*28520*/  MOV R13, R51 ;  /* 0x00000033000d7202 */ /* 0x000fe20000000f00 */
[----:B------:R-:W-:Y:S02]  /*28530*/  IMAD.MOV.U32 R12, RZ, RZ, R2 ;  /* 0x000000ffff0c7224 */ /* 0x000fe400078e0002 */
[----:B------:R-:W-:-:S07]  /*28540*/  IMAD.MOV.U32 R7, RZ, RZ, R14 ;  /* 0x000000ffff077224 */ /* 0x000fce00078e000e */
[----:B------:R-:W-:Y:S05]  /*28550*/  WARPSYNC.COLLECTIVE R15, `(.L_x_1809) ;  /* 0x000000000f087348 */ /* 0x000fea0003c00000 */
[----:B------:R0:W1:Y:S02]  /*28560*/  SHFL.IDX P6, R14, R13, R12, R11 ;  /* 0x0000000c0d0e7389 */ /* 0x00006400000c000b */
[----:B01----:R-:W-:Y:S01]  /*28570*/  ENDCOLLECTIVE ;  /* 0x000000000000791b */ /* 0x003fe20003800000 */
.L_x_1809:
        /* <DEDUP_REMOVED lines=8> */
.L_x_1810:
[----:B------:R-:W-:Y:S02]  /*28600*/  IMAD.MOV.U32 R13, RZ, RZ, R53 ;  /* 0x000000ffff0d7224 */ /* 0x000fe400078e0035 */
[----:B------:R-:W-:Y:S02]  /*28610*/  IMAD.MOV.U32 R12, RZ, RZ, R2 ;  /* 0x000000ffff0c7224 */ /* 0x000fe400078e0002 */
[----:B------:R-:W-:-:S07]  /*28620*/  IMAD.MOV.U32 R49, RZ, RZ, R14 ;  /* 0x000000ffff317224 */ /* 0x000fce00078e000e */
[----:B------:R-:W-:Y:S05]  /*28630*/  WARPSYNC.COLLECTIVE R15, `(.L_x_1811) ;  /* 0x000000000f087348 */ /* 0x000fea0003c00000 */
[----:B------:R0:W1:Y:S02]  /*28640*/  SHFL.IDX P6, R14, R13, R12, R11 ;  /* 0x0000000c0d0e7389 */ /* 0x00006400000c000b */
[----:B01----:R-:W-:Y:S01]  /*28650*/  ENDCOLLECTIVE ;  /* 0x000000000000791b */ /* 0x003fe20003800000 */
.L_x_1811:
        /* <DEDUP_REMOVED lines=8> */
.L_x_1812:
[----:B------:R-:W-:Y:S02]  /*286e0*/  IMAD.MOV.U32 R13, RZ, RZ, R55 ;  /* 0x000000ffff0d7224 */ /* 0x000fe400078e0037 */
[----:B------:R-:W-:Y:S02]  /*286f0*/  IMAD.MOV.U32 R12, RZ, RZ, R2 ;  /* 0x000000ffff0c7224 */ /* 0x000fe400078e0002 */
[----:B------:R-:W-:-:S07]  /*28700*/  IMAD.MOV.U32 R51, RZ, RZ, R14 ;  /* 0x000000ffff337224 */ /* 0x000fce00078e000e */
[----:B------:R-:W-:Y:S05]  /*28710*/  WARPSYNC.COLLECTIVE R15, `(.L_x_1813) ;  /* 0x000000000f087348 */ /* 0x000fea0003c00000 */
[----:B------:R0:W1:Y:S02]  /*28720*/  SHFL.IDX P6, R14, R13, R12, R11 ;  /* 0x0000000c0d0e7389 */ /* 0x00006400000c000b */
[----:B01----:R-:W-:Y:S01]  /*28730*/  ENDCOLLECTIVE ;  /* 0x000000000000791b */ /* 0x003fe20003800000 */
.L_x_1813:
        /* <DEDUP_REMOVED lines=8> */
.L_x_1814:
[----:B------:R-:W-:Y:S02]  /*287c0*/  IMAD.MOV.U32 R13, RZ, RZ, R57 ;  /* 0x000000ffff0d7224 */ /* 0x000fe400078e0039 */
[----:B------:R-:W-:Y:S02]  /*287d0*/  IMAD.MOV.U32 R12, RZ, RZ, R2 ;  /* 0x000000ffff0c7224 */ /* 0x000fe400078e0002 */
[----:B------:R-:W-:-:S07]  /*287e0*/  IMAD.MOV.U32 R78, RZ, RZ, R14 ;  /* 0x000000ffff4e7224 */ /* 0x000fce00078e000e */
[----:B------:R-:W-:Y:S05]  /*287f0*/  WARPSYNC.COLLECTIVE R15, `(.L_x_1815) ;  /* 0x000000000f087348 */ /* 0x000fea0003c00000 */
[----:B------:R0:W1:Y:S02]  /*28800*/  SHFL.IDX P6, R14, R13, R12, R11 ;  /* 0x0000000c0d0e7389 */ /* 0x00006400000c000b */
[----:B01----:R-:W-:Y:S01]  /*28810*/  ENDCOLLECTIVE ;  /* 0x000000000000791b */ /* 0x003fe20003800000 */
.L_x_1815:
[----:B------:R-:W-:Y:S01]  /*28820*/  SEL R7, R78, R55, P0 ;  /* 0x000000374e077207 */ /* 0x000fe20000000000 */
[----:B------:R-:W-:Y:S02]  /*28830*/  IMAD.MOV.U32 R13, RZ, RZ, R80 ;  /* 0x000000ffff0d7224 */ /* 0x000fe400078e0050 */
[----:B------:R-:W-:Y:S02]  /*28840*/  IMAD.MOV.U32 R12, RZ, RZ, R9 ;  /* 0x000000ffff0c7224 */ /* 0x000fe400078e0009 */
[----:B------:R-:W-:-:S07]  /*28850*/  IMAD.MOV.U32 R57, RZ, RZ, R14 ;  /* 0x000000ffff397224 */ /* 0x000fce00078e000e */
[----:B------:R-:W-:Y:S05]  /*28860*/  WARPSYNC.COLLECTIVE R15, `(.L_x_1816) ;  /* 0x000000000f087348 */ /* 0x000fea0003c00000 */
[----:B------:R0:W1:Y:S02]  /*28870*/  SHFL.IDX P6, R14, R13, R12, R11 ;  /* 0x0000000c0d0e7389 */ /* 0x00006400000c000b */
[----:B01----:R-:W-:Y:S01]  /*28880*/  ENDCOLLECTIVE ;  /* 0x000000000000791b */ /* 0x003fe20003800000 */
.L_x_1816:
[----:B------:R-:W-:Y:S02]  /*28890*/  IMAD.MOV.U32 R13, RZ, RZ, R59 ;  /* 0x000000ffff0d7224 */ /* 0x000fe400078e003b */
[----:B------:R-:W-:Y:S02]  /*288a0*/  IMAD.MOV.U32 R12, RZ, RZ, R2 ;  /* 0x000000ffff0c7224 */ /* 0x000fe400078e0002 */
[----:B------:R-:W-:-:S07]  /*288b0*/  IMAD.MOV.U32 R80, RZ, RZ, R14 ;  /* 0x000000ffff507224 */ /* 0x000fce00078e000e */
[----:B------:R-:W-:Y:S05]  /*288c0*/  WARPSYNC.COLLECTIVE R15, `(.L_x_1817) ;  /* 0x000000000f087348 */ /* 0x000fea0003c00000 */
[----:B------:R0:W1:Y:S02]  /*288d0*/  SHFL.IDX P6, R14, R13, R12, R11 ;  /* 0x0000000c0d0e7389 */ /* 0x00006400000c000b */
[----:B01----:R-:W-:Y:S01]  /*288e0*/  ENDCOLLECTIVE ;  /* 0x000000000000791b */ /* 0x003fe20003800000 */
.L_x_1817:
[----:B------:R-:W-:Y:S02]  /*288f0*/  IMAD.MOV.U32 R13, RZ, RZ, R82 ;  /* 0x000000ffff0d7224 */ /* 0x000fe400078e0052 */
[----:B------:R-:W-:Y:S02]  /*28900*/  IMAD.MOV.U32 R12, RZ, RZ, R9 ;  /* 0x000000ffff0c7224 */ /* 0x000fe400078e0009 */
[----:B------:R-:W-:-:S07]  /*28910*/  IMAD.MOV.U32 R59, RZ, RZ, R14 ;  /* 0x000000ffff3b7224 */ /* 0x000fce00078e000e */
[----:B------:R-:W-:Y:S05]  /*28920*/  WARPSYNC.COLLECTIVE R15, `(.L_x_1818) ;  /* 0x000000000f087348 */ /* 0x000fea0003c00000 */
[----:B------:R0:W1:Y:S02]  /*28930*/  SHFL.IDX P6, R14, R13, R12, R11 ;  /* 0x0000000c0d0e7389 */ /* 0x00006400000c000b */
[----:B01----:R-:W-:Y:S01]  /*28940*/  ENDCOLLECTIVE ;  /* 0x000000000000791b */ /* 0x003fe20003800000 */
.L_x_1818:
[----:B------:R-:W-:Y:S01]  /*28950*/  MOV R13, R61 ;  /* 0x0000003d000d7202 */ /* 0x000fe20000000f00 */
[----:B------:R-:W-:Y:S02]  /*28960*/  IMAD.MOV.U32 R12, RZ, RZ, R2 ;  /* 0x000000ffff0c7224 */ /* 0x000fe400078e0002 */
[----:B------:R-:W-:-:S07]  /*28970*/  IMAD.MOV.U32 R82, RZ, RZ, R14 ;  /* 0x000000ffff527224 */ /* 0x000fce00078e000e */
[----:B------:R-:W-:Y:S05]  /*28980*/  WARPSYNC.COLLECTIVE R15, `(.L_x_1819) ;  /* 0x000000000f087348 */ /* 0x000fea0003c00000 */
[----:B------:R0:W1:Y:S02]  /*28990*/  SHFL.IDX P6, R14, R13, R12, R11 ;  /* 0x0000000c0d0e7389 */ /* 0x00006400000c000b */
[----:B01----:R-:W-:Y:S01]  /*289a0*/  ENDCOLLECTIVE ;  /* 0x000000000000791b */ /* 0x003fe20003800000 */
.L_x_1819:
[----:B------:R-:W-:Y:S02]  /*289b0*/  IMAD.MOV.U32 R13, RZ, RZ, R84 ;  /* 0x000000ffff0d7224 */ /* 0x000fe400078e0054 */
[----:B------:R-:W-:Y:S02]  /*289c0*/  IMAD.MOV.U32 R12, RZ, RZ, R9 ;  /* 0x000000ffff0c7224 */ /* 0x000fe400078e0009 */
[----:B------:R-:W-:-:S07]  /*289d0*/  IMAD.MOV.U32 R61, RZ, RZ, R14 ;  /* 0x000000ffff3d7224 */ /* 0x000fce00078e000e */
[----:B------:R-:W-:Y:S05]  /*289e0*/  WARPSYNC.COLLECTIVE R15, `(.L_x_1820) ;  /* 0x000000000f087348 */ /* 0x000fea0003c00000 */
[----:B------:R0:W1:Y:S02]  /*289f0*/  SHFL.IDX P6, R14, R13, R12, R11 ;  /* 0x0000000c0d0e7389 */ /* 0x00006400000c000b */
[----:B01----:R-:W-:Y:S01]  /*28a00*/  ENDCOLLECTIVE ;  /* 0x000000000000791b */ /* 0x003fe20003800000 */
.L_x_1820:
[----:B------:R-:W-:Y:S02]  /*28a10*/  IMAD.MOV.U32 R13, RZ, RZ, R63 ;  /* 0x000000ffff0d7224 */ /* 0x000fe400078e003f */
[----:B------:R-:W-:Y:S02]  /*28a20*/  IMAD.MOV.U32 R12, RZ, RZ, R2 ;  /* 0x000000ffff0c7224 */ /* 0x000fe400078e0002 */
[----:B------:R-:W-:-:S07]  /*28a30*/  IMAD.MOV.U32 R84, RZ, RZ, R14 ;  /* 0x000000ffff547224 */ /* 0x000fce00078e000e */
[----:B------:R-:W-:Y:S05]  /*28a40*/  WARPSYNC.COLLECTIVE R15, `(.L_x_1821) ;  /* 0x000000000f087348 */ /* 0x000fea0003c00000 */
[----:B------:R0:W1:Y:S02]  /*28a50*/  SHFL.IDX P6, R14, R13, R12, R11 ;  /* 0x0000000c0d0e7389 */ /* 0x00006400000c000b */
[----:B01----:R-:W-:Y:S01]  /*28a60*/  ENDCOLLECTIVE ;  /* 0x000000000000791b */ /* 0x003fe20003800000 */
.L_x_1821:
[----:B------:R-:W-:Y:S01]  /*28a70*/  SEL R25, R61, R84, P0 ;  /* 0x000000543d197207 */ /* 0x000fe20000000000 */
[----:B------:R-:W-:Y:S02]  /*28a80*/  IMAD.MOV.U32 R13, RZ, RZ, R86 ;  /* 0x000000ffff0d7224 */ /* 0x000fe400078e0056 */
[----:B------:R-:W-:Y:S02]  /*28a90*/  IMAD.MOV.U32 R12, RZ, RZ, R9 ;  /* 0x000000ffff0c7224 */ /* 0x000fe400078e0009 */
[----:B------:R-:W-:-:S07]  /*28aa0*/  IMAD.MOV.U32 R63, RZ, RZ, R14 ;  /* 0x000000ffff3f7224 */ /* 0x000fce00078e000e */
[----:B------:R-:W-:Y:S05]  /*28ab0*/  WARPSYNC.COLLECTIVE R15, `(.L_x_1822) ;  /* 0x000000000f087348 */ /* 0x000fea0003c00000 */
[----:B------:R0:W1:Y:S02]  /*28ac0*/  SHFL.IDX P6, R14, R13, R12, R11 ;  /* 0x0000000c0d0e7389 */ /* 0x00006400000c000b */
[----:B01----:R-:W-:Y:S01]  /*28ad0*/  ENDCOLLECTIVE ;  /* 0x000000000000791b */ /* 0x003fe20003800000 */
.L_x_1822:
[----:B------:R-:W-:Y:S02]  /*28ae0*/  IMAD.MOV.U32 R13, RZ, RZ, R65 ;  /* 0x000000ffff0d7224 */ /* 0x000fe400078e0041 */
[----:B------:R-:W-:Y:S02]  /*28af0*/  IMAD.MOV.U32 R12, RZ, RZ, R2 ;  /* 0x000000ffff0c7224 */ /* 0x000fe400078e0002 */
[----:B------:R-:W-:-:S07]  /*28b00*/  IMAD.MOV.U32 R86, RZ, RZ, R14 ;  /* 0x000000ffff567224 */ /* 0x000fce00078e000e */
[----:B------:R-:W-:Y:S05]  /*28b10*/  WARPSYNC.COLLECTIVE R15, `(.L_x_1823) ;  /* 0x000000000f087348 */ /* 0x000fea0003c00000 */
[----:B------:R0:W1:Y:S02]  /*28b20*/  SHFL.IDX P6, R14, R13, R12, R11 ;  /* 0x0000000c0d0e7389 */ /* 0x00006400000c000b */
[----:B01----:R-:W-:Y:S01]  /*28b30*/  ENDCOLLECTIVE ;  /* 0x000000000000791b */ /* 0x003fe20003800000 */
.L_x_1823:
        /* <DEDUP_REMOVED lines=8> */
.L_x_1824:
[----:B------:R-:W-:Y:S02]  /*28bc0*/  IMAD.MOV.U32 R13, RZ, RZ, R69 ;  /* 0x000000ffff0d7224 */ /* 0x000fe400078e0045 */
[----:B------:R-:W-:Y:S02]  /*28bd0*/  IMAD.MOV.U32 R12, RZ, RZ, R2 ;  /* 0x000000ffff0c7224 */ /* 0x000fe400078e0002 */
[----:B------:R-:W-:-:S07]  /*28be0*/  IMAD.MOV.U32 R88, RZ, RZ, R14 ;  /* 0x000000ffff587224 */ /* 0x000fce00078e000e */
[----:B------:R-:W-:Y:S05]  /*28bf0*/  WARPSYNC.COLLECTIVE R15, `(.L_x_1825) ;  /* 0x000000000f087348 */ /* 0x000fea0003c00000 */
[----:B------:R0:W1:Y:S02]  /*28c00*/  SHFL.IDX P6, R14, R13, R12, R11 ;  /* 0x0000000c0d0e7389 */ /* 0x00006400000c000b */
[----:B01----:R-:W-:Y:S01]  /*28c10*/  ENDCOLLECTIVE ;  /* 0x000000000000791b */ /* 0x003fe20003800000 */
.L_x_1825:
        /* <DEDUP_REMOVED lines=8> */
.L_x_1826:
[----:B------:R-:W-:Y:S02]  /*28ca0*/  IMAD.MOV.U32 R13, RZ, RZ, R99 ;  /* 0x000000ffff0d7224 */ /* 0x000fe400078e0063 */
[----:B------:R-:W-:Y:S02]  /*28cb0*/  IMAD.MOV.U32 R12, RZ, RZ, R2 ;  /* 0x000000ffff0c7224 */ /* 0x000fe400078e0002 */
[----:B------:R-:W-:-:S07]  /*28cc0*/  IMAD.MOV.U32 R100, RZ, RZ, R14 ;  /* 0x000000ffff647224 */ /* 0x000fce00078e000e */
[----:B------:R-:W-:Y:S05]  /*28cd0*/  WARPSYNC.COLLECTIVE R15, `(.L_x_1827) ;  /* 0x000000000f087348 */ /* 0x000fea0003c00000 */
[----:B------:R0:W1:Y:S02]  /*28ce0*/  SHFL.IDX P6, R14, R13, R12, R11 ;  /* 0x0000000c0d0e7389 */ /* 0x00006400000c000b */
[----:B01----:R-:W-:Y:S01]  /*28cf0*/  ENDCOLLECTIVE ;  /* 0x000000000000791b */ /* 0x003fe20003800000 */
.L_x_1827:
        /* <DEDUP_REMOVED lines=8> */
.L_x_1828:
[----:B------:R-:W-:Y:S01]  /*28d80*/  MOV R13, R101 ;  /* 0x00000065000d7202 */ /* 0x000fe20000000f00 */
[----:B------:R-:W-:Y:S02]  /*28d90*/  IMAD.MOV.U32 R12, RZ, RZ, R2 ;  /* 0x000000ffff0c7224 */ /* 0x000fe400078e0002 */
[----:B------:R-:W-:-:S07]  /*28da0*/  IMAD.MOV.U32 R102, RZ, RZ, R14 ;  /* 0x000000ffff667224 */ /* 0x000fce00078e000e */
[----:B------:R-:W-:Y:S05]  /*28db0*/  WARPSYNC.COLLECTIVE R15, `(.L_x_1829) ;  /* 0x000000000f087348 */ /* 0x000fea0003c00000 */
[----:B------:R0:W1:Y:S02]  /*28dc0*/  SHFL.IDX P6, R14, R13, R12, R11 ;  /* 0x0000000c0d0e7389 */ /* 0x00006400000c000b */
[----:B01----:R-:W-:Y:S01]  /*28dd0*/  ENDCOLLECTIVE ;  /* 0x000000000000791b */ /* 0x003fe20003800000 */
.L_x_1829:
        /* <DEDUP_REMOVED lines=8> */
.L_x_1830:
[----:B------:R-:W-:Y:S02]  /*28e60*/  IMAD.MOV.U32 R13, RZ, RZ, R103 ;  /* 0x000000ffff0d7224 */ /* 0x000fe400078e0067 */
[----:B------:R-:W-:Y:S02]  /*28e70*/  IMAD.MOV.U32 R12, RZ, RZ, R2 ;  /* 0x000000ffff0c7224 */ /* 0x000fe400078e0002 */
[----:B------:R-:W-:-:S07]  /*28e80*/  IMAD.MOV.U32 R104, RZ, RZ, R14 ;  /* 0x000000ffff687224 */ /* 0x000fce00078e000e */
[----:B------:R-:W-:Y:S05]  /*28e90*/  WARPSYNC.COLLECTIVE R15, `(.L_x_1831) ;  /* 0x000000000f087348 */ /* 0x000fea0003c00000 */
[----:B------:R0:W1:Y:S02]  /*28ea0*/  SHFL.IDX P6, R14, R13, R12, R11 ;  /* 0x0000000c0d0e7389 */ /* 0x00006400000c000b */
[----:B01----:R-:W-:Y:S01]  /*28eb0*/  ENDCOLLECTIVE ;  /* 0x000000000000791b */ /* 0x003fe20003800000 */
.L_x_1831:
        /* <DEDUP_REMOVED lines=8> */
.L_x_1832:
[----:B------:R-:W-:Y:S02]  /*28f40*/  IMAD.MOV.U32 R13, RZ, RZ, R105 ;  /* 0x000000ffff0d7224 */ /* 0x000fe400078e0069 */
[----:B------:R-:W-:Y:S02]  /*28f50*/  IMAD.MOV.U32 R12, RZ, RZ, R2 ;  /* 0x000000ffff0c7224 */ /* 0x000fe400078e0002 */
[----:B------:R-:W-:-:S07]  /*28f60*/  IMAD.MOV.U32 R106, RZ, RZ, R14 ;  /* 0x000000ffff6a7224 */ /* 0x000fce00078e000e */
[----:B------:R-:W-:Y:S05]  /*28f70*/  WARPSYNC.COLLECTIVE R15, `(.L_x_1833) ;  /* 0x000000000f087348 */ /* 0x000fea0003c00000 */
[----:B------:R0:W1:Y:S02]  /*28f80*/  SHFL.IDX P6, R14, R13, R12, R11 ;  /* 0x0000000c0d0e7389 */ /* 0x00006400000c000b */
[----:B01----:R-:W-:Y:S01]  /*28f90*/  ENDCOLLECTIVE ;  /* 0x000000000000791b */ /* 0x003fe20003800000 */
.L_x_1833:
        /* <DEDUP_REMOVED lines=8> */
.L_x_1834:
[----:B------:R-:W-:Y:S02]  /*29020*/  IMAD.MOV.U32 R13, RZ, RZ, R107 ;  /* 0x000000ffff0d7224 */ /* 0x000fe400078e006b */
[----:B------:R-:W-:Y:S02]  /*29030*/  IMAD.MOV.U32 R12, RZ, RZ, R2 ;  /* 0x000000ffff0c7224 */ /* 0x000fe400078e0002 */
[----:B------:R-:W-:-:S07]  /*29040*/  IMAD.MOV.U32 R108, RZ, RZ, R14 ;  /* 0x000000ffff6c7224 */ /* 0x000fce00078e000e */
[----:B------:R-:W-:Y:S05]  /*29050*/  WARPSYNC.COLLECTIVE R15, `(.L_x_1835) ;  /* 0x000000000f087348 */ /* 0x000fea0003c00000 */
[----:B------:R0:W1:Y:S02]  /*29060*/  SHFL.IDX P6, R14, R13, R12, R11 ;  /* 0x0000000c0d0e7389 */ /* 0x00006400000c000b */
[----:B01----:R-:W-:Y:S01]  /*29070*/  ENDCOLLECTIVE ;  /* 0x000000000000791b */ /* 0x003fe20003800000 */
.L_x_1835:
[----:B------:R-:W-:Y:S01]  /*29080*/  SEL R53, R105, R108, P0 ;  /* 0x0000006c69357207 */ /* 0x000fe20000000000 */
[----:B------:R-:W-:Y:S02]  /*29090*/  IMAD.MOV.U32 R13, RZ, RZ, R110 ;  /* 0x000000ffff0d7224 */ /* 0x000fe400078e006e */
[----:B------:R-:W-:Y:S02]  /*290a0*/  IMAD.MOV.U32 R12, RZ, RZ, R9 ;  /* 0x000000ffff0c7224 */ /* 0x000fe400078e0009 */
[----:B------:R-:W-:-:S07]  /*290b0*/  IMAD.MOV.U32 R107, RZ, RZ, R14 ;  /* 0x000000ffff6b7224 */ /* 0x000fce00078e000e */
[----:B------:R-:W-:Y:S05]  /*290c0*/  WARPSYNC.COLLECTIVE R15, `(.L_x_1836) ;  /* 0x000000000f087348 */ /* 0x000fea0003c00000 */
[----:B------:R0:W1:Y:S02]  /*290d0*/  SHFL.IDX P6, R14, R13, R12, R11 ;  /* 0x0000000c0d0e7389 */ /* 0x00006400000c000b */
[----:B01----:R-:W-:Y:S01]  /*290e0*/  ENDCOLLECTIVE ;  /* 0x000000000000791b */ /* 0x003fe20003800000 */
.L_x_1836:
[----:B------:R-:W-:Y:S02]  /*290f0*/  IMAD.MOV.U32 R13, RZ, RZ, R109 ;  /* 0x000000ffff0d7224 */ /* 0x000fe400078e006d */
[----:B------:R-:W-:Y:S02]  /*29100*/  IMAD.MOV.U32 R12, RZ, RZ, R2 ;  /* 0x000000ffff0c7224 */ /* 0x000fe400078e0002 */
[----:B------:R-:W-:-:S07]  /*29110*/  IMAD.MOV.U32 R110, RZ, RZ, R14 ;  /* 0x000000ffff6e7224 */ /* 0x000fce00078e000e */
[----:B------:R-:W-:Y:S05]  /*29120*/  WARPSYNC.COLLECTIVE R15, `(.L_x_1837) ;  /* 0x000000000f087348 */ /* 0x000fea0003c00000 */
[----:B------:R0:W1:Y:S02]  /*29130*/  SHFL.IDX P6, R14, R13, R12, R11 ;  /* 0x0000000c0d0e7389 */ /* 0x00006400000c000b */
[----:B01----:R-:W-:Y:S01]  /*29140*/  ENDCOLLECTIVE ;  /* 0x000000000000791b */ /* 0x003fe20003800000 */
.L_x_1837:
[----:B------:R-:W-:Y:S02]  /*29150*/  IMAD.MOV.U32 R13, RZ, RZ, R112 ;  /* 0x000000ffff0d7224 */ /* 0x000fe400078e0070 */
[----:B------:R-:W-:Y:S02]  /*29160*/  IMAD.MOV.U32 R12, RZ, RZ, R9 ;  /* 0x000000ffff0c7224 */ /* 0x000fe400078e0009 */
[----:B------:R-:W-:-:S07]  /*29170*/  IMAD.MOV.U32 R109, RZ, RZ, R14 ;  /* 0x000000ffff6d7224 */ /* 0x000fce00078e000e */
[----:B------:R-:W-:Y:S05]  /*29180*/  WARPSYNC.COLLECTIVE R15, `(.L_x_1838) ;  /* 0x000000000f087348 */ /* 0x000fea0003c00000 */
[----:B------:R0:W1:Y:S02]  /*29190*/  SHFL.IDX P6, R14, R13, R12, R11 ;  /* 0x0000000c0d0e7389 */ /* 0x00006400000c000b */
[----:B01----:R-:W-:Y:S01]  /*291a0*/  ENDCOLLECTIVE ;  /* 0x000000000000791b */ /* 0x003fe20003800000 */
.L_x_1838:
[----:B------:R-:W-:Y:S01]  /*291b0*/  MOV R13, R67 ;  /* 0x00000043000d7202 */ /* 0x000fe20000000f00 */
[----:B------:R-:W-:Y:S02]  /*291c0*/  IMAD.MOV.U32 R12, RZ, RZ, R2 ;  /* 0x000000ffff0c7224 */ /* 0x000fe400078e0002 */
[----:B------:R-:W-:-:S07]  /*291d0*/  IMAD.MOV.U32 R112, RZ, RZ, R14 ;  /* 0x000000ffff707224 */ /* 0x000fce00078e000e */
[----:B------:R-:W-:Y:S05]  /*291e0*/  WARPSYNC.COLLECTIVE R15, `(.L_x_1839) ;  /* 0x000000000f087348 */ /* 0x000fea0003c00000 */
[----:B------:R0:W1:Y:S02]  /*291f0*/  SHFL.IDX P6, R14, R13, R12, R11 ;  /* 0x0000000c0d0e7389 */ /* 0x00006400000c000b */
[----:B01----:R-:W-:Y:S01]  /*29200*/  ENDCOLLECTIVE ;  /* 0x000000000000791b */ /* 0x003fe20003800000 */
.L_x_1839:
[----:B------:R-:W-:Y:S01]  /*29210*/  SEL R63, R112, R109, P0 ;  /* 0x0000006d703f7207 */ /* 0x000fe20000000000 */
[----:B------:R-:W-:Y:S02]  /*29220*/  IMAD.MOV.U32 R13, RZ, RZ, R114 ;  /* 0x000000ffff0d7224 */ /* 0x000fe400078e0072 */
[----:B------:R-:W-:Y:S02]  /*29230*/  IMAD.MOV.U32 R12, RZ, RZ, R9 ;  /* 0x000000ffff0c7224 */ /* 0x000fe400078e0009 */
[----:B------:R-:W-:-:S07]  /*29240*/  IMAD.MOV.U32 R67, RZ, RZ, R14 ;  /* 0x000000ffff437224 */ /* 0x000fce00078e000e */
[----:B------:R-:W-:Y:S05]  /*29250*/  WARPSYNC.COLLECTIVE R15, `(.L_x_1840) ;  /* 0x000000000f087348 */ /* 0x000fea0003c00000 */
[----:B------:R0:W1:Y:S02]  /*29260*/  SHFL.IDX P6, R14, R13, R12, R11 ;  /* 0x0000000c0d0e7389 */ /* 0x00006400000c000b */
[----:B01----:R-:W-:Y:S01]  /*29270*/  ENDCOLLECTIVE ;  /* 0x000000000000791b */ /* 0x003fe20003800000 */
.L_x_1840:
[----:B------:R-:W-:Y:S02]  /*29280*/  IMAD.MOV.U32 R13, RZ, RZ, R71 ;  /* 0x000000ffff0d7224 */ /* 0x000fe400078e0047 */
[----:B------:R-:W-:Y:S02]  /*29290*/  IMAD.MOV.U32 R12, RZ, RZ, R2 ;  /* 0x000000ffff0c7224 */ /* 0x000fe400078e0002 */
[----:B------:R-:W-:-:S07]  /*292a0*/  IMAD.MOV.U32 R114, RZ, RZ, R14 ;  /* 0x000000ffff727224 */ /* 0x000fce00078e000e */
[----:B------:R-:W-:Y:S05]  /*292b0*/  WARPSYNC.COLLECTIVE R15, `(.L_x_1841) ;  /* 0x000000000f087348 */ /* 0x000fea0003c00000 */
[----:B------:R0:W1:Y:S02]  /*292c0*/  SHFL.IDX P6, R14, R13, R12, R11 ;  /* 0x0000000c0d0e7389 */ /* 0x00006400000c000b */
[----:B01----:R-:W-:Y:S01]  /*292d0*/  ENDCOLLECTIVE ;  /* 0x000000000000791b */ /* 0x003fe20003800000 */
.L_x_1841:
        /* <DEDUP_REMOVED lines=8> */
.L_x_1842:
[----:B------:R-:W-:Y:S02]  /*29360*/  IMAD.MOV.U32 R13, RZ, RZ, R75 ;  /* 0x000000ffff0d7224 */ /* 0x000fe400078e004b */
[----:B------:R-:W-:Y:S02]  /*29370*/  IMAD.MOV.U32 R12, RZ, RZ, R2 ;  /* 0x000000ffff0c7224 */ /* 0x000fe400078e0002 */
[----:B------:R-:W-:-:S07]  /*29380*/  IMAD.MOV.U32 R116, RZ, RZ, R14 ;  /* 0x000000ffff747224 */ /* 0x000fce00078e000e */
[----:B------:R-:W-:Y:S05]  /*29390*/  WARPSYNC.COLLECTIVE R15, `(.L_x_1843) ;  /* 0x000000000f087348 */ /* 0x000fea0003c00000 */
[----:B------:R0:W1:Y:S02]  /*293a0*/  SHFL.IDX P6, R14, R13, R12, R11 ;  /* 0x0000000c0d0e7389 */ /* 0x00006400000c000b */
[----:B01----:R-:W-:Y:S01]  /*293b0*/  ENDCOLLECTIVE ;  /* 0x000000000000791b */ /* 0x003fe20003800000 */
.L_x_1843:
[----:B------:R-:W-:Y:S02]  /*293c0*/  SEL R69, R71, R116, P0 ;  /* 0x0000007447457207 */ /* 0x000fe40000000000 */
[----:B------:R-:W-:Y:S02]  /*293d0*/  SEL R71, R116, R71, P0 ;  /* 0x0000004774477207 */ /* 0x000fe40000000000 */
[----:B------:R-:W-:Y:S01]  /*293e0*/  MOV R13, R5 ;  /* 0x00000005000d7202 */ /* 0x000fe20000000f00 */
[----:B------:R-:W-:Y:S01]  /*293f0*/  IMAD.MOV.U32 R12, RZ, RZ, R9 ;  /* 0x000000ffff0c7224 */ /* 0x000fe200078e0009 */
[----:B------:R-:W-:Y:S02]  /*29400*/  SEL R5, R55, R78, P0 ;  /* 0x0000004e37057207 */ /* 0x000fe40000000000 */
[----:B------:R-:W-:Y:S02]  /*29410*/  SEL R9, R57, R80, P0 ;  /* 0x0000005039097207 */ /* 0x000fe40000000000 */
[----:B------:R-:W-:Y:S01]  /*29420*/  SEL R55, R108, R105, P0 ;  /* 0x000000696c377207 */ /* 0x000fe20000000000 */
[----:B------:R-:W-:-:S07]  /*29430*/  IMAD.MOV.U32 R75, RZ, RZ, R14 ;  /* 0x000000ffff4b7224 */ /* 0x000fce00078e000e */
[----:B------:R-:W-:Y:S05]  /*29440*/  WARPSYNC.COLLECTIVE R15, `(.L_x_1844) ;  /* 0x000000000f087348 */ /* 0x000fea0003c00000 */
[----:B------:R0:W1:Y:S02]  /*29450*/  SHFL.IDX P6, R14, R13, R12, R11 ;  /* 0x0000000c0d0e7389 */ /* 0x00006400000c000b */
[----:B01----:R-:W-:Y:S01]  /*29460*/  ENDCOLLECTIVE ;  /* 0x000000000000791b */ /* 0x003fe20003800000 */
.L_x_1844:
[----:B------:R-:W-:Y:S02]  /*29470*/  SEL R12, R27, R20, P0 ;  /* 0x000000141b0c7207 */ /* 0x000fe40000000000 */
[----:B------:R-:W-:Y:S02]  /*29480*/  SEL R11, R80, R57, P0 ;  /* 0x00000039500b7207 */ /* 0x000fe40000000000 */
[----:B------:R-:W-:Y:S02]  /*29490*/  SEL R13, R59, R82, P0 ;  /* 0x000000523b0d7207 */ /* 0x000fe40000000000 */
[----:B------:R-:W-:Y:S02]  /*294a0*/  SEL R15, R82, R59, P0 ;  /* 0x0000003b520f7207 */ /* 0x000fe40000000000 */
[----:B------:R-:W-:Y:S01]  /*294b0*/  SEL R57, R107, R110, P0 ;  /* 0x0000006e6b397207 */ /* 0x000fe20000000000 */
[----:B------:R-:W-:Y:S01]  /*294c0*/  IMAD.MOV.U32 R2, RZ, RZ, R14 ;  /* 0x000000ffff027224 */ /* 0x000fe200078e000e */
[----:B------:R-:W-:Y:S01]  /*294d0*/  SEL R14, R20, R27, P0 ;  /* 0x0000001b140e7207 */ /* 0x000fe20000000000 */
[----:B------:R-:W-:Y:S01]  /*294e0*/  IMAD.MOV.U32 R20, RZ, RZ, RZ ;  /* 0x000000ffff147224 */ /* 0x000fe200078e00ff */
[----:B------:R-:W-:-:S02]  /*294f0*/  SEL R27, R84, R61, P0 ;  /* 0x0000003d541b7207 */ /* 0x000fc40000000000 */
[----:B------:R-:W-:Y:S02]  /*29500*/  SEL R59, R110, R107, P0 ;  /* 0x0000006b6e3b7207 */ /* 0x000fe40000000000 */
[----:B------:R-:W-:Y:S01]  /*29510*/  SEL R61, R109, R112, P0 ;  /* 0x000000706d3d7207 */ /* 0x000fe20000000000 */
[----:B------:R-:W-:Y:S06]  /*29520*/  BRA `(.L_x_1845) ;  /* 0xffffff3000347947 */ /* 0x000fec000383ffff */
.L_x_1567:
[----:B------:R-:W-:Y:S02]  /*29530*/  IMAD.MOV.U32 R13, RZ, RZ, R2 ;  /* 0x000000ffff0d7224 */ /* 0x000fe400078e0002 */
[----:B------:R-:W-:Y:S02]  /*29540*/  IMAD.MOV.U32 R12, RZ, RZ, RZ ;  /* 0x000000ffff0c7224 */ /* 0x000fe400078e00ff */
[----:B------:R-:W-:Y:S02]  /*29550*/  IMAD.MOV.U32 R11, RZ, RZ, 0x181f ;  /* 0x0000181fff0b7424 */ /* 0x000fe400078e00ff */
[----:B------:R-:W-:-:S07]  /*29560*/  IMAD.MOV.U32 R15, RZ, RZ, -0x1 ;  /* 0xffffffffff0f7424 */ /* 0x000fce00078e00ff */
[----:B-1----:R-:W-:Y:S05]  /*29570*/  WARPSYNC.COLLECTIVE R15, `(.L_x_1846) ;  /* 0x000000000f087348 */ /* 0x002fea0003c00000 */
[----:B------:R0:W2:Y:S02]  /*29580*/  SHFL.IDX P6, R14, R13, R12, R11 ;  /* 0x0000000c0d0e7389 */ /* 0x0000a400000c000b */
[----:B012---:R-:W-:Y:S01]  /*29590*/  ENDCOLLECTIVE ;  /* 0x000000000000791b */ /* 0x007fe20003800000 */
.L_x_1846:
[----:B------:R-:W-:Y:S02]  /*295a0*/  IMAD.MOV.U32 R13, RZ, RZ, R0 ;  /* 0x000000ffff0d7224 */ /* 0x000fe400078e0000 */
[----:B------:R-:W-:-:S07]  /*295b0*/  IMAD.MOV.U32 R3, RZ, RZ, R14 ;  /* 0x000000ffff037224 */ /* 0x000fce00078e000e */
[----:B------:R-:W-:Y:S05]  /*295c0*/  WARPSYNC.COLLECTIVE R15, `(.L_x_1847) ;  /* 0x000000000f087348 */ /* 0x000fea0003c00000 */
[----:B------:R0:W1:Y:S02]  /*295d0*/  SHFL.IDX P6, R14, R13, R12, R11 ;  /* 0x0000000c0d0e7389 */ /* 0x00006400000c000b */
[----:B01----:R-:W-:Y:S01]  /*295e0*/  ENDCOLLECTIVE ;  /* 0x000000000000791b */ /* 0x003fe20003800000 */
.L_x_1847:
[----:B------:R-:W-:Y:S05]  /*295f0*/  BRA `(.L_x_1848) ;  /* 0xffffff4800f07947 */ /* 0x000fea000383ffff */
.L_x_1570:
[----:B------:R-:W-:Y:S01]  /*29600*/  BSSY B1, `(.L_x_1849) ;  /* 0x0000008000017945 */ /* 0x000fe20003800000 */
[----:B------:R-:W-:Y:S02]  /*29610*/  IMAD.MOV.U32 R13, RZ, RZ, R2 ;  /* 0x000000ffff0d7224 */ /* 0x000fe400078e0002 */
[----:B------:R-:W-:Y:S02]  /*29620*/  IMAD.MOV.U32 R12, RZ, RZ, 0x1 ;  /* 0x00000001ff0c7424 */ /* 0x000fe400078e00ff */
[----:B------:R-:W-:Y:S02]  /*29630*/  IMAD.MOV.U32 R11, RZ, RZ, 0x181f ;  /* 0x0000181fff0b7424 */ /* 0x000fe400078e00ff */
[----:B----4-:R-:W-:-:S07]  /*29640*/  IMAD.MOV.U32 R15, RZ, RZ, -0x1 ;  /* 0xffffffffff0f7424 */ /* 0x010fce00078e00ff */
[----:B0123--:R-:W-:Y:S05]  /*29650*/  WARPSYNC.COLLECTIVE R15, `(.L_x_1850) ;  /* 0x000000000f087348 */ /* 0x00ffea0003c00000 */
[----:B---3--:R3:W4:Y:S02]  /*29660*/  SHFL.IDX P6, R14, R13, R12, R11 ;  /* 0x0000000c0d0e7389 */ /* 0x00872400000c000b */
[----:B01234-:R-:W-:Y:S01]  /*29670*/  ENDCOLLECTIVE ;  /* 0x000000000000791b */ /* 0x01ffe20003800000 */
.L_x_1850:
[----:B------:R-:W-:Y:S05]  /*29680*/  BSYNC B1 ;  /* 0x0000000000017941 */ /* 0x000fea0003800000 */
.L_x_1849:
        /* <DEDUP_REMOVED lines=8> */
.L_x_1851:
[----:B------:R-:W-:Y:S05]  /*29710*/  BRA `(.L_x_1852) ;  /* 0xffffff4c00107947 */ /* 0x000fea000383ffff */
.L_x_1573:
        /* <DEDUP_REMOVED lines=8> */
.L_x_1854:
[----:B------:R-:W-:Y:S05]  /*297a0*/  BSYNC B1 ;  /* 0x0000000000017941 */ /* 0x000fea0003800000 */
.L_x_1853:
        /* <DEDUP_REMOVED lines=8> */
.L_x_1855:
[----:B------:R-:W-:Y:S05]  /*29830*/  BRA `(.L_x_1856) ;  /* 0xffffff4c00307947 */ /* 0x000fea000383ffff */
.L_x_1576:
[----:B------:R-:W-:Y:S01]  /*29840*/  BSSY B1, `(.L_x_1857) ;  /* 0x0000008000017945 */ /* 0x000fe20003800000 */
[----:B------:R-:W-:Y:S01]  /*29850*/  IMAD.MOV.U32 R13, RZ, RZ, R2 ;  /* 0x000000ffff0d7224 */ /* 0x000fe200078e0002 */
[----:B------:R-:W-:Y:S01]  /*29860*/  MOV R11, 0x181f ;  /* 0x0000181f000b7802 */ /* 0x000fe20000000f00 */
[----:B------:R-:W-:Y:S02]  /*29870*/  IMAD.MOV.U32 R12, RZ, RZ, 0x3 ;  /* 0x00000003ff0c7424 */ /* 0x000fe400078e00ff */
[----:B0-----:R-:W-:-:S07]  /*29880*/  IMAD.MOV.U32 R15, RZ, RZ, -0x1 ;  /* 0xffffffffff0f7424 */ /* 0x001fce00078e00ff */
[----:B-1234-:R-:W-:Y:S05]  /*29890*/  WARPSYNC.COLLECTIVE R15, `(.L_x_1858) ;  /* 0x000000000f087348 */ /* 0x01efea0003c00000 */
[----:B----4-:R0:W4:Y:S02]  /*298a0*/  SHFL.IDX P6, R14, R13, R12, R11 ;  /* 0x0000000c0d0e7389 */ /* 0x01012400000c000b */
[----:B01234-:R-:W-:Y:S01]  /*298b0*/  ENDCOLLECTIVE ;  /* 0x000000000000791b */ /* 0x01ffe20003800000 */
.L_x_1858:
[----:B------:R-:W-:Y:S05]  /*298c0*/  BSYNC B1 ;  /* 0x0000000000017941 */ /* 0x000fea0003800000 */
.L_x_1857:
        /* <DEDUP_REMOVED lines=8> */
.L_x_1859:
[----:B------:R-:W-:Y:S05]  /*29950*/  BRA `(.L_x_1860) ;  /* 0xffffff4c00507947 */ /* 0x000fea000383ffff */
.L_x_1601:
[----:B------:R-:W1:Y:S01]  /*29960*/  S2R R5, SR_TID.X ;  /* 0x0000000000057919 */ /* 0x000e620000002100 */
[----:B------:R-:W-:Y:S01]  /*29970*/  BSSY B1, `(.L_x_1861) ;  /* 0x000000a000017945 */ /* 0x000fe20003800000 */
[----:B------:R-:W-:Y:S02]  /*29980*/  IMAD.MOV.U32 R12, RZ, RZ, RZ ;  /* 0x000000ffff0c7224 */ /* 0x000fe400078e00ff */
[----:B0-----:R-:W-:Y:S02]  /*29990*/  IMAD.MOV.U32 R11, RZ, RZ, 0x1f ;  /* 0x0000001fff0b7424 */ /* 0x001fe400078e00ff */
[----:B------:R-:W-:Y:S01]  /*299a0*/  IMAD.MOV.U32 R15, RZ, RZ, -0x1 ;  /* 0xffffffffff0f7424 */ /* 0x000fe200078e00ff */
[----:B-1----:R-:W-:-:S04]  /*299b0*/  SHF.R.U32.HI R5, RZ, 0x5, R5 ;  /* 0x00000005ff057819 */ /* 0x002fc80000011605 */
[----:B------:R-:W-:-:S05]  /*299c0*/  LOP3.LUT R5, R5, 0x3, RZ, 0xc0, !PT ;  /* 0x0000000305057812 */ /* 0x000fca00078ec0ff */
[----:B------:R-:W-:-:S07]  /*299d0*/  IMAD.MOV.U32 R13, RZ, RZ, R5 ;  /* 0x000000ffff0d7224 */ /* 0x000fce00078e0005 */
[----:B------:R-:W-:Y:S05]  /*299e0*/  WARPSYNC.COLLECTIVE R15, `(.L_x_1862) ;  /* 0x000000000f087348 */ /* 0x000fea0003c00000 */
[----:B------:R0:W1:Y:S02]  /*299f0*/  SHFL.IDX P6, R14, R13, R12, R11 ;  /* 0x0000000c0d0e7389 */ /* 0x00006400000c000b */
[----:B01----:R-:W-:Y:S01]  /*29a00*/  ENDCOLLECTIVE ;  /* 0x000000000000791b */ /* 0x003fe20003800000 */
.L_x_1862:
[----:B------:R-:W-:Y:S05]  /*29a10*/  BSYNC B1 ;  /* 0x0000000000017941 */ /* 0x000fea0003800000 */
.L_x_1861:
[----:B------:R-:W-:Y:S05]  /*29a20*/  BRA `(.L_x_1863) ;  /* 0xffffff6400f87947 */ /* 0x000fea000383ffff */
.L_x_1603:
[----:B------:R-:W-:Y:S01]  /*29a30*/  BSSY B1, `(.L_x_1864) ;  /* 0x0000006000017945 */ /* 0x000fe20003800000 */
[----:B------:R-:W-:-:S07]  /*29a40*/  IMAD.MOV.U32 R15, RZ, RZ, -0x1 ;  /* 0xffffffffff0f7424 */ /* 0x000fce00078e00ff */
[----:B01----:R-:W-:Y:S05]  /*29a50*/  WARPSYNC.COLLECTIVE R15, `(.L_x_1865) ;  /* 0x000000000f0c7348 */ /* 0x003fea0003c00000 */
[----:B------:R-:W-:Y:S02]  /*29a60*/  ELECT P6, UR62, PT ;  /* 0x00000000003e782f */ /* 0x000fe400038c0000 */
[----:B------:R-:W-:Y:S01]  /*29a70*/  MOV R14, UR62 ;  /* 0x0000003e000e7c02 */ /* 0x000fe20008000f00 */
[----:B01----:R-:W-:Y:S10]  /*29a80*/  ENDCOLLECTIVE ;  /* 0x000000000000791b */ /* 0x003ff40003800000 */
.L_x_1865:
[----:B------:R-:W-:Y:S05]  /*29a90*/  BSYNC B1 ;  /* 0x0000000000017941 */ /* 0x000fea0003800000 */
.L_x_1864:
[----:B------:R-:W-:Y:S05]  /*29aa0*/  BRA `(.L_x_1602) ;  /* 0xffffff6400f07947 */ /* 0x000fea000383ffff */
.L_x_1605:
[----:B-1----:R-:W2:Y:S02]  /*29ab0*/  LDL R5, [R1] ;  /* 0x0000000001057983 */ /* 0x002ea40000100800 */
[----:B--2---:R1:W2:Y:S02]  /*29ac0*/  SYNCS.PHASECHK.TRANS64.TRYWAIT P0, [R5+URZ+0x28420], R4 ;  /* 0x02842004050075a7 */ /* 0x0042a4000800017f */
[----:B--2---:R-:W-:Y:S05]  /*29ad0*/  @!P0 NANOSLEEP.SYNCS 0x989680 ;  /* 0x009896800000895d */ /* 0x004fea0003900000 */
[----:B------:R-:W2:Y:S02]  /*29ae0*/  @!P0 SYNCS.PHASECHK.TRANS64 P0, [R5+URZ+0x28420], R4 ;  /* 0x02842004050085a7 */ /* 0x000ea4000800007f */
[----:B--2---:R-:W-:Y:S05]  /*29af0*/  @!P0 BRA `(.L_x_1605) ;  /* 0xfffffffc00ec8947 */ /* 0x004fea000383ffff */
[----:B------:R-:W-:Y:S05]  /*29b00*/  BRA `(.L_x_1866) ;  /* 0xffffff6800007947 */ /* 0x000fea000383ffff */
.L_x_1609:
[----:B-1----:R1:W2:Y:S02]  /*29b10*/  SYNCS.PHASECHK.TRANS64.TRYWAIT P0, [R7+URZ+0x284a0], R10 ;  /* 0x0284a00a070075a7 */ /* 0x0022a4000800017f */
[----:B--2---:R-:W-:Y:S05]  /*29b20*/  @!P0 NANOSLEEP.SYNCS 0x989680 ;  /* 0x009896800000895d */ /* 0x004fea0003900000 */
[----:B------:R-:W2:Y:S02]  /*29b30*/  @!P0 SYNCS.PHASECHK.TRANS64 P0, [R7+URZ+0x284a0], R10 ;  /* 0x0284a00a070085a7 */ /* 0x000ea4000800007f */
[----:B--2---:R-:W-:Y:S05]  /*29b40*/  @!P0 BRA `(.L_x_1609) ;  /* 0xfffffffc00f08947 */ /* 0x004fea000383ffff */
[----:B------:R-:W-:Y:S05]  /*29b50*/  BRA `(.L_x_1867) ;  /* 0xffffff6800287947 */ /* 0x000fea000383ffff */
.L_x_1615:
[----:B--2---:R2:W3:Y:S02]  /*29b60*/  SYNCS.PHASECHK.TRANS64.TRYWAIT P0, [R7+URZ+0x284c0], R10 ;  /* 0x0284c00a070075a7 */ /* 0x0044e4000800017f */
[----:B---3--:R-:W-:Y:S05]  /*29b70*/  @!P0 NANOSLEEP.SYNCS 0x989680 ;  /* 0x009896800000895d */ /* 0x008fea0003900000 */
[----:B------:R-:W3:Y:S02]  /*29b80*/  @!P0 SYNCS.PHASECHK.TRANS64 P0, [R7+URZ+0x284c0], R10 ;  /* 0x0284c00a070085a7 */ /* 0x000ee4000800007f */
[----:B---3--:R-:W-:Y:S05]  /*29b90*/  @!P0 BRA `(.L_x_1615) ;  /* 0xfffffffc00f08947 */ /* 0x008fea000383ffff */
[----:B------:R-:W-:Y:S05]  /*29ba0*/  BRA `(.L_x_1868) ;  /* 0xffffff6800ec7947 */ /* 0x000fea000383ffff */
.L_x_1623:
[----:B-1----:R1:W2:Y:S02]  /*29bb0*/  SYNCS.PHASECHK.TRANS64.TRYWAIT P1, [R8+URZ+0x284a0], R7 ;  /* 0x0284a007080075a7 */ /* 0x0022a4000802017f */
[----:B--2---:R-:W-:Y:S05]  /*29bc0*/  @!P1 NANOSLEEP.SYNCS 0x989680 ;  /* 0x009896800000995d */ /* 0x004fea0003900000 */
[----:B------:R-:W2:Y:S02]  /*29bd0*/  @!P1 SYNCS.PHASECHK.TRANS64 P1, [R8+URZ+0x284a0], R7 ;  /* 0x0284a007080095a7 */ /* 0x000ea4000802007f */
[----:B--2---:R-:W-:Y:S05]  /*29be0*/  @!P1 BRA `(.L_x_1623) ;  /* 0xfffffffc00f09947 */ /* 0x004fea000383ffff */
[----:B------:R-:W-:Y:S05]  /*29bf0*/  BRA `(.L_x_1869) ;  /* 0xffffff7000007947 */ /* 0x000fea000383ffff */
.L_x_1629:
[----:B--2---:R2:W3:Y:S02]  /*29c00*/  SYNCS.PHASECHK.TRANS64.TRYWAIT P1, [R8+URZ+0x284c0], R7 ;  /* 0x0284c007080075a7 */ /* 0x0044e4000802017f */
[----:B---3--:R-:W-:Y:S05]  /*29c10*/  @!P1 NANOSLEEP.SYNCS 0x989680 ;  /* 0x009896800000995d */ /* 0x008fea0003900000 */
[----:B------:R-:W3:Y:S02]  /*29c20*/  @!P1 SYNCS.PHASECHK.TRANS64 P1, [R8+URZ+0x284c0], R7 ;  /* 0x0284c007080095a7 */ /* 0x000ee4000802007f */
[----:B---3--:R-:W-:Y:S05]  /*29c30*/  @!P1 BRA `(.L_x_1629) ;  /* 0xfffffffc00f09947 */ /* 0x008fea000383ffff */
[----:B------:R-:W-:Y:S05]  /*29c40*/  BRA `(.L_x_1870) ;  /* 0xffffff7000c07947 */ /* 0x000fea000383ffff */
.L_x_1653:
[----:B------:R-:W1:Y:S01]  /*29c50*/  S2R R0, SR_TID.X ;  /* 0x0000000000007919 */ /* 0x000e620000002100 */
[----:B------:R-:W-:Y:S01]  /*29c60*/  BSSY B0, `(.L_x_1871) ;  /* 0x000000a000007945 */ /* 0x000fe20003800000 */
[----:B------:R-:W-:Y:S01]  /*29c70*/  IMAD.MOV.U32 R12, RZ, RZ, RZ ;  /* 0x000000ffff0c7224 */ /* 0x000fe200078e00ff */
[----:B------:R-:W-:Y:S01]  /*29c80*/  MOV R15, 0xffffffff ;  /* 0xffffffff000f7802 */ /* 0x000fe20000000f00 */
[----:B0-----:R-:W-:Y:S01]  /*29c90*/  IMAD.MOV.U32 R11, RZ, RZ, 0x1f ;  /* 0x0000001fff0b7424 */ /* 0x001fe200078e00ff */
[----:B-1----:R-:W-:-:S04]  /*29ca0*/  SHF.R.U32.HI R0, RZ, 0x5, R0 ;  /* 0x00000005ff007819 */ /* 0x002fc80000011600 */
[----:B------:R-:W-:-:S05]  /*29cb0*/  LOP3.LUT R0, R0, 0x3, RZ, 0xc0, !PT ;  /* 0x0000000300007812 */ /* 0x000fca00078ec0ff */
[----:B------:R-:W-:-:S07]  /*29cc0*/  IMAD.MOV.U32 R13, RZ, RZ, R0 ;  /* 0x000000ffff0d7224 */ /* 0x000fce00078e0000 */
[----:B--2---:R-:W-:Y:S05]  /*29cd0*/  WARPSYNC.COLLECTIVE R15, `(.L_x_1872) ;  /* 0x000000000f087348 */ /* 0x004fea0003c00000 */
[----:B------:R0:W1:Y:S02]  /*29ce0*/  SHFL.IDX P6, R14, R13, R12, R11 ;  /* 0x0000000c0d0e7389 */ /* 0x00006400000c000b */
[----:B012---:R-:W-:Y:S01]  /*29cf0*/  ENDCOLLECTIVE ;  /* 0x000000000000791b */ /* 0x007fe20003800000 */
.L_x_1872:
[----:B------:R-:W-:Y:S05]  /*29d00*/  BSYNC B0 ;  /* 0x0000000000007941 */ /* 0x000fea0003800000 */
.L_x_1871:
[----:B------:R-:W-:Y:S05]  /*29d10*/  BRA `(.L_x_1873) ;  /* 0xffffff8000a47947 */ /* 0x000fea000383ffff */
.L_x_1655:
[----:B------:R-:W-:Y:S01]  /*29d20*/  BSSY B0, `(.L_x_1874) ;  /* 0x0000006000007945 */ /* 0x000fe20003800000 */
[----:B------:R-:W-:-:S07]  /*29d30*/  IMAD.MOV.U32 R15, RZ, RZ, -0x1 ;  /* 0xffffffffff0f7424 */ /* 0x000fce00078e00ff */
[----:B012---:R-:W-:Y:S05]  /*29d40*/  WARPSYNC.COLLECTIVE R15, `(.L_x_1875) ;  /* 0x000000000f0c7348 */ /* 0x007fea0003c00000 */
[----:B------:R-:W-:Y:S02]  /*29d50*/  ELECT P6, UR62, PT ;  /* 0x00000000003e782f */ /* 0x000fe400038c0000 */
[----:B------:R-:W-:Y:S01]  /*29d60*/  MOV R14, UR62 ;  /* 0x0000003e000e7c02 */ /* 0x000fe20008000f00 */
[----:B012---:R-:W-:Y:S10]  /*29d70*/  ENDCOLLECTIVE ;  /* 0x000000000000791b */ /* 0x007ff40003800000 */
.L_x_1875:
[----:B------:R-:W-:Y:S05]  /*29d80*/  BSYNC B0 ;  /* 0x0000000000007941 */ /* 0x000fea0003800000 */
.L_x_1874:
[----:B------:R-:W-:Y:S05]  /*29d90*/  BRA `(.L_x_1876) ;  /* 0xffffff8000ac7947 */ /* 0x000fea000383ffff */
.L_x_1657:
[----:B-1----:R1:W2:Y:S02]  /*29da0*/  SYNCS.PHASECHK.TRANS64.TRYWAIT P0, [R0+URZ+0x28480], R3 ;  /* 0x02848003000075a7 */ /* 0x0022a4000800017f */
[----:B--2---:R-:W-:Y:S05]  /*29db0*/  @!P0 NANOSLEEP.SYNCS 0x989680 ;  /* 0x009896800000895d */ /* 0x004fea0003900000 */
[----:B------:R-:W2:Y:S02]  /*29dc0*/  @!P0 SYNCS.PHASECHK.TRANS64 P0, [R0+URZ+0x28480], R3 ;  /* 0x02848003000085a7 */ /* 0x000ea4000800007f */
[----:B--2---:R-:W-:Y:S05]  /*29dd0*/  @!P0 BRA `(.L_x_1657) ;  /* 0xfffffffc00f08947 */ /* 0x004fea000383ffff */
[----:B------:R-:W-:Y:S05]  /*29de0*/  BRA `(.L_x_1877) ;  /* 0xffffff8400207947 */ /* 0x000fea000383ffff */
.L_x_1659:
[----:B--2---:R2:W3:Y:S02]  /*29df0*/  SYNCS.PHASECHK.TRANS64.TRYWAIT P0, [R0+URZ+0x28440], R3 ;  /* 0x02844003000075a7 */ /* 0x0044e4000800017f */
[----:B---3--:R-:W-:Y:S05]  /*29e00*/  @!P0 NANOSLEEP.SYNCS 0x989680 ;  /* 0x009896800000895d */ /* 0x008fea0003900000 */
[----:B------:R-:W3:Y:S02]  /*29e10*/  @!P0 SYNCS.PHASECHK.TRANS64 P0, [R0+URZ+0x28440], R3 ;  /* 0x02844003000085a7 */ /* 0x000ee4000800007f */
[----:B---3--:R-:W-:Y:S05]  /*29e20*/  @!P0 BRA `(.L_x_1659) ;  /* 0xfffffffc00f08947 */ /* 0x008fea000383ffff */
[----:B------:R-:W-:Y:S05]  /*29e30*/  BRA `(.L_x_1878) ;  /* 0xffffff8400907947 */ /* 0x000fea000383ffff */
.L_x_1663:
[----:B------:R-:W2:Y:S01]  /*29e40*/  LDL.LU R11, [R1+0x48] ;  /* 0x00004800010b7983 */ /* 0x000ea20000300800 */
[----:B------:R-:W-:Y:S01]  /*29e50*/  IMAD.MOV.U32 R13, RZ, RZ, R3 ;  /* 0x000000ffff0d7224 */ /* 0x000fe200078e0003 */
[----:B------:R-:W-:Y:S01]  /*29e60*/  LOP3.LUT R5, R5, 0x7f, RZ, 0xc0, !PT ;  /* 0x0000007f05057812 */ /* 0x000fe200078ec0ff */
[----:B------:R-:W-:Y:S02]  /*29e70*/  IMAD.MOV.U32 R12, RZ, RZ, RZ ;  /* 0x000000ffff0c7224 */ /* 0x000fe400078e00ff */
[----:B------:R-:W-:Y:S01]  /*29e80*/  IMAD.MOV.U32 R15, RZ, RZ, -0x1 ;  /* 0xffffffffff0f7424 */ /* 0x000fe200078e00ff */
[----:B------:R-:W-:-:S05]  /*29e90*/  SHF.R.U32.HI R5, RZ, 0x3, R5 ;  /* 0x00000003ff057819 */ /* 0x000fca0000011605 */
[----:B------:R-:W-:-:S04]  /*29ea0*/  IMAD.IADD R0, R5, 0x1, R8 ;  /* 0x0000000105007824 */ /* 0x000fc800078e0208 */
[----:B------:R-:W-:Y:S02]  /*29eb0*/  VIADD R5, R0, 0x10 ;  /* 0x0000001000057836 */ /* 0x000fe40000000000 */
[----:B--2---:R-:W-:Y:S02]  /*29ec0*/  IMAD R2, R11, R7, RZ ;  /* 0x000000070b027224 */ /* 0x004fe400078e02ff */
[----:B------:R-:W-:-:S03]  /*29ed0*/  IMAD.MOV.U32 R11, RZ, RZ, 0x181f ;  /* 0x0000181fff0b7424 */ /* 0x000fc600078e00ff */
[----:B------:R-:W-:-:S13]  /*29ee0*/  ISETP.GE.AND P2, PT, R0, R2, PT ;  /* 0x000000020000720c */ /* 0x000fda0003f46270 */
[----:B-----5:R-:W-:Y:S05]  /*29ef0*/  WARPSYNC.COLLECTIVE R15, `(.L_x_1879) ;  /* 0x000000000f087348 */ /* 0x020fea0003c00000 */
[----:B------:R0:W1:Y:S02]  /*29f00*/  SHFL.IDX P6, R14, R13, R12, R11 ;  /* 0x0000000c0d0e7389 */ /* 0x00006400000c000b */
[----:B01---5:R-:W-:Y:S01]  /*29f10*/  ENDCOLLECTIVE ;  /* 0x000000000000791b */ /* 0x023fe20003800000 */
.L_x_1879:
[----:B------:R-:W-:Y:S02]  /*29f20*/  IMAD.MOV.U32 R13, RZ, RZ, R4 ;  /* 0x000000ffff0d7224 */ /* 0x000fe400078e0004 */
[----:B------:R-:W-:-:S07]  /*29f30*/  IMAD.MOV.U32 R6, RZ, RZ, R14 ;  /* 0x000000ffff067224 */ /* 0x000fce00078e000e */
[----:B------:R-:W-:Y:S05]  /*29f40*/  WARPSYNC.COLLECTIVE R15, `(.L_x_1880) ;  /* 0x000000000f087348 */ /* 0x000fea0003c00000 */
[----:B------:R0:W1:Y:S02]  /*29f50*/  SHFL.IDX P6, R14, R13, R12, R11 ;  /* 0x0000000c0d0e7389 */ /* 0x00006400000c000b */
[----:B01----:R-:W-:Y:S01]  /*29f60*/  ENDCOLLECTIVE ;  /* 0x000000000000791b */ /* 0x003fe20003800000 */
.L_x_1880:
[----:B------:R-:W-:Y:S02]  /*29f70*/  IMAD.MOV.U32 R13, RZ, RZ, R3 ;  /* 0x000000ffff0d7224 */ /* 0x000fe400078e0003 */
[----:B------:R-:W-:Y:S02]  /*29f80*/  IMAD.MOV.U32 R12, RZ, RZ, 0x1 ;  /* 0x00000001ff0c7424 */ /* 0x000fe400078e00ff */
[----:B------:R-:W-:-:S07]  /*29f90*/  IMAD.MOV.U32 R7, RZ, RZ, R14 ;  /* 0x000000ffff077224 */ /* 0x000fce00078e000e */
[----:B------:R-:W-:Y:S05]  /*29fa0*/  WARPSYNC.COLLECTIVE R15, `(.L_x_1881) ;  /* 0x000000000f087348 */ /* 0x000fea0003c00000 */
[----:B------:R0:W1:Y:S02]  /*29fb0*/  SHFL.IDX P6, R14, R13, R12, R11 ;  /* 0x0000000c0d0e7389 */ /* 0x00006400000c000b */
[----:B01----:R-:W-:Y:S01]  /*29fc0*/  ENDCOLLECTIVE ;  /* 0x000000000000791b */ /* 0x003fe20003800000 */
.L_x_1881:
[----:B------:R-:W-:-:S05]  /*29fd0*/  @!P2 IADD3 R7, P3, R10, R7, RZ ;  /* 0x000000070a07a210 */ /* 0x000fca0007f7e0ff */
[----:B------:R-:W-:-:S05]  /*29fe0*/  @!P2 IMAD.X R6, RZ, RZ, R6, P3 ;  /* 0x000000ffff06a224 */ /* 0x000fca00018e0606 */
[----:B------:R-:W-:Y:S02]  /*29ff0*/  @!P2 LOP3.LUT R7, R7, R6, RZ, 0x3c, !PT ;  /* 0x000000060707a212 */ /* 0x000fe400078e3cff */
[----:B------:R-:W-:Y:S02]  /*2a000*/  MOV R13, R4 ;  /* 0x00000004000d7202 */ /* 0x000fe40000000f00 */
[----:B------:R-:W-:-:S04]  /*2a010*/  @!P2 LOP3.LUT R6, R7, R6, RZ, 0x3c, !PT ;  /* 0x000000060706a212 */ /* 0x000fc800078e3cff */
[----:B------:R-:W-:Y:S01]  /*2a020*/  @!P2 LOP3.LUT R7, R7, R6, RZ, 0x3c, !PT ;  /* 0x000000060707a212 */ /* 0x000fe200078e3cff */
[----:B------:R-:W-:-:S07]  /*2a030*/  IMAD.MOV.U32 R8, RZ, RZ, R14 ;  /* 0x000000ffff087224 */ /* 0x000fce00078e000e */
[----:B------:R-:W-:Y:S05]  /*2a040*/  WARPSYNC.COLLECTIVE R15, `(.L_x_1882) ;  /* 0x000000000f087348 */ /* 0x000fea0003c00000 */
[----:B------:R0:W1:Y:S02]  /*2a050*/  SHFL.IDX P6, R14, R13, R12, R11 ;  /* 0x0000000c0d0e7389 */ /* 0x00006400000c000b */
[----:B01----:R-:W-:Y:S01]  /*2a060*/  ENDCOLLECTIVE ;  /* 0x000000000000791b */ /* 0x003fe20003800000 */
.L_x_1882:
        /* <DEDUP_REMOVED lines=12> */
.L_x_1883:
        /* <DEDUP_REMOVED lines=17> */
.L_x_1884:
[----:B------:R-:W-:Y:S02]  /*2a240*/  IMAD.MOV.U32 R13, RZ, RZ, R3 ;  /* 0x000000ffff0d7224 */ /* 0x000fe400078e0003 */
[----:B------:R-:W-:Y:S02]  /*2a250*/  IMAD.MOV.U32 R12, RZ, RZ, 0x3 ;  /* 0x00000003ff0c7424 */ /* 0x000fe400078e00ff */
[----:B------:R-:W-:-:S07]  /*2a260*/  IMAD.MOV.U32 R5, RZ, RZ, R14 ;  /* 0x000000ffff057224 */ /* 0x000fce00078e000e */
[----:B------:R-:W-:Y:S05]  /*2a270*/  WARPSYNC.COLLECTIVE R15, `(.L_x_1885) ;  /* 0x000000000f087348 */ /* 0x000fea0003c00000 */
[----:B------:R0:W1:Y:S02]  /*2a280*/  SHFL.IDX P6, R14, R13, R12, R11 ;  /* 0x0000000c0d0e7389 */ /* 0x00006400000c000b */
[----:B01----:R-:W-:Y:S01]  /*2a290*/  ENDCOLLECTIVE ;  /* 0x000000000000791b */ /* 0x003fe20003800000 */
.L_x_1885:
[----:B------:R-:W-:-:S05]  /*2a2a0*/  @!P2 IADD3 R5, P3, R10, R5, RZ ;  /* 0x000000050a05a210 */ /* 0x000fca0007f7e0ff */
[----:B------:R-:W-:-:S04]  /*2a2b0*/  @!P2 IMAD.X R6, RZ, RZ, R6, P3 ;  /* 0x000000ffff06a224 */ /* 0x000fc800018e0606 */
        /* <DEDUP_REMOVED lines=14> */
.L_x_1886:
[----:B------:R-:W-:Y:S02]  /*2a3a0*/  IMAD.MOV.U32 R13, RZ, RZ, R3 ;  /* 0x000000ffff0d7224 */ /* 0x000fe400078e0003 */
[----:B------:R-:W-:Y:S02]  /*2a3b0*/  IMAD.MOV.U32 R12, RZ, RZ, 0x4 ;  /* 0x00000004ff0c7424 */ /* 0x000fe400078e00ff */
[----:B------:R-:W-:-:S07]  /*2a3c0*/  IMAD.MOV.U32 R5, RZ, RZ, R14 ;  /* 0x000000ffff057224 */ /* 0x000fce00078e000e */
[----:B------:R-:W-:Y:S05]  /*2a3d0*/  WARPSYNC.COLLECTIVE R15, `(.L_x_1887) ;  /* 0x000000000f087348 */ /* 0x000fea0003c00000 */
[----:B------:R0:W1:Y:S02]  /*2a3e0*/  SHFL.IDX P6, R14, R13, R12, R11 ;  /* 0x0000000c0d0e7389 */ /* 0x00006400000c000b */
[----:B01----:R-:W-:Y:S01]  /*2a3f0*/  ENDCOLLECTIVE ;  /* 0x000000000000791b */ /* 0x003fe20003800000 */
.L_x_1887:
        /* <DEDUP_REMOVED lines=16> */
.L_x_1888:
[----:B------:R-:W-:Y:S02]  /*2a500*/  IMAD.MOV.U32 R13, RZ, RZ, R3 ;  /* 0x000000ffff0d7224 */ /* 0x000fe400078e0003 */
[----:B------:R-:W-:Y:S02]  /*2a510*/  IMAD.MOV.U32 R12, RZ, RZ, 0x5 ;  /* 0x00000005ff0c7424 */ /* 0x000fe400078e00ff */
[----:B------:R-:W-:-:S07]  /*2a520*/  IMAD.MOV.U32 R5, RZ, RZ, R14 ;  /* 0x000000ffff057224 */ /* 0x000fce00078e000e */
[----:B------:R-:W-:Y:S05]  /*2a530*/  WARPSYNC.COLLECTIVE R15, `(.L_x_1889) ;  /* 0x000000000f087348 */ /* 0x000fea0003c00000 */
[----:B------:R0:W1:Y:S02]  /*2a540*/  SHFL.IDX P6, R14, R13, R12, R11 ;  /* 0x0000000c0d0e7389 */ /* 0x00006400000c000b */
[----:B01----:R-:W-:Y:S01]  /*2a550*/  ENDCOLLECTIVE ;  /* 0x000000000000791b */ /* 0x003fe20003800000 */
.L_x_1889:
[----:B------:R-:W-:-:S05]  /*2a560*/  @!P2 IADD3 R5, P3, R10, R5, RZ ;  /* 0x000000050a05a210 */ /* 0x000fca0007f7e0ff */
[----:B------:R-:W-:-:S04]  /*2a570*/  @!P2 IMAD.X R6, RZ, RZ, R6, P3 ;  /* 0x000000ffff06a224 */ /* 0x000fc800018e0606 */
[----:B------:R-:W-:Y:S02]  /*2a580*/  @!P2 IMAD.MOV.U32 R7, RZ, RZ, R6 ;  /* 0x000000ffff07a224 */ /* 0x000fe400078e0006 */
[----:B------:R-:W-:Y:S01]  /*2a590*/  @!P2 IMAD.MOV.U32 R6, RZ, RZ, R5 ;  /* 0x000000ffff06a224 */ /* 0x000fe200078e0005 */
[----:B------:R-:W-:Y:S01]  /*2a5a0*/  IADD3 R5, R0, 0x50, RZ ;  /* 0x0000005000057810 */ /* 0x000fe20007ffe0ff */
[----:B------:R-:W-:-:S03]  /*2a5b0*/  IMAD.MOV.U32 R13, RZ, RZ, R4 ;  /* 0x000000ffff0d7224 */ /* 0x000fc600078e0004 */
        /* <DEDUP_REMOVED lines=10> */
.L_x_1890:
[----:B------:R-:W-:Y:S02]  /*2a660*/  IMAD.MOV.U32 R13, RZ, RZ, R3 ;  /* 0x000000ffff0d7224 */ /* 0x000fe400078e0003 */
[----:B------:R-:W-:Y:S02]  /*2a670*/  IMAD.MOV.U32 R12, RZ, RZ, 0x6 ;  /* 0x00000006ff0c7424 */ /* 0x000fe400078e00ff */
[----:B------:R-:W-:-:S07]  /*2a680*/  IMAD.MOV.U32 R5, RZ, RZ, R14 ;  /* 0x000000ffff057224 */ /* 0x000fce00078e000e */
[----:B------:R-:W-:Y:S05]  /*2a690*/  WARPSYNC.COLLECTIVE R15, `(.L_x_1891) ;  /* 0x000000000f087348 */ /* 0x000fea0003c00000 */
[----:B------:R0:W1:Y:S02]  /*2a6a0*/  SHFL.IDX P6, R14, R13, R12, R11 ;  /* 0x0000000c0d0e7389 */ /* 0x00006400000c000b */
[----:B01----:R-:W-:Y:S01]  /*2a6b0*/  ENDCOLLECTIVE ;  /* 0x000000000000791b */ /* 0x003fe20003800000 */
.L_x_1891:
        /* <DEDUP_REMOVED lines=14> */
.L_x_1892:
        /* <DEDUP_REMOVED lines=8> */
.L_x_1893:
[----:B------:R-:W-:-:S04]  /*2a820*/  @!P2 IADD3 R5, P3, R10, R5, RZ ;  /* 0x000000050a05a210 */ /* 0x000fc80007f7e0ff */
[----:B------:R-:W-:-:S05]  /*2a830*/  @!P2 IADD3.X R6, RZ, R6, RZ, P3, !PT ;  /* 0x00000006ff06a210 */ /* 0x000fca0001ffe4ff */
[----:B------:R-:W-:Y:S02]  /*2a840*/  @!P2 IMAD.MOV.U32 R7, RZ, RZ, R6 ;  /* 0x000000ffff07a224 */ /* 0x000fe400078e0006 */
[----:B------:R-:W-:Y:S02]  /*2a850*/  IMAD.MOV.U32 R13, RZ, RZ, R4 ;  /* 0x000000ffff0d7224 */ /* 0x000fe400078e0004 */
[----:B------:R-:W-:-:S05]  /*2a860*/  @!P2 IMAD.MOV.U32 R6, RZ, RZ, R5 ;  /* 0x000000ffff06a224 */ /* 0x000fca00078e0005 */
[----:B------:R-:W-:Y:S01]  /*2a870*/  @!PT LDS RZ, [RZ] ;  /* 0x00000000fffff984 */ /* 0x000fe20000000800 */
[----:B------:R-:W-:Y:S01]  /*2a880*/  @!PT LDS RZ, [RZ] ;  /* 0x00000000fffff984 */ /* 0x000fe20000000800 */
[----:B------:R-:W-:Y:S01]  /*2a890*/  @!PT LDS RZ, [RZ] ;  /* 0x00000000fffff984 */ /* 0x000fe20000000800 */
[----:B------:R0:W-:Y:S01]  /*2a8a0*/  @!P2 LDGSTS.E.BYPASS.LTC128B.128 [R9+0x1b000], desc[UR46][R6.64], !P0 ;  /* 0x1b0000000609afae */ /* 0x0001e2000c101d6e */
[----:B------:R-:W-:-:S03]  /*2a8b0*/  IMAD.MOV.U32 R5, RZ, RZ, R14 ;  /* 0x000000ffff057224 */ /* 0x000fc600078e000e */
[----:B------:R0:W-:Y:S04]  /*2a8c0*/  @!P2 LDGSTS.E.BYPASS.LTC128B.128 [R9+0x1f000], desc[UR46][R6.64+0x80], !P1 ;  /* 0x1f0000800609afae */ /* 0x0001e8000c901d6e */
[----:B0-----:R-:W-:Y:S05]  /*2a8d0*/  WARPSYNC.COLLECTIVE R15, `(.L_x_1894) ;  /* 0x000000000f087348 */ /* 0x001fea0003c00000 */
[----:B------:R1:W2:Y:S02]  /*2a8e0*/  SHFL.IDX P6, R14, R13, R12, R11 ;  /* 0x0000000c0d0e7389 */ /* 0x0002a400000c000b */
[----:B012---:R-:W-:Y:S01]  /*2a8f0*/  ENDCOLLECTIVE ;  /* 0x000000000000791b */ /* 0x007fe20003800000 */
.L_x_1894:
[----:B------:R-:W-:Y:S01]  /*2a900*/  IMAD.MOV.U32 R3, RZ, RZ, R14 ;  /* 0x000000ffff037224 */ /* 0x000fe200078e000e */
[----:B------:R-:W-:Y:S06]  /*2a910*/  BRA `(.L_x_1895) ;  /* 0xffffff88001c7947 */ /* 0x000fec000383ffff */
.L_x_1668:
[----:B--2---:R-:W2:Y:S02]  /*2a920*/  LDL R2, [R1] ;  /* 0x0000000001027983 */ /* 0x004ea40000100800 */
[----:B--2---:R2:W3:Y:S02]  /*2a930*/  SYNCS.PHASECHK.TRANS64.TRYWAIT P0, [R2+URZ+0x28420], R0 ;  /* 0x02842000020075a7 */ /* 0x0044e4000800017f */
[----:B---3--:R-:W-:Y:S05]  /*2a940*/  @!P0 NANOSLEEP.SYNCS 0x989680 ;  /* 0x009896800000895d */ /* 0x008fea0003900000 */
[----:B------:R-:W3:Y:S02]  /*2a950*/  @!P0 SYNCS.PHASECHK.TRANS64 P0, [R2+URZ+0x28420], R0 ;  /* 0x02842000020085a7 */ /* 0x000ee4000800007f */
[----:B---3--:R-:W-:Y:S05]  /*2a960*/  @!P0 BRA `(.L_x_1668) ;  /* 0xfffffffc00ec8947 */ /* 0x008fea000383ffff */
[----:B------:R-:W-:Y:S05]  /*2a970*/  BRA `(.L_x_1896) ;  /* 0xffffff88008c7947 */ /* 0x000fea000383ffff */
.L_x_1674:
[----:B---3--:R3:W4:Y:S02]  /*2a980*/  SYNCS.PHASECHK.TRANS64.TRYWAIT P0, [R6+URZ+0x28480], R5 ;  /* 0x02848005060075a7 */ /* 0x008724000800017f */
[----:B----4-:R-:W-:Y:S05]  /*2a990*/  @!P0 NANOSLEEP.SYNCS 0x989680 ;  /* 0x009896800000895d */ /* 0x010fea0003900000 */
[----:B------:R-:W4:Y:S02]  /*2a9a0*/  @!P0 SYNCS.PHASECHK.TRANS64 P0, [R6+URZ+0x28480], R5 ;  /* 0x02848005060085a7 */ /* 0x000f24000800007f */
[----:B----4-:R-:W-:Y:S05]  /*2a9b0*/  @!P0 BRA `(.L_x_1674) ;  /* 0xfffffffc00f08947 */ /* 0x010fea000383ffff */
[----:B------:R-:W-:Y:S05]  /*2a9c0*/  BRA `(.L_x_1897) ;  /* 0xffffff8c004c7947 */ /* 0x000fea000383ffff */
.L_x_1680:
[----:B-1----:R1:W2:Y:S02]  /*2a9d0*/  SYNCS.PHASECHK.TRANS64.TRYWAIT P0, [R6+URZ+0x28440], R5 ;  /* 0x02844005060075a7 */ /* 0x0022a4000800017f */
[----:B--2---:R-:W-:Y:S05]  /*2a9e0*/  @!P0 NANOSLEEP.SYNCS 0x989680 ;  /* 0x009896800000895d */ /* 0x004fea0003900000 */
[----:B------:R-:W2:Y:S02]  /*2a9f0*/  @!P0 SYNCS.PHASECHK.TRANS64 P0, [R6+URZ+0x28440], R5 ;  /* 0x02844005060085a7 */ /* 0x000ea4000800007f */
[----:B--2---:R-:W-:Y:S05]  /*2aa00*/  @!P0 BRA `(.L_x_1680) ;  /* 0xfffffffc00f08947 */ /* 0x004fea000383ffff */
[----:B------:R-:W-:Y:S05]  /*2aa10*/  BRA `(.L_x_1898) ;  /* 0xffffff9000107947 */ /* 0x000fea000383ffff */
.L_x_1687:
[----:B---3--:R3:W4:Y:S02]  /*2aa20*/  SYNCS.PHASECHK.TRANS64.TRYWAIT P0, [R20+URZ+0x28470], R4 ;  /* 0x02847004140075a7 */ /* 0x008724000800017f */
[----:B----4-:R-:W-:Y:S05]  /*2aa30*/  @!P0 NANOSLEEP.SYNCS 0x989680 ;  /* 0x009896800000895d */ /* 0x010fea0003900000 */
[----:B------:R-:W4:Y:S02]  /*2aa40*/  @!P0 SYNCS.PHASECHK.TRANS64 P0, [R20+URZ+0x28470], R4 ;  /* 0x02847004140085a7 */ /* 0x000f24000800007f */
[----:B----4-:R-:W-:Y:S05]  /*2aa50*/  @!P0 BRA `(.L_x_1687) ;  /* 0xfffffffc00f08947 */ /* 0x010fea000383ffff */
[----:B------:R-:W-:Y:S05]  /*2aa60*/  BRA `(.L_x_1899) ;  /* 0xffffff9000ec7947 */ /* 0x000fea000383ffff */
.L_x_1689:
[----:B----4-:R4:W0:Y:S02]  /*2aa70*/  SYNCS.PHASECHK.TRANS64.TRYWAIT P0, [R20+URZ+0x28460], R3 ;  /* 0x02846003140075a7 */ /* 0x010824000800017f */
[----:B0-----:R-:W-:Y:S05]  /*2aa80*/  @!P0 NANOSLEEP.SYNCS 0x989680 ;  /* 0x009896800000895d */ /* 0x001fea0003900000 */
[----:B------:R-:W0:Y:S02]  /*2aa90*/  @!P0 SYNCS.PHASECHK.TRANS64 P0, [R20+URZ+0x28460], R3 ;  /* 0x02846003140085a7 */ /* 0x000e24000800007f */
[----:B0-----:R-:W-:Y:S05]  /*2aaa0*/  @!P0 BRA `(.L_x_1689) ;  /* 0xfffffffc00f08947 */ /* 0x001fea000383ffff */
[----:B------:R-:W-:Y:S05]  /*2aab0*/  BRA `(.L_x_1900) ;  /* 0xffffff9000f47947 */ /* 0x000fea000383ffff */
.L_x_1696:
[----:B--2---:R2:W3:Y:S02]  /*2aac0*/  SYNCS.PHASECHK.TRANS64.TRYWAIT P1, [R0+URZ+0x28470], R2 ;  /* 0x02847002000075a7 */ /* 0x0044e4000802017f */
[----:B---3--:R-:W-:Y:S05]  /*2aad0*/  @!P1 NANOSLEEP.SYNCS 0x989680 ;  /* 0x009896800000995d */ /* 0x008fea0003900000 */
[----:B------:R-:W3:Y:S02]  /*2aae0*/  @!P1 SYNCS.PHASECHK.TRANS64 P1, [R0+URZ+0x28470], R2 ;  /* 0x02847002000095a7 */ /* 0x000ee4000802007f */
[----:B---3--:R-:W-:Y:S05]  /*2aaf0*/  @!P1 BRA `(.L_x_1696) ;  /* 0xfffffffc00f09947 */ /* 0x008fea000383ffff */
[----:B------:R-:W-:Y:S05]  /*2ab00*/  BRA `(.L_x_1901) ;  /* 0xffffff9c00307947 */ /* 0x000fea000383ffff */
.L_x_1698:
[----:B--2---:R2:W3:Y:S02]  /*2ab10*/  SYNCS.PHASECHK.TRANS64.TRYWAIT P1, [R0+URZ+0x28460], R2 ;  /* 0x02846002000075a7 */ /* 0x0044e4000802017f */
[----:B---3--:R-:W-:Y:S05]  /*2ab20*/  @!P1 NANOSLEEP.SYNCS 0x989680 ;  /* 0x009896800000995d */ /* 0x008fea0003900000 */
[----:B------:R-:W3:Y:S02]  /*2ab30*/  @!P1 SYNCS.PHASECHK.TRANS64 P1, [R0+URZ+0x28460], R2 ;  /* 0x02846002000095a7 */ /* 0x000ee4000802007f */
[----:B---3--:R-:W-:Y:S05]  /*2ab40*/  @!P1 BRA `(.L_x_1698) ;  /* 0xfffffffc00f09947 */ /* 0x008fea000383ffff */
[----:B------:R-:W-:Y:S05]  /*2ab50*/  BRA `(.L_x_1902) ;  /* 0xffffff9c00387947 */ /* 0x000fea000383ffff */
.L_x_1702:
[----:B------:R-:W-:Y:S01]  /*2ab60*/  BSSY B0, `(.L_x_1903) ;  /* 0x0000008000007945 */ /* 0x000fe20003800000 */
[----:B------:R-:W-:Y:S02]  /*2ab70*/  IMAD.MOV.U32 R13, RZ, RZ, R16 ;  /* 0x000000ffff0d7224 */ /* 0x000fe400078e0010 */
[----:B------:R-:W-:Y:S02]  /*2ab80*/  IMAD.MOV.U32 R12, RZ, RZ, RZ ;  /* 0x000000ffff0c7224 */ /* 0x000fe400078e00ff */
[----:B------:R-:W-:Y:S02]  /*2ab90*/  IMAD.MOV.U32 R11, RZ, RZ, 0x1f ;  /* 0x0000001fff0b7424 */ /* 0x000fe400078e00ff */
[----:B------:R-:W-:-:S07]  /*2aba0*/  IMAD.MOV.U32 R15, RZ, RZ, -0x1 ;  /* 0xffffffffff0f7424 */ /* 0x000fce00078e00ff */
[----:B------:R-:W-:Y:S05]  /*2abb0*/  WARPSYNC.COLLECTIVE R15, `(.L_x_1904) ;  /* 0x000000000f087348 */ /* 0x000fea0003c00000 */
[----:B------:R0:W1:Y:S02]  /*2abc0*/  SHFL.IDX P6, R14, R13, R12, R11 ;  /* 0x0000000c0d0e7389 */ /* 0x00006400000c000b */
[----:B01----:R-:W-:Y:S01]  /*2abd0*/  ENDCOLLECTIVE ;  /* 0x000000000000791b */ /* 0x003fe20003800000 */
.L_x_1904:
[----:B------:R-:W-:Y:S05]  /*2abe0*/  BSYNC B0 ;  /* 0x0000000000007941 */ /* 0x000fea0003800000 */
.L_x_1903:
[----:B------:R-:W-:Y:S01]  /*2abf0*/  IMAD.MOV.U32 R13, RZ, RZ, R16 ;  /* 0x000000ffff0d7224 */ /* 0x000fe200078e0010 */
[----:B------:R-:W-:Y:S01]  /*2ac00*/  MOV R11, 0x1f ;  /* 0x0000001f000b7802 */ /* 0x000fe20000000f00 */
[----:B------:R-:W-:Y:S02]  /*2ac10*/  IMAD.MOV.U32 R12, RZ, RZ, 0x1 ;  /* 0x00000001ff0c7424 */ /* 0x000fe400078e00ff */
[----:B------:R-:W-:Y:S02]  /*2ac20*/  IMAD.MOV.U32 R15, RZ, RZ, -0x1 ;  /* 0xffffffffff0f7424 */ /* 0x000fe400078e00ff */
[----:B------:R-:W-:Y:S02]  /*2ac30*/  IMAD.IADD R5, R19, 0x1, R6 ;  /* 0x0000000113057824 */ /* 0x000fe400078e0206 */
[----:B------:R-:W-:-:S07]  /*2ac40*/  IMAD.MOV.U32 R0, RZ, RZ, R14 ;  /* 0x000000ffff007224 */ /* 0x000fce00078e000e */
[----:B------:R-:W-:Y:S05]  /*2ac50*/  WARPSYNC.COLLECTIVE R15, `(.L_x_1905) ;  /* 0x000000000f087348 */ /* 0x000fea0003c00000 */
[----:B------:R0:W1:Y:S02]  /*2ac60*/  SHFL.IDX P6, R14, R13, R12, R11 ;  /* 0x0000000c0d0e7389 */ /* 0x00006400000c000b */
[----:B01----:R-:W-:Y:S01]  /*2ac70*/  ENDCOLLECTIVE ;  /* 0x000000000000791b */ /* 0x003fe20003800000 */
.L_x_1905:
[----:B------:R-:W-:Y:S02]  /*2ac80*/  ULDC UR4, c[0x0][0xc3c] ;  /* 0x00030f0000047ab9 */ /* 0x000fe40000000800 */
[----:B------:R-:W-:-:S13]  /*2ac90*/  ISETP.GE.OR P1, PT, R5, UR4, !P0 ;  /* 0x0000000405007c0c */ /* 0x000fda000c726670 */
[----:B------:R-:W0:Y:S01]  /*2aca0*/  @!P1 LDC.64 R2, c[0x0][0xc80] ;  /* 0x00032000ff029b82 */ /* 0x000e220000000a00 */
[----:B------:R-:W-:Y:S02]  /*2acb0*/  IMAD.MOV.U32 R11, RZ, RZ, RZ ;  /* 0x000000ffff0b7224 */ /* 0x000fe400078e00ff */
        /* <DEDUP_REMOVED lines=14> */
.L_x_1906:
[----:B------:R-:W-:Y:S02]  /*2ada0*/  IMAD.MOV.U32 R12, RZ, RZ, 0x2 ;  /* 0x00000002ff0c7424 */ /* 0x000fe400078e00ff */
[----:B------:R-:W-:-:S05]  /*2adb0*/  IMAD.MOV.U32 R3, RZ, RZ, R14 ;  /* 0x000000ffff037224 */ /* 0x000fca00078e000e */
[----:B------:R-:W-:-:S05]  /*2adc0*/  SEL R3, R3, RZ, P1 ;  /* 0x000000ff03037207 */ /* 0x000fca0000800000 */
[----:B------:R-:W-:-:S04]  /*2add0*/  IMAD.IADD R3, R2, 0x1, R3 ;  /* 0x0000000102037824 */ /* 0x000fc800078e0203 */
[----:B------:R-:W-:-:S07]  /*2ade0*/  IMAD.MOV.U32 R13, RZ, RZ, R3 ;  /* 0x000000ffff0d7224 */ /* 0x000fce00078e0003 */
[----:B------:R-:W-:Y:S05]  /*2adf0*/  WARPSYNC.COLLECTIVE R15, `(.L_x_1907) ;  /* 0x000000000f087348 */ /* 0x000fea0003c00000 */
[----:B------:R0:W1:Y:S02]  /*2ae00*/  SHFL.UP P6, R14, R13, R12, R11 ;  /* 0x0400000c0d0e7389 */ /* 0x00006400000c000b */
[----:B01----:R-:W-:Y:S01]  /*2ae10*/  ENDCOLLECTIVE ;  /* 0x000000000000791b */ /* 0x003fe20003800000 */
.L_x_1907:
        /* <DEDUP_REMOVED lines=8> */
.L_x_1908:
        /* <DEDUP_REMOVED lines=8> */
.L_x_1909:
        /* <DEDUP_REMOVED lines=8> */
.L_x_1910:
[----:B------:R-:W-:Y:S02]  /*2afa0*/  IMAD.MOV.U32 R12, RZ, RZ, 0x1f ;  /* 0x0000001fff0c7424 */ /* 0x000fe400078e00ff */
        /* <DEDUP_REMOVED lines=8> */
.L_x_1911:
[----:B------:R-:W-:Y:S01]  /*2b030*/  IMAD.MOV.U32 R7, RZ, RZ, R14 ;  /* 0x000000ffff077224 */ /* 0x000fe200078e000e */
[----:B------:R-:W-:Y:S06]  /*2b040*/  BRA `(.L_x_1912) ;  /* 0xffffffa000787947 */ /* 0x000fec000383ffff */
.L_x_1707:
[----:B------:R-:W-:Y:S01]  /*2b050*/  BSSY B0, `(.L_x_1913) ;  /* 0x0000008000007945 */ /* 0x000fe20003800000 */
[----:B-----5:R-:W-:Y:S01]  /*2b060*/  MOV R13, R2 ;  /* 0x00000002000d7202 */ /* 0x020fe20000000f00 */
[----:B------:R-:W-:Y:S02]  /*2b070*/  IMAD.MOV.U32 R12, RZ, RZ, 0x1 ;  /* 0x00000001ff0c7424 */ /* 0x000fe400078e00ff */
[----:B------:R-:W-:Y:S02]  /*2b080*/  IMAD.MOV.U32 R11, RZ, RZ, RZ ;  /* 0x000000ffff0b7224 */ /* 0x000fe400078e00ff */
[----:B------:R-:W-:-:S07]  /*2b090*/  IMAD.MOV.U32 R15, RZ, RZ, -0x1 ;  /* 0xffffffffff0f7424 */ /* 0x000fce00078e00ff */
[----:B01----:R-:W-:Y:S05]  /*2b0a0*/  WARPSYNC.COLLECTIVE R15, `(.L_x_1914) ;  /* 0x000000000f087348 */ /* 0x003fea0003c00000 */
[----:B------:R2:W3:Y:S02]  /*2b0b0*/  SHFL.UP P6, R14, R13, R12, R11 ;  /* 0x0400000c0d0e7389 */ /* 0x0004e400000c000b */
[----:B0123--:R-:W-:Y:S01]  /*2b0c0*/  ENDCOLLECTIVE ;  /* 0x000000000000791b */ /* 0x00ffe20003800000 */
.L_x_1914:
[----:B------:R-:W-:Y:S05]  /*2b0d0*/  BSYNC B0 ;  /* 0x0000000000007941 */ /* 0x000fea0003800000 */
.L_x_1913:
[----:B------:R-:W-:Y:S02]  /*2b0e0*/  IMAD.MOV.U32 R3, RZ, RZ, R14 ;  /* 0x000000ffff037224 */ /* 0x000fe400078e000e */
[----:B------:R-:W-:Y:S02]  /*2b0f0*/  IMAD.MOV.U32 R12, RZ, RZ, 0x2 ;  /* 0x00000002ff0c7424 */ /* 0x000fe400078e00ff */
[----:B------:R-:W-:Y:S01]  /*2b100*/  IMAD.MOV.U32 R11, RZ, RZ, RZ ;  /* 0x000000ffff0b7224 */ /* 0x000fe200078e00ff */
[----:B------:R-:W-:Y:S01]  /*2b110*/  SEL R3, R3, RZ, P1 ;  /* 0x000000ff03037207 */ /* 0x000fe20000800000 */
[----:B------:R-:W-:-:S04]  /*2b120*/  IMAD.MOV.U32 R15, RZ, RZ, -0x1 ;  /* 0xffffffffff0f7424 */ /* 0x000fc800078e00ff */
[----:B------:R-:W-:-:S04]  /*2b130*/  IMAD.IADD R3, R2, 0x1, R3 ;  /* 0x0000000102037824 */ /* 0x000fc800078e0203 */
[----:B------:R-:W-:-:S07]  /*2b140*/  IMAD.MOV.U32 R13, RZ, RZ, R3 ;  /* 0x000000ffff0d7224 */ /* 0x000fce00078e0003 */
[----:B------:R-:W-:Y:S05]  /*2b150*/  WARPSYNC.COLLECTIVE R15, `(.L_x_1915) ;  /* 0x000000000f087348 */ /* 0x000fea0003c00000 */
[----:B------:R0:W1:Y:S02]  /*2b160*/  SHFL.UP P6, R14, R13, R12, R11 ;  /* 0x0400000c0d0e7389 */ /* 0x00006400000c000b */
[----:B01----:R-:W-:Y:S01]  /*2b170*/  ENDCOLLECTIVE ;  /* 0x000000000000791b */ /* 0x003fe20003800000 */
.L_x_1915:
        /* <DEDUP_REMOVED lines=8> */
.L_x_1916:
[----:B------:R-:W-:Y:S02]  /*2b200*/  IMAD.MOV.U32 R12, RZ, RZ, 0x8 ;  /* 0x00000008ff0c7424 */ /* 0x000fe400078e00ff */
[----:B------:R-:W-:-:S05]  /*2b210*/  IMAD.MOV.U32 R5, RZ, RZ, R14 ;  /* 0x000000ffff057224 */ /* 0x000fca00078e000e */
[----:B------:R-:W-:-:S04]  /*2b220*/  SEL R5, R5, RZ, P3 ;  /* 0x000000ff05057207 */ /* 0x000fc80001800000 */
[----:B------:R-:W-:-:S05]  /*2b230*/  IADD3 R3, R3, R5, RZ ;  /* 0x0000000503037210 */ /* 0x000fca0007ffe0ff */
[----:B------:R-:W-:-:S07]  /*2b240*/  IMAD.MOV.U32 R13, RZ, RZ, R3 ;  /* 0x000000ffff0d7224 */ /* 0x000fce00078e0003 */
[----:B------:R-:W-:Y:S05]  /*2b250*/  WARPSYNC.COLLECTIVE R15, `(.L_x_1917) ;  /* 0x000000000f087348 */ /* 0x000fea0003c00000 */
[----:B------:R0:W1:Y:S02]  /*2b260*/  SHFL.UP P6, R14, R13, R12, R11 ;  /* 0x0400000c0d0e7389 */ /* 0x00006400000c000b */
[----:B01----:R-:W-:Y:S01]  /*2b270*/  ENDCOLLECTIVE ;  /* 0x000000000000791b */ /* 0x003fe20003800000 */
.L_x_1917:
        /* <DEDUP_REMOVED lines=8> */
.L_x_1918:
        /* <DEDUP_REMOVED lines=9> */
.L_x_1919:
[----:B------:R-:W-:Y:S01]  /*2b390*/  IMAD.MOV.U32 R7, RZ, RZ, R14 ;  /* 0x000000ffff077224 */ /* 0x000fe200078e000e */
[----:B------:R-:W-:Y:S06]  /*2b3a0*/  BRA `(.L_x_1920) ;  /* 0xffffffa000407947 */ /* 0x000fec000383ffff */
.L_x_1709:
[----:B------:R-:W-:Y:S01]  /*2b3b0*/  BSSY B0, `(.L_x_1921) ;  /* 0x0000006000007945 */ /* 0x000fe20003800000 */
[----:B------:R-:W-:Y:S01]  /*2b3c0*/  PLOP3.LUT P6, PT, P6, PT, PT, 0x8, 0x0 ;  /* 0x000000000000781c */ /* 0x000fe200037ce170 */
[----:B------:R-:W-:-:S12]  /*2b3d0*/  IMAD.MOV.U32 R15, RZ, RZ, -0x1 ;  /* 0xffffffffff0f7424 */ /* 0x000fd800078e00ff */
[----:B0-----:R-:W-:Y:S05]  /*2b3e0*/  WARPSYNC.COLLECTIVE R15, `(.L_x_1922) ;  /* 0x000000000f087348 */ /* 0x001fea0003c00000 */
[----:B------:R-:W-:Y:S01]  /*2b3f0*/  VOTE.ANY R14, PT, P6 ;  /* 0x00000000000e7806 */ /* 0x000fe200030e0100 */
[----:B0-----:R-:W-:Y:S06]  /*2b400*/  ENDCOLLECTIVE ;  /* 0x000000000000791b */ /* 0x001fec0003800000 */
.L_x_1922:
[----:B------:R-:W-:Y:S05]  /*2b410*/  BSYNC B0 ;  /* 0x0000000000007941 */ /* 0x000fea0003800000 */
.L_x_1921:
[----:B------:R-:W-:Y:S01]  /*2b420*/  IMAD.MOV.U32 R5, RZ, RZ, R14 ;  /* 0x000000ffff057224 */ /* 0x000fe200078e000e */
[----:B------:R-:W-:Y:S01]  /*2b430*/  MOV R13, R2 ;  /* 0x00000002000d7202 */ /* 0x000fe20000000f00 */
[----:B------:R-:W-:Y:S02]  /*2b440*/  IMAD.MOV.U32 R11, RZ, RZ, 0x1f ;  /* 0x0000001fff0b7424 */ /* 0x000fe400078e00ff */
[----:B------:R-:W0:Y:S01]  /*2b450*/  POPC R4, R5 ;  /* 0x0000000500047309 */ /* 0x000e220000000000 */
[----:B------:R-:W-:Y:S02]  /*2b460*/  IMAD.MOV.U32 R15, RZ, RZ, -0x1 ;  /* 0xffffffffff0f7424 */ /* 0x000fe400078e00ff */
[----:B0-----:R-:W-:-:S07]  /*2b470*/  IMAD.MOV.U32 R12, RZ, RZ, R4 ;  /* 0x000000ffff0c7224 */ /* 0x001fce00078e0004 */
[----:B------:R-:W-:Y:S05]  /*2b480*/  WARPSYNC.COLLECTIVE R15, `(.L_x_1923) ;  /* 0x000000000f087348 */ /* 0x000fea0003c00000 */
[----:B------:R0:W1:Y:S02]  /*2b490*/  SHFL.IDX P6, R14, R13, R12, R11 ;  /* 0x0000000c0d0e7389 */ /* 0x00006400000c000b */
[----:B01----:R-:W-:Y:S01]  /*2b4a0*/  ENDCOLLECTIVE ;  /* 0x000000000000791b */ /* 0x003fe20003800000 */
.L_x_1923:
[----:B------:R-:W-:Y:S01]  /*2b4b0*/  IMAD.MOV.U32 R17, RZ, RZ, R14 ;  /* 0x000000ffff117224 */ /* 0x000fe200078e000e */
[----:B------:R-:W-:Y:S06]  /*2b4c0*/  BRA `(.L_x_1924) ;  /* 0xffffffa000347947 */ /* 0x000fec000383ffff */
.L_x_1711:
[----:B------:R-:W-:Y:S01]  /*2b4d0*/  BSSY B0, `(.L_x_1925) ;  /* 0x0000007000007945 */ /* 0x000fe20003800000 */
[----:B------:R-:W-:Y:S02]  /*2b4e0*/  IMAD.MOV.U32 R13, RZ, RZ, R6 ;  /* 0x000000ffff0d7224 */ /* 0x000fe400078e0006 */
[----:B------:R-:W-:Y:S02]  /*2b4f0*/  IMAD.MOV.U32 R11, RZ, RZ, 0x1f ;  /* 0x0000001fff0b7424 */ /* 0x000fe400078e00ff */
[----:B------:R-:W-:-:S07]  /*2b500*/  IMAD.MOV.U32 R15, RZ, RZ, -0x1 ;  /* 0xffffffffff0f7424 */ /* 0x000fce00078e00ff */
[----:B01----:R-:W-:Y:S05]  /*2b510*/  WARPSYNC.COLLECTIVE R15, `(.L_x_1926) ;  /* 0x000000000f087348 */ /* 0x003fea0003c00000 */
[----:B------:R2:W3:Y:S02]  /*2b520*/  SHFL.IDX P6, R14, R13, R12, R11 ;  /* 0x0000000c0d0e7389 */ /* 0x0004e400000c000b */
[----:B0123--:R-:W-:Y:S01]  /*2b530*/  ENDCOLLECTIVE ;  /* 0x000000000000791b */ /* 0x00ffe20003800000 */
.L_x_1926:
[----:B------:R-:W-:Y:S05]  /*2b540*/  BSYNC B0 ;  /* 0x0000000000007941 */ /* 0x000fea0003800000 */
.L_x_1925:
[----:B------:R-:W-:Y:S01]  /*2b550*/  IMAD.MOV.U32 R6, RZ, RZ, R14 ;  /* 0x000000ffff067224 */ /* 0x000fe200078e000e */
[----:B------:R-:W-:Y:S06]  /*2b560*/  BRA `(.L_x_1927) ;  /* 0xffffffa000287947 */ /* 0x000fec000383ffff */
.L_x_1715:
[----:B0-----:R0:W1:Y:S02]  /*2b570*/  SYNCS.PHASECHK.TRANS64.TRYWAIT P0, [R0+URZ+0x28420], R3 ;  /* 0x02842003000075a7 */ /* 0x001064000800017f */
[----:B-1----:R-:W-:Y:S05]  /*2b580*/  @!P0 NANOSLEEP.SYNCS 0x989680 ;  /* 0x009896800000895d */ /* 0x002fea0003900000 */
[----:B------:R-:W1:Y:S02]  /*2b590*/  @!P0 SYNCS.PHASECHK.TRANS64 P0, [R0+URZ+0x28420], R3 ;  /* 0x02842003000085a7 */ /* 0x000e64000800007f */
[----:B-1----:R-:W-:Y:S05]  /*2b5a0*/  @!P0 BRA `(.L_x_1715) ;  /* 0xfffffffc00f08947 */ /* 0x002fea000383ffff */
[----:B------:R-:W-:Y:S05]  /*2b5b0*/  BRA `(.L_x_1928) ;  /* 0xffffffa400b07947 */ /* 0x000fea000383ffff */
.L_x_1716:
[----:B------:R-:W1:Y:S01]  /*2b5c0*/  S2R R2, SR_TID.X ;  /* 0x0000000000027919 */ /* 0x000e620000002100 */
[----:B------:R-:W-:Y:S01]  /*2b5d0*/  BSSY B0, `(.L_x_1929) ;  /* 0x000000a000007945 */ /* 0x000fe20003800000 */
[----:B--2---:R-:W-:Y:S02]  /*2b5e0*/  IMAD.MOV.U32 R12, RZ, RZ, RZ ;  /* 0x000000ffff0c7224 */ /* 0x004fe400078e00ff */
        /* <DEDUP_REMOVED lines=8> */
.L_x_1930:
[----:B------:R-:W-:Y:S05]  /*2b670*/  BSYNC B0 ;  /* 0x0000000000007941 */ /* 0x000fea0003800000 */
.L_x_1929:
[----:B------:R-:W-:Y:S05]  /*2b680*/  BRA `(.L_x_1931) ;  /* 0xffffffa400987947 */ /* 0x000fea000383ffff */
.L_x_1717:
[----:B------:R-:W-:Y:S01]  /*2b690*/  BSSY B0, `(.L_x_1932) ;  /* 0x0000006000007945 */ /* 0x000fe20003800000 */
[----:B------:R-:W-:-:S07]  /*2b6a0*/  IMAD.MOV.U32 R15, RZ, RZ, -0x1 ;  /* 0xffffffffff0f7424 */ /* 0x000fce00078e00ff */
[----:B012---:R-:W-:Y:S05]  /*2b6b0*/  WARPSYNC.COLLECTIVE R15, `(.L_x_1933) ;  /* 0x000000000f0c7348 */ /* 0x007fea0003c00000 */
[----:B------:R-:W-:Y:S02]  /*2b6c0*/  ELECT P6, UR62, PT ;  /* 0x00000000003e782f */ /* 0x000fe400038c0000 */
[----:B------:R-:W-:Y:S01]  /*2b6d0*/  MOV R14, UR62 ;  /* 0x0000003e000e7c02 */ /* 0x000fe20008000f00 */
[----:B012---:R-:W-:Y:S10]  /*2b6e0*/  ENDCOLLECTIVE ;  /* 0x000000000000791b */ /* 0x007ff40003800000 */
.L_x_1933:
[----:B------:R-:W-:Y:S05]  /*2b6f0*/  BSYNC B0 ;  /* 0x0000000000007941 */ /* 0x000fea0003800000 */
.L_x_1932:
[----:B------:R-:W-:Y:S05]  /*2b700*/  BRA `(.L_x_1934) ;  /* 0xffffffa4008c7947 */ /* 0x000fea000383ffff */
.L_x_1719:
[----:B0-----:R0:W1:Y:S02]  /*2b710*/  SYNCS.PHASECHK.TRANS64.TRYWAIT P1, [R6+URZ], R5 ;  /* 0x00000005060075a7 */ /* 0x001064000802017f */
[----:B-1----:R-:W-:Y:S05]  /*2b720*/  @!P1 NANOSLEEP.SYNCS 0x989680 ;  /* 0x009896800000995d */ /* 0x002fea0003900000 */
[----:B------:R-:W1:Y:S02]  /*2b730*/  @!P1 SYNCS.PHASECHK.TRANS64 P1, [R6+URZ], R5 ;  /* 0x00000005060095a7 */ /* 0x000e64000802007f */
[----:B-1----:R-:W-:Y:S05]  /*2b740*/  @!P1 BRA `(.L_x_1719) ;  /* 0xfffffffc00f09947 */ /* 0x002fea000383ffff */
[----:B------:R-:W-:Y:S05]  /*2b750*/  BRA `(.L_x_1935) ;  /* 0xffffffa400c87947 */ /* 0x000fea000383ffff */
.L_x_1720:
[----:B-1----:R1:W3:Y:S02]  /*2b760*/  SYNCS.PHASECHK.TRANS64.TRYWAIT P1, [R7+URZ], R2 ;  /* 0x00000002070075a7 */ /* 0x0022e4000802017f */
[----:B---3--:R-:W-:Y:S05]  /*2b770*/  @!P1 NANOSLEEP.SYNCS 0x989680 ;  /* 0x009896800000995d */ /* 0x008fea0003900000 */
[----:B------:R-:W3:Y:S02]  /*2b780*/  @!P1 SYNCS.PHASECHK.TRANS64 P1, [R7+URZ], R2 ;  /* 0x00000002070095a7 */ /* 0x000ee4000802007f */
[----:B---3--:R-:W-:Y:S05]  /*2b790*/  @!P1 BRA `(.L_x_1720) ;  /* 0xfffffffc00f09947 */ /* 0x008fea000383ffff */
[----:B------:R-:W-:Y:S05]  /*2b7a0*/  BRA `(.L_x_1936) ;  /* 0xffffffa400bc7947 */ /* 0x000fea000383ffff */
.L_x_1722:
[----:B---3--:R3:W4:Y:S02]  /*2b7b0*/  SYNCS.PHASECHK.TRANS64.TRYWAIT P1, [R4+URZ+0x28460], R5 ;  /* 0x02846005040075a7 */ /* 0x008724000802017f */
[----:B----4-:R-:W-:Y:S05]  /*2b7c0*/  @!P1 NANOSLEEP.SYNCS 0x989680 ;  /* 0x009896800000995d */ /* 0x010fea0003900000 */
[----:B------:R-:W4:Y:S02]  /*2b7d0*/  @!P1 SYNCS.PHASECHK.TRANS64 P1, [R4+URZ+0x28460], R5 ;  /* 0x02846005040095a7 */ /* 0x000f24000802007f */
[----:B----4-:R-:W-:Y:S05]  /*2b7e0*/  @!P1 BRA `(.L_x_1722) ;  /* 0xfffffffc00f09947 */ /* 0x010fea000383ffff */
[----:B------:R-:W-:Y:S05]  /*2b7f0*/  BRA `(.L_x_1937) ;  /* 0xffffffa400c07947 */ /* 0x000fea000383ffff */
.L_x_1724:
[----:B----4-:R4:W0:Y:S02]  /*2b800*/  SYNCS.PHASECHK.TRANS64.TRYWAIT P1, [R3+URZ+0x28460], R2 ;  /* 0x02846002030075a7 */ /* 0x010824000802017f */
[----:B0-----:R-:W-:Y:S05]  /*2b810*/  @!P1 NANOSLEEP.SYNCS 0x989680 ;  /* 0x009896800000995d */ /* 0x001fea0003900000 */
[----:B------:R-:W0:Y:S02]  /*2b820*/  @!P1 SYNCS.PHASECHK.TRANS64 P1, [R3+URZ+0x28460], R2 ;  /* 0x02846002030095a7 */ /* 0x000e24000802007f */
[----:B0-----:R-:W-:Y:S05]  /*2b830*/  @!P1 BRA `(.L_x_1724) ;  /* 0xfffffffc00f09947 */ /* 0x001fea000383ffff */
[----:B------:R-:W-:Y:S05]  /*2b840*/  BRA `(.L_x_1938) ;  /* 0xffffffa400c07947 */ /* 0x000fea000383ffff */
.L_x_1726:
[----:B------:R0:W0:Y:S02]  /*2b850*/  SYNCS.PHASECHK.TRANS64.TRYWAIT P0, [R4+URZ+0x28480], R5 ;  /* 0x02848005040075a7 */ /* 0x000024000800017f */
[----:B0-----:R-:W-:Y:S05]  /*2b860*/  @!P0 NANOSLEEP.SYNCS 0x989680 ;  /* 0x009896800000895d */ /* 0x001fea0003900000 */
[----:B------:R-:W0:Y:S02]  /*2b870*/  @!P0 SYNCS.PHASECHK.TRANS64 P0, [R4+URZ+0x28480], R5 ;  /* 0x02848005040085a7 */ /* 0x000e24000800007f */
[----:B0-----:R-:W-:Y:S05]  /*2b880*/  @!P0 BRA `(.L_x_1726) ;  /* 0xfffffffc00f08947 */ /* 0x001fea000383ffff */
[----:B------:R-:W-:Y:S05]  /*2b890*/  BRA `(.L_x_1727) ;  /* 0xffffffa400bc7947 */ /* 0x000fea000383ffff */
.L_x_1939:
        /* <DEDUP_REMOVED lines=14> */
.L_x_12955:


//--------------------- .text._ZN7cutlass13device_kernelIN5flash11enable_sm90INS1_16FlashAttnFwdSm90INS1_25CollectiveMainloopFwdSm90ILi2EN4cute5tupleIJNS5_1CILi1EEES8_S8_EEENS6_IJNS7_ILi128EEESA_NS7_ILi256EEEEEELi256ENS_12float_e4m3_tEfNS_4arch4Sm90ELb1ELb0ELb0ELb0ELb0ELb0ELb0ELb1ELb1ELb1ELb0ELb0EEENS1_21CollectiveEpilogueFwdINS6_IJSA_SB_SA_EEES9_NS_10bfloat16_tESF_Li256ELb0ELb1ELb0ELb1EEENS1_30DynamicPersistentTileSchedulerILi256ELi128ELb0ELb1ELb1EEEEEEEEEvNT_6ParamsE --------------------------
	.section	.text._ZN7cutlass13device_kernelIN5flash11enable_sm90INS1_16FlashAttnFwdSm90INS1_25CollectiveMainloopFwdSm90ILi2EN4cute5tupleIJNS5_1CILi1EEES8_S8_EEENS6_IJNS7_ILi128EEESA_NS7_ILi256EEEEEELi256ENS_12float_e4m3_tEfNS_4arch4Sm90ELb1ELb0ELb0ELb0ELb0ELb0ELb0ELb1ELb1ELb1ELb0ELb0EEENS1_21CollectiveEpilogueFwdINS6_IJSA_SB_SA_EEES9_NS_10bfloat16_tESF_Li256ELb0ELb1ELb0ELb1EEENS1_30DynamicPersistentTileSchedulerILi256ELi128ELb0ELb1ELb1EEEEEEEEEvNT_6ParamsE,"ax",@progbits
	.align	128
.text._ZN7cutlass13device_kernelIN5flash11enable_sm90INS1_16FlashAttnFwdSm90INS1_25CollectiveMainloopFwdSm90ILi2EN4cute5tupleIJNS5_1CILi1EEES8_S8_EEENS6_IJNS7_ILi128EEESA_NS7_ILi256EEEEEELi256ENS_12float_e4m3_tEfNS_4arch4Sm90ELb1ELb0ELb0ELb0ELb0ELb0ELb0ELb1ELb1ELb1ELb0ELb0EEENS1_21CollectiveEpilogueFwdINS6_IJSA_SB_SA_EEES9_NS_10bfloat16_tESF_Li256ELb0ELb1ELb0ELb1EEENS1_30DynamicPersistentTileSchedulerILi256ELi128ELb0ELb1ELb1EEEEEEEEEvNT_6ParamsE:
        .type           _ZN7cutlass13device_kernelIN5flash11enable_sm90INS1_16FlashAttnFwdSm90INS1_25CollectiveMainloopFwdSm90ILi2EN4cute5tupleIJNS5_1CILi1EEES8_S8_EEENS6_IJNS7_ILi128EEESA_NS7_ILi256EEEEEELi256ENS_12float_e4m3_tEfNS_4arch4Sm90ELb1ELb0ELb0ELb0ELb0ELb0ELb0ELb1ELb1ELb1ELb0ELb0EEENS1_21CollectiveEpilogueFwdINS6_IJSA_SB_SA_EEES9_NS_10bfloat16_tESF_Li256ELb0ELb1ELb0ELb1EEENS1_30DynamicPersistentTileSchedulerILi256ELi128ELb0ELb1ELb1EEEEEEEEEvNT_6ParamsE,@function
        .size           _ZN7cutlass13device_kernelIN5flash11enable_sm90INS1_16FlashAttnFwdSm90INS1_25CollectiveMainloopFwdSm90ILi2EN4cute5tupleIJNS5_1CILi1EEES8_S8_EEENS6_IJNS7_ILi128EEESA_NS7_ILi256EEEEEELi256ENS_12float_e4m3_tEfNS_4arch4Sm90ELb1ELb0ELb0ELb0ELb0ELb0ELb0ELb1ELb1ELb1ELb0ELb0EEENS1_21CollectiveEpilogueFwdINS6_IJSA_SB_SA_EEES9_NS_10bfloat16_tESF_Li256ELb0ELb1ELb0ELb1EEENS1_30DynamicPersistentTileSchedulerILi256ELi128ELb0ELb1ELb1EEEEEEEEEvNT_6ParamsE,(.L_x_12956 - _ZN7cutlass13device_kernelIN5flash11enable_sm90INS1_16FlashAttnFwdSm90INS1_25CollectiveMainloopFwdSm90ILi2EN4cute5tupleIJNS5_1CILi1EEES8_S8_EEENS6_IJNS7_ILi128EEESA_NS7_ILi256EEEEEELi256ENS_12float_e4m3_tEfNS_4arch4Sm90ELb1ELb0ELb0ELb0ELb0ELb0ELb0ELb1ELb1ELb1ELb0ELb0EEENS1_21CollectiveEpilogueFwdINS6_IJSA_SB_SA_EEES9_NS_10bfloat16_tESF_Li256ELb0ELb1ELb0ELb1EEENS1_30DynamicPersistentTileSchedulerILi256ELi128ELb0ELb1ELb1EEEEEEEEEvNT_6ParamsE)
        .other          _ZN7cutlass13device_kernelIN5flash11enable_sm90INS1_16FlashAttnFwdSm90INS1_25CollectiveMainloopFwdSm90ILi2EN4cute5tupleIJNS5_1CILi1EEES8_S8_EEENS6_IJNS7_ILi128EEESA_NS7_ILi256EEEEEELi256ENS_12float_e4m3_tEfNS_4arch4Sm90ELb1ELb0ELb0ELb0ELb0ELb0ELb0ELb1ELb1ELb1ELb0ELb0EEENS1_21CollectiveEpilogueFwdINS6_IJSA_SB_SA_EEES9_NS_10bfloat16_tESF_Li256ELb0ELb1ELb0ELb1EEENS1_30DynamicPersistentTileSchedulerILi256ELi128ELb0ELb1ELb1EEEEEEEEEvNT_6ParamsE,@"STO_CUDA_ENTRY STV_DEFAULT"
_ZN7cutlass13device_kernelIN5flash11enable_sm90INS1_16FlashAttnFwdSm90INS1_25CollectiveMainloopFwdSm90ILi2EN4cute5tupleIJNS5_1CILi1EEES8_S8_EEENS6_IJNS7_ILi128EEESA_NS7_ILi256EEEEEELi256ENS_12float_e4m3_tEfNS_4arch4Sm90ELb1ELb0ELb0ELb0ELb0ELb0ELb0ELb1ELb1ELb1ELb0ELb0EEENS1_21CollectiveEpilogueFwdINS6_IJSA_SB_SA_EEES9_NS_10bfloat16_tESF_Li256ELb0ELb1ELb0ELb1EEENS1_30DynamicPersistentTileSchedulerILi256ELi128ELb0ELb1ELb1EEEEEEEEEvNT_6ParamsE:
        /* <DEDUP_REMOVED lines=18> */
.L_x_1941:
[----:B------:R-:W-:Y:S05]  /*0120*/  BSYNC B0 ;  /* 0x0000000000007941 */ /* 0x000fea0003800000 */
.L_x_1940:
        /* <DEDUP_REMOVED lines=41> */
.L_x_1942:
        /* <DEDUP_REMOVED lines=22> */
.L_x_1943:
        /* <DEDUP_REMOVED lines=18> */
.L_x_1944:
        /* <DEDUP_REMOVED lines=22> */
.L_x_1945:
        /* <DEDUP_REMOVED lines=22> */
.L_x_1946:
[----:B------:R-:W-:Y:S01]  /*0900*/  PLOP3.LUT P0, PT, PT, PT, UP0, 0x80, 0x0 ;  /* 0x000000000000781c */ /* 0x000fe20003f0f008 */
[----:B------:R-:W-:Y:S01]  /*0910*/  UMOV UR38, 0x1 ;  /* 0x0000000100267882 */ /* 0x000fe20000000000 */
[----:B------:R-:W-:Y:S01]  /*0920*/  NOP ;  /* 0x0000000000007918 */ /* 0x000fe20000000000 */
[----:B------:R-:W-:Y:S01]  /*0930*/  USEL UR38, UR38, 0x2, !UP0 ;  /* 0x0000000226267887 */ /* 0x000fe2000c000000 */
[----:B------:R-:W-:Y:S01]  /*0940*/  ULDC.64 UR48, c[0x0][0x208] ;  /* 0x0000820000307ab9 */ /* 0x000fe20000000a00 */
[----:B012-4-:R-:W-:Y:S08]  /*0950*/  BAR.SYNC.DEFER_BLOCKING 0x0 ;  /* 0x0000000000007b1d */ /* 0x017ff00000010000 */
[----:B------:R-:W-:Y:S05]  /*0960*/  @!P0 BRA `(.L_x_1947) ;  /* 0x000000cc00888947 */ /* 0x000fea0003800000 */
.L_x_1948:
        /* <DEDUP_REMOVED lines=23> */
[-C--:B------:R-:W-:Y:S01]  /*0ae0*/  LEA.HI R3, R0, R12.reuse, RZ, 0x4 ;  /* 0x0000000c00037211 */ /* 0x080fe200078f20ff */
[----:B------:R-:W-:Y:S01]  /*0af0*/  IMAD.SHL.U32 R5, R4, 0x20, RZ ;  /* 0x0000002004057824 */ /* 0x000fe200078e00ff */
[----:B------:R-:W-:Y:S01]  /*0b00*/  LEA.HI R11, R0, R12, RZ, 0x2 ;  /* 0x0000000c000b7211 */ /* 0x000fe200078f10ff */
[----:B------:R-:W-:Y:S01]  /*0b10*/  IMAD.IADD R234, R12, 0x1, -R234 ;  /* 0x000000010cea7824 */ /* 0x000fe200078e0aea */
[----:B------:R-:W-:-:S02]  /*0b20*/  SHF.R.S32.HI R6, RZ, 0x4, R3 ;  /* 0x00000004ff067819 */ /* 0x000fc40000011403 */
[----:B------:R-:W-:Y:S02]  /*0b30*/  LOP3.LUT R4, R3, 0x3fffff0, RZ, 0xc0, !PT ;  /* 0x03fffff003047812 */ /* 0x000fe400078ec0ff */
[----:B------:R-:W-:Y:S02]  /*0b40*/  SHF.R.S32.HI R7, RZ, 0x1f, R234 ;  /* 0x0000001fff077819 */ /* 0x000fe400000114ea */
[----:B------:R-:W-:Y:S01]  /*0b50*/  LOP3.LUT R11, R11, 0xfffffffc, RZ, 0xc0, !PT ;  /* 0xfffffffc0b0b7812 */ /* 0x000fe200078ec0ff */
[----:B------:R-:W-:Y:S01]  /*0b60*/  IMAD.IADD R4, R12, 0x1, -R4 ;  /* 0x000000010c047824 */ /* 0x000fe200078e0a04 */
[----:B------:R-:W-:Y:S02]  /*0b70*/  LEA.HI R8, R7, R234, RZ, 0x2 ;  /* 0x000000ea07087211 */ /* 0x000fe400078f10ff */
[----:B------:R-:W-:Y:S01]  /*0b80*/  LEA.HI R0, R0, R12, RZ, 0x3 ;  /* 0x0000000c00007211 */ /* 0x000fe200078f18ff */
[----:B------:R-:W-:Y:S01]  /*0b90*/  IMAD.IADD R11, R12, 0x1, -R11 ;  /* 0x000000010c0b7824 */ /* 0x000fe200078e0a0b */
[----:B------:R-:W-:-:S02]  /*0ba0*/  SHF.R.S32.HI R9, RZ, 0x2, R8 ;  /* 0x00000002ff097819 */ /* 0x000fc40000011408 */
[----:B------:R-:W-:Y:S02]  /*0bb0*/  SHF.R.S32.HI R10, RZ, 0x1f, R8 ;  /* 0x0000001fff0a7819 */ /* 0x000fe40000011408 */
[----:B------:R-:W-:Y:S02]  /*0bc0*/  SHF.R.S32.HI R235, RZ, 0x7, R2 ;  /* 0x00000007ffeb7819 */ /* 0x000fe40000011402 */
[----:B------:R-:W-:Y:S02]  /*0bd0*/  LEA.HI R10, R10, R9, RZ, 0x3 ;  /* 0x000000090a0a7211 */ /* 0x000fe400078f18ff */
[----:B------:R-:W-:Y:S02]  /*0be0*/  LEA.HI R3, R3, R6, RZ, 0x1 ;  /* 0x0000000603037211 */ /* 0x000fe400078f08ff */
[----:B------:R-:W-:Y:S02]  /*0bf0*/  LOP3.LUT R5, R5, 0xfffffc00, RZ, 0xc0, !PT ;  /* 0xfffffc0005057812 */ /* 0x000fe400078ec0ff */
[----:B------:R-:W-:-:S02]  /*0c00*/  LOP3.LUT R232, R0, 0xfffffff8, RZ, 0xc0, !PT ;  /* 0xfffffff800e87812 */ /* 0x000fc400078ec0ff */
[----:B------:R-:W-:Y:S01]  /*0c10*/  LOP3.LUT R10, R10, 0xfffffff8, RZ, 0xc0, !PT ;  /* 0xfffffff80a0a7812 */ /* 0x000fe200078ec0ff */
[----:B------:R-:W-:Y:S01]  /*0c20*/  IMAD R4, R4, 0x40, R5 ;  /* 0x0000004004047824 */ /* 0x000fe200078e0205 */
[----:B------:R-:W-:Y:S01]  /*0c30*/  LEA.HI R7, R7, R234, RZ, 0x5 ;  /* 0x000000ea07077211 */ /* 0x000fe200078f28ff */
[----:B------:R-:W-:Y:S01]  /*0c40*/  IMAD.IADD R232, R12, 0x1, -R232 ;  /* 0x000000010ce87824 */ /* 0x000fe200078e0ae8 */
[----:B------:R-:W-:Y:S01]  /*0c50*/  LEA.HI R2, R2, R235, RZ, 0x1 ;  /* 0x000000eb02027211 */ /* 0x000fe200078f08ff */
[----:B------:R-:W-:Y:S01]  /*0c60*/  IMAD.IADD R10, R9, 0x1, -R10 ;  /* 0x00000001090a7824 */ /* 0x000fe200078e0a0a */
[----:B------:R-:W-:Y:S01]  /*0c70*/  LOP3.LUT R3, R3, 0x1ffffffe, RZ, 0xc0, !PT ;  /* 0x1ffffffe03037812 */ /* 0x000fe200078ec0ff */
[----:B------:R-:W-:Y:S01]  /*0c80*/  IMAD.SHL.U32 R16, R232, 0x8, RZ ;  /* 0x00000008e8107824 */ /* 0x000fe200078e00ff */
[----:B------:R-:W-:Y:S02]  /*0c90*/  SHF.R.S32.HI R7, RZ, 0x5, R7 ;  /* 0x00000005ff077819 */ /* 0x000fe40000011407 */
[----:B------:R-:W-:Y:S01]  /*0ca0*/  LEA.HI R5, R11, R11, RZ, 0x1 ;  /* 0x0000000b0b057211 */ /* 0x000fe200078f08ff */
[----:B------:R-:W-:Y:S01]  /*0cb0*/  IMAD.IADD R3, R6, 0x1, -R3 ;  /* 0x0000000106037824 */ /* 0x000fe200078e0a03 */
        /* <DEDUP_REMOVED lines=9> */
[----:B------:R-:W-:-:S02]  /*0d50*/  VIADD R23, R16, 0xc0 ;  /* 0x000000c010177836 */ /* 0x000fc40000000000 */
[----:B------:R-:W-:Y:S02]  /*0d60*/  IMAD.IADD R11, R11, 0x1, -R6 ;  /* 0x000000010b0b7824 */ /* 0x000fe400078e0a06 */
[----:B------:R-:W-:Y:S01]  /*0d70*/  IMAD R236, R2, 0x40, R7 ;  /* 0x0000004002ec7824 */ /* 0x000fe200078e0207 */
[----:B------:R-:W-:Y:S01]  /*0d80*/  SHF.R.S32.HI R2, RZ, 0x1f, R19 ;  /* 0x0000001fff027819 */ /* 0x000fe20000011413 */
[----:B------:R-:W-:Y:S01]  /*0d90*/  IMAD R237, R3, 0x8, R4 ;  /* 0x0000000803ed7824 */ /* 0x000fe200078e0204 */
[----:B------:R-:W-:Y:S01]  /*0da0*/  SHF.R.S32.HI R3, RZ, 0x1f, R22 ;  /* 0x0000001fff037819 */ /* 0x000fe20000011416 */
[----:B------:R-:W-:Y:S01]  /*0db0*/  IMAD.IADD R17, R234, 0x1, -R17 ;  /* 0x00000001ea117824 */ /* 0x000fe200078e0a11 */
[----:B------:R-:W-:Y:S01]  /*0dc0*/  SHF.R.S32.HI R0, RZ, 0x1f, R23 ;  /* 0x0000001fff007819 */ /* 0x000fe20000011417 */
[----:B------:R-:W-:-:S07]  /*0dd0*/  IMAD R18, R11, 0x8, R236 ;  /* 0x000000080b127824 */ /* 0x000fce00078e02ec */
.L_x_2002:
        /* <DEDUP_REMOVED lines=21> */
.L_x_1949:
[----:B------:R-:W-:Y:S01]  /*0f30*/  ULDC UR6, c[0x0][0xc54] ;  /* 0x0003150000067ab9 */ /* 0x000fe20000000800 */
[----:B------:R-:W-:Y:S01]  /*0f40*/  UMOV UR8, UR7 ;  /* 0x0000000700087c82 */ /* 0x000fe20008000000 */
[----:B------:R-:W-:-:S11]  /*0f50*/  UISETP.NE.AND UP0, UPT, UR6, 0x1, UPT ;  /* 0x000000010600788c */ /* 0x000fd6000bf05270 */
[----:B------:R-:W-:Y:S02]  /*0f60*/  @UP0 ULDC.64 UR10, c[0x0][0xc58] ;  /* 0x00031600000a0ab9 */ /* 0x000fe40000000a00 */
[----:B------:R-:W-:-:S04]  /*0f70*/  UIMAD.WIDE.U32 UR4, UR7, UR10, URZ ;  /* 0x0000000a070472a5 */ /* 0x000fc8000f8e003f */
[----:B------:R-:W-:-:S04]  /*0f80*/  @UP0 USHF.R.U32.HI UR8, URZ, UR11, UR5 ;  /* 0x0000000b3f080299 */ /* 0x000fc80008011605 */
[----:B------:R-:W-:-:S12]  /*0f90*/  UIMAD UR4, UR8, UR6, URZ ;  /* 0x00000006080472a4 */ /* 0x000fd8000f8e023f */
.L_x_1950:
        /* <DEDUP_REMOVED lines=55> */
[----:B------:R-:W-:Y:S01]  /*1310*/  ULDC UR5, c[0x0][0x448] ;  /* 0x0001120000057ab9 */ /* 0x000fe20000000800 */
[----:B------:R-:W-:Y:S01]  /*1320*/  IMAD.U32 R5, RZ, RZ, UR7 ;  /* 0x00000007ff057e24 */ /* 0x000fe2000f8e00ff */
[----:B------:R-:W-:Y:S01]  /*1330*/  ULDC UR50, c[0x0][0x424] ;  /* 0x0001090000327ab9 */ /* 0x000fe20000000800 */
[----:B------:R-:W-:Y:S01]  /*1340*/  ULDC UR9, c[0x0][0x2f0] ;  /* 0x0000bc0000097ab9 */ /* 0x000fe20000000800 */
[----:B------:R0:W2:Y:S01]  /*1350*/  @P0 LDG.E R7, desc[UR48][R2.64] ;  /* 0x0000003002070981 */ /* 0x0000a2000c1e1900 */
[----:B------:R-:W-:Y:S01]  /*1360*/  UISETP.NE.AND UP1, UPT, UR5, 0x1, UPT ;  /* 0x000000010500788c */ /* 0x000fe2000bf25270 */
[----:B------:R-:W-:Y:S02]  /*1370*/  ULDC.64 UR6, c[0x0][0x418] ;  /* 0x0001060000067ab9 */ /* 0x000fe40000000a00 */
[----:B------:R1:W2:Y:S01]  /*1380*/  @P1 LDG.E R0, desc[UR48][R4.64] ;  /* 0x0000003004001981 */ /* 0x0002a2000c1e1900 */
[----:B------:R-:W-:Y:S01]  /*1390*/  UISETP.NE.U32.AND UP0, UPT, UR6, URZ, UPT ;  /* 0x0000003f0600728c */ /* 0x000fe2000bf05070 */
[----:B------:R-:W-:-:S02]  /*13a0*/  PLOP3.LUT P0, PT, PT, PT, PT, 0x80, 0x0 ;  /* 0x000000000000781c */ /* 0x000fc40003f0f070 */
[----:B------:R-:W-:Y:S02]  /*13b0*/  CS2R R150, SRZ ;  /* 0x0000000000967805 */ /* 0x000fe4000001ff00 */
[----:B------:R-:W-:Y:S01]  /*13c0*/  CS2R R26, SRZ ;  /* 0x00000000001a7805 */ /* 0x000fe2000001ff00 */
[----:B------:R-:W-:Y:S01]  /*13d0*/  UISETP.NE.AND.EX UP0, UPT, UR7, URZ, UPT, UP0 ;  /* 0x0000003f0700728c */ /* 0x000fe2000bf05300 */
[----:B0-----:R-:W-:Y:S02]  /*13e0*/  CS2R R2, SRZ ;  /* 0x0000000000027805 */ /* 0x001fe4000001ff00 */
[----:B------:R-:W-:Y:S01]  /*13f0*/  CS2R R92, SRZ ;  /* 0x00000000005c7805 */ /* 0x000fe2000001ff00 */
[----:B------:R-:W-:Y:S01]  /*1400*/  ULDC UR7, c[0x0][0x288] ;  /* 0x0000a20000077ab9 */ /* 0x000fe20000000800 */
[----:B------:R-:W-:Y:S01]  /*1410*/  USEL UR50, UR50, 0x1, UP0 ;  /* 0x0000000132327887 */ /* 0x000fe20008000000 */
[----:B-1----:R-:W-:Y:S01]  /*1420*/  CS2R R4, SRZ ;  /* 0x0000000000047805 */ /* 0x002fe2000001ff00 */
[----:B------:R-:W-:Y:S01]  /*1430*/  UIADD3 UR7, -UR7, 0x80, URZ ;  /* 0x0000008007077890 */ /* 0x000fe2000fffe13f */
[----:B------:R-:W-:-:S02]  /*1440*/  CS2R R144, SRZ ;  /* 0x0000000000907805 */ /* 0x000fc4000001ff00 */
[----:B------:R-:W-:Y:S02]  /*1450*/  CS2R R30, SRZ ;  /* 0x00000000001e7805 */ /* 0x000fe4000001ff00 */
[----:B------:R-:W-:Y:S01]  /*1460*/  CS2R R142, SRZ ;  /* 0x00000000008e7805 */ /* 0x000fe2000001ff00 */
[----:B------:R-:W-:Y:S01]  /*1470*/  UIMAD UR7, UR50, UR9, UR7 ;  /* 0x00000009320772a4 */ /* 0x000fe2000f8e0207 */
        /* <DEDUP_REMOVED lines=56> */
[----:B--2---:R-:W-:Y:S01]  /*1800*/  FMUL.FTZ R0, R7, R0 ;  /* 0x0000000007007220 */ /* 0x004fe20000410000 */
[----:B------:R-:W-:-:S03]  /*1810*/  CS2R R6, SRZ ;  /* 0x0000000000067805 */ /* 0x000fc6000001ff00 */
[----:B------:R-:W-:Y:S01]  /*1820*/  FMUL.FTZ R0, R0, UR4 ;  /* 0x0000000400007c20 */ /* 0x000fe20008410000 */
[----:B------:R-:W-:Y:S02]  /*1830*/  ULDC UR4, c[0x0][0xc3c] ;  /* 0x00030f0000047ab9 */ /* 0x000fe40000000800 */
[----:B------:R-:W-:Y:S02]  /*1840*/  UIADD3 UR4, UR8, UR4, URZ ;  /* 0x0000000408047290 */ /* 0x000fe4000fffe03f */
[----:B------:R-:W-:Y:S01]  /*1850*/  R2UR UR37, R0 ;  /* 0x00000000002572ca */ /* 0x000fe200000e0000 */
[----:B------:R-:W-:Y:S01]  /*1860*/  @UP1 ULDC UR8, c[0x0][0x450] ;  /* 0x0001140000081ab9 */ /* 0x000fe20000000800 */
[----:B------:R-:W-:-:S03]  /*1870*/  USHF.L.U32 UR39, UR4, 0x7, URZ ;  /* 0x0000000704277899 */ /* 0x000fc6000800063f */
[----:B------:R-:W-:Y:S01]  /*1880*/  @UP1 ULDC UR4, c[0x0][0x44c] ;  /* 0x0001130000041ab9 */ /* 0x000fe20000000800 */
[----:B------:R-:W-:-:S04]  /*1890*/  UIADD3 UR6, UR39, 0x7f, URZ ;  /* 0x0000007f27067890 */ /* 0x000fc8000fffe03f */
[----:B------:R-:W-:Y:S02]  /*18a0*/  UIMAD.WIDE.U32 UR4, UR6, UR4, URZ ;  /* 0x00000004060472a5 */ /* 0x000fe4000f8e003f */
[----:B------:R-:W-:Y:S02]  /*18b0*/  UIMAD UR4, UR50, UR9, 0x7f ;  /* 0x0000007f320474a4 */ /* 0x000fe4000f8e0209 */
[----:B------:R-:W-:Y:S02]  /*18c0*/  @UP1 USHF.R.U32.HI UR6, URZ, UR8, UR5 ;  /* 0x000000083f061299 */ /* 0x000fe40008011605 */
[----:B------:R-:W-:Y:S02]  /*18d0*/  USHF.R.S32.HI UR5, URZ, 0x1f, UR4 ;  /* 0x0000001f3f057899 */ /* 0x000fe40008011404 */
[----:B------:R-:W-:Y:S02]  /*18e0*/  UIADD3 UR6, UR7, UR6, URZ ;  /* 0x0000000607067290 */ /* 0x000fe4000fffe03f */
[----:B------:R-:W-:-:S02]  /*18f0*/  ULEA.HI UR5, UR5, UR4, URZ, 0x7 ;  /* 0x0000000405057291 */ /* 0x000fc4000f8f383f */
[----:B------:R-:W-:Y:S02]  /*1900*/  USHF.R.S32.HI UR7, URZ, 0x1f, UR6 ;  /* 0x0000001f3f077899 */ /* 0x000fe40008011406 */
[----:B------:R-:W-:Y:S02]  /*1910*/  USHF.R.S32.HI UR5, URZ, 0x7, UR5 ;  /* 0x000000073f057899 */ /* 0x000fe40008011405 */
[----:B------:R-:W-:-:S04]  /*1920*/  ULEA.HI UR7, UR7, UR6, URZ, 0x7 ;  /* 0x0000000607077291 */ /* 0x000fc8000f8f383f */
[----:B------:R-:W-:-:S04]  /*1930*/  USHF.R.S32.HI UR7, URZ, 0x7, UR7 ;  /* 0x000000073f077899 */ /* 0x000fc80008011407 */
[----:B------:R-:W-:-:S04]  /*1940*/  UISETP.LT.AND UP0, UPT, UR5, UR7, UPT ;  /* 0x000000070500728c */ /* 0x000fc8000bf01270 */
[----:B------:R-:W-:-:S04]  /*1950*/  USEL UR52, UR5, UR7, UP0 ;  /* 0x0000000705347287 */ /* 0x000fc80008000000 */
[----:B------:R-:W-:-:S06]  /*1960*/  UISETP.GE.AND UP0, UPT, UR52, 0x1, UPT ;  /* 0x000000013400788c */ /* 0x000fcc000bf06270 */
[----:B------:R-:W-:-:S13]  /*1970*/  PLOP3.LUT P1, PT, PT, PT, UP0, 0x80, 0x0 ;  /* 0x000000000000781c */ /* 0x000fda0003f2f008 */
[----:B------:R-:W-:Y:S05]  /*1980*/  @!P1 BRA `(.L_x_1951) ;  /* 0x0000008400d89947 */ /* 0x000fea0003800000 */
        /* <DEDUP_REMOVED lines=31> */
.L_x_1952:
        /* <DEDUP_REMOVED lines=9> */
.L_x_2083:
[----:B------:R-:W-:Y:S05]  /*1c10*/  @!P0 BRA `(.L_x_1954) ;  /* 0x0000000000048947 */ /* 0x000fea0003800000 */
[----:B------:R-:W-:Y:S01]  /*1c20*/  BPT.TRAP 0x1 ;  /* 0x000000040000795c */ /* 0x000fe20000300000 */
.L_x_1954:
[----:B0-----:R-:W-:Y:S02]  /*1c30*/  IMAD.U32 R3, RZ, RZ, UR51 ;  /* 0x00000033ff037e24 */ /* 0x001fe4000f8e00ff */
[----:B------:R-:W-:-:S03]  /*1c40*/  IMAD.U32 R0, RZ, RZ, UR44 ;  /* 0x0000002cff007e24 */ /* 0x000fc6000f8e00ff */
[----:B------:R-:W-:Y:S02]  /*1c50*/  LEA R3, R3, UR41, 0x3 ;  /* 0x0000002903037c11 */ /* 0x000fe4000f8e18ff */
[----:B------:R-:W-:-:S04]  /*1c60*/  SHF.L.U32 R0, R0, 0x1f, RZ ;  /* 0x0000001f00007819 */ /* 0x000fc800000006ff */
[----:B------:R0:W1:Y:S01]  /*1c70*/  SYNCS.PHASECHK.TRANS64.TRYWAIT P2, [R3+URZ+0x38830], R0 ;  /* 0x03883000030075a7 */ /* 0x000062000804017f */
[----:B------:R-:W-:Y:S05]  /*1c80*/  @!P0 BRA `(.L_x_1955) ;  /* 0x0000000000048947 */ /* 0x000fea0003800000 */
[----:B------:R-:W-:Y:S01]  /*1c90*/  BPT.TRAP 0x1 ;  /* 0x000000040000795c */ /* 0x000fe20000300000 */
.L_x_1955:
[----:B------:R-:W2:Y:S02]  /*1ca0*/  S2R R2, SR_TID.X ;  /* 0x0000000000027919 */ /* 0x000ea40000002100 */
[----:B--2---:R-:W-:Y:S01]  /*1cb0*/  LOP3.LUT P1, RZ, R2, 0x7f, RZ, 0xc0, !PT ;  /* 0x0000007f02ff7812 */ /* 0x004fe2000782c0ff */
[----:B-1----:R-:W-:-:S12]  /*1cc0*/  @P2 BRA `(.L_x_1956) ;  /* 0x0000000000082947 */ /* 0x002fd80003800000 */
[----:B------:R-:W1:Y:S02]  /*1cd0*/  SYNCS.PHASECHK.TRANS64.TRYWAIT P2, [R3+URZ+0x38830], R0 ;  /* 0x03883000030075a7 */ /* 0x000e64000804017f */
[----:B-1----:R-:W-:Y:S05]  /*1ce0*/  @!P2 BRA `(.L_x_1957) ;  /* 0x000001080030a947 */ /* 0x002fea0003800000 */
.L_x_1956:
        /* <DEDUP_REMOVED lines=10> */
[----:B------:R-:W-:Y:S01]  /*1d90*/  @!P1 VIADD R3, R3, 0x38840 ;  /* 0x0003884003039836 */ /* 0x000fe20000000000 */
[----:B------:R-:W-:Y:S01]  /*1da0*/  UMOV UR5, 0x40000040 ;  /* 0x4000004000057882 */ /* 0x000fe20000000000 */
[----:B------:R-:W-:Y:S01]  /*1db0*/  UMOV UR7, 0x40000040 ;  /* 0x4000004000077882 */ /* 0x000fe20000000000 */
[----:B------:R-:W-:Y:S01]  /*1dc0*/  ULOP3.LUT UR47, UR4, 0x10000, URZ, 0xfc, !UPT ;  /* 0x00010000042f7892 */ /* 0x000fe2000f8efc3f */
[----:B------:R-:W-:Y:S01]  /*1dd0*/  CS2R R150, SRZ ;  /* 0x0000000000967805 */ /* 0x000fe2000001ff00 */
[----:B------:R-:W-:Y:S01]  /*1de0*/  UIADD3 UR4, UR32, 0x2, URZ ;  /* 0x0000000220047890 */ /* 0x000fe2000fffe03f */
[----:B------:R-:W-:Y:S01]  /*1df0*/  @!P1 PRMT R3, RZ, 0x654, R3 ;  /* 0x00000654ff039816 */ /* 0x000fe20000000003 */
[----:B------:R-:W-:Y:S01]  /*1e00*/  ULEA UR34, UR51, UR47, 0xb ;  /* 0x0000002f33227291 */ /* 0x000fe2000f8e583f */
[----:B------:R-:W-:Y:S01]  /*1e10*/  CS2R R148, SRZ ;  /* 0x0000000000947805 */ /* 0x000fe2000001ff00 */
[----:B------:R-:W-:Y:S01]  /*1e20*/  UIADD3 UR8, UR32, 0x4, URZ ;  /* 0x0000000420087890 */ /* 0x000fe2000fffe03f */
[----:B------:R-:W-:Y:S01]  /*1e30*/  CS2R R146, SRZ ;  /* 0x0000000000927805 */ /* 0x000fe2000001ff00 */
[----:B------:R-:W-:Y:S01]  /*1e40*/  UIADD3 UR6, UR34, 0x2, URZ ;  /* 0x0000000222067890 */ /* 0x000fe2000fffe03f */
[----:B------:R-:W-:Y:S01]  /*1e50*/  CS2R R144, SRZ ;  /* 0x0000000000907805 */ /* 0x000fe2000001ff00 */
[----:B------:R-:W-:Y:S01]  /*1e60*/  UIADD3 UR10, UR34, 0x4, URZ ;  /* 0x00000004220a7890 */ /* 0x000fe2000fffe03f */
[----:B------:R-:W-:Y:S01]  /*1e70*/  CS2R R142, SRZ ;  /* 0x00000000008e7805 */ /* 0x000fe2000001ff00 */
[----:B------:R-:W-:Y:S01]  /*1e80*/  UMOV UR9, 0x40000040 ;  /* 0x4000004000097882 */ /* 0x000fe20000000000 */
[----:B------:R-:W-:Y:S01]  /*1e90*/  QGMMA.64x128x32.F32.E4M3.E4M3 R24, gdesc[UR32], RZ, !UPT, gsb0 ;  /* 0x01e00000201879f3 */ /* 0x000fe2000c0008ff */
[----:B------:R-:W-:Y:S01]  /*1ea0*/  UMOV UR11, 0x40000040 ;  /* 0x40000040000b7882 */ /* 0x000fe20000000000 */
[----:B------:R-:W-:Y:S01]  /*1eb0*/  UIADD3 UR12, UR32, 0x6, URZ ;  /* 0x00000006200c7890 */ /* 0x000fe2000fffe03f */
[----:B------:R-:W-:Y:S01]  /*1ec0*/  CS2R R140, SRZ ;  /* 0x00000000008c7805 */ /* 0x000fe2000001ff00 */
[----:B------:R-:W-:Y:S01]  /*1ed0*/  UIADD3 UR14, UR34, 0x6, URZ ;  /* 0x00000006220e7890 */ /* 0x000fe2000fffe03f */
[----:B------:R-:W-:Y:S01]  /*1ee0*/  CS2R R138, SRZ ;  /* 0x00000000008a7805 */ /* 0x000fe2000001ff00 */
[----:B------:R-:W-:Y:S01]  /*1ef0*/  UMOV UR13, 0x40000040 ;  /* 0x40000040000d7882 */ /* 0x000fe20000000000 */
        /* <DEDUP_REMOVED lines=25> */
[----:B------:R-:W-:Y:S01]  /*2090*/  UIADD3 UR53, UR52, -0x2, URZ ;  /* 0xfffffffe34357890 */ /* 0x000fe2000fffe03f */
        /* <DEDUP_REMOVED lines=16> */
[----:B------:R-:W-:Y:S02]  /*21a0*/  WARPGROUP.DEPBAR.LE gsb0, 0x0 ;  /* 0x00008000000079c5 */ /* 0x000fe40000010000 */
[----:B------:R-:W-:-:S06]  /*21b0*/  WARPGROUP.ARRIVE ;  /* 0x00000000000079c5 */ /* 0x000fcc0000000000 */
[----:B------:R-:W-:Y:S01]  /*21c0*/  QGMMA.64x128x32.F32.E4M3.E4M3 R24, gdesc[UR4], R24, gsb0 ;  /* 0x01e00000041879f3 */ /* 0x000fe20008000818 */
[----:B------:R-:W-:Y:S02]  /*21d0*/  ULDC UR6, c[0x0][0x448] ;  /* 0x0001120000067ab9 */ /* 0x000fe40000000800 */
[----:B------:R-:W-:-:S06]  /*21e0*/  UISETP.NE.AND UP0, UPT, UR6, 0x1, UPT ;  /* 0x000000010600788c */ /* 0x000fcc000bf05270 */
[----:B------:R-:W-:-:S05]  /*21f0*/  PLOP3.LUT P2, PT, PT, PT, UP0, 0x80, 0x0 ;  /* 0x000000000000781c */ /* 0x000fca0003f4f008 */
[----:B------:R-:W-:-:S08]  /*2200*/  @UP0 ULDC UR6, c[0x0][0x44c] ;  /* 0x0001130000060ab9 */ /* 0x000fd00000000800 */
[----:B------:R-:W-:Y:S01]  /*2210*/  @P2 IMAD.HI.U32 R2, R0, UR6, RZ ;  /* 0x0000000600022c27 */ /* 0x000fe2000f8e00ff */
[----:B------:R-:W-:-:S04]  /*2220*/  @UP0 ULDC UR6, c[0x0][0x450] ;  /* 0x0001140000060ab9 */ /* 0x000fc80000000800 */
[----:B------:R-:W-:Y:S01]  /*2230*/  @P2 SHF.R.U32.HI R0, RZ, UR6, R2 ;  /* 0x00000006ff002c19 */ /* 0x000fe20008011602 */
[----:B------:R-:W-:Y:S02]  /*2240*/  UMOV UR6, 0xffffff80 ;  /* 0xffffff8000067882 */ /* 0x000fe40000000000 */
[----:B------:R-:W-:Y:S02]  /*2250*/  UIMAD UR6, UR52, UR6, 0x80 ;  /* 0x00000080340674a4 */ /* 0x000fe4000f8e0206 */
[----:B------:R-:W0:Y:S02]  /*2260*/  SHFL.IDX PT, R5, R0, 0x1, 0x1c1f ;  /* 0x003c1f0000057f89 */ /* 0x000e2400000e0000 */
[----:B------:R-:W-:-:S06]  /*2270*/  UIADD3 UR7, UR6, 0x1, URZ ;  /* 0x0000000106077890 */ /* 0x000fcc000fffe03f */
[----:B------:R-:W-:-:S04]  /*2280*/  IMAD.U32 R2, RZ, RZ, UR7 ;  /* 0x00000007ff027e24 */ /* 0x000fc8000f8e00ff */
[----:B------:R-:W-:Y:S01]  /*2290*/  IMAD R2, R17, -0x2, R2 ;  /* 0xfffffffe11027824 */ /* 0x000fe200078e0202 */
[----:B------:R-:W-:Y:S02]  /*22a0*/  WARPGROUP.DEPBAR.LE gsb0, 0x0 ;  /* 0x00008000000079c5 */ /* 0x000fe40000010000 */
[----:B------:R-:W-:-:S06]  /*22b0*/  WARPGROUP.ARRIVE ;  /* 0x00000000000079c5 */ /* 0x000fcc0000000000 */
[----:B------:R-:W-:Y:S01]  /*22c0*/  QGMMA.64x128x32.F32.E4M3.E4M3 R24, gdesc[UR8], R24, gsb0 ;  /* 0x01e00000081879f3 */ /* 0x000fe20008000818 */
[----:B------:R-:W-:Y:S01]  /*22d0*/  ULDC UR11, c[0x0][0x2f0] ;  /* 0x0000bc00000b7ab9 */ /* 0x000fe20000000800 */
[----:B------:R-:W-:Y:S01]  /*22e0*/  UMOV UR10, UR39 ;  /* 0x00000027000a7c82 */ /* 0x000fe20008000000 */
[----:B------:R-:W-:Y:S02]  /*22f0*/  UIMAD UR6, UR50, UR11, UR6 ;  /* 0x0000000b320672a4 */ /* 0x000fe4000f8e0206 */
[----:B------:R-:W-:-:S04]  /*2300*/  IMAD.U32 R7, RZ, RZ, UR11 ;  /* 0x0000000bff077e24 */ /* 0x000fc8000f8e00ff */
[----:B------:R-:W-:Y:S02]  /*2310*/  IMAD R4, R7, UR50, R2 ;  /* 0x0000003207047c24 */ /* 0x000fe4000f8e0202 */
[----:B------:R-:W-:Y:S01]  /*2320*/  IMAD.U32 R6, RZ, RZ, UR6 ;  /* 0x00000006ff067e24 */ /* 0x000fe2000f8e00ff */
[----:B------:R-:W-:Y:S02]  /*2330*/  @UP0 ULDC UR6, c[0x0][0x44c] ;  /* 0x0001130000060ab9 */ /* 0x000fe40000000800 */
[----:B------:R-:W-:Y:S01]  /*2340*/  UIMAD.WIDE.U32 UR6, UR39, UR6, URZ ;  /* 0x00000006270672a5 */ /* 0x000fe2000f8e003f */
[----:B------:R-:W-:Y:S01]  /*2350*/  IMAD R2, R17, -0x2, R6 ;  /* 0xfffffffe11027824 */ /* 0x000fe200078e0206 */
[----:B------:R-:W-:Y:S02]  /*2360*/  WARPGROUP.DEPBAR.LE gsb0, 0x0 ;  /* 0x00008000000079c5 */ /* 0x000fe40000010000 */
[----:B------:R-:W-:-:S06]  /*2370*/  WARPGROUP.ARRIVE ;  /* 0x00000000000079c5 */ /* 0x000fcc0000000000 */
[----:B------:R-:W-:Y:S01]  /*2380*/  QGMMA.64x128x32.F32.E4M3.E4M3 R24, gdesc[UR12], R24, gsb0 ;  /* 0x01e000000c1879f3 */ /* 0x000fe20008000818 */
[----:B------:R-:W-:Y:S02]  /*2390*/  ULDC UR14, c[0x0][0x288] ;  /* 0x0000a200000e7ab9 */ /* 0x000fe40000000800 */
[----:B0-----:R-:W-:Y:S01]  /*23a0*/  IADD3 R5, R5, -UR14, R4 ;  /* 0x8000000e05057c10 */ /* 0x001fe2000fffe004 */
[----:B------:R-:W-:-:S03]  /*23b0*/  UIMAD UR11, UR50, UR11, -UR14 ;  /* 0x0000000b320b72a4 */ /* 0x000fc6000f8e0a0e */
[----:B------:R-:W-:-:S04]  /*23c0*/  VIMNMX R5, R2, R5, PT ;  /* 0x0000000502057248 */ /* 0x000fc80003fe0100 */
[C---:B------:R-:W-:Y:S02]  /*23d0*/  ISETP.GT.AND P3, PT, R5.reuse, RZ, PT ;  /* 0x000000ff0500720c */ /* 0x040fe40003f64270 */
[C---:B------:R-:W-:Y:S02]  /*23e0*/  ISETP.GT.AND P4, PT, R5.reuse, 0x1, PT ;  /* 0x000000010500780c */ /* 0x040fe40003f84270 */
[----:B------:R-:W-:Y:S01]  /*23f0*/  ISETP.GT.AND P5, PT, R5, 0x8, PT ;  /* 0x000000080500780c */ /* 0x000fe20003fa4270 */
        /* <DEDUP_REMOVED lines=13> */
[----:B------:R-:W-:Y:S01]  /*24d0*/  FSEL R26, R26, -INF , P3 ;  /* 0xff8000001a1a7808 */ /* 0x000fe20001800000 */
[----:B------:R0:W-:Y:S01]  /*24e0*/  @!P1 SYNCS.ARRIVE.TRANS64.RED.A1T0 RZ, [R3+URZ], RZ ;  /* 0x000000ff03ff99a7 */ /* 0x0001e2000810043f */
[----:B------:R-:W-:Y:S02]  /*24f0*/  FSEL R27, R27, -INF , P4 ;  /* 0xff8000001b1b7808 */ /* 0x000fe40002000000 */
[----:B------:R-:W-:Y:S02]  /*2500*/  ISETP.GT.AND P3, PT, R5, 0x9, PT ;  /* 0x000000090500780c */ /* 0x000fe40003f64270 */
[----:B------:R-:W-:-:S02]  /*2510*/  FSEL R30, R30, -INF , P5 ;  /* 0xff8000001e1e7808 */ /* 0x000fc40002800000 */
[----:B------:R-:W-:Y:S02]  /*2520*/  FMNMX.FTZ R7, R26, R27, !PT ;  /* 0x0000001b1a077209 */ /* 0x000fe40007810000 */
[----:B------:R-:W-:Y:S02]  /*2530*/  ISETP.GT.AND P4, PT, R5, 0x10, PT ;  /* 0x000000100500780c */ /* 0x000fe40003f84270 */
[----:B------:R-:W-:Y:S02]  /*2540*/  FSEL R31, R31, -INF , P3 ;  /* 0xff8000001f1f7808 */ /* 0x000fe40001800000 */
[----:B------:R-:W-:Y:S02]  /*2550*/  FMNMX.FTZ R6, R30, R7, !PT ;  /* 0x000000071e067209 */ /* 0x000fe40007810000 */
        /* <DEDUP_REMOVED lines=81> */
[----:B------:R-:W-:Y:S02]  /*2a70*/  FSEL R87, R87, -INF , P3 ;  /* 0xff80000057577808 */ /* 0x000fe40001800000 */
[----:B------:R-:W-:-:S04]  /*2a80*/  FMNMX.FTZ R6, R86, R5, !PT ;  /* 0x0000000556067209 */ /* 0x000fc80007810000 */
[----:B------:R-:W-:-:S05]  /*2a90*/  FMNMX.FTZ R7, R87, R6, !PT ;  /* 0x0000000657077209 */ /* 0x000fca0007810000 */
[----:B------:R-:W1:Y:S02]  /*2aa0*/  SHFL.BFLY PT, R6, R7, 0x2, 0x1f ;  /* 0x0c401f0007067f89 */ /* 0x000e6400000e0000 */
[----:B-1----:R-:W-:Y:S02]  /*2ab0*/  FMNMX.FTZ R8, R7, R6, !PT ;  /* 0x0000000607087209 */ /* 0x002fe40007810000 */
[----:B------:R-:W-:Y:S04]  /*2ac0*/  SHFL.IDX PT, R6, R0, RZ, 0x1c1f ;  /* 0x001c1fff00067589 */ /* 0x000fe800000e0000 */
[----:B------:R-:W1:Y:S02]  /*2ad0*/  SHFL.BFLY PT, R5, R8, 0x1, 0x1f ;  /* 0x0c201f0008057f89 */ /* 0x000e6400000e0000 */
[----:B-1----:R-:W-:-:S04]  /*2ae0*/  FMNMX.FTZ R0, R8, R5, !PT ;  /* 0x0000000508007209 */ /* 0x002fc80007810000 */
[C---:B------:R-:W-:Y:S01]  /*2af0*/  FSETP.NEU.FTZ.AND P3, PT, R0.reuse, -INF , PT ;  /* 0xff8000000000780b */ /* 0x040fe20003f7d000 */
[----:B------:R-:W-:-:S05]  /*2b00*/  FFMA.FTZ R5, R0, R13, -8 ;  /* 0xc100000000057423 */ /* 0x000fca000001000d */
[----:B------:R-:W-:Y:S01]  /*2b10*/  FSEL R88, R5, RZ, P3 ;  /* 0x000000ff05587208 */ /* 0x000fe20001800000 */
[----:B------:R-:W-:Y:S01]  /*2b20*/  VIADD R5, R4, -UR14 ;  /* 0x8000000e04057c36 */ /* 0x000fe20008000000 */
[----:B------:R-:W-:Y:S02]  /*2b30*/  @UP0 ULDC UR14, c[0x0][0x450] ;  /* 0x00011400000e0ab9 */ /* 0x000fe40000000800 */
[----:B------:R-:W-:Y:S01]  /*2b40*/  @UP0 USHF.R.U32.HI UR10, URZ, UR14, UR7 ;  /* 0x0000000e3f0a0299 */ /* 0x000fe20008011607 */
[----:B------:R-:W-:Y:S01]  /*2b50*/  FFMA.FTZ R26, R26, UR37, -R88 ;  /* 0x000000251a1a7c23 */ /* 0x000fe20008010858 */
[----:B------:R-:W-:Y:S01]  /*2b60*/  VIADDMNMX R2, R6, R5, R2, PT ;  /* 0x0000000506027246 */ /* 0x000fe20003800102 */
[--C-:B------:R-:W-:Y:S01]  /*2b70*/  FFMA.FTZ R5, R27, UR37, -R88.reuse ;  /* 0x000000251b057c23 */ /* 0x100fe20008010858 */
[----:B------:R-:W-:-:S01]  /*2b80*/  FFMA.FTZ R6, R30, UR37, -R88 ;  /* 0x000000251e067c23 */ /* 0x000fc20008010858 */
[----:B------:R-:W-:Y:S01]  /*2b90*/  MUFU.EX2 R4, R26 ;  /* 0x0000001a00047308 */ /* 0x000fe20000000800 */
[C---:B------:R-:W-:Y:S01]  /*2ba0*/  ISETP.GT.AND P3, PT, R2.reuse, RZ, PT ;  /* 0x000000ff0200720c */ /* 0x040fe20003f64270 */
[--C-:B------:R-:W-:Y:S01]  /*2bb0*/  FFMA.FTZ R7, R31, UR37, -R88.reuse ;  /* 0x000000251f077c23 */ /* 0x100fe20008010858 */
[----:B------:R-:W-:Y:S01]  /*2bc0*/  ISETP.GT.AND P4, PT, R2, 0x1, PT ;  /* 0x000000010200780c */ /* 0x000fe20003f84270 */
[--C-:B------:R-:W-:Y:S01]  /*2bd0*/  FFMA.FTZ R34, R34, UR37, -R88.reuse ;  /* 0x0000002522227c23 */ /* 0x100fe20008010858 */
[----:B------:R-:W-:Y:S01]  /*2be0*/  ISETP.GT.AND P5, PT, R2, 0x8, PT ;  /* 0x000000080200780c */ /* 0x000fe20003fa4270 */
[--C-:B------:R-:W-:Y:S01]  /*2bf0*/  FFMA.FTZ R9, R9, UR37, -R88.reuse ;  /* 0x0000002509097c23 */ /* 0x100fe20008010858 */
[----:B------:R-:W-:Y:S01]  /*2c00*/  FSEL R35, R24, -INF , P3 ;  /* 0xff80000018237808 */ /* 0x000fe20001800000 */
[--C-:B------:R-:W-:Y:S01]  /*2c10*/  FFMA.FTZ R24, R11, UR37, -R88.reuse ;  /* 0x000000250b187c23 */ /* 0x100fe20008010858 */
[----:B------:R-:W-:Y:S01]  /*2c20*/  FSEL R38, R25, -INF , P4 ;  /* 0xff80000019267808 */ /* 0x000fe20002000000 */
[----:B------:R-:W1:Y:S01]  /*2c30*/  MUFU.EX2 R5, R5 ;  /* 0x0000000500057308 */ /* 0x000e620000000800 */
[----:B------:R-:W-:Y:S01]  /*2c40*/  ISETP.GT.AND P3, PT, R2, 0x9, PT ;  /* 0x000000090200780c */ /* 0x000fe20003f64270 */
[--C-:B------:R-:W-:Y:S01]  /*2c50*/  FFMA.FTZ R50, R50, UR37, -R88.reuse ;  /* 0x0000002532327c23 */ /* 0x100fe20008010858 */
[----:B------:R-:W-:Y:S01]  /*2c60*/  FSEL R39, R28, -INF , P5 ;  /* 0xff8000001c277808 */ /* 0x000fe20002800000 */
[--C-:B------:R-:W-:Y:S01]  /*2c70*/  FFMA.FTZ R10, R10, UR37, -R88.reuse ;  /* 0x000000250a0a7c23 */ /* 0x100fe20008010858 */
[----:B------:R-:W-:Y:S01]  /*2c80*/  FMNMX.FTZ R8, R35, R38, !PT ;  /* 0x0000002623087209 */ /* 0x000fe20007810000 */
[--C-:B------:R-:W-:Y:S01]  /*2c90*/  FFMA.FTZ R59, R59, UR37, -R88.reuse ;  /* 0x000000253b3b7c23 */ /* 0x100fe20008010858 */
[----:B------:R-:W-:Y:S01]  /*2ca0*/  ISETP.GT.AND P4, PT, R2, 0x10, PT ;  /* 0x000000100200780c */ /* 0x000fe20003f84270 */
[----:B------:R-:W2:Y:S01]  /*2cb0*/  MUFU.EX2 R6, R6 ;  /* 0x0000000600067308 */ /* 0x000ea20000000800 */
[----:B------:R-:W-:Y:S01]  /*2cc0*/  FSEL R42, R29, -INF , P3 ;  /* 0xff8000001d2a7808 */ /* 0x000fe20001800000 */
[--C-:B------:R-:W-:Y:S01]  /*2cd0*/  FFMA.FTZ R54, R54, UR37, -R88.reuse ;  /* 0x0000002536367c23 */ /* 0x100fe20008010858 */
[----:B------:R-:W-:Y:S01]  /*2ce0*/  FMNMX.FTZ R13, R39, R8, !PT ;  /* 0x00000008270d7209 */ /* 0x000fe20007810000 */
[--C-:B------:R-:W-:Y:S01]  /*2cf0*/  FFMA.FTZ R55, R55, UR37, -R88.reuse ;  /* 0x0000002537377c23 */ /* 0x100fe20008010858 */
[----:B------:R-:W-:Y:S01]  /*2d00*/  ISETP.GT.AND P3, PT, R2, 0x11, PT ;  /* 0x000000110200780c */ /* 0x000fe20003f64270 */
[--C-:B------:R-:W-:Y:S01]  /*2d10*/  FFMA.FTZ R62, R62, UR37, -R88.reuse ;  /* 0x000000253e3e7c23 */ /* 0x100fe20008010858 */
[----:B------:R-:W-:Y:S01]  /*2d20*/  FSEL R43, R32, -INF , P4 ;  /* 0xff800000202b7808 */ /* 0x000fe20002000000 */
[----:B------:R-:W3:Y:S01]  /*2d30*/  MUFU.EX2 R7, R7 ;  /* 0x0000000700077308 */ /* 0x000ee20000000800 */
[----:B------:R-:W-:Y:S01]  /*2d40*/  FMNMX.FTZ R8, R42, R13, !PT ;  /* 0x0000000d2a087209 */ /* 0x000fe20007810000 */
[--C-:B------:R-:W-:Y:S01]  /*2d50*/  FFMA.FTZ R63, R63, UR37, -R88.reuse ;  /* 0x000000253f3f7c23 */ /* 0x100fe20008010858 */
[----:B------:R-:W-:Y:S01]  /*2d60*/  ISETP.GT.AND P4, PT, R2, 0x18, PT ;  /* 0x000000180200780c */ /* 0x000fe20003f84270 */
[--C-:B------:R-:W-:Y:S01]  /*2d70*/  FFMA.FTZ R27, R67, UR37, -R88.reuse ;  /* 0x00000025431b7c23 */ /* 0x100fe20008010858 */
[----:B------:R-:W-:Y:S01]  /*2d80*/  FSEL R46, R33, -INF , P3 ;  /* 0xff800000212e7808 */ /* 0x000fe20001800000 */
[--C-:B------:R-:W-:Y:S01]  /*2d90*/  FFMA.FTZ R70, R70, UR37, -R88.reuse ;  /* 0x0000002546467c23 */ /* 0x100fe20008010858 */
[----:B------:R-:W-:Y:S01]  /*2da0*/  FMNMX.FTZ R13, R43, R8, !PT ;  /* 0x000000082b0d7209 */ /* 0x000fe20007810000 */
[----:B------:R-:W-:Y:S01]  /*2db0*/  MUFU.EX2 R9, R9 ;  /* 0x0000000900097308 */ /* 0x000fe20000000800 */
[----:B------:R-:W-:Y:S01]  /*2dc0*/  ISETP.GT.AND P3, PT, R2, 0x19, PT ;  /* 0x000000190200780c */ /* 0x000fe20003f64270 */
[--C-:B------:R-:W-:Y:S01]  /*2dd0*/  FFMA.FTZ R71, R71, UR37, -R88.reuse ;  /* 0x0000002547477c23 */ /* 0x100fe20008010858 */
[----:B------:R-:W-:Y:S01]  /*2de0*/  FSEL R36, R36, -INF , P4 ;  /* 0xff80000024247808 */ /* 0x000fe20002000000 */
[--C-:B------:R-:W-:Y:S01]  /*2df0*/  FFMA.FTZ R33, R78, UR37, -R88.reuse ;  /* 0x000000254e217c23 */ /* 0x100fe20008010858 */
[----:B------:R-:W-:Y:S01]  /*2e00*/  FMNMX.FTZ R13, R46, R13, !PT ;  /* 0x0000000d2e0d7209 */ /* 0x000fe20007810000 */
[--C-:B------:R-:W-:Y:S01]  /*2e10*/  FFMA.FTZ R30, R79, UR37, -R88.reuse ;  /* 0x000000254f1e7c23 */ /* 0x100fe20008010858 */
[----:B------:R-:W-:Y:S01]  /*2e20*/  ISETP.GT.AND P4, PT, R2, 0x20, PT ;  /* 0x000000200200780c */ /* 0x000fe20003f84270 */
[----:B------:R4:W-:Y:S01]  /*2e30*/  MUFU.EX2 R8, R34 ;  /* 0x0000002200087308 */ /* 0x0009e20000000800 */
[----:B------:R-:W-:Y:S01]  /*2e40*/  FSEL R37, R37, -INF , P3 ;  /* 0xff80000025257808 */ /* 0x000fe20001800000 */
[--C-:B------:R-:W-:Y:S01]  /*2e50*/  FFMA.FTZ R75, R75, UR37, -R88.reuse ;  /* 0x000000254b4b7c23 */ /* 0x100fe20008010858 */
[----:B------:R-:W-:Y:S01]  /*2e60*/  FMNMX.FTZ R20, R36, R13, !PT ;  /* 0x0000000d24147209 */ /* 0x000fe20007810000 */
[----:B------:R-:W-:Y:S01]  /*2e70*/  UIADD3 UR11, UR11, UR10, URZ ;  /* 0x0000000a0b0b7290 */ /* 0x000fe2000fffe03f */
[----:B------:R-:W-:Y:S01]  /*2e80*/  ISETP.GT.AND P3, PT, R2, 0x21, PT ;  /* 0x000000210200780c */ /* 0x000fe20003f64270 */
[--C-:B------:R-:W-:Y:S01]  /*2e90*/  FFMA.FTZ R28, R82, UR37, -R88.reuse ;  /* 0x00000025521c7c23 */ /* 0x100fe20008010858 */
[----:B------:R-:W-:Y:S01]  /*2ea0*/  FSEL R40, R40, -INF , P4 ;  /* 0xff80000028287808 */ /* 0x000fe20002000000 */
[----:B------:R-:W-:Y:S01]  /*2eb0*/  MUFU.EX2 R10, R10 ;  /* 0x0000000a000a7308 */ /* 0x000fe20000000800 */
[----:B------:R-:W-:Y:S01]  /*2ec0*/  FMNMX.FTZ R13, R37, R20, !PT ;  /* 0x00000014250d7209 */ /* 0x000fe20007810000 */
[--C-:B----4-:R-:W-:Y:S01]  /*2ed0*/  FFMA.FTZ R34, R74, UR37, -R88.reuse ;  /* 0x000000254a227c23 */ /* 0x110fe20008010858 */
[----:B------:R-:W-:Y:S01]  /*2ee0*/  ISETP.GT.AND P4, PT, R2, 0x28, PT ;  /* 0x000000280200780c */ /* 0x000fe20003f84270 */
[----:B------:R-:W-:Y:S01]  /*2ef0*/  USHF.R.S32.HI UR6, URZ, 0x1f, UR11 ;  /* 0x0000001f3f067899 */ /* 0x000fe2000801140b */
[----:B------:R-:W-:Y:S01]  /*2f00*/  FSEL R41, R41, -INF , P3 ;  /* 0xff80000029297808 */ /* 0x000fe20001800000 */
[--C-:B------:R-:W-:Y:S01]  /*2f10*/  FFMA.FTZ R87, R87, UR37, -R88.reuse ;  /* 0x0000002557577c23 */ /* 0x100fe20008010858 */
[----:B------:R-:W-:Y:S01]  /*2f20*/  FMNMX.FTZ R20, R40, R13, !PT ;  /* 0x0000000d28147209 */ /* 0x000fe20007810000 */
[----:B------:R-:W-:Y:S01]  /*2f30*/  MUFU.EX2 R54, R54 ;  /* 0x0000003600367308 */ /* 0x000fe20000000800 */
[----:B------:R-:W-:Y:S01]  /*2f40*/  ISETP.GT.AND P3, PT, R2, 0x29, PT ;  /* 0x000000290200780c */ /* 0x000fe20003f64270 */
[----:B------:R-:W-:Y:S01]  /*2f50*/  ULEA.HI UR6, UR6, UR11, URZ, 0x7 ;  /* 0x0000000b06067291 */ /* 0x000fe2000f8f383f */
[----:B------:R-:W-:Y:S01]  /*2f60*/  FSEL R44, R44, -INF , P4 ;  /* 0xff8000002c2c7808 */ /* 0x000fe20002000000 */
[----:B------:R-:W-:Y:S01]  /*2f70*/  FFMA.FTZ R31, R83, UR37, -R88 ;  /* 0x00000025531f7c23 */ /* 0x000fe20008010858 */
[----:B------:R-:W-:Y:S01]  /*2f80*/  FMNMX.FTZ R13, R41, R20, !PT ;  /* 0x00000014290d7209 */ /* 0x000fe20007810000 */
[----:B------:R-:W-:Y:S01]  /*2f90*/  USHF.R.S32.HI UR6, URZ, 0x7, UR6 ;  /* 0x000000073f067899 */ /* 0x000fe20008011406 */
[----:B------:R-:W-:Y:S01]  /*2fa0*/  ISETP.GT.AND P4, PT, R2, 0x30, PT ;  /* 0x000000300200780c */ /* 0x000fe20003f84270 */
[----:B------:R-:W-:Y:S01]  /*2fb0*/  MUFU.EX2 R55, R55 ;  /* 0x0000003700377308 */ /* 0x000fe20000000800 */
[----:B------:R-:W-:Y:S01]  /*2fc0*/  FSEL R45, R45, -INF , P3 ;  /* 0xff8000002d2d7808 */ /* 0x000fe20001800000 */
[----:B------:R-:W-:Y:S01]  /*2fd0*/  UISETP.LT.AND UP1, UPT, URZ, UR6, UPT ;  /* 0x000000063f00728c */ /* 0x000fe2000bf21270 */
[----:B------:R-:W-:-:S02]  /*2fe0*/  FMNMX.FTZ R20, R44, R13, !PT ;  /* 0x0000000d2c147209 */ /* 0x000fc40007810000 */
[----:B------:R-:W-:Y:S02]  /*2ff0*/  CS2R R82, SRZ ;  /* 0x0000000000527805 */ /* 0x000fe4000001ff00 */
[----:B------:R-:W-:Y:S01]  /*3000*/  ISETP.GT.AND P3, PT, R2, 0x31, PT ;  /* 0x000000310200780c */ /* 0x000fe20003f64270 */
[----:B------:R-:W-:Y:S01]  /*3010*/  USEL UR52, URZ, UR6, !UP1 ;  /* 0x000000063f347287 */ /* 0x000fe2000c800000 */
[----:B------:R-:W-:Y:S01]  /*3020*/  FSEL R48, R48, -INF , P4 ;  /* 0xff80000030307808 */ /* 0x000fe20002000000 */
[----:B------:R-:W4:Y:S01]  /*3030*/  MUFU.EX2 R13, R24 ;  /* 0x00000018000d7308 */ /* 0x000f220000000800 */
[----:B------:R-:W-:Y:S01]  /*3040*/  FMNMX.FTZ R11, R45, R20, !PT ;  /* 0x000000142d0b7209 */ /* 0x000fe20007810000 */
[----:B------:R-:W-:Y:S01]  /*3050*/  FFMA.FTZ R20, R12, UR37, -R88 ;  /* 0x000000250c147c23 */ /* 0x000fe20008010858 */
[----:B------:R-:W-:Y:S01]  /*3060*/  ISETP.GT.AND P4, PT, R2, 0x38, PT ;  /* 0x000000380200780c */ /* 0x000fe20003f84270 */
[----:B------:R-:W-:Y:S01]  /*3070*/  UISETP.GE.AND UP1, UPT, UR53, UR52, UPT ;  /* 0x000000343500728c */ /* 0x000fe2000bf26270 */
[----:B------:R-:W-:-:S02]  /*3080*/  FSEL R49, R49, -INF , P3 ;  /* 0xff80000031317808 */ /* 0x000fc40001800000 */
[----:B------:R-:W-:Y:S02]  /*3090*/  CS2R R78, SRZ ;  /* 0x00000000004e7805 */ /* 0x000fe4000001ff00 */
[----:B------:R-:W-:Y:S01]  /*30a0*/  FMNMX.FTZ R12, R48, R11, !PT ;  /* 0x0000000b300c7209 */ /* 0x000fe20007810000 */
[----:B------:R-:W-:Y:S01]  /*30b0*/  MUFU.EX2 R62, R62 ;  /* 0x0000003e003e7308 */ /* 0x000fe20000000800 */
[----:B------:R-:W-:Y:S02]  /*30c0*/  ISETP.GT.AND P3, PT, R2, 0x39, PT ;  /* 0x000000390200780c */ /* 0x000fe40003f64270 */
[----:B------:R-:W-:Y:S02]  /*30d0*/  FSEL R52, R52, -INF , P4 ;  /* 0xff80000034347808 */ /* 0x000fe40002000000 */
[----:B------:R-:W-:Y:S01]  /*30e0*/  FMNMX.FTZ R21, R49, R12, !PT ;  /* 0x0000000c31157209 */ /* 0x000fe20007810000 */
[----:B------:R-:W-:Y:S01]  /*30f0*/  FFMA.FTZ R12, R14, UR37, -R88 ;  /* 0x000000250e0c7c23 */ /* 0x000fe20008010858 */
[----:B------:R-:W-:Y:S01]  /*3100*/  ISETP.GT.AND P4, PT, R2, 0x40, PT ;  /* 0x000000400200780c */ /* 0x000fe20003f84270 */
[----:B------:R5:W-:Y:S01]  /*3110*/  MUFU.EX2 R11, R20 ;  /* 0x00000014000b7308 */ /* 0x000be20000000800 */
[----:B------:R-:W-:-:S02]  /*3120*/  FSEL R53, R53, -INF , P3 ;  /* 0xff80000035357808 */ /* 0x000fc40001800000 */
[----:B------:R-:W-:Y:S02]  /*3130*/  FMNMX.FTZ R14, R52, R21, !PT ;  /* 0x00000015340e7209 */ /* 0x000fe40007810000 */
[----:B------:R-:W-:Y:S02]  /*3140*/  ISETP.GT.AND P3, PT, R2, 0x41, PT ;  /* 0x000000410200780c */ /* 0x000fe40003f64270 */
[----:B------:R-:W-:Y:S01]  /*3150*/  FSEL R56, R56, -INF , P4 ;  /* 0xff80000038387808 */ /* 0x000fe20002000000 */
[----:B------:R-:W-:Y:S01]  /*3160*/  MUFU.EX2 R12, R12 ;  /* 0x0000000c000c7308 */ /* 0x000fe20000000800 */
[----:B------:R-:W-:Y:S01]  /*3170*/  FMNMX.FTZ R21, R53, R14, !PT ;  /* 0x0000000e35157209 */ /* 0x000fe20007810000 */
[----:B------:R-:W-:Y:S01]  /*3180*/  FFMA.FTZ R14, R15, UR37, -R88 ;  /* 0x000000250f0e7c23 */ /* 0x000fe20008010858 */
[----:B------:R-:W-:Y:S02]  /*3190*/  ISETP.GT.AND P4, PT, R2, 0x48, PT ;  /* 0x000000480200780c */ /* 0x000fe40003f84270 */
[----:B------:R-:W-:-:S02]  /*31a0*/  FSEL R57, R57, -INF , P3 ;  /* 0xff80000039397808 */ /* 0x000fc40001800000 */
[----:B-----5:R-:W-:Y:S01]  /*31b0*/  FMNMX.FTZ R20, R56, R21, !PT ;  /* 0x0000001538147209 */ /* 0x020fe20007810000 */
[----:B------:R-:W-:Y:S01]  /*31c0*/  FFMA.FTZ R21, R47, UR37, -R88 ;  /* 0x000000252f157c23 */ /* 0x000fe20008010858 */
[----:B------:R-:W-:Y:S01]  /*31d0*/  ISETP.GT.AND P3, PT, R2, 0x49, PT ;  /* 0x000000490200780c */ /* 0x000fe20003f64270 */
[----:B------:R-:W-:Y:S01]  /*31e0*/  IMAD.U32 R47, RZ, RZ, UR37 ;  /* 0x00000025ff2f7e24 */ /* 0x000fe2000f8e00ff */
[----:B------:R-:W-:Y:S01]  /*31f0*/  FSEL R60, R60, -INF , P4 ;  /* 0xff8000003c3c7808 */ /* 0x000fe20002000000 */
[----:B------:R-:W-:Y:S01]  /*3200*/  MUFU.EX2 R14, R14 ;  /* 0x0000000e000e7308 */ /* 0x000fe20000000800 */
[----:B------:R-:W-:Y:S02]  /*3210*/  FMNMX.FTZ R15, R57, R20, !PT ;  /* 0x00000014390f7209 */ /* 0x000fe40007810000 */
[----:B------:R-:W-:Y:S02]  /*3220*/  ISETP.GT.AND P4, PT, R2, 0x50, PT ;  /* 0x000000500200780c */ /* 0x000fe40003f84270 */
[----:B------:R-:W-:-:S02]  /*3230*/  FSEL R61, R61, -INF , P3 ;  /* 0xff8000003d3d7808 */ /* 0x000fc40001800000 */
[----:B------:R-:W-:Y:S01]  /*3240*/  FMNMX.FTZ R20, R60, R15, !PT ;  /* 0x0000000f3c147209 */ /* 0x000fe20007810000 */
[----:B------:R-:W5:Y:S01]  /*3250*/  MUFU.EX2 R21, R21 ;  /* 0x0000001500157308 */ /* 0x000f620000000800 */
[----:B------:R-:W-:Y:S02]  /*3260*/  ISETP.GT.AND P3, PT, R2, 0x51, PT ;  /* 0x000000510200780c */ /* 0x000fe40003f64270 */
[----:B------:R-:W-:Y:S02]  /*3270*/  FSEL R64, R64, -INF , P4 ;  /* 0xff80000040407808 */ /* 0x000fe40002000000 */
[----:B------:R-:W-:Y:S02]  /*3280*/  FMNMX.FTZ R15, R61, R20, !PT ;  /* 0x000000143d0f7209 */ /* 0x000fe40007810000 */
[----:B------:R-:W-:Y:S01]  /*3290*/  ISETP.GT.AND P4, PT, R2, 0x58, PT ;  /* 0x000000580200780c */ /* 0x000fe20003f84270 */
[----:B------:R-:W-:Y:S01]  /*32a0*/  MUFU.EX2 R63, R63 ;  /* 0x0000003f003f7308 */ /* 0x000fe20000000800 */
[----:B------:R-:W-:-:S02]  /*32b0*/  FSEL R65, R65, -INF , P3 ;  /* 0xff80000041417808 */ /* 0x000fc40001800000 */
[----:B------:R-:W-:Y:S02]  /*32c0*/  FMNMX.FTZ R20, R64, R15, !PT ;  /* 0x0000000f40147209 */ /* 0x000fe40007810000 */
[----:B------:R-:W-:Y:S02]  /*32d0*/  ISETP.GT.AND P3, PT, R2, 0x59, PT ;  /* 0x000000590200780c */ /* 0x000fe40003f64270 */
[----:B------:R-:W-:Y:S01]  /*32e0*/  FSEL R68, R68, -INF , P4 ;  /* 0xff80000044447808 */ /* 0x000fe20002000000 */
[----:B------:R-:W-:Y:S01]  /*32f0*/  MUFU.EX2 R15, R50 ;  /* 0x00000032000f7308 */ /* 0x000fe20000000800 */
[----:B------:R-:W-:Y:S01]  /*3300*/  FMNMX.FTZ R25, R65, R20, !PT ;  /* 0x0000001441197209 */ /* 0x000fe20007810000 */
[----:B------:R-:W-:Y:S01]  /*3310*/  FFMA.FTZ R20, R51, UR37, -R88 ;  /* 0x0000002533147c23 */ /* 0x000fe20008010858 */
[----:B------:R-:W-:Y:S01]  /*3320*/  ISETP.GT.AND P4, PT, R2, 0x60, PT ;  /* 0x000000600200780c */ /* 0x000fe20003f84270 */
[----:B-1----:R-:W-:Y:S01]  /*3330*/  FADD.FTZ R51, R4, R5 ;  /* 0x0000000504337221 */ /* 0x002fe20000010000 */
[----:B------:R-:W-:-:S02]  /*3340*/  FSEL R69, R69, -INF , P3 ;  /* 0xff80000045457808 */ /* 0x000fc40001800000 */
[----:B------:R-:W-:Y:S01]  /*3350*/  FMNMX.FTZ R24, R68, R25, !PT ;  /* 0x0000001944187209 */ /* 0x000fe20007810000 */
[----:B------:R-:W1:Y:S01]  /*3360*/  MUFU.EX2 R20, R20 ;  /* 0x0000001400147308 */ /* 0x000e620000000800 */
        /* <DEDUP_REMOVED lines=10> */
[----:B------:R-:W-:Y:S02]  /*3410*/  FMNMX.FTZ R25, R73, R24, !PT ;  /* 0x0000001849197209 */ /* 0x000fe40007810000 */
[----:B------:R-:W-:Y:S02]  /*3420*/  ISETP.GT.AND P4, PT, R2, 0x70, PT ;  /* 0x000000700200780c */ /* 0x000fe40003f84270 */
[----:B------:R-:W-:-:S02]  /*3430*/  FSEL R77, R77, -INF , P3 ;  /* 0xff8000004d4d7808 */ /* 0x000fc40001800000 */
[----:B------:R-:W-:Y:S01]  /*3440*/  FMNMX.FTZ R24, R76, R25, !PT ;  /* 0x000000194c187209 */ /* 0x000fe20007810000 */
[----:B------:R-:W-:Y:S01]  /*3450*/  MUFU.EX2 R71, R71 ;  /* 0x0000004700477308 */ /* 0x000fe20000000800 */
[----:B------:R-:W-:Y:S02]  /*3460*/  ISETP.GT.AND P3, PT, R2, 0x71, PT ;  /* 0x000000710200780c */ /* 0x000fe40003f64270 */
[----:B------:R-:W-:Y:S02]  /*3470*/  FSEL R80, R80, -INF , P4 ;  /* 0xff80000050507808 */ /* 0x000fe40002000000 */
[----:B------:R-:W-:Y:S01]  /*3480*/  FMNMX.FTZ R25, R77, R24, !PT ;  /* 0x000000184d197209 */ /* 0x000fe20007810000 */
[----:B------:R-:W-:Y:S01]  /*3490*/  FFMA.FTZ R24, R58, UR37, -R88 ;  /* 0x000000253a187c23 */ /* 0x000fe20008010858 */
[----:B------:R-:W-:Y:S01]  /*34a0*/  ISETP.GT.AND P4, PT, R2, 0x78, PT ;  /* 0x000000780200780c */ /* 0x000fe20003f84270 */
[----:B--2---:R-:W-:Y:S01]  /*34b0*/  FADD.FTZ R58, R6, R51 ;  /* 0x00000033063a7221 */ /* 0x004fe20000010000 */
[----:B------:R-:W-:Y:S01]  /*34c0*/  FSEL R81, R81, -INF , P3 ;  /* 0xff80000051517808 */ /* 0x000fe20001800000 */
[----:B------:R-:W-:Y:S01]  /*34d0*/  MUFU.EX2 R33, R33 ;  /* 0x0000002100217308 */ /* 0x000fe20000000800 */
[----:B------:R-:W-:-:S02]  /*34e0*/  FMNMX.FTZ R26, R80, R25, !PT ;  /* 0x00000019501a7209 */ /* 0x000fc40007810000 */
[----:B------:R-:W-:Y:S02]  /*34f0*/  ISETP.GT.AND P3, PT, R2, 0x79, PT ;  /* 0x000000790200780c */ /* 0x000fe40003f64270 */
[----:B------:R-:W-:Y:S02]  /*3500*/  FSEL R84, R84, -INF , P4 ;  /* 0xff80000054547808 */ /* 0x000fe40002000000 */
[----:B------:R-:W-:Y:S01]  /*3510*/  FMNMX.FTZ R25, R81, R26, !PT ;  /* 0x0000001a51197209 */ /* 0x000fe20007810000 */
[----:B------:R-:W-:Y:S01]  /*3520*/  MUFU.EX2 R24, R24 ;  /* 0x0000001800187308 */ /* 0x000fe20000000800 */
[----:B------:R-:W-:Y:S01]  /*3530*/  FSEL R85, R85, -INF , P3 ;  /* 0xff80000055557808 */ /* 0x000fe20001800000 */
[----:B------:R-:W-:Y:S01]  /*3540*/  FFMA.FTZ R26, R66, UR37, -R88 ;  /* 0x00000025421a7c23 */ /* 0x000fe20008010858 */
[----:B------:R-:W-:Y:S02]  /*3550*/  FMNMX.FTZ R2, R84, R25, !PT ;  /* 0x0000001954027209 */ /* 0x000fe40007810000 */
[----:B------:R-:W-:-:S02]  /*3560*/  CS2R R66, SRZ ;  /* 0x0000000000427805 */ /* 0x000fc4000001ff00 */
[----:B---3--:R-:W-:Y:S02]  /*3570*/  F2FP.SATFINITE.E4M3.F32.PACK_AB_MERGE_C R229, R7, R6, RZ ;  /* 0x0000000607e5723e */ /* 0x008fe400048070ff */
[----:B------:R-:W-:Y:S01]  /*3580*/  FMNMX.FTZ R2, R85, R2, !PT ;  /* 0x0000000255027209 */ /* 0x000fe20007810000 */
[----:B------:R2:W-:Y:S01]  /*3590*/  MUFU.EX2 R25, R59 ;  /* 0x0000003b00197308 */ /* 0x0005e20000000800 */
[----:B----4-:R-:W-:Y:S02]  /*35a0*/  F2FP.SATFINITE.E4M3.F32.PACK_AB_MERGE_C R231, R13, R10, RZ ;  /* 0x0000000a0de7723e */ /* 0x010fe400048070ff */
[----:B------:R-:W-:Y:S01]  /*35b0*/  F2FP.SATFINITE.E4M3.F32.PACK_AB_MERGE_C R227, R55, R54, RZ ;  /* 0x0000003637e3723e */ /* 0x000fe200048070ff */
[----:B------:R-:W3:Y:S01]  /*35c0*/  SHFL.BFLY PT, R29, R2, 0x2, 0x1f ;  /* 0x0c401f00021d7f89 */ /* 0x000ee200000e0000 */
[----:B------:R-:W-:Y:S02]  /*35d0*/  F2FP.SATFINITE.E4M3.F32.PACK_AB_MERGE_C R229, R5, R4, R229 ;  /* 0x0000000405e5723e */ /* 0x000fe400048070e5 */
[----:B-----5:R-:W-:Y:S01]  /*35e0*/  F2FP.SATFINITE.E4M3.F32.PACK_AB_MERGE_C R225, R21, R14, RZ ;  /* 0x0000000e15e1723e */ /* 0x020fe200048070ff */
[----:B------:R-:W-:Y:S01]  /*35f0*/  MUFU.EX2 R26, R26 ;  /* 0x0000001a001a7308 */ /* 0x000fe20000000800 */
[----:B--2---:R-:W-:-:S01]  /*3600*/  FADD.FTZ R59, R7, R58 ;  /* 0x0000003a073b7221 */ /* 0x004fc20000010000 */
[----:B------:R-:W-:-:S02]  /*3610*/  F2FP.SATFINITE.E4M3.F32.PACK_AB_MERGE_C R231, R9, R8, R231 ;  /* 0x0000000809e7723e */ /* 0x000fc400048070e7 */
[----:B------:R-:W-:Y:S01]  /*3620*/  F2FP.SATFINITE.E4M3.F32.PACK_AB_MERGE_C R225, R12, R11, R225 ;  /* 0x0000000b0ce1723e */ /* 0x000fe200048070e1 */
[----:B------:R-:W-:Y:S01]  /*3630*/  FADD.FTZ R58, R8, R59 ;  /* 0x0000003b083a7221 */ /* 0x000fe20000010000 */
[----:B-1----:R-:W-:Y:S02]  /*3640*/  F2FP.SATFINITE.E4M3.F32.PACK_AB_MERGE_C R227, R20, R15, R227 ;  /* 0x0000000f14e3723e */ /* 0x002fe400048070e3 */
[----:B------:R-:W-:Y:S01]  /*3650*/  MUFU.EX2 R30, R30 ;  /* 0x0000001e001e7308 */ /* 0x000fe20000000800 */
[----:B------:R-:W-:-:S04]  /*3660*/  FADD.FTZ R59, R9, R58 ;  /* 0x0000003a093b7221 */ /* 0x000fc80000010000 */
[----:B------:R-:W-:-:S03]  /*3670*/  FADD.FTZ R58, R10, R59 ;  /* 0x0000003b0a3a7221 */ /* 0x000fc60000010000 */
[----:B------:R-:W-:Y:S01]  /*3680*/  MUFU.EX2 R34, R34 ;  /* 0x0000002200227308 */ /* 0x000fe20000000800 */
[----:B------:R-:W-:-:S01]  /*3690*/  FADD.FTZ R58, R13, R58 ;  /* 0x0000003a0d3a7221 */ /* 0x000fc20000010000 */
[----:B---3--:R-:W-:-:S06]  /*36a0*/  FMNMX.FTZ R29, R2, R29, !PT ;  /* 0x0000001d021d7209 */ /* 0x008fcc0007810000 */
[----:B------:R-:W-:Y:S01]  /*36b0*/  MUFU.EX2 R75, R75 ;  /* 0x0000004b004b7308 */ /* 0x000fe20000000800 */
[----:B------:R-:W1:Y:S07]  /*36c0*/  SHFL.BFLY PT, R2, R29, 0x1, 0x1f ;  /* 0x0c201f001d027f89 */ /* 0x000e6e00000e0000 */
[----:B------:R-:W-:Y:S08]  /*36d0*/  MUFU.EX2 R28, R28 ;  /* 0x0000001c001c7308 */ /* 0x000ff00000000800 */
[----:B------:R-:W-:Y:S01]  /*36e0*/  MUFU.EX2 R31, R31 ;  /* 0x0000001f001f7308 */ /* 0x000fe20000000800 */
[----:B-1----:R-:W-:Y:S01]  /*36f0*/  FMNMX.FTZ R2, R29, R2, !PT ;  /* 0x000000021d027209 */ /* 0x002fe20007810000 */
[----:B------:R-:W-:Y:S01]  /*3700*/  FFMA.FTZ R29, R86, UR37, -R88 ;  /* 0x00000025561d7c23 */ /* 0x000fe20008010858 */
[----:B------:R-:W-:-:S02]  /*3710*/  CS2R R88, SRZ ;  /* 0x0000000000587805 */ /* 0x000fc4000001ff00 */
[C---:B------:R-:W-:Y:S01]  /*3720*/  FSETP.NEU.FTZ.AND P3, PT, R2.reuse, -INF , PT ;  /* 0xff8000000200780b */ /* 0x040fe20003f7d000 */
[----:B------:R-:W-:-:S02]  /*3730*/  FFMA.FTZ R32, R2, R47, -8 ;  /* 0xc100000002207423 */ /* 0x000fc4000001002f */
        /* <DEDUP_REMOVED lines=39> */
[----:B------:R-:W-:-:S02]  /*39b0*/  FFMA.FTZ R47, R85, UR37, -R47 ;  /* 0x00000025552f7c23 */ /* 0x000fc4000801082f */
[----:B------:R-:W1:Y:S01]  /*39c0*/  MUFU.EX2 R43, R43 ;  /* 0x0000002b002b7308 */ /* 0x000e620000000800 */
[----:B--2---:R-:W-:-:S07]  /*39d0*/  FADD.FTZ R51, R39, R50 ;  /* 0x0000003227337221 */ /* 0x004fce0000010000 */
[----:B------:R-:W2:Y:S01]  /*39e0*/  MUFU.EX2 R46, R46 ;  /* 0x0000002e002e7308 */ /* 0x000ea20000000800 */
[----:B---3--:R-:W-:-:S01]  /*39f0*/  FADD.FTZ R50, R42, R51 ;  /* 0x000000332a327221 */ /* 0x008fc20000010000 */
[----:B------:R-:W-:-:S04]  /*3a00*/  F2FP.SATFINITE.E4M3.F32.PACK_AB_MERGE_C R39, R42, R39, RZ ;  /* 0x000000272a27723e */ /* 0x000fc800048070ff */
[----:B------:R-:W-:Y:S02]  /*3a10*/  F2FP.SATFINITE.E4M3.F32.PACK_AB_MERGE_C R228, R38, R35, R39 ;  /* 0x0000002326e4723e */ /* 0x000fe40004807027 */
[----:B------:R-:W-:Y:S01]  /*3a20*/  CS2R R38, SRZ ;  /* 0x0000000000267805 */ /* 0x000fe2000001ff00 */
[----:B------:R-:W3:Y:S01]  /*3a30*/  MUFU.EX2 R36, R36 ;  /* 0x0000002400247308 */ /* 0x000ee20000000800 */
[----:B-1----:R-:W-:-:S07]  /*3a40*/  FADD.FTZ R51, R43, R50 ;  /* 0x000000322b337221 */ /* 0x002fce0000010000 */
[----:B------:R-:W0:Y:S01]  /*3a50*/  MUFU.EX2 R37, R37 ;  /* 0x0000002500257308 */ /* 0x000e220000000800 */
[----:B--2---:R-:W-:-:S07]  /*3a60*/  FADD.FTZ R51, R46, R51 ;  /* 0x000000332e337221 */ /* 0x004fce0000010000 */
[----:B------:R-:W1:Y:S01]  /*3a70*/  MUFU.EX2 R40, R40 ;  /* 0x0000002800287308 */ /* 0x000e620000000800 */
[----:B---3--:R-:W-:-:S01]  /*3a80*/  FADD.FTZ R50, R36, R51 ;  /* 0x0000003324327221 */ /* 0x008fc20000010000 */
[----:B------:R-:W-:-:S04]  /*3a90*/  FADD.FTZ R51, R11, R58 ;  /* 0x0000003a0b337221 */ /* 0x000fc80000010000 */
[----:B------:R-:W-:Y:S02]  /*3aa0*/  FADD.FTZ R51, R12, R51 ;  /* 0x000000330c337221 */ /* 0x000fe40000010000 */
[----:B------:R-:W2:Y:S01]  /*3ab0*/  MUFU.EX2 R41, R41 ;  /* 0x0000002900297308 */ /* 0x000ea20000000800 */
[----:B0-----:R-:W-:-:S01]  /*3ac0*/  FADD.FTZ R3, R37, R50 ;  /* 0x0000003225037221 */ /* 0x001fc20000010000 */
[----:B------:R-:W-:Y:S01]  /*3ad0*/  FADD.FTZ R58, R14, R51 ;  /* 0x000000330e3a7221 */ /* 0x000fe20000010000 */
[----:B------:R-:W-:-:S03]  /*3ae0*/  F2FP.SATFINITE.E4M3.F32.PACK_AB_MERGE_C R36, R37, R36, RZ ;  /* 0x000000242524723e */ /* 0x000fc600048070ff */
[----:B------:R-:W-:Y:S01]  /*3af0*/  FADD.FTZ R58, R21, R58 ;  /* 0x0000003a153a7221 */ /* 0x000fe20000010000 */
[----:B------:R-:W-:Y:S01]  /*3b00*/  F2FP.SATFINITE.E4M3.F32.PACK_AB_MERGE_C R230, R46, R43, R36 ;  /* 0x0000002b2ee6723e */ /* 0x000fe20004807024 */
[----:B------:R-:W0:Y:S01]  /*3b10*/  MUFU.EX2 R44, R44 ;  /* 0x0000002c002c7308 */ /* 0x000e220000000800 */
[----:B-1----:R-:W-:-:S01]  /*3b20*/  FADD.FTZ R50, R40, R3 ;  /* 0x0000000328327221 */ /* 0x002fc20000010000 */
[----:B------:R-:W-:Y:S01]  /*3b30*/  FADD.FTZ R51, R15, R58 ;  /* 0x0000003a0f337221 */ /* 0x000fe20000010000 */
[----:B------:R-:W-:Y:S02]  /*3b40*/  CS2R R58, SRZ ;  /* 0x00000000003a7805 */ /* 0x000fe4000001ff00 */
[----:B------:R-:W-:Y:S02]  /*3b50*/  CS2R R42, SRZ ;  /* 0x00000000002a7805 */ /* 0x000fe4000001ff00 */
[----:B------:R-:W-:Y:S01]  /*3b60*/  CS2R R36, SRZ ;  /* 0x0000000000247805 */ /* 0x000fe2000001ff00 */
[----:B------:R-:W-:Y:S01]  /*3b70*/  FADD.FTZ R51, R20, R51 ;  /* 0x0000003314337221 */ /* 0x000fe20000010000 */
[----:B------:R-:W1:Y:S01]  /*3b80*/  MUFU.EX2 R45, R45 ;  /* 0x0000002d002d7308 */ /* 0x000e620000000800 */
[----:B--2---:R-:W-:-:S02]  /*3b90*/  FADD.FTZ R3, R41, R50 ;  /* 0x0000003229037221 */ /* 0x004fc40000010000 */
[----:B------:R-:W-:-:S04]  /*3ba0*/  FADD.FTZ R10, R54, R51 ;  /* 0x00000033360a7221 */ /* 0x000fc80000010000 */
[----:B------:R-:W-:Y:S01]  /*3bb0*/  FADD.FTZ R55, R55, R10 ;  /* 0x0000000a37377221 */ /* 0x000fe20000010000 */
[----:B------:R-:W2:Y:S01]  /*3bc0*/  MUFU.EX2 R48, R48 ;  /* 0x0000003000307308 */ /* 0x000ea20000000800 */
[----:B0-----:R-:W-:-:S02]  /*3bd0*/  FADD.FTZ R50, R44, R3 ;  /* 0x000000032c327221 */ /* 0x001fc40000010000 */
[----:B------:R-:W-:Y:S01]  /*3be0*/  FADD.FTZ R10, R24, R55 ;  /* 0x00000037180a7221 */ /* 0x000fe20000010000 */
[----:B------:R-:W-:-:S03]  /*3bf0*/  CS2R R54, SRZ ;  /* 0x0000000000367805 */ /* 0x000fc6000001ff00 */
[----:B------:R-:W-:Y:S01]  /*3c00*/  FADD.FTZ R7, R25, R10 ;  /* 0x0000000a19077221 */ /* 0x000fe20000010000 */
[----:B------:R-:W0:Y:S01]  /*3c10*/  MUFU.EX2 R49, R49 ;  /* 0x0000003100317308 */ /* 0x000e220000000800 */
[----:B-1----:R-:W-:-:S01]  /*3c20*/  FADD.FTZ R3, R45, R50 ;  /* 0x000000322d037221 */ /* 0x002fc20000010000 */
[----:B------:R-:W-:-:S04]  /*3c30*/  F2FP.SATFINITE.E4M3.F32.PACK_AB_MERGE_C R44, R45, R44, RZ ;  /* 0x0000002c2d2c723e */ /* 0x000fc800048070ff */
[----:B------:R-:W-:Y:S02]  /*3c40*/  F2FP.SATFINITE.E4M3.F32.PACK_AB_MERGE_C R224, R41, R40, R44 ;  /* 0x0000002829e0723e */ /* 0x000fe4000480702c */
[----:B------:R-:W-:Y:S01]  /*3c50*/  CS2R R44, SRZ ;  /* 0x00000000002c7805 */ /* 0x000fe2000001ff00 */
[----:B------:R-:W1:Y:S01]  /*3c60*/  MUFU.EX2 R52, R52 ;  /* 0x0000003400347308 */ /* 0x000e620000000800 */
[----:B--2---:R-:W-:-:S01]  /*3c70*/  FADD.FTZ R50, R48, R3 ;  /* 0x0000000330327221 */ /* 0x004fc20000010000 */
[----:B------:R-:W-:-:S06]  /*3c80*/  CS2R R40, SRZ ;  /* 0x0000000000287805 */ /* 0x000fcc000001ff00 */
[----:B------:R-:W2:Y:S01]  /*3c90*/  MUFU.EX2 R53, R53 ;  /* 0x0000003500357308 */ /* 0x000ea20000000800 */
[----:B0-----:R-:W-:-:S01]  /*3ca0*/  FADD.FTZ R3, R49, R50 ;  /* 0x0000003231037221 */ /* 0x001fc20000010000 */
[----:B------:R-:W-:-:S06]  /*3cb0*/  CS2R R50, SRZ ;  /* 0x0000000000327805 */ /* 0x000fcc000001ff00 */
[----:B------:R-:W0:Y:S01]  /*3cc0*/  MUFU.EX2 R56, R56 ;  /* 0x0000003800387308 */ /* 0x000e220000000800 */
[----:B-1----:R-:W-:-:S07]  /*3cd0*/  FADD.FTZ R6, R52, R3 ;  /* 0x0000000334067221 */ /* 0x002fce0000010000 */
[----:B------:R-:W1:Y:S01]  /*3ce0*/  MUFU.EX2 R57, R57 ;  /* 0x0000003900397308 */ /* 0x000e620000000800 */
[----:B--2---:R-:W-:-:S01]  /*3cf0*/  FADD.FTZ R3, R53, R6 ;  /* 0x0000000635037221 */ /* 0x004fc20000010000 */
[----:B------:R-:W-:-:S04]  /*3d00*/  F2FP.SATFINITE.E4M3.F32.PACK_AB_MERGE_C R52, R53, R52, RZ ;  /* 0x000000343534723e */ /* 0x000fc800048070ff */
[----:B------:R-:W-:Y:S02]  /*3d10*/  F2FP.SATFINITE.E4M3.F32.PACK_AB_MERGE_C R226, R49, R48, R52 ;  /* 0x0000003031e2723e */ /* 0x000fe40004807034 */
[----:B------:R-:W-:Y:S01]  /*3d20*/  CS2R R52, SRZ ;  /* 0x0000000000347805 */ /* 0x000fe2000001ff00 */
[----:B------:R-:W2:Y:S01]  /*3d30*/  MUFU.EX2 R60, R60 ;  /* 0x0000003c003c7308 */ /* 0x000ea20000000800 */
[----:B0-----:R-:W-:-:S01]  /*3d40*/  FADD.FTZ R6, R56, R3 ;  /* 0x0000000338067221 */ /* 0x001fc20000010000 */
[----:B------:R-:W-:-:S06]  /*3d50*/  CS2R R48, SRZ ;  /* 0x0000000000307805 */ /* 0x000fcc000001ff00 */
        /* <DEDUP_REMOVED lines=9> */
[----:B------:R-:W-:Y:S02]  /*3df0*/  CS2R R62, SRZ ;  /* 0x00000000003e7805 */ /* 0x000fe4000001ff00 */
[----:B------:R-:W-:Y:S01]  /*3e00*/  CS2R R24, SRZ ;  /* 0x0000000000187805 */ /* 0x000fe2000001ff00 */
[----:B------:R-:W-:-:S02]  /*3e10*/  FADD.FTZ R5, R27, R6 ;  /* 0x000000061b057221 */ /* 0x000fc40000010000 */
[----:B------:R-:W2:Y:S01]  /*3e20*/  MUFU.EX2 R65, R65 ;  /* 0x0000004100417308 */ /* 0x000ea20000000800 */
[C---:B0-----:R-:W-:Y:S01]  /*3e30*/  F2FP.SATFINITE.E4M3.F32.PACK_AB_MERGE_C R60, R61.reuse, R60, RZ ;  /* 0x0000003c3d3c723e */ /* 0x041fe200048070ff */
[----:B------:R-:W-:Y:S01]  /*3e40*/  FADD.FTZ R61, R61, R4 ;  /* 0x000000043d3d7221 */ /* 0x000fe20000010000 */
[----:B------:R-:W-:-:S01]  /*3e50*/  FADD.FTZ R6, R70, R5 ;  /* 0x0000000546067221 */ /* 0x000fc20000010000 */
[----:B------:R-:W-:-:S02]  /*3e60*/  F2FP.SATFINITE.E4M3.F32.PACK_AB_MERGE_C R70, R71, R70, RZ ;  /* 0x000000464746723e */ /* 0x000fc400048070ff */
[----:B------:R-:W-:Y:S01]  /*3e70*/  F2FP.SATFINITE.E4M3.F32.PACK_AB_MERGE_C R220, R57, R56, R60 ;  /* 0x0000003839dc723e */ /* 0x000fe2000480703c */
[----:B------:R-:W-:Y:S01]  /*3e80*/  FADD.FTZ R71, R71, R6 ;  /* 0x0000000647477221 */ /* 0x000fe20000010000 */
[----:B------:R-:W0:Y:S01]  /*3e90*/  MUFU.EX2 R68, R68 ;  /* 0x0000004400447308 */ /* 0x000e220000000800 */
[----:B-1----:R-:W-:-:S01]  /*3ea0*/  FADD.FTZ R4, R64, R61 ;  /* 0x0000003d40047221 */ /* 0x002fc20000010000 */
[----:B------:R-:W-:Y:S01]  /*3eb0*/  F2FP.SATFINITE.E4M3.F32.PACK_AB_MERGE_C R223, R27, R26, R70 ;  /* 0x0000001a1bdf723e */ /* 0x000fe20004807046 */
[----:B------:R-:W-:-:S01]  /*3ec0*/  FADD.FTZ R6, R34, R71 ;  /* 0x0000004722067221 */ /* 0x000fc20000010000 */
[----:B------:R-:W-:Y:S02]  /*3ed0*/  CS2R R70, SRZ ;  /* 0x0000000000467805 */ /* 0x000fe4000001ff00 */
[----:B------:R-:W-:Y:S02]  /*3ee0*/  CS2R R60, SRZ ;  /* 0x00000000003c7805 */ /* 0x000fe4000001ff00 */
[----:B------:R-:W-:Y:S01]  /*3ef0*/  CS2R R56, SRZ ;  /* 0x0000000000387805 */ /* 0x000fe2000001ff00 */
[----:B------:R-:W-:-:S01]  /*3f00*/  FADD.FTZ R6, R75, R6 ;  /* 0x000000064b067221 */ /* 0x000fc20000010000 */
[----:B------:R-:W1:Y:S01]  /*3f10*/  MUFU.EX2 R69, R69 ;  /* 0x0000004500457308 */ /* 0x000e620000000800 */
[----:B--2---:R-:W-:-:S01]  /*3f20*/  FADD.FTZ R3, R65, R4 ;  /* 0x0000000441037221 */ /* 0x004fc20000010000 */
[----:B------:R-:W-:-:S06]  /*3f30*/  CS2R R26, SRZ ;  /* 0x00000000001a7805 */ /* 0x000fcc000001ff00 */
[----:B------:R-:W2:Y:S01]  /*3f40*/  MUFU.EX2 R72, R72 ;  /* 0x0000004800487308 */ /* 0x000ea20000000800 */
[----:B0-----:R-:W-:-:S01]  /*3f50*/  FADD.FTZ R4, R68, R3 ;  /* 0x0000000344047221 */ /* 0x001fc20000010000 */
[----:B------:R-:W-:Y:S01]  /*3f60*/  F2FP.SATFINITE.E4M3.F32.PACK_AB_MERGE_C R3, R30, R33, RZ ;  /* 0x000000211e03723e */ /* 0x000fe200048070ff */
[----:B------:R-:W-:-:S03]  /*3f70*/  FADD.FTZ R33, R33, R6 ;  /* 0x0000000621217221 */ /* 0x000fc60000010000 */
[----:B------:R-:W-:Y:S01]  /*3f80*/  F2FP.SATFINITE.E4M3.F32.PACK_AB_MERGE_C R217, R75, R34, R3 ;  /* 0x000000224bd9723e */ /* 0x000fe20004807003 */
[----:B------:R-:W-:-:S01]  /*3f90*/  FADD.FTZ R33, R30, R33 ;  /* 0x000000211e217221 */ /* 0x000fc20000010000 */
[----:B------:R-:W0:Y:S01]  /*3fa0*/  MUFU.EX2 R73, R73 ;  /* 0x0000004900497308 */ /* 0x000e220000000800 */
[C---:B-1----:R-:W-:Y:S01]  /*3fb0*/  F2FP.SATFINITE.E4M3.F32.PACK_AB_MERGE_C R68, R69.reuse, R68, RZ ;  /* 0x000000444544723e */ /* 0x042fe200048070ff */
[----:B------:R-:W-:Y:S01]  /*3fc0*/  FADD.FTZ R69, R69, R4 ;  /* 0x0000000445457221 */ /* 0x000fe20000010000 */
[----:B------:R-:W-:-:S01]  /*3fd0*/  FADD.FTZ R6, R28, R33 ;  /* 0x000000211c067221 */ /* 0x000fc20000010000 */
[----:B------:R-:W-:Y:S02]  /*3fe0*/  CS2R R74, SRZ ;  /* 0x00000000004a7805 */ /* 0x000fe4000001ff00 */
[----:B------:R-:W-:Y:S02]  /*3ff0*/  F2FP.SATFINITE.E4M3.F32.PACK_AB_MERGE_C R222, R65, R64, R68 ;  /* 0x0000004041de723e */ /* 0x000fe40004807044 */
[----:B------:R-:W-:Y:S01]  /*4000*/  CS2R R64, SRZ ;  /* 0x0000000000407805 */ /* 0x000fe2000001ff00 */
[----:B------:R-:W-:-:S01]  /*4010*/  FADD.FTZ R6, R31, R6 ;  /* 0x000000061f067221 */ /* 0x000fc20000010000 */
[----:B------:R-:W1:Y:S01]  /*4020*/  MUFU.EX2 R76, R76 ;  /* 0x0000004c004c7308 */ /* 0x000e620000000800 */
[----:B--2---:R-:W-:-:S01]  /*4030*/  FADD.FTZ R4, R72, R69 ;  /* 0x0000004548047221 */ /* 0x004fc20000010000 */
[----:B------:R-:W-:-:S02]  /*4040*/  CS2R R68, SRZ ;  /* 0x0000000000447805 */ /* 0x000fc4000001ff00 */
[----:B------:R-:W-:-:S04]  /*4050*/  CS2R R34, SRZ ;  /* 0x0000000000227805 */ /* 0x000fc8000001ff00 */
[----:B------:R-:W2:Y:S01]  /*4060*/  MUFU.EX2 R77, R77 ;  /* 0x0000004d004d7308 */ /* 0x000ea20000000800 */
[----:B0-----:R-:W-:-:S07]  /*4070*/  FADD.FTZ R3, R73, R4 ;  /* 0x0000000449037221 */ /* 0x001fce0000010000 */
[----:B------:R0:W3:Y:S01]  /*4080*/  MUFU.EX2 R32, R87 ;  /* 0x0000005700207308 */ /* 0x0000e20000000800 */
[----:B-1----:R-:W-:-:S07]  /*4090*/  FADD.FTZ R4, R76, R3 ;  /* 0x000000034c047221 */ /* 0x002fce0000010000 */
[----:B------:R-:W1:Y:S01]  /*40a0*/  MUFU.EX2 R80, R80 ;  /* 0x0000005000507308 */ /* 0x000e620000000800 */
[C---:B--2---:R-:W-:Y:S01]  /*40b0*/  F2FP.SATFINITE.E4M3.F32.PACK_AB_MERGE_C R76, R77.reuse, R76, RZ ;  /* 0x0000004c4d4c723e */ /* 0x044fe200048070ff */
[----:B------:R-:W-:Y:S01]  /*40c0*/  FADD.FTZ R77, R77, R4 ;  /* 0x000000044d4d7221 */ /* 0x000fe20000010000 */
[----:B0-----:R-:W-:Y:S02]  /*40d0*/  CS2R R86, SRZ ;  /* 0x0000000000567805 */ /* 0x001fe4000001ff00 */
[----:B------:R-:W-:Y:S02]  /*40e0*/  F2FP.SATFINITE.E4M3.F32.PACK_AB_MERGE_C R216, R73, R72, R76 ;  /* 0x0000004849d8723e */ /* 0x000fe4000480704c */
[----:B------:R-:W-:Y:S01]  /*40f0*/  CS2R R72, SRZ ;  /* 0x0000000000487805 */ /* 0x000fe2000001ff00 */
[----:B------:R-:W0:Y:S01]  /*4100*/  MUFU.EX2 R81, R81 ;  /* 0x0000005100517308 */ /* 0x000e220000000800 */
[----:B---3--:R-:W-:Y:S01]  /*4110*/  F2FP.SATFINITE.E4M3.F32.PACK_AB_MERGE_C R3, R32, R29, RZ ;  /* 0x0000001d2003723e */ /* 0x008fe200048070ff */
[----:B------:R-:W-:-:S03]  /*4120*/  FADD.FTZ R29, R29, R6 ;  /* 0x000000061d1d7221 */ /* 0x000fc60000010000 */
[----:B------:R-:W-:Y:S02]  /*4130*/  F2FP.SATFINITE.E4M3.F32.PACK_AB_MERGE_C R219, R31, R28, R3 ;  /* 0x0000001c1fdb723e */ /* 0x000fe40004807003 */
[----:B------:R-:W-:Y:S01]  /*4140*/  CS2R R30, SRZ ;  /* 0x00000000001e7805 */ /* 0x000fe2000001ff00 */
[----:B------:R-:W2:Y:S01]  /*4150*/  MUFU.EX2 R84, R84 ;  /* 0x0000005400547308 */ /* 0x000ea20000000800 */
[----:B-1----:R-:W-:-:S01]  /*4160*/  FADD.FTZ R4, R80, R77 ;  /* 0x0000004d50047221 */ /* 0x002fc20000010000 */
[----:B------:R-:W-:-:S06]  /*4170*/  CS2R R76, SRZ ;  /* 0x00000000004c7805 */ /* 0x000fcc000001ff00 */
[----:B------:R-:W1:Y:S01]  /*4180*/  MUFU.EX2 R47, R47 ;  /* 0x0000002f002f7308 */ /* 0x000e620000000800 */
[----:B0-----:R-:W-:-:S04]  /*4190*/  FADD.FTZ R3, R81, R4 ;  /* 0x0000000451037221 */ /* 0x001fc80000010000 */
[----:B--2---:R-:W-:Y:S01]  /*41a0*/  FADD.FTZ R4, R84, R3 ;  /* 0x0000000354047221 */ /* 0x004fe20000010000 */
[----:B------:R-:W-:-:S01]  /*41b0*/  FADD.FTZ R3, R32, R29 ;  /* 0x0000001d20037221 */ /* 0x000fc20000010000 */
[----:B------:R-:W-:Y:S02]  /*41c0*/  CS2R R32, SRZ ;  /* 0x0000000000207805 */ /* 0x000fe4000001ff00 */
[----:B------:R-:W-:Y:S02]  /*41d0*/  CS2R R28, SRZ ;  /* 0x00000000001c7805 */ /* 0x000fe4000001ff00 */
[C---:B-1----:R-:W-:Y:S01]  /*41e0*/  F2FP.SATFINITE.E4M3.F32.PACK_AB_MERGE_C R5, R47.reuse, R84, RZ ;  /* 0x000000542f05723e */ /* 0x042fe200048070ff */
[----:B------:R-:W-:-:S01]  /*41f0*/  FADD.FTZ R4, R47, R4 ;  /* 0x000000042f047221 */ /* 0x000fc20000010000 */
[----:B------:R-:W-:Y:S02]  /*4200*/  CS2R R84, SRZ ;  /* 0x0000000000547805 */ /* 0x000fe4000001ff00 */
[----:B------:R-:W-:-:S02]  /*4210*/  CS2R R46, SRZ ;  /* 0x00000000002e7805 */ /* 0x000fc4000001ff00 */
[----:B------:R-:W-:Y:S02]  /*4220*/  F2FP.SATFINITE.E4M3.F32.PACK_AB_MERGE_C R218, R81, R80, R5 ;  /* 0x0000005051da723e */ /* 0x000fe40004807005 */
[----:B------:R-:W-:Y:S01]  /*4230*/  CS2R R80, SRZ ;  /* 0x0000000000507805 */ /* 0x000fe2000001ff00 */
[----:B------:R-:W-:Y:S06]  /*4240*/  @!P3 BRA `(.L_x_1958) ;  /* 0x0000002c0038b947 */ /* 0x000fec0003800000 */
[----:B------:R-:W-:Y:S01]  /*4250*/  IMAD.MOV.U32 R6, RZ, RZ, R0 ;  /* 0x000000ffff067224 */ /* 0x000fe200078e0000 */
[----:B------:R-:W-:Y:S01]  /*4260*/  UMOV UR55, UR51 ;  /* 0x0000003300377c82 */ /* 0x000fe20008000000 */
[----:B------:R-:W-:Y:S01]  /*4270*/  IMAD.MOV.U32 R5, RZ, RZ, R2 ;  /* 0x000000ffff057224 */ /* 0x000fe200078e0002 */
[----:B------:R-:W-:Y:S01]  /*4280*/  UMOV UR56, UR44 ;  /* 0x0000002c00387c82 */ /* 0x000fe20008000000 */
[----:B------:R-:W-:Y:S01]  /*4290*/  IMAD.MOV.U32 R151, RZ, RZ, RZ ;  /* 0x000000ffff977224 */ /* 0x000fe200078e00ff */
[----:B------:R-:W-:-:S06]  /*42a0*/  ULDC UR51, c[0x0][0x288] ;  /* 0x0000a20000337ab9 */ /* 0x000fcc0000000800 */
.L_x_1968:
[----:B------:R-:W-:Y:S01]  /*42b0*/  ISETP.NE.AND P4, PT, RZ, UR42, PT ;  /* 0x0000002aff007c0c */ /* 0x000fe2000bf85270 */
[----:B------:R-:W-:-:S04]  /*42c0*/  UISETP.NE.AND UP1, UPT, UR55, 0x1, UPT ;  /* 0x000000013700788c */ /* 0x000fc8000bf25270 */
[----:B------:R-:W-:-:S04]  /*42d0*/  USEL UR44, URZ, 0x1, UP1 ;  /* 0x000000013f2c7887 */ /* 0x000fc80008800000 */
[----:B------:R-:W-:-:S04]  /*42e0*/  ULOP3.LUT UR44, UR56, UR44, URZ, 0x3c, !UPT ;  /* 0x0000002c382c7292 */ /* 0x000fc8000f8e3c3f */
[----:B------:R-:W-:Y:S08]  /*42f0*/  @P4 BRA `(.L_x_1959) ;  /* 0x0000000000384947 */ /* 0x000ff00003800000 */
[----:B------:R-:W-:Y:S05]  /*4300*/  @!P0 BRA `(.L_x_1960) ;  /* 0x0000000000048947 */ /* 0x000fea0003800000 */
[----:B------:R-:W-:Y:S01]  /*4310*/  BPT.TRAP 0x1 ;  /* 0x000000040000795c */ /* 0x000fe20000300000 */
.L_x_1960:
        /* <DEDUP_REMOVED lines=9> */
.L_x_1961:
[----:B-1----:R-:W-:Y:S05]  /*43b0*/  @P3 BRA `(.L_x_1959) ;  /* 0x0000000000083947 */ /* 0x002fea0003800000 */
[----:B------:R-:W1:Y:S02]  /*43c0*/  SYNCS.PHASECHK.TRANS64.TRYWAIT P3, [UR6+0x38830], R0 ;  /* 0x03883000ff0075a7 */ /* 0x000e640008060146 */
[----:B-1----:R-:W-:Y:S05]  /*43d0*/  @!P3 BRA `(.L_x_1962) ;  /* 0x000000e00088b947 */ /* 0x002fea0003800000 */
.L_x_1959:
        /* <DEDUP_REMOVED lines=50> */
.L_x_1964:
[----:B------:R-:W-:Y:S01]  /*4700*/  ULEA UR6, UR55, UR41, 0x3 ;  /* 0x0000002937067291 */ /* 0x000fe2000f8e183f */
[----:B------:R-:W-:-:S05]  /*4710*/  IMAD.U32 R0, RZ, RZ, UR56 ;  /* 0x00000038ff007e24 */ /* 0x000fca000f8e00ff */
[----:B------:R-:W-:-:S04]  /*4720*/  SHF.L.U32 R0, R0, 0x1f, RZ ;  /* 0x0000001f00007819 */ /* 0x000fc800000006ff */
[----:B------:R0:W1:Y:S01]  /*4730*/  SYNCS.PHASECHK.TRANS64.TRYWAIT P3, [UR6+0x38850], R0 ;  /* 0x03885000ff0075a7 */ /* 0x0000620008060146 */
[----:B------:R-:W-:Y:S05]  /*4740*/  @!P0 BRA `(.L_x_1965) ;  /* 0x0000000000048947 */ /* 0x000fea0003800000 */
[----:B------:R-:W-:Y:S01]  /*4750*/  BPT.TRAP 0x1 ;  /* 0x000000040000795c */ /* 0x000fe20000300000 */
.L_x_1965:
[----:B-1----:R-:W-:Y:S05]  /*4760*/  @P3 BRA `(.L_x_1963) ;  /* 0x0000000000083947 */ /* 0x002fea0003800000 */
[----:B------:R-:W1:Y:S02]  /*4770*/  SYNCS.PHASECHK.TRANS64.TRYWAIT P3, [UR6+0x38850], R0 ;  /* 0x03885000ff0075a7 */ /* 0x000e640008060146 */
[----:B-1----:R-:W-:Y:S05]  /*4780*/  @!P3 BRA `(.L_x_1966) ;  /* 0x000000dc00b4b947 */ /* 0x002fea0003800000 */
.L_x_1963:
[----:B------:R-:W-:Y:S01]  /*4790*/  UIADD3 UR6, UR41, 0x400, URZ ;  /* 0x0000040029067890 */ /* 0x000fe2000fffe03f */
[----:B------:R-:W-:Y:S01]  /*47a0*/  WARPGROUP.ARRIVE ;  /* 0x00000000000079c5 */ /* 0x000fe20000000000 */
[----:B------:R-:W-:Y:S01]  /*47b0*/  UMOV UR7, 0x40000040 ;  /* 0x4000004000077882 */ /* 0x000fe20000000000 */
[----:B-1----:R-:W-:Y:S01]  /*47c0*/  VIADD R7, R18, UR39 ;  /* 0x0000002712077c36 */ /* 0x002fe20008000000 */
[----:B------:R-:W-:Y:S01]  /*47d0*/  USHF.R.U32.HI UR6, URZ, 0x4, UR6 ;  /* 0x000000043f067899 */ /* 0x000fe20008011606 */
[----:B------:R-:W1:Y:S03]  /*47e0*/  LDC R11, c[0x0][0x2f0] ;  /* 0x0000bc00ff0b7b82 */ /* 0x000e660000000800 */
[----:B------:R-:W-:-:S04]  /*47f0*/  ULOP3.LUT UR6, UR6, 0x3fff, URZ, 0xc0, !UPT ;  /* 0x00003fff06067892 */ /* 0x000fc8000f8ec03f */
[----:B------:R-:W-:-:S04]  /*4800*/  ULOP3.LUT UR6, UR6, 0x10000, URZ, 0xfc, !UPT ;  /* 0x0001000006067892 */ /* 0x000fc8000f8efc3f */
[----:B------:R-:W-:-:S07]  /*4810*/  ULEA UR10, UR55, UR6, 0xb ;  /* 0x00000006370a7291 */ /* 0x000fce000f8e583f */
[----:B------:R-:W-:Y:S02]  /*4820*/  UMOV UR6, UR10 ;  /* 0x0000000a00067c82 */ /* 0x000fe40008000000 */
[----:B------:R-:W-:Y:S01]  /*4830*/  QGMMA.64x256x32.F32.E4M3.E4M3 R24, R228, gdesc[UR4], R24, gsb0 ;  /* 0x03e00004e4187df3 */ /* 0x000fe20008000818 */
[----:B------:R-:W-:Y:S01]  /*4840*/  UIADD3 UR6, UR10, 0x2, URZ ;  /* 0x000000020a067890 */ /* 0x000fe2000fffe03f */
[----:B------:R-:W-:Y:S01]  /*4850*/  UMOV UR7, 0x40000040 ;  /* 0x4000004000077882 */ /* 0x000fe20000000000 */
[----:B------:R-:W-:Y:S02]  /*4860*/  WARPGROUP.DEPBAR.LE gsb0, 0x0 ;  /* 0x00008000000079c5 */ /* 0x000fe40000010000 */
[----:B------:R-:W-:-:S06]  /*4870*/  WARPGROUP.ARRIVE ;  /* 0x00000000000079c5 */ /* 0x000fcc0000000000 */
[----:B------:R-:W2:-:S15]  /*4880*/  S2R R231, SR_TID.X ;  /* 0x0000000000e77919 */ /* 0x000e9e0000002100 */
[----:B------:R-:W-:-:S02]  /*4890*/  NOP ;  /* 0x0000000000007918 */ /* 0x000fc40000000000 */
[----:B------:R-:W-:Y:S01]  /*48a0*/  QGMMA.64x256x32.F32.E4M3.E4M3 R24, R224, gdesc[UR4], R24, gsb0 ;  /* 0x03e00004e0187df3 */ /* 0x000fe20008000818 */
[----:B------:R-:W-:Y:S01]  /*48b0*/  UIADD3 UR6, UR10, 0x4, URZ ;  /* 0x000000040a067890 */ /* 0x000fe2000fffe03f */
[----:B------:R-:W-:Y:S01]  /*48c0*/  UMOV UR7, 0x40000040 ;  /* 0x4000004000077882 */ /* 0x000fe20000000000 */
[----:B--2---:R-:W-:Y:S01]  /*48d0*/  SHF.R.U32.HI R231, RZ, 0x7, R231 ;  /* 0x00000007ffe77819 */ /* 0x004fe200000116e7 */
[----:B------:R-:W-:Y:S02]  /*48e0*/  WARPGROUP.DEPBAR.LE gsb0, 0x0 ;  /* 0x00008000000079c5 */ /* 0x000fe40000010000 */
[----:B------:R-:W-:-:S15]  /*48f0*/  WARPGROUP.ARRIVE ;  /* 0x00000000000079c5 */ /* 0x000fde0000000000 */
[----:B------:R-:W-:-:S07]  /*4900*/  NOP ;  /* 0x0000000000007918 */ /* 0x000fce0000000000 */
[----:B------:R-:W-:Y:S01]  /*4910*/  QGMMA.64x256x32.F32.E4M3.E4M3 R24, R220, gdesc[UR4], R24, gsb0 ;  /* 0x03e00004dc187df3 */ /* 0x000fe20008000818 */
[----:B------:R-:W-:Y:S01]  /*4920*/  @UP0 ULDC UR6, c[0x0][0x44c] ;  /* 0x0001130000060ab9 */ /* 0x000fe20000000800 */
[----:B------:R-:W-:Y:S01]  /*4930*/  UMOV UR7, 0x40000040 ;  /* 0x4000004000077882 */ /* 0x000fe20000000000 */
[----:B0-----:R-:W-:Y:S01]  /*4940*/  @P2 IMAD.HI.U32 R0, R7, UR6, RZ ;  /* 0x0000000607002c27 */ /* 0x001fe2000f8e00ff */
[----:B------:R-:W-:-:S04]  /*4950*/  @UP0 ULDC UR6, c[0x0][0x450] ;  /* 0x0001140000060ab9 */ /* 0x000fc80000000800 */
[----:B------:R-:W-:Y:S01]  /*4960*/  @P2 SHF.R.U32.HI R7, RZ, UR6, R0 ;  /* 0x00000006ff072c19 */ /* 0x000fe20008011600 */
[----:B------:R-:W-:Y:S01]  /*4970*/  UMOV UR6, 0xffffff80 ;  /* 0xffffff8000067882 */ /* 0x000fe20000000000 */
[----:B------:R-:W-:Y:S01]  /*4980*/  IMAD.MOV.U32 R0, RZ, RZ, -0x2 ;  /* 0xfffffffeff007424 */ /* 0x000fe200078e00ff */
[----:B------:R-:W-:Y:S02]  /*4990*/  UIMAD UR6, UR53, UR6, 0x1 ;  /* 0x00000001350674a4 */ /* 0x000fe4000f8e0206 */
[----:B------:R-:W0:Y:S04]  /*49a0*/  SHFL.IDX PT, R9, R7, RZ, 0x1c1f ;  /* 0x001c1fff07097589 */ /* 0x000e2800000e0000 */
[----:B------:R-:W-:Y:S01]  /*49b0*/  IMAD R0, R17, R0, UR6 ;  /* 0x0000000611007e24 */ /* 0x000fe2000f8e0200 */
[----:B------:R-:W2:Y:S01]  /*49c0*/  SHFL.IDX PT, R7, R7, 0x1, 0x1c1f ;  /* 0x003c1f0007077f89 */ /* 0x000ea200000e0000 */
[----:B------:R-:W-:-:S02]  /*49d0*/  UIADD3 UR6, UR10, 0x6, URZ ;  /* 0x000000060a067890 */ /* 0x000fc4000fffe03f */
[----:B-1----:R-:W-:Y:S02]  /*49e0*/  IMAD R0, R11, UR50, R0 ;  /* 0x000000320b007c24 */ /* 0x002fe4000f8e0200 */
[----:B------:R-:W-:-:S03]  /*49f0*/  IMAD.U32 R11, RZ, RZ, UR37 ;  /* 0x00000025ff0b7e24 */ /* 0x000fc6000f8e00ff */
[----:B0-----:R-:W-:-:S04]  /*4a00*/  IADD3 R2, R9, -UR51, R0 ;  /* 0x8000003309027c10 */ /* 0x001fc8000fffe000 */
[C---:B------:R-:W-:Y:S02]  /*4a10*/  ISETP.GT.AND P3, PT, R2.reuse, RZ, PT ;  /* 0x000000ff0200720c */ /* 0x040fe40003f64270 */
[----:B------:R-:W-:Y:S02]  /*4a20*/  ISETP.GT.AND P4, PT, R2, 0x1, PT ;  /* 0x000000010200780c */ /* 0x000fe40003f84270 */
[----:B------:R-:W-:Y:S02]  /*4a30*/  FSEL R152, R152, -INF , P3 ;  /* 0xff80000098987808 */ /* 0x000fe40001800000 */
[----:B------:R-:W-:Y:S02]  /*4a40*/  ISETP.GT.AND P3, PT, R2, 0x8, PT ;  /* 0x000000080200780c */ /* 0x000fe40003f64270 */
[----:B------:R-:W-:Y:S02]  /*4a50*/  FSEL R153, R153, -INF , P4 ;  /* 0xff80000099997808 */ /* 0x000fe40002000000 */
[----:B------:R-:W-:-:S02]  /*4a60*/  FMNMX.FTZ R8, R152, R5, !PT ;  /* 0x0000000598087209 */ /* 0x000fc40007810000 */
[----:B------:R-:W-:Y:S02]  /*4a70*/  ISETP.GT.AND P4, PT, R2, 0x9, PT ;  /* 0x000000090200780c */ /* 0x000fe40003f84270 */
[----:B------:R-:W-:Y:S02]  /*4a80*/  FSEL R156, R156, -INF , P3 ;  /* 0xff8000009c9c7808 */ /* 0x000fe40001800000 */
[----:B------:R-:W-:Y:S02]  /*4a90*/  FMNMX.FTZ R9, R153, R8, !PT ;  /* 0x0000000899097209 */ /* 0x000fe40007810000 */
        /* <DEDUP_REMOVED lines=72> */
[----:B------:R-:W-:Y:S02]  /*4f20*/  FSEL R205, R205, -INF , P5 ;  /* 0xff800000cdcd7808 */ /* 0x000fe40002800000 */
[C---:B------:R-:W-:Y:S02]  /*4f30*/  ISETP.GT.AND P3, PT, R2.reuse, 0x70, PT ;  /* 0x000000700200780c */ /* 0x040fe40003f64270 */
[----:B------:R-:W-:-:S02]  /*4f40*/  ISETP.GT.AND P4, PT, R2, 0x71, PT ;  /* 0x000000710200780c */ /* 0x000fc40003f84270 */
[C---:B------:R-:W-:Y:S02]  /*4f50*/  ISETP.GT.AND P6, PT, R2.reuse, 0x78, PT ;  /* 0x000000780200780c */ /* 0x040fe40003fc4270 */
[----:B------:R-:W-:Y:S02]  /*4f60*/  ISETP.GT.AND P5, PT, R2, 0x79, PT ;  /* 0x000000790200780c */ /* 0x000fe40003fa4270 */
[----:B------:R-:W-:Y:S02]  /*4f70*/  FMNMX.FTZ R2, R204, R9, !PT ;  /* 0x00000009cc027209 */ /* 0x000fe40007810000 */
[----:B------:R-:W-:Y:S02]  /*4f80*/  FSEL R208, R208, -INF , P3 ;  /* 0xff800000d0d07808 */ /* 0x000fe40001800000 */
[----:B------:R-:W-:Y:S02]  /*4f90*/  FMNMX.FTZ R9, R205, R2, !PT ;  /* 0x00000002cd097209 */ /* 0x000fe40007810000 */
[----:B------:R-:W-:-:S02]  /*4fa0*/  FSEL R209, R209, -INF , P4 ;  /* 0xff800000d1d17808 */ /* 0x000fc40002000000 */
[----:B------:R-:W-:Y:S02]  /*4fb0*/  FMNMX.FTZ R2, R208, R9, !PT ;  /* 0x00000009d0027209 */ /* 0x000fe40007810000 */
[----:B------:R-:W-:Y:S02]  /*4fc0*/  FSEL R212, R212, -INF , P6 ;  /* 0xff800000d4d47808 */ /* 0x000fe40003000000 */
[----:B------:R-:W-:Y:S02]  /*4fd0*/  FMNMX.FTZ R9, R209, R2, !PT ;  /* 0x00000002d1097209 */ /* 0x000fe40007810000 */
[----:B------:R-:W-:Y:S02]  /*4fe0*/  FSEL R213, R213, -INF , P5 ;  /* 0xff800000d5d57808 */ /* 0x000fe40002800000 */
[----:B------:R-:W-:Y:S02]  /*4ff0*/  FMNMX.FTZ R2, R212, R9, !PT ;  /* 0x00000009d4027209 */ /* 0x000fe40007810000 */
[----:B--2---:R-:W-:-:S02]  /*5000*/  IADD3 R0, R7, -UR51, R0 ;  /* 0x8000003307007c10 */ /* 0x004fc4000fffe000 */
[----:B------:R-:W-:Y:S02]  /*5010*/  FMNMX.FTZ R8, R213, R2, !PT ;  /* 0x00000002d5087209 */ /* 0x000fe40007810000 */
[C---:B------:R-:W-:Y:S02]  /*5020*/  ISETP.GT.AND P4, PT, R0.reuse, RZ, PT ;  /* 0x000000ff0000720c */ /* 0x040fe40003f84270 */
[----:B------:R-:W-:Y:S01]  /*5030*/  ISETP.GT.AND P5, PT, R0, 0x1, PT ;  /* 0x000000010000780c */ /* 0x000fe20003fa4270 */
[----:B------:R-:W0:Y:S01]  /*5040*/  SHFL.BFLY PT, R9, R8, 0x2, 0x1f ;  /* 0x0c401f0008097f89 */ /* 0x000e2200000e0000 */
        /* <DEDUP_REMOVED lines=12> */
[----:B0-----:R-:W-:Y:S02]  /*5110*/  FMNMX.FTZ R9, R8, R9, !PT ;  /* 0x0000000908097209 */ /* 0x001fe40007810000 */
[----:B------:R-:W-:Y:S02]  /*5120*/  FMNMX.FTZ R13, R159, R14, !PT ;  /* 0x0000000e9f0d7209 */ /* 0x000fe40007810000 */
[----:B------:R-:W-:Y:S01]  /*5130*/  ISETP.GT.AND P4, PT, R0, 0x18, PT ;  /* 0x000000180000780c */ /* 0x000fe20003f84270 */
[----:B------:R-:W0:Y:S01]  /*5140*/  SHFL.BFLY PT, R2, R9, 0x1, 0x1f ;  /* 0x0c201f0009027f89 */ /* 0x000e2200000e0000 */
[----:B------:R-:W-:Y:S01]  /*5150*/  FSEL R163, R163, -INF , P5 ;  /* 0xff800000a3a37808 */ /* 0x000fe20002800000 */
[----:B------:R-:W-:-:S02]  /*5160*/  WARPGROUP.DEPBAR.LE gsb0, 0x0 ;  /* 0x00008000000079c5 */ /* 0x000fc40000010000 */
[----:B------:R-:W-:Y:S01]  /*5170*/  FMNMX.FTZ R14, R162, R13, !PT ;  /* 0x0000000da20e7209 */ /* 0x000fe20007810000 */
[----:B------:R-:W-:Y:S01]  /*5180*/  WARPGROUP.ARRIVE ;  /* 0x00000000000079c5 */ /* 0x000fe20000000000 */
[----:B------:R-:W-:Y:S02]  /*5190*/  ISETP.GT.AND P5, PT, R0, 0x19, PT ;  /* 0x000000190000780c */ /* 0x000fe40003fa4270 */
[----:B------:R-:W-:Y:S02]  /*51a0*/  FSEL R166, R166, -INF , P4 ;  /* 0xff800000a6a67808 */ /* 0x000fe40002000000 */
[----:B------:R-:W-:Y:S01]  /*51b0*/  FMNMX.FTZ R15, R163, R14, !PT ;  /* 0x0000000ea30f7209 */ /* 0x000fe20007810000 */
[----:B------:R-:W-:Y:S01]  /*51c0*/  QGMMA.64x256x32.F32.E4M3.E4M3 R24, R216, gdesc[UR4], R24, gsb0 ;  /* 0x03e00004d8187df3 */ /* 0x000fe20008000818 */
[----:B------:R-:W-:Y:S02]  /*51d0*/  ISETP.GT.AND P4, PT, R0, 0x20, PT ;  /* 0x000000200000780c */ /* 0x000fe40003f84270 */
[----:B------:R-:W-:-:S02]  /*51e0*/  FSEL R167, R167, -INF , P5 ;  /* 0xff800000a7a77808 */ /* 0x000fc40002800000 */
[----:B------:R-:W-:Y:S02]  /*51f0*/  FMNMX.FTZ R20, R166, R15, !PT ;  /* 0x0000000fa6147209 */ /* 0x000fe40007810000 */
[----:B------:R-:W-:Y:S02]  /*5200*/  ISETP.GT.AND P5, PT, R0, 0x21, PT ;  /* 0x000000210000780c */ /* 0x000fe40003fa4270 */
[----:B------:R-:W-:Y:S02]  /*5210*/  FSEL R170, R170, -INF , P4 ;  /* 0xff800000aaaa7808 */ /* 0x000fe40002000000 */
[----:B------:R-:W-:Y:S02]  /*5220*/  FMNMX.FTZ R15, R167, R20, !PT ;  /* 0x00000014a70f7209 */ /* 0x000fe40007810000 */
[----:B0-----:R-:W-:Y:S02]  /*5230*/  FMNMX.FTZ R2, R9, R2, !PT ;  /* 0x0000000209027209 */ /* 0x001fe40007810000 */
[----:B------:R-:W-:-:S02]  /*5240*/  ISETP.GT.AND P4, PT, R0, 0x28, PT ;  /* 0x000000280000780c */ /* 0x000fc40003f84270 */
[C---:B------:R-:W-:Y:S01]  /*5250*/  FSETP.NEU.FTZ.AND P3, PT, R2.reuse, -INF , PT ;  /* 0xff8000000200780b */ /* 0x040fe20003f7d000 */
[----:B------:R-:W-:-:S01]  /*5260*/  FFMA.FTZ R10, R2, R11, -8 ;  /* 0xc1000000020a7423 */ /* 0x000fc2000001000b */
[----:B------:R-:W-:Y:S02]  /*5270*/  FSEL R171, R171, -INF , P5 ;  /* 0xff800000abab7808 */ /* 0x000fe40002800000 */
[----:B------:R-:W-:Y:S02]  /*5280*/  FMNMX.FTZ R20, R170, R15, !PT ;  /* 0x0000000faa147209 */ /* 0x000fe40007810000 */
[----:B------:R-:W-:Y:S02]  /*5290*/  FSEL R8, R10, RZ, P3 ;  /* 0x000000ff0a087208 */ /* 0x000fe40001800000 */
[----:B------:R-:W-:Y:S02]  /*52a0*/  ISETP.GT.AND P5, PT, R0, 0x29, PT ;  /* 0x000000290000780c */ /* 0x000fe40003fa4270 */
[----:B------:R-:W-:Y:S01]  /*52b0*/  FSEL R174, R174, -INF , P4 ;  /* 0xff800000aeae7808 */ /* 0x000fe20002000000 */
[----:B------:R-:W-:-:S01]  /*52c0*/  FFMA.FTZ R152, R152, UR37, -R8 ;  /* 0x0000002598987c23 */ /* 0x000fc20008010808 */
[----:B------:R-:W-:Y:S01]  /*52d0*/  FMNMX.FTZ R21, R171, R20, !PT ;  /* 0x00000014ab157209 */ /* 0x000fe20007810000 */
[----:B------:R-:W-:-:S01]  /*52e0*/  FFMA.FTZ R10, R153, UR37, -R8 ;  /* 0x00000025990a7c23 */ /* 0x000fc20008010808 */
[C---:B------:R-:W-:Y:S01]  /*52f0*/  ISETP.GT.AND P4, PT, R0.reuse, 0x30, PT ;  /* 0x000000300000780c */ /* 0x040fe20003f84270 */
[----:B------:R0:W-:Y:S01]  /*5300*/  MUFU.EX2 R9, R152 ;  /* 0x0000009800097308 */ /* 0x0001e20000000800 */
[----:B------:R-:W-:Y:S01]  /*5310*/  FSEL R175, R175, -INF , P5 ;  /* 0xff800000afaf7808 */ /* 0x000fe20002800000 */
[--C-:B------:R-:W-:Y:S01]  /*5320*/  FFMA.FTZ R12, R157, UR37, -R8.reuse ;  /* 0x000000259d0c7c23 */ /* 0x100fe20008010808 */
[----:B------:R-:W-:Y:S01]  /*5330*/  ISETP.GT.AND P5, PT, R0, 0x31, PT ;  /* 0x000000310000780c */ /* 0x000fe20003fa4270 */
[--C-:B------:R-:W-:Y:S01]  /*5340*/  FFMA.FTZ R11, R156, UR37, -R8.reuse ;  /* 0x000000259c0b7c23 */ /* 0x100fe20008010808 */
[----:B------:R-:W-:Y:S01]  /*5350*/  FSEL R178, R178, -INF , P4 ;  /* 0xff800000b2b27808 */ /* 0x000fe20002000000 */
[--C-:B------:R-:W-:Y:S01]  /*5360*/  FFMA.FTZ R160, R160, UR37, -R8.reuse ;  /* 0x00000025a0a07c23 */ /* 0x100fe20008010808 */
[----:B------:R-:W-:Y:S01]  /*5370*/  ISETP.GT.AND P4, PT, R0, 0x38, PT ;  /* 0x000000380000780c */ /* 0x000fe20003f84270 */
[--C-:B------:R-:W-:Y:S01]  /*5380*/  FFMA.FTZ R14, R161, UR37, -R8.reuse ;  /* 0x00000025a10e7c23 */ /* 0x100fe20008010808 */
[----:B0-----:R-:W-:Y:S01]  /*5390*/  FMNMX.FTZ R152, R174, R21, !PT ;  /* 0x00000015ae987209 */ /* 0x001fe20007810000 */
[----:B------:R-:W-:Y:S01]  /*53a0*/  MUFU.EX2 R13, R160 ;  /* 0x000000a0000d7308 */ /* 0x000fe20000000800 */
[----:B------:R-:W-:Y:S01]  /*53b0*/  FSEL R179, R179, -INF , P5 ;  /* 0xff800000b3b37808 */ /* 0x000fe20002800000 */
[--C-:B------:R-:W-:Y:S01]  /*53c0*/  FFMA.FTZ R164, R164, UR37, -R8.reuse ;  /* 0x00000025a4a47c23 */ /* 0x100fe20008010808 */
[----:B------:R-:W-:Y:S01]  /*53d0*/  FMNMX.FTZ R21, R175, R152, !PT ;  /* 0x00000098af157209 */ /* 0x000fe20007810000 */
[--C-:B------:R-:W-:Y:S01]  /*53e0*/  FFMA.FTZ R20, R165, UR37, -R8.reuse ;  /* 0x00000025a5147c23 */ /* 0x100fe20008010808 */
[----:B------:R-:W-:Y:S01]  /*53f0*/  ISETP.GT.AND P5, PT, R0, 0x39, PT ;  /* 0x000000390000780c */ /* 0x000fe20003fa4270 */
[--C-:B------:R-:W-:Y:S01]  /*5400*/  FFMA.FTZ R168, R168, UR37, -R8.reuse ;  /* 0x00000025a8a87c23 */ /* 0x100fe20008010808 */
[----:B------:R-:W-:Y:S01]  /*5410*/  FMNMX.FTZ R152, R178, R21, !PT ;  /* 0x00000015b2987209 */ /* 0x000fe20007810000 */
[----:B------:R-:W-:Y:S01]  /*5420*/  MUFU.EX2 R15, R164 ;  /* 0x000000a4000f7308 */ /* 0x000fe20000000800 */
[----:B------:R-:W-:Y:S01]  /*5430*/  FSEL R182, R182, -INF , P4 ;  /* 0xff800000b6b67808 */ /* 0x000fe20002000000 */
[--C-:B------:R-:W-:Y:S01]  /*5440*/  FFMA.FTZ R177, R177, UR37, -R8.reuse ;  /* 0x00000025b1b17c23 */ /* 0x100fe20008010808 */
[----:B------:R-:W-:Y:S01]  /*5450*/  FMNMX.FTZ R153, R179, R152, !PT ;  /* 0x00000098b3997209 */ /* 0x000fe20007810000 */
[--C-:B------:R-:W-:Y:S01]  /*5460*/  FFMA.FTZ R152, R169, UR37, -R8.reuse ;  /* 0x00000025a9987c23 */ /* 0x100fe20008010808 */
[----:B------:R-:W-:Y:S01]  /*5470*/  ISETP.GT.AND P4, PT, R0, 0x40, PT ;  /* 0x000000400000780c */ /* 0x000fe20003f84270 */
[--C-:B------:R-:W-:Y:S01]  /*5480*/  FFMA.FTZ R169, R189, UR37, -R8.reuse ;  /* 0x00000025bda97c23 */ /* 0x100fe20008010808 */
[----:B------:R-:W-:Y:S01]  /*5490*/  FSEL R183, R183, -INF , P5 ;  /* 0xff800000b7b77808 */ /* 0x000fe20002800000 */
[----:B------:R-:W-:Y:S01]  /*54a0*/  MUFU.EX2 R21, R168 ;  /* 0x000000a800157308 */ /* 0x000fe20000000800 */
[----:B------:R-:W-:Y:S01]  /*54b0*/  FMNMX.FTZ R154, R182, R153, !PT ;  /* 0x00000099b69a7209 */ /* 0x000fe20007810000 */
[--C-:B------:R-:W-:Y:S01]  /*54c0*/  FFMA.FTZ R172, R172, UR37, -R8.reuse ;  /* 0x00000025acac7c23 */ /* 0x100fe20008010808 */
[----:B------:R-:W-:Y:S01]  /*54d0*/  ISETP.GT.AND P5, PT, R0, 0x41, PT ;  /* 0x000000410000780c */ /* 0x000fe20003fa4270 */
[--C-:B------:R-:W-:Y:S01]  /*54e0*/  FFMA.FTZ R181, R181, UR37, -R8.reuse ;  /* 0x00000025b5b57c23 */ /* 0x100fe20008010808 */
[----:B------:R-:W-:Y:S01]  /*54f0*/  FSEL R186, R186, -INF , P4 ;  /* 0xff800000baba7808 */ /* 0x000fe20002000000 */
[--C-:B------:R-:W-:Y:S01]  /*5500*/  FFMA.FTZ R185, R185, UR37, -R8.reuse ;  /* 0x00000025b9b97c23 */ /* 0x100fe20008010808 */
[----:B------:R-:W-:Y:S01]  /*5510*/  FMNMX.FTZ R153, R183, R154, !PT ;  /* 0x0000009ab7997209 */ /* 0x000fe20007810000 */
[----:B------:R-:W-:Y:S01]  /*5520*/  FFMA.FTZ R197, R197, UR37, -R8 ;  /* 0x00000025c5c57c23 */ /* 0x000fe20008010808 */
[----:B------:R-:W-:Y:S01]  /*5530*/  ISETP.GT.AND P4, PT, R0, 0x48, PT ;  /* 0x000000480000780c */ /* 0x000fe20003f84270 */
[----:B------:R-:W-:Y:S01]  /*5540*/  MUFU.EX2 R10, R10 ;  /* 0x0000000a000a7308 */ /* 0x000fe20000000800 */
[----:B------:R-:W-:-:S02]  /*5550*/  FSEL R187, R187, -INF , P5 ;  /* 0xff800000bbbb7808 */ /* 0x000fc40002800000 */
[----:B------:R-:W-:Y:S02]  /*5560*/  FMNMX.FTZ R154, R186, R153, !PT ;  /* 0x00000099ba9a7209 */ /* 0x000fe40007810000 */
[----:B------:R-:W-:Y:S02]  /*5570*/  ISETP.GT.AND P5, PT, R0, 0x49, PT ;  /* 0x000000490000780c */ /* 0x000fe40003fa4270 */
[----:B------:R-:W-:Y:S01]  /*5580*/  FSEL R190, R190, -INF , P4 ;  /* 0xff800000bebe7808 */ /* 0x000fe20002000000 */
[----:B------:R0:W-:Y:S01]  /*5590*/  MUFU.EX2 R153, R172 ;  /* 0x000000ac00997308 */ /* 0x0001e20000000800 */
[----:B------:R-:W-:Y:S01]  /*55a0*/  FMNMX.FTZ R157, R187, R154, !PT ;  /* 0x0000009abb9d7209 */ /* 0x000fe20007810000 */
[--C-:B------:R-:W-:Y:S01]  /*55b0*/  FFMA.FTZ R154, R173, UR37, -R8.reuse ;  /* 0x00000025ad9a7c23 */ /* 0x100fe20008010808 */
[----:B------:R-:W-:Y:S01]  /*55c0*/  ISETP.GT.AND P4, PT, R0, 0x50, PT ;  /* 0x000000500000780c */ /* 0x000fe20003f84270 */
[--C-:B------:R-:W-:Y:S01]  /*55d0*/  FFMA.FTZ R173, R193, UR37, -R8.reuse ;  /* 0x00000025c1ad7c23 */ /* 0x100fe20008010808 */
[----:B------:R-:W-:Y:S01]  /*55e0*/  FSEL R191, R191, -INF , P5 ;  /* 0xff800000bfbf7808 */ /* 0x000fe20002800000 */
[----:B------:R-:W-:Y:S01]  /*55f0*/  IMAD.U32 R193, RZ, RZ, UR37 ;  /* 0x00000025ffc17e24 */ /* 0x000fe2000f8e00ff */
[----:B------:R-:W-:Y:S01]  /*5600*/  FMNMX.FTZ R156, R190, R157, !PT ;  /* 0x0000009dbe9c7209 */ /* 0x000fe20007810000 */
[----:B------:R-:W-:Y:S01]  /*5610*/  MUFU.EX2 R11, R11 ;  /* 0x0000000b000b7308 */ /* 0x000fe20000000800 */
[----:B------:R-:W-:Y:S01]  /*5620*/  ISETP.GT.AND P5, PT, R0, 0x51, PT ;  /* 0x000000510000780c */ /* 0x000fe20003fa4270 */
[--C-:B0-----:R-:W-:Y:S01]  /*5630*/  FFMA.FTZ R172, R192, UR37, -R8.reuse ;  /* 0x00000025c0ac7c23 */ /* 0x101fe20008010808 */
[----:B------:R-:W-:Y:S01]  /*5640*/  FSEL R194, R194, -INF , P4 ;  /* 0xff800000c2c27808 */ /* 0x000fe20002000000 */
[--C-:B------:R-:W-:Y:S01]  /*5650*/  FFMA.FTZ R192, R212, UR37, -R8.reuse ;  /* 0x00000025d4c07c23 */ /* 0x100fe20008010808 */
[----:B------:R-:W-:Y:S01]  /*5660*/  FMNMX.FTZ R157, R191, R156, !PT ;  /* 0x0000009cbf9d7209 */ /* 0x000fe20007810000 */
[--C-:B------:R-:W-:Y:S01]  /*5670*/  FFMA.FTZ R156, R176, UR37, -R8.reuse ;  /* 0x00000025b09c7c23 */ /* 0x100fe20008010808 */
[----:B------:R-:W-:Y:S01]  /*5680*/  ISETP.GT.AND P4, PT, R0, 0x58, PT ;  /* 0x000000580000780c */ /* 0x000fe20003f84270 */
[----:B------:R-:W-:Y:S01]  /*5690*/  FFMA.FTZ R176, R196, UR37, -R8 ;  /* 0x00000025c4b07c23 */ /* 0x000fe20008010808 */
[----:B------:R-:W-:Y:S01]  /*56a0*/  FSEL R195, R195, -INF , P5 ;  /* 0xff800000c3c37808 */ /* 0x000fe20002800000 */
[----:B------:R-:W-:Y:S01]  /*56b0*/  MUFU.EX2 R12, R12 ;  /* 0x0000000c000c7308 */ /* 0x000fe20000000800 */
[----:B------:R-:W-:-:S02]  /*56c0*/  FMNMX.FTZ R160, R194, R157, !PT ;  /* 0x0000009dc2a07209 */ /* 0x000fc40007810000 */
[----:B------:R-:W-:Y:S02]  /*56d0*/  ISETP.GT.AND P5, PT, R0, 0x59, PT ;  /* 0x000000590000780c */ /* 0x000fe40003fa4270 */
[----:B------:R-:W-:Y:S02]  /*56e0*/  FSEL R198, R198, -INF , P4 ;  /* 0xff800000c6c67808 */ /* 0x000fe40002000000 */
[----:B------:R-:W-:Y:S01]  /*56f0*/  FMNMX.FTZ R157, R195, R160, !PT ;  /* 0x000000a0c39d7209 */ /* 0x000fe20007810000 */
[----:B------:R-:W-:Y:S01]  /*5700*/  MUFU.EX2 R14, R14 ;  /* 0x0000000e000e7308 */ /* 0x000fe20000000800 */
[----:B------:R-:W-:Y:S02]  /*5710*/  ISETP.GT.AND P4, PT, R0, 0x60, PT ;  /* 0x000000600000780c */ /* 0x000fe40003f84270 */
[----:B------:R-:W-:Y:S02]  /*5720*/  FSEL R199, R199, -INF , P5 ;  /* 0xff800000c7c77808 */ /* 0x000fe40002800000 */
[----:B------:R-:W-:-:S02]  /*5730*/  FMNMX.FTZ R160, R198, R157, !PT ;  /* 0x0000009dc6a07209 */ /* 0x000fc40007810000 */
[----:B------:R-:W-:Y:S01]  /*5740*/  ISETP.GT.AND P5, PT, R0, 0x61, PT ;  /* 0x000000610000780c */ /* 0x000fe20003fa4270 */
[----:B------:R-:W-:Y:S01]  /*5750*/  MUFU.EX2 R157, R177 ;  /* 0x000000b1009d7308 */ /* 0x000fe20000000800 */
[----:B------:R-:W-:Y:S02]  /*5760*/  FSEL R202, R202, -INF , P4 ;  /* 0xff800000caca7808 */ /* 0x000fe40002000000 */
[----:B------:R-:W-:Y:S01]  /*5770*/  FMNMX.FTZ R161, R199, R160, !PT ;  /* 0x000000a0c7a17209 */ /* 0x000fe20007810000 */
[----:B------:R-:W-:-:S01]  /*5780*/  FFMA.FTZ R160, R180, UR37, -R8 ;  /* 0x00000025b4a07c23 */ /* 0x000fc20008010808 */
[----:B------:R-:W-:Y:S01]  /*5790*/  ISETP.GT.AND P4, PT, R0, 0x68, PT ;  /* 0x000000680000780c */ /* 0x000fe20003f84270 */
[----:B------:R-:W-:-:S01]  /*57a0*/  FFMA.FTZ R180, R200, UR37, -R8 ;  /* 0x00000025c8b47c23 */ /* 0x000fc20008010808 */
        /* <DEDUP_REMOVED lines=11> */
[----:B------:R0:W-:Y:S01]  /*5860*/  MUFU.EX2 R161, R181 ;  /* 0x000000b500a17308 */ /* 0x0001e20000000800 */
[----:B------:R-:W-:Y:S02]  /*5870*/  FSEL R210, R210, -INF , P4 ;  /* 0xff800000d2d27808 */ /* 0x000fe40002000000 */
[----:B------:R-:W-:Y:S01]  /*5880*/  FMNMX.FTZ R165, R207, R164, !PT ;  /* 0x000000a4cfa57209 */ /* 0x000fe20007810000 */
[----:B------:R-:W-:-:S01]  /*5890*/  FFMA.FTZ R164, R184, UR37, -R8 ;  /* 0x00000025b8a47c23 */ /* 0x000fc20008010808 */
[----:B------:R-:W-:Y:S01]  /*58a0*/  ISETP.GT.AND P4, PT, R0, 0x78, PT ;  /* 0x000000780000780c */ /* 0x000fe20003f84270 */
[----:B------:R-:W-:-:S01]  /*58b0*/  FFMA.FTZ R184, R204, UR37, -R8 ;  /* 0x00000025ccb87c23 */ /* 0x000fc20008010808 */
[----:B------:R-:W-:Y:S01]  /*58c0*/  FSEL R211, R211, -INF , P5 ;  /* 0xff800000d3d37808 */ /* 0x000fe20002800000 */
[----:B------:R-:W-:Y:S01]  /*58d0*/  MUFU.EX2 R154, R154 ;  /* 0x0000009a009a7308 */ /* 0x000fe20000000800 */
[----:B------:R-:W-:Y:S01]  /*58e0*/  FMNMX.FTZ R168, R210, R165, !PT ;  /* 0x000000a5d2a87209 */ /* 0x000fe20007810000 */
[----:B0-----:R-:W-:Y:S01]  /*58f0*/  FFMA.FTZ R181, R201, UR37, -R8 ;  /* 0x00000025c9b57c23 */ /* 0x001fe20008010808 */
[----:B------:R-:W-:-:S02]  /*5900*/  ISETP.GT.AND P5, PT, R0, 0x79, PT ;  /* 0x000000790000780c */ /* 0x000fc40003fa4270 */
[----:B------:R-:W-:Y:S02]  /*5910*/  FSEL R214, R214, -INF , P4 ;  /* 0xff800000d6d67808 */ /* 0x000fe40002000000 */
[----:B------:R-:W-:Y:S01]  /*5920*/  FMNMX.FTZ R165, R211, R168, !PT ;  /* 0x000000a8d3a57209 */ /* 0x000fe20007810000 */
[--C-:B------:R-:W-:Y:S01]  /*5930*/  FFMA.FTZ R168, R188, UR37, -R8.reuse ;  /* 0x00000025bca87c23 */ /* 0x100fe20008010808 */
[----:B------:R-:W-:Y:S01]  /*5940*/  FSEL R215, R215, -INF , P5 ;  /* 0xff800000d7d77808 */ /* 0x000fe20002800000 */
[----:B------:R-:W-:Y:S01]  /*5950*/  FFMA.FTZ R188, R208, UR37, -R8 ;  /* 0x00000025d0bc7c23 */ /* 0x000fe20008010808 */
[----:B------:R-:W-:Y:S01]  /*5960*/  FMNMX.FTZ R0, R214, R165, !PT ;  /* 0x000000a5d6007209 */ /* 0x000fe20007810000 */
[----:B------:R-:W-:Y:S01]  /*5970*/  MUFU.EX2 R156, R156 ;  /* 0x0000009c009c7308 */ /* 0x000fe20000000800 */
[----:B------:R-:W-:Y:S02]  /*5980*/  FSEL R200, R2, RZ, P3 ;  /* 0x000000ff02c87208 */ /* 0x000fe40001800000 */
[----:B------:R-:W-:-:S03]  /*5990*/  FMNMX.FTZ R0, R215, R0, !PT ;  /* 0x00000000d7007209 */ /* 0x000fc60007810000 */
[----:B------:R-:W-:Y:S02]  /*59a0*/  FADD.FTZ R200, -R200, R5 ;  /* 0x00000005c8c87221 */ /* 0x000fe40000010100 */
[----:B------:R-:W0:Y:S01]  /*59b0*/  SHFL.BFLY PT, R177, R0, 0x2, 0x1f ;  /* 0x0c401f0000b17f89 */ /* 0x000e2200000e0000 */
[----:B------:R1:W-:Y:S01]  /*59c0*/  MUFU.EX2 R165, R185 ;  /* 0x000000b900a57308 */ /* 0x0003e20000000800 */
[----:B------:R-:W-:-:S07]  /*59d0*/  FMUL.FTZ R200, R200, UR37 ;  /* 0x00000025c8c87c20 */ /* 0x000fce0008410000 */
[----:B------:R-:W-:Y:S01]  /*59e0*/  MUFU.EX2 R160, R160 ;  /* 0x000000a000a07308 */ /* 0x000fe20000000800 */
[----:B-1----:R-:W-:-:S07]  /*59f0*/  FFMA.FTZ R185, R205, UR37, -R8 ;  /* 0x00000025cdb97c23 */ /* 0x002fce0008010808 */
[----:B------:R-:W-:Y:S01]  /*5a00*/  MUFU.EX2 R164, R164 ;  /* 0x000000a400a47308 */ /* 0x000fe20000000800 */
[----:B0-----:R-:W-:-:S07]  /*5a10*/  FMNMX.FTZ R189, R0, R177, !PT ;  /* 0x000000b100bd7209 */ /* 0x001fce0007810000 */
[----:B------:R-:W-:Y:S01]  /*5a20*/  MUFU.EX2 R168, R168 ;  /* 0x000000a800a87308 */ /* 0x000fe20000000800 */
[----:B------:R-:W0:Y:S07]  /*5a30*/  SHFL.BFLY PT, R0, R189, 0x1, 0x1f ;  /* 0x0c201f00bd007f89 */ /* 0x000e2e00000e0000 */
[----:B------:R-:W-:Y:S08]  /*5a40*/  MUFU.EX2 R177, R197 ;  /* 0x000000c500b17308 */ /* 0x000ff00000000800 */
[----:B------:R-:W-:Y:S08]  /*5a50*/  MUFU.EX2 R169, R169 ;  /* 0x000000a900a97308 */ /* 0x000ff00000000800 */
[----:B------:R-:W-:Y:S01]  /*5a60*/  MUFU.EX2 R172, R172 ;  /* 0x000000ac00ac7308 */ /* 0x000fe20000000800 */
[----:B0-----:R-:W-:Y:S01]  /*5a70*/  FMNMX.FTZ R0, R189, R0, !PT ;  /* 0x00000000bd007209 */ /* 0x001fe20007810000 */
[----:B------:R-:W-:-:S03]  /*5a80*/  FFMA.FTZ R189, R209, UR37, -R8 ;  /* 0x00000025d1bd7c23 */ /* 0x000fc60008010808 */
[C---:B------:R-:W-:Y:S01]  /*5a90*/  FSETP.NEU.FTZ.AND P4, PT, R0.reuse, -INF , PT ;  /* 0xff8000000000780b */ /* 0x040fe20003f9d000 */
[----:B------:R-:W-:-:S01]  /*5aa0*/  FFMA.FTZ R196, R0, R193, -8 ;  /* 0xc100000000c47423 */ /* 0x000fc200000100c1 */
[----:B------:R-:W-:Y:S01]  /*5ab0*/  FFMA.FTZ R193, R213, UR37, -R8 ;  /* 0x00000025d5c17c23 */ /* 0x000fe20008010808 */
[----:B------:R-:W-:Y:S03]  /*5ac0*/  MUFU.EX2 R173, R173 ;  /* 0x000000ad00ad7308 */ /* 0x000fe60000000800 */
[----:B------:R-:W-:-:S05]  /*5ad0*/  FSEL R8, R196, RZ, P4 ;  /* 0x000000ffc4087208 */ /* 0x000fca0002000000 */
[--C-:B------:R-:W-:Y:S01]  /*5ae0*/  FFMA.FTZ R196, R7, UR37, -R8.reuse ;  /* 0x0000002507c47c23 */ /* 0x100fe20008010808 */
[----:B------:R-:W-:-:S01]  /*5af0*/  FFMA.FTZ R7, R155, UR37, -R8 ;  /* 0x000000259b077c23 */ /* 0x000fc20008010808 */
        /* <DEDUP_REMOVED lines=22> */
[----:B------:R-:W0:Y:S08]  /*5c60*/  MUFU.EX2 R6, R200 ;  /* 0x000000c800067308 */ /* 0x000e300000000800 */
[----:B------:R-:W1:Y:S08]  /*5c70*/  MUFU.EX2 R179, R179 ;  /* 0x000000b300b37308 */ /* 0x000e700000000800 */
[----:B------:R-:W2:Y:S01]  /*5c80*/  MUFU.EX2 R7, R7 ;  /* 0x0000000700077308 */ /* 0x000ea20000000800 */
[----:B0-----:R-:W-:-:S01]  /*5c90*/  FFMA.FTZ R197, R6, R4, R9 ;  /* 0x0000000406c57223 */ /* 0x001fc20000010009 */
[----:B------:R-:W-:-:S03]  /*5ca0*/  WARPGROUP.DEPBAR.LE gsb0, 0x0 ;  /* 0x00008000000079c5 */ /* 0x000fc60000010000 */
[----:B------:R-:W-:-:S03]  /*5cb0*/  FADD.FTZ R200, R10, R197 ;  /* 0x000000c50ac87221 */ /* 0x000fc60000010000 */
[----:B------:R-:W0:Y:S01]  /*5cc0*/  MUFU.EX2 R155, R155 ;  /* 0x0000009b009b7308 */ /* 0x000e220000000800 */
[----:B-1----:R-:W-:-:S01]  /*5cd0*/  FFMA.FTZ R4, R179, R3, R196 ;  /* 0x00000003b3047223 */ /* 0x002fc200000100c4 */
[----:B------:R-:W-:-:S06]  /*5ce0*/  FADD.FTZ R3, R11, R200 ;  /* 0x000000c80b037221 */ /* 0x000fcc0000010000 */
        /* <DEDUP_REMOVED lines=8> */
[----:B------:R-:W-:Y:S01]  /*5d70*/  FADD.FTZ R4, R14, R3 ;  /* 0x000000030e047221 */ /* 0x000fe20000010000 */
[----:B------:R-:W-:-:S01]  /*5d80*/  FFMA.FTZ R191, R194, UR37, -R8 ;  /* 0x00000025c2bf7c23 */ /* 0x000fc20008010808 */
[----:B------:R-:W-:Y:S02]  /*5d90*/  FFMA.FTZ R194, R195, UR37, -R8 ;  /* 0x00000025c3c27c23 */ /* 0x000fe40008010808 */
[----:B------:R-:W-:-:S02]  /*5da0*/  FADD.FTZ R3, R15, R4 ;  /* 0x000000040f037221 */ /* 0x000fc40000010000 */
        /* <DEDUP_REMOVED lines=20> */
[----:B--2---:R-:W-:-:S01]  /*5ef0*/  FADD.FTZ R197, R171, R200 ;  /* 0x000000c8abc57221 */ /* 0x004fc20000010000 */
[----:B------:R-:W-:-:S04]  /*5f00*/  FADD.FTZ R200, R156, R3 ;  /* 0x000000039cc87221 */ /* 0x000fc80000010000 */
[----:B------:R-:W-:Y:S01]  /*5f10*/  FADD.FTZ R199, R157, R200 ;  /* 0x000000c89dc77221 */ /* 0x000fe20000010000 */
[----:B------:R-:W-:-:S01]  /*5f20*/  FFMA.FTZ R200, R203, UR37, -R8 ;  /* 0x00000025cbc87c23 */ /* 0x000fc20008010808 */
[----:B------:R-:W2:Y:S01]  /*5f30*/  MUFU.EX2 R178, R178 ;  /* 0x000000b200b27308 */ /* 0x000ea20000000800 */
[----:B0-----:R-:W-:-:S01]  /*5f40*/  FADD.FTZ R4, R174, R197 ;  /* 0x000000c5ae047221 */ /* 0x001fc20000010000 */
[----:B------:R-:W-:Y:S01]  /*5f50*/  FFMA.FTZ R197, R202, UR37, -R8 ;  /* 0x00000025cac57c23 */ /* 0x000fe20008010808 */
[----:B------:R-:W-:-:S01]  /*5f60*/  FADD.FTZ R202, R160, R199 ;  /* 0x000000c7a0ca7221 */ /* 0x000fc20000010000 */
[----:B------:R-:W-:-:S03]  /*5f70*/  FFMA.FTZ R199, R206, UR37, -R8 ;  /* 0x00000025cec77c23 */ /* 0x000fc60008010808 */
[----:B------:R-:W-:Y:S01]  /*5f80*/  FADD.FTZ R201, R161, R202 ;  /* 0x000000caa1c97221 */ /* 0x000fe20000010000 */
[----:B------:R-:W0:Y:S01]  /*5f90*/  MUFU.EX2 R5, R5 ;  /* 0x0000000500057308 */ /* 0x000e220000000800 */
[----:B-1----:R-:W-:-:S02]  /*5fa0*/  FADD.FTZ R3, R175, R4 ;  /* 0x00000004af037221 */ /* 0x002fc40000010000 */
[----:B------:R-:W-:-:S04]  /*5fb0*/  FADD.FTZ R202, R164, R201 ;  /* 0x000000c9a4ca7221 */ /* 0x000fc80000010000 */
[----:B------:R-:W-:Y:S01]  /*5fc0*/  FADD.FTZ R201, R165, R202 ;  /* 0x000000caa5c97221 */ /* 0x000fe20000010000 */
[----:B------:R-:W1:Y:S01]  /*5fd0*/  MUFU.EX2 R182, R182 ;  /* 0x000000b600b67308 */ /* 0x000e620000000800 */
[----:B--2---:R-:W-:-:S01]  /*5fe0*/  FADD.FTZ R4, R178, R3 ;  /* 0x00000003b2047221 */ /* 0x004fc20000010000 */
[----:B------:R-:W-:Y:S01]  /*5ff0*/  FFMA.FTZ R202, R207, UR37, -R8 ;  /* 0x00000025cfca7c23 */ /* 0x000fe20008010808 */
[----:B------:R-:W-:-:S01]  /*6000*/  FADD.FTZ R204, R168, R201 ;  /* 0x000000c9a8cc7221 */ /* 0x000fc20000010000 */
[----:B------:R-:W-:Y:S02]  /*6010*/  IMAD.U32 R207, RZ, RZ, UR54 ;  /* 0x00000036ffcf7e24 */ /* 0x000fe4000f8e00ff */
[----:B------:R-:W-:-:S01]  /*6020*/  FFMA.FTZ R201, R210, UR37, -R8 ;  /* 0x00000025d2c97c23 */ /* 0x000fc20008010808 */
[----:B------:R-:W-:Y:S01]  /*6030*/  FADD.FTZ R203, R169, R204 ;  /* 0x000000cca9cb7221 */ /* 0x000fe20000010000 */
[----:B------:R-:W2:Y:S01]  /*6040*/  MUFU.EX2 R183, R183 ;  /* 0x000000b700b77308 */ /* 0x000ea20000000800 */
[----:B0-----:R-:W-:-:S01]  /*6050*/  FADD.FTZ R3, R5, R4 ;  /* 0x0000000405037221 */ /* 0x001fc20000010000 */
[----:B------:R-:W-:Y:S01]  /*6060*/  @!P1 LEA R207, R207, UR41, 0x3 ;  /* 0x00000029cfcf9c11 */ /* 0x000fe2000f8e18ff */
[----:B------:R-:W-:-:S04]  /*6070*/  FADD.FTZ R204, R172, R203 ;  /* 0x000000cbaccc7221 */ /* 0x000fc80000010000 */
[----:B------:R-:W-:Y:S01]  /*6080*/  FADD.FTZ R205, R173, R204 ;  /* 0x000000ccadcd7221 */ /* 0x000fe20000010000 */
        /* <DEDUP_REMOVED lines=11> */
[----:B------:R-:W-:-:S05]  /*6140*/  IADD3 R3, -R231, 0xb, RZ ;  /* 0x0000000be7037810 */ /* 0x000fca0007ffe1ff */
[----:B------:R2:W-:Y:S06]  /*6150*/  BAR.ARV R3, 0x100 ;  /* 0x000400030000751d */ /* 0x0005ec0000002000 */
[----:B------:R-:W3:Y:S01]  /*6160*/  MUFU.EX2 R176, R176 ;  /* 0x000000b000b07308 */ /* 0x000ee20000000800 */
[----:B0-----:R-:W-:-:S01]  /*6170*/  FADD.FTZ R203, R191, R4 ;  /* 0x00000004bfcb7221 */ /* 0x001fc20000010000 */
[----:B--2---:R-:W-:-:S03]  /*6180*/  @!P1 VIADD R3, R207, 0x38840 ;  /* 0x00038840cf039836 */ /* 0x004fc60000000000 */
[----:B-1----:R-:W-:Y:S02]  /*6190*/  FADD.FTZ R4, R194, R203 ;  /* 0x000000cbc2047221 */ /* 0x002fe40000010000 */
[----:B------:R-:W-:Y:S01]  /*61a0*/  @!P1 PRMT R3, RZ, 0x654, R3 ;  /* 0x00000654ff039816 */ /* 0x000fe20000000003 */
[----:B------:R-:W0:Y:S03]  /*61b0*/  MUFU.EX2 R195, R195 ;  /* 0x000000c300c37308 */ /* 0x000e260000000800 */
[----:B------:R1:W-:Y:S05]  /*61c0*/  @!P1 SYNCS.ARRIVE.TRANS64.RED.A1T0 RZ, [R3+URZ], RZ ;  /* 0x000000ff03ff99a7 */ /* 0x0003ea000810043f */
[----:B------:R-:W2:Y:S01]  /*61d0*/  MUFU.EX2 R198, R198 ;  /* 0x000000c600c67308 */ /* 0x000ea20000000800 */
[----:B---3--:R-:W-:-:S04]  /*61e0*/  FADD.FTZ R206, R176, R205 ;  /* 0x000000cdb0ce7221 */ /* 0x008fc80000010000 */
[----:B------:R-:W-:-:S03]  /*61f0*/  FADD.FTZ R205, R177, R206 ;  /* 0x000000ceb1cd7221 */ /* 0x000fc60000010000 */
[----:B------:R-:W3:Y:S01]  /*6200*/  MUFU.EX2 R180, R180 ;  /* 0x000000b400b47308 */ /* 0x000ee20000000800 */
[----:B0-----:R-:W-:-:S07]  /*6210*/  FADD.FTZ R203, R195, R4 ;  /* 0x00000004c3cb7221 */ /* 0x001fce0000010000 */
[----:B------:R-:W0:Y:S01]  /*6220*/  MUFU.EX2 R197, R197 ;  /* 0x000000c500c57308 */ /* 0x000e220000000800 */
[----:B--2---:R-:W-:-:S01]  /*6230*/  FADD.FTZ R4, R198, R203 ;  /* 0x000000cbc6047221 */ /* 0x004fc20000010000 */
[--C-:B------:R-:W-:Y:S01]  /*6240*/  FFMA.FTZ R203, R214, UR37, -R8.reuse ;  /* 0x00000025d6cb7c23 */ /* 0x100fe20008010808 */
[----:B------:R-:W-:-:S05]  /*6250*/  FFMA.FTZ R8, R215, UR37, -R8 ;  /* 0x00000025d7087c23 */ /* 0x000fca0008010808 */
[----:B------:R-:W2:Y:S01]  /*6260*/  MUFU.EX2 R181, R181 ;  /* 0x000000b500b57308 */ /* 0x000ea20000000800 */
[----:B---3--:R-:W-:-:S07]  /*6270*/  FADD.FTZ R206, R180, R205 ;  /* 0x000000cdb4ce7221 */ /* 0x008fce0000010000 */
[----:B------:R-:W3:Y:S01]  /*6280*/  MUFU.EX2 R200, R200 ;  /* 0x000000c800c87308 */ /* 0x000ee20000000800 */
[----:B0-----:R-:W-:-:S07]  /*6290*/  FADD.FTZ R205, R197, R4 ;  /* 0x00000004c5cd7221 */ /* 0x001fce0000010000 */
[----:B------:R-:W0:Y:S01]  /*62a0*/  MUFU.EX2 R184, R184 ;  /* 0x000000b800b87308 */ /* 0x000e220000000800 */
[----:B--2---:R-:W-:-:S07]  /*62b0*/  FADD.FTZ R207, R181, R206 ;  /* 0x000000ceb5cf7221 */ /* 0x004fce0000010000 */
[----:B------:R-:W2:Y:S01]  /*62c0*/  MUFU.EX2 R199, R199 ;  /* 0x000000c700c77308 */ /* 0x000ea20000000800 */
[----:B---3--:R-:W-:-:S07]  /*62d0*/  FADD.FTZ R4, R200, R205 ;  /* 0x000000cdc8047221 */ /* 0x008fce0000010000 */
        /* <DEDUP_REMOVED lines=24> */
.L_x_1967:
[----:B------:R-:W-:Y:S01]  /*6460*/  UISETP.GT.AND UP1, UPT, UR53, UR52, UPT ;  /* 0x000000343500728c */ /* 0x000fe2000bf24270 */
[----:B------:R-:W-:Y:S01]  /*6470*/  F2FP.SATFINITE.E4M3.F32.PACK_AB_MERGE_C R5, R182, R5, RZ ;  /* 0x00000005b605723e */ /* 0x000fe200048070ff */
[----:B------:R-:W-:Y:S01]  /*6480*/  ULEA UR6, UR55, UR41, 0x3 ;  /* 0x0000002937067291 */ /* 0x000fe2000f8e183f */
[----:B------:R-:W-:Y:S01]  /*6490*/  F2FP.SATFINITE.E4M3.F32.PACK_AB_MERGE_C R11, R12, R11, RZ ;  /* 0x0000000b0c0b723e */ /* 0x000fe200048070ff */
[----:B------:R-:W-:Y:S01]  /*64a0*/  UIADD3 UR53, UR53, -0x1, URZ ;  /* 0xffffffff35357890 */ /* 0x000fe2000fffe03f */
[----:B------:R-:W-:Y:S01]  /*64b0*/  F2FP.SATFINITE.E4M3.F32.PACK_AB_MERGE_C R155, R158, R155, RZ ;  /* 0x0000009b9e9b723e */ /* 0x000fe200048070ff */
[----:B------:R-:W-:Y:S01]  /*64c0*/  UIADD3 UR6, UR6, 0x38860, URZ ;  /* 0x0003886006067890 */ /* 0x000fe2000fffe03f */
[----:B------:R-:W-:Y:S01]  /*64d0*/  PLOP3.LUT P3, PT, PT, PT, UP1, 0x80, 0x0 ;  /* 0x000000000000781c */ /* 0x000fe20003f6f018 */
[----:B------:R-:W-:Y:S01]  /*64e0*/  UMOV UR56, UR44 ;  /* 0x0000002c00387c82 */ /* 0x000fe20008000000 */
[----:B------:R-:W-:Y:S01]  /*64f0*/  F2FP.SATFINITE.E4M3.F32.PACK_AB_MERGE_C R15, R20, R15, RZ ;  /* 0x0000000f140f723e */ /* 0x000fe200048070ff */
[----:B------:R-:W-:Y:S01]  /*6500*/  UPRMT UR6, UR40, 0x654, UR6 ;  /* 0x0000065428067896 */ /* 0x000fe20008000006 */
[----:B------:R-:W-:Y:S01]  /*6510*/  F2FP.SATFINITE.E4M3.F32.PACK_AB_MERGE_C R163, R166, R163, RZ ;  /* 0x000000a3a6a3723e */ /* 0x000fe200048070ff */
[----:B------:R-:W-:Y:S01]  /*6520*/  UMOV UR55, UR54 ;  /* 0x0000003600377c82 */ /* 0x000fe20008000000 */
[----:B------:R-:W-:Y:S01]  /*6530*/  F2FP.SATFINITE.E4M3.F32.PACK_AB_MERGE_C R153, R154, R153, RZ ;  /* 0x000000999a99723e */ /* 0x000fe200048070ff */
[-C--:B------:R-:W-:Y:S01]  /*6540*/  FMUL.FTZ R24, R24, R6.reuse ;  /* 0x0000000618187220 */ /* 0x080fe20000410000 */
        /* <DEDUP_REMOVED lines=158> */
.L_x_1958:
[----:B------:R-:W-:-:S13]  /*6f30*/  ISETP.LE.AND P2, PT, RZ, UR53, PT ;  /* 0x00000035ff007c0c */ /* 0x000fda000bf43270 */
[----:B------:R-:W-:Y:S05]  /*6f40*/  @!P2 BRA `(.L_x_1969) ;  /* 0x0000002000c0a947 */ /* 0x000fea0003800000 */
[----:B------:R-:W-:Y:S01]  /*6f50*/  IMAD.MOV.U32 R7, RZ, RZ, R0 ;  /* 0x000000ffff077224 */ /* 0x000fe200078e0000 */
[----:B------:R-:W-:Y:S01]  /*6f60*/  UMOV UR52, UR44 ;  /* 0x0000002c00347c82 */ /* 0x000fe20008000000 */
[----:B------:R-:W-:Y:S01]  /*6f70*/  IMAD.MOV.U32 R5, RZ, RZ, R2 ;  /* 0x000000ffff057224 */ /* 0x000fe200078e0002 */
[----:B------:R-:W-:-:S06]  /*6f80*/  UMOV UR50, UR51 ;  /* 0x0000003300327c82 */ /* 0x000fcc0008000000 */
.L_x_1979:
        /* <DEDUP_REMOVED lines=9> */
.L_x_1971:
[----:B------:R-:W-:Y:S01]  /*7020*/  ULEA UR6, UR51, UR41, 0x3 ;  /* 0x0000002933067291 */ /* 0x000fe2000f8e183f */
[----:B------:R-:W-:-:S05]  /*7030*/  IMAD.U32 R0, RZ, RZ, UR44 ;  /* 0x0000002cff007e24 */ /* 0x000fca000f8e00ff */
[----:B------:R-:W-:-:S04]  /*7040*/  SHF.L.U32 R0, R0, 0x1f, RZ ;  /* 0x0000001f00007819 */ /* 0x000fc800000006ff */
[----:B------:R0:W1:Y:S01]  /*7050*/  SYNCS.PHASECHK.TRANS64.TRYWAIT P2, [UR6+0x38830], R0 ;  /* 0x03883000ff0075a7 */ /* 0x0000620008040146 */
[----:B------:R-:W-:Y:S05]  /*7060*/  @!P0 BRA `(.L_x_1972) ;  /* 0x0000000000048947 */ /* 0x000fea0003800000 */
[----:B------:R-:W-:Y:S01]  /*7070*/  BPT.TRAP 0x1 ;  /* 0x000000040000795c */ /* 0x000fe20000300000 */
.L_x_1972:
[----:B-1----:R-:W-:Y:S05]  /*7080*/  @P2 BRA `(.L_x_1970) ;  /* 0x0000000000082947 */ /* 0x002fea0003800000 */
[----:B------:R-:W1:Y:S02]  /*7090*/  SYNCS.PHASECHK.TRANS64.TRYWAIT P2, [UR6+0x38830], R0 ;  /* 0x03883000ff0075a7 */ /* 0x000e640008040146 */
[----:B-1----:R-:W-:Y:S05]  /*70a0*/  @!P2 BRA `(.L_x_1973) ;  /* 0x000000b40084a947 */ /* 0x002fea0003800000 */
.L_x_1970:
[----:B------:R-:W2:Y:S01]  /*70b0*/  S2R R2, SR_TID.X ;  /* 0x0000000000027919 */ /* 0x000ea20000002100 */
        /* <DEDUP_REMOVED lines=46> */
.L_x_1975:
[----:B------:R-:W-:Y:S01]  /*73a0*/  ULEA UR6, UR50, UR41, 0x3 ;  /* 0x0000002932067291 */ /* 0x000fe2000f8e183f */
[----:B------:R-:W-:-:S05]  /*73b0*/  IMAD.U32 R0, RZ, RZ, UR52 ;  /* 0x00000034ff007e24 */ /* 0x000fca000f8e00ff */
[----:B------:R-:W-:-:S04]  /*73c0*/  SHF.L.U32 R0, R0, 0x1f, RZ ;  /* 0x0000001f00007819 */ /* 0x000fc800000006ff */
[----:B------:R0:W1:Y:S01]  /*73d0*/  SYNCS.PHASECHK.TRANS64.TRYWAIT P2, [UR6+0x38850], R0 ;  /* 0x03885000ff0075a7 */ /* 0x0000620008040146 */
[----:B------:R-:W-:Y:S05]  /*73e0*/  @!P0 BRA `(.L_x_1976) ;  /* 0x0000000000048947 */ /* 0x000fea0003800000 */
[----:B------:R-:W-:Y:S01]  /*73f0*/  BPT.TRAP 0x1 ;  /* 0x000000040000795c */ /* 0x000fe20000300000 */
.L_x_1976:
[----:B-1----:R-:W-:Y:S05]  /*7400*/  @P2 BRA `(.L_x_1974) ;  /* 0x0000000000082947 */ /* 0x002fea0003800000 */
[----:B------:R-:W1:Y:S02]  /*7410*/  SYNCS.PHASECHK.TRANS64.TRYWAIT P2, [UR6+0x38850], R0 ;  /* 0x03885000ff0075a7 */ /* 0x000e640008040146 */
[----:B-1----:R-:W-:Y:S05]  /*7420*/  @!P2 BRA `(.L_x_1977) ;  /* 0x000000b000bca947 */ /* 0x002fea0003800000 */
.L_x_1974:
[----:B------:R-:W-:Y:S01]  /*7430*/  UIADD3 UR6, UR41, 0x400, URZ ;  /* 0x0000040029067890 */ /* 0x000fe2000fffe03f */
[----:B------:R-:W-:Y:S01]  /*7440*/  WARPGROUP.ARRIVE ;  /* 0x00000000000079c5 */ /* 0x000fe20000000000 */
[----:B------:R-:W-:Y:S01]  /*7450*/  UMOV UR7, 0x40000040 ;  /* 0x4000004000077882 */ /* 0x000fe20000000000 */
[----:B01----:R-:W-:Y:S01]  /*7460*/  FMNMX.FTZ R0, R152, R5, !PT ;  /* 0x0000000598007209 */ /* 0x003fe20007810000 */
[----:B------:R-:W-:Y:S01]  /*7470*/  USHF.R.U32.HI UR6, URZ, 0x4, UR6 ;  /* 0x000000043f067899 */ /* 0x000fe20008011606 */
[----:B------:R-:W-:Y:S02]  /*7480*/  IMAD.U32 R13, RZ, RZ, UR37 ;  /* 0x00000025ff0d7e24 */ /* 0x000fe4000f8e00ff */
        /* <DEDUP_REMOVED lines=79> */
[----:B------:R-:W-:-:S01]  /*7980*/  FADD.FTZ R6, -R0, R7 ;  /* 0x0000000700067221 */ /* 0x000fc20000010100 */
[----:B------:R-:W-:Y:S01]  /*7990*/  FFMA.FTZ R7, R2, R13, -8 ;  /* 0xc100000002077423 */ /* 0x000fe2000001000d */
[----:B------:R-:W-:Y:S02]  /*79a0*/  FMUL.FTZ R5, R5, UR37 ;  /* 0x0000002505057c20 */ /* 0x000fe40008410000 */
[----:B------:R-:W-:Y:S01]  /*79b0*/  FMUL.FTZ R6, R6, UR37 ;  /* 0x0000002506067c20 */ /* 0x000fe20008410000 */
[----:B------:R-:W-:-:S01]  /*79c0*/  FFMA.FTZ R9, R153, UR37, -R7 ;  /* 0x0000002599097c23 */ /* 0x000fc20008010807 */
[--C-:B------:R-:W-:Y:S01]  /*79d0*/  FFMA.FTZ R153, R173, UR37, -R7.reuse ;  /* 0x00000025ad997c23 */ /* 0x100fe20008010807 */
[----:B------:R-:W-:-:S01]  /*79e0*/  FFMA.FTZ R173, R193, UR37, -R7 ;  /* 0x00000025c1ad7c23 */ /* 0x000fc20008010807 */
[----:B------:R-:W-:-:S02]  /*79f0*/  IMAD.U32 R193, RZ, RZ, UR37 ;  /* 0x00000025ffc17e24 */ /* 0x000fc4000f8e00ff */
        /* <DEDUP_REMOVED lines=9> */
[--C-:B------:R-:W-:Y:S01]  /*7a90*/  FFMA.FTZ R155, R158, UR37, -R193.reuse ;  /* 0x000000259e9b7c23 */ /* 0x100fe200080108c1 */
        /* <DEDUP_REMOVED lines=29> */
[----:B------:R-:W-:Y:S01]  /*7c70*/  FFMA.FTZ R21, R169, UR37, -R7 ;  /* 0x00000025a9157c23 */ /* 0x000fe20008010807 */
        /* <DEDUP_REMOVED lines=11> */
[--C-:B------:R-:W-:Y:S01]  /*7d30*/  FFMA.FTZ R169, R189, UR37, -R7.reuse ;  /* 0x00000025bda97c23 */ /* 0x100fe20008010807 */
[----:B------:R-:W-:-:S01]  /*7d40*/  FFMA.FTZ R172, R192, UR37, -R7 ;  /* 0x00000025c0ac7c23 */ /* 0x000fc20008010807 */
[----:B------:R-:W1:Y:S01]  /*7d50*/  MUFU.EX2 R10, R10 ;  /* 0x0000000a000a7308 */ /* 0x000e620000000800 */
[----:B0-----:R-:W-:-:S01]  /*7d60*/  FADD.FTZ R201, R9, R4 ;  /* 0x0000000409c97221 */ /* 0x001fc20000010000 */
[--C-:B------:R-:W-:Y:S01]  /*7d70*/  FFMA.FTZ R184, R204, UR37, -R7.reuse ;  /* 0x00000025ccb87c23 */ /* 0x100fe20008010807 */
[----:B------:R-:W-:-:S01]  /*7d80*/  FFMA.FTZ R185, R205, UR37, -R7 ;  /* 0x00000025cdb97c23 */ /* 0x000fc20008010807 */
[--C-:B------:R-:W-:Y:S01]  /*7d90*/  FFMA.FTZ R188, R208, UR37, -R7.reuse ;  /* 0x00000025d0bc7c23 */ /* 0x100fe20008010807 */
[----:B------:R-:W-:-:S01]  /*7da0*/  FFMA.FTZ R189, R209, UR37, -R7 ;  /* 0x00000025d1bd7c23 */ /* 0x000fc20008010807 */
[--C-:B------:R-:W-:Y:S01]  /*7db0*/  FFMA.FTZ R192, R212, UR37, -R7.reuse ;  /* 0x00000025d4c07c23 */ /* 0x100fe20008010807 */
[----:B------:R-:W-:-:S01]  /*7dc0*/  FFMA.FTZ R7, R213, UR37, -R7 ;  /* 0x00000025d5077c23 */ /* 0x000fc20008010807 */
[----:B------:R-:W0:Y:S01]  /*7dd0*/  MUFU.EX2 R155, R155 ;  /* 0x0000009b009b7308 */ /* 0x000e220000000800 */
[----:B--2---:R-:W-:-:S07]  /*7de0*/  FADD.FTZ R4, R154, R3 ;  /* 0x000000039a047221 */ /* 0x004fce0000010000 */
[----:B------:R-:W2:Y:S01]  /*7df0*/  MUFU.EX2 R11, R11 ;  /* 0x0000000b000b7308 */ /* 0x000ea20000000800 */
[----:B-1----:R-:W-:-:S07]  /*7e00*/  FADD.FTZ R196, R10, R201 ;  /* 0x000000c90ac47221 */ /* 0x002fce0000010000 */
[----:B------:R-:W1:Y:S01]  /*7e10*/  MUFU.EX2 R158, R158 ;  /* 0x0000009e009e7308 */ /* 0x000e620000000800 */
[----:B0-----:R-:W-:-:S07]  /*7e20*/  FADD.FTZ R3, R155, R4 ;  /* 0x000000049b037221 */ /* 0x001fce0000010000 */
[----:B------:R-:W0:Y:S01]  /*7e30*/  MUFU.EX2 R12, R12 ;  /* 0x0000000c000c7308 */ /* 0x000e220000000800 */
[----:B------:R-:W-:Y:S02]  /*7e40*/  WARPGROUP.DEPBAR.LE gsb0, 0x0 ;  /* 0x00008000000079c5 */ /* 0x000fe40000010000 */
[----:B------:R-:W-:Y:S01]  /*7e50*/  WARPGROUP.ARRIVE ;  /* 0x00000000000079c5 */ /* 0x000fe20000000000 */
[----:B--2---:R-:W-:-:S05]  /*7e60*/  FADD.FTZ R201, R11, R196 ;  /* 0x000000c40bc97221 */ /* 0x004fca0000010000 */
[----:B------:R-:W2:Y:S01]  /*7e70*/  S2R R231, SR_TID.X ;  /* 0x0000000000e77919 */ /* 0x000ea20000002100 */
[----:B------:R-:W3:Y:S01]  /*7e80*/  MUFU.EX2 R159, R159 ;  /* 0x0000009f009f7308 */ /* 0x000ee20000000800 */
[----:B------:R-:W-:Y:S01]  /*7e90*/  QGMMA.64x256x32.F32.E4M3.E4M3 R24, R224, gdesc[UR4], R24, gsb0 ;  /* 0x03e00004e0187df3 */ /* 0x000fe20008000818 */
[----:B------:R-:W-:Y:S01]  /*7ea0*/  UIADD3 UR6, UR10, 0x4, URZ ;  /* 0x000000040a067890 */ /* 0x000fe2000fffe03f */
[----:B-1----:R-:W-:Y:S01]  /*7eb0*/  FADD.FTZ R4, R158, R3 ;  /* 0x000000039e047221 */ /* 0x002fe20000010000 */
[----:B------:R-:W-:-:S04]  /*7ec0*/  UMOV UR7, 0x40000040 ;  /* 0x4000004000077882 */ /* 0x000fc80000000000 */
[----:B------:R-:W1:Y:S01]  /*7ed0*/  MUFU.EX2 R13, R13 ;  /* 0x0000000d000d7308 */ /* 0x000e620000000800 */
[----:B0-----:R-:W-:-:S07]  /*7ee0*/  FADD.FTZ R194, R12, R201 ;  /* 0x000000c90cc27221 */ /* 0x001fce0000010000 */
[----:B------:R-:W0:Y:S01]  /*7ef0*/  MUFU.EX2 R162, R162 ;  /* 0x000000a200a27308 */ /* 0x000e220000000800 */
[----:B---3--:R-:W-:-:S07]  /*7f00*/  FADD.FTZ R3, R159, R4 ;  /* 0x000000049f037221 */ /* 0x008fce0000010000 */
[----:B------:R-:W3:Y:S01]  /*7f10*/  MUFU.EX2 R14, R14 ;  /* 0x0000000e000e7308 */ /* 0x000ee20000000800 */
[----:B-1----:R-:W-:-:S01]  /*7f20*/  FADD.FTZ R201, R13, R194 ;  /* 0x000000c20dc97221 */ /* 0x002fc20000010000 */
[--C-:B------:R-:W-:Y:S01]  /*7f30*/  FFMA.FTZ R194, R195, UR37, -R193.reuse ;  /* 0x00000025c3c27c23 */ /* 0x100fe200080108c1 */
[----:B------:R-:W-:-:S01]  /*7f40*/  FFMA.FTZ R195, R198, UR37, -R193 ;  /* 0x00000025c6c37c23 */ /* 0x000fc200080108c1 */
[----:B--2---:R-:W-:-:S04]  /*7f50*/  SHF.R.U32.HI R231, RZ, 0x7, R231 ;  /* 0x00000007ffe77819 */ /* 0x004fc800000116e7 */
[----:B------:R-:W1:Y:S01]  /*7f60*/  MUFU.EX2 R163, R163 ;  /* 0x000000a300a37308 */ /* 0x000e620000000800 */
[----:B0-----:R-:W-:-:S07]  /*7f70*/  FADD.FTZ R4, R162, R3 ;  /* 0x00000003a2047221 */ /* 0x001fce0000010000 */
        /* <DEDUP_REMOVED lines=14> */
[----:B------:R-:W-:-:S06]  /*8060*/  FFMA.FTZ R196, R199, UR37, -R193 ;  /* 0x00000025c7c47c23 */ /* 0x000fcc00080108c1 */
        /* <DEDUP_REMOVED lines=8> */
[----:B------:R-:W-:-:S06]  /*80f0*/  FFMA.FTZ R198, R202, UR37, -R193 ;  /* 0x00000025cac67c23 */ /* 0x000fcc00080108c1 */
        /* <DEDUP_REMOVED lines=17> */
[----:B------:R-:W-:Y:S01]  /*8210*/  FFMA.FTZ R200, R206, UR37, -R193 ;  /* 0x00000025cec87c23 */ /* 0x000fe200080108c1 */
[----:B------:R-:W-:-:S05]  /*8220*/  IADD3 R206, -R231, 0xb, RZ ;  /* 0x0000000be7ce7810 */ /* 0x000fca0007ffe1ff */
[----:B------:R-:W2:Y:S01]  /*8230*/  MUFU.EX2 R183, R183 ;  /* 0x000000b700b77308 */ /* 0x000ea20000000800 */
[----:B-1----:R-:W-:-:S07]  /*8240*/  FADD.FTZ R4, R182, R3 ;  /* 0x00000003b6047221 */ /* 0x002fce0000010000 */
[----:B------:R-:W1:Y:S01]  /*8250*/  MUFU.EX2 R165, R165 ;  /* 0x000000a500a57308 */ /* 0x000e620000000800 */
[----:B0-----:R-:W-:-:S01]  /*8260*/  FADD.FTZ R202, R164, R201 ;  /* 0x000000c9a4ca7221 */ /* 0x001fc20000010000 */
[----:B------:R-:W-:Y:S01]  /*8270*/  FFMA.FTZ R201, R207, UR37, -R193 ;  /* 0x00000025cfc97c23 */ /* 0x000fe200080108c1 */
[----:B------:R-:W-:-:S05]  /*8280*/  IMAD.U32 R207, RZ, RZ, UR51 ;  /* 0x00000033ffcf7e24 */ /* 0x000fca000f8e00ff */
[----:B------:R-:W0:Y:S01]  /*8290*/  MUFU.EX2 R186, R186 ;  /* 0x000000ba00ba7308 */ /* 0x000e220000000800 */
[----:B--2---:R-:W-:-:S01]  /*82a0*/  FADD.FTZ R3, R183, R4 ;  /* 0x00000004b7037221 */ /* 0x004fc20000010000 */
[----:B------:R-:W-:-:S06]  /*82b0*/  @!P1 LEA R207, R207, UR41, 0x3 ;  /* 0x00000029cfcf9c11 */ /* 0x000fcc000f8e18ff */
        /* <DEDUP_REMOVED lines=10> */
[----:B------:R-:W-:-:S06]  /*8360*/  FFMA.FTZ R202, R210, UR37, -R193 ;  /* 0x00000025d2ca7c23 */ /* 0x000fcc00080108c1 */
[----:B------:R-:W0:Y:S01]  /*8370*/  MUFU.EX2 R191, R191 ;  /* 0x000000bf00bf7308 */ /* 0x000e220000000800 */
[----:B--2---:R-:W-:-:S07]  /*8380*/  FADD.FTZ R4, R190, R3 ;  /* 0x00000003be047221 */ /* 0x004fce0000010000 */
[----:B------:R-:W2:Y:S01]  /*8390*/  MUFU.EX2 R173, R173 ;  /* 0x000000ad00ad7308 */ /* 0x000ea20000000800 */
[----:B-1----:R-:W-:-:S01]  /*83a0*/  FADD.FTZ R204, R172, R203 ;  /* 0x000000cbaccc7221 */ /* 0x002fc20000010000 */
[----:B------:R-:W-:Y:S01]  /*83b0*/  FFMA.FTZ R203, R211, UR37, -R193 ;  /* 0x00000025d3cb7c23 */ /* 0x000fe200080108c1 */
[----:B------:R-:W-:Y:S02]  /*83c0*/  WARPGROUP.DEPBAR.LE gsb0, 0x0 ;  /* 0x00008000000079c5 */ /* 0x000fe40000010000 */
[----:B------:R-:W-:-:S03]  /*83d0*/  WARPGROUP.ARRIVE ;  /* 0x00000000000079c5 */ /* 0x000fc60000000000 */
[----:B------:R-:W1:Y:S01]  /*83e0*/  MUFU.EX2 R194, R194 ;  /* 0x000000c200c27308 */ /* 0x000e620000000800 */
[----:B0-----:R-:W-:-:S02]  /*83f0*/  FADD.FTZ R3, R191, R4 ;  /* 0x00000004bf037221 */ /* 0x001fc40000010000 */
[----:B------:R-:W-:Y:S01]  /*8400*/  QGMMA.64x256x32.F32.E4M3.E4M3 R24, R220, gdesc[UR4], R24, gsb0 ;  /* 0x03e00004dc187df3 */ /* 0x000fe20008000818 */
[----:B------:R-:W-:Y:S01]  /*8410*/  UIADD3 UR6, UR10, 0x6, URZ ;  /* 0x000000060a067890 */ /* 0x000fe2000fffe03f */
[----:B--2---:R-:W-:Y:S01]  /*8420*/  FADD.FTZ R205, R173, R204 ;  /* 0x000000ccadcd7221 */ /* 0x004fe20000010000 */
[----:B------:R-:W-:Y:S02]  /*8430*/  UMOV UR7, 0x40000040 ;  /* 0x4000004000077882 */ /* 0x000fe40000000000 */
[----:B------:R-:W0:Y:S08]  /*8440*/  MUFU.EX2 R176, R176 ;  /* 0x000000b000b07308 */ /* 0x000e300000000800 */
        /* <DEDUP_REMOVED lines=8> */
[--C-:B------:R-:W-:Y:S01]  /*84d0*/  FFMA.FTZ R204, R214, UR37, -R193.reuse ;  /* 0x00000025d6cc7c23 */ /* 0x100fe200080108c1 */
[----:B------:R-:W-:-:S05]  /*84e0*/  FFMA.FTZ R193, R215, UR37, -R193 ;  /* 0x00000025d7c17c23 */ /* 0x000fca00080108c1 */
[----:B------:R-:W-:Y:S01]  /*84f0*/  MUFU.EX2 R198, R198 ;  /* 0x000000c600c67308 */ /* 0x000fe20000000800 */
[----:B0-----:R-:W-:-:S07]  /*8500*/  FADD.FTZ R3, R196, R3 ;  /* 0x00000003c4037221 */ /* 0x001fce0000010000 */
[----:B------:R-:W0:Y:S01]  /*8510*/  MUFU.EX2 R181, R181 ;  /* 0x000000b500b57308 */ /* 0x000e220000000800 */
[----:B--2---:R-:W-:-:S07]  /*8520*/  FADD.FTZ R4, R180, R205 ;  /* 0x000000cdb4047221 */ /* 0x004fce0000010000 */
[----:B------:R-:W-:Y:S08]  /*8530*/  MUFU.EX2 R199, R199 ;  /* 0x000000c700c77308 */ /* 0x000ff00000000800 */
[----:B------:R-:W1:Y:S01]  /*8540*/  MUFU.EX2 R184, R184 ;  /* 0x000000b800b87308 */ /* 0x000e620000000800 */
[----:B0-----:R-:W-:-:S07]  /*8550*/  FADD.FTZ R205, R181, R4 ;  /* 0x00000004b5cd7221 */ /* 0x001fce0000010000 */
[----:B------:R-:W0:Y:S08]  /*8560*/  MUFU.EX2 R200, R200 ;  /* 0x000000c800c87308 */ /* 0x000e300000000800 */
[----:B------:R-:W-:Y:S01]  /*8570*/  MUFU.EX2 R185, R185 ;  /* 0x000000b900b97308 */ /* 0x000fe20000000800 */
[----:B-1----:R-:W-:-:S07]  /*8580*/  FADD.FTZ R4, R184, R205 ;  /* 0x000000cdb8047221 */ /* 0x002fce0000010000 */
[----:B------:R-:W1:Y:S08]  /*8590*/  MUFU.EX2 R201, R201 ;  /* 0x000000c900c97308 */ /* 0x000e700000000800 */
[----:B------:R-:W-:Y:S08]  /*85a0*/  MUFU.EX2 R188, R188 ;  /* 0x000000bc00bc7308 */ /* 0x000ff00000000800 */
[----:B------:R-:W2:Y:S08]  /*85b0*/  MUFU.EX2 R202, R202 ;  /* 0x000000ca00ca7308 */ /* 0x000eb00000000800 */
[----:B------:R-:W-:Y:S08]  /*85c0*/  MUFU.EX2 R189, R189 ;  /* 0x000000bd00bd7308 */ /* 0x000ff00000000800 */
[----:B------:R-:W3:Y:S08]  /*85d0*/  MUFU.EX2 R203, R203 ;  /* 0x000000cb00cb7308 */ /* 0x000ef00000000800 */
[----:B------:R-:W-:Y:S08]  /*85e0*/  MUFU.EX2 R192, R192 ;  /* 0x000000c000c07308 */ /* 0x000ff00000000800 */
[----:B------:R-:W4:Y:S08]  /*85f0*/  MUFU.EX2 R204, R204 ;  /* 0x000000cc00cc7308 */ /* 0x000f300000000800 */
[----:B------:R-:W-:Y:S08]  /*8600*/  MUFU.EX2 R7, R7 ;  /* 0x0000000700077308 */ /* 0x000ff00000000800 */
[----:B------:R-:W5:Y:S01]  /*8610*/  MUFU.EX2 R193, R193 ;  /* 0x000000c100c17308 */ /* 0x000f620000000800 */
[----:B------:R-:W-:-:S02]  /*8620*/  WARPGROUP.DEPBAR.LE gsb0, 0x0 ;  /* 0x00008000000079c5 */ /* 0x000fc40000010000 */
[----:B------:R-:W-:-:S06]  /*8630*/  WARPGROUP.ARRIVE ;  /* 0x00000000000079c5 */ /* 0x000fcc0000000000 */
[----:B------:R-:W-:Y:S03]  /*8640*/  QGMMA.64x256x32.F32.E4M3.E4M3 R24, R216, gdesc[UR4], R24, gsb0 ;  /* 0x03e00004d8187df3 */ /* 0x000fe60008000818 */
[----:B------:R-:W-:Y:S02]  /*8650*/  WARPGROUP.DEPBAR.LE gsb0, 0x0 ;  /* 0x00008000000079c5 */ /* 0x000fe40000010000 */
[----:B------:R0:W-:Y:S06]  /*8660*/  BAR.ARV R206, 0x100 ;  /* 0x000400ce0000751d */ /* 0x0001ec0000002000 */
[----:B0-----:R-:W-:-:S01]  /*8670*/  FADD.FTZ R206, R198, R3 ;  /* 0x00000003c6ce7221 */ /* 0x001fc20000010000 */
[----:B------:R-:W-:-:S03]  /*8680*/  @!P1 VIADD R3, R207, 0x38840 ;  /* 0x00038840cf039836 */ /* 0x000fc60000000000 */
[----:B------:R-:W-:Y:S02]  /*8690*/  FADD.FTZ R207, R199, R206 ;  /* 0x000000cec7cf7221 */ /* 0x000fe40000010000 */
[----:B------:R-:W-:Y:S02]  /*86a0*/  @!P1 PRMT R3, RZ, 0x654, R3 ;  /* 0x00000654ff039816 */ /* 0x000fe40000000003 */
[----:B------:R-:W-:Y:S02]  /*86b0*/  FADD.FTZ R206, R200, R207 ;  /* 0x000000cfc8ce7221 */ /* 0x000fe40000010000 */
[----:B------:R0:W-:Y:S02]  /*86c0*/  @!P1 SYNCS.ARRIVE.TRANS64.RED.A1T0 RZ, [R3+URZ], RZ ;  /* 0x000000ff03ff99a7 */ /* 0x0001e4000810043f */
[----:B-1----:R-:W-:-:S04]  /*86d0*/  FADD.FTZ R205, R201, R206 ;  /* 0x000000cec9cd7221 */ /* 0x002fc80000010000 */
[----:B--2---:R-:W-:Y:S01]  /*86e0*/  FADD.FTZ R206, R202, R205 ;  /* 0x000000cdcace7221 */ /* 0x004fe20000010000 */
[----:B0-----:R-:W-:-:S03]  /*86f0*/  FADD.FTZ R3, R185, R4 ;  /* 0x00000004b9037221 */ /* 0x001fc60000010000 */
[----:B---3--:R-:W-:Y:S01]  /*8700*/  FADD.FTZ R205, R203, R206 ;  /* 0x000000cecbcd7221 */ /* 0x008fe20000010000 */
[----:B------:R-:W-:-:S03]  /*8710*/  FADD.FTZ R4, R188, R3 ;  /* 0x00000003bc047221 */ /* 0x000fc60000010000 */
[----:B----4-:R-:W-:Y:S01]  /*8720*/  FADD.FTZ R206, R204, R205 ;  /* 0x000000cdccce7221 */ /* 0x010fe20000010000 */
[----:B------:R-:W-:-:S04]  /*8730*/  FADD.FTZ R3, R189, R4 ;  /* 0x00000004bd037221 */ /* 0x000fc80000010000 */
[----:B------:R-:W-:Y:S01]  /*8740*/  FADD.FTZ R4, R192, R3 ;  /* 0x00000003c0047221 */ /* 0x000fe20000010000 */
[----:B-----5:R-:W-:-:S03]  /*8750*/  FADD.FTZ R3, R193, R206 ;  /* 0x000000cec1037221 */ /* 0x020fc60000010000 */
[----:B------:R-:W-:Y:S01]  /*8760*/  FADD.FTZ R4, R7, R4 ;  /* 0x0000000407047221 */ /* 0x000fe20000010000 */
[----:B------:R-:W-:Y:S06]  /*8770*/  @!P0 BRA `(.L_x_1978) ;  /* 0x0000000000048947 */ /* 0x000fec0003800000 */
[----:B------:R-:W-:Y:S01]  /*8780*/  BPT.TRAP 0x1 ;  /* 0x000000040000795c */ /* 0x000fe20000300000 */
.L_x_1978:
        /* <DEDUP_REMOVED lines=172> */
.L_x_1969:
[----:B------:R-:W-:Y:S06]  /*9250*/  BAR.ARV 0x8, 0x180 ;  /* 0x0206000000007b1d */ /* 0x000fec0000002000 */
[----:B------:R-:W-:Y:S05]  /*9260*/  @!P0 BRA `(.L_x_1980) ;  /* 0x0000000000048947 */ /* 0x000fea0003800000 */
[----:B------:R-:W-:Y:S01]  /*9270*/  BPT.TRAP 0x1 ;  /* 0x000000040000795c */ /* 0x000fe20000300000 */
.L_x_1980:
[----:B------:R-:W-:Y:S01]  /*9280*/  ULEA UR14, UR51, UR41, 0x3 ;  /* 0x00000029330e7291 */ /* 0x000fe2000f8e183f */
[----:B------:R-:W-:-:S05]  /*9290*/  IMAD.U32 R5, RZ, RZ, UR44 ;  /* 0x0000002cff057e24 */ /* 0x000fca000f8e00ff */
[----:B------:R-:W-:-:S04]  /*92a0*/  SHF.L.U32 R5, R5, 0x1f, RZ ;  /* 0x0000001f05057819 */ /* 0x000fc800000006ff */
[----:B------:R0:W1:Y:S01]  /*92b0*/  SYNCS.PHASECHK.TRANS64.TRYWAIT P1, [UR14+0x38850], R5 ;  /* 0x03885005ff0075a7 */ /* 0x000062000802014e */
[----:B------:R-:W-:Y:S05]  /*92c0*/  @!P0 BRA `(.L_x_1981) ;  /* 0x0000000000048947 */ /* 0x000fea0003800000 */
[----:B------:R-:W-:Y:S01]  /*92d0*/  BPT.TRAP 0x1 ;  /* 0x000000040000795c */ /* 0x000fe20000300000 */
.L_x_1981:
[----:B-1----:R-:W-:Y:S05]  /*92e0*/  @P1 BRA `(.L_x_1982) ;  /* 0x0000000000081947 */ /* 0x002fea0003800000 */
[----:B------:R-:W1:Y:S02]  /*92f0*/  SYNCS.PHASECHK.TRANS64.TRYWAIT P1, [UR14+0x38850], R5 ;  /* 0x03885005ff0075a7 */ /* 0x000e64000802014e */
[----:B-1----:R-:W-:Y:S05]  /*9300*/  @!P1 BRA `(.L_x_1983) ;  /* 0x00000094001c9947 */ /* 0x002fea0003800000 */
.L_x_1982:
[----:B------:R-:W-:Y:S01]  /*9310*/  UIADD3 UR41, UR41, 0x400, URZ ;  /* 0x0000040029297890 */ /* 0x000fe2000fffe03f */
[----:B------:R-:W-:Y:S01]  /*9320*/  WARPGROUP.ARRIVE ;  /* 0x00000000000079c5 */ /* 0x000fe20000000000 */
[----:B------:R-:W-:Y:S01]  /*9330*/  UMOV UR7, 0x40000040 ;  /* 0x4000004000077882 */ /* 0x000fe20000000000 */
[----:B------:R-:W-:Y:S01]  /*9340*/  ULDC.64 UR10, c[0x0][0x9a0] ;  /* 0x00026800000a7ab9 */ /* 0x000fe20000000a00 */
[----:B------:R-:W-:Y:S01]  /*9350*/  USHF.R.U32.HI UR41, URZ, 0x4, UR41 ;  /* 0x000000043f297899 */ /* 0x000fe20008011629 */
[----:B01----:R-:W-:Y:S01]  /*9360*/  IMAD.MOV.U32 R5, RZ, RZ, 0x3f800000 ;  /* 0x3f800000ff057424 */ /* 0x003fe200078e00ff */
[----:B------:R-:W-:Y:S02]  /*9370*/  UISETP.NE.U32.AND UP0, UPT, UR10, URZ, UPT ;  /* 0x0000003f0a00728c */ /* 0x000fe4000bf05070 */
[----:B------:R-:W-:Y:S02]  /*9380*/  ULOP3.LUT UR41, UR41, 0x3fff, URZ, 0xc0, !UPT ;  /* 0x00003fff29297892 */ /* 0x000fe4000f8ec03f */
[----:B------:R-:W-:-:S02]  /*9390*/  UISETP.NE.AND.EX UP0, UPT, UR11, URZ, UPT, UP0 ;  /* 0x0000003f0b00728c */ /* 0x000fc4000bf05300 */
[----:B------:R-:W-:-:S04]  /*93a0*/  ULOP3.LUT UR8, UR41, 0x10000, URZ, 0xfc, !UPT ;  /* 0x0001000029087892 */ /* 0x000fc8000f8efc3f */
[----:B------:R-:W-:Y:S01]  /*93b0*/  ULEA UR8, UR51, UR8, 0xb ;  /* 0x0000000833087291 */ /* 0x000fe2000f8e583f */
[----:B------:R-:W-:-:S03]  /*93c0*/  PLOP3.LUT P1, PT, PT, PT, UP0, 0x80, 0x0 ;  /* 0x000000000000781c */ /* 0x000fc60003f2f008 */
[----:B------:R-:W-:Y:S01]  /*93d0*/  UIADD3 UR4, UR8, 0x2, URZ ;  /* 0x0000000208047890 */ /* 0x000fe2000fffe03f */
[----:B------:R-:W-:Y:S02]  /*93e0*/  @UP0 ULDC.64 UR12, c[0x0][0x9c8] ;  /* 0x00027200000c0ab9 */ /* 0x000fe40000000a00 */
[----:B------:R-:W-:-:S06]  /*93f0*/  UMOV UR6, UR8 ;  /* 0x0000000800067c82 */ /* 0x000fcc0008000000 */
[----:B------:R-:W-:Y:S01]  /*9400*/  QGMMA.64x256x32.F32.E4M3.E4M3 R24, R228, gdesc[UR4], R24, gsb0 ;  /* 0x03e00004e4187df3 */ /* 0x000fe20008000818 */
[----:B------:R-:W-:Y:S01]  /*9410*/  UMOV UR7, 0x40000040 ;  /* 0x4000004000077882 */ /* 0x000fe20000000000 */
[----:B------:R-:W-:Y:S01]  /*9420*/  UMOV UR6, UR4 ;  /* 0x0000000400067c82 */ /* 0x000fe20008000000 */
[----:B------:R-:W-:Y:S01]  /*9430*/  @UP0 UIMAD.WIDE.U32 UR4, UR43, UR12, URZ ;  /* 0x0000000c2b0402a5 */ /* 0x000fe2000f8e003f */
[----:B------:R-:W-:Y:S02]  /*9440*/  WARPGROUP.DEPBAR.LE gsb0, 0x0 ;  /* 0x00008000000079c5 */ /* 0x000fe40000010000 */
[----:B------:R-:W-:-:S15]  /*9450*/  WARPGROUP.ARRIVE ;  /* 0x00000000000079c5 */ /* 0x000fde0000000000 */
[----:B------:R-:W-:-:S07]  /*9460*/  NOP ;  /* 0x0000000000007918 */ /* 0x000fce0000000000 */
[----:B------:R-:W-:Y:S01]  /*9470*/  QGMMA.64x256x32.F32.E4M3.E4M3 R24, R224, gdesc[UR4], R24, gsb0 ;  /* 0x03e00004e0187df3 */ /* 0x000fe20008000818 */
[----:B------:R-:W-:Y:S02]  /*9480*/  @UP0 USHF.R.S32.HI UR6, URZ, 0x1f, UR43 ;  /* 0x0000001f3f060899 */ /* 0x000fe4000801142b */
[----:B------:R-:W-:Y:S02]  /*9490*/  @UP0 USHF.R.S32.HI UR7, URZ, 0x1f, UR36 ;  /* 0x0000001f3f070899 */ /* 0x000fe40008011424 */
[----:B------:R-:W-:-:S04]  /*94a0*/  @UP0 UIMAD UR6, UR6, UR12, URZ ;  /* 0x0000000c060602a4 */ /* 0x000fc8000f8e023f */
[----:B------:R-:W-:-:S03]  /*94b0*/  @UP0 UIMAD UR6, UR43, UR13, UR6 ;  /* 0x0000000d2b0602a4 */ /* 0x000fc6000f8e0206 */
[----:B------:R-:W-:Y:S01]  /*94c0*/  @UP0 ULDC.64 UR12, c[0x0][0x9d0] ;  /* 0x00027400000c0ab9 */ /* 0x000fe20000000a00 */
[----:B------:R-:W-:Y:S02]  /*94d0*/  @UP0 UIADD3 UR5, UR5, UR6, URZ ;  /* 0x0000000605050290 */ /* 0x000fe4000fffe03f */
[----:B------:R-:W-:Y:S02]  /*94e0*/  @UP0 UIMAD UR7, UR7, UR12, URZ ;  /* 0x0000000c070702a4 */ /* 0x000fe4000f8e023f */
[----:B------:R-:W-:Y:S02]  /*94f0*/  UIADD3 UR6, UR8, 0x4, URZ ;  /* 0x0000000408067890 */ /* 0x000fe4000fffe03f */
[----:B------:R-:W-:Y:S02]  /*9500*/  @UP0 UIMAD UR9, UR36, UR13, UR7 ;  /* 0x0000000d240902a4 */ /* 0x000fe4000f8e0207 */
[----:B------:R-:W-:Y:S01]  /*9510*/  @UP0 UIMAD.WIDE.U32 UR4, UR36, UR12, UR4 ;  /* 0x0000000c240402a5 */ /* 0x000fe2000f8e0004 */
[----:B------:R-:W-:-:S03]  /*9520*/  UMOV UR7, 0x40000040 ;  /* 0x4000004000077882 */ /* 0x000fc60000000000 */
[----:B------:R-:W-:Y:S02]  /*9530*/  @UP0 UIADD3 UR5, UR5, UR9, URZ ;  /* 0x0000000905050290 */ /* 0x000fe4000fffe03f */
[----:B------:R-:W-:Y:S01]  /*9540*/  UIADD3 UR8, UR8, 0x6, URZ ;  /* 0x0000000608087890 */ /* 0x000fe2000fffe03f */
[----:B------:R-:W0:Y:S01]  /*9550*/  SHFL.BFLY PT, R9, R4, 0x2, 0x1f ;  /* 0x0c401f0004097f89 */ /* 0x000e2200000e0000 */
[----:B------:R-:W-:Y:S02]  /*9560*/  WARPGROUP.DEPBAR.LE gsb0, 0x0 ;  /* 0x00008000000079c5 */ /* 0x000fe40000010000 */
[----:B------:R-:W-:-:S06]  /*9570*/  WARPGROUP.ARRIVE ;  /* 0x00000000000079c5 */ /* 0x000fcc0000000000 */
[----:B------:R-:W-:Y:S01]  /*9580*/  QGMMA.64x256x32.F32.E4M3.E4M3 R24, R220, gdesc[UR4], R24, gsb0 ;  /* 0x03e00004dc187df3 */ /* 0x000fe20008000818 */
[----:B------:R-:W-:-:S04]  /*9590*/  @UP0 ULEA UR6, UP1, UR4, UR10, 0x2 ;  /* 0x0000000a04060291 */ /* 0x000fc8000f82103f */
[----:B------:R-:W-:Y:S02]  /*95a0*/  @UP0 ULEA.HI.X UR7, UR4, UR11, UR5, 0x2, UP1 ;  /* 0x0000000b04070291 */ /* 0x000fe400088f1405 */
[----:B------:R-:W-:-:S04]  /*95b0*/  IMAD.U32 R6, RZ, RZ, UR6 ;  /* 0x00000006ff067e24 */ /* 0x000fc8000f8e00ff */
[----:B------:R-:W-:-:S05]  /*95c0*/  IMAD.U32 R7, RZ, RZ, UR7 ;  /* 0x00000007ff077e24 */ /* 0x000fca000f8e00ff */
[----:B------:R1:W2:Y:S01]  /*95d0*/  @P1 LDG.E R5, desc[UR48][R6.64] ;  /* 0x0000003006051981 */ /* 0x0002a2000c1e1900 */
[----:B------:R-:W-:Y:S01]  /*95e0*/  UMOV UR6, UR8 ;  /* 0x0000000800067c82 */ /* 0x000fe20008000000 */
[----:B------:R-:W-:Y:S02]  /*95f0*/  UMOV UR7, 0x40000040 ;  /* 0x4000004000077882 */ /* 0x000fe40000000000 */
[----:B------:R-:W3:Y:S01]  /*9600*/  SHFL.BFLY PT, R10, R3, 0x2, 0x1f ;  /* 0x0c401f00030a7f89 */ /* 0x000ee200000e0000 */
[----:B0-----:R-:W-:-:S05]  /*9610*/  FADD.FTZ R9, R9, R4 ;  /* 0x0000000409097221 */ /* 0x001fca0000010000 */
[----:B------:R-:W0:Y:S01]  /*9620*/  SHFL.BFLY PT, R8, R9, 0x1, 0x1f ;  /* 0x0c201f0009087f89 */ /* 0x000e2200000e0000 */
[----:B---3--:R-:W-:-:S05]  /*9630*/  FADD.FTZ R10, R10, R3 ;  /* 0x000000030a0a7221 */ /* 0x008fca0000010000 */
[----:B------:R-:W3:Y:S01]  /*9640*/  SHFL.BFLY PT, R11, R10, 0x1, 0x1f ;  /* 0x0c201f000a0b7f89 */ /* 0x000ee200000e0000 */
[----:B0-----:R-:W-:-:S05]  /*9650*/  FADD.FTZ R12, R9, R8 ;  /* 0x00000008090c7221 */ /* 0x001fca0000010000 */
[C---:B------:R-:W-:Y:S01]  /*9660*/  FSETP.NE.FTZ.AND P1, PT, R12.reuse, RZ, PT ;  /* 0x000000ff0c00720b */ /* 0x040fe20003f35000 */
[----:B------:R-:W-:Y:S01]  /*9670*/  FMUL.FTZ R8, R12, 0.00390625 ;  /* 0x3b8000000c087820 */ /* 0x000fe20000410000 */
[----:B-1----:R-:W-:-:S04]  /*9680*/  IMAD.MOV.U32 R6, RZ, RZ, RZ ;  /* 0x000000ffff067224 */ /* 0x002fc800078e00ff */
[----:B------:R-:W-:Y:S01]  /*9690*/  FSETP.NE.FTZ.AND P2, PT, R8, RZ, PT ;  /* 0x000000ff0800720b */ /* 0x000fe20003f55000 */
[----:B---3--:R-:W-:-:S04]  /*96a0*/  FADD.FTZ R11, R10, R11 ;  /* 0x0000000b0a0b7221 */ /* 0x008fc80000010000 */
[----:B------:R-:W-:Y:S02]  /*96b0*/  FMUL.FTZ R13, R11, 0.00390625 ;  /* 0x3b8000000b0d7820 */ /* 0x000fe40000410000 */
[----:B------:R0:W-:Y:S03]  /*96c0*/  @P1 MUFU.RCP R6, R12 ;  /* 0x0000000c00061308 */ /* 0x0001e60000001000 */
[----:B------:R-:W-:Y:S02]  /*96d0*/  FSETP.NE.FTZ.AND P3, PT, R13, RZ, PT ;  /* 0x000000ff0d00720b */ /* 0x000fe40003f75000 */
[----:B------:R-:W-:Y:S01]  /*96e0*/  FSETP.NE.FTZ.AND P1, PT, R11, RZ, PT ;  /* 0x000000ff0b00720b */ /* 0x000fe20003f35000 */
[----:B------:R-:W-:Y:S02]  /*96f0*/  IMAD.MOV.U32 R10, RZ, RZ, RZ ;  /* 0x000000ffff0a7224 */ /* 0x000fe400078e00ff */
[----:B------:R-:W-:Y:S08]  /*9700*/  @P2 MUFU.LG2 R8, R8 ;  /* 0x0000000800082308 */ /* 0x000ff00000000c00 */
[----:B------:R-:W1:Y:S08]  /*9710*/  @P3 MUFU.LG2 R9, R13 ;  /* 0x0000000d00093308 */ /* 0x000e700000000c00 */
[----:B------:R-:W3:Y:S01]  /*9720*/  @P1 MUFU.RCP R10, R11 ;  /* 0x0000000b000a1308 */ /* 0x000ee20000001000 */
[----:B------:R-:W-:-:S02]  /*9730*/  IMAD.U32 R14, RZ, RZ, UR37 ;  /* 0x00000025ff0e7e24 */ /* 0x000fc4000f8e00ff */
[----:B------:R-:W-:Y:S01]  /*9740*/  IMAD.U32 R7, RZ, RZ, UR37 ;  /* 0x00000025ff077e24 */ /* 0x000fe2000f8e00ff */
[----:B------:R-:W-:Y:S02]  /*9750*/  WARPGROUP.DEPBAR.LE gsb0, 0x0 ;  /* 0x00008000000079c5 */ /* 0x000fe40000010000 */
[----:B------:R-:W-:-:S06]  /*9760*/  WARPGROUP.ARRIVE ;  /* 0x00000000000079c5 */ /* 0x000fcc0000000000 */
[----:B------:R-:W-:Y:S01]  /*9770*/  QGMMA.64x256x32.F32.E4M3.E4M3 R24, R216, gdesc[UR4], R24, gsb0 ;  /* 0x03e00004d8187df3 */ /* 0x000fe20008000818 */
[----:B0-----:R-:W-:Y:S01]  /*9780*/  @P3 FMUL.FTZ R12, R14, 0.69314718246459960938 ;  /* 0x3f3172180e0c3820 */ /* 0x001fe20000410000 */
[----:B-1----:R-:W-:Y:S01]  /*9790*/  @P3 FMUL.FTZ R9, R9, 0.69314718246459960938 ;  /* 0x3f31721809093820 */ /* 0x002fe20000410000 */
[----:B------:R-:W-:Y:S01]  /*97a0*/  @P2 FMUL.FTZ R7, R7, 0.69314718246459960938 ;  /* 0x3f31721807072820 */ /* 0x000fe20000410000 */
[----:B------:R-:W-:Y:S01]  /*97b0*/  @P2 FMUL.FTZ R8, R8, 0.69314718246459960938 ;  /* 0x3f31721808082820 */ /* 0x000fe20000410000 */
[----:B------:R-:W-:Y:S02]  /*97c0*/  IMAD.MOV.U32 R3, RZ, RZ, -0x800000 ;  /* 0xff800000ff037424 */ /* 0x000fe400078e00ff */
[----:B------:R-:W-:Y:S01]  /*97d0*/  @P3 FFMA.FTZ R3, R12, R0, R9 ;  /* 0x000000000c033223 */ /* 0x000fe20000010009 */
[----:B------:R-:W-:Y:S02]  /*97e0*/  IMAD.MOV.U32 R4, RZ, RZ, -0x800000 ;  /* 0xff800000ff047424 */ /* 0x000fe400078e00ff */
[----:B------:R-:W-:Y:S01]  /*97f0*/  @P2 FFMA.FTZ R4, R7, R2, R8 ;  /* 0x0000000207042223 */ /* 0x000fe20000010008 */
[-C--:B--2---:R-:W-:Y:S01]  /*9800*/  FMUL.FTZ R152, R6, R5.reuse ;  /* 0x0000000506987220 */ /* 0x084fe20000410000 */
[----:B---3--:R-:W-:Y:S01]  /*9810*/  FMUL.FTZ R0, R10, R5 ;  /* 0x000000050a007220 */ /* 0x008fe20000410000 */
[----:B------:R-:W-:-:S02]  /*9820*/  WARPGROUP.DEPBAR.LE gsb0, 0x0 ;  /* 0x00008000000079c5 */ /* 0x000fc40000010000 */
[----:B------:R-:W-:Y:S05]  /*9830*/  @!P0 BRA `(.L_x_1984) ;  /* 0x0000000000048947 */ /* 0x000fea0003800000 */
[----:B------:R-:W-:Y:S01]  /*9840*/  BPT.TRAP 0x1 ;  /* 0x000000040000795c */ /* 0x000fe20000300000 */
.L_x_1984:
        /* <DEDUP_REMOVED lines=138> */
.L_x_1951:
        /* <DEDUP_REMOVED lines=78> */
[----:B------:R-:W-:Y:S02]  /*a5d0*/  F2FP.BF16.F32.PACK_AB R8, R132, R141 ;  /* 0x0000008d8408723e */ /* 0x000fe400000010ff */
[----:B------:R-:W-:Y:S02]  /*a5e0*/  F2FP.BF16.F32.PACK_AB R89, R77, R128 ;  /* 0x000000804d59723e */ /* 0x000fe400000010ff */
[----:B------:R-:W-:Y:S02]  /*a5f0*/  F2FP.BF16.F32.PACK_AB R48, R116, R125 ;  /* 0x0000007d7430723e */ /* 0x000fe400000010ff */
[----:B0-----:R-:W-:-:S04]  /*a600*/  LOP3.LUT P0, R7, R82, 0x3, RZ, 0xc0, !PT ;  /* 0x0000000352077812 */ /* 0x001fc8000780c0ff */
[----:B------:R-:W-:Y:S02]  /*a610*/  ISETP.EQ.OR P0, PT, R7, 0x3, !P0 ;  /* 0x000000030700780c */ /* 0x000fe40004702670 */
[----:B------:R-:W0:Y:S01]  /*a620*/  S2R R7, SR_SWINHI ;  /* 0x0000000000077919 */ /* 0x000e220000002f00 */
        /* <DEDUP_REMOVED lines=9> */
[----:B------:R-:W-:Y:S02]  /*a6c0*/  MOV R42, R0 ;  /* 0x00000000002a7202 */ /* 0x000fe40000000f00 */
[----:B0-----:R-:W-:-:S03]  /*a6d0*/  MOV R43, R7 ;  /* 0x00000007002b7202 */ /* 0x001fc60000000f00 */
[----:B------:R-:W-:-:S03]  /*a6e0*/  IMAD.WIDE R74, R237, 0x2, R42 ;  /* 0x00000002ed4a7825 */ /* 0x000fc600078e022a */
[----:B------:R-:W-:Y:S01]  /*a6f0*/  IADD3 R14, P2, R74, 0xc020, RZ ;  /* 0x0000c0204a0e7810 */ /* 0x000fe20007f5e0ff */
[----:B------:R-:W-:-:S04]  /*a700*/  IMAD R7, R233, 0x40, R16 ;  /* 0x00000040e9077824 */ /* 0x000fc800078e0210 */
[--C-:B------:R-:W-:Y:S01]  /*a710*/  IMAD.X R69, RZ, RZ, R75.reuse, P2 ;  /* 0x000000ffff457224 */ /* 0x100fe200010e064b */
[----:B------:R-:W-:Y:S02]  /*a720*/  IADD3 R25, P2, R74, 0x8000, RZ ;  /* 0x000080004a197810 */ /* 0x000fe40007f5e0ff */
[----:B------:R-:W-:Y:S02]  /*a730*/  SEL R126, R29, R28, P0 ;  /* 0x0000001c1d7e7207 */ /* 0x000fe40000000000 */
[----:B------:R-:W-:Y:S02]  /*a740*/  SEL R83, R28, R29, P0 ;  /* 0x0000001d1c537207 */ /* 0x000fe40000000000 */
[----:B------:R-:W-:Y:S02]  /*a750*/  SEL R174, R31, R26, P0 ;  /* 0x0000001a1fae7207 */ /* 0x000fe40000000000 */
[----:B------:R-:W-:Y:S01]  /*a760*/  SEL R113, R26, R31, P0 ;  /* 0x0000001f1a717207 */ /* 0x000fe20000000000 */
[----:B------:R-:W-:Y:S01]  /*a770*/  IMAD.X R57, RZ, RZ, R75, P2 ;  /* 0x000000ffff397224 */ /* 0x000fe200010e064b */
[----:B------:R-:W-:-:S02]  /*a780*/  IADD3 R31, P1, R74, 0xc000, RZ ;  /* 0x0000c0004a1f7810 */ /* 0x000fc40007f3e0ff */
[----:B------:R-:W-:Y:S02]  /*a790*/  IADD3 R29, P6, R74, 0x8060, RZ ;  /* 0x000080604a1d7810 */ /* 0x000fe40007fde0ff */
[----:B------:R-:W-:Y:S02]  /*a7a0*/  SEL R120, R13, R12, P0 ;  /* 0x0000000c0d787207 */ /* 0x000fe40000000000 */
[----:B------:R-:W-:Y:S01]  /*a7b0*/  SEL R80, R12, R13, P0 ;  /* 0x0000000d0c507207 */ /* 0x000fe20000000000 */
[----:B------:R-:W-:Y:S01]  /*a7c0*/  IMAD.WIDE R42, R7, 0x2, R42 ;  /* 0x00000002072a7825 */ /* 0x000fe200078e022a */
[----:B------:R-:W-:Y:S02]  /*a7d0*/  SEL R142, R93, R92, P0 ;  /* 0x0000005c5d8e7207 */ /* 0x000fe40000000000 */
[----:B------:R-:W-:Y:S02]  /*a7e0*/  SEL R91, R92, R93, P0 ;  /* 0x0000005d5c5b7207 */ /* 0x000fe40000000000 */
[----:B------:R-:W-:-:S02]  /*a7f0*/  SEL R152, R108, R109, P0 ;  /* 0x0000006d6c987207 */ /* 0x000fc40000000000 */
[----:B------:R-:W-:Y:S02]  /*a800*/  SEL R95, R109, R108, P0 ;  /* 0x0000006c6d5f7207 */ /* 0x000fe40000000000 */
[----:B------:R-:W-:Y:S02]  /*a810*/  IADD3 R13, P2, R74, 0x60, RZ ;  /* 0x000000604a0d7810 */ /* 0x000fe40007f5e0ff */
[----:B------:R-:W-:Y:S02]  /*a820*/  SEL R146, R2, R27, P0 ;  /* 0x0000001b02927207 */ /* 0x000fe40000000000 */
[----:B------:R-:W-:Y:S02]  /*a830*/  SEL R93, R27, R2, P0 ;  /* 0x000000021b5d7207 */ /* 0x000fe40000000000 */
[----:B------:R-:W-:Y:S02]  /*a840*/  SEL R168, R6, R127, P0 ;  /* 0x0000007f06a87207 */ /* 0x000fe40000000000 */
[----:B------:R-:W-:-:S02]  /*a850*/  SEL R108, R127, R6, P0 ;  /* 0x000000067f6c7207 */ /* 0x000fc40000000000 */
[----:B------:R-:W-:Y:S02]  /*a860*/  LOP3.LUT R6, R31, 0x380, RZ, 0xc0, !PT ;  /* 0x000003801f067812 */ /* 0x000fe400078ec0ff */
[----:B------:R-:W-:Y:S02]  /*a870*/  LOP3.LUT R2, R29, 0x380, RZ, 0xc0, !PT ;  /* 0x000003801d027812 */ /* 0x000fe400078ec0ff */
[----:B------:R-:W-:Y:S02]  /*a880*/  SEL R166, R47, R104, P0 ;  /* 0x000000682fa67207 */ /* 0x000fe40000000000 */
[----:B------:R-:W-:Y:S01]  /*a890*/  SEL R104, R104, R47, P0 ;  /* 0x0000002f68687207 */ /* 0x000fe20000000000 */
[----:B------:R-:W-:Y:S01]  /*a8a0*/  IMAD.X R47, RZ, RZ, R75, P2 ;  /* 0x000000ffff2f7224 */ /* 0x000fe200010e064b */
[----:B------:R-:W-:Y:S02]  /*a8b0*/  SEL R128, R37, R36, P0 ;  /* 0x0000002425807207 */ /* 0x000fe40000000000 */
[----:B------:R-:W-:-:S02]  /*a8c0*/  SEL R84, R36, R37, P0 ;  /* 0x0000002524547207 */ /* 0x000fc40000000000 */
[----:B------:R-:W-:Y:S02]  /*a8d0*/  SEL R148, R9, R8, P0 ;  /* 0x0000000809947207 */ /* 0x000fe40000000000 */
[----:B------:R-:W-:Y:S02]  /*a8e0*/  SEL R92, R8, R9, P0 ;  /* 0x00000009085c7207 */ /* 0x000fe40000000000 */
[----:B------:R-:W-:Y:S02]  /*a8f0*/  IADD3 R73, P4, R74, 0xc060, RZ ;  /* 0x0000c0604a497810 */ /* 0x000fe40007f9e0ff */
[----:B------:R-:W-:Y:S02]  /*a900*/  SHF.R.U64 R6, R6, 0x3, RZ ;  /* 0x0000000306067819 */ /* 0x000fe400000012ff */
[----:B------:R-:W-:Y:S02]  /*a910*/  SHF.R.U64 R2, R2, 0x3, RZ ;  /* 0x0000000302027819 */ /* 0x000fe400000012ff */
[----:B------:R-:W-:-:S02]  /*a920*/  IADD3 R37, P2, R42, 0x3000, RZ ;  /* 0x000030002a257810 */ /* 0x000fc40007f5e0ff */
[----:B------:R-:W-:Y:S02]  /*a930*/  IADD3 R9, P5, R74, 0x20, RZ ;  /* 0x000000204a097810 */ /* 0x000fe40007fbe0ff */
[----:B------:R-:W-:Y:S02]  /*a940*/  LOP3.LUT R72, R73, 0x380, RZ, 0xc0, !PT ;  /* 0x0000038049487812 */ /* 0x000fe400078ec0ff */
[----:B------:R-:W-:Y:S02]  /*a950*/  LOP3.LUT R66, R6, R31, RZ, 0x3c, !PT ;  /* 0x0000001f06427212 */ /* 0x000fe400078e3cff */
[----:B------:R-:W-:Y:S02]  /*a960*/  LOP3.LUT R64, R2, R29, RZ, 0x3c, !PT ;  /* 0x0000001d02407212 */ /* 0x000fe400078e3cff */
[----:B------:R-:W-:Y:S02]  /*a970*/  LOP3.LUT R36, R37, 0x380, RZ, 0xc0, !PT ;  /* 0x0000038025247812 */ /* 0x000fe400078ec0ff */
[----:B------:R-:W-:-:S02]  /*a980*/  SEL R114, R32, R33, P0 ;  /* 0x0000002120727207 */ /* 0x000fc40000000000 */
[----:B------:R-:W-:Y:S02]  /*a990*/  SEL R77, R33, R32, P0 ;  /* 0x00000020214d7207 */ /* 0x000fe40000000000 */
[----:B------:R-:W-:Y:S02]  /*a9a0*/  LOP3.LUT R2, R9, 0x380, RZ, 0xc0, !PT ;  /* 0x0000038009027812 */ /* 0x000fe400078ec0ff */
[----:B------:R-:W-:Y:S02]  /*a9b0*/  LOP3.LUT R6, R25, 0x380, RZ, 0xc0, !PT ;  /* 0x0000038019067812 */ /* 0x000fe400078ec0ff */
[----:B------:R-:W-:Y:S01]  /*a9c0*/  IADD3 R33, P3, R74, 0xc040, RZ ;  /* 0x0000c0404a217810 */ /* 0x000fe20007f7e0ff */
[----:B------:R-:W-:Y:S01]  /*a9d0*/  IMAD.X R65, RZ, RZ, R75, P6 ;  /* 0x000000ffff417224 */ /* 0x000fe200030e064b */
[----:B------:R-:W-:Y:S02]  /*a9e0*/  SHF.R.U64 R72, R72, 0x3, RZ ;  /* 0x0000000348487819 */ /* 0x000fe400000012ff */
[----:B------:R-:W-:-:S02]  /*a9f0*/  SHF.R.U64 R36, R36, 0x3, RZ ;  /* 0x0000000324247819 */ /* 0x000fc400000012ff */
[----:B------:R-:W-:Y:S02]  /*aa00*/  SEL R118, R11, R10, P0 ;  /* 0x0000000a0b767207 */ /* 0x000fe40000000000 */
[----:B------:R-:W-:Y:S02]  /*aa10*/  SEL R79, R10, R11, P0 ;  /* 0x0000000b0a4f7207 */ /* 0x000fe40000000000 */
[----:B------:R-:W-:Y:S02]  /*aa20*/  SHF.R.U64 R2, R2, 0x3, RZ ;  /* 0x0000000302027819 */ /* 0x000fe400000012ff */
[----:B------:R-:W-:Y:S02]  /*aa30*/  SHF.R.U64 R6, R6, 0x3, RZ ;  /* 0x0000000306067819 */ /* 0x000fe400000012ff */
[----:B------:R-:W-:Y:S02]  /*aa40*/  SEL R154, R70, R71, P0 ;  /* 0x00000047469a7207 */ /* 0x000fe40000000000 */
[----:B------:R-:W-:Y:S01]  /*aa50*/  SEL R96, R71, R70, P0 ;  /* 0x0000004647607207 */ /* 0x000fe20000000000 */
[----:B------:R-:W-:Y:S01]  /*aa60*/  IMAD.X R71, RZ, RZ, R75, P3 ;  /* 0x000000ffff477224 */ /* 0x000fe200018e064b */
[----:B------:R-:W-:-:S02]  /*aa70*/  IADD3 R11, P6, R74, 0x40, RZ ;  /* 0x000000404a0b7810 */ /* 0x000fc40007fde0ff */
[----:B------:R-:W-:Y:S02]  /*aa80*/  SEL R134, R61, R60, P0 ;  /* 0x0000003c3d867207 */ /* 0x000fe40000000000 */
[----:B------:R-:W-:Y:S02]  /*aa90*/  SEL R87, R60, R61, P0 ;  /* 0x0000003d3c577207 */ /* 0x000fe40000000000 */
[----:B------:R-:W-:Y:S01]  /*aaa0*/  LOP3.LUT R72, R72, R73, RZ, 0x3c, !PT ;  /* 0x0000004948487212 */ /* 0x000fe200078e3cff */
[----:B------:R-:W-:Y:S01]  /*aab0*/  IMAD.X R73, RZ, RZ, R75, P4 ;  /* 0x000000ffff497224 */ /* 0x000fe200020e064b */
[----:B------:R-:W-:Y:S02]  /*aac0*/  IADD3 R12, P3, R74, 0x8020, RZ ;  /* 0x000080204a0c7810 */ /* 0x000fe40007f7e0ff */
[----:B------:R-:W-:Y:S01]  /*aad0*/  LOP3.LUT R36, R36, R37, RZ, 0x3c, !PT ;  /* 0x0000002524247212 */ /* 0x000fe200078e3cff */
[----:B------:R-:W-:Y:S01]  /*aae0*/  IMAD.X R37, RZ, RZ, R43, P2 ;  /* 0x000000ffff257224 */ /* 0x000fe200010e062b */
[----:B------:R-:W-:-:S02]  /*aaf0*/  LOP3.LUT R7, R74, 0x380, RZ, 0xc0, !PT ;  /* 0x000003804a077812 */ /* 0x000fc400078ec0ff */
[----:B------:R-:W-:Y:S02]  /*ab00*/  LOP3.LUT R60, R2, R9, RZ, 0x3c, !PT ;  /* 0x00000009023c7212 */ /* 0x000fe400078e3cff */
[----:B------:R-:W-:Y:S02]  /*ab10*/  LOP3.LUT R56, R6, R25, RZ, 0x3c, !PT ;  /* 0x0000001906387212 */ /* 0x000fe400078e3cff */
[----:B------:R-:W-:Y:S02]  /*ab20*/  IADD3 R27, P4, R74, 0x8040, RZ ;  /* 0x000080404a1b7810 */ /* 0x000fe40007f9e0ff */
[----:B------:R-:W-:Y:S02]  /*ab30*/  LOP3.LUT R2, R11, 0x380, RZ, 0xc0, !PT ;  /* 0x000003800b027812 */ /* 0x000fe400078ec0ff */
[----:B------:R-:W-:Y:S02]  /*ab40*/  IADD3 R25, P2, R42, 0x9000, RZ ;  /* 0x000090002a197810 */ /* 0x000fe40007f5e0ff */
[----:B------:R-:W-:-:S02]  /*ab50*/  SEL R160, R59, R54, P0 ;  /* 0x000000363ba07207 */ /* 0x000fc40000000000 */
[----:B------:R-:W-:Y:S01]  /*ab60*/  SEL R100, R54, R59, P0 ;  /* 0x0000003b36647207 */ /* 0x000fe20000000000 */
[--C-:B------:R-:W-:Y:S01]  /*ab70*/  IMAD.X R59, RZ, RZ, R75.reuse, P3 ;  /* 0x000000ffff3b7224 */ /* 0x100fe200018e064b */
[----:B------:R-:W-:Y:S01]  /*ab80*/  SHF.R.U64 R7, R7, 0x3, RZ ;  /* 0x0000000307077819 */ /* 0x000fe200000012ff */
[--C-:B------:R-:W-:Y:S01]  /*ab90*/  IMAD.X R61, RZ, RZ, R75.reuse, P5 ;  /* 0x000000ffff3d7224 */ /* 0x100fe200028e064b */
[----:B------:R-:W-:Y:S02]  /*aba0*/  SEL R156, R67, R62, P0 ;  /* 0x0000003e439c7207 */ /* 0x000fe40000000000 */
[----:B------:R-:W-:Y:S01]  /*abb0*/  SEL R98, R62, R67, P0 ;  /* 0x000000433e627207 */ /* 0x000fe20000000000 */
[--C-:B------:R-:W-:Y:S01]  /*abc0*/  IMAD.X R67, RZ, RZ, R75.reuse, P1 ;  /* 0x000000ffff437224 */ /* 0x100fe200008e064b */
[----:B------:R-:W-:Y:S02]  /*abd0*/  SEL R158, R63, R58, P0 ;  /* 0x0000003a3f9e7207 */ /* 0x000fe40000000000 */
[----:B------:R-:W-:Y:S01]  /*abe0*/  SEL R99, R58, R63, P0 ;  /* 0x0000003f3a637207 */ /* 0x000fe20000000000 */
[----:B------:R-:W-:Y:S01]  /*abf0*/  IMAD.X R63, RZ, RZ, R75, P4 ;  /* 0x000000ffff3f7224 */ /* 0x000fe200020e064b */
[----:B------:R-:W-:-:S02]  /*ac00*/  IADD3 R15, P3, R74, 0x4000, RZ ;  /* 0x000040004a0f7810 */ /* 0x000fc40007f7e0ff */
[----:B------:R-:W-:Y:S02]  /*ac10*/  SHF.R.U64 R2, R2, 0x3, RZ ;  /* 0x0000000302027819 */ /* 0x000fe400000012ff */
[----:B------:R-:W-:Y:S02]  /*ac20*/  LOP3.LUT R24, R25, 0x380, RZ, 0xc0, !PT ;  /* 0x0000038019187812 */ /* 0x000fe400078ec0ff */
[----:B------:R-:W-:Y:S02]  /*ac30*/  SEL R124, R21, R20, P0 ;  /* 0x00000014157c7207 */ /* 0x000fe40000000000 */
[----:B------:R-:W-:Y:S02]  /*ac40*/  SEL R82, R20, R21, P0 ;  /* 0x0000001514527207 */ /* 0x000fe40000000000 */
[C---:B------:R-:W-:Y:S02]  /*ac50*/  IADD3 R10, P1, R74.reuse, 0x4060, RZ ;  /* 0x000040604a0a7810 */ /* 0x040fe40007f3e0ff */
[----:B------:R-:W-:-:S02]  /*ac60*/  IADD3 R8, P5, R74, 0x4040, RZ ;  /* 0x000040404a087810 */ /* 0x000fc40007fbe0ff */
[----:B------:R-:W-:Y:S02]  /*ac70*/  IADD3 R21, P4, R74, 0x4020, RZ ;  /* 0x000040204a157810 */ /* 0x000fe40007f9e0ff */
[----:B------:R-:W-:Y:S02]  /*ac80*/  SEL R162, R55, R50, P0 ;  /* 0x0000003237a27207 */ /* 0x000fe40000000000 */
[----:B------:R-:W-:Y:S02]  /*ac90*/  SEL R101, R50, R55, P0 ;  /* 0x0000003732657207 */ /* 0x000fe40000000000 */
[----:B------:R-:W-:Y:S02]  /*aca0*/  LOP3.LUT R74, R7, R74, RZ, 0x3c, !PT ;  /* 0x0000004a074a7212 */ /* 0x000fe400078e3cff */
[----:B------:R-:W-:Y:S02]  /*acb0*/  SEL R130, R45, R44, P0 ;  /* 0x0000002c2d827207 */ /* 0x000fe40000000000 */
[----:B------:R-:W-:Y:S01]  /*acc0*/  SEL R85, R44, R45, P0 ;  /* 0x0000002d2c557207 */ /* 0x000fe20000000000 */
[----:B------:R-:W-:Y:S01]  /*acd0*/  IMAD.X R45, RZ, RZ, R75, P3 ;  /* 0x000000ffff2d7224 */ /* 0x000fe200018e064b */
[----:B------:R-:W-:-:S02]  /*ace0*/  LOP3.LUT R7, R14, 0x380, RZ, 0xc0, !PT ;  /* 0x000003800e077812 */ /* 0x000fc400078ec0ff */
[----:B------:R-:W-:Y:S02]  /*acf0*/  LOP3.LUT R50, R2, R11, RZ, 0x3c, !PT ;  /* 0x0000000b02327212 */ /* 0x000fe400078e3cff */
[----:B------:R-:W-:Y:S02]  /*ad00*/  SHF.R.U64 R24, R24, 0x3, RZ ;  /* 0x0000000318187819 */ /* 0x000fe400000012ff */
[----:B------:R-:W-:Y:S02]  /*ad10*/  SEL R170, R39, R34, P0 ;  /* 0x0000002227aa7207 */ /* 0x000fe40000000000 */
[----:B------:R-:W-:Y:S02]  /*ad20*/  SEL R109, R34, R39, P0 ;  /* 0x00000027226d7207 */ /* 0x000fe40000000000 */
[----:B------:R-:W-:Y:S02]  /*ad30*/  LOP3.LUT R2, R13, 0x380, RZ, 0xc0, !PT ;  /* 0x000003800d027812 */ /* 0x000fe400078ec0ff */
[----:B------:R-:W-:-:S02]  /*ad40*/  IADD3 R39, P3, R42, 0x2000, RZ ;  /* 0x000020002a277810 */ /* 0x000fc40007f7e0ff */
[----:B------:R-:W-:Y:S02]  /*ad50*/  SEL R138, R89, R38, P0 ;  /* 0x00000026598a7207 */ /* 0x000fe40000000000 */
[----:B------:R-:W-:Y:S02]  /*ad60*/  SHF.R.U64 R7, R7, 0x3, RZ ;  /* 0x0000000307077819 */ /* 0x000fe400000012ff */
[----:B------:R-:W-:Y:S01]  /*ad70*/  LOP3.LUT R24, R24, R25, RZ, 0x3c, !PT ;  /* 0x0000001918187212 */ /* 0x000fe200078e3cff */
[----:B------:R-:W-:Y:S01]  /*ad80*/  IMAD.X R25, RZ, RZ, R43, P2 ;  /* 0x000000ffff197224 */ /* 0x000fe200010e062b */
[----:B------:R-:W-:Y:S02]  /*ad90*/  SEL R89, R38, R89, P0 ;  /* 0x0000005926597207 */ /* 0x000fe40000000000 */
[----:B------:R-:W-:Y:S02]  /*ada0*/  SHF.R.U64 R2, R2, 0x3, RZ ;  /* 0x0000000302027819 */ /* 0x000fe400000012ff */
[----:B------:R-:W-:-:S02]  /*adb0*/  LOP3.LUT R38, R39, 0x380, RZ, 0xc0, !PT ;  /* 0x0000038027267812 */ /* 0x000fc400078ec0ff */
[----:B------:R-:W-:Y:S02]  /*adc0*/  IADD3 R103, P2, R42, 0xf000, RZ ;  /* 0x0000f0002a677810 */ /* 0x000fe40007f5e0ff */
[----:B------:R-:W-:Y:S02]  /*add0*/  LOP3.LUT R6, R21, 0x380, RZ, 0xc0, !PT ;  /* 0x0000038015067812 */ /* 0x000fe400078ec0ff */
[----:B------:R-:W-:Y:S02]  /*ade0*/  SEL R164, R51, R46, P0 ;  /* 0x0000002e33a47207 */ /* 0x000fe40000000000 */
[----:B------:R-:W-:Y:S02]  /*adf0*/  SEL R102, R46, R51, P0 ;  /* 0x000000332e667207 */ /* 0x000fe40000000000 */
[----:B------:R-:W-:Y:S02]  /*ae00*/  LOP3.LUT R68, R7, R14, RZ, 0x3c, !PT ;  /* 0x0000000e07447212 */ /* 0x000fe400078e3cff */
[----:B------:R-:W-:-:S02]  /*ae10*/  LOP3.LUT R7, R12, 0x380, RZ, 0xc0, !PT ;  /* 0x000003800c077812 */ /* 0x000fc400078ec0ff */
[----:B------:R-:W-:Y:S02]  /*ae20*/  LOP3.LUT R46, R2, R13, RZ, 0x3c, !PT ;  /* 0x0000000d022e7212 */ /* 0x000fe400078e3cff */
[----:B------:R-:W-:Y:S02]  /*ae30*/  SHF.R.U64 R38, R38, 0x3, RZ ;  /* 0x0000000326267819 */ /* 0x000fe400000012ff */
[----:B------:R-:W-:Y:S02]  /*ae40*/  LOP3.LUT R2, R103, 0x380, RZ, 0xc0, !PT ;  /* 0x0000038067027812 */ /* 0x000fe400078ec0ff */
[----:B------:R-:W-:Y:S02]  /*ae50*/  LOP3.LUT R20, R33, 0x380, RZ, 0xc0, !PT ;  /* 0x0000038021147812 */ /* 0x000fe400078ec0ff */
[----:B------:R-:W-:Y:S02]  /*ae60*/  SHF.R.U64 R6, R6, 0x3, RZ ;  /* 0x0000000306067819 */ /* 0x000fe400000012ff */
[----:B------:R-:W-:-:S02]  /*ae70*/  SHF.R.U64 R7, R7, 0x3, RZ ;  /* 0x0000000307077819 */ /* 0x000fc400000012ff */
[----:B------:R-:W-:Y:S02]  /*ae80*/  SEL R150, R133, R48, P0 ;  /* 0x0000003085967207 */ /* 0x000fe40000000000 */
[----:B------:R-:W-:Y:S02]  /*ae90*/  SEL R94, R48, R133, P0 ;  /* 0x00000085305e7207 */ /* 0x000fe40000000000 */
[----:B------:R-:W-:Y:S01]  /*aea0*/  LOP3.LUT R38, R38, R39, RZ, 0x3c, !PT ;  /* 0x0000002726267212 */ /* 0x000fe200078e3cff */
[----:B------:R-:W-:Y:S01]  /*aeb0*/  IMAD.X R39, RZ, RZ, R43, P3 ;  /* 0x000000ffff277224 */ /* 0x000fe200018e062b */
[----:B------:R-:W-:Y:S02]  /*aec0*/  SHF.R.U64 R2, R2, 0x3, RZ ;  /* 0x0000000302027819 */ /* 0x000fe400000012ff */
[----:B------:R-:W-:Y:S02]  /*aed0*/  SHF.R.U64 R20, R20, 0x3, RZ ;  /* 0x0000000314147819 */ /* 0x000fe400000012ff */
[----:B------:R-:W-:-:S02]  /*aee0*/  LOP3.LUT R48, R6, R21, RZ, 0x3c, !PT ;  /* 0x0000001506307212 */ /* 0x000fc400078e3cff */
[----:B------:R-:W-:Y:S02]  /*aef0*/  IADD3 R21, P3, R42, 0x8000, RZ ;  /* 0x000080002a157810 */ /* 0x000fe40007f7e0ff */
[----:B------:R-:W-:Y:S02]  /*af00*/  LOP3.LUT R58, R7, R12, RZ, 0x3c, !PT ;  /* 0x0000000c073a7212 */ /* 0x000fe400078e3cff */
[----:B------:R-:W-:Y:S02]  /*af10*/  LOP3.LUT R7, R8, 0x380, RZ, 0xc0, !PT ;  /* 0x0000038008077812 */ /* 0x000fe400078ec0ff */
[----:B------:R-:W-:Y:S02]  /*af20*/  LOP3.LUT R70, R20, R33, RZ, 0x3c, !PT ;  /* 0x0000002114467212 */ /* 0x000fe400078e3cff */
[----:B------:R-:W-:Y:S02]  /*af30*/  LOP3.LUT R12, R2, R103, RZ, 0x3c, !PT ;  /* 0x00000067020c7212 */ /* 0x000fe400078e3cff */
[----:B------:R-:W-:Y:S01]  /*af40*/  LOP3.LUT R20, R21, 0x380, RZ, 0xc0, !PT ;  /* 0x0000038015147812 */ /* 0x000fe200078ec0ff */
[----:B------:R-:W0:Y:S01]  /*af50*/  LDC R2, c[0x0][0xbe8] ;  /* 0x0002fa00ff027b82 */ /* 0x000e220000000800 */
[----:B------:R-:W-:-:S02]  /*af60*/  SHF.R.U64 R7, R7, 0x3, RZ ;  /* 0x0000000307077819 */ /* 0x000fc400000012ff */
[----:B------:R-:W-:Y:S02]  /*af70*/  SEL R132, R53, R52, P0 ;  /* 0x0000003435847207 */ /* 0x000fe40000000000 */
[----:B------:R-:W-:Y:S01]  /*af80*/  SEL R86, R52, R53, P0 ;  /* 0x0000003534567207 */ /* 0x000fe20000000000 */
[----:B------:R-:W-:Y:S01]  /*af90*/  IMAD.X R53, RZ, RZ, R75, P5 ;  /* 0x000000ffff357224 */ /* 0x000fe200028e064b */
[----:B------:R-:W-:Y:S02]  /*afa0*/  SHF.R.U64 R20, R20, 0x3, RZ ;  /* 0x0000000314147819 */ /* 0x000fe400000012ff */
[----:B------:R-:W-:Y:S02]  /*afb0*/  LOP3.LUT R9, R10, 0x380, RZ, 0xc0, !PT ;  /* 0x000003800a097812 */ /* 0x000fe400078ec0ff */
[----:B------:R-:W-:Y:S02]  /*afc0*/  LOP3.LUT R52, R7, R8, RZ, 0x3c, !PT ;  /* 0x0000000807347212 */ /* 0x000fe400078e3cff */
[----:B------:R-:W-:Y:S01]  /*afd0*/  LOP3.LUT R20, R20, R21, RZ, 0x3c, !PT ;  /* 0x0000001514147212 */ /* 0x000fe200078e3cff */
[----:B------:R-:W-:Y:S01]  /*afe0*/  IMAD.X R21, RZ, RZ, R43, P3 ;  /* 0x000000ffff157224 */ /* 0x000fe200018e062b */
[----:B------:R-:W-:Y:S01]  /*aff0*/  SHF.R.U64 R9, R9, 0x3, RZ ;  /* 0x0000000309097819 */ /* 0x000fe200000012ff */
[----:B------:R-:W-:Y:S01]  /*b000*/  IMAD.X R51, RZ, RZ, R75, P6 ;  /* 0x000000ffff337224 */ /* 0x000fe200030e064b */
[----:B------:R-:W-:-:S02]  /*b010*/  IADD3 R11, P3, R42, 0xe000, RZ ;  /* 0x0000e0002a0b7810 */ /* 0x000fc40007f7e0ff */
[----:B------:R-:W-:Y:S02]  /*b020*/  MOV R110, R52 ;  /* 0x00000034006e7202 */ /* 0x000fe40000000f00 */
[----:B--2---:R-:W-:Y:S02]  /*b030*/  LOP3.LUT R53, R5, 0x2, RZ, 0x3c, !PT ;  /* 0x0000000205357812 */ /* 0x004fe400078e3cff */
[----:B------:R-:W-:Y:S02]  /*b040*/  LOP3.LUT R54, R9, R10, RZ, 0x3c, !PT ;  /* 0x0000000a09367212 */ /* 0x000fe400078e3cff */
[----:B------:R-:W-:Y:S01]  /*b050*/  LOP3.LUT R10, R11, 0x380, RZ, 0xc0, !PT ;  /* 0x000003800b0a7812 */ /* 0x000fe200078ec0ff */
[----:B------:R-:W-:Y:S01]  /*b060*/  SHFL.IDX PT, R77, R77, R53, 0x1c1f ;  /* 0x001c1f354d4d7589 */ /* 0x000fe200000e0000 */
[----:B------:R-:W-:Y:S02]  /*b070*/  MOV R135, R50 ;  /* 0x0000003200877202 */ /* 0x000fe40000000f00 */
[----:B------:R-:W-:Y:S01]  /*b080*/  LOP3.LUT R6, R15, 0x380, RZ, 0xc0, !PT ;  /* 0x000003800f067812 */ /* 0x000fe200078ec0ff */
[----:B------:R-:W1:Y:S01]  /*b090*/  SHFL.IDX PT, R50, R114, R5, 0x1c1f ;  /* 0x001c1f0572327589 */ /* 0x000e6200000e0000 */
[----:B------:R-:W-:-:S02]  /*b0a0*/  SHF.R.U64 R10, R10, 0x3, RZ ;  /* 0x000000030a0a7819 */ /* 0x000fc400000012ff */
[----:B------:R-:W-:Y:S02]  /*b0b0*/  SHF.R.U64 R6, R6, 0x3, RZ ;  /* 0x0000000306067819 */ /* 0x000fe400000012ff */
[----:B------:R-:W-:Y:S01]  /*b0c0*/  LOP3.LUT R10, R10, R11, RZ, 0x3c, !PT ;  /* 0x0000000b0a0a7212 */ /* 0x000fe200078e3cff */
[----:B------:R-:W-:Y:S01]  /*b0d0*/  IMAD.X R11, RZ, RZ, R43, P3 ;  /* 0x000000ffff0b7224 */ /* 0x000fe200018e062b */
[----:B------:R-:W-:Y:S02]  /*b0e0*/  LOP3.LUT R44, R6, R15, RZ, 0x3c, !PT ;  /* 0x0000000f062c7212 */ /* 0x000fe400078e3cff */
[----:B0-----:R-:W-:Y:S02]  /*b0f0*/  ISETP.NE.AND P3, PT, R2, 0x1, PT ;  /* 0x000000010200780c */ /* 0x001fe40003f65270 */
[----:B------:R-:W-:Y:S02]  /*b100*/  MOV R131, R44 ;  /* 0x0000002c00837202 */ /* 0x000fe40000000f00 */
[----:B------:R-:W-:Y:S01]  /*b110*/  MOV R133, R46 ;  /* 0x0000002e00857202 */ /* 0x000fe20000000f00 */
[----:B------:R0:W-:Y:S01]  /*b120*/  SHFL.IDX PT, R45, R76, R53, 0x1c1f ;  /* 0x001c1f354c2d7589 */ /* 0x0001e200000e0000 */
[----:B------:R-:W-:Y:S01]  /*b130*/  SEL R116, R40, R41, P0 ;  /* 0x0000002928747207 */ /* 0x000fe20000000000 */
[----:B------:R-:W-:-:S02]  /*b140*/  IMAD.X R55, RZ, RZ, R75, P1 ;  /* 0x000000ffff377224 */ /* 0x000fc400008e064b */
[----:B------:R-:W2:Y:S01]  /*b150*/  SHFL.IDX PT, R46, R106, R5, 0x1c1f ;  /* 0x001c1f056a2e7589 */ /* 0x000ea200000e0000 */
[----:B------:R-:W-:-:S03]  /*b160*/  SEL R78, R41, R40, P0 ;  /* 0x00000028294e7207 */ /* 0x000fc60000000000 */
[----:B------:R-:W-:Y:S01]  /*b170*/  SHFL.IDX PT, R144, R144, R5, 0x1c1f ;  /* 0x001c1f0590907589 */ /* 0x000fe200000e0000 */
[----:B------:R-:W-:-:S03]  /*b180*/  IMAD.X R49, RZ, RZ, R75, P4 ;  /* 0x000000ffff317224 */ /* 0x000fc600020e064b */
[----:B------:R-:W3:Y:S01]  /*b190*/  SHFL.IDX PT, R97, R97, R53, 0x1c1f ;  /* 0x001c1f3561617589 */ /* 0x000ee200000e0000 */
[----:B------:R-:W-:Y:S01]  /*b1a0*/  MOV R68, R68 ;  /* 0x0000004400447202 */ /* 0x000fe20000000f00 */
[----:B0-----:R-:W0:Y:S02]  /*b1b0*/  @P3 LDC R76, c[0x0][0xbec] ;  /* 0x0002fb00ff4c3b82 */ /* 0x001e240000000800 */
[----:B------:R-:W-:Y:S04]  /*b1c0*/  SHFL.IDX PT, R118, R118, R5, 0x1c1f ;  /* 0x001c1f0576767589 */ /* 0x000fe800000e0000 */
[----:B------:R-:W4:Y:S01]  /*b1d0*/  SHFL.IDX PT, R79, R79, R53, 0x1c1f ;  /* 0x001c1f354f4f7589 */ /* 0x000f2200000e0000 */
[----:B------:R-:W-:Y:S02]  /*b1e0*/  MOV R70, R70 ;  /* 0x0000004600467202 */ /* 0x000fe40000000f00 */
[----:B------:R-:W-:Y:S01]  /*b1f0*/  MOV R69, R66 ;  /* 0x0000004200457202 */ /* 0x000fe20000000f00 */
[----:B------:R-:W-:Y:S01]  /*b200*/  SHFL.IDX PT, R116, R116, R5, 0x1c1f ;  /* 0x001c1f0574747589 */ /* 0x000fe200000e0000 */
[----:B------:R-:W-:-:S02]  /*b210*/  MOV R105, R54 ;  /* 0x0000003600697202 */ /* 0x000fc40000000f00 */
[----:B------:R-:W-:Y:S01]  /*b220*/  SEL R140, R90, R137, P0 ;  /* 0x000000895a8c7207 */ /* 0x000fe20000000000 */
[----:B------:R-:W0:Y:S01]  /*b230*/  SHFL.IDX PT, R55, R78, R53, 0x1c1f ;  /* 0x001c1f354e377589 */ /* 0x000e2200000e0000 */
[----:B------:R-:W-:Y:S02]  /*b240*/  MOV R71, R64 ;  /* 0x0000004000477202 */ /* 0x000fe40000000f00 */
[----:B------:R-:W-:Y:S01]  /*b250*/  MOV R66, R56 ;  /* 0x0000003800427202 */ /* 0x000fe20000000f00 */
[----:B------:R-:W-:Y:S01]  /*b260*/  SHFL.IDX PT, R146, R146, R5, 0x1c1f ;  /* 0x001c1f0592927589 */ /* 0x000fe200000e0000 */
[----:B------:R-:W-:Y:S02]  /*b270*/  SEL R90, R137, R90, P0 ;  /* 0x0000005a895a7207 */ /* 0x000fe40000000000 */
[----:B------:R-:W-:Y:S01]  /*b280*/  MOV R65, R58 ;  /* 0x0000003a00417202 */ /* 0x000fe20000000f00 */
[----:B------:R-:W-:Y:S01]  /*b290*/  SHFL.IDX PT, R148, R148, R5, 0x1c1f ;  /* 0x001c1f0594947589 */ /* 0x000fe200000e0000 */
[----:B------:R-:W-:-:S02]  /*b2a0*/  MOV R137, R60 ;  /* 0x0000003c00897202 */ /* 0x000fc40000000f00 */
[----:B------:R-:W-:Y:S01]  /*b2b0*/  MOV R115, R48 ;  /* 0x0000003000737202 */ /* 0x000fe20000000f00 */
[----:B------:R-:W0:Y:S01]  /*b2c0*/  SHFL.IDX PT, R93, R93, R53, 0x1c1f ;  /* 0x001c1f355d5d7589 */ /* 0x000e2200000e0000 */
[----:B-1----:R-:W-:-:S03]  /*b2d0*/  SEL R48, R50, R77, P0 ;  /* 0x0000004d32307207 */ /* 0x002fc60000000000 */
[----:B------:R-:W1:Y:S01]  /*b2e0*/  SHFL.IDX PT, R57, R92, R53, 0x1c1f ;  /* 0x001c1f355c397589 */ /* 0x000e6200000e0000 */
[----:B------:R-:W-:Y:S02]  /*b2f0*/  SEL R50, R77, R50, P0 ;  /* 0x000000324d327207 */ /* 0x000fe40000000000 */
[----:B------:R-:W1:Y:S01]  /*b300*/  @P3 LDC R77, c[0x0][0xbf0] ;  /* 0x0002fc00ff4d3b82 */ /* 0x000e620000000800 */
[----:B------:R-:W-:Y:S04]  /*b310*/  SHFL.IDX PT, R150, R150, R5, 0x1c1f ;  /* 0x001c1f0596967589 */ /* 0x000fe800000e0000 */
[----:B------:R-:W-:Y:S01]  /*b320*/  SHFL.IDX PT, R59, R94, R53, 0x1c1f ;  /* 0x001c1f355e3b7589 */ /* 0x000fe200000e0000 */
[----:B------:R-:W-:-:S03]  /*b330*/  IADD3 R41, P4, R42, 0x1000, RZ ;  /* 0x000010002a297810 */ /* 0x000fc60007f9e0ff */
[----:B------:R-:W-:Y:S04]  /*b340*/  SHFL.IDX PT, R120, R120, R5, 0x1c1f ;  /* 0x001c1f0578787589 */ /* 0x000fe800000e0000 */
[----:B------:R-:W1:Y:S04]  /*b350*/  SHFL.IDX PT, R61, R80, R53, 0x1c1f ;  /* 0x001c1f35503d7589 */ /* 0x000e6800000e0000 */
[----:B------:R-:W-:Y:S04]  /*b360*/  SHFL.IDX PT, R152, R152, R5, 0x1c1f ;  /* 0x001c1f0598987589 */ /* 0x000fe800000e0000 */
[----:B------:R-:W1:Y:S01]  /*b370*/  SHFL.IDX PT, R95, R95, R53, 0x1c1f ;  /* 0x001c1f355f5f7589 */ /* 0x000e6200000e0000 */
[----:B------:R-:W-:-:S03]  /*b380*/  LOP3.LUT R40, R41, 0x380, RZ, 0xc0, !PT ;  /* 0x0000038029287812 */ /* 0x000fc600078ec0ff */
[----:B------:R-:W-:Y:S04]  /*b390*/  SHFL.IDX PT, R122, R122, R5, 0x1c1f ;  /* 0x001c1f057a7a7589 */ /* 0x000fe800000e0000 */
[----:B------:R-:W-:Y:S04]  /*b3a0*/  SHFL.IDX PT, R154, R154, R5, 0x1c1f ;  /* 0x001c1f059a9a7589 */ /* 0x000fe800000e0000 */
[----:B------:R-:W1:Y:S04]  /*b3b0*/  SHFL.IDX PT, R81, R81, R53, 0x1c1f ;  /* 0x001c1f3551517589 */ /* 0x000e6800000e0000 */
[----:B------:R-:W1:Y:S04]  /*b3c0*/  SHFL.IDX PT, R123, R96, R53, 0x1c1f ;  /* 0x001c1f35607b7589 */ /* 0x000e6800000e0000 */
[----:B------:R-:W-:Y:S04]  /*b3d0*/  SHFL.IDX PT, R124, R124, R5, 0x1c1f ;  /* 0x001c1f057c7c7589 */ /* 0x000fe800000e0000 */
[----:B------:R-:W-:Y:S04]  /*b3e0*/  SHFL.IDX PT, R156, R156, R5, 0x1c1f ;  /* 0x001c1f059c9c7589 */ /* 0x000fe800000e0000 */
[----:B------:R-:W1:Y:S04]  /*b3f0*/  SHFL.IDX PT, R119, R82, R53, 0x1c1f ;  /* 0x001c1f3552777589 */ /* 0x000e6800000e0000 */
[----:B------:R-:W1:Y:S01]  /*b400*/  SHFL.IDX PT, R125, R98, R53, 0x1c1f ;  /* 0x001c1f35627d7589 */ /* 0x000e6200000e0000 */
[----:B------:R-:W-:-:S03]  /*b410*/  IADD3 R33, P1, R42, 0x4000, RZ ;  /* 0x000040002a217810 */ /* 0x000fc60007f3e0ff */
[----:B------:R-:W-:Y:S04]  /*b420*/  SHFL.IDX PT, R126, R126, R5, 0x1c1f ;  /* 0x001c1f057e7e7589 */ /* 0x000fe800000e0000 */
[----:B------:R-:W-:Y:S04]  /*b430*/  SHFL.IDX PT, R158, R158, R5, 0x1c1f ;  /* 0x001c1f059e9e7589 */ /* 0x000fe800000e0000 */
[----:B------:R-:W1:Y:S04]  /*b440*/  SHFL.IDX PT, R83, R83, R53, 0x1c1f ;  /* 0x001c1f3553537589 */ /* 0x000e6800000e0000 */
[----:B------:R-:W1:Y:S01]  /*b450*/  SHFL.IDX PT, R99, R99, R53, 0x1c1f ;  /* 0x001c1f3563637589 */ /* 0x000e6200000e0000 */
[----:B------:R-:W-:-:S02]  /*b460*/  LOP3.LUT R14, R27, 0x380, RZ, 0xc0, !PT ;  /* 0x000003801b0e7812 */ /* 0x000fc400078ec0ff */
[----:B------:R-:W-:Y:S02]  /*b470*/  SHF.R.U64 R40, R40, 0x3, RZ ;  /* 0x0000000328287819 */ /* 0x000fe400000012ff */
[----:B--2---:R-:W-:Y:S02]  /*b480*/  SEL R44, R46, R45, P0 ;  /* 0x0000002d2e2c7207 */ /* 0x004fe40000000000 */
[----:B------:R-:W-:Y:S02]  /*b490*/  LOP3.LUT R32, R33, 0x380, RZ, 0xc0, !PT ;  /* 0x0000038021207812 */ /* 0x000fe400078ec0ff */
[----:B------:R-:W-:Y:S02]  /*b4a0*/  SEL R46, R45, R46, P0 ;  /* 0x0000002e2d2e7207 */ /* 0x000fe40000000000 */
[----:B------:R-:W-:Y:S02]  /*b4b0*/  SEL R172, R35, R30, P0 ;  /* 0x0000001e23ac7207 */ /* 0x000fe40000000000 */
[----:B------:R-:W-:-:S02]  /*b4c0*/  SEL R112, R30, R35, P0 ;  /* 0x000000231e707207 */ /* 0x000fc40000000000 */
[----:B------:R-:W-:Y:S02]  /*b4d0*/  SHF.R.U64 R14, R14, 0x3, RZ ;  /* 0x000000030e0e7819 */ /* 0x000fe400000012ff */
[----:B------:R-:W-:Y:S01]  /*b4e0*/  LOP3.LUT R40, R40, R41, RZ, 0x3c, !PT ;  /* 0x0000002928287212 */ /* 0x000fe200078e3cff */
[----:B------:R-:W-:Y:S01]  /*b4f0*/  IMAD.X R41, RZ, RZ, R43, P4 ;  /* 0x000000ffff297224 */ /* 0x000fe200020e062b */
[----:B------:R-:W-:Y:S02]  /*b500*/  MOV R103, R74 ;  /* 0x0000004a00677202 */ /* 0x000fe40000000f00 */
[----:B---3--:R-:W-:Y:S02]  /*b510*/  SEL R45, R144, R97, P0 ;  /* 0x00000061902d7207 */ /* 0x008fe40000000000 */
[----:B------:R-:W-:Y:S01]  /*b520*/  SEL R47, R97, R144, P0 ;  /* 0x00000090612f7207 */ /* 0x000fe20000000000 */
[----:B------:R-:W-:Y:S01]  /*b530*/  BAR.SYNC.DEFER_BLOCKING 0x1, 0x100 ;  /* 0x0044000000007b1d */ /* 0x000fe20000010000 */
[----:B----4-:R-:W-:-:S02]  /*b540*/  SEL R56, R118, R79, P0 ;  /* 0x0000004f76387207 */ /* 0x010fc40000000000 */
[----:B------:R-:W-:Y:S01]  /*b550*/  SEL R58, R79, R118, P0 ;  /* 0x000000764f3a7207 */ /* 0x000fe20000000000 */
[----:B------:R-:W-:Y:S01]  /*b560*/  VIADD R79, R18, UR39 ;  /* 0x00000027124f7c36 */ /* 0x000fe20008000000 */
[----:B------:R-:W-:Y:S01]  /*b570*/  IADD3 R29, P4, R42, 0x7000, RZ ;  /* 0x000070002a1d7810 */ /* 0x000fe20007f9e0ff */
[----:B------:R-:W-:Y:S01]  /*b580*/  UIMAD UR5, UR10, UR8, URZ ;  /* 0x000000080a0572a4 */ /* 0x000fe2000f8e023f */
[----:B------:R-:W-:Y:S01]  /*b590*/  SHF.R.U64 R32, R32, 0x3, RZ ;  /* 0x0000000320207819 */ /* 0x000fe200000012ff */
[----:B------:R-:W-:Y:S01]  /*b5a0*/  SHFL.IDX PT, R128, R128, R5, 0x1c1f ;  /* 0x001c1f0580807589 */ /* 0x000fe200000e0000 */
[----:B------:R-:W-:Y:S02]  /*b5b0*/  LOP3.LUT R62, R14, R27, RZ, 0x3c, !PT ;  /* 0x0000001b0e3e7212 */ /* 0x000fe400078e3cff */
[----:B------:R-:W-:Y:S01]  /*b5c0*/  MOV R72, R72 ;  /* 0x0000004800487202 */ /* 0x000fe20000000f00 */
[----:B------:R-:W-:Y:S01]  /*b5d0*/  SHFL.IDX PT, R130, R130, R5, 0x1c1f ;  /* 0x001c1f0582827589 */ /* 0x000fe200000e0000 */
[----:B------:R-:W-:Y:S01]  /*b5e0*/  LOP3.LUT R28, R29, 0x380, RZ, 0xc0, !PT ;  /* 0x000003801d1c7812 */ /* 0x000fe200078ec0ff */
[----:B------:R-:W-:Y:S01]  /*b5f0*/  UIMAD.WIDE.U32 UR6, UR36, UR8, URZ ;  /* 0x00000008240672a5 */ /* 0x000fe2000f8e003f */
[----:B0-----:R-:W-:Y:S01]  /*b600*/  SEL R52, R116, R55, P0 ;  /* 0x0000003774347207 */ /* 0x001fe20000000000 */
[----:B------:R-:W-:Y:S01]  /*b610*/  SHFL.IDX PT, R117, R132, R5, 0x1c1f ;  /* 0x001c1f0584757589 */ /* 0x000fe200000e0000 */
[----:B------:R-:W-:Y:S01]  /*b620*/  SEL R54, R55, R116, P0 ;  /* 0x0000007437367207 */ /* 0x000fe20000000000 */
[----:B------:R-:W-:-:S02]  /*b630*/  UIMAD UR5, UR36, UR9, UR5 ;  /* 0x00000009240572a4 */ /* 0x000fc4000f8e0205 */
[----:B------:R-:W-:Y:S01]  /*b640*/  SHFL.IDX PT, R106, R134, R5, 0x1c1f ;  /* 0x001c1f05866a7589 */ /* 0x000fe200000e0000 */
[----:B------:R-:W-:-:S03]  /*b650*/  LOP3.LUT R32, R32, R33, RZ, 0x3c, !PT ;  /* 0x0000002120207212 */ /* 0x000fc600078e3cff */
[----:B------:R-:W-:Y:S01]  /*b660*/  SHFL.IDX PT, R67, R136, R5, 0x1c1f ;  /* 0x001c1f0588437589 */ /* 0x000fe200000e0000 */
[----:B------:R-:W-:-:S03]  /*b670*/  SEL R49, R146, R93, P0 ;  /* 0x0000005d92317207 */ /* 0x000fc60000000000 */
[----:B------:R-:W-:Y:S01]  /*b680*/  SHFL.IDX PT, R75, R138, R5, 0x1c1f ;  /* 0x001c1f058a4b7589 */ /* 0x000fe200000e0000 */
[----:B------:R-:W-:-:S03]  /*b690*/  SEL R51, R93, R146, P0 ;  /* 0x000000925d337207 */ /* 0x000fc60000000000 */
[----:B------:R-:W-:Y:S01]  /*b6a0*/  SHFL.IDX PT, R74, R140, R5, 0x1c1f ;  /* 0x001c1f058c4a7589 */ /* 0x000fe200000e0000 */
[----:B-1----:R-:W-:-:S03]  /*b6b0*/  SEL R55, R57, R148, P0 ;  /* 0x0000009439377207 */ /* 0x002fc60000000000 */
[----:B------:R-:W-:Y:S01]  /*b6c0*/  SHFL.IDX PT, R73, R142, R5, 0x1c1f ;  /* 0x001c1f058e497589 */ /* 0x000fe200000e0000 */
[----:B------:R-:W-:-:S03]  /*b6d0*/  IMAD.X R33, RZ, RZ, R43, P1 ;  /* 0x000000ffff217224 */ /* 0x000fc600008e062b */
[----:B------:R-:W-:Y:S01]  /*b6e0*/  SHFL.IDX PT, R160, R160, R5, 0x1c1f ;  /* 0x001c1f05a0a07589 */ /* 0x000fe200000e0000 */
[----:B------:R-:W-:Y:S01]  /*b6f0*/  MOV R64, R62 ;  /* 0x0000003e00407202 */ /* 0x000fe20000000f00 */
[----:B------:R-:W-:Y:S02]  /*b700*/  USHF.R.S32.HI UR12, URZ, 0x1f, UR43 ;  /* 0x0000001f3f0c7899 */ /* 0x000fe4000801142b */
        /* <DEDUP_REMOVED lines=9> */
[----:B------:R0:W-:Y:S01]  /*b7a0*/  STSM.16.M88.4 [R103], R44 ;  /* 0x0000002c67007844 */ /* 0x0001e20000000200 */
[----:B------:R-:W-:Y:S01]  /*b7b0*/  IADD3 R27, P1, R42, 0xa000, RZ ;  /* 0x0000a0002a1b7810 */ /* 0x000fe20007f3e0ff */
[----:B------:R-:W-:-:S02]  /*b7c0*/  ULDC.64 UR8, c[0x0][0xb98] ;  /* 0x0002e60000087ab9 */ /* 0x000fc40000000a00 */
[----:B------:R-:W1:Y:S01]  /*b7d0*/  SHFL.IDX PT, R121, R84, R53, 0x1c1f ;  /* 0x001c1f3554797589 */ /* 0x000e6200000e0000 */
[----:B------:R-:W-:-:S03]  /*b7e0*/  SEL R60, R120, R61, P0 ;  /* 0x0000003d783c7207 */ /* 0x000fc60000000000 */
[----:B------:R-:W-:Y:S01]  /*b7f0*/  SHFL.IDX PT, R85, R85, R53, 0x1c1f ;  /* 0x001c1f3555557589 */ /* 0x000fe200000e0000 */
[----:B------:R-:W-:-:S03]  /*b800*/  SEL R62, R61, R120, P0 ;  /* 0x000000783d3e7207 */ /* 0x000fc60000000000 */
[----:B------:R-:W-:Y:S04]  /*b810*/  SHFL.IDX PT, R86, R86, R53, 0x1c1f ;  /* 0x001c1f3556567589 */ /* 0x000fe800000e0000 */
[----:B------:R-:W-:Y:S01]  /*b820*/  SHFL.IDX PT, R87, R87, R53, 0x1c1f ;  /* 0x001c1f3557577589 */ /* 0x000fe200000e0000 */
[----:B0-----:R-:W-:-:S03]  /*b830*/  @P3 IMAD.HI.U32 R44, R79, R76, RZ ;  /* 0x0000004c4f2c3227 */ /* 0x001fc600078e00ff */
[----:B------:R-:W-:Y:S04]  /*b840*/  SHFL.IDX PT, R88, R88, R53, 0x1c1f ;  /* 0x001c1f3558587589 */ /* 0x000fe800000e0000 */
[----:B------:R-:W-:Y:S04]  /*b850*/  SHFL.IDX PT, R5, R90, R53, 0x1c1f ;  /* 0x001c1f355a057589 */ /* 0x000fe800000e0000 */
[----:B------:R-:W0:Y:S04]  /*b860*/  SHFL.IDX PT, R127, R100, R53, 0x1c1f ;  /* 0x001c1f35647f7589 */ /* 0x000e2800000e0000 */
[----:B------:R-:W2:Y:S04]  /*b870*/  SHFL.IDX PT, R101, R101, R53, 0x1c1f ;  /* 0x001c1f3565657589 */ /* 0x000ea800000e0000 */
[----:B------:R-:W3:Y:S04]  /*b880*/  SHFL.IDX PT, R89, R102, R53, 0x1c1f ;  /* 0x001c1f3566597589 */ /* 0x000ee800000e0000 */
[----:B------:R-:W4:Y:S04]  /*b890*/  SHFL.IDX PT, R129, R104, R53, 0x1c1f ;  /* 0x001c1f3568817589 */ /* 0x000f2800000e0000 */
[----:B------:R-:W4:Y:S04]  /*b8a0*/  SHFL.IDX PT, R91, R108, R53, 0x1c1f ;  /* 0x001c1f356c5b7589 */ /* 0x000f2800000e0000 */
[----:B------:R-:W4:Y:S04]  /*b8b0*/  SHFL.IDX PT, R82, R109, R53, 0x1c1f ;  /* 0x001c1f356d527589 */ /* 0x000f2800000e0000 */
[----:B------:R-:W4:Y:S04]  /*b8c0*/  SHFL.IDX PT, R112, R112, R53, 0x1c1f ;  /* 0x001c1f3570707589 */ /* 0x000f2800000e0000 */
[----:B------:R1:W4:Y:S01]  /*b8d0*/  SHFL.IDX PT, R113, R113, R53, 0x1c1f ;  /* 0x001c1f3571717589 */ /* 0x00032200000e0000 */
[----:B------:R-:W-:Y:S01]  /*b8e0*/  SHF.R.U64 R28, R28, 0x3, RZ ;  /* 0x000000031c1c7819 */ /* 0x000fe200000012ff */
[----:B------:R-:W-:Y:S01]  /*b8f0*/  IMAD.MOV.U32 R76, RZ, RZ, R79 ;  /* 0x000000ffff4c7224 */ /* 0x000fe200078e004f */
[----:B------:R-:W-:Y:S01]  /*b900*/  SEL R61, R152, R95, P0 ;  /* 0x0000005f983d7207 */ /* 0x000fe20000000000 */
[----:B------:R-:W-:Y:S01]  /*b910*/  UIADD3 UR7, UR7, UR5, URZ ;  /* 0x0000000507077290 */ /* 0x000fe2000fffe03f */
[----:B------:R-:W-:-:S02]  /*b920*/  SEL R63, R95, R152, P0 ;  /* 0x000000985f3f7207 */ /* 0x000fc40000000000 */
[----:B-1----:R-:W-:Y:S02]  /*b930*/  SEL R53, R148, R57, P0 ;  /* 0x0000003994357207 */ /* 0x002fe40000000000 */
[----:B------:R-:W-:Y:S02]  /*b940*/  SEL R57, R150, R59, P0 ;  /* 0x0000003b96397207 */ /* 0x000fe40000000000 */
[----:B------:R-:W-:Y:S01]  /*b950*/  SEL R59, R59, R150, P0 ;  /* 0x000000963b3b7207 */ /* 0x000fe20000000000 */
[----:B------:R1:W-:Y:S01]  /*b960*/  STSM.16.M88.4 [R137], R48 ;  /* 0x0000003089007844 */ /* 0x0003e20000000200 */
[----:B------:R-:W-:Y:S01]  /*b970*/  @P3 SHF.R.U32.HI R76, RZ, R77, R44 ;  /* 0x0000004dff4c3219 */ /* 0x000fe2000001162c */
[----:B------:R-:W-:Y:S01]  /*b980*/  UIMAD UR5, UR12, UR8, URZ ;  /* 0x000000080c0572a4 */ /* 0x000fe2000f8e023f */
[----:B------:R-:W-:Y:S01]  /*b990*/  LOP3.LUT R26, R27, 0x380, RZ, 0xc0, !PT ;  /* 0x000003801b1a7812 */ /* 0x000fe200078ec0ff */
[----:B------:R0:W-:Y:S01]  /*b9a0*/  STSM.16.M88.4 [R135], R52 ;  /* 0x0000003487007844 */ /* 0x0001e20000000200 */
[----:B------:R-:W-:Y:S01]  /*b9b0*/  LOP3.LUT R28, R28, R29, RZ, 0x3c, !PT ;  /* 0x0000001d1c1c7212 */ /* 0x000fe200078e3cff */
[----:B------:R-:W-:Y:S01]  /*b9c0*/  IMAD.X R29, RZ, RZ, R43, P4 ;  /* 0x000000ffff1d7224 */ /* 0x000fe200020e062b */
[----:B------:R-:W-:Y:S01]  /*b9d0*/  SEL R44, R122, R81, P0 ;  /* 0x000000517a2c7207 */ /* 0x000fe20000000000 */
[----:B------:R-:W-:Y:S01]  /*b9e0*/  STSM.16.M88.4 [R133], R56 ;  /* 0x0000003885007844 */ /* 0x000fe20000000200 */
[----:B------:R-:W-:-:S02]  /*b9f0*/  SEL R46, R81, R122, P0 ;  /* 0x0000007a512e7207 */ /* 0x000fc40000000000 */
[----:B------:R-:W-:Y:S01]  /*ba00*/  SEL R45, R154, R123, P0 ;  /* 0x0000007b9a2d7207 */ /* 0x000fe20000000000 */
[----:B------:R2:W-:Y:S01]  /*ba10*/  STSM.16.M88.4 [R131], R60 ;  /* 0x0000003c83007844 */ /* 0x0005e20000000200 */
[----:B------:R-:W-:Y:S01]  /*ba20*/  SEL R47, R123, R154, P0 ;  /* 0x0000009a7b2f7207 */ /* 0x000fe20000000000 */
[----:B------:R-:W-:Y:S01]  /*ba30*/  UIMAD UR5, UR43, UR9, UR5 ;  /* 0x000000092b0572a4 */ /* 0x000fe2000f8e0205 */
[----:B------:R-:W-:Y:S02]  /*ba40*/  IADD3 R9, P4, R42, 0xd000, RZ ;  /* 0x0000d0002a097810 */ /* 0x000fe40007f9e0ff */
[----:B-1----:R-:W-:Y:S02]  /*ba50*/  SEL R48, R124, R119, P0 ;  /* 0x000000777c307207 */ /* 0x002fe40000000000 */
[----:B------:R-:W-:Y:S02]  /*ba60*/  SEL R50, R119, R124, P0 ;  /* 0x0000007c77327207 */ /* 0x000fe40000000000 */
[----:B------:R-:W-:-:S02]  /*ba70*/  SEL R49, R156, R125, P0 ;  /* 0x0000007d9c317207 */ /* 0x000fc40000000000 */
[----:B------:R-:W-:Y:S01]  /*ba80*/  SEL R51, R125, R156, P0 ;  /* 0x0000009c7d337207 */ /* 0x000fe20000000000 */
[----:B------:R-:W-:Y:S01]  /*ba90*/  UIMAD.WIDE.U32 UR6, UR43, UR8, UR6 ;  /* 0x000000082b0672a5 */ /* 0x000fe2000f8e0006 */
[----:B0-----:R-:W-:Y:S02]  /*baa0*/  SEL R52, R126, R83, P0 ;  /* 0x000000537e347207 */ /* 0x001fe40000000000 */
[----:B------:R-:W-:Y:S01]  /*bab0*/  SEL R54, R83, R126, P0 ;  /* 0x0000007e53367207 */ /* 0x000fe20000000000 */
[----:B--2---:R-:W-:Y:S01]  /*bac0*/  IMAD.MOV R61, RZ, RZ, -R76 ;  /* 0x000000ffff3d7224 */ /* 0x004fe200078e0a4c */
[----:B------:R-:W-:Y:S02]  /*bad0*/  SEL R53, R158, R99, P0 ;  /* 0x000000639e357207 */ /* 0x000fe40000000000 */
[----:B------:R-:W-:Y:S02]  /*bae0*/  SEL R55, R99, R158, P0 ;  /* 0x0000009e63377207 */ /* 0x000fe40000000000 */
[----:B------:R-:W-:Y:S01]  /*baf0*/  SHF.R.U64 R26, R26, 0x3, RZ ;  /* 0x000000031a1a7819 */ /* 0x000fe200000012ff */
[----:B------:R-:W-:Y:S01]  /*bb00*/  STSM.16.M88.4 [R115], R44 ;  /* 0x0000002c73007844 */ /* 0x000fe20000000200 */
[----:B------:R-:W-:Y:S01]  /*bb10*/  LOP3.LUT R8, R9, 0x380, RZ, 0xc0, !PT ;  /* 0x0000038009087812 */ /* 0x000fe200078ec0ff */
[----:B------:R-:W-:Y:S01]  /*bb20*/  IMAD R61, R2, R61, R79 ;  /* 0x0000003d023d7224 */ /* 0x000fe200078e024f */
[----:B------:R-:W-:Y:S01]  /*bb30*/  LOP3.LUT R26, R26, R27, RZ, 0x3c, !PT ;  /* 0x0000001b1a1a7212 */ /* 0x000fe200078e3cff */
[----:B------:R0:W-:Y:S01]  /*bb40*/  STSM.16.M88.4 [R110], R48 ;  /* 0x000000306e007844 */ /* 0x0001e20000000200 */
[C---:B------:R-:W-:Y:S01]  /*bb50*/  IADD3 R35, P6, R42.reuse, 0x5000, RZ ;  /* 0x000050002a237810 */ /* 0x040fe20007fde0ff */
[--C-:B------:R-:W-:Y:S01]  /*bb60*/  IMAD.X R27, RZ, RZ, R43.reuse, P1 ;  /* 0x000000ffff1b7224 */ /* 0x100fe200008e062b */
[----:B------:R-:W-:Y:S01]  /*bb70*/  IADD3 R31, P5, R42, 0x6000, RZ ;  /* 0x000060002a1f7810 */ /* 0x000fe20007fbe0ff */
[----:B------:R1:W-:Y:S01]  /*bb80*/  STSM.16.M88.4 [R105], R52 ;  /* 0x0000003469007844 */ /* 0x0003e20000000200 */
[----:B------:R-:W-:Y:S01]  /*bb90*/  SHF.R.U64 R8, R8, 0x3, RZ ;  /* 0x0000000308087819 */ /* 0x000fe200000012ff */
[----:B------:R-:W-:Y:S01]  /*bba0*/  IMAD.X R13, RZ, RZ, R43, P2 ;  /* 0x000000ffff0d7224 */ /* 0x000fe200010e062b */
[----:B------:R-:W-:Y:S01]  /*bbb0*/  LOP3.LUT R34, R35, 0x380, RZ, 0xc0, !PT ;  /* 0x0000038023227812 */ /* 0x000fe200078ec0ff */
[----:B------:R-:W-:Y:S01]  /*bbc0*/  ULDC.64 UR8, c[0x0][0xae8] ;  /* 0x0002ba0000087ab9 */ /* 0x000fe20000000a00 */
[----:B------:R-:W-:-:S02]  /*bbd0*/  LOP3.LUT R30, R31, 0x380, RZ, 0xc0, !PT ;  /* 0x000003801f1e7812 */ /* 0x000fc400078ec0ff */
[----:B------:R-:W-:Y:S02]  /*bbe0*/  LOP3.LUT R8, R8, R9, RZ, 0x3c, !PT ;  /* 0x0000000908087212 */ /* 0x000fe400078e3cff */
[----:B0-----:R-:W-:Y:S02]  /*bbf0*/  SHF.R.S32.HI R49, RZ, 0x1f, R76 ;  /* 0x0000001fff317819 */ /* 0x001fe4000001144c */
[----:B------:R-:W-:Y:S01]  /*bc00*/  IADD3 R48, P1, R76, UR6, RZ ;  /* 0x000000064c307c10 */ /* 0x000fe2000ff3e0ff */
[----:B-1----:R-:W-:Y:S01]  /*bc10*/  IMAD.U32 R52, RZ, RZ, UR5 ;  /* 0x00000005ff347e24 */ /* 0x002fe2000f8e00ff */
[----:B------:R-:W-:Y:S02]  /*bc20*/  SHF.R.S32.HI R50, RZ, 0x1f, R61 ;  /* 0x0000001fff327819 */ /* 0x000fe4000001143d */
        /* <DEDUP_REMOVED lines=8> */
[----:B------:R-:W-:Y:S01]  /*bcb0*/  VIADD R51, R236, UR39 ;  /* 0x00000027ec337c36 */ /* 0x000fe20008000000 */
[----:B------:R-:W-:Y:S01]  /*bcc0*/  IADD3.X R49, R49, UR7, R52, P1, !PT ;  /* 0x0000000731317c10 */ /* 0x000fe20008ffe434 */
[----:B------:R-:W-:Y:S01]  /*bcd0*/  ULDC.64 UR6, c[0x0][0xb88] ;  /* 0x0002e20000067ab9 */ /* 0x000fe20000000a00 */
[----:B------:R-:W-:Y:S01]  /*bce0*/  LOP3.LUT R9, R42, 0x380, RZ, 0xc0, !PT ;  /* 0x000003802a097812 */ /* 0x000fe200078ec0ff */
[----:B------:R-:W-:Y:S01]  /*bcf0*/  IMAD R50, R50, UR6, RZ ;  /* 0x0000000632327c24 */ /* 0x000fe2000f8e02ff */
[----:B------:R-:W-:-:S02]  /*bd00*/  SHF.R.U64 R34, R34, 0x3, RZ ;  /* 0x0000000322227819 */ /* 0x000fc400000012ff */
[----:B------:R-:W-:Y:S01]  /*bd10*/  SHF.R.U64 R30, R30, 0x3, RZ ;  /* 0x000000031e1e7819 */ /* 0x000fe200000012ff */
        /* <DEDUP_REMOVED lines=18> */
[----:B---3--:R-:W-:Y:S02]  /*be40*/  SEL R53, R164, R89, P0 ;  /* 0x00000059a4357207 */ /* 0x008fe40000000000 */
        /* <DEDUP_REMOVED lines=11> */
[----:B----4-:R-:W-:Y:S02]  /*bf00*/  SEL R45, R166, R129, P0 ;  /* 0x00000081a62d7207 */ /* 0x010fe40000000000 */
[----:B------:R-:W-:Y:S02]  /*bf10*/  SEL R47, R129, R166, P0 ;  /* 0x000000a6812f7207 */ /* 0x000fe40000000000 */
[----:B------:R-:W-:-:S02]  /*bf20*/  SEL R66, R88, R67, P0 ;  /* 0x0000004358427207 */ /* 0x000fc40000000000 */
[----:B------:R-:W-:Y:S02]  /*bf30*/  SEL R65, R114, R91, P0 ;  /* 0x0000005b72417207 */ /* 0x000fe40000000000 */
[----:B0-----:R-:W-:Y:S02]  /*bf40*/  SEL R64, R67, R88, P0 ;  /* 0x0000005843407207 */ /* 0x001fe40000000000 */
[----:B------:R-:W-:Y:S02]  /*bf50*/  SEL R67, R91, R114, P0 ;  /* 0x000000725b437207 */ /* 0x000fe40000000000 */
[----:B------:R-:W-:Y:S01]  /*bf60*/  SEL R76, R75, R78, P0 ;  /* 0x0000004e4b4c7207 */ /* 0x000fe20000000000 */
[----:B------:R-:W-:Y:S01]  /*bf70*/  SHFL.IDX PT, R84, R50, RZ, 0x1c1f ;  /* 0x001c1fff32547589 */ /* 0x000fe200000e0000 */
[----:B------:R-:W-:Y:S02]  /*bf80*/  SEL R78, R78, R75, P0 ;  /* 0x0000004b4e4e7207 */ /* 0x000fe40000000000 */
[----:B------:R-:W-:Y:S01]  /*bf90*/  SEL R77, R111, R82, P0 ;  /* 0x000000526f4d7207 */ /* 0x000fe20000000000 */
[----:B------:R-:W0:Y:S01]  /*bfa0*/  SHFL.IDX PT, R85, R48, RZ, 0x1c1f ;  /* 0x001c1fff30557589 */ /* 0x000e2200000e0000 */
[----:B------:R-:W-:-:S02]  /*bfb0*/  SEL R79, R82, R111, P0 ;  /* 0x0000006f524f7207 */ /* 0x000fc40000000000 */
[----:B------:R-:W-:Y:S01]  /*bfc0*/  SEL R105, R107, R112, P0 ;  /* 0x000000706b697207 */ /* 0x000fe20000000000 */
[----:B------:R1:W-:Y:S01]  /*bfd0*/  SHFL.IDX PT, R92, R50, 0x1, 0x1c1f ;  /* 0x003c1f00325c7f89 */ /* 0x0003e200000e0000 */
[----:B------:R-:W-:Y:S02]  /*bfe0*/  SEL R104, R74, R5, P0 ;  /* 0x000000054a687207 */ /* 0x000fe40000000000 */
[----:B------:R-:W-:Y:S01]  /*bff0*/  SEL R106, R5, R74, P0 ;  /* 0x0000004a056a7207 */ /* 0x000fe20000000000 */
[----:B------:R2:W3:Y:S01]  /*c000*/  SHFL.IDX PT, R93, R48, 0x1, 0x1c1f ;  /* 0x003c1f00305d7f89 */ /* 0x0004e200000e0000 */
[----:B------:R-:W-:Y:S02]  /*c010*/  SEL R107, R112, R107, P0 ;  /* 0x0000006b706b7207 */ /* 0x000fe40000000000 */
[----:B------:R-:W-:Y:S01]  /*c020*/  SEL R49, R174, R113, P0 ;  /* 0x00000071ae317207 */ /* 0x000fe20000000000 */
[----:B------:R-:W-:Y:S01]  /*c030*/  STSM.16.M88.4 [R71], R44 ;  /* 0x0000002c47007844 */ /* 0x000fe20000000200 */
[----:B------:R-:W-:-:S02]  /*c040*/  SEL R51, R113, R174, P0 ;  /* 0x000000ae71337207 */ /* 0x000fc40000000000 */
[----:B-1----:R-:W-:Y:S02]  /*c050*/  SEL R50, R80, R73, P0 ;  /* 0x0000004950327207 */ /* 0x002fe40000000000 */
[----:B--2---:R-:W-:Y:S01]  /*c060*/  SEL R48, R73, R80, P0 ;  /* 0x0000005049307207 */ /* 0x004fe20000000000 */
[----:B------:R-:W-:Y:S04]  /*c070*/  STSM.16.M88.4 [R69], R64 ;  /* 0x0000004045007844 */ /* 0x000fe80000000200 */
[----:B------:R-:W-:Y:S04]  /*c080*/  STSM.16.M88.4 [R68], R76 ;  /* 0x0000004c44007844 */ /* 0x000fe80000000200 */
[----:B------:R1:W-:Y:S04]  /*c090*/  STSM.16.M88.4 [R70], R104 ;  /* 0x0000006846007844 */ /* 0x0003e80000000200 */
[----:B------:R-:W-:Y:S01]  /*c0a0*/  STSM.16.M88.4 [R72], R48 ;  /* 0x0000003048007844 */ /* 0x000fe20000000200 */
[----:B------:R-:W-:Y:S01]  /*c0b0*/  BAR.SYNC.DEFER_BLOCKING 0x1, 0x100 ;  /* 0x0044000000007b1d */ /* 0x000fe20000010000 */
[----:B------:R-:W-:-:S04]  /*c0c0*/  LOP3.LUT R14, R15, 0x380, RZ, 0xc0, !PT ;  /* 0x000003800f0e7812 */ /* 0x000fc800078ec0ff */
[----:B------:R-:W-:Y:S01]  /*c0d0*/  SHF.R.U64 R14, R14, 0x3, RZ ;  /* 0x000000030e0e7819 */ /* 0x000fe200000012ff */
[----:B0-----:R-:W-:Y:S04]  /*c0e0*/  @!P2 ST.E desc[UR48][R84.64], R4 ;  /* 0x000000045400a985 */ /* 0x001fe8000c101930 */
[----:B---3--:R0:W-:Y:S04]  /*c0f0*/  @!P1 ST.E desc[UR48][R92.64], R3 ;  /* 0x000000035c009985 */ /* 0x0081e8000c101930 */
[----:B------:R2:W5:Y:S04]  /*c100*/  LD.E.128 R80, desc[UR48][R32.64] ;  /* 0x0000003020507980 */ /* 0x000568000c101d00 */
[----:B-1----:R1:W5:Y:S01]  /*c110*/  LD.E.128 R68, desc[UR48][R30.64] ;  /* 0x000000301e447980 */ /* 0x002362000c101d00 */
[----:B------:R-:W-:Y:S01]  /*c120*/  LOP3.LUT R14, R14, R15, RZ, 0x3c, !PT ;  /* 0x0000000f0e0e7212 */ /* 0x000fe200078e3cff */
[----:B------:R-:W-:Y:S01]  /*c130*/  UIMAD UR5, UR10, UR8, URZ ;  /* 0x000000080a0572a4 */ /* 0x000fe2000f8e023f */
[----:B------:R-:W-:Y:S01]  /*c140*/  LOP3.LUT R6, R7, 0x380, RZ, 0xc0, !PT ;  /* 0x0000038007067812 */ /* 0x000fe200078ec0ff */
[----:B0-----:R-:W-:Y:S01]  /*c150*/  IMAD R3, R232, 0x20, R233 ;  /* 0x00000020e8037824 */ /* 0x001fe200078e02e9 */
[----:B------:R-:W-:Y:S01]  /*c160*/  UIMAD.WIDE.U32 UR6, UR36, UR8, URZ ;  /* 0x00000008240672a5 */ /* 0x000fe2000f8e003f */
[----:B--2---:R-:W0:Y:S01]  /*c170*/  @P3 LDC R33, c[0x0][0xbec] ;  /* 0x0002fb00ff213b82 */ /* 0x004e220000000800 */
[----:B------:R-:W5:Y:S04]  /*c180*/  LD.E.128 R52, desc[UR48][R42.64] ;  /* 0x000000302a347980 */ /* 0x000f68000c101d00 */
[----:B------:R-:W5:Y:S03]  /*c190*/  LD.E.128 R56, desc[UR48][R40.64] ;  /* 0x0000003028387980 */ /* 0x000f66000c101d00 */
[----:B-1----:R-:W1:Y:S01]  /*c1a0*/  @P3 LDC R30, c[0x0][0xbf0] ;  /* 0x0002fc00ff1e3b82 */ /* 0x002e620000000800 */
[----:B------:R-:W-:Y:S01]  /*c1b0*/  IMAD.X R15, RZ, RZ, R43, P6 ;  /* 0x000000ffff0f7224 */ /* 0x000fe200030e062b */
[----:B------:R-:W-:Y:S01]  /*c1c0*/  SHF.R.U64 R6, R6, 0x3, RZ ;  /* 0x0000000306067819 */ /* 0x000fe200000012ff */
[----:B------:R-:W-:Y:S01]  /*c1d0*/  UIMAD UR5, UR36, UR9, UR5 ;  /* 0x00000009240572a4 */ /* 0x000fe2000f8e0205 */
[----:B------:R-:W5:Y:S01]  /*c1e0*/  LD.E.128 R60, desc[UR48][R38.64] ;  /* 0x00000030263c7980 */ /* 0x000f62000c101d00 */
[----:B------:R-:W-:-:S03]  /*c1f0*/  ULDC.64 UR10, c[0x0][0xaf0] ;  /* 0x0002bc00000a7ab9 */ /* 0x000fc60000000a00 */
[----:B------:R2:W5:Y:S01]  /*c200*/  LD.E.128 R76, desc[UR48][R14.64] ;  /* 0x000000300e4c7980 */ /* 0x000562000c101d00 */
[----:B------:R-:W-:Y:S01]  /*c210*/  LOP3.LUT R6, R6, R7, RZ, 0x3c, !PT ;  /* 0x0000000706067212 */ /* 0x000fe200078e3cff */
[----:B------:R-:W-:Y:S01]  /*c220*/  IMAD.X R7, RZ, RZ, R43, P5 ;  /* 0x000000ffff077224 */ /* 0x000fe200028e062b */
[----:B------:R-:W-:Y:S01]  /*c230*/  UIMAD UR8, UR12, UR10, URZ ;  /* 0x0000000a0c0872a4 */ /* 0x000fe2000f8e023f */
[----:B------:R3:W5:Y:S01]  /*c240*/  LD.E.128 R40, desc[UR48][R10.64] ;  /* 0x000000300a287980 */ /* 0x000762000c101d00 */
[----:B------:R-:W-:-:S03]  /*c250*/  UIADD3 UR7, UR7, UR5, URZ ;  /* 0x0000000507077290 */ /* 0x000fc6000fffe03f */
[----:B------:R-:W5:Y:S01]  /*c260*/  LD.E.128 R44, desc[UR48][R36.64] ;  /* 0x00000030242c7980 */ /* 0x000f62000c101d00 */
[----:B--2---:R-:W-:-:S03]  /*c270*/  VIADD R14, R3, UR39 ;  /* 0x00000027030e7c36 */ /* 0x004fc60008000000 */
[----:B------:R2:W5:Y:S01]  /*c280*/  LD.E.128 R92, desc[UR48][R8.64] ;  /* 0x00000030085c7980 */ /* 0x000562000c101d00 */
[----:B0-----:R-:W-:Y:S01]  /*c290*/  @P3 IMAD.HI.U32 R3, R14, R33, RZ ;  /* 0x000000210e033227 */ /* 0x001fe200078e00ff */
[----:B------:R-:W-:Y:S02]  /*c2a0*/  UIMAD UR5, UR43, UR11, UR8 ;  /* 0x0000000b2b0572a4 */ /* 0x000fe4000f8e0208 */
[----:B------:R-:W5:Y:S01]  /*c2b0*/  LD.E.128 R64, desc[UR48][R34.64] ;  /* 0x0000003022407980 */ /* 0x000f62000c101d00 */
[----:B---3--:R-:W-:Y:S01]  /*c2c0*/  IMAD.MOV.U32 R11, RZ, RZ, R14 ;  /* 0x000000ffff0b7224 */ /* 0x008fe200078e000e */
[----:B-1----:R-:W-:Y:S01]  /*c2d0*/  @P3 SHF.R.U32.HI R11, RZ, R30, R3 ;  /* 0x0000001eff0b3219 */ /* 0x002fe20000011603 */
[----:B------:R-:W-:Y:S01]  /*c2e0*/  UIMAD.WIDE.U32 UR6, UR43, UR10, UR6 ;  /* 0x0000000a2b0672a5 */ /* 0x000fe2000f8e0006 */
[----:B------:R0:W5:Y:S01]  /*c2f0*/  LD.E.128 R36, desc[UR48][R12.64] ;  /* 0x000000300c247980 */ /* 0x000162000c101d00 */
[----:B------:R-:W-:Y:S01]  /*c300*/  ULDC.64 UR8, c[0x0][0xae0] ;  /* 0x0002b80000087ab9 */ /* 0x000fe20000000a00 */
[----:B------:R-:W-:Y:S01]  /*c310*/  SHF.R.S32.HI R10, RZ, 0x1f, R11 ;  /* 0x0000001fff0a7819 */ /* 0x000fe2000001140b */
[----:B------:R-:W-:Y:S01]  /*c320*/  UIADD3 UR5, UR7, UR5, URZ ;  /* 0x0000000507057290 */ /* 0x000fe2000fffe03f */
[----:B------:R-:W5:Y:S01]  /*c330*/  LD.E.128 R48, desc[UR48][R28.64] ;  /* 0x000000301c307980 */ /* 0x000f62000c101d00 */
[----:B--2---:R-:W-:-:S02]  /*c340*/  IMAD.U32 R8, RZ, RZ, UR6 ;  /* 0x00000006ff087e24 */ /* 0x004fc4000f8e00ff */
[----:B------:R-:W-:Y:S01]  /*c350*/  IMAD.U32 R9, RZ, RZ, UR7 ;  /* 0x00000007ff097e24 */ /* 0x000fe2000f8e00ff */
[----:B------:R1:W5:Y:S01]  /*c360*/  LD.E.128 R88, desc[UR48][R20.64] ;  /* 0x0000003014587980 */ /* 0x000362000c101d00 */
[----:B0-----:R-:W-:Y:S01]  /*c370*/  IMAD.MOV R13, RZ, RZ, -R11 ;  /* 0x000000ffff0d7224 */ /* 0x001fe200078e0a0b */
[----:B------:R-:W-:Y:S02]  /*c380*/  ULDC.64 UR6, c[0x0][0xad8] ;  /* 0x0002b60000067ab9 */ /* 0x000fe40000000a00 */
[----:B------:R0:W5:Y:S01]  /*c390*/  LD.E.128 R84, desc[UR48][R24.64] ;  /* 0x0000003018547980 */ /* 0x000162000c101d00 */
[----:B------:R-:W-:-:S03]  /*c3a0*/  IMAD R9, R2, R13, R14 ;  /* 0x0000000d02097224 */ /* 0x000fc600078e020e */
[----:B------:R0:W5:Y:S01]  /*c3b0*/  LD.E.128 R72, desc[UR48][R26.64] ;  /* 0x000000301a487980 */ /* 0x000162000c101d00 */
[----:B------:R-:W-:Y:S02]  /*c3c0*/  IMAD.U32 R3, RZ, RZ, UR5 ;  /* 0x00000005ff037e24 */ /* 0x000fe4000f8e00ff */
[----:B------:R-:W-:Y:S01]  /*c3d0*/  IMAD R10, R10, UR8, RZ ;  /* 0x000000080a0a7c24 */ /* 0x000fe2000f8e02ff */
[----:B------:R-:W5:Y:S01]  /*c3e0*/  LD.E.128 R4, desc[UR48][R6.64] ;  /* 0x0000003006047980 */ /* 0x000f62000c101d00 */
[----:B------:R-:W-:Y:S01]  /*c3f0*/  IMAD.MOV.U32 R2, RZ, RZ, R8 ;  /* 0x000000ffff027224 */ /* 0x000fe200078e0008 */
[----:B------:R-:W-:Y:S01]  /*c400*/  SHF.R.S32.HI R8, RZ, 0x1f, R9 ;  /* 0x0000001fff087819 */ /* 0x000fe20000011409 */
[----:B------:R-:W-:Y:S01]  /*c410*/  @!PT LDS RZ, [RZ] ;  /* 0x00000000fffff984 */ /* 0x000fe20000000800 */
[----:B------:R-:W-:Y:S01]  /*c420*/  @!PT LDS RZ, [RZ] ;  /* 0x00000000fffff984 */ /* 0x000fe20000000800 */
[----:B------:R-:W-:Y:S01]  /*c430*/  @!PT LDS RZ, [RZ] ;  /* 0x00000000fffff984 */ /* 0x000fe20000000800 */
[----:B------:R-:W-:Y:S01]  /*c440*/  @!PT LDS RZ, [RZ] ;  /* 0x00000000fffff984 */ /* 0x000fe20000000800 */
[----:B------:R2:W-:Y:S06]  /*c450*/  MEMBAR.ALL.CTA ;  /* 0x0000000000007992 */ /* 0x0005ec0000008000 */
[----:B--2---:R-:W2:Y:S01]  /*c460*/  FENCE.VIEW.ASYNC.S ;  /* 0x00000000000073c6 */ /* 0x004ea20000000000 */
[----:B------:R-:W-:-:S02]  /*c470*/  IMAD R13, R11, UR9, R10 ;  /* 0x000000090b0d7c24 */ /* 0x000fc4000f8e020a */
[----:B------:R-:W-:-:S04]  /*c480*/  IMAD.WIDE.U32 R2, R11, UR8, R2 ;  /* 0x000000080b027c25 */ /* 0x000fc8000f8e0002 */
[----:B------:R-:W-:Y:S02]  /*c490*/  IMAD.IADD R3, R3, 0x1, R13 ;  /* 0x0000000103037824 */ /* 0x000fe400078e020d */
[----:B------:R-:W-:Y:S02]  /*c4a0*/  IMAD R8, R8, UR6, RZ ;  /* 0x0000000608087c24 */ /* 0x000fe4000f8e02ff */
[----:B-1----:R-:W-:Y:S02]  /*c4b0*/  VIADD R21, R233, UR39 ;  /* 0x00000027e9157c36 */ /* 0x002fe40008000000 */
[C---:B------:R-:W-:Y:S02]  /*c4c0*/  IMAD R13, R9.reuse, UR7, R8 ;  /* 0x00000007090d7c24 */ /* 0x040fe4000f8e0208 */
[----:B------:R-:W-:Y:S01]  /*c4d0*/  IMAD.WIDE.U32 R2, R9, UR6, R2 ;  /* 0x0000000609027c25 */ /* 0x000fe2000f8e0002 */
[----:B------:R-:W-:Y:S01]  /*c4e0*/  ISETP.GE.AND P2, PT, R21, R96, PT ;  /* 0x000000601500720c */ /* 0x000fe20003f46270 */
[----:B------:R-:W-:-:S02]  /*c4f0*/  ULDC.64 UR6, c[0x0][0xa80] ;  /* 0x0002a00000067ab9 */ /* 0x000fc40000000a00 */
[----:B------:R-:W-:Y:S01]  /*c500*/  VIADD R0, R0, 0x38820 ;  /* 0x0003882000007836 */ /* 0x000fe20000000000 */
[----:B------:R-:W-:Y:S01]  /*c510*/  LEA R14, P3, R2, UR6, 0x1 ;  /* 0x00000006020e7c11 */ /* 0x000fe2000f8608ff */
[----:B------:R-:W-:-:S03]  /*c520*/  IMAD.IADD R3, R3, 0x1, R13 ;  /* 0x0000000103037824 */ /* 0x000fc600078e020d */
[----:B------:R-:W-:Y:S02]  /*c530*/  PRMT R0, RZ, 0x654, R0 ;  /* 0x00000654ff007816 */ /* 0x000fe40000000000 */
[----:B------:R-:W-:Y:S01]  /*c540*/  LEA.HI.X R15, R2, UR7, R3, 0x1, P3 ;  /* 0x00000007020f7c11 */ /* 0x000fe200098f0c03 */
[C---:B------:R-:W-:Y:S01]  /*c550*/  VIADD R11, R21.reuse, 0x20 ;  /* 0x00000020150b7836 */ /* 0x040fe20000000000 */
[----:B--2---:R1:W-:Y:S01]  /*c560*/  SYNCS.ARRIVE.TRANS64.RED.A1T0 RZ, [R0+URZ], RZ ;  /* 0x000000ff00ff79a7 */ /* 0x0043e2000810043f */
[----:B------:R-:W-:Y:S01]  /*c570*/  VIADD R9, R21, 0x40 ;  /* 0x0000004015097836 */ /* 0x000fe20000000000 */
[----:B------:R0:W2:Y:S01]  /*c580*/  SHFL.IDX PT, R12, R14, RZ, 0x181f ;  /* 0x00181fff0e0c7589 */ /* 0x0000a200000e0000 */
[----:B------:R-:W-:Y:S01]  /*c590*/  BSSY B1, `(.L_x_1987) ;  /* 0x000001a000017945 */ /* 0x000fe20003800000 */
[-C--:B------:R-:W-:Y:S02]  /*c5a0*/  ISETP.GE.AND P1, PT, R11, R96.reuse, PT ;  /* 0x000000600b00720c */ /* 0x080fe40003f26270 */
[----:B-1----:R0:W1:Y:S01]  /*c5b0*/  SHFL.IDX PT, R0, R15, RZ, 0x181f ;  /* 0x00181fff0f007589 */ /* 0x00206200000e0000 */
[----:B------:R-:W-:-:S02]  /*c5c0*/  ISETP.GE.AND P0, PT, R9, R96, PT ;  /* 0x000000600900720c */ /* 0x000fc40003f06270 */
[----:B------:R-:W-:Y:S02]  /*c5d0*/  SHF.R.S32.HI R139, RZ, 0x1f, R23 ;  /* 0x0000001fff8b7819 */ /* 0x000fe40000011417 */
        /* <DEDUP_REMOVED lines=9> */
[----:B--2---:R-:W-:-:S04]  /*c670*/  @!P5 LEA R2, P6, R16, R12, 0x1 ;  /* 0x0000000c1002d211 */ /* 0x004fc800078c08ff */
[----:B-1----:R-:W-:Y:S02]  /*c680*/  @!P5 LEA.HI.X R3, R16, R0, R149, 0x1, P6 ;  /* 0x000000001003d211 */ /* 0x002fe400030f0c95 */
        /* <DEDUP_REMOVED lines=10> */
.L_x_1988:
[----:B------:R-:W-:Y:S05]  /*c730*/  BSYNC B1 ;  /* 0x0000000000017941 */ /* 0x000fea0003800000 */
.L_x_1987:
[----:B-1----:R1:W3:Y:S01]  /*c740*/  SHFL.IDX PT, R0, R15, 0x1, 0x181f ;  /* 0x00381f000f007f89 */ /* 0x0022e200000e0000 */
        /* <DEDUP_REMOVED lines=20> */
.L_x_1990:
[----:B------:R-:W-:Y:S05]  /*c890*/  BSYNC B1 ;  /* 0x0000000000017941 */ /* 0x000fea0003800000 */
.L_x_1989:
[----:B---3--:R3:W1:Y:S01]  /*c8a0*/  SHFL.IDX PT, R0, R15, 0x2, 0x181f ;  /* 0x00581f000f007f89 */ /* 0x00866200000e0000 */
[----:B------:R-:W-:Y:S03]  /*c8b0*/  BSSY B1, `(.L_x_1991) ;  /* 0x0000014000017945 */ /* 0x000fe60003800000 */
[----:B0---4-:R3:W0:Y:S01]  /*c8c0*/  SHFL.IDX PT, R8, R14, 0x2, 0x181f ;  /* 0x00581f000e087f89 */ /* 0x01162200000e0000 */
[----:B------:R-:W-:Y:S05]  /*c8d0*/  @P0 BRA `(.L_x_1992) ;  /* 0x0000000000440947 */ /* 0x000fea0003800000 */
[----:B------:R-:W-:Y:S02]  /*c8e0*/  ULDC UR5, c[0x0][0xac8] ;  /* 0x0002b20000057ab9 */ /* 0x000fe40000000800 */
[----:B------:R-:W-:Y:S02]  /*c8f0*/  ISETP.GE.AND P3, PT, R16, UR5, PT ;  /* 0x0000000510007c0c */ /* 0x000fe4000bf66270 */
[----:B------:R-:W-:Y:S02]  /*c900*/  ISETP.GE.AND P2, PT, R22, UR5, PT ;  /* 0x0000000516007c0c */ /* 0x000fe4000bf46270 */
[----:B------:R-:W-:Y:S02]  /*c910*/  ISETP.GE.AND P1, PT, R19, UR5, PT ;  /* 0x0000000513007c0c */ /* 0x000fe4000bf26270 */
[----:B------:R-:W-:-:S07]  /*c920*/  ISETP.GE.AND P0, PT, R23, UR5, PT ;  /* 0x0000000517007c0c */ /* 0x000fce000bf06270 */
[-C--:B0-----:R-:W-:Y:S02]  /*c930*/  @!P3 LEA R2, P6, R16, R8.reuse, 0x1 ;  /* 0x000000081002b211 */ /* 0x081fe400078c08ff */
[-C--:B-----5:R-:W-:Y:S02]  /*c940*/  @!P2 LEA R4, P5, R22, R8.reuse, 0x1 ;  /* 0x000000081604a211 */ /* 0x0a0fe400078a08ff */
[----:B------:R-:W-:Y:S02]  /*c950*/  @!P1 LEA R6, P4, R19, R8, 0x1 ;  /* 0x0000000813069211 */ /* 0x000fe400078808ff */
[----:B-1----:R-:W-:Y:S02]  /*c960*/  @!P3 LEA.HI.X R3, R16, R0, R149, 0x1, P6 ;  /* 0x000000001003b211 */ /* 0x002fe400030f0c95 */
        /* <DEDUP_REMOVED lines=8> */
.L_x_1992:
[----:B------:R-:W-:Y:S05]  /*c9f0*/  BSYNC B1 ;  /* 0x0000000000017941 */ /* 0x000fea0003800000 */
.L_x_1991:
[----:B----4-:R-:W-:Y:S01]  /*ca00*/  VIADD R3, R21, 0x60 ;  /* 0x0000006015037836 */ /* 0x010fe20000000000 */
[----:B-1-3--:R-:W1:Y:S04]  /*ca10*/  SHFL.IDX PT, R15, R15, 0x3, 0x181f ;  /* 0x00781f000f0f7f89 */ /* 0x00ae6800000e0000 */
[----:B------:R-:W-:Y:S01]  /*ca20*/  ISETP.GE.AND P0, PT, R3, R96, PT ;  /* 0x000000600300720c */ /* 0x000fe20003f06270 */
[----:B------:R-:W3:-:S12]  /*ca30*/  SHFL.IDX PT, R14, R14, 0x3, 0x181f ;  /* 0x00781f000e0e7f89 */ /* 0x000ed800000e0000 */
[----:B------:R-:W-:Y:S05]  /*ca40*/  @P0 BRA `(.L_x_1993) ;  /* 0x0000000c00380947 */ /* 0x000fea0003800000 */
[----:B------:R-:W-:Y:S02]  /*ca50*/  ULDC UR5, c[0x0][0xac8] ;  /* 0x0002b20000057ab9 */ /* 0x000fe40000000800 */
[----:B------:R-:W-:Y:S02]  /*ca60*/  ISETP.GE.AND P3, PT, R16, UR5, PT ;  /* 0x0000000510007c0c */ /* 0x000fe4000bf66270 */
[----:B------:R-:W-:Y:S02]  /*ca70*/  ISETP.GE.AND P4, PT, R22, UR5, PT ;  /* 0x0000000516007c0c */ /* 0x000fe4000bf86270 */
[----:B------:R-:W-:-:S09]  /*ca80*/  ISETP.GE.AND P5, PT, R19, UR5, PT ;  /* 0x0000000513007c0c */ /* 0x000fd2000bfa6270 */
[-C--:B---3--:R-:W-:Y:S02]  /*ca90*/  @!P3 LEA R2, P0, R16, R14.reuse, 0x1 ;  /* 0x0000000e1002b211 */ /* 0x088fe400078008ff */
[-C--:B-----5:R-:W-:Y:S02]  /*caa0*/  @!P4 LEA R4, P1, R22, R14.reuse, 0x1 ;  /* 0x0000000e1604c211 */ /* 0x0a0fe400078208ff */
[C---:B------:R-:W-:Y:S02]  /*cab0*/  @!P5 LEA R6, P2, R19.reuse, R14, 0x1 ;  /* 0x0000000e1306d211 */ /* 0x040fe400078408ff */
[-C--:B-1----:R-:W-:Y:S02]  /*cac0*/  @!P3 LEA.HI.X R3, R16, R15.reuse, R149, 0x1, P0 ;  /* 0x0000000f1003b211 */ /* 0x082fe400000f0c95 */
        /* <DEDUP_REMOVED lines=11> */
.L_x_1986:
[----:B------:R-:W0:Y:S01]  /*cb80*/  LDC R8, c[0x0][0xbe8] ;  /* 0x0002fa00ff087b82 */ /* 0x000e220000000800 */
[----:B------:R-:W1:Y:S01]  /*cb90*/  S2R R0, SR_TID.X ;  /* 0x0000000000007919 */ /* 0x000e620000002100 */
[----:B------:R-:W-:Y:S01]  /*cba0*/  USHF.R.S32.HI UR8, URZ, 0x1f, UR36 ;  /* 0x0000001f3f087899 */ /* 0x000fe20008011424 */
[----:B------:R-:W-:Y:S01]  /*cbb0*/  BSSY B1, `(.L_x_1994) ;  /* 0x0000031000017945 */ /* 0x000fe20003800000 */
[----:B------:R-:W-:Y:S01]  /*cbc0*/  USHF.R.S32.HI UR9, URZ, 0x1f, UR43 ;  /* 0x0000001f3f097899 */ /* 0x000fe2000801142b */
[----:B------:R-:W-:Y:S01]  /*cbd0*/  IMAD R6, R232, 0x20, R233 ;  /* 0x00000020e8067824 */ /* 0x000fe200078e02e9 */
[----:B0-----:R-:W-:Y:S01]  /*cbe0*/  ISETP.NE.AND P1, PT, R8, 0x1, PT ;  /* 0x000000010800780c */ /* 0x001fe20003f25270 */
[----:B-1----:R-:W-:-:S12]  /*cbf0*/  VIADD R0, R0, 0xffffff80 ;  /* 0xffffff8000007836 */ /* 0x002fd80000000000 */
[----:B------:R-:W0:Y:S01]  /*cc00*/  @P1 LDC R9, c[0x0][0xbec] ;  /* 0x0002fb00ff091b82 */ /* 0x000e220000000800 */
[----:B------:R-:W-:-:S07]  /*cc10*/  ISETP.GE.AND P0, PT, R0, 0x80, PT ;  /* 0x000000800000780c */ /* 0x000fce0003f06270 */
[----:B------:R-:W1:Y:S06]  /*cc20*/  @P1 LDC R11, c[0x0][0xbf0] ;  /* 0x0002fc00ff0b1b82 */ /* 0x000e6c0000000800 */
        /* <DEDUP_REMOVED lines=41> */
.L_x_1995:
[----:B------:R-:W-:Y:S05]  /*cec0*/  BSYNC B1 ;  /* 0x0000000000017941 */ /* 0x000fea0003800000 */
.L_x_1994:
[----:B------:R-:W-:Y:S01]  /*ced0*/  ULDC.64 UR10, c[0x0][0xae8] ;  /* 0x0002ba00000a7ab9 */ /* 0x000fe20000000a00 */
[----:B------:R-:W-:Y:S01]  /*cee0*/  VIADD R6, R6, UR39 ;  /* 0x0000002706067c36 */ /* 0x000fe20008000000 */
[----:B------:R-:W-:Y:S01]  /*cef0*/  UIMAD UR5, UR8, UR10, URZ ;  /* 0x0000000a080572a4 */ /* 0x000fe2000f8e023f */
[----:B------:R-:W-:Y:S01]  /*cf00*/  BSSY B1, `(.L_x_1996) ;  /* 0x0000040000017945 */ /* 0x000fe20003800000 */
[----:B------:R-:W-:Y:S01]  /*cf10*/  UIMAD.WIDE.U32 UR6, UR36, UR10, URZ ;  /* 0x0000000a240672a5 */ /* 0x000fe2000f8e003f */
[----:B0-----:R-:W-:Y:S01]  /*cf20*/  @P1 IMAD.HI.U32 R0, R6, R9, RZ ;  /* 0x0000000906001227 */ /* 0x001fe200078e00ff */
[----:B------:R-:W-:Y:S01]  /*cf30*/  UIMAD UR5, UR36, UR11, UR5 ;  /* 0x0000000b240572a4 */ /* 0x000fe2000f8e0205 */
[----:B------:R-:W-:Y:S02]  /*cf40*/  SHF.R.S32.HI R20, RZ, 0x1f, R23 ;  /* 0x0000001fff147819 */ /* 0x000fe40000011417 */
[----:B------:R-:W-:Y:S01]  /*cf50*/  ULDC.64 UR10, c[0x0][0xaf0] ;  /* 0x0002bc00000a7ab9 */ /* 0x000fe20000000a00 */
[----:B------:R-:W-:Y:S01]  /*cf60*/  UIADD3 UR7, UR7, UR5, URZ ;  /* 0x0000000507077290 */ /* 0x000fe2000fffe03f */
[----:B--2---:R-:W-:Y:S01]  /*cf70*/  IMAD.MOV.U32 R5, RZ, RZ, R6 ;  /* 0x000000ffff057224 */ /* 0x004fe200078e0006 */
[----:B------:R-:W-:Y:S01]  /*cf80*/  UIMAD UR5, UR9, UR10, URZ ;  /* 0x0000000a090572a4 */ /* 0x000fe2000f8e023f */
[----:B-1----:R-:W-:Y:S01]  /*cf90*/  @P1 SHF.R.U32.HI R5, RZ, R11, R0 ;  /* 0x0000000bff051219 */ /* 0x002fe20000011600 */
[----:B------:R-:W-:Y:S01]  /*cfa0*/  UIMAD.WIDE.U32 UR6, UR43, UR10, UR6 ;  /* 0x0000000a2b0672a5 */ /* 0x000fe2000f8e0006 */
[----:B------:R-:W-:Y:S01]  /*cfb0*/  SHF.R.S32.HI R21, RZ, 0x1f, R19 ;  /* 0x0000001fff157819 */ /* 0x000fe20000011413 */
[----:B------:R-:W-:Y:S01]  /*cfc0*/  UIMAD UR5, UR43, UR11, UR5 ;  /* 0x0000000b2b0572a4 */ /* 0x000fe2000f8e0205 */
[--C-:B------:R-:W-:Y:S01]  /*cfd0*/  SHF.R.S32.HI R0, RZ, 0x1f, R5.reuse ;  /* 0x0000001fff007819 */ /* 0x100fe20000011405 */
[----:B------:R-:W-:Y:S01]  /*cfe0*/  IMAD.MOV R7, RZ, RZ, -R5 ;  /* 0x000000ffff077224 */ /* 0x000fe200078e0a05 */
[----:B------:R-:W-:Y:S01]  /*cff0*/  ULDC.64 UR8, c[0x0][0xae0] ;  /* 0x0002b80000087ab9 */ /* 0x000fe20000000a00 */
[----:B------:R-:W-:-:S02]  /*d000*/  UIADD3 UR5, UR7, UR5, URZ ;  /* 0x0000000507057290 */ /* 0x000fc4000fffe03f */
[----:B------:R-:W-:Y:S01]  /*d010*/  IMAD.U32 R3, RZ, RZ, UR7 ;  /* 0x00000007ff037e24 */ /* 0x000fe2000f8e00ff */
[----:B------:R-:W-:Y:S01]  /*d020*/  SHF.R.S32.HI R24, RZ, 0x1f, R22 ;  /* 0x0000001fff187819 */ /* 0x000fe20000011416 */
[----:B------:R-:W-:Y:S01]  /*d030*/  IMAD R0, R0, UR8, RZ ;  /* 0x0000000800007c24 */ /* 0x000fe2000f8e02ff */
[----:B------:R-:W-:Y:S01]  /*d040*/  SHF.R.S32.HI R25, RZ, 0x1f, R16 ;  /* 0x0000001fff197819 */ /* 0x000fe20000011410 */
        /* <DEDUP_REMOVED lines=43> */
.L_x_1997:
[----:B------:R-:W-:Y:S05]  /*d300*/  BSYNC B1 ;  /* 0x0000000000017941 */ /* 0x000fea0003800000 */
.L_x_1996:
        /* <DEDUP_REMOVED lines=21> */
.L_x_1999:
[----:B------:R-:W-:Y:S05]  /*d460*/  BSYNC B1 ;  /* 0x0000000000017941 */ /* 0x000fea0003800000 */
.L_x_1998:
        /* <DEDUP_REMOVED lines=21> */
.L_x_2001:
[----:B------:R-:W-:Y:S05]  /*d5c0*/  BSYNC B1 ;  /* 0x0000000000017941 */ /* 0x000fea0003800000 */
.L_x_2000:
[----:B---3--:R-:W-:Y:S01]  /*d5d0*/  VIADD R3, R6, 0x60 ;  /* 0x0000006006037836 */ /* 0x008fe20000000000 */
[----:B0-----:R0:W3:Y:S04]  /*d5e0*/  SHFL.IDX PT, R0, R5, 0x3, 0x181f ;  /* 0x00781f0005007f89 */ /* 0x0010e800000e0000 */
[----:B------:R-:W-:Y:S01]  /*d5f0*/  ISETP.GE.AND P0, PT, R3, R9, PT ;  /* 0x000000090300720c */ /* 0x000fe20003f06270 */
[----:B-1----:R0:W1:-:S12]  /*d600*/  SHFL.IDX PT, R2, R4, 0x3, 0x181f ;  /* 0x00781f0004027f89 */ /* 0x00205800000e0000 */
[----:B0-----:R-:W-:Y:S05]  /*d610*/  @P0 BRA `(.L_x_1993) ;  /* 0x0000000000440947 */ /* 0x001fea0003800000 */
[----:B------:R-:W-:Y:S02]  /*d620*/  ULDC UR5, c[0x0][0xac8] ;  /* 0x0002b20000057ab9 */ /* 0x000fe40000000800 */
[----:B------:R-:W-:Y:S02]  /*d630*/  ISETP.GE.AND P3, PT, R16, UR5, PT ;  /* 0x0000000510007c0c */ /* 0x000fe4000bf66270 */
[----:B------:R-:W-:Y:S02]  /*d640*/  ISETP.GE.AND P2, PT, R22, UR5, PT ;  /* 0x0000000516007c0c */ /* 0x000fe4000bf46270 */
[----:B------:R-:W-:Y:S02]  /*d650*/  ISETP.GE.AND P1, PT, R19, UR5, PT ;  /* 0x0000000513007c0c */ /* 0x000fe4000bf26270 */
[----:B------:R-:W-:-:S07]  /*d660*/  ISETP.GE.AND P0, PT, R23, UR5, PT ;  /* 0x0000000517007c0c */ /* 0x000fce000bf06270 */
[-C--:B-12-4-:R-:W-:Y:S02]  /*d670*/  @!P3 LEA R4, P6, R16, R2.reuse, 0x1 ;  /* 0x000000021004b211 */ /* 0x096fe400078c08ff */
[-C--:B------:R-:W-:Y:S02]  /*d680*/  @!P2 LEA R6, P5, R22, R2.reuse, 0x1 ;  /* 0x000000021606a211 */ /* 0x080fe400078a08ff */
[----:B------:R-:W-:Y:S02]  /*d690*/  @!P1 LEA R8, P4, R19, R2, 0x1 ;  /* 0x0000000213089211 */ /* 0x000fe400078808ff */
[----:B---3--:R-:W-:Y:S02]  /*d6a0*/  @!P3 LEA.HI.X R5, R16, R0, R25, 0x1, P6 ;  /* 0x000000001005b211 */ /* 0x008fe400030f0c19 */
        /* <DEDUP_REMOVED lines=8> */
.L_x_1993:
[----:B------:R-:W-:Y:S05]  /*d730*/  BSYNC B0 ;  /* 0x0000000000007941 */ /* 0x000fea0003800000 */
.L_x_1985:
[----:B------:R-:W-:Y:S02]  /*d740*/  ULDC UR5, c[0x0][0xc38] ;  /* 0x00030e0000057ab9 */ /* 0x000fe40000000800 */
[----:B------:R-:W-:-:S06]  /*d750*/  UISETP.GE.AND UP0, UPT, UR4, UR5, UPT ;  /* 0x000000050400728c */ /* 0x000fcc000bf06270 */
[----:B------:R-:W-:-:S13]  /*d760*/  PLOP3.LUT P0, PT, PT, PT, UP0, 0x80, 0x0 ;  /* 0x000000000000781c */ /* 0x000fda0003f0f008 */
[----:B------:R-:W-:Y:S05]  /*d770*/  @!P0 BRA `(.L_x_2002) ;  /* 0xffffff3400988947 */ /* 0x000fea000383ffff */
[----:B------:R-:W-:Y:S05]  /*d780*/  EXIT ;  /* 0x000000000000794d */ /* 0x000fea0003800000 */
.L_x_1947:
        /* <DEDUP_REMOVED lines=14> */
[----:B------:R0:W-:Y:S04]  /*d870*/  STL [R1+0x34], RZ ;  /* 0x000034ff01007387 */ /* 0x0001e80000100800 */
        /* <DEDUP_REMOVED lines=40> */
[----:B------:R-:W-:Y:S01]  /*db00*/  IMAD.U32 R0, RZ, RZ, UR6 ;  /* 0x00000006ff007e24 */ /* 0x000fe2000f8e00ff */
[----:B------:R-:W-:Y:S04]  /*db10*/  STL [R1+0x1c], R3 ;  /* 0x00001c0301007387 */ /* 0x000fe80000100800 */
[----:B------:R0:W-:Y:S04]  /*db20*/  STL [R1+0x20], R5 ;  /* 0x0000200501007387 */ /* 0x0001e80000100800 */
[----:B------:R1:W-:Y:S04]  /*db30*/  STL [R1+0x2c], R2 ;  /* 0x00002c0201007387 */ /* 0x0003e80000100800 */
[----:B------:R-:W-:Y:S01]  /*db40*/  STL [R1+0x4], RZ ;  /* 0x000004ff01007387 */ /* 0x000fe20000100800 */
[----:B0-----:R-:W-:-:S03]  /*db50*/  IMAD.IADD R5, R3, 0x1, R5 ;  /* 0x0000000103057824 */ /* 0x001fc600078e0205 */
[----:B------:R0:W-:Y:S01]  /*db60*/  STL [R1+0x30], R0 ;  /* 0x0000300001007387 */ /* 0x0001e20000100800 */
[----:B-1----:R-:W-:-:S03]  /*db70*/  LOP3.LUT R2, R4, 0x80, RZ, 0xfc, !PT ;  /* 0x0000008004027812 */ /* 0x002fc600078efcff */
[----:B------:R-:W-:Y:S01]  /*db80*/  STL [R1+0x34], RZ ;  /* 0x000034ff01007387 */ /* 0x000fe20000100800 */
[----:B0-----:R-:W-:-:S05]  /*db90*/  IMAD.MOV.U32 R0, RZ, RZ, 0x1 ;  /* 0x00000001ff007424 */ /* 0x001fca00078e00ff */
[----:B------:R0:W-:Y:S04]  /*dba0*/  STL [R1+0xc], R0 ;  /* 0x00000c0001007387 */ /* 0x0001e80000100800 */
[----:B------:R1:W-:Y:S01]  /*dbb0*/  STL [R1+0x24], R5 ;  /* 0x0000240501007387 */ /* 0x0003e20000100800 */
[----:B0-----:R-:W-:-:S05]  /*dbc0*/  IMAD.IADD R0, R3, 0x1, R18 ;  /* 0x0000000103007824 */ /* 0x001fca00078e0212 */
[----:B------:R1:W-:Y:S02]  /*dbd0*/  STL [R1+0x28], R0 ;  /* 0x0000280001007387 */ /* 0x0003e40000100800 */
.L_x_2066:
[----:B-1----:R-:W2:Y:S01]  /*dbe0*/  LDL R0, [R1+0x30] ;  /* 0x0000300001007983 */ /* 0x002ea20000100800 */
        /* <DEDUP_REMOVED lines=22> */
.L_x_2004:
[----:B------:R-:W-:Y:S01]  /*dd50*/  ULDC UR8, c[0x0][0xc54] ;  /* 0x0003150000087ab9 */ /* 0x000fe20000000800 */
[----:B------:R-:W-:Y:S01]  /*dd60*/  UMOV UR5, UR9 ;  /* 0x0000000900057c82 */ /* 0x000fe20008000000 */
[----:B------:R-:W-:-:S11]  /*dd70*/  UISETP.NE.AND UP0, UPT, UR8, 0x1, UPT ;  /* 0x000000010800788c */ /* 0x000fd6000bf05270 */
[----:B------:R-:W-:Y:S02]  /*dd80*/  @UP0 ULDC.64 UR10, c[0x0][0xc58] ;  /* 0x00031600000a0ab9 */ /* 0x000fe40000000a00 */
[----:B------:R-:W-:-:S04]  /*dd90*/  UIMAD.WIDE.U32 UR6, UR9, UR10, URZ ;  /* 0x0000000a090672a5 */ /* 0x000fc8000f8e003f */
[----:B------:R-:W-:-:S04]  /*dda0*/  @UP0 USHF.R.U32.HI UR5, URZ, UR11, UR7 ;  /* 0x0000000b3f050299 */ /* 0x000fc80008011607 */
[----:B------:R-:W-:-:S12]  /*ddb0*/  UIMAD UR8, UR5, UR8, URZ ;  /* 0x00000008050872a4 */ /* 0x000fd8000f8e023f */
.L_x_2005:
[----:B------:R-:W-:Y:S01]  /*ddc0*/  ULOP3.LUT UR41, URZ, UR5, URZ, 0x33, !UPT ;  /* 0x000000053f297292 */ /* 0x000fe2000f8e333f */
[----:B------:R-:W-:Y:S01]  /*ddd0*/  BSSY B7, `(.L_x_2006) ;  /* 0x000041a000077945 */ /* 0x000fe20003800000 */
[----:B------:R-:W-:Y:S01]  /*dde0*/  ULDC UR10, c[0x0][0x448] ;  /* 0x00011200000a7ab9 */ /* 0x000fe20000000800 */
[----:B------:R-:W-:Y:S01]  /*ddf0*/  ULDC UR5, c[0x0][0xc3c] ;  /* 0x00030f0000057ab9 */ /* 0x000fe20000000800 */
[----:B------:R-:W-:Y:S01]  /*de00*/  UISETP.NE.AND UP1, UPT, UR10, 0x1, UPT ;  /* 0x000000010a00788c */ /* 0x000fe2000bf25270 */
[----:B------:R-:W-:Y:S01]  /*de10*/  ULDC.64 UR6, c[0x0][0x418] ;  /* 0x0001060000067ab9 */ /* 0x000fe20000000a00 */
[----:B------:R-:W-:Y:S02]  /*de20*/  UIADD3 UR41, UR41, UR5, URZ ;  /* 0x0000000529297290 */ /* 0x000fe4000fffe03f */
[----:B------:R-:W-:Y:S02]  /*de30*/  UISETP.NE.U32.AND UP0, UPT, UR6, URZ, UPT ;  /* 0x0000003f0600728c */ /* 0x000fe4000bf05070 */
[----:B------:R-:W-:-:S02]  /*de40*/  USHF.L.U32 UR5, UR41, 0x7, URZ ;  /* 0x0000000729057899 */ /* 0x000fc4000800063f */
[----:B------:R-:W-:Y:S02]  /*de50*/  UISETP.NE.AND.EX UP0, UPT, UR7, URZ, UPT, UP0 ;  /* 0x0000003f0700728c */ /* 0x000fe4000bf05300 */
[----:B------:R-:W-:Y:S01]  /*de60*/  UIADD3 UR5, UR5, 0x7f, URZ ;  /* 0x0000007f05057890 */ /* 0x000fe2000fffe03f */
[----:B------:R-:W-:Y:S01]  /*de70*/  ULDC UR7, c[0x0][0x288] ;  /* 0x0000a20000077ab9 */ /* 0x000fe20000000800 */
[----:B------:R-:W-:Y:S01]  /*de80*/  ULDC UR6, c[0x0][0x424] ;  /* 0x0001090000067ab9 */ /* 0x000fe20000000800 */
[----:B------:R-:W-:Y:S02]  /*de90*/  UIADD3 UR13, -UR7, 0x80, URZ ;  /* 0x00000080070d7890 */ /* 0x000fe4000fffe13f */
[----:B------:R-:W-:Y:S01]  /*dea0*/  USEL UR11, UR6, 0x1, UP0 ;  /* 0x00000001060b7887 */ /* 0x000fe20008000000 */
[----:B------:R-:W-:Y:S01]  /*deb0*/  @UP1 ULDC UR7, c[0x0][0x44c] ;  /* 0x0001130000071ab9 */ /* 0x000fe20000000800 */
[----:B------:R-:W-:Y:S01]  /*dec0*/  ULDC UR12, c[0x0][0x2f0] ;  /* 0x0000bc00000c7ab9 */ /* 0x000fe20000000800 */
[----:B------:R-:W-:Y:S01]  /*ded0*/  UIMAD.WIDE.U32 UR6, UR5, UR7, URZ ;  /* 0x00000007050672a5 */ /* 0x000fe2000f8e003f */
[----:B------:R-:W-:Y:S01]  /*dee0*/  @UP1 ULDC UR14, c[0x0][0x450] ;  /* 0x00011400000e1ab9 */ /* 0x000fe20000000800 */
[----:B------:R-:W-:-:S02]  /*def0*/  UIMAD UR13, UR11, UR12, UR13 ;  /* 0x0000000c0b0d72a4 */ /* 0x000fc4000f8e020d */
[----:B------:R-:W-:Y:S02]  /*df00*/  @UP1 USHF.R.U32.HI UR5, URZ, UR14, UR7 ;  /* 0x0000000e3f051299 */ /* 0x000fe40008011607 */
[----:B------:R-:W-:Y:S02]  /*df10*/  UIMAD UR11, UR11, UR12, 0x7f ;  /* 0x0000007f0b0b74a4 */ /* 0x000fe4000f8e020c */
[----:B------:R-:W-:Y:S02]  /*df20*/  UIADD3 UR5, UR13, UR5, URZ ;  /* 0x000000050d057290 */ /* 0x000fe4000fffe03f */
[----:B------:R-:W-:Y:S02]  /*df30*/  UIADD3 UR8, UR9, -UR8, URZ ;  /* 0x8000000809087290 */ /* 0x000fe4000fffe03f */
[----:B------:R-:W-:Y:S02]  /*df40*/  USHF.R.S32.HI UR9, URZ, 0x1f, UR11 ;  /* 0x0000001f3f097899 */ /* 0x000fe4000801140b */
[----:B------:R-:W-:-:S02]  /*df50*/  USHF.R.S32.HI UR6, URZ, 0x1f, UR5 ;  /* 0x0000001f3f067899 */ /* 0x000fc40008011405 */
[----:B------:R-:W-:Y:S02]  /*df60*/  ULEA.HI UR9, UR9, UR11, URZ, 0x7 ;  /* 0x0000000b09097291 */ /* 0x000fe4000f8f383f */
[----:B------:R-:W-:Y:S01]  /*df70*/  ULEA.HI UR6, UR6, UR5, URZ, 0x7 ;  /* 0x0000000506067291 */ /* 0x000fe2000f8f383f */
[----:B------:R-:W-:Y:S01]  /*df80*/  ULDC UR10, c[0x0][0xc48] ;  /* 0x00031200000a7ab9 */ /* 0x000fe20000000800 */
[----:B------:R-:W-:Y:S02]  /*df90*/  USHF.R.S32.HI UR9, URZ, 0x7, UR9 ;  /* 0x000000073f097899 */ /* 0x000fe40008011409 */
[----:B------:R-:W-:Y:S02]  /*dfa0*/  USHF.R.S32.HI UR6, URZ, 0x7, UR6 ;  /* 0x000000073f067899 */ /* 0x000fe40008011406 */
[----:B------:R-:W-:Y:S02]  /*dfb0*/  UISETP.NE.AND UP0, UPT, UR10, 0x1, UPT ;  /* 0x000000010a00788c */ /* 0x000fe4000bf05270 */
[----:B------:R-:W-:Y:S01]  /*dfc0*/  UISETP.LT.AND UP1, UPT, UR9, UR6, UPT ;  /* 0x000000060900728c */ /* 0x000fe2000bf21270 */
[----:B------:R-:W-:-:S03]  /*dfd0*/  ULDC UR7, c[0x0][0xc54] ;  /* 0x0003150000077ab9 */ /* 0x000fc60000000800 */
[----:B------:R-:W-:Y:S02]  /*dfe0*/  USEL UR40, UR9, UR6, UP1 ;  /* 0x0000000609287287 */ /* 0x000fe40008800000 */
[----:B------:R-:W-:-:S03]  /*dff0*/  UIMAD UR8, UR4, UR7, UR8 ;  /* 0x00000007040872a4 */ /* 0x000fc6000f8e0208 */
[----:B------:R-:W-:Y:S01]  /*e000*/  @UP0 ULDC UR4, c[0x0][0xc4c] ;  /* 0x0003130000040ab9 */ /* 0x000fe20000000800 */
[----:B------:R-:W-:Y:S01]  /*e010*/  ISETP.LT.AND P0, PT, RZ, UR40, PT ;  /* 0x00000028ff007c0c */ /* 0x000fe2000bf01270 */
[----:B------:R-:W-:Y:S01]  /*e020*/  UIMAD.WIDE.U32 UR4, UR8, UR4, URZ ;  /* 0x00000004080472a5 */ /* 0x000fe2000f8e003f */
[----:B------:R-:W-:Y:S01]  /*e030*/  @UP0 ULDC UR7, c[0x0][0xc50] ;  /* 0x0003140000070ab9 */ /* 0x000fe20000000800 */
[----:B------:R-:W-:Y:S02]  /*e040*/  UMOV UR43, UR8 ;  /* 0x00000008002b7c82 */ /* 0x000fe40008000000 */
[----:B------:R-:W-:-:S04]  /*e050*/  @UP0 USHF.R.U32.HI UR43, URZ, UR7, UR5 ;  /* 0x000000073f2b0299 */ /* 0x000fc80008011605 */
[----:B------:R-:W-:-:S04]  /*e060*/  UIADD3 UR36, -UR43, URZ, URZ ;  /* 0x0000003f2b247290 */ /* 0x000fc8000fffe13f */
[----:B------:R-:W-:Y:S01]  /*e070*/  UIMAD UR36, UR10, UR36, UR8 ;  /* 0x000000240a2472a4 */ /* 0x000fe2000f8e0208 */
[----:B------:R-:W-:Y:S11]  /*e080*/  @P0 BRA `(.L_x_2007) ;  /* 0x0000000000480947 */ /* 0x000ff60003800000 */
        /* <DEDUP_REMOVED lines=18> */
.L_x_2007:
        /* <DEDUP_REMOVED lines=20> */
.L_x_2010:
[----:B------:R-:W-:Y:S05]  /*e2f0*/  BSYNC B6 ;  /* 0x0000000000067941 */ /* 0x000fea0003800000 */
.L_x_2009:
        /* <DEDUP_REMOVED lines=24> */
.L_x_2012:
[----:B------:R-:W-:Y:S05]  /*e480*/  BSYNC B6 ;  /* 0x0000000000067941 */ /* 0x000fea0003800000 */
.L_x_2011:
        /* <DEDUP_REMOVED lines=21> */
.L_x_2014:
[----:B------:R-:W-:Y:S05]  /*e5e0*/  BSYNC B6 ;  /* 0x0000000000067941 */ /* 0x000fea0003800000 */
.L_x_2013:
        /* <DEDUP_REMOVED lines=20> */
.L_x_2016:
[----:B------:R-:W-:Y:S05]  /*e730*/  BSYNC B6 ;  /* 0x0000000000067941 */ /* 0x000fea0003800000 */
.L_x_2015:
        /* <DEDUP_REMOVED lines=26> */
.L_x_2085:
[----:B------:R-:W-:Y:S01]  /*e8e0*/  PLOP3.LUT P2, PT, PT, PT, PT, 0x8, 0x0 ;  /* 0x000000000000781c */ /* 0x000fe20003f4e170 */
[----:B0-----:R-:W-:Y:S01]  /*e8f0*/  IMAD.MOV.U32 R0, RZ, RZ, R19 ;  /* 0x000000ffff007224 */ /* 0x001fe200078e0013 */
[----:B--2---:R-:W-:-:S04]  /*e900*/  ISETP.NE.AND P0, PT, R14, RZ, PT ;  /* 0x000000ff0e00720c */ /* 0x004fc80003f05270 */
[----:B------:R-:W-:-:S07]  /*e910*/  LOP3.LUT R0, R0, 0xfffffffd, RZ, 0xc0, !PT ;  /* 0xfffffffd00007812 */ /* 0x000fce00078ec0ff */
[----:B------:R-:W-:-:S05]  /*e920*/  @P2 LOP3.LUT R0, R0, 0x2, RZ, 0xfc, !PT ;  /* 0x0000000200002812 */ /* 0x000fca00078efcff */
[----:B------:R0:W-:Y:S01]  /*e930*/  STL [R1+0x10], R0 ;  /* 0x0000100001007387 */ /* 0x0001e20000100800 */
[----:B------:R-:W-:Y:S05]  /*e940*/  @P0 BRA `(.L_x_2018) ;  /* 0x0000000400900947 */ /* 0x000fea0003800000 */
[----:B------:R-:W-:-:S06]  /*e950*/  UIADD3 UR4, UR40, -0x1, URZ ;  /* 0xffffffff28047890 */ /* 0x000fcc000fffe03f */
[----:B0-----:R-:W-:Y:S01]  /*e960*/  IMAD.U32 R0, RZ, RZ, UR4 ;  /* 0x00000004ff007e24 */ /* 0x001fe2000f8e00ff */
[----:B------:R-:W-:-:S03]  /*e970*/  UMOV UR4, 0xffffffff ;  /* 0xffffffff00047882 */ /* 0x000fc60000000000 */
[----:B------:R-:W-:Y:S05]  /*e980*/  BRA.DIV UR4, `(.L_x_2019) ;  /* 0x0000003e04b47947 */ /* 0x000fea000b800000 */
[----:B------:R-:W-:-:S13]  /*e990*/  ELECT P6, URZ, PT ;  /* 0x00000000003f782f */ /* 0x000fda00038c0000 */
.L_x_2088:
[----:B------:R-:W-:Y:S05]  /*e9a0*/  @!P6 BRA `(.L_x_2018) ;  /* 0x000000040078e947 */ /* 0x000fea0003800000 */
[----:B------:R-:W-:Y:S01]  /*e9b0*/  IMAD.MOV.U32 R16, RZ, RZ, R8 ;  /* 0x000000ffff107224 */ /* 0x000fe200078e0008 */
[----:B------:R-:W-:Y:S06]  /*e9c0*/  @!P1 BRA `(.L_x_2020) ;  /* 0x0000000000449947 */ /* 0x000fec0003800000 */
        /* <DEDUP_REMOVED lines=17> */
.L_x_2020:
[----:B------:R-:W2:Y:S04]  /*eae0*/  LDL R4, [R1+0x4] ;  /* 0x0000040001047983 */ /* 0x000ea80000100800 */
[----:B0-----:R-:W3:Y:S01]  /*eaf0*/  LDL R3, [R1+0xc] ;  /* 0x00000c0001037983 */ /* 0x001ee20000100800 */
[----:B------:R-:W0:Y:S02]  /*eb00*/  S2R R2, SR_TID.X ;  /* 0x0000000000027919 */ /* 0x000e240000002100 */
[----:B0-----:R-:W-:-:S04]  /*eb10*/  LOP3.LUT R2, R2, 0x7f, RZ, 0xc0, !PT ;  /* 0x0000007f02027812 */ /* 0x001fc800078ec0ff */
[----:B------:R-:W-:Y:S01]  /*eb20*/  ISETP.NE.AND P0, PT, R2, RZ, PT ;  /* 0x000000ff0200720c */ /* 0x000fe20003f05270 */
[----:B--2---:R-:W-:Y:S01]  /*eb30*/  IMAD R4, R4, 0x8, R17 ;  /* 0x0000000804047824 */ /* 0x004fe200078e0211 */
[----:B---3--:R-:W-:-:S04]  /*eb40*/  SHF.L.U32 R3, R3, 0x1f, RZ ;  /* 0x0000001f03037819 */ /* 0x008fc800000006ff */
[----:B------:R-:W0:Y:S02]  /*eb50*/  SYNCS.PHASECHK.TRANS64.TRYWAIT P1, [R4+URZ+0x38880], R3 ;  /* 0x03888003040075a7 */ /* 0x000e24000802017f */
[----:B0-----:R-:W-:Y:S05]  /*eb60*/  @!P1 BRA `(.L_x_2021) ;  /* 0x0000003c005c9947 */ /* 0x001fea0003800000 */
.L_x_2089:
        /* <DEDUP_REMOVED lines=8> */
.L_x_2022:
[----:B------:R-:W2:Y:S01]  /*ebf0*/  LDL R2, [R1+0x4] ;  /* 0x0000040001027983 */ /* 0x000ea20000100800 */
        /* <DEDUP_REMOVED lines=21> */
[----:B------:R-:W3:Y:S02]  /*ed50*/  SYNCS.PHASECHK.TRANS64.TRYWAIT P1, [R4+URZ+0x38840], R3 ;  /* 0x03884003040075a7 */ /* 0x000ee4000802017f */
[----:B--23--:R-:W-:Y:S05]  /*ed60*/  @!P1 BRA `(.L_x_2023) ;  /* 0x0000003800f09947 */ /* 0x00cfea0003800000 */
.L_x_2090:
[----:B------:R-:W-:Y:S05]  /*ed70*/  @P0 BRA `(.L_x_2024) ;  /* 0x00000000001c0947 */ /* 0x000fea0003800000 */
[----:B------:R-:W3:Y:S01]  /*ed80*/  S2R R5, SR_TID.X ;  /* 0x0000000000057919 */ /* 0x000ee20000002100 */
[----:B0-2---:R-:W-:-:S04]  /*ed90*/  IMAD.MOV.U32 R3, RZ, RZ, 0x8000 ;  /* 0x00008000ff037424 */ /* 0x005fc800078e00ff */
[----:B------:R4:W-:Y:S01]  /*eda0*/  SYNCS.ARRIVE.TRANS64 RZ, [R4+URZ+0x38830], R3 ;  /* 0x0388300304ff79a7 */ /* 0x0009e2000800003f */
[----:B---3--:R-:W-:-:S04]  /*edb0*/  LOP3.LUT R5, R5, 0x1f, RZ, 0xc0, !PT ;  /* 0x0000001f05057812 */ /* 0x008fc800078ec0ff */
[----:B------:R-:W-:-:S13]  /*edc0*/  ISETP.NE.AND P0, PT, R5, RZ, PT ;  /* 0x000000ff0500720c */ /* 0x000fda0003f05270 */
[----:B----4-:R-:W-:Y:S05]  /*edd0*/  @!P0 BRA `(.L_x_2024) ;  /* 0x0000000000048947 */ /* 0x010fea0003800000 */
[----:B------:R-:W-:Y:S01]  /*ede0*/  BPT.TRAP 0x1 ;  /* 0x000000040000795c */ /* 0x000fe20000300000 */
.L_x_2024:
        /* <DEDUP_REMOVED lines=26> */
.L_x_2018:
[----:B0-----:R-:W-:Y:S01]  /*ef90*/  VIADD R0, R17, 0x20400 ;  /* 0x0002040011007836 */ /* 0x001fe20000000000 */
        /* <DEDUP_REMOVED lines=20> */
[----:B0-----:R-:W-:Y:S05]  /*f0e0*/  CALL.ABS.NOINC R2 ;  /* 0x0000000002007343 */ /* 0x001fea0003c00000 */
.L_x_2026:
[----:B---3--:R-:W-:Y:S05]  /*f0f0*/  BSYNC B6 ;  /* 0x0000000000067941 */ /* 0x008fea0003800000 */
.L_x_2025:
[----:B------:R-:W0:Y:S01]  /*f100*/  S2R R2, SR_TID.X ;  /* 0x0000000000027919 */ /* 0x000e220000002100 */
[----:B-1----:R-:W1:Y:S01]  /*f110*/  LDC R8, c[0x0][0x448] ;  /* 0x00011200ff087b82 */ /* 0x002e620000000800 */
[----:B------:R-:W-:Y:S01]  /*f120*/  USHF.R.S32.HI UR4, URZ, 0x1f, UR36 ;  /* 0x0000001f3f047899 */ /* 0x000fe20008011424 */
[----:B------:R-:W2:Y:S01]  /*f130*/  S2R R19, SR_TID.X ;  /* 0x0000000000137919 */ /* 0x000ea20000002100 */
[----:B------:R-:W-:Y:S01]  /*f140*/  ULDC.64 UR8, c[0x0][0x2d8] ;  /* 0x0000b60000087ab9 */ /* 0x000fe20000000a00 */
[----:B------:R-:W-:Y:S02]  /*f150*/  USHF.R.S32.HI UR7, URZ, 0x1f, UR43 ;  /* 0x0000001f3f077899 */ /* 0x000fe4000801142b */
[----:B------:R-:W-:Y:S01]  /*f160*/  UIMAD UR6, UR4, UR8, URZ ;  /* 0x00000008040672a4 */ /* 0x000fe2000f8e023f */
[----:B------:R-:W3:Y:S01]  /*f170*/  S2R R9, SR_TID.X ;  /* 0x0000000000097919 */ /* 0x000ee20000002100 */
        /* <DEDUP_REMOVED lines=12> */
[----:B0-----:R-:W-:Y:S01]  /*f240*/  LOP3.LUT R2, R2, 0x7f, RZ, 0xc0, !PT ;  /* 0x0000007f02027812 */ /* 0x001fe200078ec0ff */
[----:B--2---:R-:W-:-:S03]  /*f250*/  IMAD.SHL.U32 R19, R19, 0x10, RZ ;  /* 0x0000001013137824 */ /* 0x004fc600078e00ff */
[----:B------:R-:W-:Y:S01]  /*f260*/  SHF.R.U32.HI R2, RZ, 0x3, R2 ;  /* 0x00000003ff027819 */ /* 0x000fe20000011602 */
[----:B------:R-:W0:Y:S03]  /*f270*/  @P0 LDC R3, c[0x0][0x44c] ;  /* 0x00011300ff030b82 */ /* 0x000e260000000800 */
[----:B------:R-:W-:Y:S01]  /*f280*/  LOP3.LUT R19, R2, 0x70, R19, 0xf8, !PT ;  /* 0x0000007002137812 */ /* 0x000fe200078ef813 */
[----:B------:R-:W-:-:S04]  /*f290*/  IMAD.U32 R2, RZ, RZ, UR41 ;  /* 0x00000029ff027e24 */ /* 0x000fc8000f8e00ff */
[----:B------:R-:W1:Y:S01]  /*f2a0*/  @P0 LDC R0, c[0x0][0x450] ;  /* 0x00011400ff000b82 */ /* 0x000e620000000800 */
[----:B------:R-:W-:Y:S02]  /*f2b0*/  IMAD R2, R2, 0x80, R19 ;  /* 0x0000008002027824 */ /* 0x000fe400078e0213 */
[----:B------:R-:W2:Y:S02]  /*f2c0*/  S2R R19, SR_TID.X ;  /* 0x0000000000137919 */ /* 0x000ea40000002100 */
[----:B------:R-:W-:Y:S02]  /*f2d0*/  IMAD.MOV.U32 R4, RZ, RZ, R2 ;  /* 0x000000ffff047224 */ /* 0x000fe400078e0002 */
[----:B0-----:R-:W-:-:S05]  /*f2e0*/  @P0 IMAD.HI.U32 R3, R2, R3, RZ ;  /* 0x0000000302030227 */ /* 0x001fca00078e00ff */
[----:B-1----:R-:W-:Y:S01]  /*f2f0*/  @P0 SHF.R.U32.HI R4, RZ, R0, R3 ;  /* 0x00000000ff040219 */ /* 0x002fe20000011603 */
[----:B------:R-:W-:Y:S01]  /*f300*/  IMAD.U32 R3, RZ, RZ, UR6 ;  /* 0x00000006ff037e24 */ /* 0x000fe2000f8e00ff */
[----:B------:R-:W-:Y:S02]  /*f310*/  ULDC.64 UR6, c[0x0][0x280] ;  /* 0x0000a00000067ab9 */ /* 0x000fe40000000a00 */
[--C-:B------:R-:W-:Y:S01]  /*f320*/  SHF.R.S32.HI R5, RZ, 0x1f, R4.reuse ;  /* 0x0000001fff057819 */ /* 0x100fe20000011404 */
[----:B------:R-:W-:-:S04]  /*f330*/  IMAD.MOV R0, RZ, RZ, -R4 ;  /* 0x000000ffff007224 */ /* 0x000fc800078e0a04 */
[----:B------:R-:W-:Y:S02]  /*f340*/  IMAD R0, R8, R0, R2 ;  /* 0x0000000008007224 */ /* 0x000fe400078e0202 */
[----:B------:R-:W-:Y:S02]  /*f350*/  IMAD.MOV.U32 R2, RZ, RZ, R6 ;  /* 0x000000ffff027224 */ /* 0x000fe400078e0006 */
[----:B------:R-:W-:Y:S02]  /*f360*/  IMAD R5, R5, UR4, RZ ;  /* 0x0000000405057c24 */ /* 0x000fe4000f8e02ff */
[----:B--2---:R-:W-:Y:S02]  /*f370*/  IMAD.SHL.U32 R10, R19, 0x10, RZ ;  /* 0x00000010130a7824 */ /* 0x004fe400078e00ff */
[----:B------:R-:W-:-:S03]  /*f380*/  IMAD.WIDE.U32 R2, R4, UR4, R2 ;  /* 0x0000000404027c25 */ /* 0x000fc6000f8e0002 */
[----:B------:R-:W-:Y:S01]  /*f390*/  LOP3.LUT R10, R10, 0x70, RZ, 0xc0, !PT ;  /* 0x000000700a0a7812 */ /* 0x000fe200078ec0ff */
[----:B------:R-:W-:Y:S01]  /*f3a0*/  IMAD R5, R4, UR5, R5 ;  /* 0x0000000504057c24 */ /* 0x000fe2000f8e0205 */
[----:B------:R-:W-:Y:S01]  /*f3b0*/  SHF.R.S32.HI R4, RZ, 0x1f, R0 ;  /* 0x0000001fff047819 */ /* 0x000fe20000011400 */
[----:B------:R-:W-:Y:S01]  /*f3c0*/  ULDC.64 UR4, c[0x0][0x2c8] ;  /* 0x0000b20000047ab9 */ /* 0x000fe20000000a00 */
[----:B------:R-:W-:Y:S01]  /*f3d0*/  LOP3.LUT R10, R10, 0x80, RZ, 0xfc, !PT ;  /* 0x000000800a0a7812 */ /* 0x000fe200078efcff */
[----:B------:R-:W-:Y:S02]  /*f3e0*/  IMAD.IADD R3, R3, 0x1, R5 ;  /* 0x0000000103037824 */ /* 0x000fe400078e0205 */
[----:B------:R-:W-:Y:S02]  /*f3f0*/  IMAD R4, R4, UR4, RZ ;  /* 0x0000000404047c24 */ /* 0x000fe4000f8e02ff */
[----:B------:R-:W-:Y:S01]  /*f400*/  IMAD.WIDE.U32 R2, R0, UR4, R2 ;  /* 0x0000000400027c25 */ /* 0x000fe2000f8e0002 */
[----:B------:R-:W-:-:S02]  /*f410*/  ULDC UR4, c[0x0][0x2b8] ;  /* 0x0000ae0000047ab9 */ /* 0x000fc40000000800 */
[----:B------:R-:W-:Y:S01]  /*f420*/  ISETP.GE.AND P0, PT, R10, UR4, PT ;  /* 0x000000040a007c0c */ /* 0x000fe2000bf06270 */
[----:B---3--:R-:W-:Y:S01]  /*f430*/  IMAD.SHL.U32 R19, R9, 0x10, RZ ;  /* 0x0000001009137824 */ /* 0x008fe200078e00ff */
[----:B------:R0:W5:Y:S01]  /*f440*/  LDL R10, [R1+0x2c] ;  /* 0x00002c00010a7983 */ /* 0x0001620000100800 */
[----:B------:R-:W-:-:S03]  /*f450*/  IMAD R4, R0, UR5, R4 ;  /* 0x0000000500047c24 */ /* 0x000fc6000f8e0204 */
[----:B------:R-:W-:Y:S02]  /*f460*/  LOP3.LUT R19, R19, 0x70, RZ, 0xc0, !PT ;  /* 0x0000007013137812 */ /* 0x000fe400078ec0ff */
[----:B------:R-:W-:Y:S02]  /*f470*/  IADD3 R0, P2, R2, UR6, RZ ;  /* 0x0000000602007c10 */ /* 0x000fe4000ff5e0ff */
[----:B------:R-:W-:Y:S01]  /*f480*/  ISETP.GE.AND P1, PT, R19, UR4, PT ;  /* 0x0000000413007c0c */ /* 0x000fe2000bf26270 */
[----:B------:R-:W-:Y:S01]  /*f490*/  UMOV UR4, 0xffffffff ;  /* 0xffffffff00047882 */ /* 0x000fe20000000000 */
[----:B------:R-:W-:Y:S02]  /*f4a0*/  IADD3.X R2, R3, UR7, R4, P2, !PT ;  /* 0x0000000703027c10 */ /* 0x000fe400097fe404 */
[----:B0-----:R-:W-:Y:S09]  /*f4b0*/  BRA.DIV UR4, `(.L_x_2027) ;  /* 0x0000003604307947 */ /* 0x001ff2000b800000 */
[----:B------:R-:W0:Y:S01]  /*f4c0*/  S2R R6, SR_TID.X ;  /* 0x0000000000067919 */ /* 0x000e220000002100 */
[----:B------:R-:W-:Y:S01]  /*f4d0*/  IMAD.U32 R4, RZ, RZ, UR41 ;  /* 0x00000029ff047e24 */ /* 0x000fe2000f8e00ff */
[----:B------:R-:W-:Y:S01]  /*f4e0*/  ULDC UR4, c[0x0][0x288] ;  /* 0x0000a20000047ab9 */ /* 0x000fe20000000800 */
[----:B------:R-:W1:Y:S01]  /*f4f0*/  SHFL.IDX PT, R7, R0, RZ, 0x181f ;  /* 0x00181fff00077589 */ /* 0x000e6200000e0000 */
[----:B------:R-:W-:-:S03]  /*f500*/  IMAD R3, R8, UR4, RZ ;  /* 0x0000000408037c24 */ /* 0x000fc6000f8e02ff */
[----:B------:R-:W-:Y:S01]  /*f510*/  SHFL.IDX PT, R9, R2, 0x1, 0x181f ;  /* 0x00381f0002097f89 */ /* 0x000fe200000e0000 */
[----:B0-----:R-:W-:-:S04]  /*f520*/  LOP3.LUT R6, R6, 0x7f, RZ, 0xc0, !PT ;  /* 0x0000007f06067812 */ /* 0x001fc800078ec0ff */
[----:B------:R-:W-:-:S05]  /*f530*/  SHF.R.U32.HI R6, RZ, 0x3, R6 ;  /* 0x00000003ff067819 */ /* 0x000fca0000011606 */
[----:B------:R-:W-:Y:S02]  /*f540*/  IMAD R4, R4, 0x80, R6 ;  /* 0x0000008004047824 */ /* 0x000fe400078e0206 */
[----:B------:R-:W0:Y:S02]  /*f550*/  SHFL.IDX PT, R6, R2, RZ, 0x181f ;  /* 0x00181fff02067589 */ /* 0x000e2400000e0000 */
[C---:B------:R-:W-:Y:S01]  /*f560*/  VIADD R5, R4.reuse, 0x10 ;  /* 0x0000001004057836 */ /* 0x040fe20000000000 */
[----:B------:R-:W-:-:S04]  /*f570*/  ISETP.GE.AND P3, PT, R4, R3, PT ;  /* 0x000000030400720c */ /* 0x000fc80003f66270 */
[----:B------:R-:W-:Y:S02]  /*f580*/  ISETP.GE.AND P2, PT, R5, R3, PT ;  /* 0x000000030500720c */ /* 0x000fe40003f46270 */
[----:B------:R-:W2:Y:S07]  /*f590*/  SHFL.IDX PT, R5, R0, 0x1, 0x181f ;  /* 0x00381f0000057f89 */ /* 0x000eae00000e0000 */
[----:B-1----:R-:W-:-:S05]  /*f5a0*/  @!P3 IADD3 R7, P4, R19, R7, RZ ;  /* 0x000000071307b210 */ /* 0x002fca0007f9e0ff */
[----:B0-----:R-:W-:-:S05]  /*f5b0*/  @!P3 IMAD.X R6, RZ, RZ, R6, P4 ;  /* 0x000000ffff06b224 */ /* 0x001fca00020e0606 */
[----:B------:R-:W-:-:S04]  /*f5c0*/  @!P3 LOP3.LUT R7, R7, R6, RZ, 0x3c, !PT ;  /* 0x000000060707b212 */ /* 0x000fc800078e3cff */
[----:B------:R-:W-:Y:S02]  /*f5d0*/  @!P3 LOP3.LUT R6, R7, R6, RZ, 0x3c, !PT ;  /* 0x000000060706b212 */ /* 0x000fe400078e3cff */
        /* <DEDUP_REMOVED lines=48> */
[----:B-1----:R-:W-:Y:S01]  /*f8e0*/  @!P2 IMAD.X R6, RZ, RZ, R6, P3 ;  /* 0x000000ffff06a224 */ /* 0x002fe200018e0606 */
[----:B------:R-:W-:Y:S02]  /*f8f0*/  ISETP.GE.AND P3, PT, R5, R3, PT ;  /* 0x000000030500720c */ /* 0x000fe40003f66270 */
[----:B------:R-:W-:Y:S02]  /*f900*/  SHFL.IDX PT, R5, R2, 0x7, 0x181f ;  /* 0x00f81f0002057f89 */ /* 0x000fe400000e0000 */
[----:B------:R-:W-:-:S04]  /*f910*/  @!P2 LOP3.LUT R7, R7, R6, RZ, 0x3c, !PT ;  /* 0x000000060707a212 */ /* 0x000fc800078e3cff */
[----:B------:R-:W-:-:S04]  /*f920*/  @!P2 LOP3.LUT R6, R7, R6, RZ, 0x3c, !PT ;  /* 0x000000060706a212 */ /* 0x000fc800078e3cff */
[----:B------:R-:W-:-:S05]  /*f930*/  @!P2 LOP3.LUT R7, R7, R6, RZ, 0x3c, !PT ;  /* 0x000000060707a212 */ /* 0x000fca00078e3cff */
[----:B------:R-:W-:Y:S04]  /*f940*/  @!P2 LDGSTS.E.BYPASS.LTC128B.128 [R10+0x22c00], desc[UR48][R6.64], !P1 ;  /* 0x22c00000060aafae */ /* 0x000fe8000c901d70 */
[----:B------:R0:W-:Y:S04]  /*f950*/  @!P2 LDGSTS.E.BYPASS.LTC128B.128 [R10+0x26c00], desc[UR48][R6.64+0x80], !P0 ;  /* 0x26c00080060aafae */ /* 0x0001e8000c101d70 */
        /* <DEDUP_REMOVED lines=10> */
.L_x_2107:
        /* <DEDUP_REMOVED lines=11> */
.L_x_2029:
[----:B------:R-:W-:Y:S05]  /*fab0*/  BSYNC B0 ;  /* 0x0000000000007941 */ /* 0x000fea0003800000 */
.L_x_2028:
[----:B------:R-:W-:Y:S01]  /*fac0*/  NOP ;  /* 0x0000000000007918 */ /* 0x000fe20000000000 */
[----:B------:R-:W-:-:S13]  /*fad0*/  PLOP3.LUT P0, PT, PT, PT, PT, 0x80, 0x0 ;  /* 0x000000000000781c */ /* 0x000fda0003f0f070 */
.L_x_2030:
        /* <DEDUP_REMOVED lines=18> */
.L_x_2108:
[----:B------:R-:W-:Y:S05]  /*fc00*/  BSYNC B0 ;  /* 0x0000000000007941 */ /* 0x000fea0003800000 */
.L_x_2031:
[----:B------:R-:W-:-:S06]  /*fc10*/  UISETP.GE.AND UP0, UPT, UR40, 0x2, UPT ;  /* 0x000000022800788c */ /* 0x000fcc000bf06270 */
[----:B------:R-:W-:-:S13]  /*fc20*/  PLOP3.LUT P0, PT, PT, PT, UP0, 0x80, 0x0 ;  /* 0x000000000000781c */ /* 0x000fda0003f0f008 */
[----:B------:R-:W-:Y:S05]  /*fc30*/  @!P0 BRA `(.L_x_2033) ;  /* 0x0000001400608947 */ /* 0x000fea0003800000 */
[----:B--2---:R2:W5:Y:S01]  /*fc40*/  LDL.LU R0, [R1+0xc] ;  /* 0x00000c0001007983 */ /* 0x0045620000300800 */
[----:B------:R-:W-:-:S03]  /*fc50*/  UIADD3 UR4, UR40, -0x2, URZ ;  /* 0xfffffffe28047890 */ /* 0x000fc6000fffe03f */
[----:B------:R2:W5:Y:S03]  /*fc60*/  LDL.LU R3, [R1+0x4] ;  /* 0x0000040001037983 */ /* 0x0005660000300800 */
[----:B------:R-:W-:-:S07]  /*fc70*/  IMAD.U32 R2, RZ, RZ, UR4 ;  /* 0x00000004ff027e24 */ /* 0x000fce000f8e00ff */
.L_x_2055:
[----:B01----:R-:W3:Y:S01]  /*fc80*/  LDL R6, [R1+0x10] ;  /* 0x0000100001067983 */ /* 0x003ee20000100800 */
        /* <DEDUP_REMOVED lines=8> */
[----:B------:R0:W-:Y:S01]  /*fd10*/  STL [R1+0x4], R10 ;  /* 0x0000040a01007387 */ /* 0x0001e20000100800 */
[----:B---3--:R-:W-:-:S13]  /*fd20*/  LOP3.LUT P1, RZ, R6, 0x2, RZ, 0xc0, !PT ;  /* 0x0000000206ff7812 */ /* 0x008fda000782c0ff */
[----:B0-----:R-:W-:Y:S05]  /*fd30*/  @!P1 BRA `(.L_x_2035) ;  /* 0x0000000800049947 */ /* 0x001fea0003800000 */
[----:B------:R-:W-:Y:S01]  /*fd40*/  LOP3.LUT P1, RZ, R6, 0x1, RZ, 0xc0, !PT ;  /* 0x0000000106ff7812 */ /* 0x000fe2000782c0ff */
[----:B------:R-:W-:-:S12]  /*fd50*/  IMAD.MOV.U32 R8, RZ, RZ, R2 ;  /* 0x000000ffff087224 */ /* 0x000fd800078e0002 */
[----:B------:R-:W-:Y:S05]  /*fd60*/  @!P1 BRA `(.L_x_2036) ;  /* 0x0000000000509947 */ /* 0x000fea0003800000 */
[----:B------:R-:W3:Y:S01]  /*fd70*/  LDL R12, [R1+0x18] ;  /* 0x00001800010c7983 */ /* 0x000ee20000100800 */
[----:B------:R-:W0:Y:S01]  /*fd80*/  LDC R7, c[0x0][0x43c] ;  /* 0x00010f00ff077b82 */ /* 0x000e220000000800 */
[----:B------:R-:W-:Y:S02]  /*fd90*/  ULDC.64 UR4, c[0x0][0x428] ;  /* 0x00010a0000047ab9 */ /* 0x000fe40000000a00 */
[----:B------:R-:W4:Y:S01]  /*fda0*/  LDL R11, [R1+0x14] ;  /* 0x00001400010b7983 */ /* 0x000f220000100800 */
[----:B0-----:R-:W-:-:S13]  /*fdb0*/  ISETP.NE.AND P0, PT, R7, 0x1, PT ;  /* 0x000000010700780c */ /* 0x001fda0003f05270 */
[----:B------:R-:W0:Y:S02]  /*fdc0*/  @P0 LDC.64 R4, c[0x0][0x440] ;  /* 0x00011000ff040b82 */ /* 0x000e240000000a00 */
[----:B0-----:R-:W-:-:S04]  /*fdd0*/  @P0 IMAD.HI.U32 R6, R2, R4, RZ ;  /* 0x0000000402060227 */ /* 0x001fc800078e00ff */
[----:B------:R-:W-:Y:S01]  /*fde0*/  IMAD.MOV.U32 R4, RZ, RZ, R2 ;  /* 0x000000ffff047224 */ /* 0x000fe200078e0002 */
[----:B------:R-:W-:-:S04]  /*fdf0*/  @P0 SHF.R.U32.HI R4, RZ, R5, R6 ;  /* 0x00000005ff040219 */ /* 0x000fc80000011606 */
[--C-:B------:R-:W-:Y:S01]  /*fe00*/  SHF.R.S32.HI R5, RZ, 0x1f, R4.reuse ;  /* 0x0000001fff057819 */ /* 0x100fe20000011404 */
[----:B------:R-:W-:-:S04]  /*fe10*/  IMAD.MOV R8, RZ, RZ, -R4 ;  /* 0x000000ffff087224 */ /* 0x000fc800078e0a04 */
[----:B------:R-:W-:Y:S02]  /*fe20*/  IMAD R8, R7, R8, R2 ;  /* 0x0000000807087224 */ /* 0x000fe400078e0202 */
[----:B---3--:R-:W-:-:S04]  /*fe30*/  IMAD R6, R12, UR4, RZ ;  /* 0x000000040c067c24 */ /* 0x008fc8000f8e02ff */
[C---:B----4-:R-:W-:Y:S02]  /*fe40*/  IMAD R6, R11.reuse, UR5, R6 ;  /* 0x000000050b067c24 */ /* 0x050fe4000f8e0206 */
[----:B------:R-:W-:Y:S01]  /*fe50*/  IMAD.WIDE.U32 R4, R11, UR4, R4 ;  /* 0x000000040b047c25 */ /* 0x000fe2000f8e0004 */
[----:B------:R-:W-:-:S03]  /*fe60*/  ULDC.64 UR4, c[0x0][0x418] ;  /* 0x0001060000047ab9 */ /* 0x000fc60000000a00 */
[----:B------:R-:W-:Y:S01]  /*fe70*/  IMAD.IADD R5, R6, 0x1, R5 ;  /* 0x0000000106057824 */ /* 0x000fe200078e0205 */
[----:B------:R-:W-:-:S04]  /*fe80*/  LEA R6, P0, R4, UR4, 0x2 ;  /* 0x0000000404067c11 */ /* 0x000fc8000f8010ff */
[----:B------:R-:W-:-:S05]  /*fe90*/  LEA.HI.X R7, R4, UR5, R5, 0x2, P0 ;  /* 0x0000000504077c11 */ /* 0x000fca00080f1405 */
[----:B------:R0:W5:Y:S04]  /*fea0*/  LDG.E R16, desc[UR48][R6.64] ;  /* 0x0000003006107981 */ /* 0x000168000c1e1900 */
.L_x_2036:
[----:B0-----:R-:W-:Y:S01]  /*feb0*/  IMAD R6, R10, 0x8, R17 ;  /* 0x000000080a067824 */ /* 0x001fe200078e0211 */
[----:B------:R-:W-:Y:S01]  /*fec0*/  SHF.L.U32 R5, R9, 0x1f, RZ ;  /* 0x0000001f09057819 */ /* 0x000fe200000006ff */
[----:B------:R-:W0:Y:S01]  /*fed0*/  S2R R4, SR_TID.X ;  /* 0x0000000000047919 */ /* 0x000e220000002100 */
[----:B------:R-:W-:Y:S02]  /*fee0*/  BSSY B1, `(.L_x_2037) ;  /* 0x0000005000017945 */ /* 0x000fe40003800000 */
[----:B------:R-:W1:Y:S01]  /*fef0*/  SYNCS.PHASECHK.TRANS64.TRYWAIT P0, [R6+URZ+0x38880], R5 ;  /* 0x03888005060075a7 */ /* 0x000e62000800017f */
[----:B0-----:R-:W-:-:S04]  /*ff00*/  LOP3.LUT R4, R4, 0x7f, RZ, 0xc0, !PT ;  /* 0x0000007f04047812 */ /* 0x001fc800078ec0ff */
[----:B------:R-:W-:Y:S01]  /*ff10*/  ISETP.NE.AND P1, PT, R4, RZ, PT ;  /* 0x000000ff0400720c */ /* 0x000fe20003f25270 */
[----:B-1----:R-:W-:-:S12]  /*ff20*/  @!P0 BRA `(.L_x_2038) ;  /* 0x0000003400748947 */ /* 0x002fd80003800000 */
.L_x_2109:
[----:B------:R-:W-:Y:S05]  /*ff30*/  BSYNC B1 ;  /* 0x0000000000017941 */ /* 0x000fea0003800000 */
.L_x_2037:
        /* <DEDUP_REMOVED lines=9> */
.L_x_2040:
[----:B------:R-:W-:Y:S05]  /*ffd0*/  BSYNC B1 ;  /* 0x0000000000017941 */ /* 0x000fea0003800000 */
.L_x_2039:
[----:B------:R-:W3:Y:S01]  /*ffe0*/  LDL R4, [R1+0x4] ;  /* 0x0000040001047983 */ /* 0x000ee20000100800 */
        /* <DEDUP_REMOVED lines=9> */
[----:B---3--:R-:W-:-:S04]  /*10080*/  IMAD R4, R4, 0x8000, R17 ;  /* 0x0000800004047824 */ /* 0x008fc800078e0211 */
[----:B------:R-:W-:-:S07]  /*10090*/  VIADD R9, R4, 0x10400 ;  /* 0x0001040004097836 */ /* 0x000fce0000000000 */
.L_x_2041:
        /* <DEDUP_REMOVED lines=16> */
.L_x_2042:
        /* <DEDUP_REMOVED lines=13> */
.L_x_2110:
[----:B------:R-:W-:Y:S05]  /*10270*/  BSYNC B1 ;  /* 0x0000000000017941 */ /* 0x000fea0003800000 */
.L_x_2043:
        /* <DEDUP_REMOVED lines=11> */
.L_x_2046:
[----:B------:R-:W-:Y:S05]  /*10330*/  BSYNC B1 ;  /* 0x0000000000017941 */ /* 0x000fea0003800000 */
.L_x_2045:
        /* <DEDUP_REMOVED lines=8> */
.L_x_2047:
        /* <DEDUP_REMOVED lines=15> */
.L_x_2048:
        /* <DEDUP_REMOVED lines=10> */
.L_x_2035:
[----:B------:R-:W-:Y:S05]  /*10550*/  BSYNC B0 ;  /* 0x0000000000007941 */ /* 0x000fea0003800000 */
.L_x_2034:
[----:B------:R-:W-:-:S06]  /*10560*/  UISETP.NE.AND UP0, UPT, UR39, 0x3, UPT ;  /* 0x000000032700788c */ /* 0x000fcc000bf05270 */
[----:B------:R-:W-:-:S13]  /*10570*/  PLOP3.LUT P0, PT, PT, PT, UP0, 0x80, 0x0 ;  /* 0x000000000000781c */ /* 0x000fda0003f0f008 */
[----:B------:R-:W-:Y:S05]  /*10580*/  @!P0 BRA `(.L_x_2049) ;  /* 0x0000000000048947 */ /* 0x000fea0003800000 */
[----:B------:R-:W-:Y:S01]  /*10590*/  BPT.TRAP 0x1 ;  /* 0x000000040000795c */ /* 0x000fe20000300000 */
.L_x_2049:
        /* <DEDUP_REMOVED lines=8> */
.L_x_2111:
[----:B------:R-:W-:Y:S05]  /*10620*/  BSYNC B0 ;  /* 0x0000000000007941 */ /* 0x000fea0003800000 */
.L_x_2050:
[----:B------:R-:W-:Y:S05]  /*10630*/  @!P0 BRA `(.L_x_2052) ;  /* 0x0000000000048947 */ /* 0x000fea0003800000 */
[----:B------:R-:W-:Y:S01]  /*10640*/  BPT.TRAP 0x1 ;  /* 0x000000040000795c */ /* 0x000fe20000300000 */
.L_x_2052:
[----:B0-----:R-:W-:Y:S01]  /*10650*/  SHF.L.U32 R4, R0, 0x1f, RZ ;  /* 0x0000001f00047819 */ /* 0x001fe200000006ff */
[----:B------:R-:W-:-:S03]  /*10660*/  IMAD.SHL.U32 R0, R3, 0x8000, RZ ;  /* 0x0000800003007824 */ /* 0x000fc600078e00ff */
[----:B------:R-:W0:Y:S02]  /*10670*/  SYNCS.PHASECHK.TRANS64.TRYWAIT P1, [R19+URZ+0x38860], R4 ;  /* 0x03886004130075a7 */ /* 0x000e24000802017f */
[----:B0-----:R-:W-:Y:S05]  /*10680*/  @!P1 BRA `(.L_x_2053) ;  /* 0x0000002c00d89947 */ /* 0x001fea0003800000 */
.L_x_2112:
[----:B------:R-:W3:Y:S04]  /*10690*/  LDL R14, [R1+0x28] ;  /* 0x00002800010e7983 */ /* 0x000ee80000100800 */
[----:B------:R-:W4:Y:S04]  /*106a0*/  LDL R13, [R1+0x8] ;  /* 0x00000800010d7983 */ /* 0x000f280000100800 */
[----:B------:R-:W4:Y:S01]  /*106b0*/  LDL R12, [R1] ;  /* 0x00000000010c7983 */ /* 0x000f220000100800 */
[----:B------:R-:W-:Y:S01]  /*106c0*/  LOP3.LUT R3, R0, R18, RZ, 0xfc, !PT ;  /* 0x0000001200037212 */ /* 0x000fe200078efcff */
[----:B------:R-:W-:Y:S05]  /*106d0*/  WARPSYNC.ALL ;  /* 0x0000000000007948 */ /* 0x000fea0003800000 */
[----:B------:R-:W-:-:S05]  /*106e0*/  IMAD.IADD R3, R17, 0x1, R3 ;  /* 0x0000000111037824 */ /* 0x000fca00078e0203 */
[----:B------:R-:W0:Y:S02]  /*106f0*/  LDSM.16.MT88.4 R8, [R3+0x10400] ;  /* 0x010400000308783b */ /* 0x000e240000004200 */
[C-C-:B0-----:R-:W-:Y:S02]  /*10700*/  PRMT R4, R8.reuse, 0x6420, R9.reuse ;  /* 0x0000642008047816 */ /* 0x141fe40000000009 */
        /* <DEDUP_REMOVED lines=158> */
.L_x_2054:
        /* <DEDUP_REMOVED lines=13> */
.L_x_2033:
        /* <DEDUP_REMOVED lines=18> */
.L_x_2057:
[----:B------:R-:W-:Y:S05]  /*112e0*/  BSYNC B0 ;  /* 0x0000000000007941 */ /* 0x000fea0003800000 */
.L_x_2056:
[----:B------:R-:W-:-:S06]  /*112f0*/  UISETP.NE.AND UP0, UPT, UR39, 0x3, UPT ;  /* 0x000000032700788c */ /* 0x000fcc000bf05270 */
[----:B------:R-:W-:-:S13]  /*11300*/  PLOP3.LUT P1, PT, PT, PT, UP0, 0x80, 0x0 ;  /* 0x000000000000781c */ /* 0x000fda0003f2f008 */
[----:B------:R-:W-:Y:S05]  /*11310*/  @!P1 BRA `(.L_x_2058) ;  /* 0x0000000000049947 */ /* 0x000fea0003800000 */
[----:B------:R-:W-:Y:S01]  /*11320*/  BPT.TRAP 0x1 ;  /* 0x000000040000795c */ /* 0x000fe20000300000 */
.L_x_2058:
        /* <DEDUP_REMOVED lines=10> */
.L_x_2113:
[----:B------:R-:W-:Y:S05]  /*113d0*/  BSYNC B0 ;  /* 0x0000000000007941 */ /* 0x000fea0003800000 */
.L_x_2059:
[----:B------:R-:W-:Y:S05]  /*113e0*/  @!P2 BRA `(.L_x_2061) ;  /* 0x000000000004a947 */ /* 0x000fea0003800000 */
[----:B------:R-:W-:Y:S01]  /*113f0*/  BPT.TRAP 0x1 ;  /* 0x000000040000795c */ /* 0x000fe20000300000 */
.L_x_2061:
[----:B--2---:R-:W2:Y:S02]  /*11400*/  LDL R0, [R1+0xc] ;  /* 0x00000c0001007983 */ /* 0x004ea40000100800 */
[----:B--2---:R-:W-:-:S04]  /*11410*/  SHF.L.U32 R0, R0, 0x1f, RZ ;  /* 0x0000001f00007819 */ /* 0x004fc800000006ff */
[----:B------:R-:W2:Y:S02]  /*11420*/  SYNCS.PHASECHK.TRANS64.TRYWAIT P1, [R2+URZ+0x38860], R0 ;  /* 0x03886000020075a7 */ /* 0x000ea4000802017f */
[----:B--2---:R-:W-:Y:S05]  /*11430*/  @!P1 BRA `(.L_x_2062) ;  /* 0x0000002000949947 */ /* 0x004fea0003800000 */
.L_x_2114:
        /* <DEDUP_REMOVED lines=166> */
.L_x_2063:
[----:B------:R-:W2:Y:S01]  /*11ea0*/  LDL.LU R3, [R1+0xc] ;  /* 0x00000c0001037983 */ /* 0x000ea20000300800 */
[----:B0-----:R0:W-:Y:S01]  /*11eb0*/  SYNCS.ARRIVE.TRANS64.A1T0 RZ, [R2+URZ+0x38850], RZ ;  /* 0x038850ff02ff79a7 */ /* 0x0011e2000810003f */
[----:B-1----:R-:W-:Y:S01]  /*11ec0*/  VIADD R0, R19, 0x1 ;  /* 0x0000000113007836 */ /* 0x002fe20000000000 */
[----:B------:R-:W-:Y:S04]  /*11ed0*/  BAR.SYNC.DEFER_BLOCKING 0x2, 0x80 ;  /* 0x0082000000007b1d */ /* 0x000fe80000010000 */
[----:B------:R-:W-:Y:S01]  /*11ee0*/  ISETP.NE.AND P1, PT, R0, 0x2, PT ;  /* 0x000000020000780c */ /* 0x000fe20003f25270 */
[----:B0-----:R-:W-:-:S03]  /*11ef0*/  @!P0 VIADD R2, R2, 0x38880 ;  /* 0x0003888002028836 */ /* 0x001fc60000000000 */
[----:B------:R-:W-:Y:S02]  /*11f00*/  SEL R0, R0, RZ, P1 ;  /* 0x000000ff00007207 */ /* 0x000fe40000800000 */
[----:B------:R-:W-:-:S03]  /*11f10*/  @!P0 PRMT R2, RZ, 0x654, R2 ;  /* 0x00000654ff028816 */ /* 0x000fc60000000002 */
[----:B------:R0:W-:Y:S01]  /*11f20*/  STL [R1+0x4], R0 ;  /* 0x0000040001007387 */ /* 0x0001e20000100800 */
[----:B------:R1:W-:Y:S02]  /*11f30*/  @!P0 SYNCS.ARRIVE.TRANS64.RED.A1T0 RZ, [R2+URZ], RZ ;  /* 0x000000ff02ff89a7 */ /* 0x0003e4000810043f */
[----:B-1----:R-:W-:-:S04]  /*11f40*/  SEL R2, RZ, 0x1, P1 ;  /* 0x00000001ff027807 */ /* 0x002fc80000800000 */
[----:B--2---:R-:W-:-:S05]  /*11f50*/  LOP3.LUT R3, R3, R2, RZ, 0x3c, !PT ;  /* 0x0000000203037212 */ /* 0x004fca00078e3cff */
[----:B------:R0:W-:Y:S02]  /*11f60*/  STL [R1+0xc], R3 ;  /* 0x00000c0301007387 */ /* 0x0001e40000100800 */
.L_x_2008:
[----:B------:R-:W-:Y:S05]  /*11f70*/  BSYNC B7 ;  /* 0x0000000000077941 */ /* 0x000fea0003800000 */
.L_x_2006:
        /* <DEDUP_REMOVED lines=13> */
.L_x_2064:
        /* <DEDUP_REMOVED lines=8> */
.L_x_2065:
[----:B-1----:R-:W2:Y:S01]  /*120d0*/  LDL R0, [R1+0x30] ;  /* 0x0000300001007983 */ /* 0x002ea20000100800 */
[----:B------:R-:W-:Y:S02]  /*120e0*/  ULDC UR4, c[0x0][0xc38] ;  /* 0x00030e0000047ab9 */ /* 0x000fe40000000800 */
[----:B--2---:R-:W-:-:S13]  /*120f0*/  ISETP.GE.AND P0, PT, R0, UR4, PT ;  /* 0x0000000400007c0c */ /* 0x004fda000bf06270 */
[----:B------:R-:W-:Y:S05]  /*12100*/  @!P0 BRA `(.L_x_2066) ;  /* 0xffffffb800b48947 */ /* 0x000fea000383ffff */
.L_x_2003:
        /* <DEDUP_REMOVED lines=12> */
.L_x_2115:
[----:B------:R-:W-:Y:S05]  /*121d0*/  BSYNC B0 ;  /* 0x0000000000007941 */ /* 0x000fea0003800000 */
.L_x_2067:
[----:B------:R-:W-:-:S03]  /*121e0*/  UMOV UR4, 0xffffffff ;  /* 0xffffffff00047882 */ /* 0x000fc60000000000 */
[----:B------:R-:W-:Y:S05]  /*121f0*/  BRA.DIV UR4, `(.L_x_2069) ;  /* 0x00000016044c7947 */ /* 0x000fea000b800000 */
[----:B------:R-:W1:Y:S02]  /*12200*/  S2R R2, SR_TID.X ;  /* 0x0000000000027919 */ /* 0x000e640000002100 */
[----:B-1----:R-:W-:-:S04]  /*12210*/  SHF.R.U32.HI R2, RZ, 0x5, R2 ;  /* 0x00000005ff027819 */ /* 0x002fc80000011602 */
[----:B------:R-:W-:-:S05]  /*12220*/  LOP3.LUT R2, R2, 0x3, RZ, 0xc0, !PT ;  /* 0x0000000302027812 */ /* 0x000fca00078ec0ff */
[----:B------:R1:W2:Y:S02]  /*12230*/  SHFL.IDX PT, R14, R2, RZ, 0x1f ;  /* 0x00001fff020e7589 */ /* 0x0002a400000e0000 */
.L_x_2118:
[----:B--2---:R-:W-:Y:S01]  /*12240*/  ISETP.NE.AND P0, PT, R14, RZ, PT ;  /* 0x000000ff0e00720c */ /* 0x004fe20003f05270 */
[----:B------:R-:W-:-:S12]  /*12250*/  BSSY B0, `(.L_x_2070) ;  /* 0x000002e000007945 */ /* 0x000fd80003800000 */
[----:B------:R-:W-:Y:S05]  /*12260*/  @P0 BRA `(.L_x_2071) ;  /* 0x0000000000b00947 */ /* 0x000fea0003800000 */
[----:B------:R-:W-:-:S03]  /*12270*/  UMOV UR4, 0xffffffff ;  /* 0xffffffff00047882 */ /* 0x000fc60000000000 */
[----:B------:R-:W-:Y:S05]  /*12280*/  BRA.DIV UR4, `(.L_x_2072) ;  /* 0x00000016045c7947 */ /* 0x000fea000b800000 */
[----:B------:R-:W-:-:S13]  /*12290*/  ELECT P6, URZ, PT ;  /* 0x00000000003f782f */ /* 0x000fda00038c0000 */
.L_x_2121:
[----:B------:R-:W-:Y:S05]  /*122a0*/  @!P6 BRA `(.L_x_2071) ;  /* 0x0000000000a0e947 */ /* 0x000fea0003800000 */
[----:B------:R-:W-:-:S06]  /*122b0*/  ULOP3.LUT UR4, UR38, 0x2, URZ, 0xfc, !UPT ;  /* 0x0000000226047892 */ /* 0x000fcc000f8efc3f */
[----:B-1----:R-:W-:-:S05]  /*122c0*/  IMAD.U32 R2, RZ, RZ, UR4 ;  /* 0x00000004ff027e24 */ /* 0x002fca000f8e00ff */
[----:B------:R-:W-:-:S13]  /*122d0*/  ISETP.NE.AND P0, PT, R2, 0x3, PT ;  /* 0x000000030200780c */ /* 0x000fda0003f05270 */
[----:B------:R-:W-:Y:S05]  /*122e0*/  @!P0 BRA `(.L_x_2073) ;  /* 0x0000000000048947 */ /* 0x000fea0003800000 */
[----:B------:R-:W-:Y:S01]  /*122f0*/  BPT.TRAP 0x1 ;  /* 0x000000040000795c */ /* 0x000fe20000300000 */
.L_x_2073:
        /* <DEDUP_REMOVED lines=14> */
.L_x_2122:
[----:B------:R-:W1:Y:S02]  /*123e0*/  SYNCS.PHASECHK.TRANS64.TRYWAIT P1, [R7+URZ], R2 ;  /* 0x00000002070075a7 */ /* 0x000e64000802017f */
[----:B-1----:R-:W-:Y:S05]  /*123f0*/  @!P1 BRA `(.L_x_2075) ;  /* 0x0000001400349947 */ /* 0x002fea0003800000 */
.L_x_2123:
[----:B------:R-:W-:Y:S05]  /*12400*/  @!P0 BRA `(.L_x_2076) ;  /* 0x0000000000048947 */ /* 0x000fea0003800000 */
[----:B------:R-:W-:Y:S01]  /*12410*/  BPT.TRAP 0x1 ;  /* 0x000000040000795c */ /* 0x000fe20000300000 */
.L_x_2076:
[----:B------:R-:W2:Y:S02]  /*12420*/  LDL.LU R4, [R1+0x4] ;  /* 0x0000040001047983 */ /* 0x000ea40000300800 */
[----:B--2---:R-:W-:-:S04]  /*12430*/  IMAD R4, R4, 0x8, R0 ;  /* 0x0000000804047824 */ /* 0x004fc800078e0200 */
[----:B------:R-:W2:Y:S02]  /*12440*/  SYNCS.PHASECHK.TRANS64.TRYWAIT P1, [R4+URZ+0x38860], R5 ;  /* 0x03886005040075a7 */ /* 0x000ea4000802017f */
[----:B--2---:R-:W-:Y:S05]  /*12450*/  @!P1 BRA `(.L_x_2077) ;  /* 0x0000001400309947 */ /* 0x004fea0003800000 */
.L_x_2124:
[----:B------:R-:W-:Y:S05]  /*12460*/  @!P0 BRA `(.L_x_2078) ;  /* 0x0000000000048947 */ /* 0x000fea0003800000 */
[----:B------:R-:W-:Y:S01]  /*12470*/  BPT.TRAP 0x1 ;  /* 0x000000040000795c */ /* 0x000fe20000300000 */
.L_x_2078:
[----:B------:R-:W-:-:S04]  /*12480*/  IMAD R3, R3, 0x8, R0 ;  /* 0x0000000803037824 */ /* 0x000fc800078e0200 */
[----:B------:R-:W3:Y:S02]  /*12490*/  SYNCS.PHASECHK.TRANS64.TRYWAIT P1, [R3+URZ+0x38860], R2 ;  /* 0x03886002030075a7 */ /* 0x000ee4000802017f */
[----:B---3--:R-:W-:Y:S05]  /*124a0*/  @!P1 BRA `(.L_x_2079) ;  /* 0x0000001400309947 */ /* 0x008fea0003800000 */
.L_x_2125:
[----:B------:R-:W-:Y:S05]  /*124b0*/  @!P0 BRA `(.L_x_2080) ;  /* 0x0000000000048947 */ /* 0x000fea0003800000 */
[----:B------:R-:W-:Y:S01]  /*124c0*/  BPT.TRAP 0x1 ;  /* 0x000000040000795c */ /* 0x000fe20000300000 */
.L_x_2080:
[----:B------:R-:W4:Y:S02]  /*124d0*/  SYNCS.PHASECHK.TRANS64.TRYWAIT P0, [R4+URZ+0x38880], R5 ;  /* 0x03888005040075a7 */ /* 0x000f24000800017f */
[----:B----4-:R-:W-:Y:S05]  /*124e0*/  @!P0 BRA `(.L_x_2081) ;  /* 0x0000001400348947 */ /* 0x010fea0003800000 */
.L_x_2082:
[----:B------:R0:W0:Y:S02]  /*124f0*/  SYNCS.PHASECHK.TRANS64.TRYWAIT P0, [R3+URZ+0x38880], R2 ;  /* 0x03888002030075a7 */ /* 0x000024000800017f */
[----:B0-----:R-:W-:Y:S05]  /*12500*/  @!P0 NANOSLEEP.SYNCS 0x989680 ;  /* 0x009896800000895d */ /* 0x001fea0003900000 */
[----:B------:R-:W0:Y:S02]  /*12510*/  @!P0 SYNCS.PHASECHK.TRANS64 P0, [R3+URZ+0x38880], R2 ;  /* 0x03888002030085a7 */ /* 0x000e24000800007f */
[----:B0-----:R-:W-:Y:S05]  /*12520*/  @!P0 BRA `(.L_x_2082) ;  /* 0xfffffffc00f08947 */ /* 0x001fea000383ffff */
.L_x_2071:
[----:B------:R-:W-:Y:S05]  /*12530*/  BSYNC B0 ;  /* 0x0000000000007941 */ /* 0x000fea0003800000 */
.L_x_2070:
[----:B------:R-:W-:Y:S05]  /*12540*/  EXIT ;  /* 0x000000000000794d */ /* 0x000fea0003800000 */
.L_x_1953:
[----:B0-----:R-:W-:-:S04]  /*12550*/  IMAD.U32 R3, RZ, RZ, UR41 ;  /* 0x00000029ff037e24 */ /* 0x001fc8000f8e00ff */
[----:B------:R0:W1:Y:S03]  /*12560*/  SYNCS.PHASECHK.TRANS64.TRYWAIT P1, [R3+URZ+0x38800], R0 ;  /* 0x03880000030075a7 */ /* 0x000066000802017f */
[----:B-1----:R-:W-:Y:S05]  /*12570*/  @!P1 NANOSLEEP.SYNCS 0x989680 ;  /* 0x009896800000995d */ /* 0x002fea0003900000 */
[----:B------:R-:W1:Y:S02]  /*12580*/  @!P1 SYNCS.PHASECHK.TRANS64 P1, [R3+URZ+0x38800], R0 ;  /* 0x03880000030095a7 */ /* 0x000e64000802007f */
[----:B-1----:R-:W-:Y:S05]  /*12590*/  @!P1 BRA `(.L_x_1953) ;  /* 0xfffffffc00ec9947 */ /* 0x002fea000383ffff */
[----:B------:R-:W-:Y:S05]  /*125a0*/  BRA `(.L_x_2083) ;  /* 0xfffffef400987947 */ /* 0x000fea000383ffff */
.L_x_1957:
[----:B-1----:R1:W2:Y:S02]  /*125b0*/  SYNCS.PHASECHK.TRANS64.TRYWAIT P2, [R3+URZ+0x38830], R0 ;  /* 0x03883000030075a7 */ /* 0x0022a4000804017f */
[----:B--2---:R-:W-:Y:S05]  /*125c0*/  @!P2 NANOSLEEP.SYNCS 0x989680 ;  /* 0x009896800000a95d */ /* 0x004fea0003900000 */
[----:B------:R-:W2:Y:S02]  /*125d0*/  @!P2 SYNCS.PHASECHK.TRANS64 P2, [R3+URZ+0x38830], R0 ;  /* 0x038830000300a5a7 */ /* 0x000ea4000804007f */
[----:B--2---:R-:W-:Y:S05]  /*125e0*/  @!P2 BRA `(.L_x_1957) ;  /* 0xfffffffc00f0a947 */ /* 0x004fea000383ffff */
[----:B------:R-:W-:Y:S05]  /*125f0*/  BRA `(.L_x_1956) ;  /* 0xfffffef400bc7947 */ /* 0x000fea000383ffff */
.L_x_1962:
[----:B-1----:R-:W-:-:S04]  /*12600*/  IMAD.U32 R7, RZ, RZ, UR6 ;  /* 0x00000006ff077e24 */ /* 0x002fc8000f8e00ff */
[----:B------:R1:W2:Y:S03]  /*12610*/  SYNCS.PHASECHK.TRANS64.TRYWAIT P3, [R7+URZ+0x38830], R0 ;  /* 0x03883000070075a7 */ /* 0x0002a6000806017f */
[----:B--2---:R-:W-:Y:S05]  /*12620*/  @!P3 NANOSLEEP.SYNCS 0x989680 ;  /* 0x009896800000b95d */ /* 0x004fea0003900000 */
[----:B------:R-:W2:Y:S02]  /*12630*/  @!P3 SYNCS.PHASECHK.TRANS64 P3, [R7+URZ+0x38830], R0 ;  /* 0x038830000700b5a7 */ /* 0x000ea4000806007f */
[----:B--2---:R-:W-:Y:S05]  /*12640*/  @!P3 BRA `(.L_x_1962) ;  /* 0xfffffffc00ecb947 */ /* 0x004fea000383ffff */
[----:B------:R-:W-:Y:S05]  /*12650*/  BRA `(.L_x_1959) ;  /* 0xffffff1c00607947 */ /* 0x000fea000383ffff */
.L_x_1966:
[----:B-1----:R-:W-:-:S04]  /*12660*/  IMAD.U32 R7, RZ, RZ, UR6 ;  /* 0x00000006ff077e24 */ /* 0x002fc8000f8e00ff */
[----:B------:R1:W2:Y:S03]  /*12670*/  SYNCS.PHASECHK.TRANS64.TRYWAIT P3, [R7+URZ+0x38850], R0 ;  /* 0x03885000070075a7 */ /* 0x0002a6000806017f */
[----:B--2---:R-:W-:Y:S05]  /*12680*/  @!P3 NANOSLEEP.SYNCS 0x989680 ;  /* 0x009896800000b95d */ /* 0x004fea0003900000 */
[----:B------:R-:W2:Y:S02]  /*12690*/  @!P3 SYNCS.PHASECHK.TRANS64 P3, [R7+URZ+0x38850], R0 ;  /* 0x038850000700b5a7 */ /* 0x000ea4000806007f */
[----:B--2---:R-:W-:Y:S05]  /*126a0*/  @!P3 BRA `(.L_x_1966) ;  /* 0xfffffffc00ecb947 */ /* 0x004fea000383ffff */
[----:B------:R-:W-:Y:S05]  /*126b0*/  BRA `(.L_x_1963) ;  /* 0xffffff2000347947 */ /* 0x000fea000383ffff */
.L_x_1973:
[----:B-1----:R-:W-:-:S04]  /*126c0*/  IMAD.U32 R9, RZ, RZ, UR6 ;  /* 0x00000006ff097e24 */ /* 0x002fc8000f8e00ff */
[----:B------:R1:W2:Y:S03]  /*126d0*/  SYNCS.PHASECHK.TRANS64.TRYWAIT P2, [R9+URZ+0x38830], R0 ;  /* 0x03883000090075a7 */ /* 0x0002a6000804017f */
[----:B--2---:R-:W-:Y:S05]  /*126e0*/  @!P2 NANOSLEEP.SYNCS 0x989680 ;  /* 0x009896800000a95d */ /* 0x004fea0003900000 */
[----:B------:R-:W2:Y:S02]  /*126f0*/  @!P2 SYNCS.PHASECHK.TRANS64 P2, [R9+URZ+0x38830], R0 ;  /* 0x038830000900a5a7 */ /* 0x000ea4000804007f */
[----:B--2---:R-:W-:Y:S05]  /*12700*/  @!P2 BRA `(.L_x_1973) ;  /* 0xfffffffc00eca947 */ /* 0x004fea000383ffff */
[----:B------:R-:W-:Y:S05]  /*12710*/  BRA `(.L_x_1970) ;  /* 0xffffff4800647947 */ /* 0x000fea000383ffff */
.L_x_1977:
[----:B-1----:R-:W-:-:S04]  /*12720*/  IMAD.U32 R9, RZ, RZ, UR6 ;  /* 0x00000006ff097e24 */ /* 0x002fc8000f8e00ff */
[----:B------:R1:W2:Y:S03]  /*12730*/  SYNCS.PHASECHK.TRANS64.TRYWAIT P2, [R9+URZ+0x38850], R0 ;  /* 0x03885000090075a7 */ /* 0x0002a6000804017f */
[----:B--2---:R-:W-:Y:S05]  /*12740*/  @!P2 NANOSLEEP.SYNCS 0x989680 ;  /* 0x009896800000a95d */ /* 0x004fea0003900000 */
[----:B------:R-:W2:Y:S02]  /*12750*/  @!P2 SYNCS.PHASECHK.TRANS64 P2, [R9+URZ+0x38850], R0 ;  /* 0x038850000900a5a7 */ /* 0x000ea4000804007f */
[----:B--2---:R-:W-:Y:S05]  /*12760*/  @!P2 BRA `(.L_x_1977) ;  /* 0xfffffffc00eca947 */ /* 0x004fea000383ffff */
[----:B------:R-:W-:Y:S05]  /*12770*/  BRA `(.L_x_1974) ;  /* 0xffffff4c002c7947 */ /* 0x000fea000383ffff */
.L_x_1983:
[----:B-1----:R-:W-:-:S04]  /*12780*/  IMAD.U32 R6, RZ, RZ, UR14 ;  /* 0x0000000eff067e24 */ /* 0x002fc8000f8e00ff */
[----:B------:R1:W2:Y:S03]  /*12790*/  SYNCS.PHASECHK.TRANS64.TRYWAIT P1, [R6+URZ+0x38850], R5 ;  /* 0x03885005060075a7 */ /* 0x0002a6000802017f */
[----:B--2---:R-:W-:Y:S05]  /*127a0*/  @!P1 NANOSLEEP.SYNCS 0x989680 ;  /* 0x009896800000995d */ /* 0x004fea0003900000 */
[----:B------:R-:W2:Y:S02]  /*127b0*/  @!P1 SYNCS.PHASECHK.TRANS64 P1, [R6+URZ+0x38850], R5 ;  /* 0x03885005060095a7 */ /* 0x000ea4000802007f */
[----:B--2---:R-:W-:Y:S05]  /*127c0*/  @!P1 BRA `(.L_x_1983) ;  /* 0xfffffffc00ec9947 */ /* 0x004fea000383ffff */
[----:B------:R-:W-:Y:S05]  /*127d0*/  BRA `(.L_x_1982) ;  /* 0xffffff6800cc7947 */ /* 0x000fea000383ffff */
.L_x_2017:
[----:B------:R-:W-:Y:S02]  /*127e0*/  IMAD.MOV.U32 R13, RZ, RZ, R0 ;  /* 0x000000ffff0d7224 */ /* 0x000fe400078e0000 */
[----:B------:R-:W-:Y:S02]  /*127f0*/  IMAD.MOV.U32 R12, RZ, RZ, RZ ;  /* 0x000000ffff0c7224 */ /* 0x000fe400078e00ff */
[----:B------:R-:W-:Y:S02]  /*12800*/  IMAD.MOV.U32 R11, RZ, RZ, 0x1f ;  /* 0x0000001fff0b7424 */ /* 0x000fe400078e00ff */
[----:B------:R-:W-:-:S07]  /*12810*/  IMAD.MOV.U32 R15, RZ, RZ, -0x1 ;  /* 0xffffffffff0f7424 */ /* 0x000fce00078e00ff */
[----:B-1----:R-:W-:Y:S05]  /*12820*/  WARPSYNC.COLLECTIVE R15, `(.L_x_2084) ;  /* 0x000000000f087348 */ /* 0x002fea0003c00000 */
[----:B------:R0:W2:Y:S02]  /*12830*/  SHFL.IDX P6, R14, R13, R12, R11 ;  /* 0x0000000c0d0e7389 */ /* 0x0000a400000c000b */
[----:B012---:R-:W-:Y:S01]  /*12840*/  ENDCOLLECTIVE ;  /* 0x000000000000791b */ /* 0x007fe20003800000 */
.L_x_2084:
[----:B------:R-:W-:Y:S05]  /*12850*/  BRA `(.L_x_2085) ;  /* 0xffffffc000207947 */ /* 0x000fea000383ffff */
.L_x_2019:
[----:B------:R-:W-:Y:S01]  /*12860*/  BSSY B0, `(.L_x_2086) ;  /* 0x0000006000007945 */ /* 0x000fe20003800000 */
[----:B------:R-:W-:-:S07]  /*12870*/  IMAD.MOV.U32 R15, RZ, RZ, -0x1 ;  /* 0xffffffffff0f7424 */ /* 0x000fce00078e00ff */
[----:B-1----:R-:W-:Y:S05]  /*12880*/  WARPSYNC.COLLECTIVE R15, `(.L_x_2087) ;  /* 0x000000000f0c7348 */ /* 0x002fea0003c00000 */
[----:B------:R-:W-:Y:S02]  /*12890*/  ELECT P6, UR62, PT ;  /* 0x00000000003e782f */ /* 0x000fe400038c0000 */
[----:B------:R-:W-:Y:S01]  /*128a0*/  MOV R14, UR62 ;  /* 0x0000003e000e7c02 */ /* 0x000fe20008000f00 */
[----:B-1----:R-:W-:Y:S10]  /*128b0*/  ENDCOLLECTIVE ;  /* 0x000000000000791b */ /* 0x002ff40003800000 */
.L_x_2087:
[----:B------:R-:W-:Y:S05]  /*128c0*/  BSYNC B0 ;  /* 0x0000000000007941 */ /* 0x000fea0003800000 */
.L_x_2086:
[----:B------:R-:W-:Y:S05]  /*128d0*/  BRA `(.L_x_2088) ;  /* 0xffffffc000307947 */ /* 0x000fea000383ffff */
.L_x_2021:
[----:B0-----:R0:W2:Y:S02]  /*128e0*/  SYNCS.PHASECHK.TRANS64.TRYWAIT P1, [R4+URZ+0x38880], R3 ;  /* 0x03888003040075a7 */ /* 0x0010a4000802017f */
[----:B--2---:R-:W-:Y:S05]  /*128f0*/  @!P1 NANOSLEEP.SYNCS 0x989680 ;  /* 0x009896800000995d */ /* 0x004fea0003900000 */
[----:B------:R-:W2:Y:S02]  /*12900*/  @!P1 SYNCS.PHASECHK.TRANS64 P1, [R4+URZ+0x38880], R3 ;  /* 0x03888003040095a7 */ /* 0x000ea4000802007f */
[----:B--2---:R-:W-:Y:S05]  /*12910*/  @!P1 BRA `(.L_x_2021) ;  /* 0xfffffffc00f09947 */ /* 0x004fea000383ffff */
[----:B------:R-:W-:Y:S05]  /*12920*/  BRA `(.L_x_2089) ;  /* 0xffffffc000907947 */ /* 0x000fea000383ffff */
.L_x_2023:
[----:B--2---:R2:W3:Y:S02]  /*12930*/  SYNCS.PHASECHK.TRANS64.TRYWAIT P1, [R4+URZ+0x38840], R3 ;  /* 0x03884003040075a7 */ /* 0x0044e4000802017f */
[----:B---3--:R-:W-:Y:S05]  /*12940*/  @!P1 NANOSLEEP.SYNCS 0x989680 ;  /* 0x009896800000995d */ /* 0x008fea0003900000 */
[----:B------:R-:W3:Y:S02]  /*12950*/  @!P1 SYNCS.PHASECHK.TRANS64 P1, [R4+URZ+0x38840], R3 ;  /* 0x03884003040095a7 */ /* 0x000ee4000802007f */
[----:B---3--:R-:W-:Y:S05]  /*12960*/  @!P1 BRA `(.L_x_2023) ;  /* 0xfffffffc00f09947 */ /* 0x008fea000383ffff */
[----:B------:R-:W-:Y:S05]  /*12970*/  BRA `(.L_x_2090) ;  /* 0xffffffc000fc7947 */ /* 0x000fea000383ffff */
.L_x_2027:
[----:B------:R-:W-:Y:S01]  /*12980*/  IMAD.MOV.U32 R13, RZ, RZ, R2 ;  /* 0x000000ffff0d7224 */ /* 0x000fe200078e0002 */
[----:B------:R-:W-:Y:S01]  /*12990*/  LOP3.LUT R9, R9, 0x7f, RZ, 0xc0, !PT ;  /* 0x0000007f09097812 */ /* 0x000fe200078ec0ff */
[----:B------:R-:W-:Y:S02]  /*129a0*/  IMAD.MOV.U32 R12, RZ, RZ, RZ ;  /* 0x000000ffff0c7224 */ /* 0x000fe400078e00ff */
[----:B------:R-:W-:Y:S01]  /*129b0*/  IMAD.MOV.U32 R11, RZ, RZ, 0x181f ;  /* 0x0000181fff0b7424 */ /* 0x000fe200078e00ff */
[----:B------:R-:W-:Y:S01]  /*129c0*/  SHF.R.U32.HI R5, RZ, 0x3, R9 ;  /* 0x00000003ff057819 */ /* 0x000fe20000011609 */
[----:B------:R-:W-:Y:S02]  /*129d0*/  IMAD.MOV.U32 R15, RZ, RZ, -0x1 ;  /* 0xffffffffff0f7424 */ /* 0x000fe400078e00ff */
[----:B------:R-:W-:-:S07]  /*129e0*/  IMAD.U32 R4, RZ, RZ, UR41 ;  /* 0x00000029ff047e24 */ /* 0x000fce000f8e00ff */
[----:B-----5:R-:W-:Y:S05]  /*129f0*/  WARPSYNC.COLLECTIVE R15, `(.L_x_2091) ;  /* 0x000000000f087348 */ /* 0x020fea0003c00000 */
[----:B------:R0:W1:Y:S02]  /*12a00*/  SHFL.IDX P6, R14, R13, R12, R11 ;  /* 0x0000000c0d0e7389 */ /* 0x00006400000c000b */
[----:B01---5:R-:W-:Y:S01]  /*12a10*/  ENDCOLLECTIVE ;  /* 0x000000000000791b */ /* 0x023fe20003800000 */
.L_x_2091:
[----:B------:R-:W-:-:S04]  /*12a20*/  IMAD R4, R4, 0x80, R5 ;  /* 0x0000008004047824 */ /* 0x000fc800078e0205 */
[----:B------:R-:W-:Y:S02]  /*12a30*/  VIADD R5, R4, 0x10 ;  /* 0x0000001004057836 */ /* 0x000fe40000000000 */
[----:B------:R-:W-:Y:S02]  /*12a40*/  IMAD.MOV.U32 R13, RZ, RZ, R0 ;  /* 0x000000ffff0d7224 */ /* 0x000fe400078e0000 */
[----:B------:R-:W-:-:S07]  /*12a50*/  IMAD.MOV.U32 R6, RZ, RZ, R14 ;  /* 0x000000ffff067224 */ /* 0x000fce00078e000e */
[----:B------:R-:W-:Y:S05]  /*12a60*/  WARPSYNC.COLLECTIVE R15, `(.L_x_2092) ;  /* 0x000000000f087348 */ /* 0x000fea0003c00000 */
[----:B------:R0:W1:Y:S02]  /*12a70*/  SHFL.IDX P6, R14, R13, R12, R11 ;  /* 0x0000000c0d0e7389 */ /* 0x00006400000c000b */
[----:B01----:R-:W-:Y:S01]  /*12a80*/  ENDCOLLECTIVE ;  /* 0x000000000000791b */ /* 0x003fe20003800000 */
.L_x_2092:
        /* <DEDUP_REMOVED lines=9> */
.L_x_2093:
        /* <DEDUP_REMOVED lines=10> */
.L_x_2094:
        /* <DEDUP_REMOVED lines=12> */
.L_x_2095:
[----:B------:R-:W-:-:S05]  /*12c80*/  @!P2 IADD3 R8, P4, R19, R5, RZ ;  /* 0x000000051308a210 */ /* 0x000fca0007f9e0ff */
[----:B------:R-:W-:Y:S02]  /*12c90*/  @!P2 IMAD.X R5, RZ, RZ, R9, P4 ;  /* 0x000000ffff05a224 */ /* 0x000fe400020e0609 */
[----:B------:R-:W-:Y:S02]  /*12ca0*/  @!P2 IMAD.MOV.U32 R6, RZ, RZ, R8 ;  /* 0x000000ffff06a224 */ /* 0x000fe400078e0008 */
[----:B------:R-:W-:Y:S02]  /*12cb0*/  @!P2 IMAD.MOV.U32 R7, RZ, RZ, R5 ;  /* 0x000000ffff07a224 */ /* 0x000fe400078e0005 */
[----:B------:R-:W-:Y:S02]  /*12cc0*/  IMAD.MOV.U32 R13, RZ, RZ, R0 ;  /* 0x000000ffff0d7224 */ /* 0x000fe400078e0000 */
[C---:B------:R-:W-:Y:S01]  /*12cd0*/  VIADD R5, R4.reuse, 0x20 ;  /* 0x0000002004057836 */ /* 0x040fe20000000000 */
[----:B------:R-:W-:Y:S01]  /*12ce0*/  @!PT LDS RZ, [RZ] ;  /* 0x00000000fffff984 */ /* 0x000fe20000000800 */
[----:B------:R-:W-:Y:S01]  /*12cf0*/  @!PT LDS RZ, [RZ] ;  /* 0x00000000fffff984 */ /* 0x000fe20000000800 */
[----:B------:R-:W-:Y:S01]  /*12d00*/  @!PT LDS RZ, [RZ] ;  /* 0x00000000fffff984 */ /* 0x000fe20000000800 */
[----:B------:R-:W-:Y:S01]  /*12d10*/  @!P2 LDGSTS.E.BYPASS.LTC128B.128 [R10+0x20c00], desc[UR48][R6.64], !P1 ;  /* 0x20c00000060aafae */ /* 0x000fe2000c901d70 */
[----:B------:R-:W-:-:S03]  /*12d20*/  VIADD R8, R4, 0x60 ;  /* 0x0000006004087836 */ /* 0x000fc60000000000 */
[----:B------:R0:W-:Y:S01]  /*12d30*/  @!P2 LDGSTS.E.BYPASS.LTC128B.128 [R10+0x24c00], desc[UR48][R6.64+0x80], !P0 ;  /* 0x24c00080060aafae */ /* 0x0001e2000c101d70 */
[----:B------:R-:W-:Y:S01]  /*12d40*/  ISETP.GE.AND P2, PT, R5, R3, PT ;  /* 0x000000030500720c */ /* 0x000fe20003f46270 */
[----:B------:R-:W-:Y:S02]  /*12d50*/  VIADD R5, R4, 0x30 ;  /* 0x0000003004057836 */ /* 0x000fe40000000000 */
[----:B0-----:R-:W-:-:S10]  /*12d60*/  IMAD.MOV.U32 R6, RZ, RZ, R14 ;  /* 0x000000ffff067224 */ /* 0x001fd400078e000e */
[----:B------:R-:W-:Y:S05]  /*12d70*/  WARPSYNC.COLLECTIVE R15, `(.L_x_2096) ;  /* 0x000000000f087348 */ /* 0x000fea0003c00000 */
[----:B------:R0:W1:Y:S02]  /*12d80*/  SHFL.IDX P6, R14, R13, R12, R11 ;  /* 0x0000000c0d0e7389 */ /* 0x00006400000c000b */
[----:B01----:R-:W-:Y:S01]  /*12d90*/  ENDCOLLECTIVE ;  /* 0x000000000000791b */ /* 0x003fe20003800000 */
.L_x_2096:
[----:B------:R-:W-:Y:S02]  /*12da0*/  IMAD.MOV.U32 R13, RZ, RZ, R2 ;  /* 0x000000ffff0d7224 */ /* 0x000fe400078e0002 */
[----:B------:R-:W-:Y:S02]  /*12db0*/  IMAD.MOV.U32 R12, RZ, RZ, 0x3 ;  /* 0x00000003ff0c7424 */ /* 0x000fe400078e00ff */
[----:B------:R-:W-:-:S07]  /*12dc0*/  IMAD.MOV.U32 R7, RZ, RZ, R14 ;  /* 0x000000ffff077224 */ /* 0x000fce00078e000e */
[----:B------:R-:W-:Y:S05]  /*12dd0*/  WARPSYNC.COLLECTIVE R15, `(.L_x_2097) ;  /* 0x000000000f087348 */ /* 0x000fea0003c00000 */
[----:B------:R0:W1:Y:S02]  /*12de0*/  SHFL.IDX P6, R14, R13, R12, R11 ;  /* 0x0000000c0d0e7389 */ /* 0x00006400000c000b */
[----:B01----:R-:W-:Y:S01]  /*12df0*/  ENDCOLLECTIVE ;  /* 0x000000000000791b */ /* 0x003fe20003800000 */
.L_x_2097:
        /* <DEDUP_REMOVED lines=17> */
.L_x_2098:
[----:B------:R-:W-:Y:S02]  /*12f10*/  IMAD.MOV.U32 R13, RZ, RZ, R2 ;  /* 0x000000ffff0d7224 */ /* 0x000fe400078e0002 */
[----:B------:R-:W-:Y:S02]  /*12f20*/  IMAD.MOV.U32 R12, RZ, RZ, 0x4 ;  /* 0x00000004ff0c7424 */ /* 0x000fe400078e00ff */
[----:B------:R-:W-:-:S07]  /*12f30*/  IMAD.MOV.U32 R7, RZ, RZ, R14 ;  /* 0x000000ffff077224 */ /* 0x000fce00078e000e */
[----:B------:R-:W-:Y:S05]  /*12f40*/  WARPSYNC.COLLECTIVE R15, `(.L_x_2099) ;  /* 0x000000000f087348 */ /* 0x000fea0003c00000 */
[----:B------:R0:W1:Y:S02]  /*12f50*/  SHFL.IDX P6, R14, R13, R12, R11 ;  /* 0x0000000c0d0e7389 */ /* 0x00006400000c000b */
[----:B01----:R-:W-:Y:S01]  /*12f60*/  ENDCOLLECTIVE ;  /* 0x000000000000791b */ /* 0x003fe20003800000 */
.L_x_2099:
        /* <DEDUP_REMOVED lines=17> */
.L_x_2100:
[----:B------:R-:W-:Y:S02]  /*13080*/  IMAD.MOV.U32 R13, RZ, RZ, R2 ;  /* 0x000000ffff0d7224 */ /* 0x000fe400078e0002 */
[----:B------:R-:W-:Y:S02]  /*13090*/  IMAD.MOV.U32 R12, RZ, RZ, 0x5 ;  /* 0x00000005ff0c7424 */ /* 0x000fe400078e00ff */
[----:B------:R-:W-:-:S07]  /*130a0*/  IMAD.MOV.U32 R7, RZ, RZ, R14 ;  /* 0x000000ffff077224 */ /* 0x000fce00078e000e */
[----:B------:R-:W-:Y:S05]  /*130b0*/  WARPSYNC.COLLECTIVE R15, `(.L_x_2101) ;  /* 0x000000000f087348 */ /* 0x000fea0003c00000 */
[----:B------:R0:W1:Y:S02]  /*130c0*/  SHFL.IDX P6, R14, R13, R12, R11 ;  /* 0x0000000c0d0e7389 */ /* 0x00006400000c000b */
[----:B01----:R-:W-:Y:S01]  /*130d0*/  ENDCOLLECTIVE ;  /* 0x000000000000791b */ /* 0x003fe20003800000 */
.L_x_2101:
        /* <DEDUP_REMOVED lines=16> */
.L_x_2102:
[----:B------:R-:W-:Y:S02]  /*131e0*/  IMAD.MOV.U32 R13, RZ, RZ, R2 ;  /* 0x000000ffff0d7224 */ /* 0x000fe400078e0002 */
[----:B------:R-:W-:Y:S02]  /*131f0*/  IMAD.MOV.U32 R12, RZ, RZ, 0x6 ;  /* 0x00000006ff0c7424 */ /* 0x000fe400078e00ff */
[----:B------:R-:W-:-:S07]  /*13200*/  IMAD.MOV.U32 R7, RZ, RZ, R14 ;  /* 0x000000ffff077224 */ /* 0x000fce00078e000e */
[----:B------:R-:W-:Y:S05]  /*13210*/  WARPSYNC.COLLECTIVE R15, `(.L_x_2103) ;  /* 0x000000000f087348 */ /* 0x000fea0003c00000 */
[----:B------:R0:W1:Y:S02]  /*13220*/  SHFL.IDX P6, R14, R13, R12, R11 ;  /* 0x0000000c0d0e7389 */ /* 0x00006400000c000b */
[----:B01----:R-:W-:Y:S01]  /*13230*/  ENDCOLLECTIVE ;  /* 0x000000000000791b */ /* 0x003fe20003800000 */
.L_x_2103:
[----:B------:R-:W-:-:S05]  /*13240*/  @!P2 IADD3 R7, P3, R19, R7, RZ ;  /* 0x000000071307a210 */ /* 0x000fca0007f7e0ff */
[----:B------:R-:W-:Y:S01]  /*13250*/  @!P2 IMAD.X R6, RZ, RZ, R6, P3 ;  /* 0x000000ffff06a224 */ /* 0x000fe200018e0606 */
[----:B------:R-:W-:-:S04]  /*13260*/  ISETP.GE.AND P3, PT, R8, R3, PT ;  /* 0x000000030800720c */ /* 0x000fc80003f66270 */
        /* <DEDUP_REMOVED lines=13> */
.L_x_2104:
[----:B------:R-:W-:Y:S02]  /*13340*/  IMAD.MOV.U32 R13, RZ, RZ, R2 ;  /* 0x000000ffff0d7224 */ /* 0x000fe400078e0002 */
[----:B------:R-:W-:Y:S02]  /*13350*/  IMAD.MOV.U32 R12, RZ, RZ, 0x7 ;  /* 0x00000007ff0c7424 */ /* 0x000fe400078e00ff */
[----:B------:R-:W-:-:S07]  /*13360*/  IMAD.MOV.U32 R7, RZ, RZ, R14 ;  /* 0x000000ffff077224 */ /* 0x000fce00078e000e */
[----:B------:R-:W-:Y:S05]  /*13370*/  WARPSYNC.COLLECTIVE R15, `(.L_x_2105) ;  /* 0x000000000f087348 */ /* 0x000fea0003c00000 */
[----:B------:R0:W1:Y:S02]  /*13380*/  SHFL.IDX P6, R14, R13, R12, R11 ;  /* 0x0000000c0d0e7389 */ /* 0x00006400000c000b */
[----:B01----:R-:W-:Y:S01]  /*13390*/  ENDCOLLECTIVE ;  /* 0x000000000000791b */ /* 0x003fe20003800000 */
.L_x_2105:
        /* <DEDUP_REMOVED lines=10> */
.L_x_2106:
[----:B------:R-:W-:Y:S01]  /*13440*/  @!PT LDS RZ, [RZ] ;  /* 0x00000000fffff984 */ /* 0x000fe20000000800 */
[----:B------:R-:W-:Y:S01]  /*13450*/  @!PT LDS RZ, [RZ] ;  /* 0x00000000fffff984 */ /* 0x000fe20000000800 */
[----:B------:R-:W-:Y:S01]  /*13460*/  @!PT LDS RZ, [RZ] ;  /* 0x00000000fffff984 */ /* 0x000fe20000000800 */
[----:B------:R1:W-:Y:S04]  /*13470*/  @!P3 LDGSTS.E.BYPASS.LTC128B.128 [R10+0x23400], desc[UR48][R6.64], !P1 ;  /* 0x23400000060abfae */ /* 0x0003e8000c901d70 */
[----:B------:R1:W-:Y:S01]  /*13480*/  @!P3 LDGSTS.E.BYPASS.LTC128B.128 [R10+0x27400], desc[UR48][R6.64+0x80], !P0 ;  /* 0x27400080060abfae */ /* 0x0003e2000c101d70 */
[----:B------:R-:W-:Y:S01]  /*13490*/  IMAD.MOV.U32 R0, RZ, RZ, R14 ;  /* 0x000000ffff007224 */ /* 0x000fe200078e000e */
[----:B------:R-:W-:Y:S06]  /*134a0*/  BRA `(.L_x_2107) ;  /* 0xffffffc400547947 */ /* 0x000fec000383ffff */
.L_x_2032:
[----:B--2---:R2:W3:Y:S02]  /*134b0*/  SYNCS.PHASECHK.TRANS64.TRYWAIT P0, [R17+URZ+0x38820], R0 ;  /* 0x03882000110075a7 */ /* 0x0044e4000800017f */
[----:B---3--:R-:W-:Y:S05]  /*134c0*/  @!P0 NANOSLEEP.SYNCS 0x989680 ;  /* 0x009896800000895d */ /* 0x008fea0003900000 */
[----:B------:R-:W3:Y:S02]  /*134d0*/  @!P0 SYNCS.PHASECHK.TRANS64 P0, [R17+URZ+0x38820], R0 ;  /* 0x03882000110085a7 */ /* 0x000ee4000800007f */
[----:B---3--:R-:W-:Y:S05]  /*134e0*/  @!P0 BRA `(.L_x_2032) ;  /* 0xfffffffc00f08947 */ /* 0x008fea000383ffff */
[----:B------:R-:W-:Y:S05]  /*134f0*/  BRA `(.L_x_2108) ;  /* 0xffffffc400c07947 */ /* 0x000fea000383ffff */
.L_x_2038:
[----:B0-----:R0:W1:Y:S02]  /*13500*/  SYNCS.PHASECHK.TRANS64.TRYWAIT P0, [R6+URZ+0x38880], R5 ;  /* 0x03888005060075a7 */ /* 0x001064000800017f */
[----:B-1----:R-:W-:Y:S05]  /*13510*/  @!P0 NANOSLEEP.SYNCS 0x989680 ;  /* 0x009896800000895d */ /* 0x002fea0003900000 */
[----:B------:R-:W1:Y:S02]  /*13520*/  @!P0 SYNCS.PHASECHK.TRANS64 P0, [R6+URZ+0x38880], R5 ;  /* 0x03888005060085a7 */ /* 0x000e64000800007f */
[----:B-1----:R-:W-:Y:S05]  /*13530*/  @!P0 BRA `(.L_x_2038) ;  /* 0xfffffffc00f08947 */ /* 0x002fea000383ffff */
[----:B------:R-:W-:Y:S05]  /*13540*/  BRA `(.L_x_2109) ;  /* 0xffffffc800787947 */ /* 0x000fea000383ffff */
.L_x_2044:
[----:B-1----:R1:W3:Y:S02]  /*13550*/  SYNCS.PHASECHK.TRANS64.TRYWAIT P0, [R6+URZ+0x38840], R5 ;  /* 0x03884005060075a7 */ /* 0x0022e4000800017f */
[----:B---3--:R-:W-:Y:S05]  /*13560*/  @!P0 NANOSLEEP.SYNCS 0x989680 ;  /* 0x009896800000895d */ /* 0x008fea0003900000 */
[----:B------:R-:W3:Y:S02]  /*13570*/  @!P0 SYNCS.PHASECHK.TRANS64 P0, [R6+URZ+0x38840], R5 ;  /* 0x03884005060085a7 */ /* 0x000ee4000800007f */
[----:B---3--:R-:W-:Y:S05]  /*13580*/  @!P0 BRA `(.L_x_2044) ;  /* 0xfffffffc00f08947 */ /* 0x008fea000383ffff */
[----:B------:R-:W-:Y:S05]  /*13590*/  BRA `(.L_x_2110) ;  /* 0xffffffcc00347947 */ /* 0x000fea000383ffff */
.L_x_2051:
[----:B0-----:R0:W1:Y:S02]  /*135a0*/  SYNCS.PHASECHK.TRANS64.TRYWAIT P1, [R19+URZ+0x38870], R4 ;  /* 0x03887004130075a7 */ /* 0x001064000802017f */
[----:B-1----:R-:W-:Y:S05]  /*135b0*/  @!P1 NANOSLEEP.SYNCS 0x989680 ;  /* 0x009896800000995d */ /* 0x002fea0003900000 */
[----:B------:R-:W1:Y:S02]  /*135c0*/  @!P1 SYNCS.PHASECHK.TRANS64 P1, [R19+URZ+0x38870], R4 ;  /* 0x03887004130095a7 */ /* 0x000e64000802007f */
[----:B-1----:R-:W-:Y:S05]  /*135d0*/  @!P1 BRA `(.L_x_2051) ;  /* 0xfffffffc00f09947 */ /* 0x002fea000383ffff */
[----:B------:R-:W-:Y:S05]  /*135e0*/  BRA `(.L_x_2111) ;  /* 0xffffffd0000c7947 */ /* 0x000fea000383ffff */
.L_x_2053:
[----:B0-----:R0:W1:Y:S02]  /*135f0*/  SYNCS.PHASECHK.TRANS64.TRYWAIT P1, [R19+URZ+0x38860], R4 ;  /* 0x03886004130075a7 */ /* 0x001064000802017f */
[----:B-1----:R-:W-:Y:S05]  /*13600*/  @!P1 NANOSLEEP.SYNCS 0x989680 ;  /* 0x009896800000995d */ /* 0x002fea0003900000 */
[----:B------:R-:W1:Y:S02]  /*13610*/  @!P1 SYNCS.PHASECHK.TRANS64 P1, [R19+URZ+0x38860], R4 ;  /* 0x03886004130095a7 */ /* 0x000e64000802007f */
[----:B-1----:R-:W-:Y:S05]  /*13620*/  @!P1 BRA `(.L_x_2053) ;  /* 0xfffffffc00f09947 */ /* 0x002fea000383ffff */
[----:B------:R-:W-:Y:S05]  /*13630*/  BRA `(.L_x_2112) ;  /* 0xffffffd000147947 */ /* 0x000fea000383ffff */
.L_x_2060:
[----:B--2---:R2:W3:Y:S02]  /*13640*/  SYNCS.PHASECHK.TRANS64.TRYWAIT P1, [R2+URZ+0x38870], R0 ;  /* 0x03887000020075a7 */ /* 0x0044e4000802017f */
[----:B---3--:R-:W-:Y:S05]  /*13650*/  @!P1 NANOSLEEP.SYNCS 0x989680 ;  /* 0x009896800000995d */ /* 0x008fea0003900000 */
[----:B------:R-:W3:Y:S02]  /*13660*/  @!P1 SYNCS.PHASECHK.TRANS64 P1, [R2+URZ+0x38870], R0 ;  /* 0x03887000020095a7 */ /* 0x000ee4000802007f */
[----:B---3--:R-:W-:Y:S05]  /*13670*/  @!P1 BRA `(.L_x_2060) ;  /* 0xfffffffc00f09947 */ /* 0x008fea000383ffff */
[----:B------:R-:W-:Y:S05]  /*13680*/  BRA `(.L_x_2113) ;  /* 0xffffffdc00507947 */ /* 0x000fea000383ffff */
.L_x_2062:
[----:B--2---:R2:W3:Y:S02]  /*13690*/  SYNCS.PHASECHK.TRANS64.TRYWAIT P1, [R2+URZ+0x38860], R0 ;  /* 0x03886000020075a7 */ /* 0x0044e4000802017f */
[----:B---3--:R-:W-:Y:S05]  /*136a0*/  @!P1 NANOSLEEP.SYNCS 0x989680 ;  /* 0x009896800000995d */ /* 0x008fea0003900000 */
[----:B------:R-:W3:Y:S02]  /*136b0*/  @!P1 SYNCS.PHASECHK.TRANS64 P1, [R2+URZ+0x38860], R0 ;  /* 0x03886000020095a7 */ /* 0x000ee4000802007f */
[----:B---3--:R-:W-:Y:S05]  /*136c0*/  @!P1 BRA `(.L_x_2062) ;  /* 0xfffffffc00f09947 */ /* 0x008fea000383ffff */
[----:B------:R-:W-:Y:S05]  /*136d0*/  BRA `(.L_x_2114) ;  /* 0xffffffdc00587947 */ /* 0x000fea000383ffff */
.L_x_2068:
[----:B0-----:R0:W1:Y:S02]  /*136e0*/  SYNCS.PHASECHK.TRANS64.TRYWAIT P0, [R0+URZ+0x38820], R3 ;  /* 0x03882003000075a7 */ /* 0x001064000800017f */
[----:B-1----:R-:W-:Y:S05]  /*136f0*/  @!P0 NANOSLEEP.SYNCS 0x989680 ;  /* 0x009896800000895d */ /* 0x002fea0003900000 */
[----:B------:R-:W1:Y:S02]  /*13700*/  @!P0 SYNCS.PHASECHK.TRANS64 P0, [R0+URZ+0x38820], R3 ;  /* 0x03882003000085a7 */ /* 0x000e64000800007f */
[----:B-1----:R-:W-:Y:S05]  /*13710*/  @!P0 BRA `(.L_x_2068) ;  /* 0xfffffffc00f08947 */ /* 0x002fea000383ffff */
[----:B------:R-:W-:Y:S05]  /*13720*/  BRA `(.L_x_2115) ;  /* 0xffffffe800a87947 */ /* 0x000fea000383ffff */
.L_x_2069:
        /* <DEDUP_REMOVED lines=11> */
.L_x_2117:
[----:B------:R-:W-:Y:S05]  /*137e0*/  BSYNC B0 ;  /* 0x0000000000007941 */ /* 0x000fea0003800000 */
.L_x_2116:
[----:B------:R-:W-:Y:S05]  /*137f0*/  BRA `(.L_x_2118) ;  /* 0xffffffe800907947 */ /* 0x000fea000383ffff */
.L_x_2072:
[----:B------:R-:W-:Y:S01]  /*13800*/  BSSY B1, `(.L_x_2119) ;  /* 0x0000006000017945 */ /* 0x000fe20003800000 */
[----:B------:R-:W-:-:S07]  /*13810*/  IMAD.MOV.U32 R15, RZ, RZ, -0x1 ;  /* 0xffffffffff0f7424 */ /* 0x000fce00078e00ff */
[----:B01----:R-:W-:Y:S05]  /*13820*/  WARPSYNC.COLLECTIVE R15, `(.L_x_2120) ;  /* 0x000000000f0c7348 */ /* 0x003fea0003c00000 */
[----:B------:R-:W-:Y:S02]  /*13830*/  ELECT P6, UR62, PT ;  /* 0x00000000003e782f */ /* 0x000fe400038c0000 */
[----:B------:R-:W-:Y:S01]  /*13840*/  MOV R14, UR62 ;  /* 0x0000003e000e7c02 */ /* 0x000fe20008000f00 */
[----:B01----:R-:W-:Y:S10]  /*13850*/  ENDCOLLECTIVE ;  /* 0x000000000000791b */ /* 0x003ff40003800000 */
.L_x_2120:
[----:B------:R-:W-:Y:S05]  /*13860*/  BSYNC B1 ;  /* 0x0000000000017941 */ /* 0x000fea0003800000 */
.L_x_2119:
[----:B------:R-:W-:Y:S05]  /*13870*/  BRA `(.L_x_2121) ;  /* 0xffffffe800887947 */ /* 0x000fea000383ffff */
.L_x_2074:
[----:B0-----:R0:W1:Y:S02]  /*13880*/  SYNCS.PHASECHK.TRANS64.TRYWAIT P1, [R6+URZ], R5 ;  /* 0x00000005060075a7 */ /* 0x001064000802017f */
[----:B-1----:R-:W-:Y:S05]  /*13890*/  @!P1 NANOSLEEP.SYNCS 0x989680 ;  /* 0x009896800000995d */ /* 0x002fea0003900000 */
[----:B------:R-:W1:Y:S02]  /*138a0*/  @!P1 SYNCS.PHASECHK.TRANS64 P1, [R6+URZ], R5 ;  /* 0x00000005060095a7 */ /* 0x000e64000802007f */
[----:B-1----:R-:W-:Y:S05]  /*138b0*/  @!P1 BRA `(.L_x_2074) ;  /* 0xfffffffc00f09947 */ /* 0x002fea000383ffff */
[----:B------:R-:W-:Y:S05]  /*138c0*/  BRA `(.L_x_2122) ;  /* 0xffffffe800c47947 */ /* 0x000fea000383ffff */
.L_x_2075:
[----:B-1----:R1:W2:Y:S02]  /*138d0*/  SYNCS.PHASECHK.TRANS64.TRYWAIT P1, [R7+URZ], R2 ;  /* 0x00000002070075a7 */ /* 0x0022a4000802017f */
[----:B--2---:R-:W-:Y:S05]  /*138e0*/  @!P1 NANOSLEEP.SYNCS 0x989680 ;  /* 0x009896800000995d */ /* 0x004fea0003900000 */
[----:B------:R-:W2:Y:S02]  /*138f0*/  @!P1 SYNCS.PHASECHK.TRANS64 P1, [R7+URZ], R2 ;  /* 0x00000002070095a7 */ /* 0x000ea4000802007f */
[----:B--2---:R-:W-:Y:S05]  /*13900*/  @!P1 BRA `(.L_x_2075) ;  /* 0xfffffffc00f09947 */ /* 0x004fea000383ffff */
[----:B------:R-:W-:Y:S05]  /*13910*/  BRA `(.L_x_2123) ;  /* 0xffffffe800b87947 */ /* 0x000fea000383ffff */
.L_x_2077:
[----:B--2---:R2:W3:Y:S02]  /*13920*/  SYNCS.PHASECHK.TRANS64.TRYWAIT P1, [R4+URZ+0x38860], R5 ;  /* 0x03886005040075a7 */ /* 0x0044e4000802017f */
[----:B---3--:R-:W-:Y:S05]  /*13930*/  @!P1 NANOSLEEP.SYNCS 0x989680 ;  /* 0x009896800000995d */ /* 0x008fea0003900000 */
[----:B------:R-:W3:Y:S02]  /*13940*/  @!P1 SYNCS.PHASECHK.TRANS64 P1, [R4+URZ+0x38860], R5 ;  /* 0x03886005040095a7 */ /* 0x000ee4000802007f */
[----:B---3--:R-:W-:Y:S05]  /*13950*/  @!P1 BRA `(.L_x_2077) ;  /* 0xfffffffc00f09947 */ /* 0x008fea000383ffff */
[----:B------:R-:W-:Y:S05]  /*13960*/  BRA `(.L_x_2124) ;  /* 0xffffffe800bc7947 */ /* 0x000fea000383ffff */
.L_x_2079:
[----:B---3--:R3:W4:Y:S02]  /*13970*/  SYNCS.PHASECHK.TRANS64.TRYWAIT P1, [R3+URZ+0x38860], R2 ;  /* 0x03886002030075a7 */ /* 0x008724000802017f */
[----:B----4-:R-:W-:Y:S05]  /*13980*/  @!P1 NANOSLEEP.SYNCS 0x989680 ;  /* 0x009896800000995d */ /* 0x010fea0003900000 */
[----:B------:R-:W4:Y:S02]  /*13990*/  @!P1 SYNCS.PHASECHK.TRANS64 P1, [R3+URZ+0x38860], R2 ;  /* 0x03886002030095a7 */ /* 0x000f24000802007f */
[----:B----4-:R-:W-:Y:S05]  /*139a0*/  @!P1 BRA `(.L_x_2079) ;  /* 0xfffffffc00f09947 */ /* 0x010fea000383ffff */
[----:B------:R-:W-:Y:S05]  /*139b0*/  BRA `(.L_x_2125) ;  /* 0xffffffe800bc7947 */ /* 0x000fea000383ffff */
.L_x_2081:
[----:B----4-:R4:W0:Y:S02]  /*139c0*/  SYNCS.PHASECHK.TRANS64.TRYWAIT P0, [R4+URZ+0x38880], R5 ;  /* 0x03888005040075a7 */ /* 0x010824000800017f */
[----:B0-----:R-:W-:Y:S05]  /*139d0*/  @!P0 NANOSLEEP.SYNCS 0x989680 ;  /* 0x009896800000895d */ /* 0x001fea0003900000 */
[----:B------:R-:W0:Y:S02]  /*139e0*/  @!P0 SYNCS.PHASECHK.TRANS64 P0, [R4+URZ+0x38880], R5 ;  /* 0x03888005040085a7 */ /* 0x000e24000800007f */
[----:B0-----:R-:W-:Y:S05]  /*139f0*/  @!P0 BRA `(.L_x_2081) ;  /* 0xfffffffc00f08947 */ /* 0x001fea000383ffff */
[----:B------:R-:W-:Y:S05]  /*13a00*/  BRA `(.L_x_2082) ;  /* 0xffffffe800b87947 */ /* 0x000fea000383ffff */
.L_x_2126:
        /* <DEDUP_REMOVED lines=15> */
.L_x_12956:


//--------------------- .text._ZN7cutlass13device_kernelIN5flash11enable_sm90INS1_16FlashAttnFwdSm90INS1_25CollectiveMainloopFwdSm90ILi2EN4cute5tupleIJNS5_1CILi1EEES8_S8_EEENS6_IJNS7_ILi128EEESA_NS7_ILi256EEEEEELi256ENS_12float_e4m3_tEfNS_4arch4Sm90ELb1ELb0ELb0ELb1ELb0ELb0ELb0ELb1ELb1ELb1ELb0ELb0EEENS1_21CollectiveEpilogueFwdINS6_IJSA_SB_SA_EEES9_NS_10bfloat16_tESF_Li256ELb1ELb1ELb0ELb1EEENS1_36VarlenDynamicPersistentTileSchedulerILi128ELi128ELi256ELi128ELb0ELb1ELb1ELb1ELb1ELb1EEEEEEEEEvNT_6ParamsE --------------------------
	.section	.text._ZN7cutlass13device_kernelIN5flash11enable_sm90INS1_16FlashAttnFwdSm90INS1_25CollectiveMainloopFwdSm90ILi2EN4cute5tupleIJNS5_1CILi1EEES8_S8_EEENS6_IJNS7_ILi128EEESA_NS7_ILi256EEEEEELi256ENS_12float_e4m3_tEfNS_4arch4Sm90ELb1ELb0ELb0ELb1ELb0ELb0ELb0ELb1ELb1ELb1ELb0ELb0EEENS1_21CollectiveEpilogueFwdINS6_IJSA_SB_SA_EEES9_NS_10bfloat16_tESF_Li256ELb1ELb1ELb0ELb1EEENS1_36VarlenDynamicPersistentTileSchedulerILi128ELi128ELi256ELi128ELb0ELb1ELb1ELb1ELb1ELb1EEEEEEEEEvNT_6ParamsE,"ax",@progbits
	.align	128
.text._ZN7cutlass13device_kernelIN5flash11enable_sm90INS1_16FlashAttnFwdSm90INS1_25CollectiveMainloopFwdSm90ILi2EN4cute5tupleIJNS5_1CILi1EEES8_S8_EEENS6_IJNS7_ILi128EEESA_NS7_ILi256EEEEEELi256ENS_12float_e4m3_tEfNS_4arch4Sm90ELb1ELb0ELb0ELb1ELb0ELb0ELb0ELb1ELb1ELb1ELb0ELb0EEENS1_21CollectiveEpilogueFwdINS6_IJSA_SB_SA_EEES9_NS_10bfloat16_tESF_Li256ELb1ELb1ELb0ELb1EEENS1_36VarlenDynamicPersistentTileSchedulerILi128ELi128ELi256ELi128ELb0ELb1ELb1ELb1ELb1ELb1EEEEEEEEEvNT_6ParamsE:
        .type           _ZN7cutlass13device_kernelIN5flash11enable_sm90INS1_16FlashAttnFwdSm90INS1_25CollectiveMainloopFwdSm90ILi2EN4cute5tupleIJNS5_1CILi1EEES8_S8_EEENS6_IJNS7_ILi128EEESA_NS7_ILi256EEEEEELi256ENS_12float_e4m3_tEfNS_4arch4Sm90ELb1ELb0ELb0ELb1ELb0ELb0ELb0ELb1ELb1ELb1ELb0ELb0EEENS1_21CollectiveEpilogueFwdINS6_IJSA_SB_SA_EEES9_NS_10bfloat16_tESF_Li256ELb1ELb1ELb0ELb1EEENS1_36VarlenDynamicPersistentTileSchedulerILi128ELi128ELi256ELi128ELb0ELb1ELb1ELb1ELb1ELb1EEEEEEEEEvNT_6ParamsE,@function
        .size           _ZN7cutlass13device_kernelIN5flash11enable_sm90INS1_16FlashAttnFwdSm90INS1_25CollectiveMainloopFwdSm90ILi2EN4cute5tupleIJNS5_1CILi1EEES8_S8_EEENS6_IJNS7_ILi128EEESA_NS7_ILi256EEEEEELi256ENS_12float_e4m3_tEfNS_4arch4Sm90ELb1ELb0ELb0ELb1ELb0ELb0ELb0ELb1ELb1ELb1ELb0ELb0EEENS1_21CollectiveEpilogueFwdINS6_IJSA_SB_SA_EEES9_NS_10bfloat16_tESF_Li256ELb1ELb1ELb0ELb1EEENS1_36VarlenDynamicPersistentTileSchedulerILi128ELi128ELi256ELi128ELb0ELb1ELb1ELb1ELb1ELb1EEEEEEEEEvNT_6ParamsE,(.L_x_12957 - _ZN7cutlass13device_kernelIN5flash11enable_sm90INS1_16FlashAttnFwdSm90INS1_25CollectiveMainloopFwdSm90ILi2EN4cute5tupleIJNS5_1CILi1EEES8_S8_EEENS6_IJNS7_ILi128EEESA_NS7_ILi256EEEEEELi256ENS_12float_e4m3_tEfNS_4arch4Sm90ELb1ELb0ELb0ELb1ELb0ELb0ELb0ELb1ELb1ELb1ELb0ELb0EEENS1_21CollectiveEpilogueFwdINS6_IJSA_SB_SA_EEES9_NS_10bfloat16_tESF_Li256ELb1ELb1ELb0ELb1EEENS1_36VarlenDynamicPersistentTileSchedulerILi128ELi128ELi256ELi128ELb0ELb1ELb1ELb1ELb1ELb1EEEEEEEEEvNT_6ParamsE)
        .other          _ZN7cutlass13device_kernelIN5flash11enable_sm90INS1_16FlashAttnFwdSm90INS1_25CollectiveMainloopFwdSm90ILi2EN4cute5tupleIJNS5_1CILi1EEES8_S8_EEENS6_IJNS7_ILi128EEESA_NS7_ILi256EEEEEELi256ENS_12float_e4m3_tEfNS_4arch4Sm90ELb1ELb0ELb0ELb1ELb0ELb0ELb0ELb1ELb1ELb1ELb0ELb0EEENS1_21CollectiveEpilogueFwdINS6_IJSA_SB_SA_EEES9_NS_10bfloat16_tESF_Li256ELb1ELb1ELb0ELb1EEENS1_36VarlenDynamicPersistentTileSchedulerILi128ELi128ELi256ELi128ELb0ELb1ELb1ELb1ELb1ELb1EEEEEEEEEvNT_6ParamsE,@"STO_CUDA_ENTRY STV_DEFAULT"
_ZN7cutlass13device_kernelIN5flash11enable_sm90INS1_16FlashAttnFwdSm90INS1_25CollectiveMainloopFwdSm90ILi2EN4cute5tupleIJNS5_1CILi1EEES8_S8_EEENS6_IJNS7_ILi128EEESA_NS7_ILi256EEEEEELi256ENS_12float_e4m3_tEfNS_4arch4Sm90ELb1ELb0ELb0ELb1ELb0ELb0ELb0ELb1ELb1ELb1ELb0ELb0EEENS1_21CollectiveEpilogueFwdINS6_IJSA_SB_SA_EEES9_NS_10bfloat16_tESF_Li256ELb1ELb1ELb0ELb1EEENS1_36VarlenDynamicPersistentTileSchedulerILi128ELi128ELi256ELi128ELb0ELb1ELb1ELb1ELb1ELb1EEEEEEEEEvNT_6ParamsE:
        /* <DEDUP_REMOVED lines=18> */
.L_x_2128:
[----:B------:R-:W-:Y:S05]  /*0120*/  BSYNC B0 ;  /* 0x0000000000007941 */ /* 0x000fea0003800000 */
.L_x_2127:
        /* <DEDUP_REMOVED lines=41> */
.L_x_2129:
        /* <DEDUP_REMOVED lines=22> */
.L_x_2130:
        /* <DEDUP_REMOVED lines=18> */
.L_x_2131:
        /* <DEDUP_REMOVED lines=22> */
.L_x_2132:
        /* <DEDUP_REMOVED lines=22> */
.L_x_2133:
[----:B------:R-:W-:Y:S01]  /*0900*/  PLOP3.LUT P0, PT, PT, PT, UP0, 0x80, 0x0 ;  /* 0x000000000000781c */ /* 0x000fe20003f0f008 */
[----:B------:R-:W-:Y:S01]  /*0910*/  UMOV UR38, 0x1 ;  /* 0x0000000100267882 */ /* 0x000fe20000000000 */
[----:B------:R-:W-:Y:S01]  /*0920*/  NOP ;  /* 0x0000000000007918 */ /* 0x000fe20000000000 */
[----:B------:R-:W-:Y:S01]  /*0930*/  USEL UR38, UR38, 0x2, !UP0 ;  /* 0x0000000226267887 */ /* 0x000fe2000c000000 */
[----:B------:R-:W-:Y:S01]  /*0940*/  ULDC.64 UR50, c[0x0][0x208] ;  /* 0x0000820000327ab9 */ /* 0x000fe20000000a00 */
[----:B012-4-:R-:W-:Y:S08]  /*0950*/  BAR.SYNC.DEFER_BLOCKING 0x0 ;  /* 0x0000000000007b1d */ /* 0x017ff00000010000 */
[----:B------:R-:W-:Y:S05]  /*0960*/  @!P0 BRA `(.L_x_2134) ;  /* 0x000000d000e48947 */ /* 0x000fea0003800000 */
.L_x_2135:
        /* <DEDUP_REMOVED lines=29> */
[-C--:B------:R-:W-:Y:S01]  /*0b40*/  LEA.HI R3, R0, R12.reuse, RZ, 0x4 ;  /* 0x0000000c00037211 */ /* 0x080fe200078f20ff */
[----:B------:R-:W-:Y:S01]  /*0b50*/  IMAD.SHL.U32 R5, R4, 0x20, RZ ;  /* 0x0000002004057824 */ /* 0x000fe200078e00ff */
[----:B------:R-:W-:Y:S01]  /*0b60*/  LEA.HI R11, R0, R12, RZ, 0x2 ;  /* 0x0000000c000b7211 */ /* 0x000fe200078f10ff */
[----:B------:R-:W-:Y:S01]  /*0b70*/  IMAD.IADD R234, R12, 0x1, -R234 ;  /* 0x000000010cea7824 */ /* 0x000fe200078e0aea */
[----:B------:R-:W-:Y:S02]  /*0b80*/  SHF.R.S32.HI R6, RZ, 0x4, R3 ;  /* 0x00000004ff067819 */ /* 0x000fe40000011403 */
[----:B------:R-:W-:Y:S02]  /*0b90*/  LOP3.LUT R4, R3, 0x3fffff0, RZ, 0xc0, !PT ;  /* 0x03fffff003047812 */ /* 0x000fe400078ec0ff */
[----:B------:R-:W-:-:S02]  /*0ba0*/  SHF.R.S32.HI R7, RZ, 0x1f, R234 ;  /* 0x0000001fff077819 */ /* 0x000fc400000114ea */
[----:B------:R-:W-:Y:S01]  /*0bb0*/  LOP3.LUT R11, R11, 0xfffffffc, RZ, 0xc0, !PT ;  /* 0xfffffffc0b0b7812 */ /* 0x000fe200078ec0ff */
[----:B------:R-:W-:Y:S01]  /*0bc0*/  IMAD.IADD R4, R12, 0x1, -R4 ;  /* 0x000000010c047824 */ /* 0x000fe200078e0a04 */
[----:B------:R-:W-:Y:S02]  /*0bd0*/  LEA.HI R8, R7, R234, RZ, 0x2 ;  /* 0x000000ea07087211 */ /* 0x000fe400078f10ff */
[----:B------:R-:W-:Y:S01]  /*0be0*/  LEA.HI R0, R0, R12, RZ, 0x3 ;  /* 0x0000000c00007211 */ /* 0x000fe200078f18ff */
[----:B------:R-:W-:Y:S01]  /*0bf0*/  IMAD.IADD R11, R12, 0x1, -R11 ;  /* 0x000000010c0b7824 */ /* 0x000fe200078e0a0b */
[--C-:B------:R-:W-:Y:S02]  /*0c00*/  SHF.R.S32.HI R9, RZ, 0x2, R8.reuse ;  /* 0x00000002ff097819 */ /* 0x100fe40000011408 */
[----:B------:R-:W-:Y:S02]  /*0c10*/  SHF.R.S32.HI R10, RZ, 0x1f, R8 ;  /* 0x0000001fff0a7819 */ /* 0x000fe40000011408 */
[----:B------:R-:W-:-:S02]  /*0c20*/  SHF.R.S32.HI R235, RZ, 0x7, R2 ;  /* 0x00000007ffeb7819 */ /* 0x000fc40000011402 */
[----:B------:R-:W-:Y:S02]  /*0c30*/  LEA.HI R10, R10, R9, RZ, 0x3 ;  /* 0x000000090a0a7211 */ /* 0x000fe400078f18ff */
[----:B------:R-:W-:Y:S02]  /*0c40*/  LEA.HI R3, R3, R6, RZ, 0x1 ;  /* 0x0000000603037211 */ /* 0x000fe400078f08ff */
[----:B------:R-:W-:Y:S02]  /*0c50*/  LOP3.LUT R5, R5, 0xfffffc00, RZ, 0xc0, !PT ;  /* 0xfffffc0005057812 */ /* 0x000fe400078ec0ff */
[----:B------:R-:W-:Y:S02]  /*0c60*/  LOP3.LUT R232, R0, 0xfffffff8, RZ, 0xc0, !PT ;  /* 0xfffffff800e87812 */ /* 0x000fe400078ec0ff */
        /* <DEDUP_REMOVED lines=8> */
[----:B------:R-:W-:-:S02]  /*0cf0*/  SHF.R.S32.HI R7, RZ, 0x5, R7 ;  /* 0x00000005ff077819 */ /* 0x000fc40000011407 */
        /* <DEDUP_REMOVED lines=20> */
.L_x_2192:
[----:B012---:R-:W0:Y:S01]  /*0e40*/  LDC.64 R2, c[0x0][0xc88] ;  /* 0x00032200ff027b82 */ /* 0x007e220000000a00 */
[----:B------:R-:W-:Y:S01]  /*0e50*/  ULDC.64 UR6, c[0x0][0xa28] ;  /* 0x00028a0000067ab9 */ /* 0x000fe20000000a00 */
[----:B------:R-:W-:Y:S01]  /*0e60*/  ULDC.64 UR8, c[0x0][0xa18] ;  /* 0x0002860000087ab9 */ /* 0x000fe20000000a00 */
[----:B------:R-:W-:Y:S01]  /*0e70*/  ULDC UR4, c[0x0][0x424] ;  /* 0x0001090000047ab9 */ /* 0x000fe20000000800 */
[----:B0-----:R-:W-:-:S06]  /*0e80*/  IMAD.WIDE R2, R55, 0x4, R2 ;  /* 0x0000000437027825 */ /* 0x001fcc00078e0202 */
[----:B------:R-:W2:Y:S01]  /*0e90*/  LDG.E R2, desc[UR50][R2.64] ;  /* 0x0000003202027981 */ /* 0x000ea2000c1e1900 */
[----:B------:R-:W-:Y:S02]  /*0ea0*/  UISETP.NE.U32.AND UP0, UPT, UR6, URZ, UPT ;  /* 0x0000003f0600728c */ /* 0x000fe4000bf05070 */
[----:B------:R-:W-:Y:S02]  /*0eb0*/  UISETP.NE.U32.AND UP1, UPT, UR8, URZ, UPT ;  /* 0x0000003f0800728c */ /* 0x000fe4000bf25070 */
[----:B------:R-:W-:Y:S02]  /*0ec0*/  UISETP.NE.AND.EX UP0, UPT, UR7, URZ, UPT, UP0 ;  /* 0x0000003f0700728c */ /* 0x000fe4000bf05300 */
[----:B------:R-:W-:-:S04]  /*0ed0*/  UISETP.NE.AND.EX UP1, UPT, UR9, URZ, UPT, UP1 ;  /* 0x0000003f0900728c */ /* 0x000fc8000bf25310 */
[----:B------:R-:W-:Y:S02]  /*0ee0*/  PLOP3.LUT P0, PT, PT, PT, UP0, 0x80, 0x0 ;  /* 0x000000000000781c */ /* 0x000fe40003f0f008 */
[----:B------:R-:W-:Y:S02]  /*0ef0*/  PLOP3.LUT P2, PT, PT, PT, UP1, 0x80, 0x0 ;  /* 0x000000000000781c */ /* 0x000fe40003f4f018 */
[----:B--2---:R-:W-:-:S13]  /*0f00*/  R2UR UR42, R2 ;  /* 0x00000000022a72ca */ /* 0x004fda00000e0000 */
[----:B------:R-:W-:Y:S02]  /*0f10*/  USHF.R.S32.HI UR36, URZ, 0x1f, UR42 ;  /* 0x0000001f3f247899 */ /* 0x000fe4000801142a */
[----:B------:R-:W-:-:S04]  /*0f20*/  @UP0 ULEA UR6, UP2, UR42, UR6, 0x2 ;  /* 0x000000062a060291 */ /* 0x000fc8000f84103f */
[----:B------:R-:W-:Y:S02]  /*0f30*/  @UP0 ULEA.HI.X UR7, UR42, UR7, UR36, 0x2, UP2 ;  /* 0x000000072a070291 */ /* 0x000fe400090f1424 */
[----:B------:R-:W-:Y:S01]  /*0f40*/  @UP1 ULEA UR8, UP0, UR42, UR8, 0x2 ;  /* 0x000000082a081291 */ /* 0x000fe2000f80103f */
[----:B------:R-:W-:-:S03]  /*0f50*/  IMAD.U32 R2, RZ, RZ, UR6 ;  /* 0x00000006ff027e24 */ /* 0x000fc6000f8e00ff */
[----:B------:R-:W-:Y:S01]  /*0f60*/  @UP1 ULEA.HI.X UR9, UR42, UR9, UR36, 0x2, UP0 ;  /* 0x000000092a091291 */ /* 0x000fe200080f1424 */
[----:B------:R-:W-:Y:S01]  /*0f70*/  IMAD.U32 R3, RZ, RZ, UR7 ;  /* 0x00000007ff037e24 */ /* 0x000fe2000f8e00ff */
[----:B------:R-:W-:Y:S01]  /*0f80*/  ULDC.64 UR6, c[0x0][0x418] ;  /* 0x0001060000067ab9 */ /* 0x000fe20000000a00 */
[----:B------:R-:W-:-:S03]  /*0f90*/  IMAD.U32 R4, RZ, RZ, UR8 ;  /* 0x00000008ff047e24 */ /* 0x000fc6000f8e00ff */
[----:B------:R-:W-:Y:S01]  /*0fa0*/  IMAD.U32 R5, RZ, RZ, UR9 ;  /* 0x00000009ff057e24 */ /* 0x000fe2000f8e00ff */
[----:B------:R-:W2:Y:S01]  /*0fb0*/  @P0 LDG.E R2, desc[UR50][R2.64] ;  /* 0x0000003202020981 */ /* 0x000ea2000c1e1900 */
[----:B------:R-:W-:Y:S01]  /*0fc0*/  UISETP.NE.U32.AND UP0, UPT, UR6, URZ, UPT ;  /* 0x0000003f0600728c */ /* 0x000fe2000bf05070 */
[----:B------:R-:W-:Y:S02]  /*0fd0*/  ULDC.64 UR8, c[0x0][0xa20] ;  /* 0x0002880000087ab9 */ /* 0x000fe40000000a00 */
[----:B---3--:R-:W3:Y:S01]  /*0fe0*/  @P2 LDG.E R4, desc[UR50][R4.64] ;  /* 0x0000003204042981 */ /* 0x008ee2000c1e1900 */
[----:B------:R-:W-:Y:S01]  /*0ff0*/  UISETP.NE.AND.EX UP0, UPT, UR7, URZ, UPT, UP0 ;  /* 0x0000003f0700728c */ /* 0x000fe2000bf05300 */
[----:B------:R-:W-:Y:S01]  /*1000*/  ISETP.NE.U32.AND P1, PT, RZ, UR8, PT ;  /* 0x00000008ff007c0c */ /* 0x000fe2000bf25070 */
[----:B------:R-:W-:Y:S01]  /*1010*/  ULDC UR6, c[0x0][0x2f0] ;  /* 0x0000bc0000067ab9 */ /* 0x000fe20000000800 */
[----:B------:R-:W-:Y:S01]  /*1020*/  UMOV UR52, URZ ;  /* 0x0000003f00347c82 */ /* 0x000fe20008000000 */
[----:B------:R-:W-:Y:S01]  /*1030*/  USEL UR4, UR4, 0x1, UP0 ;  /* 0x0000000104047887 */ /* 0x000fe20008000000 */
[----:B------:R-:W-:Y:S01]  /*1040*/  ISETP.NE.AND.EX P1, PT, RZ, UR9, PT, P1 ;  /* 0x00000009ff007c0c */ /* 0x000fe2000bf25310 */
[----:B------:R-:W-:-:S02]  /*1050*/  ULDC UR53, c[0x0][0x288] ;  /* 0x0000a20000357ab9 */ /* 0x000fc40000000800 */
[----:B------:R-:W-:Y:S01]  /*1060*/  UIMAD UR4, UR4, UR6, URZ ;  /* 0x00000006040472a4 */ /* 0x000fe2000f8e023f */
[----:B--2---:R-:W-:Y:S02]  /*1070*/  @P0 R2UR UR52, R2 ;  /* 0x00000000023402ca */ /* 0x004fe400000e0000 */
[----:B---3--:R-:W-:Y:S01]  /*1080*/  @P2 R2UR UR53, R4 ;  /* 0x00000000043522ca */ /* 0x008fe200000e0000 */
[----:B----4-:R-:W-:-:S14]  /*1090*/  @P2 BRA `(.L_x_2136) ;  /* 0x0000000000342947 */ /* 0x010fdc0003800000 */
        /* <DEDUP_REMOVED lines=13> */
.L_x_2136:
[----:B------:R-:W-:Y:S01]  /*1170*/  UMOV UR43, UR48 ;  /* 0x00000030002b7c82 */ /* 0x000fe20008000000 */
[----:B------:R-:W-:Y:S05]  /*1180*/  @!P1 BRA `(.L_x_2137) ;  /* 0x00000000001c9947 */ /* 0x000fea0003800000 */
[----:B------:R-:W-:-:S04]  /*1190*/  ULEA UR4, UP0, UR42, UR8, 0x2 ;  /* 0x000000082a047291 */ /* 0x000fc8000f80103f */
[----:B------:R-:W-:Y:S02]  /*11a0*/  ULEA.HI.X UR6, UR42, UR9, UR36, 0x2, UP0 ;  /* 0x000000092a067291 */ /* 0x000fe400080f1424 */
[----:B------:R-:W-:-:S04]  /*11b0*/  IMAD.U32 R2, RZ, RZ, UR4 ;  /* 0x00000004ff027e24 */ /* 0x000fc8000f8e00ff */
[----:B------:R-:W-:-:S05]  /*11c0*/  IMAD.U32 R3, RZ, RZ, UR6 ;  /* 0x00000006ff037e24 */ /* 0x000fca000f8e00ff */
[----:B------:R-:W2:Y:S02]  /*11d0*/  LDG.E R2, desc[UR50][R2.64] ;  /* 0x0000003202027981 */ /* 0x000ea4000c1e1900 */
[----:B--2---:R-:W-:Y:S01]  /*11e0*/  R2UR UR4, R2 ;  /* 0x00000000020472ca */ /* 0x004fe200000e0000 */
[----:B------:R-:W-:-:S14]  /*11f0*/  BRA `(.L_x_2138) ;  /* 0x0000000000347947 */ /* 0x000fdc0003800000 */
.L_x_2137:
        /* <DEDUP_REMOVED lines=13> */
.L_x_2138:
        /* <DEDUP_REMOVED lines=13> */
[----:B------:R-:W-:Y:S02]  /*13a0*/  @UP0 UIMAD UR10, UR36, UR16, URZ ;  /* 0x00000010240a02a4 */ /* 0x000fe4000f8e023f */
[----:B------:R-:W-:Y:S02]  /*13b0*/  @UP1 UIMAD UR12, UR36, UR18, URZ ;  /* 0x00000012240c12a4 */ /* 0x000fe4000f8e023f */
[----:B------:R-:W-:Y:S02]  /*13c0*/  @UP0 UIMAD UR17, UR42, UR17, UR10 ;  /* 0x000000112a1102a4 */ /* 0x000fe4000f8e020a */
[----:B------:R-:W-:Y:S02]  /*13d0*/  @UP1 UIMAD.WIDE.U32 UR10, UR42, UR18, URZ ;  /* 0x000000122a0a12a5 */ /* 0x000fe4000f8e003f */
[----:B------:R-:W-:-:S02]  /*13e0*/  @UP0 UIMAD.WIDE.U32 UR14, UR42, UR16, URZ ;  /* 0x000000102a0e02a5 */ /* 0x000fc4000f8e003f */
[----:B------:R-:W-:Y:S02]  /*13f0*/  @UP1 UIMAD UR18, UR42, UR19, UR12 ;  /* 0x000000132a1212a4 */ /* 0x000fe4000f8e020c */
[----:B------:R-:W-:Y:S02]  /*1400*/  @UP1 USHF.R.S32.HI UR19, URZ, 0x1f, UR48 ;  /* 0x0000001f3f131899 */ /* 0x000fe40008011430 */
[----:B------:R-:W-:Y:S01]  /*1410*/  @UP0 USHF.R.S32.HI UR16, URZ, 0x1f, UR48 ;  /* 0x0000001f3f100899 */ /* 0x000fe20008011430 */
[----:B------:R-:W-:Y:S01]  /*1420*/  @UP1 ULDC.64 UR12, c[0x0][0x9c0] ;  /* 0x00027000000c1ab9 */ /* 0x000fe20000000a00 */
[----:B------:R-:W-:Y:S02]  /*1430*/  @UP0 UIADD3 UR15, UR15, UR17, URZ ;  /* 0x000000110f0f0290 */ /* 0x000fe4000fffe03f */
[----:B------:R-:W-:Y:S02]  /*1440*/  @UP1 UIMAD UR17, UR19, UR12, URZ ;  /* 0x0000000c131112a4 */ /* 0x000fe4000f8e023f */
[----:B------:R-:W-:-:S02]  /*1450*/  @UP0 UIMAD UR16, UR16, UR20, URZ ;  /* 0x00000014101002a4 */ /* 0x000fc4000f8e023f */
[----:B------:R-:W-:Y:S02]  /*1460*/  @UP1 UIADD3 UR11, UR11, UR18, URZ ;  /* 0x000000120b0b1290 */ /* 0x000fe4000fffe03f */
[----:B------:R-:W-:Y:S02]  /*1470*/  @UP1 UIMAD UR17, UR48, UR13, UR17 ;  /* 0x0000000d301112a4 */ /* 0x000fe4000f8e0211 */
[----:B------:R-:W-:Y:S02]  /*1480*/  @UP0 UIMAD UR16, UR48, UR21, UR16 ;  /* 0x00000015301002a4 */ /* 0x000fe4000f8e0210 */
[----:B------:R-:W-:Y:S02]  /*1490*/  @UP0 UIMAD.WIDE.U32 UR14, UR48, UR20, UR14 ;  /* 0x00000014300e02a5 */ /* 0x000fe4000f8e000e */
[----:B------:R-:W-:Y:S02]  /*14a0*/  @UP1 UIMAD.WIDE.U32 UR12, UR48, UR12, UR10 ;  /* 0x0000000c300c12a5 */ /* 0x000fe4000f8e000a */
[----:B------:R-:W-:-:S02]  /*14b0*/  @UP0 UIADD3 UR11, UR15, UR16, URZ ;  /* 0x000000100f0b0290 */ /* 0x000fc4000fffe03f */
[----:B------:R-:W-:Y:S02]  /*14c0*/  @UP0 ULEA UR8, UP2, UR14, UR8, 0x2 ;  /* 0x000000080e080291 */ /* 0x000fe4000f84103f */
[----:B------:R-:W-:Y:S02]  /*14d0*/  @UP1 UIADD3 UR10, UR13, UR17, URZ ;  /* 0x000000110d0a1290 */ /* 0x000fe4000fffe03f */
[----:B------:R-:W-:Y:S02]  /*14e0*/  @UP1 ULEA UR6, UP3, UR12, UR6, 0x2 ;  /* 0x000000060c061291 */ /* 0x000fe4000f86103f */
[----:B------:R-:W-:Y:S01]  /*14f0*/  @UP0 ULEA.HI.X UR9, UR14, UR9, UR11, 0x2, UP2 ;  /* 0x000000090e090291 */ /* 0x000fe200090f140b */
[----:B------:R-:W-:Y:S01]  /*1500*/  IMAD.U32 R4, RZ, RZ, UR8 ;  /* 0x00000008ff047e24 */ /* 0x000fe2000f8e00ff */
[----:B------:R-:W-:Y:S02]  /*1510*/  @UP1 ULEA.HI.X UR7, UR12, UR7, UR10, 0x2, UP3 ;  /* 0x000000070c071291 */ /* 0x000fe400098f140a */
[----:B------:R-:W-:Y:S01]  /*1520*/  IMAD.U32 R6, RZ, RZ, UR6 ;  /* 0x00000006ff067e24 */ /* 0x000fe2000f8e00ff */
[----:B------:R-:W-:Y:S01]  /*1530*/  USHF.L.U32 UR37, UR5, 0x7, URZ ;  /* 0x0000000705257899 */ /* 0x000fe2000800063f */
[----:B------:R-:W-:Y:S01]  /*1540*/  IMAD.U32 R5, RZ, RZ, UR9 ;  /* 0x00000009ff057e24 */ /* 0x000fe2000f8e00ff */
[----:B------:R-:W-:Y:S01]  /*1550*/  ULDC UR6, c[0x0][0x988] ;  /* 0x0002620000067ab9 */ /* 0x000fe20000000800 */
[----:B------:R-:W-:Y:S01]  /*1560*/  IMAD.U32 R7, RZ, RZ, UR7 ;  /* 0x00000007ff077e24 */ /* 0x000fe2000f8e00ff */
[----:B------:R-:W-:-:S02]  /*1570*/  ULDC UR5, c[0x0][0x448] ;  /* 0x0001120000057ab9 */ /* 0x000fc40000000800 */
[----:B------:R0:W2:Y:S04]  /*1580*/  @P0 LDG.E R3, desc[UR50][R4.64] ;  /* 0x0000003204030981 */ /* 0x0000a8000c1e1900 */
[----:B------:R1:W2:Y:S01]  /*1590*/  @P1 LDG.E R0, desc[UR50][R6.64] ;  /* 0x0000003206001981 */ /* 0x0002a2000c1e1900 */
[----:B------:R-:W-:Y:S01]  /*15a0*/  UISETP.NE.AND UP0, UPT, UR5, 0x1, UPT ;  /* 0x000000010500788c */ /* 0x000fe2000bf05270 */
[----:B------:R-:W-:Y:S01]  /*15b0*/  PLOP3.LUT P0, PT, PT, PT, PT, 0x80, 0x0 ;  /* 0x000000000000781c */ /* 0x000fe20003f0f070 */
[----:B------:R-:W-:Y:S01]  /*15c0*/  UIADD3 UR52, -UR52, UR4, URZ ;  /* 0x0000000434347290 */ /* 0x000fe2000fffe13f */
[----:B------:R-:W-:Y:S02]  /*15d0*/  CS2R R150, SRZ ;  /* 0x0000000000967805 */ /* 0x000fe4000001ff00 */
[----:B------:R-:W-:-:S02]  /*15e0*/  CS2R R26, SRZ ;  /* 0x00000000001a7805 */ /* 0x000fc4000001ff00 */
[----:B0-----:R-:W-:Y:S01]  /*15f0*/  CS2R R4, SRZ ;  /* 0x0000000000047805 */ /* 0x001fe2000001ff00 */
[----:B------:R-:W-:Y:S01]  /*1600*/  UIADD3 UR7, UR52, 0x80, -UR53 ;  /* 0x0000008034077890 */ /* 0x000fe2000fffe835 */
[----:B------:R-:W-:Y:S02]  /*1610*/  CS2R R108, SRZ ;  /* 0x00000000006c7805 */ /* 0x000fe4000001ff00 */
[----:B------:R-:W-:Y:S02]  /*1620*/  CS2R R144, SRZ ;  /* 0x0000000000907805 */ /* 0x000fe4000001ff00 */
[----:B------:R-:W-:Y:S02]  /*1630*/  CS2R R142, SRZ ;  /* 0x00000000008e7805 */ /* 0x000fe4000001ff00 */
[----:B------:R-:W-:Y:S01]  /*1640*/  CS2R R30, SRZ ;  /* 0x00000000001e7805 */ /* 0x000fe2000001ff00 */
[----:B------:R-:W-:Y:S01]  /*1650*/  @UP0 ULDC UR4, c[0x0][0x44c] ;  /* 0x0001130000040ab9 */ /* 0x000fe20000000800 */
[----:B------:R-:W-:Y:S01]  /*1660*/  @UP0 ULDC UR8, c[0x0][0x450] ;  /* 0x0001140000080ab9 */ /* 0x000fe20000000800 */
        /* <DEDUP_REMOVED lines=51> */
[----:B-1----:R-:W-:Y:S02]  /*19a0*/  CS2R R6, SRZ ;  /* 0x0000000000067805 */ /* 0x002fe4000001ff00 */
[----:B------:R-:W-:Y:S02]  /*19b0*/  CS2R R32, SRZ ;  /* 0x0000000000207805 */ /* 0x000fe4000001ff00 */
[----:B------:R-:W-:Y:S02]  /*19c0*/  CS2R R158, SRZ ;  /* 0x00000000009e7805 */ /* 0x000fe4000001ff00 */
[----:B------:R-:W-:-:S02]  /*19d0*/  CS2R R160, SRZ ;  /* 0x0000000000a07805 */ /* 0x000fc4000001ff00 */
[----:B------:R-:W-:Y:S02]  /*19e0*/  CS2R R24, SRZ ;  /* 0x0000000000187805 */ /* 0x000fe4000001ff00 */
[----:B------:R-:W-:Y:S01]  /*19f0*/  CS2R R162, SRZ ;  /* 0x0000000000a27805 */ /* 0x000fe2000001ff00 */
[----:B--2---:R-:W-:Y:S01]  /*1a00*/  FMUL.FTZ R0, R3, R0 ;  /* 0x0000000003007220 */ /* 0x004fe20000410000 */
[----:B------:R-:W-:-:S03]  /*1a10*/  CS2R R2, SRZ ;  /* 0x0000000000027805 */ /* 0x000fc6000001ff00 */
[----:B------:R-:W-:Y:S01]  /*1a20*/  FMUL.FTZ R0, R0, UR6 ;  /* 0x0000000600007c20 */ /* 0x000fe20008410000 */
[----:B------:R-:W-:-:S04]  /*1a30*/  UIADD3 UR6, UR37, 0x7f, URZ ;  /* 0x0000007f25067890 */ /* 0x000fc8000fffe03f */
[----:B------:R-:W-:Y:S01]  /*1a40*/  UIMAD.WIDE.U32 UR4, UR6, UR4, URZ ;  /* 0x00000004060472a5 */ /* 0x000fe2000f8e003f */
[----:B------:R-:W-:Y:S01]  /*1a50*/  R2UR UR39, R0 ;  /* 0x00000000002772ca */ /* 0x000fe200000e0000 */
[----:B------:R-:W-:Y:S02]  /*1a60*/  UIADD3 UR4, UR52, 0x7f, URZ ;  /* 0x0000007f34047890 */ /* 0x000fe4000fffe03f */
        /* <DEDUP_REMOVED lines=44> */
.L_x_2140:
        /* <DEDUP_REMOVED lines=9> */
.L_x_2290:
[----:B------:R-:W-:Y:S05]  /*1dc0*/  @!P0 BRA `(.L_x_2142) ;  /* 0x0000000000048947 */ /* 0x000fea0003800000 */
[----:B------:R-:W-:Y:S01]  /*1dd0*/  BPT.TRAP 0x1 ;  /* 0x000000040000795c */ /* 0x000fe20000300000 */
.L_x_2142:
[----:B0-----:R-:W-:Y:S02]  /*1de0*/  IMAD.U32 R3, RZ, RZ, UR54 ;  /* 0x00000036ff037e24 */ /* 0x001fe4000f8e00ff */
[----:B------:R-:W-:-:S03]  /*1df0*/  IMAD.U32 R0, RZ, RZ, UR45 ;  /* 0x0000002dff007e24 */ /* 0x000fc6000f8e00ff */
[----:B------:R-:W-:Y:S02]  /*1e00*/  LEA R3, R3, UR41, 0x3 ;  /* 0x0000002903037c11 */ /* 0x000fe4000f8e18ff */
[----:B------:R-:W-:-:S04]  /*1e10*/  SHF.L.U32 R0, R0, 0x1f, RZ ;  /* 0x0000001f00007819 */ /* 0x000fc800000006ff */
[----:B------:R0:W1:Y:S01]  /*1e20*/  SYNCS.PHASECHK.TRANS64.TRYWAIT P2, [R3+URZ+0x38830], R0 ;  /* 0x03883000030075a7 */ /* 0x000062000804017f */
[----:B------:R-:W-:Y:S05]  /*1e30*/  @!P0 BRA `(.L_x_2143) ;  /* 0x0000000000048947 */ /* 0x000fea0003800000 */
[----:B------:R-:W-:Y:S01]  /*1e40*/  BPT.TRAP 0x1 ;  /* 0x000000040000795c */ /* 0x000fe20000300000 */
.L_x_2143:
[----:B------:R-:W2:Y:S02]  /*1e50*/  S2R R2, SR_TID.X ;  /* 0x0000000000027919 */ /* 0x000ea40000002100 */
[----:B--2---:R-:W-:Y:S01]  /*1e60*/  LOP3.LUT P1, RZ, R2, 0x7f, RZ, 0xc0, !PT ;  /* 0x0000007f02ff7812 */ /* 0x004fe2000782c0ff */
[----:B-1----:R-:W-:-:S12]  /*1e70*/  @P2 BRA `(.L_x_2144) ;  /* 0x0000000000082947 */ /* 0x002fd80003800000 */
[----:B------:R-:W1:Y:S02]  /*1e80*/  SYNCS.PHASECHK.TRANS64.TRYWAIT P2, [R3+URZ+0x38830], R0 ;  /* 0x03883000030075a7 */ /* 0x000e64000804017f */
[----:B-1----:R-:W-:Y:S05]  /*1e90*/  @!P2 BRA `(.L_x_2145) ;  /* 0x00000124002ca947 */ /* 0x002fea0003800000 */
.L_x_2144:
        /* <DEDUP_REMOVED lines=10> */
[----:B------:R-:W-:Y:S01]  /*1f40*/  IMAD.U32 R21, RZ, RZ, UR39 ;  /* 0x00000027ff157e24 */ /* 0x000fe2000f8e00ff */
[----:B------:R-:W-:Y:S01]  /*1f50*/  UMOV UR5, 0x40000040 ;  /* 0x4000004000057882 */ /* 0x000fe20000000000 */
[----:B------:R-:W-:Y:S01]  /*1f60*/  UMOV UR7, 0x40000040 ;  /* 0x4000004000077882 */ /* 0x000fe20000000000 */
[----:B------:R-:W-:Y:S01]  /*1f70*/  ULOP3.LUT UR49, UR4, 0x10000, URZ, 0xfc, !UPT ;  /* 0x0001000004317892 */ /* 0x000fe2000f8efc3f */
[----:B------:R-:W-:Y:S01]  /*1f80*/  @!P1 VIADD R3, R3, 0x38840 ;  /* 0x0003884003039836 */ /* 0x000fe20000000000 */
[----:B------:R-:W-:Y:S01]  /*1f90*/  UIADD3 UR4, UR32, 0x2, URZ ;  /* 0x0000000220047890 */ /* 0x000fe2000fffe03f */
[----:B------:R-:W-:Y:S01]  /*1fa0*/  CS2R R150, SRZ ;  /* 0x0000000000967805 */ /* 0x000fe2000001ff00 */
[----:B------:R-:W-:Y:S01]  /*1fb0*/  ULEA UR34, UR54, UR49, 0xb ;  /* 0x0000003136227291 */ /* 0x000fe2000f8e583f */
[----:B------:R-:W-:Y:S01]  /*1fc0*/  CS2R R148, SRZ ;  /* 0x0000000000947805 */ /* 0x000fe2000001ff00 */
[----:B------:R-:W-:Y:S01]  /*1fd0*/  UIADD3 UR8, UR32, 0x4, URZ ;  /* 0x0000000420087890 */ /* 0x000fe2000fffe03f */
[----:B------:R-:W-:Y:S01]  /*1fe0*/  @!P1 PRMT R3, RZ, 0x654, R3 ;  /* 0x00000654ff039816 */ /* 0x000fe20000000003 */
        /* <DEDUP_REMOVED lines=68> */
[----:B------:R-:W-:Y:S02]  /*2430*/  UIADD3 UR7, UR6, 0x1, URZ ;  /* 0x0000000106077890 */ /* 0x000fe4000fffe03f */
[----:B------:R-:W-:-:S04]  /*2440*/  UIADD3 UR6, UR52, UR6, URZ ;  /* 0x0000000634067290 */ /* 0x000fc8000fffe03f */
[----:B------:R-:W-:Y:S02]  /*2450*/  IMAD.U32 R4, RZ, RZ, UR7 ;  /* 0x00000007ff047e24 */ /* 0x000fe4000f8e00ff */
[----:B------:R-:W-:Y:S01]  /*2460*/  IMAD.U32 R2, RZ, RZ, UR6 ;  /* 0x00000006ff027e24 */ /* 0x000fe2000f8e00ff */
[----:B------:R-:W-:Y:S01]  /*2470*/  @UP0 ULDC UR6, c[0x0][0x44c] ;  /* 0x0001130000060ab9 */ /* 0x000fe20000000800 */
[C---:B------:R-:W-:Y:S01]  /*2480*/  IMAD R4, R17.reuse, -0x2, R4 ;  /* 0xfffffffe11047824 */ /* 0x040fe200078e0204 */
[----:B------:R-:W-:Y:S01]  /*2490*/  UIMAD.WIDE.U32 UR6, UR37, UR6, URZ ;  /* 0x00000006250672a5 */ /* 0x000fe2000f8e003f */
[----:B------:R-:W-:-:S03]  /*24a0*/  IMAD R2, R17, -0x2, R2 ;  /* 0xfffffffe11027824 */ /* 0x000fc600078e0202 */
[----:B------:R-:W-:-:S04]  /*24b0*/  IADD3 R5, -R5, UR52, R4 ;  /* 0x0000003405057c10 */ /* 0x000fc8000fffe104 */
[----:B0-----:R-:W-:-:S04]  /*24c0*/  VIADDMNMX R6, R6, R5, R2, PT ;  /* 0x0000000506067246 */ /* 0x001fc80003800102 */
[C---:B------:R-:W-:Y:S02]  /*24d0*/  ISETP.GT.AND P3, PT, R6.reuse, RZ, PT ;  /* 0x000000ff0600720c */ /* 0x040fe40003f64270 */
[C---:B------:R-:W-:Y:S02]  /*24e0*/  ISETP.GT.AND P4, PT, R6.reuse, 0x1, PT ;  /* 0x000000010600780c */ /* 0x040fe40003f84270 */
[----:B------:R-:W-:Y:S01]  /*24f0*/  ISETP.GT.AND P5, PT, R6, 0x8, PT ;  /* 0x000000080600780c */ /* 0x000fe20003fa4270 */
[----:B------:R-:W-:Y:S02]  /*2500*/  WARPGROUP.DEPBAR.LE gsb0, 0x0 ;  /* 0x00008000000079c5 */ /* 0x000fe40000010000 */
[----:B------:R-:W-:-:S06]  /*2510*/  WARPGROUP.ARRIVE ;  /* 0x00000000000079c5 */ /* 0x000fcc0000000000 */
[----:B------:R-:W-:Y:S01]  /*2520*/  QGMMA.64x128x32.F32.E4M3.E4M3 R24, gdesc[UR8], R24, gsb0 ;  /* 0x01e00000081879f3 */ /* 0x000fe20008000818 */
[----:B------:R-:W-:Y:S01]  /*2530*/  @UP0 ULDC UR11, c[0x0][0x450] ;  /* 0x00011400000b0ab9 */ /* 0x000fe20000000800 */
[----:B------:R-:W-:Y:S01]  /*2540*/  UMOV UR10, UR37 ;  /* 0x00000025000a7c82 */ /* 0x000fe20008000000 */
[----:B------:R-:W-:-:S04]  /*2550*/  @UP0 USHF.R.U32.HI UR10, URZ, UR11, UR7 ;  /* 0x0000000b3f0a0299 */ /* 0x000fc80008011607 */
[----:B------:R-:W-:-:S04]  /*2560*/  UIADD3 UR6, UR10, UR52, -UR53 ;  /* 0x000000340a067290 */ /* 0x000fc8000fffe835 */
[----:B------:R-:W-:-:S04]  /*2570*/  USHF.R.S32.HI UR7, URZ, 0x1f, UR6 ;  /* 0x0000001f3f077899 */ /* 0x000fc80008011406 */
[----:B------:R-:W-:-:S04]  /*2580*/  ULEA.HI UR7, UR7, UR6, URZ, 0x7 ;  /* 0x0000000607077291 */ /* 0x000fc8000f8f383f */
[----:B------:R-:W-:-:S04]  /*2590*/  USHF.R.S32.HI UR7, URZ, 0x7, UR7 ;  /* 0x000000073f077899 */ /* 0x000fc80008011407 */
[----:B------:R-:W-:-:S04]  /*25a0*/  UISETP.LT.AND UP1, UPT, URZ, UR7, UPT ;  /* 0x000000073f00728c */ /* 0x000fc8000bf21270 */
[----:B------:R-:W-:-:S04]  /*25b0*/  USEL UR55, URZ, UR7, !UP1 ;  /* 0x000000073f377287 */ /* 0x000fc8000c800000 */
[----:B------:R-:W-:Y:S01]  /*25c0*/  UISETP.GE.AND UP1, UPT, UR56, UR55, UPT ;  /* 0x000000373800728c */ /* 0x000fe2000bf26270 */
        /* <DEDUP_REMOVED lines=46> */
[C---:B------:R-:W-:Y:S02]  /*28b0*/  ISETP.GT.AND P4, PT, R6.reuse, 0x30, PT ;  /* 0x000000300600780c */ /* 0x040fe40003f84270 */
        /* <DEDUP_REMOVED lines=57> */
[----:B------:R-:W-:Y:S01]  /*2c50*/  FSEL R86, R86, -INF , P4 ;  /* 0xff80000056567808 */ /* 0x000fe20002000000 */
[----:B------:R-:W1:Y:S01]  /*2c60*/  SHFL.IDX PT, R6, R0, RZ, 0x1c1f ;  /* 0x001c1fff00067589 */ /* 0x000e6200000e0000 */
[----:B------:R-:W-:-:S02]  /*2c70*/  FMNMX.FTZ R7, R83, R4, !PT ;  /* 0x0000000453077209 */ /* 0x000fc40007810000 */
[----:B------:R-:W-:Y:S02]  /*2c80*/  FSEL R87, R87, -INF , P3 ;  /* 0xff80000057577808 */ /* 0x000fe40001800000 */
[----:B------:R-:W-:-:S04]  /*2c90*/  FMNMX.FTZ R4, R86, R7, !PT ;  /* 0x0000000756047209 */ /* 0x000fc80007810000 */
[----:B------:R-:W-:-:S05]  /*2ca0*/  FMNMX.FTZ R7, R87, R4, !PT ;  /* 0x0000000457077209 */ /* 0x000fca0007810000 */
[----:B------:R-:W2:Y:S01]  /*2cb0*/  SHFL.BFLY PT, R4, R7, 0x2, 0x1f ;  /* 0x0c401f0007047f89 */ /* 0x000ea200000e0000 */
[----:B-1----:R-:W-:-:S04]  /*2cc0*/  VIADDMNMX R2, R6, R5, R2, PT ;  /* 0x0000000506027246 */ /* 0x002fc80003800102 */
[C---:B------:R-:W-:Y:S02]  /*2cd0*/  ISETP.GT.AND P4, PT, R2.reuse, 0x1, PT ;  /* 0x000000010200780c */ /* 0x040fe40003f84270 */
[----:B------:R-:W-:Y:S02]  /*2ce0*/  ISETP.GT.AND P5, PT, R2, 0x8, PT ;  /* 0x000000080200780c */ /* 0x000fe40003fa4270 */
[----:B------:R-:W-:Y:S02]  /*2cf0*/  FSEL R38, R25, -INF , P4 ;  /* 0xff80000019267808 */ /* 0x000fe40002000000 */
[----:B------:R-:W-:Y:S02]  /*2d00*/  FSEL R39, R28, -INF , P5 ;  /* 0xff8000001c277808 */ /* 0x000fe40002800000 */
[----:B------:R-:W-:Y:S02]  /*2d10*/  ISETP.GT.AND P4, PT, R2, 0x10, PT ;  /* 0x000000100200780c */ /* 0x000fe40003f84270 */
[----:B--2---:R-:W-:-:S02]  /*2d20*/  FMNMX.FTZ R8, R7, R4, !PT ;  /* 0x0000000407087209 */ /* 0x004fc40007810000 */
[----:B------:R-:W-:Y:S02]  /*2d30*/  FSEL R43, R32, -INF , P4 ;  /* 0xff800000202b7808 */ /* 0x000fe40002000000 */
[----:B------:R-:W-:Y:S01]  /*2d40*/  ISETP.GT.AND P4, PT, R2, 0x18, PT ;  /* 0x000000180200780c */ /* 0x000fe20003f84270 */
[----:B------:R-:W1:Y:S03]  /*2d50*/  SHFL.BFLY PT, R13, R8, 0x1, 0x1f ;  /* 0x0c201f00080d7f89 */ /* 0x000e6600000e0000 */
[----:B------:R-:W-:Y:S02]  /*2d60*/  FSEL R36, R36, -INF , P4 ;  /* 0xff80000024247808 */ /* 0x000fe40002000000 */
[----:B------:R-:W-:-:S04]  /*2d70*/  ISETP.GT.AND P4, PT, R2, 0x20, PT ;  /* 0x000000200200780c */ /* 0x000fc80003f84270 */
[----:B------:R-:W-:Y:S02]  /*2d80*/  FSEL R40, R40, -INF , P4 ;  /* 0xff80000028287808 */ /* 0x000fe40002000000 */
[----:B------:R-:W-:-:S04]  /*2d90*/  ISETP.GT.AND P4, PT, R2, 0x28, PT ;  /* 0x000000280200780c */ /* 0x000fc80003f84270 */
[----:B------:R-:W-:Y:S02]  /*2da0*/  FSEL R44, R44, -INF , P4 ;  /* 0xff8000002c2c7808 */ /* 0x000fe40002000000 */
[----:B------:R-:W-:-:S04]  /*2db0*/  ISETP.GT.AND P4, PT, R2, 0x30, PT ;  /* 0x000000300200780c */ /* 0x000fc80003f84270 */
[----:B------:R-:W-:Y:S02]  /*2dc0*/  FSEL R48, R48, -INF , P4 ;  /* 0xff80000030307808 */ /* 0x000fe40002000000 */
[----:B------:R-:W-:Y:S02]  /*2dd0*/  ISETP.GT.AND P4, PT, R2, 0x38, PT ;  /* 0x000000380200780c */ /* 0x000fe40003f84270 */
[----:B-1----:R-:W-:Y:S02]  /*2de0*/  FMNMX.FTZ R0, R8, R13, !PT ;  /* 0x0000000d08007209 */ /* 0x002fe40007810000 */
[----:B------:R-:W-:Y:S02]  /*2df0*/  FSEL R52, R52, -INF , P4 ;  /* 0xff80000034347808 */ /* 0x000fe40002000000 */
[C---:B------:R-:W-:Y:S01]  /*2e00*/  FSETP.NEU.FTZ.AND P3, PT, R0.reuse, -INF , PT ;  /* 0xff8000000000780b */ /* 0x040fe20003f7d000 */
[----:B------:R-:W-:-:S01]  /*2e10*/  FFMA.FTZ R4, R0, R21, -8 ;  /* 0xc100000000047423 */ /* 0x000fc20000010015 */
[----:B------:R-:W-:-:S04]  /*2e20*/  ISETP.GT.AND P4, PT, R2, 0x40, PT ;  /* 0x000000400200780c */ /* 0x000fc80003f84270 */
[----:B------:R-:W-:Y:S02]  /*2e30*/  FSEL R88, R4, RZ, P3 ;  /* 0x000000ff04587208 */ /* 0x000fe40001800000 */
[----:B------:R-:W-:Y:S02]  /*2e40*/  ISETP.GT.AND P3, PT, R2, RZ, PT ;  /* 0x000000ff0200720c */ /* 0x000fe40003f64270 */
[----:B------:R-:W-:Y:S01]  /*2e50*/  FSEL R56, R56, -INF , P4 ;  /* 0xff80000038387808 */ /* 0x000fe20002000000 */
[----:B------:R-:W-:-:S01]  /*2e60*/  FFMA.FTZ R4, R26, UR39, -R88 ;  /* 0x000000271a047c23 */ /* 0x000fc20008010858 */
[----:B------:R-:W-:Y:S01]  /*2e70*/  FSEL R35, R24, -INF , P3 ;  /* 0xff80000018237808 */ /* 0x000fe20001800000 */
[----:B------:R-:W-:-:S01]  /*2e80*/  FFMA.FTZ R24, R11, UR39, -R88 ;  /* 0x000000270b187c23 */ /* 0x000fc20008010858 */
[----:B------:R-:W-:Y:S01]  /*2e90*/  ISETP.GT.AND P3, PT, R2, 0x9, PT ;  /* 0x000000090200780c */ /* 0x000fe20003f64270 */
[----:B------:R-:W-:-:S01]  /*2ea0*/  FFMA.FTZ R5, R27, UR39, -R88 ;  /* 0x000000271b057c23 */ /* 0x000fc20008010858 */
[----:B------:R-:W-:Y:S01]  /*2eb0*/  FMNMX.FTZ R8, R35, R38, !PT ;  /* 0x0000002623087209 */ /* 0x000fe20007810000 */
[----:B------:R-:W-:-:S01]  /*2ec0*/  FFMA.FTZ R6, R30, UR39, -R88 ;  /* 0x000000271e067c23 */ /* 0x000fc20008010858 */
[----:B------:R-:W-:Y:S01]  /*2ed0*/  FSEL R42, R29, -INF , P3 ;  /* 0xff8000001d2a7808 */ /* 0x000fe20001800000 */
[----:B------:R-:W-:Y:S01]  /*2ee0*/  MUFU.EX2 R4, R4 ;  /* 0x0000000400047308 */ /* 0x000fe20000000800 */
[----:B------:R-:W-:Y:S01]  /*2ef0*/  FMNMX.FTZ R13, R39, R8, !PT ;  /* 0x00000008270d7209 */ /* 0x000fe20007810000 */
[--C-:B------:R-:W-:Y:S01]  /*2f00*/  FFMA.FTZ R7, R31, UR39, -R88.reuse ;  /* 0x000000271f077c23 */ /* 0x100fe20008010858 */
[----:B------:R-:W-:Y:S01]  /*2f10*/  ISETP.GT.AND P3, PT, R2, 0x11, PT ;  /* 0x000000110200780c */ /* 0x000fe20003f64270 */
[--C-:B------:R-:W-:Y:S01]  /*2f20*/  FFMA.FTZ R34, R34, UR39, -R88.reuse ;  /* 0x0000002722227c23 */ /* 0x100fe20008010858 */
[----:B------:R-:W-:Y:S01]  /*2f30*/  FMNMX.FTZ R8, R42, R13, !PT ;  /* 0x0000000d2a087209 */ /* 0x000fe20007810000 */
[--C-:B------:R-:W-:Y:S01]  /*2f40*/  FFMA.FTZ R9, R9, UR39, -R88.reuse ;  /* 0x0000002709097c23 */ /* 0x100fe20008010858 */
[----:B------:R-:W-:Y:S01]  /*2f50*/  FSEL R46, R33, -INF , P3 ;  /* 0xff800000212e7808 */ /* 0x000fe20001800000 */
[----:B------:R-:W1:Y:S01]  /*2f60*/  MUFU.EX2 R5, R5 ;  /* 0x0000000500057308 */ /* 0x000e620000000800 */
[----:B------:R-:W-:Y:S01]  /*2f70*/  FMNMX.FTZ R13, R43, R8, !PT ;  /* 0x000000082b0d7209 */ /* 0x000fe20007810000 */
[--C-:B------:R-:W-:Y:S01]  /*2f80*/  FFMA.FTZ R50, R50, UR39, -R88.reuse ;  /* 0x0000002732327c23 */ /* 0x100fe20008010858 */
[----:B------:R-:W-:Y:S01]  /*2f90*/  ISETP.GT.AND P3, PT, R2, 0x19, PT ;  /* 0x000000190200780c */ /* 0x000fe20003f64270 */
[--C-:B------:R-:W-:Y:S01]  /*2fa0*/  FFMA.FTZ R10, R10, UR39, -R88.reuse ;  /* 0x000000270a0a7c23 */ /* 0x100fe20008010858 */
[----:B------:R-:W-:Y:S01]  /*2fb0*/  FMNMX.FTZ R13, R46, R13, !PT ;  /* 0x0000000d2e0d7209 */ /* 0x000fe20007810000 */
[--C-:B------:R-:W-:Y:S01]  /*2fc0*/  FFMA.FTZ R59, R59, UR39, -R88.reuse ;  /* 0x000000273b3b7c23 */ /* 0x100fe20008010858 */
[----:B------:R-:W-:Y:S01]  /*2fd0*/  FSEL R37, R37, -INF , P3 ;  /* 0xff80000025257808 */ /* 0x000fe20001800000 */
[----:B------:R-:W2:Y:S01]  /*2fe0*/  MUFU.EX2 R6, R6 ;  /* 0x0000000600067308 */ /* 0x000ea20000000800 */
[----:B------:R-:W-:Y:S01]  /*2ff0*/  FMNMX.FTZ R20, R36, R13, !PT ;  /* 0x0000000d24147209 */ /* 0x000fe20007810000 */
[--C-:B------:R-:W-:Y:S01]  /*3000*/  FFMA.FTZ R54, R54, UR39, -R88.reuse ;  /* 0x0000002736367c23 */ /* 0x100fe20008010858 */
[----:B------:R-:W-:Y:S01]  /*3010*/  ISETP.GT.AND P3, PT, R2, 0x21, PT ;  /* 0x000000210200780c */ /* 0x000fe20003f64270 */
[--C-:B------:R-:W-:Y:S01]  /*3020*/  FFMA.FTZ R55, R55, UR39, -R88.reuse ;  /* 0x0000002737377c23 */ /* 0x100fe20008010858 */
[----:B------:R-:W-:Y:S01]  /*3030*/  FMNMX.FTZ R13, R37, R20, !PT ;  /* 0x00000014250d7209 */ /* 0x000fe20007810000 */
[--C-:B------:R-:W-:Y:S01]  /*3040*/  FFMA.FTZ R62, R62, UR39, -R88.reuse ;  /* 0x000000273e3e7c23 */ /* 0x100fe20008010858 */
[----:B------:R-:W-:Y:S01]  /*3050*/  FSEL R41, R41, -INF , P3 ;  /* 0xff80000029297808 */ /* 0x000fe20001800000 */
[----:B------:R-:W3:Y:S01]  /*3060*/  MUFU.EX2 R7, R7 ;  /* 0x0000000700077308 */ /* 0x000ee20000000800 */
[----:B------:R-:W-:Y:S01]  /*3070*/  FMNMX.FTZ R20, R40, R13, !PT ;  /* 0x0000000d28147209 */ /* 0x000fe20007810000 */
[--C-:B------:R-:W-:Y:S01]  /*3080*/  FFMA.FTZ R63, R63, UR39, -R88.reuse ;  /* 0x000000273f3f7c23 */ /* 0x100fe20008010858 */
[----:B------:R-:W-:Y:S01]  /*3090*/  ISETP.GT.AND P3, PT, R2, 0x29, PT ;  /* 0x000000290200780c */ /* 0x000fe20003f64270 */
[--C-:B------:R-:W-:Y:S01]  /*30a0*/  FFMA.FTZ R27, R67, UR39, -R88.reuse ;  /* 0x00000027431b7c23 */ /* 0x100fe20008010858 */
[----:B------:R-:W-:Y:S01]  /*30b0*/  FMNMX.FTZ R13, R41, R20, !PT ;  /* 0x00000014290d7209 */ /* 0x000fe20007810000 */
[--C-:B------:R-:W-:Y:S01]  /*30c0*/  FFMA.FTZ R70, R70, UR39, -R88.reuse ;  /* 0x0000002746467c23 */ /* 0x100fe20008010858 */
[----:B------:R-:W-:Y:S01]  /*30d0*/  FSEL R45, R45, -INF , P3 ;  /* 0xff8000002d2d7808 */ /* 0x000fe20001800000 */
[----:B------:R4:W-:Y:S01]  /*30e0*/  MUFU.EX2 R8, R34 ;  /* 0x0000002200087308 */ /* 0x0009e20000000800 */
[----:B------:R-:W-:Y:S01]  /*30f0*/  FMNMX.FTZ R20, R44, R13, !PT ;  /* 0x0000000d2c147209 */ /* 0x000fe20007810000 */
[--C-:B------:R-:W-:Y:S01]  /*3100*/  FFMA.FTZ R71, R71, UR39, -R88.reuse ;  /* 0x0000002747477c23 */ /* 0x100fe20008010858 */
[----:B------:R-:W-:Y:S01]  /*3110*/  ISETP.GT.AND P3, PT, R2, 0x31, PT ;  /* 0x000000310200780c */ /* 0x000fe20003f64270 */
[--C-:B------:R-:W-:Y:S01]  /*3120*/  FFMA.FTZ R33, R78, UR39, -R88.reuse ;  /* 0x000000274e217c23 */ /* 0x100fe20008010858 */
[----:B------:R-:W-:Y:S01]  /*3130*/  FMNMX.FTZ R11, R45, R20, !PT ;  /* 0x000000142d0b7209 */ /* 0x000fe20007810000 */
[--C-:B------:R-:W-:Y:S01]  /*3140*/  FFMA.FTZ R20, R12, UR39, -R88.reuse ;  /* 0x000000270c147c23 */ /* 0x100fe20008010858 */
[----:B------:R-:W-:Y:S01]  /*3150*/  FSEL R49, R49, -INF , P3 ;  /* 0xff80000031317808 */ /* 0x000fe20001800000 */
[----:B------:R-:W-:Y:S01]  /*3160*/  MUFU.EX2 R13, R24 ;  /* 0x00000018000d7308 */ /* 0x000fe20000000800 */
[----:B------:R-:W-:Y:S01]  /*3170*/  FMNMX.FTZ R12, R48, R11, !PT ;  /* 0x0000000b300c7209 */ /* 0x000fe20007810000 */
[--C-:B------:R-:W-:Y:S01]  /*3180*/  FFMA.FTZ R30, R79, UR39, -R88.reuse ;  /* 0x000000274f1e7c23 */ /* 0x100fe20008010858 */
[----:B------:R-:W-:Y:S01]  /*3190*/  ISETP.GT.AND P3, PT, R2, 0x39, PT ;  /* 0x000000390200780c */ /* 0x000fe20003f64270 */
[--C-:B----4-:R-:W-:Y:S01]  /*31a0*/  FFMA.FTZ R34, R74, UR39, -R88.reuse ;  /* 0x000000274a227c23 */ /* 0x110fe20008010858 */
        /* <DEDUP_REMOVED lines=10> */
[----:B------:R-:W-:Y:S01]  /*3250*/  ISETP.GT.AND P4, PT, R2, 0x48, PT ;  /* 0x000000480200780c */ /* 0x000fe20003f84270 */
[----:B------:R-:W-:Y:S01]  /*3260*/  MUFU.EX2 R9, R9 ;  /* 0x0000000900097308 */ /* 0x000fe20000000800 */
[----:B------:R-:W-:Y:S01]  /*3270*/  FSEL R57, R57, -INF , P3 ;  /* 0xff80000039397808 */ /* 0x000fe20001800000 */
[--C-:B------:R-:W-:Y:S01]  /*3280*/  FFMA.FTZ R87, R87, UR39, -R88.reuse ;  /* 0x0000002757577c23 */ /* 0x100fe20008010858 */
[----:B----4-:R-:W-:Y:S01]  /*3290*/  FMNMX.FTZ R20, R56, R21, !PT ;  /* 0x0000001538147209 */ /* 0x010fe20007810000 */
[--C-:B------:R-:W-:Y:S01]  /*32a0*/  FFMA.FTZ R21, R47, UR39, -R88.reuse ;  /* 0x000000272f157c23 */ /* 0x100fe20008010858 */
[----:B------:R-:W-:Y:S01]  /*32b0*/  ISETP.GT.AND P3, PT, R2, 0x49, PT ;  /* 0x000000490200780c */ /* 0x000fe20003f64270 */
[----:B------:R-:W-:Y:S01]  /*32c0*/  IMAD.U32 R47, RZ, RZ, UR39 ;  /* 0x00000027ff2f7e24 */ /* 0x000fe2000f8e00ff */
[----:B------:R-:W-:Y:S01]  /*32d0*/  FSEL R60, R60, -INF , P4 ;  /* 0xff8000003c3c7808 */ /* 0x000fe20002000000 */
[----:B------:R-:W4:Y:S01]  /*32e0*/  MUFU.EX2 R10, R10 ;  /* 0x0000000a000a7308 */ /* 0x000f220000000800 */
[----:B------:R-:W-:Y:S01]  /*32f0*/  FMNMX.FTZ R15, R57, R20, !PT ;  /* 0x00000014390f7209 */ /* 0x000fe20007810000 */
[----:B------:R-:W-:Y:S01]  /*3300*/  FFMA.FTZ R31, R83, UR39, -R88 ;  /* 0x00000027531f7c23 */ /* 0x000fe20008010858 */
[----:B------:R-:W-:-:S02]  /*3310*/  ISETP.GT.AND P4, PT, R2, 0x50, PT ;  /* 0x000000500200780c */ /* 0x000fc40003f84270 */
[----:B------:R-:W-:Y:S02]  /*3320*/  CS2R R82, SRZ ;  /* 0x0000000000527805 */ /* 0x000fe4000001ff00 */
[----:B------:R-:W-:Y:S02]  /*3330*/  FSEL R61, R61, -INF , P3 ;  /* 0xff8000003d3d7808 */ /* 0x000fe40001800000 */
[----:B------:R-:W-:Y:S02]  /*3340*/  CS2R R78, SRZ ;  /* 0x00000000004e7805 */ /* 0x000fe4000001ff00 */
[----:B------:R-:W-:Y:S01]  /*3350*/  FMNMX.FTZ R20, R60, R15, !PT ;  /* 0x0000000f3c147209 */ /* 0x000fe20007810000 */
[----:B------:R-:W-:Y:S01]  /*3360*/  MUFU.EX2 R12, R12 ;  /* 0x0000000c000c7308 */ /* 0x000fe20000000800 */
[----:B------:R-:W-:Y:S02]  /*3370*/  ISETP.GT.AND P3, PT, R2, 0x51, PT ;  /* 0x000000510200780c */ /* 0x000fe40003f64270 */
[----:B------:R-:W-:-:S02]  /*3380*/  FSEL R64, R64, -INF , P4 ;  /* 0xff80000040407808 */ /* 0x000fc40002000000 */
[----:B------:R-:W-:Y:S02]  /*3390*/  FMNMX.FTZ R15, R61, R20, !PT ;  /* 0x000000143d0f7209 */ /* 0x000fe40007810000 */
[----:B------:R-:W-:Y:S01]  /*33a0*/  ISETP.GT.AND P4, PT, R2, 0x58, PT ;  /* 0x000000580200780c */ /* 0x000fe20003f84270 */
[----:B------:R-:W-:Y:S01]  /*33b0*/  MUFU.EX2 R14, R14 ;  /* 0x0000000e000e7308 */ /* 0x000fe20000000800 */
[----:B------:R-:W-:Y:S02]  /*33c0*/  FSEL R65, R65, -INF , P3 ;  /* 0xff80000041417808 */ /* 0x000fe40001800000 */
        /* <DEDUP_REMOVED lines=10> */
[----:B------:R-:W-:Y:S01]  /*3470*/  MUFU.EX2 R21, R21 ;  /* 0x0000001500157308 */ /* 0x000fe20000000800 */
        /* <DEDUP_REMOVED lines=14> */
[----:B------:R-:W1:Y:S01]  /*3560*/  MUFU.EX2 R55, R55 ;  /* 0x0000003700377308 */ /* 0x000e620000000800 */
        /* <DEDUP_REMOVED lines=21> */
[----:B-1----:R-:W-:Y:S01]  /*36c0*/  F2FP.SATFINITE.E4M3.F32.PACK_AB_MERGE_C R227, R55, R54, RZ ;  /* 0x0000003637e3723e */ /* 0x002fe200048070ff */
[----:B------:R-:W1:Y:S01]  /*36d0*/  SHFL.BFLY PT, R29, R2, 0x2, 0x1f ;  /* 0x0c401f00021d7f89 */ /* 0x000e6200000e0000 */
[----:B------:R-:W-:Y:S02]  /*36e0*/  F2FP.SATFINITE.E4M3.F32.PACK_AB_MERGE_C R229, R5, R4, R229 ;  /* 0x0000000405e5723e */ /* 0x000fe400048070e5 */
[----:B------:R-:W-:Y:S01]  /*36f0*/  F2FP.SATFINITE.E4M3.F32.PACK_AB_MERGE_C R225, R21, R14, RZ ;  /* 0x0000000e15e1723e */ /* 0x000fe200048070ff */
[----:B------:R-:W-:Y:S01]  /*3700*/  MUFU.EX2 R63, R63 ;  /* 0x0000003f003f7308 */ /* 0x000fe20000000800 */
[----:B--2---:R-:W-:-:S01]  /*3710*/  FADD.FTZ R59, R7, R58 ;  /* 0x0000003a073b7221 */ /* 0x004fc20000010000 */
[----:B------:R-:W-:-:S02]  /*3720*/  F2FP.SATFINITE.E4M3.F32.PACK_AB_MERGE_C R231, R9, R8, R231 ;  /* 0x0000000809e7723e */ /* 0x000fc400048070e7 */
[----:B------:R-:W-:Y:S01]  /*3730*/  F2FP.SATFINITE.E4M3.F32.PACK_AB_MERGE_C R225, R12, R11, R225 ;  /* 0x0000000b0ce1723e */ /* 0x000fe200048070e1 */
[----:B------:R-:W-:Y:S01]  /*3740*/  FADD.FTZ R58, R8, R59 ;  /* 0x0000003b083a7221 */ /* 0x000fe20000010000 */
[----:B------:R-:W-:Y:S02]  /*3750*/  F2FP.SATFINITE.E4M3.F32.PACK_AB_MERGE_C R227, R20, R15, R227 ;  /* 0x0000000f14e3723e */ /* 0x000fe400048070e3 */
[----:B------:R-:W-:Y:S01]  /*3760*/  MUFU.EX2 R26, R26 ;  /* 0x0000001a001a7308 */ /* 0x000fe20000000800 */
[----:B------:R-:W-:-:S04]  /*3770*/  FADD.FTZ R59, R9, R58 ;  /* 0x0000003a093b7221 */ /* 0x000fc80000010000 */
[----:B------:R-:W-:-:S03]  /*3780*/  FADD.FTZ R58, R10, R59 ;  /* 0x0000003b0a3a7221 */ /* 0x000fc60000010000 */
[----:B------:R-:W-:Y:S01]  /*3790*/  MUFU.EX2 R27, R27 ;  /* 0x0000001b001b7308 */ /* 0x000fe20000000800 */
[----:B------:R-:W-:-:S01]  /*37a0*/  FADD.FTZ R58, R13, R58 ;  /* 0x0000003a0d3a7221 */ /* 0x000fc20000010000 */
[----:B-1----:R-:W-:-:S06]  /*37b0*/  FMNMX.FTZ R29, R2, R29, !PT ;  /* 0x0000001d021d7209 */ /* 0x002fcc0007810000 */
[----:B------:R-:W-:Y:S01]  /*37c0*/  MUFU.EX2 R70, R70 ;  /* 0x0000004600467308 */ /* 0x000fe20000000800 */
[----:B------:R-:W1:Y:S07]  /*37d0*/  SHFL.BFLY PT, R2, R29, 0x1, 0x1f ;  /* 0x0c201f001d027f89 */ /* 0x000e6e00000e0000 */
[----:B------:R-:W-:Y:S08]  /*37e0*/  MUFU.EX2 R71, R71 ;  /* 0x0000004700477308 */ /* 0x000ff00000000800 */
        /* <DEDUP_REMOVED lines=130> */
[----:B------:R-:W-:-:S02]  /*4010*/  CS2R R56, SRZ ;  /* 0x0000000000387805 */ /* 0x000fc4000001ff00 */
[----:B------:R-:W-:Y:S01]  /*4020*/  CS2R R26, SRZ ;  /* 0x00000000001a7805 */ /* 0x000fe2000001ff00 */
[----:B------:R-:W1:Y:S01]  /*4030*/  MUFU.EX2 R69, R69 ;  /* 0x0000004500457308 */ /* 0x000e620000000800 */
[----:B--2---:R-:W-:-:S07]  /*4040*/  FADD.FTZ R3, R65, R4 ;  /* 0x0000000441037221 */ /* 0x004fce0000010000 */
[----:B------:R-:W2:Y:S01]  /*4050*/  MUFU.EX2 R72, R72 ;  /* 0x0000004800487308 */ /* 0x000ea20000000800 */
[----:B0-----:R-:W-:-:S01]  /*4060*/  FADD.FTZ R4, R68, R3 ;  /* 0x0000000344047221 */ /* 0x001fc20000010000 */
[----:B------:R-:W-:-:S06]  /*4070*/  F2FP.SATFINITE.E4M3.F32.PACK_AB_MERGE_C R3, R30, R33, RZ ;  /* 0x000000211e03723e */ /* 0x000fcc00048070ff */
[----:B------:R-:W0:Y:S01]  /*4080*/  MUFU.EX2 R75, R75 ;  /* 0x0000004b004b7308 */ /* 0x000e220000000800 */
[C---:B-1----:R-:W-:Y:S01]  /*4090*/  F2FP.SATFINITE.E4M3.F32.PACK_AB_MERGE_C R68, R69.reuse, R68, RZ ;  /* 0x000000444544723e */ /* 0x042fe200048070ff */
[----:B------:R-:W-:-:S03]  /*40a0*/  FADD.FTZ R69, R69, R4 ;  /* 0x0000000445457221 */ /* 0x000fc60000010000 */
[----:B------:R-:W-:Y:S02]  /*40b0*/  F2FP.SATFINITE.E4M3.F32.PACK_AB_MERGE_C R222, R65, R64, R68 ;  /* 0x0000004041de723e */ /* 0x000fe40004807044 */
[----:B------:R-:W-:Y:S01]  /*40c0*/  CS2R R64, SRZ ;  /* 0x0000000000407805 */ /* 0x000fe2000001ff00 */
[----:B------:R-:W1:Y:S01]  /*40d0*/  MUFU.EX2 R73, R73 ;  /* 0x0000004900497308 */ /* 0x000e620000000800 */
[----:B--2---:R-:W-:-:S01]  /*40e0*/  FADD.FTZ R4, R72, R69 ;  /* 0x0000004548047221 */ /* 0x004fc20000010000 */
[----:B------:R-:W-:-:S06]  /*40f0*/  CS2R R68, SRZ ;  /* 0x0000000000447805 */ /* 0x000fcc000001ff00 */
[----:B------:R-:W2:Y:S01]  /*4100*/  MUFU.EX2 R76, R76 ;  /* 0x0000004c004c7308 */ /* 0x000ea20000000800 */
[C---:B0-----:R-:W-:Y:S01]  /*4110*/  F2FP.SATFINITE.E4M3.F32.PACK_AB_MERGE_C R217, R75.reuse, R34, R3 ;  /* 0x000000224bd9723e */ /* 0x041fe20004807003 */
[----:B------:R-:W-:Y:S01]  /*4120*/  FADD.FTZ R6, R75, R6 ;  /* 0x000000064b067221 */ /* 0x000fe20000010000 */
[----:B------:R-:W-:Y:S02]  /*4130*/  CS2R R74, SRZ ;  /* 0x00000000004a7805 */ /* 0x000fe4000001ff00 */
[----:B------:R-:W-:Y:S01]  /*4140*/  CS2R R34, SRZ ;  /* 0x0000000000227805 */ /* 0x000fe2000001ff00 */
[----:B------:R-:W-:-:S02]  /*4150*/  FADD.FTZ R33, R33, R6 ;  /* 0x0000000621217221 */ /* 0x000fc40000010000 */
[----:B------:R-:W0:Y:S01]  /*4160*/  MUFU.EX2 R77, R77 ;  /* 0x0000004d004d7308 */ /* 0x000e220000000800 */
[----:B-1----:R-:W-:-:S01]  /*4170*/  FADD.FTZ R3, R73, R4 ;  /* 0x0000000449037221 */ /* 0x002fc20000010000 */
[----:B------:R-:W-:-:S06]  /*4180*/  FADD.FTZ R33, R30, R33 ;  /* 0x000000211e217221 */ /* 0x000fcc0000010000 */
[----:B------:R-:W-:Y:S01]  /*4190*/  MUFU.EX2 R29, R29 ;  /* 0x0000001d001d7308 */ /* 0x000fe20000000800 */
[----:B--2---:R-:W-:-:S07]  /*41a0*/  FADD.FTZ R4, R76, R3 ;  /* 0x000000034c047221 */ /* 0x004fce0000010000 */
[----:B------:R1:W2:Y:S01]  /*41b0*/  MUFU.EX2 R32, R87 ;  /* 0x0000005700207308 */ /* 0x0002a20000000800 */
[C---:B0-----:R-:W-:Y:S01]  /*41c0*/  F2FP.SATFINITE.E4M3.F32.PACK_AB_MERGE_C R76, R77.reuse, R76, RZ ;  /* 0x0000004c4d4c723e */ /* 0x041fe200048070ff */
[----:B------:R-:W-:-:S03]  /*41d0*/  FADD.FTZ R77, R77, R4 ;  /* 0x000000044d4d7221 */ /* 0x000fc60000010000 */
[----:B------:R-:W-:Y:S02]  /*41e0*/  F2FP.SATFINITE.E4M3.F32.PACK_AB_MERGE_C R216, R73, R72, R76 ;  /* 0x0000004849d8723e */ /* 0x000fe4000480704c */
[----:B------:R-:W-:Y:S01]  /*41f0*/  CS2R R72, SRZ ;  /* 0x0000000000487805 */ /* 0x000fe2000001ff00 */
[----:B------:R-:W0:Y:S01]  /*4200*/  MUFU.EX2 R28, R28 ;  /* 0x0000001c001c7308 */ /* 0x000e220000000800 */
[----:B-1----:R-:W-:-:S07]  /*4210*/  CS2R R86, SRZ ;  /* 0x0000000000567805 */ /* 0x002fce000001ff00 */
[----:B------:R-:W1:Y:S01]  /*4220*/  MUFU.EX2 R80, R80 ;  /* 0x0000005000507308 */ /* 0x000e620000000800 */
[----:B--2---:R-:W-:-:S07]  /*4230*/  F2FP.SATFINITE.E4M3.F32.PACK_AB_MERGE_C R3, R32, R29, RZ ;  /* 0x0000001d2003723e */ /* 0x004fce00048070ff */
[----:B------:R-:W2:Y:S01]  /*4240*/  MUFU.EX2 R31, R31 ;  /* 0x0000001f001f7308 */ /* 0x000ea20000000800 */
[----:B0-----:R-:W-:-:S07]  /*4250*/  FADD.FTZ R6, R28, R33 ;  /* 0x000000211c067221 */ /* 0x001fce0000010000 */
[----:B------:R-:W0:Y:S01]  /*4260*/  MUFU.EX2 R81, R81 ;  /* 0x0000005100517308 */ /* 0x000e220000000800 */
[----:B-1----:R-:W-:-:S01]  /*4270*/  FADD.FTZ R4, R80, R77 ;  /* 0x0000004d50047221 */ /* 0x002fc20000010000 */
[----:B------:R-:W-:-:S06]  /*4280*/  CS2R R76, SRZ ;  /* 0x00000000004c7805 */ /* 0x000fcc000001ff00 */
[----:B------:R-:W1:Y:S01]  /*4290*/  MUFU.EX2 R84, R84 ;  /* 0x0000005400547308 */ /* 0x000e620000000800 */
[C---:B--2---:R-:W-:Y:S01]  /*42a0*/  F2FP.SATFINITE.E4M3.F32.PACK_AB_MERGE_C R219, R31.reuse, R28, R3 ;  /* 0x0000001c1fdb723e */ /* 0x044fe20004807003 */
[----:B------:R-:W-:Y:S01]  /*42b0*/  FADD.FTZ R6, R31, R6 ;  /* 0x000000061f067221 */ /* 0x000fe20000010000 */
[----:B------:R-:W-:-:S03]  /*42c0*/  CS2R R30, SRZ ;  /* 0x00000000001e7805 */ /* 0x000fc6000001ff00 */
[----:B------:R-:W-:Y:S02]  /*42d0*/  FADD.FTZ R29, R29, R6 ;  /* 0x000000061d1d7221 */ /* 0x000fe40000010000 */
[----:B------:R-:W2:Y:S01]  /*42e0*/  MUFU.EX2 R47, R47 ;  /* 0x0000002f002f7308 */ /* 0x000ea20000000800 */
[----:B0-----:R-:W-:-:S04]  /*42f0*/  FADD.FTZ R3, R81, R4 ;  /* 0x0000000451037221 */ /* 0x001fc80000010000 */
[----:B-1----:R-:W-:Y:S01]  /*4300*/  FADD.FTZ R4, R84, R3 ;  /* 0x0000000354047221 */ /* 0x002fe20000010000 */
[----:B------:R-:W-:-:S01]  /*4310*/  FADD.FTZ R3, R32, R29 ;  /* 0x0000001d20037221 */ /* 0x000fc20000010000 */
[----:B------:R-:W-:Y:S02]  /*4320*/  CS2R R32, SRZ ;  /* 0x0000000000207805 */ /* 0x000fe4000001ff00 */
[----:B------:R-:W-:Y:S02]  /*4330*/  CS2R R28, SRZ ;  /* 0x00000000001c7805 */ /* 0x000fe4000001ff00 */
[C---:B--2---:R-:W-:Y:S01]  /*4340*/  F2FP.SATFINITE.E4M3.F32.PACK_AB_MERGE_C R5, R47.reuse, R84, RZ ;  /* 0x000000542f05723e */ /* 0x044fe200048070ff */
        /* <DEDUP_REMOVED lines=10> */
[----:B------:R-:W-:-:S07]  /*43f0*/  IMAD.MOV.U32 R151, RZ, RZ, RZ ;  /* 0x000000ffff977224 */ /* 0x000fce00078e00ff */
.L_x_2156:
[----:B------:R-:W-:Y:S01]  /*4400*/  ISETP.NE.AND P4, PT, RZ, UR44, PT ;  /* 0x0000002cff007c0c */ /* 0x000fe2000bf85270 */
[----:B------:R-:W-:-:S04]  /*4410*/  UISETP.NE.AND UP1, UPT, UR57, 0x1, UPT ;  /* 0x000000013900788c */ /* 0x000fc8000bf25270 */
[----:B------:R-:W-:-:S04]  /*4420*/  USEL UR45, URZ, 0x1, UP1 ;  /* 0x000000013f2d7887 */ /* 0x000fc80008800000 */
[----:B------:R-:W-:-:S04]  /*4430*/  ULOP3.LUT UR45, UR58, UR45, URZ, 0x3c, !UPT ;  /* 0x0000002d3a2d7292 */ /* 0x000fc8000f8e3c3f */
[----:B------:R-:W-:Y:S08]  /*4440*/  @P4 BRA `(.L_x_2147) ;  /* 0x0000000000384947 */ /* 0x000ff00003800000 */
[----:B------:R-:W-:Y:S05]  /*4450*/  @!P0 BRA `(.L_x_2148) ;  /* 0x0000000000048947 */ /* 0x000fea0003800000 */
[----:B------:R-:W-:Y:S01]  /*4460*/  BPT.TRAP 0x1 ;  /* 0x000000040000795c */ /* 0x000fe20000300000 */
.L_x_2148:
        /* <DEDUP_REMOVED lines=9> */
.L_x_2149:
[----:B-1----:R-:W-:Y:S05]  /*4500*/  @P3 BRA `(.L_x_2147) ;  /* 0x0000000000083947 */ /* 0x002fea0003800000 */
[----:B------:R-:W1:Y:S02]  /*4510*/  SYNCS.PHASECHK.TRANS64.TRYWAIT P3, [UR6+0x38830], R0 ;  /* 0x03883000ff0075a7 */ /* 0x000e640008060146 */
[----:B-1----:R-:W-:Y:S05]  /*4520*/  @!P3 BRA `(.L_x_2150) ;  /* 0x000000fc009cb947 */ /* 0x002fea0003800000 */
.L_x_2147:
        /* <DEDUP_REMOVED lines=50> */
.L_x_2152:
[----:B------:R-:W-:Y:S01]  /*4850*/  ULEA UR6, UR57, UR41, 0x3 ;  /* 0x0000002939067291 */ /* 0x000fe2000f8e183f */
[----:B------:R-:W-:-:S05]  /*4860*/  IMAD.U32 R0, RZ, RZ, UR58 ;  /* 0x0000003aff007e24 */ /* 0x000fca000f8e00ff */
[----:B------:R-:W-:-:S04]  /*4870*/  SHF.L.U32 R0, R0, 0x1f, RZ ;  /* 0x0000001f00007819 */ /* 0x000fc800000006ff */
[----:B------:R0:W1:Y:S01]  /*4880*/  SYNCS.PHASECHK.TRANS64.TRYWAIT P3, [UR6+0x38850], R0 ;  /* 0x03885000ff0075a7 */ /* 0x0000620008060146 */
[----:B------:R-:W-:Y:S05]  /*4890*/  @!P0 BRA `(.L_x_2153) ;  /* 0x0000000000048947 */ /* 0x000fea0003800000 */
[----:B------:R-:W-:Y:S01]  /*48a0*/  BPT.TRAP 0x1 ;  /* 0x000000040000795c */ /* 0x000fe20000300000 */
.L_x_2153:
[----:B-1----:R-:W-:Y:S05]  /*48b0*/  @P3 BRA `(.L_x_2151) ;  /* 0x0000000000083947 */ /* 0x002fea0003800000 */
[----:B------:R-:W1:Y:S02]  /*48c0*/  SYNCS.PHASECHK.TRANS64.TRYWAIT P3, [UR6+0x38850], R0 ;  /* 0x03885000ff0075a7 */ /* 0x000e640008060146 */
[----:B-1----:R-:W-:Y:S05]  /*48d0*/  @!P3 BRA `(.L_x_2154) ;  /* 0x000000f800c8b947 */ /* 0x002fea0003800000 */
.L_x_2151:
[----:B------:R-:W-:Y:S01]  /*48e0*/  UIADD3 UR6, UR41, 0x400, URZ ;  /* 0x0000040029067890 */ /* 0x000fe2000fffe03f */
[----:B------:R-:W-:Y:S01]  /*48f0*/  WARPGROUP.ARRIVE ;  /* 0x00000000000079c5 */ /* 0x000fe20000000000 */
[----:B------:R-:W-:Y:S01]  /*4900*/  UMOV UR7, 0x40000040 ;  /* 0x4000004000077882 */ /* 0x000fe20000000000 */
[----:B-1----:R-:W-:Y:S01]  /*4910*/  VIADD R7, R18, UR37 ;  /* 0x0000002512077c36 */ /* 0x002fe20008000000 */
[----:B------:R-:W-:Y:S01]  /*4920*/  USHF.R.U32.HI UR6, URZ, 0x4, UR6 ;  /* 0x000000043f067899 */ /* 0x000fe20008011606 */
[----:B------:R-:W-:-:S03]  /*4930*/  IMAD.U32 R11, RZ, RZ, UR53 ;  /* 0x00000035ff0b7e24 */ /* 0x000fc6000f8e00ff */
        /* <DEDUP_REMOVED lines=9> */
[----:B------:R-:W1:-:S15]  /*49d0*/  S2R R231, SR_TID.X ;  /* 0x0000000000e77919 */ /* 0x000e5e0000002100 */
[----:B------:R-:W-:-:S02]  /*49e0*/  NOP ;  /* 0x0000000000007918 */ /* 0x000fc40000000000 */
[----:B------:R-:W-:Y:S01]  /*49f0*/  QGMMA.64x256x32.F32.E4M3.E4M3 R24, R224, gdesc[UR4], R24, gsb0 ;  /* 0x03e00004e0187df3 */ /* 0x000fe20008000818 */
[----:B------:R-:W-:Y:S01]  /*4a00*/  UIADD3 UR6, UR10, 0x4, URZ ;  /* 0x000000040a067890 */ /* 0x000fe2000fffe03f */
[----:B------:R-:W-:Y:S01]  /*4a10*/  UMOV UR7, 0x40000040 ;  /* 0x4000004000077882 */ /* 0x000fe20000000000 */
[----:B-1----:R-:W-:Y:S01]  /*4a20*/  SHF.R.U32.HI R231, RZ, 0x7, R231 ;  /* 0x00000007ffe77819 */ /* 0x002fe200000116e7 */
        /* <DEDUP_REMOVED lines=14> */
[----:B------:R-:W1:Y:S01]  /*4b10*/  SHFL.IDX PT, R7, R7, 0x1, 0x1c1f ;  /* 0x003c1f0007077f89 */ /* 0x000e6200000e0000 */
[----:B------:R-:W-:-:S03]  /*4b20*/  UIADD3 UR6, UR10, 0x6, URZ ;  /* 0x000000060a067890 */ /* 0x000fc6000fffe03f */
[----:B------:R-:W-:Y:S01]  /*4b30*/  IADD3 R0, -R11, UR52, R0 ;  /* 0x000000340b007c10 */ /* 0x000fe2000fffe100 */
[----:B------:R-:W-:-:S04]  /*4b40*/  IMAD.U32 R11, RZ, RZ, UR39 ;  /* 0x00000027ff0b7e24 */ /* 0x000fc8000f8e00ff */
[----:B0-----:R-:W-:-:S05]  /*4b50*/  IMAD.IADD R2, R0, 0x1, R9 ;  /* 0x0000000100027824 */ /* 0x001fca00078e0209 */
[----:B------:R-:W-:Y:S01]  /*4b60*/  ISETP.GT.AND P3, PT, R2, RZ, PT ;  /* 0x000000ff0200720c */ /* 0x000fe20003f64270 */
[----:B-1----:R-:W-:Y:S01]  /*4b70*/  IMAD.IADD R0, R0, 0x1, R7 ;  /* 0x0000000100007824 */ /* 0x002fe200078e0207 */
        /* <DEDUP_REMOVED lines=94> */
[----:B------:R-:W-:-:S02]  /*5160*/  ISETP.GT.AND P4, PT, R0, RZ, PT ;  /* 0x000000ff0000720c */ /* 0x000fc40003f84270 */
[----:B------:R-:W-:Y:S02]  /*5170*/  FMNMX.FTZ R8, R213, R2, !PT ;  /* 0x00000002d5087209 */ /* 0x000fe40007810000 */
[----:B------:R-:W-:Y:S02]  /*5180*/  ISETP.GT.AND P5, PT, R0, 0x1, PT ;  /* 0x000000010000780c */ /* 0x000fe40003fa4270 */
[----:B------:R-:W-:Y:S01]  /*5190*/  FSEL R7, R154, -INF , P4 ;  /* 0xff8000009a077808 */ /* 0x000fe20002000000 */
[----:B------:R-:W0:Y:S01]  /*51a0*/  SHFL.BFLY PT, R9, R8, 0x2, 0x1f ;  /* 0x0c401f0008097f89 */ /* 0x000e2200000e0000 */
        /* <DEDUP_REMOVED lines=12> */
[----:B0-----:R-:W-:Y:S02]  /*5270*/  FMNMX.FTZ R9, R8, R9, !PT ;  /* 0x0000000908097209 */ /* 0x001fe40007810000 */
[----:B------:R-:W-:Y:S02]  /*5280*/  ISETP.GT.AND P4, PT, R0, 0x18, PT ;  /* 0x000000180000780c */ /* 0x000fe40003f84270 */
[----:B------:R-:W-:Y:S01]  /*5290*/  FSEL R163, R163, -INF , P5 ;  /* 0xff800000a3a37808 */ /* 0x000fe20002800000 */
[----:B------:R-:W0:Y:S01]  /*52a0*/  SHFL.BFLY PT, R2, R9, 0x1, 0x1f ;  /* 0x0c201f0009027f89 */ /* 0x000e2200000e0000 */
[----:B------:R-:W-:Y:S01]  /*52b0*/  FMNMX.FTZ R14, R162, R13, !PT ;  /* 0x0000000da20e7209 */ /* 0x000fe20007810000 */
[----:B------:R-:W-:-:S02]  /*52c0*/  WARPGROUP.DEPBAR.LE gsb0, 0x0 ;  /* 0x00008000000079c5 */ /* 0x000fc40000010000 */
[----:B------:R-:W-:Y:S01]  /*52d0*/  ISETP.GT.AND P5, PT, R0, 0x19, PT ;  /* 0x000000190000780c */ /* 0x000fe20003fa4270 */
[----:B------:R-:W-:Y:S01]  /*52e0*/  WARPGROUP.ARRIVE ;  /* 0x00000000000079c5 */ /* 0x000fe20000000000 */
[----:B------:R-:W-:Y:S02]  /*52f0*/  FSEL R166, R166, -INF , P4 ;  /* 0xff800000a6a67808 */ /* 0x000fe40002000000 */
[----:B------:R-:W-:Y:S02]  /*5300*/  FMNMX.FTZ R15, R163, R14, !PT ;  /* 0x0000000ea30f7209 */ /* 0x000fe40007810000 */
[----:B------:R-:W-:Y:S01]  /*5310*/  ISETP.GT.AND P4, PT, R0, 0x20, PT ;  /* 0x000000200000780c */ /* 0x000fe20003f84270 */
[----:B------:R-:W-:Y:S01]  /*5320*/  QGMMA.64x256x32.F32.E4M3.E4M3 R24, R216, gdesc[UR4], R24, gsb0 ;  /* 0x03e00004d8187df3 */ /* 0x000fe20008000818 */
[----:B------:R-:W-:Y:S02]  /*5330*/  FSEL R167, R167, -INF , P5 ;  /* 0xff800000a7a77808 */ /* 0x000fe40002800000 */
[----:B------:R-:W-:-:S02]  /*5340*/  FMNMX.FTZ R20, R166, R15, !PT ;  /* 0x0000000fa6147209 */ /* 0x000fc40007810000 */
[----:B------:R-:W-:Y:S02]  /*5350*/  ISETP.GT.AND P5, PT, R0, 0x21, PT ;  /* 0x000000210000780c */ /* 0x000fe40003fa4270 */
[----:B------:R-:W-:Y:S02]  /*5360*/  FSEL R170, R170, -INF , P4 ;  /* 0xff800000aaaa7808 */ /* 0x000fe40002000000 */
[----:B------:R-:W-:Y:S02]  /*5370*/  FMNMX.FTZ R15, R167, R20, !PT ;  /* 0x00000014a70f7209 */ /* 0x000fe40007810000 */
[----:B------:R-:W-:Y:S02]  /*5380*/  ISETP.GT.AND P4, PT, R0, 0x28, PT ;  /* 0x000000280000780c */ /* 0x000fe40003f84270 */
[----:B0-----:R-:W-:Y:S02]  /*5390*/  FMNMX.FTZ R2, R9, R2, !PT ;  /* 0x0000000209027209 */ /* 0x001fe40007810000 */
[----:B------:R-:W-:-:S02]  /*53a0*/  FSEL R171, R171, -INF , P5 ;  /* 0xff800000abab7808 */ /* 0x000fc40002800000 */
[C---:B------:R-:W-:Y:S01]  /*53b0*/  FSETP.NEU.FTZ.AND P3, PT, R2.reuse, -INF , PT ;  /* 0xff8000000200780b */ /* 0x040fe20003f7d000 */
[----:B------:R-:W-:-:S01]  /*53c0*/  FFMA.FTZ R10, R2, R11, -8 ;  /* 0xc1000000020a7423 */ /* 0x000fc2000001000b */
[----:B------:R-:W-:Y:S02]  /*53d0*/  FMNMX.FTZ R20, R170, R15, !PT ;  /* 0x0000000faa147209 */ /* 0x000fe40007810000 */
[----:B------:R-:W-:Y:S02]  /*53e0*/  ISETP.GT.AND P5, PT, R0, 0x29, PT ;  /* 0x000000290000780c */ /* 0x000fe40003fa4270 */
[----:B------:R-:W-:Y:S02]  /*53f0*/  FSEL R8, R10, RZ, P3 ;  /* 0x000000ff0a087208 */ /* 0x000fe40001800000 */
[----:B------:R-:W-:Y:S02]  /*5400*/  FSEL R174, R174, -INF , P4 ;  /* 0xff800000aeae7808 */ /* 0x000fe40002000000 */
[----:B------:R-:W-:Y:S01]  /*5410*/  FMNMX.FTZ R21, R171, R20, !PT ;  /* 0x00000014ab157209 */ /* 0x000fe20007810000 */
[----:B------:R-:W-:-:S01]  /*5420*/  FFMA.FTZ R152, R152, UR39, -R8 ;  /* 0x0000002798987c23 */ /* 0x000fc20008010808 */
[----:B------:R-:W-:Y:S01]  /*5430*/  ISETP.GT.AND P4, PT, R0, 0x30, PT ;  /* 0x000000300000780c */ /* 0x000fe20003f84270 */
[----:B------:R-:W-:-:S01]  /*5440*/  FFMA.FTZ R10, R153, UR39, -R8 ;  /* 0x00000027990a7c23 */ /* 0x000fc20008010808 */
[----:B------:R-:W-:Y:S01]  /*5450*/  FSEL R175, R175, -INF , P5 ;  /* 0xff800000afaf7808 */ /* 0x000fe20002800000 */
[----:B------:R0:W-:Y:S01]  /*5460*/  MUFU.EX2 R9, R152 ;  /* 0x0000009800097308 */ /* 0x0001e20000000800 */
[----:B------:R-:W-:Y:S01]  /*5470*/  ISETP.GT.AND P5, PT, R0, 0x31, PT ;  /* 0x000000310000780c */ /* 0x000fe20003fa4270 */
[--C-:B------:R-:W-:Y:S01]  /*5480*/  FFMA.FTZ R12, R157, UR39, -R8.reuse ;  /* 0x000000279d0c7c23 */ /* 0x100fe20008010808 */
[----:B------:R-:W-:Y:S01]  /*5490*/  FSEL R178, R178, -INF , P4 ;  /* 0xff800000b2b27808 */ /* 0x000fe20002000000 */
[--C-:B------:R-:W-:Y:S01]  /*54a0*/  FFMA.FTZ R11, R156, UR39, -R8.reuse ;  /* 0x000000279c0b7c23 */ /* 0x100fe20008010808 */
[----:B------:R-:W-:Y:S01]  /*54b0*/  ISETP.GT.AND P4, PT, R0, 0x38, PT ;  /* 0x000000380000780c */ /* 0x000fe20003f84270 */
[--C-:B------:R-:W-:Y:S01]  /*54c0*/  FFMA.FTZ R160, R160, UR39, -R8.reuse ;  /* 0x00000027a0a07c23 */ /* 0x100fe20008010808 */
[----:B------:R-:W-:Y:S01]  /*54d0*/  FSEL R179, R179, -INF , P5 ;  /* 0xff800000b3b37808 */ /* 0x000fe20002800000 */
[--C-:B------:R-:W-:Y:S01]  /*54e0*/  FFMA.FTZ R14, R161, UR39, -R8.reuse ;  /* 0x00000027a10e7c23 */ /* 0x100fe20008010808 */
[----:B0-----:R-:W-:Y:S01]  /*54f0*/  FMNMX.FTZ R152, R174, R21, !PT ;  /* 0x00000015ae987209 */ /* 0x001fe20007810000 */
[----:B------:R-:W-:Y:S01]  /*5500*/  MUFU.EX2 R13, R160 ;  /* 0x000000a0000d7308 */ /* 0x000fe20000000800 */
[----:B------:R-:W-:Y:S01]  /*5510*/  ISETP.GT.AND P5, PT, R0, 0x39, PT ;  /* 0x000000390000780c */ /* 0x000fe20003fa4270 */
[--C-:B------:R-:W-:Y:S01]  /*5520*/  FFMA.FTZ R164, R164, UR39, -R8.reuse ;  /* 0x00000027a4a47c23 */ /* 0x100fe20008010808 */
[----:B------:R-:W-:Y:S01]  /*5530*/  FMNMX.FTZ R21, R175, R152, !PT ;  /* 0x00000098af157209 */ /* 0x000fe20007810000 */
[--C-:B------:R-:W-:Y:S01]  /*5540*/  FFMA.FTZ R20, R165, UR39, -R8.reuse ;  /* 0x00000027a5147c23 */ /* 0x100fe20008010808 */
[----:B------:R-:W-:Y:S01]  /*5550*/  FSEL R182, R182, -INF , P4 ;  /* 0xff800000b6b67808 */ /* 0x000fe20002000000 */
[--C-:B------:R-:W-:Y:S01]  /*5560*/  FFMA.FTZ R168, R168, UR39, -R8.reuse ;  /* 0x00000027a8a87c23 */ /* 0x100fe20008010808 */
[----:B------:R-:W-:Y:S01]  /*5570*/  FMNMX.FTZ R152, R178, R21, !PT ;  /* 0x00000015b2987209 */ /* 0x000fe20007810000 */
        /* <DEDUP_REMOVED lines=23> */
[----:B------:R-:W-:-:S01]  /*56f0*/  FFMA.FTZ R154, R173, UR39, -R8 ;  /* 0x00000027ad9a7c23 */ /* 0x000fc20008010808 */
[----:B------:R-:W-:Y:S01]  /*5700*/  ISETP.GT.AND P4, PT, R0, 0x50, PT ;  /* 0x000000500000780c */ /* 0x000fe20003f84270 */
[----:B------:R-:W-:-:S01]  /*5710*/  FFMA.FTZ R173, R193, UR39, -R8 ;  /* 0x00000027c1ad7c23 */ /* 0x000fc20008010808 */
[----:B------:R-:W-:Y:S01]  /*5720*/  FSEL R191, R191, -INF , P5 ;  /* 0xff800000bfbf7808 */ /* 0x000fe20002800000 */
[----:B------:R-:W-:Y:S01]  /*5730*/  IMAD.U32 R193, RZ, RZ, UR39 ;  /* 0x00000027ffc17e24 */ /* 0x000fe2000f8e00ff */
[----:B------:R-:W-:Y:S01]  /*5740*/  FMNMX.FTZ R156, R190, R157, !PT ;  /* 0x0000009dbe9c7209 */ /* 0x000fe20007810000 */
[----:B------:R0:W-:Y:S01]  /*5750*/  MUFU.EX2 R153, R172 ;  /* 0x000000ac00997308 */ /* 0x0001e20000000800 */
[----:B------:R-:W-:-:S02]  /*5760*/  ISETP.GT.AND P5, PT, R0, 0x51, PT ;  /* 0x000000510000780c */ /* 0x000fc40003fa4270 */
[----:B------:R-:W-:Y:S02]  /*5770*/  FSEL R194, R194, -INF , P4 ;  /* 0xff800000c2c27808 */ /* 0x000fe40002000000 */
[----:B------:R-:W-:Y:S01]  /*5780*/  FMNMX.FTZ R157, R191, R156, !PT ;  /* 0x0000009cbf9d7209 */ /* 0x000fe20007810000 */
[--C-:B------:R-:W-:Y:S01]  /*5790*/  FFMA.FTZ R156, R176, UR39, -R8.reuse ;  /* 0x00000027b09c7c23 */ /* 0x100fe20008010808 */
[----:B------:R-:W-:Y:S01]  /*57a0*/  ISETP.GT.AND P4, PT, R0, 0x58, PT ;  /* 0x000000580000780c */ /* 0x000fe20003f84270 */
[--C-:B------:R-:W-:Y:S01]  /*57b0*/  FFMA.FTZ R176, R196, UR39, -R8.reuse ;  /* 0x00000027c4b07c23 */ /* 0x100fe20008010808 */
[----:B------:R-:W-:Y:S01]  /*57c0*/  FSEL R195, R195, -INF , P5 ;  /* 0xff800000c3c37808 */ /* 0x000fe20002800000 */
[--C-:B0-----:R-:W-:Y:S01]  /*57d0*/  FFMA.FTZ R172, R192, UR39, -R8.reuse ;  /* 0x00000027c0ac7c23 */ /* 0x101fe20008010808 */
        /* <DEDUP_REMOVED lines=14> */
[----:B------:R-:W-:Y:S01]  /*58c0*/  ISETP.GT.AND P4, PT, R0, 0x68, PT ;  /* 0x000000680000780c */ /* 0x000fe20003f84270 */
[--C-:B------:R-:W-:Y:S01]  /*58d0*/  FFMA.FTZ R160, R180, UR39, -R8.reuse ;  /* 0x00000027b4a07c23 */ /* 0x100fe20008010808 */
[----:B------:R-:W-:Y:S01]  /*58e0*/  FSEL R203, R203, -INF , P5 ;  /* 0xff800000cbcb7808 */ /* 0x000fe20002800000 */
[----:B------:R-:W-:Y:S01]  /*58f0*/  FFMA.FTZ R180, R200, UR39, -R8 ;  /* 0x00000027c8b47c23 */ /* 0x000fe20008010808 */
        /* <DEDUP_REMOVED lines=12> */
[----:B------:R0:W-:Y:S01]  /*59c0*/  MUFU.EX2 R161, R181 ;  /* 0x000000b500a17308 */ /* 0x0001e20000000800 */
[----:B------:R-:W-:Y:S01]  /*59d0*/  ISETP.GT.AND P4, PT, R0, 0x78, PT ;  /* 0x000000780000780c */ /* 0x000fe20003f84270 */
[--C-:B------:R-:W-:Y:S01]  /*59e0*/  FFMA.FTZ R164, R184, UR39, -R8.reuse ;  /* 0x00000027b8a47c23 */ /* 0x100fe20008010808 */
[----:B------:R-:W-:Y:S01]  /*59f0*/  FSEL R211, R211, -INF , P5 ;  /* 0xff800000d3d37808 */ /* 0x000fe20002800000 */
[--C-:B------:R-:W-:Y:S01]  /*5a00*/  FFMA.FTZ R184, R204, UR39, -R8.reuse ;  /* 0x00000027ccb87c23 */ /* 0x100fe20008010808 */
[----:B------:R-:W-:Y:S02]  /*5a10*/  FMNMX.FTZ R168, R210, R165, !PT ;  /* 0x000000a5d2a87209 */ /* 0x000fe40007810000 */
[----:B------:R-:W-:Y:S01]  /*5a20*/  ISETP.GT.AND P5, PT, R0, 0x79, PT ;  /* 0x000000790000780c */ /* 0x000fe20003fa4270 */
[----:B------:R-:W-:Y:S01]  /*5a30*/  MUFU.EX2 R152, R152 ;  /* 0x0000009800987308 */ /* 0x000fe20000000800 */
[----:B------:R-:W-:Y:S01]  /*5a40*/  FSEL R214, R214, -INF , P4 ;  /* 0xff800000d6d67808 */ /* 0x000fe20002000000 */
[--C-:B0-----:R-:W-:Y:S01]  /*5a50*/  FFMA.FTZ R181, R201, UR39, -R8.reuse ;  /* 0x00000027c9b57c23 */ /* 0x101fe20008010808 */
[----:B------:R-:W-:Y:S01]  /*5a60*/  FMNMX.FTZ R165, R211, R168, !PT ;  /* 0x000000a8d3a57209 */ /* 0x000fe20007810000 */
[--C-:B------:R-:W-:Y:S01]  /*5a70*/  FFMA.FTZ R168, R188, UR39, -R8.reuse ;  /* 0x00000027bca87c23 */ /* 0x100fe20008010808 */
[----:B------:R-:W-:Y:S01]  /*5a80*/  FSEL R215, R215, -INF , P5 ;  /* 0xff800000d7d77808 */ /* 0x000fe20002800000 */
[----:B------:R-:W-:Y:S01]  /*5a90*/  FFMA.FTZ R188, R208, UR39, -R8 ;  /* 0x00000027d0bc7c23 */ /* 0x000fe20008010808 */
[----:B------:R-:W-:Y:S01]  /*5aa0*/  FMNMX.FTZ R0, R214, R165, !PT ;  /* 0x000000a5d6007209 */ /* 0x000fe20007810000 */
[----:B------:R-:W-:Y:S01]  /*5ab0*/  MUFU.EX2 R154, R154 ;  /* 0x0000009a009a7308 */ /* 0x000fe20000000800 */
[----:B------:R-:W-:-:S02]  /*5ac0*/  FSEL R200, R2, RZ, P3 ;  /* 0x000000ff02c87208 */ /* 0x000fc40001800000 */
        /* <DEDUP_REMOVED lines=110> */
[----:B------:R-:W-:-:S05]  /*61b0*/  FADD.FTZ R204, R172, R203 ;  /* 0x000000cbaccc7221 */ /* 0x000fca0000010000 */
        /* <DEDUP_REMOVED lines=14> */
[----:B--2---:R-:W-:Y:S02]  /*62a0*/  @!P1 VIADD R3, R207, 0x38840 ;  /* 0x00038840cf039836 */ /* 0x004fe40000000000 */
[----:B-1----:R-:W-:-:S01]  /*62b0*/  FADD.FTZ R205, R173, R204 ;  /* 0x000000ccadcd7221 */ /* 0x002fc20000010000 */
[----:B------:R-:W-:-:S02]  /*62c0*/  FFMA.FTZ R204, R211, UR39, -R8 ;  /* 0x00000027d3cc7c23 */ /* 0x000fc40008010808 */
[----:B------:R-:W-:Y:S01]  /*62d0*/  @!P1 PRMT R3, RZ, 0x654, R3 ;  /* 0x00000654ff039816 */ /* 0x000fe20000000003 */
[----:B------:R-:W0:Y:S03]  /*62e0*/  MUFU.EX2 R176, R176 ;  /* 0x000000b000b07308 */ /* 0x000e260000000800 */
[----:B------:R1:W-:Y:S05]  /*62f0*/  @!P1 SYNCS.ARRIVE.TRANS64.RED.A1T0 RZ, [R3+URZ], RZ ;  /* 0x000000ff03ff99a7 */ /* 0x0003ea000810043f */
[----:B------:R-:W2:Y:S01]  /*6300*/  MUFU.EX2 R195, R195 ;  /* 0x000000c300c37308 */ /* 0x000ea20000000800 */
[----:B---3--:R-:W-:-:S07]  /*6310*/  FADD.FTZ R4, R194, R203 ;  /* 0x000000cbc2047221 */ /* 0x008fce0000010000 */
[----:B------:R-:W3:Y:S01]  /*6320*/  MUFU.EX2 R198, R198 ;  /* 0x000000c600c67308 */ /* 0x000ee20000000800 */
[----:B0-----:R-:W-:-:S04]  /*6330*/  FADD.FTZ R206, R176, R205 ;  /* 0x000000cdb0ce7221 */ /* 0x001fc80000010000 */
[----:B------:R-:W-:-:S03]  /*6340*/  FADD.FTZ R205, R177, R206 ;  /* 0x000000ceb1cd7221 */ /* 0x000fc60000010000 */
[----:B------:R-:W0:Y:S01]  /*6350*/  MUFU.EX2 R180, R180 ;  /* 0x000000b400b47308 */ /* 0x000e220000000800 */
[----:B--2---:R-:W-:-:S07]  /*6360*/  FADD.FTZ R203, R195, R4 ;  /* 0x00000004c3cb7221 */ /* 0x004fce0000010000 */
[----:B------:R-:W2:Y:S01]  /*6370*/  MUFU.EX2 R197, R197 ;  /* 0x000000c500c57308 */ /* 0x000ea20000000800 */
[----:B---3--:R-:W-:-:S01]  /*6380*/  FADD.FTZ R4, R198, R203 ;  /* 0x000000cbc6047221 */ /* 0x008fc20000010000 */
[--C-:B------:R-:W-:Y:S01]  /*6390*/  FFMA.FTZ R203, R214, UR39, -R8.reuse ;  /* 0x00000027d6cb7c23 */ /* 0x100fe20008010808 */
[----:B------:R-:W-:-:S05]  /*63a0*/  FFMA.FTZ R8, R215, UR39, -R8 ;  /* 0x00000027d7087c23 */ /* 0x000fca0008010808 */
[----:B------:R-:W3:Y:S01]  /*63b0*/  MUFU.EX2 R181, R181 ;  /* 0x000000b500b57308 */ /* 0x000ee20000000800 */
[----:B0-----:R-:W-:-:S07]  /*63c0*/  FADD.FTZ R206, R180, R205 ;  /* 0x000000cdb4ce7221 */ /* 0x001fce0000010000 */
[----:B------:R-:W0:Y:S01]  /*63d0*/  MUFU.EX2 R200, R200 ;  /* 0x000000c800c87308 */ /* 0x000e220000000800 */
[----:B--2---:R-:W-:-:S07]  /*63e0*/  FADD.FTZ R205, R197, R4 ;  /* 0x00000004c5cd7221 */ /* 0x004fce0000010000 */
[----:B------:R-:W2:Y:S01]  /*63f0*/  MUFU.EX2 R184, R184 ;  /* 0x000000b800b87308 */ /* 0x000ea20000000800 */
[----:B---3--:R-:W-:-:S07]  /*6400*/  FADD.FTZ R207, R181, R206 ;  /* 0x000000ceb5cf7221 */ /* 0x008fce0000010000 */
[----:B------:R-:W3:Y:S01]  /*6410*/  MUFU.EX2 R199, R199 ;  /* 0x000000c700c77308 */ /* 0x000ee20000000800 */
[----:B0-----:R-:W-:-:S07]  /*6420*/  FADD.FTZ R4, R200, R205 ;  /* 0x000000cdc8047221 */ /* 0x001fce0000010000 */
[----:B------:R-:W1:Y:S01]  /*6430*/  MUFU.EX2 R185, R185 ;  /* 0x000000b900b97308 */ /* 0x000e620000000800 */
[----:B--2---:R-:W-:-:S07]  /*6440*/  FADD.FTZ R206, R184, R207 ;  /* 0x000000cfb8ce7221 */ /* 0x004fce0000010000 */
        /* <DEDUP_REMOVED lines=22> */
.L_x_2155:
        /* <DEDUP_REMOVED lines=172> */
.L_x_2146:
[----:B------:R-:W-:-:S13]  /*7070*/  ISETP.LE.AND P2, PT, RZ, UR56, PT ;  /* 0x00000038ff007c0c */ /* 0x000fda000bf43270 */
[----:B------:R-:W-:Y:S05]  /*7080*/  @!P2 BRA `(.L_x_2157) ;  /* 0x0000002000c0a947 */ /* 0x000fea0003800000 */
[----:B------:R-:W-:Y:S01]  /*7090*/  IMAD.MOV.U32 R7, RZ, RZ, R0 ;  /* 0x000000ffff077224 */ /* 0x000fe200078e0000 */
[----:B------:R-:W-:Y:S01]  /*70a0*/  UMOV UR53, UR45 ;  /* 0x0000002d00357c82 */ /* 0x000fe20008000000 */
[----:B------:R-:W-:Y:S01]  /*70b0*/  IMAD.MOV.U32 R5, RZ, RZ, R2 ;  /* 0x000000ffff057224 */ /* 0x000fe200078e0002 */
[----:B------:R-:W-:-:S06]  /*70c0*/  UMOV UR52, UR54 ;  /* 0x0000003600347c82 */ /* 0x000fcc0008000000 */
.L_x_2167:
        /* <DEDUP_REMOVED lines=9> */
.L_x_2159:
[----:B------:R-:W-:Y:S01]  /*7160*/  ULEA UR6, UR54, UR41, 0x3 ;  /* 0x0000002936067291 */ /* 0x000fe2000f8e183f */
[----:B------:R-:W-:-:S05]  /*7170*/  IMAD.U32 R0, RZ, RZ, UR45 ;  /* 0x0000002dff007e24 */ /* 0x000fca000f8e00ff */
[----:B------:R-:W-:-:S04]  /*7180*/  SHF.L.U32 R0, R0, 0x1f, RZ ;  /* 0x0000001f00007819 */ /* 0x000fc800000006ff */
[----:B------:R0:W1:Y:S01]  /*7190*/  SYNCS.PHASECHK.TRANS64.TRYWAIT P2, [UR6+0x38830], R0 ;  /* 0x03883000ff0075a7 */ /* 0x0000620008040146 */
[----:B------:R-:W-:Y:S05]  /*71a0*/  @!P0 BRA `(.L_x_2160) ;  /* 0x0000000000048947 */ /* 0x000fea0003800000 */
[----:B------:R-:W-:Y:S01]  /*71b0*/  BPT.TRAP 0x1 ;  /* 0x000000040000795c */ /* 0x000fe20000300000 */
.L_x_2160:
[----:B-1----:R-:W-:Y:S05]  /*71c0*/  @P2 BRA `(.L_x_2158) ;  /* 0x0000000000082947 */ /* 0x002fea0003800000 */
[----:B------:R-:W1:Y:S02]  /*71d0*/  SYNCS.PHASECHK.TRANS64.TRYWAIT P2, [UR6+0x38830], R0 ;  /* 0x03883000ff0075a7 */ /* 0x000e640008040146 */
[----:B-1----:R-:W-:Y:S05]  /*71e0*/  @!P2 BRA `(.L_x_2161) ;  /* 0x000000d0009ca947 */ /* 0x002fea0003800000 */
.L_x_2158:
        /* <DEDUP_REMOVED lines=47> */
.L_x_2163:
[----:B------:R-:W-:Y:S01]  /*74e0*/  ULEA UR6, UR52, UR41, 0x3 ;  /* 0x0000002934067291 */ /* 0x000fe2000f8e183f */
[----:B------:R-:W-:-:S05]  /*74f0*/  IMAD.U32 R0, RZ, RZ, UR53 ;  /* 0x00000035ff007e24 */ /* 0x000fca000f8e00ff */
[----:B------:R-:W-:-:S04]  /*7500*/  SHF.L.U32 R0, R0, 0x1f, RZ ;  /* 0x0000001f00007819 */ /* 0x000fc800000006ff */
[----:B------:R0:W1:Y:S01]  /*7510*/  SYNCS.PHASECHK.TRANS64.TRYWAIT P2, [UR6+0x38850], R0 ;  /* 0x03885000ff0075a7 */ /* 0x0000620008040146 */
[----:B------:R-:W-:Y:S05]  /*7520*/  @!P0 BRA `(.L_x_2164) ;  /* 0x0000000000048947 */ /* 0x000fea0003800000 */
[----:B------:R-:W-:Y:S01]  /*7530*/  BPT.TRAP 0x1 ;  /* 0x000000040000795c */ /* 0x000fe20000300000 */
.L_x_2164:
[----:B-1----:R-:W-:Y:S05]  /*7540*/  @P2 BRA `(.L_x_2162) ;  /* 0x0000000000082947 */ /* 0x002fea0003800000 */
[----:B------:R-:W1:Y:S02]  /*7550*/  SYNCS.PHASECHK.TRANS64.TRYWAIT P2, [UR6+0x38850], R0 ;  /* 0x03885000ff0075a7 */ /* 0x000e640008040146 */
[----:B-1----:R-:W-:Y:S05]  /*7560*/  @!P2 BRA `(.L_x_2165) ;  /* 0x000000cc00d4a947 */ /* 0x002fea0003800000 */
.L_x_2162:
        /* <DEDUP_REMOVED lines=310> */
.L_x_2166:
        /* <DEDUP_REMOVED lines=172> */
.L_x_2157:
[----:B------:R-:W-:Y:S06]  /*9390*/  BAR.ARV 0x8, 0x180 ;  /* 0x0206000000007b1d */ /* 0x000fec0000002000 */
[----:B------:R-:W-:Y:S05]  /*93a0*/  @!P0 BRA `(.L_x_2168) ;  /* 0x0000000000048947 */ /* 0x000fea0003800000 */
[----:B------:R-:W-:Y:S01]  /*93b0*/  BPT.TRAP 0x1 ;  /* 0x000000040000795c */ /* 0x000fe20000300000 */
.L_x_2168:
[----:B------:R-:W-:Y:S01]  /*93c0*/  ULEA UR16, UR54, UR41, 0x3 ;  /* 0x0000002936107291 */ /* 0x000fe2000f8e183f */
[----:B------:R-:W-:-:S05]  /*93d0*/  IMAD.U32 R5, RZ, RZ, UR45 ;  /* 0x0000002dff057e24 */ /* 0x000fca000f8e00ff */
[----:B------:R-:W-:-:S04]  /*93e0*/  SHF.L.U32 R5, R5, 0x1f, RZ ;  /* 0x0000001f05057819 */ /* 0x000fc800000006ff */
[----:B------:R0:W1:Y:S01]  /*93f0*/  SYNCS.PHASECHK.TRANS64.TRYWAIT P1, [UR16+0x38850], R5 ;  /* 0x03885005ff0075a7 */ /* 0x0000620008020150 */
[----:B------:R-:W-:Y:S05]  /*9400*/  @!P0 BRA `(.L_x_2169) ;  /* 0x0000000000048947 */ /* 0x000fea0003800000 */
[----:B------:R-:W-:Y:S01]  /*9410*/  BPT.TRAP 0x1 ;  /* 0x000000040000795c */ /* 0x000fe20000300000 */
.L_x_2169:
[----:B-1----:R-:W-:Y:S05]  /*9420*/  @P1 BRA `(.L_x_2170) ;  /* 0x0000000000081947 */ /* 0x002fea0003800000 */
[----:B------:R-:W1:Y:S02]  /*9430*/  SYNCS.PHASECHK.TRANS64.TRYWAIT P1, [UR16+0x38850], R5 ;  /* 0x03885005ff0075a7 */ /* 0x000e640008020150 */
[----:B-1----:R-:W-:Y:S05]  /*9440*/  @!P1 BRA `(.L_x_2171) ;  /* 0x000000b000349947 */ /* 0x002fea0003800000 */
.L_x_2170:
        /* <DEDUP_REMOVED lines=14> */
[----:B------:R-:W-:Y:S01]  /*9530*/  UMOV UR6, UR10 ;  /* 0x0000000a00067c82 */ /* 0x000fe20008000000 */
[----:B------:R-:W-:Y:S01]  /*9540*/  @UP0 UIMAD UR8, UR36, UR12, URZ ;  /* 0x0000000c240802a4 */ /* 0x000fe2000f8e023f */
[----:B------:R-:W-:Y:S01]  /*9550*/  QGMMA.64x256x32.F32.E4M3.E4M3 R24, R228, gdesc[UR4], R24, gsb0 ;  /* 0x03e00004e4187df3 */ /* 0x000fe20008000818 */
[----:B------:R-:W-:Y:S01]  /*9560*/  UIADD3 UR6, UR10, 0x2, URZ ;  /* 0x000000020a067890 */ /* 0x000fe2000fffe03f */
[----:B------:R-:W-:Y:S01]  /*9570*/  UMOV UR7, 0x40000040 ;  /* 0x4000004000077882 */ /* 0x000fe20000000000 */
[----:B------:R-:W-:Y:S02]  /*9580*/  @UP0 UIMAD UR8, UR42, UR13, UR8 ;  /* 0x0000000d2a0802a4 */ /* 0x000fe4000f8e0208 */
[----:B------:R-:W-:Y:S01]  /*9590*/  @UP0 USHF.R.S32.HI UR9, URZ, 0x1f, UR48 ;  /* 0x0000001f3f090899 */ /* 0x000fe20008011430 */
[----:B------:R-:W-:Y:S01]  /*95a0*/  @UP0 ULDC.64 UR14, c[0x0][0x9d0] ;  /* 0x00027400000e0ab9 */ /* 0x000fe20000000a00 */
[----:B------:R-:W-:-:S02]  /*95b0*/  WARPGROUP.DEPBAR.LE gsb0, 0x0 ;  /* 0x00008000000079c5 */ /* 0x000fc40000010000 */
[----:B------:R-:W-:-:S15]  /*95c0*/  WARPGROUP.ARRIVE ;  /* 0x00000000000079c5 */ /* 0x000fde0000000000 */
[----:B------:R-:W-:-:S04]  /*95d0*/  NOP ;  /* 0x0000000000007918 */ /* 0x000fc80000000000 */
[----:B------:R-:W-:Y:S01]  /*95e0*/  QGMMA.64x256x32.F32.E4M3.E4M3 R24, R224, gdesc[UR4], R24, gsb0 ;  /* 0x03e00004e0187df3 */ /* 0x000fe20008000818 */
[----:B------:R-:W-:-:S04]  /*95f0*/  @UP0 UIMAD.WIDE.U32 UR6, UR42, UR12, URZ ;  /* 0x0000000c2a0602a5 */ /* 0x000fc8000f8e003f */
[----:B------:R-:W-:Y:S02]  /*9600*/  @UP0 UIADD3 UR7, UR7, UR8, URZ ;  /* 0x0000000807070290 */ /* 0x000fe4000fffe03f */
[----:B------:R-:W-:-:S04]  /*9610*/  @UP0 UIMAD UR8, UR9, UR14, URZ ;  /* 0x0000000e090802a4 */ /* 0x000fc8000f8e023f */
[----:B------:R-:W-:Y:S02]  /*9620*/  @UP0 UIMAD UR12, UR48, UR15, UR8 ;  /* 0x0000000f300c02a4 */ /* 0x000fe4000f8e0208 */
[----:B------:R-:W-:-:S03]  /*9630*/  @UP0 UIMAD.WIDE.U32 UR8, UR48, UR14, UR6 ;  /* 0x0000000e300802a5 */ /* 0x000fc6000f8e0006 */
[----:B------:R-:W-:Y:S01]  /*9640*/  UMOV UR6, UR11 ;  /* 0x0000000b00067c82 */ /* 0x000fe20008000000 */
[----:B------:R-:W-:Y:S01]  /*9650*/  UMOV UR7, 0x40000040 ;  /* 0x4000004000077882 */ /* 0x000fe20000000000 */
[----:B------:R-:W-:Y:S02]  /*9660*/  @UP0 UIADD3 UR9, UR9, UR12, URZ ;  /* 0x0000000c09090290 */ /* 0x000fe4000fffe03f */
[----:B------:R-:W-:-:S04]  /*9670*/  @UP0 ULEA UR4, UP1, UR8, UR4, 0x2 ;  /* 0x0000000408040291 */ /* 0x000fc8000f82103f */
[----:B------:R-:W-:Y:S02]  /*9680*/  @UP0 ULEA.HI.X UR5, UR8, UR5, UR9, 0x2, UP1 ;  /* 0x0000000508050291 */ /* 0x000fe400088f1409 */
[----:B------:R-:W-:-:S04]  /*9690*/  IMAD.U32 R6, RZ, RZ, UR4 ;  /* 0x00000004ff067e24 */ /* 0x000fc8000f8e00ff */
[----:B------:R-:W-:-:S05]  /*96a0*/  IMAD.U32 R7, RZ, RZ, UR5 ;  /* 0x00000005ff077e24 */ /* 0x000fca000f8e00ff */
[----:B------:R0:W2:Y:S01]  /*96b0*/  @P1 LDG.E R5, desc[UR50][R6.64] ;  /* 0x0000003206051981 */ /* 0x0000a2000c1e1900 */
[----:B------:R-:W-:Y:S01]  /*96c0*/  UIADD3 UR10, UR10, 0x6, URZ ;  /* 0x000000060a0a7890 */ /* 0x000fe2000fffe03f */
[----:B------:R-:W-:Y:S01]  /*96d0*/  UMOV UR11, 0x40000040 ;  /* 0x40000040000b7882 */ /* 0x000fe20000000000 */
[----:B------:R-:W-:Y:S02]  /*96e0*/  WARPGROUP.DEPBAR.LE gsb0, 0x0 ;  /* 0x00008000000079c5 */ /* 0x000fe40000010000 */
[----:B------:R-:W-:-:S06]  /*96f0*/  WARPGROUP.ARRIVE ;  /* 0x00000000000079c5 */ /* 0x000fcc0000000000 */
[----:B------:R-:W-:Y:S01]  /*9700*/  QGMMA.64x256x32.F32.E4M3.E4M3 R24, R220, gdesc[UR4], R24, gsb0 ;  /* 0x03e00004dc187df3 */ /* 0x000fe20008000818 */
        /* <DEDUP_REMOVED lines=20> */
[----:B------:R-:W-:-:S02]  /*9850*/  IMAD.U32 R14, RZ, RZ, UR39 ;  /* 0x00000027ff0e7e24 */ /* 0x000fc4000f8e00ff */
[----:B------:R-:W-:Y:S02]  /*9860*/  IMAD.U32 R7, RZ, RZ, UR39 ;  /* 0x00000027ff077e24 */ /* 0x000fe4000f8e00ff */
[----:B0-----:R-:W-:Y:S01]  /*9870*/  @P3 FMUL.FTZ R9, R9, 0.69314718246459960938 ;  /* 0x3f31721809093820 */ /* 0x001fe20000410000 */
[----:B------:R-:W-:Y:S01]  /*9880*/  @P3 FMUL.FTZ R12, R14, 0.69314718246459960938 ;  /* 0x3f3172180e0c3820 */ /* 0x000fe20000410000 */
[----:B------:R-:W-:Y:S02]  /*9890*/  WARPGROUP.DEPBAR.LE gsb0, 0x0 ;  /* 0x00008000000079c5 */ /* 0x000fe40000010000 */
[----:B------:R-:W-:-:S06]  /*98a0*/  WARPGROUP.ARRIVE ;  /* 0x00000000000079c5 */ /* 0x000fcc0000000000 */
[----:B------:R-:W-:Y:S01]  /*98b0*/  QGMMA.64x256x32.F32.E4M3.E4M3 R24, R216, gdesc[UR8], R24, gsb0 ;  /* 0x03e00008d8187df3 */ /* 0x000fe20008000818 */
[----:B------:R-:W-:Y:S01]  /*98c0*/  @P2 FMUL.FTZ R7, R7, 0.69314718246459960938 ;  /* 0x3f31721807072820 */ /* 0x000fe20000410000 */
[----:B-1----:R-:W-:Y:S01]  /*98d0*/  @P2 FMUL.FTZ R8, R8, 0.69314718246459960938 ;  /* 0x3f31721808082820 */ /* 0x002fe20000410000 */
        /* <DEDUP_REMOVED lines=9> */
.L_x_2172:
        /* <DEDUP_REMOVED lines=138> */
.L_x_2139:
        /* <DEDUP_REMOVED lines=85> */
[----:B------:R-:W-:Y:S02]  /*a760*/  SEL R87, R21, R20, P0 ;  /* 0x0000001415577207 */ /* 0x000fe40000000000 */
[----:B------:R-:W-:-:S02]  /*a770*/  SEL R15, R20, R21, P0 ;  /* 0x00000015140f7207 */ /* 0x000fc40000000000 */
        /* <DEDUP_REMOVED lines=20> */
[----:B------:R-:W-:Y:S02]  /*a8c0*/  F2FP.BF16.F32.PACK_AB R42, R119, R42 ;  /* 0x0000002a772a723e */ /* 0x000fe400000010ff */
[----:B------:R-:W-:Y:S02]  /*a8d0*/  F2FP.BF16.F32.PACK_AB R137, R100, R137 ;  /* 0x000000896489723e */ /* 0x000fe400000010ff */
        /* <DEDUP_REMOVED lines=9> */
[----:B------:R-:W-:Y:S01]  /*a970*/  SEL R64, R62, R63, P0 ;  /* 0x0000003f3e407207 */ /* 0x000fe20000000000 */
[--C-:B------:R-:W-:Y:S01]  /*a980*/  IMAD.X R63, RZ, RZ, R57.reuse, P2 ;  /* 0x000000ffff3f7224 */ /* 0x100fe200010e0639 */
[----:B------:R-:W-:Y:S02]  /*a990*/  SEL R125, R59, R58, P0 ;  /* 0x0000003a3b7d7207 */ /* 0x000fe40000000000 */
[----:B------:R-:W-:Y:S01]  /*a9a0*/  SEL R66, R58, R59, P0 ;  /* 0x0000003b3a427207 */ /* 0x000fe20000000000 */
[----:B------:R-:W-:Y:S01]  /*a9b0*/  IMAD.X R59, RZ, RZ, R57, P3 ;  /* 0x000000ffff3b7224 */ /* 0x000fe200018e0639 */
[----:B------:R-:W-:Y:S02]  /*a9c0*/  F2FP.BF16.F32.PACK_AB R128, R93, R128 ;  /* 0x000000805d80723e */ /* 0x000fe400000010ff */
[----:B------:R-:W-:Y:S02]  /*a9d0*/  F2FP.BF16.F32.PACK_AB R129, R92, R129 ;  /* 0x000000815c81723e */ /* 0x000fe400000010ff */
[----:B------:R-:W-:-:S02]  /*a9e0*/  SEL R89, R29, R28, P0 ;  /* 0x0000001c1d597207 */ /* 0x000fc40000000000 */
[----:B------:R-:W-:Y:S02]  /*a9f0*/  SEL R20, R28, R29, P0 ;  /* 0x0000001d1c147207 */ /* 0x000fe40000000000 */
[----:B------:R-:W-:Y:S02]  /*aa00*/  SEL R139, R27, R26, P0 ;  /* 0x0000001a1b8b7207 */ /* 0x000fe40000000000 */
[----:B------:R-:W-:Y:S02]  /*aa10*/  SEL R76, R26, R27, P0 ;  /* 0x0000001b1a4c7207 */ /* 0x000fe40000000000 */
[----:B------:R-:W-:Y:S02]  /*aa20*/  LOP3.LUT R5, R56, 0x380, RZ, 0xc0, !PT ;  /* 0x0000038038057812 */ /* 0x000fe400078ec0ff */
        /* <DEDUP_REMOVED lines=9> */
[C---:B------:R-:W-:Y:S02]  /*aac0*/  IADD3 R147, P1, R56.reuse, 0x4040, RZ ;  /* 0x0000404038937810 */ /* 0x040fe40007f3e0ff */
[C---:B------:R-:W-:Y:S01]  /*aad0*/  IADD3 R149, P2, R56.reuse, 0x4060, RZ ;  /* 0x0000406038957810 */ /* 0x040fe20007f5e0ff */
[----:B------:R-:W-:Y:S01]  /*aae0*/  IMAD.X R49, RZ, RZ, R57, P6 ;  /* 0x000000ffff317224 */ /* 0x000fe200030e0639 */
[C---:B------:R-:W-:Y:S02]  /*aaf0*/  IADD3 R151, P3, R56.reuse, 0x8000, RZ ;  /* 0x0000800038977810 */ /* 0x040fe40007f7e0ff */
[----:B------:R-:W-:Y:S02]  /*ab00*/  IADD3 R28, P4, R56, 0x8020, RZ ;  /* 0x00008020381c7810 */ /* 0x000fe40007f9e0ff */
[----:B------:R-:W-:-:S02]  /*ab10*/  F2FP.BF16.F32.PACK_AB R154, R154, R155 ;  /* 0x0000009b9a9a723e */ /* 0x000fc400000010ff */
[----:B------:R-:W-:Y:S02]  /*ab20*/  F2FP.BF16.F32.PACK_AB R153, R152, R153 ;  /* 0x000000999899723e */ /* 0x000fe400000010ff */
        /* <DEDUP_REMOVED lines=10> */
[----:B------:R-:W-:-:S02]  /*abd0*/  SHF.R.U64 R5, R5, 0x3, RZ ;  /* 0x0000000305057819 */ /* 0x000fc400000012ff */
        /* <DEDUP_REMOVED lines=17> */
[----:B------:R-:W-:-:S02]  /*acf0*/  LOP3.LUT R8, R10, 0x380, RZ, 0xc0, !PT ;  /* 0x000003800a087812 */ /* 0x000fc400078ec0ff */
[----:B------:R-:W-:Y:S02]  /*ad00*/  SEL R111, R154, R153, P0 ;  /* 0x000000999a6f7207 */ /* 0x000fe40000000000 */
[----:B------:R-:W-:Y:S02]  /*ad10*/  SEL R78, R153, R154, P0 ;  /* 0x0000009a994e7207 */ /* 0x000fe40000000000 */
[----:B------:R-:W-:Y:S02]  /*ad20*/  LOP3.LUT R24, R143, 0x380, RZ, 0xc0, !PT ;  /* 0x000003808f187812 */ /* 0x000fe400078ec0ff */
[C---:B------:R-:W-:Y:S02]  /*ad30*/  IADD3 R153, P5, R56.reuse, 0x8040, RZ ;  /* 0x0000804038997810 */ /* 0x040fe40007fbe0ff */
[C---:B------:R-:W-:Y:S02]  /*ad40*/  IADD3 R155, P6, R56.reuse, 0x8060, RZ ;  /* 0x00008060389b7810 */ /* 0x040fe40007fde0ff */
[C---:B------:R-:W-:Y:S01]  /*ad50*/  IADD3 R157, P1, R56.reuse, 0xc000, RZ ;  /* 0x0000c000389d7810 */ /* 0x040fe20007f3e0ff */
[--C-:B------:R-:W-:Y:S01]  /*ad60*/  IMAD.X R41, RZ, RZ, R57.reuse, P5 ;  /* 0x000000ffff297224 */ /* 0x100fe200028e0639 */
[C---:B------:R-:W-:Y:S01]  /*ad70*/  IADD3 R82, P2, R56.reuse, 0xc020, RZ ;  /* 0x0000c02038527810 */ /* 0x040fe20007f5e0ff */
[--C-:B------:R-:W-:Y:S01]  /*ad80*/  IMAD.X R29, RZ, RZ, R57.reuse, P6 ;  /* 0x000000ffff1d7224 */ /* 0x100fe200030e0639 */
[C---:B------:R-:W-:Y:S01]  /*ad90*/  IADD3 R159, P3, R56.reuse, 0xc040, RZ ;  /* 0x0000c040389f7810 */ /* 0x040fe20007f7e0ff */
[--C-:B------:R-:W-:Y:S01]  /*ada0*/  IMAD.X R27, RZ, RZ, R57.reuse, P1 ;  /* 0x000000ffff1b7224 */ /* 0x100fe200008e0639 */
[----:B------:R-:W-:Y:S01]  /*adb0*/  IADD3 R161, P4, R56, 0xc060, RZ ;  /* 0x0000c06038a17810 */ /* 0x000fe20007f9e0ff */
[--C-:B------:R-:W-:Y:S01]  /*adc0*/  IMAD.X R25, RZ, RZ, R57.reuse, P2 ;  /* 0x000000ffff197224 */ /* 0x100fe200010e0639 */
[----:B------:R-:W-:Y:S01]  /*add0*/  LOP3.LUT R56, R5, R56, RZ, 0x3c, !PT ;  /* 0x0000003805387212 */ /* 0x000fe200078e3cff */
[----:B--2---:R-:W-:Y:S01]  /*ade0*/  SHFL.IDX PT, R81, R81, R12, 0x1c1f ;  /* 0x001c1f0c51517589 */ /* 0x004fe200000e0000 */
[----:B------:R-:W-:Y:S01]  /*adf0*/  SHF.R.U64 R5, R8, 0x3, RZ ;  /* 0x0000000308057819 */ /* 0x000fe200000012ff */
[--C-:B------:R-:W-:Y:S01]  /*ae00*/  IMAD.X R11, RZ, RZ, R57.reuse, P3 ;  /* 0x000000ffff0b7224 */ /* 0x100fe200018e0639 */
[----:B------:R-:W-:Y:S01]  /*ae10*/  LOP3.LUT R2, R141, 0x380, RZ, 0xc0, !PT ;  /* 0x000003808d027812 */ /* 0x000fe200078ec0ff */
[----:B------:R-:W-:Y:S01]  /*ae20*/  SHFL.IDX PT, R111, R111, R12, 0x1c1f ;  /* 0x001c1f0c6f6f7589 */ /* 0x000fe200000e0000 */
[----:B------:R-:W-:Y:S01]  /*ae30*/  SHF.R.U64 R8, R24, 0x3, RZ ;  /* 0x0000000318087819 */ /* 0x000fe200000012ff */
[----:B------:R-:W-:Y:S01]  /*ae40*/  IMAD.X R9, RZ, RZ, R57, P4 ;  /* 0x000000ffff097224 */ /* 0x000fe200020e0639 */
[----:B------:R-:W-:Y:S01]  /*ae50*/  SHF.R.U64 R2, R2, 0x3, RZ ;  /* 0x0000000302027819 */ /* 0x000fe200000012ff */
[----:B------:R-:W-:Y:S01]  /*ae60*/  SHFL.IDX PT, R119, R119, R12, 0x1c1f ;  /* 0x001c1f0c77777589 */ /* 0x000fe200000e0000 */
[----:B------:R-:W-:-:S02]  /*ae70*/  LOP3.LUT R52, R8, R143, RZ, 0x3c, !PT ;  /* 0x0000008f08347212 */ /* 0x000fc400078e3cff */
[----:B------:R-:W-:Y:S01]  /*ae80*/  LOP3.LUT R8, R147, 0x380, RZ, 0xc0, !PT ;  /* 0x0000038093087812 */ /* 0x000fe200078ec0ff */
[----:B------:R-:W-:Y:S01]  /*ae90*/  SHFL.IDX PT, R77, R77, R12, 0x1c1f ;  /* 0x001c1f0c4d4d7589 */ /* 0x000fe200000e0000 */
[----:B------:R-:W-:Y:S02]  /*aea0*/  LOP3.LUT R62, R2, R141, RZ, 0x3c, !PT ;  /* 0x0000008d023e7212 */ /* 0x000fe400078e3cff */
[----:B------:R-:W-:Y:S01]  /*aeb0*/  LOP3.LUT R2, R145, 0x380, RZ, 0xc0, !PT ;  /* 0x0000038091027812 */ /* 0x000fe200078ec0ff */
[----:B------:R-:W-:Y:S01]  /*aec0*/  SHFL.IDX PT, R79, R79, R12, 0x1c1f ;  /* 0x001c1f0c4f4f7589 */ /* 0x000fe200000e0000 */
[----:B------:R-:W-:Y:S02]  /*aed0*/  SHF.R.U64 R8, R8, 0x3, RZ ;  /* 0x0000000308087819 */ /* 0x000fe400000012ff */
[----:B------:R-:W-:Y:S01]  /*aee0*/  LOP3.LUT R58, R5, R10, RZ, 0x3c, !PT ;  /* 0x0000000a053a7212 */ /* 0x000fe200078e3cff */
[----:B------:R-:W-:Y:S01]  /*aef0*/  SHFL.IDX PT, R117, R117, R12, 0x1c1f ;  /* 0x001c1f0c75757589 */ /* 0x000fe200000e0000 */
[----:B------:R-:W-:-:S02]  /*af00*/  LOP3.LUT R5, R26, 0x380, RZ, 0xc0, !PT ;  /* 0x000003801a057812 */ /* 0x000fc400078ec0ff */
[----:B------:R-:W-:Y:S01]  /*af10*/  SHF.R.U64 R2, R2, 0x3, RZ ;  /* 0x0000000302027819 */ /* 0x000fe200000012ff */
[----:B------:R-:W-:Y:S01]  /*af20*/  SHFL.IDX PT, R83, R83, R12, 0x1c1f ;  /* 0x001c1f0c53537589 */ /* 0x000fe200000e0000 */
[----:B------:R-:W-:Y:S02]  /*af30*/  LOP3.LUT R46, R8, R147, RZ, 0x3c, !PT ;  /* 0x00000093082e7212 */ /* 0x000fe400078e3cff */
[----:B------:R-:W-:Y:S01]  /*af40*/  LOP3.LUT R8, R153, 0x380, RZ, 0xc0, !PT ;  /* 0x0000038099087812 */ /* 0x000fe200078ec0ff */
[----:B------:R-:W-:Y:S01]  /*af50*/  SHFL.IDX PT, R109, R109, R12, 0x1c1f ;  /* 0x001c1f0c6d6d7589 */ /* 0x000fe200000e0000 */
[----:B------:R-:W-:Y:S02]  /*af60*/  LOP3.LUT R10, R149, 0x380, RZ, 0xc0, !PT ;  /* 0x00000380950a7812 */ /* 0x000fe400078ec0ff */
[----:B------:R-:W-:Y:S01]  /*af70*/  SHF.R.U64 R5, R5, 0x3, RZ ;  /* 0x0000000305057819 */ /* 0x000fe200000012ff */
[----:B------:R-:W-:Y:S01]  /*af80*/  SHFL.IDX PT, R85, R85, R12, 0x1c1f ;  /* 0x001c1f0c55557589 */ /* 0x000fe200000e0000 */
[----:B------:R-:W-:-:S02]  /*af90*/  LOP3.LUT R50, R2, R145, RZ, 0x3c, !PT ;  /* 0x0000009102327212 */ /* 0x000fc400078e3cff */
[----:B------:R-:W-:Y:S01]  /*afa0*/  LOP3.LUT R2, R151, 0x380, RZ, 0xc0, !PT ;  /* 0x0000038097027812 */ /* 0x000fe200078ec0ff */
[----:B------:R-:W-:Y:S01]  /*afb0*/  SHFL.IDX PT, R113, R113, R12, 0x1c1f ;  /* 0x001c1f0c71717589 */ /* 0x000fe200000e0000 */
[----:B------:R-:W-:Y:S02]  /*afc0*/  SHF.R.U64 R8, R8, 0x3, RZ ;  /* 0x0000000308087819 */ /* 0x000fe400000012ff */
[----:B------:R-:W-:Y:S01]  /*afd0*/  SHF.R.U64 R10, R10, 0x3, RZ ;  /* 0x000000030a0a7819 */ /* 0x000fe200000012ff */
[----:B------:R-:W-:Y:S01]  /*afe0*/  SHFL.IDX PT, R87, R87, R12, 0x1c1f ;  /* 0x001c1f0c57577589 */ /* 0x000fe200000e0000 */
[----:B------:R-:W-:Y:S02]  /*aff0*/  LOP3.LUT R48, R5, R26, RZ, 0x3c, !PT ;  /* 0x0000001a05307212 */ /* 0x000fe400078e3cff */
[----:B------:R-:W-:Y:S01]  /*b000*/  SHF.R.U64 R2, R2, 0x3, RZ ;  /* 0x0000000302027819 */ /* 0x000fe200000012ff */
[----:B------:R-:W-:Y:S01]  /*b010*/  SHFL.IDX PT, R115, R115, R12, 0x1c1f ;  /* 0x001c1f0c73737589 */ /* 0x000fe200000e0000 */
[----:B------:R-:W-:-:S02]  /*b020*/  LOP3.LUT R40, R8, R153, RZ, 0x3c, !PT ;  /* 0x0000009908287212 */ /* 0x000fc400078e3cff */
[----:B------:R-:W-:Y:S01]  /*b030*/  LOP3.LUT R44, R10, R149, RZ, 0x3c, !PT ;  /* 0x000000950a2c7212 */ /* 0x000fe200078e3cff */
[----:B------:R-:W-:Y:S01]  /*b040*/  SHFL.IDX PT, R89, R89, R12, 0x1c1f ;  /* 0x001c1f0c59597589 */ /* 0x000fe200000e0000 */
[----:B------:R-:W-:Y:S02]  /*b050*/  LOP3.LUT R5, R28, 0x380, RZ, 0xc0, !PT ;  /* 0x000003801c057812 */ /* 0x000fe400078ec0ff */
[----:B------:R-:W-:Y:S01]  /*b060*/  MOV R98, R62 ;  /* 0x0000003e00627202 */ /* 0x000fe20000000f00 */
[----:B------:R-:W-:Y:S01]  /*b070*/  SHFL.IDX PT, R121, R121, R12, 0x1c1f ;  /* 0x001c1f0c79797589 */ /* 0x000fe200000e0000 */
[----:B------:R-:W-:Y:S02]  /*b080*/  LOP3.LUT R10, R155, 0x380, RZ, 0xc0, !PT ;  /* 0x000003809b0a7812 */ /* 0x000fe400078ec0ff */
[----:B------:R-:W-:Y:S01]  /*b090*/  MOV R63, R48 ;  /* 0x00000030003f7202 */ /* 0x000fe20000000f00 */
[----:B------:R-:W-:Y:S01]  /*b0a0*/  SHFL.IDX PT, R91, R91, R12, 0x1c1f ;  /* 0x001c1f0c5b5b7589 */ /* 0x000fe200000e0000 */
[----:B------:R-:W-:-:S02]  /*b0b0*/  LOP3.LUT R42, R2, R151, RZ, 0x3c, !PT ;  /* 0x00000097022a7212 */ /* 0x000fc400078e3cff */
[----:B------:R-:W-:Y:S01]  /*b0c0*/  LOP3.LUT R8, R159, 0x380, RZ, 0xc0, !PT ;  /* 0x000003809f087812 */ /* 0x000fe200078ec0ff */
[----:B------:R-:W-:Y:S01]  /*b0d0*/  SHFL.IDX PT, R123, R123, R12, 0x1c1f ;  /* 0x001c1f0c7b7b7589 */ /* 0x000fe200000e0000 */
[----:B------:R-:W-:Y:S02]  /*b0e0*/  MOV R49, R40 ;  /* 0x0000002800317202 */ /* 0x000fe40000000f00 */
[----:B------:R-:W-:Y:S01]  /*b0f0*/  LOP3.LUT R2, R157, 0x380, RZ, 0xc0, !PT ;  /* 0x000003809d027812 */ /* 0x000fe200078ec0ff */
[----:B------:R-:W-:Y:S01]  /*b100*/  SHFL.IDX PT, R93, R93, R12, 0x1c1f ;  /* 0x001c1f0c5d5d7589 */ /* 0x000fe200000e0000 */
[----:B------:R-:W-:Y:S02]  /*b110*/  LOP3.LUT R41, R12, 0x2, RZ, 0x3c, !PT ;  /* 0x000000020c297812 */ /* 0x000fe400078e3cff */
[----:B------:R-:W-:Y:S01]  /*b120*/  SHF.R.U64 R5, R5, 0x3, RZ ;  /* 0x0000000305057819 */ /* 0x000fe200000012ff */
[----:B------:R-:W-:Y:S01]  /*b130*/  SHFL.IDX PT, R125, R125, R12, 0x1c1f ;  /* 0x001c1f0c7d7d7589 */ /* 0x000fe200000e0000 */
[----:B------:R-:W-:-:S02]  /*b140*/  SHF.R.U64 R10, R10, 0x3, RZ ;  /* 0x000000030a0a7819 */ /* 0x000fc400000012ff */
[----:B------:R-:W-:Y:S01]  /*b150*/  SHF.R.U64 R8, R8, 0x3, RZ ;  /* 0x0000000308087819 */ /* 0x000fe200000012ff */
[----:B------:R-:W0:Y:S01]  /*b160*/  SHFL.IDX PT, R68, R68, R41, 0x1c1f ;  /* 0x001c1f2944447589 */ /* 0x000e2200000e0000 */
[----:B------:R-:W-:Y:S02]  /*b170*/  SHF.R.U64 R2, R2, 0x3, RZ ;  /* 0x0000000302027819 */ /* 0x000fe400000012ff */
[----:B------:R-:W-:Y:S01]  /*b180*/  LOP3.LUT R30, R5, R28, RZ, 0x3c, !PT ;  /* 0x0000001c051e7212 */ /* 0x000fe200078e3cff */
[----:B------:R-:W1:Y:S01]  /*b190*/  SHFL.IDX PT, R78, R78, R41, 0x1c1f ;  /* 0x001c1f294e4e7589 */ /* 0x000e6200000e0000 */
[----:B------:R-:W-:Y:S02]  /*b1a0*/  LOP3.LUT R28, R10, R155, RZ, 0x3c, !PT ;  /* 0x0000009b0a1c7212 */ /* 0x000fe400078e3cff */
[----:B------:R-:W-:Y:S01]  /*b1b0*/  LOP3.LUT R10, R8, R159, RZ, 0x3c, !PT ;  /* 0x0000009f080a7212 */ /* 0x000fe200078e3cff */
[----:B------:R-:W2:Y:S01]  /*b1c0*/  SHFL.IDX PT, R80, R80, R41, 0x1c1f ;  /* 0x001c1f2950507589 */ /* 0x000ea200000e0000 */
[----:B------:R-:W-:-:S02]  /*b1d0*/  LOP3.LUT R26, R2, R157, RZ, 0x3c, !PT ;  /* 0x0000009d021a7212 */ /* 0x000fc400078e3cff */
[----:B------:R-:W-:Y:S01]  /*b1e0*/  LOP3.LUT R5, R82, 0x380, RZ, 0xc0, !PT ;  /* 0x0000038052057812 */ /* 0x000fe200078ec0ff */
[----:B------:R-:W-:Y:S01]  /*b1f0*/  SHFL.IDX PT, R156, R156, R41, 0x1c1f ;  /* 0x001c1f299c9c7589 */ /* 0x000fe200000e0000 */
[----:B------:R-:W-:Y:S02]  /*b200*/  MOV R100, R56 ;  /* 0x0000003800647202 */ /* 0x000fe40000000f00 */
[----:B------:R-:W-:Y:S01]  /*b210*/  LOP3.LUT R84, R161, 0x380, RZ, 0xc0, !PT ;  /* 0x00000380a1547812 */ /* 0x000fe200078ec0ff */
[----:B------:R-:W-:Y:S01]  /*b220*/  SHFL.IDX PT, R40, R13, R41, 0x1c1f ;  /* 0x001c1f290d287589 */ /* 0x000fe200000e0000 */
[----:B------:R-:W-:Y:S02]  /*b230*/  MOV R57, R44 ;  /* 0x0000002c00397202 */ /* 0x000fe40000000f00 */
[----:B------:R-:W-:Y:S01]  /*b240*/  MOV R44, R10 ;  /* 0x0000000a002c7202 */ /* 0x000fe20000000f00 */
[----:B------:R-:W-:Y:S01]  /*b250*/  SHFL.IDX PT, R60, R60, R41, 0x1c1f ;  /* 0x001c1f293c3c7589 */ /* 0x000fe200000e0000 */
[----:B------:R-:W-:-:S02]  /*b260*/  SHF.R.U64 R5, R5, 0x3, RZ ;  /* 0x0000000305057819 */ /* 0x000fc400000012ff */
[----:B------:R-:W-:Y:S01]  /*b270*/  MOV R2, R26 ;  /* 0x0000001a00027202 */ /* 0x000fe20000000f00 */
[----:B------:R-:W3:Y:S01]  /*b280*/  SHFL.IDX PT, R10, R73, R41, 0x1c1f ;  /* 0x001c1f29490a7589 */ /* 0x000ee200000e0000 */
[----:B------:R-:W-:Y:S02]  /*b290*/  SHF.R.U64 R84, R84, 0x3, RZ ;  /* 0x0000000354547819 */ /* 0x000fe400000012ff */
[----:B------:R-:W-:Y:S01]  /*b2a0*/  LOP3.LUT R24, R5, R82, RZ, 0x3c, !PT ;  /* 0x0000005205187212 */ /* 0x000fe200078e3cff */
[----:B------:R-:W4:Y:S01]  /*b2b0*/  SHFL.IDX PT, R26, R71, R41, 0x1c1f ;  /* 0x001c1f29471a7589 */ /* 0x000f2200000e0000 */
[----:B------:R-:W-:Y:S02]  /*b2c0*/  MOV R94, R52 ;  /* 0x00000034005e7202 */ /* 0x000fe40000000f00 */
[----:B------:R-:W-:Y:S01]  /*b2d0*/  MOV R96, R58 ;  /* 0x0000003a00607202 */ /* 0x000fe20000000f00 */
[----:B------:R-:W4:Y:S01]  /*b2e0*/  SHFL.IDX PT, R82, R65, R41, 0x1c1f ;  /* 0x001c1f2941527589 */ /* 0x000f2200000e0000 */
[----:B------:R-:W-:-:S02]  /*b2f0*/  MOV R53, R42 ;  /* 0x0000002a00357202 */ /* 0x000fc40000000f00 */
[----:B------:R-:W-:Y:S01]  /*b300*/  MOV R59, R46 ;  /* 0x0000002e003b7202 */ /* 0x000fe20000000f00 */
[----:B------:R4:W4:Y:S01]  /*b310*/  SHFL.IDX PT, R42, R14, R41, 0x1c1f ;  /* 0x001c1f290e2a7589 */ /* 0x00092200000e0000 */
[----:B------:R-:W-:Y:S02]  /*b320*/  LOP3.LUT R8, R84, R161, RZ, 0x3c, !PT ;  /* 0x000000a154087212 */ /* 0x000fe400078e3cff */
[----:B------:R-:W-:Y:S01]  /*b330*/  MOV R92, R50 ;  /* 0x00000032005c7202 */ /* 0x000fe20000000f00 */
[----:B------:R4:W-:Y:S01]  /*b340*/  SHFL.IDX PT, R46, R15, R41, 0x1c1f ;  /* 0x001c1f290f2e7589 */ /* 0x0009e200000e0000 */
[----:B------:R-:W-:Y:S02]  /*b350*/  MOV R51, R30 ;  /* 0x0000001e00337202 */ /* 0x000fe40000000f00 */
[----:B------:R-:W-:Y:S01]  /*b360*/  MOV R47, R28 ;  /* 0x0000001c002f7202 */ /* 0x000fe20000000f00 */
[----:B------:R-:W-:Y:S01]  /*b370*/  SHFL.IDX PT, R54, R54, R41, 0x1c1f ;  /* 0x001c1f2936367589 */ /* 0x000fe200000e0000 */
[----:B0-----:R-:W-:-:S02]  /*b380*/  SEL R28, R81, R68, P0 ;  /* 0x00000044511c7207 */ /* 0x001fc40000000000 */
[----:B------:R-:W-:Y:S01]  /*b390*/  SEL R30, R68, R81, P0 ;  /* 0x00000051441e7207 */ /* 0x000fe20000000000 */
[----:B------:R-:W-:Y:S01]  /*b3a0*/  SHFL.IDX PT, R20, R20, R41, 0x1c1f ;  /* 0x001c1f2914147589 */ /* 0x000fe200000e0000 */
[----:B-1----:R-:W-:Y:S02]  /*b3b0*/  SEL R29, R111, R78, P0 ;  /* 0x0000004e6f1d7207 */ /* 0x002fe40000000000 */
[----:B------:R-:W-:Y:S01]  /*b3c0*/  SEL R31, R78, R111, P0 ;  /* 0x0000006f4e1f7207 */ /* 0x000fe20000000000 */
[----:B------:R-:W-:Y:S01]  /*b3d0*/  SHFL.IDX PT, R84, R61, R41, 0x1c1f ;  /* 0x001c1f293d547589 */ /* 0x000fe200000e0000 */
[----:B------:R-:W-:Y:S02]  /*b3e0*/  MOV R45, R8 ;  /* 0x00000008002d7202 */ /* 0x000fe40000000f00 */
[----:B--2---:R-:W-:Y:S01]  /*b3f0*/  SEL R9, R119, R80, P0 ;  /* 0x0000005077097207 */ /* 0x004fe20000000000 */
[----:B------:R-:W-:Y:S01]  /*b400*/  SHFL.IDX PT, R48, R21, R41, 0x1c1f ;  /* 0x001c1f2915307589 */ /* 0x000fe200000e0000 */
[----:B------:R-:W-:-:S02]  /*b410*/  SEL R11, R80, R119, P0 ;  /* 0x00000077500b7207 */ /* 0x000fc40000000000 */
[----:B------:R-:W-:Y:S01]  /*b420*/  MOV R5, R24 ;  /* 0x0000001800057202 */ /* 0x000fe20000000f00 */
[----:B------:R-:W-:Y:S01]  /*b430*/  SHFL.IDX PT, R64, R64, R41, 0x1c1f ;  /* 0x001c1f2940407589 */ /* 0x000fe200000e0000 */
[----:B---3--:R-:W-:Y:S02]  /*b440*/  SEL R8, R77, R10, P0 ;  /* 0x0000000a4d087207 */ /* 0x008fe40000000000 */
[----:B------:R-:W-:Y:S01]  /*b450*/  SEL R10, R10, R77, P0 ;  /* 0x0000004d0a0a7207 */ /* 0x000fe20000000000 */
[----:B------:R-:W-:Y:S01]  /*b460*/  BAR.SYNC.DEFER_BLOCKING 0x1, 0x100 ;  /* 0x0044000000007b1d */ /* 0x000fe20000010000 */
[----:B----4-:R-:W-:Y:S02]  /*b470*/  SEL R24, R79, R26, P0 ;  /* 0x0000001a4f187207 */ /* 0x010fe40000000000 */
[----:B------:R-:W-:Y:S02]  /*b480*/  SEL R26, R26, R79, P0 ;  /* 0x0000004f1a1a7207 */ /* 0x000fe40000000000 */
[----:B------:R-:W-:-:S02]  /*b490*/  SEL R25, R117, R156, P0 ;  /* 0x0000009c75197207 */ /* 0x000fc40000000000 */
[----:B------:R-:W-:Y:S01]  /*b4a0*/  SEL R27, R156, R117, P0 ;  /* 0x000000759c1b7207 */ /* 0x000fe20000000000 */
[----:B------:R0:W-:Y:S01]  /*b4b0*/  SHFL.IDX PT, R50, R32, R41, 0x1c1f ;  /* 0x001c1f2920327589 */ /* 0x0001e200000e0000 */
[----:B------:R-:W-:Y:S02]  /*b4c0*/  SEL R14, R40, R83, P0 ;  /* 0x00000053280e7207 */ /* 0x000fe40000000000 */
[----:B------:R-:W-:Y:S01]  /*b4d0*/  SEL R13, R109, R82, P0 ;  /* 0x000000526d0d7207 */ /* 0x000fe20000000000 */
[----:B------:R-:W-:Y:S01]  /*b4e0*/  SHFL.IDX PT, R66, R66, R41, 0x1c1f ;  /* 0x001c1f2942427589 */ /* 0x000fe200000e0000 */
[----:B------:R-:W-:Y:S02]  /*b4f0*/  SEL R15, R82, R109, P0 ;  /* 0x0000006d520f7207 */ /* 0x000fe40000000000 */
[----:B------:R-:W-:Y:S01]  /*b500*/  PLOP3.LUT P2, PT, PT, PT, UP0, 0x80, 0x0 ;  /* 0x000000000000781c */ /* 0x000fe20003f4f008 */
[----:B------:R-:W-:Y:S01]  /*b510*/  SHFL.IDX PT, R99, R99, R12, 0x1c1f ;  /* 0x001c1f0c63637589 */ /* 0x000fe200000e0000 */
[----:B0-----:R-:W-:-:S03]  /*b520*/  SEL R32, R85, R42, P0 ;  /* 0x0000002a55207207 */ /* 0x001fc60000000000 */
        /* <DEDUP_REMOVED lines=41> */
[----:B------:R-:W-:Y:S02]  /*b7c0*/  SEL R40, R99, R52, P0 ;  /* 0x0000003463287207 */ /* 0x000fe40000000000 */
[----:B--2---:R-:W-:Y:S01]  /*b7d0*/  SEL R39, R66, R125, P0 ;  /* 0x0000007d42277207 */ /* 0x004fe20000000000 */
        /* <DEDUP_REMOVED lines=10> */
[----:B-1----:R-:W-:Y:S02]  /*b880*/  SEL R24, R89, R20, P0 ;  /* 0x0000001459187207 */ /* 0x002fe40000000000 */
[----:B------:R-:W-:Y:S01]  /*b890*/  SEL R26, R20, R89, P0 ;  /* 0x00000059141a7207 */ /* 0x000fe20000000000 */
[----:B------:R0:W-:Y:S01]  /*b8a0*/  STSM.16.M88.4 [R63], R8 ;  /* 0x000000083f007844 */ /* 0x0001e20000000200 */
[----:B------:R-:W-:Y:S02]  /*b8b0*/  SEL R25, R121, R84, P0 ;  /* 0x0000005479197207 */ /* 0x000fe40000000000 */
[----:B------:R-:W-:Y:S02]  /*b8c0*/  SEL R27, R84, R121, P0 ;  /* 0x00000079541b7207 */ /* 0x000fe40000000000 */
[----:B--2---:R-:W-:Y:S02]  /*b8d0*/  SEL R28, R91, R48, P0 ;  /* 0x000000305b1c7207 */ /* 0x004fe40000000000 */
[----:B------:R-:W-:Y:S01]  /*b8e0*/  SEL R30, R48, R91, P0 ;  /* 0x0000005b301e7207 */ /* 0x000fe20000000000 */
[----:B------:R1:W-:Y:S01]  /*b8f0*/  STSM.16.M88.4 [R59], R24 ;  /* 0x000000183b007844 */ /* 0x0003e20000000200 */
[----:B------:R-:W-:-:S02]  /*b900*/  SEL R29, R123, R64, P0 ;  /* 0x000000407b1d7207 */ /* 0x000fc40000000000 */
[----:B------:R-:W-:Y:S02]  /*b910*/  SEL R31, R64, R123, P0 ;  /* 0x0000007b401f7207 */ /* 0x000fe40000000000 */
[----:B---3--:R-:W-:Y:S02]  /*b920*/  SEL R12, R107, R68, P0 ;  /* 0x000000446b0c7207 */ /* 0x008fe40000000000 */
[----:B------:R-:W-:Y:S01]  /*b930*/  SEL R14, R68, R107, P0 ;  /* 0x0000006b440e7207 */ /* 0x000fe20000000000 */
[----:B------:R2:W-:Y:S01]  /*b940*/  STSM.16.M88.4 [R57], R28 ;  /* 0x0000001c39007844 */ /* 0x0005e20000000200 */
[----:B0-----:R-:W-:Y:S02]  /*b950*/  SEL R8, R97, R56, P0 ;  /* 0x0000003861087207 */ /* 0x001fe40000000000 */
[----:B------:R-:W-:Y:S01]  /*b960*/  SEL R10, R56, R97, P0 ;  /* 0x00000061380a7207 */ /* 0x000fe20000000000 */
[----:B------:R0:W-:Y:S01]  /*b970*/  STSM.16.M88.4 [R53], R36 ;  /* 0x0000002435007844 */ /* 0x0001e20000000200 */
[----:B------:R-:W-:-:S02]  /*b980*/  SEL R9, R131, R88, P0 ;  /* 0x0000005883097207 */ /* 0x000fc40000000000 */
[----:B------:R-:W-:Y:S01]  /*b990*/  SEL R11, R88, R131, P0 ;  /* 0x00000083580b7207 */ /* 0x000fe20000000000 */
[----:B------:R-:W-:Y:S01]  /*b9a0*/  STSM.16.M88.4 [R51], R40 ;  /* 0x0000002833007844 */ /* 0x000fe20000000200 */
[----:B------:R-:W-:Y:S02]  /*b9b0*/  SEL R56, R101, R58, P0 ;  /* 0x0000003a65387207 */ /* 0x000fe40000000000 */
[----:B------:R-:W-:Y:S01]  /*b9c0*/  SEL R58, R58, R101, P0 ;  /* 0x000000653a3a7207 */ /* 0x000fe20000000000 */
[----:B------:R3:W-:Y:S01]  /*b9d0*/  STSM.16.M88.4 [R49], R8 ;  /* 0x0000000831007844 */ /* 0x0007e20000000200 */
[----:B-1----:R-:W-:Y:S02]  /*b9e0*/  SEL R59, R70, R133, P0 ;  /* 0x00000085463b7207 */ /* 0x002fe40000000000 */
[----:B------:R-:W-:Y:S02]  /*b9f0*/  SEL R25, R139, R76, P0 ;  /* 0x0000004c8b197207 */ /* 0x000fe40000000000 */
[----:B--2---:R-:W-:-:S02]  /*ba00*/  SEL R57, R133, R70, P0 ;  /* 0x0000004685397207 */ /* 0x004fc40000000000 */
[----:B------:R-:W-:Y:S01]  /*ba10*/  SEL R27, R76, R139, P0 ;  /* 0x0000008b4c1b7207 */ /* 0x000fe20000000000 */
[----:B------:R-:W-:Y:S01]  /*ba20*/  ULDC UR8, c[0x0][0xa88] ;  /* 0x0002a20000087ab9 */ /* 0x000fe20000000800 */
[----:B------:R-:W-:Y:S01]  /*ba30*/  SEL R63, R72, R137, P0 ;  /* 0x00000089483f7207 */ /* 0x000fe20000000000 */
[----:B------:R-:W-:Y:S01]  /*ba40*/  STSM.16.M88.4 [R47], R56 ;  /* 0x000000382f007844 */ /* 0x000fe20000000200 */
[----:B------:R-:W-:Y:S01]  /*ba50*/  SEL R13, R127, R74, P0 ;  /* 0x0000004a7f0d7207 */ /* 0x000fe20000000000 */
[----:B0-----:R-:W0:Y:S01]  /*ba60*/  LDC R53, c[0x0][0xbe8] ;  /* 0x0002fa00ff357b82 */ /* 0x001e220000000800 */
[----:B------:R-:W-:Y:S01]  /*ba70*/  SEL R15, R74, R127, P0 ;  /* 0x0000007f4a0f7207 */ /* 0x000fe20000000000 */
[----:B------:R1:W-:Y:S01]  /*ba80*/  STSM.16.M88.4 [R2], R60 ;  /* 0x0000003c02007844 */ /* 0x0003e20000000200 */
[----:B------:R-:W-:Y:S01]  /*ba90*/  SEL R76, R103, R78, P0 ;  /* 0x0000004e674c7207 */ /* 0x000fe20000000000 */
[----:B---3--:R-:W-:Y:S01]  /*baa0*/  IMAD.U32 R8, RZ, RZ, UR6 ;  /* 0x00000006ff087e24 */ /* 0x008fe2000f8e00ff */
[----:B------:R-:W-:Y:S01]  /*bab0*/  SEL R78, R78, R103, P0 ;  /* 0x000000674e4e7207 */ /* 0x000fe20000000000 */
[----:B------:R2:W-:Y:S01]  /*bac0*/  STSM.16.M88.4 [R5], R12 ;  /* 0x0000000c05007844 */ /* 0x0005e20000000200 */
[----:B------:R-:W-:Y:S01]  /*bad0*/  SEL R24, R95, R80, P0 ;  /* 0x000000505f187207 */ /* 0x000fe20000000000 */
[----:B------:R-:W-:Y:S01]  /*bae0*/  IMAD.U32 R9, RZ, RZ, UR7 ;  /* 0x00000007ff097e24 */ /* 0x000fe2000f8e00ff */
[----:B------:R-:W-:Y:S01]  /*baf0*/  SEL R26, R80, R95, P0 ;  /* 0x0000005f501a7207 */ /* 0x000fe20000000000 */
[----:B------:R3:W-:Y:S01]  /*bb00*/  STSM.16.M88.4 [R44], R76 ;  /* 0x0000004c2c007844 */ /* 0x0007e20000000200 */
[----:B------:R-:W-:-:S03]  /*bb10*/  ULDC.64 UR6, c[0x0][0xc08] ;  /* 0x0003020000067ab9 */ /* 0x000fc60000000a00 */
[----:B------:R3:W-:Y:S01]  /*bb20*/  STSM.16.M88.4 [R45], R24 ;  /* 0x000000182d007844 */ /* 0x0007e20000000200 */
[----:B------:R-:W-:Y:S01]  /*bb30*/  UISETP.NE.U32.AND UP1, UPT, UR6, URZ, UPT ;  /* 0x0000003f0600728c */ /* 0x000fe2000bf25070 */
[----:B------:R-:W-:Y:S03]  /*bb40*/  BAR.SYNC.DEFER_BLOCKING 0x1, 0x100 ;  /* 0x0044000000007b1d */ /* 0x000fe60000010000 */
[----:B------:R-:W-:-:S06]  /*bb50*/  UISETP.NE.AND.EX UP1, UPT, UR7, URZ, UPT, UP1 ;  /* 0x0000003f0700728c */ /* 0x000fcc000bf25310 */
[----:B------:R-:W-:-:S05]  /*bb60*/  PLOP3.LUT P0, PT, PT, PT, UP1, 0x80, 0x0 ;  /* 0x000000000000781c */ /* 0x000fca0003f0f018 */
[----:B------:R-:W-:Y:S02]  /*bb70*/  @UP1 ULDC.64 UR6, c[0x0][0xc08] ;  /* 0x0003020000061ab9 */ /* 0x000fe40000000a00 */
[----:B------:R-:W-:Y:S01]  /*bb80*/  @UP1 UIMAD.WIDE UR6, UR42, 0x4, UR6 ;  /* 0x000000042a0618a5 */ /* 0x000fe2000f8e0206 */
[----:B-1----:R-:W-:-:S05]  /*bb90*/  IMAD.U32 R2, RZ, RZ, UR8 ;  /* 0x00000008ff027e24 */ /* 0x002fca000f8e00ff */
[----:B--2---:R-:W-:Y:S02]  /*bba0*/  IMAD.U32 R14, RZ, RZ, UR6 ;  /* 0x00000006ff0e7e24 */ /* 0x004fe4000f8e00ff */
[----:B------:R-:W-:Y:S01]  /*bbb0*/  IMAD.U32 R15, RZ, RZ, UR7 ;  /* 0x00000007ff0f7e24 */ /* 0x000fe2000f8e00ff */
[----:B------:R-:W2:Y:S01]  /*bbc0*/  @P2 LDG.E R10, desc[UR50][R8.64] ;  /* 0x00000032080a2981 */ /* 0x000ea2000c1e1900 */
[----:B0-----:R-:W-:Y:S01]  /*bbd0*/  ISETP.NE.AND P1, PT, R53, 0x1, PT ;  /* 0x000000013500780c */ /* 0x001fe20003f25270 */
[----:B------:R-:W-:Y:S02]  /*bbe0*/  UMOV UR4, URZ ;  /* 0x0000003f00047c82 */ /* 0x000fe40008000000 */
        /* <DEDUP_REMOVED lines=9> */
.L_x_2175:
[----:B------:R-:W-:Y:S01]  /*bc80*/  USHF.R.S32.HI UR14, URZ, 0x1f, UR43 ;  /* 0x0000001f3f0e7899 */ /* 0x000fe2000801142b */
[----:B------:R-:W-:Y:S01]  /*bc90*/  VIADD R14, R18, UR37 ;  /* 0x00000025120e7c36 */ /* 0x000fe20008000000 */
        /* <DEDUP_REMOVED lines=24> */
[----:B------:R-:W-:Y:S01]  /*be20*/  VIADD R14, R236, UR37 ;  /* 0x00000025ec0e7c36 */ /* 0x000fe20008000000 */
[----:B------:R-:W-:Y:S01]  /*be30*/  IADD3 R8, P0, R8, UR6, RZ ;  /* 0x0000000608087c10 */ /* 0x000fe2000ff1e0ff */
[----:B------:R-:W-:Y:S01]  /*be40*/  ULDC.64 UR10, c[0x0][0xaa0] ;  /* 0x0002a800000a7ab9 */ /* 0x000fe20000000a00 */
[----:B------:R-:W-:Y:S01]  /*be50*/  IMAD.U32 R12, RZ, RZ, UR8 ;  /* 0x00000008ff0c7e24 */ /* 0x000fe2000f8e00ff */
[----:B------:R-:W-:-:S02]  /*be60*/  SHF.R.S32.HI R10, RZ, 0x1f, R5 ;  /* 0x0000001fff0a7819 */ /* 0x000fc40000011405 */
[----:B------:R-:W-:Y:S02]  /*be70*/  LOP3.LUT R32, R33, 0x380, RZ, 0xc0, !PT ;  /* 0x0000038021207812 */ /* 0x000fe400078ec0ff */
[----:B------:R-:W-:Y:S01]  /*be80*/  IADD3.X R9, R9, UR7, R12, P0, !PT ;  /* 0x0000000709097c10 */ /* 0x000fe200087fe40c */
[----:B------:R-:W-:Y:S01]  /*be90*/  ULDC.64 UR6, c[0x0][0xb88] ;  /* 0x0002e20000067ab9 */ /* 0x000fe20000000a00 */
[----:B------:R-:W-:Y:S01]  /*bea0*/  SHF.R.U64 R32, R32, 0x3, RZ ;  /* 0x0000000320207819 */ /* 0x000fe200000012ff */
[----:B------:R-:W-:Y:S01]  /*beb0*/  IMAD R10, R10, UR6, RZ ;  /* 0x000000060a0a7c24 */ /* 0x000fe2000f8e02ff */
[----:B------:R-:W-:Y:S01]  /*bec0*/  IADD3 R57, P3, R6, 0x4000, RZ ;  /* 0x0000400006397810 */ /* 0x000fe20007f7e0ff */
[----:B------:R-:W-:Y:S01]  /*bed0*/  IMAD.WIDE.U32 R8, R5, UR6, R8 ;  /* 0x0000000605087c25 */ /* 0x000fe2000f8e0008 */
[----:B------:R-:W-:Y:S02]  /*bee0*/  LOP3.LUT R32, R32, R33, RZ, 0x3c, !PT ;  /* 0x0000002120207212 */ /* 0x000fe400078e3cff */
[----:B------:R-:W-:Y:S01]  /*bef0*/  LOP3.LUT R56, R57, 0x380, RZ, 0xc0, !PT ;  /* 0x0000038039387812 */ /* 0x000fe200078ec0ff */
[----:B------:R-:W-:Y:S01]  /*bf00*/  IMAD R11, R5, UR7, R10 ;  /* 0x00000007050b7c24 */ /* 0x000fe2000f8e020a */
[----:B------:R-:W-:Y:S01]  /*bf10*/  ULDC.64 UR6, c[0x0][0xb50] ;  /* 0x0002d40000067ab9 */ /* 0x000fe20000000a00 */
[----:B------:R-:W-:Y:S01]  /*bf20*/  IMAD.X R33, RZ, RZ, R7, P2 ;  /* 0x000000ffff217224 */ /* 0x000fe200010e0607 */
[----:B------:R-:W-:Y:S01]  /*bf30*/  LEA R10, P0, R8, UR6, 0x2 ;  /* 0x00000006080a7c11 */ /* 0x000fe2000f8010ff */
[----:B------:R-:W-:Y:S01]  /*bf40*/  IMAD.IADD R5, R9, 0x1, R11 ;  /* 0x0000000109057824 */ /* 0x000fe200078e020b */
[----:B------:R-:W-:-:S02]  /*bf50*/  IADD3 R21, P2, R6, 0xb000, RZ ;  /* 0x0000b00006157810 */ /* 0x000fc40007f5e0ff */
[----:B------:R-:W-:Y:S01]  /*bf60*/  SHF.R.U64 R56, R56, 0x3, RZ ;  /* 0x0000000338387819 */ /* 0x000fe200000012ff */
[----:B------:R-:W-:Y:S01]  /*bf70*/  SHFL.IDX PT, R46, R10, RZ, 0x1c1f ;  /* 0x001c1fff0a2e7589 */ /* 0x000fe200000e0000 */
[----:B------:R-:W-:Y:S01]  /*bf80*/  LEA.HI.X R8, R8, UR7, R5, 0x2, P0 ;  /* 0x0000000708087c11 */ /* 0x000fe200080f1405 */
[----:B------:R-:W-:Y:S01]  /*bf90*/  VIADD R5, R14, 0x8 ;  /* 0x000000080e057836 */ /* 0x000fe20000000000 */
[----:B------:R-:W-:Y:S01]  /*bfa0*/  IADD3 R29, P0, R6, 0x3000, RZ ;  /* 0x00003000061d7810 */ /* 0x000fe20007f1e0ff */
[----:B------:R-:W-:Y:S01]  /*bfb0*/  SHFL.IDX PT, R50, R10, 0x1, 0x1c1f ;  /* 0x003c1f000a327f89 */ /* 0x000fe200000e0000 */
[----:B------:R-:W-:Y:S02]  /*bfc0*/  LOP3.LUT R20, R21, 0x380, RZ, 0xc0, !PT ;  /* 0x0000038015147812 */ /* 0x000fe400078ec0ff */
[----:B------:R-:W-:Y:S01]  /*bfd0*/  LOP3.LUT R28, R29, 0x380, RZ, 0xc0, !PT ;  /* 0x000003801d1c7812 */ /* 0x000fe200078ec0ff */
[----:B------:R-:W1:Y:S01]  /*bfe0*/  SHFL.IDX PT, R47, R8, RZ, 0x1c1f ;  /* 0x001c1fff082f7589 */ /* 0x000e6200000e0000 */
[----:B------:R-:W-:-:S02]  /*bff0*/  SHF.R.U64 R20, R20, 0x3, RZ ;  /* 0x0000000314147819 */ /* 0x000fc400000012ff */
[----:B------:R-:W-:Y:S01]  /*c000*/  SHF.R.U64 R28, R28, 0x3, RZ ;  /* 0x000000031c1c7819 */ /* 0x000fe200000012ff */
[----:B------:R-:W2:Y:S01]  /*c010*/  SHFL.IDX PT, R51, R8, 0x1, 0x1c1f ;  /* 0x003c1f0008337f89 */ /* 0x000ea200000e0000 */
[----:B------:R-:W-:Y:S01]  /*c020*/  LOP3.LUT R20, R20, R21, RZ, 0x3c, !PT ;  /* 0x0000001514147212 */ /* 0x000fe200078e3cff */
[--C-:B------:R-:W-:Y:S01]  /*c030*/  IMAD.X R21, RZ, RZ, R7.reuse, P2 ;  /* 0x000000ffff157224 */ /* 0x100fe200010e0607 */
[----:B------:R-:W-:Y:S01]  /*c040*/  LOP3.LUT R28, R28, R29, RZ, 0x3c, !PT ;  /* 0x0000001d1c1c7212 */ /* 0x000fe200078e3cff */
[----:B------:R-:W-:Y:S01]  /*c050*/  IMAD.X R29, RZ, RZ, R7, P0 ;  /* 0x000000ffff1d7224 */ /* 0x000fe200000e0607 */
[C---:B------:R-:W-:Y:S02]  /*c060*/  IADD3 R61, P0, R6.reuse, 0x9000, RZ ;  /* 0x00009000063d7810 */ /* 0x040fe40007f1e0ff */
[----:B------:R-:W-:Y:S02]  /*c070*/  IADD3 R13, P5, R6, 0x1000, RZ ;  /* 0x00001000060d7810 */ /* 0x000fe40007fbe0ff */
[----:B------:R-:W-:-:S02]  /*c080*/  LOP3.LUT R60, R61, 0x380, RZ, 0xc0, !PT ;  /* 0x000003803d3c7812 */ /* 0x000fc400078ec0ff */
[----:B------:R-:W-:Y:S02]  /*c090*/  IADD3 R25, P4, R6, 0x2000, RZ ;  /* 0x0000200006197810 */ /* 0x000fe40007f9e0ff */
[----:B------:R-:W-:Y:S02]  /*c0a0*/  SHF.R.U64 R60, R60, 0x3, RZ ;  /* 0x000000033c3c7819 */ /* 0x000fe400000012ff */
[----:B------:R-:W-:Y:S01]  /*c0b0*/  LOP3.LUT R56, R56, R57, RZ, 0x3c, !PT ;  /* 0x0000003938387212 */ /* 0x000fe200078e3cff */
[--C-:B------:R-:W-:Y:S01]  /*c0c0*/  IMAD.X R57, RZ, RZ, R7.reuse, P3 ;  /* 0x000000ffff397224 */ /* 0x100fe200018e0607 */
[----:B------:R-:W-:Y:S01]  /*c0d0*/  LOP3.LUT R60, R60, R61, RZ, 0x3c, !PT ;  /* 0x0000003d3c3c7212 */ /* 0x000fe200078e3cff */
[----:B------:R-:W-:Y:S01]  /*c0e0*/  IMAD.X R61, RZ, RZ, R7, P0 ;  /* 0x000000ffff3d7224 */ /* 0x000fe200000e0607 */
[----:B------:R-:W-:Y:S02]  /*c0f0*/  LOP3.LUT P0, RZ, R234, 0x3, RZ, 0xc0, !PT ;  /* 0x00000003eaff7812 */ /* 0x000fe4000780c0ff */
[----:B------:R-:W-:-:S02]  /*c100*/  LOP3.LUT R12, R13, 0x380, RZ, 0xc0, !PT ;  /* 0x000003800d0c7812 */ /* 0x000fc400078ec0ff */
[-C--:B------:R-:W-:Y:S02]  /*c110*/  ISETP.GE.OR P2, PT, R14, R83.reuse, P0 ;  /* 0x000000530e00720c */ /* 0x080fe40000746670 */
[----:B------:R-:W-:Y:S02]  /*c120*/  ISETP.GE.OR P0, PT, R5, R83, P0 ;  /* 0x000000530500720c */ /* 0x000fe40000706670 */
[----:B------:R-:W-:Y:S02]  /*c130*/  LOP3.LUT R24, R25, 0x380, RZ, 0xc0, !PT ;  /* 0x0000038019187812 */ /* 0x000fe400078ec0ff */
[----:B------:R-:W-:Y:S02]  /*c140*/  IADD3 R45, P3, R6, 0xa000, RZ ;  /* 0x0000a000062d7810 */ /* 0x000fe40007f7e0ff */
[----:B------:R-:W-:Y:S02]  /*c150*/  SHF.R.U64 R12, R12, 0x3, RZ ;  /* 0x000000030c0c7819 */ /* 0x000fe400000012ff */
[----:B------:R-:W-:-:S02]  /*c160*/  SHF.R.U64 R24, R24, 0x3, RZ ;  /* 0x0000000318187819 */ /* 0x000fc400000012ff */
[----:B------:R-:W-:Y:S01]  /*c170*/  LOP3.LUT R44, R45, 0x380, RZ, 0xc0, !PT ;  /* 0x000003802d2c7812 */ /* 0x000fe200078ec0ff */
[----:B-1----:R-:W-:Y:S01]  /*c180*/  @!P2 ST.E desc[UR50][R46.64], R4 ;  /* 0x000000042e00a985 */ /* 0x002fe2000c101932 */
[----:B------:R-:W-:Y:S01]  /*c190*/  LOP3.LUT R12, R12, R13, RZ, 0x3c, !PT ;  /* 0x0000000d0c0c7212 */ /* 0x000fe200078e3cff */
[--C-:B------:R-:W-:Y:S01]  /*c1a0*/  IMAD.X R13, RZ, RZ, R7.reuse, P5 ;  /* 0x000000ffff0d7224 */ /* 0x100fe200028e0607 */
[----:B------:R-:W-:Y:S01]  /*c1b0*/  LOP3.LUT R24, R24, R25, RZ, 0x3c, !PT ;  /* 0x0000001918187212 */ /* 0x000fe200078e3cff */
[--C-:B------:R-:W-:Y:S01]  /*c1c0*/  IMAD.X R25, RZ, RZ, R7.reuse, P4 ;  /* 0x000000ffff197224 */ /* 0x100fe200020e0607 */
[----:B------:R-:W-:Y:S01]  /*c1d0*/  SHF.R.U64 R44, R44, 0x3, RZ ;  /* 0x000000032c2c7819 */ /* 0x000fe200000012ff */
[----:B--2---:R1:W-:Y:S01]  /*c1e0*/  @!P0 ST.E desc[UR50][R50.64], R3 ;  /* 0x0000000332008985 */ /* 0x0043e2000c101932 */
[C---:B------:R-:W-:Y:S02]  /*c1f0*/  IADD3 R37, P6, R6.reuse, 0x6000, RZ ;  /* 0x0000600006257810 */ /* 0x040fe40007fde0ff */
[C---:B------:R-:W-:Y:S01]  /*c200*/  IADD3 R41, P5, R6.reuse, 0x7000, RZ ;  /* 0x0000700006297810 */ /* 0x040fe20007fbe0ff */
[----:B------:R-:W-:Y:S01]  /*c210*/  UIMAD UR8, UR9, UR10, URZ ;  /* 0x0000000a090872a4 */ /* 0x000fe2000f8e023f */
[----:B------:R-:W-:Y:S01]  /*c220*/  IADD3 R69, P4, R6, 0x8000, RZ ;  /* 0x0000800006457810 */ /* 0x000fe20007f9e0ff */
[----:B------:R-:W-:Y:S01]  /*c230*/  UIMAD.WIDE.U32 UR6, UR4, UR10, URZ ;  /* 0x0000000a040672a5 */ /* 0x000fe2000f8e003f */
[----:B------:R-:W-:Y:S01]  /*c240*/  LOP3.LUT R44, R44, R45, RZ, 0x3c, !PT ;  /* 0x0000002d2c2c7212 */ /* 0x000fe200078e3cff */
[----:B------:R-:W-:Y:S01]  /*c250*/  IMAD.X R45, RZ, RZ, R7, P3 ;  /* 0x000000ffff2d7224 */ /* 0x000fe200018e0607 */
[----:B------:R-:W-:Y:S01]  /*c260*/  LOP3.LUT R36, R37, 0x380, RZ, 0xc0, !PT ;  /* 0x0000038025247812 */ /* 0x000fe200078ec0ff */
[----:B------:R-:W5:Y:S01]  /*c270*/  LD.E.128 R12, desc[UR50][R12.64] ;  /* 0x000000320c0c7980 */ /* 0x000f62000c101d00 */
[----:B------:R-:W-:Y:S01]  /*c280*/  LOP3.LUT R40, R41, 0x380, RZ, 0xc0, !PT ;  /* 0x0000038029287812 */ /* 0x000fe200078ec0ff */
[----:B-1----:R-:W1:Y:S01]  /*c290*/  @P1 LDC R3, c[0x0][0xbec] ;  /* 0x0002fb00ff031b82 */ /* 0x002e620000000800 */
[----:B------:R-:W-:Y:S01]  /*c2a0*/  LOP3.LUT R68, R69, 0x380, RZ, 0xc0, !PT ;  /* 0x0000038045447812 */ /* 0x000fe200078ec0ff */
[----:B------:R-:W-:Y:S01]  /*c2b0*/  UIMAD UR8, UR4, UR11, UR8 ;  /* 0x0000000b040872a4 */ /* 0x000fe2000f8e0208 */
[----:B------:R-:W-:Y:S01]  /*c2c0*/  IADD3 R9, P3, R6, 0xf000, RZ ;  /* 0x0000f00006097810 */ /* 0x000fe20007f7e0ff */
[----:B------:R-:W5:Y:S01]  /*c2d0*/  LD.E.128 R24, desc[UR50][R24.64] ;  /* 0x0000003218187980 */ /* 0x000f62000c101d00 */
[----:B------:R-:W-:Y:S01]  /*c2e0*/  SHF.R.U64 R36, R36, 0x3, RZ ;  /* 0x0000000324247819 */ /* 0x000fe200000012ff */
[----:B------:R-:W-:Y:S01]  /*c2f0*/  ULDC.64 UR10, c[0x0][0xae8] ;  /* 0x0002ba00000a7ab9 */ /* 0x000fe20000000a00 */
[----:B------:R-:W-:Y:S01]  /*c300*/  SHF.R.U64 R40, R40, 0x3, RZ ;  /* 0x0000000328287819 */ /* 0x000fe200000012ff */
[----:B------:R-:W5:Y:S01]  /*c310*/  LD.E.128 R28, desc[UR50][R28.64] ;  /* 0x000000321c1c7980 */ /* 0x000f62000c101d00 */
[----:B------:R-:W-:-:S02]  /*c320*/  SHF.R.U64 R68, R68, 0x3, RZ ;  /* 0x0000000344447819 */ /* 0x000fc400000012ff */
[----:B------:R-:W-:Y:S01]  /*c330*/  LOP3.LUT R11, R6, 0x380, RZ, 0xc0, !PT ;  /* 0x00000380060b7812 */ /* 0x000fe200078ec0ff */
[----:B------:R-:W-:Y:S01]  /*c340*/  UIADD3 UR7, UR7, UR8, URZ ;  /* 0x0000000807077290 */ /* 0x000fe2000fffe03f */
[----:B------:R-:W-:Y:S01]  /*c350*/  LOP3.LUT R2, R9, 0x380, RZ, 0xc0, !PT ;  /* 0x0000038009027812 */ /* 0x000fe200078ec0ff */
[--C-:B------:R-:W-:Y:S01]  /*c360*/  IMAD.X R49, RZ, RZ, R7.reuse, P3 ;  /* 0x000000ffff317224 */ /* 0x100fe200018e0607 */
[----:B------:R-:W-:Y:S01]  /*c370*/  LOP3.LUT R36, R36, R37, RZ, 0x3c, !PT ;  /* 0x0000002524247212 */ /* 0x000fe200078e3cff */
[--C-:B------:R-:W-:Y:S01]  /*c380*/  IMAD.X R37, RZ, RZ, R7.reuse, P6 ;  /* 0x000000ffff257224 */ /* 0x100fe200030e0607 */
[----:B------:R-:W-:Y:S01]  /*c390*/  LOP3.LUT R40, R40, R41, RZ, 0x3c, !PT ;  /* 0x0000002928287212 */ /* 0x000fe200078e3cff */
[--C-:B------:R-:W-:Y:S01]  /*c3a0*/  IMAD.X R41, RZ, RZ, R7.reuse, P5 ;  /* 0x000000ffff297224 */ /* 0x100fe200028e0607 */
[----:B------:R-:W-:Y:S01]  /*c3b0*/  LOP3.LUT R68, R68, R69, RZ, 0x3c, !PT ;  /* 0x0000004544447212 */ /* 0x000fe200078e3cff */
[----:B------:R-:W-:Y:S01]  /*c3c0*/  IMAD.X R69, RZ, RZ, R7, P4 ;  /* 0x000000ffff457224 */ /* 0x000fe200020e0607 */
[----:B------:R-:W-:Y:S01]  /*c3d0*/  SHF.R.U64 R2, R2, 0x3, RZ ;  /* 0x0000000302027819 */ /* 0x000fe200000012ff */
[----:B------:R-:W-:Y:S01]  /*c3e0*/  UIMAD UR4, UR14, UR10, URZ ;  /* 0x0000000a0e0472a4 */ /* 0x000fe2000f8e023f */
[C---:B------:R-:W-:Y:S01]  /*c3f0*/  IADD3 R77, P6, R6.reuse, 0xc000, RZ ;  /* 0x0000c000064d7810 */ /* 0x040fe20007fde0ff */
[----:B------:R-:W5:Y:S01]  /*c400*/  LD.E.128 R56, desc[UR50][R56.64] ;  /* 0x0000003238387980 */ /* 0x000f62000c101d00 */
[C---:B------:R-:W-:Y:S01]  /*c410*/  IADD3 R73, P5, R6.reuse, 0xd000, RZ ;  /* 0x0000d00006497810 */ /* 0x040fe20007fbe0ff */
[----:B------:R-:W-:Y:S01]  /*c420*/  ULDC.64 UR8, c[0x0][0xaf0] ;  /* 0x0002bc0000087ab9 */ /* 0x000fe20000000a00 */
[----:B------:R-:W-:Y:S01]  /*c430*/  IADD3 R65, P4, R6, 0xe000, RZ ;  /* 0x0000e00006417810 */ /* 0x000fe20007f9e0ff */
[----:B------:R-:W5:Y:S01]  /*c440*/  LD.E.128 R32, desc[UR50][R32.64] ;  /* 0x0000003220207980 */ /* 0x000f62000c101d00 */
[----:B------:R-:W-:Y:S01]  /*c450*/  LOP3.LUT R48, R2, R9, RZ, 0x3c, !PT ;  /* 0x0000000902307212 */ /* 0x000fe200078e3cff */
[----:B------:R-:W-:Y:S01]  /*c460*/  IMAD R2, R232, 0x20, R233 ;  /* 0x00000020e8027824 */ /* 0x000fe200078e02e9 */
[----:B------:R-:W-:Y:S01]  /*c470*/  LOP3.LUT R76, R77, 0x380, RZ, 0xc0, !PT ;  /* 0x000003804d4c7812 */ /* 0x000fe200078ec0ff */
[----:B------:R-:W5:Y:S01]  /*c480*/  LD.E.128 R60, desc[UR50][R60.64] ;  /* 0x000000323c3c7980 */ /* 0x000f62000c101d00 */
[----:B------:R-:W-:-:S02]  /*c490*/  LOP3.LUT R72, R73, 0x380, RZ, 0xc0, !PT ;  /* 0x0000038049487812 */ /* 0x000fc400078ec0ff */
[----:B------:R-:W-:Y:S01]  /*c4a0*/  LOP3.LUT R64, R65, 0x380, RZ, 0xc0, !PT ;  /* 0x0000038041407812 */ /* 0x000fe200078ec0ff */
[----:B------:R-:W5:Y:S01]  /*c4b0*/  LD.E.128 R44, desc[UR50][R44.64] ;  /* 0x000000322c2c7980 */ /* 0x000f62000c101d00 */
[----:B------:R-:W-:Y:S01]  /*c4c0*/  SHF.R.U64 R11, R11, 0x3, RZ ;  /* 0x000000030b0b7819 */ /* 0x000fe200000012ff */
[----:B------:R-:W-:Y:S01]  /*c4d0*/  VIADD R54, R2, UR37 ;  /* 0x0000002502367c36 */ /* 0x000fe20008000000 */
[----:B------:R-:W-:Y:S01]  /*c4e0*/  SHF.R.U64 R76, R76, 0x3, RZ ;  /* 0x000000034c4c7819 */ /* 0x000fe200000012ff */
[----:B------:R-:W-:Y:S01]  /*c4f0*/  UIMAD UR4, UR43, UR11, UR4 ;  /* 0x0000000b2b0472a4 */ /* 0x000fe2000f8e0204 */
[----:B------:R-:W-:Y:S01]  /*c500*/  SHF.R.U64 R72, R72, 0x3, RZ ;  /* 0x0000000348487819 */ /* 0x000fe200000012ff */
[----:B------:R-:W-:Y:S01]  /*c510*/  UIMAD.WIDE.U32 UR6, UR43, UR10, UR6 ;  /* 0x0000000a2b0672a5 */ /* 0x000fe2000f8e0006 */
[----:B------:R-:W-:Y:S01]  /*c520*/  SHF.R.U64 R64, R64, 0x3, RZ ;  /* 0x0000000340407819 */ /* 0x000fe200000012ff */
[----:B------:R-:W5:Y:S01]  /*c530*/  LD.E.128 R36, desc[UR50][R36.64] ;  /* 0x0000003224247980 */ /* 0x000f62000c101d00 */
[----:B------:R-:W-:Y:S01]  /*c540*/  LOP3.LUT R6, R11, R6, RZ, 0x3c, !PT ;  /* 0x000000060b067212 */ /* 0x000fe200078e3cff */
[----:B-1----:R-:W-:Y:S01]  /*c550*/  @P1 IMAD.HI.U32 R2, R54, R3, RZ ;  /* 0x0000000336021227 */ /* 0x002fe200078e00ff */
[----:B------:R-:W-:Y:S01]  /*c560*/  LOP3.LUT R76, R76, R77, RZ, 0x3c, !PT ;  /* 0x0000004d4c4c7212 */ /* 0x000fe200078e3cff */
[----:B------:R-:W-:Y:S01]  /*c570*/  UIADD3 UR7, UR7, UR4, URZ ;  /* 0x0000000407077290 */ /* 0x000fe2000fffe03f */
[----:B------:R-:W-:Y:S01]  /*c580*/  LOP3.LUT R72, R72, R73, RZ, 0x3c, !PT ;  /* 0x0000004948487212 */ /* 0x000fe200078e3cff */
[--C-:B------:R-:W-:Y:S01]  /*c590*/  IMAD.X R77, RZ, RZ, R7.reuse, P6 ;  /* 0x000000ffff4d7224 */ /* 0x100fe200030e0607 */
[----:B------:R-:W-:Y:S01]  /*c5a0*/  LOP3.LUT R64, R64, R65, RZ, 0x3c, !PT ;  /* 0x0000004140407212 */ /* 0x000fe200078e3cff */
[--C-:B------:R-:W-:Y:S01]  /*c5b0*/  IMAD.X R73, RZ, RZ, R7.reuse, P5 ;  /* 0x000000ffff497224 */ /* 0x100fe200028e0607 */
[----:B------:R-:W5:Y:S01]  /*c5c0*/  LD.E.128 R8, desc[UR50][R6.64] ;  /* 0x0000003206087980 */ /* 0x000f62000c101d00 */
[----:B------:R-:W-:Y:S01]  /*c5d0*/  IMAD.X R65, RZ, RZ, R7, P4 ;  /* 0x000000ffff417224 */ /* 0x000fe200020e0607 */
[----:B------:R-:W-:-:S02]  /*c5e0*/  UIMAD UR4, UR36, UR8, URZ ;  /* 0x00000008240472a4 */ /* 0x000fc4000f8e023f */
[----:B------:R-:W-:Y:S01]  /*c5f0*/  UIMAD.WIDE.U32 UR6, UR42, UR8, UR6 ;  /* 0x000000082a0672a5 */ /* 0x000fe2000f8e0006 */
[----:B------:R-:W5:Y:S01]  /*c600*/  LD.E.128 R40, desc[UR50][R40.64] ;  /* 0x0000003228287980 */ /* 0x000f62000c101d00 */
[----:B------:R-:W-:-:S03]  /*c610*/  UIMAD UR4, UR42, UR9, UR4 ;  /* 0x000000092a0472a4 */ /* 0x000fc6000f8e0204 */
[----:B------:R-:W-:Y:S01]  /*c620*/  ULDC.64 UR8, c[0x0][0xae0] ;  /* 0x0002b80000087ab9 */ /* 0x000fe20000000a00 */
[----:B------:R1:W5:Y:S01]  /*c630*/  LD.E.128 R4, desc[UR50][R20.64] ;  /* 0x0000003214047980 */ /* 0x000362000c101d00 */
[----:B------:R-:W-:-:S03]  /*c640*/  UIADD3 UR4, UR7, UR4, URZ ;  /* 0x0000000407047290 */ /* 0x000fc6000fffe03f */
[----:B------:R-:W5:Y:S04]  /*c650*/  LD.E.128 R68, desc[UR50][R68.64] ;  /* 0x0000003244447980 */ /* 0x000f68000c101d00 */
[----:B------:R-:W5:Y:S01]  /*c660*/  LD.E.128 R76, desc[UR50][R76.64] ;  /* 0x000000324c4c7980 */ /* 0x000f62000c101d00 */
[----:B-1----:R-:W-:Y:S01]  /*c670*/  IMAD.MOV.U32 R21, RZ, RZ, R54 ;  /* 0x000000ffff157224 */ /* 0x002fe200078e0036 */
[----:B0-----:R-:W-:Y:S02]  /*c680*/  @P1 SHF.R.U32.HI R21, RZ, R81, R2 ;  /* 0x00000051ff151219 */ /* 0x001fe40000011602 */
[----:B------:R-:W5:Y:S02]  /*c690*/  LD.E.128 R72, desc[UR50][R72.64] ;  /* 0x0000003248487980 */ /* 0x000f64000c101d00 */
[--C-:B------:R-:W-:Y:S01]  /*c6a0*/  SHF.R.S32.HI R20, RZ, 0x1f, R21.reuse ;  /* 0x0000001fff147819 */ /* 0x100fe20000011415 */
[----:B------:R-:W-:Y:S01]  /*c6b0*/  IMAD.MOV R52, RZ, RZ, -R21 ;  /* 0x000000ffff347224 */ /* 0x000fe200078e0a15 */
[----:B------:R-:W5:Y:S01]  /*c6c0*/  LD.E.128 R64, desc[UR50][R64.64] ;  /* 0x0000003240407980 */ /* 0x000f62000c101d00 */
[----:B------:R-:W-:-:S02]  /*c6d0*/  IMAD.U32 R3, RZ, RZ, UR7 ;  /* 0x00000007ff037e24 */ /* 0x000fc4000f8e00ff */
[----:B------:R-:W-:Y:S01]  /*c6e0*/  IMAD R20, R20, UR8, RZ ;  /* 0x0000000814147c24 */ /* 0x000fe2000f8e02ff */
[----:B------:R-:W5:Y:S01]  /*c6f0*/  LD.E.128 R48, desc[UR50][R48.64] ;  /* 0x0000003230307980 */ /* 0x000f62000c101d00 */
[----:B------:R-:W-:Y:S02]  /*c700*/  IMAD R53, R53, R52, R54 ;  /* 0x0000003435357224 */ /* 0x000fe400078e0236 */
[----:B------:R-:W-:Y:S01]  /*c710*/  IMAD.U32 R2, RZ, RZ, UR6 ;  /* 0x00000006ff027e24 */ /* 0x000fe2000f8e00ff */
[----:B------:R-:W-:Y:S01]  /*c720*/  @!PT LDS RZ, [RZ] ;  /* 0x00000000fffff984 */ /* 0x000fe20000000800 */
[----:B------:R-:W-:Y:S01]  /*c730*/  @!PT LDS RZ, [RZ] ;  /* 0x00000000fffff984 */ /* 0x000fe20000000800 */
[----:B------:R-:W-:Y:S01]  /*c740*/  @!PT LDS RZ, [RZ] ;  /* 0x00000000fffff984 */ /* 0x000fe20000000800 */
[----:B------:R-:W-:Y:S01]  /*c750*/  @!PT LDS RZ, [RZ] ;  /* 0x00000000fffff984 */ /* 0x000fe20000000800 */
[----:B------:R0:W-:Y:S06]  /*c760*/  MEMBAR.ALL.CTA ;  /* 0x0000000000007992 */ /* 0x0001ec0000008000 */
[----:B0-----:R-:W0:Y:S01]  /*c770*/  FENCE.VIEW.ASYNC.S ;  /* 0x00000000000073c6 */ /* 0x001e220000000000 */
[----:B------:R-:W-:Y:S01]  /*c780*/  IMAD.U32 R3, RZ, RZ, UR4 ;  /* 0x00000004ff037e24 */ /* 0x000fe2000f8e00ff */
[----:B------:R-:W-:Y:S01]  /*c790*/  ULDC.64 UR6, c[0x0][0xad8] ;  /* 0x0002b60000067ab9 */ /* 0x000fe20000000a00 */
[C---:B------:R-:W-:Y:S01]  /*c7a0*/  IMAD R81, R21.reuse, UR9, R20 ;  /* 0x0000000915517c24 */ /* 0x040fe2000f8e0214 */
[----:B------:R-:W-:Y:S01]  /*c7b0*/  SHF.R.S32.HI R20, RZ, 0x1f, R53 ;  /* 0x0000001fff147819 */ /* 0x000fe20000011435 */
[----:B------:R-:W-:-:S04]  /*c7c0*/  IMAD.WIDE.U32 R2, R21, UR8, R2 ;  /* 0x0000000815027c25 */ /* 0x000fc8000f8e0002 */
[----:B------:R-:W-:Y:S02]  /*c7d0*/  IMAD.IADD R3, R3, 0x1, R81 ;  /* 0x0000000103037824 */ /* 0x000fe400078e0251 */
[----:B------:R-:W-:Y:S02]  /*c7e0*/  IMAD R52, R20, UR6, RZ ;  /* 0x0000000614347c24 */ /* 0x000fe4000f8e02ff */
[----:B------:R-:W-:Y:S02]  /*c7f0*/  VIADD R84, R233, UR37 ;  /* 0x00000025e9547c36 */ /* 0x000fe40008000000 */
[C---:B------:R-:W-:Y:S02]  /*c800*/  IMAD R21, R53.reuse, UR7, R52 ;  /* 0x0000000735157c24 */ /* 0x040fe4000f8e0234 */
[----:B------:R-:W-:Y:S01]  /*c810*/  IMAD.WIDE.U32 R2, R53, UR6, R2 ;  /* 0x0000000635027c25 */ /* 0x000fe2000f8e0002 */
[----:B------:R-:W-:Y:S01]  /*c820*/  ISETP.GE.AND P2, PT, R84, R83, PT ;  /* 0x000000535400720c */ /* 0x000fe20003f46270 */
[----:B------:R-:W-:-:S02]  /*c830*/  ULDC.64 UR6, c[0x0][0xa80] ;  /* 0x0002a00000067ab9 */ /* 0x000fc40000000a00 */
[----:B------:R-:W-:Y:S01]  /*c840*/  VIADD R0, R0, 0x38820 ;  /* 0x0003882000007836 */ /* 0x000fe20000000000 */
[----:B------:R-:W-:Y:S01]  /*c850*/  LEA R54, P3, R2, UR6, 0x1 ;  /* 0x0000000602367c11 */ /* 0x000fe2000f8608ff */
[----:B------:R-:W-:Y:S02]  /*c860*/  IMAD.IADD R3, R3, 0x1, R21 ;  /* 0x0000000103037824 */ /* 0x000fe400078e0215 */
[----:B------:R-:W-:Y:S01]  /*c870*/  VIADD R20, R84, 0x20 ;  /* 0x0000002054147836 */ /* 0x000fe20000000000 */
[----:B------:R-:W-:Y:S02]  /*c880*/  PRMT R0, RZ, 0x654, R0 ;  /* 0x00000654ff007816 */ /* 0x000fe40000000000 */
[----:B------:R-:W-:Y:S02]  /*c890*/  LEA.HI.X R82, R2, UR7, R3, 0x1, P3 ;  /* 0x0000000702527c11 */ /* 0x000fe400098f0c03 */
[----:B------:R-:W-:Y:S01]  /*c8a0*/  ISETP.GE.AND P1, PT, R20, R83, PT ;  /* 0x000000531400720c */ /* 0x000fe20003f26270 */
[----:B------:R-:W-:Y:S01]  /*c8b0*/  VIADD R20, R84, 0x40 ;  /* 0x0000004054147836 */ /* 0x000fe20000000000 */
[----:B0-----:R0:W-:Y:S01]  /*c8c0*/  SYNCS.ARRIVE.TRANS64.RED.A1T0 RZ, [R0+URZ], RZ ;  /* 0x000000ff00ff79a7 */ /* 0x0011e2000810043f */
[----:B------:R1:W2:Y:S01]  /*c8d0*/  SHFL.IDX PT, R80, R54, RZ, 0x181f ;  /* 0x00181fff36507589 */ /* 0x0002a200000e0000 */
[----:B------:R-:W-:Y:S01]  /*c8e0*/  BSSY B1, `(.L_x_2176) ;  /* 0x0000019000017945 */ /* 0x000fe20003800000 */
[----:B------:R-:W-:-:S02]  /*c8f0*/  SHF.R.S32.HI R85, RZ, 0x1f, R23 ;  /* 0x0000001fff557819 */ /* 0x000fc40000011417 */
[----:B------:R-:W-:Y:S01]  /*c900*/  ISETP.GE.AND P0, PT, R20, R83, PT ;  /* 0x000000531400720c */ /* 0x000fe20003f06270 */
[----:B0-----:R1:W0:Y:S01]  /*c910*/  SHFL.IDX PT, R0, R82, RZ, 0x181f ;  /* 0x00181fff52007589 */ /* 0x00122200000e0000 */
[----:B------:R-:W-:Y:S02]  /*c920*/  SHF.R.S32.HI R86, RZ, 0x1f, R19 ;  /* 0x0000001fff567819 */ /* 0x000fe40000011413 */
[----:B------:R-:W-:Y:S02]  /*c930*/  SHF.R.S32.HI R87, RZ, 0x1f, R22 ;  /* 0x0000001fff577819 */ /* 0x000fe40000011416 */
[----:B------:R-:W-:Y:S01]  /*c940*/  SHF.R.S32.HI R88, RZ, 0x1f, R16 ;  /* 0x0000001fff587819 */ /* 0x000fe20000011410 */
[----:B------:R-:W-:Y:S06]  /*c950*/  @P2 BRA `(.L_x_2177) ;  /* 0x0000000000442947 */ /* 0x000fec0003800000 */
[----:B------:R-:W-:Y:S02]  /*c960*/  ULDC UR4, c[0x0][0xac8] ;  /* 0x0002b20000047ab9 */ /* 0x000fe40000000800 */
[----:B------:R-:W-:Y:S02]  /*c970*/  ISETP.GE.AND P5, PT, R16, UR4, PT ;  /* 0x0000000410007c0c */ /* 0x000fe4000bfa6270 */
[----:B------:R-:W-:Y:S02]  /*c980*/  ISETP.GE.AND P4, PT, R22, UR4, PT ;  /* 0x0000000416007c0c */ /* 0x000fe4000bf86270 */
[----:B------:R-:W-:Y:S02]  /*c990*/  ISETP.GE.AND P3, PT, R19, UR4, PT ;  /* 0x0000000413007c0c */ /* 0x000fe4000bf66270 */
[----:B------:R-:W-:-:S07]  /*c9a0*/  ISETP.GE.AND P2, PT, R23, UR4, PT ;  /* 0x0000000417007c0c */ /* 0x000fce000bf46270 */
[----:B--2---:R-:W-:-:S04]  /*c9b0*/  @!P5 LEA R2, P6, R16, R80, 0x1 ;  /* 0x000000501002d211 */ /* 0x004fc800078c08ff */
[----:B0-----:R-:W-:Y:S02]  /*c9c0*/  @!P5 LEA.HI.X R3, R16, R0, R88, 0x1, P6 ;  /* 0x000000001003d211 */ /* 0x001fe400030f0c58 */
        /* <DEDUP_REMOVED lines=10> */
.L_x_2177:
[----:B------:R-:W-:Y:S05]  /*ca70*/  BSYNC B1 ;  /* 0x0000000000017941 */ /* 0x000fea0003800000 */
.L_x_2176:
[----:B0-----:R0:W4:Y:S01]  /*ca80*/  SHFL.IDX PT, R0, R82, 0x1, 0x181f ;  /* 0x00381f0052007f89 */ /* 0x00112200000e0000 */
        /* <DEDUP_REMOVED lines=8> */
[-C--:B---3--:R-:W-:Y:S02]  /*cb10*/  @!P4 LEA R2, P6, R16, R20.reuse, 0x1 ;  /* 0x000000141002c211 */ /* 0x088fe400078c08ff */
[----:B-----5:R-:W-:Y:S02]  /*cb20*/  @!P3 LEA R8, P5, R22, R20, 0x1 ;  /* 0x000000141608b211 */ /* 0x020fe400078a08ff */
        /* <DEDUP_REMOVED lines=10> */
.L_x_2179:
[----:B------:R-:W-:Y:S05]  /*cbd0*/  BSYNC B1 ;  /* 0x0000000000017941 */ /* 0x000fea0003800000 */
.L_x_2178:
        /* <DEDUP_REMOVED lines=21> */
.L_x_2181:
[----:B------:R-:W-:Y:S05]  /*cd30*/  BSYNC B1 ;  /* 0x0000000000017941 */ /* 0x000fea0003800000 */
.L_x_2180:
[----:B0-----:R-:W-:Y:S01]  /*cd40*/  VIADD R0, R84, 0x60 ;  /* 0x0000006054007836 */ /* 0x001fe20000000000 */
[----:B-1--4-:R-:W4:Y:S04]  /*cd50*/  SHFL.IDX PT, R82, R82, 0x3, 0x181f ;  /* 0x00781f0052527f89 */ /* 0x012f2800000e0000 */
        /* <DEDUP_REMOVED lines=10> */
[-C--:B----4-:R-:W-:Y:S02]  /*ce00*/  @!P3 LEA.HI.X R3, R16, R82.reuse, R88, 0x1, P0 ;  /* 0x000000521003b211 */ /* 0x090fe400000f0c58 */
        /* <DEDUP_REMOVED lines=11> */
.L_x_2174:
        /* <DEDUP_REMOVED lines=37> */
.L_x_2183:
[----:B------:R-:W-:Y:S01]  /*d110*/  USEL UR42, UR42, URZ, !UP0 ;  /* 0x0000003f2a2a7287 */ /* 0x000fe2000c000000 */
[----:B------:R-:W-:Y:S01]  /*d120*/  BSSY B1, `(.L_x_2184) ;  /* 0x000002c000017945 */ /* 0x000fe20003800000 */
[----:B------:R-:W-:-:S03]  /*d130*/  USEL UR36, UR36, URZ, !UP0 ;  /* 0x0000003f24247287 */ /* 0x000fc6000c000000 */
[----:B------:R-:W-:Y:S09]  /*d140*/  @P1 BRA `(.L_x_2185) ;  /* 0x0000000000a41947 */ /* 0x000ff20003800000 */
        /* <DEDUP_REMOVED lines=41> */
.L_x_2185:
[----:B------:R-:W-:Y:S05]  /*d3e0*/  BSYNC B1 ;  /* 0x0000000000017941 */ /* 0x000fea0003800000 */
.L_x_2184:
[----:B0-----:R-:W0:Y:S01]  /*d3f0*/  @P0 LDC R3, c[0x0][0xbf0] ;  /* 0x0002fc00ff030b82 */ /* 0x001e220000000800 */
[----:B------:R-:W-:Y:S01]  /*d400*/  ULDC.64 UR12, c[0x0][0xaa0] ;  /* 0x0002a800000c7ab9 */ /* 0x000fe20000000a00 */
[----:B------:R-:W-:Y:S01]  /*d410*/  IMAD R2, R232, 0x20, R233 ;  /* 0x00000020e8027824 */ /* 0x000fe200078e02e9 */
[----:B------:R-:W-:Y:S01]  /*d420*/  UIMAD UR8, UR9, UR12, URZ ;  /* 0x0000000c090872a4 */ /* 0x000fe2000f8e023f */
[----:B------:R-:W-:Y:S01]  /*d430*/  BSSY B1, `(.L_x_2186) ;  /* 0x0000045000017945 */ /* 0x000fe20003800000 */
[----:B------:R-:W-:Y:S01]  /*d440*/  UIMAD.WIDE.U32 UR6, UR4, UR12, URZ ;  /* 0x0000000c040672a5 */ /* 0x000fe2000f8e003f */
[----:B------:R-:W-:Y:S01]  /*d450*/  VIADD R6, R2, UR37 ;  /* 0x0000002502067c36 */ /* 0x000fe20008000000 */
[----:B------:R-:W-:Y:S01]  /*d460*/  UIMAD UR8, UR4, UR13, UR8 ;  /* 0x0000000d040872a4 */ /* 0x000fe2000f8e0208 */
[----:B------:R-:W-:Y:S02]  /*d470*/  SHF.R.S32.HI R20, RZ, 0x1f, R23 ;  /* 0x0000001fff147819 */ /* 0x000fe40000011417 */
        /* <DEDUP_REMOVED lines=64> */
.L_x_2187:
[----:B------:R-:W-:Y:S05]  /*d880*/  BSYNC B1 ;  /* 0x0000000000017941 */ /* 0x000fea0003800000 */
.L_x_2186:
        /* <DEDUP_REMOVED lines=21> */
.L_x_2189:
[----:B------:R-:W-:Y:S05]  /*d9e0*/  BSYNC B1 ;  /* 0x0000000000017941 */ /* 0x000fea0003800000 */
.L_x_2188:
        /* <DEDUP_REMOVED lines=21> */
.L_x_2191:
[----:B------:R-:W-:Y:S05]  /*db40*/  BSYNC B1 ;  /* 0x0000000000017941 */ /* 0x000fea0003800000 */
.L_x_2190:
        /* <DEDUP_REMOVED lines=22> */
.L_x_2182:
[----:B------:R-:W-:Y:S05]  /*dcb0*/  BSYNC B0 ;  /* 0x0000000000007941 */ /* 0x000fea0003800000 */
.L_x_2173:
[----:B------:R-:W-:Y:S02]  /*dcc0*/  ULDC UR4, c[0x0][0xc3c] ;  /* 0x00030f0000047ab9 */ /* 0x000fe40000000800 */
[----:B------:R-:W-:-:S13]  /*dcd0*/  ISETP.GE.AND P0, PT, R55, UR4, PT ;  /* 0x0000000437007c0c */ /* 0x000fda000bf06270 */
[----:B------:R-:W-:Y:S05]  /*dce0*/  @!P0 BRA `(.L_x_2192) ;  /* 0xffffff3000548947 */ /* 0x000fea000383ffff */
[----:B------:R-:W-:Y:S05]  /*dcf0*/  EXIT ;  /* 0x000000000000794d */ /* 0x000fea0003800000 */
.L_x_2134:
[----:B------:R-:W-:-:S08]  /*dd00*/  NOP ;  /* 0x0000000000007918 */ /* 0x000fd00000000000 */
[----:B------:R-:W0:-:S00]  /*dd10*/  USETMAXREG.DEALLOC.CTAPOOL 0x18 ;  /* 0x00000018000079c8 */ /* 0x000e0000080e0500 */
[----:B0-----:R-:W-:Y:S01]  /*dd20*/  LOP3.LUT R0, R0, 0x3, RZ, 0xc0, !PT ;  /* 0x0000000300007812 */ /* 0x001fe200078ec0ff */
[----:B------:R-:W-:-:S05]  /*dd30*/  IMAD.MOV.U32 R6, RZ, RZ, RZ ;  /* 0x000000ffff067224 */ /* 0x000fca00078e00ff */
[----:B------:R-:W0:Y:S02]  /*dd40*/  SHFL.IDX PT, R0, R0, RZ, 0x1f ;  /* 0x00001fff00007589 */ /* 0x000e2400000e0000 */
[----:B0-----:R-:W-:-:S04]  /*dd50*/  ISETP.NE.AND P0, PT, R0, RZ, PT ;  /* 0x000000ff0000720c */ /* 0x001fc80003f05270 */
[----:B------:R-:W-:-:S05]  /*dd60*/  P2R R0, PR, RZ, 0x1 ;  /* 0x00000001ff007803 */ /* 0x000fca0000000000 */
[----:B------:R0:W-:Y:S04]  /*dd70*/  STL [R1+0x44], R0 ;  /* 0x0000440001007387 */ /* 0x0001e80000100800 */
        /* <DEDUP_REMOVED lines=12> */
.L_x_2193:
[----:B0-----:R-:W0:Y:S01]  /*de40*/  S2R R0, SR_TID.X ;  /* 0x0000000000007919 */ /* 0x001e220000002100 */
        /* <DEDUP_REMOVED lines=40> */
.L_x_2199:
        /* <DEDUP_REMOVED lines=14> */
.L_x_2198:
[----:B------:R-:W-:Y:S05]  /*e1b0*/  BSYNC B0 ;  /* 0x0000000000007941 */ /* 0x000fea0003800000 */
.L_x_2197:
        /* <DEDUP_REMOVED lines=22> */
.L_x_2195:
        /* <DEDUP_REMOVED lines=25> */
.L_x_2200:
        /* <DEDUP_REMOVED lines=58> */
.L_x_2196:
[----:B------:R0:W-:Y:S01]  /*e850*/  STL [R1+0x20], R0 ;  /* 0x0000200001007387 */ /* 0x0001e20000100800 */
[----:B------:R-:W-:-:S03]  /*e860*/  UMOV UR36, URZ ;  /* 0x0000003f00247c82 */ /* 0x000fc60008000000 */
[----:B------:R0:W-:Y:S02]  /*e870*/  STL [R1+0x24], RZ ;  /* 0x000024ff01007387 */ /* 0x0001e40000100800 */
.L_x_2201:
        /* <DEDUP_REMOVED lines=11> */
.L_x_2194:
[----:B0-----:R-:W-:Y:S01]  /*e930*/  IMAD.MOV.U32 R0, RZ, RZ, 0x1 ;  /* 0x00000001ff007424 */ /* 0x001fe200078e00ff */
[----:B------:R-:W-:Y:S01]  /*e940*/  ULDC UR4, c[0x0][0xc3c] ;  /* 0x00030f0000047ab9 */ /* 0x000fe20000000800 */
[----:B------:R0:W-:Y:S01]  /*e950*/  STL [R1+0x40], RZ ;  /* 0x000040ff01007387 */ /* 0x0001e20000100800 */
[----:B------:R-:W-:-:S03]  /*e960*/  UISETP.GE.AND UP0, UPT, UR42, UR4, UPT ;  /* 0x000000042a00728c */ /* 0x000fc6000bf06270 */
[----:B------:R0:W-:Y:S03]  /*e970*/  STL [R1+0xc], R0 ;  /* 0x00000c0001007387 */ /* 0x0001e60000100800 */
[----:B------:R-:W-:Y:S01]  /*e980*/  PLOP3.LUT P0, PT, PT, PT, UP0, 0x80, 0x0 ;  /* 0x000000000000781c */ /* 0x000fe20003f0f008 */
[----:B------:R0:W-:-:S12]  /*e990*/  STL [R1+0x4], RZ ;  /* 0x000004ff01007387 */ /* 0x0001d80000100800 */
[----:B0-----:R-:W-:Y:S05]  /*e9a0*/  @P0 BRA `(.L_x_2202) ;  /* 0x0000005400400947 */ /* 0x001fea0003800000 */
[----:B-1----:R-:W0:Y:S01]  /*e9b0*/  S2R R4, SR_TID.X ;  /* 0x0000000000047919 */ /* 0x002e220000002100 */
[----:B------:R-:W1:Y:S01]  /*e9c0*/  S2UR UR5, SR_CgaCtaId ;  /* 0x00000000000579c3 */ /* 0x000e620000008800 */
[----:B------:R-:W-:Y:S01]  /*e9d0*/  UMOV UR4, 0x400 ;  /* 0x0000040000047882 */ /* 0x000fe20000000000 */
[----:B------:R-:W-:Y:S01]  /*e9e0*/  ULDC UR40, c[0x0][0xc] ;  /* 0x0000030000287ab9 */ /* 0x000fe20000000800 */
[----:B------:R-:W-:Y:S02]  /*e9f0*/  ULOP3.LUT UR39, UR38, 0x1, URZ, 0xfc, !UPT ;  /* 0x0000000126277892 */ /* 0x000fe4000f8efc3f */
[----:B------:R-:W-:Y:S01]  /*ea00*/  ULOP3.LUT UR41, UR38, 0x2, URZ, 0xfc, !UPT ;  /* 0x0000000226297892 */ /* 0x000fe2000f8efc3f */
[----:B------:R-:W-:Y:S01]  /*ea10*/  ULDC.64 UR48, c[0x0][0x198] ;  /* 0x0000660000307ab9 */ /* 0x000fe20000000a00 */
[----:B-1----:R-:W-:-:S06]  /*ea20*/  ULEA UR4, UR5, UR4, 0x18 ;  /* 0x0000000405047291 */ /* 0x002fcc000f8ec03f */
[----:B------:R-:W-:Y:S01]  /*ea30*/  IMAD.U32 R17, RZ, RZ, UR4 ;  /* 0x00000004ff117e24 */ /* 0x000fe2000f8e00ff */
[C---:B0-----:R-:W-:Y:S01]  /*ea40*/  LOP3.LUT R6, R4.reuse, 0x7f, RZ, 0xc0, !PT ;  /* 0x0000007f04067812 */ /* 0x041fe200078ec0ff */
[C---:B------:R-:W-:Y:S01]  /*ea50*/  IMAD.SHL.U32 R18, R4.reuse, 0x80, RZ ;  /* 0x0000008004127824 */ /* 0x040fe200078e00ff */
[----:B------:R-:W-:Y:S02]  /*ea60*/  R2P PR, R4, 0x6 ;  /* 0x0000000604007804 */ /* 0x000fe40000000000 */
[----:B------:R-:W-:Y:S02]  /*ea70*/  SHF.R.U32.HI R3, RZ, 0x5, R6 ;  /* 0x00000005ff037819 */ /* 0x000fe40000011606 */
[C---:B------:R-:W-:Y:S02]  /*ea80*/  LOP3.LUT R2, R18.reuse, 0x400, RZ, 0xc0, !PT ;  /* 0x0000040012027812 */ /* 0x040fe400078ec0ff */
        /* <DEDUP_REMOVED lines=35> */
.L_x_2273:
[----:B------:R-:W-:Y:S01]  /*ecc0*/  ULDC.64 UR4, c[0x0][0xc88] ;  /* 0x0003220000047ab9 */ /* 0x000fe20000000a00 */
[----:B-1----:R-:W-:Y:S01]  /*ecd0*/  IMAD.MOV.U32 R0, RZ, RZ, RZ ;  /* 0x000000ffff007224 */ /* 0x002fe200078e00ff */
[----:B------:R-:W-:Y:S01]  /*ece0*/  UIMAD.WIDE UR4, UR42, 0x4, UR4 ;  /* 0x000000042a0478a5 */ /* 0x000fe2000f8e0204 */
[----:B------:R-:W-:Y:S01]  /*ecf0*/  ULDC.64 UR8, c[0x0][0xa18] ;  /* 0x0002860000087ab9 */ /* 0x000fe20000000a00 */
[----:B------:R-:W-:-:S04]  /*ed00*/  ULDC.64 UR6, c[0x0][0xa08] ;  /* 0x0002820000067ab9 */ /* 0x000fc80000000a00 */
[----:B------:R-:W-:Y:S02]  /*ed10*/  IMAD.U32 R2, RZ, RZ, UR4 ;  /* 0x00000004ff027e24 */ /* 0x000fe4000f8e00ff */
[----:B------:R-:W-:Y:S01]  /*ed20*/  IMAD.U32 R3, RZ, RZ, UR5 ;  /* 0x00000005ff037e24 */ /* 0x000fe2000f8e00ff */
[----:B------:R-:W-:-:S04]  /*ed30*/  ULDC.64 UR4, c[0x0][0xa28] ;  /* 0x00028a0000047ab9 */ /* 0x000fc80000000a00 */
[----:B------:R-:W2:Y:S01]  /*ed40*/  LDG.E R2, desc[UR50][R2.64] ;  /* 0x0000003202027981 */ /* 0x000ea2000c1e1900 */
[----:B------:R-:W-:-:S04]  /*ed50*/  UISETP.NE.U32.AND UP0, UPT, UR4, URZ, UPT ;  /* 0x0000003f0400728c */ /* 0x000fc8000bf05070 */
[----:B------:R-:W-:-:S06]  /*ed60*/  UISETP.NE.AND.EX UP0, UPT, UR5, URZ, UPT, UP0 ;  /* 0x0000003f0500728c */ /* 0x000fcc000bf05300 */
[----:B------:R-:W-:Y:S02]  /*ed70*/  PLOP3.LUT P0, PT, PT, PT, UP0, 0x80, 0x0 ;  /* 0x000000000000781c */ /* 0x000fe40003f0f008 */
[----:B------:R-:W-:-:S04]  /*ed80*/  ISETP.NE.U32.AND P1, PT, RZ, UR6, PT ;  /* 0x00000006ff007c0c */ /* 0x000fc8000bf25070 */
[----:B------:R-:W-:Y:S01]  /*ed90*/  ISETP.NE.AND.EX P1, PT, RZ, UR7, PT, P1 ;  /* 0x00000007ff007c0c */ /* 0x000fe2000bf25310 */
[----:B------:R-:W-:Y:S01]  /*eda0*/  IMAD.MOV.U32 R8, RZ, RZ, RZ ;  /* 0x000000ffff087224 */ /* 0x000fe200078e00ff */
[----:B--2---:R-:W-:-:S13]  /*edb0*/  R2UR UR43, R2 ;  /* 0x00000000022b72ca */ /* 0x004fda00000e0000 */
[----:B------:R-:W-:Y:S02]  /*edc0*/  USHF.R.S32.HI UR46, URZ, 0x1f, UR43 ;  /* 0x0000001f3f2e7899 */ /* 0x000fe4000801142b */
[----:B------:R-:W-:-:S04]  /*edd0*/  @UP0 ULEA UR4, UP1, UR43, UR4, 0x2 ;  /* 0x000000042b040291 */ /* 0x000fc8000f82103f */
[----:B------:R-:W-:Y:S02]  /*ede0*/  @UP0 ULEA.HI.X UR5, UR43, UR5, UR46, 0x2, UP1 ;  /* 0x000000052b050291 */ /* 0x000fe400088f142e */
[----:B------:R-:W-:Y:S01]  /*edf0*/  IMAD.U32 R2, RZ, RZ, UR4 ;  /* 0x00000004ff027e24 */ /* 0x000fe2000f8e00ff */
[----:B------:R-:W-:-:S03]  /*ee00*/  USHF.L.U32 UR44, UR43, 0x2, URZ ;  /* 0x000000022b2c7899 */ /* 0x000fc6000800063f */
[----:B------:R-:W-:Y:S01]  /*ee10*/  IMAD.U32 R3, RZ, RZ, UR5 ;  /* 0x00000005ff037e24 */ /* 0x000fe2000f8e00ff */
[----:B------:R-:W-:Y:S01]  /*ee20*/  ULDC.64 UR4, c[0x0][0xa00] ;  /* 0x0002800000047ab9 */ /* 0x000fe20000000a00 */
[----:B------:R-:W-:-:S03]  /*ee30*/  USHF.L.U64.HI UR45, UR43, 0x2, UR46 ;  /* 0x000000022b2d7899 */ /* 0x000fc6000801022e */
[----:B0-----:R0:W5:Y:S01]  /*ee40*/  @P0 LDG.E R0, desc[UR50][R2.64] ;  /* 0x0000003202000981 */ /* 0x001162000c1e1900 */
[----:B------:R-:W-:Y:S01]  /*ee50*/  ISETP.NE.U32.AND P0, PT, RZ, UR4, PT ;  /* 0x00000004ff007c0c */ /* 0x000fe2000bf05070 */
[----:B------:R-:W-:Y:S02]  /*ee60*/  UIADD3 UR4, UP0, UR44, UR4, URZ ;  /* 0x000000042c047290 */ /* 0x000fe4000ff1e03f */
[----:B------:R-:W-:Y:S01]  /*ee70*/  UIADD3 UR6, UP1, UR44, UR6, URZ ;  /* 0x000000062c067290 */ /* 0x000fe2000ff3e03f */
[----:B------:R-:W-:Y:S01]  /*ee80*/  ISETP.NE.AND.EX P0, PT, RZ, UR5, PT, P0 ;  /* 0x00000005ff007c0c */ /* 0x000fe2000bf05300 */
[----:B------:R-:W-:Y:S02]  /*ee90*/  UIADD3.X UR5, UR45, UR5, URZ, UP0, !UPT ;  /* 0x000000052d057290 */ /* 0x000fe400087fe43f */
[----:B------:R-:W-:Y:S02]  /*eea0*/  UISETP.NE.U32.AND UP0, UPT, UR8, URZ, UPT ;  /* 0x0000003f0800728c */ /* 0x000fe4000bf05070 */
[----:B------:R-:W-:Y:S01]  /*eeb0*/  UIADD3.X UR7, UR45, UR7, URZ, UP1, !UPT ;  /* 0x000000072d077290 */ /* 0x000fe20008ffe43f */
[----:B0-----:R-:W-:Y:S01]  /*eec0*/  IMAD.U32 R2, RZ, RZ, UR4 ;  /* 0x00000004ff027e24 */ /* 0x001fe2000f8e00ff */
[----:B------:R-:W-:Y:S01]  /*eed0*/  UISETP.NE.AND.EX UP0, UPT, UR9, URZ, UPT, UP0 ;  /* 0x0000003f0900728c */ /* 0x000fe2000bf05300 */
[----:B------:R-:W-:-:S02]  /*eee0*/  IMAD.U32 R3, RZ, RZ, UR5 ;  /* 0x00000005ff037e24 */ /* 0x000fc4000f8e00ff */
[----:B------:R-:W-:Y:S02]  /*eef0*/  IMAD.U32 R4, RZ, RZ, UR6 ;  /* 0x00000006ff047e24 */ /* 0x000fe4000f8e00ff */
[----:B------:R-:W-:Y:S01]  /*ef00*/  IMAD.U32 R5, RZ, RZ, UR7 ;  /* 0x00000007ff057e24 */ /* 0x000fe2000f8e00ff */
[----:B------:R-:W-:-:S05]  /*ef10*/  PLOP3.LUT P2, PT, PT, PT, UP0, 0x80, 0x0 ;  /* 0x000000000000781c */ /* 0x000fca0003f4f008 */
[----:B------:R-:W-:Y:S01]  /*ef20*/  @UP0 UIADD3 UR4, UP1, UR44, UR8, URZ ;  /* 0x000000082c040290 */ /* 0x000fe2000ff3e03f */
[----:B------:R0:W5:Y:S03]  /*ef30*/  @P1 LDG.E R8, desc[UR50][R4.64] ;  /* 0x0000003204081981 */ /* 0x000166000c1e1900 */
[----:B------:R-:W-:Y:S01]  /*ef40*/  @UP0 UIADD3.X UR5, UR45, UR9, URZ, UP1, !UPT ;  /* 0x000000092d050290 */ /* 0x000fe20008ffe43f */
[----:B------:R0:W5:Y:S01]  /*ef50*/  @P0 LDG.E R9, desc[UR50][R2.64] ;  /* 0x0000003202090981 */ /* 0x000162000c1e1900 */
[----:B------:R-:W-:Y:S01]  /*ef60*/  ULDC UR6, c[0x0][0x288] ;  /* 0x0000a20000067ab9 */ /* 0x000fe20000000800 */
[----:B------:R-:W-:Y:S02]  /*ef70*/  IMAD.U32 R6, RZ, RZ, UR4 ;  /* 0x00000004ff067e24 */ /* 0x000fe4000f8e00ff */
[----:B------:R-:W-:Y:S02]  /*ef80*/  IMAD.U32 R10, RZ, RZ, UR6 ;  /* 0x00000006ff0a7e24 */ /* 0x000fe4000f8e00ff */
[----:B------:R-:W-:-:S05]  /*ef90*/  IMAD.U32 R7, RZ, RZ, UR5 ;  /* 0x00000005ff077e24 */ /* 0x000fca000f8e00ff */
[----:B------:R-:W2:Y:S04]  /*efa0*/  @P2 LDG.E R10, desc[UR50][R6.64] ;  /* 0x00000032060a2981 */ /* 0x000ea8000c1e1900 */
[----:B--2---:R0:W-:Y:S01]  /*efb0*/  STL [R1+0x28], R10 ;  /* 0x0000280a01007387 */ /* 0x0041e20000100800 */
[----:B------:R-:W-:Y:S05]  /*efc0*/  @P2 BRA `(.L_x_2203) ;  /* 0x0000000000142947 */ /* 0x000fea0003800000 */
[----:B------:R-:W-:Y:S05]  /*efd0*/  @!P0 BRA `(.L_x_2203) ;  /* 0x0000000000108947 */ /* 0x000fea0003800000 */
[----:B------:R-:W2:Y:S04]  /*efe0*/  LDG.E R6, desc[UR50][R2.64] ;  /* 0x0000003202067981 */ /* 0x000ea8000c1e1900 */
[----:B0-----:R-:W2:Y:S02]  /*eff0*/  LDG.E R2, desc[UR50][R2.64+0x4] ;  /* 0x0000043202027981 */ /* 0x001ea4000c1e1900 */
[----:B--2---:R-:W-:-:S05]  /*f000*/  IMAD.IADD R2, R2, 0x1, -R6 ;  /* 0x0000000102027824 */ /* 0x004fca00078e0a06 */
[----:B------:R1:W-:Y:S02]  /*f010*/  STL [R1+0x28], R2 ;  /* 0x0000280201007387 */ /* 0x0003e40000100800 */
.L_x_2203:
[----:B-----5:R-:W-:Y:S01]  /*f020*/  IMAD.IADD R6, R8, 0x1, R0 ;  /* 0x0000000108067824 */ /* 0x020fe200078e0200 */
[----:B------:R-:W-:Y:S01]  /*f030*/  ULDC.64 UR4, c[0x0][0x418] ;  /* 0x0001060000047ab9 */ /* 0x000fe20000000a00 */
[----:B0-----:R-:W-:Y:S01]  /*f040*/  IMAD.U32 R3, RZ, RZ, UR43 ;  /* 0x0000002bff037e24 */ /* 0x001fe2000f8e00ff */
[----:B------:R-:W-:Y:S01]  /*f050*/  UISETP.NE.U32.AND UP0, UPT, UR4, URZ, UPT ;  /* 0x0000003f0400728c */ /* 0x000fe2000bf05070 */
[----:B------:R-:W-:Y:S01]  /*f060*/  UMOV UR47, URZ ;  /* 0x0000003f002f7c82 */ /* 0x000fe20008000000 */
[----:B------:R-:W-:Y:S01]  /*f070*/  ULDC.64 UR6, c[0x0][0xa20] ;  /* 0x0002880000067ab9 */ /* 0x000fe20000000a00 */
[----:B------:R0:W-:Y:S01]  /*f080*/  STL [R1+0x1c], R6 ;  /* 0x00001c0601007387 */ /* 0x0001e20000100800 */
[----:B------:R-:W-:Y:S01]  /*f090*/  @P0 R2UR UR47, R9 ;  /* 0x00000000092f02ca */ /* 0x000fe200000e0000 */
[----:B------:R-:W-:Y:S01]  /*f0a0*/  UISETP.NE.AND.EX UP0, UPT, UR5, URZ, UPT, UP0 ;  /* 0x0000003f0500728c */ /* 0x000fe2000bf05300 */
[----:B------:R-:W-:Y:S01]  /*f0b0*/  ISETP.NE.U32.AND P0, PT, RZ, UR6, PT ;  /* 0x00000006ff007c0c */ /* 0x000fe2000bf05070 */
[----:B------:R0:W-:Y:S01]  /*f0c0*/  STL [R1+0x10], R3 ;  /* 0x0000100301007387 */ /* 0x0001e20000100800 */
[----:B------:R-:W-:Y:S01]  /*f0d0*/  ULDC UR4, c[0x0][0x424] ;  /* 0x0001090000047ab9 */ /* 0x000fe20000000800 */
[----:B------:R-:W-:Y:S01]  /*f0e0*/  ULDC UR5, c[0x0][0x2f0] ;  /* 0x0000bc0000057ab9 */ /* 0x000fe20000000800 */
[----:B------:R-:W-:Y:S01]  /*f0f0*/  ISETP.NE.AND.EX P0, PT, RZ, UR7, PT, P0 ;  /* 0x00000007ff007c0c */ /* 0x000fe2000bf05300 */
[----:B------:R-:W-:-:S04]  /*f100*/  USEL UR4, UR4, 0x1, UP0 ;  /* 0x0000000104047887 */ /* 0x000fc80008000000 */
[----:B------:R-:W-:-:S06]  /*f110*/  UIMAD UR4, UR4, UR5, URZ ;  /* 0x00000005040472a4 */ /* 0x000fcc000f8e023f */
[----:B-1----:R-:W-:Y:S02]  /*f120*/  IMAD.U32 R2, RZ, RZ, UR4 ;  /* 0x00000004ff027e24 */ /* 0x002fe4000f8e00ff */
[----:B0-----:R-:W-:Y:S05]  /*f130*/  @!P0 BRA `(.L_x_2204) ;  /* 0x0000000000188947 */ /* 0x001fea0003800000 */
[----:B------:R-:W-:-:S04]  /*f140*/  UIADD3 UR4, UP0, UR44, UR6, URZ ;  /* 0x000000062c047290 */ /* 0x000fc8000ff1e03f */
[----:B------:R-:W-:Y:S02]  /*f150*/  UIADD3.X UR5, UR45, UR7, URZ, UP0, !UPT ;  /* 0x000000072d057290 */ /* 0x000fe400087fe43f */
[----:B------:R-:W-:-:S04]  /*f160*/  IMAD.U32 R2, RZ, RZ, UR4 ;  /* 0x00000004ff027e24 */ /* 0x000fc8000f8e00ff */
[----:B------:R-:W-:-:S05]  /*f170*/  IMAD.U32 R3, RZ, RZ, UR5 ;  /* 0x00000005ff037e24 */ /* 0x000fca000f8e00ff */
[----:B------:R0:W5:Y:S01]  /*f180*/  LDG.E R2, desc[UR50][R2.64] ;  /* 0x0000003202027981 */ /* 0x000162000c1e1900 */
[----:B------:R-:W-:Y:S05]  /*f190*/  BRA `(.L_x_2205) ;  /* 0x0000000000107947 */ /* 0x000fea0003800000 */
.L_x_2204:
[----:B------:R-:W-:Y:S05]  /*f1a0*/  @!P1 BRA `(.L_x_2205) ;  /* 0x00000000000c9947 */ /* 0x000fea0003800000 */
[----:B------:R-:W2:Y:S04]  /*f1b0*/  LDG.E R2, desc[UR50][R4.64] ;  /* 0x0000003204027981 */ /* 0x000ea8000c1e1900 */
[----:B------:R-:W2:Y:S02]  /*f1c0*/  LDG.E R4, desc[UR50][R4.64+0x4] ;  /* 0x0000043204047981 */ /* 0x000ea4000c1e1900 */
[----:B--2---:R-:W-:-:S07]  /*f1d0*/  IMAD.IADD R2, R4, 0x1, -R2 ;  /* 0x0000000104027824 */ /* 0x004fce00078e0a02 */
.L_x_2205:
[----:B------:R-:W2:Y:S04]  /*f1e0*/  LDL R4, [R1+0x28] ;  /* 0x0000280001047983 */ /* 0x000ea80000100800 */
[----:B0-----:R-:W3:Y:S01]  /*f1f0*/  LDL R3, [R1+0x24] ;  /* 0x0000240001037983 */ /* 0x001ee20000100800 */
[----:B-----5:R-:W-:Y:S01]  /*f200*/  IMAD.IADD R2, R2, 0x1, -R0 ;  /* 0x0000000102027824 */ /* 0x020fe200078e0a00 */
[----:B------:R-:W-:Y:S01]  /*f210*/  BSSY B7, `(.L_x_2206) ;  /* 0x00003ff000077945 */ /* 0x000fe20003800000 */
[----:B------:R-:W0:Y:S02]  /*f220*/  LDC R0, c[0x0][0x448] ;  /* 0x00011200ff007b82 */ /* 0x000e240000000800 */
[----:B0-----:R-:W-:-:S13]  /*f230*/  ISETP.NE.AND P0, PT, R0, 0x1, PT ;  /* 0x000000010000780c */ /* 0x001fda0003f05270 */
[----:B------:R-:W0:Y:S01]  /*f240*/  @P0 LDC R0, c[0x0][0x450] ;  /* 0x00011400ff000b82 */ /* 0x000e220000000800 */
[----:B--2---:R-:W-:-:S07]  /*f250*/  IMAD.MOV.U32 R5, RZ, RZ, R4 ;  /* 0x000000ffff057224 */ /* 0x004fce00078e0004 */
[----:B------:R-:W1:Y:S01]  /*f260*/  @P0 LDC R4, c[0x0][0x44c] ;  /* 0x00011300ff040b82 */ /* 0x000e620000000800 */
[----:B---3--:R-:W-:-:S04]  /*f270*/  IMAD.SHL.U32 R3, R3, 0x80, RZ ;  /* 0x0000008003037824 */ /* 0x008fc800078e00ff */
[----:B------:R-:W-:-:S04]  /*f280*/  VIADD R3, R3, 0x7f ;  /* 0x0000007f03037836 */ /* 0x000fc80000000000 */
[----:B-1----:R-:W-:-:S05]  /*f290*/  @P0 IMAD.HI.U32 R4, R3, R4, RZ ;  /* 0x0000000403040227 */ /* 0x002fca00078e00ff */
[----:B0-----:R-:W-:Y:S02]  /*f2a0*/  @P0 SHF.R.U32.HI R3, RZ, R0, R4 ;  /* 0x00000000ff030219 */ /* 0x001fe40000011604 */
[C---:B------:R-:W-:Y:S01]  /*f2b0*/  IADD3 R0, R2.reuse, 0x80, -R5 ;  /* 0x0000008002007810 */ /* 0x040fe20007ffe805 */
[----:B------:R-:W-:-:S04]  /*f2c0*/  VIADD R2, R2, 0x7f ;  /* 0x0000007f02027836 */ /* 0x000fc80000000000 */
[----:B------:R-:W-:Y:S01]  /*f2d0*/  IMAD.IADD R0, R0, 0x1, R3 ;  /* 0x0000000100007824 */ /* 0x000fe200078e0203 */
[----:B------:R-:W-:-:S04]  /*f2e0*/  SHF.R.S32.HI R3, RZ, 0x1f, R2 ;  /* 0x0000001fff037819 */ /* 0x000fc80000011402 */
[----:B------:R-:W-:Y:S02]  /*f2f0*/  LEA.HI R3, R3, R2, RZ, 0x7 ;  /* 0x0000000203037211 */ /* 0x000fe400078f38ff */
[----:B------:R-:W-:Y:S02]  /*f300*/  SHF.R.S32.HI R2, RZ, 0x1f, R0 ;  /* 0x0000001fff027819 */ /* 0x000fe40000011400 */
[----:B------:R-:W-:Y:S02]  /*f310*/  SHF.R.S32.HI R3, RZ, 0x7, R3 ;  /* 0x00000007ff037819 */ /* 0x000fe40000011403 */
[----:B------:R-:W-:-:S04]  /*f320*/  LEA.HI R2, R2, R0, RZ, 0x7 ;  /* 0x0000000002027211 */ /* 0x000fc800078f38ff */
[----:B------:R-:W-:-:S04]  /*f330*/  SHF.R.S32.HI R2, RZ, 0x7, R2 ;  /* 0x00000007ff027819 */ /* 0x000fc80000011402 */
[----:B------:R-:W-:-:S04]  /*f340*/  VIMNMX R19, R3, R2, PT ;  /* 0x0000000203137248 */ /* 0x000fc80003fe0100 */
[----:B------:R-:W-:-:S13]  /*f350*/  ISETP.GT.AND P0, PT, R19, RZ, PT ;  /* 0x000000ff1300720c */ /* 0x000fda0003f04270 */
        /* <DEDUP_REMOVED lines=19> */
.L_x_2207:
        /* <DEDUP_REMOVED lines=20> */
.L_x_2210:
[----:B------:R-:W-:Y:S05]  /*f5d0*/  BSYNC B6 ;  /* 0x0000000000067941 */ /* 0x000fea0003800000 */
.L_x_2209:
[----:B------:R-:W-:Y:S01]  /*f5e0*/  VIADD R0, R17, 0x10400 ;  /* 0x0001040011007836 */ /* 0x000fe20000000000 */
[----:B------:R-:W-:Y:S04]  /*f5f0*/  BSSY B6, `(.L_x_2211) ;  /* 0x0000014000067945 */ /* 0x000fe80003800000 */
[----:B------:R-:W-:-:S04]  /*f600*/  LOP3.LUT P0, RZ, R0, 0x3ff, RZ, 0xc0, !PT ;  /* 0x000003ff00ff7812 */ /* 0x000fc8000780c0ff */
[----:B------:R-:W-:-:S09]  /*f610*/  P2R R16, PR, RZ, 0x1 ;  /* 0x00000001ff107803 */ /* 0x000fd20000000000 */
        /* <DEDUP_REMOVED lines=17> */
.L_x_2212:
[----:B------:R-:W-:Y:S05]  /*f730*/  BSYNC B6 ;  /* 0x0000000000067941 */ /* 0x000fea0003800000 */
.L_x_2211:
[----:B------:R-:W-:Y:S01]  /*f740*/  VIADD R0, R17, 0x400 ;  /* 0x0000040011007836 */ /* 0x000fe20000000000 */
[----:B------:R-:W-:Y:S04]  /*f750*/  BSSY B6, `(.L_x_2213) ;  /* 0x0000014000067945 */ /* 0x000fe80003800000 */
[----:B------:R0:W-:Y:S01]  /*f760*/  STL [R1], R0 ;  /* 0x0000000001007387 */ /* 0x0001e20000100800 */
[----:B------:R-:W-:-:S13]  /*f770*/  LOP3.LUT P0, RZ, R0, 0x3ff, RZ, 0xc0, !PT ;  /* 0x000003ff00ff7812 */ /* 0x000fda000780c0ff */
[----:B0-----:R-:W-:Y:S05]  /*f780*/  @!P0 BRA `(.L_x_2214) ;  /* 0x0000000000408947 */ /* 0x001fea0003800000 */
        /* <DEDUP_REMOVED lines=16> */
.L_x_2214:
[----:B------:R-:W-:Y:S05]  /*f890*/  BSYNC B6 ;  /* 0x0000000000067941 */ /* 0x000fea0003800000 */
.L_x_2213:
[----:B------:R-:W-:Y:S01]  /*f8a0*/  ISETP.NE.AND P6, PT, R16, RZ, PT ;  /* 0x000000ff1000720c */ /* 0x000fe20003fc5270 */
[----:B------:R-:W-:-:S12]  /*f8b0*/  BSSY B6, `(.L_x_2215) ;  /* 0x0000012000067945 */ /* 0x000fd80003800000 */
        /* <DEDUP_REMOVED lines=17> */
.L_x_2216:
[----:B------:R-:W-:Y:S05]  /*f9d0*/  BSYNC B6 ;  /* 0x0000000000067941 */ /* 0x000fea0003800000 */
.L_x_2215:
        /* <DEDUP_REMOVED lines=9> */
[----:B------:R-:W0:Y:S01]  /*fa70*/  S2R R0, SR_TID.X ;  /* 0x0000000000007919 */ /* 0x000e220000002100 */
[----:B------:R-:W-:-:S03]  /*fa80*/  ULDC.64 UR4, c[0x0][0xa08] ;  /* 0x0002820000047ab9 */ /* 0x000fc60000000a00 */
[----:B--2---:R1:W2:Y:S01]  /*fa90*/  @P0 LDG.E R8, desc[UR50][R2.64] ;  /* 0x0000003202080981 */ /* 0x0042a2000c1e1900 */
[----:B0-----:R-:W-:-:S04]  /*faa0*/  SHF.R.U32.HI R0, RZ, 0x5, R0 ;  /* 0x00000005ff007819 */ /* 0x001fc80000011600 */
[----:B------:R-:W-:Y:S01]  /*fab0*/  LOP3.LUT R0, R0, 0x3, RZ, 0xc0, !PT ;  /* 0x0000000300007812 */ /* 0x000fe200078ec0ff */
[----:B-1----:R-:W0:Y:S01]  /*fac0*/  LDC.64 R2, c[0x0][0x418] ;  /* 0x00010600ff027b82 */ /* 0x002e220000000a00 */
        /* <DEDUP_REMOVED lines=8> */
[----:B------:R0:W2:Y:S02]  /*fb50*/  SHFL.IDX PT, R14, R0, RZ, 0x1f ;  /* 0x00001fff000e7589 */ /* 0x0000a400000e0000 */
.L_x_2292:
[----:B------:R-:W-:Y:S02]  /*fb60*/  PLOP3.LUT P1, PT, PT, PT, PT, 0x8, 0x0 ;  /* 0x000000000000781c */ /* 0x000fe40003f2e170 */
[----:B--2---:R-:W-:Y:S02]  /*fb70*/  ISETP.NE.AND P0, PT, R14, RZ, PT ;  /* 0x000000ff0e00720c */ /* 0x004fe40003f05270 */
[----:B0-----:R-:W-:-:S05]  /*fb80*/  P2R R0, PR, RZ, 0x2 ;  /* 0x00000002ff007803 */ /* 0x001fca0000000000 */
[----:B------:R0:W-:Y:S06]  /*fb90*/  STL [R1+0x18], R0 ;  /* 0x0000180001007387 */ /* 0x0001ec0000100800 */
[----:B------:R-:W-:Y:S05]  /*fba0*/  @P0 BRA `(.L_x_2218) ;  /* 0x00000004008c0947 */ /* 0x000fea0003800000 */
[----:B------:R-:W-:Y:S01]  /*fbb0*/  UMOV UR4, 0xffffffff ;  /* 0xffffffff00047882 */ /* 0x000fe20000000000 */
[----:B0-----:R-:W-:Y:S02]  /*fbc0*/  VIADD R0, R19, 0xffffffff ;  /* 0xffffffff13007836 */ /* 0x001fe40000000000 */
[----:B------:R-:W-:Y:S05]  /*fbd0*/  BRA.DIV UR4, `(.L_x_2219) ;  /* 0x0000004a04887947 */ /* 0x000fea000b800000 */
[----:B------:R-:W-:-:S13]  /*fbe0*/  ELECT P6, URZ, PT ;  /* 0x00000000003f782f */ /* 0x000fda00038c0000 */
.L_x_2295:
        /* <DEDUP_REMOVED lines=21> */
.L_x_2220:
[----:B0-----:R-:W2:Y:S04]  /*fd40*/  LDL R2, [R1+0x4] ;  /* 0x0000040001027983 */ /* 0x001ea80000100800 */
[----:B------:R-:W3:Y:S01]  /*fd50*/  LDL R3, [R1+0xc] ;  /* 0x00000c0001037983 */ /* 0x000ee20000100800 */
[----:B-1----:R-:W0:Y:S02]  /*fd60*/  S2R R8, SR_TID.X ;  /* 0x0000000000087919 */ /* 0x002e240000002100 */
[----:B0-----:R-:W-:-:S04]  /*fd70*/  LOP3.LUT R8, R8, 0x7f, RZ, 0xc0, !PT ;  /* 0x0000007f08087812 */ /* 0x001fc800078ec0ff */
[----:B------:R-:W-:Y:S01]  /*fd80*/  ISETP.NE.AND P1, PT, R8, RZ, PT ;  /* 0x000000ff0800720c */ /* 0x000fe20003f25270 */
[----:B--2---:R-:W-:Y:S01]  /*fd90*/  IMAD R2, R2, 0x8, R17 ;  /* 0x0000000802027824 */ /* 0x004fe200078e0211 */
[----:B---3--:R-:W-:-:S04]  /*fda0*/  SHF.L.U32 R4, R3, 0x1f, RZ ;  /* 0x0000001f03047819 */ /* 0x008fc800000006ff */
[----:B------:R-:W0:Y:S02]  /*fdb0*/  SYNCS.PHASECHK.TRANS64.TRYWAIT P0, [R2+URZ+0x38880], R4 ;  /* 0x03888004020075a7 */ /* 0x000e24000800017f */
[----:B0-----:R-:W-:Y:S05]  /*fdc0*/  @!P0 BRA `(.L_x_2221) ;  /* 0x00000048002c8947 */ /* 0x001fea0003800000 */
.L_x_2296:
        /* <DEDUP_REMOVED lines=8> */
.L_x_2222:
[----:B------:R-:W2:Y:S04]  /*fe50*/  LDL R3, [R1+0x4] ;  /* 0x0000040001037983 */ /* 0x000ea80000100800 */
[----:B------:R-:W3:Y:S01]  /*fe60*/  LDL R5, [R1+0x1c] ;  /* 0x00001c0001057983 */ /* 0x000ee20000100800 */
        /* <DEDUP_REMOVED lines=13> */
[----:B---3--:R-:W-:-:S03]  /*ff40*/  IMAD R0, R0, 0x80, R5 ;  /* 0x0000008000007824 */ /* 0x008fc600078e0205 */
[----:B------:R-:W-:Y:S02]  /*ff50*/  R2UR UR8, R3 ;  /* 0x00000000030872ca */ /* 0x000fe400000e0000 */
[----:B------:R-:W-:-:S11]  /*ff60*/  R2UR UR35, R0 ;  /* 0x00000000002372ca */ /* 0x000fd600000e0000 */
[----:B------:R-:W-:Y:S02]  /*ff70*/  UIADD3 UR32, UR8, 0x10400, URZ ;  /* 0x0001040008207890 */ /* 0x000fe4000fffe03f */
[----:B------:R-:W-:Y:S01]  /*ff80*/  UIADD3 UR8, UR8, 0x14400, URZ ;  /* 0x0001440008087890 */ /* 0x000fe2000fffe03f */
[----:B------:R-:W-:-:S06]  /*ff90*/  UMOV UR11, UR35 ;  /* 0x00000023000b7c82 */ /* 0x000fcc0008000000 */
[----:B------:R1:W-:Y:S02]  /*ffa0*/  UTMALDG.4D [UR32], [UR4], desc[UR6] ;  /* 0x00000620040075b4 */ /* 0x0003e40008019000 */
[----:B------:R1:W-:Y:S01]  /*ffb0*/  UTMALDG.4D [UR8], [UR4], desc[UR6] ;  /* 0x00000608040075b4 */ /* 0x0003e20008019000 */
[----:B------:R-:W2:Y:S02]  /*ffc0*/  SYNCS.PHASECHK.TRANS64.TRYWAIT P0, [R2+URZ+0x38840], R4 ;  /* 0x03884004020075a7 */ /* 0x000ea4000800017f */
[----:B-12---:R-:W-:Y:S05]  /*ffd0*/  @!P0 BRA `(.L_x_2223) ;  /* 0x0000004400bc8947 */ /* 0x006fea0003800000 */
.L_x_2297:
        /* <DEDUP_REMOVED lines=8> */
.L_x_2224:
[----:B------:R-:W-:Y:S01]  /*10060*/  R2UR UR8, R3 ;  /* 0x00000000030872ca */ /* 0x000fe200000e0000 */
[----:B------:R-:W-:Y:S01]  /*10070*/  UIADD3 UR4, UP0, UR48, 0x370, URZ ;  /* 0x0000037030047890 */ /* 0x000fe2000ff1e03f */
[----:B------:R-:W-:Y:S01]  /*10080*/  R2UR UR17, R2 ;  /* 0x00000000021172ca */ /* 0x000fe200000e0000 */
[----:B------:R-:W-:Y:S01]  /*10090*/  UMOV UR6, 0x0 ;  /* 0x0000000000067882 */ /* 0x000fe20000000000 */
[----:B------:R-:W-:Y:S01]  /*100a0*/  R2UR UR19, R0 ;  /* 0x00000000001372ca */ /* 0x000fe200000e0000 */
[----:B------:R-:W-:Y:S01]  /*100b0*/  UIADD3.X UR5, URZ, UR49, URZ, UP0, !UPT ;  /* 0x000000313f057290 */ /* 0x000fe200087fe43f */
[----:B------:R-:W-:Y:S01]  /*100c0*/  R2UR UR21, R16 ;  /* 0x00000000101572ca */ /* 0x000fe200000e0000 */
[----:B------:R-:W-:Y:S01]  /*100d0*/  UMOV UR7, 0x14f00000 ;  /* 0x14f0000000077882 */ /* 0x000fe20000000000 */
[----:B------:R-:W-:Y:S01]  /*100e0*/  PLOP3.LUT P0, PT, PT, PT, PT, 0x80, 0x0 ;  /* 0x000000000000781c */ /* 0x000fe20003f0f070 */
[----:B------:R-:W-:Y:S01]  /*100f0*/  UMOV UR18, URZ ;  /* 0x0000003f00127c82 */ /* 0x000fe20008000000 */
[----:B------:R-:W-:Y:S01]  /*10100*/  UMOV UR20, UR36 ;  /* 0x0000002400147c82 */ /* 0x000fe20008000000 */
[----:B------:R-:W-:Y:S01]  /*10110*/  UMOV UR10, 0x80 ;  /* 0x00000080000a7882 */ /* 0x000fe20000000000 */
[----:B------:R-:W-:Y:S01]  /*10120*/  P2R R0, PR, RZ, 0x1 ;  /* 0x00000001ff007803 */ /* 0x000fe20000000000 */
[----:B------:R-:W-:-:S02]  /*10130*/  UIADD3 UR16, UR8, 0x28400, URZ ;  /* 0x0002840008107890 */ /* 0x000fc4000fffe03f */
[----:B------:R-:W-:Y:S02]  /*10140*/  UIADD3 UR17, UR17, 0x38830, URZ ;  /* 0x0003883011117890 */ /* 0x000fe4000fffe03f */
[----:B------:R-:W-:Y:S01]  /*10150*/  UIADD3 UR8, UR8, 0x2c400, URZ ;  /* 0x0002c40008087890 */ /* 0x000fe2000fffe03f */
[----:B------:R2:W-:Y:S01]  /*10160*/  STL [R1+0x18], R0 ;  /* 0x0000180001007387 */ /* 0x0005e20000100800 */
[----:B------:R-:W-:Y:S01]  /*10170*/  UMOV UR12, UR36 ;  /* 0x00000024000c7c82 */ /* 0x000fe20008000000 */
[----:B------:R-:W-:Y:S01]  /*10180*/  UMOV UR11, UR19 ;  /* 0x00000013000b7c82 */ /* 0x000fe20008000000 */
[----:B------:R-:W-:Y:S01]  /*10190*/  UMOV UR13, UR21 ;  /* 0x00000015000d7c82 */ /* 0x000fe20008000000 */
[----:B------:R-:W-:Y:S02]  /*101a0*/  UMOV UR9, UR17 ;  /* 0x0000001100097c82 */ /* 0x000fe40008000000 */
[----:B------:R2:W-:Y:S02]  /*101b0*/  UTMALDG.4D [UR16], [UR4], desc[UR6] ;  /* 0x00000610040075b4 */ /* 0x0005e40008019000 */
[----:B------:R2:W-:Y:S01]  /*101c0*/  UTMALDG.4D [UR8], [UR4], desc[UR6] ;  /* 0x00000608040075b4 */ /* 0x0005e20008019000 */
[----:B------:R-:W-:-:S02]  /*101d0*/  NOP ;  /* 0x0000000000007918 */ /* 0x000fc40000000000 */
.L_x_2218:
[----:B------:R-:W-:Y:S05]  /*101e0*/  WARPSYNC.ALL ;  /* 0x0000000000007948 */ /* 0x000fea0003800000 */
[----:B0-2---:R-:W-:Y:S01]  /*101f0*/  VIADD R0, R17, 0x20400 ;  /* 0x0002040011007836 */ /* 0x005fe20000000000 */
[----:B------:R-:W-:Y:S01]  /*10200*/  USHF.R.S32.HI UR4, URZ, 0x1f, UR47 ;  /* 0x0000001f3f047899 */ /* 0x000fe2000801142f */
        /* <DEDUP_REMOVED lines=15> */
[----:B-1----:R-:W-:Y:S01]  /*10300*/  MOV R2, 0x0 ;  /* 0x0000000000027802 */ /* 0x002fe20000000f00 */
        /* <DEDUP_REMOVED lines=15> */
.L_x_2226:
[----:B------:R-:W-:Y:S05]  /*10400*/  BSYNC B6 ;  /* 0x0000000000067941 */ /* 0x000fea0003800000 */
.L_x_2225:
[----:B-1----:R-:W2:Y:S01]  /*10410*/  LDL R8, [R1+0x24] ;  /* 0x0000240001087983 */ /* 0x002ea20000100800 */
[----:B------:R-:W0:Y:S01]  /*10420*/  LDC R6, c[0x0][0x448] ;  /* 0x00011200ff067b82 */ /* 0x000e220000000800 */
[----:B------:R-:W-:Y:S01]  /*10430*/  ULDC.64 UR8, c[0x0][0x2d8] ;  /* 0x0000b60000087ab9 */ /* 0x000fe20000000a00 */
[----:B------:R-:W1:Y:S01]  /*10440*/  S2R R2, SR_TID.X ;  /* 0x0000000000027919 */ /* 0x000e620000002100 */
[----:B0-----:R-:W-:Y:S02]  /*10450*/  ISETP.NE.AND P0, PT, R6, 0x1, PT ;  /* 0x000000010600780c */ /* 0x001fe40003f05270 */
[----:B-1----:R-:W-:-:S11]  /*10460*/  LOP3.LUT R0, R2, 0x7f, RZ, 0xc0, !PT ;  /* 0x0000007f02007812 */ /* 0x002fd600078ec0ff */
[----:B------:R-:W0:Y:S01]  /*10470*/  @P0 LDC R3, c[0x0][0x44c] ;  /* 0x00011300ff030b82 */ /* 0x000e220000000800 */
[----:B------:R-:W-:Y:S01]  /*10480*/  IMAD.SHL.U32 R2, R2, 0x10, RZ ;  /* 0x0000001002027824 */ /* 0x000fe200078e00ff */
[----:B------:R-:W-:-:S06]  /*10490*/  SHF.R.U32.HI R0, RZ, 0x3, R0 ;  /* 0x00000003ff007819 */ /* 0x000fcc0000011600 */
[----:B------:R-:W1:Y:S01]  /*104a0*/  @P0 LDC R4, c[0x0][0x450] ;  /* 0x00011400ff040b82 */ /* 0x000e620000000800 */
[----:B------:R-:W-:Y:S01]  /*104b0*/  LOP3.LUT R2, R0, 0x70, R2, 0xf8, !PT ;  /* 0x0000007000027812 */ /* 0x000fe200078ef802 */
[----:B------:R-:W3:Y:S01]  /*104c0*/  S2R R9, SR_TID.X ;  /* 0x0000000000097919 */ /* 0x000ee20000002100 */
[----:B------:R-:W-:Y:S01]  /*104d0*/  UIMAD UR6, UR44, UR8, URZ ;  /* 0x000000082c0672a4 */ /* 0x000fe2000f8e023f */
[----:B------:R-:W-:Y:S01]  /*104e0*/  UMOV UR4, UR52 ;  /* 0x0000003400047c82 */ /* 0x000fe20008000000 */
[----:B------:R-:W-:Y:S02]  /*104f0*/  UMOV UR5, UR45 ;  /* 0x0000002d00057c82 */ /* 0x000fe40008000000 */
[----:B------:R-:W-:Y:S02]  /*10500*/  UIMAD UR6, UR36, UR9, UR6 ;  /* 0x00000009240672a4 */ /* 0x000fe4000f8e0206 */
[----:B------:R-:W-:-:S03]  /*10510*/  UIMAD.WIDE.U32 UR4, UR36, UR8, UR4 ;  /* 0x00000008240472a5 */ /* 0x000fc6000f8e0004 */
[----:B------:R-:W-:Y:S01]  /*10520*/  ULDC.64 UR8, c[0x0][0x2e0] ;  /* 0x0000b80000087ab9 */ /* 0x000fe20000000a00 */
[----:B------:R-:W-:Y:S02]  /*10530*/  UIADD3 UR5, UR5, UR6, URZ ;  /* 0x0000000605057290 */ /* 0x000fe4000fffe03f */
[----:B------:R-:W-:Y:S02]  /*10540*/  UIMAD UR6, UR37, UR8, URZ ;  /* 0x00000008250672a4 */ /* 0x000fe4000f8e023f */
[----:B------:R-:W-:Y:S02]  /*10550*/  UIMAD.WIDE.U32 UR4, UR43, UR8, UR4 ;  /* 0x000000082b0472a5 */ /* 0x000fe4000f8e0004 */
[----:B------:R-:W-:-:S03]  /*10560*/  UIMAD UR6, UR43, UR9, UR6 ;  /* 0x000000092b0672a4 */ /* 0x000fc6000f8e0206 */
[----:B------:R-:W-:Y:S01]  /*10570*/  ULDC.64 UR8, c[0x0][0x2d0] ;  /* 0x0000b40000087ab9 */ /* 0x000fe20000000a00 */
[----:B------:R-:W-:Y:S01]  /*10580*/  UIADD3 UR5, UR5, UR6, URZ ;  /* 0x0000000605057290 */ /* 0x000fe2000fffe03f */
[----:B---3--:R-:W-:-:S05]  /*10590*/  IMAD.SHL.U32 R9, R9, 0x10, RZ ;  /* 0x0000001009097824 */ /* 0x008fca00078e00ff */
[----:B------:R-:W-:-:S04]  /*105a0*/  LOP3.LUT R9, R9, 0x70, RZ, 0xc0, !PT ;  /* 0x0000007009097812 */ /* 0x000fc800078ec0ff */
[----:B------:R-:W-:Y:S01]  /*105b0*/  LOP3.LUT R9, R9, 0x80, RZ, 0xfc, !PT ;  /* 0x0000008009097812 */ /* 0x000fe200078efcff */
[----:B--2---:R-:W-:-:S04]  /*105c0*/  IMAD R2, R8, 0x80, R2 ;  /* 0x0000008008027824 */ /* 0x004fc800078e0202 */
[----:B0-----:R-:W-:-:S04]  /*105d0*/  @P0 IMAD.HI.U32 R3, R2, R3, RZ ;  /* 0x0000000302030227 */ /* 0x001fc800078e00ff */
[----:B------:R-:W-:Y:S01]  /*105e0*/  IMAD.MOV.U32 R0, RZ, RZ, R2 ;  /* 0x000000ffff007224 */ /* 0x000fe200078e0002 */
[----:B-1----:R-:W-:-:S05]  /*105f0*/  @P0 SHF.R.U32.HI R0, RZ, R4, R3 ;  /* 0x00000004ff000219 */ /* 0x002fca0000011603 */
[----:B------:R-:W-:-:S04]  /*10600*/  IMAD.MOV R4, RZ, RZ, -R0 ;  /* 0x000000ffff047224 */ /* 0x000fc800078e0a00 */
[----:B------:R-:W-:Y:S01]  /*10610*/  IMAD R4, R6, R4, R2 ;  /* 0x0000000406047224 */ /* 0x000fe200078e0202 */
[----:B------:R-:W-:-:S05]  /*10620*/  SHF.R.S32.HI R2, RZ, 0x1f, R0 ;  /* 0x0000001fff027819 */ /* 0x000fca0000011400 */
[----:B------:R-:W-:Y:S02]  /*10630*/  IMAD R3, R2, UR8, RZ ;  /* 0x0000000802037c24 */ /* 0x000fe4000f8e02ff */
[----:B------:R-:W-:Y:S02]  /*10640*/  IMAD.U32 R2, RZ, RZ, UR8 ;  /* 0x00000008ff027e24 */ /* 0x000fe4000f8e00ff */
[C---:B------:R-:W-:Y:S02]  /*10650*/  IMAD R5, R0.reuse, UR9, R3 ;  /* 0x0000000900057c24 */ /* 0x040fe4000f8e0203 */
[----:B------:R-:W-:Y:S01]  /*10660*/  IMAD.WIDE.U32 R2, R0, R2, UR4 ;  /* 0x0000000400027e25 */ /* 0x000fe2000f8e0002 */
[----:B------:R-:W-:Y:S01]  /*10670*/  SHF.R.S32.HI R0, RZ, 0x1f, R4 ;  /* 0x0000001fff007819 */ /* 0x000fe20000011404 */
[----:B------:R-:W-:Y:S02]  /*10680*/  ULDC.64 UR4, c[0x0][0x2c8] ;  /* 0x0000b20000047ab9 */ /* 0x000fe40000000a00 */
[----:B------:R-:W-:-:S02]  /*10690*/  IMAD.IADD R3, R3, 0x1, R5 ;  /* 0x0000000103037824 */ /* 0x000fc400078e0205 */
        /* <DEDUP_REMOVED lines=8> */
[----:B------:R-:W1:Y:S01]  /*10720*/  S2R R7, SR_TID.X ;  /* 0x0000000000077919 */ /* 0x000e620000002100 */
        /* <DEDUP_REMOVED lines=11> */
[----:B--2---:R-:W-:Y:S02]  /*107e0*/  IMAD R4, R7, 0x80, R8 ;  /* 0x0000008007047824 */ /* 0x004fe400078e0208 */
[----:B------:R-:W0:Y:S04]  /*107f0*/  SHFL.IDX PT, R7, R2, RZ, 0x181f ;  /* 0x00181fff02077589 */ /* 0x000e2800000e0000 */
[----:B------:R-:W-:Y:S01]  /*10800*/  SHFL.IDX PT, R8, R0, 0x1, 0x181f ;  /* 0x00381f0000087f89 */ /* 0x000fe200000e0000 */
[----:B---3--:R-:W-:-:S03]  /*10810*/  IMAD R3, R5, R6, RZ ;  /* 0x0000000605037224 */ /* 0x008fc600078e02ff */
[----:B------:R-:W1:Y:S02]  /*10820*/  SHFL.IDX PT, R6, R0, RZ, 0x181f ;  /* 0x00181fff00067589 */ /* 0x000e6400000e0000 */
[C---:B------:R-:W-:Y:S01]  /*10830*/  ISETP.GE.AND P4, PT, R4.reuse, R3, PT ;  /* 0x000000030400720c */ /* 0x040fe20003f86270 */
[----:B------:R-:W-:-:S05]  /*10840*/  VIADD R5, R4, 0x10 ;  /* 0x0000001004057836 */ /* 0x000fca0000000000 */
[----:B------:R-:W-:Y:S02]  /*10850*/  ISETP.GE.AND P2, PT, R5, R3, PT ;  /* 0x000000030500720c */ /* 0x000fe40003f46270 */
[----:B------:R-:W2:Y:S05]  /*10860*/  SHFL.IDX PT, R5, R2, 0x1, 0x181f ;  /* 0x00381f0002057f89 */ /* 0x000eaa00000e0000 */
        /* <DEDUP_REMOVED lines=8> */
[----:B------:R-:W-:-:S05]  /*108f0*/  @!P2 IMAD.X R6, RZ, RZ, R8, P3 ;  /* 0x000000ffff06a224 */ /* 0x000fca00018e0608 */
        /* <DEDUP_REMOVED lines=52> */
[----:B------:R-:W-:Y:S01]  /*10c40*/  @!P2 IMAD.MOV.U32 R6, RZ, RZ, R5 ;  /* 0x000000ffff06a224 */ /* 0x000fe200078e0005 */
[----:B------:R-:W0:Y:S04]  /*10c50*/  SHFL.IDX PT, R0, R0, 0x7, 0x181f ;  /* 0x00f81f0000007f89 */ /* 0x000e2800000e0000 */
[----:B------:R1:W-:Y:S04]  /*10c60*/  @!P2 LDGSTS.E.BYPASS.LTC128B.128 [R9+0x23400], desc[UR50][R6.64], !P0 ;  /* 0x234000000609afae */ /* 0x0003e8000c101d72 */
[----:B------:R1:W-:Y:S04]  /*10c70*/  @!P2 LDGSTS.E.BYPASS.LTC128B.128 [R9+0x27400], desc[UR50][R6.64+0x80], !P1 ;  /* 0x274000800609afae */ /* 0x0003e8000c901d72 */
[----:B------:R-:W2:Y:S02]  /*10c80*/  SHFL.IDX PT, R2, R2, 0x7, 0x181f ;  /* 0x00f81f0002027f89 */ /* 0x000ea400000e0000 */
.L_x_2314:
[----:B------:R-:W-:Y:S01]  /*10c90*/  VIADD R4, R4, 0x70 ;  /* 0x0000007004047836 */ /* 0x000fe20000000000 */
[----:B------:R-:W-:Y:S04]  /*10ca0*/  BSSY B0, `(.L_x_2228) ;  /* 0x000000a000007945 */ /* 0x000fe80003800000 */
[----:B------:R-:W-:-:S13]  /*10cb0*/  ISETP.GE.AND P2, PT, R4, R3, PT ;  /* 0x000000030400720c */ /* 0x000fda0003f46270 */
[----:B------:R-:W-:Y:S05]  /*10cc0*/  @P2 BRA `(.L_x_2229) ;  /* 0x00000000001c2947 */ /* 0x000fea0003800000 */
[----:B--2---:R-:W-:-:S05]  /*10cd0*/  IADD3 R2, P2, R10, R2, RZ ;  /* 0x000000020a027210 */ /* 0x004fca0007f5e0ff */
[----:B0-----:R-:W-:-:S05]  /*10ce0*/  IMAD.X R3, RZ, RZ, R0, P2 ;  /* 0x000000ffff037224 */ /* 0x001fca00010e0600 */
[----:B------:R-:W-:Y:S01]  /*10cf0*/  @!PT LDS RZ, [RZ] ;  /* 0x00000000fffff984 */ /* 0x000fe20000000800 */
[----:B------:R-:W-:Y:S01]  /*10d00*/  @!PT LDS RZ, [RZ] ;  /* 0x00000000fffff984 */ /* 0x000fe20000000800 */
[----:B------:R-:W-:Y:S01]  /*10d10*/  @!PT LDS RZ, [RZ] ;  /* 0x00000000fffff984 */ /* 0x000fe20000000800 */
[----:B------:R3:W-:Y:S04]  /*10d20*/  LDGSTS.E.BYPASS.LTC128B.128 [R9+0x23c00], desc[UR50][R2.64], !P0 ;  /* 0x23c0000002097fae */ /* 0x0007e8000c101d72 */
[----:B------:R3:W-:Y:S02]  /*10d30*/  LDGSTS.E.BYPASS.LTC128B.128 [R9+0x27c00], desc[UR50][R2.64+0x80], !P1 ;  /* 0x27c0008002097fae */ /* 0x0007e4000c901d72 */
.L_x_2229:
[----:B------:R-:W-:Y:S05]  /*10d40*/  BSYNC B0 ;  /* 0x0000000000007941 */ /* 0x000fea0003800000 */
.L_x_2228:
[----:B------:R-:W-:Y:S01]  /*10d50*/  NOP ;  /* 0x0000000000007918 */ /* 0x000fe20000000000 */
[----:B------:R-:W-:-:S13]  /*10d60*/  PLOP3.LUT P0, PT, PT, PT, PT, 0x80, 0x0 ;  /* 0x000000000000781c */ /* 0x000fda0003f0f070 */
.L_x_2230:
[----:B------:R-:W-:Y:S02]  /*10d70*/  PLOP3.LUT P1, PT, P1, P0, PT, 0xa2, 0x0 ;  /* 0x000000000000781c */ /* 0x000fe40000f21472 */
[----:B------:R-:W-:-:S08]  /*10d80*/  @P0 R2UR P1, UR4, R17 ;  /* 0x00000000110402ca */ /* 0x000fd00000020000 */
[----:B------:R-:W-:-:S05]  /*10d90*/  @P0 PLOP3.LUT P0, PT, P1, PT, PT, 0x80, 0x0 ;  /* 0x000000000000081c */ /* 0x000fca0000f0f070 */
[----:B------:R-:W-:Y:S01]  /*10da0*/  @!P1 SYNCS.ARRIVE.TRANS64.RED.A0T1 RZ, [UR4+0x38800], RZ ;  /* 0x038800ffffff99a7 */ /* 0x000fe20008200404 */
[----:B------:R-:W-:Y:S07]  /*10db0*/  @!P1 ARRIVES.LDGSTSBAR.64.TRANSCNT [UR4+0x38800] ;  /* 0x03880000ff0099b0 */ /* 0x000fee0008000a84 */
[----:B------:R-:W-:Y:S05]  /*10dc0*/  @P0 BRA.U.ANY `(.L_x_2230) ;  /* 0xfffffffd00e80947 */ /* 0x000fea000393ffff */
[----:B--23--:R-:W2:Y:S02]  /*10dd0*/  LDL.LU R2, [R1+0x40] ;  /* 0x0000400001027983 */ /* 0x00cea40000300800 */
[----:B--2---:R-:W-:-:S05]  /*10de0*/  VIADD R2, R2, 0x1 ;  /* 0x0000000102027836 */ /* 0x004fca0000000000 */
[----:B------:R2:W-:Y:S01]  /*10df0*/  STL [R1+0x40], R2 ;  /* 0x0000400201007387 */ /* 0x0005e20000100800 */
[----:B0-----:R-:W-:-:S04]  /*10e00*/  LEA.HI R0, R2, R2, RZ, 0x1 ;  /* 0x0000000202007211 */ /* 0x001fc800078f08ff */
[----:B------:R-:W-:-:S05]  /*10e10*/  LOP3.LUT R0, R0, 0xfffffffe, RZ, 0xc0, !PT ;  /* 0xfffffffe00007812 */ /* 0x000fca00078ec0ff */
[----:B------:R-:W-:-:S05]  /*10e20*/  IMAD.IADD R0, R2, 0x1, -R0 ;  /* 0x0000000102007824 */ /* 0x000fca00078e0a00 */
[----:B------:R-:W-:Y:S01]  /*10e30*/  SHF.L.U32 R0, R0, 0x1f, RZ ;  /* 0x0000001f00007819 */ /* 0x000fe200000006ff */
[----:B------:R-:W-:Y:S01]  /*10e40*/  NOP ;  /* 0x0000000000007918 */ /* 0x000fe20000000000 */
[----:B------:R2:W-:Y:S01]  /*10e50*/  SYNCS.ARRIVE.TRANS64.A1T0 RZ, [R17+URZ+0x38800], RZ ;  /* 0x038800ff11ff79a7 */ /* 0x0005e2000810003f */
[----:B------:R-:W-:Y:S01]  /*10e60*/  BSSY B0, `(.L_x_2231) ;  /* 0x0000003000007945 */ /* 0x000fe20003800000 */
[----:B------:R-:W0:Y:S03]  /*10e70*/  SYNCS.PHASECHK.TRANS64.TRYWAIT P0, [R17+URZ+0x38820], R0 ;  /* 0x03882000110075a7 */ /* 0x000e26000800017f */
[----:B0-2---:R-:W-:Y:S05]  /*10e80*/  @!P0 BRA `(.L_x_2232) ;  /* 0x0000004000dc8947 */ /* 0x005fea0003800000 */
.L_x_2315:
[----:B------:R-:W-:Y:S05]  /*10e90*/  BSYNC B0 ;  /* 0x0000000000007941 */ /* 0x000fea0003800000 */
.L_x_2231:
[----:B------:R-:W-:-:S13]  /*10ea0*/  ISETP.GE.AND P0, PT, R19, 0x2, PT ;  /* 0x000000021300780c */ /* 0x000fda0003f06270 */
[----:B------:R-:W-:Y:S05]  /*10eb0*/  @!P0 BRA `(.L_x_2233) ;  /* 0x0000001400648947 */ /* 0x000fea0003800000 */
[----:B0-----:R0:W5:Y:S01]  /*10ec0*/  LDL.LU R0, [R1+0xc] ;  /* 0x00000c0001007983 */ /* 0x0011620000300800 */
[----:B------:R-:W-:-:S03]  /*10ed0*/  VIADD R2, R19, 0xfffffffe ;  /* 0xfffffffe13027836 */ /* 0x000fc60000000000 */
[----:B------:R0:W5:Y:S04]  /*10ee0*/  LDL.LU R3, [R1+0x4] ;  /* 0x0000040001037983 */ /* 0x0001680000300800 */
.L_x_2255:
[----:B------:R-:W2:Y:S01]  /*10ef0*/  LDL R4, [R1+0x18] ;  /* 0x0000180001047983 */ /* 0x000ea20000100800 */
[----:B-----5:R-:W-:Y:S01]  /*10f00*/  VIADD R5, R3, 0x1 ;  /* 0x0000000103057836 */ /* 0x020fe20000000000 */
[----:B------:R-:W-:Y:S05]  /*10f10*/  YIELD ;  /* 0x0000000000007946 */ /* 0x000fea0003800000 */
[C---:B------:R-:W-:Y:S01]  /*10f20*/  ISETP.NE.AND P0, PT, R5.reuse, 0x2, PT ;  /* 0x000000020500780c */ /* 0x040fe20003f05270 */
[----:B------:R-:W-:Y:S03]  /*10f30*/  BSSY B0, `(.L_x_2234) ;  /* 0x000008b000007945 */ /* 0x000fe60003800000 */
[----:B------:R-:W-:-:S02]  /*10f40*/  SEL R10, R5, RZ, P0 ;  /* 0x000000ff050a7207 */ /* 0x000fc40000000000 */
[----:B--2---:R-:W-:Y:S02]  /*10f50*/  ISETP.NE.AND P1, PT, R4, RZ, PT ;  /* 0x000000ff0400720c */ /* 0x004fe40003f25270 */
[----:B------:R-:W-:-:S04]  /*10f60*/  SEL R4, RZ, 0x1, P0 ;  /* 0x00000001ff047807 */ /* 0x000fc80000000000 */
[----:B-1----:R-:W-:-:S05]  /*10f70*/  LOP3.LUT R9, R0, R4, RZ, 0x3c, !PT ;  /* 0x0000000400097212 */ /* 0x002fca00078e3cff */
        /* <DEDUP_REMOVED lines=8> */
[----:B------:R-:W2:Y:S01]  /*11000*/  LDL R12, [R1+0x14] ;  /* 0x00001400010c7983 */ /* 0x000ea20000100800 */
[----:B------:R-:W3:Y:S01]  /*11010*/  LDC R7, c[0x0][0x43c] ;  /* 0x00010f00ff077b82 */ /* 0x000ee20000000800 */
[----:B------:R-:W-:Y:S02]  /*11020*/  ULDC.64 UR6, c[0x0][0x428] ;  /* 0x00010a0000067ab9 */ /* 0x000fe40000000a00 */
[----:B------:R-:W4:Y:S01]  /*11030*/  LDL R11, [R1+0x10] ;  /* 0x00001000010b7983 */ /* 0x000f220000100800 */
[----:B---3--:R-:W-:-:S13]  /*11040*/  ISETP.NE.AND P0, PT, R7, 0x1, PT ;  /* 0x000000010700780c */ /* 0x008fda0003f05270 */
[----:B------:R-:W3:Y:S02]  /*11050*/  @P0 LDC.64 R4, c[0x0][0x440] ;  /* 0x00011000ff040b82 */ /* 0x000ee40000000a00 */
[----:B---3--:R-:W-:-:S04]  /*11060*/  @P0 IMAD.HI.U32 R6, R2, R4, RZ ;  /* 0x0000000402060227 */ /* 0x008fc800078e00ff */
[----:B------:R-:W-:Y:S01]  /*11070*/  IMAD.MOV.U32 R4, RZ, RZ, R2 ;  /* 0x000000ffff047224 */ /* 0x000fe200078e0002 */
[----:B------:R-:W-:-:S04]  /*11080*/  @P0 SHF.R.U32.HI R4, RZ, R5, R6 ;  /* 0x00000005ff040219 */ /* 0x000fc80000011606 */
[--C-:B------:R-:W-:Y:S01]  /*11090*/  SHF.R.S32.HI R5, RZ, 0x1f, R4.reuse ;  /* 0x0000001fff057819 */ /* 0x100fe20000011404 */
[----:B------:R-:W-:-:S04]  /*110a0*/  IMAD.MOV R8, RZ, RZ, -R4 ;  /* 0x000000ffff087224 */ /* 0x000fc800078e0a04 */
[----:B------:R-:W-:Y:S02]  /*110b0*/  IMAD R8, R7, R8, R2 ;  /* 0x0000000807087224 */ /* 0x000fe400078e0202 */
[----:B--2---:R-:W-:-:S04]  /*110c0*/  IMAD R6, R12, UR6, RZ ;  /* 0x000000060c067c24 */ /* 0x004fc8000f8e02ff */
[C---:B----4-:R-:W-:Y:S02]  /*110d0*/  IMAD R6, R11.reuse, UR7, R6 ;  /* 0x000000070b067c24 */ /* 0x050fe4000f8e0206 */
[----:B------:R-:W-:-:S04]  /*110e0*/  IMAD.WIDE.U32 R4, R11, UR6, R4 ;  /* 0x000000060b047c25 */ /* 0x000fc8000f8e0004 */
[----:B------:R-:W-:Y:S01]  /*110f0*/  IMAD.IADD R5, R6, 0x1, R5 ;  /* 0x0000000106057824 */ /* 0x000fe200078e0205 */
[----:B------:R-:W-:-:S04]  /*11100*/  LEA R6, P0, R4, UR4, 0x2 ;  /* 0x0000000404067c11 */ /* 0x000fc8000f8010ff */
[----:B------:R-:W-:-:S05]  /*11110*/  LEA.HI.X R7, R4, UR5, R5, 0x2, P0 ;  /* 0x0000000504077c11 */ /* 0x000fca00080f1405 */
[----:B------:R2:W5:Y:S04]  /*11120*/  LDG.E R16, desc[UR50][R6.64] ;  /* 0x0000003206107981 */ /* 0x000568000c1e1900 */
.L_x_2236:
[----:B--2---:R-:W-:Y:S01]  /*11130*/  IMAD R6, R10, 0x8, R17 ;  /* 0x000000080a067824 */ /* 0x004fe200078e0211 */
[----:B------:R-:W-:Y:S01]  /*11140*/  SHF.L.U32 R5, R9, 0x1f, RZ ;  /* 0x0000001f09057819 */ /* 0x000fe200000006ff */
[----:B------:R-:W2:Y:S01]  /*11150*/  S2R R4, SR_TID.X ;  /* 0x0000000000047919 */ /* 0x000ea20000002100 */
[----:B------:R-:W-:Y:S02]  /*11160*/  BSSY B1, `(.L_x_2237) ;  /* 0x0000005000017945 */ /* 0x000fe40003800000 */
[----:B------:R-:W3:Y:S01]  /*11170*/  SYNCS.PHASECHK.TRANS64.TRYWAIT P0, [R6+URZ+0x38880], R5 ;  /* 0x03888005060075a7 */ /* 0x000ee2000800017f */
[----:B--2---:R-:W-:-:S04]  /*11180*/  LOP3.LUT R4, R4, 0x7f, RZ, 0xc0, !PT ;  /* 0x0000007f04047812 */ /* 0x004fc800078ec0ff */
[----:B------:R-:W-:Y:S01]  /*11190*/  ISETP.NE.AND P1, PT, R4, RZ, PT ;  /* 0x000000ff0400720c */ /* 0x000fe20003f25270 */
[----:B---3--:R-:W-:-:S12]  /*111a0*/  @!P0 BRA `(.L_x_2238) ;  /* 0x0000004000288947 */ /* 0x008fd80003800000 */
.L_x_2316:
[----:B------:R-:W-:Y:S05]  /*111b0*/  BSYNC B1 ;  /* 0x0000000000017941 */ /* 0x000fea0003800000 */
.L_x_2237:
        /* <DEDUP_REMOVED lines=9> */
.L_x_2240:
[----:B------:R-:W-:Y:S05]  /*11250*/  BSYNC B1 ;  /* 0x0000000000017941 */ /* 0x000fea0003800000 */
.L_x_2239:
        /* <DEDUP_REMOVED lines=10> */
[----:B----4-:R-:W-:Y:S02]  /*11300*/  IMAD R8, R8, 0x80, R7 ;  /* 0x0000008008087824 */ /* 0x010fe400078e0207 */
[----:B------:R-:W-:Y:S02]  /*11310*/  VIADD R7, R6, 0x38870 ;  /* 0x0003887006077836 */ /* 0x000fe40000000000 */
[----:B-1----:R-:W-:-:S07]  /*11320*/  VIADD R9, R4, 0x10400 ;  /* 0x0001040004097836 */ /* 0x002fce0000000000 */
.L_x_2241:
        /* <DEDUP_REMOVED lines=16> */
.L_x_2242:
        /* <DEDUP_REMOVED lines=13> */
.L_x_2317:
[----:B------:R-:W-:Y:S05]  /*11500*/  BSYNC B1 ;  /* 0x0000000000017941 */ /* 0x000fea0003800000 */
.L_x_2243:
[----:B------:R-:W-:Y:S01]  /*11510*/  BSSY B1, `(.L_x_2245) ;  /* 0x000000b000017945 */ /* 0x000fe20003800000 */
[----:B------:R-:W-:Y:S02]  /*11520*/  IMAD.MOV.U32 R10, RZ, RZ, 0x0 ;  /* 0x00000000ff0a7424 */ /* 0x000fe400078e00ff */
[----:B------:R-:W-:Y:S01]  /*11530*/  IMAD.MOV.U32 R11, RZ, RZ, 0x14f00000 ;  /* 0x14f00000ff0b7424 */ /* 0x000fe200078e00ff */
[----:B------:R-:W-:Y:S06]  /*11540*/  @P1 BRA `(.L_x_2246) ;  /* 0x00000000001c1947 */ /* 0x000fec0003800000 */
[----:B------:R-:W3:Y:S01]  /*11550*/  S2R R7, SR_TID.X ;  /* 0x0000000000077919 */ /* 0x000ee20000002100 */
[----:B-12---:R-:W-:-:S04]  /*11560*/  IMAD.MOV.U32 R5, RZ, RZ, 0x8000 ;  /* 0x00008000ff057424 */ /* 0x006fc800078e00ff */
[----:B------:R4:W-:Y:S01]  /*11570*/  SYNCS.ARRIVE.TRANS64 RZ, [R6+URZ+0x38830], R5 ;  /* 0x0388300506ff79a7 */ /* 0x0009e2000800003f */
[----:B---3--:R-:W-:-:S04]  /*11580*/  LOP3.LUT R7, R7, 0x1f, RZ, 0xc0, !PT ;  /* 0x0000001f07077812 */ /* 0x008fc800078ec0ff */
[----:B------:R-:W-:-:S13]  /*11590*/  ISETP.NE.AND P0, PT, R7, RZ, PT ;  /* 0x000000ff0700720c */ /* 0x000fda0003f05270 */
[----:B----4-:R-:W-:Y:S05]  /*115a0*/  @!P0 BRA `(.L_x_2246) ;  /* 0x0000000000048947 */ /* 0x010fea0003800000 */
[----:B------:R-:W-:Y:S01]  /*115b0*/  BPT.TRAP 0x1 ;  /* 0x000000040000795c */ /* 0x000fe20000300000 */
.L_x_2246:
[----:B------:R-:W-:Y:S05]  /*115c0*/  BSYNC B1 ;  /* 0x0000000000017941 */ /* 0x000fea0003800000 */
.L_x_2245:
        /* <DEDUP_REMOVED lines=8> */
.L_x_2247:
        /* <DEDUP_REMOVED lines=15> */
.L_x_2248:
        /* <DEDUP_REMOVED lines=10> */
.L_x_2235:
[----:B------:R-:W-:Y:S05]  /*117e0*/  BSYNC B0 ;  /* 0x0000000000007941 */ /* 0x000fea0003800000 */
.L_x_2234:
[----:B------:R-:W-:-:S06]  /*117f0*/  UISETP.NE.AND UP0, UPT, UR39, 0x3, UPT ;  /* 0x000000032700788c */ /* 0x000fcc000bf05270 */
[----:B------:R-:W-:-:S13]  /*11800*/  PLOP3.LUT P0, PT, PT, PT, UP0, 0x80, 0x0 ;  /* 0x000000000000781c */ /* 0x000fda0003f0f008 */
[----:B------:R-:W-:Y:S05]  /*11810*/  @!P0 BRA `(.L_x_2249) ;  /* 0x0000000000048947 */ /* 0x000fea0003800000 */
[----:B------:R-:W-:Y:S01]  /*11820*/  BPT.TRAP 0x1 ;  /* 0x000000040000795c */ /* 0x000fe20000300000 */
.L_x_2249:
        /* <DEDUP_REMOVED lines=8> */
.L_x_2318:
[----:B------:R-:W-:Y:S05]  /*118b0*/  BSYNC B0 ;  /* 0x0000000000007941 */ /* 0x000fea0003800000 */
.L_x_2250:
[----:B------:R-:W-:Y:S05]  /*118c0*/  @!P1 BRA `(.L_x_2252) ;  /* 0x0000000000049947 */ /* 0x000fea0003800000 */
[----:B------:R-:W-:Y:S01]  /*118d0*/  BPT.TRAP 0x1 ;  /* 0x000000040000795c */ /* 0x000fe20000300000 */
.L_x_2252:
[----:B--2---:R-:W-:Y:S01]  /*118e0*/  SHF.L.U32 R4, R0, 0x1f, RZ ;  /* 0x0000001f00047819 */ /* 0x004fe200000006ff */
[----:B------:R-:W-:-:S03]  /*118f0*/  IMAD.SHL.U32 R0, R3, 0x8000, RZ ;  /* 0x0000800003007824 */ /* 0x000fc600078e00ff */
[----:B------:R-:W2:Y:S02]  /*11900*/  SYNCS.PHASECHK.TRANS64.TRYWAIT P0, [R19+URZ+0x38860], R4 ;  /* 0x03886004130075a7 */ /* 0x000ea4000800017f */
[----:B--2---:R-:W-:Y:S05]  /*11910*/  @!P0 BRA `(.L_x_2253) ;  /* 0x0000003800888947 */ /* 0x004fea0003800000 */
.L_x_2319:
[----:B------:R-:W3:Y:S04]  /*11920*/  LDL R14, [R1+0x38] ;  /* 0x00003800010e7983 */ /* 0x000ee80000100800 */
[----:B------:R-:W4:Y:S04]  /*11930*/  LDL R13, [R1+0x8] ;  /* 0x00000800010d7983 */ /* 0x000f280000100800 */
[----:B------:R-:W4:Y:S01]  /*11940*/  LDL R12, [R1] ;  /* 0x00000000010c7983 */ /* 0x000f220000100800 */
[----:B------:R-:W-:Y:S01]  /*11950*/  LOP3.LUT R3, R0, R18, RZ, 0xfc, !PT ;  /* 0x0000001200037212 */ /* 0x000fe200078efcff */
[----:B------:R-:W-:Y:S05]  /*11960*/  WARPSYNC.ALL ;  /* 0x0000000000007948 */ /* 0x000fea0003800000 */
[----:B------:R-:W-:-:S05]  /*11970*/  IMAD.IADD R3, R17, 0x1, R3 ;  /* 0x0000000111037824 */ /* 0x000fca00078e0203 */
[----:B-1----:R-:W2:Y:S02]  /*11980*/  LDSM.16.MT88.4 R8, [R3+0x10400] ;  /* 0x010400000308783b */ /* 0x002ea40000004200 */
[C-C-:B--2---:R-:W-:Y:S02]  /*11990*/  PRMT R4, R8.reuse, 0x6420, R9.reuse ;  /* 0x0000642008047816 */ /* 0x144fe40000000009 */
[----:B------:R-:W-:Y:S02]  /*119a0*/  PRMT R5, R8, 0x7531, R9 ;  /* 0x0000753108057816 */ /* 0x000fe40000000009 */
[C-C-:B------:R-:W-:Y:S02]  /*119b0*/  PRMT R6, R10.reuse, 0x6420, R11.reuse ;  /* 0x000064200a067816 */ /* 0x140fe4000000000b */
[----:B------:R-:W-:Y:S02]  /*119c0*/  PRMT R7, R10, 0x7531, R11 ;  /* 0x000075310a077816 */ /* 0x000fe4000000000b */
[----:B---3--:R-:W-:-:S05]  /*119d0*/  IADD3 R20, R17, R14, R0 ;  /* 0x0000000e11147210 */ /* 0x008fca0007ffe000 */
[----:B------:R-:W1:Y:S01]  /*119e0*/  LDSM.16.MT88.4 R8, [R20+0x10400] ;  /* 0x010400001408783b */ /* 0x000e620000004200 */
[----:B----4-:R-:W-:-:S05]  /*119f0*/  IADD3 R3, R12, R0, R13 ;  /* 0x000000000c037210 */ /* 0x010fca0007ffe00d */
[----:B------:R2:W-:Y:S02]  /*11a00*/  STSM.16.M88.4 [R3], R4 ;  /* 0x0000000403007844 */ /* 0x0005e40000000200 */
[----:B--2---:R-:W-:Y:S02]  /*11a10*/  VIADD R4, R0, 0x4000 ;  /* 0x0000400000047836 */ /* 0x004fe40000000000 */
[----:B------:R-:W-:Y:S02]  /*11a20*/  IMAD.MOV.U32 R6, RZ, RZ, R13 ;  /* 0x000000ffff067224 */ /* 0x000fe400078e000d */
[----:B------:R-:W-:Y:S01]  /*11a30*/  IMAD.MOV.U32 R7, RZ, RZ, R12 ;  /* 0x000000ffff077224 */ /* 0x000fe200078e000c */
[----:B------:R-:W-:-:S05]  /*11a40*/  LOP3.LUT R4, R4, R18, RZ, 0xfc, !PT ;  /* 0x0000001204047212 */ /* 0x000fca00078efcff */
[----:B------:R-:W-:Y:S01]  /*11a50*/  IMAD.IADD R4, R17, 0x1, R4 ;  /* 0x0000000111047824 */ /* 0x000fe200078e0204 */
[C-C-:B-1----:R-:W-:Y:S02]  /*11a60*/  PRMT R12, R8.reuse, 0x6420, R9.reuse ;  /* 0x00006420080c7816 */ /* 0x142fe40000000009 */
[----:B------:R-:W-:Y:S02]  /*11a70*/  PRMT R13, R8, 0x7531, R9 ;  /* 0x00007531080d7816 */ /* 0x000fe40000000009 */
[C-C-:B------:R-:W-:Y:S02]  /*11a80*/  PRMT R14, R10.reuse, 0x6420, R11.reuse ;  /* 0x000064200a0e7816 */ /* 0x140fe4000000000b */
[----:B------:R-:W-:-:S05]  /*11a90*/  PRMT R15, R10, 0x7531, R11 ;  /* 0x000075310a0f7816 */ /* 0x000fca000000000b */
[----:B------:R1:W-:Y:S04]  /*11aa0*/  STSM.16.M88.4 [R3+0x2000], R12 ;  /* 0x0020000c03007844 */ /* 0x0003e80000000200 */
[----:B------:R-:W2:Y:S01]  /*11ab0*/  LDSM.16.MT88.4 R8, [R4+0x10400] ;  /* 0x010400000408783b */ /* 0x000ea20000004200 */
[----:B-1----:R-:W-:Y:S02]  /*11ac0*/  IMAD.MOV.U32 R14, RZ, RZ, R6 ;  /* 0x000000ffff0e7224 */ /* 0x002fe400078e0006 */
[----:B------:R-:W-:Y:S01]  /*11ad0*/  IMAD.MOV.U32 R15, RZ, RZ, R7 ;  /* 0x000000ffff0f7224 */ /* 0x000fe200078e0007 */
[C-C-:B--2---:R-:W-:Y:S02]  /*11ae0*/  PRMT R4, R8.reuse, 0x6420, R9.reuse ;  /* 0x0000642008047816 */ /* 0x144fe40000000009 */
[----:B------:R-:W-:-:S02]  /*11af0*/  PRMT R5, R8, 0x7531, R9 ;  /* 0x0000753108057816 */ /* 0x000fc40000000009 */
[C-C-:B------:R-:W-:Y:S02]  /*11b00*/  PRMT R6, R10.reuse, 0x6420, R11.reuse ;  /* 0x000064200a067816 */ /* 0x140fe4000000000b */
[----:B------:R-:W-:Y:S02]  /*11b10*/  PRMT R7, R10, 0x7531, R11 ;  /* 0x000075310a077816 */ /* 0x000fe4000000000b */
[----:B------:R-:W1:Y:S04]  /*11b20*/  LDSM.16.MT88.4 R8, [R20+0x14400] ;  /* 0x014400001408783b */ /* 0x000e680000004200 */
[----:B------:R2:W-:Y:S02]  /*11b30*/  STSM.16.M88.4 [R3+0x4000], R4 ;  /* 0x0040000403007844 */ /* 0x0005e40000000200 */
[----:B--2---:R-:W-:-:S02]  /*11b40*/  IMAD.MOV.U32 R6, RZ, RZ, R14 ;  /* 0x000000ffff067224 */ /* 0x004fc400078e000e */
[----:B------:R-:W-:Y:S01]  /*11b50*/  IMAD.MOV.U32 R7, RZ, RZ, R15 ;  /* 0x000000ffff077224 */ /* 0x000fe200078e000f */
[C-C-:B-1----:R-:W-:Y:S02]  /*11b60*/  PRMT R12, R8.reuse, 0x6420, R9.reuse ;  /* 0x00006420080c7816 */ /* 0x142fe40000000009 */
[----:B------:R-:W-:Y:S02]  /*11b70*/  PRMT R13, R8, 0x7531, R9 ;  /* 0x00007531080d7816 */ /* 0x000fe40000000009 */
[C-C-:B------:R-:W-:Y:S02]  /*11b80*/  PRMT R14, R10.reuse, 0x6420, R11.reuse ;  /* 0x000064200a0e7816 */ /* 0x140fe4000000000b */
[----:B------:R-:W-:-:S05]  /*11b90*/  PRMT R15, R10, 0x7531, R11 ;  /* 0x000075310a0f7816 */ /* 0x000fca000000000b */
[----:B------:R1:W-:Y:S04]  /*11ba0*/  STSM.16.M88.4 [R3+0x6000], R12 ;  /* 0x0060000c03007844 */ /* 0x0003e80000000200 */
[----:B-1----:R-:W2:Y:S01]  /*11bb0*/  LDL R13, [R1+0x30] ;  /* 0x00003000010d7983 */ /* 0x002ea20000100800 */
[----:B------:R-:W-:Y:S02]  /*11bc0*/  VIADD R3, R0, 0x1000 ;  /* 0x0000100000037836 */ /* 0x000fe40000000000 */
[----:B------:R-:W-:Y:S02]  /*11bd0*/  IMAD.MOV.U32 R14, RZ, RZ, R6 ;  /* 0x000000ffff0e7224 */ /* 0x000fe400078e0006 */
[----:B------:R-:W-:Y:S01]  /*11be0*/  IMAD.MOV.U32 R15, RZ, RZ, R7 ;  /* 0x000000ffff0f7224 */ /* 0x000fe200078e0007 */
[----:B------:R-:W-:-:S05]  /*11bf0*/  LOP3.LUT R3, R3, R18, RZ, 0xfc, !PT ;  /* 0x0000001203037212 */ /* 0x000fca00078efcff */
[----:B------:R-:W-:-:S05]  /*11c00*/  IMAD.IADD R3, R17, 0x1, R3 ;  /* 0x0000000111037824 */ /* 0x000fca00078e0203 */
[----:B------:R-:W1:Y:S02]  /*11c10*/  LDSM.16.MT88.4 R8, [R3+0x10400] ;  /* 0x010400000308783b */ /* 0x000e640000004200 */
[C-C-:B-1----:R-:W-:Y:S02]  /*11c20*/  PRMT R4, R8.reuse, 0x6420, R9.reuse ;  /* 0x0000642008047816 */ /* 0x142fe40000000009 */
[----:B------:R-:W-:Y:S02]  /*11c30*/  PRMT R5, R8, 0x7531, R9 ;  /* 0x0000753108057816 */ /* 0x000fe40000000009 */
[C-C-:B------:R-:W-:Y:S02]  /*11c40*/  PRMT R6, R10.reuse, 0x6420, R11.reuse ;  /* 0x000064200a067816 */ /* 0x140fe4000000000b */
[----:B------:R-:W-:Y:S02]  /*11c50*/  PRMT R7, R10, 0x7531, R11 ;  /* 0x000075310a077816 */ /* 0x000fe4000000000b */
[----:B------:R-:W1:Y:S02]  /*11c60*/  LDSM.16.MT88.4 R8, [R20+0x11400] ;  /* 0x011400001408783b */ /* 0x000e640000004200 */
[----:B-1----:R-:W-:-:S02]  /*11c70*/  PRMT R12, R8, 0x6420, R9 ;  /* 0x00006420080c7816 */ /* 0x002fc40000000009 */
[----:B--2---:R-:W-:Y:S02]  /*11c80*/  IADD3 R3, R14, R0, R13 ;  /* 0x000000000e037210 */ /* 0x004fe40007ffe00d */
[----:B------:R-:W-:-:S03]  /*11c90*/  PRMT R13, R8, 0x7531, R9 ;  /* 0x00007531080d7816 */ /* 0x000fc60000000009 */
[----:B------:R-:W-:-:S05]  /*11ca0*/  IMAD.IADD R3, R15, 0x1, R3 ;  /* 0x000000010f037824 */ /* 0x000fca00078e0203 */
[----:B------:R1:W-:Y:S02]  /*11cb0*/  STSM.16.M88.4 [R3], R4 ;  /* 0x0000000403007844 */ /* 0x0003e40000000200 */
[----:B-1----:R-:W-:Y:S02]  /*11cc0*/  VIADD R4, R0, 0x5000 ;  /* 0x0000500000047836 */ /* 0x002fe40000000000 */
[----:B------:R-:W-:Y:S01]  /*11cd0*/  IMAD.MOV.U32 R6, RZ, RZ, R14 ;  /* 0x000000ffff067224 */ /* 0x000fe200078e000e */
[----:B------:R-:W-:Y:S01]  /*11ce0*/  PRMT R14, R10, 0x6420, R11 ;  /* 0x000064200a0e7816 */ /* 0x000fe2000000000b */
[----:B------:R-:W-:Y:S01]  /*11cf0*/  IMAD.MOV.U32 R7, RZ, RZ, R15 ;  /* 0x000000ffff077224 */ /* 0x000fe200078e000f */
[----:B------:R-:W-:Y:S02]  /*11d00*/  LOP3.LUT R4, R4, R18, RZ, 0xfc, !PT ;  /* 0x0000001204047212 */ /* 0x000fe400078efcff */
[----:B------:R-:W-:-:S03]  /*11d10*/  PRMT R15, R10, 0x7531, R11 ;  /* 0x000075310a0f7816 */ /* 0x000fc6000000000b */
[----:B------:R-:W-:Y:S02]  /*11d20*/  IMAD.IADD R4, R17, 0x1, R4 ;  /* 0x0000000111047824 */ /* 0x000fe400078e0204 */
[----:B------:R1:W-:Y:S04]  /*11d30*/  STSM.16.M88.4 [R3+0x2000], R12 ;  /* 0x0020000c03007844 */ /* 0x0003e80000000200 */
[----:B------:R-:W2:Y:S01]  /*11d40*/  LDSM.16.MT88.4 R8, [R4+0x10400] ;  /* 0x010400000408783b */ /* 0x000ea20000004200 */
[----:B-1----:R-:W-:Y:S02]  /*11d50*/  IMAD.MOV.U32 R14, RZ, RZ, R6 ;  /* 0x000000ffff0e7224 */ /* 0x002fe400078e0006 */
[----:B------:R-:W-:Y:S01]  /*11d60*/  IMAD.MOV.U32 R15, RZ, RZ, R7 ;  /* 0x000000ffff0f7224 */ /* 0x000fe200078e0007 */
[----:B--2---:R-:W-:-:S02]  /*11d70*/  PRMT R4, R8, 0x6420, R9 ;  /* 0x0000642008047816 */ /* 0x004fc40000000009 */
[----:B------:R-:W-:Y:S02]  /*11d80*/  PRMT R5, R8, 0x7531, R9 ;  /* 0x0000753108057816 */ /* 0x000fe40000000009 */
        /* <DEDUP_REMOVED lines=63> */
[----:B------:R-:W1:Y:S01]  /*12180*/  LDSM.16.MT88.4 R8, [R20+0x13400] ;  /* 0x013400001408783b */ /* 0x000e620000004200 */
[----:B--2---:R-:W-:Y:S01]  /*12190*/  IADD3 R3, R14, R13, R0 ;  /* 0x0000000d0e037210 */ /* 0x004fe20007ffe000 */
[----:B------:R-:W-:-:S04]  /*121a0*/  VIADD R0, R0, 0x7000 ;  /* 0x0000700000007836 */ /* 0x000fc80000000000 */
[----:B------:R-:W-:Y:S01]  /*121b0*/  IMAD.IADD R3, R15, 0x1, R3 ;  /* 0x000000010f037824 */ /* 0x000fe200078e0203 */
[----:B------:R-:W-:-:S04]  /*121c0*/  LOP3.LUT R0, R0, R18, RZ, 0xfc, !PT ;  /* 0x0000001200007212 */ /* 0x000fc800078efcff */
[----:B------:R1:W-:Y:S01]  /*121d0*/  STSM.16.M88.4 [R3], R4 ;  /* 0x0000000403007844 */ /* 0x0003e20000000200 */
[----:B------:R-:W-:Y:S01]  /*121e0*/  IMAD.IADD R0, R17, 0x1, R0 ;  /* 0x0000000111007824 */ /* 0x000fe200078e0200 */
[C-C-:B-1----:R-:W-:Y:S02]  /*121f0*/  PRMT R4, R8.reuse, 0x6420, R9.reuse ;  /* 0x0000642008047816 */ /* 0x142fe40000000009 */
[----:B------:R-:W-:Y:S02]  /*12200*/  PRMT R5, R8, 0x7531, R9 ;  /* 0x0000753108057816 */ /* 0x000fe40000000009 */
        /* <DEDUP_REMOVED lines=9> */
[----:B------:R1:W-:Y:S02]  /*122a0*/  STSM.16.M88.4 [R3+0x4000], R4 ;  /* 0x0040000403007844 */ /* 0x0003e40000000200 */
[C-C-:B-1----:R-:W-:Y:S02]  /*122b0*/  PRMT R4, R8.reuse, 0x6420, R9.reuse ;  /* 0x0000642008047816 */ /* 0x142fe40000000009 */
        /* <DEDUP_REMOVED lines=12> */
.L_x_2254:
[----:B------:R-:W3:Y:S01]  /*12380*/  S2R R0, SR_TID.X ;  /* 0x0000000000007919 */ /* 0x000ee20000002100 */
[----:B--2---:R2:W-:Y:S01]  /*12390*/  SYNCS.ARRIVE.TRANS64.A1T0 RZ, [R19+URZ+0x38850], RZ ;  /* 0x038850ff13ff79a7 */ /* 0x0045e2000810003f */
[----:B-1----:R4:W5:Y:S01]  /*123a0*/  LDL R3, [R1+0x4] ;  /* 0x0000040001037983 */ /* 0x0029620000100800 */
        /* <DEDUP_REMOVED lines=10> */
.L_x_2233:
        /* <DEDUP_REMOVED lines=8> */
[----:B0----5:R-:W2:Y:S02]  /*124d0*/  FLO.U32 R0, UR4 ;  /* 0x0000000400007d00 */ /* 0x021ea400080e0000 */
[----:B--2---:R-:W-:-:S06]  /*124e0*/  ISETP.EQ.U32.AND P1, PT, R0, R2, PT ;  /* 0x000000020000720c */ /* 0x004fcc0003f22070 */
[----:B------:R-:W3:Y:S07]  /*124f0*/  POPC R2, UR4 ;  /* 0x0000000400027d09 */ /* 0x000eee0008000000 */
[----:B---3--:R-:W2:Y:S04]  /*12500*/  @P1 ATOMG.E.ADD.STRONG.GPU PT, R2, desc[UR50][R4.64], R2 ;  /* 0x00000002040219a8 */ /* 0x008ea800081ee1f2 */
[----:B--2---:R0:W2:Y:S02]  /*12510*/  SHFL.IDX PT, R2, R2, R0, 0x1f ;  /* 0x00001f0002027589 */ /* 0x0040a400000e0000 */
[----:B0-----:R-:W0:Y:S02]  /*12520*/  S2R R0, SR_LTMASK ;  /* 0x0000000000007919 */ /* 0x001e240000003900 */
[----:B0-----:R-:W-:-:S06]  /*12530*/  LOP3.LUT R0, R0, UR4, RZ, 0xc0, !PT ;  /* 0x0000000400007c12 */ /* 0x001fcc000f8ec0ff */
[----:B------:R-:W2:Y:S02]  /*12540*/  POPC R0, R0 ;  /* 0x0000000000007309 */ /* 0x000ea40000000000 */
[----:B--2---:R-:W-:-:S05]  /*12550*/  IADD3 R0, R2, UR40, R0 ;  /* 0x0000002802007c10 */ /* 0x004fca000fffe000 */
[----:B------:R2:W-:Y:S02]  /*12560*/  STL [R1+0x20], R0 ;  /* 0x0000200001007387 */ /* 0x0005e40000100800 */
.L_x_2257:
[----:B------:R-:W-:Y:S05]  /*12570*/  BSYNC B0 ;  /* 0x0000000000007941 */ /* 0x000fea0003800000 */
.L_x_2256:
[----:B------:R-:W-:-:S06]  /*12580*/  UISETP.NE.AND UP0, UPT, UR39, 0x3, UPT ;  /* 0x000000032700788c */ /* 0x000fcc000bf05270 */
[----:B------:R-:W-:-:S13]  /*12590*/  PLOP3.LUT P1, PT, PT, PT, UP0, 0x80, 0x0 ;  /* 0x000000000000781c */ /* 0x000fda0003f2f008 */
[----:B------:R-:W-:Y:S05]  /*125a0*/  @!P1 BRA `(.L_x_2258) ;  /* 0x0000000000049947 */ /* 0x000fea0003800000 */
[----:B------:R-:W-:Y:S01]  /*125b0*/  BPT.TRAP 0x1 ;  /* 0x000000040000795c */ /* 0x000fe20000300000 */
.L_x_2258:
[----:B-----5:R-:W3:Y:S04]  /*125c0*/  LDL R3, [R1+0xc] ;  /* 0x00000c0001037983 */ /* 0x020ee80000100800 */
[----:B------:R-:W4:Y:S01]  /*125d0*/  LDL R2, [R1+0x4] ;  /* 0x0000040001027983 */ /* 0x000f220000100800 */
[----:B0-2---:R-:W-:Y:S01]  /*125e0*/  IMAD.U32 R0, RZ, RZ, UR41 ;  /* 0x00000029ff007e24 */ /* 0x005fe2000f8e00ff */
[----:B------:R-:W-:Y:S04]  /*125f0*/  BSSY B0, `(.L_x_2259) ;  /* 0x0000007000007945 */ /* 0x000fe80003800000 */
[----:B------:R-:W-:-:S02]  /*12600*/  ISETP.NE.AND P2, PT, R0, 0x3, PT ;  /* 0x000000030000780c */ /* 0x000fc40003f45270 */
[----:B---3--:R-:W-:-:S04]  /*12610*/  LOP3.LUT R0, R3, 0x1, RZ, 0x3c, !PT ;  /* 0x0000000103007812 */ /* 0x008fc800078e3cff */
[----:B------:R-:W-:Y:S01]  /*12620*/  SHF.L.U32 R0, R0, 0x1f, RZ ;  /* 0x0000001f00007819 */ /* 0x000fe200000006ff */
[----:B----4-:R-:W-:-:S04]  /*12630*/  IMAD R2, R2, 0x8, R17 ;  /* 0x0000000802027824 */ /* 0x010fc800078e0211 */
[----:B------:R-:W0:Y:S02]  /*12640*/  SYNCS.PHASECHK.TRANS64.TRYWAIT P1, [R2+URZ+0x38870], R0 ;  /* 0x03887000020075a7 */ /* 0x000e24000802017f */
[----:B0-----:R-:W-:Y:S05]  /*12650*/  @!P1 BRA `(.L_x_2260) ;  /* 0x0000002c004c9947 */ /* 0x001fea0003800000 */
.L_x_2320:
[----:B------:R-:W-:Y:S05]  /*12660*/  BSYNC B0 ;  /* 0x0000000000007941 */ /* 0x000fea0003800000 */
.L_x_2259:
[----:B------:R-:W-:Y:S05]  /*12670*/  @!P2 BRA `(.L_x_2261) ;  /* 0x000000000004a947 */ /* 0x000fea0003800000 */
[----:B------:R-:W-:Y:S01]  /*12680*/  BPT.TRAP 0x1 ;  /* 0x000000040000795c */ /* 0x000fe20000300000 */
.L_x_2261:
[----:B0-----:R-:W2:Y:S02]  /*12690*/  LDL R0, [R1+0xc] ;  /* 0x00000c0001007983 */ /* 0x001ea40000100800 */
[----:B--2---:R-:W-:-:S04]  /*126a0*/  SHF.L.U32 R0, R0, 0x1f, RZ ;  /* 0x0000001f00007819 */ /* 0x004fc800000006ff */
[----:B------:R-:W0:Y:S02]  /*126b0*/  SYNCS.PHASECHK.TRANS64.TRYWAIT P1, [R2+URZ+0x38860], R0 ;  /* 0x03886000020075a7 */ /* 0x000e24000802017f */
[----:B0-----:R-:W-:Y:S05]  /*126c0*/  @!P1 BRA `(.L_x_2262) ;  /* 0x0000002c00449947 */ /* 0x001fea0003800000 */
.L_x_2321:
[----:B------:R-:W2:Y:S04]  /*126d0*/  LDL R3, [R1+0x38] ;  /* 0x0000380001037983 */ /* 0x000ea80000100800 */
[----:B------:R-:W3:Y:S04]  /*126e0*/  LDL R13, [R1+0x8] ;  /* 0x00000800010d7983 */ /* 0x000ee80000100800 */
[----:B------:R-:W3:Y:S04]  /*126f0*/  LDL.LU R12, [R1] ;  /* 0x00000000010c7983 */ /* 0x000ee80000300800 */
[----:B------:R-:W4:Y:S01]  /*12700*/  LDL R19, [R1+0x4] ;  /* 0x0000040001137983 */ /* 0x000f220000100800 */
[----:B------:R-:W-:Y:S05]  /*12710*/  WARPSYNC.ALL ;  /* 0x0000000000007948 */ /* 0x000fea0003800000 */
[----:B----4-:R-:W-:-:S05]  /*12720*/  IMAD.SHL.U32 R16, R19, 0x8000, RZ ;  /* 0x0000800013107824 */ /* 0x010fca00078e00ff */
[----:B0-----:R-:W-:Y:S02]  /*12730*/  LOP3.LUT R0, R16, R18, RZ, 0xfc, !PT ;  /* 0x0000001210007212 */ /* 0x001fe400078efcff */
[----:B--2---:R-:W-:-:S03]  /*12740*/  IADD3 R3, R17, R3, R16 ;  /* 0x0000000311037210 */ /* 0x004fc60007ffe010 */
[----:B------:R-:W-:-:S05]  /*12750*/  IMAD.IADD R0, R17, 0x1, R0 ;  /* 0x0000000111007824 */ /* 0x000fca00078e0200 */
[----:B-1----:R3:W0:Y:S02]  /*12760*/  LDSM.16.MT88.4 R4, [R0+0x10400] ;  /* 0x010400000004783b */ /* 0x0026240000004200 */
[----:B---3--:R-:W-:Y:S02]  /*12770*/  IADD3 R0, R12, R16, R13 ;  /* 0x000000100c007210 */ /* 0x008fe40007ffe00d */
        /* <DEDUP_REMOVED lines=155> */
.L_x_2263:
        /* <DEDUP_REMOVED lines=13> */
.L_x_2208:
[----:B------:R-:W-:Y:S05]  /*13200*/  BSYNC B7 ;  /* 0x0000000000077941 */ /* 0x000fea0003800000 */
.L_x_2206:
[----:B01----:R-:W2:Y:S02]  /*13210*/  LDL R0, [R1+0x44] ;  /* 0x0000440001007983 */ /* 0x003ea40000100800 */
[----:B--2---:R-:W-:-:S13]  /*13220*/  ISETP.NE.AND P0, PT, R0, RZ, PT ;  /* 0x000000ff0000720c */ /* 0x004fda0003f05270 */
        /* <DEDUP_REMOVED lines=14> */
.L_x_2264:
[----:B------:R-:W2:Y:S01]  /*13310*/  LDL.LU R0, [R1+0x20] ;  /* 0x0000200001007983 */ /* 0x000ea20000300800 */
[----:B------:R-:W-:Y:S01]  /*13320*/  ULDC UR4, c[0x0][0xc3c] ;  /* 0x00030f0000047ab9 */ /* 0x000fe20000000800 */
        /* <DEDUP_REMOVED lines=9> */
[----:B-1----:R-:W-:-:S04]  /*133c0*/  @!P1 IMAD.WIDE R2, R0, 0x4, R2 ;  /* 0x0000000400029825 */ /* 0x002fc800078e0202 */
[----:B------:R-:W-:-:S06]  /*133d0*/  IMAD.MOV.U32 R0, RZ, RZ, RZ ;  /* 0x000000ffff007224 */ /* 0x000fcc00078e00ff */
[----:B------:R-:W2:Y:S01]  /*133e0*/  @!P1 LDG.E R0, desc[UR50][R2.64] ;  /* 0x0000003202009981 */ /* 0x000ea2000c1e1900 */
[C---:B------:R-:W-:Y:S02]  /*133f0*/  ISETP.NE.AND P1, PT, R4.reuse, RZ, PT ;  /* 0x000000ff0400720c */ /* 0x040fe40003f25270 */
[C---:B------:R-:W-:Y:S02]  /*13400*/  ISETP.GE.U32.AND P2, PT, R4.reuse, 0x2, PT ;  /* 0x000000020400780c */ /* 0x040fe40003f46070 */
[C---:B------:R-:W-:Y:S02]  /*13410*/  ISETP.GE.U32.AND P3, PT, R4.reuse, 0x4, PT ;  /* 0x000000040400780c */ /* 0x040fe40003f66070 */
[C---:B------:R-:W-:Y:S02]  /*13420*/  ISETP.GE.U32.AND P4, PT, R4.reuse, 0x8, PT ;  /* 0x000000080400780c */ /* 0x040fe40003f86070 */
[----:B------:R-:W-:Y:S02]  /*13430*/  ISETP.GE.U32.AND P5, PT, R4, 0x10, PT ;  /* 0x000000100400780c */ /* 0x000fe40003fa6070 */
[----:B------:R-:W-:Y:S04]  /*13440*/  SHFL.IDX PT, R4, R5, 0x1, 0x1f ;  /* 0x00201f0005047f89 */ /* 0x000fe800000e0000 */
[----:B------:R-:W-:Y:S04]  /*13450*/  SHFL.IDX PT, R5, R5, RZ, 0x1f ;  /* 0x00001fff05057589 */ /* 0x000fe800000e0000 */
        /* <DEDUP_REMOVED lines=15> */
[----:B------:R-:W0:Y:S02]  /*13550*/  SHFL.IDX PT, R2, R3, 0x1f, 0x1f ;  /* 0x03e01f0003027f89 */ /* 0x000e2400000e0000 */
[----:B0-----:R-:W-:-:S04]  /*13560*/  IMAD R2, R2, R9, RZ ;  /* 0x0000000902027224 */ /* 0x001fc800078e02ff */
[----:B------:R-:W-:-:S05]  /*13570*/  IMAD.IADD R4, R4, 0x1, R2 ;  /* 0x0000000104047824 */ /* 0x000fca00078e0202 */
[----:B------:R-:W-:-:S13]  /*13580*/  ISETP.GT.AND P6, PT, R4, R5, PT ;  /* 0x000000050400720c */ /* 0x000fda0003fc4270 */
[----:B------:R-:W-:Y:S05]  /*13590*/  @P6 BRA `(.L_x_2266) ;  /* 0x0000000000906947 */ /* 0x000fea0003800000 */
.L_x_2270:
[----:B------:R-:W-:-:S04]  /*135a0*/  UIADD3 UR42, UR42, 0x1f, URZ ;  /* 0x0000001f2a2a7890 */ /* 0x000fc8000fffe03f */
[----:B------:R-:W-:-:S06]  /*135b0*/  UISETP.GE.AND UP0, UPT, UR42, UR4, UPT ;  /* 0x000000042a00728c */ /* 0x000fcc000bf06270 */
[----:B------:R-:W-:-:S13]  /*135c0*/  PLOP3.LUT P6, PT, PT, PT, UP0, 0x40, 0x0 ;  /* 0x000000000000781c */ /* 0x000fda0003fce808 */
[----:B------:R-:W-:Y:S05]  /*135d0*/  @!P6 BRA `(.L_x_2267) ;  /* 0x0000000400d4e947 */ /* 0x000fea0003800000 */
[----:B------:R-:W0:Y:S01]  /*135e0*/  S2R R0, SR_TID.X ;  /* 0x0000000000007919 */ /* 0x000e220000002100 */
[----:B------:R-:W-:Y:S01]  /*135f0*/  BSSY B0, `(.L_x_2268) ;  /* 0x0000009000007945 */ /* 0x000fe20003800000 */
[----:B0-----:R-:W-:-:S05]  /*13600*/  LOP3.LUT R0, R0, 0x1f, RZ, 0xc0, !PT ;  /* 0x0000001f00007812 */ /* 0x001fca00078ec0ff */
[----:B------:R-:W-:Y:S02]  /*13610*/  VIADD R6, R0, UR42 ;  /* 0x0000002a00067c36 */ /* 0x000fe40008000000 */
[----:B------:R-:W-:-:S03]  /*13620*/  IMAD.MOV.U32 R0, RZ, RZ, RZ ;  /* 0x000000ffff007224 */ /* 0x000fc600078e00ff */
[----:B------:R-:W-:-:S13]  /*13630*/  ISETP.GE.OR P6, PT, R6, UR4, !P0 ;  /* 0x0000000406007c0c */ /* 0x000fda000c7c6670 */
[----:B------:R-:W-:Y:S05]  /*13640*/  @P6 BRA `(.L_x_2269) ;  /* 0x00000000000c6947 */ /* 0x000fea0003800000 */
[----:B------:R-:W0:Y:S02]  /*13650*/  LDC.64 R2, c[0x0][0xc80] ;  /* 0x00032000ff027b82 */ /* 0x000e240000000a00 */
[----:B0-----:R-:W-:-:S05]  /*13660*/  IMAD.WIDE R2, R6, 0x4, R2 ;  /* 0x0000000406027825 */ /* 0x001fca00078e0202 */
[----:B------:R0:W5:Y:S02]  /*13670*/  LDG.E R0, desc[UR50][R2.64] ;  /* 0x0000003202007981 */ /* 0x000164000c1e1900 */
.L_x_2269:
[----:B------:R-:W-:Y:S05]  /*13680*/  BSYNC B0 ;  /* 0x0000000000007941 */ /* 0x000fea0003800000 */
.L_x_2268:
        /* <DEDUP_REMOVED lines=21> */
.L_x_2266:
        /* <DEDUP_REMOVED lines=12> */
[----:B------:R-:W-:Y:S01]  /*138a0*/  ISETP.NE.AND P0, PT, RZ, UR7, PT ;  /* 0x00000007ff007c0c */ /* 0x000fe2000bf05270 */
[----:B------:R-:W-:-:S03]  /*138b0*/  IMAD.MOV.U32 R8, RZ, RZ, RZ ;  /* 0x000000ffff087224 */ /* 0x000fc600078e00ff */
[----:B------:R-:W2:Y:S02]  /*138c0*/  SHFL.IDX PT, R0, R0, R4, 0x1f ;  /* 0x00001f0400007589 */ /* 0x000ea400000e0000 */
[----:B--2---:R-:W-:-:S05]  /*138d0*/  IMAD R4, R0, R6, RZ ;  /* 0x0000000600047224 */ /* 0x004fca00078e02ff */
[----:B------:R-:W-:Y:S02]  /*138e0*/  IABS R7, R4 ;  /* 0x0000000400077213 */ /* 0x000fe40000000000 */
[----:B------:R-:W-:Y:S05]  /*138f0*/  @!P0 BRA `(.L_x_2271) ;  /* 0x00000000000c8947 */ /* 0x000fea0003800000 */
[----:B------:R-:W-:-:S06]  /*13900*/  UIADD3 UR4, UR6, -0x1, URZ ;  /* 0xffffffff06047890 */ /* 0x000fcc000fffe03f */
[----:B------:R-:W-:-:S06]  /*13910*/  IMAD.U32 R8, RZ, RZ, UR4 ;  /* 0x00000004ff087e24 */ /* 0x000fcc000f8e00ff */
[----:B------:R0:W1:Y:S02]  /*13920*/  SHFL.IDX PT, R8, R3, R8, 0x1f ;  /* 0x00001f0803087589 */ /* 0x00006400000e0000 */
.L_x_2271:
[----:B0-----:R-:W0:Y:S01]  /*13930*/  I2F.RP R3, R7 ;  /* 0x0000000700037306 */ /* 0x001e220000209400 */
[----:B-1----:R-:W-:-:S05]  /*13940*/  IMAD R10, R8, R9, R2 ;  /* 0x00000009080a7224 */ /* 0x002fca00078e0202 */
[----:B------:R1:W-:Y:S02]  /*13950*/  STL [R1+0x20], R10 ;  /* 0x0000200a01007387 */ /* 0x0003e40000100800 */
[----:B0-----:R-:W0:Y:S02]  /*13960*/  MUFU.RCP R3, R3 ;  /* 0x0000000300037308 */ /* 0x001e240000001000 */
[----:B0-----:R-:W-:-:S06]  /*13970*/  VIADD R3, R3, 0xffffffe ;  /* 0x0ffffffe03037836 */ /* 0x001fcc0000000000 */
[----:B------:R-:W0:Y:S02]  /*13980*/  F2I.FTZ.U32.TRUNC.NTZ R3, R3 ;  /* 0x0000000300037305 */ /* 0x000e24000021f000 */
[----:B0-----:R-:W-:-:S04]  /*13990*/  IMAD.MOV R2, RZ, RZ, -R3 ;  /* 0x000000ffff027224 */ /* 0x001fc800078e0a03 */
[----:B------:R-:W-:Y:S02]  /*139a0*/  IMAD R8, R2, R7, RZ ;  /* 0x0000000702087224 */ /* 0x000fe400078e02ff */
[----:B------:R-:W-:-:S04]  /*139b0*/  IMAD.MOV.U32 R2, RZ, RZ, RZ ;  /* 0x000000ffff027224 */ /* 0x000fc800078e00ff */
[----:B------:R-:W-:Y:S01]  /*139c0*/  IMAD.HI.U32 R3, R3, R8, R2 ;  /* 0x0000000803037227 */ /* 0x000fe200078e0002 */
[----:B------:R-:W-:-:S03]  /*139d0*/  IABS R8, R4 ;  /* 0x0000000400087213 */ /* 0x000fc60000000000 */
[----:B------:R-:W-:Y:S02]  /*139e0*/  IMAD.IADD R2, R5, 0x1, -R10 ;  /* 0x0000000105027824 */ /* 0x000fe400078e0a0a */
[----:B------:R-:W-:-:S03]  /*139f0*/  IMAD.MOV R8, RZ, RZ, -R8 ;  /* 0x000000ffff087224 */ /* 0x000fc600078e0a08 */
        /* <DEDUP_REMOVED lines=10> */
[----:B------:R-:W-:-:S04]  /*13aa0*/  @P0 VIADD R3, R3, 0x1 ;  /* 0x0000000103030836 */ /* 0x000fc80000000000 */
[----:B------:R-:W-:-:S04]  /*13ab0*/  IMAD.MOV.U32 R8, RZ, RZ, R3 ;  /* 0x000000ffff087224 */ /* 0x000fc800078e0003 */
[----:B------:R-:W-:Y:S01]  /*13ac0*/  @!P2 IMAD.MOV R8, RZ, RZ, -R8 ;  /* 0x000000ffff08a224 */ /* 0x000fe200078e0a08 */
[----:B------:R-:W-:-:S05]  /*13ad0*/  @!P1 LOP3.LUT R8, RZ, R4, RZ, 0x33, !PT ;  /* 0x00000004ff089212 */ /* 0x000fca00078e33ff */
[----:B------:R-:W-:Y:S02]  /*13ae0*/  IMAD R5, R6, R8, RZ ;  /* 0x0000000806057224 */ /* 0x000fe400078e02ff */
[----:B------:R-:W-:Y:S02]  /*13af0*/  IMAD.MOV R8, RZ, RZ, -R8 ;  /* 0x000000ffff087224 */ /* 0x000fe400078e0a08 */
[----:B------:R-:W-:Y:S02]  /*13b00*/  IMAD.MOV R3, RZ, RZ, -R5 ;  /* 0x000000ffff037224 */ /* 0x000fe400078e0a05 */
[----:B------:R-:W-:-:S03]  /*13b10*/  IMAD R8, R4, R8, R2 ;  /* 0x0000000804087224 */ /* 0x000fc600078e0202 */
[----:B------:R-:W-:Y:S01]  /*13b20*/  VIADDMNMX R6, R3, R9, R6, PT ;  /* 0x0000000903067246 */ /* 0x000fe20003800106 */
[----:B------:R-:W-:-:S03]  /*13b30*/  IMAD.IADD R5, R8, 0x1, R5 ;  /* 0x0000000108057824 */ /* 0x000fc600078e0205 */
        /* <DEDUP_REMOVED lines=31> */
.L_x_2267:
[----:B------:R0:W-:Y:S01]  /*13d30*/  STL [R1+0x20], R5 ;  /* 0x0000200501007387 */ /* 0x0001e20000100800 */
[----:B------:R-:W-:Y:S01]  /*13d40*/  ULDC UR42, c[0x0][0xc3c] ;  /* 0x00030f00002a7ab9 */ /* 0x000fe20000000800 */
[----:B------:R-:W-:Y:S02]  /*13d50*/  UMOV UR36, URZ ;  /* 0x0000003f00247c82 */ /* 0x000fe40008000000 */
[----:B------:R0:W-:Y:S03]  /*13d60*/  STL [R1+0x24], RZ ;  /* 0x000024ff01007387 */ /* 0x0001e60000100800 */
.L_x_2272:
[----:B------:R-:W2:Y:S04]  /*13d70*/  LDL R3, [R1+0x20] ;  /* 0x0000200001037983 */ /* 0x000ea80000100800 */
[----:B------:R-:W3:Y:S01]  /*13d80*/  LDL R2, [R1+0x24] ;  /* 0x0000240001027983 */ /* 0x000ee20000100800 */
[----:B------:R-:W-:Y:S02]  /*13d90*/  IMAD.U32 R6, RZ, RZ, UR36 ;  /* 0x00000024ff067e24 */ /* 0x000fe4000f8e00ff */
[----:B------:R-:W-:Y:S01]  /*13da0*/  IMAD.U32 R7, RZ, RZ, UR42 ;  /* 0x0000002aff077e24 */ /* 0x000fe2000f8e00ff */
[----:B-1----:R-:W1:Y:S02]  /*13db0*/  S2R R0, SR_TID.X ;  /* 0x0000000000007919 */ /* 0x002e640000002100 */
[----:B-1----:R-:W-:Y:S01]  /*13dc0*/  LOP3.LUT R0, R0, 0x1f, RZ, 0xc0, !PT ;  /* 0x0000001f00007812 */ /* 0x002fe200078ec0ff */
[----:B------:R-:W-:Y:S03]  /*13dd0*/  BAR.SYNC.DEFER_BLOCKING 0x4, 0x180 ;  /* 0x0106000000007b1d */ /* 0x000fe60000010000 */
[----:B------:R-:W-:-:S13]  /*13de0*/  ISETP.NE.AND P0, PT, R0, RZ, PT ;  /* 0x000000ff0000720c */ /* 0x000fda0003f05270 */
[----:B------:R-:W1:Y:S01]  /*13df0*/  @!P0 S2R R0, SR_CgaCtaId ;  /* 0x0000000000008919 */ /* 0x000e620000008800 */
[----:B--2---:R-:W-:Y:S02]  /*13e00*/  IMAD.MOV.U32 R4, RZ, RZ, R3 ;  /* 0x000000ffff047224 */ /* 0x004fe400078e0003 */
[----:B---3--:R-:W-:Y:S01]  /*13e10*/  IMAD.MOV.U32 R3, RZ, RZ, R2 ;  /* 0x000000ffff037224 */ /* 0x008fe200078e0002 */
[----:B------:R-:W-:-:S03]  /*13e20*/  @!P0 MOV R2, 0x400 ;  /* 0x0000040000028802 */ /* 0x000fc60000000f00 */
[----:B0-----:R-:W-:Y:S01]  /*13e30*/  IMAD.MOV.U32 R5, RZ, RZ, R3 ;  /* 0x000000ffff057224 */ /* 0x001fe200078e0003 */
[----:B-1----:R-:W-:-:S05]  /*13e40*/  @!P0 LEA R17, R0, R2, 0x18 ;  /* 0x0000000200118211 */ /* 0x002fca00078ec0ff */
[----:B------:R0:W-:Y:S01]  /*13e50*/  @!P0 STS.128 [R17+0x388d0], R4 ;  /* 0x0388d00411008388 */ /* 0x0001e20000000c00 */
[----:B------:R-:W-:Y:S06]  /*13e60*/  BAR.ARV 0x5, 0x180 ;  /* 0x0146000000007b1d */ /* 0x000fec0000002000 */
.L_x_2265:
[----:B------:R-:W-:Y:S02]  /*13e70*/  ULDC UR4, c[0x0][0xc3c] ;  /* 0x00030f0000047ab9 */ /* 0x000fe40000000800 */
[----:B------:R-:W-:-:S06]  /*13e80*/  UISETP.GE.AND UP0, UPT, UR42, UR4, UPT ;  /* 0x000000042a00728c */ /* 0x000fcc000bf06270 */
[----:B------:R-:W-:-:S13]  /*13e90*/  PLOP3.LUT P0, PT, PT, PT, UP0, 0x80, 0x0 ;  /* 0x000000000000781c */ /* 0x000fda0003f0f008 */
[----:B------:R-:W-:Y:S05]  /*13ea0*/  @!P0 BRA `(.L_x_2273) ;  /* 0xffffffac00848947 */ /* 0x000fea000383ffff */
.L_x_2202:
        /* <DEDUP_REMOVED lines=12> */
.L_x_2322:
[----:B------:R-:W-:Y:S05]  /*13f70*/  BSYNC B0 ;  /* 0x0000000000007941 */ /* 0x000fea0003800000 */
.L_x_2274:
[----:B------:R-:W-:-:S03]  /*13f80*/  UMOV UR4, 0xffffffff ;  /* 0xffffffff00047882 */ /* 0x000fc60000000000 */
[----:B------:R-:W-:Y:S05]  /*13f90*/  BRA.DIV UR4, `(.L_x_2276) ;  /* 0x0000001604387947 */ /* 0x000fea000b800000 */
[----:B------:R-:W1:Y:S02]  /*13fa0*/  S2R R2, SR_TID.X ;  /* 0x0000000000027919 */ /* 0x000e640000002100 */
[----:B-1----:R-:W-:-:S04]  /*13fb0*/  SHF.R.U32.HI R2, RZ, 0x5, R2 ;  /* 0x00000005ff027819 */ /* 0x002fc80000011602 */
[----:B------:R-:W-:-:S05]  /*13fc0*/  LOP3.LUT R2, R2, 0x3, RZ, 0xc0, !PT ;  /* 0x0000000302027812 */ /* 0x000fca00078ec0ff */
[----:B------:R1:W2:Y:S02]  /*13fd0*/  SHFL.IDX PT, R14, R2, RZ, 0x1f ;  /* 0x00001fff020e7589 */ /* 0x0002a400000e0000 */
.L_x_2325:
[----:B--2---:R-:W-:Y:S01]  /*13fe0*/  ISETP.NE.AND P0, PT, R14, RZ, PT ;  /* 0x000000ff0e00720c */ /* 0x004fe20003f05270 */
[----:B------:R-:W-:-:S12]  /*13ff0*/  BSSY B0, `(.L_x_2277) ;  /* 0x000002e000007945 */ /* 0x000fd80003800000 */
[----:B------:R-:W-:Y:S05]  /*14000*/  @P0 BRA `(.L_x_2278) ;  /* 0x0000000000b00947 */ /* 0x000fea0003800000 */
[----:B------:R-:W-:-:S03]  /*14010*/  UMOV UR4, 0xffffffff ;  /* 0xffffffff00047882 */ /* 0x000fc60000000000 */
[----:B------:R-:W-:Y:S05]  /*14020*/  BRA.DIV UR4, `(.L_x_2279) ;  /* 0x0000001604487947 */ /* 0x000fea000b800000 */
[----:B------:R-:W-:-:S13]  /*14030*/  ELECT P6, URZ, PT ;  /* 0x00000000003f782f */ /* 0x000fda00038c0000 */
.L_x_2328:
[----:B------:R-:W-:Y:S05]  /*14040*/  @!P6 BRA `(.L_x_2278) ;  /* 0x0000000000a0e947 */ /* 0x000fea0003800000 */
[----:B------:R-:W-:-:S06]  /*14050*/  ULOP3.LUT UR4, UR38, 0x2, URZ, 0xfc, !UPT ;  /* 0x0000000226047892 */ /* 0x000fcc000f8efc3f */
[----:B-1----:R-:W-:-:S05]  /*14060*/  IMAD.U32 R2, RZ, RZ, UR4 ;  /* 0x00000004ff027e24 */ /* 0x002fca000f8e00ff */
[----:B------:R-:W-:-:S13]  /*14070*/  ISETP.NE.AND P0, PT, R2, 0x3, PT ;  /* 0x000000030200780c */ /* 0x000fda0003f05270 */
[----:B------:R-:W-:Y:S05]  /*14080*/  @!P0 BRA `(.L_x_2280) ;  /* 0x0000000000048947 */ /* 0x000fea0003800000 */
[----:B------:R-:W-:Y:S01]  /*14090*/  BPT.TRAP 0x1 ;  /* 0x000000040000795c */ /* 0x000fe20000300000 */
.L_x_2280:
        /* <DEDUP_REMOVED lines=14> */
.L_x_2329:
[----:B------:R-:W1:Y:S02]  /*14180*/  SYNCS.PHASECHK.TRANS64.TRYWAIT P1, [R7+URZ], R2 ;  /* 0x00000002070075a7 */ /* 0x000e64000802017f */
[----:B-1----:R-:W-:Y:S05]  /*14190*/  @!P1 BRA `(.L_x_2282) ;  /* 0x0000001400209947 */ /* 0x002fea0003800000 */
.L_x_2330:
[----:B------:R-:W-:Y:S05]  /*141a0*/  @!P0 BRA `(.L_x_2283) ;  /* 0x0000000000048947 */ /* 0x000fea0003800000 */
[----:B------:R-:W-:Y:S01]  /*141b0*/  BPT.TRAP 0x1 ;  /* 0x000000040000795c */ /* 0x000fe20000300000 */
.L_x_2283:
[----:B------:R-:W2:Y:S02]  /*141c0*/  LDL.LU R4, [R1+0x4] ;  /* 0x0000040001047983 */ /* 0x000ea40000300800 */
[----:B--2---:R-:W-:-:S04]  /*141d0*/  IMAD R4, R4, 0x8, R0 ;  /* 0x0000000804047824 */ /* 0x004fc800078e0200 */
[----:B------:R-:W2:Y:S02]  /*141e0*/  SYNCS.PHASECHK.TRANS64.TRYWAIT P1, [R4+URZ+0x38860], R5 ;  /* 0x03886005040075a7 */ /* 0x000ea4000802017f */
[----:B--2---:R-:W-:Y:S05]  /*141f0*/  @!P1 BRA `(.L_x_2284) ;  /* 0x00000014001c9947 */ /* 0x004fea0003800000 */
.L_x_2331:
[----:B------:R-:W-:Y:S05]  /*14200*/  @!P0 BRA `(.L_x_2285) ;  /* 0x0000000000048947 */ /* 0x000fea0003800000 */
[----:B------:R-:W-:Y:S01]  /*14210*/  BPT.TRAP 0x1 ;  /* 0x000000040000795c */ /* 0x000fe20000300000 */
.L_x_2285:
[----:B------:R-:W-:-:S04]  /*14220*/  IMAD R3, R3, 0x8, R0 ;  /* 0x0000000803037824 */ /* 0x000fc800078e0200 */
[----:B------:R-:W3:Y:S02]  /*14230*/  SYNCS.PHASECHK.TRANS64.TRYWAIT P1, [R3+URZ+0x38860], R2 ;  /* 0x03886002030075a7 */ /* 0x000ee4000802017f */
[----:B---3--:R-:W-:Y:S05]  /*14240*/  @!P1 BRA `(.L_x_2286) ;  /* 0x00000014001c9947 */ /* 0x008fea0003800000 */
.L_x_2332:
[----:B------:R-:W-:Y:S05]  /*14250*/  @!P0 BRA `(.L_x_2287) ;  /* 0x0000000000048947 */ /* 0x000fea0003800000 */
[----:B------:R-:W-:Y:S01]  /*14260*/  BPT.TRAP 0x1 ;  /* 0x000000040000795c */ /* 0x000fe20000300000 */
.L_x_2287:
[----:B------:R-:W4:Y:S02]  /*14270*/  SYNCS.PHASECHK.TRANS64.TRYWAIT P0, [R4+URZ+0x38880], R5 ;  /* 0x03888005040075a7 */ /* 0x000f24000800017f */
[----:B----4-:R-:W-:Y:S05]  /*14280*/  @!P0 BRA `(.L_x_2288) ;  /* 0x0000001400208947 */ /* 0x010fea0003800000 */
.L_x_2289:
[----:B------:R0:W0:Y:S02]  /*14290*/  SYNCS.PHASECHK.TRANS64.TRYWAIT P0, [R3+URZ+0x38880], R2 ;  /* 0x03888002030075a7 */ /* 0x000024000800017f */
[----:B0-----:R-:W-:Y:S05]  /*142a0*/  @!P0 NANOSLEEP.SYNCS 0x989680 ;  /* 0x009896800000895d */ /* 0x001fea0003900000 */
[----:B------:R-:W0:Y:S02]  /*142b0*/  @!P0 SYNCS.PHASECHK.TRANS64 P0, [R3+URZ+0x38880], R2 ;  /* 0x03888002030085a7 */ /* 0x000e24000800007f */
[----:B0-----:R-:W-:Y:S05]  /*142c0*/  @!P0 BRA `(.L_x_2289) ;  /* 0xfffffffc00f08947 */ /* 0x001fea000383ffff */
.L_x_2278:
[----:B------:R-:W-:Y:S05]  /*142d0*/  BSYNC B0 ;  /* 0x0000000000007941 */ /* 0x000fea0003800000 */
.L_x_2277:
[----:B------:R-:W-:Y:S05]  /*142e0*/  EXIT ;  /* 0x000000000000794d */ /* 0x000fea0003800000 */
.L_x_2141:
[----:B0-----:R-:W-:-:S04]  /*142f0*/  IMAD.U32 R3, RZ, RZ, UR41 ;  /* 0x00000029ff037e24 */ /* 0x001fc8000f8e00ff */
[----:B------:R0:W1:Y:S03]  /*14300*/  SYNCS.PHASECHK.TRANS64.TRYWAIT P1, [R3+URZ+0x38800], R0 ;  /* 0x03880000030075a7 */ /* 0x000066000802017f */
[----:B-1----:R-:W-:Y:S05]  /*14310*/  @!P1 NANOSLEEP.SYNCS 0x989680 ;  /* 0x009896800000995d */ /* 0x002fea0003900000 */
[----:B------:R-:W1:Y:S02]  /*14320*/  @!P1 SYNCS.PHASECHK.TRANS64 P1, [R3+URZ+0x38800], R0 ;  /* 0x03880000030095a7 */ /* 0x000e64000802007f */
[----:B-1----:R-:W-:Y:S05]  /*14330*/  @!P1 BRA `(.L_x_2141) ;  /* 0xfffffffc00ec9947 */ /* 0x002fea000383ffff */
[----:B------:R-:W-:Y:S05]  /*14340*/  BRA `(.L_x_2290) ;  /* 0xfffffed8009c7947 */ /* 0x000fea000383ffff */
.L_x_2145:
[----:B-1----:R1:W2:Y:S02]  /*14350*/  SYNCS.PHASECHK.TRANS64.TRYWAIT P2, [R3+URZ+0x38830], R0 ;  /* 0x03883000030075a7 */ /* 0x0022a4000804017f */
[----:B--2---:R-:W-:Y:S05]  /*14360*/  @!P2 NANOSLEEP.SYNCS 0x989680 ;  /* 0x009896800000a95d */ /* 0x004fea0003900000 */
[----:B------:R-:W2:Y:S02]  /*14370*/  @!P2 SYNCS.PHASECHK.TRANS64 P2, [R3+URZ+0x38830], R0 ;  /* 0x038830000300a5a7 */ /* 0x000ea4000804007f */
[----:B--2---:R-:W-:Y:S05]  /*14380*/  @!P2 BRA `(.L_x_2145) ;  /* 0xfffffffc00f0a947 */ /* 0x004fea000383ffff */
[----:B------:R-:W-:Y:S05]  /*14390*/  BRA `(.L_x_2144) ;  /* 0xfffffed800c07947 */ /* 0x000fea000383ffff */
.L_x_2150:
[----:B-1----:R-:W-:-:S04]  /*143a0*/  IMAD.U32 R7, RZ, RZ, UR6 ;  /* 0x00000006ff077e24 */ /* 0x002fc8000f8e00ff */
[----:B------:R1:W2:Y:S03]  /*143b0*/  SYNCS.PHASECHK.TRANS64.TRYWAIT P3, [R7+URZ+0x38830], R0 ;  /* 0x03883000070075a7 */ /* 0x0002a6000806017f */
[----:B--2---:R-:W-:Y:S05]  /*143c0*/  @!P3 NANOSLEEP.SYNCS 0x989680 ;  /* 0x009896800000b95d */ /* 0x004fea0003900000 */
[----:B------:R-:W2:Y:S02]  /*143d0*/  @!P3 SYNCS.PHASECHK.TRANS64 P3, [R7+URZ+0x38830], R0 ;  /* 0x038830000700b5a7 */ /* 0x000ea4000806007f */
[----:B--2---:R-:W-:Y:S05]  /*143e0*/  @!P3 BRA `(.L_x_2150) ;  /* 0xfffffffc00ecb947 */ /* 0x004fea000383ffff */
[----:B------:R-:W-:Y:S05]  /*143f0*/  BRA `(.L_x_2147) ;  /* 0xffffff00004c7947 */ /* 0x000fea000383ffff */
.L_x_2154:
[----:B-1----:R-:W-:-:S04]  /*14400*/  IMAD.U32 R7, RZ, RZ, UR6 ;  /* 0x00000006ff077e24 */ /* 0x002fc8000f8e00ff */
[----:B------:R1:W2:Y:S03]  /*14410*/  SYNCS.PHASECHK.TRANS64.TRYWAIT P3, [R7+URZ+0x38850], R0 ;  /* 0x03885000070075a7 */ /* 0x0002a6000806017f */
[----:B--2---:R-:W-:Y:S05]  /*14420*/  @!P3 NANOSLEEP.SYNCS 0x989680 ;  /* 0x009896800000b95d */ /* 0x004fea0003900000 */
[----:B------:R-:W2:Y:S02]  /*14430*/  @!P3 SYNCS.PHASECHK.TRANS64 P3, [R7+URZ+0x38850], R0 ;  /* 0x038850000700b5a7 */ /* 0x000ea4000806007f */
[----:B--2---:R-:W-:Y:S05]  /*14440*/  @!P3 BRA `(.L_x_2154) ;  /* 0xfffffffc00ecb947 */ /* 0x004fea000383ffff */
[----:B------:R-:W-:Y:S05]  /*14450*/  BRA `(.L_x_2151) ;  /* 0xffffff0400207947 */ /* 0x000fea000383ffff */
.L_x_2161:
[----:B-1----:R-:W-:-:S04]  /*14460*/  IMAD.U32 R9, RZ, RZ, UR6 ;  /* 0x00000006ff097e24 */ /* 0x002fc8000f8e00ff */
[----:B------:R1:W2:Y:S03]  /*14470*/  SYNCS.PHASECHK.TRANS64.TRYWAIT P2, [R9+URZ+0x38830], R0 ;  /* 0x03883000090075a7 */ /* 0x0002a6000804017f */
[----:B--2---:R-:W-:Y:S05]  /*14480*/  @!P2 NANOSLEEP.SYNCS 0x989680 ;  /* 0x009896800000a95d */ /* 0x004fea0003900000 */
[----:B------:R-:W2:Y:S02]  /*14490*/  @!P2 SYNCS.PHASECHK.TRANS64 P2, [R9+URZ+0x38830], R0 ;  /* 0x038830000900a5a7 */ /* 0x000ea4000804007f */
[----:B--2---:R-:W-:Y:S05]  /*144a0*/  @!P2 BRA `(.L_x_2161) ;  /* 0xfffffffc00eca947 */ /* 0x004fea000383ffff */
[----:B------:R-:W-:Y:S05]  /*144b0*/  BRA `(.L_x_2158) ;  /* 0xffffff2c004c7947 */ /* 0x000fea000383ffff */
.L_x_2165:
[----:B-1----:R-:W-:-:S04]  /*144c0*/  IMAD.U32 R9, RZ, RZ, UR6 ;  /* 0x00000006ff097e24 */ /* 0x002fc8000f8e00ff */
[----:B------:R1:W2:Y:S03]  /*144d0*/  SYNCS.PHASECHK.TRANS64.TRYWAIT P2, [R9+URZ+0x38850], R0 ;  /* 0x03885000090075a7 */ /* 0x0002a6000804017f */
[----:B--2---:R-:W-:Y:S05]  /*144e0*/  @!P2 NANOSLEEP.SYNCS 0x989680 ;  /* 0x009896800000a95d */ /* 0x004fea0003900000 */
[----:B------:R-:W2:Y:S02]  /*144f0*/  @!P2 SYNCS.PHASECHK.TRANS64 P2, [R9+URZ+0x38850], R0 ;  /* 0x038850000900a5a7 */ /* 0x000ea4000804007f */
[----:B--2---:R-:W-:Y:S05]  /*14500*/  @!P2 BRA `(.L_x_2165) ;  /* 0xfffffffc00eca947 */ /* 0x004fea000383ffff */
[----:B------:R-:W-:Y:S05]  /*14510*/  BRA `(.L_x_2162) ;  /* 0xffffff3000147947 */ /* 0x000fea000383ffff */
.L_x_2171:
[----:B-1----:R-:W-:-:S04]  /*14520*/  IMAD.U32 R6, RZ, RZ, UR16 ;  /* 0x00000010ff067e24 */ /* 0x002fc8000f8e00ff */
[----:B------:R1:W2:Y:S03]  /*14530*/  SYNCS.PHASECHK.TRANS64.TRYWAIT P1, [R6+URZ+0x38850], R5 ;  /* 0x03885005060075a7 */ /* 0x0002a6000802017f */
[----:B--2---:R-:W-:Y:S05]  /*14540*/  @!P1 NANOSLEEP.SYNCS 0x989680 ;  /* 0x009896800000995d */ /* 0x004fea0003900000 */
[----:B------:R-:W2:Y:S02]  /*14550*/  @!P1 SYNCS.PHASECHK.TRANS64 P1, [R6+URZ+0x38850], R5 ;  /* 0x03885005060095a7 */ /* 0x000ea4000802007f */
[----:B--2---:R-:W-:Y:S05]  /*14560*/  @!P1 BRA `(.L_x_2171) ;  /* 0xfffffffc00ec9947 */ /* 0x004fea000383ffff */
[----:B------:R-:W-:Y:S05]  /*14570*/  BRA `(.L_x_2170) ;  /* 0xffffff4c00b47947 */ /* 0x000fea000383ffff */
.L_x_2217:
[----:B------:R-:W-:Y:S02]  /*14580*/  IMAD.MOV.U32 R13, RZ, RZ, R0 ;  /* 0x000000ffff0d7224 */ /* 0x000fe400078e0000 */
[----:B------:R-:W-:Y:S02]  /*14590*/  IMAD.MOV.U32 R12, RZ, RZ, RZ ;  /* 0x000000ffff0c7224 */ /* 0x000fe400078e00ff */
[----:B------:R-:W-:Y:S02]  /*145a0*/  IMAD.MOV.U32 R11, RZ, RZ, 0x1f ;  /* 0x0000001fff0b7424 */ /* 0x000fe400078e00ff */
[----:B------:R-:W-:-:S07]  /*145b0*/  IMAD.MOV.U32 R15, RZ, RZ, -0x1 ;  /* 0xffffffffff0f7424 */ /* 0x000fce00078e00ff */
[----:B-1----:R-:W-:Y:S05]  /*145c0*/  WARPSYNC.COLLECTIVE R15, `(.L_x_2291) ;  /* 0x000000000f087348 */ /* 0x002fea0003c00000 */
[----:B------:R0:W2:Y:S02]  /*145d0*/  SHFL.IDX P6, R14, R13, R12, R11 ;  /* 0x0000000c0d0e7389 */ /* 0x0000a400000c000b */
[----:B012---:R-:W-:Y:S01]  /*145e0*/  ENDCOLLECTIVE ;  /* 0x000000000000791b */ /* 0x007fe20003800000 */
.L_x_2291:
[----:B------:R-:W-:Y:S05]  /*145f0*/  BRA `(.L_x_2292) ;  /* 0xffffffb400587947 */ /* 0x000fea000383ffff */
.L_x_2219:
[----:B------:R-:W-:Y:S01]  /*14600*/  BSSY B0, `(.L_x_2293) ;  /* 0x0000006000007945 */ /* 0x000fe20003800000 */
[----:B------:R-:W-:-:S07]  /*14610*/  IMAD.MOV.U32 R15, RZ, RZ, -0x1 ;  /* 0xffffffffff0f7424 */ /* 0x000fce00078e00ff */
[----:B-1----:R-:W-:Y:S05]  /*14620*/  WARPSYNC.COLLECTIVE R15, `(.L_x_2294) ;  /* 0x000000000f0c7348 */ /* 0x002fea0003c00000 */
[----:B------:R-:W-:Y:S02]  /*14630*/  ELECT P6, UR62, PT ;  /* 0x00000000003e782f */ /* 0x000fe400038c0000 */
[----:B------:R-:W-:Y:S01]  /*14640*/  MOV R14, UR62 ;  /* 0x0000003e000e7c02 */ /* 0x000fe20008000f00 */
[----:B-1----:R-:W-:Y:S10]  /*14650*/  ENDCOLLECTIVE ;  /* 0x000000000000791b */ /* 0x002ff40003800000 */
.L_x_2294:
[----:B------:R-:W-:Y:S05]  /*14660*/  BSYNC B0 ;  /* 0x0000000000007941 */ /* 0x000fea0003800000 */
.L_x_2293:
[----:B------:R-:W-:Y:S05]  /*14670*/  BRA `(.L_x_2295) ;  /* 0xffffffb4005c7947 */ /* 0x000fea000383ffff */
.L_x_2221:
[----:B0-----:R0:W1:Y:S02]  /*14680*/  SYNCS.PHASECHK.TRANS64.TRYWAIT P0, [R2+URZ+0x38880], R4 ;  /* 0x03888004020075a7 */ /* 0x001064000800017f */
[----:B-1----:R-:W-:Y:S05]  /*14690*/  @!P0 NANOSLEEP.SYNCS 0x989680 ;  /* 0x009896800000895d */ /* 0x002fea0003900000 */
[----:B------:R-:W1:Y:S02]  /*146a0*/  @!P0 SYNCS.PHASECHK.TRANS64 P0, [R2+URZ+0x38880], R4 ;  /* 0x03888004020085a7 */ /* 0x000e64000800007f */
[----:B-1----:R-:W-:Y:S05]  /*146b0*/  @!P0 BRA `(.L_x_2221) ;  /* 0xfffffffc00f08947 */ /* 0x002fea000383ffff */
[----:B------:R-:W-:Y:S05]  /*146c0*/  BRA `(.L_x_2296) ;  /* 0xffffffb400c07947 */ /* 0x000fea000383ffff */
.L_x_2223:
[----:B-1----:R1:W2:Y:S02]  /*146d0*/  SYNCS.PHASECHK.TRANS64.TRYWAIT P0, [R2+URZ+0x38840], R4 ;  /* 0x03884004020075a7 */ /* 0x0022a4000800017f */
[----:B--2---:R-:W-:Y:S05]  /*146e0*/  @!P0 NANOSLEEP.SYNCS 0x989680 ;  /* 0x009896800000895d */ /* 0x004fea0003900000 */
[----:B------:R-:W2:Y:S02]  /*146f0*/  @!P0 SYNCS.PHASECHK.TRANS64 P0, [R2+URZ+0x38840], R4 ;  /* 0x03884004020085a7 */ /* 0x000ea4000800007f */
[----:B--2---:R-:W-:Y:S05]  /*14700*/  @!P0 BRA `(.L_x_2223) ;  /* 0xfffffffc00f08947 */ /* 0x004fea000383ffff */
[----:B------:R-:W-:Y:S05]  /*14710*/  BRA `(.L_x_2297) ;  /* 0xffffffb800307947 */ /* 0x000fea000383ffff */
.L_x_2227:
[----:B------:R-:W2:Y:S01]  /*14720*/  LDL.LU R11, [R1+0x28] ;  /* 0x00002800010b7983 */ /* 0x000ea20000300800 */
[----:B------:R-:W-:Y:S01]  /*14730*/  IMAD.MOV.U32 R13, RZ, RZ, R0 ;  /* 0x000000ffff0d7224 */ /* 0x000fe200078e0000 */
[----:B------:R-:W-:Y:S01]  /*14740*/  LOP3.LUT R7, R7, 0x7f, RZ, 0xc0, !PT ;  /* 0x0000007f07077812 */ /* 0x000fe200078ec0ff */
[----:B------:R-:W-:Y:S02]  /*14750*/  IMAD.MOV.U32 R12, RZ, RZ, RZ ;  /* 0x000000ffff0c7224 */ /* 0x000fe400078e00ff */
[----:B------:R-:W-:Y:S01]  /*14760*/  IMAD.MOV.U32 R15, RZ, RZ, -0x1 ;  /* 0xffffffffff0f7424 */ /* 0x000fe200078e00ff */
[----:B------:R-:W-:-:S05]  /*14770*/  SHF.R.U32.HI R4, RZ, 0x3, R7 ;  /* 0x00000003ff047819 */ /* 0x000fca0000011607 */
[----:B------:R-:W-:-:S04]  /*14780*/  IMAD R4, R8, 0x80, R4 ;  /* 0x0000008008047824 */ /* 0x000fc800078e0204 */
[----:B------:R-:W-:Y:S02]  /*14790*/  VIADD R5, R4, 0x10 ;  /* 0x0000001004057836 */ /* 0x000fe40000000000 */
[----:B--2---:R-:W-:Y:S02]  /*147a0*/  IMAD R3, R11, R6, RZ ;  /* 0x000000060b037224 */ /* 0x004fe400078e02ff */
[----:B------:R-:W-:-:S03]  /*147b0*/  IMAD.MOV.U32 R11, RZ, RZ, 0x181f ;  /* 0x0000181fff0b7424 */ /* 0x000fc600078e00ff */
[----:B------:R-:W-:-:S13]  /*147c0*/  ISETP.GE.AND P2, PT, R4, R3, PT ;  /* 0x000000030400720c */ /* 0x000fda0003f46270 */
[----:B-----5:R-:W-:Y:S05]  /*147d0*/  WARPSYNC.COLLECTIVE R15, `(.L_x_2298) ;  /* 0x000000000f087348 */ /* 0x020fea0003c00000 */
[----:B------:R0:W1:Y:S02]  /*147e0*/  SHFL.IDX P6, R14, R13, R12, R11 ;  /* 0x0000000c0d0e7389 */ /* 0x00006400000c000b */
[----:B01---5:R-:W-:Y:S01]  /*147f0*/  ENDCOLLECTIVE ;  /* 0x000000000000791b */ /* 0x023fe20003800000 */
.L_x_2298:
[----:B------:R-:W-:Y:S02]  /*14800*/  IMAD.MOV.U32 R13, RZ, RZ, R2 ;  /* 0x000000ffff0d7224 */ /* 0x000fe400078e0002 */
[----:B------:R-:W-:-:S07]  /*14810*/  IMAD.MOV.U32 R6, RZ, RZ, R14 ;  /* 0x000000ffff067224 */ /* 0x000fce00078e000e */
[----:B------:R-:W-:Y:S05]  /*14820*/  WARPSYNC.COLLECTIVE R15, `(.L_x_2299) ;  /* 0x000000000f087348 */ /* 0x000fea0003c00000 */
[----:B------:R0:W1:Y:S02]  /*14830*/  SHFL.IDX P6, R14, R13, R12, R11 ;  /* 0x0000000c0d0e7389 */ /* 0x00006400000c000b */
[----:B01----:R-:W-:Y:S01]  /*14840*/  ENDCOLLECTIVE ;  /* 0x000000000000791b */ /* 0x003fe20003800000 */
.L_x_2299:
[----:B------:R-:W-:Y:S02]  /*14850*/  IMAD.MOV.U32 R13, RZ, RZ, R0 ;  /* 0x000000ffff0d7224 */ /* 0x000fe400078e0000 */
[----:B------:R-:W-:Y:S02]  /*14860*/  IMAD.MOV.U32 R12, RZ, RZ, 0x1 ;  /* 0x00000001ff0c7424 */ /* 0x000fe400078e00ff */
[----:B------:R-:W-:-:S07]  /*14870*/  IMAD.MOV.U32 R7, RZ, RZ, R14 ;  /* 0x000000ffff077224 */ /* 0x000fce00078e000e */
[----:B------:R-:W-:Y:S05]  /*14880*/  WARPSYNC.COLLECTIVE R15, `(.L_x_2300) ;  /* 0x000000000f087348 */ /* 0x000fea0003c00000 */
[----:B------:R0:W1:Y:S02]  /*14890*/  SHFL.IDX P6, R14, R13, R12, R11 ;  /* 0x0000000c0d0e7389 */ /* 0x00006400000c000b */
[----:B01----:R-:W-:Y:S01]  /*148a0*/  ENDCOLLECTIVE ;  /* 0x000000000000791b */ /* 0x003fe20003800000 */
.L_x_2300:
        /* <DEDUP_REMOVED lines=10> */
.L_x_2301:
        /* <DEDUP_REMOVED lines=12> */
.L_x_2302:
[----:B------:R-:W-:Y:S01]  /*14a10*/  @!P2 IADD3 R7, P3, R10, R5, RZ ;  /* 0x000000050a07a210 */ /* 0x000fe20007f7e0ff */
[----:B------:R-:W-:-:S04]  /*14a20*/  VIADD R5, R4, 0x20 ;  /* 0x0000002004057836 */ /* 0x000fc80000000000 */
[----:B------:R-:W-:Y:S02]  /*14a30*/  @!P2 IMAD.X R6, RZ, RZ, R8, P3 ;  /* 0x000000ffff06a224 */ /* 0x000fe400018e0608 */
[----:B------:R-:W-:-:S03]  /*14a40*/  VIADD R8, R4, 0x60 ;  /* 0x0000006004087836 */ /* 0x000fc60000000000 */
        /* <DEDUP_REMOVED lines=14> */
.L_x_2303:
[----:B------:R-:W-:Y:S02]  /*14b30*/  IMAD.MOV.U32 R13, RZ, RZ, R0 ;  /* 0x000000ffff0d7224 */ /* 0x000fe400078e0000 */
[----:B------:R-:W-:Y:S02]  /*14b40*/  IMAD.MOV.U32 R12, RZ, RZ, 0x3 ;  /* 0x00000003ff0c7424 */ /* 0x000fe400078e00ff */
[----:B------:R-:W-:-:S07]  /*14b50*/  IMAD.MOV.U32 R5, RZ, RZ, R14 ;  /* 0x000000ffff057224 */ /* 0x000fce00078e000e */
[----:B------:R-:W-:Y:S05]  /*14b60*/  WARPSYNC.COLLECTIVE R15, `(.L_x_2304) ;  /* 0x000000000f087348 */ /* 0x000fea0003c00000 */
[----:B------:R0:W1:Y:S02]  /*14b70*/  SHFL.IDX P6, R14, R13, R12, R11 ;  /* 0x0000000c0d0e7389 */ /* 0x00006400000c000b */
[----:B01----:R-:W-:Y:S01]  /*14b80*/  ENDCOLLECTIVE ;  /* 0x000000000000791b */ /* 0x003fe20003800000 */
.L_x_2304:
        /* <DEDUP_REMOVED lines=16> */
.L_x_2305:
[----:B------:R-:W-:Y:S02]  /*14c90*/  IMAD.MOV.U32 R13, RZ, RZ, R0 ;  /* 0x000000ffff0d7224 */ /* 0x000fe400078e0000 */
[----:B------:R-:W-:Y:S02]  /*14ca0*/  IMAD.MOV.U32 R12, RZ, RZ, 0x4 ;  /* 0x00000004ff0c7424 */ /* 0x000fe400078e00ff */
[----:B------:R-:W-:-:S07]  /*14cb0*/  IMAD.MOV.U32 R5, RZ, RZ, R14 ;  /* 0x000000ffff057224 */ /* 0x000fce00078e000e */
[----:B------:R-:W-:Y:S05]  /*14cc0*/  WARPSYNC.COLLECTIVE R15, `(.L_x_2306) ;  /* 0x000000000f087348 */ /* 0x000fea0003c00000 */
[----:B------:R0:W1:Y:S02]  /*14cd0*/  SHFL.IDX P6, R14, R13, R12, R11 ;  /* 0x0000000c0d0e7389 */ /* 0x00006400000c000b */
[----:B01----:R-:W-:Y:S01]  /*14ce0*/  ENDCOLLECTIVE ;  /* 0x000000000000791b */ /* 0x003fe20003800000 */
.L_x_2306:
        /* <DEDUP_REMOVED lines=16> */
.L_x_2307:
[----:B------:R-:W-:Y:S02]  /*14df0*/  IMAD.MOV.U32 R13, RZ, RZ, R0 ;  /* 0x000000ffff0d7224 */ /* 0x000fe400078e0000 */
[----:B------:R-:W-:Y:S02]  /*14e00*/  IMAD.MOV.U32 R12, RZ, RZ, 0x5 ;  /* 0x00000005ff0c7424 */ /* 0x000fe400078e00ff */
[----:B------:R-:W-:-:S07]  /*14e10*/  IMAD.MOV.U32 R5, RZ, RZ, R14 ;  /* 0x000000ffff057224 */ /* 0x000fce00078e000e */
[----:B------:R-:W-:Y:S05]  /*14e20*/  WARPSYNC.COLLECTIVE R15, `(.L_x_2308) ;  /* 0x000000000f087348 */ /* 0x000fea0003c00000 */
[----:B------:R0:W1:Y:S02]  /*14e30*/  SHFL.IDX P6, R14, R13, R12, R11 ;  /* 0x0000000c0d0e7389 */ /* 0x00006400000c000b */
[----:B01----:R-:W-:Y:S01]  /*14e40*/  ENDCOLLECTIVE ;  /* 0x000000000000791b */ /* 0x003fe20003800000 */
.L_x_2308:
        /* <DEDUP_REMOVED lines=16> */
.L_x_2309:
[----:B------:R-:W-:Y:S02]  /*14f50*/  IMAD.MOV.U32 R13, RZ, RZ, R0 ;  /* 0x000000ffff0d7224 */ /* 0x000fe400078e0000 */
[----:B------:R-:W-:Y:S02]  /*14f60*/  IMAD.MOV.U32 R12, RZ, RZ, 0x6 ;  /* 0x00000006ff0c7424 */ /* 0x000fe400078e00ff */
[----:B------:R-:W-:-:S07]  /*14f70*/  IMAD.MOV.U32 R5, RZ, RZ, R14 ;  /* 0x000000ffff057224 */ /* 0x000fce00078e000e */
[----:B------:R-:W-:Y:S05]  /*14f80*/  WARPSYNC.COLLECTIVE R15, `(.L_x_2310) ;  /* 0x000000000f087348 */ /* 0x000fea0003c00000 */
[----:B------:R0:W1:Y:S02]  /*14f90*/  SHFL.IDX P6, R14, R13, R12, R11 ;  /* 0x0000000c0d0e7389 */ /* 0x00006400000c000b */
[----:B01----:R-:W-:Y:S01]  /*14fa0*/  ENDCOLLECTIVE ;  /* 0x000000000000791b */ /* 0x003fe20003800000 */
.L_x_2310:
        /* <DEDUP_REMOVED lines=15> */
.L_x_2311:
[----:B------:R-:W-:Y:S02]  /*150a0*/  IMAD.MOV.U32 R13, RZ, RZ, R0 ;  /* 0x000000ffff0d7224 */ /* 0x000fe400078e0000 */
[----:B------:R-:W-:Y:S02]  /*150b0*/  IMAD.MOV.U32 R12, RZ, RZ, 0x7 ;  /* 0x00000007ff0c7424 */ /* 0x000fe400078e00ff */
[----:B------:R-:W-:-:S07]  /*150c0*/  IMAD.MOV.U32 R5, RZ, RZ, R14 ;  /* 0x000000ffff057224 */ /* 0x000fce00078e000e */
[----:B------:R-:W-:Y:S05]  /*150d0*/  WARPSYNC.COLLECTIVE R15, `(.L_x_2312) ;  /* 0x000000000f087348 */ /* 0x000fea0003c00000 */
[----:B------:R0:W1:Y:S02]  /*150e0*/  SHFL.IDX P6, R14, R13, R12, R11 ;  /* 0x0000000c0d0e7389 */ /* 0x00006400000c000b */
[----:B01----:R-:W-:Y:S01]  /*150f0*/  ENDCOLLECTIVE ;  /* 0x000000000000791b */ /* 0x003fe20003800000 */
.L_x_2312:
[----:B------:R-:W-:-:S05]  /*15100*/  @!P2 IADD3 R5, P3, R10, R5, RZ ;  /* 0x000000050a05a210 */ /* 0x000fca0007f7e0ff */
[----:B------:R-:W-:-:S04]  /*15110*/  @!P2 IMAD.X R6, RZ, RZ, R6, P3 ;  /* 0x000000ffff06a224 */ /* 0x000fc800018e0606 */
        /* <DEDUP_REMOVED lines=12> */
.L_x_2313:
[----:B------:R-:W-:Y:S01]  /*151e0*/  IMAD.MOV.U32 R2, RZ, RZ, R14 ;  /* 0x000000ffff027224 */ /* 0x000fe200078e000e */
[----:B------:R-:W-:Y:S06]  /*151f0*/  BRA `(.L_x_2314) ;  /* 0xffffffb800a47947 */ /* 0x000fec000383ffff */
.L_x_2232:
[----:B0-----:R0:W2:Y:S02]  /*15200*/  SYNCS.PHASECHK.TRANS64.TRYWAIT P0, [R17+URZ+0x38820], R0 ;  /* 0x03882000110075a7 */ /* 0x0010a4000800017f */
[----:B--2---:R-:W-:Y:S05]  /*15210*/  @!P0 NANOSLEEP.SYNCS 0x989680 ;  /* 0x009896800000895d */ /* 0x004fea0003900000 */
[----:B------:R-:W2:Y:S02]  /*15220*/  @!P0 SYNCS.PHASECHK.TRANS64 P0, [R17+URZ+0x38820], R0 ;  /* 0x03882000110085a7 */ /* 0x000ea4000800007f */
[----:B--2---:R-:W-:Y:S05]  /*15230*/  @!P0 BRA `(.L_x_2232) ;  /* 0xfffffffc00f08947 */ /* 0x004fea000383ffff */
[----:B------:R-:W-:Y:S05]  /*15240*/  BRA `(.L_x_2315) ;  /* 0xffffffbc00107947 */ /* 0x000fea000383ffff */
.L_x_2238:
[----:B--2---:R2:W3:Y:S02]  /*15250*/  SYNCS.PHASECHK.TRANS64.TRYWAIT P0, [R6+URZ+0x38880], R5 ;  /* 0x03888005060075a7 */ /* 0x0044e4000800017f */
[----:B---3--:R-:W-:Y:S05]  /*15260*/  @!P0 NANOSLEEP.SYNCS 0x989680 ;  /* 0x009896800000895d */ /* 0x008fea0003900000 */
[----:B------:R-:W3:Y:S02]  /*15270*/  @!P0 SYNCS.PHASECHK.TRANS64 P0, [R6+URZ+0x38880], R5 ;  /* 0x03888005060085a7 */ /* 0x000ee4000800007f */
[----:B---3--:R-:W-:Y:S05]  /*15280*/  @!P0 BRA `(.L_x_2238) ;  /* 0xfffffffc00f08947 */ /* 0x008fea000383ffff */
[----:B------:R-:W-:Y:S05]  /*15290*/  BRA `(.L_x_2316) ;  /* 0xffffffbc00c47947 */ /* 0x000fea000383ffff */
.L_x_2244:
[----:B-1----:R1:W3:Y:S02]  /*152a0*/  SYNCS.PHASECHK.TRANS64.TRYWAIT P0, [R6+URZ+0x38840], R5 ;  /* 0x03884005060075a7 */ /* 0x0022e4000800017f */
[----:B---3--:R-:W-:Y:S05]  /*152b0*/  @!P0 NANOSLEEP.SYNCS 0x989680 ;  /* 0x009896800000895d */ /* 0x008fea0003900000 */
[----:B------:R-:W3:Y:S02]  /*152c0*/  @!P0 SYNCS.PHASECHK.TRANS64 P0, [R6+URZ+0x38840], R5 ;  /* 0x03884005060085a7 */ /* 0x000ee4000800007f */
[----:B---3--:R-:W-:Y:S05]  /*152d0*/  @!P0 BRA `(.L_x_2244) ;  /* 0xfffffffc00f08947 */ /* 0x008fea000383ffff */
[----:B------:R-:W-:Y:S05]  /*152e0*/  BRA `(.L_x_2317) ;  /* 0xffffffc000847947 */ /* 0x000fea000383ffff */
.L_x_2251:
[----:B--2---:R2:W3:Y:S02]  /*152f0*/  SYNCS.PHASECHK.TRANS64.TRYWAIT P0, [R19+URZ+0x38870], R4 ;  /* 0x03887004130075a7 */ /* 0x0044e4000800017f */
[----:B---3--:R-:W-:Y:S05]  /*15300*/  @!P0 NANOSLEEP.SYNCS 0x989680 ;  /* 0x009896800000895d */ /* 0x008fea0003900000 */
[----:B------:R-:W3:Y:S02]  /*15310*/  @!P0 SYNCS.PHASECHK.TRANS64 P0, [R19+URZ+0x38870], R4 ;  /* 0x03887004130085a7 */ /* 0x000ee4000800007f */
[----:B---3--:R-:W-:Y:S05]  /*15320*/  @!P0 BRA `(.L_x_2251) ;  /* 0xfffffffc00f08947 */ /* 0x008fea000383ffff */
[----:B------:R-:W-:Y:S05]  /*15330*/  BRA `(.L_x_2318) ;  /* 0xffffffc4005c7947 */ /* 0x000fea000383ffff */
.L_x_2253:
[----:B--2---:R2:W3:Y:S02]  /*15340*/  SYNCS.PHASECHK.TRANS64.TRYWAIT P0, [R19+URZ+0x38860], R4 ;  /* 0x03886004130075a7 */ /* 0x0044e4000800017f */
[----:B---3--:R-:W-:Y:S05]  /*15350*/  @!P0 NANOSLEEP.SYNCS 0x989680 ;  /* 0x009896800000895d */ /* 0x008fea0003900000 */
[----:B------:R-:W3:Y:S02]  /*15360*/  @!P0 SYNCS.PHASECHK.TRANS64 P0, [R19+URZ+0x38860], R4 ;  /* 0x03886004130085a7 */ /* 0x000ee4000800007f */
[----:B---3--:R-:W-:Y:S05]  /*15370*/  @!P0 BRA `(.L_x_2253) ;  /* 0xfffffffc00f08947 */ /* 0x008fea000383ffff */
[----:B------:R-:W-:Y:S05]  /*15380*/  BRA `(.L_x_2319) ;  /* 0xffffffc400647947 */ /* 0x000fea000383ffff */
.L_x_2260:
[----:B0-----:R0:W2:Y:S02]  /*15390*/  SYNCS.PHASECHK.TRANS64.TRYWAIT P1, [R2+URZ+0x38870], R0 ;  /* 0x03887000020075a7 */ /* 0x0010a4000802017f */
[----:B--2---:R-:W-:Y:S05]  /*153a0*/  @!P1 NANOSLEEP.SYNCS 0x989680 ;  /* 0x009896800000995d */ /* 0x004fea0003900000 */
[----:B------:R-:W2:Y:S02]  /*153b0*/  @!P1 SYNCS.PHASECHK.TRANS64 P1, [R2+URZ+0x38870], R0 ;  /* 0x03887000020095a7 */ /* 0x000ea4000802007f */
[----:B--2---:R-:W-:Y:S05]  /*153c0*/  @!P1 BRA `(.L_x_2260) ;  /* 0xfffffffc00f09947 */ /* 0x004fea000383ffff */
[----:B------:R-:W-:Y:S05]  /*153d0*/  BRA `(.L_x_2320) ;  /* 0xffffffd000a07947 */ /* 0x000fea000383ffff */
.L_x_2262:
[----:B0-----:R0:W2:Y:S02]  /*153e0*/  SYNCS.PHASECHK.TRANS64.TRYWAIT P1, [R2+URZ+0x38860], R0 ;  /* 0x03886000020075a7 */ /* 0x0010a4000802017f */
[----:B--2---:R-:W-:Y:S05]  /*153f0*/  @!P1 NANOSLEEP.SYNCS 0x989680 ;  /* 0x009896800000995d */ /* 0x004fea0003900000 */
[----:B------:R-:W2:Y:S02]  /*15400*/  @!P1 SYNCS.PHASECHK.TRANS64 P1, [R2+URZ+0x38860], R0 ;  /* 0x03886000020095a7 */ /* 0x000ea4000802007f */
[----:B--2---:R-:W-:Y:S05]  /*15410*/  @!P1 BRA `(.L_x_2262) ;  /* 0xfffffffc00f09947 */ /* 0x004fea000383ffff */
[----:B------:R-:W-:Y:S05]  /*15420*/  BRA `(.L_x_2321) ;  /* 0xffffffd000a87947 */ /* 0x000fea000383ffff */
.L_x_2275:
[----:B0-----:R0:W1:Y:S02]  /*15430*/  SYNCS.PHASECHK.TRANS64.TRYWAIT P0, [R0+URZ+0x38820], R3 ;  /* 0x03882003000075a7 */ /* 0x001064000800017f */
[----:B-1----:R-:W-:Y:S05]  /*15440*/  @!P0 NANOSLEEP.SYNCS 0x989680 ;  /* 0x009896800000895d */ /* 0x002fea0003900000 */
[----:B------:R-:W1:Y:S02]  /*15450*/  @!P0 SYNCS.PHASECHK.TRANS64 P0, [R0+URZ+0x38820], R3 ;  /* 0x03882003000085a7 */ /* 0x000e64000800007f */
[----:B-1----:R-:W-:Y:S05]  /*15460*/  @!P0 BRA `(.L_x_2275) ;  /* 0xfffffffc00f08947 */ /* 0x002fea000383ffff */
[----:B------:R-:W-:Y:S05]  /*15470*/  BRA `(.L_x_2322) ;  /* 0xffffffe800bc7947 */ /* 0x000fea000383ffff */
.L_x_2276:
        /* <DEDUP_REMOVED lines=11> */
.L_x_2324:
[----:B------:R-:W-:Y:S05]  /*15530*/  BSYNC B0 ;  /* 0x0000000000007941 */ /* 0x000fea0003800000 */
.L_x_2323:
[----:B------:R-:W-:Y:S05]  /*15540*/  BRA `(.L_x_2325) ;  /* 0xffffffe800a47947 */ /* 0x000fea000383ffff */
.L_x_2279:
[----:B------:R-:W-:Y:S01]  /*15550*/  BSSY B1, `(.L_x_2326) ;  /* 0x0000006000017945 */ /* 0x000fe20003800000 */
[----:B------:R-:W-:-:S07]  /*15560*/  IMAD.MOV.U32 R15, RZ, RZ, -0x1 ;  /* 0xffffffffff0f7424 */ /* 0x000fce00078e00ff */
[----:B01----:R-:W-:Y:S05]  /*15570*/  WARPSYNC.COLLECTIVE R15, `(.L_x_2327) ;  /* 0x000000000f0c7348 */ /* 0x003fea0003c00000 */
[----:B------:R-:W-:Y:S02]  /*15580*/  ELECT P6, UR62, PT ;  /* 0x00000000003e782f */ /* 0x000fe400038c0000 */
[----:B------:R-:W-:Y:S01]  /*15590*/  MOV R14, UR62 ;  /* 0x0000003e000e7c02 */ /* 0x000fe20008000f00 */
[----:B01----:R-:W-:Y:S10]  /*155a0*/  ENDCOLLECTIVE ;  /* 0x000000000000791b */ /* 0x003ff40003800000 */
.L_x_2327:
[----:B------:R-:W-:Y:S05]  /*155b0*/  BSYNC B1 ;  /* 0x0000000000017941 */ /* 0x000fea0003800000 */
.L_x_2326:
[----:B------:R-:W-:Y:S05]  /*155c0*/  BRA `(.L_x_2328) ;  /* 0xffffffe8009c7947 */ /* 0x000fea000383ffff */
.L_x_2281:
[----:B0-----:R0:W1:Y:S02]  /*155d0*/  SYNCS.PHASECHK.TRANS64.TRYWAIT P1, [R6+URZ], R5 ;  /* 0x00000005060075a7 */ /* 0x001064000802017f */
[----:B-1----:R-:W-:Y:S05]  /*155e0*/  @!P1 NANOSLEEP.SYNCS 0x989680 ;  /* 0x009896800000995d */ /* 0x002fea0003900000 */
[----:B------:R-:W1:Y:S02]  /*155f0*/  @!P1 SYNCS.PHASECHK.TRANS64 P1, [R6+URZ], R5 ;  /* 0x00000005060095a7 */ /* 0x000e64000802007f */
[----:B-1----:R-:W-:Y:S05]  /*15600*/  @!P1 BRA `(.L_x_2281) ;  /* 0xfffffffc00f09947 */ /* 0x002fea000383ffff */
[----:B------:R-:W-:Y:S05]  /*15610*/  BRA `(.L_x_2329) ;  /* 0xffffffe800d87947 */ /* 0x000fea000383ffff */
.L_x_2282:
[----:B-1----:R1:W2:Y:S02]  /*15620*/  SYNCS.PHASECHK.TRANS64.TRYWAIT P1, [R7+URZ], R2 ;  /* 0x00000002070075a7 */ /* 0x0022a4000802017f */
[----:B--2---:R-:W-:Y:S05]  /*15630*/  @!P1 NANOSLEEP.SYNCS 0x989680 ;  /* 0x009896800000995d */ /* 0x004fea0003900000 */
[----:B------:R-:W2:Y:S02]  /*15640*/  @!P1 SYNCS.PHASECHK.TRANS64 P1, [R7+URZ], R2 ;  /* 0x00000002070095a7 */ /* 0x000ea4000802007f */
[----:B--2---:R-:W-:Y:S05]  /*15650*/  @!P1 BRA `(.L_x_2282) ;  /* 0xfffffffc00f09947 */ /* 0x004fea000383ffff */
[----:B------:R-:W-:Y:S05]  /*15660*/  BRA `(.L_x_2330) ;  /* 0xffffffe800cc7947 */ /* 0x000fea000383ffff */
.L_x_2284:
[----:B--2---:R2:W3:Y:S02]  /*15670*/  SYNCS.PHASECHK.TRANS64.TRYWAIT P1, [R4+URZ+0x38860], R5 ;  /* 0x03886005040075a7 */ /* 0x0044e4000802017f */
[----:B---3--:R-:W-:Y:S05]  /*15680*/  @!P1 NANOSLEEP.SYNCS 0x989680 ;  /* 0x009896800000995d */ /* 0x008fea0003900000 */
[----:B------:R-:W3:Y:S02]  /*15690*/  @!P1 SYNCS.PHASECHK.TRANS64 P1, [R4+URZ+0x38860], R5 ;  /* 0x03886005040095a7 */ /* 0x000ee4000802007f */
[----:B---3--:R-:W-:Y:S05]  /*156a0*/  @!P1 BRA `(.L_x_2284) ;  /* 0xfffffffc00f09947 */ /* 0x008fea000383ffff */
[----:B------:R-:W-:Y:S05]  /*156b0*/  BRA `(.L_x_2331) ;  /* 0xffffffe800d07947 */ /* 0x000fea000383ffff */
.L_x_2286:
[----:B---3--:R3:W4:Y:S02]  /*156c0*/  SYNCS.PHASECHK.TRANS64.TRYWAIT P1, [R3+URZ+0x38860], R2 ;  /* 0x03886002030075a7 */ /* 0x008724000802017f */
[----:B----4-:R-:W-:Y:S05]  /*156d0*/  @!P1 NANOSLEEP.SYNCS 0x989680 ;  /* 0x009896800000995d */ /* 0x010fea0003900000 */
[----:B------:R-:W4:Y:S02]  /*156e0*/  @!P1 SYNCS.PHASECHK.TRANS64 P1, [R3+URZ+0x38860], R2 ;  /* 0x03886002030095a7 */ /* 0x000f24000802007f */
[----:B----4-:R-:W-:Y:S05]  /*156f0*/  @!P1 BRA `(.L_x_2286) ;  /* 0xfffffffc00f09947 */ /* 0x010fea000383ffff */
[----:B------:R-:W-:Y:S05]  /*15700*/  BRA `(.L_x_2332) ;  /* 0xffffffe800d07947 */ /* 0x000fea000383ffff */
.L_x_2288:
[----:B----4-:R4:W0:Y:S02]  /*15710*/  SYNCS.PHASECHK.TRANS64.TRYWAIT P0, [R4+URZ+0x38880], R5 ;  /* 0x03888005040075a7 */ /* 0x010824000800017f */
[----:B0-----:R-:W-:Y:S05]  /*15720*/  @!P0 NANOSLEEP.SYNCS 0x989680 ;  /* 0x009896800000895d */ /* 0x001fea0003900000 */
[----:B------:R-:W0:Y:S02]  /*15730*/  @!P0 SYNCS.PHASECHK.TRANS64 P0, [R4+URZ+0x38880], R5 ;  /* 0x03888005040085a7 */ /* 0x000e24000800007f */
[----:B0-----:R-:W-:Y:S05]  /*15740*/  @!P0 BRA `(.L_x_2288) ;  /* 0xfffffffc00f08947 */ /* 0x001fea000383ffff */
[----:B------:R-:W-:Y:S05]  /*15750*/  BRA `(.L_x_2289) ;  /* 0xffffffe800cc7947 */ /* 0x000fea000383ffff */
.L_x_2333:
        /* <DEDUP_REMOVED lines=10> */
.L_x_12957:


//--------------------- .text._ZN7cutlass13device_kernelIN5flash11enable_sm90INS1_16FlashAttnFwdSm90INS1_25CollectiveMainloopFwdSm90ILi2EN4cute5tupleIJNS5_1CILi1EEES8_S8_EEENS6_IJNS7_ILi128EEESA_NS7_ILi256EEEEEELi256ENS_12float_e4m3_tEfNS_4arch4Sm90ELb1ELb0ELb0ELb1ELb0ELb1ELb0ELb1ELb1ELb1ELb0ELb0EEENS1_21CollectiveEpilogueFwdINS6_IJSA_SB_SA_EEES9_NS_10bfloat16_tESF_Li256ELb1ELb1ELb0ELb1EEENS1_36VarlenDynamicPersistentTileSchedulerILi128ELi128ELi256ELi128ELb0ELb1ELb1ELb1ELb1ELb1EEEEEEEEEvNT_6ParamsE --------------------------
	.section	.text._ZN7cutlass13device_kernelIN5flash11enable_sm90INS1_16FlashAttnFwdSm90INS1_25CollectiveMainloopFwdSm90ILi2EN4cute5tupleIJNS5_1CILi1EEES8_S8_EEENS6_IJNS7_ILi128EEESA_NS7_ILi256EEEEEELi256ENS_12float_e4m3_tEfNS_4arch4Sm90ELb1ELb0ELb0ELb1ELb0ELb1ELb0ELb1ELb1ELb1ELb0ELb0EEENS1_21CollectiveEpilogueFwdINS6_IJSA_SB_SA_EEES9_NS_10bfloat16_tESF_Li256ELb1ELb1ELb0ELb1EEENS1_36VarlenDynamicPersistentTileSchedulerILi128ELi128ELi256ELi128ELb0ELb1ELb1ELb1ELb1ELb1EEEEEEEEEvNT_6ParamsE,"ax",@progbits
	.align	128
.text._ZN7cutlass13device_kernelIN5flash11enable_sm90INS1_16FlashAttnFwdSm90INS1_25CollectiveMainloopFwdSm90ILi2EN4cute5tupleIJNS5_1CILi1EEES8_S8_EEENS6_IJNS7_ILi128EEESA_NS7_ILi256EEEEEELi256ENS_12float_e4m3_tEfNS_4arch4Sm90ELb1ELb0ELb0ELb1ELb0ELb1ELb0ELb1ELb1ELb1ELb0ELb0EEENS1_21CollectiveEpilogueFwdINS6_IJSA_SB_SA_EEES9_NS_10bfloat16_tESF_Li256ELb1ELb1ELb0ELb1EEENS1_36VarlenDynamicPersistentTileSchedulerILi128ELi128ELi256ELi128ELb0ELb1ELb1ELb1ELb1ELb1EEEEEEEEEvNT_6ParamsE:
        .type           _ZN7cutlass13device_kernelIN5flash11enable_sm90INS1_16FlashAttnFwdSm90INS1_25CollectiveMainloopFwdSm90ILi2EN4cute5tupleIJNS5_1CILi1EEES8_S8_EEENS6_IJNS7_ILi128EEESA_NS7_ILi256EEEEEELi256ENS_12float_e4m3_tEfNS_4arch4Sm90ELb1ELb0ELb0ELb1ELb0ELb1ELb0ELb1ELb1ELb1ELb0ELb0EEENS1_21CollectiveEpilogueFwdINS6_IJSA_SB_SA_EEES9_NS_10bfloat16_tESF_Li256ELb1ELb1ELb0ELb1EEENS1_36VarlenDynamicPersistentTileSchedulerILi128ELi128ELi256ELi128ELb0ELb1ELb1ELb1ELb1ELb1EEEEEEEEEvNT_6ParamsE,@function
        .size           _ZN7cutlass13device_kernelIN5flash11enable_sm90INS1_16FlashAttnFwdSm90INS1_25CollectiveMainloopFwdSm90ILi2EN4cute5tupleIJNS5_1CILi1EEES8_S8_EEENS6_IJNS7_ILi128EEESA_NS7_ILi256EEEEEELi256ENS_12float_e4m3_tEfNS_4arch4Sm90ELb1ELb0ELb0ELb1ELb0ELb1ELb0ELb1ELb1ELb1ELb0ELb0EEENS1_21CollectiveEpilogueFwdINS6_IJSA_SB_SA_EEES9_NS_10bfloat16_tESF_Li256ELb1ELb1ELb0ELb1EEENS1_36VarlenDynamicPersistentTileSchedulerILi128ELi128ELi256ELi128ELb0ELb1ELb1ELb1ELb1ELb1EEEEEEEEEvNT_6ParamsE,(.L_x_12958 - _ZN7cutlass13device_kernelIN5flash11enable_sm90INS1_16FlashAttnFwdSm90INS1_25CollectiveMainloopFwdSm90ILi2EN4cute5tupleIJNS5_1CILi1EEES8_S8_EEENS6_IJNS7_ILi128EEESA_NS7_ILi256EEEEEELi256ENS_12float_e4m3_tEfNS_4arch4Sm90ELb1ELb0ELb0ELb1ELb0ELb1ELb0ELb1ELb1ELb1ELb0ELb0EEENS1_21CollectiveEpilogueFwdINS6_IJSA_SB_SA_EEES9_NS_10bfloat16_tESF_Li256ELb1ELb1ELb0ELb1EEENS1_36VarlenDynamicPersistentTileSchedulerILi128ELi128ELi256ELi128ELb0ELb1ELb1ELb1ELb1ELb1EEEEEEEEEvNT_6ParamsE)
        .other          _ZN7cutlass13device_kernelIN5flash11enable_sm90INS1_16FlashAttnFwdSm90INS1_25CollectiveMainloopFwdSm90ILi2EN4cute5tupleIJNS5_1CILi1EEES8_S8_EEENS6_IJNS7_ILi128EEESA_NS7_ILi256EEEEEELi256ENS_12float_e4m3_tEfNS_4arch4Sm90ELb1ELb0ELb0ELb1ELb0ELb1ELb0ELb1ELb1ELb1ELb0ELb0EEENS1_21CollectiveEpilogueFwdINS6_IJSA_SB_SA_EEES9_NS_10bfloat16_tESF_Li256ELb1ELb1ELb0ELb1EEENS1_36VarlenDynamicPersistentTileSchedulerILi128ELi128ELi256ELi128ELb0ELb1ELb1ELb1ELb1ELb1EEEEEEEEEvNT_6ParamsE,@"STO_CUDA_ENTRY STV_DEFAULT"
_ZN7cutlass13device_kernelIN5flash11enable_sm90INS1_16FlashAttnFwdSm90INS1_25CollectiveMainloopFwdSm90ILi2EN4cute5tupleIJNS5_1CILi1EEES8_S8_EEENS6_IJNS7_ILi128EEESA_NS7_ILi256EEEEEELi256ENS_12float_e4m3_tEfNS_4arch4Sm90ELb1ELb0ELb0ELb1ELb0ELb1ELb0ELb1ELb1ELb1ELb0ELb0EEENS1_21CollectiveEpilogueFwdINS6_IJSA_SB_SA_EEES9_NS_10bfloat16_tESF_Li256ELb1ELb1ELb0ELb1EEENS1_36VarlenDynamicPersistentTileSchedulerILi128ELi128ELi256ELi128ELb0ELb1ELb1ELb1ELb1ELb1EEEEEEEEEvNT_6ParamsE:
        /* <DEDUP_REMOVED lines=24> */
.L_x_2335:
[----:B------:R-:W-:Y:S05]  /*0180*/  BSYNC B0 ;  /* 0x0000000000007941 */ /* 0x000fea0003800000 */
.L_x_2334:
        /* <DEDUP_REMOVED lines=41> */
.L_x_2336:
        /* <DEDUP_REMOVED lines=22> */
.L_x_2337:
        /* <DEDUP_REMOVED lines=18> */
.L_x_2338:
        /* <DEDUP_REMOVED lines=22> */
.L_x_2339:
        /* <DEDUP_REMOVED lines=22> */
.L_x_2340:
        /* <DEDUP_REMOVED lines=8> */
.L_x_2343:
        /* <DEDUP_REMOVED lines=30> */
[CC--:B------:R-:W-:Y:S02]  /*0bc0*/  LEA.HI R5, R3.reuse, R0.reuse, RZ, 0x4 ;  /* 0x0000000003057211 */ /* 0x0c0fe400078f20ff */
[CC--:B------:R-:W-:Y:S02]  /*0bd0*/  LEA.HI R19, R3.reuse, R0.reuse, RZ, 0x3 ;  /* 0x0000000003137211 */ /* 0x0c0fe400078f18ff */
[CC--:B------:R-:W-:Y:S02]  /*0be0*/  LEA.HI R8, R3.reuse, R0.reuse, RZ, 0x2 ;  /* 0x0000000003087211 */ /* 0x0c0fe400078f10ff */
[CC--:B------:R-:W-:Y:S02]  /*0bf0*/  LEA.HI R6, R3.reuse, R0.reuse, RZ, 0x5 ;  /* 0x0000000003067211 */ /* 0x0c0fe400078f28ff */
[----:B------:R-:W-:-:S02]  /*0c00*/  LEA.HI R4, R3, R0, RZ, 0x6 ;  /* 0x0000000003047211 */ /* 0x000fc400078f30ff */
[----:B------:R-:W-:Y:S01]  /*0c10*/  LOP3.LUT R9, R2, 0xffffff80, RZ, 0xc0, !PT ;  /* 0xffffff8002097812 */ /* 0x000fe200078ec0ff */
[----:B------:R-:W-:Y:S01]  /*0c20*/  IMAD.SHL.U32 R6, R6, 0x20, RZ ;  /* 0x0000002006067824 */ /* 0x000fe200078e00ff */
[----:B------:R-:W-:Y:S01]  /*0c30*/  LOP3.LUT R7, R5, 0x3fffff0, RZ, 0xc0, !PT ;  /* 0x03fffff005077812 */ /* 0x000fe200078ec0ff */
[----:B------:R-:W-:Y:S01]  /*0c40*/  IMAD.SHL.U32 R4, R4, 0x10, RZ ;  /* 0x0000001004047824 */ /* 0x000fe200078e00ff */
[----:B------:R-:W-:Y:S01]  /*0c50*/  LOP3.LUT R3, R19, 0xfffffff8, RZ, 0xc0, !PT ;  /* 0xfffffff813037812 */ /* 0x000fe200078ec0ff */
[----:B------:R-:W-:Y:S01]  /*0c60*/  IMAD.IADD R9, R0, 0x1, -R9 ;  /* 0x0000000100097824 */ /* 0x000fe200078e0a09 */
[----:B------:R-:W-:Y:S01]  /*0c70*/  LOP3.LUT R11, R8, 0xfffffffc, RZ, 0xc0, !PT ;  /* 0xfffffffc080b7812 */ /* 0x000fe200078ec0ff */
[----:B------:R-:W-:Y:S01]  /*0c80*/  IMAD.IADD R7, R0, 0x1, -R7 ;  /* 0x0000000100077824 */ /* 0x000fe200078e0a07 */
[----:B------:R-:W-:Y:S01]  /*0c90*/  LOP3.LUT R6, R6, 0xfffffc00, RZ, 0xc0, !PT ;  /* 0xfffffc0006067812 */ /* 0x000fe200078ec0ff */
[C---:B------:R-:W-:Y:S01]  /*0ca0*/  IMAD.IADD R22, R0.reuse, 0x1, -R3 ;  /* 0x0000000100167824 */ /* 0x040fe200078e0a03 */
[----:B------:R-:W-:Y:S01]  /*0cb0*/  SHF.R.S32.HI R3, RZ, 0x7, R2 ;  /* 0x00000007ff037819 */ /* 0x000fe20000011402 */
[----:B------:R-:W-:Y:S01]  /*0cc0*/  IMAD.IADD R13, R0, 0x1, -R11 ;  /* 0x00000001000d7824 */ /* 0x000fe200078e0a0b */
[----:B------:R-:W-:Y:S01]  /*0cd0*/  SHF.R.S32.HI R0, RZ, 0x4, R5 ;  /* 0x00000004ff007819 */ /* 0x000fe20000011405 */
[----:B------:R-:W-:Y:S01]  /*0ce0*/  IMAD R6, R7, 0x40, R6 ;  /* 0x0000004007067824 */ /* 0x000fe200078e0206 */
[----:B------:R-:W-:Y:S01]  /*0cf0*/  SHF.R.S32.HI R8, RZ, 0x1f, R9 ;  /* 0x0000001fff087819 */ /* 0x000fe20000011409 */
[C---:B------:R-:W-:Y:S01]  /*0d00*/  IMAD.SHL.U32 R16, R22.reuse, 0x10, RZ ;  /* 0x0000001016107824 */ /* 0x040fe200078e00ff */
[----:B------:R-:W-:Y:S01]  /*0d10*/  LEA.HI R5, R5, R0, RZ, 0x1 ;  /* 0x0000000005057211 */ /* 0x000fe200078f08ff */
[----:B------:R-:W-:Y:S01]  /*0d20*/  IMAD.SHL.U32 R22, R22, 0x8, RZ ;  /* 0x0000000816167824 */ /* 0x000fe200078e00ff */
[----:B------:R-:W-:-:S02]  /*0d30*/  LEA.HI R2, R2, R3, RZ, 0x1 ;  /* 0x0000000302027211 */ /* 0x000fc400078f08ff */
[----:B------:R-:W-:Y:S01]  /*0d40*/  LOP3.LUT R5, R5, 0x1ffffffe, RZ, 0xc0, !PT ;  /* 0x1ffffffe05057812 */ /* 0x000fe200078ec0ff */
[----:B------:R-:W-:Y:S01]  /*0d50*/  VIADD R233, R22, 0x40 ;  /* 0x0000004016e97836 */ /* 0x000fe20000000000 */
[----:B------:R-:W-:Y:S02]  /*0d60*/  SHF.R.S32.HI R19, RZ, 0x3, R19 ;  /* 0x00000003ff137819 */ /* 0x000fe40000011413 */
[----:B------:R-:W-:Y:S01]  /*0d70*/  LEA.HI R10, R8, R9, RZ, 0x2 ;  /* 0x00000009080a7211 */ /* 0x000fe200078f10ff */
[----:B------:R-:W-:Y:S01]  /*0d80*/  IMAD.IADD R5, R0, 0x1, -R5 ;  /* 0x0000000100057824 */ /* 0x000fe200078e0a05 */
[----:B------:R-:W-:Y:S01]  /*0d90*/  LOP3.LUT R2, R2, 0x3fffffe, RZ, 0xc0, !PT ;  /* 0x03fffffe02027812 */ /* 0x000fe200078ec0ff */
[----:B------:R-:W-:Y:S01]  /*0da0*/  VIADD R7, R19, 0x40 ;  /* 0x0000004013077836 */ /* 0x000fe20000000000 */
[--C-:B------:R-:W-:Y:S02]  /*0db0*/  SHF.R.S32.HI R11, RZ, 0x2, R10.reuse ;  /* 0x00000002ff0b7819 */ /* 0x100fe4000001140a */
[----:B------:R-:W-:-:S02]  /*0dc0*/  SHF.R.S32.HI R12, RZ, 0x1f, R10 ;  /* 0x0000001fff0c7819 */ /* 0x000fc4000001140a */
[----:B------:R-:W-:Y:S01]  /*0dd0*/  IADD3 R2, R3, -R2, RZ ;  /* 0x8000000203027210 */ /* 0x000fe20007ffe0ff */
[----:B------:R-:W-:Y:S01]  /*0de0*/  IMAD R3, R5, 0x8, R6 ;  /* 0x0000000805037824 */ /* 0x000fe200078e0206 */
[----:B------:R-:W-:Y:S02]  /*0df0*/  LEA.HI R12, R12, R11, RZ, 0x3 ;  /* 0x0000000b0c0c7211 */ /* 0x000fe400078f18ff */
[----:B------:R-:W-:Y:S02]  /*0e00*/  SHF.R.S32.HI R5, RZ, 0x1f, R7 ;  /* 0x0000001fff057819 */ /* 0x000fe40000011407 */
[----:B------:R-:W-:Y:S01]  /*0e10*/  LOP3.LUT R12, R12, 0xfffffff8, RZ, 0xc0, !PT ;  /* 0xfffffff80c0c7812 */ /* 0x000fe200078ec0ff */
[----:B------:R0:W-:Y:S01]  /*0e20*/  STL [R1+0x78], R3 ;  /* 0x0000780301007387 */ /* 0x0001e20000100800 */
[----:B------:R-:W-:Y:S02]  /*0e30*/  LEA.HI R8, R8, R9, RZ, 0x5 ;  /* 0x0000000908087211 */ /* 0x000fe400078f28ff */
[----:B------:R-:W-:Y:S01]  /*0e40*/  LEA.HI R5, R5, R7, RZ, 0x3 ;  /* 0x0000000705057211 */ /* 0x000fe200078f18ff */
[----:B------:R-:W-:Y:S01]  /*0e50*/  IMAD.IADD R11, R11, 0x1, -R12 ;  /* 0x000000010b0b7824 */ /* 0x000fe200078e0a0c */
[----:B------:R-:W-:-:S02]  /*0e60*/  LEA.HI R0, R13, R13, RZ, 0x1 ;  /* 0x0000000d0d007211 */ /* 0x000fc400078f08ff */
[----:B------:R-:W-:Y:S01]  /*0e70*/  SHF.R.S32.HI R8, RZ, 0x5, R8 ;  /* 0x00000005ff087819 */ /* 0x000fe20000011408 */
[----:B------:R-:W-:Y:S01]  /*0e80*/  IMAD.SHL.U32 R5, R5, 0x80, RZ ;  /* 0x0000008005057824 */ /* 0x000fe200078e00ff */
[----:B------:R-:W-:Y:S01]  /*0e90*/  LOP3.LUT R0, R0, 0x1ffffffe, RZ, 0xc0, !PT ;  /* 0x1ffffffe00007812 */ /* 0x000fe200078ec0ff */
[----:B0-----:R-:W-:Y:S01]  /*0ea0*/  IMAD.SHL.U32 R3, R7, 0x80, RZ ;  /* 0x0000008007037824 */ /* 0x001fe200078e00ff */
[----:B------:R-:W-:Y:S01]  /*0eb0*/  LOP3.LUT R10, R10, 0x7ffffffc, RZ, 0xc0, !PT ;  /* 0x7ffffffc0a0a7812 */ /* 0x000fe200078ec0ff */
[----:B------:R-:W-:Y:S01]  /*0ec0*/  IMAD R11, R8, 0x10, R11 ;  /* 0x00000010080b7824 */ /* 0x000fe200078e020b */
[----:B------:R-:W-:Y:S01]  /*0ed0*/  LOP3.LUT R5, R5, 0xfffffc00, RZ, 0xc0, !PT ;  /* 0xfffffc0005057812 */ /* 0x000fe200078ec0ff */
[----:B------:R-:W-:Y:S01]  /*0ee0*/  IMAD.IADD R13, R13, 0x1, -R0 ;  /* 0x000000010d0d7824 */ /* 0x000fe200078e0a00 */
[----:B------:R-:W-:Y:S01]  /*0ef0*/  LOP3.LUT R3, R3, 0x380, RZ, 0xc0, !PT ;  /* 0x0000038003037812 */ /* 0x000fe200078ec0ff */
[----:B------:R-:W-:Y:S01]  /*0f00*/  IMAD R2, R2, 0x40, R11 ;  /* 0x0000004002027824 */ /* 0x000fe200078e020b */
[----:B------:R-:W-:Y:S01]  /*0f10*/  SHF.R.S32.HI R17, RZ, 0x1f, R16 ;  /* 0x0000001fff117819 */ /* 0x000fe20000011410 */
[----:B------:R-:W-:Y:S01]  /*0f20*/  IMAD.IADD R6, R9, 0x1, -R10 ;  /* 0x0000000109067824 */ /* 0x000fe200078e0a0a */
[----:B------:R-:W-:Y:S01]  /*0f30*/  SHF.R.U32.HI R0, RZ, 0x3, R3 ;  /* 0x00000003ff007819 */ /* 0x000fe20000011603 */
[----:B------:R0:W-:Y:S01]  /*0f40*/  STL [R1+0x34], R5 ;  /* 0x0000340501007387 */ /* 0x0001e20000100800 */
[----:B------:R-:W-:Y:S01]  /*0f50*/  LOP3.LUT R3, R3, 0x70, R16, 0xf8, !PT ;  /* 0x0000007003037812 */ /* 0x000fe200078ef810 */
[----:B------:R-:W-:Y:S01]  /*0f60*/  VIADD R7, R19, 0x20 ;  /* 0x0000002013077836 */ /* 0x000fe20000000000 */
[----:B------:R-:W-:Y:S01]  /*0f70*/  LOP3.LUT R9, R4, 0xfffffc00, RZ, 0xc0, !PT ;  /* 0xfffffc0004097812 */ /* 0x000fe200078ec0ff */
[----:B------:R1:W-:Y:S04]  /*0f80*/  STL [R1+0x44], R6 ;  /* 0x0000440601007387 */ /* 0x0003e80000100800 */
[----:B------:R-:W-:Y:S01]  /*0f90*/  STL [R1+0x14], R25 ;  /* 0x0000141901007387 */ /* 0x000fe20000100800 */
[----:B0-----:R-:W-:-:S02]  /*0fa0*/  LOP3.LUT R5, R5, R3, R0, 0xf6, !PT ;  /* 0x0000000305057212 */ /* 0x001fc400078ef600 */
[----:B------:R-:W-:Y:S01]  /*0fb0*/  LEA R0, R13, R2, 0x3 ;  /* 0x000000020d007211 */ /* 0x000fe200078e18ff */
[----:B-1----:R-:W-:Y:S01]  /*0fc0*/  VIADD R6, R19, 0x60 ;  /* 0x0000006013067836 */ /* 0x002fe20000000000 */
[----:B------:R-:W-:-:S03]  /*0fd0*/  SHF.R.S32.HI R2, RZ, 0x1f, R19 ;  /* 0x0000001fff027819 */ /* 0x000fc60000011413 */
[----:B------:R0:W-:Y:S01]  /*0fe0*/  STL [R1+0x48], R0 ;  /* 0x0000480001007387 */ /* 0x0001e20000100800 */
[----:B------:R-:W-:Y:S01]  /*0ff0*/  SHF.R.S32.HI R2, RZ, 0x1f, R7 ;  /* 0x0000001fff027819 */ /* 0x000fe20000011407 */
[----:B------:R-:W-:Y:S01]  /*1000*/  IMAD.SHL.U32 R3, R6, 0x80, RZ ;  /* 0x0000008006037824 */ /* 0x000fe200078e00ff */
[----:B------:R-:W-:Y:S01]  /*1010*/  SHF.R.S32.HI R4, RZ, 0x1f, R6 ;  /* 0x0000001fff047819 */ /* 0x000fe20000011406 */
[----:B------:R-:W-:Y:S01]  /*1020*/  STL [R1+0x18], R26 ;  /* 0x0000181a01007387 */ /* 0x000fe20000100800 */
[----:B------:R-:W-:Y:S02]  /*1030*/  LEA.HI R2, R2, R7, RZ, 0x3 ;  /* 0x0000000702027211 */ /* 0x000fe400078f18ff */
[----:B------:R-:W-:Y:S01]  /*1040*/  LEA.HI R4, R4, R6, RZ, 0x3 ;  /* 0x0000000604047211 */ /* 0x000fe200078f18ff */
[----:B------:R-:W-:Y:S01]  /*1050*/  STL [R1+0x1c], R27 ;  /* 0x00001c1b01007387 */ /* 0x000fe20000100800 */
[----:B------:R-:W-:Y:S01]  /*1060*/  LOP3.LUT R6, R3, 0x380, RZ, 0xc0, !PT ;  /* 0x0000038003067812 */ /* 0x000fe200078ec0ff */
[----:B0-----:R-:W-:Y:S01]  /*1070*/  IMAD.SHL.U32 R0, R19, 0x80, RZ ;  /* 0x0000008013007824 */ /* 0x001fe200078e00ff */
[----:B------:R-:W-:Y:S01]  /*1080*/  SHF.L.U32 R4, R4, 0x7, RZ ;  /* 0x0000000704047819 */ /* 0x000fe200000006ff */
[----:B------:R-:W-:Y:S01]  /*1090*/  IMAD.SHL.U32 R2, R2, 0x80, RZ ;  /* 0x0000008002027824 */ /* 0x000fe200078e00ff */
[----:B------:R-:W-:Y:S02]  /*10a0*/  STL [R1+0x3c], R9 ;  /* 0x00003c0901007387 */ /* 0x000fe40000100800 */
[----:B------:R-:W-:Y:S01]  /*10b0*/  LOP3.LUT R8, R0, 0x380, RZ, 0xc0, !PT ;  /* 0x0000038000087812 */ /* 0x000fe200078ec0ff */
[----:B------:R-:W-:Y:S01]  /*10c0*/  IMAD.SHL.U32 R0, R7, 0x80, RZ ;  /* 0x0000008007007824 */ /* 0x000fe200078e00ff */
[----:B------:R-:W-:-:S02]  /*10d0*/  LOP3.LUT R2, R2, 0xfffffc00, RZ, 0xc0, !PT ;  /* 0xfffffc0002027812 */ /* 0x000fc400078ec0ff */
[----:B------:R-:W-:Y:S02]  /*10e0*/  SHF.R.U32.HI R10, RZ, 0x3, R8 ;  /* 0x00000003ff0a7819 */ /* 0x000fe40000011608 */
[----:B------:R-:W-:Y:S01]  /*10f0*/  LOP3.LUT R7, R0, 0x380, RZ, 0xc0, !PT ;  /* 0x0000038000077812 */ /* 0x000fe200078ec0ff */
[----:B------:R-:W-:Y:S01]  /*1100*/  STL [R1+0x38], R2 ;  /* 0x0000380201007387 */ /* 0x000fe20000100800 */
[----:B------:R-:W-:Y:S02]  /*1110*/  LOP3.LUT R0, R8, 0x70, R16, 0xf8, !PT ;  /* 0x0000007008007812 */ /* 0x000fe400078ef810 */
[----:B------:R-:W-:Y:S02]  /*1120*/  LOP3.LUT R4, R4, 0xfffffc00, RZ, 0xc0, !PT ;  /* 0xfffffc0004047812 */ /* 0x000fe400078ec0ff */
[----:B------:R-:W-:Y:S02]  /*1130*/  LOP3.LUT R0, R9, R0, R10, 0xf6, !PT ;  /* 0x0000000009007212 */ /* 0x000fe400078ef60a */
[----:B------:R-:W-:Y:S01]  /*1140*/  SHF.R.U32.HI R8, RZ, 0x3, R7 ;  /* 0x00000003ff087819 */ /* 0x000fe20000011607 */
[----:B------:R0:W-:Y:S01]  /*1150*/  STL [R1+0x30], R4 ;  /* 0x0000300401007387 */ /* 0x0001e20000100800 */
[----:B------:R-:W-:-:S02]  /*1160*/  LOP3.LUT R3, R7, 0x70, R16, 0xf8, !PT ;  /* 0x0000007007037812 */ /* 0x000fc400078ef810 */
[----:B------:R-:W-:Y:S01]  /*1170*/  SHF.R.U32.HI R7, RZ, 0x3, R6 ;  /* 0x00000003ff077819 */ /* 0x000fe20000011606 */
[----:B------:R1:W-:Y:S01]  /*1180*/  STL [R1+0x4c], R0 ;  /* 0x00004c0001007387 */ /* 0x0003e20000100800 */
[----:B------:R-:W-:Y:S02]  /*1190*/  LOP3.LUT R6, R6, 0x70, R16, 0xf8, !PT ;  /* 0x0000007006067812 */ /* 0x000fe400078ef810 */
[----:B------:R-:W-:Y:S02]  /*11a0*/  LOP3.LUT R3, R2, R3, R8, 0xf6, !PT ;  /* 0x0000000302037212 */ /* 0x000fe400078ef608 */
[----:B------:R-:W-:Y:S01]  /*11b0*/  LOP3.LUT R7, R4, R6, R7, 0xf6, !PT ;  /* 0x0000000604077212 */ /* 0x000fe200078ef607 */
[C---:B0-----:R-:W-:Y:S02]  /*11c0*/  IMAD.IADD R4, R18.reuse, 0x1, R5 ;  /* 0x0000000112047824 */ /* 0x041fe400078e0205 */
[C---:B------:R-:W-:Y:S02]  /*11d0*/  IMAD.IADD R2, R18.reuse, 0x1, R3 ;  /* 0x0000000112027824 */ /* 0x040fe400078e0203 */
[----:B-1----:R-:W-:-:S05]  /*11e0*/  IMAD.IADD R0, R18, 0x1, R0 ;  /* 0x0000000112007824 */ /* 0x002fca00078e0200 */
[----:B------:R0:W-:Y:S04]  /*11f0*/  STL [R1+0x40], R0 ;  /* 0x0000400001007387 */ /* 0x0001e80000100800 */
[----:B------:R1:W-:Y:S04]  /*1200*/  STL [R1+0x70], R4 ;  /* 0x0000700401007387 */ /* 0x0003e80000100800 */
[----:B------:R1:W-:Y:S01]  /*1210*/  STL [R1+0x74], R2 ;  /* 0x0000740201007387 */ /* 0x0003e20000100800 */
[----:B0-----:R-:W-:-:S05]  /*1220*/  IMAD.IADD R0, R18, 0x1, R7 ;  /* 0x0000000112007824 */ /* 0x001fca00078e0207 */
[----:B------:R1:W-:Y:S02]  /*1230*/  STL [R1+0x6c], R0 ;  /* 0x00006c0001007387 */ /* 0x0003e40000100800 */
.L_x_2549:
        /* <DEDUP_REMOVED lines=9> */
[----:B------:R-:W-:Y:S01]  /*12d0*/  ISETP.NE.AND.EX P1, PT, RZ, UR5, PT, P1 ;  /* 0x00000005ff007c0c */ /* 0x000fe2000bf25310 */
[----:B------:R-:W-:Y:S01]  /*12e0*/  IMAD.MOV.U32 R29, RZ, RZ, RZ ;  /* 0x000000ffff1d7224 */ /* 0x000fe200078e00ff */
[----:B------:R-:W-:-:S04]  /*12f0*/  ISETP.NE.U32.AND P0, PT, RZ, UR6, PT ;  /* 0x00000006ff007c0c */ /* 0x000fc8000bf05070 */
        /* <DEDUP_REMOVED lines=11> */
[----:B------:R-:W-:Y:S01]  /*13b0*/  IADD3 R8, P3, R28, UR6, RZ ;  /* 0x000000061c087c10 */ /* 0x000fe2000ff7e0ff */
        /* <DEDUP_REMOVED lines=8> */
[----:B------:R-:W2:Y:S01]  /*1440*/  @P2 LDG.E R2, desc[UR46][R6.64] ;  /* 0x0000002e06022981 */ /* 0x000ea2000c1e1900 */
[----:B------:R-:W-:-:S03]  /*1450*/  UISETP.NE.U32.AND UP0, UPT, UR4, URZ, UPT ;  /* 0x0000003f0400728c */ /* 0x000fc6000bf05070 */
[----:B------:R-:W-:Y:S01]  /*1460*/  ULDC UR4, c[0x0][0x424] ;  /* 0x0001090000047ab9 */ /* 0x000fe20000000800 */
[----:B------:R-:W-:-:S03]  /*1470*/  UISETP.NE.AND.EX UP0, UPT, UR5, URZ, UPT, UP0 ;  /* 0x0000003f0500728c */ /* 0x000fc6000bf05300 */
[----:B------:R-:W-:Y:S01]  /*1480*/  ULDC UR5, c[0x0][0x2f0] ;  /* 0x0000bc0000057ab9 */ /* 0x000fe20000000800 */
[----:B------:R-:W-:-:S04]  /*1490*/  USEL UR4, UR4, 0x1, UP0 ;  /* 0x0000000104047887 */ /* 0x000fc80008000000 */
[----:B------:R-:W-:-:S03]  /*14a0*/  UIMAD UR4, UR4, UR5, URZ ;  /* 0x00000005040472a4 */ /* 0x000fc6000f8e023f */
[----:B------:R-:W-:-:S03]  /*14b0*/  ULDC UR5, c[0x0][0x348] ;  /* 0x0000d20000057ab9 */ /* 0x000fc60000000800 */
[----:B------:R-:W-:Y:S02]  /*14c0*/  IMAD.U32 R26, RZ, RZ, UR4 ;  /* 0x00000004ff1a7e24 */ /* 0x000fe4000f8e00ff */
[----:B------:R-:W-:Y:S01]  /*14d0*/  IMAD.MOV.U32 R27, RZ, RZ, R0 ;  /* 0x000000ffff1b7224 */ /* 0x000fe200078e0000 */
[----:B--2---:R0:W-:Y:S01]  /*14e0*/  STL [R1+0x4], R2 ;  /* 0x0000040201007387 */ /* 0x0041e20000100800 */
[----:B------:R-:W-:Y:S01]  /*14f0*/  IMAD.MOV.U32 R10, RZ, RZ, R2 ;  /* 0x000000ffff0a7224 */ /* 0x000fe200078e0002 */
[----:B0-----:R-:W-:Y:S01]  /*1500*/  MOV R2, UR5 ;  /* 0x0000000500027c02 */ /* 0x001fe20008000f00 */
[----:B-1-3--:R-:W-:Y:S06]  /*1510*/  @P2 BRA `(.L_x_2345) ;  /* 0x0000000000282947 */ /* 0x00afec0003800000 */
[----:B------:R-:W-:Y:S02]  /*1520*/  ULDC.64 UR4, c[0x0][0xa00] ;  /* 0x0002800000047ab9 */ /* 0x000fe40000000a00 */
[----:B------:R-:W-:-:S04]  /*1530*/  ISETP.NE.U32.AND P1, PT, RZ, UR4, PT ;  /* 0x00000004ff007c0c */ /* 0x000fc8000bf25070 */
[----:B------:R-:W-:-:S13]  /*1540*/  ISETP.NE.AND.EX P1, PT, RZ, UR5, PT, P1 ;  /* 0x00000005ff007c0c */ /* 0x000fda000bf25310 */
[----:B------:R-:W-:Y:S05]  /*1550*/  @!P1 BRA `(.L_x_2345) ;  /* 0x0000000000189947 */ /* 0x000fea0003800000 */
[----:B------:R-:W0:Y:S02]  /*1560*/  LDC.64 R4, c[0x0][0xa00] ;  /* 0x00028000ff047b82 */ /* 0x000e240000000a00 */
[----:B0-----:R-:W-:-:S05]  /*1570*/  IMAD.WIDE R4, R27, 0x4, R4 ;  /* 0x000000041b047825 */ /* 0x001fca00078e0204 */
[----:B------:R-:W2:Y:S04]  /*1580*/  LDG.E R0, desc[UR46][R4.64] ;  /* 0x0000002e04007981 */ /* 0x000ea8000c1e1900 */
[----:B------:R-:W2:Y:S02]  /*1590*/  LDG.E R7, desc[UR46][R4.64+0x4] ;  /* 0x0000042e04077981 */ /* 0x000ea4000c1e1900 */
[----:B--2---:R-:W-:-:S05]  /*15a0*/  IMAD.IADD R10, R7, 0x1, -R0 ;  /* 0x00000001070a7824 */ /* 0x004fca00078e0a00 */
[----:B------:R0:W-:Y:S02]  /*15b0*/  STL [R1+0x4], R10 ;  /* 0x0000040a01007387 */ /* 0x0001e40000100800 */
.L_x_2345:
[----:B------:R-:W2:Y:S01]  /*15c0*/  LDL R31, [R1+0x18] ;  /* 0x00001800011f7983 */ /* 0x000ea20000100800 */
[----:B------:R-:W-:Y:S02]  /*15d0*/  ULDC.64 UR4, c[0x0][0xa20] ;  /* 0x0002880000047ab9 */ /* 0x000fe40000000a00 */
[----:B------:R-:W-:-:S04]  /*15e0*/  ISETP.NE.U32.AND P1, PT, RZ, UR4, PT ;  /* 0x00000004ff007c0c */ /* 0x000fc8000bf25070 */
[----:B------:R-:W-:Y:S01]  /*15f0*/  ISETP.NE.AND.EX P1, PT, RZ, UR5, PT, P1 ;  /* 0x00000005ff007c0c */ /* 0x000fe2000bf25310 */
[----:B--2---:R1:W-:-:S12]  /*1600*/  STL [R1+0x50], R31 ;  /* 0x0000501f01007387 */ /* 0x0043d80000100800 */
[----:B------:R-:W-:Y:S05]  /*1610*/  @!P1 BRA `(.L_x_2346) ;  /* 0x0000000000109947 */ /* 0x000fea0003800000 */
[----:B------:R-:W-:-:S04]  /*1620*/  IADD3 R4, P0, R28, UR4, RZ ;  /* 0x000000041c047c10 */ /* 0x000fc8000ff1e0ff */
[----:B------:R-:W-:-:S05]  /*1630*/  IADD3.X R5, R30, UR5, RZ, P0, !PT ;  /* 0x000000051e057c10 */ /* 0x000fca00087fe4ff */
[----:B------:R2:W5:Y:S01]  /*1640*/  LDG.E R26, desc[UR46][R4.64] ;  /* 0x0000002e041a7981 */ /* 0x000562000c1e1900 */
[----:B------:R-:W-:Y:S05]  /*1650*/  BRA `(.L_x_2347) ;  /* 0x0000000000107947 */ /* 0x000fea0003800000 */
.L_x_2346:
[----:B------:R-:W-:Y:S05]  /*1660*/  @!P0 BRA `(.L_x_2347) ;  /* 0x00000000000c8947 */ /* 0x000fea0003800000 */
[----:B------:R-:W2:Y:S04]  /*1670*/  LDG.E R5, desc[UR46][R8.64] ;  /* 0x0000002e08057981 */ /* 0x000ea8000c1e1900 */
[----:B------:R-:W2:Y:S02]  /*1680*/  LDG.E R26, desc[UR46][R8.64+0x4] ;  /* 0x0000042e081a7981 */ /* 0x000ea4000c1e1900 */
[----:B--2---:R-:W-:-:S07]  /*1690*/  IMAD.IADD R26, R26, 0x1, -R5 ;  /* 0x000000011a1a7824 */ /* 0x004fce00078e0a05 */
.L_x_2347:
[----:B------:R-:W-:Y:S01]  /*16a0*/  ULDC.64 UR4, c[0x0][0xa10] ;  /* 0x0002840000047ab9 */ /* 0x000fe20000000a00 */
[----:B------:R-:W3:Y:S01]  /*16b0*/  LDL.LU R12, [R1+0x14] ;  /* 0x00001400010c7983 */ /* 0x000ee20000300800 */
[----:B------:R-:W-:Y:S01]  /*16c0*/  ISETP.NE.U32.AND P0, PT, RZ, UR4, PT ;  /* 0x00000004ff007c0c */ /* 0x000fe2000bf05070 */
[----:B------:R-:W4:Y:S03]  /*16d0*/  LDC R8, c[0x0][0x448] ;  /* 0x00011200ff087b82 */ /* 0x000f260000000800 */
[----:B------:R-:W-:Y:S01]  /*16e0*/  ISETP.NE.AND.EX P0, PT, RZ, UR5, PT, P0 ;  /* 0x00000005ff007c0c */ /* 0x000fe2000bf05300 */
[----:B------:R-:W-:-:S12]  /*16f0*/  ULDC.64 UR4, c[0x0][0xa30] ;  /* 0x00028c0000047ab9 */ /* 0x000fd80000000a00 */
[----:B--2---:R-:W2:Y:S02]  /*1700*/  @P0 LDC.64 R4, c[0x0][0xa10] ;  /* 0x00028400ff040b82 */ /* 0x004ea40000000a00 */
[----:B--2---:R-:W-:-:S05]  /*1710*/  @P0 IMAD.WIDE R4, R27, 0x4, R4 ;  /* 0x000000041b040825 */ /* 0x004fca00078e0204 */
[----:B------:R-:W2:Y:S04]  /*1720*/  @P0 LDG.E R0, desc[UR46][R4.64] ;  /* 0x0000002e04000981 */ /* 0x000ea8000c1e1900 */
[----:B------:R0:W2:Y:S01]  /*1730*/  @P0 LDG.E R9, desc[UR46][R4.64+0x4] ;  /* 0x0000042e04090981 */ /* 0x0000a2000c1e1900 */
[----:B------:R-:W-:Y:S01]  /*1740*/  ISETP.NE.U32.AND P1, PT, RZ, UR4, PT ;  /* 0x00000004ff007c0c */ /* 0x000fe2000bf25070 */
[----:B-----5:R-:W-:-:S03]  /*1750*/  IMAD.MOV.U32 R113, RZ, RZ, R26 ;  /* 0x000000ffff717224 */ /* 0x020fc600078e001a */
[----:B------:R-:W-:-:S13]  /*1760*/  ISETP.NE.AND.EX P1, PT, RZ, UR5, PT, P1 ;  /* 0x00000005ff007c0c */ /* 0x000fda000bf25310 */
[----:B------:R-:W-:-:S04]  /*1770*/  @P1 IADD3 R6, P2, R28, UR4, RZ ;  /* 0x000000041c061c10 */ /* 0x000fc8000ff5e0ff */
[----:B------:R-:W-:-:S05]  /*1780*/  @P1 IADD3.X R7, R30, UR5, RZ, P2, !PT ;  /* 0x000000051e071c10 */ /* 0x000fca00097fe4ff */
[----:B------:R1:W5:Y:S01]  /*1790*/  @P1 LDG.E R113, desc[UR46][R6.64] ;  /* 0x0000002e06711981 */ /* 0x000362000c1e1900 */
[----:B----4-:R-:W-:-:S13]  /*17a0*/  ISETP.NE.AND P1, PT, R8, 0x1, PT ;  /* 0x000000010800780c */ /* 0x010fda0003f25270 */
[----:B------:R-:W4:Y:S08]  /*17b0*/  @P1 LDC R11, c[0x0][0x44c] ;  /* 0x00011300ff0b1b82 */ /* 0x000f300000000800 */
[----:B0-----:R-:W0:Y:S01]  /*17c0*/  @P1 LDC R5, c[0x0][0x450] ;  /* 0x00011400ff051b82 */ /* 0x001e220000000800 */
[----:B---3--:R-:W-:-:S04]  /*17d0*/  IMAD.SHL.U32 R12, R12, 0x80, RZ ;  /* 0x000000800c0c7824 */ /* 0x008fc800078e00ff */
[----:B------:R-:W-:Y:S01]  /*17e0*/  VIADD R4, R12, 0x7f ;  /* 0x0000007f0c047836 */ /* 0x000fe20000000000 */
[----:B------:R3:W-:Y:S01]  /*17f0*/  STL [R1], R12 ;  /* 0x0000000c01007387 */ /* 0x0007e20000100800 */
[----:B--2---:R-:W-:Y:S02]  /*1800*/  @P0 IMAD.IADD R2, R9, 0x1, -R0 ;  /* 0x0000000109020824 */ /* 0x004fe400078e0a00 */
[----:B------:R-:W-:Y:S02]  /*1810*/  IMAD.IADD R9, R26, 0x1, -R3 ;  /* 0x000000011a097824 */ /* 0x000fe400078e0a03 */
[----:B----4-:R-:W-:-:S04]  /*1820*/  @P1 IMAD.HI.U32 R0, R4, R11, RZ ;  /* 0x0000000b04001227 */ /* 0x010fc800078e00ff */
[----:B-1----:R-:W-:Y:S01]  /*1830*/  IMAD.IADD R6, R9, 0x1, R2 ;  /* 0x0000000109067824 */ /* 0x002fe200078e0202 */
[----:B0-----:R-:W-:Y:S01]  /*1840*/  @P1 SHF.R.U32.HI R4, RZ, R5, R0 ;  /* 0x00000005ff041219 */ /* 0x001fe20000011600 */
[----:B------:R-:W-:-:S03]  /*1850*/  IMAD.MOV R24, RZ, RZ, -R9 ;  /* 0x000000ffff187224 */ /* 0x000fc600078e0a09 */
[C---:B------:R-:W-:Y:S01]  /*1860*/  IADD3 R126, R6.reuse, 0x80, -R10 ;  /* 0x00000080067e7810 */ /* 0x040fe20007ffe80a */
[----:B------:R3:W-:Y:S01]  /*1870*/  STL [R1+0xc], R6 ;  /* 0x00000c0601007387 */ /* 0x0007e20000100800 */
[----:B------:R-:W-:Y:S02]  /*1880*/  IADD3 R0, R6, 0x7f, RZ ;  /* 0x0000007f06007810 */ /* 0x000fe40007ffe0ff */
[----:B------:R-:W-:Y:S01]  /*1890*/  VIMNMX R24, RZ, R24, !PT ;  /* 0x00000018ff187248 */ /* 0x000fe20007fe0100 */
[----:B------:R-:W-:Y:S01]  /*18a0*/  IMAD.IADD R4, R126, 0x1, R4 ;  /* 0x000000017e047824 */ /* 0x000fe200078e0204 */
[----:B------:R-:W-:-:S04]  /*18b0*/  SHF.R.S32.HI R3, RZ, 0x1f, R0 ;  /* 0x0000001fff037819 */ /* 0x000fc80000011400 */
[----:B------:R-:W-:Y:S02]  /*18c0*/  SHF.R.S32.HI R5, RZ, 0x1f, R4 ;  /* 0x0000001fff057819 */ /* 0x000fe40000011404 */
[----:B------:R-:W-:Y:S02]  /*18d0*/  LEA.HI R3, R3, R0, RZ, 0x7 ;  /* 0x0000000003037211 */ /* 0x000fe400078f38ff */
[----:B------:R-:W-:Y:S02]  /*18e0*/  LEA.HI R5, R5, R4, RZ, 0x7 ;  /* 0x0000000405057211 */ /* 0x000fe400078f38ff */
[----:B------:R-:W-:Y:S02]  /*18f0*/  SHF.R.S32.HI R127, RZ, 0x7, R3 ;  /* 0x00000007ff7f7819 */ /* 0x000fe40000011403 */
[----:B------:R-:W-:-:S04]  /*1900*/  SHF.R.S32.HI R0, RZ, 0x7, R5 ;  /* 0x00000007ff007819 */ /* 0x000fc80000011405 */
[----:B------:R-:W-:-:S05]  /*1910*/  VIMNMX R0, R127, R0, PT ;  /* 0x000000007f007248 */ /* 0x000fca0003fe0100 */
[----:B------:R-:W-:-:S05]  /*1920*/  IMAD R3, R0, 0x80, -R9 ;  /* 0x0000008000037824 */ /* 0x000fca00078e0a09 */
        /* <DEDUP_REMOVED lines=10> */
[----:B---3--:R-:W-:Y:S05]  /*19d0*/  @!P1 BRA `(.L_x_2348) ;  /* 0x000000a800f49947 */ /* 0x008fea0003800000 */
        /* <DEDUP_REMOVED lines=20> */
.L_x_2350:
[----:B------:R-:W-:Y:S05]  /*1b20*/  BSYNC B6 ;  /* 0x0000000000067941 */ /* 0x000fea0003800000 */
.L_x_2349:
        /* <DEDUP_REMOVED lines=20> */
.L_x_2352:
[----:B------:R-:W-:Y:S05]  /*1c70*/  BSYNC B6 ;  /* 0x0000000000067941 */ /* 0x000fea0003800000 */
.L_x_2351:
[----:B------:R-:W-:Y:S01]  /*1c80*/  ULDC.64 UR4, c[0x0][0x9f8] ;  /* 0x00027e0000047ab9 */ /* 0x000fe20000000a00 */
[----:B------:R-:W0:Y:S01]  /*1c90*/  S2R R20, SR_TID.X ;  /* 0x0000000000147919 */ /* 0x000e220000002100 */
[----:B------:R-:W-:Y:S01]  /*1ca0*/  ISETP.NE.U32.AND P0, PT, RZ, UR4, PT ;  /* 0x00000004ff007c0c */ /* 0x000fe2000bf05070 */
[----:B------:R-:W-:Y:S01]  /*1cb0*/  IMAD.IADD R88, R29, 0x1, R26 ;  /* 0x000000011d587824 */ /* 0x000fe200078e021a */
[----:B------:R-:W1:Y:S01]  /*1cc0*/  LDC.64 R104, c[0x0][0x300] ;  /* 0x0000c000ff687b82 */ /* 0x000e620000000a00 */
[----:B------:R-:W2:Y:S01]  /*1cd0*/  LDL R26, [R1+0x38] ;  /* 0x00003800011a7983 */ /* 0x000ea20000100800 */
[----:B------:R-:W-:Y:S01]  /*1ce0*/  ISETP.NE.AND.EX P0, PT, RZ, UR5, PT, P0 ;  /* 0x00000005ff007c0c */ /* 0x000fe2000bf05300 */
[----:B------:R-:W-:Y:S02]  /*1cf0*/  ULDC.64 UR6, c[0x0][0xa08] ;  /* 0x0002820000067ab9 */ /* 0x000fe40000000a00 */
[----:B------:R-:W3:Y:S01]  /*1d00*/  LDL R21, [R1+0x34] ;  /* 0x0000340001157983 */ /* 0x000ee20000100800 */
[----:B------:R-:W-:-:S02]  /*1d10*/  SHF.R.S32.HI R8, RZ, 0x1f, R31 ;  /* 0x0000001fff087819 */ /* 0x000fc4000001141f */
[----:B------:R-:W4:Y:S07]  /*1d20*/  LDC R37, c[0x0][0x3f4] ;  /* 0x0000fd00ff257b82 */ /* 0x000f2e0000000800 */
[----:B------:R-:W-:Y:S01]  /*1d30*/  @P0 IADD3 R4, P1, R28, UR4, RZ ;  /* 0x000000041c040c10 */ /* 0x000fe2000ff3e0ff */
[----:B------:R-:W4:Y:S01]  /*1d40*/  LDC.64 R32, c[0x0][0x3f8] ;  /* 0x0000fe00ff207b82 */ /* 0x000f220000000a00 */
[----:B------:R-:W2:Y:S02]  /*1d50*/  LDL R28, [R1+0x3c] ;  /* 0x00003c00011c7983 */ /* 0x000ea40000100800 */
[----:B------:R-:W-:Y:S01]  /*1d60*/  @P0 IADD3.X R5, R30, UR5, RZ, P1, !PT ;  /* 0x000000051e050c10 */ /* 0x000fe20008ffe4ff */
[----:B------:R-:W-:-:S04]  /*1d70*/  ULDC.64 UR4, c[0x0][0x308] ;  /* 0x0000c20000047ab9 */ /* 0x000fc80000000a00 */
[----:B------:R0:W3:Y:S01]  /*1d80*/  @P0 LDG.E R27, desc[UR46][R4.64] ;  /* 0x0000002e041b0981 */ /* 0x0000e2000c1e1900 */
[----:B------:R-:W-:Y:S01]  /*1d90*/  SHF.R.S32.HI R41, RZ, 0x1f, R88 ;  /* 0x0000001fff297819 */ /* 0x000fe20000011458 */
[CC--:B-1----:R-:W-:Y:S01]  /*1da0*/  IMAD.WIDE.U32 R6, R88.reuse, R104.reuse, RZ ;  /* 0x0000006858067225 */ /* 0x0c2fe200078e00ff */
[----:B------:R-:W-:Y:S02]  /*1db0*/  ISETP.NE.U32.AND P0, PT, RZ, UR6, PT ;  /* 0x00000006ff007c0c */ /* 0x000fe4000bf05070 */
[----:B0-----:R-:W-:Y:S01]  /*1dc0*/  SHF.R.U32.HI R34, RZ, 0x7, R20 ;  /* 0x00000007ff227819 */ /* 0x001fe20000011614 */
[----:B------:R-:W-:Y:S01]  /*1dd0*/  IMAD R0, R41, R104, RZ ;  /* 0x0000006829007224 */ /* 0x000fe200078e02ff */
[----:B------:R-:W2:Y:S01]  /*1de0*/  LDL R20, [R1+0x30] ;  /* 0x0000300001147983 */ /* 0x000ea20000100800 */
[----:B------:R-:W-:Y:S02]  /*1df0*/  ISETP.NE.AND.EX P0, PT, RZ, UR7, PT, P0 ;  /* 0x00000007ff007c0c */ /* 0x000fe4000bf05300 */
[----:B------:R-:W-:Y:S01]  /*1e00*/  IMAD R3, R88, R105, R0 ;  /* 0x0000006958037224 */ /* 0x000fe200078e0200 */
[----:B------:R-:W-:Y:S01]  /*1e10*/  ISETP.NE.AND P6, PT, R34, 0x1, PT ;  /* 0x000000012200780c */ /* 0x000fe20003fc5270 */
[----:B------:R-:W-:-:S02]  /*1e20*/  IMAD R0, R8, UR4, RZ ;  /* 0x0000000408007c24 */ /* 0x000fc4000f8e02ff */
[----:B------:R-:W-:Y:S02]  /*1e30*/  IMAD.IADD R7, R7, 0x1, R3 ;  /* 0x0000000107077824 */ /* 0x000fe400078e0203 */
[C---:B------:R-:W-:Y:S02]  /*1e40*/  IMAD R3, R31.reuse, UR5, R0 ;  /* 0x000000051f037c24 */ /* 0x040fe4000f8e0200 */
[----:B------:R-:W-:Y:S01]  /*1e50*/  IMAD.WIDE.U32 R4, R31, UR4, R6 ;  /* 0x000000041f047c25 */ /* 0x000fe2000f8e0006 */
[----:B------:R-:W-:-:S03]  /*1e60*/  ULDC.64 UR4, c[0x0][0x310] ;  /* 0x0000c40000047ab9 */ /* 0x000fc60000000a00 */
[----:B------:R-:W-:Y:S01]  /*1e70*/  IMAD.IADD R5, R5, 0x1, R3 ;  /* 0x0000000105057824 */ /* 0x000fe200078e0203 */
[----:B----4-:R-:W-:Y:S02]  /*1e80*/  ISETP.GE.AND P2, PT, R16, R37, PT ;  /* 0x000000251000720c */ /* 0x010fe40003f46270 */
[----:B------:R-:W-:Y:S01]  /*1e90*/  SHF.R.S32.HI R36, RZ, 0x1f, R19 ;  /* 0x0000001fff247819 */ /* 0x000fe20000011413 */
[C---:B------:R-:W-:Y:S01]  /*1ea0*/  VIADD R29, R19.reuse, 0x40 ;  /* 0x00000040131d7836 */ /* 0x040fe20000000000 */
[----:B------:R-:W-:Y:S01]  /*1eb0*/  SHF.R.S32.HI R23, RZ, 0x1f, R22 ;  /* 0x0000001fff177819 */ /* 0x000fe20000011416 */
[----:B------:R-:W-:Y:S02]  /*1ec0*/  VIADD R30, R19, 0x20 ;  /* 0x00000020131e7836 */ /* 0x000fe40000000000 */
[----:B------:R-:W-:Y:S02]  /*1ed0*/  IMAD.SHL.U32 R29, R29, 0x80, RZ ;  /* 0x000000801d1d7824 */ /* 0x000fe400078e00ff */
[----:B------:R-:W-:-:S03]  /*1ee0*/  IMAD.SHL.U32 R30, R30, 0x80, RZ ;  /* 0x000000801e1e7824 */ /* 0x000fc600078e00ff */
[----:B------:R-:W-:Y:S02]  /*1ef0*/  LOP3.LUT R29, R29, 0x380, RZ, 0xc0, !PT ;  /* 0x000003801d1d7812 */ /* 0x000fe400078ec0ff */
[----:B------:R-:W-:Y:S02]  /*1f00*/  LOP3.LUT R30, R30, 0x380, RZ, 0xc0, !PT ;  /* 0x000003801e1e7812 */ /* 0x000fe400078ec0ff */
[----:B------:R-:W-:Y:S01]  /*1f10*/  SHF.R.U32.HI R132, RZ, 0x3, R29 ;  /* 0x00000003ff847819 */ /* 0x000fe2000001161d */
[----:B------:R-:W-:-:S05]  /*1f20*/  IMAD.SHL.U32 R35, R19, 0x80, RZ ;  /* 0x0000008013237824 */ /* 0x000fca00078e00ff */
[----:B------:R-:W-:Y:S01]  /*1f30*/  LOP3.LUT R35, R35, 0x380, RZ, 0xc0, !PT ;  /* 0x0000038023237812 */ /* 0x000fe200078ec0ff */
[----:B------:R-:W-:Y:S01]  /*1f40*/  IMAD.WIDE.U32 R10, R19, R32, R16 ;  /* 0x00000020130a7225 */ /* 0x000fe200078e0010 */
[----:B------:R-:W-:-:S03]  /*1f50*/  SHF.L.U64.HI R91, R104, 0x5, R105 ;  /* 0x00000005685b7819 */ /* 0x000fc60000010269 */
[----:B------:R-:W-:-:S04]  /*1f60*/  IMAD.SHL.U32 R90, R104, 0x20, RZ ;  /* 0x00000020685a7824 */ /* 0x000fc800078e00ff */
[----:B------:R-:W-:-:S04]  /*1f70*/  IMAD.WIDE.U32 R130, R19, R104, R90 ;  /* 0x0000006813827225 */ /* 0x000fc800078e005a */
[----:B------:R-:W-:-:S04]  /*1f80*/  IMAD.WIDE.U32 R46, R19, R104, R16 ;  /* 0x00000068132e7225 */ /* 0x000fc800078e0010 */
[----:B------:R-:W-:-:S05]  /*1f90*/  VIADD R38, R19, 0x20 ;  /* 0x0000002013267836 */ /* 0x000fca0000000000 */
[----:B------:R-:W-:Y:S01]  /*1fa0*/  SHF.R.S32.HI R118, RZ, 0x1f, R38 ;  /* 0x0000001fff767819 */ /* 0x000fe20000011426 */
[----:B------:R-:W-:Y:S02]  /*1fb0*/  VIADD R38, R19, 0x60 ;  /* 0x0000006013267836 */ /* 0x000fe40000000000 */
[----:B------:R-:W-:Y:S02]  /*1fc0*/  VIADD R124, R34, 0x8 ;  /* 0x00000008227c7836 */ /* 0x000fe40000000000 */
[----:B------:R-:W-:Y:S01]  /*1fd0*/  IMAD.SHL.U32 R34, R37, 0x2, RZ ;  /* 0x0000000225227824 */ /* 0x000fe200078e00ff */
[----:B------:R-:W-:Y:S01]  /*1fe0*/  SHF.R.S32.HI R116, RZ, 0x1f, R38 ;  /* 0x0000001fff747819 */ /* 0x000fe20000011426 */
[----:B------:R-:W-:Y:S01]  /*1ff0*/  IMAD.SHL.U32 R125, R104, 0x80, RZ ;  /* 0x00000080687d7824 */ /* 0x000fe200078e00ff */
[----:B---3--:R-:W-:Y:S02]  /*2000*/  SHF.R.S32.HI R0, RZ, 0x1f, R27 ;  /* 0x0000001fff007819 */ /* 0x008fe4000001141b */
[----:B------:R-:W-:-:S02]  /*2010*/  SEL R101, R27, RZ, !P0 ;  /* 0x000000ff1b657207 */ /* 0x000fc40004000000 */
        /* <DEDUP_REMOVED lines=11> */
[----:B------:R-:W-:Y:S01]  /*20d0*/  IMAD.IADD R7, R7, 0x1, R3 ;  /* 0x0000000107077824 */ /* 0x000fe200078e0203 */
[----:B------:R-:W-:Y:S01]  /*20e0*/  SEL R3, R37, RZ, P2 ;  /* 0x000000ff25037207 */ /* 0x000fe20001000000 */
[----:B------:R-:W-:-:S03]  /*20f0*/  VIADD R27, R19, 0x60 ;  /* 0x00000060131b7836 */ /* 0x000fc60000000000 */
[----:B------:R-:W-:Y:S01]  /*2100*/  IADD3 R3, R16, R3, RZ ;  /* 0x0000000310037210 */ /* 0x000fe20007ffe0ff */
[-C--:B0-----:R-:W-:Y:S01]  /*2110*/  IMAD R12, R36, R4.reuse, RZ ;  /* 0x00000004240c7224 */ /* 0x081fe200078e02ff */
[----:B------:R-:W-:Y:S01]  /*2120*/  SHF.L.U32 R27, R27, 0x7, RZ ;  /* 0x000000071b1b7819 */ /* 0x000fe200000006ff */
[----:B------:R-:W-:Y:S01]  /*2130*/  IMAD R0, R9, UR4, RZ ;  /* 0x0000000409007c24 */ /* 0x000fe2000f8e02ff */
[----:B------:R-:W-:Y:S01]  /*2140*/  SHF.R.S32.HI R14, RZ, 0x1f, R3 ;  /* 0x0000001fff0e7819 */ /* 0x000fe20000011403 */
[----:B------:R-:W-:Y:S01]  /*2150*/  IMAD.WIDE.U32 R8, R19, R4, R22 ;  /* 0x0000000413087225 */ /* 0x000fe200078e0016 */
[----:B------:R-:W-:-:S03]  /*2160*/  LOP3.LUT R27, R27, 0x380, RZ, 0xc0, !PT ;  /* 0x000003801b1b7812 */ /* 0x000fc600078ec0ff */
[C---:B------:R-:W-:Y:S01]  /*2170*/  IMAD R93, R19.reuse, R5, R12 ;  /* 0x00000005135d7224 */ /* 0x040fe200078e020c */
[----:B------:R-:W-:Y:S01]  /*2180*/  LEA.HI R106, R14, R3, RZ, 0x4 ;  /* 0x000000030e6a7211 */ /* 0x000fe200078f20ff */
[----:B------:R-:W-:-:S04]  /*2190*/  IMAD.WIDE.U32 R12, R19, R4, R16 ;  /* 0x00000004130c7225 */ /* 0x000fc800078e0010 */
[----:B------:R-:W-:Y:S02]  /*21a0*/  IMAD.IADD R95, R9, 0x1, R93 ;  /* 0x00000001095f7824 */ /* 0x000fe400078e025d */
[----:B------:R-:W-:Y:S01]  /*21b0*/  IMAD.IADD R93, R93, 0x1, R13 ;  /* 0x000000015d5d7824 */ /* 0x000fe200078e020d */
[----:B------:R-:W-:Y:S01]  /*21c0*/  LOP3.LUT R13, R29, 0x70, R106, 0xf8, !PT ;  /* 0x000000701d0d7812 */ /* 0x000fe200078ef86a */
[----:B------:R-:W-:Y:S01]  /*21d0*/  IMAD.MOV.U32 R92, RZ, RZ, R12 ;  /* 0x000000ffff5c7224 */ /* 0x000fe200078e000c */
[--C-:B------:R-:W-:Y:S01]  /*21e0*/  LOP3.LUT R12, R27, 0x70, R106.reuse, 0xf8, !PT ;  /* 0x000000701b0c7812 */ /* 0x100fe200078ef86a */
[C---:B------:R-:W-:Y:S02]  /*21f0*/  VIADD R27, R19.reuse, 0x60 ;  /* 0x00000060131b7836 */ /* 0x040fe40000000000 */
[C---:B------:R-:W-:Y:S01]  /*2200*/  VIADD R29, R19.reuse, 0x20 ;  /* 0x00000020131d7836 */ /* 0x040fe20000000000 */
[----:B------:R-:W-:Y:S01]  /*2210*/  LOP3.LUT R9, R30, 0x70, R106, 0xf8, !PT ;  /* 0x000000701e097812 */ /* 0x000fe200078ef86a */
[----:B------:R-:W-:-:S02]  /*2220*/  IMAD.SHL.U32 R30, R19, 0x80, RZ ;  /* 0x00000080131e7824 */ /* 0x000fc400078e00ff */
[----:B------:R-:W-:Y:S02]  /*2230*/  IMAD.SHL.U32 R27, R27, 0x80, RZ ;  /* 0x000000801b1b7824 */ /* 0x000fe400078e00ff */
[----:B------:R-:W-:Y:S02]  /*2240*/  IMAD.SHL.U32 R29, R29, 0x80, RZ ;  /* 0x000000801d1d7824 */ /* 0x000fe400078e00ff */
[----:B------:R-:W-:Y:S01]  /*2250*/  IMAD.MOV.U32 R94, RZ, RZ, R8 ;  /* 0x000000ffff5e7224 */ /* 0x000fe200078e0008 */
[----:B------:R-:W-:Y:S02]  /*2260*/  LEA.HI R8, R14, R3, RZ, 0x7 ;  /* 0x000000030e087211 */ /* 0x000fe400078f38ff */
[----:B------:R-:W-:Y:S02]  /*2270*/  LOP3.LUT R30, R30, 0x380, RZ, 0xc0, !PT ;  /* 0x000003801e1e7812 */ /* 0x000fe400078ec0ff */
[----:B------:R-:W-:Y:S02]  /*2280*/  LOP3.LUT R29, R29, 0x380, RZ, 0xc0, !PT ;  /* 0x000003801d1d7812 */ /* 0x000fe400078ec0ff */
[----:B------:R-:W-:Y:S01]  /*2290*/  LOP3.LUT R27, R27, 0x380, RZ, 0xc0, !PT ;  /* 0x000003801b1b7812 */ /* 0x000fe200078ec0ff */
[----:B------:R-:W-:Y:S01]  /*22a0*/  IMAD.SHL.U32 R8, R8, 0x80, RZ ;  /* 0x0000008008087824 */ /* 0x000fe200078e00ff */
[----:B------:R-:W-:Y:S01]  /*22b0*/  LOP3.LUT R3, R35, 0x70, R106, 0xf8, !PT ;  /* 0x0000007023037812 */ /* 0x000fe200078ef86a */
[----:B------:R-:W-:Y:S01]  /*22c0*/  IMAD R51, R101, UR5, R0 ;  /* 0x0000000565337c24 */ /* 0x000fe2000f8e0200 */
[----:B------:R-:W-:Y:S01]  /*22d0*/  SHF.R.U32.HI R30, RZ, 0x3, R30 ;  /* 0x00000003ff1e7819 */ /* 0x000fe2000001161e */
[----:B------:R-:W-:Y:S01]  /*22e0*/  IMAD R0, R36, R32, RZ ;  /* 0x0000002024007224 */ /* 0x000fe200078e02ff */
[----:B------:R-:W-:-:S02]  /*22f0*/  SHF.R.U32.HI R29, RZ, 0x3, R29 ;  /* 0x00000003ff1d7819 */ /* 0x000fc4000001161d */
[----:B------:R-:W-:Y:S01]  /*2300*/  SHF.R.U32.HI R27, RZ, 0x3, R27 ;  /* 0x00000003ff1b7819 */ /* 0x000fe2000001161b */
[----:B------:R-:W-:Y:S01]  /*2310*/  IMAD.WIDE.U32 R100, R101, UR4, R6 ;  /* 0x0000000465647c25 */ /* 0x000fe2000f8e0006 */
[----:B------:R-:W-:Y:S01]  /*2320*/  LOP3.LUT R8, R8, 0xffffc000, RZ, 0xc0, !PT ;  /* 0xffffc00008087812 */ /* 0x000fe200078ec0ff */
[----:B------:R-:W-:Y:S01]  /*2330*/  ULDC UR4, c[0x0][0x2f4] ;  /* 0x0000bd0000047ab9 */ /* 0x000fe20000000800 */
[----:B------:R-:W-:Y:S01]  /*2340*/  LOP3.LUT R3, R3, R30, RZ, 0x3c, !PT ;  /* 0x0000001e03037212 */ /* 0x000fe200078e3cff */
[C---:B------:R-:W-:Y:S01]  /*2350*/  IMAD R15, R19.reuse, R33, R0 ;  /* 0x00000021130f7224 */ /* 0x040fe200078e0200 */
[----:B-----5:R-:W-:Y:S01]  /*2360*/  SHF.R.S32.HI R31, RZ, 0x1f, R113 ;  /* 0x0000001fff1f7819 */ /* 0x020fe20000011471 */
[----:B------:R-:W-:Y:S01]  /*2370*/  IMAD.WIDE.U32 R6, R19, R32, R22 ;  /* 0x0000002013067225 */ /* 0x000fe200078e0016 */
[----:B------:R-:W-:Y:S02]  /*2380*/  LOP3.LUT R9, R9, R29, RZ, 0x3c, !PT ;  /* 0x0000001d09097212 */ /* 0x000fe400078e3cff */
[----:B------:R-:W-:-:S02]  /*2390*/  LOP3.LUT R13, R13, R132, RZ, 0x3c, !PT ;  /* 0x000000840d0d7212 */ /* 0x000fc400078e3cff */
[----:B------:R-:W-:Y:S02]  /*23a0*/  LOP3.LUT R27, R12, R27, RZ, 0x3c, !PT ;  /* 0x0000001b0c1b7212 */ /* 0x000fe400078e3cff */
[-C--:B--2---:R-:W-:Y:S01]  /*23b0*/  IADD3 R30, R3, R8.reuse, R28 ;  /* 0x00000008031e7210 */ /* 0x084fe20007ffe01c */
[----:B------:R-:W-:Y:S01]  /*23c0*/  IMAD.IADD R7, R7, 0x1, R15 ;  /* 0x0000000107077824 */ /* 0x000fe200078e020f */
[-C--:B------:R-:W-:Y:S01]  /*23d0*/  IADD3 R29, R9, R8.reuse, R26 ;  /* 0x00000008091d7210 */ /* 0x080fe20007ffe01a */
[----:B------:R-:W-:Y:S01]  /*23e0*/  IMAD.IADD R11, R15, 0x1, R11 ;  /* 0x000000010f0b7824 */ /* 0x000fe200078e020b */
[-C--:B------:R-:W-:Y:S02]  /*23f0*/  IADD3 R28, R13, R8.reuse, R21 ;  /* 0x000000080d1c7210 */ /* 0x080fe40007ffe015 */
[----:B------:R-:W-:Y:S01]  /*2400*/  IADD3 R27, R27, R8, R20 ;  /* 0x000000081b1b7210 */ /* 0x000fe20007ffe014 */
[----:B------:R-:W-:Y:S01]  /*2410*/  IMAD R8, R31, R4, RZ ;  /* 0x000000041f087224 */ /* 0x000fe200078e02ff */
[C---:B------:R-:W-:Y:S01]  /*2420*/  SHF.L.U64.HI R12, R4.reuse, 0x5, R5 ;  /* 0x00000005040c7819 */ /* 0x040fe20000010205 */
[----:B------:R-:W-:Y:S01]  /*2430*/  IMAD.WIDE.U32 R98, R113, R32, R6 ;  /* 0x0000002071627225 */ /* 0x000fe200078e0006 */
[----:B------:R-:W-:-:S03]  /*2440*/  SHF.L.U32 R7, R4, 0x7, RZ ;  /* 0x0000000704077819 */ /* 0x000fc600000006ff */
        /* <DEDUP_REMOVED lines=8> */
[----:B------:R-:W-:Y:S01]  /*24d0*/  IMAD.WIDE.U32 R92, R113, R4, R92 ;  /* 0x00000004715c7225 */ /* 0x000fe200078e005c */
[----:B------:R-:W-:-:S03]  /*24e0*/  SHF.R.S32.HI R117, RZ, 0x1f, R35 ;  /* 0x0000001fff757819 */ /* 0x000fc60000011423 */
[----:B------:R-:W-:Y:S01]  /*24f0*/  IMAD R4, R36, R104, RZ ;  /* 0x0000006824047224 */ /* 0x000fe200078e02ff */
[----:B------:R-:W-:Y:S01]  /*2500*/  IADD3 R88, P0, R19, R88, RZ ;  /* 0x0000005813587210 */ /* 0x000fe20007f1e0ff */
[----:B------:R-:W-:Y:S02]  /*2510*/  IMAD R14, R31, R32, RZ ;  /* 0x000000201f0e7224 */ /* 0x000fe400078e02ff */
[----:B------:R-:W-:Y:S01]  /*2520*/  IMAD R35, R19, R105, R4 ;  /* 0x0000006913237224 */ /* 0x000fe200078e0204 */
[----:B------:R-:W-:Y:S01]  /*2530*/  IADD3 R4, P1, R90, R130, RZ ;  /* 0x000000825a047210 */ /* 0x000fe20007f3e0ff */
[----:B------:R-:W-:Y:S01]  /*2540*/  IMAD R39, R113, R33, R14 ;  /* 0x0000002171277224 */ /* 0x000fe200078e020e */
[----:B------:R-:W-:Y:S01]  /*2550*/  IADD3.X R89, R36, R41, RZ, P0, !PT ;  /* 0x0000002924597210 */ /* 0x000fe200007fe4ff */
[----:B------:R-:W-:Y:S01]  /*2560*/  IMAD.IADD R5, R35, 0x1, R131 ;  /* 0x0000000123057824 */ /* 0x000fe200078e0283 */
[----:B------:R-:W-:Y:S01]  /*2570*/  IADD3 R40, P0, R102, R46, RZ ;  /* 0x0000002e66287210 */ /* 0x000fe20007f1e0ff */
[C---:B------:R-:W-:Y:S01]  /*2580*/  IMAD.SHL.U32 R15, R32.reuse, 0x20, RZ ;  /* 0x00000020200f7824 */ /* 0x040fe200078e00ff */
[C-C-:B------:R-:W-:Y:S01]  /*2590*/  SHF.L.U64.HI R26, R32.reuse, 0x5, R33.reuse ;  /* 0x00000005201a7819 */ /* 0x140fe20000010221 */
[C---:B------:R-:W-:Y:S01]  /*25a0*/  IMAD.SHL.U32 R14, R32.reuse, 0x40, RZ ;  /* 0x00000040200e7824 */ /* 0x040fe200078e00ff */
[C-C-:B------:R-:W-:Y:S01]  /*25b0*/  SHF.L.U64.HI R21, R32.reuse, 0x6, R33.reuse ;  /* 0x0000000620157819 */ /* 0x140fe20000010221 */
[C---:B------:R-:W-:Y:S01]  /*25c0*/  IMAD.SHL.U32 R13, R32.reuse, 0x80, RZ ;  /* 0x00000080200d7824 */ /* 0x040fe200078e00ff */
[----:B------:R-:W-:Y:S01]  /*25d0*/  SHF.L.U64.HI R20, R32, 0x7, R33 ;  /* 0x0000000720147819 */ /* 0x000fe20000010221 */
[----:B------:R-:W-:-:S02]  /*25e0*/  IMAD.IADD R35, R47, 0x1, R35 ;  /* 0x000000012f237824 */ /* 0x000fc400078e0223 */
[----:B------:R-:W-:Y:S01]  /*25f0*/  IMAD.IADD R42, R103, 0x1, R43 ;  /* 0x00000001672a7824 */ /* 0x000fe200078e022b */
[----:B------:R-:W-:Y:S01]  /*2600*/  P2R R0, PR, RZ, 0x4 ;  /* 0x00000004ff007803 */ /* 0x000fe20000000000 */
[--C-:B------:R-:W-:Y:S01]  /*2610*/  IMAD.X R32, R5, 0x1, R91.reuse, P1 ;  /* 0x0000000105207824 */ /* 0x100fe200008e065b */
[----:B------:R-:W-:Y:S01]  /*2620*/  IADD3 R33, P1, R4, R90, RZ ;  /* 0x0000005a04217210 */ /* 0x000fe20007f3e0ff */
[----:B------:R-:W-:Y:S01]  /*2630*/  VIADD R6, R16, 0x80 ;  /* 0x0000008010067836 */ /* 0x000fe20000000000 */
[----:B------:R-:W-:Y:S01]  /*2640*/  IADD3 R43, P3, R102, 0x80, RZ ;  /* 0x00000080662b7810 */ /* 0x000fe20007f7e0ff */
[----:B------:R-:W-:Y:S01]  /*2650*/  IMAD.X R45, R35, 0x1, R42, P0 ;  /* 0x00000001232d7824 */ /* 0x000fe200000e062a */
[----:B------:R-:W-:Y:S02]  /*2660*/  IADD3 R44, P2, R40, 0x80, RZ ;  /* 0x00000080282c7810 */ /* 0x000fe40007f5e0ff */
[----:B------:R-:W-:Y:S01]  /*2670*/  LOP3.LUT R41, R106, 0xfffffff0, RZ, 0xc0, !PT ;  /* 0xfffffff06a297812 */ /* 0x000fe200078ec0ff */
[----:B------:R-:W-:Y:S01]  /*2680*/  IMAD.X R36, R32, 0x1, R91, P1 ;  /* 0x0000000120247824 */ /* 0x000fe200008e065b */
[C---:B------:R-:W-:Y:S01]  /*2690*/  SHF.L.U64.HI R3, R104.reuse, 0x7, R105 ;  /* 0x0000000768037819 */ /* 0x040fe20000010269 */
[----:B------:R-:W-:Y:S01]  /*26a0*/  IMAD.IADD R37, R99, 0x1, R39 ;  /* 0x0000000163257824 */ /* 0x000fe200078e0227 */
[----:B------:R-:W-:Y:S01]  /*26b0*/  SHF.L.U64.HI R31, R104, 0x6, R105 ;  /* 0x00000006681f7819 */ /* 0x000fe20000010269 */
[----:B------:R-:W-:Y:S01]  /*26c0*/  IMAD.IADD R38, R39, 0x1, R97 ;  /* 0x0000000127267824 */ /* 0x000fe200078e0261 */
[----:B------:R-:W-:Y:S01]  /*26d0*/  ISETP.GE.AND P0, PT, R16, UR4, PT ;  /* 0x0000000410007c0c */ /* 0x000fe2000bf06270 */
[----:B------:R-:W-:Y:S01]  /*26e0*/  IMAD.IADD R39, R95, 0x1, R49 ;  /* 0x000000015f277824 */ /* 0x000fe200078e0231 */
[----:B------:R-:W-:Y:S01]  /*26f0*/  @!P6 BAR.SYNC.DEFER_BLOCKING 0x9, 0x100 ;  /* 0x024400000000eb1d */ /* 0x000fe20000010000 */
[----:B------:R-:W-:Y:S01]  /*2700*/  ISETP.GE.AND P1, PT, R6, UR4, PT ;  /* 0x0000000406007c0c */ /* 0x000fe2000bf26270 */
[----:B------:R-:W-:Y:S01]  /*2710*/  IMAD.IADD R105, R49, 0x1, R93 ;  /* 0x0000000131697824 */ /* 0x000fe200078e025d */
[----:B------:R-:W-:Y:S01]  /*2720*/  SHF.R.S32.HI R106, RZ, 0x4, R106 ;  /* 0x00000004ff6a7819 */ /* 0x000fe2000001146a */
[----:B------:R-:W-:Y:S01]  /*2730*/  IMAD.X R108, RZ, RZ, R42, P3 ;  /* 0x000000ffff6c7224 */ /* 0x000fe200018e062a */
[----:B------:R-:W-:Y:S01]  /*2740*/  SHF.R.S32.HI R107, RZ, 0x1f, R41 ;  /* 0x0000001fff6b7819 */ /* 0x000fe20000011429 */
[----:B------:R-:W-:Y:S01]  /*2750*/  IMAD.X R109, RZ, RZ, R45, P2 ;  /* 0x000000ffff6d7224 */ /* 0x000fe200010e062d */
[----:B------:R-:W-:-:S07]  /*2760*/  IADD3 R110, R101, R51, RZ ;  /* 0x00000033656e7210 */ /* 0x000fce0007ffe0ff */
.L_x_2436:
        /* <DEDUP_REMOVED lines=23> */
[----:B------:R-:W-:-:S04]  /*28e0*/  IMAD.WIDE.U32 R48, R13, R25, RZ ;  /* 0x000000190d307225 */ /* 0x000fc800078e00ff */
[----:B------:R-:W-:-:S04]  /*28f0*/  IMAD.WIDE.U32 R50, R7, R25, RZ ;  /* 0x0000001907327225 */ /* 0x000fc800078e00ff */
[----:B------:R-:W-:Y:S02]  /*2900*/  IMAD.IADD R123, R121, 0x1, R123 ;  /* 0x00000001797b7824 */ /* 0x000fe400078e027b */
        /* <DEDUP_REMOVED lines=27> */
.L_x_2357:
[----:B------:R-:W-:Y:S05]  /*2ac0*/  BSYNC B1 ;  /* 0x0000000000017941 */ /* 0x000fea0003800000 */
.L_x_2356:
        /* <DEDUP_REMOVED lines=14> */
[----:B------:R-:W-:Y:S01]  /*2bb0*/  CS2R R74, SRZ ;  /* 0x00000000004a7805 */ /* 0x000fe2000001ff00 */
[----:B------:R-:W-:Y:S01]  /*2bc0*/  IMAD.MOV.U32 R143, RZ, RZ, R80 ;  /* 0x000000ffff8f7224 */ /* 0x000fe200078e0050 */
        /* <DEDUP_REMOVED lines=21> */
.L_x_2359:
[----:B------:R-:W-:Y:S05]  /*2d20*/  BSYNC B1 ;  /* 0x0000000000017941 */ /* 0x000fea0003800000 */
.L_x_2358:
        /* <DEDUP_REMOVED lines=25> */
.L_x_2361:
[----:B------:R-:W-:Y:S05]  /*2ec0*/  BSYNC B1 ;  /* 0x0000000000017941 */ /* 0x000fea0003800000 */
.L_x_2360:
[----:B0-----:R-:W-:Y:S01]  /*2ed0*/  IADD3 R84, R19, 0x60, RZ ;  /* 0x0000006013547810 */ /* 0x001fe20007ffe0ff */
[----:B------:R-:W-:Y:S03]  /*2ee0*/  BSSY B1, `(.L_x_2362) ;  /* 0x000001d000017945 */ /* 0x000fe60003800000 */
[----:B------:R-:W-:-:S13]  /*2ef0*/  ISETP.GE.AND P4, PT, R84, R115, PT ;  /* 0x000000735400720c */ /* 0x000fda0003f86270 */
[----:B------:R-:W-:Y:S05]  /*2f00*/  @P4 BRA `(.L_x_2363) ;  /* 0x0000000000684947 */ /* 0x000fea0003800000 */
[----:B------:R-:W0:Y:S01]  /*2f10*/  LDC.64 R52, c[0x0][0x3f8] ;  /* 0x0000fe00ff347b82 */ /* 0x000e220000000a00 */
[----:B------:R-:W-:Y:S01]  /*2f20*/  IMAD.MOV.U32 R49, RZ, RZ, R111 ;  /* 0x000000ffff317224 */ /* 0x000fe200078e006f */
[----:B------:R-:W-:Y:S01]  /*2f30*/  ULDC.64 UR4, c[0x0][0x3e8] ;  /* 0x0000fa0000047ab9 */ /* 0x000fe20000000a00 */
[----:B------:R-:W-:Y:S01]  /*2f40*/  IMAD.MOV.U32 R51, RZ, RZ, R128 ;  /* 0x000000ffff337224 */ /* 0x000fe200078e0080 */
[----:B------:R-:W-:Y:S02]  /*2f50*/  CS2R R56, SRZ ;  /* 0x0000000000387805 */ /* 0x000fe4000001ff00 */
[----:B------:R-:W-:Y:S01]  /*2f60*/  CS2R R58, SRZ ;  /* 0x00000000003a7805 */ /* 0x000fe2000001ff00 */
[----:B0-----:R-:W-:-:S04]  /*2f70*/  IMAD.WIDE.U32 R48, R52, 0x60, R48 ;  /* 0x0000006034307825 */ /* 0x001fc800078e0030 */
[----:B------:R-:W-:Y:S01]  /*2f80*/  IMAD R53, R53, 0x60, RZ ;  /* 0x0000006035357824 */ /* 0x000fe200078e02ff */
[----:B------:R-:W-:-:S03]  /*2f90*/  IADD3 R48, P5, P6, R98, UR4, R48 ;  /* 0x0000000462307c10 */ /* 0x000fc6000febe030 */
[----:B------:R-:W-:-:S05]  /*2fa0*/  IMAD.IADD R52, R49, 0x1, R53 ;  /* 0x0000000131347824 */ /* 0x000fca00078e0235 */
[----:B------:R-:W-:Y:S01]  /*2fb0*/  IADD3.X R49, R37, UR5, R52, P5, P6 ;  /* 0x0000000525317c10 */ /* 0x000fe2000afec434 */
[----:B------:R-:W-:Y:S01]  /*2fc0*/  ULDC.64 UR4, c[0x0][0x400] ;  /* 0x0001000000047ab9 */ /* 0x000fe20000000a00 */
[----:B------:R-:W0:Y:S02]  /*2fd0*/  LDC.64 R52, c[0x0][0x408] ;  /* 0x00010200ff347b82 */ /* 0x000e240000000a00 */
        /* <DEDUP_REMOVED lines=13> */
.L_x_2363:
[----:B------:R-:W-:Y:S05]  /*30b0*/  BSYNC B1 ;  /* 0x0000000000017941 */ /* 0x000fea0003800000 */
.L_x_2362:
[----:B------:R-:W-:Y:S01]  /*30c0*/  UISETP.NE.AND UP0, UPT, UR45, 0x3, UPT ;  /* 0x000000032d00788c */ /* 0x000fe2000bf05270 */
[----:B------:R-:W-:Y:S01]  /*30d0*/  IMAD.MOV.U32 R142, RZ, RZ, R78 ;  /* 0x000000ffff8e7224 */ /* 0x000fe200078e004e */
[----:B-----5:R-:W-:Y:S01]  /*30e0*/  MOV R128, R60 ;  /* 0x0000003c00807202 */ /* 0x020fe20000000f00 */
[----:B------:R-:W-:Y:S02]  /*30f0*/  IMAD.MOV.U32 R153, RZ, RZ, R82 ;  /* 0x000000ffff997224 */ /* 0x000fe400078e0052 */
[----:B------:R-:W-:Y:S01]  /*3100*/  IMAD.MOV.U32 R136, RZ, RZ, R68 ;  /* 0x000000ffff887224 */ /* 0x000fe200078e0044 */
[----:B------:R-:W-:Y:S01]  /*3110*/  PLOP3.LUT P5, PT, PT, PT, UP0, 0x80, 0x0 ;  /* 0x000000000000781c */ /* 0x000fe20003faf008 */
[----:B------:R-:W-:Y:S02]  /*3120*/  IMAD.MOV.U32 R138, RZ, RZ, R72 ;  /* 0x000000ffff8a7224 */ /* 0x000fe400078e0048 */
[----:B------:R-:W-:Y:S02]  /*3130*/  IMAD.MOV.U32 R137, RZ, RZ, R70 ;  /* 0x000000ffff897224 */ /* 0x000fe400078e0046 */
[----:B------:R-:W-:-:S02]  /*3140*/  IMAD.MOV.U32 R139, RZ, RZ, R74 ;  /* 0x000000ffff8b7224 */ /* 0x000fc400078e004a */
[----:B------:R-:W-:Y:S02]  /*3150*/  IMAD.MOV.U32 R133, RZ, RZ, R64 ;  /* 0x000000ffff857224 */ /* 0x000fe400078e0040 */
[----:B------:R-:W-:Y:S02]  /*3160*/  IMAD.MOV.U32 R129, RZ, RZ, R62 ;  /* 0x000000ffff817224 */ /* 0x000fe400078e003e */
[----:B------:R-:W-:Y:S02]  /*3170*/  IMAD.MOV.U32 R134, RZ, RZ, R66 ;  /* 0x000000ffff867224 */ /* 0x000fe400078e0042 */
[----:B------:R-:W-:Y:S02]  /*3180*/  IMAD.MOV.U32 R84, RZ, RZ, R52 ;  /* 0x000000ffff547224 */ /* 0x000fe400078e0034 */
[----:B------:R-:W-:Y:S02]  /*3190*/  IMAD.MOV.U32 R87, RZ, RZ, R56 ;  /* 0x000000ffff577224 */ /* 0x000fe400078e0038 */
[----:B------:R-:W-:-:S02]  /*31a0*/  IMAD.MOV.U32 R85, RZ, RZ, R54 ;  /* 0x000000ffff557224 */ /* 0x000fc400078e0036 */
[----:B------:R-:W-:Y:S01]  /*31b0*/  IMAD.MOV.U32 R86, RZ, RZ, R58 ;  /* 0x000000ffff567224 */ /* 0x000fe200078e003a */
[----:B------:R-:W-:Y:S06]  /*31c0*/  @!P5 BRA `(.L_x_2364) ;  /* 0x000000000004d947 */ /* 0x000fec0003800000 */
[----:B------:R-:W-:Y:S01]  /*31d0*/  BPT.TRAP 0x1 ;  /* 0x000000040000795c */ /* 0x000fe20000300000 */
.L_x_2364:
[----:B------:R-:W-:Y:S01]  /*31e0*/  IMAD R111, R232, 0x8, R18 ;  /* 0x00000008e86f7824 */ /* 0x000fe200078e0212 */
[----:B------:R-:W-:Y:S01]  /*31f0*/  SHF.L.U32 R119, R236, 0x1f, RZ ;  /* 0x0000001fec777819 */ /* 0x000fe200000006ff */
[----:B------:R-:W-:Y:S03]  /*3200*/  BSSY B1, `(.L_x_2365) ;  /* 0x0000003000017945 */ /* 0x000fe60003800000 */
[----:B------:R-:W1:Y:S02]  /*3210*/  SYNCS.PHASECHK.TRANS64.TRYWAIT P6, [R111+URZ+0x38890], R119 ;  /* 0x038890776f0075a7 */ /* 0x000e6400080c017f */
[----:B-1----:R-:W-:Y:S05]  /*3220*/  @!P6 BRA `(.L_x_2366) ;  /* 0x0000027800a4e947 */ /* 0x002fea0003800000 */
.L_x_2684:
[----:B------:R-:W-:Y:S05]  /*3230*/  BSYNC B1 ;  /* 0x0000000000017941 */ /* 0x000fea0003800000 */
.L_x_2365:
        /* <DEDUP_REMOVED lines=14> */
[----:B------:R-:W-:Y:S02]  /*3320*/  LOP3.LUT R81, R83, 0xff, RZ, 0xc0, !PT ;  /* 0x000000ff53517812 */ /* 0x000fe400078ec0ff */
[----:B------:R-:W-:-:S02]  /*3330*/  SHF.R.U32.HI R146, RZ, 0x18, R83 ;  /* 0x00000018ff927819 */ /* 0x000fc40000011653 */
[----:B------:R-:W-:Y:S02]  /*3340*/  SHF.R.U32.HI R145, RZ, 0x8, R83 ;  /* 0x00000008ff917819 */ /* 0x000fe40000011653 */
[----:B------:R-:W-:Y:S01]  /*3350*/  PRMT R146, R146, 0x654, R81 ;  /* 0x0000065492927816 */ /* 0x000fe20000000051 */
[----:B------:R-:W-:Y:S01]  /*3360*/  IMAD.SHL.U32 R81, R148, 0x100, RZ ;  /* 0x0000010094517824 */ /* 0x000fe200078e00ff */
[----:B------:R-:W-:Y:S02]  /*3370*/  SHF.R.U32.HI R147, RZ, 0x10, R83 ;  /* 0x00000010ff937819 */ /* 0x000fe40000011653 */
[----:B------:R-:W-:Y:S01]  /*3380*/  PRMT R82, R149, 0x654, R80 ;  /* 0x0000065495527816 */ /* 0x000fe20000000050 */
[----:B--2---:R-:W-:Y:S01]  /*3390*/  IMAD.MOV.U32 R80, RZ, RZ, R48 ;  /* 0x000000ffff507224 */ /* 0x004fe200078e0030 */
[----:B------:R-:W-:Y:S01]  /*33a0*/  SHF.L.U32 R83, R145, 0x8, RZ ;  /* 0x0000000891537819 */ /* 0x000fe200000006ff */
[----:B------:R-:W-:Y:S01]  /*33b0*/  IMAD.U32 R145, R147, 0x10000, RZ ;  /* 0x0001000093917824 */ /* 0x000fe200078e00ff */
        /* <DEDUP_REMOVED lines=14> */
[----:B------:R-:W-:Y:S02]  /*34a0*/  HADD2.F32 R146, -RZ, R145.H0_H0 ;  /* 0x20000091ff927230 */ /* 0x000fe40000004100 */
[C---:B------:R-:W-:Y:S01]  /*34b0*/  FMUL.FTZ R152, R48.reuse, R148 ;  /* 0x0000009430987220 */ /* 0x040fe20000410000 */
[--C-:B------:R-:W-:Y:S01]  /*34c0*/  HADD2.F32 R83, -RZ, R49.reuse.H1_H1 ;  /* 0x30000031ff537230 */ /* 0x100fe20000004100 */
[----:B------:R-:W-:Y:S01]  /*34d0*/  F2FP.F16.E4M3.UNPACK_B R148, R153 ;  /* 0x00000099ff94723e */ /* 0x000fe200020006ff */
[----:B------:R-:W-:Y:S02]  /*34e0*/  HADD2.F32 R82, -RZ, R49.H0_H0 ;  /* 0x20000031ff527230 */ /* 0x000fe40000004100 */
[-C--:B------:R-:W-:Y:S01]  /*34f0*/  FFMA.FTZ R48, R48, R146.reuse, -R151 ;  /* 0x0000009230307223 */ /* 0x080fe20000010897 */
[----:B------:R-:W-:Y:S02]  /*3500*/  HADD2.F32 R145, -RZ, R145.H1_H1 ;  /* 0x30000091ff917230 */ /* 0x000fe40000004100 */
[----:B------:R-:W-:Y:S01]  /*3510*/  FFMA.FTZ R49, R81, R146, R152 ;  /* 0x0000009251317223 */ /* 0x000fe20000010098 */
[CC--:B------:R-:W-:Y:S01]  /*3520*/  FMUL.FTZ R151, R83.reuse, R149.reuse ;  /* 0x0000009553977220 */ /* 0x0c0fe20000410000 */
[C---:B------:R-:W-:Y:S01]  /*3530*/  FMUL.FTZ R154, R82.reuse, R149 ;  /* 0x00000095529a7220 */ /* 0x040fe20000410000 */
[-C--:B------:R-:W-:Y:S01]  /*3540*/  F2FP.F16.E4M3.UNPACK_B R81, R80.reuse.H1 ;  /* 0x00000050ff51723e */ /* 0x080fe200030006ff */
[----:B------:R-:W-:Y:S01]  /*3550*/  HADD2.F32 R146, -RZ, R148.H1_H1 ;  /* 0x30000094ff927230 */ /* 0x000fe20000004100 */
[----:B------:R-:W-:Y:S01]  /*3560*/  F2FP.F16.E4M3.UNPACK_B R80, R80 ;  /* 0x00000050ff50723e */ /* 0x000fe200020006ff */
[-C--:B------:R-:W-:Y:S01]  /*3570*/  FFMA.FTZ R153, R82, R145.reuse, -R151 ;  /* 0x0000009152997223 */ /* 0x080fe20000010897 */
[----:B------:R-:W-:Y:S01]  /*3580*/  FFMA.FTZ R154, R83, R145, R154 ;  /* 0x00000091539a7223 */ /* 0x000fe2000001009a */
[----:B------:R-:W-:Y:S01]  /*3590*/  F2FP.F16.E4M3.UNPACK_B R143, R143 ;  /* 0x0000008fff8f723e */ /* 0x000fe200020006ff */
[----:B------:R-:W-:-:S02]  /*35a0*/  HADD2.F32 R82, -RZ, R81.H0_H0 ;  /* 0x20000051ff527230 */ /* 0x000fc40000004100 */
[----:B------:R-:W-:Y:S01]  /*35b0*/  HADD2.F32 R83, -RZ, R81.H1_H1 ;  /* 0x30000051ff537230 */ /* 0x000fe20000004100 */
[----:B------:R-:W-:Y:S01]  /*35c0*/  F2FP.SATFINITE.E4M3.F32.PACK_AB_MERGE_C R156, R154, R153, RZ ;  /* 0x000000999a9c723e */ /* 0x000fe200048070ff */
[----:B------:R-:W-:Y:S02]  /*35d0*/  HADD2.F32 R81, -RZ, R80.H0_H0 ;  /* 0x20000050ff517230 */ /* 0x000fe40000004100 */
[-C--:B------:R-:W-:Y:S01]  /*35e0*/  FMUL.FTZ R152, R82, R146.reuse ;  /* 0x0000009252987220 */ /* 0x080fe20000410000 */
[----:B------:R-:W-:Y:S02]  /*35f0*/  HADD2.F32 R148, -RZ, R148.H0_H0 ;  /* 0x20000094ff947230 */ /* 0x000fe40000004100 */
[----:B------:R-:W-:Y:S01]  /*3600*/  FMUL.FTZ R151, R83, R146 ;  /* 0x0000009253977220 */ /* 0x000fe20000410000 */
[----:B------:R-:W-:Y:S01]  /*3610*/  HADD2.F32 R80, -RZ, R80.H1_H1 ;  /* 0x30000050ff507230 */ /* 0x000fe20000004100 */
[----:B------:R-:W-:Y:S01]  /*3620*/  F2FP.SATFINITE.E4M3.F32.PACK_AB_MERGE_C R49, R49, R48, R156 ;  /* 0x000000303131723e */ /* 0x000fe2000480709c */
[----:B------:R-:W-:-:S02]  /*3630*/  HADD2.F32 R145, -RZ, R143.H1_H1 ;  /* 0x3000008fff917230 */ /* 0x000fc40000004100 */
        /* <DEDUP_REMOVED lines=53> */
.L_x_2372:
[----:B------:R-:W-:Y:S05]  /*3990*/  BSYNC B3 ;  /* 0x0000000000037941 */ /* 0x000fea0003800000 */
.L_x_2371:
[----:B------:R-:W-:Y:S02]  /*39a0*/  ULDC.64 UR4, c[0x0][0x2e8] ;  /* 0x0000ba0000047ab9 */ /* 0x000fe40000000a00 */
[----:B------:R-:W-:-:S04]  /*39b0*/  IADD3 R80, P2, P6, R140, UR4, R102 ;  /* 0x000000048c507c10 */ /* 0x000fc8000fe5e066 */
[----:B------:R-:W-:-:S05]  /*39c0*/  IADD3.X R81, R141, UR5, R42, P2, P6 ;  /* 0x000000058d517c10 */ /* 0x000fca00097ec42a */
[----:B--2---:R2:W-:Y:S04]  /*39d0*/  STG.E.128 desc[UR46][R80.64], R48 ;  /* 0x0000003050007986 */ /* 0x0045e8000c101d2e */
.L_x_2370:
[----:B------:R-:W-:Y:S05]  /*39e0*/  BSYNC B2 ;  /* 0x0000000000027941 */ /* 0x000fea0003800000 */
.L_x_2369:
        /* <DEDUP_REMOVED lines=17> */
[----:B--2---:R-:W-:Y:S01]  /*3b00*/  IMAD.MOV.U32 R76, RZ, RZ, R48 ;  /* 0x000000ffff4c7224 */ /* 0x004fe200078e0030 */
[----:B------:R-:W-:Y:S01]  /*3b10*/  F2FP.F16.E4M3.UNPACK_B R48, R49 ;  /* 0x00000031ff30723e */ /* 0x000fe200020006ff */
[----:B------:R-:W-:Y:S01]  /*3b20*/  IMAD.U32 R81, R81, 0x10000, RZ ;  /* 0x0001000051517824 */ /* 0x000fe200078e00ff */
[----:B------:R-:W-:Y:S01]  /*3b30*/  LOP3.LUT R77, R77, 0xff00, R78, 0xf8, !PT ;  /* 0x0000ff004d4d7812 */ /* 0x000fe200078ef84e */
[----:B------:R-:W-:Y:S01]  /*3b40*/  IMAD.U32 R78, R82, 0x10000, RZ ;  /* 0x00010000524e7824 */ /* 0x000fe200078e00ff */
[----:B------:R-:W-:-:S02]  /*3b50*/  LOP3.LUT R80, R79, 0xff00, R80, 0xf8, !PT ;  /* 0x0000ff004f507812 */ /* 0x000fc400078ef850 */
        /* <DEDUP_REMOVED lines=8> */
[----:B------:R-:W-:Y:S02]  /*3be0*/  HADD2.F32 R143, -RZ, R79.H1_H1 ;  /* 0x3000004fff8f7230 */ /* 0x000fe40000004100 */
[----:B------:R-:W-:Y:S01]  /*3bf0*/  FMUL.FTZ R147, R77, R83 ;  /* 0x000000534d937220 */ /* 0x000fe20000410000 */
[----:B------:R-:W-:-:S02]  /*3c00*/  HADD2.F32 R81, -RZ, R80.H0_H0 ;  /* 0x20000050ff517230 */ /* 0x000fc40000004100 */
        /* <DEDUP_REMOVED lines=78> */
.L_x_2374:
[----:B------:R-:W-:Y:S05]  /*40f0*/  BSYNC B2 ;  /* 0x0000000000027941 */ /* 0x000fea0003800000 */
.L_x_2373:
[----:B------:R-:W-:Y:S02]  /*4100*/  ULDC.64 UR4, c[0x0][0x2e8] ;  /* 0x0000ba0000047ab9 */ /* 0x000fe40000000a00 */
[----:B------:R-:W-:-:S04]  /*4110*/  IADD3 R76, P2, P6, R43, UR4, R140 ;  /* 0x000000042b4c7c10 */ /* 0x000fc8000fe5e08c */
[----:B------:R-:W-:-:S05]  /*4120*/  IADD3.X R77, R108, UR5, R141, P2, P6 ;  /* 0x000000056c4d7c10 */ /* 0x000fca00097ec48d */
[----:B--2---:R3:W-:Y:S04]  /*4130*/  STG.E.128 desc[UR46][R76.64], R48 ;  /* 0x000000304c007986 */ /* 0x0047e8000c101d2e */
.L_x_2368:
[----:B------:R-:W-:Y:S05]  /*4140*/  BSYNC B1 ;  /* 0x0000000000017941 */ /* 0x000fea0003800000 */
.L_x_2367:
        /* <DEDUP_REMOVED lines=117> */
.L_x_2380:
[----:B------:R-:W-:Y:S05]  /*48a0*/  BSYNC B3 ;  /* 0x0000000000037941 */ /* 0x000fea0003800000 */
.L_x_2379:
[----:B------:R-:W-:Y:S02]  /*48b0*/  ULDC.64 UR4, c[0x0][0x2e8] ;  /* 0x0000ba0000047ab9 */ /* 0x000fe40000000a00 */
[----:B------:R-:W-:-:S04]  /*48c0*/  IADD3 R72, P2, P3, R76, UR4, R102 ;  /* 0x000000044c487c10 */ /* 0x000fc8000fb5e066 */
[----:B------:R-:W-:-:S05]  /*48d0*/  IADD3.X R73, R77, UR5, R42, P2, P3 ;  /* 0x000000054d497c10 */ /* 0x000fca00097e642a */
[----:B--2---:R3:W-:Y:S04]  /*48e0*/  STG.E.128 desc[UR46][R72.64], R48 ;  /* 0x0000003048007986 */ /* 0x0047e8000c101d2e */
.L_x_2378:
[----:B------:R-:W-:Y:S05]  /*48f0*/  BSYNC B2 ;  /* 0x0000000000027941 */ /* 0x000fea0003800000 */
.L_x_2377:
        /* <DEDUP_REMOVED lines=16> */
[----:B------:R-:W-:Y:S01]  /*4a00*/  PRMT R70, R79, 0x654, R68 ;  /* 0x000006544f467816 */ /* 0x000fe20000000044 */
[----:B--2---:R-:W-:Y:S01]  /*4a10*/  IMAD.MOV.U32 R68, RZ, RZ, R48 ;  /* 0x000000ffff447224 */ /* 0x004fe200078e0030 */
[----:B------:R-:W-:Y:S01]  /*4a20*/  LOP3.LUT R74, R72, 0xff00, R71, 0xf8, !PT ;  /* 0x0000ff00484a7812 */ /* 0x000fe200078ef847 */
[----:B------:R-:W-:Y:S01]  /*4a30*/  IMAD.U32 R71, R75, 0x10000, RZ ;  /* 0x000100004b477824 */ /* 0x000fe200078e00ff */
[----:B------:R-:W-:Y:S01]  /*4a40*/  LOP3.LUT R70, R70, 0xff00, R69, 0xf8, !PT ;  /* 0x0000ff0046467812 */ /* 0x000fe200078ef845 */
[----:B------:R-:W-:Y:S01]  /*4a50*/  IMAD.U32 R69, R78, 0x10000, RZ ;  /* 0x000100004e457824 */ /* 0x000fe200078e00ff */
[----:B------:R-:W-:-:S02]  /*4a60*/  F2FP.F16.E4M3.UNPACK_B R72, R137.H1 ;  /* 0x00000089ff48723e */ /* 0x000fc400030006ff */
[-C--:B------:R-:W-:Y:S02]  /*4a70*/  F2FP.F16.E4M3.UNPACK_B R48, R49.reuse ;  /* 0x00000031ff30723e */ /* 0x080fe400020006ff */
[----:B------:R-:W-:Y:S01]  /*4a80*/  F2FP.F16.E4M3.UNPACK_B R49, R49.H1 ;  /* 0x00000031ff31723e */ /* 0x000fe200030006ff */
[--C-:B------:R-:W-:Y:S01]  /*4a90*/  HADD2.F32 R75, -RZ, R72.reuse.H1_H1 ;  /* 0x30000048ff4b7230 */ /* 0x100fe20000004100 */
[----:B------:R-:W-:Y:S01]  /*4aa0*/  LOP3.LUT R78, R74, 0xff0000, R71, 0xf8, !PT ;  /* 0x00ff00004a4e7812 */ /* 0x000fe200078ef847 */
[----:B------:R-:W-:Y:S01]  /*4ab0*/  HADD2.F32 R74, -RZ, R72.H0_H0 ;  /* 0x20000048ff4a7230 */ /* 0x000fe20000004100 */
[----:B------:R-:W-:Y:S01]  /*4ac0*/  LOP3.LUT R73, R70, 0xff0000, R69, 0xf8, !PT ;  /* 0x00ff000046497812 */ /* 0x000fe200078ef845 */
[--C-:B------:R-:W-:Y:S01]  /*4ad0*/  HADD2.F32 R69, -RZ, R48.reuse.H1_H1 ;  /* 0x30000030ff457230 */ /* 0x100fe20000004100 */
[----:B------:R-:W-:Y:S01]  /*4ae0*/  F2FP.F16.E4M3.UNPACK_B R71, R136.H1 ;  /* 0x00000088ff47723e */ /* 0x000fe200030006ff */
[----:B------:R-:W-:Y:S01]  /*4af0*/  HADD2.F32 R70, -RZ, R49.H1_H1 ;  /* 0x30000031ff467230 */ /* 0x000fe20000004100 */
[----:B------:R-:W-:Y:S01]  /*4b00*/  F2FP.F16.E4M3.UNPACK_B R137, R137 ;  /* 0x00000089ff89723e */ /* 0x000fe200020006ff */
[----:B------:R-:W-:-:S02]  /*4b10*/  HADD2.F32 R48, -RZ, R48.H0_H0 ;  /* 0x20000030ff307230 */ /* 0x000fc40000004100 */
[-C--:B------:R-:W-:Y:S01]  /*4b20*/  FMUL.FTZ R79, R69, R74.reuse ;  /* 0x0000004a454f7220 */ /* 0x080fe20000410000 */
[----:B------:R-:W-:Y:S02]  /*4b30*/  HADD2.F32 R72, -RZ, R71.H0_H0 ;  /* 0x20000047ff487230 */ /* 0x000fe40000004100 */
[-C--:B------:R-:W-:Y:S01]  /*4b40*/  FMUL.FTZ R80, R70, R75.reuse ;  /* 0x0000004b46507220 */ /* 0x080fe20000410000 */
        /* <DEDUP_REMOVED lines=11> */
[----:B------:R-:W-:-:S02]  /*4c00*/  HADD2.F32 R72, -RZ, R137.H1_H1 ;  /* 0x30000089ff487230 */ /* 0x000fc40000004100 */
[--C-:B------:R-:W-:Y:S02]  /*4c10*/  HADD2.F32 R69, -RZ, R49.reuse.H0_H0 ;  /* 0x20000031ff457230 */ /* 0x100fe40000004100 */
        /* <DEDUP_REMOVED lines=13> */
[----:B------:R-:W-:Y:S01]  /*4cf0*/  FFMA.FTZ R137, R68, R136, R137 ;  /* 0x0000008844897223 */ /* 0x000fe20000010089 */
[----:B------:R-:W-:-:S02]  /*4d00*/  F2FP.F16.E4M3.UNPACK_B R68, R51.H1 ;  /* 0x00000033ff44723e */ /* 0x000fc400030006ff */
[----:B------:R-:W-:Y:S02]  /*4d10*/  F2FP.SATFINITE.E4M3.F32.PACK_AB_MERGE_C R135, R75, R74, RZ ;  /* 0x0000004a4b87723e */ /* 0x000fe400048070ff */
[----:B------:R-:W-:Y:S01]  /*4d20*/  F2FP.F16.E4M3.UNPACK_B R74, R78.H1 ;  /* 0x0000004eff4a723e */ /* 0x000fe200030006ff */
[--C-:B------:R-:W-:Y:S01]  /*4d30*/  HADD2.F32 R70, -RZ, R68.reuse.H1_H1 ;  /* 0x30000044ff467230 */ /* 0x100fe20000004100 */
[----:B------:R-:W-:Y:S01]  /*4d40*/  F2FP.SATFINITE.E4M3.F32.PACK_AB_MERGE_C R136, R82, R79, RZ ;  /* 0x0000004f5288723e */ /* 0x000fe200048070ff */
[----:B------:R-:W-:Y:S01]  /*4d50*/  HADD2.F32 R69, -RZ, R68.H0_H0 ;  /* 0x20000044ff457230 */ /* 0x000fe20000004100 */
[-C--:B------:R-:W-:Y:S01]  /*4d60*/  F2FP.F16.E4M3.UNPACK_B R71, R73.reuse.H1 ;  /* 0x00000049ff47723e */ /* 0x080fe200030006ff */
[--C-:B------:R-:W-:Y:S01]  /*4d70*/  HADD2.F32 R79, -RZ, R74.reuse.H1_H1 ;  /* 0x3000004aff4f7230 */ /* 0x100fe20000004100 */
[----:B------:R-:W-:Y:S01]  /*4d80*/  F2FP.F16.E4M3.UNPACK_B R49, R50.H1 ;  /* 0x00000032ff31723e */ /* 0x000fe200030006ff */
[----:B------:R-:W-:Y:S01]  /*4d90*/  HADD2.F32 R74, -RZ, R74.H0_H0 ;  /* 0x2000004aff4a7230 */ /* 0x000fe20000004100 */
        /* <DEDUP_REMOVED lines=19> */
[----:B------:R-:W-:Y:S02]  /*4ed0*/  HADD2.F32 R51, -RZ, R51.H1_H1 ;  /* 0x30000033ff337230 */ /* 0x000fe40000004100 */
[--C-:B------:R-:W-:Y:S01]  /*4ee0*/  HADD2.F32 R49, -RZ, R50.reuse.H0_H0 ;  /* 0x20000032ff317230 */ /* 0x100fe20000004100 */
[----:B------:R-:W-:Y:S01]  /*4ef0*/  F2FP.SATFINITE.E4M3.F32.PACK_AB_MERGE_C R75, R75, R82, RZ ;  /* 0x000000524b4b723e */ /* 0x000fe200048070ff */
[----:B------:R-:W-:Y:S02]  /*4f00*/  HADD2.F32 R50, -RZ, R50.H1_H1 ;  /* 0x30000032ff327230 */ /* 0x000fe40000004100 */
[----:B------:R-:W-:Y:S01]  /*4f10*/  FMUL.FTZ R79, R51, R74 ;  /* 0x0000004a334f7220 */ /* 0x000fe20000410000 */
[----:B------:R-:W-:-:S02]  /*4f20*/  HADD2.F32 R71, -RZ, R71.H0_H0 ;  /* 0x20000047ff477230 */ /* 0x000fc40000004100 */
[----:B------:R-:W-:Y:S01]  /*4f30*/  FMUL.FTZ R74, R68, R74 ;  /* 0x0000004a444a7220 */ /* 0x000fe20000410000 */
[----:B------:R-:W-:Y:S02]  /*4f40*/  HADD2.F32 R73, -RZ, R73.H0_H0 ;  /* 0x20000049ff497230 */ /* 0x000fe40000004100 */
[-C--:B------:R-:W-:Y:S01]  /*4f50*/  FMUL.FTZ R70, R50, R78.reuse ;  /* 0x0000004e32467220 */ /* 0x080fe20000410000 */
[----:B------:R-:W-:Y:S01]  /*4f60*/  FMUL.FTZ R69, R49, R78 ;  /* 0x0000004e31457220 */ /* 0x000fe20000410000 */
[-C--:B------:R-:W-:Y:S01]  /*4f70*/  FFMA.FTZ R79, R68, R71.reuse, -R79 ;  /* 0x00000047444f7223 */ /* 0x080fe2000001084f */
[----:B------:R-:W-:Y:S01]  /*4f80*/  FFMA.FTZ R74, R51, R71, R74 ;  /* 0x00000047334a7223 */ /* 0x000fe2000001004a */
[-C--:B------:R-:W-:Y:S01]  /*4f90*/  FFMA.FTZ R70, R49, R73.reuse, -R70 ;  /* 0x0000004931467223 */ /* 0x080fe20000010846 */
[----:B------:R-:W-:Y:S01]  /*4fa0*/  FFMA.FTZ R69, R50, R73, R69 ;  /* 0x0000004932457223 */ /* 0x000fe20000010045 */
[----:B------:R-:W-:Y:S02]  /*4fb0*/  F2FP.SATFINITE.E4M3.F32.PACK_AB_MERGE_C R72, R72, R83, RZ ;  /* 0x000000534848723e */ /* 0x000fe400048070ff */
[----:B------:R-:W-:-:S02]  /*4fc0*/  F2FP.SATFINITE.E4M3.F32.PACK_AB_MERGE_C R49, R81, R48, R136 ;  /* 0x000000305131723e */ /* 0x000fc40004807088 */
[----:B------:R-:W-:Y:S02]  /*4fd0*/  F2FP.SATFINITE.E4M3.F32.PACK_AB_MERGE_C R48, R137, R80, R135 ;  /* 0x000000508930723e */ /* 0x000fe40004807087 */
[----:B------:R-:W-:Y:S02]  /*4fe0*/  F2FP.SATFINITE.E4M3.F32.PACK_AB_MERGE_C R50, R69, R70, R75 ;  /* 0x000000464532723e */ /* 0x000fe4000480704b */
[----:B------:R-:W-:-:S07]  /*4ff0*/  F2FP.SATFINITE.E4M3.F32.PACK_AB_MERGE_C R51, R74, R79, R72 ;  /* 0x0000004f4a33723e */ /* 0x000fce0004807048 */
.L_x_2382:
[----:B------:R-:W-:Y:S05]  /*5000*/  BSYNC B2 ;  /* 0x0000000000027941 */ /* 0x000fea0003800000 */
.L_x_2381:
[----:B------:R-:W-:Y:S02]  /*5010*/  ULDC.64 UR4, c[0x0][0x2e8] ;  /* 0x0000ba0000047ab9 */ /* 0x000fe40000000a00 */
[----:B------:R-:W-:-:S04]  /*5020*/  IADD3 R68, P2, P3, R43, UR4, R76 ;  /* 0x000000042b447c10 */ /* 0x000fc8000fb5e04c */
[----:B------:R-:W-:-:S05]  /*5030*/  IADD3.X R69, R108, UR5, R77, P2, P3 ;  /* 0x000000056c457c10 */ /* 0x000fca00097e644d */
[----:B--2---:R4:W-:Y:S04]  /*5040*/  STG.E.128 desc[UR46][R68.64], R48 ;  /* 0x0000003044007986 */ /* 0x0049e8000c101d2e */
.L_x_2376:
[----:B------:R-:W-:Y:S05]  /*5050*/  BSYNC B1 ;  /* 0x0000000000017941 */ /* 0x000fea0003800000 */
.L_x_2375:
        /* <DEDUP_REMOVED lines=11> */
[----:B------:R-:W-:Y:S01]  /*5110*/  SHF.R.U32.HI R71, RZ, 0x8, R67 ;  /* 0x00000008ff477819 */ /* 0x000fe20000011643 */
[----:B--2---:R-:W-:Y:S01]  /*5120*/  IMAD.MOV.U32 R66, RZ, RZ, R51 ;  /* 0x000000ffff427224 */ /* 0x004fe200078e0033 */
[--C-:B------:R-:W-:Y:S02]  /*5130*/  SHF.R.U32.HI R74, RZ, 0x10, R65.reuse ;  /* 0x00000010ff4a7819 */ /* 0x100fe40000011641 */
[--C-:B------:R-:W-:Y:S02]  /*5140*/  SHF.R.U32.HI R72, RZ, 0x8, R65.reuse ;  /* 0x00000008ff487819 */ /* 0x100fe40000011641 */
[----:B------:R-:W-:Y:S02]  /*5150*/  LOP3.LUT R64, R65, 0xff, RZ, 0xc0, !PT ;  /* 0x000000ff41407812 */ /* 0x000fe400078ec0ff */
[----:B------:R-:W-:Y:S01]  /*5160*/  SHF.R.U32.HI R75, RZ, 0x18, R65 ;  /* 0x00000018ff4b7819 */ /* 0x000fe20000011641 */
[----:B------:R-:W-:Y:S01]  /*5170*/  IMAD.SHL.U32 R51, R72, 0x100, RZ ;  /* 0x0000010048337824 */ /* 0x000fe200078e00ff */
[----:B------:R-:W-:-:S02]  /*5180*/  LOP3.LUT R65, R67, 0xff, RZ, 0xc0, !PT ;  /* 0x000000ff43417812 */ /* 0x000fc400078ec0ff */
[--C-:B------:R-:W-:Y:S02]  /*5190*/  SHF.R.U32.HI R70, RZ, 0x18, R67.reuse ;  /* 0x00000018ff467819 */ /* 0x100fe40000011643 */
[----:B------:R-:W-:Y:S01]  /*51a0*/  SHF.R.U32.HI R73, RZ, 0x10, R67 ;  /* 0x00000010ff497819 */ /* 0x000fe20000011643 */
[----:B------:R-:W-:Y:S01]  /*51b0*/  IMAD.SHL.U32 R67, R71, 0x100, RZ ;  /* 0x0000010047437824 */ /* 0x000fe200078e00ff */
[----:B------:R-:W-:Y:S02]  /*51c0*/  PRMT R70, R70, 0x654, R65 ;  /* 0x0000065446467816 */ /* 0x000fe40000000041 */
[----:B------:R-:W-:Y:S02]  /*51d0*/  PRMT R64, R75, 0x654, R64 ;  /* 0x000006544b407816 */ /* 0x000fe40000000040 */
[----:B------:R-:W-:Y:S01]  /*51e0*/  LOP3.LUT R72, R70, 0xff00, R67, 0xf8, !PT ;  /* 0x0000ff0046487812 */ /* 0x000fe200078ef843 */
[----:B------:R-:W-:Y:S01]  /*51f0*/  IMAD.U32 R67, R73, 0x10000, RZ ;  /* 0x0001000049437824 */ /* 0x000fe200078e00ff */
[----:B------:R-:W-:-:S02]  /*5200*/  LOP3.LUT R65, R64, 0xff00, R51, 0xf8, !PT ;  /* 0x0000ff0040417812 */ /* 0x000fc400078ef833 */
[----:B------:R-:W-:Y:S02]  /*5210*/  SHF.L.U32 R64, R74, 0x10, RZ ;  /* 0x000000104a407819 */ /* 0x000fe400000006ff */
[----:B------:R-:W-:Y:S02]  /*5220*/  F2FP.F16.E4M3.UNPACK_B R70, R134.H1 ;  /* 0x00000086ff46723e */ /* 0x000fe400030006ff */
[----:B------:R-:W-:Y:S02]  /*5230*/  F2FP.F16.E4M3.UNPACK_B R51, R49 ;  /* 0x00000031ff33723e */ /* 0x000fe400020006ff */
        /* <DEDUP_REMOVED lines=14> */
[----:B------:R-:W-:Y:S01]  /*5320*/  FFMA.FTZ R77, R51, R70, -R76 ;  /* 0x00000046334d7223 */ /* 0x000fe2000001084c */
[----:B------:R-:W-:Y:S02]  /*5330*/  HADD2.F32 R72, -RZ, R67.H1_H1 ;  /* 0x30000043ff487230 */ /* 0x000fe40000004100 */
[----:B------:R-:W-:Y:S01]  /*5340*/  FMUL.FTZ R76, R65, R74 ;  /* 0x0000004a414c7220 */ /* 0x000fe20000410000 */
[----:B------:R-:W-:Y:S01]  /*5350*/  FFMA.FTZ R78, R64, R70, R75 ;  /* 0x00000046404e7223 */ /* 0x000fe2000001004b */
[C---:B------:R-:W-:Y:S01]  /*5360*/  FMUL.FTZ R80, R49.reuse, R74 ;  /* 0x0000004a31507220 */ /* 0x040fe20000410000 */
[----:B------:R-:W-:Y:S01]  /*5370*/  F2FP.F16.E4M3.UNPACK_B R133, R133 ;  /* 0x00000085ff85723e */ /* 0x000fe200020006ff */
[----:B------:R-:W-:Y:S01]  /*5380*/  FFMA.FTZ R74, R49, R72, -R76 ;  /* 0x00000048314a7223 */ /* 0x000fe2000001084c */
[-C--:B------:R-:W-:Y:S01]  /*5390*/  F2FP.F16.E4M3.UNPACK_B R49, R48.reuse.H1 ;  /* 0x00000030ff31723e */ /* 0x080fe200030006ff */
[--C-:B------:R-:W-:Y:S01]  /*53a0*/  HADD2.F32 R67, -RZ, R134.reuse.H1_H1 ;  /* 0x30000086ff437230 */ /* 0x100fe20000004100 */
[----:B------:R-:W-:Y:S01]  /*53b0*/  F2FP.F16.E4M3.UNPACK_B R48, R48 ;  /* 0x00000030ff30723e */ /* 0x000fe200020006ff */
[----:B------:R-:W-:-:S02]  /*53c0*/  HADD2.F32 R134, -RZ, R134.H0_H0 ;  /* 0x20000086ff867230 */ /* 0x000fc40000004100 */
[----:B------:R-:W-:Y:S01]  /*53d0*/  FFMA.FTZ R79, R65, R72, R80 ;  /* 0x00000048414f7223 */ /* 0x000fe20000010050 */
[--C-:B------:R-:W-:Y:S02]  /*53e0*/  HADD2.F32 R51, -RZ, R49.reuse.H0_H0 ;  /* 0x20000031ff337230 */ /* 0x100fe40000004100 */
[----:B------:R-:W-:Y:S02]  /*53f0*/  HADD2.F32 R64, -RZ, R49.H1_H1 ;  /* 0x30000031ff407230 */ /* 0x000fe40000004100 */
[--C-:B------:R-:W-:Y:S02]  /*5400*/  HADD2.F32 R49, -RZ, R48.reuse.H0_H0 ;  /* 0x20000030ff317230 */ /* 0x100fe40000004100 */
[-C--:B------:R-:W-:Y:S01]  /*5410*/  FMUL.FTZ R75, R51, R67.reuse ;  /* 0x00000043334b7220 */ /* 0x080fe20000410000 */
[----:B------:R-:W-:Y:S02]  /*5420*/  HADD2.F32 R48, -RZ, R48.H1_H1 ;  /* 0x30000030ff307230 */ /* 0x000fe40000004100 */
[----:B------:R-:W-:Y:S01]  /*5430*/  FMUL.FTZ R72, R64, R67 ;  /* 0x0000004340487220 */ /* 0x000fe20000410000 */
[----:B------:R-:W-:-:S02]  /*5440*/  HADD2.F32 R65, -RZ, R133.H1_H1 ;  /* 0x30000085ff417230 */ /* 0x000fc40000004100 */
[-C--:B------:R-:W-:Y:S01]  /*5450*/  FMUL.FTZ R67, R49, R134.reuse ;  /* 0x0000008631437220 */ /* 0x080fe20000410000 */
[----:B------:R-:W-:Y:S02]  /*5460*/  HADD2.F32 R133, -RZ, R133.H0_H0 ;  /* 0x20000085ff857230 */ /* 0x000fe40000004100 */
[----:B------:R-:W-:Y:S01]  /*5470*/  FMUL.FTZ R70, R48, R134 ;  /* 0x0000008630467220 */ /* 0x000fe20000410000 */
[----:B------:R-:W-:Y:S01]  /*5480*/  F2FP.SATFINITE.E4M3.F32.PACK_AB_MERGE_C R83, R79, R74, RZ ;  /* 0x0000004a4f53723e */ /* 0x000fe200048070ff */
        /* <DEDUP_REMOVED lines=41> */
[C---:B------:R-:W-:Y:S01]  /*5720*/  FMUL.FTZ R67, R49.reuse, R70 ;  /* 0x0000004631437220 */ /* 0x040fe20000410000 */
[-C--:B------:R-:W-:Y:S01]  /*5730*/  FFMA.FTZ R51, R48, R71.reuse, -R51 ;  /* 0x0000004730337223 */ /* 0x080fe20000010833 */
[----:B------:R-:W-:Y:S01]  /*5740*/  FFMA.FTZ R50, R50, R71, R73 ;  /* 0x0000004732327223 */ /* 0x000fe20000010049 */
[-C--:B------:R-:W-:Y:S01]  /*5750*/  FFMA.FTZ R64, R49, R65.reuse, -R64 ;  /* 0x0000004131407223 */ /* 0x080fe20000010840 */
[----:B------:R-:W-:Y:S01]  /*5760*/  FFMA.FTZ R67, R66, R65, R67 ;  /* 0x0000004142437223 */ /* 0x000fe20000010043 */
[----:B------:R-:W-:-:S02]  /*5770*/  F2FP.SATFINITE.E4M3.F32.PACK_AB_MERGE_C R80, R81, R80, RZ ;  /* 0x000000505150723e */ /* 0x000fc400048070ff */
[----:B------:R-:W-:Y:S02]  /*5780*/  F2FP.SATFINITE.E4M3.F32.PACK_AB_MERGE_C R50, R50, R51, R72 ;  /* 0x000000333232723e */ /* 0x000fe40004807048 */
[----:B------:R-:W-:Y:S02]  /*5790*/  F2FP.SATFINITE.E4M3.F32.PACK_AB_MERGE_C R49, R78, R77, R83 ;  /* 0x0000004d4e31723e */ /* 0x000fe40004807053 */
[----:B------:R-:W-:Y:S02]  /*57a0*/  F2FP.SATFINITE.E4M3.F32.PACK_AB_MERGE_C R48, R76, R75, R82 ;  /* 0x0000004b4c30723e */ /* 0x000fe40004807052 */
[----:B------:R-:W-:-:S07]  /*57b0*/  F2FP.SATFINITE.E4M3.F32.PACK_AB_MERGE_C R51, R67, R64, R80 ;  /* 0x000000404333723e */ /* 0x000fce0004807050 */
.L_x_2388:
[----:B------:R-:W-:Y:S05]  /*57c0*/  BSYNC B3 ;  /* 0x0000000000037941 */ /* 0x000fea0003800000 */
.L_x_2387:
[----:B------:R-:W-:Y:S02]  /*57d0*/  ULDC.64 UR4, c[0x0][0x2e8] ;  /* 0x0000ba0000047ab9 */ /* 0x000fe40000000a00 */
[----:B------:R-:W-:-:S04]  /*57e0*/  IADD3 R64, P2, P3, R68, UR4, R102 ;  /* 0x0000000444407c10 */ /* 0x000fc8000fb5e066 */
[----:B------:R-:W-:-:S05]  /*57f0*/  IADD3.X R65, R69, UR5, R42, P2, P3 ;  /* 0x0000000545417c10 */ /* 0x000fca00097e642a */
[----:B--2---:R4:W-:Y:S04]  /*5800*/  STG.E.128 desc[UR46][R64.64], R48 ;  /* 0x0000003040007986 */ /* 0x0049e8000c101d2e */
.L_x_2386:
[----:B------:R-:W-:Y:S05]  /*5810*/  BSYNC B2 ;  /* 0x0000000000027941 */ /* 0x000fea0003800000 */
.L_x_2385:
        /* <DEDUP_REMOVED lines=15> */
[----:B------:R-:W-:Y:S01]  /*5910*/  SHF.R.U32.HI R70, RZ, 0x10, R61 ;  /* 0x00000010ff467819 */ /* 0x000fe2000001163d */
[----:B------:R-:W-:Y:S01]  /*5920*/  IMAD.MOV.U32 R61, RZ, RZ, R50 ;  /* 0x000000ffff3d7224 */ /* 0x000fe200078e0032 */
[----:B------:R-:W-:Y:S01]  /*5930*/  PRMT R60, R73, 0x654, R60 ;  /* 0x00000654493c7816 */ /* 0x000fe2000000003c */
        /* <DEDUP_REMOVED lines=96> */
.L_x_2390:
[----:B------:R-:W-:Y:S05]  /*5f40*/  BSYNC B2 ;  /* 0x0000000000027941 */ /* 0x000fea0003800000 */
.L_x_2389:
[----:B------:R-:W-:Y:S02]  /*5f50*/  ULDC.64 UR4, c[0x0][0x2e8] ;  /* 0x0000ba0000047ab9 */ /* 0x000fe40000000a00 */
[----:B------:R-:W-:-:S04]  /*5f60*/  IADD3 R60, P2, P3, R43, UR4, R68 ;  /* 0x000000042b3c7c10 */ /* 0x000fc8000fb5e044 */
[----:B------:R-:W-:-:S05]  /*5f70*/  IADD3.X R61, R108, UR5, R69, P2, P3 ;  /* 0x000000056c3d7c10 */ /* 0x000fca00097e6445 */
[----:B--2---:R0:W-:Y:S04]  /*5f80*/  STG.E.128 desc[UR46][R60.64], R48 ;  /* 0x000000303c007986 */ /* 0x0041e8000c101d2e */
.L_x_2384:
[----:B------:R-:W-:Y:S05]  /*5f90*/  BSYNC B1 ;  /* 0x0000000000017941 */ /* 0x000fea0003800000 */
.L_x_2383:
[----:B------:R-:W-:Y:S05]  /*5fa0*/  @P4 BRA `(.L_x_2391) ;  /* 0x0000005c00884947 */ /* 0x000fea0003800000 */
[----:B------:R-:W-:Y:S01]  /*5fb0*/  IADD3 R120, P2, P3, R33, R120, R16 ;  /* 0x0000007821787210 */ /* 0x000fe20007b5e010 */
[----:B------:R-:W-:Y:S03]  /*5fc0*/  BSSY B1, `(.L_x_2392) ;  /* 0x0000079000017945 */ /* 0x000fe60003800000 */
[----:B------:R-:W-:Y:S01]  /*5fd0*/  IADD3.X R123, R36, R123, R17, P2, P3 ;  /* 0x0000007b247b7210 */ /* 0x000fe200017e6411 */
[----:B------:R-:W-:Y:S08]  /*5fe0*/  @P0 BRA `(.L_x_2393) ;  /* 0x0000000400d80947 */ /* 0x000ff00003800000 */
        /* <DEDUP_REMOVED lines=17> */
[----:B------:R-:W-:Y:S02]  /*6100*/  SHF.L.U32 R51, R65, 0x8, RZ ;  /* 0x0000000841337819 */ /* 0x000fe400000006ff */
[----:B------:R-:W-:Y:S02]  /*6110*/  PRMT R60, R63, 0x654, R60 ;  /* 0x000006543f3c7816 */ /* 0x000fe4000000003c */
[----:B------:R-:W-:Y:S01]  /*6120*/  LOP3.LUT R51, R56, 0xff00, R51, 0xf8, !PT ;  /* 0x0000ff0038337812 */ /* 0x000fe200078ef833 */
[----:B------:R-:W-:Y:S01]  /*6130*/  IMAD.U32 R56, R64, 0x10000, RZ ;  /* 0x0001000040387824 */ /* 0x000fe200078e00ff */
[----:B------:R-:W-:-:S02]  /*6140*/  LOP3.LUT R59, R60, 0xff00, R59, 0xf8, !PT ;  /* 0x0000ff003c3b7812 */ /* 0x000fc400078ef83b */
        /* <DEDUP_REMOVED lines=91> */
.L_x_2395:
[----:B------:R-:W-:Y:S05]  /*6700*/  BSYNC B2 ;  /* 0x0000000000027941 */ /* 0x000fea0003800000 */
.L_x_2394:
[----:B------:R-:W-:Y:S02]  /*6710*/  ULDC.64 UR4, c[0x0][0x2e8] ;  /* 0x0000ba0000047ab9 */ /* 0x000fe40000000a00 */
[----:B------:R-:W-:-:S04]  /*6720*/  IADD3 R56, P2, P3, R120, UR4, R102 ;  /* 0x0000000478387c10 */ /* 0x000fc8000fb5e066 */
[----:B------:R-:W-:-:S05]  /*6730*/  IADD3.X R57, R123, UR5, R42, P2, P3 ;  /* 0x000000057b397c10 */ /* 0x000fca00097e642a */
[----:B--2---:R0:W-:Y:S04]  /*6740*/  STG.E.128 desc[UR46][R56.64], R48 ;  /* 0x0000003038007986 */ /* 0x0041e8000c101d2e */
.L_x_2393:
[----:B------:R-:W-:Y:S05]  /*6750*/  BSYNC B1 ;  /* 0x0000000000017941 */ /* 0x000fea0003800000 */
.L_x_2392:
        /* <DEDUP_REMOVED lines=10> */
[----:B------:R-:W-:Y:S01]  /*6800*/  SHF.R.U32.HI R60, RZ, 0x10, R53 ;  /* 0x00000010ff3c7819 */ /* 0x000fe20000011635 */
[----:B------:R-:W-:Y:S01]  /*6810*/  IMAD.MOV.U32 R53, RZ, RZ, R50 ;  /* 0x000000ffff357224 */ /* 0x000fe200078e0032 */
[----:B------:R-:W-:Y:S01]  /*6820*/  SHF.R.U32.HI R59, RZ, 0x10, R55 ;  /* 0x00000010ff3b7819 */ /* 0x000fe20000011637 */
[----:B------:R-:W-:Y:S01]  /*6830*/  IMAD.SHL.U32 R50, R58, 0x100, RZ ;  /* 0x000001003a327824 */ /* 0x000fe200078e00ff */
[----:B------:R-:W-:Y:S01]  /*6840*/  LOP3.LUT R56, R55, 0xff0000ff, RZ, 0xc0, !PT ;  /* 0xff0000ff37387812 */ /* 0x000fe200078ec0ff */
[----:B------:R-:W-:Y:S01]  /*6850*/  IMAD.SHL.U32 R55, R57, 0x100, RZ ;  /* 0x0000010039377824 */ /* 0x000fe200078e00ff */
[----:B------:R-:W-:-:S04]  /*6860*/  PRMT R51, R61, 0x654, R52 ;  /* 0x000006543d337816 */ /* 0x000fc80000000034 */
[----:B------:R-:W-:Y:S01]  /*6870*/  LOP3.LUT R58, R56, 0xff00, R55, 0xf8, !PT ;  /* 0x0000ff00383a7812 */ /* 0x000fe200078ef837 */
[----:B------:R-:W-:Y:S01]  /*6880*/  IMAD.U32 R55, R59, 0x10000, RZ ;  /* 0x000100003b377824 */ /* 0x000fe200078e00ff */
[----:B------:R-:W-:Y:S01]  /*6890*/  LOP3.LUT R52, R51, 0xff00, R50, 0xf8, !PT ;  /* 0x0000ff0033347812 */ /* 0x000fe200078ef832 */
[----:B------:R-:W-:Y:S01]  /*68a0*/  IMAD.U32 R51, R60, 0x10000, RZ ;  /* 0x000100003c337824 */ /* 0x000fe200078e00ff */
        /* <DEDUP_REMOVED lines=89> */
[----:B------:R-:W-:Y:S02]  /*6e40*/  F2FP.SATFINITE.E4M3.F32.PACK_AB_MERGE_C R48, R84, R61, R66 ;  /* 0x0000003d5430723e */ /* 0x000fe40004807042 */
[----:B------:R-:W-:-:S07]  /*6e50*/  MOV R50, R58 ;  /* 0x0000003a00327202 */ /* 0x000fce0000000f00 */
.L_x_2397:
[----:B------:R-:W-:Y:S05]  /*6e60*/  BSYNC B1 ;  /* 0x0000000000017941 */ /* 0x000fea0003800000 */
.L_x_2396:
[----:B------:R-:W-:Y:S02]  /*6e70*/  ULDC.64 UR4, c[0x0][0x2e8] ;  /* 0x0000ba0000047ab9 */ /* 0x000fe40000000a00 */
[----:B------:R-:W-:-:S04]  /*6e80*/  IADD3 R120, P2, P3, R43, UR4, R120 ;  /* 0x000000042b787c10 */ /* 0x000fc8000fb5e078 */
[----:B------:R-:W-:-:S05]  /*6e90*/  IADD3.X R121, R108, UR5, R123, P2, P3 ;  /* 0x000000056c797c10 */ /* 0x000fca00097e647b */
[----:B--2---:R0:W-:Y:S01]  /*6ea0*/  STG.E.128 desc[UR46][R120.64], R48 ;  /* 0x0000003078007986 */ /* 0x0041e2000c101d2e */
[----:B------:R-:W-:Y:S05]  /*6eb0*/  BRA `(.L_x_2391) ;  /* 0x0000004c00c47947 */ /* 0x000fea0003800000 */
.L_x_2355:
[C---:B------:R-:W-:Y:S01]  /*6ec0*/  ISETP.GE.AND P5, PT, R19.reuse, R115, PT ;  /* 0x000000731300720c */ /* 0x040fe20003fa6270 */
[C---:B------:R-:W-:Y:S01]  /*6ed0*/  VIADD R52, R19.reuse, 0x60 ;  /* 0x0000006013347836 */ /* 0x040fe20000000000 */
[----:B------:R-:W-:Y:S01]  /*6ee0*/  P2R R60, PR, RZ, 0x1 ;  /* 0x00000001ff3c7803 */ /* 0x000fe20000000000 */
[----:B------:R-:W-:Y:S01]  /*6ef0*/  VIADD R61, R19, 0x20 ;  /* 0x00000020133d7836 */ /* 0x000fe20000000000 */
[----:B------:R-:W-:-:S13]  /*6f00*/  ISETP.GE.OR P5, PT, R16, R122, P5 ;  /* 0x0000007a1000720c */ /* 0x000fda0002fa6670 */
        /* <DEDUP_REMOVED lines=12> */
[----:B------:R-:W-:-:S04]  /*6fd0*/  @!P2 IMAD R53, R53, 0x60, RZ ;  /* 0x000000603535a824 */ /* 0x000fc800078e02ff */
[----:B------:R-:W-:Y:S01]  /*6fe0*/  @!P2 IMAD.IADD R53, R55, 0x1, R53 ;  /* 0x000000013735a824 */ /* 0x000fe200078e0235 */
[----:B--2---:R-:W-:-:S04]  /*6ff0*/  @!P2 IADD3 R80, P3, P4, R96, R80, R54 ;  /* 0x000000506050a210 */ /* 0x004fc80007c7e036 */
        /* <DEDUP_REMOVED lines=9> */
[----:B------:R-:W-:Y:S01]  /*7090*/  ISETP.GE.AND P4, PT, R61, R115, PT ;  /* 0x000000733d00720c */ /* 0x000fe20003f86270 */
[----:B------:R-:W-:-:S03]  /*70a0*/  VIADD R61, R19, 0x40 ;  /* 0x00000040133d7836 */ /* 0x000fc60000000000 */
        /* <DEDUP_REMOVED lines=19> */
[----:B-1----:R-:W-:Y:S02]  /*71e0*/  @!P4 IADD3 R66, P6, R53, R66, RZ ;  /* 0x000000423542c210 */ /* 0x002fe40007fde0ff */
[----:B------:R-:W-:-:S03]  /*71f0*/  CS2R R54, SRZ ;  /* 0x0000000000367805 */ /* 0x000fc6000001ff00 */
[----:B------:R-:W-:Y:S01]  /*7200*/  @!P4 IMAD.X R67, R52, 0x1, R67, P6 ;  /* 0x000000013443c824 */ /* 0x000fe200030e0643 */
[----:B--2---:R-:W-:Y:S02]  /*7210*/  @!P3 IADD3 R68, P6, R49, R68, RZ ;  /* 0x000000443144b210 */ /* 0x004fe40007fde0ff */
[----:B------:R-:W-:-:S03]  /*7220*/  CS2R R52, SRZ ;  /* 0x0000000000347805 */ /* 0x000fc6000001ff00 */
[----:B------:R-:W-:Y:S01]  /*7230*/  @!P3 IMAD.X R69, R48, 0x1, R69, P6 ;  /* 0x000000013045b824 */ /* 0x000fe200030e0645 */
[----:B---3--:R-:W-:Y:S02]  /*7240*/  @!P3 IADD3 R84, P6, R51, R84, RZ ;  /* 0x000000543354b210 */ /* 0x008fe40007fde0ff */
[----:B------:R-:W-:Y:S02]  /*7250*/  CS2R R50, SRZ ;  /* 0x0000000000327805 */ /* 0x000fe4000001ff00 */
[----:B------:R-:W-:Y:S01]  /*7260*/  CS2R R48, SRZ ;  /* 0x0000000000307805 */ /* 0x000fe2000001ff00 */
[----:B------:R0:W2:Y:S01]  /*7270*/  @!P5 LDG.E.128 R52, desc[UR46][R58.64] ;  /* 0x0000002e3a34d981 */ /* 0x0000a2000c1e1d00 */
[----:B------:R-:W-:Y:S02]  /*7280*/  CS2R R60, SRZ ;  /* 0x00000000003c7805 */ /* 0x000fe4000001ff00 */
[----:B------:R-:W-:Y:S02]  /*7290*/  CS2R R70, SRZ ;  /* 0x0000000000467805 */ /* 0x000fe4000001ff00 */
[----:B------:R-:W-:-:S02]  /*72a0*/  CS2R R74, SRZ ;  /* 0x00000000004a7805 */ /* 0x000fc4000001ff00 */
[----:B------:R-:W-:Y:S01]  /*72b0*/  CS2R R72, SRZ ;  /* 0x0000000000487805 */ /* 0x000fe2000001ff00 */
[----:B------:R1:W3:Y:S01]  /*72c0*/  @!P5 LDG.E.128 R48, desc[UR46][R56.64] ;  /* 0x0000002e3830d981 */ /* 0x0002e2000c1e1d00 */
[----:B------:R-:W-:Y:S02]  /*72d0*/  CS2R R78, SRZ ;  /* 0x00000000004e7805 */ /* 0x000fe4000001ff00 */
[----:B------:R-:W-:Y:S02]  /*72e0*/  CS2R R76, SRZ ;  /* 0x00000000004c7805 */ /* 0x000fe4000001ff00 */
[----:B------:R-:W-:Y:S01]  /*72f0*/  @!P3 IADD3.X R85, R128, R85, RZ, P6, !PT ;  /* 0x000000558055b210 */ /* 0x000fe200037fe4ff */
[----:B------:R4:W5:Y:S01]  /*7300*/  @!P4 LDG.E.128 R60, desc[UR46][R66.64] ;  /* 0x0000002e423cc981 */ /* 0x000962000c1e1d00 */
[----:B0-----:R-:W-:-:S03]  /*7310*/  CS2R R58, SRZ ;  /* 0x00000000003a7805 */ /* 0x001fc6000001ff00 */
[----:B------:R-:W5:Y:S01]  /*7320*/  @!P2 LDG.E.128 R72, desc[UR46][R80.64] ;  /* 0x0000002e5048a981 */ /* 0x000f62000c1e1d00 */
[----:B-1----:R-:W-:-:S03]  /*7330*/  CS2R R56, SRZ ;  /* 0x0000000000387805 */ /* 0x002fc6000001ff00 */
[----:B------:R-:W5:Y:S01]  /*7340*/  @!P2 LDG.E.128 R76, desc[UR46][R82.64] ;  /* 0x0000002e524ca981 */ /* 0x000f62000c1e1d00 */
[----:B----4-:R-:W-:-:S03]  /*7350*/  CS2R R66, SRZ ;  /* 0x0000000000427805 */ /* 0x010fc6000001ff00 */
[----:B------:R0:W4:Y:S02]  /*7360*/  @!P4 LDG.E.128 R56, desc[UR46][R64.64] ;  /* 0x0000002e4038c981 */ /* 0x000124000c1e1d00 */
[----:B0-----:R-:W-:-:S06]  /*7370*/  CS2R R64, SRZ ;  /* 0x0000000000407805 */ /* 0x001fcc000001ff00 */
[----:B------:R0:W4:Y:S02]  /*7380*/  @!P3 LDG.E.128 R64, desc[UR46][R68.64] ;  /* 0x0000002e4440b981 */ /* 0x000124000c1e1d00 */
[----:B0-----:R-:W-:-:S06]  /*7390*/  CS2R R68, SRZ ;  /* 0x0000000000447805 */ /* 0x001fcc000001ff00 */
[----:B------:R-:W4:Y:S01]  /*73a0*/  @!P3 LDG.E.128 R68, desc[UR46][R84.64] ;  /* 0x0000002e5444b981 */ /* 0x000f22000c1e1d00 */
[----:B------:R-:W-:-:S06]  /*73b0*/  UISETP.NE.AND UP0, UPT, UR45, 0x3, UPT ;  /* 0x000000032d00788c */ /* 0x000fcc000bf05270 */
[----:B------:R-:W-:Y:S02]  /*73c0*/  PLOP3.LUT P5, PT, PT, PT, UP0, 0x80, 0x0 ;  /* 0x000000000000781c */ /* 0x000fe40003faf008 */
[----:B------:R-:W-:Y:S01]  /*73d0*/  ISETP.GE.AND P2, PT, R16, R122, PT ;  /* 0x0000007a1000720c */ /* 0x000fe20003f46270 */
[----:B--2---:R-:W-:Y:S02]  /*73e0*/  IMAD.MOV.U32 R151, RZ, RZ, R54 ;  /* 0x000000ffff977224 */ /* 0x004fe400078e0036 */
[----:B------:R-:W-:Y:S02]  /*73f0*/  IMAD.MOV.U32 R153, RZ, RZ, R52 ;  /* 0x000000ffff997224 */ /* 0x000fe400078e0034 */
[----:B---3--:R-:W-:Y:S02]  /*7400*/  IMAD.MOV.U32 R150, RZ, RZ, R50 ;  /* 0x000000ffff967224 */ /* 0x008fe400078e0032 */
[----:B------:R-:W-:Y:S02]  /*7410*/  IMAD.MOV.U32 R152, RZ, RZ, R48 ;  /* 0x000000ffff987224 */ /* 0x000fe400078e0030 */
[----:B-----5:R-:W-:-:S02]  /*7420*/  IMAD.MOV.U32 R144, RZ, RZ, R62 ;  /* 0x000000ffff907224 */ /* 0x020fc400078e003e */
[----:B------:R-:W-:Y:S02]  /*7430*/  IMAD.MOV.U32 R143, RZ, RZ, R60 ;  /* 0x000000ffff8f7224 */ /* 0x000fe400078e003c */
[----:B------:R-:W-:Y:S02]  /*7440*/  IMAD.MOV.U32 R133, RZ, RZ, R74 ;  /* 0x000000ffff857224 */ /* 0x000fe400078e004a */
[----:B------:R-:W-:Y:S02]  /*7450*/  IMAD.MOV.U32 R134, RZ, RZ, R72 ;  /* 0x000000ffff867224 */ /* 0x000fe400078e0048 */
[----:B------:R-:W-:Y:S02]  /*7460*/  IMAD.MOV.U32 R135, RZ, RZ, R78 ;  /* 0x000000ffff877224 */ /* 0x000fe400078e004e */
[----:B------:R-:W-:Y:S02]  /*7470*/  IMAD.MOV.U32 R136, RZ, RZ, R76 ;  /* 0x000000ffff887224 */ /* 0x000fe400078e004c */
[----:B----4-:R-:W-:-:S02]  /*7480*/  IMAD.MOV.U32 R145, RZ, RZ, R58 ;  /* 0x000000ffff917224 */ /* 0x010fc400078e003a */
[----:B------:R-:W-:Y:S02]  /*7490*/  IMAD.MOV.U32 R146, RZ, RZ, R56 ;  /* 0x000000ffff927224 */ /* 0x000fe400078e0038 */
[----:B------:R-:W-:Y:S02]  /*74a0*/  IMAD.MOV.U32 R138, RZ, RZ, R66 ;  /* 0x000000ffff8a7224 */ /* 0x000fe400078e0042 */
[----:B------:R-:W-:Y:S01]  /*74b0*/  IMAD.MOV.U32 R140, RZ, RZ, R64 ;  /* 0x000000ffff8c7224 */ /* 0x000fe200078e0040 */
[----:B------:R-:W-:Y:S01]  /*74c0*/  MOV R141, R70 ;  /* 0x00000046008d7202 */ /* 0x000fe20000000f00 */
[----:B------:R-:W-:Y:S01]  /*74d0*/  IMAD.MOV.U32 R142, RZ, RZ, R68 ;  /* 0x000000ffff8e7224 */ /* 0x000fe200078e0044 */
[----:B------:R-:W-:Y:S06]  /*74e0*/  @!P5 BRA `(.L_x_2398) ;  /* 0x000000000004d947 */ /* 0x000fec0003800000 */
[----:B------:R-:W-:Y:S01]  /*74f0*/  BPT.TRAP 0x1 ;  /* 0x000000040000795c */ /* 0x000fe20000300000 */
.L_x_2398:
        /* <DEDUP_REMOVED lines=9> */
.L_x_2685:
[----:B------:R-:W-:Y:S05]  /*7590*/  BSYNC B1 ;  /* 0x0000000000017941 */ /* 0x000fea0003800000 */
.L_x_2399:
[----:B------:R-:W-:Y:S01]  /*75a0*/  ISETP.GE.OR P3, PT, R19, R115, P0 ;  /* 0x000000731300720c */ /* 0x000fe20000766670 */
[----:B------:R-:W-:-:S12]  /*75b0*/  BSSY B1, `(.L_x_2401) ;  /* 0x0000104000017945 */ /* 0x000fd80003800000 */
[----:B------:R-:W-:Y:S05]  /*75c0*/  @P3 BRA `(.L_x_2402) ;  /* 0x0000001000083947 */ /* 0x000fea0003800000 */
[----:B------:R-:W3:Y:S01]  /*75d0*/  LDL R82, [R1+0x3c] ;  /* 0x00003c0001527983 */ /* 0x000ee20000100800 */
[----:B------:R-:W-:Y:S02]  /*75e0*/  SHF.R.S32.HI R80, RZ, 0x1f, R19 ;  /* 0x0000001fff507819 */ /* 0x000fe40000011413 */
[----:B------:R-:W-:-:S03]  /*75f0*/  ISETP.NE.AND P6, PT, R0, RZ, PT ;  /* 0x000000ff0000720c */ /* 0x000fc60003fc5270 */
[----:B--2---:R-:W-:-:S04]  /*7600*/  IMAD R80, R80, R122, RZ ;  /* 0x0000007a50507224 */ /* 0x004fc800078e02ff */
[----:B------:R-:W-:Y:S01]  /*7610*/  IMAD R147, R19, R123, R80 ;  /* 0x0000007b13937224 */ /* 0x000fe200078e0250 */
[----:B------:R-:W-:-:S04]  /*7620*/  SEL R80, R34, R139, !P6 ;  /* 0x0000008b22507207 */ /* 0x000fc80007000000 */
[----:B------:R-:W-:-:S04]  /*7630*/  SHF.R.S32.HI R81, RZ, 0x1f, R80 ;  /* 0x0000001fff517819 */ /* 0x000fc80000011450 */
[----:B------:R-:W-:-:S04]  /*7640*/  LEA.HI R81, R81, R80, RZ, 0x5 ;  /* 0x0000005051517211 */ /* 0x000fc800078f28ff */
[----:B------:R-:W-:Y:S01]  /*7650*/  LEA.HI.SX32 R81, R81, R106, 0x1b ;  /* 0x0000006a51517211 */ /* 0x000fe200078fdaff */
[C---:B------:R-:W-:Y:S01]  /*7660*/  IMAD.SHL.U32 R84, R19.reuse, 0x80, RZ ;  /* 0x0000008013547824 */ /* 0x040fe200078e00ff */
        /* <DEDUP_REMOVED lines=10> */
[----:B------:R-:W-:Y:S01]  /*7710*/  LOP3.LUT R81, R81, 0xffffc000, RZ, 0xc0, !PT ;  /* 0xffffc00051517812 */ /* 0x000fe200078ec0ff */
[----:B------:R-:W-:Y:S01]  /*7720*/  IMAD.WIDE.U32 R128, R19, R122, R120 ;  /* 0x0000007a13807225 */ /* 0x000fe200078e0078 */
[----:B------:R-:W-:Y:S03]  /*7730*/  BSSY B2, `(.L_x_2403) ;  /* 0x00000e0000027945 */ /* 0x000fe60003800000 */
[----:B------:R-:W-:Y:S01]  /*7740*/  IMAD.IADD R147, R147, 0x1, R129 ;  /* 0x0000000193937824 */ /* 0x000fe200078e0281 */
[----:B------:R-:W-:-:S04]  /*7750*/  IADD3 R148, P3, P4, R102, R128, R41 ;  /* 0x0000008066947210 */ /* 0x000fc80007c7e029 */
[----:B------:R-:W-:Y:S02]  /*7760*/  IADD3.X R154, R42, R147, R107, P3, P4 ;  /* 0x000000932a9a7210 */ /* 0x000fe40001fe846b */
[----:B---3--:R-:W-:Y:S01]  /*7770*/  IADD3 R83, R80, R81, R82 ;  /* 0x0000005150537210 */ /* 0x008fe20007ffe052 */
[----:B------:R-:W-:-:S04]  /*7780*/  IMAD R81, R232, 0x8000, R30 ;  /* 0x00008000e8517824 */ /* 0x000fc800078e021e */
[----:B------:R-:W-:Y:S02]  /*7790*/  IMAD R83, R232, 0x8000, R83 ;  /* 0x00008000e8537824 */ /* 0x000fe400078e0253 */
[C---:B------:R-:W-:Y:S02]  /*77a0*/  IMAD.IADD R81, R18.reuse, 0x1, R81 ;  /* 0x0000000112517824 */ /* 0x040fe400078e0251 */
[----:B------:R-:W-:-:S04]  /*77b0*/  IMAD.IADD R84, R18, 0x1, R83 ;  /* 0x0000000112547824 */ /* 0x000fc800078e0253 */
[----:B------:R-:W1:Y:S04]  /*77c0*/  LDS.128 R80, [R81+0x28400] ;  /* 0x0284000051507984 */ /* 0x000e680000000c00 */
[----:B------:R-:W2:Y:S01]  /*77d0*/  LDS.128 R84, [R84+0x28400] ;  /* 0x0284000054547984 */ /* 0x000ea20000000c00 */
[----:B------:R-:W-:Y:S05]  /*77e0*/  @P2 BRA `(.L_x_2404) ;  /* 0x0000000c00502947 */ /* 0x000fea0003800000 */
[--C-:B------:R-:W-:Y:S02]  /*77f0*/  SHF.R.U32.HI R163, RZ, 0x8, R49.reuse ;  /* 0x00000008ffa37819 */ /* 0x100fe40000011631 */
[----:B------:R-:W-:Y:S02]  /*7800*/  SHF.R.U32.HI R165, RZ, 0x18, R49 ;  /* 0x00000018ffa57819 */ /* 0x000fe40000011631 */
[----:B------:R-:W-:Y:S02]  /*7810*/  LOP3.LUT R48, R49, 0xff, RZ, 0xc0, !PT ;  /* 0x000000ff31307812 */ /* 0x000fe400078ec0ff */
[--C-:B------:R-:W-:Y:S02]  /*7820*/  SHF.R.U32.HI R159, RZ, 0x18, R51.reuse ;  /* 0x00000018ff9f7819 */ /* 0x100fe40000011633 */
[----:B------:R-:W-:Y:S02]  /*7830*/  LOP3.LUT R50, R51, 0xff, RZ, 0xc0, !PT ;  /* 0x000000ff33327812 */ /* 0x000fe400078ec0ff */
[----:B------:R-:W-:-:S02]  /*7840*/  SHF.R.U32.HI R157, RZ, 0x8, R51 ;  /* 0x00000008ff9d7819 */ /* 0x000fc40000011633 */
[----:B------:R-:W-:Y:S02]  /*7850*/  SHF.R.U32.HI R158, RZ, 0x10, R51 ;  /* 0x00000010ff9e7819 */ /* 0x000fe40000011633 */
[----:B------:R-:W-:Y:S01]  /*7860*/  SHF.R.U32.HI R161, RZ, 0x10, R49 ;  /* 0x00000010ffa17819 */ /* 0x000fe20000011631 */
[----:B------:R-:W-:Y:S01]  /*7870*/  IMAD.SHL.U32 R49, R163, 0x100, RZ ;  /* 0x00000100a3317824 */ /* 0x000fe200078e00ff */
[----:B------:R-:W-:Y:S02]  /*7880*/  SHF.R.U32.HI R52, RZ, 0x18, R53 ;  /* 0x00000018ff347819 */ /* 0x000fe40000011635 */
[----:B------:R-:W-:Y:S02]  /*7890*/  LOP3.LUT R51, R53, 0xff, RZ, 0xc0, !PT ;  /* 0x000000ff35337812 */ /* 0x000fe400078ec0ff */
[----:B------:R-:W-:Y:S02]  /*78a0*/  SHF.R.U32.HI R155, RZ, 0x8, R55 ;  /* 0x00000008ff9b7819 */ /* 0x000fe40000011637 */
[----:B------:R-:W-:-:S02]  /*78b0*/  PRMT R48, R165, 0x654, R48 ;  /* 0x00000654a5307816 */ /* 0x000fc40000000030 */
[--C-:B------:R-:W-:Y:S02]  /*78c0*/  SHF.R.U32.HI R156, RZ, 0x8, R53.reuse ;  /* 0x00000008ff9c7819 */ /* 0x100fe40000011635 */
[----:B------:R-:W-:Y:S02]  /*78d0*/  SHF.R.U32.HI R160, RZ, 0x10, R53 ;  /* 0x00000010ffa07819 */ /* 0x000fe40000011635 */
[----:B------:R-:W-:Y:S02]  /*78e0*/  SHF.R.U32.HI R54, RZ, 0x18, R55 ;  /* 0x00000018ff367819 */ /* 0x000fe40000011637 */
[----:B------:R-:W-:Y:S01]  /*78f0*/  LOP3.LUT R53, R55, 0xff, RZ, 0xc0, !PT ;  /* 0x000000ff37357812 */ /* 0x000fe200078ec0ff */
[----:B------:R-:W-:Y:S01]  /*7900*/  IMAD.U32 R160, R160, 0x10000, RZ ;  /* 0x00010000a0a07824 */ /* 0x000fe200078e00ff */
[----:B------:R-:W-:Y:S01]  /*7910*/  PRMT R52, R52, 0x654, R51 ;  /* 0x0000065434347816 */ /* 0x000fe20000000033 */
[----:B------:R-:W-:Y:S01]  /*7920*/  IMAD.SHL.U32 R51, R157, 0x100, RZ ;  /* 0x000001009d337824 */ /* 0x000fe200078e00ff */
[----:B------:R-:W-:Y:S01]  /*7930*/  SHF.R.U32.HI R162, RZ, 0x10, R55 ;  /* 0x00000010ffa27819 */ /* 0x000fe20000011637 */
[----:B------:R-:W-:Y:S01]  /*7940*/  IMAD.SHL.U32 R55, R155, 0x100, RZ ;  /* 0x000001009b377824 */ /* 0x000fe200078e00ff */
[----:B------:R-:W-:-:S02]  /*7950*/  PRMT R50, R159, 0x654, R50 ;  /* 0x000006549f327816 */ /* 0x000fc40000000032 */
[----:B------:R-:W-:Y:S01]  /*7960*/  LOP3.LUT R48, R48, 0xff00, R49, 0xf8, !PT ;  /* 0x0000ff0030307812 */ /* 0x000fe200078ef831 */
[----:B------:R-:W-:Y:S01]  /*7970*/  IMAD.U32 R162, R162, 0x10000, RZ ;  /* 0x00010000a2a27824 */ /* 0x000fe200078e00ff */
[----:B------:R-:W-:Y:S02]  /*7980*/  SHF.L.U32 R49, R161, 0x10, RZ ;  /* 0x00000010a1317819 */ /* 0x000fe400000006ff */
[----:B------:R-:W-:Y:S01]  /*7990*/  PRMT R54, R54, 0x654, R53 ;  /* 0x0000065436367816 */ /* 0x000fe20000000035 */
[----:B------:R-:W-:Y:S01]  /*79a0*/  IMAD.SHL.U32 R53, R156, 0x100, RZ ;  /* 0x000001009c357824 */ /* 0x000fe200078e00ff */
[----:B------:R-:W-:Y:S02]  /*79b0*/  LOP3.LUT R51, R50, 0xff00, R51, 0xf8, !PT ;  /* 0x0000ff0032337812 */ /* 0x000fe400078ef833 */
[----:B------:R-:W-:Y:S01]  /*79c0*/  LOP3.LUT R50, R48, 0xff0000, R49, 0xf8, !PT ;  /* 0x00ff000030327812 */ /* 0x000fe200078ef831 */
[----:B------:R-:W-:Y:S01]  /*79d0*/  IMAD.U32 R48, R158, 0x10000, RZ ;  /* 0x000100009e307824 */ /* 0x000fe200078e00ff */
[----:B------:R-:W-:-:S02]  /*79e0*/  LOP3.LUT R159, R54, 0xff00, R55, 0xf8, !PT ;  /* 0x0000ff00369f7812 */ /* 0x000fc400078ef837 */
[----:B------:R-:W-:Y:S02]  /*79f0*/  F2FP.F16.E4M3.UNPACK_B R158, R153.H1 ;  /* 0x00000099ff9e723e */ /* 0x000fe400030006ff */
[----:B--2---:R-:W-:Y:S02]  /*7a00*/  F2FP.F16.E4M3.UNPACK_B R55, R84.H1 ;  /* 0x00000054ff37723e */ /* 0x004fe400030006ff */
[----:B-1----:R-:W-:Y:S01]  /*7a10*/  F2FP.F16.E4M3.UNPACK_B R54, R80.H1 ;  /* 0x00000050ff36723e */ /* 0x002fe200030006ff */
[----:B------:R-:W-:Y:S01]  /*7a20*/  HADD2.F32 R49, -RZ, R158.H0_H0 ;  /* 0x2000009eff317230 */ /* 0x000fe20000004100 */
[----:B------:R-:W-:Y:S01]  /*7a30*/  LOP3.LUT R157, R52, 0xff00, R53, 0xf8, !PT ;  /* 0x0000ff00349d7812 */ /* 0x000fe200078ef835 */
[----:B------:R-:W-:Y:S01]  /*7a40*/  HADD2.F32 R53, -RZ, R55.H0_H0 ;  /* 0x20000037ff357230 */ /* 0x000fe20000004100 */
[----:B------:R-:W-:Y:S01]  /*7a50*/  F2FP.F16.E4M3.UNPACK_B R155, R152.H1 ;  /* 0x00000098ff9b723e */ /* 0x000fe200030006ff */
[--C-:B------:R-:W-:Y:S01]  /*7a60*/  HADD2.F32 R52, -RZ, R54.reuse.H0_H0 ;  /* 0x20000036ff347230 */ /* 0x100fe20000004100 */
[----:B------:R-:W-:Y:S01]  /*7a70*/  LOP3.LUT R48, R51, 0xff0000, R48, 0xf8, !PT ;  /* 0x00ff000033307812 */ /* 0x000fe200078ef830 */
[----:B------:R-:W-:-:S02]  /*7a80*/  HADD2.F32 R54, -RZ, R54.H1_H1 ;  /* 0x30000036ff367230 */ /* 0x000fc40000004100 */
[-C--:B------:R-:W-:Y:S01]  /*7a90*/  FMUL.FTZ R161, R53, R49.reuse ;  /* 0x0000003135a17220 */ /* 0x080fe20000410000 */
[--C-:B------:R-:W-:Y:S02]  /*7aa0*/  HADD2.F32 R156, -RZ, R155.reuse.H0_H0 ;  /* 0x2000009bff9c7230 */ /* 0x100fe40000004100 */
[C---:B------:R-:W-:Y:S01]  /*7ab0*/  FMUL.FTZ R164, R52.reuse, R49 ;  /* 0x0000003134a47220 */ /* 0x040fe20000410000 */
[----:B------:R-:W-:Y:S01]  /*7ac0*/  LOP3.LUT R51, R157, 0xff0000, R160, 0xf8, !PT ;  /* 0x00ff00009d337812 */ /* 0x000fe200078ef8a0 */
[----:B------:R-:W-:Y:S01]  /*7ad0*/  HADD2.F32 R157, -RZ, R155.H1_H1 ;  /* 0x3000009bff9d7230 */ /* 0x000fe20000004100 */
[----:B------:R-:W-:Y:S01]  /*7ae0*/  F2FP.F16.E4M3.UNPACK_B R84, R84 ;  /* 0x00000054ff54723e */ /* 0x000fe200020006ff */
[-C--:B------:R-:W-:Y:S01]  /*7af0*/  FFMA.FTZ R52, R52, R156.reuse, -R161 ;  /* 0x0000009c34347223 */ /* 0x080fe200000108a1 */
[----:B------:R-:W-:Y:S01]  /*7b00*/  FFMA.FTZ R53, R53, R156, R164 ;  /* 0x0000009c35357223 */ /* 0x000fe200000100a4 */
[----:B------:R-:W-:Y:S01]  /*7b10*/  HADD2.F32 R160, -RZ, R158.H1_H1 ;  /* 0x3000009effa07230 */ /* 0x000fe20000004100 */
[----:B------:R-:W-:Y:S01]  /*7b20*/  F2FP.F16.E4M3.UNPACK_B R156, R152 ;  /* 0x00000098ff9c723e */ /* 0x000fe200020006ff */
[----:B------:R-:W-:Y:S01]  /*7b30*/  HADD2.F32 R155, -RZ, R55.H1_H1 ;  /* 0x30000037ff9b7230 */ /* 0x000fe20000004100 */
[----:B------:R-:W-:Y:S01]  /*7b40*/  F2FP.F16.E4M3.UNPACK_B R158, R153 ;  /* 0x00000099ff9e723e */ /* 0x000fe200020006ff */
[----:B------:R-:W-:Y:S01]  /*7b50*/  HADD2.F32 R153, -RZ, R84.H0_H0 ;  /* 0x20000054ff997230 */ /* 0x000fe20000004100 */
[----:B------:R-:W-:-:S02]  /*7b60*/  F2FP.F16.E4M3.UNPACK_B R152, R80 ;  /* 0x00000050ff98723e */ /* 0x000fc400020006ff */
[-C--:B------:R-:W-:Y:S01]  /*7b70*/  FMUL.FTZ R55, R155, R160.reuse ;  /* 0x000000a09b377220 */ /* 0x080fe20000410000 */
[----:B------:R-:W-:Y:S01]  /*7b80*/  LOP3.LUT R49, R159, 0xff0000, R162, 0xf8, !PT ;  /* 0x00ff00009f317812 */ /* 0x000fe200078ef8a2 */
[C---:B------:R-:W-:Y:S01]  /*7b90*/  FMUL.FTZ R160, R54.reuse, R160 ;  /* 0x000000a036a07220 */ /* 0x040fe20000410000 */
[----:B------:R-:W-:Y:S02]  /*7ba0*/  HADD2.F32 R159, -RZ, R158.H0_H0 ;  /* 0x2000009eff9f7230 */ /* 0x000fe40000004100 */
[-C--:B------:R-:W-:Y:S01]  /*7bb0*/  FFMA.FTZ R55, R54, R157.reuse, -R55 ;  /* 0x0000009d36377223 */ /* 0x080fe20000010837 */
[----:B------:R-:W-:Y:S02]  /*7bc0*/  HADD2.F32 R80, -RZ, R152.H0_H0 ;  /* 0x20000098ff507230 */ /* 0x000fe40000004100 */
        /* <DEDUP_REMOVED lines=20> */
[----:B------:R-:W-:Y:S01]  /*7d10*/  HADD2.F32 R161, -RZ, R159.H0_H0 ;  /* 0x2000009fffa17230 */ /* 0x000fe20000004100 */
[----:B------:R-:W-:Y:S01]  /*7d20*/  F2FP.F16.E4M3.UNPACK_B R82, R82 ;  /* 0x00000052ff52723e */ /* 0x000fe200020006ff */
[----:B------:R-:W-:Y:S02]  /*7d30*/  HADD2.F32 R156, -RZ, R152.H0_H0 ;  /* 0x20000098ff9c7230 */ /* 0x000fe40000004100 */
[----:B------:R-:W-:Y:S01]  /*7d40*/  FMUL.FTZ R165, R158, R163 ;  /* 0x000000a39ea57220 */ /* 0x000fe20000410000 */
[----:B------:R-:W-:Y:S01]  /*7d50*/  HADD2.F32 R160, -RZ, R160.H1_H1 ;  /* 0x300000a0ffa07230 */ /* 0x000fe20000004100 */
[----:B------:R-:W-:Y:S01]  /*7d60*/  F2FP.SATFINITE.E4M3.F32.PACK_AB_MERGE_C R53, R54, R53, RZ ;  /* 0x000000353635723e */ /* 0x000fe200048070ff */
[----:B------:R-:W-:Y:S02]  /*7d70*/  HADD2.F32 R157, -RZ, R157.H1_H1 ;  /* 0x3000009dff9d7230 */ /* 0x000fe40000004100 */
[----:B------:R-:W-:Y:S01]  /*7d80*/  FMUL.FTZ R163, R156, R163 ;  /* 0x000000a39ca37220 */ /* 0x000fe20000410000 */
[----:B------:R-:W-:-:S02]  /*7d90*/  HADD2.F32 R152, -RZ, R152.H1_H1 ;  /* 0x30000098ff987230 */ /* 0x000fc40000004100 */
[----:B------:R-:W-:Y:S01]  /*7da0*/  FFMA.FTZ R165, R156, R161, -R165 ;  /* 0x000000a19ca57223 */ /* 0x000fe200000108a5 */
[----:B------:R-:W-:Y:S02]  /*7db0*/  HADD2.F32 R159, -RZ, R159.H1_H1 ;  /* 0x3000009fff9f7230 */ /* 0x000fe40000004100 */
[CC--:B------:R-:W-:Y:S01]  /*7dc0*/  FMUL.FTZ R167, R157.reuse, R160.reuse ;  /* 0x000000a09da77220 */ /* 0x0c0fe20000410000 */
        /* <DEDUP_REMOVED lines=8> */
[--C-:B------:R-:W-:Y:S01]  /*7e50*/  HADD2.F32 R150, -RZ, R151.reuse.H0_H0 ;  /* 0x20000097ff967230 */ /* 0x100fe20000004100 */
[----:B------:R-:W-:Y:S01]  /*7e60*/  F2FP.SATFINITE.E4M3.F32.PACK_AB_MERGE_C R52, R55, R52, RZ ;  /* 0x000000343734723e */ /* 0x000fe200048070ff */
[----:B------:R-:W-:Y:S01]  /*7e70*/  HADD2.F32 R156, -RZ, R156.H1_H1 ;  /* 0x3000009cff9c7230 */ /* 0x000fe20000004100 */
[----:B------:R-:W-:Y:S01]  /*7e80*/  F2FP.F16.E4M3.UNPACK_B R54, R85 ;  /* 0x00000055ff36723e */ /* 0x000fe200020006ff */
[--C-:B------:R-:W-:Y:S02]  /*7e90*/  HADD2.F32 R86, -RZ, R82.reuse.H0_H0 ;  /* 0x20000052ff567230 */ /* 0x100fe40000004100 */
[----:B------:R-:W-:Y:S01]  /*7ea0*/  FMUL.FTZ R161, R150, R159 ;  /* 0x0000009f96a17220 */ /* 0x000fe20000410000 */
[----:B------:R-:W-:Y:S01]  /*7eb0*/  HADD2.F32 R151, -RZ, R151.H1_H1 ;  /* 0x30000097ff977230 */ /* 0x000fe20000004100 */
[----:B------:R-:W-:Y:S01]  /*7ec0*/  F2FP.F16.E4M3.UNPACK_B R55, R51 ;  /* 0x00000033ff37723e */ /* 0x000fe200020006ff */
[----:B------:R-:W-:-:S02]  /*7ed0*/  HADD2.F32 R82, -RZ, R82.H1_H1 ;  /* 0x30000052ff527230 */ /* 0x000fc40000004100 */
[----:B------:R-:W-:Y:S01]  /*7ee0*/  FMUL.FTZ R159, R86, R159 ;  /* 0x0000009f569f7220 */ /* 0x000fe20000410000 */
[--C-:B------:R-:W-:Y:S02]  /*7ef0*/  HADD2.F32 R157, -RZ, R152.reuse.H0_H0 ;  /* 0x20000098ff9d7230 */ /* 0x100fe40000004100 */
[-C--:B------:R-:W-:Y:S01]  /*7f00*/  FMUL.FTZ R163, R151, R156.reuse ;  /* 0x0000009c97a37220 */ /* 0x080fe20000410000 */
[----:B------:R-:W-:Y:S02]  /*7f10*/  HADD2.F32 R152, -RZ, R152.H1_H1 ;  /* 0x30000098ff987230 */ /* 0x000fe40000004100 */
[----:B------:R-:W-:Y:S01]  /*7f20*/  FMUL.FTZ R156, R82, R156 ;  /* 0x0000009c529c7220 */ /* 0x000fe20000410000 */
[----:B------:R-:W-:Y:S01]  /*7f30*/  F2FP.SATFINITE.E4M3.F32.PACK_AB_MERGE_C R84, R155, R84, R53 ;  /* 0x000000549b54723e */ /* 0x000fe20004807035 */
[----:B------:R-:W-:Y:S01]  /*7f40*/  FFMA.FTZ R161, R86, R157, -R161 ;  /* 0x0000009d56a17223 */ /* 0x000fe200000108a1 */
[----:B------:R-:W-:Y:S01]  /*7f50*/  F2FP.F16.E4M3.UNPACK_B R53, R81 ;  /* 0x00000051ff35723e */ /* 0x000fe200020006ff */
[----:B------:R-:W-:Y:S01]  /*7f60*/  FFMA.FTZ R86, R150, R157, R159 ;  /* 0x0000009d96567223 */ /* 0x000fe2000001009f */
[----:B------:R-:W-:Y:S01]  /*7f70*/  FFMA.FTZ R157, R151, R152, R156 ;  /* 0x00000098979d7223 */ /* 0x000fe2000001009c */
[----:B------:R-:W-:Y:S01]  /*7f80*/  F2FP.SATFINITE.E4M3.F32.PACK_AB_MERGE_C R158, R167, R158, RZ ;  /* 0x0000009ea79e723e */ /* 0x000fe200048070ff */
[----:B------:R-:W-:Y:S01]  /*7f90*/  HADD2.F32 R150, -RZ, R54.H0_H0 ;  /* 0x20000036ff967230 */ /* 0x000fe20000004100 */
[----:B------:R-:W-:Y:S01]  /*7fa0*/  F2FP.SATFINITE.E4M3.F32.PACK_AB_MERGE_C R80, R153, R80, R52 ;  /* 0x000000509950723e */ /* 0x000fe20004807034 */
[----:B------:R-:W-:Y:S01]  /*7fb0*/  HADD2.F32 R155, -RZ, R55.H0_H0 ;  /* 0x20000037ff9b7230 */ /* 0x000fe20000004100 */
[----:B------:R-:W-:Y:S01]  /*7fc0*/  F2FP.F16.E4M3.UNPACK_B R151, R50 ;  /* 0x00000032ff97723e */ /* 0x000fe200020006ff */
[----:B------:R-:W-:-:S02]  /*7fd0*/  HADD2.F32 R52, -RZ, R53.H0_H0 ;  /* 0x20000035ff347230 */ /* 0x000fc40000004100 */
[----:B------:R-:W-:Y:S01]  /*7fe0*/  FFMA.FTZ R82, R82, R152, -R163 ;  /* 0x0000009852527223 */ /* 0x000fe200000108a3 */
[----:B------:R-:W-:Y:S01]  /*7ff0*/  F2FP.SATFINITE.E4M3.F32.PACK_AB_MERGE_C R86, R157, R86, R158 ;  /* 0x000000569d56723e */ /* 0x000fe2000480709e */
[-C--:B------:R-:W-:Y:S01]  /*8000*/  FMUL.FTZ R157, R150, R155.reuse ;  /* 0x0000009b969d7220 */ /* 0x080fe20000410000 */
[----:B------:R-:W-:Y:S02]  /*8010*/  HADD2.F32 R153, -RZ, R151.H0_H0 ;  /* 0x20000097ff997230 */ /* 0x000fe40000004100 */
[C---:B------:R-:W-:Y:S01]  /*8020*/  FMUL.FTZ R155, R52.reuse, R155 ;  /* 0x0000009b349b7220 */ /* 0x040fe20000410000 */
[----:B------:R-:W-:Y:S01]  /*8030*/  HADD2.F32 R152, -RZ, R55.H1_H1 ;  /* 0x30000037ff987230 */ /* 0x000fe20000004100 */
[----:B------:R-:W-:Y:S01]  /*8040*/  F2FP.F16.E4M3.UNPACK_B R85, R85.H1 ;  /* 0x00000055ff55723e */ /* 0x000fe200030006ff */
[----:B------:R-:W-:Y:S02]  /*8050*/  HADD2.F32 R54, -RZ, R54.H1_H1 ;  /* 0x30000036ff367230 */ /* 0x000fe40000004100 */
[----:B------:R-:W-:Y:S01]  /*8060*/  FFMA.FTZ R52, R52, R153, -R157 ;  /* 0x0000009934347223 */ /* 0x000fe2000001089d */
[----:B------:R-:W-:-:S02]  /*8070*/  HADD2.F32 R55, -RZ, R53.H1_H1 ;  /* 0x30000035ff377230 */ /* 0x000fc40000004100 */
[----:B------:R-:W-:Y:S01]  /*8080*/  FFMA.FTZ R53, R150, R153, R155 ;  /* 0x0000009996357223 */ /* 0x000fe2000001009b */
[----:B------:R-:W-:Y:S02]  /*8090*/  HADD2.F32 R151, -RZ, R151.H1_H1 ;  /* 0x30000097ff977230 */ /* 0x000fe40000004100 */
[CC--:B------:R-:W-:Y:S01]  /*80a0*/  FMUL.FTZ R150, R54.reuse, R152.reuse ;  /* 0x0000009836967220 */ /* 0x0c0fe20000410000 */
[----:B------:R-:W-:Y:S01]  /*80b0*/  F2FP.F16.E4M3.UNPACK_B R81, R81.H1 ;  /* 0x00000051ff51723e */ /* 0x000fe200030006ff */
[C---:B------:R-:W-:Y:S01]  /*80c0*/  FMUL.FTZ R153, R55.reuse, R152 ;  /* 0x0000009837997220 */ /* 0x040fe20000410000 */
[----:B------:R-:W-:Y:S01]  /*80d0*/  F2FP.F16.E4M3.UNPACK_B R152, R51.H1 ;  /* 0x00000033ff98723e */ /* 0x000fe200030006ff */
[-C--:B------:R-:W-:Y:S01]  /*80e0*/  FFMA.FTZ R55, R55, R151.reuse, -R150 ;  /* 0x0000009737377223 */ /* 0x080fe20000010896 */
[----:B------:R-:W-:Y:S02]  /*80f0*/  HADD2.F32 R150, -RZ, R85.H0_H0 ;  /* 0x20000055ff967230 */ /* 0x000fe40000004100 */
[----:B------:R-:W-:Y:S01]  /*8100*/  FFMA.FTZ R54, R54, R151, R153 ;  /* 0x0000009736367223 */ /* 0x000fe20000010099 */
[----:B------:R-:W-:Y:S01]  /*8110*/  F2FP.F16.E4M3.UNPACK_B R50, R50.H1 ;  /* 0x00000032ff32723e */ /* 0x000fe200030006ff */
[----:B------:R-:W-:Y:S01]  /*8120*/  HADD2.F32 R153, -RZ, R152.H0_H0 ;  /* 0x20000098ff997230 */ /* 0x000fe20000004100 */
[----:B------:R-:W-:Y:S01]  /*8130*/  F2FP.SATFINITE.E4M3.F32.PACK_AB_MERGE_C R160, R160, R165, RZ ;  /* 0x000000a5a0a0723e */ /* 0x000fe200048070ff */
[----:B------:R-:W-:Y:S01]  /*8140*/  HADD2.F32 R51, -RZ, R81.H0_H0 ;  /* 0x20000051ff337230 */ /* 0x000fe20000004100 */
[----:B------:R-:W-:Y:S01]  /*8150*/  F2FP.F16.E4M3.UNPACK_B R155, R49 ;  /* 0x00000031ff9b723e */ /* 0x000fe200020006ff */
[----:B------:R-:W-:-:S02]  /*8160*/  HADD2.F32 R85, -RZ, R85.H1_H1 ;  /* 0x30000055ff557230 */ /* 0x000fc40000004100 */
[-C--:B------:R-:W-:Y:S01]  /*8170*/  FMUL.FTZ R158, R150, R153.reuse ;  /* 0x00000099969e7220 */ /* 0x080fe20000410000 */
[----:B------:R-:W-:Y:S02]  /*8180*/  HADD2.F32 R156, -RZ, R152.H1_H1 ;  /* 0x30000098ff9c7230 */ /* 0x000fe40000004100 */
[----:B------:R-:W-:Y:S01]  /*8190*/  FMUL.FTZ R153, R51, R153 ;  /* 0x0000009933997220 */ /* 0x000fe20000410000 */
[----:B------:R-:W-:Y:S01]  /*81a0*/  HADD2.F32 R81, -RZ, R81.H1_H1 ;  /* 0x30000051ff517230 */ /* 0x000fe20000004100 */
[----:B------:R-:W-:Y:S01]  /*81b0*/  F2FP.SATFINITE.E4M3.F32.PACK_AB_MERGE_C R82, R82, R161, R160 ;  /* 0x000000a15252723e */ /* 0x000fe200048070a0 */
[--C-:B------:R-:W-:Y:S02]  /*81c0*/  HADD2.F32 R151, -RZ, R50.reuse.H0_H0 ;  /* 0x20000032ff977230 */ /* 0x100fe40000004100 */
[----:B------:R-:W-:Y:S02]  /*81d0*/  HADD2.F32 R152, -RZ, R50.H1_H1 ;  /* 0x30000032ff987230 */ /* 0x000fe40000004100 */
[-C--:B------:R-:W-:Y:S01]  /*81e0*/  FMUL.FTZ R50, R85, R156.reuse ;  /* 0x0000009c55327220 */ /* 0x080fe20000410000 */
[C---:B------:R-:W-:Y:S01]  /*81f0*/  FMUL.FTZ R156, R81.reuse, R156 ;  /* 0x0000009c519c7220 */ /* 0x040fe20000410000 */
[----:B------:R-:W-:Y:S01]  /*8200*/  FFMA.FTZ R160, R150, R151, R153 ;  /* 0x0000009796a07223 */ /* 0x000fe20000010099 */
[----:B------:R-:W-:Y:S01]  /*8210*/  F2FP.F16.E4M3.UNPACK_B R150, R87 ;  /* 0x00000057ff96723e */ /* 0x000fe200020006ff */
[-C--:B------:R-:W-:Y:S01]  /*8220*/  FFMA.FTZ R162, R81, R152.reuse, -R50 ;  /* 0x0000009851a27223 */ /* 0x080fe20000010832 */
[----:B------:R-:W-:Y:S01]  /*8230*/  FFMA.FTZ R161, R85, R152, R156 ;  /* 0x0000009855a17223 */ /* 0x000fe2000001009c */
[----:B------:R-:W-:Y:S01]  /*8240*/  F2FP.F16.E4M3.UNPACK_B R50, R83 ;  /* 0x00000053ff32723e */ /* 0x000fe200020006ff */
[----:B------:R-:W-:Y:S01]  /*8250*/  FFMA.FTZ R159, R51, R151, -R158 ;  /* 0x00000097339f7223 */ /* 0x000fe2000001089e */
[----:B------:R-:W-:Y:S01]  /*8260*/  F2FP.F16.E4M3.UNPACK_B R87, R87.H1 ;  /* 0x00000057ff57723e */ /* 0x000fe200030006ff */
[----:B------:R-:W-:Y:S01]  /*8270*/  HADD2.F32 R85, -RZ, R150.H0_H0 ;  /* 0x20000096ff557230 */ /* 0x000fe20000004100 */
[----:B------:R-:W-:Y:S01]  /*8280*/  F2FP.F16.E4M3.UNPACK_B R156, R49.H1 ;  /* 0x00000031ff9c723e */ /* 0x000fe200030006ff */
[----:B------:R-:W-:Y:S01]  /*8290*/  HADD2.F32 R158, -RZ, R155.H0_H0 ;  /* 0x2000009bff9e7230 */ /* 0x000fe20000004100 */
[----:B------:R-:W-:Y:S01]  /*82a0*/  F2FP.F16.E4M3.UNPACK_B R83, R83.H1 ;  /* 0x00000053ff53723e */ /* 0x000fe200030006ff */
[----:B------:R-:W-:Y:S01]  /*82b0*/  HADD2.F32 R51, -RZ, R50.H0_H0 ;  /* 0x20000032ff337230 */ /* 0x000fe20000004100 */
[-C--:B------:R-:W-:Y:S01]  /*82c0*/  F2FP.F16.E4M3.UNPACK_B R49, R48.reuse ;  /* 0x00000030ff31723e */ /* 0x080fe200020006ff */
[----:B------:R-:W-:Y:S01]  /*82d0*/  HADD2.F32 R157, -RZ, R156.H0_H0 ;  /* 0x2000009cff9d7230 */ /* 0x000fe20000004100 */
[----:B------:R-:W-:Y:S01]  /*82e0*/  F2FP.F16.E4M3.UNPACK_B R151, R48.H1 ;  /* 0x00000030ff97723e */ /* 0x000fe200030006ff */
[----:B------:R-:W-:-:S02]  /*82f0*/  HADD2.F32 R48, -RZ, R87.H0_H0 ;  /* 0x20000057ff307230 */ /* 0x000fc40000004100 */
[-C--:B------:R-:W-:Y:S01]  /*8300*/  FMUL.FTZ R164, R85, R158.reuse ;  /* 0x0000009e55a47220 */ /* 0x080fe20000410000 */
[----:B------:R-:W-:Y:S02]  /*8310*/  HADD2.F32 R81, -RZ, R83.H0_H0 ;  /* 0x20000053ff517230 */ /* 0x000fe40000004100 */
[----:B------:R-:W-:Y:S01]  /*8320*/  FMUL.FTZ R158, R51, R158 ;  /* 0x0000009e339e7220 */ /* 0x000fe20000410000 */
[----:B------:R-:W-:Y:S02]  /*8330*/  HADD2.F32 R152, -RZ, R49.H0_H0 ;  /* 0x20000031ff987230 */ /* 0x000fe40000004100 */
[-C--:B------:R-:W-:Y:S01]  /*8340*/  FMUL.FTZ R166, R48, R157.reuse ;  /* 0x0000009d30a67220 */ /* 0x080fe20000410000 */
[----:B------:R-:W-:Y:S02]  /*8350*/  HADD2.F32 R153, -RZ, R151.H0_H0 ;  /* 0x20000097ff997230 */ /* 0x000fe40000004100 */
[----:B------:R-:W-:Y:S01]  /*8360*/  FMUL.FTZ R157, R81, R157 ;  /* 0x0000009d519d7220 */ /* 0x000fe20000410000 */
[----:B------:R-:W-:-:S02]  /*8370*/  HADD2.F32 R87, -RZ, R87.H1_H1 ;  /* 0x30000057ff577230 */ /* 0x000fc40000004100 */
[-C--:B------:R-:W-:Y:S01]  /*8380*/  FFMA.FTZ R164, R51, R152.reuse, -R164 ;  /* 0x0000009833a47223 */ /* 0x080fe200000108a4 */
[----:B------:R-:W-:Y:S02]  /*8390*/  HADD2.F32 R156, -RZ, R156.H1_H1 ;  /* 0x3000009cff9c7230 */ /* 0x000fe40000004100 */
[----:B------:R-:W-:Y:S01]  /*83a0*/  FFMA.FTZ R158, R85, R152, R158 ;  /* 0x00000098559e7223 */ /* 0x000fe2000001009e */
[----:B------:R-:W-:Y:S02]  /*83b0*/  HADD2.F32 R83, -RZ, R83.H1_H1 ;  /* 0x30000053ff537230 */ /* 0x000fe40000004100 */
[----:B------:R-:W-:Y:S01]  /*83c0*/  FFMA.FTZ R157, R48, R153, R157 ;  /* 0x00000099309d7223 */ /* 0x000fe2000001009d */
[----:B------:R-:W-:Y:S02]  /*83d0*/  HADD2.F32 R150, -RZ, R150.H1_H1 ;  /* 0x30000096ff967230 */ /* 0x000fe40000004100 */
[----:B------:R-:W-:Y:S01]  /*83e0*/  FMUL.FTZ R152, R87, R156 ;  /* 0x0000009c57987220 */ /* 0x000fe20000410000 */
[----:B------:R-:W-:-:S02]  /*83f0*/  HADD2.F32 R155, -RZ, R155.H1_H1 ;  /* 0x3000009bff9b7230 */ /* 0x000fc40000004100 */
[----:B------:R-:W-:Y:S01]  /*8400*/  FMUL.FTZ R156, R83, R156 ;  /* 0x0000009c539c7220 */ /* 0x000fe20000410000 */
[----:B------:R-:W-:Y:S02]  /*8410*/  HADD2.F32 R50, -RZ, R50.H1_H1 ;  /* 0x30000032ff327230 */ /* 0x000fe40000004100 */
[----:B------:R-:W-:Y:S01]  /*8420*/  FFMA.FTZ R166, R81, R153, -R166 ;  /* 0x0000009951a67223 */ /* 0x000fe200000108a6 */
        /* <DEDUP_REMOVED lines=11> */
[----:B------:R-:W-:Y:S02]  /*84e0*/  F2FP.SATFINITE.E4M3.F32.PACK_AB_MERGE_C R156, R156, R157, RZ ;  /* 0x0000009d9c9c723e */ /* 0x000fe400048070ff */
[----:B------:R-:W-:Y:S02]  /*84f0*/  F2FP.SATFINITE.E4M3.F32.PACK_AB_MERGE_C R81, R55, R52, R159 ;  /* 0x000000343751723e */ /* 0x000fe4000480709f */
[----:B------:R-:W-:Y:S02]  /*8500*/  F2FP.SATFINITE.E4M3.F32.PACK_AB_MERGE_C R83, R51, R164, R83 ;  /* 0x000000a43353723e */ /* 0x000fe40004807053 */
[----:B------:R-:W-:Y:S02]  /*8510*/  F2FP.SATFINITE.E4M3.F32.PACK_AB_MERGE_C R85, R54, R53, R160 ;  /* 0x000000353655723e */ /* 0x000fe400048070a0 */
[----:B------:R-:W-:-:S07]  /*8520*/  F2FP.SATFINITE.E4M3.F32.PACK_AB_MERGE_C R87, R155, R158, R156 ;  /* 0x0000009e9b57723e */ /* 0x000fce000480709c */
.L_x_2404:
[----:B------:R-:W-:Y:S05]  /*8530*/  BSYNC B2 ;  /* 0x0000000000027941 */ /* 0x000fea0003800000 */
.L_x_2403:
        /* <DEDUP_REMOVED lines=11> */
.L_x_2402:
[----:B------:R-:W-:Y:S05]  /*85f0*/  BSYNC B1 ;  /* 0x0000000000017941 */ /* 0x000fea0003800000 */
.L_x_2401:
[----:B-1----:R-:W-:Y:S01]  /*8600*/  VIADD R49, R19, 0x20 ;  /* 0x0000002013317836 */ /* 0x002fe20000000000 */
[----:B------:R-:W-:Y:S04]  /*8610*/  BSSY B1, `(.L_x_2405) ;  /* 0x000010d000017945 */ /* 0x000fe80003800000 */
        /* <DEDUP_REMOVED lines=9> */
[C---:B------:R-:W-:Y:S01]  /*86b0*/  VIADD R51, R19.reuse, 0x20 ;  /* 0x0000002013337836 */ /* 0x040fe20000000000 */
[----:B------:R-:W-:Y:S01]  /*86c0*/  IADD3 R82, P3, P4, R102, R80, R41 ;  /* 0x0000005066527210 */ /* 0x000fe20007c7e029 */
[----:B------:R-:W-:Y:S01]  /*86d0*/  VIADD R52, R19, 0x20 ;  /* 0x0000002013347836 */ /* 0x000fe20000000000 */
[----:B------:R-:W-:Y:S01]  /*86e0*/  SHF.R.S32.HI R49, RZ, 0x1f, R48 ;  /* 0x0000001fff317819 */ /* 0x000fe20000011430 */
[----:B------:R-:W-:-:S02]  /*86f0*/  IMAD.SHL.U32 R51, R51, 0x80, RZ ;  /* 0x0000008033337824 */ /* 0x000fc400078e00ff */
[----:B------:R-:W-:Y:S01]  /*8700*/  IMAD.SHL.U32 R52, R52, 0x80, RZ ;  /* 0x0000008034347824 */ /* 0x000fe200078e00ff */
[----:B------:R-:W-:Y:S01]  /*8710*/  LEA.HI R49, R49, R48, RZ, 0x5 ;  /* 0x0000003031317211 */ /* 0x000fe200078f28ff */
[----:B------:R-:W-:Y:S01]  /*8720*/  IMAD.IADD R83, R81, 0x1, R83 ;  /* 0x0000000151537824 */ /* 0x000fe200078e0253 */
        /* <DEDUP_REMOVED lines=8> */
[----:B------:R-:W-:Y:S02]  /*87b0*/  SHF.L.U32 R49, R49, 0xb, RZ ;  /* 0x0000000b31317819 */ /* 0x000fe400000006ff */
[----:B------:R-:W-:Y:S02]  /*87c0*/  LOP3.LUT R48, R48, R51, RZ, 0x3c, !PT ;  /* 0x0000003330307212 */ /* 0x000fe400078e3cff */
[----:B------:R-:W-:Y:S02]  /*87d0*/  LOP3.LUT R49, R49, 0xffffc000, RZ, 0xc0, !PT ;  /* 0xffffc00031317812 */ /* 0x000fe400078ec0ff */
[----:B------:R-:W-:-:S02]  /*87e0*/  IADD3.X R86, R42, R83, R107, P3, P4 ;  /* 0x000000532a567210 */ /* 0x000fc40001fe846b */
        /* <DEDUP_REMOVED lines=8> */
[----:B------:R-:W-:Y:S01]  /*8870*/  SHF.R.U32.HI R154, RZ, 0x8, R57 ;  /* 0x00000008ff9a7819 */ /* 0x000fe20000011639 */
[----:B-1----:R-:W-:Y:S01]  /*8880*/  IMAD.MOV.U32 R60, RZ, RZ, R48 ;  /* 0x000000ffff3c7224 */ /* 0x002fe200078e0030 */
[----:B------:R-:W-:Y:S01]  /*8890*/  LOP3.LUT R58, R57, 0xff, RZ, 0xc0, !PT ;  /* 0x000000ff393a7812 */ /* 0x000fe200078ec0ff */
[----:B------:R-:W-:Y:S01]  /*88a0*/  IMAD.MOV.U32 R56, RZ, RZ, R49 ;  /* 0x000000ffff387224 */ /* 0x000fe200078e0031 */
[----:B------:R-:W-:Y:S01]  /*88b0*/  SHF.R.U32.HI R153, RZ, 0x18, R57 ;  /* 0x00000018ff997819 */ /* 0x000fe20000011639 */
[----:B------:R-:W-:Y:S01]  /*88c0*/  IMAD.SHL.U32 R48, R154, 0x100, RZ ;  /* 0x000001009a307824 */ /* 0x000fe200078e00ff */
[--C-:B------:R-:W-:Y:S01]  /*88d0*/  SHF.R.U32.HI R149, RZ, 0x8, R59.reuse ;  /* 0x00000008ff957819 */ /* 0x100fe2000001163b */
[----:B--2---:R-:W-:Y:S01]  /*88e0*/  IMAD.MOV.U32 R62, RZ, RZ, R52 ;  /* 0x000000ffff3e7224 */ /* 0x004fe200078e0034 */
[----:B------:R-:W-:Y:S02]  /*88f0*/  PRMT R49, R153, 0x654, R58 ;  /* 0x0000065499317816 */ /* 0x000fe4000000003a */
[----:B------:R-:W-:-:S02]  /*8900*/  SHF.R.U32.HI R152, RZ, 0x10, R59 ;  /* 0x00000010ff987819 */ /* 0x000fc4000001163b */
[----:B------:R-:W-:Y:S02]  /*8910*/  LOP3.LUT R84, R59, 0xff, RZ, 0xc0, !PT ;  /* 0x000000ff3b547812 */ /* 0x000fe400078ec0ff */
[----:B------:R-:W-:Y:S02]  /*8920*/  SHF.R.U32.HI R129, RZ, 0x8, R63 ;  /* 0x00000008ff817819 */ /* 0x000fe4000001163f */
[----:B------:R-:W-:Y:S02]  /*8930*/  SHF.R.U32.HI R59, RZ, 0x18, R59 ;  /* 0x00000018ff3b7819 */ /* 0x000fe4000001163b */
[--C-:B------:R-:W-:Y:S01]  /*8940*/  SHF.R.U32.HI R151, RZ, 0x10, R61.reuse ;  /* 0x00000010ff977819 */ /* 0x100fe2000001163d */
[----:B------:R-:W-:Y:S01]  /*8950*/  IMAD.SHL.U32 R58, R129, 0x100, RZ ;  /* 0x00000100813a7824 */ /* 0x000fe200078e00ff */
[----:B------:R-:W-:Y:S02]  /*8960*/  SHF.R.U32.HI R147, RZ, 0x8, R61 ;  /* 0x00000008ff937819 */ /* 0x000fe4000001163d */
[----:B------:R-:W-:-:S02]  /*8970*/  LOP3.LUT R87, R61, 0xff, RZ, 0xc0, !PT ;  /* 0x000000ff3d577812 */ /* 0x000fc400078ec0ff */
[----:B------:R-:W-:Y:S02]  /*8980*/  SHF.R.U32.HI R150, RZ, 0x18, R61 ;  /* 0x00000018ff967819 */ /* 0x000fe4000001163d */
[----:B------:R-:W-:Y:S02]  /*8990*/  LOP3.LUT R61, R63, 0xff, RZ, 0xc0, !PT ;  /* 0x000000ff3f3d7812 */ /* 0x000fe400078ec0ff */
[----:B------:R-:W-:Y:S02]  /*89a0*/  SHF.R.U32.HI R128, RZ, 0x18, R63 ;  /* 0x00000018ff807819 */ /* 0x000fe4000001163f */
[----:B------:R-:W-:Y:S01]  /*89b0*/  LOP3.LUT R49, R49, 0xff00, R48, 0xf8, !PT ;  /* 0x0000ff0031317812 */ /* 0x000fe200078ef830 */
[----:B------:R-:W-:Y:S01]  /*89c0*/  IMAD.SHL.U32 R48, R149, 0x100, RZ ;  /* 0x0000010095307824 */ /* 0x000fe200078e00ff */
[----:B------:R-:W-:Y:S01]  /*89d0*/  SHF.R.U32.HI R155, RZ, 0x10, R57 ;  /* 0x00000010ff9b7819 */ /* 0x000fe20000011639 */
[----:B------:R-:W-:Y:S01]  /*89e0*/  IMAD.MOV.U32 R57, RZ, RZ, R50 ;  /* 0x000000ffff397224 */ /* 0x000fe200078e0032 */
[----:B------:R-:W-:-:S02]  /*89f0*/  PRMT R59, R59, 0x654, R84 ;  /* 0x000006543b3b7816 */ /* 0x000fc40000000054 */
[----:B------:R-:W-:Y:S01]  /*8a00*/  PRMT R61, R128, 0x654, R61 ;  /* 0x00000654803d7816 */ /* 0x000fe2000000003d */
[----:B------:R-:W-:Y:S01]  /*8a10*/  IMAD.U32 R50, R155, 0x10000, RZ ;  /* 0x000100009b327824 */ /* 0x000fe200078e00ff */
[----:B------:R-:W-:Y:S01]  /*8a20*/  LOP3.LUT R59, R59, 0xff00, R48, 0xf8, !PT ;  /* 0x0000ff003b3b7812 */ /* 0x000fe200078ef830 */
[----:B------:R-:W-:Y:S01]  /*8a30*/  IMAD.U32 R48, R152, 0x10000, RZ ;  /* 0x0001000098307824 */ /* 0x000fe200078e00ff */
[----:B------:R-:W-:Y:S02]  /*8a40*/  SHF.R.U32.HI R148, RZ, 0x10, R63 ;  /* 0x00000010ff947819 */ /* 0x000fe4000001163f */
[----:B------:R-:W-:Y:S02]  /*8a50*/  LOP3.LUT R149, R61, 0xff00, R58, 0xf8, !PT ;  /* 0x0000ff003d957812 */ /* 0x000fe400078ef83a */
[----:B------:R-:W-:Y:S01]  /*8a60*/  F2FP.F16.E4M3.UNPACK_B R129, R143.H1 ;  /* 0x0000008fff81723e */ /* 0x000fe200030006ff */
[----:B------:R-:W-:Y:S01]  /*8a70*/  IMAD.U32 R128, R148, 0x10000, RZ ;  /* 0x0001000094807824 */ /* 0x000fe200078e00ff */
[----:B------:R-:W-:-:S02]  /*8a80*/  F2FP.F16.E4M3.UNPACK_B R63, R62.H1 ;  /* 0x0000003eff3f723e */ /* 0x000fc400030006ff */
[----:B------:R-:W-:Y:S02]  /*8a90*/  F2FP.F16.E4M3.UNPACK_B R61, R60.H1 ;  /* 0x0000003cff3d723e */ /* 0x000fe400030006ff */
[----:B------:R-:W-:Y:S02]  /*8aa0*/  PRMT R87, R150, 0x654, R87 ;  /* 0x0000065496577816 */ /* 0x000fe40000000057 */
[----:B------:R-:W-:Y:S01]  /*8ab0*/  SHF.L.U32 R52, R147, 0x8, RZ ;  /* 0x0000000893347819 */ /* 0x000fe200000006ff */
[----:B------:R-:W-:Y:S01]  /*8ac0*/  HADD2.F32 R58, -RZ, R61.H0_H0 ;  /* 0x2000003dff3a7230 */ /* 0x000fe20000004100 */
[----:B------:R-:W-:Y:S01]  /*8ad0*/  LOP3.LUT R50, R49, 0xff0000, R50, 0xf8, !PT ;  /* 0x00ff000031327812 */ /* 0x000fe200078ef832 */
[----:B------:R-:W-:Y:S01]  /*8ae0*/  HADD2.F32 R49, -RZ, R129.H0_H0 ;  /* 0x20000081ff317230 */ /* 0x000fe20000004100 */
[----:B------:R-:W-:Y:S01]  /*8af0*/  LOP3.LUT R48, R59, 0xff0000, R48, 0xf8, !PT ;  /* 0x00ff00003b307812 */ /* 0x000fe200078ef830 */
[----:B------:R-:W-:Y:S01]  /*8b00*/  HADD2.F32 R59, -RZ, R63.H0_H0 ;  /* 0x2000003fff3b7230 */ /* 0x000fe20000004100 */
[----:B------:R-:W-:Y:S01]  /*8b10*/  F2FP.F16.E4M3.UNPACK_B R84, R146.H1 ;  /* 0x00000092ff54723e */ /* 0x000fe200030006ff */
[----:B------:R-:W-:Y:S01]  /*8b20*/  HADD2.F32 R61, -RZ, R61.H1_H1 ;  /* 0x3000003dff3d7230 */ /* 0x000fe20000004100 */
[----:B------:R-:W-:Y:S01]  /*8b30*/  LOP3.LUT R147, R87, 0xff00, R52, 0xf8, !PT ;  /* 0x0000ff0057937812 */ /* 0x000fe200078ef834 */
[----:B------:R-:W-:-:S02]  /*8b40*/  IMAD.U32 R52, R151, 0x10000, RZ ;  /* 0x0001000097347824 */ /* 0x000fc400078e00ff */
        /* <DEDUP_REMOVED lines=12> */
[----:B------:R-:W-:-:S02]  /*8c10*/  HADD2.F32 R129, -RZ, R143.H0_H0 ;  /* 0x2000008fff817230 */ /* 0x000fc40000004100 */
[----:B------:R-:W-:Y:S01]  /*8c20*/  FMUL.FTZ R150, R61, R84 ;  /* 0x000000543d967220 */ /* 0x000fe20000410000 */
[----:B------:R-:W-:Y:S01]  /*8c30*/  F2FP.F16.E4M3.UNPACK_B R146, R146 ;  /* 0x00000092ff92723e */ /* 0x000fe200020006ff */
[----:B------:R-:W-:Y:S01]  /*8c40*/  FMUL.FTZ R148, R87, R84 ;  /* 0x0000005457947220 */ /* 0x000fe20000410000 */
[----:B------:R-:W-:Y:S01]  /*8c50*/  HADD2.F32 R84, -RZ, R63.H0_H0 ;  /* 0x2000003fff547230 */ /* 0x000fe20000004100 */
[----:B------:R-:W-:Y:S01]  /*8c60*/  LOP3.LUT R52, R147, 0xff0000, R52, 0xf8, !PT ;  /* 0x00ff000093347812 */ /* 0x000fe200078ef834 */
[----:B------:R-:W-:Y:S02]  /*8c70*/  HADD2.F32 R62, -RZ, R60.H0_H0 ;  /* 0x2000003cff3e7230 */ /* 0x000fe40000004100 */
[----:B------:R-:W-:Y:S01]  /*8c80*/  FFMA.FTZ R154, R87, R128, R150 ;  /* 0x00000080579a7223 */ /* 0x000fe20000010096 */
[----:B------:R-:W-:Y:S02]  /*8c90*/  HADD2.F32 R87, -RZ, R146.H0_H0 ;  /* 0x20000092ff577230 */ /* 0x000fe40000004100 */
[----:B------:R-:W-:Y:S01]  /*8ca0*/  FMUL.FTZ R147, R84, R129 ;  /* 0x0000008154937220 */ /* 0x000fe20000410000 */
[----:B------:R-:W-:-:S02]  /*8cb0*/  HADD2.F32 R143, -RZ, R143.H1_H1 ;  /* 0x3000008fff8f7230 */ /* 0x000fc40000004100 */
[C---:B------:R-:W-:Y:S01]  /*8cc0*/  FMUL.FTZ R129, R62.reuse, R129 ;  /* 0x000000813e817220 */ /* 0x040fe20000410000 */
[----:B------:R-:W-:Y:S02]  /*8cd0*/  HADD2.F32 R63, -RZ, R63.H1_H1 ;  /* 0x3000003fff3f7230 */ /* 0x000fe40000004100 */
[----:B------:R-:W-:Y:S01]  /*8ce0*/  FFMA.FTZ R61, R61, R128, -R148 ;  /* 0x000000803d3d7223 */ /* 0x000fe20000010894 */
[-C--:B------:R-:W-:Y:S01]  /*8cf0*/  FFMA.FTZ R147, R62, R87.reuse, -R147 ;  /* 0x000000573e937223 */ /* 0x080fe20000010893 */
[----:B------:R-:W-:Y:S01]  /*8d00*/  FFMA.FTZ R148, R84, R87, R129 ;  /* 0x0000005754947223 */ /* 0x000fe20000010081 */
[----:B------:R-:W-:Y:S02]  /*8d10*/  HADD2.F32 R60, -RZ, R60.H1_H1 ;  /* 0x3000003cff3c7230 */ /* 0x000fe40000004100 */
[-C--:B------:R-:W-:Y:S01]  /*8d20*/  FMUL.FTZ R87, R63, R143.reuse ;  /* 0x0000008f3f577220 */ /* 0x080fe20000410000 */
[----:B------:R-:W-:Y:S01]  /*8d30*/  HADD2.F32 R146, -RZ, R146.H1_H1 ;  /* 0x30000092ff927230 */ /* 0x000fe20000004100 */
[----:B------:R-:W-:Y:S01]  /*8d40*/  F2FP.F16.E4M3.UNPACK_B R62, R144.H1 ;  /* 0x00000090ff3e723e */ /* 0x000fe200030006ff */
[----:B------:R-:W-:Y:S01]  /*8d50*/  FMUL.FTZ R152, R60, R143 ;  /* 0x0000008f3c987220 */ /* 0x000fe20000410000 */
[----:B------:R-:W-:-:S02]  /*8d60*/  F2FP.F16.E4M3.UNPACK_B R84, R54.H1 ;  /* 0x00000036ff54723e */ /* 0x000fc400030006ff */
[-C--:B------:R-:W-:Y:S01]  /*8d70*/  FFMA.FTZ R150, R60, R146.reuse, -R87 ;  /* 0x000000923c967223 */ /* 0x080fe20000010857 */
[----:B------:R-:W-:Y:S01]  /*8d80*/  F2FP.F16.E4M3.UNPACK_B R60, R57.H1 ;  /* 0x00000039ff3c723e */ /* 0x000fe200030006ff */
[--C-:B------:R-:W-:Y:S01]  /*8d90*/  HADD2.F32 R129, -RZ, R62.reuse.H0_H0 ;  /* 0x2000003eff817230 */ /* 0x100fe20000004100 */
[----:B------:R-:W-:Y:S01]  /*8da0*/  F2FP.F16.E4M3.UNPACK_B R128, R145.H1 ;  /* 0x00000091ff80723e */ /* 0x000fe200030006ff */
[----:B------:R-:W-:Y:S02]  /*8db0*/  HADD2.F32 R143, -RZ, R62.H1_H1 ;  /* 0x3000003eff8f7230 */ /* 0x000fe40000004100 */
[----:B------:R-:W-:Y:S01]  /*8dc0*/  FFMA.FTZ R149, R63, R146, R152 ;  /* 0x000000923f957223 */ /* 0x000fe20000010098 */
[----:B------:R-:W-:Y:S01]  /*8dd0*/  HADD2.F32 R87, -RZ, R84.H0_H0 ;  /* 0x20000054ff577230 */ /* 0x000fe20000004100 */
[----:B------:R-:W-:Y:S01]  /*8de0*/  F2FP.F16.E4M3.UNPACK_B R144, R144 ;  /* 0x00000090ff90723e */ /* 0x000fe200020006ff */
[----:B------:R-:W-:Y:S01]  /*8df0*/  HADD2.F32 R62, -RZ, R60.H0_H0 ;  /* 0x2000003cff3e7230 */ /* 0x000fe20000004100 */
[----:B------:R-:W-:Y:S01]  /*8e00*/  F2FP.F16.E4M3.UNPACK_B R57, R57 ;  /* 0x00000039ff39723e */ /* 0x000fe200020006ff */
[----:B------:R-:W-:-:S02]  /*8e10*/  HADD2.F32 R84, -RZ, R84.H1_H1 ;  /* 0x30000054ff547230 */ /* 0x000fc40000004100 */
[CC--:B------:R-:W-:Y:S01]  /*8e20*/  FMUL.FTZ R151, R87.reuse, R129.reuse ;  /* 0x0000008157977220 */ /* 0x0c0fe20000410000 */
[----:B------:R-:W-:Y:S02]  /*8e30*/  HADD2.F32 R60, -RZ, R60.H1_H1 ;  /* 0x3000003cff3c7230 */ /* 0x000fe40000004100 */
[----:B------:R-:W-:Y:S01]  /*8e40*/  FMUL.FTZ R146, R62, R129 ;  /* 0x000000813e927220 */ /* 0x000fe20000410000 */
[--C-:B------:R-:W-:Y:S02]  /*8e50*/  HADD2.F32 R129, -RZ, R128.reuse.H1_H1 ;  /* 0x30000080ff817230 */ /* 0x100fe40000004100 */
[-C--:B------:R-:W-:Y:S01]  /*8e60*/  FMUL.FTZ R153, R84, R143.reuse ;  /* 0x0000008f54997220 */ /* 0x080fe20000410000 */
[----:B------:R-:W-:Y:S02]  /*8e70*/  HADD2.F32 R63, -RZ, R128.H0_H0 ;  /* 0x20000080ff3f7230 */ /* 0x000fe40000004100 */
[C---:B------:R-:W-:Y:S01]  /*8e80*/  FMUL.FTZ R143, R60.reuse, R143 ;  /* 0x0000008f3c8f7220 */ /* 0x040fe20000410000 */
[----:B------:R-:W-:Y:S01]  /*8e90*/  F2FP.F16.E4M3.UNPACK_B R145, R145 ;  /* 0x00000091ff91723e */ /* 0x000fe200020006ff */
[----:B------:R-:W-:Y:S01]  /*8ea0*/  FFMA.FTZ R152, R60, R129, -R153 ;  /* 0x000000813c987223 */ /* 0x000fe20000010899 */
[----:B------:R-:W-:Y:S01]  /*8eb0*/  F2FP.F16.E4M3.UNPACK_B R60, R54 ;  /* 0x00000036ff3c723e */ /* 0x000fe200020006ff */
[-C--:B------:R-:W-:Y:S01]  /*8ec0*/  FFMA.FTZ R151, R62, R63.reuse, -R151 ;  /* 0x0000003f3e977223 */ /* 0x080fe20000010897 */
[----:B------:R-:W-:Y:S01]  /*8ed0*/  FFMA.FTZ R146, R87, R63, R146 ;  /* 0x0000003f57927223 */ /* 0x000fe20000010092 */
[----:B------:R-:W-:-:S02]  /*8ee0*/  HADD2.F32 R87, -RZ, R144.H0_H0 ;  /* 0x20000090ff577230 */ /* 0x000fc40000004100 */
[----:B------:R-:W-:Y:S01]  /*8ef0*/  FFMA.FTZ R153, R84, R129, R143 ;  /* 0x0000008154997223 */ /* 0x000fe2000001008f */
[----:B------:R-:W-:Y:S01]  /*8f00*/  HADD2.F32 R62, -RZ, R60.H0_H0 ;  /* 0x2000003cff3e7230 */ /* 0x000fe20000004100 */
[----:B------:R-:W-:Y:S01]  /*8f10*/  F2FP.SATFINITE.E4M3.F32.PACK_AB_MERGE_C R58, R61, R58, RZ ;  /* 0x0000003a3d3a723e */ /* 0x000fe200048070ff */
[--C-:B------:R-:W-:Y:S01]  /*8f20*/  HADD2.F32 R54, -RZ, R57.reuse.H0_H0 ;  /* 0x20000039ff367230 */ /* 0x100fe20000004100 */
[----:B------:R-:W-:Y:S01]  /*8f30*/  F2FP.F16.E4M3.UNPACK_B R61, R56 ;  /* 0x00000038ff3d723e */ /* 0x000fe200020006ff */
[----:B------:R-:W-:Y:S02]  /*8f40*/  HADD2.F32 R144, -RZ, R144.H1_H1 ;  /* 0x30000090ff907230 */ /* 0x000fe40000004100 */
[-C--:B------:R-:W-:Y:S01]  /*8f50*/  FMUL.FTZ R129, R62, R87.reuse ;  /* 0x000000573e817220 */ /* 0x080fe20000410000 */
[----:B------:R-:W-:Y:S02]  /*8f60*/  HADD2.F32 R60, -RZ, R60.H1_H1 ;  /* 0x3000003cff3c7230 */ /* 0x000fe40000004100 */
[----:B------:R-:W-:Y:S01]  /*8f70*/  FMUL.FTZ R87, R54, R87 ;  /* 0x0000005736577220 */ /* 0x000fe20000410000 */
[----:B------:R-:W-:Y:S01]  /*8f80*/  HADD2.F32 R57, -RZ, R57.H1_H1 ;  /* 0x30000039ff397230 */ /* 0x000fe20000004100 */
[----:B------:R-:W-:Y:S01]  /*8f90*/  F2FP.SATFINITE.E4M3.F32.PACK_AB_MERGE_C R151, R152, R151, RZ ;  /* 0x000000979897723e */ /* 0x000fe200048070ff */
[----:B------:R-:W-:-:S02]  /*8fa0*/  HADD2.F32 R63, -RZ, R145.H0_H0 ;  /* 0x20000091ff3f7230 */ /* 0x000fc40000004100 */
[-C--:B------:R-:W-:Y:S01]  /*8fb0*/  FMUL.FTZ R128, R60, R144.reuse ;  /* 0x000000903c807220 */ /* 0x080fe20000410000 */
[----:B------:R-:W-:Y:S02]  /*8fc0*/  HADD2.F32 R145, -RZ, R145.H1_H1 ;  /* 0x30000091ff917230 */ /* 0x000fe40000004100 */
[----:B------:R-:W-:Y:S01]  /*8fd0*/  FMUL.FTZ R143, R57, R144 ;  /* 0x00000090398f7220 */ /* 0x000fe20000410000 */
[----:B------:R-:W-:Y:S01]  /*8fe0*/  F2FP.SATFINITE.E4M3.F32.PACK_AB_MERGE_C R146, R153, R146, RZ ;  /* 0x000000929992723e */ /* 0x000fe200048070ff */
[-C--:B------:R-:W-:Y:S01]  /*8ff0*/  FFMA.FTZ R54, R54, R63.reuse, -R129 ;  /* 0x0000003f36367223 */ /* 0x080fe20000010881 */
[----:B------:R-:W-:Y:S01]  /*9000*/  FFMA.FTZ R84, R62, R63, R87 ;  /* 0x0000003f3e547223 */ /* 0x000fe20000010057 */
[----:B------:R-:W-:Y:S01]  /*9010*/  F2FP.F16.E4M3.UNPACK_B R62, R53 ;  /* 0x00000035ff3e723e */ /* 0x000fe200020006ff */
[-C--:B------:R-:W-:Y:S01]  /*9020*/  FFMA.FTZ R57, R57, R145.reuse, -R128 ;  /* 0x0000009139397223 */ /* 0x080fe20000010880 */
[----:B------:R-:W-:Y:S01]  /*9030*/  F2FP.F16.E4M3.UNPACK_B R129, R52 ;  /* 0x00000034ff81723e */ /* 0x000fe200020006ff */
[----:B------:R-:W-:Y:S01]  /*9040*/  FFMA.FTZ R145, R60, R145, R143 ;  /* 0x000000913c917223 */ /* 0x000fe2000001008f */
[----:B------:R-:W-:Y:S01]  /*9050*/  F2FP.F16.E4M3.UNPACK_B R87, R50 ;  /* 0x00000032ff57723e */ /* 0x000fe200020006ff */
[----:B------:R-:W-:Y:S01]  /*9060*/  HADD2.F32 R63, -RZ, R62.H0_H0 ;  /* 0x2000003eff3f7230 */ /* 0x000fe20000004100 */
[----:B------:R-:W-:Y:S01]  /*9070*/  F2FP.SATFINITE.E4M3.F32.PACK_AB_MERGE_C R57, R57, R54, R151 ;  /* 0x000000363939723e */ /* 0x000fe20004807097 */
[----:B------:R-:W-:Y:S01]  /*9080*/  HADD2.F32 R143, -RZ, R129.H0_H0 ;  /* 0x20000081ff8f7230 */ /* 0x000fe20000004100 */
[----:B------:R-:W-:Y:S01]  /*9090*/  F2FP.SATFINITE.E4M3.F32.PACK_AB_MERGE_C R54, R145, R84, R146 ;  /* 0x000000549136723e */ /* 0x000fe20004807092 */
[----:B------:R-:W-:Y:S01]  /*90a0*/  HADD2.F32 R60, -RZ, R61.H0_H0 ;  /* 0x2000003dff3c7230 */ /* 0x000fe20000004100 */
[----:B------:R-:W-:Y:S01]  /*90b0*/  F2FP.F16.E4M3.UNPACK_B R56, R56.H1 ;  /* 0x00000038ff38723e */ /* 0x000fe200030006ff */
[----:B------:R-:W-:-:S02]  /*90c0*/  HADD2.F32 R128, -RZ, R87.H0_H0 ;  /* 0x20000057ff807230 */ /* 0x000fc40000004100 */
[CC--:B------:R-:W-:Y:S01]  /*90d0*/  FMUL.FTZ R145, R63.reuse, R143.reuse ;  /* 0x0000008f3f917220 */ /* 0x0c0fe20000410000 */
[----:B------:R-:W-:Y:S02]  /*90e0*/  HADD2.F32 R84, -RZ, R62.H1_H1 ;  /* 0x3000003eff547230 */ /* 0x000fe40000004100 */
[C---:B------:R-:W-:Y:S01]  /*90f0*/  FMUL.FTZ R144, R60.reuse, R143 ;  /* 0x0000008f3c907220 */ /* 0x040fe20000410000 */
[----:B------:R-:W-:Y:S02]  /*9100*/  HADD2.F32 R129, -RZ, R129.H1_H1 ;  /* 0x30000081ff817230 */ /* 0x000fe40000004100 */
[-C--:B------:R-:W-:Y:S01]  /*9110*/  FFMA.FTZ R60, R60, R128.reuse, -R145 ;  /* 0x000000803c3c7223 */ /* 0x080fe20000010891 */
[----:B------:R-:W-:Y:S02]  /*9120*/  HADD2.F32 R62, -RZ, R61.H1_H1 ;  /* 0x3000003dff3e7230 */ /* 0x000fe40000004100 */
[----:B------:R-:W-:Y:S01]  /*9130*/  FFMA.FTZ R61, R63, R128, R144 ;  /* 0x000000803f3d7223 */ /* 0x000fe20000010090 */
[----:B------:R-:W-:-:S02]  /*9140*/  HADD2.F32 R87, -RZ, R87.H1_H1 ;  /* 0x30000057ff577230 */ /* 0x000fc40000004100 */
[----:B------:R-:W-:Y:S01]  /*9150*/  FMUL.FTZ R143, R84, R129 ;  /* 0x00000081548f7220 */ /* 0x000fe20000410000 */
[----:B------:R-:W-:Y:S01]  /*9160*/  F2FP.F16.E4M3.UNPACK_B R63, R53.H1 ;  /* 0x00000035ff3f723e */ /* 0x000fe200030006ff */
[C---:B------:R-:W-:Y:S01]  /*9170*/  FMUL.FTZ R129, R62.reuse, R129 ;  /* 0x000000813e817220 */ /* 0x040fe20000410000 */
[----:B------:R-:W-:Y:S01]  /*9180*/  F2FP.F16.E4M3.UNPACK_B R128, R52.H1 ;  /* 0x00000034ff80723e */ /* 0x000fe200030006ff */
[-C--:B------:R-:W-:Y:S01]  /*9190*/  FFMA.FTZ R53, R62, R87.reuse, -R143 ;  /* 0x000000573e357223 */ /* 0x080fe2000001088f */
[----:B------:R-:W-:Y:S01]  /*91a0*/  F2FP.F16.E4M3.UNPACK_B R50, R50.H1 ;  /* 0x00000032ff32723e */ /* 0x000fe200030006ff */
[----:B------:R-:W-:Y:S01]  /*91b0*/  FFMA.FTZ R52, R84, R87, R129 ;  /* 0x0000005754347223 */ /* 0x000fe20000010081 */
[----:B------:R-:W-:Y:S01]  /*91c0*/  HADD2.F32 R84, -RZ, R63.H0_H0 ;  /* 0x2000003fff547230 */ /* 0x000fe20000004100 */
[----:B------:R-:W-:Y:S01]  /*91d0*/  F2FP.SATFINITE.E4M3.F32.PACK_AB_MERGE_C R154, R154, R59, RZ ;  /* 0x0000003b9a9a723e */ /* 0x000fe200048070ff */
[----:B------:R-:W-:Y:S01]  /*91e0*/  HADD2.F32 R129, -RZ, R128.H0_H0 ;  /* 0x20000080ff817230 */ /* 0x000fe20000004100 */
[----:B------:R-:W-:Y:S01]  /*91f0*/  F2FP.SATFINITE.E4M3.F32.PACK_AB_MERGE_C R59, R150, R147, R58 ;  /* 0x00000093963b723e */ /* 0x000fe2000480703a */
[----:B------:R-:W-:Y:S01]  /*9200*/  HADD2.F32 R62, -RZ, R56.H0_H0 ;  /* 0x20000038ff3e7230 */ /* 0x000fe20000004100 */
[----:B------:R-:W-:Y:S01]  /*9210*/  F2FP.SATFINITE.E4M3.F32.PACK_AB_MERGE_C R58, R149, R148, R154 ;  /* 0x00000094953a723e */ /* 0x000fe2000480709a */
[----:B------:R-:W-:-:S02]  /*9220*/  HADD2.F32 R87, -RZ, R50.H0_H0 ;  /* 0x20000032ff577230 */ /* 0x000fc40000004100 */
[-C--:B------:R-:W-:Y:S01]  /*9230*/  FMUL.FTZ R145, R84, R129.reuse ;  /* 0x0000008154917220 */ /* 0x080fe20000410000 */
[----:B------:R-:W-:Y:S02]  /*9240*/  HADD2.F32 R56, -RZ, R56.H1_H1 ;  /* 0x30000038ff387230 */ /* 0x000fe40000004100 */
[----:B------:R-:W-:Y:S01]  /*9250*/  FMUL.FTZ R129, R62, R129 ;  /* 0x000000813e817220 */ /* 0x000fe20000410000 */
[----:B------:R-:W-:Y:S01]  /*9260*/  HADD2.F32 R143, -RZ, R128.H1_H1 ;  /* 0x30000080ff8f7230 */ /* 0x000fe20000004100 */
[----:B------:R-:W-:Y:S01]  /*9270*/  F2FP.F16.E4M3.UNPACK_B R144, R49.H1 ;  /* 0x00000031ff90723e */ /* 0x000fe200030006ff */
[----:B------:R-:W-:Y:S02]  /*9280*/  HADD2.F32 R63, -RZ, R63.H1_H1 ;  /* 0x3000003fff3f7230 */ /* 0x000fe40000004100 */
[----:B------:R-:W-:Y:S01]  /*9290*/  FFMA.FTZ R148, R84, R87, R129 ;  /* 0x0000005754947223 */ /* 0x000fe20000010081 */
[----:B------:R-:W-:Y:S02]  /*92a0*/  HADD2.F32 R128, -RZ, R50.H1_H1 ;  /* 0x30000032ff807230 */ /* 0x000fe40000004100 */
[----:B------:R-:W-:Y:S01]  /*92b0*/  FMUL.FTZ R84, R56, R143 ;  /* 0x0000008f38547220 */ /* 0x000fe20000410000 */
[----:B------:R-:W-:Y:S01]  /*92c0*/  F2FP.F16.E4M3.UNPACK_B R50, R51 ;  /* 0x00000033ff32723e */ /* 0x000fe200020006ff */
[C---:B------:R-:W-:Y:S01]  /*92d0*/  FMUL.FTZ R147, R63.reuse, R143 ;  /* 0x0000008f3f937220 */ /* 0x040fe20000410000 */
[----:B------:R-:W-:Y:S01]  /*92e0*/  F2FP.F16.E4M3.UNPACK_B R51, R51.H1 ;  /* 0x00000033ff33723e */ /* 0x000fe200030006ff */
[-C--:B------:R-:W-:Y:S01]  /*92f0*/  FFMA.FTZ R151, R63, R128.reuse, R84 ;  /* 0x000000803f977223 */ /* 0x080fe20000010054 */
[----:B------:R-:W-:Y:S01]  /*9300*/  F2FP.F16.E4M3.UNPACK_B R63, R55.H1 ;  /* 0x00000037ff3f723e */ /* 0x000fe200030006ff */
[----:B------:R-:W-:Y:S01]  /*9310*/  FFMA.FTZ R146, R62, R87, -R145 ;  /* 0x000000573e927223 */ /* 0x000fe20000010891 */
[----:B------:R-:W-:Y:S01]  /*9320*/  F2FP.F16.E4M3.UNPACK_B R143, R49 ;  /* 0x00000031ff8f723e */ /* 0x000fe200020006ff */
        /* <DEDUP_REMOVED lines=14> */
[----:B------:R-:W-:Y:S02]  /*9410*/  HADD2.F32 R63, -RZ, R63.H1_H1 ;  /* 0x3000003fff3f7230 */ /* 0x000fe40000004100 */
[----:B------:R-:W-:Y:S01]  /*9420*/  FFMA.FTZ R147, R48, R129, R147 ;  /* 0x0000008130937223 */ /* 0x000fe20000010093 */
[----:B------:R-:W-:-:S02]  /*9430*/  HADD2.F32 R144, -RZ, R144.H1_H1 ;  /* 0x30000090ff907230 */ /* 0x000fc40000004100 */
[-C--:B------:R-:W-:Y:S01]  /*9440*/  FMUL.FTZ R150, R84, R145.reuse ;  /* 0x0000009154967220 */ /* 0x080fe20000410000 */
[----:B------:R-:W-:Y:S01]  /*9450*/  HADD2.F32 R51, -RZ, R51.H1_H1 ;  /* 0x30000033ff337230 */ /* 0x000fe20000004100 */
[----:B------:R-:W-:Y:S01]  /*9460*/  F2FP.SATFINITE.E4M3.F32.PACK_AB_MERGE_C R148, R151, R148, RZ ;  /* 0x000000949794723e */ /* 0x000fe200048070ff */
[----:B------:R-:W-:Y:S02]  /*9470*/  HADD2.F32 R55, -RZ, R50.H0_H0 ;  /* 0x20000032ff377230 */ /* 0x000fe40000004100 */
[-C--:B------:R-:W-:Y:S01]  /*9480*/  FMUL.FTZ R56, R63, R144.reuse ;  /* 0x000000903f387220 */ /* 0x080fe20000410000 */
[----:B------:R-:W-:Y:S02]  /*9490*/  HADD2.F32 R128, -RZ, R49.H0_H0 ;  /* 0x20000031ff807230 */ /* 0x000fe40000004100 */
[----:B------:R-:W-:Y:S01]  /*94a0*/  FMUL.FTZ R144, R51, R144 ;  /* 0x0000009033907220 */ /* 0x000fe20000410000 */
[----:B------:R-:W-:Y:S02]  /*94b0*/  HADD2.F32 R62, -RZ, R62.H1_H1 ;  /* 0x3000003eff3e7230 */ /* 0x000fe40000004100 */
[----:B------:R-:W-:Y:S01]  /*94c0*/  FMUL.FTZ R145, R55, R145 ;  /* 0x0000009137917220 */ /* 0x000fe20000410000 */
[----:B------:R-:W-:-:S02]  /*94d0*/  HADD2.F32 R143, -RZ, R143.H1_H1 ;  /* 0x3000008fff8f7230 */ /* 0x000fc40000004100 */
[-C--:B------:R-:W-:Y:S01]  /*94e0*/  FFMA.FTZ R150, R55, R128.reuse, -R150 ;  /* 0x0000008037967223 */ /* 0x080fe20000010896 */
[----:B------:R-:W-:Y:S02]  /*94f0*/  HADD2.F32 R48, -RZ, R87.H1_H1 ;  /* 0x30000057ff307230 */ /* 0x000fe40000004100 */
[----:B------:R-:W-:Y:S01]  /*9500*/  FFMA.FTZ R145, R84, R128, R145 ;  /* 0x0000008054917223 */ /* 0x000fe20000010091 */
[----:B------:R-:W-:Y:S02]  /*9510*/  HADD2.F32 R50, -RZ, R50.H1_H1 ;  /* 0x30000032ff327230 */ /* 0x000fe40000004100 */
[-C--:B------:R-:W-:Y:S01]  /*9520*/  FMUL.FTZ R55, R62, R143.reuse ;  /* 0x0000008f3e377220 */ /* 0x080fe20000410000 */
[----:B------:R-:W-:Y:S02]  /*9530*/  HADD2.F32 R49, -RZ, R49.H1_H1 ;  /* 0x30000031ff317230 */ /* 0x000fe40000004100 */
[-C--:B------:R-:W-:Y:S01]  /*9540*/  FFMA.FTZ R56, R51, R48.reuse, -R56 ;  /* 0x0000003033387223 */ /* 0x080fe20000010838 */
[----:B------:R-:W-:Y:S01]  /*9550*/  FFMA.FTZ R144, R63, R48, R144 ;  /* 0x000000303f907223 */ /* 0x000fe20000010090 */
[----:B------:R-:W-:Y:S01]  /*9560*/  FMUL.FTZ R143, R50, R143 ;  /* 0x0000008f328f7220 */ /* 0x000fe20000410000 */
[----:B------:R-:W-:-:S02]  /*9570*/  IMAD.MOV.U32 R48, RZ, RZ, R59 ;  /* 0x000000ffff307224 */ /* 0x000fc400078e003b */
[----:B------:R-:W-:Y:S01]  /*9580*/  FFMA.FTZ R55, R50, R49, -R55 ;  /* 0x0000003132377223 */ /* 0x000fe20000010837 */
[----:B------:R-:W-:Y:S01]  /*9590*/  F2FP.SATFINITE.E4M3.F32.PACK_AB_MERGE_C R56, R56, R153, RZ ;  /* 0x000000993838723e */ /* 0x000fe200048070ff */
[----:B------:R-:W-:Y:S01]  /*95a0*/  FFMA.FTZ R62, R62, R49, R143 ;  /* 0x000000313e3e7223 */ /* 0x000fe2000001008f */
[----:B------:R-:W-:Y:S01]  /*95b0*/  F2FP.SATFINITE.E4M3.F32.PACK_AB_MERGE_C R144, R144, R147, RZ ;  /* 0x000000939090723e */ /* 0x000fe200048070ff */
[----:B------:R-:W-:Y:S01]  /*95c0*/  IMAD.MOV.U32 R50, RZ, RZ, R57 ;  /* 0x000000ffff327224 */ /* 0x000fe200078e0039 */
[----:B------:R-:W-:Y:S02]  /*95d0*/  F2FP.SATFINITE.E4M3.F32.PACK_AB_MERGE_C R49, R53, R60, R146 ;  /* 0x0000003c3531723e */ /* 0x000fe40004807092 */
[----:B------:R-:W-:Y:S02]  /*95e0*/  F2FP.SATFINITE.E4M3.F32.PACK_AB_MERGE_C R51, R55, R150, R56 ;  /* 0x000000963733723e */ /* 0x000fe40004807038 */
[----:B------:R-:W-:Y:S01]  /*95f0*/  F2FP.SATFINITE.E4M3.F32.PACK_AB_MERGE_C R53, R52, R61, R148 ;  /* 0x0000003d3435723e */ /* 0x000fe20004807094 */
[----:B------:R-:W-:Y:S01]  /*9600*/  IMAD.MOV.U32 R52, RZ, RZ, R58 ;  /* 0x000000ffff347224 */ /* 0x000fe200078e003a */
[----:B------:R-:W-:-:S07]  /*9610*/  F2FP.SATFINITE.E4M3.F32.PACK_AB_MERGE_C R55, R62, R145, R144 ;  /* 0x000000913e37723e */ /* 0x000fce0004807090 */
.L_x_2408:
[----:B------:R-:W-:Y:S05]  /*9620*/  BSYNC B2 ;  /* 0x0000000000027941 */ /* 0x000fea0003800000 */
.L_x_2407:
        /* <DEDUP_REMOVED lines=11> */
.L_x_2406:
[----:B------:R-:W-:Y:S05]  /*96e0*/  BSYNC B1 ;  /* 0x0000000000017941 */ /* 0x000fea0003800000 */
.L_x_2405:
        /* <DEDUP_REMOVED lines=12> */
[----:B------:R-:W-:Y:S01]  /*97b0*/  IMAD.SHL.U32 R51, R51, 0x80, RZ ;  /* 0x0000008033337824 */ /* 0x000fe200078e00ff */
[----:B------:R-:W-:Y:S01]  /*97c0*/  IADD3 R58, P3, P4, R102, R56, R41 ;  /* 0x00000038663a7210 */ /* 0x000fe20007c7e029 */
[----:B------:R-:W-:Y:S01]  /*97d0*/  IMAD.IADD R59, R57, 0x1, R59 ;  /* 0x00000001393b7824 */ /* 0x000fe200078e023b */
[----:B------:R-:W-:-:S02]  /*97e0*/  SHF.R.S32.HI R49, RZ, 0x1f, R48 ;  /* 0x0000001fff317819 */ /* 0x000fc40000011430 */
[----:B------:R-:W-:Y:S02]  /*97f0*/  LOP3.LUT R51, R51, 0x380, RZ, 0xc0, !PT ;  /* 0x0000038033337812 */ /* 0x000fe400078ec0ff */
        /* <DEDUP_REMOVED lines=25> */
[----:B------:R-:W-:Y:S01]  /*9990*/  PRMT R63, R144, 0x654, R63 ;  /* 0x00000654903f7816 */ /* 0x000fe2000000003f */
[----:B------:R-:W-:Y:S01]  /*99a0*/  IMAD.SHL.U32 R48, R143, 0x100, RZ ;  /* 0x000001008f307824 */ /* 0x000fe200078e00ff */
[----:B------:R-:W-:-:S02]  /*99b0*/  SHF.R.U32.HI R129, RZ, 0x18, R67 ;  /* 0x00000018ff817819 */ /* 0x000fc40000011643 */
[----:B------:R-:W-:Y:S02]  /*99c0*/  LOP3.LUT R64, R67, 0xff, RZ, 0xc0, !PT ;  /* 0x000000ff43407812 */ /* 0x000fe400078ec0ff */
[--C-:B------:R-:W-:Y:S02]  /*99d0*/  SHF.R.U32.HI R87, RZ, 0x8, R67.reuse ;  /* 0x00000008ff577819 */ /* 0x100fe40000011643 */
[----:B------:R-:W-:Y:S02]  /*99e0*/  SHF.R.U32.HI R86, RZ, 0x10, R67 ;  /* 0x00000010ff567819 */ /* 0x000fe40000011643 */
[----:B------:R-:W-:Y:S02]  /*99f0*/  SHF.R.U32.HI R81, RZ, 0x8, R69 ;  /* 0x00000008ff517819 */ /* 0x000fe40000011645 */
[----:B------:R-:W-:Y:S02]  /*9a00*/  SHF.R.U32.HI R82, RZ, 0x18, R71 ;  /* 0x00000018ff527819 */ /* 0x000fe40000011647 */
[----:B------:R-:W-:-:S02]  /*9a10*/  LOP3.LUT R67, R71, 0xff, RZ, 0xc0, !PT ;  /* 0x000000ff47437812 */ /* 0x000fc400078ec0ff */
[--C-:B------:R-:W-:Y:S02]  /*9a20*/  SHF.R.U32.HI R85, RZ, 0x18, R69.reuse ;  /* 0x00000018ff557819 */ /* 0x100fe40000011645 */
[----:B------:R-:W-:Y:S02]  /*9a30*/  LOP3.LUT R66, R69, 0xff, RZ, 0xc0, !PT ;  /* 0x000000ff45427812 */ /* 0x000fe400078ec0ff */
[----:B------:R-:W-:Y:S01]  /*9a40*/  LOP3.LUT R48, R63, 0xff00, R48, 0xf8, !PT ;  /* 0x0000ff003f307812 */ /* 0x000fe200078ef830 */
[----:B------:R-:W-:Y:S01]  /*9a50*/  IMAD.U32 R63, R128, 0x10000, RZ ;  /* 0x00010000803f7824 */ /* 0x000fe200078e00ff */
[----:B------:R-:W-:Y:S01]  /*9a60*/  SHF.R.U32.HI R84, RZ, 0x10, R69 ;  /* 0x00000010ff547819 */ /* 0x000fe20000011645 */
[----:B------:R-:W-:Y:S01]  /*9a70*/  IMAD.SHL.U32 R69, R81, 0x100, RZ ;  /* 0x0000010051457824 */ /* 0x000fe200078e00ff */
[----:B------:R-:W-:Y:S02]  /*9a80*/  SHF.R.U32.HI R70, RZ, 0x8, R71 ;  /* 0x00000008ff467819 */ /* 0x000fe40000011647 */
[----:B------:R-:W-:Y:S01]  /*9a90*/  PRMT R50, R82, 0x654, R67 ;  /* 0x0000065452327816 */ /* 0x000fe20000000043 */
[----:B------:R-:W-:Y:S01]  /*9aa0*/  IMAD.SHL.U32 R67, R87, 0x100, RZ ;  /* 0x0000010057437824 */ /* 0x000fe200078e00ff */
[----:B------:R-:W-:-:S02]  /*9ab0*/  PRMT R66, R85, 0x654, R66 ;  /* 0x0000065455427816 */ /* 0x000fc40000000042 */
[----:B------:R-:W-:Y:S02]  /*9ac0*/  PRMT R64, R129, 0x654, R64 ;  /* 0x0000065481407816 */ /* 0x000fe40000000040 */
[----:B------:R-:W-:Y:S01]  /*9ad0*/  SHF.R.U32.HI R83, RZ, 0x10, R71 ;  /* 0x00000010ff537819 */ /* 0x000fe20000011647 */
[----:B------:R-:W-:Y:S01]  /*9ae0*/  IMAD.SHL.U32 R71, R70, 0x100, RZ ;  /* 0x0000010046477824 */ /* 0x000fe200078e00ff */
[----:B------:R-:W-:Y:S02]  /*9af0*/  MOV R62, R54 ;  /* 0x00000036003e7202 */ /* 0x000fe40000000f00 */
[----:B------:R-:W-:Y:S01]  /*9b00*/  LOP3.LUT R52, R48, 0xff0000, R63, 0xf8, !PT ;  /* 0x00ff000030347812 */ /* 0x000fe200078ef83f */
[----:B------:R-:W-:Y:S01]  /*9b10*/  IMAD.U32 R63, R86, 0x10000, RZ ;  /* 0x00010000563f7824 */ /* 0x000fe200078e00ff */
[----:B------:R-:W-:Y:S01]  /*9b20*/  LOP3.LUT R54, R66, 0xff00, R69, 0xf8, !PT ;  /* 0x0000ff0042367812 */ /* 0x000fe200078ef845 */
[----:B------:R-:W-:Y:S01]  /*9b30*/  IMAD.U32 R83, R83, 0x10000, RZ ;  /* 0x0001000053537824 */ /* 0x000fe200078e00ff */
[----:B------:R-:W-:-:S02]  /*9b40*/  LOP3.LUT R64, R64, 0xff00, R67, 0xf8, !PT ;  /* 0x0000ff0040407812 */ /* 0x000fc400078ef843 */
        /* <DEDUP_REMOVED lines=8> */
[----:B------:R-:W-:Y:S01]  /*9bd0*/  HADD2.F32 R63, -RZ, R66.H0_H0 ;  /* 0x20000042ff3f7230 */ /* 0x000fe20000004100 */
[----:B------:R-:W-:Y:S01]  /*9be0*/  F2FP.F16.E4M3.UNPACK_B R142, R142 ;  /* 0x0000008eff8e723e */ /* 0x000fe200020006ff */
[----:B------:R-:W-:-:S02]  /*9bf0*/  IMAD.U32 R71, R84, 0x10000, RZ ;  /* 0x0001000054477824 */ /* 0x000fc400078e00ff */
[-C--:B------:R-:W-:Y:S01]  /*9c00*/  FMUL.FTZ R84, R64, R50.reuse ;  /* 0x0000003240547220 */ /* 0x080fe20000410000 */
[----:B------:R-:W-:Y:S02]  /*9c10*/  HADD2.F32 R70, -RZ, R67.H0_H0 ;  /* 0x20000043ff467230 */ /* 0x000fe40000004100 */
        /* <DEDUP_REMOVED lines=52> */
[--C-:B------:R-:W-:Y:S02]  /*9f60*/  HADD2.F32 R69, -RZ, R141.reuse.H0_H0 ;  /* 0x2000008dff457230 */ /* 0x100fe40000004100 */
[----:B------:R-:W-:Y:S01]  /*9f70*/  FFMA.FTZ R129, R65, R70, -R66 ;  /* 0x0000004641817223 */ /* 0x000fe20000010842 */
[----:B------:R-:W-:Y:S01]  /*9f80*/  F2FP.F16.E4M3.UNPACK_B R65, R62 ;  /* 0x0000003eff41723e */ /* 0x000fe200020006ff */
[--C-:B------:R-:W-:Y:S01]  /*9f90*/  HADD2.F32 R62, -RZ, R60.reuse.H0_H0 ;  /* 0x2000003cff3e7230 */ /* 0x100fe20000004100 */
        /* <DEDUP_REMOVED lines=8> */
[----:B------:R-:W-:-:S02]  /*a020*/  HADD2.F32 R60, -RZ, R60.H1_H1 ;  /* 0x3000003cff3c7230 */ /* 0x000fc40000004100 */
[-C--:B------:R-:W-:Y:S01]  /*a030*/  FMUL.FTZ R71, R66, R69.reuse ;  /* 0x0000004542477220 */ /* 0x080fe20000410000 */
[--C-:B------:R-:W-:Y:S02]  /*a040*/  HADD2.F32 R67, -RZ, R138.reuse.H0_H0 ;  /* 0x2000008aff437230 */ /* 0x100fe40000004100 */
[----:B------:R-:W-:Y:S01]  /*a050*/  FMUL.FTZ R69, R62, R69 ;  /* 0x000000453e457220 */ /* 0x000fe20000410000 */
[----:B------:R-:W-:Y:S02]  /*a060*/  HADD2.F32 R138, -RZ, R138.H1_H1 ;  /* 0x3000008aff8a7230 */ /* 0x000fe40000004100 */
[CC--:B------:R-:W-:Y:S01]  /*a070*/  FMUL.FTZ R85, R65.reuse, R141.reuse ;  /* 0x0000008d41557220 */ /* 0x0c0fe20000410000 */
[----:B------:R-:W-:Y:S01]  /*a080*/  FMUL.FTZ R68, R60, R141 ;  /* 0x0000008d3c447220 */ /* 0x000fe20000410000 */
[-C--:B------:R-:W-:Y:S01]  /*a090*/  FFMA.FTZ R62, R62, R67.reuse, -R71 ;  /* 0x000000433e3e7223 */ /* 0x080fe20000010847 */
[----:B------:R-:W-:Y:S01]  /*a0a0*/  FFMA.FTZ R69, R66, R67, R69 ;  /* 0x0000004342457223 */ /* 0x000fe20000010045 */
[----:B------:R-:W-:Y:S01]  /*a0b0*/  F2FP.F16.E4M3.UNPACK_B R67, R53 ;  /* 0x00000035ff43723e */ /* 0x000fe200020006ff */
[----:B------:R-:W-:Y:S01]  /*a0c0*/  FFMA.FTZ R85, R60, R138, -R85 ;  /* 0x0000008a3c557223 */ /* 0x000fe20000010855 */
        /* <DEDUP_REMOVED lines=8> */
[----:B------:R-:W-:Y:S01]  /*a150*/  F2FP.SATFINITE.E4M3.F32.PACK_AB_MERGE_C R60, R60, R69, R142 ;  /* 0x000000453c3c723e */ /* 0x000fe2000480708e */
[----:B------:R-:W-:-:S02]  /*a160*/  HADD2.F32 R69, -RZ, R67.H1_H1 ;  /* 0x30000043ff457230 */ /* 0x000fc40000004100 */
[-C--:B------:R-:W-:Y:S01]  /*a170*/  FMUL.FTZ R84, R68, R82.reuse ;  /* 0x0000005244547220 */ /* 0x080fe20000410000 */
[----:B------:R-:W-:Y:S02]  /*a180*/  HADD2.F32 R71, -RZ, R70.H0_H0 ;  /* 0x20000046ff477230 */ /* 0x000fe40000004100 */
[C---:B------:R-:W-:Y:S01]  /*a190*/  FMUL.FTZ R67, R65.reuse, R82 ;  /* 0x0000005241437220 */ /* 0x040fe20000410000 */
[----:B------:R-:W-:Y:S01]  /*a1a0*/  HADD2.F32 R81, -RZ, R81.H1_H1 ;  /* 0x30000051ff517230 */ /* 0x000fe20000004100 */
[----:B------:R-:W-:Y:S01]  /*a1b0*/  F2FP.SATFINITE.E4M3.F32.PACK_AB_MERGE_C R63, R140, R83, R87 ;  /* 0x000000538c3f723e */ /* 0x000fe20004807057 */
[----:B------:R-:W-:Y:S02]  /*a1c0*/  HADD2.F32 R66, -RZ, R66.H1_H1 ;  /* 0x30000042ff427230 */ /* 0x000fe40000004100 */
[-C--:B------:R-:W-:Y:S01]  /*a1d0*/  FFMA.FTZ R65, R65, R71.reuse, -R84 ;  /* 0x0000004741417223 */ /* 0x080fe20000010854 */
[----:B------:R-:W-:Y:S01]  /*a1e0*/  FFMA.FTZ R83, R68, R71, R67 ;  /* 0x0000004744537223 */ /* 0x000fe20000010043 */
[----:B------:R-:W-:-:S02]  /*a1f0*/  HADD2.F32 R70, -RZ, R70.H1_H1 ;  /* 0x30000046ff467230 */ /* 0x000fc40000004100 */
[CC--:B------:R-:W-:Y:S01]  /*a200*/  FMUL.FTZ R71, R69.reuse, R81.reuse ;  /* 0x0000005145477220 */ /* 0x0c0fe20000410000 */
[C---:B------:R-:W-:Y:S01]  /*a210*/  FMUL.FTZ R68, R66.reuse, R81 ;  /* 0x0000005142447220 */ /* 0x040fe20000410000 */
[----:B------:R-:W-:Y:S02]  /*a220*/  F2FP.F16.E4M3.UNPACK_B R49, R49.H1 ;  /* 0x00000031ff31723e */ /* 0x000fe400030006ff */
[-C--:B------:R-:W-:Y:S01]  /*a230*/  FFMA.FTZ R84, R66, R70.reuse, -R71 ;  /* 0x0000004642547223 */ /* 0x080fe20000010847 */
        /* <DEDUP_REMOVED lines=8> */
[----:B------:R-:W-:Y:S01]  /*a2c0*/  F2FP.F16.E4M3.UNPACK_B R71, R50.H1 ;  /* 0x00000032ff47723e */ /* 0x000fe200030006ff */
        /* <DEDUP_REMOVED lines=62> */
[----:B------:R-:W-:Y:S02]  /*a6b0*/  F2FP.SATFINITE.E4M3.F32.PACK_AB_MERGE_C R55, R50, R81, R68 ;  /* 0x000000513237723e */ /* 0x000fe40004807044 */
[----:B------:R-:W-:Y:S02]  /*a6c0*/  F2FP.SATFINITE.E4M3.F32.PACK_AB_MERGE_C R53, R86, R83, R87 ;  /* 0x000000535635723e */ /* 0x000fe40004807057 */
[----:B------:R-:W-:-:S07]  /*a6d0*/  MOV R50, R62 ;  /* 0x0000003e00327202 */ /* 0x000fce0000000f00 */
.L_x_2412:
[----:B------:R-:W-:Y:S05]  /*a6e0*/  BSYNC B2 ;  /* 0x0000000000027941 */ /* 0x000fea0003800000 */
.L_x_2411:
        /* <DEDUP_REMOVED lines=11> */
.L_x_2410:
[----:B------:R-:W-:Y:S05]  /*a7a0*/  BSYNC B1 ;  /* 0x0000000000017941 */ /* 0x000fea0003800000 */
.L_x_2409:
        /* <DEDUP_REMOVED lines=8> */
[----:B------:R-:W-:Y:S01]  /*a830*/  IMAD.IADD R61, R121, 0x1, R61 ;  /* 0x00000001793d7824 */ /* 0x000fe200078e023d */
[----:B------:R-:W-:Y:S01]  /*a840*/  IADD3 R59, P3, P4, R102, R120, R41 ;  /* 0x00000078663b7210 */ /* 0x000fe20007c7e029 */
[C---:B------:R-:W-:Y:S01]  /*a850*/  VIADD R50, R19.reuse, 0x60 ;  /* 0x0000006013327836 */ /* 0x040fe20000000000 */
[----:B------:R-:W-:Y:S01]  /*a860*/  ISETP.NE.AND P6, PT, R0, RZ, PT ;  /* 0x000000ff0000720c */ /* 0x000fe20003fc5270 */
[----:B------:R-:W-:Y:S01]  /*a870*/  VIADD R51, R19, 0x60 ;  /* 0x0000006013337836 */ /* 0x000fe20000000000 */
[----:B------:R-:W-:Y:S01]  /*a880*/  IADD3.X R48, R42, R61, R107, P3, P4 ;  /* 0x0000003d2a307210 */ /* 0x000fe20001fe846b */
[----:B------:R-:W-:Y:S01]  /*a890*/  IMAD.SHL.U32 R50, R50, 0x80, RZ ;  /* 0x0000008032327824 */ /* 0x000fe200078e00ff */
[----:B------:R-:W-:Y:S01]  /*a8a0*/  SEL R139, R34, R139, !P6 ;  /* 0x0000008b228b7207 */ /* 0x000fe20007000000 */
[----:B------:R-:W-:Y:S01]  /*a8b0*/  IMAD.SHL.U32 R51, R51, 0x80, RZ ;  /* 0x0000008033337824 */ /* 0x000fe200078e00ff */
[----:B------:R-:W-:Y:S02]  /*a8c0*/  BSSY B1, `(.L_x_2413) ;  /* 0x00000f2000017945 */ /* 0x000fe40003800000 */
[----:B------:R-:W-:-:S02]  /*a8d0*/  LOP3.LUT R50, R50, 0x380, RZ, 0xc0, !PT ;  /* 0x0000038032327812 */ /* 0x000fc400078ec0ff */
[----:B------:R-:W-:Y:S02]  /*a8e0*/  LOP3.LUT R51, R51, 0x380, RZ, 0xc0, !PT ;  /* 0x0000038033337812 */ /* 0x000fe400078ec0ff */
        /* <DEDUP_REMOVED lines=25> */
[--C-:B------:R-:W-:Y:S01]  /*aa80*/  SHF.R.U32.HI R65, RZ, 0x18, R73.reuse ;  /* 0x00000018ff417819 */ /* 0x100fe20000011649 */
[----:B------:R-:W-:Y:S01]  /*aa90*/  IMAD.SHL.U32 R48, R80, 0x100, RZ ;  /* 0x0000010050307824 */ /* 0x000fe200078e00ff */
[----:B------:R-:W-:Y:S01]  /*aaa0*/  SHF.R.U32.HI R81, RZ, 0x10, R73 ;  /* 0x00000010ff517819 */ /* 0x000fe20000011649 */
[----:B------:R-:W-:Y:S01]  /*aab0*/  IMAD.MOV.U32 R60, RZ, RZ, R50 ;  /* 0x000000ffff3c7224 */ /* 0x000fe200078e0032 */
[--C-:B------:R-:W-:Y:S02]  /*aac0*/  SHF.R.U32.HI R73, RZ, 0x8, R75.reuse ;  /* 0x00000008ff497819 */ /* 0x100fe4000001164b */
[----:B------:R-:W-:Y:S01]  /*aad0*/  PRMT R65, R65, 0x654, R62 ;  /* 0x0000065441417816 */ /* 0x000fe2000000003e */
[----:B------:R-:W-:Y:S01]  /*aae0*/  IMAD.U32 R52, R81, 0x10000, RZ ;  /* 0x0001000051347824 */ /* 0x000fe200078e00ff */
[----:B------:R-:W-:Y:S01]  /*aaf0*/  LOP3.LUT R66, R75, 0xff, RZ, 0xc0, !PT ;  /* 0x000000ff4b427812 */ /* 0x000fe200078ec0ff */
[----:B------:R-:W-:Y:S01]  /*ab00*/  IMAD.MOV.U32 R62, RZ, RZ, R54 ;  /* 0x000000ffff3e7224 */ /* 0x000fe200078e0036 */
[----:B------:R-:W-:-:S02]  /*ab10*/  SHF.R.U32.HI R69, RZ, 0x18, R75 ;  /* 0x00000018ff457819 */ /* 0x000fc4000001164b */
[----:B------:R-:W-:Y:S01]  /*ab20*/  LOP3.LUT R65, R65, 0xff00, R48, 0xf8, !PT ;  /* 0x0000ff0041417812 */ /* 0x000fe200078ef830 */
[----:B------:R-:W-:Y:S01]  /*ab30*/  IMAD.SHL.U32 R48, R73, 0x100, RZ ;  /* 0x0000010049307824 */ /* 0x000fe200078e00ff */
[----:B------:R-:W-:Y:S02]  /*ab40*/  SHF.R.U32.HI R72, RZ, 0x8, R77 ;  /* 0x00000008ff487819 */ /* 0x000fe4000001164d */
[----:B------:R-:W-:Y:S02]  /*ab50*/  SHF.R.U32.HI R78, RZ, 0x10, R75 ;  /* 0x00000010ff4e7819 */ /* 0x000fe4000001164b */
[----:B------:R-:W-:Y:S01]  /*ab60*/  PRMT R69, R69, 0x654, R66 ;  /* 0x0000065445457816 */ /* 0x000fe20000000042 */
[----:B------:R-:W-:Y:S01]  /*ab70*/  IMAD.SHL.U32 R50, R72, 0x100, RZ ;  /* 0x0000010048327824 */ /* 0x000fe200078e00ff */
[----:B------:R-:W-:Y:S02]  /*ab80*/  LOP3.LUT R68, R77, 0xff, RZ, 0xc0, !PT ;  /* 0x000000ff4d447812 */ /* 0x000fe400078ec0ff */
[----:B------:R-:W-:-:S02]  /*ab90*/  SHF.R.U32.HI R71, RZ, 0x18, R77 ;  /* 0x00000018ff477819 */ /* 0x000fc4000001164d */
[----:B------:R-:W-:Y:S02]  /*aba0*/  SHF.R.U32.HI R70, RZ, 0x8, R79 ;  /* 0x00000008ff467819 */ /* 0x000fe4000001164f */
[----:B------:R-:W-:Y:S01]  /*abb0*/  LOP3.LUT R69, R69, 0xff00, R48, 0xf8, !PT ;  /* 0x0000ff0045457812 */ /* 0x000fe200078ef830 */
[----:B------:R-:W-:Y:S01]  /*abc0*/  IMAD.U32 R48, R78, 0x10000, RZ ;  /* 0x000100004e307824 */ /* 0x000fe200078e00ff */
[----:B------:R-:W-:Y:S02]  /*abd0*/  LOP3.LUT R52, R65, 0xff0000, R52, 0xf8, !PT ;  /* 0x00ff000041347812 */ /* 0x000fe400078ef834 */
[----:B------:R-:W-:Y:S02]  /*abe0*/  PRMT R71, R71, 0x654, R68 ;  /* 0x0000065447477816 */ /* 0x000fe40000000044 */
[----:B------:R-:W-:Y:S02]  /*abf0*/  F2FP.F16.E4M3.UNPACK_B R72, R136.H1 ;  /* 0x00000088ff48723e */ /* 0x000fe400030006ff */
[----:B------:R-:W-:-:S02]  /*ac00*/  F2FP.F16.E4M3.UNPACK_B R65, R64.H1 ;  /* 0x00000040ff41723e */ /* 0x000fc400030006ff */
[----:B------:R-:W-:Y:S02]  /*ac10*/  F2FP.F16.E4M3.UNPACK_B R68, R67.H1 ;  /* 0x00000043ff44723e */ /* 0x000fe400030006ff */
[----:B------:R-:W-:Y:S01]  /*ac20*/  SHF.L.U32 R54, R70, 0x8, RZ ;  /* 0x0000000846367819 */ /* 0x000fe200000006ff */
[----:B------:R-:W-:Y:S01]  /*ac30*/  HADD2.F32 R66, -RZ, R65.H0_H0 ;  /* 0x20000041ff427230 */ /* 0x000fe20000004100 */
[----:B------:R-:W-:Y:S02]  /*ac40*/  SHF.R.U32.HI R76, RZ, 0x10, R77 ;  /* 0x00000010ff4c7819 */ /* 0x000fe4000001164d */
[----:B------:R-:W-:Y:S02]  /*ac50*/  LOP3.LUT R75, R79, 0xff0000ff, RZ, 0xc0, !PT ;  /* 0xff0000ff4f4b7812 */ /* 0x000fe400078ec0ff */
[----:B------:R-:W-:Y:S01]  /*ac60*/  LOP3.LUT R73, R71, 0xff00, R50, 0xf8, !PT ;  /* 0x0000ff0047497812 */ /* 0x000fe200078ef832 */
[--C-:B------:R-:W-:Y:S01]  /*ac70*/  HADD2.F32 R50, -RZ, R72.reuse.H0_H0 ;  /* 0x20000048ff327230 */ /* 0x100fe20000004100 */
[----:B------:R-:W-:Y:S01]  /*ac80*/  F2FP.F16.E4M3.UNPACK_B R70, R134.H1 ;  /* 0x00000086ff46723e */ /* 0x000fe200030006ff */
[----:B------:R-:W-:Y:S01]  /*ac90*/  HADD2.F32 R72, -RZ, R72.H1_H1 ;  /* 0x30000048ff487230 */ /* 0x000fe20000004100 */
[----:B------:R-:W-:Y:S01]  /*aca0*/  LOP3.LUT R48, R69, 0xff0000, R48, 0xf8, !PT ;  /* 0x00ff000045307812 */ /* 0x000fe200078ef830 */
[----:B------:R-:W-:Y:S01]  /*acb0*/  HADD2.F32 R69, -RZ, R68.H0_H0 ;  /* 0x20000044ff457230 */ /* 0x000fe20000004100 */
[----:B------:R-:W-:Y:S01]  /*acc0*/  LOP3.LUT R75, R75, 0xff00, R54, 0xf8, !PT ;  /* 0x0000ff004b4b7812 */ /* 0x000fe200078ef836 */
[----:B------:R-:W-:-:S02]  /*acd0*/  IMAD.U32 R54, R76, 0x10000, RZ ;  /* 0x000100004c367824 */ /* 0x000fc400078e00ff */
[CC--:B------:R-:W-:Y:S01]  /*ace0*/  FMUL.FTZ R76, R66.reuse, R50.reuse ;  /* 0x00000032424c7220 */ /* 0x0c0fe20000410000 */
[--C-:B------:R-:W-:Y:S02]  /*acf0*/  HADD2.F32 R71, -RZ, R70.reuse.H0_H0 ;  /* 0x20000046ff477230 */ /* 0x100fe40000004100 */
        /* <DEDUP_REMOVED lines=16> */
[--C-:B------:R-:W-:Y:S01]  /*ae00*/  HADD2.F32 R68, -RZ, R67.reuse.H0_H0 ;  /* 0x20000043ff447230 */ /* 0x100fe20000004100 */
[----:B------:R-:W-:Y:S01]  /*ae10*/  LOP3.LUT R50, R75, 0xff0000, R74, 0xf8, !PT ;  /* 0x00ff00004b327812 */ /* 0x000fe200078ef84a */
[----:B------:R-:W-:Y:S02]  /*ae20*/  HADD2.F32 R65, -RZ, R64.H0_H0 ;  /* 0x20000040ff417230 */ /* 0x000fe40000004100 */
[-C--:B------:R-:W-:Y:S01]  /*ae30*/  FFMA.FTZ R74, R66, R70.reuse, -R73 ;  /* 0x00000046424a7223 */ /* 0x080fe20000010849 */
[----:B------:R-:W-:Y:S01]  /*ae40*/  FFMA.FTZ R79, R69, R70, R72 ;  /* 0x00000046454f7223 */ /* 0x000fe20000010048 */
[----:B------:R-:W-:Y:S02]  /*ae50*/  HADD2.F32 R136, -RZ, R136.H1_H1 ;  /* 0x30000088ff887230 */ /* 0x000fe40000004100 */
[----:B------:R-:W-:Y:S01]  /*ae60*/  FMUL.FTZ R70, R68, R71 ;  /* 0x0000004744467220 */ /* 0x000fe20000410000 */
[----:B------:R-:W-:-:S02]  /*ae70*/  HADD2.F32 R67, -RZ, R67.H1_H1 ;  /* 0x30000043ff437230 */ /* 0x000fc40000004100 */
[----:B------:R-:W-:Y:S01]  /*ae80*/  FMUL.FTZ R71, R65, R71 ;  /* 0x0000004741477220 */ /* 0x000fe20000410000 */
[----:B------:R-:W-:Y:S02]  /*ae90*/  HADD2.F32 R66, -RZ, R134.H0_H0 ;  /* 0x20000086ff427230 */ /* 0x000fe40000004100 */
[----:B------:R-:W-:Y:S02]  /*aea0*/  HADD2.F32 R64, -RZ, R64.H1_H1 ;  /* 0x30000040ff407230 */ /* 0x000fe40000004100 */
[----:B------:R-:W-:Y:S01]  /*aeb0*/  FMUL.FTZ R69, R67, R136 ;  /* 0x0000008843457220 */ /* 0x000fe20000410000 */
[----:B------:R-:W-:Y:S02]  /*aec0*/  HADD2.F32 R134, -RZ, R134.H1_H1 ;  /* 0x30000086ff867230 */ /* 0x000fe40000004100 */
[-C--:B------:R-:W-:Y:S01]  /*aed0*/  FFMA.FTZ R72, R65, R66.reuse, -R70 ;  /* 0x0000004241487223 */ /* 0x080fe20000010846 */
[----:B------:R-:W-:Y:S01]  /*aee0*/  FFMA.FTZ R73, R68, R66, R71 ;  /* 0x0000004244497223 */ /* 0x000fe20000010047 */
        /* <DEDUP_REMOVED lines=23> */
[----:B------:R-:W-:Y:S01]  /*b060*/  F2FP.F16.E4M3.UNPACK_B R133, R133 ;  /* 0x00000085ff85723e */ /* 0x000fe200020006ff */
[-C--:B------:R-:W-:Y:S01]  /*b070*/  FFMA.FTZ R83, R64, R69.reuse, -R65 ;  /* 0x0000004540537223 */ /* 0x080fe20000010841 */
[----:B------:R-:W-:Y:S01]  /*b080*/  F2FP.F16.E4M3.UNPACK_B R64, R62 ;  /* 0x0000003eff40723e */ /* 0x000fe200020006ff */
[--C-:B------:R-:W-:Y:S02]  /*b090*/  HADD2.F32 R67, -RZ, R135.reuse.H0_H0 ;  /* 0x20000087ff437230 */ /* 0x100fe40000004100 */
[----:B------:R-:W-:Y:S01]  /*b0a0*/  FFMA.FTZ R82, R66, R69, R71 ;  /* 0x0000004542527223 */ /* 0x000fe20000010047 */
[----:B------:R-:W-:-:S02]  /*b0b0*/  HADD2.F32 R135, -RZ, R135.H1_H1 ;  /* 0x30000087ff877230 */ /* 0x000fc40000004100 */
[----:B------:R-:W-:Y:S02]  /*b0c0*/  HADD2.F32 R65, -RZ, R64.H0_H0 ;  /* 0x20000040ff417230 */ /* 0x000fe40000004100 */
[----:B------:R-:W-:Y:S01]  /*b0d0*/  HADD2.F32 R62, -RZ, R60.H0_H0 ;  /* 0x2000003cff3e7230 */ /* 0x000fe20000004100 */
[----:B------:R-:W-:Y:S01]  /*b0e0*/  F2FP.SATFINITE.E4M3.F32.PACK_AB_MERGE_C R81, R82, R81, RZ ;  /* 0x000000515251723e */ /* 0x000fe200048070ff */
[----:B------:R-:W-:Y:S02]  /*b0f0*/  HADD2.F32 R64, -RZ, R64.H1_H1 ;  /* 0x30000040ff407230 */ /* 0x000fe40000004100 */
[-C--:B------:R-:W-:Y:S01]  /*b100*/  FMUL.FTZ R69, R65, R67.reuse ;  /* 0x0000004341457220 */ /* 0x080fe20000410000 */
[----:B------:R-:W-:Y:S02]  /*b110*/  HADD2.F32 R60, -RZ, R60.H1_H1 ;  /* 0x3000003cff3c7230 */ /* 0x000fe40000004100 */
[----:B------:R-:W-:Y:S01]  /*b120*/  FMUL.FTZ R68, R62, R67 ;  /* 0x000000433e447220 */ /* 0x000fe20000410000 */
[----:B------:R-:W-:-:S02]  /*b130*/  HADD2.F32 R66, -RZ, R133.H0_H0 ;  /* 0x20000085ff427230 */ /* 0x000fc40000004100 */
[-C--:B------:R-:W-:Y:S01]  /*b140*/  FMUL.FTZ R71, R64, R135.reuse ;  /* 0x0000008740477220 */ /* 0x080fe20000410000 */
[----:B------:R-:W-:Y:S02]  /*b150*/  HADD2.F32 R133, -RZ, R133.H1_H1 ;  /* 0x30000085ff857230 */ /* 0x000fe40000004100 */
[----:B------:R-:W-:Y:S01]  /*b160*/  FMUL.FTZ R135, R60, R135 ;  /* 0x000000873c877220 */ /* 0x000fe20000410000 */
[-C--:B------:R-:W-:Y:S01]  /*b170*/  FFMA.FTZ R65, R65, R66.reuse, R68 ;  /* 0x0000004241417223 */ /* 0x080fe20000010044 */
[----:B------:R-:W-:Y:S01]  /*b180*/  FFMA.FTZ R67, R62, R66, -R69 ;  /* 0x000000423e437223 */ /* 0x000fe20000010845 */
[-C--:B------:R-:W-:Y:S01]  /*b190*/  FFMA.FTZ R78, R60, R133.reuse, -R71 ;  /* 0x000000853c4e7223 */ /* 0x080fe20000010847 */
[----:B------:R-:W-:Y:S01]  /*b1a0*/  FFMA.FTZ R80, R64, R133, R135 ;  /* 0x0000008540507223 */ /* 0x000fe20000010087 */
[----:B------:R-:W-:Y:S02]  /*b1b0*/  F2FP.F16.E4M3.UNPACK_B R68, R53 ;  /* 0x00000035ff44723e */ /* 0x000fe400020006ff */
[----:B------:R-:W-:-:S02]  /*b1c0*/  F2FP.F16.E4M3.UNPACK_B R71, R54 ;  /* 0x00000036ff47723e */ /* 0x000fc400020006ff */
[----:B------:R-:W-:Y:S01]  /*b1d0*/  F2FP.SATFINITE.E4M3.F32.PACK_AB_MERGE_C R64, R83, R70, RZ ;  /* 0x000000465340723e */ /* 0x000fe200048070ff */
[--C-:B------:R-:W-:Y:S01]  /*b1e0*/  HADD2.F32 R69, -RZ, R68.reuse.H0_H0 ;  /* 0x20000044ff457230 */ /* 0x100fe20000004100 */
[----:B------:R-:W-:Y:S01]  /*b1f0*/  F2FP.F16.E4M3.UNPACK_B R66, R49 ;  /* 0x00000031ff42723e */ /* 0x000fe200020006ff */
[----:B------:R-:W-:Y:S01]  /*b200*/  HADD2.F32 R68, -RZ, R68.H1_H1 ;  /* 0x30000044ff447230 */ /* 0x000fe20000004100 */
[----:B------:R-:W-:Y:S01]  /*b210*/  F2FP.SATFINITE.E4M3.F32.PACK_AB_MERGE_C R60, R74, R77, RZ ;  /* 0x0000004d4a3c723e */ /* 0x000fe200048070ff */
[--C-:B------:R-:W-:Y:S01]  /*b220*/  HADD2.F32 R74, -RZ, R71.reuse.H0_H0 ;  /* 0x20000047ff4a7230 */ /* 0x100fe20000004100 */
[----:B------:R-:W-:Y:S01]  /*b230*/  F2FP.F16.E4M3.UNPACK_B R70, R52 ;  /* 0x00000034ff46723e */ /* 0x000fe200020006ff */
[----:B------:R-:W-:Y:S01]  /*b240*/  HADD2.F32 R71, -RZ, R71.H1_H1 ;  /* 0x30000047ff477230 */ /* 0x000fe20000004100 */
[----:B------:R-:W-:Y:S01]  /*b250*/  F2FP.SATFINITE.E4M3.F32.PACK_AB_MERGE_C R64, R78, R67, R64 ;  /* 0x000000434e40723e */ /* 0x000fe20004807040 */
[----:B------:R-:W-:Y:S01]  /*b260*/  HADD2.F32 R67, -RZ, R66.H0_H0 ;  /* 0x20000042ff437230 */ /* 0x000fe20000004100 */
[----:B------:R-:W-:Y:S01]  /*b270*/  F2FP.SATFINITE.E4M3.F32.PACK_AB_MERGE_C R62, R79, R76, RZ ;  /* 0x0000004c4f3e723e */ /* 0x000fe200048070ff */
[----:B------:R-:W-:Y:S01]  /*b280*/  FMUL.FTZ R76, R69, R74 ;  /* 0x0000004a454c7220 */ /* 0x000fe20000410000 */
[----:B------:R-:W-:Y:S01]  /*b290*/  F2FP.SATFINITE.E4M3.F32.PACK_AB_MERGE_C R60, R75, R72, R60 ;  /* 0x000000484b3c723e */ /* 0x000fe2000480703c */
[----:B------:R-:W-:-:S02]  /*b2a0*/  HADD2.F32 R72, -RZ, R70.H0_H0 ;  /* 0x20000046ff487230 */ /* 0x000fc40000004100 */
[----:B------:R-:W-:Y:S01]  /*b2b0*/  FMUL.FTZ R74, R67, R74 ;  /* 0x0000004a434a7220 */ /* 0x000fe20000410000 */
[----:B------:R-:W-:Y:S01]  /*b2c0*/  F2FP.SATFINITE.E4M3.F32.PACK_AB_MERGE_C R62, R136, R73, R62 ;  /* 0x00000049883e723e */ /* 0x000fe2000480703e */
[----:B------:R-:W-:Y:S02]  /*b2d0*/  HADD2.F32 R66, -RZ, R66.H1_H1 ;  /* 0x30000042ff427230 */ /* 0x000fe40000004100 */
[-C--:B------:R-:W-:Y:S01]  /*b2e0*/  FMUL.FTZ R73, R68, R71.reuse ;  /* 0x0000004744497220 */ /* 0x080fe20000410000 */
[-C--:B------:R-:W-:Y:S01]  /*b2f0*/  FFMA.FTZ R74, R69, R72.reuse, R74 ;  /* 0x00000048454a7223 */ /* 0x080fe2000001004a */
[----:B------:R-:W-:Y:S02]  /*b300*/  HADD2.F32 R69, -RZ, R70.H1_H1 ;  /* 0x30000046ff457230 */ /* 0x000fe40000004100 */
        /* <DEDUP_REMOVED lines=10> */
[----:B------:R-:W-:Y:S01]  /*b3b0*/  F2FP.SATFINITE.E4M3.F32.PACK_AB_MERGE_C R65, R80, R65, R81 ;  /* 0x000000415041723e */ /* 0x000fe20004807051 */
        /* <DEDUP_REMOVED lines=66> */
.L_x_2414:
[----:B------:R-:W-:Y:S05]  /*b7e0*/  BSYNC B1 ;  /* 0x0000000000017941 */ /* 0x000fea0003800000 */
.L_x_2413:
[----:B-1----:R3:W-:Y:S01]  /*b7f0*/  STG.E.128 desc[UR46][R58.64], R48 ;  /* 0x000000303a007986 */ /* 0x0027e2000c101d2e */
[----:B------:R-:W-:-:S13]  /*b800*/  ISETP.GE.AND P2, PT, R63, R137, PT ;  /* 0x000000893f00720c */ /* 0x000fda0003f46270 */
[----:B------:R-:W-:Y:S05]  /*b810*/  @P2 BRA `(.L_x_2391) ;  /* 0x00000004006c2947 */ /* 0x000fea0003800000 */
[--C-:B---3--:R-:W-:Y:S02]  /*b820*/  SHF.R.S32.HI R48, RZ, 0x1f, R63.reuse ;  /* 0x0000001fff307819 */ /* 0x108fe4000001143f */
[----:B------:R-:W-:-:S04]  /*b830*/  IADD3 R63, P2, P3, R102, R120, R63 ;  /* 0x00000078663f7210 */ /* 0x000fc80007b5e03f */
[----:B------:R-:W-:Y:S02]  /*b840*/  IADD3.X R48, R42, R61, R48, P2, P3 ;  /* 0x0000003d2a307210 */ /* 0x000fe400017e6430 */
[----:B------:R-:W-:-:S05]  /*b850*/  IADD3 R56, P2, R63, R56, RZ ;  /* 0x000000383f387210 */ /* 0x000fca0007f5e0ff */
[----:B------:R-:W-:-:S05]  /*b860*/  IMAD.X R57, R48, 0x1, R57, P2 ;  /* 0x0000000130397824 */ /* 0x000fca00010e0639 */
[----:B--2---:R4:W-:Y:S01]  /*b870*/  STG.E.128 desc[UR46][R56.64], R52 ;  /* 0x0000003438007986 */ /* 0x0049e2000c101d2e */
[----:B------:R-:W-:Y:S05]  /*b880*/  BRA `(.L_x_2391) ;  /* 0x0000000400507947 */ /* 0x000fea0003800000 */
.L_x_2354:
[----:B------:R-:W-:-:S06]  /*b890*/  UISETP.NE.AND UP0, UPT, UR45, 0x3, UPT ;  /* 0x000000032d00788c */ /* 0x000fcc000bf05270 */
[----:B------:R-:W-:-:S13]  /*b8a0*/  PLOP3.LUT P5, PT, PT, PT, UP0, 0x80, 0x0 ;  /* 0x000000000000781c */ /* 0x000fda0003faf008 */
[----:B------:R-:W-:Y:S05]  /*b8b0*/  @!P5 BRA `(.L_x_2415) ;  /* 0x000000000004d947 */ /* 0x000fea0003800000 */
[----:B------:R-:W-:Y:S01]  /*b8c0*/  BPT.TRAP 0x1 ;  /* 0x000000040000795c */ /* 0x000fe20000300000 */
.L_x_2415:
        /* <DEDUP_REMOVED lines=9> */
.L_x_2686:
[----:B------:R-:W-:Y:S05]  /*b960*/  BSYNC B1 ;  /* 0x0000000000017941 */ /* 0x000fea0003800000 */
.L_x_2416:
[----:B------:R-:W-:Y:S01]  /*b970*/  ISETP.GE.AND P2, PT, R19, R115, PT ;  /* 0x000000731300720c */ /* 0x000fe20003f46270 */
[----:B------:R-:W-:Y:S01]  /*b980*/  IMAD R49, R48, R125, R49 ;  /* 0x0000007d30317224 */ /* 0x000fe200078e0231 */
[----:B------:R-:W-:Y:S01]  /*b990*/  BSSY B1, `(.L_x_2418) ;  /* 0x000000e000017945 */ /* 0x000fe20003800000 */
[----:B------:R-:W-:-:S05]  /*b9a0*/  IMAD.WIDE.U32 R56, R125, R25, RZ ;  /* 0x000000197d387225 */ /* 0x000fca00078e00ff */
[----:B------:R-:W-:-:S05]  /*b9b0*/  IADD3 R62, R49, R57, RZ ;  /* 0x00000039313e7210 */ /* 0x000fca0007ffe0ff */
        /* <DEDUP_REMOVED lines=11> */
.L_x_2419:
[----:B------:R-:W-:Y:S05]  /*ba70*/  BSYNC B1 ;  /* 0x0000000000017941 */ /* 0x000fea0003800000 */
.L_x_2418:
[----:B-1----:R-:W-:Y:S01]  /*ba80*/  VIADD R48, R19, 0x20 ;  /* 0x0000002013307836 */ /* 0x002fe20000000000 */
[----:B------:R-:W-:Y:S04]  /*ba90*/  BSSY B1, `(.L_x_2420) ;  /* 0x000000f000017945 */ /* 0x000fe80003800000 */
[----:B------:R-:W-:-:S13]  /*baa0*/  ISETP.GE.AND P2, PT, R48, R115, PT ;  /* 0x000000733000720c */ /* 0x000fda0003f46270 */
[----:B------:R-:W-:Y:S05]  /*bab0*/  @P2 BRA `(.L_x_2421) ;  /* 0x0000000000302947 */ /* 0x000fea0003800000 */
[----:B------:R-:W1:Y:S01]  /*bac0*/  @!P0 LDC.64 R58, c[0x0][0x2e8] ;  /* 0x0000ba00ff3a8b82 */ /* 0x000e620000000a00 */
[----:B------:R-:W-:Y:S01]  /*bad0*/  IADD3 R49, P2, R90, R56, RZ ;  /* 0x000000385a317210 */ /* 0x000fe20007f5e0ff */
        /* <DEDUP_REMOVED lines=10> */
.L_x_2421:
[----:B------:R-:W-:Y:S05]  /*bb80*/  BSYNC B1 ;  /* 0x0000000000017941 */ /* 0x000fea0003800000 */
.L_x_2420:
        /* <DEDUP_REMOVED lines=16> */
.L_x_2423:
[----:B------:R-:W-:Y:S05]  /*bc90*/  BSYNC B1 ;  /* 0x0000000000017941 */ /* 0x000fea0003800000 */
.L_x_2422:
[----:B-1----:R-:W-:-:S05]  /*bca0*/  VIADD R48, R19, 0x60 ;  /* 0x0000006013307836 */ /* 0x002fca0000000000 */
[----:B------:R-:W-:-:S13]  /*bcb0*/  ISETP.GE.AND P2, PT, R48, R115, PT ;  /* 0x000000733000720c */ /* 0x000fda0003f46270 */
[----:B------:R-:W-:Y:S05]  /*bcc0*/  @P2 BRA `(.L_x_2391) ;  /* 0x0000000000402947 */ /* 0x000fea0003800000 */
[----:B------:R-:W1:Y:S01]  /*bcd0*/  LDC.64 R50, c[0x0][0x300] ;  /* 0x0000c000ff327b82 */ /* 0x000e620000000a00 */
[----:B------:R-:W-:Y:S01]  /*bce0*/  IMAD.MOV.U32 R58, RZ, RZ, R56 ;  /* 0x000000ffff3a7224 */ /* 0x000fe200078e0038 */
[----:B------:R-:W-:Y:S01]  /*bcf0*/  @!P1 LDS.128 R52, [R114+0x2f400] ;  /* 0x02f4000072349984 */ /* 0x000fe20000000c00 */
[----:B------:R-:W-:-:S05]  /*bd00*/  IMAD.MOV.U32 R59, RZ, RZ, R62 ;  /* 0x000000ffff3b7224 */ /* 0x000fca00078e003e */
        /* <DEDUP_REMOVED lines=12> */
.L_x_2391:
[----:B------:R-:W-:Y:S05]  /*bdd0*/  BSYNC B0 ;  /* 0x0000000000007941 */ /* 0x000fea0003800000 */
.L_x_2353:
        /* <DEDUP_REMOVED lines=17> */
.L_x_2425:
[----:B------:R-:W-:Y:S05]  /*bef0*/  BSYNC B0 ;  /* 0x0000000000007941 */ /* 0x000fea0003800000 */
.L_x_2424:
[----:B------:R-:W1:Y:S01]  /*bf00*/  SYNCS.PHASECHK.TRANS64.TRYWAIT P3, [R111+URZ+0x388b0], R119 ;  /* 0x0388b0776f0075a7 */ /* 0x000e62000806017f */
[----:B------:R-:W-:Y:S01]  /*bf10*/  ULDC UR41, c[0x0][0x2f4] ;  /* 0x0000bd0000297ab9 */ /* 0x000fe20000000800 */
[----:B------:R-:W-:Y:S01]  /*bf20*/  ULDC.64 UR36, c[0x0][0x328] ;  /* 0x0000ca0000247ab9 */ /* 0x000fe20000000a00 */
[----:B------:R-:W-:Y:S01]  /*bf30*/  ULDC.64 UR38, c[0x0][0x318] ;  /* 0x0000c60000267ab9 */ /* 0x000fe20000000a00 */
[----:B------:R-:W-:Y:S04]  /*bf40*/  BSSY B0, `(.L_x_2426) ;  /* 0x0000002000007945 */ /* 0x000fe80003800000 */
[----:B-1----:R-:W-:Y:S05]  /*bf50*/  @!P3 BRA `(.L_x_2427) ;  /* 0x000001ec0094b947 */ /* 0x002fea0003800000 */
.L_x_2687:
[----:B------:R-:W-:Y:S05]  /*bf60*/  BSYNC B0 ;  /* 0x0000000000007941 */ /* 0x000fea0003800000 */
.L_x_2426:
[----:B------:R-:W-:Y:S01]  /*bf70*/  ISETP.GE.AND P3, PT, R19, R115, PT ;  /* 0x000000731300720c */ /* 0x000fe20003f66270 */
[----:B------:R-:W-:Y:S01]  /*bf80*/  BSSY B0, `(.L_x_2428) ;  /* 0x0000010000007945 */ /* 0x000fe20003800000 */
[----:B------:R-:W-:-:S11]  /*bf90*/  IMAD.WIDE R52, R25, 0x80, R88 ;  /* 0x0000008019347825 */ /* 0x000fd600078e0258 */
[----:B------:R-:W-:Y:S05]  /*bfa0*/  @P3 BRA `(.L_x_2429) ;  /* 0x0000000000343947 */ /* 0x000fea0003800000 */
[----:B------:R-:W-:Y:S01]  /*bfb0*/  MOV R49, R110 ;  /* 0x0000006e00317202 */ /* 0x000fe20000000f00 */
[----:B0-----:R-:W-:Y:S02]  /*bfc0*/  IMAD.MOV.U32 R48, RZ, RZ, R100 ;  /* 0x000000ffff307224 */ /* 0x001fe400078e0064 */
        /* <DEDUP_REMOVED lines=11> */
.L_x_2429:
[----:B------:R-:W-:Y:S05]  /*c080*/  BSYNC B0 ;  /* 0x0000000000007941 */ /* 0x000fea0003800000 */
.L_x_2428:
[----:B0-2---:R-:W-:Y:S01]  /*c090*/  VIADD R48, R19, 0x20 ;  /* 0x0000002013307836 */ /* 0x005fe20000000000 */
[----:B------:R-:W-:Y:S04]  /*c0a0*/  BSSY B0, `(.L_x_2430) ;  /* 0x0000012000007945 */ /* 0x000fe80003800000 */
[----:B------:R-:W-:-:S13]  /*c0b0*/  ISETP.GE.AND P3, PT, R48, R115, PT ;  /* 0x000000733000720c */ /* 0x000fda0003f66270 */
[----:B------:R-:W-:Y:S05]  /*c0c0*/  @P3 BRA `(.L_x_2431) ;  /* 0x00000000003c3947 */ /* 0x000fea0003800000 */
[----:B------:R-:W-:Y:S01]  /*c0d0*/  IADD3 R51, P3, R52, 0x20, RZ ;  /* 0x0000002034337810 */ /* 0x000fe20007f7e0ff */
[----:B------:R-:W-:Y:S02]  /*c0e0*/  IMAD.MOV.U32 R48, RZ, RZ, R100 ;  /* 0x000000ffff307224 */ /* 0x000fe400078e0064 */
[----:B------:R-:W-:Y:S02]  /*c0f0*/  IMAD.MOV.U32 R49, RZ, RZ, R110 ;  /* 0x000000ffff317224 */ /* 0x000fe400078e006e */
        /* <DEDUP_REMOVED lines=12> */
.L_x_2431:
[----:B------:R-:W-:Y:S05]  /*c1c0*/  BSYNC B0 ;  /* 0x0000000000007941 */ /* 0x000fea0003800000 */
.L_x_2430:
[----:B0-----:R-:W-:Y:S01]  /*c1d0*/  VIADD R48, R19, 0x40 ;  /* 0x0000004013307836 */ /* 0x001fe20000000000 */
        /* <DEDUP_REMOVED lines=18> */
.L_x_2433:
[----:B------:R-:W-:Y:S05]  /*c300*/  BSYNC B0 ;  /* 0x0000000000007941 */ /* 0x000fea0003800000 */
.L_x_2432:
        /* <DEDUP_REMOVED lines=19> */
.L_x_2435:
[----:B------:R-:W-:Y:S05]  /*c440*/  BSYNC B0 ;  /* 0x0000000000007941 */ /* 0x000fea0003800000 */
.L_x_2434:
        /* <DEDUP_REMOVED lines=22> */
.L_x_2348:
[----:B------:R-:W-:Y:S05]  /*c5b0*/  @P0 BRA `(.L_x_2437) ;  /* 0x00000000000c0947 */ /* 0x000fea0003800000 */
[----:B------:R-:W0:Y:S01]  /*c5c0*/  FENCE.VIEW.ASYNC.G ;  /* 0x00000000000073c6 */ /* 0x000e220000000100 */
[----:B------:R-:W-:Y:S05]  /*c5d0*/  WARPSYNC.ALL ;  /* 0x0000000000007948 */ /* 0x000fea0003800000 */
[----:B0-----:R-:W-:Y:S06]  /*c5e0*/  BAR.ARV 0xc, 0x180 ;  /* 0x0306000000007b1d */ /* 0x001fec0000002000 */
.L_x_2437:
[----:B------:R-:W2:Y:S01]  /*c5f0*/  LDL R0, [R1+0x54] ;  /* 0x0000540001007983 */ /* 0x000ea20000100800 */
[----:B------:R-:W-:Y:S01]  /*c600*/  ULDC.64 UR6, c[0x0][0x998] ;  /* 0x0002660000067ab9 */ /* 0x000fe20000000a00 */
[----:B------:R-:W-:Y:S02]  /*c610*/  ULDC.64 UR4, c[0x0][0x990] ;  /* 0x0002640000047ab9 */ /* 0x000fe40000000a00 */
[----:B------:R-:W3:Y:S04]  /*c620*/  LDL R3, [R1+0x2c] ;  /* 0x00002c0001037983 */ /* 0x000ee80000100800 */
[----:B------:R-:W4:Y:S01]  /*c630*/  LDL R20, [R1+0x18] ;  /* 0x0000180001147983 */ /* 0x000f220000100800 */
[----:B------:R-:W-:Y:S02]  /*c640*/  ISETP.NE.U32.AND P1, PT, RZ, UR6, PT ;  /* 0x00000006ff007c0c */ /* 0x000fe4000bf25070 */
[----:B------:R-:W-:Y:S01]  /*c650*/  ISETP.NE.U32.AND P0, PT, RZ, UR4, PT ;  /* 0x00000004ff007c0c */ /* 0x000fe2000bf05070 */
[----:B------:R-:W4:Y:S01]  /*c660*/  LDL R14, [R1] ;  /* 0x00000000010e7983 */ /* 0x000f220000100800 */
[----:B------:R-:W-:-:S02]  /*c670*/  ISETP.NE.AND.EX P1, PT, RZ, UR7, PT, P1 ;  /* 0x00000007ff007c0c */ /* 0x000fc4000bf25310 */
        /* <DEDUP_REMOVED lines=10> */
[----:B------:R-:W-:Y:S01]  /*c720*/  @P1 IMAD.IADD R5, R5, 0x1, R9 ;  /* 0x0000000105051824 */ /* 0x000fe200078e0209 */
[----:B------:R-:W-:Y:S01]  /*c730*/  @P0 SHF.R.S32.HI R9, RZ, 0x1f, R20 ;  /* 0x0000001fff090819 */ /* 0x000fe20000011414 */
[C---:B------:R-:W-:Y:S02]  /*c740*/  @P0 IMAD R7, R3.reuse, R7, R0 ;  /* 0x0000000703070224 */ /* 0x040fe400078e0200 */
[----:B------:R-:W-:-:S04]  /*c750*/  @P0 IMAD.WIDE.U32 R2, R3, R6, RZ ;  /* 0x0000000603020225 */ /* 0x000fc800078e00ff */
[----:B-1----:R-:W-:Y:S02]  /*c760*/  @P1 IMAD R6, R15, R10, RZ ;  /* 0x0000000a0f061224 */ /* 0x002fe400078e02ff */
[----:B------:R-:W-:Y:S02]  /*c770*/  @P0 IMAD.IADD R3, R3, 0x1, R7 ;  /* 0x0000000103030824 */ /* 0x000fe400078e0207 */
[----:B------:R-:W-:Y:S02]  /*c780*/  @P0 IMAD R0, R9, R12, RZ ;  /* 0x0000000c09000224 */ /* 0x000fe400078e02ff */
[C---:B------:R-:W-:Y:S02]  /*c790*/  @P1 IMAD R11, R20.reuse, R11, R6 ;  /* 0x0000000b140b1224 */ /* 0x040fe400078e0206 */
[----:B------:R-:W-:-:S04]  /*c7a0*/  @P1 IMAD.WIDE.U32 R6, R20, R10, R4 ;  /* 0x0000000a14061225 */ /* 0x000fc800078e0004 */
[C---:B------:R-:W-:Y:S02]  /*c7b0*/  @P0 IMAD R9, R20.reuse, R13, R0 ;  /* 0x0000000d14090224 */ /* 0x040fe400078e0200 */
[----:B------:R-:W-:Y:S01]  /*c7c0*/  @P0 IMAD.WIDE.U32 R2, R20, R12, R2 ;  /* 0x0000000c14020225 */ /* 0x000fe200078e0002 */
[----:B------:R-:W-:-:S03]  /*c7d0*/  @P1 LEA R8, P3, R6, UR6, 0x2 ;  /* 0x0000000606081c11 */ /* 0x000fc6000f8610ff */
[----:B------:R-:W-:Y:S01]  /*c7e0*/  @P1 IMAD.IADD R5, R7, 0x1, R11 ;  /* 0x0000000107051824 */ /* 0x000fe200078e020b */
[----:B------:R-:W-:Y:S01]  /*c7f0*/  @P0 LEA R4, P2, R2, UR4, 0x2 ;  /* 0x0000000402040c11 */ /* 0x000fe2000f8410ff */
[----:B------:R-:W-:Y:S01]  /*c800*/  @P0 IMAD.IADD R3, R3, 0x1, R9 ;  /* 0x0000000103030824 */ /* 0x000fe200078e0209 */
[----:B------:R-:W-:Y:S02]  /*c810*/  ULDC UR4, c[0x0][0x988] ;  /* 0x0002620000047ab9 */ /* 0x000fe40000000800 */
[----:B------:R-:W-:Y:S01]  /*c820*/  @P1 LEA.HI.X R9, R6, UR7, R5, 0x2, P3 ;  /* 0x0000000706091c11 */ /* 0x000fe200098f1405 */
[----:B------:R-:W-:Y:S01]  /*c830*/  IMAD.MOV.U32 R0, RZ, RZ, 0x3f800000 ;  /* 0x3f800000ff007424 */ /* 0x000fe200078e00ff */
[----:B------:R-:W-:Y:S01]  /*c840*/  @P0 LEA.HI.X R5, R2, UR5, R3, 0x2, P2 ;  /* 0x0000000502050c11 */ /* 0x000fe200090f1403 */
[----:B------:R-:W-:Y:S01]  /*c850*/  IMAD.MOV.U32 R3, RZ, RZ, 0x3f800000 ;  /* 0x3f800000ff037424 */ /* 0x000fe200078e00ff */
[----:B------:R-:W0:Y:S03]  /*c860*/  LDC R2, c[0x0][0x448] ;  /* 0x00011200ff027b82 */ /* 0x000e260000000800 */
[----:B------:R1:W2:Y:S04]  /*c870*/  @P1 LDG.E R0, desc[UR46][R8.64] ;  /* 0x0000002e08001981 */ /* 0x0002a8000c1e1900 */
[----:B------:R3:W2:Y:S01]  /*c880*/  @P0 LDG.E R3, desc[UR46][R4.64] ;  /* 0x0000002e04030981 */ /* 0x0006a2000c1e1900 */
[----:B0-----:R-:W-:-:S13]  /*c890*/  ISETP.NE.AND P0, PT, R2, 0x1, PT ;  /* 0x000000010200780c */ /* 0x001fda0003f05270 */
[----:B------:R-:W0:Y:S08]  /*c8a0*/  @P0 LDC R2, c[0x0][0x44c] ;  /* 0x00011300ff020b82 */ /* 0x000e300000000800 */
[----:B------:R-:W4:Y:S01]  /*c8b0*/  @P0 LDC R11, c[0x0][0x450] ;  /* 0x00011400ff0b0b82 */ /* 0x000f220000000800 */
[----:B------:R-:W-:-:S04]  /*c8c0*/  VIADD R7, R14, 0x7f ;  /* 0x0000007f0e077836 */ /* 0x000fc80000000000 */
[----:B0-----:R-:W-:-:S05]  /*c8d0*/  @P0 IMAD.HI.U32 R2, R7, R2, RZ ;  /* 0x0000000207020227 */ /* 0x001fca00078e00ff */
[----:B----4-:R-:W-:-:S04]  /*c8e0*/  @P0 SHF.R.U32.HI R7, RZ, R11, R2 ;  /* 0x0000000bff070219 */ /* 0x010fc80000011602 */
[----:B------:R-:W-:-:S04]  /*c8f0*/  IADD3 R7, R126, R7, RZ ;  /* 0x000000077e077210 */ /* 0x000fc80007ffe0ff */
[----:B------:R-:W-:-:S04]  /*c900*/  SHF.R.S32.HI R2, RZ, 0x1f, R7 ;  /* 0x0000001fff027819 */ /* 0x000fc80000011407 */
[----:B------:R-:W-:-:S04]  /*c910*/  LEA.HI R2, R2, R7, RZ, 0x7 ;  /* 0x0000000702027211 */ /* 0x000fc800078f38ff */
[----:B------:R-:W-:-:S04]  /*c920*/  SHF.R.S32.HI R2, RZ, 0x7, R2 ;  /* 0x00000007ff027819 */ /* 0x000fc80000011402 */
[----:B------:R-:W-:-:S04]  /*c930*/  VIMNMX R127, R127, R2, PT ;  /* 0x000000027f7f7248 */ /* 0x000fc80003fe0100 */
[----:B------:R-:W-:Y:S02]  /*c940*/  ISETP.GE.AND P1, PT, R127, 0x1, PT ;  /* 0x000000017f00780c */ /* 0x000fe40003f26270 */
[----:B------:R-:W-:Y:S02]  /*c950*/  CS2R R20, SRZ ;  /* 0x0000000000147805 */ /* 0x000fe4000001ff00 */
[----:B------:R-:W-:Y:S02]  /*c960*/  PLOP3.LUT P0, PT, PT, PT, PT, 0x80, 0x0 ;  /* 0x000000000000781c */ /* 0x000fe40003f0f070 */
        /* <DEDUP_REMOVED lines=23> */
[----:B------:R-:W-:Y:S01]  /*cae0*/  CS2R R106, SRZ ;  /* 0x00000000006a7805 */ /* 0x000fe2000001ff00 */
[----:B------:R-:W-:Y:S01]  /*caf0*/  IMAD.MOV.U32 R110, RZ, RZ, RZ ;  /* 0x000000ffff6e7224 */ /* 0x000fe200078e00ff */
[----:B------:R-:W-:-:S02]  /*cb00*/  CS2R R104, SRZ ;  /* 0x0000000000687805 */ /* 0x000fc4000001ff00 */
[----:B------:R-:W-:Y:S02]  /*cb10*/  CS2R R94, SRZ ;  /* 0x00000000005e7805 */ /* 0x000fe4000001ff00 */
[----:B------:R-:W-:Y:S02]  /*cb20*/  CS2R R52, SRZ ;  /* 0x0000000000347805 */ /* 0x000fe4000001ff00 */
[----:B------:R-:W-:Y:S02]  /*cb30*/  CS2R R98, SRZ ;  /* 0x0000000000627805 */ /* 0x000fe4000001ff00 */
[----:B------:R-:W-:Y:S01]  /*cb40*/  CS2R R96, SRZ ;  /* 0x0000000000607805 */ /* 0x000fe2000001ff00 */
[----:B------:R-:W-:Y:S01]  /*cb50*/  IMAD.MOV.U32 R87, RZ, RZ, RZ ;  /* 0x000000ffff577224 */ /* 0x000fe200078e00ff */
[----:B------:R-:W-:Y:S02]  /*cb60*/  CS2R R44, SRZ ;  /* 0x00000000002c7805 */ /* 0x000fe4000001ff00 */
[----:B------:R-:W-:Y:S01]  /*cb70*/  CS2R R140, SRZ ;  /* 0x00000000008c7805 */ /* 0x000fe2000001ff00 */
[----:B------:R-:W-:Y:S01]  /*cb80*/  IMAD.MOV.U32 R91, RZ, RZ, RZ ;  /* 0x000000ffff5b7224 */ /* 0x000fe200078e00ff */
        /* <DEDUP_REMOVED lines=8> */
[----:B------:R-:W-:-:S02]  /*cc10*/  CS2R R28, SRZ ;  /* 0x00000000001c7805 */ /* 0x000fc4000001ff00 */
[----:B------:R-:W-:Y:S02]  /*cc20*/  MOV R54, RZ ;  /* 0x000000ff00367202 */ /* 0x000fe40000000f00 */
        /* <DEDUP_REMOVED lines=20> */
[----:B------:R-:W-:Y:S02]  /*cd70*/  CS2R R34, SRZ ;  /* 0x0000000000227805 */ /* 0x000fe4000001ff00 */
[----:B------:R-:W-:Y:S01]  /*cd80*/  CS2R R32, SRZ ;  /* 0x0000000000207805 */ /* 0x000fe2000001ff00 */
[----:B------:R-:W-:Y:S01]  /*cd90*/  IMAD.MOV.U32 R153, RZ, RZ, RZ ;  /* 0x000000ffff997224 */ /* 0x000fe200078e00ff */
[----:B---3--:R-:W-:Y:S02]  /*cda0*/  CS2R R4, SRZ ;  /* 0x0000000000047805 */ /* 0x008fe4000001ff00 */
[----:B------:R-:W-:Y:S02]  /*cdb0*/  CS2R R108, SRZ ;  /* 0x00000000006c7805 */ /* 0x000fe4000001ff00 */
[----:B------:R-:W-:Y:S01]  /*cdc0*/  CS2R R24, SRZ ;  /* 0x0000000000187805 */ /* 0x000fe2000001ff00 */
[----:B--2---:R-:W-:Y:S01]  /*cdd0*/  FMUL.FTZ R0, R3, R0 ;  /* 0x0000000003007220 */ /* 0x004fe20000410000 */
[----:B------:R-:W-:-:S03]  /*cde0*/  IMAD.MOV.U32 R3, RZ, RZ, RZ ;  /* 0x000000ffff037224 */ /* 0x000fc600078e00ff */
[----:B------:R-:W-:Y:S01]  /*cdf0*/  FMUL.FTZ R2, R0, UR4 ;  /* 0x0000000400027c20 */ /* 0x000fe20008410000 */
[----:B------:R-:W-:Y:S06]  /*ce00*/  @!P1 BRA `(.L_x_2438) ;  /* 0x0000012000cc9947 */ /* 0x000fec0003800000 */
[----:B------:R-:W0:Y:S01]  /*ce10*/  S2R R26, SR_TID.X ;  /* 0x00000000001a7919 */ /* 0x000e220000002100 */
[----:B------:R-:W-:Y:S01]  /*ce20*/  UMOV UR4, 0xffffffff ;  /* 0xffffffff00047882 */ /* 0x000fe20000000000 */
[----:B0-----:R-:W-:-:S05]  /*ce30*/  VIADD R54, R26, 0xffffff80 ;  /* 0xffffff801a367836 */ /* 0x001fca0000000000 */
[----:B------:R-:W-:-:S04]  /*ce40*/  SHF.R.S32.HI R33, RZ, 0x1f, R54 ;  /* 0x0000001fff217819 */ /* 0x000fc80000011436 */
[----:B------:R-:W-:-:S04]  /*ce50*/  LEA.HI R13, R33, R54, RZ, 0x7 ;  /* 0x00000036210d7211 */ /* 0x000fc800078f38ff */
[----:B------:R-:W-:Y:S01]  /*ce60*/  SHF.R.S32.HI R13, RZ, 0x7, R13 ;  /* 0x00000007ff0d7819 */ /* 0x000fe2000001140d */
[----:B------:R-:W-:Y:S06]  /*ce70*/  BRA.DIV UR4, `(.L_x_2439) ;  /* 0x000001de04e07947 */ /* 0x000fec000b800000 */
[----:B------:R0:W1:Y:S02]  /*ce80*/  SHFL.IDX PT, R237, R13, RZ, 0x1f ;  /* 0x00001fff0ded7589 */ /* 0x00006400000e0000 */
.L_x_2690:
[----:B-1----:R-:W-:Y:S01]  /*ce90*/  LEA.HI R0, R237, R237, RZ, 0x1 ;  /* 0x000000eded007211 */ /* 0x002fe200078f08ff */
[----:B------:R-:W-:-:S03]  /*cea0*/  IMAD.U32 R3, RZ, RZ, UR44 ;  /* 0x0000002cff037e24 */ /* 0x000fc6000f8e00ff */
[----:B------:R-:W-:Y:S02]  /*ceb0*/  LOP3.LUT R0, R0, 0x1e, RZ, 0xc0, !PT ;  /* 0x0000001e00007812 */ /* 0x000fe400078ec0ff */
[----:B------:R-:W-:-:S03]  /*cec0*/  LOP3.LUT P0, RZ, R3, 0x3ff, RZ, 0xc0, !PT ;  /* 0x000003ff03ff7812 */ /* 0x000fc6000780c0ff */
[----:B------:R-:W-:Y:S01]  /*ced0*/  IMAD.IADD R0, R237, 0x1, -R0 ;  /* 0x00000001ed007824 */ /* 0x000fe200078e0a00 */
[----:B------:R-:W-:-:S04]  /*cee0*/  P2R R24, PR, RZ, 0x1 ;  /* 0x00000001ff187803 */ /* 0x000fc80000000000 */
[----:B------:R-:W-:-:S04]  /*cef0*/  LEA R0, R0, UR44, 0xd ;  /* 0x0000002c00007c11 */ /* 0x000fc8000f8e68ff */
[----:B------:R-:W-:-:S04]  /*cf00*/  SHF.R.U32.HI R0, RZ, 0x4, R0 ;  /* 0x00000004ff007819 */ /* 0x000fc80000011600 */
[----:B------:R-:W-:Y:S01]  /*cf10*/  LOP3.LUT R52, R0, 0x3fff, RZ, 0xc0, !PT ;  /* 0x00003fff00347812 */ /* 0x000fe200078ec0ff */
        /* <DEDUP_REMOVED lines=14> */
[----:B01----:R-:W-:-:S07]  /*d000*/  IMAD.MOV.U32 R13, RZ, RZ, RZ ;  /* 0x000000ffff0d7224 */ /* 0x003fce00078e00ff */
[----:B------:R-:W-:-:S07]  /*d010*/  LEPC R20, `(.L_x_2440) ;  /* 0x000000001014794e */ /* 0x000fce0000000000 */
[----:B--2--5:R-:W-:Y:S05]  /*d020*/  CALL.ABS.NOINC R14 ;  /* 0x000000000e007343 */ /* 0x024fea0003c00000 */
.L_x_2440:
        /* <DEDUP_REMOVED lines=13> */
.L_x_2444:
[----:B--2---:R2:W3:Y:S02]  /*d100*/  SYNCS.PHASECHK.TRANS64.TRYWAIT P0, [R18+URZ+0x38800], R3 ;  /* 0x03880003120075a7 */ /* 0x0044e4000800017f */
[----:B---3--:R-:W-:Y:S05]  /*d110*/  @!P0 NANOSLEEP.SYNCS 0x989680 ;  /* 0x009896800000895d */ /* 0x008fea0003900000 */
[----:B------:R-:W3:Y:S02]  /*d120*/  @!P0 SYNCS.PHASECHK.TRANS64 P0, [R18+URZ+0x38800], R3 ;  /* 0x03880003120085a7 */ /* 0x000ee4000800007f */
[----:B---3--:R-:W-:Y:S05]  /*d130*/  @!P0 BRA `(.L_x_2444) ;  /* 0xfffffffc00f08947 */ /* 0x008fea000383ffff */
.L_x_2443:
[----:B------:R-:W-:Y:S05]  /*d140*/  BSYNC B0 ;  /* 0x0000000000007941 */ /* 0x000fea0003800000 */
.L_x_2442:
[----:B------:R-:W-:Y:S05]  /*d150*/  BRA `(.L_x_2445) ;  /* 0x0000009400d47947 */ /* 0x000fea0003800000 */
.L_x_2441:
[----:B------:R-:W-:Y:S01]  /*d160*/  ISETP.NE.AND P0, PT, R24, RZ, PT ;  /* 0x000000ff1800720c */ /* 0x000fe20003f05270 */
[----:B------:R-:W-:Y:S01]  /*d170*/  ULDC.64 UR4, c[0x0][0x3f8] ;  /* 0x0000fe0000047ab9 */ /* 0x000fe20000000a00 */
[----:B-----5:R-:W-:Y:S01]  /*d180*/  SHF.R.S32.HI R0, RZ, 0x1f, R113 ;  /* 0x0000001fff007819 */ /* 0x020fe20000011471 */
[----:B------:R-:W-:Y:S01]  /*d190*/  ULDC.64 UR6, c[0x0][0x408] ;  /* 0x0001020000067ab9 */ /* 0x000fe20000000a00 */
[----:B------:R-:W-:-:S04]  /*d1a0*/  IMAD.WIDE.U32 R24, R113, UR4, RZ ;  /* 0x0000000471187c25 */ /* 0x000fc8000f8e00ff */
[C---:B------:R-:W-:Y:S02]  /*d1b0*/  IMAD R4, R0.reuse, UR4, RZ ;  /* 0x0000000400047c24 */ /* 0x040fe4000f8e02ff */
[----:B------:R-:W-:Y:S02]  /*d1c0*/  IMAD R0, R0, UR6, RZ ;  /* 0x0000000600007c24 */ /* 0x000fe4000f8e02ff */
        /* <DEDUP_REMOVED lines=21> */
[----:B--2---:R-:W-:Y:S05]  /*d320*/  CALL.ABS.NOINC R14 ;  /* 0x000000000e007343 */ /* 0x004fea0003c00000 */
.L_x_2446:
[----:B------:R-:W2:Y:S01]  /*d330*/  LDL R55, [R1] ;  /* 0x0000000001377983 */ /* 0x000ea20000100800 */
[----:B------:R-:W-:Y:S01]  /*d340*/  ULDC.U8 UR4, c[0x0][0x410] ;  /* 0x0001040000047ab9 */ /* 0x000fe20000000000 */
[----:B------:R-:W-:Y:S01]  /*d350*/  LEA.HI R33, R33, R54, RZ, 0x3 ;  /* 0x0000003621217211 */ /* 0x000fe200078f18ff */
[----:B------:R-:W-:Y:S01]  /*d360*/  BSSY B0, `(.L_x_2447) ;  /* 0x000094c000007945 */ /* 0x000fe20003800000 */
[----:B------:R-:W-:Y:S02]  /*d370*/  ISETP.NE.AND P0, PT, RZ, UR4, PT ;  /* 0x00000004ff007c0c */ /* 0x000fe4000bf05270 */
[----:B------:R-:W-:-:S05]  /*d380*/  LOP3.LUT R33, R33, 0xfffffff8, RZ, 0xc0, !PT ;  /* 0xfffffff821217812 */ /* 0x000fca00078ec0ff */
[----:B------:R-:W-:Y:S02]  /*d390*/  IMAD.IADD R54, R54, 0x1, -R33 ;  /* 0x0000000136367824 */ /* 0x000fe400078e0a21 */
[----:B--2---:R-:W-:-:S04]  /*d3a0*/  IMAD.IADD R59, R19, 0x1, R55 ;  /* 0x00000001133b7824 */ /* 0x004fc800078e0237 */
[----:B------:R-:W-:Y:S01]  /*d3b0*/  IMAD R3, R54, 0x20, R59 ;  /* 0x0000002036037824 */ /* 0x000fe200078e023b */
[----:B------:R-:W-:Y:S06]  /*d3c0*/  @!P0 BRA `(.L_x_2448) ;  /* 0x0000004800808947 */ /* 0x000fec0003800000 */
[----:B------:R-:W1:Y:S01]  /*d3d0*/  LDC R54, c[0x0][0x448] ;  /* 0x00011200ff367b82 */ /* 0x000e620000000800 */
[----:B------:R-:W-:Y:S01]  /*d3e0*/  MOV R10, R26 ;  /* 0x0000001a000a7202 */ /* 0x000fe20000000f00 */
[----:B------:R-:W-:Y:S01]  /*d3f0*/  IMAD.MOV.U32 R8, RZ, RZ, R24 ;  /* 0x000000ffff087224 */ /* 0x000fe200078e0018 */
[----:B------:R-:W-:Y:S01]  /*d400*/  ULDC.64 UR4, c[0x0][0x3f8] ;  /* 0x0000fe0000047ab9 */ /* 0x000fe20000000a00 */
[----:B------:R-:W-:Y:S01]  /*d410*/  IMAD.MOV.U32 R9, RZ, RZ, R29 ;  /* 0x000000ffff097224 */ /* 0x000fe200078e001d */
[----:B------:R-:W-:Y:S01]  /*d420*/  ULDC.64 UR6, c[0x0][0x408] ;  /* 0x0001020000067ab9 */ /* 0x000fe20000000a00 */
[----:B------:R-:W-:Y:S01]  /*d430*/  IMAD.MOV.U32 R11, RZ, RZ, R31 ;  /* 0x000000ffff0b7224 */ /* 0x000fe200078e001f */
[----:B------:R-:W-:Y:S01]  /*d440*/  ULDC.64 UR8, c[0x0][0x400] ;  /* 0x0001000000087ab9 */ /* 0x000fe20000000a00 */
[----:B------:R-:W-:Y:S02]  /*d450*/  SHF.R.S32.HI R53, RZ, 0x1f, R233 ;  /* 0x0000001fff357819 */ /* 0x000fe400000114e9 */
[----:B------:R-:W-:-:S02]  /*d460*/  SHF.R.S32.HI R49, RZ, 0x1f, R22 ;  /* 0x0000001fff317819 */ /* 0x000fc40000011416 */
        /* <DEDUP_REMOVED lines=11> */
[C---:B0-----:R-:W-:Y:S01]  /*d520*/  IMAD R13, R3.reuse, UR5, R4 ;  /* 0x00000005030d7c24 */ /* 0x041fe2000f8e0204 */
[----:B------:R-:W-:Y:S01]  /*d530*/  ULDC.64 UR4, c[0x0][0x3e8] ;  /* 0x0000fa0000047ab9 */ /* 0x000fe20000000a00 */
[----:B------:R-:W-:Y:S01]  /*d540*/  IMAD R3, R3, UR7, R0 ;  /* 0x0000000703037c24 */ /* 0x000fe2000f8e0200 */
[----:B------:R-:W-:Y:S01]  /*d550*/  IADD3 R5, P0, R8, UR4, RZ ;  /* 0x0000000408057c10 */ /* 0x000fe2000ff1e0ff */
[----:B------:R-:W-:-:S03]  /*d560*/  UMOV UR4, 0xffffffff ;  /* 0xffffffff00047882 */ /* 0x000fc60000000000 */
[----:B------:R-:W-:Y:S02]  /*d570*/  IADD3.X R6, R9, UR5, R13, P0, !PT ;  /* 0x0000000509067c10 */ /* 0x000fe400087fe40d */
[----:B------:R-:W-:Y:S01]  /*d580*/  IADD3.X R8, R11, UR9, R3, P1, !PT ;  /* 0x000000090b087c10 */ /* 0x000fe20008ffe403 */
[----:B------:R-:W-:Y:S06]  /*d590*/  BRA.DIV UR4, `(.L_x_2449) ;  /* 0x000001da04407947 */ /* 0x000fec000b800000 */
[----:B------:R0:W1:Y:S04]  /*d5a0*/  SHFL.IDX PT, R0, R6, RZ, 0x181f ;  /* 0x00181fff06007589 */ /* 0x00006800000e0000 */
[----:B------:R0:W2:Y:S04]  /*d5b0*/  SHFL.IDX PT, R3, R5, RZ, 0x181f ;  /* 0x00181fff05037589 */ /* 0x0000a800000e0000 */
[----:B------:R0:W3:Y:S04]  /*d5c0*/  SHFL.IDX PT, R4, R8, RZ, 0x181f ;  /* 0x00181fff08047589 */ /* 0x0000e800000e0000 */
[----:B------:R0:W4:Y:S02]  /*d5d0*/  SHFL.IDX PT, R14, R7, RZ, 0x181f ;  /* 0x00181fff070e7589 */ /* 0x00012400000e0000 */
.L_x_2696:
[----:B------:R-:W5:Y:S01]  /*d5e0*/  LDL R9, [R1+0x4] ;  /* 0x0000040001097983 */ /* 0x000f620000100800 */
[----:B------:R-:W-:Y:S01]  /*d5f0*/  BSSY B1, `(.L_x_2450) ;  /* 0x000001b000017945 */ /* 0x000fe20003800000 */
[----:B------:R-:W-:Y:S02]  /*d600*/  CS2R R20, SRZ ;  /* 0x0000000000147805 */ /* 0x000fe4000001ff00 */
[----:B------:R-:W-:Y:S02]  /*d610*/  CS2R R44, SRZ ;  /* 0x00000000002c7805 */ /* 0x000fe4000001ff00 */
[----:B------:R-:W-:Y:S02]  /*d620*/  CS2R R26, SRZ ;  /* 0x00000000001a7805 */ /* 0x000fe4000001ff00 */
[----:B------:R-:W-:Y:S01]  /*d630*/  CS2R R46, SRZ ;  /* 0x00000000002e7805 */ /* 0x000fe2000001ff00 */
[----:B-----5:R-:W-:-:S05]  /*d640*/  IMAD R54, R9, R54, RZ ;  /* 0x0000003609367224 */ /* 0x020fca00078e02ff */
        /* <DEDUP_REMOVED lines=8> */
[----:B--2---:R-:W-:-:S04]  /*d6d0*/  @!P4 IADD3 R24, P0, R233, R3, RZ ;  /* 0x00000003e918c210 */ /* 0x004fc80007f1e0ff */
[-C--:B----4-:R-:W-:Y:S02]  /*d6e0*/  @!P3 IADD3 R12, P1, R22, R14.reuse, RZ ;  /* 0x0000000e160cb210 */ /* 0x090fe40007f3e0ff */
[----:B------:R-:W-:Y:S01]  /*d6f0*/  @!P4 IADD3 R14, P2, R233, R14, RZ ;  /* 0x0000000ee90ec210 */ /* 0x000fe20007f5e0ff */
[----:B-1----:R-:W-:Y:S01]  /*d700*/  @!P4 IMAD.X R25, R0, 0x1, R53, P0 ;  /* 0x000000010019c824 */ /* 0x002fe200000e0635 */
[----:B------:R-:W-:Y:S02]  /*d710*/  @!P3 IADD3 R10, P0, R22, R3, RZ ;  /* 0x00000003160ab210 */ /* 0x000fe40007f1e0ff */
[----:B------:R-:W-:Y:S01]  /*d720*/  CS2R R26, SRZ ;  /* 0x00000000001a7805 */ /* 0x000fe2000001ff00 */
[C---:B---3--:R-:W-:Y:S02]  /*d730*/  @!P3 IMAD.X R13, R4.reuse, 0x1, R49, P1 ;  /* 0x00000001040db824 */ /* 0x048fe400008e0631 */
[----:B------:R-:W-:Y:S01]  /*d740*/  @!P4 IMAD.X R15, R4, 0x1, R53, P2 ;  /* 0x00000001040fc824 */ /* 0x000fe200010e0635 */
[----:B------:R1:W5:Y:S01]  /*d750*/  @!P4 LD.E.64 R20, desc[UR46][R24.64] ;  /* 0x0000002e1814c980 */ /* 0x000362000c101b00 */
[----:B------:R-:W-:-:S03]  /*d760*/  @!P3 IMAD.X R11, R0, 0x1, R49, P0 ;  /* 0x00000001000bb824 */ /* 0x000fc600000e0631 */
[----:B------:R1:W5:Y:S04]  /*d770*/  @!P3 LD.E.64 R46, desc[UR46][R12.64] ;  /* 0x0000002e0c2eb980 */ /* 0x000368000c101b00 */
[----:B------:R1:W5:Y:S04]  /*d780*/  @!P3 LD.E.64 R44, desc[UR46][R10.64] ;  /* 0x0000002e0a2cb980 */ /* 0x000368000c101b00 */
[----:B------:R1:W5:Y:S02]  /*d790*/  @!P4 LD.E.64 R26, desc[UR46][R14.64] ;  /* 0x0000002e0e1ac980 */ /* 0x000364000c101b00 */
.L_x_2451:
[----:B------:R-:W-:Y:S05]  /*d7a0*/  BSYNC B1 ;  /* 0x0000000000017941 */ /* 0x000fea0003800000 */
.L_x_2450:
[----:B------:R-:W-:Y:S01]  /*d7b0*/  UMOV UR4, 0xffffffff ;  /* 0xffffffff00047882 */ /* 0x000fe20000000000 */
[----:B-1----:R-:W-:Y:S02]  /*d7c0*/  CS2R R24, SRZ ;  /* 0x0000000000187805 */ /* 0x002fe4000001ff00 */
[----:B------:R-:W-:Y:S05]  /*d7d0*/  BRA.DIV UR4, `(.L_x_2452) ;  /* 0x000001da04207947 */ /* 0x000fea000b800000 */
[----:B------:R1:W0:Y:S04]  /*d7e0*/  SHFL.IDX PT, R0, R6, 0x1, 0x181f ;  /* 0x00381f0006007f89 */ /* 0x00022800000e0000 */
[----:B--2---:R1:W2:Y:S04]  /*d7f0*/  SHFL.IDX PT, R3, R5, 0x1, 0x181f ;  /* 0x00381f0005037f89 */ /* 0x0042a800000e0000 */
[----:B---3--:R1:W3:Y:S04]  /*d800*/  SHFL.IDX PT, R4, R8, 0x1, 0x181f ;  /* 0x00381f0008047f89 */ /* 0x0082e800000e0000 */
[----:B----4-:R1:W4:Y:S02]  /*d810*/  SHFL.IDX PT, R14, R7, 0x1, 0x181f ;  /* 0x00381f00070e7f89 */ /* 0x01032400000e0000 */
.L_x_2702:
        /* <DEDUP_REMOVED lines=16> */
[----:B0-----:R-:W-:Y:S01]  /*d920*/  @!P4 IMAD.X R31, R0, 0x1, R53, P0 ;  /* 0x00000001001fc824 */ /* 0x001fe200000e0635 */
        /* <DEDUP_REMOVED lines=9> */
.L_x_2454:
[----:B------:R-:W-:Y:S05]  /*d9c0*/  BSYNC B1 ;  /* 0x0000000000017941 */ /* 0x000fea0003800000 */
.L_x_2453:
[----:B------:R-:W-:-:S03]  /*d9d0*/  UMOV UR4, 0xffffffff ;  /* 0xffffffff00047882 */ /* 0x000fc60000000000 */
[----:B------:R-:W-:Y:S05]  /*d9e0*/  BRA.DIV UR4, `(.L_x_2455) ;  /* 0x000001da040c7947 */ /* 0x000fea000b800000 */
[----:B0-----:R0:W0:Y:S04]  /*d9f0*/  SHFL.IDX PT, R0, R6, 0x2, 0x181f ;  /* 0x00581f0006007f89 */ /* 0x00102800000e0000 */
[----:B--2---:R2:W0:Y:S04]  /*da00*/  SHFL.IDX PT, R3, R5, 0x2, 0x181f ;  /* 0x00581f0005037f89 */ /* 0x00442800000e0000 */
[----:B---3--:R2:W3:Y:S04]  /*da10*/  SHFL.IDX PT, R4, R8, 0x2, 0x181f ;  /* 0x00581f0008047f89 */ /* 0x0084e800000e0000 */
[----:B----4-:R2:W4:Y:S02]  /*da20*/  SHFL.IDX PT, R14, R7, 0x2, 0x181f ;  /* 0x00581f00070e7f89 */ /* 0x01052400000e0000 */
.L_x_2708:
[----:B------:R-:W-:Y:S01]  /*da30*/  IADD3 R9, R59, 0x40, RZ ;  /* 0x000000403b097810 */ /* 0x000fe20007ffe0ff */
[----:B------:R-:W-:Y:S01]  /*da40*/  BSSY B1, `(.L_x_2456) ;  /* 0x000001a000017945 */ /* 0x000fe20003800000 */
[----:B------:R-:W-:Y:S02]  /*da50*/  CS2R R30, SRZ ;  /* 0x00000000001e7805 */ /* 0x000fe4000001ff00 */
[----:B------:R-:W-:Y:S02]  /*da60*/  CS2R R40, SRZ ;  /* 0x0000000000287805 */ /* 0x000fe4000001ff00 */
[----:B------:R-:W-:Y:S02]  /*da70*/  ISETP.GE.AND P0, PT, R9, R54, PT ;  /* 0x000000360900720c */ /* 0x000fe40003f06270 */
[----:B------:R-:W-:Y:S02]  /*da80*/  CS2R R32, SRZ ;  /* 0x0000000000207805 */ /* 0x000fe4000001ff00 */
[----:B------:R-:W-:-:S09]  /*da90*/  CS2R R42, SRZ ;  /* 0x00000000002a7805 */ /* 0x000fd2000001ff00 */
        /* <DEDUP_REMOVED lines=8> */
[-C--:B----4-:R-:W-:Y:S02]  /*db20*/  @!P3 IADD3 R12, P1, R22, R14.reuse, RZ ;  /* 0x0000000e160cb210 */ /* 0x090fe40007f3e0ff */
[----:B------:R-:W-:Y:S01]  /*db30*/  @!P4 IADD3 R14, P2, R233, R14, RZ ;  /* 0x0000000ee90ec210 */ /* 0x000fe20007f5e0ff */
[----:B------:R-:W-:Y:S01]  /*db40*/  @!P4 IMAD.X R35, R0, 0x1, R53, P0 ;  /* 0x000000010023c824 */ /* 0x000fe200000e0635 */
        /* <DEDUP_REMOVED lines=9> */
.L_x_2457:
[----:B------:R-:W-:Y:S05]  /*dbe0*/  BSYNC B1 ;  /* 0x0000000000017941 */ /* 0x000fea0003800000 */
.L_x_2456:
[----:B------:R-:W-:Y:S01]  /*dbf0*/  UMOV UR4, 0xffffffff ;  /* 0xffffffff00047882 */ /* 0x000fe20000000000 */
[----:B0-----:R-:W-:Y:S02]  /*dc00*/  CS2R R34, SRZ ;  /* 0x0000000000227805 */ /* 0x001fe4000001ff00 */
[----:B------:R-:W-:Y:S05]  /*dc10*/  BRA.DIV UR4, `(.L_x_2458) ;  /* 0x000001d604f07947 */ /* 0x000fea000b800000 */
[----:B------:R0:W0:Y:S04]  /*dc20*/  SHFL.IDX PT, R0, R6, 0x3, 0x181f ;  /* 0x00781f0006007f89 */ /* 0x00002800000e0000 */
[----:B------:R0:W0:Y:S04]  /*dc30*/  SHFL.IDX PT, R3, R5, 0x3, 0x181f ;  /* 0x00781f0005037f89 */ /* 0x00002800000e0000 */
[----:B---3--:R3:W0:Y:S04]  /*dc40*/  SHFL.IDX PT, R4, R8, 0x3, 0x181f ;  /* 0x00781f0008047f89 */ /* 0x00862800000e0000 */
[----:B----4-:R3:W4:Y:S02]  /*dc50*/  SHFL.IDX PT, R14, R7, 0x3, 0x181f ;  /* 0x00781f00070e7f89 */ /* 0x01072400000e0000 */
.L_x_2714:
[----:B------:R-:W-:Y:S01]  /*dc60*/  VIADD R59, R59, 0x60 ;  /* 0x000000603b3b7836 */ /* 0x000fe20000000000 */
[----:B------:R-:W-:Y:S01]  /*dc70*/  BSSY B1, `(.L_x_2459) ;  /* 0x0000019000017945 */ /* 0x000fe20003800000 */
[----:B------:R-:W-:Y:S02]  /*dc80*/  CS2R R10, SRZ ;  /* 0x00000000000a7805 */ /* 0x000fe4000001ff00 */
[----:B-123--:R-:W-:Y:S02]  /*dc90*/  CS2R R8, SRZ ;  /* 0x0000000000087805 */ /* 0x00efe4000001ff00 */
        /* <DEDUP_REMOVED lines=8> */
[----:B------:R-:W-:Y:S02]  /*dd20*/  CS2R R12, SRZ ;  /* 0x00000000000c7805 */ /* 0x000fe4000001ff00 */
[----:B------:R-:W-:-:S05]  /*dd30*/  CS2R R8, SRZ ;  /* 0x0000000000087805 */ /* 0x000fca000001ff00 */
[CC--:B0-----:R-:W-:Y:S02]  /*dd40*/  @!P4 IADD3 R6, P0, R22.reuse, R3.reuse, RZ ;  /* 0x000000031606c210 */ /* 0x0c1fe40007f1e0ff */
[-C--:B----4-:R-:W-:Y:S02]  /*dd50*/  @!P4 IADD3 R48, P1, R22, R14.reuse, RZ ;  /* 0x0000000e1630c210 */ /* 0x090fe40007f3e0ff */
[C---:B------:R-:W-:Y:S01]  /*dd60*/  @!P5 IADD3 R50, P2, R233.reuse, R3, RZ ;  /* 0x00000003e932d210 */ /* 0x040fe20007f5e0ff */
[--C-:B------:R-:W-:Y:S01]  /*dd70*/  @!P4 IMAD.X R7, R0, 0x1, R49.reuse, P0 ;  /* 0x000000010007c824 */ /* 0x100fe200000e0631 */
[----:B------:R-:W-:Y:S01]  /*dd80*/  @!P5 IADD3 R14, P3, R233, R14, RZ ;  /* 0x0000000ee90ed210 */ /* 0x000fe20007f7e0ff */
[----:B------:R-:W-:Y:S02]  /*dd90*/  @!P4 IMAD.X R49, R4, 0x1, R49, P1 ;  /* 0x000000010431c824 */ /* 0x000fe400008e0631 */
[--C-:B------:R-:W-:Y:S01]  /*dda0*/  @!P5 IMAD.X R51, R0, 0x1, R53.reuse, P2 ;  /* 0x000000010033d824 */ /* 0x100fe200010e0635 */
[----:B------:R1:W5:Y:S01]  /*ddb0*/  @!P4 LD.E.64 R10, desc[UR46][R6.64] ;  /* 0x0000002e060ac980 */ /* 0x000362000c101b00 */
[----:B------:R-:W-:-:S03]  /*ddc0*/  @!P5 IMAD.X R15, R4, 0x1, R53, P3 ;  /* 0x00000001040fd824 */ /* 0x000fc600018e0635 */
[----:B------:R1:W5:Y:S04]  /*ddd0*/  @!P5 LD.E.64 R34, desc[UR46][R50.64] ;  /* 0x0000002e3222d980 */ /* 0x000368000c101b00 */
[----:B------:R1:W5:Y:S04]  /*dde0*/  @!P4 LD.E.64 R12, desc[UR46][R48.64] ;  /* 0x0000002e300cc980 */ /* 0x000368000c101b00 */
[----:B------:R1:W5:Y:S02]  /*ddf0*/  @!P5 LD.E.64 R8, desc[UR46][R14.64] ;  /* 0x0000002e0e08d980 */ /* 0x000364000c101b00 */
.L_x_2460:
[----:B------:R-:W-:Y:S05]  /*de00*/  BSYNC B1 ;  /* 0x0000000000017941 */ /* 0x000fea0003800000 */
.L_x_2459:
[----:B------:R-:W-:Y:S01]  /*de10*/  ULEA.HI UR4, UR43, UR43, URZ, 0x1 ;  /* 0x0000002b2b047291 */ /* 0x000fe2000f8f083f */
[----:B0-----:R-:W-:Y:S01]  /*de20*/  VIADDMNMX R0, R54, -R55, 0x80, PT ;  /* 0x0000008036007446 */ /* 0x001fe20003800937 */
[----:B------:R-:W-:Y:S02]  /*de30*/  BSSY B1, `(.L_x_2461) ;  /* 0x0000008000017945 */ /* 0x000fe40003800000 */
[----:B------:R-:W-:Y:S01]  /*de40*/  ULOP3.LUT UR4, UR4, 0xfffffffe, URZ, 0xc0, !UPT ;  /* 0xfffffffe04047892 */ /* 0x000fe2000f8ec03f */
[----:B------:R-:W-:-:S03]  /*de50*/  ISETP.GE.AND P1, PT, R19, R0, PT ;  /* 0x000000001300720c */ /* 0x000fc60003f26270 */
[----:B------:R-:W-:-:S06]  /*de60*/  UIADD3 UR4, UR43, -UR4, URZ ;  /* 0x800000042b047290 */ /* 0x000fcc000fffe03f */
[----:B------:R-:W-:-:S05]  /*de70*/  IMAD.U32 R3, RZ, RZ, UR4 ;  /* 0x00000004ff037e24 */ /* 0x000fca000f8e00ff */
[----:B------:R-:W-:-:S04]  /*de80*/  SHF.L.U32 R3, R3, 0x1f, RZ ;  /* 0x0000001f03037819 */ /* 0x000fc800000006ff */
[----:B------:R-:W0:Y:S02]  /*de90*/  SYNCS.PHASECHK.TRANS64.TRYWAIT P0, [R18+URZ+0x38800], R3 ;  /* 0x03880003120075a7 */ /* 0x000e24000800017f */
[----:B0-----:R-:W-:Y:S05]  /*dea0*/  @!P0 BRA `(.L_x_2462) ;  /* 0x000001d400bc8947 */ /* 0x001fea0003800000 */
.L_x_2715:
[----:B------:R-:W-:Y:S05]  /*deb0*/  BSYNC B1 ;  /* 0x0000000000017941 */ /* 0x000fea0003800000 */
.L_x_2461:
[----:B------:R-:W-:Y:S04]  /*dec0*/  BSSY B1, `(.L_x_2463) ;  /* 0x00000fa000017945 */ /* 0x000fe80003800000 */
[----:B------:R-:W-:Y:S05]  /*ded0*/  @P1 BRA `(.L_x_2464) ;  /* 0x0000000c00e01947 */ /* 0x000fea0003800000 */
[----:B------:R2:W5:Y:S01]  /*dee0*/  LDL R63, [R1+0x40] ;  /* 0x00004000013f7983 */ /* 0x0005620000100800 */
[----:B0-----:R-:W0:Y:S01]  /*def0*/  LDC R3, c[0x0][0x3f4] ;  /* 0x0000fd00ff037b82 */ /* 0x001e220000000800 */
[----:B------:R-:W-:Y:S01]  /*df00*/  BSSY B2, `(.L_x_2465) ;  /* 0x000007a000027945 */ /* 0x000fe20003800000 */
[-C--:B0-----:R-:W-:Y:S02]  /*df10*/  ISETP.GE.AND P0, PT, R22, R3.reuse, PT ;  /* 0x000000031600720c */ /* 0x081fe40003f06270 */
[----:B------:R-:W-:-:S11]  /*df20*/  ISETP.GE.AND P1, PT, R233, R3, PT ;  /* 0x00000003e900720c */ /* 0x000fd60003f26270 */
[----:B--2---:R-:W-:Y:S05]  /*df30*/  @P0 BRA `(.L_x_2466) ;  /* 0x0000000400d80947 */ /* 0x004fea0003800000 */
[----:B-1---5:R-:W0:Y:S01]  /*df40*/  LDS.128 R4, [R63+0x20400] ;  /* 0x020400003f047984 */ /* 0x022e220000000c00 */
[----:B----4-:R-:W-:Y:S02]  /*df50*/  SHF.R.U32.HI R14, RZ, 0x8, R44 ;  /* 0x00000008ff0e7819 */ /* 0x010fe4000001162c */
        /* <DEDUP_REMOVED lines=9> */
[----:B------:R-:W-:Y:S01]  /*dff0*/  SHF.R.U32.HI R54, RZ, 0x10, R45 ;  /* 0x00000010ff367819 */ /* 0x000fe2000001162d */
[----:B------:R-:W-:Y:S01]  /*e000*/  IMAD.U32 R53, R53, 0x10000, RZ ;  /* 0x0001000035357824 */ /* 0x000fe200078e00ff */
[----:B------:R-:W-:-:S02]  /*e010*/  LOP3.LUT R50, R47, 0xff, RZ, 0xc0, !PT ;  /* 0x000000ff2f327812 */ /* 0x000fc400078ec0ff */
[----:B------:R-:W-:Y:S02]  /*e020*/  LOP3.LUT R51, R51, 0xff, RZ, 0xc0, !PT ;  /* 0x000000ff33337812 */ /* 0x000fe400078ec0ff */
[----:B------:R-:W-:Y:S02]  /*e030*/  PRMT R15, R48, 0x7604, R15 ;  /* 0x00007604300f7816 */ /* 0x000fe4000000000f */
[----:B------:R-:W-:Y:S02]  /*e040*/  LOP3.LUT R48, R46, 0xff, RZ, 0xc0, !PT ;  /* 0x000000ff2e307812 */ /* 0x000fe400078ec0ff */
[----:B------:R-:W-:Y:S02]  /*e050*/  LOP3.LUT R49, R14, 0xff, RZ, 0xc0, !PT ;  /* 0x000000ff0e317812 */ /* 0x000fe400078ec0ff */
[----:B------:R-:W-:Y:S02]  /*e060*/  SHF.L.U32 R14, R54, 0x10, RZ ;  /* 0x00000010360e7819 */ /* 0x000fe400000006ff */
[----:B------:R-:W-:-:S02]  /*e070*/  PRMT R50, R51, 0x7604, R50 ;  /* 0x0000760433327816 */ /* 0x000fc40000000032 */
[----:B------:R-:W-:Y:S02]  /*e080*/  PRMT R51, R49, 0x7604, R48 ;  /* 0x0000760431337816 */ /* 0x000fe40000000030 */
[----:B------:R-:W-:Y:S02]  /*e090*/  LOP3.LUT R49, R15, 0xff0000, R14, 0xf8, !PT ;  /* 0x00ff00000f317812 */ /* 0x000fe400078ef80e */
[----:B------:R-:W-:Y:S02]  /*e0a0*/  LOP3.LUT R53, R50, 0xff0000, R53, 0xf8, !PT ;  /* 0x00ff000032357812 */ /* 0x000fe400078ef835 */
[----:B------:R-:W-:Y:S02]  /*e0b0*/  LOP3.LUT R51, R51, 0xff0000, R46, 0xf8, !PT ;  /* 0x00ff000033337812 */ /* 0x000fe400078ef82e */
[----:B------:R-:W-:Y:S02]  /*e0c0*/  LOP3.LUT R53, R53, 0xff000000, R47, 0xf8, !PT ;  /* 0xff00000035357812 */ /* 0x000fe400078ef82f */
[----:B------:R-:W-:-:S02]  /*e0d0*/  LOP3.LUT R49, R49, 0xff000000, R45, 0xf8, !PT ;  /* 0xff00000031317812 */ /* 0x000fc400078ef82d */
[----:B------:R-:W-:Y:S02]  /*e0e0*/  LOP3.LUT R15, R3, 0xff0000, R44, 0xf8, !PT ;  /* 0x00ff0000030f7812 */ /* 0x000fe400078ef82c */
        /* <DEDUP_REMOVED lines=70> */
[--C-:B------:R-:W-:Y:S02]  /*e550*/  HADD2.F32 R3, -RZ, R7.reuse.H1_H1 ;  /* 0x30000007ff037230 */ /* 0x100fe40000004100 */
[C---:B------:R-:W-:Y:S01]  /*e560*/  FMUL.FTZ R49, R4.reuse, R15 ;  /* 0x0000000f04317220 */ /* 0x040fe20000410000 */
        /* <DEDUP_REMOVED lines=19> */
.L_x_2466:
[----:B------:R-:W-:Y:S05]  /*e6a0*/  BSYNC B2 ;  /* 0x0000000000027941 */ /* 0x000fea0003800000 */
.L_x_2465:
[----:B------:R-:W-:Y:S05]  /*e6b0*/  @P1 BRA `(.L_x_2464) ;  /* 0x0000000400e81947 */ /* 0x000fea0003800000 */
[----:B01---5:R-:W0:Y:S01]  /*e6c0*/  LDS.128 R4, [R63+0x24400] ;  /* 0x024400003f047984 */ /* 0x023e220000000c00 */
[----:B------:R-:W-:Y:S02]  /*e6d0*/  SHF.R.U32.HI R15, RZ, 0x8, R21 ;  /* 0x00000008ff0f7819 */ /* 0x000fe40000011615 */
        /* <DEDUP_REMOVED lines=8> */
[----:B------:R-:W-:Y:S02]  /*e760*/  PRMT R45, R15, 0x7604, R44 ;  /* 0x000076040f2d7816 */ /* 0x000fe4000000002c */
[----:B------:R-:W-:Y:S02]  /*e770*/  PRMT R49, R48, 0x7604, R49 ;  /* 0x0000760430317816 */ /* 0x000fe40000000031 */
[----:B------:R-:W-:-:S02]  /*e780*/  SHF.R.U32.HI R44, RZ, 0x10, R21 ;  /* 0x00000010ff2c7819 */ /* 0x000fc40000011615 */
[----:B------:R-:W-:Y:S02]  /*e790*/  SHF.R.U32.HI R48, RZ, 0x10, R27 ;  /* 0x00000010ff307819 */ /* 0x000fe4000001161b */
[----:B----4-:R-:W-:Y:S02]  /*e7a0*/  LOP3.LUT R14, R20, 0xff, RZ, 0xc0, !PT ;  /* 0x000000ff140e7812 */ /* 0x010fe400078ec0ff */
[----:B------:R-:W-:Y:S02]  /*e7b0*/  LOP3.LUT R47, R26, 0xff, RZ, 0xc0, !PT ;  /* 0x000000ff1a2f7812 */ /* 0x000fe400078ec0ff */
[----:B------:R-:W-:Y:S02]  /*e7c0*/  LOP3.LUT R3, R3, 0xff, RZ, 0xc0, !PT ;  /* 0x000000ff03037812 */ /* 0x000fe400078ec0ff */
[----:B------:R-:W-:Y:S02]  /*e7d0*/  SHF.R.U32.HI R15, RZ, 0x10, R26 ;  /* 0x00000010ff0f7819 */ /* 0x000fe4000001161a */
[----:B------:R-:W-:-:S02]  /*e7e0*/  LOP3.LUT R44, R44, 0xff, RZ, 0xc0, !PT ;  /* 0x000000ff2c2c7812 */ /* 0x000fc400078ec0ff */
[----:B------:R-:W-:Y:S02]  /*e7f0*/  LOP3.LUT R48, R48, 0xff, RZ, 0xc0, !PT ;  /* 0x000000ff30307812 */ /* 0x000fe400078ec0ff */
[----:B------:R-:W-:Y:S02]  /*e800*/  PRMT R14, R3, 0x7604, R14 ;  /* 0x00007604030e7816 */ /* 0x000fe4000000000e */
        /* <DEDUP_REMOVED lines=101> */
.L_x_2464:
[----:B------:R-:W-:Y:S05]  /*ee60*/  BSYNC B1 ;  /* 0x0000000000017941 */ /* 0x000fea0003800000 */
.L_x_2463:
[----:B0-----:R-:W-:Y:S01]  /*ee70*/  VIADD R3, R19, 0x20 ;  /* 0x0000002013037836 */ /* 0x001fe20000000000 */
[----:B------:R-:W-:Y:S04]  /*ee80*/  BSSY B1, `(.L_x_2467) ;  /* 0x00000fb000017945 */ /* 0x000fe80003800000 */
[----:B------:R-:W-:-:S13]  /*ee90*/  ISETP.GE.AND P0, PT, R3, R0, PT ;  /* 0x000000000300720c */ /* 0x000fda0003f06270 */
[----:B------:R-:W-:Y:S05]  /*eea0*/  @P0 BRA `(.L_x_2468) ;  /* 0x0000000c00e00947 */ /* 0x000fea0003800000 */
[----:B------:R0:W5:Y:S01]  /*eeb0*/  LDL R53, [R1+0x40] ;  /* 0x0000400001357983 */ /* 0x0001620000100800 */
[----:B------:R-:W3:Y:S01]  /*eec0*/  LDC R3, c[0x0][0x3f4] ;  /* 0x0000fd00ff037b82 */ /* 0x000ee20000000800 */
[----:B------:R-:W-:Y:S01]  /*eed0*/  BSSY B2, `(.L_x_2469) ;  /* 0x000007e000027945 */ /* 0x000fe20003800000 */
[-C--:B---3--:R-:W-:Y:S02]  /*eee0*/  ISETP.GE.AND P0, PT, R22, R3.reuse, PT ;  /* 0x000000031600720c */ /* 0x088fe40003f06270 */
[----:B------:R-:W-:-:S11]  /*eef0*/  ISETP.GE.AND P1, PT, R233, R3, PT ;  /* 0x00000003e900720c */ /* 0x000fd60003f26270 */
[----:B0-----:R-:W-:Y:S05]  /*ef00*/  @P0 BRA `(.L_x_2470) ;  /* 0x0000000400e80947 */ /* 0x001fea0003800000 */
[----:B-12--5:R-:W0:Y:S01]  /*ef10*/  LDS.128 R4, [R53+0x21400] ;  /* 0x0214000035047984 */ /* 0x026e220000000c00 */
[----:B------:R-:W-:Y:S02]  /*ef20*/  SHF.R.U32.HI R3, RZ, 0x8, R36 ;  /* 0x00000008ff037819 */ /* 0x000fe40000011624 */
[----:B------:R-:W-:Y:S02]  /*ef30*/  SHF.R.U32.HI R15, RZ, 0x8, R37 ;  /* 0x00000008ff0f7819 */ /* 0x000fe40000011625 */
[----:B------:R-:W-:Y:S02]  /*ef40*/  SHF.R.U32.HI R44, RZ, 0x8, R39 ;  /* 0x00000008ff2c7819 */ /* 0x000fe40000011627 */
[----:B----4-:R-:W-:Y:S02]  /*ef50*/  LOP3.LUT R14, R36, 0xff, RZ, 0xc0, !PT ;  /* 0x000000ff240e7812 */ /* 0x010fe400078ec0ff */
        /* <DEDUP_REMOVED lines=117> */
.L_x_2470:
[----:B------:R-:W-:Y:S05]  /*f6b0*/  BSYNC B2 ;  /* 0x0000000000027941 */ /* 0x000fea0003800000 */
.L_x_2469:
[----:B------:R-:W-:Y:S05]  /*f6c0*/  @P1 BRA `(.L_x_2468) ;  /* 0x0000000400d81947 */ /* 0x000fea0003800000 */
[----:B012--5:R-:W0:Y:S01]  /*f6d0*/  LDS.128 R4, [R53+0x25400] ;  /* 0x0254000035047984 */ /* 0x027e220000000c00 */
[----:B----4-:R-:W-:Y:S02]  /*f6e0*/  SHF.R.U32.HI R14, RZ, 0x8, R24 ;  /* 0x00000008ff0e7819 */ /* 0x010fe40000011618 */
        /* <DEDUP_REMOVED lines=116> */
.L_x_2468:
[----:B------:R-:W-:Y:S05]  /*fe30*/  BSYNC B1 ;  /* 0x0000000000017941 */ /* 0x000fea0003800000 */
.L_x_2467:
[----:B------:R-:W-:Y:S01]  /*fe40*/  VIADD R3, R19, 0x40 ;  /* 0x0000004013037836 */ /* 0x000fe20000000000 */
[----:B------:R-:W-:Y:S04]  /*fe50*/  BSSY B1, `(.L_x_2471) ;  /* 0x00000fb000017945 */ /* 0x000fe80003800000 */
[----:B------:R-:W-:-:S13]  /*fe60*/  ISETP.GE.AND P0, PT, R3, R0, PT ;  /* 0x000000000300720c */ /* 0x000fda0003f06270 */
[----:B------:R-:W-:Y:S05]  /*fe70*/  @P0 BRA `(.L_x_2472) ;  /* 0x0000000c00e00947 */ /* 0x000fea0003800000 */
[----:B-----5:R0:W5:Y:S01]  /*fe80*/  LDL R45, [R1+0x40] ;  /* 0x00004000012d7983 */ /* 0x0201620000100800 */
[----:B------:R-:W1:Y:S01]  /*fe90*/  LDC R3, c[0x0][0x3f4] ;  /* 0x0000fd00ff037b82 */ /* 0x000e620000000800 */
[----:B------:R-:W-:Y:S01]  /*fea0*/  BSSY B2, `(.L_x_2473) ;  /* 0x000007a000027945 */ /* 0x000fe20003800000 */
[-C--:B-1----:R-:W-:Y:S02]  /*feb0*/  ISETP.GE.AND P0, PT, R22, R3.reuse, PT ;  /* 0x000000031600720c */ /* 0x082fe40003f06270 */
[----:B------:R-:W-:-:S11]  /*fec0*/  ISETP.GE.AND P1, PT, R233, R3, PT ;  /* 0x00000003e900720c */ /* 0x000fd60003f26270 */
[----:B0-----:R-:W-:Y:S05]  /*fed0*/  @P0 BRA `(.L_x_2474) ;  /* 0x0000000400d80947 */ /* 0x001fea0003800000 */
[----:B--23-5:R-:W0:Y:S01]  /*fee0*/  LDS.128 R4, [R45+0x22400] ;  /* 0x022400002d047984 */ /* 0x02ce220000000c00 */
[----:B----4-:R-:W-:Y:S02]  /*fef0*/  SHF.R.U32.HI R14, RZ, 0x8, R40 ;  /* 0x00000008ff0e7819 */ /* 0x010fe40000011628 */
        /* <DEDUP_REMOVED lines=116> */
.L_x_2474:
[----:B------:R-:W-:Y:S05]  /*10640*/  BSYNC B2 ;  /* 0x0000000000027941 */ /* 0x000fea0003800000 */
.L_x_2473:
[----:B------:R-:W-:Y:S05]  /*10650*/  @P1 BRA `(.L_x_2472) ;  /* 0x0000000400e81947 */ /* 0x000fea0003800000 */
[----:B0-23-5:R-:W0:Y:S01]  /*10660*/  LDS.128 R4, [R45+0x26400] ;  /* 0x026400002d047984 */ /* 0x02de220000000c00 */
        /* <DEDUP_REMOVED lines=121> */
.L_x_2472:
[----:B------:R-:W-:Y:S05]  /*10e00*/  BSYNC B1 ;  /* 0x0000000000017941 */ /* 0x000fea0003800000 */
.L_x_2471:
[----:B------:R-:W-:-:S05]  /*10e10*/  VIADD R3, R19, 0x60 ;  /* 0x0000006013037836 */ /* 0x000fca0000000000 */
        /* <DEDUP_REMOVED lines=94> */
[----:B------:R-:W-:Y:S01]  /*11400*/  HADD2.F32 R3, -RZ, R0.H1_H1 ;  /* 0x30000000ff037230 */ /* 0x000fe20000004100 */
[----:B------:R-:W-:Y:S01]  /*11410*/  F2FP.SATFINITE.E4M3.F32.PACK_AB_MERGE_C R28, R28, R29, RZ ;  /* 0x0000001d1c1c723e */ /* 0x000fe200048070ff */
[----:B------:R-:W-:Y:S02]  /*11420*/  HADD2.F32 R10, -RZ, R10.H0_H0 ;  /* 0x2000000aff0a7230 */ /* 0x000fe40000004100 */
[-C--:B------:R-:W-:Y:S01]  /*11430*/  FMUL.FTZ R21, R5, R11.reuse ;  /* 0x0000000b05157220 */ /* 0x080fe20000410000 */
[----:B------:R-:W-:Y:S02]  /*11440*/  HADD2.F32 R4, -RZ, R4.H0_H0 ;  /* 0x20000004ff047230 */ /* 0x000fe40000004100 */
[C---:B------:R-:W-:Y:S01]  /*11450*/  FMUL.FTZ R5, R3.reuse, R12 ;  /* 0x0000000c03057220 */ /* 0x040fe20000410000 */
[----:B------:R-:W-:Y:S02]  /*11460*/  HADD2.F32 R0, -RZ, R0.H0_H0 ;  /* 0x20000000ff007230 */ /* 0x000fe40000004100 */
[----:B------:R-:W-:Y:S01]  /*11470*/  FMUL.FTZ R3, R3, R10 ;  /* 0x0000000a03037220 */ /* 0x000fe20000410000 */
[----:B------:R-:W-:Y:S01]  /*11480*/  F2FP.SATFINITE.E4M3.F32.PACK_AB_MERGE_C R31, R31, R32, RZ ;  /* 0x000000201f1f723e */ /* 0x000fe200048070ff */
[C---:B------:R-:W-:Y:S01]  /*11490*/  FFMA.FTZ R20, R4.reuse, R11, -R13 ;  /* 0x0000000b04147223 */ /* 0x040fe2000001080d */
[----:B------:R-:W-:Y:S01]  /*114a0*/  FFMA.FTZ R21, R4, R15, R21 ;  /* 0x0000000f04157223 */ /* 0x000fe20000010015 */
[C---:B------:R-:W-:Y:S01]  /*114b0*/  FFMA.FTZ R13, R0.reuse, R10, -R5 ;  /* 0x0000000a000d7223 */ /* 0x040fe20000010805 */
[----:B------:R-:W-:Y:S01]  /*114c0*/  FFMA.FTZ R12, R0, R12, R3 ;  /* 0x0000000c000c7223 */ /* 0x000fe20000010003 */
[----:B------:R-:W-:-:S02]  /*114d0*/  HADD2.F32 R4, -RZ, R14.H1_H1 ;  /* 0x3000000eff047230 */ /* 0x000fc40000004100 */
[--C-:B------:R-:W-:Y:S01]  /*114e0*/  HADD2.F32 R3, -RZ, R7.reuse.H1_H1 ;  /* 0x30000007ff037230 */ /* 0x100fe20000004100 */
[----:B------:R-:W-:Y:S01]  /*114f0*/  F2FP.SATFINITE.E4M3.F32.PACK_AB_MERGE_C R20, R21, R20, RZ ;  /* 0x000000141514723e */ /* 0x000fe200048070ff */
[--C-:B------:R-:W-:Y:S02]  /*11500*/  HADD2.F32 R10, -RZ, R24.reuse.H1_H1 ;  /* 0x30000018ff0a7230 */ /* 0x100fe40000004100 */
[----:B------:R-:W-:Y:S02]  /*11510*/  HADD2.F32 R11, -RZ, R24.H0_H0 ;  /* 0x20000018ff0b7230 */ /* 0x000fe40000004100 */
[C---:B------:R-:W-:Y:S01]  /*11520*/  FMUL.FTZ R15, R3.reuse, R4 ;  /* 0x00000004030f7220 */ /* 0x040fe20000410000 */
[----:B------:R-:W-:Y:S01]  /*11530*/  HADD2.F32 R0, -RZ, R6.H1_H1 ;  /* 0x30000006ff007230 */ /* 0x000fe20000004100 */
[----:B------:R-:W-:Y:S01]  /*11540*/  F2FP.SATFINITE.E4M3.F32.PACK_AB_MERGE_C R12, R12, R13, R20 ;  /* 0x0000000d0c0c723e */ /* 0x000fe20004807014 */
        /* <DEDUP_REMOVED lines=9> */
[----:B------:R-:W-:-:S03]  /*115e0*/  FFMA.FTZ R0, R6, R11, R0 ;  /* 0x0000000b06007223 */ /* 0x000fc60000010000 */
[----:B------:R-:W-:Y:S02]  /*115f0*/  F2FP.SATFINITE.E4M3.F32.PACK_AB_MERGE_C R4, R15, R14, RZ ;  /* 0x0000000e0f04723e */ /* 0x000fe400048070ff */
[----:B------:R-:W-:Y:S02]  /*11600*/  F2FP.SATFINITE.E4M3.F32.PACK_AB_MERGE_C R14, R26, R27, R28 ;  /* 0x0000001b1a0e723e */ /* 0x000fe4000480701c */
[----:B------:R-:W-:Y:S02]  /*11610*/  F2FP.SATFINITE.E4M3.F32.PACK_AB_MERGE_C R15, R30, R25, R31 ;  /* 0x000000191e0f723e */ /* 0x000fe4000480701f */
[----:B------:R-:W-:-:S05]  /*11620*/  F2FP.SATFINITE.E4M3.F32.PACK_AB_MERGE_C R13, R0, R3, R4 ;  /* 0x00000003000d723e */ /* 0x000fca0004807004 */
[----:B------:R0:W-:Y:S02]  /*11630*/  STS.128 [R33+0x23400], R12 ;  /* 0x0234000c21007388 */ /* 0x0001e40000000c00 */
.L_x_2477:
[----:B------:R-:W-:Y:S05]  /*11640*/  BSYNC B1 ;  /* 0x0000000000017941 */ /* 0x000fea0003800000 */
.L_x_2476:
[----:B------:R-:W-:Y:S05]  /*11650*/  @P1 BRA `(.L_x_2475) ;  /* 0x0000005000701947 */ /* 0x000fea0003800000 */
[----:B--23-5:R-:W1:Y:S01]  /*11660*/  LDS.128 R4, [R33+0x27400] ;  /* 0x0274000021047984 */ /* 0x02ce620000000c00 */
[----:B------:R-:W-:Y:S02]  /*11670*/  SHF.R.U32.HI R11, RZ, 0x8, R35 ;  /* 0x00000008ff0b7819 */ /* 0x000fe40000011623 */
[----:B------:R-:W-:Y:S02]  /*11680*/  LOP3.LUT R10, R35, 0xff, RZ, 0xc0, !PT ;  /* 0x000000ff230a7812 */ /* 0x000fe400078ec0ff */
[----:B------:R-:W-:Y:S02]  /*11690*/  LOP3.LUT R11, R11, 0xff, RZ, 0xc0, !PT ;  /* 0x000000ff0b0b7812 */ /* 0x000fe400078ec0ff */
[----:B0-----:R-:W-:Y:S02]  /*116a0*/  SHF.R.U32.HI R15, RZ, 0x8, R9 ;  /* 0x00000008ff0f7819 */ /* 0x001fe40000011609 */
[----:B------:R-:W-:Y:S02]  /*116b0*/  SHF.R.U32.HI R3, RZ, 0x8, R34 ;  /* 0x00000008ff037819 */ /* 0x000fe40000011622 */
[----:B------:R-:W-:-:S02]  /*116c0*/  PRMT R10, R11, 0x7604, R10 ;  /* 0x000076040b0a7816 */ /* 0x000fc4000000000a */
[----:B------:R-:W-:Y:S02]  /*116d0*/  LOP3.LUT R12, R9, 0xff, RZ, 0xc0, !PT ;  /* 0x000000ff090c7812 */ /* 0x000fe400078ec0ff */
[----:B------:R-:W-:Y:S02]  /*116e0*/  LOP3.LUT R15, R15, 0xff, RZ, 0xc0, !PT ;  /* 0x000000ff0f0f7812 */ /* 0x000fe400078ec0ff */
[----:B----4-:R-:W-:Y:S02]  /*116f0*/  SHF.R.U32.HI R14, RZ, 0x10, R9 ;  /* 0x00000010ff0e7819 */ /* 0x010fe40000011609 */
        /* <DEDUP_REMOVED lines=18> */
[----:B-1----:R-:W-:Y:S02]  /*11820*/  F2FP.F16.E4M3.UNPACK_B R0, R6.H1 ;  /* 0x00000006ff00723e */ /* 0x002fe400030006ff */
        /* <DEDUP_REMOVED lines=65> */
[----:B------:R-:W-:Y:S01]  /*11c40*/  HADD2.F32 R3, -RZ, R7.H1_H1 ;  /* 0x30000007ff037230 */ /* 0x000fe20000004100 */
[----:B------:R-:W-:Y:S01]  /*11c50*/  F2FP.SATFINITE.E4M3.F32.PACK_AB_MERGE_C R11, R14, R11, RZ ;  /* 0x0000000b0e0b723e */ /* 0x000fe200048070ff */
        /* <DEDUP_REMOVED lines=21> */
[----:B------:R0:W-:Y:S01]  /*11db0*/  STS.128 [R33+0x27400], R4 ;  /* 0x0274000421007388 */ /* 0x0001e20000000c00 */
[----:B------:R-:W-:Y:S05]  /*11dc0*/  BRA `(.L_x_2475) ;  /* 0x0000004800947947 */ /* 0x000fea0003800000 */
.L_x_2448:
[----:B------:R-:W1:Y:S01]  /*11dd0*/  LDC R50, c[0x0][0x448] ;  /* 0x00011200ff327b82 */ /* 0x000e620000000800 */
[----:B------:R-:W-:Y:S01]  /*11de0*/  MOV R25, R29 ;  /* 0x0000001d00197202 */ /* 0x000fe20000000f00 */
        /* <DEDUP_REMOVED lines=23> */
[----:B------:R-:W2:Y:S01]  /*11f60*/  LDL R0, [R1+0x4] ;  /* 0x0000040001007983 */ /* 0x000ea20000100800 */
[----:B------:R-:W1:Y:S03]  /*11f70*/  LDC R57, c[0x0][0x3f4] ;  /* 0x0000fd00ff397b82 */ /* 0x000e660000000800 */
[----:B------:R-:W3:Y:S04]  /*11f80*/  SHFL.IDX PT, R5, R51, RZ, 0x181f ;  /* 0x00181fff33057589 */ /* 0x000ee800000e0000 */
[----:B------:R-:W4:Y:S04]  /*11f90*/  SHFL.IDX PT, R14, R55, RZ, 0x181f ;  /* 0x00181fff370e7589 */ /* 0x000f2800000e0000 */
[----:B------:R-:W5:Y:S04]  /*11fa0*/  SHFL.IDX PT, R3, R10, RZ, 0x181f ;  /* 0x00181fff0a037589 */ /* 0x000f6800000e0000 */
[----:B------:R-:W0:Y:S01]  /*11fb0*/  SHFL.IDX PT, R7, R53, RZ, 0x181f ;  /* 0x00181fff35077589 */ /* 0x000e2200000e0000 */
[----:B-1----:R-:W-:Y:S01]  /*11fc0*/  ISETP.GE.AND P0, PT, R16, R57, PT ;  /* 0x000000391000720c */ /* 0x002fe20003f06270 */
[----:B--2---:R-:W-:-:S05]  /*11fd0*/  IMAD R50, R0, R50, RZ ;  /* 0x0000003200327224 */ /* 0x004fca00078e02ff */
[----:B------:R-:W-:-:S13]  /*11fe0*/  ISETP.GE.OR P1, PT, R59, R50, P0 ;  /* 0x000000323b00720c */ /* 0x000fda0000726670 */
[C---:B---3--:R-:W-:Y:S02]  /*11ff0*/  @!P1 IADD3 R0, P2, R16.reuse, R5, RZ ;  /* 0x0000000510009210 */ /* 0x048fe40007f5e0ff */
[----:B----4-:R-:W-:-:S03]  /*12000*/  @!P1 IADD3 R14, P3, R16, R14, RZ ;  /* 0x0000000e100e9210 */ /* 0x010fc60007f7e0ff */
[--C-:B-----5:R-:W-:Y:S02]  /*12010*/  @!P1 IMAD.X R5, R3, 0x1, R17.reuse, P2 ;  /* 0x0000000103059824 */ /* 0x120fe400010e0611 */
[----:B0-----:R-:W-:Y:S02]  /*12020*/  @!P1 IMAD.X R3, R7, 0x1, R17, P3 ;  /* 0x0000000107039824 */ /* 0x001fe400018e0611 */
[----:B------:R-:W-:Y:S02]  /*12030*/  @!P1 IMAD.MOV.U32 R4, RZ, RZ, R0 ;  /* 0x000000ffff049224 */ /* 0x000fe400078e0000 */
[----:B------:R-:W-:Y:S02]  /*12040*/  @!P1 IMAD.MOV.U32 R26, RZ, RZ, R14 ;  /* 0x000000ffff1a9224 */ /* 0x000fe400078e000e */
[----:B------:R-:W-:Y:S02]  /*12050*/  @!P1 IMAD.MOV.U32 R27, RZ, RZ, R3 ;  /* 0x000000ffff1b9224 */ /* 0x000fe400078e0003 */
[----:B------:R-:W2:Y:S04]  /*12060*/  @!P1 LD.E.128 R4, desc[UR46][R4.64] ;  /* 0x0000002e04049980 */ /* 0x000ea8000c101d00 */
[----:B------:R-:W3:Y:S01]  /*12070*/  @!P1 LD.E.128 R36, desc[UR46][R26.64] ;  /* 0x0000002e1a249980 */ /* 0x000ee2000c101d00 */
[----:B------:R-:W-:-:S02]  /*12080*/  CS2R R32, SRZ ;  /* 0x0000000000207805 */ /* 0x000fc4000001ff00 */
[----:B------:R-:W-:Y:S02]  /*12090*/  CS2R R28, SRZ ;  /* 0x00000000001c7805 */ /* 0x000fe4000001ff00 */
[----:B------:R-:W-:Y:S01]  /*120a0*/  CS2R R30, SRZ ;  /* 0x00000000001e7805 */ /* 0x000fe2000001ff00 */
[----:B------:R0:W1:Y:S01]  /*120b0*/  SHFL.IDX PT, R3, R10, 0x1, 0x181f ;  /* 0x00381f000a037f89 */ /* 0x00006200000e0000 */
[----:B------:R-:W-:-:S03]  /*120c0*/  CS2R R20, SRZ ;  /* 0x0000000000147805 */ /* 0x000fc6000001ff00 */
[----:B------:R0:W4:Y:S04]  /*120d0*/  SHFL.IDX PT, R9, R51, 0x1, 0x181f ;  /* 0x00381f0033097f89 */ /* 0x00012800000e0000 */
[----:B------:R0:W0:Y:S04]  /*120e0*/  SHFL.IDX PT, R25, R53, 0x1, 0x181f ;  /* 0x00381f0035197f89 */ /* 0x00002800000e0000 */
[----:B------:R0:W0:Y:S01]  /*120f0*/  SHFL.IDX PT, R14, R55, 0x1, 0x181f ;  /* 0x00381f00370e7f89 */ /* 0x00002200000e0000 */
[----:B--2---:R-:W-:Y:S02]  /*12100*/  @!P1 IMAD.MOV.U32 R32, RZ, RZ, R4 ;  /* 0x000000ffff209224 */ /* 0x004fe400078e0004 */
[----:B------:R-:W-:Y:S01]  /*12110*/  @!P1 IMAD.MOV.U32 R33, RZ, RZ, R5 ;  /* 0x000000ffff219224 */ /* 0x000fe200078e0005 */
[----:B------:R-:W-:Y:S01]  /*12120*/  CS2R R4, SRZ ;  /* 0x0000000000047805 */ /* 0x000fe2000001ff00 */
[----:B------:R-:W-:Y:S01]  /*12130*/  @!P1 IMAD.MOV.U32 R28, RZ, RZ, R6 ;  /* 0x000000ffff1c9224 */ /* 0x000fe200078e0006 */
[----:B---3--:R-:W-:Y:S01]  /*12140*/  @!P1 MOV R30, R36 ;  /* 0x00000024001e9202 */ /* 0x008fe20000000f00 */
[----:B------:R-:W-:-:S02]  /*12150*/  @!P1 IMAD.MOV.U32 R29, RZ, RZ, R7 ;  /* 0x000000ffff1d9224 */ /* 0x000fc400078e0007 */
[----:B------:R-:W-:Y:S02]  /*12160*/  @!P1 IMAD.MOV.U32 R31, RZ, RZ, R37 ;  /* 0x000000ffff1f9224 */ /* 0x000fe400078e0025 */
[----:B------:R-:W-:Y:S02]  /*12170*/  @!P1 IMAD.MOV.U32 R20, RZ, RZ, R38 ;  /* 0x000000ffff149224 */ /* 0x000fe400078e0026 */
[----:B01--4-:R-:W-:-:S07]  /*12180*/  @!P1 IMAD.MOV.U32 R21, RZ, RZ, R39 ;  /* 0x000000ffff159224 */ /* 0x013fce00078e0027 */
.L_x_2725:
[----:B------:R-:W-:Y:S01]  /*12190*/  VIADD R7, R59, 0x20 ;  /* 0x000000203b077836 */ /* 0x000fe20000000000 */
[----:B------:R-:W-:Y:S01]  /*121a0*/  BSSY B1, `(.L_x_2479) ;  /* 0x0000010000017945 */ /* 0x000fe20003800000 */
[----:B------:R-:W-:Y:S02]  /*121b0*/  CS2R R40, SRZ ;  /* 0x0000000000287805 */ /* 0x000fe4000001ff00 */
[----:B------:R-:W-:Y:S02]  /*121c0*/  CS2R R42, SRZ ;  /* 0x00000000002a7805 */ /* 0x000fe4000001ff00 */
[----:B------:R-:W-:Y:S02]  /*121d0*/  ISETP.GE.AND P1, PT, R7, R50, PT ;  /* 0x000000320700720c */ /* 0x000fe40003f26270 */
[----:B------:R-:W-:-:S11]  /*121e0*/  CS2R R6, SRZ ;  /* 0x0000000000067805 */ /* 0x000fd6000001ff00 */
        /* <DEDUP_REMOVED lines=11> */
.L_x_2480:
[----:B------:R-:W-:Y:S05]  /*122a0*/  BSYNC B1 ;  /* 0x0000000000017941 */ /* 0x000fea0003800000 */
.L_x_2479:
        /* <DEDUP_REMOVED lines=11> */
[--C-:B--2---:R-:W-:Y:S02]  /*12360*/  @!P1 IMAD.X R9, R3, 0x1, R17.reuse, P2 ;  /* 0x0000000103099824 */ /* 0x104fe400010e0611 */
[----:B---3--:R-:W-:Y:S01]  /*12370*/  @!P1 IMAD.X R3, R25, 0x1, R17, P3 ;  /* 0x0000000119039824 */ /* 0x008fe200018e0611 */
[----:B------:R-:W-:Y:S02]  /*12380*/  @!P1 MOV R44, R14 ;  /* 0x0000000e002c9202 */ /* 0x000fe40000000f00 */
        /* <DEDUP_REMOVED lines=20> */
.L_x_2735:
        /* <DEDUP_REMOVED lines=13> */
[----:B------:R-:W-:Y:S01]  /*125a0*/  IMAD.X R9, R53, 0x1, R17, P2 ;  /* 0x0000000135097824 */ /* 0x000fe200010e0611 */
[----:B------:R-:W-:-:S05]  /*125b0*/  IADD3.X R13, R3, R17, RZ, P1, !PT ;  /* 0x00000011030d7210 */ /* 0x000fca0000ffe4ff */
[----:B------:R-:W5:Y:S04]  /*125c0*/  LD.E.128 R8, desc[UR46][R8.64] ;  /* 0x0000002e08087980 */ /* 0x000f68000c101d00 */
[----:B------:R-:W5:Y:S02]  /*125d0*/  LD.E.128 R12, desc[UR46][R12.64] ;  /* 0x0000002e0c0c7980 */ /* 0x000f64000c101d00 */
.L_x_2483:
[----:B------:R-:W-:Y:S05]  /*125e0*/  BSYNC B1 ;  /* 0x0000000000017941 */ /* 0x000fea0003800000 */
.L_x_2482:
[----:B------:R-:W2:Y:S01]  /*125f0*/  LDL R0, [R1] ;  /* 0x0000000001007983 */ /* 0x000ea20000100800 */
[----:B------:R-:W-:Y:S01]  /*12600*/  ULEA.HI UR4, UR43, UR43, URZ, 0x1 ;  /* 0x0000002b2b047291 */ /* 0x000fe2000f8f083f */
[C---:B------:R-:W-:Y:S01]  /*12610*/  VIADD R25, R19.reuse, 0x20 ;  /* 0x0000002013197836 */ /* 0x040fe20000000000 */
[----:B------:R-:W-:Y:S01]  /*12620*/  BSSY B1, `(.L_x_2484) ;  /* 0x000000e000017945 */ /* 0x000fe20003800000 */
[----:B------:R-:W-:Y:S01]  /*12630*/  VIADD R24, R19, 0x40 ;  /* 0x0000004013187836 */ /* 0x000fe20000000000 */
[----:B------:R-:W-:-:S04]  /*12640*/  ULOP3.LUT UR4, UR4, 0xfffffffe, URZ, 0xc0, !UPT ;  /* 0xfffffffe04047892 */ /* 0x000fc8000f8ec03f */
[----:B------:R-:W-:-:S06]  /*12650*/  UIADD3 UR4, UR43, -UR4, URZ ;  /* 0x800000042b047290 */ /* 0x000fcc000fffe03f */
[----:B------:R-:W-:-:S05]  /*12660*/  IMAD.U32 R3, RZ, RZ, UR4 ;  /* 0x00000004ff037e24 */ /* 0x000fca000f8e00ff */
[----:B------:R-:W-:-:S04]  /*12670*/  SHF.L.U32 R3, R3, 0x1f, RZ ;  /* 0x0000001f03037819 */ /* 0x000fc800000006ff */
[----:B------:R-:W0:Y:S01]  /*12680*/  SYNCS.PHASECHK.TRANS64.TRYWAIT P4, [R18+URZ+0x38800], R3 ;  /* 0x03880003120075a7 */ /* 0x000e22000808017f */
[----:B--2---:R-:W-:Y:S01]  /*12690*/  VIADDMNMX R50, R50, -R0, 0x80, PT ;  /* 0x0000008032327446 */ /* 0x004fe20003800900 */
[----:B------:R-:W-:-:S03]  /*126a0*/  VIADD R0, R19, 0x60 ;  /* 0x0000006013007836 */ /* 0x000fc60000000000 */
[-C--:B------:R-:W-:Y:S02]  /*126b0*/  ISETP.GE.OR P3, PT, R19, R50.reuse, P0 ;  /* 0x000000321300720c */ /* 0x080fe40000766670 */
[-C--:B------:R-:W-:Y:S02]  /*126c0*/  ISETP.GE.OR P2, PT, R25, R50.reuse, P0 ;  /* 0x000000321900720c */ /* 0x080fe40000746670 */
[-C--:B------:R-:W-:Y:S02]  /*126d0*/  ISETP.GE.OR P1, PT, R24, R50.reuse, P0 ;  /* 0x000000321800720c */ /* 0x080fe40000726670 */
[----:B------:R-:W-:Y:S01]  /*126e0*/  ISETP.GE.OR P0, PT, R0, R50, P0 ;  /* 0x000000320000720c */ /* 0x000fe20000706670 */
[----:B0-----:R-:W-:-:S12]  /*126f0*/  @!P4 BRA `(.L_x_2485) ;  /* 0x00000198000cc947 */ /* 0x001fd80003800000 */
.L_x_2736:
[----:B------:R-:W-:Y:S05]  /*12700*/  BSYNC B1 ;  /* 0x0000000000017941 */ /* 0x000fea0003800000 */
.L_x_2484:
[----:B------:R-:W-:Y:S04]  /*12710*/  BSSY B1, `(.L_x_2486) ;  /* 0x0000107000017945 */ /* 0x000fe80003800000 */
[----:B------:R-:W-:Y:S05]  /*12720*/  @P3 BRA `(.L_x_2487) ;  /* 0x0000001000143947 */ /* 0x000fea0003800000 */
[----:B------:R-:W2:Y:S04]  /*12730*/  LDL R46, [R1+0x3c] ;  /* 0x00003c00012e7983 */ /* 0x000ea80000100800 */
[----:B------:R-:W3:Y:S01]  /*12740*/  LDL R75, [R1+0x40] ;  /* 0x00004000014b7983 */ /* 0x000ee20000100800 */
[----:B------:R-:W-:Y:S01]  /*12750*/  SHF.R.U32.HI R0, RZ, 0x8, R32 ;  /* 0x00000008ff007819 */ /* 0x000fe20000011620 */
[----:B------:R-:W-:Y:S01]  /*12760*/  IMAD.SHL.U32 R47, R19, 0x80, RZ ;  /* 0x00000080132f7824 */ /* 0x000fe200078e00ff */
[----:B------:R-:W-:Y:S02]  /*12770*/  LOP3.LUT R24, R32, 0xff, RZ, 0xc0, !PT ;  /* 0x000000ff20187812 */ /* 0x000fe400078ec0ff */
[----:B0-----:R-:W-:Y:S02]  /*12780*/  LOP3.LUT R3, R0, 0xff, RZ, 0xc0, !PT ;  /* 0x000000ff00037812 */ /* 0x001fe400078ec0ff */
[----:B------:R-:W-:-:S02]  /*12790*/  LEA.HI R0, R57, R54, RZ, 0x1c ;  /* 0x0000003639007211 */ /* 0x000fc400078fe0ff */
[----:B------:R-:W-:Y:S02]  /*127a0*/  PRMT R50, R3, 0x7604, R24 ;  /* 0x0000760403327816 */ /* 0x000fe40000000018 */
[----:B------:R-:W-:Y:S02]  /*127b0*/  SHF.R.S32.HI R3, RZ, 0x1f, R0 ;  /* 0x0000001fff037819 */ /* 0x000fe40000011400 */
[----:B------:R-:W-:Y:S02]  /*127c0*/  LOP3.LUT R47, R47, 0x380, RZ, 0xc0, !PT ;  /* 0x000003802f2f7812 */ /* 0x000fe400078ec0ff */
[----:B------:R-:W-:Y:S01]  /*127d0*/  LEA.HI R3, R3, R0, RZ, 0x3 ;  /* 0x0000000003037211 */ /* 0x000fe200078f18ff */
[----:B------:R-:W-:Y:S01]  /*127e0*/  IMAD.SHL.U32 R0, R0, 0x10, RZ ;  /* 0x0000001000007824 */ /* 0x000fe200078e00ff */
[----:B------:R-:W-:Y:S02]  /*127f0*/  SHF.R.U32.HI R25, RZ, 0x8, R33 ;  /* 0x00000008ff197819 */ /* 0x000fe40000011621 */
[----:B------:R-:W-:Y:S01]  /*12800*/  SHF.R.U32.HI R44, RZ, 0x8, R30 ;  /* 0x00000008ff2c7819 */ /* 0x000fe2000001161e */
[----:B------:R-:W-:Y:S01]  /*12810*/  IMAD.SHL.U32 R3, R3, 0x800, RZ ;  /* 0x0000080003037824 */ /* 0x000fe200078e00ff */
[----:B------:R-:W-:Y:S01]  /*12820*/  LOP3.LUT R0, R47, 0x70, R0, 0xf8, !PT ;  /* 0x000000702f007812 */ /* 0x000fe200078ef800 */
[----:B------:R-:W-:Y:S01]  /*12830*/  IMAD.SHL.U32 R47, R19, 0x80, RZ ;  /* 0x00000080132f7824 */ /* 0x000fe200078e00ff */
[----:B------:R-:W-:-:S02]  /*12840*/  LOP3.LUT R26, R33, 0xff, RZ, 0xc0, !PT ;  /* 0x000000ff211a7812 */ /* 0x000fc400078ec0ff */
[----:B------:R-:W-:Y:S02]  /*12850*/  LOP3.LUT R3, R3, 0xffffc000, RZ, 0xc0, !PT ;  /* 0xffffc00003037812 */ /* 0x000fe400078ec0ff */
[----:B------:R-:W-:Y:S02]  /*12860*/  LOP3.LUT R47, R47, 0x380, RZ, 0xc0, !PT ;  /* 0x000003802f2f7812 */ /* 0x000fe400078ec0ff */
[----:B------:R-:W-:Y:S02]  /*12870*/  LOP3.LUT R25, R25, 0xff, RZ, 0xc0, !PT ;  /* 0x000000ff19197812 */ /* 0x000fe400078ec0ff */
[----:B------:R-:W-:Y:S02]  /*12880*/  SHF.R.U32.HI R47, RZ, 0x3, R47 ;  /* 0x00000003ff2f7819 */ /* 0x000fe4000001162f */
[----:B------:R-:W-:Y:S02]  /*12890*/  LOP3.LUT R45, R30, 0xff, RZ, 0xc0, !PT ;  /* 0x000000ff1e2d7812 */ /* 0x000fe400078ec0ff */
[----:B------:R-:W-:-:S02]  /*128a0*/  LOP3.LUT R0, R0, R47, RZ, 0x3c, !PT ;  /* 0x0000002f00007212 */ /* 0x000fc400078e3cff */
[----:B------:R-:W-:Y:S02]  /*128b0*/  LOP3.LUT R44, R44, 0xff, RZ, 0xc0, !PT ;  /* 0x000000ff2c2c7812 */ /* 0x000fe400078ec0ff */
[----:B------:R-:W-:Y:S02]  /*128c0*/  PRMT R56, R25, 0x7604, R26 ;  /* 0x0000760419387816 */ /* 0x000fe4000000001a */
[----:B------:R-:W-:Y:S02]  /*128d0*/  SHF.R.U32.HI R24, RZ, 0x8, R28 ;  /* 0x00000008ff187819 */ /* 0x000fe4000001161c */
[----:B------:R-:W-:Y:S02]  /*128e0*/  SHF.R.U32.HI R26, RZ, 0x8, R29 ;  /* 0x00000008ff1a7819 */ /* 0x000fe4000001161d */
[----:B------:R-:W-:Y:S02]  /*128f0*/  PRMT R59, R44, 0x7604, R45 ;  /* 0x000076042c3b7816 */ /* 0x000fe4000000002d */
[----:B------:R-:W-:-:S02]  /*12900*/  LOP3.LUT R45, R31, 0xff, RZ, 0xc0, !PT ;  /* 0x000000ff1f2d7812 */ /* 0x000fc400078ec0ff */
[----:B------:R-:W-:Y:S02]  /*12910*/  SHF.R.U32.HI R44, RZ, 0x8, R20 ;  /* 0x00000008ff2c7819 */ /* 0x000fe40000011614 */
[----:B------:R-:W-:Y:S02]  /*12920*/  LOP3.LUT R25, R28, 0xff, RZ, 0xc0, !PT ;  /* 0x000000ff1c197812 */ /* 0x000fe400078ec0ff */
[----:B------:R-:W-:Y:S02]  /*12930*/  LOP3.LUT R27, R29, 0xff, RZ, 0xc0, !PT ;  /* 0x000000ff1d1b7812 */ /* 0x000fe400078ec0ff */
[----:B------:R-:W-:Y:S02]  /*12940*/  LOP3.LUT R24, R24, 0xff, RZ, 0xc0, !PT ;  /* 0x000000ff18187812 */ /* 0x000fe400078ec0ff */
[----:B------:R-:W-:Y:S02]  /*12950*/  LOP3.LUT R26, R26, 0xff, RZ, 0xc0, !PT ;  /* 0x000000ff1a1a7812 */ /* 0x000fe400078ec0ff */
[----:B------:R-:W-:-:S02]  /*12960*/  LOP3.LUT R47, R20, 0xff, RZ, 0xc0, !PT ;  /* 0x000000ff142f7812 */ /* 0x000fc400078ec0ff */
[----:B------:R-:W-:Y:S02]  /*12970*/  LOP3.LUT R44, R44, 0xff, RZ, 0xc0, !PT ;  /* 0x000000ff2c2c7812 */ /* 0x000fe400078ec0ff */
[----:B------:R-:W-:Y:S02]  /*12980*/  LOP3.LUT R51, R21, 0xff, RZ, 0xc0, !PT ;  /* 0x000000ff15337812 */ /* 0x000fe400078ec0ff */
[----:B------:R-:W-:Y:S02]  /*12990*/  PRMT R58, R24, 0x7604, R25 ;  /* 0x00007604183a7816 */ /* 0x000fe40000000019 */
[----:B------:R-:W-:Y:S02]  /*129a0*/  PRMT R60, R26, 0x7604, R27 ;  /* 0x000076041a3c7816 */ /* 0x000fe4000000001b */
[----:B------:R-:W-:Y:S02]  /*129b0*/  PRMT R65, R44, 0x7604, R47 ;  /* 0x000076042c417816 */ /* 0x000fe4000000002f */
[----:B------:R-:W-:-:S02]  /*129c0*/  SHF.R.U32.HI R53, RZ, 0x10, R28 ;  /* 0x00000010ff357819 */ /* 0x000fc4000001161c */
[----:B------:R-:W-:Y:S02]  /*129d0*/  SHF.R.U32.HI R55, RZ, 0x10, R29 ;  /* 0x00000010ff377819 */ /* 0x000fe4000001161d */
[----:B------:R-:W-:Y:S02]  /*129e0*/  LOP3.LUT R53, R53, 0xff, RZ, 0xc0, !PT ;  /* 0x000000ff35357812 */ /* 0x000fe400078ec0ff */
[----:B------:R-:W-:Y:S02]  /*129f0*/  LOP3.LUT R55, R55, 0xff, RZ, 0xc0, !PT ;  /* 0x000000ff37377812 */ /* 0x000fe400078ec0ff */
[----:B------:R-:W-:Y:S02]  /*12a00*/  PRMT R53, R53, 0x7054, R58 ;  /* 0x0000705435357816 */ /* 0x000fe4000000003a */
[----:B------:R-:W-:Y:S02]  /*12a10*/  SHF.R.U32.HI R58, RZ, 0x10, R20 ;  /* 0x00000010ff3a7819 */ /* 0x000fe40000011614 */
[----:B------:R-:W-:-:S02]  /*12a20*/  PRMT R55, R55, 0x7054, R60 ;  /* 0x0000705437377816 */ /* 0x000fc4000000003c */
[----:B------:R-:W-:Y:S02]  /*12a30*/  SHF.R.U32.HI R60, RZ, 0x10, R21 ;  /* 0x00000010ff3c7819 */ /* 0x000fe40000011615 */
[----:B------:R-:W-:Y:S02]  /*12a40*/  LOP3.LUT R58, R58, 0xff, RZ, 0xc0, !PT ;  /* 0x000000ff3a3a7812 */ /* 0x000fe400078ec0ff */
[----:B------:R-:W-:Y:S02]  /*12a50*/  LOP3.LUT R60, R60, 0xff, RZ, 0xc0, !PT ;  /* 0x000000ff3c3c7812 */ /* 0x000fe400078ec0ff */
[----:B------:R-:W-:Y:S02]  /*12a60*/  PRMT R65, R58, 0x7054, R65 ;  /* 0x000070543a417816 */ /* 0x000fe40000000041 */
[----:B------:R-:W-:Y:S02]  /*12a70*/  LOP3.LUT R28, R53, 0xff000000, R28, 0xf8, !PT ;  /* 0xff000000351c7812 */ /* 0x000fe400078ef81c */
[----:B--2---:R-:W-:-:S02]  /*12a80*/  IADD3 R3, R0, R3, R46 ;  /* 0x0000000300037210 */ /* 0x004fc40007ffe02e */
[----:B------:R-:W-:Y:S02]  /*12a90*/  SHF.R.U32.HI R0, RZ, 0x8, R31 ;  /* 0x00000008ff007819 */ /* 0x000fe4000001161f */
[----:B------:R-:W-:Y:S01]  /*12aa0*/  SHF.R.U32.HI R46, RZ, 0x8, R21 ;  /* 0x00000008ff2e7819 */ /* 0x000fe20000011615 */
[----:B---3--:R-:W0:Y:S01]  /*12ab0*/  LDS.128 R24, [R75+0x20400] ;  /* 0x020400004b187984 */ /* 0x008e220000000c00 */
[----:B------:R-:W-:Y:S02]  /*12ac0*/  LOP3.LUT R0, R0, 0xff, RZ, 0xc0, !PT ;  /* 0x000000ff00007812 */ /* 0x000fe400078ec0ff */
[----:B------:R-:W-:Y:S02]  /*12ad0*/  LOP3.LUT R46, R46, 0xff, RZ, 0xc0, !PT ;  /* 0x000000ff2e2e7812 */ /* 0x000fe400078ec0ff */
[----:B------:R-:W-:Y:S01]  /*12ae0*/  PRMT R61, R0, 0x7604, R45 ;  /* 0x00007604003d7816 */ /* 0x000fe2000000002d */
[----:B------:R-:W-:Y:S01]  /*12af0*/  IMAD.IADD R0, R18, 0x1, R3 ;  /* 0x0000000112007824 */ /* 0x000fe200078e0203 */
[----:B------:R-:W-:-:S02]  /*12b00*/  PRMT R67, R46, 0x7604, R51 ;  /* 0x000076042e437816 */ /* 0x000fc40000000033 */
[----:B------:R-:W-:Y:S02]  /*12b10*/  SHF.R.U32.HI R51, RZ, 0x10, R33 ;  /* 0x00000010ff337819 */ /* 0x000fe40000011621 */
[----:B------:R-:W1:Y:S01]  /*12b20*/  LDS.128 R44, [R0+0x20400] ;  /* 0x02040000002c7984 */ /* 0x000e620000000c00 */
[----:B------:R-:W-:Y:S02]  /*12b30*/  SHF.R.U32.HI R3, RZ, 0x10, R32 ;  /* 0x00000010ff037819 */ /* 0x000fe40000011620 */
[----:B------:R-:W-:Y:S02]  /*12b40*/  LOP3.LUT R51, R51, 0xff, RZ, 0xc0, !PT ;  /* 0x000000ff33337812 */ /* 0x000fe400078ec0ff */
[----:B------:R-:W-:Y:S02]  /*12b50*/  LOP3.LUT R3, R3, 0xff, RZ, 0xc0, !PT ;  /* 0x000000ff03037812 */ /* 0x000fe400078ec0ff */
[----:B------:R-:W-:Y:S02]  /*12b60*/  PRMT R51, R51, 0x7054, R56 ;  /* 0x0000705433337816 */ /* 0x000fe40000000038 */
[----:B------:R-:W-:-:S02]  /*12b70*/  SHF.R.U32.HI R56, RZ, 0x10, R31 ;  /* 0x00000010ff387819 */ /* 0x000fc4000001161f */
[----:B------:R-:W-:Y:S02]  /*12b80*/  PRMT R3, R3, 0x7054, R50 ;  /* 0x0000705403037816 */ /* 0x000fe40000000032 */
[----:B------:R-:W-:Y:S02]  /*12b90*/  SHF.R.U32.HI R50, RZ, 0x10, R30 ;  /* 0x00000010ff327819 */ /* 0x000fe4000001161e */
[----:B------:R-:W-:Y:S02]  /*12ba0*/  LOP3.LUT R56, R56, 0xff, RZ, 0xc0, !PT ;  /* 0x000000ff38387812 */ /* 0x000fe400078ec0ff */
[----:B------:R-:W-:Y:S02]  /*12bb0*/  LOP3.LUT R50, R50, 0xff, RZ, 0xc0, !PT ;  /* 0x000000ff32327812 */ /* 0x000fe400078ec0ff */
[----:B------:R-:W-:Y:S02]  /*12bc0*/  PRMT R63, R56, 0x7054, R61 ;  /* 0x00007054383f7816 */ /* 0x000fe4000000003d */
[----:B------:R-:W-:-:S02]  /*12bd0*/  PRMT R59, R50, 0x7054, R59 ;  /* 0x00007054323b7816 */ /* 0x000fc4000000003b */
[----:B------:R-:W-:Y:S02]  /*12be0*/  LOP3.LUT R63, R63, 0xff000000, R31, 0xf8, !PT ;  /* 0xff0000003f3f7812 */ /* 0x000fe400078ef81f */
[----:B------:R-:W-:Y:S02]  /*12bf0*/  LOP3.LUT R56, R3, 0xff000000, R32, 0xf8, !PT ;  /* 0xff00000003387812 */ /* 0x000fe400078ef820 */
[----:B------:R-:W-:Y:S02]  /*12c00*/  LOP3.LUT R58, R51, 0xff000000, R33, 0xf8, !PT ;  /* 0xff000000333a7812 */ /* 0x000fe400078ef821 */
[-C--:B0-----:R-:W-:Y:S02]  /*12c10*/  F2FP.F16.E4M3.UNPACK_B R31, R27.reuse ;  /* 0x0000001bff1f723e */ /* 0x081fe400020006ff */
[----:B------:R-:W-:Y:S02]  /*12c20*/  F2FP.F16.E4M3.UNPACK_B R32, R27.H1 ;  /* 0x0000001bff20723e */ /* 0x000fe400030006ff */
[----:B------:R-:W-:-:S02]  /*12c30*/  PRMT R69, R60, 0x7054, R67 ;  /* 0x000070543c457816 */ /* 0x000fc40000000043 */
[-C--:B------:R-:W-:Y:S02]  /*12c40*/  F2FP.F16.E4M3.UNPACK_B R3, R26.reuse ;  /* 0x0000001aff03723e */ /* 0x080fe400020006ff */
[----:B------:R-:W-:Y:S02]  /*12c50*/  F2FP.F16.E4M3.UNPACK_B R27, R26.H1 ;  /* 0x0000001aff1b723e */ /* 0x000fe400030006ff */
[----:B------:R-:W-:Y:S02]  /*12c60*/  LOP3.LUT R62, R59, 0xff000000, R30, 0xf8, !PT ;  /* 0xff0000003b3e7812 */ /* 0x000fe400078ef81e */
[----:B------:R-:W-:Y:S02]  /*12c70*/  F2FP.F16.E4M3.UNPACK_B R64, R63 ;  /* 0x0000003fff40723e */ /* 0x000fe400020006ff */
[----:B-1----:R-:W-:Y:S02]  /*12c80*/  F2FP.F16.E4M3.UNPACK_B R26, R45 ;  /* 0x0000002dff1a723e */ /* 0x002fe400020006ff */
[----:B------:R-:W-:Y:S01]  /*12c90*/  F2FP.F16.E4M3.UNPACK_B R59, R58 ;  /* 0x0000003aff3b723e */ /* 0x000fe200020006ff */
[--C-:B------:R-:W-:Y:S01]  /*12ca0*/  HADD2.F32 R66, -RZ, R64.reuse.H0_H0 ;  /* 0x20000040ff427230 */ /* 0x100fe20000004100 */
[----:B------:R-:W-:Y:S01]  /*12cb0*/  LOP3.LUT R69, R69, 0xff000000, R21, 0xf8, !PT ;  /* 0xff00000045457812 */ /* 0x000fe200078ef815 */
[----:B------:R-:W-:Y:S01]  /*12cc0*/  HADD2.F32 R64, -RZ, R64.H1_H1 ;  /* 0x30000040ff407230 */ /* 0x000fe20000004100 */
[-C--:B------:R-:W-:Y:S01]  /*12cd0*/  F2FP.F16.E4M3.UNPACK_B R21, R25.reuse ;  /* 0x00000019ff15723e */ /* 0x080fe200020006ff */
[----:B------:R-:W-:Y:S01]  /*12ce0*/  HADD2.F32 R60, -RZ, R59.H0_H0 ;  /* 0x2000003bff3c7230 */ /* 0x000fe20000004100 */
[----:B------:R-:W-:Y:S01]  /*12cf0*/  F2FP.F16.E4M3.UNPACK_B R30, R25.H1 ;  /* 0x00000019ff1e723e */ /* 0x000fe200030006ff */
[--C-:B------:R-:W-:Y:S01]  /*12d00*/  HADD2.F32 R25, -RZ, R26.reuse.H0_H0 ;  /* 0x2000001aff197230 */ /* 0x100fe20000004100 */
[----:B------:R-:W-:Y:S01]  /*12d10*/  LOP3.LUT R61, R55, 0xff000000, R29, 0xf8, !PT ;  /* 0xff000000373d7812 */ /* 0x000fe200078ef81d */
[----:B------:R-:W-:Y:S01]  /*12d20*/  HADD2.F32 R29, -RZ, R21.H0_H0 ;  /* 0x20000015ff1d7230 */ /* 0x000fe20000004100 */
[-C--:B------:R-:W-:Y:S01]  /*12d30*/  F2FP.F16.E4M3.UNPACK_B R53, R47.reuse ;  /* 0x0000002fff35723e */ /* 0x080fe200020006ff */
[----:B------:R-:W-:Y:S01]  /*12d40*/  HADD2.F32 R59, -RZ, R59.H1_H1 ;  /* 0x3000003bff3b7230 */ /* 0x000fe20000004100 */
[----:B------:R-:W-:Y:S01]  /*12d50*/  F2FP.F16.E4M3.UNPACK_B R55, R47.H1 ;  /* 0x0000002fff37723e */ /* 0x000fe200030006ff */
[C---:B------:R-:W-:Y:S01]  /*12d60*/  FMUL.FTZ R68, R25.reuse, R66 ;  /* 0x0000004219447220 */ /* 0x040fe20000410000 */
[----:B------:R-:W-:Y:S01]  /*12d70*/  F2FP.F16.E4M3.UNPACK_B R45, R45.H1 ;  /* 0x0000002dff2d723e */ /* 0x000fe200030006ff */
[----:B------:R-:W-:Y:S01]  /*12d80*/  FMUL.FTZ R47, R25, R60 ;  /* 0x0000003c192f7220 */ /* 0x000fe20000410000 */
[----:B------:R-:W-:Y:S01]  /*12d90*/  F2FP.F16.E4M3.UNPACK_B R58, R58.H1 ;  /* 0x0000003aff3a723e */ /* 0x000fe200030006ff */
[C---:B------:R-:W-:Y:S01]  /*12da0*/  FFMA.FTZ R25, R29.reuse, R60, -R68 ;  /* 0x0000003c1d197223 */ /* 0x040fe20000010844 */
[----:B------:R-:W-:Y:S01]  /*12db0*/  F2FP.F16.E4M3.UNPACK_B R50, R46 ;  /* 0x0000002eff32723e */ /* 0x000fe200020006ff */
[----:B------:R-:W-:Y:S01]  /*12dc0*/  FFMA.FTZ R29, R29, R66, R47 ;  /* 0x000000421d1d7223 */ /* 0x000fe2000001002f */
[----:B------:R-:W-:Y:S01]  /*12dd0*/  F2FP.F16.E4M3.UNPACK_B R51, R46.H1 ;  /* 0x0000002eff33723e */ /* 0x000fe200030006ff */
[----:B------:R-:W-:Y:S01]  /*12de0*/  HADD2.F32 R46, -RZ, R26.H1_H1 ;  /* 0x3000001aff2e7230 */ /* 0x000fe20000004100 */
[----:B------:R-:W-:Y:S01]  /*12df0*/  F2FP.F16.E4M3.UNPACK_B R63, R63.H1 ;  /* 0x0000003fff3f723e */ /* 0x000fe200030006ff */
[----:B------:R-:W-:Y:S01]  /*12e00*/  HADD2.F32 R47, -RZ, R45.H0_H0 ;  /* 0x2000002dff2f7230 */ /* 0x000fe20000004100 */
[----:B------:R-:W-:Y:S01]  /*12e10*/  LOP3.LUT R67, R65, 0xff000000, R20, 0xf8, !PT ;  /* 0xff00000041437812 */ /* 0x000fe200078ef814 */
[----:B------:R-:W-:-:S02]  /*12e20*/  HADD2.F32 R60, -RZ, R58.H0_H0 ;  /* 0x2000003aff3c7230 */ /* 0x000fc40000004100 */
[C---:B------:R-:W-:Y:S01]  /*12e30*/  FMUL.FTZ R66, R46.reuse, R64 ;  /* 0x000000402e427220 */ /* 0x040fe20000410000 */
[----:B------:R-:W-:Y:S02]  /*12e40*/  HADD2.F32 R65, -RZ, R63.H0_H0 ;  /* 0x2000003fff417230 */ /* 0x000fe40000004100 */
[----:B------:R-:W-:Y:S01]  /*12e50*/  FMUL.FTZ R71, R46, R59 ;  /* 0x0000003b2e477220 */ /* 0x000fe20000410000 */
[----:B------:R-:W-:Y:S02]  /*12e60*/  HADD2.F32 R26, -RZ, R30.H0_H0 ;  /* 0x2000001eff1a7230 */ /* 0x000fe40000004100 */
[C---:B------:R-:W-:Y:S01]  /*12e70*/  FMUL.FTZ R46, R47.reuse, R60 ;  /* 0x0000003c2f2e7220 */ /* 0x040fe20000410000 */
[----:B------:R-:W-:Y:S02]  /*12e80*/  HADD2.F32 R21, -RZ, R21.H1_H1 ;  /* 0x30000015ff157230 */ /* 0x000fe40000004100 */
[----:B------:R-:W-:Y:S01]  /*12e90*/  FMUL.FTZ R73, R47, R65 ;  /* 0x000000412f497220 */ /* 0x000fe20000410000 */
[----:B------:R-:W-:-:S02]  /*12ea0*/  HADD2.F32 R58, -RZ, R58.H1_H1 ;  /* 0x3000003aff3a7230 */ /* 0x000fc40000004100 */
[C---:B------:R-:W-:Y:S01]  /*12eb0*/  FFMA.FTZ R65, R26.reuse, R65, R46 ;  /* 0x000000411a417223 */ /* 0x040fe2000001002e */
[----:B------:R-:W-:Y:S01]  /*12ec0*/  F2FP.F16.E4M3.UNPACK_B R46, R61 ;  /* 0x0000003dff2e723e */ /* 0x000fe200020006ff */
[C---:B------:R-:W-:Y:S01]  /*12ed0*/  FFMA.FTZ R66, R21.reuse, R59, -R66 ;  /* 0x0000003b15427223 */ /* 0x040fe20000010842 */
[----:B------:R-:W-:Y:S01]  /*12ee0*/  FFMA.FTZ R73, R26, R60, -R73 ;  /* 0x0000003c1a497223 */ /* 0x000fe20000010849 */
[-C--:B------:R-:W-:Y:S01]  /*12ef0*/  F2FP.F16.E4M3.UNPACK_B R59, R69.reuse ;  /* 0x00000045ff3b723e */ /* 0x080fe200020006ff */
[----:B------:R-:W-:Y:S02]  /*12f00*/  HADD2.F32 R63, -RZ, R63.H1_H1 ;  /* 0x3000003fff3f7230 */ /* 0x000fe40000004100 */
[----:B------:R-:W-:Y:S01]  /*12f10*/  FFMA.FTZ R64, R21, R64, R71 ;  /* 0x0000004015407223 */ /* 0x000fe20000010047 */
[----:B------:R-:W-:Y:S01]  /*12f20*/  HADD2.F32 R45, -RZ, R45.H1_H1 ;  /* 0x3000002dff2d7230 */ /* 0x000fe20000004100 */
[----:B------:R-:W-:Y:S01]  /*12f30*/  F2FP.F16.E4M3.UNPACK_B R69, R69.H1 ;  /* 0x00000045ff45723e */ /* 0x000fe200030006ff */
[----:B------:R-:W-:Y:S01]  /*12f40*/  HADD2.F32 R26, -RZ, R53.H0_H0 ;  /* 0x20000035ff1a7230 */ /* 0x000fe20000004100 */
[----:B------:R-:W-:Y:S01]  /*12f50*/  F2FP.F16.E4M3.UNPACK_B R61, R61.H1 ;  /* 0x0000003dff3d723e */ /* 0x000fe200030006ff */
[----:B------:R-:W-:-:S02]  /*12f60*/  HADD2.F32 R47, -RZ, R46.H0_H0 ;  /* 0x2000002eff2f7230 */ /* 0x000fc40000004100 */
[C---:B------:R-:W-:Y:S01]  /*12f70*/  FMUL.FTZ R71, R45.reuse, R63 ;  /* 0x0000003f2d477220 */ /* 0x040fe20000410000 */
[----:B------:R-:W-:Y:S02]  /*12f80*/  HADD2.F32 R30, -RZ, R30.H1_H1 ;  /* 0x3000001eff1e7230 */ /* 0x000fe40000004100 */
[-C--:B------:R-:W-:Y:S01]  /*12f90*/  FMUL.FTZ R70, R45, R58.reuse ;  /* 0x0000003a2d467220 */ /* 0x080fe20000410000 */
[----:B------:R-:W-:Y:S02]  /*12fa0*/  HADD2.F32 R60, -RZ, R59.H0_H0 ;  /* 0x2000003bff3c7230 */ /* 0x000fe40000004100 */
[----:B------:R-:W-:Y:S01]  /*12fb0*/  FMUL.FTZ R45, R26, R47 ;  /* 0x0000002f1a2d7220 */ /* 0x000fe20000410000 */
[----:B------:R-:W-:Y:S02]  /*12fc0*/  HADD2.F32 R21, -RZ, R31.H0_H0 ;  /* 0x2000001fff157230 */ /* 0x000fe40000004100 */
[C---:B------:R-:W-:Y:S01]  /*12fd0*/  FFMA.FTZ R70, R30.reuse, R63, R70 ;  /* 0x0000003f1e467223 */ /* 0x040fe20000010046 */
[----:B------:R-:W-:Y:S01]  /*12fe0*/  FFMA.FTZ R68, R30, R58, -R71 ;  /* 0x0000003a1e447223 */ /* 0x000fe20000010847 */
[----:B------:R-:W-:Y:S01]  /*12ff0*/  FMUL.FTZ R72, R26, R60 ;  /* 0x0000003c1a487220 */ /* 0x000fe20000410000 */
[----:B------:R-:W-:-:S02]  /*13000*/  HADD2.F32 R26, -RZ, R55.H0_H0 ;  /* 0x20000037ff1a7230 */ /* 0x000fc40000004100 */
[C---:B------:R-:W-:Y:S01]  /*13010*/  FFMA.FTZ R63, R21.reuse, R60, R45 ;  /* 0x0000003c153f7223 */ /* 0x040fe2000001002d */
[----:B------:R-:W-:Y:S02]  /*13020*/  HADD2.F32 R45, -RZ, R69.H0_H0 ;  /* 0x20000045ff2d7230 */ /* 0x000fe40000004100 */
[----:B------:R-:W-:Y:S01]  /*13030*/  FFMA.FTZ R72, R21, R47, -R72 ;  /* 0x0000002f15487223 */ /* 0x000fe20000010848 */
[----:B------:R-:W-:Y:S01]  /*13040*/  HADD2.F32 R30, -RZ, R61.H0_H0 ;  /* 0x2000003dff1e7230 */ /* 0x000fe20000004100 */
[----:B------:R-:W-:Y:S01]  /*13050*/  F2FP.F16.E4M3.UNPACK_B R33, R44 ;  /* 0x0000002cff21723e */ /* 0x000fe200020006ff */
[----:B------:R-:W-:Y:S02]  /*13060*/  HADD2.F32 R58, -RZ, R59.H1_H1 ;  /* 0x3000003bff3a7230 */ /* 0x000fe40000004100 */
[C---:B------:R-:W-:Y:S01]  /*13070*/  FMUL.FTZ R76, R26.reuse, R45 ;  /* 0x0000002d1a4c7220 */ /* 0x040fe20000410000 */
[----:B------:R-:W-:Y:S02]  /*13080*/  HADD2.F32 R53, -RZ, R53.H1_H1 ;  /* 0x30000035ff357230 */ /* 0x000fe40000004100 */
[----:B------:R-:W-:Y:S01]  /*13090*/  FMUL.FTZ R26, R26, R30 ;  /* 0x0000001e1a1a7220 */ /* 0x000fe20000410000 */
[----:B------:R-:W-:Y:S01]  /*130a0*/  HADD2.F32 R21, -RZ, R32.H0_H0 ;  /* 0x20000020ff157230 */ /* 0x000fe20000004100 */
[----:B------:R-:W-:Y:S01]  /*130b0*/  F2FP.F16.E4M3.UNPACK_B R44, R44.H1 ;  /* 0x0000002cff2c723e */ /* 0x000fe200030006ff */
[----:B------:R-:W-:-:S02]  /*130c0*/  HADD2.F32 R46, -RZ, R46.H1_H1 ;  /* 0x3000002eff2e7230 */ /* 0x000fc40000004100 */
[----:B------:R-:W-:Y:S01]  /*130d0*/  FMUL.FTZ R60, R53, R58 ;  /* 0x0000003a353c7220 */ /* 0x000fe20000410000 */
[----:B------:R-:W-:Y:S02]  /*130e0*/  HADD2.F32 R31, -RZ, R31.H1_H1 ;  /* 0x3000001fff1f7230 */ /* 0x000fe40000004100 */
[C---:B------:R-:W-:Y:S01]  /*130f0*/  FFMA.FTZ R76, R21.reuse, R30, -R76 ;  /* 0x0000001e154c7223 */ /* 0x040fe2000001084c */
[----:B------:R-:W-:Y:S01]  /*13100*/  FFMA.FTZ R71, R21, R45, R26 ;  /* 0x0000002d15477223 */ /* 0x000fe2000001001a */
[----:B------:R-:W-:Y:S01]  /*13110*/  FMUL.FTZ R53, R53, R46 ;  /* 0x0000002e35357220 */ /* 0x000fe20000410000 */
[----:B------:R-:W-:Y:S01]  /*13120*/  F2FP.F16.E4M3.UNPACK_B R45, R62.H1 ;  /* 0x0000003eff2d723e */ /* 0x000fe200030006ff */
[C---:B------:R-:W-:Y:S01]  /*13130*/  FFMA.FTZ R59, R31.reuse, R46, -R60 ;  /* 0x0000002e1f3b7223 */ /* 0x040fe2000001083c */
[----:B------:R-:W-:Y:S01]  /*13140*/  F2FP.F16.E4M3.UNPACK_B R30, R56.H1 ;  /* 0x00000038ff1e723e */ /* 0x000fe200030006ff */
[----:B------:R-:W-:Y:S01]  /*13150*/  FFMA.FTZ R74, R31, R58, R53 ;  /* 0x0000003a1f4a7223 */ /* 0x000fe20000010035 */
[-C--:B------:R-:W-:Y:S01]  /*13160*/  F2FP.F16.E4M3.UNPACK_B R20, R24.reuse ;  /* 0x00000018ff14723e */ /* 0x080fe200020006ff */
[----:B------:R-:W-:Y:S01]  /*13170*/  HADD2.F32 R46, -RZ, R45.H0_H0 ;  /* 0x2000002dff2e7230 */ /* 0x000fe20000004100 */
[----:B------:R-:W-:Y:S01]  /*13180*/  F2FP.F16.E4M3.UNPACK_B R24, R24.H1 ;  /* 0x00000018ff18723e */ /* 0x000fe200030006ff */
[----:B------:R-:W-:Y:S01]  /*13190*/  HADD2.F32 R26, -RZ, R44.H0_H0 ;  /* 0x2000002cff1a7230 */ /* 0x000fe20000004100 */
[----:B------:R-:W-:Y:S01]  /*131a0*/  F2FP.F16.E4M3.UNPACK_B R62, R62 ;  /* 0x0000003eff3e723e */ /* 0x000fe200020006ff */
[----:B------:R-:W-:Y:S01]  /*131b0*/  HADD2.F32 R31, -RZ, R30.H0_H0 ;  /* 0x2000001eff1f7230 */ /* 0x000fe20000004100 */
[----:B------:R-:W-:Y:S01]  /*131c0*/  F2FP.F16.E4M3.UNPACK_B R56, R56 ;  /* 0x00000038ff38723e */ /* 0x000fe200020006ff */
        /* <DEDUP_REMOVED lines=10> */
[----:B------:R-:W-:Y:S01]  /*13270*/  HADD2.F32 R21, -RZ, R30.H1_H1 ;  /* 0x3000001eff157230 */ /* 0x000fe20000004100 */
[----:B------:R-:W-:Y:S01]  /*13280*/  F2FP.SATFINITE.E4M3.F32.PACK_AB_MERGE_C R68, R68, R73, RZ ;  /* 0x000000494444723e */ /* 0x000fe200048070ff */
[----:B------:R-:W-:Y:S02]  /*13290*/  HADD2.F32 R61, -RZ, R61.H1_H1 ;  /* 0x3000003dff3d7230 */ /* 0x000fe40000004100 */
[C---:B------:R-:W-:Y:S01]  /*132a0*/  FMUL.FTZ R31, R44.reuse, R45 ;  /* 0x0000002d2c1f7220 */ /* 0x040fe20000410000 */
[----:B------:R-:W-:Y:S02]  /*132b0*/  HADD2.F32 R32, -RZ, R32.H1_H1 ;  /* 0x30000020ff207230 */ /* 0x000fe40000004100 */
[----:B------:R-:W-:Y:S01]  /*132c0*/  FMUL.FTZ R44, R44, R21 ;  /* 0x000000152c2c7220 */ /* 0x000fe20000410000 */
[----:B------:R-:W-:Y:S02]  /*132d0*/  HADD2.F32 R24, -RZ, R24.H1_H1 ;  /* 0x30000018ff187230 */ /* 0x000fe40000004100 */
[----:B------:R-:W-:Y:S01]  /*132e0*/  FMUL.FTZ R60, R55, R61 ;  /* 0x0000003d373c7220 */ /* 0x000fe20000410000 */
[----:B------:R-:W-:-:S02]  /*132f0*/  HADD2.F32 R30, -RZ, R62.H0_H0 ;  /* 0x2000003eff1e7230 */ /* 0x000fc40000004100 */
[----:B------:R-:W-:Y:S01]  /*13300*/  FFMA.FTZ R61, R32, R61, -R53 ;  /* 0x0000003d203d7223 */ /* 0x000fe20000010835 */
[----:B------:R-:W-:Y:S02]  /*13310*/  HADD2.F32 R26, -RZ, R33.H0_H0 ;  /* 0x20000021ff1a7230 */ /* 0x000fe40000004100 */
[C---:B------:R-:W-:Y:S01]  /*13320*/  FFMA.FTZ R53, R24.reuse, R21, -R31 ;  /* 0x0000001518357223 */ /* 0x040fe2000001081f */
[----:B------:R-:W-:Y:S01]  /*13330*/  FFMA.FTZ R55, R24, R45, R44 ;  /* 0x0000002d18377223 */ /* 0x000fe2000001002c */
[----:B------:R-:W-:Y:S02]  /*13340*/  HADD2.F32 R24, -RZ, R56.H0_H0 ;  /* 0x20000038ff187230 */ /* 0x000fe40000004100 */
[----:B------:R-:W-:Y:S01]  /*13350*/  FFMA.FTZ R78, R32, R69, R60 ;  /* 0x00000045204e7223 */ /* 0x000fe2000001003c */
[----:B------:R-:W-:Y:S02]  /*13360*/  HADD2.F32 R21, -RZ, R20.H0_H0 ;  /* 0x20000014ff157230 */ /* 0x000fe40000004100 */
[----:B------:R-:W-:Y:S01]  /*13370*/  FMUL.FTZ R32, R26, R30 ;  /* 0x0000001e1a207220 */ /* 0x000fe20000410000 */
[----:B------:R-:W-:-:S02]  /*13380*/  HADD2.F32 R62, -RZ, R62.H1_H1 ;  /* 0x3000003eff3e7230 */ /* 0x000fc40000004100 */
[-C--:B------:R-:W-:Y:S01]  /*13390*/  FMUL.FTZ R26, R26, R24.reuse ;  /* 0x000000181a1a7220 */ /* 0x080fe20000410000 */
        /* <DEDUP_REMOVED lines=8> */
[----:B------:R-:W-:Y:S01]  /*13420*/  FMUL.FTZ R33, R33, R56 ;  /* 0x0000003821217220 */ /* 0x000fe20000410000 */
[----:B------:R-:W-:-:S02]  /*13430*/  HADD2.F32 R30, -RZ, R31.H0_H0 ;  /* 0x2000001fff1e7230 */ /* 0x000fc40000004100 */
[C---:B------:R-:W-:Y:S01]  /*13440*/  FFMA.FTZ R47, R20.reuse, R56, -R47 ;  /* 0x00000038142f7223 */ /* 0x040fe2000001082f */
[----:B------:R-:W-:Y:S02]  /*13450*/  HADD2.F32 R21, -RZ, R51.H0_H0 ;  /* 0x20000033ff157230 */ /* 0x000fe40000004100 */
[----:B------:R-:W-:Y:S01]  /*13460*/  FFMA.FTZ R62, R20, R62, R33 ;  /* 0x0000003e143e7223 */ /* 0x000fe20000010021 */
[----:B------:R-:W-:Y:S01]  /*13470*/  HADD2.F32 R26, -RZ, R24.H0_H0 ;  /* 0x20000018ff1a7230 */ /* 0x000fe20000004100 */
[----:B------:R-:W-:Y:S01]  /*13480*/  F2FP.F16.E4M3.UNPACK_B R28, R28 ;  /* 0x0000001cff1c723e */ /* 0x000fe200020006ff */
[----:B------:R-:W-:Y:S02]  /*13490*/  HADD2.F32 R20, -RZ, R27.H0_H0 ;  /* 0x2000001bff147230 */ /* 0x000fe40000004100 */
[C---:B------:R-:W-:Y:S01]  /*134a0*/  FMUL.FTZ R33, R21.reuse, R30 ;  /* 0x0000001e15217220 */ /* 0x040fe20000410000 */
[----:B------:R-:W-:Y:S02]  /*134b0*/  HADD2.F32 R32, -RZ, R31.H1_H1 ;  /* 0x3000001fff207230 */ /* 0x000fe40000004100 */
[----:B------:R-:W-:Y:S01]  /*134c0*/  FMUL.FTZ R21, R21, R26 ;  /* 0x0000001a15157220 */ /* 0x000fe20000410000 */
[----:B------:R-:W-:-:S02]  /*134d0*/  HADD2.F32 R51, -RZ, R51.H1_H1 ;  /* 0x30000033ff337230 */ /* 0x000fc40000004100 */
[----:B------:R-:W-:Y:S01]  /*134e0*/  FFMA.FTZ R33, R20, R26, -R33 ;  /* 0x0000001a14217223 */ /* 0x000fe20000010821 */
[----:B------:R-:W-:Y:S01]  /*134f0*/  HADD2.F32 R24, -RZ, R24.H1_H1 ;  /* 0x30000018ff187230 */ /* 0x000fe20000004100 */
[----:B------:R-:W-:Y:S01]  /*13500*/  F2FP.F16.E4M3.UNPACK_B R67, R67 ;  /* 0x00000043ff43723e */ /* 0x000fe200020006ff */
[----:B------:R-:W-:Y:S02]  /*13510*/  HADD2.F32 R27, -RZ, R27.H1_H1 ;  /* 0x3000001bff1b7230 */ /* 0x000fe40000004100 */
[C---:B------:R-:W-:Y:S01]  /*13520*/  FMUL.FTZ R26, R51.reuse, R32 ;  /* 0x00000020331a7220 */ /* 0x040fe20000410000 */
[----:B------:R-:W-:Y:S01]  /*13530*/  F2FP.SATFINITE.E4M3.F32.PACK_AB_MERGE_C R65, R70, R65, RZ ;  /* 0x000000414641723e */ /* 0x000fe200048070ff */
[----:B------:R-:W-:Y:S01]  /*13540*/  FMUL.FTZ R31, R51, R24 ;  /* 0x00000018331f7220 */ /* 0x000fe20000410000 */
[----:B------:R-:W-:Y:S01]  /*13550*/  FFMA.FTZ R51, R20, R30, R21 ;  /* 0x0000001e14337223 */ /* 0x000fe20000010015 */
[----:B------:R-:W-:Y:S01]  /*13560*/  FFMA.FTZ R56, R27, R24, -R26 ;  /* 0x000000181b387223 */ /* 0x000fe2000001081a */
[----:B------:R-:W-:-:S02]  /*13570*/  HADD2.F32 R24, -RZ, R28.H0_H0 ;  /* 0x2000001cff187230 */ /* 0x000fc40000004100 */
[----:B------:R-:W-:Y:S01]  /*13580*/  FFMA.FTZ R60, R27, R32, R31 ;  /* 0x000000201b3c7223 */ /* 0x000fe2000001001f */
[--C-:B------:R-:W-:Y:S01]  /*13590*/  HADD2.F32 R26, -RZ, R67.reuse.H0_H0 ;  /* 0x20000043ff1a7230 */ /* 0x100fe20000004100 */
[----:B------:R-:W-:Y:S01]  /*135a0*/  F2FP.SATFINITE.E4M3.F32.PACK_AB_MERGE_C R25, R66, R25, R68 ;  /* 0x000000194219723e */ /* 0x000fe20004807044 */
[--C-:B------:R-:W-:Y:S01]  /*135b0*/  HADD2.F32 R21, -RZ, R50.reuse.H0_H0 ;  /* 0x20000032ff157230 */ /* 0x100fe20000004100 */
[----:B------:R-:W-:Y:S01]  /*135c0*/  F2FP.SATFINITE.E4M3.F32.PACK_AB_MERGE_C R33, R56, R33, RZ ;  /* 0x000000213821723e */ /* 0x000fe200048070ff */
[----:B------:R-:W-:Y:S01]  /*135d0*/  HADD2.F32 R67, -RZ, R67.H1_H1 ;  /* 0x30000043ff437230 */ /* 0x000fe20000004100 */
[----:B------:R-:W-:Y:S01]  /*135e0*/  F2FP.SATFINITE.E4M3.F32.PACK_AB_MERGE_C R51, R60, R51, RZ ;  /* 0x000000333c33723e */ /* 0x000fe200048070ff */
[----:B------:R-:W-:Y:S02]  /*135f0*/  HADD2.F32 R50, -RZ, R50.H1_H1 ;  /* 0x30000032ff327230 */ /* 0x000fe40000004100 */
[----:B------:R-:W-:Y:S01]  /*13600*/  FMUL.FTZ R31, R21, R24 ;  /* 0x00000018151f7220 */ /* 0x000fe20000410000 */
[----:B------:R-:W-:-:S02]  /*13610*/  HADD2.F32 R28, -RZ, R28.H1_H1 ;  /* 0x3000001cff1c7230 */ /* 0x000fc40000004100 */
[----:B------:R-:W-:Y:S01]  /*13620*/  FMUL.FTZ R27, R21, R26 ;  /* 0x0000001a151b7220 */ /* 0x000fe20000410000 */
[--C-:B------:R-:W-:Y:S02]  /*13630*/  HADD2.F32 R20, -RZ, R3.reuse.H0_H0 ;  /* 0x20000003ff147230 */ /* 0x100fe40000004100 */
[C---:B------:R-:W-:Y:S01]  /*13640*/  FMUL.FTZ R32, R50.reuse, R67 ;  /* 0x0000004332207220 */ /* 0x040fe20000410000 */
[----:B------:R-:W-:Y:S02]  /*13650*/  HADD2.F32 R3, -RZ, R3.H1_H1 ;  /* 0x30000003ff037230 */ /* 0x000fe40000004100 */
[----:B------:R-:W-:Y:S01]  /*13660*/  FMUL.FTZ R50, R50, R28 ;  /* 0x0000001c32327220 */ /* 0x000fe20000410000 */
[----:B------:R-:W-:Y:S01]  /*13670*/  F2FP.SATFINITE.E4M3.F32.PACK_AB_MERGE_C R29, R64, R29, R65 ;  /* 0x0000001d401d723e */ /* 0x000fe20004807041 */
[C---:B------:R-:W-:Y:S01]  /*13680*/  FFMA.FTZ R30, R20.reuse, R26, R31 ;  /* 0x0000001a141e7223 */ /* 0x040fe2000001001f */
[----:B------:R-:W-:Y:S01]  /*13690*/  FFMA.FTZ R21, R20, R24, -R27 ;  /* 0x0000001814157223 */ /* 0x000fe2000001081b */
        /* <DEDUP_REMOVED lines=10> */
[----:B------:R-:W-:Y:S01]  /*13740*/  F2FP.SATFINITE.E4M3.F32.PACK_AB_MERGE_C R28, R62, R45, R28 ;  /* 0x0000002d3e1c723e */ /* 0x000fe2000480701c */
[----:B------:R1:W-:Y:S01]  /*13750*/  STS.128 [R75+0x20400], R24 ;  /* 0x020400184b007388 */ /* 0x0003e20000000c00 */
[----:B------:R-:W-:-:S05]  /*13760*/  F2FP.SATFINITE.E4M3.F32.PACK_AB_MERGE_C R30, R3, R30, R51 ;  /* 0x0000001e031e723e */ /* 0x000fca0004807033 */
[----:B------:R1:W-:Y:S02]  /*13770*/  STS.128 [R0+0x20400], R28 ;  /* 0x0204001c00007388 */ /* 0x0003e40000000c00 */
.L_x_2487:
[----:B------:R-:W-:Y:S05]  /*13780*/  BSYNC B1 ;  /* 0x0000000000017941 */ /* 0x000fea0003800000 */
.L_x_2486:
[----:B------:R-:W-:Y:S04]  /*13790*/  BSSY B1, `(.L_x_2488) ;  /* 0x0000101000017945 */ /* 0x000fe80003800000 */
[----:B------:R-:W-:Y:S05]  /*137a0*/  @P2 BRA `(.L_x_2489) ;  /* 0x0000000c00fc2947 */ /* 0x000fea0003800000 */
[----:B-1----:R-:W2:Y:S04]  /*137b0*/  LDL R28, [R1+0x38] ;  /* 0x00003800011c7983 */ /* 0x002ea80000100800 */
[----:B------:R-:W3:Y:S01]  /*137c0*/  LDL R69, [R1+0x74] ;  /* 0x0000740001457983 */ /* 0x000ee20000100800 */
[----:B0----5:R-:W-:Y:S01]  /*137d0*/  SHF.R.U32.HI R3, RZ, 0x8, R40 ;  /* 0x00000008ff037819 */ /* 0x021fe20000011628 */
[----:B------:R-:W-:Y:S01]  /*137e0*/  VIADD R29, R19, 0x20 ;  /* 0x00000020131d7836 */ /* 0x000fe20000000000 */
[----:B------:R-:W-:Y:S02]  /*137f0*/  SHF.R.U32.HI R21, RZ, 0x8, R42 ;  /* 0x00000008ff157819 */ /* 0x000fe4000001162a */
[----:B------:R-:W-:Y:S01]  /*13800*/  LOP3.LUT R0, R40, 0xff, RZ, 0xc0, !PT ;  /* 0x000000ff28007812 */ /* 0x000fe200078ec0ff */
[----:B------:R-:W-:Y:S01]  /*13810*/  IMAD.SHL.U32 R29, R29, 0x80, RZ ;  /* 0x000000801d1d7824 */ /* 0x000fe200078e00ff */
[----:B------:R-:W-:-:S02]  /*13820*/  LOP3.LUT R3, R3, 0xff, RZ, 0xc0, !PT ;  /* 0x000000ff03037812 */ /* 0x000fc400078ec0ff */
[----:B------:R-:W-:Y:S02]  /*13830*/  LEA.HI R26, R57, R54, RZ, 0x1c ;  /* 0x00000036391a7211 */ /* 0x000fe400078fe0ff */
[----:B------:R-:W-:Y:S02]  /*13840*/  LOP3.LUT R27, R21, 0xff, RZ, 0xc0, !PT ;  /* 0x000000ff151b7812 */ /* 0x000fe400078ec0ff */
[----:B------:R-:W-:Y:S02]  /*13850*/  PRMT R21, R3, 0x7604, R0 ;  /* 0x0000760403157816 */ /* 0x000fe40000000000 */
[----:B------:R-:W-:Y:S02]  /*13860*/  SHF.L.U32 R0, R26, 0x4, RZ ;  /* 0x000000041a007819 */ /* 0x000fe400000006ff */
[----:B------:R-:W-:Y:S02]  /*13870*/  LOP3.LUT R29, R29, 0x380, RZ, 0xc0, !PT ;  /* 0x000003801d1d7812 */ /* 0x000fe400078ec0ff */
[----:B------:R-:W-:-:S02]  /*13880*/  LOP3.LUT R24, R42, 0xff, RZ, 0xc0, !PT ;  /* 0x000000ff2a187812 */ /* 0x000fc400078ec0ff */
[----:B------:R-:W-:Y:S01]  /*13890*/  LOP3.LUT R0, R29, 0x70, R0, 0xf8, !PT ;  /* 0x000000701d007812 */ /* 0x000fe200078ef800 */
[----:B------:R-:W-:Y:S01]  /*138a0*/  VIADD R29, R19, 0x20 ;  /* 0x00000020131d7836 */ /* 0x000fe20000000000 */
[----:B------:R-:W-:Y:S02]  /*138b0*/  SHF.R.S32.HI R3, RZ, 0x1f, R26 ;  /* 0x0000001fff037819 */ /* 0x000fe4000001141a */
[----:B------:R-:W-:Y:S01]  /*138c0*/  PRMT R33, R27, 0x7604, R24 ;  /* 0x000076041b217816 */ /* 0x000fe20000000018 */
[----:B------:R-:W-:Y:S01]  /*138d0*/  IMAD.SHL.U32 R29, R29, 0x80, RZ ;  /* 0x000000801d1d7824 */ /* 0x000fe200078e00ff */
[----:B------:R-:W-:Y:S02]  /*138e0*/  LEA.HI R27, R3, R26, RZ, 0x3 ;  /* 0x0000001a031b7211 */ /* 0x000fe400078f18ff */
[----:B------:R-:W-:Y:S02]  /*138f0*/  SHF.R.U32.HI R24, RZ, 0x8, R43 ;  /* 0x00000008ff187819 */ /* 0x000fe4000001162b */
[----:B------:R-:W-:Y:S01]  /*13900*/  LOP3.LUT R29, R29, 0x380, RZ, 0xc0, !PT ;  /* 0x000003801d1d7812 */ /* 0x000fe200078ec0ff */
[----:B------:R-:W-:Y:S01]  /*13910*/  IMAD.SHL.U32 R27, R27, 0x800, RZ ;  /* 0x000008001b1b7824 */ /* 0x000fe200078e00ff */
[----:B------:R-:W-:-:S02]  /*13920*/  LOP3.LUT R3, R43, 0xff, RZ, 0xc0, !PT ;  /* 0x000000ff2b037812 */ /* 0x000fc400078ec0ff */
[----:B------:R-:W-:Y:S02]  /*13930*/  SHF.R.U32.HI R29, RZ, 0x3, R29 ;  /* 0x00000003ff1d7819 */ /* 0x000fe4000001161d */
[----:B------:R-:W-:Y:S02]  /*13940*/  LOP3.LUT R24, R24, 0xff, RZ, 0xc0, !PT ;  /* 0x000000ff18187812 */ /* 0x000fe400078ec0ff */
[----:B------:R-:W-:Y:S02]  /*13950*/  LOP3.LUT R0, R0, R29, RZ, 0x3c, !PT ;  /* 0x0000001d00007212 */ /* 0x000fe400078e3cff */
[----:B------:R-:W-:Y:S02]  /*13960*/  LOP3.LUT R29, R27, 0xffffc000, RZ, 0xc0, !PT ;  /* 0xffffc0001b1d7812 */ /* 0x000fe400078ec0ff */
[----:B------:R-:W-:Y:S02]  /*13970*/  SHF.R.U32.HI R25, RZ, 0x8, R41 ;  /* 0x00000008ff197819 */ /* 0x000fe40000011629 */
[----:B------:R-:W-:-:S02]  /*13980*/  PRMT R32, R24, 0x7604, R3 ;  /* 0x0000760418207816 */ /* 0x000fc40000000003 */
[----:B------:R-:W-:Y:S02]  /*13990*/  LOP3.LUT R20, R41, 0xff, RZ, 0xc0, !PT ;  /* 0x000000ff29147812 */ /* 0x000fe400078ec0ff */
[----:B------:R-:W-:Y:S02]  /*139a0*/  LOP3.LUT R25, R25, 0xff, RZ, 0xc0, !PT ;  /* 0x000000ff19197812 */ /* 0x000fe400078ec0ff */
[----:B------:R-:W-:Y:S02]  /*139b0*/  SHF.R.U32.HI R26, RZ, 0x8, R4 ;  /* 0x00000008ff1a7819 */ /* 0x000fe40000011604 */
[----:B------:R-:W-:Y:S02]  /*139c0*/  PRMT R20, R25, 0x7604, R20 ;  /* 0x0000760419147816 */ /* 0x000fe40000000014 */
[----:B------:R-:W-:Y:S02]  /*139d0*/  LOP3.LUT R25, R4, 0xff, RZ, 0xc0, !PT ;  /* 0x000000ff04197812 */ /* 0x000fe400078ec0ff */
[----:B------:R-:W-:-:S02]  /*139e0*/  LOP3.LUT R26, R26, 0xff, RZ, 0xc0, !PT ;  /* 0x000000ff1a1a7812 */ /* 0x000fc400078ec0ff */
[----:B------:R-:W-:Y:S02]  /*139f0*/  SHF.R.U32.HI R46, RZ, 0x8, R6 ;  /* 0x00000008ff2e7819 */ /* 0x000fe40000011606 */
[----:B------:R-:W-:Y:S02]  /*13a00*/  PRMT R47, R26, 0x7604, R25 ;  /* 0x000076041a2f7816 */ /* 0x000fe40000000019 */
[----:B------:R-:W-:Y:S02]  /*13a10*/  LOP3.LUT R44, R5, 0xff, RZ, 0xc0, !PT ;  /* 0x000000ff052c7812 */ /* 0x000fe400078ec0ff */
[----:B------:R-:W-:Y:S02]  /*13a20*/  LOP3.LUT R45, R6, 0xff, RZ, 0xc0, !PT ;  /* 0x000000ff062d7812 */ /* 0x000fe400078ec0ff */
[----:B------:R-:W-:Y:S02]  /*13a30*/  LOP3.LUT R46, R46, 0xff, RZ, 0xc0, !PT ;  /* 0x000000ff2e2e7812 */ /* 0x000fe400078ec0ff */
[----:B------:R-:W-:-:S02]  /*13a40*/  SHF.R.U32.HI R53, RZ, 0x10, R5 ;  /* 0x00000010ff357819 */ /* 0x000fc40000011605 */
[----:B------:R-:W-:Y:S02]  /*13a50*/  SHF.R.U32.HI R51, RZ, 0x8, R7 ;  /* 0x00000008ff337819 */ /* 0x000fe40000011607 */
[----:B------:R-:W-:Y:S01]  /*13a60*/  PRMT R55, R46, 0x7604, R45 ;  /* 0x000076042e377816 */ /* 0x000fe2000000002d */
[----:B------:R-:W-:Y:S01]  /*13a70*/  IMAD.U32 R53, R53, 0x10000, RZ ;  /* 0x0001000035357824 */ /* 0x000fe200078e00ff */
[----:B------:R-:W-:Y:S02]  /*13a80*/  SHF.R.U32.HI R59, RZ, 0x10, R7 ;  /* 0x00000010ff3b7819 */ /* 0x000fe40000011607 */
[----:B------:R-:W-:Y:S02]  /*13a90*/  SHF.R.U32.HI R45, RZ, 0x10, R43 ;  /* 0x00000010ff2d7819 */ /* 0x000fe4000001162b */
[----:B------:R-:W-:Y:S01]  /*13aa0*/  LOP3.LUT R50, R7, 0xff, RZ, 0xc0, !PT ;  /* 0x000000ff07327812 */ /* 0x000fe200078ec0ff */
[----:B------:R-:W-:Y:S01]  /*13ab0*/  IMAD.U32 R59, R59, 0x10000, RZ ;  /* 0x000100003b3b7824 */ /* 0x000fe200078e00ff */
[----:B------:R-:W-:Y:S01]  /*13ac0*/  LOP3.LUT R51, R51, 0xff, RZ, 0xc0, !PT ;  /* 0x000000ff33337812 */ /* 0x000fe200078ec0ff */
[----:B------:R-:W-:Y:S01]  /*13ad0*/  IMAD.U32 R45, R45, 0x10000, RZ ;  /* 0x000100002d2d7824 */ /* 0x000fe200078e00ff */
        /* <DEDUP_REMOVED lines=9> */
[----:B--2---:R-:W-:Y:S02]  /*13b70*/  IADD3 R3, R0, R29, R28 ;  /* 0x0000001d00037210 */ /* 0x004fe40007ffe01c */
[----:B------:R-:W-:Y:S01]  /*13b80*/  SHF.R.U32.HI R28, RZ, 0x8, R5 ;  /* 0x00000008ff1c7819 */ /* 0x000fe20000011605 */
[----:B---3--:R-:W0:Y:S02]  /*13b90*/  LDS.128 R24, [R69+0x20400] ;  /* 0x0204000045187984 */ /* 0x008e240000000c00 */
[----:B------:R-:W-:Y:S01]  /*13ba0*/  IMAD.IADD R0, R18, 0x1, R3 ;  /* 0x0000000112007824 */ /* 0x000fe200078e0203 */
[----:B------:R-:W-:-:S04]  /*13bb0*/  LOP3.LUT R3, R28, 0xff, RZ, 0xc0, !PT ;  /* 0x000000ff1c037812 */ /* 0x000fc800078ec0ff */
[----:B------:R-:W1:Y:S01]  /*13bc0*/  LDS.128 R28, [R0+0x20400] ;  /* 0x02040000001c7984 */ /* 0x000e620000000c00 */
[----:B------:R-:W-:Y:S02]  /*13bd0*/  PRMT R44, R3, 0x7604, R44 ;  /* 0x00007604032c7816 */ /* 0x000fe4000000002c */
[----:B------:R-:W-:Y:S02]  /*13be0*/  SHF.R.U32.HI R3, RZ, 0x10, R41 ;  /* 0x00000010ff037819 */ /* 0x000fe40000011629 */
[----:B------:R-:W-:Y:S02]  /*13bf0*/  LOP3.LUT R53, R44, 0xff0000, R53, 0xf8, !PT ;  /* 0x00ff00002c357812 */ /* 0x000fe400078ef835 */
[----:B------:R-:W-:Y:S01]  /*13c00*/  LOP3.LUT R44, R21, 0xff000000, R40, 0xf8, !PT ;  /* 0xff000000152c7812 */ /* 0x000fe200078ef828 */
[----:B------:R-:W-:Y:S01]  /*13c10*/  IMAD.U32 R3, R3, 0x10000, RZ ;  /* 0x0001000003037824 */ /* 0x000fe200078e00ff */
[----:B------:R-:W-:-:S04]  /*13c20*/  LOP3.LUT R53, R53, 0xff000000, R5, 0xf8, !PT ;  /* 0xff00000035357812 */ /* 0x000fc800078ef805 */
[----:B------:R-:W-:Y:S02]  /*13c30*/  LOP3.LUT R3, R20, 0xff0000, R3, 0xf8, !PT ;  /* 0x00ff000014037812 */ /* 0x000fe400078ef803 */
[----:B------:R-:W-:Y:S02]  /*13c40*/  F2FP.F16.E4M3.UNPACK_B R55, R53 ;  /* 0x00000035ff37723e */ /* 0x000fe400020006ff */
[----:B------:R-:W-:Y:S02]  /*13c50*/  LOP3.LUT R45, R3, 0xff000000, R41, 0xf8, !PT ;  /* 0xff000000032d7812 */ /* 0x000fe400078ef829 */
[--C-:B------:R-:W-:Y:S01]  /*13c60*/  LOP3.LUT R3, R47, 0xff0000, R4.reuse, 0xf8, !PT ;  /* 0x00ff00002f037812 */ /* 0x100fe200078ef804 */
[--C-:B------:R-:W-:Y:S01]  /*13c70*/  HADD2.F32 R56, -RZ, R55.reuse.H0_H0 ;  /* 0x20000037ff387230 */ /* 0x100fe20000004100 */
[----:B------:R-:W-:Y:S01]  /*13c80*/  F2FP.F16.E4M3.UNPACK_B R43, R45 ;  /* 0x0000002dff2b723e */ /* 0x000fe200020006ff */
[----:B------:R-:W-:Y:S01]  /*13c90*/  HADD2.F32 R55, -RZ, R55.H1_H1 ;  /* 0x30000037ff377230 */ /* 0x000fe20000004100 */
[----:B------:R-:W-:-:S02]  /*13ca0*/  LOP3.LUT R50, R3, 0xff000000, R4, 0xf8, !PT ;  /* 0xff00000003327812 */ /* 0x000fc400078ef804 */
[----:B------:R-:W-:Y:S01]  /*13cb0*/  LOP3.LUT R47, R33, 0xff000000, R42, 0xf8, !PT ;  /* 0xff000000212f7812 */ /* 0x000fe200078ef82a */
[--C-:B------:R-:W-:Y:S01]  /*13cc0*/  HADD2.F32 R46, -RZ, R43.reuse.H0_H0 ;  /* 0x2000002bff2e7230 */ /* 0x100fe20000004100 */
[----:B------:R-:W-:Y:S01]  /*13cd0*/  F2FP.F16.E4M3.UNPACK_B R53, R53.H1 ;  /* 0x00000035ff35723e */ /* 0x000fe200030006ff */
[----:B------:R-:W-:Y:S01]  /*13ce0*/  HADD2.F32 R43, -RZ, R43.H1_H1 ;  /* 0x3000002bff2b7230 */ /* 0x000fe20000004100 */
[----:B------:R-:W-:Y:S02]  /*13cf0*/  F2FP.F16.E4M3.UNPACK_B R45, R45.H1 ;  /* 0x0000002dff2d723e */ /* 0x000fe400030006ff */
[-C--:B0-----:R-:W-:Y:S02]  /*13d00*/  F2FP.F16.E4M3.UNPACK_B R4, R25.reuse ;  /* 0x00000019ff04723e */ /* 0x081fe400020006ff */
[----:B------:R-:W-:Y:S02]  /*13d10*/  F2FP.F16.E4M3.UNPACK_B R6, R25.H1 ;  /* 0x00000019ff06723e */ /* 0x000fe400030006ff */
[----:B------:R-:W-:Y:S01]  /*13d20*/  F2FP.F16.E4M3.UNPACK_B R21, R27 ;  /* 0x0000001bff15723e */ /* 0x000fe200020006ff */
[--C-:B------:R-:W-:Y:S01]  /*13d30*/  HADD2.F32 R25, -RZ, R4.reuse.H0_H0 ;  /* 0x20000004ff197230 */ /* 0x100fe20000004100 */
[----:B-1----:R-:W-:Y:S01]  /*13d40*/  F2FP.F16.E4M3.UNPACK_B R7, R29 ;  /* 0x0000001dff07723e */ /* 0x002fe200020006ff */
[----:B------:R-:W-:Y:S01]  /*13d50*/  HADD2.F32 R4, -RZ, R4.H1_H1 ;  /* 0x30000004ff047230 */ /* 0x000fe20000004100 */
[----:B------:R-:W-:-:S02]  /*13d60*/  F2FP.F16.E4M3.UNPACK_B R41, R31 ;  /* 0x0000001fff29723e */ /* 0x000fc400020006ff */
[----:B------:R-:W-:Y:S01]  /*13d70*/  F2FP.F16.E4M3.UNPACK_B R42, R31.H1 ;  /* 0x0000001fff2a723e */ /* 0x000fe200030006ff */
[--C-:B------:R-:W-:Y:S01]  /*13d80*/  HADD2.F32 R5, -RZ, R7.reuse.H0_H0 ;  /* 0x20000007ff057230 */ /* 0x100fe20000004100 */
[----:B------:R-:W-:Y:S02]  /*13d90*/  F2FP.F16.E4M3.UNPACK_B R32, R29.H1 ;  /* 0x0000001dff20723e */ /* 0x000fe400030006ff */
[----:B------:R-:W-:Y:S02]  /*13da0*/  F2FP.F16.E4M3.UNPACK_B R33, R30 ;  /* 0x0000001eff21723e */ /* 0x000fe400020006ff */
[C---:B------:R-:W-:Y:S01]  /*13db0*/  FMUL.FTZ R60, R5.reuse, R56 ;  /* 0x00000038053c7220 */ /* 0x040fe20000410000 */
[----:B------:R-:W-:Y:S01]  /*13dc0*/  FMUL.FTZ R31, R5, R46 ;  /* 0x0000002e051f7220 */ /* 0x000fe20000410000 */
[----:B------:R-:W-:Y:S01]  /*13dd0*/  F2FP.F16.E4M3.UNPACK_B R40, R30.H1 ;  /* 0x0000001eff28723e */ /* 0x000fe200030006ff */
[----:B------:R-:W-:Y:S02]  /*13de0*/  HADD2.F32 R30, -RZ, R7.H1_H1 ;  /* 0x30000007ff1e7230 */ /* 0x000fe40000004100 */
[C---:B------:R-:W-:Y:S01]  /*13df0*/  FFMA.FTZ R5, R25.reuse, R46, -R60 ;  /* 0x0000002e19057223 */ /* 0x040fe2000001083c */
[----:B------:R-:W-:Y:S01]  /*13e00*/  FFMA.FTZ R25, R25, R56, R31 ;  /* 0x0000003819197223 */ /* 0x000fe2000001001f */
[----:B------:R-:W-:Y:S01]  /*13e10*/  HADD2.F32 R56, -RZ, R53.H0_H0 ;  /* 0x20000035ff387230 */ /* 0x000fe20000004100 */
[----:B------:R-:W-:Y:S01]  /*13e20*/  F2FP.F16.E4M3.UNPACK_B R27, R27.H1 ;  /* 0x0000001bff1b723e */ /* 0x000fe200030006ff */
[----:B------:R-:W-:-:S02]  /*13e30*/  HADD2.F32 R31, -RZ, R32.H0_H0 ;  /* 0x20000020ff1f7230 */ /* 0x000fc40000004100 */
[C---:B------:R-:W-:Y:S01]  /*13e40*/  FMUL.FTZ R61, R30.reuse, R55 ;  /* 0x000000371e3d7220 */ /* 0x040fe20000410000 */
[----:B------:R-:W-:Y:S02]  /*13e50*/  HADD2.F32 R46, -RZ, R45.H0_H0 ;  /* 0x2000002dff2e7230 */ /* 0x000fe40000004100 */
[-C--:B------:R-:W-:Y:S01]  /*13e60*/  FMUL.FTZ R30, R30, R43.reuse ;  /* 0x0000002b1e1e7220 */ /* 0x080fe20000410000 */
[----:B------:R-:W-:Y:S02]  /*13e70*/  HADD2.F32 R7, -RZ, R6.H0_H0 ;  /* 0x20000006ff077230 */ /* 0x000fe40000004100 */
[C---:B------:R-:W-:Y:S01]  /*13e80*/  FMUL.FTZ R64, R31.reuse, R56 ;  /* 0x000000381f407220 */ /* 0x040fe20000410000 */
[C---:B------:R-:W-:Y:S01]  /*13e90*/  FFMA.FTZ R60, R4.reuse, R43, -R61 ;  /* 0x0000002b043c7223 */ /* 0x040fe2000001083d */
[----:B------:R-:W-:Y:S01]  /*13ea0*/  FMUL.FTZ R31, R31, R46 ;  /* 0x0000002e1f1f7220 */ /* 0x000fe20000410000 */
[----:B------:R-:W-:Y:S01]  /*13eb0*/  F2FP.F16.E4M3.UNPACK_B R43, R59 ;  /* 0x0000003bff2b723e */ /* 0x000fe200020006ff */
[----:B------:R-:W-:Y:S01]  /*13ec0*/  FFMA.FTZ R62, R4, R55, R30 ;  /* 0x00000037043e7223 */ /* 0x000fe2000001001e */
[----:B------:R-:W-:-:S02]  /*13ed0*/  HADD2.F32 R53, -RZ, R53.H1_H1 ;  /* 0x30000035ff357230 */ /* 0x000fc40000004100 */
[C---:B------:R-:W-:Y:S01]  /*13ee0*/  FFMA.FTZ R64, R7.reuse, R46, -R64 ;  /* 0x0000002e07407223 */ /* 0x040fe20000010840 */
[----:B------:R-:W-:Y:S02]  /*13ef0*/  HADD2.F32 R32, -RZ, R32.H1_H1 ;  /* 0x30000020ff207230 */ /* 0x000fe40000004100 */
[----:B------:R-:W-:Y:S01]  /*13f00*/  FFMA.FTZ R56, R7, R56, R31 ;  /* 0x0000003807387223 */ /* 0x000fe2000001001f */
[----:B------:R-:W-:Y:S01]  /*13f10*/  HADD2.F32 R45, -RZ, R45.H1_H1 ;  /* 0x3000002dff2d7230 */ /* 0x000fe20000004100 */
[----:B------:R-:W-:Y:S01]  /*13f20*/  F2FP.F16.E4M3.UNPACK_B R30, R51 ;  /* 0x00000033ff1e723e */ /* 0x000fe200020006ff */
[----:B------:R-:W-:Y:S02]  /*13f30*/  HADD2.F32 R46, -RZ, R43.H0_H0 ;  /* 0x2000002bff2e7230 */ /* 0x000fe40000004100 */
[C---:B------:R-:W-:Y:S01]  /*13f40*/  FMUL.FTZ R55, R32.reuse, R53 ;  /* 0x0000003520377220 */ /* 0x040fe20000410000 */
[----:B------:R-:W-:Y:S02]  /*13f50*/  HADD2.F32 R7, -RZ, R41.H0_H0 ;  /* 0x20000029ff077230 */ /* 0x000fe40000004100 */
[----:B------:R-:W-:Y:S01]  /*13f60*/  FMUL.FTZ R32, R32, R45 ;  /* 0x0000002d20207220 */ /* 0x000fe20000410000 */
[----:B------:R-:W-:Y:S01]  /*13f70*/  HADD2.F32 R6, -RZ, R6.H1_H1 ;  /* 0x30000006ff067230 */ /* 0x000fe20000004100 */
[----:B------:R-:W-:Y:S01]  /*13f80*/  F2FP.F16.E4M3.UNPACK_B R59, R59.H1 ;  /* 0x0000003bff3b723e */ /* 0x000fe200030006ff */
[----:B------:R-:W-:-:S02]  /*13f90*/  HADD2.F32 R31, -RZ, R30.H0_H0 ;  /* 0x2000001eff1f7230 */ /* 0x000fc40000004100 */
[C---:B------:R-:W-:Y:S01]  /*13fa0*/  FMUL.FTZ R61, R7.reuse, R46 ;  /* 0x0000002e073d7220 */ /* 0x040fe20000410000 */
[----:B------:R-:W-:Y:S02]  /*13fb0*/  HADD2.F32 R4, -RZ, R21.H0_H0 ;  /* 0x20000015ff047230 */ /* 0x000fe40000004100 */
[C---:B------:R-:W-:Y:S01]  /*13fc0*/  FFMA.FTZ R53, R6.reuse, R53, R32 ;  /* 0x0000003506357223 */ /* 0x040fe20000010020 */
[----:B------:R-:W-:Y:S01]  /*13fd0*/  FFMA.FTZ R55, R6, R45, -R55 ;  /* 0x0000002d06377223 */ /* 0x000fe20000010837 */
[-C--:B------:R-:W-:Y:S01]  /*13fe0*/  FMUL.FTZ R7, R7, R31.reuse ;  /* 0x0000001f07077220 */ /* 0x080fe20000410000 */
[----:B------:R-:W-:Y:S02]  /*13ff0*/  HADD2.F32 R32, -RZ, R43.H1_H1 ;  /* 0x3000002bff207230 */ /* 0x000fe40000004100 */
[----:B------:R-:W-:Y:S01]  /*14000*/  FFMA.FTZ R61, R4, R31, -R61 ;  /* 0x0000001f043d7223 */ /* 0x000fe2000001083d */
[----:B------:R-:W-:Y:S01]  /*14010*/  F2FP.F16.E4M3.UNPACK_B R51, R51.H1 ;  /* 0x00000033ff33723e */ /* 0x000fe200030006ff */
[----:B------:R-:W-:-:S02]  /*14020*/  HADD2.F32 R41, -RZ, R41.H1_H1 ;  /* 0x30000029ff297230 */ /* 0x000fc40000004100 */
[----:B------:R-:W-:Y:S01]  /*14030*/  FFMA.FTZ R46, R4, R46, R7 ;  /* 0x0000002e042e7223 */ /* 0x000fe20000010007 */
[----:B------:R-:W-:Y:S01]  /*14040*/  HADD2.F32 R31, -RZ, R59.H0_H0 ;  /* 0x2000003bff1f7230 */ /* 0x000fe20000004100 */
[----:B------:R-:W-:Y:S01]  /*14050*/  F2FP.F16.E4M3.UNPACK_B R29, R28 ;  /* 0x0000001cff1d723e */ /* 0x000fe200020006ff */
[----:B------:R-:W-:Y:S02]  /*14060*/  HADD2.F32 R6, -RZ, R42.H0_H0 ;  /* 0x2000002aff067230 */ /* 0x000fe40000004100 */
[----:B------:R-:W-:Y:S01]  /*14070*/  FMUL.FTZ R66, R41, R32 ;  /* 0x0000002029427220 */ /* 0x000fe20000410000 */
[----:B------:R-:W-:Y:S01]  /*14080*/  HADD2.F32 R30, -RZ, R30.H1_H1 ;  /* 0x3000001eff1e7230 */ /* 0x000fe20000004100 */
[----:B------:R-:W-:Y:S01]  /*14090*/  F2FP.F16.E4M3.UNPACK_B R28, R28.H1 ;  /* 0x0000001cff1c723e */ /* 0x000fe200030006ff */
[----:B------:R-:W-:Y:S02]  /*140a0*/  HADD2.F32 R21, -RZ, R21.H1_H1 ;  /* 0x30000015ff157230 */ /* 0x000fe40000004100 */
[----:B------:R-:W-:Y:S01]  /*140b0*/  FMUL.FTZ R43, R6, R31 ;  /* 0x0000001f062b7220 */ /* 0x000fe20000410000 */
[----:B------:R-:W-:-:S02]  /*140c0*/  HADD2.F32 R7, -RZ, R51.H0_H0 ;  /* 0x20000033ff077230 */ /* 0x000fc40000004100 */
[-C--:B------:R-:W-:Y:S01]  /*140d0*/  FMUL.FTZ R41, R41, R30.reuse ;  /* 0x0000001e29297220 */ /* 0x080fe20000410000 */
[----:B------:R-:W-:Y:S02]  /*140e0*/  HADD2.F32 R4, -RZ, R27.H0_H0 ;  /* 0x2000001bff047230 */ /* 0x000fe40000004100 */
[C---:B------:R-:W-:Y:S01]  /*140f0*/  FFMA.FTZ R66, R21.reuse, R30, -R66 ;  /* 0x0000001e15427223 */ /* 0x040fe20000010842 */
[----:B------:R-:W-:Y:S01]  /*14100*/  F2FP.F16.E4M3.UNPACK_B R30, R50.H1 ;  /* 0x00000032ff1e723e */ /* 0x000fe200030006ff */
[-C--:B------:R-:W-:Y:S01]  /*14110*/  FMUL.FTZ R6, R6, R7.reuse ;  /* 0x0000000706067220 */ /* 0x080fe20000410000 */
[----:B------:R-:W-:Y:S02]  /*14120*/  HADD2.F32 R59, -RZ, R59.H1_H1 ;  /* 0x3000003bff3b7230 */ /* 0x000fe40000004100 */
[C---:B------:R-:W-:Y:S01]  /*14130*/  FFMA.FTZ R65, R4.reuse, R7, -R43 ;  /* 0x0000000704417223 */ /* 0x040fe2000001082b */
[----:B------:R-:W-:Y:S01]  /*14140*/  HADD2.F32 R42, -RZ, R42.H1_H1 ;  /* 0x3000002aff2a7230 */ /* 0x000fe20000004100 */
[----:B------:R-:W-:Y:S01]  /*14150*/  F2FP.F16.E4M3.UNPACK_B R7, R44.H1 ;  /* 0x0000002cff07723e */ /* 0x000fe200030006ff */
[----:B------:R-:W-:Y:S01]  /*14160*/  HADD2.F32 R51, -RZ, R51.H1_H1 ;  /* 0x30000033ff337230 */ /* 0x000fe20000004100 */
[----:B------:R-:W-:Y:S01]  /*14170*/  F2FP.F16.E4M3.UNPACK_B R3, R24 ;  /* 0x00000018ff03723e */ /* 0x000fe200020006ff */
[----:B------:R-:W-:Y:S01]  /*14180*/  FFMA.FTZ R63, R21, R32, R41 ;  /* 0x00000020153f7223 */ /* 0x000fe20000010029 */
[----:B------:R-:W-:Y:S01]  /*14190*/  FFMA.FTZ R67, R4, R31, R6 ;  /* 0x0000001f04437223 */ /* 0x000fe20000010006 */
[----:B------:R-:W-:Y:S01]  /*141a0*/  F2FP.F16.E4M3.UNPACK_B R24, R24.H1 ;  /* 0x00000018ff18723e */ /* 0x000fe200030006ff */
[----:B------:R-:W-:-:S02]  /*141b0*/  HADD2.F32 R27, -RZ, R27.H1_H1 ;  /* 0x3000001bff1b7230 */ /* 0x000fc40000004100 */
[C---:B------:R-:W-:Y:S01]  /*141c0*/  FMUL.FTZ R32, R42.reuse, R59 ;  /* 0x0000003b2a207220 */ /* 0x040fe20000410000 */
[----:B------:R-:W-:Y:S02]  /*141d0*/  HADD2.F32 R31, -RZ, R30.H0_H0 ;  /* 0x2000001eff1f7230 */ /* 0x000fe40000004100 */
[-C--:B------:R-:W-:Y:S01]  /*141e0*/  FMUL.FTZ R42, R42, R51.reuse ;  /* 0x000000332a2a7220 */ /* 0x080fe20000410000 */
[----:B------:R-:W-:Y:S02]  /*141f0*/  HADD2.F32 R6, -RZ, R28.H0_H0 ;  /* 0x2000001cff067230 */ /* 0x000fe40000004100 */
[C---:B------:R-:W-:Y:S01]  /*14200*/  FFMA.FTZ R68, R27.reuse, R51, -R32 ;  /* 0x000000331b447223 */ /* 0x040fe20000010820 */
[----:B------:R-:W-:Y:S02]  /*14210*/  HADD2.F32 R21, -RZ, R7.H0_H0 ;  /* 0x20000007ff157230 */ /* 0x000fe40000004100 */
[----:B------:R-:W-:Y:S01]  /*14220*/  FFMA.FTZ R70, R27, R59, R42 ;  /* 0x0000003b1b467223 */ /* 0x000fe2000001002a */
[----:B------:R-:W-:-:S02]  /*14230*/  HADD2.F32 R4, -RZ, R24.H0_H0 ;  /* 0x20000018ff047230 */ /* 0x000fc40000004100 */
[C---:B------:R-:W-:Y:S01]  /*14240*/  FMUL.FTZ R41, R6.reuse, R31 ;  /* 0x0000001f06297220 */ /* 0x040fe20000410000 */
[----:B------:R-:W-:Y:S02]  /*14250*/  HADD2.F32 R27, -RZ, R30.H1_H1 ;  /* 0x3000001eff1b7230 */ /* 0x000fe40000004100 */
[----:B------:R-:W-:Y:S01]  /*14260*/  FMUL.FTZ R6, R6, R21 ;  /* 0x0000001506067220 */ /* 0x000fe20000410000 */
[----:B------:R-:W-:Y:S01]  /*14270*/  HADD2.F32 R28, -RZ, R28.H1_H1 ;  /* 0x3000001cff1c7230 */ /* 0x000fe20000004100 */
[----:B------:R-:W-:Y:S01]  /*14280*/  F2FP.F16.E4M3.UNPACK_B R50, R50 ;  /* 0x00000032ff32723e */ /* 0x000fe200020006ff */
[----:B------:R-:W-:Y:S02]  /*14290*/  HADD2.F32 R7, -RZ, R7.H1_H1 ;  /* 0x30000007ff077230 */ /* 0x000fe40000004100 */
[----:B------:R-:W-:Y:S01]  /*142a0*/  FFMA.FTZ R42, R4, R31, R6 ;  /* 0x0000001f042a7223 */ /* 0x000fe20000010006 */
[----:B------:R-:W-:Y:S01]  /*142b0*/  HADD2.F32 R24, -RZ, R24.H1_H1 ;  /* 0x30000018ff187230 */ /* 0x000fe20000004100 */
[----:B------:R-:W-:Y:S01]  /*142c0*/  F2FP.F16.E4M3.UNPACK_B R44, R44 ;  /* 0x0000002cff2c723e */ /* 0x000fe200020006ff */
[----:B------:R-:W-:Y:S01]  /*142d0*/  FMUL.FTZ R31, R28, R27 ;  /* 0x0000001b1c1f7220 */ /* 0x000fe20000410000 */
[----:B------:R-:W-:Y:S01]  /*142e0*/  FFMA.FTZ R32, R4, R21, -R41 ;  /* 0x0000001504207223 */ /* 0x000fe20000010829 */
[----:B------:R-:W-:Y:S01]  /*142f0*/  FMUL.FTZ R28, R28, R7 ;  /* 0x000000071c1c7220 */ /* 0x000fe20000410000 */
[----:B------:R-:W-:-:S02]  /*14300*/  HADD2.F32 R21, -RZ, R50.H0_H0 ;  /* 0x20000032ff157230 */ /* 0x000fc40000004100 */
[C---:B------:R-:W-:Y:S01]  /*14310*/  FFMA.FTZ R43, R24.reuse, R7, -R31 ;  /* 0x00000007182b7223 */ /* 0x040fe2000001081f */
[--C-:B------:R-:W-:Y:S02]  /*14320*/  HADD2.F32 R6, -RZ, R29.reuse.H0_H0 ;  /* 0x2000001dff067230 */ /* 0x100fe40000004100 */
[----:B------:R-:W-:Y:S01]  /*14330*/  FFMA.FTZ R45, R24, R27, R28 ;  /* 0x0000001b182d7223 */ /* 0x000fe2000001001c */
[----:B------:R-:W-:Y:S01]  /*14340*/  HADD2.F32 R7, -RZ, R44.H0_H0 ;  /* 0x2000002cff077230 */ /* 0x000fe20000004100 */
[----:B------:R-:W-:Y:S01]  /*14350*/  F2FP.F16.E4M3.UNPACK_B R24, R58.H1 ;  /* 0x0000003aff18723e */ /* 0x000fe200030006ff */
        /* <DEDUP_REMOVED lines=8> */
[----:B------:R-:W-:Y:S01]  /*143e0*/  HADD2.F32 R3, -RZ, R3.H1_H1 ;  /* 0x30000003ff037230 */ /* 0x000fe20000004100 */
[----:B------:R-:W-:Y:S01]  /*143f0*/  F2FP.F16.E4M3.UNPACK_B R26, R26.H1 ;  /* 0x0000001aff1a723e */ /* 0x000fe200030006ff */
[C---:B------:R-:W-:Y:S01]  /*14400*/  FFMA.FTZ R28, R4.reuse, R7, -R27 ;  /* 0x00000007041c7223 */ /* 0x040fe2000001081b */
[----:B------:R-:W-:Y:S01]  /*14410*/  FFMA.FTZ R31, R4, R21, R31 ;  /* 0x00000015041f7223 */ /* 0x000fe2000001001f */
[----:B------:R-:W-:Y:S01]  /*14420*/  F2FP.F16.E4M3.UNPACK_B R6, R47.H1 ;  /* 0x0000002fff06723e */ /* 0x000fe200030006ff */
[-C--:B------:R-:W-:Y:S01]  /*14430*/  FMUL.FTZ R29, R29, R44.reuse ;  /* 0x0000002c1d1d7220 */ /* 0x080fe20000410000 */
[----:B------:R-:W-:Y:S02]  /*14440*/  HADD2.F32 R27, -RZ, R24.H0_H0 ;  /* 0x20000018ff1b7230 */ /* 0x000fe40000004100 */
[----:B------:R-:W-:Y:S01]  /*14450*/  FFMA.FTZ R41, R3, R44, -R30 ;  /* 0x0000002c03297223 */ /* 0x000fe2000001081e */
[----:B------:R-:W-:-:S02]  /*14460*/  HADD2.F32 R4, -RZ, R40.H0_H0 ;  /* 0x20000028ff047230 */ /* 0x000fc40000004100 */
[----:B------:R-:W-:Y:S01]  /*14470*/  FFMA.FTZ R50, R3, R50, R29 ;  /* 0x0000003203327223 */ /* 0x000fe2000001001d */
[--C-:B------:R-:W-:Y:S01]  /*14480*/  HADD2.F32 R7, -RZ, R6.reuse.H0_H0 ;  /* 0x20000006ff077230 */ /* 0x100fe20000004100 */
[----:B------:R-:W-:Y:S01]  /*14490*/  F2FP.F16.E4M3.UNPACK_B R58, R58 ;  /* 0x0000003aff3a723e */ /* 0x000fe200020006ff */
[----:B------:R-:W-:Y:S02]  /*144a0*/  HADD2.F32 R21, -RZ, R6.H1_H1 ;  /* 0x30000006ff157230 */ /* 0x000fe40000004100 */
[C---:B------:R-:W-:Y:S01]  /*144b0*/  FMUL.FTZ R6, R4.reuse, R27 ;  /* 0x0000001b04067220 */ /* 0x040fe20000410000 */
[----:B------:R-:W-:Y:S02]  /*144c0*/  HADD2.F32 R3, -RZ, R26.H0_H0 ;  /* 0x2000001aff037230 */ /* 0x000fe40000004100 */
[----:B------:R-:W-:Y:S01]  /*144d0*/  FMUL.FTZ R4, R4, R7 ;  /* 0x0000000704047220 */ /* 0x000fe20000410000 */
[----:B------:R-:W-:Y:S01]  /*144e0*/  HADD2.F32 R29, -RZ, R24.H1_H1 ;  /* 0x30000018ff1d7230 */ /* 0x000fe20000004100 */
[----:B------:R-:W-:Y:S01]  /*144f0*/  F2FP.F16.E4M3.UNPACK_B R47, R47 ;  /* 0x0000002fff2f723e */ /* 0x000fe200020006ff */
[----:B------:R-:W-:-:S02]  /*14500*/  HADD2.F32 R40, -RZ, R40.H1_H1 ;  /* 0x30000028ff287230 */ /* 0x000fc40000004100 */
[C---:B------:R-:W-:Y:S01]  /*14510*/  FFMA.FTZ R30, R3.reuse, R7, -R6 ;  /* 0x00000007031e7223 */ /* 0x040fe20000010806 */
[----:B------:R-:W-:Y:S02]  /*14520*/  HADD2.F32 R26, -RZ, R26.H1_H1 ;  /* 0x3000001aff1a7230 */ /* 0x000fe40000004100 */
[----:B------:R-:W-:Y:S01]  /*14530*/  FFMA.FTZ R27, R3, R27, R4 ;  /* 0x0000001b031b7223 */ /* 0x000fe20000010004 */
[----:B------:R-:W-:Y:S02]  /*14540*/  HADD2.F32 R4, -RZ, R33.H0_H0 ;  /* 0x20000021ff047230 */ /* 0x000fe40000004100 */
[C---:B------:R-:W-:Y:S01]  /*14550*/  FMUL.FTZ R7, R40.reuse, R29 ;  /* 0x0000001d28077220 */ /* 0x040fe20000410000 */
[----:B------:R-:W-:Y:S02]  /*14560*/  HADD2.F32 R6, -RZ, R47.H0_H0 ;  /* 0x2000002fff067230 */ /* 0x000fe40000004100 */
[----:B------:R-:W-:Y:S01]  /*14570*/  FMUL.FTZ R40, R40, R21 ;  /* 0x0000001528287220 */ /* 0x000fe20000410000 */
[----:B------:R-:W-:-:S02]  /*14580*/  HADD2.F32 R33, -RZ, R33.H1_H1 ;  /* 0x30000021ff217230 */ /* 0x000fc40000004100 */
[C---:B------:R-:W-:Y:S01]  /*14590*/  FFMA.FTZ R51, R26.reuse, R21, -R7 ;  /* 0x000000151a337223 */ /* 0x040fe20000010807 */
[--C-:B------:R-:W-:Y:S02]  /*145a0*/  HADD2.F32 R7, -RZ, R58.reuse.H0_H0 ;  /* 0x2000003aff077230 */ /* 0x100fe40000004100 */
[----:B------:R-:W-:Y:S01]  /*145b0*/  FFMA.FTZ R40, R26, R29, R40 ;  /* 0x0000001d1a287223 */ /* 0x000fe20000010028 */
[----:B------:R-:W-:Y:S01]  /*145c0*/  HADD2.F32 R58, -RZ, R58.H1_H1 ;  /* 0x3000003aff3a7230 */ /* 0x000fe20000004100 */
[----:B------:R-:W-:Y:S01]  /*145d0*/  F2FP.SATFINITE.E4M3.F32.PACK_AB_MERGE_C R55, R55, R64, RZ ;  /* 0x000000403737723e */ /* 0x000fe200048070ff */
[----:B------:R-:W-:Y:S02]  /*145e0*/  HADD2.F32 R47, -RZ, R47.H1_H1 ;  /* 0x3000002fff2f7230 */ /* 0x000fe40000004100 */
[C---:B------:R-:W-:Y:S01]  /*145f0*/  FMUL.FTZ R24, R4.reuse, R7 ;  /* 0x0000000704187220 */ /* 0x040fe20000410000 */
[--C-:B------:R-:W-:Y:S02]  /*14600*/  HADD2.F32 R3, -RZ, R20.reuse.H0_H0 ;  /* 0x20000014ff037230 */ /* 0x100fe40000004100 */
[----:B------:R-:W-:Y:S01]  /*14610*/  FMUL.FTZ R4, R4, R6 ;  /* 0x0000000604047220 */ /* 0x000fe20000410000 */
        /* <DEDUP_REMOVED lines=14> */
[----:B------:R-:W-:Y:S02]  /*14700*/  F2FP.SATFINITE.E4M3.F32.PACK_AB_MERGE_C R5, R60, R5, R55 ;  /* 0x000000053c05723e */ /* 0x000fe40004807037 */
[----:B------:R-:W-:-:S02]  /*14710*/  F2FP.SATFINITE.E4M3.F32.PACK_AB_MERGE_C R7, R66, R61, R7 ;  /* 0x0000003d4207723e */ /* 0x000fc40004807007 */
[----:B------:R-:W-:Y:S02]  /*14720*/  F2FP.SATFINITE.E4M3.F32.PACK_AB_MERGE_C R4, R41, R28, R4 ;  /* 0x0000001c2904723e */ /* 0x000fe40004807004 */
[----:B------:R-:W-:Y:S02]  /*14730*/  F2FP.SATFINITE.E4M3.F32.PACK_AB_MERGE_C R6, R21, R6, R30 ;  /* 0x000000061506723e */ /* 0x000fe4000480701e */
[----:B------:R-:W-:Y:S02]  /*14740*/  F2FP.SATFINITE.E4M3.F32.PACK_AB_MERGE_C R25, R62, R25, R53 ;  /* 0x000000193e19723e */ /* 0x000fe40004807035 */
[----:B------:R-:W-:Y:S01]  /*14750*/  F2FP.SATFINITE.E4M3.F32.PACK_AB_MERGE_C R27, R63, R46, R67 ;  /* 0x0000002e3f1b723e */ /* 0x000fe20004807043 */
[----:B------:R2:W-:Y:S01]  /*14760*/  STS.128 [R69+0x20400], R4 ;  /* 0x0204000445007388 */ /* 0x0005e20000000c00 */
[----:B------:R-:W-:Y:S02]  /*14770*/  F2FP.SATFINITE.E4M3.F32.PACK_AB_MERGE_C R24, R50, R31, R24 ;  /* 0x0000001f3218723e */ /* 0x000fe40004807018 */
[----:B------:R-:W-:-:S05]  /*14780*/  F2FP.SATFINITE.E4M3.F32.PACK_AB_MERGE_C R26, R33, R26, R40 ;  /* 0x0000001a211a723e */ /* 0x000fca0004807028 */
[----:B------:R2:W-:Y:S02]  /*14790*/  STS.128 [R0+0x20400], R24 ;  /* 0x0204001800007388 */ /* 0x0005e40000000c00 */
.L_x_2489:
[----:B------:R-:W-:Y:S05]  /*147a0*/  BSYNC B1 ;  /* 0x0000000000017941 */ /* 0x000fea0003800000 */
.L_x_2488:
[----:B------:R-:W-:Y:S04]  /*147b0*/  BSSY B1, `(.L_x_2490) ;  /* 0x0000106000017945 */ /* 0x000fe80003800000 */
[----:B------:R-:W-:Y:S05]  /*147c0*/  @P1 BRA `(.L_x_2491) ;  /* 0x0000001000101947 */ /* 0x000fea0003800000 */
[----:B-12---:R-:W2:Y:S04]  /*147d0*/  LDL R26, [R1+0x34] ;  /* 0x00003400011a7983 */ /* 0x006ea80000100800 */
[----:B------:R-:W3:Y:S01]  /*147e0*/  LDL R61, [R1+0x70] ;  /* 0x00007000013d7983 */ /* 0x000ee20000100800 */
[----:B------:R-:W-:Y:S02]  /*147f0*/  IADD3 R21, R19, 0x40, RZ ;  /* 0x0000004013157810 */ /* 0x000fe40007ffe0ff */
[----:B-----5:R-:W-:Y:S02]  /*14800*/  LEA.HI R7, R57, R54, RZ, 0x1c ;  /* 0x0000003639077211 */ /* 0x020fe400078fe0ff */
[----:B------:R-:W-:Y:S01]  /*14810*/  SHF.R.U32.HI R0, RZ, 0x8, R34 ;  /* 0x00000008ff007819 */ /* 0x000fe20000011622 */
[----:B------:R-:W-:Y:S01]  /*14820*/  IMAD.SHL.U32 R21, R21, 0x80, RZ ;  /* 0x0000008015157824 */ /* 0x000fe200078e00ff */
[----:B------:R-:W-:Y:S01]  /*14830*/  SHF.R.S32.HI R24, RZ, 0x1f, R7 ;  /* 0x0000001fff187819 */ /* 0x000fe20000011407 */
[----:B------:R-:W-:Y:S01]  /*14840*/  IMAD.SHL.U32 R20, R7, 0x10, RZ ;  /* 0x0000001007147824 */ /* 0x000fe200078e00ff */
[----:B0-----:R-:W-:-:S02]  /*14850*/  LOP3.LUT R3, R0, 0xff, RZ, 0xc0, !PT ;  /* 0x000000ff00037812 */ /* 0x001fc400078ec0ff */
[----:B------:R-:W-:Y:S02]  /*14860*/  LOP3.LUT R21, R21, 0x380, RZ, 0xc0, !PT ;  /* 0x0000038015157812 */ /* 0x000fe400078ec0ff */
[----:B------:R-:W-:Y:S02]  /*14870*/  LOP3.LUT R4, R34, 0xff, RZ, 0xc0, !PT ;  /* 0x000000ff22047812 */ /* 0x000fe400078ec0ff */
[----:B------:R-:W-:Y:S02]  /*14880*/  SHF.R.U32.HI R25, RZ, 0x3, R21 ;  /* 0x00000003ff197819 */ /* 0x000fe40000011615 */
[----:B------:R-:W-:Y:S02]  /*14890*/  LOP3.LUT R0, R21, 0x70, R20, 0xf8, !PT ;  /* 0x0000007015007812 */ /* 0x000fe400078ef814 */
[----:B------:R-:W-:Y:S02]  /*148a0*/  LEA.HI R21, R24, R7, RZ, 0x3 ;  /* 0x0000000718157211 */ /* 0x000fe400078f18ff */
[----:B------:R-:W-:-:S02]  /*148b0*/  PRMT R20, R3, 0x7604, R4 ;  /* 0x0000760403147816 */ /* 0x000fc40000000004 */
[----:B------:R-:W-:Y:S01]  /*148c0*/  SHF.R.U32.HI R3, RZ, 0x8, R36 ;  /* 0x00000008ff037819 */ /* 0x000fe20000011624 */
[----:B------:R-:W-:Y:S01]  /*148d0*/  IMAD.SHL.U32 R21, R21, 0x800, RZ ;  /* 0x0000080015157824 */ /* 0x000fe200078e00ff */
[----:B------:R-:W-:Y:S02]  /*148e0*/  LOP3.LUT R4, R36, 0xff, RZ, 0xc0, !PT ;  /* 0x000000ff24047812 */ /* 0x000fe400078ec0ff */
[----:B------:R-:W-:Y:S02]  /*148f0*/  LOP3.LUT R3, R3, 0xff, RZ, 0xc0, !PT ;  /* 0x000000ff03037812 */ /* 0x000fe400078ec0ff */
[----:B------:R-:W-:Y:S02]  /*14900*/  LOP3.LUT R0, R0, R25, RZ, 0x3c, !PT ;  /* 0x0000001900007212 */ /* 0x000fe400078e3cff */
[----:B------:R-:W-:Y:S02]  /*14910*/  SHF.R.U32.HI R7, RZ, 0x8, R38 ;  /* 0x00000008ff077819 */ /* 0x000fe40000011626 */
[----:B------:R-:W-:-:S02]  /*14920*/  LOP3.LUT R21, R21, 0xffffc000, RZ, 0xc0, !PT ;  /* 0xffffc00015157812 */ /* 0x000fc400078ec0ff */
[----:B------:R-:W-:Y:S02]  /*14930*/  PRMT R30, R3, 0x7604, R4 ;  /* 0x00007604031e7816 */ /* 0x000fe40000000004 */
[----:B------:R-:W-:Y:S02]  /*14940*/  SHF.R.U32.HI R5, RZ, 0x8, R35 ;  /* 0x00000008ff057819 */ /* 0x000fe40000011623 */
[----:B------:R-:W-:Y:S02]  /*14950*/  LOP3.LUT R24, R38, 0xff, RZ, 0xc0, !PT ;  /* 0x000000ff26187812 */ /* 0x000fe400078ec0ff */
[----:B------:R-:W-:Y:S02]  /*14960*/  LOP3.LUT R7, R7, 0xff, RZ, 0xc0, !PT ;  /* 0x000000ff07077812 */ /* 0x000fe400078ec0ff */
[----:B------:R-:W-:Y:S02]  /*14970*/  LOP3.LUT R6, R35, 0xff, RZ, 0xc0, !PT ;  /* 0x000000ff23067812 */ /* 0x000fe400078ec0ff */
[----:B------:R-:W-:-:S02]  /*14980*/  LOP3.LUT R5, R5, 0xff, RZ, 0xc0, !PT ;  /* 0x000000ff05057812 */ /* 0x000fc400078ec0ff */
[----:B------:R-:W-:Y:S02]  /*14990*/  PRMT R33, R7, 0x7604, R24 ;  /* 0x0000760407217816 */ /* 0x000fe40000000018 */
[----:B------:R-:W-:Y:S02]  /*149a0*/  SHF.R.U32.HI R24, RZ, 0x8, R48 ;  /* 0x00000008ff187819 */ /* 0x000fe40000011630 */
[----:B------:R-:W-:Y:S02]  /*149b0*/  PRMT R28, R5, 0x7604, R6 ;  /* 0x00007604051c7816 */ /* 0x000fe40000000006 */
[----:B------:R-:W-:Y:S02]  /*149c0*/  SHF.R.U32.HI R5, RZ, 0x8, R37 ;  /* 0x00000008ff057819 */ /* 0x000fe40000011625 */
[----:B------:R-:W-:Y:S02]  /*149d0*/  LOP3.LUT R25, R48, 0xff, RZ, 0xc0, !PT ;  /* 0x000000ff30197812 */ /* 0x000fe400078ec0ff */
        /* <DEDUP_REMOVED lines=13> */
[----:B------:R-:W-:Y:S02]  /*14ab0*/  LOP3.LUT R30, R30, 0xff, RZ, 0xc0, !PT ;  /* 0x000000ff1e1e7812 */ /* 0x000fe400078ec0ff */
[----:B------:R-:W-:Y:S02]  /*14ac0*/  SHF.R.U32.HI R32, RZ, 0x10, R49 ;  /* 0x00000010ff207819 */ /* 0x000fe40000011631 */
[----:B------:R-:W-:Y:S02]  /*14ad0*/  PRMT R45, R30, 0x7054, R45 ;  /* 0x000070541e2d7816 */ /* 0x000fe4000000002d */
[----:B------:R-:W-:Y:S02]  /*14ae0*/  LOP3.LUT R32, R32, 0xff, RZ, 0xc0, !PT ;  /* 0x000000ff20207812 */ /* 0x000fe400078ec0ff */
[----:B------:R-:W-:Y:S02]  /*14af0*/  LOP3.LUT R42, R31, 0xff000000, R37, 0xf8, !PT ;  /* 0xff0000001f2a7812 */ /* 0x000fe400078ef825 */
[----:B------:R-:W-:-:S02]  /*14b00*/  LOP3.LUT R44, R45, 0xff000000, R48, 0xf8, !PT ;  /* 0xff0000002d2c7812 */ /* 0x000fc400078ef830 */
[----:B--2---:R-:W-:Y:S02]  /*14b10*/  IADD3 R3, R0, R21, R26 ;  /* 0x0000001500037210 */ /* 0x004fe40007ffe01a */
[----:B------:R-:W-:Y:S02]  /*14b20*/  SHF.R.U32.HI R0, RZ, 0x8, R39 ;  /* 0x00000008ff007819 */ /* 0x000fe40000011627 */
[----:B------:R-:W-:Y:S01]  /*14b30*/  LOP3.LUT R21, R39, 0xff, RZ, 0xc0, !PT ;  /* 0x000000ff27157812 */ /* 0x000fe200078ec0ff */
[----:B---3--:R-:W0:Y:S01]  /*14b40*/  LDS.128 R4, [R61+0x20400] ;  /* 0x020400003d047984 */ /* 0x008e220000000c00 */
[----:B------:R-:W-:Y:S02]  /*14b50*/  SHF.R.U32.HI R26, RZ, 0x8, R49 ;  /* 0x00000008ff1a7819 */ /* 0x000fe40000011631 */
[----:B------:R-:W-:Y:S02]  /*14b60*/  LOP3.LUT R0, R0, 0xff, RZ, 0xc0, !PT ;  /* 0x000000ff00007812 */ /* 0x000fe400078ec0ff */
[----:B------:R-:W-:-:S02]  /*14b70*/  LOP3.LUT R26, R26, 0xff, RZ, 0xc0, !PT ;  /* 0x000000ff1a1a7812 */ /* 0x000fc400078ec0ff */
[----:B------:R-:W-:Y:S01]  /*14b80*/  PRMT R41, R0, 0x7604, R21 ;  /* 0x0000760400297816 */ /* 0x000fe20000000015 */
[----:B------:R-:W-:Y:S01]  /*14b90*/  IMAD.IADD R0, R18, 0x1, R3 ;  /* 0x0000000112007824 */ /* 0x000fe200078e0203 */
[----:B------:R-:W-:Y:S02]  /*14ba0*/  PRMT R47, R26, 0x7604, R27 ;  /* 0x000076041a2f7816 */ /* 0x000fe4000000001b */
[----:B------:R-:W-:Y:S02]  /*14bb0*/  SHF.R.U32.HI R21, RZ, 0x10, R35 ;  /* 0x00000010ff157819 */ /* 0x000fe40000011623 */
[----:B------:R-:W1:Y:S01]  /*14bc0*/  LDS.128 R24, [R0+0x20400] ;  /* 0x0204000000187984 */ /* 0x000e620000000c00 */
[----:B------:R-:W-:Y:S02]  /*14bd0*/  SHF.R.U32.HI R3, RZ, 0x10, R34 ;  /* 0x00000010ff037819 */ /* 0x000fe40000011622 */
[----:B------:R-:W-:Y:S02]  /*14be0*/  LOP3.LUT R21, R21, 0xff, RZ, 0xc0, !PT ;  /* 0x000000ff15157812 */ /* 0x000fe400078ec0ff */
[----:B------:R-:W-:-:S02]  /*14bf0*/  LOP3.LUT R3, R3, 0xff, RZ, 0xc0, !PT ;  /* 0x000000ff03037812 */ /* 0x000fc400078ec0ff */
[----:B------:R-:W-:Y:S02]  /*14c00*/  PRMT R21, R21, 0x7054, R28 ;  /* 0x0000705415157816 */ /* 0x000fe4000000001c */
[----:B------:R-:W-:Y:S02]  /*14c10*/  SHF.R.U32.HI R28, RZ, 0x10, R39 ;  /* 0x00000010ff1c7819 */ /* 0x000fe40000011627 */
[----:B------:R-:W-:Y:S02]  /*14c20*/  PRMT R3, R3, 0x7054, R20 ;  /* 0x0000705403037816 */ /* 0x000fe40000000014 */
[----:B------:R-:W-:Y:S02]  /*14c30*/  LOP3.LUT R28, R28, 0xff, RZ, 0xc0, !PT ;  /* 0x000000ff1c1c7812 */ /* 0x000fe400078ec0ff */
[----:B------:R-:W-:Y:S02]  /*14c40*/  SHF.R.U32.HI R20, RZ, 0x10, R38 ;  /* 0x00000010ff147819 */ /* 0x000fe40000011626 */
[----:B------:R-:W-:-:S02]  /*14c50*/  PRMT R43, R28, 0x7054, R41 ;  /* 0x000070541c2b7816 */ /* 0x000fc40000000029 */
[----:B------:R-:W-:Y:S02]  /*14c60*/  LOP3.LUT R35, R21, 0xff000000, R35, 0xf8, !PT ;  /* 0xff00000015237812 */ /* 0x000fe400078ef823 */
[----:B------:R-:W-:Y:S02]  /*14c70*/  LOP3.LUT R43, R43, 0xff000000, R39, 0xf8, !PT ;  /* 0xff0000002b2b7812 */ /* 0x000fe400078ef827 */
[----:B------:R-:W-:Y:S02]  /*14c80*/  LOP3.LUT R20, R20, 0xff, RZ, 0xc0, !PT ;  /* 0x000000ff14147812 */ /* 0x000fe400078ec0ff */
[----:B------:R-:W-:Y:S02]  /*14c90*/  LOP3.LUT R41, R29, 0xff000000, R36, 0xf8, !PT ;  /* 0xff0000001d297812 */ /* 0x000fe400078ef824 */
[----:B------:R-:W-:Y:S02]  /*14ca0*/  F2FP.F16.E4M3.UNPACK_B R36, R35 ;  /* 0x00000023ff24723e */ /* 0x000fe400020006ff */
[----:B------:R-:W-:-:S02]  /*14cb0*/  F2FP.F16.E4M3.UNPACK_B R39, R43 ;  /* 0x0000002bff27723e */ /* 0x000fc400020006ff */
[----:B------:R-:W-:Y:S01]  /*14cc0*/  PRMT R33, R20, 0x7054, R33 ;  /* 0x0000705414217816 */ /* 0x000fe20000000021 */
[----:B------:R-:W-:Y:S01]  /*14cd0*/  HADD2.F32 R37, -RZ, R36.H0_H0 ;  /* 0x20000024ff257230 */ /* 0x000fe20000004100 */
[----:B------:R-:W-:Y:S01]  /*14ce0*/  PRMT R47, R32, 0x7054, R47 ;  /* 0x00007054202f7816 */ /* 0x000fe2000000002f */
[----:B------:R-:W-:Y:S01]  /*14cf0*/  HADD2.F32 R45, -RZ, R39.H0_H0 ;  /* 0x20000027ff2d7230 */ /* 0x000fe20000004100 */
[----:B0-----:R-:W-:Y:S02]  /*14d00*/  F2FP.F16.E4M3.UNPACK_B R20, R5 ;  /* 0x00000005ff14723e */ /* 0x001fe400020006ff */
[-C--:B------:R-:W-:Y:S02]  /*14d10*/  F2FP.F16.E4M3.UNPACK_B R28, R7.reuse ;  /* 0x00000007ff1c723e */ /* 0x080fe400020006ff */
[----:B------:R-:W-:Y:S02]  /*14d20*/  F2FP.F16.E4M3.UNPACK_B R29, R7.H1 ;  /* 0x00000007ff1d723e */ /* 0x000fe400030006ff */
[----:B-1----:R-:W-:-:S02]  /*14d30*/  F2FP.F16.E4M3.UNPACK_B R30, R25 ;  /* 0x00000019ff1e723e */ /* 0x002fc400020006ff */
[-C--:B------:R-:W-:Y:S02]  /*14d40*/  F2FP.F16.E4M3.UNPACK_B R7, R6.reuse ;  /* 0x00000006ff07723e */ /* 0x080fe400020006ff */
[----:B------:R-:W-:Y:S01]  /*14d50*/  F2FP.F16.E4M3.UNPACK_B R21, R6.H1 ;  /* 0x00000006ff15723e */ /* 0x000fe200030006ff */
[----:B------:R-:W-:Y:S01]  /*14d60*/  HADD2.F32 R32, -RZ, R30.H0_H0 ;  /* 0x2000001eff207230 */ /* 0x000fe20000004100 */
[----:B------:R-:W-:Y:S01]  /*14d70*/  LOP3.LUT R48, R47, 0xff000000, R49, 0xf8, !PT ;  /* 0xff0000002f307812 */ /* 0x000fe200078ef831 */
[----:B------:R-:W-:Y:S01]  /*14d80*/  HADD2.F32 R6, -RZ, R20.H0_H0 ;  /* 0x20000014ff067230 */ /* 0x000fe20000004100 */
[----:B------:R-:W-:Y:S01]  /*14d90*/  F2FP.F16.E4M3.UNPACK_B R31, R25.H1 ;  /* 0x00000019ff1f723e */ /* 0x000fe200030006ff */
[----:B------:R-:W-:Y:S02]  /*14da0*/  HADD2.F32 R30, -RZ, R30.H1_H1 ;  /* 0x3000001eff1e7230 */ /* 0x000fe40000004100 */
[C---:B------:R-:W-:Y:S01]  /*14db0*/  FMUL.FTZ R50, R32.reuse, R37 ;  /* 0x0000002520327220 */ /* 0x040fe20000410000 */
[----:B------:R-:W-:Y:S01]  /*14dc0*/  FMUL.FTZ R47, R32, R45 ;  /* 0x0000002d202f7220 */ /* 0x000fe20000410000 */
[----:B------:R-:W-:Y:S01]  /*14dd0*/  F2FP.F16.E4M3.UNPACK_B R43, R43.H1 ;  /* 0x0000002bff2b723e */ /* 0x000fe200030006ff */
[----:B------:R-:W-:-:S02]  /*14de0*/  HADD2.F32 R20, -RZ, R20.H1_H1 ;  /* 0x30000014ff147230 */ /* 0x000fc40000004100 */
[C---:B------:R-:W-:Y:S01]  /*14df0*/  FFMA.FTZ R50, R6.reuse, R45, R50 ;  /* 0x0000002d06327223 */ /* 0x040fe20000010032 */
[----:B------:R-:W-:Y:S01]  /*14e00*/  FFMA.FTZ R46, R6, R37, -R47 ;  /* 0x00000025062e7223 */ /* 0x000fe2000001082f */
[----:B------:R-:W-:Y:S01]  /*14e10*/  HADD2.F32 R45, -RZ, R39.H1_H1 ;  /* 0x30000027ff2d7230 */ /* 0x000fe20000004100 */
[----:B------:R-:W-:Y:S01]  /*14e20*/  F2FP.F16.E4M3.UNPACK_B R35, R35.H1 ;  /* 0x00000023ff23723e */ /* 0x000fe200030006ff */
[----:B------:R-:W-:Y:S01]  /*14e30*/  HADD2.F32 R37, -RZ, R36.H1_H1 ;  /* 0x30000024ff257230 */ /* 0x000fe20000004100 */
[----:B------:R-:W-:Y:S01]  /*14e40*/  LOP3.LUT R40, R3, 0xff000000, R34, 0xf8, !PT ;  /* 0xff00000003287812 */ /* 0x000fe200078ef822 */
[----:B------:R-:W-:Y:S01]  /*14e50*/  HADD2.F32 R47, -RZ, R43.H0_H0 ;  /* 0x2000002bff2f7230 */ /* 0x000fe20000004100 */
[----:B------:R-:W-:Y:S01]  /*14e60*/  LOP3.LUT R38, R33, 0xff000000, R38, 0xf8, !PT ;  /* 0xff00000021267812 */ /* 0x000fe200078ef826 */
[----:B------:R-:W-:Y:S01]  /*14e70*/  HADD2.F32 R39, -RZ, R35.H0_H0 ;  /* 0x20000023ff277230 */ /* 0x000fe20000004100 */
[----:B------:R-:W-:Y:S01]  /*14e80*/  F2FP.F16.E4M3.UNPACK_B R33, R27 ;  /* 0x0000001bff21723e */ /* 0x000fe200020006ff */
[C---:B------:R-:W-:Y:S01]  /*14e90*/  FMUL.FTZ R49, R30.reuse, R45 ;  /* 0x0000002d1e317220 */ /* 0x040fe20000410000 */
[----:B------:R-:W-:Y:S01]  /*14ea0*/  F2FP.F16.E4M3.UNPACK_B R34, R27.H1 ;  /* 0x0000001bff22723e */ /* 0x000fe200030006ff */
[-C--:B------:R-:W-:Y:S01]  /*14eb0*/  FMUL.FTZ R30, R30, R37.reuse ;  /* 0x000000251e1e7220 */ /* 0x080fe20000410000 */
[-C--:B------:R-:W-:Y:S01]  /*14ec0*/  F2FP.F16.E4M3.UNPACK_B R27, R26.reuse ;  /* 0x0000001aff1b723e */ /* 0x080fe200020006ff */
[C---:B------:R-:W-:Y:S01]  /*14ed0*/  FFMA.FTZ R49, R20.reuse, R37, -R49 ;  /* 0x0000002514317223 */ /* 0x040fe20000010831 */
[----:B------:R-:W-:Y:S01]  /*14ee0*/  F2FP.F16.E4M3.UNPACK_B R32, R26.H1 ;  /* 0x0000001aff20723e */ /* 0x000fe200030006ff */
[----:B------:R-:W-:Y:S01]  /*14ef0*/  HADD2.F32 R26, -RZ, R31.H0_H0 ;  /* 0x2000001fff1a7230 */ /* 0x000fe20000004100 */
[----:B------:R-:W-:Y:S01]  /*14f00*/  F2FP.F16.E4M3.UNPACK_B R5, R5.H1 ;  /* 0x00000005ff05723e */ /* 0x000fe200030006ff */
[----:B------:R-:W-:Y:S01]  /*14f10*/  FFMA.FTZ R45, R20, R45, R30 ;  /* 0x0000002d142d7223 */ /* 0x000fe2000001001e */
[----:B------:R-:W-:Y:S01]  /*14f20*/  F2FP.F16.E4M3.UNPACK_B R37, R48 ;  /* 0x00000030ff25723e */ /* 0x000fe200020006ff */
[----:B------:R-:W-:-:S02]  /*14f30*/  HADD2.F32 R20, -RZ, R33.H0_H0 ;  /* 0x20000021ff147230 */ /* 0x000fc40000004100 */
[C---:B------:R-:W-:Y:S01]  /*14f40*/  FMUL.FTZ R51, R26.reuse, R47 ;  /* 0x0000002f1a337220 */ /* 0x040fe20000410000 */
[----:B------:R-:W-:Y:S02]  /*14f50*/  HADD2.F32 R6, -RZ, R5.H0_H0 ;  /* 0x20000005ff067230 */ /* 0x000fe40000004100 */
[-C--:B------:R-:W-:Y:S01]  /*14f60*/  FMUL.FTZ R26, R26, R39.reuse ;  /* 0x000000271a1a7220 */ /* 0x080fe20000410000 */
[----:B------:R-:W-:Y:S01]  /*14f70*/  F2FP.F16.E4M3.UNPACK_B R30, R42 ;  /* 0x0000002aff1e723e */ /* 0x000fe200020006ff */
[----:B------:R-:W-:Y:S01]  /*14f80*/  HADD2.F32 R36, -RZ, R43.H1_H1 ;  /* 0x3000002bff247230 */ /* 0x000fe20000004100 */
[----:B------:R-:W-:Y:S01]  /*14f90*/  F2FP.F16.E4M3.UNPACK_B R48, R48.H1 ;  /* 0x00000030ff30723e */ /* 0x000fe200030006ff */
[C---:B------:R-:W-:Y:S01]  /*14fa0*/  FFMA.FTZ R51, R6.reuse, R39, -R51 ;  /* 0x0000002706337223 */ /* 0x040fe20000010833 */
[----:B------:R-:W-:Y:S01]  /*14fb0*/  FFMA.FTZ R47, R6, R47, R26 ;  /* 0x0000002f062f7223 */ /* 0x000fe2000001001a */
[----:B------:R-:W-:Y:S01]  /*14fc0*/  HADD2.F32 R26, -RZ, R35.H1_H1 ;  /* 0x30000023ff1a7230 */ /* 0x000fe20000004100 */
[----:B------:R-:W-:Y:S01]  /*14fd0*/  F2FP.F16.E4M3.UNPACK_B R42, R42.H1 ;  /* 0x0000002aff2a723e */ /* 0x000fe200030006ff */
[----:B------:R-:W-:Y:S01]  /*14fe0*/  HADD2.F32 R39, -RZ, R37.H0_H0 ;  /* 0x20000025ff277230 */ /* 0x000fe20000004100 */
[-C--:B------:R-:W-:Y:S01]  /*14ff0*/  F2FP.F16.E4M3.UNPACK_B R25, R24.reuse ;  /* 0x00000018ff19723e */ /* 0x080fe200020006ff */
[----:B------:R-:W-:Y:S01]  /*15000*/  HADD2.F32 R31, -RZ, R31.H1_H1 ;  /* 0x3000001fff1f7230 */ /* 0x000fe20000004100 */
[----:B------:R-:W-:Y:S01]  /*15010*/  F2FP.F16.E4M3.UNPACK_B R24, R24.H1 ;  /* 0x00000018ff18723e */ /* 0x000fe200030006ff */
[----:B------:R-:W-:-:S02]  /*15020*/  HADD2.F32 R35, -RZ, R30.H0_H0 ;  /* 0x2000001eff237230 */ /* 0x000fc40000004100 */
[C---:B------:R-:W-:Y:S01]  /*15030*/  FMUL.FTZ R43, R20.reuse, R39 ;  /* 0x00000027142b7220 */ /* 0x040fe20000410000 */
[----:B------:R-:W-:Y:S02]  /*15040*/  HADD2.F32 R5, -RZ, R5.H1_H1 ;  /* 0x30000005ff057230 */ /* 0x000fe40000004100 */
[C---:B------:R-:W-:Y:S01]  /*15050*/  FMUL.FTZ R56, R31.reuse, R36 ;  /* 0x000000241f387220 */ /* 0x040fe20000410000 */
[----:B------:R-:W-:Y:S02]  /*15060*/  HADD2.F32 R6, -RZ, R28.H0_H0 ;  /* 0x2000001cff067230 */ /* 0x000fe40000004100 */
[-C--:B------:R-:W-:Y:S01]  /*15070*/  FMUL.FTZ R20, R20, R35.reuse ;  /* 0x0000002314147220 */ /* 0x080fe20000410000 */
[-C--:B------:R-:W-:Y:S01]  /*15080*/  FMUL.FTZ R31, R31, R26.reuse ;  /* 0x0000001a1f1f7220 */ /* 0x080fe20000410000 */
[----:B------:R-:W-:Y:S01]  /*15090*/  FFMA.FTZ R56, R5, R26, -R56 ;  /* 0x0000001a05387223 */ /* 0x000fe20000010838 */
[----:B------:R-:W-:Y:S02]  /*150a0*/  HADD2.F32 R26, -RZ, R48.H0_H0 ;  /* 0x20000030ff1a7230 */ /* 0x000fe40000004100 */
[C---:B------:R-:W-:Y:S01]  /*150b0*/  FFMA.FTZ R43, R6.reuse, R35, -R43 ;  /* 0x00000023062b7223 */ /* 0x040fe2000001082b */
[----:B------:R-:W-:Y:S01]  /*150c0*/  FFMA.FTZ R53, R6, R39, R20 ;  /* 0x0000002706357223 */ /* 0x000fe20000010014 */
[----:B------:R-:W-:-:S02]  /*150d0*/  HADD2.F32 R6, -RZ, R34.H0_H0 ;  /* 0x20000022ff067230 */ /* 0x000fc40000004100 */
[----:B------:R-:W-:Y:S01]  /*150e0*/  FFMA.FTZ R36, R5, R36, R31 ;  /* 0x0000002405247223 */ /* 0x000fe2000001001f */
[----:B------:R-:W-:Y:S01]  /*150f0*/  HADD2.F32 R30, -RZ, R30.H1_H1 ;  /* 0x3000001eff1e7230 */ /* 0x000fe20000004100 */
[----:B------:R-:W-:Y:S01]  /*15100*/  F2FP.F16.E4M3.UNPACK_B R3, R4 ;  /* 0x00000004ff03723e */ /* 0x000fe200020006ff */
[----:B------:R-:W-:Y:S02]  /*15110*/  HADD2.F32 R37, -RZ, R37.H1_H1 ;  /* 0x30000025ff257230 */ /* 0x000fe40000004100 */
[----:B------:R-:W-:Y:S01]  /*15120*/  FMUL.FTZ R62, R6, R26 ;  /* 0x0000001a063e7220 */ /* 0x000fe20000410000 */
[----:B------:R-:W-:Y:S01]  /*15130*/  HADD2.F32 R33, -RZ, R33.H1_H1 ;  /* 0x30000021ff217230 */ /* 0x000fe20000004100 */
[----:B------:R-:W-:Y:S01]  /*15140*/  F2FP.F16.E4M3.UNPACK_B R4, R4.H1 ;  /* 0x00000004ff04723e */ /* 0x000fe200030006ff */
[----:B------:R-:W-:Y:S02]  /*15150*/  HADD2.F32 R20, -RZ, R42.H0_H0 ;  /* 0x2000002aff147230 */ /* 0x000fe40000004100 */
[----:B------:R-:W-:-:S02]  /*15160*/  HADD2.F32 R5, -RZ, R29.H0_H0 ;  /* 0x2000001dff057230 */ /* 0x000fc40000004100 */
[CC--:B------:R-:W-:Y:S01]  /*15170*/  FMUL.FTZ R31, R33.reuse, R37.reuse ;  /* 0x00000025211f7220 */ /* 0x0c0fe20000410000 */
[----:B------:R-:W-:Y:S02]  /*15180*/  HADD2.F32 R28, -RZ, R28.H1_H1 ;  /* 0x3000001cff1c7230 */ /* 0x000fe40000004100 */
[----:B------:R-:W-:Y:S01]  /*15190*/  FMUL.FTZ R60, R33, R30 ;  /* 0x0000001e213c7220 */ /* 0x000fe20000410000 */
[-C--:B------:R-:W-:Y:S01]  /*151a0*/  FMUL.FTZ R33, R6, R20.reuse ;  /* 0x0000001406217220 */ /* 0x080fe20000410000 */
[C---:B------:R-:W-:Y:S01]  /*151b0*/  FFMA.FTZ R62, R5.reuse, R20, -R62 ;  /* 0x00000014053e7223 */ /* 0x040fe2000001083e */
[----:B------:R-:W-:Y:S01]  /*151c0*/  F2FP.F16.E4M3.UNPACK_B R20, R40.H1 ;  /* 0x00000028ff14723e */ /* 0x000fe200030006ff */
[C---:B------:R-:W-:Y:S01]  /*151d0*/  FFMA.FTZ R58, R28.reuse, R30, -R31 ;  /* 0x0000001e1c3a7223 */ /* 0x040fe2000001081f */
[----:B------:R-:W-:Y:S01]  /*151e0*/  FFMA.FTZ R60, R28, R37, R60 ;  /* 0x000000251c3c7223 */ /* 0x000fe2000001003c */
[----:B------:R-:W-:Y:S01]  /*151f0*/  F2FP.F16.E4M3.UNPACK_B R28, R38.H1 ;  /* 0x00000026ff1c723e */ /* 0x000fe200030006ff */
[----:B------:R-:W-:Y:S01]  /*15200*/  FFMA.FTZ R55, R5, R26, R33 ;  /* 0x0000001a05377223 */ /* 0x000fe20000010021 */
[----:B------:R-:W-:Y:S01]  /*15210*/  HADD2.F32 R6, -RZ, R24.H0_H0 ;  /* 0x20000018ff067230 */ /* 0x000fe20000004100 */
[----:B------:R-:W-:Y:S01]  /*15220*/  F2FP.F16.E4M3.UNPACK_B R38, R38 ;  /* 0x00000026ff26723e */ /* 0x000fe200020006ff */
[----:B------:R-:W-:Y:S01]  /*15230*/  HADD2.F32 R26, -RZ, R20.H0_H0 ;  /* 0x20000014ff1a7230 */ /* 0x000fe20000004100 */
[----:B------:R-:W-:Y:S01]  /*15240*/  F2FP.F16.E4M3.UNPACK_B R40, R40 ;  /* 0x00000028ff28723e */ /* 0x000fe200020006ff */
[----:B------:R-:W-:-:S02]  /*15250*/  HADD2.F32 R42, -RZ, R42.H1_H1 ;  /* 0x3000002aff2a7230 */ /* 0x000fc40000004100 */
[----:B------:R-:W-:Y:S02]  /*15260*/  HADD2.F32 R48, -RZ, R48.H1_H1 ;  /* 0x30000030ff307230 */ /* 0x000fe40000004100 */
[----:B------:R-:W-:Y:S01]  /*15270*/  FMUL.FTZ R31, R6, R26 ;  /* 0x0000001a061f7220 */ /* 0x000fe20000410000 */
[----:B------:R-:W-:Y:S02]  /*15280*/  HADD2.F32 R34, -RZ, R34.H1_H1 ;  /* 0x30000022ff227230 */ /* 0x000fe40000004100 */
[----:B------:R-:W-:Y:S02]  /*15290*/  HADD2.F32 R30, -RZ, R28.H0_H0 ;  /* 0x2000001cff1e7230 */ /* 0x000fe40000004100 */
[----:B------:R-:W-:Y:S02]  /*152a0*/  HADD2.F32 R5, -RZ, R4.H0_H0 ;  /* 0x20000004ff057230 */ /* 0x000fe40000004100 */
[----:B------:R-:W-:Y:S01]  /*152b0*/  FMUL.FTZ R64, R34, R48 ;  /* 0x0000003022407220 */ /* 0x000fe20000410000 */
[----:B------:R-:W-:-:S02]  /*152c0*/  HADD2.F32 R29, -RZ, R29.H1_H1 ;  /* 0x3000001dff1d7230 */ /* 0x000fc40000004100 */
[----:B------:R-:W-:Y:S01]  /*152d0*/  FMUL.FTZ R33, R34, R42 ;  /* 0x0000002a22217220 */ /* 0x000fe20000410000 */
[-C--:B------:R-:W-:Y:S01]  /*152e0*/  FMUL.FTZ R34, R6, R30.reuse ;  /* 0x0000001e06227220 */ /* 0x080fe20000410000 */
[----:B------:R-:W-:Y:S01]  /*152f0*/  FFMA.FTZ R30, R5, R30, R31 ;  /* 0x0000001e051e7223 */ /* 0x000fe2000001001f */
[----:B------:R-:W-:Y:S02]  /*15300*/  HADD2.F32 R31, -RZ, R28.H1_H1 ;  /* 0x3000001cff1f7230 */ /* 0x000fe40000004100 */
[C---:B------:R-:W-:Y:S01]  /*15310*/  FFMA.FTZ R59, R29.reuse, R42, -R64 ;  /* 0x0000002a1d3b7223 */ /* 0x040fe20000010840 */
[----:B------:R-:W-:Y:S01]  /*15320*/  FFMA.FTZ R48, R29, R48, R33 ;  /* 0x000000301d307223 */ /* 0x000fe20000010021 */
[----:B------:R-:W-:Y:S02]  /*15330*/  HADD2.F32 R24, -RZ, R24.H1_H1 ;  /* 0x30000018ff187230 */ /* 0x000fe40000004100 */
[----:B------:R-:W-:Y:S01]  /*15340*/  FFMA.FTZ R34, R5, R26, -R34 ;  /* 0x0000001a05227223 */ /* 0x000fe20000010822 */
[----:B------:R-:W-:-:S02]  /*15350*/  HADD2.F32 R29, -RZ, R20.H1_H1 ;  /* 0x30000014ff1d7230 */ /* 0x000fc40000004100 */
[----:B------:R-:W-:Y:S02]  /*15360*/  HADD2.F32 R4, -RZ, R4.H1_H1 ;  /* 0x30000004ff047230 */ /* 0x000fe40000004100 */
        /* <DEDUP_REMOVED lines=12> */
[----:B------:R-:W-:Y:S01]  /*15430*/  F2FP.F16.E4M3.UNPACK_B R24, R44.H1 ;  /* 0x0000002cff18723e */ /* 0x000fe200030006ff */
[----:B------:R-:W-:Y:S02]  /*15440*/  HADD2.F32 R40, -RZ, R40.H1_H1 ;  /* 0x30000028ff287230 */ /* 0x000fe40000004100 */
[C---:B------:R-:W-:Y:S01]  /*15450*/  FFMA.FTZ R29, R4.reuse, R6, -R29 ;  /* 0x00000006041d7223 */ /* 0x040fe2000001081d */
[----:B------:R-:W-:Y:S02]  /*15460*/  HADD2.F32 R3, -RZ, R3.H1_H1 ;  /* 0x30000003ff037230 */ /* 0x000fe40000004100 */
[C---:B------:R-:W-:Y:S01]  /*15470*/  FMUL.FTZ R6, R25.reuse, R38 ;  /* 0x0000002619067220 */ /* 0x040fe20000410000 */
        /* <DEDUP_REMOVED lines=15> */
[----:B------:R-:W-:Y:S01]  /*15570*/  HADD2.F32 R5, -RZ, R5.H1_H1 ;  /* 0x30000005ff057230 */ /* 0x000fe20000004100 */
[----:B------:R-:W-:Y:S01]  /*15580*/  F2FP.F16.E4M3.UNPACK_B R44, R44 ;  /* 0x0000002cff2c723e */ /* 0x000fe200020006ff */
[----:B------:R-:W-:Y:S02]  /*15590*/  HADD2.F32 R21, -RZ, R21.H1_H1 ;  /* 0x30000015ff157230 */ /* 0x000fe40000004100 */
[C---:B------:R-:W-:Y:S01]  /*155a0*/  FMUL.FTZ R6, R32.reuse, R24 ;  /* 0x0000001820067220 */ /* 0x040fe20000410000 */
[-C--:B------:R-:W-:Y:S01]  /*155b0*/  FMUL.FTZ R25, R32, R5.reuse ;  /* 0x0000000520197220 */ /* 0x080fe20000410000 */
[----:B------:R-:W-:Y:S02]  /*155c0*/  FFMA.FTZ R32, R3, R20, R4 ;  /* 0x0000001403207223 */ /* 0x000fe40000010004 */
[----:B------:R-:W-:Y:S01]  /*155d0*/  FFMA.FTZ R37, R21, R5, -R6 ;  /* 0x0000000515257223 */ /* 0x000fe20000010806 */
[----:B------:R-:W-:-:S02]  /*155e0*/  HADD2.F32 R5, -RZ, R41.H0_H0 ;  /* 0x20000029ff057230 */ /* 0x000fc40000004100 */
[----:B------:R-:W-:Y:S01]  /*155f0*/  FFMA.FTZ R39, R21, R24, R25 ;  /* 0x0000001815277223 */ /* 0x000fe20000010019 */
[--C-:B------:R-:W-:Y:S02]  /*15600*/  HADD2.F32 R20, -RZ, R44.reuse.H0_H0 ;  /* 0x2000002cff147230 */ /* 0x100fe40000004100 */
[--C-:B------:R-:W-:Y:S01]  /*15610*/  HADD2.F32 R4, -RZ, R27.reuse.H0_H0 ;  /* 0x2000001bff047230 */ /* 0x100fe20000004100 */
[----:B------:R-:W-:Y:S01]  /*15620*/  F2FP.SATFINITE.E4M3.F32.PACK_AB_MERGE_C R28, R37, R28, RZ ;  /* 0x0000001c251c723e */ /* 0x000fe200048070ff */
[----:B------:R-:W-:Y:S01]  /*15630*/  HADD2.F32 R44, -RZ, R44.H1_H1 ;  /* 0x3000002cff2c7230 */ /* 0x000fe20000004100 */
[----:B------:R-:W-:Y:S01]  /*15640*/  F2FP.SATFINITE.E4M3.F32.PACK_AB_MERGE_C R32, R39, R32, RZ ;  /* 0x000000202720723e */ /* 0x000fe200048070ff */
[----:B------:R-:W-:Y:S02]  /*15650*/  HADD2.F32 R27, -RZ, R27.H1_H1 ;  /* 0x3000001bff1b7230 */ /* 0x000fe40000004100 */
[----:B------:R-:W-:Y:S01]  /*15660*/  FMUL.FTZ R24, R4, R20 ;  /* 0x0000001404187220 */ /* 0x000fe20000410000 */
[----:B------:R-:W-:-:S02]  /*15670*/  HADD2.F32 R6, -RZ, R41.H1_H1 ;  /* 0x30000029ff067230 */ /* 0x000fc40000004100 */
[-C--:B------:R-:W-:Y:S01]  /*15680*/  FMUL.FTZ R25, R4, R5.reuse ;  /* 0x0000000504197220 */ /* 0x080fe20000410000 */
[--C-:B------:R-:W-:Y:S02]  /*15690*/  HADD2.F32 R3, -RZ, R7.reuse.H0_H0 ;  /* 0x20000007ff037230 */ /* 0x100fe40000004100 */
[C---:B------:R-:W-:Y:S01]  /*156a0*/  FMUL.FTZ R4, R27.reuse, R44 ;  /* 0x0000002c1b047220 */ /* 0x040fe20000410000 */
[----:B------:R-:W-:Y:S02]  /*156b0*/  HADD2.F32 R7, -RZ, R7.H1_H1 ;  /* 0x30000007ff077230 */ /* 0x000fe40000004100 */
[----:B------:R-:W-:Y:S01]  /*156c0*/  FMUL.FTZ R27, R27, R6 ;  /* 0x000000061b1b7220 */ /* 0x000fe20000410000 */
        /* <DEDUP_REMOVED lines=20> */
.L_x_2491:
[----:B------:R-:W-:Y:S05]  /*15810*/  BSYNC B1 ;  /* 0x0000000000017941 */ /* 0x000fea0003800000 */
.L_x_2490:
[----:B------:R-:W-:Y:S05]  /*15820*/  @P0 BRA `(.L_x_2475) ;  /* 0x0000000c00fc0947 */ /* 0x000fea0003800000 */
[----:B-123--:R-:W2:Y:S04]  /*15830*/  LDL R24, [R1+0x30] ;  /* 0x0000300001187983 */ /* 0x00eea80000100800 */
[----:B------:R-:W3:Y:S01]  /*15840*/  LDL R49, [R1+0x6c] ;  /* 0x00006c0001317983 */ /* 0x000ee20000100800 */
[----:B0----5:R-:W-:Y:S01]  /*15850*/  SHF.R.U32.HI R3, RZ, 0x8, R12 ;  /* 0x00000008ff037819 */ /* 0x021fe2000001160c */
[----:B------:R-:W-:Y:S01]  /*15860*/  VIADD R25, R19, 0x60 ;  /* 0x0000006013197836 */ /* 0x000fe20000000000 */
[----:B------:R-:W-:Y:S02]  /*15870*/  LEA.HI R54, R57, R54, RZ, 0x1c ;  /* 0x0000003639367211 */ /* 0x000fe400078fe0ff */
[----:B------:R-:W-:Y:S01]  /*15880*/  LOP3.LUT R0, R12, 0xff, RZ, 0xc0, !PT ;  /* 0x000000ff0c007812 */ /* 0x000fe200078ec0ff */
[----:B------:R-:W-:Y:S01]  /*15890*/  IMAD.SHL.U32 R25, R25, 0x80, RZ ;  /* 0x0000008019197824 */ /* 0x000fe200078e00ff */
[----:B------:R-:W-:-:S02]  /*158a0*/  LOP3.LUT R3, R3, 0xff, RZ, 0xc0, !PT ;  /* 0x000000ff03037812 */ /* 0x000fc400078ec0ff */
[----:B------:R-:W-:Y:S02]  /*158b0*/  SHF.R.U32.HI R7, RZ, 0x8, R14 ;  /* 0x00000008ff077819 */ /* 0x000fe4000001160e */
[----:B------:R-:W-:Y:S01]  /*158c0*/  PRMT R21, R3, 0x7604, R0 ;  /* 0x0000760403157816 */ /* 0x000fe20000000000 */
[----:B------:R-:W-:Y:S01]  /*158d0*/  IMAD.SHL.U32 R0, R54, 0x10, RZ ;  /* 0x0000001036007824 */ /* 0x000fe200078e00ff */
[----:B------:R-:W-:Y:S02]  /*158e0*/  LOP3.LUT R25, R25, 0x380, RZ, 0xc0, !PT ;  /* 0x0000038019197812 */ /* 0x000fe400078ec0ff */
[----:B------:R-:W-:Y:S02]  /*158f0*/  LOP3.LUT R6, R14, 0xff, RZ, 0xc0, !PT ;  /* 0x000000ff0e067812 */ /* 0x000fe400078ec0ff */
[----:B------:R-:W-:Y:S01]  /*15900*/  LOP3.LUT R0, R25, 0x70, R0, 0xf8, !PT ;  /* 0x0000007019007812 */ /* 0x000fe200078ef800 */
[----:B------:R-:W-:Y:S01]  /*15910*/  VIADD R25, R19, 0x60 ;  /* 0x0000006013197836 */ /* 0x000fe20000000000 */
[----:B------:R-:W-:-:S02]  /*15920*/  LOP3.LUT R7, R7, 0xff, RZ, 0xc0, !PT ;  /* 0x000000ff07077812 */ /* 0x000fc400078ec0ff */
[----:B------:R-:W-:Y:S01]  /*15930*/  SHF.R.U32.HI R5, RZ, 0x8, R13 ;  /* 0x00000008ff057819 */ /* 0x000fe2000001160d */
[----:B------:R-:W-:Y:S01]  /*15940*/  IMAD.SHL.U32 R25, R25, 0x80, RZ ;  /* 0x0000008019197824 */ /* 0x000fe200078e00ff */
[----:B------:R-:W-:Y:S02]  /*15950*/  SHF.R.S32.HI R3, RZ, 0x1f, R54 ;  /* 0x0000001fff037819 */ /* 0x000fe40000011436 */
[----:B------:R-:W-:Y:S02]  /*15960*/  PRMT R29, R7, 0x7604, R6 ;  /* 0x00007604071d7816 */ /* 0x000fe40000000006 */
[----:B------:R-:W-:Y:S02]  /*15970*/  LOP3.LUT R4, R13, 0xff, RZ, 0xc0, !PT ;  /* 0x000000ff0d047812 */ /* 0x000fe400078ec0ff */
[----:B------:R-:W-:Y:S02]  /*15980*/  LOP3.LUT R5, R5, 0xff, RZ, 0xc0, !PT ;  /* 0x000000ff05057812 */ /* 0x000fe400078ec0ff */
[----:B------:R-:W-:-:S02]  /*15990*/  LEA.HI R7, R3, R54, RZ, 0x3 ;  /* 0x0000003603077211 */ /* 0x000fc400078f18ff */
[----:B------:R-:W-:Y:S02]  /*159a0*/  LOP3.LUT R25, R25, 0x380, RZ, 0xc0, !PT ;  /* 0x0000038019197812 */ /* 0x000fe400078ec0ff */
[----:B------:R-:W-:Y:S01]  /*159b0*/  PRMT R20, R5, 0x7604, R4 ;  /* 0x0000760405147816 */ /* 0x000fe20000000004 */
[----:B------:R-:W-:Y:S01]  /*159c0*/  IMAD.SHL.U32 R7, R7, 0x800, RZ ;  /* 0x0000080007077824 */ /* 0x000fe200078e00ff */
[----:B------:R-:W-:Y:S02]  /*159d0*/  SHF.R.U32.HI R4, RZ, 0x8, R15 ;  /* 0x00000008ff047819 */ /* 0x000fe4000001160f */
[----:B------:R-:W-:Y:S02]  /*159e0*/  SHF.R.U32.HI R25, RZ, 0x3, R25 ;  /* 0x00000003ff197819 */ /* 0x000fe40000011619 */
[----:B------:R-:W-:Y:S02]  /*159f0*/  LOP3.LUT R3, R15, 0xff, RZ, 0xc0, !PT ;  /* 0x000000ff0f037812 */ /* 0x000fe400078ec0ff */
[----:B------:R-:W-:-:S02]  /*15a00*/  LOP3.LUT R4, R4, 0xff, RZ, 0xc0, !PT ;  /* 0x000000ff04047812 */ /* 0x000fc400078ec0ff */
[----:B------:R-:W-:Y:S02]  /*15a10*/  LOP3.LUT R0, R0, R25, RZ, 0x3c, !PT ;  /* 0x0000001900007212 */ /* 0x000fe400078e3cff */
[----:B------:R-:W-:Y:S02]  /*15a20*/  LOP3.LUT R25, R7, 0xffffc000, RZ, 0xc0, !PT ;  /* 0xffffc00007197812 */ /* 0x000fe400078ec0ff */
[----:B------:R-:W-:Y:S02]  /*15a30*/  PRMT R28, R4, 0x7604, R3 ;  /* 0x00007604041c7816 */ /* 0x000fe40000000003 */
[----:B------:R-:W-:Y:S02]  /*15a40*/  SHF.R.U32.HI R6, RZ, 0x8, R8 ;  /* 0x00000008ff067819 */ /* 0x000fe40000011608 */
[----:B------:R-:W-:Y:S02]  /*15a50*/  LOP3.LUT R5, R8, 0xff, RZ, 0xc0, !PT ;  /* 0x000000ff08057812 */ /* 0x000fe400078ec0ff */
[----:B------:R-:W-:-:S02]  /*15a60*/  LOP3.LUT R6, R6, 0xff, RZ, 0xc0, !PT ;  /* 0x000000ff06067812 */ /* 0x000fc400078ec0ff */
[----:B------:R-:W-:Y:S02]  /*15a70*/  SHF.R.U32.HI R35, RZ, 0x8, R11 ;  /* 0x00000008ff237819 */ /* 0x000fe4000001160b */
[----:B------:R-:W-:Y:S02]  /*15a80*/  PRMT R33, R6, 0x7604, R5 ;  /* 0x0000760406217816 */ /* 0x000fe40000000005 */
[----:B------:R-:W-:Y:S02]  /*15a90*/  SHF.R.U32.HI R32, RZ, 0x8, R10 ;  /* 0x00000008ff207819 */ /* 0x000fe4000001160a */
[----:B------:R-:W-:Y:S02]  /*15aa0*/  LOP3.LUT R34, R11, 0xff, RZ, 0xc0, !PT ;  /* 0x000000ff0b227812 */ /* 0x000fe400078ec0ff */
[----:B------:R-:W-:Y:S02]  /*15ab0*/  LOP3.LUT R35, R35, 0xff, RZ, 0xc0, !PT ;  /* 0x000000ff23237812 */ /* 0x000fe400078ec0ff */
[----:B------:R-:W-:-:S02]  /*15ac0*/  LOP3.LUT R30, R9, 0xff, RZ, 0xc0, !PT ;  /* 0x000000ff091e7812 */ /* 0x000fc400078ec0ff */
[----:B------:R-:W-:Y:S02]  /*15ad0*/  LOP3.LUT R31, R10, 0xff, RZ, 0xc0, !PT ;  /* 0x000000ff0a1f7812 */ /* 0x000fe400078ec0ff */
[----:B------:R-:W-:Y:S02]  /*15ae0*/  LOP3.LUT R32, R32, 0xff, RZ, 0xc0, !PT ;  /* 0x000000ff20207812 */ /* 0x000fe400078ec0ff */
[----:B------:R-:W-:Y:S02]  /*15af0*/  PRMT R34, R35, 0x7604, R34 ;  /* 0x0000760423227816 */ /* 0x000fe40000000022 */
[----:B------:R-:W-:Y:S02]  /*15b00*/  SHF.R.U32.HI R35, RZ, 0x10, R9 ;  /* 0x00000010ff237819 */ /* 0x000fe40000011609 */
[----:B------:R-:W-:Y:S02]  /*15b10*/  PRMT R37, R32, 0x7604, R31 ;  /* 0x0000760420257816 */ /* 0x000fe4000000001f */
        /* <DEDUP_REMOVED lines=14> */
[----:B------:R-:W-:-:S04]  /*15c00*/  LOP3.LUT R21, R21, 0xff0000, R12, 0xf8, !PT ;  /* 0x00ff000015157812 */ /* 0x000fc800078ef80c */
[----:B------:R-:W-:Y:S02]  /*15c10*/  LOP3.LUT R21, R21, 0xff000000, R12, 0xf8, !PT ;  /* 0xff00000015157812 */ /* 0x000fe400078ef80c */
[----:B--2---:R-:W-:Y:S02]  /*15c20*/  IADD3 R3, R0, R25, R24 ;  /* 0x0000001900037210 */ /* 0x004fe40007ffe018 */
[----:B------:R-:W-:Y:S02]  /*15c30*/  SHF.R.U32.HI R24, RZ, 0x8, R9 ;  /* 0x00000008ff187819 */ /* 0x000fe40000011609 */
[----:B------:R-:W-:Y:S01]  /*15c40*/  IADD3 R0, R18, R3, RZ ;  /* 0x0000000312007210 */ /* 0x000fe20007ffe0ff */
[----:B---3--:R-:W0:Y:S01]  /*15c50*/  LDS.128 R4, [R49+0x20400] ;  /* 0x0204000031047984 */ /* 0x008e220000000c00 */
[----:B------:R-:W-:-:S03]  /*15c60*/  LOP3.LUT R3, R24, 0xff, RZ, 0xc0, !PT ;  /* 0x000000ff18037812 */ /* 0x000fc600078ec0ff */
        /* <DEDUP_REMOVED lines=8> */
[-C--:B------:R-:W-:Y:S02]  /*15cf0*/  F2FP.F16.E4M3.UNPACK_B R34, R35.reuse ;  /* 0x00000023ff22723e */ /* 0x080fe400020006ff */
[----:B------:R-:W-:Y:S02]  /*15d00*/  LOP3.LUT R28, R3, 0xff000000, R13, 0xf8, !PT ;  /* 0xff000000031c7812 */ /* 0x000fe400078ef80d */
[----:B------:R-:W-:Y:S01]  /*15d10*/  F2FP.F16.E4M3.UNPACK_B R35, R35.H1 ;  /* 0x00000023ff23723e */ /* 0x000fe200030006ff */
[--C-:B------:R-:W-:Y:S01]  /*15d20*/  HADD2.F32 R37, -RZ, R34.reuse.H0_H0 ;  /* 0x20000022ff257230 */ /* 0x100fe20000004100 */
[-C--:B------:R-:W-:Y:S01]  /*15d30*/  F2FP.F16.E4M3.UNPACK_B R29, R28.reuse ;  /* 0x0000001cff1d723e */ /* 0x080fe200020006ff */
[----:B------:R-:W-:Y:S01]  /*15d40*/  HADD2.F32 R34, -RZ, R34.H1_H1 ;  /* 0x30000022ff227230 */ /* 0x000fe20000004100 */
[----:B------:R-:W-:-:S03]  /*15d50*/  F2FP.F16.E4M3.UNPACK_B R28, R28.H1 ;  /* 0x0000001cff1c723e */ /* 0x000fc600030006ff */
[--C-:B------:R-:W-:Y:S02]  /*15d60*/  HADD2.F32 R31, -RZ, R29.reuse.H0_H0 ;  /* 0x2000001dff1f7230 */ /* 0x100fe40000004100 */
[----:B------:R-:W-:Y:S01]  /*15d70*/  HADD2.F32 R29, -RZ, R29.H1_H1 ;  /* 0x3000001dff1d7230 */ /* 0x000fe20000004100 */
[----:B0-----:R-:W-:Y:S02]  /*15d80*/  F2FP.F16.E4M3.UNPACK_B R8, R5 ;  /* 0x00000005ff08723e */ /* 0x001fe400020006ff */
[----:B------:R-:W-:Y:S02]  /*15d90*/  F2FP.F16.E4M3.UNPACK_B R10, R7 ;  /* 0x00000007ff0a723e */ /* 0x000fe400020006ff */
[----:B-1----:R-:W-:Y:S02]  /*15da0*/  F2FP.F16.E4M3.UNPACK_B R13, R25 ;  /* 0x00000019ff0d723e */ /* 0x002fe400020006ff */
[----:B------:R-:W-:Y:S02]  /*15db0*/  F2FP.F16.E4M3.UNPACK_B R11, R7.H1 ;  /* 0x00000007ff0b723e */ /* 0x000fe400030006ff */
[-C--:B------:R-:W-:Y:S01]  /*15dc0*/  F2FP.F16.E4M3.UNPACK_B R7, R6.reuse ;  /* 0x00000006ff07723e */ /* 0x080fe200020006ff */
[--C-:B------:R-:W-:Y:S01]  /*15dd0*/  HADD2.F32 R14, -RZ, R13.reuse.H0_H0 ;  /* 0x2000000dff0e7230 */ /* 0x100fe20000004100 */
[----:B------:R-:W-:Y:S01]  /*15de0*/  F2FP.F16.E4M3.UNPACK_B R9, R6.H1 ;  /* 0x00000006ff09723e */ /* 0x000fe200030006ff */
[----:B------:R-:W-:Y:S01]  /*15df0*/  HADD2.F32 R6, -RZ, R8.H0_H0 ;  /* 0x20000008ff067230 */ /* 0x000fe20000004100 */
[----:B------:R-:W-:Y:S01]  /*15e00*/  F2FP.F16.E4M3.UNPACK_B R25, R25.H1 ;  /* 0x00000019ff19723e */ /* 0x000fe200030006ff */
[----:B------:R-:W-:-:S02]  /*15e10*/  HADD2.F32 R13, -RZ, R13.H1_H1 ;  /* 0x3000000dff0d7230 */ /* 0x000fc40000004100 */
[C---:B------:R-:W-:Y:S01]  /*15e20*/  FMUL.FTZ R41, R14.reuse, R37 ;  /* 0x000000250e297220 */ /* 0x040fe20000410000 */
[----:B------:R-:W-:Y:S01]  /*15e30*/  FMUL.FTZ R14, R14, R31 ;  /* 0x0000001f0e0e7220 */ /* 0x000fe20000410000 */
[----:B------:R-:W-:Y:S01]  /*15e40*/  F2FP.F16.E4M3.UNPACK_B R5, R5.H1 ;  /* 0x00000005ff05723e */ /* 0x000fe200030006ff */
[----:B------:R-:W-:Y:S02]  /*15e50*/  HADD2.F32 R8, -RZ, R8.H1_H1 ;  /* 0x30000008ff087230 */ /* 0x000fe40000004100 */
[C---:B------:R-:W-:Y:S01]  /*15e60*/  FFMA.FTZ R41, R6.reuse, R31, -R41 ;  /* 0x0000001f06297223 */ /* 0x040fe20000010829 */
[----:B------:R-:W-:Y:S01]  /*15e70*/  FFMA.FTZ R38, R6, R37, R14 ;  /* 0x0000002506267223 */ /* 0x000fe2000001000e */
[----:B------:R-:W-:Y:S02]  /*15e80*/  HADD2.F32 R37, -RZ, R35.H0_H0 ;  /* 0x20000023ff257230 */ /* 0x000fe40000004100 */
[----:B------:R-:W-:Y:S01]  /*15e90*/  FMUL.FTZ R43, R13, R34 ;  /* 0x000000220d2b7220 */ /* 0x000fe20000410000 */
[----:B------:R-:W-:-:S02]  /*15ea0*/  HADD2.F32 R14, -RZ, R25.H0_H0 ;  /* 0x20000019ff0e7230 */ /* 0x000fc40000004100 */
        /* <DEDUP_REMOVED lines=19> */
[C---:B------:R-:W-:Y:S01]  /*15fe0*/  FMUL.FTZ R34, R25.reuse, R14 ;  /* 0x0000000e19227220 */ /* 0x040fe20000410000 */
[----:B------:R-:W-:Y:S01]  /*15ff0*/  HADD2.F32 R28, -RZ, R28.H1_H1 ;  /* 0x3000001cff1c7230 */ /* 0x000fe20000004100 */
[----:B------:R-:W-:Y:S01]  /*16000*/  F2FP.F16.E4M3.UNPACK_B R12, R24 ;  /* 0x00000018ff0c723e */ /* 0x000fe200020006ff */
        /* <DEDUP_REMOVED lines=18> */
[----:B------:R-:W-:Y:S01]  /*16130*/  F2FP.F16.E4M3.UNPACK_B R24, R24.H1 ;  /* 0x00000018ff18723e */ /* 0x000fe200030006ff */
[----:B------:R-:W-:Y:S02]  /*16140*/  HADD2.F32 R8, -RZ, R32.H0_H0 ;  /* 0x20000020ff087230 */ /* 0x000fe40000004100 */
[----:B------:R-:W-:Y:S01]  /*16150*/  FMUL.FTZ R28, R6, R14 ;  /* 0x0000000e061c7220 */ /* 0x000fe20000410000 */
[----:B------:R-:W-:Y:S02]  /*16160*/  HADD2.F32 R5, -RZ, R11.H0_H0 ;  /* 0x2000000bff057230 */ /* 0x000fe40000004100 */
[C---:B------:R-:W-:Y:S01]  /*16170*/  FFMA.FTZ R46, R10.reuse, R31, R20 ;  /* 0x0000001f0a2e7223 */ /* 0x040fe20000010014 */
[----:B------:R-:W-:Y:S01]  /*16180*/  FFMA.FTZ R44, R10, R13, -R25 ;  /* 0x0000000d0a2c7223 */ /* 0x000fe20000010819 */
[----:B------:R-:W-:Y:S01]  /*16190*/  FMUL.FTZ R29, R6, R8 ;  /* 0x00000008061d7220 */ /* 0x000fe20000410000 */
[----:B------:R-:W-:-:S02]  /*161a0*/  HADD2.F32 R20, -RZ, R39.H1_H1 ;  /* 0x30000027ff147230 */ /* 0x000fc40000004100 */
[C---:B------:R-:W-:Y:S01]  /*161b0*/  FFMA.FTZ R31, R5.reuse, R8, -R28 ;  /* 0x00000008051f7223 */ /* 0x040fe2000001081c */
[----:B------:R-:W-:Y:S01]  /*161c0*/  HADD2.F32 R27, -RZ, R27.H1_H1 ;  /* 0x3000001bff1b7230 */ /* 0x000fe20000004100 */
[----:B------:R-:W-:Y:S01]  /*161d0*/  F2FP.F16.E4M3.UNPACK_B R13, R33.H1 ;  /* 0x00000021ff0d723e */ /* 0x000fe200030006ff */
[----:B------:R-:W-:Y:S01]  /*161e0*/  HADD2.F32 R32, -RZ, R32.H1_H1 ;  /* 0x30000020ff207230 */ /* 0x000fe20000004100 */
[----:B------:R-:W-:Y:S01]  /*161f0*/  F2FP.F16.E4M3.UNPACK_B R8, R21.H1 ;  /* 0x00000015ff08723e */ /* 0x000fe200030006ff */
[----:B------:R-:W-:Y:S01]  /*16200*/  FFMA.FTZ R48, R5, R14, R29 ;  /* 0x0000000e05307223 */ /* 0x000fe2000001001d */
[-C--:B------:R-:W-:Y:S01]  /*16210*/  F2FP.F16.E4M3.UNPACK_B R3, R4.reuse ;  /* 0x00000004ff03723e */ /* 0x080fe200020006ff */
[----:B------:R-:W-:Y:S01]  /*16220*/  HADD2.F32 R11, -RZ, R11.H1_H1 ;  /* 0x3000000bff0b7230 */ /* 0x000fe20000004100 */
        /* <DEDUP_REMOVED lines=95> */
.L_x_2475:
[----:B------:R-:W-:Y:S05]  /*16820*/  BSYNC B0 ;  /* 0x0000000000007941 */ /* 0x000fea0003800000 */
.L_x_2447:
        /* <DEDUP_REMOVED lines=8> */
.L_x_2445:
[----:B--234-:R-:W-:-:S05]  /*168b0*/  IMAD.U32 R0, RZ, RZ, UR45 ;  /* 0x0000002dff007e24 */ /* 0x01cfca000f8e00ff */
[----:B------:R-:W-:-:S13]  /*168c0*/  ISETP.NE.AND P1, PT, R0, 0x3, PT ;  /* 0x000000030000780c */ /* 0x000fda0003f25270 */
[----:B------:R-:W-:Y:S05]  /*168d0*/  @!P1 BRA `(.L_x_2492) ;  /* 0x0000000000049947 */ /* 0x000fea0003800000 */
[----:B------:R-:W-:Y:S01]  /*168e0*/  BPT.TRAP 0x1 ;  /* 0x000000040000795c */ /* 0x000fe20000300000 */
.L_x_2492:
[----:B0----5:R-:W-:Y:S01]  /*168f0*/  IMAD R4, R234, 0x8, R18 ;  /* 0x00000008ea047824 */ /* 0x021fe200078e0212 */
[----:B-1----:R-:W-:-:S04]  /*16900*/  SHF.L.U32 R3, R235, 0x1f, RZ ;  /* 0x0000001feb037819 */ /* 0x002fc800000006ff */
[----:B------:R0:W1:Y:S01]  /*16910*/  SYNCS.PHASECHK.TRANS64.TRYWAIT P0, [R4+URZ+0x38830], R3 ;  /* 0x03883003040075a7 */ /* 0x000062000800017f */
[----:B------:R-:W-:Y:S05]  /*16920*/  @!P1 BRA `(.L_x_2493) ;  /* 0x0000000000049947 */ /* 0x000fea0003800000 */
[----:B------:R-:W-:Y:S01]  /*16930*/  BPT.TRAP 0x1 ;  /* 0x000000040000795c */ /* 0x000fe20000300000 */
.L_x_2493:
[----:B------:R-:W2:Y:S02]  /*16940*/  S2R R0, SR_TID.X ;  /* 0x0000000000007919 */ /* 0x000ea40000002100 */
[----:B--2---:R-:W-:-:S04]  /*16950*/  LOP3.LUT R0, R0, 0x7f, RZ, 0xc0, !PT ;  /* 0x0000007f00007812 */ /* 0x004fc800078ec0ff */
[----:B------:R-:W-:Y:S01]  /*16960*/  ISETP.NE.AND P2, PT, R0, RZ, PT ;  /* 0x000000ff0000720c */ /* 0x000fe20003f45270 */
[----:B-1----:R-:W-:-:S12]  /*16970*/  @P0 BRA `(.L_x_2494) ;  /* 0x0000000000080947 */ /* 0x002fd80003800000 */
[----:B------:R-:W1:Y:S02]  /*16980*/  SYNCS.PHASECHK.TRANS64.TRYWAIT P0, [R4+URZ+0x38830], R3 ;  /* 0x03883003040075a7 */ /* 0x000e64000800017f */
[----:B-1----:R-:W-:Y:S05]  /*16990*/  @!P0 BRA `(.L_x_2495) ;  /* 0x0000015400788947 */ /* 0x002fea0003800000 */
.L_x_2494:
[----:B------:R-:W-:Y:S05]  /*169a0*/  WARPSYNC.ALL ;  /* 0x0000000000007948 */ /* 0x000fea0003800000 */
[----:B------:R-:W-:Y:S01]  /*169b0*/  VIADD R0, R18, 0x28400 ;  /* 0x0002840012007836 */ /* 0x000fe20000000000 */
[----:B------:R-:W2:Y:S04]  /*169c0*/  LDL R5, [R1+0x48] ;  /* 0x0000480001057983 */ /* 0x000ea80000100800 */
[----:B------:R-:W-:Y:S01]  /*169d0*/  SHF.R.U32.HI R0, RZ, 0x4, R0 ;  /* 0x00000004ff007819 */ /* 0x000fe20000011600 */
[----:B------:R-:W2:Y:S03]  /*169e0*/  LDL R96, [R1] ;  /* 0x0000000001607983 */ /* 0x000ea60000100800 */
[----:B------:R-:W-:Y:S01]  /*169f0*/  LOP3.LUT R0, R0, 0x3fff, RZ, 0xc0, !PT ;  /* 0x00003fff00007812 */ /* 0x000fe200078ec0ff */
[----:B------:R-:W3:Y:S01]  /*16a00*/  LDL R9, [R1+0x44] ;  /* 0x0000440001097983 */ /* 0x000ee20000100800 */
[----:B------:R-:W-:-:S02]  /*16a10*/  R2UR UR12, R52 ;  /* 0x00000000340c72ca */ /* 0x000fc400000e0000 */
[----:B------:R-:W-:Y:S01]  /*16a20*/  LOP3.LUT R8, R0, 0x10000, RZ, 0xfc, !PT ;  /* 0x0001000000087812 */ /* 0x000fe200078efcff */
[----:B------:R-:W-:Y:S01]  /*16a30*/  IMAD.MOV.U32 R7, RZ, RZ, 0x40000040 ;  /* 0x40000040ff077424 */ /* 0x000fe200078e00ff */
[----:B------:R-:W-:Y:S01]  /*16a40*/  WARPGROUP.ARRIVE ;  /* 0x00000000000079c5 */ /* 0x000fe20000000000 */
[----:B------:R-:W-:Y:S01]  /*16a50*/  UMOV UR13, 0x40000040 ;  /* 0x40000040000d7882 */ /* 0x000fe20000000000 */
[----:B------:R-:W-:Y:S01]  /*16a60*/  MOV R11, 0x40000040 ;  /* 0x40000040000b7802 */ /* 0x000fe20000000f00 */
[----:B------:R-:W-:Y:S01]  /*16a70*/  IMAD R6, R234, 0x800, R8 ;  /* 0x00000800ea067824 */ /* 0x000fe200078e0208 */
[----:B------:R-:W-:Y:S01]  /*16a80*/  R2UR UR15, R7 ;  /* 0x00000000070f72ca */ /* 0x000fe200000e0000 */
[----:B------:R-:W-:Y:S01]  /*16a90*/  UMOV UR9, 0x40000040 ;  /* 0x4000004000097882 */ /* 0x000fe20000000000 */
[----:B------:R-:W-:Y:S01]  /*16aa0*/  UMOV UR5, 0x40000040 ;  /* 0x4000004000057882 */ /* 0x000fe20000000000 */
[----:B------:R-:W-:Y:S01]  /*16ab0*/  UMOV UR17, 0x40000040 ;  /* 0x4000004000117882 */ /* 0x000fe20000000000 */
[----:B------:R-:W-:Y:S01]  /*16ac0*/  R2UR UR14, R6 ;  /* 0x00000000060e72ca */ /* 0x000fe200000e0000 */
[----:B------:R-:W-:Y:S01]  /*16ad0*/  ULOP3.LUT UR12, UR12, 0x10000, URZ, 0xfc, !UPT ;  /* 0x000100000c0c7892 */ /* 0x000fe2000f8efc3f */
[----:B------:R-:W4:Y:S01]  /*16ae0*/  LDL R92, [R1+0xc] ;  /* 0x00000c00015c7983 */ /* 0x000f220000100800 */
[----:B------:R-:W-:Y:S01]  /*16af0*/  UMOV UR21, 0x40000040 ;  /* 0x4000004000157882 */ /* 0x000fe20000000000 */
[----:B------:R-:W-:-:S02]  /*16b00*/  UMOV UR25, 0x40000040 ;  /* 0x4000004000197882 */ /* 0x000fc40000000000 */
[----:B------:R-:W5:Y:S01]  /*16b10*/  LDL R94, [R1+0x4] ;  /* 0x00000400015e7983 */ /* 0x000f620000100800 */
[----:B------:R-:W-:Y:S01]  /*16b20*/  UMOV UR29, 0x40000040 ;  /* 0x40000040001d7882 */ /* 0x000fe20000000000 */
[----:B------:R-:W-:Y:S01]  /*16b30*/  UMOV UR33, 0x40000040 ;  /* 0x4000004000217882 */ /* 0x000fe20000000000 */
[----:B------:R-:W0:Y:S04]  /*16b40*/  LDC R0, c[0x0][0x448] ;  /* 0x00011200ff007b82 */ /* 0x000e280000000800 */
[----:B------:R-:W-:Y:S01]  /*16b50*/  QGMMA.64x128x32.F32.E4M3.E4M3 R24, gdesc[UR12], RZ, !UPT, gsb0 ;  /* 0x01e000000c1879f3 */ /* 0x000fe2000c0008ff */
[----:B------:R-:W-:Y:S01]  /*16b60*/  VIADD R10, R6, 0x2 ;  /* 0x00000002060a7836 */ /* 0x000fe20000000000 */
[----:B------:R-:W-:-:S04]  /*16b70*/  R2UR UR11, R11 ;  /* 0x000000000b0b72ca */ /* 0x000fc800000e0000 */
[----:B------:R-:W-:Y:S01]  /*16b80*/  R2UR UR10, R10 ;  /* 0x000000000a0a72ca */ /* 0x000fe200000e0000 */
[----:B------:R-:W-:Y:S01]  /*16b90*/  UIADD3 UR8, UR12, 0x2, URZ ;  /* 0x000000020c087890 */ /* 0x000fe2000fffe03f */
[----:B------:R-:W-:Y:S02]  /*16ba0*/  VIADD R10, R6, 0x4 ;  /* 0x00000004060a7836 */ /* 0x000fe40000000000 */
[----:B------:R-:W-:-:S03]  /*16bb0*/  IMAD.MOV.U32 R11, RZ, RZ, 0x40000040 ;  /* 0x40000040ff0b7424 */ /* 0x000fc600078e00ff */
[----:B------:R-:W-:Y:S02]  /*16bc0*/  R2UR UR6, R10 ;  /* 0x000000000a0672ca */ /* 0x000fe400000e0000 */
[----:B------:R-:W-:Y:S01]  /*16bd0*/  R2UR UR7, R11 ;  /* 0x000000000b0772ca */ /* 0x000fe200000e0000 */
[----:B------:R-:W-:Y:S01]  /*16be0*/  UIADD3 UR4, UR12, 0x4, URZ ;  /* 0x000000040c047890 */ /* 0x000fe2000fffe03f */
[----:B------:R-:W-:Y:S02]  /*16bf0*/  WARPGROUP.DEPBAR.LE gsb0, 0x0 ;  /* 0x00008000000079c5 */ /* 0x000fe40000010000 */
[----:B------:R-:W-:-:S06]  /*16c00*/  WARPGROUP.ARRIVE ;  /* 0x00000000000079c5 */ /* 0x000fcc0000000000 */
[----:B------:R-:W-:Y:S01]  /*16c10*/  QGMMA.64x128x32.F32.E4M3.E4M3 R24, gdesc[UR8], R24, gsb0 ;  /* 0x01e00000081879f3 */ /* 0x000fe20008000818 */
        /* <DEDUP_REMOVED lines=32> */
[----:B------:R-:W-:Y:S01]  /*16e20*/  IMAD.MOV.U32 R7, RZ, RZ, 0x40000040 ;  /* 0x40000040ff077424 */ /* 0x000fe200078e00ff */
[----:B------:R-:W-:-:S04]  /*16e30*/  IADD3 R6, R6, 0x406, RZ ;  /* 0x0000040606067810 */ /* 0x000fc80007ffe0ff */
[----:B------:R-:W-:Y:S02]  /*16e40*/  R2UR UR34, R6 ;  /* 0x00000000062272ca */ /* 0x000fe400000e0000 */
[----:B------:R-:W-:Y:S01]  /*16e50*/  R2UR UR35, R7 ;  /* 0x00000000072372ca */ /* 0x000fe200000e0000 */
[----:B------:R-:W-:Y:S01]  /*16e60*/  UIADD3 UR32, UR12, 0x406, URZ ;  /* 0x000004060c207890 */ /* 0x000fe2000fffe03f */
[----:B------:R-:W-:Y:S02]  /*16e70*/  WARPGROUP.DEPBAR.LE gsb0, 0x0 ;  /* 0x00008000000079c5 */ /* 0x000fe40000010000 */
[----:B------:R-:W-:-:S06]  /*16e80*/  WARPGROUP.ARRIVE ;  /* 0x00000000000079c5 */ /* 0x000fcc0000000000 */
[----:B------:R-:W-:Y:S01]  /*16e90*/  QGMMA.64x128x32.F32.E4M3.E4M3 R24, gdesc[UR28], R24, gsb0 ;  /* 0x01e000001c1879f3 */ /* 0x000fe20008000818 */
[----:B0-----:R-:W-:-:S13]  /*16ea0*/  ISETP.NE.AND P0, PT, R0, 0x1, PT ;  /* 0x000000010000780c */ /* 0x001fda0003f05270 */
[----:B------:R-:W0:Y:S08]  /*16eb0*/  @P0 LDC R0, c[0x0][0x44c] ;  /* 0x00011300ff000b82 */ /* 0x000e300000000800 */
[----:B-1----:R-:W1:Y:S01]  /*16ec0*/  @P0 LDC R3, c[0x0][0x450] ;  /* 0x00011400ff030b82 */ /* 0x002e620000000800 */
[----:B--2---:R-:W-:-:S04]  /*16ed0*/  IMAD.IADD R7, R5, 0x1, R96 ;  /* 0x0000000105077824 */ /* 0x004fc800078e0260 */
[----:B0-----:R-:W-:-:S05]  /*16ee0*/  @P0 IMAD.HI.U32 R0, R7, R0, RZ ;  /* 0x0000000007000227 */ /* 0x001fca00078e00ff */
[----:B-1----:R-:W-:Y:S01]  /*16ef0*/  @P0 SHF.R.U32.HI R7, RZ, R3, R0 ;  /* 0x00000003ff070219 */ /* 0x002fe20000011600 */
[----:B------:R-:W-:Y:S01]  /*16f00*/  IMAD.MOV.U32 R0, RZ, RZ, -0x80 ;  /* 0xffffff80ff007424 */ /* 0x000fe200078e00ff */
[----:B------:R-:W-:Y:S02]  /*16f10*/  WARPGROUP.DEPBAR.LE gsb0, 0x0 ;  /* 0x00008000000079c5 */ /* 0x000fe40000010000 */
[----:B------:R-:W-:-:S06]  /*16f20*/  WARPGROUP.ARRIVE ;  /* 0x00000000000079c5 */ /* 0x000fcc0000000000 */
[----:B------:R-:W-:Y:S01]  /*16f30*/  QGMMA.64x128x32.F32.E4M3.E4M3 R24, gdesc[UR32], R24, gsb0 ;  /* 0x01e00000201879f3 */ /* 0x000fe20008000818 */
[----:B------:R-:W0:Y:S01]  /*16f40*/  SHFL.IDX PT, R5, R7, 0x1, 0x1c1f ;  /* 0x003c1f0007057f89 */ /* 0x000e2200000e0000 */
[----:B------:R-:W-:-:S04]  /*16f50*/  IMAD R0, R127, R0, 0x80 ;  /* 0x000000807f007424 */ /* 0x000fc800078e0200 */
[----:B------:R-:W-:Y:S02]  /*16f60*/  VIADD R3, R0, 0x1 ;  /* 0x0000000100037836 */ /* 0x000fe40000000000 */
[----:B----4-:R-:W-:Y:S02]  /*16f70*/  IMAD.IADD R0, R92, 0x1, R0 ;  /* 0x000000015c007824 */ /* 0x010fe400078e0200 */
[C---:B---3--:R-:W-:Y:S02]  /*16f80*/  IMAD R3, R9.reuse, -0x2, R3 ;  /* 0xfffffffe09037824 */ /* 0x048fe400078e0203 */
[----:B------:R-:W-:-:S03]  /*16f90*/  IMAD R6, R9, -0x2, R0 ;  /* 0xfffffffe09067824 */ /* 0x000fc600078e0200 */
[----:B-----5:R-:W-:-:S04]  /*16fa0*/  IADD3 R9, -R94, R3, R92 ;  /* 0x000000035e097210 */ /* 0x020fc80007ffe15c */
[----:B0-----:R-:W-:-:S04]  /*16fb0*/  VIADDMNMX R5, R5, R9, R6, PT ;  /* 0x0000000905057246 */ /* 0x001fc80003800106 */
[C---:B------:R-:W-:Y:S02]  /*16fc0*/  ISETP.GT.AND P4, PT, R5.reuse, RZ, PT ;  /* 0x000000ff0500720c */ /* 0x040fe40003f84270 */
[C---:B------:R-:W-:Y:S02]  /*16fd0*/  ISETP.GT.AND P5, PT, R5.reuse, 0x1, PT ;  /* 0x000000010500780c */ /* 0x040fe40003fa4270 */
[----:B------:R-:W-:Y:S01]  /*16fe0*/  ISETP.GT.AND P3, PT, R5, 0x8, PT ;  /* 0x000000080500780c */ /* 0x000fe20003f64270 */
[----:B------:R-:W-:Y:S02]  /*16ff0*/  WARPGROUP.DEPBAR.LE gsb0, 0x0 ;  /* 0x00008000000079c5 */ /* 0x000fe40000010000 */
[----:B------:R-:W-:Y:S02]  /*17000*/  FSEL R26, R26, -INF , P4 ;  /* 0xff8000001a1a7808 */ /* 0x000fe40002000000 */
[----:B------:R-:W-:Y:S02]  /*17010*/  FSEL R10, R27, -INF , P5 ;  /* 0xff8000001b0a7808 */ /* 0x000fe40002800000 */
[----:B------:R-:W-:-:S02]  /*17020*/  ISETP.GT.AND P4, PT, R5, 0x9, PT ;  /* 0x000000090500780c */ /* 0x000fc40003f84270 */
[----:B------:R-:W-:Y:S02]  /*17030*/  FSEL R30, R30, -INF , P3 ;  /* 0xff8000001e1e7808 */ /* 0x000fe40001800000 */
[----:B------:R-:W-:Y:S02]  /*17040*/  FMNMX.FTZ R3, R26, R10, !PT ;  /* 0x0000000a1a037209 */ /* 0x000fe40007810000 */
[----:B------:R-:W-:Y:S02]  /*17050*/  ISETP.GT.AND P3, PT, R5, 0x10, PT ;  /* 0x000000100500780c */ /* 0x000fe40003f64270 */
[----:B------:R-:W-:Y:S02]  /*17060*/  FSEL R11, R31, -INF , P4 ;  /* 0xff8000001f0b7808 */ /* 0x000fe40002000000 */
[----:B------:R-:W-:Y:S02]  /*17070*/  FMNMX.FTZ R0, R30, R3, !PT ;  /* 0x000000031e007209 */ /* 0x000fe40007810000 */
        /* <DEDUP_REMOVED lines=81> */
[----:B------:R-:W-:Y:S02]  /*17590*/  FSEL R87, R87, -INF , P4 ;  /* 0xff80000057577808 */ /* 0x000fe40002000000 */
[----:B------:R-:W-:-:S04]  /*175a0*/  FMNMX.FTZ R0, R43, R0, !PT ;  /* 0x000000002b007209 */ /* 0x000fc80007810000 */
[----:B------:R-:W-:-:S05]  /*175b0*/  FMNMX.FTZ R34, R87, R0, !PT ;  /* 0x0000000057227209 */ /* 0x000fca0007810000 */
[----:B------:R-:W0:Y:S04]  /*175c0*/  SHFL.BFLY PT, R5, R34, 0x2, 0x1f ;  /* 0x0c401f0022057f89 */ /* 0x000e2800000e0000 */
[----:B------:R-:W1:Y:S01]  /*175d0*/  SHFL.IDX PT, R7, R7, RZ, 0x1c1f ;  /* 0x001c1fff07077589 */ /* 0x000e6200000e0000 */
[----:B0-----:R-:W-:-:S05]  /*175e0*/  FMNMX.FTZ R51, R34, R5, !PT ;  /* 0x0000000522337209 */ /* 0x001fca0007810000 */
[----:B------:R-:W0:Y:S01]  /*175f0*/  SHFL.BFLY PT, R0, R51, 0x1, 0x1f ;  /* 0x0c201f0033007f89 */ /* 0x000e2200000e0000 */
[----:B-1----:R-:W-:-:S04]  /*17600*/  VIADDMNMX R34, R7, R9, R6, PT ;  /* 0x0000000907227246 */ /* 0x002fc80003800106 */
[C---:B------:R-:W-:Y:S02]  /*17610*/  ISETP.GT.AND P4, PT, R34.reuse, RZ, PT ;  /* 0x000000ff2200720c */ /* 0x040fe40003f84270 */
[----:B------:R-:W-:Y:S02]  /*17620*/  ISETP.GT.AND P5, PT, R34, 0x1, PT ;  /* 0x000000012200780c */ /* 0x000fe40003fa4270 */
[----:B0-----:R-:W-:-:S04]  /*17630*/  FMNMX.FTZ R0, R51, R0, !PT ;  /* 0x0000000033007209 */ /* 0x001fc80007810000 */
[----:B------:R-:W-:Y:S01]  /*17640*/  FSETP.NEU.FTZ.AND P3, PT, R0, -INF , PT ;  /* 0xff8000000000780b */ /* 0x000fe20003f7d000 */
[----:B------:R-:W-:-:S05]  /*17650*/  FFMA.FTZ R47, R2, R0, -8 ;  /* 0xc1000000022f7423 */ /* 0x000fca0000010000 */
[----:B------:R-:W-:Y:S02]  /*17660*/  FSEL R47, R47, RZ, P3 ;  /* 0x000000ff2f2f7208 */ /* 0x000fe40001800000 */
[----:B------:R-:W-:Y:S02]  /*17670*/  ISETP.GT.AND P3, PT, R34, 0x8, PT ;  /* 0x000000082200780c */ /* 0x000fe40003f64270 */
[----:B------:R-:W-:Y:S01]  /*17680*/  FSEL R89, R24, -INF , P4 ;  /* 0xff80000018597808 */ /* 0x000fe20002000000 */
[----:B------:R-:W-:-:S01]  /*17690*/  FFMA.FTZ R5, R2, R26, -R47 ;  /* 0x0000001a02057223 */ /* 0x000fc2000001082f */
[----:B------:R-:W-:Y:S02]  /*176a0*/  FSEL R26, R25, -INF , P5 ;  /* 0xff800000191a7808 */ /* 0x000fe40002800000 */
        /* <DEDUP_REMOVED lines=59> */
[----:B------:R-:W-:Y:S01]  /*17a60*/  FMNMX.FTZ R28, R109, R28, !PT ;  /* 0x0000001c6d1c7209 */ /* 0x000fe20007810000 */
[----:B------:R-:W-:-:S01]  /*17a70*/  FFMA.FTZ R7, R2, R30, -R47 ;  /* 0x0000001e02077223 */ /* 0x000fc2000001082f */
        /* <DEDUP_REMOVED lines=18> */
[----:B------:R-:W-:Y:S01]  /*17ba0*/  FFMA.FTZ R45, R2, R55, -R47 ;  /* 0x00000037022d7223 */ /* 0x000fe2000001082f */
        /* <DEDUP_REMOVED lines=9> */
[----:B------:R-:W-:Y:S02]  /*17c40*/  FSEL R85, R85, -INF , P4 ;  /* 0xff80000055557808 */ /* 0x000fe40002000000 */
[----:B------:R-:W-:-:S04]  /*17c50*/  FMNMX.FTZ R34, R117, R34, !PT ;  /* 0x0000002275227209 */ /* 0x000fc80007810000 */
[----:B------:R-:W-:Y:S01]  /*17c60*/  FMNMX.FTZ R40, R85, R34, !PT ;  /* 0x0000002255287209 */ /* 0x000fe20007810000 */
[----:B------:R-:W-:-:S04]  /*17c70*/  FFMA.FTZ R36, R2, R59, -R47 ;  /* 0x0000003b02247223 */ /* 0x000fc8000001082f */
[----:B------:R-:W0:Y:S02]  /*17c80*/  SHFL.BFLY PT, R59, R40, 0x2, 0x1f ;  /* 0x0c401f00283b7f89 */ /* 0x000e2400000e0000 */
[----:B0-----:R-:W-:-:S05]  /*17c90*/  FMNMX.FTZ R59, R40, R59, !PT ;  /* 0x0000003b283b7209 */ /* 0x001fca0007810000 */
[----:B------:R-:W0:Y:S01]  /*17ca0*/  SHFL.BFLY PT, R44, R59, 0x1, 0x1f ;  /* 0x0c201f003b2c7f89 */ /* 0x000e2200000e0000 */
[----:B------:R-:W-:-:S01]  /*17cb0*/  FFMA.FTZ R221, R2, R35, -R47 ;  /* 0x0000002302dd7223 */ /* 0x000fc2000001082f */
[C-C-:B------:R-:W-:Y:S01]  /*17cc0*/  FFMA.FTZ R35, R2.reuse, R3, -R47.reuse ;  /* 0x0000000302237223 */ /* 0x140fe2000001082f */
[----:B------:R-:W-:-:S04]  /*17cd0*/  FFMA.FTZ R46, R2, R46, -R47 ;  /* 0x0000002e022e7223 */ /* 0x000fc8000001082f */
[----:B------:R1:W-:Y:S01]  /*17ce0*/  MUFU.EX2 R24, R46 ;  /* 0x0000002e00187308 */ /* 0x0003e20000000800 */
[----:B------:R-:W-:-:S01]  /*17cf0*/  FFMA.FTZ R10, R2, R10, -R47 ;  /* 0x0000000a020a7223 */ /* 0x000fc2000001082f */
[----:B0-----:R-:W-:-:S04]  /*17d00*/  FMNMX.FTZ R3, R59, R44, !PT ;  /* 0x0000002c3b037209 */ /* 0x001fc80007810000 */
[----:B------:R-:W-:Y:S01]  /*17d10*/  FSETP.NEU.FTZ.AND P3, PT, R3, -INF , PT ;  /* 0xff8000000300780b */ /* 0x000fe20003f7d000 */
[----:B-1----:R-:W-:-:S05]  /*17d20*/  FFMA.FTZ R46, R2, R3, -8 ;  /* 0xc1000000022e7423 */ /* 0x002fca0000010003 */
[----:B------:R-:W-:Y:S01]  /*17d30*/  FSEL R48, R46, RZ, P3 ;  /* 0x000000ff2e307208 */ /* 0x000fe20001800000 */
[----:B------:R-:W-:Y:S04]  /*17d40*/  MUFU.EX2 R5, R5 ;  /* 0x0000000500057308 */ /* 0x000fe80000000800 */
[----:B------:R-:W-:-:S01]  /*17d50*/  FFMA.FTZ R89, R2, R89, -R48 ;  /* 0x0000005902597223 */ /* 0x000fc20000010830 */
[----:B------:R-:W-:-:S03]  /*17d60*/  FFMA.FTZ R26, R2, R26, -R48 ;  /* 0x0000001a021a7223 */ /* 0x000fc60000010830 */
[----:B------:R-:W0:Y:S01]  /*17d70*/  MUFU.EX2 R6, R10 ;  /* 0x0000000a00067308 */ /* 0x000e220000000800 */
[----:B------:R-:W-:-:S01]  /*17d80*/  FFMA.FTZ R51, R2, R51, -R48 ;  /* 0x0000003302337223 */ /* 0x000fc20000010830 */
[C-C-:B------:R-:W-:Y:S01]  /*17d90*/  FFMA.FTZ R11, R2.reuse, R11, -R47.reuse ;  /* 0x0000000b020b7223 */ /* 0x140fe2000001082f */
[----:B------:R-:W-:-:S05]  /*17da0*/  FFMA.FTZ R9, R2, R12, -R47 ;  /* 0x0000000c02097223 */ /* 0x000fca000001082f */
[----:B------:R-:W1:Y:S01]  /*17db0*/  MUFU.EX2 R7, R7 ;  /* 0x0000000700077308 */ /* 0x000e620000000800 */
[----:B------:R-:W-:-:S01]  /*17dc0*/  FFMA.FTZ R29, R2, R29, -R48 ;  /* 0x0000001d021d7223 */ /* 0x000fc20000010830 */
[----:B------:R-:W-:-:S06]  /*17dd0*/  FFMA.FTZ R12, R2, R13, -R47 ;  /* 0x0000000d020c7223 */ /* 0x000fcc000001082f */
[----:B------:R-:W-:Y:S01]  /*17de0*/  MUFU.EX2 R89, R89 ;  /* 0x0000005900597308 */ /* 0x000fe20000000800 */
[----:B------:R-:W-:-:S07]  /*17df0*/  FFMA.FTZ R91, R2, R91, -R48 ;  /* 0x0000005b025b7223 */ /* 0x000fce0000010830 */
[----:B------:R-:W2:Y:S01]  /*17e00*/  MUFU.EX2 R26, R26 ;  /* 0x0000001a001a7308 */ /* 0x000ea20000000800 */
[----:B------:R-:W-:-:S07]  /*17e10*/  FFMA.FTZ R227, R2, R50, -R47 ;  /* 0x0000003202e37223 */ /* 0x000fce000001082f */
[----:B------:R3:W4:Y:S08]  /*17e20*/  MUFU.EX2 R10, R11 ;  /* 0x0000000b000a7308 */ /* 0x0007300000000800 */
[----:B------:R-:W5:Y:S01]  /*17e30*/  MUFU.EX2 R51, R51 ;  /* 0x0000003300337308 */ /* 0x000f620000000800 */
[----:B---3--:R-:W-:-:S01]  /*17e40*/  FFMA.FTZ R11, R2, R38, -R47 ;  /* 0x00000026020b7223 */ /* 0x008fc2000001082f */
[----:B------:R-:W-:Y:S01]  /*17e50*/  FFMA.FTZ R33, R2, R33, -R48 ;  /* 0x0000002102217223 */ /* 0x000fe20000010830 */
[----:B0-----:R-:W-:-:S05]  /*17e60*/  FADD.FTZ R58, R5, R6 ;  /* 0x00000006053a7221 */ /* 0x001fca0000010000 */
[----:B------:R-:W-:Y:S01]  /*17e70*/  MUFU.EX2 R9, R9 ;  /* 0x0000000900097308 */ /* 0x000fe20000000800 */
[----:B------:R-:W-:-:S01]  /*17e80*/  FFMA.FTZ R14, R2, R14, -R47 ;  /* 0x0000000e020e7223 */ /* 0x000fc2000001082f */
[----:B------:R-:W-:-:S06]  /*17e90*/  FFMA.FTZ R93, R2, R93, -R48 ;  /* 0x0000005d025d7223 */ /* 0x000fcc0000010830 */
[----:B------:R1:W0:Y:S01]  /*17ea0*/  MUFU.EX2 R50, R29 ;  /* 0x0000001d00327308 */ /* 0x0002220000000800 */
[----:B------:R-:W-:-:S07]  /*17eb0*/  FFMA.FTZ R13, R2, R42, -R47 ;  /* 0x0000002a020d7223 */ /* 0x000fce000001082f */
[----:B------:R-:W3:Y:S01]  /*17ec0*/  MUFU.EX2 R12, R12 ;  /* 0x0000000c000c7308 */ /* 0x000ee20000000800 */
[----:B-1----:R-:W-:-:S01]  /*17ed0*/  FADD.FTZ R29, R7, R58 ;  /* 0x0000003a071d7221 */ /* 0x002fc20000010000 */
[----:B--2---:R-:W-:-:S06]  /*17ee0*/  FADD.FTZ R58, R89, R26 ;  /* 0x0000001a593a7221 */ /* 0x004fcc0000010000 */
[----:B------:R-:W1:Y:S01]  /*17ef0*/  MUFU.EX2 R91, R91 ;  /* 0x0000005b005b7308 */ /* 0x000e620000000800 */
[----:B------:R-:W-:-:S01]  /*17f00*/  FFMA.FTZ R37, R2, R37, -R48 ;  /* 0x0000002502257223 */ /* 0x000fc20000010830 */
[----:B----4-:R-:W-:-:S06]  /*17f10*/  FADD.FTZ R60, R10, R29 ;  /* 0x0000001d0a3c7221 */ /* 0x010fcc0000010000 */
[----:B------:R-:W2:Y:S01]  /*17f20*/  MUFU.EX2 R11, R11 ;  /* 0x0000000b000b7308 */ /* 0x000ea20000000800 */
[----:B------:R-:W-:-:S01]  /*17f30*/  FFMA.FTZ R20, R2, R20, -R47 ;  /* 0x0000001402147223 */ /* 0x000fc2000001082f */
[----:B-----5:R-:W-:-:S06]  /*17f40*/  FADD.FTZ R29, R51, R58 ;  /* 0x0000003a331d7221 */ /* 0x020fcc0000010000 */
[----:B------:R4:W5:Y:S01]  /*17f50*/  MUFU.EX2 R230, R33 ;  /* 0x0000002100e67308 */ /* 0x0009620000000800 */
[----:B------:R-:W-:-:S01]  /*17f60*/  FFMA.FTZ R95, R2, R95, -R48 ;  /* 0x0000005f025f7223 */ /* 0x000fc20000010830 */
[----:B0-----:R-:W-:-:S06]  /*17f70*/  FADD.FTZ R58, R50, R29 ;  /* 0x0000001d323a7221 */ /* 0x001fcc0000010000 */
[----:B------:R-:W0:Y:S01]  /*17f80*/  MUFU.EX2 R14, R14 ;  /* 0x0000000e000e7308 */ /* 0x000e220000000800 */
[----:B----4-:R-:W-:-:S07]  /*17f90*/  FADD.FTZ R33, R9, R60 ;  /* 0x0000003c09217221 */ /* 0x010fce0000010000 */
[----:B------:R-:W4:Y:S01]  /*17fa0*/  MUFU.EX2 R93, R93 ;  /* 0x0000005d005d7308 */ /* 0x000f220000000800 */
[----:B------:R-:W-:-:S01]  /*17fb0*/  FFMA.FTZ R41, R2, R41, -R48 ;  /* 0x0000002902297223 */ /* 0x000fc20000010830 */
[----:B---3--:R-:W-:-:S06]  /*17fc0*/  FADD.FTZ R60, R12, R33 ;  /* 0x000000210c3c7221 */ /* 0x008fcc0000010000 */
[----:B------:R-:W3:Y:S01]  /*17fd0*/  MUFU.EX2 R13, R13 ;  /* 0x0000000d000d7308 */ /* 0x000ee20000000800 */
[----:B------:R-:W-:-:S01]  /*17fe0*/  FFMA.FTZ R25, R2, R88, -R47 ;  /* 0x0000005802197223 */ /* 0x000fc2000001082f */
[----:B-1----:R-:W-:-:S06]  /*17ff0*/  FADD.FTZ R29, R91, R58 ;  /* 0x0000003a5b1d7221 */ /* 0x002fcc0000010000 */
[----:B------:R-:W1:Y:S01]  /*18000*/  MUFU.EX2 R52, R37 ;  /* 0x0000002500347308 */ /* 0x000e620000000800 */
[----:B------:R-:W-:-:S01]  /*18010*/  FFMA.FTZ R97, R2, R97, -R48 ;  /* 0x0000006102617223 */ /* 0x000fc20000010830 */
[----:B--2---:R-:W-:-:S06]  /*18020*/  FADD.FTZ R33, R11, R60 ;  /* 0x0000003c0b217221 */ /* 0x004fcc0000010000 */
[----:B------:R-:W2:Y:S01]  /*18030*/  MUFU.EX2 R20, R20 ;  /* 0x0000001400147308 */ /* 0x000ea20000000800 */
[----:B-----5:R-:W-:-:S01]  /*18040*/  FADD.FTZ R58, R230, R29 ;  /* 0x0000001de63a7221 */ /* 0x020fc20000010000 */
[----:B------:R-:W-:-:S06]  /*18050*/  FFMA.FTZ R54, R2, R54, -R47 ;  /* 0x0000003602367223 */ /* 0x000fcc000001082f */
[----:B------:R-:W5:Y:S01]  /*18060*/  MUFU.EX2 R95, R95 ;  /* 0x0000005f005f7308 */ /* 0x000f620000000800 */
[----:B------:R-:W-:-:S01]  /*18070*/  FFMA.FTZ R99, R2, R99, -R48 ;  /* 0x0000006302637223 */ /* 0x000fc20000010830 */
[----:B0-----:R-:W-:Y:S01]  /*18080*/  FADD.FTZ R60, R14, R33 ;  /* 0x000000210e3c7221 */ /* 0x001fe20000010000 */
[----:B----4-:R-:W-:-:S05]  /*18090*/  FADD.FTZ R29, R93, R58 ;  /* 0x0000003a5d1d7221 */ /* 0x010fca0000010000 */
[----:B------:R-:W0:Y:S01]  /*180a0*/  MUFU.EX2 R224, R41 ;  /* 0x0000002900e07308 */ /* 0x000e220000000800 */
[----:B------:R-:W-:-:S01]  /*180b0*/  FFMA.FTZ R101, R2, R101, -R48 ;  /* 0x0000006502657223 */ /* 0x000fc20000010830 */
[----:B------:R-:W-:Y:S01]  /*180c0*/  FFMA.FTZ R90, R2, R90, -R47 ;  /* 0x0000005a025a7223 */ /* 0x000fe2000001082f */
[----:B---3--:R-:W-:-:S05]  /*180d0*/  FADD.FTZ R33, R13, R60 ;  /* 0x0000003c0d217221 */ /* 0x008fca0000010000 */
[----:B------:R-:W3:Y:S01]  /*180e0*/  MUFU.EX2 R25, R25 ;  /* 0x0000001900197308 */ /* 0x000ee20000000800 */
[----:B-1----:R-:W-:-:S07]  /*180f0*/  FADD.FTZ R58, R52, R29 ;  /* 0x0000001d343a7221 */ /* 0x002fce0000010000 */
[----:B------:R-:W1:Y:S01]  /*18100*/  MUFU.EX2 R97, R97 ;  /* 0x0000006100617308 */ /* 0x000e620000000800 */
[----:B------:R-:W-:-:S01]  /*18110*/  FFMA.FTZ R49, R2, R49, -R48 ;  /* 0x0000003102317223 */ /* 0x000fc20000010830 */
[----:B--2---:R-:W-:-:S06]  /*18120*/  FADD.FTZ R33, R20, R33 ;  /* 0x0000002114217221 */ /* 0x004fcc0000010000 */
[----:B------:R-:W2:Y:S01]  /*18130*/  MUFU.EX2 R227, R227 ;  /* 0x000000e300e37308 */ /* 0x000ea20000000800 */
[----:B-----5:R-:W-:-:S07]  /*18140*/  FADD.FTZ R29, R95, R58 ;  /* 0x0000003a5f1d7221 */ /* 0x020fce0000010000 */
[----:B------:R-:W-:Y:S01]  /*18150*/  MUFU.EX2 R30, R54 ;  /* 0x00000036001e7308 */ /* 0x000fe20000000800 */
[----:B------:R-:W-:-:S07]  /*18160*/  FFMA.FTZ R103, R2, R103, -R48 ;  /* 0x0000006702677223 */ /* 0x000fce0000010830 */
[----:B------:R-:W4:Y:S01]  /*18170*/  MUFU.EX2 R54, R99 ;  /* 0x0000006300367308 */ /* 0x000f220000000800 */
[----:B------:R-:W-:-:S01]  /*18180*/  FADD.FTZ R58, R24, R33 ;  /* 0x00000021183a7221 */ /* 0x000fc20000010000 */
[----:B------:R-:W-:-:S06]  /*18190*/  F2FP.SATFINITE.E4M3.F32.PACK_AB_MERGE_C R229, R10, R7, RZ ;  /* 0x000000070ae5723e */ /* 0x000fcc00048070ff */
[----:B------:R-:W5:Y:S01]  /*181a0*/  MUFU.EX2 R28, R90 ;  /* 0x0000005a001c7308 */ /* 0x000f620000000800 */
[----:B0-----:R-:W-:-:S07]  /*181b0*/  FADD.FTZ R10, R224, R29 ;  /* 0x0000001de00a7221 */ /* 0x001fce0000010000 */
[----:B------:R-:W0:Y:S01]  /*181c0*/  MUFU.EX2 R101, R101 ;  /* 0x0000006500657308 */ /* 0x000e220000000800 */
[----:B------:R-:W-:-:S01]  /*181d0*/  FFMA.FTZ R53, R2, R53, -R48 ;  /* 0x0000003502357223 */ /* 0x000fc20000010830 */
[----:B---3--:R-:W-:Y:S01]  /*181e0*/  FADD.FTZ R58, R25, R58 ;  /* 0x0000003a193a7221 */ /* 0x008fe20000010000 */
[----:B-1----:R-:W-:-:S05]  /*181f0*/  FADD.FTZ R7, R97, R10 ;  /* 0x0000000a61077221 */ /* 0x002fca0000010000 */
[----:B------:R-:W1:Y:S01]  /*18200*/  MUFU.EX2 R226, R49 ;  /* 0x0000003100e27308 */ /* 0x000e620000000800 */
[----:B------:R-:W-:-:S01]  /*18210*/  FFMA.FTZ R105, R2, R105, -R48 ;  /* 0x0000006902697223 */ /* 0x000fc20000010830 */
[----:B------:R-:W-:Y:S01]  /*18220*/  F2FP.SATFINITE.E4M3.F32.PACK_AB_MERGE_C R231, R14, R11, RZ ;  /* 0x0000000b0ee7723e */ /* 0x000fe200048070ff */
[----:B--2---:R-:W-:-:S05]  /*18230*/  FADD.FTZ R11, R227, R58 ;  /* 0x0000003ae30b7221 */ /* 0x004fca0000010000 */
[----:B------:R-:W2:Y:S01]  /*18240*/  MUFU.EX2 R45, R45 ;  /* 0x0000002d002d7308 */ /* 0x000ea20000000800 */
[----:B------:R-:W-:-:S01]  /*18250*/  FFMA.FTZ R15, R2, R15, -R47 ;  /* 0x0000000f020f7223 */ /* 0x000fc2000001082f */
[----:B----4-:R-:W-:-:S06]  /*18260*/  FADD.FTZ R10, R54, R7 ;  /* 0x00000007360a7221 */ /* 0x010fcc0000010000 */
[----:B------:R-:W3:Y:S01]  /*18270*/  MUFU.EX2 R103, R103 ;  /* 0x0000006700677308 */ /* 0x000ee20000000800 */
[----:B------:R-:W-:-:S01]  /*18280*/  FFMA.FTZ R57, R2, R57, -R48 ;  /* 0x0000003902397223 */ /* 0x000fc20000010830 */
[----:B------:R-:W-:Y:S02]  /*18290*/  @!P2 VIADD R4, R4, 0x38840 ;  /* 0x000388400404a836 */ /* 0x000fe40000000000 */
[----:B-----5:R-:W-:-:S04]  /*182a0*/  FADD.FTZ R11, R28, R11 ;  /* 0x0000000b1c0b7221 */ /* 0x020fc80000010000 */
[----:B------:R-:W4:Y:S01]  /*182b0*/  MUFU.EX2 R221, R221 ;  /* 0x000000dd00dd7308 */ /* 0x000f220000000800 */
[----:B0-----:R-:W-:-:S07]  /*182c0*/  FADD.FTZ R7, R101, R10 ;  /* 0x0000000a65077221 */ /* 0x001fce0000010000 */
[----:B------:R-:W0:Y:S01]  /*182d0*/  MUFU.EX2 R56, R53 ;  /* 0x0000003500387308 */ /* 0x000e220000000800 */
[----:B------:R-:W-:-:S01]  /*182e0*/  FFMA.FTZ R107, R2, R107, -R48 ;  /* 0x0000006b026b7223 */ /* 0x000fc20000010830 */
[----:B------:R-:W-:Y:S01]  /*182f0*/  FADD.FTZ R10, R30, R11 ;  /* 0x0000000b1e0a7221 */ /* 0x000fe20000010000 */
[----:B------:R-:W-:-:S05]  /*18300*/  F2FP.SATFINITE.E4M3.F32.PACK_AB_MERGE_C R229, R6, R5, R229 ;  /* 0x0000000506e5723e */ /* 0x000fca00048070e5 */
[----:B------:R-:W5:Y:S01]  /*18310*/  MUFU.EX2 R32, R36 ;  /* 0x0000002400207308 */ /* 0x000f620000000800 */
[----:B------:R-:W-:Y:S01]  /*18320*/  @!P2 PRMT R4, RZ, 0x654, R4 ;  /* 0x00000654ff04a816 */ /* 0x000fe20000000004 */
[----:B-1----:R-:W-:-:S06]  /*18330*/  FADD.FTZ R6, R226, R7 ;  /* 0x00000007e2067221 */ /* 0x002fcc0000010000 */
[----:B------:R-:W1:Y:S01]  /*18340*/  MUFU.EX2 R105, R105 ;  /* 0x0000006900697308 */ /* 0x000e620000000800 */
[----:B------:R-:W-:-:S01]  /*18350*/  FFMA.FTZ R61, R2, R61, -R48 ;  /* 0x0000003d023d7223 */ /* 0x000fc20000010830 */
[----:B--2---:R-:W-:-:S06]  /*18360*/  FADD.FTZ R10, R45, R10 ;  /* 0x0000000a2d0a7221 */ /* 0x004fcc0000010000 */
[----:B------:R-:W2:Y:S01]  /*18370*/  MUFU.EX2 R15, R15 ;  /* 0x0000000f000f7308 */ /* 0x000ea20000000800 */
[----:B---3--:R-:W-:-:S01]  /*18380*/  FADD.FTZ R5, R103, R6 ;  /* 0x0000000667057221 */ /* 0x008fc20000010000 */
[----:B------:R3:W-:Y:S06]  /*18390*/  @!P2 SYNCS.ARRIVE.TRANS64.RED.A1T0 RZ, [R4+URZ], RZ ;  /* 0x000000ff04ffa9a7 */ /* 0x0007ec000810043f */
[----:B------:R-:W2:Y:S01]  /*183a0*/  MUFU.EX2 R220, R57 ;  /* 0x0000003900dc7308 */ /* 0x000ea20000000800 */
[----:B------:R-:W-:-:S01]  /*183b0*/  FFMA.FTZ R109, R2, R109, -R48 ;  /* 0x0000006d026d7223 */ /* 0x000fc20000010830 */
[----:B----4-:R-:W-:Y:S01]  /*183c0*/  FADD.FTZ R7, R221, R10 ;  /* 0x0000000add077221 */ /* 0x010fe20000010000 */
[----:B0-----:R-:W-:-:S05]  /*183d0*/  F2FP.SATFINITE.E4M3.F32.PACK_AB_MERGE_C R103, R56, R103, RZ ;  /* 0x000000673867723e */ /* 0x001fca00048070ff */
[----:B------:R-:W0:Y:S01]  /*183e0*/  MUFU.EX2 R107, R107 ;  /* 0x0000006b006b7308 */ /* 0x000e220000000800 */
[----:B------:R-:W-:-:S01]  /*183f0*/  FADD.FTZ R56, R56, R5 ;  /* 0x0000000538387221 */ /* 0x000fc20000010000 */
[----:B------:R-:W-:Y:S01]  /*18400*/  FFMA.FTZ R65, R2, R65, -R48 ;  /* 0x0000004102417223 */ /* 0x000fe20000010830 */
[----:B-----5:R-:W-:-:S05]  /*18410*/  FADD.FTZ R10, R32, R7 ;  /* 0x00000007200a7221 */ /* 0x020fca0000010000 */
[----:B---3--:R-:W3:Y:S01]  /*18420*/  MUFU.EX2 R4, R61 ;  /* 0x0000003d00047308 */ /* 0x008ee20000000800 */
[----:B-1----:R-:W-:-:S01]  /*18430*/  FADD.FTZ R5, R105, R56 ;  /* 0x0000003869057221 */ /* 0x002fc20000010000 */
[----:B------:R-:W-:Y:S01]  /*18440*/  FFMA.FTZ R111, R2, R111, -R48 ;  /* 0x0000006f026f7223 */ /* 0x000fe20000010830 */
[----:B--2---:R-:W-:-:S05]  /*18450*/  FADD.FTZ R7, R15, R10 ;  /* 0x0000000a0f077221 */ /* 0x004fca0000010000 */
[----:B------:R-:W1:Y:S01]  /*18460*/  MUFU.EX2 R109, R109 ;  /* 0x0000006d006d7308 */ /* 0x000e620000000800 */
[----:B------:R-:W-:-:S01]  /*18470*/  FADD.FTZ R10, R220, R5 ;  /* 0x00000005dc0a7221 */ /* 0x000fc20000010000 */
[----:B------:R-:W-:-:S06]  /*18480*/  FFMA.FTZ R69, R2, R69, -R48 ;  /* 0x0000004502457223 */ /* 0x000fcc0000010830 */
[----:B------:R-:W2:Y:S01]  /*18490*/  MUFU.EX2 R222, R65 ;  /* 0x0000004100de7308 */ /* 0x000ea20000000800 */
[----:B0-----:R-:W-:-:S01]  /*184a0*/  FADD.FTZ R5, R107, R10 ;  /* 0x0000000a6b057221 */ /* 0x001fc20000010000 */
[C-C-:B------:R-:W-:Y:S01]  /*184b0*/  FFMA.FTZ R113, R2.reuse, R113, -R48.reuse ;  /* 0x0000007102717223 */ /* 0x140fe20000010830 */
[----:B------:R-:W-:-:S01]  /*184c0*/  FFMA.FTZ R73, R2, R73, -R48 ;  /* 0x0000004902497223 */ /* 0x000fc20000010830 */
[C-C-:B------:R-:W-:Y:S01]  /*184d0*/  FFMA.FTZ R115, R2.reuse, R115, -R48.reuse ;  /* 0x0000007302737223 */ /* 0x140fe20000010830 */
[----:B------:R-:W-:-:S01]  /*184e0*/  FFMA.FTZ R77, R2, R77, -R48 ;  /* 0x0000004d024d7223 */ /* 0x000fc20000010830 */
[C-C-:B------:R-:W-:Y:S02]  /*184f0*/  FFMA.FTZ R55, R2.reuse, R55, -R48.reuse ;  /* 0x0000003702377223 */ /* 0x140fe40000010830 */
[----:B------:R-:W0:Y:S01]  /*18500*/  MUFU.EX2 R111, R111 ;  /* 0x0000006f006f7308 */ /* 0x000e220000000800 */
[----:B------:R-:W-:-:S01]  /*18510*/  FFMA.FTZ R81, R2, R81, -R48 ;  /* 0x0000005102517223 */ /* 0x000fc20000010830 */
[C-C-:B------:R-:W-:Y:S01]  /*18520*/  FFMA.FTZ R117, R2.reuse, R117, -R48.reuse ;  /* 0x0000007502757223 */ /* 0x140fe20000010830 */
[----:B------:R-:W-:-:S01]  /*18530*/  FFMA.FTZ R85, R2, R85, -R48 ;  /* 0x0000005502557223 */ /* 0x000fc20000010830 */
[C---:B---3--:R-:W-:Y:S01]  /*18540*/  F2FP.SATFINITE.E4M3.F32.PACK_AB_MERGE_C R107, R4.reuse, R107, RZ ;  /* 0x0000006b046b723e */ /* 0x048fe200048070ff */
[----:B------:R-:W-:-:S03]  /*18550*/  FADD.FTZ R4, R4, R5 ;  /* 0x0000000504047221 */ /* 0x000fc60000010000 */
[----:B------:R-:W3:Y:S01]  /*18560*/  MUFU.EX2 R48, R69 ;  /* 0x0000004500307308 */ /* 0x000ee20000000800 */
[----:B------:R-:W-:-:S01]  /*18570*/  FFMA.FTZ R36, R2, R21, -R47 ;  /* 0x0000001502247223 */ /* 0x000fc2000001082f */
[C-C-:B------:R-:W-:Y:S01]  /*18580*/  FFMA.FTZ R34, R2.reuse, R63, -R47.reuse ;  /* 0x0000003f02227223 */ /* 0x140fe2000001082f */
[----:B------:R-:W-:-:S01]  /*18590*/  FFMA.FTZ R21, R2, R71, -R47 ;  /* 0x0000004702157223 */ /* 0x000fc2000001082f */
[----:B-1----:R-:W-:-:S04]  /*185a0*/  FADD.FTZ R5, R109, R4 ;  /* 0x000000046d057221 */ /* 0x002fc80000010000 */
[----:B------:R-:W1:Y:S01]  /*185b0*/  MUFU.EX2 R113, R113 ;  /* 0x0000007100717308 */ /* 0x000e620000000800 */
[----:B------:R-:W-:-:S01]  /*185c0*/  FFMA.FTZ R38, R2, R67, -R47 ;  /* 0x0000004302267223 */ /* 0x000fc2000001082f */
[----:B------:R-:W-:Y:S01]  /*185d0*/  F2FP.SATFINITE.E4M3.F32.PACK_AB_MERGE_C R231, R12, R9, R231 ;  /* 0x000000090ce7723e */ /* 0x000fe200048070e7 */
[----:B--2---:R-:W-:-:S01]  /*185e0*/  FADD.FTZ R10, R222, R5 ;  /* 0x00000005de0a7221 */ /* 0x004fc20000010000 */
[----:B------:R-:W-:Y:S01]  /*185f0*/  F2FP.SATFINITE.E4M3.F32.PACK_AB_MERGE_C R225, R25, R24, RZ ;  /* 0x0000001819e1723e */ /* 0x000fe200048070ff */
[----:B------:R-:W2:Y:S03]  /*18600*/  @P0 LDC R9, c[0x0][0x44c] ;  /* 0x00011300ff090b82 */ /* 0x000ea60000000800 */
[----:B------:R-:W4:Y:S01]  /*18610*/  MUFU.EX2 R216, R73 ;  /* 0x0000004900d87308 */ /* 0x000f220000000800 */
[----:B------:R-:W-:Y:S01]  /*18620*/  F2FP.SATFINITE.E4M3.F32.PACK_AB_MERGE_C R225, R20, R13, R225 ;  /* 0x0000000d14e1723e */ /* 0x000fe200048070e1 */
[----:B0-----:R-:W-:Y:S01]  /*18630*/  FADD.FTZ R5, R111, R10 ;  /* 0x0000000a6f057221 */ /* 0x001fe20000010000 */
[----:B------:R-:W-:-:S01]  /*18640*/  FFMA.FTZ R43, R2, R43, -R47 ;  /* 0x0000002b022b7223 */ /* 0x000fc2000001082f */
[C-C-:B------:R-:W-:Y:S01]  /*18650*/  FFMA.FTZ R27, R2.reuse, R27, -R47.reuse ;  /* 0x0000001b021b7223 */ /* 0x140fe2000001082f */
[----:B------:R-:W0:Y:S03]  /*18660*/  @P0 LDC R13, c[0x0][0x450] ;  /* 0x00011400ff0d0b82 */ /* 0x000e260000000800 */
[----:B------:R-:W5:Y:S01]  /*18670*/  MUFU.EX2 R34, R34 ;  /* 0x0000002200227308 */ /* 0x000f620000000800 */
[----:B------:R-:W-:-:S01]  /*18680*/  FFMA.FTZ R40, R2, R75, -R47 ;  /* 0x0000004b02287223 */ /* 0x000fc2000001082f */
[C-C-:B------:R-:W-:Y:S01]  /*18690*/  FFMA.FTZ R31, R2.reuse, R31, -R47.reuse ;  /* 0x0000001f021f7223 */ /* 0x140fe2000001082f */
[----:B------:R-:W-:-:S05]  /*186a0*/  FFMA.FTZ R42, R2, R79, -R47 ;  /* 0x0000004f022a7223 */ /* 0x000fca000001082f */
[----:B------:R-:W-:Y:S01]  /*186b0*/  MUFU.EX2 R36, R36 ;  /* 0x0000002400247308 */ /* 0x000fe20000000800 */
[----:B------:R-:W-:-:S01]  /*186c0*/  FFMA.FTZ R39, R2, R39, -R47 ;  /* 0x0000002702277223 */ /* 0x000fc2000001082f */
[----:B------:R-:W-:-:S06]  /*186d0*/  FFMA.FTZ R83, R2, R83, -R47 ;  /* 0x0000005302537223 */ /* 0x000fcc000001082f */
[----:B------:R-:W2:Y:S01]  /*186e0*/  MUFU.EX2 R21, R21 ;  /* 0x0000001500157308 */ /* 0x000ea20000000800 */
[----:B------:R-:W-:-:S01]  /*186f0*/  FFMA.FTZ R47, R2, R87, -R47 ;  /* 0x00000057022f7223 */ /* 0x000fc2000001082f */
[----:B---3--:R-:W-:-:S06]  /*18700*/  F2FP.SATFINITE.E4M3.F32.PACK_AB_MERGE_C R111, R48, R111, RZ ;  /* 0x0000006f306f723e */ /* 0x008fcc00048070ff */
[----:B------:R-:W-:Y:S01]  /*18710*/  MUFU.EX2 R115, R115 ;  /* 0x0000007300737308 */ /* 0x000fe20000000800 */
[----:B------:R-:W-:-:S07]  /*18720*/  FADD.FTZ R48, R48, R5 ;  /* 0x0000000530307221 */ /* 0x000fce0000010000 */
[----:B------:R-:W3:Y:S01]  /*18730*/  MUFU.EX2 R6, R77 ;  /* 0x0000004d00067308 */ /* 0x000ee20000000800 */
[----:B-1----:R-:W-:-:S07]  /*18740*/  FADD.FTZ R5, R113, R48 ;  /* 0x0000003071057221 */ /* 0x002fce0000010000 */
[----:B------:R-:W-:Y:S08]  /*18750*/  MUFU.EX2 R35, R35 ;  /* 0x0000002300237308 */ /* 0x000ff00000000800 */
[----:B------:R-:W1:Y:S01]  /*18760*/  MUFU.EX2 R38, R38 ;  /* 0x0000002600267308 */ /* 0x000e620000000800 */
[----:B----4-:R-:W-:-:S07]  /*18770*/  FADD.FTZ R12, R216, R5 ;  /* 0x00000005d80c7221 */ /* 0x010fce0000010000 */
[----:B------:R-:W-:Y:S01]  /*18780*/  MUFU.EX2 R43, R43 ;  /* 0x0000002b002b7308 */ /* 0x000fe20000000800 */
[----:B-----5:R-:W-:-:S07]  /*18790*/  F2FP.SATFINITE.E4M3.F32.PACK_AB_MERGE_C R15, R34, R15, RZ ;  /* 0x0000000f220f723e */ /* 0x020fce00048070ff */
[----:B------:R-:W4:Y:S01]  /*187a0*/  MUFU.EX2 R46, R47 ;  /* 0x0000002f002e7308 */ /* 0x000f220000000800 */
[----:B--2---:R-:W-:-:S07]  /*187b0*/  F2FP.SATFINITE.E4M3.F32.PACK_AB_MERGE_C R223, R21, R36, RZ ;  /* 0x0000002415df723e */ /* 0x004fce00048070ff */
[----:B------:R-:W2:Y:S01]  /*187c0*/  MUFU.EX2 R55, R55 ;  /* 0x0000003700377308 */ /* 0x000ea20000000800 */
[----:B------:R-:W-:-:S01]  /*187d0*/  FADD.FTZ R34, R34, R7 ;  /* 0x0000000722227221 */ /* 0x000fc20000010000 */
[----:B---3--:R-:W-:Y:S01]  /*187e0*/  F2FP.SATFINITE.E4M3.F32.PACK_AB_MERGE_C R5, R6, R115, RZ ;  /* 0x000000730605723e */ /* 0x008fe200048070ff */
[----:B------:R-:W-:-:S05]  /*187f0*/  FADD.FTZ R115, R115, R12 ;  /* 0x0000000c73737221 */ /* 0x000fca0000010000 */
[----:B------:R-:W-:Y:S01]  /*18800*/  MUFU.EX2 R39, R39 ;  /* 0x0000002700277308 */ /* 0x000fe20000000800 */
[----:B-1----:R-:W-:-:S07]  /*18810*/  F2FP.SATFINITE.E4M3.F32.PACK_AB_MERGE_C R223, R38, R35, R223 ;  /* 0x0000002326df723e */ /* 0x002fce00048070df */
[----:B------:R-:W1:Y:S08]  /*18820*/  MUFU.EX2 R44, R83 ;  /* 0x00000053002c7308 */ /* 0x000e700000000800 */
[----:B------:R-:W3:Y:S01]  /*18830*/  MUFU.EX2 R4, R81 ;  /* 0x0000005100047308 */ /* 0x000ee20000000800 */
[----:B------:R-:W-:-:S01]  /*18840*/  FADD.FTZ R35, R35, R34 ;  /* 0x0000002223237221 */ /* 0x000fc20000010000 */
[----:B------:R-:W-:Y:S01]  /*18850*/  FADD.FTZ R6, R6, R115 ;  /* 0x0000007306067221 */ /* 0x000fe20000010000 */
[----:B------:R-:W-:-:S05]  /*18860*/  @P0 IMAD.HI.U32 R12, R96, R9, RZ ;  /* 0x00000009600c0227 */ /* 0x000fca00078e00ff */
[----:B------:R-:W5:Y:S01]  /*18870*/  MUFU.EX2 R117, R117 ;  /* 0x0000007500757308 */ /* 0x000f620000000800 */
[----:B------:R-:W-:-:S01]  /*18880*/  FADD.FTZ R35, R38, R35 ;  /* 0x0000002326237221 */ /* 0x000fc20000010000 */
[----:B------:R-:W-:-:S06]  /*18890*/  F2FP.SATFINITE.E4M3.F32.PACK_AB_MERGE_C R216, R216, R113, R5 ;  /* 0x00000071d8d8723e */ /* 0x000fcc0004807005 */
[----:B------:R-:W-:Y:S01]  /*188a0*/  MUFU.EX2 R31, R31 ;  /* 0x0000001f001f7308 */ /* 0x000fe20000000800 */
[----:B------:R-:W-:-:S07]  /*188b0*/  IMAD.MOV.U32 R11, RZ, RZ, R96 ;  /* 0x000000ffff0b7224 */ /* 0x000fce00078e0060 */
[----:B------:R-:W5:Y:S01]  /*188c0*/  MUFU.EX2 R42, R42 ;  /* 0x0000002a002a7308 */ /* 0x000f620000000800 */
[----:B----4-:R-:W-:Y:S01]  /*188d0*/  F2FP.SATFINITE.E4M3.F32.PACK_AB_MERGE_C R9, R46, R43, RZ ;  /* 0x0000002b2e09723e */ /* 0x010fe200048070ff */
[----:B--2---:R-:W-:-:S06]  /*188e0*/  FADD.FTZ R5, R55, R6 ;  /* 0x0000000637057221 */ /* 0x004fcc0000010000 */
[----:B------:R-:W2:Y:S01]  /*188f0*/  MUFU.EX2 R27, R27 ;  /* 0x0000001b001b7308 */ /* 0x000ea20000000800 */
[----:B0-----:R-:W-:Y:S01]  /*18900*/  @P0 SHF.R.U32.HI R11, RZ, R13, R12 ;  /* 0x0000000dff0b0219 */ /* 0x001fe2000001160c */
[----:B------:R-:W-:-:S06]  /*18910*/  FADD.FTZ R36, R36, R35 ;  /* 0x0000002324247221 */ /* 0x000fcc0000010000 */
[----:B------:R-:W0:Y:S01]  /*18920*/  MUFU.EX2 R40, R40 ;  /* 0x0000002800287308 */ /* 0x000e220000000800 */
[----:B-1----:R-:W-:Y:S01]  /*18930*/  F2FP.SATFINITE.E4M3.F32.PACK_AB_MERGE_C R219, R44, R39, R9 ;  /* 0x000000272cdb723e */ /* 0x002fe20004807009 */
[----:B---3--:R-:W-:Y:S01]  /*18940*/  FADD.FTZ R6, R4, R5 ;  /* 0x0000000504067221 */ /* 0x008fe20000010000 */
[----:B------:R-:W-:Y:S01]  /*18950*/  IADD3 R9, R11, R92, -R94 ;  /* 0x0000005c0b097210 */ /* 0x000fe20007ffe85e */
[----:B------:R-:W-:Y:S02]  /*18960*/  FADD.FTZ R36, R21, R36 ;  /* 0x0000002415247221 */ /* 0x000fe40000010000 */
[----:B-----5:R-:W-:-:S01]  /*18970*/  FADD.FTZ R5, R117, R6 ;  /* 0x0000000675057221 */ /* 0x020fc20000010000 */
[----:B------:R-:W-:Y:S02]  /*18980*/  SHF.R.S32.HI R6, RZ, 0x1f, R9 ;  /* 0x0000001fff067819 */ /* 0x000fe40000011409 */
[----:B------:R-:W-:Y:S01]  /*18990*/  F2FP.SATFINITE.E4M3.F32.PACK_AB_MERGE_C R217, R42, R31, RZ ;  /* 0x0000001f2ad9723e */ /* 0x000fe200048070ff */
[----:B--2---:R-:W-:Y:S01]  /*189a0*/  FADD.FTZ R7, R27, R36 ;  /* 0x000000241b077221 */ /* 0x004fe20000010000 */
[----:B------:R-:W-:Y:S01]  /*189b0*/  LEA.HI R6, R6, R9, RZ, 0x7 ;  /* 0x0000000906067211 */ /* 0x000fe200078f38ff */
[----:B------:R-:W1:Y:S01]  /*189c0*/  MUFU.EX2 R10, R85 ;  /* 0x00000055000a7308 */ /* 0x000e620000000800 */
[C---:B0-----:R-:W-:Y:S01]  /*189d0*/  F2FP.SATFINITE.E4M3.F32.PACK_AB_MERGE_C R217, R40.reuse, R27, R217 ;  /* 0x0000001b28d9723e */ /* 0x041fe200048070d9 */
[----:B------:R-:W-:Y:S01]  /*189e0*/  FADD.FTZ R40, R40, R7 ;  /* 0x0000000728287221 */ /* 0x000fe20000010000 */
[----:B------:R-:W-:Y:S01]  /*189f0*/  SHF.R.S32.HI R6, RZ, 0x7, R6 ;  /* 0x00000007ff067819 */ /* 0x000fe20000011406 */
[----:B------:R-:W-:-:S02]  /*18a00*/  VIADD R9, R127, 0xfffffffe ;  /* 0xfffffffe7f097836 */ /* 0x000fc40000000000 */
[----:B------:R-:W-:-:S01]  /*18a10*/  FADD.FTZ R31, R31, R40 ;  /* 0x000000281f1f7221 */ /* 0x000fc20000010000 */
[----:B------:R-:W-:-:S03]  /*18a20*/  VIMNMX R14, RZ, R6, !PT ;  /* 0x00000006ff0e7248 */ /* 0x000fc60007fe0100 */
[----:B------:R-:W-:Y:S01]  /*18a30*/  FADD.FTZ R42, R42, R31 ;  /* 0x0000001f2a2a7221 */ /* 0x000fe20000010000 */
[----:B------:R-:W-:-:S03]  /*18a40*/  ISETP.GE.AND P2, PT, R9, R14, PT ;  /* 0x0000000e0900720c */ /* 0x000fc60003f46270 */
[----:B------:R-:W-:-:S04]  /*18a50*/  FADD.FTZ R7, R39, R42 ;  /* 0x0000002a27077221 */ /* 0x000fc80000010000 */
[----:B------:R-:W-:Y:S01]  /*18a60*/  FADD.FTZ R44, R44, R7 ;  /* 0x000000072c2c7221 */ /* 0x000fe20000010000 */
[----:B-1----:R-:W-:Y:S02]  /*18a70*/  F2FP.SATFINITE.E4M3.F32.PACK_AB_MERGE_C R7, R10, R117, RZ ;  /* 0x000000750a07723e */ /* 0x002fe400048070ff */
[----:B------:R-:W-:Y:S01]  /*18a80*/  F2FP.SATFINITE.E4M3.F32.PACK_AB_MERGE_C R228, R50, R51, RZ ;  /* 0x0000003332e4723e */ /* 0x000fe200048070ff */
[----:B------:R-:W-:-:S01]  /*18a90*/  FADD.FTZ R43, R43, R44 ;  /* 0x0000002c2b2b7221 */ /* 0x000fc20000010000 */
[----:B------:R-:W-:Y:S02]  /*18aa0*/  F2FP.SATFINITE.E4M3.F32.PACK_AB_MERGE_C R52, R52, R93, RZ ;  /* 0x0000005d3434723e */ /* 0x000fe400048070ff */
[----:B------:R-:W-:Y:S02]  /*18ab0*/  F2FP.SATFINITE.E4M3.F32.PACK_AB_MERGE_C R54, R54, R97, RZ ;  /* 0x000000613636723e */ /* 0x000fe400048070ff */
[----:B------:R-:W-:Y:S02]  /*18ac0*/  F2FP.SATFINITE.E4M3.F32.PACK_AB_MERGE_C R30, R45, R30, RZ ;  /* 0x0000001e2d1e723e */ /* 0x000fe400048070ff */
[----:B------:R-:W-:Y:S01]  /*18ad0*/  F2FP.SATFINITE.E4M3.F32.PACK_AB_MERGE_C R218, R4, R55, R7 ;  /* 0x0000003704da723e */ /* 0x000fe20004807007 */
[----:B------:R-:W-:Y:S01]  /*18ae0*/  FADD.FTZ R4, R46, R43 ;  /* 0x0000002b2e047221 */ /* 0x000fe20000010000 */
[----:B------:R-:W-:Y:S01]  /*18af0*/  F2FP.SATFINITE.E4M3.F32.PACK_AB_MERGE_C R227, R28, R227, R30 ;  /* 0x000000e31ce3723e */ /* 0x000fe2000480701e */
[----:B------:R-:W-:Y:S01]  /*18b00*/  FADD.FTZ R5, R10, R5 ;  /* 0x000000050a057221 */ /* 0x000fe20000010000 */
[----:B------:R-:W-:-:S02]  /*18b10*/  F2FP.SATFINITE.E4M3.F32.PACK_AB_MERGE_C R221, R32, R221, R15 ;  /* 0x000000dd20dd723e */ /* 0x000fc4000480700f */
[----:B------:R-:W-:Y:S02]  /*18b20*/  CS2R R150, SRZ ;  /* 0x0000000000967805 */ /* 0x000fe4000001ff00 */
[----:B------:R-:W-:Y:S02]  /*18b30*/  F2FP.SATFINITE.E4M3.F32.PACK_AB_MERGE_C R228, R26, R89, R228 ;  /* 0x000000591ae4723e */ /* 0x000fe400048070e4 */
[----:B------:R-:W-:Y:S02]  /*18b40*/  CS2R R148, SRZ ;  /* 0x0000000000947805 */ /* 0x000fe4000001ff00 */
[----:B------:R-:W-:Y:S02]  /*18b50*/  F2FP.SATFINITE.E4M3.F32.PACK_AB_MERGE_C R230, R230, R91, R52 ;  /* 0x0000005be6e6723e */ /* 0x000fe40004807034 */
[----:B------:R-:W-:Y:S02]  /*18b60*/  CS2R R146, SRZ ;  /* 0x0000000000927805 */ /* 0x000fe4000001ff00 */
        /* <DEDUP_REMOVED lines=66> */
[----:B------:R-:W-:Y:S01]  /*18f90*/  IMAD.MOV.U32 R13, RZ, RZ, R0 ;  /* 0x000000ffff0d7224 */ /* 0x000fe200078e0000 */
[----:B------:R-:W-:Y:S01]  /*18fa0*/  MOV R6, R235 ;  /* 0x000000eb00067202 */ /* 0x000fe20000000f00 */
[----:B------:R-:W-:Y:S02]  /*18fb0*/  IMAD.MOV.U32 R12, RZ, RZ, R3 ;  /* 0x000000ffff0c7224 */ /* 0x000fe400078e0003 */
[----:B------:R-:W-:-:S07]  /*18fc0*/  IMAD.MOV.U32 R151, RZ, RZ, RZ ;  /* 0x000000ffff977224 */ /* 0x000fce00078e00ff */
.L_x_2507:
        /* <DEDUP_REMOVED lines=8> */
.L_x_2498:
[----:B------:R-:W-:-:S05]  /*19050*/  VIADD R0, R234, 0x1 ;  /* 0x00000001ea007836 */ /* 0x000fca0000000000 */
[----:B------:R-:W-:-:S04]  /*19060*/  ISETP.NE.AND P3, PT, R0, 0x2, PT ;  /* 0x000000020000780c */ /* 0x000fc80003f65270 */
[----:B------:R-:W-:Y:S02]  /*19070*/  SEL R3, R0, RZ, P3 ;  /* 0x000000ff00037207 */ /* 0x000fe40001800000 */
[----:B------:R-:W-:-:S03]  /*19080*/  SHF.L.U32 R0, R235, 0x1f, RZ ;  /* 0x0000001feb007819 */ /* 0x000fc600000006ff */
[----:B------:R-:W-:-:S04]  /*19090*/  IMAD R3, R3, 0x8, R18 ;  /* 0x0000000803037824 */ /* 0x000fc800078e0212 */
[----:B------:R0:W1:Y:S01]  /*190a0*/  SYNCS.PHASECHK.TRANS64.TRYWAIT P3, [R3+URZ+0x38830], R0 ;  /* 0x03883000030075a7 */ /* 0x000062000806017f */
[----:B------:R-:W-:Y:S05]  /*190b0*/  @!P1 BRA `(.L_x_2499) ;  /* 0x0000000000049947 */ /* 0x000fea0003800000 */
[----:B------:R-:W-:Y:S01]  /*190c0*/  BPT.TRAP 0x1 ;  /* 0x000000040000795c */ /* 0x000fe20000300000 */
.L_x_2499:
[----:B------:R-:W-:Y:S04]  /*190d0*/  BSSY B0, `(.L_x_2497) ;  /* 0x0000004000007945 */ /* 0x000fe80003800000 */
[----:B-1----:R-:W-:Y:S05]  /*190e0*/  @P3 BRA `(.L_x_2500) ;  /* 0x0000000000083947 */ /* 0x002fea0003800000 */
[----:B------:R-:W1:Y:S02]  /*190f0*/  SYNCS.PHASECHK.TRANS64.TRYWAIT P3, [R3+URZ+0x38830], R0 ;  /* 0x03883000030075a7 */ /* 0x000e64000806017f */
[----:B-1----:R-:W-:Y:S05]  /*19100*/  @!P3 BRA `(.L_x_2501) ;  /* 0x0000012c00b0b947 */ /* 0x002fea0003800000 */
.L_x_2500:
[----:B------:R-:W-:Y:S05]  /*19110*/  BSYNC B0 ;  /* 0x0000000000007941 */ /* 0x000fea0003800000 */
.L_x_2497:
        /* <DEDUP_REMOVED lines=29> */
[C---:B------:R-:W-:Y:S01]  /*192f0*/  R2UR UR19, R21.reuse ;  /* 0x00000000151372ca */ /* 0x040fe200000e0000 */
[----:B------:R-:W-:Y:S01]  /*19300*/  VIADD R0, R0, 0x8 ;  /* 0x0000000800007836 */ /* 0x000fe20000000000 */
[----:B------:R-:W-:Y:S02]  /*19310*/  R2UR UR26, R20 ;  /* 0x00000000141a72ca */ /* 0x000fe400000e0000 */
[----:B------:R-:W-:Y:S02]  /*19320*/  R2UR UR27, R21 ;  /* 0x00000000151b72ca */ /* 0x000fe400000e0000 */
[----:B------:R0:W-:Y:S01]  /*19330*/  BAR.SYNC.DEFER_BLOCKING R0, 0x100 ;  /* 0x000400000000751d */ /* 0x0001e20000010000 */
[----:B------:R-:W-:Y:S02]  /*19340*/  R2UR UR34, R10 ;  /* 0x000000000a2272ca */ /* 0x000fe400000e0000 */
[----:B------:R-:W-:-:S03]  /*19350*/  R2UR UR35, R11 ;  /* 0x000000000b2372ca */ /* 0x000fc600000e0000 */
        /* <DEDUP_REMOVED lines=27> */
.L_x_2503:
[----:B------:R-:W-:Y:S01]  /*19510*/  SHF.L.U32 R0, R6, 0x1f, RZ ;  /* 0x0000001f06007819 */ /* 0x000fe200000006ff */
[----:B------:R-:W-:-:S04]  /*19520*/  IMAD R3, R234, 0x8, R18 ;  /* 0x00000008ea037824 */ /* 0x000fc800078e0212 */
[----:B------:R0:W1:Y:S01]  /*19530*/  SYNCS.PHASECHK.TRANS64.TRYWAIT P2, [R3+URZ+0x38850], R0 ;  /* 0x03885000030075a7 */ /* 0x000062000804017f */
[----:B------:R-:W-:Y:S05]  /*19540*/  @!P1 BRA `(.L_x_2504) ;  /* 0x0000000000049947 */ /* 0x000fea0003800000 */
[----:B------:R-:W-:Y:S01]  /*19550*/  BPT.TRAP 0x1 ;  /* 0x000000040000795c */ /* 0x000fe20000300000 */
.L_x_2504:
[----:B-1----:R-:W-:Y:S05]  /*19560*/  @P2 BRA `(.L_x_2502) ;  /* 0x0000000000082947 */ /* 0x002fea0003800000 */
[----:B------:R-:W1:Y:S02]  /*19570*/  SYNCS.PHASECHK.TRANS64.TRYWAIT P2, [R3+URZ+0x38850], R0 ;  /* 0x03885000030075a7 */ /* 0x000e64000804017f */
[----:B-1----:R-:W-:Y:S05]  /*19580*/  @!P2 BRA `(.L_x_2505) ;  /* 0x0000012800a4a947 */ /* 0x002fea0003800000 */
.L_x_2502:
[----:B01----:R-:W-:Y:S01]  /*19590*/  VIADD R0, R18, 0x400 ;  /* 0x0000040012007836 */ /* 0x003fe20000000000 */
[----:B------:R-:W-:Y:S05]  /*195a0*/  WARPSYNC.ALL ;  /* 0x0000000000007948 */ /* 0x000fea0003800000 */
[----:B------:R-:W-:Y:S01]  /*195b0*/  SHF.R.U32.HI R0, RZ, 0x4, R0 ;  /* 0x00000004ff007819 */ /* 0x000fe20000011600 */
[----:B------:R-:W-:Y:S01]  /*195c0*/  IMAD.MOV.U32 R7, RZ, RZ, 0x40000040 ;  /* 0x40000040ff077424 */ /* 0x000fe200078e00ff */
[----:B------:R-:W2:Y:S04]  /*195d0*/  LDL R21, [R1+0xc] ;  /* 0x00000c0001157983 */ /* 0x000ea80000100800 */
[----:B------:R-:W2:Y:S01]  /*195e0*/  LDL R20, [R1+0x4] ;  /* 0x0000040001147983 */ /* 0x000ea20000100800 */
[----:B------:R-:W-:Y:S01]  /*195f0*/  LOP3.LUT R0, R0, 0x3fff, RZ, 0xc0, !PT ;  /* 0x00003fff00007812 */ /* 0x000fe200078ec0ff */
[----:B------:R-:W-:Y:S01]  /*19600*/  WARPGROUP.ARRIVE ;  /* 0x00000000000079c5 */ /* 0x000fe20000000000 */
[----:B------:R-:W-:Y:S01]  /*19610*/  R2UR UR7, R7 ;  /* 0x00000000070772ca */ /* 0x000fe200000e0000 */
[----:B------:R-:W-:Y:S01]  /*19620*/  IMAD.MOV.U32 R11, RZ, RZ, 0x40000040 ;  /* 0x40000040ff0b7424 */ /* 0x000fe200078e00ff */
[----:B------:R-:W-:Y:S01]  /*19630*/  LOP3.LUT R0, R0, 0x10000, RZ, 0xfc, !PT ;  /* 0x0001000000007812 */ /* 0x000fe200078efcff */
[----:B------:R-:W0:Y:S04]  /*19640*/  @P0 LDC R3, c[0x0][0x450] ;  /* 0x00011400ff030b82 */ /* 0x000e280000000800 */
[----:B------:R-:W-:-:S04]  /*19650*/  IMAD R6, R234, 0x800, R0 ;  /* 0x00000800ea067824 */ /* 0x000fc800078e0200 */
[----:B------:R-:W1:Y:S01]  /*19660*/  @P0 LDC R0, c[0x0][0x44c] ;  /* 0x00011300ff000b82 */ /* 0x000e620000000800 */
[----:B------:R-:W-:-:S13]  /*19670*/  R2UR UR6, R6 ;  /* 0x00000000060672ca */ /* 0x000fda00000e0000 */
[----:B------:R-:W-:Y:S01]  /*19680*/  QGMMA.64x256x32.F32.E4M3.E4M3 R24, R228, gdesc[UR4], R24, gsb0 ;  /* 0x03e00004e4187df3 */ /* 0x000fe20008000818 */
[----:B------:R-:W-:Y:S02]  /*19690*/  IADD3 R10, R6, 0x2, RZ ;  /* 0x00000002060a7810 */ /* 0x000fe40007ffe0ff */
[----:B------:R-:W-:Y:S02]  /*196a0*/  R2UR UR7, R11 ;  /* 0x000000000b0772ca */ /* 0x000fe400000e0000 */
[----:B------:R-:W-:Y:S01]  /*196b0*/  R2UR UR6, R10 ;  /* 0x000000000a0672ca */ /* 0x000fe200000e0000 */
[----:B------:R-:W-:Y:S02]  /*196c0*/  WARPGROUP.DEPBAR.LE gsb0, 0x0 ;  /* 0x00008000000079c5 */ /* 0x000fe40000010000 */
[----:B------:R-:W3:Y:S04]  /*196d0*/  LDL R229, [R1] ;  /* 0x0000000001e57983 */ /* 0x000ee80000100800 */
[----:B------:R-:W3:Y:S04]  /*196e0*/  LDL R230, [R1+0x48] ;  /* 0x0000480001e67983 */ /* 0x000ee80000100800 */
[----:B------:R-:W4:Y:S01]  /*196f0*/  LDL R231, [R1+0x44] ;  /* 0x0000440001e77983 */ /* 0x000f220000100800 */
[----:B------:R-:W-:Y:S01]  /*19700*/  WARPGROUP.ARRIVE ;  /* 0x00000000000079c5 */ /* 0x000fe20000000000 */
[----:B------:R-:W-:-:S02]  /*19710*/  VIADD R10, R6, 0x4 ;  /* 0x00000004060a7836 */ /* 0x000fc40000000000 */
[----:B------:R-:W-:Y:S02]  /*19720*/  IMAD.MOV.U32 R11, RZ, RZ, 0x40000040 ;  /* 0x40000040ff0b7424 */ /* 0x000fe400078e00ff */
[----:B------:R-:W-:-:S06]  /*19730*/  VIADD R6, R6, 0x6 ;  /* 0x0000000606067836 */ /* 0x000fcc0000000000 */
[----:B------:R-:W-:Y:S01]  /*19740*/  QGMMA.64x256x32.F32.E4M3.E4M3 R24, R224, gdesc[UR4], R24, gsb0 ;  /* 0x03e00004e0187df3 */ /* 0x000fe20008000818 */
[----:B------:R-:W-:Y:S02]  /*19750*/  R2UR UR6, R10 ;  /* 0x000000000a0672ca */ /* 0x000fe400000e0000 */
[----:B------:R-:W-:Y:S01]  /*19760*/  R2UR UR7, R11 ;  /* 0x000000000b0772ca */ /* 0x000fe200000e0000 */
[----:B------:R-:W-:Y:S02]  /*19770*/  WARPGROUP.DEPBAR.LE gsb0, 0x0 ;  /* 0x00008000000079c5 */ /* 0x000fe40000010000 */
[----:B------:R-:W-:-:S15]  /*19780*/  WARPGROUP.ARRIVE ;  /* 0x00000000000079c5 */ /* 0x000fde0000000000 */
[----:B------:R-:W-:-:S07]  /*19790*/  NOP ;  /* 0x0000000000007918 */ /* 0x000fce0000000000 */
[----:B------:R-:W-:Y:S01]  /*197a0*/  QGMMA.64x256x32.F32.E4M3.E4M3 R24, R220, gdesc[UR4], R24, gsb0 ;  /* 0x03e00004dc187df3 */ /* 0x000fe20008000818 */
[----:B------:R-:W-:Y:S01]  /*197b0*/  R2UR UR6, R6 ;  /* 0x00000000060672ca */ /* 0x000fe200000e0000 */
[----:B---3--:R-:W-:-:S04]  /*197c0*/  IMAD.IADD R7, R230, 0x1, R229 ;  /* 0x00000001e6077824 */ /* 0x008fc800078e02e5 */
[----:B-1----:R-:W-:-:S05]  /*197d0*/  @P0 IMAD.HI.U32 R0, R7, R0, RZ ;  /* 0x0000000007000227 */ /* 0x002fca00078e00ff */
[----:B0-----:R-:W-:Y:S01]  /*197e0*/  @P0 SHF.R.U32.HI R7, RZ, R3, R0 ;  /* 0x00000003ff070219 */ /* 0x001fe20000011600 */
[----:B------:R-:W-:-:S04]  /*197f0*/  IMAD.MOV.U32 R0, RZ, RZ, -0x80 ;  /* 0xffffff80ff007424 */ /* 0x000fc800078e00ff */
[----:B------:R-:W0:Y:S01]  /*19800*/  SHFL.IDX PT, R3, R7, RZ, 0x1c1f ;  /* 0x001c1fff07037589 */ /* 0x000e2200000e0000 */
[----:B------:R-:W-:-:S04]  /*19810*/  IMAD R0, R9, R0, 0x1 ;  /* 0x0000000109007424 */ /* 0x000fc800078e0200 */
[----:B----4-:R-:W-:Y:S02]  /*19820*/  IMAD R0, R231, -0x2, R0 ;  /* 0xfffffffee7007824 */ /* 0x010fe400078e0200 */
[----:B------:R-:W1:Y:S03]  /*19830*/  S2R R231, SR_TID.X ;  /* 0x0000000000e77919 */ /* 0x000e660000002100 */
[----:B--2---:R-:W-:-:S05]  /*19840*/  IADD3 R0, -R20, R0, R21 ;  /* 0x0000000014007210 */ /* 0x004fca0007ffe115 */
[----:B0-----:R-:W-:-:S05]  /*19850*/  IMAD.IADD R3, R0, 0x1, R3 ;  /* 0x0000000100037824 */ /* 0x001fca00078e0203 */
[C---:B------:R-:W-:Y:S02]  /*19860*/  ISETP.GT.AND P2, PT, R3.reuse, RZ, PT ;  /* 0x000000ff0300720c */ /* 0x040fe40003f44270 */
[C---:B------:R-:W-:Y:S02]  /*19870*/  ISETP.GT.AND P3, PT, R3.reuse, 0x1, PT ;  /* 0x000000010300780c */ /* 0x040fe40003f64270 */
        /* <DEDUP_REMOVED lines=92> */
[----:B------:R-:W-:-:S04]  /*19e40*/  FMNMX.FTZ R3, R212, R10, !PT ;  /* 0x0000000ad4037209 */ /* 0x000fc80007810000 */
[----:B------:R-:W-:-:S05]  /*19e50*/  FMNMX.FTZ R3, R213, R3, !PT ;  /* 0x00000003d5037209 */ /* 0x000fca0007810000 */
[----:B------:R-:W0:Y:S01]  /*19e60*/  SHFL.BFLY PT, R10, R3, 0x2, 0x1f ;  /* 0x0c401f00030a7f89 */ /* 0x000e2200000e0000 */
[----:B------:R-:W-:Y:S02]  /*19e70*/  WARPGROUP.DEPBAR.LE gsb0, 0x0 ;  /* 0x00008000000079c5 */ /* 0x000fe40000010000 */
[----:B------:R-:W-:Y:S01]  /*19e80*/  WARPGROUP.ARRIVE ;  /* 0x00000000000079c5 */ /* 0x000fe20000000000 */
[----:B-1----:R-:W-:Y:S02]  /*19e90*/  LOP3.LUT R220, R231, 0x7f, RZ, 0xc0, !PT ;  /* 0x0000007fe7dc7812 */ /* 0x002fe400078ec0ff */
[----:B0-----:R-:W-:-:S03]  /*19ea0*/  FMNMX.FTZ R3, R3, R10, !PT ;  /* 0x0000000a03037209 */ /* 0x001fc60007810000 */
[----:B------:R-:W0:Y:S01]  /*19eb0*/  S2R R231, SR_TID.X ;  /* 0x0000000000e77919 */ /* 0x000e220000002100 */
[----:B------:R1:W2:Y:S04]  /*19ec0*/  SHFL.IDX PT, R10, R7, 0x1, 0x1c1f ;  /* 0x003c1f00070a7f89 */ /* 0x0002a800000e0000 */
[----:B------:R-:W3:Y:S01]  /*19ed0*/  SHFL.BFLY PT, R11, R3, 0x1, 0x1f ;  /* 0x0c201f00030b7f89 */ /* 0x000ee200000e0000 */
[----:B-1----:R-:W-:-:S05]  /*19ee0*/  IMAD.MOV.U32 R7, RZ, RZ, 0x40000040 ;  /* 0x40000040ff077424 */ /* 0x002fca00078e00ff */
[----:B------:R-:W-:Y:S01]  /*19ef0*/  R2UR UR7, R7 ;  /* 0x00000000070772ca */ /* 0x000fe200000e0000 */
[----:B--2---:R-:W-:-:S12]  /*19f00*/  IMAD.IADD R10, R0, 0x1, R10 ;  /* 0x00000001000a7824 */ /* 0x004fd800078e020a */
[----:B------:R-:W-:Y:S01]  /*19f10*/  QGMMA.64x256x32.F32.E4M3.E4M3 R24, R216, gdesc[UR4], R24, gsb0 ;  /* 0x03e00004d8187df3 */ /* 0x000fe20008000818 */
[----:B---3--:R-:W-:Y:S02]  /*19f20*/  FMNMX.FTZ R3, R3, R11, !PT ;  /* 0x0000000b03037209 */ /* 0x008fe40007810000 */
[C---:B------:R-:W-:Y:S02]  /*19f30*/  ISETP.GT.AND P3, PT, R10.reuse, RZ, PT ;  /* 0x000000ff0a00720c */ /* 0x040fe40003f64270 */
[----:B------:R-:W-:Y:S01]  /*19f40*/  ISETP.GT.AND P4, PT, R10, 0x1, PT ;  /* 0x000000010a00780c */ /* 0x000fe20003f84270 */
[----:B------:R-:W-:-:S01]  /*19f50*/  FFMA.FTZ R7, R2, R3, -8 ;  /* 0xc100000002077423 */ /* 0x000fc20000010003 */
        /* <DEDUP_REMOVED lines=88> */
[----:B------:R-:W-:Y:S02]  /*1a4e0*/  FSETP.NEU.FTZ.AND P3, PT, R3, -INF , PT ;  /* 0xff8000000300780b */ /* 0x000fe40003f7d000 */
[----:B------:R-:W-:Y:S02]  /*1a4f0*/  ISETP.GT.AND P4, PT, R10, 0x79, PT ;  /* 0x000000790a00780c */ /* 0x000fe40003f84270 */
[----:B------:R-:W-:Y:S02]  /*1a500*/  FSEL R214, R214, -INF , P2 ;  /* 0xff800000d6d67808 */ /* 0x000fe40001000000 */
[----:B------:R-:W-:Y:S02]  /*1a510*/  FMNMX.FTZ R0, R211, R0, !PT ;  /* 0x00000000d3007209 */ /* 0x000fe40007810000 */
[----:B------:R-:W-:-:S02]  /*1a520*/  FSEL R7, R7, RZ, P3 ;  /* 0x000000ff07077208 */ /* 0x000fc40001800000 */
[----:B------:R-:W-:Y:S02]  /*1a530*/  FSEL R215, R215, -INF , P4 ;  /* 0xff800000d7d77808 */ /* 0x000fe40002000000 */
[----:B------:R-:W-:Y:S01]  /*1a540*/  FMNMX.FTZ R0, R214, R0, !PT ;  /* 0x00000000d6007209 */ /* 0x000fe20007810000 */
[----:B------:R-:W-:-:S01]  /*1a550*/  FFMA.FTZ R20, R2, R156, -R7 ;  /* 0x0000009c02147223 */ /* 0x000fc20000010807 */
[C-C-:B------:R-:W-:Y:S01]  /*1a560*/  FFMA.FTZ R156, R2.reuse, R165, -R7.reuse ;  /* 0x000000a5029c7223 */ /* 0x140fe20000010807 */
[----:B------:R-:W-:-:S01]  /*1a570*/  FFMA.FTZ R165, R2, R176, -R7 ;  /* 0x000000b002a57223 */ /* 0x000fc20000010807 */
[----:B------:R-:W-:Y:S01]  /*1a580*/  FMNMX.FTZ R0, R215, R0, !PT ;  /* 0x00000000d7007209 */ /* 0x000fe20007810000 */
[----:B------:R-:W-:-:S01]  /*1a590*/  FFMA.FTZ R176, R2, R185, -R7 ;  /* 0x000000b902b07223 */ /* 0x000fc20000010807 */
[C-C-:B------:R-:W-:Y:S01]  /*1a5a0*/  FFMA.FTZ R21, R2.reuse, R157, -R7.reuse ;  /* 0x0000009d02157223 */ /* 0x140fe20000010807 */
[----:B------:R-:W-:-:S01]  /*1a5b0*/  FFMA.FTZ R157, R2, R168, -R7 ;  /* 0x000000a8029d7223 */ /* 0x000fc20000010807 */
[C-C-:B------:R-:W-:Y:S01]  /*1a5c0*/  FFMA.FTZ R168, R2.reuse, R177, -R7.reuse ;  /* 0x000000b102a87223 */ /* 0x140fe20000010807 */
[----:B------:R-:W1:Y:S01]  /*1a5d0*/  SHFL.BFLY PT, R185, R0, 0x2, 0x1f ;  /* 0x0c401f0000b97f89 */ /* 0x000e6200000e0000 */
[----:B------:R-:W-:-:S01]  /*1a5e0*/  FFMA.FTZ R177, R2, R188, -R7 ;  /* 0x000000bc02b17223 */ /* 0x000fc20000010807 */
[C-C-:B------:R-:W-:Y:S01]  /*1a5f0*/  FFMA.FTZ R188, R2.reuse, R196, -R7.reuse ;  /* 0x000000c402bc7223 */ /* 0x140fe20000010807 */
        /* <DEDUP_REMOVED lines=19> */
[----:B------:R-:W-:Y:S01]  /*1a730*/  ISETP.NE.AND P4, PT, R220, RZ, PT ;  /* 0x000000ffdc00720c */ /* 0x000fe20003f85270 */
[----:B------:R-:W-:Y:S01]  /*1a740*/  MUFU.EX2 R6, R6 ;  /* 0x0000000600067308 */ /* 0x000fe20000000800 */
[----:B-1----:R-:W-:Y:S01]  /*1a750*/  FMNMX.FTZ R0, R0, R185, !PT ;  /* 0x000000b900007209 */ /* 0x002fe20007810000 */
[C---:B------:R-:W-:Y:S01]  /*1a760*/  FFMA.FTZ R185, R2.reuse, R201, -R7 ;  /* 0x000000c902b97223 */ /* 0x040fe20000010807 */
[----:B0-----:R-:W-:Y:S01]  /*1a770*/  SHF.R.U32.HI R220, RZ, 0x7, R231 ;  /* 0x00000007ffdc7819 */ /* 0x001fe200000116e7 */
[----:B------:R-:W-:-:S02]  /*1a780*/  FFMA.FTZ R201, R2, R209, -R7 ;  /* 0x000000d102c97223 */ /* 0x000fc40000010807 */
[----:B------:R-:W0:Y:S02]  /*1a790*/  SHFL.BFLY PT, R196, R0, 0x1, 0x1f ;  /* 0x0c201f0000c47f89 */ /* 0x000e2400000e0000 */
[----:B------:R-:W-:Y:S08]  /*1a7a0*/  MUFU.EX2 R11, R11 ;  /* 0x0000000b000b7308 */ /* 0x000ff00000000800 */
[----:B------:R-:W-:Y:S08]  /*1a7b0*/  MUFU.EX2 R20, R20 ;  /* 0x0000001400147308 */ /* 0x000ff00000000800 */
[----:B------:R-:W-:Y:S01]  /*1a7c0*/  MUFU.EX2 R21, R21 ;  /* 0x0000001500157308 */ /* 0x000fe20000000800 */
[----:B0-----:R-:W-:Y:S01]  /*1a7d0*/  FMNMX.FTZ R0, R0, R196, !PT ;  /* 0x000000c400007209 */ /* 0x001fe20007810000 */
[----:B------:R-:W-:-:S06]  /*1a7e0*/  FFMA.FTZ R196, R2, R212, -R7 ;  /* 0x000000d402c47223 */ /* 0x000fcc0000010807 */
[----:B------:R-:W-:Y:S01]  /*1a7f0*/  MUFU.EX2 R10, R10 ;  /* 0x0000000a000a7308 */ /* 0x000fe20000000800 */
[----:B------:R-:W-:-:S01]  /*1a800*/  FFMA.FTZ R7, R2, R213, -R7 ;  /* 0x000000d502077223 */ /* 0x000fc20000010807 */
[----:B------:R-:W-:Y:S01]  /*1a810*/  FSETP.NEU.FTZ.AND P2, PT, R0, -INF , PT ;  /* 0xff8000000000780b */ /* 0x000fe20003f5d000 */
[----:B------:R-:W-:-:S03]  /*1a820*/  FFMA.FTZ R205, R2, R0, -8 ;  /* 0xc100000002cd7423 */ /* 0x000fc60000010000 */
[----:B------:R-:W-:Y:S02]  /*1a830*/  FSEL R204, R0, RZ, P2 ;  /* 0x000000ff00cc7208 */ /* 0x000fe40001000000 */
[----:B------:R-:W-:Y:S01]  /*1a840*/  FSEL R205, R205, RZ, P2 ;  /* 0x000000ffcdcd7208 */ /* 0x000fe20001000000 */
[----:B------:R-:W-:Y:S01]  /*1a850*/  MUFU.EX2 R152, R152 ;  /* 0x0000009800987308 */ /* 0x000fe20000000800 */
[----:B------:R-:W-:Y:S02]  /*1a860*/  WARPGROUP.DEPBAR.LE gsb0, 0x0 ;  /* 0x00008000000079c5 */ /* 0x000fe40000010000 */
[----:B------:R-:W-:Y:S01]  /*1a870*/  FADD.FTZ R204, -R204, R13 ;  /* 0x0000000dcccc7221 */ /* 0x000fe20000010100 */
[----:B------:R-:W-:-:S01]  /*1a880*/  FFMA.FTZ R208, R2, R182, -R205 ;  /* 0x000000b602d07223 */ /* 0x000fc200000108cd */
[----:B------:R-:W-:Y:S01]  /*1a890*/  FSEL R182, R3, RZ, P3 ;  /* 0x000000ff03b67208 */ /* 0x000fe20001800000 */
[----:B------:R-:W-:-:S01]  /*1a8a0*/  FFMA.FTZ R154, R2, R154, -R205 ;  /* 0x0000009a029a7223 */ /* 0x000fc200000108cd */
[C---:B------:R-:W-:Y:S01]  /*1a8b0*/  FMUL.FTZ R204, R2.reuse, R204 ;  /* 0x000000cc02cc7220 */ /* 0x040fe20000410000 */
[----:B------:R-:W-:-:S01]  /*1a8c0*/  FFMA.FTZ R155, R2, R155, -R205 ;  /* 0x0000009b029b7223 */ /* 0x000fc200000108cd */
[----:B------:R-:W-:Y:S01]  /*1a8d0*/  FFMA.FTZ R158, R2, R158, -R205 ;  /* 0x0000009e029e7223 */ /* 0x000fe200000108cd */
[----:B------:R-:W-:-:S01]  /*1a8e0*/  FADD.FTZ R182, -R182, R12 ;  /* 0x0000000cb6b67221 */ /* 0x000fc20000010100 */
[----:B------:R-:W-:Y:S01]  /*1a8f0*/  FFMA.FTZ R159, R2, R159, -R205 ;  /* 0x0000009f029f7223 */ /* 0x000fe200000108cd */
[----:B------:R-:W-:Y:S01]  /*1a900*/  MUFU.EX2 R154, R154 ;  /* 0x0000009a009a7308 */ /* 0x000fe20000000800 */
[----:B------:R-:W-:-:S02]  /*1a910*/  @!P4 IMAD R13, R15, 0x8, R18 ;  /* 0x000000080f0dc824 */ /* 0x000fc400078e0212 */
[C---:B------:R-:W-:Y:S01]  /*1a920*/  FMUL.FTZ R182, R2.reuse, R182 ;  /* 0x000000b602b67220 */ /* 0x040fe20000410000 */
[----:B------:R-:W-:-:S01]  /*1a930*/  FFMA.FTZ R162, R2, R162, -R205 ;  /* 0x000000a202a27223 */ /* 0x000fc200000108cd */
[C-C-:B------:R-:W-:Y:S01]  /*1a940*/  FFMA.FTZ R12, R2.reuse, R183, -R205.reuse ;  /* 0x000000b7020c7223 */ /* 0x140fe200000108cd */
[----:B------:R-:W-:-:S01]  /*1a950*/  FFMA.FTZ R163, R2, R163, -R205 ;  /* 0x000000a302a37223 */ /* 0x000fc200000108cd */
[----:B------:R-:W-:Y:S01]  /*1a960*/  @!P4 IADD3 R13, R13, 0x38840, RZ ;  /* 0x000388400d0dc810 */ /* 0x000fe20007ffe0ff */
[----:B------:R-:W-:-:S01]  /*1a970*/  FFMA.FTZ R166, R2, R166, -R205 ;  /* 0x000000a602a67223 */ /* 0x000fc200000108cd */
[----:B------:R-:W0:Y:S01]  /*1a980*/  MUFU.EX2 R182, R182 ;  /* 0x000000b600b67308 */ /* 0x000e220000000800 */
[----:B------:R-:W-:Y:S01]  /*1a990*/  IADD3 R183, -R220, 0xb, RZ ;  /* 0x0000000bdcb77810 */ /* 0x000fe20007ffe1ff */
[C---:B------:R-:W-:Y:S01]  /*1a9a0*/  FFMA.FTZ R167, R2.reuse, R167, -R205 ;  /* 0x000000a702a77223 */ /* 0x040fe200000108cd */
[----:B------:R-:W-:Y:S01]  /*1a9b0*/  @!P4 PRMT R13, RZ, 0x654, R13 ;  /* 0x00000654ff0dc816 */ /* 0x000fe2000000000d */
[C-C-:B------:R-:W-:Y:S01]  /*1a9c0*/  FFMA.FTZ R170, R2.reuse, R170, -R205.reuse ;  /* 0x000000aa02aa7223 */ /* 0x140fe200000108cd */
[----:B------:R-:W-:-:S01]  /*1a9d0*/  FFMA.FTZ R171, R2, R171, -R205 ;  /* 0x000000ab02ab7223 */ /* 0x000fc200000108cd */
[----:B------:R1:W-:Y:S06]  /*1a9e0*/  BAR.ARV R183, 0x100 ;  /* 0x000400b70000751d */ /* 0x0003ec0000002000 */
[----:B------:R-:W2:Y:S01]  /*1a9f0*/  MUFU.EX2 R204, R204 ;  /* 0x000000cc00cc7308 */ /* 0x000ea20000000800 */
[----:B------:R3:W-:Y:S01]  /*1aa00*/  @!P4 SYNCS.ARRIVE.TRANS64.RED.A1T0 RZ, [R13+URZ], RZ ;  /* 0x000000ff0dffc9a7 */ /* 0x0007e2000810043f */
[----:B------:R-:W-:-:S01]  /*1aa10*/  FFMA.FTZ R174, R2, R174, -R205 ;  /* 0x000000ae02ae7223 */ /* 0x000fc200000108cd */
[C-C-:B------:R-:W-:Y:S01]  /*1aa20*/  FFMA.FTZ R175, R2.reuse, R175, -R205.reuse ;  /* 0x000000af02af7223 */ /* 0x140fe200000108cd */
[----:B------:R-:W-:-:S01]  /*1aa30*/  FFMA.FTZ R178, R2, R178, -R205 ;  /* 0x000000b202b27223 */ /* 0x000fc200000108cd */
[----:B0-----:R-:W-:Y:S01]  /*1aa40*/  FFMA.FTZ R5, R182, R5, R6 ;  /* 0x00000005b6057223 */ /* 0x001fe20000010006 */
[----:B------:R-:W-:-:S01]  /*1aa50*/  FFMA.FTZ R179, R2, R179, -R205 ;  /* 0x000000b302b37223 */ /* 0x000fc200000108cd */
[----:B------:R-:W-:Y:S01]  /*1aa60*/  FFMA.FTZ R186, R2, R186, -R205 ;  /* 0x000000ba02ba7223 */ /* 0x000fe200000108cd */
[----:B------:R-:W3:Y:S01]  /*1aa70*/  MUFU.EX2 R155, R155 ;  /* 0x0000009b009b7308 */ /* 0x000ee20000000800 */
[----:B------:R-:W-:-:S01]  /*1aa80*/  FADD.FTZ R5, R11, R5 ;  /* 0x000000050b057221 */ /* 0x000fc20000010000 */
[C-C-:B------:R-:W-:Y:S01]  /*1aa90*/  FFMA.FTZ R187, R2.reuse, R187, -R205.reuse ;  /* 0x000000bb02bb7223 */ /* 0x140fe200000108cd */
[----:B------:R-:W-:-:S01]  /*1aaa0*/  FFMA.FTZ R190, R2, R190, -R205 ;  /* 0x000000be02be7223 */ /* 0x000fc200000108cd */
[C-C-:B------:R-:W-:Y:S01]  /*1aab0*/  FFMA.FTZ R191, R2.reuse, R191, -R205.reuse ;  /* 0x000000bf02bf7223 */ /* 0x140fe200000108cd */
[----:B------:R-:W-:-:S01]  /*1aac0*/  FFMA.FTZ R194, R2, R194, -R205 ;  /* 0x000000c202c27223 */ /* 0x000fc200000108cd */
[C-C-:B------:R-:W-:Y:S01]  /*1aad0*/  FFMA.FTZ R195, R2.reuse, R195, -R205.reuse ;  /* 0x000000c302c37223 */ /* 0x140fe200000108cd */
[----:B------:R-:W-:-:S01]  /*1aae0*/  FFMA.FTZ R198, R2, R198, -R205 ;  /* 0x000000c602c67223 */ /* 0x000fc200000108cd */
[----:B------:R-:W0:Y:S01]  /*1aaf0*/  MUFU.EX2 R158, R158 ;  /* 0x0000009e009e7308 */ /* 0x000e220000000800 */
[----:B--2---:R-:W-:-:S01]  /*1ab00*/  FFMA.FTZ R4, R204, R4, R154 ;  /* 0x00000004cc047223 */ /* 0x004fc2000001009a */
[C-C-:B------:R-:W-:Y:S01]  /*1ab10*/  FFMA.FTZ R199, R2.reuse, R199, -R205.reuse ;  /* 0x000000c702c77223 */ /* 0x140fe200000108cd */
[----:B------:R-:W-:-:S01]  /*1ab20*/  FFMA.FTZ R202, R2, R202, -R205 ;  /* 0x000000ca02ca7223 */ /* 0x000fc200000108cd */
[C-C-:B------:R-:W-:Y:S01]  /*1ab30*/  FFMA.FTZ R203, R2.reuse, R203, -R205.reuse ;  /* 0x000000cb02cb7223 */ /* 0x140fe200000108cd */
[----:B------:R-:W-:-:S01]  /*1ab40*/  FFMA.FTZ R206, R2, R206, -R205 ;  /* 0x000000ce02ce7223 */ /* 0x000fc200000108cd */
[C-C-:B------:R-:W-:Y:S01]  /*1ab50*/  FFMA.FTZ R207, R2.reuse, R207, -R205.reuse ;  /* 0x000000cf02cf7223 */ /* 0x140fe200000108cd */
[----:B------:R-:W-:-:S01]  /*1ab60*/  FFMA.FTZ R210, R2, R210, -R205 ;  /* 0x000000d202d27223 */ /* 0x000fc200000108cd */
[----:B------:R-:W2:Y:S01]  /*1ab70*/  MUFU.EX2 R159, R159 ;  /* 0x0000009f009f7308 */ /* 0x000ea20000000800 */
[----:B---3--:R-:W-:-:S01]  /*1ab80*/  FADD.FTZ R13, R155, R4 ;  /* 0x000000049b0d7221 */ /* 0x008fc20000010000 */
[----:B------:R-:W-:Y:S01]  /*1ab90*/  FADD.FTZ R4, R20, R5 ;  /* 0x0000000514047221 */ /* 0x000fe20000010000 */
[----:B------:R-:W-:-:S01]  /*1aba0*/  FFMA.FTZ R211, R2, R211, -R205 ;  /* 0x000000d302d37223 */ /* 0x000fc200000108cd */
[C-C-:B------:R-:W-:Y:S01]  /*1abb0*/  FFMA.FTZ R214, R2.reuse, R214, -R205.reuse ;  /* 0x000000d602d67223 */ /* 0x140fe200000108cd */
[----:B------:R-:W-:-:S01]  /*1abc0*/  FFMA.FTZ R205, R2, R215, -R205 ;  /* 0x000000d702cd7223 */ /* 0x000fc200000108cd */
[----:B------:R-:W-:-:S02]  /*1abd0*/  FADD.FTZ R4, R21, R4 ;  /* 0x0000000415047221 */ /* 0x000fc40000010000 */
[----:B------:R-:W3:Y:S01]  /*1abe0*/  MUFU.EX2 R162, R162 ;  /* 0x000000a200a27308 */ /* 0x000ee20000000800 */
[----:B0-----:R-:W-:-:S01]  /*1abf0*/  FADD.FTZ R5, R158, R13 ;  /* 0x0000000d9e057221 */ /* 0x001fc20000010000 */
[----:B------:R-:W-:-:S04]  /*1ac00*/  FADD.FTZ R4, R10, R4 ;  /* 0x000000040a047221 */ /* 0x000fc80000010000 */
[----:B------:R-:W-:Y:S02]  /*1ac10*/  FADD.FTZ R4, R152, R4 ;  /* 0x0000000498047221 */ /* 0x000fe40000010000 */
[----:B------:R-:W0:Y:S01]  /*1ac20*/  MUFU.EX2 R163, R163 ;  /* 0x000000a300a37308 */ /* 0x000e220000000800 */
[----:B--2---:R-:W-:-:S07]  /*1ac30*/  FADD.FTZ R5, R159, R5 ;  /* 0x000000059f057221 */ /* 0x004fce0000010000 */
        /* <DEDUP_REMOVED lines=103> */
[----:B---3--:R-:W-:-:S01]  /*1b2b0*/  FADD.FTZ R13, R214, R5 ;  /* 0x00000005d60d7221 */ /* 0x008fc20000010000 */
[----:B0-----:R-:W-:-:S03]  /*1b2c0*/  FADD.FTZ R5, R7, R4 ;  /* 0x0000000407057221 */ /* 0x001fc60000010000 */
[----:B--2---:R-:W-:Y:S01]  /*1b2d0*/  FADD.FTZ R4, R205, R13 ;  /* 0x0000000dcd047221 */ /* 0x004fe20000010000 */
[----:B-1----:R-:W-:Y:S06]  /*1b2e0*/  @!P1 BRA `(.L_x_2506) ;  /* 0x0000000000049947 */ /* 0x002fec0003800000 */
[----:B------:R-:W-:Y:S01]  /*1b2f0*/  BPT.TRAP 0x1 ;  /* 0x000000040000795c */ /* 0x000fe20000300000 */
.L_x_2506:
[----:B------:R-:W-:Y:S01]  /*1b300*/  IMAD R13, R234, 0x8, R18 ;  /* 0x00000008ea0d7824 */ /* 0x000fe200078e0212 */
[----:B------:R-:W-:Y:S01]  /*1b310*/  ISETP.GT.AND P2, PT, R9, R14, PT ;  /* 0x0000000e0900720c */ /* 0x000fe20003f44270 */
[----:B------:R-:W-:Y:S01]  /*1b320*/  IMAD.U32 R183, RZ, RZ, UR42 ;  /* 0x0000002affb77e24 */ /* 0x000fe2000f8e00ff */
[----:B------:R-:W-:Y:S01]  /*1b330*/  F2FP.SATFINITE.E4M3.F32.PACK_AB_MERGE_C R20, R21, R20, RZ ;  /* 0x000000141514723e */ /* 0x000fe200048070ff */
[----:B------:R-:W-:Y:S01]  /*1b340*/  VIADD R13, R13, 0x38860 ;  /* 0x000388600d0d7836 */ /* 0x000fe20000000000 */
[----:B------:R-:W-:Y:S01]  /*1b350*/  F2FP.SATFINITE.E4M3.F32.PACK_AB_MERGE_C R12, R12, R208, RZ ;  /* 0x000000d00c0c723e */ /* 0x000fe200048070ff */
[----:B------:R-:W-:Y:S01]  /*1b360*/  FMUL.FTZ R24, R24, R182 ;  /* 0x000000b618187220 */ /* 0x000fe20000410000 */
        /* <DEDUP_REMOVED lines=163> */
[----:B------:R-:W-:Y:S02]  /*1bda0*/  IMAD.MOV.U32 R234, RZ, RZ, R15 ;  /* 0x000000ffffea7224 */ /* 0x000fe400078e000f */
[----:B------:R-:W-:Y:S01]  /*1bdb0*/  IMAD.MOV.U32 R228, RZ, RZ, R11 ;  /* 0x000000ffffe47224 */ /* 0x000fe200078e000b */
[----:B------:R-:W-:Y:S06]  /*1bdc0*/  @P2 BRA `(.L_x_2507) ;  /* 0xffffffd000802947 */ /* 0x000fec000383ffff */
[----:B------:R-:W-:-:S07]  /*1bdd0*/  IMAD.MOV.U32 R234, RZ, RZ, R15 ;  /* 0x000000ffffea7224 */ /* 0x000fce00078e000f */
.L_x_2496:
[----:B------:R-:W-:-:S13]  /*1bde0*/  ISETP.GE.AND P0, PT, R9, RZ, PT ;  /* 0x000000ff0900720c */ /* 0x000fda0003f06270 */
[----:B------:R-:W-:Y:S05]  /*1bdf0*/  @!P0 BRA `(.L_x_2508) ;  /* 0x00000024001c8947 */ /* 0x000fea0003800000 */
[----:B------:R-:W-:Y:S01]  /*1be00*/  MOV R14, R0 ;  /* 0x00000000000e7202 */ /* 0x000fe20000000f00 */
[----:B------:R-:W-:Y:S02]  /*1be10*/  IMAD.MOV.U32 R12, RZ, RZ, R3 ;  /* 0x000000ffff0c7224 */ /* 0x000fe400078e0003 */
[----:B------:R-:W-:Y:S02]  /*1be20*/  IMAD.MOV.U32 R6, RZ, RZ, R235 ;  /* 0x000000ffff067224 */ /* 0x000fe400078e00eb */
[----:B------:R-:W-:-:S07]  /*1be30*/  IMAD.MOV.U32 R13, RZ, RZ, R234 ;  /* 0x000000ffff0d7224 */ /* 0x000fce00078e00ea */
.L_x_2519:
[----:B------:R-:W-:Y:S01]  /*1be40*/  ISETP.NE.AND P2, PT, R237, RZ, PT ;  /* 0x000000ffed00720c */ /* 0x000fe20003f45270 */
[----:B------:R-:W-:Y:S01]  /*1be50*/  VIADD R234, R13, 0x1 ;  /* 0x000000010dea7836 */ /* 0x000fe20000000000 */
[----:B------:R-:W-:Y:S05]  /*1be60*/  YIELD ;  /* 0x0000000000007946 */ /* 0x000fea0003800000 */
[----:B------:R-:W-:-:S04]  /*1be70*/  ISETP.NE.AND P0, PT, R234, 0x2, PT ;  /* 0x00000002ea00780c */ /* 0x000fc80003f05270 */
[----:B------:R-:W-:Y:S02]  /*1be80*/  SEL R235, RZ, 0x1, P0 ;  /* 0x00000001ffeb7807 */ /* 0x000fe40000000000 */
[----:B------:R-:W-:Y:S02]  /*1be90*/  SEL R234, R234, RZ, P0 ;  /* 0x000000ffeaea7207 */ /* 0x000fe40000000000 */
[----:B------:R-:W-:Y:S01]  /*1bea0*/  LOP3.LUT R235, R6, R235, RZ, 0x3c, !PT ;  /* 0x000000eb06eb7212 */ /* 0x000fe200078e3cff */
[----:B------:R-:W-:Y:S06]  /*1beb0*/  @P2 BRA `(.L_x_2509) ;  /* 0x0000000000302947 */ /* 0x000fec0003800000 */
[----:B------:R-:W-:Y:S05]  /*1bec0*/  @!P1 BRA `(.L_x_2510) ;  /* 0x0000000000049947 */ /* 0x000fea0003800000 */
[----:B------:R-:W-:Y:S01]  /*1bed0*/  BPT.TRAP 0x1 ;  /* 0x000000040000795c */ /* 0x000fe20000300000 */
.L_x_2510:
[----:B------:R-:W-:Y:S01]  /*1bee0*/  IMAD R0, R234, 0x8, R18 ;  /* 0x00000008ea007824 */ /* 0x000fe200078e0212 */
[----:B------:R-:W-:-:S04]  /*1bef0*/  SHF.L.U32 R3, R235, 0x1f, RZ ;  /* 0x0000001feb037819 */ /* 0x000fc800000006ff */
[----:B------:R0:W1:Y:S01]  /*1bf00*/  SYNCS.PHASECHK.TRANS64.TRYWAIT P0, [R0+URZ+0x38830], R3 ;  /* 0x03883003000075a7 */ /* 0x000062000800017f */
[----:B------:R-:W-:Y:S05]  /*1bf10*/  @!P1 BRA `(.L_x_2511) ;  /* 0x0000000000049947 */ /* 0x000fea0003800000 */
[----:B------:R-:W-:Y:S01]  /*1bf20*/  BPT.TRAP 0x1 ;  /* 0x000000040000795c */ /* 0x000fe20000300000 */
.L_x_2511:
[----:B------:R-:W-:Y:S04]  /*1bf30*/  BSSY B0, `(.L_x_2509) ;  /* 0x0000004000007945 */ /* 0x000fe80003800000 */
[----:B-1----:R-:W-:Y:S05]  /*1bf40*/  @P0 BRA `(.L_x_2512) ;  /* 0x0000000000080947 */ /* 0x002fea0003800000 */
[----:B------:R-:W1:Y:S02]  /*1bf50*/  SYNCS.PHASECHK.TRANS64.TRYWAIT P0, [R0+URZ+0x38830], R3 ;  /* 0x03883003000075a7 */ /* 0x000e64000800017f */
[----:B-1----:R-:W-:Y:S05]  /*1bf60*/  @!P0 BRA `(.L_x_2513) ;  /* 0x0000010000408947 */ /* 0x002fea0003800000 */
.L_x_2512:
[----:B------:R-:W-:Y:S05]  /*1bf70*/  BSYNC B0 ;  /* 0x0000000000007941 */ /* 0x000fea0003800000 */
.L_x_2509:
[----:B01----:R-:W0:Y:S01]  /*1bf80*/  S2R R0, SR_TID.X ;  /* 0x0000000000007919 */ /* 0x003e220000002100 */
[----:B------:R-:W-:Y:S05]  /*1bf90*/  WARPSYNC.ALL ;  /* 0x0000000000007948 */ /* 0x000fea0003800000 */
[----:B------:R-:W-:Y:S02]  /*1bfa0*/  IMAD R10, R234, 0x800, R8 ;  /* 0x00000800ea0a7824 */ /* 0x000fe400078e0208 */
[----:B------:R-:W-:Y:S02]  /*1bfb0*/  IMAD.MOV.U32 R11, RZ, RZ, 0x40000040 ;  /* 0x40000040ff0b7424 */ /* 0x000fe400078e00ff */
[C---:B------:R-:W-:Y:S01]  /*1bfc0*/  VIADD R152, R10.reuse, 0x2 ;  /* 0x000000020a987836 */ /* 0x040fe20000000000 */
[C---:B------:R-:W-:Y:S01]  /*1bfd0*/  R2UR UR14, R10.reuse ;  /* 0x000000000a0e72ca */ /* 0x040fe200000e0000 */
[----:B------:R-:W-:Y:S01]  /*1bfe0*/  VIADD R154, R10, 0x4 ;  /* 0x000000040a9a7836 */ /* 0x000fe20000000000 */
[----:B------:R-:W-:Y:S01]  /*1bff0*/  R2UR UR15, R11 ;  /* 0x000000000b0f72ca */ /* 0x000fe200000e0000 */
[----:B------:R-:W-:Y:S01]  /*1c000*/  IMAD.MOV.U32 R153, RZ, RZ, 0x40000040 ;  /* 0x40000040ff997424 */ /* 0x000fe200078e00ff */
[----:B------:R-:W-:Y:S01]  /*1c010*/  R2UR UR10, R152 ;  /* 0x00000000980a72ca */ /* 0x000fe200000e0000 */
[----:B------:R-:W-:Y:S01]  /*1c020*/  IMAD.MOV.U32 R155, RZ, RZ, 0x40000040 ;  /* 0x40000040ff9b7424 */ /* 0x000fe200078e00ff */
[----:B------:R-:W-:Y:S01]  /*1c030*/  R2UR UR6, R154 ;  /* 0x000000009a0672ca */ /* 0x000fe200000e0000 */
[C---:B------:R-:W-:Y:S01]  /*1c040*/  VIADD R152, R10.reuse, 0x400 ;  /* 0x000004000a987836 */ /* 0x040fe20000000000 */
[----:B------:R-:W-:Y:S01]  /*1c050*/  R2UR UR11, R153 ;  /* 0x00000000990b72ca */ /* 0x000fe200000e0000 */
[----:B------:R-:W-:Y:S01]  /*1c060*/  VIADD R154, R10, 0x404 ;  /* 0x000004040a9a7836 */ /* 0x000fe20000000000 */
[----:B------:R-:W-:Y:S01]  /*1c070*/  R2UR UR7, R155 ;  /* 0x000000009b0772ca */ /* 0x000fe200000e0000 */
[----:B------:R-:W-:Y:S01]  /*1c080*/  IMAD.MOV.U32 R21, RZ, RZ, 0x40000040 ;  /* 0x40000040ff157424 */ /* 0x000fe200078e00ff */
[----:B------:R-:W-:-:S02]  /*1c090*/  R2UR UR22, R152 ;  /* 0x00000000981672ca */ /* 0x000fc400000e0000 */
[----:B------:R-:W-:Y:S02]  /*1c0a0*/  R2UR UR23, R153 ;  /* 0x00000000991772ca */ /* 0x000fe400000e0000 */
[----:B------:R-:W-:Y:S02]  /*1c0b0*/  R2UR UR30, R154 ;  /* 0x000000009a1e72ca */ /* 0x000fe400000e0000 */
[----:B------:R-:W-:Y:S02]  /*1c0c0*/  R2UR UR31, R155 ;  /* 0x000000009b1f72ca */ /* 0x000fe400000e0000 */
[----:B------:R-:W-:Y:S02]  /*1c0d0*/  IADD3 R20, R10, 0x6, RZ ;  /* 0x000000060a147810 */ /* 0x000fe40007ffe0ff */
[----:B0-----:R-:W-:Y:S02]  /*1c0e0*/  SHF.R.U32.HI R0, RZ, 0x7, R0 ;  /* 0x00000007ff007819 */ /* 0x001fe40000011600 */
[----:B------:R-:W-:Y:S01]  /*1c0f0*/  R2UR UR18, R20 ;  /* 0x00000000141272ca */ /* 0x000fe200000e0000 */
[----:B------:R-:W-:Y:S01]  /*1c100*/  VIADD R20, R10, 0x402 ;  /* 0x000004020a147836 */ /* 0x000fe20000000000 */
[C---:B------:R-:W-:Y:S01]  /*1c110*/  R2UR UR19, R21.reuse ;  /* 0x00000000151372ca */ /* 0x040fe200000e0000 */
[----:B------:R-:W-:Y:S01]  /*1c120*/  VIADD R0, R0, 0x8 ;  /* 0x0000000800007836 */ /* 0x000fe20000000000 */
[----:B------:R-:W-:Y:S01]  /*1c130*/  R2UR UR27, R21 ;  /* 0x00000000151b72ca */ /* 0x000fe200000e0000 */
[----:B------:R-:W-:Y:S01]  /*1c140*/  VIADD R10, R10, 0x406 ;  /* 0x000004060a0a7836 */ /* 0x000fe20000000000 */
[----:B------:R-:W-:-:S02]  /*1c150*/  R2UR UR26, R20 ;  /* 0x00000000141a72ca */ /* 0x000fc400000e0000 */
        /* <DEDUP_REMOVED lines=30> */
.L_x_2515:
[----:B------:R-:W-:Y:S01]  /*1c340*/  SHF.L.U32 R0, R6, 0x1f, RZ ;  /* 0x0000001f06007819 */ /* 0x000fe200000006ff */
[----:B------:R-:W-:-:S04]  /*1c350*/  IMAD R3, R13, 0x8, R18 ;  /* 0x000000080d037824 */ /* 0x000fc800078e0212 */
[----:B------:R0:W1:Y:S01]  /*1c360*/  SYNCS.PHASECHK.TRANS64.TRYWAIT P0, [R3+URZ+0x38850], R0 ;  /* 0x03885000030075a7 */ /* 0x000062000800017f */
[----:B------:R-:W-:Y:S05]  /*1c370*/  @!P1 BRA `(.L_x_2516) ;  /* 0x0000000000049947 */ /* 0x000fea0003800000 */
[----:B------:R-:W-:Y:S01]  /*1c380*/  BPT.TRAP 0x1 ;  /* 0x000000040000795c */ /* 0x000fe20000300000 */
.L_x_2516:
[----:B-1----:R-:W-:Y:S05]  /*1c390*/  @P0 BRA `(.L_x_2514) ;  /* 0x0000000000080947 */ /* 0x002fea0003800000 */
[----:B------:R-:W1:Y:S02]  /*1c3a0*/  SYNCS.PHASECHK.TRANS64.TRYWAIT P0, [R3+URZ+0x38850], R0 ;  /* 0x03885000030075a7 */ /* 0x000e64000800017f */
[----:B-1----:R-:W-:Y:S05]  /*1c3b0*/  @!P0 BRA `(.L_x_2517) ;  /* 0x000000fc00408947 */ /* 0x002fea0003800000 */
.L_x_2514:
[----:B01----:R-:W-:Y:S01]  /*1c3c0*/  VIADD R0, R18, 0x400 ;  /* 0x0000040012007836 */ /* 0x003fe20000000000 */
[----:B------:R-:W-:Y:S01]  /*1c3d0*/  MOV R7, 0x40000040 ;  /* 0x4000004000077802 */ /* 0x000fe20000000f00 */
[----:B------:R-:W-:Y:S05]  /*1c3e0*/  WARPSYNC.ALL ;  /* 0x0000000000007948 */ /* 0x000fea0003800000 */
[----:B------:R-:W-:Y:S01]  /*1c3f0*/  SHF.R.U32.HI R0, RZ, 0x4, R0 ;  /* 0x00000004ff007819 */ /* 0x000fe20000011600 */
[----:B------:R-:W-:Y:S01]  /*1c400*/  WARPGROUP.ARRIVE ;  /* 0x00000000000079c5 */ /* 0x000fe20000000000 */
[----:B------:R-:W-:Y:S01]  /*1c410*/  R2UR UR7, R7 ;  /* 0x00000000070772ca */ /* 0x000fe200000e0000 */
[----:B------:R-:W-:Y:S01]  /*1c420*/  IMAD.MOV.U32 R11, RZ, RZ, 0x40000040 ;  /* 0x40000040ff0b7424 */ /* 0x000fe200078e00ff */
[----:B------:R-:W-:-:S02]  /*1c430*/  LOP3.LUT R0, R0, 0x3fff, RZ, 0xc0, !PT ;  /* 0x00003fff00007812 */ /* 0x000fc400078ec0ff */
[----:B------:R-:W-:Y:S02]  /*1c440*/  FMNMX.FTZ R3, R154, R14, !PT ;  /* 0x0000000e9a037209 */ /* 0x000fe40007810000 */
[----:B------:R-:W-:Y:S02]  /*1c450*/  LOP3.LUT R0, R0, 0x10000, RZ, 0xfc, !PT ;  /* 0x0001000000007812 */ /* 0x000fe400078efcff */
[----:B------:R-:W-:-:S03]  /*1c460*/  FMNMX.FTZ R3, R155, R3, !PT ;  /* 0x000000039b037209 */ /* 0x000fc60007810000 */
[----:B------:R-:W-:Y:S01]  /*1c470*/  IMAD R6, R13, 0x800, R0 ;  /* 0x000008000d067824 */ /* 0x000fe200078e0200 */
[----:B------:R-:W-:Y:S02]  /*1c480*/  FMNMX.FTZ R0, R152, R12, !PT ;  /* 0x0000000c98007209 */ /* 0x000fe40007810000 */
[----:B------:R-:W-:Y:S01]  /*1c490*/  FMNMX.FTZ R3, R158, R3, !PT ;  /* 0x000000039e037209 */ /* 0x000fe20007810000 */
[C---:B------:R-:W-:Y:S01]  /*1c4a0*/  VIADD R10, R6.reuse, 0x2 ;  /* 0x00000002060a7836 */ /* 0x040fe20000000000 */
[----:B------:R-:W-:Y:S02]  /*1c4b0*/  R2UR UR6, R6 ;  /* 0x00000000060672ca */ /* 0x000fe400000e0000 */
[----:B------:R-:W-:Y:S02]  /*1c4c0*/  FMNMX.FTZ R0, R153, R0, !PT ;  /* 0x0000000099007209 */ /* 0x000fe40007810000 */
[----:B------:R-:W-:Y:S02]  /*1c4d0*/  FMNMX.FTZ R3, R159, R3, !PT ;  /* 0x000000039f037209 */ /* 0x000fe40007810000 */
[----:B------:R-:W-:-:S02]  /*1c4e0*/  FMNMX.FTZ R0, R156, R0, !PT ;  /* 0x000000009c007209 */ /* 0x000fc40007810000 */
[----:B------:R-:W-:Y:S02]  /*1c4f0*/  FMNMX.FTZ R3, R162, R3, !PT ;  /* 0x00000003a2037209 */ /* 0x000fe40007810000 */
[----:B------:R-:W-:Y:S02]  /*1c500*/  FMNMX.FTZ R0, R157, R0, !PT ;  /* 0x000000009d007209 */ /* 0x000fe40007810000 */
[----:B------:R-:W-:Y:S01]  /*1c510*/  FMNMX.FTZ R3, R163, R3, !PT ;  /* 0x00000003a3037209 */ /* 0x000fe20007810000 */
[----:B------:R-:W-:Y:S01]  /*1c520*/  QGMMA.64x256x32.F32.E4M3.E4M3 R24, R228, gdesc[UR4], R24, gsb0 ;  /* 0x03e00004e4187df3 */ /* 0x000fe20008000818 */
[----:B------:R-:W-:Y:S01]  /*1c530*/  R2UR UR6, R10 ;  /* 0x000000000a0672ca */ /* 0x000fe200000e0000 */
[----:B------:R-:W-:Y:S01]  /*1c540*/  VIADD R10, R6, 0x4 ;  /* 0x00000004060a7836 */ /* 0x000fe20000000000 */
[----:B------:R-:W-:Y:S01]  /*1c550*/  R2UR UR7, R11 ;  /* 0x000000000b0772ca */ /* 0x000fe200000e0000 */
[----:B------:R-:W-:Y:S01]  /*1c560*/  IMAD.MOV.U32 R11, RZ, RZ, 0x40000040 ;  /* 0x40000040ff0b7424 */ /* 0x000fe200078e00ff */
[----:B------:R-:W-:Y:S01]  /*1c570*/  FMNMX.FTZ R0, R160, R0, !PT ;  /* 0x00000000a0007209 */ /* 0x000fe20007810000 */
[----:B------:R-:W-:Y:S01]  /*1c580*/  VIADD R6, R6, 0x6 ;  /* 0x0000000606067836 */ /* 0x000fe20000000000 */
        /* <DEDUP_REMOVED lines=61> */
[----:B------:R-:W-:Y:S01]  /*1c960*/  R2UR UR7, R11 ;  /* 0x000000000b0772ca */ /* 0x000fe200000e0000 */
[----:B------:R-:W1:Y:S01]  /*1c970*/  SHFL.BFLY PT, R10, R3, 0x2, 0x1f ;  /* 0x0c401f00030a7f89 */ /* 0x000e6200000e0000 */
[----:B0-----:R-:W-:Y:S02]  /*1c980*/  LOP3.LUT R231, R231, 0x7f, RZ, 0xc0, !PT ;  /* 0x0000007fe7e77812 */ /* 0x001fe400078ec0ff */
[----:B-1----:R-:W-:Y:S02]  /*1c990*/  FMNMX.FTZ R10, R3, R10, !PT ;  /* 0x0000000a030a7209 */ /* 0x002fe40007810000 */
[----:B------:R-:W0:Y:S01]  /*1c9a0*/  SHFL.BFLY PT, R3, R0, 0x1, 0x1f ;  /* 0x0c201f0000037f89 */ /* 0x000e2200000e0000 */
[----:B------:R-:W-:-:S02]  /*1c9b0*/  ISETP.NE.AND P0, PT, R231, RZ, PT ;  /* 0x000000ffe700720c */ /* 0x000fc40003f05270 */
[----:B------:R-:W1:Y:S01]  /*1c9c0*/  S2R R231, SR_TID.X ;  /* 0x0000000000e77919 */ /* 0x000e620000002100 */
[----:B0-----:R-:W-:-:S05]  /*1c9d0*/  FMNMX.FTZ R3, R0, R3, !PT ;  /* 0x0000000300037209 */ /* 0x001fca0007810000 */
[----:B------:R-:W-:-:S04]  /*1c9e0*/  FFMA.FTZ R11, R2, R3, -8 ;  /* 0xc1000000020b7423 */ /* 0x000fc80000010003 */
[C-C-:B------:R-:W-:Y:S01]  /*1c9f0*/  FFMA.FTZ R15, R2.reuse, R157, -R11.reuse ;  /* 0x0000009d020f7223 */ /* 0x140fe2000001080b */
[----:B------:R-:W-:-:S01]  /*1ca00*/  FFMA.FTZ R20, R2, R160, -R11 ;  /* 0x000000a002147223 */ /* 0x000fc2000001080b */
[C---:B------:R-:W-:Y:S01]  /*1ca10*/  FFMA.FTZ R157, R2.reuse, R169, -R11 ;  /* 0x000000a9029d7223 */ /* 0x040fe2000001080b */
[----:B-1----:R-:W-:Y:S01]  /*1ca20*/  SHF.R.U32.HI R231, RZ, 0x7, R231 ;  /* 0x00000007ffe77819 */ /* 0x002fe200000116e7 */
[C-C-:B------:R-:W-:Y:S01]  /*1ca30*/  FFMA.FTZ R169, R2.reuse, R181, -R11.reuse ;  /* 0x000000b502a97223 */ /* 0x140fe2000001080b */
[----:B------:R-:W-:-:S01]  /*1ca40*/  FFMA.FTZ R181, R2, R193, -R11 ;  /* 0x000000c102b57223 */ /* 0x000fc2000001080b */
[----:B------:R-:W-:Y:S01]  /*1ca50*/  MUFU.EX2 R15, R15 ;  /* 0x0000000f000f7308 */ /* 0x000fe20000000800 */
[----:B------:R-:W-:-:S01]  /*1ca60*/  FFMA.FTZ R21, R2, R161, -R11 ;  /* 0x000000a102157223 */ /* 0x000fc2000001080b */
[C-C-:B------:R-:W-:Y:S01]  /*1ca70*/  FFMA.FTZ R193, R2.reuse, R205, -R11.reuse ;  /* 0x000000cd02c17223 */ /* 0x140fe2000001080b */
[----:B------:R-:W-:Y:S01]  /*1ca80*/  IADD3 R205, -R231, 0xb, RZ ;  /* 0x0000000be7cd7810 */ /* 0x000fe20007ffe1ff */
        /* <DEDUP_REMOVED lines=8> */
[----:B------:R-:W-:-:S04]  /*1cb10*/  FFMA.FTZ R197, R2, R209, -R11 ;  /* 0x000000d102c57223 */ /* 0x000fc8000001080b */
[----:B------:R-:W-:Y:S08]  /*1cb20*/  MUFU.EX2 R21, R21 ;  /* 0x0000001500157308 */ /* 0x000ff00000000800 */
        /* <DEDUP_REMOVED lines=14> */
[----:B------:R-:W-:Y:S01]  /*1cc10*/  QGMMA.64x256x32.F32.E4M3.E4M3 R24, R220, gdesc[UR4], R24, gsb0 ;  /* 0x03e00004dc187df3 */ /* 0x000fe20008000818 */
[----:B------:R-:W-:Y:S02]  /*1cc20*/  R2UR UR6, R6 ;  /* 0x00000000060672ca */ /* 0x000fe400000e0000 */
[----:B------:R-:W-:Y:S01]  /*1cc30*/  R2UR UR7, R7 ;  /* 0x00000000070772ca */ /* 0x000fe200000e0000 */
[----:B------:R-:W0:Y:S01]  /*1cc40*/  SHFL.BFLY PT, R6, R10, 0x1, 0x1f ;  /* 0x0c201f000a067f89 */ /* 0x000e2200000e0000 */
[----:B------:R-:W-:-:S01]  /*1cc50*/  FADD.FTZ R7, -R3, R12 ;  /* 0x0000000c03077221 */ /* 0x000fc20000010100 */
[C-C-:B------:R-:W-:Y:S01]  /*1cc60*/  FFMA.FTZ R12, R2.reuse, R153, -R11.reuse ;  /* 0x00000099020c7223 */ /* 0x140fe2000001080b */
[----:B------:R-:W-:-:S01]  /*1cc70*/  FFMA.FTZ R153, R2, R165, -R11 ;  /* 0x000000a502997223 */ /* 0x000fc2000001080b */
[C-C-:B------:R-:W-:Y:S01]  /*1cc80*/  FFMA.FTZ R165, R2.reuse, R177, -R11.reuse ;  /* 0x000000b102a57223 */ /* 0x140fe2000001080b */
[----:B------:R-:W-:-:S01]  /*1cc90*/  FFMA.FTZ R177, R2, R189, -R11 ;  /* 0x000000bd02b17223 */ /* 0x000fc2000001080b */
[C-C-:B------:R-:W-:Y:S01]  /*1cca0*/  FFMA.FTZ R189, R2.reuse, R201, -R11.reuse ;  /* 0x000000c902bd7223 */ /* 0x140fe2000001080b */
[----:B------:R-:W-:Y:S01]  /*1ccb0*/  FMUL.FTZ R7, R2, R7 ;  /* 0x0000000702077220 */ /* 0x000fe20000410000 */
[----:B------:R-:W-:Y:S08]  /*1ccc0*/  MUFU.EX2 R12, R12 ;  /* 0x0000000c000c7308 */ /* 0x000ff00000000800 */
[----:B------:R-:W-:Y:S01]  /*1ccd0*/  MUFU.EX2 R7, R7 ;  /* 0x0000000700077308 */ /* 0x000fe20000000800 */
[----:B0-----:R-:W-:Y:S01]  /*1cce0*/  FMNMX.FTZ R0, R10, R6, !PT ;  /* 0x000000060a007209 */ /* 0x001fe20007810000 */
[C-C-:B------:R-:W-:Y:S01]  /*1ccf0*/  FFMA.FTZ R10, R2.reuse, R152, -R11.reuse ;  /* 0x00000098020a7223 */ /* 0x140fe2000001080b */
[----:B------:R-:W-:-:S05]  /*1cd00*/  FFMA.FTZ R152, R2, R164, -R11 ;  /* 0x000000a402987223 */ /* 0x000fca000001080b */
[----:B------:R-:W-:Y:S01]  /*1cd10*/  MUFU.EX2 R153, R153 ;  /* 0x0000009900997308 */ /* 0x000fe20000000800 */
[----:B------:R-:W-:-:S01]  /*1cd20*/  FFMA.FTZ R164, R2, R176, -R11 ;  /* 0x000000b002a47223 */ /* 0x000fc2000001080b */
[----:B------:R-:W-:Y:S01]  /*1cd30*/  FADD.FTZ R6, -R0, R14 ;  /* 0x0000000e00067221 */ /* 0x000fe20000010100 */
[----:B------:R-:W-:-:S01]  /*1cd40*/  FFMA.FTZ R201, R2, R0, -8 ;  /* 0xc100000002c97423 */ /* 0x000fc20000010000 */
[C-C-:B------:R-:W-:Y:S01]  /*1cd50*/  FFMA.FTZ R14, R2.reuse, R156, -R11.reuse ;  /* 0x0000009c020e7223 */ /* 0x140fe2000001080b */
[----:B------:R-:W-:-:S01]  /*1cd60*/  FFMA.FTZ R156, R2, R168, -R11 ;  /* 0x000000a8029c7223 */ /* 0x000fc2000001080b */
[C---:B------:R-:W-:Y:S01]  /*1cd70*/  FMUL.FTZ R6, R2.reuse, R6 ;  /* 0x0000000602067220 */ /* 0x040fe20000410000 */
[----:B------:R-:W-:-:S01]  /*1cd80*/  FFMA.FTZ R154, R2, R154, -R201 ;  /* 0x0000009a029a7223 */ /* 0x000fc200000108c9 */
[C-C-:B------:R-:W-:Y:S01]  /*1cd90*/  FFMA.FTZ R155, R2.reuse, R155, -R201.reuse ;  /* 0x0000009b029b7223 */ /* 0x140fe200000108c9 */
[----:B------:R-:W0:Y:S01]  /*1cda0*/  MUFU.EX2 R10, R10 ;  /* 0x0000000a000a7308 */ /* 0x000e220000000800 */
[----:B------:R-:W-:-:S01]  /*1cdb0*/  FFMA.FTZ R158, R2, R158, -R201 ;  /* 0x0000009e029e7223 */ /* 0x000fc200000108c9 */
[C-C-:B------:R-:W-:Y:S01]  /*1cdc0*/  FFMA.FTZ R168, R2.reuse, R180, -R11.reuse ;  /* 0x000000b402a87223 */ /* 0x140fe2000001080b */
[----:B------:R-:W-:-:S01]  /*1cdd0*/  FFMA.FTZ R180, R2, R192, -R11 ;  /* 0x000000c002b47223 */ /* 0x000fc2000001080b */
[C---:B------:R-:W-:Y:S01]  /*1cde0*/  FFMA.FTZ R192, R2.reuse, R204, -R11 ;  /* 0x000000cc02c07223 */ /* 0x040fe2000001080b */
[----:B------:R-:W-:-:S01]  /*1cdf0*/  FFMA.FTZ R159, R2, R159, -R201 ;  /* 0x0000009f029f7223 */ /* 0x000fc200000108c9 */
[----:B------:R-:W-:-:S02]  /*1ce00*/  @!P0 IMAD R204, R234, 0x8, R18 ;  /* 0x00000008eacc8824 */ /* 0x000fc400078e0212 */
[----:B------:R-:W-:-:S01]  /*1ce10*/  FFMA.FTZ R162, R2, R162, -R201 ;  /* 0x000000a202a27223 */ /* 0x000fc200000108c9 */
[----:B------:R-:W-:Y:S01]  /*1ce20*/  MUFU.EX2 R6, R6 ;  /* 0x0000000600067308 */ /* 0x000fe20000000800 */
[----:B------:R-:W-:-:S01]  /*1ce30*/  FFMA.FTZ R163, R2, R163, -R201 ;  /* 0x000000a302a37223 */ /* 0x000fc200000108c9 */
[----:B------:R-:W-:Y:S02]  /*1ce40*/  @!P0 VIADD R204, R204, 0x38840 ;  /* 0x00038840cccc8836 */ /* 0x000fe40000000000 */
[----:B------:R-:W-:-:S01]  /*1ce50*/  FFMA.FTZ R166, R2, R166, -R201 ;  /* 0x000000a602a67223 */ /* 0x000fc200000108c9 */
[C-C-:B------:R-:W-:Y:S01]  /*1ce60*/  FFMA.FTZ R167, R2.reuse, R167, -R201.reuse ;  /* 0x000000a702a77223 */ /* 0x140fe200000108c9 */
[----:B------:R-:W-:-:S01]  /*1ce70*/  FFMA.FTZ R170, R2, R170, -R201 ;  /* 0x000000aa02aa7223 */ /* 0x000fc200000108c9 */
[----:B------:R-:W-:Y:S01]  /*1ce80*/  FFMA.FTZ R171, R2, R171, -R201 ;  /* 0x000000ab02ab7223 */ /* 0x000fe200000108c9 */
[----:B------:R-:W-:Y:S01]  /*1ce90*/  @!P0 PRMT R204, RZ, 0x654, R204 ;  /* 0x00000654ffcc8816 */ /* 0x000fe200000000cc */
[----:B------:R-:W1:Y:S01]  /*1cea0*/  MUFU.EX2 R154, R154 ;  /* 0x0000009a009a7308 */ /* 0x000e620000000800 */
[----:B0-----:R-:W-:-:S01]  /*1ceb0*/  FFMA.FTZ R5, R7, R5, R10 ;  /* 0x0000000507057223 */ /* 0x001fc2000001000a */
[C-C-:B------:R-:W-:Y:S01]  /*1cec0*/  FFMA.FTZ R174, R2.reuse, R174, -R201.reuse ;  /* 0x000000ae02ae7223 */ /* 0x140fe200000108c9 */
[----:B------:R-:W-:-:S01]  /*1ced0*/  FFMA.FTZ R175, R2, R175, -R201 ;  /* 0x000000af02af7223 */ /* 0x000fc200000108c9 */
[----:B------:R-:W-:Y:S01]  /*1cee0*/  FFMA.FTZ R178, R2, R178, -R201 ;  /* 0x000000b202b27223 */ /* 0x000fe200000108c9 */
[----:B------:R-:W-:-:S01]  /*1cef0*/  FADD.FTZ R5, R12, R5 ;  /* 0x000000050c057221 */ /* 0x000fc20000010000 */
[C-C-:B------:R-:W-:Y:S01]  /*1cf00*/  FFMA.FTZ R179, R2.reuse, R179, -R201.reuse ;  /* 0x000000b302b37223 */ /* 0x140fe200000108c9 */
[----:B------:R-:W-:-:S01]  /*1cf10*/  FFMA.FTZ R182, R2, R182, -R201 ;  /* 0x000000b602b67223 */ /* 0x000fc200000108c9 */
[----:B------:R-:W0:Y:S01]  /*1cf20*/  MUFU.EX2 R155, R155 ;  /* 0x0000009b009b7308 */ /* 0x000e220000000800 */
[----:B------:R-:W-:-:S01]  /*1cf30*/  FFMA.FTZ R183, R2, R183, -R201 ;  /* 0x000000b702b77223 */ /* 0x000fc200000108c9 */
[C-C-:B------:R-:W-:Y:S01]  /*1cf40*/  FFMA.FTZ R186, R2.reuse, R186, -R201.reuse ;  /* 0x000000ba02ba7223 */ /* 0x140fe200000108c9 */
[----:B------:R-:W-:-:S01]  /*1cf50*/  FFMA.FTZ R187, R2, R187, -R201 ;  /* 0x000000bb02bb7223 */ /* 0x000fc200000108c9 */
[C---:B------:R-:W-:Y:S01]  /*1cf60*/  FFMA.FTZ R176, R2.reuse, R188, -R11 ;  /* 0x000000bc02b07223 */ /* 0x040fe2000001080b */
[----:B------:R-:W-:-:S01]  /*1cf70*/  FFMA.FTZ R190, R2, R190, -R201 ;  /* 0x000000be02be7223 */ /* 0x000fc200000108c9 */
[C-C-:B------:R-:W-:Y:S01]  /*1cf80*/  FFMA.FTZ R191, R2.reuse, R191, -R201.reuse ;  /* 0x000000bf02bf7223 */ /* 0x140fe200000108c9 */
[----:B------:R-:W-:-:S01]  /*1cf90*/  FFMA.FTZ R194, R2, R194, -R201 ;  /* 0x000000c202c27223 */ /* 0x000fc200000108c9 */
[----:B------:R-:W2:Y:S01]  /*1cfa0*/  MUFU.EX2 R14, R14 ;  /* 0x0000000e000e7308 */ /* 0x000ea20000000800 */
[----:B-1----:R-:W-:-:S01]  /*1cfb0*/  FFMA.FTZ R4, R6, R4, R154 ;  /* 0x0000000406047223 */ /* 0x002fc2000001009a */
[C-C-:B------:R-:W-:Y:S01]  /*1cfc0*/  FFMA.FTZ R195, R2.reuse, R195, -R201.reuse ;  /* 0x000000c302c37223 */ /* 0x140fe200000108c9 */
[----:B------:R-:W-:-:S01]  /*1cfd0*/  FFMA.FTZ R198, R2, R198, -R201 ;  /* 0x000000c602c67223 */ /* 0x000fc200000108c9 */
[C---:B------:R-:W-:Y:S01]  /*1cfe0*/  FFMA.FTZ R199, R2.reuse, R199, -R201 ;  /* 0x000000c702c77223 */ /* 0x040fe200000108c9 */
[----:B------:R-:W-:-:S01]  /*1cff0*/  FFMA.FTZ R188, R2, R200, -R11 ;  /* 0x000000c802bc7223 */ /* 0x000fc2000001080b */
[C-C-:B------:R-:W-:Y:S01]  /*1d000*/  FFMA.FTZ R202, R2.reuse, R202, -R201.reuse ;  /* 0x000000ca02ca7223 */ /* 0x140fe200000108c9 */
[----:B------:R-:W-:-:S01]  /*1d010*/  FFMA.FTZ R203, R2, R203, -R201 ;  /* 0x000000cb02cb7223 */ /* 0x000fc200000108c9 */
[----:B------:R-:W1:Y:S01]  /*1d020*/  MUFU.EX2 R158, R158 ;  /* 0x0000009e009e7308 */ /* 0x000e620000000800 */
[----:B------:R-:W-:-:S01]  /*1d030*/  FFMA.FTZ R206, R2, R206, -R201 ;  /* 0x000000ce02ce7223 */ /* 0x000fc200000108c9 */
[C-C-:B------:R-:W-:Y:S01]  /*1d040*/  FFMA.FTZ R207, R2.reuse, R207, -R201.reuse ;  /* 0x000000cf02cf7223 */ /* 0x140fe200000108c9 */
[----:B------:R-:W-:-:S01]  /*1d050*/  FFMA.FTZ R210, R2, R210, -R201 ;  /* 0x000000d202d27223 */ /* 0x000fc200000108c9 */
[C---:B------:R-:W-:Y:S01]  /*1d060*/  FFMA.FTZ R211, R2.reuse, R211, -R201 ;  /* 0x000000d302d37223 */ /* 0x040fe200000108c9 */
[----:B------:R-:W-:-:S01]  /*1d070*/  FFMA.FTZ R200, R2, R212, -R11 ;  /* 0x000000d402c87223 */ /* 0x000fc2000001080b */
[C---:B------:R-:W-:Y:S01]  /*1d080*/  FFMA.FTZ R214, R2.reuse, R214, -R201 ;  /* 0x000000d602d67223 */ /* 0x040fe200000108c9 */
[----:B------:R-:W-:-:S01]  /*1d090*/  FFMA.FTZ R11, R2, R213, -R11 ;  /* 0x000000d5020b7223 */ /* 0x000fc2000001080b */
[----:B------:R-:W3:Y:S01]  /*1d0a0*/  MUFU.EX2 R159, R159 ;  /* 0x0000009f009f7308 */ /* 0x000ee20000000800 */
[----:B------:R-:W-:-:S07]  /*1d0b0*/  FFMA.FTZ R201, R2, R215, -R201 ;  /* 0x000000d702c97223 */ /* 0x000fce00000108c9 */
[----:B------:R-:W4:Y:S08]  /*1d0c0*/  MUFU.EX2 R162, R162 ;  /* 0x000000a200a27308 */ /* 0x000f300000000800 */
[----:B------:R-:W5:Y:S08]  /*1d0d0*/  MUFU.EX2 R163, R163 ;  /* 0x000000a300a37308 */ /* 0x000f700000000800 */
        /* <DEDUP_REMOVED lines=19> */
[----:B------:R-:W5:Y:S01]  /*1d210*/  MUFU.EX2 R177, R177 ;  /* 0x000000b100b17308 */ /* 0x000f620000000800 */
[----:B------:R-:W-:-:S02]  /*1d220*/  WARPGROUP.DEPBAR.LE gsb0, 0x0 ;  /* 0x00008000000079c5 */ /* 0x000fc40000010000 */
[----:B------:R-:W-:-:S05]  /*1d230*/  WARPGROUP.ARRIVE ;  /* 0x00000000000079c5 */ /* 0x000fca0000000000 */
[----:B------:R-:W5:Y:S01]  /*1d240*/  MUFU.EX2 R191, R191 ;  /* 0x000000bf00bf7308 */ /* 0x000f620000000800 */
[----:B------:R-:W-:Y:S07]  /*1d250*/  QGMMA.64x256x32.F32.E4M3.E4M3 R24, R216, gdesc[UR4], R24, gsb0 ;  /* 0x03e00004d8187df3 */ /* 0x000fee0008000818 */
        /* <DEDUP_REMOVED lines=19> */
[----:B------:R0:W-:Y:S06]  /*1d390*/  BAR.ARV R205, 0x100 ;  /* 0x000400cd0000751d */ /* 0x0001ec0000002000 */
[----:B------:R0:W-:Y:S02]  /*1d3a0*/  @!P0 SYNCS.ARRIVE.TRANS64.RED.A1T0 RZ, [R204+URZ], RZ ;  /* 0x000000ffccff89a7 */ /* 0x0001e4000810043f */
[----:B0-----:R-:W-:-:S01]  /*1d3b0*/  FADD.FTZ R204, R155, R4 ;  /* 0x000000049bcc7221 */ /* 0x001fc20000010000 */
[----:B--2---:R-:W-:-:S03]  /*1d3c0*/  FADD.FTZ R4, R14, R5 ;  /* 0x000000050e047221 */ /* 0x004fc60000010000 */
[----:B-1----:R-:W-:Y:S01]  /*1d3d0*/  FADD.FTZ R5, R158, R204 ;  /* 0x000000cc9e057221 */ /* 0x002fe20000010000 */
[----:B------:R-:W-:-:S03]  /*1d3e0*/  FADD.FTZ R4, R15, R4 ;  /* 0x000000040f047221 */ /* 0x000fc60000010000 */
[----:B---3--:R-:W-:Y:S01]  /*1d3f0*/  FADD.FTZ R5, R159, R5 ;  /* 0x000000059f057221 */ /* 0x008fe20000010000 */
[----:B------:R-:W-:-:S03]  /*1d400*/  FADD.FTZ R4, R20, R4 ;  /* 0x0000000414047221 */ /* 0x000fc60000010000 */
[----:B----4-:R-:W-:Y:S01]  /*1d410*/  FADD.FTZ R5, R162, R5 ;  /* 0x00000005a2057221 */ /* 0x010fe20000010000 */
[----:B------:R-:W-:-:S03]  /*1d420*/  FADD.FTZ R4, R21, R4 ;  /* 0x0000000415047221 */ /* 0x000fc60000010000 */
[----:B-----5:R-:W-:Y:S01]  /*1d430*/  FADD.FTZ R5, R163, R5 ;  /* 0x00000005a3057221 */ /* 0x020fe20000010000 */
        /* <DEDUP_REMOVED lines=52> */
[----:B------:R-:W-:Y:S06]  /*1d780*/  @!P1 BRA `(.L_x_2518) ;  /* 0x0000000000049947 */ /* 0x000fec0003800000 */
[----:B------:R-:W-:Y:S01]  /*1d790*/  BPT.TRAP 0x1 ;  /* 0x000000040000795c */ /* 0x000fe20000300000 */
.L_x_2518:
[----:B------:R-:W-:Y:S01]  /*1d7a0*/  IMAD R13, R13, 0x8, R18 ;  /* 0x000000080d0d7824 */ /* 0x000fe200078e0212 */
[----:B------:R-:W-:Y:S01]  /*1d7b0*/  ISETP.GT.AND P0, PT, R9, RZ, PT ;  /* 0x000000ff0900720c */ /* 0x000fe20003f04270 */
[----:B------:R-:W-:Y:S01]  /*1d7c0*/  FMUL.FTZ R26, R26, R6 ;  /* 0x000000061a1a7220 */ /* 0x000fe20000410000 */
[----:B------:R-:W-:Y:S01]  /*1d7d0*/  MOV R204, UR42 ;  /* 0x0000002a00cc7c02 */ /* 0x000fe20008000f00 */
[----:B------:R-:W-:Y:S01]  /*1d7e0*/  VIADD R13, R13, 0x38860 ;  /* 0x000388600d0d7836 */ /* 0x000fe20000000000 */
[----:B------:R-:W-:Y:S01]  /*1d7f0*/  F2FP.SATFINITE.E4M3.F32.PACK_AB_MERGE_C R14, R15, R14, RZ ;  /* 0x0000000e0f0e723e */ /* 0x000fe200048070ff */
[----:B------:R-:W-:Y:S01]  /*1d800*/  FMUL.FTZ R27, R27, R6 ;  /* 0x000000061b1b7220 */ /* 0x000fe20000410000 */
[----:B------:R-:W-:Y:S01]  /*1d810*/  F2FP.SATFINITE.E4M3.F32.PACK_AB_MERGE_C R158, R159, R158, RZ ;  /* 0x0000009e9f9e723e */ /* 0x000fe200048070ff */
[-C--:B------:R-:W-:Y:S01]  /*1d820*/  FMUL.FTZ R30, R30, R6.reuse ;  /* 0x000000061e1e7220 */ /* 0x080fe20000410000 */
[----:B------:R-:W-:Y:S01]  /*1d830*/  PRMT R13, R204, 0x654, R13 ;  /* 0x00000654cc0d7816 */ /* 0x000fe2000000000d */
[----:B------:R-:W-:Y:S01]  /*1d840*/  FMUL.FTZ R31, R31, R6 ;  /* 0x000000061f1f7220 */ /* 0x000fe20000410000 */
[----:B------:R-:W-:Y:S01]  /*1d850*/  F2FP.SATFINITE.E4M3.F32.PACK_AB_MERGE_C R10, R12, R10, R14 ;  /* 0x0000000a0c0a723e */ /* 0x000fe2000480700e */
[----:B------:R-:W-:Y:S01]  /*1d860*/  FMUL.FTZ R34, R34, R6 ;  /* 0x0000000622227220 */ /* 0x000fe20000410000 */
[----:B------:R-:W-:Y:S01]  /*1d870*/  F2FP.SATFINITE.E4M3.F32.PACK_AB_MERGE_C R152, R153, R152, RZ ;  /* 0x000000989998723e */ /* 0x000fe200048070ff */
[----:B------:R0:W-:Y:S01]  /*1d880*/  SYNCS.ARRIVE.TRANS64.RED.A1T0 RZ, [R13+URZ], RZ ;  /* 0x000000ff0dff79a7 */ /* 0x0001e2000810043f */
        /* <DEDUP_REMOVED lines=155> */
[----:B0-----:R-:W-:Y:S02]  /*1e240*/  IMAD.MOV.U32 R13, RZ, RZ, R234 ;  /* 0x000000ffff0d7224 */ /* 0x001fe400078e00ea */
[----:B------:R-:W-:Y:S01]  /*1e250*/  IMAD.MOV.U32 R228, RZ, RZ, R10 ;  /* 0x000000ffffe47224 */ /* 0x000fe200078e000a */
[----:B------:R-:W-:Y:S06]  /*1e260*/  @P0 BRA `(.L_x_2519) ;  /* 0xffffffd800f40947 */ /* 0x000fec000383ffff */
.L_x_2508:
[----:B------:R-:W-:Y:S05]  /*1e270*/  WARPSYNC.ALL ;  /* 0x0000000000007948 */ /* 0x000fea0003800000 */
[----:B------:R-:W-:Y:S06]  /*1e280*/  BAR.ARV 0x8, 0x180 ;  /* 0x0206000000007b1d */ /* 0x000fec0000002000 */
[----:B------:R-:W-:Y:S05]  /*1e290*/  @!P1 BRA `(.L_x_2520) ;  /* 0x0000000000049947 */ /* 0x000fea0003800000 */
[----:B------:R-:W-:Y:S01]  /*1e2a0*/  BPT.TRAP 0x1 ;  /* 0x000000040000795c */ /* 0x000fe20000300000 */
.L_x_2520:
[----:B------:R-:W-:Y:S01]  /*1e2b0*/  IMAD R12, R234, 0x8, R18 ;  /* 0x00000008ea0c7824 */ /* 0x000fe200078e0212 */
[----:B------:R-:W-:-:S04]  /*1e2c0*/  SHF.L.U32 R7, R235, 0x1f, RZ ;  /* 0x0000001feb077819 */ /* 0x000fc800000006ff */
[----:B------:R0:W1:Y:S01]  /*1e2d0*/  SYNCS.PHASECHK.TRANS64.TRYWAIT P0, [R12+URZ+0x38850], R7 ;  /* 0x038850070c0075a7 */ /* 0x000062000800017f */
[----:B------:R-:W-:Y:S05]  /*1e2e0*/  @!P1 BRA `(.L_x_2521) ;  /* 0x0000000000049947 */ /* 0x000fea0003800000 */
[----:B------:R-:W-:Y:S01]  /*1e2f0*/  BPT.TRAP 0x1 ;  /* 0x000000040000795c */ /* 0x000fe20000300000 */
.L_x_2521:
[----:B------:R-:W-:-:S05]  /*1e300*/  VIADD R18, R18, 0x400 ;  /* 0x0000040012127836 */ /* 0x000fca0000000000 */
[----:B------:R-:W-:-:S04]  /*1e310*/  SHF.R.U32.HI R18, RZ, 0x4, R18 ;  /* 0x00000004ff127819 */ /* 0x000fc80000011612 */
[----:B------:R-:W-:-:S04]  /*1e320*/  LOP3.LUT R18, R18, 0x3fff, RZ, 0xc0, !PT ;  /* 0x00003fff12127812 */ /* 0x000fc800078ec0ff */
[----:B------:R-:W-:Y:S01]  /*1e330*/  LOP3.LUT R9, R18, 0x10000, RZ, 0xfc, !PT ;  /* 0x0001000012097812 */ /* 0x000fe200078efcff */
[----:B-1----:R-:W-:Y:S06]  /*1e340*/  @P0 BRA `(.L_x_2522) ;  /* 0x0000000000080947 */ /* 0x002fec0003800000 */
[----:B------:R-:W1:Y:S02]  /*1e350*/  SYNCS.PHASECHK.TRANS64.TRYWAIT P0, [R12+URZ+0x38850], R7 ;  /* 0x038850070c0075a7 */ /* 0x000e64000800017f */
[----:B-1----:R-:W-:Y:S05]  /*1e360*/  @!P0 BRA `(.L_x_2523) ;  /* 0x000000dc00688947 */ /* 0x002fea0003800000 */
.L_x_2522:
[----:B------:R-:W-:Y:S01]  /*1e370*/  IMAD R6, R234, 0x800, R9 ;  /* 0x00000800ea067824 */ /* 0x000fe200078e0209 */
[----:B------:R-:W2:Y:S01]  /*1e380*/  LDL R13, [R1+0x54] ;  /* 0x00005400010d7983 */ /* 0x000ea20000100800 */
[----:B01----:R-:W-:Y:S01]  /*1e390*/  IMAD.MOV.U32 R7, RZ, RZ, 0x40000040 ;  /* 0x40000040ff077424 */ /* 0x003fe200078e00ff */
[----:B------:R-:W-:Y:S05]  /*1e3a0*/  WARPSYNC.ALL ;  /* 0x0000000000007948 */ /* 0x000fea0003800000 */
[C---:B------:R-:W-:Y:S01]  /*1e3b0*/  R2UR UR6, R6.reuse ;  /* 0x00000000060672ca */ /* 0x040fe200000e0000 */
[----:B------:R-:W3:Y:S01]  /*1e3c0*/  LDL R18, [R1+0x2c] ;  /* 0x00002c0001127983 */ /* 0x000ee20000100800 */
[----:B------:R-:W-:Y:S01]  /*1e3d0*/  R2UR UR7, R7 ;  /* 0x00000000070772ca */ /* 0x000fe200000e0000 */
[----:B------:R-:W-:Y:S01]  /*1e3e0*/  WARPGROUP.ARRIVE ;  /* 0x00000000000079c5 */ /* 0x000fe20000000000 */
[----:B------:R-:W-:Y:S01]  /*1e3f0*/  IMAD.MOV.U32 R9, RZ, RZ, 0x40000040 ;  /* 0x40000040ff097424 */ /* 0x000fe200078e00ff */
[----:B------:R-:W4:Y:S01]  /*1e400*/  LDL.LU R15, [R1+0x18] ;  /* 0x00001800010f7983 */ /* 0x000f220000300800 */
[C---:B------:R-:W-:Y:S01]  /*1e410*/  IADD3 R8, R6.reuse, 0x2, RZ ;  /* 0x0000000206087810 */ /* 0x040fe20007ffe0ff */
        /* <DEDUP_REMOVED lines=9> */
[----:B------:R-:W0:Y:S01]  /*1e4b0*/  @P0 LDC.64 R8, c[0x0][0x9d0] ;  /* 0x00027400ff080b82 */ /* 0x000e220000000a00 */
[----:B------:R-:W-:Y:S02]  /*1e4c0*/  WARPGROUP.DEPBAR.LE gsb0, 0x0 ;  /* 0x00008000000079c5 */ /* 0x000fe40000010000 */
[----:B------:R-:W-:-:S06]  /*1e4d0*/  WARPGROUP.ARRIVE ;  /* 0x00000000000079c5 */ /* 0x000fcc0000000000 */
[----:B------:R-:W-:Y:S01]  /*1e4e0*/  QGMMA.64x256x32.F32.E4M3.E4M3 R24, R224, gdesc[UR4], R24, gsb0 ;  /* 0x03e00004e0187df3 */ /* 0x000fe20008000818 */
[----:B------:R-:W-:Y:S01]  /*1e4f0*/  R2UR UR6, R20 ;  /* 0x00000000140672ca */ /* 0x000fe200000e0000 */
[----:B--2---:R-:W-:Y:S01]  /*1e500*/  @P0 IMAD R14, R13, R10, RZ ;  /* 0x0000000a0d0e0224 */ /* 0x004fe200078e02ff */
[----:B------:R-:W-:-:S03]  /*1e510*/  R2UR UR7, R21 ;  /* 0x00000000150772ca */ /* 0x000fc600000e0000 */
[C---:B---3--:R-:W-:Y:S02]  /*1e520*/  @P0 IMAD R7, R18.reuse, R11, R14 ;  /* 0x0000000b12070224 */ /* 0x048fe400078e020e */
[----:B------:R-:W-:Y:S01]  /*1e530*/  @P0 IMAD.WIDE.U32 R10, R18, R10, RZ ;  /* 0x0000000a120a0225 */ /* 0x000fe200078e00ff */
[----:B----4-:R-:W-:-:S03]  /*1e540*/  @P0 SHF.R.S32.HI R13, RZ, 0x1f, R15 ;  /* 0x0000001fff0d0819 */ /* 0x010fc6000001140f */
[----:B------:R-:W-:Y:S02]  /*1e550*/  @P0 IMAD.IADD R11, R11, 0x1, R7 ;  /* 0x000000010b0b0824 */ /* 0x000fe400078e0207 */
[----:B0-----:R-:W-:-:S04]  /*1e560*/  @P0 IMAD R14, R13, R8, RZ ;  /* 0x000000080d0e0224 */ /* 0x001fc800078e02ff */
[C---:B------:R-:W-:Y:S02]  /*1e570*/  @P0 IMAD R7, R15.reuse, R9, R14 ;  /* 0x000000090f070224 */ /* 0x040fe400078e020e */
[----:B------:R-:W-:-:S04]  /*1e580*/  @P0 IMAD.WIDE.U32 R8, R15, R8, R10 ;  /* 0x000000080f080225 */ /* 0x000fc800078e000a */
[----:B------:R-:W-:Y:S01]  /*1e590*/  @P0 IMAD.IADD R7, R9, 0x1, R7 ;  /* 0x0000000109070824 */ /* 0x000fe200078e0207 */
[----:B------:R-:W-:-:S04]  /*1e5a0*/  @P0 LEA R10, P2, R8, UR4, 0x2 ;  /* 0x00000004080a0c11 */ /* 0x000fc8000f8410ff */
[----:B------:R-:W-:Y:S01]  /*1e5b0*/  @P0 LEA.HI.X R11, R8, UR5, R7, 0x2, P2 ;  /* 0x00000005080b0c11 */ /* 0x000fe200090f1407 */
[----:B------:R-:W-:-:S06]  /*1e5c0*/  IMAD.MOV.U32 R8, RZ, RZ, 0x3f800000 ;  /* 0x3f800000ff087424 */ /* 0x000fcc00078e00ff */
        /* <DEDUP_REMOVED lines=13> */
[----:B------:R-:W3:Y:S01]  /*1e6a0*/  SHFL.BFLY PT, R14, R9, 0x1, 0x1f ;  /* 0x0c201f00090e7f89 */ /* 0x000ee200000e0000 */
[----:B------:R-:W-:Y:S02]  /*1e6b0*/  IMAD.MOV.U32 R5, RZ, RZ, RZ ;  /* 0x000000ffff057224 */ /* 0x000fe400078e00ff */
[----:B-1----:R-:W-:Y:S01]  /*1e6c0*/  FADD.FTZ R7, R6, R7 ;  /* 0x0000000706077221 */ /* 0x002fe20000010000 */
[----:B---3--:R-:W-:-:S04]  /*1e6d0*/  FADD.FTZ R14, R9, R14 ;  /* 0x0000000e090e7221 */ /* 0x008fc80000010000 */
[C---:B------:R-:W-:Y:S01]  /*1e6e0*/  FSETP.NE.FTZ.AND P0, PT, R7.reuse, RZ, PT ;  /* 0x000000ff0700720b */ /* 0x040fe20003f15000 */
[----:B------:R-:W-:Y:S01]  /*1e6f0*/  FMUL.FTZ R13, R7, 0.00390625 ;  /* 0x3b800000070d7820 */ /* 0x000fe20000410000 */
[----:B0-----:R-:W-:-:S04]  /*1e700*/  FMUL.FTZ R10, R14, 0.00390625 ;  /* 0x3b8000000e0a7820 */ /* 0x001fc80000410000 */
        /* <DEDUP_REMOVED lines=15> */
[----:B------:R-:W-:Y:S01]  /*1e800*/  IMAD.MOV.U32 R21, RZ, RZ, -0x800000 ;  /* 0xff800000ff157424 */ /* 0x000fe200078e00ff */
[----:B------:R-:W-:Y:S01]  /*1e810*/  MOV R20, 0xff800000 ;  /* 0xff80000000147802 */ /* 0x000fe20000000f00 */
[----:B------:R-:W-:Y:S01]  /*1e820*/  @P3 FFMA.FTZ R21, R2, R0, R11 ;  /* 0x0000000002153223 */ /* 0x000fe2000001000b */
[----:B------:R-:W-:-:S01]  /*1e830*/  @P2 FFMA.FTZ R20, R4, R3, R7 ;  /* 0x0000000304142223 */ /* 0x000fc20000010007 */
[-C--:B--2---:R-:W-:Y:S01]  /*1e840*/  FMUL.FTZ R2, R5, R8.reuse ;  /* 0x0000000805027220 */ /* 0x084fe20000410000 */
[----:B---3--:R-:W-:Y:S01]  /*1e850*/  FMUL.FTZ R0, R9, R8 ;  /* 0x0000000809007220 */ /* 0x008fe20000410000 */
[----:B------:R-:W-:Y:S02]  /*1e860*/  WARPGROUP.DEPBAR.LE gsb0, 0x0 ;  /* 0x00008000000079c5 */ /* 0x000fe40000010000 */
[----:B------:R-:W-:Y:S05]  /*1e870*/  @!P1 BRA `(.L_x_2524) ;  /* 0x0000000000049947 */ /* 0x000fea0003800000 */
[----:B------:R-:W-:Y:S01]  /*1e880*/  BPT.TRAP 0x1 ;  /* 0x000000040000795c */ /* 0x000fe20000300000 */
.L_x_2524:
[----:B------:R-:W-:Y:S02]  /*1e890*/  VIADD R12, R12, 0x38860 ;  /* 0x000388600c0c7836 */ /* 0x000fe40000000000 */
[-C--:B------:R-:W-:Y:S01]  /*1e8a0*/  FMUL.FTZ R15, R76, R2.reuse ;  /* 0x000000024c0f7220 */ /* 0x080fe20000410000 */
[----:B------:R-:W-:Y:S02]  /*1e8b0*/  IMAD.U32 R3, RZ, RZ, UR42 ;  /* 0x0000002aff037e24 */ /* 0x000fe4000f8e00ff */
[-C--:B------:R-:W-:Y:S01]  /*1e8c0*/  FMUL.FTZ R76, R125, R2.reuse ;  /* 0x000000027d4c7220 */ /* 0x080fe20000410000 */
[----:B------:R-:W-:Y:S02]  /*1e8d0*/  VIADD R234, R234, 0x1 ;  /* 0x00000001eaea7836 */ /* 0x000fe40000000000 */
[-C--:B------:R-:W-:Y:S01]  /*1e8e0*/  FMUL.FTZ R4, R29, R2.reuse ;  /* 0x000000021d047220 */ /* 0x080fe20000410000 */
[-C--:B------:R-:W-:Y:S01]  /*1e8f0*/  FMUL.FTZ R5, R36, R2.reuse ;  /* 0x0000000224057220 */ /* 0x080fe20000410000 */
[----:B------:R-:W-:Y:S01]  /*1e900*/  PRMT R18, R3, 0x654, R12 ;  /* 0x0000065403127816 */ /* 0x000fe2000000000c */
[-C--:B------:R-:W-:Y:S01]  /*1e910*/  FMUL.FTZ R3, R28, R2.reuse ;  /* 0x000000021c037220 */ /* 0x080fe20000410000 */
[----:B------:R-:W-:Y:S01]  /*1e920*/  ISETP.NE.AND P1, PT, R234, 0x2, PT ;  /* 0x00000002ea00780c */ /* 0x000fe20003f25270 */
[-C--:B------:R-:W-:Y:S01]  /*1e930*/  FMUL.FTZ R6, R37, R2.reuse ;  /* 0x0000000225067220 */ /* 0x080fe20000410000 */
[----:B------:R0:W-:Y:S01]  /*1e940*/  SYNCS.ARRIVE.TRANS64.RED.A1T0 RZ, [R18+URZ], RZ ;  /* 0x000000ff12ff79a7 */ /* 0x0001e2000810043f */
[-C--:B------:R-:W-:Y:S01]  /*1e950*/  FMUL.FTZ R7, R44, R2.reuse ;  /* 0x000000022c077220 */ /* 0x080fe20000410000 */
[-C--:B------:R-:W-:Y:S01]  /*1e960*/  FMUL.FTZ R8, R45, R2.reuse ;  /* 0x000000022d087220 */ /* 0x080fe20000410000 */
[----:B------:R-:W-:Y:S01]  /*1e970*/  FMUL.FTZ R9, R52, R2 ;  /* 0x0000000234097220 */ /* 0x000fe20000410000 */
        /* <DEDUP_REMOVED lines=124> */
.L_x_2438:
        /* <DEDUP_REMOVED lines=8> */
[----:B0-----:R0:W-:Y:S04]  /*1f1c0*/  STL.64 [R1+0x10], R156 ;  /* 0x0000109c01007387 */ /* 0x0011e80000100a00 */
[----:B------:R0:W-:Y:S01]  /*1f1d0*/  STL.64 [R1+0x18], R158 ;  /* 0x0000189e01007387 */ /* 0x0001e20000100a00 */
[----:B------:R-:W-:Y:S06]  /*1f1e0*/  BAR.ARV 0x4, 0x180 ;  /* 0x0106000000007b1d */ /* 0x000fec0000002000 */
[----:B------:R-:W-:Y:S05]  /*1f1f0*/  @P0 BRA `(.L_x_2526) ;  /* 0x0000002c006c0947 */ /* 0x000fea0003800000 */
[----:B------:R-:W2:Y:S04]  /*1f200*/  LDL R152, [R1+0x78] ;  /* 0x0000780001987983 */ /* 0x000ea80000100800 */
[----:B------:R-:W3:Y:S04]  /*1f210*/  LDL R2, [R1+0x54] ;  /* 0x0000540001027983 */ /* 0x000ee80000100800 */
[----:B------:R-:W4:Y:S01]  /*1f220*/  LDL R151, [R1+0x2c] ;  /* 0x00002c0001977983 */ /* 0x000f220000100800 */
[----:B------:R-:W-:Y:S01]  /*1f230*/  F2FP.BF16.F32.PACK_AB R3, R3, R24 ;  /* 0x000000180303723e */ /* 0x000fe200000010ff */
[----:B------:R-:W-:Y:S01]  /*1f240*/  ULDC.64 UR4, c[0x4][0x110] ;  /* 0x0100440000047ab9 */ /* 0x000fe20000000a00 */
[----:B------:R-:W-:-:S02]  /*1f250*/  F2FP.BF16.F32.PACK_AB R24, R7, R40 ;  /* 0x000000280718723e */ /* 0x000fc400000010ff */
[----:B------:R-:W1:Y:S01]  /*1f260*/  S2R R7, SR_SWINHI ;  /* 0x0000000000077919 */ /* 0x000e620000002f00 */
[----:B------:R-:W0:Y:S01]  /*1f270*/  S2R R150, SR_TID.X ;  /* 0x0000000000967919 */ /* 0x000e220000002100 */
        /* <DEDUP_REMOVED lines=10> */
[----:B------:R-:W-:-:S02]  /*1f320*/  MOV R76, R18 ;  /* 0x00000012004c7202 */ /* 0x000fc40000000f00 */
[----:B-1----:R-:W-:Y:S01]  /*1f330*/  MOV R77, R7 ;  /* 0x00000007004d7202 */ /* 0x002fe20000000f00 */
[----:B0-----:R-:W-:Y:S01]  /*1f340*/  IMAD.SHL.U32 R0, R150, 0x4, RZ ;  /* 0x0000000496007824 */ /* 0x001fe200078e00ff */
[----:B------:R-:W-:Y:S02]  /*1f350*/  F2FP.BF16.F32.PACK_AB R90, R47, R74 ;  /* 0x0000004a2f5a723e */ /* 0x000fe400000010ff */
[----:B------:R-:W-:Y:S02]  /*1f360*/  F2FP.BF16.F32.PACK_AB R63, R46, R51 ;  /* 0x000000332e3f723e */ /* 0x000fe400000010ff */
[----:B------:R-:W-:Y:S02]  /*1f370*/  LOP3.LUT R0, R0, 0xc, RZ, 0xc0, !PT ;  /* 0x0000000c00007812 */ /* 0x000fe400078ec0ff */
[----:B------:R-:W-:Y:S02]  /*1f380*/  F2FP.BF16.F32.PACK_AB R47, R28, R73 ;  /* 0x000000491c2f723e */ /* 0x000fe400000010ff */
[----:B------:R-:W-:-:S02]  /*1f390*/  F2FP.BF16.F32.PACK_AB R67, R54, R75 ;  /* 0x0000004b3643723e */ /* 0x000fc400000010ff */
[----:B------:R-:W-:Y:S02]  /*1f3a0*/  F2FP.BF16.F32.PACK_AB R127, R68, R61 ;  /* 0x0000003d447f723e */ /* 0x000fe400000010ff */
[----:B------:R-:W-:Y:S02]  /*1f3b0*/  F2FP.BF16.F32.PACK_AB R128, R85, R128 ;  /* 0x000000805580723e */ /* 0x000fe400000010ff */
[----:B------:R-:W-:Y:S02]  /*1f3c0*/  F2FP.BF16.F32.PACK_AB R46, R69, R112 ;  /* 0x00000070452e723e */ /* 0x000fe400000010ff */
[----:B------:R-:W-:Y:S02]  /*1f3d0*/  IADD3 R26, P0, R0, UR4, RZ ;  /* 0x00000004001a7c10 */ /* 0x000fe4000ff1e0ff */
[----:B------:R-:W-:Y:S02]  /*1f3e0*/  F2FP.BF16.F32.PACK_AB R40, R15, R72 ;  /* 0x000000480f28723e */ /* 0x000fe400000010ff */
[----:B------:R-:W-:-:S02]  /*1f3f0*/  F2FP.BF16.F32.PACK_AB R105, R60, R105 ;  /* 0x000000693c69723e */ /* 0x000fc400000010ff */
[----:B------:R-:W-:Y:S01]  /*1f400*/  F2FP.BF16.F32.PACK_AB R129, R84, R129 ;  /* 0x000000815481723e */ /* 0x000fe200000010ff */
[----:B------:R-:W-:Y:S01]  /*1f410*/  IMAD.X R27, RZ, RZ, UR5, P0 ;  /* 0x00000005ff1b7e24 */ /* 0x000fe200080e06ff */
[----:B------:R-:W-:Y:S02]  /*1f420*/  F2FP.BF16.F32.PACK_AB R57, R12, R57 ;  /* 0x000000390c39723e */ /* 0x000fe400000010ff */
[----:B------:R-:W-:Y:S02]  /*1f430*/  F2FP.BF16.F32.PACK_AB R12, R45, R96 ;  /* 0x000000602d0c723e */ /* 0x000fe400000010ff */
[----:B------:R0:W5:Y:S01]  /*1f440*/  LDG.E.CONSTANT R0, desc[UR46][R26.64] ;  /* 0x0000002e1a007981 */ /* 0x000162000c1e9900 */
[----:B------:R-:W-:Y:S02]  /*1f450*/  F2FP.BF16.F32.PACK_AB R144, R101, R144 ;  /* 0x000000906590723e */ /* 0x000fe400000010ff */
[----:B------:R-:W-:Y:S02]  /*1f460*/  F2FP.BF16.F32.PACK_AB R59, R116, R43 ;  /* 0x0000002b743b723e */ /* 0x000fe400000010ff */
[----:B------:R-:W-:-:S02]  /*1f470*/  F2FP.BF16.F32.PACK_AB R55, R117, R108 ;  /* 0x0000006c7537723e */ /* 0x000fc400000010ff */
[----:B------:R-:W-:Y:S02]  /*1f480*/  F2FP.BF16.F32.PACK_AB R33, R6, R33 ;  /* 0x000000210621723e */ /* 0x000fe400000010ff */
[----:B0-----:R-:W-:Y:S02]  /*1f490*/  F2FP.BF16.F32.PACK_AB R26, R62, R39 ;  /* 0x000000273e1a723e */ /* 0x001fe400000010ff */
        /* <DEDUP_REMOVED lines=10> */
[----:B------:R-:W-:Y:S02]  /*1f540*/  LOP3.LUT P0, R7, R150, 0x3, RZ, 0xc0, !PT ;  /* 0x0000000396077812 */ /* 0x000fe4000780c0ff */
[----:B------:R-:W-:Y:S02]  /*1f550*/  F2FP.BF16.F32.PACK_AB R132, R4, R25 ;  /* 0x000000190484723e */ /* 0x000fe400000010ff */
[----:B------:R-:W-:Y:S02]  /*1f560*/  F2FP.BF16.F32.PACK_AB R4, R153, R34 ;  /* 0x000000229904723e */ /* 0x000fe400000010ff */
[----:B------:R-:W-:Y:S02]  /*1f570*/  F2FP.BF16.F32.PACK_AB R41, R8, R41 ;  /* 0x000000290829723e */ /* 0x000fe400000010ff */
[----:B-----5:R-:W-:Y:S02]  /*1f580*/  F2FP.BF16.F32.PACK_AB R113, R36, R81 ;  /* 0x000000512471723e */ /* 0x020fe400000010ff */
[----:B------:R-:W-:Y:S01]  /*1f590*/  ISETP.EQ.OR P0, PT, R7, 0x3, !P0 ;  /* 0x000000030700780c */ /* 0x000fe20004702670 */
[----:B------:R-:W-:Y:S01]  /*1f5a0*/  UMOV UR4, 0xffffffff ;  /* 0xffffffff00047882 */ /* 0x000fe20000000000 */
        /* <DEDUP_REMOVED lines=21> */
[----:B------:R-:W-:Y:S01]  /*1f700*/  SEL R3, R132, R3, P0 ;  /* 0x0000000384037207 */ /* 0x000fe20000000000 */
[----:B--2---:R-:W-:-:S03]  /*1f710*/  IMAD.WIDE R52, R152, 0x2, R76 ;  /* 0x0000000298347825 */ /* 0x004fc600078e024c */
        /* <DEDUP_REMOVED lines=18> */
[----:B------:R-:W-:Y:S01]  /*1f840*/  IMAD.X R75, RZ, RZ, R53, P2 ;  /* 0x000000ffff4b7224 */ /* 0x000fe200010e0635 */
[----:B------:R-:W-:-:S02]  /*1f850*/  LOP3.LUT R72, R72, R73, RZ, 0x3c, !PT ;  /* 0x0000004948487212 */ /* 0x000fc400078e3cff */
[----:B------:R-:W-:Y:S01]  /*1f860*/  LOP3.LUT R60, R60, R61, RZ, 0x3c, !PT ;  /* 0x0000003d3c3c7212 */ /* 0x000fe200078e3cff */
[--C-:B------:R-:W-:Y:S01]  /*1f870*/  IMAD.X R61, RZ, RZ, R53.reuse, P4 ;  /* 0x000000ffff3d7224 */ /* 0x100fe200020e0635 */
[----:B------:R-:W-:Y:S01]  /*1f880*/  LOP3.LUT R68, R68, R69, RZ, 0x3c, !PT ;  /* 0x0000004544447212 */ /* 0x000fe200078e3cff */
[----:B------:R-:W-:Y:S01]  /*1f890*/  IMAD.X R69, RZ, RZ, R53, P5 ;  /* 0x000000ffff457224 */ /* 0x000fe200028e0635 */
[----:B------:R-:W-:Y:S02]  /*1f8a0*/  IADD3.X R73, RZ, R53, RZ, P1, !PT ;  /* 0x00000035ff497210 */ /* 0x000fe40000ffe4ff */
[C---:B------:R-:W-:Y:S02]  /*1f8b0*/  IADD3 R101, P3, R52.reuse, 0x8040, RZ ;  /* 0x0000804034657810 */ /* 0x040fe40007f7e0ff */
[C---:B------:R-:W-:Y:S02]  /*1f8c0*/  IADD3 R51, P2, R52.reuse, 0x8020, RZ ;  /* 0x0000802034337810 */ /* 0x040fe40007f5e0ff */
[----:B------:R-:W-:-:S02]  /*1f8d0*/  IADD3 R45, P1, R52, 0x8000, RZ ;  /* 0x00008000342d7810 */ /* 0x000fc40007f3e0ff */
[C---:B------:R-:W-:Y:S02]  /*1f8e0*/  IADD3 R39, P4, R52.reuse, 0x4040, RZ ;  /* 0x0000404034277810 */ /* 0x040fe40007f9e0ff */
[----:B------:R-:W-:Y:S02]  /*1f8f0*/  IADD3 R43, P5, R52, 0x4060, RZ ;  /* 0x00004060342b7810 */ /* 0x000fe40007fbe0ff */
[----:B------:R-:W-:Y:S02]  /*1f900*/  LOP3.LUT R100, R101, 0x380, RZ, 0xc0, !PT ;  /* 0x0000038065647812 */ /* 0x000fe400078ec0ff */
[----:B------:R-:W-:Y:S02]  /*1f910*/  LOP3.LUT R50, R51, 0x380, RZ, 0xc0, !PT ;  /* 0x0000038033327812 */ /* 0x000fe400078ec0ff */
[----:B------:R-:W-:Y:S02]  /*1f920*/  LOP3.LUT R44, R45, 0x380, RZ, 0xc0, !PT ;  /* 0x000003802d2c7812 */ /* 0x000fe400078ec0ff */
[----:B------:R-:W-:-:S02]  /*1f930*/  LOP3.LUT R38, R39, 0x380, RZ, 0xc0, !PT ;  /* 0x0000038027267812 */ /* 0x000fc400078ec0ff */
[----:B------:R-:W-:Y:S02]  /*1f940*/  LOP3.LUT R42, R43, 0x380, RZ, 0xc0, !PT ;  /* 0x000003802b2a7812 */ /* 0x000fe400078ec0ff */
[----:B------:R-:W-:Y:S02]  /*1f950*/  SHF.R.U64 R100, R100, 0x3, RZ ;  /* 0x0000000364647819 */ /* 0x000fe400000012ff */
[----:B------:R-:W-:Y:S02]  /*1f960*/  SHF.R.U64 R50, R50, 0x3, RZ ;  /* 0x0000000332327819 */ /* 0x000fe400000012ff */
[----:B------:R-:W-:Y:S02]  /*1f970*/  SHF.R.U64 R44, R44, 0x3, RZ ;  /* 0x000000032c2c7819 */ /* 0x000fe400000012ff */
[----:B------:R-:W-:Y:S02]  /*1f980*/  SHF.R.U64 R38, R38, 0x3, RZ ;  /* 0x0000000326267819 */ /* 0x000fe400000012ff */
[----:B------:R-:W-:-:S02]  /*1f990*/  SHF.R.U64 R42, R42, 0x3, RZ ;  /* 0x000000032a2a7819 */ /* 0x000fc400000012ff */
        /* <DEDUP_REMOVED lines=15> */
[----:B------:R-:W-:Y:S02]  /*1fa90*/  LOP3.LUT R36, R37, 0x380, RZ, 0xc0, !PT ;  /* 0x0000038025247812 */ /* 0x000fe400078ec0ff */
        /* <DEDUP_REMOVED lines=10> */
[----:B------:R-:W-:Y:S01]  /*1fb40*/  SHF.R.U64 R7, R7, 0x3, RZ ;  /* 0x0000000307077819 */ /* 0x000fe200000012ff */
[----:B---3--:R-:W-:Y:S01]  /*1fb50*/  IMAD.MOV.U32 R152, RZ, RZ, R2 ;  /* 0x000000ffff987224 */ /* 0x008fe200078e0002 */
        /* <DEDUP_REMOVED lines=11> */
[----:B----4-:R-:W-:Y:S01]  /*1fc10*/  IMAD.SHL.U32 R87, R151, 0x4, RZ ;  /* 0x0000000497577824 */ /* 0x010fe200078e00ff */
[----:B------:R-:W-:Y:S02]  /*1fc20*/  MOV R81, R72 ;  /* 0x0000004800517202 */ /* 0x000fe40000000f00 */
[----:B------:R-:W-:Y:S02]  /*1fc30*/  MOV R100, R100 ;  /* 0x0000006400647202 */ /* 0x000fe40000000f00 */
[----:B------:R-:W-:Y:S02]  /*1fc40*/  F2FP.BF16.F32.PACK_AB R2, R143, R146 ;  /* 0x000000928f02723e */ /* 0x000fe400000010ff */
        /* <DEDUP_REMOVED lines=14> */
[----:B------:R-:W-:Y:S01]  /*1fd30*/  SHF.L.U64.HI R101, R151, 0x2, R152 ;  /* 0x0000000297657819 */ /* 0x000fe20000010298 */
[----:B------:R-:W-:Y:S06]  /*1fd40*/  BRA.DIV UR4, `(.L_x_2527) ;  /* 0x000000c604047947 */ /* 0x000fec000b800000 */
[----:B------:R-:W-:Y:S02]  /*1fd50*/  SEL R7, R32, R33, P0 ;  /* 0x0000002120077207 */ /* 0x000fe40000000000 */
[----:B------:R-:W-:Y:S02]  /*1fd60*/  SEL R8, R33, R32, P0 ;  /* 0x0000002021087207 */ /* 0x000fe40000000000 */
[----:B------:R-:W-:Y:S02]  /*1fd70*/  SEL R27, R56, R57, P0 ;  /* 0x00000039381b7207 */ /* 0x000fe40000000000 */
[----:B------:R-:W-:Y:S02]  /*1fd80*/  SEL R32, R57, R56, P0 ;  /* 0x0000003839207207 */ /* 0x000fe40000000000 */
[----:B------:R-:W-:Y:S01]  /*1fd90*/  SEL R29, R64, R31, P0 ;  /* 0x0000001f401d7207 */ /* 0x000fe20000000000 */
[----:B------:R-:W-:Y:S01]  /*1fda0*/  SHFL.IDX PT, R34, R27, R0, 0x1c1f ;  /* 0x001c1f001b227589 */ /* 0x000fe200000e0000 */
[----:B------:R-:W-:-:S02]  /*1fdb0*/  SEL R36, R31, R64, P0 ;  /* 0x000000401f247207 */ /* 0x000fc40000000000 */
[----:B------:R-:W-:Y:S01]  /*1fdc0*/  SEL R35, R88, R117, P0 ;  /* 0x0000007558237207 */ /* 0x000fe20000000000 */
[----:B------:R-:W-:Y:S01]  /*1fdd0*/  SHFL.IDX PT, R38, R29, R0, 0x1c1f ;  /* 0x001c1f001d267589 */ /* 0x000fe200000e0000 */
        /* <DEDUP_REMOVED lines=59> */
[----:B------:R-:W0:Y:S01]  /*20190*/  SHFL.IDX PT, R7, R8, R5, 0x1c1f ;  /* 0x001c1f0508077589 */ /* 0x000e2200000e0000 */
[----:B------:R-:W-:-:S02]  /*201a0*/  SEL R94, R109, R94, P0 ;  /* 0x0000005e6d5e7207 */ /* 0x000fc40000000000 */
[----:B------:R-:W-:Y:S01]  /*201b0*/  SEL R69, R30, R111, P0 ;  /* 0x0000006f1e457207 */ /* 0x000fe20000000000 */
[----:B------:R-:W1:Y:S01]  /*201c0*/  SHFL.IDX PT, R9, R24, R5, 0x1c1f ;  /* 0x001c1f0518097589 */ /* 0x000e6200000e0000 */
[----:B------:R-:W-:Y:S02]  /*201d0*/  SEL R104, R111, R30, P0 ;  /* 0x0000001e6f687207 */ /* 0x000fe40000000000 */
[----:B------:R-:W-:Y:S01]  /*201e0*/  SEL R106, R107, R106, P0 ;  /* 0x0000006a6b6a7207 */ /* 0x000fe20000000000 */
[----:B------:R-:W-:Y:S01]  /*201f0*/  SHFL.IDX PT, R30, R25, R0, 0x1c1f ;  /* 0x001c1f00191e7589 */ /* 0x000fe200000e0000 */
[----:B------:R-:W-:Y:S02]  /*20200*/  SEL R86, R11, R86, P0 ;  /* 0x000000560b567207 */ /* 0x000fe40000000000 */
[----:B------:R-:W-:Y:S01]  /*20210*/  SEL R105, R108, R115, P0 ;  /* 0x000000736c697207 */ /* 0x000fe20000000000 */
[----:B------:R-:W2:Y:S01]  /*20220*/  SHFL.IDX PT, R25, R28, R5, 0x1c1f ;  /* 0x001c1f051c197589 */ /* 0x000ea200000e0000 */
[----:B------:R-:W-:-:S02]  /*20230*/  SEL R107, R110, R123, P0 ;  /* 0x0000007b6e6b7207 */ /* 0x000fc40000000000 */
[----:B------:R-:W-:Y:S01]  /*20240*/  SEL R109, R112, R131, P0 ;  /* 0x00000083706d7207 */ /* 0x000fe20000000000 */
[----:B------:R-:W3:Y:S01]  /*20250*/  SHFL.IDX PT, R27, R32, R5, 0x1c1f ;  /* 0x001c1f05201b7589 */ /* 0x000ee200000e0000 */
[----:B------:R-:W-:Y:S02]  /*20260*/  SEL R111, R114, R139, P0 ;  /* 0x0000008b726f7207 */ /* 0x000fe40000000000 */
[----:B------:R-:W-:Y:S01]  /*20270*/  SEL R108, R115, R108, P0 ;  /* 0x0000006c736c7207 */ /* 0x000fe20000000000 */
[----:B------:R-:W4:Y:S01]  /*20280*/  SHFL.IDX PT, R40, R40, R5, 0x1c1f ;  /* 0x001c1f0528287589 */ /* 0x000f2200000e0000 */
[----:B------:R-:W-:Y:S02]  /*20290*/  SEL R110, R123, R110, P0 ;  /* 0x0000006e7b6e7207 */ /* 0x000fe40000000000 */
[----:B------:R-:W-:Y:S01]  /*202a0*/  SEL R112, R131, R112, P0 ;  /* 0x0000007083707207 */ /* 0x000fe20000000000 */
[----:B------:R-:W5:Y:S01]  /*202b0*/  SHFL.IDX PT, R29, R36, R5, 0x1c1f ;  /* 0x001c1f05241d7589 */ /* 0x000f6200000e0000 */
[----:B------:R-:W-:-:S02]  /*202c0*/  SEL R114, R139, R114, P0 ;  /* 0x000000728b727207 */ /* 0x000fc40000000000 */
[----:B------:R-:W-:Y:S01]  /*202d0*/  SEL R75, R2, R147, P0 ;  /* 0x00000093024b7207 */ /* 0x000fe20000000000 */
[----:B------:R-:W5:Y:S01]  /*202e0*/  SHFL.IDX PT, R42, R42, R5, 0x1c1f ;  /* 0x001c1f052a2a7589 */ /* 0x000f6200000e0000 */
[----:B------:R-:W-:Y:S02]  /*202f0*/  SEL R2, R147, R2, P0 ;  /* 0x0000000293027207 */ /* 0x000fe40000000000 */
[----:B0-----:R-:W-:Y:S01]  /*20300*/  SEL R8, R10, R7, P0 ;  /* 0x000000070a087207 */ /* 0x001fe20000000000 */
[----:B------:R-:W0:Y:S01]  /*20310*/  SHFL.IDX PT, R35, R44, R5, 0x1c1f ;  /* 0x001c1f052c237589 */ /* 0x000e2200000e0000 */
[----:B-1----:R-:W-:Y:S02]  /*20320*/  SEL R24, R26, R9, P0 ;  /* 0x000000091a187207 */ /* 0x002fe40000000000 */
[----:B------:R-:W-:Y:S01]  /*20330*/  SEL R10, R7, R10, P0 ;  /* 0x0000000a070a7207 */ /* 0x000fe20000000000 */
[----:B------:R-:W1:Y:S01]  /*20340*/  SHFL.IDX PT, R37, R48, R5, 0x1c1f ;  /* 0x001c1f0530257589 */ /* 0x000e6200000e0000 */
[----:B--2---:R-:W-:-:S02]  /*20350*/  SEL R28, R30, R25, P0 ;  /* 0x000000191e1c7207 */ /* 0x004fc40000000000 */
[----:B------:R-:W-:Y:S01]  /*20360*/  SEL R26, R9, R26, P0 ;  /* 0x0000001a091a7207 */ /* 0x000fe20000000000 */
[----:B------:R-:W2:Y:S01]  /*20370*/  SHFL.IDX PT, R39, R52, R5, 0x1c1f ;  /* 0x001c1f0534277589 */ /* 0x000ea200000e0000 */
[----:B---3--:R-:W-:Y:S02]  /*20380*/  SEL R32, R34, R27, P0 ;  /* 0x0000001b22207207 */ /* 0x008fe40000000000 */
[----:B------:R-:W-:Y:S01]  /*20390*/  SEL R30, R25, R30, P0 ;  /* 0x0000001e191e7207 */ /* 0x000fe20000000000 */
[----:B------:R-:W3:Y:S01]  /*203a0*/  SHFL.IDX PT, R41, R56, R5, 0x1c1f ;  /* 0x001c1f0538297589 */ /* 0x000ee200000e0000 */
[----:B----4-:R-:W-:Y:S02]  /*203b0*/  SEL R12, R31, R40, P0 ;  /* 0x000000281f0c7207 */ /* 0x010fe40000000000 */
[----:B------:R-:W-:Y:S01]  /*203c0*/  SEL R14, R40, R31, P0 ;  /* 0x0000001f280e7207 */ /* 0x000fe20000000000 */
[----:B------:R-:W4:Y:S01]  /*203d0*/  SHFL.IDX PT, R43, R60, R5, 0x1c1f ;  /* 0x001c1f053c2b7589 */ /* 0x000f2200000e0000 */
[----:B------:R-:W-:-:S02]  /*203e0*/  SEL R34, R27, R34, P0 ;  /* 0x000000221b227207 */ /* 0x000fc40000000000 */
[----:B-----5:R-:W-:Y:S01]  /*203f0*/  SEL R36, R38, R29, P0 ;  /* 0x0000001d26247207 */ /* 0x020fe20000000000 */
[----:B------:R-:W5:Y:S01]  /*20400*/  SHFL.IDX PT, R45, R64, R5, 0x1c1f ;  /* 0x001c1f05402d7589 */ /* 0x000f6200000e0000 */
[----:B------:R-:W-:Y:S02]  /*20410*/  SEL R40, R33, R42, P0 ;  /* 0x0000002a21287207 */ /* 0x000fe40000000000 */
[----:B------:R-:W-:Y:S01]  /*20420*/  SEL R38, R29, R38, P0 ;  /* 0x000000261d267207 */ /* 0x000fe20000000000 */
[----:B------:R-:W5:Y:S01]  /*20430*/  SHFL.IDX PT, R47, R68, R5, 0x1c1f ;  /* 0x001c1f05442f7589 */ /* 0x000f6200000e0000 */
[----:B0-----:R-:W-:Y:S02]  /*20440*/  SEL R44, R46, R35, P0 ;  /* 0x000000232e2c7207 */ /* 0x001fe40000000000 */
[----:B------:R-:W-:Y:S01]  /*20450*/  SEL R42, R42, R33, P0 ;  /* 0x000000212a2a7207 */ /* 0x000fe20000000000 */
[----:B------:R-:W0:Y:S01]  /*20460*/  SHFL.IDX PT, R49, R72, R5, 0x1c1f ;  /* 0x001c1f0548317589 */ /* 0x000e2200000e0000 */
[----:B-1----:R-:W-:-:S02]  /*20470*/  SEL R48, R50, R37, P0 ;  /* 0x0000002532307207 */ /* 0x002fc40000000000 */
[----:B------:R-:W-:Y:S01]  /*20480*/  SEL R46, R35, R46, P0 ;  /* 0x0000002e232e7207 */ /* 0x000fe20000000000 */
[----:B------:R-:W-:Y:S01]  /*20490*/  SHFL.IDX PT, R55, R55, R0, 0x1c1f ;  /* 0x001c1f0037377589 */ /* 0x000fe200000e0000 */
[----:B--2---:R-:W-:Y:S02]  /*204a0*/  SEL R52, R54, R39, P0 ;  /* 0x0000002736347207 */ /* 0x004fe40000000000 */
[----:B------:R-:W-:Y:S01]  /*204b0*/  SEL R50, R37, R50, P0 ;  /* 0x0000003225327207 */ /* 0x000fe20000000000 */
[----:B------:R-:W1:Y:S01]  /*204c0*/  SHFL.IDX PT, R78, R78, R5, 0x1c1f ;  /* 0x001c1f054e4e7589 */ /* 0x000e6200000e0000 */
[----:B---3--:R-:W-:Y:S02]  /*204d0*/  SEL R56, R58, R41, P0 ;  /* 0x000000293a387207 */ /* 0x008fe40000000000 */
[----:B------:R-:W-:Y:S01]  /*204e0*/  SEL R54, R39, R54, P0 ;  /* 0x0000003627367207 */ /* 0x000fe20000000000 */
[----:B------:R-:W2:Y:S01]  /*204f0*/  SHFL.IDX PT, R80, R80, R5, 0x1c1f ;  /* 0x001c1f0550507589 */ /* 0x000ea200000e0000 */
[----:B----4-:R-:W-:-:S02]  /*20500*/  SEL R60, R62, R43, P0 ;  /* 0x0000002b3e3c7207 */ /* 0x010fc40000000000 */
[----:B------:R-:W-:Y:S01]  /*20510*/  SEL R58, R41, R58, P0 ;  /* 0x0000003a293a7207 */ /* 0x000fe20000000000 */
[----:B------:R-:W3:Y:S01]  /*20520*/  SHFL.IDX PT, R82, R82, R5, 0x1c1f ;  /* 0x001c1f0552527589 */ /* 0x000ee200000e0000 */
[----:B-----5:R-:W-:Y:S02]  /*20530*/  SEL R64, R66, R45, P0 ;  /* 0x0000002d42407207 */ /* 0x020fe40000000000 */
[----:B------:R-:W-:Y:S01]  /*20540*/  SEL R62, R43, R62, P0 ;  /* 0x0000003e2b3e7207 */ /* 0x000fe20000000000 */
[----:B------:R-:W-:Y:S01]  /*20550*/  SHFL.IDX PT, R59, R59, R0, 0x1c1f ;  /* 0x001c1f003b3b7589 */ /* 0x000fe200000e0000 */
[----:B------:R-:W-:Y:S02]  /*20560*/  SEL R68, R70, R47, P0 ;  /* 0x0000002f46447207 */ /* 0x000fe40000000000 */
[----:B------:R-:W-:Y:S01]  /*20570*/  SEL R66, R45, R66, P0 ;  /* 0x000000422d427207 */ /* 0x000fe20000000000 */
[----:B------:R-:W-:Y:S01]  /*20580*/  SHFL.IDX PT, R65, R65, R0, 0x1c1f ;  /* 0x001c1f0041417589 */ /* 0x000fe200000e0000 */
[----:B0-----:R-:W-:-:S02]  /*20590*/  SEL R72, R74, R49, P0 ;  /* 0x000000314a487207 */ /* 0x001fc40000000000 */
[----:B------:R-:W-:Y:S01]  /*205a0*/  SEL R70, R47, R70, P0 ;  /* 0x000000462f467207 */ /* 0x000fe20000000000 */
[----:B------:R-:W-:Y:S01]  /*205b0*/  SHFL.IDX PT, R67, R67, R0, 0x1c1f ;  /* 0x001c1f0043437589 */ /* 0x000fe200000e0000 */
[----:B------:R-:W-:-:S03]  /*205c0*/  SEL R74, R49, R74, P0 ;  /* 0x0000004a314a7207 */ /* 0x000fc60000000000 */
[----:B------:R-:W-:Y:S01]  /*205d0*/  SHFL.IDX PT, R69, R69, R0, 0x1c1f ;  /* 0x001c1f0045457589 */ /* 0x000fe200000e0000 */
[----:B-1----:R-:W-:-:S03]  /*205e0*/  SEL R7, R78, R51, P0 ;  /* 0x000000334e077207 */ /* 0x002fc60000000000 */
[----:B------:R-:W-:Y:S01]  /*205f0*/  SHFL.IDX PT, R71, R71, R0, 0x1c1f ;  /* 0x001c1f0047477589 */ /* 0x000fe200000e0000 */
[----:B--2---:R-:W-:Y:S02]  /*20600*/  SEL R9, R53, R80, P0 ;  /* 0x0000005035097207 */ /* 0x004fe40000000000 */
[----:B------:R-:W-:Y:S01]  /*20610*/  SEL R11, R80, R53, P0 ;  /* 0x00000035500b7207 */ /* 0x000fe20000000000 */
[----:B------:R-:W0:Y:S01]  /*20620*/  SHFL.IDX PT, R3, R3, R5, 0x1c1f ;  /* 0x001c1f0503037589 */ /* 0x000e2200000e0000 */
[----:B---3--:R-:W-:Y:S02]  /*20630*/  SEL R25, R55, R82, P0 ;  /* 0x0000005237197207 */ /* 0x008fe40000000000 */
[----:B------:R-:W-:Y:S01]  /*20640*/  SEL R27, R82, R55, P0 ;  /* 0x00000037521b7207 */ /* 0x000fe20000000000 */
[----:B------:R-:W1:Y:S04]  /*20650*/  SHFL.IDX PT, R84, R84, R5, 0x1c1f ;  /* 0x001c1f0554547589 */ /* 0x000e6800000e0000 */
[----:B------:R-:W2:Y:S04]  /*20660*/  SHFL.IDX PT, R86, R86, R5, 0x1c1f ;  /* 0x001c1f0556567589 */ /* 0x000ea800000e0000 */
[----:B------:R-:W3:Y:S04]  /*20670*/  SHFL.IDX PT, R88, R88, R5, 0x1c1f ;  /* 0x001c1f0558587589 */ /* 0x000ee800000e0000 */
[----:B------:R-:W4:Y:S04]  /*20680*/  SHFL.IDX PT, R90, R90, R5, 0x1c1f ;  /* 0x001c1f055a5a7589 */ /* 0x000f2800000e0000 */
[----:B------:R-:W5:Y:S04]  /*20690*/  SHFL.IDX PT, R92, R92, R5, 0x1c1f ;  /* 0x001c1f055c5c7589 */ /* 0x000f6800000e0000 */
[----:B------:R-:W5:Y:S01]  /*206a0*/  SHFL.IDX PT, R94, R94, R5, 0x1c1f ;  /* 0x001c1f055e5e7589 */ /* 0x000f6200000e0000 */
[----:B0-----:R-:W-:-:S02]  /*206b0*/  SEL R4, R6, R3, P0 ;  /* 0x0000000306047207 */ /* 0x001fc40000000000 */
[----:B------:R-:W-:Y:S01]  /*206c0*/  SEL R6, R3, R6, P0 ;  /* 0x0000000603067207 */ /* 0x000fe20000000000 */
[----:B------:R-:W0:Y:S01]  /*206d0*/  SHFL.IDX PT, R104, R104, R5, 0x1c1f ;  /* 0x001c1f0568687589 */ /* 0x000e2200000e0000 */
[----:B-1----:R-:W-:Y:S02]  /*206e0*/  SEL R29, R57, R84, P0 ;  /* 0x00000054391d7207 */ /* 0x002fe40000000000 */
[----:B------:R-:W-:Y:S01]  /*206f0*/  SEL R31, R84, R57, P0 ;  /* 0x00000039541f7207 */ /* 0x000fe20000000000 */
[----:B------:R-:W1:Y:S01]  /*20700*/  SHFL.IDX PT, R106, R106, R5, 0x1c1f ;  /* 0x001c1f056a6a7589 */ /* 0x000e6200000e0000 */
        /* <DEDUP_REMOVED lines=9> */
[----:B-----5:R-:W-:Y:S02]  /*207a0*/  SEL R41, R65, R92, P0 ;  /* 0x0000005c41297207 */ /* 0x020fe40000000000 */
[----:B------:R-:W-:Y:S01]  /*207b0*/  SEL R43, R92, R65, P0 ;  /* 0x000000415c2b7207 */ /* 0x000fe20000000000 */
[----:B------:R-:W-:Y:S01]  /*207c0*/  SHFL.IDX PT, R111, R111, R0, 0x1c1f ;  /* 0x001c1f006f6f7589 */ /* 0x000fe200000e0000 */
[----:B------:R-:W-:-:S02]  /*207d0*/  SEL R45, R67, R94, P0 ;  /* 0x0000005e432d7207 */ /* 0x000fc40000000000 */
[----:B------:R-:W-:Y:S01]  /*207e0*/  SEL R47, R94, R67, P0 ;  /* 0x000000435e2f7207 */ /* 0x000fe20000000000 */
[----:B------:R-:W2:Y:S01]  /*207f0*/  SHFL.IDX PT, R108, R108, R5, 0x1c1f ;  /* 0x001c1f056c6c7589 */ /* 0x000ea200000e0000 */
[----:B0-----:R-:W-:-:S03]  /*20800*/  SEL R49, R69, R104, P0 ;  /* 0x0000006845317207 */ /* 0x001fc60000000000 */
[----:B------:R-:W0:Y:S01]  /*20810*/  SHFL.IDX PT, R110, R110, R5, 0x1c1f ;  /* 0x001c1f056e6e7589 */ /* 0x000e2200000e0000 */
[----:B-1----:R-:W-:Y:S02]  /*20820*/  SEL R53, R71, R106, P0 ;  /* 0x0000006a47357207 */ /* 0x002fe40000000000 */
[----:B------:R-:W-:Y:S01]  /*20830*/  SEL R55, R106, R71, P0 ;  /* 0x000000476a377207 */ /* 0x000fe20000000000 */
[----:B------:R-:W1:Y:S04]  /*20840*/  SHFL.IDX PT, R112, R112, R5, 0x1c1f ;  /* 0x001c1f0570707589 */ /* 0x000e6800000e0000 */
[----:B------:R-:W3:Y:S04]  /*20850*/  SHFL.IDX PT, R114, R114, R5, 0x1c1f ;  /* 0x001c1f0572727589 */ /* 0x000ee800000e0000 */
[----:B------:R4:W3:Y:S04]  /*20860*/  SHFL.IDX PT, R2, R2, R5, 0x1c1f ;  /* 0x001c1f0502027589 */ /* 0x0008e800000e0000 */
[----:B------:R5:W3:Y:S01]  /*20870*/  SHFL.IDX PT, R75, R75, R0, 0x1c1f ;  /* 0x001c1f004b4b7589 */ /* 0x000ae200000e0000 */
[----:B--2---:R-:W-:-:S02]  /*20880*/  SEL R57, R105, R108, P0 ;  /* 0x0000006c69397207 */ /* 0x004fc40000000000 */
[----:B----4-:R-:W-:Y:S02]  /*20890*/  SEL R5, R51, R78, P0 ;  /* 0x0000004e33057207 */ /* 0x010fe40000000000 */
[----:B------:R-:W-:Y:S02]  /*208a0*/  SEL R51, R104, R69, P0 ;  /* 0x0000004568337207 */ /* 0x000fe40000000000 */
[----:B------:R-:W-:Y:S01]  /*208b0*/  SEL R59, R108, R105, P0 ;  /* 0x000000696c3b7207 */ /* 0x000fe20000000000 */
[----:B-----5:R-:W-:Y:S01]  /*208c0*/  IMAD.MOV.U32 R0, RZ, RZ, RZ ;  /* 0x000000ffff007224 */ /* 0x020fe200078e00ff */
[----:B0-----:R-:W-:Y:S02]  /*208d0*/  SEL R61, R107, R110, P0 ;  /* 0x0000006e6b3d7207 */ /* 0x001fe40000000000 */
[----:B------:R-:W-:Y:S02]  /*208e0*/  SEL R63, R110, R107, P0 ;  /* 0x0000006b6e3f7207 */ /* 0x000fe40000000000 */
[----:B-1----:R-:W-:-:S02]  /*208f0*/  SEL R65, R109, R112, P0 ;  /* 0x000000706d417207 */ /* 0x002fc40000000000 */
[----:B------:R-:W-:Y:S02]  /*20900*/  SEL R67, R112, R109, P0 ;  /* 0x0000006d70437207 */ /* 0x000fe40000000000 */
[----:B---3--:R-:W-:Y:S02]  /*20910*/  SEL R69, R111, R114, P0 ;  /* 0x000000726f457207 */ /* 0x008fe40000000000 */
[----:B------:R-:W-:-:S07]  /*20920*/  SEL R71, R114, R111, P0 ;  /* 0x0000006f72477207 */ /* 0x000fce0000000000 */
.L_x_2801:
[----:B------:R-:W-:Y:S05]  /*20930*/  WARPSYNC.ALL ;  /* 0x0000000000007948 */ /* 0x000fea0003800000 */
[----:B------:R-:W-:Y:S06]  /*20940*/  BAR.SYNC.DEFER_BLOCKING 0x1, 0x100 ;  /* 0x0044000000007b1d */ /* 0x000fec0000010000 */
[----:B------:R-:W-:-:S02]  /*20950*/  ULDC.64 UR4, c[0x0][0xc00] ;  /* 0x0003000000047ab9 */ /* 0x000fc40000000a00 */
[----:B------:R-:W0:Y:S01]  /*20960*/  LDC R78, c[0x0][0xbe8] ;  /* 0x0002fa00ff4e7b82 */ /* 0x000e220000000800 */
[----:B------:R-:W-:Y:S01]  /*20970*/  ISETP.NE.U32.AND P1, PT, RZ, UR4, PT ;  /* 0x00000004ff007c0c */ /* 0x000fe2000bf25070 */
[----:B------:R-:W2:Y:S01]  /*20980*/  LDL R80, [R1+0x48] ;  /* 0x0000480001507983 */ /* 0x000ea20000100800 */
[----:B------:R-:W-:Y:S02]  /*20990*/  IADD3 R104, P2, R87, UR4, RZ ;  /* 0x0000000457687c10 */ /* 0x000fe4000ff5e0ff */
[----:B------:R-:W-:Y:S01]  /*209a0*/  ISETP.NE.AND.EX P1, PT, RZ, UR5, PT, P1 ;  /* 0x00000005ff007c0c */ /* 0x000fe2000bf25310 */
[----:B------:R-:W2:Y:S01]  /*209b0*/  LDL R84, [R1] ;  /* 0x0000000001547983 */ /* 0x000ea20000100800 */
        /* <DEDUP_REMOVED lines=8> */
[----:B-1----:R-:W-:-:S02]  /*20a40*/  SEL R73, R75, R2, P0 ;  /* 0x000000024b497207 */ /* 0x002fc40000000000 */
[----:B------:R-:W-:Y:S01]  /*20a50*/  SEL R75, R2, R75, P0 ;  /* 0x0000004b024b7207 */ /* 0x000fe20000000000 */
[----:B------:R-:W-:Y:S04]  /*20a60*/  STSM.16.M88.4 [R96], R12 ;  /* 0x0000000c60007844 */ /* 0x000fe80000000200 */
[----:B------:R-:W-:Y:S04]  /*20a70*/  STSM.16.M88.4 [R97], R40 ;  /* 0x0000002861007844 */ /* 0x000fe80000000200 */
[----:B------:R-:W-:Y:S04]  /*20a80*/  STSM.16.M88.4 [R98], R44 ;  /* 0x0000002c62007844 */ /* 0x000fe80000000200 */
[----:B------:R-:W-:Y:S04]  /*20a90*/  STSM.16.M88.4 [R99], R48 ;  /* 0x0000003063007844 */ /* 0x000fe80000000200 */
[----:B------:R-:W-:Y:S01]  /*20aa0*/  STSM.16.M88.4 [R100], R52 ;  /* 0x0000003464007844 */ /* 0x000fe20000000200 */
[----:B------:R-:W-:-:S03]  /*20ab0*/  ISETP.NE.U32.AND P0, PT, RZ, UR4, PT ;  /* 0x00000004ff007c0c */ /* 0x000fc6000bf05070 */
        /* <DEDUP_REMOVED lines=16> */
[----:B--2---:R-:W-:Y:S01]  /*20bc0*/  IMAD.IADD R15, R80, 0x1, R84 ;  /* 0x00000001500f7824 */ /* 0x004fe200078e0254 */
[----:B01-3--:R-:W-:Y:S06]  /*20bd0*/  @P0 BRA `(.L_x_2528) ;  /* 0x0000000000100947 */ /* 0x00bfec0003800000 */
[----:B------:R-:W-:Y:S05]  /*20be0*/  @!P1 BRA `(.L_x_2528) ;  /* 0x00000000000c9947 */ /* 0x000fea0003800000 */
[----:B------:R-:W2:Y:S04]  /*20bf0*/  LDG.E R2, desc[UR46][R104.64] ;  /* 0x0000002e68027981 */ /* 0x000ea8000c1e1900 */
[----:B-----5:R-:W2:Y:S02]  /*20c00*/  LDG.E R81, desc[UR46][R104.64+0x4] ;  /* 0x0000042e68517981 */ /* 0x020ea4000c1e1900 */
[----:B--2---:R-:W-:-:S07]  /*20c10*/  IMAD.IADD R81, R81, 0x1, -R2 ;  /* 0x0000000151517824 */ /* 0x004fce00078e0a02 */
.L_x_2528:
[----:B------:R-:W2:Y:S01]  /*20c20*/  LDL.LU R86, [R1+0x50] ;  /* 0x0000500001567983 */ /* 0x000ea20000300800 */
[----:B------:R-:W-:Y:S01]  /*20c30*/  @P2 IMAD.HI.U32 R2, R15, R4, RZ ;  /* 0x000000040f022227 */ /* 0x000fe200078e00ff */
[----:B------:R-:W-:Y:S01]  /*20c40*/  ULDC.64 UR4, c[0x0][0xb90] ;  /* 0x0002e40000047ab9 */ /* 0x000fe20000000a00 */
[----:B-----5:R-:W-:Y:S02]  /*20c50*/  SHF.R.S32.HI R3, RZ, 0x1f, R0 ;  /* 0x0000001fff037819 */ /* 0x020fe40000011400 */
[----:B------:R-:W-:Y:S01]  /*20c60*/  IMAD.MOV.U32 R7, RZ, RZ, R15 ;  /* 0x000000ffff077224 */ /* 0x000fe200078e000f */
[----:B------:R-:W-:Y:S01]  /*20c70*/  @P2 SHF.R.U32.HI R7, RZ, R5, R2 ;  /* 0x00000005ff072219 */ /* 0x000fe20000011602 */
[----:B------:R-:W-:Y:S01]  /*20c80*/  IMAD.MOV.U32 R2, RZ, RZ, R0 ;  /* 0x000000ffff027224 */ /* 0x000fe200078e0000 */
[----:B------:R-:W-:Y:S01]  /*20c90*/  SEL R79, R151, RZ, !P1 ;  /* 0x000000ff974f7207 */ /* 0x000fe20004800000 */
[----:B------:R-:W-:Y:S02]  /*20ca0*/  IMAD R11, R19, 0x40, R22 ;  /* 0x00000040130b7824 */ /* 0x000fe400078e0216 */
[----:B------:R-:W-:-:S02]  /*20cb0*/  IMAD.MOV R13, RZ, RZ, -R7 ;  /* 0x000000ffff0d7224 */ /* 0x000fc400078e0a07 */
[----:B------:R-:W-:Y:S01]  /*20cc0*/  IMAD.WIDE R76, R11, 0x2, R76 ;  /* 0x000000020b4c7825 */ /* 0x000fe200078e024c */
[----:B------:R-:W-:-:S03]  /*20cd0*/  SHF.R.S32.HI R11, RZ, 0x1f, R7 ;  /* 0x0000001fff0b7819 */ /* 0x000fc60000011407 */
[----:B------:R-:W-:Y:S01]  /*20ce0*/  VIADD R82, R150, 0xffffff80 ;  /* 0xffffff8096527836 */ /* 0x000fe20000000000 */
[C---:B------:R-:W-:Y:S01]  /*20cf0*/  IADD3 R69, P0, R76.reuse, 0x1000, RZ ;  /* 0x000010004c457810 */ /* 0x040fe20007f1e0ff */
[----:B------:R-:W-:Y:S01]  /*20d00*/  IMAD R81, R81, R78, RZ ;  /* 0x0000004e51517224 */ /* 0x000fe200078e02ff */
[C---:B------:R-:W-:Y:S02]  /*20d10*/  IADD3 R57, P5, R76.reuse, 0x4000, RZ ;  /* 0x000040004c397810 */ /* 0x040fe40007fbe0ff */
[----:B------:R-:W-:Y:S02]  /*20d20*/  SHF.R.S32.HI R83, RZ, 0x1f, R82 ;  /* 0x0000001fff537819 */ /* 0x000fe40000011452 */
[----:B------:R-:W-:Y:S02]  /*20d30*/  LOP3.LUT R68, R69, 0x380, RZ, 0xc0, !PT ;  /* 0x0000038045447812 */ /* 0x000fe400078ec0ff */
[----:B------:R-:W-:Y:S02]  /*20d40*/  IADD3 R53, P4, R76, 0x5000, RZ ;  /* 0x000050004c357810 */ /* 0x000fe40007f9e0ff */
[----:B------:R-:W-:-:S02]  /*20d50*/  SHF.R.U64 R68, R68, 0x3, RZ ;  /* 0x0000000344447819 */ /* 0x000fc400000012ff */
[----:B------:R-:W-:Y:S02]  /*20d60*/  LOP3.LUT R56, R57, 0x380, RZ, 0xc0, !PT ;  /* 0x0000038039387812 */ /* 0x000fe400078ec0ff */
[----:B------:R-:W-:Y:S01]  /*20d70*/  LOP3.LUT R68, R68, R69, RZ, 0x3c, !PT ;  /* 0x0000004544447212 */ /* 0x000fe200078e3cff */
[----:B------:R-:W-:Y:S01]  /*20d80*/  IMAD.X R69, RZ, RZ, R77, P0 ;  /* 0x000000ffff457224 */ /* 0x000fe200000e064d */
[----:B------:R-:W-:Y:S02]  /*20d90*/  IADD3 R49, P0, R76, 0x6000, RZ ;  /* 0x000060004c317810 */ /* 0x000fe40007f1e0ff */
[----:B------:R-:W-:Y:S02]  /*20da0*/  LOP3.LUT R52, R53, 0x380, RZ, 0xc0, !PT ;  /* 0x0000038035347812 */ /* 0x000fe400078ec0ff */
[----:B------:R-:W-:Y:S02]  /*20db0*/  LOP3.LUT R48, R49, 0x380, RZ, 0xc0, !PT ;  /* 0x0000038031307812 */ /* 0x000fe400078ec0ff */
        /* <DEDUP_REMOVED lines=8> */
[----:B------:R-:W-:Y:S01]  /*20e40*/  IMAD.X R49, RZ, RZ, R77, P0 ;  /* 0x000000ffff317224 */ /* 0x000fe200000e064d */
[----:B------:R-:W-:-:S02]  /*20e50*/  IADD3 R37, P5, R76, 0x9000, RZ ;  /* 0x000090004c257810 */ /* 0x000fc40007fbe0ff */
[----:B------:R-:W-:Y:S02]  /*20e60*/  IADD3 R33, P4, R76, 0xa000, RZ ;  /* 0x0000a0004c217810 */ /* 0x000fe40007f9e0ff */
[----:B------:R-:W-:Y:S02]  /*20e70*/  LOP3.LUT R36, R37, 0x380, RZ, 0xc0, !PT ;  /* 0x0000038025247812 */ /* 0x000fe400078ec0ff */
[----:B------:R-:W-:Y:S02]  /*20e80*/  LOP3.LUT R32, R33, 0x380, RZ, 0xc0, !PT ;  /* 0x0000038021207812 */ /* 0x000fe400078ec0ff */
[----:B------:R-:W-:Y:S02]  /*20e90*/  SHF.R.U64 R36, R36, 0x3, RZ ;  /* 0x0000000324247819 */ /* 0x000fe400000012ff */
[----:B------:R-:W-:Y:S02]  /*20ea0*/  SHF.R.U64 R32, R32, 0x3, RZ ;  /* 0x0000000320207819 */ /* 0x000fe400000012ff */
[----:B------:R-:W-:Y:S01]  /*20eb0*/  LOP3.LUT R36, R36, R37, RZ, 0x3c, !PT ;  /* 0x0000002524247212 */ /* 0x000fe200078e3cff */
[--C-:B------:R-:W-:Y:S01]  /*20ec0*/  IMAD.X R37, RZ, RZ, R77.reuse, P5 ;  /* 0x000000ffff257224 */ /* 0x100fe200028e064d */
[----:B------:R-:W-:Y:S01]  /*20ed0*/  LOP3.LUT R32, R32, R33, RZ, 0x3c, !PT ;  /* 0x0000002120207212 */ /* 0x000fe200078e3cff */
[----:B------:R-:W-:-:S02]  /*20ee0*/  IMAD.X R33, RZ, RZ, R77, P4 ;  /* 0x000000ffff217224 */ /* 0x000fc400020e064d */
[----:B------:R-:W-:Y:S01]  /*20ef0*/  VIADD R87, R22, 0x80 ;  /* 0x0000008016577836 */ /* 0x000fe20000000000 */
[----:B------:R-:W-:Y:S04]  /*20f00*/  BSSY B1, `(.L_x_2529) ;  /* 0x00000c6000017945 */ /* 0x000fe80003800000 */
[----:B------:R-:W-:Y:S02]  /*20f10*/  SHF.R.S32.HI R88, RZ, 0x1f, R87 ;  /* 0x0000001fff587819 */ /* 0x000fe40000011457 */
[----:B--2---:R-:W-:Y:S01]  /*20f20*/  SHF.R.S32.HI R80, RZ, 0x1f, R86 ;  /* 0x0000001fff507819 */ /* 0x004fe20000011456 */
[----:B------:R-:W-:Y:S01]  /*20f30*/  IMAD.WIDE.U32 R4, R86, UR4, R2 ;  /* 0x0000000456047c25 */ /* 0x000fe2000f8e0002 */
[----:B------:R-:W-:-:S03]  /*20f40*/  SEL R2, R152, RZ, !P1 ;  /* 0x000000ff98027207 */ /* 0x000fc60004800000 */
[----:B------:R-:W-:-:S04]  /*20f50*/  IMAD R6, R80, UR4, RZ ;  /* 0x0000000450067c24 */ /* 0x000fc8000f8e02ff */
[----:B------:R-:W-:Y:S01]  /*20f60*/  IMAD R9, R86, UR5, R6 ;  /* 0x0000000556097c24 */ /* 0x000fe2000f8e0206 */
[----:B------:R-:W-:Y:S02]  /*20f70*/  ULDC.64 UR4, c[0x0][0xb98] ;  /* 0x0002e60000047ab9 */ /* 0x000fe40000000a00 */
[----:B------:R-:W-:Y:S02]  /*20f80*/  IMAD R6, R2, UR4, RZ ;  /* 0x0000000402067c24 */ /* 0x000fe4000f8e02ff */
[----:B------:R-:W-:Y:S01]  /*20f90*/  IADD3 R5, R5, R9, RZ ;  /* 0x0000000905057210 */ /* 0x000fe20007ffe0ff */
[----:B------:R-:W-:Y:S01]  /*20fa0*/  IMAD R9, R78, R13, R15 ;  /* 0x0000000d4e097224 */ /* 0x000fe200078e020f */
[----:B------:R-:W-:Y:S01]  /*20fb0*/  IADD3 R13, P5, R76, 0xd000, RZ ;  /* 0x0000d0004c0d7810 */ /* 0x000fe20007fbe0ff */
[C---:B------:R-:W-:Y:S02]  /*20fc0*/  IMAD R8, R79.reuse, UR5, R6 ;  /* 0x000000054f087c24 */ /* 0x040fe4000f8e0206 */
[----:B------:R-:W-:Y:S01]  /*20fd0*/  IMAD.WIDE.U32 R4, R79, UR4, R4 ;  /* 0x000000044f047c25 */ /* 0x000fe2000f8e0004 */
[----:B------:R-:W-:Y:S01]  /*20fe0*/  SHF.R.S32.HI R6, RZ, 0x1f, R9 ;  /* 0x0000001fff067819 */ /* 0x000fe20000011409 */
[----:B------:R-:W-:Y:S01]  /*20ff0*/  ULDC.64 UR4, c[0x0][0xb88] ;  /* 0x0002e20000047ab9 */ /* 0x000fe20000000a00 */
[----:B------:R-:W-:-:S02]  /*21000*/  LOP3.LUT R12, R13, 0x380, RZ, 0xc0, !PT ;  /* 0x000003800d0c7812 */ /* 0x000fc400078ec0ff */
[----:B------:R-:W-:Y:S01]  /*21010*/  IADD3 R4, P1, R7, R4, RZ ;  /* 0x0000000407047210 */ /* 0x000fe20007f3e0ff */
[----:B------:R-:W-:Y:S01]  /*21020*/  IMAD R6, R6, UR4, RZ ;  /* 0x0000000406067c24 */ /* 0x000fe2000f8e02ff */
[----:B------:R-:W-:Y:S02]  /*21030*/  SHF.R.U64 R12, R12, 0x3, RZ ;  /* 0x000000030c0c7819 */ /* 0x000fe400000012ff */
[----:B------:R-:W-:Y:S01]  /*21040*/  IADD3.X R5, R11, R5, R8, P1, !PT ;  /* 0x000000050b057210 */ /* 0x000fe20000ffe408 */
[C---:B------:R-:W-:Y:S01]  /*21050*/  IMAD R7, R9.reuse, UR5, R6 ;  /* 0x0000000509077c24 */ /* 0x040fe2000f8e0206 */
[----:B------:R-:W-:Y:S02]  /*21060*/  IADD3 R65, P1, R76, 0x2000, RZ ;  /* 0x000020004c417810 */ /* 0x000fe40007f3e0ff */
[----:B------:R-:W-:Y:S01]  /*21070*/  LOP3.LUT R12, R12, R13, RZ, 0x3c, !PT ;  /* 0x0000000d0c0c7212 */ /* 0x000fe200078e3cff */
[----:B------:R-:W-:Y:S01]  /*21080*/  IMAD.WIDE.U32 R4, R9, UR4, R4 ;  /* 0x0000000409047c25 */ /* 0x000fe2000f8e0004 */
[----:B------:R-:W-:Y:S01]  /*21090*/  ULDC.64 UR4, c[0x0][0xb50] ;  /* 0x0002d40000047ab9 */ /* 0x000fe20000000a00 */
[----:B------:R-:W-:-:S02]  /*210a0*/  LOP3.LUT R64, R65, 0x380, RZ, 0xc0, !PT ;  /* 0x0000038041407812 */ /* 0x000fc400078ec0ff */
[----:B------:R-:W-:Y:S01]  /*210b0*/  IMAD.IADD R5, R5, 0x1, R7 ;  /* 0x0000000105057824 */ /* 0x000fe200078e0207 */
[----:B------:R-:W-:Y:S02]  /*210c0*/  LEA R14, P3, R4, UR4, 0x2 ;  /* 0x00000004040e7c11 */ /* 0x000fe4000f8610ff */
[----:B------:R-:W-:Y:S02]  /*210d0*/  SHF.R.U64 R64, R64, 0x3, RZ ;  /* 0x0000000340407819 */ /* 0x000fe400000012ff */
[----:B------:R-:W-:Y:S01]  /*210e0*/  LEA.HI.X R26, R4, UR5, R5, 0x2, P3 ;  /* 0x00000005041a7c11 */ /* 0x000fe200098f1405 */
[----:B------:R-:W-:Y:S01]  /*210f0*/  SHFL.IDX PT, R10, R14, 0x1, 0x1c1f ;  /* 0x003c1f000e0a7f89 */ /* 0x000fe200000e0000 */
[----:B------:R-:W-:Y:S01]  /*21100*/  LEA.HI R4, R83, R82, RZ, 0x7 ;  /* 0x0000005253047211 */ /* 0x000fe200078f38ff */
[----:B------:R-:W-:Y:S01]  /*21110*/  ULDC.64 UR4, c[0x0][0xaa0] ;  /* 0x0002a80000047ab9 */ /* 0x000fe20000000a00 */
[----:B------:R-:W-:Y:S01]  /*21120*/  LOP3.LUT R64, R64, R65, RZ, 0x3c, !PT ;  /* 0x0000004140407212 */ /* 0x000fe200078e3cff */
[----:B------:R-:W-:Y:S01]  /*21130*/  IMAD.X R65, RZ, RZ, R77, P1 ;  /* 0x000000ffff417224 */ /* 0x000fe200008e064d */
[----:B------:R-:W-:Y:S01]  /*21140*/  LOP3.LUT R7, R4, 0xffffff80, RZ, 0xc0, !PT ;  /* 0xffffff8004077812 */ /* 0x000fe200078ec0ff */
[----:B------:R-:W-:Y:S01]  /*21150*/  SHFL.IDX PT, R11, R26, 0x1, 0x1c1f ;  /* 0x003c1f001a0b7f89 */ /* 0x000fe200000e0000 */
[----:B------:R-:W-:-:S02]  /*21160*/  SHF.R.S32.HI R5, RZ, 0x7, R4 ;  /* 0x00000007ff057819 */ /* 0x000fc40000011404 */
[----:B------:R-:W-:Y:S01]  /*21170*/  IADD3 R61, P3, R76, 0x3000, RZ ;  /* 0x000030004c3d7810 */ /* 0x000fe20007f7e0ff */
[----:B------:R-:W-:Y:S01]  /*21180*/  IMAD.IADD R7, R82, 0x1, -R7 ;  /* 0x0000000152077824 */ /* 0x000fe200078e0a07 */
[----:B------:R-:W-:Y:S02]  /*21190*/  LEA.HI R4, R4, R5, RZ, 0x1 ;  /* 0x0000000504047211 */ /* 0x000fe400078f08ff */
[----:B------:R-:W-:Y:S02]  /*211a0*/  IADD3 R45, P1, R76, 0x7000, RZ ;  /* 0x000070004c2d7810 */ /* 0x000fe40007f3e0ff */
[----:B------:R-:W-:Y:S02]  /*211b0*/  SHF.R.S32.HI R6, RZ, 0x1f, R7 ;  /* 0x0000001fff067819 */ /* 0x000fe40000011407 */
[----:B------:R-:W-:Y:S02]  /*211c0*/  LOP3.LUT R4, R4, 0x3fffffe, RZ, 0xc0, !PT ;  /* 0x03fffffe04047812 */ /* 0x000fe400078ec0ff */
[----:B------:R-:W-:-:S02]  /*211d0*/  LEA.HI R8, R6, R7, RZ, 0x2 ;  /* 0x0000000706087211 */ /* 0x000fc400078f10ff */
[----:B------:R-:W-:Y:S01]  /*211e0*/  LOP3.LUT R60, R61, 0x380, RZ, 0xc0, !PT ;  /* 0x000003803d3c7812 */ /* 0x000fe200078ec0ff */
[----:B------:R-:W-:Y:S01]  /*211f0*/  IMAD.IADD R4, R5, 0x1, -R4 ;  /* 0x0000000105047824 */ /* 0x000fe200078e0a04 */
[--C-:B------:R-:W-:Y:S02]  /*21200*/  SHF.R.S32.HI R5, RZ, 0x2, R8.reuse ;  /* 0x00000002ff057819 */ /* 0x100fe40000011408 */
[----:B------:R-:W-:Y:S02]  /*21210*/  SHF.R.S32.HI R8, RZ, 0x1f, R8 ;  /* 0x0000001fff087819 */ /* 0x000fe40000011408 */
[----:B------:R-:W-:Y:S02]  /*21220*/  LOP3.LUT R44, R45, 0x380, RZ, 0xc0, !PT ;  /* 0x000003802d2c7812 */ /* 0x000fe400078ec0ff */
[----:B------:R-:W-:Y:S02]  /*21230*/  LEA.HI R8, R8, R5, RZ, 0x3 ;  /* 0x0000000508087211 */ /* 0x000fe400078f18ff */
[----:B------:R-:W-:-:S02]  /*21240*/  LEA.HI R6, R6, R7, RZ, 0x5 ;  /* 0x0000000706067211 */ /* 0x000fc400078f28ff */
[----:B------:R-:W-:Y:S02]  /*21250*/  LOP3.LUT R8, R8, 0xfffffff8, RZ, 0xc0, !PT ;  /* 0xfffffff808087812 */ /* 0x000fe400078ec0ff */
[----:B------:R-:W-:Y:S02]  /*21260*/  SHF.R.U64 R60, R60, 0x3, RZ ;  /* 0x000000033c3c7819 */ /* 0x000fe400000012ff */
[----:B------:R-:W-:Y:S01]  /*21270*/  SHF.R.U64 R44, R44, 0x3, RZ ;  /* 0x000000032c2c7819 */ /* 0x000fe200000012ff */
[----:B------:R-:W-:Y:S01]  /*21280*/  IMAD.IADD R5, R5, 0x1, -R8 ;  /* 0x0000000105057824 */ /* 0x000fe200078e0a08 */
[----:B------:R-:W-:Y:S02]  /*21290*/  SHF.R.S32.HI R6, RZ, 0x5, R6 ;  /* 0x00000005ff067819 */ /* 0x000fe40000011406 */
[----:B------:R-:W-:Y:S01]  /*212a0*/  LOP3.LUT R60, R60, R61, RZ, 0x3c, !PT ;  /* 0x0000003d3c3c7212 */ /* 0x000fe200078e3cff */
[----:B------:R-:W-:Y:S01]  /*212b0*/  IMAD.X R61, RZ, RZ, R77, P3 ;  /* 0x000000ffff3d7224 */ /* 0x000fe200018e064d */
[----:B------:R-:W-:Y:S01]  /*212c0*/  LOP3.LUT R44, R44, R45, RZ, 0x3c, !PT ;  /* 0x0000002d2c2c7212 */ /* 0x000fe200078e3cff */
[----:B------:R-:W-:Y:S01]  /*212d0*/  IMAD R5, R6, 0x10, R5 ;  /* 0x0000001006057824 */ /* 0x000fe200078e0205 */
[----:B------:R-:W-:Y:S01]  /*212e0*/  IADD3.X R45, RZ, R77, RZ, P1, !PT ;  /* 0x0000004dff2d7210 */ /* 0x000fe20000ffe4ff */
[----:B------:R-:W-:Y:S01]  /*212f0*/  SHFL.IDX PT, R6, R14, RZ, 0x1c1f ;  /* 0x001c1fff0e067589 */ /* 0x000fe200000e0000 */
[----:B------:R-:W-:Y:S01]  /*21300*/  IADD3 R41, P3, R76, 0x8000, RZ ;  /* 0x000080004c297810 */ /* 0x000fe20007f7e0ff */
[----:B------:R-:W-:Y:S01]  /*21310*/  IMAD R4, R4, 0x40, R5 ;  /* 0x0000004004047824 */ /* 0x000fe200078e0205 */
[----:B------:R-:W-:-:S02]  /*21320*/  IADD3 R29, P1, R76, 0xb000, RZ ;  /* 0x0000b0004c1d7810 */ /* 0x000fc40007f3e0ff */
[----:B------:R-:W-:Y:S01]  /*21330*/  LOP3.LUT R40, R41, 0x380, RZ, 0xc0, !PT ;  /* 0x0000038029287812 */ /* 0x000fe200078ec0ff */
[----:B------:R-:W-:Y:S01]  /*21340*/  IMAD.IADD R4, R4, 0x1, R84 ;  /* 0x0000000104047824 */ /* 0x000fe200078e0254 */
[----:B------:R-:W-:Y:S02]  /*21350*/  LOP3.LUT R28, R29, 0x380, RZ, 0xc0, !PT ;  /* 0x000003801d1c7812 */ /* 0x000fe400078ec0ff */
[----:B------:R-:W-:Y:S02]  /*21360*/  LOP3.LUT P0, RZ, R7, 0x3, RZ, 0xc0, !PT ;  /* 0x0000000307ff7812 */ /* 0x000fe4000780c0ff */
[----:B------:R-:W-:Y:S01]  /*21370*/  SHF.R.U64 R40, R40, 0x3, RZ ;  /* 0x0000000328287819 */ /* 0x000fe200000012ff */
[----:B------:R-:W0:Y:S01]  /*21380*/  SHFL.IDX PT, R7, R26, RZ, 0x1c1f ;  /* 0x001c1fff1a077589 */ /* 0x000e2200000e0000 */
[----:B------:R-:W-:Y:S02]  /*21390*/  SHF.R.U64 R28, R28, 0x3, RZ ;  /* 0x000000031c1c7819 */ /* 0x000fe400000012ff */
[----:B------:R-:W-:Y:S01]  /*213a0*/  LOP3.LUT R40, R40, R41, RZ, 0x3c, !PT ;  /* 0x0000002928287212 */ /* 0x000fe200078e3cff */
[--C-:B------:R-:W-:Y:S01]  /*213b0*/  IMAD.X R41, RZ, RZ, R77.reuse, P3 ;  /* 0x000000ffff297224 */ /* 0x100fe200018e064d */
[----:B------:R-:W-:Y:S01]  /*213c0*/  LOP3.LUT R28, R28, R29, RZ, 0x3c, !PT ;  /* 0x0000001d1c1c7212 */ /* 0x000fe200078e3cff */
[----:B------:R-:W-:Y:S01]  /*213d0*/  IMAD.X R29, RZ, RZ, R77, P1 ;  /* 0x000000ffff1d7224 */ /* 0x000fe200008e064d */
[----:B------:R-:W-:-:S02]  /*213e0*/  IADD3 R25, P3, R76, 0xc000, RZ ;  /* 0x0000c0004c197810 */ /* 0x000fc40007f7e0ff */
[CC--:B------:R-:W-:Y:S01]  /*213f0*/  ISETP.GE.OR P1, PT, R4.reuse, R81.reuse, P0 ;  /* 0x000000510400720c */ /* 0x0c0fe20000726670 */
[----:B------:R-:W-:Y:S01]  /*21400*/  VIADD R4, R4, 0x8 ;  /* 0x0000000804047836 */ /* 0x000fe20000000000 */
[----:B------:R-:W-:Y:S02]  /*21410*/  LOP3.LUT R24, R25, 0x380, RZ, 0xc0, !PT ;  /* 0x0000038019187812 */ /* 0x000fe400078ec0ff */
[----:B------:R-:W-:Y:S02]  /*21420*/  IADD3 R9, P4, R76, 0xe000, RZ ;  /* 0x0000e0004c097810 */ /* 0x000fe40007f9e0ff */
[----:B------:R-:W-:Y:S02]  /*21430*/  ISETP.GE.OR P0, PT, R4, R81, P0 ;  /* 0x000000510400720c */ /* 0x000fe40000706670 */
[----:B------:R-:W-:Y:S02]  /*21440*/  LOP3.LUT R5, R76, 0x380, RZ, 0xc0, !PT ;  /* 0x000003804c057812 */ /* 0x000fe400078ec0ff */
[----:B------:R-:W-:-:S02]  /*21450*/  SHF.R.U64 R24, R24, 0x3, RZ ;  /* 0x0000000318187819 */ /* 0x000fc400000012ff */
[----:B------:R-:W-:Y:S02]  /*21460*/  LOP3.LUT R8, R9, 0x380, RZ, 0xc0, !PT ;  /* 0x0000038009087812 */ /* 0x000fe400078ec0ff */
[----:B------:R-:W-:Y:S01]  /*21470*/  SHF.R.U64 R5, R5, 0x3, RZ ;  /* 0x0000000305057819 */ /* 0x000fe200000012ff */
[----:B0-----:R-:W-:Y:S01]  /*21480*/  @!P1 ST.E desc[UR46][R6.64], R20 ;  /* 0x0000001406009985 */ /* 0x001fe2000c10192e */
[----:B------:R-:W-:Y:S01]  /*21490*/  LOP3.LUT R24, R24, R25, RZ, 0x3c, !PT ;  /* 0x0000001918187212 */ /* 0x000fe200078e3cff */
[--C-:B------:R-:W-:Y:S01]  /*214a0*/  IMAD.X R25, RZ, RZ, R77.reuse, P3 ;  /* 0x000000ffff197224 */ /* 0x100fe200018e064d */
[----:B------:R-:W-:Y:S01]  /*214b0*/  IADD3 R15, P3, R76, 0xf000, RZ ;  /* 0x0000f0004c0f7810 */ /* 0x000fe20007f7e0ff */
[----:B------:R0:W-:Y:S01]  /*214c0*/  @!P0 ST.E desc[UR46][R10.64], R21 ;  /* 0x000000150a008985 */ /* 0x0001e2000c10192e */
[----:B------:R-:W-:Y:S02]  /*214d0*/  SHF.R.U64 R8, R8, 0x3, RZ ;  /* 0x0000000308087819 */ /* 0x000fe400000012ff */
[----:B------:R-:W-:Y:S01]  /*214e0*/  LOP3.LUT R76, R5, R76, RZ, 0x3c, !PT ;  /* 0x0000004c054c7212 */ /* 0x000fe200078e3cff */
[--C-:B------:R-:W-:Y:S01]  /*214f0*/  IMAD.X R5, RZ, RZ, R77.reuse, P3 ;  /* 0x000000ffff057224 */ /* 0x100fe200018e064d */
[----:B------:R-:W-:Y:S01]  /*21500*/  LOP3.LUT R8, R8, R9, RZ, 0x3c, !PT ;  /* 0x0000000908087212 */ /* 0x000fe200078e3cff */
[----:B------:R-:W-:Y:S01]  /*21510*/  IMAD.X R9, RZ, RZ, R77, P4 ;  /* 0x000000ffff097224 */ /* 0x000fe200020e064d */
[----:B------:R-:W-:Y:S01]  /*21520*/  IADD3.X R13, RZ, R77, RZ, P5, !PT ;  /* 0x0000004dff0d7210 */ /* 0x000fe20002ffe4ff */
[----:B------:R1:W5:Y:S01]  /*21530*/  LD.E.128 R72, desc[UR46][R76.64] ;  /* 0x0000002e4c487980 */ /* 0x000362000c101d00 */
[----:B------:R-:W-:Y:S01]  /*21540*/  LEA.HI R83, R83, R82, RZ, 0x3 ;  /* 0x0000005253537211 */ /* 0x000fe200078f18ff */
[----:B------:R-:W-:Y:S01]  /*21550*/  IMAD R3, R3, UR4, RZ ;  /* 0x0000000403037c24 */ /* 0x000fe2000f8e02ff */
[----:B------:R-:W-:Y:S01]  /*21560*/  LOP3.LUT R4, R15, 0x380, RZ, 0xc0, !PT ;  /* 0x000003800f047812 */ /* 0x000fe200078ec0ff */
[C---:B0-----:R-:W-:Y:S01]  /*21570*/  IMAD.WIDE.U32 R20, R0.reuse, UR4, RZ ;  /* 0x0000000400147c25 */ /* 0x041fe2000f8e00ff */
[----:B------:R-:W-:Y:S01]  /*21580*/  LOP3.LUT R85, R83, 0xfffffff8, RZ, 0xc0, !PT ;  /* 0xfffffff853557812 */ /* 0x000fe200078ec0ff */
[----:B------:R-:W5:Y:S01]  /*21590*/  LD.E.128 R68, desc[UR46][R68.64] ;  /* 0x0000002e44447980 */ /* 0x000f62000c101d00 */
[----:B------:R-:W0:Y:S03]  /*215a0*/  @P2 LDC R83, c[0x0][0xbf0] ;  /* 0x0002fc00ff532b82 */ /* 0x000e260000000800 */
[----:B------:R-:W5:Y:S04]  /*215b0*/  LD.E.128 R64, desc[UR46][R64.64] ;  /* 0x0000002e40407980 */ /* 0x000f68000c101d00 */
[----:B------:R-:W5:Y:S01]  /*215c0*/  LD.E.128 R60, desc[UR46][R60.64] ;  /* 0x0000002e3c3c7980 */ /* 0x000f62000c101d00 */
[----:B-1----:R-:W1:Y:S01]  /*215d0*/  @P2 LDC R77, c[0x0][0xbec] ;  /* 0x0002fb00ff4d2b82 */ /* 0x002e620000000800 */
[----:B------:R-:W-:Y:S01]  /*215e0*/  IMAD R3, R0, UR5, R3 ;  /* 0x0000000500037c24 */ /* 0x000fe2000f8e0203 */
[----:B------:R-:W-:Y:S01]  /*215f0*/  ULDC.64 UR4, c[0x0][0xae8] ;  /* 0x0002ba0000047ab9 */ /* 0x000fe20000000a00 */
[----:B------:R-:W-:Y:S01]  /*21600*/  IMAD.IADD R0, R82, 0x1, -R85 ;  /* 0x0000000152007824 */ /* 0x000fe200078e0a55 */
[----:B------:R-:W-:Y:S01]  /*21610*/  SHF.R.U64 R4, R4, 0x3, RZ ;  /* 0x0000000304047819 */ /* 0x000fe200000012ff */
[----:B------:R-:W5:Y:S02]  /*21620*/  LD.E.128 R56, desc[UR46][R56.64] ;  /* 0x0000002e38387980 */ /* 0x000f64000c101d00 */
[----:B------:R-:W-:Y:S01]  /*21630*/  IMAD R0, R0, 0x20, R19 ;  /* 0x0000002000007824 */ /* 0x000fe200078e0213 */
[----:B------:R-:W-:Y:S01]  /*21640*/  LOP3.LUT R4, R4, R15, RZ, 0x3c, !PT ;  /* 0x0000000f04047212 */ /* 0x000fe200078e3cff */
[----:B------:R-:W-:Y:S01]  /*21650*/  IMAD.IADD R21, R21, 0x1, R3 ;  /* 0x0000000115157824 */ /* 0x000fe200078e0203 */
[----:B------:R-:W5:Y:S01]  /*21660*/  LD.E.128 R52, desc[UR46][R52.64] ;  /* 0x0000002e34347980 */ /* 0x000f62000c101d00 */
[----:B------:R-:W-:-:S02]  /*21670*/  IMAD.IADD R76, R84, 0x1, R0 ;  /* 0x00000001544c7824 */ /* 0x000fc400078e0200 */
[----:B------:R-:W-:Y:S01]  /*21680*/  IMAD R80, R80, UR4, RZ ;  /* 0x0000000450507c24 */ /* 0x000fe2000f8e02ff */
[----:B------:R-:W5:Y:S01]  /*21690*/  LD.E.128 R48, desc[UR46][R48.64] ;  /* 0x0000002e30307980 */ /* 0x000f62000c101d00 */
[----:B------:R-:W-:-:S03]  /*216a0*/  IMAD.WIDE.U32 R20, R86, UR4, R20 ;  /* 0x0000000456147c25 */ /* 0x000fc6000f8e0014 */
[----:B------:R-:W5:Y:S01]  /*216b0*/  LD.E.128 R44, desc[UR46][R44.64] ;  /* 0x0000002e2c2c7980 */ /* 0x000f62000c101d00 */
[----:B------:R-:W-:Y:S01]  /*216c0*/  IMAD R3, R86, UR5, R80 ;  /* 0x0000000556037c24 */ /* 0x000fe2000f8e0250 */
[----:B------:R-:W-:Y:S02]  /*216d0*/  ULDC.64 UR4, c[0x0][0xaf0] ;  /* 0x0002bc0000047ab9 */ /* 0x000fe40000000a00 */
[----:B------:R-:W5:Y:S01]  /*216e0*/  LD.E.128 R40, desc[UR46][R40.64] ;  /* 0x0000002e28287980 */ /* 0x000f62000c101d00 */
[----:B-1----:R-:W-:-:S03]  /*216f0*/  @P2 IMAD.HI.U32 R0, R76, R77, RZ ;  /* 0x0000004d4c002227 */ /* 0x002fc600078e00ff */
[----:B------:R-:W5:Y:S01]  /*21700*/  LD.E.128 R36, desc[UR46][R36.64] ;  /* 0x0000002e24247980 */ /* 0x000f62000c101d00 */
[----:B------:R-:W-:Y:S01]  /*21710*/  IMAD.MOV.U32 R77, RZ, RZ, R76 ;  /* 0x000000ffff4d7224 */ /* 0x000fe200078e004c */
[----:B0-----:R-:W-:Y:S01]  /*21720*/  @P2 SHF.R.U32.HI R77, RZ, R83, R0 ;  /* 0x00000053ff4d2219 */ /* 0x001fe20000011600 */
[----:B------:R-:W-:Y:S01]  /*21730*/  IMAD R2, R2, UR4, RZ ;  /* 0x0000000402027c24 */ /* 0x000fe2000f8e02ff */
[----:B------:R-:W5:Y:S01]  /*21740*/  LD.E.128 R32, desc[UR46][R32.64] ;  /* 0x0000002e20207980 */ /* 0x000f62000c101d00 */
[----:B------:R-:W-:Y:S01]  /*21750*/  IMAD.IADD R21, R21, 0x1, R3 ;  /* 0x0000000115157824 */ /* 0x000fe200078e0203 */
[----:B------:R-:W-:Y:S01]  /*21760*/  SHF.R.S32.HI R0, RZ, 0x1f, R77 ;  /* 0x0000001fff007819 */ /* 0x000fe2000001144d */
[C---:B------:R-:W-:Y:S01]  /*21770*/  IMAD R83, R79.reuse, UR5, R2 ;  /* 0x000000054f537c24 */ /* 0x040fe2000f8e0202 */
[----:B------:R-:W5:Y:S01]  /*21780*/  LD.E.128 R28, desc[UR46][R28.64] ;  /* 0x0000002e1c1c7980 */ /* 0x000f62000c101d00 */
[----:B------:R-:W-:Y:S01]  /*21790*/  IMAD.WIDE.U32 R2, R79, UR4, R20 ;  /* 0x000000044f027c25 */ /* 0x000fe2000f8e0014 */
[----:B------:R-:W-:-:S02]  /*217a0*/  ULDC.64 UR4, c[0x0][0xae0] ;  /* 0x0002b80000047ab9 */ /* 0x000fc40000000a00 */
[----:B------:R-:W5:Y:S01]  /*217b0*/  LD.E.128 R24, desc[UR46][R24.64] ;  /* 0x0000002e18187980 */ /* 0x000f62000c101d00 */
[----:B------:R-:W-:Y:S02]  /*217c0*/  IMAD.MOV R21, RZ, RZ, -R77 ;  /* 0x000000ffff157224 */ /* 0x000fe400078e0a4d */
[----:B------:R-:W-:Y:S01]  /*217d0*/  IMAD.IADD R3, R3, 0x1, R83 ;  /* 0x0000000103037824 */ /* 0x000fe200078e0253 */
[----:B------:R-:W5:Y:S01]  /*217e0*/  LD.E.128 R12, desc[UR46][R12.64] ;  /* 0x0000002e0c0c7980 */ /* 0x000f62000c101d00 */
[----:B------:R-:W-:Y:S02]  /*217f0*/  IMAD R0, R0, UR4, RZ ;  /* 0x0000000400007c24 */ /* 0x000fe4000f8e02ff */
[----:B------:R-:W-:Y:S01]  /*21800*/  IMAD R21, R78, R21, R76 ;  /* 0x000000154e157224 */ /* 0x000fe200078e024c */
[----:B------:R-:W5:Y:S01]  /*21810*/  LD.E.128 R8, desc[UR46][R8.64] ;  /* 0x0000002e08087980 */ /* 0x000f62000c101d00 */
[C---:B------:R-:W-:Y:S02]  /*21820*/  IMAD R79, R77.reuse, UR5, R0 ;  /* 0x000000054d4f7c24 */ /* 0x040fe4000f8e0200 */
[----:B------:R-:W-:Y:S01]  /*21830*/  IMAD.WIDE.U32 R2, R77, UR4, R2 ;  /* 0x000000044d027c25 */ /* 0x000fe2000f8e0002 */
[----:B------:R-:W-:Y:S01]  /*21840*/  SHF.R.S32.HI R0, RZ, 0x1f, R21 ;  /* 0x0000001fff007819 */ /* 0x000fe20000011415 */
[----:B------:R-:W-:Y:S01]  /*21850*/  ULDC.64 UR4, c[0x0][0xad8] ;  /* 0x0002b60000047ab9 */ /* 0x000fe20000000a00 */
[----:B------:R-:W5:Y:S02]  /*21860*/  LD.E.128 R4, desc[UR46][R4.64] ;  /* 0x0000002e04047980 */ /* 0x000f64000c101d00 */
[----:B------:R-:W-:Y:S01]  /*21870*/  IADD3 R3, R3, R79, RZ ;  /* 0x0000004f03037210 */ /* 0x000fe20007ffe0ff */
[----:B------:R-:W-:Y:S01]  /*21880*/  IMAD R0, R0, UR4, RZ ;  /* 0x0000000400007c24 */ /* 0x000fe2000f8e02ff */
[----:B------:R-:W-:Y:S01]  /*21890*/  @!PT LDS RZ, [RZ] ;  /* 0x00000000fffff984 */ /* 0x000fe20000000800 */
[----:B------:R-:W-:Y:S01]  /*218a0*/  @!PT LDS RZ, [RZ] ;  /* 0x00000000fffff984 */ /* 0x000fe20000000800 */
[----:B------:R-:W-:Y:S01]  /*218b0*/  @!PT LDS RZ, [RZ] ;  /* 0x00000000fffff984 */ /* 0x000fe20000000800 */
[----:B------:R-:W-:Y:S01]  /*218c0*/  @!PT LDS RZ, [RZ] ;  /* 0x00000000fffff984 */ /* 0x000fe20000000800 */
[----:B------:R0:W-:Y:S06]  /*218d0*/  MEMBAR.ALL.CTA ;  /* 0x0000000000007992 */ /* 0x0001ec0000008000 */
[----:B0-----:R-:W0:Y:S01]  /*218e0*/  FENCE.VIEW.ASYNC.S ;  /* 0x00000000000073c6 */ /* 0x001e220000000000 */
[----:B------:R-:W-:-:S02]  /*218f0*/  IMAD R77, R21, UR5, R0 ;  /* 0x00000005154d7c24 */ /* 0x000fc4000f8e0200 */
[----:B------:R-:W-:Y:S01]  /*21900*/  IMAD.WIDE.U32 R2, R21, UR4, R2 ;  /* 0x0000000415027c25 */ /* 0x000fe2000f8e0002 */
[----:B------:R-:W-:-:S03]  /*21910*/  ULDC.64 UR4, c[0x0][0xa80] ;  /* 0x0002a00000047ab9 */ /* 0x000fc60000000a00 */
[----:B------:R-:W-:Y:S01]  /*21920*/  IMAD.IADD R3, R3, 0x1, R77 ;  /* 0x0000000103037824 */ /* 0x000fe200078e024d */
[----:B------:R-:W-:Y:S01]  /*21930*/  LEA R80, P2, R2, UR4, 0x1 ;  /* 0x0000000402507c11 */ /* 0x000fe2000f8408ff */
[----:B------:R-:W-:-:S03]  /*21940*/  IMAD.IADD R84, R19, 0x1, R84 ;  /* 0x0000000113547824 */ /* 0x000fc600078e0254 */
[----:B------:R-:W-:Y:S01]  /*21950*/  LEA.HI.X R82, R2, UR5, R3, 0x1, P2 ;  /* 0x0000000502527c11 */ /* 0x000fe200090f0c03 */
[----:B------:R-:W-:Y:S01]  /*21960*/  VIADD R0, R18, 0x38820 ;  /* 0x0003882012007836 */ /* 0x000fe20000000000 */
[----:B------:R-:W-:-:S04]  /*21970*/  ISETP.GE.AND P2, PT, R84, R81, PT ;  /* 0x000000515400720c */ /* 0x000fc80003f46270 */
[----:B------:R-:W-:Y:S01]  /*21980*/  PRMT R0, RZ, 0x654, R0 ;  /* 0x00000654ff007816 */ /* 0x000fe20000000000 */
[C---:B------:R-:W-:Y:S02]  /*21990*/  VIADD R20, R84.reuse, 0x20 ;  /* 0x0000002054147836 */ /* 0x040fe40000000000 */
[----:B------:R-:W-:Y:S01]  /*219a0*/  VIADD R76, R84, 0x40 ;  /* 0x00000040544c7836 */ /* 0x000fe20000000000 */
[----:B0-----:R0:W-:Y:S01]  /*219b0*/  SYNCS.ARRIVE.TRANS64.RED.A1T0 RZ, [R0+URZ], RZ ;  /* 0x000000ff00ff79a7 */ /* 0x0011e2000810043f */
[----:B------:R-:W-:Y:S01]  /*219c0*/  VIADD R83, R22, 0xc0 ;  /* 0x000000c016537836 */ /* 0x000fe20000000000 */
[----:B------:R1:W2:Y:S01]  /*219d0*/  SHFL.IDX PT, R78, R80, RZ, 0x181f ;  /* 0x00181fff504e7589 */ /* 0x0002a200000e0000 */
[-C--:B------:R-:W-:Y:S02]  /*219e0*/  ISETP.GE.AND P1, PT, R20, R81.reuse, PT ;  /* 0x000000511400720c */ /* 0x080fe40003f26270 */
[----:B------:R-:W-:Y:S01]  /*219f0*/  ISETP.GE.AND P0, PT, R76, R81, PT ;  /* 0x000000514c00720c */ /* 0x000fe20003f06270 */
[----:B0-----:R1:W0:Y:S01]  /*21a00*/  SHFL.IDX PT, R0, R82, RZ, 0x181f ;  /* 0x00181fff52007589 */ /* 0x00122200000e0000 */
[----:B------:R-:W-:-:S02]  /*21a10*/  SHF.R.S32.HI R85, RZ, 0x1f, R22 ;  /* 0x0000001fff557819 */ /* 0x000fc40000011416 */
[----:B------:R-:W-:Y:S02]  /*21a20*/  SHF.R.S32.HI R86, RZ, 0x1f, R233 ;  /* 0x0000001fff567819 */ /* 0x000fe400000114e9 */
[----:B------:R-:W-:Y:S01]  /*21a30*/  SHF.R.S32.HI R89, RZ, 0x1f, R83 ;  /* 0x0000001fff597819 */ /* 0x000fe20000011453 */
[----:B------:R-:W-:Y:S06]  /*21a40*/  @P2 BRA `(.L_x_2530) ;  /* 0x0000000000442947 */ /* 0x000fec0003800000 */
[----:B------:R-:W-:Y:S02]  /*21a50*/  ULDC UR4, c[0x0][0xac8] ;  /* 0x0002b20000047ab9 */ /* 0x000fe40000000800 */
[----:B------:R-:W-:Y:S02]  /*21a60*/  ISETP.GE.AND P2, PT, R22, UR4, PT ;  /* 0x0000000416007c0c */ /* 0x000fe4000bf46270 */
[----:B------:R-:W-:Y:S02]  /*21a70*/  ISETP.GE.AND P3, PT, R233, UR4, PT ;  /* 0x00000004e9007c0c */ /* 0x000fe4000bf66270 */
[----:B------:R-:W-:-:S09]  /*21a80*/  ISETP.GE.AND P4, PT, R87, UR4, PT ;  /* 0x0000000457007c0c */ /* 0x000fd2000bf86270 */
[----:B--2---:R-:W-:-:S04]  /*21a90*/  @!P2 LEA R2, P5, R22, R78, 0x1 ;  /* 0x0000004e1602a211 */ /* 0x004fc800078a08ff */
[----:B0-----:R-:W-:Y:S02]  /*21aa0*/  @!P2 LEA.HI.X R3, R22, R0, R85, 0x1, P5 ;  /* 0x000000001603a211 */ /* 0x001fe400028f0c55 */
        /* <DEDUP_REMOVED lines=11> */
.L_x_2530:
[----:B------:R-:W-:Y:S05]  /*21b60*/  BSYNC B1 ;  /* 0x0000000000017941 */ /* 0x000fea0003800000 */
.L_x_2529:
[----:B0-----:R0:W4:Y:S01]  /*21b70*/  SHFL.IDX PT, R0, R82, 0x1, 0x181f ;  /* 0x00381f0052007f89 */ /* 0x00112200000e0000 */
        /* <DEDUP_REMOVED lines=10> */
[----:B------:R-:W-:-:S03]  /*21c20*/  @!P3 LEA R20, P5, R233, R26, 0x1 ;  /* 0x0000001ae914b211 */ /* 0x000fc600078a08ff */
        /* <DEDUP_REMOVED lines=9> */
.L_x_2532:
[----:B------:R-:W-:Y:S05]  /*21cc0*/  BSYNC B1 ;  /* 0x0000000000017941 */ /* 0x000fea0003800000 */
.L_x_2531:
[----:B----4-:R4:W0:Y:S01]  /*21cd0*/  SHFL.IDX PT, R0, R82, 0x2, 0x181f ;  /* 0x00581f0052007f89 */ /* 0x01082200000e0000 */
        /* <DEDUP_REMOVED lines=20> */
.L_x_2534:
[----:B------:R-:W-:Y:S05]  /*21e20*/  BSYNC B1 ;  /* 0x0000000000017941 */ /* 0x000fea0003800000 */
.L_x_2533:
[----:B0-----:R-:W-:Y:S01]  /*21e30*/  VIADD R0, R84, 0x60 ;  /* 0x0000006054007836 */ /* 0x001fe20000000000 */
[----:B-1--4-:R-:W0:Y:S04]  /*21e40*/  SHFL.IDX PT, R82, R82, 0x3, 0x181f ;  /* 0x00781f0052527f89 */ /* 0x012e2800000e0000 */
[----:B------:R-:W-:Y:S01]  /*21e50*/  ISETP.GE.AND P0, PT, R0, R81, PT ;  /* 0x000000510000720c */ /* 0x000fe20003f06270 */
[----:B------:R-:W1:-:S12]  /*21e60*/  SHFL.IDX PT, R80, R80, 0x3, 0x181f ;  /* 0x00781f0050507f89 */ /* 0x000e5800000e0000 */
[----:B------:R-:W-:Y:S05]  /*21e70*/  @P0 BRA `(.L_x_2535) ;  /* 0x0000000c00dc0947 */ /* 0x000fea0003800000 */
[----:B------:R-:W-:Y:S02]  /*21e80*/  ULDC UR4, c[0x0][0xac8] ;  /* 0x0002b20000047ab9 */ /* 0x000fe40000000800 */
[----:B------:R-:W-:Y:S02]  /*21e90*/  ISETP.GE.AND P3, PT, R22, UR4, PT ;  /* 0x0000000416007c0c */ /* 0x000fe4000bf66270 */
[----:B------:R-:W-:Y:S02]  /*21ea0*/  ISETP.GE.AND P4, PT, R233, UR4, PT ;  /* 0x00000004e9007c0c */ /* 0x000fe4000bf86270 */
[----:B------:R-:W-:-:S09]  /*21eb0*/  ISETP.GE.AND P5, PT, R87, UR4, PT ;  /* 0x0000000457007c0c */ /* 0x000fd2000bfa6270 */
[CC--:B-1----:R-:W-:Y:S02]  /*21ec0*/  @!P3 LEA R2, P0, R22.reuse, R80.reuse, 0x1 ;  /* 0x000000501602b211 */ /* 0x0c2fe400078008ff */
        /* <DEDUP_REMOVED lines=14> */
.L_x_2526:
        /* <DEDUP_REMOVED lines=14> */
[----:B------:R-:W-:-:S13]  /*22090*/  ISETP.NE.AND.EX P1, PT, RZ, UR5, PT, P1 ;  /* 0x00000005ff007c0c */ /* 0x000fda000bf25310 */
[----:B------:R-:W-:Y:S01]  /*220a0*/  @P1 IADD3 R4, P2, R4, UR4, RZ ;  /* 0x0000000404041c10 */ /* 0x000fe2000ff5e0ff */
[----:B------:R-:W-:Y:S02]  /*220b0*/  ULDC UR4, c[0x0][0xa88] ;  /* 0x0002a20000047ab9 */ /* 0x000fe40000000800 */
[----:B------:R-:W-:Y:S02]  /*220c0*/  MOV R6, UR4 ;  /* 0x0000000400067c02 */ /* 0x000fe40008000f00 */
[----:B------:R-:W-:-:S05]  /*220d0*/  @P1 IADD3.X R5, R5, UR5, RZ, P2, !PT ;  /* 0x0000000505051c10 */ /* 0x000fca00097fe4ff */
[----:B------:R2:W5:Y:S01]  /*220e0*/  @P1 LDG.E R6, desc[UR46][R4.64] ;  /* 0x0000002e04061981 */ /* 0x000562000c1e1900 */
[----:B-1----:R-:W-:Y:S01]  /*220f0*/  ISETP.NE.AND P2, PT, R25, 0x1, PT ;  /* 0x000000011900780c */ /* 0x002fe20003f45270 */
[----:B------:R-:W1:-:S12]  /*22100*/  S2R R8, SR_TID.X ;  /* 0x0000000000087919 */ /* 0x000e580000002100 */
[----:B------:R-:W3:Y:S08]  /*22110*/  @P2 LDC R27, c[0x0][0xbec] ;  /* 0x0002fb00ff1b2b82 */ /* 0x000ef00000000800 */
[----:B------:R-:W4:Y:S01]  /*22120*/  @P2 LDC R29, c[0x0][0xbf0] ;  /* 0x0002fc00ff1d2b82 */ /* 0x000f220000000800 */
[----:B-1----:R-:W-:-:S05]  /*22130*/  VIADD R14, R8, 0xffffff80 ;  /* 0xffffff80080e7836 */ /* 0x002fca0000000000 */
[----:B------:R-:W-:Y:S02]  /*22140*/  ISETP.GE.AND P3, PT, R14, 0x80, PT ;  /* 0x000000800e00780c */ /* 0x000fe40003f66270 */
[----:B------:R-:W-:Y:S01]  /*22150*/  SHF.R.S32.HI R7, RZ, 0x1f, R14 ;  /* 0x0000001fff077819 */ /* 0x000fe2000001140e */
[----:B--2---:R-:W-:Y:S10]  /*22160*/  @P1 BRA `(.L_x_2536) ;  /* 0x0000000000101947 */ /* 0x004ff40003800000 */
[----:B------:R-:W-:Y:S05]  /*22170*/  @!P0 BRA `(.L_x_2536) ;  /* 0x00000000000c8947 */ /* 0x000fea0003800000 */
[----:B------:R-:W2:Y:S04]  /*22180*/  LDG.E R5, desc[UR46][R2.64] ;  /* 0x0000002e02057981 */ /* 0x000ea8000c1e1900 */
[----:B-----5:R-:W2:Y:S02]  /*22190*/  LDG.E R6, desc[UR46][R2.64+0x4] ;  /* 0x0000042e02067981 */ /* 0x020ea4000c1e1900 */
[----:B--2---:R-:W-:-:S07]  /*221a0*/  IMAD.IADD R6, R6, 0x1, -R5 ;  /* 0x0000000106067824 */ /* 0x004fce00078e0a05 */
.L_x_2536:
[----:B------:R-:W2:Y:S04]  /*221b0*/  LDL R26, [R1+0x50] ;  /* 0x00005000011a7983 */ /* 0x000ea80000100800 */
[----:B------:R1:W5:Y:S01]  /*221c0*/  LDL R24, [R1] ;  /* 0x0000000001187983 */ /* 0x0003620000100800 */
[----:B------:R-:W-:Y:S01]  /*221d0*/  BSSY B1, `(.L_x_2537) ;  /* 0x000002d000017945 */ /* 0x000fe20003800000 */
[----:B------:R-:W-:Y:S02]  /*221e0*/  SEL R13, R11, RZ, !P0 ;  /* 0x000000ff0b0d7207 */ /* 0x000fe40004000000 */
[----:B------:R-:W-:Y:S02]  /*221f0*/  LEA.HI R20, R7, R14, RZ, 0x3 ;  /* 0x0000000e07147211 */ /* 0x000fe400078f18ff */
[----:B------:R-:W-:-:S02]  /*22200*/  SEL R12, R9, RZ, !P0 ;  /* 0x000000ff090c7207 */ /* 0x000fc40004000000 */
[----:B-----5:R-:W-:Y:S02]  /*22210*/  SHF.R.S32.HI R11, RZ, 0x1f, R0 ;  /* 0x0000001fff0b7819 */ /* 0x020fe40000011400 */
[----:B--2---:R-:W-:Y:S01]  /*22220*/  SHF.R.S32.HI R10, RZ, 0x1f, R26 ;  /* 0x0000001fff0a7819 */ /* 0x004fe2000001141a */
[----:B-1----:R-:W-:Y:S06]  /*22230*/  @P3 BRA `(.L_x_2538) ;  /* 0x0000000000983947 */ /* 0x002fec0003800000 */
[----:B------:R-:W1:Y:S01]  /*22240*/  LDC R9, c[0x0][0xbe8] ;  /* 0x0002fa00ff097b82 */ /* 0x000e620000000800 */
[----:B------:R-:W-:Y:S01]  /*22250*/  IADD3 R8, R24, -0x80, R8 ;  /* 0xffffff8018087810 */ /* 0x000fe20007ffe008 */
[----:B-1----:R-:W-:-:S05]  /*22260*/  IMAD R2, R6, R9, RZ ;  /* 0x0000000906027224 */ /* 0x002fca00078e02ff */
        /* <DEDUP_REMOVED lines=9> */
[----:B------:R-:W1:Y:S01]  /*22300*/  @P0 LDC R15, c[0x0][0xbec] ;  /* 0x0002fb00ff0f0b82 */ /* 0x000e620000000800 */
[----:B------:R-:W-:Y:S01]  /*22310*/  IMAD R7, R26, UR5, R7 ;  /* 0x000000051a077c24 */ /* 0x000fe2000f8e0207 */
[----:B------:R-:W-:-:S03]  /*22320*/  ULDC.64 UR4, c[0x0][0xb98] ;  /* 0x0002e60000047ab9 */ /* 0x000fc60000000a00 */
[----:B------:R-:W-:-:S03]  /*22330*/  IMAD.IADD R3, R3, 0x1, R7 ;  /* 0x0000000103037824 */ /* 0x000fc600078e0207 */
[----:B------:R-:W2:Y:S01]  /*22340*/  @P0 LDC R21, c[0x0][0xbf0] ;  /* 0x0002fc00ff150b82 */ /* 0x000ea20000000800 */
[----:B------:R-:W-:-:S04]  /*22350*/  IMAD.WIDE.U32 R2, R13, UR4, R2 ;  /* 0x000000040d027c25 */ /* 0x000fc8000f8e0002 */
[----:B-1----:R-:W-:-:S05]  /*22360*/  @P0 IMAD.HI.U32 R4, R8, R15, RZ ;  /* 0x0000000f08040227 */ /* 0x002fca00078e00ff */
[----:B--2---:R-:W-:Y:S01]  /*22370*/  @P0 SHF.R.U32.HI R5, RZ, R21, R4 ;  /* 0x00000015ff050219 */ /* 0x004fe20000011604 */
        /* <DEDUP_REMOVED lines=18> */
.L_x_2538:
[----:B------:R-:W-:Y:S05]  /*224a0*/  BSYNC B1 ;  /* 0x0000000000017941 */ /* 0x000fea0003800000 */
.L_x_2537:
[----:B-1----:R-:W-:Y:S01]  /*224b0*/  LOP3.LUT R5, R20, 0xfffffff8, RZ, 0xc0, !PT ;  /* 0xfffffff814057812 */ /* 0x002fe200078ec0ff */
[----:B------:R-:W-:Y:S01]  /*224c0*/  ULDC.64 UR4, c[0x0][0xaa0] ;  /* 0x0002a80000047ab9 */ /* 0x000fe20000000a00 */
[----:B------:R-:W-:Y:S01]  /*224d0*/  SHF.R.S32.HI R21, RZ, 0x1f, R22 ;  /* 0x0000001fff157819 */ /* 0x000fe20000011416 */
[----:B------:R-:W-:Y:S01]  /*224e0*/  IMAD R3, R11, UR4, RZ ;  /* 0x000000040b037c24 */ /* 0x000fe2000f8e02ff */
[----:B------:R-:W-:Y:S01]  /*224f0*/  SHF.R.S32.HI R20, RZ, 0x1f, R233 ;  /* 0x0000001fff147819 */ /* 0x000fe200000114e9 */
[----:B------:R-:W-:Y:S02]  /*22500*/  IMAD.IADD R4, R14, 0x1, -R5 ;  /* 0x000000010e047824 */ /* 0x000fe400078e0a05 */
[C---:B------:R-:W-:Y:S02]  /*22510*/  IMAD R5, R0.reuse, UR5, R3 ;  /* 0x0000000500057c24 */ /* 0x040fe4000f8e0203 */
[----:B------:R-:W-:Y:S01]  /*22520*/  IMAD.WIDE.U32 R2, R0, UR4, RZ ;  /* 0x0000000400027c25 */ /* 0x000fe2000f8e00ff */
[----:B------:R-:W-:Y:S01]  /*22530*/  LEA R4, R4, R19, 0x5 ;  /* 0x0000001304047211 */ /* 0x000fe200078e28ff */
[----:B------:R-:W-:-:S02]  /*22540*/  ULDC.64 UR4, c[0x0][0xae8] ;  /* 0x0002ba0000047ab9 */ /* 0x000fc40000000a00 */
[----:B------:R-:W-:Y:S02]  /*22550*/  IMAD R0, R10, UR4, RZ ;  /* 0x000000040a007c24 */ /* 0x000fe4000f8e02ff */
[----:B------:R-:W-:Y:S02]  /*22560*/  IMAD.IADD R8, R24, 0x1, R4 ;  /* 0x0000000118087824 */ /* 0x000fe400078e0204 */
[----:B------:R-:W-:Y:S02]  /*22570*/  IMAD R7, R26, UR5, R0 ;  /* 0x000000051a077c24 */ /* 0x000fe4000f8e0200 */
[----:B------:R-:W-:Y:S02]  /*22580*/  IMAD.IADD R3, R3, 0x1, R5 ;  /* 0x0000000103037824 */ /* 0x000fe400078e0205 */
[----:B---3--:R-:W-:-:S04]  /*22590*/  @P2 IMAD.HI.U32 R0, R8, R27, RZ ;  /* 0x0000001b08002227 */ /* 0x008fc800078e00ff */
[----:B------:R-:W-:Y:S01]  /*225a0*/  IMAD.WIDE.U32 R2, R26, UR4, R2 ;  /* 0x000000041a027c25 */ /* 0x000fe2000f8e0002 */
[----:B------:R-:W-:-:S03]  /*225b0*/  ULDC.64 UR4, c[0x0][0xaf0] ;  /* 0x0002bc0000047ab9 */ /* 0x000fc60000000a00 */
[----:B------:R-:W-:Y:S01]  /*225c0*/  IMAD.MOV.U32 R5, RZ, RZ, R8 ;  /* 0x000000ffff057224 */ /* 0x000fe200078e0008 */
[----:B----4-:R-:W-:Y:S01]  /*225d0*/  @P2 SHF.R.U32.HI R5, RZ, R29, R0 ;  /* 0x0000001dff052219 */ /* 0x010fe20000011600 */
[----:B------:R-:W-:Y:S02]  /*225e0*/  IMAD.IADD R3, R3, 0x1, R7 ;  /* 0x0000000103037824 */ /* 0x000fe400078e0207 */
[----:B------:R-:W-:Y:S01]  /*225f0*/  IMAD R4, R12, UR4, RZ ;  /* 0x000000040c047c24 */ /* 0x000fe2000f8e02ff */
[--C-:B------:R-:W-:Y:S01]  /*22600*/  SHF.R.S32.HI R0, RZ, 0x1f, R5.reuse ;  /* 0x0000001fff007819 */ /* 0x100fe20000011405 */
[----:B------:R-:W-:Y:S02]  /*22610*/  IMAD.MOV R7, RZ, RZ, -R5 ;  /* 0x000000ffff077224 */ /* 0x000fe400078e0a05 */
[C---:B------:R-:W-:Y:S02]  /*22620*/  IMAD R9, R13.reuse, UR5, R4 ;  /* 0x000000050d097c24 */ /* 0x040fe4000f8e0204 */
[----:B------:R-:W-:Y:S01]  /*22630*/  IMAD.WIDE.U32 R2, R13, UR4, R2 ;  /* 0x000000040d027c25 */ /* 0x000fe2000f8e0002 */
[----:B------:R-:W-:-:S03]  /*22640*/  ULDC.64 UR4, c[0x0][0xae0] ;  /* 0x0002b80000047ab9 */ /* 0x000fc60000000a00 */
[----:B------:R-:W-:Y:S02]  /*22650*/  IMAD R7, R25, R7, R8 ;  /* 0x0000000719077224 */ /* 0x000fe400078e0208 */
[----:B------:R-:W-:Y:S02]  /*22660*/  IMAD R4, R0, UR4, RZ ;  /* 0x0000000400047c24 */ /* 0x000fe4000f8e02ff */
[----:B------:R-:W-:Y:S01]  /*22670*/  IMAD.IADD R3, R3, 0x1, R9 ;  /* 0x0000000103037824 */ /* 0x000fe200078e0209 */
[----:B------:R-:W-:Y:S01]  /*22680*/  SHF.R.S32.HI R0, RZ, 0x1f, R7 ;  /* 0x0000001fff007819 */ /* 0x000fe20000011407 */
[C---:B------:R-:W-:Y:S02]  /*22690*/  IMAD R9, R5.reuse, UR5, R4 ;  /* 0x0000000505097c24 */ /* 0x040fe4000f8e0204 */
[----:B------:R-:W-:Y:S01]  /*226a0*/  IMAD.WIDE.U32 R2, R5, UR4, R2 ;  /* 0x0000000405027c25 */ /* 0x000fe2000f8e0002 */
[----:B------:R-:W-:-:S03]  /*226b0*/  ULDC.64 UR4, c[0x0][0xad8] ;  /* 0x0002b60000047ab9 */ /* 0x000fc60000000a00 */
[----:B------:R-:W-:Y:S02]  /*226c0*/  IMAD R0, R0, UR4, RZ ;  /* 0x0000000400007c24 */ /* 0x000fe4000f8e02ff */
[----:B------:R-:W-:Y:S02]  /*226d0*/  IMAD.IADD R3, R3, 0x1, R9 ;  /* 0x0000000103037824 */ /* 0x000fe400078e0209 */
[C---:B------:R-:W-:Y:S02]  /*226e0*/  IMAD R9, R7.reuse, UR5, R0 ;  /* 0x0000000507097c24 */ /* 0x040fe4000f8e0200 */
[----:B------:R-:W-:Y:S01]  /*226f0*/  IMAD.WIDE.U32 R4, R7, UR4, R2 ;  /* 0x0000000407047c25 */ /* 0x000fe2000f8e0002 */
[----:B------:R-:W-:-:S03]  /*22700*/  ULDC.64 UR4, c[0x0][0xa80] ;  /* 0x0002a00000047ab9 */ /* 0x000fc60000000a00 */
[----:B------:R-:W-:Y:S01]  /*22710*/  IMAD.IADD R3, R5, 0x1, R9 ;  /* 0x0000000105037824 */ /* 0x000fe200078e0209 */
[----:B------:R-:W-:Y:S01]  /*22720*/  LEA R2, P0, R4, UR4, 0x1 ;  /* 0x0000000404027c11 */ /* 0x000fe2000f8008ff */
[C---:B------:R-:W-:Y:S01]  /*22730*/  VIADD R7, R22.reuse, 0x80 ;  /* 0x0000008016077836 */ /* 0x040fe20000000000 */
[----:B------:R-:W-:Y:S01]  /*22740*/  UMOV UR4, 0xffffffff ;  /* 0xffffffff00047882 */ /* 0x000fe20000000000 */
[----:B------:R-:W-:Y:S01]  /*22750*/  IADD3 R9, R22, 0xc0, RZ ;  /* 0x000000c016097810 */ /* 0x000fe20007ffe0ff */
[----:B------:R-:W-:Y:S01]  /*22760*/  IMAD.IADD R5, R19, 0x1, R24 ;  /* 0x0000000113057824 */ /* 0x000fe200078e0218 */
[----:B------:R-:W-:Y:S02]  /*22770*/  LEA.HI.X R3, R4, UR5, R3, 0x1, P0 ;  /* 0x0000000504037c11 */ /* 0x000fe400080f0c03 */
[----:B------:R-:W-:Y:S02]  /*22780*/  SHF.R.S32.HI R8, RZ, 0x1f, R7 ;  /* 0x0000001fff087819 */ /* 0x000fe40000011407 */
[----:B------:R-:W-:Y:S01]  /*22790*/  SHF.R.S32.HI R10, RZ, 0x1f, R9 ;  /* 0x0000001fff0a7819 */ /* 0x000fe20000011409 */
[----:B------:R-:W-:Y:S06]  /*227a0*/  BRA.DIV UR4, `(.L_x_2539) ;  /* 0x000000ba046c7947 */ /* 0x000fec000b800000 */
[----:B------:R1:W2:Y:S04]  /*227b0*/  SHFL.IDX PT, R0, R3, RZ, 0x181f ;  /* 0x00181fff03007589 */ /* 0x0002a800000e0000 */
[----:B------:R1:W3:Y:S02]  /*227c0*/  SHFL.IDX PT, R14, R2, RZ, 0x181f ;  /* 0x00181fff020e7589 */ /* 0x0002e400000e0000 */
.L_x_2804:
        /* <DEDUP_REMOVED lines=21> */
.L_x_2541:
[----:B------:R-:W-:Y:S05]  /*22920*/  BSYNC B1 ;  /* 0x0000000000017941 */ /* 0x000fea0003800000 */
.L_x_2540:
[----:B------:R-:W-:-:S03]  /*22930*/  UMOV UR4, 0xffffffff ;  /* 0xffffffff00047882 */ /* 0x000fc60000000000 */
[----:B------:R-:W-:Y:S05]  /*22940*/  BRA.DIV UR4, `(.L_x_2542) ;  /* 0x000000ba04387947 */ /* 0x000fea000b800000 */
[----:B--2---:R2:W0:Y:S04]  /*22950*/  SHFL.IDX PT, R0, R3, 0x1, 0x181f ;  /* 0x00381f0003007f89 */ /* 0x00442800000e0000 */
[----:B---34-:R2:W3:Y:S02]  /*22960*/  SHFL.IDX PT, R14, R2, 0x1, 0x181f ;  /* 0x00381f00020e7f89 */ /* 0x0184e400000e0000 */
.L_x_2808:
        /* <DEDUP_REMOVED lines=21> */
.L_x_2544:
[----:B------:R-:W-:Y:S05]  /*22ac0*/  BSYNC B1 ;  /* 0x0000000000017941 */ /* 0x000fea0003800000 */
.L_x_2543:
[----:B------:R-:W-:-:S03]  /*22ad0*/  UMOV UR4, 0xffffffff ;  /* 0xffffffff00047882 */ /* 0x000fc60000000000 */
[----:B------:R-:W-:Y:S05]  /*22ae0*/  BRA.DIV UR4, `(.L_x_2545) ;  /* 0x000000ba04187947 */ /* 0x000fea000b800000 */
[----:B0-----:R0:W0:Y:S04]  /*22af0*/  SHFL.IDX PT, R0, R3, 0x2, 0x181f ;  /* 0x00581f0003007f89 */ /* 0x00102800000e0000 */
[----:B---34-:R3:W4:Y:S02]  /*22b00*/  SHFL.IDX PT, R14, R2, 0x2, 0x181f ;  /* 0x00581f00020e7f89 */ /* 0x01872400000e0000 */
.L_x_2812:
        /* <DEDUP_REMOVED lines=21> */
.L_x_2547:
[----:B------:R-:W-:Y:S05]  /*22c60*/  BSYNC B1 ;  /* 0x0000000000017941 */ /* 0x000fea0003800000 */
.L_x_2546:
[----:B------:R-:W-:-:S03]  /*22c70*/  UMOV UR4, 0xffffffff ;  /* 0xffffffff00047882 */ /* 0x000fc60000000000 */
[----:B------:R-:W-:Y:S05]  /*22c80*/  BRA.DIV UR4, `(.L_x_2548) ;  /* 0x000000b604f87947 */ /* 0x000fea000b800000 */
[----:B0-----:R0:W0:Y:S04]  /*22c90*/  SHFL.IDX PT, R0, R3, 0x3, 0x181f ;  /* 0x00781f0003007f89 */ /* 0x00102800000e0000 */
[----:B----4-:R4:W0:Y:S02]  /*22ca0*/  SHFL.IDX PT, R14, R2, 0x3, 0x181f ;  /* 0x00781f00020e7f89 */ /* 0x01082400000e0000 */
.L_x_2816:
        /* <DEDUP_REMOVED lines=20> */
.L_x_2535:
[----:B------:R-:W-:Y:S05]  /*22df0*/  BSYNC B0 ;  /* 0x0000000000007941 */ /* 0x000fea0003800000 */
.L_x_2525:
[----:B0-----:R-:W5:Y:S01]  /*22e00*/  LDL R0, [R1+0x1c] ;  /* 0x00001c0001007983 */ /* 0x001f620000100800 */
[----:B------:R-:W-:Y:S02]  /*22e10*/  ULDC UR4, c[0x0][0xc3c] ;  /* 0x00030f0000047ab9 */ /* 0x000fe40000000800 */
[----:B-----5:R-:W-:-:S13]  /*22e20*/  ISETP.GE.AND P0, PT, R0, UR4, PT ;  /* 0x0000000400007c0c */ /* 0x020fda000bf06270 */
[----:B------:R-:W-:Y:S05]  /*22e30*/  @!P0 BRA `(.L_x_2549) ;  /* 0xfffffde400008947 */ /* 0x000fea000383ffff */
[----:B------:R-:W-:Y:S05]  /*22e40*/  BRA `(.L_x_2344) ;  /* 0x0000007c00947947 */ /* 0x000fea0003800000 */
.L_x_2342:
        /* <DEDUP_REMOVED lines=18> */
.L_x_2550:
        /* <DEDUP_REMOVED lines=33> */
[----:B0-----:R-:W-:-:S05]  /*23180*/  IMAD R6, R6, UR5, RZ ;  /* 0x0000000506067c24 */ /* 0x001fca000f8e02ff */
[----:B--2---:R-:W-:Y:S02]  /*23190*/  ISETP.GT.AND P6, PT, R6, UR6, PT ;  /* 0x0000000606007c0c */ /* 0x004fe4000bfc4270 */
[----:B------:R-:W-:-:S11]  /*231a0*/  MOV R3, R6 ;  /* 0x0000000600037202 */ /* 0x000fd60000000f00 */
[----:B------:R-:W-:Y:S05]  /*231b0*/  @P6 BRA `(.L_x_2552) ;  /* 0x00000000009c6947 */ /* 0x000fea0003800000 */
[----:B------:R-:W0:Y:S01]  /*231c0*/  LDC R5, c[0x0][0xc3c] ;  /* 0x00030f00ff057b82 */ /* 0x000e220000000800 */
[----:B------:R-:W-:Y:S01]  /*231d0*/  IMAD.MOV.U32 R6, RZ, RZ, R3 ;  /* 0x000000ffff067224 */ /* 0x000fe200078e0003 */
[----:B------:R-:W-:Y:S01]  /*231e0*/  UMOV UR4, URZ ;  /* 0x0000003f00047c82 */ /* 0x000fe20008000000 */
[----:B------:R-:W-:Y:S01]  /*231f0*/  ULDC UR7, c[0x0][0xc3c] ;  /* 0x00030f0000077ab9 */ /* 0x000fe20000000800 */
[----:B------:R-:W-:-:S05]  /*23200*/  ULDC UR5, c[0x0][0xc38] ;  /* 0x00030e0000057ab9 */ /* 0x000fca0000000800 */
.L_x_2556:
        /* <DEDUP_REMOVED lines=12> */
.L_x_2555:
[----:B------:R-:W-:Y:S05]  /*232d0*/  BSYNC B0 ;  /* 0x0000000000007941 */ /* 0x000fea0003800000 */
.L_x_2554:
        /* <DEDUP_REMOVED lines=17> */
[----:B------:R-:W-:-:S04]  /*233f0*/  IADD3 R6, R3, R6, RZ ;  /* 0x0000000603067210 */ /* 0x000fc80007ffe0ff */
[----:B------:R-:W-:-:S13]  /*23400*/  ISETP.GT.AND P6, PT, R6, UR6, PT ;  /* 0x0000000606007c0c */ /* 0x000fda000bfc4270 */
[----:B------:R-:W-:Y:S05]  /*23410*/  @!P6 BRA `(.L_x_2556) ;  /* 0xfffffffc007ce947 */ /* 0x000fea000383ffff */
[----:B------:R-:W-:-:S07]  /*23420*/  IMAD.MOV.U32 R5, RZ, RZ, R9 ;  /* 0x000000ffff057224 */ /* 0x000fce00078e0009 */
.L_x_2552:
        /* <DEDUP_REMOVED lines=20> */
.L_x_2557:
[--C-:B-12---:R-:W-:Y:S02]  /*23570*/  IMAD.MOV R5, RZ, RZ, -R3.reuse ;  /* 0x000000ffff057224 */ /* 0x106fe400078e0a03 */
[----:B---3--:R-:W-:Y:S01]  /*23580*/  IMAD R16, R16, UR5, R6 ;  /* 0x0000000510107c24 */ /* 0x008fe2000f8e0206 */
[----:B------:R-:W-:Y:S01]  /*23590*/  IABS R6, R8 ;  /* 0x0000000800067213 */ /* 0x000fe20000000000 */
[----:B------:R-:W-:Y:S02]  /*235a0*/  IMAD R5, R5, R10, RZ ;  /* 0x0000000a05057224 */ /* 0x000fe400078e02ff */
[----:B------:R-:W-:Y:S02]  /*235b0*/  IMAD.MOV.U32 R2, RZ, RZ, RZ ;  /* 0x000000ffff027224 */ /* 0x000fe400078e00ff */
[----:B------:R-:W-:Y:S02]  /*235c0*/  IMAD.MOV R6, RZ, RZ, -R6 ;  /* 0x000000ffff067224 */ /* 0x000fe400078e0a06 */
[----:B------:R-:W-:Y:S01]  /*235d0*/  IMAD.HI.U32 R2, R3, R5, R2 ;  /* 0x0000000503027227 */ /* 0x000fe200078e0002 */
[----:B------:R-:W-:-:S04]  /*235e0*/  IADD3 R5, -R16, UR6, RZ ;  /* 0x0000000610057c10 */ /* 0x000fc8000fffe1ff */
[----:B------:R-:W-:-:S05]  /*235f0*/  IABS R3, R5 ;  /* 0x0000000500037213 */ /* 0x000fca0000000000 */
        /* <DEDUP_REMOVED lines=35> */
[----:B------:R-:W-:Y:S01]  /*23830*/  @!P1 IMAD.IADD R8, R8, 0x1, -R7 ;  /* 0x0000000108089824 */ /* 0x000fe200078e0a07 */
[----:B------:R-:W-:Y:S02]  /*23840*/  @!P1 IADD3 R2, R2, 0x1, RZ ;  /* 0x0000000102029810 */ /* 0x000fe40007ffe0ff */
[----:B------:R-:W-:Y:S02]  /*23850*/  ISETP.NE.AND P1, PT, R9, RZ, PT ;  /* 0x000000ff0900720c */ /* 0x000fe40003f25270 */
[----:B------:R-:W-:-:S13]  /*23860*/  ISETP.GE.U32.AND P0, PT, R8, R7, PT ;  /* 0x000000070800720c */ /* 0x000fda0003f06070 */
[----:B------:R-:W-:-:S04]  /*23870*/  @P0 VIADD R2, R2, 0x1 ;  /* 0x0000000102020836 */ /* 0x000fc80000000000 */
[----:B------:R-:W-:Y:S01]  /*23880*/  @!P2 IMAD.MOV R2, RZ, RZ, -R2 ;  /* 0x000000ffff02a224 */ /* 0x000fe200078e0a02 */
[----:B------:R-:W-:Y:S01]  /*23890*/  @!P1 LOP3.LUT R2, RZ, R9, RZ, 0x33, !PT ;  /* 0x00000009ff029212 */ /* 0x000fe200078e33ff */
[----:B------:R-:W-:-:S03]  /*238a0*/  IMAD.MOV R9, RZ, RZ, -R9 ;  /* 0x000000ffff097224 */ /* 0x000fc600078e0a09 */
[----:B------:R-:W-:Y:S01]  /*238b0*/  LOP3.LUT R17, RZ, R2, RZ, 0x33, !PT ;  /* 0x00000002ff117212 */ /* 0x000fe200078e33ff */
[----:B------:R-:W-:-:S04]  /*238c0*/  IMAD R18, R2, R9, R5 ;  /* 0x0000000902127224 */ /* 0x000fc800078e0205 */
[----:B------:R-:W-:Y:S01]  /*238d0*/  IMAD.IADD R17, R4, 0x1, R17 ;  /* 0x0000000104117824 */ /* 0x000fe200078e0211 */
[----:B------:R-:W-:Y:S06]  /*238e0*/  BRA `(.L_x_2558) ;  /* 0x00000000000c7947 */ /* 0x000fec0003800000 */
.L_x_2553:
[----:B------:R-:W-:Y:S02]  /*238f0*/  IMAD.MOV.U32 R17, RZ, RZ, RZ ;  /* 0x000000ffff117224 */ /* 0x000fe400078e00ff */
[----:B------:R-:W-:Y:S02]  /*23900*/  IMAD.U32 R16, RZ, RZ, UR6 ;  /* 0x00000006ff107e24 */ /* 0x000fe4000f8e00ff */
[----:B------:R-:W-:-:S07]  /*23910*/  IMAD.MOV.U32 R18, RZ, RZ, RZ ;  /* 0x000000ffff127224 */ /* 0x000fce00078e00ff */
.L_x_2558:
[----:B------:R-:W-:-:S13]  /*23920*/  ISETP.NE.AND P0, PT, R0, RZ, PT ;  /* 0x000000ff0000720c */ /* 0x000fda0003f05270 */
[----:B------:R-:W1:Y:S01]  /*23930*/  @!P0 S2R R3, SR_CgaCtaId ;  /* 0x0000000000038919 */ /* 0x000e620000008800 */
[----:B------:R-:W-:-:S04]  /*23940*/  @!P0 MOV R0, 0x400 ;  /* 0x0000040000008802 */ /* 0x000fc80000000f00 */
[----:B-1----:R-:W-:-:S05]  /*23950*/  @!P0 LEA R0, R3, R0, 0x18 ;  /* 0x0000000003008211 */ /* 0x002fca00078ec0ff */
[----:B------:R2:W-:Y:S01]  /*23960*/  @!P0 STS.128 [R0+0x388d0], R16 ;  /* 0x0388d01000008388 */ /* 0x0005e20000000c00 */
[----:B------:R-:W-:Y:S06]  /*23970*/  BAR.ARV 0x5, 0x180 ;  /* 0x0146000000007b1d */ /* 0x000fec0000002000 */
.L_x_2551:
        /* <DEDUP_REMOVED lines=16> */
[----:B-1----:R-:W-:-:S02]  /*23a80*/  LOP3.LUT R8, R9, 0x7f, RZ, 0xc0, !PT ;  /* 0x0000007f09087812 */ /* 0x002fc400078ec0ff */
[C---:B0-----:R-:W-:Y:S02]  /*23a90*/  SHF.L.U32 R2, R9.reuse, 0x7, RZ ;  /* 0x0000000709027819 */ /* 0x041fe400000006ff */
[----:B------:R-:W-:Y:S01]  /*23aa0*/  R2P PR, R9, 0x6 ;  /* 0x0000000609007804 */ /* 0x000fe20000000000 */
        /* <DEDUP_REMOVED lines=10> */
[----:B------:R-:W-:Y:S01]  /*23b50*/  LOP3.LUT R7, R3, 0xc00, R2, 0xf8, !PT ;  /* 0x00000c0003077812 */ /* 0x000fe200078ef802 */
[----:B------:R-:W-:Y:S01]  /*23b60*/  IMAD.SHL.U32 R3, R9, 0x2, RZ ;  /* 0x0000000209037824 */ /* 0x000fe200078e00ff */
[----:B------:R-:W-:Y:S02]  /*23b70*/  LOP3.LUT R2, R0, 0x3f0, RZ, 0xc0, !PT ;  /* 0x000003f000027812 */ /* 0x000fe400078ec0ff */
[----:B------:R-:W-:Y:S01]  /*23b80*/  LOP3.LUT R6, R4, R5, RZ, 0xfc, !PT ;  /* 0x0000000504067212 */ /* 0x000fe200078efcff */
[----:B------:R-:W-:Y:S01]  /*23b90*/  IMAD.MOV.U32 R4, RZ, RZ, 0x20 ;  /* 0x00000020ff047424 */ /* 0x000fe200078e00ff */
[----:B------:R-:W-:Y:S01]  /*23ba0*/  LOP3.LUT R3, R2, 0x70, R3, 0x78, !PT ;  /* 0x0000007002037812 */ /* 0x000fe200078e7803 */
[----:B------:R-:W-:Y:S01]  /*23bb0*/  IMAD.SHL.U32 R2, R8, 0x10, RZ ;  /* 0x0000001008027824 */ /* 0x000fe200078e00ff */
[----:B------:R-:W-:Y:S01]  /*23bc0*/  SHF.R.U32.HI R9, RZ, 0x3, R8 ;  /* 0x00000003ff097819 */ /* 0x000fe20000011608 */
[----:B------:R-:W-:Y:S01]  /*23bd0*/  IMAD.U32 R8, RZ, RZ, UR4 ;  /* 0x00000004ff087e24 */ /* 0x000fe2000f8e00ff */
[----:B------:R-:W-:Y:S01]  /*23be0*/  SEL R5, R4, 0xffffffe0, !P1 ;  /* 0xffffffe004057807 */ /* 0x000fe20004800000 */
[----:B------:R-:W-:Y:S01]  /*23bf0*/  STL [R1+0xc], R7 ;  /* 0x00000c0701007387 */ /* 0x000fe20000100800 */
[----:B------:R-:W-:Y:S01]  /*23c00*/  LOP3.LUT R2, R3, 0x400, R2, 0xf8, !PT ;  /* 0x0000040003027812 */ /* 0x000fe200078ef802 */
[----:B------:R-:W-:Y:S01]  /*23c10*/  IMAD.MOV.U32 R3, RZ, RZ, 0x40 ;  /* 0x00000040ff037424 */ /* 0x000fe200078e00ff */
[----:B------:R-:W-:Y:S01]  /*23c20*/  LOP3.LUT R4, R0, 0x70, RZ, 0xc0, !PT ;  /* 0x0000007000047812 */ /* 0x000fe200078ec0ff */
[----:B------:R-:W-:Y:S01]  /*23c30*/  STL [R1+0x10], R6 ;  /* 0x0000100601007387 */ /* 0x000fe20000100800 */
[----:B------:R-:W-:Y:S01]  /*23c40*/  LOP3.LUT R9, R9, 0x70, R0, 0xf8, !PT ;  /* 0x0000007009097812 */ /* 0x000fe200078ef800 */
[----:B------:R-:W-:Y:S01]  /*23c50*/  IMAD.IADD R2, R8, 0x1, R2 ;  /* 0x0000000108027824 */ /* 0x000fe200078e0202 */
[----:B------:R-:W-:Y:S01]  /*23c60*/  SEL R3, R3, 0xffffffc0, !P2 ;  /* 0xffffffc003037807 */ /* 0x000fe20005000000 */
[----:B------:R-:W-:Y:S01]  /*23c70*/  IMAD.MOV.U32 R0, RZ, RZ, 0x1 ;  /* 0x00000001ff007424 */ /* 0x000fe200078e00ff */
[----:B------:R-:W-:-:S03]  /*23c80*/  LOP3.LUT R4, R4, 0x80, RZ, 0xfc, !PT ;  /* 0x0000008004047812 */ /* 0x000fc600078efcff */
[----:B------:R-:W-:Y:S04]  /*23c90*/  STL [R1+0x40], R3 ;  /* 0x0000400301007387 */ /* 0x000fe80000100800 */
[----:B------:R-:W-:Y:S04]  /*23ca0*/  STL [R1+0x44], R5 ;  /* 0x0000440501007387 */ /* 0x000fe80000100800 */
[----:B------:R-:W-:Y:S04]  /*23cb0*/  STL [R1+0x4], R8 ;  /* 0x0000040801007387 */ /* 0x000fe80000100800 */
[----:B------:R0:W-:Y:S04]  /*23cc0*/  STL [R1+0x50], R2 ;  /* 0x0000500201007387 */ /* 0x0001e80000100800 */
[----:B------:R-:W-:Y:S04]  /*23cd0*/  STL [R1+0x70], RZ ;  /* 0x000070ff01007387 */ /* 0x000fe80000100800 */
[----:B------:R1:W-:Y:S01]  /*23ce0*/  STL [R1+0x28], R0 ;  /* 0x0000280001007387 */ /* 0x0003e20000100800 */
[----:B0-----:R-:W-:-:S03]  /*23cf0*/  MOV R2, 0x1 ;  /* 0x0000000100027802 */ /* 0x001fc60000000f00 */
[----:B------:R-:W-:Y:S04]  /*23d00*/  STL [R1+0x1c], RZ ;  /* 0x00001cff01007387 */ /* 0x000fe80000100800 */
[----:B------:R-:W-:Y:S01]  /*23d10*/  STL [R1+0x14], RZ ;  /* 0x000014ff01007387 */ /* 0x000fe20000100800 */
[----:B-1----:R-:W-:-:S03]  /*23d20*/  IMAD.IADD R0, R3, 0x1, R5 ;  /* 0x0000000103007824 */ /* 0x002fc600078e0205 */
[----:B------:R0:W-:Y:S04]  /*23d30*/  STL [R1+0x24], R2 ;  /* 0x0000240201007387 */ /* 0x0001e80000100800 */
[----:B------:R1:W-:Y:S01]  /*23d40*/  STL [R1+0x48], R0 ;  /* 0x0000480001007387 */ /* 0x0003e20000100800 */
[----:B0-----:R-:W-:Y:S01]  /*23d50*/  IMAD.IADD R2, R3, 0x1, R7 ;  /* 0x0000000103027824 */ /* 0x001fe200078e0207 */
[----:B-1----:R-:W-:-:S04]  /*23d60*/  LOP3.LUT R0, R6, 0x2000, RZ, 0xfc, !PT ;  /* 0x0000200006007812 */ /* 0x002fc800078efcff */
[----:B------:R0:W-:Y:S04]  /*23d70*/  STL [R1+0x4c], R2 ;  /* 0x00004c0201007387 */ /* 0x0001e80000100800 */
[----:B------:R0:W-:Y:S02]  /*23d80*/  STL [R1+0x2c], R0 ;  /* 0x00002c0001007387 */ /* 0x0001e40000100800 */
.L_x_2669:
[----:B0-2---:R-:W0:Y:S02]  /*23d90*/  LDC.64 R2, c[0x0][0xc88] ;  /* 0x00032200ff027b82 */ /* 0x005e240000000a00 */
[----:B0-----:R-:W-:-:S05]  /*23da0*/  IMAD.WIDE R2, R19, 0x4, R2 ;  /* 0x0000000413027825 */ /* 0x001fca00078e0202 */
[----:B------:R-:W2:Y:S01]  /*23db0*/  LDG.E R4, desc[UR46][R2.64] ;  /* 0x0000002e02047981 */ /* 0x000ea2000c1e1900 */
[----:B------:R-:W-:Y:S05]  /*23dc0*/  YIELD ;  /* 0x0000000000007946 */ /* 0x000fea0003800000 */
[----:B------:R-:W-:Y:S01]  /*23dd0*/  ULDC.64 UR4, c[0x0][0xa28] ;  /* 0x00028a0000047ab9 */ /* 0x000fe20000000a00 */
[----:B----4-:R-:W-:Y:S01]  /*23de0*/  IMAD.MOV.U32 R0, RZ, RZ, RZ ;  /* 0x000000ffff007224 */ /* 0x010fe200078e00ff */
[----:B------:R-:W-:Y:S01]  /*23df0*/  ISETP.NE.U32.AND P0, PT, RZ, UR4, PT ;  /* 0x00000004ff007c0c */ /* 0x000fe2000bf05070 */
[----:B------:R-:W-:Y:S01]  /*23e00*/  IMAD.MOV.U32 R8, RZ, RZ, RZ ;  /* 0x000000ffff087224 */ /* 0x000fe200078e00ff */
[----:B------:R-:W-:Y:S01]  /*23e10*/  ULDC.64 UR10, c[0x0][0xa18] ;  /* 0x00028600000a7ab9 */ /* 0x000fe20000000a00 */
[----:B------:R-:W-:Y:S01]  /*23e20*/  ULDC.64 UR8, c[0x0][0xa10] ;  /* 0x0002840000087ab9 */ /* 0x000fe20000000a00 */
[----:B------:R-:W-:Y:S01]  /*23e30*/  ISETP.NE.AND.EX P0, PT, RZ, UR5, PT, P0 ;  /* 0x00000005ff007c0c */ /* 0x000fe2000bf05300 */
[----:B------:R-:W-:Y:S01]  /*23e40*/  ULDC.64 UR6, c[0x0][0xa08] ;  /* 0x0002820000067ab9 */ /* 0x000fe20000000a00 */
[----:B--2---:R-:W-:Y:S01]  /*23e50*/  SHF.R.S32.HI R5, RZ, 0x1f, R4 ;  /* 0x0000001fff057819 */ /* 0x004fe20000011404 */
[----:B------:R-:W-:-:S10]  /*23e60*/  IMAD.SHL.U32 R15, R4, 0x4, RZ ;  /* 0x00000004040f7824 */ /* 0x000fd400078e00ff */
[C---:B------:R-:W-:Y:S01]  /*23e70*/  @P0 LEA R2, P1, R4.reuse, UR4, 0x2 ;  /* 0x0000000404020c11 */ /* 0x040fe2000f8210ff */
[----:B------:R0:W-:Y:S03]  /*23e80*/  STL [R1+0x18], R4 ;  /* 0x0000180401007387 */ /* 0x0001e60000100800 */
[C-C-:B------:R-:W-:Y:S01]  /*23e90*/  @P0 LEA.HI.X R3, R4.reuse, UR5, R5.reuse, 0x2, P1 ;  /* 0x0000000504030c11 */ /* 0x140fe200088f1405 */
[----:B------:R-:W-:Y:S01]  /*23ea0*/  ULDC.64 UR4, c[0x0][0xa00] ;  /* 0x0002800000047ab9 */ /* 0x000fe20000000a00 */
[----:B------:R-:W-:Y:S01]  /*23eb0*/  SHF.L.U64.HI R14, R4, 0x2, R5 ;  /* 0x00000002040e7819 */ /* 0x000fe20000010205 */
[----:B-1----:R1:W-:Y:S01]  /*23ec0*/  STL [R1+0x68], R5 ;  /* 0x0000680501007387 */ /* 0x0023e20000100800 */
[----:B------:R-:W-:-:S03]  /*23ed0*/  ISETP.NE.U32.AND P2, PT, RZ, UR4, PT ;  /* 0x00000004ff007c0c */ /* 0x000fc6000bf45070 */
[----:B------:R2:W5:Y:S01]  /*23ee0*/  @P0 LDG.E R0, desc[UR46][R2.64] ;  /* 0x0000002e02000981 */ /* 0x000562000c1e1900 */
        /* <DEDUP_REMOVED lines=8> */
[C---:B--2---:R-:W-:Y:S02]  /*23f70*/  IADD3 R2, P4, R15.reuse, UR4, RZ ;  /* 0x000000040f027c10 */ /* 0x044fe4000ff9e0ff */
[----:B------:R-:W-:Y:S02]  /*23f80*/  ISETP.NE.AND.EX P0, PT, RZ, UR7, PT, P0 ;  /* 0x00000007ff007c0c */ /* 0x000fe4000bf05300 */
[C---:B------:R-:W-:Y:S02]  /*23f90*/  IADD3.X R3, R14.reuse, UR5, RZ, P4, !PT ;  /* 0x000000050e037c10 */ /* 0x040fe4000a7fe4ff */
[C---:B0-----:R-:W-:Y:S02]  /*23fa0*/  IADD3 R4, P4, R15.reuse, UR8, RZ ;  /* 0x000000080f047c10 */ /* 0x041fe4000ff9e0ff */
[----:B------:R-:W-:Y:S01]  /*23fb0*/  ISETP.NE.AND.EX P1, PT, RZ, UR9, PT, P1 ;  /* 0x00000009ff007c0c */ /* 0x000fe2000bf25310 */
[----:B------:R-:W2:Y:S01]  /*23fc0*/  @P2 LDG.E R8, desc[UR46][R2.64] ;  /* 0x0000002e02082981 */ /* 0x000ea2000c1e1900 */
[----:B-1----:R-:W-:Y:S01]  /*23fd0*/  IADD3.X R5, R14, UR9, RZ, P4, !PT ;  /* 0x000000090e057c10 */ /* 0x002fe2000a7fe4ff */
[----:B------:R-:W-:Y:S01]  /*23fe0*/  ULDC UR4, c[0x0][0x288] ;  /* 0x0000a20000047ab9 */ /* 0x000fe20000000800 */
[----:B------:R-:W-:Y:S01]  /*23ff0*/  IADD3 R6, P5, R15, UR6, RZ ;  /* 0x000000060f067c10 */ /* 0x000fe2000ffbe0ff */
[----:B---3--:R-:W-:Y:S01]  /*24000*/  IMAD.U32 R12, RZ, RZ, UR4 ;  /* 0x00000004ff0c7e24 */ /* 0x008fe2000f8e00ff */
[----:B------:R-:W-:-:S02]  /*24010*/  ULDC.64 UR4, c[0x0][0x418] ;  /* 0x0001060000047ab9 */ /* 0x000fc40000000a00 */
[----:B------:R-:W-:-:S05]  /*24020*/  IADD3.X R7, R14, UR7, RZ, P5, !PT ;  /* 0x000000070e077c10 */ /* 0x000fca000affe4ff */
[----:B------:R0:W5:Y:S04]  /*24030*/  @P0 LDG.E R11, desc[UR46][R6.64] ;  /* 0x0000002e060b0981 */ /* 0x000168000c1e1900 */
[----:B------:R0:W5:Y:S04]  /*24040*/  @P1 LDG.E R10, desc[UR46][R4.64] ;  /* 0x0000002e040a1981 */ /* 0x000168000c1e1900 */
[----:B--2---:R1:W-:Y:S02]  /*24050*/  STL [R1+0x58], R8 ;  /* 0x0000580801007387 */ /* 0x0043e40000100800 */
[----:B-1----:R-:W-:-:S04]  /*24060*/  @P3 IADD3 R8, P4, R15, UR10, RZ ;  /* 0x0000000a0f083c10 */ /* 0x002fc8000ff9e0ff */
[----:B------:R-:W-:-:S05]  /*24070*/  @P3 IADD3.X R9, R14, UR11, RZ, P4, !PT ;  /* 0x0000000b0e093c10 */ /* 0x000fca000a7fe4ff */
[----:B------:R-:W2:Y:S01]  /*24080*/  @P3 LDG.E R12, desc[UR46][R8.64] ;  /* 0x0000002e080c3981 */ /* 0x000ea2000c1e1900 */
[----:B------:R-:W-:-:S03]  /*24090*/  UISETP.NE.U32.AND UP0, UPT, UR4, URZ, UPT ;  /* 0x0000003f0400728c */ /* 0x000fc6000bf05070 */
[----:B------:R-:W-:Y:S01]  /*240a0*/  ULDC UR4, c[0x0][0x424] ;  /* 0x0001090000047ab9 */ /* 0x000fe20000000800 */
[----:B------:R-:W-:-:S03]  /*240b0*/  UISETP.NE.AND.EX UP0, UPT, UR5, URZ, UPT, UP0 ;  /* 0x0000003f0500728c */ /* 0x000fc6000bf05300 */
[----:B------:R-:W-:Y:S01]  /*240c0*/  ULDC UR5, c[0x0][0x2f0] ;  /* 0x0000bc0000057ab9 */ /* 0x000fe20000000800 */
[----:B------:R-:W-:Y:S01]  /*240d0*/  USEL UR4, UR4, 0x1, UP0 ;  /* 0x0000000104047887 */ /* 0x000fe20008000000 */
[----:B--2---:R0:W-:Y:S04]  /*240e0*/  STL [R1+0x5c], R12 ;  /* 0x00005c0c01007387 */ /* 0x0041e80000100800 */
[----:B------:R0:W5:Y:S01]  /*240f0*/  LDL R13, [R1+0x5c] ;  /* 0x00005c00010d7983 */ /* 0x0001620000100800 */
[----:B------:R-:W-:-:S03]  /*24100*/  UIMAD UR4, UR4, UR5, URZ ;  /* 0x00000005040472a4 */ /* 0x000fc6000f8e023f */
[----:B------:R-:W-:Y:S02]  /*24110*/  ULDC UR5, c[0x0][0x348] ;  /* 0x0000d20000057ab9 */ /* 0x000fe40000000800 */
[----:B------:R-:W-:Y:S02]  /*24120*/  IMAD.U32 R8, RZ, RZ, UR5 ;  /* 0x00000005ff087e24 */ /* 0x000fe4000f8e00ff */
[----:B------:R-:W-:Y:S01]  /*24130*/  IMAD.U32 R9, RZ, RZ, UR4 ;  /* 0x00000004ff097e24 */ /* 0x000fe2000f8e00ff */
[----:B0-----:R-:W-:Y:S06]  /*24140*/  @P3 BRA `(.L_x_2560) ;  /* 0x0000000000143947 */ /* 0x001fec0003800000 */
[----:B------:R-:W-:Y:S05]  /*24150*/  @!P2 BRA `(.L_x_2560) ;  /* 0x000000000010a947 */ /* 0x000fea0003800000 */
[----:B------:R-:W2:Y:S04]  /*24160*/  LDG.E R12, desc[UR46][R2.64] ;  /* 0x0000002e020c7981 */ /* 0x000ea8000c1e1900 */
[----:B------:R-:W2:Y:S02]  /*24170*/  LDG.E R2, desc[UR46][R2.64+0x4] ;  /* 0x0000042e02027981 */ /* 0x000ea4000c1e1900 */
[----:B--2--5:R-:W-:-:S05]  /*24180*/  IMAD.IADD R13, R2, 0x1, -R12 ;  /* 0x00000001020d7824 */ /* 0x024fca00078e0a0c */
[----:B------:R0:W-:Y:S02]  /*24190*/  STL [R1+0x5c], R13 ;  /* 0x00005c0d01007387 */ /* 0x0001e40000100800 */
.L_x_2560:
[----:B------:R-:W2:Y:S01]  /*241a0*/  LDL R12, [R1+0x18] ;  /* 0x00001800010c7983 */ /* 0x000ea20000100800 */
[----:B-----5:R-:W-:Y:S01]  /*241b0*/  IADD3 R2, R11, R0, RZ ;  /* 0x000000000b027210 */ /* 0x020fe20007ffe0ff */
[----:B------:R-:W-:Y:S02]  /*241c0*/  ULDC.64 UR4, c[0x0][0xa20] ;  /* 0x0002880000047ab9 */ /* 0x000fe40000000a00 */
[----:B------:R-:W-:Y:S02]  /*241d0*/  ISETP.NE.U32.AND P2, PT, RZ, UR4, PT ;  /* 0x00000004ff007c0c */ /* 0x000fe4000bf45070 */
[----:B------:R1:W-:Y:S02]  /*241e0*/  STL [R1+0x3c], R2 ;  /* 0x00003c0201007387 */ /* 0x0003e40000100800 */
[----:B------:R-:W-:Y:S02]  /*241f0*/  ISETP.NE.AND.EX P2, PT, RZ, UR5, PT, P2 ;  /* 0x00000005ff007c0c */ /* 0x000fe4000bf45320 */
[----:B--2---:R1:W-:Y:S11]  /*24200*/  STL [R1+0x30], R12 ;  /* 0x0000300c01007387 */ /* 0x0043f60000100800 */
[----:B------:R-:W-:Y:S05]  /*24210*/  @!P2 BRA `(.L_x_2561) ;  /* 0x000000000010a947 */ /* 0x000fea0003800000 */
[----:B-1----:R-:W-:-:S04]  /*24220*/  IADD3 R2, P0, R15, UR4, RZ ;  /* 0x000000040f027c10 */ /* 0x002fc8000ff1e0ff */
[----:B------:R-:W-:-:S05]  /*24230*/  IADD3.X R3, R14, UR5, RZ, P0, !PT ;  /* 0x000000050e037c10 */ /* 0x000fca00087fe4ff */
[----:B------:R1:W5:Y:S01]  /*24240*/  LDG.E R9, desc[UR46][R2.64] ;  /* 0x0000002e02097981 */ /* 0x000362000c1e1900 */
[----:B------:R-:W-:Y:S05]  /*24250*/  BRA `(.L_x_2562) ;  /* 0x0000000000107947 */ /* 0x000fea0003800000 */
.L_x_2561:
[----:B------:R-:W-:Y:S05]  /*24260*/  @!P0 BRA `(.L_x_2562) ;  /* 0x00000000000c8947 */ /* 0x000fea0003800000 */
[----:B------:R-:W2:Y:S04]  /*24270*/  LDG.E R9, desc[UR46][R6.64] ;  /* 0x0000002e06097981 */ /* 0x000ea8000c1e1900 */
[----:B------:R-:W2:Y:S02]  /*24280*/  LDG.E R6, desc[UR46][R6.64+0x4] ;  /* 0x0000042e06067981 */ /* 0x000ea4000c1e1900 */
[----:B--2---:R-:W-:-:S07]  /*24290*/  IMAD.IADD R9, R6, 0x1, -R9 ;  /* 0x0000000106097824 */ /* 0x004fce00078e0a09 */
.L_x_2562:
[----:B-1----:R-:W2:Y:S01]  /*242a0*/  @P1 LDG.E R2, desc[UR46][R4.64] ;  /* 0x0000002e04021981 */ /* 0x002ea2000c1e1900 */
[----:B------:R-:W1:Y:S01]  /*242b0*/  LDC R3, c[0x0][0x448] ;  /* 0x00011200ff037b82 */ /* 0x000e620000000800 */
[----:B-----5:R-:W-:Y:S02]  /*242c0*/  IMAD.IADD R0, R9, 0x1, -R0 ;  /* 0x0000000109007824 */ /* 0x020fe400078e0a00 */
[----:B------:R3:W2:Y:S01]  /*242d0*/  @P1 LDG.E R4, desc[UR46][R4.64+0x4] ;  /* 0x0000042e04041981 */ /* 0x0006a2000c1e1900 */
[----:B-1----:R-:W-:-:S13]  /*242e0*/  ISETP.NE.AND P0, PT, R3, 0x1, PT ;  /* 0x000000010300780c */ /* 0x002fda0003f05270 */
[----:B---3--:R-:W1:Y:S01]  /*242f0*/  @P0 LDC R5, c[0x0][0x450] ;  /* 0x00011400ff050b82 */ /* 0x008e620000000800 */
[----:B------:R-:W-:-:S05]  /*24300*/  IMAD.MOV R9, RZ, RZ, -R0 ;  /* 0x000000ffff097224 */ /* 0x000fca00078e0a00 */
[----:B------:R-:W-:Y:S01]  /*24310*/  VIMNMX R9, RZ, R9, !PT ;  /* 0x00000009ff097248 */ /* 0x000fe20007fe0100 */
[----:B------:R-:W-:Y:S01]  /*24320*/  BSSY B0, `(.L_x_2563) ;  /* 0x0000135000007945 */ /* 0x000fe20003800000 */
[----:B--2---:R-:W-:Y:S02]  /*24330*/  @P1 IMAD.IADD R8, R4, 0x1, -R2 ;  /* 0x0000000104081824 */ /* 0x004fe400078e0a02 */
[----:B------:R-:W2:Y:S01]  /*24340*/  @P0 LDC R4, c[0x0][0x44c] ;  /* 0x00011300ff040b82 */ /* 0x000ea20000000800 */
[----:B------:R-:W-:-:S04]  /*24350*/  IMAD.SHL.U32 R2, R17, 0x80, RZ ;  /* 0x0000008011027824 */ /* 0x000fc800078e00ff */
[----:B------:R-:W-:-:S04]  /*24360*/  VIADD R2, R2, 0x7f ;  /* 0x0000007f02027836 */ /* 0x000fc80000000000 */
[----:B------:R-:W-:Y:S02]  /*24370*/  IMAD.MOV.U32 R3, RZ, RZ, R2 ;  /* 0x000000ffff037224 */ /* 0x000fe400078e0002 */
[----:B--2---:R-:W-:-:S04]  /*24380*/  @P0 IMAD.HI.U32 R4, R2, R4, RZ ;  /* 0x0000000402040227 */ /* 0x004fc800078e00ff */
[----:B------:R-:W-:Y:S01]  /*24390*/  IMAD.IADD R2, R0, 0x1, R8 ;  /* 0x0000000100027824 */ /* 0x000fe200078e0208 */
[----:B-1----:R-:W-:-:S03]  /*243a0*/  @P0 SHF.R.U32.HI R3, RZ, R5, R4 ;  /* 0x00000005ff030219 */ /* 0x002fc60000011604 */
[C---:B------:R-:W-:Y:S01]  /*243b0*/  VIADD R4, R2.reuse, 0x7f ;  /* 0x0000007f02047836 */ /* 0x040fe20000000000 */
[----:B------:R-:W-:-:S05]  /*243c0*/  IADD3 R21, R2, 0x80, -R13 ;  /* 0x0000008002157810 */ /* 0x000fca0007ffe80d */
[----:B------:R-:W-:Y:S01]  /*243d0*/  IMAD.IADD R2, R21, 0x1, R3 ;  /* 0x0000000115027824 */ /* 0x000fe200078e0203 */
[----:B------:R-:W-:-:S04]  /*243e0*/  SHF.R.S32.HI R3, RZ, 0x1f, R4 ;  /* 0x0000001fff037819 */ /* 0x000fc80000011404 */
[----:B------:R-:W-:Y:S02]  /*243f0*/  LEA.HI R20, R3, R4, RZ, 0x7 ;  /* 0x0000000403147211 */ /* 0x000fe400078f38ff */
[----:B------:R-:W-:-:S04]  /*24400*/  SHF.R.S32.HI R3, RZ, 0x1f, R2 ;  /* 0x0000001fff037819 */ /* 0x000fc80000011402 */
[----:B------:R-:W-:Y:S02]  /*24410*/  LEA.HI R2, R3, R2, RZ, 0x7 ;  /* 0x0000000203027211 */ /* 0x000fe400078f38ff */
[----:B------:R-:W-:Y:S02]  /*24420*/  SHF.R.S32.HI R20, RZ, 0x7, R20 ;  /* 0x00000007ff147819 */ /* 0x000fe40000011414 */
[----:B------:R-:W-:-:S04]  /*24430*/  SHF.R.S32.HI R2, RZ, 0x7, R2 ;  /* 0x00000007ff027819 */ /* 0x000fc80000011402 */
[----:B------:R-:W-:-:S04]  /*24440*/  VIMNMX R2, R20, R2, PT ;  /* 0x0000000214027248 */ /* 0x000fc80003fe0100 */
[----:B------:R-:W-:-:S04]  /*24450*/  LEA R2, R2, -R0, 0x7 ;  /* 0x8000000002027211 */ /* 0x000fc800078e38ff */
[----:B------:R-:W-:-:S04]  /*24460*/  VIMNMX R8, R2, R8, PT ;  /* 0x0000000802087248 */ /* 0x000fc80003fe0100 */
[----:B------:R-:W-:Y:S02]  /*24470*/  ISETP.GT.AND P0, PT, R8, R9, PT ;  /* 0x000000090800720c */ /* 0x000fe40003f04270 */
[----:B------:R-:W-:-:S11]  /*24480*/  SHF.R.U32.HI R9, RZ, 0x7, R9 ;  /* 0x00000007ff097819 */ /* 0x000fd60000011609 */
[----:B------:R-:W-:-:S05]  /*24490*/  @P0 VIADD R8, R8, 0x7f ;  /* 0x0000007f08080836 */ /* 0x000fca0000000000 */
[----:B------:R-:W-:Y:S01]  /*244a0*/  @P0 SHF.R.S32.HI R0, RZ, 0x1f, R8 ;  /* 0x0000001fff000819 */ /* 0x000fe20000011408 */
[----:B------:R-:W-:-:S03]  /*244b0*/  IMAD.MOV.U32 R6, RZ, RZ, R9 ;  /* 0x000000ffff067224 */ /* 0x000fc600078e0009 */
[----:B------:R-:W-:-:S04]  /*244c0*/  @P0 LEA.HI R8, R0, R8, RZ, 0x7 ;  /* 0x0000000800080211 */ /* 0x000fc800078f38ff */
[----:B------:R-:W-:-:S04]  /*244d0*/  @P0 SHF.R.S32.HI R6, RZ, 0x7, R8 ;  /* 0x00000007ff060819 */ /* 0x000fc80000011408 */
[----:B------:R-:W-:Y:S02]  /*244e0*/  ISETP.GT.AND P2, PT, R6, R9, PT ;  /* 0x000000090600720c */ /* 0x000fe40003f44270 */
[----:B------:R-:W-:-:S11]  /*244f0*/  PLOP3.LUT P0, PT, PT, PT, PT, 0x80, 0x0 ;  /* 0x000000000000781c */ /* 0x000fd60003f0f070 */
        /* <DEDUP_REMOVED lines=8> */
.L_x_2819:
[----:B--2---:R-:W-:Y:S02]  /*24580*/  ISETP.NE.AND P0, PT, R14, RZ, PT ;  /* 0x000000ff0e00720c */ /* 0x004fe40003f05270 */
[----:B------:R-:W-:-:S11]  /*24590*/  PLOP3.LUT P6, PT, PT, PT, PT, 0x8, 0x0 ;  /* 0x000000000000781c */ /* 0x000fd60003fce170 */
[----:B------:R-:W-:Y:S05]  /*245a0*/  @P0 BRA `(.L_x_2566) ;  /* 0x00000000000c0947 */ /* 0x000fea0003800000 */
[----:B------:R-:W-:-:S03]  /*245b0*/  UMOV UR4, 0xffffffff ;  /* 0xffffffff00047882 */ /* 0x000fc60000000000 */
[----:B------:R-:W-:Y:S05]  /*245c0*/  BRA.DIV UR4, `(.L_x_2567) ;  /* 0x000000a204247947 */ /* 0x000fea000b800000 */
[----:B------:R-:W-:-:S13]  /*245d0*/  ELECT P6, URZ, PT ;  /* 0x00000000003f782f */ /* 0x000fda00038c0000 */
.L_x_2566:
[----:B-1----:R-:W2:Y:S04]  /*245e0*/  LDL R2, [R1+0x70] ;  /* 0x0000700001027983 */ /* 0x002ea80000100800 */
[----:B------:R-:W3:Y:S01]  /*245f0*/  LDL R4, [R1+0x4] ;  /* 0x0000040001047983 */ /* 0x000ee20000100800 */
        /* <DEDUP_REMOVED lines=8> */
.L_x_2822:
[----:B------:R-:W-:Y:S05]  /*24680*/  BSYNC B1 ;  /* 0x0000000000017941 */ /* 0x000fea0003800000 */
.L_x_2568:
[----:B------:R-:W-:Y:S04]  /*24690*/  BSSY B1, `(.L_x_2570) ;  /* 0x0000072000017945 */ /* 0x000fe80003800000 */
[----:B------:R-:W-:Y:S05]  /*246a0*/  @!P6 BRA `(.L_x_2571) ;  /* 0x0000000400c0e947 */ /* 0x000fea0003800000 */
[----:B------:R-:W2:Y:S04]  /*246b0*/  LDL R4, [R1+0x4] ;  /* 0x0000040001047983 */ /* 0x000ea80000100800 */
        /* <DEDUP_REMOVED lines=11> */
.L_x_2823:
[----:B------:R-:W-:Y:S05]  /*24770*/  BSYNC B2 ;  /* 0x0000000000027941 */ /* 0x000fea0003800000 */
.L_x_2572:
        /* <DEDUP_REMOVED lines=9> */
.L_x_2575:
[----:B------:R-:W-:Y:S05]  /*24810*/  BSYNC B2 ;  /* 0x0000000000027941 */ /* 0x000fea0003800000 */
.L_x_2574:
[----:B------:R-:W2:Y:S04]  /*24820*/  LDL R4, [R1+0x4] ;  /* 0x0000040001047983 */ /* 0x000ea80000100800 */
[----:B------:R-:W2:Y:S01]  /*24830*/  LDL R2, [R1+0x1c] ;  /* 0x00001c0001027983 */ /* 0x000ea20000100800 */
[----:B------:R-:W-:Y:S01]  /*24840*/  IMAD.MOV.U32 R14, RZ, RZ, RZ ;  /* 0x000000ffff0e7224 */ /* 0x000fe200078e00ff */
[----:B------:R-:W-:Y:S01]  /*24850*/  LEA R3, R6, R10, 0x7 ;  /* 0x0000000a06037211 */ /* 0x000fe200078e38ff */
[----:B------:R-:W-:Y:S01]  /*24860*/  UIADD3 UR4, UP0, UR42, 0x570, URZ ;  /* 0x000005702a047890 */ /* 0x000fe2000ff1e03f */
[----:B------:R-:W-:Y:S01]  /*24870*/  PLOP3.LUT P0, PT, PT, PT, PT, 0x80, 0x0 ;  /* 0x000000000000781c */ /* 0x000fe20003f0f070 */
[----:B------:R-:W-:Y:S01]  /*24880*/  UMOV UR6, 0x0 ;  /* 0x0000000000067882 */ /* 0x000fe20000000000 */
[----:B------:R-:W-:Y:S01]  /*24890*/  R2UR UR10, R14 ;  /* 0x000000000e0a72ca */ /* 0x000fe200000e0000 */
[----:B------:R-:W-:Y:S01]  /*248a0*/  VIADD R3, R3, 0xffffff80 ;  /* 0xffffff8003037836 */ /* 0x000fe20000000000 */
[----:B------:R-:W-:Y:S01]  /*248b0*/  UIADD3.X UR5, URZ, UR43, URZ, UP0, !UPT ;  /* 0x0000002b3f057290 */ /* 0x000fe200087fe43f */
[----:B------:R-:W-:Y:S01]  /*248c0*/  UMOV UR7, 0x12f00000 ;  /* 0x12f0000000077882 */ /* 0x000fe20000000000 */
[----:B--2---:R-:W-:-:S02]  /*248d0*/  IMAD R7, R2, 0x8000, R4 ;  /* 0x0000800002077824 */ /* 0x004fc400078e0204 */
[----:B------:R-:W-:Y:S02]  /*248e0*/  VIADD R2, R5, 0x38890 ;  /* 0x0003889005027836 */ /* 0x000fe40000000000 */
[----:B------:R-:W-:-:S07]  /*248f0*/  VIADD R4, R7, 0x28400 ;  /* 0x0002840007047836 */ /* 0x000fce0000000000 */
.L_x_2576:
        /* <DEDUP_REMOVED lines=16> */
.L_x_2577:
        /* <DEDUP_REMOVED lines=13> */
.L_x_2824:
[----:B------:R-:W-:Y:S05]  /*24ad0*/  BSYNC B2 ;  /* 0x0000000000027941 */ /* 0x000fea0003800000 */
.L_x_2578:
        /* <DEDUP_REMOVED lines=11> */
.L_x_2581:
[----:B------:R-:W-:Y:S05]  /*24b90*/  BSYNC B2 ;  /* 0x0000000000027941 */ /* 0x000fea0003800000 */
.L_x_2580:
        /* <DEDUP_REMOVED lines=8> */
.L_x_2582:
        /* <DEDUP_REMOVED lines=15> */
.L_x_2583:
        /* <DEDUP_REMOVED lines=10> */
.L_x_2571:
[----:B------:R-:W-:Y:S05]  /*24db0*/  BSYNC B1 ;  /* 0x0000000000017941 */ /* 0x000fea0003800000 */
.L_x_2570:
[----:B------:R-:W3:Y:S04]  /*24dc0*/  LDL.LU R7, [R1+0x1c] ;  /* 0x00001c0001077983 */ /* 0x000ee80000300800 */
[----:B-12---:R-:W2:Y:S01]  /*24dd0*/  LDL.LU R5, [R1+0x28] ;  /* 0x0000280001057983 */ /* 0x006ea20000300800 */
[----:B------:R-:W-:Y:S01]  /*24de0*/  PLOP3.LUT P0, PT, PT, PT, PT, 0x8, 0x0 ;  /* 0x000000000000781c */ /* 0x000fe20003f0e170 */
[----:B---3--:R-:W-:Y:S02]  /*24df0*/  VIADD R2, R7, 0x1 ;  /* 0x0000000107027836 */ /* 0x008fe40000000000 */
        /* <DEDUP_REMOVED lines=9> */
.L_x_2598:
[----:B------:R-:W-:Y:S05]  /*24e90*/  YIELD ;  /* 0x0000000000007946 */ /* 0x000fea0003800000 */
[----:B------:R-:W-:Y:S04]  /*24ea0*/  BSSY B1, `(.L_x_2584) ;  /* 0x0000070000017945 */ /* 0x000fe80003800000 */
[----:B--2---:R-:W-:Y:S05]  /*24eb0*/  @!P6 BRA `(.L_x_2585) ;  /* 0x0000000400b8e947 */ /* 0x004fea0003800000 */
[----:B-1----:R-:W2:Y:S04]  /*24ec0*/  LDL R5, [R1+0x4] ;  /* 0x0000040001057983 */ /* 0x002ea80000100800 */
        /* <DEDUP_REMOVED lines=10> */
.L_x_2825:
[----:B------:R-:W-:Y:S05]  /*24f70*/  BSYNC B2 ;  /* 0x0000000000027941 */ /* 0x000fea0003800000 */
.L_x_2586:
        /* <DEDUP_REMOVED lines=9> */
.L_x_2589:
[----:B------:R-:W-:Y:S05]  /*25010*/  BSYNC B2 ;  /* 0x0000000000027941 */ /* 0x000fea0003800000 */
.L_x_2588:
        /* <DEDUP_REMOVED lines=10> */
[----:B------:R-:W-:Y:S01]  /*250c0*/  IADD3 R2, R6, 0x38890, RZ ;  /* 0x0003889006027810 */ /* 0x000fe20007ffe0ff */
[----:B------:R-:W-:-:S02]  /*250d0*/  IMAD R3, R7, 0x80, R10 ;  /* 0x0000008007037824 */ /* 0x000fc400078e020a */
[----:B------:R-:W-:-:S09]  /*250e0*/  VIADD R8, R4, 0x28400 ;  /* 0x0002840004087836 */ /* 0x000fd20000000000 */
.L_x_2590:
        /* <DEDUP_REMOVED lines=16> */
.L_x_2591:
        /* <DEDUP_REMOVED lines=13> */
.L_x_2826:
[----:B------:R-:W-:Y:S05]  /*252c0*/  BSYNC B2 ;  /* 0x0000000000027941 */ /* 0x000fea0003800000 */
.L_x_2592:
        /* <DEDUP_REMOVED lines=11> */
.L_x_2595:
[----:B------:R-:W-:Y:S05]  /*25380*/  BSYNC B2 ;  /* 0x0000000000027941 */ /* 0x000fea0003800000 */
.L_x_2594:
        /* <DEDUP_REMOVED lines=8> */
.L_x_2596:
        /* <DEDUP_REMOVED lines=15> */
.L_x_2597:
        /* <DEDUP_REMOVED lines=10> */
.L_x_2585:
[----:B------:R-:W-:Y:S05]  /*255a0*/  BSYNC B1 ;  /* 0x0000000000017941 */ /* 0x000fea0003800000 */
.L_x_2584:
[----:B-1----:R-:W2:Y:S04]  /*255b0*/  LDL.LU R2, [R1+0x1c] ;  /* 0x00001c0001027983 */ /* 0x002ea80000300800 */
[----:B------:R-:W3:Y:S01]  /*255c0*/  LDL.LU R5, [R1+0x28] ;  /* 0x0000280001057983 */ /* 0x000ee20000300800 */
[C---:B------:R-:W-:Y:S01]  /*255d0*/  ISETP.GT.AND P2, PT, R7.reuse, R9, PT ;  /* 0x000000090700720c */ /* 0x040fe20003f44270 */
[----:B------:R-:W-:Y:S01]  /*255e0*/  VIADD R7, R7, 0xffffffff ;  /* 0xffffffff07077836 */ /* 0x000fe20000000000 */
[----:B--2---:R-:W-:-:S04]  /*255f0*/  IADD3 R2, R2, 0x1, RZ ;  /* 0x0000000102027810 */ /* 0x004fc80007ffe0ff */
[----:B------:R-:W-:-:S04]  /*25600*/  ISETP.NE.AND P1, PT, R2, 0x2, PT ;  /* 0x000000020200780c */ /* 0x000fc80003f25270 */
[----:B------:R-:W-:Y:S02]  /*25610*/  SEL R3, RZ, 0x1, P1 ;  /* 0x00000001ff037807 */ /* 0x000fe40000800000 */
[----:B------:R-:W-:Y:S02]  /*25620*/  SEL R2, R2, RZ, P1 ;  /* 0x000000ff02027207 */ /* 0x000fe40000800000 */
[----:B---3--:R-:W-:-:S05]  /*25630*/  LOP3.LUT R5, R5, R3, RZ, 0x3c, !PT ;  /* 0x0000000305057212 */ /* 0x008fca00078e3cff */
[----:B------:R2:W-:Y:S04]  /*25640*/  STL [R1+0x28], R5 ;  /* 0x0000280501007387 */ /* 0x0005e80000100800 */
[----:B------:R2:W-:Y:S01]  /*25650*/  STL [R1+0x1c], R2 ;  /* 0x00001c0201007387 */ /* 0x0005e20000100800 */
[----:B------:R-:W-:Y:S05]  /*25660*/  @P2 BRA `(.L_x_2598) ;  /* 0xfffffff800082947 */ /* 0x000fea000383ffff */
.L_x_2564:
[----:B------:R-:W-:Y:S05]  /*25670*/  BSYNC B0 ;  /* 0x0000000000007941 */ /* 0x000fea0003800000 */
.L_x_2563:
[----:B------:R-:W3:Y:S01]  /*25680*/  LDC R0, c[0x0][0x448] ;  /* 0x00011200ff007b82 */ /* 0x000ee20000000800 */
[----:B------:R-:W-:Y:S07]  /*25690*/  @!P0 WARPSYNC.ALL ;  /* 0x0000000000008948 */ /* 0x000fee0003800000 */
[----:B------:R-:W-:Y:S01]  /*256a0*/  @!P0 BAR.SYNC.DEFER_BLOCKING 0xc, 0x180 ;  /* 0x0306000000008b1d */ /* 0x000fe20000010000 */
[----:B---3--:R-:W-:Y:S02]  /*256b0*/  ISETP.NE.AND P1, PT, R0, 0x1, PT ;  /* 0x000000010000780c */ /* 0x008fe40003f25270 */
[----:B------:R-:W-:-:S11]  /*256c0*/  LEA R0, R17, 0x7f, 0x7 ;  /* 0x0000007f11007811 */ /* 0x000fd600078e38ff */
[----:B-12---:R-:W1:Y:S08]  /*256d0*/  @P1 LDC R2, c[0x0][0x44c] ;  /* 0x00011300ff021b82 */ /* 0x006e700000000800 */
[----:B------:R-:W2:Y:S01]  /*256e0*/  @P1 LDC R3, c[0x0][0x450] ;  /* 0x00011400ff031b82 */ /* 0x000ea20000000800 */
[----:B-1----:R-:W-:-:S05]  /*256f0*/  @P1 IMAD.HI.U32 R2, R0, R2, RZ ;  /* 0x0000000200021227 */ /* 0x002fca00078e00ff */
[----:B--2---:R-:W-:-:S05]  /*25700*/  @P1 SHF.R.U32.HI R0, RZ, R3, R2 ;  /* 0x00000003ff001219 */ /* 0x004fca0000011602 */
[----:B------:R-:W-:-:S05]  /*25710*/  IMAD.IADD R0, R21, 0x1, R0 ;  /* 0x0000000115007824 */ /* 0x000fca00078e0200 */
[----:B------:R-:W-:-:S04]  /*25720*/  SHF.R.S32.HI R2, RZ, 0x1f, R0 ;  /* 0x0000001fff027819 */ /* 0x000fc80000011400 */
[----:B------:R-:W-:-:S04]  /*25730*/  LEA.HI R0, R2, R0, RZ, 0x7 ;  /* 0x0000000002007211 */ /* 0x000fc800078f38ff */
[----:B------:R-:W-:-:S04]  /*25740*/  SHF.R.S32.HI R0, RZ, 0x7, R0 ;  /* 0x00000007ff007819 */ /* 0x000fc80000011400 */
[----:B------:R-:W-:-:S04]  /*25750*/  VIMNMX R4, R20, R0, PT ;  /* 0x0000000014047248 */ /* 0x000fc80003fe0100 */
[----:B------:R-:W-:Y:S01]  /*25760*/  ISETP.GT.AND P0, PT, R4, RZ, PT ;  /* 0x000000ff0400720c */ /* 0x000fe20003f04270 */
        /* <DEDUP_REMOVED lines=19> */
.L_x_2599:
        /* <DEDUP_REMOVED lines=10> */
[----:B------:R-:W-:Y:S01]  /*25940*/  MOV R8, 0x70 ;  /* 0x0000007000087802 */ /* 0x000fe20000000f00 */
[----:B------:R-:W1:Y:S01]  /*25950*/  LDC.64 R2, c[0x4][R2] ;  /* 0x0100000002027b82 */ /* 0x000e620000000a00 */
[----:B------:R-:W-:Y:S02]  /*25960*/  IMAD.U32 R5, RZ, RZ, UR7 ;  /* 0x00000007ff057e24 */ /* 0x000fe4000f8e00ff */
[----:B------:R-:W-:Y:S02]  /*25970*/  IMAD.U32 R6, RZ, RZ, UR8 ;  /* 0x00000008ff067e24 */ /* 0x000fe4000f8e00ff */
[----:B------:R-:W-:-:S02]  /*25980*/  IMAD.U32 R7, RZ, RZ, UR9 ;  /* 0x00000009ff077e24 */ /* 0x000fc4000f8e00ff */
[----:B------:R-:W-:Y:S02]  /*25990*/  IMAD.U32 R10, RZ, RZ, UR4 ;  /* 0x00000004ff0a7e24 */ /* 0x000fe4000f8e00ff */
[----:B------:R-:W-:Y:S02]  /*259a0*/  IMAD.U32 R11, RZ, RZ, UR5 ;  /* 0x00000005ff0b7e24 */ /* 0x000fe4000f8e00ff */
[----:B------:R-:W-:Y:S02]  /*259b0*/  IMAD.MOV.U32 R12, RZ, RZ, 0x1 ;  /* 0x00000001ff0c7424 */ /* 0x000fe400078e00ff */
[----:B0-----:R-:W-:-:S07]  /*259c0*/  IMAD.MOV.U32 R13, RZ, RZ, RZ ;  /* 0x000000ffff0d7224 */ /* 0x001fce00078e00ff */
[----:B------:R-:W-:-:S07]  /*259d0*/  LEPC R20, `(.L_x_2602) ;  /* 0x000000001014794e */ /* 0x000fce0000000000 */
[----:B-1----:R-:W-:Y:S05]  /*259e0*/  CALL.ABS.NOINC R2 ;  /* 0x0000000002007343 */ /* 0x002fea0003c00000 */
.L_x_2602:
[----:B------:R-:W-:Y:S05]  /*259f0*/  BSYNC B6 ;  /* 0x0000000000067941 */ /* 0x000fea0003800000 */
.L_x_2601:
        /* <DEDUP_REMOVED lines=9> */
[----:B-1----:R-:W-:Y:S01]  /*25a90*/  MOV R2, 0x0 ;  /* 0x0000000000027802 */ /* 0x002fe20000000f00 */
        /* <DEDUP_REMOVED lines=15> */
.L_x_2604:
[----:B------:R-:W-:Y:S05]  /*25b90*/  BSYNC B6 ;  /* 0x0000000000067941 */ /* 0x000fea0003800000 */
.L_x_2603:
[----:B-1----:R-:W2:Y:S01]  /*25ba0*/  LDL R2, [R1+0x4] ;  /* 0x0000040001027983 */ /* 0x002ea20000100800 */
[----:B------:R-:W-:Y:S01]  /*25bb0*/  BSSY B6, `(.L_x_2605) ;  /* 0x0000015000067945 */ /* 0x000fe20003800000 */
[----:B--2---:R-:W-:-:S05]  /*25bc0*/  VIADD R0, R2, 0x400 ;  /* 0x0000040002007836 */ /* 0x004fca0000000000 */
[----:B------:R1:W-:Y:S01]  /*25bd0*/  STL [R1+0x8], R0 ;  /* 0x0000080001007387 */ /* 0x0003e20000100800 */
[----:B------:R-:W-:-:S13]  /*25be0*/  LOP3.LUT P0, RZ, R0, 0x3ff, RZ, 0xc0, !PT ;  /* 0x000003ff00ff7812 */ /* 0x000fda000780c0ff */
[----:B-1----:R-:W-:Y:S05]  /*25bf0*/  @!P0 BRA `(.L_x_2606) ;  /* 0x0000000000408947 */ /* 0x002fea0003800000 */
        /* <DEDUP_REMOVED lines=16> */
.L_x_2606:
[----:B------:R-:W-:Y:S05]  /*25d00*/  BSYNC B6 ;  /* 0x0000000000067941 */ /* 0x000fea0003800000 */
.L_x_2605:
        /* <DEDUP_REMOVED lines=20> */
.L_x_2608:
[----:B------:R-:W-:Y:S05]  /*25e50*/  BSYNC B6 ;  /* 0x0000000000067941 */ /* 0x000fea0003800000 */
.L_x_2607:
        /* <DEDUP_REMOVED lines=10> */
[----:B-1----:R-:W1:Y:S01]  /*25f00*/  LDC.64 R2, c[0x0][0x418] ;  /* 0x00010600ff027b82 */ /* 0x002e620000000a00 */
[----:B--2---:R-:W-:Y:S01]  /*25f10*/  SHF.R.S32.HI R10, RZ, 0x1f, R9 ;  /* 0x0000001fff0a7819 */ /* 0x004fe20000011409 */
[----:B------:R2:W-:Y:S01]  /*25f20*/  @P0 STL [R1+0x30], R9 ;  /* 0x0000300901000387 */ /* 0x0005e20000100800 */
[----:B-1----:R-:W-:Y:S01]  /*25f30*/  LOP3.LUT P0, RZ, R2, UR4, RZ, 0xfc, !PT ;  /* 0x0000000402ff7c12 */ /* 0x002fe2000f80fcff */
[----:B------:R-:W-:Y:S02]  /*25f40*/  UMOV UR4, 0xffffffff ;  /* 0xffffffff00047882 */ /* 0x000fe40000000000 */
[----:B------:R2:W-:Y:S01]  /*25f50*/  STL [R1+0x38], R10 ;  /* 0x0000380a01007387 */ /* 0x0005e20000100800 */
[----:B------:R-:W-:-:S04]  /*25f60*/  LOP3.LUT P0, RZ, R3, UR5, RZ, 0xfc, P0 ;  /* 0x0000000503ff7c12 */ /* 0x000fc8000800fcff */
[----:B------:R-:W-:Y:S01]  /*25f70*/  SEL R0, R9, RZ, !P0 ;  /* 0x000000ff09007207 */ /* 0x000fe20004000000 */
[----:B------:R-:W-:Y:S08]  /*25f80*/  BRA.DIV UR4, `(.L_x_2609) ;  /* 0x0000008a043c7947 */ /* 0x000ff0000b800000 */
[----:B------:R-:W1:Y:S02]  /*25f90*/  S2R R4, SR_TID.X ;  /* 0x0000000000047919 */ /* 0x000e640000002100 */
[----:B-1----:R-:W-:-:S04]  /*25fa0*/  SHF.R.U32.HI R4, RZ, 0x5, R4 ;  /* 0x00000005ff047819 */ /* 0x002fc80000011604 */
[----:B------:R-:W-:-:S05]  /*25fb0*/  LOP3.LUT R4, R4, 0x3, RZ, 0xc0, !PT ;  /* 0x0000000304047812 */ /* 0x000fca00078ec0ff */
[----:B------:R1:W3:Y:S02]  /*25fc0*/  SHFL.IDX PT, R14, R4, RZ, 0x1f ;  /* 0x00001fff040e7589 */ /* 0x0002e400000e0000 */
.L_x_2829:
[----:B-1----:R-:W4:Y:S01]  /*25fd0*/  LDL.LU R4, [R1+0x34] ;  /* 0x0000340001047983 */ /* 0x002f220000300800 */
[----:B------:R-:W-:Y:S02]  /*25fe0*/  PLOP3.LUT P1, PT, PT, PT, PT, 0x8, 0x0 ;  /* 0x000000000000781c */ /* 0x000fe40003f2e170 */
[----:B---3--:R-:W-:Y:S01]  /*25ff0*/  ISETP.NE.AND P0, PT, R14, RZ, PT ;  /* 0x000000ff0e00720c */ /* 0x008fe20003f05270 */
[----:B------:R1:W-:Y:S01]  /*26000*/  STL [R1], R0 ;  /* 0x0000000001007387 */ /* 0x0003e20000100800 */
[----:B----4-:R-:W-:-:S09]  /*26010*/  LOP3.LUT R4, R4, 0xfffffffe, RZ, 0xc0, !PT ;  /* 0xfffffffe04047812 */ /* 0x010fd200078ec0ff */
[----:B------:R-:W-:-:S05]  /*26020*/  @P1 LOP3.LUT R4, R4, 0x1, RZ, 0xfc, !PT ;  /* 0x0000000104041812 */ /* 0x000fca00078efcff */
[----:B------:R1:W-:Y:S01]  /*26030*/  STL [R1+0x34], R4 ;  /* 0x0000340401007387 */ /* 0x0003e20000100800 */
[----:B------:R-:W-:Y:S05]  /*26040*/  @P0 BRA `(.L_x_2610) ;  /* 0x0000000400a40947 */ /* 0x000fea0003800000 */
[----:B------:R-:W-:-:S03]  /*26050*/  UMOV UR4, 0xffffffff ;  /* 0xffffffff00047882 */ /* 0x000fc60000000000 */
[----:B------:R-:W-:Y:S05]  /*26060*/  BRA.DIV UR4, `(.L_x_2611) ;  /* 0x0000008a04387947 */ /* 0x000fea000b800000 */
[----:B------:R-:W-:-:S13]  /*26070*/  ELECT P6, URZ, PT ;  /* 0x00000000003f782f */ /* 0x000fda00038c0000 */
.L_x_2832:
        /* <DEDUP_REMOVED lines=23> */
[----:B------:R-:W3:Y:S04]  /*261f0*/  LDG.E R0, desc[UR46][R2.64] ;  /* 0x0000002e02007981 */ /* 0x000ee8000c1e1900 */
[----:B---3--:R1:W-:Y:S02]  /*26200*/  STL [R1], R0 ;  /* 0x0000000001007387 */ /* 0x0083e40000100800 */
.L_x_2612:
[----:B--2---:R-:W2:Y:S04]  /*26210*/  LDL R10, [R1+0x4] ;  /* 0x00000400010a7983 */ /* 0x004ea80000100800 */
[----:B-1----:R-:W2:Y:S04]  /*26220*/  LDL R0, [R1+0x14] ;  /* 0x0000140001007983 */ /* 0x002ea80000100800 */
[----:B------:R-:W3:Y:S01]  /*26230*/  LDL R2, [R1+0x24] ;  /* 0x0000240001027983 */ /* 0x000ee20000100800 */
[----:B------:R-:W1:Y:S02]  /*26240*/  S2R R9, SR_TID.X ;  /* 0x0000000000097919 */ /* 0x000e640000002100 */
[----:B-1----:R-:W-:-:S04]  /*26250*/  LOP3.LUT R9, R9, 0x7f, RZ, 0xc0, !PT ;  /* 0x0000007f09097812 */ /* 0x002fc800078ec0ff */
[----:B------:R-:W-:Y:S01]  /*26260*/  ISETP.NE.AND P1, PT, R9, RZ, PT ;  /* 0x000000ff0900720c */ /* 0x000fe20003f25270 */
[----:B--2---:R-:W-:Y:S01]  /*26270*/  IMAD R0, R0, 0x8, R10 ;  /* 0x0000000800007824 */ /* 0x004fe200078e020a */
[----:B---3--:R-:W-:-:S04]  /*26280*/  SHF.L.U32 R3, R2, 0x1f, RZ ;  /* 0x0000001f02037819 */ /* 0x008fc800000006ff */
[----:B------:R-:W1:Y:S02]  /*26290*/  SYNCS.PHASECHK.TRANS64.TRYWAIT P0, [R0+URZ+0x38880], R3 ;  /* 0x03888003000075a7 */ /* 0x000e64000800017f */
[----:B-1----:R-:W-:Y:S05]  /*262a0*/  @!P0 BRA `(.L_x_2613) ;  /* 0x0000008400c88947 */ /* 0x002fea0003800000 */
.L_x_2833:
        /* <DEDUP_REMOVED lines=8> */
.L_x_2614:
        /* <DEDUP_REMOVED lines=13> */
[----:B--2---:R-:W-:Y:S01]  /*26400*/  IMAD R2, R2, 0x8000, R7 ;  /* 0x0000800002027824 */ /* 0x004fe200078e0207 */
[----:B---3--:R-:W-:-:S04]  /*26410*/  LEA R4, R4, R6, 0x7 ;  /* 0x0000000604047211 */ /* 0x008fc800078e38ff */
[----:B------:R-:W-:Y:S02]  /*26420*/  R2UR UR14, R2 ;  /* 0x00000000020e72ca */ /* 0x000fe400000e0000 */
[----:B----4-:R-:W-:Y:S02]  /*26430*/  R2UR UR13, R5 ;  /* 0x00000000050d72ca */ /* 0x010fe400000e0000 */
[----:B------:R-:W-:-:S09]  /*26440*/  R2UR UR11, R4 ;  /* 0x00000000040b72ca */ /* 0x000fd200000e0000 */
        /* <DEDUP_REMOVED lines=8> */
.L_x_2834:
        /* <DEDUP_REMOVED lines=8> */
.L_x_2616:
[----:B------:R-:W3:Y:S04]  /*26550*/  LDL R5, [R1] ;  /* 0x0000000001057983 */ /* 0x000ee80000100800 */
        /* <DEDUP_REMOVED lines=15> */
[----:B---3--:R-:W-:Y:S02]  /*26650*/  R2UR UR13, R5 ;  /* 0x00000000050d72ca */ /* 0x008fe400000e0000 */
[----:B--2---:R-:W-:-:S04]  /*26660*/  LOP3.LUT R3, R3, 0xfffffffe, RZ, 0xc0, !PT ;  /* 0xfffffffe03037812 */ /* 0x004fc800078ec0ff */
[----:B------:R-:W-:-:S07]  /*26670*/  @P0 LOP3.LUT R3, R3, 0x1, RZ, 0xfc, !PT ;  /* 0x0000000103030812 */ /* 0x000fce00078efcff */
[----:B------:R1:W-:Y:S01]  /*26680*/  UTMALDG.4D [UR8], [UR4], desc[UR6] ;  /* 0x00000608040075b4 */ /* 0x0003e20008019000 */
[----:B------:R3:W-:Y:S01]  /*26690*/  STL [R1+0x34], R3 ;  /* 0x0000340301007387 */ /* 0x0007e20000100800 */
[----:B-1----:R-:W-:Y:S01]  /*266a0*/  UMOV UR8, UR14 ;  /* 0x0000000e00087c82 */ /* 0x002fe20008000000 */
[----:B------:R-:W-:Y:S02]  /*266b0*/  UMOV UR10, UR15 ;  /* 0x0000000f000a7c82 */ /* 0x000fe40008000000 */
[----:B------:R3:W-:Y:S01]  /*266c0*/  UTMALDG.4D [UR8], [UR4], desc[UR6] ;  /* 0x00000608040075b4 */ /* 0x0007e20008019000 */
[----:B------:R-:W-:Y:S02]  /*266d0*/  NOP ;  /* 0x0000000000007918 */ /* 0x000fe40000000000 */
.L_x_2610:
[----:B------:R-:W4:Y:S04]  /*266e0*/  LDL R2, [R1+0x4] ;  /* 0x0000040001027983 */ /* 0x000f280000100800 */
[----:B---3--:R-:W3:Y:S04]  /*266f0*/  LDL.LU R3, [R1+0x58] ;  /* 0x0000580001037983 */ /* 0x008ee80000300800 */
[----:B------:R-:W5:Y:S04]  /*26700*/  LDL.LU R5, [R1+0x18] ;  /* 0x0000180001057983 */ /* 0x000f680000300800 */
[----:B-1----:R-:W2:Y:S01]  /*26710*/  LDL.LU R4, [R1+0x68] ;  /* 0x0000680001047983 */ /* 0x002ea20000300800 */
[----:B------:R-:W-:Y:S05]  /*26720*/  WARPSYNC.ALL ;  /* 0x0000000000007948 */ /* 0x000fea0003800000 */
[----:B------:R-:W-:Y:S01]  /*26730*/  ULDC.64 UR4, c[0x0][0x298] ;  /* 0x0000a60000047ab9 */ /* 0x000fe20000000a00 */
[----:B------:R-:W-:Y:S01]  /*26740*/  ULDC.64 UR6, c[0x0][0xa00] ;  /* 0x0002800000067ab9 */ /* 0x000fe20000000a00 */
[----:B------:R-:W-:Y:S01]  /*26750*/  BSSY B6, `(.L_x_2617) ;  /* 0x0000024000067945 */ /* 0x000fe20003800000 */
[----:B------:R-:W-:Y:S01]  /*26760*/  BAR.SYNC.DEFER_BLOCKING 0x8, 0x180 ;  /* 0x0206000000007b1d */ /* 0x000fe20000010000 */
[----:B------:R-:W-:-:S04]  /*26770*/  ISETP.NE.U32.AND P0, PT, RZ, UR6, PT ;  /* 0x00000006ff007c0c */ /* 0x000fc8000bf05070 */
[----:B------:R-:W-:Y:S01]  /*26780*/  ISETP.NE.AND.EX P0, PT, RZ, UR7, PT, P0 ;  /* 0x00000007ff007c0c */ /* 0x000fe2000bf05300 */
[----:B----4-:R-:W-:Y:S01]  /*26790*/  VIADD R2, R2, 0x20400 ;  /* 0x0002040002027836 */ /* 0x010fe20000000000 */
[----:B---3--:R-:W-:-:S04]  /*267a0*/  SHF.R.S32.HI R0, RZ, 0x1f, R3 ;  /* 0x0000001fff007819 */ /* 0x008fc80000011403 */
[----:B------:R-:W-:Y:S02]  /*267b0*/  LOP3.LUT P1, RZ, R2, 0x3ff, RZ, 0xc0, !PT ;  /* 0x000003ff02ff7812 */ /* 0x000fe4000782c0ff */
[----:B-----5:R-:W-:Y:S01]  /*267c0*/  SEL R5, R5, RZ, !P0 ;  /* 0x000000ff05057207 */ /* 0x020fe20004000000 */
[----:B------:R-:W-:Y:S01]  /*267d0*/  IMAD R0, R0, UR4, RZ ;  /* 0x0000000400007c24 */ /* 0x000fe2000f8e02ff */
[----:B--2---:R-:W-:-:S03]  /*267e0*/  SEL R4, R4, RZ, !P0 ;  /* 0x000000ff04047207 */ /* 0x004fc60004000000 */
[C---:B------:R-:W-:Y:S02]  /*267f0*/  IMAD R0, R3.reuse, UR5, R0 ;  /* 0x0000000503007c24 */ /* 0x040fe4000f8e0200 */
[----:B------:R-:W-:-:S05]  /*26800*/  IMAD.WIDE.U32 R2, R3, UR4, RZ ;  /* 0x0000000403027c25 */ /* 0x000fca000f8e00ff */
[----:B------:R1:W-:Y:S04]  /*26810*/  STL.64 [R1+0x60], R2 ;  /* 0x0000600201007387 */ /* 0x0003e80000100a00 */
[----:B------:R2:W-:Y:S04]  /*26820*/  STL [R1+0x18], R5 ;  /* 0x0000180501007387 */ /* 0x0005e80000100800 */
[----:B------:R2:W-:Y:S01]  /*26830*/  STL [R1+0x68], R4 ;  /* 0x0000680401007387 */ /* 0x0005e20000100800 */
[----:B-1----:R-:W-:Y:S01]  /*26840*/  IMAD.IADD R2, R3, 0x1, R0 ;  /* 0x0000000103027824 */ /* 0x002fe200078e0200 */
        /* <DEDUP_REMOVED lines=20> */
.L_x_2618:
[----:B------:R-:W-:Y:S05]  /*26990*/  BSYNC B6 ;  /* 0x0000000000067941 */ /* 0x000fea0003800000 */
.L_x_2617:
[----:B--2---:R-:W2:Y:S01]  /*269a0*/  LDL.LU R5, [R1+0x20] ;  /* 0x0000200001057983 */ /* 0x004ea20000300800 */
[----:B------:R-:W-:Y:S01]  /*269b0*/  ULDC.64 UR4, c[0x0][0x2d8] ;  /* 0x0000b60000047ab9 */ /* 0x000fe20000000a00 */
[----:B------:R-:W1:Y:S01]  /*269c0*/  LDC R8, c[0x0][0x448] ;  /* 0x00011200ff087b82 */ /* 0x000e620000000800 */
[----:B------:R-:W-:Y:S01]  /*269d0*/  ULDC.64 UR6, c[0x0][0x280] ;  /* 0x0000a00000067ab9 */ /* 0x000fe20000000a00 */
[----:B------:R-:W2:Y:S04]  /*269e0*/  LDL.LU.64 R2, [R1+0x60] ;  /* 0x0000600001027983 */ /* 0x000ea80000300a00 */
[----:B------:R-:W3:Y:S04]  /*269f0*/  LDL.LU R0, [R1+0x58] ;  /* 0x0000580001007983 */ /* 0x000ee80000300800 */
[----:B------:R-:W4:Y:S04]  /*26a00*/  LDL.LU R6, [R1+0x68] ;  /* 0x0000680001067983 */ /* 0x000f280000300800 */
[----:B------:R-:W4:Y:S01]  /*26a10*/  LDL.LU R4, [R1+0x18] ;  /* 0x0000180001047983 */ /* 0x000f220000300800 */
[----:B------:R-:W0:Y:S01]  /*26a20*/  S2R R9, SR_TID.X ;  /* 0x0000000000097919 */ /* 0x000e220000002100 */
[----:B-1----:R-:W-:Y:S01]  /*26a30*/  ISETP.NE.AND P0, PT, R8, 0x1, PT ;  /* 0x000000010800780c */ /* 0x002fe20003f05270 */
[----:B0-----:R-:W-:-:S05]  /*26a40*/  IMAD.SHL.U32 R9, R9, 0x10, RZ ;  /* 0x0000001009097824 */ /* 0x001fca00078e00ff */
[----:B------:R-:W-:-:S04]  /*26a50*/  LOP3.LUT R9, R9, 0x70, RZ, 0xc0, !PT ;  /* 0x0000007009097812 */ /* 0x000fc800078ec0ff */
[----:B------:R-:W-:Y:S01]  /*26a60*/  LOP3.LUT R9, R9, 0x80, RZ, 0xfc, !PT ;  /* 0x0000008009097812 */ /* 0x000fe200078efcff */
[----:B--2---:R-:W-:Y:S02]  /*26a70*/  IMAD.MOV.U32 R3, RZ, RZ, R5 ;  /* 0x000000ffff037224 */ /* 0x004fe400078e0005 */
        /* <DEDUP_REMOVED lines=10> */
[----:B------:R-:W-:Y:S01]  /*26b20*/  ULDC.64 UR4, c[0x0][0x2d0] ;  /* 0x0000b40000047ab9 */ /* 0x000fe20000000a00 */
[----:B------:R-:W2:Y:S02]  /*26b30*/  S2R R4, SR_TID.X ;  /* 0x0000000000047919 */ /* 0x000ea40000002100 */
[----:B------:R-:W-:Y:S01]  /*26b40*/  IMAD.IADD R3, R3, 0x1, R0 ;  /* 0x0000000103037824 */ /* 0x000fe200078e0200 */
[----:B0-----:R-:W-:-:S04]  /*26b50*/  LOP3.LUT R5, R5, 0x7f, RZ, 0xc0, !PT ;  /* 0x0000007f05057812 */ /* 0x001fc800078ec0ff */
[----:B------:R-:W-:Y:S01]  /*26b60*/  SHF.R.U32.HI R5, RZ, 0x3, R5 ;  /* 0x00000003ff057819 */ /* 0x000fe20000011605 */
[----:B--2---:R-:W-:-:S05]  /*26b70*/  IMAD.SHL.U32 R4, R4, 0x10, RZ ;  /* 0x0000001004047824 */ /* 0x004fca00078e00ff */
[----:B------:R-:W-:Y:S02]  /*26b80*/  LOP3.LUT R4, R5, 0x70, R4, 0xf8, !PT ;  /* 0x0000007005047812 */ /* 0x000fe400078ef804 */
[----:B------:R-:W0:Y:S03]  /*26b90*/  @P0 LDC R5, c[0x0][0x44c] ;  /* 0x00011300ff050b82 */ /* 0x000e260000000800 */
[----:B------:R-:W-:-:S04]  /*26ba0*/  IMAD R4, R17, 0x80, R4 ;  /* 0x0000008011047824 */ /* 0x000fc800078e0204 */
        /* <DEDUP_REMOVED lines=9> */
[----:B------:R-:W-:Y:S01]  /*26c40*/  ULDC.64 UR4, c[0x0][0x2c8] ;  /* 0x0000b20000047ab9 */ /* 0x000fe20000000a00 */
[----:B------:R-:W0:Y:S03]  /*26c50*/  S2R R5, SR_TID.X ;  /* 0x0000000000057919 */ /* 0x000e260000002100 */
[----:B------:R-:W-:Y:S02]  /*26c60*/  IADD3 R3, R3, R0, RZ ;  /* 0x0000000003037210 */ /* 0x000fe40007ffe0ff */
[----:B------:R-:W-:Y:S01]  /*26c70*/  SHF.R.S32.HI R0, RZ, 0x1f, R4 ;  /* 0x0000001fff007819 */ /* 0x000fe20000011404 */
[----:B------:R-:W-:-:S04]  /*26c80*/  IMAD.WIDE.U32 R6, R4, UR4, R2 ;  /* 0x0000000404067c25 */ /* 0x000fc8000f8e0002 */
[----:B------:R-:W-:Y:S01]  /*26c90*/  IMAD R0, R0, UR4, RZ ;  /* 0x0000000400007c24 */ /* 0x000fe2000f8e02ff */
[----:B------:R-:W-:Y:S02]  /*26ca0*/  ULDC UR4, c[0x0][0x2b8] ;  /* 0x0000ae0000047ab9 */ /* 0x000fe40000000800 */
[----:B------:R-:W-:Y:S01]  /*26cb0*/  ISETP.GE.AND P1, PT, R9, UR4, PT ;  /* 0x0000000409007c0c */ /* 0x000fe2000bf26270 */
[----:B------:R-:W-:Y:S01]  /*26cc0*/  IMAD R2, R4, UR5, R0 ;  /* 0x0000000504027c24 */ /* 0x000fe2000f8e0200 */
[----:B------:R1:W5:Y:S01]  /*26cd0*/  LDL R9, [R1+0x50] ;  /* 0x0000500001097983 */ /* 0x0003620000100800 */
[----:B------:R-:W-:Y:S01]  /*26ce0*/  IADD3 R3, P2, R6, UR6, RZ ;  /* 0x0000000606037c10 */ /* 0x000fe2000ff5e0ff */
[----:B0-----:R-:W-:-:S05]  /*26cf0*/  IMAD.SHL.U32 R10, R5, 0x10, RZ ;  /* 0x00000010050a7824 */ /* 0x001fca00078e00ff */
[----:B------:R-:W-:-:S04]  /*26d00*/  LOP3.LUT R10, R10, 0x70, RZ, 0xc0, !PT ;  /* 0x000000700a0a7812 */ /* 0x000fc800078ec0ff */
[----:B------:R-:W-:Y:S01]  /*26d10*/  ISETP.GE.AND P0, PT, R10, UR4, PT ;  /* 0x000000040a007c0c */ /* 0x000fe2000bf06270 */
[----:B------:R-:W-:Y:S01]  /*26d20*/  UMOV UR4, 0xffffffff ;  /* 0xffffffff00047882 */ /* 0x000fe20000000000 */
[----:B------:R-:W-:Y:S02]  /*26d30*/  IADD3.X R2, R7, UR7, R2, P2, !PT ;  /* 0x0000000707027c10 */ /* 0x000fe400097fe402 */
[----:B-1----:R-:W-:Y:S09]  /*26d40*/  BRA.DIV UR4, `(.L_x_2619) ;  /* 0x0000007e04487947 */ /* 0x002ff2000b800000 */
[----:B------:R-:W0:Y:S02]  /*26d50*/  S2R R5, SR_TID.X ;  /* 0x0000000000057919 */ /* 0x000e240000002100 */
[----:B0-----:R-:W-:-:S04]  /*26d60*/  LOP3.LUT R5, R5, 0x7f, RZ, 0xc0, !PT ;  /* 0x0000007f05057812 */ /* 0x001fc800078ec0ff */
[----:B------:R-:W-:Y:S02]  /*26d70*/  SHF.R.U32.HI R6, RZ, 0x3, R5 ;  /* 0x00000003ff067819 */ /* 0x000fe40000011605 */
[----:B------:R-:W2:Y:S03]  /*26d80*/  LDL.LU R5, [R1+0x5c] ;  /* 0x00005c0001057983 */ /* 0x000ea60000300800 */
[----:B------:R-:W-:Y:S01]  /*26d90*/  IMAD R17, R17, 0x80, R6 ;  /* 0x0000008011117824 */ /* 0x000fe200078e0206 */
[----:B------:R-:W-:Y:S03]  /*26da0*/  SHFL.IDX PT, R7, R2, 0x1, 0x181f ;  /* 0x00381f0002077f89 */ /* 0x000fe600000e0000 */
[----:B------:R-:W-:Y:S01]  /*26db0*/  VIADD R4, R17, 0x10 ;  /* 0x0000001011047836 */ /* 0x000fe20000000000 */
[----:B------:R-:W-:Y:S01]  /*26dc0*/  SHFL.IDX PT, R6, R3, 0x1, 0x181f ;  /* 0x00381f0003067f89 */ /* 0x000fe200000e0000 */
[----:B--2---:R-:W-:-:S03]  /*26dd0*/  IMAD R0, R5, R8, RZ ;  /* 0x0000000805007224 */ /* 0x004fc600078e02ff */
[----:B------:R-:W0:Y:S02]  /*26de0*/  SHFL.IDX PT, R5, R3, RZ, 0x181f ;  /* 0x00181fff03057589 */ /* 0x000e2400000e0000 */
[-C--:B------:R-:W-:Y:S02]  /*26df0*/  ISETP.GE.AND P2, PT, R4, R0.reuse, PT ;  /* 0x000000000400720c */ /* 0x080fe40003f46270 */
[----:B------:R-:W1:Y:S01]  /*26e00*/  SHFL.IDX PT, R4, R2, RZ, 0x181f ;  /* 0x00181fff02047589 */ /* 0x000e6200000e0000 */
[----:B------:R-:W-:-:S13]  /*26e10*/  ISETP.GE.AND P4, PT, R17, R0, PT ;  /* 0x000000001100720c */ /* 0x000fda0003f86270 */
[----:B0-----:R-:W-:-:S05]  /*26e20*/  @!P4 IADD3 R5, P3, R10, R5, RZ ;  /* 0x000000050a05c210 */ /* 0x001fca0007f7e0ff */
[----:B-1----:R-:W-:-:S05]  /*26e30*/  @!P4 IMAD.X R4, RZ, RZ, R4, P3 ;  /* 0x000000ffff04c224 */ /* 0x002fca00018e0604 */
[----:B------:R-:W-:-:S04]  /*26e40*/  @!P4 LOP3.LUT R5, R5, R4, RZ, 0x3c, !PT ;  /* 0x000000040505c212 */ /* 0x000fc800078e3cff */
[----:B------:R-:W-:-:S04]  /*26e50*/  @!P4 LOP3.LUT R4, R5, R4, RZ, 0x3c, !PT ;  /* 0x000000040504c212 */ /* 0x000fc800078e3cff */
[----:B------:R-:W-:-:S05]  /*26e60*/  @!P4 LOP3.LUT R5, R5, R4, RZ, 0x3c, !PT ;  /* 0x000000040505c212 */ /* 0x000fca00078e3cff */
[----:B-----5:R-:W-:Y:S04]  /*26e70*/  @!P4 LDGSTS.E.BYPASS.LTC128B.128 [R9+0x20400], desc[UR46][R4.64], !P0 ;  /* 0x204000000409cfae */ /* 0x020fe8000c101d6e */
[----:B------:R0:W-:Y:S02]  /*26e80*/  @!P4 LDGSTS.E.BYPASS.LTC128B.128 [R9+0x24400], desc[UR46][R4.64+0x80], !P1 ;  /* 0x244000800409cfae */ /* 0x0001e4000c901d6e */
[----:B0-----:R-:W-:Y:S02]  /*26e90*/  @!P2 IADD3 R5, P3, R10, R6, RZ ;  /* 0x000000060a05a210 */ /* 0x001fe40007f7e0ff */
[----:B------:R-:W-:Y:S03]  /*26ea0*/  SHFL.IDX PT, R6, R2, 0x2, 0x181f ;  /* 0x00581f0002067f89 */ /* 0x000fe600000e0000 */
[----:B------:R-:W-:-:S05]  /*26eb0*/  @!P2 IMAD.X R4, RZ, RZ, R7, P3 ;  /* 0x000000ffff04a224 */ /* 0x000fca00018e0607 */
[----:B------:R-:W-:-:S04]  /*26ec0*/  @!P2 LOP3.LUT R5, R5, R4, RZ, 0x3c, !PT ;  /* 0x000000040505a212 */ /* 0x000fc800078e3cff */
[----:B------:R-:W-:-:S04]  /*26ed0*/  @!P2 LOP3.LUT R4, R5, R4, RZ, 0x3c, !PT ;  /* 0x000000040504a212 */ /* 0x000fc800078e3cff */
[----:B------:R-:W-:-:S05]  /*26ee0*/  @!P2 LOP3.LUT R5, R5, R4, RZ, 0x3c, !PT ;  /* 0x000000040505a212 */ /* 0x000fca00078e3cff */
[----:B------:R-:W-:Y:S04]  /*26ef0*/  @!P2 LDGSTS.E.BYPASS.LTC128B.128 [R9+0x20c00], desc[UR46][R4.64], !P0 ;  /* 0x20c000000409afae */ /* 0x000fe8000c101d6e */
[----:B------:R0:W-:Y:S02]  /*26f00*/  @!P2 LDGSTS.E.BYPASS.LTC128B.128 [R9+0x24c00], desc[UR46][R4.64+0x80], !P1 ;  /* 0x24c000800409afae */ /* 0x0001e4000c901d6e */
[----:B0-----:R-:W-:-:S05]  /*26f10*/  VIADD R4, R17, 0x20 ;  /* 0x0000002011047836 */ /* 0x001fca0000000000 */
[----:B------:R-:W-:Y:S02]  /*26f20*/  ISETP.GE.AND P2, PT, R4, R0, PT ;  /* 0x000000000400720c */ /* 0x000fe40003f46270 */
[----:B------:R-:W0:Y:S11]  /*26f30*/  SHFL.IDX PT, R4, R3, 0x2, 0x181f ;  /* 0x00581f0003047f89 */ /* 0x000e3600000e0000 */
[----:B0-----:R-:W-:-:S05]  /*26f40*/  @!P2 IADD3 R5, P3, R10, R4, RZ ;  /* 0x000000040a05a210 */ /* 0x001fca0007f7e0ff */
[----:B------:R-:W-:Y:S02]  /*26f50*/  @!P2 IMAD.X R4, RZ, RZ, R6, P3 ;  /* 0x000000ffff04a224 */ /* 0x000fe400018e0606 */
[----:B------:R-:W-:Y:S03]  /*26f60*/  SHFL.IDX PT, R6, R2, 0x3, 0x181f ;  /* 0x00781f0002067f89 */ /* 0x000fe600000e0000 */
        /* <DEDUP_REMOVED lines=8> */
[----:B0-----:R-:W-:-:S04]  /*26ff0*/  @!P2 IADD3 R5, P3, R10, R4, RZ ;  /* 0x000000040a05a210 */ /* 0x001fc80007f7e0ff */
[----:B------:R-:W-:Y:S02]  /*27000*/  @!P2 IADD3.X R4, RZ, R6, RZ, P3, !PT ;  /* 0x00000006ff04a210 */ /* 0x000fe40001ffe4ff */
[----:B------:R-:W-:Y:S02]  /*27010*/  SHFL.IDX PT, R6, R2, 0x4, 0x181f ;  /* 0x00981f0002067f89 */ /* 0x000fe400000e0000 */
        /* <DEDUP_REMOVED lines=29> */
[----:B------:R-:W0:Y:S04]  /*271f0*/  SHFL.IDX PT, R4, R3, 0x6, 0x181f ;  /* 0x00d81f0003047f89 */ /* 0x000e2800000e0000 */
[----:B------:R-:W1:Y:S07]  /*27200*/  SHFL.IDX PT, R3, R3, 0x7, 0x181f ;  /* 0x00f81f0003037f89 */ /* 0x000e6e00000e0000 */
[----:B0-----:R-:W-:-:S05]  /*27210*/  @!P2 IADD3 R5, P3, R10, R4, RZ ;  /* 0x000000040a05a210 */ /* 0x001fca0007f7e0ff */
[----:B------:R-:W-:-:S05]  /*27220*/  @!P2 IMAD.X R4, RZ, RZ, R6, P3 ;  /* 0x000000ffff04a224 */ /* 0x000fca00018e0606 */
[----:B------:R-:W-:-:S04]  /*27230*/  @!P2 LOP3.LUT R5, R5, R4, RZ, 0x3c, !PT ;  /* 0x000000040505a212 */ /* 0x000fc800078e3cff */
[----:B------:R-:W-:-:S04]  /*27240*/  @!P2 LOP3.LUT R4, R5, R4, RZ, 0x3c, !PT ;  /* 0x000000040504a212 */ /* 0x000fc800078e3cff */
[----:B------:R-:W-:-:S05]  /*27250*/  @!P2 LOP3.LUT R5, R5, R4, RZ, 0x3c, !PT ;  /* 0x000000040505a212 */ /* 0x000fca00078e3cff */
[----:B------:R-:W-:Y:S04]  /*27260*/  @!P2 LDGSTS.E.BYPASS.LTC128B.128 [R9+0x23400], desc[UR46][R4.64], !P0 ;  /* 0x234000000409afae */ /* 0x000fe8000c101d6e */
[----:B------:R0:W-:Y:S04]  /*27270*/  @!P2 LDGSTS.E.BYPASS.LTC128B.128 [R9+0x27400], desc[UR46][R4.64+0x80], !P1 ;  /* 0x274000800409afae */ /* 0x0001e8000c901d6e */
[----:B01----:R0:W2:Y:S02]  /*27280*/  SHFL.IDX PT, R4, R2, 0x7, 0x181f ;  /* 0x00f81f0002047f89 */ /* 0x0030a400000e0000 */
.L_x_2851:
        /* <DEDUP_REMOVED lines=11> */
.L_x_2621:
[----:B------:R-:W-:Y:S05]  /*27340*/  BSYNC B0 ;  /* 0x0000000000007941 */ /* 0x000fea0003800000 */
.L_x_2620:
[----:B-1----:R1:W5:Y:S01]  /*27350*/  LDL R9, [R1+0x4] ;  /* 0x0000040001097983 */ /* 0x0023620000100800 */
[----:B------:R-:W-:Y:S01]  /*27360*/  PLOP3.LUT P0, PT, PT, PT, PT, 0x80, 0x0 ;  /* 0x000000000000781c */ /* 0x000fe20003f0f070 */
[----:B------:R-:W-:-:S12]  /*27370*/  NOP ;  /* 0x0000000000007918 */ /* 0x000fd80000000000 */
.L_x_2622:
[----:B0-----:R-:W3:Y:S01]  /*27380*/  LDL R2, [R1+0x4] ;  /* 0x0000040001027983 */ /* 0x001ee20000100800 */
[----:B------:R-:W-:Y:S02]  /*27390*/  PLOP3.LUT P1, PT, P1, P0, PT, 0xa2, 0x0 ;  /* 0x000000000000781c */ /* 0x000fe40000f21472 */
[----:B---3--:R-:W-:-:S08]  /*273a0*/  @P0 R2UR P1, UR4, R2 ;  /* 0x00000000020402ca */ /* 0x008fd00000020000 */
[----:B------:R-:W-:-:S05]  /*273b0*/  @P0 PLOP3.LUT P0, PT, P1, PT, PT, 0x80, 0x0 ;  /* 0x000000000000081c */ /* 0x000fca0000f0f070 */
[----:B------:R-:W-:Y:S01]  /*273c0*/  @!P1 SYNCS.ARRIVE.TRANS64.RED.A0T1 RZ, [UR4+0x38800], RZ ;  /* 0x038800ffffff99a7 */ /* 0x000fe20008200404 */
[----:B------:R-:W-:Y:S07]  /*273d0*/  @!P1 ARRIVES.LDGSTSBAR.64.TRANSCNT [UR4+0x38800] ;  /* 0x03880000ff0099b0 */ /* 0x000fee0008000a84 */
[----:B------:R-:W-:Y:S05]  /*273e0*/  @P0 BRA.U.ANY `(.L_x_2622) ;  /* 0xfffffffd00e40947 */ /* 0x000fea000393ffff */
[----:B------:R-:W3:Y:S02]  /*273f0*/  LDL.LU R3, [R1+0x70] ;  /* 0x0000700001037983 */ /* 0x000ee40000300800 */
[----:B---3--:R-:W-:-:S05]  /*27400*/  VIADD R3, R3, 0x1 ;  /* 0x0000000103037836 */ /* 0x008fca0000000000 */
[----:B------:R0:W-:Y:S01]  /*27410*/  STL [R1+0x70], R3 ;  /* 0x0000700301007387 */ /* 0x0001e20000100800 */
[----:B------:R-:W-:-:S04]  /*27420*/  LEA.HI R0, R3, R3, RZ, 0x1 ;  /* 0x0000000303007211 */ /* 0x000fc800078f08ff */
[----:B------:R-:W-:-:S04]  /*27430*/  LOP3.LUT R0, R0, 0xfffffffe, RZ, 0xc0, !PT ;  /* 0xfffffffe00007812 */ /* 0x000fc800078ec0ff */
[----:B------:R-:W-:-:S04]  /*27440*/  IADD3 R0, R3, -R0, RZ ;  /* 0x8000000003007210 */ /* 0x000fc80007ffe0ff */
[----:B------:R-:W-:Y:S01]  /*27450*/  SHF.L.U32 R0, R0, 0x1f, RZ ;  /* 0x0000001f00007819 */ /* 0x000fe200000006ff */
[----:B------:R-:W-:Y:S01]  /*27460*/  NOP ;  /* 0x0000000000007918 */ /* 0x000fe20000000000 */
[----:B------:R0:W-:Y:S01]  /*27470*/  SYNCS.ARRIVE.TRANS64.A1T0 RZ, [R2+URZ+0x38800], RZ ;  /* 0x038800ff02ff79a7 */ /* 0x0001e2000810003f */
[----:B------:R-:W-:Y:S01]  /*27480*/  BSSY B0, `(.L_x_2623) ;  /* 0x0000003000007945 */ /* 0x000fe20003800000 */
[----:B------:R-:W3:Y:S03]  /*27490*/  SYNCS.PHASECHK.TRANS64.TRYWAIT P0, [R2+URZ+0x38820], R0 ;  /* 0x03882000020075a7 */ /* 0x000ee6000800017f */
[----:B0--3--:R-:W-:Y:S05]  /*274a0*/  @!P0 BRA `(.L_x_2624) ;  /* 0x0000008000488947 */ /* 0x009fea0003800000 */
.L_x_2852:
[----:B------:R-:W-:Y:S05]  /*274b0*/  BSYNC B0 ;  /* 0x0000000000007941 */ /* 0x000fea0003800000 */
.L_x_2623:
[----:B0-----:R-:W3:Y:S02]  /*274c0*/  LDL R2, [R1+0x54] ;  /* 0x0000540001027983 */ /* 0x001ee40000100800 */
[----:B---3--:R-:W-:-:S13]  /*274d0*/  ISETP.GE.AND P0, PT, R2, 0x2, PT ;  /* 0x000000020200780c */ /* 0x008fda0003f06270 */
[----:B------:R-:W-:Y:S05]  /*274e0*/  @!P0 BRA `(.L_x_2625) ;  /* 0x0000001400ec8947 */ /* 0x000fea0003800000 */
[----:B------:R0:W5:Y:S01]  /*274f0*/  LDL.LU R0, [R1+0x14] ;  /* 0x0000140001007983 */ /* 0x0001620000300800 */
[----:B------:R-:W-:-:S03]  /*27500*/  VIADD R2, R2, 0xfffffffe ;  /* 0xfffffffe02027836 */ /* 0x000fc60000000000 */
[----:B------:R0:W5:Y:S04]  /*27510*/  LDL.LU R8, [R1+0x24] ;  /* 0x0000240001087983 */ /* 0x0001680000300800 */
.L_x_2647:
[----:B------:R-:W3:Y:S01]  /*27520*/  LDL R3, [R1+0x34] ;  /* 0x0000340001037983 */ /* 0x000ee20000100800 */
[----:B--2--5:R-:W-:Y:S01]  /*27530*/  VIADD R4, R0, 0x1 ;  /* 0x0000000100047836 */ /* 0x024fe20000000000 */
        /* <DEDUP_REMOVED lines=18> */
[----:B------:R-:W5:Y:S01]  /*27660*/  LDL R7, [R1+0x30] ;  /* 0x0000300001077983 */ /* 0x000f620000100800 */
        /* <DEDUP_REMOVED lines=9> */
[C---:B-----5:R-:W-:Y:S02]  /*27700*/  IMAD R6, R7.reuse, UR7, R6 ;  /* 0x0000000707067c24 */ /* 0x060fe4000f8e0206 */
[----:B------:R-:W-:-:S04]  /*27710*/  IMAD.WIDE.U32 R4, R7, UR6, R4 ;  /* 0x0000000607047c25 */ /* 0x000fc8000f8e0004 */
[----:B------:R-:W-:Y:S01]  /*27720*/  IMAD.IADD R5, R6, 0x1, R5 ;  /* 0x0000000106057824 */ /* 0x000fe200078e0205 */
[----:B------:R-:W-:-:S04]  /*27730*/  LEA R6, P0, R4, UR4, 0x2 ;  /* 0x0000000404067c11 */ /* 0x000fc8000f8010ff */
[----:B------:R-:W-:-:S05]  /*27740*/  LEA.HI.X R7, R4, UR5, R5, 0x2, P0 ;  /* 0x0000000504077c11 */ /* 0x000fca00080f1405 */
[----:B------:R-:W3:Y:S04]  /*27750*/  LDG.E R4, desc[UR46][R6.64] ;  /* 0x0000002e06047981 */ /* 0x000ee8000c1e1900 */
[----:B---3--:R3:W-:Y:S02]  /*27760*/  STL [R1], R4 ;  /* 0x0000000401007387 */ /* 0x0087e40000100800 */
.L_x_2628:
[----:B------:R-:W4:Y:S01]  /*27770*/  LDL R5, [R1+0x4] ;  /* 0x0000040001057983 */ /* 0x000f220000100800 */
[----:B---3--:R-:W3:Y:S01]  /*27780*/  S2R R4, SR_TID.X ;  /* 0x0000000000047919 */ /* 0x008ee20000002100 */
[----:B------:R-:W-:Y:S01]  /*27790*/  BSSY B1, `(.L_x_2629) ;  /* 0x0000007000017945 */ /* 0x000fe20003800000 */
[----:B---3--:R-:W-:-:S04]  /*277a0*/  LOP3.LUT R4, R4, 0x7f, RZ, 0xc0, !PT ;  /* 0x0000007f04047812 */ /* 0x008fc800078ec0ff */
[----:B------:R-:W-:Y:S01]  /*277b0*/  ISETP.NE.AND P1, PT, R4, RZ, PT ;  /* 0x000000ff0400720c */ /* 0x000fe20003f25270 */
[----:B----4-:R-:W-:Y:S01]  /*277c0*/  IMAD R6, R10, 0x8, R5 ;  /* 0x000000080a067824 */ /* 0x010fe200078e0205 */
[----:B------:R-:W-:-:S04]  /*277d0*/  SHF.L.U32 R5, R9, 0x1f, RZ ;  /* 0x0000001f09057819 */ /* 0x000fc800000006ff */
[----:B------:R-:W3:Y:S02]  /*277e0*/  SYNCS.PHASECHK.TRANS64.TRYWAIT P0, [R6+URZ+0x38880], R5 ;  /* 0x03888005060075a7 */ /* 0x000ee4000800017f */
[----:B---3--:R-:W-:Y:S05]  /*277f0*/  @!P0 BRA `(.L_x_2630) ;  /* 0x0000007c008c8947 */ /* 0x008fea0003800000 */
.L_x_2853:
[----:B------:R-:W-:Y:S05]  /*27800*/  BSYNC B1 ;  /* 0x0000000000017941 */ /* 0x000fea0003800000 */
.L_x_2629:
        /* <DEDUP_REMOVED lines=9> */
.L_x_2632:
[----:B------:R-:W-:Y:S05]  /*278a0*/  BSYNC B1 ;  /* 0x0000000000017941 */ /* 0x000fea0003800000 */
.L_x_2631:
[----:B--2---:R-:W2:Y:S04]  /*278b0*/  LDL R9, [R1+0x4] ;  /* 0x0000040001097983 */ /* 0x004ea80000100800 */
[----:B------:R-:W2:Y:S04]  /*278c0*/  LDL R4, [R1+0x14] ;  /* 0x0000140001047983 */ /* 0x000ea80000100800 */
        /* <DEDUP_REMOVED lines=9> */
[----:B----4-:R-:W-:-:S02]  /*27960*/  IMAD R7, R3, 0x80, R7 ;  /* 0x0000008003077824 */ /* 0x010fc400078e0207 */
[----:B------:R-:W-:Y:S02]  /*27970*/  VIADD R3, R6, 0x38870 ;  /* 0x0003887006037836 */ /* 0x000fe40000000000 */
[----:B------:R-:W-:-:S08]  /*27980*/  VIADD R9, R4, 0x10400 ;  /* 0x0001040004097836 */ /* 0x000fd00000000000 */
.L_x_2633:
        /* <DEDUP_REMOVED lines=17> */
.L_x_2634:
        /* <DEDUP_REMOVED lines=11> */
[----:B------:R-:W2:Y:S01]  /*27b50*/  SYNCS.PHASECHK.TRANS64.TRYWAIT P0, [R6+URZ+0x38840], R5 ;  /* 0x03884005060075a7 */ /* 0x000ea2000800017f */
[----:B------:R-:W-:Y:S04]  /*27b60*/  BSSY B1, `(.L_x_2635) ;  /* 0x0000002000017945 */ /* 0x000fe80003800000 */
[----:B--2---:R-:W-:Y:S05]  /*27b70*/  @!P0 BRA `(.L_x_2636) ;  /* 0x0000007800c08947 */ /* 0x004fea0003800000 */
.L_x_2854:
[----:B------:R-:W-:Y:S05]  /*27b80*/  BSYNC B1 ;  /* 0x0000000000017941 */ /* 0x000fea0003800000 */
.L_x_2635:
[----:B------:R-:W-:Y:S01]  /*27b90*/  BSSY B1, `(.L_x_2637) ;  /* 0x000000b000017945 */ /* 0x000fe20003800000 */
[----:B------:R-:W-:Y:S02]  /*27ba0*/  IMAD.MOV.U32 R10, RZ, RZ, 0x0 ;  /* 0x00000000ff0a7424 */ /* 0x000fe400078e00ff */
[----:B------:R-:W-:Y:S01]  /*27bb0*/  IMAD.MOV.U32 R11, RZ, RZ, 0x14f00000 ;  /* 0x14f00000ff0b7424 */ /* 0x000fe200078e00ff */
[----:B------:R-:W-:Y:S06]  /*27bc0*/  @P1 BRA `(.L_x_2638) ;  /* 0x00000000001c1947 */ /* 0x000fec0003800000 */
[----:B------:R-:W4:Y:S02]  /*27bd0*/  S2R R3, SR_TID.X ;  /* 0x0000000000037919 */ /* 0x000f240000002100 */
[----:B----4-:R-:W-:Y:S01]  /*27be0*/  LOP3.LUT R9, R3, 0x1f, RZ, 0xc0, !PT ;  /* 0x0000001f03097812 */ /* 0x010fe200078ec0ff */
[----:B------:R-:W-:-:S03]  /*27bf0*/  IMAD.MOV.U32 R3, RZ, RZ, 0x8000 ;  /* 0x00008000ff037424 */ /* 0x000fc600078e00ff */
[----:B------:R-:W-:Y:S01]  /*27c00*/  ISETP.NE.AND P0, PT, R9, RZ, PT ;  /* 0x000000ff0900720c */ /* 0x000fe20003f05270 */
[----:B------:R4:W-:-:S12]  /*27c10*/  SYNCS.ARRIVE.TRANS64 RZ, [R6+URZ+0x38830], R3 ;  /* 0x0388300306ff79a7 */ /* 0x0009d8000800003f */
[----:B----4-:R-:W-:Y:S05]  /*27c20*/  @!P0 BRA `(.L_x_2638) ;  /* 0x0000000000048947 */ /* 0x010fea0003800000 */
[----:B------:R-:W-:Y:S01]  /*27c30*/  BPT.TRAP 0x1 ;  /* 0x000000040000795c */ /* 0x000fe20000300000 */
.L_x_2638:
[----:B------:R-:W-:Y:S05]  /*27c40*/  BSYNC B1 ;  /* 0x0000000000017941 */ /* 0x000fea0003800000 */
.L_x_2637:
        /* <DEDUP_REMOVED lines=8> */
.L_x_2639:
        /* <DEDUP_REMOVED lines=16> */
.L_x_2640:
        /* <DEDUP_REMOVED lines=10> */
[----:B---3--:R-:W-:Y:S05]  /*27e70*/  @P0 BRA.U.ANY `(.L_x_2640) ;  /* 0xfffffffd00d40947 */ /* 0x008fea000393ffff */
.L_x_2627:
[----:B------:R-:W-:Y:S05]  /*27e80*/  BSYNC B0 ;  /* 0x0000000000007941 */ /* 0x000fea0003800000 */
.L_x_2626:
[----:B------:R-:W-:-:S06]  /*27e90*/  UISETP.NE.AND UP0, UPT, UR36, 0x3, UPT ;  /* 0x000000032400788c */ /* 0x000fcc000bf05270 */
[----:B------:R-:W-:-:S13]  /*27ea0*/  PLOP3.LUT P0, PT, PT, PT, UP0, 0x80, 0x0 ;  /* 0x000000000000781c */ /* 0x000fda0003f0f008 */
[----:B------:R-:W-:Y:S05]  /*27eb0*/  @!P0 BRA `(.L_x_2641) ;  /* 0x0000000000048947 */ /* 0x000fea0003800000 */
[----:B------:R-:W-:Y:S01]  /*27ec0*/  BPT.TRAP 0x1 ;  /* 0x000000040000795c */ /* 0x000fe20000300000 */
.L_x_2641:
[----:B------:R-:W3:Y:S01]  /*27ed0*/  LDL R5, [R1+0x4] ;  /* 0x0000040001057983 */ /* 0x000ee20000100800 */
[----:B------:R-:W-:Y:S01]  /*27ee0*/  IMAD.U32 R3, RZ, RZ, UR38 ;  /* 0x00000026ff037e24 */ /* 0x000fe2000f8e00ff */
[----:B------:R-:W-:Y:S01]  /*27ef0*/  LOP3.LUT R4, R8, 0x1, RZ, 0x3c, !PT ;  /* 0x0000000108047812 */ /* 0x000fe200078e3cff */
[----:B------:R-:W-:Y:S03]  /*27f00*/  BSSY B0, `(.L_x_2642) ;  /* 0x0000006000007945 */ /* 0x000fe60003800000 */
[----:B------:R-:W-:Y:S02]  /*27f10*/  ISETP.NE.AND P1, PT, R3, 0x3, PT ;  /* 0x000000030300780c */ /* 0x000fe40003f25270 */
[----:B------:R-:W-:Y:S01]  /*27f20*/  SHF.L.U32 R4, R4, 0x1f, RZ ;  /* 0x0000001f04047819 */ /* 0x000fe200000006ff */
[----:B---3--:R-:W-:-:S04]  /*27f30*/  IMAD R3, R0, 0x8, R5 ;  /* 0x0000000800037824 */ /* 0x008fc800078e0205 */
[----:B------:R-:W3:Y:S02]  /*27f40*/  SYNCS.PHASECHK.TRANS64.TRYWAIT P0, [R3+URZ+0x38870], R4 ;  /* 0x03887004030075a7 */ /* 0x000ee4000800017f */
[----:B---3--:R-:W-:Y:S05]  /*27f50*/  @!P0 BRA `(.L_x_2643) ;  /* 0x0000007400dc8947 */ /* 0x008fea0003800000 */
.L_x_2855:
[----:B------:R-:W-:Y:S05]  /*27f60*/  BSYNC B0 ;  /* 0x0000000000007941 */ /* 0x000fea0003800000 */
.L_x_2642:
[----:B------:R-:W-:Y:S05]  /*27f70*/  @!P1 BRA `(.L_x_2644) ;  /* 0x0000000000049947 */ /* 0x000fea0003800000 */
[----:B------:R-:W-:Y:S01]  /*27f80*/  BPT.TRAP 0x1 ;  /* 0x000000040000795c */ /* 0x000fe20000300000 */
.L_x_2644:
[----:B---3--:R-:W-:Y:S01]  /*27f90*/  SHF.L.U32 R4, R8, 0x1f, RZ ;  /* 0x0000001f08047819 */ /* 0x008fe200000006ff */
[----:B------:R-:W-:-:S03]  /*27fa0*/  IMAD.SHL.U32 R0, R0, 0x8000, RZ ;  /* 0x0000800000007824 */ /* 0x000fc600078e00ff */
[----:B------:R-:W3:Y:S02]  /*27fb0*/  SYNCS.PHASECHK.TRANS64.TRYWAIT P0, [R3+URZ+0x38860], R4 ;  /* 0x03886004030075a7 */ /* 0x000ee4000800017f */
[----:B---3--:R-:W-:Y:S05]  /*27fc0*/  @!P0 BRA `(.L_x_2645) ;  /* 0x0000007400d48947 */ /* 0x008fea0003800000 */
.L_x_2856:
[----:B------:R-:W4:Y:S04]  /*27fd0*/  LDL R5, [R1+0x4c] ;  /* 0x00004c0001057983 */ /* 0x000f280000100800 */
[----:B------:R-:W2:Y:S04]  /*27fe0*/  LDL R14, [R1+0xc] ;  /* 0x00000c00010e7983 */ /* 0x000ea80000100800 */
[----:B------:R-:W-:Y:S04]  /*27ff0*/  STL [R1+0x84], R16 ;  /* 0x0000841001007387 */ /* 0x000fe80000100800 */
[----:B------:R3:W-:Y:S04]  /*28000*/  STL [R1+0x80], R3 ;  /* 0x0000800301007387 */ /* 0x0007e80000100800 */
[----:B---3--:R-:W3:Y:S04]  /*28010*/  LDL R3, [R1+0x10] ;  /* 0x0000100001037983 */ /* 0x008ee80000100800 */
[----:B------:R0:W-:Y:S01]  /*28020*/  STL [R1+0x7c], R2 ;  /* 0x00007c0201007387 */ /* 0x0001e20000100800 */
[----:B------:R-:W-:Y:S05]  /*28030*/  WARPSYNC.ALL ;  /* 0x0000000000007948 */ /* 0x000fea0003800000 */
[----:B------:R-:W3:Y:S04]  /*28040*/  LDL R16, [R1+0x2c] ;  /* 0x00002c0001107983 */ /* 0x000ee80000100800 */
[----:B0-----:R-:W4:Y:S01]  /*28050*/  LDL R2, [R1+0x4] ;  /* 0x0000040001027983 */ /* 0x001f220000100800 */
[----:B--2---:R-:W-:-:S05]  /*28060*/  LOP3.LUT R4, R0, R14, RZ, 0xfc, !PT ;  /* 0x0000000e00047212 */ /* 0x004fca00078efcff */
[C---:B----4-:R-:W-:Y:S01]  /*28070*/  IMAD.IADD R4, R2.reuse, 0x1, R4 ;  /* 0x0000000102047824 */ /* 0x050fe200078e0204 */
[----:B------:R-:W-:-:S04]  /*28080*/  IADD3 R17, R2, R5, R0 ;  /* 0x0000000502117210 */ /* 0x000fc80007ffe000 */
[----:B------:R-:W0:Y:S04]  /*28090*/  LDSM.16.MT88.4 R8, [R4+0x10400] ;  /* 0x010400000408783b */ /* 0x000e280000004200 */
[----:B------:R-:W2:Y:S01]  /*280a0*/  LDSM.16.MT88.4 R4, [R17+0x10400] ;  /* 0x010400001104783b */ /* 0x000ea20000004200 */
[C-C-:B0-----:R-:W-:Y:S02]  /*280b0*/  PRMT R12, R8.reuse, 0x6420, R9.reuse ;  /* 0x00006420080c7816 */ /* 0x141fe40000000009 */
[----:B------:R-:W-:Y:S01]  /*280c0*/  PRMT R13, R8, 0x7531, R9 ;  /* 0x00007531080d7816 */ /* 0x000fe20000000009 */
[----:B------:R-:W-:Y:S01]  /*280d0*/  IMAD.MOV.U32 R9, RZ, RZ, R14 ;  /* 0x000000ffff097224 */ /* 0x000fe200078e000e */
[C-C-:B------:R-:W-:Y:S02]  /*280e0*/  PRMT R14, R10.reuse, 0x6420, R11.reuse ;  /* 0x000064200a0e7816 */ /* 0x140fe4000000000b */
[----:B------:R-:W-:-:S02]  /*280f0*/  PRMT R15, R10, 0x7531, R11 ;  /* 0x000075310a0f7816 */ /* 0x000fc4000000000b */
[----:B------:R-:W4:Y:S01]  /*28100*/  LDL R11, [R1+0x8] ;  /* 0x00000800010b7983 */ /* 0x000f220000100800 */
[----:B---3--:R-:W-:Y:S02]  /*28110*/  LOP3.LUT R8, R0, R3, RZ, 0xfc, !PT ;  /* 0x0000000300087212 */ /* 0x008fe400078efcff */
[----:B--2---:R-:W-:-:S03]  /*28120*/  PRMT R10, R6, 0x6420, R7 ;  /* 0x00006420060a7816 */ /* 0x004fc60000000007 */
[----:B----4-:R-:W-:-:S05]  /*28130*/  IMAD.IADD R8, R11, 0x1, R8 ;  /* 0x000000010b087824 */ /* 0x010fca00078e0208 */
[----:B------:R0:W-:Y:S02]  /*28140*/  STSM.16.M88.4 [R8], R12 ;  /* 0x0000000c08007844 */ /* 0x0001e40000000200 */
[----:B0-----:R-:W-:Y:S01]  /*28150*/  IADD3 R12, R0, 0x2000, RZ ;  /* 0x00002000000c7810 */ /* 0x001fe20007ffe0ff */
[----:B------:R-:W-:Y:S01]  /*28160*/  IMAD.MOV.U32 R15, RZ, RZ, R9 ;  /* 0x000000ffff0f7224 */ /* 0x000fe200078e0009 */
[C-C-:B------:R-:W-:Y:S02]  /*28170*/  PRMT R8, R4.reuse, 0x6420, R5.reuse ;  /* 0x0000642004087816 */ /* 0x140fe40000000005 */
[----:B------:R-:W-:Y:S01]  /*28180*/  PRMT R9, R4, 0x7531, R5 ;  /* 0x0000753104097816 */ /* 0x000fe20000000005 */
[----:B------:R-:W-:Y:S01]  /*28190*/  IMAD.MOV.U32 R14, RZ, RZ, R11 ;  /* 0x000000ffff0e7224 */ /* 0x000fe200078e000b */
        /* <DEDUP_REMOVED lines=44> */
[----:B------:R-:W-:Y:S02]  /*28460*/  PRMT R9, R4, 0x7531, R5 ;  /* 0x0000753104097816 */ /* 0x000fe40000000005 */
[----:B------:R-:W-:Y:S01]  /*28470*/  IADD3 R4, R0, 0x5000, RZ ;  /* 0x0000500000047810 */ /* 0x000fe20007ffe0ff */
        /* <DEDUP_REMOVED lines=26> */
[----:B------:R-:W-:-:S05]  /*28620*/  IMAD.MOV.U32 R11, RZ, RZ, R14 ;  /* 0x000000ffff0b7224 */ /* 0x000fca00078e000e */
        /* <DEDUP_REMOVED lines=39> */
[----:B------:R-:W-:-:S03]  /*288a0*/  PRMT R11, R6, 0x7531, R7 ;  /* 0x00007531060b7816 */ /* 0x000fc60000000007 */
[----:B------:R-:W-:Y:S02]  /*288b0*/  IMAD.IADD R4, R2, 0x1, R4 ;  /* 0x0000000102047824 */ /* 0x000fe400078e0204 */
[----:B------:R-:W-:Y:S04]  /*288c0*/  STSM.16.M88.4 [R20+0x4000], R8 ;  /* 0x0040000814007844 */ /* 0x000fe80000000200 */
[----:B------:R-:W0:Y:S04]  /*288d0*/  LDSM.16.MT88.4 R8, [R4+0x10400] ;  /* 0x010400000408783b */ /* 0x000e280000004200 */
[----:B------:R-:W2:Y:S01]  /*288e0*/  LDSM.16.MT88.4 R4, [R17+0x13400] ;  /* 0x013400001104783b */ /* 0x000ea20000004200 */
[----:B0-----:R-:W-:-:S02]  /*288f0*/  PRMT R12, R8, 0x6420, R9 ;  /* 0x00006420080c7816 */ /* 0x001fc40000000009 */
[----:B------:R-:W-:Y:S01]  /*28900*/  PRMT R13, R8, 0x7531, R9 ;  /* 0x00007531080d7816 */ /* 0x000fe20000000009 */
[----:B------:R-:W-:Y:S01]  /*28910*/  IMAD.MOV.U32 R8, RZ, RZ, R14 ;  /* 0x000000ffff087224 */ /* 0x000fe200078e000e */
[----:B------:R-:W-:Y:S02]  /*28920*/  MOV R9, R15 ;  /* 0x0000000f00097202 */ /* 0x000fe40000000f00 */
[C-C-:B------:R-:W-:Y:S02]  /*28930*/  PRMT R14, R10.reuse, 0x6420, R11.reuse ;  /* 0x000064200a0e7816 */ /* 0x140fe4000000000b */
[----:B------:R-:W-:Y:S01]  /*28940*/  PRMT R15, R10, 0x7531, R11 ;  /* 0x000075310a0f7816 */ /* 0x000fe2000000000b */
[----:B------:R-:W-:Y:S02]  /*28950*/  IMAD.MOV.U32 R11, RZ, RZ, R16 ;  /* 0x000000ffff0b7224 */ /* 0x000fe400078e0010 */
[----:B------:R0:W5:Y:S04]  /*28960*/  LDL.LU R16, [R1+0x84] ;  /* 0x0000840001107983 */ /* 0x0001680000300800 */
[----:B------:R-:W3:Y:S02]  /*28970*/  LDL R10, [R1+0x48] ;  /* 0x00004800010a7983 */ /* 0x000ee40000100800 */
[----:B---3--:R-:W-:-:S05]  /*28980*/  IMAD.IADD R20, R10, 0x1, R0 ;  /* 0x000000010a147824 */ /* 0x008fca00078e0200 */
[----:B------:R-:W-:Y:S01]  /*28990*/  IADD3 R21, R8, R20, R3 ;  /* 0x0000001408157210 */ /* 0x000fe20007ffe003 */
[----:B------:R-:W-:Y:S01]  /*289a0*/  VIADD R0, R0, 0x7000 ;  /* 0x0000700000007836 */ /* 0x000fe20000000000 */
        /* <DEDUP_REMOVED lines=34> */
.L_x_2646:
        /* <DEDUP_REMOVED lines=13> */
.L_x_2625:
[----:B------:R-:W0:Y:S01]  /*28ca0*/  S2R R3, SR_TID.X ;  /* 0x0000000000037919 */ /* 0x000e220000002100 */
[----:B------:R-:W-:Y:S01]  /*28cb0*/  BSSY B0, `(.L_x_2648) ;  /* 0x0000010000007945 */ /* 0x000fe20003800000 */
[----:B0-----:R-:W-:-:S04]  /*28cc0*/  LOP3.LUT R3, R3, 0x7f, RZ, 0xc0, !PT ;  /* 0x0000007f03037812 */ /* 0x001fc800078ec0ff */
[----:B------:R-:W-:-:S13]  /*28cd0*/  ISETP.NE.AND P0, PT, R3, RZ, PT ;  /* 0x000000ff0300720c */ /* 0x000fda0003f05270 */
[----:B------:R-:W-:Y:S05]  /*28ce0*/  @P0 BRA `(.L_x_2649) ;  /* 0x0000000000300947 */ /* 0x000fea0003800000 */
[----:B------:R-:W0:Y:S01]  /*28cf0*/  S2R R2, SR_LANEID ;  /* 0x0000000000027919 */ /* 0x000e220000000000 */
[----:B------:R-:W-:Y:S01]  /*28d00*/  VOTEU.ANY UR4, UPT, PT ;  /* 0x0000000000047886 */ /* 0x000fe200038e0100 */
[----:B--2---:R-:W2:Y:S01]  /*28d10*/  LDC.64 R4, c[0x0][0xc60] ;  /* 0x00031800ff047b82 */ /* 0x004ea20000000a00 */
[----:B-----5:R-:W0:Y:S02]  /*28d20*/  FLO.U32 R0, UR4 ;  /* 0x0000000400007d00 */ /* 0x020e2400080e0000 */
[----:B0-----:R-:W-:-:S06]  /*28d30*/  ISETP.EQ.U32.AND P1, PT, R0, R2, PT ;  /* 0x000000020000720c */ /* 0x001fcc0003f22070 */
[----:B------:R-:W2:Y:S07]  /*28d40*/  POPC R2, UR4 ;  /* 0x0000000400027d09 */ /* 0x000eae0008000000 */
[----:B--2---:R-:W2:Y:S04]  /*28d50*/  @P1 ATOMG.E.ADD.STRONG.GPU PT, R2, desc[UR46][R4.64], R2 ;  /* 0x00000002040219a8 */ /* 0x004ea800081ee1ee */
[----:B--2---:R0:W2:Y:S02]  /*28d60*/  SHFL.IDX PT, R2, R2, R0, 0x1f ;  /* 0x00001f0002027589 */ /* 0x0040a400000e0000 */
[----:B0-----:R-:W0:Y:S02]  /*28d70*/  S2R R0, SR_LTMASK ;  /* 0x0000000000007919 */ /* 0x001e240000003900 */
[----:B0-----:R-:W-:-:S06]  /*28d80*/  LOP3.LUT R0, R0, UR4, RZ, 0xc0, !PT ;  /* 0x0000000400007c12 */ /* 0x001fcc000f8ec0ff */
[----:B------:R-:W2:Y:S02]  /*28d90*/  POPC R0, R0 ;  /* 0x0000000000007309 */ /* 0x000ea40000000000 */
[----:B--2---:R-:W-:-:S07]  /*28da0*/  IADD3 R16, R2, UR37, R0 ;  /* 0x0000002502107c10 */ /* 0x004fce000fffe000 */
.L_x_2649:
[----:B------:R-:W-:Y:S05]  /*28db0*/  BSYNC B0 ;  /* 0x0000000000007941 */ /* 0x000fea0003800000 */
.L_x_2648:
[----:B------:R-:W-:-:S06]  /*28dc0*/  UISETP.NE.AND UP0, UPT, UR36, 0x3, UPT ;  /* 0x000000032400788c */ /* 0x000fcc000bf05270 */
[----:B------:R-:W-:-:S13]  /*28dd0*/  PLOP3.LUT P1, PT, PT, PT, UP0, 0x80, 0x0 ;  /* 0x000000000000781c */ /* 0x000fda0003f2f008 */
[----:B------:R-:W-:Y:S05]  /*28de0*/  @!P1 BRA `(.L_x_2650) ;  /* 0x0000000000049947 */ /* 0x000fea0003800000 */
[----:B------:R-:W-:Y:S01]  /*28df0*/  BPT.TRAP 0x1 ;  /* 0x000000040000795c */ /* 0x000fe20000300000 */
.L_x_2650:
[----:B------:R-:W3:Y:S04]  /*28e00*/  LDL R2, [R1+0x24] ;  /* 0x0000240001027983 */ /* 0x000ee80000100800 */
[----:B--2---:R-:W2:Y:S04]  /*28e10*/  LDL R4, [R1+0x4] ;  /* 0x0000040001047983 */ /* 0x004ea80000100800 */
[----:B------:R-:W2:Y:S01]  /*28e20*/  LDL R3, [R1+0x14] ;  /* 0x0000140001037983 */ /* 0x000ea20000100800 */
[----:B-----5:R-:W-:Y:S01]  /*28e30*/  MOV R0, UR38 ;  /* 0x0000002600007c02 */ /* 0x020fe20008000f00 */
[----:B------:R-:W-:Y:S03]  /*28e40*/  BSSY B0, `(.L_x_2651) ;  /* 0x0000007000007945 */ /* 0x000fe60003800000 */
[----:B------:R-:W-:-:S02]  /*28e50*/  ISETP.NE.AND P2, PT, R0, 0x3, PT ;  /* 0x000000030000780c */ /* 0x000fc40003f45270 */
[----:B---3--:R-:W-:-:S04]  /*28e60*/  LOP3.LUT R2, R2, 0x1, RZ, 0x3c, !PT ;  /* 0x0000000102027812 */ /* 0x008fc800078e3cff */
[----:B------:R-:W-:Y:S01]  /*28e70*/  SHF.L.U32 R2, R2, 0x1f, RZ ;  /* 0x0000001f02027819 */ /* 0x000fe200000006ff */
[----:B--2---:R-:W-:-:S04]  /*28e80*/  IMAD R0, R3, 0x8, R4 ;  /* 0x0000000803007824 */ /* 0x004fc800078e0204 */
[----:B------:R-:W0:Y:S02]  /*28e90*/  SYNCS.PHASECHK.TRANS64.TRYWAIT P1, [R0+URZ+0x38870], R2 ;  /* 0x03887002000075a7 */ /* 0x000e24000802017f */
[----:B0-----:R-:W-:Y:S05]  /*28ea0*/  @!P1 BRA `(.L_x_2652) ;  /* 0x0000006800309947 */ /* 0x001fea0003800000 */
.L_x_2857:
[----:B------:R-:W-:Y:S05]  /*28eb0*/  BSYNC B0 ;  /* 0x0000000000007941 */ /* 0x000fea0003800000 */
.L_x_2651:
[----:B------:R-:W-:Y:S05]  /*28ec0*/  @!P2 BRA `(.L_x_2653) ;  /* 0x000000000004a947 */ /* 0x000fea0003800000 */
[----:B------:R-:W-:Y:S01]  /*28ed0*/  BPT.TRAP 0x1 ;  /* 0x000000040000795c */ /* 0x000fe20000300000 */
.L_x_2653:
[----:B0-----:R-:W2:Y:S02]  /*28ee0*/  LDL R2, [R1+0x24] ;  /* 0x0000240001027983 */ /* 0x001ea40000100800 */
[----:B--2---:R-:W-:-:S04]  /*28ef0*/  SHF.L.U32 R2, R2, 0x1f, RZ ;  /* 0x0000001f02027819 */ /* 0x004fc800000006ff */
[----:B------:R-:W0:Y:S02]  /*28f00*/  SYNCS.PHASECHK.TRANS64.TRYWAIT P1, [R0+URZ+0x38860], R2 ;  /* 0x03886002000075a7 */ /* 0x000e24000802017f */
[----:B0-----:R-:W-:Y:S05]  /*28f10*/  @!P1 BRA `(.L_x_2654) ;  /* 0x0000006800289947 */ /* 0x001fea0003800000 */
.L_x_2858:
[----:B------:R-:W2:Y:S04]  /*28f20*/  LDL R5, [R1+0x14] ;  /* 0x0000140001057983 */ /* 0x000ea80000100800 */
[----:B------:R-:W3:Y:S04]  /*28f30*/  LDL R14, [R1+0xc] ;  /* 0x00000c00010e7983 */ /* 0x000ee80000100800 */
[----:B------:R-:W4:Y:S04]  /*28f40*/  LDL R3, [R1+0x4] ;  /* 0x0000040001037983 */ /* 0x000f280000100800 */
[----:B------:R-:W4:Y:S04]  /*28f50*/  LDL R4, [R1+0x4c] ;  /* 0x00004c0001047983 */ /* 0x000f280000100800 */
[----:B------:R0:W-:Y:S04]  /*28f60*/  STL [R1+0x84], R19 ;  /* 0x0000841301007387 */ /* 0x0001e80000100800 */
[----:B0-----:R-:W4:Y:S04]  /*28f70*/  LDL R19, [R1+0x10] ;  /* 0x0000100001137983 */ /* 0x001f280000100800 */
[----:B------:R-:W-:Y:S04]  /*28f80*/  STL [R1+0x80], R16 ;  /* 0x0000801001007387 */ /* 0x000fe80000100800 */
[----:B------:R0:W-:Y:S04]  /*28f90*/  STL [R1+0x7c], R0 ;  /* 0x00007c0001007387 */ /* 0x0001e80000100800 */
[----:B0-----:R-:W4:Y:S04]  /*28fa0*/  LDL.LU R0, [R1+0x8] ;  /* 0x0000080001007983 */ /* 0x001f280000300800 */
[----:B------:R-:W4:Y:S04]  /*28fb0*/  LDL R17, [R1+0x44] ;  /* 0x0000440001117983 */ /* 0x000f280000100800 */
[----:B------:R-:W4:Y:S01]  /*28fc0*/  LDL R16, [R1+0x2c] ;  /* 0x00002c0001107983 */ /* 0x000f220000100800 */
[----:B------:R-:W-:Y:S05]  /*28fd0*/  WARPSYNC.ALL ;  /* 0x0000000000007948 */ /* 0x000fea0003800000 */
[----:B--2---:R-:W-:-:S05]  /*28fe0*/  IMAD.SHL.U32 R18, R5, 0x8000, RZ ;  /* 0x0000800005127824 */ /* 0x004fca00078e00ff */
[----:B---3--:R-:W-:-:S05]  /*28ff0*/  LOP3.LUT R2, R18, R14, RZ, 0xfc, !PT ;  /* 0x0000000e12027212 */ /* 0x008fca00078efcff */
[----:B----4-:R-:W-:-:S05]  /*29000*/  IMAD.IADD R2, R3, 0x1, R2 ;  /* 0x0000000103027824 */ /* 0x010fca00078e0202 */
[----:B------:R0:W2:Y:S02]  /*29010*/  LDSM.16.MT88.4 R8, [R2+0x10400] ;  /* 0x010400000208783b */ /* 0x0000a40000004200 */
[----:B0-----:R-:W-:-:S05]  /*29020*/  IADD3 R2, R3, R4, R18 ;  /* 0x0000000403027210 */ /* 0x001fca0007ffe012 */
[----:B------:R-:W0:Y:S01]  /*29030*/  LDSM.16.MT88.4 R4, [R2+0x10400] ;  /* 0x010400000204783b */ /* 0x000e220000004200 */
[----:B------:R-:W-:Y:S01]  /*29040*/  VIADD R21, R18, 0x2000 ;  /* 0x0000200012157836 */ /* 0x000fe20000000000 */
[C-C-:B--2---:R-:W-:Y:S02]  /*29050*/  PRMT R12, R8.reuse, 0x6420, R9.reuse ;  /* 0x00006420080c7816 */ /* 0x144fe40000000009 */
[----:B------:R-:W-:Y:S01]  /*29060*/  PRMT R13, R8, 0x7531, R9 ;  /* 0x00007531080d7816 */ /* 0x000fe20000000009 */
[----:B------:R-:W-:Y:S01]  /*29070*/  IMAD.MOV.U32 R9, RZ, RZ, R3 ;  /* 0x000000ffff097224 */ /* 0x000fe200078e0003 */
[----:B------:R-:W-:Y:S01]  /*29080*/  LOP3.LUT R3, R18, R19, RZ, 0xfc, !PT ;  /* 0x0000001312037212 */ /* 0x000fe200078efcff */
[----:B------:R-:W-:Y:S01]  /*29090*/  IMAD.MOV.U32 R8, RZ, RZ, R14 ;  /* 0x000000ffff087224 */ /* 0x000fe200078e000e */
[C-C-:B------:R-:W-:Y:S02]  /*290a0*/  PRMT R14, R10.reuse, 0x6420, R11.reuse ;  /* 0x000064200a0e7816 */ /* 0x140fe4000000000b */
[----:B------:R-:W-:Y:S01]  /*290b0*/  PRMT R15, R10, 0x7531, R11 ;  /* 0x000075310a0f7816 */ /* 0x000fe2000000000b */
[----:B------:R-:W-:-:S05]  /*290c0*/  IMAD.IADD R3, R0, 0x1, R3 ;  /* 0x0000000100037824 */ /* 0x000fca00078e0203 */
[----:B------:R2:W-:Y:S01]  /*290d0*/  STSM.16.M88.4 [R3], R12 ;  /* 0x0000000c03007844 */ /* 0x0005e20000000200 */
[C-C-:B0-----:R-:W-:Y:S02]  /*290e0*/  PRMT R10, R6.reuse, 0x6420, R7.reuse ;  /* 0x00006420060a7816 */ /* 0x141fe40000000007 */
[----:B------:R-:W-:Y:S02]  /*290f0*/  PRMT R11, R6, 0x7531, R7 ;  /* 0x00007531060b7816 */ /* 0x000fe40000000007 */
[----:B--2---:R-:W-:Y:S01]  /*29100*/  LOP3.LUT R3, R21, R19, RZ, 0xfc, !PT ;  /* 0x0000001315037212 */ /* 0x004fe200078efcff */
[----:B------:R-:W-:Y:S01]  /*29110*/  IMAD.MOV.U32 R14, RZ, RZ, R8 ;  /* 0x000000ffff0e7224 */ /* 0x000fe200078e0008 */
[C---:B------:R-:W-:Y:S01]  /*29120*/  PRMT R8, R4.reuse, 0x6420, R5 ;  /* 0x0000642004087816 */ /* 0x040fe20000000005 */
[----:B------:R-:W-:Y:S01]  /*29130*/  IMAD.MOV.U32 R15, RZ, RZ, R9 ;  /* 0x000000ffff0f7224 */ /* 0x000fe200078e0009 */
[----:B------:R-:W-:Y:S02]  /*29140*/  PRMT R9, R4, 0x7531, R5 ;  /* 0x0000753104097816 */ /* 0x000fe40000000005 */
[----:B------:R-:W-:-:S05]  /*29150*/  IADD3 R3, R0, R3, RZ ;  /* 0x0000000300037210 */ /* 0x000fca0007ffe0ff */
[----:B------:R0:W-:Y:S02]  /*29160*/  STSM.16.M88.4 [R3], R8 ;  /* 0x0000000803007844 */ /* 0x0001e40000000200 */
[----:B0-----:R-:W-:Y:S02]  /*29170*/  IMAD.MOV.U32 R10, RZ, RZ, R14 ;  /* 0x000000ffff0a7224 */ /* 0x001fe400078e000e */
[----:B------:R-:W-:Y:S02]  /*29180*/  VIADD R8, R18, 0x4000 ;  /* 0x0000400012087836 */ /* 0x000fe40000000000 */
[----:B------:R-:W-:-:S03]  /*29190*/  IMAD.MOV.U32 R11, RZ, RZ, R15 ;  /* 0x000000ffff0b7224 */ /* 0x000fc600078e000f */
        /* <DEDUP_REMOVED lines=13> */
[----:B------:R-:W-:Y:S02]  /*29270*/  IMAD.MOV.U32 R14, RZ, RZ, R10 ;  /* 0x000000ffff0e7224 */ /* 0x000fe400078e000a */
[----:B------:R-:W-:Y:S02]  /*29280*/  IMAD.MOV.U32 R15, RZ, RZ, R11 ;  /* 0x000000ffff0f7224 */ /* 0x000fe400078e000b */
[----:B------:R-:W-:Y:S01]  /*29290*/  IMAD.IADD R3, R0, 0x1, R3 ;  /* 0x0000000100037824 */ /* 0x000fe200078e0203 */
[C-C-:B0-----:R-:W-:Y:S02]  /*292a0*/  PRMT R8, R4.reuse, 0x6420, R5.reuse ;  /* 0x0000642004087816 */ /* 0x141fe40000000005 */
[----:B------:R-:W-:-:S02]  /*292b0*/  PRMT R9, R4, 0x7531, R5 ;  /* 0x0000753104097816 */ /* 0x000fc40000000005 */
        /* <DEDUP_REMOVED lines=9> */
[----:B0-----:R-:W-:Y:S01]  /*29350*/  IMAD.IADD R3, R17, 0x1, R18 ;  /* 0x0000000111037824 */ /* 0x001fe200078e0212 */
[C-C-:B--2---:R-:W-:Y:S02]  /*29360*/  PRMT R12, R4.reuse, 0x6420, R5.reuse ;  /* 0x00006420040c7816 */ /* 0x144fe40000000005 */
[----:B------:R-:W-:Y:S02]  /*29370*/  PRMT R13, R4, 0x7531, R5 ;  /* 0x00007531040d7816 */ /* 0x000fe40000000005 */
[C-C-:B------:R-:W-:Y:S02]  /*29380*/  PRMT R14, R6.reuse, 0x6420, R7.reuse ;  /* 0x00006420060e7816 */ /* 0x140fe40000000007 */
[----:B------:R-:W-:Y:S02]  /*29390*/  PRMT R15, R6, 0x7531, R7 ;  /* 0x00007531060f7816 */ /* 0x000fe40000000007 */
[----:B------:R-:W0:Y:S01]  /*293a0*/  LDSM.16.MT88.4 R4, [R2+0x11400] ;  /* 0x011400000204783b */ /* 0x000e220000004200 */
[----:B------:R-:W-:-:S02]  /*293b0*/  IADD3 R17, R0, R3, R19 ;  /* 0x0000000300117210 */ /* 0x000fc40007ffe013 */
        /* <DEDUP_REMOVED lines=10> */
[----:B0-----:R-:W-:Y:S02]  /*29460*/  IMAD.MOV.U32 R10, RZ, RZ, R14 ;  /* 0x000000ffff0a7224 */ /* 0x001fe400078e000e */
[----:B------:R-:W-:-:S03]  /*29470*/  IMAD.MOV.U32 R11, RZ, RZ, R15 ;  /* 0x000000ffff0b7224 */ /* 0x000fc600078e000f */
[----:B------:R-:W-:-:S04]  /*29480*/  LOP3.LUT R4, R4, R10, RZ, 0xfc, !PT ;  /* 0x0000000a04047212 */ /* 0x000fc800078efcff */
[----:B------:R-:W-:-:S06]  /*29490*/  IADD3 R4, R11, R4, RZ ;  /* 0x000000040b047210 */ /* 0x000fcc0007ffe0ff */
        /* <DEDUP_REMOVED lines=26> */
[----:B------:R-:W-:Y:S01]  /*29640*/  PRMT R9, R4, 0x7531, R5 ;  /* 0x0000753104097816 */ /* 0x000fe20000000005 */
[----:B--2---:R-:W-:-:S05]  /*29650*/  IMAD.IADD R3, R17, 0x1, R18 ;  /* 0x0000000111037824 */ /* 0x004fca00078e0212 */
        /* <DEDUP_REMOVED lines=28> */
[----:B------:R-:W-:Y:S02]  /*29820*/  VIADD R3, R18, 0x3000 ;  /* 0x0000300012037836 */ /* 0x000fe40000000000 */
[----:B------:R-:W-:-:S03]  /*29830*/  IMAD.MOV.U32 R11, RZ, RZ, R15 ;  /* 0x000000ffff0b7224 */ /* 0x000fc600078e000f */
[----:B------:R-:W-:-:S05]  /*29840*/  LOP3.LUT R3, R3, R10, RZ, 0xfc, !PT ;  /* 0x0000000a03037212 */ /* 0x000fca00078efcff */
[----:B------:R-:W-:-:S05]  /*29850*/  IMAD.IADD R3, R11, 0x1, R3 ;  /* 0x000000010b037824 */ /* 0x000fca00078e0203 */
[----:B------:R2:W0:Y:S02]  /*29860*/  LDSM.16.MT88.4 R4, [R3+0x10400] ;  /* 0x010400000304783b */ /* 0x0004240000004200 */
[----:B--2---:R-:W-:-:S05]  /*29870*/  IMAD.IADD R3, R17, 0x1, R18 ;  /* 0x0000000111037824 */ /* 0x004fca00078e0212 */
[C---:B------:R-:W-:Y:S02]  /*29880*/  IADD3 R17, R0.reuse, R3, R19 ;  /* 0x0000000300117210 */ /* 0x040fe40007ffe013 */
[----:B------:R2:W5:Y:S01]  /*29890*/  LDL.LU R19, [R1+0x84] ;  /* 0x0000840001137983 */ /* 0x0005620000300800 */
[----:B------:R-:W-:-:S03]  /*298a0*/  IADD3 R3, R0, R16, R3 ;  /* 0x0000001000037210 */ /* 0x000fc60007ffe003 */
[----:B------:R2:W5:Y:S04]  /*298b0*/  LDL.LU R16, [R1+0x80] ;  /* 0x0000800001107983 */ /* 0x0005680000300800 */
[----:B------:R2:W5:Y:S01]  /*298c0*/  LDL.LU R0, [R1+0x7c] ;  /* 0x00007c0001007983 */ /* 0x0005620000300800 */
[C-C-:B0-----:R-:W-:Y:S02]  /*298d0*/  PRMT R12, R4.reuse, 0x6420, R5.reuse ;  /* 0x00006420040c7816 */ /* 0x141fe40000000005 */
[----:B------:R-:W-:Y:S02]  /*298e0*/  PRMT R13, R4, 0x7531, R5 ;  /* 0x00007531040d7816 */ /* 0x000fe40000000005 */
[C-C-:B------:R-:W-:Y:S02]  /*298f0*/  PRMT R14, R6.reuse, 0x6420, R7.reuse ;  /* 0x00006420060e7816 */ /* 0x140fe40000000007 */
[----:B------:R-:W-:-:S02]  /*29900*/  PRMT R15, R6, 0x7531, R7 ;  /* 0x00007531060f7816 */ /* 0x000fc40000000007 */
[----:B------:R-:W0:Y:S04]  /*29910*/  LDSM.16.MT88.4 R4, [R2+0x13400] ;  /* 0x013400000204783b */ /* 0x000e280000004200 */
[----:B------:R3:W-:Y:S02]  /*29920*/  STSM.16.M88.4 [R17], R12 ;  /* 0x0000000c11007844 */ /* 0x0007e40000000200 */
[----:B---3--:R-:W-:Y:S01]  /*29930*/  IMAD.MOV.U32 R14, RZ, RZ, R10 ;  /* 0x000000ffff0e7224 */ /* 0x008fe200078e000a */
[----:B------:R-:W-:Y:S02]  /*29940*/  MOV R15, R11 ;  /* 0x0000000b000f7202 */ /* 0x000fe40000000f00 */
[C-C-:B0-----:R-:W-:Y:S02]  /*29950*/  PRMT R8, R4.reuse, 0x6420, R5.reuse ;  /* 0x0000642004087816 */ /* 0x141fe40000000005 */
[----:B------:R-:W-:Y:S01]  /*29960*/  PRMT R9, R4, 0x7531, R5 ;  /* 0x0000753104097816 */ /* 0x000fe20000000005 */
[----:B------:R-:W-:Y:S01]  /*29970*/  VIADD R4, R18, 0x7000 ;  /* 0x0000700012047836 */ /* 0x000fe20000000000 */
[----:B------:R-:W-:-:S04]  /*29980*/  PRMT R10, R6, 0x6420, R7 ;  /* 0x00006420060a7816 */ /* 0x000fc80000000007 */
[----:B------:R-:W-:Y:S02]  /*29990*/  LOP3.LUT R4, R4, R14, RZ, 0xfc, !PT ;  /* 0x0000000e04047212 */ /* 0x000fe400078efcff */
[----:B------:R-:W-:-:S03]  /*299a0*/  PRMT R11, R6, 0x7531, R7 ;  /* 0x00007531060b7816 */ /* 0x000fc60000000007 */
[----:B------:R-:W-:Y:S02]  /*299b0*/  IMAD.IADD R4, R15, 0x1, R4 ;  /* 0x000000010f047824 */ /* 0x000fe400078e0204 */
[----:B------:R-:W-:Y:S04]  /*299c0*/  STSM.16.M88.4 [R3], R8 ;  /* 0x0000000803007844 */ /* 0x000fe80000000200 */
[----:B------:R-:W0:Y:S04]  /*299d0*/  LDSM.16.MT88.4 R8, [R4+0x10400] ;  /* 0x010400000408783b */ /* 0x000e280000004200 */
[----:B------:R-:W3:Y:S01]  /*299e0*/  LDSM.16.MT88.4 R4, [R2+0x17400] ;  /* 0x017400000204783b */ /* 0x000ee20000004200 */
[----:B0-----:R-:W-:-:S02]  /*299f0*/  PRMT R12, R8, 0x6420, R9 ;  /* 0x00006420080c7816 */ /* 0x001fc40000000009 */
[----:B------:R-:W-:Y:S02]  /*29a00*/  PRMT R13, R8, 0x7531, R9 ;  /* 0x00007531080d7816 */ /* 0x000fe40000000009 */
[C-C-:B------:R-:W-:Y:S02]  /*29a10*/  PRMT R14, R10.reuse, 0x6420, R11.reuse ;  /* 0x000064200a0e7816 */ /* 0x140fe4000000000b */
[----:B------:R-:W-:Y:S02]  /*29a20*/  PRMT R15, R10, 0x7531, R11 ;  /* 0x000075310a0f7816 */ /* 0x000fe4000000000b */
[C-C-:B---3--:R-:W-:Y:S02]  /*29a30*/  PRMT R8, R4.reuse, 0x6420, R5.reuse ;  /* 0x0000642004087816 */ /* 0x148fe40000000005 */
[----:B------:R-:W-:Y:S02]  /*29a40*/  PRMT R9, R4, 0x7531, R5 ;  /* 0x0000753104097816 */ /* 0x000fe40000000005 */
[----:B------:R-:W-:-:S02]  /*29a50*/  PRMT R10, R6, 0x6420, R7 ;  /* 0x00006420060a7816 */ /* 0x000fc40000000007 */
        /* <DEDUP_REMOVED lines=11> */
.L_x_2655:
[----:B------:R-:W3:Y:S01]  /*29b10*/  LDL.LU R2, [R1+0x14] ;  /* 0x0000140001027983 */ /* 0x000ee20000300800 */
[----:B0----5:R0:W-:Y:S03]  /*29b20*/  SYNCS.ARRIVE.TRANS64.A1T0 RZ, [R0+URZ+0x38850], RZ ;  /* 0x038850ff00ff79a7 */ /* 0x0211e6000810003f */
[----:B--2---:R-:W2:Y:S01]  /*29b30*/  LDL.LU R3, [R1+0x24] ;  /* 0x0000240001037983 */ /* 0x004ea20000300800 */
[----:B0-----:R-:W-:-:S05]  /*29b40*/  @!P0 VIADD R0, R0, 0x38880 ;  /* 0x0003888000008836 */ /* 0x001fca0000000000 */
[----:B------:R-:W-:Y:S01]  /*29b50*/  @!P0 PRMT R0, RZ, 0x654, R0 ;  /* 0x00000654ff008816 */ /* 0x000fe20000000000 */
[----:B------:R-:W-:Y:S06]  /*29b60*/  BAR.SYNC.DEFER_BLOCKING 0x2, 0x80 ;  /* 0x0082000000007b1d */ /* 0x000fec0000010000 */
[----:B------:R3:W-:Y:S02]  /*29b70*/  @!P0 SYNCS.ARRIVE.TRANS64.RED.A1T0 RZ, [R0+URZ], RZ ;  /* 0x000000ff00ff89a7 */ /* 0x0007e4000810043f */
[----:B---3--:R-:W-:-:S05]  /*29b80*/  VIADD R0, R2, 0x1 ;  /* 0x0000000102007836 */ /* 0x008fca0000000000 */
[----:B------:R-:W-:-:S04]  /*29b90*/  ISETP.NE.AND P0, PT, R0, 0x2, PT ;  /* 0x000000020000780c */ /* 0x000fc80003f05270 */
[----:B------:R-:W-:Y:S02]  /*29ba0*/  SEL R2, RZ, 0x1, P0 ;  /* 0x00000001ff027807 */ /* 0x000fe40000000000 */
[----:B------:R-:W-:Y:S02]  /*29bb0*/  SEL R0, R0, RZ, P0 ;  /* 0x000000ff00007207 */ /* 0x000fe40000000000 */
[----:B--2---:R-:W-:-:S03]  /*29bc0*/  LOP3.LUT R3, R3, R2, RZ, 0x3c, !PT ;  /* 0x0000000203037212 */ /* 0x004fc600078e3cff */
[----:B------:R0:W-:Y:S04]  /*29bd0*/  STL [R1+0x14], R0 ;  /* 0x0000140001007387 */ /* 0x0001e80000100800 */
[----:B------:R0:W-:Y:S02]  /*29be0*/  STL [R1+0x24], R3 ;  /* 0x0000240301007387 */ /* 0x0001e40000100800 */
.L_x_2600:
        /* <DEDUP_REMOVED lines=9> */
[----:B------:R4:W0:Y:S04]  /*29c80*/  LDS.128 R16, [R0+0x388d0] ;  /* 0x0388d00000107984 */ /* 0x0008280000000c00 */
[----:B------:R4:W-:Y:S01]  /*29c90*/  STL [R1+0x4], R0 ;  /* 0x0000040001007387 */ /* 0x0009e20000100800 */
[----:B------:R-:W-:Y:S06]  /*29ca0*/  BAR.ARV 0x4, 0x180 ;  /* 0x0106000000007b1d */ /* 0x000fec0000002000 */
[----:B------:R-:W-:Y:S05]  /*29cb0*/  BRA `(.L_x_2657) ;  /* 0x0000000800e47947 */ /* 0x000fea0003800000 */
.L_x_2656:
        /* <DEDUP_REMOVED lines=36> */
.L_x_2868:
[----:B------:R-:W-:Y:S01]  /*29f00*/  ULDC UR4, c[0x0][0xc38] ;  /* 0x00030e0000047ab9 */ /* 0x000fe20000000800 */
[----:B------:R-:W-:Y:S02]  /*29f10*/  IMAD.MOV.U32 R7, RZ, RZ, R5 ;  /* 0x000000ffff077224 */ /* 0x000fe400078e0005 */
[----:B------:R-:W-:-:S04]  /*29f20*/  IMAD.U32 R3, RZ, RZ, UR4 ;  /* 0x00000004ff037e24 */ /* 0x000fc8000f8e00ff */
[----:B--2---:R-:W-:-:S04]  /*29f30*/  IMAD R6, R6, R3, RZ ;  /* 0x0000000306067224 */ /* 0x004fc800078e02ff */
[----:B------:R-:W-:-:S05]  /*29f40*/  IMAD.IADD R4, R4, 0x1, R6 ;  /* 0x0000000104047824 */ /* 0x000fca00078e0206 */
[----:B------:R-:W-:-:S13]  /*29f50*/  ISETP.GT.AND P6, PT, R4, R0, PT ;  /* 0x000000000400720c */ /* 0x000fda0003fc4270 */
[----:B------:R-:W-:Y:S05]  /*29f60*/  @P6 BRA `(.L_x_2659) ;  /* 0x0000000000a06947 */ /* 0x000fea0003800000 */
.L_x_2664:
[----:B------:R-:W2:Y:S01]  /*29f70*/  LDC R2, c[0x0][0xc3c] ;  /* 0x00030f00ff027b82 */ /* 0x000ea20000000800 */
[----:B------:R-:W-:-:S05]  /*29f80*/  VIADD R19, R19, 0x1f ;  /* 0x0000001f13137836 */ /* 0x000fca0000000000 */
[----:B--2---:R-:W-:-:S13]  /*29f90*/  ISETP.GE.AND P6, PT, R19, R2, PT ;  /* 0x000000021300720c */ /* 0x004fda0003fc6270 */
[----:B------:R-:W-:Y:S05]  /*29fa0*/  @P6 BRA `(.L_x_2660) ;  /* 0x0000000400dc6947 */ /* 0x000fea0003800000 */
[----:B------:R-:W2:Y:S01]  /*29fb0*/  S2R R3, SR_TID.X ;  /* 0x0000000000037919 */ /* 0x000ea20000002100 */
[----:B------:R-:W-:Y:S01]  /*29fc0*/  BSSY B0, `(.L_x_2661) ;  /* 0x0000009000007945 */ /* 0x000fe20003800000 */
[----:B--2---:R-:W-:-:S05]  /*29fd0*/  LOP3.LUT R3, R3, 0x1f, RZ, 0xc0, !PT ;  /* 0x0000001f03037812 */ /* 0x004fca00078ec0ff */
[----:B------:R-:W-:-:S05]  /*29fe0*/  IMAD.IADD R3, R19, 0x1, R3 ;  /* 0x0000000113037824 */ /* 0x000fca00078e0203 */
[----:B------:R-:W-:Y:S01]  /*29ff0*/  ISETP.GE.OR P6, PT, R3, R2, !P0 ;  /* 0x000000020300720c */ /* 0x000fe200047c6670 */
[----:B------:R-:W-:-:S12]  /*2a000*/  IMAD.MOV.U32 R2, RZ, RZ, RZ ;  /* 0x000000ffff027224 */ /* 0x000fd800078e00ff */
[----:B------:R-:W-:Y:S05]  /*2a010*/  @P6 BRA `(.L_x_2662) ;  /* 0x00000000000c6947 */ /* 0x000fea0003800000 */
[----:B------:R-:W2:Y:S02]  /*2a020*/  LDC.64 R6, c[0x0][0xc80] ;  /* 0x00032000ff067b82 */ /* 0x000ea40000000a00 */
[----:B--2---:R-:W-:-:S06]  /*2a030*/  IMAD.WIDE R2, R3, 0x4, R6 ;  /* 0x0000000403027825 */ /* 0x004fcc00078e0206 */
[----:B------:R2:W5:Y:S02]  /*2a040*/  LDG.E R2, desc[UR46][R2.64] ;  /* 0x0000002e02027981 */ /* 0x000564000c1e1900 */
.L_x_2662:
[----:B------:R-:W-:Y:S05]  /*2a050*/  BSYNC B0 ;  /* 0x0000000000007941 */ /* 0x000fea0003800000 */
.L_x_2661:
[----:B------:R-:W-:-:S03]  /*2a060*/  UMOV UR4, 0xffffffff ;  /* 0xffffffff00047882 */ /* 0x000fc60000000000 */
[----:B------:R-:W-:Y:S05]  /*2a070*/  BRA.DIV UR4, `(.L_x_2663) ;  /* 0x0000005e04207947 */ /* 0x000fea000b800000 */
[----:B--2--5:R-:W2:Y:S02]  /*2a080*/  SHFL.UP PT, R3, R2, 0x1, RZ ;  /* 0x0420000002037989 */ /* 0x024ea400000e00ff */
[----:B--2---:R-:W-:-:S04]  /*2a090*/  SEL R3, R3, RZ, P1 ;  /* 0x000000ff03037207 */ /* 0x004fc80000800000 */
[----:B------:R-:W-:-:S05]  /*2a0a0*/  IADD3 R3, R2, R3, RZ ;  /* 0x0000000302037210 */ /* 0x000fca0007ffe0ff */
        /* <DEDUP_REMOVED lines=13> */
.L_x_2876:
[----:B------:R-:W-:Y:S02]  /*2a180*/  ULDC UR4, c[0x0][0xc38] ;  /* 0x00030e0000047ab9 */ /* 0x000fe40000000800 */
[----:B------:R-:W-:-:S04]  /*2a190*/  IMAD.U32 R3, RZ, RZ, UR4 ;  /* 0x00000004ff037e24 */ /* 0x000fc8000f8e00ff */
[----:B--2---:R-:W-:-:S04]  /*2a1a0*/  IMAD R6, R6, R3, RZ ;  /* 0x0000000306067224 */ /* 0x004fc800078e02ff */
[----:B------:R-:W-:-:S05]  /*2a1b0*/  IMAD.IADD R4, R6, 0x1, R4 ;  /* 0x0000000106047824 */ /* 0x000fca00078e0204 */
[----:B------:R-:W-:-:S13]  /*2a1c0*/  ISETP.GT.AND P6, PT, R4, R0, PT ;  /* 0x000000000400720c */ /* 0x000fda0003fc4270 */
[----:B------:R-:W-:Y:S05]  /*2a1d0*/  @!P6 BRA `(.L_x_2664) ;  /* 0xfffffffc0064e947 */ /* 0x000fea000383ffff */
[----:B------:R-:W-:-:S07]  /*2a1e0*/  IMAD.MOV.U32 R7, RZ, RZ, R5 ;  /* 0x000000ffff077224 */ /* 0x000fce00078e0005 */
.L_x_2659:
[----:B------:R-:W-:Y:S01]  /*2a1f0*/  IMAD.IADD R6, R4, 0x1, -R6 ;  /* 0x0000000104067824 */ /* 0x000fe200078e0a06 */
[----:B------:R-:W-:-:S03]  /*2a200*/  UMOV UR4, 0xffffffff ;  /* 0xffffffff00047882 */ /* 0x000fc60000000000 */
[----:B------:R-:W-:-:S05]  /*2a210*/  IMAD R4, R7, R3, R6 ;  /* 0x0000000307047224 */ /* 0x000fca00078e0206 */
[----:B------:R-:W-:Y:S01]  /*2a220*/  ISETP.GT.AND P6, PT, R4, R0, PT ;  /* 0x000000000400720c */ /* 0x000fe20003fc4270 */
[----:B------:R-:W-:-:S12]  /*2a230*/  BRA.DIV UR4, `(.L_x_2665) ;  /* 0x0000005e04887947 */ /* 0x000fd8000b800000 */
[----:B0-----:R-:W-:-:S04]  /*2a240*/  VOTE.ANY R5, PT, !P6 ;  /* 0x0000000000057806 */ /* 0x001fc800070e0100 */
[----:B------:R-:W0:Y:S02]  /*2a250*/  POPC R4, R5 ;  /* 0x0000000500047309 */ /* 0x000e240000000000 */
[----:B0-----:R0:W2:Y:S02]  /*2a260*/  SHFL.IDX PT, R17, R2, R4, 0x1f ;  /* 0x00001f0402117589 */ /* 0x0010a400000e0000 */
.L_x_2880:
[----:B------:R-:W-:Y:S01]  /*2a270*/  ISETP.NE.AND P0, PT, R5, RZ, PT ;  /* 0x000000ff0500720c */ /* 0x000fe20003f05270 */
[----:B------:R-:W-:-:S12]  /*2a280*/  IMAD.MOV.U32 R16, RZ, RZ, RZ ;  /* 0x000000ffff107224 */ /* 0x000fd800078e00ff */
[----:B------:R-:W-:Y:S05]  /*2a290*/  @!P0 BRA `(.L_x_2666) ;  /* 0x0000000000148947 */ /* 0x000fea0003800000 */
[----:B------:R-:W-:Y:S01]  /*2a2a0*/  UMOV UR4, 0xffffffff ;  /* 0xffffffff00047882 */ /* 0x000fe20000000000 */
[----:B------:R-:W-:Y:S02]  /*2a2b0*/  IADD3 R12, R4, -0x1, RZ ;  /* 0xffffffff040c7810 */ /* 0x000fe40007ffe0ff */
[----:B------:R-:W-:Y:S05]  /*2a2c0*/  BRA.DIV UR4, `(.L_x_2667) ;  /* 0x0000005e04ac7947 */ /* 0x000fea000b800000 */
[----:B------:R3:W4:Y:S02]  /*2a2d0*/  SHFL.IDX PT, R7, R7, R12, 0x1f ;  /* 0x00001f0c07077589 */ /* 0x00072400000e0000 */
.L_x_2883:
[----:B----4-:R-:W-:-:S07]  /*2a2e0*/  IMAD.MOV.U32 R16, RZ, RZ, R7 ;  /* 0x000000ffff107224 */ /* 0x010fce00078e0007 */
.L_x_2666:
[----:B------:R-:W0:Y:S01]  /*2a2f0*/  LDC.64 R8, c[0x0][0xc90] ;  /* 0x00032400ff087b82 */ /* 0x000e220000000a00 */
[----:B------:R-:W-:-:S04]  /*2a300*/  IMAD.IADD R19, R4, 0x1, R19 ;  /* 0x0000000104137824 */ /* 0x000fc800078e0213 */
[----:B0-----:R-:W-:-:S05]  /*2a310*/  IMAD.WIDE R4, R19, 0x4, R8 ;  /* 0x0000000413047825 */ /* 0x001fca00078e0208 */
[----:B------:R-:W2:Y:S01]  /*2a320*/  LDG.E R2, desc[UR46][R4.64] ;  /* 0x0000002e04027981 */ /* 0x000ea2000c1e1900 */
[----:B------:R-:W-:Y:S02]  /*2a330*/  IMAD R16, R16, R3, R6 ;  /* 0x0000000310107224 */ /* 0x000fe400078e0206 */
[----:B--2---:R-:W-:-:S05]  /*2a340*/  IMAD R8, R17, R2, RZ ;  /* 0x0000000211087224 */ /* 0x004fca00078e02ff */
[-C--:B------:R-:W-:Y:S02]  /*2a350*/  IABS R7, R8.reuse ;  /* 0x0000000800077213 */ /* 0x080fe40000000000 */
[----:B------:R-:W-:Y:S02]  /*2a360*/  IABS R9, R8 ;  /* 0x0000000800097213 */ /* 0x000fe40000000000 */
[----:B------:R-:W0:Y:S03]  /*2a370*/  I2F.RP R4, R7 ;  /* 0x0000000700047306 */ /* 0x000e260000209400 */
[----:B------:R-:W-:-:S05]  /*2a380*/  IMAD.MOV R9, RZ, RZ, -R9 ;  /* 0x000000ffff097224 */ /* 0x000fca00078e0a09 */
[----:B0-----:R-:W0:Y:S02]  /*2a390*/  MUFU.RCP R4, R4 ;  /* 0x0000000400047308 */ /* 0x001e240000001000 */
[----:B0-----:R-:W-:-:S06]  /*2a3a0*/  VIADD R4, R4, 0xffffffe ;  /* 0x0ffffffe04047836 */ /* 0x001fcc0000000000 */
[----:B------:R-:W0:Y:S02]  /*2a3b0*/  F2I.FTZ.U32.TRUNC.NTZ R5, R4 ;  /* 0x0000000400057305 */ /* 0x000e24000021f000 */
[----:B0-----:R-:W-:-:S04]  /*2a3c0*/  IMAD.MOV R4, RZ, RZ, -R5 ;  /* 0x000000ffff047224 */ /* 0x001fc800078e0a05 */
[----:B------:R-:W-:Y:S02]  /*2a3d0*/  IMAD R6, R4, R7, RZ ;  /* 0x0000000704067224 */ /* 0x000fe400078e02ff */
[----:B------:R-:W-:-:S04]  /*2a3e0*/  IMAD.MOV.U32 R4, RZ, RZ, RZ ;  /* 0x000000ffff047224 */ /* 0x000fc800078e00ff */
[----:B------:R-:W-:-:S04]  /*2a3f0*/  IMAD.HI.U32 R5, R5, R6, R4 ;  /* 0x0000000605057227 */ /* 0x000fc800078e0004 */
[----:B------:R-:W-:-:S05]  /*2a400*/  IMAD.IADD R6, R0, 0x1, -R16 ;  /* 0x0000000100067824 */ /* 0x000fca00078e0a10 */
        /* <DEDUP_REMOVED lines=22> */
[----:B------:R0:W2:Y:S02]  /*2a570*/  F2I.FTZ.U32.TRUNC.NTZ R3, R2 ;  /* 0x0000000200037305 */ /* 0x0000a4000021f000 */
[----:B0-----:R-:W-:Y:S02]  /*2a580*/  IMAD.MOV.U32 R2, RZ, RZ, RZ ;  /* 0x000000ffff027224 */ /* 0x001fe400078e00ff */
[----:B--2---:R-:W-:-:S04]  /*2a590*/  IMAD.MOV R0, RZ, RZ, -R3 ;  /* 0x000000ffff007224 */ /* 0x004fc800078e0a03 */
[----:B------:R-:W-:-:S04]  /*2a5a0*/  IMAD R0, R0, R5, RZ ;  /* 0x0000000500007224 */ /* 0x000fc800078e02ff */
        /* <DEDUP_REMOVED lines=23> */
.L_x_2660:
[----:B------:R-:W-:Y:S01]  /*2a720*/  UMOV UR4, URZ ;  /* 0x0000003f00047c82 */ /* 0x000fe20008000000 */
[----:B------:R-:W-:Y:S01]  /*2a730*/  UMOV UR5, URZ ;  /* 0x0000003f00057c82 */ /* 0x000fe20008000000 */
[----:B------:R-:W-:Y:S01]  /*2a740*/  ULDC UR6, c[0x0][0xc3c] ;  /* 0x00030f0000067ab9 */ /* 0x000fe20000000800 */
[----:B------:R-:W-:Y:S02]  /*2a750*/  IMAD.MOV.U32 R16, RZ, RZ, R0 ;  /* 0x000000ffff107224 */ /* 0x000fe400078e0000 */
[----:B------:R-:W-:Y:S02]  /*2a760*/  IMAD.U32 R17, RZ, RZ, UR4 ;  /* 0x00000004ff117e24 */ /* 0x000fe4000f8e00ff */
[----:B------:R-:W-:Y:S02]  /*2a770*/  IMAD.U32 R18, RZ, RZ, UR5 ;  /* 0x00000005ff127e24 */ /* 0x000fe4000f8e00ff */
[----:B------:R-:W-:-:S07]  /*2a780*/  IMAD.U32 R19, RZ, RZ, UR6 ;  /* 0x00000006ff137e24 */ /* 0x000fce000f8e00ff */
.L_x_2668:
[----:B------:R2:W4:Y:S01]  /*2a790*/  LDL R3, [R1+0x4] ;  /* 0x0000040001037983 */ /* 0x0005220000100800 */
[----:B------:R-:W5:Y:S01]  /*2a7a0*/  S2R R0, SR_TID.X ;  /* 0x0000000000007919 */ /* 0x000f620000002100 */
[----:B------:R-:W-:Y:S05]  /*2a7b0*/  WARPSYNC.ALL ;  /* 0x0000000000007948 */ /* 0x000fea0003800000 */
[----:B-----5:R-:W-:Y:S01]  /*2a7c0*/  LOP3.LUT R0, R0, 0x1f, RZ, 0xc0, !PT ;  /* 0x0000001f00007812 */ /* 0x020fe200078ec0ff */
[----:B------:R-:W-:Y:S03]  /*2a7d0*/  BAR.SYNC.DEFER_BLOCKING 0x4, 0x180 ;  /* 0x0106000000007b1d */ /* 0x000fe60000010000 */
[----:B------:R-:W-:-:S13]  /*2a7e0*/  ISETP.NE.AND P0, PT, R0, RZ, PT ;  /* 0x000000ff0000720c */ /* 0x000fda0003f05270 */
[----:B------:R-:W4:Y:S01]  /*2a7f0*/  @!P0 S2R R0, SR_CgaCtaId ;  /* 0x0000000000008919 */ /* 0x000f220000008800 */
[----:B------:R-:W-:-:S04]  /*2a800*/  @!P0 MOV R2, 0x400 ;  /* 0x0000040000028802 */ /* 0x000fc80000000f00 */
[----:B----4-:R-:W-:-:S05]  /*2a810*/  @!P0 LEA R3, R0, R2, 0x18 ;  /* 0x0000000200038211 */ /* 0x010fca00078ec0ff */
[----:B------:R2:W-:Y:S04]  /*2a820*/  @!P0 STS.128 [R3+0x388d0], R16 ;  /* 0x0388d01003008388 */ /* 0x0005e80000000c00 */
[----:B------:R2:W-:Y:S01]  /*2a830*/  @!P0 STL [R1+0x4], R3 ;  /* 0x0000040301008387 */ /* 0x0005e20000100800 */
[----:B------:R-:W-:Y:S06]  /*2a840*/  BAR.ARV 0x5, 0x180 ;  /* 0x0146000000007b1d */ /* 0x000fec0000002000 */
.L_x_2657:
[----:B------:R-:W-:Y:S02]  /*2a850*/  ULDC UR4, c[0x0][0xc3c] ;  /* 0x00030f0000047ab9 */ /* 0x000fe40000000800 */
[----:B0-----:R-:W-:-:S13]  /*2a860*/  ISETP.GE.AND P0, PT, R19, UR4, PT ;  /* 0x0000000413007c0c */ /* 0x001fda000bf06270 */
[----:B------:R-:W-:Y:S05]  /*2a870*/  @!P0 BRA `(.L_x_2669) ;  /* 0xffffff9400448947 */ /* 0x000fea000383ffff */
[----:B------:R-:W-:Y:S05]  /*2a880*/  BSYNC B7 ;  /* 0x0000000000077941 */ /* 0x000fea0003800000 */
.L_x_2559:
[----:B----4-:R-:W4:Y:S01]  /*2a890*/  LDL.LU R0, [R1+0x70] ;  /* 0x0000700001007983 */ /* 0x010f220000300800 */
[----:B------:R-:W-:Y:S01]  /*2a8a0*/  BSSY B0, `(.L_x_2670) ;  /* 0x000000b000007945 */ /* 0x000fe20003800000 */
[----:B------:R-:W5:Y:S01]  /*2a8b0*/  S2R R5, SR_CgaCtaId ;  /* 0x0000000000057919 */ /* 0x000f620000008800 */
[----:B----4-:R-:W-:-:S04]  /*2a8c0*/  IADD3 R0, R0, 0x1, RZ ;  /* 0x0000000100007810 */ /* 0x010fc80007ffe0ff */
[----:B0-----:R-:W-:-:S04]  /*2a8d0*/  LEA.HI R2, R0, R0, RZ, 0x1 ;  /* 0x0000000000027211 */ /* 0x001fc800078f08ff */
[----:B--2---:R-:W-:-:S05]  /*2a8e0*/  LOP3.LUT R3, R2, 0xfffffffe, RZ, 0xc0, !PT ;  /* 0xfffffffe02037812 */ /* 0x004fca00078ec0ff */
[----:B------:R-:W-:Y:S01]  /*2a8f0*/  IMAD.IADD R3, R0, 0x1, -R3 ;  /* 0x0000000100037824 */ /* 0x000fe200078e0a03 */
[----:B------:R-:W-:-:S04]  /*2a900*/  MOV R0, 0x400 ;  /* 0x0000040000007802 */ /* 0x000fc80000000f00 */
[----:B-----5:R-:W-:Y:S02]  /*2a910*/  LEA R0, R5, R0, 0x18 ;  /* 0x0000000005007211 */ /* 0x020fe400078ec0ff */
[----:B------:R-:W-:-:S04]  /*2a920*/  SHF.L.U32 R3, R3, 0x1f, RZ ;  /* 0x0000001f03037819 */ /* 0x000fc800000006ff */
[----:B------:R-:W0:Y:S02]  /*2a930*/  SYNCS.PHASECHK.TRANS64.TRYWAIT P0, [R0+URZ+0x38820], R3 ;  /* 0x03882003000075a7 */ /* 0x000e24000800017f */
[----:B0-----:R-:W-:Y:S05]  /*2a940*/  @!P0 BRA `(.L_x_2671) ;  /* 0x0000005800348947 */ /* 0x001fea0003800000 */
.L_x_2884:
[----:B------:R-:W-:Y:S05]  /*2a950*/  BSYNC B0 ;  /* 0x0000000000007941 */ /* 0x000fea0003800000 */
.L_x_2670:
[----:B------:R-:W-:-:S03]  /*2a960*/  UMOV UR4, 0xffffffff ;  /* 0xffffffff00047882 */ /* 0x000fc60000000000 */
[----:B------:R-:W-:Y:S05]  /*2a970*/  BRA.DIV UR4, `(.L_x_2672) ;  /* 0x0000005a043c7947 */ /* 0x000fea000b800000 */
[----:B------:R-:W2:Y:S02]  /*2a980*/  S2R R2, SR_TID.X ;  /* 0x0000000000027919 */ /* 0x000ea40000002100 */
[----:B--2---:R-:W-:-:S04]  /*2a990*/  SHF.R.U32.HI R2, RZ, 0x5, R2 ;  /* 0x00000005ff027819 */ /* 0x004fc80000011602 */
[----:B------:R-:W-:-:S05]  /*2a9a0*/  LOP3.LUT R2, R2, 0x3, RZ, 0xc0, !PT ;  /* 0x0000000302027812 */ /* 0x000fca00078ec0ff */
[----:B------:R2:W4:Y:S02]  /*2a9b0*/  SHFL.IDX PT, R14, R2, RZ, 0x1f ;  /* 0x00001fff020e7589 */ /* 0x00052400000e0000 */
.L_x_2887:
[----:B----4-:R-:W-:-:S13]  /*2a9c0*/  ISETP.NE.AND P0, PT, R14, RZ, PT ;  /* 0x000000ff0e00720c */ /* 0x010fda0003f05270 */
[----:B------:R-:W-:Y:S05]  /*2a9d0*/  @P0 BRA `(.L_x_2344) ;  /* 0x0000000000b00947 */ /* 0x000fea0003800000 */
[----:B------:R-:W-:-:S03]  /*2a9e0*/  UMOV UR4, 0xffffffff ;  /* 0xffffffff00047882 */ /* 0x000fc60000000000 */
[----:B------:R-:W-:Y:S05]  /*2a9f0*/  BRA.DIV UR4, `(.L_x_2673) ;  /* 0x0000005a04507947 */ /* 0x000fea000b800000 */
[----:B------:R-:W-:-:S13]  /*2aa00*/  ELECT P6, URZ, PT ;  /* 0x00000000003f782f */ /* 0x000fda00038c0000 */
.L_x_2890:
[----:B------:R-:W-:Y:S05]  /*2aa10*/  @!P6 BRA `(.L_x_2344) ;  /* 0x0000000000a0e947 */ /* 0x000fea0003800000 */
[----:B------:R-:W-:-:S06]  /*2aa20*/  ULOP3.LUT UR4, UR40, 0x2, URZ, 0xfc, !UPT ;  /* 0x0000000228047892 */ /* 0x000fcc000f8efc3f */
[----:B--2---:R-:W-:-:S05]  /*2aa30*/  IMAD.U32 R2, RZ, RZ, UR4 ;  /* 0x00000004ff027e24 */ /* 0x004fca000f8e00ff */
[----:B------:R-:W-:-:S13]  /*2aa40*/  ISETP.NE.AND P0, PT, R2, 0x3, PT ;  /* 0x000000030200780c */ /* 0x000fda0003f05270 */
[----:B------:R-:W-:Y:S05]  /*2aa50*/  @!P0 BRA `(.L_x_2674) ;  /* 0x0000000000048947 */ /* 0x000fea0003800000 */
[----:B------:R-:W-:Y:S01]  /*2aa60*/  BPT.TRAP 0x1 ;  /* 0x000000040000795c */ /* 0x000fe20000300000 */
.L_x_2674:
[----:B0-----:R-:W2:Y:S04]  /*2aa70*/  LDL R3, [R1+0x14] ;  /* 0x0000140001037983 */ /* 0x001ea80000100800 */
[----:B------:R-:W4:Y:S01]  /*2aa80*/  LDL.LU R7, [R1+0x24] ;  /* 0x0000240001077983 */ /* 0x000f220000300800 */
[----:B------:R-:W-:-:S04]  /*2aa90*/  VIADD R2, R0, 0x38840 ;  /* 0x0003884000027836 */ /* 0x000fc80000000000 */
[C---:B--2---:R-:W-:Y:S02]  /*2aaa0*/  IMAD R6, R3.reuse, 0x8, R2 ;  /* 0x0000000803067824 */ /* 0x044fe400078e0202 */
        /* <DEDUP_REMOVED lines=10> */
.L_x_2891:
[----:B------:R-:W2:Y:S02]  /*2ab50*/  SYNCS.PHASECHK.TRANS64.TRYWAIT P1, [R7+URZ], R2 ;  /* 0x00000002070075a7 */ /* 0x000ea4000802017f */
[----:B--2---:R-:W-:Y:S05]  /*2ab60*/  @!P1 BRA `(.L_x_2676) ;  /* 0x0000005800289947 */ /* 0x004fea0003800000 */
.L_x_2892:
[----:B------:R-:W-:Y:S05]  /*2ab70*/  @!P0 BRA `(.L_x_2677) ;  /* 0x0000000000048947 */ /* 0x000fea0003800000 */
[----:B------:R-:W-:Y:S01]  /*2ab80*/  BPT.TRAP 0x1 ;  /* 0x000000040000795c */ /* 0x000fe20000300000 */
.L_x_2677:
[----:B------:R-:W4:Y:S02]  /*2ab90*/  LDL.LU R4, [R1+0x14] ;  /* 0x0000140001047983 */ /* 0x000f240000300800 */
[----:B----4-:R-:W-:-:S04]  /*2aba0*/  IMAD R4, R4, 0x8, R0 ;  /* 0x0000000804047824 */ /* 0x010fc800078e0200 */
[----:B------:R-:W4:Y:S02]  /*2abb0*/  SYNCS.PHASECHK.TRANS64.TRYWAIT P1, [R4+URZ+0x38860], R5 ;  /* 0x03886005040075a7 */ /* 0x000f24000802017f */
[----:B----4-:R-:W-:Y:S05]  /*2abc0*/  @!P1 BRA `(.L_x_2678) ;  /* 0x0000005800249947 */ /* 0x010fea0003800000 */
.L_x_2893:
[----:B------:R-:W-:Y:S05]  /*2abd0*/  @!P0 BRA `(.L_x_2679) ;  /* 0x0000000000048947 */ /* 0x000fea0003800000 */
[----:B------:R-:W-:Y:S01]  /*2abe0*/  BPT.TRAP 0x1 ;  /* 0x000000040000795c */ /* 0x000fe20000300000 */
.L_x_2679:
[----:B------:R-:W-:-:S04]  /*2abf0*/  IMAD R3, R3, 0x8, R0 ;  /* 0x0000000803037824 */ /* 0x000fc800078e0200 */
[----:B------:R-:W5:Y:S02]  /*2ac00*/  SYNCS.PHASECHK.TRANS64.TRYWAIT P1, [R3+URZ+0x38860], R2 ;  /* 0x03886002030075a7 */ /* 0x000f64000802017f */
[----:B-----5:R-:W-:Y:S05]  /*2ac10*/  @!P1 BRA `(.L_x_2680) ;  /* 0x0000005800249947 */ /* 0x020fea0003800000 */
.L_x_2894:
[----:B------:R-:W-:Y:S05]  /*2ac20*/  @!P0 BRA `(.L_x_2681) ;  /* 0x0000000000048947 */ /* 0x000fea0003800000 */
[----:B------:R-:W-:Y:S01]  /*2ac30*/  BPT.TRAP 0x1 ;  /* 0x000000040000795c */ /* 0x000fe20000300000 */
.L_x_2681:
[----:B------:R-:W5:Y:S02]  /*2ac40*/  SYNCS.PHASECHK.TRANS64.TRYWAIT P0, [R4+URZ+0x38880], R5 ;  /* 0x03888005040075a7 */ /* 0x000f64000800017f */
[----:B-----5:R-:W-:Y:S05]  /*2ac50*/  @!P0 BRA `(.L_x_2682) ;  /* 0x0000005800288947 */ /* 0x020fea0003800000 */
.L_x_2683:
[----:B------:R0:W0:Y:S02]  /*2ac60*/  SYNCS.PHASECHK.TRANS64.TRYWAIT P0, [R3+URZ+0x38880], R2 ;  /* 0x03888002030075a7 */ /* 0x000024000800017f */
[----:B0-----:R-:W-:Y:S05]  /*2ac70*/  @!P0 NANOSLEEP.SYNCS 0x989680 ;  /* 0x009896800000895d */ /* 0x001fea0003900000 */
[----:B------:R-:W0:Y:S02]  /*2ac80*/  @!P0 SYNCS.PHASECHK.TRANS64 P0, [R3+URZ+0x38880], R2 ;  /* 0x03888002030085a7 */ /* 0x000e24000800007f */
[----:B0-----:R-:W-:Y:S05]  /*2ac90*/  @!P0 BRA `(.L_x_2683) ;  /* 0xfffffffc00f08947 */ /* 0x001fea000383ffff */
.L_x_2344:
[----:B------:R-:W-:Y:S05]  /*2aca0*/  BSYNC B8 ;  /* 0x0000000000087941 */ /* 0x000fea0003800000 */
.L_x_2341:
[----:B------:R-:W-:Y:S05]  /*2acb0*/  EXIT ;  /* 0x000000000000794d */ /* 0x000fea0003800000 */
.L_x_2366:
[----:B-1----:R1:W2:Y:S02]  /*2acc0*/  SYNCS.PHASECHK.TRANS64.TRYWAIT P6, [R111+URZ+0x38890], R119 ;  /* 0x038890776f0075a7 */ /* 0x0022a400080c017f */
[----:B--2---:R-:W-:Y:S05]  /*2acd0*/  @!P6 NANOSLEEP.SYNCS 0x989680 ;  /* 0x009896800000e95d */ /* 0x004fea0003900000 */
[----:B------:R-:W2:Y:S02]  /*2ace0*/  @!P6 SYNCS.PHASECHK.TRANS64 P6, [R111+URZ+0x38890], R119 ;  /* 0x038890776f00e5a7 */ /* 0x000ea400080c007f */
[----:B--2---:R-:W-:Y:S05]  /*2acf0*/  @!P6 BRA `(.L_x_2366) ;  /* 0xfffffffc00f0e947 */ /* 0x004fea000383ffff */
[----:B------:R-:W-:Y:S05]  /*2ad00*/  BRA `(.L_x_2684) ;  /* 0xfffffd8400487947 */ /* 0x000fea000383ffff */
.L_x_2400:
[----:B0-----:R0:W1:Y:S02]  /*2ad10*/  SYNCS.PHASECHK.TRANS64.TRYWAIT P3, [R111+URZ+0x38890], R119 ;  /* 0x038890776f0075a7 */ /* 0x001064000806017f */
[----:B-1----:R-:W-:Y:S05]  /*2ad20*/  @!P3 NANOSLEEP.SYNCS 0x989680 ;  /* 0x009896800000b95d */ /* 0x002fea0003900000 */
[----:B------:R-:W1:Y:S02]  /*2ad30*/  @!P3 SYNCS.PHASECHK.TRANS64 P3, [R111+URZ+0x38890], R119 ;  /* 0x038890776f00b5a7 */ /* 0x000e64000806007f */
[----:B-1----:R-:W-:Y:S05]  /*2ad40*/  @!P3 BRA `(.L_x_2400) ;  /* 0xfffffffc00f0b947 */ /* 0x002fea000383ffff */
[----:B------:R-:W-:Y:S05]  /*2ad50*/  BRA `(.L_x_2685) ;  /* 0xfffffdc8000c7947 */ /* 0x000fea000383ffff */
.L_x_2417:
[----:B0-----:R0:W1:Y:S02]  /*2ad60*/  SYNCS.PHASECHK.TRANS64.TRYWAIT P2, [R111+URZ+0x38890], R119 ;  /* 0x038890776f0075a7 */ /* 0x001064000804017f */
[----:B-1----:R-:W-:Y:S05]  /*2ad70*/  @!P2 NANOSLEEP.SYNCS 0x989680 ;  /* 0x009896800000a95d */ /* 0x002fea0003900000 */
[----:B------:R-:W1:Y:S02]  /*2ad80*/  @!P2 SYNCS.PHASECHK.TRANS64 P2, [R111+URZ+0x38890], R119 ;  /* 0x038890776f00a5a7 */ /* 0x000e64000804007f */
[----:B-1----:R-:W-:Y:S05]  /*2ad90*/  @!P2 BRA `(.L_x_2417) ;  /* 0xfffffffc00f0a947 */ /* 0x002fea000383ffff */
[----:B------:R-:W-:Y:S05]  /*2ada0*/  BRA `(.L_x_2686) ;  /* 0xfffffe0800ec7947 */ /* 0x000fea000383ffff */
.L_x_2427:
[----:B-1----:R1:W2:Y:S02]  /*2adb0*/  SYNCS.PHASECHK.TRANS64.TRYWAIT P3, [R111+URZ+0x388b0], R119 ;  /* 0x0388b0776f0075a7 */ /* 0x0022a4000806017f */
[----:B--2---:R-:W-:Y:S05]  /*2adc0*/  @!P3 NANOSLEEP.SYNCS 0x989680 ;  /* 0x009896800000b95d */ /* 0x004fea0003900000 */
[----:B------:R-:W2:Y:S02]  /*2add0*/  @!P3 SYNCS.PHASECHK.TRANS64 P3, [R111+URZ+0x388b0], R119 ;  /* 0x0388b0776f00b5a7 */ /* 0x000ea4000806007f */
[----:B--2---:R-:W-:Y:S05]  /*2ade0*/  @!P3 BRA `(.L_x_2427) ;  /* 0xfffffffc00f0b947 */ /* 0x004fea000383ffff */
[----:B------:R-:W-:Y:S05]  /*2adf0*/  BRA `(.L_x_2687) ;  /* 0xfffffe1000587947 */ /* 0x000fea000383ffff */
.L_x_2439:
[----:B------:R-:W-:Y:S01]  /*2ae00*/  BSSY B0, `(.L_x_2688) ;  /* 0x0000007000007945 */ /* 0x000fe20003800000 */
[----:B------:R-:W-:Y:S01]  /*2ae10*/  IMAD.MOV.U32 R12, RZ, RZ, RZ ;  /* 0x000000ffff0c7224 */ /* 0x000fe200078e00ff */
[----:B------:R-:W-:Y:S01]  /*2ae20*/  MOV R11, 0x1f ;  /* 0x0000001f000b7802 */ /* 0x000fe20000000f00 */
[----:B------:R-:W-:-:S07]  /*2ae30*/  IMAD.MOV.U32 R15, RZ, RZ, -0x1 ;  /* 0xffffffffff0f7424 */ /* 0x000fce00078e00ff */
[----:B-----5:R-:W-:Y:S05]  /*2ae40*/  WARPSYNC.COLLECTIVE R15, `(.L_x_2689) ;  /* 0x000000000f087348 */ /* 0x020fea0003c00000 */
[----:B------:R0:W1:Y:S02]  /*2ae50*/  SHFL.IDX P6, R14, R13, R12, R11 ;  /* 0x0000000c0d0e7389 */ /* 0x00006400000c000b */
[----:B01---5:R-:W-:Y:S01]  /*2ae60*/  ENDCOLLECTIVE ;  /* 0x000000000000791b */ /* 0x023fe20003800000 */
.L_x_2689:
[----:B------:R-:W-:Y:S05]  /*2ae70*/  BSYNC B0 ;  /* 0x0000000000007941 */ /* 0x000fea0003800000 */
.L_x_2688:
[----:B------:R-:W-:Y:S01]  /*2ae80*/  IMAD.MOV.U32 R237, RZ, RZ, R14 ;  /* 0x000000ffffed7224 */ /* 0x000fe200078e000e */
[----:B------:R-:W-:Y:S06]  /*2ae90*/  BRA `(.L_x_2690) ;  /* 0xfffffe1c00fc7947 */ /* 0x000fec000383ffff */
.L_x_2449:
        /* <DEDUP_REMOVED lines=8> */
.L_x_2692:
[----:B------:R-:W-:Y:S05]  /*2af20*/  BSYNC B1 ;  /* 0x0000000000017941 */ /* 0x000fea0003800000 */
.L_x_2691:
        /* <DEDUP_REMOVED lines=8> */
.L_x_2693:
[----:B------:R-:W-:Y:S02]  /*2afb0*/  IMAD.MOV.U32 R13, RZ, RZ, R8 ;  /* 0x000000ffff0d7224 */ /* 0x000fe400078e0008 */
[----:B------:R-:W-:-:S07]  /*2afc0*/  IMAD.MOV.U32 R3, RZ, RZ, R14 ;  /* 0x000000ffff037224 */ /* 0x000fce00078e000e */
[----:B------:R-:W-:Y:S05]  /*2afd0*/  WARPSYNC.COLLECTIVE R15, `(.L_x_2694) ;  /* 0x000000000f087348 */ /* 0x000fea0003c00000 */
[----:B------:R0:W1:Y:S02]  /*2afe0*/  SHFL.IDX P6, R14, R13, R12, R11 ;  /* 0x0000000c0d0e7389 */ /* 0x00006400000c000b */
[----:B01----:R-:W-:Y:S01]  /*2aff0*/  ENDCOLLECTIVE ;  /* 0x000000000000791b */ /* 0x003fe20003800000 */
.L_x_2694:
[----:B------:R-:W-:Y:S02]  /*2b000*/  IMAD.MOV.U32 R13, RZ, RZ, R7 ;  /* 0x000000ffff0d7224 */ /* 0x000fe400078e0007 */
[----:B------:R-:W-:-:S07]  /*2b010*/  IMAD.MOV.U32 R4, RZ, RZ, R14 ;  /* 0x000000ffff047224 */ /* 0x000fce00078e000e */
[----:B------:R-:W-:Y:S05]  /*2b020*/  WARPSYNC.COLLECTIVE R15, `(.L_x_2695) ;  /* 0x000000000f087348 */ /* 0x000fea0003c00000 */
[----:B------:R0:W1:Y:S02]  /*2b030*/  SHFL.IDX P6, R14, R13, R12, R11 ;  /* 0x0000000c0d0e7389 */ /* 0x00006400000c000b */
[----:B01----:R-:W-:Y:S01]  /*2b040*/  ENDCOLLECTIVE ;  /* 0x000000000000791b */ /* 0x003fe20003800000 */
.L_x_2695:
[----:B------:R-:W-:Y:S05]  /*2b050*/  BRA `(.L_x_2696) ;  /* 0xfffffe2400607947 */ /* 0x000fea000383ffff */
.L_x_2452:
[----:B------:R-:W-:Y:S01]  /*2b060*/  BSSY B1, `(.L_x_2697) ;  /* 0x0000008000017945 */ /* 0x000fe20003800000 */
[----:B------:R-:W-:Y:S02]  /*2b070*/  IMAD.MOV.U32 R13, RZ, RZ, R6 ;  /* 0x000000ffff0d7224 */ /* 0x000fe400078e0006 */
[----:B------:R-:W-:Y:S02]  /*2b080*/  IMAD.MOV.U32 R12, RZ, RZ, 0x1 ;  /* 0x00000001ff0c7424 */ /* 0x000fe400078e00ff */
[----:B------:R-:W-:Y:S02]  /*2b090*/  IMAD.MOV.U32 R11, RZ, RZ, 0x181f ;  /* 0x0000181fff0b7424 */ /* 0x000fe400078e00ff */
[----:B------:R-:W-:-:S07]  /*2b0a0*/  IMAD.MOV.U32 R15, RZ, RZ, -0x1 ;  /* 0xffffffffff0f7424 */ /* 0x000fce00078e00ff */
[----:B0-2345:R-:W-:Y:S05]  /*2b0b0*/  WARPSYNC.COLLECTIVE R15, `(.L_x_2698) ;  /* 0x000000000f087348 */ /* 0x03dfea0003c00000 */
[----:B----4-:R1:W4:Y:S02]  /*2b0c0*/  SHFL.IDX P6, R14, R13, R12, R11 ;  /* 0x0000000c0d0e7389 */ /* 0x01032400000c000b */
[----:B012345:R-:W-:Y:S01]  /*2b0d0*/  ENDCOLLECTIVE ;  /* 0x000000000000791b */ /* 0x03ffe20003800000 */
.L_x_2698:
[----:B------:R-:W-:Y:S05]  /*2b0e0*/  BSYNC B1 ;  /* 0x0000000000017941 */ /* 0x000fea0003800000 */
.L_x_2697:
[----:B------:R-:W-:Y:S01]  /*2b0f0*/  IMAD.MOV.U32 R13, RZ, RZ, R5 ;  /* 0x000000ffff0d7224 */ /* 0x000fe200078e0005 */
[----:B------:R-:W-:Y:S01]  /*2b100*/  MOV R0, R14 ;  /* 0x0000000e00007202 */ /* 0x000fe20000000f00 */
[----:B------:R-:W-:Y:S02]  /*2b110*/  IMAD.MOV.U32 R12, RZ, RZ, 0x1 ;  /* 0x00000001ff0c7424 */ /* 0x000fe400078e00ff */
[----:B------:R-:W-:Y:S02]  /*2b120*/  IMAD.MOV.U32 R11, RZ, RZ, 0x181f ;  /* 0x0000181fff0b7424 */ /* 0x000fe400078e00ff */
[----:B------:R-:W-:-:S07]  /*2b130*/  IMAD.MOV.U32 R15, RZ, RZ, -0x1 ;  /* 0xffffffffff0f7424 */ /* 0x000fce00078e00ff */
[----:B------:R-:W-:Y:S05]  /*2b140*/  WARPSYNC.COLLECTIVE R15, `(.L_x_2699) ;  /* 0x000000000f087348 */ /* 0x000fea0003c00000 */
[----:B------:R0:W1:Y:S02]  /*2b150*/  SHFL.IDX P6, R14, R13, R12, R11 ;  /* 0x0000000c0d0e7389 */ /* 0x00006400000c000b */
[----:B01----:R-:W-:Y:S01]  /*2b160*/  ENDCOLLECTIVE ;  /* 0x000000000000791b */ /* 0x003fe20003800000 */
.L_x_2699:
[----:B------:R-:W-:Y:S02]  /*2b170*/  IMAD.MOV.U32 R13, RZ, RZ, R8 ;  /* 0x000000ffff0d7224 */ /* 0x000fe400078e0008 */
[----:B------:R-:W-:-:S07]  /*2b180*/  IMAD.MOV.U32 R3, RZ, RZ, R14 ;  /* 0x000000ffff037224 */ /* 0x000fce00078e000e */
[----:B------:R-:W-:Y:S05]  /*2b190*/  WARPSYNC.COLLECTIVE R15, `(.L_x_2700) ;  /* 0x000000000f087348 */ /* 0x000fea0003c00000 */
[----:B------:R0:W1:Y:S02]  /*2b1a0*/  SHFL.IDX P6, R14, R13, R12, R11 ;  /* 0x0000000c0d0e7389 */ /* 0x00006400000c000b */
[----:B01----:R-:W-:Y:S01]  /*2b1b0*/  ENDCOLLECTIVE ;  /* 0x000000000000791b */ /* 0x003fe20003800000 */
.L_x_2700:
[----:B------:R-:W-:Y:S02]  /*2b1c0*/  IMAD.MOV.U32 R13, RZ, RZ, R7 ;  /* 0x000000ffff0d7224 */ /* 0x000fe400078e0007 */
[----:B------:R-:W-:-:S07]  /*2b1d0*/  IMAD.MOV.U32 R4, RZ, RZ, R14 ;  /* 0x000000ffff047224 */ /* 0x000fce00078e000e */
[----:B------:R-:W-:Y:S05]  /*2b1e0*/  WARPSYNC.COLLECTIVE R15, `(.L_x_2701) ;  /* 0x000000000f087348 */ /* 0x000fea0003c00000 */
[----:B------:R0:W1:Y:S02]  /*2b1f0*/  SHFL.IDX P6, R14, R13, R12, R11 ;  /* 0x0000000c0d0e7389 */ /* 0x00006400000c000b */
[----:B01----:R-:W-:Y:S01]  /*2b200*/  ENDCOLLECTIVE ;  /* 0x000000000000791b */ /* 0x003fe20003800000 */
.L_x_2701:
[----:B------:R-:W-:Y:S05]  /*2b210*/  BRA `(.L_x_2702) ;  /* 0xfffffe2400807947 */ /* 0x000fea000383ffff */
.L_x_2455:
[----:B------:R-:W-:Y:S01]  /*2b220*/  BSSY B1, `(.L_x_2703) ;  /* 0x0000008000017945 */ /* 0x000fe20003800000 */
[----:B0-----:R-:W-:Y:S01]  /*2b230*/  IMAD.MOV.U32 R13, RZ, RZ, R6 ;  /* 0x000000ffff0d7224 */ /* 0x001fe200078e0006 */
[----:B------:R-:W-:Y:S01]  /*2b240*/  MOV R12, 0x2 ;  /* 0x00000002000c7802 */ /* 0x000fe20000000f00 */
[----:B------:R-:W-:Y:S02]  /*2b250*/  IMAD.MOV.U32 R11, RZ, RZ, 0x181f ;  /* 0x0000181fff0b7424 */ /* 0x000fe400078e00ff */
[----:B------:R-:W-:-:S07]  /*2b260*/  IMAD.MOV.U32 R15, RZ, RZ, -0x1 ;  /* 0xffffffffff0f7424 */ /* 0x000fce00078e00ff */
[----:B-12345:R-:W-:Y:S05]  /*2b270*/  WARPSYNC.COLLECTIVE R15, `(.L_x_2704) ;  /* 0x000000000f087348 */ /* 0x03efea0003c00000 */
[----:B----4-:R0:W4:Y:S02]  /*2b280*/  SHFL.IDX P6, R14, R13, R12, R11 ;  /* 0x0000000c0d0e7389 */ /* 0x01012400000c000b */
[----:B012345:R-:W-:Y:S01]  /*2b290*/  ENDCOLLECTIVE ;  /* 0x000000000000791b */ /* 0x03ffe20003800000 */
.L_x_2704:
[----:B------:R-:W-:Y:S05]  /*2b2a0*/  BSYNC B1 ;  /* 0x0000000000017941 */ /* 0x000fea0003800000 */
.L_x_2703:
        /* <DEDUP_REMOVED lines=8> */
.L_x_2705:
[----:B------:R-:W-:Y:S02]  /*2b330*/  IMAD.MOV.U32 R13, RZ, RZ, R8 ;  /* 0x000000ffff0d7224 */ /* 0x000fe400078e0008 */
[----:B------:R-:W-:-:S07]  /*2b340*/  IMAD.MOV.U32 R3, RZ, RZ, R14 ;  /* 0x000000ffff037224 */ /* 0x000fce00078e000e */
[----:B------:R-:W-:Y:S05]  /*2b350*/  WARPSYNC.COLLECTIVE R15, `(.L_x_2706) ;  /* 0x000000000f087348 */ /* 0x000fea0003c00000 */
[----:B------:R0:W1:Y:S02]  /*2b360*/  SHFL.IDX P6, R14, R13, R12, R11 ;  /* 0x0000000c0d0e7389 */ /* 0x00006400000c000b */
[----:B01----:R-:W-:Y:S01]  /*2b370*/  ENDCOLLECTIVE ;  /* 0x000000000000791b */ /* 0x003fe20003800000 */
.L_x_2706:
[----:B------:R-:W-:Y:S01]  /*2b380*/  IMAD.MOV.U32 R13, RZ, RZ, R7 ;  /* 0x000000ffff0d7224 */ /* 0x000fe200078e0007 */
[----:B------:R-:W-:-:S07]  /*2b390*/  MOV R4, R14 ;  /* 0x0000000e00047202 */ /* 0x000fce0000000f00 */
[----:B------:R-:W-:Y:S05]  /*2b3a0*/  WARPSYNC.COLLECTIVE R15, `(.L_x_2707) ;  /* 0x000000000f087348 */ /* 0x000fea0003c00000 */
[----:B------:R0:W1:Y:S02]  /*2b3b0*/  SHFL.IDX P6, R14, R13, R12, R11 ;  /* 0x0000000c0d0e7389 */ /* 0x00006400000c000b */
[----:B01----:R-:W-:Y:S01]  /*2b3c0*/  ENDCOLLECTIVE ;  /* 0x000000000000791b */ /* 0x003fe20003800000 */
.L_x_2707:
[----:B------:R-:W-:Y:S05]  /*2b3d0*/  BRA `(.L_x_2708) ;  /* 0xfffffe2400947947 */ /* 0x000fea000383ffff */
.L_x_2458:
[----:B------:R-:W-:Y:S01]  /*2b3e0*/  BSSY B1, `(.L_x_2709) ;  /* 0x0000008000017945 */ /* 0x000fe20003800000 */
[----:B------:R-:W-:Y:S02]  /*2b3f0*/  IMAD.MOV.U32 R13, RZ, RZ, R6 ;  /* 0x000000ffff0d7224 */ /* 0x000fe400078e0006 */
[----:B------:R-:W-:Y:S02]  /*2b400*/  IMAD.MOV.U32 R12, RZ, RZ, 0x3 ;  /* 0x00000003ff0c7424 */ /* 0x000fe400078e00ff */
[----:B------:R-:W-:Y:S02]  /*2b410*/  IMAD.MOV.U32 R11, RZ, RZ, 0x181f ;  /* 0x0000181fff0b7424 */ /* 0x000fe400078e00ff */
[----:B------:R-:W-:-:S07]  /*2b420*/  IMAD.MOV.U32 R15, RZ, RZ, -0x1 ;  /* 0xffffffffff0f7424 */ /* 0x000fce00078e00ff */
[----:B-12345:R-:W-:Y:S05]  /*2b430*/  WARPSYNC.COLLECTIVE R15, `(.L_x_2710) ;  /* 0x000000000f087348 */ /* 0x03efea0003c00000 */
[----:B----4-:R0:W4:Y:S02]  /*2b440*/  SHFL.IDX P6, R14, R13, R12, R11 ;  /* 0x0000000c0d0e7389 */ /* 0x01012400000c000b */
[----:B012345:R-:W-:Y:S01]  /*2b450*/  ENDCOLLECTIVE ;  /* 0x000000000000791b */ /* 0x03ffe20003800000 */
.L_x_2710:
[----:B------:R-:W-:Y:S05]  /*2b460*/  BSYNC B1 ;  /* 0x0000000000017941 */ /* 0x000fea0003800000 */
.L_x_2709:
[----:B------:R-:W-:Y:S01]  /*2b470*/  IMAD.MOV.U32 R13, RZ, RZ, R5 ;  /* 0x000000ffff0d7224 */ /* 0x000fe200078e0005 */
[----:B------:R-:W-:Y:S01]  /*2b480*/  MOV R15, 0xffffffff ;  /* 0xffffffff000f7802 */ /* 0x000fe20000000f00 */
[----:B------:R-:W-:Y:S02]  /*2b490*/  IMAD.MOV.U32 R12, RZ, RZ, 0x3 ;  /* 0x00000003ff0c7424 */ /* 0x000fe400078e00ff */
[----:B------:R-:W-:Y:S02]  /*2b4a0*/  IMAD.MOV.U32 R11, RZ, RZ, 0x181f ;  /* 0x0000181fff0b7424 */ /* 0x000fe400078e00ff */
[----:B------:R-:W-:-:S07]  /*2b4b0*/  IMAD.MOV.U32 R0, RZ, RZ, R14 ;  /* 0x000000ffff007224 */ /* 0x000fce00078e000e */
[----:B------:R-:W-:Y:S05]  /*2b4c0*/  WARPSYNC.COLLECTIVE R15, `(.L_x_2711) ;  /* 0x000000000f087348 */ /* 0x000fea0003c00000 */
[----:B------:R0:W1:Y:S02]  /*2b4d0*/  SHFL.IDX P6, R14, R13, R12, R11 ;  /* 0x0000000c0d0e7389 */ /* 0x00006400000c000b */
[----:B01----:R-:W-:Y:S01]  /*2b4e0*/  ENDCOLLECTIVE ;  /* 0x000000000000791b */ /* 0x003fe20003800000 */
.L_x_2711:
[----:B------:R-:W-:Y:S02]  /*2b4f0*/  IMAD.MOV.U32 R13, RZ, RZ, R8 ;  /* 0x000000ffff0d7224 */ /* 0x000fe400078e0008 */
[----:B------:R-:W-:-:S07]  /*2b500*/  IMAD.MOV.U32 R3, RZ, RZ, R14 ;  /* 0x000000ffff037224 */ /* 0x000fce00078e000e */
[----:B------:R-:W-:Y:S05]  /*2b510*/  WARPSYNC.COLLECTIVE R15, `(.L_x_2712) ;  /* 0x000000000f087348 */ /* 0x000fea0003c00000 */
[----:B------:R0:W1:Y:S02]  /*2b520*/  SHFL.IDX P6, R14, R13, R12, R11 ;  /* 0x0000000c0d0e7389 */ /* 0x00006400000c000b */
[----:B01----:R-:W-:Y:S01]  /*2b530*/  ENDCOLLECTIVE ;  /* 0x000000000000791b */ /* 0x003fe20003800000 */
.L_x_2712:
[----:B------:R-:W-:Y:S02]  /*2b540*/  IMAD.MOV.U32 R13, RZ, RZ, R7 ;  /* 0x000000ffff0d7224 */ /* 0x000fe400078e0007 */
[----:B------:R-:W-:-:S07]  /*2b550*/  IMAD.MOV.U32 R4, RZ, RZ, R14 ;  /* 0x000000ffff047224 */ /* 0x000fce00078e000e */
[----:B------:R-:W-:Y:S05]  /*2b560*/  WARPSYNC.COLLECTIVE R15, `(.L_x_2713) ;  /* 0x000000000f087348 */ /* 0x000fea0003c00000 */
[----:B------:R0:W1:Y:S02]  /*2b570*/  SHFL.IDX P6, R14, R13, R12, R11 ;  /* 0x0000000c0d0e7389 */ /* 0x00006400000c000b */
[----:B01----:R-:W-:Y:S01]  /*2b580*/  ENDCOLLECTIVE ;  /* 0x000000000000791b */ /* 0x003fe20003800000 */
.L_x_2713:
[----:B------:R-:W-:Y:S05]  /*2b590*/  BRA `(.L_x_2714) ;  /* 0xfffffe2400b07947 */ /* 0x000fea000383ffff */
.L_x_2462:
[----:B0-----:R0:W2:Y:S02]  /*2b5a0*/  SYNCS.PHASECHK.TRANS64.TRYWAIT P0, [R18+URZ+0x38800], R3 ;  /* 0x03880003120075a7 */ /* 0x0010a4000800017f */
[----:B--2---:R-:W-:Y:S05]  /*2b5b0*/  @!P0 NANOSLEEP.SYNCS 0x989680 ;  /* 0x009896800000895d */ /* 0x004fea0003900000 */
[----:B------:R-:W2:Y:S02]  /*2b5c0*/  @!P0 SYNCS.PHASECHK.TRANS64 P0, [R18+URZ+0x38800], R3 ;  /* 0x03880003120085a7 */ /* 0x000ea4000800007f */
[----:B--2---:R-:W-:Y:S05]  /*2b5d0*/  @!P0 BRA `(.L_x_2462) ;  /* 0xfffffffc00f08947 */ /* 0x004fea000383ffff */
[----:B------:R-:W-:Y:S05]  /*2b5e0*/  BRA `(.L_x_2715) ;  /* 0xfffffe2800307947 */ /* 0x000fea000383ffff */
.L_x_2478:
[----:B------:R-:W1:Y:S01]  /*2b5f0*/  LDC R57, c[0x0][0x3f4] ;  /* 0x0000fd00ff397b82 */ /* 0x000e620000000800 */
[----:B------:R-:W-:Y:S01]  /*2b600*/  BSSY B1, `(.L_x_2716) ;  /* 0x0000008000017945 */ /* 0x000fe20003800000 */
[----:B0-----:R-:W-:Y:S02]  /*2b610*/  IMAD.MOV.U32 R13, RZ, RZ, R10 ;  /* 0x000000ffff0d7224 */ /* 0x001fe400078e000a */
[----:B------:R-:W-:Y:S02]  /*2b620*/  IMAD.MOV.U32 R12, RZ, RZ, RZ ;  /* 0x000000ffff0c7224 */ /* 0x000fe400078e00ff */
[----:B------:R-:W-:Y:S02]  /*2b630*/  IMAD.MOV.U32 R11, RZ, RZ, 0x181f ;  /* 0x0000181fff0b7424 */ /* 0x000fe400078e00ff */
[----:B------:R-:W-:-:S07]  /*2b640*/  IMAD.MOV.U32 R15, RZ, RZ, -0x1 ;  /* 0xffffffffff0f7424 */ /* 0x000fce00078e00ff */
[----:B-1----:R-:W-:Y:S05]  /*2b650*/  WARPSYNC.COLLECTIVE R15, `(.L_x_2717) ;  /* 0x000000000f087348 */ /* 0x002fea0003c00000 */
[----:B------:R0:W2:Y:S02]  /*2b660*/  SHFL.IDX P6, R14, R13, R12, R11 ;  /* 0x0000000c0d0e7389 */ /* 0x0000a400000c000b */
[----:B012---:R-:W-:Y:S01]  /*2b670*/  ENDCOLLECTIVE ;  /* 0x000000000000791b */ /* 0x007fe20003800000 */
.L_x_2717:
[----:B------:R-:W-:Y:S05]  /*2b680*/  BSYNC B1 ;  /* 0x0000000000017941 */ /* 0x000fea0003800000 */
.L_x_2716:
[----:B------:R0:W5:Y:S01]  /*2b690*/  LDL R6, [R1+0x4] ;  /* 0x0000040001067983 */ /* 0x0001620000100800 */
[----:B------:R-:W-:Y:S01]  /*2b6a0*/  MOV R13, R51 ;  /* 0x00000033000d7202 */ /* 0x000fe20000000f00 */
[----:B------:R-:W-:Y:S01]  /*2b6b0*/  IMAD.MOV.U32 R12, RZ, RZ, RZ ;  /* 0x000000ffff0c7224 */ /* 0x000fe200078e00ff */
[----:B------:R-:W-:Y:S01]  /*2b6c0*/  ISETP.GE.AND P0, PT, R16, R57, PT ;  /* 0x000000391000720c */ /* 0x000fe20003f06270 */
[----:B------:R-:W-:Y:S02]  /*2b6d0*/  IMAD.MOV.U32 R11, RZ, RZ, 0x181f ;  /* 0x0000181fff0b7424 */ /* 0x000fe400078e00ff */
[----:B------:R-:W-:Y:S02]  /*2b6e0*/  IMAD.MOV.U32 R15, RZ, RZ, -0x1 ;  /* 0xffffffffff0f7424 */ /* 0x000fe400078e00ff */
[----:B0-----:R-:W-:-:S08]  /*2b6f0*/  IMAD.MOV.U32 R3, RZ, RZ, R14 ;  /* 0x000000ffff037224 */ /* 0x001fd000078e000e */
[----:B-----5:R-:W-:Y:S05]  /*2b700*/  WARPSYNC.COLLECTIVE R15, `(.L_x_2718) ;  /* 0x000000000f087348 */ /* 0x020fea0003c00000 */
[----:B------:R0:W1:Y:S02]  /*2b710*/  SHFL.IDX P6, R14, R13, R12, R11 ;  /* 0x0000000c0d0e7389 */ /* 0x00006400000c000b */
[----:B01---5:R-:W-:Y:S01]  /*2b720*/  ENDCOLLECTIVE ;  /* 0x000000000000791b */ /* 0x023fe20003800000 */
.L_x_2718:
[----:B------:R-:W-:Y:S02]  /*2b730*/  IMAD.MOV.U32 R13, RZ, RZ, R53 ;  /* 0x000000ffff0d7224 */ /* 0x000fe400078e0035 */
[----:B------:R-:W-:-:S07]  /*2b740*/  IMAD.MOV.U32 R5, RZ, RZ, R14 ;  /* 0x000000ffff057224 */ /* 0x000fce00078e000e */
[----:B------:R-:W-:Y:S05]  /*2b750*/  WARPSYNC.COLLECTIVE R15, `(.L_x_2719) ;  /* 0x000000000f087348 */ /* 0x000fea0003c00000 */
[----:B------:R0:W1:Y:S02]  /*2b760*/  SHFL.IDX P6, R14, R13, R12, R11 ;  /* 0x0000000c0d0e7389 */ /* 0x00006400000c000b */
[----:B01----:R-:W-:Y:S01]  /*2b770*/  ENDCOLLECTIVE ;  /* 0x000000000000791b */ /* 0x003fe20003800000 */
.L_x_2719:
[----:B------:R-:W-:Y:S02]  /*2b780*/  IMAD.MOV.U32 R13, RZ, RZ, R55 ;  /* 0x000000ffff0d7224 */ /* 0x000fe400078e0037 */
[----:B------:R-:W-:-:S07]  /*2b790*/  IMAD.MOV.U32 R7, RZ, RZ, R14 ;  /* 0x000000ffff077224 */ /* 0x000fce00078e000e */
[----:B------:R-:W-:Y:S05]  /*2b7a0*/  WARPSYNC.COLLECTIVE R15, `(.L_x_2720) ;  /* 0x000000000f087348 */ /* 0x000fea0003c00000 */
[----:B------:R0:W1:Y:S02]  /*2b7b0*/  SHFL.IDX P6, R14, R13, R12, R11 ;  /* 0x0000000c0d0e7389 */ /* 0x00006400000c000b */
[----:B01----:R-:W-:Y:S01]  /*2b7c0*/  ENDCOLLECTIVE ;  /* 0x000000000000791b */ /* 0x003fe20003800000 */
.L_x_2720:
[----:B------:R-:W-:-:S05]  /*2b7d0*/  IMAD R50, R6, R50, RZ ;  /* 0x0000003206327224 */ /* 0x000fca00078e02ff */
[----:B------:R-:W-:-:S13]  /*2b7e0*/  ISETP.GE.OR P1, PT, R59, R50, P0 ;  /* 0x000000323b00720c */ /* 0x000fda0000726670 */
[C---:B------:R-:W-:Y:S02]  /*2b7f0*/  @!P1 IADD3 R0, P2, R16.reuse, R5, RZ ;  /* 0x0000000510009210 */ /* 0x040fe40007f5e0ff */
[----:B------:R-:W-:Y:S02]  /*2b800*/  @!P1 IADD3 R14, P3, R16, R14, RZ ;  /* 0x0000000e100e9210 */ /* 0x000fe40007f7e0ff */
[----:B------:R-:W-:Y:S01]  /*2b810*/  @!P1 MOV R4, R0 ;  /* 0x0000000000049202 */ /* 0x000fe20000000f00 */
[--C-:B------:R-:W-:Y:S02]  /*2b820*/  @!P1 IMAD.X R5, R3, 0x1, R17.reuse, P2 ;  /* 0x0000000103059824 */ /* 0x100fe400010e0611 */
[----:B------:R-:W-:Y:S02]  /*2b830*/  @!P1 IMAD.X R3, R7, 0x1, R17, P3 ;  /* 0x0000000107039824 */ /* 0x000fe400018e0611 */
[----:B------:R-:W-:Y:S02]  /*2b840*/  @!P1 IMAD.MOV.U32 R26, RZ, RZ, R14 ;  /* 0x000000ffff1a9224 */ /* 0x000fe400078e000e */
[----:B------:R-:W-:Y:S01]  /*2b850*/  @!P1 IMAD.MOV.U32 R27, RZ, RZ, R3 ;  /* 0x000000ffff1b9224 */ /* 0x000fe200078e0003 */
[----:B------:R-:W5:Y:S04]  /*2b860*/  @!P1 LD.E.128 R4, desc[UR46][R4.64] ;  /* 0x0000002e04049980 */ /* 0x000f68000c101d00 */
[----:B------:R0:W5:Y:S01]  /*2b870*/  @!P1 LD.E.128 R36, desc[UR46][R26.64] ;  /* 0x0000002e1a249980 */ /* 0x000162000c101d00 */
[----:B------:R-:W-:Y:S01]  /*2b880*/  IMAD.MOV.U32 R13, RZ, RZ, R10 ;  /* 0x000000ffff0d7224 */ /* 0x000fe200078e000a */
[----:B------:R-:W-:Y:S01]  /*2b890*/  CS2R R32, SRZ ;  /* 0x0000000000207805 */ /* 0x000fe2000001ff00 */
[----:B------:R-:W-:Y:S01]  /*2b8a0*/  IMAD.MOV.U32 R12, RZ, RZ, 0x1 ;  /* 0x00000001ff0c7424 */ /* 0x000fe200078e00ff */
[----:B------:R-:W-:-:S02]  /*2b8b0*/  CS2R R28, SRZ ;  /* 0x00000000001c7805 */ /* 0x000fc4000001ff00 */
[----:B------:R-:W-:Y:S02]  /*2b8c0*/  CS2R R30, SRZ ;  /* 0x00000000001e7805 */ /* 0x000fe4000001ff00 */
[----:B------:R-:W-:-:S07]  /*2b8d0*/  CS2R R20, SRZ ;  /* 0x0000000000147805 */ /* 0x000fce000001ff00 */
[----:B0----5:R-:W-:Y:S05]  /*2b8e0*/  WARPSYNC.COLLECTIVE R15, `(.L_x_2721) ;  /* 0x000000000f087348 */ /* 0x021fea0003c00000 */
[----:B------:R1:W2:Y:S02]  /*2b8f0*/  SHFL.IDX P6, R14, R13, R12, R11 ;  /* 0x0000000c0d0e7389 */ /* 0x0002a400000c000b */
[----:B012--5:R-:W-:Y:S01]  /*2b900*/  ENDCOLLECTIVE ;  /* 0x000000000000791b */ /* 0x027fe20003800000 */
.L_x_2721:
[----:B------:R-:W-:Y:S02]  /*2b910*/  IMAD.MOV.U32 R13, RZ, RZ, R51 ;  /* 0x000000ffff0d7224 */ /* 0x000fe400078e0033 */
[----:B------:R-:W-:-:S07]  /*2b920*/  IMAD.MOV.U32 R3, RZ, RZ, R14 ;  /* 0x000000ffff037224 */ /* 0x000fce00078e000e */
[----:B------:R-:W-:Y:S05]  /*2b930*/  WARPSYNC.COLLECTIVE R15, `(.L_x_2722) ;  /* 0x000000000f087348 */ /* 0x000fea0003c00000 */
[----:B------:R0:W1:Y:S02]  /*2b940*/  SHFL.IDX P6, R14, R13, R12, R11 ;  /* 0x0000000c0d0e7389 */ /* 0x00006400000c000b */
[----:B01----:R-:W-:Y:S01]  /*2b950*/  ENDCOLLECTIVE ;  /* 0x000000000000791b */ /* 0x003fe20003800000 */
.L_x_2722:
[----:B------:R-:W-:Y:S02]  /*2b960*/  IMAD.MOV.U32 R13, RZ, RZ, R53 ;  /* 0x000000ffff0d7224 */ /* 0x000fe400078e0035 */
[----:B------:R-:W-:-:S07]  /*2b970*/  IMAD.MOV.U32 R9, RZ, RZ, R14 ;  /* 0x000000ffff097224 */ /* 0x000fce00078e000e */
[----:B------:R-:W-:Y:S05]  /*2b980*/  WARPSYNC.COLLECTIVE R15, `(.L_x_2723) ;  /* 0x000000000f087348 */ /* 0x000fea0003c00000 */
[----:B------:R0:W1:Y:S02]  /*2b990*/  SHFL.IDX P6, R14, R13, R12, R11 ;  /* 0x0000000c0d0e7389 */ /* 0x00006400000c000b */
[----:B01----:R-:W-:Y:S01]  /*2b9a0*/  ENDCOLLECTIVE ;  /* 0x000000000000791b */ /* 0x003fe20003800000 */
.L_x_2723:
[----:B------:R-:W-:Y:S01]  /*2b9b0*/  MOV R13, R55 ;  /* 0x00000037000d7202 */ /* 0x000fe20000000f00 */
[----:B------:R-:W-:-:S07]  /*2b9c0*/  IMAD.MOV.U32 R25, RZ, RZ, R14 ;  /* 0x000000ffff197224 */ /* 0x000fce00078e000e */
[----:B------:R-:W-:Y:S05]  /*2b9d0*/  WARPSYNC.COLLECTIVE R15, `(.L_x_2724) ;  /* 0x000000000f087348 */ /* 0x000fea0003c00000 */
[----:B------:R0:W1:Y:S02]  /*2b9e0*/  SHFL.IDX P6, R14, R13, R12, R11 ;  /* 0x0000000c0d0e7389 */ /* 0x00006400000c000b */
[----:B01----:R-:W-:Y:S01]  /*2b9f0*/  ENDCOLLECTIVE ;  /* 0x000000000000791b */ /* 0x003fe20003800000 */
.L_x_2724:
        /* <DEDUP_REMOVED lines=10> */
.L_x_2481:
        /* <DEDUP_REMOVED lines=8> */
.L_x_2727:
[----:B------:R-:W-:Y:S05]  /*2bb20*/  BSYNC B1 ;  /* 0x0000000000017941 */ /* 0x000fea0003800000 */
.L_x_2726:
        /* <DEDUP_REMOVED lines=9> */
.L_x_2728:
[----:B------:R-:W-:Y:S01]  /*2bbc0*/  ISETP.GE.OR P1, PT, R27, R50, P0 ;  /* 0x000000321b00720c */ /* 0x000fe20000726670 */
[----:B------:R-:W-:Y:S02]  /*2bbd0*/  IMAD.MOV.U32 R13, RZ, RZ, R53 ;  /* 0x000000ffff0d7224 */ /* 0x000fe400078e0035 */
[----:B------:R-:W-:-:S10]  /*2bbe0*/  IMAD.MOV.U32 R9, RZ, RZ, R14 ;  /* 0x000000ffff097224 */ /* 0x000fd400078e000e */
[----:B------:R-:W-:Y:S05]  /*2bbf0*/  WARPSYNC.COLLECTIVE R15, `(.L_x_2729) ;  /* 0x000000000f087348 */ /* 0x000fea0003c00000 */
[----:B------:R0:W1:Y:S02]  /*2bc00*/  SHFL.IDX P6, R14, R13, R12, R11 ;  /* 0x0000000c0d0e7389 */ /* 0x00006400000c000b */
[----:B01----:R-:W-:Y:S01]  /*2bc10*/  ENDCOLLECTIVE ;  /* 0x000000000000791b */ /* 0x003fe20003800000 */
.L_x_2729:
[----:B------:R-:W-:-:S05]  /*2bc20*/  @!P1 IADD3 R0, P2, R16, R9, RZ ;  /* 0x0000000910009210 */ /* 0x000fca0007f5e0ff */
[----:B------:R-:W-:Y:S02]  /*2bc30*/  @!P1 IMAD.X R9, R3, 0x1, R17, P2 ;  /* 0x0000000103099824 */ /* 0x000fe400010e0611 */
[----:B------:R-:W-:Y:S02]  /*2bc40*/  @!P1 IMAD.MOV.U32 R8, RZ, RZ, R0 ;  /* 0x000000ffff089224 */ /* 0x000fe400078e0000 */
[----:B------:R-:W-:Y:S01]  /*2bc50*/  IMAD.MOV.U32 R13, RZ, RZ, R55 ;  /* 0x000000ffff0d7224 */ /* 0x000fe200078e0037 */
[----:B------:R-:W-:-:S07]  /*2bc60*/  MOV R25, R14 ;  /* 0x0000000e00197202 */ /* 0x000fce0000000f00 */
[----:B------:R-:W-:Y:S05]  /*2bc70*/  WARPSYNC.COLLECTIVE R15, `(.L_x_2730) ;  /* 0x000000000f087348 */ /* 0x000fea0003c00000 */
[----:B------:R0:W1:Y:S02]  /*2bc80*/  SHFL.IDX P6, R14, R13, R12, R11 ;  /* 0x0000000c0d0e7389 */ /* 0x00006400000c000b */
[----:B01----:R-:W-:Y:S01]  /*2bc90*/  ENDCOLLECTIVE ;  /* 0x000000000000791b */ /* 0x003fe20003800000 */
.L_x_2730:
        /* <DEDUP_REMOVED lines=16> */
.L_x_2731:
[----:B------:R-:W-:Y:S01]  /*2bda0*/  IMAD.MOV.U32 R13, RZ, RZ, R51 ;  /* 0x000000ffff0d7224 */ /* 0x000fe200078e0033 */
[----:B------:R-:W-:-:S07]  /*2bdb0*/  MOV R3, R14 ;  /* 0x0000000e00037202 */ /* 0x000fce0000000f00 */
[----:B------:R-:W-:Y:S05]  /*2bdc0*/  WARPSYNC.COLLECTIVE R15, `(.L_x_2732) ;  /* 0x000000000f087348 */ /* 0x000fea0003c00000 */
[----:B------:R0:W1:Y:S02]  /*2bdd0*/  SHFL.IDX P6, R14, R13, R12, R11 ;  /* 0x0000000c0d0e7389 */ /* 0x00006400000c000b */
[----:B01----:R-:W-:Y:S01]  /*2bde0*/  ENDCOLLECTIVE ;  /* 0x000000000000791b */ /* 0x003fe20003800000 */
.L_x_2732:
[----:B------:R-:W-:Y:S02]  /*2bdf0*/  IMAD.MOV.U32 R13, RZ, RZ, R53 ;  /* 0x000000ffff0d7224 */ /* 0x000fe400078e0035 */
[----:B------:R-:W-:-:S07]  /*2be00*/  IMAD.MOV.U32 R51, RZ, RZ, R14 ;  /* 0x000000ffff337224 */ /* 0x000fce00078e000e */
[----:B------:R-:W-:Y:S05]  /*2be10*/  WARPSYNC.COLLECTIVE R15, `(.L_x_2733) ;  /* 0x000000000f087348 */ /* 0x000fea0003c00000 */
[----:B------:R0:W1:Y:S02]  /*2be20*/  SHFL.IDX P6, R14, R13, R12, R11 ;  /* 0x0000000c0d0e7389 */ /* 0x00006400000c000b */
[----:B01----:R-:W-:Y:S01]  /*2be30*/  ENDCOLLECTIVE ;  /* 0x000000000000791b */ /* 0x003fe20003800000 */
.L_x_2733:
[----:B------:R-:W-:Y:S02]  /*2be40*/  IMAD.MOV.U32 R13, RZ, RZ, R55 ;  /* 0x000000ffff0d7224 */ /* 0x000fe400078e0037 */
[----:B------:R-:W-:-:S07]  /*2be50*/  IMAD.MOV.U32 R53, RZ, RZ, R14 ;  /* 0x000000ffff357224 */ /* 0x000fce00078e000e */
[----:B------:R-:W-:Y:S05]  /*2be60*/  WARPSYNC.COLLECTIVE R15, `(.L_x_2734) ;  /* 0x000000000f087348 */ /* 0x000fea0003c00000 */
[----:B------:R0:W1:Y:S02]  /*2be70*/  SHFL.IDX P6, R14, R13, R12, R11 ;  /* 0x0000000c0d0e7389 */ /* 0x00006400000c000b */
[----:B01----:R-:W-:Y:S01]  /*2be80*/  ENDCOLLECTIVE ;  /* 0x000000000000791b */ /* 0x003fe20003800000 */
.L_x_2734:
        /* <DEDUP_REMOVED lines=10> */
.L_x_2485:
[----:B0-----:R0:W1:Y:S02]  /*2bf30*/  SYNCS.PHASECHK.TRANS64.TRYWAIT P4, [R18+URZ+0x38800], R3 ;  /* 0x03880003120075a7 */ /* 0x001064000808017f */
[----:B-1----:R-:W-:Y:S05]  /*2bf40*/  @!P4 NANOSLEEP.SYNCS 0x989680 ;  /* 0x009896800000c95d */ /* 0x002fea0003900000 */
[----:B------:R-:W1:Y:S02]  /*2bf50*/  @!P4 SYNCS.PHASECHK.TRANS64 P4, [R18+URZ+0x38800], R3 ;  /* 0x038800031200c5a7 */ /* 0x000e64000808007f */
[----:B-1----:R-:W-:Y:S05]  /*2bf60*/  @!P4 BRA `(.L_x_2485) ;  /* 0xfffffffc00f0c947 */ /* 0x002fea000383ffff */
[----:B------:R-:W-:Y:S05]  /*2bf70*/  BRA `(.L_x_2736) ;  /* 0xfffffe6400e07947 */ /* 0x000fea000383ffff */
.L_x_2495:
[----:B-1----:R1:W2:Y:S02]  /*2bf80*/  SYNCS.PHASECHK.TRANS64.TRYWAIT P0, [R4+URZ+0x38830], R3 ;  /* 0x03883003040075a7 */ /* 0x0022a4000800017f */
[----:B--2---:R-:W-:Y:S05]  /*2bf90*/  @!P0 NANOSLEEP.SYNCS 0x989680 ;  /* 0x009896800000895d */ /* 0x004fea0003900000 */
[----:B------:R-:W2:Y:S02]  /*2bfa0*/  @!P0 SYNCS.PHASECHK.TRANS64 P0, [R4+URZ+0x38830], R3 ;  /* 0x03883003040085a7 */ /* 0x000ea4000800007f */
[----:B--2---:R-:W-:Y:S05]  /*2bfb0*/  @!P0 BRA `(.L_x_2495) ;  /* 0xfffffffc00f08947 */ /* 0x004fea000383ffff */
[----:B------:R-:W-:Y:S05]  /*2bfc0*/  BRA `(.L_x_2494) ;  /* 0xfffffea800747947 */ /* 0x000fea000383ffff */
.L_x_2501:
[----:B-1----:R1:W2:Y:S02]  /*2bfd0*/  SYNCS.PHASECHK.TRANS64.TRYWAIT P3, [R3+URZ+0x38830], R0 ;  /* 0x03883000030075a7 */ /* 0x0022a4000806017f */
[----:B--2---:R-:W-:Y:S05]  /*2bfe0*/  @!P3 NANOSLEEP.SYNCS 0x989680 ;  /* 0x009896800000b95d */ /* 0x004fea0003900000 */
[----:B------:R-:W2:Y:S02]  /*2bff0*/  @!P3 SYNCS.PHASECHK.TRANS64 P3, [R3+URZ+0x38830], R0 ;  /* 0x038830000300b5a7 */ /* 0x000ea4000806007f */
[----:B--2---:R-:W-:Y:S05]  /*2c000*/  @!P3 BRA `(.L_x_2501) ;  /* 0xfffffffc00f0b947 */ /* 0x004fea000383ffff */
[----:B------:R-:W-:Y:S05]  /*2c010*/  BRA `(.L_x_2500) ;  /* 0xfffffed0003c7947 */ /* 0x000fea000383ffff */
.L_x_2505:
[----:B-1----:R1:W2:Y:S02]  /*2c020*/  SYNCS.PHASECHK.TRANS64.TRYWAIT P2, [R3+URZ+0x38850], R0 ;  /* 0x03885000030075a7 */ /* 0x0022a4000804017f */
[----:B--2---:R-:W-:Y:S05]  /*2c030*/  @!P2 NANOSLEEP.SYNCS 0x989680 ;  /* 0x009896800000a95d */ /* 0x004fea0003900000 */
[----:B------:R-:W2:Y:S02]  /*2c040*/  @!P2 SYNCS.PHASECHK.TRANS64 P2, [R3+URZ+0x38850], R0 ;  /* 0x038850000300a5a7 */ /* 0x000ea4000804007f */
[----:B--2---:R-:W-:Y:S05]  /*2c050*/  @!P2 BRA `(.L_x_2505) ;  /* 0xfffffffc00f0a947 */ /* 0x004fea000383ffff */
[----:B------:R-:W-:Y:S05]  /*2c060*/  BRA `(.L_x_2502) ;  /* 0xfffffed400487947 */ /* 0x000fea000383ffff */
.L_x_2513:
[----:B-1----:R1:W2:Y:S02]  /*2c070*/  SYNCS.PHASECHK.TRANS64.TRYWAIT P0, [R0+URZ+0x38830], R3 ;  /* 0x03883003000075a7 */ /* 0x0022a4000800017f */
[----:B--2---:R-:W-:Y:S05]  /*2c080*/  @!P0 NANOSLEEP.SYNCS 0x989680 ;  /* 0x009896800000895d */ /* 0x004fea0003900000 */
[----:B------:R-:W2:Y:S02]  /*2c090*/  @!P0 SYNCS.PHASECHK.TRANS64 P0, [R0+URZ+0x38830], R3 ;  /* 0x03883003000085a7 */ /* 0x000ea4000800007f */
[----:B--2---:R-:W-:Y:S05]  /*2c0a0*/  @!P0 BRA `(.L_x_2513) ;  /* 0xfffffffc00f08947 */ /* 0x004fea000383ffff */
[----:B------:R-:W-:Y:S05]  /*2c0b0*/  BRA `(.L_x_2512) ;  /* 0xfffffefc00ac7947 */ /* 0x000fea000383ffff */
.L_x_2517:
[----:B-1----:R1:W2:Y:S02]  /*2c0c0*/  SYNCS.PHASECHK.TRANS64.TRYWAIT P0, [R3+URZ+0x38850], R0 ;  /* 0x03885000030075a7 */ /* 0x0022a4000800017f */
[----:B--2---:R-:W-:Y:S05]  /*2c0d0*/  @!P0 NANOSLEEP.SYNCS 0x989680 ;  /* 0x009896800000895d */ /* 0x004fea0003900000 */
[----:B------:R-:W2:Y:S02]  /*2c0e0*/  @!P0 SYNCS.PHASECHK.TRANS64 P0, [R3+URZ+0x38850], R0 ;  /* 0x03885000030085a7 */ /* 0x000ea4000800007f */
[----:B--2---:R-:W-:Y:S05]  /*2c0f0*/  @!P0 BRA `(.L_x_2517) ;  /* 0xfffffffc00f08947 */ /* 0x004fea000383ffff */
[----:B------:R-:W-:Y:S05]  /*2c100*/  BRA `(.L_x_2514) ;  /* 0xffffff0000ac7947 */ /* 0x000fea000383ffff */
.L_x_2523:
[----:B-1----:R1:W2:Y:S02]  /*2c110*/  SYNCS.PHASECHK.TRANS64.TRYWAIT P0, [R12+URZ+0x38850], R7 ;  /* 0x038850070c0075a7 */ /* 0x0022a4000800017f */
[----:B--2---:R-:W-:Y:S05]  /*2c120*/  @!P0 NANOSLEEP.SYNCS 0x989680 ;  /* 0x009896800000895d */ /* 0x004fea0003900000 */
[----:B------:R-:W2:Y:S02]  /*2c130*/  @!P0 SYNCS.PHASECHK.TRANS64 P0, [R12+URZ+0x38850], R7 ;  /* 0x038850070c0085a7 */ /* 0x000ea4000800007f */
[----:B--2---:R-:W-:Y:S05]  /*2c140*/  @!P0 BRA `(.L_x_2523) ;  /* 0xfffffffc00f08947 */ /* 0x004fea000383ffff */
[----:B------:R-:W-:Y:S05]  /*2c150*/  BRA `(.L_x_2522) ;  /* 0xffffff2000847947 */ /* 0x000fea000383ffff */
.L_x_2527:
[----:B------:R-:W-:Y:S01]  /*2c160*/  SEL R51, R78, R55, P0 ;  /* 0x000000374e337207 */ /* 0x000fe20000000000 */
[----:B------:R-:W-:Y:S01]  /*2c170*/  IMAD.MOV.U32 R15, RZ, RZ, -0x1 ;  /* 0xffffffffff0f7424 */ /* 0x000fe200078e00ff */
[----:B------:R-:W-:Y:S02]  /*2c180*/  SEL R78, R55, R78, P0 ;  /* 0x0000004e374e7207 */ /* 0x000fe40000000000 */
[----:B------:R-:W-:Y:S02]  /*2c190*/  SEL R55, R82, R59, P0 ;  /* 0x0000003b52377207 */ /* 0x000fe40000000000 */
[----:B------:R-:W-:Y:S02]  /*2c1a0*/  SEL R82, R59, R82, P0 ;  /* 0x000000523b527207 */ /* 0x000fe40000000000 */
[----:B------:R-:W-:Y:S02]  /*2c1b0*/  SEL R25, R48, R49, P0 ;  /* 0x0000003130197207 */ /* 0x000fe40000000000 */
[----:B------:R-:W-:-:S02]  /*2c1c0*/  SEL R28, R49, R48, P0 ;  /* 0x00000030311c7207 */ /* 0x000fc40000000000 */
[----:B------:R-:W-:Y:S02]  /*2c1d0*/  SEL R59, R86, R11, P0 ;  /* 0x0000000b563b7207 */ /* 0x000fe40000000000 */
[----:B------:R-:W-:Y:S02]  /*2c1e0*/  SEL R37, R12, R125, P0 ;  /* 0x0000007d0c257207 */ /* 0x000fe40000000000 */
[----:B------:R-:W-:Y:S01]  /*2c1f0*/  SEL R48, R125, R12, P0 ;  /* 0x0000000c7d307207 */ /* 0x000fe20000000000 */
[----:B------:R-:W-:Y:S01]  /*2c200*/  IMAD.MOV.U32 R12, RZ, RZ, R0 ;  /* 0x000000ffff0c7224 */ /* 0x000fe200078e0000 */
[----:B------:R-:W-:Y:S01]  /*2c210*/  SEL R86, R11, R86, P0 ;  /* 0x000000560b567207 */ /* 0x000fe20000000000 */
[----:B------:R-:W-:Y:S01]  /*2c220*/  IMAD.MOV.U32 R11, RZ, RZ, 0x1c1f ;  /* 0x00001c1fff0b7424 */ /* 0x000fe200078e00ff */
[----:B------:R-:W-:Y:S02]  /*2c230*/  SEL R7, R32, R33, P0 ;  /* 0x0000002120077207 */ /* 0x000fe40000000000 */
[----:B------:R-:W-:-:S07]  /*2c240*/  SEL R8, R33, R32, P0 ;  /* 0x0000002021087207 */ /* 0x000fce0000000000 */
[----:B------:R-:W-:Y:S05]  /*2c250*/  WARPSYNC.COLLECTIVE R15, `(.L_x_2737) ;  /* 0x000000000f087348 */ /* 0x000fea0003c00000 */
[----:B------:R0:W1:Y:S02]  /*2c260*/  SHFL.IDX P6, R14, R13, R12, R11 ;  /* 0x0000000c0d0e7389 */ /* 0x00006400000c000b */
[----:B01----:R-:W-:Y:S01]  /*2c270*/  ENDCOLLECTIVE ;  /* 0x000000000000791b */ /* 0x003fe20003800000 */
.L_x_2737:
        /* <DEDUP_REMOVED lines=18> */
.L_x_2738:
        /* <DEDUP_REMOVED lines=19> */
.L_x_2739:
        /* <DEDUP_REMOVED lines=19> */
.L_x_2740:
        /* <DEDUP_REMOVED lines=19> */
.L_x_2741:
[----:B------:R-:W-:Y:S02]  /*2c730*/  SEL R4, R6, R3, P0 ;  /* 0x0000000306047207 */ /* 0x000fe40000000000 */
[----:B------:R-:W-:Y:S02]  /*2c740*/  SEL R8, R10, R7, P0 ;  /* 0x000000070a087207 */ /* 0x000fe40000000000 */
        /* <DEDUP_REMOVED lines=8> */
.L_x_2742:
[----:B------:R-:W-:Y:S02]  /*2c7d0*/  IMAD.MOV.U32 R13, RZ, RZ, R25 ;  /* 0x000000ffff0d7224 */ /* 0x000fe400078e0019 */
[----:B------:R-:W-:Y:S02]  /*2c7e0*/  IMAD.MOV.U32 R12, RZ, RZ, R0 ;  /* 0x000000ffff0c7224 */ /* 0x000fe400078e0000 */
[----:B------:R-:W-:-:S07]  /*2c7f0*/  IMAD.MOV.U32 R9, RZ, RZ, R14 ;  /* 0x000000ffff097224 */ /* 0x000fce00078e000e */
[----:B------:R-:W-:Y:S05]  /*2c800*/  WARPSYNC.COLLECTIVE R15, `(.L_x_2743) ;  /* 0x000000000f087348 */ /* 0x000fea0003c00000 */
[----:B------:R0:W1:Y:S02]  /*2c810*/  SHFL.IDX P6, R14, R13, R12, R11 ;  /* 0x0000000c0d0e7389 */ /* 0x00006400000c000b */
[----:B01----:R-:W-:Y:S01]  /*2c820*/  ENDCOLLECTIVE ;  /* 0x000000000000791b */ /* 0x003fe20003800000 */
.L_x_2743:
        /* <DEDUP_REMOVED lines=8> */
.L_x_2744:
[----:B------:R-:W-:Y:S01]  /*2c8b0*/  MOV R13, R27 ;  /* 0x0000001b000d7202 */ /* 0x000fe20000000f00 */
[----:B------:R-:W-:Y:S02]  /*2c8c0*/  IMAD.MOV.U32 R12, RZ, RZ, R0 ;  /* 0x000000ffff0c7224 */ /* 0x000fe400078e0000 */
[----:B------:R-:W-:-:S07]  /*2c8d0*/  IMAD.MOV.U32 R25, RZ, RZ, R14 ;  /* 0x000000ffff197224 */ /* 0x000fce00078e000e */
[----:B------:R-:W-:Y:S05]  /*2c8e0*/  WARPSYNC.COLLECTIVE R15, `(.L_x_2745) ;  /* 0x000000000f087348 */ /* 0x000fea0003c00000 */
[----:B------:R0:W1:Y:S02]  /*2c8f0*/  SHFL.IDX P6, R14, R13, R12, R11 ;  /* 0x0000000c0d0e7389 */ /* 0x00006400000c000b */
[----:B01----:R-:W-:Y:S01]  /*2c900*/  ENDCOLLECTIVE ;  /* 0x000000000000791b */ /* 0x003fe20003800000 */
.L_x_2745:
        /* <DEDUP_REMOVED lines=8> */
.L_x_2746:
[----:B------:R-:W-:Y:S02]  /*2c990*/  IMAD.MOV.U32 R13, RZ, RZ, R29 ;  /* 0x000000ffff0d7224 */ /* 0x000fe400078e001d */
[----:B------:R-:W-:Y:S02]  /*2c9a0*/  IMAD.MOV.U32 R12, RZ, RZ, R0 ;  /* 0x000000ffff0c7224 */ /* 0x000fe400078e0000 */
[----:B------:R-:W-:-:S07]  /*2c9b0*/  IMAD.MOV.U32 R27, RZ, RZ, R14 ;  /* 0x000000ffff1b7224 */ /* 0x000fce00078e000e */
[----:B------:R-:W-:Y:S05]  /*2c9c0*/  WARPSYNC.COLLECTIVE R15, `(.L_x_2747) ;  /* 0x000000000f087348 */ /* 0x000fea0003c00000 */
[----:B------:R0:W1:Y:S02]  /*2c9d0*/  SHFL.IDX P6, R14, R13, R12, R11 ;  /* 0x0000000c0d0e7389 */ /* 0x00006400000c000b */
[----:B01----:R-:W-:Y:S01]  /*2c9e0*/  ENDCOLLECTIVE ;  /* 0x000000000000791b */ /* 0x003fe20003800000 */
.L_x_2747:
        /* <DEDUP_REMOVED lines=8> */
.L_x_2748:
[----:B------:R-:W-:Y:S02]  /*2ca70*/  IMAD.MOV.U32 R13, RZ, RZ, R31 ;  /* 0x000000ffff0d7224 */ /* 0x000fe400078e001f */
[----:B------:R-:W-:Y:S02]  /*2ca80*/  IMAD.MOV.U32 R12, RZ, RZ, R0 ;  /* 0x000000ffff0c7224 */ /* 0x000fe400078e0000 */
[----:B------:R-:W-:-:S07]  /*2ca90*/  IMAD.MOV.U32 R29, RZ, RZ, R14 ;  /* 0x000000ffff1d7224 */ /* 0x000fce00078e000e */
[----:B------:R-:W-:Y:S05]  /*2caa0*/  WARPSYNC.COLLECTIVE R15, `(.L_x_2749) ;  /* 0x000000000f087348 */ /* 0x000fea0003c00000 */
[----:B------:R0:W1:Y:S02]  /*2cab0*/  SHFL.IDX P6, R14, R13, R12, R11 ;  /* 0x0000000c0d0e7389 */ /* 0x00006400000c000b */
[----:B01----:R-:W-:Y:S01]  /*2cac0*/  ENDCOLLECTIVE ;  /* 0x000000000000791b */ /* 0x003fe20003800000 */
.L_x_2749:
        /* <DEDUP_REMOVED lines=8> */
.L_x_2750:
[----:B------:R-:W-:Y:S02]  /*2cb50*/  IMAD.MOV.U32 R13, RZ, RZ, R33 ;  /* 0x000000ffff0d7224 */ /* 0x000fe400078e0021 */
[----:B------:R-:W-:Y:S02]  /*2cb60*/  IMAD.MOV.U32 R12, RZ, RZ, R0 ;  /* 0x000000ffff0c7224 */ /* 0x000fe400078e0000 */
[----:B------:R-:W-:-:S07]  /*2cb70*/  IMAD.MOV.U32 R40, RZ, RZ, R14 ;  /* 0x000000ffff287224 */ /* 0x000fce00078e000e */
[----:B------:R-:W-:Y:S05]  /*2cb80*/  WARPSYNC.COLLECTIVE R15, `(.L_x_2751) ;  /* 0x000000000f087348 */ /* 0x000fea0003c00000 */
[----:B------:R0:W1:Y:S02]  /*2cb90*/  SHFL.IDX P6, R14, R13, R12, R11 ;  /* 0x0000000c0d0e7389 */ /* 0x00006400000c000b */
[----:B01----:R-:W-:Y:S01]  /*2cba0*/  ENDCOLLECTIVE ;  /* 0x000000000000791b */ /* 0x003fe20003800000 */
.L_x_2751:
[----:B------:R-:W-:Y:S02]  /*2cbb0*/  IMAD.MOV.U32 R13, RZ, RZ, R42 ;  /* 0x000000ffff0d7224 */ /* 0x000fe400078e002a */
[----:B------:R-:W-:Y:S01]  /*2cbc0*/  IMAD.MOV.U32 R12, RZ, RZ, R5 ;  /* 0x000000ffff0c7224 */ /* 0x000fe200078e0005 */
[----:B------:R-:W-:-:S07]  /*2cbd0*/  MOV R33, R14 ;  /* 0x0000000e00217202 */ /* 0x000fce0000000f00 */
[----:B------:R-:W-:Y:S05]  /*2cbe0*/  WARPSYNC.COLLECTIVE R15, `(.L_x_2752) ;  /* 0x000000000f087348 */ /* 0x000fea0003c00000 */
[----:B------:R0:W1:Y:S02]  /*2cbf0*/  SHFL.IDX P6, R14, R13, R12, R11 ;  /* 0x0000000c0d0e7389 */ /* 0x00006400000c000b */
[----:B01----:R-:W-:Y:S01]  /*2cc00*/  ENDCOLLECTIVE ;  /* 0x000000000000791b */ /* 0x003fe20003800000 */
.L_x_2752:
[----:B------:R-:W-:Y:S02]  /*2cc10*/  IMAD.MOV.U32 R13, RZ, RZ, R35 ;  /* 0x000000ffff0d7224 */ /* 0x000fe400078e0023 */
[----:B------:R-:W-:Y:S02]  /*2cc20*/  IMAD.MOV.U32 R12, RZ, RZ, R0 ;  /* 0x000000ffff0c7224 */ /* 0x000fe400078e0000 */
[----:B------:R-:W-:-:S07]  /*2cc30*/  IMAD.MOV.U32 R42, RZ, RZ, R14 ;  /* 0x000000ffff2a7224 */ /* 0x000fce00078e000e */
[----:B------:R-:W-:Y:S05]  /*2cc40*/  WARPSYNC.COLLECTIVE R15, `(.L_x_2753) ;  /* 0x000000000f087348 */ /* 0x000fea0003c00000 */
[----:B------:R0:W1:Y:S02]  /*2cc50*/  SHFL.IDX P6, R14, R13, R12, R11 ;  /* 0x0000000c0d0e7389 */ /* 0x00006400000c000b */
[----:B01----:R-:W-:Y:S01]  /*2cc60*/  ENDCOLLECTIVE ;  /* 0x000000000000791b */ /* 0x003fe20003800000 */
.L_x_2753:
[----:B------:R-:W-:Y:S02]  /*2cc70*/  IMAD.MOV.U32 R13, RZ, RZ, R44 ;  /* 0x000000ffff0d7224 */ /* 0x000fe400078e002c */
[----:B------:R-:W-:Y:S02]  /*2cc80*/  IMAD.MOV.U32 R12, RZ, RZ, R5 ;  /* 0x000000ffff0c7224 */ /* 0x000fe400078e0005 */
[----:B------:R-:W-:-:S07]  /*2cc90*/  IMAD.MOV.U32 R46, RZ, RZ, R14 ;  /* 0x000000ffff2e7224 */ /* 0x000fce00078e000e */
[----:B------:R-:W-:Y:S05]  /*2cca0*/  WARPSYNC.COLLECTIVE R15, `(.L_x_2754) ;  /* 0x000000000f087348 */ /* 0x000fea0003c00000 */
[----:B------:R0:W1:Y:S02]  /*2ccb0*/  SHFL.IDX P6, R14, R13, R12, R11 ;  /* 0x0000000c0d0e7389 */ /* 0x00006400000c000b */
[----:B01----:R-:W-:Y:S01]  /*2ccc0*/  ENDCOLLECTIVE ;  /* 0x000000000000791b */ /* 0x003fe20003800000 */
.L_x_2754:
[----:B------:R-:W-:Y:S01]  /*2ccd0*/  MOV R13, R37 ;  /* 0x00000025000d7202 */ /* 0x000fe20000000f00 */
[----:B------:R-:W-:Y:S02]  /*2cce0*/  IMAD.MOV.U32 R12, RZ, RZ, R0 ;  /* 0x000000ffff0c7224 */ /* 0x000fe400078e0000 */
[----:B------:R-:W-:-:S07]  /*2ccf0*/  IMAD.MOV.U32 R35, RZ, RZ, R14 ;  /* 0x000000ffff237224 */ /* 0x000fce00078e000e */
[----:B------:R-:W-:Y:S05]  /*2cd00*/  WARPSYNC.COLLECTIVE R15, `(.L_x_2755) ;  /* 0x000000000f087348 */ /* 0x000fea0003c00000 */
[----:B------:R0:W1:Y:S02]  /*2cd10*/  SHFL.IDX P6, R14, R13, R12, R11 ;  /* 0x0000000c0d0e7389 */ /* 0x00006400000c000b */
[----:B01----:R-:W-:Y:S01]  /*2cd20*/  ENDCOLLECTIVE ;  /* 0x000000000000791b */ /* 0x003fe20003800000 */
.L_x_2755:
        /* <DEDUP_REMOVED lines=8> */
.L_x_2756:
[----:B------:R-:W-:Y:S02]  /*2cdb0*/  IMAD.MOV.U32 R13, RZ, RZ, R39 ;  /* 0x000000ffff0d7224 */ /* 0x000fe400078e0027 */
[----:B------:R-:W-:Y:S02]  /*2cdc0*/  IMAD.MOV.U32 R12, RZ, RZ, R0 ;  /* 0x000000ffff0c7224 */ /* 0x000fe400078e0000 */
[----:B------:R-:W-:-:S07]  /*2cdd0*/  IMAD.MOV.U32 R37, RZ, RZ, R14 ;  /* 0x000000ffff257224 */ /* 0x000fce00078e000e */
[----:B------:R-:W-:Y:S05]  /*2cde0*/  WARPSYNC.COLLECTIVE R15, `(.L_x_2757) ;  /* 0x000000000f087348 */ /* 0x000fea0003c00000 */
[----:B------:R0:W1:Y:S02]  /*2cdf0*/  SHFL.IDX P6, R14, R13, R12, R11 ;  /* 0x0000000c0d0e7389 */ /* 0x00006400000c000b */
[----:B01----:R-:W-:Y:S01]  /*2ce00*/  ENDCOLLECTIVE ;  /* 0x000000000000791b */ /* 0x003fe20003800000 */
.L_x_2757:
        /* <DEDUP_REMOVED lines=8> */
.L_x_2758:
[----:B------:R-:W-:Y:S02]  /*2ce90*/  IMAD.MOV.U32 R13, RZ, RZ, R41 ;  /* 0x000000ffff0d7224 */ /* 0x000fe400078e0029 */
[----:B------:R-:W-:Y:S02]  /*2cea0*/  IMAD.MOV.U32 R12, RZ, RZ, R0 ;  /* 0x000000ffff0c7224 */ /* 0x000fe400078e0000 */
[----:B------:R-:W-:-:S07]  /*2ceb0*/  IMAD.MOV.U32 R39, RZ, RZ, R14 ;  /* 0x000000ffff277224 */ /* 0x000fce00078e000e */
[----:B------:R-:W-:Y:S05]  /*2cec0*/  WARPSYNC.COLLECTIVE R15, `(.L_x_2759) ;  /* 0x000000000f087348 */ /* 0x000fea0003c00000 */
[----:B------:R0:W1:Y:S02]  /*2ced0*/  SHFL.IDX P6, R14, R13, R12, R11 ;  /* 0x0000000c0d0e7389 */ /* 0x00006400000c000b */
[----:B01----:R-:W-:Y:S01]  /*2cee0*/  ENDCOLLECTIVE ;  /* 0x000000000000791b */ /* 0x003fe20003800000 */
.L_x_2759:
        /* <DEDUP_REMOVED lines=8> */
.L_x_2760:
[----:B------:R-:W-:Y:S02]  /*2cf70*/  IMAD.MOV.U32 R13, RZ, RZ, R43 ;  /* 0x000000ffff0d7224 */ /* 0x000fe400078e002b */
[----:B------:R-:W-:Y:S02]  /*2cf80*/  IMAD.MOV.U32 R12, RZ, RZ, R0 ;  /* 0x000000ffff0c7224 */ /* 0x000fe400078e0000 */
[----:B------:R-:W-:-:S07]  /*2cf90*/  IMAD.MOV.U32 R41, RZ, RZ, R14 ;  /* 0x000000ffff297224 */ /* 0x000fce00078e000e */
[----:B------:R-:W-:Y:S05]  /*2cfa0*/  WARPSYNC.COLLECTIVE R15, `(.L_x_2761) ;  /* 0x000000000f087348 */ /* 0x000fea0003c00000 */
[----:B------:R0:W1:Y:S02]  /*2cfb0*/  SHFL.IDX P6, R14, R13, R12, R11 ;  /* 0x0000000c0d0e7389 */ /* 0x00006400000c000b */
[----:B01----:R-:W-:Y:S01]  /*2cfc0*/  ENDCOLLECTIVE ;  /* 0x000000000000791b */ /* 0x003fe20003800000 */
.L_x_2761:
        /* <DEDUP_REMOVED lines=8> */
.L_x_2762:
[----:B------:R-:W-:Y:S02]  /*2d050*/  IMAD.MOV.U32 R13, RZ, RZ, R45 ;  /* 0x000000ffff0d7224 */ /* 0x000fe400078e002d */
[----:B------:R-:W-:Y:S02]  /*2d060*/  IMAD.MOV.U32 R12, RZ, RZ, R0 ;  /* 0x000000ffff0c7224 */ /* 0x000fe400078e0000 */
[----:B------:R-:W-:-:S07]  /*2d070*/  IMAD.MOV.U32 R43, RZ, RZ, R14 ;  /* 0x000000ffff2b7224 */ /* 0x000fce00078e000e */
[----:B------:R-:W-:Y:S05]  /*2d080*/  WARPSYNC.COLLECTIVE R15, `(.L_x_2763) ;  /* 0x000000000f087348 */ /* 0x000fea0003c00000 */
[----:B------:R0:W1:Y:S02]  /*2d090*/  SHFL.IDX P6, R14, R13, R12, R11 ;  /* 0x0000000c0d0e7389 */ /* 0x00006400000c000b */
[----:B01----:R-:W-:Y:S01]  /*2d0a0*/  ENDCOLLECTIVE ;  /* 0x000000000000791b */ /* 0x003fe20003800000 */
.L_x_2763:
        /* <DEDUP_REMOVED lines=8> */
.L_x_2764:
[----:B------:R-:W-:Y:S01]  /*2d130*/  MOV R13, R47 ;  /* 0x0000002f000d7202 */ /* 0x000fe20000000f00 */
[----:B------:R-:W-:Y:S02]  /*2d140*/  IMAD.MOV.U32 R12, RZ, RZ, R0 ;  /* 0x000000ffff0c7224 */ /* 0x000fe400078e0000 */
[----:B------:R-:W-:-:S07]  /*2d150*/  IMAD.MOV.U32 R45, RZ, RZ, R14 ;  /* 0x000000ffff2d7224 */ /* 0x000fce00078e000e */
[----:B------:R-:W-:Y:S05]  /*2d160*/  WARPSYNC.COLLECTIVE R15, `(.L_x_2765) ;  /* 0x000000000f087348 */ /* 0x000fea0003c00000 */
[----:B------:R0:W1:Y:S02]  /*2d170*/  SHFL.IDX P6, R14, R13, R12, R11 ;  /* 0x0000000c0d0e7389 */ /* 0x00006400000c000b */
[----:B01----:R-:W-:Y:S01]  /*2d180*/  ENDCOLLECTIVE ;  /* 0x000000000000791b */ /* 0x003fe20003800000 */
.L_x_2765:
        /* <DEDUP_REMOVED lines=8> */
.L_x_2766:
[----:B------:R-:W-:Y:S02]  /*2d210*/  IMAD.MOV.U32 R13, RZ, RZ, R49 ;  /* 0x000000ffff0d7224 */ /* 0x000fe400078e0031 */
[----:B------:R-:W-:Y:S02]  /*2d220*/  IMAD.MOV.U32 R12, RZ, RZ, R0 ;  /* 0x000000ffff0c7224 */ /* 0x000fe400078e0000 */
[----:B------:R-:W-:-:S07]  /*2d230*/  IMAD.MOV.U32 R47, RZ, RZ, R14 ;  /* 0x000000ffff2f7224 */ /* 0x000fce00078e000e */
[----:B------:R-:W-:Y:S05]  /*2d240*/  WARPSYNC.COLLECTIVE R15, `(.L_x_2767) ;  /* 0x000000000f087348 */ /* 0x000fea0003c00000 */
[----:B------:R0:W1:Y:S02]  /*2d250*/  SHFL.IDX P6, R14, R13, R12, R11 ;  /* 0x0000000c0d0e7389 */ /* 0x00006400000c000b */
[----:B01----:R-:W-:Y:S01]  /*2d260*/  ENDCOLLECTIVE ;  /* 0x000000000000791b */ /* 0x003fe20003800000 */
.L_x_2767:
        /* <DEDUP_REMOVED lines=8> */
.L_x_2768:
[----:B------:R-:W-:Y:S02]  /*2d2f0*/  IMAD.MOV.U32 R13, RZ, RZ, R51 ;  /* 0x000000ffff0d7224 */ /* 0x000fe400078e0033 */
[----:B------:R-:W-:Y:S02]  /*2d300*/  IMAD.MOV.U32 R12, RZ, RZ, R0 ;  /* 0x000000ffff0c7224 */ /* 0x000fe400078e0000 */
[----:B------:R-:W-:-:S07]  /*2d310*/  IMAD.MOV.U32 R49, RZ, RZ, R14 ;  /* 0x000000ffff317224 */ /* 0x000fce00078e000e */
[----:B------:R-:W-:Y:S05]  /*2d320*/  WARPSYNC.COLLECTIVE R15, `(.L_x_2769) ;  /* 0x000000000f087348 */ /* 0x000fea0003c00000 */
[----:B------:R0:W1:Y:S02]  /*2d330*/  SHFL.IDX P6, R14, R13, R12, R11 ;  /* 0x0000000c0d0e7389 */ /* 0x00006400000c000b */
[----:B01----:R-:W-:Y:S01]  /*2d340*/  ENDCOLLECTIVE ;  /* 0x000000000000791b */ /* 0x003fe20003800000 */
.L_x_2769:
        /* <DEDUP_REMOVED lines=8> */
.L_x_2770:
[----:B------:R-:W-:Y:S02]  /*2d3d0*/  IMAD.MOV.U32 R13, RZ, RZ, R53 ;  /* 0x000000ffff0d7224 */ /* 0x000fe400078e0035 */
[----:B------:R-:W-:Y:S02]  /*2d3e0*/  IMAD.MOV.U32 R12, RZ, RZ, R0 ;  /* 0x000000ffff0c7224 */ /* 0x000fe400078e0000 */
[----:B------:R-:W-:-:S07]  /*2d3f0*/  IMAD.MOV.U32 R78, RZ, RZ, R14 ;  /* 0x000000ffff4e7224 */ /* 0x000fce00078e000e */
[----:B------:R-:W-:Y:S05]  /*2d400*/  WARPSYNC.COLLECTIVE R15, `(.L_x_2771) ;  /* 0x000000000f087348 */ /* 0x000fea0003c00000 */
[----:B------:R0:W1:Y:S02]  /*2d410*/  SHFL.IDX P6, R14, R13, R12, R11 ;  /* 0x0000000c0d0e7389 */ /* 0x00006400000c000b */
[----:B01----:R-:W-:Y:S01]  /*2d420*/  ENDCOLLECTIVE ;  /* 0x000000000000791b */ /* 0x003fe20003800000 */
.L_x_2771:
[----:B------:R-:W-:Y:S01]  /*2d430*/  SEL R7, R78, R51, P0 ;  /* 0x000000334e077207 */ /* 0x000fe20000000000 */
[----:B------:R-:W-:Y:S02]  /*2d440*/  IMAD.MOV.U32 R13, RZ, RZ, R80 ;  /* 0x000000ffff0d7224 */ /* 0x000fe400078e0050 */
[----:B------:R-:W-:Y:S01]  /*2d450*/  IMAD.MOV.U32 R12, RZ, RZ, R5 ;  /* 0x000000ffff0c7224 */ /* 0x000fe200078e0005 */
[----:B------:R-:W-:-:S07]  /*2d460*/  MOV R53, R14 ;  /* 0x0000000e00357202 */ /* 0x000fce0000000f00 */
[----:B------:R-:W-:Y:S05]  /*2d470*/  WARPSYNC.COLLECTIVE R15, `(.L_x_2772) ;  /* 0x000000000f087348 */ /* 0x000fea0003c00000 */
[----:B------:R0:W1:Y:S02]  /*2d480*/  SHFL.IDX P6, R14, R13, R12, R11 ;  /* 0x0000000c0d0e7389 */ /* 0x00006400000c000b */
[----:B01----:R-:W-:Y:S01]  /*2d490*/  ENDCOLLECTIVE ;  /* 0x000000000000791b */ /* 0x003fe20003800000 */
.L_x_2772:
[----:B------:R-:W-:Y:S02]  /*2d4a0*/  IMAD.MOV.U32 R13, RZ, RZ, R55 ;  /* 0x000000ffff0d7224 */ /* 0x000fe400078e0037 */
[----:B------:R-:W-:Y:S02]  /*2d4b0*/  IMAD.MOV.U32 R12, RZ, RZ, R0 ;  /* 0x000000ffff0c7224 */ /* 0x000fe400078e0000 */
[----:B------:R-:W-:-:S07]  /*2d4c0*/  IMAD.MOV.U32 R80, RZ, RZ, R14 ;  /* 0x000000ffff507224 */ /* 0x000fce00078e000e */
[----:B------:R-:W-:Y:S05]  /*2d4d0*/  WARPSYNC.COLLECTIVE R15, `(.L_x_2773) ;  /* 0x000000000f087348 */ /* 0x000fea0003c00000 */
[----:B------:R0:W1:Y:S02]  /*2d4e0*/  SHFL.IDX P6, R14, R13, R12, R11 ;  /* 0x0000000c0d0e7389 */ /* 0x00006400000c000b */
[----:B01----:R-:W-:Y:S01]  /*2d4f0*/  ENDCOLLECTIVE ;  /* 0x000000000000791b */ /* 0x003fe20003800000 */
.L_x_2773:
[----:B------:R-:W-:Y:S01]  /*2d500*/  SEL R9, R53, R80, P0 ;  /* 0x0000005035097207 */ /* 0x000fe20000000000 */
[----:B------:R-:W-:Y:S02]  /*2d510*/  IMAD.MOV.U32 R13, RZ, RZ, R82 ;  /* 0x000000ffff0d7224 */ /* 0x000fe400078e0052 */
[----:B------:R-:W-:Y:S02]  /*2d520*/  IMAD.MOV.U32 R12, RZ, RZ, R5 ;  /* 0x000000ffff0c7224 */ /* 0x000fe400078e0005 */
[----:B------:R-:W-:-:S07]  /*2d530*/  IMAD.MOV.U32 R55, RZ, RZ, R14 ;  /* 0x000000ffff377224 */ /* 0x000fce00078e000e */
[----:B------:R-:W-:Y:S05]  /*2d540*/  WARPSYNC.COLLECTIVE R15, `(.L_x_2774) ;  /* 0x000000000f087348 */ /* 0x000fea0003c00000 */
[----:B------:R0:W1:Y:S02]  /*2d550*/  SHFL.IDX P6, R14, R13, R12, R11 ;  /* 0x0000000c0d0e7389 */ /* 0x00006400000c000b */
[----:B01----:R-:W-:Y:S01]  /*2d560*/  ENDCOLLECTIVE ;  /* 0x000000000000791b */ /* 0x003fe20003800000 */
.L_x_2774:
[----:B------:R-:W-:Y:S01]  /*2d570*/  MOV R13, R57 ;  /* 0x00000039000d7202 */ /* 0x000fe20000000f00 */
[----:B------:R-:W-:Y:S02]  /*2d580*/  IMAD.MOV.U32 R12, RZ, RZ, R0 ;  /* 0x000000ffff0c7224 */ /* 0x000fe400078e0000 */
[----:B------:R-:W-:-:S07]  /*2d590*/  IMAD.MOV.U32 R82, RZ, RZ, R14 ;  /* 0x000000ffff527224 */ /* 0x000fce00078e000e */
[----:B------:R-:W-:Y:S05]  /*2d5a0*/  WARPSYNC.COLLECTIVE R15, `(.L_x_2775) ;  /* 0x000000000f087348 */ /* 0x000fea0003c00000 */
[----:B------:R0:W1:Y:S02]  /*2d5b0*/  SHFL.IDX P6, R14, R13, R12, R11 ;  /* 0x0000000c0d0e7389 */ /* 0x00006400000c000b */
[----:B01----:R-:W-:Y:S01]  /*2d5c0*/  ENDCOLLECTIVE ;  /* 0x000000000000791b */ /* 0x003fe20003800000 */
.L_x_2775:
        /* <DEDUP_REMOVED lines=8> */
.L_x_2776:
[----:B------:R-:W-:Y:S02]  /*2d650*/  IMAD.MOV.U32 R13, RZ, RZ, R59 ;  /* 0x000000ffff0d7224 */ /* 0x000fe400078e003b */
[----:B------:R-:W-:Y:S02]  /*2d660*/  IMAD.MOV.U32 R12, RZ, RZ, R0 ;  /* 0x000000ffff0c7224 */ /* 0x000fe400078e0000 */
[----:B------:R-:W-:-:S07]  /*2d670*/  IMAD.MOV.U32 R84, RZ, RZ, R14 ;  /* 0x000000ffff547224 */ /* 0x000fce00078e000e */
[----:B------:R-:W-:Y:S05]  /*2d680*/  WARPSYNC.COLLECTIVE R15, `(.L_x_2777) ;  /* 0x000000000f087348 */ /* 0x000fea0003c00000 */
[----:B------:R0:W1:Y:S02]  /*2d690*/  SHFL.IDX P6, R14, R13, R12, R11 ;  /* 0x0000000c0d0e7389 */ /* 0x00006400000c000b */
[----:B01----:R-:W-:Y:S01]  /*2d6a0*/  ENDCOLLECTIVE ;  /* 0x000000000000791b */ /* 0x003fe20003800000 */
.L_x_2777:
[----:B------:R-:W-:Y:S01]  /*2d6b0*/  SEL R29, R57, R84, P0 ;  /* 0x00000054391d7207 */ /* 0x000fe20000000000 */
[----:B------:R-:W-:Y:S01]  /*2d6c0*/  IMAD.MOV.U32 R13, RZ, RZ, R86 ;  /* 0x000000ffff0d7224 */ /* 0x000fe200078e0056 */
[----:B------:R-:W-:Y:S01]  /*2d6d0*/  MOV R12, R5 ;  /* 0x00000005000c7202 */ /* 0x000fe20000000f00 */
[----:B------:R-:W-:-:S07]  /*2d6e0*/  IMAD.MOV.U32 R59, RZ, RZ, R14 ;  /* 0x000000ffff3b7224 */ /* 0x000fce00078e000e */
[----:B------:R-:W-:Y:S05]  /*2d6f0*/  WARPSYNC.COLLECTIVE R15, `(.L_x_2778) ;  /* 0x000000000f087348 */ /* 0x000fea0003c00000 */
[----:B------:R0:W1:Y:S02]  /*2d700*/  SHFL.IDX P6, R14, R13, R12, R11 ;  /* 0x0000000c0d0e7389 */ /* 0x00006400000c000b */
[----:B01----:R-:W-:Y:S01]  /*2d710*/  ENDCOLLECTIVE ;  /* 0x000000000000791b */ /* 0x003fe20003800000 */
.L_x_2778:
[----:B------:R-:W-:Y:S02]  /*2d720*/  IMAD.MOV.U32 R13, RZ, RZ, R61 ;  /* 0x000000ffff0d7224 */ /* 0x000fe400078e003d */
[----:B------:R-:W-:Y:S02]  /*2d730*/  IMAD.MOV.U32 R12, RZ, RZ, R0 ;  /* 0x000000ffff0c7224 */ /* 0x000fe400078e0000 */
[----:B------:R-:W-:-:S07]  /*2d740*/  IMAD.MOV.U32 R86, RZ, RZ, R14 ;  /* 0x000000ffff567224 */ /* 0x000fce00078e000e */
[----:B------:R-:W-:Y:S05]  /*2d750*/  WARPSYNC.COLLECTIVE R15, `(.L_x_2779) ;  /* 0x000000000f087348 */ /* 0x000fea0003c00000 */
[----:B------:R0:W1:Y:S02]  /*2d760*/  SHFL.IDX P6, R14, R13, R12, R11 ;  /* 0x0000000c0d0e7389 */ /* 0x00006400000c000b */
[----:B01----:R-:W-:Y:S01]  /*2d770*/  ENDCOLLECTIVE ;  /* 0x000000000000791b */ /* 0x003fe20003800000 */
.L_x_2779:
[----:B------:R-:W-:Y:S01]  /*2d780*/  SEL R35, R86, R59, P0 ;  /* 0x0000003b56237207 */ /* 0x000fe20000000000 */
[----:B------:R-:W-:Y:S02]  /*2d790*/  IMAD.MOV.U32 R13, RZ, RZ, R88 ;  /* 0x000000ffff0d7224 */ /* 0x000fe400078e0058 */
[----:B------:R-:W-:Y:S02]  /*2d7a0*/  IMAD.MOV.U32 R12, RZ, RZ, R5 ;  /* 0x000000ffff0c7224 */ /* 0x000fe400078e0005 */
[----:B------:R-:W-:-:S07]  /*2d7b0*/  IMAD.MOV.U32 R61, RZ, RZ, R14 ;  /* 0x000000ffff3d7224 */ /* 0x000fce00078e000e */
[----:B------:R-:W-:Y:S05]  /*2d7c0*/  WARPSYNC.COLLECTIVE R15, `(.L_x_2780) ;  /* 0x000000000f087348 */ /* 0x000fea0003c00000 */
[----:B------:R0:W1:Y:S02]  /*2d7d0*/  SHFL.IDX P6, R14, R13, R12, R11 ;  /* 0x0000000c0d0e7389 */ /* 0x00006400000c000b */
[----:B01----:R-:W-:Y:S01]  /*2d7e0*/  ENDCOLLECTIVE ;  /* 0x000000000000791b */ /* 0x003fe20003800000 */
.L_x_2780:
[----:B------:R-:W-:Y:S02]  /*2d7f0*/  IMAD.MOV.U32 R13, RZ, RZ, R63 ;  /* 0x000000ffff0d7224 */ /* 0x000fe400078e003f */
[----:B------:R-:W-:Y:S02]  /*2d800*/  IMAD.MOV.U32 R12, RZ, RZ, R0 ;  /* 0x000000ffff0c7224 */ /* 0x000fe400078e0000 */
[----:B------:R-:W-:-:S07]  /*2d810*/  IMAD.MOV.U32 R88, RZ, RZ, R14 ;  /* 0x000000ffff587224 */ /* 0x000fce00078e000e */
[----:B------:R-:W-:Y:S05]  /*2d820*/  WARPSYNC.COLLECTIVE R15, `(.L_x_2781) ;  /* 0x000000000f087348 */ /* 0x000fea0003c00000 */
[----:B------:R0:W1:Y:S02]  /*2d830*/  SHFL.IDX P6, R14, R13, R12, R11 ;  /* 0x0000000c0d0e7389 */ /* 0x00006400000c000b */
[----:B01----:R-:W-:Y:S01]  /*2d840*/  ENDCOLLECTIVE ;  /* 0x000000000000791b */ /* 0x003fe20003800000 */
.L_x_2781:
        /* <DEDUP_REMOVED lines=8> */
.L_x_2782:
[----:B------:R-:W-:Y:S02]  /*2d8d0*/  IMAD.MOV.U32 R13, RZ, RZ, R65 ;  /* 0x000000ffff0d7224 */ /* 0x000fe400078e0041 */
[----:B------:R-:W-:Y:S02]  /*2d8e0*/  IMAD.MOV.U32 R12, RZ, RZ, R0 ;  /* 0x000000ffff0c7224 */ /* 0x000fe400078e0000 */
[----:B------:R-:W-:-:S07]  /*2d8f0*/  IMAD.MOV.U32 R90, RZ, RZ, R14 ;  /* 0x000000ffff5a7224 */ /* 0x000fce00078e000e */
[----:B------:R-:W-:Y:S05]  /*2d900*/  WARPSYNC.COLLECTIVE R15, `(.L_x_2783) ;  /* 0x000000000f087348 */ /* 0x000fea0003c00000 */
[----:B------:R0:W1:Y:S02]  /*2d910*/  SHFL.IDX P6, R14, R13, R12, R11 ;  /* 0x0000000c0d0e7389 */ /* 0x00006400000c000b */
[----:B01----:R-:W-:Y:S01]  /*2d920*/  ENDCOLLECTIVE ;  /* 0x000000000000791b */ /* 0x003fe20003800000 */
.L_x_2783:
[----:B------:R-:W-:Y:S02]  /*2d930*/  IMAD.MOV.U32 R13, RZ, RZ, R92 ;  /* 0x000000ffff0d7224 */ /* 0x000fe400078e005c */
[----:B------:R-:W-:Y:S02]  /*2d940*/  IMAD.MOV.U32 R12, RZ, RZ, R5 ;  /* 0x000000ffff0c7224 */ /* 0x000fe400078e0005 */
[----:B------:R-:W-:-:S07]  /*2d950*/  IMAD.MOV.U32 R65, RZ, RZ, R14 ;  /* 0x000000ffff417224 */ /* 0x000fce00078e000e */
[----:B------:R-:W-:Y:S05]  /*2d960*/  WARPSYNC.COLLECTIVE R15, `(.L_x_2784) ;  /* 0x000000000f087348 */ /* 0x000fea0003c00000 */
[----:B------:R0:W1:Y:S02]  /*2d970*/  SHFL.IDX P6, R14, R13, R12, R11 ;  /* 0x0000000c0d0e7389 */ /* 0x00006400000c000b */
[----:B01----:R-:W-:Y:S01]  /*2d980*/  ENDCOLLECTIVE ;  /* 0x000000000000791b */ /* 0x003fe20003800000 */
.L_x_2784:
[----:B------:R-:W-:Y:S01]  /*2d990*/  MOV R13, R67 ;  /* 0x00000043000d7202 */ /* 0x000fe20000000f00 */
[----:B------:R-:W-:Y:S02]  /*2d9a0*/  IMAD.MOV.U32 R12, RZ, RZ, R0 ;  /* 0x000000ffff0c7224 */ /* 0x000fe400078e0000 */
[----:B------:R-:W-:-:S07]  /*2d9b0*/  IMAD.MOV.U32 R92, RZ, RZ, R14 ;  /* 0x000000ffff5c7224 */ /* 0x000fce00078e000e */
[----:B------:R-:W-:Y:S05]  /*2d9c0*/  WARPSYNC.COLLECTIVE R15, `(.L_x_2785) ;  /* 0x000000000f087348 */ /* 0x000fea0003c00000 */
[----:B------:R0:W1:Y:S02]  /*2d9d0*/  SHFL.IDX P6, R14, R13, R12, R11 ;  /* 0x0000000c0d0e7389 */ /* 0x00006400000c000b */
[----:B01----:R-:W-:Y:S01]  /*2d9e0*/  ENDCOLLECTIVE ;  /* 0x000000000000791b */ /* 0x003fe20003800000 */
.L_x_2785:
        /* <DEDUP_REMOVED lines=8> */
.L_x_2786:
[----:B------:R-:W-:Y:S02]  /*2da70*/  IMAD.MOV.U32 R13, RZ, RZ, R69 ;  /* 0x000000ffff0d7224 */ /* 0x000fe400078e0045 */
[----:B------:R-:W-:Y:S02]  /*2da80*/  IMAD.MOV.U32 R12, RZ, RZ, R0 ;  /* 0x000000ffff0c7224 */ /* 0x000fe400078e0000 */
[----:B------:R-:W-:-:S07]  /*2da90*/  IMAD.MOV.U32 R94, RZ, RZ, R14 ;  /* 0x000000ffff5e7224 */ /* 0x000fce00078e000e */
[----:B------:R-:W-:Y:S05]  /*2daa0*/  WARPSYNC.COLLECTIVE R15, `(.L_x_2787) ;  /* 0x000000000f087348 */ /* 0x000fea0003c00000 */
[----:B------:R0:W1:Y:S02]  /*2dab0*/  SHFL.IDX P6, R14, R13, R12, R11 ;  /* 0x0000000c0d0e7389 */ /* 0x00006400000c000b */
[----:B01----:R-:W-:Y:S01]  /*2dac0*/  ENDCOLLECTIVE ;  /* 0x000000000000791b */ /* 0x003fe20003800000 */
.L_x_2787:
        /* <DEDUP_REMOVED lines=8> */
.L_x_2788:
[----:B------:R-:W-:Y:S02]  /*2db50*/  IMAD.MOV.U32 R13, RZ, RZ, R71 ;  /* 0x000000ffff0d7224 */ /* 0x000fe400078e0047 */
[----:B------:R-:W-:Y:S02]  /*2db60*/  IMAD.MOV.U32 R12, RZ, RZ, R0 ;  /* 0x000000ffff0c7224 */ /* 0x000fe400078e0000 */
[----:B------:R-:W-:-:S07]  /*2db70*/  IMAD.MOV.U32 R104, RZ, RZ, R14 ;  /* 0x000000ffff687224 */ /* 0x000fce00078e000e */
[----:B------:R-:W-:Y:S05]  /*2db80*/  WARPSYNC.COLLECTIVE R15, `(.L_x_2789) ;  /* 0x000000000f087348 */ /* 0x000fea0003c00000 */
[----:B------:R0:W1:Y:S02]  /*2db90*/  SHFL.IDX P6, R14, R13, R12, R11 ;  /* 0x0000000c0d0e7389 */ /* 0x00006400000c000b */
[----:B01----:R-:W-:Y:S01]  /*2dba0*/  ENDCOLLECTIVE ;  /* 0x000000000000791b */ /* 0x003fe20003800000 */
.L_x_2789:
[----:B------:R-:W-:Y:S01]  /*2dbb0*/  SEL R49, R69, R104, P0 ;  /* 0x0000006845317207 */ /* 0x000fe20000000000 */
[----:B------:R-:W-:Y:S02]  /*2dbc0*/  IMAD.MOV.U32 R13, RZ, RZ, R106 ;  /* 0x000000ffff0d7224 */ /* 0x000fe400078e006a */
[----:B------:R-:W-:Y:S02]  /*2dbd0*/  IMAD.MOV.U32 R12, RZ, RZ, R5 ;  /* 0x000000ffff0c7224 */ /* 0x000fe400078e0005 */
[----:B------:R-:W-:-:S07]  /*2dbe0*/  IMAD.MOV.U32 R71, RZ, RZ, R14 ;  /* 0x000000ffff477224 */ /* 0x000fce00078e000e */
[----:B------:R-:W-:Y:S05]  /*2dbf0*/  WARPSYNC.COLLECTIVE R15, `(.L_x_2790) ;  /* 0x000000000f087348 */ /* 0x000fea0003c00000 */
[----:B------:R0:W1:Y:S02]  /*2dc00*/  SHFL.IDX P6, R14, R13, R12, R11 ;  /* 0x0000000c0d0e7389 */ /* 0x00006400000c000b */
[----:B01----:R-:W-:Y:S01]  /*2dc10*/  ENDCOLLECTIVE ;  /* 0x000000000000791b */ /* 0x003fe20003800000 */
.L_x_2790:
[----:B------:R-:W-:Y:S02]  /*2dc20*/  IMAD.MOV.U32 R13, RZ, RZ, R105 ;  /* 0x000000ffff0d7224 */ /* 0x000fe400078e0069 */
[----:B------:R-:W-:Y:S02]  /*2dc30*/  IMAD.MOV.U32 R12, RZ, RZ, R0 ;  /* 0x000000ffff0c7224 */ /* 0x000fe400078e0000 */
[----:B------:R-:W-:-:S07]  /*2dc40*/  IMAD.MOV.U32 R106, RZ, RZ, R14 ;  /* 0x000000ffff6a7224 */ /* 0x000fce00078e000e */
[----:B------:R-:W-:Y:S05]  /*2dc50*/  WARPSYNC.COLLECTIVE R15, `(.L_x_2791) ;  /* 0x000000000f087348 */ /* 0x000fea0003c00000 */
[----:B------:R0:W1:Y:S02]  /*2dc60*/  SHFL.IDX P6, R14, R13, R12, R11 ;  /* 0x0000000c0d0e7389 */ /* 0x00006400000c000b */
[----:B01----:R-:W-:Y:S01]  /*2dc70*/  ENDCOLLECTIVE ;  /* 0x000000000000791b */ /* 0x003fe20003800000 */
.L_x_2791:
[----:B------:R-:W-:Y:S01]  /*2dc80*/  SEL R55, R106, R71, P0 ;  /* 0x000000476a377207 */ /* 0x000fe20000000000 */
[----:B------:R-:W-:Y:S02]  /*2dc90*/  IMAD.MOV.U32 R13, RZ, RZ, R108 ;  /* 0x000000ffff0d7224 */ /* 0x000fe400078e006c */
[----:B------:R-:W-:Y:S01]  /*2dca0*/  IMAD.MOV.U32 R12, RZ, RZ, R5 ;  /* 0x000000ffff0c7224 */ /* 0x000fe200078e0005 */
[----:B------:R-:W-:-:S07]  /*2dcb0*/  MOV R105, R14 ;  /* 0x0000000e00697202 */ /* 0x000fce0000000f00 */
[----:B------:R-:W-:Y:S05]  /*2dcc0*/  WARPSYNC.COLLECTIVE R15, `(.L_x_2792) ;  /* 0x000000000f087348 */ /* 0x000fea0003c00000 */
[----:B------:R0:W1:Y:S02]  /*2dcd0*/  SHFL.IDX P6, R14, R13, R12, R11 ;  /* 0x0000000c0d0e7389 */ /* 0x00006400000c000b */
[----:B01----:R-:W-:Y:S01]  /*2dce0*/  ENDCOLLECTIVE ;  /* 0x000000000000791b */ /* 0x003fe20003800000 */
.L_x_2792:
[----:B------:R-:W-:Y:S02]  /*2dcf0*/  IMAD.MOV.U32 R13, RZ, RZ, R107 ;  /* 0x000000ffff0d7224 */ /* 0x000fe400078e006b */
[----:B------:R-:W-:Y:S02]  /*2dd00*/  IMAD.MOV.U32 R12, RZ, RZ, R0 ;  /* 0x000000ffff0c7224 */ /* 0x000fe400078e0000 */
[----:B------:R-:W-:-:S07]  /*2dd10*/  IMAD.MOV.U32 R108, RZ, RZ, R14 ;  /* 0x000000ffff6c7224 */ /* 0x000fce00078e000e */
[----:B------:R-:W-:Y:S05]  /*2dd20*/  WARPSYNC.COLLECTIVE R15, `(.L_x_2793) ;  /* 0x000000000f087348 */ /* 0x000fea0003c00000 */
[----:B------:R0:W1:Y:S02]  /*2dd30*/  SHFL.IDX P6, R14, R13, R12, R11 ;  /* 0x0000000c0d0e7389 */ /* 0x00006400000c000b */
[----:B01----:R-:W-:Y:S01]  /*2dd40*/  ENDCOLLECTIVE ;  /* 0x000000000000791b */ /* 0x003fe20003800000 */
.L_x_2793:
[----:B------:R-:W-:Y:S02]  /*2dd50*/  IMAD.MOV.U32 R13, RZ, RZ, R110 ;  /* 0x000000ffff0d7224 */ /* 0x000fe400078e006e */
[----:B------:R-:W-:Y:S02]  /*2dd60*/  IMAD.MOV.U32 R12, RZ, RZ, R5 ;  /* 0x000000ffff0c7224 */ /* 0x000fe400078e0005 */
[----:B------:R-:W-:-:S07]  /*2dd70*/  IMAD.MOV.U32 R107, RZ, RZ, R14 ;  /* 0x000000ffff6b7224 */ /* 0x000fce00078e000e */
[----:B------:R-:W-:Y:S05]  /*2dd80*/  WARPSYNC.COLLECTIVE R15, `(.L_x_2794) ;  /* 0x000000000f087348 */ /* 0x000fea0003c00000 */
[----:B------:R0:W1:Y:S02]  /*2dd90*/  SHFL.IDX P6, R14, R13, R12, R11 ;  /* 0x0000000c0d0e7389 */ /* 0x00006400000c000b */
[----:B01----:R-:W-:Y:S01]  /*2dda0*/  ENDCOLLECTIVE ;  /* 0x000000000000791b */ /* 0x003fe20003800000 */
.L_x_2794:
[----:B------:R-:W-:Y:S01]  /*2ddb0*/  MOV R13, R109 ;  /* 0x0000006d000d7202 */ /* 0x000fe20000000f00 */
[----:B------:R-:W-:Y:S02]  /*2ddc0*/  IMAD.MOV.U32 R12, RZ, RZ, R0 ;  /* 0x000000ffff0c7224 */ /* 0x000fe400078e0000 */
[----:B------:R-:W-:-:S07]  /*2ddd0*/  IMAD.MOV.U32 R110, RZ, RZ, R14 ;  /* 0x000000ffff6e7224 */ /* 0x000fce00078e000e */
[----:B------:R-:W-:Y:S05]  /*2dde0*/  WARPSYNC.COLLECTIVE R15, `(.L_x_2795) ;  /* 0x000000000f087348 */ /* 0x000fea0003c00000 */
[----:B------:R0:W1:Y:S02]  /*2ddf0*/  SHFL.IDX P6, R14, R13, R12, R11 ;  /* 0x0000000c0d0e7389 */ /* 0x00006400000c000b */
[----:B01----:R-:W-:Y:S01]  /*2de00*/  ENDCOLLECTIVE ;  /* 0x000000000000791b */ /* 0x003fe20003800000 */
.L_x_2795:
[----:B------:R-:W-:Y:S01]  /*2de10*/  SEL R61, R107, R110, P0 ;  /* 0x0000006e6b3d7207 */ /* 0x000fe20000000000 */
[----:B------:R-:W-:Y:S02]  /*2de20*/  IMAD.MOV.U32 R13, RZ, RZ, R112 ;  /* 0x000000ffff0d7224 */ /* 0x000fe400078e0070 */
[----:B------:R-:W-:Y:S02]  /*2de30*/  IMAD.MOV.U32 R12, RZ, RZ, R5 ;  /* 0x000000ffff0c7224 */ /* 0x000fe400078e0005 */
[----:B------:R-:W-:-:S07]  /*2de40*/  IMAD.MOV.U32 R109, RZ, RZ, R14 ;  /* 0x000000ffff6d7224 */ /* 0x000fce00078e000e */
[----:B------:R-:W-:Y:S05]  /*2de50*/  WARPSYNC.COLLECTIVE R15, `(.L_x_2796) ;  /* 0x000000000f087348 */ /* 0x000fea0003c00000 */
[----:B------:R0:W1:Y:S02]  /*2de60*/  SHFL.IDX P6, R14, R13, R12, R11 ;  /* 0x0000000c0d0e7389 */ /* 0x00006400000c000b */
[----:B01----:R-:W-:Y:S01]  /*2de70*/  ENDCOLLECTIVE ;  /* 0x000000000000791b */ /* 0x003fe20003800000 */
.L_x_2796:
[----:B------:R-:W-:Y:S02]  /*2de80*/  IMAD.MOV.U32 R13, RZ, RZ, R111 ;  /* 0x000000ffff0d7224 */ /* 0x000fe400078e006f */
[----:B------:R-:W-:Y:S02]  /*2de90*/  IMAD.MOV.U32 R12, RZ, RZ, R0 ;  /* 0x000000ffff0c7224 */ /* 0x000fe400078e0000 */
[----:B------:R-:W-:-:S07]  /*2dea0*/  IMAD.MOV.U32 R112, RZ, RZ, R14 ;  /* 0x000000ffff707224 */ /* 0x000fce00078e000e */
[----:B------:R-:W-:Y:S05]  /*2deb0*/  WARPSYNC.COLLECTIVE R15, `(.L_x_2797) ;  /* 0x000000000f087348 */ /* 0x000fea0003c00000 */
[----:B------:R0:W1:Y:S02]  /*2dec0*/  SHFL.IDX P6, R14, R13, R12, R11 ;  /* 0x0000000c0d0e7389 */ /* 0x00006400000c000b */
[----:B01----:R-:W-:Y:S01]  /*2ded0*/  ENDCOLLECTIVE ;  /* 0x000000000000791b */ /* 0x003fe20003800000 */
.L_x_2797:
        /* <DEDUP_REMOVED lines=8> */
.L_x_2798:
[----:B------:R-:W-:Y:S02]  /*2df60*/  IMAD.MOV.U32 R13, RZ, RZ, R75 ;  /* 0x000000ffff0d7224 */ /* 0x000fe400078e004b */
[----:B------:R-:W-:Y:S02]  /*2df70*/  IMAD.MOV.U32 R12, RZ, RZ, R0 ;  /* 0x000000ffff0c7224 */ /* 0x000fe400078e0000 */
[----:B------:R-:W-:Y:S02]  /*2df80*/  IMAD.MOV.U32 R0, RZ, RZ, RZ ;  /* 0x000000ffff007224 */ /* 0x000fe400078e00ff */
[----:B------:R-:W-:-:S07]  /*2df90*/  IMAD.MOV.U32 R114, RZ, RZ, R14 ;  /* 0x000000ffff727224 */ /* 0x000fce00078e000e */
[----:B------:R-:W-:Y:S05]  /*2dfa0*/  WARPSYNC.COLLECTIVE R15, `(.L_x_2799) ;  /* 0x000000000f087348 */ /* 0x000fea0003c00000 */
[----:B------:R0:W1:Y:S02]  /*2dfb0*/  SHFL.IDX P6, R14, R13, R12, R11 ;  /* 0x0000000c0d0e7389 */ /* 0x00006400000c000b */
[----:B01----:R-:W-:Y:S01]  /*2dfc0*/  ENDCOLLECTIVE ;  /* 0x000000000000791b */ /* 0x003fe20003800000 */
.L_x_2799:
[----:B------:R-:W-:Y:S02]  /*2dfd0*/  IMAD.MOV.U32 R13, RZ, RZ, R2 ;  /* 0x000000ffff0d7224 */ /* 0x000fe400078e0002 */
        /* <DEDUP_REMOVED lines=8> */
.L_x_2800:
        /* <DEDUP_REMOVED lines=14> */
[----:B------:R-:W-:Y:S01]  /*2e140*/  SEL R71, R114, R111, P0 ;  /* 0x0000006f72477207 */ /* 0x000fe20000000000 */
[----:B------:R-:W-:Y:S06]  /*2e150*/  BRA `(.L_x_2801) ;  /* 0xffffff2400f47947 */ /* 0x000fec000383ffff */
.L_x_2539:
[----:B------:R-:W-:Y:S01]  /*2e160*/  IMAD.MOV.U32 R13, RZ, RZ, R3 ;  /* 0x000000ffff0d7224 */ /* 0x000fe200078e0003 */
[----:B------:R-:W-:Y:S01]  /*2e170*/  MOV R12, RZ ;  /* 0x000000ff000c7202 */ /* 0x000fe20000000f00 */
[----:B------:R-:W-:Y:S02]  /*2e180*/  IMAD.MOV.U32 R11, RZ, RZ, 0x181f ;  /* 0x0000181fff0b7424 */ /* 0x000fe400078e00ff */
[----:B------:R-:W-:-:S07]  /*2e190*/  IMAD.MOV.U32 R15, RZ, RZ, -0x1 ;  /* 0xffffffffff0f7424 */ /* 0x000fce00078e00ff */
[----:B0-----:R-:W-:Y:S05]  /*2e1a0*/  WARPSYNC.COLLECTIVE R15, `(.L_x_2802) ;  /* 0x000000000f087348 */ /* 0x001fea0003c00000 */
[----:B------:R1:W2:Y:S02]  /*2e1b0*/  SHFL.IDX P6, R14, R13, R12, R11 ;  /* 0x0000000c0d0e7389 */ /* 0x0002a400000c000b */
[----:B012---:R-:W-:Y:S01]  /*2e1c0*/  ENDCOLLECTIVE ;  /* 0x000000000000791b */ /* 0x007fe20003800000 */
.L_x_2802:
[----:B------:R-:W-:Y:S02]  /*2e1d0*/  IMAD.MOV.U32 R13, RZ, RZ, R2 ;  /* 0x000000ffff0d7224 */ /* 0x000fe400078e0002 */
[----:B------:R-:W-:-:S07]  /*2e1e0*/  IMAD.MOV.U32 R0, RZ, RZ, R14 ;  /* 0x000000ffff007224 */ /* 0x000fce00078e000e */
[----:B------:R-:W-:Y:S05]  /*2e1f0*/  WARPSYNC.COLLECTIVE R15, `(.L_x_2803) ;  /* 0x000000000f087348 */ /* 0x000fea0003c00000 */
[----:B------:R0:W1:Y:S02]  /*2e200*/  SHFL.IDX P6, R14, R13, R12, R11 ;  /* 0x0000000c0d0e7389 */ /* 0x00006400000c000b */
[----:B01----:R-:W-:Y:S01]  /*2e210*/  ENDCOLLECTIVE ;  /* 0x000000000000791b */ /* 0x003fe20003800000 */
.L_x_2803:
[----:B------:R-:W-:Y:S05]  /*2e220*/  BRA `(.L_x_2804) ;  /* 0xffffff4400687947 */ /* 0x000fea000383ffff */
.L_x_2542:
[----:B------:R-:W-:Y:S01]  /*2e230*/  BSSY B1, `(.L_x_2805) ;  /* 0x0000008000017945 */ /* 0x000fe20003800000 */
[----:B----4-:R-:W-:Y:S02]  /*2e240*/  IMAD.MOV.U32 R13, RZ, RZ, R3 ;  /* 0x000000ffff0d7224 */ /* 0x010fe400078e0003 */
[----:B------:R-:W-:Y:S02]  /*2e250*/  IMAD.MOV.U32 R12, RZ, RZ, 0x1 ;  /* 0x00000001ff0c7424 */ /* 0x000fe400078e00ff */
[----:B------:R-:W-:Y:S02]  /*2e260*/  IMAD.MOV.U32 R11, RZ, RZ, 0x181f ;  /* 0x0000181fff0b7424 */ /* 0x000fe400078e00ff */
[----:B------:R-:W-:-:S07]  /*2e270*/  IMAD.MOV.U32 R15, RZ, RZ, -0x1 ;  /* 0xffffffffff0f7424 */ /* 0x000fce00078e00ff */
[----:B0123--:R-:W-:Y:S05]  /*2e280*/  WARPSYNC.COLLECTIVE R15, `(.L_x_2806) ;  /* 0x000000000f087348 */ /* 0x00ffea0003c00000 */
[----:B---3--:R3:W4:Y:S02]  /*2e290*/  SHFL.IDX P6, R14, R13, R12, R11 ;  /* 0x0000000c0d0e7389 */ /* 0x00872400000c000b */
[----:B01234-:R-:W-:Y:S01]  /*2e2a0*/  ENDCOLLECTIVE ;  /* 0x000000000000791b */ /* 0x01ffe20003800000 */
.L_x_2806:
[----:B------:R-:W-:Y:S05]  /*2e2b0*/  BSYNC B1 ;  /* 0x0000000000017941 */ /* 0x000fea0003800000 */
.L_x_2805:
        /* <DEDUP_REMOVED lines=8> */
.L_x_2807:
[----:B------:R-:W-:Y:S05]  /*2e340*/  BRA `(.L_x_2808) ;  /* 0xffffff4400887947 */ /* 0x000fea000383ffff */
.L_x_2545:
        /* <DEDUP_REMOVED lines=8> */
.L_x_2810:
[----:B------:R-:W-:Y:S05]  /*2e3d0*/  BSYNC B1 ;  /* 0x0000000000017941 */ /* 0x000fea0003800000 */
.L_x_2809:
        /* <DEDUP_REMOVED lines=8> */
.L_x_2811:
[----:B------:R-:W-:Y:S05]  /*2e460*/  BRA `(.L_x_2812) ;  /* 0xffffff4400a87947 */ /* 0x000fea000383ffff */
.L_x_2548:
[----:B------:R-:W-:Y:S01]  /*2e470*/  BSSY B1, `(.L_x_2813) ;  /* 0x0000008000017945 */ /* 0x000fe20003800000 */
[----:B0-----:R-:W-:Y:S02]  /*2e480*/  IMAD.MOV.U32 R13, RZ, RZ, R3 ;  /* 0x000000ffff0d7224 */ /* 0x001fe400078e0003 */
[----:B------:R-:W-:Y:S02]  /*2e490*/  IMAD.MOV.U32 R12, RZ, RZ, 0x3 ;  /* 0x00000003ff0c7424 */ /* 0x000fe400078e00ff */
[----:B------:R-:W-:Y:S02]  /*2e4a0*/  IMAD.MOV.U32 R11, RZ, RZ, 0x181f ;  /* 0x0000181fff0b7424 */ /* 0x000fe400078e00ff */
[----:B------:R-:W-:-:S07]  /*2e4b0*/  IMAD.MOV.U32 R15, RZ, RZ, -0x1 ;  /* 0xffffffffff0f7424 */ /* 0x000fce00078e00ff */
[----:B-1234-:R-:W-:Y:S05]  /*2e4c0*/  WARPSYNC.COLLECTIVE R15, `(.L_x_2814) ;  /* 0x000000000f087348 */ /* 0x01efea0003c00000 */
[----:B----4-:R0:W4:Y:S02]  /*2e4d0*/  SHFL.IDX P6, R14, R13, R12, R11 ;  /* 0x0000000c0d0e7389 */ /* 0x01012400000c000b */
[----:B01234-:R-:W-:Y:S01]  /*2e4e0*/  ENDCOLLECTIVE ;  /* 0x000000000000791b */ /* 0x01ffe20003800000 */
.L_x_2814:
[----:B------:R-:W-:Y:S05]  /*2e4f0*/  BSYNC B1 ;  /* 0x0000000000017941 */ /* 0x000fea0003800000 */
.L_x_2813:
        /* <DEDUP_REMOVED lines=8> */
.L_x_2815:
[----:B------:R-:W-:Y:S05]  /*2e580*/  BRA `(.L_x_2816) ;  /* 0xffffff4400c87947 */ /* 0x000fea000383ffff */
.L_x_2565:
[----:B------:R-:W1:Y:S01]  /*2e590*/  S2R R7, SR_TID.X ;  /* 0x0000000000077919 */ /* 0x000e620000002100 */
[----:B------:R-:W-:Y:S01]  /*2e5a0*/  BSSY B1, `(.L_x_2817) ;  /* 0x000000a000017945 */ /* 0x000fe20003800000 */
[----:B------:R-:W-:Y:S02]  /*2e5b0*/  IMAD.MOV.U32 R12, RZ, RZ, RZ ;  /* 0x000000ffff0c7224 */ /* 0x000fe400078e00ff */
[----:B------:R-:W-:Y:S02]  /*2e5c0*/  IMAD.MOV.U32 R11, RZ, RZ, 0x1f ;  /* 0x0000001fff0b7424 */ /* 0x000fe400078e00ff */
[----:B------:R-:W-:Y:S01]  /*2e5d0*/  IMAD.MOV.U32 R15, RZ, RZ, -0x1 ;  /* 0xffffffffff0f7424 */ /* 0x000fe200078e00ff */
[----:B-1----:R-:W-:-:S04]  /*2e5e0*/  SHF.R.U32.HI R7, RZ, 0x5, R7 ;  /* 0x00000005ff077819 */ /* 0x002fc80000011607 */
[----:B------:R-:W-:-:S05]  /*2e5f0*/  LOP3.LUT R7, R7, 0x3, RZ, 0xc0, !PT ;  /* 0x0000000307077812 */ /* 0x000fca00078ec0ff */
[----:B0-----:R-:W-:-:S07]  /*2e600*/  IMAD.MOV.U32 R13, RZ, RZ, R7 ;  /* 0x000000ffff0d7224 */ /* 0x001fce00078e0007 */
[----:B------:R-:W-:Y:S05]  /*2e610*/  WARPSYNC.COLLECTIVE R15, `(.L_x_2818) ;  /* 0x000000000f087348 */ /* 0x000fea0003c00000 */
[----:B------:R0:W1:Y:S02]  /*2e620*/  SHFL.IDX P6, R14, R13, R12, R11 ;  /* 0x0000000c0d0e7389 */ /* 0x00006400000c000b */
[----:B01----:R-:W-:Y:S01]  /*2e630*/  ENDCOLLECTIVE ;  /* 0x000000000000791b */ /* 0x003fe20003800000 */
.L_x_2818:
[----:B------:R-:W-:Y:S05]  /*2e640*/  BSYNC B1 ;  /* 0x0000000000017941 */ /* 0x000fea0003800000 */
.L_x_2817:
[----:B------:R-:W-:Y:S05]  /*2e650*/  BRA `(.L_x_2819) ;  /* 0xffffff5c00c87947 */ /* 0x000fea000383ffff */
.L_x_2567:
[----:B------:R-:W-:Y:S01]  /*2e660*/  BSSY B1, `(.L_x_2820) ;  /* 0x0000006000017945 */ /* 0x000fe20003800000 */
[----:B------:R-:W-:-:S07]  /*2e670*/  IMAD.MOV.U32 R15, RZ, RZ, -0x1 ;  /* 0xffffffffff0f7424 */ /* 0x000fce00078e00ff */
[----:B01----:R-:W-:Y:S05]  /*2e680*/  WARPSYNC.COLLECTIVE R15, `(.L_x_2821) ;  /* 0x000000000f0c7348 */ /* 0x003fea0003c00000 */
[----:B------:R-:W-:Y:S02]  /*2e690*/  ELECT P6, UR62, PT ;  /* 0x00000000003e782f */ /* 0x000fe400038c0000 */
[----:B------:R-:W-:Y:S01]  /*2e6a0*/  MOV R14, UR62 ;  /* 0x0000003e000e7c02 */ /* 0x000fe20008000f00 */
[----:B01----:R-:W-:Y:S10]  /*2e6b0*/  ENDCOLLECTIVE ;  /* 0x000000000000791b */ /* 0x003ff40003800000 */
.L_x_2821:
[----:B------:R-:W-:Y:S05]  /*2e6c0*/  BSYNC B1 ;  /* 0x0000000000017941 */ /* 0x000fea0003800000 */
.L_x_2820:
[----:B------:R-:W-:Y:S05]  /*2e6d0*/  BRA `(.L_x_2566) ;  /* 0xffffff5c00c07947 */ /* 0x000fea000383ffff */
.L_x_2569:
[----:B-1----:R-:W2:Y:S02]  /*2e6e0*/  LDL R3, [R1+0x4] ;  /* 0x0000040001037983 */ /* 0x002ea40000100800 */
[----:B--2---:R1:W2:Y:S02]  /*2e6f0*/  SYNCS.PHASECHK.TRANS64.TRYWAIT P0, [R3+URZ+0x38820], R2 ;  /* 0x03882002030075a7 */ /* 0x0042a4000800017f */
[----:B--2---:R-:W-:Y:S05]  /*2e700*/  @!P0 NANOSLEEP.SYNCS 0x989680 ;  /* 0x009896800000895d */ /* 0x004fea0003900000 */
[----:B------:R-:W2:Y:S02]  /*2e710*/  @!P0 SYNCS.PHASECHK.TRANS64 P0, [R3+URZ+0x38820], R2 ;  /* 0x03882002030085a7 */ /* 0x000ea4000800007f */
[----:B--2---:R-:W-:Y:S05]  /*2e720*/  @!P0 BRA `(.L_x_2569) ;  /* 0xfffffffc00ec8947 */ /* 0x004fea000383ffff */
[----:B------:R-:W-:Y:S05]  /*2e730*/  BRA `(.L_x_2822) ;  /* 0xffffff5c00d07947 */ /* 0x000fea000383ffff */
.L_x_2573:
[----:B-1----:R1:W2:Y:S02]  /*2e740*/  SYNCS.PHASECHK.TRANS64.TRYWAIT P0, [R5+URZ+0x388a0], R8 ;  /* 0x0388a008050075a7 */ /* 0x0022a4000800017f */
[----:B--2---:R-:W-:Y:S05]  /*2e750*/  @!P0 NANOSLEEP.SYNCS 0x989680 ;  /* 0x009896800000895d */ /* 0x004fea0003900000 */
[----:B------:R-:W2:Y:S02]  /*2e760*/  @!P0 SYNCS.PHASECHK.TRANS64 P0, [R5+URZ+0x388a0], R8 ;  /* 0x0388a008050085a7 */ /* 0x000ea4000800007f */
[----:B--2---:R-:W-:Y:S05]  /*2e770*/  @!P0 BRA `(.L_x_2573) ;  /* 0xfffffffc00f08947 */ /* 0x004fea000383ffff */
[----:B------:R-:W-:Y:S05]  /*2e780*/  BRA `(.L_x_2823) ;  /* 0xffffff5c00f87947 */ /* 0x000fea000383ffff */
.L_x_2579:
[----:B--2---:R2:W3:Y:S02]  /*2e790*/  SYNCS.PHASECHK.TRANS64.TRYWAIT P0, [R5+URZ+0x388c0], R8 ;  /* 0x0388c008050075a7 */ /* 0x0044e4000800017f */
[----:B---3--:R-:W-:Y:S05]  /*2e7a0*/  @!P0 NANOSLEEP.SYNCS 0x989680 ;  /* 0x009896800000895d */ /* 0x008fea0003900000 */
[----:B------:R-:W3:Y:S02]  /*2e7b0*/  @!P0 SYNCS.PHASECHK.TRANS64 P0, [R5+URZ+0x388c0], R8 ;  /* 0x0388c008050085a7 */ /* 0x000ee4000800007f */
[----:B---3--:R-:W-:Y:S05]  /*2e7c0*/  @!P0 BRA `(.L_x_2579) ;  /* 0xfffffffc00f08947 */ /* 0x008fea000383ffff */
[----:B------:R-:W-:Y:S05]  /*2e7d0*/  BRA `(.L_x_2824) ;  /* 0xffffff6000bc7947 */ /* 0x000fea000383ffff */
.L_x_2587:
[----:B-1----:R1:W2:Y:S02]  /*2e7e0*/  SYNCS.PHASECHK.TRANS64.TRYWAIT P1, [R6+URZ+0x388a0], R5 ;  /* 0x0388a005060075a7 */ /* 0x0022a4000802017f */
[----:B--2---:R-:W-:Y:S05]  /*2e7f0*/  @!P1 NANOSLEEP.SYNCS 0x989680 ;  /* 0x009896800000995d */ /* 0x004fea0003900000 */
[----:B------:R-:W2:Y:S02]  /*2e800*/  @!P1 SYNCS.PHASECHK.TRANS64 P1, [R6+URZ+0x388a0], R5 ;  /* 0x0388a005060095a7 */ /* 0x000ea4000802007f */
[----:B--2---:R-:W-:Y:S05]  /*2e810*/  @!P1 BRA `(.L_x_2587) ;  /* 0xfffffffc00f09947 */ /* 0x004fea000383ffff */
[----:B------:R-:W-:Y:S05]  /*2e820*/  BRA `(.L_x_2825) ;  /* 0xffffff6400d07947 */ /* 0x000fea000383ffff */
.L_x_2593:
[----:B--2---:R2:W3:Y:S02]  /*2e830*/  SYNCS.PHASECHK.TRANS64.TRYWAIT P1, [R6+URZ+0x388c0], R5 ;  /* 0x0388c005060075a7 */ /* 0x0044e4000802017f */
[----:B---3--:R-:W-:Y:S05]  /*2e840*/  @!P1 NANOSLEEP.SYNCS 0x989680 ;  /* 0x009896800000995d */ /* 0x008fea0003900000 */
[----:B------:R-:W3:Y:S02]  /*2e850*/  @!P1 SYNCS.PHASECHK.TRANS64 P1, [R6+URZ+0x388c0], R5 ;  /* 0x0388c005060095a7 */ /* 0x000ee4000802007f */
[----:B---3--:R-:W-:Y:S05]  /*2e860*/  @!P1 BRA `(.L_x_2593) ;  /* 0xfffffffc00f09947 */ /* 0x008fea000383ffff */
[----:B------:R-:W-:Y:S05]  /*2e870*/  BRA `(.L_x_2826) ;  /* 0xffffff6800907947 */ /* 0x000fea000383ffff */
.L_x_2609:
[----:B------:R-:W1:Y:S01]  /*2e880*/  S2R R4, SR_TID.X ;  /* 0x0000000000047919 */ /* 0x000e620000002100 */
[----:B------:R-:W-:Y:S01]  /*2e890*/  BSSY B0, `(.L_x_2827) ;  /* 0x000000a000007945 */ /* 0x000fe20003800000 */
[----:B------:R-:W-:Y:S01]  /*2e8a0*/  IMAD.MOV.U32 R12, RZ, RZ, RZ ;  /* 0x000000ffff0c7224 */ /* 0x000fe200078e00ff */
[----:B------:R-:W-:Y:S01]  /*2e8b0*/  MOV R15, 0xffffffff ;  /* 0xffffffff000f7802 */ /* 0x000fe20000000f00 */
[----:B------:R-:W-:Y:S01]  /*2e8c0*/  IMAD.MOV.U32 R11, RZ, RZ, 0x1f ;  /* 0x0000001fff0b7424 */ /* 0x000fe200078e00ff */
[----:B-1----:R-:W-:-:S04]  /*2e8d0*/  SHF.R.U32.HI R4, RZ, 0x5, R4 ;  /* 0x00000005ff047819 */ /* 0x002fc80000011604 */
[----:B------:R-:W-:-:S05]  /*2e8e0*/  LOP3.LUT R4, R4, 0x3, RZ, 0xc0, !PT ;  /* 0x0000000304047812 */ /* 0x000fca00078ec0ff */
[----:B0-----:R-:W-:-:S07]  /*2e8f0*/  IMAD.MOV.U32 R13, RZ, RZ, R4 ;  /* 0x000000ffff0d7224 */ /* 0x001fce00078e0004 */
[----:B--2---:R-:W-:Y:S05]  /*2e900*/  WARPSYNC.COLLECTIVE R15, `(.L_x_2828) ;  /* 0x000000000f087348 */ /* 0x004fea0003c00000 */
[----:B------:R0:W1:Y:S02]  /*2e910*/  SHFL.IDX P6, R14, R13, R12, R11 ;  /* 0x0000000c0d0e7389 */ /* 0x00006400000c000b */
[----:B012---:R-:W-:Y:S01]  /*2e920*/  ENDCOLLECTIVE ;  /* 0x000000000000791b */ /* 0x007fe20003800000 */
.L_x_2828:
[----:B------:R-:W-:Y:S05]  /*2e930*/  BSYNC B0 ;  /* 0x0000000000007941 */ /* 0x000fea0003800000 */
.L_x_2827:
[----:B------:R-:W-:Y:S05]  /*2e940*/  BRA `(.L_x_2829) ;  /* 0xffffff7400a07947 */ /* 0x000fea000383ffff */
.L_x_2611:
[----:B------:R-:W-:Y:S01]  /*2e950*/  BSSY B0, `(.L_x_2830) ;  /* 0x0000006000007945 */ /* 0x000fe20003800000 */
[----:B------:R-:W-:-:S07]  /*2e960*/  IMAD.MOV.U32 R15, RZ, RZ, -0x1 ;  /* 0xffffffffff0f7424 */ /* 0x000fce00078e00ff */
[----:B012---:R-:W-:Y:S05]  /*2e970*/  WARPSYNC.COLLECTIVE R15, `(.L_x_2831) ;  /* 0x000000000f0c7348 */ /* 0x007fea0003c00000 */
[----:B------:R-:W-:Y:S02]  /*2e980*/  ELECT P6, UR62, PT ;  /* 0x00000000003e782f */ /* 0x000fe400038c0000 */
[----:B------:R-:W-:Y:S01]  /*2e990*/  MOV R14, UR62 ;  /* 0x0000003e000e7c02 */ /* 0x000fe20008000f00 */
[----:B012---:R-:W-:Y:S10]  /*2e9a0*/  ENDCOLLECTIVE ;  /* 0x000000000000791b */ /* 0x007ff40003800000 */
.L_x_2831:
[----:B------:R-:W-:Y:S05]  /*2e9b0*/  BSYNC B0 ;  /* 0x0000000000007941 */ /* 0x000fea0003800000 */
.L_x_2830:
[----:B------:R-:W-:Y:S05]  /*2e9c0*/  BRA `(.L_x_2832) ;  /* 0xffffff7400ac7947 */ /* 0x000fea000383ffff */
.L_x_2613:
[----:B-1----:R1:W2:Y:S02]  /*2e9d0*/  SYNCS.PHASECHK.TRANS64.TRYWAIT P0, [R0+URZ+0x38880], R3 ;  /* 0x03888003000075a7 */ /* 0x0022a4000800017f */
[----:B--2---:R-:W-:Y:S05]  /*2e9e0*/  @!P0 NANOSLEEP.SYNCS 0x989680 ;  /* 0x009896800000895d */ /* 0x004fea0003900000 */
[----:B------:R-:W2:Y:S02]  /*2e9f0*/  @!P0 SYNCS.PHASECHK.TRANS64 P0, [R0+URZ+0x38880], R3 ;  /* 0x03888003000085a7 */ /* 0x000ea4000800007f */
[----:B--2---:R-:W-:Y:S05]  /*2ea00*/  @!P0 BRA `(.L_x_2613) ;  /* 0xfffffffc00f08947 */ /* 0x004fea000383ffff */
[----:B------:R-:W-:Y:S05]  /*2ea10*/  BRA `(.L_x_2833) ;  /* 0xffffff7800247947 */ /* 0x000fea000383ffff */
.L_x_2615:
[----:B--2---:R2:W3:Y:S02]  /*2ea20*/  SYNCS.PHASECHK.TRANS64.TRYWAIT P0, [R0+URZ+0x38840], R3 ;  /* 0x03884003000075a7 */ /* 0x0044e4000800017f */
[----:B---3--:R-:W-:Y:S05]  /*2ea30*/  @!P0 NANOSLEEP.SYNCS 0x989680 ;  /* 0x009896800000895d */ /* 0x008fea0003900000 */
[----:B------:R-:W3:Y:S02]  /*2ea40*/  @!P0 SYNCS.PHASECHK.TRANS64 P0, [R0+URZ+0x38840], R3 ;  /* 0x03884003000085a7 */ /* 0x000ee4000800007f */
[----:B---3--:R-:W-:Y:S05]  /*2ea50*/  @!P0 BRA `(.L_x_2615) ;  /* 0xfffffffc00f08947 */ /* 0x008fea000383ffff */
[----:B------:R-:W-:Y:S05]  /*2ea60*/  BRA `(.L_x_2834) ;  /* 0xffffff7800987947 */ /* 0x000fea000383ffff */
.L_x_2619:
[----:B------:R-:W2:Y:S01]  /*2ea70*/  LDL.LU R11, [R1+0x5c] ;  /* 0x00005c00010b7983 */ /* 0x000ea20000300800 */
[----:B------:R-:W-:Y:S01]  /*2ea80*/  IMAD.MOV.U32 R13, RZ, RZ, R2 ;  /* 0x000000ffff0d7224 */ /* 0x000fe200078e0002 */
[----:B------:R-:W-:Y:S01]  /*2ea90*/  LOP3.LUT R5, R5, 0x7f, RZ, 0xc0, !PT ;  /* 0x0000007f05057812 */ /* 0x000fe200078ec0ff */
[----:B------:R-:W-:Y:S02]  /*2eaa0*/  IMAD.MOV.U32 R12, RZ, RZ, RZ ;  /* 0x000000ffff0c7224 */ /* 0x000fe400078e00ff */
[----:B------:R-:W-:Y:S01]  /*2eab0*/  IMAD.MOV.U32 R15, RZ, RZ, -0x1 ;  /* 0xffffffffff0f7424 */ /* 0x000fe200078e00ff */
[----:B------:R-:W-:-:S05]  /*2eac0*/  SHF.R.U32.HI R7, RZ, 0x3, R5 ;  /* 0x00000003ff077819 */ /* 0x000fca0000011605 */
[----:B------:R-:W-:Y:S02]  /*2ead0*/  IMAD R17, R17, 0x80, R7 ;  /* 0x0000008011117824 */ /* 0x000fe400078e0207 */
[----:B--2---:R-:W-:Y:S02]  /*2eae0*/  IMAD R0, R11, R8, RZ ;  /* 0x000000080b007224 */ /* 0x004fe400078e02ff */
[----:B------:R-:W-:-:S03]  /*2eaf0*/  IMAD.MOV.U32 R11, RZ, RZ, 0x181f ;  /* 0x0000181fff0b7424 */ /* 0x000fc600078e00ff */
[----:B------:R-:W-:-:S13]  /*2eb00*/  ISETP.GE.AND P2, PT, R17, R0, PT ;  /* 0x000000001100720c */ /* 0x000fda0003f46270 */
[----:B-----5:R-:W-:Y:S05]  /*2eb10*/  WARPSYNC.COLLECTIVE R15, `(.L_x_2835) ;  /* 0x000000000f087348 */ /* 0x020fea0003c00000 */
[----:B------:R0:W1:Y:S02]  /*2eb20*/  SHFL.IDX P6, R14, R13, R12, R11 ;  /* 0x0000000c0d0e7389 */ /* 0x00006400000c000b */
[----:B01---5:R-:W-:Y:S01]  /*2eb30*/  ENDCOLLECTIVE ;  /* 0x000000000000791b */ /* 0x023fe20003800000 */
.L_x_2835:
[----:B------:R-:W-:Y:S02]  /*2eb40*/  IMAD.MOV.U32 R13, RZ, RZ, R3 ;  /* 0x000000ffff0d7224 */ /* 0x000fe400078e0003 */
[----:B------:R-:W-:-:S07]  /*2eb50*/  IMAD.MOV.U32 R4, RZ, RZ, R14 ;  /* 0x000000ffff047224 */ /* 0x000fce00078e000e */
[----:B------:R-:W-:Y:S05]  /*2eb60*/  WARPSYNC.COLLECTIVE R15, `(.L_x_2836) ;  /* 0x000000000f087348 */ /* 0x000fea0003c00000 */
[----:B------:R0:W1:Y:S02]  /*2eb70*/  SHFL.IDX P6, R14, R13, R12, R11 ;  /* 0x0000000c0d0e7389 */ /* 0x00006400000c000b */
[----:B01----:R-:W-:Y:S01]  /*2eb80*/  ENDCOLLECTIVE ;  /* 0x000000000000791b */ /* 0x003fe20003800000 */
.L_x_2836:
[----:B------:R-:W-:Y:S02]  /*2eb90*/  IMAD.MOV.U32 R13, RZ, RZ, R2 ;  /* 0x000000ffff0d7224 */ /* 0x000fe400078e0002 */
[----:B------:R-:W-:Y:S02]  /*2eba0*/  IMAD.MOV.U32 R12, RZ, RZ, 0x1 ;  /* 0x00000001ff0c7424 */ /* 0x000fe400078e00ff */
[----:B------:R-:W-:-:S07]  /*2ebb0*/  IMAD.MOV.U32 R5, RZ, RZ, R14 ;  /* 0x000000ffff057224 */ /* 0x000fce00078e000e */
[----:B------:R-:W-:Y:S05]  /*2ebc0*/  WARPSYNC.COLLECTIVE R15, `(.L_x_2837) ;  /* 0x000000000f087348 */ /* 0x000fea0003c00000 */
[----:B------:R0:W1:Y:S02]  /*2ebd0*/  SHFL.IDX P6, R14, R13, R12, R11 ;  /* 0x0000000c0d0e7389 */ /* 0x00006400000c000b */
[----:B01----:R-:W-:Y:S01]  /*2ebe0*/  ENDCOLLECTIVE ;  /* 0x000000000000791b */ /* 0x003fe20003800000 */
.L_x_2837:
[----:B------:R-:W-:-:S04]  /*2ebf0*/  @!P2 IADD3 R5, P3, R10, R5, RZ ;  /* 0x000000050a05a210 */ /* 0x000fc80007f7e0ff */
[----:B------:R-:W-:-:S04]  /*2ec00*/  @!P2 IADD3.X R4, RZ, R4, RZ, P3, !PT ;  /* 0x00000004ff04a210 */ /* 0x000fc80001ffe4ff */
[----:B------:R-:W-:Y:S01]  /*2ec10*/  @!P2 LOP3.LUT R5, R5, R4, RZ, 0x3c, !PT ;  /* 0x000000040505a212 */ /* 0x000fe200078e3cff */
[----:B------:R-:W-:-:S03]  /*2ec20*/  IMAD.MOV.U32 R13, RZ, RZ, R3 ;  /* 0x000000ffff0d7224 */ /* 0x000fc600078e0003 */
[----:B------:R-:W-:-:S04]  /*2ec30*/  @!P2 LOP3.LUT R4, R5, R4, RZ, 0x3c, !PT ;  /* 0x000000040504a212 */ /* 0x000fc800078e3cff */
[----:B------:R-:W-:Y:S01]  /*2ec40*/  @!P2 LOP3.LUT R5, R5, R4, RZ, 0x3c, !PT ;  /* 0x000000040505a212 */ /* 0x000fe200078e3cff */
[----:B------:R-:W-:-:S04]  /*2ec50*/  IMAD.MOV.U32 R7, RZ, RZ, R14 ;  /* 0x000000ffff077224 */ /* 0x000fc800078e000e */
[----:B------:R-:W-:Y:S01]  /*2ec60*/  @!PT LDS RZ, [RZ] ;  /* 0x00000000fffff984 */ /* 0x000fe20000000800 */
[----:B------:R-:W-:Y:S01]  /*2ec70*/  @!PT LDS RZ, [RZ] ;  /* 0x00000000fffff984 */ /* 0x000fe20000000800 */
[----:B------:R-:W-:Y:S01]  /*2ec80*/  @!PT LDS RZ, [RZ] ;  /* 0x00000000fffff984 */ /* 0x000fe20000000800 */
[----:B------:R0:W-:Y:S03]  /*2ec90*/  @!P2 LDGSTS.E.BYPASS.LTC128B.128 [R9+0x20400], desc[UR46][R4.64], !P0 ;  /* 0x204000000409afae */ /* 0x0001e6000c101d6e */
[----:B0-----:R-:W-:Y:S05]  /*2eca0*/  WARPSYNC.COLLECTIVE R15, `(.L_x_2838) ;  /* 0x000000000f087348 */ /* 0x001fea0003c00000 */
[----:B------:R1:W2:Y:S02]  /*2ecb0*/  SHFL.IDX P6, R14, R13, R12, R11 ;  /* 0x0000000c0d0e7389 */ /* 0x0002a400000c000b */
[----:B012---:R-:W-:Y:S01]  /*2ecc0*/  ENDCOLLECTIVE ;  /* 0x000000000000791b */ /* 0x007fe20003800000 */
.L_x_2838:
[----:B------:R-:W-:Y:S01]  /*2ecd0*/  @!PT LDS RZ, [RZ] ;  /* 0x00000000fffff984 */ /* 0x000fe20000000800 */
[----:B------:R-:W-:Y:S01]  /*2ece0*/  @!PT LDS RZ, [RZ] ;  /* 0x00000000fffff984 */ /* 0x000fe20000000800 */
[----:B------:R-:W-:Y:S01]  /*2ecf0*/  @!PT LDS RZ, [RZ] ;  /* 0x00000000fffff984 */ /* 0x000fe20000000800 */
[----:B------:R0:W-:Y:S01]  /*2ed00*/  @!P2 LDGSTS.E.BYPASS.LTC128B.128 [R9+0x24400], desc[UR46][R4.64+0x80], !P1 ;  /* 0x244000800409afae */ /* 0x0001e2000c901d6e */
[----:B------:R-:W-:Y:S01]  /*2ed10*/  IMAD.MOV.U32 R13, RZ, RZ, R2 ;  /* 0x000000ffff0d7224 */ /* 0x000fe200078e0002 */
[----:B------:R-:W-:Y:S01]  /*2ed20*/  MOV R12, 0x2 ;  /* 0x00000002000c7802 */ /* 0x000fe20000000f00 */
[----:B0-----:R-:W-:-:S05]  /*2ed30*/  VIADD R4, R17, 0x10 ;  /* 0x0000001011047836 */ /* 0x001fca0000000000 */
[----:B------:R-:W-:Y:S01]  /*2ed40*/  ISETP.GE.AND P2, PT, R4, R0, PT ;  /* 0x000000000400720c */ /* 0x000fe20003f46270 */
[----:B------:R-:W-:-:S12]  /*2ed50*/  IMAD.MOV.U32 R6, RZ, RZ, R14 ;  /* 0x000000ffff067224 */ /* 0x000fd800078e000e */
[----:B------:R-:W-:Y:S05]  /*2ed60*/  WARPSYNC.COLLECTIVE R15, `(.L_x_2839) ;  /* 0x000000000f087348 */ /* 0x000fea0003c00000 */
[----:B------:R0:W1:Y:S02]  /*2ed70*/  SHFL.IDX P6, R14, R13, R12, R11 ;  /* 0x0000000c0d0e7389 */ /* 0x00006400000c000b */
[----:B01----:R-:W-:Y:S01]  /*2ed80*/  ENDCOLLECTIVE ;  /* 0x000000000000791b */ /* 0x003fe20003800000 */
.L_x_2839:
[----:B------:R-:W-:-:S05]  /*2ed90*/  @!P2 IADD3 R5, P3, R10, R6, RZ ;  /* 0x000000060a05a210 */ /* 0x000fca0007f7e0ff */
[----:B------:R-:W-:Y:S02]  /*2eda0*/  @!P2 IMAD.X R4, RZ, RZ, R7, P3 ;  /* 0x000000ffff04a224 */ /* 0x000fe400018e0607 */
[----:B------:R-:W-:-:S03]  /*2edb0*/  IMAD.MOV.U32 R13, RZ, RZ, R3 ;  /* 0x000000ffff0d7224 */ /* 0x000fc600078e0003 */
[----:B------:R-:W-:-:S04]  /*2edc0*/  @!P2 LOP3.LUT R5, R5, R4, RZ, 0x3c, !PT ;  /* 0x000000040505a212 */ /* 0x000fc800078e3cff */
[----:B------:R-:W-:Y:S01]  /*2edd0*/  @!P2 LOP3.LUT R4, R5, R4, RZ, 0x3c, !PT ;  /* 0x000000040504a212 */ /* 0x000fe200078e3cff */
[----:B------:R-:W-:-:S07]  /*2ede0*/  IMAD.MOV.U32 R6, RZ, RZ, R14 ;  /* 0x000000ffff067224 */ /* 0x000fce00078e000e */
[----:B------:R-:W-:Y:S05]  /*2edf0*/  WARPSYNC.COLLECTIVE R15, `(.L_x_2840) ;  /* 0x000000000f087348 */ /* 0x000fea0003c00000 */
[----:B------:R0:W1:Y:S02]  /*2ee00*/  SHFL.IDX P6, R14, R13, R12, R11 ;  /* 0x0000000c0d0e7389 */ /* 0x00006400000c000b */
[----:B01----:R-:W-:Y:S01]  /*2ee10*/  ENDCOLLECTIVE ;  /* 0x000000000000791b */ /* 0x003fe20003800000 */
.L_x_2840:
[----:B------:R-:W-:-:S05]  /*2ee20*/  @!P2 LOP3.LUT R5, R5, R4, RZ, 0x3c, !PT ;  /* 0x000000040505a212 */ /* 0x000fca00078e3cff */
[----:B------:R-:W-:Y:S01]  /*2ee30*/  @!PT LDS RZ, [RZ] ;  /* 0x00000000fffff984 */ /* 0x000fe20000000800 */
[----:B------:R-:W-:Y:S01]  /*2ee40*/  @!PT LDS RZ, [RZ] ;  /* 0x00000000fffff984 */ /* 0x000fe20000000800 */
[----:B------:R-:W-:Y:S01]  /*2ee50*/  @!PT LDS RZ, [RZ] ;  /* 0x00000000fffff984 */ /* 0x000fe20000000800 */
[----:B------:R-:W-:Y:S04]  /*2ee60*/  @!P2 LDGSTS.E.BYPASS.LTC128B.128 [R9+0x20c00], desc[UR46][R4.64], !P0 ;  /* 0x20c000000409afae */ /* 0x000fe8000c101d6e */
[----:B------:R0:W-:Y:S01]  /*2ee70*/  @!P2 LDGSTS.E.BYPASS.LTC128B.128 [R9+0x24c00], desc[UR46][R4.64+0x80], !P1 ;  /* 0x24c000800409afae */ /* 0x0001e2000c901d6e */
[----:B------:R-:W-:Y:S02]  /*2ee80*/  IMAD.MOV.U32 R13, RZ, RZ, R2 ;  /* 0x000000ffff0d7224 */ /* 0x000fe400078e0002 */
[----:B------:R-:W-:Y:S02]  /*2ee90*/  IMAD.MOV.U32 R12, RZ, RZ, 0x3 ;  /* 0x00000003ff0c7424 */ /* 0x000fe400078e00ff */
[----:B0-----:R-:W-:-:S05]  /*2eea0*/  VIADD R4, R17, 0x20 ;  /* 0x0000002011047836 */ /* 0x001fca0000000000 */
[----:B------:R-:W-:Y:S01]  /*2eeb0*/  ISETP.GE.AND P2, PT, R4, R0, PT ;  /* 0x000000000400720c */ /* 0x000fe20003f46270 */
[----:B------:R-:W-:-:S12]  /*2eec0*/  IMAD.MOV.U32 R4, RZ, RZ, R14 ;  /* 0x000000ffff047224 */ /* 0x000fd800078e000e */
[----:B------:R-:W-:Y:S05]  /*2eed0*/  WARPSYNC.COLLECTIVE R15, `(.L_x_2841) ;  /* 0x000000000f087348 */ /* 0x000fea0003c00000 */
[----:B------:R0:W1:Y:S02]  /*2eee0*/  SHFL.IDX P6, R14, R13, R12, R11 ;  /* 0x0000000c0d0e7389 */ /* 0x00006400000c000b */
[----:B01----:R-:W-:Y:S01]  /*2eef0*/  ENDCOLLECTIVE ;  /* 0x000000000000791b */ /* 0x003fe20003800000 */
.L_x_2841:
[----:B------:R-:W-:Y:S01]  /*2ef00*/  @!P2 IADD3 R5, P3, R10, R4, RZ ;  /* 0x000000040a05a210 */ /* 0x000fe20007f7e0ff */
[----:B------:R-:W-:-:S04]  /*2ef10*/  IMAD.MOV.U32 R13, RZ, RZ, R3 ;  /* 0x000000ffff0d7224 */ /* 0x000fc800078e0003 */
[----:B------:R-:W-:-:S05]  /*2ef20*/  @!P2 IMAD.X R4, RZ, RZ, R6, P3 ;  /* 0x000000ffff04a224 */ /* 0x000fca00018e0606 */
[----:B------:R-:W-:Y:S01]  /*2ef30*/  @!P2 LOP3.LUT R5, R5, R4, RZ, 0x3c, !PT ;  /* 0x000000040505a212 */ /* 0x000fe200078e3cff */
[----:B------:R-:W-:-:S03]  /*2ef40*/  IMAD.MOV.U32 R6, RZ, RZ, R14 ;  /* 0x000000ffff067224 */ /* 0x000fc600078e000e */
[----:B------:R-:W-:-:S07]  /*2ef50*/  @!P2 LOP3.LUT R4, R5, R4, RZ, 0x3c, !PT ;  /* 0x000000040504a212 */ /* 0x000fce00078e3cff */
[----:B------:R-:W-:Y:S05]  /*2ef60*/  WARPSYNC.COLLECTIVE R15, `(.L_x_2842) ;  /* 0x000000000f087348 */ /* 0x000fea0003c00000 */
[----:B------:R0:W1:Y:S02]  /*2ef70*/  SHFL.IDX P6, R14, R13, R12, R11 ;  /* 0x0000000c0d0e7389 */ /* 0x00006400000c000b */
[----:B01----:R-:W-:Y:S01]  /*2ef80*/  ENDCOLLECTIVE ;  /* 0x000000000000791b */ /* 0x003fe20003800000 */
.L_x_2842:
        /* <DEDUP_REMOVED lines=9> */
[----:B------:R-:W-:Y:S02]  /*2f020*/  ISETP.GE.AND P2, PT, R4, R0, PT ;  /* 0x000000000400720c */ /* 0x000fe40003f46270 */
[----:B------:R-:W-:-:S11]  /*2f030*/  MOV R4, R14 ;  /* 0x0000000e00047202 */ /* 0x000fd60000000f00 */
[----:B------:R-:W-:Y:S05]  /*2f040*/  WARPSYNC.COLLECTIVE R15, `(.L_x_2843) ;  /* 0x000000000f087348 */ /* 0x000fea0003c00000 */
[----:B------:R0:W1:Y:S02]  /*2f050*/  SHFL.IDX P6, R14, R13, R12, R11 ;  /* 0x0000000c0d0e7389 */ /* 0x00006400000c000b */
[----:B01----:R-:W-:Y:S01]  /*2f060*/  ENDCOLLECTIVE ;  /* 0x000000000000791b */ /* 0x003fe20003800000 */
.L_x_2843:
        /* <DEDUP_REMOVED lines=9> */
.L_x_2844:
[----:B------:R-:W-:-:S05]  /*2f100*/  @!P2 LOP3.LUT R5, R5, R4, RZ, 0x3c, !PT ;  /* 0x000000040505a212 */ /* 0x000fca00078e3cff */
[----:B------:R-:W-:Y:S01]  /*2f110*/  @!PT LDS RZ, [RZ] ;  /* 0x00000000fffff984 */ /* 0x000fe20000000800 */
[----:B------:R-:W-:Y:S01]  /*2f120*/  @!PT LDS RZ, [RZ] ;  /* 0x00000000fffff984 */ /* 0x000fe20000000800 */
[----:B------:R-:W-:Y:S01]  /*2f130*/  @!PT LDS RZ, [RZ] ;  /* 0x00000000fffff984 */ /* 0x000fe20000000800 */
[----:B------:R-:W-:Y:S04]  /*2f140*/  @!P2 LDGSTS.E.BYPASS.LTC128B.128 [R9+0x21c00], desc[UR46][R4.64], !P0 ;  /* 0x21c000000409afae */ /* 0x000fe8000c101d6e */
[----:B------:R0:W-:Y:S01]  /*2f150*/  @!P2 LDGSTS.E.BYPASS.LTC128B.128 [R9+0x25c00], desc[UR46][R4.64+0x80], !P1 ;  /* 0x25c000800409afae */ /* 0x0001e2000c901d6e */
[----:B------:R-:W-:Y:S01]  /*2f160*/  MOV R13, R2 ;  /* 0x00000002000d7202 */ /* 0x000fe20000000f00 */
[----:B------:R-:W-:Y:S02]  /*2f170*/  IMAD.MOV.U32 R12, RZ, RZ, 0x5 ;  /* 0x00000005ff0c7424 */ /* 0x000fe400078e00ff */
[----:B0-----:R-:W-:-:S05]  /*2f180*/  VIADD R4, R17, 0x40 ;  /* 0x0000004011047836 */ /* 0x001fca0000000000 */
[----:B------:R-:W-:Y:S01]  /*2f190*/  ISETP.GE.AND P2, PT, R4, R0, PT ;  /* 0x000000000400720c */ /* 0x000fe20003f46270 */
[----:B------:R-:W-:-:S12]  /*2f1a0*/  IMAD.MOV.U32 R4, RZ, RZ, R14 ;  /* 0x000000ffff047224 */ /* 0x000fd800078e000e */
[----:B------:R-:W-:Y:S05]  /*2f1b0*/  WARPSYNC.COLLECTIVE R15, `(.L_x_2845) ;  /* 0x000000000f087348 */ /* 0x000fea0003c00000 */
[----:B------:R0:W1:Y:S02]  /*2f1c0*/  SHFL.IDX P6, R14, R13, R12, R11 ;  /* 0x0000000c0d0e7389 */ /* 0x00006400000c000b */
[----:B01----:R-:W-:Y:S01]  /*2f1d0*/  ENDCOLLECTIVE ;  /* 0x000000000000791b */ /* 0x003fe20003800000 */
.L_x_2845:
        /* <DEDUP_REMOVED lines=9> */
.L_x_2846:
        /* <DEDUP_REMOVED lines=14> */
.L_x_2847:
        /* <DEDUP_REMOVED lines=9> */
.L_x_2848:
        /* <DEDUP_REMOVED lines=8> */
[----:B0-----:R-:W-:Y:S01]  /*2f460*/  VIADD R5, R17, 0x60 ;  /* 0x0000006011057836 */ /* 0x001fe20000000000 */
[----:B------:R-:W-:-:S07]  /*2f470*/  MOV R4, R14 ;  /* 0x0000000e00047202 */ /* 0x000fce0000000f00 */
[----:B------:R-:W-:Y:S05]  /*2f480*/  WARPSYNC.COLLECTIVE R15, `(.L_x_2849) ;  /* 0x000000000f087348 */ /* 0x000fea0003c00000 */
[----:B------:R0:W1:Y:S02]  /*2f490*/  SHFL.IDX P6, R14, R13, R12, R11 ;  /* 0x0000000c0d0e7389 */ /* 0x00006400000c000b */
[----:B01----:R-:W-:Y:S01]  /*2f4a0*/  ENDCOLLECTIVE ;  /* 0x000000000000791b */ /* 0x003fe20003800000 */
.L_x_2849:
[----:B------:R-:W-:Y:S01]  /*2f4b0*/  ISETP.GE.AND P2, PT, R5, R0, PT ;  /* 0x000000000500720c */ /* 0x000fe20003f46270 */
[----:B------:R-:W-:-:S12]  /*2f4c0*/  IMAD.MOV.U32 R13, RZ, RZ, R3 ;  /* 0x000000ffff0d7224 */ /* 0x000fd800078e0003 */
[----:B------:R-:W-:-:S05]  /*2f4d0*/  @!P2 IADD3 R5, P3, R10, R4, RZ ;  /* 0x000000040a05a210 */ /* 0x000fca0007f7e0ff */
[----:B------:R-:W-:-:S05]  /*2f4e0*/  @!P2 IMAD.X R4, RZ, RZ, R6, P3 ;  /* 0x000000ffff04a224 */ /* 0x000fca00018e0606 */
[----:B------:R-:W-:-:S04]  /*2f4f0*/  @!P2 LOP3.LUT R5, R5, R4, RZ, 0x3c, !PT ;  /* 0x000000040505a212 */ /* 0x000fc800078e3cff */
        /* <DEDUP_REMOVED lines=11> */
.L_x_2850:
[----:B------:R-:W-:Y:S01]  /*2f5b0*/  IMAD.MOV.U32 R3, RZ, RZ, R14 ;  /* 0x000000ffff037224 */ /* 0x000fe200078e000e */
[----:B------:R-:W-:Y:S06]  /*2f5c0*/  BRA `(.L_x_2851) ;  /* 0xffffff7c00307947 */ /* 0x000fec000383ffff */
.L_x_2624:
[----:B0-----:R-:W3:Y:S02]  /*2f5d0*/  LDL R2, [R1+0x4] ;  /* 0x0000040001027983 */ /* 0x001ee40000100800 */
[----:B---3--:R0:W3:Y:S02]  /*2f5e0*/  SYNCS.PHASECHK.TRANS64.TRYWAIT P0, [R2+URZ+0x38820], R0 ;  /* 0x03882000020075a7 */ /* 0x0080e4000800017f */
[----:B---3--:R-:W-:Y:S05]  /*2f5f0*/  @!P0 NANOSLEEP.SYNCS 0x989680 ;  /* 0x009896800000895d */ /* 0x008fea0003900000 */
[----:B------:R-:W3:Y:S02]  /*2f600*/  @!P0 SYNCS.PHASECHK.TRANS64 P0, [R2+URZ+0x38820], R0 ;  /* 0x03882000020085a7 */ /* 0x000ee4000800007f */
[----:B---3--:R-:W-:Y:S05]  /*2f610*/  @!P0 BRA `(.L_x_2624) ;  /* 0xfffffffc00ec8947 */ /* 0x008fea000383ffff */
[----:B------:R-:W-:Y:S05]  /*2f620*/  BRA `(.L_x_2852) ;  /* 0xffffff7c00a07947 */ /* 0x000fea000383ffff */
.L_x_2630:
[----:B---3--:R3:W4:Y:S02]  /*2f630*/  SYNCS.PHASECHK.TRANS64.TRYWAIT P0, [R6+URZ+0x38880], R5 ;  /* 0x03888005060075a7 */ /* 0x008724000800017f */
[----:B----4-:R-:W-:Y:S05]  /*2f640*/  @!P0 NANOSLEEP.SYNCS 0x989680 ;  /* 0x009896800000895d */ /* 0x010fea0003900000 */
[----:B------:R-:W4:Y:S02]  /*2f650*/  @!P0 SYNCS.PHASECHK.TRANS64 P0, [R6+URZ+0x38880], R5 ;  /* 0x03888005060085a7 */ /* 0x000f24000800007f */
[----:B----4-:R-:W-:Y:S05]  /*2f660*/  @!P0 BRA `(.L_x_2630) ;  /* 0xfffffffc00f08947 */ /* 0x010fea000383ffff */
[----:B------:R-:W-:Y:S05]  /*2f670*/  BRA `(.L_x_2853) ;  /* 0xffffff8000607947 */ /* 0x000fea000383ffff */
.L_x_2636:
[----:B--2---:R2:W4:Y:S02]  /*2f680*/  SYNCS.PHASECHK.TRANS64.TRYWAIT P0, [R6+URZ+0x38840], R5 ;  /* 0x03884005060075a7 */ /* 0x004524000800017f */
[----:B----4-:R-:W-:Y:S05]  /*2f690*/  @!P0 NANOSLEEP.SYNCS 0x989680 ;  /* 0x009896800000895d */ /* 0x010fea0003900000 */
[----:B------:R-:W4:Y:S02]  /*2f6a0*/  @!P0 SYNCS.PHASECHK.TRANS64 P0, [R6+URZ+0x38840], R5 ;  /* 0x03884005060085a7 */ /* 0x000f24000800007f */
[----:B----4-:R-:W-:Y:S05]  /*2f6b0*/  @!P0 BRA `(.L_x_2636) ;  /* 0xfffffffc00f08947 */ /* 0x010fea000383ffff */
[----:B------:R-:W-:Y:S05]  /*2f6c0*/  BRA `(.L_x_2854) ;  /* 0xffffff84002c7947 */ /* 0x000fea000383ffff */
.L_x_2643:
[----:B---3--:R3:W4:Y:S02]  /*2f6d0*/  SYNCS.PHASECHK.TRANS64.TRYWAIT P0, [R3+URZ+0x38870], R4 ;  /* 0x03887004030075a7 */ /* 0x008724000800017f */
[----:B----4-:R-:W-:Y:S05]  /*2f6e0*/  @!P0 NANOSLEEP.SYNCS 0x989680 ;  /* 0x009896800000895d */ /* 0x010fea0003900000 */
[----:B------:R-:W4:Y:S02]  /*2f6f0*/  @!P0 SYNCS.PHASECHK.TRANS64 P0, [R3+URZ+0x38870], R4 ;  /* 0x03887004030085a7 */ /* 0x000f24000800007f */
[----:B----4-:R-:W-:Y:S05]  /*2f700*/  @!P0 BRA `(.L_x_2643) ;  /* 0xfffffffc00f08947 */ /* 0x010fea000383ffff */
[----:B------:R-:W-:Y:S05]  /*2f710*/  BRA `(.L_x_2855) ;  /* 0xffffff8800107947 */ /* 0x000fea000383ffff */
.L_x_2645:
[----:B---3--:R3:W4:Y:S02]  /*2f720*/  SYNCS.PHASECHK.TRANS64.TRYWAIT P0, [R3+URZ+0x38860], R4 ;  /* 0x03886004030075a7 */ /* 0x008724000800017f */
[----:B----4-:R-:W-:Y:S05]  /*2f730*/  @!P0 NANOSLEEP.SYNCS 0x989680 ;  /* 0x009896800000895d */ /* 0x010fea0003900000 */
[----:B------:R-:W4:Y:S02]  /*2f740*/  @!P0 SYNCS.PHASECHK.TRANS64 P0, [R3+URZ+0x38860], R4 ;  /* 0x03886004030085a7 */ /* 0x000f24000800007f */
[----:B----4-:R-:W-:Y:S05]  /*2f750*/  @!P0 BRA `(.L_x_2645) ;  /* 0xfffffffc00f08947 */ /* 0x010fea000383ffff */
[----:B------:R-:W-:Y:S05]  /*2f760*/  BRA `(.L_x_2856) ;  /* 0xffffff8800187947 */ /* 0x000fea000383ffff */
.L_x_2652:
[----:B0-----:R0:W2:Y:S02]  /*2f770*/  SYNCS.PHASECHK.TRANS64.TRYWAIT P1, [R0+URZ+0x38870], R2 ;  /* 0x03887002000075a7 */ /* 0x0010a4000802017f */
[----:B--2---:R-:W-:Y:S05]  /*2f780*/  @!P1 NANOSLEEP.SYNCS 0x989680 ;  /* 0x009896800000995d */ /* 0x004fea0003900000 */
[----:B------:R-:W2:Y:S02]  /*2f790*/  @!P1 SYNCS.PHASECHK.TRANS64 P1, [R0+URZ+0x38870], R2 ;  /* 0x03887002000095a7 */ /* 0x000ea4000802007f */
[----:B--2---:R-:W-:Y:S05]  /*2f7a0*/  @!P1 BRA `(.L_x_2652) ;  /* 0xfffffffc00f09947 */ /* 0x004fea000383ffff */
[----:B------:R-:W-:Y:S05]  /*2f7b0*/  BRA `(.L_x_2857) ;  /* 0xffffff9400bc7947 */ /* 0x000fea000383ffff */
.L_x_2654:
[----:B0-----:R0:W2:Y:S02]  /*2f7c0*/  SYNCS.PHASECHK.TRANS64.TRYWAIT P1, [R0+URZ+0x38860], R2 ;  /* 0x03886002000075a7 */ /* 0x0010a4000802017f */
[----:B--2---:R-:W-:Y:S05]  /*2f7d0*/  @!P1 NANOSLEEP.SYNCS 0x989680 ;  /* 0x009896800000995d */ /* 0x004fea0003900000 */
[----:B------:R-:W2:Y:S02]  /*2f7e0*/  @!P1 SYNCS.PHASECHK.TRANS64 P1, [R0+URZ+0x38860], R2 ;  /* 0x03886002000095a7 */ /* 0x000ea4000802007f */
[----:B--2---:R-:W-:Y:S05]  /*2f7f0*/  @!P1 BRA `(.L_x_2654) ;  /* 0xfffffffc00f09947 */ /* 0x004fea000383ffff */
[----:B------:R-:W-:Y:S05]  /*2f800*/  BRA `(.L_x_2858) ;  /* 0xffffff9400c47947 */ /* 0x000fea000383ffff */
.L_x_2658:
        /* <DEDUP_REMOVED lines=8> */
.L_x_2860:
[----:B------:R-:W-:Y:S05]  /*2f890*/  BSYNC B0 ;  /* 0x0000000000007941 */ /* 0x000fea0003800000 */
.L_x_2859:
[----:B------:R-:W-:Y:S02]  /*2f8a0*/  IMAD.MOV.U32 R13, RZ, RZ, R16 ;  /* 0x000000ffff0d7224 */ /* 0x000fe400078e0010 */
[----:B------:R-:W-:Y:S02]  /*2f8b0*/  IMAD.MOV.U32 R12, RZ, RZ, 0x1 ;  /* 0x00000001ff0c7424 */ /* 0x000fe400078e00ff */
[----:B------:R-:W-:Y:S02]  /*2f8c0*/  IMAD.MOV.U32 R11, RZ, RZ, 0x1f ;  /* 0x0000001fff0b7424 */ /* 0x000fe400078e00ff */
[----:B------:R-:W-:Y:S02]  /*2f8d0*/  IMAD.MOV.U32 R15, RZ, RZ, -0x1 ;  /* 0xffffffffff0f7424 */ /* 0x000fe400078e00ff */
[----:B------:R-:W-:Y:S02]  /*2f8e0*/  IMAD.IADD R5, R19, 0x1, R7 ;  /* 0x0000000113057824 */ /* 0x000fe400078e0207 */
[----:B------:R-:W-:-:S07]  /*2f8f0*/  IMAD.MOV.U32 R0, RZ, RZ, R14 ;  /* 0x000000ffff007224 */ /* 0x000fce00078e000e */
[----:B------:R-:W-:Y:S05]  /*2f900*/  WARPSYNC.COLLECTIVE R15, `(.L_x_2861) ;  /* 0x000000000f087348 */ /* 0x000fea0003c00000 */
[----:B------:R0:W1:Y:S02]  /*2f910*/  SHFL.IDX P6, R14, R13, R12, R11 ;  /* 0x0000000c0d0e7389 */ /* 0x00006400000c000b */
[----:B01----:R-:W-:Y:S01]  /*2f920*/  ENDCOLLECTIVE ;  /* 0x000000000000791b */ /* 0x003fe20003800000 */
.L_x_2861:
        /* <DEDUP_REMOVED lines=11> */
[----:B0-----:R-:W-:Y:S01]  /*2f9e0*/  IMAD.MOV.U32 R2, RZ, RZ, RZ ;  /* 0x000000ffff027224 */ /* 0x001fe200078e00ff */
[----:B--2---:R-:W-:Y:S02]  /*2f9f0*/  @!P1 MOV R2, R3 ;  /* 0x0000000300029202 */ /* 0x004fe40000000f00 */
[----:B------:R-:W-:-:S03]  /*2fa00*/  ISETP.NE.AND P1, PT, R7, RZ, PT ;  /* 0x000000ff0700720c */ /* 0x000fc60003f25270 */
[----:B------:R-:W-:-:S10]  /*2fa10*/  IMAD.MOV.U32 R13, RZ, RZ, R2 ;  /* 0x000000ffff0d7224 */ /* 0x000fd400078e0002 */
[----:B------:R-:W-:Y:S05]  /*2fa20*/  WARPSYNC.COLLECTIVE R15, `(.L_x_2862) ;  /* 0x000000000f087348 */ /* 0x000fea0003c00000 */
[----:B------:R0:W1:Y:S02]  /*2fa30*/  SHFL.UP P6, R14, R13, R12, R11 ;  /* 0x0400000c0d0e7389 */ /* 0x00006400000c000b */
[----:B01----:R-:W-:Y:S01]  /*2fa40*/  ENDCOLLECTIVE ;  /* 0x000000000000791b */ /* 0x003fe20003800000 */
.L_x_2862:
        /* <DEDUP_REMOVED lines=8> */
.L_x_2863:
        /* <DEDUP_REMOVED lines=8> */
.L_x_2864:
        /* <DEDUP_REMOVED lines=8> */
.L_x_2865:
        /* <DEDUP_REMOVED lines=8> */
.L_x_2866:
[----:B------:R-:W-:Y:S02]  /*2fc50*/  IMAD.MOV.U32 R12, RZ, RZ, 0x1f ;  /* 0x0000001fff0c7424 */ /* 0x000fe400078e00ff */
[----:B------:R-:W-:Y:S02]  /*2fc60*/  IMAD.MOV.U32 R11, RZ, RZ, 0x1f ;  /* 0x0000001fff0b7424 */ /* 0x000fe400078e00ff */
[----:B------:R-:W-:-:S05]  /*2fc70*/  IMAD.MOV.U32 R5, RZ, RZ, R14 ;  /* 0x000000ffff057224 */ /* 0x000fca00078e000e */
[----:B------:R-:W-:-:S04]  /*2fc80*/  SEL R5, R5, RZ, P5 ;  /* 0x000000ff05057207 */ /* 0x000fc80002800000 */
[----:B------:R-:W-:-:S05]  /*2fc90*/  IADD3 R5, R3, R5, RZ ;  /* 0x0000000503057210 */ /* 0x000fca0007ffe0ff */
[----:B------:R-:W-:-:S07]  /*2fca0*/  IMAD.MOV.U32 R13, RZ, RZ, R5 ;  /* 0x000000ffff0d7224 */ /* 0x000fce00078e0005 */
[----:B------:R-:W-:Y:S05]  /*2fcb0*/  WARPSYNC.COLLECTIVE R15, `(.L_x_2867) ;  /* 0x000000000f087348 */ /* 0x000fea0003c00000 */
[----:B------:R0:W1:Y:S02]  /*2fcc0*/  SHFL.IDX P6, R14, R13, R12, R11 ;  /* 0x0000000c0d0e7389 */ /* 0x00006400000c000b */
[----:B01----:R-:W-:Y:S01]  /*2fcd0*/  ENDCOLLECTIVE ;  /* 0x000000000000791b */ /* 0x003fe20003800000 */
.L_x_2867:
[----:B------:R-:W-:Y:S01]  /*2fce0*/  IMAD.MOV.U32 R6, RZ, RZ, R14 ;  /* 0x000000ffff067224 */ /* 0x000fe200078e000e */
[----:B------:R-:W-:Y:S06]  /*2fcf0*/  BRA `(.L_x_2868) ;  /* 0xffffffa000807947 */ /* 0x000fec000383ffff */
.L_x_2663:
[----:B------:R-:W-:Y:S01]  /*2fd00*/  BSSY B0, `(.L_x_2869) ;  /* 0x0000008000007945 */ /* 0x000fe20003800000 */
[----:B-----5:R-:W-:Y:S02]  /*2fd10*/  IMAD.MOV.U32 R13, RZ, RZ, R2 ;  /* 0x000000ffff0d7224 */ /* 0x020fe400078e0002 */
[----:B------:R-:W-:Y:S02]  /*2fd20*/  IMAD.MOV.U32 R12, RZ, RZ, 0x1 ;  /* 0x00000001ff0c7424 */ /* 0x000fe400078e00ff */
[----:B------:R-:W-:Y:S02]  /*2fd30*/  IMAD.MOV.U32 R11, RZ, RZ, RZ ;  /* 0x000000ffff0b7224 */ /* 0x000fe400078e00ff */
[----:B------:R-:W-:-:S07]  /*2fd40*/  IMAD.MOV.U32 R15, RZ, RZ, -0x1 ;  /* 0xffffffffff0f7424 */ /* 0x000fce00078e00ff */
[----:B012---:R-:W-:Y:S05]  /*2fd50*/  WARPSYNC.COLLECTIVE R15, `(.L_x_2870) ;  /* 0x000000000f087348 */ /* 0x007fea0003c00000 */
[----:B------:R3:W4:Y:S02]  /*2fd60*/  SHFL.UP P6, R14, R13, R12, R11 ;  /* 0x0400000c0d0e7389 */ /* 0x00072400000c000b */
[----:B01234-:R-:W-:Y:S01]  /*2fd70*/  ENDCOLLECTIVE ;  /* 0x000000000000791b */ /* 0x01ffe20003800000 */
.L_x_2870:
[----:B------:R-:W-:Y:S05]  /*2fd80*/  BSYNC B0 ;  /* 0x0000000000007941 */ /* 0x000fea0003800000 */
.L_x_2869:
[----:B------:R-:W-:Y:S02]  /*2fd90*/  IMAD.MOV.U32 R3, RZ, RZ, R14 ;  /* 0x000000ffff037224 */ /* 0x000fe400078e000e */
[----:B------:R-:W-:Y:S02]  /*2fda0*/  IMAD.MOV.U32 R12, RZ, RZ, 0x2 ;  /* 0x00000002ff0c7424 */ /* 0x000fe400078e00ff */
[----:B------:R-:W-:Y:S01]  /*2fdb0*/  IMAD.MOV.U32 R11, RZ, RZ, RZ ;  /* 0x000000ffff0b7224 */ /* 0x000fe200078e00ff */
[----:B------:R-:W-:Y:S01]  /*2fdc0*/  SEL R3, R3, RZ, P1 ;  /* 0x000000ff03037207 */ /* 0x000fe20000800000 */
[----:B------:R-:W-:-:S03]  /*2fdd0*/  IMAD.MOV.U32 R15, RZ, RZ, -0x1 ;  /* 0xffffffffff0f7424 */ /* 0x000fc600078e00ff */
[----:B------:R-:W-:-:S05]  /*2fde0*/  IADD3 R3, R2, R3, RZ ;  /* 0x0000000302037210 */ /* 0x000fca0007ffe0ff */
[----:B------:R-:W-:-:S07]  /*2fdf0*/  IMAD.MOV.U32 R13, RZ, RZ, R3 ;  /* 0x000000ffff0d7224 */ /* 0x000fce00078e0003 */
[----:B------:R-:W-:Y:S05]  /*2fe00*/  WARPSYNC.COLLECTIVE R15, `(.L_x_2871) ;  /* 0x000000000f087348 */ /* 0x000fea0003c00000 */
[----:B------:R0:W1:Y:S02]  /*2fe10*/  SHFL.UP P6, R14, R13, R12, R11 ;  /* 0x0400000c0d0e7389 */ /* 0x00006400000c000b */
[----:B01----:R-:W-:Y:S01]  /*2fe20*/  ENDCOLLECTIVE ;  /* 0x000000000000791b */ /* 0x003fe20003800000 */
.L_x_2871:
        /* <DEDUP_REMOVED lines=8> */
.L_x_2872:
        /* <DEDUP_REMOVED lines=8> */
.L_x_2873:
        /* <DEDUP_REMOVED lines=8> */
.L_x_2874:
        /* <DEDUP_REMOVED lines=9> */
.L_x_2875:
[----:B------:R-:W-:Y:S01]  /*30040*/  IMAD.MOV.U32 R6, RZ, RZ, R14 ;  /* 0x000000ffff067224 */ /* 0x000fe200078e000e */
[----:B------:R-:W-:Y:S06]  /*30050*/  BRA `(.L_x_2876) ;  /* 0xffffffa000487947 */ /* 0x000fec000383ffff */
.L_x_2665:
[----:B------:R-:W-:Y:S01]  /*30060*/  BSSY B0, `(.L_x_2877) ;  /* 0x0000006000007945 */ /* 0x000fe20003800000 */
[----:B------:R-:W-:Y:S01]  /*30070*/  PLOP3.LUT P6, PT, P6, PT, PT, 0x8, 0x0 ;  /* 0x000000000000781c */ /* 0x000fe200037ce170 */
[----:B------:R-:W-:-:S12]  /*30080*/  IMAD.MOV.U32 R15, RZ, RZ, -0x1 ;  /* 0xffffffffff0f7424 */ /* 0x000fd800078e00ff */
[----:B01----:R-:W-:Y:S05]  /*30090*/  WARPSYNC.COLLECTIVE R15, `(.L_x_2878) ;  /* 0x000000000f087348 */ /* 0x003fea0003c00000 */
[----:B------:R-:W-:Y:S01]  /*300a0*/  VOTE.ANY R14, PT, P6 ;  /* 0x00000000000e7806 */ /* 0x000fe200030e0100 */
[----:B01----:R-:W-:Y:S06]  /*300b0*/  ENDCOLLECTIVE ;  /* 0x000000000000791b */ /* 0x003fec0003800000 */
.L_x_2878:
[----:B------:R-:W-:Y:S05]  /*300c0*/  BSYNC B0 ;  /* 0x0000000000007941 */ /* 0x000fea0003800000 */
.L_x_2877:
[----:B------:R-:W-:Y:S02]  /*300d0*/  IMAD.MOV.U32 R5, RZ, RZ, R14 ;  /* 0x000000ffff057224 */ /* 0x000fe400078e000e */
[----:B------:R-:W-:Y:S02]  /*300e0*/  IMAD.MOV.U32 R13, RZ, RZ, R2 ;  /* 0x000000ffff0d7224 */ /* 0x000fe400078e0002 */
[----:B------:R-:W0:Y:S01]  /*300f0*/  POPC R4, R5 ;  /* 0x0000000500047309 */ /* 0x000e220000000000 */
[----:B------:R-:W-:Y:S02]  /*30100*/  IMAD.MOV.U32 R11, RZ, RZ, 0x1f ;  /* 0x0000001fff0b7424 */ /* 0x000fe400078e00ff */
[----:B------:R-:W-:Y:S02]  /*30110*/  IMAD.MOV.U32 R15, RZ, RZ, -0x1 ;  /* 0xffffffffff0f7424 */ /* 0x000fe400078e00ff */
[----:B0-----:R-:W-:-:S07]  /*30120*/  IMAD.MOV.U32 R12, RZ, RZ, R4 ;  /* 0x000000ffff0c7224 */ /* 0x001fce00078e0004 */
[----:B------:R-:W-:Y:S05]  /*30130*/  WARPSYNC.COLLECTIVE R15, `(.L_x_2879) ;  /* 0x000000000f087348 */ /* 0x000fea0003c00000 */
[----:B------:R0:W1:Y:S02]  /*30140*/  SHFL.IDX P6, R14, R13, R12, R11 ;  /* 0x0000000c0d0e7389 */ /* 0x00006400000c000b */
[----:B01----:R-:W-:Y:S01]  /*30150*/  ENDCOLLECTIVE ;  /* 0x000000000000791b */ /* 0x003fe20003800000 */
.L_x_2879:
[----:B------:R-:W-:Y:S01]  /*30160*/  IMAD.MOV.U32 R17, RZ, RZ, R14 ;  /* 0x000000ffff117224 */ /* 0x000fe200078e000e */
[----:B------:R-:W-:Y:S06]  /*30170*/  BRA `(.L_x_2880) ;  /* 0xffffffa0003c7947 */ /* 0x000fec000383ffff */
.L_x_2667:
[----:B------:R-:W-:Y:S01]  /*30180*/  BSSY B0, `(.L_x_2881) ;  /* 0x0000007000007945 */ /* 0x000fe20003800000 */
[----:B------:R-:W-:Y:S01]  /*30190*/  MOV R13, R7 ;  /* 0x00000007000d7202 */ /* 0x000fe20000000f00 */
[----:B------:R-:W-:Y:S02]  /*301a0*/  IMAD.MOV.U32 R11, RZ, RZ, 0x1f ;  /* 0x0000001fff0b7424 */ /* 0x000fe400078e00ff */
[----:B------:R-:W-:-:S07]  /*301b0*/  IMAD.MOV.U32 R15, RZ, RZ, -0x1 ;  /* 0xffffffffff0f7424 */ /* 0x000fce00078e00ff */
[----:B012---:R-:W-:Y:S05]  /*301c0*/  WARPSYNC.COLLECTIVE R15, `(.L_x_2882) ;  /* 0x000000000f087348 */ /* 0x007fea0003c00000 */
[----:B------:R3:W4:Y:S02]  /*301d0*/  SHFL.IDX P6, R14, R13, R12, R11 ;  /* 0x0000000c0d0e7389 */ /* 0x00072400000c000b */
[----:B01234-:R-:W-:Y:S01]  /*301e0*/  ENDCOLLECTIVE ;  /* 0x000000000000791b */ /* 0x01ffe20003800000 */
.L_x_2882:
[----:B------:R-:W-:Y:S05]  /*301f0*/  BSYNC B0 ;  /* 0x0000000000007941 */ /* 0x000fea0003800000 */
.L_x_2881:
[----:B------:R-:W-:Y:S01]  /*30200*/  IMAD.MOV.U32 R7, RZ, RZ, R14 ;  /* 0x000000ffff077224 */ /* 0x000fe200078e000e */
[----:B------:R-:W-:Y:S06]  /*30210*/  BRA `(.L_x_2883) ;  /* 0xffffffa000307947 */ /* 0x000fec000383ffff */
.L_x_2671:
[----:B0-----:R0:W2:Y:S02]  /*30220*/  SYNCS.PHASECHK.TRANS64.TRYWAIT P0, [R0+URZ+0x38820], R3 ;  /* 0x03882003000075a7 */ /* 0x0010a4000800017f */
[----:B--2---:R-:W-:Y:S05]  /*30230*/  @!P0 NANOSLEEP.SYNCS 0x989680 ;  /* 0x009896800000895d */ /* 0x004fea0003900000 */
[----:B------:R-:W2:Y:S02]  /*30240*/  @!P0 SYNCS.PHASECHK.TRANS64 P0, [R0+URZ+0x38820], R3 ;  /* 0x03882003000085a7 */ /* 0x000ea4000800007f */
[----:B--2---:R-:W-:Y:S05]  /*30250*/  @!P0 BRA `(.L_x_2671) ;  /* 0xfffffffc00f08947 */ /* 0x004fea000383ffff */
[----:B------:R-:W-:Y:S05]  /*30260*/  BRA `(.L_x_2884) ;  /* 0xffffffa400b87947 */ /* 0x000fea000383ffff */
.L_x_2672:
[----:B------:R-:W2:Y:S01]  /*30270*/  S2R R2, SR_TID.X ;  /* 0x0000000000027919 */ /* 0x000ea20000002100 */
[----:B------:R-:W-:Y:S01]  /*30280*/  BSSY B0, `(.L_x_2885) ;  /* 0x000000a000007945 */ /* 0x000fe20003800000 */
[----:B---3--:R-:W-:Y:S02]  /*30290*/  IMAD.MOV.U32 R12, RZ, RZ, RZ ;  /* 0x000000ffff0c7224 */ /* 0x008fe400078e00ff */
[----:B------:R-:W-:Y:S02]  /*302a0*/  IMAD.MOV.U32 R11, RZ, RZ, 0x1f ;  /* 0x0000001fff0b7424 */ /* 0x000fe400078e00ff */
[----:B------:R-:W-:Y:S01]  /*302b0*/  IMAD.MOV.U32 R15, RZ, RZ, -0x1 ;  /* 0xffffffffff0f7424 */ /* 0x000fe200078e00ff */
[----:B--2---:R-:W-:-:S04]  /*302c0*/  SHF.R.U32.HI R2, RZ, 0x5, R2 ;  /* 0x00000005ff027819 */ /* 0x004fc80000011602 */
[----:B------:R-:W-:-:S05]  /*302d0*/  LOP3.LUT R2, R2, 0x3, RZ, 0xc0, !PT ;  /* 0x0000000302027812 */ /* 0x000fca00078ec0ff */
[----:B------:R-:W-:-:S07]  /*302e0*/  IMAD.MOV.U32 R13, RZ, RZ, R2 ;  /* 0x000000ffff0d7224 */ /* 0x000fce00078e0002 */
[----:B01----:R-:W-:Y:S05]  /*302f0*/  WARPSYNC.COLLECTIVE R15, `(.L_x_2886) ;  /* 0x000000000f087348 */ /* 0x003fea0003c00000 */
[----:B------:R2:W3:Y:S02]  /*30300*/  SHFL.IDX P6, R14, R13, R12, R11 ;  /* 0x0000000c0d0e7389 */ /* 0x0004e400000c000b */
[----:B0123--:R-:W-:Y:S01]  /*30310*/  ENDCOLLECTIVE ;  /* 0x000000000000791b */ /* 0x00ffe20003800000 */
.L_x_2886:
[----:B------:R-:W-:Y:S05]  /*30320*/  BSYNC B0 ;  /* 0x0000000000007941 */ /* 0x000fea0003800000 */
.L_x_2885:
[----:B------:R-:W-:Y:S05]  /*30330*/  BRA `(.L_x_2887) ;  /* 0xffffffa400a07947 */ /* 0x000fea000383ffff */
.L_x_2673:
[----:B------:R-:W-:Y:S01]  /*30340*/  BSSY B0, `(.L_x_2888) ;  /* 0x0000006000007945 */ /* 0x000fe20003800000 */
[----:B------:R-:W-:-:S07]  /*30350*/  IMAD.MOV.U32 R15, RZ, RZ, -0x1 ;  /* 0xffffffffff0f7424 */ /* 0x000fce00078e00ff */
[----:B0123--:R-:W-:Y:S05]  /*30360*/  WARPSYNC.COLLECTIVE R15, `(.L_x_2889) ;  /* 0x000000000f0c7348 */ /* 0x00ffea0003c00000 */
[----:B------:R-:W-:Y:S02]  /*30370*/  ELECT P6, UR62, PT ;  /* 0x00000000003e782f */ /* 0x000fe400038c0000 */
[----:B------:R-:W-:Y:S01]  /*30380*/  MOV R14, UR62 ;  /* 0x0000003e000e7c02 */ /* 0x000fe20008000f00 */
[----:B0123--:R-:W-:Y:S10]  /*30390*/  ENDCOLLECTIVE ;  /* 0x000000000000791b */ /* 0x00fff40003800000 */
.L_x_2889:
[----:B------:R-:W-:Y:S05]  /*303a0*/  BSYNC B0 ;  /* 0x0000000000007941 */ /* 0x000fea0003800000 */
.L_x_2888:
[----:B------:R-:W-:Y:S05]  /*303b0*/  BRA `(.L_x_2890) ;  /* 0xffffffa400947947 */ /* 0x000fea000383ffff */
.L_x_2675:
[----:B0-----:R0:W2:Y:S02]  /*303c0*/  SYNCS.PHASECHK.TRANS64.TRYWAIT P1, [R6+URZ], R5 ;  /* 0x00000005060075a7 */ /* 0x0010a4000802017f */
[----:B--2---:R-:W-:Y:S05]  /*303d0*/  @!P1 NANOSLEEP.SYNCS 0x989680 ;  /* 0x009896800000995d */ /* 0x004fea0003900000 */
[----:B------:R-:W2:Y:S02]  /*303e0*/  @!P1 SYNCS.PHASECHK.TRANS64 P1, [R6+URZ], R5 ;  /* 0x00000005060095a7 */ /* 0x000ea4000802007f */
[----:B--2---:R-:W-:Y:S05]  /*303f0*/  @!P1 BRA `(.L_x_2675) ;  /* 0xfffffffc00f09947 */ /* 0x004fea000383ffff */
[----:B------:R-:W-:Y:S05]  /*30400*/  BRA `(.L_x_2891) ;  /* 0xffffffa400d07947 */ /* 0x000fea000383ffff */
.L_x_2676:
[----:B--2---:R2:W4:Y:S02]  /*30410*/  SYNCS.PHASECHK.TRANS64.TRYWAIT P1, [R7+URZ], R2 ;  /* 0x00000002070075a7 */ /* 0x004524000802017f */
[----:B----4-:R-:W-:Y:S05]  /*30420*/  @!P1 NANOSLEEP.SYNCS 0x989680 ;  /* 0x009896800000995d */ /* 0x010fea0003900000 */
[----:B------:R-:W4:Y:S02]  /*30430*/  @!P1 SYNCS.PHASECHK.TRANS64 P1, [R7+URZ], R2 ;  /* 0x00000002070095a7 */ /* 0x000f24000802007f */
[----:B----4-:R-:W-:Y:S05]  /*30440*/  @!P1 BRA `(.L_x_2676) ;  /* 0xfffffffc00f09947 */ /* 0x010fea000383ffff */
[----:B------:R-:W-:Y:S05]  /*30450*/  BRA `(.L_x_2892) ;  /* 0xffffffa400c47947 */ /* 0x000fea000383ffff */
.L_x_2678:
[----:B----4-:R4:W0:Y:S02]  /*30460*/  SYNCS.PHASECHK.TRANS64.TRYWAIT P1, [R4+URZ+0x38860], R5 ;  /* 0x03886005040075a7 */ /* 0x010824000802017f */
[----:B0-----:R-:W-:Y:S05]  /*30470*/  @!P1 NANOSLEEP.SYNCS 0x989680 ;  /* 0x009896800000995d */ /* 0x001fea0003900000 */
[----:B------:R-:W0:Y:S02]  /*30480*/  @!P1 SYNCS.PHASECHK.TRANS64 P1, [R4+URZ+0x38860], R5 ;  /* 0x03886005040095a7 */ /* 0x000e24000802007f */
[----:B0-----:R-:W-:Y:S05]  /*30490*/  @!P1 BRA `(.L_x_2678) ;  /* 0xfffffffc00f09947 */ /* 0x001fea000383ffff */
[----:B------:R-:W-:Y:S05]  /*304a0*/  BRA `(.L_x_2893) ;  /* 0xffffffa400c87947 */ /* 0x000fea000383ffff */
.L_x_2680:
[----:B------:R0:W0:Y:S02]  /*304b0*/  SYNCS.PHASECHK.TRANS64.TRYWAIT P1, [R3+URZ+0x38860], R2 ;  /* 0x03886002030075a7 */ /* 0x000024000802017f */
[----:B0-----:R-:W-:Y:S05]  /*304c0*/  @!P1 NANOSLEEP.SYNCS 0x989680 ;  /* 0x009896800000995d */ /* 0x001fea0003900000 */
[----:B------:R-:W0:Y:S02]  /*304d0*/  @!P1 SYNCS.PHASECHK.TRANS64 P1, [R3+URZ+0x38860], R2 ;  /* 0x03886002030095a7 */ /* 0x000e24000802007f */
[----:B0-----:R-:W-:Y:S05]  /*304e0*/  @!P1 BRA `(.L_x_2680) ;  /* 0xfffffffc00f09947 */ /* 0x001fea000383ffff */
[----:B------:R-:W-:Y:S05]  /*304f0*/  BRA `(.L_x_2894) ;  /* 0xffffffa400c87947 */ /* 0x000fea000383ffff */
.L_x_2682:
[----:B------:R0:W0:Y:S02]  /*30500*/  SYNCS.PHASECHK.TRANS64.TRYWAIT P0, [R4+URZ+0x38880], R5 ;  /* 0x03888005040075a7 */ /* 0x000024000800017f */
[----:B0-----:R-:W-:Y:S05]  /*30510*/  @!P0 NANOSLEEP.SYNCS 0x989680 ;  /* 0x009896800000895d */ /* 0x001fea0003900000 */
[----:B------:R-:W0:Y:S02]  /*30520*/  @!P0 SYNCS.PHASECHK.TRANS64 P0, [R4+URZ+0x38880], R5 ;  /* 0x03888005040085a7 */ /* 0x000e24000800007f */
[----:B0-----:R-:W-:Y:S05]  /*30530*/  @!P0 BRA `(.L_x_2682) ;  /* 0xfffffffc00f08947 */ /* 0x001fea000383ffff */
[----:B------:R-:W-:Y:S05]  /*30540*/  BRA `(.L_x_2683) ;  /* 0xffffffa400c47947 */ /* 0x000fea000383ffff */
.L_x_2895:
        /* <DEDUP_REMOVED lines=11> */
.L_x_12958:


//--------------------- .text._ZN7cutlass13device_kernelIN5flash11enable_sm90INS1_16FlashAttnFwdSm90INS1_25CollectiveMainloopFwdSm90ILi2EN4cute5tupleIJNS5_1CILi1EEES8_S8_EEENS6_IJNS7_ILi128EEENS7_ILi160EEENS7_ILi192EEEEEELi192ENS_12float_e4m3_tEfNS_4arch4Sm90ELb0ELb0ELb0ELb0ELb0ELb0ELb0ELb1ELb1ELb1ELb0ELb0EEENS1_21CollectiveEpilogueFwdINS6_IJSA_SC_SB_EEES9_NS_10bfloat16_tESG_Li256ELb0ELb1ELb0ELb1EEENS1_29StaticPersistentTileSchedulerILb0EEEEEEEEEvNT_6ParamsE --------------------------
	.section	.text._ZN7cutlass13device_kernelIN5flash11enable_sm90INS1_16FlashAttnFwdSm90INS1_25CollectiveMainloopFwdSm90ILi2EN4cute5tupleIJNS5_1CILi1EEES8_S8_EEENS6_IJNS7_ILi128EEENS7_ILi160EEENS7_ILi192EEEEEELi192ENS_12float_e4m3_tEfNS_4arch4Sm90ELb0ELb0ELb0ELb0ELb0ELb0ELb0ELb1ELb1ELb1ELb0ELb0EEENS1_21CollectiveEpilogueFwdINS6_IJSA_SC_SB_EEES9_NS_10bfloat16_tESG_Li256ELb0ELb1ELb0ELb1EEENS1_29StaticPersistentTileSchedulerILb0EEEEEEEEEvNT_6ParamsE,"ax",@progbits
	.align	128
.text._ZN7cutlass13device_kernelIN5flash11enable_sm90INS1_16FlashAttnFwdSm90INS1_25CollectiveMainloopFwdSm90ILi2EN4cute5tupleIJNS5_1CILi1EEES8_S8_EEENS6_IJNS7_ILi128EEENS7_ILi160EEENS7_ILi192EEEEEELi192ENS_12float_e4m3_tEfNS_4arch4Sm90ELb0ELb0ELb0ELb0ELb0ELb0ELb0ELb1ELb1ELb1ELb0ELb0EEENS1_21CollectiveEpilogueFwdINS6_IJSA_SC_SB_EEES9_NS_10bfloat16_tESG_Li256ELb0ELb1ELb0ELb1EEENS1_29StaticPersistentTileSchedulerILb0EEEEEEEEEvNT_6ParamsE:
        .type           _ZN7cutlass13device_kernelIN5flash11enable_sm90INS1_16FlashAttnFwdSm90INS1_25CollectiveMainloopFwdSm90ILi2EN4cute5tupleIJNS5_1CILi1EEES8_S8_EEENS6_IJNS7_ILi128EEENS7_ILi160EEENS7_ILi192EEEEEELi192ENS_12float_e4m3_tEfNS_4arch4Sm90ELb0ELb0ELb0ELb0ELb0ELb0ELb0ELb1ELb1ELb1ELb0ELb0EEENS1_21CollectiveEpilogueFwdINS6_IJSA_SC_SB_EEES9_NS_10bfloat16_tESG_Li256ELb0ELb1ELb0ELb1EEENS1_29StaticPersistentTileSchedulerILb0EEEEEEEEEvNT_6ParamsE,@function
        .size           _ZN7cutlass13device_kernelIN5flash11enable_sm90INS1_16FlashAttnFwdSm90INS1_25CollectiveMainloopFwdSm90ILi2EN4cute5tupleIJNS5_1CILi1EEES8_S8_EEENS6_IJNS7_ILi128EEENS7_ILi160EEENS7_ILi192EEEEEELi192ENS_12float_e4m3_tEfNS_4arch4Sm90ELb0ELb0ELb0ELb0ELb0ELb0ELb0ELb1ELb1ELb1ELb0ELb0EEENS1_21CollectiveEpilogueFwdINS6_IJSA_SC_SB_EEES9_NS_10bfloat16_tESG_Li256ELb0ELb1ELb0ELb1EEENS1_29StaticPersistentTileSchedulerILb0EEEEEEEEEvNT_6ParamsE,(.L_x_12959 - _ZN7cutlass13device_kernelIN5flash11enable_sm90INS1_16FlashAttnFwdSm90INS1_25CollectiveMainloopFwdSm90ILi2EN4cute5tupleIJNS5_1CILi1EEES8_S8_EEENS6_IJNS7_ILi128EEENS7_ILi160EEENS7_ILi192EEEEEELi192ENS_12float_e4m3_tEfNS_4arch4Sm90ELb0ELb0ELb0ELb0ELb0ELb0ELb0ELb1ELb1ELb1ELb0ELb0EEENS1_21CollectiveEpilogueFwdINS6_IJSA_SC_SB_EEES9_NS_10bfloat16_tESG_Li256ELb0ELb1ELb0ELb1EEENS1_29StaticPersistentTileSchedulerILb0EEEEEEEEEvNT_6ParamsE)
        .other          _ZN7cutlass13device_kernelIN5flash11enable_sm90INS1_16FlashAttnFwdSm90INS1_25CollectiveMainloopFwdSm90ILi2EN4cute5tupleIJNS5_1CILi1EEES8_S8_EEENS6_IJNS7_ILi128EEENS7_ILi160EEENS7_ILi192EEEEEELi192ENS_12float_e4m3_tEfNS_4arch4Sm90ELb0ELb0ELb0ELb0ELb0ELb0ELb0ELb1ELb1ELb1ELb0ELb0EEENS1_21CollectiveEpilogueFwdINS6_IJSA_SC_SB_EEES9_NS_10bfloat16_tESG_Li256ELb0ELb1ELb0ELb1EEENS1_29StaticPersistentTileSchedulerILb0EEEEEEEEEvNT_6ParamsE,@"STO_CUDA_ENTRY STV_DEFAULT"
_ZN7cutlass13device_kernelIN5flash11enable_sm90INS1_16FlashAttnFwdSm90INS1_25CollectiveMainloopFwdSm90ILi2EN4cute5tupleIJNS5_1CILi1EEES8_S8_EEENS6_IJNS7_ILi128EEENS7_ILi160EEENS7_ILi192EEEEEELi192ENS_12float_e4m3_tEfNS_4arch4Sm90ELb0ELb0ELb0ELb0ELb0ELb0ELb0ELb1ELb1ELb1ELb0ELb0EEENS1_21CollectiveEpilogueFwdINS6_IJSA_SC_SB_EEES9_NS_10bfloat16_tESG_Li256ELb0ELb1ELb0ELb1EEENS1_29StaticPersistentTileSchedulerILb0EEEEEEEEEvNT_6ParamsE:
        /* <DEDUP_REMOVED lines=18> */
.L_x_2897:
[----:B------:R-:W-:Y:S05]  /*0120*/  BSYNC B0 ;  /* 0x0000000000007941 */ /* 0x000fea0003800000 */
.L_x_2896:
        /* <DEDUP_REMOVED lines=41> */
.L_x_2898:
        /* <DEDUP_REMOVED lines=22> */
.L_x_2899:
        /* <DEDUP_REMOVED lines=18> */
.L_x_2900:
        /* <DEDUP_REMOVED lines=22> */
.L_x_2901:
        /* <DEDUP_REMOVED lines=22> */
.L_x_2902:
[----:B------:R-:W-:Y:S01]  /*0900*/  PLOP3.LUT P0, PT, PT, PT, UP0, 0x80, 0x0 ;  /* 0x000000000000781c */ /* 0x000fe20003f0f008 */
[----:B------:R-:W-:Y:S01]  /*0910*/  UMOV UR38, 0x1 ;  /* 0x0000000100267882 */ /* 0x000fe20000000000 */
[----:B------:R-:W-:Y:S01]  /*0920*/  NOP ;  /* 0x0000000000007918 */ /* 0x000fe20000000000 */
[----:B------:R-:W-:Y:S01]  /*0930*/  USEL UR38, UR38, 0x2, !UP0 ;  /* 0x0000000226267887 */ /* 0x000fe2000c000000 */
[----:B------:R-:W-:Y:S01]  /*0940*/  ULDC.64 UR48, c[0x0][0x208] ;  /* 0x0000820000307ab9 */ /* 0x000fe20000000a00 */
[----:B012-4-:R-:W-:Y:S08]  /*0950*/  BAR.SYNC.DEFER_BLOCKING 0x0 ;  /* 0x0000000000007b1d */ /* 0x017ff00000010000 */
[----:B------:R-:W-:Y:S05]  /*0960*/  @!P0 BRA `(.L_x_2903) ;  /* 0x0000009c00d48947 */ /* 0x000fea0003800000 */
.L_x_2904:
        /* <DEDUP_REMOVED lines=21> */
[-C--:B------:R-:W-:Y:S02]  /*0ac0*/  LEA.HI R0, R3, R18.reuse, RZ, 0x5 ;  /* 0x0000001203007211 */ /* 0x080fe400078f28ff */
[----:B------:R-:W-:Y:S02]  /*0ad0*/  LOP3.LUT R7, R5, 0xffffff80, RZ, 0xc0, !PT ;  /* 0xffffff8005077812 */ /* 0x000fe400078ec0ff */
[CC--:B------:R-:W-:Y:S01]  /*0ae0*/  LEA.HI R2, R3.reuse, R18.reuse, RZ, 0x4 ;  /* 0x0000001203027211 */ /* 0x0c0fe200078f20ff */
[----:B------:R-:W-:Y:S01]  /*0af0*/  IMAD.SHL.U32 R4, R0, 0x20, RZ ;  /* 0x0000002000047824 */ /* 0x000fe200078e00ff */
[----:B------:R-:W-:Y:S01]  /*0b00*/  LEA.HI R6, R3, R18, RZ, 0x2 ;  /* 0x0000001203067211 */ /* 0x000fe200078f10ff */
[----:B------:R-:W-:Y:S01]  /*0b10*/  IMAD.IADD R22, R18, 0x1, -R7 ;  /* 0x0000000112167824 */ /* 0x000fe200078e0a07 */
[----:B------:R-:W-:-:S02]  /*0b20*/  SHF.R.S32.HI R9, RZ, 0x4, R2 ;  /* 0x00000004ff097819 */ /* 0x000fc40000011402 */
[----:B------:R-:W-:Y:S02]  /*0b30*/  LOP3.LUT R13, R6, 0xfffffffc, RZ, 0xc0, !PT ;  /* 0xfffffffc060d7812 */ /* 0x000fe400078ec0ff */
[----:B------:R-:W-:Y:S02]  /*0b40*/  SHF.R.S32.HI R7, RZ, 0x1f, R22 ;  /* 0x0000001fff077819 */ /* 0x000fe40000011416 */
[----:B------:R-:W-:Y:S01]  /*0b50*/  LEA.HI R19, R3, R18, RZ, 0x3 ;  /* 0x0000001203137211 */ /* 0x000fe200078f18ff */
[----:B------:R-:W-:Y:S01]  /*0b60*/  IMAD.IADD R13, R18, 0x1, -R13 ;  /* 0x00000001120d7824 */ /* 0x000fe200078e0a0d */
[----:B------:R-:W-:Y:S02]  /*0b70*/  LEA.HI R0, R7, R22, RZ, 0x2 ;  /* 0x0000001607007211 */ /* 0x000fe400078f10ff */
[----:B------:R-:W-:Y:S02]  /*0b80*/  LOP3.LUT R3, R2, 0x3fffff0, RZ, 0xc0, !PT ;  /* 0x03fffff002037812 */ /* 0x000fe400078ec0ff */
        /* <DEDUP_REMOVED lines=10> */
[----:B------:R-:W-:Y:S01]  /*0c30*/  LOP3.LUT R11, R11, 0xfffffff8, RZ, 0xc0, !PT ;  /* 0xfffffff80b0b7812 */ /* 0x000fe200078ec0ff */
[----:B------:R-:W-:Y:S01]  /*0c40*/  IMAD.IADD R2, R9, 0x1, -R2 ;  /* 0x0000000109027824 */ /* 0x000fe200078e0a02 */
[----:B------:R-:W-:Y:S01]  /*0c50*/  LEA.HI R5, R5, R220, RZ, 0x1 ;  /* 0x000000dc05057211 */ /* 0x000fe200078f08ff */
[----:B------:R-:W-:Y:S01]  /*0c60*/  IMAD.IADD R18, R18, 0x1, -R15 ;  /* 0x0000000112127824 */ /* 0x000fe200078e0a0f */
[----:B------:R-:W-:Y:S01]  /*0c70*/  LEA.HI R7, R7, R22, RZ, 0x5 ;  /* 0x0000001607077211 */ /* 0x000fe200078f28ff */
[----:B------:R-:W-:Y:S01]  /*0c80*/  IMAD.IADD R6, R6, 0x1, -R11 ;  /* 0x0000000106067824 */ /* 0x000fe200078e0a0b */
[----:B------:R-:W-:Y:S01]  /*0c90*/  LEA.HI R4, R13, R13, RZ, 0x1 ;  /* 0x0000000d0d047211 */ /* 0x000fe200078f08ff */
[----:B------:R-:W-:Y:S01]  /*0ca0*/  IMAD R223, R2, 0x8, R223 ;  /* 0x0000000802df7824 */ /* 0x000fe200078e02df */
[----:B------:R-:W-:Y:S01]  /*0cb0*/  LOP3.LUT R5, R5, 0x3fffffe, RZ, 0xc0, !PT ;  /* 0x03fffffe05057812 */ /* 0x000fe200078ec0ff */
[----:B------:R-:W-:Y:S01]  /*0cc0*/  IMAD.SHL.U32 R2, R18, 0x8, RZ ;  /* 0x0000000812027824 */ /* 0x000fe200078e00ff */
[----:B------:R-:W-:-:S02]  /*0cd0*/  SHF.R.S32.HI R7, RZ, 0x5, R7 ;  /* 0x00000005ff077819 */ /* 0x000fc40000011407 */
[----:B------:R-:W-:Y:S01]  /*0ce0*/  LOP3.LUT R3, R0, 0x7ffffffc, RZ, 0xc0, !PT ;  /* 0x7ffffffc00037812 */ /* 0x000fe200078ec0ff */
[----:B------:R-:W-:Y:S01]  /*0cf0*/  IMAD.IADD R5, R220, 0x1, -R5 ;  /* 0x00000001dc057824 */ /* 0x000fe200078e0a05 */
[----:B------:R-:W-:Y:S01]  /*0d00*/  LOP3.LUT R4, R4, 0x1ffffffe, RZ, 0xc0, !PT ;  /* 0x1ffffffe04047812 */ /* 0x000fe200078ec0ff */
[----:B------:R-:W-:Y:S01]  /*0d10*/  IMAD R6, R7, 0x10, R6 ;  /* 0x0000001007067824 */ /* 0x000fe200078e0206 */
[----:B------:R-:W-:Y:S01]  /*0d20*/  SHF.R.S32.HI R19, RZ, 0x3, R19 ;  /* 0x00000003ff137819 */ /* 0x000fe20000011413 */
[C---:B------:R-:W-:Y:S02]  /*0d30*/  VIADD R17, R2.reuse, 0x40 ;  /* 0x0000004002117836 */ /* 0x040fe40000000000 */
[----:B------:R-:W-:Y:S02]  /*0d40*/  VIADD R16, R2, 0x80 ;  /* 0x0000008002107836 */ /* 0x000fe40000000000 */
[----:B------:R-:W-:Y:S01]  /*0d50*/  IMAD.IADD R3, R22, 0x1, -R3 ;  /* 0x0000000116037824 */ /* 0x000fe200078e0a03 */
[----:B------:R-:W-:Y:S01]  /*0d60*/  SHF.R.S32.HI R226, RZ, 0x1f, R17 ;  /* 0x0000001fffe27819 */ /* 0x000fe20000011411 */
[----:B------:R-:W-:Y:S01]  /*0d70*/  IMAD.IADD R4, R13, 0x1, -R4 ;  /* 0x000000010d047824 */ /* 0x000fe200078e0a04 */
[----:B------:R-:W-:Y:S01]  /*0d80*/  SHF.R.S32.HI R225, RZ, 0x1f, R16 ;  /* 0x0000001fffe17819 */ /* 0x000fe20000011410 */
[----:B------:R-:W-:-:S02]  /*0d90*/  IMAD R221, R5, 0x40, R6 ;  /* 0x0000004005dd7824 */ /* 0x000fc400078e0206 */
[----:B------:R-:W-:Y:S02]  /*0da0*/  IMAD R224, R3, R224, 0xa0 ;  /* 0x000000a003e07424 */ /* 0x000fe400078e02e0 */
[----:B------:R-:W-:-:S07]  /*0db0*/  IMAD R222, R4, 0x8, R221 ;  /* 0x0000000804de7824 */ /* 0x000fce00078e02dd */
.L_x_2935:
[----:B------:R-:W-:Y:S01]  /*0dc0*/  ULDC UR4, c[0x0][0xc38] ;  /* 0x00030e0000047ab9 */ /* 0x000fe20000000800 */
[----:B------:R-:W-:Y:S01]  /*0dd0*/  ULDC UR15, c[0x0][0xc44] ;  /* 0x00031100000f7ab9 */ /* 0x000fe20000000800 */
[----:B------:R-:W-:Y:S01]  /*0de0*/  UISETP.NE.AND UP3, UPT, UR4, 0x1, UPT ;  /* 0x000000010400788c */ /* 0x000fe2000bf65270 */
[----:B------:R-:W-:Y:S01]  /*0df0*/  IMAD.MOV.U32 R3, RZ, RZ, 0x3f800000 ;  /* 0x3f800000ff037424 */ /* 0x000fe200078e00ff */
        /* <DEDUP_REMOVED lines=20> */
[----:B01-3--:R-:W0:Y:S01]  /*0f40*/  SHFL.IDX PT, R8, R220, RZ, 0x1f ;  /* 0x00001fffdc087589 */ /* 0x00be2200000e0000 */
        /* <DEDUP_REMOVED lines=38> */
[----:B------:R-:W-:Y:S01]  /*11b0*/  UMOV UR39, 0x400 ;  /* 0x0000040000277882 */ /* 0x000fe20000000000 */
[----:B------:R-:W2:Y:S01]  /*11c0*/  @P0 LDG.E R3, desc[UR48][R4.64] ;  /* 0x0000003004030981 */ /* 0x000ea2000c1e1900 */
[----:B------:R-:W-:Y:S01]  /*11d0*/  ULDC UR51, c[0x0][0x424] ;  /* 0x0001090000337ab9 */ /* 0x000fe20000000800 */
        /* <DEDUP_REMOVED lines=16> */
[----:B------:R-:W-:-:S02]  /*12e0*/  UIMAD.WIDE UR4, UR5, 0x66666667, URZ ;  /* 0x66666667050478a5 */ /* 0x000fc4000f8e023f */
[----:B------:R-:W-:Y:S02]  /*12f0*/  USHF.R.U32.HI UR6, URZ, 0x4, UR6 ;  /* 0x000000043f067899 */ /* 0x000fe40008011606 */
[----:B------:R-:W-:Y:S02]  /*1300*/  USHF.R.U32.HI UR50, URZ, 0x1f, UR5 ;  /* 0x0000001f3f327899 */ /* 0x000fe40008011605 */
[----:B------:R-:W-:Y:S02]  /*1310*/  ULOP3.LUT UR53, UR6, 0x3fff, URZ, 0xc0, !UPT ;  /* 0x00003fff06357892 */ /* 0x000fe4000f8ec03f */
[----:B------:R-:W-:Y:S01]  /*1320*/  ULEA.HI.SX32 UR50, UR5, UR50, 0x1a ;  /* 0x0000003205327291 */ /* 0x000fe2000f8fd23f */
[----:B--2---:R-:W-:-:S04]  /*1330*/  FMUL.FTZ R0, R3, R0 ;  /* 0x0000000003007220 */ /* 0x004fc80000410000 */
[----:B------:R-:W-:-:S05]  /*1340*/  FMUL.FTZ R0, R0, UR8 ;  /* 0x0000000800007c20 */ /* 0x000fca0008410000 */
[----:B------:R-:W-:Y:S01]  /*1350*/  R2UR UR40, R0 ;  /* 0x00000000002872ca */ /* 0x000fe200000e0000 */
[----:B----45:R-:W-:-:S14]  /*1360*/  @!P0 BRA `(.L_x_2905) ;  /* 0x0000000000408947 */ /* 0x030fdc0003800000 */
        /* <DEDUP_REMOVED lines=16> */
.L_x_2905:
[----:B------:R-:W-:Y:S01]  /*1470*/  ULOP3.LUT UR4, UR45, 0x1, URZ, 0xc0, !UPT ;  /* 0x000000012d047892 */ /* 0x000fe2000f8ec03f */
[----:B------:R-:W-:-:S05]  /*1480*/  IMAD.U32 R3, RZ, RZ, UR46 ;  /* 0x0000002eff037e24 */ /* 0x000fca000f8e00ff */
[----:B------:R-:W-:Y:S01]  /*1490*/  IMAD.U32 R0, RZ, RZ, UR4 ;  /* 0x00000004ff007e24 */ /* 0x000fe2000f8e00ff */
[----:B------:R-:W-:-:S04]  /*14a0*/  ISETP.NE.AND P0, PT, R3, 0x3, PT ;  /* 0x000000030300780c */ /* 0x000fc80003f05270 */
[----:B------:R-:W-:-:S04]  /*14b0*/  SHF.L.U32 R0, R0, 0x1f, RZ ;  /* 0x0000001f00007819 */ /* 0x000fc800000006ff */
[----:B------:R-:W0:Y:S02]  /*14c0*/  SYNCS.PHASECHK.TRANS64.TRYWAIT P1, [UR39+0x33400], R0 ;  /* 0x03340000ff0075a7 */ /* 0x000e240008020167 */
[----:B0-----:R-:W-:Y:S05]  /*14d0*/  @!P1 BRA `(.L_x_2906) ;  /* 0x000000d800049947 */ /* 0x001fea0003800000 */
.L_x_2999:
[----:B------:R-:W-:Y:S05]  /*14e0*/  @!P0 BRA `(.L_x_2907) ;  /* 0x0000000000048947 */ /* 0x000fea0003800000 */
[----:B------:R-:W-:Y:S01]  /*14f0*/  BPT.TRAP 0x1 ;  /* 0x000000040000795c */ /* 0x000fe20000300000 */
.L_x_2907:
[----:B0-----:R-:W-:Y:S02]  /*1500*/  IMAD.U32 R3, RZ, RZ, UR52 ;  /* 0x00000034ff037e24 */ /* 0x001fe4000f8e00ff */
[----:B------:R-:W-:-:S03]  /*1510*/  IMAD.U32 R0, RZ, RZ, UR44 ;  /* 0x0000002cff007e24 */ /* 0x000fc6000f8e00ff */
[----:B------:R-:W-:Y:S02]  /*1520*/  LEA R3, R3, UR39, 0x3 ;  /* 0x0000002703037c11 */ /* 0x000fe4000f8e18ff */
[----:B------:R-:W-:-:S04]  /*1530*/  SHF.L.U32 R0, R0, 0x1f, RZ ;  /* 0x0000001f00007819 */ /* 0x000fc800000006ff */
[----:B------:R0:W1:Y:S01]  /*1540*/  SYNCS.PHASECHK.TRANS64.TRYWAIT P1, [R3+URZ+0x33430], R0 ;  /* 0x03343000030075a7 */ /* 0x000062000802017f */
[----:B------:R-:W-:Y:S05]  /*1550*/  @!P0 BRA `(.L_x_2908) ;  /* 0x0000000000048947 */ /* 0x000fea0003800000 */
[----:B------:R-:W-:Y:S01]  /*1560*/  BPT.TRAP 0x1 ;  /* 0x000000040000795c */ /* 0x000fe20000300000 */
.L_x_2908:
[----:B------:R-:W2:Y:S01]  /*1570*/  S2R R4, SR_TID.X ;  /* 0x0000000000047919 */ /* 0x000ea20000002100 */
[----:B------:R-:W-:Y:S01]  /*1580*/  IMAD.MOV.U32 R119, RZ, RZ, RZ ;  /* 0x000000ffff777224 */ /* 0x000fe200078e00ff */
[----:B--2---:R-:W-:Y:S01]  /*1590*/  LOP3.LUT P2, RZ, R4, 0x7f, RZ, 0xc0, !PT ;  /* 0x0000007f04ff7812 */ /* 0x004fe2000784c0ff */
[----:B-1----:R-:W-:-:S12]  /*15a0*/  @P1 BRA `(.L_x_2909) ;  /* 0x0000000000081947 */ /* 0x002fd80003800000 */
[----:B------:R-:W1:Y:S02]  /*15b0*/  SYNCS.PHASECHK.TRANS64.TRYWAIT P1, [R3+URZ+0x33430], R0 ;  /* 0x03343000030075a7 */ /* 0x000e64000802017f */
[----:B-1----:R-:W-:Y:S05]  /*15c0*/  @!P1 BRA `(.L_x_2910) ;  /* 0x000000d400e09947 */ /* 0x002fea0003800000 */
.L_x_2909:
        /* <DEDUP_REMOVED lines=11> */
[----:B------:R-:W-:Y:S01]  /*1680*/  UMOV UR24, UR20 ;  /* 0x0000001400187c82 */ /* 0x000fe20008000000 */
[----:B------:R-:W-:Y:S01]  /*1690*/  UMOV UR5, UR25 ;  /* 0x0000001900057c82 */ /* 0x000fe20008000000 */
[----:B------:R-:W-:Y:S01]  /*16a0*/  ULOP3.LUT UR47, UR4, 0x10000, URZ, 0xfc, !UPT ;  /* 0x00010000042f7892 */ /* 0x000fe2000f8efc3f */
[----:B------:R-:W-:Y:S01]  /*16b0*/  P2R R15, PR, RZ, 0x1 ;  /* 0x00000001ff0f7803 */ /* 0x000fe20000000000 */
[----:B------:R-:W-:Y:S01]  /*16c0*/  UMOV UR7, 0x80000020 ;  /* 0x8000002000077882 */ /* 0x000fe20000000000 */
[----:B------:R-:W-:Y:S01]  /*16d0*/  UMOV UR4, UR24 ;  /* 0x0000001800047c82 */ /* 0x000fe20008000000 */
[----:B------:R-:W-:Y:S01]  /*16e0*/  UIMAD UR28, UR52, 0x780, UR47 ;  /* 0x00000780341c78a4 */ /* 0x000fe2000f8e022f */
[C---:B------:R-:W-:Y:S01]  /*16f0*/  ISETP.GT.AND P2, PT, R4.reuse, RZ, PT ;  /* 0x000000ff0400720c */ /* 0x040fe20003f44270 */
[----:B------:R-:W-:Y:S01]  /*1700*/  UIADD3 UR9, UR20, 0x2, URZ ;  /* 0x0000000214097890 */ /* 0x000fe2000fffe03f */
[C---:B------:R-:W-:Y:S01]  /*1710*/  ISETP.GT.AND P5, PT, R4.reuse, 0x1, PT ;  /* 0x000000010400780c */ /* 0x040fe20003fa4270 */
[----:B------:R-:W-:Y:S01]  /*1720*/  UIADD3 UR6, UR28, 0x180, URZ ;  /* 0x000001801c067890 */ /* 0x000fe2000fffe03f */
[C---:B------:R-:W-:Y:S01]  /*1730*/  ISETP.GT.AND P4, PT, R4.reuse, 0x8, PT ;  /* 0x000000080400780c */ /* 0x040fe20003f84270 */
[----:B------:R-:W-:Y:S01]  /*1740*/  UIADD3 UR8, UR28, 0x200, URZ ;  /* 0x000002001c087890 */ /* 0x000fe2000fffe03f */
[C---:B------:R-:W-:Y:S01]  /*1750*/  ISETP.GT.AND P1, PT, R4.reuse, 0x9, PT ;  /* 0x000000090400780c */ /* 0x040fe20003f24270 */
[----:B------:R-:W-:Y:S01]  /*1760*/  UMOV UR26, UR28 ;  /* 0x0000001c001a7c82 */ /* 0x000fe20008000000 */
[----:B------:R-:W-:Y:S01]  /*1770*/  UIADD3 UR10, UR28, 0x2, URZ ;  /* 0x000000021c0a7890 */ /* 0x000fe2000fffe03f */
[----:B------:R-:W-:Y:S01]  /*1780*/  QGMMA.64x32x32.F32.E4M3.E4M3 R88, gdesc[UR24], RZ, !UPT, gsb0 ;  /* 0x00600000185879f3 */ /* 0x000fe2000c0008ff */
[----:B------:R-:W-:Y:S01]  /*1790*/  UIADD3 UR26, UR28, 0x80, URZ ;  /* 0x000000801c1a7890 */ /* 0x000fe2000fffe03f */
[C---:B------:R-:W-:Y:S01]  /*17a0*/  ISETP.GT.AND P3, PT, R4.reuse, 0x10, PT ;  /* 0x000000100400780c */ /* 0x040fe20003f64270 */
[----:B------:R-:W-:Y:S01]  /*17b0*/  UMOV UR27, 0x80000020 ;  /* 0x80000020001b7882 */ /* 0x000fe20000000000 */
[----:B------:R-:W-:Y:S01]  /*17c0*/  UMOV UR11, 0x80000020 ;  /* 0x80000020000b7882 */ /* 0x000fe20000000000 */
[----:B------:R-:W-:Y:S01]  /*17d0*/  UIADD3 UR12, UR28, 0x202, URZ ;  /* 0x000002021c0c7890 */ /* 0x000fe2000fffe03f */
[C---:B------:R-:W-:Y:S01]  /*17e0*/  ISETP.GT.AND P0, PT, R4.reuse, 0x79, PT ;  /* 0x000000790400780c */ /* 0x040fe20003f04270 */
[----:B------:R-:W-:Y:S01]  /*17f0*/  UIADD3 UR13, UR20, 0x200, URZ ;  /* 0x00000200140d7890 */ /* 0x000fe2000fffe03f */
[----:B------:R-:W-:Y:S01]  /*1800*/  ISETP.GT.AND P6, PT, R4, 0x80, PT ;  /* 0x000000800400780c */ /* 0x000fe20003fc4270 */
[----:B------:R-:W-:Y:S01]  /*1810*/  UIADD3 UR14, UR28, 0x280, URZ ;  /* 0x000002801c0e7890 */ /* 0x000fe2000fffe03f */
[----:B------:R-:W-:Y:S01]  /*1820*/  IMAD.U32 R9, RZ, RZ, UR40 ;  /* 0x00000028ff097e24 */ /* 0x000fe2000f8e00ff */
[----:B------:R-:W-:Y:S01]  /*1830*/  UMOV UR15, 0x80000020 ;  /* 0x80000020000f7882 */ /* 0x000fe20000000000 */
[----:B------:R-:W-:Y:S01]  /*1840*/  UIADD3 UR16, UR28, 0x282, URZ ;  /* 0x000002821c107890 */ /* 0x000fe2000fffe03f */
[----:B------:R-:W0:Y:S01]  /*1850*/  S2R R110, SR_TID.X ;  /* 0x00000000006e7919 */ /* 0x000e220000002100 */
[----:B------:R-:W-:Y:S01]  /*1860*/  UIADD3 UR18, UR28, 0x402, URZ ;  /* 0x000004021c127890 */ /* 0x000fe2000fffe03f */
[--C-:B------:R-:W-:Y:S01]  /*1870*/  IMAD.MOV.U32 R118, RZ, RZ, R119.reuse ;  /* 0x000000ffff767224 */ /* 0x100fe200078e0077 */
[----:B------:R-:W-:Y:S01]  /*1880*/  UMOV UR19, 0x80000020 ;  /* 0x8000002000137882 */ /* 0x000fe20000000000 */
[----:B------:R-:W-:Y:S01]  /*1890*/  UIADD3 UR22, UR28, 0x680, URZ ;  /* 0x000006801c167890 */ /* 0x000fe2000fffe03f */
[--C-:B------:R-:W-:Y:S01]  /*18a0*/  IMAD.MOV.U32 R117, RZ, RZ, R119.reuse ;  /* 0x000000ffff757224 */ /* 0x100fe200078e0077 */
[----:B------:R-:W-:Y:S01]  /*18b0*/  UMOV UR23, 0x80000020 ;  /* 0x8000002000177882 */ /* 0x000fe20000000000 */
[----:B------:R-:W-:Y:S01]  /*18c0*/  UISETP.GE.AND UP0, UPT, UR51, 0xa1, UPT ;  /* 0x000000a13300788c */ /* 0x000fe2000bf06270 */
[----:B------:R-:W-:-:S02]  /*18d0*/  IMAD.MOV.U32 R116, RZ, RZ, R119 ;  /* 0x000000ffff747224 */ /* 0x000fc400078e0077 */
[--C-:B------:R-:W-:Y:S02]  /*18e0*/  IMAD.MOV.U32 R115, RZ, RZ, R119.reuse ;  /* 0x000000ffff737224 */ /* 0x100fe400078e0077 */
[--C-:B------:R-:W-:Y:S02]  /*18f0*/  IMAD.MOV.U32 R114, RZ, RZ, R119.reuse ;  /* 0x000000ffff727224 */ /* 0x100fe400078e0077 */
[--C-:B------:R-:W-:Y:S02]  /*1900*/  IMAD.MOV.U32 R113, RZ, RZ, R119.reuse ;  /* 0x000000ffff717224 */ /* 0x100fe400078e0077 */
[--C-:B------:R-:W-:Y:S02]  /*1910*/  IMAD.MOV.U32 R112, RZ, RZ, R119.reuse ;  /* 0x000000ffff707224 */ /* 0x100fe400078e0077 */
[----:B------:R-:W-:Y:S01]  /*1920*/  IMAD.MOV.U32 R111, RZ, RZ, R119 ;  /* 0x000000ffff6f7224 */ /* 0x000fe200078e0077 */
[----:B------:R-:W-:Y:S02]  /*1930*/  WARPGROUP.DEPBAR.LE gsb0, 0x0 ;  /* 0x00008000000079c5 */ /* 0x000fe40000010000 */
[----:B------:R-:W-:-:S06]  /*1940*/  WARPGROUP.ARRIVE ;  /* 0x00000000000079c5 */ /* 0x000fcc0000000000 */
[----:B------:R-:W-:Y:S01]  /*1950*/  QGMMA.64x32x32.F32.E4M3.E4M3 R72, gdesc[UR24], RZ, !UPT, gsb0 ;  /* 0x00600000184879f3 */ /* 0x000fe2000c0008ff */
[----:B------:R-:W-:Y:S01]  /*1960*/  UIADD3 UR26, UR28, 0x100, URZ ;  /* 0x000001001c1a7890 */ /* 0x000fe2000fffe03f */
[----:B------:R-:W-:Y:S01]  /*1970*/  UMOV UR27, 0x80000020 ;  /* 0x80000020001b7882 */ /* 0x000fe20000000000 */
[----:B------:R-:W-:Y:S02]  /*1980*/  WARPGROUP.DEPBAR.LE gsb0, 0x0 ;  /* 0x00008000000079c5 */ /* 0x000fe40000010000 */
[----:B------:R-:W-:-:S06]  /*1990*/  WARPGROUP.ARRIVE ;  /* 0x00000000000079c5 */ /* 0x000fcc0000000000 */
[----:B------:R-:W-:Y:S01]  /*19a0*/  QGMMA.64x32x32.F32.E4M3.E4M3 R56, gdesc[UR24], RZ, !UPT, gsb0 ;  /* 0x00600000183879f3 */ /* 0x000fe2000c0008ff */
[----:B------:R-:W-:Y:S01]  /*19b0*/  UMOV UR26, UR8 ;  /* 0x00000008001a7c82 */ /* 0x000fe20008000000 */
[----:B------:R-:W-:Y:S01]  /*19c0*/  UMOV UR27, 0x80000020 ;  /* 0x80000020001b7882 */ /* 0x000fe20000000000 */
[----:B------:R-:W-:Y:S02]  /*19d0*/  WARPGROUP.DEPBAR.LE gsb0, 0x0 ;  /* 0x00008000000079c5 */ /* 0x000fe40000010000 */
[----:B------:R-:W-:-:S06]  /*19e0*/  WARPGROUP.ARRIVE ;  /* 0x00000000000079c5 */ /* 0x000fcc0000000000 */
[----:B------:R-:W-:Y:S01]  /*19f0*/  QGMMA.64x32x32.F32.E4M3.E4M3 R40, gdesc[UR4], RZ, !UPT, gsb0 ;  /* 0x00600000042879f3 */ /* 0x000fe2000c0008ff */
[----:B------:R-:W-:Y:S01]  /*1a00*/  UMOV UR4, UR9 ;  /* 0x0000000900047c82 */ /* 0x000fe20008000000 */
[----:B------:R-:W-:Y:S01]  /*1a10*/  UMOV UR5, 0x80000020 ;  /* 0x8000002000057882 */ /* 0x000fe20000000000 */
[----:B------:R-:W-:Y:S01]  /*1a20*/  UMOV UR6, UR10 ;  /* 0x0000000a00067c82 */ /* 0x000fe20008000000 */
[----:B------:R-:W-:Y:S01]  /*1a30*/  UMOV UR7, 0x80000020 ;  /* 0x8000002000077882 */ /* 0x000fe20000000000 */
[----:B------:R-:W-:Y:S01]  /*1a40*/  UIADD3 UR10, UR28, 0x182, URZ ;  /* 0x000001821c0a7890 */ /* 0x000fe2000fffe03f */
[----:B------:R-:W-:Y:S01]  /*1a50*/  UMOV UR8, UR4 ;  /* 0x0000000400087c82 */ /* 0x000fe20008000000 */
[----:B------:R-:W-:Y:S01]  /*1a60*/  UMOV UR9, UR5 ;  /* 0x0000000500097c82 */ /* 0x000fe20008000000 */
[----:B------:R-:W-:Y:S02]  /*1a70*/  WARPGROUP.DEPBAR.LE gsb0, 0x0 ;  /* 0x00008000000079c5 */ /* 0x000fe40000010000 */
[----:B------:R-:W-:-:S06]  /*1a80*/  WARPGROUP.ARRIVE ;  /* 0x00000000000079c5 */ /* 0x000fcc0000000000 */
[----:B------:R-:W-:Y:S03]  /*1a90*/  QGMMA.64x32x32.F32.E4M3.E4M3 R24, gdesc[UR24], RZ, !UPT, gsb0 ;  /* 0x00600000181879f3 */ /* 0x000fe6000c0008ff */
[----:B------:R-:W-:Y:S02]  /*1aa0*/  WARPGROUP.DEPBAR.LE gsb0, 0x0 ;  /* 0x00008000000079c5 */ /* 0x000fe40000010000 */
[----:B------:R-:W-:-:S06]  /*1ab0*/  WARPGROUP.ARRIVE ;  /* 0x00000000000079c5 */ /* 0x000fcc0000000000 */
[----:B------:R-:W-:Y:S01]  /*1ac0*/  QGMMA.64x32x32.F32.E4M3.E4M3 R88, gdesc[UR4], R88, gsb0 ;  /* 0x00600000045879f3 */ /* 0x000fe20008000858 */
[----:B------:R-:W-:Y:S01]  /*1ad0*/  UIADD3 UR6, UR28, 0x82, URZ ;  /* 0x000000821c067890 */ /* 0x000fe2000fffe03f */
[----:B------:R-:W-:Y:S01]  /*1ae0*/  UMOV UR7, 0x80000020 ;  /* 0x8000002000077882 */ /* 0x000fe20000000000 */
        /* <DEDUP_REMOVED lines=8> */
[----:B------:R-:W-:Y:S01]  /*1b70*/  UMOV UR6, UR12 ;  /* 0x0000000c00067c82 */ /* 0x000fe20008000000 */
[----:B------:R-:W-:Y:S01]  /*1b80*/  UMOV UR7, 0x80000020 ;  /* 0x8000002000077882 */ /* 0x000fe20000000000 */
[----:B------:R-:W-:Y:S02]  /*1b90*/  WARPGROUP.DEPBAR.LE gsb0, 0x0 ;  /* 0x00008000000079c5 */ /* 0x000fe40000010000 */
[----:B------:R-:W-:-:S06]  /*1ba0*/  WARPGROUP.ARRIVE ;  /* 0x00000000000079c5 */ /* 0x000fcc0000000000 */
[----:B------:R-:W-:Y:S01]  /*1bb0*/  QGMMA.64x32x32.F32.E4M3.E4M3 R40, gdesc[UR8], R40, gsb0 ;  /* 0x00600000082879f3 */ /* 0x000fe20008000828 */
        /* <DEDUP_REMOVED lines=9> */
[----:B------:R-:W-:Y:S01]  /*1c50*/  QGMMA.64x32x32.F32.E4M3.E4M3 R24, gdesc[UR4], R24, gsb0 ;  /* 0x00600000041879f3 */ /* 0x000fe20008000818 */
[----:B------:R-:W-:Y:S02]  /*1c60*/  UIADD3 UR6, UR28, 0x480, URZ ;  /* 0x000004801c067890 */ /* 0x000fe4000fffe03f */
[----:B------:R-:W-:Y:S01]  /*1c70*/  UIADD3 UR7, UR20, 0x202, URZ ;  /* 0x0000020214077890 */ /* 0x000fe2000fffe03f */
        /* <DEDUP_REMOVED lines=15> */
[----:B------:R-:W-:Y:S01]  /*1d70*/  UIADD3 UR6, UR28, 0x482, URZ ;  /* 0x000004821c067890 */ /* 0x000fe2000fffe03f */
[----:B------:R-:W-:Y:S02]  /*1d80*/  WARPGROUP.DEPBAR.LE gsb0, 0x0 ;  /* 0x00008000000079c5 */ /* 0x000fe40000010000 */
[----:B------:R-:W-:-:S06]  /*1d90*/  WARPGROUP.ARRIVE ;  /* 0x00000000000079c5 */ /* 0x000fcc0000000000 */
[----:B------:R-:W-:Y:S01]  /*1da0*/  QGMMA.64x32x32.F32.E4M3.E4M3 R40, gdesc[UR12], R40, gsb0 ;  /* 0x006000000c2879f3 */ /* 0x000fe20008000828 */
[----:B------:R-:W-:Y:S01]  /*1db0*/  UMOV UR12, UR7 ;  /* 0x00000007000c7c82 */ /* 0x000fe20008000000 */
[----:B------:R-:W-:Y:S01]  /*1dc0*/  UMOV UR13, 0x80000020 ;  /* 0x80000020000d7882 */ /* 0x000fe20000000000 */
[----:B------:R-:W-:Y:S01]  /*1dd0*/  UMOV UR14, UR16 ;  /* 0x00000010000e7c82 */ /* 0x000fe20008000000 */
[----:B------:R-:W-:Y:S01]  /*1de0*/  UMOV UR15, 0x80000020 ;  /* 0x80000020000f7882 */ /* 0x000fe20000000000 */
[----:B------:R-:W-:Y:S01]  /*1df0*/  UMOV UR16, UR12 ;  /* 0x0000000c00107c82 */ /* 0x000fe20008000000 */
[----:B------:R-:W-:Y:S01]  /*1e00*/  UMOV UR17, UR13 ;  /* 0x0000000d00117c82 */ /* 0x000fe20008000000 */
[----:B------:R-:W-:Y:S01]  /*1e10*/  UIADD3 UR7, UR20, 0x400, URZ ;  /* 0x0000040014077890 */ /* 0x000fe2000fffe03f */
[----:B------:R-:W-:Y:S02]  /*1e20*/  WARPGROUP.DEPBAR.LE gsb0, 0x0 ;  /* 0x00008000000079c5 */ /* 0x000fe40000010000 */
[----:B------:R-:W-:-:S06]  /*1e30*/  WARPGROUP.ARRIVE ;  /* 0x00000000000079c5 */ /* 0x000fcc0000000000 */
[----:B------:R-:W-:Y:S01]  /*1e40*/  QGMMA.64x32x32.F32.E4M3.E4M3 R24, gdesc[UR8], R24, gsb0 ;  /* 0x00600000081879f3 */ /* 0x000fe20008000818 */
[----:B------:R-:W-:Y:S02]  /*1e50*/  UIADD3 UR10, UR28, 0x500, URZ ;  /* 0x000005001c0a7890 */ /* 0x000fe4000fffe03f */
        /* <DEDUP_REMOVED lines=24> */
[----:B------:R-:W-:Y:S02]  /*1fe0*/  UMOV UR21, UR17 ;  /* 0x0000001100157c82 */ /* 0x000fe40008000000 */
[----:B------:R-:W-:Y:S01]  /*1ff0*/  UMOV UR20, UR16 ;  /* 0x0000001000147c82 */ /* 0x000fe20008000000 */
[----:B------:R-:W-:Y:S01]  /*2000*/  UIADD3 UR10, UR28, 0x502, URZ ;  /* 0x000005021c0a7890 */ /* 0x000fe2000fffe03f */
[----:B------:R-:W-:-:S02]  /*2010*/  WARPGROUP.DEPBAR.LE gsb0, 0x0 ;  /* 0x00008000000079c5 */ /* 0x000fc40000010000 */
[----:B------:R-:W-:-:S06]  /*2020*/  WARPGROUP.ARRIVE ;  /* 0x00000000000079c5 */ /* 0x000fcc0000000000 */
[----:B------:R-:W-:Y:S03]  /*2030*/  QGMMA.64x32x32.F32.E4M3.E4M3 R24, gdesc[UR12], R24, gsb0 ;  /* 0x006000000c1879f3 */ /* 0x000fe60008000818 */
        /* <DEDUP_REMOVED lines=22> */
[----:B------:R-:W-:Y:S02]  /*21a0*/  WARPGROUP.DEPBAR.LE gsb0, 0x0 ;  /* 0x00008000000079c5 */ /* 0x000fe40000010000 */
        /* <DEDUP_REMOVED lines=8> */
[----:B------:R-:W-:Y:S01]  /*2230*/  WARPGROUP.ARRIVE ;  /* 0x00000000000079c5 */ /* 0x000fe20000000000 */
[----:B------:R-:W-:Y:S02]  /*2240*/  FSEL R88, R88, -INF , P2 ;  /* 0xff80000058587808 */ /* 0x000fe40001000000 */
[----:B------:R-:W-:Y:S02]  /*2250*/  FSEL R89, R89, -INF , P5 ;  /* 0xff80000059597808 */ /* 0x000fe40002800000 */
[----:B------:R-:W-:Y:S01]  /*2260*/  FSEL R92, R92, -INF , P4 ;  /* 0xff8000005c5c7808 */ /* 0x000fe20002000000 */
[----:B------:R-:W-:Y:S01]  /*2270*/  QGMMA.64x32x32.F32.E4M3.E4M3 R72, gdesc[UR20], R72, gsb0 ;  /* 0x00600000144879f3 */ /* 0x000fe20008000848 */
[----:B------:R-:W-:Y:S01]  /*2280*/  UIADD3 UR22, UR28, 0x602, URZ ;  /* 0x000006021c167890 */ /* 0x000fe2000fffe03f */
[----:B------:R-:W-:Y:S01]  /*2290*/  FMNMX.FTZ R5, R88, R89, !PT ;  /* 0x0000005958057209 */ /* 0x000fe20007810000 */
[----:B------:R-:W-:Y:S01]  /*22a0*/  UMOV UR23, 0x80000020 ;  /* 0x8000002000177882 */ /* 0x000fe20000000000 */
[----:B------:R-:W-:-:S02]  /*22b0*/  FSEL R93, R93, -INF , P1 ;  /* 0xff8000005d5d7808 */ /* 0x000fc40000800000 */
[----:B------:R-:W-:Y:S02]  /*22c0*/  FMNMX.FTZ R0, R92, R5, !PT ;  /* 0x000000055c007209 */ /* 0x000fe40007810000 */
[----:B------:R-:W-:Y:S02]  /*22d0*/  FSEL R90, R90, -INF , P2 ;  /* 0xff8000005a5a7808 */ /* 0x000fe40001000000 */
[----:B------:R-:W-:Y:S02]  /*22e0*/  ISETP.GT.AND P2, PT, R4, 0x11, PT ;  /* 0x000000110400780c */ /* 0x000fe40003f44270 */
[----:B------:R-:W-:Y:S02]  /*22f0*/  FSEL R96, R96, -INF , P3 ;  /* 0xff80000060607808 */ /* 0x000fe40001800000 */
[----:B------:R-:W-:Y:S02]  /*2300*/  FMNMX.FTZ R5, R93, R0, !PT ;  /* 0x000000005d057209 */ /* 0x000fe40007810000 */
[----:B------:R-:W-:-:S02]  /*2310*/  FSEL R91, R91, -INF , P5 ;  /* 0xff8000005b5b7808 */ /* 0x000fc40002800000 */
        /* <DEDUP_REMOVED lines=8> */
[----:B------:R-:W-:Y:S02]  /*23a0*/  FSEL R101, R101, -INF , P4 ;  /* 0xff80000065657808 */ /* 0x000fe40002000000 */
[----:B------:R-:W-:Y:S02]  /*23b0*/  ISETP.GT.AND P3, PT, R4, 0x20, PT ;  /* 0x000000200400780c */ /* 0x000fe40003f64270 */
[----:B------:R-:W-:Y:S02]  /*23c0*/  FMNMX.FTZ R0, R100, R5, !PT ;  /* 0x0000000564007209 */ /* 0x000fe40007810000 */
[----:B------:R-:W-:-:S02]  /*23d0*/  FSEL R95, R95, -INF , P1 ;  /* 0xff8000005f5f7808 */ /* 0x000fc40000800000 */
[C---:B------:R-:W-:Y:S02]  /*23e0*/  ISETP.GT.AND P1, PT, R4.reuse, 0x21, PT ;  /* 0x000000210400780c */ /* 0x040fe40003f24270 */
[----:B------:R-:W-:Y:S02]  /*23f0*/  FMNMX.FTZ R5, R101, R0, !PT ;  /* 0x0000000065057209 */ /* 0x000fe40007810000 */
[----:B------:R-:W-:Y:S02]  /*2400*/  FSEL R99, R99, -INF , P2 ;  /* 0xff80000063637808 */ /* 0x000fe40001000000 */
[----:B------:R-:W-:Y:S02]  /*2410*/  ISETP.GT.AND P2, PT, R4, 0x28, PT ;  /* 0x000000280400780c */ /* 0x000fe40003f44270 */
[----:B------:R-:W-:Y:S02]  /*2420*/  FSEL R102, R102, -INF , P5 ;  /* 0xff80000066667808 */ /* 0x000fe40002800000 */
[----:B------:R-:W-:-:S02]  /*2430*/  ISETP.GT.AND P5, PT, R4, 0x29, PT ;  /* 0x000000290400780c */ /* 0x000fc40003fa4270 */
[----:B------:R-:W-:Y:S02]  /*2440*/  FSEL R103, R103, -INF , P4 ;  /* 0xff80000067677808 */ /* 0x000fe40002000000 */
[----:B------:R-:W-:Y:S01]  /*2450*/  ISETP.GT.AND P4, PT, R4, 0x30, PT ;  /* 0x000000300400780c */ /* 0x000fe20003f84270 */
[----:B------:R-:W-:Y:S02]  /*2460*/  WARPGROUP.DEPBAR.LE gsb0, 0x0 ;  /* 0x00008000000079c5 */ /* 0x000fe40000010000 */
[----:B------:R-:W-:Y:S01]  /*2470*/  WARPGROUP.ARRIVE ;  /* 0x00000000000079c5 */ /* 0x000fe20000000000 */
[----:B------:R-:W-:Y:S02]  /*2480*/  FSEL R12, R72, -INF , P3 ;  /* 0xff800000480c7808 */ /* 0x000fe40001800000 */
[----:B------:R-:W-:Y:S02]  /*2490*/  FSEL R14, R73, -INF , P1 ;  /* 0xff800000490e7808 */ /* 0x000fe40000800000 */
[----:B------:R-:W-:Y:S01]  /*24a0*/  FMNMX.FTZ R5, R12, R5, !PT ;  /* 0x000000050c057209 */ /* 0x000fe20007810000 */
[----:B------:R-:W-:Y:S01]  /*24b0*/  QGMMA.64x32x32.F32.E4M3.E4M3 R56, gdesc[UR20], R56, gsb0 ;  /* 0x00600000143879f3 */ /* 0x000fe20008000838 */
[----:B------:R-:W-:Y:S01]  /*24c0*/  UIADD3 UR22, UR28, 0x682, URZ ;  /* 0x000006821c167890 */ /* 0x000fe2000fffe03f */
[----:B------:R-:W-:Y:S01]  /*24d0*/  FSEL R20, R76, -INF , P2 ;  /* 0xff8000004c147808 */ /* 0x000fe20001000000 */
[----:B------:R-:W-:Y:S01]  /*24e0*/  UMOV UR23, 0x80000020 ;  /* 0x8000002000177882 */ /* 0x000fe20000000000 */
        /* <DEDUP_REMOVED lines=21> */
[----:B------:R-:W-:Y:S02]  /*2640*/  FMNMX.FTZ R5, R85, R0, !PT ;  /* 0x0000000055057209 */ /* 0x000fe40007810000 */
[----:B------:R-:W-:Y:S02]  /*2650*/  FSEL R83, R83, -INF , P3 ;  /* 0xff80000053537808 */ /* 0x000fe40001800000 */
[----:B------:R-:W-:Y:S02]  /*2660*/  ISETP.GT.AND P3, PT, R4, 0x48, PT ;  /* 0x000000480400780c */ /* 0x000fe40003f64270 */
[----:B------:R-:W-:-:S02]  /*2670*/  FSEL R86, R86, -INF , P1 ;  /* 0xff80000056567808 */ /* 0x000fc40000800000 */
[C---:B------:R-:W-:Y:S02]  /*2680*/  ISETP.GT.AND P1, PT, R4.reuse, 0x49, PT ;  /* 0x000000490400780c */ /* 0x040fe40003f24270 */
[----:B------:R-:W-:Y:S02]  /*2690*/  FSEL R87, R87, -INF , P2 ;  /* 0xff80000057577808 */ /* 0x000fe40001000000 */
[----:B------:R-:W-:Y:S01]  /*26a0*/  ISETP.GT.AND P2, PT, R4, 0x50, PT ;  /* 0x000000500400780c */ /* 0x000fe20003f44270 */
[----:B------:R-:W-:Y:S02]  /*26b0*/  WARPGROUP.DEPBAR.LE gsb0, 0x0 ;  /* 0x00008000000079c5 */ /* 0x000fe40000010000 */
[----:B------:R-:W-:Y:S01]  /*26c0*/  WARPGROUP.ARRIVE ;  /* 0x00000000000079c5 */ /* 0x000fe20000000000 */
[----:B------:R-:W-:Y:S02]  /*26d0*/  FSEL R56, R56, -INF , P5 ;  /* 0xff80000038387808 */ /* 0x000fe40002800000 */
[----:B------:R-:W-:-:S02]  /*26e0*/  FSEL R57, R57, -INF , P4 ;  /* 0xff80000039397808 */ /* 0x000fc40002000000 */
[----:B------:R-:W-:Y:S01]  /*26f0*/  FMNMX.FTZ R0, R56, R5, !PT ;  /* 0x0000000538007209 */ /* 0x000fe20007810000 */
[----:B------:R-:W-:Y:S01]  /*2700*/  QGMMA.64x32x32.F32.E4M3.E4M3 R40, gdesc[UR20], R40, gsb0 ;  /* 0x00600000142879f3 */ /* 0x000fe20008000828 */
[----:B------:R-:W-:Y:S01]  /*2710*/  UIADD3 UR22, UR28, 0x702, URZ ;  /* 0x000007021c167890 */ /* 0x000fe2000fffe03f */
[----:B------:R-:W-:Y:S01]  /*2720*/  FSEL R104, R60, -INF , P3 ;  /* 0xff8000003c687808 */ /* 0x000fe20001800000 */
[----:B------:R-:W-:Y:S01]  /*2730*/  UMOV UR23, 0x80000020 ;  /* 0x8000002000177882 */ /* 0x000fe20000000000 */
[----:B------:R-:W-:Y:S02]  /*2740*/  FMNMX.FTZ R5, R57, R0, !PT ;  /* 0x0000000039057209 */ /* 0x000fe40007810000 */
        /* <DEDUP_REMOVED lines=20> */
[----:B------:R-:W-:-:S02]  /*2890*/  FMNMX.FTZ R0, R60, R5, !PT ;  /* 0x000000053c007209 */ /* 0x000fc40007810000 */
[----:B------:R-:W-:Y:S02]  /*28a0*/  FSEL R67, R67, -INF , P5 ;  /* 0xff80000043437808 */ /* 0x000fe40002800000 */
[----:B------:R-:W-:Y:S02]  /*28b0*/  ISETP.GT.AND P5, PT, R4, 0x68, PT ;  /* 0x000000680400780c */ /* 0x000fe40003fa4270 */
[----:B------:R-:W-:Y:S02]  /*28c0*/  FSEL R70, R70, -INF , P4 ;  /* 0xff80000046467808 */ /* 0x000fe40002000000 */
[C---:B------:R-:W-:Y:S02]  /*28d0*/  ISETP.GT.AND P4, PT, R4.reuse, 0x69, PT ;  /* 0x000000690400780c */ /* 0x040fe40003f84270 */
[----:B------:R-:W-:Y:S02]  /*28e0*/  FSEL R71, R71, -INF , P3 ;  /* 0xff80000047477808 */ /* 0x000fe40001800000 */
[----:B------:R-:W-:Y:S01]  /*28f0*/  ISETP.GT.AND P3, PT, R4, 0x70, PT ;  /* 0x000000700400780c */ /* 0x000fe20003f64270 */
[----:B------:R-:W-:-:S02]  /*2900*/  WARPGROUP.DEPBAR.LE gsb0, 0x0 ;  /* 0x00008000000079c5 */ /* 0x000fc40000010000 */
[----:B------:R-:W-:Y:S01]  /*2910*/  WARPGROUP.ARRIVE ;  /* 0x00000000000079c5 */ /* 0x000fe20000000000 */
[----:B------:R-:W-:Y:S02]  /*2920*/  FSEL R61, R40, -INF , P1 ;  /* 0xff800000283d7808 */ /* 0x000fe40000800000 */
[----:B------:R-:W-:Y:S02]  /*2930*/  FSEL R41, R41, -INF , P2 ;  /* 0xff80000029297808 */ /* 0x000fe40001000000 */
[----:B------:R-:W-:Y:S01]  /*2940*/  FMNMX.FTZ R0, R61, R0, !PT ;  /* 0x000000003d007209 */ /* 0x000fe20007810000 */
[----:B------:R-:W-:Y:S01]  /*2950*/  QGMMA.64x32x32.F32.E4M3.E4M3 R24, gdesc[UR20], R24, gsb0 ;  /* 0x00600000141879f3 */ /* 0x000fe20008000818 */
[----:B------:R-:W-:Y:S02]  /*2960*/  FSEL R44, R44, -INF , P5 ;  /* 0xff8000002c2c7808 */ /* 0x000fe40002800000 */
[----:B------:R-:W-:Y:S02]  /*2970*/  FMNMX.FTZ R5, R41, R0, !PT ;  /* 0x0000000029057209 */ /* 0x000fe40007810000 */
        /* <DEDUP_REMOVED lines=11> */
[----:B------:R-:W-:Y:S02]  /*2a30*/  FMNMX.FTZ R7, R49, R0, !PT ;  /* 0x0000000031077209 */ /* 0x000fe40007810000 */
[----:B------:R-:W-:-:S02]  /*2a40*/  FSEL R5, R53, -INF , P0 ;  /* 0xff80000035057808 */ /* 0x000fc40000000000 */
[----:B------:R-:W-:Y:S02]  /*2a50*/  FMNMX.FTZ R0, R52, R7, !PT ;  /* 0x0000000734007209 */ /* 0x000fe40007810000 */
[C---:B------:R-:W-:Y:S02]  /*2a60*/  ISETP.GT.AND P0, PT, R4.reuse, 0x81, PT ;  /* 0x000000810400780c */ /* 0x040fe40003f04270 */
[----:B------:R-:W-:Y:S02]  /*2a70*/  FMNMX.FTZ R0, R5, R0, !PT ;  /* 0x0000000005007209 */ /* 0x000fe40007810000 */
[----:B------:R-:W-:Y:S02]  /*2a80*/  FSEL R51, R51, -INF , P1 ;  /* 0xff80000033337808 */ /* 0x000fe40000800000 */
[----:B------:R-:W-:Y:S02]  /*2a90*/  ISETP.GT.AND P1, PT, R4, 0x88, PT ;  /* 0x000000880400780c */ /* 0x000fe40003f24270 */
[----:B------:R-:W-:-:S02]  /*2aa0*/  FSEL R54, R54, -INF , P2 ;  /* 0xff80000036367808 */ /* 0x000fc40001000000 */
[----:B------:R-:W-:Y:S02]  /*2ab0*/  ISETP.GT.AND P2, PT, R4, 0x89, PT ;  /* 0x000000890400780c */ /* 0x000fe40003f44270 */
[----:B------:R-:W-:Y:S02]  /*2ac0*/  FSEL R50, R50, -INF , P3 ;  /* 0xff80000032327808 */ /* 0x000fe40001800000 */
[C---:B------:R-:W-:Y:S02]  /*2ad0*/  ISETP.GT.AND P3, PT, R4.reuse, 0x90, PT ;  /* 0x000000900400780c */ /* 0x040fe40003f64270 */
[----:B------:R-:W-:Y:S02]  /*2ae0*/  FSEL R47, R47, -INF , P4 ;  /* 0xff8000002f2f7808 */ /* 0x000fe40002000000 */
[----:B------:R-:W-:Y:S02]  /*2af0*/  ISETP.GT.AND P4, PT, R4, 0x91, PT ;  /* 0x000000910400780c */ /* 0x000fe40003f84270 */
[----:B------:R-:W-:-:S02]  /*2b00*/  FSEL R46, R46, -INF , P5 ;  /* 0xff8000002e2e7808 */ /* 0x000fc40002800000 */
[----:B------:R-:W-:Y:S02]  /*2b10*/  ISETP.GT.AND P5, PT, R4, 0x98, PT ;  /* 0x000000980400780c */ /* 0x000fe40003fa4270 */
[----:B------:R-:W-:Y:S02]  /*2b20*/  P2R R13, PR, RZ, 0x1 ;  /* 0x00000001ff0d7803 */ /* 0x000fe40000000000 */
[----:B------:R-:W-:Y:S01]  /*2b30*/  P2R R10, PR, RZ, 0x4 ;  /* 0x00000004ff0a7803 */ /* 0x000fe20000000000 */
[----:B------:R-:W-:Y:S02]  /*2b40*/  WARPGROUP.DEPBAR.LE gsb0, 0x0 ;  /* 0x00008000000079c5 */ /* 0x000fe40000010000 */
[----:B------:R-:W-:Y:S02]  /*2b50*/  FSEL R65, R24, -INF , P6 ;  /* 0xff80000018417808 */ /* 0x000fe40003000000 */
[----:B------:R-:W-:Y:S02]  /*2b60*/  FSEL R64, R25, -INF , P0 ;  /* 0xff80000019407808 */ /* 0x000fe40000000000 */
[----:B------:R-:W-:-:S02]  /*2b70*/  FMNMX.FTZ R7, R65, R0, !PT ;  /* 0x0000000041077209 */ /* 0x000fc40007810000 */
        /* <DEDUP_REMOVED lines=16> */
[----:B------:R-:W-:Y:S01]  /*2c80*/  ISETP.NE.AND P0, PT, R13, RZ, PT ;  /* 0x000000ff0d00720c */ /* 0x000fe20003f05270 */
[----:B------:R-:W1:Y:S01]  /*2c90*/  SHFL.BFLY PT, R7, R6, 0x2, 0x1f ;  /* 0x0c401f0006077f89 */ /* 0x000e6200000e0000 */
[----:B------:R-:W-:-:S02]  /*2ca0*/  FMNMX.FTZ R13, R90, R91, !PT ;  /* 0x0000005b5a0d7209 */ /* 0x000fc40007810000 */
[----:B------:R-:W-:Y:S02]  /*2cb0*/  FSEL R27, R27, -INF , P0 ;  /* 0xff8000001b1b7808 */ /* 0x000fe40000000000 */
[----:B------:R-:W-:Y:S02]  /*2cc0*/  FMNMX.FTZ R24, R94, R13, !PT ;  /* 0x0000000d5e187209 */ /* 0x000fe40007810000 */
[----:B------:R-:W-:Y:S02]  /*2cd0*/  ISETP.NE.AND P0, PT, R15, RZ, PT ;  /* 0x000000ff0f00720c */ /* 0x000fe40003f05270 */
[----:B------:R-:W-:Y:S02]  /*2ce0*/  FMNMX.FTZ R15, R95, R24, !PT ;  /* 0x000000185f0f7209 */ /* 0x000fe40007810000 */
[----:B------:R-:W-:Y:S02]  /*2cf0*/  P2R R11, PR, RZ, 0x2 ;  /* 0x00000002ff0b7803 */ /* 0x000fe40000000000 */
[----:B------:R-:W-:-:S02]  /*2d00*/  FMNMX.FTZ R24, R98, R15, !PT ;  /* 0x0000000f62187209 */ /* 0x000fc40007810000 */
[----:B------:R-:W-:Y:S02]  /*2d10*/  ISETP.GT.AND P1, PT, R4, 0x79, PT ;  /* 0x000000790400780c */ /* 0x000fe40003f24270 */
[----:B------:R-:W-:Y:S02]  /*2d20*/  FMNMX.FTZ R15, R99, R24, !PT ;  /* 0x00000018630f7209 */ /* 0x000fe40007810000 */
[----:B------:R-:W-:Y:S02]  /*2d30*/  FSEL R55, R55, -INF , P1 ;  /* 0xff80000037377808 */ /* 0x000fe40000800000 */
[----:B------:R-:W-:Y:S02]  /*2d40*/  ISETP.NE.AND P1, PT, R11, RZ, PT ;  /* 0x000000ff0b00720c */ /* 0x000fe40003f25270 */
[----:B-1----:R-:W-:Y:S02]  /*2d50*/  FMNMX.FTZ R7, R6, R7, !PT ;  /* 0x0000000706077209 */ /* 0x002fe40007810000 */
[----:B------:R-:W-:-:S03]  /*2d60*/  FSEL R30, R30, -INF , P1 ;  /* 0xff8000001e1e7808 */ /* 0x000fc60000800000 */
[----:B------:R-:W1:Y:S02]  /*2d70*/  SHFL.BFLY PT, R0, R7, 0x1, 0x1f ;  /* 0x0c201f0007007f89 */ /* 0x000e6400000e0000 */
[----:B-1----:R-:W-:-:S04]  /*2d80*/  FMNMX.FTZ R0, R7, R0, !PT ;  /* 0x0000000007007209 */ /* 0x002fc80007810000 */
[C---:B------:R-:W-:Y:S01]  /*2d90*/  FSETP.NEU.FTZ.AND P2, PT, R0.reuse, -INF , PT ;  /* 0xff8000000000780b */ /* 0x040fe20003f5d000 */
[----:B------:R-:W-:-:S05]  /*2da0*/  FFMA.FTZ R8, R0, R9, -8 ;  /* 0xc100000000087423 */ /* 0x000fca0000010009 */
[----:B------:R-:W-:Y:S02]  /*2db0*/  FSEL R109, R8, RZ, P2 ;  /* 0x000000ff086d7208 */ /* 0x000fe40001000000 */
[----:B------:R-:W-:-:S03]  /*2dc0*/  ISETP.NE.AND P2, PT, R10, RZ, PT ;  /* 0x000000ff0a00720c */ /* 0x000fc60003f45270 */
        /* <DEDUP_REMOVED lines=16> */
[----:B------:R-:W-:Y:S01]  /*2ed0*/  MUFU.EX2 R4, R4 ;  /* 0x0000000400047308 */ /* 0x000fe20000000800 */
        /* <DEDUP_REMOVED lines=8> */
[----:B-1----:R-:W-:Y:S01]  /*2f60*/  FMNMX.FTZ R24, R82, R25, !PT ;  /* 0x0000001952187209 */ /* 0x002fe20007810000 */
        /* <DEDUP_REMOVED lines=8> */
[----:B------:R-:W-:-:S02]  /*2ff0*/  IMAD.MOV.U32 R105, RZ, RZ, R119 ;  /* 0x000000ffff697224 */ /* 0x000fc400078e0077 */
[----:B------:R-:W-:Y:S01]  /*3000*/  IMAD.MOV.U32 R100, RZ, RZ, R119 ;  /* 0x000000ffff647224 */ /* 0x000fe200078e0077 */
[----:B------:R-:W-:Y:S01]  /*3010*/  FMNMX.FTZ R29, R87, R24, !PT ;  /* 0x00000018571d7209 */ /* 0x000fe20007810000 */
[----:B------:R-:W-:-:S01]  /*3020*/  FFMA.FTZ R24, R84, UR40, -R109 ;  /* 0x0000002854187c23 */ /* 0x000fc2000801086d */
[----:B------:R-:W-:Y:S01]  /*3030*/  FSEL R84, R39, -INF , P6 ;  /* 0xff80000027547808 */ /* 0x000fe20003000000 */
[----:B------:R1:W-:Y:S01]  /*3040*/  MUFU.EX2 R25, R81 ;  /* 0x0000005100197308 */ /* 0x0003e20000000800 */
[----:B------:R-:W-:Y:S01]  /*3050*/  FMNMX.FTZ R28, R58, R29, !PT ;  /* 0x0000001d3a1c7209 */ /* 0x000fe20007810000 */
[--C-:B------:R-:W-:Y:S02]  /*3060*/  IMAD.MOV.U32 R97, RZ, RZ, R119.reuse ;  /* 0x000000ffff617224 */ /* 0x100fe400078e0077 */
[--C-:B------:R-:W-:Y:S01]  /*3070*/  IMAD.MOV.U32 R96, RZ, RZ, R119.reuse ;  /* 0x000000ffff607224 */ /* 0x100fe200078e0077 */
[----:B------:R-:W-:Y:S01]  /*3080*/  FMNMX.FTZ R29, R59, R28, !PT ;  /* 0x0000001c3b1d7209 */ /* 0x000fe20007810000 */
[----:B------:R-:W-:-:S02]  /*3090*/  IMAD.MOV.U32 R93, RZ, RZ, R119 ;  /* 0x000000ffff5d7224 */ /* 0x000fc400078e0077 */
[----:B------:R-:W-:Y:S01]  /*30a0*/  MUFU.EX2 R6, R6 ;  /* 0x0000000600067308 */ /* 0x000fe20000000800 */
[----:B------:R-:W-:Y:S01]  /*30b0*/  FMNMX.FTZ R28, R62, R29, !PT ;  /* 0x0000001d3e1c7209 */ /* 0x000fe20007810000 */
[----:B------:R-:W-:Y:S01]  /*30c0*/  IMAD.MOV.U32 R92, RZ, RZ, R119 ;  /* 0x000000ffff5c7224 */ /* 0x000fe200078e0077 */
[----:B-1----:R-:W-:Y:S01]  /*30d0*/  FSEL R81, R35, -INF , P4 ;  /* 0xff80000023517808 */ /* 0x002fe20002000000 */
        /* <DEDUP_REMOVED lines=9> */
[----:B------:R-:W-:-:S04]  /*3170*/  FMNMX.FTZ R33, R67, R32, !PT ;  /* 0x0000002043217209 */ /* 0x000fc80007810000 */
[----:B------:R-:W-:-:S03]  /*3180*/  FMNMX.FTZ R32, R70, R33, !PT ;  /* 0x0000002146207209 */ /* 0x000fc60007810000 */
[----:B------:R1:W-:Y:S01]  /*3190*/  MUFU.EX2 R33, R40 ;  /* 0x0000002800217308 */ /* 0x0003e20000000800 */
[----:B------:R-:W-:Y:S01]  /*31a0*/  FMNMX.FTZ R53, R71, R32, !PT ;  /* 0x0000002047357209 */ /* 0x000fe20007810000 */
[----:B------:R-:W-:Y:S01]  /*31b0*/  FFMA.FTZ R32, R104, UR40, -R109 ;  /* 0x0000002868207c23 */ /* 0x000fe2000801086d */
[----:B------:R-:W-:Y:S02]  /*31c0*/  IMAD.MOV.U32 R104, RZ, RZ, R119 ;  /* 0x000000ffff687224 */ /* 0x000fe400078e0077 */
[----:B------:R-:W-:-:S03]  /*31d0*/  FMNMX.FTZ R36, R42, R53, !PT ;  /* 0x000000352a247209 */ /* 0x000fc60007810000 */
[----:B------:R-:W2:Y:S01]  /*31e0*/  MUFU.EX2 R9, R9 ;  /* 0x0000000900097308 */ /* 0x000ea20000000800 */
[----:B------:R-:W-:-:S04]  /*31f0*/  FMNMX.FTZ R53, R43, R36, !PT ;  /* 0x000000242b357209 */ /* 0x000fc80007810000 */
[----:B------:R-:W-:-:S03]  /*3200*/  FMNMX.FTZ R36, R46, R53, !PT ;  /* 0x000000352e247209 */ /* 0x000fc60007810000 */
[----:B------:R-:W-:Y:S01]  /*3210*/  MUFU.EX2 R8, R8 ;  /* 0x0000000800087308 */ /* 0x000fe20000000800 */
[----:B------:R-:W-:Y:S01]  /*3220*/  FMNMX.FTZ R53, R47, R36, !PT ;  /* 0x000000242f357209 */ /* 0x000fe20007810000 */
[----:B------:R-:W-:Y:S01]  /*3230*/  FFMA.FTZ R36, R106, UR40, -R109 ;  /* 0x000000286a247c23 */ /* 0x000fe2000801086d */
[----:B------:R-:W-:Y:S02]  /*3240*/  IMAD.MOV.U32 R106, RZ, RZ, R119 ;  /* 0x000000ffff6a7224 */ /* 0x000fe400078e0077 */
[----:B-1----:R-:W-:-:S03]  /*3250*/  FMNMX.FTZ R40, R50, R53, !PT ;  /* 0x0000003532287209 */ /* 0x002fc60007810000 */
[----:B------:R-:W-:Y:S01]  /*3260*/  MUFU.EX2 R11, R11 ;  /* 0x0000000b000b7308 */ /* 0x000fe20000000800 */
[----:B------:R-:W-:Y:S02]  /*3270*/  FMNMX.FTZ R53, R51, R40, !PT ;  /* 0x0000002833357209 */ /* 0x000fe40007810000 */
[----:B--2---:R-:W-:Y:S02]  /*3280*/  F2FP.SATFINITE.E4M3.F32.PACK_AB_MERGE_C R200, R9, R6, RZ ;  /* 0x0000000609c8723e */ /* 0x004fe400048070ff */
[----:B------:R-:W-:Y:S02]  /*3290*/  FMNMX.FTZ R40, R54, R53, !PT ;  /* 0x0000003536287209 */ /* 0x000fe40007810000 */
[----:B------:R-:W-:Y:S01]  /*32a0*/  F2FP.SATFINITE.E4M3.F32.PACK_AB_MERGE_C R200, R7, R4, R200 ;  /* 0x0000000407c8723e */ /* 0x000fe200048070c8 */
[----:B------:R-:W-:Y:S01]  /*32b0*/  MUFU.EX2 R10, R10 ;  /* 0x0000000a000a7308 */ /* 0x000fe20000000800 */
[----:B------:R-:W-:Y:S01]  /*32c0*/  FMNMX.FTZ R77, R55, R40, !PT ;  /* 0x00000028374d7209 */ /* 0x000fe20007810000 */
[----:B------:R-:W-:Y:S01]  /*32d0*/  FFMA.FTZ R40, R108, UR40, -R109 ;  /* 0x000000286c287c23 */ /* 0x000fe2000801086d */
[----:B------:R-:W-:-:S02]  /*32e0*/  IMAD.MOV.U32 R108, RZ, RZ, R119 ;  /* 0x000000ffff6c7224 */ /* 0x000fc400078e0077 */
[----:B------:R-:W-:-:S03]  /*32f0*/  FMNMX.FTZ R56, R26, R77, !PT ;  /* 0x0000004d1a387209 */ /* 0x000fc60007810000 */
[----:B------:R-:W1:Y:S01]  /*3300*/  MUFU.EX2 R13, R101 ;  /* 0x00000065000d7308 */ /* 0x000e620000000800 */
[----:B------:R-:W-:Y:S02]  /*3310*/  FMNMX.FTZ R77, R27, R56, !PT ;  /* 0x000000381b4d7209 */ /* 0x000fe40007810000 */
[----:B------:R-:W-:Y:S01]  /*3320*/  FSEL R56, R31, -INF , P2 ;  /* 0xff8000001f387808 */ /* 0x000fe20001000000 */
[----:B------:R-:W-:-:S01]  /*3330*/  FFMA.FTZ R31, R60, UR40, -R109 ;  /* 0x000000283c1f7c23 */ /* 0x000fc2000801086d */
[----:B------:R-:W-:Y:S02]  /*3340*/  FMNMX.FTZ R77, R30, R77, !PT ;  /* 0x0000004d1e4d7209 */ /* 0x000fe40007810000 */
[----:B------:R-:W-:Y:S01]  /*3350*/  FSEL R60, R34, -INF , P3 ;  /* 0xff800000223c7808 */ /* 0x000fe20001800000 */
[--C-:B------:R-:W-:Y:S01]  /*3360*/  FFMA.FTZ R34, R61, UR40, -R109.reuse ;  /* 0x000000283d227c23 */ /* 0x100fe2000801086d */
[----:B------:R-:W-:Y:S01]  /*3370*/  FMNMX.FTZ R77, R56, R77, !PT ;  /* 0x0000004d384d7209 */ /* 0x000fe20007810000 */
[----:B------:R-:W-:Y:S01]  /*3380*/  MUFU.EX2 R12, R12 ;  /* 0x0000000c000c7308 */ /* 0x000fe20000000800 */
[----:B------:R-:W-:Y:S01]  /*3390*/  FSEL R61, R38, -INF , P5 ;  /* 0xff800000263d7808 */ /* 0x000fe20002800000 */
[--C-:B------:R-:W-:Y:S01]  /*33a0*/  FFMA.FTZ R38, R44, UR40, -R109.reuse ;  /* 0x000000282c267c23 */ /* 0x100fe2000801086d */
[----:B------:R-:W-:Y:S01]  /*33b0*/  FMNMX.FTZ R80, R60, R77, !PT ;  /* 0x0000004d3c507209 */ /* 0x000fe20007810000 */
[--C-:B------:R-:W-:Y:S01]  /*33c0*/  FFMA.FTZ R44, R49, UR40, -R109.reuse ;  /* 0x00000028312c7c23 */ /* 0x100fe2000801086d */
[----:B------:R-:W-:-:S01]  /*33d0*/  FFMA.FTZ R49, R65, UR40, -R109 ;  /* 0x0000002841317c23 */ /* 0x000fc2000801086d */
[--C-:B------:R-:W-:Y:S01]  /*33e0*/  FFMA.FTZ R65, R68, UR40, -R109.reuse ;  /* 0x0000002844417c23 */ /* 0x100fe2000801086d */
[----:B------:R-:W-:Y:S01]  /*33f0*/  FMNMX.FTZ R80, R81, R80, !PT ;  /* 0x0000005051507209 */ /* 0x000fe20007810000 */
[----:B------:R-:W-:Y:S01]  /*3400*/  FFMA.FTZ R68, R76, UR40, -R109 ;  /* 0x000000284c447c23 */ /* 0x000fe2000801086d */
[----:B------:R-:W-:Y:S01]  /*3410*/  IMAD.U32 R76, RZ, RZ, UR40 ;  /* 0x00000028ff4c7e24 */ /* 0x000fe2000f8e00ff */
[----:B0-----:R-:W-:Y:S01]  /*3420*/  LOP3.LUT P2, RZ, R110, 0x7f, RZ, 0xc0, !PT ;  /* 0x0000007f6eff7812 */ /* 0x001fe2000784c0ff */
[----:B------:R-:W0:Y:S01]  /*3430*/  MUFU.EX2 R14, R14 ;  /* 0x0000000e000e7308 */ /* 0x000e220000000800 */
[----:B------:R-:W-:Y:S01]  /*3440*/  FMNMX.FTZ R39, R61, R80, !PT ;  /* 0x000000503d277209 */ /* 0x000fe20007810000 */
[--C-:B------:R-:W-:Y:S01]  /*3450*/  IMAD.MOV.U32 R110, RZ, RZ, R119.reuse ;  /* 0x000000ffff6e7224 */ /* 0x100fe200078e0077 */
[----:B-1----:R-:W-:Y:S01]  /*3460*/  F2FP.SATFINITE.E4M3.F32.PACK_AB_MERGE_C R202, R13, R10, RZ ;  /* 0x0000000a0dca723e */ /* 0x002fe200048070ff */
[----:B------:R-:W-:Y:S01]  /*3470*/  IMAD.MOV.U32 R101, RZ, RZ, R119 ;  /* 0x000000ffff657224 */ /* 0x000fe200078e0077 */
[----:B------:R-:W-:Y:S01]  /*3480*/  FMNMX.FTZ R77, R84, R39, !PT ;  /* 0x00000027544d7209 */ /* 0x000fe20007810000 */
[--C-:B------:R-:W-:Y:S01]  /*3490*/  FFMA.FTZ R39, R48, UR40, -R109.reuse ;  /* 0x0000002830277c23 */ /* 0x100fe2000801086d */
[----:B------:R-:W-:-:S01]  /*34a0*/  FFMA.FTZ R48, R5, UR40, -R109 ;  /* 0x0000002805307c23 */ /* 0x000fc2000801086d */
[----:B------:R-:W-:Y:S01]  /*34b0*/  MUFU.EX2 R20, R20 ;  /* 0x0000001400147308 */ /* 0x000fe20000000800 */
[----:B------:R-:W-:Y:S01]  /*34c0*/  F2FP.SATFINITE.E4M3.F32.PACK_AB_MERGE_C R202, R11, R8, R202 ;  /* 0x000000080bca723e */ /* 0x000fe200048070ca */
[----:B------:R-:W1:Y:S01]  /*34d0*/  SHFL.BFLY PT, R80, R77, 0x2, 0x1f ;  /* 0x0c401f004d507f89 */ /* 0x000e6200000e0000 */
[----:B------:R-:W-:-:S02]  /*34e0*/  IMAD.MOV.U32 R109, RZ, RZ, R119 ;  /* 0x000000ffff6d7224 */ /* 0x000fc400078e0077 */
[----:B------:R-:W-:-:S03]  /*34f0*/  @!P2 VIADD R3, R3, 0x33440 ;  /* 0x000334400303a836 */ /* 0x000fc60000000000 */
[----:B------:R-:W-:Y:S01]  /*3500*/  MUFU.EX2 R24, R24 ;  /* 0x0000001800187308 */ /* 0x000fe20000000800 */
[----:B0-----:R-:W-:Y:S02]  /*3510*/  F2FP.SATFINITE.E4M3.F32.PACK_AB_MERGE_C R204, R21, R14, RZ ;  /* 0x0000000e15cc723e */ /* 0x001fe400048070ff */
[----:B------:R-:W-:Y:S02]  /*3520*/  @!P2 PRMT R3, RZ, 0x654, R3 ;  /* 0x00000654ff03a816 */ /* 0x000fe40000000003 */
[----:B------:R-:W-:Y:S02]  /*3530*/  F2FP.SATFINITE.E4M3.F32.PACK_AB_MERGE_C R204, R15, R12, R204 ;  /* 0x0000000c0fcc723e */ /* 0x000fe400048070cc */
[----:B------:R0:W-:Y:S01]  /*3540*/  @!P2 SYNCS.ARRIVE.TRANS64.RED.A1T0 RZ, [R3+URZ], RZ ;  /* 0x000000ff03ffa9a7 */ /* 0x0001e2000810043f */
[----:B------:R-:W-:Y:S08]  /*3550*/  MUFU.EX2 R28, R28 ;  /* 0x0000001c001c7308 */ /* 0x000ff00000000800 */
[----:B------:R-:W-:Y:S01]  /*3560*/  MUFU.EX2 R32, R32 ;  /* 0x0000002000207308 */ /* 0x000fe20000000800 */
[----:B-1----:R-:W-:-:S05]  /*3570*/  FMNMX.FTZ R80, R77, R80, !PT ;  /* 0x000000504d507209 */ /* 0x002fca0007810000 */
[----:B------:R-:W1:Y:S02]  /*3580*/  SHFL.BFLY PT, R5, R80, 0x1, 0x1f ;  /* 0x0c201f0050057f89 */ /* 0x000e6400000e0000 */
[----:B------:R-:W-:Y:S08]  /*3590*/  MUFU.EX2 R57, R57 ;  /* 0x0000003900397308 */ /* 0x000ff00000000800 */
[----:B------:R-:W-:Y:S08]  /*35a0*/  MUFU.EX2 R36, R36 ;  /* 0x0000002400247308 */ /* 0x000ff00000000800 */
[----:B------:R2:W-:Y:S01]  /*35b0*/  MUFU.EX2 R53, R107 ;  /* 0x0000006b00357308 */ /* 0x0005e20000000800 */
[----:B-1----:R-:W-:-:S07]  /*35c0*/  FMNMX.FTZ R5, R80, R5, !PT ;  /* 0x0000000550057209 */ /* 0x002fce0007810000 */
[----:B------:R-:W-:Y:S01]  /*35d0*/  MUFU.EX2 R40, R40 ;  /* 0x0000002800287308 */ /* 0x000fe20000000800 */
[----:B--2---:R-:W-:Y:S01]  /*35e0*/  IMAD.MOV.U32 R107, RZ, RZ, R119 ;  /* 0x000000ffff6b7224 */ /* 0x004fe200078e0077 */
[C---:B------:R-:W-:Y:S01]  /*35f0*/  FSETP.NEU.FTZ.AND P1, PT, R5.reuse, -INF , PT ;  /* 0xff8000000500780b */ /* 0x040fe20003f3d000 */
[----:B------:R-:W-:-:S05]  /*3600*/  FFMA.FTZ R73, R5, R76, -8 ;  /* 0xc100000005497423 */ /* 0x000fca000001004c */
[----:B------:R-:W-:Y:S01]  /*3610*/  MUFU.EX2 R31, R31 ;  /* 0x0000001f001f7308 */ /* 0x000fe20000000800 */
        /* <DEDUP_REMOVED lines=15> */
[----:B------:R-:W-:-:S01]  /*3710*/  FADD.FTZ R67, R4, R7 ;  /* 0x0000000704437221 */ /* 0x000fc20000010000 */
[----:B------:R-:W1:Y:S01]  /*3720*/  MUFU.EX2 R76, R76 ;  /* 0x0000004c004c7308 */ /* 0x000e620000000800 */
[----:B------:R-:W-:-:S01]  /*3730*/  FFMA.FTZ R78, R82, UR40, -R85 ;  /* 0x00000028524e7c23 */ /* 0x000fc20008010855 */
[--C-:B------:R-:W-:Y:S01]  /*3740*/  FFMA.FTZ R103, R103, UR40, -R85.reuse ;  /* 0x0000002867677c23 */ /* 0x100fe20008010855 */
[----:B------:R-:W-:-:S01]  /*3750*/  FFMA.FTZ R82, R62, UR40, -R85 ;  /* 0x000000283e527c23 */ /* 0x000fc20008010855 */
[----:B------:R-:W-:Y:S01]  /*3760*/  FFMA.FTZ R62, R66, UR40, -R85 ;  /* 0x00000028423e7c23 */ /* 0x000fe20008010855 */
[----:B------:R-:W-:-:S01]  /*3770*/  FADD.FTZ R66, R6, R67 ;  /* 0x0000004306427221 */ /* 0x000fc20000010000 */
[--C-:B------:R-:W-:Y:S01]  /*3780*/  FFMA.FTZ R74, R74, UR40, -R85.reuse ;  /* 0x000000284a4a7c23 */ /* 0x100fe20008010855 */
[----:B------:R-:W-:-:S01]  /*3790*/  FFMA.FTZ R75, R75, UR40, -R85 ;  /* 0x000000284b4b7c23 */ /* 0x000fc20008010855 */
[----:B------:R-:W2:Y:S01]  /*37a0*/  MUFU.EX2 R94, R94 ;  /* 0x0000005e005e7308 */ /* 0x000ea20000000800 */
[----:B------:R-:W-:-:S01]  /*37b0*/  FADD.FTZ R67, R9, R66 ;  /* 0x0000004209437221 */ /* 0x000fc20000010000 */
[--C-:B------:R-:W-:Y:S01]  /*37c0*/  FFMA.FTZ R86, R86, UR40, -R85.reuse ;  /* 0x0000002856567c23 */ /* 0x100fe20008010855 */
[----:B------:R-:W-:-:S01]  /*37d0*/  FFMA.FTZ R87, R87, UR40, -R85 ;  /* 0x0000002857577c23 */ /* 0x000fc20008010855 */
[----:B------:R-:W-:Y:S01]  /*37e0*/  FFMA.FTZ R58, R58, UR40, -R85 ;  /* 0x000000283a3a7c23 */ /* 0x000fe20008010855 */
[----:B------:R-:W-:-:S01]  /*37f0*/  FADD.FTZ R66, R8, R67 ;  /* 0x0000004308427221 */ /* 0x000fc20000010000 */
        /* <DEDUP_REMOVED lines=8> */
[--C-:B------:R-:W-:Y:S01]  /*3880*/  FFMA.FTZ R47, R47, UR40, -R85.reuse ;  /* 0x000000282f2f7c23 */ /* 0x100fe20008010855 */
[----:B------:R-:W-:-:S01]  /*3890*/  FFMA.FTZ R50, R50, UR40, -R85 ;  /* 0x0000002832327c23 */ /* 0x000fc20008010855 */
[----:B------:R-:W1:Y:S01]  /*38a0*/  MUFU.EX2 R77, R77 ;  /* 0x0000004d004d7308 */ /* 0x000e620000000800 */
[----:B--2---:R-:W-:-:S01]  /*38b0*/  FADD.FTZ R90, R94, R91 ;  /* 0x0000005b5e5a7221 */ /* 0x004fc20000010000 */
[----:B------:R-:W-:Y:S01]  /*38c0*/  FADD.FTZ R91, R11, R66 ;  /* 0x000000420b5b7221 */ /* 0x000fe20000010000 */
[----:B------:R-:W-:-:S01]  /*38d0*/  FFMA.FTZ R51, R51, UR40, -R85 ;  /* 0x0000002833337c23 */ /* 0x000fc20008010855 */
[--C-:B------:R-:W-:Y:S01]  /*38e0*/  FFMA.FTZ R54, R54, UR40, -R85.reuse ;  /* 0x0000002836367c23 */ /* 0x100fe20008010855 */
[----:B------:R-:W-:-:S01]  /*38f0*/  FFMA.FTZ R55, R55, UR40, -R85 ;  /* 0x0000002837377c23 */ /* 0x000fc20008010855 */
[----:B------:R-:W-:Y:S01]  /*3900*/  FADD.FTZ R66, R10, R91 ;  /* 0x0000005b0a427221 */ /* 0x000fe20000010000 */
[----:B------:R-:W-:-:S01]  /*3910*/  FFMA.FTZ R26, R26, UR40, -R85 ;  /* 0x000000281a1a7c23 */ /* 0x000fc20008010855 */
[----:B------:R-:W2:Y:S01]  /*3920*/  MUFU.EX2 R80, R80 ;  /* 0x0000005000507308 */ /* 0x000ea20000000800 */
[----:B---3--:R-:W-:-:S01]  /*3930*/  FADD.FTZ R90, R95, R90 ;  /* 0x0000005a5f5a7221 */ /* 0x008fc20000010000 */
[----:B0-----:R-:W-:Y:S01]  /*3940*/  FADD.FTZ R3, R13, R66 ;  /* 0x000000420d037221 */ /* 0x001fe20000010000 */
[----:B------:R-:W-:-:S01]  /*3950*/  FFMA.FTZ R27, R27, UR40, -R85 ;  /* 0x000000281b1b7c23 */ /* 0x000fc20008010855 */
[--C-:B------:R-:W-:Y:S01]  /*3960*/  FFMA.FTZ R30, R30, UR40, -R85.reuse ;  /* 0x000000281e1e7c23 */ /* 0x100fe20008010855 */
[----:B------:R-:W-:-:S01]  /*3970*/  FFMA.FTZ R56, R56, UR40, -R85 ;  /* 0x0000002838387c23 */ /* 0x000fc20008010855 */
[----:B------:R-:W-:Y:S01]  /*3980*/  FADD.FTZ R66, R12, R3 ;  /* 0x000000030c427221 */ /* 0x000fe20000010000 */
[----:B------:R-:W-:-:S01]  /*3990*/  FFMA.FTZ R60, R60, UR40, -R85 ;  /* 0x000000283c3c7c23 */ /* 0x000fc20008010855 */
[----:B------:R-:W0:Y:S01]  /*39a0*/  MUFU.EX2 R102, R102 ;  /* 0x0000006600667308 */ /* 0x000e220000000800 */
[----:B-1----:R-:W-:-:S01]  /*39b0*/  FADD.FTZ R67, R77, R90 ;  /* 0x0000005a4d437221 */ /* 0x002fc20000010000 */
[----:B------:R-:W-:Y:S01]  /*39c0*/  FADD.FTZ R3, R15, R66 ;  /* 0x000000420f037221 */ /* 0x000fe20000010000 */
[----:B------:R-:W-:-:S01]  /*39d0*/  FFMA.FTZ R81, R81, UR40, -R85 ;  /* 0x0000002851517c23 */ /* 0x000fc20008010855 */
[--C-:B------:R-:W-:Y:S01]  /*39e0*/  FFMA.FTZ R61, R61, UR40, -R85.reuse ;  /* 0x000000283d3d7c23 */ /* 0x100fe20008010855 */
[----:B------:R-:W-:-:S01]  /*39f0*/  FFMA.FTZ R84, R84, UR40, -R85 ;  /* 0x0000002854547c23 */ /* 0x000fc20008010855 */
[----:B------:R-:W-:Y:S01]  /*3a00*/  FADD.FTZ R66, R14, R3 ;  /* 0x000000030e427221 */ /* 0x000fe20000010000 */
[----:B------:R-:W-:Y:S01]  /*3a10*/  F2FP.SATFINITE.E4M3.F32.PACK_AB_MERGE_C R94, R95, R94, RZ ;  /* 0x0000005e5f5e723e */ /* 0x000fe200048070ff */
[----:B------:R-:W1:Y:S01]  /*3a20*/  MUFU.EX2 R103, R103 ;  /* 0x0000006700677308 */ /* 0x000e620000000800 */
[----:B--2---:R-:W-:-:S01]  /*3a30*/  FADD.FTZ R67, R80, R67 ;  /* 0x0000004350437221 */ /* 0x004fc20000010000 */
[----:B------:R-:W-:Y:S01]  /*3a40*/  FADD.FTZ R3, R21, R66 ;  /* 0x0000004215037221 */ /* 0x000fe20000010000 */
[----:B------:R-:W-:Y:S01]  /*3a50*/  F2FP.SATFINITE.E4M3.F32.PACK_AB_MERGE_C R201, R76, R73, R94 ;  /* 0x000000494cc9723e */ /* 0x000fe2000480705e */
[----:B------:R-:W-:-:S02]  /*3a60*/  IMAD.MOV.U32 R99, RZ, RZ, R119 ;  /* 0x000000ffff637224 */ /* 0x000fc400078e0077 */
        /* <DEDUP_REMOVED lines=8> */
[----:B------:R-:W-:Y:S01]  /*3af0*/  F2FP.SATFINITE.E4M3.F32.PACK_AB_MERGE_C R24, R29, R24, RZ ;  /* 0x000000181d18723e */ /* 0x000fe200048070ff */
[----:B------:R-:W0:Y:S01]  /*3b00*/  MUFU.EX2 R75, R75 ;  /* 0x0000004b004b7308 */ /* 0x000e220000000800 */
[----:B-1----:R-:W-:-:S01]  /*3b10*/  FADD.FTZ R67, R103, R90 ;  /* 0x0000005a67437221 */ /* 0x002fc20000010000 */
[----:B------:R-:W-:Y:S01]  /*3b20*/  FADD.FTZ R3, R29, R66 ;  /* 0x000000421d037221 */ /* 0x000fe20000010000 */
[----:B------:R-:W-:Y:S01]  /*3b30*/  F2FP.SATFINITE.E4M3.F32.PACK_AB_MERGE_C R102, R103, R102, RZ ;  /* 0x000000666766723e */ /* 0x000fe200048070ff */
[----:B------:R-:W-:Y:S01]  /*3b40*/  IMAD.MOV.U32 R103, RZ, RZ, R119 ;  /* 0x000000ffff677224 */ /* 0x000fe200078e0077 */
[----:B------:R-:W-:Y:S01]  /*3b50*/  F2FP.SATFINITE.E4M3.F32.PACK_AB_MERGE_C R206, R25, R20, R24 ;  /* 0x0000001419ce723e */ /* 0x000fe20004807018 */
        /* <DEDUP_REMOVED lines=8> */
[----:B------:R-:W-:Y:S01]  /*3be0*/  F2FP.SATFINITE.E4M3.F32.PACK_AB_MERGE_C R32, R57, R32, RZ ;  /* 0x000000203920723e */ /* 0x000fe200048070ff */
[----:B------:R-:W2:Y:S01]  /*3bf0*/  MUFU.EX2 R89, R89 ;  /* 0x0000005900597308 */ /* 0x000ea20000000800 */
[----:B0-----:R-:W-:-:S01]  /*3c00*/  FADD.FTZ R67, R75, R90 ;  /* 0x0000005a4b437221 */ /* 0x001fc20000010000 */
[----:B------:R-:W-:Y:S01]  /*3c10*/  FADD.FTZ R57, R57, R6 ;  /* 0x0000000639397221 */ /* 0x000fe20000010000 */
[----:B------:R-:W-:Y:S01]  /*3c20*/  F2FP.SATFINITE.E4M3.F32.PACK_AB_MERGE_C R208, R33, R28, R32 ;  /* 0x0000001c21d0723e */ /* 0x000fe20004807020 */
[----:B------:R-:W-:Y:S02]  /*3c30*/  IMAD.MOV.U32 R85, RZ, RZ, R119 ;  /* 0x000000ffff557224 */ /* 0x000fe400078e0077 */
[----:B------:R-:W-:-:S01]  /*3c40*/  FADD.FTZ R6, R36, R57 ;  /* 0x0000003924067221 */ /* 0x000fc20000010000 */
[----:B------:R-:W-:Y:S01]  /*3c50*/  IMAD.MOV.U32 R80, RZ, RZ, R119 ;  /* 0x000000ffff507224 */ /* 0x000fe200078e0077 */
[----:B------:R-:W0:Y:S01]  /*3c60*/  MUFU.EX2 R78, R78 ;  /* 0x0000004e004e7308 */ /* 0x000e220000000800 */
[----:B-1----:R-:W-:-:S01]  /*3c70*/  FADD.FTZ R90, R88, R67 ;  /* 0x00000043585a7221 */ /* 0x002fc20000010000 */
[----:B------:R-:W-:-:S02]  /*3c80*/  IMAD.MOV.U32 R77, RZ, RZ, R119 ;  /* 0x000000ffff4d7224 */ /* 0x000fc400078e0077 */
[--C-:B------:R-:W-:Y:S02]  /*3c90*/  IMAD.MOV.U32 R76, RZ, RZ, R119.reuse ;  /* 0x000000ffff4c7224 */ /* 0x100fe400078e0077 */
[----:B------:R-:W-:Y:S02]  /*3ca0*/  IMAD.MOV.U32 R73, RZ, RZ, R119 ;  /* 0x000000ffff497224 */ /* 0x000fe400078e0077 */
        /* <DEDUP_REMOVED lines=14> */
[--C-:B------:R-:W-:Y:S02]  /*3d90*/  IMAD.MOV.U32 R33, RZ, RZ, R119.reuse ;  /* 0x000000ffff217224 */ /* 0x100fe400078e0077 */
[--C-:B------:R-:W-:Y:S02]  /*3da0*/  IMAD.MOV.U32 R32, RZ, RZ, R119.reuse ;  /* 0x000000ffff207224 */ /* 0x100fe400078e0077 */
[----:B------:R-:W-:-:S02]  /*3db0*/  IMAD.MOV.U32 R29, RZ, RZ, R119 ;  /* 0x000000ffff1d7224 */ /* 0x000fc400078e0077 */
[----:B------:R-:W1:Y:S01]  /*3dc0*/  MUFU.EX2 R58, R58 ;  /* 0x0000003a003a7308 */ /* 0x000e620000000800 */
[----:B--2---:R-:W-:-:S01]  /*3dd0*/  FADD.FTZ R90, R86, R67 ;  /* 0x00000043565a7221 */ /* 0x004fc20000010000 */
[--C-:B------:R-:W-:Y:S02]  /*3de0*/  IMAD.MOV.U32 R67, RZ, RZ, R119.reuse ;  /* 0x000000ffff437224 */ /* 0x100fe400078e0077 */
[--C-:B------:R-:W-:Y:S02]  /*3df0*/  IMAD.MOV.U32 R28, RZ, RZ, R119.reuse ;  /* 0x000000ffff1c7224 */ /* 0x100fe400078e0077 */
[----:B------:R-:W-:Y:S02]  /*3e00*/  IMAD.MOV.U32 R25, RZ, RZ, R119 ;  /* 0x000000ffff197224 */ /* 0x000fe400078e0077 */
[----:B------:R-:W2:Y:S01]  /*3e10*/  MUFU.EX2 R59, R59 ;  /* 0x0000003b003b7308 */ /* 0x000ea20000000800 */
[----:B0-----:R-:W-:-:S01]  /*3e20*/  FADD.FTZ R9, R87, R90 ;  /* 0x0000005a57097221 */ /* 0x001fc20000010000 */
[----:B------:R-:W-:Y:S01]  /*3e30*/  F2FP.SATFINITE.E4M3.F32.PACK_AB_MERGE_C R86, R87, R86, RZ ;  /* 0x000000565756723e */ /* 0x000fe200048070ff */
[----:B------:R-:W-:-:S02]  /*3e40*/  IMAD.MOV.U32 R90, RZ, RZ, R119 ;  /* 0x000000ffff5a7224 */ /* 0x000fc400078e0077 */
[--C-:B------:R-:W-:Y:S01]  /*3e50*/  IMAD.MOV.U32 R87, RZ, RZ, R119.reuse ;  /* 0x000000ffff577224 */ /* 0x100fe200078e0077 */
[----:B------:R-:W-:Y:S01]  /*3e60*/  F2FP.SATFINITE.E4M3.F32.PACK_AB_MERGE_C R207, R79, R78, R86 ;  /* 0x0000004e4fcf723e */ /* 0x000fe20004807056 */
[----:B------:R-:W-:Y:S01]  /*3e70*/  IMAD.MOV.U32 R86, RZ, RZ, R119 ;  /* 0x000000ffff567224 */ /* 0x000fe200078e0077 */
[----:B------:R-:W0:Y:S01]  /*3e80*/  MUFU.EX2 R82, R82 ;  /* 0x0000005200527308 */ /* 0x000e220000000800 */
[----:B-1----:R-:W-:-:S01]  /*3e90*/  FADD.FTZ R10, R58, R9 ;  /* 0x000000093a0a7221 */ /* 0x002fc20000010000 */
[--C-:B------:R-:W-:Y:S02]  /*3ea0*/  IMAD.MOV.U32 R79, RZ, RZ, R119.reuse ;  /* 0x000000ffff4f7224 */ /* 0x100fe400078e0077 */
[--C-:B------:R-:W-:Y:S02]  /*3eb0*/  IMAD.MOV.U32 R78, RZ, RZ, R119.reuse ;  /* 0x000000ffff4e7224 */ /* 0x100fe400078e0077 */
[----:B------:R-:W-:Y:S02]  /*3ec0*/  IMAD.MOV.U32 R24, RZ, RZ, R119 ;  /* 0x000000ffff187224 */ /* 0x000fe400078e0077 */
[----:B------:R-:W1:Y:S01]  /*3ed0*/  MUFU.EX2 R83, R83 ;  /* 0x0000005300537308 */ /* 0x000e620000000800 */
[----:B--2---:R-:W-:-:S07]  /*3ee0*/  FADD.FTZ R9, R59, R10 ;  /* 0x0000000a3b097221 */ /* 0x004fce0000010000 */
[----:B------:R-:W2:Y:S01]  /*3ef0*/  MUFU.EX2 R62, R62 ;  /* 0x0000003e003e7308 */ /* 0x000ea20000000800 */
[----:B0-----:R-:W-:-:S07]  /*3f00*/  FADD.FTZ R10, R82, R9 ;  /* 0x00000009520a7221 */ /* 0x001fce0000010000 */
[----:B------:R-:W0:Y:S01]  /*3f10*/  MUFU.EX2 R63, R63 ;  /* 0x0000003f003f7308 */ /* 0x000e220000000800 */
[----:B-1----:R-:W-:-:S01]  /*3f20*/  FADD.FTZ R3, R83, R10 ;  /* 0x0000000a53037221 */ /* 0x002fc20000010000 */
[----:B------:R-:W-:Y:S01]  /*3f30*/  F2FP.SATFINITE.E4M3.F32.PACK_AB_MERGE_C R82, R83, R82, RZ ;  /* 0x000000525352723e */ /* 0x000fe200048070ff */
[----:B------:R-:W-:-:S03]  /*3f40*/  IMAD.MOV.U32 R83, RZ, RZ, R119 ;  /* 0x000000ffff537224 */ /* 0x000fc600078e0077 */
[----:B------:R-:W-:Y:S01]  /*3f50*/  F2FP.SATFINITE.E4M3.F32.PACK_AB_MERGE_C R209, R59, R58, R82 ;  /* 0x0000003a3bd1723e */ /* 0x000fe20004807052 */
[----:B------:R-:W-:Y:S01]  /*3f60*/  IMAD.MOV.U32 R82, RZ, RZ, R119 ;  /* 0x000000ffff527224 */ /* 0x000fe200078e0077 */
[----:B------:R-:W1:Y:S01]  /*3f70*/  MUFU.EX2 R70, R70 ;  /* 0x0000004600467308 */ /* 0x000e620000000800 */
[----:B--2---:R-:W-:-:S01]  /*3f80*/  FADD.FTZ R10, R62, R3 ;  /* 0x000000033e0a7221 */ /* 0x004fc20000010000 */
[----:B------:R-:W-:Y:S01]  /*3f90*/  FADD.FTZ R3, R53, R6 ;  /* 0x0000000635037221 */ /* 0x000fe20000010000 */
[--C-:B------:R-:W-:Y:S02]  /*3fa0*/  IMAD.MOV.U32 R59, RZ, RZ, R119.reuse ;  /* 0x000000ffff3b7224 */ /* 0x100fe400078e0077 */
[----:B------:R-:W-:Y:S02]  /*3fb0*/  IMAD.MOV.U32 R58, RZ, RZ, R119 ;  /* 0x000000ffff3a7224 */ /* 0x000fe400078e0077 */
[----:B------:R-:W-:-:S01]  /*3fc0*/  FADD.FTZ R6, R40, R3 ;  /* 0x0000000328067221 */ /* 0x000fc20000010000 */
[----:B------:R-:W-:Y:S01]  /*3fd0*/  F2FP.SATFINITE.E4M3.F32.PACK_AB_MERGE_C R40, R31, R40, RZ ;  /* 0x000000281f28723e */ /* 0x000fe200048070ff */
[----:B------:R-:W2:Y:S01]  /*3fe0*/  MUFU.EX2 R71, R71 ;  /* 0x0000004700477308 */ /* 0x000ea20000000800 */
[----:B0-----:R-:W-:-:S01]  /*3ff0*/  FADD.FTZ R9, R63, R10 ;  /* 0x0000000a3f097221 */ /* 0x001fc20000010000 */
[----:B------:R-:W-:Y:S01]  /*4000*/  FADD.FTZ R31, R31, R6 ;  /* 0x000000061f1f7221 */ /* 0x000fe20000010000 */
[----:B------:R-:W-:Y:S01]  /*4010*/  F2FP.SATFINITE.E4M3.F32.PACK_AB_MERGE_C R210, R53, R36, R40 ;  /* 0x0000002435d2723e */ /* 0x000fe20004807028 */
[----:B------:R-:W-:-:S02]  /*4020*/  IMAD.MOV.U32 R53, RZ, RZ, R119 ;  /* 0x000000ffff357224 */ /* 0x000fc400078e0077 */
[----:B------:R-:W-:Y:S02]  /*4030*/  IMAD.MOV.U32 R40, RZ, RZ, R119 ;  /* 0x000000ffff287224 */ /* 0x000fe400078e0077 */
[----:B------:R-:W0:Y:S01]  /*4040*/  MUFU.EX2 R34, R34 ;  /* 0x0000002200227308 */ /* 0x000e220000000800 */
[----:B-1----:R-:W-:-:S01]  /*4050*/  FADD.FTZ R4, R70, R9 ;  /* 0x0000000946047221 */ /* 0x002fc20000010000 */
[----:B------:R-:W-:-:S06]  /*4060*/  IMAD.MOV.U32 R36, RZ, RZ, R119 ;  /* 0x000000ffff247224 */ /* 0x000fcc00078e0077 */
[----:B------:R-:W1:Y:S01]  /*4070*/  MUFU.EX2 R42, R42 ;  /* 0x0000002a002a7308 */ /* 0x000e620000000800 */
[C---:B--2---:R-:W-:Y:S01]  /*4080*/  F2FP.SATFINITE.E4M3.F32.PACK_AB_MERGE_C R70, R71.reuse, R70, RZ ;  /* 0x000000464746723e */ /* 0x044fe200048070ff */
[----:B------:R-:W-:-:S03]  /*4090*/  FADD.FTZ R71, R71, R4 ;  /* 0x0000000447477221 */ /* 0x000fc60000010000 */
[----:B------:R-:W-:Y:S01]  /*40a0*/  F2FP.SATFINITE.E4M3.F32.PACK_AB_MERGE_C R211, R63, R62, R70 ;  /* 0x0000003e3fd3723e */ /* 0x000fe20004807046 */
[----:B------:R-:W-:Y:S02]  /*40b0*/  IMAD.MOV.U32 R70, RZ, RZ, R119 ;  /* 0x000000ffff467224 */ /* 0x000fe400078e0077 */
[----:B------:R-:W2:Y:S01]  /*40c0*/  MUFU.EX2 R35, R35 ;  /* 0x0000002300237308 */ /* 0x000ea20000000800 */
[----:B0-----:R-:W-:-:S01]  /*40d0*/  FADD.FTZ R4, R34, R31 ;  /* 0x0000001f22047221 */ /* 0x001fc20000010000 */
[--C-:B------:R-:W-:Y:S02]  /*40e0*/  IMAD.MOV.U32 R63, RZ, RZ, R119.reuse ;  /* 0x000000ffff3f7224 */ /* 0x100fe400078e0077 */
        /* <DEDUP_REMOVED lines=15> */
[----:B------:R-:W-:Y:S01]  /*41e0*/  F2FP.SATFINITE.E4M3.F32.PACK_AB_MERGE_C R38, R41, R38, RZ ;  /* 0x000000262926723e */ /* 0x000fe200048070ff */
[----:B------:R-:W-:-:S03]  /*41f0*/  IMAD.MOV.U32 R41, RZ, RZ, R119 ;  /* 0x000000ffff297224 */ /* 0x000fc600078e0077 */
[----:B------:R-:W-:Y:S01]  /*4200*/  F2FP.SATFINITE.E4M3.F32.PACK_AB_MERGE_C R212, R35, R34, R38 ;  /* 0x0000002223d4723e */ /* 0x000fe20004807026 */
[--C-:B------:R-:W-:Y:S01]  /*4210*/  IMAD.MOV.U32 R38, RZ, RZ, R119.reuse ;  /* 0x000000ffff267224 */ /* 0x100fe200078e0077 */
[----:B------:R-:W0:Y:S01]  /*4220*/  MUFU.EX2 R50, R50 ;  /* 0x0000003200327308 */ /* 0x000e220000000800 */
[C---:B-1----:R-:W-:Y:S01]  /*4230*/  F2FP.SATFINITE.E4M3.F32.PACK_AB_MERGE_C R46, R47.reuse, R46, RZ ;  /* 0x0000002e2f2e723e */ /* 0x042fe200048070ff */
[----:B------:R-:W-:Y:S01]  /*4240*/  FADD.FTZ R47, R47, R6 ;  /* 0x000000062f2f7221 */ /* 0x000fe20000010000 */
[--C-:B------:R-:W-:Y:S02]  /*4250*/  IMAD.MOV.U32 R35, RZ, RZ, R119.reuse ;  /* 0x000000ffff237224 */ /* 0x100fe400078e0077 */
[----:B------:R-:W-:Y:S01]  /*4260*/  F2FP.SATFINITE.E4M3.F32.PACK_AB_MERGE_C R213, R43, R42, R46 ;  /* 0x0000002a2bd5723e */ /* 0x000fe2000480702e */
[----:B------:R-:W-:Y:S02]  /*4270*/  IMAD.MOV.U32 R46, RZ, RZ, R119 ;  /* 0x000000ffff2e7224 */ /* 0x000fe400078e0077 */
[----:B------:R-:W1:Y:S01]  /*4280*/  MUFU.EX2 R44, R44 ;  /* 0x0000002c002c7308 */ /* 0x000e620000000800 */
[----:B--2---:R-:W-:-:S01]  /*4290*/  FADD.FTZ R7, R39, R4 ;  /* 0x0000000427077221 */ /* 0x004fc20000010000 */
[----:B------:R-:W-:-:S02]  /*42a0*/  IMAD.MOV.U32 R43, RZ, RZ, R119 ;  /* 0x000000ffff2b7224 */ /* 0x000fc400078e0077 */
[--C-:B------:R-:W-:Y:S02]  /*42b0*/  IMAD.MOV.U32 R42, RZ, RZ, R119.reuse ;  /* 0x000000ffff2a7224 */ /* 0x100fe400078e0077 */
[----:B------:R-:W-:Y:S02]  /*42c0*/  IMAD.MOV.U32 R34, RZ, RZ, R119 ;  /* 0x000000ffff227224 */ /* 0x000fe400078e0077 */
[----:B------:R-:W2:Y:S01]  /*42d0*/  MUFU.EX2 R51, R51 ;  /* 0x0000003300337308 */ /* 0x000ea20000000800 */
[----:B0-----:R-:W-:-:S01]  /*42e0*/  FADD.FTZ R4, R50, R47 ;  /* 0x0000002f32047221 */ /* 0x001fc20000010000 */
[----:B------:R-:W-:-:S06]  /*42f0*/  IMAD.MOV.U32 R47, RZ, RZ, R119 ;  /* 0x000000ffff2f7224 */ /* 0x000fcc00078e0077 */
[----:B------:R-:W-:Y:S01]  /*4300*/  MUFU.EX2 R45, R45 ;  /* 0x0000002d002d7308 */ /* 0x000fe20000000800 */
[----:B-1----:R-:W-:-:S07]  /*4310*/  FADD.FTZ R6, R44, R7 ;  /* 0x000000072c067221 */ /* 0x002fce0000010000 */
[----:B------:R-:W0:Y:S01]  /*4320*/  MUFU.EX2 R48, R48 ;  /* 0x0000003000307308 */ /* 0x000e220000000800 */
[----:B--2---:R-:W-:-:S07]  /*4330*/  FADD.FTZ R7, R51, R4 ;  /* 0x0000000433077221 */ /* 0x004fce0000010000 */
[----:B------:R-:W1:Y:S08]  /*4340*/  MUFU.EX2 R54, R54 ;  /* 0x0000003600367308 */ /* 0x000e700000000800 */
[----:B------:R-:W2:Y:S01]  /*4350*/  MUFU.EX2 R55, R55 ;  /* 0x0000003700377308 */ /* 0x000ea20000000800 */
[----:B0-----:R-:W-:Y:S01]  /*4360*/  F2FP.SATFINITE.E4M3.F32.PACK_AB_MERGE_C R8, R48, R45, RZ ;  /* 0x0000002d3008723e */ /* 0x001fe200048070ff */
[----:B------:R-:W-:-:S03]  /*4370*/  FADD.FTZ R45, R45, R6 ;  /* 0x000000062d2d7221 */ /* 0x000fc60000010000 */
[----:B------:R-:W-:Y:S01]  /*4380*/  F2FP.SATFINITE.E4M3.F32.PACK_AB_MERGE_C R214, R44, R39, R8 ;  /* 0x000000272cd6723e */ /* 0x000fe20004807008 */
[----:B------:R-:W-:-:S01]  /*4390*/  FADD.FTZ R48, R48, R45 ;  /* 0x0000002d30307221 */ /* 0x000fc20000010000 */
[----:B------:R-:W-:Y:S01]  /*43a0*/  IMAD.MOV.U32 R45, RZ, RZ, R119 ;  /* 0x000000ffff2d7224 */ /* 0x000fe200078e0077 */
[----:B------:R-:W0:Y:S01]  /*43b0*/  MUFU.EX2 R49, R49 ;  /* 0x0000003100317308 */ /* 0x000e220000000800 */
[----:B-1----:R-:W-:-:S01]  /*43c0*/  FADD.FTZ R4, R54, R7 ;  /* 0x0000000736047221 */ /* 0x002fc20000010000 */
[--C-:B------:R-:W-:Y:S02]  /*43d0*/  IMAD.MOV.U32 R44, RZ, RZ, R119.reuse ;  /* 0x000000ffff2c7224 */ /* 0x100fe400078e0077 */
[----:B------:R-:W-:-:S04]  /*43e0*/  IMAD.MOV.U32 R39, RZ, RZ, R119 ;  /* 0x000000ffff277224 */ /* 0x000fc800078e0077 */
        /* <DEDUP_REMOVED lines=13> */
[----:B------:R-:W-:Y:S01]  /*44c0*/  MUFU.EX2 R64, R64 ;  /* 0x0000004000407308 */ /* 0x000fe20000000800 */
[----:B--2---:R-:W-:-:S07]  /*44d0*/  FADD.FTZ R7, R52, R7 ;  /* 0x0000000734077221 */ /* 0x004fce0000010000 */
[----:B------:R-:W1:Y:S01]  /*44e0*/  MUFU.EX2 R65, R65 ;  /* 0x0000004100417308 */ /* 0x000e620000000800 */
[----:B0-----:R-:W-:-:S07]  /*44f0*/  FADD.FTZ R9, R27, R4 ;  /* 0x000000041b097221 */ /* 0x001fce0000010000 */
[----:B------:R-:W0:Y:S08]  /*4500*/  MUFU.EX2 R30, R30 ;  /* 0x0000001e001e7308 */ /* 0x000e300000000800 */
[----:B------:R2:W3:Y:S01]  /*4510*/  MUFU.EX2 R3, R56 ;  /* 0x0000003800037308 */ /* 0x0004e20000000800 */
[----:B-1----:R-:W-:Y:S01]  /*4520*/  F2FP.SATFINITE.E4M3.F32.PACK_AB_MERGE_C R6, R65, R64, RZ ;  /* 0x000000404106723e */ /* 0x002fe200048070ff */
[----:B------:R-:W-:-:S03]  /*4530*/  FADD.FTZ R64, R64, R7 ;  /* 0x0000000740407221 */ /* 0x000fc60000010000 */
[----:B------:R-:W-:Y:S01]  /*4540*/  F2FP.SATFINITE.E4M3.F32.PACK_AB_MERGE_C R216, R52, R49, R6 ;  /* 0x0000003134d8723e */ /* 0x000fe20004807006 */
[----:B------:R-:W-:-:S01]  /*4550*/  FADD.FTZ R65, R65, R64 ;  /* 0x0000004041417221 */ /* 0x000fc20000010000 */
[----:B------:R-:W-:Y:S01]  /*4560*/  IMAD.MOV.U32 R64, RZ, RZ, R119 ;  /* 0x000000ffff407224 */ /* 0x000fe200078e0077 */
[----:B------:R-:W-:Y:S01]  /*4570*/  MUFU.EX2 R72, R72 ;  /* 0x0000004800487308 */ /* 0x000fe20000000800 */
[----:B0-----:R-:W-:-:S01]  /*4580*/  FADD.FTZ R4, R30, R9 ;  /* 0x000000091e047221 */ /* 0x001fc20000010000 */
[--C-:B--2---:R-:W-:Y:S02]  /*4590*/  IMAD.MOV.U32 R56, RZ, RZ, R119.reuse ;  /* 0x000000ffff387224 */ /* 0x104fe400078e0077 */
[--C-:B------:R-:W-:Y:S02]  /*45a0*/  IMAD.MOV.U32 R52, RZ, RZ, R119.reuse ;  /* 0x000000ffff347224 */ /* 0x100fe400078e0077 */
[----:B------:R-:W-:Y:S02]  /*45b0*/  IMAD.MOV.U32 R49, RZ, RZ, R119 ;  /* 0x000000ffff317224 */ /* 0x000fe400078e0077 */
[----:B------:R-:W0:Y:S01]  /*45c0*/  MUFU.EX2 R37, R37 ;  /* 0x0000002500257308 */ /* 0x000e220000000800 */
[C---:B---3--:R-:W-:Y:S01]  /*45d0*/  F2FP.SATFINITE.E4M3.F32.PACK_AB_MERGE_C R30, R3.reuse, R30, RZ ;  /* 0x0000001e031e723e */ /* 0x048fe200048070ff */
        /* <DEDUP_REMOVED lines=12> */
[----:B--2---:R-:W-:-:S07]  /*46a0*/  FADD.FTZ R6, R60, R3 ;  /* 0x000000033c067221 */ /* 0x004fce0000010000 */
[----:B------:R-:W2:Y:S01]  /*46b0*/  MUFU.EX2 R61, R61 ;  /* 0x0000003d003d7308 */ /* 0x000ea20000000800 */
[C---:B0-----:R-:W-:Y:S01]  /*46c0*/  F2FP.SATFINITE.E4M3.F32.PACK_AB_MERGE_C R218, R69.reuse, R68, R7 ;  /* 0x0000004445da723e */ /* 0x041fe20004807007 */
[----:B------:R-:W-:Y:S01]  /*46d0*/  FADD.FTZ R69, R69, R4 ;  /* 0x0000000445457221 */ /* 0x000fe20000010000 */
[----:B------:R-:W-:-:S03]  /*46e0*/  IMAD.MOV.U32 R68, RZ, RZ, R119 ;  /* 0x000000ffff447224 */ /* 0x000fc600078e0077 */
[----:B------:R-:W-:Y:S01]  /*46f0*/  FADD.FTZ R4, R72, R69 ;  /* 0x0000004548047221 */ /* 0x000fe20000010000 */
[----:B------:R-:W-:Y:S01]  /*4700*/  IMAD.MOV.U32 R72, RZ, RZ, R119 ;  /* 0x000000ffff487224 */ /* 0x000fe200078e0077 */
[----:B------:R-:W0:Y:S01]  /*4710*/  MUFU.EX2 R84, R84 ;  /* 0x0000005400547308 */ /* 0x000e220000000800 */
[----:B-1----:R-:W-:-:S01]  /*4720*/  FADD.FTZ R6, R81, R6 ;  /* 0x0000000651067221 */ /* 0x002fc20000010000 */
[----:B------:R-:W-:Y:S01]  /*4730*/  FADD.FTZ R4, R37, R4 ;  /* 0x0000000425047221 */ /* 0x000fe20000010000 */
[--C-:B------:R-:W-:Y:S02]  /*4740*/  IMAD.MOV.U32 R69, RZ, RZ, R119.reuse ;  /* 0x000000ffff457224 */ /* 0x100fe400078e0077 */
[----:B------:R-:W-:Y:S02]  /*4750*/  IMAD.MOV.U32 R37, RZ, RZ, R119 ;  /* 0x000000ffff257224 */ /* 0x000fe400078e0077 */
[----:B--2---:R-:W-:-:S01]  /*4760*/  FADD.FTZ R3, R61, R6 ;  /* 0x000000063d037221 */ /* 0x004fc20000010000 */
[----:B0-----:R-:W-:-:S03]  /*4770*/  F2FP.SATFINITE.E4M3.F32.PACK_AB_MERGE_C R7, R84, R61, RZ ;  /* 0x0000003d5407723e */ /* 0x001fc600048070ff */
[----:B------:R-:W-:Y:S01]  /*4780*/  FADD.FTZ R3, R84, R3 ;  /* 0x0000000354037221 */ /* 0x000fe20000010000 */
[----:B------:R-:W-:Y:S01]  /*4790*/  IMAD.MOV.U32 R84, RZ, RZ, R119 ;  /* 0x000000ffff547224 */ /* 0x000fe200078e0077 */
        /* <DEDUP_REMOVED lines=55> */
[----:B------:R-:W-:Y:S01]  /*4b10*/  UIADD3 UR50, UR50, -0x2, URZ ;  /* 0xfffffffe32327890 */ /* 0x000fe2000fffe03f */
[----:B------:R-:W-:Y:S01]  /*4b20*/  UMOV UR53, UR44 ;  /* 0x0000002c00357c82 */ /* 0x000fe20008000000 */
[----:B------:R-:W-:-:S10]  /*4b30*/  UMOV UR51, UR52 ;  /* 0x0000003400337c82 */ /* 0x000fd40008000000 */
.L_x_2921:
[----:B------:R-:W-:Y:S01]  /*4b40*/  ISETP.NE.AND P2, PT, RZ, UR37, PT ;  /* 0x00000025ff007c0c */ /* 0x000fe2000bf45270 */
[----:B------:R-:W-:-:S04]  /*4b50*/  UISETP.NE.AND UP0, UPT, UR51, 0x1, UPT ;  /* 0x000000013300788c */ /* 0x000fc8000bf05270 */
[----:B------:R-:W-:-:S04]  /*4b60*/  USEL UR44, URZ, 0x1, UP0 ;  /* 0x000000013f2c7887 */ /* 0x000fc80008000000 */
[----:B------:R-:W-:-:S04]  /*4b70*/  ULOP3.LUT UR44, UR53, UR44, URZ, 0x3c, !UPT ;  /* 0x0000002c352c7292 */ /* 0x000fc8000f8e3c3f */
[----:B------:R-:W-:Y:S08]  /*4b80*/  @P2 BRA `(.L_x_2912) ;  /* 0x0000000000382947 */ /* 0x000ff00003800000 */
[----:B------:R-:W-:Y:S05]  /*4b90*/  @!P0 BRA `(.L_x_2913) ;  /* 0x0000000000048947 */ /* 0x000fea0003800000 */
[----:B------:R-:W-:Y:S01]  /*4ba0*/  BPT.TRAP 0x1 ;  /* 0x000000040000795c */ /* 0x000fe20000300000 */
.L_x_2913:
        /* <DEDUP_REMOVED lines=9> */
.L_x_2914:
[----:B-1----:R-:W-:Y:S05]  /*4c40*/  @P1 BRA `(.L_x_2912) ;  /* 0x0000000000081947 */ /* 0x002fea0003800000 */
[----:B------:R-:W1:Y:S02]  /*4c50*/  SYNCS.PHASECHK.TRANS64.TRYWAIT P1, [UR6+0x33430], R0 ;  /* 0x03343000ff0075a7 */ /* 0x000e640008020146 */
[----:B-1----:R-:W-:Y:S05]  /*4c60*/  @!P1 BRA `(.L_x_2915) ;  /* 0x000000a0004c9947 */ /* 0x002fea0003800000 */
.L_x_2912:
[----:B01----:R-:W-:Y:S01]  /*4c70*/  VIADD R0, R23, 0x8 ;  /* 0x0000000817007836 */ /* 0x003fe20000000000 */
[----:B------:R-:W-:Y:S01]  /*4c80*/  UIADD3 UR52, UR51, 0x1, URZ ;  /* 0x0000000133347890 */ /* 0x000fe2000fffe03f */
[----:B------:R-:W-:Y:S01]  /*4c90*/  UMOV UR27, 0x80000020 ;  /* 0x80000020001b7882 */ /* 0x000fe20000000000 */
[----:B------:R-:W-:Y:S02]  /*4ca0*/  UMOV UR28, UR24 ;  /* 0x00000018001c7c82 */ /* 0x000fe40008000000 */
[----:B------:R0:W-:Y:S01]  /*4cb0*/  BAR.SYNC.DEFER_BLOCKING R0, 0x100 ;  /* 0x000400000000751d */ /* 0x0001e20000010000 */
[----:B------:R-:W-:-:S04]  /*4cc0*/  UISETP.NE.AND UP0, UPT, UR52, 0x2, UPT ;  /* 0x000000023400788c */ /* 0x000fc8000bf05270 */
[----:B------:R-:W-:Y:S01]  /*4cd0*/  USEL UR52, UR52, URZ, UP0 ;  /* 0x0000003f34347287 */ /* 0x000fe20008000000 */
[----:B------:R-:W-:Y:S01]  /*4ce0*/  UMOV UR29, UR25 ;  /* 0x00000019001d7c82 */ /* 0x000fe20008000000 */
[----:B------:R-:W-:Y:S02]  /*4cf0*/  UMOV UR31, 0x80000020 ;  /* 0x80000020001f7882 */ /* 0x000fe40000000000 */
[----:B------:R-:W-:Y:S01]  /*4d00*/  UIMAD UR54, UR52, 0x780, UR47 ;  /* 0x00000780343678a4 */ /* 0x000fe2000f8e022f */
[----:B------:R-:W-:Y:S01]  /*4d10*/  UMOV UR32, UR24 ;  /* 0x0000001800207c82 */ /* 0x000fe20008000000 */
[----:B------:R-:W-:Y:S02]  /*4d20*/  UMOV UR33, UR25 ;  /* 0x0000001900217c82 */ /* 0x000fe40008000000 */
[----:B------:R-:W-:Y:S02]  /*4d30*/  UIADD3 UR30, UR54, 0x80, URZ ;  /* 0x00000080361e7890 */ /* 0x000fe4000fffe03f */
[----:B------:R-:W-:-:S02]  /*4d40*/  UIADD3 UR34, UR54, 0x100, URZ ;  /* 0x0000010036227890 */ /* 0x000fc4000fffe03f */
[----:B------:R-:W-:Y:S01]  /*4d50*/  UMOV UR26, UR54 ;  /* 0x00000036001a7c82 */ /* 0x000fe20008000000 */
[----:B------:R-:W-:Y:S01]  /*4d60*/  UMOV UR35, 0x80000020 ;  /* 0x8000002000237882 */ /* 0x000fe20000000000 */
[----:B------:R-:W-:Y:S01]  /*4d70*/  UIADD3 UR6, UR54, 0x200, URZ ;  /* 0x0000020036067890 */ /* 0x000fe2000fffe03f */
[----:B------:R-:W-:Y:S01]  /*4d80*/  UMOV UR7, 0x80000020 ;  /* 0x8000002000077882 */ /* 0x000fe20000000000 */
[----:B------:R-:W-:Y:S01]  /*4d90*/  UIADD3 UR10, UR54, 0x202, URZ ;  /* 0x00000202360a7890 */ /* 0x000fe2000fffe03f */
[----:B------:R-:W-:Y:S01]  /*4da0*/  WARPGROUP.ARRIVE ;  /* 0x00000000000079c5 */ /* 0x000fe20000000000 */
[----:B------:R-:W-:Y:S01]  /*4db0*/  UMOV UR11, 0x80000020 ;  /* 0x80000020000b7882 */ /* 0x000fe20000000000 */
[----:B------:R-:W-:Y:S01]  /*4dc0*/  UIADD3 UR14, UR54, 0x282, URZ ;  /* 0x00000282360e7890 */ /* 0x000fe2000fffe03f */
[----:B------:R-:W-:Y:S01]  /*4dd0*/  UMOV UR15, 0x80000020 ;  /* 0x80000020000f7882 */ /* 0x000fe20000000000 */
[----:B------:R-:W-:Y:S02]  /*4de0*/  UIADD3 UR18, UR54, 0x500, URZ ;  /* 0x0000050036127890 */ /* 0x000fe4000fffe03f */
[----:B------:R-:W-:Y:S01]  /*4df0*/  QGMMA.64x32x32.F32.E4M3.E4M3 R184, gdesc[UR24], RZ, !UPT, gsb0 ;  /* 0x0060000018b879f3 */ /* 0x000fe2000c0008ff */
[----:B------:R-:W-:Y:S01]  /*4e00*/  UIADD3 UR26, UR54, 0x180, URZ ;  /* 0x00000180361a7890 */ /* 0x000fe2000fffe03f */
[----:B------:R-:W-:Y:S01]  /*4e10*/  UMOV UR27, 0x80000020 ;  /* 0x80000020001b7882 */ /* 0x000fe20000000000 */
[----:B------:R-:W-:Y:S01]  /*4e20*/  UMOV UR19, 0x80000020 ;  /* 0x8000002000137882 */ /* 0x000fe20000000000 */
[----:B------:R-:W-:Y:S01]  /*4e30*/  UIADD3 UR22, UR54, 0x502, URZ ;  /* 0x0000050236167890 */ /* 0x000fe2000fffe03f */
[----:B------:R-:W-:Y:S01]  /*4e40*/  UMOV UR23, 0x80000020 ;  /* 0x8000002000177882 */ /* 0x000fe20000000000 */
[----:B------:R-:W-:-:S02]  /*4e50*/  WARPGROUP.DEPBAR.LE gsb0, 0x0 ;  /* 0x00008000000079c5 */ /* 0x000fc40000010000 */
[----:B------:R-:W-:-:S06]  /*4e60*/  WARPGROUP.ARRIVE ;  /* 0x00000000000079c5 */ /* 0x000fcc0000000000 */
[----:B------:R-:W-:Y:S01]  /*4e70*/  QGMMA.64x32x32.F32.E4M3.E4M3 R168, gdesc[UR28], RZ, !UPT, gsb0 ;  /* 0x006000001ca879f3 */ /* 0x000fe2000c0008ff */
[----:B------:R-:W-:Y:S01]  /*4e80*/  UIADD3 UR30, UR54, 0x82, URZ ;  /* 0x00000082361e7890 */ /* 0x000fe2000fffe03f */
[----:B------:R-:W-:Y:S01]  /*4e90*/  UMOV UR28, UR4 ;  /* 0x00000004001c7c82 */ /* 0x000fe20008000000 */
[----:B------:R-:W-:Y:S01]  /*4ea0*/  UMOV UR29, UR5 ;  /* 0x00000005001d7c82 */ /* 0x000fe20008000000 */
[----:B------:R-:W-:Y:S01]  /*4eb0*/  UMOV UR31, 0x80000020 ;  /* 0x80000020001f7882 */ /* 0x000fe20000000000 */
[----:B------:R-:W-:Y:S02]  /*4ec0*/  WARPGROUP.DEPBAR.LE gsb0, 0x0 ;  /* 0x00008000000079c5 */ /* 0x000fe40000010000 */
        /* <DEDUP_REMOVED lines=9> */
[----:B------:R-:W-:Y:S01]  /*4f60*/  UMOV UR26, UR6 ;  /* 0x00000006001a7c82 */ /* 0x000fe20008000000 */
[----:B------:R-:W-:Y:S01]  /*4f70*/  UMOV UR27, 0x80000020 ;  /* 0x80000020001b7882 */ /* 0x000fe20000000000 */
[----:B------:R-:W-:Y:S01]  /*4f80*/  UIADD3 UR6, UR54, 0x2, URZ ;  /* 0x0000000236067890 */ /* 0x000fe2000fffe03f */
        /* <DEDUP_REMOVED lines=12> */
[----:B------:R-:W-:Y:S01]  /*5050*/  UMOV UR28, UR8 ;  /* 0x00000008001c7c82 */ /* 0x000fe20008000000 */
[----:B------:R-:W-:Y:S01]  /*5060*/  UMOV UR29, UR9 ;  /* 0x00000009001d7c82 */ /* 0x000fe20008000000 */
        /* <DEDUP_REMOVED lines=106> */
[----:B------:R-:W-:Y:S01]  /*5710*/  UIADD3 UR54, UR54, 0x702, URZ ;  /* 0x0000070236367890 */ /* 0x000fe2000fffe03f */
[----:B------:R-:W-:Y:S02]  /*5720*/  WARPGROUP.DEPBAR.LE gsb0, 0x0 ;  /* 0x00008000000079c5 */ /* 0x000fe40000010000 */
[----:B------:R-:W-:-:S06]  /*5730*/  WARPGROUP.ARRIVE ;  /* 0x00000000000079c5 */ /* 0x000fcc0000000000 */
[----:B------:R-:W-:Y:S03]  /*5740*/  QGMMA.64x32x32.F32.E4M3.E4M3 R168, gdesc[UR28], R168, gsb0 ;  /* 0x006000001ca879f3 */ /* 0x000fe600080008a8 */
[----:B------:R-:W-:Y:S02]  /*5750*/  WARPGROUP.DEPBAR.LE gsb0, 0x0 ;  /* 0x00008000000079c5 */ /* 0x000fe40000010000 */
[----:B------:R-:W-:-:S06]  /*5760*/  WARPGROUP.ARRIVE ;  /* 0x00000000000079c5 */ /* 0x000fcc0000000000 */
[----:B------:R-:W-:Y:S03]  /*5770*/  QGMMA.64x32x32.F32.E4M3.E4M3 R152, gdesc[UR32], R152, gsb0 ;  /* 0x00600000209879f3 */ /* 0x000fe60008000898 */
        /* <DEDUP_REMOVED lines=9> */
[----:B0-----:R-:W-:Y:S05]  /*5810*/  @P2 BRA `(.L_x_2916) ;  /* 0x00000000002c2947 */ /* 0x001fea0003800000 */
[----:B------:R-:W-:Y:S05]  /*5820*/  @!P0 BRA `(.L_x_2917) ;  /* 0x0000000000048947 */ /* 0x000fea0003800000 */
[----:B------:R-:W-:Y:S01]  /*5830*/  BPT.TRAP 0x1 ;  /* 0x000000040000795c */ /* 0x000fe20000300000 */
.L_x_2917:
[----:B------:R-:W-:Y:S01]  /*5840*/  ULEA UR6, UR51, UR39, 0x3 ;  /* 0x0000002733067291 */ /* 0x000fe2000f8e183f */
[----:B------:R-:W-:-:S05]  /*5850*/  IMAD.U32 R0, RZ, RZ, UR53 ;  /* 0x00000035ff007e24 */ /* 0x000fca000f8e00ff */
[----:B------:R-:W-:-:S04]  /*5860*/  SHF.L.U32 R0, R0, 0x1f, RZ ;  /* 0x0000001f00007819 */ /* 0x000fc800000006ff */
[----:B------:R0:W1:Y:S01]  /*5870*/  SYNCS.PHASECHK.TRANS64.TRYWAIT P1, [UR6+0x33450], R0 ;  /* 0x03345000ff0075a7 */ /* 0x0000620008020146 */
[----:B------:R-:W-:Y:S05]  /*5880*/  @!P0 BRA `(.L_x_2918) ;  /* 0x0000000000048947 */ /* 0x000fea0003800000 */
[----:B------:R-:W-:Y:S01]  /*5890*/  BPT.TRAP 0x1 ;  /* 0x000000040000795c */ /* 0x000fe20000300000 */
.L_x_2918:
[----:B-1----:R-:W-:Y:S05]  /*58a0*/  @P1 BRA `(.L_x_2916) ;  /* 0x0000000000081947 */ /* 0x002fea0003800000 */
[----:B------:R-:W1:Y:S02]  /*58b0*/  SYNCS.PHASECHK.TRANS64.TRYWAIT P1, [UR6+0x33450], R0 ;  /* 0x03345000ff0075a7 */ /* 0x000e640008020146 */
[----:B-1----:R-:W-:Y:S05]  /*58c0*/  @!P1 BRA `(.L_x_2919) ;  /* 0x00000094004c9947 */ /* 0x002fea0003800000 */
.L_x_2916:
[----:B------:R-:W-:Y:S01]  /*58d0*/  UIADD3 UR6, UR39, 0x200, URZ ;  /* 0x0000020027067890 */ /* 0x000fe2000fffe03f */
[----:B------:R-:W-:Y:S01]  /*58e0*/  WARPGROUP.ARRIVE ;  /* 0x00000000000079c5 */ /* 0x000fe20000000000 */
[----:B------:R-:W-:Y:S01]  /*58f0*/  UMOV UR7, 0xc0000010 ;  /* 0xc000001000077882 */ /* 0x000fe20000000000 */
[----:B01----:R-:W-:Y:S01]  /*5900*/  FMNMX.FTZ R0, R184, R7, !PT ;  /* 0x00000007b8007209 */ /* 0x003fe20007810000 */
[----:B------:R-:W-:Y:S01]  /*5910*/  USHF.R.U32.HI UR6, URZ, 0x4, UR6 ;  /* 0x000000043f067899 */ /* 0x000fe20008011606 */
[----:B------:R-:W-:Y:S02]  /*5920*/  FMNMX.FTZ R8, R186, R6, !PT ;  /* 0x00000006ba087209 */ /* 0x000fe40007810000 */
[----:B------:R-:W0:Y:S01]  /*5930*/  S2R R227, SR_TID.X ;  /* 0x0000000000e37919 */ /* 0x000e220000002100 */
[----:B------:R-:W-:Y:S01]  /*5940*/  FMNMX.FTZ R5, R185, R0, !PT ;  /* 0x00000000b9057209 */ /* 0x000fe20007810000 */
[----:B------:R-:W-:Y:S01]  /*5950*/  ULOP3.LUT UR6, UR6, 0x3fff, URZ, 0xc0, !UPT ;  /* 0x00003fff06067892 */ /* 0x000fe2000f8ec03f */
[----:B------:R-:W-:-:S02]  /*5960*/  FMNMX.FTZ R9, R187, R8, !PT ;  /* 0x00000008bb097209 */ /* 0x000fc40007810000 */
[----:B------:R-:W-:Y:S01]  /*5970*/  FMNMX.FTZ R0, R188, R5, !PT ;  /* 0x00000005bc007209 */ /* 0x000fe20007810000 */
[----:B------:R-:W-:Y:S01]  /*5980*/  ULOP3.LUT UR6, UR6, 0x10000, URZ, 0xfc, !UPT ;  /* 0x0001000006067892 */ /* 0x000fe2000f8efc3f */
[----:B------:R-:W-:Y:S02]  /*5990*/  FMNMX.FTZ R8, R190, R9, !PT ;  /* 0x00000009be087209 */ /* 0x000fe40007810000 */
[----:B------:R-:W-:Y:S01]  /*59a0*/  FMNMX.FTZ R5, R189, R0, !PT ;  /* 0x00000000bd057209 */ /* 0x000fe20007810000 */
[----:B------:R-:W-:Y:S01]  /*59b0*/  UIMAD UR10, UR51, 0x780, UR6 ;  /* 0x00000780330a78a4 */ /* 0x000fe2000f8e0206 */
[----:B------:R-:W-:Y:S02]  /*59c0*/  FMNMX.FTZ R9, R191, R8, !PT ;  /* 0x00000008bf097209 */ /* 0x000fe40007810000 */
[----:B------:R-:W-:Y:S02]  /*59d0*/  FMNMX.FTZ R0, R192, R5, !PT ;  /* 0x00000005c0007209 */ /* 0x000fe40007810000 */
[----:B------:R-:W-:-:S02]  /*59e0*/  FMNMX.FTZ R8, R194, R9, !PT ;  /* 0x00000009c2087209 */ /* 0x000fc40007810000 */
[----:B------:R-:W-:Y:S01]  /*59f0*/  UMOV UR6, UR10 ;  /* 0x0000000a00067c82 */ /* 0x000fe20008000000 */
[----:B------:R-:W-:Y:S01]  /*5a00*/  FMNMX.FTZ R5, R193, R0, !PT ;  /* 0x00000000c1057209 */ /* 0x000fe20007810000 */
[----:B------:R-:W-:Y:S01]  /*5a10*/  QGMMA.64x192x32.F32.E4M3.E4M3 R24, R200, gdesc[UR4], R24, gsb0 ;  /* 0x02e00004c8187df3 */ /* 0x000fe20008000818 */
[----:B------:R-:W-:Y:S01]  /*5a20*/  UIADD3 UR6, UR10, 0x180, URZ ;  /* 0x000001800a067890 */ /* 0x000fe2000fffe03f */
[----:B------:R-:W-:Y:S01]  /*5a30*/  FMNMX.FTZ R9, R195, R8, !PT ;  /* 0x00000008c3097209 */ /* 0x000fe20007810000 */
[----:B------:R-:W-:Y:S01]  /*5a40*/  UMOV UR7, 0xc0000010 ;  /* 0xc000001000077882 */ /* 0x000fe20000000000 */
        /* <DEDUP_REMOVED lines=68> */
[----:B0-----:R-:W-:Y:S01]  /*5e90*/  LOP3.LUT P1, RZ, R227, 0x7f, RZ, 0xc0, !PT ;  /* 0x0000007fe3ff7812 */ /* 0x001fe2000782c0ff */
[----:B------:R-:W0:Y:S04]  /*5ea0*/  SHFL.BFLY PT, R0, R9, 0x2, 0x1f ;  /* 0x0c401f0009007f89 */ /* 0x000e2800000e0000 */
[----:B------:R-:W1:Y:S01]  /*5eb0*/  SHFL.BFLY PT, R5, R8, 0x2, 0x1f ;  /* 0x0c401f0008057f89 */ /* 0x000e6200000e0000 */
[----:B0-----:R-:W-:Y:S01]  /*5ec0*/  FMNMX.FTZ R10, R9, R0, !PT ;  /* 0x00000000090a7209 */ /* 0x001fe20007810000 */
[----:B------:R-:W-:Y:S01]  /*5ed0*/  IMAD.U32 R9, RZ, RZ, UR40 ;  /* 0x00000028ff097e24 */ /* 0x000fe2000f8e00ff */
[----:B-1----:R-:W-:-:S03]  /*5ee0*/  FMNMX.FTZ R11, R8, R5, !PT ;  /* 0x00000005080b7209 */ /* 0x002fc60007810000 */
[----:B------:R-:W0:Y:S04]  /*5ef0*/  SHFL.BFLY PT, R5, R10, 0x1, 0x1f ;  /* 0x0c201f000a057f89 */ /* 0x000e2800000e0000 */
[----:B------:R-:W1:Y:S01]  /*5f00*/  SHFL.BFLY PT, R12, R11, 0x1, 0x1f ;  /* 0x0c201f000b0c7f89 */ /* 0x000e6200000e0000 */
[----:B0-----:R-:W-:Y:S02]  /*5f10*/  FMNMX.FTZ R0, R10, R5, !PT ;  /* 0x000000050a007209 */ /* 0x001fe40007810000 */
[----:B-1----:R-:W-:-:S03]  /*5f20*/  FMNMX.FTZ R5, R11, R12, !PT ;  /* 0x0000000c0b057209 */ /* 0x002fc60007810000 */
[C---:B------:R-:W-:Y:S01]  /*5f30*/  FFMA.FTZ R8, R0.reuse, R9, -8 ;  /* 0xc100000000087423 */ /* 0x040fe20000010009 */
[----:B------:R-:W-:-:S03]  /*5f40*/  FADD.FTZ R7, -R0, R7 ;  /* 0x0000000700077221 */ /* 0x000fc60000010100 */
[--C-:B------:R-:W-:Y:S01]  /*5f50*/  FFMA.FTZ R21, R168, UR40, -R8.reuse ;  /* 0x00000028a8157c23 */ /* 0x100fe20008010808 */
[----:B------:R-:W-:-:S01]  /*5f60*/  FFMA.FTZ R168, R169, UR40, -R8 ;  /* 0x00000028a9a87c23 */ /* 0x000fc20008010808 */
[----:B------:R-:W-:Y:S02]  /*5f70*/  WARPGROUP.DEPBAR.LE gsb0, 0x0 ;  /* 0x00008000000079c5 */ /* 0x000fe40000010000 */
[----:B------:R-:W-:Y:S01]  /*5f80*/  WARPGROUP.ARRIVE ;  /* 0x00000000000079c5 */ /* 0x000fe20000000000 */
[--C-:B------:R-:W-:Y:S01]  /*5f90*/  FFMA.FTZ R169, R172, UR40, -R8.reuse ;  /* 0x00000028aca97c23 */ /* 0x100fe20008010808 */
[----:B------:R-:W-:-:S01]  /*5fa0*/  FFMA.FTZ R10, R184, UR40, -R8 ;  /* 0x00000028b80a7c23 */ /* 0x000fc20008010808 */
[--C-:B------:R-:W-:Y:S01]  /*5fb0*/  FFMA.FTZ R172, R173, UR40, -R8.reuse ;  /* 0x00000028adac7c23 */ /* 0x100fe20008010808 */
[----:B------:R-:W-:-:S01]  /*5fc0*/  FFMA.FTZ R173, R176, UR40, -R8 ;  /* 0x00000028b0ad7c23 */ /* 0x000fc20008010808 */
[----:B------:R-:W-:Y:S01]  /*5fd0*/  IMAD.U32 R184, RZ, RZ, UR40 ;  /* 0x00000028ffb87e24 */ /* 0x000fe2000f8e00ff */
[----:B------:R-:W-:Y:S01]  /*5fe0*/  QGMMA.64x192x32.F32.E4M3.E4M3 R24, R204, gdesc[UR4], R24, gsb0 ;  /* 0x02e00004cc187df3 */ /* 0x000fe20008000818 */
[----:B------:R-:W-:Y:S01]  /*5ff0*/  UIADD3 UR6, UR10, 0x300, URZ ;  /* 0x000003000a067890 */ /* 0x000fe2000fffe03f */
[--C-:B------:R-:W-:Y:S01]  /*6000*/  FFMA.FTZ R176, R177, UR40, -R8.reuse ;  /* 0x00000028b1b07c23 */ /* 0x100fe20008010808 */
[----:B------:R-:W-:Y:S01]  /*6010*/  UMOV UR7, 0xc0000010 ;  /* 0xc000001000077882 */ /* 0x000fe20000000000 */
        /* <DEDUP_REMOVED lines=32> */
[----:B------:R-:W-:Y:S01]  /*6220*/  FFMA.FTZ R133, R133, UR40, -R8 ;  /* 0x0000002885857c23 */ /* 0x000fe20008010808 */
[----:B------:R-:W-:-:S01]  /*6230*/  FADD.FTZ R6, -R5, R6 ;  /* 0x0000000605067221 */ /* 0x000fc20000010100 */
[----:B------:R-:W-:Y:S01]  /*6240*/  FFMA.FTZ R8, R5, R184, -8 ;  /* 0xc100000005087423 */ /* 0x000fe200000100b8 */
[----:B------:R-:W-:Y:S01]  /*6250*/  FMUL.FTZ R7, R7, UR40 ;  /* 0x0000002807077c20 */ /* 0x000fe20008410000 */
[----:B------:R-:W-:Y:S01]  /*6260*/  MUFU.EX2 R10, R10 ;  /* 0x0000000a000a7308 */ /* 0x000fe20000000800 */
[----:B------:R-:W-:Y:S01]  /*6270*/  FMUL.FTZ R6, R6, UR40 ;  /* 0x0000002806067c20 */ /* 0x000fe20008410000 */
        /* <DEDUP_REMOVED lines=23> */
[----:B0-----:R-:W-:-:S01]  /*63f0*/  FFMA.FTZ R4, R7, R4, R10 ;  /* 0x0000000407047223 */ /* 0x001fc2000001000a */
        /* <DEDUP_REMOVED lines=18> */
[----:B------:R-:W-:Y:S01]  /*6520*/  FFMA.FTZ R127, R127, UR40, -R8 ;  /* 0x000000287f7f7c23 */ /* 0x000fe20008010808 */
[----:B------:R-:W-:-:S02]  /*6530*/  IMAD.U32 R194, RZ, RZ, UR52 ;  /* 0x00000034ffc27e24 */ /* 0x000fc4000f8e00ff */
[--C-:B------:R-:W-:Y:S01]  /*6540*/  FFMA.FTZ R130, R130, UR40, -R8.reuse ;  /* 0x0000002882827c23 */ /* 0x100fe20008010808 */
[----:B------:R-:W-:-:S01]  /*6550*/  FFMA.FTZ R131, R131, UR40, -R8 ;  /* 0x0000002883837c23 */ /* 0x000fc20008010808 */
[----:B------:R-:W1:Y:S01]  /*6560*/  MUFU.EX2 R11, R11 ;  /* 0x0000000b000b7308 */ /* 0x000e620000000800 */
[----:B0-----:R-:W-:-:S01]  /*6570*/  FADD.FTZ R4, R9, R4 ;  /* 0x0000000409047221 */ /* 0x001fc20000010000 */
[----:B------:R-:W-:Y:S01]  /*6580*/  @!P1 LEA R194, R194, UR39, 0x3 ;  /* 0x00000027c2c29c11 */ /* 0x000fe2000f8e18ff */
[----:B------:R-:W-:-:S01]  /*6590*/  FFMA.FTZ R134, R134, UR40, -R8 ;  /* 0x0000002886867c23 */ /* 0x000fc20008010808 */
[----:B------:R-:W-:-:S04]  /*65a0*/  FFMA.FTZ R8, R135, UR40, -R8 ;  /* 0x0000002887087c23 */ /* 0x000fc80008010808 */
        /* <DEDUP_REMOVED lines=28> */
[----:B------:R-:W-:Y:S02]  /*6770*/  WARPGROUP.DEPBAR.LE gsb0, 0x0 ;  /* 0x00008000000079c5 */ /* 0x000fe40000010000 */
[----:B------:R-:W-:-:S04]  /*6780*/  WARPGROUP.ARRIVE ;  /* 0x00000000000079c5 */ /* 0x000fc80000000000 */
[----:B------:R-:W1:Y:S01]  /*6790*/  MUFU.EX2 R171, R171 ;  /* 0x000000ab00ab7308 */ /* 0x000e620000000800 */
[----:B0-----:R-:W-:-:S01]  /*67a0*/  FADD.FTZ R4, R170, R191 ;  /* 0x000000bfaa047221 */ /* 0x001fc20000010000 */
[----:B------:R-:W-:Y:S01]  /*67b0*/  QGMMA.64x192x32.F32.E4M3.E4M3 R24, R208, gdesc[UR4], R24, gsb0 ;  /* 0x02e00004d0187df3 */ /* 0x000fe20008000818 */
[----:B------:R-:W-:Y:S01]  /*67c0*/  UIADD3 UR6, UR10, 0x480, URZ ;  /* 0x000004800a067890 */ /* 0x000fe2000fffe03f */
[----:B------:R-:W-:-:S04]  /*67d0*/  UMOV UR7, 0xc0000010 ;  /* 0xc000001000077882 */ /* 0x000fc80000000000 */
        /* <DEDUP_REMOVED lines=83> */
[----:B------:R-:W-:-:S06]  /*6d10*/  IADD3 R3, -R23, 0xb, RZ ;  /* 0x0000000b17037810 */ /* 0x000fcc0007ffe1ff */
        /* <DEDUP_REMOVED lines=25> */
[----:B--2---:R-:W-:-:S01]  /*6eb0*/  FADD.FTZ R192, R126, R193 ;  /* 0x000000c17ec07221 */ /* 0x004fc20000010000 */
[----:B------:R-:W-:Y:S02]  /*6ec0*/  WARPGROUP.DEPBAR.LE gsb0, 0x0 ;  /* 0x00008000000079c5 */ /* 0x000fe40000010000 */
[----:B------:R-:W-:-:S04]  /*6ed0*/  WARPGROUP.ARRIVE ;  /* 0x00000000000079c5 */ /* 0x000fc80000000000 */
[----:B------:R-:W-:Y:S02]  /*6ee0*/  MUFU.EX2 R128, R128 ;  /* 0x0000008000807308 */ /* 0x000fe40000000800 */
[----:B------:R-:W-:Y:S01]  /*6ef0*/  QGMMA.64x192x32.F32.E4M3.E4M3 R24, R216, gdesc[UR4], R24, gsb0 ;  /* 0x02e00004d8187df3 */ /* 0x000fe20008000818 */
[----:B0-----:R-:W-:-:S05]  /*6f00*/  FADD.FTZ R135, R127, R192 ;  /* 0x000000c07f877221 */ /* 0x001fca0000010000 */
[----:B------:R-:W0:Y:S08]  /*6f10*/  MUFU.EX2 R130, R130 ;  /* 0x0000008200827308 */ /* 0x000e300000000800 */
[----:B------:R-:W-:Y:S08]  /*6f20*/  MUFU.EX2 R129, R129 ;  /* 0x0000008100817308 */ /* 0x000ff00000000800 */
[----:B------:R-:W1:Y:S08]  /*6f30*/  MUFU.EX2 R131, R131 ;  /* 0x0000008300837308 */ /* 0x000e700000000800 */
[----:B------:R-:W-:Y:S08]  /*6f40*/  MUFU.EX2 R132, R132 ;  /* 0x0000008400847308 */ /* 0x000ff00000000800 */
[----:B------:R0:W2:Y:S08]  /*6f50*/  MUFU.EX2 R195, R134 ;  /* 0x0000008600c37308 */ /* 0x0000b00000000800 */
[----:B------:R-:W-:Y:S01]  /*6f60*/  MUFU.EX2 R133, R133 ;  /* 0x0000008500857308 */ /* 0x000fe20000000800 */
[----:B0-----:R-:W-:-:S04]  /*6f70*/  FADD.FTZ R134, R130, R135 ;  /* 0x0000008782867221 */ /* 0x001fc80000010000 */
[----:B-1----:R-:W-:-:S03]  /*6f80*/  FADD.FTZ R134, R131, R134 ;  /* 0x0000008683867221 */ /* 0x002fc60000010000 */
[----:B------:R-:W0:Y:S01]  /*6f90*/  MUFU.EX2 R8, R8 ;  /* 0x0000000800087308 */ /* 0x000e220000000800 */
[----:B--2---:R-:W-:-:S01]  /*6fa0*/  FADD.FTZ R134, R195, R134 ;  /* 0x00000086c3867221 */ /* 0x004fc20000010000 */
[----:B------:R-:W-:Y:S02]  /*6fb0*/  WARPGROUP.DEPBAR.LE gsb0, 0x0 ;  /* 0x00008000000079c5 */ /* 0x000fe40000010000 */
[----:B------:R1:W-:Y:S06]  /*6fc0*/  BAR.ARV R3, 0x100 ;  /* 0x000400030000751d */ /* 0x0003ec0000002000 */
[----:B-1----:R-:W-:-:S05]  /*6fd0*/  @!P1 VIADD R3, R194, 0x33440 ;  /* 0x00033440c2039836 */ /* 0x002fca0000000000 */
[----:B------:R-:W-:-:S04]  /*6fe0*/  @!P1 PRMT R3, RZ, 0x654, R3 ;  /* 0x00000654ff039816 */ /* 0x000fc80000000003 */
[----:B------:R1:W-:Y:S02]  /*6ff0*/  @!P1 SYNCS.ARRIVE.TRANS64.RED.A1T0 RZ, [R3+URZ], RZ ;  /* 0x000000ff03ff99a7 */ /* 0x0003e4000810043f */
[----:B-1----:R-:W-:-:S04]  /*7000*/  FADD.FTZ R3, R125, R4 ;  /* 0x000000047d037221 */ /* 0x002fc80000010000 */
[----:B------:R-:W-:-:S04]  /*7010*/  FADD.FTZ R4, R128, R3 ;  /* 0x0000000380047221 */ /* 0x000fc80000010000 */
[----:B------:R-:W-:-:S04]  /*7020*/  FADD.FTZ R3, R129, R4 ;  /* 0x0000000481037221 */ /* 0x000fc80000010000 */
[----:B------:R-:W-:Y:S01]  /*7030*/  FADD.FTZ R4, R132, R3 ;  /* 0x0000000384047221 */ /* 0x000fe20000010000 */
[----:B0-----:R-:W-:-:S03]  /*7040*/  FADD.FTZ R3, R8, R134 ;  /* 0x0000008608037221 */ /* 0x001fc60000010000 */
[----:B------:R-:W-:Y:S01]  /*7050*/  FADD.FTZ R4, R133, R4 ;  /* 0x0000000485047221 */ /* 0x000fe20000010000 */
[----:B------:R-:W-:Y:S06]  /*7060*/  @!P0 BRA `(.L_x_2920) ;  /* 0x0000000000048947 */ /* 0x000fec0003800000 */
[----:B------:R-:W-:Y:S01]  /*7070*/  BPT.TRAP 0x1 ;  /* 0x000000040000795c */ /* 0x000fe20000300000 */
.L_x_2920:
        /* <DEDUP_REMOVED lines=16> */
[-C--:B------:R-:W-:Y:S01]  /*7180*/  FMUL.FTZ R25, R25, R7.reuse ;  /* 0x0000000719197220 */ /* 0x080fe20000410000 */
[----:B------:R-:W-:Y:S01]  /*7190*/  F2FP.SATFINITE.E4M3.F32.PACK_AB_MERGE_C R182, R183, R182, RZ ;  /* 0x000000b6b7b6723e */ /* 0x000fe200048070ff */
[----:B------:R-:W-:Y:S01]  /*71a0*/  SYNCS.ARRIVE.TRANS64.RED.A1T0 RZ, [UR6], RZ ;  /* 0x000000ffffff79a7 */ /* 0x000fe20008100406 */
        /* <DEDUP_REMOVED lines=127> */
[----:B------:R-:W-:Y:S01]  /*79a0*/  F2FP.SATFINITE.E4M3.F32.PACK_AB_MERGE_C R219, R131, R130, R8 ;  /* 0x0000008283db723e */ /* 0x000fe20004807008 */
[----:B------:R-:W-:Y:S06]  /*79b0*/  @P1 BRA `(.L_x_2921) ;  /* 0xffffffd000601947 */ /* 0x000fec000383ffff */
.L_x_2911:
[----:B------:R-:W-:Y:S06]  /*79c0*/  BAR.ARV 0x8, 0x180 ;  /* 0x0206000000007b1d */ /* 0x000fec0000002000 */
[----:B------:R-:W-:Y:S05]  /*79d0*/  @!P0 BRA `(.L_x_2922) ;  /* 0x0000000000048947 */ /* 0x000fea0003800000 */
[----:B------:R-:W-:Y:S01]  /*79e0*/  BPT.TRAP 0x1 ;  /* 0x000000040000795c */ /* 0x000fe20000300000 */
.L_x_2922:
[----:B------:R-:W-:Y:S01]  /*79f0*/  ULEA UR4, UR52, UR39, 0x3 ;  /* 0x0000002734047291 */ /* 0x000fe2000f8e183f */
[----:B------:R-:W-:-:S05]  /*7a00*/  IMAD.U32 R6, RZ, RZ, UR44 ;  /* 0x0000002cff067e24 */ /* 0x000fca000f8e00ff */
[----:B------:R-:W-:-:S04]  /*7a10*/  SHF.L.U32 R6, R6, 0x1f, RZ ;  /* 0x0000001f06067819 */ /* 0x000fc800000006ff */
[----:B------:R0:W1:Y:S01]  /*7a20*/  SYNCS.PHASECHK.TRANS64.TRYWAIT P1, [UR4+0x33450], R6 ;  /* 0x03345006ff0075a7 */ /* 0x0000620008020144 */
[----:B------:R-:W-:Y:S05]  /*7a30*/  @!P0 BRA `(.L_x_2923) ;  /* 0x0000000000048947 */ /* 0x000fea0003800000 */
[----:B------:R-:W-:Y:S01]  /*7a40*/  BPT.TRAP 0x1 ;  /* 0x000000040000795c */ /* 0x000fe20000300000 */
.L_x_2923:
[----:B-1----:R-:W-:Y:S05]  /*7a50*/  @P1 BRA `(.L_x_2924) ;  /* 0x0000000000081947 */ /* 0x002fea0003800000 */
[----:B------:R-:W1:Y:S02]  /*7a60*/  SYNCS.PHASECHK.TRANS64.TRYWAIT P1, [UR4+0x33450], R6 ;  /* 0x03345006ff0075a7 */ /* 0x000e640008020144 */
[----:B-1----:R-:W-:Y:S05]  /*7a70*/  @!P1 BRA `(.L_x_2925) ;  /* 0x0000007000f89947 */ /* 0x002fea0003800000 */
.L_x_2924:
[----:B------:R-:W-:Y:S01]  /*7a80*/  UIADD3 UR5, UR39, 0x200, URZ ;  /* 0x0000020027057890 */ /* 0x000fe2000fffe03f */
[----:B------:R-:W-:Y:S01]  /*7a90*/  WARPGROUP.ARRIVE ;  /* 0x00000000000079c5 */ /* 0x000fe20000000000 */
[----:B------:R-:W-:Y:S01]  /*7aa0*/  UMOV UR7, 0xc0000010 ;  /* 0xc000001000077882 */ /* 0x000fe20000000000 */
[----:B------:R-:W-:Y:S01]  /*7ab0*/  IMAD.MOV.U32 R8, RZ, RZ, 0x3f800000 ;  /* 0x3f800000ff087424 */ /* 0x000fe200078e00ff */
[----:B------:R-:W-:-:S04]  /*7ac0*/  USHF.R.U32.HI UR5, URZ, 0x4, UR5 ;  /* 0x000000043f057899 */ /* 0x000fc80008011605 */
[----:B------:R-:W-:-:S04]  /*7ad0*/  ULOP3.LUT UR5, UR5, 0x3fff, URZ, 0xc0, !UPT ;  /* 0x00003fff05057892 */ /* 0x000fc8000f8ec03f */
[----:B------:R-:W-:-:S04]  /*7ae0*/  ULOP3.LUT UR5, UR5, 0x10000, URZ, 0xfc, !UPT ;  /* 0x0001000005057892 */ /* 0x000fc8000f8efc3f */
[----:B------:R-:W-:-:S07]  /*7af0*/  UIMAD UR5, UR52, 0x780, UR5 ;  /* 0x00000780340578a4 */ /* 0x000fce000f8e0205 */
[----:B------:R-:W-:Y:S02]  /*7b00*/  UMOV UR6, UR5 ;  /* 0x0000000500067c82 */ /* 0x000fe40008000000 */
[----:B------:R-:W-:Y:S01]  /*7b10*/  QGMMA.64x192x32.F32.E4M3.E4M3 R24, R200, gdesc[UR4], R24, gsb0 ;  /* 0x02e00004c8187df3 */ /* 0x000fe20008000818 */
[----:B------:R-:W-:Y:S01]  /*7b20*/  UIADD3 UR6, UR5, 0x180, URZ ;  /* 0x0000018005067890 */ /* 0x000fe2000fffe03f */
[----:B------:R-:W-:Y:S01]  /*7b30*/  UMOV UR7, 0xc0000010 ;  /* 0xc000001000077882 */ /* 0x000fe20000000000 */
[----:B------:R-:W-:Y:S02]  /*7b40*/  WARPGROUP.DEPBAR.LE gsb0, 0x0 ;  /* 0x00008000000079c5 */ /* 0x000fe40000010000 */
[----:B------:R-:W-:-:S15]  /*7b50*/  WARPGROUP.ARRIVE ;  /* 0x00000000000079c5 */ /* 0x000fde0000000000 */
[----:B------:R-:W-:Y:S01]  /*7b60*/  QGMMA.64x192x32.F32.E4M3.E4M3 R24, R204, gdesc[UR4], R24, gsb0 ;  /* 0x02e00004cc187df3 */ /* 0x000fe20008000818 */
[----:B------:R-:W-:Y:S01]  /*7b70*/  UIADD3 UR6, UR5, 0x300, URZ ;  /* 0x0000030005067890 */ /* 0x000fe2000fffe03f */
[----:B------:R-:W-:Y:S01]  /*7b80*/  UMOV UR7, 0xc0000010 ;  /* 0xc000001000077882 */ /* 0x000fe20000000000 */
[----:B------:R-:W-:Y:S02]  /*7b90*/  WARPGROUP.DEPBAR.LE gsb0, 0x0 ;  /* 0x00008000000079c5 */ /* 0x000fe40000010000 */
[----:B------:R-:W-:-:S15]  /*7ba0*/  WARPGROUP.ARRIVE ;  /* 0x00000000000079c5 */ /* 0x000fde0000000000 */
[----:B------:R-:W-:Y:S01]  /*7bb0*/  QGMMA.64x192x32.F32.E4M3.E4M3 R24, R208, gdesc[UR4], R24, gsb0 ;  /* 0x02e00004d0187df3 */ /* 0x000fe20008000818 */
[----:B------:R-:W-:Y:S02]  /*7bc0*/  ULDC.64 UR6, c[0x0][0x9a0] ;  /* 0x0002680000067ab9 */ /* 0x000fe40000000a00 */
[----:B------:R-:W-:-:S04]  /*7bd0*/  UISETP.NE.U32.AND UP0, UPT, UR6, URZ, UPT ;  /* 0x0000003f0600728c */ /* 0x000fc8000bf05070 */
[----:B------:R-:W-:-:S06]  /*7be0*/  UISETP.NE.AND.EX UP0, UPT, UR7, URZ, UPT, UP0 ;  /* 0x0000003f0700728c */ /* 0x000fcc000bf05300 */
[----:B------:R-:W-:-:S05]  /*7bf0*/  PLOP3.LUT P1, PT, PT, PT, UP0, 0x80, 0x0 ;  /* 0x000000000000781c */ /* 0x000fca0003f2f008 */
[----:B------:R-:W-:Y:S02]  /*7c00*/  @UP0 USHF.R.S32.HI UR10, URZ, 0x1f, UR42 ;  /* 0x0000001f3f0a0899 */ /* 0x000fe4000801142a */
[----:B------:R-:W-:Y:S01]  /*7c10*/  @UP0 UIADD3 UR8, -UR42, URZ, URZ ;  /* 0x0000003f2a080290 */ /* 0x000fe2000fffe13f */
[----:B------:R-:W-:Y:S01]  /*7c20*/  @UP0 ULDC.64 UR12, c[0x0][0x9c8] ;  /* 0x00027200000c0ab9 */ /* 0x000fe20000000a00 */
[----:B------:R-:W-:Y:S01]  /*7c30*/  @UP0 ULDC UR9, c[0x0][0xc44] ;  /* 0x0003110000090ab9 */ /* 0x000fe20000000800 */
[----:B------:R-:W-:Y:S02]  /*7c40*/  @UP0 UIMAD UR10, UR10, UR12, URZ ;  /* 0x0000000c0a0a02a4 */ /* 0x000fe4000f8e023f */
[----:B------:R-:W-:Y:S02]  /*7c50*/  @UP0 UIMAD UR11, UR9, UR8, UR43 ;  /* 0x00000008090b02a4 */ /* 0x000fe4000f8e022b */
[----:B------:R-:W-:Y:S02]  /*7c60*/  @UP0 UIMAD.WIDE.U32 UR8, UR42, UR12, URZ ;  /* 0x0000000c2a0802a5 */ /* 0x000fe4000f8e003f */
[----:B------:R-:W-:-:S02]  /*7c70*/  @UP0 UIMAD UR10, UR42, UR13, UR10 ;  /* 0x0000000d2a0a02a4 */ /* 0x000fc4000f8e020a */
[----:B------:R-:W-:Y:S01]  /*7c80*/  @UP0 USHF.R.S32.HI UR14, URZ, 0x1f, UR11 ;  /* 0x0000001f3f0e0899 */ /* 0x000fe2000801140b */
[----:B------:R-:W-:Y:S01]  /*7c90*/  @UP0 ULDC.64 UR12, c[0x0][0x9d0] ;  /* 0x00027400000c0ab9 */ /* 0x000fe20000000a00 */
[----:B------:R-:W-:Y:S02]  /*7ca0*/  @UP0 UIADD3 UR9, UR9, UR10, URZ ;  /* 0x0000000a09090290 */ /* 0x000fe4000fffe03f */
[----:B------:R-:W-:Y:S02]  /*7cb0*/  @UP0 UIMAD UR10, UR14, UR12, URZ ;  /* 0x0000000c0e0a02a4 */ /* 0x000fe4000f8e023f */
[----:B------:R-:W-:Y:S02]  /*7cc0*/  @UP0 UIMAD.WIDE.U32 UR8, UR11, UR12, UR8 ;  /* 0x0000000c0b0802a5 */ /* 0x000fe4000f8e0008 */
[----:B------:R-:W-:Y:S02]  /*7cd0*/  @UP0 UIMAD UR10, UR11, UR13, UR10 ;  /* 0x0000000d0b0a02a4 */ /* 0x000fe4000f8e020a */
[----:B------:R-:W-:-:S02]  /*7ce0*/  @UP0 ULEA UR6, UP1, UR8, UR6, 0x2 ;  /* 0x0000000608060291 */ /* 0x000fc4000f82103f */
[----:B------:R-:W-:-:S04]  /*7cf0*/  @UP0 UIADD3 UR9, UR9, UR10, URZ ;  /* 0x0000000a09090290 */ /* 0x000fc8000fffe03f */
[----:B------:R-:W-:Y:S01]  /*7d00*/  @UP0 ULEA.HI.X UR7, UR8, UR7, UR9, 0x2, UP1 ;  /* 0x0000000708070291 */ /* 0x000fe200088f1409 */
[----:B01----:R-:W-:-:S05]  /*7d10*/  IMAD.U32 R6, RZ, RZ, UR6 ;  /* 0x00000006ff067e24 */ /* 0x003fca000f8e00ff */
[----:B------:R-:W-:-:S05]  /*7d20*/  IMAD.U32 R7, RZ, RZ, UR7 ;  /* 0x00000007ff077e24 */ /* 0x000fca000f8e00ff */
[----:B------:R0:W2:Y:S01]  /*7d30*/  @P1 LDG.E R8, desc[UR48][R6.64] ;  /* 0x0000003006081981 */ /* 0x0000a2000c1e1900 */
[----:B------:R-:W-:Y:S01]  /*7d40*/  UIADD3 UR6, UR5, 0x480, URZ ;  /* 0x0000048005067890 */ /* 0x000fe2000fffe03f */
[----:B------:R-:W-:Y:S01]  /*7d50*/  UMOV UR7, 0xc0000010 ;  /* 0xc000001000077882 */ /* 0x000fe20000000000 */
[----:B------:R-:W-:Y:S02]  /*7d60*/  WARPGROUP.DEPBAR.LE gsb0, 0x0 ;  /* 0x00008000000079c5 */ /* 0x000fe40000010000 */
[----:B------:R-:W-:-:S06]  /*7d70*/  WARPGROUP.ARRIVE ;  /* 0x00000000000079c5 */ /* 0x000fcc0000000000 */
[----:B------:R-:W-:Y:S01]  /*7d80*/  QGMMA.64x192x32.F32.E4M3.E4M3 R24, R212, gdesc[UR4], R24, gsb0 ;  /* 0x02e00004d4187df3 */ /* 0x000fe20008000818 */
[----:B------:R-:W-:Y:S01]  /*7d90*/  UIADD3 UR6, UR5, 0x600, URZ ;  /* 0x0000060005067890 */ /* 0x000fe2000fffe03f */
[----:B------:R-:W-:Y:S01]  /*7da0*/  UMOV UR7, 0xc0000010 ;  /* 0xc000001000077882 */ /* 0x000fe20000000000 */
[----:B------:R-:W1:Y:S04]  /*7db0*/  SHFL.BFLY PT, R9, R4, 0x2, 0x1f ;  /* 0x0c401f0004097f89 */ /* 0x000e6800000e0000 */
[----:B------:R-:W3:Y:S01]  /*7dc0*/  SHFL.BFLY PT, R12, R3, 0x2, 0x1f ;  /* 0x0c401f00030c7f89 */ /* 0x000ee200000e0000 */
[----:B-1----:R-:W-:-:S01]  /*7dd0*/  FADD.FTZ R9, R9, R4 ;  /* 0x0000000409097221 */ /* 0x002fc20000010000 */
[----:B---3--:R-:W-:-:S04]  /*7de0*/  FADD.FTZ R12, R12, R3 ;  /* 0x000000030c0c7221 */ /* 0x008fc80000010000 */
[----:B------:R-:W1:Y:S04]  /*7df0*/  SHFL.BFLY PT, R10, R9, 0x1, 0x1f ;  /* 0x0c201f00090a7f89 */ /* 0x000e6800000e0000 */
[----:B0-----:R-:W0:Y:S01]  /*7e00*/  SHFL.BFLY PT, R7, R12, 0x1, 0x1f ;  /* 0x0c201f000c077f89 */ /* 0x001e2200000e0000 */
[----:B-1----:R-:W-:-:S01]  /*7e10*/  FADD.FTZ R13, R9, R10 ;  /* 0x0000000a090d7221 */ /* 0x002fc20000010000 */
[----:B0-----:R-:W-:-:S04]  /*7e20*/  FADD.FTZ R14, R12, R7 ;  /* 0x000000070c0e7221 */ /* 0x001fc80000010000 */
        /* <DEDUP_REMOVED lines=8> */
[----:B------:R-:W-:-:S06]  /*7eb0*/  IMAD.MOV.U32 R11, RZ, RZ, RZ ;  /* 0x000000ffff0b7224 */ /* 0x000fcc00078e00ff */
[----:B------:R-:W0:Y:S01]  /*7ec0*/  @P2 MUFU.LG2 R6, R6 ;  /* 0x0000000600062308 */ /* 0x000e220000000c00 */
[----:B------:R-:W-:Y:S02]  /*7ed0*/  WARPGROUP.DEPBAR.LE gsb0, 0x0 ;  /* 0x00008000000079c5 */ /* 0x000fe40000010000 */
[----:B------:R-:W-:-:S06]  /*7ee0*/  WARPGROUP.ARRIVE ;  /* 0x00000000000079c5 */ /* 0x000fcc0000000000 */
[----:B------:R-:W-:Y:S01]  /*7ef0*/  QGMMA.64x192x32.F32.E4M3.E4M3 R24, R216, gdesc[UR4], R24, gsb0 ;  /* 0x02e00004d8187df3 */ /* 0x000fe20008000818 */
[----:B------:R-:W1:Y:S08]  /*7f00*/  @P3 MUFU.LG2 R10, R15 ;  /* 0x0000000f000a3308 */ /* 0x000e700000000c00 */
[----:B------:R-:W3:Y:S01]  /*7f10*/  @P1 MUFU.RCP R11, R14 ;  /* 0x0000000e000b1308 */ /* 0x000ee20000001000 */
[----:B------:R-:W-:-:S02]  /*7f20*/  IMAD.U32 R9, RZ, RZ, UR40 ;  /* 0x00000028ff097e24 */ /* 0x000fc4000f8e00ff */
[----:B------:R-:W-:Y:S02]  /*7f30*/  IMAD.U32 R12, RZ, RZ, UR40 ;  /* 0x00000028ff0c7e24 */ /* 0x000fe4000f8e00ff */
[----:B0-----:R-:W-:Y:S01]  /*7f40*/  @P2 FMUL.FTZ R6, R6, 0.69314718246459960938 ;  /* 0x3f31721806062820 */ /* 0x001fe20000410000 */
[----:B------:R-:W-:Y:S01]  /*7f50*/  @P2 FMUL.FTZ R9, R9, 0.69314718246459960938 ;  /* 0x3f31721809092820 */ /* 0x000fe20000410000 */
        /* <DEDUP_REMOVED lines=11> */
.L_x_2926:
[----:B------:R-:W0:Y:S01]  /*8010*/  S2R R121, SR_TID.X ;  /* 0x0000000000797919 */ /* 0x000e220000002100 */
[----:B------:R-:W-:Y:S01]  /*8020*/  ULDC.64 UR6, c[0x4][0xe0] ;  /* 0x0100380000067ab9 */ /* 0x000fe20000000a00 */
        /* <DEDUP_REMOVED lines=12> */
[----:B------:R-:W-:Y:S01]  /*80f0*/  ULDC.64 UR8, c[0x0][0xb90] ;  /* 0x0002e40000087ab9 */ /* 0x000fe20000000a00 */
[----:B0-----:R-:W-:-:S02]  /*8100*/  IMAD.SHL.U32 R0, R121, 0x4, RZ ;  /* 0x0000000479007824 */ /* 0x001fc400078e00ff */
[-C--:B------:R-:W-:Y:S01]  /*8110*/  FMUL.FTZ R27, R35, R120.reuse ;  /* 0x00000078231b7220 */ /* 0x080fe20000410000 */
[-C--:B------:R-:W-:Y:S01]  /*8120*/  FMUL.FTZ R29, R44, R9.reuse ;  /* 0x000000092c1d7220 */ /* 0x080fe20000410000 */
[-C--:B------:R-:W-:Y:S01]  /*8130*/  FMUL.FTZ R36, R41, R9.reuse ;  /* 0x0000000929247220 */ /* 0x080fe20000410000 */
[-C--:B------:R-:W-:Y:S01]  /*8140*/  FMUL.FTZ R24, R34, R120.reuse ;  /* 0x0000007822187220 */ /* 0x080fe20000410000 */
[----:B------:R-:W-:Y:S01]  /*8150*/  LOP3.LUT R0, R0, 0xc, RZ, 0xc0, !PT ;  /* 0x0000000c00007812 */ /* 0x000fe200078ec0ff */
[-C--:B------:R-:W-:Y:S01]  /*8160*/  FMUL.FTZ R35, R50, R120.reuse ;  /* 0x0000007832237220 */ /* 0x080fe20000410000 */
[-C--:B------:R-:W-:Y:S01]  /*8170*/  FMUL.FTZ R26, R39, R120.reuse ;  /* 0x00000078271a7220 */ /* 0x080fe20000410000 */
[-C--:B------:R-:W-:Y:S01]  /*8180*/  FMUL.FTZ R41, R53, R9.reuse ;  /* 0x0000000935297220 */ /* 0x080fe20000410000 */
[----:B------:R-:W-:Y:S01]  /*8190*/  IADD3 R6, P0, R0, UR6, RZ ;  /* 0x0000000600067c10 */ /* 0x000fe2000ff1e0ff */
[-C--:B------:R-:W-:Y:S01]  /*81a0*/  FMUL.FTZ R50, R70, R120.reuse ;  /* 0x0000007846327220 */ /* 0x080fe20000410000 */
[----:B------:R-:W-:Y:S01]  /*81b0*/  FMUL.FTZ R44, R49, R9 ;  /* 0x00000009312c7220 */ /* 0x000fe20000410000 */
[-C--:B------:R-:W-:Y:S01]  /*81c0*/  FMUL.FTZ R34, R54, R120.reuse ;  /* 0x0000007836227220 */ /* 0x080fe20000410000 */
[----:B------:R-:W-:Y:S01]  /*81d0*/  FMUL.FTZ R38, R55, R120 ;  /* 0x0000007837267220 */ /* 0x000fe20000410000 */
[----:B------:R-:W-:-:S02]  /*81e0*/  IMAD.X R7, RZ, RZ, UR7, P0 ;  /* 0x00000007ff077e24 */ /* 0x000fc400080e06ff */
[-C--:B------:R-:W-:Y:S01]  /*81f0*/  FMUL.FTZ R39, R51, R120.reuse ;  /* 0x0000007833277220 */ /* 0x080fe20000410000 */
[----:B------:R-:W-:Y:S01]  /*8200*/  FMUL.FTZ R70, R82, R120 ;  /* 0x0000007852467220 */ /* 0x000fe20000410000 */
[----:B------:R-:W-:Y:S01]  /*8210*/  F2FP.BF16.F32.PACK_AB R15, R15, R20 ;  /* 0x000000140f0f723e */ /* 0x000fe200000010ff */
[-C--:B------:R-:W-:Y:S01]  /*8220*/  FMUL.FTZ R49, R61, R9.reuse ;  /* 0x000000093d317220 */ /* 0x080fe20000410000 */
[----:B------:R0:W2:Y:S01]  /*8230*/  LDG.E.CONSTANT R0, desc[UR48][R6.64] ;  /* 0x0000003006007981 */ /* 0x0000a2000c1e9900 */
[-C--:B------:R-:W-:Y:S01]  /*8240*/  FMUL.FTZ R53, R68, R9.reuse ;  /* 0x0000000944357220 */ /* 0x080fe20000410000 */
[-C--:B------:R-:W-:Y:S01]  /*8250*/  FMUL.FTZ R82, R95, R120.reuse ;  /* 0x000000785f527220 */ /* 0x080fe20000410000 */
[----:B------:R-:W-:Y:S01]  /*8260*/  LOP3.LUT P0, R20, R121, 0x3, RZ, 0xc0, !PT ;  /* 0x0000000379147812 */ /* 0x000fe2000780c0ff */
[-C--:B------:R-:W-:Y:S01]  /*8270*/  FMUL.FTZ R61, R76, R9.reuse ;  /* 0x000000094c3d7220 */ /* 0x080fe20000410000 */
[-C--:B------:R-:W-:Y:S01]  /*8280*/  FMUL.FTZ R68, R73, R9.reuse ;  /* 0x0000000949447220 */ /* 0x080fe20000410000 */
[-C--:B------:R-:W-:Y:S01]  /*8290*/  FMUL.FTZ R95, R106, R120.reuse ;  /* 0x000000786a5f7220 */ /* 0x080fe20000410000 */
[-C--:B------:R-:W-:Y:S01]  /*82a0*/  FMUL.FTZ R73, R85, R9.reuse ;  /* 0x0000000955497220 */ /* 0x080fe20000410000 */
[-C--:B------:R-:W-:Y:S01]  /*82b0*/  FMUL.FTZ R76, R81, R9.reuse ;  /* 0x00000009514c7220 */ /* 0x080fe20000410000 */
[----:B------:R-:W-:Y:S01]  /*82c0*/  FMUL.FTZ R28, R33, R9 ;  /* 0x00000009211c7220 */ /* 0x000fe20000410000 */
[-C--:B0-----:R-:W-:Y:S01]  /*82d0*/  FMUL.FTZ R6, R47, R120.reuse ;  /* 0x000000782f067220 */ /* 0x081fe20000410000 */
[-C--:B------:R-:W-:Y:S01]  /*82e0*/  FMUL.FTZ R47, R59, R120.reuse ;  /* 0x000000783b2f7220 */ /* 0x080fe20000410000 */
[-C--:B------:R-:W-:Y:S01]  /*82f0*/  FMUL.FTZ R59, R74, R120.reuse ;  /* 0x000000784a3b7220 */ /* 0x080fe20000410000 */
[-C--:B------:R-:W-:Y:S01]  /*8300*/  FMUL.FTZ R74, R83, R120.reuse ;  /* 0x00000078534a7220 */ /* 0x080fe20000410000 */
[-C--:B------:R-:W-:Y:S01]  /*8310*/  FMUL.FTZ R83, R91, R120.reuse ;  /* 0x000000785b537220 */ /* 0x080fe20000410000 */
[-C--:B------:R-:W-:Y:S01]  /*8320*/  FMUL.FTZ R106, R119, R120.reuse ;  /* 0x00000078776a7220 */ /* 0x080fe20000410000 */
[----:B------:R-:W-:Y:S01]  /*8330*/  F2FP.BF16.F32.PACK_AB R34, R34, R35 ;  /* 0x000000232222723e */ /* 0x000fe200000010ff */
[-C--:B------:R-:W-:Y:S01]  /*8340*/  FMUL.FTZ R7, R43, R120.reuse ;  /* 0x000000782b077220 */ /* 0x080fe20000410000 */
[----:B------:R-:W-:Y:S01]  /*8350*/  F2FP.BF16.F32.PACK_AB R39, R38, R39 ;  /* 0x000000272627723e */ /* 0x000fe200000010ff */
[----:B------:R-:W-:Y:S01]  /*8360*/  FMUL.FTZ R25, R37, R9 ;  /* 0x0000000925197220 */ /* 0x000fe20000410000 */
[----:B------:R-:W-:Y:S01]  /*8370*/  ISETP.EQ.OR P0, PT, R20, 0x3, !P0 ;  /* 0x000000031400780c */ /* 0x000fe20004702670 */
[-C--:B------:R-:W-:Y:S01]  /*8380*/  FMUL.FTZ R43, R58, R120.reuse ;  /* 0x000000783a2b7220 */ /* 0x080fe20000410000 */
[----:B------:R-:W-:Y:S01]  /*8390*/  F2FP.BF16.F32.PACK_AB R82, R82, R83 ;  /* 0x000000535252723e */ /* 0x000fe200000010ff */
[----:B------:R-:W-:Y:S01]  /*83a0*/  FMUL.FTZ R58, R78, R120 ;  /* 0x000000784e3a7220 */ /* 0x000fe20000410000 */
[----:B------:R-:W-:Y:S01]  /*83b0*/  F2FP.BF16.F32.PACK_AB R76, R73, R76 ;  /* 0x0000004c494c723e */ /* 0x000fe200000010ff */
[----:B------:R-:W-:Y:S01]  /*83c0*/  UMOV UR6, UR39 ;  /* 0x0000002700067c82 */ /* 0x000fe20008000000 */
[----:B-1----:R-:W-:Y:S01]  /*83d0*/  UMOV UR7, UR5 ;  /* 0x0000000500077c82 */ /* 0x002fe20008000000 */
[----:B------:R-:W-:Y:S01]  /*83e0*/  F2FP.BF16.F32.PACK_AB R83, R106, R115 ;  /* 0x000000736a53723e */ /* 0x000fe200000010ff */
[-C--:B------:R-:W-:Y:S01]  /*83f0*/  FMUL.FTZ R32, R40, R9.reuse ;  /* 0x0000000928207220 */ /* 0x080fe20000410000 */
[----:B------:R-:W-:Y:S01]  /*8400*/  FMUL.FTZ R33, R45, R9 ;  /* 0x000000092d217220 */ /* 0x000fe20000410000 */
[----:B------:R-:W-:Y:S01]  /*8410*/  SEL R115, R34, R39, P0 ;  /* 0x0000002722737207 */ /* 0x000fe20000000000 */
[-C--:B------:R-:W-:Y:S01]  /*8420*/  FMUL.FTZ R37, R52, R9.reuse ;  /* 0x0000000934257220 */ /* 0x080fe20000410000 */
[----:B------:R-:W-:Y:S01]  /*8430*/  SEL R73, R39, R34, P0 ;  /* 0x0000002227497207 */ /* 0x000fe20000000000 */
[-C--:B------:R-:W-:Y:S01]  /*8440*/  FMUL.FTZ R40, R48, R9.reuse ;  /* 0x0000000930287220 */ /* 0x080fe20000410000 */
[----:B------:R-:W-:Y:S01]  /*8450*/  FMUL.FTZ R45, R60, R9 ;  /* 0x000000093c2d7220 */ /* 0x000fe20000410000 */
[----:B------:R-:W-:-:S02]  /*8460*/  IMAD.U32 R34, RZ, RZ, UR6 ;  /* 0x00000006ff227e24 */ /* 0x000fc4000f8e00ff */
[-C--:B------:R-:W-:Y:S01]  /*8470*/  FMUL.FTZ R48, R56, R9.reuse ;  /* 0x0000000938307220 */ /* 0x080fe20000410000 */
[----:B------:R-:W-:Y:S02]  /*8480*/  IMAD.U32 R35, RZ, RZ, UR7 ;  /* 0x00000007ff237e24 */ /* 0x000fe4000f8e00ff */
[-C--:B------:R-:W-:Y:S01]  /*8490*/  FMUL.FTZ R52, R57, R9.reuse ;  /* 0x0000000939347220 */ /* 0x080fe20000410000 */
[-C--:B------:R-:W-:Y:S01]  /*84a0*/  FMUL.FTZ R60, R65, R9.reuse ;  /* 0x00000009413c7220 */ /* 0x080fe20000410000 */
[-C--:B------:R-:W-:Y:S01]  /*84b0*/  FMUL.FTZ R56, R64, R9.reuse ;  /* 0x0000000940387220 */ /* 0x080fe20000410000 */
[-C--:B------:R-:W-:Y:S01]  /*84c0*/  FMUL.FTZ R57, R69, R9.reuse ;  /* 0x0000000945397220 */ /* 0x080fe20000410000 */
[-C--:B------:R-:W-:Y:S01]  /*84d0*/  FMUL.FTZ R65, R77, R9.reuse ;  /* 0x000000094d417220 */ /* 0x080fe20000410000 */
[-C--:B------:R-:W-:Y:S01]  /*84e0*/  FMUL.FTZ R64, R72, R9.reuse ;  /* 0x0000000948407220 */ /* 0x080fe20000410000 */
[----:B------:R-:W-:Y:S01]  /*84f0*/  FMUL.FTZ R69, R84, R9 ;  /* 0x0000000954457220 */ /* 0x000fe20000410000 */
[----:B------:R-:W-:Y:S01]  /*8500*/  F2FP.BF16.F32.PACK_AB R77, R58, R59 ;  /* 0x0000003b3a4d723e */ /* 0x000fe200000010ff */
[-C--:B------:R-:W-:Y:S01]  /*8510*/  FMUL.FTZ R72, R80, R9.reuse ;  /* 0x0000000950487220 */ /* 0x080fe20000410000 */
[-C--:B------:R-:W-:Y:S01]  /*8520*/  FMUL.FTZ R84, R93, R9.reuse ;  /* 0x000000095d547220 */ /* 0x080fe20000410000 */
[----:B------:R-:W-:Y:S01]  /*8530*/  FMUL.FTZ R85, R89, R9 ;  /* 0x0000000959557220 */ /* 0x000fe20000410000 */
[----:B------:R-:W-:-:S04]  /*8540*/  IMAD.WIDE R58, R223, 0x2, R34 ;  /* 0x00000002df3a7825 */ /* 0x000fc800078e0222 */
[-C--:B------:R-:W-:Y:S01]  /*8550*/  FMUL.FTZ R80, R92, R9.reuse ;  /* 0x000000095c507220 */ /* 0x080fe20000410000 */
        /* <DEDUP_REMOVED lines=12> */
[-C--:B------:R-:W-:Y:S01]  /*8620*/  FMUL.FTZ R104, R116, R9.reuse ;  /* 0x0000000974687220 */ /* 0x080fe20000410000 */
[-C--:B------:R-:W-:Y:S01]  /*8630*/  FMUL.FTZ R105, R112, R9.reuse ;  /* 0x0000000970697220 */ /* 0x080fe20000410000 */
[-C--:B------:R-:W-:Y:S01]  /*8640*/  FMUL.FTZ R108, R117, R9.reuse ;  /* 0x00000009756c7220 */ /* 0x080fe20000410000 */
[----:B------:R-:W-:Y:S01]  /*8650*/  FMUL.FTZ R109, R113, R9 ;  /* 0x00000009716d7220 */ /* 0x000fe20000410000 */
[-C--:B------:R-:W-:Y:S01]  /*8660*/  FMUL.FTZ R54, R71, R120.reuse ;  /* 0x0000007847367220 */ /* 0x080fe20000410000 */
[----:B------:R-:W-:Y:S01]  /*8670*/  FMUL.FTZ R55, R67, R120 ;  /* 0x0000007843377220 */ /* 0x000fe20000410000 */
[----:B------:R-:W-:Y:S01]  /*8680*/  F2FP.BF16.F32.PACK_AB R28, R25, R28 ;  /* 0x0000001c191c723e */ /* 0x000fe200000010ff */
[----:B------:R-:W-:Y:S01]  /*8690*/  FMUL.FTZ R9, R30, R120 ;  /* 0x000000781e097220 */ /* 0x000fe20000410000 */
[----:B------:R-:W-:Y:S01]  /*86a0*/  F2FP.BF16.F32.PACK_AB R6, R57, R60 ;  /* 0x0000003c3906723e */ /* 0x000fe200000010ff */
[-C--:B------:R-:W-:Y:S01]  /*86b0*/  FMUL.FTZ R67, R86, R120.reuse ;  /* 0x0000007856437220 */ /* 0x080fe20000410000 */
[-C--:B------:R-:W-:Y:S01]  /*86c0*/  FMUL.FTZ R71, R87, R120.reuse ;  /* 0x0000007857477220 */ /* 0x080fe20000410000 */
[----:B------:R-:W-:Y:S01]  /*86d0*/  F2FP.BF16.F32.PACK_AB R25, R84, R85 ;  /* 0x000000555419723e */ /* 0x000fe200000010ff */
[-C--:B------:R-:W-:Y:S01]  /*86e0*/  FMUL.FTZ R30, R46, R120.reuse ;  /* 0x000000782e1e7220 */ /* 0x080fe20000410000 */
[----:B------:R-:W-:Y:S01]  /*86f0*/  IADD3 R57, P4, R58, 0x8060, RZ ;  /* 0x000080603a397810 */ /* 0x000fe20007f9e0ff */
[-C--:B------:R-:W-:Y:S01]  /*8700*/  FMUL.FTZ R31, R42, R120.reuse ;  /* 0x000000782a1f7220 */ /* 0x080fe20000410000 */
[-C--:B------:R-:W-:Y:S01]  /*8710*/  FMUL.FTZ R86, R102, R120.reuse ;  /* 0x0000007866567220 */ /* 0x080fe20000410000 */
[----:B------:R-:W-:Y:S01]  /*8720*/  FMUL.FTZ R87, R98, R120 ;  /* 0x0000007862577220 */ /* 0x000fe20000410000 */
[----:B------:R-:W-:Y:S01]  /*8730*/  SEL R85, R5, R12, P0 ;  /* 0x0000000c05557207 */ /* 0x000fe20000000000 */
[-C--:B------:R-:W-:Y:S01]  /*8740*/  FMUL.FTZ R42, R62, R120.reuse ;  /* 0x000000783e2a7220 */ /* 0x080fe20000410000 */
[----:B------:R-:W-:Y:S01]  /*8750*/  SEL R60, R12, R5, P0 ;  /* 0x000000050c3c7207 */ /* 0x000fe20000000000 */
[----:B------:R-:W-:Y:S01]  /*8760*/  FMUL.FTZ R46, R63, R120 ;  /* 0x000000783f2e7220 */ /* 0x000fe20000410000 */
[----:B------:R-:W-:-:S02]  /*8770*/  IMAD R5, R19, 0x40, R2 ;  /* 0x0000004013057824 */ /* 0x000fc400078e0202 */
[-C--:B------:R-:W-:Y:S01]  /*8780*/  FMUL.FTZ R51, R66, R120.reuse ;  /* 0x0000007842337220 */ /* 0x080fe20000410000 */
[-C--:B------:R-:W-:Y:S01]  /*8790*/  FMUL.FTZ R62, R79, R120.reuse ;  /* 0x000000784f3e7220 */ /* 0x080fe20000410000 */
        /* <DEDUP_REMOVED lines=9> */
[----:B------:R-:W-:Y:S01]  /*8830*/  FMUL.FTZ R99, R107, R120 ;  /* 0x000000786b637220 */ /* 0x000fe20000410000 */
[----:B------:R-:W-:Y:S01]  /*8840*/  F2FP.BF16.F32.PACK_AB R9, R9, R10 ;  /* 0x0000000a0909723e */ /* 0x000fe200000010ff */
[----:B------:R-:W-:Y:S01]  /*8850*/  FMUL.FTZ R94, R110, R120 ;  /* 0x000000786e5e7220 */ /* 0x000fe20000410000 */
[----:B------:R-:W-:Y:S01]  /*8860*/  F2FP.BF16.F32.PACK_AB R66, R61, R64 ;  /* 0x000000403d42723e */ /* 0x000fe200000010ff */
[----:B------:R-:W-:Y:S01]  /*8870*/  IMAD.WIDE R34, R5, 0x2, R34 ;  /* 0x0000000205227825 */ /* 0x000fe200078e0222 */
[----:B------:R-:W-:-:S02]  /*8880*/  F2FP.BF16.F32.PACK_AB R10, R71, R74 ;  /* 0x0000004a470a723e */ /* 0x000fc400000010ff */
[----:B------:R-:W-:Y:S02]  /*8890*/  F2FP.BF16.F32.PACK_AB R14, R13, R14 ;  /* 0x0000000e0d0e723e */ /* 0x000fe400000010ff */
[----:B------:R-:W-:Y:S01]  /*88a0*/  F2FP.BF16.F32.PACK_AB R44, R41, R44 ;  /* 0x0000002c292c723e */ /* 0x000fe200000010ff */
[----:B------:R-:W-:Y:S01]  /*88b0*/  UIADD3 UR4, UR4, 0x33460, URZ ;  /* 0x0003346004047890 */ /* 0x000fe2000fffe03f */
[----:B------:R-:W-:Y:S01]  /*88c0*/  F2FP.BF16.F32.PACK_AB R86, R86, R87 ;  /* 0x000000575656723e */ /* 0x000fe200000010ff */
[----:B------:R-:W-:Y:S01]  /*88d0*/  UIADD3 UR5, -UR42, URZ, URZ ;  /* 0x0000003f2a057290 */ /* 0x000fe2000fffe13f */
[----:B------:R-:W-:Y:S01]  /*88e0*/  F2FP.BF16.F32.PACK_AB R69, R69, R72 ;  /* 0x000000484545723e */ /* 0x000fe200000010ff */
[----:B------:R-:W-:Y:S01]  /*88f0*/  ULDC UR6, c[0x0][0xc44] ;  /* 0x0003110000067ab9 */ /* 0x000fe20000000800 */
        /* <DEDUP_REMOVED lines=8> */
[----:B------:R-:W-:Y:S02]  /*8980*/  F2FP.BF16.F32.PACK_AB R79, R67, R70 ;  /* 0x00000046434f723e */ /* 0x000fe400000010ff */
[----:B------:R-:W-:Y:S02]  /*8990*/  F2FP.BF16.F32.PACK_AB R104, R104, R105 ;  /* 0x000000696868723e */ /* 0x000fe400000010ff */
[----:B------:R-:W-:Y:S02]  /*89a0*/  F2FP.BF16.F32.PACK_AB R109, R108, R109 ;  /* 0x0000006d6c6d723e */ /* 0x000fe400000010ff */
[----:B------:R-:W-:Y:S02]  /*89b0*/  SHF.R.U64 R56, R56, 0x3, RZ ;  /* 0x0000000338387819 */ /* 0x000fe400000012ff */
[C---:B------:R-:W-:Y:S02]  /*89c0*/  IADD3 R28, P3, R58.reuse, 0x8040, RZ ;  /* 0x000080403a1c7810 */ /* 0x040fe40007f7e0ff */
[----:B------:R-:W-:-:S02]  /*89d0*/  IADD3 R26, P6, R58, 0x8020, RZ ;  /* 0x000080203a1a7810 */ /* 0x000fc40007fde0ff */
[C---:B------:R-:W-:Y:S02]  /*89e0*/  IADD3 R24, P5, R58.reuse, 0x8000, RZ ;  /* 0x000080003a187810 */ /* 0x040fe40007fbe0ff */
[----:B------:R-:W-:Y:S02]  /*89f0*/  IADD3 R20, P2, R58, 0x4060, RZ ;  /* 0x000040603a147810 */ /* 0x000fe40007f5e0ff */
[----:B------:R-:W-:Y:S02]  /*8a00*/  F2FP.BF16.F32.PACK_AB R30, R30, R31 ;  /* 0x0000001f1e1e723e */ /* 0x000fe400000010ff */
[----:B------:R-:W-:Y:S02]  /*8a10*/  F2FP.BF16.F32.PACK_AB R36, R33, R36 ;  /* 0x000000242124723e */ /* 0x000fe400000010ff */
[----:B------:R-:W-:Y:S02]  /*8a20*/  F2FP.BF16.F32.PACK_AB R33, R98, R99 ;  /* 0x000000636221723e */ /* 0x000fe400000010ff */
[----:B------:R-:W-:-:S02]  /*8a30*/  F2FP.BF16.F32.PACK_AB R11, R65, R68 ;  /* 0x00000044410b723e */ /* 0x000fc400000010ff */
[----:B------:R-:W-:Y:S02]  /*8a40*/  F2FP.BF16.F32.PACK_AB R94, R94, R95 ;  /* 0x0000005f5e5e723e */ /* 0x000fe400000010ff */
[----:B------:R-:W-:Y:S02]  /*8a50*/  SEL R99, R69, R76, P0 ;  /* 0x0000004c45637207 */ /* 0x000fe40000000000 */
[----:B------:R-:W-:Y:S02]  /*8a60*/  SEL R67, R76, R69, P0 ;  /* 0x000000454c437207 */ /* 0x000fe40000000000 */
[----:B------:R-:W-:Y:S01]  /*8a70*/  SHF.R.U64 R5, R5, 0x3, RZ ;  /* 0x0000000305057819 */ /* 0x000fe200000012ff */
[--C-:B------:R-:W-:Y:S01]  /*8a80*/  IMAD.X R51, RZ, RZ, R59.reuse, P5 ;  /* 0x000000ffff337224 */ /* 0x100fe200028e063b */
[----:B------:R-:W-:Y:S01]  /*8a90*/  F2FP.BF16.F32.PACK_AB R52, R49, R52 ;  /* 0x000000343134723e */ /* 0x000fe200000010ff */
[----:B------:R-:W-:Y:S01]  /*8aa0*/  IMAD.X R49, RZ, RZ, R59, P2 ;  /* 0x000000ffff317224 */ /* 0x000fe200010e063b */
[----:B------:R-:W-:-:S02]  /*8ab0*/  F2FP.BF16.F32.PACK_AB R13, R75, R78 ;  /* 0x0000004e4b0d723e */ /* 0x000fc400000010ff */
[----:B------:R-:W-:Y:S02]  /*8ac0*/  SEL R95, R53, R6, P0 ;  /* 0x00000006355f7207 */ /* 0x000fe40000000000 */
[----:B------:R-:W-:Y:S01]  /*8ad0*/  SEL R65, R6, R53, P0 ;  /* 0x0000003506417207 */ /* 0x000fe20000000000 */
[--C-:B------:R-:W-:Y:S01]  /*8ae0*/  IMAD.X R53, RZ, RZ, R59.reuse, P6 ;  /* 0x000000ffff357224 */ /* 0x100fe200030e063b */
[----:B------:R-:W-:Y:S02]  /*8af0*/  SEL R107, R104, R109, P0 ;  /* 0x0000006d686b7207 */ /* 0x000fe40000000000 */
[----:B------:R-:W-:Y:S02]  /*8b00*/  SEL R71, R109, R104, P0 ;  /* 0x000000686d477207 */ /* 0x000fe40000000000 */
[----:B------:R-:W-:Y:S02]  /*8b10*/  SEL R119, R50, R55, P0 ;  /* 0x0000003732777207 */ /* 0x000fe40000000000 */
[----:B------:R-:W-:Y:S01]  /*8b20*/  SEL R76, R55, R50, P0 ;  /* 0x00000032374c7207 */ /* 0x000fe20000000000 */
[----:B------:R-:W-:Y:S01]  /*8b30*/  IMAD.X R55, RZ, RZ, R59, P3 ;  /* 0x000000ffff377224 */ /* 0x000fe200018e063b */
[----:B------:R-:W-:-:S02]  /*8b40*/  SEL R121, R77, R8, P0 ;  /* 0x000000084d797207 */ /* 0x000fc40000000000 */
[----:B------:R-:W-:Y:S02]  /*8b50*/  SEL R123, R79, R10, P0 ;  /* 0x0000000a4f7b7207 */ /* 0x000fe40000000000 */
[----:B------:R-:W-:Y:S01]  /*8b60*/  LOP3.LUT R56, R56, R57, RZ, 0x3c, !PT ;  /* 0x0000003938387212 */ /* 0x000fe200078e3cff */
[----:B------:R-:W-:Y:S01]  /*8b70*/  IMAD.X R57, RZ, RZ, R59, P4 ;  /* 0x000000ffff397224 */ /* 0x000fe200020e063b */
[----:B------:R-:W-:Y:S02]  /*8b80*/  SEL R109, R9, R14, P0 ;  /* 0x0000000e096d7207 */ /* 0x000fe40000000000 */
[----:B------:R-:W-:Y:S02]  /*8b90*/  SEL R78, R14, R9, P0 ;  /* 0x000000090e4e7207 */ /* 0x000fe40000000000 */
[----:B------:R-:W-:Y:S02]  /*8ba0*/  SEL R113, R30, R7, P0 ;  /* 0x000000071e717207 */ /* 0x000fe40000000000 */
[----:B------:R-:W-:-:S02]  /*8bb0*/  SEL R72, R7, R30, P0 ;  /* 0x0000001e07487207 */ /* 0x000fc40000000000 */
[----:B------:R-:W-:Y:S02]  /*8bc0*/  SEL R77, R8, R77, P0 ;  /* 0x0000004d084d7207 */ /* 0x000fe40000000000 */
[----:B------:R-:W-:Y:S02]  /*8bd0*/  SEL R79, R10, R79, P0 ;  /* 0x0000004f0a4f7207 */ /* 0x000fe40000000000 */
[C---:B------:R-:W-:Y:S02]  /*8be0*/  IADD3 R6, P1, R58.reuse, 0x20, RZ ;  /* 0x000000203a067810 */ /* 0x040fe40007f3e0ff */
[C---:B------:R-:W-:Y:S02]  /*8bf0*/  IADD3 R14, P4, R58.reuse, 0x4040, RZ ;  /* 0x000040403a0e7810 */ /* 0x040fe40007f9e0ff */
[C---:B------:R-:W-:Y:S02]  /*8c00*/  IADD3 R12, P3, R58.reuse, 0x4020, RZ ;  /* 0x000040203a0c7810 */ /* 0x040fe40007f7e0ff */
[----:B------:R-:W-:-:S02]  /*8c10*/  IADD3 R10, P6, R58, 0x4000, RZ ;  /* 0x000040003a0a7810 */ /* 0x000fc40007fde0ff */
[C---:B------:R-:W-:Y:S02]  /*8c20*/  IADD3 R7, P5, R58.reuse, 0x60, RZ ;  /* 0x000000603a077810 */ /* 0x040fe40007fbe0ff */
[----:B------:R-:W-:Y:S02]  /*8c30*/  IADD3 R8, P2, R58, 0x40, RZ ;  /* 0x000000403a087810 */ /* 0x000fe40007f5e0ff */
[----:B------:R-:W-:Y:S02]  /*8c40*/  LOP3.LUT R58, R5, R58, RZ, 0x3c, !PT ;  /* 0x0000003a053a7212 */ /* 0x000fe400078e3cff */
[----:B------:R-:W-:-:S04]  /*8c50*/  LOP3.LUT R5, R20, 0x380, RZ, 0xc0, !PT ;  /* 0x0000038014057812 */ /* 0x000fc800078ec0ff */
[----:B------:R-:W-:Y:S02]  /*8c60*/  SHF.R.U64 R5, R5, 0x3, RZ ;  /* 0x0000000305057819 */ /* 0x000fe400000012ff */
[----:B------:R-:W-:Y:S02]  /*8c70*/  F2FP.BF16.F32.PACK_AB R45, R45, R48 ;  /* 0x000000302d2d723e */ /* 0x000fe400000010ff */
[----:B------:R-:W-:Y:S02]  /*8c80*/  LOP3.LUT R48, R5, R20, RZ, 0x3c, !PT ;  /* 0x0000001405307212 */ /* 0x000fe400078e3cff */
[----:B------:R-:W-:-:S04]  /*8c90*/  LOP3.LUT R5, R6, 0x380, RZ, 0xc0, !PT ;  /* 0x0000038006057812 */ /* 0x000fc800078ec0ff */
[----:B------:R-:W-:Y:S02]  /*8ca0*/  SHF.R.U64 R5, R5, 0x3, RZ ;  /* 0x0000000305057819 */ /* 0x000fe400000012ff */
[----:B------:R-:W-:Y:S02]  /*8cb0*/  F2FP.BF16.F32.PACK_AB R47, R46, R47 ;  /* 0x0000002f2e2f723e */ /* 0x000fe400000010ff */
[----:B------:R-:W-:Y:S02]  /*8cc0*/  LOP3.LUT R46, R5, R6, RZ, 0x3c, !PT ;  /* 0x00000006052e7212 */ /* 0x000fe400078e3cff */
[----:B------:R-:W-:Y:S02]  /*8cd0*/  LOP3.LUT R5, R8, 0x380, RZ, 0xc0, !PT ;  /* 0x0000038008057812 */ /* 0x000fe400078ec0ff */
[----:B------:R-:W-:Y:S02]  /*8ce0*/  F2FP.BF16.F32.PACK_AB R96, R96, R97 ;  /* 0x000000616060723e */ /* 0x000fe400000010ff */
[----:B------:R-:W-:-:S02]  /*8cf0*/  F2FP.BF16.F32.PACK_AB R31, R100, R101 ;  /* 0x00000065641f723e */ /* 0x000fc400000010ff */
[----:B------:R-:W-:Y:S02]  /*8d00*/  LOP3.LUT R9, R24, 0x380, RZ, 0xc0, !PT ;  /* 0x0000038018097812 */ /* 0x000fe400078ec0ff */
[----:B------:R-:W-:Y:S02]  /*8d10*/  F2FP.BF16.F32.PACK_AB R29, R29, R32 ;  /* 0x000000201d1d723e */ /* 0x000fe400000010ff */
[----:B------:R-:W-:Y:S01]  /*8d20*/  F2FP.BF16.F32.PACK_AB R42, R42, R43 ;  /* 0x0000002b2a2a723e */ /* 0x000fe200000010ff */
[----:B------:R-:W-:Y:S01]  /*8d30*/  IMAD.X R43, RZ, RZ, R59, P3 ;  /* 0x000000ffff2b7224 */ /* 0x000fe200018e063b */
[----:B------:R-:W-:Y:S02]  /*8d40*/  SHF.R.U64 R5, R5, 0x3, RZ ;  /* 0x0000000305057819 */ /* 0x000fe400000012ff */
[----:B------:R-:W-:Y:S02]  /*8d50*/  SEL R105, R96, R31, P0 ;  /* 0x0000001f60697207 */ /* 0x000fe40000000000 */
[----:B------:R-:W-:-:S02]  /*8d60*/  SEL R69, R31, R96, P0 ;  /* 0x000000601f457207 */ /* 0x000fc40000000000 */
[----:B------:R-:W-:Y:S02]  /*8d70*/  SHF.R.U64 R9, R9, 0x3, RZ ;  /* 0x0000000309097819 */ /* 0x000fe400000012ff */
[----:B------:R-:W-:Y:S02]  /*8d80*/  IADD3 R31, P3, R34, 0x2000, RZ ;  /* 0x00002000221f7810 */ /* 0x000fe40007f7e0ff */
[----:B------:R-:W-:Y:S02]  /*8d90*/  F2FP.BF16.F32.PACK_AB R88, R88, R89 ;  /* 0x000000595858723e */ /* 0x000fe400000010ff */
[----:B------:R-:W-:Y:S02]  /*8da0*/  SEL R89, R29, R36, P0 ;  /* 0x000000241d597207 */ /* 0x000fe40000000000 */
[----:B------:R-:W-:Y:S02]  /*8db0*/  SEL R62, R36, R29, P0 ;  /* 0x0000001d243e7207 */ /* 0x000fe40000000000 */
[----:B------:R-:W-:-:S02]  /*8dc0*/  LOP3.LUT R36, R5, R8, RZ, 0x3c, !PT ;  /* 0x0000000805247212 */ /* 0x000fc400078e3cff */
[----:B------:R-:W-:Y:S01]  /*8dd0*/  LOP3.LUT R50, R9, R24, RZ, 0x3c, !PT ;  /* 0x0000001809327212 */ /* 0x000fe200078e3cff */
[----:B------:R-:W0:Y:S01]  /*8de0*/  LDC R5, c[0x0][0xbe8] ;  /* 0x0002fa00ff057b82 */ /* 0x000e220000000800 */
[----:B------:R-:W-:Y:S02]  /*8df0*/  LOP3.LUT R30, R31, 0x380, RZ, 0xc0, !PT ;  /* 0x000003801f1e7812 */ /* 0x000fe400078ec0ff */
[----:B------:R-:W-:Y:S02]  /*8e00*/  LOP3.LUT R9, R10, 0x380, RZ, 0xc0, !PT ;  /* 0x000003800a097812 */ /* 0x000fe400078ec0ff */
[----:B------:R-:W-:Y:S02]  /*8e10*/  SHF.R.U64 R30, R30, 0x3, RZ ;  /* 0x000000031e1e7819 */ /* 0x000fe400000012ff */
[----:B------:R-:W-:Y:S02]  /*8e20*/  SHF.R.U64 R9, R9, 0x3, RZ ;  /* 0x0000000309097819 */ /* 0x000fe400000012ff */
[----:B------:R-:W-:-:S02]  /*8e30*/  F2FP.BF16.F32.PACK_AB R37, R37, R40 ;  /* 0x000000282525723e */ /* 0x000fc400000010ff */
[----:B------:R-:W-:Y:S01]  /*8e40*/  LOP3.LUT R30, R30, R31, RZ, 0x3c, !PT ;  /* 0x0000001f1e1e7212 */ /* 0x000fe200078e3cff */
[----:B------:R-:W-:Y:S01]  /*8e50*/  IMAD.X R31, RZ, RZ, R35, P3 ;  /* 0x000000ffff1f7224 */ /* 0x000fe200018e0623 */
[----:B------:R-:W-:Y:S02]  /*8e60*/  LOP3.LUT R40, R9, R10, RZ, 0x3c, !PT ;  /* 0x0000000a09287212 */ /* 0x000fe400078e3cff */
[----:B------:R-:W-:-:S04]  /*8e70*/  IADD3 R9, P3, R34, 0x8000, RZ ;  /* 0x0000800022097810 */ /* 0x000fc80007f7e0ff */
[----:B------:R-:W-:Y:S01]  /*8e80*/  LOP3.LUT R8, R9, 0x380, RZ, 0xc0, !PT ;  /* 0x0000038009087812 */ /* 0x000fe200078ec0ff */
[----:B------:R-:W-:-:S03]  /*8e90*/  FMUL.FTZ R90, R103, R120 ;  /* 0x00000078675a7220 */ /* 0x000fc60000410000 */
[----:B------:R-:W-:Y:S02]  /*8ea0*/  SHF.R.U64 R8, R8, 0x3, RZ ;  /* 0x0000000308087819 */ /* 0x000fe400000012ff */
[----:B------:R-:W-:Y:S02]  /*8eb0*/  SEL R97, R66, R11, P0 ;  /* 0x0000000b42617207 */ /* 0x000fe40000000000 */
[----:B------:R-:W-:Y:S01]  /*8ec0*/  LOP3.LUT R8, R8, R9, RZ, 0x3c, !PT ;  /* 0x0000000908087212 */ /* 0x000fe200078e3cff */
[----:B------:R-:W-:Y:S01]  /*8ed0*/  IMAD.X R9, RZ, RZ, R35, P3 ;  /* 0x000000ffff097224 */ /* 0x000fe200018e0623 */
[----:B------:R-:W-:Y:S02]  /*8ee0*/  SEL R66, R11, R66, P0 ;  /* 0x000000420b427207 */ /* 0x000fe40000000000 */
[----:B------:R-:W-:Y:S02]  /*8ef0*/  LOP3.LUT R11, R26, 0x380, RZ, 0xc0, !PT ;  /* 0x000003801a0b7812 */ /* 0x000fe400078ec0ff */
[----:B0-----:R-:W-:-:S02]  /*8f00*/  ISETP.NE.AND P3, PT, R5, 0x1, PT ;  /* 0x000000010500780c */ /* 0x001fc40003f65270 */
[----:B------:R-:W-:Y:S02]  /*8f10*/  F2FP.BF16.F32.PACK_AB R80, R80, R81 ;  /* 0x000000515050723e */ /* 0x000fe400000010ff */
[----:B------:R-:W-:Y:S02]  /*8f20*/  F2FP.BF16.F32.PACK_AB R27, R92, R93 ;  /* 0x0000005d5c1b723e */ /* 0x000fe400000010ff */
[----:B------:R-:W-:Y:S01]  /*8f30*/  F2FP.BF16.F32.PACK_AB R81, R90, R91 ;  /* 0x0000005b5a51723e */ /* 0x000fe200000010ff */
        /* <DEDUP_REMOVED lines=11> */
[----:B------:R-:W-:Y:S02]  /*8ff0*/  SHF.R.U64 R11, R11, 0x3, RZ ;  /* 0x000000030b0b7819 */ /* 0x000fe400000012ff */
[----:B------:R-:W-:Y:S02]  /*9000*/  MOV R116, R58 ;  /* 0x0000003a00747202 */ /* 0x000fe40000000f00 */
[----:B------:R-:W0:Y:S01]  /*9010*/  LDC R59, c[0x0][0xc38] ;  /* 0x00030e00ff3b7b82 */ /* 0x000e220000000800 */
[----:B------:R-:W-:-:S02]  /*9020*/  LOP3.LUT R52, R11, R26, RZ, 0x3c, !PT ;  /* 0x0000001a0b347212 */ /* 0x000fc400078e3cff */
[----:B------:R-:W-:Y:S02]  /*9030*/  LOP3.LUT R11, R12, 0x380, RZ, 0xc0, !PT ;  /* 0x000003800c0b7812 */ /* 0x000fe400078ec0ff */
[----:B------:R-:W-:Y:S02]  /*9040*/  MOV R112, R36 ;  /* 0x0000002400707202 */ /* 0x000fe40000000f00 */
[----:B------:R-:W-:Y:S01]  /*9050*/  SHF.R.U64 R11, R11, 0x3, RZ ;  /* 0x000000030b0b7819 */ /* 0x000fe200000012ff */
[----:B------:R-:W1:Y:S01]  /*9060*/  @P3 LDC R36, c[0x0][0xbec] ;  /* 0x0002fb00ff243b82 */ /* 0x000e620000000800 */
[-C--:B------:R-:W-:Y:S01]  /*9070*/  FMUL.FTZ R102, R118, R120.reuse ;  /* 0x0000007876667220 */ /* 0x080fe20000410000 */
[----:B------:R-:W-:Y:S01]  /*9080*/  FMUL.FTZ R103, R114, R120 ;  /* 0x0000007872677220 */ /* 0x000fe20000410000 */
[----:B------:R-:W-:Y:S01]  /*9090*/  LOP3.LUT R42, R11, R12, RZ, 0x3c, !PT ;  /* 0x0000000c0b2a7212 */ /* 0x000fe200078e3cff */
[----:B------:R-:W-:Y:S01]  /*90a0*/  UPRMT UR4, UR36, 0x654, UR4 ;  /* 0x0000065424047896 */ /* 0x000fe20008000004 */
[----:B------:R-:W-:-:S02]  /*90b0*/  MOV R108, R40 ;  /* 0x00000028006c7202 */ /* 0x000fc40000000f00 */
[----:B--2---:R-:W-:Y:S01]  /*90c0*/  LOP3.LUT R41, R0, 0x2, RZ, 0x3c, !PT ;  /* 0x0000000200297812 */ /* 0x004fe200078e3cff */
[----:B------:R-:W2:Y:S01]  /*90d0*/  @P3 LDC R37, c[0x0][0xbf0] ;  /* 0x0002fc00ff253b82 */ /* 0x000ea20000000800 */
[----:B------:R-:W-:Y:S01]  /*90e0*/  F2FP.BF16.F32.PACK_AB R102, R102, R103 ;  /* 0x000000676666723e */ /* 0x000fe200000010ff */
[----:B------:R-:W-:Y:S01]  /*90f0*/  SHFL.IDX PT, R85, R85, R0, 0x1c1f ;  /* 0x001c1f0055557589 */ /* 0x000fe200000e0000 */
[----:B------:R-:W-:Y:S02]  /*9100*/  SEL R101, R80, R25, P0 ;  /* 0x0000001950657207 */ /* 0x000fe40000000000 */
[----:B------:R-:W-:Y:S01]  /*9110*/  SEL R68, R25, R80, P0 ;  /* 0x0000005019447207 */ /* 0x000fe20000000000 */
[----:B------:R-:W-:Y:S01]  /*9120*/  SHFL.IDX PT, R87, R87, R0, 0x1c1f ;  /* 0x001c1f0057577589 */ /* 0x000fe200000e0000 */
[----:B------:R-:W-:Y:S01]  /*9130*/  MOV R106, R42 ;  /* 0x0000002a006a7202 */ /* 0x000fe20000000f00 */
[----:B------:R-:W-:Y:S01]  /*9140*/  UIMAD UR11, UR6, UR5, UR43 ;  /* 0x00000005060b72a4 */ /* 0x000fe2000f8e022b */
[----:B------:R-:W-:Y:S01]  /*9150*/  SEL R125, R13, R82, P0 ;  /* 0x000000520d7d7207 */ /* 0x000fe20000000000 */
[----:B------:R-:W-:Y:S01]  /*9160*/  SHFL.IDX PT, R109, R109, R0, 0x1c1f ;  /* 0x001c1f006d6d7589 */ /* 0x000fe200000e0000 */
[----:B------:R-:W-:Y:S01]  /*9170*/  SEL R80, R82, R13, P0 ;  /* 0x0000000d52507207 */ /* 0x000fe20000000000 */
[----:B------:R-:W-:Y:S01]  /*9180*/  SYNCS.ARRIVE.TRANS64.RED.A1T0 RZ, [UR4], RZ ;  /* 0x000000ffffff79a7 */ /* 0x000fe20008100404 */
[----:B------:R-:W-:Y:S01]  /*9190*/  SEL R103, R88, R27, P0 ;  /* 0x0000001b58677207 */ /* 0x000fe20000000000 */
[----:B------:R-:W3:Y:S01]  /*91a0*/  SHFL.IDX PT, R60, R60, R41, 0x1c1f ;  /* 0x001c1f293c3c7589 */ /* 0x000ee200000e0000 */
[----:B------:R-:W-:-:S02]  /*91b0*/  SEL R127, R86, R81, P0 ;  /* 0x00000051567f7207 */ /* 0x000fc40000000000 */
[----:B------:R-:W-:Y:S01]  /*91c0*/  SEL R129, R94, R33, P0 ;  /* 0x000000215e817207 */ /* 0x000fe20000000000 */
[----:B------:R-:W-:Y:S01]  /*91d0*/  SHFL.IDX PT, R42, R61, R41, 0x1c1f ;  /* 0x001c1f293d2a7589 */ /* 0x000fe200000e0000 */
[----:B------:R-:W-:Y:S02]  /*91e0*/  SEL R131, R102, R83, P0 ;  /* 0x0000005366837207 */ /* 0x000fe40000000000 */
[----:B------:R-:W-:Y:S01]  /*91f0*/  LOP3.LUT R13, R28, 0x380, RZ, 0xc0, !PT ;  /* 0x000003801c0d7812 */ /* 0x000fe200078ec0ff */
[----:B------:R-:W4:Y:S01]  /*9200*/  SHFL.IDX PT, R78, R78, R41, 0x1c1f ;  /* 0x001c1f294e4e7589 */ /* 0x000f2200000e0000 */
[----:B------:R-:W-:Y:S01]  /*9210*/  MOV R49, R48 ;  /* 0x0000003000317202 */ /* 0x000fe20000000f00 */
[----:B------:R-:W-:Y:S02]  /*9220*/  IMAD R48, RZ, RZ, -UR43 ;  /* 0x8000002bff307e24 */ /* 0x000fe4000f8e02ff */
[----:B------:R-:W-:Y:S04]  /*9230*/  SHFL.IDX PT, R111, R111, R0, 0x1c1f ;  /* 0x001c1f006f6f7589 */ /* 0x000fe800000e0000 */
[----:B------:R-:W4:Y:S01]  /*9240*/  SHFL.IDX PT, R74, R74, R41, 0x1c1f ;  /* 0x001c1f294a4a7589 */ /* 0x000f2200000e0000 */
[----:B------:R-:W-:-:S03]  /*9250*/  SHF.R.U64 R13, R13, 0x3, RZ ;  /* 0x000000030d0d7819 */ /* 0x000fc600000012ff */
[----:B------:R-:W-:Y:S04]  /*9260*/  SHFL.IDX PT, R89, R89, R0, 0x1c1f ;  /* 0x001c1f0059597589 */ /* 0x000fe800000e0000 */
[----:B------:R-:W-:Y:S04]  /*9270*/  SHFL.IDX PT, R113, R113, R0, 0x1c1f ;  /* 0x001c1f0071717589 */ /* 0x000fe800000e0000 */
[----:B------:R-:W4:Y:S04]  /*9280*/  SHFL.IDX PT, R62, R62, R41, 0x1c1f ;  /* 0x001c1f293e3e7589 */ /* 0x000f2800000e0000 */
[----:B------:R-:W4:Y:S01]  /*9290*/  SHFL.IDX PT, R72, R72, R41, 0x1c1f ;  /* 0x001c1f2948487589 */ /* 0x000f2200000e0000 */
[----:B0-----:R-:W-:Y:S01]  /*92a0*/  IMAD R48, R59, R48, UR41 ;  /* 0x000000293b307e24 */ /* 0x001fe2000f8e0230 */
[----:B------:R-:W-:-:S02]  /*92b0*/  USHF.R.S32.HI UR10, URZ, 0x1f, UR11 ;  /* 0x0000001f3f0a7899 */ /* 0x000fc4000801140b */
[----:B------:R-:W-:Y:S01]  /*92c0*/  SHFL.IDX PT, R91, R91, R0, 0x1c1f ;  /* 0x001c1f005b5b7589 */ /* 0x000fe200000e0000 */
[----:B------:R-:W-:-:S03]  /*92d0*/  LOP3.LUT R54, R13, R28, RZ, 0x3c, !PT ;  /* 0x0000001c0d367212 */ /* 0x000fc600078e3cff */
[----:B------:R-:W-:Y:S01]  /*92e0*/  SHFL.IDX PT, R93, R93, R0, 0x1c1f ;  /* 0x001c1f005d5d7589 */ /* 0x000fe200000e0000 */
[----:B------:R-:W-:-:S03]  /*92f0*/  MOV R50, R50 ;  /* 0x0000003200327202 */ /* 0x000fc60000000f00 */
[----:B------:R-:W-:Y:S01]  /*9300*/  SHFL.IDX PT, R95, R95, R0, 0x1c1f ;  /* 0x001c1f005f5f7589 */ /* 0x000fe200000e0000 */
[----:B------:R-:W-:-:S03]  /*9310*/  IMAD R51, R48, 0x80, R222 ;  /* 0x0000008030337824 */ /* 0x000fc600078e02de */
        /* <DEDUP_REMOVED lines=15> */
[----:B------:R-:W-:-:S03]  /*9410*/  LOP3.LUT R6, R7, 0x380, RZ, 0xc0, !PT ;  /* 0x0000038007067812 */ /* 0x000fc600078ec0ff */
[----:B------:R-:W-:Y:S01]  /*9420*/  SHFL.IDX PT, R0, R65, R41, 0x1c1f ;  /* 0x001c1f2941007589 */ /* 0x000fe200000e0000 */
[----:B------:R-:W-:-:S03]  /*9430*/  UIMAD UR5, UR10, UR8, URZ ;  /* 0x000000080a0572a4 */ /* 0x000fc6000f8e023f */
[----:B------:R-:W0:Y:S01]  /*9440*/  SHFL.IDX PT, R58, R73, R41, 0x1c1f ;  /* 0x001c1f29493a7589 */ /* 0x000e2200000e0000 */
[----:B------:R-:W-:Y:S01]  /*9450*/  LOP3.LUT R13, R14, 0x380, RZ, 0xc0, !PT ;  /* 0x000003800e0d7812 */ /* 0x000fe200078ec0ff */
[----:B-1----:R-:W-:Y:S01]  /*9460*/  @P3 IMAD.HI.U32 R36, R51, R36, RZ ;  /* 0x0000002433243227 */ /* 0x002fe200078e00ff */
[----:B------:R-:W-:Y:S01]  /*9470*/  MOV R84, R56 ;  /* 0x0000003800547202 */ /* 0x000fe20000000f00 */
[----:B------:R-:W-:Y:S01]  /*9480*/  USHF.R.S32.HI UR12, URZ, 0x1f, UR42 ;  /* 0x0000001f3f0c7899 */ /* 0x000fe2000801142a */
[----:B------:R-:W-:Y:S01]  /*9490*/  MOV R56, R54 ;  /* 0x0000003600387202 */ /* 0x000fe20000000f00 */
[----:B------:R-:W-:Y:S01]  /*94a0*/  UIMAD.WIDE.U32 UR6, UR11, UR8, URZ ;  /* 0x000000080b0672a5 */ /* 0x000fe2000f8e003f */
[----:B------:R-:W-:Y:S01]  /*94b0*/  SHF.R.U64 R6, R6, 0x3, RZ ;  /* 0x0000000306067819 */ /* 0x000fe200000012ff */
[----:B------:R-:W1:Y:S01]  /*94c0*/  SHFL.IDX PT, R54, R63, R41, 0x1c1f ;  /* 0x001c1f293f367589 */ /* 0x000e6200000e0000 */
[----:B------:R-:W-:Y:S01]  /*94d0*/  UIMAD UR5, UR11, UR9, UR5 ;  /* 0x000000090b0572a4 */ /* 0x000fe2000f8e0205 */
[----:B------:R-:W-:-:S02]  /*94e0*/  SHF.R.U64 R13, R13, 0x3, RZ ;  /* 0x000000030d0d7819 */ /* 0x000fc400000012ff */
[----:B------:R-:W-:Y:S01]  /*94f0*/  ULDC.64 UR8, c[0x0][0xb98] ;  /* 0x0002e60000087ab9 */ /* 0x000fe20000000a00 */
[----:B------:R-:W1:Y:S01]  /*9500*/  SHFL.IDX PT, R64, R64, R41, 0x1c1f ;  /* 0x001c1f2940407589 */ /* 0x000e6200000e0000 */
[----:B------:R-:W-:Y:S01]  /*9510*/  SEL R70, R27, R88, P0 ;  /* 0x000000581b467207 */ /* 0x000fe20000000000 */
[----:B------:R-:W-:Y:S01]  /*9520*/  IMAD.MOV.U32 R59, RZ, RZ, R51 ;  /* 0x000000ffff3b7224 */ /* 0x000fe200078e0033 */
[----:B------:R-:W-:Y:S01]  /*9530*/  SEL R82, R33, R94, P0 ;  /* 0x0000005e21527207 */ /* 0x000fe20000000000 */
[----:B------:R-:W1:Y:S01]  /*9540*/  SHFL.IDX PT, R92, R75, R41, 0x1c1f ;  /* 0x001c1f294b5c7589 */ /* 0x000e6200000e0000 */
[----:B------:R-:W-:Y:S01]  /*9550*/  UIMAD UR4, UR12, UR8, URZ ;  /* 0x000000080c0472a4 */ /* 0x000fe2000f8e023f */
[----:B------:R-:W-:Y:S02]  /*9560*/  SEL R81, R81, R86, P0 ;  /* 0x0000005651517207 */ /* 0x000fe40000000000 */
[----:B------:R-:W-:Y:S01]  /*9570*/  SEL R83, R83, R102, P0 ;  /* 0x0000006653537207 */ /* 0x000fe20000000000 */
[----:B------:R-:W1:Y:S01]  /*9580*/  SHFL.IDX PT, R76, R76, R41, 0x1c1f ;  /* 0x001c1f294c4c7589 */ /* 0x000e6200000e0000 */
[----:B------:R-:W-:-:S02]  /*9590*/  IADD3 R33, P4, R34, 0x1000, RZ ;  /* 0x0000100022217810 */ /* 0x000fc40007f9e0ff */
[----:B------:R-:W-:Y:S02]  /*95a0*/  LOP3.LUT R38, R6, R7, RZ, 0x3c, !PT ;  /* 0x0000000706267212 */ /* 0x000fe400078e3cff */
[----:B------:R-:W-:Y:S02]  /*95b0*/  IADD3 R21, P1, R34, 0x6000, RZ ;  /* 0x0000600022157810 */ /* 0x000fe40007f3e0ff */
[----:B--2---:R-:W-:Y:S02]  /*95c0*/  @P3 SHF.R.U32.HI R59, RZ, R37, R36 ;  /* 0x00000025ff3b3219 */ /* 0x004fe40000011624 */
[----:B------:R-:W-:Y:S01]  /*95d0*/  LOP3.LUT R44, R13, R14, RZ, 0x3c, !PT ;  /* 0x0000000e0d2c7212 */ /* 0x000fe200078e3cff */
[----:B------:R-:W-:Y:S01]  /*95e0*/  UIADD3 UR5, UR7, UR5, URZ ;  /* 0x0000000507057290 */ /* 0x000fe2000fffe03f */
[----:B------:R-:W-:Y:S01]  /*95f0*/  LOP3.LUT R32, R33, 0x380, RZ, 0xc0, !PT ;  /* 0x0000038021207812 */ /* 0x000fe200078ec0ff */
[----:B------:R-:W2:Y:S01]  /*9600*/  SHFL.IDX PT, R66, R66, R41, 0x1c1f ;  /* 0x001c1f2942427589 */ /* 0x000ea200000e0000 */
[----:B------:R-:W-:Y:S01]  /*9610*/  LOP3.LUT R20, R21, 0x380, RZ, 0xc0, !PT ;  /* 0x0000038015147812 */ /* 0x000fe200078ec0ff */
[----:B------:R-:W-:Y:S01]  /*9620*/  UIMAD UR7, UR42, UR9, UR4 ;  /* 0x000000092a0772a4 */ /* 0x000fe2000f8e0204 */
[----:B------:R-:W-:Y:S01]  /*9630*/  MOV R57, R52 ;  /* 0x0000003400397202 */ /* 0x000fe20000000f00 */
[----:B------:R-:W-:Y:S01]  /*9640*/  SHFL.IDX PT, R86, R67, R41, 0x1c1f ;  /* 0x001c1f2943567589 */ /* 0x000fe200000e0000 */
[----:B------:R-:W-:Y:S01]  /*9650*/  MOV R110, R38 ;  /* 0x00000026006e7202 */ /* 0x000fe20000000f00 */
[----:B------:R-:W-:Y:S01]  /*9660*/  IMAD.MOV R52, RZ, RZ, -R59 ;  /* 0x000000ffff347224 */ /* 0x000fe200078e0a3b */
[----:B---3--:R-:W-:Y:S01]  /*9670*/  SEL R36, R85, R60, P0 ;  /* 0x0000003c55247207 */ /* 0x008fe20000000000 */
[----:B------:R-:W-:Y:S01]  /*9680*/  SHFL.IDX PT, R68, R68, R41, 0x1c1f ;  /* 0x001c1f2944447589 */ /* 0x000fe200000e0000 */
[----:B------:R-:W-:Y:S01]  /*9690*/  SEL R38, R60, R85, P0 ;  /* 0x000000553c267207 */ /* 0x000fe20000000000 */
[----:B------:R-:W-:Y:S01]  /*96a0*/  UMOV UR4, UR6 ;  /* 0x0000000600047c82 */ /* 0x000fe20008000000 */
[----:B----4-:R-:W-:Y:S01]  /*96b0*/  SEL R37, R109, R78, P0 ;  /* 0x0000004e6d257207 */ /* 0x010fe20000000000 */
[----:B------:R-:W-:Y:S01]  /*96c0*/  SHFL.IDX PT, R70, R70, R41, 0x1c1f ;  /* 0x001c1f2946467589 */ /* 0x000fe200000e0000 */
[----:B------:R-:W-:Y:S01]  /*96d0*/  SEL R39, R78, R109, P0 ;  /* 0x0000006d4e277207 */ /* 0x000fe20000000000 */
[----:B------:R-:W-:Y:S01]  /*96e0*/  BAR.SYNC.DEFER_BLOCKING 0x1, 0x100 ;  /* 0x0044000000007b1d */ /* 0x000fe20000010000 */
[----:B------:R-:W-:-:S02]  /*96f0*/  SEL R40, R87, R42, P0 ;  /* 0x0000002a57287207 */ /* 0x000fc40000000000 */
[----:B------:R-:W-:Y:S02]  /*9700*/  MOV R114, R46 ;  /* 0x0000002e00727202 */ /* 0x000fe40000000f00 */
[----:B------:R-:W-:Y:S02]  /*9710*/  MOV R104, R44 ;  /* 0x0000002c00687202 */ /* 0x000fe40000000f00 */
[----:B------:R-:W-:Y:S01]  /*9720*/  SEL R42, R42, R87, P0 ;  /* 0x000000572a2a7207 */ /* 0x000fe20000000000 */
[----:B------:R-:W-:Y:S01]  /*9730*/  SHFL.IDX PT, R88, R69, R41, 0x1c1f ;  /* 0x001c1f2945587589 */ /* 0x000fe200000e0000 */
[----:B------:R-:W-:-:S03]  /*9740*/  SEL R43, R74, R111, P0 ;  /* 0x0000006f4a2b7207 */ /* 0x000fc60000000000 */
[----:B------:R-:W-:Y:S01]  /*9750*/  SHFL.IDX PT, R90, R71, R41, 0x1c1f ;  /* 0x001c1f29475a7589 */ /* 0x000fe200000e0000 */
[----:B------:R-:W-:-:S03]  /*9760*/  SEL R44, R89, R62, P0 ;  /* 0x0000003e592c7207 */ /* 0x000fc60000000000 */
[----:B------:R-:W3:Y:S01]  /*9770*/  SHFL.IDX PT, R94, R77, R41, 0x1c1f ;  /* 0x001c1f294d5e7589 */ /* 0x000ee200000e0000 */
[----:B------:R-:W-:-:S03]  /*9780*/  SEL R46, R62, R89, P0 ;  /* 0x000000593e2e7207 */ /* 0x000fc60000000000 */
[----:B------:R-:W4:Y:S01]  /*9790*/  SHFL.IDX PT, R96, R79, R41, 0x1c1f ;  /* 0x001c1f294f607589 */ /* 0x000f2200000e0000 */
[----:B------:R-:W-:-:S03]  /*97a0*/  SEL R45, R113, R72, P0 ;  /* 0x00000048712d7207 */ /* 0x000fc60000000000 */
[----:B------:R-:W4:Y:S01]  /*97b0*/  SHFL.IDX PT, R80, R80, R41, 0x1c1f ;  /* 0x001c1f2950507589 */ /* 0x000f2200000e0000 */
[----:B------:R-:W-:-:S03]  /*97c0*/  SEL R47, R72, R113, P0 ;  /* 0x00000071482f7207 */ /* 0x000fc60000000000 */
[----:B------:R-:W4:Y:S01]  /*97d0*/  SHFL.IDX PT, R98, R81, R41, 0x1c1f ;  /* 0x001c1f2951627589 */ /* 0x000f2200000e0000 */
[----:B------:R-:W-:-:S03]  /*97e0*/  SHF.R.U64 R32, R32, 0x3, RZ ;  /* 0x0000000320207819 */ /* 0x000fc600000012ff */
[----:B------:R-:W4:Y:S01]  /*97f0*/  SHFL.IDX PT, R100, R82, R41, 0x1c1f ;  /* 0x001c1f2952647589 */ /* 0x000f2200000e0000 */
[----:B------:R-:W-:-:S03]  /*9800*/  SHF.R.U64 R20, R20, 0x3, RZ ;  /* 0x0000000314147819 */ /* 0x000fc600000012ff */
[----:B------:R0:W4:Y:S01]  /*9810*/  SHFL.IDX PT, R102, R83, R41, 0x1c1f ;  /* 0x001c1f2953667589 */ /* 0x00012200000e0000 */
[----:B------:R-:W-:Y:S01]  /*9820*/  UIMAD.WIDE.U32 UR4, UR42, UR8, UR4 ;  /* 0x000000082a0472a5 */ /* 0x000fe2000f8e0004 */
[----:B------:R-:W-:Y:S02]  /*9830*/  IMAD R51, R5, R52, R51 ;  /* 0x0000003405337224 */ /* 0x000fe400078e0233 */
[----:B------:R-:W-:Y:S01]  /*9840*/  STSM.16.M88.4 [R116], R36 ;  /* 0x0000002474007844 */ /* 0x000fe20000000200 */
[----:B0-----:R-:W-:Y:S01]  /*9850*/  SEL R41, R111, R74, P0 ;  /* 0x0000004a6f297207 */ /* 0x001fe20000000000 */
[----:B------:R-:W-:Y:S01]  /*9860*/  ULDC.64 UR8, c[0x0][0xae8] ;  /* 0x0002ba0000087ab9 */ /* 0x000fe20000000a00 */
[----:B------:R-:W-:Y:S01]  /*9870*/  LOP3.LUT R32, R32, R33, RZ, 0x3c, !PT ;  /* 0x0000002120207212 */ /* 0x000fe200078e3cff */
[--C-:B------:R-:W-:Y:S01]  /*9880*/  IMAD.X R33, RZ, RZ, R35.reuse, P4 ;  /* 0x000000ffff217224 */ /* 0x100fe200020e0623 */
[----:B------:R-:W-:Y:S01]  /*9890*/  IADD3 R25, P2, R34, 0x5000, RZ ;  /* 0x0000500022197810 */ /* 0x000fe20007f5e0ff */
[----:B------:R0:W-:Y:S01]  /*98a0*/  STSM.16.M88.4 [R114], R40 ;  /* 0x0000002872007844 */ /* 0x0001e20000000200 */
[----:B------:R-:W-:Y:S01]  /*98b0*/  LOP3.LUT R20, R20, R21, RZ, 0x3c, !PT ;  /* 0x0000001514147212 */ /* 0x000fe200078e3cff */
[----:B------:R-:W-:Y:S01]  /*98c0*/  IMAD.X R21, RZ, RZ, R35, P1 ;  /* 0x000000ffff157224 */ /* 0x000fe200008e0623 */
[----:B------:R-:W-:Y:S01]  /*98d0*/  SEL R53, R115, R58, P0 ;  /* 0x0000003a73357207 */ /* 0x000fe20000000000 */
[----:B------:R1:W-:Y:S01]  /*98e0*/  STSM.16.M88.4 [R112], R44 ;  /* 0x0000002c70007844 */ /* 0x0003e20000000200 */
[----:B------:R-:W-:-:S02]  /*98f0*/  SEL R55, R58, R115, P0 ;  /* 0x000000733a377207 */ /* 0x000fc40000000000 */
[C---:B------:R-:W-:Y:S02]  /*9900*/  IADD3 R15, P4, R34.reuse, 0x7000, RZ ;  /* 0x00007000220f7810 */ /* 0x040fe40007f9e0ff */
[----:B------:R-:W-:Y:S02]  /*9910*/  IADD3 R58, P1, R59, UR4, RZ ;  /* 0x000000043b3a7c10 */ /* 0x000fe4000ff3e0ff */
[C---:B------:R-:W-:Y:S02]  /*9920*/  IADD3 R29, P6, R34.reuse, 0x3000, RZ ;  /* 0x00003000221d7810 */ /* 0x040fe40007fde0ff */
[----:B------:R-:W-:Y:S02]  /*9930*/  IADD3 R27, P5, R34, 0x4000, RZ ;  /* 0x00004000221b7810 */ /* 0x000fe40007fbe0ff */
[----:B0-----:R-:W-:Y:S02]  /*9940*/  SEL R40, R95, R0, P0 ;  /* 0x000000005f287207 */ /* 0x001fe40000000000 */
[----:B------:R-:W-:Y:S01]  /*9950*/  SEL R42, R0, R95, P0 ;  /* 0x0000005f002a7207 */ /* 0x000fe20000000000 */
[----:B-1----:R-:W-:Y:S01]  /*9960*/  IMAD.U32 R45, RZ, RZ, UR7 ;  /* 0x00000007ff2d7e24 */ /* 0x002fe2000f8e00ff */
[----:B------:R-:W-:Y:S01]  /*9970*/  SHF.R.S32.HI R44, RZ, 0x1f, R59 ;  /* 0x0000001fff2c7819 */ /* 0x000fe2000001143b */
[----:B------:R-:W-:Y:S01]  /*9980*/  ULDC.64 UR6, c[0x0][0xb88] ;  /* 0x0002e20000067ab9 */ /* 0x000fe20000000a00 */
[----:B------:R-:W-:-:S02]  /*9990*/  SHF.R.S32.HI R0, RZ, 0x1f, R51 ;  /* 0x0000001fff007819 */ /* 0x000fc40000011433 */
[----:B------:R-:W-:Y:S02]  /*99a0*/  LOP3.LUT R24, R25, 0x380, RZ, 0xc0, !PT ;  /* 0x0000038019187812 */ /* 0x000fe400078ec0ff */
[----:B------:R-:W-:Y:S01]  /*99b0*/  LOP3.LUT R14, R15, 0x380, RZ, 0xc0, !PT ;  /* 0x000003800f0e7812 */ /* 0x000fe200078ec0ff */
[----:B------:R-:W-:Y:S01]  /*99c0*/  IMAD R0, R0, UR6, RZ ;  /* 0x0000000600007c24 */ /* 0x000fe2000f8e02ff */
[----:B------:R-:W-:Y:S01]  /*99d0*/  IADD3.X R59, R44, UR5, R45, P1, !PT ;  /* 0x000000052c3b7c10 */ /* 0x000fe20008ffe42d */
[----:B------:R-:W-:Y:S01]  /*99e0*/  ULDC.64 UR4, c[0x0][0xb50] ;  /* 0x0002d40000047ab9 */ /* 0x000fe20000000a00 */
[----:B------:R-:W-:Y:S02]  /*99f0*/  LOP3.LUT R28, R29, 0x380, RZ, 0xc0, !PT ;  /* 0x000003801d1c7812 */ /* 0x000fe400078ec0ff */
[----:B------:R-:W-:Y:S02]  /*9a00*/  LOP3.LUT R26, R27, 0x380, RZ, 0xc0, !PT ;  /* 0x000003801b1a7812 */ /* 0x000fe400078ec0ff */
[----:B------:R-:W-:-:S02]  /*9a10*/  SHF.R.U64 R24, R24, 0x3, RZ ;  /* 0x0000000318187819 */ /* 0x000fc400000012ff */
[----:B------:R-:W-:Y:S02]  /*9a20*/  SEL R52, R91, R54, P0 ;  /* 0x000000365b347207 */ /* 0x000fe40000000000 */
[----:B------:R-:W-:Y:S01]  /*9a30*/  SEL R54, R54, R91, P0 ;  /* 0x0000005b36367207 */ /* 0x000fe20000000000 */
[C---:B------:R-:W-:Y:S01]  /*9a40*/  IMAD R61, R51.reuse, UR7, R0 ;  /* 0x00000007333d7c24 */ /* 0x040fe2000f8e0200 */
[----:B------:R-:W-:Y:S01]  /*9a50*/  SHF.R.U64 R14, R14, 0x3, RZ ;  /* 0x000000030e0e7819 */ /* 0x000fe200000012ff */
[----:B------:R-:W-:Y:S01]  /*9a60*/  IMAD.WIDE.U32 R58, R51, UR6, R58 ;  /* 0x00000006333a7c25 */ /* 0x000fe2000f8e003a */
[----:B------:R-:W-:Y:S01]  /*9a70*/  LOP3.LUT R7, R34, 0x380, RZ, 0xc0, !PT ;  /* 0x0000038022077812 */ /* 0x000fe200078ec0ff */
[----:B------:R-:W-:Y:S01]  /*9a80*/  ULDC UR6, c[0x0][0xa88] ;  /* 0x0002a20000067ab9 */ /* 0x000fe20000000800 */
[----:B------:R-:W-:Y:S02]  /*9a90*/  SEL R36, R93, R64, P0 ;  /* 0x000000405d247207 */ /* 0x000fe40000000000 */
[----:B------:R-:W-:-:S02]  /*9aa0*/  SEL R38, R64, R93, P0 ;  /* 0x0000005d40267207 */ /* 0x000fc40000000000 */
[----:B------:R-:W-:Y:S02]  /*9ab0*/  SEL R37, R117, R92, P0 ;  /* 0x0000005c75257207 */ /* 0x000fe40000000000 */
[----:B------:R-:W-:Y:S01]  /*9ac0*/  SEL R39, R92, R117, P0 ;  /* 0x000000755c277207 */ /* 0x000fe20000000000 */
[----:B------:R-:W-:Y:S01]  /*9ad0*/  IMAD R51, R48, 0x80, R221 ;  /* 0x0000008030337824 */ /* 0x000fe200078e02dd */
[----:B------:R-:W-:Y:S02]  /*9ae0*/  SHF.R.U64 R28, R28, 0x3, RZ ;  /* 0x000000031c1c7819 */ /* 0x000fe400000012ff */
[----:B------:R-:W-:Y:S02]  /*9af0*/  SHF.R.U64 R26, R26, 0x3, RZ ;  /* 0x000000031a1a7819 */ /* 0x000fe400000012ff */
[----:B------:R-:W-:Y:S01]  /*9b00*/  LOP3.LUT R24, R24, R25, RZ, 0x3c, !PT ;  /* 0x0000001918187212 */ /* 0x000fe200078e3cff */
[----:B------:R-:W-:Y:S01]  /*9b10*/  IMAD.X R25, RZ, RZ, R35, P2 ;  /* 0x000000ffff197224 */ /* 0x000fe200010e0623 */
[----:B------:R-:W-:-:S02]  /*9b20*/  SEL R41, R119, R76, P0 ;  /* 0x0000004c77297207 */ /* 0x000fc40000000000 */
[----:B------:R-:W-:Y:S01]  /*9b30*/  SEL R43, R76, R119, P0 ;  /* 0x000000774c2b7207 */ /* 0x000fe20000000000 */
[----:B------:R-:W-:Y:S01]  /*9b40*/  STSM.16.M88.4 [R110], R52 ;  /* 0x000000346e007844 */ /* 0x000fe20000000200 */
[----:B------:R-:W-:Y:S01]  /*9b50*/  LOP3.LUT R14, R14, R15, RZ, 0x3c, !PT ;  /* 0x0000000f0e0e7212 */ /* 0x000fe200078e3cff */
[--C-:B------:R-:W-:Y:S01]  /*9b60*/  IMAD.X R15, RZ, RZ, R35.reuse, P4 ;  /* 0x000000ffff0f7224 */ /* 0x100fe200020e0623 */
[----:B------:R-:W-:Y:S01]  /*9b70*/  IADD3 R133, P2, R34, 0xb000, RZ ;  /* 0x0000b00022857810 */ /* 0x000fe20007f5e0ff */
[----:B------:R0:W-:Y:S01]  /*9b80*/  STSM.16.M88.4 [R108], R36 ;  /* 0x000000246c007844 */ /* 0x0001e20000000200 */
[----:B------:R-:W-:Y:S01]  /*9b90*/  SHF.R.U64 R7, R7, 0x3, RZ ;  /* 0x0000000307077819 */ /* 0x000fe200000012ff */
[----:B------:R-:W-:Y:S01]  /*9ba0*/  IMAD R0, R5, UR6, RZ ;  /* 0x0000000605007c24 */ /* 0x000fe2000f8e02ff */
[----:B------:R-:W-:Y:S01]  /*9bb0*/  LOP3.LUT R28, R28, R29, RZ, 0x3c, !PT ;  /* 0x0000001d1c1c7212 */ /* 0x000fe200078e3cff */
[--C-:B------:R-:W-:Y:S01]  /*9bc0*/  IMAD.X R29, RZ, RZ, R35.reuse, P6 ;  /* 0x000000ffff1d7224 */ /* 0x100fe200030e0623 */
[----:B------:R-:W-:Y:S01]  /*9bd0*/  LOP3.LUT R26, R26, R27, RZ, 0x3c, !PT ;  /* 0x0000001b1a1a7212 */ /* 0x000fe200078e3cff */
[----:B------:R-:W-:Y:S01]  /*9be0*/  IMAD.X R27, RZ, RZ, R35, P5 ;  /* 0x000000ffff1b7224 */ /* 0x000fe200028e0623 */
[----:B------:R-:W-:Y:S01]  /*9bf0*/  LOP3.LUT P1, RZ, R22, 0x3, RZ, 0xc0, !PT ;  /* 0x0000000316ff7812 */ /* 0x000fe2000782c0ff */
[----:B------:R1:W-:Y:S01]  /*9c00*/  STSM.16.M88.4 [R106], R40 ;  /* 0x000000286a007844 */ /* 0x0003e20000000200 */
[----:B------:R-:W-:-:S02]  /*9c10*/  IADD3 R11, P6, R34, 0x9000, RZ ;  /* 0x00009000220b7810 */ /* 0x000fc40007fde0ff */
[----:B------:R-:W-:Y:S02]  /*9c20*/  IADD3 R13, P5, R34, 0xa000, RZ ;  /* 0x0000a000220d7810 */ /* 0x000fe40007fbe0ff */
[----:B--2---:R-:W-:Y:S02]  /*9c30*/  SEL R44, R97, R66, P0 ;  /* 0x00000042612c7207 */ /* 0x004fe40000000000 */
[----:B------:R-:W-:Y:S01]  /*9c40*/  SEL R46, R66, R97, P0 ;  /* 0x00000061422e7207 */ /* 0x000fe20000000000 */
[----:B0-----:R-:W-:Y:S01]  /*9c50*/  VIADD R37, R51, 0x8 ;  /* 0x0000000833257836 */ /* 0x001fe20000000000 */
[----:B------:R-:W-:Y:S01]  /*9c60*/  LEA R36, P4, R58, UR4, 0x2 ;  /* 0x000000043a247c11 */ /* 0x000fe2000f8810ff */
[----:B------:R-:W-:Y:S01]  /*9c70*/  IMAD.IADD R39, R59, 0x1, R61 ;  /* 0x000000013b277824 */ /* 0x000fe200078e023d */
[----:B---3--:R-:W-:Y:S02]  /*9c80*/  SEL R45, R121, R94, P0 ;  /* 0x0000005e792d7207 */ /* 0x008fe40000000000 */
[----:B------:R-:W-:-:S02]  /*9c90*/  SEL R47, R94, R121, P0 ;  /* 0x000000795e2f7207 */ /* 0x000fc40000000000 */
[----:B------:R-:W-:Y:S01]  /*9ca0*/  LOP3.LUT R34, R7, R34, RZ, 0x3c, !PT ;  /* 0x0000002207227212 */ /* 0x000fe200078e3cff */
[----:B------:R-:W-:Y:S01]  /*9cb0*/  IMAD.X R7, RZ, RZ, R35, P2 ;  /* 0x000000ffff077224 */ /* 0x000fe200010e0623 */
[----:B-1----:R-:W-:Y:S02]  /*9cc0*/  SEL R40, R99, R86, P0 ;  /* 0x0000005663287207 */ /* 0x002fe40000000000 */
[----:B------:R-:W-:Y:S02]  /*9cd0*/  SEL R42, R86, R99, P0 ;  /* 0x00000063562a7207 */ /* 0x000fe40000000000 */
[----:B----4-:R-:W-:Y:S02]  /*9ce0*/  SEL R41, R123, R96, P0 ;  /* 0x000000607b297207 */ /* 0x010fe40000000000 */
[----:B------:R-:W-:Y:S02]  /*9cf0*/  SEL R43, R96, R123, P0 ;  /* 0x0000007b602b7207 */ /* 0x000fe40000000000 */
[----:B------:R-:W-:-:S02]  /*9d00*/  SEL R72, R101, R68, P0 ;  /* 0x0000004465487207 */ /* 0x000fc40000000000 */
[----:B------:R-:W-:Y:S02]  /*9d10*/  SEL R74, R68, R101, P0 ;  /* 0x00000065444a7207 */ /* 0x000fe40000000000 */
[----:B------:R-:W-:Y:S02]  /*9d20*/  SEL R73, R125, R80, P0 ;  /* 0x000000507d497207 */ /* 0x000fe40000000000 */
[----:B------:R-:W-:Y:S02]  /*9d30*/  SEL R75, R80, R125, P0 ;  /* 0x0000007d504b7207 */ /* 0x000fe40000000000 */
[----:B------:R-:W-:Y:S01]  /*9d40*/  SEL R68, R103, R70, P0 ;  /* 0x0000004667447207 */ /* 0x000fe20000000000 */
[----:B------:R-:W-:Y:S01]  /*9d50*/  SHFL.IDX PT, R60, R36, RZ, 0x1c1f ;  /* 0x001c1fff243c7589 */ /* 0x000fe200000e0000 */
[----:B------:R-:W-:Y:S02]  /*9d60*/  ISETP.GE.OR P2, PT, R51, R0, P1 ;  /* 0x000000003300720c */ /* 0x000fe40000f46670 */
[----:B------:R-:W-:Y:S01]  /*9d70*/  SEL R70, R70, R103, P0 ;  /* 0x0000006746467207 */ /* 0x000fe20000000000 */
[----:B------:R0:W-:Y:S01]  /*9d80*/  SHFL.IDX PT, R62, R36, 0x1, 0x1c1f ;  /* 0x003c1f00243e7f89 */ /* 0x0001e200000e0000 */
[----:B------:R-:W-:-:S02]  /*9d90*/  SEL R69, R127, R98, P0 ;  /* 0x000000627f457207 */ /* 0x000fc40000000000 */
[----:B------:R-:W-:Y:S01]  /*9da0*/  SEL R71, R98, R127, P0 ;  /* 0x0000007f62477207 */ /* 0x000fe20000000000 */
[----:B------:R-:W-:Y:S01]  /*9db0*/  STSM.16.M88.4 [R104], R44 ;  /* 0x0000002c68007844 */ /* 0x000fe20000000200 */
[----:B------:R-:W-:Y:S02]  /*9dc0*/  ISETP.GE.OR P1, PT, R37, R0, P1 ;  /* 0x000000002500720c */ /* 0x000fe40000f26670 */
[----:B------:R-:W-:Y:S02]  /*9dd0*/  LEA.HI.X R58, R58, UR5, R39, 0x2, P4 ;  /* 0x000000053a3a7c11 */ /* 0x000fe4000a0f1427 */
[----:B------:R-:W-:Y:S02]  /*9de0*/  SEL R80, R105, R88, P0 ;  /* 0x0000005869507207 */ /* 0x000fe40000000000 */
[----:B------:R-:W-:Y:S02]  /*9df0*/  SEL R82, R88, R105, P0 ;  /* 0x0000006958527207 */ /* 0x000fe40000000000 */
[----:B------:R-:W-:-:S02]  /*9e00*/  SEL R81, R129, R100, P0 ;  /* 0x0000006481517207 */ /* 0x000fc40000000000 */
[----:B------:R-:W-:Y:S01]  /*9e10*/  SEL R83, R100, R129, P0 ;  /* 0x0000008164537207 */ /* 0x000fe20000000000 */
[----:B------:R-:W-:Y:S01]  /*9e20*/  STSM.16.M88.4 [R49], R40 ;  /* 0x0000002831007844 */ /* 0x000fe20000000200 */
[----:B------:R-:W-:Y:S02]  /*9e30*/  SEL R37, R131, R102, P0 ;  /* 0x0000006683257207 */ /* 0x000fe40000000000 */
[----:B------:R-:W-:Y:S02]  /*9e40*/  SEL R39, R102, R131, P0 ;  /* 0x0000008366277207 */ /* 0x000fe40000000000 */
[----:B0-----:R-:W-:Y:S02]  /*9e50*/  SEL R36, R107, R90, P0 ;  /* 0x0000005a6b247207 */ /* 0x001fe40000000000 */
[----:B------:R-:W-:Y:S01]  /*9e60*/  SEL R38, R90, R107, P0 ;  /* 0x0000006b5a267207 */ /* 0x000fe20000000000 */
[----:B------:R-:W-:Y:S04]  /*9e70*/  STSM.16.M88.4 [R50], R72 ;  /* 0x0000004832007844 */ /* 0x000fe80000000200 */
[----:B------:R-:W-:Y:S04]  /*9e80*/  STSM.16.M88.4 [R57], R68 ;  /* 0x0000004439007844 */ /* 0x000fe80000000200 */
[----:B------:R-:W-:Y:S04]  /*9e90*/  STSM.16.M88.4 [R56], R80 ;  /* 0x0000005038007844 */ /* 0x000fe80000000200 */
[----:B------:R-:W-:Y:S04]  /*9ea0*/  STSM.16.M88.4 [R84], R36 ;  /* 0x0000002454007844 */ /* 0x000fe80000000200 */
[----:B------:R-:W0:Y:S01]  /*9eb0*/  SHFL.IDX PT, R61, R58, RZ, 0x1c1f ;  /* 0x001c1fff3a3d7589 */ /* 0x000e2200000e0000 */
[----:B------:R-:W-:Y:S06]  /*9ec0*/  BAR.SYNC.DEFER_BLOCKING 0x1, 0x100 ;  /* 0x0044000000007b1d */ /* 0x000fec0000010000 */
[----:B------:R-:W1:Y:S04]  /*9ed0*/  SHFL.IDX PT, R63, R58, 0x1, 0x1c1f ;  /* 0x003c1f003a3f7f89 */ /* 0x000e6800000e0000 */
[----:B0-----:R0:W-:Y:S04]  /*9ee0*/  @!P2 ST.E desc[UR48][R60.64], R4 ;  /* 0x000000043c00a985 */ /* 0x0011e8000c101930 */
[----:B-1----:R1:W-:Y:S01]  /*9ef0*/  @!P1 ST.E desc[UR48][R62.64], R3 ;  /* 0x000000033e009985 */ /* 0x0023e2000c101930 */
[----:B0-----:R-:W0:Y:S03]  /*9f00*/  @P3 LDC R4, c[0x0][0xbec] ;  /* 0x0002fb00ff043b82 */ /* 0x001e260000000800 */
[----:B------:R2:W5:Y:S01]  /*9f10*/  LD.E.128 R44, desc[UR48][R30.64] ;  /* 0x000000301e2c7980 */ /* 0x000562000c101d00 */
[----:B------:R-:W-:-:S03]  /*9f20*/  UIMAD UR6, UR10, UR8, URZ ;  /* 0x000000080a0672a4 */ /* 0x000fc6000f8e023f */
[----:B------:R3:W5:Y:S01]  /*9f30*/  LD.E.128 R84, desc[UR48][R8.64] ;  /* 0x0000003008547980 */ /* 0x000762000c101d00 */
[----:B-1----:R-:W-:Y:S01]  /*9f40*/  IMAD R3, R18, 0x20, R19 ;  /* 0x0000002012037824 */ /* 0x002fe200078e0213 */
[----:B------:R-:W-:Y:S01]  /*9f50*/  UIMAD.WIDE.U32 UR4, UR11, UR8, URZ ;  /* 0x000000080b0472a5 */ /* 0x000fe2000f8e003f */
[----:B------:R-:W-:Y:S01]  /*9f60*/  LOP3.LUT R6, R133, 0x380, RZ, 0xc0, !PT ;  /* 0x0000038085067812 */ /* 0x000fe200078ec0ff */
[----:B--2---:R-:W1:Y:S01]  /*9f70*/  @P3 LDC R31, c[0x0][0xbf0] ;  /* 0x0002fc00ff1f3b82 */ /* 0x004e620000000800 */
[----:B------:R-:W-:Y:S01]  /*9f80*/  UIMAD UR6, UR11, UR9, UR6 ;  /* 0x000000090b0672a4 */ /* 0x000fe2000f8e0206 */
[----:B------:R-:W-:Y:S01]  /*9f90*/  LOP3.LUT R10, R11, 0x380, RZ, 0xc0, !PT ;  /* 0x000003800b0a7812 */ /* 0x000fe200078ec0ff */
[----:B------:R-:W5:Y:S01]  /*9fa0*/  LD.E.128 R64, desc[UR48][R34.64] ;  /* 0x0000003022407980 */ /* 0x000f62000c101d00 */
[----:B---3--:R-:W-:Y:S01]  /*9fb0*/  IMAD R9, R48, 0x80, R3 ;  /* 0x0000008030097824 */ /* 0x008fe200078e0203 */
[----:B------:R-:W-:Y:S01]  /*9fc0*/  ULDC.64 UR8, c[0x0][0xaf0] ;  /* 0x0002bc0000087ab9 */ /* 0x000fe20000000a00 */
[----:B------:R-:W-:Y:S01]  /*9fd0*/  UIADD3 UR5, UR5, UR6, URZ ;  /* 0x0000000605057290 */ /* 0x000fe2000fffe03f */
[----:B------:R-:W-:Y:S01]  /*9fe0*/  LOP3.LUT R12, R13, 0x380, RZ, 0xc0, !PT ;  /* 0x000003800d0c7812 */ /* 0x000fe200078ec0ff */
[----:B------:R-:W-:Y:S01]  /*9ff0*/  UIMAD UR7, UR12, UR8, URZ ;  /* 0x000000080c0772a4 */ /* 0x000fe2000f8e023f */
[----:B------:R-:W-:Y:S01]  /*a000*/  SHF.R.U64 R6, R6, 0x3, RZ ;  /* 0x0000000306067819 */ /* 0x000fe200000012ff */
[----:B------:R-:W5:Y:S01]  /*a010*/  LD.E.128 R52, desc[UR48][R32.64] ;  /* 0x0000003020347980 */ /* 0x000f62000c101d00 */
[----:B0-----:R-:W-:Y:S01]  /*a020*/  @P3 IMAD.HI.U32 R4, R9, R4, RZ ;  /* 0x0000000409043227 */ /* 0x001fe200078e00ff */
[----:B------:R-:W-:-:S02]  /*a030*/  UIMAD UR7, UR42, UR9, UR7 ;  /* 0x000000092a0772a4 */ /* 0x000fc4000f8e0207 */
[----:B------:R-:W5:Y:S01]  /*a040*/  LD.E.128 R40, desc[UR48][R28.64] ;  /* 0x000000301c287980 */ /* 0x000f62000c101d00 */
[----:B------:R-:W-:Y:S01]  /*a050*/  UIMAD.WIDE.U32 UR42, UR42, UR8, UR4 ;  /* 0x000000082a2a72a5 */ /* 0x000fe2000f8e0004 */
[----:B------:R-:W-:Y:S01]  /*a060*/  IMAD.MOV.U32 R3, RZ, RZ, R9 ;  /* 0x000000ffff037224 */ /* 0x000fe200078e0009 */
[----:B------:R-:W-:Y:S01]  /*a070*/  SHF.R.U64 R10, R10, 0x3, RZ ;  /* 0x000000030a0a7819 */ /* 0x000fe200000012ff */
[----:B------:R-:W5:Y:S01]  /*a080*/  LD.E.128 R76, desc[UR48][R26.64] ;  /* 0x000000301a4c7980 */ /* 0x000f62000c101d00 */
[----:B------:R-:W-:-:S03]  /*a090*/  SHF.R.U64 R12, R12, 0x3, RZ ;  /* 0x000000030c0c7819 */ /* 0x000fc600000012ff */
[----:B------:R-:W5:Y:S01]  /*a0a0*/  LD.E.128 R68, desc[UR48][R24.64] ;  /* 0x0000003018447980 */ /* 0x000f62000c101d00 */
[----:B-1----:R-:W-:Y:S01]  /*a0b0*/  @P3 SHF.R.U32.HI R3, RZ, R31, R4 ;  /* 0x0000001fff033219 */ /* 0x002fe20000011604 */
[----:B------:R-:W-:Y:S01]  /*a0c0*/  UIADD3 UR4, UR43, UR7, URZ ;  /* 0x000000072b047290 */ /* 0x000fe2000fffe03f */
[----:B------:R-:W-:Y:S01]  /*a0d0*/  LOP3.LUT R6, R6, R133, RZ, 0x3c, !PT ;  /* 0x0000008506067212 */ /* 0x000fe200078e3cff */
[----:B------:R-:W5:Y:S01]  /*a0e0*/  LD.E.128 R56, desc[UR48][R20.64] ;  /* 0x0000003014387980 */ /* 0x000f62000c101d00 */
[--C-:B------:R-:W-:Y:S01]  /*a0f0*/  SHF.R.S32.HI R4, RZ, 0x1f, R3.reuse ;  /* 0x0000001fff047819 */ /* 0x100fe20000011403 */
[----:B------:R-:W-:Y:S01]  /*a100*/  IMAD.MOV R8, RZ, RZ, -R3 ;  /* 0x000000ffff087224 */ /* 0x000fe200078e0a03 */
[----:B------:R-:W-:Y:S01]  /*a110*/  LOP3.LUT R10, R10, R11, RZ, 0x3c, !PT ;  /* 0x0000000b0a0a7212 */ /* 0x000fe200078e3cff */
[--C-:B------:R-:W-:Y:S01]  /*a120*/  IMAD.X R11, RZ, RZ, R35.reuse, P6 ;  /* 0x000000ffff0b7224 */ /* 0x100fe200030e0623 */
[----:B------:R-:W-:Y:S01]  /*a130*/  LOP3.LUT R12, R12, R13, RZ, 0x3c, !PT ;  /* 0x0000000d0c0c7212 */ /* 0x000fe200078e3cff */
[----:B------:R-:W-:Y:S01]  /*a140*/  ULDC.64 UR6, c[0x0][0xae0] ;  /* 0x0002b80000067ab9 */ /* 0x000fe20000000a00 */
[----:B------:R-:W-:Y:S01]  /*a150*/  IMAD.X R13, RZ, RZ, R35, P5 ;  /* 0x000000ffff0d7224 */ /* 0x000fe200028e0623 */
[----:B------:R0:W5:Y:S01]  /*a160*/  LD.E.128 R60, desc[UR48][R6.64] ;  /* 0x00000030063c7980 */ /* 0x000162000c101d00 */
[----:B------:R-:W-:-:S02]  /*a170*/  IMAD R4, R4, UR6, RZ ;  /* 0x0000000604047c24 */ /* 0x000fc4000f8e02ff */
[----:B------:R-:W-:Y:S01]  /*a180*/  IMAD R9, R5, R8, R9 ;  /* 0x0000000805097224 */ /* 0x000fe200078e0209 */
[----:B------:R1:W5:Y:S04]  /*a190*/  LD.E.128 R80, desc[UR48][R10.64] ;  /* 0x000000300a507980 */ /* 0x000368000c101d00 */
[----:B------:R2:W5:Y:S01]  /*a1a0*/  LD.E.128 R36, desc[UR48][R14.64] ;  /* 0x000000300e247980 */ /* 0x000562000c101d00 */
[----:B0-----:R-:W-:Y:S02]  /*a1b0*/  IMAD.U32 R7, RZ, RZ, UR43 ;  /* 0x0000002bff077e24 */ /* 0x001fe4000f8e00ff */
[----:B------:R-:W-:Y:S01]  /*a1c0*/  IMAD.U32 R6, RZ, RZ, UR42 ;  /* 0x0000002aff067e24 */ /* 0x000fe2000f8e00ff */
[----:B------:R0:W5:Y:S01]  /*a1d0*/  LD.E.128 R72, desc[UR48][R12.64] ;  /* 0x000000300c487980 */ /* 0x000162000c101d00 */
[----:B------:R-:W-:-:S02]  /*a1e0*/  IMAD.U32 R7, RZ, RZ, UR4 ;  /* 0x00000004ff077e24 */ /* 0x000fc4000f8e00ff */
[C---:B-1----:R-:W-:Y:S01]  /*a1f0*/  IMAD R11, R3.reuse, UR7, R4 ;  /* 0x00000007030b7c24 */ /* 0x042fe2000f8e0204 */
[----:B------:R-:W-:Y:S01]  /*a200*/  @!PT LDS RZ, [RZ] ;  /* 0x00000000fffff984 */ /* 0x000fe20000000800 */
[----:B------:R-:W-:Y:S01]  /*a210*/  @!PT LDS RZ, [RZ] ;  /* 0x00000000fffff984 */ /* 0x000fe20000000800 */
[----:B------:R-:W-:Y:S01]  /*a220*/  @!PT LDS RZ, [RZ] ;  /* 0x00000000fffff984 */ /* 0x000fe20000000800 */
[----:B------:R-:W-:Y:S01]  /*a230*/  @!PT LDS RZ, [RZ] ;  /* 0x00000000fffff984 */ /* 0x000fe20000000800 */
[----:B------:R1:W-:Y:S06]  /*a240*/  MEMBAR.ALL.CTA ;  /* 0x0000000000007992 */ /* 0x0003ec0000008000 */
[----:B-1----:R-:W1:Y:S01]  /*a250*/  FENCE.VIEW.ASYNC.S ;  /* 0x00000000000073c6 */ /* 0x002e620000000000 */
[----:B------:R-:W-:Y:S01]  /*a260*/  IMAD.WIDE.U32 R4, R3, UR6, R6 ;  /* 0x0000000603047c25 */ /* 0x000fe2000f8e0006 */
[----:B------:R-:W-:Y:S01]  /*a270*/  SHF.R.S32.HI R3, RZ, 0x1f, R9 ;  /* 0x0000001fff037819 */ /* 0x000fe20000011409 */
[----:B------:R-:W-:-:S02]  /*a280*/  ULDC.64 UR6, c[0x0][0xad8] ;  /* 0x0002b60000067ab9 */ /* 0x000fc40000000a00 */
[----:B------:R-:W-:Y:S02]  /*a290*/  IMAD.IADD R5, R5, 0x1, R11 ;  /* 0x0000000105057824 */ /* 0x000fe400078e020b */
[----:B------:R-:W-:Y:S02]  /*a2a0*/  IMAD R6, R3, UR6, RZ ;  /* 0x0000000603067c24 */ /* 0x000fe4000f8e02ff */
[----:B--2---:R-:W-:Y:S01]  /*a2b0*/  IMAD R15, R48, 0x80, R19 ;  /* 0x00000080300f7824 */ /* 0x004fe200078e0213 */
[----:B------:R-:W-:Y:S01]  /*a2c0*/  UIADD3 UR39, UR39, 0x33420, URZ ;  /* 0x0003342027277890 */ /* 0x000fe2000fffe03f */
[C---:B------:R-:W-:Y:S02]  /*a2d0*/  IMAD R7, R9.reuse, UR7, R6 ;  /* 0x0000000709077c24 */ /* 0x040fe4000f8e0206 */
[----:B------:R-:W-:Y:S01]  /*a2e0*/  IMAD.WIDE.U32 R4, R9, UR6, R4 ;  /* 0x0000000609047c25 */ /* 0x000fe2000f8e0004 */
[----:B------:R-:W-:Y:S01]  /*a2f0*/  UIADD3 UR52, UR52, 0x1, URZ ;  /* 0x0000000134347890 */ /* 0x000fe2000fffe03f */
[----:B------:R-:W-:Y:S01]  /*a300*/  ISETP.GE.AND P2, PT, R15, R0, PT ;  /* 0x000000000f00720c */ /* 0x000fe20003f46270 */
[----:B------:R-:W-:Y:S01]  /*a310*/  ULDC.64 UR6, c[0x0][0xa80] ;  /* 0x0002a00000067ab9 */ /* 0x000fe20000000a00 */
[----:B------:R-:W-:Y:S01]  /*a320*/  IMAD.IADD R5, R5, 0x1, R7 ;  /* 0x0000000105057824 */ /* 0x000fe200078e0207 */
[----:B------:R-:W-:Y:S01]  /*a330*/  UPRMT UR39, URZ, 0x654, UR39 ;  /* 0x000006543f277896 */ /* 0x000fe20008000027 */
[----:B0-----:R-:W-:Y:S01]  /*a340*/  LEA R12, P3, R4, UR6, 0x1 ;  /* 0x00000006040c7c11 */ /* 0x001fe2000f8608ff */
        /* <DEDUP_REMOVED lines=8> */
[----:B-1----:R0:W1:Y:S01]  /*a3d0*/  SHFL.IDX PT, R6, R12, RZ, 0x181f ;  /* 0x00181fff0c067589 */ /* 0x00206200000e0000 */
[----:B------:R-:W-:Y:S01]  /*a3e0*/  USEL UR52, UR52, URZ, UP0 ;  /* 0x0000003f34347287 */ /* 0x000fe20008000000 */
[----:B------:R-:W-:Y:S01]  /*a3f0*/  SYNCS.ARRIVE.TRANS64.RED.A1T0 RZ, [UR39], RZ ;  /* 0x000000ffffff79a7 */ /* 0x000fe20008100427 */
[----:B------:R-:W-:Y:S01]  /*a400*/  ULOP3.LUT UR44, UR44, UR5, URZ, 0x3c, !UPT ;  /* 0x000000052c2c7292 */ /* 0x000fe2000f8e3c3f */
[----:B------:R0:W2:Y:S01]  /*a410*/  SHFL.IDX PT, R7, R13, RZ, 0x181f ;  /* 0x00181fff0d077589 */ /* 0x0000a200000e0000 */
[----:B------:R-:W-:Y:S01]  /*a420*/  BSSY B0, `(.L_x_2927) ;  /* 0x000000f000007945 */ /* 0x000fe20003800000 */
[----:B------:R-:W-:-:S03]  /*a430*/  ISETP.GE.AND P1, PT, R3, R0, PT ;  /* 0x000000000300720c */ /* 0x000fc60003f26270 */
[----:B------:R-:W-:Y:S10]  /*a440*/  @P2 BRA `(.L_x_2928) ;  /* 0x0000000000302947 */ /* 0x000ff40003800000 */
[----:B------:R-:W-:Y:S02]  /*a450*/  ULDC UR4, c[0x0][0xac8] ;  /* 0x0002b20000047ab9 */ /* 0x000fe40000000800 */
[----:B------:R-:W-:Y:S02]  /*a460*/  ISETP.GE.AND P3, PT, R17, UR4, PT ;  /* 0x0000000411007c0c */ /* 0x000fe4000bf66270 */
[----:B------:R-:W-:Y:S02]  /*a470*/  ISETP.GE.AND P4, PT, R16, UR4, PT ;  /* 0x0000000410007c0c */ /* 0x000fe4000bf86270 */
[----:B------:R-:W-:-:S09]  /*a480*/  ISETP.GE.AND P2, PT, R2, UR4, PT ;  /* 0x0000000402007c0c */ /* 0x000fd2000bf46270 */
[CC--:B-1----:R-:W-:Y:S02]  /*a490*/  @!P3 LEA R8, P5, R17.reuse, R6.reuse, 0x1 ;  /* 0x000000061108b211 */ /* 0x0c2fe400078a08ff */
[----:B------:R-:W-:Y:S02]  /*a4a0*/  @!P4 LEA R10, P6, R16, R6, 0x1 ;  /* 0x00000006100ac211 */ /* 0x000fe400078c08ff */
[----:B--2---:R-:W-:Y:S01]  /*a4b0*/  @!P2 IMAD.WIDE R4, R2, 0x2, R6 ;  /* 0x000000020204a825 */ /* 0x004fe200078e0206 */
[-C--:B------:R-:W-:Y:S02]  /*a4c0*/  @!P3 LEA.HI.X R9, R17, R7.reuse, R226, 0x1, P5 ;  /* 0x000000071109b211 */ /* 0x080fe400028f0ce2 */
[----:B------:R-:W-:Y:S02]  /*a4d0*/  @!P4 LEA.HI.X R11, R16, R7, R225, 0x1, P6 ;  /* 0x00000007100bc211 */ /* 0x000fe400030f0ce1 */
[----:B-----5:R3:W-:Y:S04]  /*a4e0*/  @!P2 ST.E.128 desc[UR48][R4.64], R64 ;  /* 0x000000400400a985 */ /* 0x0207e8000c101d30 */
[----:B------:R3:W-:Y:S04]  /*a4f0*/  @!P3 ST.E.128 desc[UR48][R8.64], R76 ;  /* 0x0000004c0800b985 */ /* 0x0007e8000c101d30 */
[----:B------:R3:W-:Y:S02]  /*a500*/  @!P4 ST.E.128 desc[UR48][R10.64], R84 ;  /* 0x000000540a00c985 */ /* 0x0007e4000c101d30 */
.L_x_2928:
[----:B------:R-:W-:Y:S05]  /*a510*/  BSYNC B0 ;  /* 0x0000000000007941 */ /* 0x000fea0003800000 */
.L_x_2927:
[----:B--2---:R2:W4:Y:S01]  /*a520*/  SHFL.IDX PT, R7, R13, 0x1, 0x181f ;  /* 0x00381f000d077f89 */ /* 0x00452200000e0000 */
[----:B------:R-:W-:Y:S03]  /*a530*/  BSSY B0, `(.L_x_2929) ;  /* 0x000000f000007945 */ /* 0x000fe60003800000 */
[----:B-1----:R2:W1:Y:S01]  /*a540*/  SHFL.IDX PT, R6, R12, 0x1, 0x181f ;  /* 0x00381f000c067f89 */ /* 0x00246200000e0000 */
[----:B------:R-:W-:Y:S05]  /*a550*/  @P0 BRA `(.L_x_2930) ;  /* 0x0000000000300947 */ /* 0x000fea0003800000 */
[----:B------:R-:W-:Y:S02]  /*a560*/  ULDC UR4, c[0x0][0xac8] ;  /* 0x0002b20000047ab9 */ /* 0x000fe40000000800 */
[----:B------:R-:W-:Y:S02]  /*a570*/  ISETP.GE.AND P4, PT, R17, UR4, PT ;  /* 0x0000000411007c0c */ /* 0x000fe4000bf86270 */
[----:B------:R-:W-:Y:S02]  /*a580*/  ISETP.GE.AND P5, PT, R16, UR4, PT ;  /* 0x0000000410007c0c */ /* 0x000fe4000bfa6270 */
[----:B------:R-:W-:-:S09]  /*a590*/  ISETP.GE.AND P3, PT, R2, UR4, PT ;  /* 0x0000000402007c0c */ /* 0x000fd2000bf66270 */
[CC--:B-1-3--:R-:W-:Y:S02]  /*a5a0*/  @!P4 LEA R8, P0, R17.reuse, R6.reuse, 0x1 ;  /* 0x000000061108c211 */ /* 0x0cafe400078008ff */
[----:B------:R-:W-:Y:S02]  /*a5b0*/  @!P5 LEA R10, P2, R16, R6, 0x1 ;  /* 0x00000006100ad211 */ /* 0x000fe400078408ff */
[----:B----4-:R-:W-:Y:S01]  /*a5c0*/  @!P3 IMAD.WIDE R4, R2, 0x2, R6 ;  /* 0x000000020204b825 */ /* 0x010fe200078e0206 */
[-C--:B------:R-:W-:Y:S02]  /*a5d0*/  @!P4 LEA.HI.X R9, R17, R7.reuse, R226, 0x1, P0 ;  /* 0x000000071109c211 */ /* 0x080fe400000f0ce2 */
[----:B------:R-:W-:Y:S02]  /*a5e0*/  @!P5 LEA.HI.X R11, R16, R7, R225, 0x1, P2 ;  /* 0x00000007100bd211 */ /* 0x000fe400010f0ce1 */
[----:B-----5:R1:W-:Y:S04]  /*a5f0*/  @!P3 ST.E.128 desc[UR48][R4.64], R52 ;  /* 0x000000340400b985 */ /* 0x0203e8000c101d30 */
[----:B------:R1:W-:Y:S04]  /*a600*/  @!P4 ST.E.128 desc[UR48][R8.64], R68 ;  /* 0x000000440800c985 */ /* 0x0003e8000c101d30 */
[----:B------:R1:W-:Y:S02]  /*a610*/  @!P5 ST.E.128 desc[UR48][R10.64], R80 ;  /* 0x000000500a00d985 */ /* 0x0003e4000c101d30 */
.L_x_2930:
[----:B------:R-:W-:Y:S05]  /*a620*/  BSYNC B0 ;  /* 0x0000000000007941 */ /* 0x000fea0003800000 */
.L_x_2929:
[----:B----4-:R4:W0:Y:S01]  /*a630*/  SHFL.IDX PT, R7, R13, 0x2, 0x181f ;  /* 0x00581f000d077f89 */ /* 0x01082200000e0000 */
        /* <DEDUP_REMOVED lines=9> */
[----:B0-----:R-:W-:Y:S01]  /*a6d0*/  @!P2 IMAD.WIDE R4, R2, 0x2, R6 ;  /* 0x000000020204a825 */ /* 0x001fe200078e0206 */
[-C--:B------:R-:W-:Y:S02]  /*a6e0*/  @!P3 LEA.HI.X R9, R17, R7.reuse, R226, 0x1, P0 ;  /* 0x000000071109b211 */ /* 0x080fe400000f0ce2 */
[----:B------:R-:W-:Y:S02]  /*a6f0*/  @!P4 LEA.HI.X R11, R16, R7, R225, 0x1, P1 ;  /* 0x00000007100bc211 */ /* 0x000fe400008f0ce1 */
[----:B-----5:R0:W-:Y:S04]  /*a700*/  @!P2 ST.E.128 desc[UR48][R4.64], R44 ;  /* 0x0000002c0400a985 */ /* 0x0201e8000c101d30 */
[----:B------:R0:W-:Y:S04]  /*a710*/  @!P3 ST.E.128 desc[UR48][R8.64], R56 ;  /* 0x000000380800b985 */ /* 0x0001e8000c101d30 */
[----:B------:R0:W-:Y:S02]  /*a720*/  @!P4 ST.E.128 desc[UR48][R10.64], R72 ;  /* 0x000000480a00c985 */ /* 0x0001e4000c101d30 */
.L_x_2932:
[----:B------:R-:W-:Y:S05]  /*a730*/  BSYNC B0 ;  /* 0x0000000000007941 */ /* 0x000fea0003800000 */
.L_x_2931:
[----:B------:R-:W-:Y:S01]  /*a740*/  VIADD R3, R15, 0x60 ;  /* 0x000000600f037836 */ /* 0x000fe20000000000 */
[----:B0-----:R0:W0:Y:S01]  /*a750*/  SHFL.IDX PT, R7, R13, 0x3, 0x181f ;  /* 0x00781f000d077f89 */ /* 0x00102200000e0000 */
[----:B------:R-:W-:Y:S01]  /*a760*/  UIADD3 UR45, UR45, 0x1, URZ ;  /* 0x000000012d2d7890 */ /* 0x000fe2000fffe03f */
[----:B------:R-:W-:Y:S02]  /*a770*/  BSSY B0, `(.L_x_2933) ;  /* 0x0000010000007945 */ /* 0x000fe40003800000 */
[----:B------:R-:W-:Y:S01]  /*a780*/  ISETP.GE.AND P0, PT, R3, R0, PT ;  /* 0x000000000300720c */ /* 0x000fe20003f06270 */
[----:B-1----:R1:W0:-:S12]  /*a790*/  SHFL.IDX PT, R6, R12, 0x3, 0x181f ;  /* 0x00781f000c067f89 */ /* 0x00221800000e0000 */
[----:B-1----:R-:W-:Y:S05]  /*a7a0*/  @P0 BRA `(.L_x_2934) ;  /* 0x0000000000300947 */ /* 0x002fea0003800000 */
[----:B------:R-:W-:Y:S02]  /*a7b0*/  ULDC UR4, c[0x0][0xac8] ;  /* 0x0002b20000047ab9 */ /* 0x000fe40000000800 */
[----:B------:R-:W-:Y:S02]  /*a7c0*/  ISETP.GE.AND P3, PT, R17, UR4, PT ;  /* 0x0000000411007c0c */ /* 0x000fe4000bf66270 */
[----:B------:R-:W-:Y:S02]  /*a7d0*/  ISETP.GE.AND P4, PT, R16, UR4, PT ;  /* 0x0000000410007c0c */ /* 0x000fe4000bf86270 */
[----:B------:R-:W-:-:S09]  /*a7e0*/  ISETP.GE.AND P2, PT, R2, UR4, PT ;  /* 0x0000000402007c0c */ /* 0x000fd2000bf46270 */
[CC--:B0--3--:R-:W-:Y:S02]  /*a7f0*/  @!P3 LEA R8, P0, R17.reuse, R6.reuse, 0x1 ;  /* 0x000000061108b211 */ /* 0x0c9fe400078008ff */
[----:B------:R-:W-:Y:S02]  /*a800*/  @!P4 LEA R10, P1, R16, R6, 0x1 ;  /* 0x00000006100ac211 */ /* 0x000fe400078208ff */
[----:B------:R-:W-:Y:S01]  /*a810*/  @!P2 IMAD.WIDE R4, R2, 0x2, R6 ;  /* 0x000000020204a825 */ /* 0x000fe200078e0206 */
[-C--:B------:R-:W-:Y:S02]  /*a820*/  @!P3 LEA.HI.X R9, R17, R7.reuse, R226, 0x1, P0 ;  /* 0x000000071109b211 */ /* 0x080fe400000f0ce2 */
[----:B------:R-:W-:Y:S02]  /*a830*/  @!P4 LEA.HI.X R11, R16, R7, R225, 0x1, P1 ;  /* 0x00000007100bc211 */ /* 0x000fe400008f0ce1 */
[----:B-----5:R1:W-:Y:S04]  /*a840*/  @!P2 ST.E.128 desc[UR48][R4.64], R40 ;  /* 0x000000280400a985 */ /* 0x0203e8000c101d30 */
[----:B------:R1:W-:Y:S04]  /*a850*/  @!P3 ST.E.128 desc[UR48][R8.64], R36 ;  /* 0x000000240800b985 */ /* 0x0003e8000c101d30 */
[----:B------:R1:W-:Y:S02]  /*a860*/  @!P4 ST.E.128 desc[UR48][R10.64], R60 ;  /* 0x0000003c0a00c985 */ /* 0x0003e4000c101d30 */
.L_x_2934:
[----:B------:R-:W-:Y:S05]  /*a870*/  BSYNC B0 ;  /* 0x0000000000007941 */ /* 0x000fea0003800000 */
.L_x_2933:
[----:B------:R-:W2:Y:S02]  /*a880*/  LDC R0, c[0x0][0xc34] ;  /* 0x00030d00ff007b82 */ /* 0x000ea40000000800 */
[----:B--2---:R-:W-:-:S13]  /*a890*/  ISETP.LE.AND P0, PT, R0, UR41, PT ;  /* 0x0000002900007c0c */ /* 0x004fda000bf03270 */
[----:B------:R-:W-:Y:S05]  /*a8a0*/  @!P0 BRA `(.L_x_2935) ;  /* 0xffffff6400448947 */ /* 0x000fea000383ffff */
[----:B------:R-:W-:Y:S05]  /*a8b0*/  EXIT ;  /* 0x000000000000794d */ /* 0x000fea0003800000 */
.L_x_2903:
[----:B------:R-:W-:-:S08]  /*a8c0*/  NOP ;  /* 0x0000000000007918 */ /* 0x000fd00000000000 */
[----:B------:R-:W0:-:S00]  /*a8d0*/  USETMAXREG.DEALLOC.CTAPOOL 0x18 ;  /* 0x00000018000079c8 */ /* 0x000e0000080e0500 */
[----:B------:R-:W1:Y:S01]  /*a8e0*/  S2UR UR50, SR_CTAID.X ;  /* 0x00000000003279c3 */ /* 0x000e620000002500 */
[----:B0-----:R-:W-:Y:S01]  /*a8f0*/  IMAD.MOV.U32 R0, RZ, RZ, 0x1 ;  /* 0x00000001ff007424 */ /* 0x001fe200078e00ff */
[----:B------:R-:W-:Y:S01]  /*a900*/  UMOV UR46, 0x1 ;  /* 0x00000001002e7882 */ /* 0x000fe20000000000 */
[----:B------:R-:W-:-:S03]  /*a910*/  IMAD.MOV.U32 R19, RZ, RZ, RZ ;  /* 0x000000ffff137224 */ /* 0x000fc600078e00ff */
[----:B------:R0:W-:Y:S02]  /*a920*/  STL [R1], R0 ;  /* 0x0000000001007387 */ /* 0x0001e40000100800 */
[----:B------:R-:W1:Y:S02]  /*a930*/  LDC R2, c[0x0][0xc34] ;  /* 0x00030d00ff027b82 */ /* 0x000e640000000800 */
[----:B-1----:R-:W-:-:S13]  /*a940*/  ISETP.LE.AND P0, PT, R2, UR50, PT ;  /* 0x0000003202007c0c */ /* 0x002fda000bf03270 */
[----:B0-----:R-:W-:Y:S05]  /*a950*/  @P0 BRA `(.L_x_2936) ;  /* 0x0000004000040947 */ /* 0x001fea0003800000 */
[----:B------:R-:W0:Y:S01]  /*a960*/  S2R R7, SR_TID.X ;  /* 0x0000000000077919 */ /* 0x000e220000002100 */
[----:B------:R-:W1:Y:S01]  /*a970*/  S2UR UR4, SR_CgaCtaId ;  /* 0x00000000000479c3 */ /* 0x000e620000008800 */
[----:B------:R-:W-:Y:S01]  /*a980*/  UMOV UR41, 0x400 ;  /* 0x0000040000297882 */ /* 0x000fe20000000000 */
[----:B------:R-:W-:Y:S01]  /*a990*/  IMAD.MOV.U32 R19, RZ, RZ, RZ ;  /* 0x000000ffff137224 */ /* 0x000fe200078e00ff */
[----:B------:R-:W-:Y:S01]  /*a9a0*/  ULDC.64 UR52, c[0x0][0x198] ;  /* 0x0000660000347ab9 */ /* 0x000fe20000000a00 */
[----:B------:R-:W-:Y:S02]  /*a9b0*/  ULOP3.LUT UR42, UR38, 0x1, URZ, 0xfc, !UPT ;  /* 0x00000001262a7892 */ /* 0x000fe4000f8efc3f */
[----:B------:R-:W-:Y:S01]  /*a9c0*/  ULOP3.LUT UR47, UR38, 0x2, URZ, 0xfc, !UPT ;  /* 0x00000002262f7892 */ /* 0x000fe2000f8efc3f */
[----:B------:R-:W-:Y:S01]  /*a9d0*/  ULDC UR43, c[0x0][0xc] ;  /* 0x00000300002b7ab9 */ /* 0x000fe20000000800 */
[----:B------:R-:W-:Y:S01]  /*a9e0*/  UMOV UR46, URZ ;  /* 0x0000003f002e7c82 */ /* 0x000fe20008000000 */
[----:B-1----:R-:W-:Y:S01]  /*a9f0*/  ULEA UR41, UR4, UR41, 0x18 ;  /* 0x0000002904297291 */ /* 0x002fe2000f8ec03f */
[C---:B0-----:R-:W-:Y:S01]  /*aa00*/  IMAD.SHL.U32 R0, R7.reuse, 0x10, RZ ;  /* 0x0000001007007824 */ /* 0x041fe200078e00ff */
[C---:B------:R-:W-:Y:S01]  /*aa10*/  LOP3.LUT R8, R7.reuse, 0x7f, RZ, 0xc0, !PT ;  /* 0x0000007f07087812 */ /* 0x040fe200078ec0ff */
[----:B------:R-:W-:-:S02]  /*aa20*/  IMAD.SHL.U32 R3, R7, 0x2, RZ ;  /* 0x0000000207037824 */ /* 0x000fc400078e00ff */
[C---:B------:R-:W-:Y:S01]  /*aa30*/  IMAD.SHL.U32 R18, R7.reuse, 0x40, RZ ;  /* 0x0000004007127824 */ /* 0x040fe200078e00ff */
[----:B------:R-:W-:Y:S01]  /*aa40*/  LOP3.LUT R2, R0, 0x1b0, RZ, 0xc0, !PT ;  /* 0x000001b000027812 */ /* 0x000fe200078ec0ff */
[----:B------:R-:W-:-:S03]  /*aa50*/  IMAD.SHL.U32 R17, R7, 0x4, RZ ;  /* 0x0000000407117824 */ /* 0x000fc600078e00ff */
[----:B------:R-:W-:Y:S02]  /*aa60*/  LOP3.LUT R6, R2, 0x30, R3, 0x78, !PT ;  /* 0x0000003002067812 */ /* 0x000fe400078e7803 */
[----:B------:R-:W-:Y:S02]  /*aa70*/  SHF.R.U32.HI R2, RZ, 0x1, R7 ;  /* 0x00000001ff027819 */ /* 0x000fe40000011607 */
[----:B------:R-:W-:-:S04]  /*aa80*/  LOP3.LUT R3, R18, 0x180, RZ, 0xc0, !PT ;  /* 0x0000018012037812 */ /* 0x000fc800078ec0ff */
[----:B------:R-:W-:Y:S01]  /*aa90*/  LOP3.LUT R3, R3, 0x30, R2, 0xf8, !PT ;  /* 0x0000003003037812 */ /* 0x000fe200078ef802 */
[----:B------:R-:W-:-:S05]  /*aaa0*/  IMAD.SHL.U32 R2, R7, 0x20, RZ ;  /* 0x0000002007027824 */ /* 0x000fca00078e00ff */
[----:B------:R-:W-:-:S04]  /*aab0*/  LOP3.LUT R4, R2, 0x80, RZ, 0xc0, !PT ;  /* 0x0000008002047812 */ /* 0x000fc800078ec0ff */
[----:B------:R-:W-:-:S04]  /*aac0*/  LOP3.LUT R4, R4, 0x10, R7, 0xf8, !PT ;  /* 0x0000001004047812 */ /* 0x000fc800078ef807 */
[----:B------:R-:W-:Y:S01]  /*aad0*/  LOP3.LUT R17, R4, 0x10, R17, 0x78, !PT ;  /* 0x0000001004117812 */ /* 0x000fe200078e7811 */
[----:B------:R-:W-:Y:S01]  /*aae0*/  IMAD.SHL.U32 R4, R8, 0x10, RZ ;  /* 0x0000001008047824 */ /* 0x000fe200078e00ff */
[----:B------:R-:W-:-:S04]  /*aaf0*/  SHF.R.U32.HI R8, RZ, 0x2, R8 ;  /* 0x00000002ff087819 */ /* 0x000fc80000011608 */
[----:B------:R-:W-:Y:S01]  /*ab00*/  LOP3.LUT R5, R4, 0x600, RZ, 0xc0, !PT ;  /* 0x0000060004057812 */ /* 0x000fe200078ec0ff */
[----:B------:R-:W-:-:S03]  /*ab10*/  IMAD.SHL.U32 R4, R7, 0x8, RZ ;  /* 0x0000000807047824 */ /* 0x000fc600078e00ff */
[C---:B------:R-:W-:Y:S02]  /*ab20*/  LOP3.LUT R7, R5.reuse, 0x60, R2, 0xf8, !PT ;  /* 0x0000006005077812 */ /* 0x040fe400078ef802 */
[----:B------:R-:W-:Y:S02]  /*ab30*/  LOP3.LUT R5, R5, 0x40, R0, 0xf8, !PT ;  /* 0x0000004005057812 */ /* 0x000fe400078ef800 */
[----:B------:R-:W-:Y:S02]  /*ab40*/  LOP3.LUT R3, R3, 0x30, R4, 0x78, !PT ;  /* 0x0000003003037812 */ /* 0x000fe400078e7804 */
[----:B------:R-:W-:Y:S02]  /*ab50*/  LOP3.LUT R4, R7, 0x100, R2, 0xf8, !PT ;  /* 0x0000010007047812 */ /* 0x000fe400078ef802 */
[----:B------:R-:W-:Y:S02]  /*ab60*/  LOP3.LUT R5, R5, R6, RZ, 0xfc, !PT ;  /* 0x0000000605057212 */ /* 0x000fe400078efcff */
[----:B------:R-:W-:-:S02]  /*ab70*/  LOP3.LUT R17, R4, R17, RZ, 0xfc, !PT ;  /* 0x0000001104117212 */ /* 0x000fc400078efcff */
[----:B------:R-:W-:Y:S01]  /*ab80*/  LOP3.LUT R4, R8, 0x60, R2, 0xf8, !PT ;  /* 0x0000006008047812 */ /* 0x000fe200078ef802 */
[----:B------:R-:W-:Y:S01]  /*ab90*/  VIADD R2, R5, UR41 ;  /* 0x0000002905027c36 */ /* 0x000fe20008000000 */
[----:B------:R-:W-:Y:S01]  /*aba0*/  LOP3.LUT R18, R3, 0x640, R18, 0xf8, !PT ;  /* 0x0000064003127812 */ /* 0x000fe200078ef812 */
[----:B------:R-:W-:Y:S01]  /*abb0*/  IMAD.MOV.U32 R3, RZ, RZ, 0x1 ;  /* 0x00000001ff037424 */ /* 0x000fe200078e00ff */
[----:B------:R-:W-:Y:S02]  /*abc0*/  LOP3.LUT R0, R0, 0x30, RZ, 0xc0, !PT ;  /* 0x0000003000007812 */ /* 0x000fe400078ec0ff */
[----:B------:R0:W-:Y:S04]  /*abd0*/  STL [R1+0x10], R2 ;  /* 0x0000100201007387 */ /* 0x0001e80000100800 */
[----:B------:R1:W-:Y:S01]  /*abe0*/  STL [R1], R3 ;  /* 0x0000000301007387 */ /* 0x0003e20000100800 */
[----:B0-----:R-:W-:-:S02]  /*abf0*/  LOP3.LUT R2, R0, 0x40, RZ, 0xfc, !PT ;  /* 0x0000004000027812 */ /* 0x001fc400078efcff */
[----:B------:R-:W-:-:S07]  /*ac00*/  LOP3.LUT R0, R0, 0x80, RZ, 0xfc, !PT ;  /* 0x0000008000007812 */ /* 0x000fce00078efcff */
.L_x_2985:
[----:B------:R-:W-:Y:S01]  /*ac10*/  ULDC UR4, c[0x0][0xc38] ;  /* 0x00030e0000047ab9 */ /* 0x000fe20000000800 */
[----:B------:R-:W-:Y:S01]  /*ac20*/  ULDC UR8, c[0x0][0xc44] ;  /* 0x0003110000087ab9 */ /* 0x000fe20000000800 */
[----:B------:R-:W-:Y:S02]  /*ac30*/  UISETP.NE.AND UP2, UPT, UR4, 0x1, UPT ;  /* 0x000000010400788c */ /* 0x000fe4000bf45270 */
[----:B------:R-:W-:Y:S01]  /*ac40*/  UISETP.NE.AND UP1, UPT, UR8, 0x1, UPT ;  /* 0x000000010800788c */ /* 0x000fe2000bf25270 */
[----:B------:R-:W-:Y:S01]  /*ac50*/  ULDC.64 UR4, c[0x0][0x418] ;  /* 0x0001060000047ab9 */ /* 0x000fe20000000a00 */
[----:B------:R-:W-:Y:S01]  /*ac60*/  ULDC UR6, c[0x0][0x424] ;  /* 0x0001090000067ab9 */ /* 0x000fe20000000800 */
[----:B------:R-:W-:Y:S02]  /*ac70*/  UISETP.NE.U32.AND UP0, UPT, UR4, URZ, UPT ;  /* 0x0000003f0400728c */ /* 0x000fe4000bf05070 */
[----:B------:R-:W-:Y:S02]  /*ac80*/  UIADD3 UR9, UR41, 0x24200, URZ ;  /* 0x0002420029097890 */ /* 0x000fe4000fffe03f */
[----:B------:R-:W-:-:S02]  /*ac90*/  UISETP.NE.AND.EX UP0, UPT, UR5, URZ, UPT, UP0 ;  /* 0x0000003f0500728c */ /* 0x000fc4000bf05300 */
[----:B------:R-:W-:Y:S01]  /*aca0*/  @UP2 ULDC UR4, c[0x0][0xc3c] ;  /* 0x00030f0000042ab9 */ /* 0x000fe20000000800 */
[----:B------:R-:W-:Y:S01]  /*acb0*/  ULDC UR40, c[0x0][0x2f0] ;  /* 0x0000bc0000287ab9 */ /* 0x000fe20000000800 */
[----:B------:R-:W-:Y:S02]  /*acc0*/  UIMAD.WIDE.U32 UR4, UR50, UR4, URZ ;  /* 0x00000004320472a5 */ /* 0x000fe4000f8e003f */
[----:B------:R-:W-:Y:S01]  /*acd0*/  USEL UR6, UR6, 0x1, UP0 ;  /* 0x0000000106067887 */ /* 0x000fe20008000000 */
[----:B------:R-:W-:Y:S01]  /*ace0*/  @UP2 ULDC UR7, c[0x0][0xc40] ;  /* 0x0003100000072ab9 */ /* 0x000fe20000000800 */
[----:B------:R-:W-:Y:S01]  /*acf0*/  ULOP3.LUT UP0, URZ, UR9, 0x1bf, URZ, 0xc0, !UPT ;  /* 0x000001bf093f7892 */ /* 0x000fe2000f80c03f */
[----:B------:R-:W-:Y:S01]  /*ad00*/  UMOV UR45, UR50 ;  /* 0x00000032002d7c82 */ /* 0x000fe20008000000 */
[----:B------:R-:W-:Y:S02]  /*ad10*/  UIMAD UR40, UR6, UR40, URZ ;  /* 0x00000028062872a4 */ /* 0x000fe4000f8e023f */
[----:B------:R-:W-:-:S02]  /*ad20*/  @UP2 USHF.R.U32.HI UR45, URZ, UR7, UR5 ;  /* 0x000000073f2d2299 */ /* 0x000fc40008011605 */
[----:B------:R-:W-:Y:S01]  /*ad30*/  PLOP3.LUT P0, PT, PT, PT, UP0, 0x80, 0x0 ;  /* 0x000000000000781c */ /* 0x000fe20003f0f008 */
[----:B------:R-:W-:Y:S01]  /*ad40*/  @UP1 ULDC.64 UR10, c[0x0][0xc48] ;  /* 0x00031200000a1ab9 */ /* 0x000fe20000000a00 */
[----:B------:R-:W-:Y:S02]  /*ad50*/  UIADD3 UR6, UR40, 0x9f, URZ ;  /* 0x0000009f28067890 */ /* 0x000fe4000fffe03f */
[----:B------:R-:W-:Y:S02]  /*ad60*/  UIMAD.WIDE.U32 UR4, UR45, UR10, URZ ;  /* 0x0000000a2d0472a5 */ /* 0x000fe4000f8e003f */
[----:B------:R-:W-:Y:S01]  /*ad70*/  UMOV UR44, UR45 ;  /* 0x0000002d002c7c82 */ /* 0x000fe20008000000 */
[----:B------:R-:W-:Y:S02]  /*ad80*/  UIMAD.WIDE UR6, UR6, 0x66666667, URZ ;  /* 0x66666667060678a5 */ /* 0x000fe4000f8e023f */
[----:B------:R-:W-:Y:S02]  /*ad90*/  @UP1 USHF.R.U32.HI UR44, URZ, UR11, UR5 ;  /* 0x0000000b3f2c1299 */ /* 0x000fe40008011605 */
[----:B------:R-:W-:-:S02]  /*ada0*/  USHF.R.U32.HI UR39, URZ, 0x1f, UR7 ;  /* 0x0000001f3f277899 */ /* 0x000fc40008011607 */
[----:B------:R-:W-:Y:S02]  /*adb0*/  UIADD3 UR36, -UR44, URZ, URZ ;  /* 0x0000003f2c247290 */ /* 0x000fe4000fffe13f */
[----:B------:R-:W-:Y:S02]  /*adc0*/  ULEA.HI.SX32 UR39, UR7, UR39, 0x1a ;  /* 0x0000002707277291 */ /* 0x000fe4000f8fd23f */
        /* <DEDUP_REMOVED lines=18> */
.L_x_2937:
        /* <DEDUP_REMOVED lines=20> */
.L_x_2938:
[----:B------:R-:W-:-:S04]  /*b030*/  IMAD.U32 R0, RZ, RZ, UR41 ;  /* 0x00000029ff007e24 */ /* 0x000fc8000f8e00ff */
[----:B------:R-:W-:-:S05]  /*b040*/  VIADD R0, R0, 0x200 ;  /* 0x0000020000007836 */ /* 0x000fca0000000000 */
        /* <DEDUP_REMOVED lines=18> */
.L_x_2939:
        /* <DEDUP_REMOVED lines=18> */
.L_x_2940:
        /* <DEDUP_REMOVED lines=9> */
[----:B-1----:R-:W-:-:S05]  /*b320*/  IMAD.U32 R3, RZ, RZ, UR5 ;  /* 0x00000005ff037e24 */ /* 0x002fca000f8e00ff */
        /* <DEDUP_REMOVED lines=17> */
.L_x_3001:
[----:B------:R-:W-:Y:S02]  /*b440*/  PLOP3.LUT P2, PT, PT, PT, PT, 0x8, 0x0 ;  /* 0x000000000000781c */ /* 0x000fe40003f4e170 */
[----:B0-----:R-:W-:Y:S02]  /*b450*/  LOP3.LUT R0, R0, 0xfffffffd, RZ, 0xc0, !PT ;  /* 0xfffffffd00007812 */ /* 0x001fe400078ec0ff */
[----:B--2---:R-:W-:-:S09]  /*b460*/  ISETP.NE.AND P0, PT, R14, RZ, PT ;  /* 0x000000ff0e00720c */ /* 0x004fd20003f05270 */
        /* <DEDUP_REMOVED lines=8> */
.L_x_3004:
[----:B------:R-:W-:Y:S05]  /*b4f0*/  @!P6 BRA `(.L_x_2942) ;  /* 0x0000000400ace947 */ /* 0x000fea0003800000 */
[----:B------:R-:W-:Y:S01]  /*b500*/  IMAD.MOV.U32 R16, RZ, RZ, R8 ;  /* 0x000000ffff107224 */ /* 0x000fe200078e0008 */
[----:B------:R-:W-:Y:S06]  /*b510*/  @!P1 BRA `(.L_x_2944) ;  /* 0x0000000000449947 */ /* 0x000fec0003800000 */
[----:B------:R-:W0:Y:S01]  /*b520*/  LDC R7, c[0x0][0x43c] ;  /* 0x00010f00ff077b82 */ /* 0x000e220000000800 */
[----:B------:R-:W-:Y:S01]  /*b530*/  ULDC.64 UR4, c[0x0][0x428] ;  /* 0x00010a0000047ab9 */ /* 0x000fe20000000a00 */
[----:B0-----:R-:W-:-:S13]  /*b540*/  ISETP.NE.AND P0, PT, R7, 0x1, PT ;  /* 0x000000010700780c */ /* 0x001fda0003f05270 */
[----:B-1----:R-:W0:Y:S02]  /*b550*/  @P0 LDC.64 R4, c[0x0][0x440] ;  /* 0x00011000ff040b82 */ /* 0x002e240000000a00 */
        /* <DEDUP_REMOVED lines=13> */
.L_x_2944:
[----:B0-----:R-:W2:Y:S01]  /*b630*/  LDL R3, [R1] ;  /* 0x0000000001037983 */ /* 0x001ea20000100800 */
[----:B-1----:R-:W-:Y:S01]  /*b640*/  LEA R4, R19, UR41, 0x3 ;  /* 0x0000002913047c11 */ /* 0x002fe2000f8e18ff */
[----:B------:R-:W0:Y:S02]  /*b650*/  S2R R8, SR_TID.X ;  /* 0x0000000000087919 */ /* 0x000e240000002100 */
[----:B0-----:R-:W-:-:S04]  /*b660*/  LOP3.LUT R2, R8, 0x7f, RZ, 0xc0, !PT ;  /* 0x0000007f08027812 */ /* 0x001fc800078ec0ff */
[----:B------:R-:W-:Y:S02]  /*b670*/  ISETP.NE.AND P1, PT, R2, RZ, PT ;  /* 0x000000ff0200720c */ /* 0x000fe40003f25270 */
[----:B--2---:R-:W-:-:S04]  /*b680*/  SHF.L.U32 R3, R3, 0x1f, RZ ;  /* 0x0000001f03037819 */ /* 0x004fc800000006ff */
[----:B------:R-:W0:Y:S02]  /*b690*/  SYNCS.PHASECHK.TRANS64.TRYWAIT P0, [R4+URZ+0x33480], R3 ;  /* 0x03348003040075a7 */ /* 0x000e24000800017f */
[----:B0-----:R-:W-:Y:S05]  /*b6a0*/  @!P0 BRA `(.L_x_2945) ;  /* 0x0000003800448947 */ /* 0x001fea0003800000 */
.L_x_3005:
        /* <DEDUP_REMOVED lines=8> */
.L_x_2946:
[----:B------:R-:W-:Y:S01]  /*b730*/  IMAD.U32 R2, RZ, RZ, UR41 ;  /* 0x00000029ff027e24 */ /* 0x000fe2000f8e00ff */
[----:B------:R-:W-:Y:S01]  /*b740*/  R2UR UR33, R4 ;  /* 0x00000000042172ca */ /* 0x000fe200000e0000 */
[----:B------:R-:W-:Y:S01]  /*b750*/  IMAD R0, R0, 0xa0, RZ ;  /* 0x000000a000007824 */ /* 0x000fe200078e02ff */
[----:B-----5:R-:W-:Y:S01]  /*b760*/  R2UR UR37, R16 ;  /* 0x00000000102572ca */ /* 0x020fe200000e0000 */
[----:B------:R-:W-:Y:S01]  /*b770*/  IMAD R2, R19, 0x7800, R2 ;  /* 0x0000780013027824 */ /* 0x000fe200078e0202 */
[----:B------:R-:W-:Y:S02]  /*b780*/  UIADD3 UR4, UP0, UR52, 0x470, URZ ;  /* 0x0000047034047890 */ /* 0x000fe4000ff1e03f */
[----:B------:R-:W-:Y:S01]  /*b790*/  R2UR UR35, R0 ;  /* 0x00000000002372ca */ /* 0x000fe200000e0000 */
[----:B------:R-:W-:Y:S01]  /*b7a0*/  UMOV UR6, 0x0 ;  /* 0x0000000000067882 */ /* 0x000fe20000000000 */
[----:B------:R-:W-:Y:S01]  /*b7b0*/  R2UR UR8, R2 ;  /* 0x00000000020872ca */ /* 0x000fe200000e0000 */
[----:B------:R-:W-:Y:S01]  /*b7c0*/  UIADD3.X UR5, URZ, UR53, URZ, UP0, !UPT ;  /* 0x000000353f057290 */ /* 0x000fe200087fe43f */
[----:B------:R-:W-:Y:S01]  /*b7d0*/  UMOV UR7, 0x14f00000 ;  /* 0x14f0000000077882 */ /* 0x000fe20000000000 */
[----:B------:R-:W-:-:S02]  /*b7e0*/  UMOV UR34, URZ ;  /* 0x0000003f00227c82 */ /* 0x000fc40008000000 */
[----:B------:R-:W-:Y:S01]  /*b7f0*/  UIADD3 UR33, UR33, 0x33470, URZ ;  /* 0x0003347021217890 */ /* 0x000fe2000fffe03f */
[----:B------:R-:W-:Y:S01]  /*b800*/  UMOV UR18, 0x40 ;  /* 0x0000004000127882 */ /* 0x000fe20000000000 */
[----:B------:R-:W-:Y:S01]  /*b810*/  UMOV UR20, UR36 ;  /* 0x0000002400147c82 */ /* 0x000fe20008000000 */
[----:B------:R-:W-:Y:S01]  /*b820*/  UMOV UR21, UR37 ;  /* 0x0000002500157c82 */ /* 0x000fe20008000000 */
[----:B------:R-:W-:Y:S02]  /*b830*/  UMOV UR10, 0x80 ;  /* 0x00000080000a7882 */ /* 0x000fe40000000000 */
[----:B------:R-:W-:Y:S01]  /*b840*/  UMOV UR19, UR35 ;  /* 0x0000002300137c82 */ /* 0x000fe20008000000 */
[----:B------:R-:W-:Y:S01]  /*b850*/  UMOV UR17, UR33 ;  /* 0x0000002100117c82 */ /* 0x000fe20008000000 */
[----:B------:R-:W-:Y:S02]  /*b860*/  UIADD3 UR32, UR8, 0xf200, URZ ;  /* 0x0000f20008207890 */ /* 0x000fe4000fffe03f */
[----:B------:R-:W-:-:S02]  /*b870*/  UIADD3 UR16, UR8, 0x11a00, URZ ;  /* 0x00011a0008107890 */ /* 0x000fc4000fffe03f */
[----:B------:R-:W-:Y:S01]  /*b880*/  UIADD3 UR8, UR8, 0x14200, URZ ;  /* 0x0001420008087890 */ /* 0x000fe2000fffe03f */
[----:B------:R-:W-:Y:S01]  /*b890*/  UMOV UR12, UR36 ;  /* 0x00000024000c7c82 */ /* 0x000fe20008000000 */
[----:B------:R-:W-:Y:S01]  /*b8a0*/  UMOV UR13, UR37 ;  /* 0x00000025000d7c82 */ /* 0x000fe20008000000 */
[----:B------:R-:W-:Y:S01]  /*b8b0*/  UMOV UR9, UR33 ;  /* 0x0000002100097c82 */ /* 0x000fe20008000000 */
[----:B------:R-:W-:Y:S01]  /*b8c0*/  UMOV UR11, UR35 ;  /* 0x00000023000b7c82 */ /* 0x000fe20008000000 */
[----:B------:R1:W-:Y:S02]  /*b8d0*/  UTMALDG.4D [UR32], [UR4], desc[UR6] ;  /* 0x00000620040075b4 */ /* 0x0003e40008019000 */
[----:B------:R1:W-:Y:S02]  /*b8e0*/  UTMALDG.4D [UR16], [UR4], desc[UR6] ;  /* 0x00000610040075b4 */ /* 0x0003e40008019000 */
[----:B------:R1:W-:Y:S01]  /*b8f0*/  UTMALDG.4D [UR8], [UR4], desc[UR6] ;  /* 0x00000608040075b4 */ /* 0x0003e20008019000 */
[----:B------:R-:W2:Y:S02]  /*b900*/  SYNCS.PHASECHK.TRANS64.TRYWAIT P0, [R4+URZ+0x33440], R3 ;  /* 0x03344003040075a7 */ /* 0x000ea4000800017f */
[----:B-12---:R-:W-:Y:S05]  /*b910*/  @!P0 BRA `(.L_x_2947) ;  /* 0x0000003400bc8947 */ /* 0x006fea0003800000 */
.L_x_3006:
        /* <DEDUP_REMOVED lines=8> */
.L_x_2948:
        /* <DEDUP_REMOVED lines=17> */
[----:B------:R-:W-:Y:S01]  /*bab0*/  UIADD3 UR8, UR8, 0x29200, URZ ;  /* 0x0002920008087890 */ /* 0x000fe2000fffe03f */
[----:B------:R-:W-:Y:S01]  /*bac0*/  UMOV UR19, UR27 ;  /* 0x0000001b00137c82 */ /* 0x000fe20008000000 */
[----:B------:R-:W-:Y:S01]  /*bad0*/  UMOV UR21, UR29 ;  /* 0x0000001d00157c82 */ /* 0x000fe20008000000 */
[----:B------:R-:W-:Y:S01]  /*bae0*/  UMOV UR17, UR25 ;  /* 0x0000001900117c82 */ /* 0x000fe20008000000 */
[----:B------:R-:W-:Y:S01]  /*baf0*/  UMOV UR10, 0x80 ;  /* 0x00000080000a7882 */ /* 0x000fe20000000000 */
[----:B------:R-:W-:Y:S01]  /*bb00*/  UMOV UR12, UR36 ;  /* 0x00000024000c7c82 */ /* 0x000fe20008000000 */
[----:B------:R-:W-:Y:S01]  /*bb10*/  UMOV UR11, UR27 ;  /* 0x0000001b000b7c82 */ /* 0x000fe20008000000 */
[----:B------:R-:W-:Y:S01]  /*bb20*/  UMOV UR13, UR29 ;  /* 0x0000001d000d7c82 */ /* 0x000fe20008000000 */
[----:B------:R3:W-:Y:S01]  /*bb30*/  UTMALDG.4D [UR24], [UR4], desc[UR6] ;  /* 0x00000618040075b4 */ /* 0x0007e20008019000 */
[----:B------:R-:W-:Y:S01]  /*bb40*/  UMOV UR9, UR25 ;  /* 0x0000001900097c82 */ /* 0x000fe20008000000 */
[----:B------:R3:W-:Y:S01]  /*bb50*/  UTMALDG.4D [UR16], [UR4], desc[UR6] ;  /* 0x00000610040075b4 */ /* 0x0007e20008019000 */
[----:B------:R3:W-:Y:S01]  /*bb60*/  UTMALDG.4D [UR8], [UR4], desc[UR6] ;  /* 0x00000608040075b4 */ /* 0x0007e20008019000 */
[----:B--2---:R-:W-:-:S04]  /*bb70*/  LOP3.LUT R3, R3, 0xfffffffd, RZ, 0xc0, !PT ;  /* 0xfffffffd03037812 */ /* 0x004fc800078ec0ff */
[----:B------:R-:W-:-:S05]  /*bb80*/  @P0 LOP3.LUT R3, R3, 0x2, RZ, 0xfc, !PT ;  /* 0x0000000203030812 */ /* 0x000fca00078efcff */
[----:B------:R3:W-:Y:S01]  /*bb90*/  STL [R1+0x8], R3 ;  /* 0x0000080301007387 */ /* 0x0007e20000100800 */
[----:B------:R-:W-:Y:S01]  /*bba0*/  NOP ;  /* 0x0000000000007918 */ /* 0x000fe20000000000 */
.L_x_2942:
        /* <DEDUP_REMOVED lines=22> */
.L_x_2949:
[----:B------:R-:W2:Y:S01]  /*bd10*/  S2R R2, SR_TID.X ;  /* 0x0000000000027919 */ /* 0x000ea20000002100 */
[----:B------:R-:W3:Y:S01]  /*bd20*/  LDC R7, c[0x0][0x448] ;  /* 0x00011200ff077b82 */ /* 0x000ee20000000800 */
[----:B0-----:R-:W-:Y:S01]  /*bd30*/  IMAD R0, RZ, RZ, -UR45 ;  /* 0x8000002dff007e24 */ /* 0x001fe2000f8e02ff */
[----:B------:R-:W-:Y:S01]  /*bd40*/  USHF.R.S32.HI UR4, URZ, 0x1f, UR36 ;  /* 0x0000001f3f047899 */ /* 0x000fe20008011424 */
[----:B------:R-:W0:Y:S01]  /*bd50*/  S2R R5, SR_TID.X ;  /* 0x0000000000057919 */ /* 0x000e220000002100 */
[----:B------:R-:W-:Y:S01]  /*bd60*/  ULDC.64 UR8, c[0x0][0x2d8] ;  /* 0x0000b60000087ab9 */ /* 0x000fe20000000a00 */
[----:B------:R-:W-:Y:S01]  /*bd70*/  USHF.R.S32.HI UR7, URZ, 0x1f, UR44 ;  /* 0x0000001f3f077899 */ /* 0x000fe2000801142c */
[----:B------:R-:W4:Y:S02]  /*bd80*/  S2R R8, SR_TID.X ;  /* 0x0000000000087919 */ /* 0x000f240000002100 */
[----:B------:R-:W1:Y:S01]  /*bd90*/  LDC R3, c[0x0][0xc38] ;  /* 0x00030e00ff037b82 */ /* 0x000e620000000800 */
[----:B------:R-:W-:-:S02]  /*bda0*/  UIMAD UR6, UR4, UR8, URZ ;  /* 0x00000008040672a4 */ /* 0x000fc4000f8e023f */
[----:B------:R-:W-:Y:S01]  /*bdb0*/  UIMAD.WIDE.U32 UR4, UR36, UR8, URZ ;  /* 0x00000008240472a5 */ /* 0x000fe2000f8e003f */
[----:B------:R-:W4:Y:S01]  /*bdc0*/  S2R R10, SR_TID.X ;  /* 0x00000000000a7919 */ /* 0x000f220000002100 */
[----:B------:R-:W-:-:S03]  /*bdd0*/  UIMAD UR6, UR36, UR9, UR6 ;  /* 0x00000009240672a4 */ /* 0x000fc6000f8e0206 */
[----:B------:R-:W-:Y:S01]  /*bde0*/  ULDC.64 UR8, c[0x0][0x2e0] ;  /* 0x0000b80000087ab9 */ /* 0x000fe20000000a00 */
[----:B------:R-:W-:Y:S02]  /*bdf0*/  UIADD3 UR5, UR5, UR6, URZ ;  /* 0x0000000605057290 */ /* 0x000fe4000fffe03f */
[----:B------:R-:W-:Y:S02]  /*be00*/  UIMAD UR6, UR7, UR8, URZ ;  /* 0x00000008070672a4 */ /* 0x000fe4000f8e023f */
[----:B------:R-:W-:Y:S02]  /*be10*/  UIMAD.WIDE.U32 UR4, UR44, UR8, UR4 ;  /* 0x000000082c0472a5 */ /* 0x000fe4000f8e0004 */
[----:B------:R-:W-:Y:S01]  /*be20*/  UIMAD UR6, UR44, UR9, UR6 ;  /* 0x000000092c0672a4 */ /* 0x000fe2000f8e0206 */
[----:B---3--:R-:W-:-:S03]  /*be30*/  ISETP.NE.AND P0, PT, R7, 0x1, PT ;  /* 0x000000010700780c */ /* 0x008fc60003f05270 */
[----:B------:R-:W-:-:S03]  /*be40*/  UIADD3 UR5, UR5, UR6, URZ ;  /* 0x0000000605057290 */ /* 0x000fc6000fffe03f */
[----:B------:R-:W-:Y:S01]  /*be50*/  ULDC.64 UR6, c[0x0][0x280] ;  /* 0x0000a00000067ab9 */ /* 0x000fe20000000a00 */
[----:B--2---:R-:W-:Y:S01]  /*be60*/  LOP3.LUT R2, R2, 0x7f, RZ, 0xc0, !PT ;  /* 0x0000007f02027812 */ /* 0x004fe200078ec0ff */
[----:B-1----:R-:W-:-:S03]  /*be70*/  IMAD R0, R3, R0, UR50 ;  /* 0x0000003203007e24 */ /* 0x002fc6000f8e0200 */
[----:B------:R-:W-:Y:S01]  /*be80*/  SHF.R.U32.HI R2, RZ, 0x2, R2 ;  /* 0x00000002ff027819 */ /* 0x000fe20000011602 */
[----:B0-----:R-:W-:Y:S01]  /*be90*/  IMAD.SHL.U32 R5, R5, 0x20, RZ ;  /* 0x0000002005057824 */ /* 0x001fe200078e00ff */
[----:B------:R-:W0:Y:S01]  /*bea0*/  @P0 LDC R4, c[0x0][0x44c] ;  /* 0x00011300ff040b82 */ /* 0x000e220000000800 */
[----:B------:R-:W-:Y:S02]  /*beb0*/  IMAD.SHL.U32 R0, R0, 0x80, RZ ;  /* 0x0000008000007824 */ /* 0x000fe400078e00ff */
[----:B----4-:R-:W-:Y:S01]  /*bec0*/  IMAD.SHL.U32 R8, R8, 0x10, RZ ;  /* 0x0000001008087824 */ /* 0x010fe200078e00ff */
[----:B------:R-:W-:Y:S01]  /*bed0*/  LOP3.LUT R5, R2, 0x60, R5, 0xf8, !PT ;  /* 0x0000006002057812 */ /* 0x000fe200078ef805 */
[----:B------:R-:W-:-:S03]  /*bee0*/  IMAD.SHL.U32 R9, R10, 0x10, RZ ;  /* 0x000000100a097824 */ /* 0x000fc600078e00ff */
[----:B------:R-:W1:Y:S01]  /*bef0*/  @P0 LDC R2, c[0x0][0x450] ;  /* 0x00011400ff020b82 */ /* 0x000e620000000800 */
[----:B------:R-:W-:Y:S02]  /*bf00*/  LOP3.LUT R3, R5, R0, RZ, 0xfc, !PT ;  /* 0x0000000005037212 */ /* 0x000fe400078efcff */
[----:B------:R-:W-:Y:S02]  /*bf10*/  LOP3.LUT R8, R8, 0x30, RZ, 0xc0, !PT ;  /* 0x0000003008087812 */ /* 0x000fe400078ec0ff */
[----:B------:R-:W-:Y:S01]  /*bf20*/  LOP3.LUT R9, R9, 0x30, RZ, 0xc0, !PT ;  /* 0x0000003009097812 */ /* 0x000fe200078ec0ff */
[----:B------:R-:W-:Y:S01]  /*bf30*/  IMAD.MOV.U32 R6, RZ, RZ, R3 ;  /* 0x000000ffff067224 */ /* 0x000fe200078e0003 */
[C---:B------:R-:W-:Y:S02]  /*bf40*/  LOP3.LUT R11, R8.reuse, 0x40, RZ, 0xfc, !PT ;  /* 0x00000040080b7812 */ /* 0x040fe400078efcff */
[----:B------:R-:W-:Y:S01]  /*bf50*/  LOP3.LUT R8, R8, 0x80, RZ, 0xfc, !PT ;  /* 0x0000008008087812 */ /* 0x000fe200078efcff */
[----:B0-----:R-:W-:-:S05]  /*bf60*/  @P0 IMAD.HI.U32 R4, R3, R4, RZ ;  /* 0x0000000403040227 */ /* 0x001fca00078e00ff */
[----:B-1----:R-:W-:-:S04]  /*bf70*/  @P0 SHF.R.U32.HI R6, RZ, R2, R4 ;  /* 0x00000002ff060219 */ /* 0x002fc80000011604 */
[--C-:B------:R-:W-:Y:S01]  /*bf80*/  SHF.R.S32.HI R5, RZ, 0x1f, R6.reuse ;  /* 0x0000001fff057819 */ /* 0x100fe20000011406 */
[----:B------:R-:W-:-:S04]  /*bf90*/  IMAD.MOV R4, RZ, RZ, -R6 ;  /* 0x000000ffff047224 */ /* 0x000fc800078e0a06 */
[----:B------:R-:W-:Y:S02]  /*bfa0*/  IMAD R4, R7, R4, R3 ;  /* 0x0000000407047224 */ /* 0x000fe400078e0203 */
[----:B------:R-:W0:Y:S02]  /*bfb0*/  LDC.64 R2, c[0x0][0x2d0] ;  /* 0x0000b400ff027b82 */ /* 0x000e240000000a00 */
        /* <DEDUP_REMOVED lines=13> */
[----:B------:R-:W-:Y:S02]  /*c090*/  ISETP.GE.AND P0, PT, R9, UR4, PT ;  /* 0x0000000409007c0c */ /* 0x000fe4000bf06270 */
[----:B------:R-:W-:Y:S01]  /*c0a0*/  ISETP.GE.AND P1, PT, R11, UR4, PT ;  /* 0x000000040b007c0c */ /* 0x000fe2000bf26270 */
[----:B------:R-:W-:Y:S01]  /*c0b0*/  UMOV UR4, 0xffffffff ;  /* 0xffffffff00047882 */ /* 0x000fe20000000000 */
[----:B------:R-:W-:-:S02]  /*c0c0*/  LOP3.LUT R10, R10, 0x7f, RZ, 0xc0, !PT ;  /* 0x0000007f0a0a7812 */ /* 0x000fc400078ec0ff */
[----:B------:R-:W-:Y:S02]  /*c0d0*/  IADD3.X R3, R3, UR7, R5, P3, !PT ;  /* 0x0000000703037c10 */ /* 0x000fe40009ffe405 */
[----:B------:R-:W-:Y:S01]  /*c0e0*/  SHF.R.U32.HI R10, RZ, 0x2, R10 ;  /* 0x00000002ff0a7819 */ /* 0x000fe2000001160a */
[----:B0-----:R-:W-:Y:S06]  /*c0f0*/  BRA.DIV UR4, `(.L_x_2950) ;  /* 0x0000002e04d87947 */ /* 0x001fec000b800000 */
[----:B------:R-:W0:Y:S01]  /*c100*/  SHFL.IDX PT, R6, R4, RZ, 0x1c1f ;  /* 0x001c1fff04067589 */ /* 0x000e2200000e0000 */
[----:B------:R-:W-:Y:S01]  /*c110*/  ULDC UR4, c[0x0][0x288] ;  /* 0x0000a20000047ab9 */ /* 0x000fe20000000800 */
[----:B------:R-:W-:Y:S02]  /*c120*/  IMAD.IADD R0, R10, 0x1, R0 ;  /* 0x000000010a007824 */ /* 0x000fe400078e0200 */
[----:B------:R-:W1:Y:S01]  /*c130*/  SHFL.IDX PT, R5, R3, RZ, 0x1c1f ;  /* 0x001c1fff03057589 */ /* 0x000e6200000e0000 */
[----:B------:R-:W-:-:S05]  /*c140*/  IMAD R2, R7, UR4, RZ ;  /* 0x0000000407027c24 */ /* 0x000fca000f8e02ff */
[----:B------:R-:W-:-:S13]  /*c150*/  ISETP.GE.AND P4, PT, R0, R2, PT ;  /* 0x000000020000720c */ /* 0x000fda0003f86270 */
[----:B0-----:R-:W-:-:S05]  /*c160*/  @!P4 IADD3 R6, P3, R9, R6, RZ ;  /* 0x000000060906c210 */ /* 0x001fca0007f7e0ff */
[----:B-1----:R-:W-:-:S04]  /*c170*/  @!P4 IMAD.X R5, RZ, RZ, R5, P3 ;  /* 0x000000ffff05c224 */ /* 0x002fc800018e0605 */
[----:B------:R-:W-:Y:S02]  /*c180*/  @!P4 IMAD.MOV.U32 R7, RZ, RZ, R5 ;  /* 0x000000ffff07c224 */ /* 0x000fe400078e0005 */
[----:B------:R-:W-:-:S03]  /*c190*/  VIADD R5, R0, 0x20 ;  /* 0x0000002000057836 */ /* 0x000fc60000000000 */
[----:B------:R-:W-:Y:S01]  /*c1a0*/  @!PT LDS RZ, [RZ] ;  /* 0x00000000fffff984 */ /* 0x000fe20000000800 */
[----:B-----5:R-:W-:Y:S02]  /*c1b0*/  @!P4 LDGSTS.E.BYPASS.LTC128B.128 [R8+0x1e200], desc[UR48][R6.64], !P0 ;  /* 0x1e2000000608cfae */ /* 0x020fe4000c101d70 */
[----:B------:R-:W-:Y:S02]  /*c1c0*/  ISETP.GE.AND P3, PT, R5, R2, PT ;  /* 0x000000020500720c */ /* 0x000fe40003f66270 */
[----:B------:R-:W-:Y:S04]  /*c1d0*/  @!P4 LDGSTS.E.BYPASS.LTC128B.128 [R8+0x20200], desc[UR48][R6.64+0x40], !P1 ;  /* 0x202000400608cfae */ /* 0x000fe8000c901d70 */
[----:B------:R0:W-:Y:S04]  /*c1e0*/  @!P4 LDGSTS.E.BYPASS.LTC128B.128 [R8+0x22200], desc[UR48][R6.64+0x80], !P2 ;  /* 0x222000800608cfae */ /* 0x0001e8000d101d70 */
[----:B------:R-:W-:Y:S04]  /*c1f0*/  SHFL.IDX PT, R5, R3, 0x1, 0x1c1f ;  /* 0x003c1f0003057f89 */ /* 0x000fe800000e0000 */
[----:B0-----:R-:W0:Y:S02]  /*c200*/  SHFL.IDX PT, R6, R4, 0x1, 0x1c1f ;  /* 0x003c1f0004067f89 */ /* 0x001e2400000e0000 */
[----:B0-----:R-:W-:-:S05]  /*c210*/  @!P3 IADD3 R6, P4, R9, R6, RZ ;  /* 0x000000060906b210 */ /* 0x001fca0007f9e0ff */
[----:B------:R-:W-:-:S04]  /*c220*/  @!P3 IMAD.X R5, RZ, RZ, R5, P4 ;  /* 0x000000ffff05b224 */ /* 0x000fc800020e0605 */
[----:B------:R-:W-:Y:S02]  /*c230*/  @!P3 IMAD.MOV.U32 R7, RZ, RZ, R5 ;  /* 0x000000ffff07b224 */ /* 0x000fe400078e0005 */
[----:B------:R-:W-:-:S03]  /*c240*/  VIADD R5, R0, 0x40 ;  /* 0x0000004000057836 */ /* 0x000fc60000000000 */
[----:B------:R-:W-:Y:S04]  /*c250*/  @!P3 LDGSTS.E.BYPASS.LTC128B.128 [R8+0x1ea00], desc[UR48][R6.64], !P0 ;  /* 0x1ea000000608bfae */ /* 0x000fe8000c101d70 */
[----:B------:R-:W-:Y:S04]  /*c260*/  @!P3 LDGSTS.E.BYPASS.LTC128B.128 [R8+0x20a00], desc[UR48][R6.64+0x40], !P1 ;  /* 0x20a000400608bfae */ /* 0x000fe8000c901d70 */
[----:B------:R0:W-:Y:S01]  /*c270*/  @!P3 LDGSTS.E.BYPASS.LTC128B.128 [R8+0x22a00], desc[UR48][R6.64+0x80], !P2 ;  /* 0x22a000800608bfae */ /* 0x0001e2000d101d70 */
[----:B------:R-:W-:-:S03]  /*c280*/  ISETP.GE.AND P3, PT, R5, R2, PT ;  /* 0x000000020500720c */ /* 0x000fc60003f66270 */
        /* <DEDUP_REMOVED lines=8> */
[----:B------:R0:W-:Y:S04]  /*c310*/  @!P3 LDGSTS.E.BYPASS.LTC128B.128 [R8+0x21200], desc[UR48][R6.64+0x40], !P1 ;  /* 0x212000400608bfae */ /* 0x0001e8000c901d70 */
[----:B-1----:R0:W-:Y:S02]  /*c320*/  @!P3 LDGSTS.E.BYPASS.LTC128B.128 [R8+0x23200], desc[UR48][R6.64+0x80], !P2 ;  /* 0x232000800608bfae */ /* 0x0021e4000d101d70 */
.L_x_3015:
        /* <DEDUP_REMOVED lines=10> */
[----:B------:R1:W-:Y:S04]  /*c3d0*/  LDGSTS.E.BYPASS.LTC128B.128 [R8+0x21a00], desc[UR48][R2.64+0x40], !P1 ;  /* 0x21a0004002087fae */ /* 0x0003e8000c901d70 */
[----:B------:R1:W-:Y:S02]  /*c3e0*/  LDGSTS.E.BYPASS.LTC128B.128 [R8+0x23a00], desc[UR48][R2.64+0x80], !P2 ;  /* 0x23a0008002087fae */ /* 0x0003e4000d101d70 */
.L_x_2952:
[----:B------:R-:W-:Y:S05]  /*c3f0*/  BSYNC B0 ;  /* 0x0000000000007941 */ /* 0x000fea0003800000 */
.L_x_2951:
        /* <DEDUP_REMOVED lines=8> */
[----:B------:R-:W2:Y:S02]  /*c480*/  SYNCS.PHASECHK.TRANS64.TRYWAIT P0, [UR41+0x33420], R0 ;  /* 0x03342000ff0075a7 */ /* 0x000ea40008000169 */
[----:B--2---:R-:W-:Y:S05]  /*c490*/  @!P0 BRA `(.L_x_2953) ;  /* 0x0000003000388947 */ /* 0x004fea0003800000 */
.L_x_3016:
[----:B------:R-:W-:-:S06]  /*c4a0*/  UISETP.GE.AND UP0, UPT, UR40, 0xa1, UPT ;  /* 0x000000a12800788c */ /* 0x000fcc000bf06270 */
[----:B------:R-:W-:-:S13]  /*c4b0*/  PLOP3.LUT P0, PT, PT, PT, UP0, 0x80, 0x0 ;  /* 0x000000000000781c */ /* 0x000fda0003f0f008 */
[----:B------:R-:W-:Y:S05]  /*c4c0*/  @!P0 BRA `(.L_x_2954) ;  /* 0x0000001400e88947 */ /* 0x000fea0003800000 */
[----:B-1----:R1:W5:Y:S01]  /*c4d0*/  LDL.LU R0, [R1] ;  /* 0x0000000001007983 */ /* 0x0023620000300800 */
[----:B------:R-:W-:Y:S01]  /*c4e0*/  UIADD3 UR4, UR39, -0x2, URZ ;  /* 0xfffffffe27047890 */ /* 0x000fe2000fffe03f */
[----:B0-----:R-:W-:-:S05]  /*c4f0*/  IMAD.MOV.U32 R8, RZ, RZ, R19 ;  /* 0x000000ffff087224 */ /* 0x001fca00078e0013 */
[----:B------:R-:W-:-:S07]  /*c500*/  IMAD.U32 R2, RZ, RZ, UR4 ;  /* 0x00000004ff027e24 */ /* 0x000fce000f8e00ff */
.L_x_2978:
[----:B------:R-:W2:Y:S01]  /*c510*/  LDL R4, [R1+0x8] ;  /* 0x0000080001047983 */ /* 0x000ea20000100800 */
[----:B------:R-:W-:Y:S01]  /*c520*/  VIADD R19, R8, 0x1 ;  /* 0x0000000108137836 */ /* 0x000fe20000000000 */
[----:B------:R-:W-:Y:S04]  /*c530*/  BSSY B0, `(.L_x_2955) ;  /* 0x00000a8000007945 */ /* 0x000fe80003800000 */
[----:B------:R-:W-:-:S04]  /*c540*/  ISETP.NE.AND P0, PT, R19, 0x2, PT ;  /* 0x000000021300780c */ /* 0x000fc80003f05270 */
[----:B------:R-:W-:Y:S02]  /*c550*/  SEL R3, RZ, 0x1, P0 ;  /* 0x00000001ff037807 */ /* 0x000fe40000000000 */
[----:B------:R-:W-:Y:S02]  /*c560*/  SEL R19, R19, RZ, P0 ;  /* 0x000000ff13137207 */ /* 0x000fe40000000000 */
[----:B-----5:R-:W-:-:S05]  /*c570*/  LOP3.LUT R9, R0, R3, RZ, 0x3c, !PT ;  /* 0x0000000300097212 */ /* 0x020fca00078e3cff */
        /* <DEDUP_REMOVED lines=26> */
.L_x_2957:
[----:B------:R-:W2:Y:S01]  /*c720*/  S2R R4, SR_TID.X ;  /* 0x0000000000047919 */ /* 0x000ea20000002100 */
[----:B0-----:R-:W-:Y:S01]  /*c730*/  LEA R6, R19, UR41, 0x3 ;  /* 0x0000002913067c11 */ /* 0x001fe2000f8e18ff */
[----:B------:R-:W-:Y:S01]  /*c740*/  BSSY B1, `(.L_x_2958) ;  /* 0x0000006000017945 */ /* 0x000fe20003800000 */
[----:B--2---:R-:W-:Y:S02]  /*c750*/  LOP3.LUT R5, R4, 0x7f, RZ, 0xc0, !PT ;  /* 0x0000007f04057812 */ /* 0x004fe400078ec0ff */
[----:B------:R-:W-:Y:S02]  /*c760*/  SHF.L.U32 R4, R9, 0x1f, RZ ;  /* 0x0000001f09047819 */ /* 0x000fe400000006ff */
[----:B------:R-:W-:Y:S02]  /*c770*/  ISETP.NE.AND P1, PT, R5, RZ, PT ;  /* 0x000000ff0500720c */ /* 0x000fe40003f25270 */
[----:B------:R-:W0:Y:S02]  /*c780*/  SYNCS.PHASECHK.TRANS64.TRYWAIT P0, [R6+URZ+0x33480], R4 ;  /* 0x03348004060075a7 */ /* 0x000e24000800017f */
[----:B0-----:R-:W-:Y:S09]  /*c790*/  @!P0 BRA `(.L_x_2959) ;  /* 0x0000002c00908947 */ /* 0x001ff20003800000 */
.L_x_3017:
[----:B------:R-:W-:Y:S05]  /*c7a0*/  BSYNC B1 ;  /* 0x0000000000017941 */ /* 0x000fea0003800000 */
.L_x_2958:
        /* <DEDUP_REMOVED lines=9> */
.L_x_2961:
[----:B------:R-:W-:Y:S05]  /*c840*/  BSYNC B1 ;  /* 0x0000000000017941 */ /* 0x000fea0003800000 */
.L_x_2960:
[----:B------:R-:W-:Y:S01]  /*c850*/  IMAD.MOV.U32 R11, RZ, RZ, RZ ;  /* 0x000000ffff0b7224 */ /* 0x000fe200078e00ff */
[----:B------:R-:W-:Y:S01]  /*c860*/  UIADD3 UR4, UP0, UR52, 0x470, URZ ;  /* 0x0000047034047890 */ /* 0x000fe2000ff1e03f */
[----:B------:R-:W-:Y:S01]  /*c870*/  IMAD.U32 R5, RZ, RZ, UR41 ;  /* 0x00000029ff057e24 */ /* 0x000fe2000f8e00ff */
[----:B------:R-:W-:Y:S01]  /*c880*/  PLOP3.LUT P0, PT, PT, PT, PT, 0x80, 0x0 ;  /* 0x000000000000781c */ /* 0x000fe20003f0f070 */
[----:B------:R-:W-:Y:S01]  /*c890*/  IMAD R3, R3, 0xa0, RZ ;  /* 0x000000a003037824 */ /* 0x000fe200078e02ff */
[----:B------:R-:W-:Y:S01]  /*c8a0*/  R2UR UR10, R11 ;  /* 0x000000000b0a72ca */ /* 0x000fe200000e0000 */
[----:B------:R-:W-:Y:S01]  /*c8b0*/  IMAD R7, R19, 0x7800, R5 ;  /* 0x0000780013077824 */ /* 0x000fe200078e0205 */
[----:B------:R-:W-:Y:S01]  /*c8c0*/  UIADD3.X UR5, URZ, UR53, URZ, UP0, !UPT ;  /* 0x000000353f057290 */ /* 0x000fe200087fe43f */
[----:B------:R-:W-:Y:S01]  /*c8d0*/  VIADD R5, R6, 0x33470 ;  /* 0x0003347006057836 */ /* 0x000fe20000000000 */
[----:B------:R-:W-:Y:S01]  /*c8e0*/  UMOV UR6, 0x0 ;  /* 0x0000000000067882 */ /* 0x000fe20000000000 */
[----:B------:R-:W-:Y:S01]  /*c8f0*/  VIADD R9, R7, 0xf200 ;  /* 0x0000f20007097836 */ /* 0x000fe20000000000 */
[----:B------:R-:W-:-:S09]  /*c900*/  UMOV UR7, 0x14f00000 ;  /* 0x14f0000000077882 */ /* 0x000fd20000000000 */
.L_x_2962:
        /* <DEDUP_REMOVED lines=16> */
.L_x_2963:
        /* <DEDUP_REMOVED lines=16> */
.L_x_2964:
        /* <DEDUP_REMOVED lines=13> */
.L_x_3018:
[----:B------:R-:W-:Y:S05]  /*cbe0*/  BSYNC B1 ;  /* 0x0000000000017941 */ /* 0x000fea0003800000 */
.L_x_2965:
[----:B------:R-:W-:Y:S01]  /*cbf0*/  BSSY B1, `(.L_x_2967) ;  /* 0x000000b000017945 */ /* 0x000fe20003800000 */
[----:B0-2---:R-:W-:Y:S02]  /*cc00*/  IMAD.MOV.U32 R4, RZ, RZ, 0x0 ;  /* 0x00000000ff047424 */ /* 0x005fe400078e00ff */
[----:B------:R-:W-:Y:S01]  /*cc10*/  IMAD.MOV.U32 R5, RZ, RZ, 0x14f00000 ;  /* 0x14f00000ff057424 */ /* 0x000fe200078e00ff */
        /* <DEDUP_REMOVED lines=8> */
.L_x_2968:
[----:B------:R-:W-:Y:S05]  /*cca0*/  BSYNC B1 ;  /* 0x0000000000017941 */ /* 0x000fea0003800000 */
.L_x_2967:
        /* <DEDUP_REMOVED lines=8> */
.L_x_2969:
        /* <DEDUP_REMOVED lines=15> */
.L_x_2970:
        /* <DEDUP_REMOVED lines=15> */
.L_x_2971:
        /* <DEDUP_REMOVED lines=10> */
.L_x_2956:
[----:B------:R-:W-:Y:S05]  /*cfb0*/  BSYNC B0 ;  /* 0x0000000000007941 */ /* 0x000fea0003800000 */
.L_x_2955:
[----:B------:R-:W-:-:S06]  /*cfc0*/  UISETP.NE.AND UP0, UPT, UR42, 0x3, UPT ;  /* 0x000000032a00788c */ /* 0x000fcc000bf05270 */
[----:B------:R-:W-:-:S13]  /*cfd0*/  PLOP3.LUT P0, PT, PT, PT, UP0, 0x80, 0x0 ;  /* 0x000000000000781c */ /* 0x000fda0003f0f008 */
[----:B------:R-:W-:Y:S05]  /*cfe0*/  @!P0 BRA `(.L_x_2972) ;  /* 0x0000000000048947 */ /* 0x000fea0003800000 */
[----:B------:R-:W-:Y:S01]  /*cff0*/  BPT.TRAP 0x1 ;  /* 0x000000040000795c */ /* 0x000fe20000300000 */
.L_x_2972:
[----:B------:R-:W-:Y:S01]  /*d000*/  IMAD.U32 R3, RZ, RZ, UR47 ;  /* 0x0000002fff037e24 */ /* 0x000fe2000f8e00ff */
[----:B------:R-:W-:Y:S01]  /*d010*/  LOP3.LUT R4, R0, 0x1, RZ, 0x3c, !PT ;  /* 0x0000000100047812 */ /* 0x000fe200078e3cff */
[----:B------:R-:W-:Y:S03]  /*d020*/  BSSY B0, `(.L_x_2973) ;  /* 0x0000006000007945 */ /* 0x000fe60003800000 */
[----:B------:R-:W-:Y:S02]  /*d030*/  ISETP.NE.AND P1, PT, R3, 0x3, PT ;  /* 0x000000030300780c */ /* 0x000fe40003f25270 */
[----:B------:R-:W-:Y:S02]  /*d040*/  SHF.L.U32 R4, R4, 0x1f, RZ ;  /* 0x0000001f04047819 */ /* 0x000fe400000006ff */
[----:B------:R-:W-:-:S04]  /*d050*/  LEA R3, R8, UR41, 0x3 ;  /* 0x0000002908037c11 */ /* 0x000fc8000f8e18ff */
[----:B------:R-:W0:Y:S02]  /*d060*/  SYNCS.PHASECHK.TRANS64.TRYWAIT P0, [R3+URZ+0x33470], R4 ;  /* 0x03347004030075a7 */ /* 0x000e24000800017f */
[----:B0-----:R-:W-:Y:S05]  /*d070*/  @!P0 BRA `(.L_x_2974) ;  /* 0x0000002400808947 */ /* 0x001fea0003800000 */
.L_x_3019:
[----:B------:R-:W-:Y:S05]  /*d080*/  BSYNC B0 ;  /* 0x0000000000007941 */ /* 0x000fea0003800000 */
.L_x_2973:
[----:B------:R-:W-:Y:S05]  /*d090*/  @!P1 BRA `(.L_x_2975) ;  /* 0x0000000000049947 */ /* 0x000fea0003800000 */
[----:B------:R-:W-:Y:S01]  /*d0a0*/  BPT.TRAP 0x1 ;  /* 0x000000040000795c */ /* 0x000fe20000300000 */
.L_x_2975:
[----:B0-----:R-:W-:Y:S01]  /*d0b0*/  SHF.L.U32 R4, R0, 0x1f, RZ ;  /* 0x0000001f00047819 */ /* 0x001fe200000006ff */
[----:B------:R-:W-:-:S03]  /*d0c0*/  IMAD R0, R8, 0x7800, RZ ;  /* 0x0000780008007824 */ /* 0x000fc600078e02ff */
[----:B------:R-:W0:Y:S02]  /*d0d0*/  SYNCS.PHASECHK.TRANS64.TRYWAIT P0, [R3+URZ+0x33460], R4 ;  /* 0x03346004030075a7 */ /* 0x000e24000800017f */
[----:B0-----:R-:W-:Y:S05]  /*d0e0*/  @!P0 BRA `(.L_x_2976) ;  /* 0x0000002400788947 */ /* 0x001fea0003800000 */
.L_x_3020:
[C---:B0-----:R-:W-:Y:S01]  /*d0f0*/  LOP3.LUT R4, R0.reuse, R18, RZ, 0xfc, !PT ;  /* 0x0000001200047212 */ /* 0x041fe200078efcff */
[----:B------:R-:W-:Y:S05]  /*d100*/  WARPSYNC.ALL ;  /* 0x0000000000007948 */ /* 0x000fea0003800000 */
[----:B------:R-:W0:Y:S01]  /*d110*/  LDSM.16.MT88.4 R4, [R4+UR41+0xf200] ;  /* 0x00f200290404783b */ /* 0x000e220008004200 */
[----:B------:R-:W-:Y:S02]  /*d120*/  IMAD.U32 R15, RZ, RZ, UR41 ;  /* 0x00000029ff0f7e24 */ /* 0x000fe4000f8e00ff */
[----:B------:R-:W-:Y:S02]  /*d130*/  VIADD R14, R0, 0x2800 ;  /* 0x00002800000e7836 */ /* 0x000fe40000000000 */
[----:B------:R-:W-:-:S02]  /*d140*/  VIADD R15, R15, 0x200 ;  /* 0x000002000f0f7836 */ /* 0x000fc40000000000 */
[C---:B------:R-:W-:Y:S02]  /*d150*/  VIADD R12, R0.reuse, 0x800 ;  /* 0x00000800000c7836 */ /* 0x040fe40000000000 */
[C---:B------:R-:W-:Y:S02]  /*d160*/  VIADD R13, R0.reuse, 0x5000 ;  /* 0x00005000000d7836 */ /* 0x040fe40000000000 */
[C---:B------:R-:W-:Y:S02]  /*d170*/  VIADD R21, R0.reuse, 0x2000 ;  /* 0x0000200000157836 */ /* 0x040fe40000000000 */
[----:B------:R-:W-:Y:S01]  /*d180*/  VIADD R20, R0, 0x5800 ;  /* 0x0000580000147836 */ /* 0x000fe20000000000 */
[C-C-:B0-----:R-:W-:Y:S02]  /*d190*/  PRMT R8, R4.reuse, 0x6420, R5.reuse ;  /* 0x0000642004087816 */ /* 0x141fe40000000005 */
[----:B------:R-:W-:Y:S02]  /*d1a0*/  PRMT R9, R4, 0x7531, R5 ;  /* 0x0000753104097816 */ /* 0x000fe40000000005 */
[----:B------:R-:W-:-:S02]  /*d1b0*/  LOP3.LUT R4, R0, R17, RZ, 0xfc, !PT ;  /* 0x0000001100047212 */ /* 0x000fc400078efcff */
[C-C-:B------:R-:W-:Y:S02]  /*d1c0*/  PRMT R10, R6.reuse, 0x6420, R7.reuse ;  /* 0x00006420060a7816 */ /* 0x140fe40000000007 */
[----:B------:R-:W-:Y:S01]  /*d1d0*/  PRMT R11, R6, 0x7531, R7 ;  /* 0x00007531060b7816 */ /* 0x000fe20000000007 */
[----:B------:R-:W-:-:S05]  /*d1e0*/  IMAD.IADD R4, R15, 0x1, R4 ;  /* 0x000000010f047824 */ /* 0x000fca00078e0204 */
[----:B------:R0:W-:Y:S02]  /*d1f0*/  STSM.16.M88.4 [R4], R8 ;  /* 0x0000000804007844 */ /* 0x0001e40000000200 */
[C---:B0-----:R-:W-:Y:S02]  /*d200*/  LOP3.LUT R4, R14.reuse, R18, RZ, 0xfc, !PT ;  /* 0x000000120e047212 */ /* 0x041fe400078efcff */
[----:B------:R-:W-:-:S04]  /*d210*/  LOP3.LUT R14, R14, R17, RZ, 0xfc, !PT ;  /* 0x000000110e0e7212 */ /* 0x000fc800078efcff */
[----:B------:R-:W0:Y:S02]  /*d220*/  LDSM.16.MT88.4 R4, [R4+UR41+0xf200] ;  /* 0x00f200290404783b */ /* 0x000e240008004200 */
[C-C-:B0-----:R-:W-:Y:S02]  /*d230*/  PRMT R8, R4.reuse, 0x6420, R5.reuse ;  /* 0x0000642004087816 */ /* 0x141fe40000000005 */
[----:B------:R-:W-:Y:S02]  /*d240*/  PRMT R9, R4, 0x7531, R5 ;  /* 0x0000753104097816 */ /* 0x000fe40000000005 */
[----:B------:R-:W-:Y:S02]  /*d250*/  LOP3.LUT R4, R12, R17, RZ, 0xfc, !PT ;  /* 0x000000110c047212 */ /* 0x000fe400078efcff */
[C-C-:B------:R-:W-:Y:S02]  /*d260*/  PRMT R10, R6.reuse, 0x6420, R7.reuse ;  /* 0x00006420060a7816 */ /* 0x140fe40000000007 */
[----:B------:R-:W-:Y:S01]  /*d270*/  PRMT R11, R6, 0x7531, R7 ;  /* 0x00007531060b7816 */ /* 0x000fe20000000007 */
[----:B------:R-:W-:-:S05]  /*d280*/  IMAD.IADD R4, R15, 0x1, R4 ;  /* 0x000000010f047824 */ /* 0x000fca00078e0204 */
[----:B------:R0:W-:Y:S02]  /*d290*/  STSM.16.M88.4 [R4], R8 ;  /* 0x0000000804007844 */ /* 0x0001e40000000200 */
[----:B0-----:R-:W-:Y:S01]  /*d2a0*/  LOP3.LUT R4, R13, R18, RZ, 0xfc, !PT ;  /* 0x000000120d047212 */ /* 0x001fe200078efcff */
[----:B------:R-:W-:-:S05]  /*d2b0*/  VIADD R13, R0, 0x1000 ;  /* 0x00001000000d7836 */ /* 0x000fca0000000000 */
[----:B------:R-:W0:Y:S02]  /*d2c0*/  LDSM.16.MT88.4 R4, [R4+UR41+0xf200] ;  /* 0x00f200290404783b */ /* 0x000e240008004200 */
[C-C-:B0-----:R-:W-:Y:S02]  /*d2d0*/  PRMT R8, R4.reuse, 0x6420, R5.reuse ;  /* 0x0000642004087816 */ /* 0x141fe40000000005 */
[----:B------:R-:W-:Y:S02]  /*d2e0*/  PRMT R9, R4, 0x7531, R5 ;  /* 0x0000753104097816 */ /* 0x000fe40000000005 */
[----:B------:R-:W-:Y:S02]  /*d2f0*/  LOP3.LUT R4, R13, R17, RZ, 0xfc, !PT ;  /* 0x000000110d047212 */ /* 0x000fe400078efcff */
[C-C-:B------:R-:W-:Y:S02]  /*d300*/  PRMT R10, R6.reuse, 0x6420, R7.reuse ;  /* 0x00006420060a7816 */ /* 0x140fe40000000007 */
[----:B------:R-:W-:Y:S01]  /*d310*/  PRMT R11, R6, 0x7531, R7 ;  /* 0x00007531060b7816 */ /* 0x000fe20000000007 */
[----:B------:R-:W-:-:S02]  /*d320*/  IMAD.IADD R4, R15, 0x1, R4 ;  /* 0x000000010f047824 */ /* 0x000fc400078e0204 */
[----:B------:R-:W-:-:S03]  /*d330*/  VIADD R15, R0, 0x1800 ;  /* 0x00001800000f7836 */ /* 0x000fc60000000000 */
[----:B------:R0:W-:Y:S02]  /*d340*/  STSM.16.M88.4 [R4], R8 ;  /* 0x0000000804007844 */ /* 0x0001e40000000200 */
[----:B0-----:R-:W-:Y:S01]  /*d350*/  LOP3.LUT R4, R12, R18, RZ, 0xfc, !PT ;  /* 0x000000120c047212 */ /* 0x001fe200078efcff */
[----:B------:R-:W-:-:S04]  /*d360*/  IMAD.U32 R12, RZ, RZ, UR41 ;  /* 0x00000029ff0c7e24 */ /* 0x000fc8000f8e00ff */
[----:B------:R-:W-:Y:S01]  /*d370*/  VIADD R12, R12, 0x200 ;  /* 0x000002000c0c7836 */ /* 0x000fe20000000000 */
        /* <DEDUP_REMOVED lines=9> */
[C---:B0-----:R-:W-:Y:S02]  /*d410*/  LOP3.LUT R4, R12.reuse, R18, RZ, 0xfc, !PT ;  /* 0x000000120c047212 */ /* 0x041fe400078efcff */
[----:B------:R-:W-:-:S04]  /*d420*/  LOP3.LUT R12, R12, R17, RZ, 0xfc, !PT ;  /* 0x000000110c0c7212 */ /* 0x000fc800078efcff */
[----:B------:R-:W0:Y:S02]  /*d430*/  LDSM.16.MT88.4 R4, [R4+UR41+0xf200] ;  /* 0x00f200290404783b */ /* 0x000e240008004200 */
[C-C-:B0-----:R-:W-:Y:S02]  /*d440*/  PRMT R8, R4.reuse, 0x6420, R5.reuse ;  /* 0x0000642004087816 */ /* 0x141fe40000000005 */
[----:B------:R-:W-:Y:S01]  /*d450*/  PRMT R9, R4, 0x7531, R5 ;  /* 0x0000753104097816 */ /* 0x000fe20000000005 */
[----:B------:R-:W-:Y:S01]  /*d460*/  IMAD.U32 R5, RZ, RZ, UR41 ;  /* 0x00000029ff057e24 */ /* 0x000fe2000f8e00ff */
[----:B------:R-:W-:Y:S02]  /*d470*/  LOP3.LUT R4, R21, R17, RZ, 0xfc, !PT ;  /* 0x0000001115047212 */ /* 0x000fe400078efcff */
[C-C-:B------:R-:W-:Y:S01]  /*d480*/  PRMT R10, R6.reuse, 0x6420, R7.reuse ;  /* 0x00006420060a7816 */ /* 0x140fe20000000007 */
[----:B------:R-:W-:Y:S01]  /*d490*/  VIADD R5, R5, 0x200 ;  /* 0x0000020005057836 */ /* 0x000fe20000000000 */
[----:B------:R-:W-:-:S03]  /*d4a0*/  PRMT R11, R6, 0x7531, R7 ;  /* 0x00007531060b7816 */ /* 0x000fc60000000007 */
[----:B------:R-:W-:-:S05]  /*d4b0*/  IMAD.IADD R4, R5, 0x1, R4 ;  /* 0x0000000105047824 */ /* 0x000fca00078e0204 */
[----:B------:R0:W-:Y:S02]  /*d4c0*/  STSM.16.M88.4 [R4], R8 ;  /* 0x0000000804007844 */ /* 0x0001e40000000200 */
[C---:B0-----:R-:W-:Y:S02]  /*d4d0*/  LOP3.LUT R4, R20.reuse, R18, RZ, 0xfc, !PT ;  /* 0x0000001214047212 */ /* 0x041fe400078efcff */
[----:B------:R-:W-:-:S04]  /*d4e0*/  LOP3.LUT R20, R20, R17, RZ, 0xfc, !PT ;  /* 0x0000001114147212 */ /* 0x000fc800078efcff */
[----:B------:R-:W0:Y:S02]  /*d4f0*/  LDSM.16.MT88.4 R4, [R4+UR41+0xf200] ;  /* 0x00f200290404783b */ /* 0x000e240008004200 */
[C-C-:B0-----:R-:W-:Y:S02]  /*d500*/  PRMT R8, R4.reuse, 0x6420, R5.reuse ;  /* 0x0000642004087816 */ /* 0x141fe40000000005 */
[----:B------:R-:W-:Y:S01]  /*d510*/  PRMT R9, R4, 0x7531, R5 ;  /* 0x0000753104097816 */ /* 0x000fe20000000005 */
[----:B------:R-:W-:Y:S01]  /*d520*/  IMAD.U32 R5, RZ, RZ, UR41 ;  /* 0x00000029ff057e24 */ /* 0x000fe2000f8e00ff */
[C-C-:B------:R-:W-:Y:S02]  /*d530*/  PRMT R10, R6.reuse, 0x6420, R7.reuse ;  /* 0x00006420060a7816 */ /* 0x140fe40000000007 */
[----:B------:R-:W-:Y:S01]  /*d540*/  PRMT R11, R6, 0x7531, R7 ;  /* 0x00007531060b7816 */ /* 0x000fe20000000007 */
[----:B------:R-:W-:Y:S01]  /*d550*/  VIADD R5, R5, 0x200 ;  /* 0x0000020005057836 */ /* 0x000fe20000000000 */
[----:B------:R-:W-:Y:S01]  /*d560*/  LOP3.LUT R4, R13, R18, RZ, 0xfc, !PT ;  /* 0x000000120d047212 */ /* 0x000fe200078efcff */
[----:B------:R-:W-:-:S02]  /*d570*/  IMAD.U32 R13, RZ, RZ, UR41 ;  /* 0x00000029ff0d7e24 */ /* 0x000fc4000f8e00ff */
[----:B------:R-:W-:Y:S02]  /*d580*/  IMAD.IADD R14, R5, 0x1, R14 ;  /* 0x00000001050e7824 */ /* 0x000fe400078e020e */
[----:B------:R-:W-:-:S03]  /*d590*/  VIADD R13, R13, 0x200 ;  /* 0x000002000d0d7836 */ /* 0x000fc60000000000 */
[----:B------:R0:W-:Y:S01]  /*d5a0*/  STSM.16.M88.4 [R14], R8 ;  /* 0x000000080e007844 */ /* 0x0001e20000000200 */
[----:B------:R-:W-:-:S03]  /*d5b0*/  IMAD.IADD R12, R13, 0x1, R12 ;  /* 0x000000010d0c7824 */ /* 0x000fc600078e020c */
[----:B------:R-:W2:Y:S01]  /*d5c0*/  LDSM.16.MT88.4 R4, [R4+UR41+0xf200] ;  /* 0x00f200290404783b */ /* 0x000ea20008004200 */
[----:B0-----:R-:W-:Y:S01]  /*d5d0*/  VIADD R14, R0, 0x6000 ;  /* 0x00006000000e7836 */ /* 0x001fe20000000000 */
[C-C-:B--2---:R-:W-:Y:S02]  /*d5e0*/  PRMT R8, R4.reuse, 0x6420, R5.reuse ;  /* 0x0000642004087816 */ /* 0x144fe40000000005 */
[----:B------:R-:W-:Y:S02]  /*d5f0*/  PRMT R9, R4, 0x7531, R5 ;  /* 0x0000753104097816 */ /* 0x000fe40000000005 */
[C-C-:B------:R-:W-:Y:S02]  /*d600*/  PRMT R10, R6.reuse, 0x6420, R7.reuse ;  /* 0x00006420060a7816 */ /* 0x140fe40000000007 */
[----:B------:R-:W-:-:S05]  /*d610*/  PRMT R11, R6, 0x7531, R7 ;  /* 0x00007531060b7816 */ /* 0x000fca0000000007 */
[----:B------:R0:W-:Y:S02]  /*d620*/  STSM.16.M88.4 [R12], R8 ;  /* 0x000000080c007844 */ /* 0x0001e40000000200 */
[C---:B0-----:R-:W-:Y:S02]  /*d630*/  VIADD R10, R0.reuse, 0x3800 ;  /* 0x00003800000a7836 */ /* 0x041fe40000000000 */
[----:B------:R-:W-:-:S03]  /*d640*/  VIADD R12, R0, 0x4000 ;  /* 0x00004000000c7836 */ /* 0x000fc60000000000 */
[----:B------:R-:W-:-:S06]  /*d650*/  LOP3.LUT R4, R10, R18, RZ, 0xfc, !PT ;  /* 0x000000120a047212 */ /* 0x000fcc00078efcff */
        /* <DEDUP_REMOVED lines=22> */
[----:B------:R-:W0:Y:S03]  /*d7c0*/  LDSM.16.MT88.4 R4, [R4+UR41+0xf200] ;  /* 0x00f200290404783b */ /* 0x000e260008004200 */
[C---:B------:R-:W-:Y:S02]  /*d7d0*/  IMAD.IADD R20, R15.reuse, 0x1, R20 ;  /* 0x000000010f147824 */ /* 0x040fe400078e0214 */
[----:B------:R-:W-:Y:S01]  /*d7e0*/  IMAD.IADD R14, R15, 0x1, R14 ;  /* 0x000000010f0e7824 */ /* 0x000fe200078e020e */
[C-C-:B0-----:R-:W-:Y:S02]  /*d7f0*/  PRMT R8, R4.reuse, 0x6420, R5.reuse ;  /* 0x0000642004087816 */ /* 0x141fe40000000005 */
[----:B------:R-:W-:Y:S02]  /*d800*/  PRMT R9, R4, 0x7531, R5 ;  /* 0x0000753104097816 */ /* 0x000fe40000000005 */
[----:B------:R-:W-:-:S02]  /*d810*/  LOP3.LUT R4, R13, R17, RZ, 0xfc, !PT ;  /* 0x000000110d047212 */ /* 0x000fc400078efcff */
[C-C-:B------:R-:W-:Y:S02]  /*d820*/  PRMT R10, R6.reuse, 0x6420, R7.reuse ;  /* 0x00006420060a7816 */ /* 0x140fe40000000007 */
[----:B------:R-:W-:Y:S01]  /*d830*/  PRMT R11, R6, 0x7531, R7 ;  /* 0x00007531060b7816 */ /* 0x000fe20000000007 */
[----:B------:R-:W-:-:S05]  /*d840*/  IMAD.IADD R4, R15, 0x1, R4 ;  /* 0x000000010f047824 */ /* 0x000fca00078e0204 */
[----:B------:R0:W-:Y:S02]  /*d850*/  STSM.16.M88.4 [R4], R8 ;  /* 0x0000000804007844 */ /* 0x0001e40000000200 */
[----:B0-----:R-:W-:Y:S01]  /*d860*/  LOP3.LUT R4, R12, R18, RZ, 0xfc, !PT ;  /* 0x000000120c047212 */ /* 0x001fe200078efcff */
[C---:B------:R-:W-:Y:S02]  /*d870*/  VIADD R11, R0.reuse, 0x5000 ;  /* 0x00005000000b7836 */ /* 0x040fe40000000000 */
[C---:B------:R-:W-:Y:S02]  /*d880*/  VIADD R12, R0.reuse, 0x6800 ;  /* 0x00006800000c7836 */ /* 0x040fe40000000000 */
[----:B------:R-:W-:Y:S01]  /*d890*/  VIADD R0, R0, 0x7000 ;  /* 0x0000700000007836 */ /* 0x000fe20000000000 */
[----:B------:R-:W0:Y:S02]  /*d8a0*/  LDSM.16.MT88.4 R4, [R4+UR41+0xf200] ;  /* 0x00f200290404783b */ /* 0x000e240008004200 */
[----:B0-----:R-:W-:-:S02]  /*d8b0*/  PRMT R8, R4, 0x6420, R5 ;  /* 0x0000642004087816 */ /* 0x001fc40000000005 */
        /* <DEDUP_REMOVED lines=8> */
[----:B------:R-:W0:Y:S01]  /*d940*/  LDSM.16.MT88.4 R4, [R4+UR41+0xf200] ;  /* 0x00f200290404783b */ /* 0x000e220008004200 */
[----:B------:R-:W-:Y:S01]  /*d950*/  IMAD.IADD R12, R15, 0x1, R12 ;  /* 0x000000010f0c7824 */ /* 0x000fe200078e020c */
[C-C-:B0-----:R-:W-:Y:S02]  /*d960*/  PRMT R8, R4.reuse, 0x6420, R5.reuse ;  /* 0x0000642004087816 */ /* 0x141fe40000000005 */
[----:B------:R-:W-:Y:S02]  /*d970*/  PRMT R9, R4, 0x7531, R5 ;  /* 0x0000753104097816 */ /* 0x000fe40000000005 */
[C-C-:B------:R-:W-:Y:S02]  /*d980*/  PRMT R10, R6.reuse, 0x6420, R7.reuse ;  /* 0x00006420060a7816 */ /* 0x140fe40000000007 */
[----:B------:R-:W-:Y:S02]  /*d990*/  PRMT R11, R6, 0x7531, R7 ;  /* 0x00007531060b7816 */ /* 0x000fe40000000007 */
[----:B------:R-:W-:-:S03]  /*d9a0*/  LOP3.LUT R4, R21, R18, RZ, 0xfc, !PT ;  /* 0x0000001215047212 */ /* 0x000fc600078efcff */
[----:B------:R-:W-:Y:S04]  /*d9b0*/  STSM.16.M88.4 [R20], R8 ;  /* 0x0000000814007844 */ /* 0x000fe80000000200 */
[----:B------:R-:W0:Y:S02]  /*d9c0*/  LDSM.16.MT88.4 R4, [R4+UR41+0xf200] ;  /* 0x00f200290404783b */ /* 0x000e240008004200 */
[C-C-:B0-----:R-:W-:Y:S02]  /*d9d0*/  PRMT R8, R4.reuse, 0x6420, R5.reuse ;  /* 0x0000642004087816 */ /* 0x141fe40000000005 */
[----:B------:R-:W-:Y:S02]  /*d9e0*/  PRMT R9, R4, 0x7531, R5 ;  /* 0x0000753104097816 */ /* 0x000fe40000000005 */
[----:B------:R-:W-:-:S02]  /*d9f0*/  PRMT R10, R6, 0x6420, R7 ;  /* 0x00006420060a7816 */ /* 0x000fc40000000007 */
        /* <DEDUP_REMOVED lines=8> */
[C---:B------:R-:W-:Y:S02]  /*da80*/  LOP3.LUT R4, R0.reuse, R18, RZ, 0xfc, !PT ;  /* 0x0000001200047212 */ /* 0x040fe400078efcff */
[----:B------:R-:W-:Y:S01]  /*da90*/  LOP3.LUT R0, R0, R17, RZ, 0xfc, !PT ;  /* 0x0000001100007212 */ /* 0x000fe200078efcff */
[----:B------:R-:W-:Y:S04]  /*daa0*/  STSM.16.M88.4 [R12], R8 ;  /* 0x000000080c007844 */ /* 0x000fe80000000200 */
[----:B------:R-:W0:Y:S01]  /*dab0*/  LDSM.16.MT88.4 R4, [R4+UR41+0xf200] ;  /* 0x00f200290404783b */ /* 0x000e220008004200 */
[----:B------:R-:W-:Y:S01]  /*dac0*/  IMAD.IADD R0, R15, 0x1, R0 ;  /* 0x000000010f007824 */ /* 0x000fe200078e0200 */
[----:B0-----:R-:W-:-:S02]  /*dad0*/  PRMT R8, R4, 0x6420, R5 ;  /* 0x0000642004087816 */ /* 0x001fc40000000005 */
[----:B------:R-:W-:Y:S02]  /*dae0*/  PRMT R9, R4, 0x7531, R5 ;  /* 0x0000753104097816 */ /* 0x000fe40000000005 */
[C-C-:B------:R-:W-:Y:S02]  /*daf0*/  PRMT R10, R6.reuse, 0x6420, R7.reuse ;  /* 0x00006420060a7816 */ /* 0x140fe40000000007 */
[----:B------:R-:W-:-:S05]  /*db00*/  PRMT R11, R6, 0x7531, R7 ;  /* 0x00007531060b7816 */ /* 0x000fca0000000007 */
[----:B------:R0:W-:Y:S01]  /*db10*/  STSM.16.M88.4 [R0], R8 ;  /* 0x0000000800007844 */ /* 0x0001e20000000200 */
        /* <DEDUP_REMOVED lines=8> */
.L_x_2977:
[----:B0-----:R-:W0:Y:S01]  /*dba0*/  S2R R0, SR_TID.X ;  /* 0x0000000000007919 */ /* 0x001e220000002100 */
[----:B--2---:R2:W-:Y:S01]  /*dbb0*/  SYNCS.ARRIVE.TRANS64.A1T0 RZ, [R3+URZ+0x33450], RZ ;  /* 0x033450ff03ff79a7 */ /* 0x0045e2000810003f */
[----:B0-----:R-:W-:Y:S01]  /*dbc0*/  LOP3.LUT R0, R0, 0x7f, RZ, 0xc0, !PT ;  /* 0x0000007f00007812 */ /* 0x001fe200078ec0ff */
[----:B------:R-:W-:Y:S03]  /*dbd0*/  BAR.SYNC.DEFER_BLOCKING 0x2, 0x80 ;  /* 0x0082000000007b1d */ /* 0x000fe60000010000 */
[----:B------:R-:W-:-:S03]  /*dbe0*/  ISETP.NE.AND P0, PT, R0, RZ, PT ;  /* 0x000000ff0000720c */ /* 0x000fc60003f05270 */
[----:B------:R3:W5:Y:S10]  /*dbf0*/  LDL R0, [R1] ;  /* 0x0000000001007983 */ /* 0x0007740000100800 */
[----:B--2---:R-:W-:-:S05]  /*dc00*/  @!P0 VIADD R3, R3, 0x33480 ;  /* 0x0003348003038836 */ /* 0x004fca0000000000 */
[----:B------:R-:W-:-:S04]  /*dc10*/  @!P0 PRMT R3, RZ, 0x654, R3 ;  /* 0x00000654ff038816 */ /* 0x000fc80000000003 */
[----:B------:R3:W-:Y:S01]  /*dc20*/  @!P0 SYNCS.ARRIVE.TRANS64.RED.A1T0 RZ, [R3+URZ], RZ ;  /* 0x000000ff03ff89a7 */ /* 0x0007e2000810043f */
[C---:B------:R-:W-:Y:S01]  /*dc30*/  ISETP.GT.AND P0, PT, R2.reuse, RZ, PT ;  /* 0x000000ff0200720c */ /* 0x040fe20003f04270 */
[----:B------:R-:W-:Y:S02]  /*dc40*/  VIADD R2, R2, 0xffffffff ;  /* 0xffffffff02027836 */ /* 0x000fe40000000000 */
[----:B------:R-:W-:-:S10]  /*dc50*/  IMAD.MOV.U32 R8, RZ, RZ, R19 ;  /* 0x000000ffff087224 */ /* 0x000fd400078e0013 */
[----:B---3--:R-:W-:Y:S05]  /*dc60*/  @P0 BRA `(.L_x_2978) ;  /* 0xffffffe800280947 */ /* 0x008fea000383ffff */
.L_x_2954:
[----:B------:R-:W-:-:S06]  /*dc70*/  UISETP.NE.AND UP0, UPT, UR42, 0x3, UPT ;  /* 0x000000032a00788c */ /* 0x000fcc000bf05270 */
[----:B------:R-:W-:-:S13]  /*dc80*/  PLOP3.LUT P0, PT, PT, PT, UP0, 0x80, 0x0 ;  /* 0x000000000000781c */ /* 0x000fda0003f0f008 */
[----:B------:R-:W-:Y:S05]  /*dc90*/  @!P0 BRA `(.L_x_2979) ;  /* 0x0000000000048947 */ /* 0x000fea0003800000 */
[----:B------:R-:W-:Y:S01]  /*dca0*/  BPT.TRAP 0x1 ;  /* 0x000000040000795c */ /* 0x000fe20000300000 */
.L_x_2979:
[----:B-1---5:R-:W2:Y:S01]  /*dcb0*/  LDL R0, [R1] ;  /* 0x0000000001007983 */ /* 0x022ea20000100800 */
[----:B------:R-:W-:Y:S01]  /*dcc0*/  IMAD.U32 R2, RZ, RZ, UR47 ;  /* 0x0000002fff027e24 */ /* 0x000fe2000f8e00ff */
[----:B------:R-:W-:Y:S04]  /*dcd0*/  BSSY B0, `(.L_x_2980) ;  /* 0x0000007000007945 */ /* 0x000fe80003800000 */
[----:B------:R-:W-:Y:S02]  /*dce0*/  ISETP.NE.AND P1, PT, R2, 0x3, PT ;  /* 0x000000030200780c */ /* 0x000fe40003f25270 */
[----:B--2---:R-:W-:Y:S02]  /*dcf0*/  LOP3.LUT R3, R0, 0x1, RZ, 0x3c, !PT ;  /* 0x0000000100037812 */ /* 0x004fe400078e3cff */
[----:B------:R-:W-:-:S02]  /*dd00*/  LEA R0, R19, UR41, 0x3 ;  /* 0x0000002913007c11 */ /* 0x000fc4000f8e18ff */
[----:B------:R-:W-:-:S04]  /*dd10*/  SHF.L.U32 R3, R3, 0x1f, RZ ;  /* 0x0000001f03037819 */ /* 0x000fc800000006ff */
[----:B------:R-:W1:Y:S02]  /*dd20*/  SYNCS.PHASECHK.TRANS64.TRYWAIT P0, [R0+URZ+0x33470], R3 ;  /* 0x03347003000075a7 */ /* 0x000e64000800017f */
[----:B-1----:R-:W-:Y:S05]  /*dd30*/  @!P0 BRA `(.L_x_2981) ;  /* 0x0000001800788947 */ /* 0x002fea0003800000 */
.L_x_3021:
[----:B------:R-:W-:Y:S05]  /*dd40*/  BSYNC B0 ;  /* 0x0000000000007941 */ /* 0x000fea0003800000 */
.L_x_2980:
[----:B------:R-:W-:Y:S05]  /*dd50*/  @!P1 BRA `(.L_x_2982) ;  /* 0x0000000000049947 */ /* 0x000fea0003800000 */
[----:B------:R-:W-:Y:S01]  /*dd60*/  BPT.TRAP 0x1 ;  /* 0x000000040000795c */ /* 0x000fe20000300000 */
.L_x_2982:
[----:B------:R-:W1:Y:S02]  /*dd70*/  LDL R2, [R1] ;  /* 0x0000000001027983 */ /* 0x000e640000100800 */
[----:B-1----:R-:W-:-:S04]  /*dd80*/  SHF.L.U32 R3, R2, 0x1f, RZ ;  /* 0x0000001f02037819 */ /* 0x002fc800000006ff */
[----:B------:R-:W1:Y:S02]  /*dd90*/  SYNCS.PHASECHK.TRANS64.TRYWAIT P0, [R0+URZ+0x33460], R3 ;  /* 0x03346003000075a7 */ /* 0x000e64000800017f */
[----:B-1----:R-:W-:Y:S05]  /*dda0*/  @!P0 BRA `(.L_x_2983) ;  /* 0x0000001800708947 */ /* 0x002fea0003800000 */
.L_x_3022:
[----:B------:R-:W-:Y:S01]  /*ddb0*/  IMAD R2, R19, 0x7800, RZ ;  /* 0x0000780013027824 */ /* 0x000fe200078e02ff */
[----:B------:R-:W-:Y:S05]  /*ddc0*/  WARPSYNC.ALL ;  /* 0x0000000000007948 */ /* 0x000fea0003800000 */
[C---:B------:R-:W-:Y:S01]  /*ddd0*/  LOP3.LUT R12, R2.reuse, R18, RZ, 0xfc, !PT ;  /* 0x00000012020c7212 */ /* 0x040fe200078efcff */
[----:B------:R-:W-:Y:S01]  /*dde0*/  IMAD.U32 R15, RZ, RZ, UR41 ;  /* 0x00000029ff0f7e24 */ /* 0x000fe2000f8e00ff */
[C---:B-1----:R-:W-:Y:S01]  /*ddf0*/  LOP3.LUT R3, R2.reuse, R17, RZ, 0xfc, !PT ;  /* 0x0000001102037212 */ /* 0x042fe200078efcff */
[----:B------:R-:W-:Y:S02]  /*de00*/  VIADD R13, R2, 0x2800 ;  /* 0x00002800020d7836 */ /* 0x000fe40000000000 */
[----:B0-----:R0:W1:Y:S01]  /*de10*/  LDSM.16.MT88.4 R4, [R12+UR41+0xf200] ;  /* 0x00f200290c04783b */ /* 0x0010620008004200 */
[----:B------:R-:W-:-:S02]  /*de20*/  VIADD R15, R15, 0x200 ;  /* 0x000002000f0f7836 */ /* 0x000fc40000000000 */
[C---:B------:R-:W-:Y:S02]  /*de30*/  VIADD R20, R2.reuse, 0x5000 ;  /* 0x0000500002147836 */ /* 0x040fe40000000000 */
[----:B------:R-:W-:Y:S02]  /*de40*/  IMAD.IADD R3, R15, 0x1, R3 ;  /* 0x000000010f037824 */ /* 0x000fe400078e0203 */
[----:B------:R-:W-:Y:S01]  /*de50*/  VIADD R16, R2, 0x2000 ;  /* 0x0000200002107836 */ /* 0x000fe20000000000 */
[----:B------:R-:W-:Y:S01]  /*de60*/  LOP3.LUT R14, R20, R18, RZ, 0xfc, !PT ;  /* 0x00000012140e7212 */ /* 0x000fe200078efcff */
[----:B0-----:R-:W-:Y:S01]  /*de70*/  VIADD R12, R2, 0x1000 ;  /* 0x00001000020c7836 */ /* 0x001fe20000000000 */
[----:B------:R-:W-:Y:S02]  /*de80*/  LOP3.LUT R20, R20, R17, RZ, 0xfc, !PT ;  /* 0x0000001114147212 */ /* 0x000fe400078efcff */
[C-C-:B-1----:R-:W-:Y:S02]  /*de90*/  PRMT R8, R4.reuse, 0x6420, R5.reuse ;  /* 0x0000642004087816 */ /* 0x142fe40000000005 */
[----:B------:R-:W-:-:S02]  /*dea0*/  PRMT R9, R4, 0x7531, R5 ;  /* 0x0000753104097816 */ /* 0x000fc40000000005 */
[C-C-:B------:R-:W-:Y:S02]  /*deb0*/  PRMT R10, R6.reuse, 0x6420, R7.reuse ;  /* 0x00006420060a7816 */ /* 0x140fe40000000007 */
[----:B------:R-:W-:Y:S02]  /*dec0*/  PRMT R11, R6, 0x7531, R7 ;  /* 0x00007531060b7816 */ /* 0x000fe40000000007 */
[C---:B------:R-:W-:Y:S02]  /*ded0*/  LOP3.LUT R5, R13.reuse, R18, RZ, 0xfc, !PT ;  /* 0x000000120d057212 */ /* 0x040fe400078efcff */
[----:B------:R-:W-:Y:S01]  /*dee0*/  LOP3.LUT R13, R13, R17, RZ, 0xfc, !PT ;  /* 0x000000110d0d7212 */ /* 0x000fe200078efcff */
[----:B------:R0:W-:Y:S04]  /*def0*/  STSM.16.M88.4 [R3], R8 ;  /* 0x0000000803007844 */ /* 0x0001e80000000200 */
[----:B------:R-:W1:Y:S01]  /*df00*/  LDSM.16.MT88.4 R4, [R5+UR41+0xf200] ;  /* 0x00f200290504783b */ /* 0x000e620008004200 */
[----:B0-----:R-:W-:Y:S01]  /*df10*/  VIADD R3, R2, 0x800 ;  /* 0x0000080002037836 */ /* 0x001fe20000000000 */
[----:B-1----:R-:W-:-:S02]  /*df20*/  PRMT R8, R4, 0x6420, R5 ;  /* 0x0000642004087816 */ /* 0x002fc40000000005 */
[----:B------:R-:W-:Y:S02]  /*df30*/  PRMT R9, R4, 0x7531, R5 ;  /* 0x0000753104097816 */ /* 0x000fe40000000005 */
[----:B------:R-:W-:Y:S02]  /*df40*/  LOP3.LUT R4, R3, R17, RZ, 0xfc, !PT ;  /* 0x0000001103047212 */ /* 0x000fe400078efcff */
[C-C-:B------:R-:W-:Y:S02]  /*df50*/  PRMT R10, R6.reuse, 0x6420, R7.reuse ;  /* 0x00006420060a7816 */ /* 0x140fe40000000007 */
[----:B------:R-:W-:Y:S01]  /*df60*/  PRMT R11, R6, 0x7531, R7 ;  /* 0x00007531060b7816 */ /* 0x000fe20000000007 */
[----:B------:R-:W-:-:S05]  /*df70*/  IMAD.IADD R4, R15, 0x1, R4 ;  /* 0x000000010f047824 */ /* 0x000fca00078e0204 */
[----:B------:R-:W-:Y:S04]  /*df80*/  STSM.16.M88.4 [R4], R8 ;  /* 0x0000000804007844 */ /* 0x000fe80000000200 */
[----:B------:R0:W1:Y:S02]  /*df90*/  LDSM.16.MT88.4 R4, [R14+UR41+0xf200] ;  /* 0x00f200290e04783b */ /* 0x0000640008004200 */
[----:B0-----:R-:W-:Y:S01]  /*dfa0*/  VIADD R14, R2, 0x1800 ;  /* 0x00001800020e7836 */ /* 0x001fe20000000000 */
[C-C-:B-1----:R-:W-:Y:S02]  /*dfb0*/  PRMT R8, R4.reuse, 0x6420, R5.reuse ;  /* 0x0000642004087816 */ /* 0x142fe40000000005 */
[----:B------:R-:W-:Y:S02]  /*dfc0*/  PRMT R9, R4, 0x7531, R5 ;  /* 0x0000753104097816 */ /* 0x000fe40000000005 */
[----:B------:R-:W-:-:S02]  /*dfd0*/  LOP3.LUT R4, R12, R17, RZ, 0xfc, !PT ;  /* 0x000000110c047212 */ /* 0x000fc400078efcff */
[C-C-:B------:R-:W-:Y:S02]  /*dfe0*/  PRMT R10, R6.reuse, 0x6420, R7.reuse ;  /* 0x00006420060a7816 */ /* 0x140fe40000000007 */
[----:B------:R-:W-:Y:S01]  /*dff0*/  PRMT R11, R6, 0x7531, R7 ;  /* 0x00007531060b7816 */ /* 0x000fe20000000007 */
[----:B------:R-:W-:Y:S01]  /*e000*/  IMAD.IADD R4, R15, 0x1, R4 ;  /* 0x000000010f047824 */ /* 0x000fe200078e0204 */
[----:B------:R-:W-:Y:S02]  /*e010*/  LOP3.LUT R5, R3, R18, RZ, 0xfc, !PT ;  /* 0x0000001203057212 */ /* 0x000fe400078efcff */
[----:B------:R-:W-:Y:S02]  /*e020*/  LOP3.LUT R3, R14, R17, RZ, 0xfc, !PT ;  /* 0x000000110e037212 */ /* 0x000fe400078efcff */
[----:B------:R-:W-:Y:S03]  /*e030*/  STSM.16.M88.4 [R4], R8 ;  /* 0x0000000804007844 */ /* 0x000fe60000000200 */
[----:B------:R-:W-:Y:S01]  /*e040*/  IMAD.IADD R3, R15, 0x1, R3 ;  /* 0x000000010f037824 */ /* 0x000fe200078e0203 */
[----:B------:R-:W0:Y:S02]  /*e050*/  LDSM.16.MT88.4 R4, [R5+UR41+0xf200] ;  /* 0x00f200290504783b */ /* 0x000e240008004200 */
[----:B0-----:R-:W-:-:S02]  /*e060*/  PRMT R8, R4, 0x6420, R5 ;  /* 0x0000642004087816 */ /* 0x001fc40000000005 */
[----:B------:R-:W-:Y:S02]  /*e070*/  PRMT R9, R4, 0x7531, R5 ;  /* 0x0000753104097816 */ /* 0x000fe40000000005 */
[C-C-:B------:R-:W-:Y:S02]  /*e080*/  PRMT R10, R6.reuse, 0x6420, R7.reuse ;  /* 0x00006420060a7816 */ /* 0x140fe40000000007 */
[----:B------:R-:W-:-:S05]  /*e090*/  PRMT R11, R6, 0x7531, R7 ;  /* 0x00007531060b7816 */ /* 0x000fca0000000007 */
[----:B------:R0:W-:Y:S02]  /*e0a0*/  STSM.16.M88.4 [R3], R8 ;  /* 0x0000000803007844 */ /* 0x0001e40000000200 */
[----:B0-----:R-:W-:-:S05]  /*e0b0*/  VIADD R3, R2, 0x3000 ;  /* 0x0000300002037836 */ /* 0x001fca0000000000 */
[C---:B------:R-:W-:Y:S02]  /*e0c0*/  LOP3.LUT R4, R3.reuse, R18, RZ, 0xfc, !PT ;  /* 0x0000001203047212 */ /* 0x040fe400078efcff */
[----:B------:R-:W-:-:S04]  /*e0d0*/  LOP3.LUT R3, R3, R17, RZ, 0xfc, !PT ;  /* 0x0000001103037212 */ /* 0x000fc800078efcff */
[----:B------:R-:W0:Y:S02]  /*e0e0*/  LDSM.16.MT88.4 R4, [R4+UR41+0xf200] ;  /* 0x00f200290404783b */ /* 0x000e240008004200 */
[C-C-:B0-----:R-:W-:Y:S02]  /*e0f0*/  PRMT R8, R4.reuse, 0x6420, R5.reuse ;  /* 0x0000642004087816 */ /* 0x141fe40000000005 */
[----:B------:R-:W-:Y:S02]  /*e100*/  PRMT R9, R4, 0x7531, R5 ;  /* 0x0000753104097816 */ /* 0x000fe40000000005 */
[----:B------:R-:W-:Y:S02]  /*e110*/  LOP3.LUT R4, R16, R17, RZ, 0xfc, !PT ;  /* 0x0000001110047212 */ /* 0x000fe400078efcff */
[C-C-:B------:R-:W-:Y:S02]  /*e120*/  PRMT R10, R6.reuse, 0x6420, R7.reuse ;  /* 0x00006420060a7816 */ /* 0x140fe40000000007 */
[----:B------:R-:W-:Y:S01]  /*e130*/  PRMT R11, R6, 0x7531, R7 ;  /* 0x00007531060b7816 */ /* 0x000fe20000000007 */
[----:B------:R-:W-:Y:S01]  /*e140*/  IMAD.IADD R4, R15, 0x1, R4 ;  /* 0x000000010f047824 */ /* 0x000fe200078e0204 */
[----:B------:R-:W-:Y:S01]  /*e150*/  LOP3.LUT R16, R16, R18, RZ, 0xfc, !PT ;  /* 0x0000001210107212 */ /* 0x000fe200078efcff */
        /* <DEDUP_REMOVED lines=17> */
[----:B------:R-:W1:Y:S01]  /*e270*/  LDSM.16.MT88.4 R4, [R4+UR41+0xf200] ;  /* 0x00f200290404783b */ /* 0x000e620008004200 */
[----:B0-----:R-:W-:Y:S01]  /*e280*/  VIADD R13, R2, 0x6000 ;  /* 0x00006000020d7836 */ /* 0x001fe20000000000 */
[C-C-:B-1----:R-:W-:Y:S02]  /*e290*/  PRMT R8, R4.reuse, 0x6420, R5.reuse ;  /* 0x0000642004087816 */ /* 0x142fe40000000005 */
[----:B------:R-:W-:Y:S02]  /*e2a0*/  PRMT R9, R4, 0x7531, R5 ;  /* 0x0000753104097816 */ /* 0x000fe40000000005 */
[C-C-:B------:R-:W-:Y:S02]  /*e2b0*/  PRMT R10, R6.reuse, 0x6420, R7.reuse ;  /* 0x00006420060a7816 */ /* 0x140fe40000000007 */
[----:B------:R-:W-:-:S05]  /*e2c0*/  PRMT R11, R6, 0x7531, R7 ;  /* 0x00007531060b7816 */ /* 0x000fca0000000007 */
[----:B------:R0:W-:Y:S02]  /*e2d0*/  STSM.16.M88.4 [R3], R8 ;  /* 0x0000000803007844 */ /* 0x0001e40000000200 */
[----:B0-----:R-:W-:-:S05]  /*e2e0*/  VIADD R3, R2, 0x3800 ;  /* 0x0000380002037836 */ /* 0x001fca0000000000 */
[C---:B------:R-:W-:Y:S02]  /*e2f0*/  LOP3.LUT R4, R3.reuse, R18, RZ, 0xfc, !PT ;  /* 0x0000001203047212 */ /* 0x040fe400078efcff */
[----:B------:R-:W-:-:S04]  /*e300*/  LOP3.LUT R3, R3, R17, RZ, 0xfc, !PT ;  /* 0x0000001103037212 */ /* 0x000fc800078efcff */
[----:B------:R-:W0:Y:S01]  /*e310*/  LDSM.16.MT88.4 R4, [R4+UR41+0xf200] ;  /* 0x00f200290404783b */ /* 0x000e220008004200 */
[----:B------:R-:W-:Y:S01]  /*e320*/  IMAD.IADD R3, R12, 0x1, R3 ;  /* 0x000000010c037824 */ /* 0x000fe200078e0203 */
[C-C-:B0-----:R-:W-:Y:S02]  /*e330*/  PRMT R8, R4.reuse, 0x6420, R5.reuse ;  /* 0x0000642004087816 */ /* 0x141fe40000000005 */
[----:B------:R-:W-:Y:S02]  /*e340*/  PRMT R9, R4, 0x7531, R5 ;  /* 0x0000753104097816 */ /* 0x000fe40000000005 */
[C-C-:B------:R-:W-:Y:S02]  /*e350*/  PRMT R10, R6.reuse, 0x6420, R7.reuse ;  /* 0x00006420060a7816 */ /* 0x140fe40000000007 */
[----:B------:R-:W-:Y:S02]  /*e360*/  PRMT R11, R6, 0x7531, R7 ;  /* 0x00007531060b7816 */ /* 0x000fe40000000007 */
[----:B------:R-:W-:-:S02]  /*e370*/  LOP3.LUT R4, R13, R18, RZ, 0xfc, !PT ;  /* 0x000000120d047212 */ /* 0x000fc400078efcff */
[-C--:B------:R-:W-:Y:S01]  /*e380*/  LOP3.LUT R13, R13, R17.reuse, RZ, 0xfc, !PT ;  /* 0x000000110d0d7212 */ /* 0x080fe200078efcff */
[----:B------:R0:W-:Y:S04]  /*e390*/  STSM.16.M88.4 [R3], R8 ;  /* 0x0000000803007844 */ /* 0x0001e80000000200 */
[----:B------:R-:W1:Y:S01]  /*e3a0*/  LDSM.16.MT88.4 R4, [R4+UR41+0xf200] ;  /* 0x00f200290404783b */ /* 0x000e620008004200 */
[----:B0-----:R-:W-:Y:S01]  /*e3b0*/  VIADD R3, R2, 0x4000 ;  /* 0x0000400002037836 */ /* 0x001fe20000000000 */
[C-C-:B-1----:R-:W-:Y:S02]  /*e3c0*/  PRMT R8, R4.reuse, 0x6420, R5.reuse ;  /* 0x0000642004087816 */ /* 0x142fe40000000005 */
[----:B------:R-:W-:Y:S02]  /*e3d0*/  PRMT R9, R4, 0x7531, R5 ;  /* 0x0000753104097816 */ /* 0x000fe40000000005 */
[----:B------:R-:W-:-:S02]  /*e3e0*/  LOP3.LUT R4, R3, R17, RZ, 0xfc, !PT ;  /* 0x0000001103047212 */ /* 0x000fc400078efcff */
[C-C-:B------:R-:W-:Y:S02]  /*e3f0*/  PRMT R10, R6.reuse, 0x6420, R7.reuse ;  /* 0x00006420060a7816 */ /* 0x140fe40000000007 */
[----:B------:R-:W-:Y:S01]  /*e400*/  PRMT R11, R6, 0x7531, R7 ;  /* 0x00007531060b7816 */ /* 0x000fe20000000007 */
[----:B------:R-:W-:Y:S02]  /*e410*/  IMAD.IADD R4, R12, 0x1, R4 ;  /* 0x000000010c047824 */ /* 0x000fe400078e0204 */
[----:B------:R-:W-:-:S03]  /*e420*/  VIADD R12, R2, 0x4800 ;  /* 0x00004800020c7836 */ /* 0x000fc60000000000 */
[----:B------:R0:W-:Y:S02]  /*e430*/  STSM.16.M88.4 [R4], R8 ;  /* 0x0000000804007844 */ /* 0x0001e40000000200 */
[----:B0-----:R-:W-:Y:S01]  /*e440*/  LOP3.LUT R4, R14, R18, RZ, 0xfc, !PT ;  /* 0x000000120e047212 */ /* 0x001fe200078efcff */
[----:B------:R-:W-:-:S04]  /*e450*/  IMAD.U32 R14, RZ, RZ, UR41 ;  /* 0x00000029ff0e7e24 */ /* 0x000fc8000f8e00ff */
[----:B------:R-:W-:Y:S01]  /*e460*/  VIADD R14, R14, 0x200 ;  /* 0x000002000e0e7836 */ /* 0x000fe20000000000 */
[----:B------:R-:W0:Y:S03]  /*e470*/  LDSM.16.MT88.4 R4, [R4+UR41+0xf200] ;  /* 0x00f200290404783b */ /* 0x000e260008004200 */
[C---:B------:R-:W-:Y:S02]  /*e480*/  IMAD.IADD R20, R14.reuse, 0x1, R20 ;  /* 0x000000010e147824 */ /* 0x040fe400078e0214 */
[C---:B------:R-:W-:Y:S02]  /*e490*/  IMAD.IADD R15, R14.reuse, 0x1, R15 ;  /* 0x000000010e0f7824 */ /* 0x040fe400078e020f */
[----:B------:R-:W-:Y:S01]  /*e4a0*/  IMAD.IADD R13, R14, 0x1, R13 ;  /* 0x000000010e0d7824 */ /* 0x000fe200078e020d */
[C-C-:B0-----:R-:W-:Y:S02]  /*e4b0*/  PRMT R8, R4.reuse, 0x6420, R5.reuse ;  /* 0x0000642004087816 */ /* 0x141fe40000000005 */
[----:B------:R-:W-:-:S02]  /*e4c0*/  PRMT R9, R4, 0x7531, R5 ;  /* 0x0000753104097816 */ /* 0x000fc40000000005 */
[----:B------:R-:W-:Y:S02]  /*e4d0*/  LOP3.LUT R4, R12, R17, RZ, 0xfc, !PT ;  /* 0x000000110c047212 */ /* 0x000fe400078efcff */
[C-C-:B------:R-:W-:Y:S02]  /*e4e0*/  PRMT R10, R6.reuse, 0x6420, R7.reuse ;  /* 0x00006420060a7816 */ /* 0x140fe40000000007 */
[----:B------:R-:W-:Y:S01]  /*e4f0*/  PRMT R11, R6, 0x7531, R7 ;  /* 0x00007531060b7816 */ /* 0x000fe20000000007 */
[----:B------:R-:W-:Y:S01]  /*e500*/  IMAD.IADD R4, R14, 0x1, R4 ;  /* 0x000000010e047824 */ /* 0x000fe200078e0204 */
[----:B------:R-:W-:-:S04]  /*e510*/  LOP3.LUT R12, R12, R18, RZ, 0xfc, !PT ;  /* 0x000000120c0c7212 */ /* 0x000fc800078efcff */
[----:B------:R0:W-:Y:S02]  /*e520*/  STSM.16.M88.4 [R4], R8 ;  /* 0x0000000804007844 */ /* 0x0001e40000000200 */
[----:B0-----:R-:W-:Y:S01]  /*e530*/  LOP3.LUT R4, R3, R18, RZ, 0xfc, !PT ;  /* 0x0000001203047212 */ /* 0x001fe200078efcff */
[C---:B------:R-:W-:Y:S02]  /*e540*/  VIADD R3, R2.reuse, 0x6800 ;  /* 0x0000680002037836 */ /* 0x040fe40000000000 */
[----:B------:R-:W-:-:S03]  /*e550*/  VIADD R2, R2, 0x7000 ;  /* 0x0000700002027836 */ /* 0x000fc60000000000 */
[----:B------:R-:W0:Y:S02]  /*e560*/  LDSM.16.MT88.4 R4, [R4+UR41+0xf200] ;  /* 0x00f200290404783b */ /* 0x000e240008004200 */
[C-C-:B0-----:R-:W-:Y:S02]  /*e570*/  PRMT R8, R4.reuse, 0x6420, R5.reuse ;  /* 0x0000642004087816 */ /* 0x141fe40000000005 */
[----:B------:R-:W-:Y:S02]  /*e580*/  PRMT R9, R4, 0x7531, R5 ;  /* 0x0000753104097816 */ /* 0x000fe40000000005 */
[C-C-:B------:R-:W-:Y:S02]  /*e590*/  PRMT R10, R6.reuse, 0x6420, R7.reuse ;  /* 0x00006420060a7816 */ /* 0x140fe40000000007 */
[----:B------:R-:W-:Y:S02]  /*e5a0*/  PRMT R11, R6, 0x7531, R7 ;  /* 0x00007531060b7816 */ /* 0x000fe40000000007 */
[----:B------:R-:W-:-:S02]  /*e5b0*/  LOP3.LUT R4, R3, R18, RZ, 0xfc, !PT ;  /* 0x0000001203047212 */ /* 0x000fc400078efcff */
[----:B------:R-:W-:Y:S01]  /*e5c0*/  LOP3.LUT R3, R3, R17, RZ, 0xfc, !PT ;  /* 0x0000001103037212 */ /* 0x000fe200078efcff */
[----:B------:R-:W-:Y:S04]  /*e5d0*/  STSM.16.M88.4 [R20], R8 ;  /* 0x0000000814007844 */ /* 0x000fe80000000200 */
[----:B------:R-:W0:Y:S01]  /*e5e0*/  LDSM.16.MT88.4 R4, [R4+UR41+0xf200] ;  /* 0x00f200290404783b */ /* 0x000e220008004200 */
[----:B------:R-:W-:Y:S01]  /*e5f0*/  IMAD.IADD R3, R14, 0x1, R3 ;  /* 0x000000010e037824 */ /* 0x000fe200078e0203 */
[C-C-:B0-----:R-:W-:Y:S02]  /*e600*/  PRMT R8, R4.reuse, 0x6420, R5.reuse ;  /* 0x0000642004087816 */ /* 0x141fe40000000005 */
[----:B------:R-:W-:Y:S02]  /*e610*/  PRMT R9, R4, 0x7531, R5 ;  /* 0x0000753104097816 */ /* 0x000fe40000000005 */
[----:B------:R-:W-:-:S02]  /*e620*/  PRMT R10, R6, 0x6420, R7 ;  /* 0x00006420060a7816 */ /* 0x000fc40000000007 */
[----:B------:R-:W-:-:S05]  /*e630*/  PRMT R11, R6, 0x7531, R7 ;  /* 0x00007531060b7816 */ /* 0x000fca0000000007 */
[----:B------:R-:W-:Y:S04]  /*e640*/  STSM.16.M88.4 [R15], R8 ;  /* 0x000000080f007844 */ /* 0x000fe80000000200 */
[----:B------:R-:W0:Y:S02]  /*e650*/  LDSM.16.MT88.4 R4, [R16+UR41+0xf200] ;  /* 0x00f200291004783b */ /* 0x000e240008004200 */
        /* <DEDUP_REMOVED lines=28> */
.L_x_2984:
[----:B------:R-:W2:Y:S01]  /*e820*/  LDL.LU R4, [R1] ;  /* 0x0000000001047983 */ /* 0x000ea20000300800 */
[----:B-1----:R1:W-:Y:S01]  /*e830*/  SYNCS.ARRIVE.TRANS64.A1T0 RZ, [R0+URZ+0x33450], RZ ;  /* 0x033450ff00ff79a7 */ /* 0x0023e2000810003f */
[----:B0-----:R-:W0:Y:S01]  /*e840*/  S2R R2, SR_TID.X ;  /* 0x0000000000027919 */ /* 0x001e220000002100 */
[----:B------:R-:W-:Y:S01]  /*e850*/  VIADD R19, R19, 0x1 ;  /* 0x0000000113137836 */ /* 0x000fe20000000000 */
[----:B------:R-:W3:Y:S01]  /*e860*/  LDC R3, c[0x0][0xc34] ;  /* 0x00030d00ff037b82 */ /* 0x000ee20000000800 */
[----:B0-----:R-:W-:-:S07]  /*e870*/  LOP3.LUT R2, R2, 0x7f, RZ, 0xc0, !PT ;  /* 0x0000007f02027812 */ /* 0x001fce00078ec0ff */
[----:B------:R-:W-:Y:S01]  /*e880*/  BAR.SYNC.DEFER_BLOCKING 0x2, 0x80 ;  /* 0x0082000000007b1d */ /* 0x000fe20000010000 */
[----:B------:R-:W-:-:S13]  /*e890*/  ISETP.NE.AND P0, PT, R2, RZ, PT ;  /* 0x000000ff0200720c */ /* 0x000fda0003f05270 */
[----:B------:R-:W-:-:S05]  /*e8a0*/  @!P0 VIADD R2, R0, 0x33480 ;  /* 0x0003348000028836 */ /* 0x000fca0000000000 */
[----:B------:R-:W-:-:S04]  /*e8b0*/  @!P0 PRMT R2, RZ, 0x654, R2 ;  /* 0x00000654ff028816 */ /* 0x000fc80000000002 */
[----:B------:R0:W-:Y:S01]  /*e8c0*/  @!P0 SYNCS.ARRIVE.TRANS64.RED.A1T0 RZ, [R2+URZ], RZ ;  /* 0x000000ff02ff89a7 */ /* 0x0001e2000810043f */
[----:B------:R-:W-:-:S04]  /*e8d0*/  ISETP.NE.AND P0, PT, R19, 0x2, PT ;  /* 0x000000021300780c */ /* 0x000fc80003f05270 */
[----:B-1----:R-:W-:Y:S01]  /*e8e0*/  SEL R0, RZ, 0x1, P0 ;  /* 0x00000001ff007807 */ /* 0x002fe20000000000 */
[----:B------:R-:W-:-:S06]  /*e8f0*/  UIADD3 UR50, UR43, UR50, URZ ;  /* 0x000000322b327290 */ /* 0x000fcc000fffe03f */
[----:B---3--:R-:W-:Y:S01]  /*e900*/  ISETP.LE.AND P1, PT, R3, UR50, PT ;  /* 0x0000003203007c0c */ /* 0x008fe2000bf23270 */
[----:B------:R-:W-:Y:S01]  /*e910*/  UIADD3 UR46, UR46, 0x1, URZ ;  /* 0x000000012e2e7890 */ /* 0x000fe2000fffe03f */
[----:B------:R-:W-:Y:S02]  /*e920*/  SEL R19, R19, RZ, P0 ;  /* 0x000000ff13137207 */ /* 0x000fe40000000000 */
[----:B--2---:R-:W-:-:S05]  /*e930*/  LOP3.LUT R4, R4, R0, RZ, 0x3c, !PT ;  /* 0x0000000004047212 */ /* 0x004fca00078e3cff */
[----:B------:R0:W-:Y:S04]  /*e940*/  STL [R1], R4 ;  /* 0x0000000401007387 */ /* 0x0001e80000100800 */
[----:B------:R-:W-:Y:S05]  /*e950*/  @!P1 BRA `(.L_x_2985) ;  /* 0xffffffc000ac9947 */ /* 0x000fea000383ffff */
[----:B------:R-:W-:-:S12]  /*e960*/  ULOP3.LUT UR46, UR46, 0x1, URZ, 0xc, !UPT ;  /* 0x000000012e2e7892 */ /* 0x000fd8000f8e0c3f */
.L_x_2936:
[----:B------:R-:W1:Y:S01]  /*e970*/  S2R R3, SR_CgaCtaId ;  /* 0x0000000000037919 */ /* 0x000e620000008800 */
[----:B------:R-:W-:-:S04]  /*e980*/  MOV R0, 0x400 ;  /* 0x0000040000007802 */ /* 0x000fc80000000f00 */
[----:B-1----:R-:W-:Y:S01]  /*e990*/  LEA R8, R3, R0, 0x18 ;  /* 0x0000000003087211 */ /* 0x002fe200078ec0ff */
[----:B------:R-:W-:-:S05]  /*e9a0*/  IMAD.U32 R0, RZ, RZ, UR46 ;  /* 0x0000002eff007e24 */ /* 0x000fca000f8e00ff */
[----:B------:R-:W-:-:S04]  /*e9b0*/  SHF.L.U32 R0, R0, 0x1f, RZ ;  /* 0x0000001f00007819 */ /* 0x000fc800000006ff */
[----:B------:R-:W1:Y:S02]  /*e9c0*/  SYNCS.PHASECHK.TRANS64.TRYWAIT P0, [R8+URZ+0x33420], R0 ;  /* 0x03342000080075a7 */ /* 0x000e64000800017f */
[----:B-1----:R-:W-:Y:S05]  /*e9d0*/  @!P0 BRA `(.L_x_2986) ;  /* 0x0000000c00788947 */ /* 0x002fea0003800000 */
.L_x_3023:
[----:B0-----:R-:W0:Y:S02]  /*e9e0*/  S2R R2, SR_TID.X ;  /* 0x0000000000027919 */ /* 0x001e240000002100 */
[----:B0-----:R-:W-:-:S04]  /*e9f0*/  SHF.R.U32.HI R2, RZ, 0x5, R2 ;  /* 0x00000005ff027819 */ /* 0x001fc80000011602 */
[----:B------:R-:W-:-:S05]  /*ea00*/  LOP3.LUT R2, R2, 0x3, RZ, 0xc0, !PT ;  /* 0x0000000302027812 */ /* 0x000fca00078ec0ff */
[----:B-1----:R-:W0:Y:S02]  /*ea10*/  SHFL.IDX PT, R0, R2, RZ, 0x1f ;  /* 0x00001fff02007589 */ /* 0x002e2400000e0000 */
        /* <DEDUP_REMOVED lines=10> */
.L_x_2989:
[----:B------:R-:W2:Y:S01]  /*eac0*/  LDL.LU R6, [R1] ;  /* 0x0000000001067983 */ /* 0x000ea20000300800 */
[----:B------:R-:W-:Y:S02]  /*ead0*/  VIADD R0, R8, 0x33440 ;  /* 0x0003344008007836 */ /* 0x000fe40000000000 */
[C---:B------:R-:W-:Y:S02]  /*eae0*/  VIADD R2, R19.reuse, 0x1 ;  /* 0x0000000113027836 */ /* 0x040fe40000000000 */
[----:B------:R-:W-:-:S03]  /*eaf0*/  IMAD R5, R19, 0x8, R0 ;  /* 0x0000000813057824 */ /* 0x000fc600078e0200 */
[----:B------:R-:W-:-:S04]  /*eb00*/  ISETP.NE.AND P2, PT, R2, 0x2, PT ;  /* 0x000000020200780c */ /* 0x000fc80003f45270 */
[----:B------:R-:W-:Y:S02]  /*eb10*/  SEL R3, RZ, 0x1, P2 ;  /* 0x00000001ff037807 */ /* 0x000fe40001000000 */
[C---:B--2---:R-:W-:Y:S02]  /*eb20*/  SHF.L.U32 R4, R6.reuse, 0x1f, RZ ;  /* 0x0000001f06047819 */ /* 0x044fe400000006ff */
[----:B------:R-:W-:Y:S02]  /*eb30*/  LOP3.LUT R6, R6, R3, RZ, 0x3c, !PT ;  /* 0x0000000306067212 */ /* 0x000fe400078e3cff */
[----:B------:R-:W0:Y:S01]  /*eb40*/  SYNCS.PHASECHK.TRANS64.TRYWAIT P1, [R5+URZ], R4 ;  /* 0x00000004050075a7 */ /* 0x000e22000802017f */
[----:B------:R-:W-:-:S05]  /*eb50*/  SEL R3, R2, RZ, P2 ;  /* 0x000000ff02037207 */ /* 0x000fca0001000000 */
[----:B------:R-:W-:Y:S01]  /*eb60*/  IMAD R7, R3, 0x8, R0 ;  /* 0x0000000803077824 */ /* 0x000fe200078e0200 */
[----:B------:R-:W-:Y:S01]  /*eb70*/  SHF.L.U32 R0, R6, 0x1f, RZ ;  /* 0x0000001f06007819 */ /* 0x000fe200000006ff */
[----:B0-----:R-:W-:Y:S06]  /*eb80*/  @!P1 BRA `(.L_x_2990) ;  /* 0x0000000c00209947 */ /* 0x001fec0003800000 */
.L_x_3024:
[----:B------:R-:W1:Y:S02]  /*eb90*/  SYNCS.PHASECHK.TRANS64.TRYWAIT P1, [R7+URZ], R0 ;  /* 0x00000000070075a7 */ /* 0x000e64000802017f */
[----:B-1----:R-:W-:Y:S05]  /*eba0*/  @!P1 BRA `(.L_x_2991) ;  /* 0x0000000c002c9947 */ /* 0x002fea0003800000 */
.L_x_3025:
[----:B------:R-:W-:Y:S05]  /*ebb0*/  @!P0 BRA `(.L_x_2992) ;  /* 0x0000000000048947 */ /* 0x000fea0003800000 */
[----:B------:R-:W-:Y:S01]  /*ebc0*/  BPT.TRAP 0x1 ;  /* 0x000000040000795c */ /* 0x000fe20000300000 */
.L_x_2992:
[----:B------:R-:W-:-:S04]  /*ebd0*/  IMAD R19, R19, 0x8, R8 ;  /* 0x0000000813137824 */ /* 0x000fc800078e0208 */
[----:B------:R-:W2:Y:S02]  /*ebe0*/  SYNCS.PHASECHK.TRANS64.TRYWAIT P1, [R19+URZ+0x33460], R4 ;  /* 0x03346004130075a7 */ /* 0x000ea4000802017f */
[----:B--2---:R-:W-:Y:S05]  /*ebf0*/  @!P1 BRA `(.L_x_2993) ;  /* 0x0000000c002c9947 */ /* 0x004fea0003800000 */
.L_x_3026:
[----:B------:R-:W-:Y:S05]  /*ec00*/  @!P0 BRA `(.L_x_2994) ;  /* 0x0000000000048947 */ /* 0x000fea0003800000 */
[----:B------:R-:W-:Y:S01]  /*ec10*/  BPT.TRAP 0x1 ;  /* 0x000000040000795c */ /* 0x000fe20000300000 */
.L_x_2994:
[----:B------:R-:W-:-:S04]  /*ec20*/  IMAD R3, R3, 0x8, R8 ;  /* 0x0000000803037824 */ /* 0x000fc800078e0208 */
[----:B------:R-:W3:Y:S02]  /*ec30*/  SYNCS.PHASECHK.TRANS64.TRYWAIT P1, [R3+URZ+0x33460], R0 ;  /* 0x03346000030075a7 */ /* 0x000ee4000802017f */
[----:B---3--:R-:W-:Y:S05]  /*ec40*/  @!P1 BRA `(.L_x_2995) ;  /* 0x0000000c002c9947 */ /* 0x008fea0003800000 */
.L_x_3027:
[----:B------:R-:W-:Y:S05]  /*ec50*/  @!P0 BRA `(.L_x_2996) ;  /* 0x0000000000048947 */ /* 0x000fea0003800000 */
[----:B------:R-:W-:Y:S01]  /*ec60*/  BPT.TRAP 0x1 ;  /* 0x000000040000795c */ /* 0x000fe20000300000 */
.L_x_2996:
[----:B------:R-:W4:Y:S02]  /*ec70*/  SYNCS.PHASECHK.TRANS64.TRYWAIT P0, [R19+URZ+0x33480], R4 ;  /* 0x03348004130075a7 */ /* 0x000f24000800017f */
[----:B----4-:R-:W-:Y:S05]  /*ec80*/  @!P0 BRA `(.L_x_2997) ;  /* 0x0000000c00308947 */ /* 0x010fea0003800000 */
.L_x_2998:
[----:B------:R0:W0:Y:S02]  /*ec90*/  SYNCS.PHASECHK.TRANS64.TRYWAIT P0, [R3+URZ+0x33480], R0 ;  /* 0x03348000030075a7 */ /* 0x000024000800017f */
[----:B0-----:R-:W-:Y:S05]  /*eca0*/  @!P0 NANOSLEEP.SYNCS 0x989680 ;  /* 0x009896800000895d */ /* 0x001fea0003900000 */
[----:B------:R-:W0:Y:S02]  /*ecb0*/  @!P0 SYNCS.PHASECHK.TRANS64 P0, [R3+URZ+0x33480], R0 ;  /* 0x03348000030085a7 */ /* 0x000e24000800007f */
[----:B0-----:R-:W-:Y:S05]  /*ecc0*/  @!P0 BRA `(.L_x_2998) ;  /* 0xfffffffc00f08947 */ /* 0x001fea000383ffff */
.L_x_2988:
[----:B------:R-:W-:Y:S05]  /*ecd0*/  BSYNC B0 ;  /* 0x0000000000007941 */ /* 0x000fea0003800000 */
.L_x_2987:
[----:B------:R-:W-:Y:S05]  /*ece0*/  EXIT ;  /* 0x000000000000794d */ /* 0x000fea0003800000 */
.L_x_2906:
[----:B0-----:R-:W-:-:S04]  /*ecf0*/  IMAD.U32 R3, RZ, RZ, UR39 ;  /* 0x00000027ff037e24 */ /* 0x001fc8000f8e00ff */
[----:B------:R0:W1:Y:S03]  /*ed00*/  SYNCS.PHASECHK.TRANS64.TRYWAIT P1, [R3+URZ+0x33400], R0 ;  /* 0x03340000030075a7 */ /* 0x000066000802017f */
[----:B-1----:R-:W-:Y:S05]  /*ed10*/  @!P1 NANOSLEEP.SYNCS 0x989680 ;  /* 0x009896800000995d */ /* 0x002fea0003900000 */
[----:B------:R-:W1:Y:S02]  /*ed20*/  @!P1 SYNCS.PHASECHK.TRANS64 P1, [R3+URZ+0x33400], R0 ;  /* 0x03340000030095a7 */ /* 0x000e64000802007f */
[----:B-1----:R-:W-:Y:S05]  /*ed30*/  @!P1 BRA `(.L_x_2906) ;  /* 0xfffffffc00ec9947 */ /* 0x002fea000383ffff */
[----:B------:R-:W-:Y:S05]  /*ed40*/  BRA `(.L_x_2999) ;  /* 0xffffff2400e47947 */ /* 0x000fea000383ffff */
.L_x_2910:
[----:B-1----:R1:W2:Y:S02]  /*ed50*/  SYNCS.PHASECHK.TRANS64.TRYWAIT P1, [R3+URZ+0x33430], R0 ;  /* 0x03343000030075a7 */ /* 0x0022a4000802017f */
[----:B--2---:R-:W-:Y:S05]  /*ed60*/  @!P1 NANOSLEEP.SYNCS 0x989680 ;  /* 0x009896800000995d */ /* 0x004fea0003900000 */
[----:B------:R-:W2:Y:S02]  /*ed70*/  @!P1 SYNCS.PHASECHK.TRANS64 P1, [R3+URZ+0x33430], R0 ;  /* 0x03343000030095a7 */ /* 0x000ea4000802007f */
[----:B--2---:R-:W-:Y:S05]  /*ed80*/  @!P1 BRA `(.L_x_2910) ;  /* 0xfffffffc00f09947 */ /* 0x004fea000383ffff */
[----:B------:R-:W-:Y:S05]  /*ed90*/  BRA `(.L_x_2909) ;  /* 0xffffff28000c7947 */ /* 0x000fea000383ffff */
.L_x_2915:
[----:B-1----:R-:W-:-:S04]  /*eda0*/  IMAD.U32 R5, RZ, RZ, UR6 ;  /* 0x00000006ff057e24 */ /* 0x002fc8000f8e00ff */
[----:B------:R1:W2:Y:S03]  /*edb0*/  SYNCS.PHASECHK.TRANS64.TRYWAIT P1, [R5+URZ+0x33430], R0 ;  /* 0x03343000050075a7 */ /* 0x0002a6000802017f */
[----:B--2---:R-:W-:Y:S05]  /*edc0*/  @!P1 NANOSLEEP.SYNCS 0x989680 ;  /* 0x009896800000995d */ /* 0x004fea0003900000 */
[----:B------:R-:W2:Y:S02]  /*edd0*/  @!P1 SYNCS.PHASECHK.TRANS64 P1, [R5+URZ+0x33430], R0 ;  /* 0x03343000050095a7 */ /* 0x000ea4000802007f */
[----:B--2---:R-:W-:Y:S05]  /*ede0*/  @!P1 BRA `(.L_x_2915) ;  /* 0xfffffffc00ec9947 */ /* 0x004fea000383ffff */
[----:B------:R-:W-:Y:S05]  /*edf0*/  BRA `(.L_x_2912) ;  /* 0xffffff5c009c7947 */ /* 0x000fea000383ffff */
.L_x_2919:
[----:B-1----:R-:W-:-:S04]  /*ee00*/  IMAD.U32 R5, RZ, RZ, UR6 ;  /* 0x00000006ff057e24 */ /* 0x002fc8000f8e00ff */
[----:B------:R1:W2:Y:S03]  /*ee10*/  SYNCS.PHASECHK.TRANS64.TRYWAIT P1, [R5+URZ+0x33450], R0 ;  /* 0x03345000050075a7 */ /* 0x0002a6000802017f */
[----:B--2---:R-:W-:Y:S05]  /*ee20*/  @!P1 NANOSLEEP.SYNCS 0x989680 ;  /* 0x009896800000995d */ /* 0x004fea0003900000 */
[----:B------:R-:W2:Y:S02]  /*ee30*/  @!P1 SYNCS.PHASECHK.TRANS64 P1, [R5+URZ+0x33450], R0 ;  /* 0x03345000050095a7 */ /* 0x000ea4000802007f */
[----:B--2---:R-:W-:Y:S05]  /*ee40*/  @!P1 BRA `(.L_x_2919) ;  /* 0xfffffffc00ec9947 */ /* 0x004fea000383ffff */
[----:B------:R-:W-:Y:S05]  /*ee50*/  BRA `(.L_x_2916) ;  /* 0xffffff68009c7947 */ /* 0x000fea000383ffff */
.L_x_2925:
[----:B-1----:R-:W-:-:S04]  /*ee60*/  IMAD.U32 R7, RZ, RZ, UR4 ;  /* 0x00000004ff077e24 */ /* 0x002fc8000f8e00ff */
[----:B------:R1:W2:Y:S03]  /*ee70*/  SYNCS.PHASECHK.TRANS64.TRYWAIT P1, [R7+URZ+0x33450], R6 ;  /* 0x03345006070075a7 */ /* 0x0002a6000802017f */
[----:B--2---:R-:W-:Y:S05]  /*ee80*/  @!P1 NANOSLEEP.SYNCS 0x989680 ;  /* 0x009896800000995d */ /* 0x004fea0003900000 */
[----:B------:R-:W2:Y:S02]  /*ee90*/  @!P1 SYNCS.PHASECHK.TRANS64 P1, [R7+URZ+0x33450], R6 ;  /* 0x03345006070095a7 */ /* 0x000ea4000802007f */
[----:B--2---:R-:W-:Y:S05]  /*eea0*/  @!P1 BRA `(.L_x_2925) ;  /* 0xfffffffc00ec9947 */ /* 0x004fea000383ffff */
[----:B------:R-:W-:Y:S05]  /*eeb0*/  BRA `(.L_x_2924) ;  /* 0xffffff8800f07947 */ /* 0x000fea000383ffff */
.L_x_2941:
[----:B------:R-:W-:Y:S02]  /*eec0*/  IMAD.MOV.U32 R13, RZ, RZ, R4 ;  /* 0x000000ffff0d7224 */ /* 0x000fe400078e0004 */
[----:B------:R-:W-:Y:S02]  /*eed0*/  IMAD.MOV.U32 R12, RZ, RZ, RZ ;  /* 0x000000ffff0c7224 */ /* 0x000fe400078e00ff */
[----:B------:R-:W-:Y:S02]  /*eee0*/  IMAD.MOV.U32 R11, RZ, RZ, 0x1f ;  /* 0x0000001fff0b7424 */ /* 0x000fe400078e00ff */
[----:B------:R-:W-:-:S07]  /*eef0*/  IMAD.MOV.U32 R15, RZ, RZ, -0x1 ;  /* 0xffffffffff0f7424 */ /* 0x000fce00078e00ff */
[----:B0-----:R-:W-:Y:S05]  /*ef00*/  WARPSYNC.COLLECTIVE R15, `(.L_x_3000) ;  /* 0x000000000f087348 */ /* 0x001fea0003c00000 */
[----:B------:R1:W2:Y:S02]  /*ef10*/  SHFL.IDX P6, R14, R13, R12, R11 ;  /* 0x0000000c0d0e7389 */ /* 0x0002a400000c000b */
[----:B012---:R-:W-:Y:S01]  /*ef20*/  ENDCOLLECTIVE ;  /* 0x000000000000791b */ /* 0x007fe20003800000 */
.L_x_3000:
[----:B------:R-:W-:Y:S05]  /*ef30*/  BRA `(.L_x_3001) ;  /* 0xffffffc400407947 */ /* 0x000fea000383ffff */
.L_x_2943:
[----:B------:R-:W-:Y:S01]  /*ef40*/  BSSY B0, `(.L_x_3002) ;  /* 0x0000006000007945 */ /* 0x000fe20003800000 */
[----:B------:R-:W-:-:S07]  /*ef50*/  IMAD.MOV.U32 R15, RZ, RZ, -0x1 ;  /* 0xffffffffff0f7424 */ /* 0x000fce00078e00ff */
[----:B-1----:R-:W-:Y:S05]  /*ef60*/  WARPSYNC.COLLECTIVE R15, `(.L_x_3003) ;  /* 0x000000000f0c7348 */ /* 0x002fea0003c00000 */
[----:B------:R-:W-:Y:S02]  /*ef70*/  ELECT P6, UR62, PT ;  /* 0x00000000003e782f */ /* 0x000fe400038c0000 */
[----:B------:R-:W-:Y:S01]  /*ef80*/  MOV R14, UR62 ;  /* 0x0000003e000e7c02 */ /* 0x000fe20008000f00 */
[----:B-1----:R-:W-:Y:S10]  /*ef90*/  ENDCOLLECTIVE ;  /* 0x000000000000791b */ /* 0x002ff40003800000 */
.L_x_3003:
[----:B------:R-:W-:Y:S05]  /*efa0*/  BSYNC B0 ;  /* 0x0000000000007941 */ /* 0x000fea0003800000 */
.L_x_3002:
[----:B------:R-:W-:Y:S05]  /*efb0*/  BRA `(.L_x_3004) ;  /* 0xffffffc4004c7947 */ /* 0x000fea000383ffff */
.L_x_2945:
[----:B0-----:R0:W1:Y:S02]  /*efc0*/  SYNCS.PHASECHK.TRANS64.TRYWAIT P0, [R4+URZ+0x33480], R3 ;  /* 0x03348003040075a7 */ /* 0x001064000800017f */
[----:B-1----:R-:W-:Y:S05]  /*efd0*/  @!P0 NANOSLEEP.SYNCS 0x989680 ;  /* 0x009896800000895d */ /* 0x002fea0003900000 */
[----:B------:R-:W1:Y:S02]  /*efe0*/  @!P0 SYNCS.PHASECHK.TRANS64 P0, [R4+URZ+0x33480], R3 ;  /* 0x03348003040085a7 */ /* 0x000e64000800007f */
[----:B-1----:R-:W-:Y:S05]  /*eff0*/  @!P0 BRA `(.L_x_2945) ;  /* 0xfffffffc00f08947 */ /* 0x002fea000383ffff */
[----:B------:R-:W-:Y:S05]  /*f000*/  BRA `(.L_x_3005) ;  /* 0xffffffc400a87947 */ /* 0x000fea000383ffff */
.L_x_2947:
[----:B-1----:R1:W2:Y:S02]  /*f010*/  SYNCS.PHASECHK.TRANS64.TRYWAIT P0, [R4+URZ+0x33440], R3 ;  /* 0x03344003040075a7 */ /* 0x0022a4000800017f */
[----:B--2---:R-:W-:Y:S05]  /*f020*/  @!P0 NANOSLEEP.SYNCS 0x989680 ;  /* 0x009896800000895d */ /* 0x004fea0003900000 */
[----:B------:R-:W2:Y:S02]  /*f030*/  @!P0 SYNCS.PHASECHK.TRANS64 P0, [R4+URZ+0x33440], R3 ;  /* 0x03344003040085a7 */ /* 0x000ea4000800007f */
[----:B--2---:R-:W-:Y:S05]  /*f040*/  @!P0 BRA `(.L_x_2947) ;  /* 0xfffffffc00f08947 */ /* 0x004fea000383ffff */
[----:B------:R-:W-:Y:S05]  /*f050*/  BRA `(.L_x_3006) ;  /* 0xffffffc800307947 */ /* 0x000fea000383ffff */
.L_x_2950:
        /* <DEDUP_REMOVED lines=8> */
.L_x_3007:
[----:B------:R-:W-:Y:S02]  /*f0e0*/  IMAD.MOV.U32 R13, RZ, RZ, R4 ;  /* 0x000000ffff0d7224 */ /* 0x000fe400078e0004 */
[----:B------:R-:W-:-:S07]  /*f0f0*/  IMAD.MOV.U32 R5, RZ, RZ, R14 ;  /* 0x000000ffff057224 */ /* 0x000fce00078e000e */
[----:B------:R-:W-:Y:S05]  /*f100*/  WARPSYNC.COLLECTIVE R15, `(.L_x_3008) ;  /* 0x000000000f087348 */ /* 0x000fea0003c00000 */
[----:B------:R0:W1:Y:S02]  /*f110*/  SHFL.IDX P6, R14, R13, R12, R11 ;  /* 0x0000000c0d0e7389 */ /* 0x00006400000c000b */
[----:B01----:R-:W-:Y:S01]  /*f120*/  ENDCOLLECTIVE ;  /* 0x000000000000791b */ /* 0x003fe20003800000 */
.L_x_3008:
        /* <DEDUP_REMOVED lines=9> */
.L_x_3009:
        /* <DEDUP_REMOVED lines=8> */
[----:B------:R0:W-:Y:S02]  /*f240*/  @!P4 LDGSTS.E.BYPASS.LTC128B.128 [R8+0x1e200], desc[UR48][R6.64], !P0 ;  /* 0x1e2000000608cfae */ /* 0x0001e4000c101d70 */
[----:B------:R-:W-:Y:S02]  /*f250*/  ISETP.GE.AND P3, PT, R5, R2, PT ;  /* 0x000000020500720c */ /* 0x000fe40003f66270 */
[----:B------:R0:W-:Y:S01]  /*f260*/  @!P4 LDGSTS.E.BYPASS.LTC128B.128 [R8+0x20200], desc[UR48][R6.64+0x40], !P1 ;  /* 0x202000400608cfae */ /* 0x0001e2000c901d70 */
[----:B------:R-:W-:-:S03]  /*f270*/  IMAD.MOV.U32 R5, RZ, RZ, R14 ;  /* 0x000000ffff057224 */ /* 0x000fc600078e000e */
[----:B------:R0:W-:Y:S07]  /*f280*/  @!P4 LDGSTS.E.BYPASS.LTC128B.128 [R8+0x22200], desc[UR48][R6.64+0x80], !P2 ;  /* 0x222000800608cfae */ /* 0x0001ee000d101d70 */
[----:B0-----:R-:W-:Y:S05]  /*f290*/  WARPSYNC.COLLECTIVE R15, `(.L_x_3010) ;  /* 0x000000000f087348 */ /* 0x001fea0003c00000 */
[----:B------:R1:W2:Y:S02]  /*f2a0*/  SHFL.IDX P6, R14, R13, R12, R11 ;  /* 0x0000000c0d0e7389 */ /* 0x0002a400000c000b */
[----:B012---:R-:W-:Y:S01]  /*f2b0*/  ENDCOLLECTIVE ;  /* 0x000000000000791b */ /* 0x007fe20003800000 */
.L_x_3010:
[----:B------:R-:W-:Y:S02]  /*f2c0*/  IMAD.MOV.U32 R13, RZ, RZ, R3 ;  /* 0x000000ffff0d7224 */ /* 0x000fe400078e0003 */
[----:B------:R-:W-:Y:S02]  /*f2d0*/  IMAD.MOV.U32 R12, RZ, RZ, 0x2 ;  /* 0x00000002ff0c7424 */ /* 0x000fe400078e00ff */
[----:B------:R-:W-:-:S07]  /*f2e0*/  IMAD.MOV.U32 R6, RZ, RZ, R14 ;  /* 0x000000ffff067224 */ /* 0x000fce00078e000e */
[----:B------:R-:W-:Y:S05]  /*f2f0*/  WARPSYNC.COLLECTIVE R15, `(.L_x_3011) ;  /* 0x000000000f087348 */ /* 0x000fea0003c00000 */
[----:B------:R0:W1:Y:S02]  /*f300*/  SHFL.IDX P6, R14, R13, R12, R11 ;  /* 0x0000000c0d0e7389 */ /* 0x00006400000c000b */
[----:B01----:R-:W-:Y:S01]  /*f310*/  ENDCOLLECTIVE ;  /* 0x000000000000791b */ /* 0x003fe20003800000 */
.L_x_3011:
        /* <DEDUP_REMOVED lines=9> */
[----:B------:R0:W-:Y:S04]  /*f3b0*/  @!P3 LDGSTS.E.BYPASS.LTC128B.128 [R8+0x20a00], desc[UR48][R6.64+0x40], !P1 ;  /* 0x20a000400608bfae */ /* 0x0001e8000c901d70 */
[----:B------:R0:W-:Y:S01]  /*f3c0*/  @!P3 LDGSTS.E.BYPASS.LTC128B.128 [R8+0x22a00], desc[UR48][R6.64+0x80], !P2 ;  /* 0x22a000800608bfae */ /* 0x0001e2000d101d70 */
[----:B------:R-:W-:Y:S01]  /*f3d0*/  ISETP.GE.AND P3, PT, R5, R2, PT ;  /* 0x000000020500720c */ /* 0x000fe20003f66270 */
[----:B------:R-:W-:-:S12]  /*f3e0*/  IMAD.MOV.U32 R5, RZ, RZ, R14 ;  /* 0x000000ffff057224 */ /* 0x000fd800078e000e */
[----:B0-----:R-:W-:Y:S05]  /*f3f0*/  WARPSYNC.COLLECTIVE R15, `(.L_x_3012) ;  /* 0x000000000f087348 */ /* 0x001fea0003c00000 */
[----:B------:R1:W2:Y:S02]  /*f400*/  SHFL.IDX P6, R14, R13, R12, R11 ;  /* 0x0000000c0d0e7389 */ /* 0x0002a400000c000b */
[----:B012---:R-:W-:Y:S01]  /*f410*/  ENDCOLLECTIVE ;  /* 0x000000000000791b */ /* 0x007fe20003800000 */
.L_x_3012:
[----:B------:R-:W-:Y:S02]  /*f420*/  IMAD.MOV.U32 R13, RZ, RZ, R3 ;  /* 0x000000ffff0d7224 */ /* 0x000fe400078e0003 */
[----:B------:R-:W-:Y:S02]  /*f430*/  IMAD.MOV.U32 R12, RZ, RZ, 0x3 ;  /* 0x00000003ff0c7424 */ /* 0x000fe400078e00ff */
[----:B------:R-:W-:-:S07]  /*f440*/  IMAD.MOV.U32 R6, RZ, RZ, R14 ;  /* 0x000000ffff067224 */ /* 0x000fce00078e000e */
[----:B------:R-:W-:Y:S05]  /*f450*/  WARPSYNC.COLLECTIVE R15, `(.L_x_3013) ;  /* 0x000000000f087348 */ /* 0x000fea0003c00000 */
[----:B------:R0:W1:Y:S02]  /*f460*/  SHFL.IDX P6, R14, R13, R12, R11 ;  /* 0x0000000c0d0e7389 */ /* 0x00006400000c000b */
[----:B01----:R-:W-:Y:S01]  /*f470*/  ENDCOLLECTIVE ;  /* 0x000000000000791b */ /* 0x003fe20003800000 */
.L_x_3013:
        /* <DEDUP_REMOVED lines=9> */
[----:B------:R-:W-:-:S03]  /*f510*/  IMAD.MOV.U32 R3, RZ, RZ, R14 ;  /* 0x000000ffff037224 */ /* 0x000fc600078e000e */
[----:B------:R0:W-:Y:S04]  /*f520*/  @!P3 LDGSTS.E.BYPASS.LTC128B.128 [R8+0x23200], desc[UR48][R6.64+0x80], !P2 ;  /* 0x232000800608bfae */ /* 0x0001e8000d101d70 */
[----:B0-----:R-:W-:Y:S05]  /*f530*/  WARPSYNC.COLLECTIVE R15, `(.L_x_3014) ;  /* 0x000000000f087348 */ /* 0x001fea0003c00000 */
[----:B------:R1:W2:Y:S02]  /*f540*/  SHFL.IDX P6, R14, R13, R12, R11 ;  /* 0x0000000c0d0e7389 */ /* 0x0002a400000c000b */
[----:B012---:R-:W-:Y:S01]  /*f550*/  ENDCOLLECTIVE ;  /* 0x000000000000791b */ /* 0x007fe20003800000 */
.L_x_3014:
[----:B------:R-:W-:Y:S01]  /*f560*/  IMAD.MOV.U32 R4, RZ, RZ, R14 ;  /* 0x000000ffff047224 */ /* 0x000fe200078e000e */
[----:B------:R-:W-:Y:S06]  /*f570*/  BRA `(.L_x_3015) ;  /* 0xffffffcc006c7947 */ /* 0x000fec000383ffff */
.L_x_2953:
[----:B-1----:R-:W-:-:S04]  /*f580*/  IMAD.U32 R2, RZ, RZ, UR41 ;  /* 0x00000029ff027e24 */ /* 0x002fc8000f8e00ff */
[----:B------:R1:W2:Y:S03]  /*f590*/  SYNCS.PHASECHK.TRANS64.TRYWAIT P0, [R2+URZ+0x33420], R0 ;  /* 0x03342000020075a7 */ /* 0x0002a6000800017f */
[----:B--2---:R-:W-:Y:S05]  /*f5a0*/  @!P0 NANOSLEEP.SYNCS 0x989680 ;  /* 0x009896800000895d */ /* 0x004fea0003900000 */
[----:B------:R-:W2:Y:S02]  /*f5b0*/  @!P0 SYNCS.PHASECHK.TRANS64 P0, [R2+URZ+0x33420], R0 ;  /* 0x03342000020085a7 */ /* 0x000ea4000800007f */
[----:B--2---:R-:W-:Y:S05]  /*f5c0*/  @!P0 BRA `(.L_x_2953) ;  /* 0xfffffffc00ec8947 */ /* 0x004fea000383ffff */
[----:B------:R-:W-:Y:S05]  /*f5d0*/  BRA `(.L_x_3016) ;  /* 0xffffffcc00b07947 */ /* 0x000fea000383ffff */
.L_x_2959:
[----:B0-----:R0:W2:Y:S02]  /*f5e0*/  SYNCS.PHASECHK.TRANS64.TRYWAIT P0, [R6+URZ+0x33480], R4 ;  /* 0x03348004060075a7 */ /* 0x0010a4000800017f */
[----:B--2---:R-:W-:Y:S05]  /*f5f0*/  @!P0 NANOSLEEP.SYNCS 0x989680 ;  /* 0x009896800000895d */ /* 0x004fea0003900000 */
[----:B------:R-:W2:Y:S02]  /*f600*/  @!P0 SYNCS.PHASECHK.TRANS64 P0, [R6+URZ+0x33480], R4 ;  /* 0x03348004060085a7 */ /* 0x000ea4000800007f */
[----:B--2---:R-:W-:Y:S05]  /*f610*/  @!P0 BRA `(.L_x_2959) ;  /* 0xfffffffc00f08947 */ /* 0x004fea000383ffff */
[----:B------:R-:W-:Y:S05]  /*f620*/  BRA `(.L_x_3017) ;  /* 0xffffffd0005c7947 */ /* 0x000fea000383ffff */
.L_x_2966:
[----:B--2---:R2:W3:Y:S02]  /*f630*/  SYNCS.PHASECHK.TRANS64.TRYWAIT P0, [R6+URZ+0x33440], R4 ;  /* 0x03344004060075a7 */ /* 0x0044e4000800017f */
[----:B---3--:R-:W-:Y:S05]  /*f640*/  @!P0 NANOSLEEP.SYNCS 0x989680 ;  /* 0x009896800000895d */ /* 0x008fea0003900000 */
[----:B------:R-:W3:Y:S02]  /*f650*/  @!P0 SYNCS.PHASECHK.TRANS64 P0, [R6+URZ+0x33440], R4 ;  /* 0x03344004060085a7 */ /* 0x000ee4000800007f */
[----:B---3--:R-:W-:Y:S05]  /*f660*/  @!P0 BRA `(.L_x_2966) ;  /* 0xfffffffc00f08947 */ /* 0x008fea000383ffff */
[----:B------:R-:W-:Y:S05]  /*f670*/  BRA `(.L_x_3018) ;  /* 0xffffffd400587947 */ /* 0x000fea000383ffff */
.L_x_2974:
[----:B0-----:R0:W2:Y:S02]  /*f680*/  SYNCS.PHASECHK.TRANS64.TRYWAIT P0, [R3+URZ+0x33470], R4 ;  /* 0x03347004030075a7 */ /* 0x0010a4000800017f */
[----:B--2---:R-:W-:Y:S05]  /*f690*/  @!P0 NANOSLEEP.SYNCS 0x989680 ;  /* 0x009896800000895d */ /* 0x004fea0003900000 */
[----:B------:R-:W2:Y:S02]  /*f6a0*/  @!P0 SYNCS.PHASECHK.TRANS64 P0, [R3+URZ+0x33470], R4 ;  /* 0x03347004030085a7 */ /* 0x000ea4000800007f */
[----:B--2---:R-:W-:Y:S05]  /*f6b0*/  @!P0 BRA `(.L_x_2974) ;  /* 0xfffffffc00f08947 */ /* 0x004fea000383ffff */
[----:B------:R-:W-:Y:S05]  /*f6c0*/  BRA `(.L_x_3019) ;  /* 0xffffffd8006c7947 */ /* 0x000fea000383ffff */
.L_x_2976:
[----:B0-----:R0:W2:Y:S02]  /*f6d0*/  SYNCS.PHASECHK.TRANS64.TRYWAIT P0, [R3+URZ+0x33460], R4 ;  /* 0x03346004030075a7 */ /* 0x0010a4000800017f */
[----:B--2---:R-:W-:Y:S05]  /*f6e0*/  @!P0 NANOSLEEP.SYNCS 0x989680 ;  /* 0x009896800000895d */ /* 0x004fea0003900000 */
[----:B------:R-:W2:Y:S02]  /*f6f0*/  @!P0 SYNCS.PHASECHK.TRANS64 P0, [R3+URZ+0x33460], R4 ;  /* 0x03346004030085a7 */ /* 0x000ea4000800007f */
[----:B--2---:R-:W-:Y:S05]  /*f700*/  @!P0 BRA `(.L_x_2976) ;  /* 0xfffffffc00f08947 */ /* 0x004fea000383ffff */
[----:B------:R-:W-:Y:S05]  /*f710*/  BRA `(.L_x_3020) ;  /* 0xffffffd800747947 */ /* 0x000fea000383ffff */
.L_x_2981:
[----:B-1----:R1:W2:Y:S02]  /*f720*/  SYNCS.PHASECHK.TRANS64.TRYWAIT P0, [R0+URZ+0x33470], R3 ;  /* 0x03347003000075a7 */ /* 0x0022a4000800017f */
[----:B--2---:R-:W-:Y:S05]  /*f730*/  @!P0 NANOSLEEP.SYNCS 0x989680 ;  /* 0x009896800000895d */ /* 0x004fea0003900000 */
[----:B------:R-:W2:Y:S02]  /*f740*/  @!P0 SYNCS.PHASECHK.TRANS64 P0, [R0+URZ+0x33470], R3 ;  /* 0x03347003000085a7 */ /* 0x000ea4000800007f */
[----:B--2---:R-:W-:Y:S05]  /*f750*/  @!P0 BRA `(.L_x_2981) ;  /* 0xfffffffc00f08947 */ /* 0x004fea000383ffff */
[----:B------:R-:W-:Y:S05]  /*f760*/  BRA `(.L_x_3021) ;  /* 0xffffffe400747947 */ /* 0x000fea000383ffff */
.L_x_2983:
[----:B-1----:R1:W2:Y:S02]  /*f770*/  SYNCS.PHASECHK.TRANS64.TRYWAIT P0, [R0+URZ+0x33460], R3 ;  /* 0x03346003000075a7 */ /* 0x0022a4000800017f */
[----:B--2---:R-:W-:Y:S05]  /*f780*/  @!P0 NANOSLEEP.SYNCS 0x989680 ;  /* 0x009896800000895d */ /* 0x004fea0003900000 */
[----:B------:R-:W2:Y:S02]  /*f790*/  @!P0 SYNCS.PHASECHK.TRANS64 P0, [R0+URZ+0x33460], R3 ;  /* 0x03346003000085a7 */ /* 0x000ea4000800007f */
[----:B--2---:R-:W-:Y:S05]  /*f7a0*/  @!P0 BRA `(.L_x_2983) ;  /* 0xfffffffc00f08947 */ /* 0x004fea000383ffff */
[----:B------:R-:W-:Y:S05]  /*f7b0*/  BRA `(.L_x_3022) ;  /* 0xffffffe4007c7947 */ /* 0x000fea000383ffff */
.L_x_2986:
[----:B-1----:R1:W2:Y:S02]  /*f7c0*/  SYNCS.PHASECHK.TRANS64.TRYWAIT P0, [R8+URZ+0x33420], R0 ;  /* 0x03342000080075a7 */ /* 0x0022a4000800017f */
[----:B--2---:R-:W-:Y:S05]  /*f7d0*/  @!P0 NANOSLEEP.SYNCS 0x989680 ;  /* 0x009896800000895d */ /* 0x004fea0003900000 */
[----:B------:R-:W2:Y:S02]  /*f7e0*/  @!P0 SYNCS.PHASECHK.TRANS64 P0, [R8+URZ+0x33420], R0 ;  /* 0x03342000080085a7 */ /* 0x000ea4000800007f */
[----:B--2---:R-:W-:Y:S05]  /*f7f0*/  @!P0 BRA `(.L_x_2986) ;  /* 0xfffffffc00f08947 */ /* 0x004fea000383ffff */
[----:B------:R-:W-:Y:S05]  /*f800*/  BRA `(.L_x_3023) ;  /* 0xfffffff000747947 */ /* 0x000fea000383ffff */
.L_x_2990:
[----:B0-----:R0:W1:Y:S02]  /*f810*/  SYNCS.PHASECHK.TRANS64.TRYWAIT P1, [R5+URZ], R4 ;  /* 0x00000004050075a7 */ /* 0x001064000802017f */
[----:B-1----:R-:W-:Y:S05]  /*f820*/  @!P1 NANOSLEEP.SYNCS 0x989680 ;  /* 0x009896800000995d */ /* 0x002fea0003900000 */
[----:B------:R-:W1:Y:S02]  /*f830*/  @!P1 SYNCS.PHASECHK.TRANS64 P1, [R5+URZ], R4 ;  /* 0x00000004050095a7 */ /* 0x000e64000802007f */
[----:B-1----:R-:W-:Y:S05]  /*f840*/  @!P1 BRA `(.L_x_2990) ;  /* 0xfffffffc00f09947 */ /* 0x002fea000383ffff */
[----:B------:R-:W-:Y:S05]  /*f850*/  BRA `(.L_x_3024) ;  /* 0xfffffff000cc7947 */ /* 0x000fea000383ffff */
.L_x_2991:
[----:B-1----:R1:W2:Y:S02]  /*f860*/  SYNCS.PHASECHK.TRANS64.TRYWAIT P1, [R7+URZ], R0 ;  /* 0x00000000070075a7 */ /* 0x0022a4000802017f */
[----:B--2---:R-:W-:Y:S05]  /*f870*/  @!P1 NANOSLEEP.SYNCS 0x989680 ;  /* 0x009896800000995d */ /* 0x004fea0003900000 */
[----:B------:R-:W2:Y:S02]  /*f880*/  @!P1 SYNCS.PHASECHK.TRANS64 P1, [R7+URZ], R0 ;  /* 0x00000000070095a7 */ /* 0x000ea4000802007f */
[----:B--2---:R-:W-:Y:S05]  /*f890*/  @!P1 BRA `(.L_x_2991) ;  /* 0xfffffffc00f09947 */ /* 0x004fea000383ffff */
[----:B------:R-:W-:Y:S05]  /*f8a0*/  BRA `(.L_x_3025) ;  /* 0xfffffff000c07947 */ /* 0x000fea000383ffff */
.L_x_2993:
[----:B--2---:R2:W3:Y:S02]  /*f8b0*/  SYNCS.PHASECHK.TRANS64.TRYWAIT P1, [R19+URZ+0x33460], R4 ;  /* 0x03346004130075a7 */ /* 0x0044e4000802017f */
[----:B---3--:R-:W-:Y:S05]  /*f8c0*/  @!P1 NANOSLEEP.SYNCS 0x989680 ;  /* 0x009896800000995d */ /* 0x008fea0003900000 */
[----:B------:R-:W3:Y:S02]  /*f8d0*/  @!P1 SYNCS.PHASECHK.TRANS64 P1, [R19+URZ+0x33460], R4 ;  /* 0x03346004130095a7 */ /* 0x000ee4000802007f */
[----:B---3--:R-:W-:Y:S05]  /*f8e0*/  @!P1 BRA `(.L_x_2993) ;  /* 0xfffffffc00f09947 */ /* 0x008fea000383ffff */
[----:B------:R-:W-:Y:S05]  /*f8f0*/  BRA `(.L_x_3026) ;  /* 0xfffffff000c07947 */ /* 0x000fea000383ffff */
.L_x_2995:
[----:B---3--:R3:W4:Y:S02]  /*f900*/  SYNCS.PHASECHK.TRANS64.TRYWAIT P1, [R3+URZ+0x33460], R0 ;  /* 0x03346000030075a7 */ /* 0x008724000802017f */
[----:B----4-:R-:W-:Y:S05]  /*f910*/  @!P1 NANOSLEEP.SYNCS 0x989680 ;  /* 0x009896800000995d */ /* 0x010fea0003900000 */
[----:B------:R-:W4:Y:S02]  /*f920*/  @!P1 SYNCS.PHASECHK.TRANS64 P1, [R3+URZ+0x33460], R0 ;  /* 0x03346000030095a7 */ /* 0x000f24000802007f */
[----:B----4-:R-:W-:Y:S05]  /*f930*/  @!P1 BRA `(.L_x_2995) ;  /* 0xfffffffc00f09947 */ /* 0x010fea000383ffff */
[----:B------:R-:W-:Y:S05]  /*f940*/  BRA `(.L_x_3027) ;  /* 0xfffffff000c07947 */ /* 0x000fea000383ffff */
.L_x_2997:
[----:B----4-:R4:W0:Y:S02]  /*f950*/  SYNCS.PHASECHK.TRANS64.TRYWAIT P0, [R19+URZ+0x33480], R4 ;  /* 0x03348004130075a7 */ /* 0x010824000800017f */
[----:B0-----:R-:W-:Y:S05]  /*f960*/  @!P0 NANOSLEEP.SYNCS 0x989680 ;  /* 0x009896800000895d */ /* 0x001fea0003900000 */
[----:B------:R-:W0:Y:S02]  /*f970*/  @!P0 SYNCS.PHASECHK.TRANS64 P0, [R19+URZ+0x33480], R4 ;  /* 0x03348004130085a7 */ /* 0x000e24000800007f */
[----:B0-----:R-:W-:Y:S05]  /*f980*/  @!P0 BRA `(.L_x_2997) ;  /* 0xfffffffc00f08947 */ /* 0x001fea000383ffff */
[----:B------:R-:W-:Y:S05]  /*f990*/  BRA `(.L_x_2998) ;  /* 0xfffffff000bc7947 */ /* 0x000fea000383ffff */
.L_x_3028:
        /* <DEDUP_REMOVED lines=14> */
.L_x_12959:


//--------------------- .text._ZN7cutlass13device_kernelIN5flash11enable_sm90INS1_16FlashAttnFwdSm90INS1_25CollectiveMainloopFwdSm90ILi2EN4cute5tupleIJNS5_1CILi2EEENS7_ILi1EEES9_EEENS6_IJNS7_ILi128EEENS7_ILi160EEENS7_ILi192EEEEEELi192ENS_12float_e4m3_tEfNS_4arch4Sm90ELb0ELb0ELb0ELb0ELb0ELb0ELb0ELb1ELb1ELb1ELb0ELb0EEENS1_21CollectiveEpilogueFwdINS6_IJSB_SD_SC_EEESA_NS_10bfloat16_tESH_Li256ELb0ELb1ELb0ELb1EEENS1_29StaticPersistentTileSchedulerILb0EEEEEEEEEvNT_6ParamsE --------------------------
	.section	.text._ZN7cutlass13device_kernelIN5flash11enable_sm90INS1_16FlashAttnFwdSm90INS1_25CollectiveMainloopFwdSm90ILi2EN4cute5tupleIJNS5_1CILi2EEENS7_ILi1EEES9_EEENS6_IJNS7_ILi128EEENS7_ILi160EEENS7_ILi192EEEEEELi192ENS_12float_e4m3_tEfNS_4arch4Sm90ELb0ELb0ELb0ELb0ELb0ELb0ELb0ELb1ELb1ELb1ELb0ELb0EEENS1_21CollectiveEpilogueFwdINS6_IJSB_SD_SC_EEESA_NS_10bfloat16_tESH_Li256ELb0ELb1ELb0ELb1EEENS1_29StaticPersistentTileSchedulerILb0EEEEEEEEEvNT_6ParamsE,"ax",@progbits
	.align	128
.text._ZN7cutlass13device_kernelIN5flash11enable_sm90INS1_16FlashAttnFwdSm90INS1_25CollectiveMainloopFwdSm90ILi2EN4cute5tupleIJNS5_1CILi2EEENS7_ILi1EEES9_EEENS6_IJNS7_ILi128EEENS7_ILi160EEENS7_ILi192EEEEEELi192ENS_12float_e4m3_tEfNS_4arch4Sm90ELb0ELb0ELb0ELb0ELb0ELb0ELb0ELb1ELb1ELb1ELb0ELb0EEENS1_21CollectiveEpilogueFwdINS6_IJSB_SD_SC_EEESA_NS_10bfloat16_tESH_Li256ELb0ELb1ELb0ELb1EEENS1_29StaticPersistentTileSchedulerILb0EEEEEEEEEvNT_6ParamsE:
        .type           _ZN7cutlass13device_kernelIN5flash11enable_sm90INS1_16FlashAttnFwdSm90INS1_25CollectiveMainloopFwdSm90ILi2EN4cute5tupleIJNS5_1CILi2EEENS7_ILi1EEES9_EEENS6_IJNS7_ILi128EEENS7_ILi160EEENS7_ILi192EEEEEELi192ENS_12float_e4m3_tEfNS_4arch4Sm90ELb0ELb0ELb0ELb0ELb0ELb0ELb0ELb1ELb1ELb1ELb0ELb0EEENS1_21CollectiveEpilogueFwdINS6_IJSB_SD_SC_EEESA_NS_10bfloat16_tESH_Li256ELb0ELb1ELb0ELb1EEENS1_29StaticPersistentTileSchedulerILb0EEEEEEEEEvNT_6ParamsE,@function
        .size           _ZN7cutlass13device_kernelIN5flash11enable_sm90INS1_16FlashAttnFwdSm90INS1_25CollectiveMainloopFwdSm90ILi2EN4cute5tupleIJNS5_1CILi2EEENS7_ILi1EEES9_EEENS6_IJNS7_ILi128EEENS7_ILi160EEENS7_ILi192EEEEEELi192ENS_12float_e4m3_tEfNS_4arch4Sm90ELb0ELb0ELb0ELb0ELb0ELb0ELb0ELb1ELb1ELb1ELb0ELb0EEENS1_21CollectiveEpilogueFwdINS6_IJSB_SD_SC_EEESA_NS_10bfloat16_tESH_Li256ELb0ELb1ELb0ELb1EEENS1_29StaticPersistentTileSchedulerILb0EEEEEEEEEvNT_6ParamsE,(.L_x_12960 - _ZN7cutlass13device_kernelIN5flash11enable_sm90INS1_16FlashAttnFwdSm90INS1_25CollectiveMainloopFwdSm90ILi2EN4cute5tupleIJNS5_1CILi2EEENS7_ILi1EEES9_EEENS6_IJNS7_ILi128EEENS7_ILi160EEENS7_ILi192EEEEEELi192ENS_12float_e4m3_tEfNS_4arch4Sm90ELb0ELb0ELb0ELb0ELb0ELb0ELb0ELb1ELb1ELb1ELb0ELb0EEENS1_21CollectiveEpilogueFwdINS6_IJSB_SD_SC_EEESA_NS_10bfloat16_tESH_Li256ELb0ELb1ELb0ELb1EEENS1_29StaticPersistentTileSchedulerILb0EEEEEEEEEvNT_6ParamsE)
        .other          _ZN7cutlass13device_kernelIN5flash11enable_sm90INS1_16FlashAttnFwdSm90INS1_25CollectiveMainloopFwdSm90ILi2EN4cute5tupleIJNS5_1CILi2EEENS7_ILi1EEES9_EEENS6_IJNS7_ILi128EEENS7_ILi160EEENS7_ILi192EEEEEELi192ENS_12float_e4m3_tEfNS_4arch4Sm90ELb0ELb0ELb0ELb0ELb0ELb0ELb0ELb1ELb1ELb1ELb0ELb0EEENS1_21CollectiveEpilogueFwdINS6_IJSB_SD_SC_EEESA_NS_10bfloat16_tESH_Li256ELb0ELb1ELb0ELb1EEENS1_29StaticPersistentTileSchedulerILb0EEEEEEEEEvNT_6ParamsE,@"STO_CUDA_ENTRY STV_DEFAULT"
_ZN7cutlass13device_kernelIN5flash11enable_sm90INS1_16FlashAttnFwdSm90INS1_25CollectiveMainloopFwdSm90ILi2EN4cute5tupleIJNS5_1CILi2EEENS7_ILi1EEES9_EEENS6_IJNS7_ILi128EEENS7_ILi160EEENS7_ILi192EEEEEELi192ENS_12float_e4m3_tEfNS_4arch4Sm90ELb0ELb0ELb0ELb0ELb0ELb0ELb0ELb1ELb1ELb1ELb0ELb0EEENS1_21CollectiveEpilogueFwdINS6_IJSB_SD_SC_EEESA_NS_10bfloat16_tESH_Li256ELb0ELb1ELb0ELb1EEENS1_29StaticPersistentTileSchedulerILb0EEEEEEEEEvNT_6ParamsE:
        /* <DEDUP_REMOVED lines=18> */
.L_x_3030:
[----:B------:R-:W-:Y:S05]  /*0120*/  BSYNC B0 ;  /* 0x0000000000007941 */ /* 0x000fea0003800000 */
.L_x_3029:
        /* <DEDUP_REMOVED lines=41> */
.L_x_3031:
[----:B0-----:R-:W0:Y:S01]  /*03c0*/  S2UR UR4, SR_CTAID.Y ;  /* 0x00000000000479c3 */ /* 0x001e220000002600 */
[----:B------:R-:W3:Y:S01]  /*03d0*/  SHFL.IDX PT, R4, R0, RZ, 0x1f ;  /* 0x00001fff00047589 */ /* 0x000ee200000e0000 */
[----:B------:R-:W-:Y:S01]  /*03e0*/  ULDC UR5, c[0x0][0x154] ;  /* 0x0000550000057ab9 */ /* 0x000fe20000000800 */
[----:B------:R-:W-:-:S05]  /*03f0*/  NOP ;  /* 0x0000000000007918 */ /* 0x000fca0000000000 */
[----:B------:R-:W5:Y:S08]  /*0400*/  S2UR UR50, SR_CTAID.X ;  /* 0x00000000003279c3 */ /* 0x000f700000002500 */
[----:B------:R-:W1:Y:S01]  /*0410*/  LDC R6, c[0x0][0x148] ;  /* 0x00005200ff067b82 */ /* 0x000e620000000800 */
[----:B0-----:R-:W-:Y:S02]  /*0420*/  I2FP.F32.U32 R3, UR4 ;  /* 0x0000000400037c45 */ /* 0x001fe40008201000 */
[----:B---3--:R-:W-:-:S03]  /*0430*/  ISETP.NE.AND P0, PT, R4, RZ, PT ;  /* 0x000000ff0400720c */ /* 0x008fc60003f05270 */
[----:B------:R-:W-:Y:S01]  /*0440*/  FMUL R5, R3, UR5 ;  /* 0x0000000503057c20 */ /* 0x000fe20008400000 */
[----:B------:R-:W-:Y:S02]  /*0450*/  SHF.R.S32.HI R3, RZ, 0x1f, R7 ;  /* 0x0000001fff037819 */ /* 0x000fe40000011407 */
[----:B-----5:R-:W-:-:S03]  /*0460*/  I2FP.F32.U32 R4, UR50 ;  /* 0x0000003200047c45 */ /* 0x020fc60008201000 */
[----:B------:R-:W0:Y:S02]  /*0470*/  F2I.U32.TRUNC.NTZ R5, R5 ;  /* 0x0000000500057305 */ /* 0x000e24000020f000 */
[----:B0-----:R-:W-:-:S04]  /*0480*/  IMAD.MOV R11, RZ, RZ, -R5 ;  /* 0x000000ffff0b7224 */ /* 0x001fc800078e0a05 */
[----:B-1----:R-:W-:Y:S01]  /*0490*/  IMAD R11, R6, R11, UR4 ;  /* 0x00000004060b7e24 */ /* 0x002fe2000f8e020b */
[----:B------:R-:W-:Y:S02]  /*04a0*/  ULDC UR4, c[0x0][0x150] ;  /* 0x0000540000047ab9 */ /* 0x000fe40000000800 */
[----:B------:R-:W-:Y:S01]  /*04b0*/  FMUL R8, R4, UR4 ;  /* 0x0000000404087c20 */ /* 0x000fe20008400000 */
[----:B------:R-:W-:Y:S06]  /*04c0*/  @P0 BRA `(.L_x_3032) ;  /* 0x0000000000480947 */ /* 0x000fec0003800000 */
[----:B------:R-:W0:Y:S01]  /*04d0*/  S2UR UR5, SR_CgaCtaId ;  /* 0x00000000000579c3 */ /* 0x000e220000008800 */
[----:B------:R-:W-:Y:S01]  /*04e0*/  UMOV UR4, 0x400 ;  /* 0x0000040000047882 */ /* 0x000fe20000000000 */
[----:B------:R-:W-:Y:S01]  /*04f0*/  UMOV UR6, 0x80 ;  /* 0x0000008000067882 */ /* 0x000fe20000000000 */
[----:B------:R-:W-:Y:S01]  /*0500*/  UMOV UR9, 0x100 ;  /* 0x0000010000097882 */ /* 0x000fe20000000000 */
[----:B------:R-:W-:-:S04]  /*0510*/  UIADD3 UR6, -UR6, 0x100000, URZ ;  /* 0x0010000006067890 */ /* 0x000fc8000fffe13f */
[----:B------:R-:W-:Y:S02]  /*0520*/  USHF.L.U32 UR7, UR6, 0xb, URZ ;  /* 0x0000000b06077899 */ /* 0x000fe4000800063f */
[----:B------:R-:W-:Y:S01]  /*0530*/  USHF.L.U32 UR6, UR6, 0x1, URZ ;  /* 0x0000000106067899 */ /* 0x000fe2000800063f */
[----:B------:R-:W-:Y:S01]  /*0540*/  ELECT P0, URZ, PT ;  /* 0x00000000003f782f */ /* 0x000fe20003800000 */
[----:B0-----:R-:W-:Y:S02]  /*0550*/  ULEA UR8, UR5, UR4, 0x18 ;  /* 0x0000000405087291 */ /* 0x001fe4000f8ec03f */
[----:B------:R-:W-:-:S04]  /*0560*/  UIADD3 UR4, -UR9, 0x100000, URZ ;  /* 0x0010000009047890 */ /* 0x000fc8000fffe13f */
[----:B------:R-:W-:Y:S02]  /*0570*/  USHF.L.U32 UR5, UR4, 0xb, URZ ;  /* 0x0000000b04057899 */ /* 0x000fe4000800063f */
[----:B------:R-:W-:Y:S01]  /*0580*/  USHF.L.U32 UR4, UR4, 0x1, URZ ;  /* 0x0000000104047899 */ /* 0x000fe2000800063f */
[----:B------:R-:W0:Y:S03]  /*0590*/  FENCE.VIEW.ASYNC.S ;  /* 0x00000000000073c6 */ /* 0x000e260000000000 */
[----:B0-----:R0:W1:Y:S08]  /*05a0*/  SYNCS.EXCH.64 URZ, [UR8+0x33450], UR6 ;  /* 0x03345006083f75b2 */ /* 0x0010700008000100 */
[----:B------:R0:W3:Y:S01]  /*05b0*/  SYNCS.EXCH.64 URZ, [UR8+0x33460], UR4 ;  /* 0x03346004083f75b2 */ /* 0x0000e20008000100 */
[----:B------:R0:W0:Y:S01]  /*05c0*/  SYNCS.EXCH.64 URZ, [UR8+0x33458], UR6 ;  /* 0x03345806083f75b2 */ /* 0x0000220008000100 */
[----:B------:R0:W0:Y:S01]  /*05d0*/  SYNCS.EXCH.64 URZ, [UR8+0x33468], UR4 ;  /* 0x03346804083f75b2 */ /* 0x0000220008000100 */
[----:B------:R-:W-:Y:S01]  /*05e0*/  NOP ;  /* 0x0000000000007918 */ /* 0x000fe20000000000 */
.L_x_3032:
[----:B------:R-:W5:Y:S01]  /*05f0*/  SHFL.IDX PT, R6, R0, RZ, 0x1f ;  /* 0x00001fff00067589 */ /* 0x000f6200000e0000 */
[----:B------:R-:W-:Y:S01]  /*0600*/  LEA.HI R3, R3, R7, RZ, 0x7 ;  /* 0x0000000703037211 */ /* 0x000fe200078f38ff */
[----:B------:R-:W0:Y:S01]  /*0610*/  LDC R9, c[0x0][0x144] ;  /* 0x00005100ff097b82 */ /* 0x000e220000000800 */
[----:B------:R-:W0:Y:S01]  /*0620*/  F2I.U32.TRUNC.NTZ R8, R8 ;  /* 0x0000000800087305 */ /* 0x000e22000020f000 */
[----:B------:R-:W-:Y:S01]  /*0630*/  NOP ;  /* 0x0000000000007918 */ /* 0x000fe20000000000 */
[----:B------:R-:W-:-:S05]  /*0640*/  LOP3.LUT R3, R3, 0xffffff80, RZ, 0xc0, !PT ;  /* 0xffffff8003037812 */ /* 0x000fca00078ec0ff */
[----:B------:R-:W-:Y:S01]  /*0650*/  IMAD.IADD R3, R7, 0x1, -R3 ;  /* 0x0000000107037824 */ /* 0x000fe200078e0a03 */
[----:B------:R-:W-:-:S04]  /*0660*/  SHF.R.S32.HI R7, RZ, 0x1f, R2 ;  /* 0x0000001fff077819 */ /* 0x000fc80000011402 */
[----:B------:R-:W-:Y:S02]  /*0670*/  SHF.R.S32.HI R4, RZ, 0x1f, R3 ;  /* 0x0000001fff047819 */ /* 0x000fe40000011403 */
[----:B------:R-:W-:Y:S02]  /*0680*/  LEA.HI R7, R7, R2, RZ, 0x2 ;  /* 0x0000000207077211 */ /* 0x000fe400078f10ff */
[----:B------:R-:W-:-:S04]  /*0690*/  LEA.HI R4, R4, R3, RZ, 0x3 ;  /* 0x0000000304047211 */ /* 0x000fc800078f18ff */
[--C-:B------:R-:W-:Y:S02]  /*06a0*/  SHF.R.S32.HI R5, RZ, 0x3, R4.reuse ;  /* 0x00000003ff057819 */ /* 0x100fe40000011404 */
[----:B-----5:R-:W-:Y:S02]  /*06b0*/  ISETP.NE.AND P0, PT, R6, RZ, PT ;  /* 0x000000ff0600720c */ /* 0x020fe40003f05270 */
[----:B------:R-:W-:-:S04]  /*06c0*/  SHF.R.S32.HI R4, RZ, 0x1f, R4 ;  /* 0x0000001fff047819 */ /* 0x000fc80000011404 */
[----:B------:R-:W-:-:S04]  /*06d0*/  LEA.HI R4, R4, R5, RZ, 0x2 ;  /* 0x0000000504047211 */ /* 0x000fc800078f10ff */
[----:B------:R-:W-:-:S03]  /*06e0*/  LOP3.LUT R4, R4, 0xfffffffc, RZ, 0xc0, !PT ;  /* 0xfffffffc04047812 */ /* 0x000fc600078ec0ff */
[----:B------:R-:W-:Y:S05]  /*06f0*/  @P0 BRA `(.L_x_3033) ;  /* 0x0000000000480947 */ /* 0x000fea0003800000 */
[----:B0-----:R-:W0:Y:S01]  /*0700*/  S2UR UR5, SR_CgaCtaId ;  /* 0x00000000000579c3 */ /* 0x001e220000008800 */
        /* <DEDUP_REMOVED lines=12> */
[----:B0-----:R0:W0:Y:S08]  /*07d0*/  SYNCS.EXCH.64 URZ, [UR8+0x33470], UR6 ;  /* 0x03347006083f75b2 */ /* 0x0010300008000100 */
[----:B------:R0:W0:Y:S01]  /*07e0*/  SYNCS.EXCH.64 URZ, [UR8+0x33480], UR4 ;  /* 0x03348004083f75b2 */ /* 0x0000220008000100 */
[----:B------:R0:W0:Y:S01]  /*07f0*/  SYNCS.EXCH.64 URZ, [UR8+0x33478], UR6 ;  /* 0x03347806083f75b2 */ /* 0x0000220008000100 */
[----:B------:R0:W0:Y:S01]  /*0800*/  SYNCS.EXCH.64 URZ, [UR8+0x33488], UR4 ;  /* 0x03348804083f75b2 */ /* 0x0000220008000100 */
[----:B------:R-:W-:Y:S01]  /*0810*/  NOP ;  /* 0x0000000000007918 */ /* 0x000fe20000000000 */
.L_x_3033:
[----:B------:R-:W5:Y:S01]  /*0820*/  SHFL.IDX PT, R12, R0, RZ, 0x1f ;  /* 0x00001fff000c7589 */ /* 0x000f6200000e0000 */
[----:B------:R-:W-:Y:S01]  /*0830*/  LOP3.LUT R7, R7, 0x3ffffffc, RZ, 0xc0, !PT ;  /* 0x3ffffffc07077812 */ /* 0x000fe200078ec0ff */
[----:B------:R-:W-:Y:S01]  /*0840*/  IMAD.IADD R4, R5, 0x1, -R4 ;  /* 0x0000000105047824 */ /* 0x000fe200078e0a04 */
[----:B------:R-:W-:Y:S01]  /*0850*/  SHF.R.S32.HI R5, RZ, 0x1f, R6 ;  /* 0x0000001fff057819 */ /* 0x000fe20000011406 */
[----:B------:R-:W1:Y:S01]  /*0860*/  LDC R10, c[0x0][0x140] ;  /* 0x00005000ff0a7b82 */ /* 0x000e620000000800 */
[----:B0-----:R-:W-:Y:S01]  /*0870*/  IMAD.MOV R8, RZ, RZ, -R8 ;  /* 0x000000ffff087224 */ /* 0x001fe200078e0a08 */
[----:B------:R-:W-:Y:S01]  /*0880*/  NOP ;  /* 0x0000000000007918 */ /* 0x000fe20000000000 */
[----:B------:R-:W-:Y:S01]  /*0890*/  IMAD.IADD R7, R2, 0x1, -R7 ;  /* 0x0000000102077824 */ /* 0x000fe200078e0a07 */
[----:B------:R-:W-:Y:S01]  /*08a0*/  LEA.HI R5, R5, R6, RZ, 0x2 ;  /* 0x0000000605057211 */ /* 0x000fe200078f10ff */
[----:B------:R-:W-:Y:S02]  /*08b0*/  IMAD R9, R9, R8, UR50 ;  /* 0x0000003209097e24 */ /* 0x000fe4000f8e0208 */
[----:B------:R-:W-:Y:S01]  /*08c0*/  IMAD R7, R7, 0x4, R4 ;  /* 0x0000000407077824 */ /* 0x000fe200078e0204 */
[----:B------:R-:W-:-:S04]  /*08d0*/  LOP3.LUT R5, R5, 0x3ffffffc, RZ, 0xc0, !PT ;  /* 0x3ffffffc05057812 */ /* 0x000fc800078ec0ff */
[----:B------:R-:W-:Y:S01]  /*08e0*/  LEA.HI R2, R7, R7, RZ, 0x1 ;  /* 0x0000000707027211 */ /* 0x000fe200078f08ff */
[----:B------:R-:W-:-:S03]  /*08f0*/  IMAD.IADD R5, R6, 0x1, -R5 ;  /* 0x0000000106057824 */ /* 0x000fc600078e0a05 */
[----:B------:R-:W-:Y:S01]  /*0900*/  LOP3.LUT R2, R2, 0xfffffffe, RZ, 0xc0, !PT ;  /* 0xfffffffe02027812 */ /* 0x000fe200078ec0ff */
[----:B------:R-:W-:Y:S01]  /*0910*/  IMAD R5, R5, 0x4, R4 ;  /* 0x0000000405057824 */ /* 0x000fe200078e0204 */
[----:B-----5:R-:W-:-:S03]  /*0920*/  ISETP.NE.AND P0, PT, R12, RZ, PT ;  /* 0x000000ff0c00720c */ /* 0x020fc60003f05270 */
[----:B------:R-:W-:-:S05]  /*0930*/  IMAD.IADD R2, R7, 0x1, -R2 ;  /* 0x0000000107027824 */ /* 0x000fca00078e0a02 */
[----:B------:R-:W-:Y:S02]  /*0940*/  ISETP.NE.AND P5, PT, R2, R9, PT ;  /* 0x000000090200720c */ /* 0x000fe40003fa5270 */
[----:B------:R-:W-:-:S04]  /*0950*/  LEA.HI R2, R5, R5, RZ, 0x1 ;  /* 0x0000000505027211 */ /* 0x000fc800078f08ff */
[----:B------:R-:W-:Y:S01]  /*0960*/  LOP3.LUT R2, R2, 0xfffffffe, RZ, 0xc0, !PT ;  /* 0xfffffffe02027812 */ /* 0x000fe200078ec0ff */
[----:B------:R-:W-:Y:S06]  /*0970*/  @P0 BRA `(.L_x_3034) ;  /* 0x0000000000480947 */ /* 0x000fec0003800000 */
[----:B------:R-:W0:Y:S01]  /*0980*/  S2UR UR5, SR_CgaCtaId ;  /* 0x00000000000579c3 */ /* 0x000e220000008800 */
        /* <DEDUP_REMOVED lines=17> */
.L_x_3034:
[----:B------:R-:W5:Y:S01]  /*0aa0*/  SHFL.IDX PT, R6, R0, RZ, 0x1f ;  /* 0x00001fff00067589 */ /* 0x000f6200000e0000 */
[----:B------:R-:W-:Y:S01]  /*0ab0*/  IMAD.IADD R2, R5, 0x1, -R2 ;  /* 0x0000000105027824 */ /* 0x000fe200078e0a02 */
[----:B------:R-:W-:Y:S01]  /*0ac0*/  LOP3.LUT P0, RZ, R3, 0x7, RZ, 0xc0, !PT ;  /* 0x0000000703ff7812 */ /* 0x000fe2000780c0ff */
[----:B------:R-:W-:Y:S01]  /*0ad0*/  IMAD.SHL.U32 R4, R5, 0x4, RZ ;  /* 0x0000000405047824 */ /* 0x000fe200078e00ff */
[----:B-1----:R-:W-:Y:S01]  /*0ae0*/  ISETP.EQ.U32.AND P1, PT, R10, 0x1, PT ;  /* 0x000000010a00780c */ /* 0x002fe20003f22070 */
[----:B------:R-:W-:Y:S01]  /*0af0*/  IMAD.SHL.U32 R16, R7, 0x4, RZ ;  /* 0x0000000407107824 */ /* 0x000fe200078e00ff */
[----:B------:R-:W-:Y:S01]  /*0b00*/  ISETP.NE.AND P2, PT, R2, R9, PT ;  /* 0x000000090200720c */ /* 0x000fe20003f45270 */
[----:B------:R-:W-:Y:S01]  /*0b10*/  NOP ;  /* 0x0000000000007918 */ /* 0x000fe20000000000 */
[----:B------:R-:W-:Y:S02]  /*0b20*/  LOP3.LUT R8, R5, 0xc, R4, 0x78, !PT ;  /* 0x0000000c05087812 */ /* 0x000fe400078e7804 */
[----:B------:R-:W-:-:S03]  /*0b30*/  LOP3.LUT R16, R7, 0xc, R16, 0x78, !PT ;  /* 0x0000000c07107812 */ /* 0x000fc600078e7810 */
[----:B------:R1:W-:Y:S01]  /*0b40*/  STL [R1+0x18], R8 ;  /* 0x0000180801007387 */ /* 0x0003e20000100800 */
[C---:B------:R-:W-:Y:S02]  /*0b50*/  @P5 LEA.HI R2, R16.reuse, R16, RZ, 0x1 ;  /* 0x0000001010025211 */ /* 0x040fe400078f08ff */
[----:B------:R-:W-:Y:S02]  /*0b60*/  ISETP.LT.U32.AND P4, PT, R16, 0x2, !P0 ;  /* 0x000000021000780c */ /* 0x000fe40004781070 */
[----:B------:R-:W-:Y:S02]  /*0b70*/  @P5 SHF.R.S32.HI R2, RZ, 0x1, R2 ;  /* 0x00000001ff025819 */ /* 0x000fe40000011402 */
[----:B------:R-:W-:Y:S02]  /*0b80*/  @P2 LEA.HI R3, R8, R8, RZ, 0x1 ;  /* 0x0000000808032211 */ /* 0x000fe400078f08ff */
[----:B------:R-:W-:Y:S01]  /*0b90*/  @P5 ISETP.NE.AND P6, PT, R2, R11, PT ;  /* 0x0000000b0200520c */ /* 0x000fe20003fc5270 */
[----:B------:R-:W-:Y:S01]  /*0ba0*/  IMAD.MOV.U32 R2, RZ, RZ, 0x1 ;  /* 0x00000001ff027424 */ /* 0x000fe200078e00ff */
[----:B-----5:R-:W-:-:S02]  /*0bb0*/  ISETP.NE.AND P3, PT, R6, RZ, PT ;  /* 0x000000ff0600720c */ /* 0x020fc40003f65270 */
[----:B------:R-:W-:Y:S02]  /*0bc0*/  @P2 SHF.R.S32.HI R4, RZ, 0x1, R3 ;  /* 0x00000001ff042819 */ /* 0x000fe40000011403 */
[----:B------:R-:W-:Y:S02]  /*0bd0*/  SEL R3, RZ, 0x1, !P4 ;  /* 0x00000001ff037807 */ /* 0x000fe40006000000 */
[----:B------:R-:W-:Y:S02]  /*0be0*/  @P5 SEL R2, RZ, 0x1, P6 ;  /* 0x00000001ff025807 */ /* 0x000fe40003000000 */
[----:B------:R-:W-:Y:S01]  /*0bf0*/  @P2 ISETP.NE.AND P4, PT, R4, R11, PT ;  /* 0x0000000b0400220c */ /* 0x000fe20003f85270 */
[----:B------:R-:W-:Y:S01]  /*0c00*/  IMAD.MOV.U32 R4, RZ, RZ, 0x1 ;  /* 0x00000001ff047424 */ /* 0x000fe200078e00ff */
[----:B------:R-:W-:Y:S02]  /*0c10*/  ISETP.LT.U32.AND P0, PT, R8, 0x2, !P0 ;  /* 0x000000020800780c */ /* 0x000fe40004701070 */
[----:B------:R-:W-:-:S02]  /*0c20*/  LOP3.LUT R2, R2, R3, RZ, 0xc0, !PT ;  /* 0x0000000302027212 */ /* 0x000fc400078ec0ff */
[----:B------:R-:W-:Y:S02]  /*0c30*/  SEL R3, RZ, 0x1, !P0 ;  /* 0x00000001ff037807 */ /* 0x000fe40004000000 */
[----:B------:R-:W-:Y:S01]  /*0c40*/  @P2 SEL R4, RZ, 0x1, P4 ;  /* 0x00000001ff042807 */ /* 0x000fe20002000000 */
[----:B-1----:R-:W-:Y:S06]  /*0c50*/  @P3 BRA `(.L_x_3035) ;  /* 0x0000000000483947 */ /* 0x002fec0003800000 */
        /* <DEDUP_REMOVED lines=17> */
[----:B-1----:R-:W-:Y:S01]  /*0d70*/  NOP ;  /* 0x0000000000007918 */ /* 0x002fe20000000000 */
.L_x_3035:
[----:B------:R-:W-:Y:S01]  /*0d80*/  LOP3.LUT R3, R4, R3, RZ, 0xc0, !PT ;  /* 0x0000000304037212 */ /* 0x000fe200078ec0ff */
[----:B------:R-:W-:-:S04]  /*0d90*/  NOP ;  /* 0x0000000000007918 */ /* 0x000fc80000000000 */
[----:B------:R1:W-:Y:S01]  /*0da0*/  STL [R1+0x14], R3 ;  /* 0x0000140301007387 */ /* 0x0003e20000100800 */
[----:B------:R-:W-:Y:S05]  /*0db0*/  @!P1 BRA `(.L_x_3036) ;  /* 0x0000000000089947 */ /* 0x000fea0003800000 */
[----:B0-234-:R-:W-:Y:S01]  /*0dc0*/  UCGABAR_ARV ;  /* 0x00000000000079c7 */ /* 0x01dfe20008000000 */
[----:B------:R-:W-:Y:S05]  /*0dd0*/  BRA `(.L_x_3037) ;  /* 0x0000000000047947 */ /* 0x000fea0003800000 */
.L_x_3036:
[----:B0-234-:R-:W-:Y:S01]  /*0de0*/  NOP ;  /* 0x0000000000007918 */ /* 0x01dfe20000000000 */
.L_x_3037:
[----:B------:R-:W-:Y:S05]  /*0df0*/  @!P1 BRA `(.L_x_3038) ;  /* 0x00000000000c9947 */ /* 0x000fea0003800000 */
[----:B------:R-:W-:Y:S01]  /*0e00*/  UCGABAR_WAIT ;  /* 0x0000000000007dc7 */ /* 0x000fe20008000000 */
[----:B------:R-:W-:Y:S01]  /*0e10*/  CCTL.IVALL ;  /* 0x00000000ff00798f */ /* 0x000fe20002000000 */
[----:B------:R-:W-:Y:S05]  /*0e20*/  BRA `(.L_x_3039) ;  /* 0x0000000000047947 */ /* 0x000fea0003800000 */
.L_x_3038:
[----:B------:R-:W-:Y:S06]  /*0e30*/  BAR.SYNC.DEFER_BLOCKING 0x0 ;  /* 0x0000000000007b1d */ /* 0x000fec0000010000 */
.L_x_3039:
[----:B------:R-:W-:Y:S01]  /*0e40*/  PLOP3.LUT P0, PT, PT, PT, UP0, 0x80, 0x0 ;  /* 0x000000000000781c */ /* 0x000fe20003f0f008 */
[----:B------:R-:W-:Y:S01]  /*0e50*/  UMOV UR38, 0x1 ;  /* 0x0000000100267882 */ /* 0x000fe20000000000 */
[----:B------:R-:W-:Y:S01]  /*0e60*/  ULDC.64 UR48, c[0x0][0x208] ;  /* 0x0000820000307ab9 */ /* 0x000fe20000000a00 */
[----:B------:R-:W-:-:S10]  /*0e70*/  USEL UR38, UR38, 0x2, !UP0 ;  /* 0x0000000226267887 */ /* 0x000fd4000c000000 */
[----:B------:R-:W-:Y:S05]  /*0e80*/  @!P0 BRA `(.L_x_3040) ;  /* 0x0000009800a08947 */ /* 0x000fea0003800000 */
.L_x_3041:
[----:B------:R-:W-:-:S08]  /*0e90*/  NOP ;  /* 0x0000000000007918 */ /* 0x000fd00000000000 */
[----:B------:R-:W0:Y:S02]  /*0ea0*/  USETMAXREG.TRY_ALLOC.CTAPOOL UP0, 0xf0 ;  /* 0x000000f0000079c8 */ /* 0x000e240008000600 */
[----:B0-----:R-:W-:-:S13]  /*0eb0*/  PLOP3.LUT P0, PT, PT, PT, UP0, 0x80, 0x0 ;  /* 0x000000000000781c */ /* 0x001fda0003f0f008 */
[----:B------:R-:W-:Y:S05]  /*0ec0*/  @!P0 BRA `(.L_x_3041) ;  /* 0xfffffffc00f08947 */ /* 0x000fea000383ffff */
[----:B-1----:R-:W0:Y:S01]  /*0ed0*/  S2R R3, SR_TID.X ;  /* 0x0000000000037919 */ /* 0x002e220000002100 */
        /* <DEDUP_REMOVED lines=23> */
[----:B------:R-:W-:Y:S02]  /*1050*/  LOP3.LUT R13, R7, 0xfffffffc, RZ, 0xc0, !PT ;  /* 0xfffffffc070d7812 */ /* 0x000fe400078ec0ff */
[----:B------:R-:W-:Y:S02]  /*1060*/  SHF.R.S32.HI R5, RZ, 0x1f, R220 ;  /* 0x0000001fff057819 */ /* 0x000fe400000114dc */
[----:B------:R-:W-:Y:S01]  /*1070*/  LOP3.LUT R7, R4, 0x3fffff0, RZ, 0xc0, !PT ;  /* 0x03fffff004077812 */ /* 0x000fe200078ec0ff */
[C---:B------:R-:W-:Y:S01]  /*1080*/  IMAD.IADD R13, R22.reuse, 0x1, -R13 ;  /* 0x00000001160d7824 */ /* 0x040fe200078e0a0d */
[----:B------:R-:W-:Y:S02]  /*1090*/  LEA.HI R3, R5, R220, RZ, 0x2 ;  /* 0x000000dc05037211 */ /* 0x000fe400078f10ff */
[----:B------:R-:W-:Y:S01]  /*10a0*/  SHF.R.S32.HI R221, RZ, 0x7, R0 ;  /* 0x00000007ffdd7819 */ /* 0x000fe20000011400 */
[----:B------:R-:W-:Y:S01]  /*10b0*/  IMAD.IADD R7, R22, 0x1, -R7 ;  /* 0x0000000116077824 */ /* 0x000fe200078e0a07 */
[----:B------:R-:W-:-:S02]  /*10c0*/  SHF.R.S32.HI R8, RZ, 0x2, R3 ;  /* 0x00000002ff087819 */ /* 0x000fc40000011403 */
[----:B------:R-:W-:Y:S02]  /*10d0*/  SHF.R.S32.HI R11, RZ, 0x1f, R3 ;  /* 0x0000001fff0b7819 */ /* 0x000fe40000011403 */
[----:B------:R-:W-:Y:S02]  /*10e0*/  LOP3.LUT R6, R6, 0xfffffc00, RZ, 0xc0, !PT ;  /* 0xfffffc0006067812 */ /* 0x000fe400078ec0ff */
[----:B------:R-:W-:Y:S02]  /*10f0*/  LEA.HI R11, R11, R8, RZ, 0x3 ;  /* 0x000000080b0b7211 */ /* 0x000fe400078f18ff */
[----:B------:R-:W-:Y:S01]  /*1100*/  LOP3.LUT R15, R23, 0xfffffff8, RZ, 0xc0, !PT ;  /* 0xfffffff8170f7812 */ /* 0x000fe200078ec0ff */
[----:B------:R-:W-:Y:S01]  /*1110*/  IMAD R7, R7, 0x40, R6 ;  /* 0x0000004007077824 */ /* 0x000fe200078e0206 */
[----:B------:R-:W-:Y:S02]  /*1120*/  SHF.R.S32.HI R9, RZ, 0x4, R4 ;  /* 0x00000004ff097819 */ /* 0x000fe40000011404 */
[----:B------:R-:W-:Y:S01]  /*1130*/  LOP3.LUT R11, R11, 0xfffffff8, RZ, 0xc0, !PT ;  /* 0xfffffff80b0b7812 */ /* 0x000fe200078ec0ff */
[----:B------:R-:W-:Y:S01]  /*1140*/  IMAD.IADD R22, R22, 0x1, -R15 ;  /* 0x0000000116167824 */ /* 0x000fe200078e0a0f */
[----:B------:R-:W-:-:S02]  /*1150*/  LEA.HI R0, R0, R221, RZ, 0x1 ;  /* 0x000000dd00007211 */ /* 0x000fc400078f08ff */
[----:B------:R-:W-:Y:S01]  /*1160*/  LEA.HI R5, R5, R220, RZ, 0x5 ;  /* 0x000000dc05057211 */ /* 0x000fe200078f28ff */
[----:B------:R-:W-:Y:S01]  /*1170*/  IMAD.IADD R8, R8, 0x1, -R11 ;  /* 0x0000000108087824 */ /* 0x000fe200078e0a0b */
[----:B------:R-:W-:Y:S01]  /*1180*/  LEA.HI R4, R4, R9, RZ, 0x1 ;  /* 0x0000000904047211 */ /* 0x000fe200078f08ff */
[----:B------:R-:W-:Y:S01]  /*1190*/  IMAD.SHL.U32 R17, R22, 0x8, RZ ;  /* 0x0000000816117824 */ /* 0x000fe200078e00ff */
[----:B------:R-:W-:Y:S02]  /*11a0*/  LEA.HI R6, R13, R13, RZ, 0x1 ;  /* 0x0000000d0d067211 */ /* 0x000fe400078f08ff */
[----:B------:R-:W-:Y:S01]  /*11b0*/  LOP3.LUT R0, R0, 0x3fffffe, RZ, 0xc0, !PT ;  /* 0x03fffffe00007812 */ /* 0x000fe200078ec0ff */
[C---:B------:R-:W-:Y:S01]  /*11c0*/  VIADD R19, R17.reuse, 0x40 ;  /* 0x0000004011137836 */ /* 0x040fe20000000000 */
[----:B------:R-:W-:Y:S01]  /*11d0*/  SHF.R.S32.HI R5, RZ, 0x5, R5 ;  /* 0x00000005ff057819 */ /* 0x000fe20000011405 */
[----:B------:R-:W-:Y:S01]  /*11e0*/  VIADD R18, R17, 0x80 ;  /* 0x0000008011127836 */ /* 0x000fe20000000000 */
[----:B------:R-:W-:Y:S01]  /*11f0*/  LOP3.LUT R4, R4, 0x1ffffffe, RZ, 0xc0, !PT ;  /* 0x1ffffffe04047812 */ /* 0x000fe200078ec0ff */
[----:B------:R-:W-:Y:S01]  /*1200*/  IMAD.IADD R0, R221, 0x1, -R0 ;  /* 0x00000001dd007824 */ /* 0x000fe200078e0a00 */
[----:B------:R-:W-:Y:S01]  /*1210*/  LOP3.LUT R3, R3, 0x7ffffffc, RZ, 0xc0, !PT ;  /* 0x7ffffffc03037812 */ /* 0x000fe200078ec0ff */
[----:B------:R-:W-:Y:S01]  /*1220*/  IMAD R5, R5, 0x10, R8 ;  /* 0x0000001005057824 */ /* 0x000fe200078e0208 */
[----:B------:R-:W-:Y:S01]  /*1230*/  LOP3.LUT R6, R6, 0x1ffffffe, RZ, 0xc0, !PT ;  /* 0x1ffffffe06067812 */ /* 0x000fe200078ec0ff */
[----:B------:R-:W-:Y:S01]  /*1240*/  IMAD.IADD R4, R9, 0x1, -R4 ;  /* 0x0000000109047824 */ /* 0x000fe200078e0a04 */
[----:B------:R-:W-:Y:S01]  /*1250*/  SHF.R.S32.HI R23, RZ, 0x3, R23 ;  /* 0x00000003ff177819 */ /* 0x000fe20000011417 */
[----:B------:R-:W-:Y:S01]  /*1260*/  IMAD.IADD R3, R220, 0x1, -R3 ;  /* 0x00000001dc037824 */ /* 0x000fe200078e0a03 */
[----:B------:R-:W-:Y:S01]  /*1270*/  SHF.R.S32.HI R227, RZ, 0x1f, R19 ;  /* 0x0000001fffe37819 */ /* 0x000fe20000011413 */
[----:B------:R-:W-:Y:S01]  /*1280*/  IMAD.IADD R223, R13, 0x1, -R6 ;  /* 0x000000010ddf7824 */ /* 0x000fe200078e0a06 */
[----:B------:R-:W-:Y:S01]  /*1290*/  SHF.R.S32.HI R226, RZ, 0x1f, R18 ;  /* 0x0000001fffe27819 */ /* 0x000fe20000011412 */
[----:B------:R-:W-:-:S02]  /*12a0*/  IMAD R222, R0, 0x40, R5 ;  /* 0x0000004000de7824 */ /* 0x000fc400078e0205 */
[----:B------:R-:W-:Y:S02]  /*12b0*/  IMAD R224, R4, 0x8, R7 ;  /* 0x0000000804e07824 */ /* 0x000fe400078e0207 */
[----:B------:R-:W-:Y:S02]  /*12c0*/  IMAD R225, R3, R10, 0xa0 ;  /* 0x000000a003e17424 */ /* 0x000fe400078e020a */
[----:B------:R-:W-:-:S07]  /*12d0*/  IMAD R223, R223, 0x8, R222 ;  /* 0x00000008dfdf7824 */ /* 0x000fce00078e02de */
.L_x_3074:
        /* <DEDUP_REMOVED lines=107> */
.L_x_3042:
[----:B------:R-:W-:Y:S01]  /*1990*/  ULOP3.LUT UR4, UR45, 0x1, URZ, 0xc0, !UPT ;  /* 0x000000012d047892 */ /* 0x000fe2000f8ec03f */
[----:B------:R-:W-:-:S05]  /*19a0*/  IMAD.U32 R3, RZ, RZ, UR46 ;  /* 0x0000002eff037e24 */ /* 0x000fca000f8e00ff */
[----:B------:R-:W-:Y:S01]  /*19b0*/  IMAD.U32 R0, RZ, RZ, UR4 ;  /* 0x00000004ff007e24 */ /* 0x000fe2000f8e00ff */
[----:B------:R-:W-:-:S04]  /*19c0*/  ISETP.NE.AND P0, PT, R3, 0x3, PT ;  /* 0x000000030300780c */ /* 0x000fc80003f05270 */
[----:B------:R-:W-:-:S04]  /*19d0*/  SHF.L.U32 R0, R0, 0x1f, RZ ;  /* 0x0000001f00007819 */ /* 0x000fc800000006ff */
[----:B------:R-:W0:Y:S02]  /*19e0*/  SYNCS.PHASECHK.TRANS64.TRYWAIT P1, [UR39+0x33400], R0 ;  /* 0x03340000ff0075a7 */ /* 0x000e240008020167 */
[----:B0-----:R-:W-:Y:S05]  /*19f0*/  @!P1 BRA `(.L_x_3043) ;  /* 0x000000d400749947 */ /* 0x001fea0003800000 */
.L_x_3144:
[----:B------:R-:W-:Y:S05]  /*1a00*/  @!P0 BRA `(.L_x_3044) ;  /* 0x0000000000048947 */ /* 0x000fea0003800000 */
[----:B------:R-:W-:Y:S01]  /*1a10*/  BPT.TRAP 0x1 ;  /* 0x000000040000795c */ /* 0x000fe20000300000 */
.L_x_3044:
[----:B0-----:R-:W-:Y:S02]  /*1a20*/  IMAD.U32 R3, RZ, RZ, UR52 ;  /* 0x00000034ff037e24 */ /* 0x001fe4000f8e00ff */
[----:B------:R-:W-:-:S03]  /*1a30*/  IMAD.U32 R0, RZ, RZ, UR44 ;  /* 0x0000002cff007e24 */ /* 0x000fc6000f8e00ff */
[----:B------:R-:W-:Y:S02]  /*1a40*/  LEA R3, R3, UR39, 0x3 ;  /* 0x0000002703037c11 */ /* 0x000fe4000f8e18ff */
[----:B------:R-:W-:-:S04]  /*1a50*/  SHF.L.U32 R0, R0, 0x1f, RZ ;  /* 0x0000001f00007819 */ /* 0x000fc800000006ff */
[----:B------:R0:W1:Y:S01]  /*1a60*/  SYNCS.PHASECHK.TRANS64.TRYWAIT P1, [R3+URZ+0x33430], R0 ;  /* 0x03343000030075a7 */ /* 0x000062000802017f */
[----:B------:R-:W-:Y:S05]  /*1a70*/  @!P0 BRA `(.L_x_3045) ;  /* 0x0000000000048947 */ /* 0x000fea0003800000 */
[----:B------:R-:W-:Y:S01]  /*1a80*/  BPT.TRAP 0x1 ;  /* 0x000000040000795c */ /* 0x000fe20000300000 */
.L_x_3045:
[----:B-1----:R-:W-:Y:S05]  /*1a90*/  @P1 BRA `(.L_x_3046) ;  /* 0x0000000000081947 */ /* 0x002fea0003800000 */
[----:B------:R-:W1:Y:S02]  /*1aa0*/  SYNCS.PHASECHK.TRANS64.TRYWAIT P1, [R3+URZ+0x33430], R0 ;  /* 0x03343000030075a7 */ /* 0x000e64000802017f */
[----:B-1----:R-:W-:Y:S05]  /*1ab0*/  @!P1 BRA `(.L_x_3047) ;  /* 0x000000d4005c9947 */ /* 0x002fea0003800000 */
.L_x_3046:
[----:B------:R-:W-:Y:S05]  /*1ac0*/  WARPSYNC.ALL ;  /* 0x0000000000007948 */ /* 0x000fea0003800000 */
[----:B------:R-:W-:Y:S01]  /*1ad0*/  UIADD3 UR4, UR39, 0x24200, URZ ;  /* 0x0002420027047890 */ /* 0x000fe2000fffe03f */
[----:B------:R-:W-:Y:S01]  /*1ae0*/  WARPGROUP.ARRIVE ;  /* 0x00000000000079c5 */ /* 0x000fe20000000000 */
[----:B------:R-:W-:Y:S02]  /*1af0*/  ULOP3.LUT UR28, UR47, 0x10000, URZ, 0xfc, !UPT ;  /* 0x000100002f1c7892 */ /* 0x000fe4000f8efc3f */
[----:B------:R-:W-:Y:S01]  /*1b00*/  USHF.R.U32.HI UR4, URZ, 0x4, UR4 ;  /* 0x000000043f047899 */ /* 0x000fe20008011604 */
[----:B------:R-:W-:Y:S01]  /*1b10*/  UMOV UR25, 0x80000020 ;  /* 0x8000002000197882 */ /* 0x000fe20000000000 */
[----:B------:R-:W-:-:S02]  /*1b20*/  UMOV UR27, 0x80000020 ;  /* 0x80000020001b7882 */ /* 0x000fc40000000000 */
[----:B------:R-:W-:Y:S01]  /*1b30*/  ULOP3.LUT UR4, UR4, 0x3fff, URZ, 0xc0, !UPT ;  /* 0x00003fff04047892 */ /* 0x000fe2000f8ec03f */
[----:B------:R-:W-:Y:S01]  /*1b40*/  UMOV UR24, UR28 ;  /* 0x0000001c00187c82 */ /* 0x000fe20008000000 */
[----:B------:R-:W-:Y:S02]  /*1b50*/  UMOV UR5, UR25 ;  /* 0x0000001900057c82 */ /* 0x000fe40008000000 */
[----:B------:R-:W-:Y:S01]  /*1b60*/  ULOP3.LUT UR47, UR4, 0x10000, URZ, 0xfc, !UPT ;  /* 0x00010000042f7892 */ /* 0x000fe2000f8efc3f */
[----:B------:R-:W-:Y:S02]  /*1b70*/  UMOV UR7, 0x80000020 ;  /* 0x8000002000077882 */ /* 0x000fe40000000000 */
[----:B------:R-:W-:Y:S01]  /*1b80*/  UMOV UR4, UR24 ;  /* 0x0000001800047c82 */ /* 0x000fe20008000000 */
[----:B------:R-:W-:Y:S01]  /*1b90*/  UIMAD UR30, UR52, 0x780, UR47 ;  /* 0x00000780341e78a4 */ /* 0x000fe2000f8e022f */
[----:B------:R-:W-:Y:S01]  /*1ba0*/  UMOV UR11, 0x80000020 ;  /* 0x80000020000b7882 */ /* 0x000fe20000000000 */
[----:B------:R-:W-:-:S02]  /*1bb0*/  UMOV UR15, 0x80000020 ;  /* 0x80000020000f7882 */ /* 0x000fc40000000000 */
[----:B------:R-:W-:Y:S02]  /*1bc0*/  UIADD3 UR6, UR30, 0x80, URZ ;  /* 0x000000801e067890 */ /* 0x000fe4000fffe03f */
[----:B------:R-:W-:Y:S02]  /*1bd0*/  UIADD3 UR8, UR30, 0x100, URZ ;  /* 0x000001001e087890 */ /* 0x000fe4000fffe03f */
[----:B------:R-:W-:Y:S01]  /*1be0*/  UMOV UR26, UR30 ;  /* 0x0000001e001a7c82 */ /* 0x000fe20008000000 */
[----:B------:R-:W-:Y:S01]  /*1bf0*/  UIADD3 UR9, UR30, 0x180, URZ ;  /* 0x000001801e097890 */ /* 0x000fe2000fffe03f */
[----:B------:R-:W-:Y:S01]  /*1c00*/  QGMMA.64x32x32.F32.E4M3.E4M3 R88, gdesc[UR24], RZ, !UPT, gsb0 ;  /* 0x00600000185879f3 */ /* 0x000fe2000c0008ff */
[----:B------:R-:W-:Y:S01]  /*1c10*/  UMOV UR26, UR6 ;  /* 0x00000006001a7c82 */ /* 0x000fe20008000000 */
[----:B------:R-:W-:Y:S01]  /*1c20*/  UMOV UR27, 0x80000020 ;  /* 0x80000020001b7882 */ /* 0x000fe20000000000 */
[----:B------:R-:W-:Y:S01]  /*1c30*/  UMOV UR6, UR8 ;  /* 0x0000000800067c82 */ /* 0x000fe20008000000 */
[----:B------:R-:W-:-:S02]  /*1c40*/  UIADD3 UR10, UR30, 0x200, URZ ;  /* 0x000002001e0a7890 */ /* 0x000fc4000fffe03f */
[----:B------:R-:W-:Y:S02]  /*1c50*/  UIADD3 UR12, UR30, 0x102, URZ ;  /* 0x000001021e0c7890 */ /* 0x000fe4000fffe03f */
[----:B------:R-:W-:Y:S02]  /*1c60*/  UIADD3 UR13, UR30, 0x182, URZ ;  /* 0x000001821e0d7890 */ /* 0x000fe4000fffe03f */
[----:B------:R-:W-:Y:S02]  /*1c70*/  UIADD3 UR14, UR30, 0x202, URZ ;  /* 0x000002021e0e7890 */ /* 0x000fe4000fffe03f */
[----:B------:R-:W-:Y:S01]  /*1c80*/  UIADD3 UR18, UR30, 0x382, URZ ;  /* 0x000003821e127890 */ /* 0x000fe2000fffe03f */
[----:B------:R-:W-:Y:S01]  /*1c90*/  UMOV UR19, 0x80000020 ;  /* 0x8000002000137882 */ /* 0x000fe20000000000 */
[----:B------:R-:W-:Y:S01]  /*1ca0*/  UIADD3 UR22, UR30, 0x600, URZ ;  /* 0x000006001e167890 */ /* 0x000fe2000fffe03f */
[----:B------:R-:W-:Y:S01]  /*1cb0*/  UMOV UR23, 0x80000020 ;  /* 0x8000002000177882 */ /* 0x000fe20000000000 */
[----:B------:R-:W-:Y:S01]  /*1cc0*/  UMOV UR31, 0x80000020 ;  /* 0x80000020001f7882 */ /* 0x000fe20000000000 */
[----:B------:R-:W-:-:S02]  /*1cd0*/  WARPGROUP.DEPBAR.LE gsb0, 0x0 ;  /* 0x00008000000079c5 */ /* 0x000fc40000010000 */
[----:B------:R-:W-:-:S06]  /*1ce0*/  WARPGROUP.ARRIVE ;  /* 0x00000000000079c5 */ /* 0x000fcc0000000000 */
[----:B------:R-:W-:Y:S01]  /*1cf0*/  QGMMA.64x32x32.F32.E4M3.E4M3 R72, gdesc[UR24], RZ, !UPT, gsb0 ;  /* 0x00600000184879f3 */ /* 0x000fe2000c0008ff */
[----:B------:R-:W-:Y:S01]  /*1d00*/  UMOV UR26, UR9 ;  /* 0x00000009001a7c82 */ /* 0x000fe20008000000 */
[----:B------:R-:W-:Y:S01]  /*1d10*/  UMOV UR27, 0x80000020 ;  /* 0x80000020001b7882 */ /* 0x000fe20000000000 */
[----:B------:R-:W-:Y:S02]  /*1d20*/  WARPGROUP.DEPBAR.LE gsb0, 0x0 ;  /* 0x00008000000079c5 */ /* 0x000fe40000010000 */
[----:B------:R-:W-:-:S06]  /*1d30*/  WARPGROUP.ARRIVE ;  /* 0x00000000000079c5 */ /* 0x000fcc0000000000 */
[----:B------:R-:W-:Y:S01]  /*1d40*/  QGMMA.64x32x32.F32.E4M3.E4M3 R56, gdesc[UR4], RZ, !UPT, gsb0 ;  /* 0x00600000043879f3 */ /* 0x000fe2000c0008ff */
[----:B------:R-:W-:Y:S02]  /*1d50*/  UIADD3 UR4, UR28, 0x2, URZ ;  /* 0x000000021c047890 */ /* 0x000fe4000fffe03f */
[----:B------:R-:W-:Y:S01]  /*1d60*/  UIADD3 UR6, UR30, 0x2, URZ ;  /* 0x000000021e067890 */ /* 0x000fe2000fffe03f */
[----:B------:R-:W-:Y:S01]  /*1d70*/  UMOV UR5, 0x80000020 ;  /* 0x8000002000057882 */ /* 0x000fe20000000000 */
[----:B------:R-:W-:Y:S01]  /*1d80*/  UMOV UR7, 0x80000020 ;  /* 0x8000002000077882 */ /* 0x000fe20000000000 */
[----:B------:R-:W-:Y:S02]  /*1d90*/  UMOV UR9, UR5 ;  /* 0x0000000500097c82 */ /* 0x000fe40008000000 */
[----:B------:R-:W-:Y:S01]  /*1da0*/  UMOV UR8, UR4 ;  /* 0x0000000400087c82 */ /* 0x000fe20008000000 */
        /* <DEDUP_REMOVED lines=12> */
[----:B------:R-:W-:Y:S01]  /*1e70*/  UMOV UR6, UR10 ;  /* 0x0000000a00067c82 */ /* 0x000fe20008000000 */
[----:B------:R-:W-:Y:S01]  /*1e80*/  UMOV UR7, 0x80000020 ;  /* 0x8000002000077882 */ /* 0x000fe20000000000 */
[----:B------:R-:W-:Y:S01]  /*1e90*/  UMOV UR10, UR12 ;  /* 0x0000000c000a7c82 */ /* 0x000fe20008000000 */
        /* <DEDUP_REMOVED lines=121> */
[----:B------:R-:W-:-:S03]  /*2630*/  UIADD3 UR6, UR30, 0x702, URZ ;  /* 0x000007021e067890 */ /* 0x000fc6000fffe03f */
        /* <DEDUP_REMOVED lines=18> */
[----:B------:R-:W-:Y:S05]  /*2760*/  @!P0 BRA `(.L_x_3048) ;  /* 0x0000000000048947 */ /* 0x000fea0003800000 */
[----:B------:R-:W-:Y:S01]  /*2770*/  BPT.TRAP 0x1 ;  /* 0x000000040000795c */ /* 0x000fe20000300000 */
.L_x_3048:
[----:B01----:R-:W-:Y:S01]  /*2780*/  VIADD R0, R225, UR51 ;  /* 0x00000033e1007c36 */ /* 0x003fe20008000000 */
[----:B------:R-:W-:Y:S01]  /*2790*/  P2R R105, PR, RZ, 0x1 ;  /* 0x00000001ff697803 */ /* 0x000fe20000000000 */
[----:B------:R-:W-:Y:S01]  /*27a0*/  IMAD.U32 R5, RZ, RZ, UR50 ;  /* 0x00000032ff057e24 */ /* 0x000fe2000f8e00ff */
[----:B------:R-:W-:-:S03]  /*27b0*/  UISETP.GE.AND UP0, UPT, UR51, 0xa1, UPT ;  /* 0x000000a13300788c */ /* 0x000fc6000bf06270 */
[----:B------:R-:W-:-:S05]  /*27c0*/  IMAD R4, R5, -0xa0, R0 ;  /* 0xffffff6005047824 */ /* 0x000fca00078e0200 */
[C---:B------:R-:W-:Y:S02]  /*27d0*/  ISETP.GT.AND P6, PT, R4.reuse, RZ, PT ;  /* 0x000000ff0400720c */ /* 0x040fe40003fc4270 */
[C---:B------:R-:W-:Y:S02]  /*27e0*/  ISETP.GT.AND P5, PT, R4.reuse, 0x1, PT ;  /* 0x000000010400780c */ /* 0x040fe40003fa4270 */
[----:B------:R-:W-:Y:S02]  /*27f0*/  ISETP.GT.AND P4, PT, R4, 0x8, PT ;  /* 0x000000080400780c */ /* 0x000fe40003f84270 */
[----:B------:R-:W-:Y:S02]  /*2800*/  FSEL R88, R88, -INF , P6 ;  /* 0xff80000058587808 */ /* 0x000fe40003000000 */
[----:B------:R-:W-:Y:S01]  /*2810*/  FSEL R6, R89, -INF , P5 ;  /* 0xff80000059067808 */ /* 0x000fe20002800000 */
[----:B------:R-:W-:Y:S01]  /*2820*/  IMAD.U32 R89, RZ, RZ, UR40 ;  /* 0x00000028ff597e24 */ /* 0x000fe2000f8e00ff */
        /* <DEDUP_REMOVED lines=128> */
[----:B------:R-:W-:Y:S02]  /*3030*/  FSEL R29, R29, -INF , P2 ;  /* 0xff8000001d1d7808 */ /* 0x000fe40001000000 */
[----:B------:R-:W-:Y:S02]  /*3040*/  FMNMX.FTZ R0, R28, R7, !PT ;  /* 0x000000071c007209 */ /* 0x000fe40007810000 */
[----:B------:R-:W-:Y:S02]  /*3050*/  ISETP.GT.AND P3, PT, R4, 0x90, PT ;  /* 0x000000900400780c */ /* 0x000fe40003f64270 */
[----:B------:R-:W-:Y:S02]  /*3060*/  FSEL R46, R46, -INF , P4 ;  /* 0xff8000002e2e7808 */ /* 0x000fe40002000000 */
[----:B------:R-:W-:-:S02]  /*3070*/  FSEL R32, R32, -INF , P3 ;  /* 0xff80000020207808 */ /* 0x000fc40001800000 */
[----:B------:R-:W-:Y:S02]  /*3080*/  FMNMX.FTZ R7, R29, R0, !PT ;  /* 0x000000001d077209 */ /* 0x000fe40007810000 */
[----:B------:R-:W-:Y:S02]  /*3090*/  ISETP.GT.AND P4, PT, R4, 0x91, PT ;  /* 0x000000910400780c */ /* 0x000fe40003f84270 */
[----:B------:R-:W-:Y:S02]  /*30a0*/  FMNMX.FTZ R0, R32, R7, !PT ;  /* 0x0000000720007209 */ /* 0x000fe40007810000 */
[----:B------:R-:W-:Y:S02]  /*30b0*/  FSEL R33, R33, -INF , P4 ;  /* 0xff80000021217808 */ /* 0x000fe40002000000 */
        /* <DEDUP_REMOVED lines=10> */
[----:B------:R-:W0:Y:S01]  /*3160*/  SHFL.BFLY PT, R0, R7, 0x2, 0x1f ;  /* 0x0c401f0007007f89 */ /* 0x000e2200000e0000 */
[----:B------:R-:W-:Y:S02]  /*3170*/  P2R R15, PR, RZ, 0x2 ;  /* 0x00000002ff0f7803 */ /* 0x000fe40000000000 */
[----:B------:R-:W-:Y:S02]  /*3180*/  FSEL R54, R54, -INF , P2 ;  /* 0xff80000036367808 */ /* 0x000fe40001000000 */
[----:B------:R-:W-:Y:S02]  /*3190*/  ISETP.NE.AND P2, PT, R13, RZ, PT ;  /* 0x000000ff0d00720c */ /* 0x000fe40003f45270 */
[----:B------:R-:W-:-:S02]  /*31a0*/  FMNMX.FTZ R13, R90, R91, !PT ;  /* 0x0000005b5a0d7209 */ /* 0x000fc40007810000 */
[C---:B------:R-:W-:Y:S02]  /*31b0*/  ISETP.GT.AND P1, PT, R4.reuse, 0x79, PT ;  /* 0x000000790400780c */ /* 0x040fe40003f24270 */
[----:B------:R-:W-:Y:S02]  /*31c0*/  P2R R21, PR, RZ, 0x1 ;  /* 0x00000001ff157803 */ /* 0x000fe40000000000 */
[----:B------:R-:W-:Y:S02]  /*31d0*/  FSEL R55, R55, -INF , P1 ;  /* 0xff80000037377808 */ /* 0x000fe40000800000 */
[----:B------:R-:W-:Y:S02]  /*31e0*/  ISETP.NE.AND P1, PT, R15, RZ, PT ;  /* 0x000000ff0f00720c */ /* 0x000fe40003f25270 */
[----:B------:R-:W-:Y:S02]  /*31f0*/  ISETP.GT.AND P0, PT, R4, 0x80, PT ;  /* 0x000000800400780c */ /* 0x000fe40003f04270 */
[----:B------:R-:W-:-:S02]  /*3200*/  FSEL R85, R39, -INF , P6 ;  /* 0xff80000027557808 */ /* 0x000fc40003000000 */
[----:B------:R-:W-:Y:S02]  /*3210*/  FSEL R26, R26, -INF , P0 ;  /* 0xff8000001a1a7808 */ /* 0x000fe40000000000 */
[----:B------:R-:W-:Y:S02]  /*3220*/  ISETP.NE.AND P0, PT, R21, RZ, PT ;  /* 0x000000ff1500720c */ /* 0x000fe40003f05270 */
[----:B0-----:R-:W-:Y:S02]  /*3230*/  FMNMX.FTZ R9, R7, R0, !PT ;  /* 0x0000000007097209 */ /* 0x001fe40007810000 */
[----:B------:R-:W-:Y:S02]  /*3240*/  FSEL R27, R27, -INF , P0 ;  /* 0xff8000001b1b7808 */ /* 0x000fe40000000000 */
[----:B------:R-:W-:Y:S01]  /*3250*/  ISETP.NE.AND P0, PT, R105, RZ, PT ;  /* 0x000000ff6900720c */ /* 0x000fe20003f05270 */
[----:B------:R-:W0:Y:S02]  /*3260*/  SHFL.BFLY PT, R0, R9, 0x1, 0x1f ;  /* 0x0c201f0009007f89 */ /* 0x000e2400000e0000 */
[----:B0-----:R-:W-:-:S04]  /*3270*/  FMNMX.FTZ R0, R9, R0, !PT ;  /* 0x0000000009007209 */ /* 0x001fc80007810000 */
        /* <DEDUP_REMOVED lines=23> */
[----:B------:R1:W-:Y:S01]  /*33f0*/  MUFU.EX2 R15, R60 ;  /* 0x0000003c000f7308 */ /* 0x0003e20000000800 */
        /* <DEDUP_REMOVED lines=21> */
[----:B0-----:R-:W-:Y:S01]  /*3550*/  FMNMX.FTZ R56, R82, R57, !PT ;  /* 0x0000003952387209 */ /* 0x001fe20007810000 */
[----:B------:R-:W-:Y:S01]  /*3560*/  MUFU.EX2 R4, R4 ;  /* 0x0000000400047308 */ /* 0x000fe20000000800 */
[----:B------:R-:W-:-:S02]  /*3570*/  CS2R R118, SRZ ;  /* 0x0000000000767805 */ /* 0x000fc4000001ff00 */
[----:B------:R-:W-:Y:S02]  /*3580*/  CS2R R104, SRZ ;  /* 0x0000000000687805 */ /* 0x000fe4000001ff00 */
[----:B------:R-:W-:Y:S02]  /*3590*/  FMNMX.FTZ R57, R83, R56, !PT ;  /* 0x0000003853397209 */ /* 0x000fe40007810000 */
[----:B------:R-:W-:Y:S02]  /*35a0*/  CS2R R100, SRZ ;  /* 0x0000000000647805 */ /* 0x000fe4000001ff00 */
[----:B------:R-:W-:Y:S02]  /*35b0*/  CS2R R96, SRZ ;  /* 0x0000000000607805 */ /* 0x000fe4000001ff00 */
[----:B------:R-:W-:Y:S02]  /*35c0*/  CS2R R92, SRZ ;  /* 0x00000000005c7805 */ /* 0x000fe4000001ff00 */
[----:B------:R-:W-:Y:S01]  /*35d0*/  FMNMX.FTZ R56, R86, R57, !PT ;  /* 0x0000003956387209 */ /* 0x000fe20007810000 */
[----:B------:R-:W-:Y:S03]  /*35e0*/  MUFU.EX2 R7, R7 ;  /* 0x0000000700077308 */ /* 0x000fe60000000800 */
[----:B------:R-:W-:Y:S01]  /*35f0*/  FMNMX.FTZ R61, R87, R56, !PT ;  /* 0x00000038573d7209 */ /* 0x000fe20007810000 */
[--C-:B------:R-:W-:Y:S01]  /*3600*/  FFMA.FTZ R56, R84, UR40, -R89.reuse ;  /* 0x0000002854387c23 */ /* 0x100fe20008010859 */
[----:B------:R-:W-:-:S01]  /*3610*/  FFMA.FTZ R84, R72, UR40, -R89 ;  /* 0x0000002848547c23 */ /* 0x000fc20008010859 */
[----:B------:R-:W-:-:S02]  /*3620*/  FSEL R72, R30, -INF , P1 ;  /* 0xff8000001e487808 */ /* 0x000fc40000800000 */
[----:B-1----:R-:W-:Y:S01]  /*3630*/  FMNMX.FTZ R60, R58, R61, !PT ;  /* 0x0000003d3a3c7209 */ /* 0x002fe20007810000 */
[----:B------:R0:W-:Y:S03]  /*3640*/  MUFU.EX2 R30, R84 ;  /* 0x00000054001e7308 */ /* 0x0001e60000000800 */
[----:B------:R-:W-:-:S04]  /*3650*/  FMNMX.FTZ R61, R59, R60, !PT ;  /* 0x0000003c3b3d7209 */ /* 0x000fc80007810000 */
[----:B------:R-:W-:Y:S01]  /*3660*/  FMNMX.FTZ R60, R62, R61, !PT ;  /* 0x0000003d3e3c7209 */ /* 0x000fe20007810000 */
[----:B------:R-:W-:Y:S01]  /*3670*/  MUFU.EX2 R6, R6 ;  /* 0x0000000600067308 */ /* 0x000fe20000000800 */
[----:B0-----:R-:W-:Y:S02]  /*3680*/  FSEL R84, R38, -INF , P5 ;  /* 0xff80000026547808 */ /* 0x001fe40002800000 */
[----:B------:R-:W-:Y:S01]  /*3690*/  FMNMX.FTZ R65, R63, R60, !PT ;  /* 0x0000003c3f417209 */ /* 0x000fe20007810000 */
[----:B------:R-:W-:-:S01]  /*36a0*/  FFMA.FTZ R60, R112, UR40, -R89 ;  /* 0x00000028703c7c23 */ /* 0x000fc20008010859 */
[----:B------:R-:W-:Y:S02]  /*36b0*/  CS2R R112, SRZ ;  /* 0x0000000000707805 */ /* 0x000fe4000001ff00 */
[----:B------:R-:W-:Y:S01]  /*36c0*/  FMNMX.FTZ R64, R66, R65, !PT ;  /* 0x0000004142407209 */ /* 0x000fe20007810000 */
[----:B------:R-:W0:Y:S03]  /*36d0*/  MUFU.EX2 R9, R9 ;  /* 0x0000000900097308 */ /* 0x000e260000000800 */
[----:B------:R-:W-:-:S04]  /*36e0*/  FMNMX.FTZ R65, R67, R64, !PT ;  /* 0x0000004043417209 */ /* 0x000fc80007810000 */
[----:B------:R-:W-:Y:S01]  /*36f0*/  FMNMX.FTZ R64, R70, R65, !PT ;  /* 0x0000004146407209 */ /* 0x000fe20007810000 */
[----:B------:R-:W-:Y:S03]  /*3700*/  MUFU.EX2 R8, R8 ;  /* 0x0000000800087308 */ /* 0x000fe60000000800 */
[----:B------:R-:W-:Y:S01]  /*3710*/  FMNMX.FTZ R69, R71, R64, !PT ;  /* 0x0000004047457209 */ /* 0x000fe20007810000 */
[----:B------:R-:W-:Y:S01]  /*3720*/  FFMA.FTZ R64, R116, UR40, -R89 ;  /* 0x0000002874407c23 */ /* 0x000fe20008010859 */
[----:B------:R-:W-:Y:S02]  /*3730*/  CS2R R116, SRZ ;  /* 0x0000000000747805 */ /* 0x000fe4000001ff00 */
[----:B------:R-:W-:Y:S01]  /*3740*/  FMNMX.FTZ R68, R42, R69, !PT ;  /* 0x000000452a447209 */ /* 0x000fe20007810000 */
[----:B------:R-:W-:Y:S01]  /*3750*/  MUFU.EX2 R11, R11 ;  /* 0x0000000b000b7308 */ /* 0x000fe20000000800 */
[----:B0-----:R-:W-:-:S02]  /*3760*/  F2FP.SATFINITE.E4M3.F32.PACK_AB_MERGE_C R200, R9, R6, RZ ;  /* 0x0000000609c8723e */ /* 0x001fc400048070ff */
[----:B------:R-:W-:Y:S02]  /*3770*/  FMNMX.FTZ R69, R43, R68, !PT ;  /* 0x000000442b457209 */ /* 0x000fe40007810000 */
[----:B------:R-:W-:Y:S02]  /*3780*/  F2FP.SATFINITE.E4M3.F32.PACK_AB_MERGE_C R200, R7, R4, R200 ;  /* 0x0000000407c8723e */ /* 0x000fe400048070c8 */
[----:B------:R-:W-:Y:S01]  /*3790*/  FMNMX.FTZ R68, R46, R69, !PT ;  /* 0x000000452e447209 */ /* 0x000fe20007810000 */
[----:B------:R-:W0:Y:S03]  /*37a0*/  MUFU.EX2 R10, R10 ;  /* 0x0000000a000a7308 */ /* 0x000e260000000800 */
[----:B------:R-:W-:Y:S01]  /*37b0*/  FMNMX.FTZ R69, R47, R68, !PT ;  /* 0x000000442f457209 */ /* 0x000fe20007810000 */
[----:B------:R-:W-:-:S03]  /*37c0*/  FFMA.FTZ R68, R120, UR40, -R89 ;  /* 0x0000002878447c23 */ /* 0x000fc60008010859 */
[----:B------:R-:W-:Y:S01]  /*37d0*/  FMNMX.FTZ R80, R50, R69, !PT ;  /* 0x0000004532507209 */ /* 0x000fe20007810000 */
[----:B------:R-:W-:Y:S03]  /*37e0*/  MUFU.EX2 R12, R12 ;  /* 0x0000000c000c7308 */ /* 0x000fe60000000800 */
[----:B------:R-:W-:Y:S02]  /*37f0*/  FMNMX.FTZ R69, R51, R80, !PT ;  /* 0x0000005033457209 */ /* 0x000fe40007810000 */
[----:B------:R-:W-:Y:S02]  /*3800*/  FSEL R80, R34, -INF , P3 ;  /* 0xff80000022507808 */ /* 0x000fe40001800000 */
[----:B------:R-:W-:Y:S01]  /*3810*/  FMNMX.FTZ R76, R54, R69, !PT ;  /* 0x00000045364c7209 */ /* 0x000fe20007810000 */
[----:B------:R-:W-:Y:S01]  /*3820*/  MUFU.EX2 R14, R14 ;  /* 0x0000000e000e7308 */ /* 0x000fe20000000800 */
[----:B0-----:R-:W-:-:S02]  /*3830*/  F2FP.SATFINITE.E4M3.F32.PACK_AB_MERGE_C R202, R13, R10, RZ ;  /* 0x0000000a0dca723e */ /* 0x001fc400048070ff */
[----:B------:R-:W-:Y:S02]  /*3840*/  FMNMX.FTZ R77, R55, R76, !PT ;  /* 0x0000004c374d7209 */ /* 0x000fe40007810000 */
[----:B------:R-:W-:Y:S02]  /*3850*/  F2FP.SATFINITE.E4M3.F32.PACK_AB_MERGE_C R202, R11, R8, R202 ;  /* 0x000000080bca723e */ /* 0x000fe400048070ca */
[----:B------:R-:W-:Y:S01]  /*3860*/  FMNMX.FTZ R76, R26, R77, !PT ;  /* 0x0000004d1a4c7209 */ /* 0x000fe20007810000 */
[----:B------:R0:W-:Y:S03]  /*3870*/  MUFU.EX2 R69, R81 ;  /* 0x0000005100457308 */ /* 0x0001e60000000800 */
[----:B------:R-:W-:Y:S02]  /*3880*/  FMNMX.FTZ R77, R27, R76, !PT ;  /* 0x0000004c1b4d7209 */ /* 0x000fe40007810000 */
[----:B------:R-:W-:Y:S01]  /*3890*/  FSEL R76, R31, -INF , P2 ;  /* 0xff8000001f4c7808 */ /* 0x000fe20001000000 */
[----:B------:R-:W-:-:S01]  /*38a0*/  FFMA.FTZ R31, R40, UR40, -R89 ;  /* 0x00000028281f7c23 */ /* 0x000fc20008010859 */
[----:B------:R-:W-:Y:S01]  /*38b0*/  FMNMX.FTZ R5, R72, R77, !PT ;  /* 0x0000004d48057209 */ /* 0x000fe20007810000 */
[----:B------:R-:W-:-:S01]  /*38c0*/  FFMA.FTZ R40, R45, UR40, -R89 ;  /* 0x000000282d287c23 */ /* 0x000fc20008010859 */
[----:B0-----:R-:W-:Y:S01]  /*38d0*/  FSEL R81, R35, -INF , P4 ;  /* 0xff80000023517808 */ /* 0x001fe20002000000 */
[----:B------:R-:W-:-:S01]  /*38e0*/  FFMA.FTZ R35, R44, UR40, -R89 ;  /* 0x000000282c237c23 */ /* 0x000fc20008010859 */
[----:B------:R-:W-:Y:S01]  /*38f0*/  FMNMX.FTZ R5, R76, R5, !PT ;  /* 0x000000054c057209 */ /* 0x000fe20007810000 */
[----:B------:R-:W-:Y:S03]  /*3900*/  MUFU.EX2 R77, R88 ;  /* 0x00000058004d7308 */ /* 0x000fe60000000800 */
[----:B------:R-:W-:-:S04]  /*3910*/  FMNMX.FTZ R34, R80, R5, !PT ;  /* 0x0000000550227209 */ /* 0x000fc80007810000 */
[----:B------:R-:W-:Y:S01]  /*3920*/  FMNMX.FTZ R5, R81, R34, !PT ;  /* 0x0000002251057209 */ /* 0x000fe20007810000 */
[----:B------:R-:W-:-:S01]  /*3930*/  FFMA.FTZ R34, R41, UR40, -R89 ;  /* 0x0000002829227c23 */ /* 0x000fc20008010859 */
[----:B------:R-:W-:Y:S01]  /*3940*/  FFMA.FTZ R41, R52, UR40, -R89 ;  /* 0x0000002834297c23 */ /* 0x000fe20008010859 */
[----:B------:R0:W1:Y:S01]  /*3950*/  MUFU.EX2 R21, R106 ;  /* 0x0000006a00157308 */ /* 0x0000620000000800 */
[----:B------:R-:W-:-:S04]  /*3960*/  FMNMX.FTZ R38, R84, R5, !PT ;  /* 0x0000000554267209 */ /* 0x000fc80007810000 */
[----:B------:R-:W-:Y:S01]  /*3970*/  FMNMX.FTZ R5, R85, R38, !PT ;  /* 0x0000002655057209 */ /* 0x000fe20007810000 */
[----:B------:R-:W-:-:S02]  /*3980*/  FFMA.FTZ R38, R48, UR40, -R89 ;  /* 0x0000002830267c23 */ /* 0x000fc40008010859 */
[----:B------:R-:W-:Y:S01]  /*3990*/  MUFU.EX2 R20, R20 ;  /* 0x0000001400147308 */ /* 0x000fe20000000800 */
[----:B0-----:R-:W-:Y:S01]  /*39a0*/  CS2R R106, SRZ ;  /* 0x00000000006a7805 */ /* 0x001fe2000001ff00 */
[----:B------:R-:W0:Y:S06]  /*39b0*/  SHFL.BFLY PT, R44, R5, 0x2, 0x1f ;  /* 0x0c401f00052c7f89 */ /* 0x000e2c00000e0000 */
[----:B------:R2:W-:Y:S01]  /*39c0*/  MUFU.EX2 R57, R108 ;  /* 0x0000006c00397308 */ /* 0x0005e20000000800 */
[----:B-1----:R-:W-:-:S04]  /*39d0*/  F2FP.SATFINITE.E4M3.F32.PACK_AB_MERGE_C R204, R21, R14, RZ ;  /* 0x0000000e15cc723e */ /* 0x002fc800048070ff */
[----:B------:R-:W-:-:S03]  /*39e0*/  F2FP.SATFINITE.E4M3.F32.PACK_AB_MERGE_C R204, R15, R12, R204 ;  /* 0x0000000c0fcc723e */ /* 0x000fc600048070cc */
[----:B------:R-:W-:Y:S01]  /*39f0*/  MUFU.EX2 R56, R56 ;  /* 0x0000003800387308 */ /* 0x000fe20000000800 */
[----:B--2---:R-:W-:-:S07]  /*3a00*/  CS2R R108, SRZ ;  /* 0x00000000006c7805 */ /* 0x004fce000001ff00 */
[----:B------:R1:W2:Y:S01]  /*3a10*/  MUFU.EX2 R61, R110 ;  /* 0x0000006e003d7308 */ /* 0x0002a20000000800 */
[----:B0-----:R-:W-:-:S05]  /*3a20*/  FMNMX.FTZ R45, R5, R44, !PT ;  /* 0x0000002c052d7209 */ /* 0x001fca0007810000 */
[----:B------:R-:W0:Y:S02]  /*3a30*/  SHFL.BFLY PT, R48, R45, 0x1, 0x1f ;  /* 0x0c201f002d307f89 */ /* 0x000e2400000e0000 */
[----:B------:R-:W-:Y:S01]  /*3a40*/  MUFU.EX2 R44, R53 ;  /* 0x00000035002c7308 */ /* 0x000fe20000000800 */
[----:B-1----:R-:W-:-:S07]  /*3a50*/  CS2R R110, SRZ ;  /* 0x00000000006e7805 */ /* 0x002fce000001ff00 */
[----:B------:R-:W-:Y:S01]  /*3a60*/  MUFU.EX2 R60, R60 ;  /* 0x0000003c003c7308 */ /* 0x000fe20000000800 */
[----:B--2---:R-:W-:-:S04]  /*3a70*/  F2FP.SATFINITE.E4M3.F32.PACK_AB_MERGE_C R206, R61, R56, RZ ;  /* 0x000000383dce723e */ /* 0x004fc800048070ff */
[----:B------:R-:W-:-:S03]  /*3a80*/  F2FP.SATFINITE.E4M3.F32.PACK_AB_MERGE_C R206, R57, R20, R206 ;  /* 0x0000001439ce723e */ /* 0x000fc600048070ce */
[----:B------:R1:W-:Y:S01]  /*3a90*/  MUFU.EX2 R65, R114 ;  /* 0x0000007200417308 */ /* 0x0003e20000000800 */
[----:B0-----:R-:W-:Y:S01]  /*3aa0*/  FMNMX.FTZ R5, R45, R48, !PT ;  /* 0x000000302d057209 */ /* 0x001fe20007810000 */
[----:B------:R-:W-:-:S06]  /*3ab0*/  IMAD.U32 R48, RZ, RZ, UR40 ;  /* 0x00000028ff307e24 */ /* 0x000fcc000f8e00ff */
[----:B------:R-:W-:Y:S01]  /*3ac0*/  MUFU.EX2 R64, R64 ;  /* 0x0000004000407308 */ /* 0x000fe20000000800 */
[----:B-1----:R-:W-:Y:S02]  /*3ad0*/  CS2R R114, SRZ ;  /* 0x0000000000727805 */ /* 0x002fe4000001ff00 */
[C---:B------:R-:W-:Y:S01]  /*3ae0*/  FSETP.NEU.FTZ.AND P1, PT, R5.reuse, -INF , PT ;  /* 0xff8000000500780b */ /* 0x040fe20003f3d000 */
[----:B------:R-:W-:-:S05]  /*3af0*/  FFMA.FTZ R45, R5, R48, -8 ;  /* 0xc1000000052d7423 */ /* 0x000fca0000010030 */
[----:B------:R-:W-:Y:S01]  /*3b00*/  FSEL R89, R45, RZ, P1 ;  /* 0x000000ff2d597208 */ /* 0x000fe20000800000 */
[----:B------:R-:W-:Y:S01]  /*3b10*/  MUFU.EX2 R73, R73 ;  /* 0x0000004900497308 */ /* 0x000fe20000000800 */
[----:B------:R-:W-:-:S03]  /*3b20*/  ISETP.NE.AND P1, PT, R2, RZ, PT ;  /* 0x000000ff0200720c */ /* 0x000fc60003f25270 */
        /* <DEDUP_REMOVED lines=15> */
[----:B------:R-:W-:-:S01]  /*3c20*/  FADD.FTZ R67, R4, R7 ;  /* 0x0000000704437221 */ /* 0x000fc20000010000 */
[--C-:B------:R-:W-:Y:S01]  /*3c30*/  FFMA.FTZ R75, R82, UR40, -R89.reuse ;  /* 0x00000028524b7c23 */ /* 0x100fe20008010859 */
[----:B------:R-:W-:-:S01]  /*3c40*/  FFMA.FTZ R103, R103, UR40, -R89 ;  /* 0x0000002867677c23 */ /* 0x000fc20008010859 */
[--C-:B------:R-:W-:Y:S01]  /*3c50*/  FFMA.FTZ R82, R62, UR40, -R89.reuse ;  /* 0x000000283e527c23 */ /* 0x100fe20008010859 */
[----:B------:R-:W-:-:S01]  /*3c60*/  FFMA.FTZ R62, R66, UR40, -R89 ;  /* 0x00000028423e7c23 */ /* 0x000fc20008010859 */
[----:B------:R-:W-:Y:S01]  /*3c70*/  FADD.FTZ R66, R6, R67 ;  /* 0x0000004306427221 */ /* 0x000fe20000010000 */
[----:B------:R-:W-:Y:S01]  /*3c80*/  @P1 VIADD R3, R3, 0x33440 ;  /* 0x0003344003031836 */ /* 0x000fe20000000000 */
[----:B------:R-:W1:Y:S01]  /*3c90*/  MUFU.EX2 R94, R94 ;  /* 0x0000005e005e7308 */ /* 0x000e620000000800 */
[----:B------:R-:W-:-:S01]  /*3ca0*/  FFMA.FTZ R79, R79, UR40, -R89 ;  /* 0x000000284f4f7c23 */ /* 0x000fc20008010859 */
[----:B------:R-:W-:Y:S01]  /*3cb0*/  FADD.FTZ R67, R9, R66 ;  /* 0x0000004209437221 */ /* 0x000fe20000010000 */
[----:B------:R-:W-:-:S01]  /*3cc0*/  FFMA.FTZ R86, R86, UR40, -R89 ;  /* 0x0000002856567c23 */ /* 0x000fc20008010859 */
[----:B------:R-:W-:Y:S01]  /*3cd0*/  @P1 PRMT R3, R16, 0x654, R3 ;  /* 0x0000065410031816 */ /* 0x000fe20000000003 */
[----:B------:R-:W-:-:S01]  /*3ce0*/  FFMA.FTZ R87, R87, UR40, -R89 ;  /* 0x0000002857577c23 */ /* 0x000fc20008010859 */
[----:B------:R-:W-:Y:S01]  /*3cf0*/  FADD.FTZ R66, R8, R67 ;  /* 0x0000004308427221 */ /* 0x000fe20000010000 */
[----:B------:R-:W-:-:S01]  /*3d00*/  FFMA.FTZ R58, R58, UR40, -R89 ;  /* 0x000000283a3a7c23 */ /* 0x000fc20008010859 */
[----:B------:R-:W2:Y:S01]  /*3d10*/  MUFU.EX2 R95, R95 ;  /* 0x0000005f005f7308 */ /* 0x000ea20000000800 */
[----:B0-----:R-:W-:-:S01]  /*3d20*/  FADD.FTZ R91, R45, R48 ;  /* 0x000000302d5b7221 */ /* 0x001fc20000010000 */
[----:B------:R0:W-:Y:S01]  /*3d30*/  @P1 SYNCS.ARRIVE.TRANS64.RED.A1T0 RZ, [R3+URZ], RZ ;  /* 0x000000ff03ff19a7 */ /* 0x0001e2000810043f */
[----:B------:R-:W-:-:S01]  /*3d40*/  FFMA.FTZ R59, R59, UR40, -R89 ;  /* 0x000000283b3b7c23 */ /* 0x000fc20008010859 */
[--C-:B------:R-:W-:Y:S01]  /*3d50*/  FFMA.FTZ R70, R70, UR40, -R89.reuse ;  /* 0x0000002846467c23 */ /* 0x100fe20008010859 */
[----:B------:R-:W-:-:S01]  /*3d60*/  FFMA.FTZ R71, R71, UR40, -R89 ;  /* 0x0000002847477c23 */ /* 0x000fc20008010859 */
[--C-:B------:R-:W-:Y:S01]  /*3d70*/  FFMA.FTZ R42, R42, UR40, -R89.reuse ;  /* 0x000000282a2a7c23 */ /* 0x100fe20008010859 */
[----:B------:R-:W-:-:S01]  /*3d80*/  FFMA.FTZ R43, R43, UR40, -R89 ;  /* 0x000000282b2b7c23 */ /* 0x000fc20008010859 */
[----:B------:R-:W3:Y:S01]  /*3d90*/  MUFU.EX2 R49, R49 ;  /* 0x0000003100317308 */ /* 0x000ee20000000800 */
[----:B-1----:R-:W-:-:S01]  /*3da0*/  FADD.FTZ R90, R94, R91 ;  /* 0x0000005b5e5a7221 */ /* 0x002fc20000010000 */
[----:B------:R-:W-:Y:S01]  /*3db0*/  FADD.FTZ R91, R11, R66 ;  /* 0x000000420b5b7221 */ /* 0x000fe20000010000 */
[----:B------:R-:W-:-:S01]  /*3dc0*/  FFMA.FTZ R46, R46, UR40, -R89 ;  /* 0x000000282e2e7c23 */ /* 0x000fc20008010859 */
[--C-:B------:R-:W-:Y:S01]  /*3dd0*/  FFMA.FTZ R47, R47, UR40, -R89.reuse ;  /* 0x000000282f2f7c23 */ /* 0x100fe20008010859 */
[----:B------:R-:W-:-:S01]  /*3de0*/  FFMA.FTZ R50, R50, UR40, -R89 ;  /* 0x0000002832327c23 */ /* 0x000fc20008010859 */
[----:B------:R-:W-:Y:S01]  /*3df0*/  FADD.FTZ R66, R10, R91 ;  /* 0x0000005b0a427221 */ /* 0x000fe20000010000 */
[----:B------:R-:W-:-:S01]  /*3e00*/  FFMA.FTZ R51, R51, UR40, -R89 ;  /* 0x0000002833337c23 */ /* 0x000fc20008010859 */
[----:B------:R-:W1:Y:S01]  /*3e10*/  MUFU.EX2 R52, R52 ;  /* 0x0000003400347308 */ /* 0x000e620000000800 */
[----:B--2---:R-:W-:-:S01]  /*3e20*/  FADD.FTZ R90, R95, R90 ;  /* 0x0000005a5f5a7221 */ /* 0x004fc20000010000 */
[----:B0-----:R-:W-:Y:S01]  /*3e30*/  FADD.FTZ R3, R13, R66 ;  /* 0x000000420d037221 */ /* 0x001fe20000010000 */
[----:B------:R-:W-:-:S01]  /*3e40*/  FFMA.FTZ R54, R54, UR40, -R89 ;  /* 0x0000002836367c23 */ /* 0x000fc20008010859 */
[--C-:B------:R-:W-:Y:S01]  /*3e50*/  FFMA.FTZ R55, R55, UR40, -R89.reuse ;  /* 0x0000002837377c23 */ /* 0x100fe20008010859 */
[----:B------:R-:W-:-:S01]  /*3e60*/  FFMA.FTZ R26, R26, UR40, -R89 ;  /* 0x000000281a1a7c23 */ /* 0x000fc20008010859 */
[----:B------:R-:W-:Y:S01]  /*3e70*/  FADD.FTZ R66, R12, R3 ;  /* 0x000000030c427221 */ /* 0x000fe20000010000 */
[----:B------:R-:W-:-:S01]  /*3e80*/  FFMA.FTZ R27, R27, UR40, -R89 ;  /* 0x000000281b1b7c23 */ /* 0x000fc20008010859 */
[----:B------:R-:W0:Y:S01]  /*3e90*/  MUFU.EX2 R102, R102 ;  /* 0x0000006600667308 */ /* 0x000e220000000800 */
[----:B---3--:R-:W-:-:S01]  /*3ea0*/  FADD.FTZ R67, R49, R90 ;  /* 0x0000005a31437221 */ /* 0x008fc20000010000 */
[--C-:B------:R-:W-:Y:S01]  /*3eb0*/  FFMA.FTZ R72, R72, UR40, -R89.reuse ;  /* 0x0000002848487c23 */ /* 0x100fe20008010859 */
[----:B------:R-:W-:-:S01]  /*3ec0*/  FFMA.FTZ R76, R76, UR40, -R89 ;  /* 0x000000284c4c7c23 */ /* 0x000fc20008010859 */
[--C-:B------:R-:W-:Y:S01]  /*3ed0*/  FFMA.FTZ R80, R80, UR40, -R89.reuse ;  /* 0x0000002850507c23 */ /* 0x100fe20008010859 */
[----:B------:R-:W-:-:S01]  /*3ee0*/  FFMA.FTZ R81, R81, UR40, -R89 ;  /* 0x0000002851517c23 */ /* 0x000fc20008010859 */
[--C-:B------:R-:W-:Y:S01]  /*3ef0*/  FFMA.FTZ R84, R84, UR40, -R89.reuse ;  /* 0x0000002854547c23 */ /* 0x100fe20008010859 */
[----:B------:R-:W-:-:S01]  /*3f00*/  FFMA.FTZ R85, R85, UR40, -R89 ;  /* 0x0000002855557c23 */ /* 0x000fc20008010859 */
[----:B------:R-:W2:Y:S01]  /*3f10*/  MUFU.EX2 R103, R103 ;  /* 0x0000006700677308 */ /* 0x000ea20000000800 */
[----:B-1----:R-:W-:-:S01]  /*3f20*/  FADD.FTZ R67, R52, R67 ;  /* 0x0000004334437221 */ /* 0x002fc20000010000 */
[----:B------:R-:W-:-:S02]  /*3f30*/  PLOP3.LUT P1, PT, PT, PT, UP0, 0x80, 0x0 ;  /* 0x000000000000781c */ /* 0x000fc40003f2f008 */
[----:B------:R-:W-:Y:S02]  /*3f40*/  CS2R R98, SRZ ;  /* 0x0000000000627805 */ /* 0x000fe4000001ff00 */
[----:B------:R-:W-:Y:S02]  /*3f50*/  F2FP.SATFINITE.E4M3.F32.PACK_AB_MERGE_C R94, R95, R94, RZ ;  /* 0x0000005e5f5e723e */ /* 0x000fe400048070ff */
[----:B------:R-:W1:Y:S01]  /*3f60*/  MUFU.EX2 R53, R53 ;  /* 0x0000003500357308 */ /* 0x000e620000000800 */
[----:B0-----:R-:W-:-:S01]  /*3f70*/  FADD.FTZ R90, R102, R67 ;  /* 0x00000043665a7221 */ /* 0x001fc20000010000 */
[----:B------:R-:W-:Y:S01]  /*3f80*/  FADD.FTZ R67, R15, R66 ;  /* 0x000000420f437221 */ /* 0x000fe20000010000 */
[----:B------:R-:W-:Y:S02]  /*3f90*/  F2FP.SATFINITE.E4M3.F32.PACK_AB_MERGE_C R201, R48, R45, R94 ;  /* 0x0000002d30c9723e */ /* 0x000fe4000480705e */
[----:B------:R-:W-:Y:S01]  /*3fa0*/  CS2R R94, SRZ ;  /* 0x00000000005e7805 */ /* 0x000fe2000001ff00 */
[----:B------:R-:W-:-:S02]  /*3fb0*/  FADD.FTZ R66, R14, R67 ;  /* 0x000000430e427221 */ /* 0x000fc40000010000 */
[----:B------:R-:W0:Y:S01]  /*3fc0*/  MUFU.EX2 R74, R74 ;  /* 0x0000004a004a7308 */ /* 0x000e220000000800 */
[----:B--2---:R-:W-:-:S01]  /*3fd0*/  FADD.FTZ R90, R103, R90 ;  /* 0x0000005a675a7221 */ /* 0x004fc20000010000 */
[----:B------:R-:W-:-:S04]  /*3fe0*/  F2FP.SATFINITE.E4M3.F32.PACK_AB_MERGE_C R102, R103, R102, RZ ;  /* 0x000000666766723e */ /* 0x000fc800048070ff */
[----:B------:R-:W-:Y:S02]  /*3ff0*/  F2FP.SATFINITE.E4M3.F32.PACK_AB_MERGE_C R203, R52, R49, R102 ;  /* 0x0000003134cb723e */ /* 0x000fe40004807066 */
[----:B------:R-:W-:Y:S01]  /*4000*/  CS2R R102, SRZ ;  /* 0x0000000000667805 */ /* 0x000fe2000001ff00 */
[----:B------:R-:W2:Y:S01]  /*4010*/  MUFU.EX2 R88, R88 ;  /* 0x0000005800587308 */ /* 0x000ea20000000800 */
[----:B-1----:R-:W-:-:S01]  /*4020*/  FADD.FTZ R3, R53, R90 ;  /* 0x0000005a35037221 */ /* 0x002fc20000010000 */
[----:B------:R-:W-:-:S06]  /*4030*/  CS2R R48, SRZ ;  /* 0x0000000000307805 */ /* 0x000fcc000001ff00 */
[----:B------:R-:W1:Y:S01]  /*4040*/  MUFU.EX2 R79, R79 ;  /* 0x0000004f004f7308 */ /* 0x000e620000000800 */
[----:B0-----:R-:W-:-:S07]  /*4050*/  FADD.FTZ R3, R74, R3 ;  /* 0x000000034a037221 */ /* 0x001fce0000010000 */
[----:B------:R-:W0:Y:S01]  /*4060*/  MUFU.EX2 R75, R75 ;  /* 0x0000004b004b7308 */ /* 0x000e220000000800 */
[----:B--2---:R-:W-:-:S01]  /*4070*/  FADD.FTZ R90, R88, R3 ;  /* 0x00000003585a7221 */ /* 0x004fc20000010000 */
[----:B------:R-:W-:-:S04]  /*4080*/  FADD.FTZ R3, R21, R66 ;  /* 0x0000004215037221 */ /* 0x000fc80000010000 */
[----:B------:R-:W-:Y:S02]  /*4090*/  FADD.FTZ R66, R20, R3 ;  /* 0x0000000314427221 */ /* 0x000fe40000010000 */
[----:B------:R-:W2:Y:S01]  /*40a0*/  MUFU.EX2 R78, R78 ;  /* 0x0000004e004e7308 */ /* 0x000ea20000000800 */
[----:B-1----:R-:W-:-:S01]  /*40b0*/  FADD.FTZ R90, R79, R90 ;  /* 0x0000005a4f5a7221 */ /* 0x002fc20000010000 */
[----:B------:R-:W-:Y:S01]  /*40c0*/  FADD.FTZ R67, R57, R66 ;  /* 0x0000004239437221 */ /* 0x000fe20000010000 */
[----:B------:R-:W-:Y:S02]  /*40d0*/  F2FP.SATFINITE.E4M3.F32.PACK_AB_MERGE_C R79, R79, R88, RZ ;  /* 0x000000584f4f723e */ /* 0x000fe400048070ff */
[----:B------:R-:W-:Y:S01]  /*40e0*/  CS2R R88, SRZ ;  /* 0x0000000000587805 */ /* 0x000fe2000001ff00 */
[----:B------:R-:W-:-:S01]  /*40f0*/  FADD.FTZ R66, R56, R67 ;  /* 0x0000004338427221 */ /* 0x000fc20000010000 */
[----:B------:R-:W-:Y:S01]  /*4100*/  F2FP.SATFINITE.E4M3.F32.PACK_AB_MERGE_C R205, R74, R53, R79 ;  /* 0x000000354acd723e */ /* 0x000fe2000480704f */
[----:B------:R-:W1:Y:S01]  /*4110*/  MUFU.EX2 R86, R86 ;  /* 0x0000005600567308 */ /* 0x000e620000000800 */
[----:B0-----:R-:W-:-:S01]  /*4120*/  FADD.FTZ R3, R75, R90 ;  /* 0x0000005a4b037221 */ /* 0x001fc20000010000 */
[----:B------:R-:W-:-:S02]  /*4130*/  CS2R R56, SRZ ;  /* 0x0000000000387805 */ /* 0x000fc4000001ff00 */
[----:B------:R-:W-:-:S04]  /*4140*/  CS2R R52, SRZ ;  /* 0x0000000000347805 */ /* 0x000fc8000001ff00 */
[----:B------:R-:W0:Y:S01]  /*4150*/  MUFU.EX2 R87, R87 ;  /* 0x0000005700577308 */ /* 0x000e220000000800 */
[----:B--2---:R-:W-:-:S07]  /*4160*/  FADD.FTZ R3, R78, R3 ;  /* 0x000000034e037221 */ /* 0x004fce0000010000 */
[----:B------:R-:W2:Y:S01]  /*4170*/  MUFU.EX2 R58, R58 ;  /* 0x0000003a003a7308 */ /* 0x000ea20000000800 */
[----:B-1----:R-:W-:-:S01]  /*4180*/  FADD.FTZ R90, R86, R3 ;  /* 0x00000003565a7221 */ /* 0x002fc20000010000 */
[----:B------:R-:W-:Y:S01]  /*4190*/  FADD.FTZ R3, R61, R66 ;  /* 0x000000423d037221 */ /* 0x000fe20000010000 */
[----:B------:R-:W-:-:S03]  /*41a0*/  CS2R R66, SRZ ;  /* 0x0000000000427805 */ /* 0x000fc6000001ff00 */
[----:B------:R-:W-:Y:S02]  /*41b0*/  FADD.FTZ R6, R60, R3 ;  /* 0x000000033c067221 */ /* 0x000fe40000010000 */
[----:B------:R-:W1:Y:S01]  /*41c0*/  MUFU.EX2 R59, R59 ;  /* 0x0000003b003b7308 */ /* 0x000e620000000800 */
[----:B0-----:R-:W-:-:S01]  /*41d0*/  FADD.FTZ R9, R87, R90 ;  /* 0x0000005a57097221 */ /* 0x001fc20000010000 */
[----:B------:R-:W-:Y:S01]  /*41e0*/  FADD.FTZ R3, R65, R6 ;  /* 0x0000000641037221 */ /* 0x000fe20000010000 */
[----:B------:R-:W-:Y:S02]  /*41f0*/  F2FP.SATFINITE.E4M3.F32.PACK_AB_MERGE_C R86, R87, R86, RZ ;  /* 0x000000565756723e */ /* 0x000fe400048070ff */
[----:B------:R-:W-:Y:S01]  /*4200*/  CS2R R90, SRZ ;  /* 0x00000000005a7805 */ /* 0x000fe2000001ff00 */
[----:B------:R-:W-:-:S01]  /*4210*/  FADD.FTZ R6, R64, R3 ;  /* 0x0000000340067221 */ /* 0x000fc20000010000 */
[----:B------:R-:W-:Y:S01]  /*4220*/  F2FP.SATFINITE.E4M3.F32.PACK_AB_MERGE_C R64, R73, R64, RZ ;  /* 0x000000404940723e */ /* 0x000fe200048070ff */
[----:B------:R-:W0:Y:S01]  /*4230*/  MUFU.EX2 R82, R82 ;  /* 0x0000005200527308 */ /* 0x000e220000000800 */
[----:B--2---:R-:W-:-:S01]  /*4240*/  FADD.FTZ R10, R58, R9 ;  /* 0x000000093a0a7221 */ /* 0x004fc20000010000 */
[----:B------:R-:W-:Y:S01]  /*4250*/  FADD.FTZ R73, R73, R6 ;  /* 0x0000000649497221 */ /* 0x000fe20000010000 */
[----:B------:R-:W-:-:S02]  /*4260*/  F2FP.SATFINITE.E4M3.F32.PACK_AB_MERGE_C R208, R65, R60, R64 ;  /* 0x0000003c41d0723e */ /* 0x000fc40004807040 */
[----:B------:R-:W-:Y:S02]  /*4270*/  CS2R R64, SRZ ;  /* 0x0000000000407805 */ /* 0x000fe4000001ff00 */
[----:B------:R-:W-:Y:S02]  /*4280*/  F2FP.SATFINITE.E4M3.F32.PACK_AB_MERGE_C R207, R78, R75, R86 ;  /* 0x0000004b4ecf723e */ /* 0x000fe40004807056 */
[----:B------:R-:W-:Y:S02]  /*4290*/  CS2R R86, SRZ ;  /* 0x0000000000567805 */ /* 0x000fe4000001ff00 */
[----:B------:R-:W-:Y:S01]  /*42a0*/  CS2R R78, SRZ ;  /* 0x00000000004e7805 */ /* 0x000fe2000001ff00 */
[----:B------:R-:W2:Y:S01]  /*42b0*/  MUFU.EX2 R83, R83 ;  /* 0x0000005300537308 */ /* 0x000ea20000000800 */
[----:B-1----:R-:W-:-:S01]  /*42c0*/  FADD.FTZ R9, R59, R10 ;  /* 0x0000000a3b097221 */ /* 0x002fc20000010000 */
[----:B------:R-:W-:Y:S02]  /*42d0*/  CS2R R74, SRZ ;  /* 0x00000000004a7805 */ /* 0x000fe4000001ff00 */
[----:B------:R-:W-:-:S04]  /*42e0*/  CS2R R60, SRZ ;  /* 0x00000000003c7805 */ /* 0x000fc8000001ff00 */
[----:B------:R-:W1:Y:S01]  /*42f0*/  MUFU.EX2 R68, R68 ;  /* 0x0000004400447308 */ /* 0x000e620000000800 */
[----:B0-----:R-:W-:-:S07]  /*4300*/  FADD.FTZ R10, R82, R9 ;  /* 0x00000009520a7221 */ /* 0x001fce0000010000 */
        /* <DEDUP_REMOVED lines=9> */
[----:B0-----:R-:W-:-:S01]  /*43a0*/  FADD.FTZ R10, R62, R3 ;  /* 0x000000033e0a7221 */ /* 0x001fc20000010000 */
[----:B------:R-:W-:-:S04]  /*43b0*/  FADD.FTZ R3, R69, R6 ;  /* 0x0000000645037221 */ /* 0x000fc80000010000 */
[----:B------:R-:W-:Y:S01]  /*43c0*/  FADD.FTZ R6, R30, R3 ;  /* 0x000000031e067221 */ /* 0x000fe20000010000 */
[----:B------:R-:W-:Y:S01]  /*43d0*/  F2FP.SATFINITE.E4M3.F32.PACK_AB_MERGE_C R30, R77, R30, RZ ;  /* 0x0000001e4d1e723e */ /* 0x000fe200048070ff */
[----:B------:R-:W0:Y:S01]  /*43e0*/  MUFU.EX2 R71, R71 ;  /* 0x0000004700477308 */ /* 0x000e220000000800 */
[----:B--2---:R-:W-:-:S01]  /*43f0*/  FADD.FTZ R9, R63, R10 ;  /* 0x0000000a3f097221 */ /* 0x004fc20000010000 */
[----:B------:R-:W-:Y:S01]  /*4400*/  FADD.FTZ R6, R77, R6 ;  /* 0x000000064d067221 */ /* 0x000fe20000010000 */
[----:B------:R-:W-:Y:S02]  /*4410*/  F2FP.SATFINITE.E4M3.F32.PACK_AB_MERGE_C R210, R69, R68, R30 ;  /* 0x0000004445d2723e */ /* 0x000fe4000480701e */
[----:B------:R-:W-:-:S03]  /*4420*/  CS2R R68, SRZ ;  /* 0x0000000000447805 */ /* 0x000fc6000001ff00 */
[----:B------:R-:W2:Y:S01]  /*4430*/  MUFU.EX2 R31, R31 ;  /* 0x0000001f001f7308 */ /* 0x000ea20000000800 */
[----:B-1----:R-:W-:-:S07]  /*4440*/  FADD.FTZ R4, R70, R9 ;  /* 0x0000000946047221 */ /* 0x002fce0000010000 */
[----:B------:R-:W1:Y:S01]  /*4450*/  MUFU.EX2 R42, R42 ;  /* 0x0000002a002a7308 */ /* 0x000e620000000800 */
[C---:B0-----:R-:W-:Y:S01]  /*4460*/  F2FP.SATFINITE.E4M3.F32.PACK_AB_MERGE_C R70, R71.reuse, R70, RZ ;  /* 0x000000464746723e */ /* 0x041fe200048070ff */
[----:B------:R-:W-:-:S03]  /*4470*/  FADD.FTZ R71, R71, R4 ;  /* 0x0000000447477221 */ /* 0x000fc60000010000 */
[----:B------:R-:W-:Y:S02]  /*4480*/  F2FP.SATFINITE.E4M3.F32.PACK_AB_MERGE_C R211, R63, R62, R70 ;  /* 0x0000003e3fd3723e */ /* 0x000fe40004807046 */
[----:B------:R-:W-:Y:S01]  /*4490*/  CS2R R62, SRZ ;  /* 0x00000000003e7805 */ /* 0x000fe2000001ff00 */
[----:B------:R-:W0:Y:S01]  /*44a0*/  MUFU.EX2 R34, R34 ;  /* 0x0000002200227308 */ /* 0x000e220000000800 */
[----:B--2---:R-:W-:-:S07]  /*44b0*/  FADD.FTZ R3, R31, R6 ;  /* 0x000000061f037221 */ /* 0x004fce0000010000 */
[----:B------:R-:W2:Y:S01]  /*44c0*/  MUFU.EX2 R43, R43 ;  /* 0x0000002b002b7308 */ /* 0x000ea20000000800 */
[----:B-1----:R-:W-:-:S01]  /*44d0*/  FADD.FTZ R4, R42, R71 ;  /* 0x000000472a047221 */ /* 0x002fc20000010000 */
[----:B------:R-:W-:-:S06]  /*44e0*/  CS2R R70, SRZ ;  /* 0x0000000000467805 */ /* 0x000fcc000001ff00 */
        /* <DEDUP_REMOVED lines=14> */
[C---:B-1----:R-:W-:Y:S01]  /*45d0*/  F2FP.SATFINITE.E4M3.F32.PACK_AB_MERGE_C R46, R47.reuse, R46, RZ ;  /* 0x0000002e2f2e723e */ /* 0x042fe200048070ff */
[----:B------:R-:W-:Y:S01]  /*45e0*/  FADD.FTZ R47, R47, R4 ;  /* 0x000000042f2f7221 */ /* 0x000fe20000010000 */
[----:B------:R-:W-:Y:S02]  /*45f0*/  CS2R R30, SRZ ;  /* 0x00000000001e7805 */ /* 0x000fe4000001ff00 */
[----:B------:R-:W-:Y:S02]  /*4600*/  F2FP.SATFINITE.E4M3.F32.PACK_AB_MERGE_C R213, R43, R42, R46 ;  /* 0x0000002a2bd5723e */ /* 0x000fe4000480702e */
[----:B------:R-:W-:Y:S01]  /*4610*/  CS2R R42, SRZ ;  /* 0x00000000002a7805 */ /* 0x000fe2000001ff00 */
[----:B------:R-:W1:Y:S01]  /*4620*/  MUFU.EX2 R39, R39 ;  /* 0x0000002700277308 */ /* 0x000e620000000800 */
[----:B0-----:R-:W-:-:S07]  /*4630*/  FADD.FTZ R4, R38, R9 ;  /* 0x0000000926047221 */ /* 0x001fce0000010000 */
[----:B------:R-:W0:Y:S01]  /*4640*/  MUFU.EX2 R51, R51 ;  /* 0x0000003300337308 */ /* 0x000e220000000800 */
[----:B--2---:R-:W-:-:S01]  /*4650*/  FADD.FTZ R6, R50, R47 ;  /* 0x0000002f32067221 */ /* 0x004fc20000010000 */
[----:B------:R-:W-:-:S06]  /*4660*/  CS2R R46, SRZ ;  /* 0x00000000002e7805 */ /* 0x000fcc000001ff00 */
[----:B------:R-:W2:Y:S01]  /*4670*/  MUFU.EX2 R41, R41 ;  /* 0x0000002900297308 */ /* 0x000ea20000000800 */
[----:B-1----:R-:W-:-:S07]  /*4680*/  FADD.FTZ R4, R39, R4 ;  /* 0x0000000427047221 */ /* 0x002fce0000010000 */
[----:B------:R-:W1:Y:S01]  /*4690*/  MUFU.EX2 R54, R54 ;  /* 0x0000003600367308 */ /* 0x000e620000000800 */
[----:B0-----:R-:W-:-:S07]  /*46a0*/  FADD.FTZ R7, R51, R6 ;  /* 0x0000000633077221 */ /* 0x001fce0000010000 */
[----:B------:R-:W0:Y:S01]  /*46b0*/  MUFU.EX2 R55, R55 ;  /* 0x0000003700377308 */ /* 0x000e220000000800 */
[----:B--2---:R-:W-:Y:S01]  /*46c0*/  F2FP.SATFINITE.E4M3.F32.PACK_AB_MERGE_C R8, R44, R41, RZ ;  /* 0x000000292c08723e */ /* 0x004fe200048070ff */
[----:B------:R-:W-:-:S03]  /*46d0*/  FADD.FTZ R41, R41, R4 ;  /* 0x0000000429297221 */ /* 0x000fc60000010000 */
[----:B------:R-:W-:Y:S01]  /*46e0*/  F2FP.SATFINITE.E4M3.F32.PACK_AB_MERGE_C R214, R39, R38, R8 ;  /* 0x0000002627d6723e */ /* 0x000fe20004807008 */
[----:B------:R-:W-:-:S01]  /*46f0*/  FADD.FTZ R41, R44, R41 ;  /* 0x000000292c297221 */ /* 0x000fc20000010000 */
[----:B------:R-:W-:Y:S01]  /*4700*/  CS2R R44, SRZ ;  /* 0x00000000002c7805 */ /* 0x000fe2000001ff00 */
[----:B------:R-:W-:Y:S01]  /*4710*/  MUFU.EX2 R28, R28 ;  /* 0x0000001c001c7308 */ /* 0x000fe20000000800 */
[----:B-1----:R-:W-:-:S01]  /*4720*/  FADD.FTZ R4, R54, R7 ;  /* 0x0000000736047221 */ /* 0x002fc20000010000 */
[----:B------:R-:W-:-:S06]  /*4730*/  CS2R R38, SRZ ;  /* 0x0000000000267805 */ /* 0x000fcc000001ff00 */
[----:B------:R-:W1:Y:S01]  /*4740*/  MUFU.EX2 R29, R29 ;  /* 0x0000001d001d7308 */ /* 0x000e620000000800 */
[C---:B0-----:R-:W-:Y:S01]  /*4750*/  F2FP.SATFINITE.E4M3.F32.PACK_AB_MERGE_C R54, R55.reuse, R54, RZ ;  /* 0x000000363736723e */ /* 0x041fe200048070ff */
[----:B------:R-:W-:-:S03]  /*4760*/  FADD.FTZ R55, R55, R4 ;  /* 0x0000000437377221 */ /* 0x000fc60000010000 */
[----:B------:R-:W-:Y:S02]  /*4770*/  F2FP.SATFINITE.E4M3.F32.PACK_AB_MERGE_C R215, R51, R50, R54 ;  /* 0x0000003233d7723e */ /* 0x000fe40004807036 */
[----:B------:R-:W-:Y:S01]  /*4780*/  CS2R R50, SRZ ;  /* 0x0000000000327805 */ /* 0x000fe2000001ff00 */
[----:B------:R-:W0:Y:S08]  /*4790*/  MUFU.EX2 R24, R24 ;  /* 0x0000001800187308 */ /* 0x000e300000000800 */
[----:B------:R-:W2:Y:S01]  /*47a0*/  MUFU.EX2 R26, R26 ;  /* 0x0000001a001a7308 */ /* 0x000ea20000000800 */
[----:B-1----:R-:W-:-:S07]  /*47b0*/  F2FP.SATFINITE.E4M3.F32.PACK_AB_MERGE_C R7, R29, R28, RZ ;  /* 0x0000001c1d07723e */ /* 0x002fce00048070ff */
[----:B------:R-:W1:Y:S01]  /*47c0*/  MUFU.EX2 R25, R25 ;  /* 0x0000001900197308 */ /* 0x000e620000000800 */
[----:B0-----:R-:W-:-:S01]  /*47d0*/  FADD.FTZ R4, R24, R41 ;  /* 0x0000002918047221 */ /* 0x001fc20000010000 */
[----:B------:R-:W-:-:S06]  /*47e0*/  CS2R R40, SRZ ;  /* 0x0000000000287805 */ /* 0x000fcc000001ff00 */
[----:B------:R-:W0:Y:S01]  /*47f0*/  MUFU.EX2 R27, R27 ;  /* 0x0000001b001b7308 */ /* 0x000e220000000800 */
[----:B--2---:R-:W-:-:S01]  /*4800*/  FADD.FTZ R6, R26, R55 ;  /* 0x000000371a067221 */ /* 0x004fc20000010000 */
[----:B------:R-:W-:-:S06]  /*4810*/  CS2R R54, SRZ ;  /* 0x0000000000367805 */ /* 0x000fcc000001ff00 */
[----:B------:R-:W2:Y:S01]  /*4820*/  MUFU.EX2 R72, R72 ;  /* 0x0000004800487308 */ /* 0x000ea20000000800 */
[C---:B-1----:R-:W-:Y:S01]  /*4830*/  F2FP.SATFINITE.E4M3.F32.PACK_AB_MERGE_C R216, R25.reuse, R24, R7 ;  /* 0x0000001819d8723e */ /* 0x042fe20004807007 */
[----:B------:R-:W-:-:S04]  /*4840*/  FADD.FTZ R25, R25, R4 ;  /* 0x0000000419197221 */ /* 0x000fc80000010000 */
[----:B------:R-:W-:Y:S01]  /*4850*/  FADD.FTZ R28, R28, R25 ;  /* 0x000000191c1c7221 */ /* 0x000fe20000010000 */
[----:B------:R-:W-:Y:S01]  /*4860*/  CS2R R24, SRZ ;  /* 0x0000000000187805 */ /* 0x000fe2000001ff00 */
[----:B------:R1:W3:Y:S01]  /*4870*/  MUFU.EX2 R3, R76 ;  /* 0x0000004c00037308 */ /* 0x0002e20000000800 */
[----:B0-----:R-:W-:-:S01]  /*4880*/  FADD.FTZ R7, R27, R6 ;  /* 0x000000061b077221 */ /* 0x001fc20000010000 */
[----:B------:R-:W-:-:S06]  /*4890*/  FADD.FTZ R29, R29, R28 ;  /* 0x0000001c1d1d7221 */ /* 0x000fcc0000010000 */
[----:B------:R-:W-:Y:S01]  /*48a0*/  MUFU.EX2 R36, R36 ;  /* 0x0000002400247308 */ /* 0x000fe20000000800 */
[----:B--2---:R-:W-:-:S01]  /*48b0*/  FADD.FTZ R4, R72, R7 ;  /* 0x0000000748047221 */ /* 0x004fc20000010000 */
[----:B-1----:R-:W-:-:S06]  /*48c0*/  CS2R R76, SRZ ;  /* 0x00000000004c7805 */ /* 0x002fcc000001ff00 */
[----:B------:R-:W0:Y:S01]  /*48d0*/  MUFU.EX2 R37, R37 ;  /* 0x0000002500257308 */ /* 0x000e220000000800 */
[C---:B---3--:R-:W-:Y:S01]  /*48e0*/  F2FP.SATFINITE.E4M3.F32.PACK_AB_MERGE_C R72, R3.reuse, R72, RZ ;  /* 0x000000480348723e */ /* 0x048fe200048070ff */
[----:B------:R-:W-:-:S03]  /*48f0*/  FADD.FTZ R3, R3, R4 ;  /* 0x0000000403037221 */ /* 0x000fc60000010000 */
[----:B------:R-:W-:Y:S02]  /*4900*/  F2FP.SATFINITE.E4M3.F32.PACK_AB_MERGE_C R217, R27, R26, R72 ;  /* 0x0000001a1bd9723e */ /* 0x000fe40004807048 */
[----:B------:R-:W-:Y:S02]  /*4910*/  CS2R R72, SRZ ;  /* 0x0000000000487805 */ /* 0x000fe4000001ff00 */
[----:B------:R-:W-:Y:S01]  /*4920*/  CS2R R26, SRZ ;  /* 0x00000000001a7805 */ /* 0x000fe2000001ff00 */
[----:B------:R-:W1:Y:S08]  /*4930*/  MUFU.EX2 R32, R32 ;  /* 0x0000002000207308 */ /* 0x000e700000000800 */
[----:B------:R-:W2:Y:S01]  /*4940*/  MUFU.EX2 R80, R80 ;  /* 0x0000005000507308 */ /* 0x000ea20000000800 */
[----:B0-----:R-:W-:-:S07]  /*4950*/  F2FP.SATFINITE.E4M3.F32.PACK_AB_MERGE_C R7, R37, R36, RZ ;  /* 0x000000242507723e */ /* 0x001fce00048070ff */
[----:B------:R-:W0:Y:S01]  /*4960*/  MUFU.EX2 R33, R33 ;  /* 0x0000002100217308 */ /* 0x000e220000000800 */
[----:B-1----:R-:W-:-:S01]  /*4970*/  FADD.FTZ R4, R32, R29 ;  /* 0x0000001d20047221 */ /* 0x002fc20000010000 */
[----:B------:R-:W-:-:S06]  /*4980*/  CS2R R28, SRZ ;  /* 0x00000000001c7805 */ /* 0x000fcc000001ff00 */
[----:B------:R-:W1:Y:S01]  /*4990*/  MUFU.EX2 R81, R81 ;  /* 0x0000005100517308 */ /* 0x000e620000000800 */
[----:B--2---:R-:W-:-:S07]  /*49a0*/  FADD.FTZ R6, R80, R3 ;  /* 0x0000000350067221 */ /* 0x004fce0000010000 */
[----:B------:R-:W-:Y:S01]  /*49b0*/  MUFU.EX2 R84, R84 ;  /* 0x0000005400547308 */ /* 0x000fe20000000800 */
[C---:B0-----:R-:W-:Y:S01]  /*49c0*/  F2FP.SATFINITE.E4M3.F32.PACK_AB_MERGE_C R218, R33.reuse, R32, R7 ;  /* 0x0000002021da723e */ /* 0x041fe20004807007 */
[----:B------:R-:W-:-:S04]  /*49d0*/  FADD.FTZ R33, R33, R4 ;  /* 0x0000000421217221 */ /* 0x000fc80000010000 */
[----:B------:R-:W-:Y:S01]  /*49e0*/  FADD.FTZ R4, R36, R33 ;  /* 0x0000002124047221 */ /* 0x000fe20000010000 */
[----:B------:R-:W-:Y:S01]  /*49f0*/  CS2R R32, SRZ ;  /* 0x0000000000207805 */ /* 0x000fe2000001ff00 */
[----:B------:R-:W0:Y:S01]  /*4a00*/  MUFU.EX2 R85, R85 ;  /* 0x0000005500557308 */ /* 0x000e220000000800 */
[----:B-1----:R-:W-:-:S01]  /*4a10*/  FADD.FTZ R3, R81, R6 ;  /* 0x0000000651037221 */ /* 0x002fc20000010000 */
[----:B------:R-:W-:Y:S01]  /*4a20*/  FADD.FTZ R4, R37, R4 ;  /* 0x0000000425047221 */ /* 0x000fe20000010000 */
[----:B------:R-:W-:Y:S02]  /*4a30*/  CS2R R36, SRZ ;  /* 0x0000000000247805 */ /* 0x000fe4000001ff00 */
[----:B0-----:R-:W-:Y:S01]  /*4a40*/  F2FP.SATFINITE.E4M3.F32.PACK_AB_MERGE_C R6, R85, R84, RZ ;  /* 0x000000545506723e */ /* 0x001fe200048070ff */
[----:B------:R-:W-:-:S03]  /*4a50*/  FADD.FTZ R84, R84, R3 ;  /* 0x0000000354547221 */ /* 0x000fc60000010000 */
[----:B------:R-:W-:Y:S01]  /*4a60*/  F2FP.SATFINITE.E4M3.F32.PACK_AB_MERGE_C R219, R81, R80, R6 ;  /* 0x0000005051db723e */ /* 0x000fe20004807006 */
[----:B------:R-:W-:-:S01]  /*4a70*/  FADD.FTZ R3, R85, R84 ;  /* 0x0000005455037221 */ /* 0x000fc20000010000 */
[----:B------:R-:W-:Y:S02]  /*4a80*/  CS2R R84, SRZ ;  /* 0x0000000000547805 */ /* 0x000fe4000001ff00 */
[----:B------:R-:W-:Y:S01]  /*4a90*/  CS2R R80, SRZ ;  /* 0x0000000000507805 */ /* 0x000fe2000001ff00 */
[----:B------:R-:W-:Y:S06]  /*4aa0*/  @!P1 BRA `(.L_x_3049) ;  /* 0x0000002c00cc9947 */ /* 0x000fec0003800000 */
[----:B------:R-:W-:Y:S01]  /*4ab0*/  IMAD.MOV.U32 R6, RZ, RZ, R5 ;  /* 0x000000ffff067224 */ /* 0x000fe200078e0005 */
[----:B------:R-:W-:Y:S01]  /*4ac0*/  UIADD3 UR50, UR50, -0x2, URZ ;  /* 0xfffffffe32327890 */ /* 0x000fe2000fffe03f */
[----:B------:R-:W-:Y:S01]  /*4ad0*/  IMAD.MOV.U32 R7, RZ, RZ, R0 ;  /* 0x000000ffff077224 */ /* 0x000fe200078e0000 */
[----:B------:R-:W-:Y:S01]  /*4ae0*/  UMOV UR53, UR44 ;  /* 0x0000002c00357c82 */ /* 0x000fe20008000000 */
[----:B------:R-:W-:Y:S01]  /*4af0*/  IMAD.MOV.U32 R119, RZ, RZ, RZ ;  /* 0x000000ffff777224 */ /* 0x000fe200078e00ff */
[----:B------:R-:W-:-:S08]  /*4b00*/  UMOV UR51, UR52 ;  /* 0x0000003400337c82 */ /* 0x000fd00008000000 */
.L_x_3060:
[----:B------:R-:W-:Y:S01]  /*4b10*/  ISETP.NE.AND P2, PT, RZ, UR37, PT ;  /* 0x00000025ff007c0c */ /* 0x000fe2000bf45270 */
[----:B------:R-:W-:-:S04]  /*4b20*/  UISETP.NE.AND UP0, UPT, UR51, 0x1, UPT ;  /* 0x000000013300788c */ /* 0x000fc8000bf05270 */
[----:B------:R-:W-:-:S04]  /*4b30*/  USEL UR44, URZ, 0x1, UP0 ;  /* 0x000000013f2c7887 */ /* 0x000fc80008000000 */
[----:B------:R-:W-:-:S04]  /*4b40*/  ULOP3.LUT UR44, UR53, UR44, URZ, 0x3c, !UPT ;  /* 0x0000002c352c7292 */ /* 0x000fc8000f8e3c3f */
[----:B------:R-:W-:Y:S08]  /*4b50*/  @P2 BRA `(.L_x_3050) ;  /* 0x0000000000382947 */ /* 0x000ff00003800000 */
[----:B------:R-:W-:Y:S05]  /*4b60*/  @!P0 BRA `(.L_x_3051) ;  /* 0x0000000000048947 */ /* 0x000fea0003800000 */
[----:B------:R-:W-:Y:S01]  /*4b70*/  BPT.TRAP 0x1 ;  /* 0x000000040000795c */ /* 0x000fe20000300000 */
.L_x_3051:
        /* <DEDUP_REMOVED lines=9> */
.L_x_3052:
[----:B-1----:R-:W-:Y:S05]  /*4c10*/  @P1 BRA `(.L_x_3050) ;  /* 0x0000000000081947 */ /* 0x002fea0003800000 */
[----:B------:R-:W1:Y:S02]  /*4c20*/  SYNCS.PHASECHK.TRANS64.TRYWAIT P1, [UR6+0x33430], R0 ;  /* 0x03343000ff0075a7 */ /* 0x000e640008020146 */
[----:B-1----:R-:W-:Y:S05]  /*4c30*/  @!P1 BRA `(.L_x_3053) ;  /* 0x000000a400109947 */ /* 0x002fea0003800000 */
.L_x_3050:
[----:B-1----:R-:W1:Y:S01]  /*4c40*/  S2R R5, SR_TID.X ;  /* 0x0000000000057919 */ /* 0x002e620000002100 */
[----:B------:R-:W-:Y:S01]  /*4c50*/  UIADD3 UR52, UR51, 0x1, URZ ;  /* 0x0000000133347890 */ /* 0x000fe2000fffe03f */
[----:B------:R-:W-:Y:S01]  /*4c60*/  UMOV UR27, 0x80000020 ;  /* 0x80000020001b7882 */ /* 0x000fe20000000000 */
[----:B------:R-:W-:Y:S02]  /*4c70*/  UMOV UR28, UR24 ;  /* 0x00000018001c7c82 */ /* 0x000fe40008000000 */
[----:B------:R-:W-:Y:S01]  /*4c80*/  UISETP.NE.AND UP0, UPT, UR52, 0x2, UPT ;  /* 0x000000023400788c */ /* 0x000fe2000bf05270 */
[----:B------:R-:W-:Y:S01]  /*4c90*/  UMOV UR29, UR25 ;  /* 0x00000019001d7c82 */ /* 0x000fe20008000000 */
[----:B------:R-:W-:Y:S02]  /*4ca0*/  UMOV UR31, 0x80000020 ;  /* 0x80000020001f7882 */ /* 0x000fe40000000000 */
[----:B------:R-:W-:Y:S01]  /*4cb0*/  USEL UR52, UR52, URZ, UP0 ;  /* 0x0000003f34347287 */ /* 0x000fe20008000000 */
[----:B------:R-:W-:Y:S01]  /*4cc0*/  UMOV UR32, UR24 ;  /* 0x0000001800207c82 */ /* 0x000fe20008000000 */
[----:B------:R-:W-:-:S02]  /*4cd0*/  UMOV UR33, UR25 ;  /* 0x0000001900217c82 */ /* 0x000fc40008000000 */
[----:B------:R-:W-:Y:S01]  /*4ce0*/  UIMAD UR54, UR52, 0x780, UR47 ;  /* 0x00000780343678a4 */ /* 0x000fe2000f8e022f */
[----:B------:R-:W-:Y:S01]  /*4cf0*/  UMOV UR35, 0x80000020 ;  /* 0x8000002000237882 */ /* 0x000fe20000000000 */
[----:B------:R-:W-:Y:S02]  /*4d00*/  UMOV UR7, 0x80000020 ;  /* 0x8000002000077882 */ /* 0x000fe40000000000 */
[----:B------:R-:W-:Y:S02]  /*4d10*/  UIADD3 UR30, UR54, 0x80, URZ ;  /* 0x00000080361e7890 */ /* 0x000fe4000fffe03f */
[----:B------:R-:W-:Y:S02]  /*4d20*/  UIADD3 UR34, UR54, 0x100, URZ ;  /* 0x0000010036227890 */ /* 0x000fe4000fffe03f */
[----:B------:R-:W-:Y:S01]  /*4d30*/  UMOV UR26, UR54 ;  /* 0x00000036001a7c82 */ /* 0x000fe20008000000 */
[----:B------:R-:W-:Y:S02]  /*4d40*/  UIADD3 UR6, UR54, 0x200, URZ ;  /* 0x0000020036067890 */ /* 0x000fe4000fffe03f */
[----:B------:R-:W-:Y:S01]  /*4d50*/  UIADD3 UR10, UR54, 0x202, URZ ;  /* 0x00000202360a7890 */ /* 0x000fe2000fffe03f */
[----:B------:R-:W-:Y:S01]  /*4d60*/  UMOV UR11, 0x80000020 ;  /* 0x80000020000b7882 */ /* 0x000fe20000000000 */
[----:B------:R-:W-:Y:S01]  /*4d70*/  UIADD3 UR14, UR54, 0x282, URZ ;  /* 0x00000282360e7890 */ /* 0x000fe2000fffe03f */
[----:B------:R-:W-:Y:S01]  /*4d80*/  UMOV UR15, 0x80000020 ;  /* 0x80000020000f7882 */ /* 0x000fe20000000000 */
[----:B------:R-:W-:Y:S01]  /*4d90*/  UIADD3 UR18, UR54, 0x500, URZ ;  /* 0x0000050036127890 */ /* 0x000fe2000fffe03f */
[----:B-1----:R-:W-:Y:S01]  /*4da0*/  SHF.R.U32.HI R5, RZ, 0x7, R5 ;  /* 0x00000007ff057819 */ /* 0x002fe20000011605 */
[----:B------:R-:W-:Y:S01]  /*4db0*/  UMOV UR19, 0x80000020 ;  /* 0x8000002000137882 */ /* 0x000fe20000000000 */
[----:B------:R-:W-:Y:S01]  /*4dc0*/  UIADD3 UR22, UR54, 0x502, URZ ;  /* 0x0000050236167890 */ /* 0x000fe2000fffe03f */
[----:B------:R-:W-:-:S02]  /*4dd0*/  UMOV UR23, 0x80000020 ;  /* 0x8000002000177882 */ /* 0x000fc40000000000 */
[----:B0-----:R-:W-:-:S05]  /*4de0*/  VIADD R0, R5, 0x8 ;  /* 0x0000000805007836 */ /* 0x001fca0000000000 */
[----:B------:R0:W-:Y:S06]  /*4df0*/  BAR.SYNC.DEFER_BLOCKING R0, 0x100 ;  /* 0x000400000000751d */ /* 0x0001ec0000010000 */
[----:B------:R-:W-:-:S06]  /*4e00*/  WARPGROUP.ARRIVE ;  /* 0x00000000000079c5 */ /* 0x000fcc0000000000 */
[----:B------:R-:W-:Y:S01]  /*4e10*/  QGMMA.64x32x32.F32.E4M3.E4M3 R184, gdesc[UR24], RZ, !UPT, gsb0 ;  /* 0x0060000018b879f3 */ /* 0x000fe2000c0008ff */
[----:B------:R-:W-:Y:S01]  /*4e20*/  UIADD3 UR26, UR54, 0x180, URZ ;  /* 0x00000180361a7890 */ /* 0x000fe2000fffe03f */
        /* <DEDUP_REMOVED lines=160> */
.L_x_3055:
[----:B------:R-:W-:Y:S01]  /*5830*/  ULEA UR6, UR51, UR39, 0x3 ;  /* 0x0000002733067291 */ /* 0x000fe2000f8e183f */
[----:B------:R-:W-:-:S05]  /*5840*/  IMAD.U32 R0, RZ, RZ, UR53 ;  /* 0x00000035ff007e24 */ /* 0x000fca000f8e00ff */
[----:B------:R-:W-:-:S04]  /*5850*/  SHF.L.U32 R0, R0, 0x1f, RZ ;  /* 0x0000001f00007819 */ /* 0x000fc800000006ff */
[----:B------:R0:W1:Y:S01]  /*5860*/  SYNCS.PHASECHK.TRANS64.TRYWAIT P1, [UR6+0x33450], R0 ;  /* 0x03345000ff0075a7 */ /* 0x0000620008020146 */
[----:B------:R-:W-:Y:S05]  /*5870*/  @!P0 BRA `(.L_x_3056) ;  /* 0x0000000000048947 */ /* 0x000fea0003800000 */
[----:B------:R-:W-:Y:S01]  /*5880*/  BPT.TRAP 0x1 ;  /* 0x000000040000795c */ /* 0x000fe20000300000 */
.L_x_3056:
[----:B-1----:R-:W-:Y:S05]  /*5890*/  @P1 BRA `(.L_x_3054) ;  /* 0x0000000000081947 */ /* 0x002fea0003800000 */
[----:B------:R-:W1:Y:S02]  /*58a0*/  SYNCS.PHASECHK.TRANS64.TRYWAIT P1, [UR6+0x33450], R0 ;  /* 0x03345000ff0075a7 */ /* 0x000e640008020146 */
[----:B-1----:R-:W-:Y:S05]  /*58b0*/  @!P1 BRA `(.L_x_3057) ;  /* 0x0000009800089947 */ /* 0x002fea0003800000 */
.L_x_3054:
[----:B------:R-:W-:Y:S01]  /*58c0*/  UIADD3 UR6, UR39, 0x200, URZ ;  /* 0x0000020027067890 */ /* 0x000fe2000fffe03f */
[----:B------:R-:W-:Y:S01]  /*58d0*/  WARPGROUP.ARRIVE ;  /* 0x00000000000079c5 */ /* 0x000fe20000000000 */
[----:B------:R-:W-:-:S05]  /*58e0*/  UMOV UR7, 0xc0000010 ;  /* 0xc000001000077882 */ /* 0x000fca0000000000 */
[----:B-1----:R-:W1:Y:S01]  /*58f0*/  S2R R5, SR_TID.X ;  /* 0x0000000000057919 */ /* 0x002e620000002100 */
        /* <DEDUP_REMOVED lines=8> */
[----:B-1----:R-:W-:-:S04]  /*5980*/  SHF.R.U32.HI R5, RZ, 0x7, R5 ;  /* 0x00000007ff057819 */ /* 0x002fc80000011605 */
[----:B0-----:R-:W-:Y:S01]  /*5990*/  IADD3 R0, -R5, 0xb, RZ ;  /* 0x0000000b05007810 */ /* 0x001fe20007ffe1ff */
[----:B------:R-:W-:Y:S02]  /*59a0*/  WARPGROUP.DEPBAR.LE gsb0, 0x0 ;  /* 0x00008000000079c5 */ /* 0x000fe40000010000 */
[----:B------:R-:W-:-:S10]  /*59b0*/  WARPGROUP.ARRIVE ;  /* 0x00000000000079c5 */ /* 0x000fd40000000000 */
        /* <DEDUP_REMOVED lines=15> */
[----:B------:R-:W-:Y:S03]  /*5ab0*/  QGMMA.64x192x32.F32.E4M3.E4M3 R24, R216, gdesc[UR4], R24, gsb0 ;  /* 0x02e00004d8187df3 */ /* 0x000fe60008000818 */
[----:B------:R-:W-:Y:S02]  /*5ac0*/  WARPGROUP.DEPBAR.LE gsb0, 0x0 ;  /* 0x00008000000079c5 */ /* 0x000fe40000010000 */
[----:B------:R0:W-:Y:S06]  /*5ad0*/  BAR.ARV R0, 0x100 ;  /* 0x000400000000751d */ /* 0x0001ec0000002000 */
[----:B------:R-:W-:Y:S05]  /*5ae0*/  @!P0 BRA `(.L_x_3058) ;  /* 0x0000000000048947 */ /* 0x000fea0003800000 */
[----:B------:R-:W-:Y:S01]  /*5af0*/  BPT.TRAP 0x1 ;  /* 0x000000040000795c */ /* 0x000fe20000300000 */
.L_x_3058:
[----:B0-----:R-:W-:Y:S01]  /*5b00*/  FMNMX.FTZ R0, R184, R7, !PT ;  /* 0x00000007b8007209 */ /* 0x001fe20007810000 */
[----:B------:R-:W-:Y:S01]  /*5b10*/  IMAD.U32 R13, RZ, RZ, UR40 ;  /* 0x00000028ff0d7e24 */ /* 0x000fe2000f8e00ff */
        /* <DEDUP_REMOVED lines=79> */
[----:B------:R-:W-:Y:S01]  /*6010*/  ISETP.NE.AND P1, PT, R2, RZ, PT ;  /* 0x000000ff0200720c */ /* 0x000fe20003f25270 */
[----:B------:R-:W0:Y:S04]  /*6020*/  SHFL.BFLY PT, R0, R9, 0x2, 0x1f ;  /* 0x0c401f0009007f89 */ /* 0x000e2800000e0000 */
[----:B------:R-:W1:Y:S01]  /*6030*/  SHFL.BFLY PT, R5, R8, 0x2, 0x1f ;  /* 0x0c401f0008057f89 */ /* 0x000e6200000e0000 */
[----:B0-----:R-:W-:-:S02]  /*6040*/  FMNMX.FTZ R10, R9, R0, !PT ;  /* 0x00000000090a7209 */ /* 0x001fc40007810000 */
        /* <DEDUP_REMOVED lines=9> */
[--C-:B------:R-:W-:Y:S01]  /*60e0*/  FFMA.FTZ R169, R172, UR40, -R8.reuse ;  /* 0x00000028aca97c23 */ /* 0x100fe20008010808 */
[----:B------:R-:W-:-:S01]  /*60f0*/  FFMA.FTZ R10, R184, UR40, -R8 ;  /* 0x00000028b80a7c23 */ /* 0x000fc20008010808 */
[--C-:B------:R-:W-:Y:S01]  /*6100*/  FFMA.FTZ R172, R173, UR40, -R8.reuse ;  /* 0x00000028adac7c23 */ /* 0x100fe20008010808 */
[----:B------:R-:W-:-:S01]  /*6110*/  FFMA.FTZ R173, R176, UR40, -R8 ;  /* 0x00000028b0ad7c23 */ /* 0x000fc20008010808 */
[----:B------:R-:W-:Y:S02]  /*6120*/  IMAD.U32 R184, RZ, RZ, UR40 ;  /* 0x00000028ffb87e24 */ /* 0x000fe4000f8e00ff */
        /* <DEDUP_REMOVED lines=87> */
[----:B------:R-:W-:Y:S01]  /*66a0*/  @P1 LEA R193, R193, UR39, 0x3 ;  /* 0x00000027c1c11c11 */ /* 0x000fe2000f8e18ff */
        /* <DEDUP_REMOVED lines=126> */
[----:B------:R-:W-:-:S05]  /*6e90*/  @P1 VIADD R3, R193, 0x33440 ;  /* 0x00033440c1031836 */ /* 0x000fca0000000000 */
[----:B------:R-:W-:Y:S01]  /*6ea0*/  @P1 PRMT R3, R16, 0x654, R3 ;  /* 0x0000065410031816 */ /* 0x000fe20000000003 */
[----:B------:R-:W1:Y:S01]  /*6eb0*/  MUFU.EX2 R123, R123 ;  /* 0x0000007b007b7308 */ /* 0x000e620000000800 */
[----:B0-----:R-:W-:-:S02]  /*6ec0*/  FADD.FTZ R192, R122, R191 ;  /* 0x000000bf7ac07221 */ /* 0x001fc40000010000 */
[----:B------:R0:W-:Y:S05]  /*6ed0*/  @P1 SYNCS.ARRIVE.TRANS64.RED.A1T0 RZ, [R3+URZ], RZ ;  /* 0x000000ff03ff19a7 */ /* 0x0001ea000810043f */
[----:B------:R-:W3:Y:S01]  /*6ee0*/  MUFU.EX2 R124, R124 ;  /* 0x0000007c007c7308 */ /* 0x000ee20000000800 */
[----:B--2---:R-:W-:-:S07]  /*6ef0*/  FADD.FTZ R191, R121, R4 ;  /* 0x0000000479bf7221 */ /* 0x004fce0000010000 */
[----:B------:R-:W2:Y:S01]  /*6f00*/  MUFU.EX2 R126, R126 ;  /* 0x0000007e007e7308 */ /* 0x000ea20000000800 */
[----:B-1----:R-:W-:-:S07]  /*6f10*/  FADD.FTZ R193, R123, R192 ;  /* 0x000000c07bc17221 */ /* 0x002fce0000010000 */
[----:B------:R-:W0:Y:S01]  /*6f20*/  MUFU.EX2 R125, R125 ;  /* 0x0000007d007d7308 */ /* 0x000e220000000800 */
[----:B---3--:R-:W-:-:S07]  /*6f30*/  FADD.FTZ R4, R124, R191 ;  /* 0x000000bf7c047221 */ /* 0x008fce0000010000 */
        /* <DEDUP_REMOVED lines=11> */
[----:B------:R0:W2:Y:S08]  /*6ff0*/  MUFU.EX2 R195, R134 ;  /* 0x0000008600c37308 */ /* 0x0000b00000000800 */
[----:B------:R-:W3:Y:S01]  /*7000*/  MUFU.EX2 R133, R133 ;  /* 0x0000008500857308 */ /* 0x000ee20000000800 */
[----:B0-----:R-:W-:-:S01]  /*7010*/  FADD.FTZ R134, R130, R135 ;  /* 0x0000008782867221 */ /* 0x001fc20000010000 */
[----:B-1----:R-:W-:-:S03]  /*7020*/  FADD.FTZ R4, R132, R3 ;  /* 0x0000000384047221 */ /* 0x002fc60000010000 */
[----:B------:R-:W-:-:S03]  /*7030*/  FADD.FTZ R134, R131, R134 ;  /* 0x0000008683867221 */ /* 0x000fc60000010000 */
[----:B------:R-:W0:Y:S01]  /*7040*/  MUFU.EX2 R8, R8 ;  /* 0x0000000800087308 */ /* 0x000e220000000800 */
[----:B--2---:R-:W-:-:S01]  /*7050*/  FADD.FTZ R134, R195, R134 ;  /* 0x00000086c3867221 */ /* 0x004fc20000010000 */
[----:B---3--:R-:W-:-:S03]  /*7060*/  FADD.FTZ R4, R133, R4 ;  /* 0x0000000485047221 */ /* 0x008fc60000010000 */
[----:B0-----:R-:W-:Y:S01]  /*7070*/  FADD.FTZ R3, R8, R134 ;  /* 0x0000008608037221 */ /* 0x001fe20000010000 */
[----:B------:R-:W-:Y:S06]  /*7080*/  @!P0 BRA `(.L_x_3059) ;  /* 0x0000000000048947 */ /* 0x000fec0003800000 */
[----:B------:R-:W-:Y:S01]  /*7090*/  BPT.TRAP 0x1 ;  /* 0x000000040000795c */ /* 0x000fe20000300000 */
.L_x_3059:
        /* <DEDUP_REMOVED lines=148> */
.L_x_3049:
[----:B------:R-:W-:Y:S06]  /*79e0*/  BAR.ARV 0x8, 0x180 ;  /* 0x0206000000007b1d */ /* 0x000fec0000002000 */
[----:B------:R-:W-:Y:S05]  /*79f0*/  @!P0 BRA `(.L_x_3061) ;  /* 0x0000000000048947 */ /* 0x000fea0003800000 */
[----:B------:R-:W-:Y:S01]  /*7a00*/  BPT.TRAP 0x1 ;  /* 0x000000040000795c */ /* 0x000fe20000300000 */
.L_x_3061:
[----:B------:R-:W-:Y:S01]  /*7a10*/  ULEA UR4, UR52, UR39, 0x3 ;  /* 0x0000002734047291 */ /* 0x000fe2000f8e183f */
[----:B------:R-:W-:-:S05]  /*7a20*/  IMAD.U32 R6, RZ, RZ, UR44 ;  /* 0x0000002cff067e24 */ /* 0x000fca000f8e00ff */
[----:B------:R-:W-:-:S04]  /*7a30*/  SHF.L.U32 R6, R6, 0x1f, RZ ;  /* 0x0000001f06067819 */ /* 0x000fc800000006ff */
[----:B------:R0:W1:Y:S01]  /*7a40*/  SYNCS.PHASECHK.TRANS64.TRYWAIT P1, [UR4+0x33450], R6 ;  /* 0x03345006ff0075a7 */ /* 0x0000620008020144 */
[----:B------:R-:W-:Y:S05]  /*7a50*/  @!P0 BRA `(.L_x_3062) ;  /* 0x0000000000048947 */ /* 0x000fea0003800000 */
[----:B------:R-:W-:Y:S01]  /*7a60*/  BPT.TRAP 0x1 ;  /* 0x000000040000795c */ /* 0x000fe20000300000 */
.L_x_3062:
[----:B-1----:R-:W-:Y:S05]  /*7a70*/  @P1 BRA `(.L_x_3063) ;  /* 0x0000000000081947 */ /* 0x002fea0003800000 */
[----:B------:R-:W1:Y:S02]  /*7a80*/  SYNCS.PHASECHK.TRANS64.TRYWAIT P1, [UR4+0x33450], R6 ;  /* 0x03345006ff0075a7 */ /* 0x000e640008020144 */
[----:B-1----:R-:W-:Y:S05]  /*7a90*/  @!P1 BRA `(.L_x_3064) ;  /* 0x0000007400a89947 */ /* 0x002fea0003800000 */
.L_x_3063:
        /* <DEDUP_REMOVED lines=89> */
.L_x_3065:
        /* <DEDUP_REMOVED lines=34> */
[----:B------:R-:W-:Y:S01]  /*8250*/  F2FP.BF16.F32.PACK_AB R5, R28, R5 ;  /* 0x000000051c05723e */ /* 0x000fe200000010ff */
[-C--:B------:R-:W-:Y:S01]  /*8260*/  FMUL.FTZ R35, R66, R120.reuse ;  /* 0x0000007842237220 */ /* 0x080fe20000410000 */
[-C--:B------:R-:W-:Y:S01]  /*8270*/  FMUL.FTZ R25, R48, R9.reuse ;  /* 0x0000000930197220 */ /* 0x080fe20000410000 */
[----:B------:R-:W-:Y:S01]  /*8280*/  LOP3.LUT R0, R0, 0xc, RZ, 0xc0, !PT ;  /* 0x0000000c00007812 */ /* 0x000fe200078ec0ff */
[----:B------:R-:W-:Y:S01]  /*8290*/  FMUL.FTZ R27, R58, R120 ;  /* 0x000000783a1b7220 */ /* 0x000fe20000410000 */
[----:B------:R-:W-:Y:S01]  /*82a0*/  F2FP.BF16.F32.PACK_AB R28, R63, R34 ;  /* 0x000000223f1c723e */ /* 0x000fe200000010ff */
[-C--:B------:R-:W-:Y:S01]  /*82b0*/  FMUL.FTZ R48, R76, R9.reuse ;  /* 0x000000094c307220 */ /* 0x080fe20000410000 */
[----:B------:R-:W-:Y:S01]  /*82c0*/  IADD3 R6, P0, R0, UR6, RZ ;  /* 0x0000000600067c10 */ /* 0x000fe2000ff1e0ff */
[-C--:B------:R-:W-:Y:S01]  /*82d0*/  FMUL.FTZ R24, R49, R9.reuse ;  /* 0x0000000931187220 */ /* 0x080fe20000410000 */
[-C--:B------:R-:W-:Y:S01]  /*82e0*/  FMUL.FTZ R58, R83, R120.reuse ;  /* 0x00000078533a7220 */ /* 0x080fe20000410000 */
[----:B------:R-:W-:Y:S01]  /*82f0*/  FMUL.FTZ R59, R90, R120 ;  /* 0x000000785a3b7220 */ /* 0x000fe20000410000 */
[----:B------:R-:W-:Y:S01]  /*8300*/  FMUL.FTZ R33, R56, R9 ;  /* 0x0000000938217220 */ /* 0x000fe20000410000 */
[----:B------:R-:W-:-:S02]  /*8310*/  IMAD.X R7, RZ, RZ, UR7, P0 ;  /* 0x00000007ff077e24 */ /* 0x000fc400080e06ff */
[----:B------:R-:W-:Y:S01]  /*8320*/  FMUL.FTZ R32, R57, R9 ;  /* 0x0000000939207220 */ /* 0x000fe20000410000 */
[----:B------:R-:W-:Y:S01]  /*8330*/  LOP3.LUT P0, R34, R121, 0x3, RZ, 0xc0, !PT ;  /* 0x0000000379227812 */ /* 0x000fe2000780c0ff */
[----:B------:R-:W-:Y:S01]  /*8340*/  UMOV UR6, UR39 ;  /* 0x0000002700067c82 */ /* 0x000fe20008000000 */
[----:B-1----:R-:W-:Y:S01]  /*8350*/  UMOV UR7, UR5 ;  /* 0x0000000500077c82 */ /* 0x002fe20008000000 */
[----:B------:R-:W-:Y:S01]  /*8360*/  F2FP.BF16.F32.PACK_AB R76, R70, R35 ;  /* 0x00000023464c723e */ /* 0x000fe200000010ff */
[----:B------:R0:W2:Y:S01]  /*8370*/  LDG.E.CONSTANT R0, desc[UR48][R6.64] ;  /* 0x0000003006007981 */ /* 0x0000a2000c1e9900 */
[----:B------:R-:W-:Y:S01]  /*8380*/  ISETP.EQ.OR P0, PT, R34, 0x3, !P0 ;  /* 0x000000032200780c */ /* 0x000fe20004702670 */
[-C--:B------:R-:W-:Y:S01]  /*8390*/  FMUL.FTZ R40, R65, R9.reuse ;  /* 0x0000000941287220 */ /* 0x080fe20000410000 */
[-C--:B------:R-:W-:Y:S01]  /*83a0*/  FMUL.FTZ R49, R72, R9.reuse ;  /* 0x0000000948317220 */ /* 0x080fe20000410000 */
        /* <DEDUP_REMOVED lines=23> */
[----:B------:R-:W-:Y:S01]  /*8520*/  FMUL.FTZ R9, R26, R120 ;  /* 0x000000781a097220 */ /* 0x000fe20000410000 */
[----:B------:R-:W-:Y:S01]  /*8530*/  F2FP.BF16.F32.PACK_AB R36, R87, R58 ;  /* 0x0000003a5724723e */ /* 0x000fe200000010ff */
[----:B------:R-:W-:Y:S01]  /*8540*/  FMUL.FTZ R54, R54, R120 ;  /* 0x0000007836367220 */ /* 0x000fe20000410000 */
[----:B------:R-:W-:Y:S01]  /*8550*/  F2FP.BF16.F32.PACK_AB R94, R94, R59 ;  /* 0x0000003b5e5e723e */ /* 0x000fe200000010ff */
[----:B------:R-:W-:Y:S01]  /*8560*/  IMAD.WIDE R58, R224, 0x2, R34 ;  /* 0x00000002e03a7825 */ /* 0x000fe200078e0222 */
[----:B------:R-:W-:-:S03]  /*8570*/  F2FP.BF16.F32.PACK_AB R8, R29, R8 ;  /* 0x000000081d08723e */ /* 0x000fc600000010ff */
[-C--:B0-----:R-:W-:Y:S01]  /*8580*/  FMUL.FTZ R6, R43, R120.reuse ;  /* 0x000000782b067220 */ /* 0x081fe20000410000 */
[-C--:B------:R-:W-:Y:S01]  /*8590*/  FMUL.FTZ R7, R50, R120.reuse ;  /* 0x0000007832077220 */ /* 0x080fe20000410000 */
[-C--:B------:R-:W-:Y:S01]  /*85a0*/  FMUL.FTZ R55, R55, R120.reuse ;  /* 0x0000007837377220 */ /* 0x080fe20000410000 */
[-C--:B------:R-:W-:Y:S01]  /*85b0*/  FMUL.FTZ R26, R51, R120.reuse ;  /* 0x00000078331a7220 */ /* 0x080fe20000410000 */
[-C--:B------:R-:W-:Y:S01]  /*85c0*/  FMUL.FTZ R62, R62, R120.reuse ;  /* 0x000000783e3e7220 */ /* 0x080fe20000410000 */
[-C--:B------:R-:W-:Y:S01]  /*85d0*/  FMUL.FTZ R21, R42, R120.reuse ;  /* 0x000000782a157220 */ /* 0x080fe20000410000 */
[-C--:B------:R-:W-:Y:S01]  /*85e0*/  FMUL.FTZ R43, R74, R120.reuse ;  /* 0x000000784a2b7220 */ /* 0x080fe20000410000 */
[----:B------:R-:W-:Y:S01]  /*85f0*/  F2FP.BF16.F32.PACK_AB R9, R30, R9 ;  /* 0x000000091e09723e */ /* 0x000fe200000010ff */
[----:B------:R-:W-:Y:S01]  /*8600*/  FMUL.FTZ R71, R71, R120 ;  /* 0x0000007847477220 */ /* 0x000fe20000410000 */
[----:B------:R-:W-:Y:S01]  /*8610*/  F2FP.BF16.F32.PACK_AB R24, R53, R24 ;  /* 0x000000183518723e */ /* 0x000fe200000010ff */
        /* <DEDUP_REMOVED lines=8> */
[----:B------:R-:W-:Y:S01]  /*86a0*/  IADD3 R53, P4, R58, 0x8060, RZ ;  /* 0x000080603a357810 */ /* 0x000fe20007f9e0ff */
[----:B------:R-:W-:Y:S01]  /*86b0*/  FMUL.FTZ R86, R86, R120 ;  /* 0x0000007856567220 */ /* 0x000fe20000410000 */
[----:B------:R-:W-:Y:S01]  /*86c0*/  SEL R85, R5, R8, P0 ;  /* 0x0000000805557207 */ /* 0x000fe20000000000 */
[-C--:B------:R-:W-:Y:S01]  /*86d0*/  FMUL.FTZ R31, R31, R120.reuse ;  /* 0x000000781f1f7220 */ /* 0x080fe20000410000 */
[----:B------:R-:W-:Y:S01]  /*86e0*/  SEL R60, R8, R5, P0 ;  /* 0x00000005083c7207 */ /* 0x000fe20000000000 */
[----:B------:R-:W-:Y:S01]  /*86f0*/  IMAD R5, R23, 0x40, R17 ;  /* 0x0000004017057824 */ /* 0x000fe200078e0211 */
[----:B------:R-:W-:Y:S01]  /*8700*/  F2FP.BF16.F32.PACK_AB R73, R100, R73 ;  /* 0x000000496449723e */ /* 0x000fe200000010ff */
[----:B------:R-:W-:Y:S01]  /*8710*/  FMUL.FTZ R51, R82, R120 ;  /* 0x0000007852337220 */ /* 0x000fe20000410000 */
        /* <DEDUP_REMOVED lines=18> */
[----:B------:R-:W-:Y:S01]  /*8840*/  LOP3.LUT R52, R53, 0x380, RZ, 0xc0, !PT ;  /* 0x0000038035347812 */ /* 0x000fe200078ec0ff */
[----:B------:R-:W-:Y:S01]  /*8850*/  FMUL.FTZ R67, R98, R120 ;  /* 0x0000007862437220 */ /* 0x000fe20000410000 */
[----:B------:R-:W-:Y:S01]  /*8860*/  F2FP.BF16.F32.PACK_AB R29, R71, R42 ;  /* 0x0000002a471d723e */ /* 0x000fe200000010ff */
[----:B------:R-:W-:Y:S01]  /*8870*/  IMAD.WIDE R34, R5, 0x2, R34 ;  /* 0x0000000205227825 */ /* 0x000fe200078e0222 */
[----:B------:R-:W-:-:S03]  /*8880*/  F2FP.BF16.F32.PACK_AB R81, R103, R74 ;  /* 0x0000004a6751723e */ /* 0x000fc600000010ff */
[-C--:B------:R-:W-:Y:S01]  /*8890*/  FMUL.FTZ R78, R78, R120.reuse ;  /* 0x000000784e4e7220 */ /* 0x080fe20000410000 */
        /* <DEDUP_REMOVED lines=9> */
[----:B------:R-:W-:Y:S01]  /*8930*/  ULDC.64 UR8, c[0x0][0xb90] ;  /* 0x0002e40000087ab9 */ /* 0x000fe20000000a00 */
[----:B------:R-:W-:-:S02]  /*8940*/  SEL R71, R117, R116, P0 ;  /* 0x0000007475477207 */ /* 0x000fc40000000000 */
[----:B------:R-:W-:Y:S02]  /*8950*/  F2FP.BF16.F32.PACK_AB R12, R37, R12 ;  /* 0x0000000c250c723e */ /* 0x000fe400000010ff */
[----:B------:R-:W-:Y:S01]  /*8960*/  F2FP.BF16.F32.PACK_AB R32, R61, R32 ;  /* 0x000000203d20723e */ /* 0x000fe200000010ff */
[----:B------:R-:W-:Y:S01]  /*8970*/  FMUL.FTZ R83, R114, R120 ;  /* 0x0000007872537220 */ /* 0x000fe20000410000 */
[----:B------:R-:W-:Y:S01]  /*8980*/  SEL R89, R15, R20, P0 ;  /* 0x000000140f597207 */ /* 0x000fe20000000000 */
[----:B------:R-:W-:Y:S01]  /*8990*/  UIADD3 UR4, UR4, 0x33460, URZ ;  /* 0x0003346004047890 */ /* 0x000fe2000fffe03f */
[----:B------:R-:W-:Y:S01]  /*89a0*/  SEL R62, R20, R15, P0 ;  /* 0x0000000f143e7207 */ /* 0x000fe20000000000 */
[----:B------:R-:W-:Y:S01]  /*89b0*/  UIADD3 UR5, -UR42, URZ, URZ ;  /* 0x0000003f2a057290 */ /* 0x000fe2000fffe13f */
[----:B------:R-:W-:Y:S01]  /*89c0*/  SEL R91, R25, R24, P0 ;  /* 0x00000018195b7207 */ /* 0x000fe20000000000 */
[----:B------:R-:W-:Y:S01]  /*89d0*/  ULDC UR6, c[0x0][0xc44] ;  /* 0x0003110000067ab9 */ /* 0x000fe20000000800 */
        /* <DEDUP_REMOVED lines=9> */
[----:B------:R-:W-:Y:S02]  /*8a70*/  SHF.R.U64 R52, R52, 0x3, RZ ;  /* 0x0000000334347819 */ /* 0x000fe400000012ff */
[C---:B------:R-:W-:Y:S02]  /*8a80*/  IADD3 R28, P3, R58.reuse, 0x8040, RZ ;  /* 0x000080403a1c7810 */ /* 0x040fe40007f7e0ff */
[C---:B------:R-:W-:Y:S02]  /*8a90*/  IADD3 R26, P6, R58.reuse, 0x8020, RZ ;  /* 0x000080203a1a7810 */ /* 0x040fe40007fde0ff */
[----:B------:R-:W-:-:S02]  /*8aa0*/  IADD3 R24, P5, R58, 0x8000, RZ ;  /* 0x000080003a187810 */ /* 0x000fc40007fbe0ff */
[----:B------:R-:W-:Y:S02]  /*8ab0*/  IADD3 R20, P2, R58, 0x4060, RZ ;  /* 0x000040603a147810 */ /* 0x000fe40007f5e0ff */
        /* <DEDUP_REMOVED lines=8> */
[----:B------:R-:W-:Y:S01]  /*8b40*/  SHF.R.U64 R5, R5, 0x3, RZ ;  /* 0x0000000305057819 */ /* 0x000fe200000012ff */
[--C-:B------:R-:W-:Y:S01]  /*8b50*/  IMAD.X R55, RZ, RZ, R59.reuse, P6 ;  /* 0x000000ffff377224 */ /* 0x100fe200030e063b */
[----:B------:R-:W-:Y:S01]  /*8b60*/  F2FP.BF16.F32.PACK_AB R48, R48, R49 ;  /* 0x000000313030723e */ /* 0x000fe200000010ff */
[----:B------:R-:W-:Y:S01]  /*8b70*/  IMAD.X R49, RZ, RZ, R59, P2 ;  /* 0x000000ffff317224 */ /* 0x000fe200010e063b */
[----:B------:R-:W-:-:S02]  /*8b80*/  F2FP.BF16.F32.PACK_AB R43, R78, R43 ;  /* 0x0000002b4e2b723e */ /* 0x000fc400000010ff */
[----:B------:R-:W-:Y:S02]  /*8b90*/  F2FP.BF16.F32.PACK_AB R31, R93, R72 ;  /* 0x000000485d1f723e */ /* 0x000fe400000010ff */
[----:B------:R-:W-:Y:S02]  /*8ba0*/  F2FP.BF16.F32.PACK_AB R39, R111, R82 ;  /* 0x000000526f27723e */ /* 0x000fe400000010ff */
[----:B------:R-:W-:Y:S02]  /*8bb0*/  SEL R99, R57, R30, P0 ;  /* 0x0000001e39637207 */ /* 0x000fe40000000000 */
[----:B------:R-:W-:Y:S01]  /*8bc0*/  SEL R67, R30, R57, P0 ;  /* 0x000000391e437207 */ /* 0x000fe20000000000 */
[----:B------:R-:W-:Y:S01]  /*8bd0*/  IMAD.X R57, RZ, RZ, R59, P3 ;  /* 0x000000ffff397224 */ /* 0x000fe200018e063b */
[----:B------:R-:W-:Y:S02]  /*8be0*/  SEL R105, R108, R109, P0 ;  /* 0x0000006d6c697207 */ /* 0x000fe40000000000 */
[----:B------:R-:W-:-:S02]  /*8bf0*/  SEL R69, R109, R108, P0 ;  /* 0x0000006c6d457207 */ /* 0x000fc40000000000 */
[----:B------:R-:W-:Y:S02]  /*8c00*/  SEL R123, R51, R36, P0 ;  /* 0x00000024337b7207 */ /* 0x000fe40000000000 */
[----:B------:R-:W-:Y:S01]  /*8c10*/  SEL R79, R36, R51, P0 ;  /* 0x00000033244f7207 */ /* 0x000fe20000000000 */
[--C-:B------:R-:W-:Y:S01]  /*8c20*/  IMAD.X R51, RZ, RZ, R59.reuse, P5 ;  /* 0x000000ffff337224 */ /* 0x100fe200028e063b */
[----:B------:R-:W-:Y:S01]  /*8c30*/  LOP3.LUT R52, R52, R53, RZ, 0x3c, !PT ;  /* 0x0000003534347212 */ /* 0x000fe200078e3cff */
        /* <DEDUP_REMOVED lines=15> */
[----:B------:R-:W-:-:S02]  /*8d30*/  LOP3.LUT R58, R5, R58, RZ, 0x3c, !PT ;  /* 0x0000003a053a7212 */ /* 0x000fc400078e3cff */
[----:B------:R-:W-:Y:S02]  /*8d40*/  LOP3.LUT R5, R20, 0x380, RZ, 0xc0, !PT ;  /* 0x0000038014057812 */ /* 0x000fe400078ec0ff */
[----:B------:R-:W-:Y:S02]  /*8d50*/  F2FP.BF16.F32.PACK_AB R77, R77, R56 ;  /* 0x000000384d4d723e */ /* 0x000fe400000010ff */
[----:B------:R-:W-:Y:S02]  /*8d60*/  SHF.R.U64 R5, R5, 0x3, RZ ;  /* 0x0000000305057819 */ /* 0x000fe400000012ff */
[----:B------:R-:W-:Y:S02]  /*8d70*/  F2FP.BF16.F32.PACK_AB R92, R92, R65 ;  /* 0x000000415c5c723e */ /* 0x000fe400000010ff */
[----:B------:R-:W-:Y:S02]  /*8d80*/  SEL R97, R48, R77, P0 ;  /* 0x0000004d30617207 */ /* 0x000fe40000000000 */
[----:B------:R-:W-:-:S02]  /*8d90*/  SEL R65, R77, R48, P0 ;  /* 0x000000304d417207 */ /* 0x000fc40000000000 */
[----:B------:R-:W-:Y:S02]  /*8da0*/  LOP3.LUT R48, R5, R20, RZ, 0x3c, !PT ;  /* 0x0000001405307212 */ /* 0x000fe400078e3cff */
[----:B------:R-:W-:-:S04]  /*8db0*/  LOP3.LUT R5, R6, 0x380, RZ, 0xc0, !PT ;  /* 0x0000038006057812 */ /* 0x000fc800078ec0ff */
[----:B------:R-:W-:-:S04]  /*8dc0*/  SHF.R.U64 R5, R5, 0x3, RZ ;  /* 0x0000000305057819 */ /* 0x000fc800000012ff */
[----:B------:R-:W-:Y:S02]  /*8dd0*/  LOP3.LUT R46, R5, R6, RZ, 0x3c, !PT ;  /* 0x00000006052e7212 */ /* 0x000fe400078e3cff */
[----:B------:R-:W-:Y:S02]  /*8de0*/  LOP3.LUT R5, R8, 0x380, RZ, 0xc0, !PT ;  /* 0x0000038008057812 */ /* 0x000fe400078ec0ff */
[----:B------:R-:W-:Y:S02]  /*8df0*/  LOP3.LUT R9, R24, 0x380, RZ, 0xc0, !PT ;  /* 0x0000038018097812 */ /* 0x000fe400078ec0ff */
[----:B------:R-:W-:Y:S02]  /*8e00*/  F2FP.BF16.F32.PACK_AB R41, R68, R41 ;  /* 0x000000294429723e */ /* 0x000fe400000010ff */
[----:B------:R-:W-:Y:S02]  /*8e10*/  SEL R121, R43, R50, P0 ;  /* 0x000000322b797207 */ /* 0x000fe40000000000 */
[----:B------:R-:W-:Y:S01]  /*8e20*/  SEL R77, R50, R43, P0 ;  /* 0x0000002b324d7207 */ /* 0x000fe20000000000 */
[----:B------:R-:W-:Y:S01]  /*8e30*/  IMAD.X R43, RZ, RZ, R59, P3 ;  /* 0x000000ffff2b7224 */ /* 0x000fe200018e063b */
[----:B------:R-:W-:-:S02]  /*8e40*/  SHF.R.U64 R5, R5, 0x3, RZ ;  /* 0x0000000305057819 */ /* 0x000fc400000012ff */
[----:B------:R-:W-:Y:S02]  /*8e50*/  SEL R101, R92, R31, P0 ;  /* 0x0000001f5c657207 */ /* 0x000fe40000000000 */
[----:B------:R-:W-:Y:S02]  /*8e60*/  SEL R68, R31, R92, P0 ;  /* 0x0000005c1f447207 */ /* 0x000fe40000000000 */
[----:B------:R-:W-:Y:S02]  /*8e70*/  SHF.R.U64 R9, R9, 0x3, RZ ;  /* 0x0000000309097819 */ /* 0x000fe400000012ff */
[----:B------:R-:W-:Y:S02]  /*8e80*/  IADD3 R31, P3, R34, 0x2000, RZ ;  /* 0x00002000221f7810 */ /* 0x000fe40007f7e0ff */
[----:B------:R-:W-:Y:S02]  /*8e90*/  LOP3.LUT R36, R5, R8, RZ, 0x3c, !PT ;  /* 0x0000000805247212 */ /* 0x000fe400078e3cff */
[----:B------:R-:W-:Y:S01]  /*8ea0*/  LOP3.LUT R50, R9, R24, RZ, 0x3c, !PT ;  /* 0x0000001809327212 */ /* 0x000fe200078e3cff */
[----:B------:R-:W0:Y:S01]  /*8eb0*/  LDC R5, c[0x0][0xbe8] ;  /* 0x0002fa00ff057b82 */ /* 0x000e220000000800 */
[----:B------:R-:W-:-:S02]  /*8ec0*/  LOP3.LUT R30, R31, 0x380, RZ, 0xc0, !PT ;  /* 0x000003801f1e7812 */ /* 0x000fc400078ec0ff */
[----:B------:R-:W-:Y:S02]  /*8ed0*/  LOP3.LUT R9, R10, 0x380, RZ, 0xc0, !PT ;  /* 0x000003800a097812 */ /* 0x000fe400078ec0ff */
[----:B------:R-:W-:Y:S02]  /*8ee0*/  SHF.R.U64 R30, R30, 0x3, RZ ;  /* 0x000000031e1e7819 */ /* 0x000fe400000012ff */
[----:B------:R-:W-:Y:S02]  /*8ef0*/  SHF.R.U64 R9, R9, 0x3, RZ ;  /* 0x0000000309097819 */ /* 0x000fe400000012ff */
[----:B------:R-:W-:Y:S02]  /*8f00*/  F2FP.BF16.F32.PACK_AB R37, R95, R66 ;  /* 0x000000425f25723e */ /* 0x000fe400000010ff */
[----:B------:R-:W-:Y:S02]  /*8f10*/  SEL R95, R41, R40, P0 ;  /* 0x00000028295f7207 */ /* 0x000fe40000000000 */
[----:B------:R-:W-:-:S02]  /*8f20*/  SEL R66, R40, R41, P0 ;  /* 0x0000002928427207 */ /* 0x000fc40000000000 */
[----:B------:R-:W-:Y:S01]  /*8f30*/  LOP3.LUT R30, R30, R31, RZ, 0x3c, !PT ;  /* 0x0000001f1e1e7212 */ /* 0x000fe200078e3cff */
[----:B------:R-:W-:Y:S01]  /*8f40*/  IMAD.X R31, RZ, RZ, R35, P3 ;  /* 0x000000ffff1f7224 */ /* 0x000fe200018e0623 */
[----:B------:R-:W-:Y:S02]  /*8f50*/  LOP3.LUT R40, R9, R10, RZ, 0x3c, !PT ;  /* 0x0000000a09287212 */ /* 0x000fe400078e3cff */
[----:B------:R-:W-:-:S04]  /*8f60*/  IADD3 R9, P3, R34, 0x8000, RZ ;  /* 0x0000800022097810 */ /* 0x000fc80007f7e0ff */
[----:B------:R-:W-:-:S04]  /*8f70*/  LOP3.LUT R8, R9, 0x380, RZ, 0xc0, !PT ;  /* 0x0000038009087812 */ /* 0x000fc800078ec0ff */
[----:B------:R-:W-:Y:S02]  /*8f80*/  SHF.R.U64 R8, R8, 0x3, RZ ;  /* 0x0000000308087819 */ /* 0x000fe400000012ff */
[----:B------:R-:W-:Y:S02]  /*8f90*/  LOP3.LUT R11, R26, 0x380, RZ, 0xc0, !PT ;  /* 0x000003801a0b7812 */ /* 0x000fe400078ec0ff */
[----:B------:R-:W-:Y:S01]  /*8fa0*/  LOP3.LUT R8, R8, R9, RZ, 0x3c, !PT ;  /* 0x0000000908087212 */ /* 0x000fe200078e3cff */
[----:B------:R-:W-:Y:S01]  /*8fb0*/  IMAD.X R9, RZ, RZ, R35, P3 ;  /* 0x000000ffff097224 */ /* 0x000fe200018e0623 */
[----:B0-----:R-:W-:Y:S01]  /*8fc0*/  ISETP.NE.AND P3, PT, R5, 0x1, PT ;  /* 0x000000010500780c */ /* 0x001fe20003f65270 */
[--C-:B------:R-:W-:Y:S01]  /*8fd0*/  IMAD.X R47, RZ, RZ, R59.reuse, P1 ;  /* 0x000000ffff2f7224 */ /* 0x100fe200008e063b */
[----:B------:R-:W-:Y:S01]  /*8fe0*/  SEL R125, R94, R37, P0 ;  /* 0x000000255e7d7207 */ /* 0x000fe20000000000 */
[--C-:B------:R-:W-:Y:S01]  /*8ff0*/  IMAD.X R45, RZ, RZ, R59.reuse, P4 ;  /* 0x000000ffff2d7224 */ /* 0x100fe200020e063b */
[----:B------:R-:W-:Y:S01]  /*9000*/  SEL R80, R37, R94, P0 ;  /* 0x0000005e25507207 */ /* 0x000fe20000000000 */
[--C-:B------:R-:W-:Y:S01]  /*9010*/  IMAD.X R41, RZ, RZ, R59.reuse, P6 ;  /* 0x000000ffff297224 */ /* 0x100fe200030e063b */
[----:B------:R-:W-:Y:S01]  /*9020*/  SEL R129, R110, R39, P0 ;  /* 0x000000276e817207 */ /* 0x000fe20000000000 */
[--C-:B------:R-:W-:Y:S01]  /*9030*/  IMAD.X R37, RZ, RZ, R59.reuse, P2 ;  /* 0x000000ffff257224 */ /* 0x100fe200010e063b */
[----:B------:R-:W-:Y:S01]  /*9040*/  SEL R82, R39, R110, P0 ;  /* 0x0000006e27527207 */ /* 0x000fe20000000000 */
[----:B------:R-:W-:Y:S01]  /*9050*/  IMAD.X R39, RZ, RZ, R59, P5 ;  /* 0x000000ffff277224 */ /* 0x000fe200028e063b */
[----:B------:R-:W-:-:S02]  /*9060*/  SHF.R.U64 R11, R11, 0x3, RZ ;  /* 0x000000030b0b7819 */ /* 0x000fc400000012ff */
[----:B------:R-:W-:Y:S02]  /*9070*/  MOV R114, R58 ;  /* 0x0000003a00727202 */ /* 0x000fe40000000f00 */
[----:B------:R-:W0:Y:S01]  /*9080*/  LDC R59, c[0x0][0xc38] ;  /* 0x00030e00ff3b7b82 */ /* 0x000e220000000800 */
[----:B------:R-:W-:Y:S02]  /*9090*/  LOP3.LUT R54, R11, R26, RZ, 0x3c, !PT ;  /* 0x0000001a0b367212 */ /* 0x000fe400078e3cff */
[----:B------:R-:W-:Y:S02]  /*90a0*/  LOP3.LUT R11, R12, 0x380, RZ, 0xc0, !PT ;  /* 0x000003800c0b7812 */ /* 0x000fe400078ec0ff */
[----:B------:R-:W-:Y:S02]  /*90b0*/  MOV R110, R36 ;  /* 0x00000024006e7202 */ /* 0x000fe40000000f00 */
[----:B------:R-:W-:Y:S01]  /*90c0*/  SHF.R.U64 R11, R11, 0x3, RZ ;  /* 0x000000030b0b7819 */ /* 0x000fe200000012ff */
[----:B------:R-:W1:Y:S01]  /*90d0*/  @P3 LDC R36, c[0x0][0xbec] ;  /* 0x0002fb00ff243b82 */ /* 0x000e620000000800 */
[----:B------:R-:W-:Y:S01]  /*90e0*/  LOP3.LUT R13, R28, 0x380, RZ, 0xc0, !PT ;  /* 0x000003801c0d7812 */ /* 0x000fe200078ec0ff */
[----:B------:R-:W-:Y:S01]  /*90f0*/  UPRMT UR4, UR36, 0x654, UR4 ;  /* 0x0000065424047896 */ /* 0x000fe20008000004 */
[----:B------:R-:W-:-:S02]  /*9100*/  LOP3.LUT R42, R11, R12, RZ, 0x3c, !PT ;  /* 0x0000000c0b2a7212 */ /* 0x000fc400078e3cff */
[----:B------:R-:W-:Y:S02]  /*9110*/  MOV R106, R40 ;  /* 0x00000028006a7202 */ /* 0x000fe40000000f00 */
[----:B--2---:R-:W-:Y:S01]  /*9120*/  LOP3.LUT R41, R0, 0x2, RZ, 0x3c, !PT ;  /* 0x0000000200297812 */ /* 0x004fe200078e3cff */
[----:B------:R-:W2:Y:S01]  /*9130*/  @P3 LDC R37, c[0x0][0xbf0] ;  /* 0x0002fc00ff253b82 */ /* 0x000ea20000000800 */
[----:B------:R-:W-:Y:S01]  /*9140*/  SHF.R.U64 R13, R13, 0x3, RZ ;  /* 0x000000030d0d7819 */ /* 0x000fe200000012ff */
[----:B------:R-:W-:Y:S01]  /*9150*/  SHFL.IDX PT, R85, R85, R0, 0x1c1f ;  /* 0x001c1f0055557589 */ /* 0x000fe200000e0000 */
[----:B------:R-:W-:Y:S02]  /*9160*/  MOV R104, R42 ;  /* 0x0000002a00687202 */ /* 0x000fe40000000f00 */
[----:B------:R-:W-:Y:S01]  /*9170*/  MOV R53, R52 ;  /* 0x0000003400357202 */ /* 0x000fe20000000f00 */
[----:B------:R-:W-:Y:S01]  /*9180*/  SHFL.IDX PT, R87, R87, R0, 0x1c1f ;  /* 0x001c1f0057577589 */ /* 0x000fe200000e0000 */
[----:B------:R-:W-:Y:S01]  /*9190*/  LOP3.LUT R56, R13, R28, RZ, 0x3c, !PT ;  /* 0x0000001c0d387212 */ /* 0x000fe200078e3cff */
[----:B------:R-:W-:Y:S01]  /*91a0*/  IMAD R52, RZ, RZ, -UR43 ;  /* 0x8000002bff347e24 */ /* 0x000fe2000f8e02ff */
[----:B------:R-:W-:Y:S01]  /*91b0*/  UIMAD UR11, UR6, UR5, UR43 ;  /* 0x00000005060b72a4 */ /* 0x000fe2000f8e022b */
[----:B------:R-:W-:Y:S01]  /*91c0*/  SHFL.IDX PT, R109, R109, R0, 0x1c1f ;  /* 0x001c1f006d6d7589 */ /* 0x000fe200000e0000 */
[----:B------:R-:W-:Y:S03]  /*91d0*/  SYNCS.ARRIVE.TRANS64.RED.A1T0 RZ, [UR4], RZ ;  /* 0x000000ffffff79a7 */ /* 0x000fe60008100404 */
[----:B------:R-:W3:Y:S04]  /*91e0*/  SHFL.IDX PT, R60, R60, R41, 0x1c1f ;  /* 0x001c1f293c3c7589 */ /* 0x000ee800000e0000 */
[----:B------:R-:W-:Y:S04]  /*91f0*/  SHFL.IDX PT, R42, R61, R41, 0x1c1f ;  /* 0x001c1f293d2a7589 */ /* 0x000fe800000e0000 */
[----:B------:R-:W4:Y:S04]  /*9200*/  SHFL.IDX PT, R78, R78, R41, 0x1c1f ;  /* 0x001c1f294e4e7589 */ /* 0x000f2800000e0000 */
[----:B------:R-:W-:Y:S04]  /*9210*/  SHFL.IDX PT, R111, R111, R0, 0x1c1f ;  /* 0x001c1f006f6f7589 */ /* 0x000fe800000e0000 */
[----:B------:R-:W4:Y:S04]  /*9220*/  SHFL.IDX PT, R74, R74, R41, 0x1c1f ;  /* 0x001c1f294a4a7589 */ /* 0x000f2800000e0000 */
[----:B------:R-:W-:Y:S04]  /*9230*/  SHFL.IDX PT, R89, R89, R0, 0x1c1f ;  /* 0x001c1f0059597589 */ /* 0x000fe800000e0000 */
[----:B------:R-:W-:Y:S04]  /*9240*/  SHFL.IDX PT, R113, R113, R0, 0x1c1f ;  /* 0x001c1f0071717589 */ /* 0x000fe800000e0000 */
[----:B------:R-:W4:Y:S04]  /*9250*/  SHFL.IDX PT, R62, R62, R41, 0x1c1f ;  /* 0x001c1f293e3e7589 */ /* 0x000f2800000e0000 */
[----:B------:R-:W4:Y:S01]  /*9260*/  SHFL.IDX PT, R72, R72, R41, 0x1c1f ;  /* 0x001c1f2948487589 */ /* 0x000f2200000e0000 */
[----:B0-----:R-:W-:Y:S01]  /*9270*/  IMAD R52, R59, R52, UR41 ;  /* 0x000000293b347e24 */ /* 0x001fe2000f8e0234 */
[----:B------:R-:W-:Y:S01]  /*9280*/  MOV R84, R56 ;  /* 0x0000003800547202 */ /* 0x000fe20000000f00 */
[----:B------:R-:W-:Y:S01]  /*9290*/  USHF.R.S32.HI UR10, URZ, 0x1f, UR11 ;  /* 0x0000001f3f0a7899 */ /* 0x000fe2000801140b */
[----:B------:R-:W-:Y:S01]  /*92a0*/  SHFL.IDX PT, R115, R115, R0, 0x1c1f ;  /* 0x001c1f0073737589 */ /* 0x000fe200000e0000 */
[----:B------:R-:W-:Y:S01]  /*92b0*/  MOV R86, R48 ;  /* 0x0000003000567202 */ /* 0x000fe20000000f00 */
[----:B------:R-:W-:-:S02]  /*92c0*/  IMAD R49, R52, 0x80, R223 ;  /* 0x0000008034317824 */ /* 0x000fc400078e02df */
[----:B------:R-:W0:Y:S01]  /*92d0*/  SHFL.IDX PT, R56, R73, R41, 0x1c1f ;  /* 0x001c1f2949387589 */ /* 0x000e2200000e0000 */
[----:B------:R-:W-:Y:S01]  /*92e0*/  F2FP.BF16.F32.PACK_AB R83, R118, R83 ;  /* 0x000000537653723e */ /* 0x000fe200000010ff */
[----:B------:R-:W-:Y:S01]  /*92f0*/  UIMAD UR5, UR10, UR8, URZ ;  /* 0x000000080a0572a4 */ /* 0x000fe2000f8e023f */
[----:B------:R-:W-:Y:S02]  /*9300*/  F2FP.BF16.F32.PACK_AB R90, R119, R90 ;  /* 0x0000005a775a723e */ /* 0x000fe400000010ff */
[----:B------:R-:W-:Y:S02]  /*9310*/  SEL R93, R33, R32, P0 ;  /* 0x00000020215d7207 */ /* 0x000fe40000000000 */
[----:B------:R-:W-:Y:S02]  /*9320*/  SEL R64, R32, R33, P0 ;  /* 0x0000002120407207 */ /* 0x000fe40000000000 */
[----:B------:R-:W-:Y:S02]  /*9330*/  SEL R119, R76, R29, P0 ;  /* 0x0000001d4c777207 */ /* 0x000fe40000000000 */
[----:B------:R-:W-:-:S02]  /*9340*/  LOP3.LUT R6, R7, 0x380, RZ, 0xc0, !PT ;  /* 0x0000038007067812 */ /* 0x000fc400078ec0ff */
[----:B------:R-:W-:Y:S01]  /*9350*/  SEL R76, R29, R76, P0 ;  /* 0x0000004c1d4c7207 */ /* 0x000fe20000000000 */
[----:B-1----:R-:W-:Y:S01]  /*9360*/  @P3 IMAD.HI.U32 R36, R49, R36, RZ ;  /* 0x0000002431243227 */ /* 0x002fe200078e00ff */
[----:B------:R-:W-:Y:S01]  /*9370*/  LOP3.LUT R13, R14, 0x380, RZ, 0xc0, !PT ;  /* 0x000003800e0d7812 */ /* 0x000fe200078ec0ff */
[----:B------:R-:W-:Y:S01]  /*9380*/  USHF.R.S32.HI UR12, URZ, 0x1f, UR42 ;  /* 0x0000001f3f0c7899 */ /* 0x000fe2000801142a */
[----:B------:R-:W-:Y:S01]  /*9390*/  MOV R54, R54 ;  /* 0x0000003600367202 */ /* 0x000fe20000000f00 */
[----:B------:R-:W-:Y:S01]  /*93a0*/  SHFL.IDX PT, R91, R91, R0, 0x1c1f ;  /* 0x001c1f005b5b7589 */ /* 0x000fe200000e0000 */
[----:B------:R-:W-:Y:S01]  /*93b0*/  SEL R127, R102, R81, P0 ;  /* 0x00000051667f7207 */ /* 0x000fe20000000000 */
[----:B------:R-:W-:Y:S01]  /*93c0*/  UIMAD.WIDE.U32 UR6, UR11, UR8, URZ ;  /* 0x000000080b0672a5 */ /* 0x000fe2000f8e003f */
[----:B------:R-:W-:Y:S01]  /*93d0*/  SEL R131, R83, R90, P0 ;  /* 0x0000005a53837207 */ /* 0x000fe20000000000 */
[----:B------:R-:W-:Y:S01]  /*93e0*/  UIMAD UR5, UR11, UR9, UR5 ;  /* 0x000000090b0572a4 */ /* 0x000fe2000f8e0205 */
[----:B------:R-:W-:-:S02]  /*93f0*/  MOV R55, R50 ;  /* 0x0000003200377202 */ /* 0x000fc40000000f00 */
[----:B------:R-:W-:Y:S01]  /*9400*/  SHF.R.U64 R6, R6, 0x3, RZ ;  /* 0x0000000306067819 */ /* 0x000fe200000012ff */
[----:B------:R-:W1:Y:S01]  /*9410*/  SHFL.IDX PT, R50, R63, R41, 0x1c1f ;  /* 0x001c1f293f327589 */ /* 0x000e6200000e0000 */
[----:B------:R-:W-:Y:S01]  /*9420*/  ULDC.64 UR8, c[0x0][0xb98] ;  /* 0x0002e60000087ab9 */ /* 0x000fe20000000a00 */
[----:B------:R-:W-:Y:S01]  /*9430*/  SHF.R.U64 R13, R13, 0x3, RZ ;  /* 0x000000030d0d7819 */ /* 0x000fe200000012ff */
[----:B------:R-:W-:Y:S01]  /*9440*/  IMAD.MOV.U32 R57, RZ, RZ, R49 ;  /* 0x000000ffff397224 */ /* 0x000fe200078e0031 */
[----:B------:R-:W-:Y:S01]  /*9450*/  SHFL.IDX PT, R93, R93, R0, 0x1c1f ;  /* 0x001c1f005d5d7589 */ /* 0x000fe200000e0000 */
[----:B------:R-:W-:Y:S01]  /*9460*/  UIMAD UR4, UR12, UR8, URZ ;  /* 0x000000080c0472a4 */ /* 0x000fe2000f8e023f */
[----:B------:R-:W-:Y:S02]  /*9470*/  SEL R81, R81, R102, P0 ;  /* 0x0000006651517207 */ /* 0x000fe40000000000 */
[----:B------:R-:W-:Y:S01]  /*9480*/  SHFL.IDX PT, R117, R117, R0, 0x1c1f ;  /* 0x001c1f0075757589 */ /* 0x000fe200000e0000 */
[----:B------:R-:W-:-:S03]  /*9490*/  SEL R83, R90, R83, P0 ;  /* 0x000000535a537207 */ /* 0x000fc60000000000 */
[----:B------:R-:W1:Y:S01]  /*94a0*/  SHFL.IDX PT, R64, R64, R41, 0x1c1f ;  /* 0x001c1f2940407589 */ /* 0x000e6200000e0000 */
[----:B------:R-:W-:-:S03]  /*94b0*/  LOP3.LUT R38, R6, R7, RZ, 0x3c, !PT ;  /* 0x0000000706267212 */ /* 0x000fc600078e3cff */
[----:B------:R-:W1:Y:S01]  /*94c0*/  SHFL.IDX PT, R92, R75, R41, 0x1c1f ;  /* 0x001c1f294b5c7589 */ /* 0x000e6200000e0000 */
[C---:B------:R-:W-:Y:S02]  /*94d0*/  IADD3 R21, P1, R34.reuse, 0x6000, RZ ;  /* 0x0000600022157810 */ /* 0x040fe40007f3e0ff */
[----:B--2---:R-:W-:Y:S01]  /*94e0*/  @P3 SHF.R.U32.HI R57, RZ, R37, R36 ;  /* 0x00000025ff393219 */ /* 0x004fe20000011624 */
[----:B------:R-:W-:Y:S01]  /*94f0*/  SHFL.IDX PT, R95, R95, R0, 0x1c1f ;  /* 0x001c1f005f5f7589 */ /* 0x000fe200000e0000 */
[----:B------:R-:W-:-:S03]  /*9500*/  IADD3 R33, P4, R34, 0x1000, RZ ;  /* 0x0000100022217810 */ /* 0x000fc60007f9e0ff */
[----:B------:R-:W-:Y:S01]  /*9510*/  SHFL.IDX PT, R119, R119, R0, 0x1c1f ;  /* 0x001c1f0077777589 */ /* 0x000fe200000e0000 */
[----:B------:R-:W-:-:S03]  /*9520*/  LOP3.LUT R44, R13, R14, RZ, 0x3c, !PT ;  /* 0x0000000e0d2c7212 */ /* 0x000fc600078e3cff */
[----:B------:R-:W2:Y:S04]  /*9530*/  SHFL.IDX PT, R66, R66, R41, 0x1c1f ;  /* 0x001c1f2942427589 */ /* 0x000ea800000e0000 */
[----:B------:R-:W2:Y:S01]  /*9540*/  SHFL.IDX PT, R76, R76, R41, 0x1c1f ;  /* 0x001c1f294c4c7589 */ /* 0x000ea200000e0000 */
[----:B------:R-:W-:-:S03]  /*9550*/  LOP3.LUT R20, R21, 0x380, RZ, 0xc0, !PT ;  /* 0x0000038015147812 */ /* 0x000fc600078ec0ff */
[----:B------:R-:W-:Y:S01]  /*9560*/  SHFL.IDX PT, R97, R97, R0, 0x1c1f ;  /* 0x001c1f0061617589 */ /* 0x000fe200000e0000 */
[----:B------:R-:W-:-:S03]  /*9570*/  MOV R108, R38 ;  /* 0x00000026006c7202 */ /* 0x000fc60000000f00 */
[----:B------:R-:W-:Y:S01]  /*9580*/  SHFL.IDX PT, R99, R99, R0, 0x1c1f ;  /* 0x001c1f0063637589 */ /* 0x000fe200000e0000 */
[----:B------:R-:W-:-:S03]  /*9590*/  UIADD3 UR5, UR7, UR5, URZ ;  /* 0x0000000507057290 */ /* 0x000fc6000fffe03f */
        /* <DEDUP_REMOVED lines=11> */
[----:B------:R-:W2:Y:S01]  /*9650*/  SHFL.IDX PT, R0, R65, R41, 0x1c1f ;  /* 0x001c1f2941007589 */ /* 0x000ea200000e0000 */
[----:B---3--:R-:W-:Y:S01]  /*9660*/  SEL R36, R85, R60, P0 ;  /* 0x0000003c55247207 */ /* 0x008fe20000000000 */
[----:B------:R-:W-:Y:S01]  /*9670*/  IMAD.MOV R48, RZ, RZ, -R57 ;  /* 0x000000ffff307224 */ /* 0x000fe200078e0a39 */
[----:B------:R-:W-:Y:S01]  /*9680*/  SEL R38, R60, R85, P0 ;  /* 0x000000553c267207 */ /* 0x000fe20000000000 */
[----:B------:R-:W3:Y:S01]  /*9690*/  SHFL.IDX PT, R94, R77, R41, 0x1c1f ;  /* 0x001c1f294d5e7589 */ /* 0x000ee200000e0000 */
[----:B----4-:R-:W-:Y:S01]  /*96a0*/  SEL R37, R109, R78, P0 ;  /* 0x0000004e6d257207 */ /* 0x010fe20000000000 */
[----:B------:R-:W-:Y:S01]  /*96b0*/  UIMAD UR7, UR42, UR9, UR4 ;  /* 0x000000092a0772a4 */ /* 0x000fe2000f8e0204 */
[----:B------:R-:W-:Y:S01]  /*96c0*/  SEL R39, R78, R109, P0 ;  /* 0x0000006d4e277207 */ /* 0x000fe20000000000 */
[----:B------:R-:W-:Y:S01]  /*96d0*/  BAR.SYNC.DEFER_BLOCKING 0x1, 0x100 ;  /* 0x0044000000007b1d */ /* 0x000fe20000010000 */
[----:B------:R-:W-:Y:S02]  /*96e0*/  SEL R40, R87, R42, P0 ;  /* 0x0000002a57287207 */ /* 0x000fe40000000000 */
[----:B------:R-:W-:-:S02]  /*96f0*/  MOV R112, R46 ;  /* 0x0000002e00707202 */ /* 0x000fc40000000f00 */
[----:B------:R-:W-:Y:S01]  /*9700*/  MOV R102, R44 ;  /* 0x0000002c00667202 */ /* 0x000fe20000000f00 */
[----:B------:R-:W-:Y:S01]  /*9710*/  UMOV UR4, UR6 ;  /* 0x0000000600047c82 */ /* 0x000fe20008000000 */
[----:B------:R-:W-:Y:S01]  /*9720*/  SEL R42, R42, R87, P0 ;  /* 0x000000572a2a7207 */ /* 0x000fe20000000000 */
[----:B------:R-:W4:Y:S01]  /*9730*/  SHFL.IDX PT, R58, R67, R41, 0x1c1f ;  /* 0x001c1f29433a7589 */ /* 0x000f2200000e0000 */
[----:B------:R-:W-:-:S03]  /*9740*/  SEL R43, R74, R111, P0 ;  /* 0x0000006f4a2b7207 */ /* 0x000fc60000000000 */
[----:B------:R-:W-:Y:S01]  /*9750*/  SHFL.IDX PT, R68, R68, R41, 0x1c1f ;  /* 0x001c1f2944447589 */ /* 0x000fe200000e0000 */
[----:B------:R-:W-:-:S03]  /*9760*/  SEL R44, R89, R62, P0 ;  /* 0x0000003e592c7207 */ /* 0x000fc60000000000 */
[----:B------:R-:W-:Y:S01]  /*9770*/  SHFL.IDX PT, R70, R70, R41, 0x1c1f ;  /* 0x001c1f2946467589 */ /* 0x000fe200000e0000 */
[----:B------:R-:W-:-:S03]  /*9780*/  SEL R46, R62, R89, P0 ;  /* 0x000000593e2e7207 */ /* 0x000fc60000000000 */
[----:B------:R-:W-:Y:S01]  /*9790*/  SHFL.IDX PT, R88, R69, R41, 0x1c1f ;  /* 0x001c1f2945587589 */ /* 0x000fe200000e0000 */
[----:B------:R-:W-:-:S03]  /*97a0*/  SEL R45, R113, R72, P0 ;  /* 0x00000048712d7207 */ /* 0x000fc60000000000 */
[----:B------:R-:W-:Y:S01]  /*97b0*/  SHFL.IDX PT, R90, R71, R41, 0x1c1f ;  /* 0x001c1f29475a7589 */ /* 0x000fe200000e0000 */
[----:B------:R-:W-:-:S03]  /*97c0*/  SEL R47, R72, R113, P0 ;  /* 0x00000071482f7207 */ /* 0x000fc60000000000 */
[----:B------:R-:W4:Y:S01]  /*97d0*/  SHFL.IDX PT, R96, R79, R41, 0x1c1f ;  /* 0x001c1f294f607589 */ /* 0x000f2200000e0000 */
[----:B------:R-:W-:-:S03]  /*97e0*/  SHF.R.U64 R20, R20, 0x3, RZ ;  /* 0x0000000314147819 */ /* 0x000fc600000012ff */
[----:B------:R-:W4:Y:S01]  /*97f0*/  SHFL.IDX PT, R80, R80, R41, 0x1c1f ;  /* 0x001c1f2950507589 */ /* 0x000f2200000e0000 */
[----:B------:R-:W-:-:S03]  /*9800*/  UIMAD.WIDE.U32 UR4, UR42, UR8, UR4 ;  /* 0x000000082a0472a5 */ /* 0x000fc6000f8e0004 */
[----:B------:R-:W4:Y:S04]  /*9810*/  SHFL.IDX PT, R98, R81, R41, 0x1c1f ;  /* 0x001c1f2951627589 */ /* 0x000f2800000e0000 */
[----:B------:R-:W4:Y:S04]  /*9820*/  SHFL.IDX PT, R82, R82, R41, 0x1c1f ;  /* 0x001c1f2952527589 */ /* 0x000f2800000e0000 */
[----:B------:R0:W4:Y:S01]  /*9830*/  SHFL.IDX PT, R100, R83, R41, 0x1c1f ;  /* 0x001c1f2953647589 */ /* 0x00012200000e0000 */
[----:B------:R-:W-:Y:S01]  /*9840*/  SHF.R.U64 R32, R32, 0x3, RZ ;  /* 0x0000000320207819 */ /* 0x000fe200000012ff */
[----:B------:R-:W-:-:S02]  /*9850*/  IMAD R59, R5, R48, R49 ;  /* 0x00000030053b7224 */ /* 0x000fc400078e0231 */
[----:B------:R-:W-:Y:S01]  /*9860*/  STSM.16.M88.4 [R114], R36 ;  /* 0x0000002472007844 */ /* 0x000fe20000000200 */
[----:B------:R-:W-:Y:S01]  /*9870*/  IADD3 R27, P2, R34, 0x5000, RZ ;  /* 0x00005000221b7810 */ /* 0x000fe20007f5e0ff */
[----:B------:R-:W-:Y:S01]  /*9880*/  ULDC.64 UR8, c[0x0][0xae8] ;  /* 0x0002ba0000087ab9 */ /* 0x000fe20000000a00 */
[----:B0-----:R-:W-:Y:S02]  /*9890*/  SEL R41, R111, R74, P0 ;  /* 0x0000004a6f297207 */ /* 0x001fe40000000000 */
[----:B------:R-:W-:Y:S01]  /*98a0*/  LOP3.LUT R20, R20, R21, RZ, 0x3c, !PT ;  /* 0x0000001514147212 */ /* 0x000fe200078e3cff */
[--C-:B------:R-:W-:Y:S02]  /*98b0*/  IMAD.X R21, RZ, RZ, R35.reuse, P1 ;  /* 0x000000ffff157224 */ /* 0x100fe400008e0623 */
[----:B------:R-:W-:Y:S01]  /*98c0*/  STSM.16.M88.4 [R112], R40 ;  /* 0x0000002870007844 */ /* 0x000fe20000000200 */
[----:B------:R-:W-:Y:S01]  /*98d0*/  LOP3.LUT R32, R32, R33, RZ, 0x3c, !PT ;  /* 0x0000002120207212 */ /* 0x000fe200078e3cff */
[----:B------:R-:W-:Y:S01]  /*98e0*/  IMAD.X R33, RZ, RZ, R35, P4 ;  /* 0x000000ffff217224 */ /* 0x000fe200020e0623 */
[----:B------:R-:W-:Y:S01]  /*98f0*/  SEL R49, R115, R56, P0 ;  /* 0x0000003873317207 */ /* 0x000fe20000000000 */
[----:B------:R0:W-:Y:S01]  /*9900*/  STSM.16.M88.4 [R110], R44 ;  /* 0x0000002c6e007844 */ /* 0x0001e20000000200 */
[----:B------:R-:W-:-:S02]  /*9910*/  SEL R51, R56, R115, P0 ;  /* 0x0000007338337207 */ /* 0x000fc40000000000 */
[----:B------:R-:W-:Y:S02]  /*9920*/  IADD3 R56, P1, R57, UR4, RZ ;  /* 0x0000000439387c10 */ /* 0x000fe4000ff3e0ff */
[C---:B------:R-:W-:Y:S02]  /*9930*/  IADD3 R29, P6, R34.reuse, 0x3000, RZ ;  /* 0x00003000221d7810 */ /* 0x040fe40007fde0ff */
[C---:B------:R-:W-:Y:S02]  /*9940*/  IADD3 R25, P5, R34.reuse, 0x4000, RZ ;  /* 0x0000400022197810 */ /* 0x040fe40007fbe0ff */
[----:B------:R-:W-:Y:S02]  /*9950*/  IADD3 R15, P4, R34, 0x7000, RZ ;  /* 0x00007000220f7810 */ /* 0x000fe40007f9e0ff */
[----:B------:R-:W-:Y:S01]  /*9960*/  LOP3.LUT R26, R27, 0x380, RZ, 0xc0, !PT ;  /* 0x000003801b1a7812 */ /* 0x000fe200078ec0ff */
[----:B0-----:R-:W-:Y:S01]  /*9970*/  IMAD.U32 R46, RZ, RZ, UR7 ;  /* 0x00000007ff2e7e24 */ /* 0x001fe2000f8e00ff */
[----:B------:R-:W-:Y:S01]  /*9980*/  SHF.R.S32.HI R45, RZ, 0x1f, R57 ;  /* 0x0000001fff2d7819 */ /* 0x000fe20000011439 */
[----:B------:R-:W-:Y:S01]  /*9990*/  ULDC.64 UR6, c[0x0][0xb88] ;  /* 0x0002e20000067ab9 */ /* 0x000fe20000000a00 */
[----:B------:R-:W-:-:S02]  /*99a0*/  SHF.R.S32.HI R44, RZ, 0x1f, R59 ;  /* 0x0000001fff2c7819 */ /* 0x000fc4000001143b */
[----:B------:R-:W-:Y:S01]  /*99b0*/  IADD3.X R57, R45, UR5, R46, P1, !PT ;  /* 0x000000052d397c10 */ /* 0x000fe20008ffe42e */
[----:B------:R-:W-:Y:S01]  /*99c0*/  ULDC.64 UR4, c[0x0][0xb50] ;  /* 0x0002d40000047ab9 */ /* 0x000fe20000000a00 */
[----:B------:R-:W-:Y:S01]  /*99d0*/  LOP3.LUT R28, R29, 0x380, RZ, 0xc0, !PT ;  /* 0x000003801d1c7812 */ /* 0x000fe200078ec0ff */
[----:B------:R-:W-:Y:S01]  /*99e0*/  IMAD R44, R44, UR6, RZ ;  /* 0x000000062c2c7c24 */ /* 0x000fe2000f8e02ff */
[----:B------:R-:W-:Y:S02]  /*99f0*/  LOP3.LUT R24, R25, 0x380, RZ, 0xc0, !PT ;  /* 0x0000038019187812 */ /* 0x000fe400078ec0ff */
[----:B------:R-:W-:Y:S02]  /*9a00*/  LOP3.LUT R14, R15, 0x380, RZ, 0xc0, !PT ;  /* 0x000003800f0e7812 */ /* 0x000fe400078ec0ff */
[----:B------:R-:W-:Y:S02]  /*9a10*/  SHF.R.U64 R26, R26, 0x3, RZ ;  /* 0x000000031a1a7819 */ /* 0x000fe400000012ff */
[----:B-1----:R-:W-:-:S02]  /*9a20*/  SEL R48, R91, R50, P0 ;  /* 0x000000325b307207 */ /* 0x002fc40000000000 */
[----:B------:R-:W-:Y:S01]  /*9a30*/  SEL R50, R50, R91, P0 ;  /* 0x0000005b32327207 */ /* 0x000fe20000000000 */
[C---:B------:R-:W-:Y:S01]  /*9a40*/  IMAD R61, R59.reuse, UR7, R44 ;  /* 0x000000073b3d7c24 */ /* 0x040fe2000f8e022c */
[----:B------:R-:W-:Y:S01]  /*9a50*/  LOP3.LUT R7, R34, 0x380, RZ, 0xc0, !PT ;  /* 0x0000038022077812 */ /* 0x000fe200078ec0ff */
[----:B------:R-:W-:Y:S01]  /*9a60*/  IMAD.WIDE.U32 R56, R59, UR6, R56 ;  /* 0x000000063b387c25 */ /* 0x000fe2000f8e0038 */
[----:B------:R-:W-:Y:S01]  /*9a70*/  SEL R36, R93, R64, P0 ;  /* 0x000000405d247207 */ /* 0x000fe20000000000 */
[----:B------:R-:W-:Y:S01]  /*9a80*/  ULDC UR6, c[0x0][0xa88] ;  /* 0x0002a20000067ab9 */ /* 0x000fe20000000800 */
[----:B------:R-:W-:Y:S02]  /*9a90*/  SEL R38, R64, R93, P0 ;  /* 0x0000005d40267207 */ /* 0x000fe40000000000 */
[----:B------:R-:W-:Y:S02]  /*9aa0*/  SEL R37, R117, R92, P0 ;  /* 0x0000005c75257207 */ /* 0x000fe40000000000 */
[----:B------:R-:W-:Y:S01]  /*9ab0*/  SEL R39, R92, R117, P0 ;  /* 0x000000755c277207 */ /* 0x000fe20000000000 */
[----:B------:R-:W-:Y:S01]  /*9ac0*/  IMAD R59, R52, 0x80, R222 ;  /* 0x00000080343b7824 */ /* 0x000fe200078e02de */
[----:B------:R-:W-:-:S02]  /*9ad0*/  SHF.R.U64 R28, R28, 0x3, RZ ;  /* 0x000000031c1c7819 */ /* 0x000fc400000012ff */
[----:B------:R-:W-:Y:S02]  /*9ae0*/  SHF.R.U64 R24, R24, 0x3, RZ ;  /* 0x0000000318187819 */ /* 0x000fe400000012ff */
[----:B------:R-:W-:Y:S02]  /*9af0*/  SHF.R.U64 R14, R14, 0x3, RZ ;  /* 0x000000030e0e7819 */ /* 0x000fe400000012ff */
[----:B--2---:R-:W-:Y:S02]  /*9b00*/  SEL R40, R95, R66, P0 ;  /* 0x000000425f287207 */ /* 0x004fe40000000000 */
[----:B------:R-:W-:Y:S02]  /*9b10*/  SEL R42, R66, R95, P0 ;  /* 0x0000005f422a7207 */ /* 0x000fe40000000000 */
[----:B------:R-:W-:Y:S02]  /*9b20*/  SEL R41, R119, R76, P0 ;  /* 0x0000004c77297207 */ /* 0x000fe40000000000 */
[----:B------:R-:W-:-:S02]  /*9b30*/  SEL R43, R76, R119, P0 ;  /* 0x000000774c2b7207 */ /* 0x000fc40000000000 */
[----:B------:R-:W-:Y:S01]  /*9b40*/  LOP3.LUT R26, R26, R27, RZ, 0x3c, !PT ;  /* 0x0000001b1a1a7212 */ /* 0x000fe200078e3cff */
[--C-:B------:R-:W-:Y:S01]  /*9b50*/  IMAD.X R27, RZ, RZ, R35.reuse, P2 ;  /* 0x000000ffff1b7224 */ /* 0x100fe200010e0623 */
[----:B------:R-:W-:Y:S01]  /*9b60*/  IADD3 R133, P2, R34, 0xb000, RZ ;  /* 0x0000b00022857810 */ /* 0x000fe20007f5e0ff */
[----:B------:R-:W-:Y:S01]  /*9b70*/  STSM.16.M88.4 [R108], R48 ;  /* 0x000000306c007844 */ /* 0x000fe20000000200 */
[----:B------:R-:W-:Y:S02]  /*9b80*/  SHF.R.U64 R7, R7, 0x3, RZ ;  /* 0x0000000307077819 */ /* 0x000fe400000012ff */
[----:B------:R-:W-:Y:S01]  /*9b90*/  SEL R44, R97, R0, P0 ;  /* 0x00000000612c7207 */ /* 0x000fe20000000000 */
[----:B------:R0:W-:Y:S01]  /*9ba0*/  STSM.16.M88.4 [R106], R36 ;  /* 0x000000246a007844 */ /* 0x0001e20000000200 */
[----:B------:R-:W-:Y:S01]  /*9bb0*/  SEL R46, R0, R97, P0 ;  /* 0x00000061002e7207 */ /* 0x000fe20000000000 */
[----:B------:R-:W-:Y:S01]  /*9bc0*/  IMAD R0, R5, UR6, RZ ;  /* 0x0000000605007c24 */ /* 0x000fe2000f8e02ff */
[----:B------:R-:W-:Y:S01]  /*9bd0*/  LOP3.LUT R28, R28, R29, RZ, 0x3c, !PT ;  /* 0x0000001d1c1c7212 */ /* 0x000fe200078e3cff */
[--C-:B------:R-:W-:Y:S01]  /*9be0*/  IMAD.X R29, RZ, RZ, R35.reuse, P6 ;  /* 0x000000ffff1d7224 */ /* 0x100fe200030e0623 */
[----:B------:R-:W-:Y:S01]  /*9bf0*/  LOP3.LUT R24, R24, R25, RZ, 0x3c, !PT ;  /* 0x0000001918187212 */ /* 0x000fe200078e3cff */
[--C-:B------:R-:W-:Y:S01]  /*9c00*/  IMAD.X R25, RZ, RZ, R35.reuse, P5 ;  /* 0x000000ffff197224 */ /* 0x100fe200028e0623 */
[----:B------:R-:W-:Y:S01]  /*9c10*/  LOP3.LUT R14, R14, R15, RZ, 0x3c, !PT ;  /* 0x0000000f0e0e7212 */ /* 0x000fe200078e3cff */
[----:B------:R-:W-:Y:S01]  /*9c20*/  IMAD.X R15, RZ, RZ, R35, P4 ;  /* 0x000000ffff0f7224 */ /* 0x000fe200020e0623 */
[----:B------:R1:W-:Y:S01]  /*9c30*/  STSM.16.M88.4 [R104], R40 ;  /* 0x0000002868007844 */ /* 0x0003e20000000200 */
[----:B---3--:R-:W-:-:S02]  /*9c40*/  SEL R45, R121, R94, P0 ;  /* 0x0000005e792d7207 */ /* 0x008fc40000000000 */
[----:B------:R-:W-:Y:S02]  /*9c50*/  SEL R47, R94, R121, P0 ;  /* 0x000000795e2f7207 */ /* 0x000fe40000000000 */
[----:B------:R-:W-:Y:S01]  /*9c60*/  LOP3.LUT P1, RZ, R220, 0x3, RZ, 0xc0, !PT ;  /* 0x00000003dcff7812 */ /* 0x000fe2000782c0ff */
[----:B0-----:R-:W-:Y:S01]  /*9c70*/  VIADD R37, R59, 0x8 ;  /* 0x000000083b257836 */ /* 0x001fe20000000000 */
[C---:B------:R-:W-:Y:S01]  /*9c80*/  IADD3 R11, P6, R34.reuse, 0x9000, RZ ;  /* 0x00009000220b7810 */ /* 0x040fe20007fde0ff */
[----:B------:R-:W-:Y:S01]  /*9c90*/  IMAD.IADD R39, R57, 0x1, R61 ;  /* 0x0000000139277824 */ /* 0x000fe200078e023d */
[----:B------:R-:W-:Y:S02]  /*9ca0*/  IADD3 R13, P5, R34, 0xa000, RZ ;  /* 0x0000a000220d7810 */ /* 0x000fe40007fbe0ff */
[----:B------:R-:W-:Y:S01]  /*9cb0*/  LOP3.LUT R34, R7, R34, RZ, 0x3c, !PT ;  /* 0x0000002207227212 */ /* 0x000fe200078e3cff */
[----:B------:R-:W-:Y:S01]  /*9cc0*/  IMAD.X R7, RZ, RZ, R35, P2 ;  /* 0x000000ffff077224 */ /* 0x000fe200010e0623 */
[----:B-1----:R-:W-:Y:S01]  /*9cd0*/  LEA R40, P4, R56, UR4, 0x2 ;  /* 0x0000000438287c11 */ /* 0x002fe2000f8810ff */
[----:B------:R0:W-:Y:S01]  /*9ce0*/  STSM.16.M88.4 [R102], R44 ;  /* 0x0000002c66007844 */ /* 0x0001e20000000200 */
[----:B------:R-:W-:-:S02]  /*9cf0*/  ISETP.GE.OR P2, PT, R59, R0, P1 ;  /* 0x000000003b00720c */ /* 0x000fc40000f46670 */
[----:B------:R-:W-:Y:S02]  /*9d00*/  ISETP.GE.OR P1, PT, R37, R0, P1 ;  /* 0x000000002500720c */ /* 0x000fe40000f26670 */
[----:B------:R-:W-:Y:S02]  /*9d10*/  LEA.HI.X R56, R56, UR5, R39, 0x2, P4 ;  /* 0x0000000538387c11 */ /* 0x000fe4000a0f1427 */
[----:B----4-:R-:W-:Y:S02]  /*9d20*/  SEL R36, R99, R58, P0 ;  /* 0x0000003a63247207 */ /* 0x010fe40000000000 */
[----:B------:R-:W-:Y:S02]  /*9d30*/  SEL R38, R58, R99, P0 ;  /* 0x000000633a267207 */ /* 0x000fe40000000000 */
[----:B------:R-:W-:Y:S02]  /*9d40*/  SEL R37, R123, R96, P0 ;  /* 0x000000607b257207 */ /* 0x000fe40000000000 */
[----:B------:R-:W-:-:S02]  /*9d50*/  SEL R39, R96, R123, P0 ;  /* 0x0000007b60277207 */ /* 0x000fc40000000000 */
        /* <DEDUP_REMOVED lines=8> */
[----:B------:R0:W-:Y:S01]  /*9de0*/  SHFL.IDX PT, R62, R40, 0x1, 0x1c1f ;  /* 0x003c1f00283e7f89 */ /* 0x0001e200000e0000 */
[----:B------:R-:W-:Y:S02]  /*9df0*/  SEL R71, R98, R127, P0 ;  /* 0x0000007f62477207 */ /* 0x000fe40000000000 */
[----:B------:R-:W-:Y:S02]  /*9e00*/  SEL R72, R105, R88, P0 ;  /* 0x0000005869487207 */ /* 0x000fe40000000000 */
[----:B------:R-:W-:Y:S02]  /*9e10*/  SEL R74, R88, R105, P0 ;  /* 0x00000069584a7207 */ /* 0x000fe40000000000 */
[----:B------:R-:W-:Y:S02]  /*9e20*/  SEL R73, R129, R82, P0 ;  /* 0x0000005281497207 */ /* 0x000fe40000000000 */
[----:B------:R-:W-:Y:S01]  /*9e30*/  SEL R75, R82, R129, P0 ;  /* 0x00000081524b7207 */ /* 0x000fe20000000000 */
[----:B------:R-:W-:Y:S01]  /*9e40*/  STSM.16.M88.4 [R86], R36 ;  /* 0x0000002456007844 */ /* 0x000fe20000000200 */
[----:B------:R-:W-:-:S02]  /*9e50*/  SEL R41, R131, R100, P0 ;  /* 0x0000006483297207 */ /* 0x000fc40000000000 */
        /* <DEDUP_REMOVED lines=9> */
[----:B------:R-:W1:Y:S01]  /*9ef0*/  SHFL.IDX PT, R63, R56, 0x1, 0x1c1f ;  /* 0x003c1f00383f7f89 */ /* 0x000e6200000e0000 */
[----:B------:R-:W-:-:S03]  /*9f00*/  LOP3.LUT R10, R11, 0x380, RZ, 0xc0, !PT ;  /* 0x000003800b0a7812 */ /* 0x000fc600078ec0ff */
[----:B0-----:R-:W-:Y:S04]  /*9f10*/  @!P2 ST.E desc[UR48][R60.64], R4 ;  /* 0x000000043c00a985 */ /* 0x001fe8000c101930 */
[----:B-1----:R0:W-:Y:S04]  /*9f20*/  @!P1 ST.E desc[UR48][R62.64], R3 ;  /* 0x000000033e009985 */ /* 0x0021e8000c101930 */
[----:B------:R1:W5:Y:S04]  /*9f30*/  LD.E.128 R56, desc[UR48][R32.64] ;  /* 0x0000003020387980 */ /* 0x000368000c101d00 */
[----:B------:R2:W5:Y:S01]  /*9f40*/  LD.E.128 R48, desc[UR48][R30.64] ;  /* 0x000000301e307980 */ /* 0x000562000c101d00 */
[----:B------:R-:W-:Y:S01]  /*9f50*/  SHF.R.U64 R10, R10, 0x3, RZ ;  /* 0x000000030a0a7819 */ /* 0x000fe200000012ff */
[----:B------:R-:W-:Y:S01]  /*9f60*/  UIMAD UR6, UR10, UR8, URZ ;  /* 0x000000080a0672a4 */ /* 0x000fe2000f8e023f */
[----:B0-----:R-:W-:Y:S01]  /*9f70*/  IMAD R3, R22, 0x20, R23 ;  /* 0x0000002016037824 */ /* 0x001fe200078e0217 */
[----:B------:R-:W-:Y:S01]  /*9f80*/  UIMAD.WIDE.U32 UR4, UR11, UR8, URZ ;  /* 0x000000080b0472a5 */ /* 0x000fe2000f8e003f */
[----:B-1----:R-:W0:Y:S01]  /*9f90*/  @P3 LDC R33, c[0x0][0xbec] ;  /* 0x0002fb00ff213b82 */ /* 0x002e220000000800 */
[----:B------:R-:W-:Y:S01]  /*9fa0*/  LOP3.LUT R6, R133, 0x380, RZ, 0xc0, !PT ;  /* 0x0000038085067812 */ /* 0x000fe200078ec0ff */
[----:B------:R-:W5:Y:S01]  /*9fb0*/  LD.E.128 R84, desc[UR48][R8.64] ;  /* 0x0000003008547980 */ /* 0x000f62000c101d00 */
[----:B------:R-:W-:-:S03]  /*9fc0*/  LOP3.LUT R12, R13, 0x380, RZ, 0xc0, !PT ;  /* 0x000003800d0c7812 */ /* 0x000fc600078ec0ff */
[----:B------:R-:W5:Y:S02]  /*9fd0*/  LD.E.128 R64, desc[UR48][R34.64] ;  /* 0x0000003022407980 */ /* 0x000f64000c101d00 */
[----:B--2---:R-:W1:Y:S01]  /*9fe0*/  @P3 LDC R31, c[0x0][0xbf0] ;  /* 0x0002fc00ff1f3b82 */ /* 0x004e620000000800 */
[----:B------:R-:W-:Y:S01]  /*9ff0*/  LOP3.LUT R10, R10, R11, RZ, 0x3c, !PT ;  /* 0x0000000b0a0a7212 */ /* 0x000fe200078e3cff */
[----:B------:R-:W-:Y:S01]  /*a000*/  IMAD.X R11, RZ, RZ, R35, P6 ;  /* 0x000000ffff0b7224 */ /* 0x000fe200030e0623 */
[----:B------:R-:W-:Y:S01]  /*a010*/  UIMAD UR6, UR11, UR9, UR6 ;  /* 0x000000090b0672a4 */ /* 0x000fe2000f8e0206 */
[----:B------:R-:W5:Y:S02]  /*a020*/  LD.E.128 R36, desc[UR48][R28.64] ;  /* 0x000000301c247980 */ /* 0x000f64000c101d00 */
[----:B------:R-:W-:Y:S02]  /*a030*/  ULDC.64 UR8, c[0x0][0xaf0] ;  /* 0x0002bc0000087ab9 */ /* 0x000fe40000000a00 */
[----:B------:R2:W5:Y:S01]  /*a040*/  LD.E.128 R80, desc[UR48][R10.64] ;  /* 0x000000300a507980 */ /* 0x000562000c101d00 */
[----:B------:R-:W-:-:S02]  /*a050*/  UIMAD UR7, UR12, UR8, URZ ;  /* 0x000000080c0772a4 */ /* 0x000fc4000f8e023f */
[----:B------:R-:W-:Y:S01]  /*a060*/  UIADD3 UR5, UR5, UR6, URZ ;  /* 0x0000000605057290 */ /* 0x000fe2000fffe03f */
[----:B------:R-:W5:Y:S04]  /*a070*/  LD.E.128 R76, desc[UR48][R24.64] ;  /* 0x00000030184c7980 */ /* 0x000f68000c101d00 */
[----:B------:R-:W5:Y:S01]  /*a080*/  LD.E.128 R68, desc[UR48][R26.64] ;  /* 0x000000301a447980 */ /* 0x000f62000c101d00 */
[----:B--2---:R-:W-:Y:S01]  /*a090*/  IMAD R10, R52, 0x80, R3 ;  /* 0x00000080340a7824 */ /* 0x004fe200078e0203 */
[----:B------:R-:W-:Y:S02]  /*a0a0*/  SHF.R.U64 R6, R6, 0x3, RZ ;  /* 0x0000000306067819 */ /* 0x000fe400000012ff */
[----:B------:R-:W5:Y:S01]  /*a0b0*/  LD.E.128 R44, desc[UR48][R20.64] ;  /* 0x00000030142c7980 */ /* 0x000f62000c101d00 */
[----:B0-----:R-:W-:Y:S01]  /*a0c0*/  @P3 IMAD.HI.U32 R4, R10, R33, RZ ;  /* 0x000000210a043227 */ /* 0x001fe200078e00ff */
[----:B------:R-:W-:-:S02]  /*a0d0*/  UIMAD UR7, UR42, UR9, UR7 ;  /* 0x000000092a0772a4 */ /* 0x000fc4000f8e0207 */
[----:B------:R-:W5:Y:S01]  /*a0e0*/  LD.E.128 R40, desc[UR48][R14.64] ;  /* 0x000000300e287980 */ /* 0x000f62000c101d00 */
[----:B------:R-:W-:Y:S01]  /*a0f0*/  UIMAD.WIDE.U32 UR42, UR42, UR8, UR4 ;  /* 0x000000082a2a72a5 */ /* 0x000fe2000f8e0004 */
[----:B------:R-:W-:Y:S01]  /*a100*/  IMAD.MOV.U32 R3, RZ, RZ, R10 ;  /* 0x000000ffff037224 */ /* 0x000fe200078e000a */
[----:B-1----:R-:W-:Y:S01]  /*a110*/  @P3 SHF.R.U32.HI R3, RZ, R31, R4 ;  /* 0x0000001fff033219 */ /* 0x002fe20000011604 */
[----:B------:R-:W-:Y:S01]  /*a120*/  UIADD3 UR39, UR39, 0x33420, URZ ;  /* 0x0003342027277890 */ /* 0x000fe2000fffe03f */
[----:B------:R-:W-:Y:S01]  /*a130*/  SHF.R.U64 R12, R12, 0x3, RZ ;  /* 0x000000030c0c7819 */ /* 0x000fe200000012ff */
[----:B------:R-:W-:Y:S01]  /*a140*/  UIADD3 UR4, UR43, UR7, URZ ;  /* 0x000000072b047290 */ /* 0x000fe2000fffe03f */
[----:B------:R-:W-:Y:S01]  /*a150*/  LOP3.LUT R6, R6, R133, RZ, 0x3c, !PT ;  /* 0x0000008506067212 */ /* 0x000fe200078e3cff */
[--C-:B------:R-:W-:Y:S01]  /*a160*/  IMAD.MOV R8, RZ, RZ, -R3.reuse ;  /* 0x000000ffff087224 */ /* 0x100fe200078e0a03 */
[----:B------:R-:W-:Y:S01]  /*a170*/  SHF.R.S32.HI R4, RZ, 0x1f, R3 ;  /* 0x0000001fff047819 */ /* 0x000fe20000011403 */
[----:B------:R-:W-:Y:S01]  /*a180*/  ULDC.64 UR6, c[0x0][0xae0] ;  /* 0x0002b80000067ab9 */ /* 0x000fe20000000a00 */
[----:B------:R-:W-:Y:S01]  /*a190*/  LOP3.LUT R12, R12, R13, RZ, 0x3c, !PT ;  /* 0x0000000d0c0c7212 */ /* 0x000fe200078e3cff */
[----:B------:R-:W-:Y:S01]  /*a1a0*/  IMAD.X R13, RZ, RZ, R35, P5 ;  /* 0x000000ffff0d7224 */ /* 0x000fe200028e0623 */
[----:B------:R0:W5:Y:S01]  /*a1b0*/  LD.E.128 R60, desc[UR48][R6.64] ;  /* 0x00000030063c7980 */ /* 0x000162000c101d00 */
[----:B------:R-:W-:Y:S01]  /*a1c0*/  IMAD R4, R4, UR6, RZ ;  /* 0x0000000604047c24 */ /* 0x000fe2000f8e02ff */
[----:B------:R-:W-:Y:S01]  /*a1d0*/  UIADD3 UR52, UR52, 0x1, URZ ;  /* 0x0000000134347890 */ /* 0x000fe2000fffe03f */
[----:B------:R-:W-:Y:S01]  /*a1e0*/  IMAD R5, R5, R8, R10 ;  /* 0x0000000805057224 */ /* 0x000fe200078e020a */
[----:B------:R1:W5:Y:S01]  /*a1f0*/  LD.E.128 R72, desc[UR48][R12.64] ;  /* 0x000000300c487980 */ /* 0x000362000c101d00 */
[----:B------:R-:W-:Y:S01]  /*a200*/  IMAD R9, R3, UR7, R4 ;  /* 0x0000000703097c24 */ /* 0x000fe2000f8e0204 */
[----:B------:R-:W-:Y:S01]  /*a210*/  ULDC.64 UR8, c[0x0][0xa80] ;  /* 0x0002a00000087ab9 */ /* 0x000fe20000000a00 */
[----:B------:R-:W-:Y:S01]  /*a220*/  @!PT LDS RZ, [RZ] ;  /* 0x00000000fffff984 */ /* 0x000fe20000000800 */
[----:B------:R-:W-:Y:S01]  /*a230*/  @!PT LDS RZ, [RZ] ;  /* 0x00000000fffff984 */ /* 0x000fe20000000800 */
[----:B------:R-:W-:Y:S01]  /*a240*/  @!PT LDS RZ, [RZ] ;  /* 0x00000000fffff984 */ /* 0x000fe20000000800 */
[----:B------:R-:W-:Y:S01]  /*a250*/  @!PT LDS RZ, [RZ] ;  /* 0x00000000fffff984 */ /* 0x000fe20000000800 */
[----:B------:R2:W-:Y:S06]  /*a260*/  MEMBAR.ALL.CTA ;  /* 0x0000000000007992 */ /* 0x0005ec0000008000 */
[----:B--2---:R-:W2:Y:S01]  /*a270*/  FENCE.VIEW.ASYNC.S ;  /* 0x00000000000073c6 */ /* 0x004ea20000000000 */
[----:B0-----:R-:W-:-:S02]  /*a280*/  IMAD.U32 R7, RZ, RZ, UR43 ;  /* 0x0000002bff077e24 */ /* 0x001fc4000f8e00ff */
[----:B------:R-:W-:Y:S02]  /*a290*/  IMAD.U32 R6, RZ, RZ, UR42 ;  /* 0x0000002aff067e24 */ /* 0x000fe4000f8e00ff */
[----:B------:R-:W-:Y:S02]  /*a2a0*/  IMAD.U32 R7, RZ, RZ, UR4 ;  /* 0x00000004ff077e24 */ /* 0x000fe4000f8e00ff */
[----:B------:R-:W-:Y:S01]  /*a2b0*/  IMAD.WIDE.U32 R6, R3, UR6, R6 ;  /* 0x0000000603067c25 */ /* 0x000fe2000f8e0006 */
[----:B------:R-:W-:Y:S01]  /*a2c0*/  SHF.R.S32.HI R3, RZ, 0x1f, R5 ;  /* 0x0000001fff037819 */ /* 0x000fe20000011405 */
[----:B------:R-:W-:Y:S02]  /*a2d0*/  ULDC.64 UR6, c[0x0][0xad8] ;  /* 0x0002b60000067ab9 */ /* 0x000fe40000000a00 */
[----:B------:R-:W-:Y:S02]  /*a2e0*/  IMAD.IADD R7, R7, 0x1, R9 ;  /* 0x0000000107077824 */ /* 0x000fe400078e0209 */
[----:B------:R-:W-:-:S02]  /*a2f0*/  IMAD R4, R3, UR6, RZ ;  /* 0x0000000603047c24 */ /* 0x000fc4000f8e02ff */
[----:B------:R-:W-:Y:S02]  /*a300*/  IMAD R15, R52, 0x80, R23 ;  /* 0x00000080340f7824 */ /* 0x000fe400078e0217 */
[C---:B------:R-:W-:Y:S01]  /*a310*/  IMAD R9, R5.reuse, UR7, R4 ;  /* 0x0000000705097c24 */ /* 0x040fe2000f8e0204 */
[----:B------:R-:W-:Y:S01]  /*a320*/  ULDC UR4, c[0x0][0xc] ;  /* 0x0000030000047ab9 */ /* 0x000fe20000000800 */
[----:B------:R-:W-:Y:S01]  /*a330*/  IMAD.WIDE.U32 R4, R5, UR6, R6 ;  /* 0x0000000605047c25 */ /* 0x000fe2000f8e0006 */
[----:B------:R-:W-:Y:S01]  /*a340*/  ISETP.GE.AND P2, PT, R15, R0, PT ;  /* 0x000000000f00720c */ /* 0x000fe20003f46270 */
[----:B------:R-:W-:Y:S01]  /*a350*/  UMOV UR5, 0x1 ;  /* 0x0000000100057882 */ /* 0x000fe20000000000 */
[----:B------:R-:W-:Y:S01]  /*a360*/  UIADD3 UR41, UR4, UR41, URZ ;  /* 0x0000002904297290 */ /* 0x000fe2000fffe03f */
[----:B------:R-:W-:Y:S01]  /*a370*/  IMAD.IADD R5, R5, 0x1, R9 ;  /* 0x0000000105057824 */ /* 0x000fe200078e0209 */
[----:B------:R-:W-:Y:S01]  /*a380*/  UPRMT UR4, URZ, 0x654, UR39 ;  /* 0x000006543f047896 */ /* 0x000fe20008000027 */
[C---:B-1----:R-:W-:Y:S01]  /*a390*/  LEA R12, P1, R4.reuse, UR8, 0x1 ;  /* 0x00000008040c7c11 */ /* 0x042fe2000f8208ff */
[----:B------:R-:W-:Y:S01]  /*a3a0*/  UPRMT UR39, UR5, 0x654, UR39 ;  /* 0x0000065405277896 */ /* 0x000fe20008000027 */
[----:B------:R-:W-:Y:S01]  /*a3b0*/  VIADD R3, R15, 0x20 ;  /* 0x000000200f037836 */ /* 0x000fe20000000000 */
[----:B------:R-:W-:Y:S01]  /*a3c0*/  UISETP.NE.AND UP0, UPT, UR52, 0x2, UPT ;  /* 0x000000023400788c */ /* 0x000fe2000bf05270 */
[----:B------:R-:W-:-:S03]  /*a3d0*/  LEA.HI.X R13, R4, UR9, R5, 0x1, P1 ;  /* 0x00000009040d7c11 */ /* 0x000fc600088f0c05 */
[----:B------:R-:W-:Y:S01]  /*a3e0*/  USEL UR5, URZ, 0x1, UP0 ;  /* 0x000000013f057887 */ /* 0x000fe20008000000 */
[-C--:B------:R-:W-:Y:S01]  /*a3f0*/  ISETP.GE.AND P0, PT, R3, R0.reuse, PT ;  /* 0x000000000300720c */ /* 0x080fe20003f06270 */
[----:B------:R-:W-:Y:S01]  /*a400*/  VIADD R3, R15, 0x40 ;  /* 0x000000400f037836 */ /* 0x000fe20000000000 */
[----:B--2---:R-:W-:Y:S01]  /*a410*/  SYNCS.ARRIVE.TRANS64.RED.A1T0 RZ, [UR4], RZ ;  /* 0x000000ffffff79a7 */ /* 0x004fe20008100404 */
[----:B------:R-:W-:Y:S01]  /*a420*/  USEL UR52, UR52, URZ, UP0 ;  /* 0x0000003f34347287 */ /* 0x000fe20008000000 */
[----:B------:R0:W1:Y:S01]  /*a430*/  SHFL.IDX PT, R6, R12, RZ, 0x181f ;  /* 0x00181fff0c067589 */ /* 0x00006200000e0000 */
[----:B------:R-:W-:Y:S01]  /*a440*/  ULOP3.LUT UR44, UR44, UR5, URZ, 0x3c, !UPT ;  /* 0x000000052c2c7292 */ /* 0x000fe2000f8e3c3f */
[----:B------:R-:W-:Y:S02]  /*a450*/  BSSY B0, `(.L_x_3066) ;  /* 0x0000011000007945 */ /* 0x000fe40003800000 */
[----:B------:R0:W2:Y:S01]  /*a460*/  SHFL.IDX PT, R7, R13, RZ, 0x181f ;  /* 0x00181fff0d077589 */ /* 0x0000a200000e0000 */
[----:B------:R-:W-:Y:S01]  /*a470*/  SYNCS.ARRIVE.TRANS64.RED.A1T0 RZ, [UR39], RZ ;  /* 0x000000ffffff79a7 */ /* 0x000fe20008100427 */
[----:B------:R-:W-:Y:S01]  /*a480*/  ISETP.GE.AND P1, PT, R3, R0, PT ;  /* 0x000000000300720c */ /* 0x000fe20003f26270 */
[----:B------:R-:W-:-:S12]  /*a490*/  @P2 BRA `(.L_x_3067) ;  /* 0x0000000000302947 */ /* 0x000fd80003800000 */
[----:B------:R-:W-:Y:S02]  /*a4a0*/  ULDC UR4, c[0x0][0xac8] ;  /* 0x0002b20000047ab9 */ /* 0x000fe40000000800 */
[----:B------:R-:W-:Y:S02]  /*a4b0*/  ISETP.GE.AND P3, PT, R19, UR4, PT ;  /* 0x0000000413007c0c */ /* 0x000fe4000bf66270 */
[----:B------:R-:W-:Y:S02]  /*a4c0*/  ISETP.GE.AND P4, PT, R18, UR4, PT ;  /* 0x0000000412007c0c */ /* 0x000fe4000bf86270 */
[----:B------:R-:W-:-:S09]  /*a4d0*/  ISETP.GE.AND P2, PT, R17, UR4, PT ;  /* 0x0000000411007c0c */ /* 0x000fd2000bf46270 */
[-C--:B-1----:R-:W-:Y:S02]  /*a4e0*/  @!P3 LEA R8, P5, R19, R6.reuse, 0x1 ;  /* 0x000000061308b211 */ /* 0x082fe400078a08ff */
[C---:B------:R-:W-:Y:S02]  /*a4f0*/  @!P4 LEA R10, P6, R18.reuse, R6, 0x1 ;  /* 0x00000006120ac211 */ /* 0x040fe400078c08ff */
[----:B--2---:R-:W-:Y:S01]  /*a500*/  @!P2 IMAD.WIDE R4, R17, 0x2, R6 ;  /* 0x000000021104a825 */ /* 0x004fe200078e0206 */
[-C--:B------:R-:W-:Y:S02]  /*a510*/  @!P3 LEA.HI.X R9, R19, R7.reuse, R227, 0x1, P5 ;  /* 0x000000071309b211 */ /* 0x080fe400028f0ce3 */
[----:B------:R-:W-:Y:S02]  /*a520*/  @!P4 LEA.HI.X R11, R18, R7, R226, 0x1, P6 ;  /* 0x00000007120bc211 */ /* 0x000fe400030f0ce2 */
[----:B-----5:R3:W-:Y:S04]  /*a530*/  @!P2 ST.E.128 desc[UR48][R4.64], R64 ;  /* 0x000000400400a985 */ /* 0x0207e8000c101d30 */
[----:B------:R3:W-:Y:S04]  /*a540*/  @!P3 ST.E.128 desc[UR48][R8.64], R76 ;  /* 0x0000004c0800b985 */ /* 0x0007e8000c101d30 */
[----:B------:R3:W-:Y:S02]  /*a550*/  @!P4 ST.E.128 desc[UR48][R10.64], R84 ;  /* 0x000000540a00c985 */ /* 0x0007e4000c101d30 */
.L_x_3067:
[----:B------:R-:W-:Y:S05]  /*a560*/  BSYNC B0 ;  /* 0x0000000000007941 */ /* 0x000fea0003800000 */
.L_x_3066:
        /* <DEDUP_REMOVED lines=8> */
[-C--:B-1-3--:R-:W-:Y:S02]  /*a5f0*/  @!P4 LEA R8, P0, R19, R6.reuse, 0x1 ;  /* 0x000000061308c211 */ /* 0x08afe400078008ff */
[C---:B------:R-:W-:Y:S02]  /*a600*/  @!P5 LEA R10, P2, R18.reuse, R6, 0x1 ;  /* 0x00000006120ad211 */ /* 0x040fe400078408ff */
[----:B----4-:R-:W-:Y:S01]  /*a610*/  @!P3 IMAD.WIDE R4, R17, 0x2, R6 ;  /* 0x000000021104b825 */ /* 0x010fe200078e0206 */
[-C--:B------:R-:W-:Y:S02]  /*a620*/  @!P4 LEA.HI.X R9, R19, R7.reuse, R227, 0x1, P0 ;  /* 0x000000071309c211 */ /* 0x080fe400000f0ce3 */
[----:B------:R-:W-:Y:S02]  /*a630*/  @!P5 LEA.HI.X R11, R18, R7, R226, 0x1, P2 ;  /* 0x00000007120bd211 */ /* 0x000fe400010f0ce2 */
[----:B-----5:R1:W-:Y:S04]  /*a640*/  @!P3 ST.E.128 desc[UR48][R4.64], R56 ;  /* 0x000000380400b985 */ /* 0x0203e8000c101d30 */
[----:B------:R1:W-:Y:S04]  /*a650*/  @!P4 ST.E.128 desc[UR48][R8.64], R68 ;  /* 0x000000440800c985 */ /* 0x0003e8000c101d30 */
[----:B------:R1:W-:Y:S02]  /*a660*/  @!P5 ST.E.128 desc[UR48][R10.64], R80 ;  /* 0x000000500a00d985 */ /* 0x0003e4000c101d30 */
.L_x_3069:
[----:B------:R-:W-:Y:S05]  /*a670*/  BSYNC B0 ;  /* 0x0000000000007941 */ /* 0x000fea0003800000 */
.L_x_3068:
        /* <DEDUP_REMOVED lines=10> */
[----:B0-----:R-:W-:Y:S01]  /*a720*/  @!P2 IMAD.WIDE R4, R17, 0x2, R6 ;  /* 0x000000021104a825 */ /* 0x001fe200078e0206 */
[-C--:B------:R-:W-:Y:S02]  /*a730*/  @!P3 LEA.HI.X R9, R19, R7.reuse, R227, 0x1, P0 ;  /* 0x000000071309b211 */ /* 0x080fe400000f0ce3 */
[----:B------:R-:W-:Y:S02]  /*a740*/  @!P4 LEA.HI.X R11, R18, R7, R226, 0x1, P1 ;  /* 0x00000007120bc211 */ /* 0x000fe400008f0ce2 */
[----:B-----5:R0:W-:Y:S04]  /*a750*/  @!P2 ST.E.128 desc[UR48][R4.64], R48 ;  /* 0x000000300400a985 */ /* 0x0201e8000c101d30 */
[----:B------:R0:W-:Y:S04]  /*a760*/  @!P3 ST.E.128 desc[UR48][R8.64], R44 ;  /* 0x0000002c0800b985 */ /* 0x0001e8000c101d30 */
[----:B------:R0:W-:Y:S02]  /*a770*/  @!P4 ST.E.128 desc[UR48][R10.64], R72 ;  /* 0x000000480a00c985 */ /* 0x0001e4000c101d30 */
.L_x_3071:
[----:B------:R-:W-:Y:S05]  /*a780*/  BSYNC B0 ;  /* 0x0000000000007941 */ /* 0x000fea0003800000 */
.L_x_3070:
        /* <DEDUP_REMOVED lines=11> */
[-C--:B0--3--:R-:W-:Y:S02]  /*a840*/  @!P3 LEA R8, P0, R19, R6.reuse, 0x1 ;  /* 0x000000061308b211 */ /* 0x089fe400078008ff */
[C---:B------:R-:W-:Y:S02]  /*a850*/  @!P4 LEA R10, P1, R18.reuse, R6, 0x1 ;  /* 0x00000006120ac211 */ /* 0x040fe400078208ff */
[----:B------:R-:W-:Y:S01]  /*a860*/  @!P2 IMAD.WIDE R4, R17, 0x2, R6 ;  /* 0x000000021104a825 */ /* 0x000fe200078e0206 */
[-C--:B------:R-:W-:Y:S02]  /*a870*/  @!P3 LEA.HI.X R9, R19, R7.reuse, R227, 0x1, P0 ;  /* 0x000000071309b211 */ /* 0x080fe400000f0ce3 */
[----:B------:R-:W-:Y:S02]  /*a880*/  @!P4 LEA.HI.X R11, R18, R7, R226, 0x1, P1 ;  /* 0x00000007120bc211 */ /* 0x000fe400008f0ce2 */
[----:B-----5:R1:W-:Y:S04]  /*a890*/  @!P2 ST.E.128 desc[UR48][R4.64], R36 ;  /* 0x000000240400a985 */ /* 0x0203e8000c101d30 */
[----:B------:R1:W-:Y:S04]  /*a8a0*/  @!P3 ST.E.128 desc[UR48][R8.64], R40 ;  /* 0x000000280800b985 */ /* 0x0003e8000c101d30 */
[----:B------:R1:W-:Y:S02]  /*a8b0*/  @!P4 ST.E.128 desc[UR48][R10.64], R60 ;  /* 0x0000003c0a00c985 */ /* 0x0003e4000c101d30 */
.L_x_3073:
[----:B------:R-:W-:Y:S05]  /*a8c0*/  BSYNC B0 ;  /* 0x0000000000007941 */ /* 0x000fea0003800000 */
.L_x_3072:
[----:B------:R-:W2:Y:S02]  /*a8d0*/  LDC R0, c[0x0][0xc34] ;  /* 0x00030d00ff007b82 */ /* 0x000ea40000000800 */
[----:B--2---:R-:W-:-:S13]  /*a8e0*/  ISETP.LE.AND P0, PT, R0, UR41, PT ;  /* 0x0000002900007c0c */ /* 0x004fda000bf03270 */
[----:B------:R-:W-:Y:S05]  /*a8f0*/  @!P0 BRA `(.L_x_3074) ;  /* 0xffffff6800788947 */ /* 0x000fea000383ffff */
[----:B------:R-:W-:Y:S05]  /*a900*/  EXIT ;  /* 0x000000000000794d */ /* 0x000fea0003800000 */
.L_x_3040:
[----:B------:R-:W-:-:S08]  /*a910*/  NOP ;  /* 0x0000000000007918 */ /* 0x000fd00000000000 */
[----:B-1----:R-:W0:-:S00]  /*a920*/  USETMAXREG.DEALLOC.CTAPOOL 0x18 ;  /* 0x00000018000079c8 */ /* 0x002e0000080e0500 */
[----:B0-----:R-:W0:Y:S01]  /*a930*/  LDC R2, c[0x0][0xc34] ;  /* 0x00030d00ff027b82 */ /* 0x001e220000000800 */
[----:B------:R-:W-:Y:S01]  /*a940*/  IMAD.MOV.U32 R0, RZ, RZ, 0x1 ;  /* 0x00000001ff007424 */ /* 0x000fe200078e00ff */
[----:B------:R1:W-:Y:S01]  /*a950*/  STL [R1+0x4], RZ ;  /* 0x000004ff01007387 */ /* 0x0003e20000100800 */
[----:B------:R-:W-:-:S03]  /*a960*/  UMOV UR46, 0x1 ;  /* 0x00000001002e7882 */ /* 0x000fc60000000000 */
[----:B------:R1:W-:Y:S01]  /*a970*/  STL [R1+0x8], R0 ;  /* 0x0000080001007387 */ /* 0x0003e20000100800 */
[----:B0-----:R-:W-:-:S13]  /*a980*/  ISETP.LE.AND P0, PT, R2, UR50, PT ;  /* 0x0000003202007c0c */ /* 0x001fda000bf03270 */
[----:B-1----:R-:W-:Y:S05]  /*a990*/  @P0 BRA `(.L_x_3075) ;  /* 0x0000004000a40947 */ /* 0x002fea0003800000 */
[----:B------:R-:W2:Y:S01]  /*a9a0*/  LDL.LU R7, [R1] ;  /* 0x0000000001077983 */ /* 0x000ea20000300800 */
[----:B------:R-:W0:Y:S01]  /*a9b0*/  S2R R5, SR_TID.X ;  /* 0x0000000000057919 */ /* 0x000e220000002100 */
[----:B------:R-:W1:Y:S01]  /*a9c0*/  S2UR UR4, SR_CgaCtaId ;  /* 0x00000000000479c3 */ /* 0x000e620000008800 */
[----:B0-----:R-:W-:Y:S01]  /*a9d0*/  IMAD.SHL.U32 R19, R5, 0x40, RZ ;  /* 0x0000004005137824 */ /* 0x001fe200078e00ff */
[----:B------:R-:W-:-:S04]  /*a9e0*/  SHF.R.U32.HI R0, RZ, 0x1, R5 ;  /* 0x00000001ff007819 */ /* 0x000fc80000011605 */
[----:B------:R-:W-:-:S04]  /*a9f0*/  LOP3.LUT R3, R19, 0x180, RZ, 0xc0, !PT ;  /* 0x0000018013037812 */ /* 0x000fc800078ec0ff */
[----:B------:R-:W-:Y:S01]  /*aa00*/  LOP3.LUT R0, R3, 0x30, R0, 0xf8, !PT ;  /* 0x0000003003007812 */ /* 0x000fe200078ef800 */
[----:B------:R-:W-:-:S05]  /*aa10*/  IMAD.SHL.U32 R3, R5, 0x8, RZ ;  /* 0x0000000805037824 */ /* 0x000fca00078e00ff */
[----:B------:R-:W-:Y:S01]  /*aa20*/  LOP3.LUT R4, R0, 0x30, R3, 0x78, !PT ;  /* 0x0000003000047812 */ /* 0x000fe200078e7803 */
[C---:B------:R-:W-:Y:S02]  /*aa30*/  IMAD.SHL.U32 R0, R5.reuse, 0x20, RZ ;  /* 0x0000002005007824 */ /* 0x040fe400078e00ff */
[----:B------:R-:W-:-:S03]  /*aa40*/  IMAD.SHL.U32 R3, R5, 0x4, RZ ;  /* 0x0000000405037824 */ /* 0x000fc600078e00ff */
[----:B------:R-:W-:Y:S02]  /*aa50*/  LOP3.LUT R2, R0, 0x80, RZ, 0xc0, !PT ;  /* 0x0000008000027812 */ /* 0x000fe400078ec0ff */
[----:B------:R-:W-:Y:S02]  /*aa60*/  LOP3.LUT R8, R5, 0x7f, RZ, 0xc0, !PT ;  /* 0x0000007f05087812 */ /* 0x000fe400078ec0ff */
[----:B------:R-:W-:-:S04]  /*aa70*/  LOP3.LUT R2, R2, 0x10, R5, 0xf8, !PT ;  /* 0x0000001002027812 */ /* 0x000fc800078ef805 */
[----:B------:R-:W-:Y:S01]  /*aa80*/  LOP3.LUT R18, R2, 0x10, R3, 0x78, !PT ;  /* 0x0000001002127812 */ /* 0x000fe200078e7803 */
[C---:B------:R-:W-:Y:S01]  /*aa90*/  IMAD.SHL.U32 R2, R5.reuse, 0x10, RZ ;  /* 0x0000001005027824 */ /* 0x040fe200078e00ff */
[C---:B------:R-:W-:Y:S01]  /*aaa0*/  ISETP.NE.AND P1, PT, R8.reuse, RZ, PT ;  /* 0x000000ff0800720c */ /* 0x040fe20003f25270 */
[----:B------:R-:W-:Y:S01]  /*aab0*/  IMAD.SHL.U32 R3, R8, 0x10, RZ ;  /* 0x0000001008037824 */ /* 0x000fe200078e00ff */
[C---:B------:R-:W-:Y:S01]  /*aac0*/  LOP3.LUT P0, RZ, R5.reuse, 0x1f, RZ, 0xc0, !PT ;  /* 0x0000001f05ff7812 */ /* 0x040fe2000780c0ff */
[----:B------:R-:W-:Y:S01]  /*aad0*/  IMAD.SHL.U32 R6, R5, 0x2, RZ ;  /* 0x0000000205067824 */ /* 0x000fe200078e00ff */
[----:B------:R-:W-:Y:S02]  /*aae0*/  LOP3.LUT R5, R2, 0x1b0, RZ, 0xc0, !PT ;  /* 0x000001b002057812 */ /* 0x000fe400078ec0ff */
[----:B------:R-:W-:Y:S02]  /*aaf0*/  LOP3.LUT R3, R3, 0x600, RZ, 0xc0, !PT ;  /* 0x0000060003037812 */ /* 0x000fe400078ec0ff */
[----:B------:R-:W-:-:S02]  /*ab00*/  LOP3.LUT R5, R5, 0x30, R6, 0x78, !PT ;  /* 0x0000003005057812 */ /* 0x000fc400078e7806 */
[C---:B------:R-:W-:Y:S02]  /*ab10*/  LOP3.LUT R6, R3.reuse, 0x40, R2, 0xf8, !PT ;  /* 0x0000004003067812 */ /* 0x040fe400078ef802 */
[----:B------:R-:W-:Y:S02]  /*ab20*/  ISETP.NE.OR P0, PT, R8, RZ, !P0 ;  /* 0x000000ff0800720c */ /* 0x000fe40004705670 */
[----:B------:R-:W-:Y:S01]  /*ab30*/  LOP3.LUT R3, R3, 0x60, R0, 0xf8, !PT ;  /* 0x0000006003037812 */ /* 0x000fe200078ef800 */
[----:B------:R-:W-:-:S03]  /*ab40*/  UMOV UR41, 0x400 ;  /* 0x0000040000297882 */ /* 0x000fc60000000000 */
[----:B------:R-:W-:Y:S01]  /*ab50*/  LOP3.LUT R3, R3, 0x100, R0, 0xf8, !PT ;  /* 0x0000010003037812 */ /* 0x000fe200078ef800 */
[----:B-1----:R-:W-:Y:S01]  /*ab60*/  ULEA UR41, UR4, UR41, 0x18 ;  /* 0x0000002904297291 */ /* 0x002fe2000f8ec03f */
[----:B------:R-:W-:Y:S02]  /*ab70*/  LOP3.LUT R5, R6, R5, RZ, 0xfc, !PT ;  /* 0x0000000506057212 */ /* 0x000fe400078efcff */
[----:B------:R-:W-:Y:S02]  /*ab80*/  LOP3.LUT R18, R3, R18, RZ, 0xfc, !PT ;  /* 0x0000001203127212 */ /* 0x000fe400078efcff */
[----:B------:R-:W-:Y:S02]  /*ab90*/  SHF.R.U32.HI R3, RZ, 0x2, R8 ;  /* 0x00000002ff037819 */ /* 0x000fe40000011608 */
[----:B------:R-:W-:Y:S02]  /*aba0*/  LOP3.LUT R19, R4, 0x640, R19, 0xf8, !PT ;  /* 0x0000064004137812 */ /* 0x000fe400078ef813 */
[----:B------:R-:W-:Y:S01]  /*abb0*/  LOP3.LUT R3, R3, 0x60, R0, 0xf8, !PT ;  /* 0x0000006003037812 */ /* 0x000fe200078ef800 */
[----:B------:R-:W-:-:S02]  /*abc0*/  VIADD R0, R5, UR41 ;  /* 0x0000002905007c36 */ /* 0x000fc40008000000 */
[----:B------:R-:W-:Y:S01]  /*abd0*/  IMAD.MOV.U32 R4, RZ, RZ, 0x1 ;  /* 0x00000001ff047424 */ /* 0x000fe200078e00ff */
[----:B------:R-:W-:Y:S01]  /*abe0*/  LOP3.LUT R2, R2, 0x30, RZ, 0xc0, !PT ;  /* 0x0000003002027812 */ /* 0x000fe200078ec0ff */
[----:B------:R-:W-:-:S03]  /*abf0*/  ULDC.64 UR52, c[0x0][0x198] ;  /* 0x0000660000347ab9 */ /* 0x000fc60000000a00 */
[----:B------:R-:W-:Y:S01]  /*ac00*/  LOP3.LUT R3, R2, 0x40, RZ, 0xfc, !PT ;  /* 0x0000004002037812 */ /* 0x000fe200078efcff */
[----:B------:R-:W-:Y:S02]  /*ac10*/  ULOP3.LUT UR42, UR38, 0x1, URZ, 0xfc, !UPT ;  /* 0x00000001262a7892 */ /* 0x000fe4000f8efc3f */
[----:B------:R-:W-:Y:S01]  /*ac20*/  ULOP3.LUT UR47, UR38, 0x2, URZ, 0xfc, !UPT ;  /* 0x00000002262f7892 */ /* 0x000fe2000f8efc3f */
[----:B------:R-:W-:Y:S01]  /*ac30*/  ULDC UR43, c[0x0][0xc] ;  /* 0x00000300002b7ab9 */ /* 0x000fe20000000800 */
[----:B------:R-:W-:Y:S01]  /*ac40*/  UMOV UR46, URZ ;  /* 0x0000003f002e7c82 */ /* 0x000fe20008000000 */
[----:B--2---:R-:W-:-:S04]  /*ac50*/  LOP3.LUT R7, R7, 0xfffffffe, RZ, 0xc0, !PT ;  /* 0xfffffffe07077812 */ /* 0x004fc800078ec0ff */
[----:B------:R-:W-:-:S04]  /*ac60*/  @P1 LOP3.LUT R7, R7, 0x1, RZ, 0xfc, !PT ;  /* 0x0000000107071812 */ /* 0x000fc800078efcff */
[----:B------:R-:W-:-:S04]  /*ac70*/  LOP3.LUT R7, R7, 0xfffffffd, RZ, 0xc0, !PT ;  /* 0xfffffffd07077812 */ /* 0x000fc800078ec0ff */
[----:B------:R-:W-:-:S05]  /*ac80*/  @P0 LOP3.LUT R7, R7, 0x2, RZ, 0xfc, !PT ;  /* 0x0000000207070812 */ /* 0x000fca00078efcff */
[----:B------:R-:W-:Y:S04]  /*ac90*/  STL [R1], R7 ;  /* 0x0000000701007387 */ /* 0x000fe80000100800 */
[----:B------:R-:W-:Y:S04]  /*aca0*/  STL [R1+0x4], RZ ;  /* 0x000004ff01007387 */ /* 0x000fe80000100800 */
[----:B------:R0:W-:Y:S04]  /*acb0*/  STL [R1+0x1c], R0 ;  /* 0x00001c0001007387 */ /* 0x0001e80000100800 */
[----:B------:R1:W-:Y:S01]  /*acc0*/  STL [R1+0x8], R4 ;  /* 0x0000080401007387 */ /* 0x0003e20000100800 */
[----:B0-----:R-:W-:-:S07]  /*acd0*/  LOP3.LUT R0, R2, 0x80, RZ, 0xfc, !PT ;  /* 0x0000008002007812 */ /* 0x001fce00078efcff */
.L_x_3130:
        /* <DEDUP_REMOVED lines=29> */
[----:B0-2---:R-:W-:Y:S11]  /*aeb0*/  @!P0 BRA `(.L_x_3076) ;  /* 0x0000000000408947 */ /* 0x005ff60003800000 */
[----:B------:R-:W-:Y:S01]  /*aec0*/  MOV R2, 0x0 ;  /* 0x0000000000027802 */ /* 0x000fe20000000f00 */
[----:B------:R-:W-:Y:S01]  /*aed0*/  ULDC.64 UR6, c[0x4][0x198] ;  /* 0x0100660000067ab9 */ /* 0x000fe20000000a00 */
[----:B------:R-:W-:Y:S01]  /*aee0*/  ULDC.64 UR8, c[0x4][0x1a0] ;  /* 0x0100680000087ab9 */ /* 0x000fe20000000a00 */
[----:B------:R-:W-:Y:S01]  /*aef0*/  ULDC.64 UR4, c[0x4][0xb0] ;  /* 0x01002c0000047ab9 */ /* 0x000fe20000000a00 */
[----:B-1----:R-:W-:Y:S02]  /*af00*/  IMAD.U32 R4, RZ, RZ, UR6 ;  /* 0x00000006ff047e24 */ /* 0x002fe4000f8e00ff */
        /* <DEDUP_REMOVED lines=11> */
.L_x_3076:
[----:B------:R-:W2:Y:S01]  /*afc0*/  LDL.LU R2, [R1] ;  /* 0x0000000001027983 */ /* 0x000ea20000300800 */
[----:B------:R-:W-:-:S06]  /*afd0*/  UIADD3 UR4, UR41, 0xf200, URZ ;  /* 0x0000f20029047890 */ /* 0x000fcc000fffe03f */
[----:B------:R-:W-:-:S05]  /*afe0*/  IMAD.U32 R16, RZ, RZ, UR4 ;  /* 0x00000004ff107e24 */ /* 0x000fca000f8e00ff */
[----:B------:R-:W-:Y:S02]  /*aff0*/  LOP3.LUT P0, RZ, R16, 0x1bf, RZ, 0xc0, !PT ;  /* 0x000001bf10ff7812 */ /* 0x000fe4000780c0ff */
[----:B--2---:R-:W-:-:S11]  /*b000*/  LOP3.LUT R2, R2, 0xfffffffb, RZ, 0xc0, !PT ;  /* 0xfffffffb02027812 */ /* 0x004fd600078ec0ff */
[----:B------:R-:W-:-:S05]  /*b010*/  @P0 LOP3.LUT R2, R2, 0x4, RZ, 0xfc, !PT ;  /* 0x0000000402020812 */ /* 0x000fca00078efcff */
[----:B------:R0:W-:Y:S01]  /*b020*/  STL [R1], R2 ;  /* 0x0000000201007387 */ /* 0x0001e20000100800 */
[----:B------:R-:W-:Y:S05]  /*b030*/  @!P0 BRA `(.L_x_3077) ;  /* 0x0000000000408947 */ /* 0x000fea0003800000 */
[----:B0-----:R-:W-:Y:S01]  /*b040*/  MOV R2, 0x0 ;  /* 0x0000000000027802 */ /* 0x001fe20000000f00 */
        /* <DEDUP_REMOVED lines=15> */
.L_x_3077:
[----:B------:R-:W-:-:S04]  /*b140*/  IMAD.U32 R0, RZ, RZ, UR41 ;  /* 0x00000029ff007e24 */ /* 0x000fc8000f8e00ff */
[----:B------:R-:W-:-:S05]  /*b150*/  VIADD R17, R0, 0x200 ;  /* 0x0000020000117836 */ /* 0x000fca0000000000 */
[----:B------:R-:W-:-:S13]  /*b160*/  LOP3.LUT P0, RZ, R17, 0x9f, RZ, 0xc0, !PT ;  /* 0x0000009f11ff7812 */ /* 0x000fda000780c0ff */
        /* <DEDUP_REMOVED lines=17> */
.L_x_3078:
        /* <DEDUP_REMOVED lines=18> */
.L_x_3079:
[----:B------:R-:W-:Y:S01]  /*b3a0*/  ULDC.64 UR4, c[0x0][0x9f8] ;  /* 0x00027e0000047ab9 */ /* 0x000fe20000000a00 */
[----:B------:R-:W2:Y:S01]  /*b3b0*/  LDL.LU R5, [R1] ;  /* 0x0000000001057983 */ /* 0x000ea20000300800 */
[----:B------:R-:W-:Y:S01]  /*b3c0*/  UISETP.NE.U32.AND UP0, UPT, UR4, URZ, UPT ;  /* 0x0000003f0400728c */ /* 0x000fe2000bf05070 */
[----:B------:R-:W-:-:S03]  /*b3d0*/  IMAD.U32 R0, RZ, RZ, UR44 ;  /* 0x0000002cff007e24 */ /* 0x000fc6000f8e00ff */
[----:B------:R-:W-:-:S06]  /*b3e0*/  UISETP.NE.AND.EX UP0, UPT, UR5, URZ, UPT, UP0 ;  /* 0x0000003f0500728c */ /* 0x000fcc000bf05300 */
[----:B------:R-:W-:-:S05]  /*b3f0*/  PLOP3.LUT P0, PT, PT, PT, UP0, 0x80, 0x0 ;  /* 0x000000000000781c */ /* 0x000fca0003f0f008 */
[----:B------:R-:W-:Y:S02]  /*b400*/  @UP0 ULDC.64 UR4, c[0x0][0x9f8] ;  /* 0x00027e0000040ab9 */ /* 0x000fe40000000a00 */
[----:B------:R-:W-:-:S06]  /*b410*/  @UP0 UIMAD.WIDE UR4, UR44, 0x4, UR4 ;  /* 0x000000042c0408a5 */ /* 0x000fcc000f8e0204 */
[----:B0-----:R-:W-:Y:S02]  /*b420*/  IMAD.U32 R2, RZ, RZ, UR4 ;  /* 0x00000004ff027e24 */ /* 0x001fe4000f8e00ff */
[----:B------:R-:W-:-:S05]  /*b430*/  IMAD.U32 R3, RZ, RZ, UR5 ;  /* 0x00000005ff037e24 */ /* 0x000fca000f8e00ff */
[----:B------:R0:W3:Y:S01]  /*b440*/  @P0 LDG.E R0, desc[UR48][R2.64] ;  /* 0x0000003002000981 */ /* 0x0000e2000c1e1900 */
[----:B------:R-:W-:Y:S01]  /*b450*/  UMOV UR4, 0xffffffff ;  /* 0xffffffff00047882 */ /* 0x000fe20000000000 */
[----:B------:R-:W4:Y:S01]  /*b460*/  S2R R6, SR_TID.X ;  /* 0x0000000000067919 */ /* 0x000f220000002100 */
[----:B0-----:R-:W0:Y:S02]  /*b470*/  LDC.64 R2, c[0x0][0x418] ;  /* 0x00010600ff027b82 */ /* 0x001e240000000a00 */
[----:B0-----:R-:W-:Y:S02]  /*b480*/  ISETP.NE.U32.AND P0, PT, R2, RZ, PT ;  /* 0x000000ff0200720c */ /* 0x001fe40003f05070 */
[----:B----4-:R-:W-:Y:S02]  /*b490*/  SHF.R.U32.HI R6, RZ, 0x5, R6 ;  /* 0x00000005ff067819 */ /* 0x010fe40000011606 */
        /* <DEDUP_REMOVED lines=8> */
[----:B------:R0:W-:Y:S01]  /*b520*/  STL [R1], R5 ;  /* 0x0000000501007387 */ /* 0x0001e20000100800 */
[----:B------:R-:W-:Y:S05]  /*b530*/  BRA.DIV UR4, `(.L_x_3080) ;  /* 0x0000003e04187947 */ /* 0x000fea000b800000 */
[----:B------:R2:W3:Y:S02]  /*b540*/  SHFL.IDX PT, R14, R6, RZ, 0x1f ;  /* 0x00001fff060e7589 */ /* 0x0004e400000e0000 */
.L_x_3146:
[----:B------:R-:W-:Y:S01]  /*b550*/  PLOP3.LUT P2, PT, PT, PT, PT, 0x8, 0x0 ;  /* 0x000000000000781c */ /* 0x000fe20003f4e170 */
[----:B-1----:R-:W-:Y:S01]  /*b560*/  IMAD.MOV.U32 R4, RZ, RZ, R5 ;  /* 0x000000ffff047224 */ /* 0x002fe200078e0005 */
[----:B---3--:R-:W-:-:S04]  /*b570*/  ISETP.NE.AND P0, PT, R14, RZ, PT ;  /* 0x000000ff0e00720c */ /* 0x008fc80003f05270 */
[----:B------:R-:W-:-:S07]  /*b580*/  LOP3.LUT R4, R4, 0xfffffff7, RZ, 0xc0, !PT ;  /* 0xfffffff704047812 */ /* 0x000fce00078ec0ff */
[----:B------:R-:W-:-:S05]  /*b590*/  @P2 LOP3.LUT R4, R4, 0x8, RZ, 0xfc, !PT ;  /* 0x0000000804042812 */ /* 0x000fca00078efcff */
[----:B------:R1:W-:Y:S01]  /*b5a0*/  STL [R1], R4 ;  /* 0x0000000401007387 */ /* 0x0003e20000100800 */
[----:B------:R-:W-:Y:S05]  /*b5b0*/  @P0 BRA `(.L_x_3081) ;  /* 0x0000000800000947 */ /* 0x000fea0003800000 */
[----:B------:R-:W-:-:S06]  /*b5c0*/  UIADD3 UR4, UR39, -0x1, URZ ;  /* 0xffffffff27047890 */ /* 0x000fcc000fffe03f */
[----:B--2---:R-:W-:Y:S01]  /*b5d0*/  IMAD.U32 R6, RZ, RZ, UR4 ;  /* 0x00000004ff067e24 */ /* 0x004fe2000f8e00ff */
[----:B------:R-:W-:-:S03]  /*b5e0*/  UMOV UR4, 0xffffffff ;  /* 0xffffffff00047882 */ /* 0x000fc60000000000 */
[----:B------:R-:W-:Y:S05]  /*b5f0*/  BRA.DIV UR4, `(.L_x_3082) ;  /* 0x0000003e04087947 */ /* 0x000fea000b800000 */
[----:B------:R-:W-:-:S13]  /*b600*/  ELECT P6, URZ, PT ;  /* 0x00000000003f782f */ /* 0x000fda00038c0000 */
.L_x_3149:
[----:B------:R-:W-:Y:S05]  /*b610*/  @!P6 BRA `(.L_x_3081) ;  /* 0x0000000400e8e947 */ /* 0x000fea0003800000 */
[----:B------:R-:W-:Y:S05]  /*b620*/  @!P1 BRA `(.L_x_3083) ;  /* 0x0000000000449947 */ /* 0x000fea0003800000 */
[----:B------:R-:W2:Y:S01]  /*b630*/  LDC R8, c[0x0][0x43c] ;  /* 0x00010f00ff087b82 */ /* 0x000ea20000000800 */
[----:B------:R-:W-:Y:S01]  /*b640*/  ULDC.64 UR4, c[0x0][0x428] ;  /* 0x00010a0000047ab9 */ /* 0x000fe20000000a00 */
[----:B--2---:R-:W-:-:S13]  /*b650*/  ISETP.NE.AND P0, PT, R8, 0x1, PT ;  /* 0x000000010800780c */ /* 0x004fda0003f05270 */
[----:B01----:R-:W0:Y:S02]  /*b660*/  @P0 LDC.64 R4, c[0x0][0x440] ;  /* 0x00011000ff040b82 */ /* 0x003e240000000a00 */
        /* <DEDUP_REMOVED lines=13> */
.L_x_3083:
[----:B--2---:R-:W1:Y:S04]  /*b740*/  LDL R3, [R1+0x4] ;  /* 0x0000040001037983 */ /* 0x004e680000100800 */
[----:B------:R-:W2:Y:S01]  /*b750*/  LDL R2, [R1+0x8] ;  /* 0x0000080001027983 */ /* 0x000ea20000100800 */
[----:B-1----:R-:W-:Y:S02]  /*b760*/  LEA R4, R3, UR41, 0x3 ;  /* 0x0000002903047c11 */ /* 0x002fe4000f8e18ff */
[----:B--2---:R-:W-:-:S04]  /*b770*/  SHF.L.U32 R3, R2, 0x1f, RZ ;  /* 0x0000001f02037819 */ /* 0x004fc800000006ff */
[----:B------:R-:W1:Y:S02]  /*b780*/  SYNCS.PHASECHK.TRANS64.TRYWAIT P0, [R4+URZ+0x33480], R3 ;  /* 0x03348003040075a7 */ /* 0x000e64000800017f */
[----:B-1----:R-:W-:Y:S05]  /*b790*/  @!P0 BRA `(.L_x_3084) ;  /* 0x0000003800c08947 */ /* 0x002fea0003800000 */
.L_x_3150:
[----:B------:R-:W2:Y:S01]  /*b7a0*/  S2R R2, SR_TID.X ;  /* 0x0000000000027919 */ /* 0x000ea20000002100 */
[----:B------:R-:W-:Y:S01]  /*b7b0*/  UPRMT UR4, UR47, 0x9910, URZ ;  /* 0x000099102f047896 */ /* 0x000fe2000800003f */
[----:B--2---:R-:W-:-:S04]  /*b7c0*/  LOP3.LUT R2, R2, 0x7f, RZ, 0xc0, !PT ;  /* 0x0000007f02027812 */ /* 0x004fc800078ec0ff */
[----:B------:R-:W-:-:S13]  /*b7d0*/  ISETP.NE.AND P0, PT, R2, RZ, PT ;  /* 0x000000ff0200720c */ /* 0x000fda0003f05270 */
[----:B------:R-:W-:-:S04]  /*b7e0*/  @!P0 IMAD.MOV.U32 R2, RZ, RZ, 0x7800 ;  /* 0x00007800ff028424 */ /* 0x000fc800078e00ff */
[----:B------:R2:W-:Y:S02]  /*b7f0*/  @!P0 SYNCS.ARRIVE.TRANS64 RZ, [R4+URZ+0x33470], R2 ;  /* 0x0334700204ff89a7 */ /* 0x0005e4000800003f */
[----:B--2---:R-:W-:-:S05]  /*b800*/  IMAD.U32 R2, RZ, RZ, UR4 ;  /* 0x00000004ff027e24 */ /* 0x004fca000f8e00ff */
[----:B------:R-:W-:-:S13]  /*b810*/  ISETP.NE.AND P1, PT, R2, 0x2, PT ;  /* 0x000000020200780c */ /* 0x000fda0003f25270 */
[----:B------:R-:W-:Y:S05]  /*b820*/  @P1 BRA `(.L_x_3085) ;  /* 0x0000000000041947 */ /* 0x000fea0003800000 */
[----:B------:R-:W-:Y:S01]  /*b830*/  BPT.TRAP 0x1 ;  /* 0x000000040000795c */ /* 0x000fe20000300000 */
.L_x_3085:
[----:B------:R-:W2:Y:S02]  /*b840*/  LDL R2, [R1] ;  /* 0x0000000001027983 */ /* 0x000ea40000100800 */
[----:B--2---:R-:W-:-:S13]  /*b850*/  LOP3.LUT P0, RZ, R2, 0x2, RZ, 0xc0, !PT ;  /* 0x0000000202ff7812 */ /* 0x004fda000780c0ff */
[----:B------:R-:W-:Y:S05]  /*b860*/  @P0 BRA `(.L_x_3086) ;  /* 0x0000000000040947 */ /* 0x000fea0003800000 */
[----:B------:R-:W-:Y:S01]  /*b870*/  BPT.TRAP 0x1 ;  /* 0x000000040000795c */ /* 0x000fe20000300000 */
.L_x_3086:
[----:B------:R-:W2:Y:S01]  /*b880*/  LDL R2, [R1+0x4] ;  /* 0x0000040001027983 */ /* 0x000ea20000100800 */
[----:B------:R-:W-:Y:S01]  /*b890*/  R2UR UR33, R4 ;  /* 0x00000000042172ca */ /* 0x000fe200000e0000 */
[----:B------:R-:W-:Y:S01]  /*b8a0*/  UIADD3 UR4, UP0, UR52, 0x470, URZ ;  /* 0x0000047034047890 */ /* 0x000fe2000ff1e03f */
[----:B-----5:R-:W-:Y:S01]  /*b8b0*/  R2UR UR37, R0 ;  /* 0x00000000002572ca */ /* 0x020fe200000e0000 */
[----:B------:R-:W3:Y:S01]  /*b8c0*/  S2R R7, SR_CgaCtaId ;  /* 0x0000000000077919 */ /* 0x000ee20000008800 */
[----:B------:R-:W-:Y:S01]  /*b8d0*/  UMOV UR6, 0x30000 ;  /* 0x0003000000067882 */ /* 0x000fe20000000000 */
[----:B------:R-:W-:Y:S01]  /*b8e0*/  UIADD3.X UR5, URZ, UR53, URZ, UP0, !UPT ;  /* 0x000000353f057290 */ /* 0x000fe200087fe43f */
[----:B0-----:R-:W0:Y:S01]  /*b8f0*/  S2R R5, SR_CgaCtaId ;  /* 0x0000000000057919 */ /* 0x001e220000008800 */
[----:B------:R-:W-:Y:S01]  /*b900*/  UMOV UR14, 0x0 ;  /* 0x00000000000e7882 */ /* 0x000fe20000000000 */
[----:B------:R-:W-:Y:S01]  /*b910*/  UMOV UR15, 0x14f00000 ;  /* 0x14f00000000f7882 */ /* 0x000fe20000000000 */
[----:B------:R-:W-:Y:S01]  /*b920*/  UMOV UR34, URZ ;  /* 0x0000003f00227c82 */ /* 0x000fe20008000000 */
[----:B------:R-:W-:Y:S01]  /*b930*/  UMOV UR18, 0x40 ;  /* 0x0000004000127882 */ /* 0x000fe20000000000 */
[----:B------:R-:W-:-:S02]  /*b940*/  UMOV UR20, UR36 ;  /* 0x0000002400147c82 */ /* 0x000fc40008000000 */
[----:B------:R-:W-:Y:S02]  /*b950*/  UIADD3 UR33, UR33, 0x33470, URZ ;  /* 0x0003347021217890 */ /* 0x000fe4000fffe03f */
[----:B------:R-:W-:Y:S01]  /*b960*/  UMOV UR21, UR37 ;  /* 0x0000002500157c82 */ /* 0x000fe20008000000 */
[----:B------:R-:W-:Y:S01]  /*b970*/  UMOV UR10, 0x80 ;  /* 0x00000080000a7882 */ /* 0x000fe20000000000 */
[----:B------:R-:W-:Y:S01]  /*b980*/  UMOV UR12, UR36 ;  /* 0x00000024000c7c82 */ /* 0x000fe20008000000 */
[----:B------:R-:W-:Y:S02]  /*b990*/  UMOV UR13, UR37 ;  /* 0x00000025000d7c82 */ /* 0x000fe40008000000 */
[----:B------:R-:W-:Y:S01]  /*b9a0*/  UMOV UR17, UR33 ;  /* 0x0000002100117c82 */ /* 0x000fe20008000000 */
[----:B------:R-:W-:Y:S01]  /*b9b0*/  UMOV UR9, UR33 ;  /* 0x0000002100097c82 */ /* 0x000fe20008000000 */
[----:B---3--:R-:W-:Y:S02]  /*b9c0*/  LOP3.LUT R7, R7, 0x1, RZ, 0xc0, !PT ;  /* 0x0000000107077812 */ /* 0x008fe400078ec0ff */
[----:B0-----:R-:W-:-:S03]  /*b9d0*/  LOP3.LUT R5, R5, 0x1, RZ, 0xc0, !PT ;  /* 0x0000000105057812 */ /* 0x001fc600078ec0ff */
[----:B------:R-:W-:Y:S02]  /*b9e0*/  IMAD R7, R7, 0x1400, RZ ;  /* 0x0000140007077824 */ /* 0x000fe400078e02ff */
[----:B------:R-:W-:-:S04]  /*b9f0*/  IMAD R5, R5, 0x50, RZ ;  /* 0x0000005005057824 */ /* 0x000fc800078e02ff */
[----:B------:R-:W-:-:S05]  /*ba00*/  IMAD R6, R6, 0xa0, R5 ;  /* 0x000000a006067824 */ /* 0x000fca00078e0205 */
[----:B------:R-:W-:-:S13]  /*ba10*/  R2UR UR35, R6 ;  /* 0x00000000062372ca */ /* 0x000fda00000e0000 */
[----:B------:R-:W-:Y:S01]  /*ba20*/  UMOV UR19, UR35 ;  /* 0x0000002300137c82 */ /* 0x000fe20008000000 */
[----:B------:R-:W-:Y:S01]  /*ba30*/  UMOV UR11, UR35 ;  /* 0x00000023000b7c82 */ /* 0x000fe20008000000 */
[----:B--2---:R-:W-:-:S04]  /*ba40*/  IMAD R2, R2, 0x7800, R7 ;  /* 0x0000780002027824 */ /* 0x004fc800078e0207 */
[----:B------:R-:W-:-:S05]  /*ba50*/  VIADD R2, R2, UR41 ;  /* 0x0000002902027c36 */ /* 0x000fca0008000000 */
[----:B------:R-:W-:-:S13]  /*ba60*/  R2UR UR8, R2 ;  /* 0x00000000020872ca */ /* 0x000fda00000e0000 */
[----:B------:R-:W-:Y:S02]  /*ba70*/  UIADD3 UR32, UR8, 0xf200, URZ ;  /* 0x0000f20008207890 */ /* 0x000fe4000fffe03f */
[----:B------:R-:W-:Y:S02]  /*ba80*/  UIADD3 UR16, UR8, 0x11a00, URZ ;  /* 0x00011a0008107890 */ /* 0x000fe4000fffe03f */
[----:B------:R-:W-:-:S05]  /*ba90*/  UIADD3 UR8, UR8, 0x14200, URZ ;  /* 0x0001420008087890 */ /* 0x000fca000fffe03f */
[----:B------:R0:W-:Y:S02]  /*baa0*/  UTMALDG.4D.MULTICAST [UR32], [UR4], UR6, desc[UR14] ;  /* 0x00000e20040073b4 */ /* 0x0001e40008019806 */
[----:B------:R0:W-:Y:S02]  /*bab0*/  UTMALDG.4D.MULTICAST [UR16], [UR4], UR6, desc[UR14] ;  /* 0x00000e10040073b4 */ /* 0x0001e40008019806 */
[----:B------:R0:W-:Y:S01]  /*bac0*/  UTMALDG.4D.MULTICAST [UR8], [UR4], UR6, desc[UR14] ;  /* 0x00000e08040073b4 */ /* 0x0001e20008019806 */
[----:B------:R-:W2:Y:S02]  /*bad0*/  SYNCS.PHASECHK.TRANS64.TRYWAIT P0, [R4+URZ+0x33440], R3 ;  /* 0x03344003040075a7 */ /* 0x000ea4000800017f */
[----:B0-2---:R-:W-:Y:S05]  /*bae0*/  @!P0 BRA `(.L_x_3087) ;  /* 0x0000003800008947 */ /* 0x005fea0003800000 */
.L_x_3151:
[----:B------:R-:W2:Y:S02]  /*baf0*/  S2R R5, SR_TID.X ;  /* 0x0000000000057919 */ /* 0x000ea40000002100 */
[----:B--2---:R-:W-:-:S04]  /*bb00*/  LOP3.LUT R5, R5, 0x7f, RZ, 0xc0, !PT ;  /* 0x0000007f05057812 */ /* 0x004fc800078ec0ff */
[----:B------:R-:W-:-:S13]  /*bb10*/  ISETP.NE.AND P0, PT, R5, RZ, PT ;  /* 0x000000ff0500720c */ /* 0x000fda0003f05270 */
[----:B01----:R-:W-:-:S04]  /*bb20*/  @!P0 IMAD.MOV.U32 R3, RZ, RZ, 0x7800 ;  /* 0x00007800ff038424 */ /* 0x003fc800078e00ff */
[----:B------:R0:W-:Y:S01]  /*bb30*/  @!P0 SYNCS.ARRIVE.TRANS64 RZ, [R4+URZ+0x33430], R3 ;  /* 0x0334300304ff89a7 */ /* 0x0001e2000800003f */
[----:B------:R-:W-:Y:S05]  /*bb40*/  @P1 BRA `(.L_x_3088) ;  /* 0x0000000000041947 */ /* 0x000fea0003800000 */
[----:B------:R-:W-:Y:S01]  /*bb50*/  BPT.TRAP 0x1 ;  /* 0x000000040000795c */ /* 0x000fe20000300000 */
.L_x_3088:
[----:B0-----:R-:W2:Y:S02]  /*bb60*/  LDL R3, [R1] ;  /* 0x0000000001037983 */ /* 0x001ea40000100800 */
[----:B--2---:R-:W-:-:S13]  /*bb70*/  LOP3.LUT P0, RZ, R3, 0x2, RZ, 0xc0, !PT ;  /* 0x0000000203ff7812 */ /* 0x004fda000780c0ff */
[----:B------:R-:W-:Y:S05]  /*bb80*/  @P0 BRA `(.L_x_3089) ;  /* 0x0000000000040947 */ /* 0x000fea0003800000 */
[----:B------:R-:W-:Y:S01]  /*bb90*/  BPT.TRAP 0x1 ;  /* 0x000000040000795c */ /* 0x000fe20000300000 */
.L_x_3089:
        /* <DEDUP_REMOVED lines=9> */
[----:B------:R-:W-:Y:S01]  /*bc30*/  UMOV UR7, 0x14f00000 ;  /* 0x14f0000000077882 */ /* 0x000fe20000000000 */
[----:B------:R-:W-:Y:S01]  /*bc40*/  LOP3.LUT R3, R3, 0xfffffff7, RZ, 0xc0, !PT ;  /* 0xfffffff703037812 */ /* 0x000fe200078ec0ff */
[----:B------:R-:W-:Y:S01]  /*bc50*/  UMOV UR26, URZ ;  /* 0x0000003f001a7c82 */ /* 0x000fe20008000000 */
[----:B------:R-:W-:Y:S01]  /*bc60*/  UMOV UR28, UR36 ;  /* 0x00000024001c7c82 */ /* 0x000fe20008000000 */
[----:B------:R-:W-:Y:S01]  /*bc70*/  UIADD3 UR24, UR8, 0x24200, URZ ;  /* 0x0002420008187890 */ /* 0x000fe2000fffe03f */
[----:B------:R-:W-:Y:S01]  /*bc80*/  IMAD.MOV.U32 R16, RZ, RZ, R0 ;  /* 0x000000ffff107224 */ /* 0x000fe200078e0000 */
[----:B------:R-:W-:-:S02]  /*bc90*/  UIADD3 UR25, UR25, 0x33430, URZ ;  /* 0x0003343019197890 */ /* 0x000fc4000fffe03f */
[----:B------:R-:W-:Y:S01]  /*bca0*/  UIADD3 UR16, UR8, 0x26a00, URZ ;  /* 0x00026a0008107890 */ /* 0x000fe2000fffe03f */
[----:B------:R-:W-:Y:S01]  /*bcb0*/  @P0 LOP3.LUT R3, R3, 0x8, RZ, 0xfc, !PT ;  /* 0x0000000803030812 */ /* 0x000fe200078efcff */
[----:B------:R-:W-:Y:S01]  /*bcc0*/  UIADD3 UR8, UR8, 0x29200, URZ ;  /* 0x0002920008087890 */ /* 0x000fe2000fffe03f */
[----:B------:R-:W-:Y:S01]  /*bcd0*/  UMOV UR18, 0x40 ;  /* 0x0000004000127882 */ /* 0x000fe20000000000 */
[----:B------:R-:W-:Y:S01]  /*bce0*/  UMOV UR20, UR36 ;  /* 0x0000002400147c82 */ /* 0x000fe20008000000 */
[----:B------:R-:W-:Y:S01]  /*bcf0*/  UMOV UR19, UR27 ;  /* 0x0000001b00137c82 */ /* 0x000fe20008000000 */
[----:B------:R-:W-:Y:S01]  /*bd00*/  UMOV UR21, UR29 ;  /* 0x0000001d00157c82 */ /* 0x000fe20008000000 */
[----:B------:R-:W-:Y:S01]  /*bd10*/  UMOV UR17, UR25 ;  /* 0x0000001900117c82 */ /* 0x000fe20008000000 */
[----:B------:R-:W-:Y:S01]  /*bd20*/  UMOV UR10, 0x80 ;  /* 0x00000080000a7882 */ /* 0x000fe20000000000 */
[----:B------:R-:W-:Y:S01]  /*bd30*/  UMOV UR12, UR36 ;  /* 0x00000024000c7c82 */ /* 0x000fe20008000000 */
[----:B------:R-:W-:Y:S01]  /*bd40*/  UMOV UR11, UR27 ;  /* 0x0000001b000b7c82 */ /* 0x000fe20008000000 */
[----:B------:R-:W-:Y:S01]  /*bd50*/  UMOV UR13, UR29 ;  /* 0x0000001d000d7c82 */ /* 0x000fe20008000000 */
[----:B------:R3:W-:Y:S01]  /*bd60*/  UTMALDG.4D.MULTICAST [UR24], [UR4], UR14, desc[UR6] ;  /* 0x00000618040073b4 */ /* 0x0007e2000801980e */
[----:B------:R-:W-:Y:S01]  /*bd70*/  UMOV UR9, UR25 ;  /* 0x0000001900097c82 */ /* 0x000fe20008000000 */
[----:B------:R3:W-:Y:S01]  /*bd80*/  UTMALDG.4D.MULTICAST [UR16], [UR4], UR14, desc[UR6] ;  /* 0x00000610040073b4 */ /* 0x0007e2000801980e */
[----:B------:R3:W-:Y:S01]  /*bd90*/  UTMALDG.4D.MULTICAST [UR8], [UR4], UR14, desc[UR6] ;  /* 0x00000608040073b4 */ /* 0x0007e2000801980e */
[----:B------:R3:W-:Y:S01]  /*bda0*/  STL [R1], R3 ;  /* 0x0000000301007387 */ /* 0x0007e20000100800 */
[----:B------:R-:W-:Y:S01]  /*bdb0*/  NOP ;  /* 0x0000000000007918 */ /* 0x000fe20000000000 */
.L_x_3081:
        /* <DEDUP_REMOVED lines=12> */
[----:B0-----:R-:W-:Y:S02]  /*be80*/  IMAD.U32 R5, RZ, RZ, UR7 ;  /* 0x00000007ff057e24 */ /* 0x001fe4000f8e00ff */
[----:B--2---:R-:W-:Y:S02]  /*be90*/  IMAD.U32 R6, RZ, RZ, UR8 ;  /* 0x00000008ff067e24 */ /* 0x004fe4000f8e00ff */
[----:B------:R-:W-:-:S02]  /*bea0*/  IMAD.U32 R7, RZ, RZ, UR9 ;  /* 0x00000009ff077e24 */ /* 0x000fc4000f8e00ff */
[----:B------:R-:W-:Y:S02]  /*beb0*/  IMAD.U32 R10, RZ, RZ, UR4 ;  /* 0x00000004ff0a7e24 */ /* 0x000fe4000f8e00ff */
[----:B------:R-:W-:Y:S02]  /*bec0*/  IMAD.U32 R11, RZ, RZ, UR5 ;  /* 0x00000005ff0b7e24 */ /* 0x000fe4000f8e00ff */
[----:B------:R-:W-:Y:S02]  /*bed0*/  IMAD.MOV.U32 R8, RZ, RZ, 0x70 ;  /* 0x00000070ff087424 */ /* 0x000fe400078e00ff */
[----:B------:R-:W-:Y:S02]  /*bee0*/  IMAD.MOV.U32 R12, RZ, RZ, 0x1 ;  /* 0x00000001ff0c7424 */ /* 0x000fe400078e00ff */
[----:B------:R-:W-:-:S07]  /*bef0*/  IMAD.MOV.U32 R13, RZ, RZ, RZ ;  /* 0x000000ffff0d7224 */ /* 0x000fce00078e00ff */
[----:B------:R-:W-:-:S07]  /*bf00*/  LEPC R20, `(.L_x_3090) ;  /* 0x000000001014794e */ /* 0x000fce0000000000 */
[----:B-1----:R-:W-:Y:S05]  /*bf10*/  CALL.ABS.NOINC R2 ;  /* 0x0000000002007343 */ /* 0x002fea0003c00000 */
.L_x_3090:
[----:B------:R-:W3:Y:S01]  /*bf20*/  S2R R2, SR_TID.X ;  /* 0x0000000000027919 */ /* 0x000ee20000002100 */
[----:B------:R-:W4:Y:S01]  /*bf30*/  LDC R8, c[0x0][0x448] ;  /* 0x00011200ff087b82 */ /* 0x000f220000000800 */
[----:B------:R-:W-:Y:S01]  /*bf40*/  USHF.R.S32.HI UR4, URZ, 0x1f, UR36 ;  /* 0x0000001f3f047899 */ /* 0x000fe20008011424 */
[----:B0-----:R-:W2:Y:S01]  /*bf50*/  S2R R5, SR_TID.X ;  /* 0x0000000000057919 */ /* 0x001ea20000002100 */
[----:B------:R-:W-:Y:S01]  /*bf60*/  ULDC.64 UR8, c[0x0][0x2d8] ;  /* 0x0000b60000087ab9 */ /* 0x000fe20000000a00 */
[----:B------:R-:W-:Y:S01]  /*bf70*/  USHF.R.S32.HI UR7, URZ, 0x1f, UR44 ;  /* 0x0000001f3f077899 */ /* 0x000fe2000801142c */
[----:B------:R-:W0:Y:S03]  /*bf80*/  S2R R9, SR_TID.X ;  /* 0x0000000000097919 */ /* 0x000e260000002100 */
[----:B-1----:R-:W1:Y:S01]  /*bf90*/  LDC R4, c[0x0][0xc38] ;  /* 0x00030e00ff047b82 */ /* 0x002e620000000800 */
[----:B------:R-:W-:-:S02]  /*bfa0*/  UIMAD UR6, UR4, UR8, URZ ;  /* 0x00000008040672a4 */ /* 0x000fc4000f8e023f */
[----:B------:R-:W-:Y:S01]  /*bfb0*/  UIMAD.WIDE.U32 UR4, UR36, UR8, URZ ;  /* 0x00000008240472a5 */ /* 0x000fe2000f8e003f */
[----:B------:R-:W1:Y:S01]  /*bfc0*/  S2R R7, SR_TID.X ;  /* 0x0000000000077919 */ /* 0x000e620000002100 */
[----:B------:R-:W-:-:S03]  /*bfd0*/  UIMAD UR6, UR36, UR9, UR6 ;  /* 0x00000009240672a4 */ /* 0x000fc6000f8e0206 */
[----:B------:R-:W-:Y:S01]  /*bfe0*/  ULDC.64 UR8, c[0x0][0x2e0] ;  /* 0x0000b80000087ab9 */ /* 0x000fe20000000a00 */
[----:B------:R-:W-:Y:S02]  /*bff0*/  UIADD3 UR5, UR5, UR6, URZ ;  /* 0x0000000605057290 */ /* 0x000fe4000fffe03f */
[----:B------:R-:W-:Y:S02]  /*c000*/  UIMAD UR6, UR7, UR8, URZ ;  /* 0x00000008070672a4 */ /* 0x000fe4000f8e023f */
[----:B------:R-:W-:Y:S02]  /*c010*/  UIMAD.WIDE.U32 UR4, UR44, UR8, UR4 ;  /* 0x000000082c0472a5 */ /* 0x000fe4000f8e0004 */
[----:B------:R-:W-:Y:S01]  /*c020*/  UIMAD UR6, UR44, UR9, UR6 ;  /* 0x000000092c0672a4 */ /* 0x000fe2000f8e0206 */
[----:B----4-:R-:W-:-:S03]  /*c030*/  ISETP.NE.AND P0, PT, R8, 0x1, PT ;  /* 0x000000010800780c */ /* 0x010fc60003f05270 */
[----:B------:R-:W-:Y:S01]  /*c040*/  UIADD3 UR5, UR5, UR6, URZ ;  /* 0x0000000605057290 */ /* 0x000fe2000fffe03f */
[----:B---3--:R-:W-:-:S04]  /*c050*/  LOP3.LUT R2, R2, 0x7f, RZ, 0xc0, !PT ;  /* 0x0000007f02027812 */ /* 0x008fc800078ec0ff */
[----:B------:R-:W-:Y:S01]  /*c060*/  SHF.R.U32.HI R0, RZ, 0x2, R2 ;  /* 0x00000002ff007819 */ /* 0x000fe20000011602 */
[----:B--2---:R-:W-:-:S04]  /*c070*/  IMAD.SHL.U32 R6, R5, 0x20, RZ ;  /* 0x0000002005067824 */ /* 0x004fc800078e00ff */
[----:B------:R-:W2:Y:S01]  /*c080*/  @P0 LDC R3, c[0x0][0x44c] ;  /* 0x00011300ff030b82 */ /* 0x000ea20000000800 */
[----:B------:R-:W-:Y:S02]  /*c090*/  IMAD R2, RZ, RZ, -UR45 ;  /* 0x8000002dff027e24 */ /* 0x000fe4000f8e02ff */
[----:B0-----:R-:W-:Y:S01]  /*c0a0*/  IMAD.SHL.U32 R9, R9, 0x10, RZ ;  /* 0x0000001009097824 */ /* 0x001fe200078e00ff */
[----:B------:R-:W-:Y:S01]  /*c0b0*/  LOP3.LUT R6, R0, 0x60, R6, 0xf8, !PT ;  /* 0x0000006000067812 */ /* 0x000fe200078ef806 */
[----:B-1----:R-:W-:Y:S02]  /*c0c0*/  IMAD R2, R4, R2, UR50 ;  /* 0x0000003204027e24 */ /* 0x002fe4000f8e0202 */
[----:B------:R-:W-:Y:S01]  /*c0d0*/  IMAD.SHL.U32 R10, R7, 0x10, RZ ;  /* 0x00000010070a7824 */ /* 0x000fe200078e00ff */
[----:B------:R-:W0:Y:S01]  /*c0e0*/  @P0 LDC R0, c[0x0][0x450] ;  /* 0x00011400ff000b82 */ /* 0x000e220000000800 */
[----:B------:R-:W-:Y:S01]  /*c0f0*/  IMAD.SHL.U32 R5, R2, 0x80, RZ ;  /* 0x0000008002057824 */ /* 0x000fe200078e00ff */
[----:B------:R-:W-:-:S02]  /*c100*/  LOP3.LUT R9, R9, 0x30, RZ, 0xc0, !PT ;  /* 0x0000003009097812 */ /* 0x000fc400078ec0ff */
[----:B------:R-:W-:Y:S02]  /*c110*/  LOP3.LUT R10, R10, 0x30, RZ, 0xc0, !PT ;  /* 0x000000300a0a7812 */ /* 0x000fe400078ec0ff */
[----:B------:R-:W-:Y:S02]  /*c120*/  LOP3.LUT R2, R6, R5, RZ, 0xfc, !PT ;  /* 0x0000000506027212 */ /* 0x000fe400078efcff */
[C---:B------:R-:W-:Y:S02]  /*c130*/  LOP3.LUT R11, R9.reuse, 0x40, RZ, 0xfc, !PT ;  /* 0x00000040090b7812 */ /* 0x040fe400078efcff */
[----:B------:R-:W-:Y:S01]  /*c140*/  LOP3.LUT R9, R9, 0x80, RZ, 0xfc, !PT ;  /* 0x0000008009097812 */ /* 0x000fe200078efcff */
[----:B------:R-:W-:Y:S02]  /*c150*/  IMAD.MOV.U32 R6, RZ, RZ, R2 ;  /* 0x000000ffff067224 */ /* 0x000fe400078e0002 */
[----:B--2---:R-:W-:-:S05]  /*c160*/  @P0 IMAD.HI.U32 R3, R2, R3, RZ ;  /* 0x0000000302030227 */ /* 0x004fca00078e00ff */
[----:B0-----:R-:W-:-:S04]  /*c170*/  @P0 SHF.R.U32.HI R6, RZ, R0, R3 ;  /* 0x00000000ff060219 */ /* 0x001fc80000011603 */
        /* <DEDUP_REMOVED lines=17> */
[----:B------:R0:W5:Y:S01]  /*c290*/  LDL R9, [R1+0x1c] ;  /* 0x00001c0001097983 */ /* 0x0001620000100800 */
[----:B------:R-:W-:Y:S02]  /*c2a0*/  IADD3.X R3, R3, UR5, R0, P0, !PT ;  /* 0x0000000503037c10 */ /* 0x000fe400087fe400 */
[----:B------:R-:W-:-:S02]  /*c2b0*/  ISETP.GE.AND P3, PT, R10, UR4, PT ;  /* 0x000000040a007c0c */ /* 0x000fc4000bf66270 */
[----:B------:R-:W-:Y:S01]  /*c2c0*/  ISETP.GE.AND P0, PT, R11, UR4, PT ;  /* 0x000000040b007c0c */ /* 0x000fe2000bf06270 */
[----:B------:R-:W-:-:S03]  /*c2d0*/  UMOV UR4, 0xffffffff ;  /* 0xffffffff00047882 */ /* 0x000fc60000000000 */
[----:B0-----:R-:W-:Y:S09]  /*c2e0*/  BRA.DIV UR4, `(.L_x_3091) ;  /* 0x0000003204147947 */ /* 0x001ff2000b800000 */
[----:B------:R-:W0:Y:S01]  /*c2f0*/  S2R R6, SR_TID.X ;  /* 0x0000000000067919 */ /* 0x000e220000002100 */
[----:B------:R-:W-:Y:S02]  /*c300*/  ULDC UR4, c[0x0][0x288] ;  /* 0x0000a20000047ab9 */ /* 0x000fe40000000800 */
[----:B------:R-:W-:Y:S01]  /*c310*/  IMAD R2, R8, UR4, RZ ;  /* 0x0000000408027c24 */ /* 0x000fe2000f8e02ff */
[----:B------:R-:W1:Y:S01]  /*c320*/  SHFL.IDX PT, R7, R4, RZ, 0x1c1f ;  /* 0x001c1fff04077589 */ /* 0x000e6200000e0000 */
[----:B0-----:R-:W-:-:S04]  /*c330*/  LOP3.LUT R6, R6, 0x7f, RZ, 0xc0, !PT ;  /* 0x0000007f06067812 */ /* 0x001fc800078ec0ff */
[----:B------:R-:W-:Y:S02]  /*c340*/  SHF.R.U32.HI R11, RZ, 0x2, R6 ;  /* 0x00000002ff0b7819 */ /* 0x000fe40000011606 */
[----:B------:R-:W0:Y:S03]  /*c350*/  SHFL.IDX PT, R6, R3, RZ, 0x1c1f ;  /* 0x001c1fff03067589 */ /* 0x000e2600000e0000 */
[----:B------:R-:W-:-:S04]  /*c360*/  IMAD.IADD R0, R11, 0x1, R5 ;  /* 0x000000010b007824 */ /* 0x000fc800078e0205 */
[C---:B------:R-:W-:Y:S01]  /*c370*/  VIADD R5, R0.reuse, 0x20 ;  /* 0x0000002000057836 */ /* 0x040fe20000000000 */
[----:B------:R-:W-:-:S13]  /*c380*/  ISETP.GE.AND P2, PT, R0, R2, PT ;  /* 0x000000020000720c */ /* 0x000fda0003f46270 */
[----:B-1----:R-:W-:-:S05]  /*c390*/  @!P2 IADD3 R7, P4, R10, R7, RZ ;  /* 0x000000070a07a210 */ /* 0x002fca0007f9e0ff */
[----:B0-----:R-:W-:-:S05]  /*c3a0*/  @!P2 IMAD.X R6, RZ, RZ, R6, P4 ;  /* 0x000000ffff06a224 */ /* 0x001fca00020e0606 */
[----:B------:R-:W-:-:S04]  /*c3b0*/  @!P2 LOP3.LUT R7, R7, R6, RZ, 0x3c, !PT ;  /* 0x000000060707a212 */ /* 0x000fc800078e3cff */
[----:B------:R-:W-:-:S04]  /*c3c0*/  @!P2 LOP3.LUT R6, R7, R6, RZ, 0x3c, !PT ;  /* 0x000000060706a212 */ /* 0x000fc800078e3cff */
[----:B------:R-:W-:-:S05]  /*c3d0*/  @!P2 LOP3.LUT R7, R7, R6, RZ, 0x3c, !PT ;  /* 0x000000060707a212 */ /* 0x000fca00078e3cff */
[----:B------:R-:W-:Y:S01]  /*c3e0*/  @!PT LDS RZ, [RZ] ;  /* 0x00000000fffff984 */ /* 0x000fe20000000800 */
[----:B-----5:R-:W-:Y:S04]  /*c3f0*/  @!P2 LDGSTS.E.BYPASS.LTC128B.128 [R9+0x1e200], desc[UR48][R6.64], !P3 ;  /* 0x1e2000000609afae */ /* 0x020fe8000d901d70 */
        /* <DEDUP_REMOVED lines=23> */
.L_x_3160:
        /* <DEDUP_REMOVED lines=12> */
.L_x_3093:
[----:B------:R-:W-:Y:S05]  /*c630*/  BSYNC B0 ;  /* 0x0000000000007941 */ /* 0x000fea0003800000 */
.L_x_3092:
        /* <DEDUP_REMOVED lines=10> */
.L_x_3161:
[----:B------:R-:W-:-:S06]  /*c6e0*/  UISETP.GE.AND UP0, UPT, UR40, 0xa1, UPT ;  /* 0x000000a12800788c */ /* 0x000fcc000bf06270 */
[----:B------:R-:W-:-:S13]  /*c6f0*/  PLOP3.LUT P0, PT, PT, PT, UP0, 0x80, 0x0 ;  /* 0x000000000000781c */ /* 0x000fda0003f0f008 */
[----:B------:R-:W-:Y:S05]  /*c700*/  @!P0 BRA `(.L_x_3095) ;  /* 0x00000018000c8947 */ /* 0x000fea0003800000 */
[----:B-1----:R1:W5:Y:S01]  /*c710*/  LDL.LU R0, [R1+0x8] ;  /* 0x0000080001007983 */ /* 0x0023620000300800 */
[----:B------:R-:W-:-:S03]  /*c720*/  UIADD3 UR4, UR39, -0x2, URZ ;  /* 0xfffffffe27047890 */ /* 0x000fc6000fffe03f */
[----:B------:R1:W5:Y:S03]  /*c730*/  LDL.LU R8, [R1+0x4] ;  /* 0x0000040001087983 */ /* 0x0003660000300800 */
[----:B------:R-:W-:-:S07]  /*c740*/  IMAD.U32 R2, RZ, RZ, UR4 ;  /* 0x00000004ff027e24 */ /* 0x000fce000f8e00ff */
.L_x_3122:
[----:B------:R-:W2:Y:S01]  /*c750*/  LDL R5, [R1] ;  /* 0x0000000001057983 */ /* 0x000ea20000100800 */
[----:B-----5:R-:W-:Y:S01]  /*c760*/  VIADD R4, R8, 0x1 ;  /* 0x0000000108047836 */ /* 0x020fe20000000000 */
[----:B------:R-:W-:Y:S04]  /*c770*/  BSSY B0, `(.L_x_3096) ;  /* 0x00000ba000007945 */ /* 0x000fe80003800000 */
[----:B------:R-:W-:-:S04]  /*c780*/  ISETP.NE.AND P0, PT, R4, 0x2, PT ;  /* 0x000000020400780c */ /* 0x000fc80003f05270 */
[----:B0-----:R-:W-:Y:S02]  /*c790*/  SEL R3, RZ, 0x1, P0 ;  /* 0x00000001ff037807 */ /* 0x001fe40000000000 */
[----:B------:R-:W-:Y:S02]  /*c7a0*/  SEL R10, R4, RZ, P0 ;  /* 0x000000ff040a7207 */ /* 0x000fe40000000000 */
[----:B0-----:R-:W-:-:S05]  /*c7b0*/  LOP3.LUT R9, R0, R3, RZ, 0x3c, !PT ;  /* 0x0000000300097212 */ /* 0x001fca00078e3cff */
[----:B------:R0:W-:Y:S04]  /*c7c0*/  STL [R1+0x8], R9 ;  /* 0x0000080901007387 */ /* 0x0001e80000100800 */
[----:B------:R0:W-:Y:S01]  /*c7d0*/  STL [R1+0x4], R10 ;  /* 0x0000040a01007387 */ /* 0x0001e20000100800 */
        /* <DEDUP_REMOVED lines=25> */
.L_x_3098:
[----:B0-----:R-:W-:Y:S01]  /*c970*/  LEA R6, R10, UR41, 0x3 ;  /* 0x000000290a067c11 */ /* 0x001fe2000f8e18ff */
[----:B------:R-:W-:Y:S01]  /*c980*/  BSSY B1, `(.L_x_3099) ;  /* 0x0000004000017945 */ /* 0x000fe20003800000 */
[----:B------:R-:W-:-:S04]  /*c990*/  SHF.L.U32 R5, R9, 0x1f, RZ ;  /* 0x0000001f09057819 */ /* 0x000fc800000006ff */
[----:B------:R-:W0:Y:S02]  /*c9a0*/  SYNCS.PHASECHK.TRANS64.TRYWAIT P0, [R6+URZ+0x33480], R5 ;  /* 0x03348005060075a7 */ /* 0x000e24000800017f */
[----:B0-----:R-:W-:Y:S05]  /*c9b0*/  @!P0 BRA `(.L_x_3100) ;  /* 0x0000002c00d08947 */ /* 0x001fea0003800000 */
.L_x_3162:
[----:B------:R-:W-:Y:S05]  /*c9c0*/  BSYNC B1 ;  /* 0x0000000000017941 */ /* 0x000fea0003800000 */
.L_x_3099:
        /* <DEDUP_REMOVED lines=10> */
.L_x_3101:
[----:B------:R-:W2:Y:S01]  /*ca70*/  LDL R4, [R1] ;  /* 0x0000000001047983 */ /* 0x000ea20000100800 */
[----:B------:R-:W-:Y:S01]  /*ca80*/  BSSY B1, `(.L_x_3102) ;  /* 0x0000004000017945 */ /* 0x000fe20003800000 */
[----:B--2---:R-:W-:-:S13]  /*ca90*/  LOP3.LUT P0, RZ, R4, 0x2, RZ, 0xc0, !PT ;  /* 0x0000000204ff7812 */ /* 0x004fda000780c0ff */
[----:B------:R-:W-:Y:S05]  /*caa0*/  @P0 BRA `(.L_x_3103) ;  /* 0x0000000000040947 */ /* 0x000fea0003800000 */
[----:B------:R-:W-:Y:S01]  /*cab0*/  BPT.TRAP 0x1 ;  /* 0x000000040000795c */ /* 0x000fe20000300000 */
.L_x_3103:
[----:B------:R-:W-:Y:S05]  /*cac0*/  BSYNC B1 ;  /* 0x0000000000017941 */ /* 0x000fea0003800000 */
.L_x_3102:
[----:B------:R-:W2:Y:S01]  /*cad0*/  LDL R4, [R1+0x4] ;  /* 0x0000040001047983 */ /* 0x000ea20000100800 */
[----:B------:R-:W-:Y:S01]  /*cae0*/  IMAD.MOV.U32 R12, RZ, RZ, RZ ;  /* 0x000000ffff0c7224 */ /* 0x000fe200078e00ff */
[----:B------:R-:W-:Y:S01]  /*caf0*/  UIADD3 UR4, UP0, UR52, 0x470, URZ ;  /* 0x0000047034047890 */ /* 0x000fe2000ff1e03f */
[----:B------:R-:W-:Y:S01]  /*cb00*/  PLOP3.LUT P0, PT, PT, PT, PT, 0x80, 0x0 ;  /* 0x000000000000781c */ /* 0x000fe20003f0f070 */
[----:B------:R-:W3:Y:S01]  /*cb10*/  S2R R7, SR_CgaCtaId ;  /* 0x0000000000077919 */ /* 0x000ee20000008800 */
[----:B------:R-:W-:Y:S01]  /*cb20*/  UMOV UR6, 0x30000 ;  /* 0x0003000000067882 */ /* 0x000fe20000000000 */
[----:B------:R-:W-:Y:S01]  /*cb30*/  R2UR UR10, R12 ;  /* 0x000000000c0a72ca */ /* 0x000fe200000e0000 */
[----:B------:R-:W-:Y:S01]  /*cb40*/  UIADD3.X UR5, URZ, UR53, URZ, UP0, !UPT ;  /* 0x000000353f057290 */ /* 0x000fe200087fe43f */
[----:B------:R-:W-:Y:S01]  /*cb50*/  UMOV UR14, 0x0 ;  /* 0x00000000000e7882 */ /* 0x000fe20000000000 */
[----:B------:R-:W-:Y:S01]  /*cb60*/  UMOV UR15, 0x14f00000 ;  /* 0x14f00000000f7882 */ /* 0x000fe20000000000 */
[----:B---3--:R-:W-:-:S05]  /*cb70*/  LOP3.LUT R7, R7, 0x1, RZ, 0xc0, !PT ;  /* 0x0000000107077812 */ /* 0x008fca00078ec0ff */
[----:B------:R-:W-:-:S04]  /*cb80*/  IMAD R7, R7, 0x1400, RZ ;  /* 0x0000140007077824 */ /* 0x000fc800078e02ff */
[----:B--2---:R-:W-:Y:S02]  /*cb90*/  IMAD R4, R4, 0x7800, R7 ;  /* 0x0000780004047824 */ /* 0x004fe400078e0207 */
[----:B------:R-:W2:Y:S02]  /*cba0*/  S2R R7, SR_CgaCtaId ;  /* 0x0000000000077919 */ /* 0x000ea40000008800 */
[----:B------:R-:W-:-:S04]  /*cbb0*/  VIADD R4, R4, UR41 ;  /* 0x0000002904047c36 */ /* 0x000fc80008000000 */
[----:B------:R-:W-:Y:S01]  /*cbc0*/  VIADD R9, R4, 0xf200 ;  /* 0x0000f20004097836 */ /* 0x000fe20000000000 */
[----:B--2---:R-:W-:-:S05]  /*cbd0*/  LOP3.LUT R7, R7, 0x1, RZ, 0xc0, !PT ;  /* 0x0000000107077812 */ /* 0x004fca00078ec0ff */
[----:B------:R-:W-:-:S04]  /*cbe0*/  IMAD R7, R7, 0x50, RZ ;  /* 0x0000005007077824 */ /* 0x000fc800078e02ff */
[----:B------:R-:W-:Y:S02]  /*cbf0*/  IMAD R7, R3, 0xa0, R7 ;  /* 0x000000a003077824 */ /* 0x000fe400078e0207 */
[----:B------:R-:W-:-:S07]  /*cc00*/  VIADD R3, R6, 0x33470 ;  /* 0x0003347006037836 */ /* 0x000fce0000000000 */
.L_x_3104:
        /* <DEDUP_REMOVED lines=8> */
[----:B------:R2:W-:Y:S02]  /*cc90*/  UTMALDG.4D.MULTICAST [UR8], [UR4], UR6, desc[UR14] ;  /* 0x00000e08040073b4 */ /* 0x0005e40008019806 */
[----:B--2---:R-:W-:Y:S05]  /*cca0*/  @P0 BRA.U.ANY `(.L_x_3104) ;  /* 0xfffffffd00d80947 */ /* 0x004fea000393ffff */
[----:B------:R-:W-:Y:S01]  /*ccb0*/  IMAD.MOV.U32 R11, RZ, RZ, 0x40 ;  /* 0x00000040ff0b7424 */ /* 0x000fe200078e00ff */
[----:B------:R-:W-:Y:S01]  /*ccc0*/  PLOP3.LUT P0, PT, PT, PT, PT, 0x80, 0x0 ;  /* 0x000000000000781c */ /* 0x000fe20003f0f070 */
[----:B------:R-:W-:Y:S01]  /*ccd0*/  VIADD R9, R4, 0x11a00 ;  /* 0x00011a0004097836 */ /* 0x000fe20000000000 */
[----:B------:R-:W-:Y:S01]  /*cce0*/  UMOV UR6, 0x30000 ;  /* 0x0003000000067882 */ /* 0x000fe20000000000 */
[----:B------:R-:W-:Y:S01]  /*ccf0*/  UMOV UR14, 0x0 ;  /* 0x00000000000e7882 */ /* 0x000fe20000000000 */
[----:B------:R-:W-:Y:S01]  /*cd00*/  R2UR UR10, R11 ;  /* 0x000000000b0a72ca */ /* 0x000fe200000e0000 */
[----:B------:R-:W-:-:S14]  /*cd10*/  UMOV UR15, 0x14f00000 ;  /* 0x14f00000000f7882 */ /* 0x000fdc0000000000 */
.L_x_3105:
        /* <DEDUP_REMOVED lines=17> */
.L_x_3106:
        /* <DEDUP_REMOVED lines=10> */
[----:B------:R-:W2:Y:S01]  /*ced0*/  SYNCS.PHASECHK.TRANS64.TRYWAIT P0, [R6+URZ+0x33440], R5 ;  /* 0x03344005060075a7 */ /* 0x000ea2000800017f */
[----:B------:R-:W-:Y:S04]  /*cee0*/  BSSY B1, `(.L_x_3107) ;  /* 0x0000002000017945 */ /* 0x000fe80003800000 */
[----:B--2---:R-:W-:Y:S05]  /*cef0*/  @!P0 BRA `(.L_x_3108) ;  /* 0x0000002800948947 */ /* 0x004fea0003800000 */
.L_x_3163:
[----:B------:R-:W-:Y:S05]  /*cf00*/  BSYNC B1 ;  /* 0x0000000000017941 */ /* 0x000fea0003800000 */
.L_x_3107:
[----:B------:R-:W3:Y:S02]  /*cf10*/  S2R R3, SR_TID.X ;  /* 0x0000000000037919 */ /* 0x000ee40000002100 */
[----:B---3--:R-:W-:-:S04]  /*cf20*/  LOP3.LUT R3, R3, 0x7f, RZ, 0xc0, !PT ;  /* 0x0000007f03037812 */ /* 0x008fc800078ec0ff */
[----:B------:R-:W-:-:S13]  /*cf30*/  ISETP.NE.AND P0, PT, R3, RZ, PT ;  /* 0x000000ff0300720c */ /* 0x000fda0003f05270 */
[----:B------:R-:W-:-:S04]  /*cf40*/  @!P0 IMAD.MOV.U32 R3, RZ, RZ, 0x7800 ;  /* 0x00007800ff038424 */ /* 0x000fc800078e00ff */
[----:B------:R3:W-:Y:S01]  /*cf50*/  @!P0 SYNCS.ARRIVE.TRANS64 RZ, [R6+URZ+0x33430], R3 ;  /* 0x0334300306ff89a7 */ /* 0x0007e2000800003f */
[----:B------:R-:W-:Y:S05]  /*cf60*/  @P1 BRA `(.L_x_3109) ;  /* 0x0000000000041947 */ /* 0x000fea0003800000 */
[----:B------:R-:W-:Y:S01]  /*cf70*/  BPT.TRAP 0x1 ;  /* 0x000000040000795c */ /* 0x000fe20000300000 */
.L_x_3109:
[----:B---3--:R-:W3:Y:S01]  /*cf80*/  LDL R3, [R1] ;  /* 0x0000000001037983 */ /* 0x008ee20000100800 */
[----:B------:R-:W-:Y:S01]  /*cf90*/  BSSY B1, `(.L_x_3110) ;  /* 0x0000004000017945 */ /* 0x000fe20003800000 */
[----:B---3--:R-:W-:-:S13]  /*cfa0*/  LOP3.LUT P0, RZ, R3, 0x2, RZ, 0xc0, !PT ;  /* 0x0000000203ff7812 */ /* 0x008fda000780c0ff */
[----:B------:R-:W-:Y:S05]  /*cfb0*/  @P0 BRA `(.L_x_3111) ;  /* 0x0000000000040947 */ /* 0x000fea0003800000 */
[----:B------:R-:W-:Y:S01]  /*cfc0*/  BPT.TRAP 0x1 ;  /* 0x000000040000795c */ /* 0x000fe20000300000 */
.L_x_3111:
[----:B------:R-:W-:Y:S05]  /*cfd0*/  BSYNC B1 ;  /* 0x0000000000017941 */ /* 0x000fea0003800000 */
.L_x_3110:
[----:B------:R-:W-:Y:S01]  /*cfe0*/  R2UR UR10, R12 ;  /* 0x000000000c0a72ca */ /* 0x000fe200000e0000 */
[----:B------:R-:W-:Y:S01]  /*cff0*/  UIADD3 UR4, UP0, UR52, 0x370, URZ ;  /* 0x0000037034047890 */ /* 0x000fe2000ff1e03f */
[----:B------:R-:W-:Y:S01]  /*d000*/  PLOP3.LUT P0, PT, PT, PT, PT, 0x80, 0x0 ;  /* 0x000000000000781c */ /* 0x000fe20003f0f070 */
[----:B0-2---:R-:W-:Y:S01]  /*d010*/  VIADD R6, R6, 0x33430 ;  /* 0x0003343006067836 */ /* 0x005fe20000000000 */
[----:B------:R-:W-:Y:S01]  /*d020*/  UMOV UR6, 0x30000 ;  /* 0x0003000000067882 */ /* 0x000fe20000000000 */
[----:B------:R-:W-:Y:S01]  /*d030*/  VIADD R3, R4, 0x24200 ;  /* 0x0002420004037836 */ /* 0x000fe20000000000 */
[----:B------:R-:W-:Y:S01]  /*d040*/  UIADD3.X UR5, URZ, UR53, URZ, UP0, !UPT ;  /* 0x000000353f057290 */ /* 0x000fe200087fe43f */
[----:B------:R-:W-:Y:S01]  /*d050*/  UMOV UR14, 0x0 ;  /* 0x00000000000e7882 */ /* 0x000fe20000000000 */
[----:B------:R-:W-:-:S10]  /*d060*/  UMOV UR15, 0x14f00000 ;  /* 0x14f00000000f7882 */ /* 0x000fd40000000000 */
.L_x_3112:
        /* <DEDUP_REMOVED lines=9> */
[----:B0-----:R-:W-:Y:S05]  /*d100*/  @P0 BRA.U.ANY `(.L_x_3112) ;  /* 0xfffffffd00d80947 */ /* 0x001fea000393ffff */
[----:B------:R-:W-:Y:S01]  /*d110*/  R2UR UR10, R11 ;  /* 0x000000000b0a72ca */ /* 0x000fe200000e0000 */
[----:B------:R-:W-:Y:S01]  /*d120*/  VIADD R3, R4, 0x26a00 ;  /* 0x00026a0004037836 */ /* 0x000fe20000000000 */
[----:B------:R-:W-:Y:S01]  /*d130*/  PLOP3.LUT P0, PT, PT, PT, PT, 0x80, 0x0 ;  /* 0x000000000000781c */ /* 0x000fe20003f0f070 */
[----:B------:R-:W-:Y:S01]  /*d140*/  UMOV UR6, 0x30000 ;  /* 0x0003000000067882 */ /* 0x000fe20000000000 */
[----:B------:R-:W-:Y:S01]  /*d150*/  UMOV UR14, 0x0 ;  /* 0x00000000000e7882 */ /* 0x000fe20000000000 */
[----:B------:R-:W-:-:S10]  /*d160*/  UMOV UR15, 0x14f00000 ;  /* 0x14f00000000f7882 */ /* 0x000fd40000000000 */
.L_x_3113:
        /* <DEDUP_REMOVED lines=16> */
.L_x_3114:
        /* <DEDUP_REMOVED lines=10> */
.L_x_3097:
[----:B------:R-:W-:Y:S05]  /*d310*/  BSYNC B0 ;  /* 0x0000000000007941 */ /* 0x000fea0003800000 */
.L_x_3096:
[----:B------:R-:W-:-:S05]  /*d320*/  IMAD.U32 R3, RZ, RZ, UR42 ;  /* 0x0000002aff037e24 */ /* 0x000fca000f8e00ff */
[----:B------:R-:W-:-:S13]  /*d330*/  ISETP.NE.AND P0, PT, R3, 0x3, PT ;  /* 0x000000030300780c */ /* 0x000fda0003f05270 */
[----:B------:R-:W-:Y:S05]  /*d340*/  @!P0 BRA `(.L_x_3115) ;  /* 0x0000000000048947 */ /* 0x000fea0003800000 */
[----:B------:R-:W-:Y:S01]  /*d350*/  BPT.TRAP 0x1 ;  /* 0x000000040000795c */ /* 0x000fe20000300000 */
.L_x_3115:
        /* <DEDUP_REMOVED lines=8> */
.L_x_3164:
[----:B------:R-:W-:Y:S05]  /*d3e0*/  BSYNC B0 ;  /* 0x0000000000007941 */ /* 0x000fea0003800000 */
.L_x_3116:
[----:B------:R-:W-:Y:S05]  /*d3f0*/  @!P1 BRA `(.L_x_3118) ;  /* 0x0000000000049947 */ /* 0x000fea0003800000 */
[----:B------:R-:W-:Y:S01]  /*d400*/  BPT.TRAP 0x1 ;  /* 0x000000040000795c */ /* 0x000fe20000300000 */
.L_x_3118:
[----:B0-----:R-:W-:Y:S01]  /*d410*/  SHF.L.U32 R4, R0, 0x1f, RZ ;  /* 0x0000001f00047819 */ /* 0x001fe200000006ff */
[----:B------:R-:W-:-:S03]  /*d420*/  IMAD R0, R8, 0x7800, RZ ;  /* 0x0000780008007824 */ /* 0x000fc600078e02ff */
[----:B------:R-:W0:Y:S02]  /*d430*/  SYNCS.PHASECHK.TRANS64.TRYWAIT P2, [R3+URZ+0x33460], R4 ;  /* 0x03346004030075a7 */ /* 0x000e24000804017f */
[----:B0-----:R-:W-:Y:S05]  /*d440*/  @!P2 BRA `(.L_x_3119) ;  /* 0x000000240068a947 */ /* 0x001fea0003800000 */
.L_x_3165:
[C---:B0-----:R-:W-:Y:S01]  /*d450*/  LOP3.LUT R4, R0.reuse, R19, RZ, 0xfc, !PT ;  /* 0x0000001300047212 */ /* 0x041fe200078efcff */
[----:B------:R-:W-:Y:S05]  /*d460*/  WARPSYNC.ALL ;  /* 0x0000000000007948 */ /* 0x000fea0003800000 */
[----:B------:R-:W0:Y:S01]  /*d470*/  LDSM.16.MT88.4 R4, [R4+UR41+0xf200] ;  /* 0x00f200290404783b */ /* 0x000e220008004200 */
[C---:B------:R-:W-:Y:S02]  /*d480*/  VIADD R14, R0.reuse, 0x2800 ;  /* 0x00002800000e7836 */ /* 0x040fe40000000000 */
[C---:B------:R-:W-:Y:S02]  /*d490*/  VIADD R12, R0.reuse, 0x800 ;  /* 0x00000800000c7836 */ /* 0x040fe40000000000 */
[----:B------:R-:W-:-:S02]  /*d4a0*/  VIADD R13, R0, 0x5000 ;  /* 0x00005000000d7836 */ /* 0x000fc40000000000 */
[C---:B------:R-:W-:Y:S02]  /*d4b0*/  VIADD R15, R0.reuse, 0x1800 ;  /* 0x00001800000f7836 */ /* 0x040fe40000000000 */
[C---:B------:R-:W-:Y:S02]  /*d4c0*/  VIADD R21, R0.reuse, 0x2000 ;  /* 0x0000200000157836 */ /* 0x040fe40000000000 */
[----:B------:R-:W-:Y:S01]  /*d4d0*/  VIADD R20, R0, 0x5800 ;  /* 0x0000580000147836 */ /* 0x000fe20000000000 */
[C-C-:B0-----:R-:W-:Y:S02]  /*d4e0*/  PRMT R8, R4.reuse, 0x6420, R5.reuse ;  /* 0x0000642004087816 */ /* 0x141fe40000000005 */
[----:B------:R-:W-:Y:S02]  /*d4f0*/  PRMT R9, R4, 0x7531, R5 ;  /* 0x0000753104097816 */ /* 0x000fe40000000005 */
[----:B------:R-:W-:Y:S02]  /*d500*/  LOP3.LUT R4, R0, R18, RZ, 0xfc, !PT ;  /* 0x0000001200047212 */ /* 0x000fe400078efcff */
[----:B------:R-:W-:-:S02]  /*d510*/  PRMT R10, R6, 0x6420, R7 ;  /* 0x00006420060a7816 */ /* 0x000fc40000000007 */
[----:B------:R-:W-:Y:S01]  /*d520*/  PRMT R11, R6, 0x7531, R7 ;  /* 0x00007531060b7816 */ /* 0x000fe20000000007 */
[----:B------:R-:W-:-:S05]  /*d530*/  IMAD.IADD R4, R17, 0x1, R4 ;  /* 0x0000000111047824 */ /* 0x000fca00078e0204 */
[----:B------:R0:W-:Y:S02]  /*d540*/  STSM.16.M88.4 [R4], R8 ;  /* 0x0000000804007844 */ /* 0x0001e40000000200 */
[C---:B0-----:R-:W-:Y:S02]  /*d550*/  LOP3.LUT R4, R14.reuse, R19, RZ, 0xfc, !PT ;  /* 0x000000130e047212 */ /* 0x041fe400078efcff */
[----:B------:R-:W-:-:S04]  /*d560*/  LOP3.LUT R14, R14, R18, RZ, 0xfc, !PT ;  /* 0x000000120e0e7212 */ /* 0x000fc800078efcff */
[----:B------:R-:W0:Y:S01]  /*d570*/  LDSM.16.MT88.4 R4, [R4+UR41+0xf200] ;  /* 0x00f200290404783b */ /* 0x000e220008004200 */
[C---:B------:R-:W-:Y:S01]  /*d580*/  IMAD.IADD R14, R17.reuse, 0x1, R14 ;  /* 0x00000001110e7824 */ /* 0x040fe200078e020e */
        /* <DEDUP_REMOVED lines=46> */
[----:B------:R-:W-:Y:S01]  /*d870*/  LOP3.LUT R4, R13, R19, RZ, 0xfc, !PT ;  /* 0x000000130d047212 */ /* 0x000fe200078efcff */
[----:B------:R-:W-:-:S02]  /*d880*/  VIADD R13, R0, 0x4800 ;  /* 0x00004800000d7836 */ /* 0x000fc40000000000 */
[----:B------:R0:W-:Y:S04]  /*d890*/  STSM.16.M88.4 [R14], R8 ;  /* 0x000000080e007844 */ /* 0x0001e80000000200 */
[----:B------:R-:W2:Y:S01]  /*d8a0*/  LDSM.16.MT88.4 R4, [R4+UR41+0xf200] ;  /* 0x00f200290404783b */ /* 0x000ea20008004200 */
[----:B0-----:R-:W-:Y:S01]  /*d8b0*/  VIADD R14, R0, 0x6000 ;  /* 0x00006000000e7836 */ /* 0x001fe20000000000 */
[C-C-:B--2---:R-:W-:Y:S02]  /*d8c0*/  PRMT R8, R4.reuse, 0x6420, R5.reuse ;  /* 0x0000642004087816 */ /* 0x144fe40000000005 */
[----:B------:R-:W-:Y:S02]  /*d8d0*/  PRMT R9, R4, 0x7531, R5 ;  /* 0x0000753104097816 */ /* 0x000fe40000000005 */
[----:B------:R-:W-:-:S02]  /*d8e0*/  PRMT R10, R6, 0x6420, R7 ;  /* 0x00006420060a7816 */ /* 0x000fc40000000007 */
        /* <DEDUP_REMOVED lines=35> */
[C---:B------:R-:W-:Y:S02]  /*db20*/  VIADD R12, R0.reuse, 0x6800 ;  /* 0x00006800000c7836 */ /* 0x040fe40000000000 */
[----:B------:R-:W-:-:S03]  /*db30*/  VIADD R0, R0, 0x7000 ;  /* 0x0000700000007836 */ /* 0x000fc60000000000 */
        /* <DEDUP_REMOVED lines=48> */
.L_x_3120:
[----:B--2---:R2:W-:Y:S01]  /*de40*/  SYNCS.ARRIVE.TRANS64.A1T0 RZ, [R3+URZ+0x33450], RZ ;  /* 0x033450ff03ff79a7 */ /* 0x0045e2000810003f */
[----:B------:R-:W-:Y:S06]  /*de50*/  BAR.SYNC.DEFER_BLOCKING 0x2, 0x80 ;  /* 0x0082000000007b1d */ /* 0x000fec0000010000 */
[----:B------:R-:W-:Y:S05]  /*de60*/  @!P0 BRA `(.L_x_3121) ;  /* 0x0000000000048947 */ /* 0x000fea0003800000 */
[----:B------:R-:W-:Y:S01]  /*de70*/  BPT.TRAP 0x1 ;  /* 0x000000040000795c */ /* 0x000fe20000300000 */
.L_x_3121:
[----:B------:R-:W3:Y:S04]  /*de80*/  LDL R4, [R1+0x14] ;  /* 0x0000140001047983 */ /* 0x000ee80000100800 */
[----:B0-----:R-:W4:Y:S01]  /*de90*/  LDL R0, [R1+0x18] ;  /* 0x0000180001007983 */ /* 0x001f220000100800 */
[----:B---3--:R-:W-:-:S13]  /*dea0*/  ISETP.NE.AND P0, PT, R4, RZ, PT ;  /* 0x000000ff0400720c */ /* 0x008fda0003f05270 */
[----:B--2---:R-:W-:-:S05]  /*deb0*/  @P0 VIADD R3, R3, 0x33480 ;  /* 0x0003348003030836 */ /* 0x004fca0000000000 */
[----:B----4-:R-:W-:-:S04]  /*dec0*/  @P0 PRMT R3, R0, 0x654, R3 ;  /* 0x0000065400030816 */ /* 0x010fc80000000003 */
[----:B------:R0:W-:Y:S01]  /*ded0*/  @P0 SYNCS.ARRIVE.TRANS64.RED.A1T0 RZ, [R3+URZ], RZ ;  /* 0x000000ff03ff09a7 */ /* 0x0001e2000810043f */
[----:B------:R-:W-:Y:S02]  /*dee0*/  BPT.TRAP 0x1 ;  /* 0x000000040000795c */ /* 0x000fe40000300000 */
[----:B------:R2:W5:Y:S01]  /*def0*/  LDL R0, [R1+0x8] ;  /* 0x0000080001007983 */ /* 0x0005620000100800 */
[C---:B------:R-:W-:Y:S01]  /*df00*/  ISETP.GT.AND P0, PT, R2.reuse, RZ, PT ;  /* 0x000000ff0200720c */ /* 0x040fe20003f04270 */
[----:B------:R-:W-:Y:S02]  /*df10*/  VIADD R2, R2, 0xffffffff ;  /* 0xffffffff02027836 */ /* 0x000fe40000000000 */
[----:B------:R2:W5:Y:S10]  /*df20*/  LDL R8, [R1+0x4] ;  /* 0x0000040001087983 */ /* 0x0005740000100800 */
[----:B--2---:R-:W-:Y:S05]  /*df30*/  @P0 BRA `(.L_x_3122) ;  /* 0xffffffe800040947 */ /* 0x004fea000383ffff */
.L_x_3095:
[----:B-1---5:R-:W-:-:S05]  /*df40*/  IMAD.U32 R0, RZ, RZ, UR42 ;  /* 0x0000002aff007e24 */ /* 0x022fca000f8e00ff */
[----:B------:R-:W-:-:S13]  /*df50*/  ISETP.NE.AND P0, PT, R0, 0x3, PT ;  /* 0x000000030000780c */ /* 0x000fda0003f05270 */
[----:B------:R-:W-:Y:S05]  /*df60*/  @!P0 BRA `(.L_x_3123) ;  /* 0x0000000000048947 */ /* 0x000fea0003800000 */
[----:B------:R-:W-:Y:S01]  /*df70*/  BPT.TRAP 0x1 ;  /* 0x000000040000795c */ /* 0x000fe20000300000 */
.L_x_3123:
[----:B------:R-:W0:Y:S04]  /*df80*/  LDL R2, [R1+0x8] ;  /* 0x0000080001027983 */ /* 0x000e280000100800 */
[----:B------:R-:W2:Y:S01]  /*df90*/  LDL R0, [R1+0x4] ;  /* 0x0000040001007983 */ /* 0x000ea20000100800 */
[----:B------:R-:W-:Y:S01]  /*dfa0*/  BSSY B0, `(.L_x_3124) ;  /* 0x0000008000007945 */ /* 0x000fe20003800000 */
[----:B0-----:R-:W-:-:S04]  /*dfb0*/  LOP3.LUT R3, R2, 0x1, RZ, 0x3c, !PT ;  /* 0x0000000102037812 */ /* 0x001fc800078e3cff */
[----:B------:R-:W-:Y:S02]  /*dfc0*/  SHF.L.U32 R3, R3, 0x1f, RZ ;  /* 0x0000001f03037819 */ /* 0x000fe400000006ff */
[----:B--2---:R-:W-:-:S04]  /*dfd0*/  LEA R0, R0, UR41, 0x3 ;  /* 0x0000002900007c11 */ /* 0x004fc8000f8e18ff */
[----:B------:R-:W0:Y:S01]  /*dfe0*/  SYNCS.PHASECHK.TRANS64.TRYWAIT P2, [R0+URZ+0x33470], R3 ;  /* 0x03347003000075a7 */ /* 0x000e22000804017f */
[----:B------:R-:W-:-:S05]  /*dff0*/  IMAD.U32 R2, RZ, RZ, UR47 ;  /* 0x0000002fff027e24 */ /* 0x000fca000f8e00ff */
[----:B------:R-:W-:Y:S01]  /*e000*/  ISETP.NE.AND P1, PT, R2, 0x3, PT ;  /* 0x000000030200780c */ /* 0x000fe20003f25270 */
[----:B0-----:R-:W-:-:S12]  /*e010*/  @!P2 BRA `(.L_x_3125) ;  /* 0x000000180088a947 */ /* 0x001fd80003800000 */
.L_x_3166:
[----:B------:R-:W-:Y:S05]  /*e020*/  BSYNC B0 ;  /* 0x0000000000007941 */ /* 0x000fea0003800000 */
.L_x_3124:
[----:B------:R-:W-:Y:S05]  /*e030*/  @!P1 BRA `(.L_x_3126) ;  /* 0x0000000000049947 */ /* 0x000fea0003800000 */
[----:B------:R-:W-:Y:S01]  /*e040*/  BPT.TRAP 0x1 ;  /* 0x000000040000795c */ /* 0x000fe20000300000 */
.L_x_3126:
[----:B------:R-:W0:Y:S02]  /*e050*/  LDL R2, [R1+0x8] ;  /* 0x0000080001027983 */ /* 0x000e240000100800 */
[----:B0-----:R-:W-:-:S04]  /*e060*/  SHF.L.U32 R3, R2, 0x1f, RZ ;  /* 0x0000001f02037819 */ /* 0x001fc800000006ff */
[----:B------:R-:W0:Y:S02]  /*e070*/  SYNCS.PHASECHK.TRANS64.TRYWAIT P2, [R0+URZ+0x33460], R3 ;  /* 0x03346003000075a7 */ /* 0x000e24000804017f */
[----:B0-----:R-:W-:Y:S05]  /*e080*/  @!P2 BRA `(.L_x_3127) ;  /* 0x000000180080a947 */ /* 0x001fea0003800000 */
.L_x_3167:
[----:B------:R-:W2:Y:S01]  /*e090*/  LDL R2, [R1+0x4] ;  /* 0x0000040001027983 */ /* 0x000ea20000100800 */
[----:B------:R-:W-:Y:S05]  /*e0a0*/  WARPSYNC.ALL ;  /* 0x0000000000007948 */ /* 0x000fea0003800000 */
[----:B--2---:R-:W-:-:S04]  /*e0b0*/  IMAD R2, R2, 0x7800, RZ ;  /* 0x0000780002027824 */ /* 0x004fc800078e02ff */
[C---:B------:R-:W-:Y:S01]  /*e0c0*/  VIADD R13, R2.reuse, 0x2800 ;  /* 0x00002800020d7836 */ /* 0x040fe20000000000 */
[C---:B------:R-:W-:Y:S01]  /*e0d0*/  LOP3.LUT R12, R2.reuse, R19, RZ, 0xfc, !PT ;  /* 0x00000013020c7212 */ /* 0x040fe200078efcff */
[C---:B------:R-:W-:Y:S01]  /*e0e0*/  VIADD R20, R2.reuse, 0x5000 ;  /* 0x0000500002147836 */ /* 0x040fe20000000000 */
[C---:B0-----:R-:W-:Y:S01]  /*e0f0*/  LOP3.LUT R3, R2.reuse, R18, RZ, 0xfc, !PT ;  /* 0x0000001202037212 */ /* 0x041fe200078efcff */
[C---:B------:R-:W-:Y:S02]  /*e100*/  VIADD R14, R2.reuse, 0x1800 ;  /* 0x00001800020e7836 */ /* 0x040fe40000000000 */
[----:B------:R0:W1:Y:S01]  /*e110*/  LDSM.16.MT88.4 R4, [R12+UR41+0xf200] ;  /* 0x00f200290c04783b */ /* 0x0000620008004200 */
[C---:B------:R-:W-:Y:S02]  /*e120*/  VIADD R16, R2.reuse, 0x2000 ;  /* 0x0000200002107836 */ /* 0x040fe40000000000 */
[----:B------:R-:W-:Y:S02]  /*e130*/  IMAD.IADD R3, R17, 0x1, R3 ;  /* 0x0000000111037824 */ /* 0x000fe400078e0203 */
[----:B------:R-:W-:-:S02]  /*e140*/  VIADD R15, R2, 0x5800 ;  /* 0x00005800020f7836 */ /* 0x000fc40000000000 */
[----:B0-----:R-:W-:Y:S01]  /*e150*/  VIADD R12, R2, 0x1000 ;  /* 0x00001000020c7836 */ /* 0x001fe20000000000 */
[C-C-:B-1----:R-:W-:Y:S02]  /*e160*/  PRMT R8, R4.reuse, 0x6420, R5.reuse ;  /* 0x0000642004087816 */ /* 0x142fe40000000005 */
[----:B------:R-:W-:Y:S02]  /*e170*/  PRMT R9, R4, 0x7531, R5 ;  /* 0x0000753104097816 */ /* 0x000fe40000000005 */
[C-C-:B------:R-:W-:Y:S02]  /*e180*/  PRMT R10, R6.reuse, 0x6420, R7.reuse ;  /* 0x00006420060a7816 */ /* 0x140fe40000000007 */
[----:B------:R-:W-:Y:S02]  /*e190*/  PRMT R11, R6, 0x7531, R7 ;  /* 0x00007531060b7816 */ /* 0x000fe40000000007 */
[C---:B------:R-:W-:Y:S02]  /*e1a0*/  LOP3.LUT R5, R13.reuse, R19, RZ, 0xfc, !PT ;  /* 0x000000130d057212 */ /* 0x040fe400078efcff */
[----:B------:R-:W-:Y:S01]  /*e1b0*/  LOP3.LUT R13, R13, R18, RZ, 0xfc, !PT ;  /* 0x000000120d0d7212 */ /* 0x000fe200078efcff */
[----:B------:R0:W-:Y:S04]  /*e1c0*/  STSM.16.M88.4 [R3], R8 ;  /* 0x0000000803007844 */ /* 0x0001e80000000200 */
[----:B------:R-:W1:Y:S01]  /*e1d0*/  LDSM.16.MT88.4 R4, [R5+UR41+0xf200] ;  /* 0x00f200290504783b */ /* 0x000e620008004200 */
[----:B------:R-:W-:-:S02]  /*e1e0*/  IMAD.IADD R13, R17, 0x1, R13 ;  /* 0x00000001110d7824 */ /* 0x000fc400078e020d */
[----:B0-----:R-:W-:Y:S01]  /*e1f0*/  VIADD R3, R2, 0x800 ;  /* 0x0000080002037836 */ /* 0x001fe20000000000 */
[C-C-:B-1----:R-:W-:Y:S02]  /*e200*/  PRMT R8, R4.reuse, 0x6420, R5.reuse ;  /* 0x0000642004087816 */ /* 0x142fe40000000005 */
[----:B------:R-:W-:Y:S02]  /*e210*/  PRMT R9, R4, 0x7531, R5 ;  /* 0x0000753104097816 */ /* 0x000fe40000000005 */
[----:B------:R-:W-:Y:S02]  /*e220*/  LOP3.LUT R4, R3, R18, RZ, 0xfc, !PT ;  /* 0x0000001203047212 */ /* 0x000fe400078efcff */
[C-C-:B------:R-:W-:Y:S02]  /*e230*/  PRMT R10, R6.reuse, 0x6420, R7.reuse ;  /* 0x00006420060a7816 */ /* 0x140fe40000000007 */
[----:B------:R-:W-:Y:S01]  /*e240*/  PRMT R11, R6, 0x7531, R7 ;  /* 0x00007531060b7816 */ /* 0x000fe20000000007 */
[----:B------:R-:W-:-:S05]  /*e250*/  IMAD.IADD R4, R17, 0x1, R4 ;  /* 0x0000000111047824 */ /* 0x000fca00078e0204 */
[----:B------:R0:W-:Y:S02]  /*e260*/  STSM.16.M88.4 [R4], R8 ;  /* 0x0000000804007844 */ /* 0x0001e40000000200 */
[----:B0-----:R-:W-:-:S06]  /*e270*/  LOP3.LUT R4, R20, R19, RZ, 0xfc, !PT ;  /* 0x0000001314047212 */ /* 0x001fcc00078efcff */
        /* <DEDUP_REMOVED lines=8> */
[----:B0-----:R-:W-:Y:S02]  /*e300*/  LOP3.LUT R4, R3, R19, RZ, 0xfc, !PT ;  /* 0x0000001303047212 */ /* 0x001fe400078efcff */
[----:B------:R-:W-:-:S04]  /*e310*/  LOP3.LUT R3, R14, R18, RZ, 0xfc, !PT ;  /* 0x000000120e037212 */ /* 0x000fc800078efcff */
[----:B------:R-:W0:Y:S01]  /*e320*/  LDSM.16.MT88.4 R4, [R4+UR41+0xf200] ;  /* 0x00f200290404783b */ /* 0x000e220008004200 */
[----:B------:R-:W-:Y:S01]  /*e330*/  IMAD.IADD R3, R17, 0x1, R3 ;  /* 0x0000000111037824 */ /* 0x000fe200078e0203 */
[C-C-:B0-----:R-:W-:Y:S02]  /*e340*/  PRMT R8, R4.reuse, 0x6420, R5.reuse ;  /* 0x0000642004087816 */ /* 0x141fe40000000005 */
        /* <DEDUP_REMOVED lines=27> */
[----:B------:R-:W1:Y:S01]  /*e500*/  LDSM.16.MT88.4 R4, [R4+UR41+0xf200] ;  /* 0x00f200290404783b */ /* 0x000e620008004200 */
[----:B0-----:R-:W-:Y:S01]  /*e510*/  VIADD R13, R2, 0x6000 ;  /* 0x00006000020d7836 */ /* 0x001fe20000000000 */
[C-C-:B-1----:R-:W-:Y:S02]  /*e520*/  PRMT R8, R4.reuse, 0x6420, R5.reuse ;  /* 0x0000642004087816 */ /* 0x142fe40000000005 */
[----:B------:R-:W-:Y:S02]  /*e530*/  PRMT R9, R4, 0x7531, R5 ;  /* 0x0000753104097816 */ /* 0x000fe40000000005 */
[----:B------:R-:W-:-:S02]  /*e540*/  PRMT R10, R6, 0x6420, R7 ;  /* 0x00006420060a7816 */ /* 0x000fc40000000007 */
        /* <DEDUP_REMOVED lines=12> */
[----:B------:R-:W-:Y:S01]  /*e610*/  LOP3.LUT R13, R13, R18, RZ, 0xfc, !PT ;  /* 0x000000120d0d7212 */ /* 0x000fe200078efcff */
[----:B------:R0:W-:Y:S04]  /*e620*/  STSM.16.M88.4 [R3], R8 ;  /* 0x0000000803007844 */ /* 0x0001e80000000200 */
[----:B------:R-:W1:Y:S01]  /*e630*/  LDSM.16.MT88.4 R4, [R4+UR41+0xf200] ;  /* 0x00f200290404783b */ /* 0x000e620008004200 */
[----:B------:R-:W-:Y:S02]  /*e640*/  IMAD.IADD R13, R17, 0x1, R13 ;  /* 0x00000001110d7824 */ /* 0x000fe400078e020d */
[----:B0-----:R-:W-:Y:S01]  /*e650*/  VIADD R3, R2, 0x4000 ;  /* 0x0000400002037836 */ /* 0x001fe20000000000 */
[C-C-:B-1----:R-:W-:Y:S02]  /*e660*/  PRMT R8, R4.reuse, 0x6420, R5.reuse ;  /* 0x0000642004087816 */ /* 0x142fe40000000005 */
[----:B------:R-:W-:-:S02]  /*e670*/  PRMT R9, R4, 0x7531, R5 ;  /* 0x0000753104097816 */ /* 0x000fc40000000005 */
        /* <DEDUP_REMOVED lines=12> */
[----:B------:R-:W-:Y:S01]  /*e740*/  IMAD.IADD R4, R17, 0x1, R4 ;  /* 0x0000000111047824 */ /* 0x000fe200078e0204 */
[----:B------:R-:W-:-:S04]  /*e750*/  LOP3.LUT R12, R12, R19, RZ, 0xfc, !PT ;  /* 0x000000130c0c7212 */ /* 0x000fc800078efcff */
        /* <DEDUP_REMOVED lines=10> */
[C---:B0-----:R-:W-:Y:S02]  /*e800*/  VIADD R3, R2.reuse, 0x6800 ;  /* 0x0000680002037836 */ /* 0x041fe40000000000 */
[----:B------:R-:W-:-:S03]  /*e810*/  VIADD R2, R2, 0x7000 ;  /* 0x0000700002027836 */ /* 0x000fc60000000000 */
        /* <DEDUP_REMOVED lines=39> */
.L_x_3128:
[----:B-1----:R1:W-:Y:S01]  /*ea90*/  SYNCS.ARRIVE.TRANS64.A1T0 RZ, [R0+URZ+0x33450], RZ ;  /* 0x033450ff00ff79a7 */ /* 0x0023e2000810003f */
[----:B------:R-:W-:Y:S06]  /*eaa0*/  BAR.SYNC.DEFER_BLOCKING 0x2, 0x80 ;  /* 0x0082000000007b1d */ /* 0x000fec0000010000 */
[----:B------:R-:W-:Y:S05]  /*eab0*/  @!P0 BRA `(.L_x_3129) ;  /* 0x0000000000048947 */ /* 0x000fea0003800000 */
[----:B------:R-:W-:Y:S01]  /*eac0*/  BPT.TRAP 0x1 ;  /* 0x000000040000795c */ /* 0x000fe20000300000 */
.L_x_3129:
[----:B------:R-:W2:Y:S04]  /*ead0*/  LDL R3, [R1+0x14] ;  /* 0x0000140001037983 */ /* 0x000ea80000100800 */
[----:B------:R-:W3:Y:S01]  /*eae0*/  LDL R2, [R1+0x18] ;  /* 0x0000180001027983 */ /* 0x000ee20000100800 */
[----:B--2---:R-:W-:-:S13]  /*eaf0*/  ISETP.NE.AND P0, PT, R3, RZ, PT ;  /* 0x000000ff0300720c */ /* 0x004fda0003f05270 */
[----:B-1----:R-:W-:-:S05]  /*eb00*/  @P0 VIADD R0, R0, 0x33480 ;  /* 0x0003348000000836 */ /* 0x002fca0000000000 */
[----:B---3--:R-:W-:-:S04]  /*eb10*/  @P0 PRMT R0, R2, 0x654, R0 ;  /* 0x0000065402000816 */ /* 0x008fc80000000000 */
[----:B------:R1:W-:Y:S01]  /*eb20*/  @P0 SYNCS.ARRIVE.TRANS64.RED.A1T0 RZ, [R0+URZ], RZ ;  /* 0x000000ff00ff09a7 */ /* 0x0003e2000810043f */
[----:B------:R-:W-:Y:S02]  /*eb30*/  BPT.TRAP 0x1 ;  /* 0x000000040000795c */ /* 0x000fe40000300000 */
[----:B------:R-:W1:Y:S01]  /*eb40*/  LDL.LU R4, [R1+0x4] ;  /* 0x0000040001047983 */ /* 0x000e620000300800 */
[----:B------:R-:W2:Y:S03]  /*eb50*/  LDC R2, c[0x0][0xc34] ;  /* 0x00030d00ff027b82 */ /* 0x000ea60000000800 */
[----:B------:R-:W3:Y:S01]  /*eb60*/  LDL.LU R3, [R1+0x8] ;  /* 0x0000080001037983 */ /* 0x000ee20000300800 */
[----:B------:R-:W-:Y:S02]  /*eb70*/  UIADD3 UR50, UR43, UR50, URZ ;  /* 0x000000322b327290 */ /* 0x000fe4000fffe03f */
[----:B------:R-:W-:-:S04]  /*eb80*/  UIADD3 UR46, UR46, 0x1, URZ ;  /* 0x000000012e2e7890 */ /* 0x000fc8000fffe03f */
[----:B--2---:R-:W-:Y:S01]  /*eb90*/  ISETP.LE.AND P1, PT, R2, UR50, PT ;  /* 0x0000003202007c0c */ /* 0x004fe2000bf23270 */
[----:B-1----:R-:W-:-:S05]  /*eba0*/  VIADD R0, R4, 0x1 ;  /* 0x0000000104007836 */ /* 0x002fca0000000000 */
[----:B------:R-:W-:-:S04]  /*ebb0*/  ISETP.NE.AND P0, PT, R0, 0x2, PT ;  /* 0x000000020000780c */ /* 0x000fc80003f05270 */
[----:B------:R-:W-:Y:S02]  /*ebc0*/  SEL R2, RZ, 0x1, P0 ;  /* 0x00000001ff027807 */ /* 0x000fe40000000000 */
[----:B------:R-:W-:Y:S02]  /*ebd0*/  SEL R0, R0, RZ, P0 ;  /* 0x000000ff00007207 */ /* 0x000fe40000000000 */
[----:B---3--:R-:W-:-:S03]  /*ebe0*/  LOP3.LUT R3, R3, R2, RZ, 0x3c, !PT ;  /* 0x0000000203037212 */ /* 0x008fc600078e3cff */
[----:B------:R2:W-:Y:S04]  /*ebf0*/  STL [R1+0x4], R0 ;  /* 0x0000040001007387 */ /* 0x0005e80000100800 */
[----:B------:R2:W-:Y:S01]  /*ec00*/  STL [R1+0x8], R3 ;  /* 0x0000080301007387 */ /* 0x0005e20000100800 */
[----:B------:R-:W-:Y:S05]  /*ec10*/  @!P1 BRA `(.L_x_3130) ;  /* 0xffffffc000309947 */ /* 0x000fea000383ffff */
[----:B------:R-:W-:-:S12]  /*ec20*/  ULOP3.LUT UR46, UR46, 0x1, URZ, 0xc, !UPT ;  /* 0x000000012e2e7892 */ /* 0x000fd8000f8e0c3f */
.L_x_3075:
[----:B--2---:R-:W0:Y:S01]  /*ec30*/  S2R R3, SR_CgaCtaId ;  /* 0x0000000000037919 */ /* 0x004e220000008800 */
[----:B------:R-:W-:-:S04]  /*ec40*/  MOV R0, 0x400 ;  /* 0x0000040000007802 */ /* 0x000fc80000000f00 */
[----:B0-----:R-:W-:Y:S01]  /*ec50*/  LEA R9, R3, R0, 0x18 ;  /* 0x0000000003097211 */ /* 0x001fe200078ec0ff */
[----:B------:R-:W-:-:S05]  /*ec60*/  IMAD.U32 R0, RZ, RZ, UR46 ;  /* 0x0000002eff007e24 */ /* 0x000fca000f8e00ff */
[----:B------:R-:W-:-:S04]  /*ec70*/  SHF.L.U32 R0, R0, 0x1f, RZ ;  /* 0x0000001f00007819 */ /* 0x000fc800000006ff */
[----:B------:R-:W0:Y:S02]  /*ec80*/  SYNCS.PHASECHK.TRANS64.TRYWAIT P0, [R9+URZ+0x33420], R0 ;  /* 0x03342000090075a7 */ /* 0x000e24000800017f */
[----:B0-----:R-:W-:Y:S05]  /*ec90*/  @!P0 BRA `(.L_x_3131) ;  /* 0x0000000c00908947 */ /* 0x001fea0003800000 */
.L_x_3168:
        /* <DEDUP_REMOVED lines=14> */
.L_x_3134:
[----:B------:R-:W2:Y:S04]  /*ed80*/  LDL R2, [R1+0x4] ;  /* 0x0000040001027983 */ /* 0x000ea80000100800 */
        /* <DEDUP_REMOVED lines=13> */
.L_x_3169:
[----:B------:R-:W1:Y:S02]  /*ee60*/  SYNCS.PHASECHK.TRANS64.TRYWAIT P1, [R7+URZ], R0 ;  /* 0x00000000070075a7 */ /* 0x000e64000802017f */
[----:B-1----:R-:W-:Y:S05]  /*ee70*/  @!P1 BRA `(.L_x_3136) ;  /* 0x0000000c00409947 */ /* 0x002fea0003800000 */
.L_x_3170:
[----:B------:R-:W-:Y:S05]  /*ee80*/  @!P0 BRA `(.L_x_3137) ;  /* 0x0000000000048947 */ /* 0x000fea0003800000 */
[----:B------:R-:W-:Y:S01]  /*ee90*/  BPT.TRAP 0x1 ;  /* 0x000000040000795c */ /* 0x000fe20000300000 */
.L_x_3137:
[----:B------:R-:W0:Y:S02]  /*eea0*/  LDL.LU R2, [R1+0x4] ;  /* 0x0000040001027983 */ /* 0x000e240000300800 */
[----:B0-----:R-:W-:-:S04]  /*eeb0*/  IMAD R5, R2, 0x8, R9 ;  /* 0x0000000802057824 */ /* 0x001fc800078e0209 */
[----:B------:R-:W0:Y:S02]  /*eec0*/  SYNCS.PHASECHK.TRANS64.TRYWAIT P1, [R5+URZ+0x33460], R4 ;  /* 0x03346004050075a7 */ /* 0x000e24000802017f */
[----:B0-----:R-:W-:Y:S05]  /*eed0*/  @!P1 BRA `(.L_x_3138) ;  /* 0x0000000c003c9947 */ /* 0x001fea0003800000 */
.L_x_3171:
[----:B------:R-:W-:Y:S05]  /*eee0*/  @!P0 BRA `(.L_x_3139) ;  /* 0x0000000000048947 */ /* 0x000fea0003800000 */
[----:B------:R-:W-:Y:S01]  /*eef0*/  BPT.TRAP 0x1 ;  /* 0x000000040000795c */ /* 0x000fe20000300000 */
.L_x_3139:
[----:B------:R-:W-:-:S04]  /*ef00*/  IMAD R3, R3, 0x8, R9 ;  /* 0x0000000803037824 */ /* 0x000fc800078e0209 */
[----:B------:R-:W2:Y:S02]  /*ef10*/  SYNCS.PHASECHK.TRANS64.TRYWAIT P1, [R3+URZ+0x33460], R0 ;  /* 0x03346000030075a7 */ /* 0x000ea4000802017f */
[----:B--2---:R-:W-:Y:S05]  /*ef20*/  @!P1 BRA `(.L_x_3140) ;  /* 0x0000000c003c9947 */ /* 0x004fea0003800000 */
.L_x_3172:
[----:B------:R-:W-:Y:S05]  /*ef30*/  @!P0 BRA `(.L_x_3141) ;  /* 0x0000000000048947 */ /* 0x000fea0003800000 */
[----:B------:R-:W-:Y:S01]  /*ef40*/  BPT.TRAP 0x1 ;  /* 0x000000040000795c */ /* 0x000fe20000300000 */
.L_x_3141:
[----:B------:R-:W3:Y:S02]  /*ef50*/  SYNCS.PHASECHK.TRANS64.TRYWAIT P0, [R5+URZ+0x33480], R4 ;  /* 0x03348004050075a7 */ /* 0x000ee4000800017f */
[----:B---3--:R-:W-:Y:S05]  /*ef60*/  @!P0 BRA `(.L_x_3142) ;  /* 0x0000000c00408947 */ /* 0x008fea0003800000 */
.L_x_3143:
[----:B----4-:R4:W0:Y:S02]  /*ef70*/  SYNCS.PHASECHK.TRANS64.TRYWAIT P0, [R3+URZ+0x33480], R0 ;  /* 0x03348000030075a7 */ /* 0x010824000800017f */
[----:B0-----:R-:W-:Y:S05]  /*ef80*/  @!P0 NANOSLEEP.SYNCS 0x989680 ;  /* 0x009896800000895d */ /* 0x001fea0003900000 */
[----:B------:R-:W0:Y:S02]  /*ef90*/  @!P0 SYNCS.PHASECHK.TRANS64 P0, [R3+URZ+0x33480], R0 ;  /* 0x03348000030085a7 */ /* 0x000e24000800007f */
[----:B0-----:R-:W-:Y:S05]  /*efa0*/  @!P0 BRA `(.L_x_3143) ;  /* 0xfffffffc00f08947 */ /* 0x001fea000383ffff */
.L_x_3133:
[----:B------:R-:W-:Y:S05]  /*efb0*/  BSYNC B0 ;  /* 0x0000000000007941 */ /* 0x000fea0003800000 */
.L_x_3132:
[----:B------:R-:W-:Y:S05]  /*efc0*/  EXIT ;  /* 0x000000000000794d */ /* 0x000fea0003800000 */
.L_x_3043:
[----:B0-----:R-:W-:-:S04]  /*efd0*/  IMAD.U32 R3, RZ, RZ, UR39 ;  /* 0x00000027ff037e24 */ /* 0x001fc8000f8e00ff */
[----:B------:R0:W1:Y:S03]  /*efe0*/  SYNCS.PHASECHK.TRANS64.TRYWAIT P1, [R3+URZ+0x33400], R0 ;  /* 0x03340000030075a7 */ /* 0x000066000802017f */
[----:B-1----:R-:W-:Y:S05]  /*eff0*/  @!P1 NANOSLEEP.SYNCS 0x989680 ;  /* 0x009896800000995d */ /* 0x002fea0003900000 */
[----:B------:R-:W1:Y:S02]  /*f000*/  @!P1 SYNCS.PHASECHK.TRANS64 P1, [R3+URZ+0x33400], R0 ;  /* 0x03340000030095a7 */ /* 0x000e64000802007f */
[----:B-1----:R-:W-:Y:S05]  /*f010*/  @!P1 BRA `(.L_x_3043) ;  /* 0xfffffffc00ec9947 */ /* 0x002fea000383ffff */
[----:B------:R-:W-:Y:S05]  /*f020*/  BRA `(.L_x_3144) ;  /* 0xffffff2800747947 */ /* 0x000fea000383ffff */
.L_x_3047:
[----:B-1----:R1:W2:Y:S02]  /*f030*/  SYNCS.PHASECHK.TRANS64.TRYWAIT P1, [R3+URZ+0x33430], R0 ;  /* 0x03343000030075a7 */ /* 0x0022a4000802017f */
[----:B--2---:R-:W-:Y:S05]  /*f040*/  @!P1 NANOSLEEP.SYNCS 0x989680 ;  /* 0x009896800000995d */ /* 0x004fea0003900000 */
[----:B------:R-:W2:Y:S02]  /*f050*/  @!P1 SYNCS.PHASECHK.TRANS64 P1, [R3+URZ+0x33430], R0 ;  /* 0x03343000030095a7 */ /* 0x000ea4000802007f */
[----:B--2---:R-:W-:Y:S05]  /*f060*/  @!P1 BRA `(.L_x_3047) ;  /* 0xfffffffc00f09947 */ /* 0x004fea000383ffff */
[----:B------:R-:W-:Y:S05]  /*f070*/  BRA `(.L_x_3046) ;  /* 0xffffff2800907947 */ /* 0x000fea000383ffff */
.L_x_3053:
[----:B-1----:R-:W-:-:S04]  /*f080*/  IMAD.U32 R5, RZ, RZ, UR6 ;  /* 0x00000006ff057e24 */ /* 0x002fc8000f8e00ff */
[----:B------:R1:W2:Y:S03]  /*f090*/  SYNCS.PHASECHK.TRANS64.TRYWAIT P1, [R5+URZ+0x33430], R0 ;  /* 0x03343000050075a7 */ /* 0x0002a6000802017f */
[----:B--2---:R-:W-:Y:S05]  /*f0a0*/  @!P1 NANOSLEEP.SYNCS 0x989680 ;  /* 0x009896800000995d */ /* 0x004fea0003900000 */
[----:B------:R-:W2:Y:S02]  /*f0b0*/  @!P1 SYNCS.PHASECHK.TRANS64 P1, [R5+URZ+0x33430], R0 ;  /* 0x03343000050095a7 */ /* 0x000ea4000802007f */
[----:B--2---:R-:W-:Y:S05]  /*f0c0*/  @!P1 BRA `(.L_x_3053) ;  /* 0xfffffffc00ec9947 */ /* 0x004fea000383ffff */
[----:B------:R-:W-:Y:S05]  /*f0d0*/  BRA `(.L_x_3050) ;  /* 0xffffff5800d87947 */ /* 0x000fea000383ffff */
.L_x_3057:
[----:B-1----:R-:W-:-:S04]  /*f0e0*/  IMAD.U32 R5, RZ, RZ, UR6 ;  /* 0x00000006ff057e24 */ /* 0x002fc8000f8e00ff */
[----:B------:R1:W2:Y:S03]  /*f0f0*/  SYNCS.PHASECHK.TRANS64.TRYWAIT P1, [R5+URZ+0x33450], R0 ;  /* 0x03345000050075a7 */ /* 0x0002a6000802017f */
[----:B--2---:R-:W-:Y:S05]  /*f100*/  @!P1 NANOSLEEP.SYNCS 0x989680 ;  /* 0x009896800000995d */ /* 0x004fea0003900000 */
[----:B------:R-:W2:Y:S02]  /*f110*/  @!P1 SYNCS.PHASECHK.TRANS64 P1, [R5+URZ+0x33450], R0 ;  /* 0x03345000050095a7 */ /* 0x000ea4000802007f */
[----:B--2---:R-:W-:Y:S05]  /*f120*/  @!P1 BRA `(.L_x_3057) ;  /* 0xfffffffc00ec9947 */ /* 0x004fea000383ffff */
[----:B------:R-:W-:Y:S05]  /*f130*/  BRA `(.L_x_3054) ;  /* 0xffffff6400e07947 */ /* 0x000fea000383ffff */
.L_x_3064:
[----:B-1----:R-:W-:-:S04]  /*f140*/  IMAD.U32 R7, RZ, RZ, UR4 ;  /* 0x00000004ff077e24 */ /* 0x002fc8000f8e00ff */
[----:B------:R1:W2:Y:S03]  /*f150*/  SYNCS.PHASECHK.TRANS64.TRYWAIT P1, [R7+URZ+0x33450], R6 ;  /* 0x03345006070075a7 */ /* 0x0002a6000802017f */
[----:B--2---:R-:W-:Y:S05]  /*f160*/  @!P1 NANOSLEEP.SYNCS 0x989680 ;  /* 0x009896800000995d */ /* 0x004fea0003900000 */
[----:B------:R-:W2:Y:S02]  /*f170*/  @!P1 SYNCS.PHASECHK.TRANS64 P1, [R7+URZ+0x33450], R6 ;  /* 0x03345006070095a7 */ /* 0x000ea4000802007f */
[----:B--2---:R-:W-:Y:S05]  /*f180*/  @!P1 BRA `(.L_x_3064) ;  /* 0xfffffffc00ec9947 */ /* 0x004fea000383ffff */
[----:B------:R-:W-:Y:S05]  /*f190*/  BRA `(.L_x_3063) ;  /* 0xffffff8800407947 */ /* 0x000fea000383ffff */
.L_x_3080:
[----:B------:R-:W-:Y:S02]  /*f1a0*/  IMAD.MOV.U32 R13, RZ, RZ, R6 ;  /* 0x000000ffff0d7224 */ /* 0x000fe400078e0006 */
[----:B------:R-:W-:Y:S02]  /*f1b0*/  IMAD.MOV.U32 R12, RZ, RZ, RZ ;  /* 0x000000ffff0c7224 */ /* 0x000fe400078e00ff */
[----:B------:R-:W-:Y:S02]  /*f1c0*/  IMAD.MOV.U32 R11, RZ, RZ, 0x1f ;  /* 0x0000001fff0b7424 */ /* 0x000fe400078e00ff */
[----:B------:R-:W-:-:S07]  /*f1d0*/  IMAD.MOV.U32 R15, RZ, RZ, -0x1 ;  /* 0xffffffffff0f7424 */ /* 0x000fce00078e00ff */
[----:B01----:R-:W-:Y:S05]  /*f1e0*/  WARPSYNC.COLLECTIVE R15, `(.L_x_3145) ;  /* 0x000000000f087348 */ /* 0x003fea0003c00000 */
[----:B------:R2:W3:Y:S02]  /*f1f0*/  SHFL.IDX P6, R14, R13, R12, R11 ;  /* 0x0000000c0d0e7389 */ /* 0x0004e400000c000b */
[----:B0123--:R-:W-:Y:S01]  /*f200*/  ENDCOLLECTIVE ;  /* 0x000000000000791b */ /* 0x00ffe20003800000 */
.L_x_3145:
[----:B------:R-:W-:Y:S05]  /*f210*/  BRA `(.L_x_3146) ;  /* 0xffffffc000cc7947 */ /* 0x000fea000383ffff */
.L_x_3082:
[----:B------:R-:W-:Y:S01]  /*f220*/  BSSY B0, `(.L_x_3147) ;  /* 0x0000006000007945 */ /* 0x000fe20003800000 */
[----:B------:R-:W-:-:S07]  /*f230*/  IMAD.MOV.U32 R15, RZ, RZ, -0x1 ;  /* 0xffffffffff0f7424 */ /* 0x000fce00078e00ff */
[----:B01----:R-:W-:Y:S05]  /*f240*/  WARPSYNC.COLLECTIVE R15, `(.L_x_3148) ;  /* 0x000000000f0c7348 */ /* 0x003fea0003c00000 */
[----:B------:R-:W-:Y:S02]  /*f250*/  ELECT P6, UR62, PT ;  /* 0x00000000003e782f */ /* 0x000fe400038c0000 */
[----:B------:R-:W-:Y:S01]  /*f260*/  MOV R14, UR62 ;  /* 0x0000003e000e7c02 */ /* 0x000fe20008000f00 */
[----:B01----:R-:W-:Y:S10]  /*f270*/  ENDCOLLECTIVE ;  /* 0x000000000000791b */ /* 0x003ff40003800000 */
.L_x_3148:
[----:B------:R-:W-:Y:S05]  /*f280*/  BSYNC B0 ;  /* 0x0000000000007941 */ /* 0x000fea0003800000 */
.L_x_3147:
[----:B------:R-:W-:Y:S05]  /*f290*/  BRA `(.L_x_3149) ;  /* 0xffffffc000dc7947 */ /* 0x000fea000383ffff */
.L_x_3084:
[----:B-1----:R1:W2:Y:S02]  /*f2a0*/  SYNCS.PHASECHK.TRANS64.TRYWAIT P0, [R4+URZ+0x33480], R3 ;  /* 0x03348003040075a7 */ /* 0x0022a4000800017f */
[----:B--2---:R-:W-:Y:S05]  /*f2b0*/  @!P0 NANOSLEEP.SYNCS 0x989680 ;  /* 0x009896800000895d */ /* 0x004fea0003900000 */
[----:B------:R-:W2:Y:S02]  /*f2c0*/  @!P0 SYNCS.PHASECHK.TRANS64 P0, [R4+URZ+0x33480], R3 ;  /* 0x03348003040085a7 */ /* 0x000ea4000800007f */
[----:B--2---:R-:W-:Y:S05]  /*f2d0*/  @!P0 BRA `(.L_x_3084) ;  /* 0xfffffffc00f08947 */ /* 0x004fea000383ffff */
[----:B------:R-:W-:Y:S05]  /*f2e0*/  BRA `(.L_x_3150) ;  /* 0xffffffc4002c7947 */ /* 0x000fea000383ffff */
.L_x_3087:
[----:B0-----:R0:W2:Y:S02]  /*f2f0*/  SYNCS.PHASECHK.TRANS64.TRYWAIT P0, [R4+URZ+0x33440], R3 ;  /* 0x03344003040075a7 */ /* 0x0010a4000800017f */
[----:B--2---:R-:W-:Y:S05]  /*f300*/  @!P0 NANOSLEEP.SYNCS 0x989680 ;  /* 0x009896800000895d */ /* 0x004fea0003900000 */
[----:B------:R-:W2:Y:S02]  /*f310*/  @!P0 SYNCS.PHASECHK.TRANS64 P0, [R4+URZ+0x33440], R3 ;  /* 0x03344003040085a7 */ /* 0x000ea4000800007f */
[----:B--2---:R-:W-:Y:S05]  /*f320*/  @!P0 BRA `(.L_x_3087) ;  /* 0xfffffffc00f08947 */ /* 0x004fea000383ffff */
[----:B------:R-:W-:Y:S05]  /*f330*/  BRA `(.L_x_3151) ;  /* 0xffffffc400ec7947 */ /* 0x000fea000383ffff */
.L_x_3091:
[----:B------:R-:W-:Y:S01]  /*f340*/  IMAD.MOV.U32 R13, RZ, RZ, R3 ;  /* 0x000000ffff0d7224 */ /* 0x000fe200078e0003 */
[----:B------:R-:W-:Y:S01]  /*f350*/  LOP3.LUT R7, R7, 0x7f, RZ, 0xc0, !PT ;  /* 0x0000007f07077812 */ /* 0x000fe200078ec0ff */
[----:B------:R-:W-:Y:S02]  /*f360*/  IMAD.MOV.U32 R12, RZ, RZ, RZ ;  /* 0x000000ffff0c7224 */ /* 0x000fe400078e00ff */
[----:B------:R-:W-:Y:S01]  /*f370*/  IMAD.MOV.U32 R11, RZ, RZ, 0x1c1f ;  /* 0x00001c1fff0b7424 */ /* 0x000fe200078e00ff */
[----:B------:R-:W-:Y:S01]  /*f380*/  SHF.R.U32.HI R0, RZ, 0x2, R7 ;  /* 0x00000002ff007819 */ /* 0x000fe20000011607 */
[----:B------:R-:W-:-:S04]  /*f390*/  IMAD.MOV.U32 R15, RZ, RZ, -0x1 ;  /* 0xffffffffff0f7424 */ /* 0x000fc800078e00ff */
[----:B------:R-:W-:-:S07]  /*f3a0*/  IMAD.IADD R0, R0, 0x1, R5 ;  /* 0x0000000100007824 */ /* 0x000fce00078e0205 */
[----:B-----5:R-:W-:Y:S05]  /*f3b0*/  WARPSYNC.COLLECTIVE R15, `(.L_x_3152) ;  /* 0x000000000f087348 */ /* 0x020fea0003c00000 */
[----:B------:R0:W1:Y:S02]  /*f3c0*/  SHFL.IDX P6, R14, R13, R12, R11 ;  /* 0x0000000c0d0e7389 */ /* 0x00006400000c000b */
[----:B01---5:R-:W-:Y:S01]  /*f3d0*/  ENDCOLLECTIVE ;  /* 0x000000000000791b */ /* 0x023fe20003800000 */
.L_x_3152:
[----:B------:R-:W-:Y:S02]  /*f3e0*/  VIADD R5, R0, 0x20 ;  /* 0x0000002000057836 */ /* 0x000fe40000000000 */
[----:B------:R-:W-:Y:S02]  /*f3f0*/  IMAD.MOV.U32 R13, RZ, RZ, R4 ;  /* 0x000000ffff0d7224 */ /* 0x000fe400078e0004 */
[----:B------:R-:W-:-:S07]  /*f400*/  IMAD.MOV.U32 R6, RZ, RZ, R14 ;  /* 0x000000ffff067224 */ /* 0x000fce00078e000e */
[----:B------:R-:W-:Y:S05]  /*f410*/  WARPSYNC.COLLECTIVE R15, `(.L_x_3153) ;  /* 0x000000000f087348 */ /* 0x000fea0003c00000 */
[----:B------:R0:W1:Y:S02]  /*f420*/  SHFL.IDX P6, R14, R13, R12, R11 ;  /* 0x0000000c0d0e7389 */ /* 0x00006400000c000b */
[----:B01----:R-:W-:Y:S01]  /*f430*/  ENDCOLLECTIVE ;  /* 0x000000000000791b */ /* 0x003fe20003800000 */
.L_x_3153:
        /* <DEDUP_REMOVED lines=9> */
.L_x_3154:
        /* <DEDUP_REMOVED lines=17> */
.L_x_3155:
[----:B------:R-:W-:Y:S02]  /*f5e0*/  IMAD.MOV.U32 R13, RZ, RZ, R3 ;  /* 0x000000ffff0d7224 */ /* 0x000fe400078e0003 */
[----:B------:R-:W-:Y:S02]  /*f5f0*/  IMAD.MOV.U32 R12, RZ, RZ, 0x2 ;  /* 0x00000002ff0c7424 */ /* 0x000fe400078e00ff */
[----:B------:R-:W-:-:S07]  /*f600*/  IMAD.MOV.U32 R6, RZ, RZ, R14 ;  /* 0x000000ffff067224 */ /* 0x000fce00078e000e */
[----:B------:R-:W-:Y:S05]  /*f610*/  WARPSYNC.COLLECTIVE R15, `(.L_x_3156) ;  /* 0x000000000f087348 */ /* 0x000fea0003c00000 */
[----:B------:R0:W1:Y:S02]  /*f620*/  SHFL.IDX P6, R14, R13, R12, R11 ;  /* 0x0000000c0d0e7389 */ /* 0x00006400000c000b */
[----:B01----:R-:W-:Y:S01]  /*f630*/  ENDCOLLECTIVE ;  /* 0x000000000000791b */ /* 0x003fe20003800000 */
.L_x_3156:
        /* <DEDUP_REMOVED lines=16> */
.L_x_3157:
[----:B------:R-:W-:Y:S02]  /*f740*/  IMAD.MOV.U32 R13, RZ, RZ, R3 ;  /* 0x000000ffff0d7224 */ /* 0x000fe400078e0003 */
[----:B------:R-:W-:Y:S02]  /*f750*/  IMAD.MOV.U32 R12, RZ, RZ, 0x3 ;  /* 0x00000003ff0c7424 */ /* 0x000fe400078e00ff */
[----:B------:R-:W-:-:S07]  /*f760*/  IMAD.MOV.U32 R6, RZ, RZ, R14 ;  /* 0x000000ffff067224 */ /* 0x000fce00078e000e */
[----:B------:R-:W-:Y:S05]  /*f770*/  WARPSYNC.COLLECTIVE R15, `(.L_x_3158) ;  /* 0x000000000f087348 */ /* 0x000fea0003c00000 */
[----:B------:R0:W1:Y:S02]  /*f780*/  SHFL.IDX P6, R14, R13, R12, R11 ;  /* 0x0000000c0d0e7389 */ /* 0x00006400000c000b */
[----:B01----:R-:W-:Y:S01]  /*f790*/  ENDCOLLECTIVE ;  /* 0x000000000000791b */ /* 0x003fe20003800000 */
.L_x_3158:
        /* <DEDUP_REMOVED lines=14> */
.L_x_3159:
[----:B------:R-:W-:Y:S01]  /*f880*/  IMAD.MOV.U32 R4, RZ, RZ, R14 ;  /* 0x000000ffff047224 */ /* 0x000fe200078e000e */
[----:B------:R-:W-:Y:S06]  /*f890*/  BRA `(.L_x_3160) ;  /* 0xffffffcc00347947 */ /* 0x000fec000383ffff */
.L_x_3094:
[----:B-1----:R-:W-:-:S04]  /*f8a0*/  IMAD.U32 R2, RZ, RZ, UR41 ;  /* 0x00000029ff027e24 */ /* 0x002fc8000f8e00ff */
[----:B------:R1:W2:Y:S03]  /*f8b0*/  SYNCS.PHASECHK.TRANS64.TRYWAIT P0, [R2+URZ+0x33420], R0 ;  /* 0x03342000020075a7 */ /* 0x0002a6000800017f */
[----:B--2---:R-:W-:Y:S05]  /*f8c0*/  @!P0 NANOSLEEP.SYNCS 0x989680 ;  /* 0x009896800000895d */ /* 0x004fea0003900000 */
[----:B------:R-:W2:Y:S02]  /*f8d0*/  @!P0 SYNCS.PHASECHK.TRANS64 P0, [R2+URZ+0x33420], R0 ;  /* 0x03342000020085a7 */ /* 0x000ea4000800007f */
[----:B--2---:R-:W-:Y:S05]  /*f8e0*/  @!P0 BRA `(.L_x_3094) ;  /* 0xfffffffc00ec8947 */ /* 0x004fea000383ffff */
[----:B------:R-:W-:Y:S05]  /*f8f0*/  BRA `(.L_x_3161) ;  /* 0xffffffcc00787947 */ /* 0x000fea000383ffff */
.L_x_3100:
[----:B0-----:R0:W2:Y:S02]  /*f900*/  SYNCS.PHASECHK.TRANS64.TRYWAIT P0, [R6+URZ+0x33480], R5 ;  /* 0x03348005060075a7 */ /* 0x0010a4000800017f */
[----:B--2---:R-:W-:Y:S05]  /*f910*/  @!P0 NANOSLEEP.SYNCS 0x989680 ;  /* 0x009896800000895d */ /* 0x004fea0003900000 */
[----:B------:R-:W2:Y:S02]  /*f920*/  @!P0 SYNCS.PHASECHK.TRANS64 P0, [R6+URZ+0x33480], R5 ;  /* 0x03348005060085a7 */ /* 0x000ea4000800007f */
[----:B--2---:R-:W-:Y:S05]  /*f930*/  @!P0 BRA `(.L_x_3100) ;  /* 0xfffffffc00f08947 */ /* 0x004fea000383ffff */
[----:B------:R-:W-:Y:S05]  /*f940*/  BRA `(.L_x_3162) ;  /* 0xffffffd0001c7947 */ /* 0x000fea000383ffff */
.L_x_3108:
[----:B--2---:R2:W3:Y:S02]  /*f950*/  SYNCS.PHASECHK.TRANS64.TRYWAIT P0, [R6+URZ+0x33440], R5 ;  /* 0x03344005060075a7 */ /* 0x0044e4000800017f */
[----:B---3--:R-:W-:Y:S05]  /*f960*/  @!P0 NANOSLEEP.SYNCS 0x989680 ;  /* 0x009896800000895d */ /* 0x008fea0003900000 */
[----:B------:R-:W3:Y:S02]  /*f970*/  @!P0 SYNCS.PHASECHK.TRANS64 P0, [R6+URZ+0x33440], R5 ;  /* 0x03344005060085a7 */ /* 0x000ee4000800007f */
[----:B---3--:R-:W-:Y:S05]  /*f980*/  @!P0 BRA `(.L_x_3108) ;  /* 0xfffffffc00f08947 */ /* 0x008fea000383ffff */
[----:B------:R-:W-:Y:S05]  /*f990*/  BRA `(.L_x_3163) ;  /* 0xffffffd400587947 */ /* 0x000fea000383ffff */
.L_x_3117:
[----:B0-----:R0:W2:Y:S02]  /*f9a0*/  SYNCS.PHASECHK.TRANS64.TRYWAIT P2, [R3+URZ+0x33470], R4 ;  /* 0x03347004030075a7 */ /* 0x0010a4000804017f */
[----:B--2---:R-:W-:Y:S05]  /*f9b0*/  @!P2 NANOSLEEP.SYNCS 0x989680 ;  /* 0x009896800000a95d */ /* 0x004fea0003900000 */
[----:B------:R-:W2:Y:S02]  /*f9c0*/  @!P2 SYNCS.PHASECHK.TRANS64 P2, [R3+URZ+0x33470], R4 ;  /* 0x033470040300a5a7 */ /* 0x000ea4000804007f */
[----:B--2---:R-:W-:Y:S05]  /*f9d0*/  @!P2 BRA `(.L_x_3117) ;  /* 0xfffffffc00f0a947 */ /* 0x004fea000383ffff */
[----:B------:R-:W-:Y:S05]  /*f9e0*/  BRA `(.L_x_3164) ;  /* 0xffffffd8007c7947 */ /* 0x000fea000383ffff */
.L_x_3119:
[----:B0-----:R0:W2:Y:S02]  /*f9f0*/  SYNCS.PHASECHK.TRANS64.TRYWAIT P2, [R3+URZ+0x33460], R4 ;  /* 0x03346004030075a7 */ /* 0x0010a4000804017f */
[----:B--2---:R-:W-:Y:S05]  /*fa00*/  @!P2 NANOSLEEP.SYNCS 0x989680 ;  /* 0x009896800000a95d */ /* 0x004fea0003900000 */
[----:B------:R-:W2:Y:S02]  /*fa10*/  @!P2 SYNCS.PHASECHK.TRANS64 P2, [R3+URZ+0x33460], R4 ;  /* 0x033460040300a5a7 */ /* 0x000ea4000804007f */
[----:B--2---:R-:W-:Y:S05]  /*fa20*/  @!P2 BRA `(.L_x_3119) ;  /* 0xfffffffc00f0a947 */ /* 0x004fea000383ffff */
[----:B------:R-:W-:Y:S05]  /*fa30*/  BRA `(.L_x_3165) ;  /* 0xffffffd800847947 */ /* 0x000fea000383ffff */
.L_x_3125:
[----:B0-----:R0:W1:Y:S02]  /*fa40*/  SYNCS.PHASECHK.TRANS64.TRYWAIT P2, [R0+URZ+0x33470], R3 ;  /* 0x03347003000075a7 */ /* 0x001064000804017f */
[----:B-1----:R-:W-:Y:S05]  /*fa50*/  @!P2 NANOSLEEP.SYNCS 0x989680 ;  /* 0x009896800000a95d */ /* 0x002fea0003900000 */
[----:B------:R-:W1:Y:S02]  /*fa60*/  @!P2 SYNCS.PHASECHK.TRANS64 P2, [R0+URZ+0x33470], R3 ;  /* 0x033470030000a5a7 */ /* 0x000e64000804007f */
[----:B-1----:R-:W-:Y:S05]  /*fa70*/  @!P2 BRA `(.L_x_3125) ;  /* 0xfffffffc00f0a947 */ /* 0x002fea000383ffff */
[----:B------:R-:W-:Y:S05]  /*fa80*/  BRA `(.L_x_3166) ;  /* 0xffffffe400647947 */ /* 0x000fea000383ffff */
.L_x_3127:
[----:B0-----:R0:W1:Y:S02]  /*fa90*/  SYNCS.PHASECHK.TRANS64.TRYWAIT P2, [R0+URZ+0x33460], R3 ;  /* 0x03346003000075a7 */ /* 0x001064000804017f */
[----:B-1----:R-:W-:Y:S05]  /*faa0*/  @!P2 NANOSLEEP.SYNCS 0x989680 ;  /* 0x009896800000a95d */ /* 0x002fea0003900000 */
[----:B------:R-:W1:Y:S02]  /*fab0*/  @!P2 SYNCS.PHASECHK.TRANS64 P2, [R0+URZ+0x33460], R3 ;  /* 0x033460030000a5a7 */ /* 0x000e64000804007f */
[----:B-1----:R-:W-:Y:S05]  /*fac0*/  @!P2 BRA `(.L_x_3127) ;  /* 0xfffffffc00f0a947 */ /* 0x002fea000383ffff */
[----:B------:R-:W-:Y:S05]  /*fad0*/  BRA `(.L_x_3167) ;  /* 0xffffffe4006c7947 */ /* 0x000fea000383ffff */
.L_x_3131:
[----:B0-----:R0:W1:Y:S02]  /*fae0*/  SYNCS.PHASECHK.TRANS64.TRYWAIT P0, [R9+URZ+0x33420], R0 ;  /* 0x03342000090075a7 */ /* 0x001064000800017f */
[----:B-1----:R-:W-:Y:S05]  /*faf0*/  @!P0 NANOSLEEP.SYNCS 0x989680 ;  /* 0x009896800000895d */ /* 0x002fea0003900000 */
[----:B------:R-:W1:Y:S02]  /*fb00*/  @!P0 SYNCS.PHASECHK.TRANS64 P0, [R9+URZ+0x33420], R0 ;  /* 0x03342000090085a7 */ /* 0x000e64000800007f */
[----:B-1----:R-:W-:Y:S05]  /*fb10*/  @!P0 BRA `(.L_x_3131) ;  /* 0xfffffffc00f08947 */ /* 0x002fea000383ffff */
[----:B------:R-:W-:Y:S05]  /*fb20*/  BRA `(.L_x_3168) ;  /* 0xfffffff0005c7947 */ /* 0x000fea000383ffff */
.L_x_3135:
[----:B0-----:R0:W1:Y:S02]  /*fb30*/  SYNCS.PHASECHK.TRANS64.TRYWAIT P1, [R5+URZ], R4 ;  /* 0x00000004050075a7 */ /* 0x001064000802017f */
[----:B-1----:R-:W-:Y:S05]  /*fb40*/  @!P1 NANOSLEEP.SYNCS 0x989680 ;  /* 0x009896800000995d */ /* 0x002fea0003900000 */
[----:B------:R-:W1:Y:S02]  /*fb50*/  @!P1 SYNCS.PHASECHK.TRANS64 P1, [R5+URZ], R4 ;  /* 0x00000004050095a7 */ /* 0x000e64000802007f */
[----:B-1----:R-:W-:Y:S05]  /*fb60*/  @!P1 BRA `(.L_x_3135) ;  /* 0xfffffffc00f09947 */ /* 0x002fea000383ffff */
[----:B------:R-:W-:Y:S05]  /*fb70*/  BRA `(.L_x_3169) ;  /* 0xfffffff000b87947 */ /* 0x000fea000383ffff */
.L_x_3136:
[----:B-1----:R1:W2:Y:S02]  /*fb80*/  SYNCS.PHASECHK.TRANS64.TRYWAIT P1, [R7+URZ], R0 ;  /* 0x00000000070075a7 */ /* 0x0022a4000802017f */
[----:B--2---:R-:W-:Y:S05]  /*fb90*/  @!P1 NANOSLEEP.SYNCS 0x989680 ;  /* 0x009896800000995d */ /* 0x004fea0003900000 */
[----:B------:R-:W2:Y:S02]  /*fba0*/  @!P1 SYNCS.PHASECHK.TRANS64 P1, [R7+URZ], R0 ;  /* 0x00000000070095a7 */ /* 0x000ea4000802007f */
[----:B--2---:R-:W-:Y:S05]  /*fbb0*/  @!P1 BRA `(.L_x_3136) ;  /* 0xfffffffc00f09947 */ /* 0x004fea000383ffff */
[----:B------:R-:W-:Y:S05]  /*fbc0*/  BRA `(.L_x_3170) ;  /* 0xfffffff000ac7947 */ /* 0x000fea000383ffff */
.L_x_3138:
[----:B0-----:R0:W2:Y:S02]  /*fbd0*/  SYNCS.PHASECHK.TRANS64.TRYWAIT P1, [R5+URZ+0x33460], R4 ;  /* 0x03346004050075a7 */ /* 0x0010a4000802017f */
[----:B--2---:R-:W-:Y:S05]  /*fbe0*/  @!P1 NANOSLEEP.SYNCS 0x989680 ;  /* 0x009896800000995d */ /* 0x004fea0003900000 */
[----:B------:R-:W2:Y:S02]  /*fbf0*/  @!P1 SYNCS.PHASECHK.TRANS64 P1, [R5+URZ+0x33460], R4 ;  /* 0x03346004050095a7 */ /* 0x000ea4000802007f */
[----:B--2---:R-:W-:Y:S05]  /*fc00*/  @!P1 BRA `(.L_x_3138) ;  /* 0xfffffffc00f09947 */ /* 0x004fea000383ffff */
[----:B------:R-:W-:Y:S05]  /*fc10*/  BRA `(.L_x_3171) ;  /* 0xfffffff000b07947 */ /* 0x000fea000383ffff */
.L_x_3140:
[----:B--2---:R2:W3:Y:S02]  /*fc20*/  SYNCS.PHASECHK.TRANS64.TRYWAIT P1, [R3+URZ+0x33460], R0 ;  /* 0x03346000030075a7 */ /* 0x0044e4000802017f */
[----:B---3--:R-:W-:Y:S05]  /*fc30*/  @!P1 NANOSLEEP.SYNCS 0x989680 ;  /* 0x009896800000995d */ /* 0x008fea0003900000 */
[----:B------:R-:W3:Y:S02]  /*fc40*/  @!P1 SYNCS.PHASECHK.TRANS64 P1, [R3+URZ+0x33460], R0 ;  /* 0x03346000030095a7 */ /* 0x000ee4000802007f */
[----:B---3--:R-:W-:Y:S05]  /*fc50*/  @!P1 BRA `(.L_x_3140) ;  /* 0xfffffffc00f09947 */ /* 0x008fea000383ffff */
[----:B------:R-:W-:Y:S05]  /*fc60*/  BRA `(.L_x_3172) ;  /* 0xfffffff000b07947 */ /* 0x000fea000383ffff */
.L_x_3142:
[----:B---3--:R3:W4:Y:S02]  /*fc70*/  SYNCS.PHASECHK.TRANS64.TRYWAIT P0, [R5+URZ+0x33480], R4 ;  /* 0x03348004050075a7 */ /* 0x008724000800017f */
[----:B----4-:R-:W-:Y:S05]  /*fc80*/  @!P0 NANOSLEEP.SYNCS 0x989680 ;  /* 0x009896800000895d */ /* 0x010fea0003900000 */
[----:B------:R-:W4:Y:S02]  /*fc90*/  @!P0 SYNCS.PHASECHK.TRANS64 P0, [R5+URZ+0x33480], R4 ;  /* 0x03348004050085a7 */ /* 0x000f24000800007f */
[----:B----4-:R-:W-:Y:S05]  /*fca0*/  @!P0 BRA `(.L_x_3142) ;  /* 0xfffffffc00f08947 */ /* 0x010fea000383ffff */
[----:B------:R-:W-:Y:S05]  /*fcb0*/  BRA `(.L_x_3143) ;  /* 0xfffffff000ac7947 */ /* 0x000fea000383ffff */
.L_x_3173:
        /* <DEDUP_REMOVED lines=12> */
.L_x_12960:


//--------------------- .text._ZN7cutlass13device_kernelIN5flash11enable_sm90INS1_16FlashAttnFwdSm90INS1_25CollectiveMainloopFwdSm90ILi2EN4cute5tupleIJNS5_1CILi1EEES8_S8_EEENS6_IJNS7_ILi128EEENS7_ILi160EEENS7_ILi192EEEEEELi192ENS_12float_e4m3_tEfNS_4arch4Sm90ELb0ELb0ELb0ELb1ELb0ELb0ELb0ELb1ELb1ELb1ELb0ELb0EEENS1_21CollectiveEpilogueFwdINS6_IJSA_SC_SB_EEES9_NS_10bfloat16_tESG_Li256ELb1ELb1ELb0ELb1EEENS1_36VarlenDynamicPersistentTileSchedulerILi128ELi160ELi256ELi128ELb0ELb1ELb1ELb0ELb1ELb1EEEEEEEEEvNT_6ParamsE --------------------------
	.section	.text._ZN7cutlass13device_kernelIN5flash11enable_sm90INS1_16FlashAttnFwdSm90INS1_25CollectiveMainloopFwdSm90ILi2EN4cute5tupleIJNS5_1CILi1EEES8_S8_EEENS6_IJNS7_ILi128EEENS7_ILi160EEENS7_ILi192EEEEEELi192ENS_12float_e4m3_tEfNS_4arch4Sm90ELb0ELb0ELb0ELb1ELb0ELb0ELb0ELb1ELb1ELb1ELb0ELb0EEENS1_21CollectiveEpilogueFwdINS6_IJSA_SC_SB_EEES9_NS_10bfloat16_tESG_Li256ELb1ELb1ELb0ELb1EEENS1_36VarlenDynamicPersistentTileSchedulerILi128ELi160ELi256ELi128ELb0ELb1ELb1ELb0ELb1ELb1EEEEEEEEEvNT_6ParamsE,"ax",@progbits
	.align	128
.text._ZN7cutlass13device_kernelIN5flash11enable_sm90INS1_16FlashAttnFwdSm90INS1_25CollectiveMainloopFwdSm90ILi2EN4cute5tupleIJNS5_1CILi1EEES8_S8_EEENS6_IJNS7_ILi128EEENS7_ILi160EEENS7_ILi192EEEEEELi192ENS_12float_e4m3_tEfNS_4arch4Sm90ELb0ELb0ELb0ELb1ELb0ELb0ELb0ELb1ELb1ELb1ELb0ELb0EEENS1_21CollectiveEpilogueFwdINS6_IJSA_SC_SB_EEES9_NS_10bfloat16_tESG_Li256ELb1ELb1ELb0ELb1EEENS1_36VarlenDynamicPersistentTileSchedulerILi128ELi160ELi256ELi128ELb0ELb1ELb1ELb0ELb1ELb1EEEEEEEEEvNT_6ParamsE:
        .type           _ZN7cutlass13device_kernelIN5flash11enable_sm90INS1_16FlashAttnFwdSm90INS1_25CollectiveMainloopFwdSm90ILi2EN4cute5tupleIJNS5_1CILi1EEES8_S8_EEENS6_IJNS7_ILi128EEENS7_ILi160EEENS7_ILi192EEEEEELi192ENS_12float_e4m3_tEfNS_4arch4Sm90ELb0ELb0ELb0ELb1ELb0ELb0ELb0ELb1ELb1ELb1ELb0ELb0EEENS1_21CollectiveEpilogueFwdINS6_IJSA_SC_SB_EEES9_NS_10bfloat16_tESG_Li256ELb1ELb1ELb0ELb1EEENS1_36VarlenDynamicPersistentTileSchedulerILi128ELi160ELi256ELi128ELb0ELb1ELb1ELb0ELb1ELb1EEEEEEEEEvNT_6ParamsE,@function
        .size           _ZN7cutlass13device_kernelIN5flash11enable_sm90INS1_16FlashAttnFwdSm90INS1_25CollectiveMainloopFwdSm90ILi2EN4cute5tupleIJNS5_1CILi1EEES8_S8_EEENS6_IJNS7_ILi128EEENS7_ILi160EEENS7_ILi192EEEEEELi192ENS_12float_e4m3_tEfNS_4arch4Sm90ELb0ELb0ELb0ELb1ELb0ELb0ELb0ELb1ELb1ELb1ELb0ELb0EEENS1_21CollectiveEpilogueFwdINS6_IJSA_SC_SB_EEES9_NS_10bfloat16_tESG_Li256ELb1ELb1ELb0ELb1EEENS1_36VarlenDynamicPersistentTileSchedulerILi128ELi160ELi256ELi128ELb0ELb1ELb1ELb0ELb1ELb1EEEEEEEEEvNT_6ParamsE,(.L_x_12961 - _ZN7cutlass13device_kernelIN5flash11enable_sm90INS1_16FlashAttnFwdSm90INS1_25CollectiveMainloopFwdSm90ILi2EN4cute5tupleIJNS5_1CILi1EEES8_S8_EEENS6_IJNS7_ILi128EEENS7_ILi160EEENS7_ILi192EEEEEELi192ENS_12float_e4m3_tEfNS_4arch4Sm90ELb0ELb0ELb0ELb1ELb0ELb0ELb0ELb1ELb1ELb1ELb0ELb0EEENS1_21CollectiveEpilogueFwdINS6_IJSA_SC_SB_EEES9_NS_10bfloat16_tESG_Li256ELb1ELb1ELb0ELb1EEENS1_36VarlenDynamicPersistentTileSchedulerILi128ELi160ELi256ELi128ELb0ELb1ELb1ELb0ELb1ELb1EEEEEEEEEvNT_6ParamsE)
        .other          _ZN7cutlass13device_kernelIN5flash11enable_sm90INS1_16FlashAttnFwdSm90INS1_25CollectiveMainloopFwdSm90ILi2EN4cute5tupleIJNS5_1CILi1EEES8_S8_EEENS6_IJNS7_ILi128EEENS7_ILi160EEENS7_ILi192EEEEEELi192ENS_12float_e4m3_tEfNS_4arch4Sm90ELb0ELb0ELb0ELb1ELb0ELb0ELb0ELb1ELb1ELb1ELb0ELb0EEENS1_21CollectiveEpilogueFwdINS6_IJSA_SC_SB_EEES9_NS_10bfloat16_tESG_Li256ELb1ELb1ELb0ELb1EEENS1_36VarlenDynamicPersistentTileSchedulerILi128ELi160ELi256ELi128ELb0ELb1ELb1ELb0ELb1ELb1EEEEEEEEEvNT_6ParamsE,@"STO_CUDA_ENTRY STV_DEFAULT"
_ZN7cutlass13device_kernelIN5flash11enable_sm90INS1_16FlashAttnFwdSm90INS1_25CollectiveMainloopFwdSm90ILi2EN4cute5tupleIJNS5_1CILi1EEES8_S8_EEENS6_IJNS7_ILi128EEENS7_ILi160EEENS7_ILi192EEEEEELi192ENS_12float_e4m3_tEfNS_4arch4Sm90ELb0ELb0ELb0ELb1ELb0ELb0ELb0ELb1ELb1ELb1ELb0ELb0EEENS1_21CollectiveEpilogueFwdINS6_IJSA_SC_SB_EEES9_NS_10bfloat16_tESG_Li256ELb1ELb1ELb0ELb1EEENS1_36VarlenDynamicPersistentTileSchedulerILi128ELi160ELi256ELi128ELb0ELb1ELb1ELb0ELb1ELb1EEEEEEEEEvNT_6ParamsE:
        /* <DEDUP_REMOVED lines=18> */
.L_x_3175:
[----:B------:R-:W-:Y:S05]  /*0120*/  BSYNC B0 ;  /* 0x0000000000007941 */ /* 0x000fea0003800000 */
.L_x_3174:
        /* <DEDUP_REMOVED lines=41> */
.L_x_3176:
        /* <DEDUP_REMOVED lines=22> */
.L_x_3177:
        /* <DEDUP_REMOVED lines=18> */
.L_x_3178:
        /* <DEDUP_REMOVED lines=22> */
.L_x_3179:
        /* <DEDUP_REMOVED lines=22> */
.L_x_3180:
[----:B------:R-:W-:Y:S01]  /*0900*/  PLOP3.LUT P0, PT, PT, PT, UP0, 0x80, 0x0 ;  /* 0x000000000000781c */ /* 0x000fe20003f0f008 */
[----:B------:R-:W-:Y:S01]  /*0910*/  UMOV UR38, 0x1 ;  /* 0x0000000100267882 */ /* 0x000fe20000000000 */
[----:B------:R-:W-:Y:S01]  /*0920*/  NOP ;  /* 0x0000000000007918 */ /* 0x000fe20000000000 */
[----:B------:R-:W-:Y:S01]  /*0930*/  USEL UR38, UR38, 0x2, !UP0 ;  /* 0x0000000226267887 */ /* 0x000fe2000c000000 */
[----:B------:R-:W-:Y:S01]  /*0940*/  ULDC.64 UR48, c[0x0][0x208] ;  /* 0x0000820000307ab9 */ /* 0x000fe20000000a00 */
[----:B012-4-:R-:W-:Y:S08]  /*0950*/  BAR.SYNC.DEFER_BLOCKING 0x0 ;  /* 0x0000000000007b1d */ /* 0x017ff00000010000 */
[----:B------:R-:W-:Y:S05]  /*0960*/  @!P0 BRA `(.L_x_3181) ;  /* 0x000000b4008c8947 */ /* 0x000fea0003800000 */
.L_x_3182:
        /* <DEDUP_REMOVED lines=29> */
[----:B------:R-:W-:Y:S02]  /*0b40*/  LEA.HI R2, R3, R228, RZ, 0x5 ;  /* 0x000000e403027211 */ /* 0x000fe400078f28ff */
[----:B------:R-:W-:Y:S01]  /*0b50*/  SHF.R.S32.HI R9, RZ, 0x4, R0 ;  /* 0x00000004ff097819 */ /* 0x000fe20000011400 */
[----:B------:R-:W-:Y:S01]  /*0b60*/  IMAD.IADD R23, R228, 0x1, -R23 ;  /* 0x00000001e4177824 */ /* 0x000fe200078e0a17 */
[----:B------:R-:W-:Y:S01]  /*0b70*/  LOP3.LUT R7, R0, 0x3fffff0, RZ, 0xc0, !PT ;  /* 0x03fffff000077812 */ /* 0x000fe200078ec0ff */
[----:B------:R-:W-:Y:S01]  /*0b80*/  IMAD.SHL.U32 R2, R2, 0x20, RZ ;  /* 0x0000002002027824 */ /* 0x000fe200078e00ff */
[----:B------:R-:W-:Y:S02]  /*0b90*/  LEA.HI R0, R0, R9, RZ, 0x1 ;  /* 0x0000000900007211 */ /* 0x000fe400078f08ff */
[----:B------:R-:W-:Y:S01]  /*0ba0*/  SHF.R.S32.HI R4, RZ, 0x1f, R23 ;  /* 0x0000001fff047819 */ /* 0x000fe20000011417 */
[----:B------:R-:W-:Y:S01]  /*0bb0*/  IMAD.IADD R7, R228, 0x1, -R7 ;  /* 0x00000001e4077824 */ /* 0x000fe200078e0a07 */
[----:B------:R-:W-:-:S02]  /*0bc0*/  LOP3.LUT R2, R2, 0xfffffc00, RZ, 0xc0, !PT ;  /* 0xfffffc0002027812 */ /* 0x000fc400078ec0ff */
[----:B------:R-:W-:Y:S02]  /*0bd0*/  LOP3.LUT R0, R0, 0x1ffffffe, RZ, 0xc0, !PT ;  /* 0x1ffffffe00007812 */ /* 0x000fe400078ec0ff */
[----:B------:R-:W-:Y:S01]  /*0be0*/  LEA.HI R6, R4, R23, RZ, 0x2 ;  /* 0x0000001704067211 */ /* 0x000fe200078f10ff */
[----:B------:R-:W-:Y:S01]  /*0bf0*/  IMAD R7, R7, 0x40, R2 ;  /* 0x0000004007077824 */ /* 0x000fe200078e0202 */
[----:B------:R-:W-:Y:S01]  /*0c00*/  LEA.HI R2, R3, R228, RZ, 0x2 ;  /* 0x000000e403027211 */ /* 0x000fe200078f10ff */
[----:B------:R-:W-:Y:S01]  /*0c10*/  IMAD.IADD R0, R9, 0x1, -R0 ;  /* 0x0000000109007824 */ /* 0x000fe200078e0a00 */
[--C-:B------:R-:W-:Y:S01]  /*0c20*/  SHF.R.S32.HI R8, RZ, 0x2, R6.reuse ;  /* 0x00000002ff087819 */ /* 0x100fe20000011406 */
[----:B------:R-:W-:Y:S01]  /*0c30*/  IMAD.MOV.U32 R9, RZ, RZ, -0x2 ;  /* 0xfffffffeff097424 */ /* 0x000fe200078e00ff */
[----:B------:R-:W-:Y:S01]  /*0c40*/  SHF.R.S32.HI R11, RZ, 0x1f, R6 ;  /* 0x0000001fff0b7819 */ /* 0x000fe20000011406 */
[----:B------:R-:W-:Y:S01]  /*0c50*/  IMAD R224, R0, 0x8, R7 ;  /* 0x0000000800e07824 */ /* 0x000fe200078e0207 */
[----:B------:R-:W-:-:S02]  /*0c60*/  LOP3.LUT R7, R2, 0xfffffffc, RZ, 0xc0, !PT ;  /* 0xfffffffc02077812 */ /* 0x000fc400078ec0ff */
[----:B------:R-:W-:Y:S02]  /*0c70*/  LEA.HI R3, R3, R228, RZ, 0x3 ;  /* 0x000000e403037211 */ /* 0x000fe400078f18ff */
[----:B------:R-:W-:Y:S01]  /*0c80*/  LEA.HI R11, R11, R8, RZ, 0x3 ;  /* 0x000000080b0b7211 */ /* 0x000fe200078f18ff */
[----:B------:R-:W-:Y:S01]  /*0c90*/  IMAD.IADD R7, R228, 0x1, -R7 ;  /* 0x00000001e4077824 */ /* 0x000fe200078e0a07 */
[----:B------:R-:W-:Y:S02]  /*0ca0*/  SHF.R.S32.HI R220, RZ, 0x7, R5 ;  /* 0x00000007ffdc7819 */ /* 0x000fe40000011405 */
[----:B------:R-:W-:Y:S02]  /*0cb0*/  LOP3.LUT R19, R3, 0xfffffff8, RZ, 0xc0, !PT ;  /* 0xfffffff803137812 */ /* 0x000fe400078ec0ff */
[----:B------:R-:W-:Y:S02]  /*0cc0*/  LOP3.LUT R11, R11, 0xfffffff8, RZ, 0xc0, !PT ;  /* 0xfffffff80b0b7812 */ /* 0x000fe400078ec0ff */
        /* <DEDUP_REMOVED lines=14> */
[----:B------:R-:W-:Y:S01]  /*0db0*/  VIADD R18, R16, 0x80 ;  /* 0x0000008010127836 */ /* 0x000fe20000000000 */
[----:B------:R-:W-:Y:S01]  /*0dc0*/  SHF.R.S32.HI R227, RZ, 0x1f, R16 ;  /* 0x0000001fffe37819 */ /* 0x000fe20000011410 */
[----:B------:R-:W-:Y:S01]  /*0dd0*/  IMAD.IADD R6, R23, 0x1, -R6 ;  /* 0x0000000117067824 */ /* 0x000fe200078e0a06 */
[----:B------:R-:W-:Y:S01]  /*0de0*/  SHF.R.S32.HI R226, RZ, 0x1f, R17 ;  /* 0x0000001fffe27819 */ /* 0x000fe20000011411 */
[----:B------:R-:W-:Y:S01]  /*0df0*/  IMAD.IADD R0, R7, 0x1, -R0 ;  /* 0x0000000107007824 */ /* 0x000fe200078e0a00 */
[----:B------:R-:W-:Y:S01]  /*0e00*/  SHF.R.S32.HI R225, RZ, 0x1f, R18 ;  /* 0x0000001fffe17819 */ /* 0x000fe20000011412 */
[----:B------:R-:W-:-:S02]  /*0e10*/  IMAD R221, R5, 0x40, R4 ;  /* 0x0000004005dd7824 */ /* 0x000fc400078e0204 */
[----:B------:R-:W-:Y:S02]  /*0e20*/  IMAD R222, R6, R9, 0xa0 ;  /* 0x000000a006de7424 */ /* 0x000fe400078e0209 */
[----:B------:R-:W-:-:S07]  /*0e30*/  IMAD R223, R0, 0x8, R221 ;  /* 0x0000000800df7824 */ /* 0x000fce00078e02dd */
.L_x_3226:
        /* <DEDUP_REMOVED lines=68> */
[----:B------:R-:W-:Y:S01]  /*1280*/  IMAD.MOV.U32 R119, RZ, RZ, RZ ;  /* 0x000000ffff777224 */ /* 0x000fe200078e00ff */
[----:B------:R-:W-:Y:S01]  /*1290*/  UMOV UR51, URZ ;  /* 0x0000003f00337c82 */ /* 0x000fe20008000000 */
[----:B------:R-:W-:Y:S01]  /*12a0*/  ULDC UR6, c[0x0][0x2f0] ;  /* 0x0000bc0000067ab9 */ /* 0x000fe20000000800 */
[----:B------:R-:W-:Y:S01]  /*12b0*/  UISETP.NE.AND.EX UP0, UPT, UR7, URZ, UPT, UP0 ;  /* 0x0000003f0700728c */ /* 0x000fe2000bf05300 */
[----:B0-----:R-:W-:Y:S01]  /*12c0*/  CS2R R8, SRZ ;  /* 0x0000000000087805 */ /* 0x001fe2000001ff00 */
        /* <DEDUP_REMOVED lines=40> */
[----:B------:R-:W-:Y:S02]  /*1550*/  IMAD.MOV.U32 R92, RZ, RZ, RZ ;  /* 0x000000ffff5c7224 */ /* 0x000fe400078e00ff */
[----:B--2---:R-:W-:Y:S01]  /*1560*/  FMUL.FTZ R0, R11, R0 ;  /* 0x000000000b007220 */ /* 0x004fe20000410000 */
[----:B------:R-:W-:-:S03]  /*1570*/  CS2R R10, SRZ ;  /* 0x00000000000a7805 */ /* 0x000fc6000001ff00 */
[----:B------:R-:W-:Y:S01]  /*1580*/  FMUL.FTZ R0, R0, UR7 ;  /* 0x0000000700007c20 */ /* 0x000fe20008410000 */
[----:B---3--:R-:W-:-:S04]  /*1590*/  @P0 R2UR UR51, R2 ;  /* 0x00000000023302ca */ /* 0x008fc800000e0000 */
[----:B------:R-:W-:Y:S01]  /*15a0*/  R2UR UR39, R0 ;  /* 0x00000000002772ca */ /* 0x000fe200000e0000 */
[----:B------:R-:W-:Y:S01]  /*15b0*/  IMAD.MOV.U32 R0, RZ, RZ, RZ ;  /* 0x000000ffff007224 */ /* 0x000fe200078e00ff */
[----:B----4-:R-:W-:Y:S02]  /*15c0*/  @P1 R2UR UR4, R4 ;  /* 0x00000000040412ca */ /* 0x010fe400000e0000 */
[----:B------:R-:W-:Y:S02]  /*15d0*/  CS2R R4, SRZ ;  /* 0x0000000000047805 */ /* 0x000fe4000001ff00 */
        /* <DEDUP_REMOVED lines=15> */
.L_x_3183:
[----:B------:R-:W-:Y:S01]  /*16d0*/  UIADD3 UR51, -UR51, UR4, URZ ;  /* 0x0000000433337290 */ /* 0x000fe2000fffe13f */
[----:B------:R-:W-:Y:S01]  /*16e0*/  CS2R R134, SRZ ;  /* 0x0000000000867805 */ /* 0x000fe2000001ff00 */
[----:B------:R-:W-:Y:S01]  /*16f0*/  UMOV UR41, UR46 ;  /* 0x0000002e00297c82 */ /* 0x000fe20008000000 */
[----:B------:R-:W-:Y:S01]  /*1700*/  IMAD.MOV.U32 R93, RZ, RZ, RZ ;  /* 0x000000ffff5d7224 */ /* 0x000fe200078e00ff */
[----:B------:R-:W-:Y:S01]  /*1710*/  UISETP.GE.AND UP0, UPT, UR51, 0x1, UPT ;  /* 0x000000013300788c */ /* 0x000fe2000bf06270 */
[----:B------:R-:W-:Y:S01]  /*1720*/  CS2R R96, SRZ ;  /* 0x0000000000607805 */ /* 0x000fe2000001ff00 */
[----:B------:R-:W-:Y:S01]  /*1730*/  UIADD3 UR4, UR51, 0x9f, URZ ;  /* 0x0000009f33047890 */ /* 0x000fe2000fffe03f */
[----:B------:R-:W-:Y:S02]  /*1740*/  CS2R R136, SRZ ;  /* 0x0000000000887805 */ /* 0x000fe4000001ff00 */
[----:B------:R-:W-:Y:S02]  /*1750*/  CS2R R100, SRZ ;  /* 0x0000000000647805 */ /* 0x000fe4000001ff00 */
[----:B------:R-:W-:-:S02]  /*1760*/  CS2R R138, SRZ ;  /* 0x00000000008a7805 */ /* 0x000fc4000001ff00 */
[----:B------:R-:W-:Y:S01]  /*1770*/  PLOP3.LUT P1, PT, PT, PT, UP0, 0x80, 0x0 ;  /* 0x000000000000781c */ /* 0x000fe20003f2f008 */
[----:B------:R-:W-:Y:S01]  /*1780*/  UIMAD.WIDE UR4, UR4, 0x66666667, URZ ;  /* 0x66666667040478a5 */ /* 0x000fe2000f8e023f */
[----:B------:R-:W-:Y:S02]  /*1790*/  CS2R R104, SRZ ;  /* 0x0000000000687805 */ /* 0x000fe4000001ff00 */
[----:B------:R-:W-:Y:S01]  /*17a0*/  CS2R R140, SRZ ;  /* 0x00000000008c7805 */ /* 0x000fe2000001ff00 */
[----:B------:R-:W-:Y:S01]  /*17b0*/  IMAD.MOV.U32 R108, RZ, RZ, RZ ;  /* 0x000000ffff6c7224 */ /* 0x000fe200078e00ff */
[----:B------:R-:W-:Y:S01]  /*17c0*/  USHF.R.U32.HI UR50, URZ, 0x1f, UR5 ;  /* 0x0000001f3f327899 */ /* 0x000fe20008011605 */
[----:B------:R-:W-:-:S03]  /*17d0*/  IMAD.MOV.U32 R142, RZ, RZ, RZ ;  /* 0x000000ffff8e7224 */ /* 0x000fc600078e00ff */
[----:B------:R-:W-:-:S03]  /*17e0*/  ULEA.HI.SX32 UR50, UR5, UR50, 0x1a ;  /* 0x0000003205327291 */ /* 0x000fc6000f8fd23f */
[----:B------:R-:W-:Y:S09]  /*17f0*/  @!P1 BRA `(.L_x_3184) ;  /* 0x0000007400889947 */ /* 0x000ff20003800000 */
        /* <DEDUP_REMOVED lines=31> */
.L_x_3185:
        /* <DEDUP_REMOVED lines=13> */
.L_x_3326:
[----:B------:R-:W-:Y:S05]  /*1ac0*/  @!P0 BRA `(.L_x_3187) ;  /* 0x0000000000048947 */ /* 0x000fea0003800000 */
[----:B------:R-:W-:Y:S01]  /*1ad0*/  BPT.TRAP 0x1 ;  /* 0x000000040000795c */ /* 0x000fe20000300000 */
.L_x_3187:
[----:B0-----:R-:W-:Y:S02]  /*1ae0*/  IMAD.U32 R3, RZ, RZ, UR52 ;  /* 0x00000034ff037e24 */ /* 0x001fe4000f8e00ff */
[----:B------:R-:W-:Y:S02]  /*1af0*/  IMAD.U32 R5, RZ, RZ, UR43 ;  /* 0x0000002bff057e24 */ /* 0x000fe4000f8e00ff */
[----:B------:R-:W-:-:S03]  /*1b00*/  IMAD R4, R3, 0x8, R0 ;  /* 0x0000000803047824 */ /* 0x000fc600078e0200 */
[----:B------:R-:W-:-:S04]  /*1b10*/  SHF.L.U32 R3, R5, 0x1f, RZ ;  /* 0x0000001f05037819 */ /* 0x000fc800000006ff */
[----:B------:R0:W1:Y:S01]  /*1b20*/  SYNCS.PHASECHK.TRANS64.TRYWAIT P1, [R4+URZ+0x33430], R3 ;  /* 0x03343003040075a7 */ /* 0x000062000802017f */
[----:B------:R-:W-:Y:S05]  /*1b30*/  @!P0 BRA `(.L_x_3188) ;  /* 0x0000000000048947 */ /* 0x000fea0003800000 */
[----:B------:R-:W-:Y:S01]  /*1b40*/  BPT.TRAP 0x1 ;  /* 0x000000040000795c */ /* 0x000fe20000300000 */
.L_x_3188:
[----:B------:R-:W2:Y:S01]  /*1b50*/  S2R R5, SR_TID.X ;  /* 0x0000000000057919 */ /* 0x000ea20000002100 */
[----:B------:R-:W-:Y:S01]  /*1b60*/  IMAD.MOV.U32 R119, RZ, RZ, RZ ;  /* 0x000000ffff777224 */ /* 0x000fe200078e00ff */
[----:B--2---:R-:W-:Y:S01]  /*1b70*/  LOP3.LUT P2, RZ, R5, 0x7f, RZ, 0xc0, !PT ;  /* 0x0000007f05ff7812 */ /* 0x004fe2000784c0ff */
[----:B-1----:R-:W-:-:S12]  /*1b80*/  @P1 BRA `(.L_x_3189) ;  /* 0x0000000000081947 */ /* 0x002fd80003800000 */
[----:B------:R-:W1:Y:S02]  /*1b90*/  SYNCS.PHASECHK.TRANS64.TRYWAIT P1, [R4+URZ+0x33430], R3 ;  /* 0x03343003040075a7 */ /* 0x000e64000802017f */
[----:B-1----:R-:W-:Y:S05]  /*1ba0*/  @!P1 BRA `(.L_x_3190) ;  /* 0x0000010400bc9947 */ /* 0x002fea0003800000 */
.L_x_3189:
[----:B------:R-:W-:Y:S05]  /*1bb0*/  WARPSYNC.ALL ;  /* 0x0000000000007948 */ /* 0x000fea0003800000 */
[----:B------:R-:W-:Y:S01]  /*1bc0*/  R2UR UR4, R0 ;  /* 0x00000000000472ca */ /* 0x000fe200000e0000 */
[----:B------:R-:W-:Y:S01]  /*1bd0*/  ULOP3.LUT UR20, UR53, 0x10000, URZ, 0xfc, !UPT ;  /* 0x0001000035147892 */ /* 0x000fe2000f8efc3f */
[----:B------:R-:W-:Y:S01]  /*1be0*/  WARPGROUP.ARRIVE ;  /* 0x00000000000079c5 */ /* 0x000fe20000000000 */
[----:B------:R-:W-:Y:S01]  /*1bf0*/  UMOV UR25, 0x80000020 ;  /* 0x8000002000197882 */ /* 0x000fe20000000000 */
[----:B------:R-:W-:Y:S01]  /*1c00*/  UMOV UR27, 0x80000020 ;  /* 0x80000020001b7882 */ /* 0x000fe20000000000 */
[----:B------:R-:W-:Y:S01]  /*1c10*/  UMOV UR5, UR25 ;  /* 0x0000001900057c82 */ /* 0x000fe20008000000 */
[----:B------:R-:W-:Y:S01]  /*1c20*/  UMOV UR7, 0x80000020 ;  /* 0x8000002000077882 */ /* 0x000fe20000000000 */
[----:B------:R-:W-:Y:S01]  /*1c30*/  UIADD3 UR9, UR20, 0x2, URZ ;  /* 0x0000000214097890 */ /* 0x000fe2000fffe03f */
[----:B01----:R-:W-:Y:S01]  /*1c40*/  VIADD R3, R222, UR51 ;  /* 0x00000033de037c36 */ /* 0x003fe20008000000 */
[----:B------:R-:W-:Y:S01]  /*1c50*/  UMOV UR24, UR20 ;  /* 0x0000001400187c82 */ /* 0x000fe20008000000 */
        /* <DEDUP_REMOVED lines=9> */
[----:B------:R-:W-:Y:S01]  /*1cf0*/  UMOV UR23, 0x80000020 ;  /* 0x8000002000177882 */ /* 0x000fe20000000000 */
[----:B------:R-:W0:Y:S01]  /*1d00*/  S2R R106, SR_TID.X ;  /* 0x00000000006a7919 */ /* 0x000e220000002100 */
[----:B------:R-:W-:Y:S01]  /*1d10*/  ULOP3.LUT UR4, UR4, 0x3fff, URZ, 0xc0, !UPT ;  /* 0x00003fff04047892 */ /* 0x000fe2000f8ec03f */
[--C-:B------:R-:W-:Y:S01]  /*1d20*/  IMAD.MOV.U32 R118, RZ, RZ, R119.reuse ;  /* 0x000000ffff767224 */ /* 0x100fe200078e0077 */
[C---:B------:R-:W-:Y:S01]  /*1d30*/  ISETP.GT.AND P2, PT, R5.reuse, RZ, PT ;  /* 0x000000ff0500720c */ /* 0x040fe20003f44270 */
[----:B------:R-:W-:Y:S01]  /*1d40*/  UISETP.GE.AND UP0, UPT, UR51, 0xa1, UPT ;  /* 0x000000a13300788c */ /* 0x000fe2000bf06270 */
[C---:B------:R-:W-:Y:S01]  /*1d50*/  ISETP.GT.AND P5, PT, R5.reuse, 0x1, PT ;  /* 0x000000010500780c */ /* 0x040fe20003fa4270 */
[----:B------:R-:W-:Y:S01]  /*1d60*/  ULOP3.LUT UR47, UR4, 0x10000, URZ, 0xfc, !UPT ;  /* 0x00010000042f7892 */ /* 0x000fe2000f8efc3f */
[C---:B------:R-:W-:Y:S01]  /*1d70*/  ISETP.GT.AND P4, PT, R5.reuse, 0x8, PT ;  /* 0x000000080500780c */ /* 0x040fe20003f84270 */
[--C-:B------:R-:W-:Y:S01]  /*1d80*/  IMAD.MOV.U32 R116, RZ, RZ, R119.reuse ;  /* 0x000000ffff747224 */ /* 0x100fe200078e0077 */
[----:B------:R-:W-:Y:S01]  /*1d90*/  UMOV UR4, UR24 ;  /* 0x0000001800047c82 */ /* 0x000fe20008000000 */
[----:B------:R-:W-:Y:S01]  /*1da0*/  UIMAD UR28, UR52, 0x780, UR47 ;  /* 0x00000780341c78a4 */ /* 0x000fe2000f8e022f */
[C---:B------:R-:W-:Y:S01]  /*1db0*/  ISETP.GT.AND P1, PT, R5.reuse, 0x9, PT ;  /* 0x000000090500780c */ /* 0x040fe20003f24270 */
[--C-:B------:R-:W-:Y:S01]  /*1dc0*/  IMAD.MOV.U32 R114, RZ, RZ, R119.reuse ;  /* 0x000000ffff727224 */ /* 0x100fe200078e0077 */
[C---:B------:R-:W-:Y:S01]  /*1dd0*/  ISETP.GT.AND P3, PT, R5.reuse, 0x10, PT ;  /* 0x000000100500780c */ /* 0x040fe20003f64270 */
[----:B------:R-:W-:Y:S01]  /*1de0*/  UIADD3 UR6, UR28, 0x180, URZ ;  /* 0x000001801c067890 */ /* 0x000fe2000fffe03f */
[C---:B------:R-:W-:Y:S01]  /*1df0*/  ISETP.GT.AND P0, PT, R5.reuse, 0x79, PT ;  /* 0x000000790500780c */ /* 0x040fe20003f04270 */
[----:B------:R-:W-:Y:S01]  /*1e00*/  UIADD3 UR8, UR28, 0x200, URZ ;  /* 0x000002001c087890 */ /* 0x000fe2000fffe03f */
[----:B------:R-:W-:Y:S01]  /*1e10*/  ISETP.GT.AND P6, PT, R5, 0x80, PT ;  /* 0x000000800500780c */ /* 0x000fe20003fc4270 */
[----:B------:R-:W-:Y:S01]  /*1e20*/  UMOV UR26, UR28 ;  /* 0x0000001c001a7c82 */ /* 0x000fe20008000000 */
[----:B------:R-:W-:Y:S01]  /*1e30*/  UIADD3 UR10, UR28, 0x2, URZ ;  /* 0x000000021c0a7890 */ /* 0x000fe2000fffe03f */
[----:B------:R-:W-:Y:S01]  /*1e40*/  QGMMA.64x32x32.F32.E4M3.E4M3 R88, gdesc[UR24], RZ, !UPT, gsb0 ;  /* 0x00600000185879f3 */ /* 0x000fe2000c0008ff */
[----:B------:R-:W-:Y:S01]  /*1e50*/  UIADD3 UR26, UR28, 0x80, URZ ;  /* 0x000000801c1a7890 */ /* 0x000fe2000fffe03f */
[--C-:B------:R-:W-:Y:S01]  /*1e60*/  IMAD.MOV.U32 R112, RZ, RZ, R119.reuse ;  /* 0x000000ffff707224 */ /* 0x100fe200078e0077 */
[----:B------:R-:W-:Y:S01]  /*1e70*/  UMOV UR27, 0x80000020 ;  /* 0x80000020001b7882 */ /* 0x000fe20000000000 */
[----:B------:R-:W-:Y:S01]  /*1e80*/  UIADD3 UR12, UR28, 0x202, URZ ;  /* 0x000002021c0c7890 */ /* 0x000fe2000fffe03f */
[--C-:B------:R-:W-:Y:S01]  /*1e90*/  IMAD.MOV.U32 R110, RZ, RZ, R119.reuse ;  /* 0x000000ffff6e7224 */ /* 0x100fe200078e0077 */
[----:B------:R-:W-:Y:S01]  /*1ea0*/  UIADD3 UR14, UR28, 0x280, URZ ;  /* 0x000002801c0e7890 */ /* 0x000fe2000fffe03f */
[----:B------:R-:W-:Y:S01]  /*1eb0*/  IMAD.MOV.U32 R108, RZ, RZ, R119 ;  /* 0x000000ffff6c7224 */ /* 0x000fe200078e0077 */
[----:B------:R-:W-:-:S02]  /*1ec0*/  UIADD3 UR16, UR28, 0x282, URZ ;  /* 0x000002821c107890 */ /* 0x000fc4000fffe03f */
[----:B------:R-:W-:Y:S02]  /*1ed0*/  UIADD3 UR18, UR28, 0x402, URZ ;  /* 0x000004021c127890 */ /* 0x000fe4000fffe03f */
[----:B------:R-:W-:Y:S01]  /*1ee0*/  UIADD3 UR22, UR28, 0x680, URZ ;  /* 0x000006801c167890 */ /* 0x000fe2000fffe03f */
        /* <DEDUP_REMOVED lines=145> */
[----:B------:R-:W-:Y:S01]  /*2800*/  FSEL R7, R88, -INF , P2 ;  /* 0xff80000058077808 */ /* 0x000fe20001000000 */
[----:B------:R-:W-:Y:S01]  /*2810*/  IMAD.U32 R88, RZ, RZ, UR39 ;  /* 0x00000027ff587e24 */ /* 0x000fe2000f8e00ff */
        /* <DEDUP_REMOVED lines=10> */
[----:B------:R-:W-:Y:S01]  /*28c0*/  FSEL R11, R96, -INF , P3 ;  /* 0xff800000600b7808 */ /* 0x000fe20001800000 */
[----:B------:R-:W-:Y:S01]  /*28d0*/  IMAD.MOV.U32 R96, RZ, RZ, R119 ;  /* 0x000000ffff607224 */ /* 0x000fe200078e0077 */
[----:B------:R-:W-:Y:S02]  /*28e0*/  FMNMX.FTZ R6, R93, R6, !PT ;  /* 0x000000065d067209 */ /* 0x000fe40007810000 */
[----:B------:R-:W-:-:S02]  /*28f0*/  FSEL R91, R91, -INF , P5 ;  /* 0xff8000005b5b7808 */ /* 0x000fc40002800000 */
[----:B------:R-:W-:Y:S02]  /*2900*/  ISETP.GT.AND P5, PT, R5, 0x18, PT ;  /* 0x000000180500780c */ /* 0x000fe40003fa4270 */
        /* <DEDUP_REMOVED lines=9> */
[----:B------:R-:W-:Y:S02]  /*29a0*/  ISETP.GT.AND P3, PT, R5, 0x20, PT ;  /* 0x000000200500780c */ /* 0x000fe40003f64270 */
[----:B------:R-:W-:Y:S02]  /*29b0*/  FMNMX.FTZ R6, R13, R6, !PT ;  /* 0x000000060d067209 */ /* 0x000fe40007810000 */
[----:B------:R-:W-:Y:S02]  /*29c0*/  FSEL R95, R95, -INF , P1 ;  /* 0xff8000005f5f7808 */ /* 0x000fe40000800000 */
[----:B------:R-:W-:-:S02]  /*29d0*/  ISETP.GT.AND P1, PT, R5, 0x21, PT ;  /* 0x000000210500780c */ /* 0x000fc40003f24270 */
[----:B------:R-:W-:Y:S02]  /*29e0*/  FMNMX.FTZ R6, R101, R6, !PT ;  /* 0x0000000665067209 */ /* 0x000fe40007810000 */
[----:B------:R-:W-:Y:S02]  /*29f0*/  FSEL R99, R99, -INF , P2 ;  /* 0xff80000063637808 */ /* 0x000fe40001000000 */
[C---:B------:R-:W-:Y:S02]  /*2a00*/  ISETP.GT.AND P2, PT, R5.reuse, 0x28, PT ;  /* 0x000000280500780c */ /* 0x040fe40003f44270 */
[----:B------:R-:W-:Y:S02]  /*2a10*/  FSEL R102, R102, -INF , P5 ;  /* 0xff80000066667808 */ /* 0x000fe40002800000 */
[----:B------:R-:W-:Y:S02]  /*2a20*/  ISETP.GT.AND P5, PT, R5, 0x29, PT ;  /* 0x000000290500780c */ /* 0x000fe40003fa4270 */
[----:B------:R-:W-:-:S02]  /*2a30*/  FSEL R103, R103, -INF , P4 ;  /* 0xff80000067677808 */ /* 0x000fc40002000000 */
        /* <DEDUP_REMOVED lines=31> */
[----:B------:R-:W-:Y:S02]  /*2c30*/  FMNMX.FTZ R6, R85, R6, !PT ;  /* 0x0000000655067209 */ /* 0x000fe40007810000 */
[----:B------:R-:W-:Y:S02]  /*2c40*/  FSEL R83, R83, -INF , P3 ;  /* 0xff80000053537808 */ /* 0x000fe40001800000 */
[----:B------:R-:W-:Y:S02]  /*2c50*/  ISETP.GT.AND P3, PT, R5, 0x48, PT ;  /* 0x000000480500780c */ /* 0x000fe40003f64270 */
[----:B------:R-:W-:-:S02]  /*2c60*/  FSEL R86, R86, -INF , P1 ;  /* 0xff80000056567808 */ /* 0x000fc40000800000 */
[----:B------:R-:W-:Y:S02]  /*2c70*/  ISETP.GT.AND P1, PT, R5, 0x49, PT ;  /* 0x000000490500780c */ /* 0x000fe40003f24270 */
        /* <DEDUP_REMOVED lines=34> */
[C---:B------:R-:W-:Y:S02]  /*2ea0*/  ISETP.GT.AND P5, PT, R5.reuse, 0x68, PT ;  /* 0x000000680500780c */ /* 0x040fe40003fa4270 */
[----:B------:R-:W-:Y:S02]  /*2eb0*/  FSEL R70, R70, -INF , P4 ;  /* 0xff80000046467808 */ /* 0x000fe40002000000 */
[----:B------:R-:W-:Y:S02]  /*2ec0*/  ISETP.GT.AND P4, PT, R5, 0x69, PT ;  /* 0x000000690500780c */ /* 0x000fe40003f84270 */
        /* <DEDUP_REMOVED lines=24> */
[----:B------:R-:W-:Y:S02]  /*3050*/  ISETP.GT.AND P0, PT, R5, 0x81, PT ;  /* 0x000000810500780c */ /* 0x000fe40003f04270 */
[----:B------:R-:W-:Y:S02]  /*3060*/  FMNMX.FTZ R3, R53, R8, !PT ;  /* 0x0000000835037209 */ /* 0x000fe40007810000 */
[----:B------:R-:W-:Y:S02]  /*3070*/  FSEL R51, R51, -INF , P1 ;  /* 0xff80000033337808 */ /* 0x000fe40000800000 */
[----:B------:R-:W-:Y:S02]  /*3080*/  ISETP.GT.AND P1, PT, R5, 0x88, PT ;  /* 0x000000880500780c */ /* 0x000fe40003f24270 */
[----:B------:R-:W-:-:S02]  /*3090*/  FSEL R54, R54, -INF , P2 ;  /* 0xff80000036367808 */ /* 0x000fc40001000000 */
[C---:B------:R-:W-:Y:S02]  /*30a0*/  ISETP.GT.AND P2, PT, R5.reuse, 0x89, PT ;  /* 0x000000890500780c */ /* 0x040fe40003f44270 */
[----:B------:R-:W-:Y:S02]  /*30b0*/  FSEL R50, R50, -INF , P3 ;  /* 0xff80000032327808 */ /* 0x000fe40001800000 */
[----:B------:R-:W-:Y:S02]  /*30c0*/  ISETP.GT.AND P3, PT, R5, 0x90, PT ;  /* 0x000000900500780c */ /* 0x000fe40003f64270 */
        /* <DEDUP_REMOVED lines=23> */
[----:B------:R-:W-:Y:S02]  /*3240*/  P2R R14, PR, RZ, 0x2 ;  /* 0x00000002ff0e7803 */ /* 0x000fe40000000000 */
[----:B------:R-:W-:Y:S02]  /*3250*/  FMNMX.FTZ R8, R37, R8, !PT ;  /* 0x0000000825087209 */ /* 0x000fe40007810000 */
[C---:B------:R-:W-:Y:S02]  /*3260*/  ISETP.GT.AND P1, PT, R5.reuse, 0x79, PT ;  /* 0x000000790500780c */ /* 0x040fe40003f24270 */
[----:B------:R-:W-:Y:S01]  /*3270*/  ISETP.GT.AND P0, PT, R5, 0x80, PT ;  /* 0x000000800500780c */ /* 0x000fe20003f04270 */
[----:B------:R-:W1:Y:S01]  /*3280*/  SHFL.BFLY PT, R3, R8, 0x2, 0x1f ;  /* 0x0c401f0008037f89 */ /* 0x000e6200000e0000 */
[----:B------:R-:W-:-:S02]  /*3290*/  FSEL R55, R55, -INF , P1 ;  /* 0xff80000037377808 */ /* 0x000fc40000800000 */
[----:B------:R-:W-:Y:S02]  /*32a0*/  FSEL R26, R26, -INF , P0 ;  /* 0xff8000001a1a7808 */ /* 0x000fe40000000000 */
[----:B------:R-:W-:Y:S02]  /*32b0*/  ISETP.NE.AND P0, PT, R20, RZ, PT ;  /* 0x000000ff1400720c */ /* 0x000fe40003f05270 */
[----:B------:R-:W-:Y:S02]  /*32c0*/  ISETP.NE.AND P1, PT, R14, RZ, PT ;  /* 0x000000ff0e00720c */ /* 0x000fe40003f25270 */
[----:B------:R-:W-:Y:S02]  /*32d0*/  FSEL R27, R27, -INF , P0 ;  /* 0xff8000001b1b7808 */ /* 0x000fe40000000000 */
[----:B------:R-:W-:Y:S02]  /*32e0*/  FSEL R30, R30, -INF , P1 ;  /* 0xff8000001e1e7808 */ /* 0x000fe40000800000 */
[----:B------:R-:W-:Y:S01]  /*32f0*/  ISETP.NE.AND P0, PT, R104, RZ, PT ;  /* 0x000000ff6800720c */ /* 0x000fe20003f05270 */
[----:B------:R-:W-:Y:S01]  /*3300*/  IMAD.MOV.U32 R104, RZ, RZ, R119 ;  /* 0x000000ffff687224 */ /* 0x000fe200078e0077 */
[----:B-1----:R-:W-:-:S05]  /*3310*/  FMNMX.FTZ R10, R8, R3, !PT ;  /* 0x00000003080a7209 */ /* 0x002fca0007810000 */
[----:B------:R-:W1:Y:S02]  /*3320*/  SHFL.BFLY PT, R3, R10, 0x1, 0x1f ;  /* 0x0c201f000a037f89 */ /* 0x000e6400000e0000 */
[----:B-1----:R-:W-:-:S04]  /*3330*/  FMNMX.FTZ R3, R10, R3, !PT ;  /* 0x000000030a037209 */ /* 0x002fc80007810000 */
[C---:B------:R-:W-:Y:S01]  /*3340*/  FSETP.NEU.FTZ.AND P2, PT, R3.reuse, -INF , PT ;  /* 0xff8000000300780b */ /* 0x040fe20003f5d000 */
[----:B------:R-:W-:-:S05]  /*3350*/  FFMA.FTZ R88, R3, R88, -8 ;  /* 0xc100000003587423 */ /* 0x000fca0000010058 */
[----:B------:R-:W-:Y:S02]  /*3360*/  FSEL R88, R88, RZ, P2 ;  /* 0x000000ff58587208 */ /* 0x000fe40001000000 */
[----:B------:R-:W-:-:S03]  /*3370*/  ISETP.NE.AND P2, PT, R12, RZ, PT ;  /* 0x000000ff0c00720c */ /* 0x000fc60003f45270 */
[--C-:B------:R-:W-:Y:S01]  /*3380*/  FFMA.FTZ R5, R7, UR39, -R88.reuse ;  /* 0x0000002707057c23 */ /* 0x100fe20008010858 */
        /* <DEDUP_REMOVED lines=9> */
[----:B------:R-:W-:Y:S01]  /*3420*/  FSEL R69, R34, -INF , P3 ;  /* 0xff80000022457808 */ /* 0x000fe20001800000 */
        /* <DEDUP_REMOVED lines=35> */
[--C-:B------:R-:W-:Y:S01]  /*3660*/  IMAD.MOV.U32 R101, RZ, RZ, R119.reuse ;  /* 0x000000ffff657224 */ /* 0x100fe200078e0077 */
[----:B------:R-:W-:Y:S01]  /*3670*/  FMNMX.FTZ R60, R82, R21, !PT ;  /* 0x00000015523c7209 */ /* 0x000fe20007810000 */
[--C-:B------:R-:W-:Y:S02]  /*3680*/  IMAD.MOV.U32 R97, RZ, RZ, R119.reuse ;  /* 0x000000ffff617224 */ /* 0x100fe400078e0077 */
[----:B------:R-:W2:Y:S01]  /*3690*/  MUFU.EX2 R10, R10 ;  /* 0x0000000a000a7308 */ /* 0x000ea20000000800 */
[----:B-1----:R-:W-:Y:S01]  /*36a0*/  FMNMX.FTZ R57, R83, R60, !PT ;  /* 0x0000003c53397209 */ /* 0x002fe20007810000 */
[----:B------:R-:W-:Y:S01]  /*36b0*/  FFMA.FTZ R60, R81, UR39, -R88 ;  /* 0x00000027513c7c23 */ /* 0x000fe20008010858 */
[----:B------:R-:W-:Y:S02]  /*36c0*/  IMAD.MOV.U32 R93, RZ, RZ, R119 ;  /* 0x000000ffff5d7224 */ /* 0x000fe400078e0077 */
[----:B------:R-:W-:-:S03]  /*36d0*/  FMNMX.FTZ R64, R86, R57, !PT ;  /* 0x0000003956407209 */ /* 0x000fc60007810000 */
[----:B------:R-:W-:Y:S01]  /*36e0*/  MUFU.EX2 R9, R9 ;  /* 0x0000000900097308 */ /* 0x000fe20000000800 */
[----:B------:R-:W-:-:S04]  /*36f0*/  FMNMX.FTZ R57, R87, R64, !PT ;  /* 0x0000004057397209 */ /* 0x000fc80007810000 */
[----:B------:R-:W-:-:S03]  /*3700*/  FMNMX.FTZ R64, R58, R57, !PT ;  /* 0x000000393a407209 */ /* 0x000fc60007810000 */
[----:B------:R-:W-:Y:S01]  /*3710*/  MUFU.EX2 R12, R12 ;  /* 0x0000000c000c7308 */ /* 0x000fe20000000800 */
[----:B------:R-:W-:Y:S01]  /*3720*/  FMNMX.FTZ R61, R59, R64, !PT ;  /* 0x000000403b3d7209 */ /* 0x000fe20007810000 */
[--C-:B------:R-:W-:Y:S01]  /*3730*/  FFMA.FTZ R64, R85, UR39, -R88.reuse ;  /* 0x0000002755407c23 */ /* 0x100fe20008010858 */
[----:B------:R-:W-:Y:S01]  /*3740*/  FSEL R85, R39, -INF , P6 ;  /* 0xff80000027557808 */ /* 0x000fe20003000000 */
[--C-:B------:R-:W-:Y:S01]  /*3750*/  FFMA.FTZ R39, R48, UR39, -R88.reuse ;  /* 0x0000002730277c23 */ /* 0x100fe20008010858 */
[----:B------:R-:W-:Y:S01]  /*3760*/  FMNMX.FTZ R68, R62, R61, !PT ;  /* 0x0000003d3e447209 */ /* 0x000fe20007810000 */
[----:B------:R-:W-:Y:S01]  /*3770*/  FFMA.FTZ R48, R53, UR39, -R88 ;  /* 0x0000002735307c23 */ /* 0x000fe20008010858 */
[----:B--2---:R-:W-:Y:S01]  /*3780*/  F2FP.SATFINITE.E4M3.F32.PACK_AB_MERGE_C R200, R10, R7, RZ ;  /* 0x000000070ac8723e */ /* 0x004fe200048070ff */
[----:B------:R-:W-:Y:S01]  /*3790*/  MUFU.EX2 R11, R11 ;  /* 0x0000000b000b7308 */ /* 0x000fe20000000800 */
[----:B------:R-:W-:Y:S02]  /*37a0*/  FMNMX.FTZ R61, R63, R68, !PT ;  /* 0x000000443f3d7209 */ /* 0x000fe40007810000 */
[----:B------:R-:W-:-:S02]  /*37b0*/  F2FP.SATFINITE.E4M3.F32.PACK_AB_MERGE_C R200, R8, R5, R200 ;  /* 0x0000000508c8723e */ /* 0x000fc400048070c8 */
[----:B------:R-:W-:-:S03]  /*37c0*/  FMNMX.FTZ R68, R66, R61, !PT ;  /* 0x0000003d42447209 */ /* 0x000fc60007810000 */
[----:B------:R-:W1:Y:S01]  /*37d0*/  MUFU.EX2 R14, R14 ;  /* 0x0000000e000e7308 */ /* 0x000e620000000800 */
[----:B------:R-:W-:Y:S01]  /*37e0*/  FMNMX.FTZ R65, R67, R68, !PT ;  /* 0x0000004443417209 */ /* 0x000fe20007810000 */
[----:B------:R-:W-:Y:S01]  /*37f0*/  FFMA.FTZ R68, R115, UR39, -R88 ;  /* 0x0000002773447c23 */ /* 0x000fe20008010858 */
[----:B------:R-:W-:Y:S02]  /*3800*/  IMAD.MOV.U32 R115, RZ, RZ, R119 ;  /* 0x000000ffff737224 */ /* 0x000fe400078e0077 */
[----:B------:R-:W-:-:S03]  /*3810*/  FMNMX.FTZ R76, R70, R65, !PT ;  /* 0x00000041464c7209 */ /* 0x000fc60007810000 */
[----:B------:R-:W-:Y:S01]  /*3820*/  MUFU.EX2 R20, R20 ;  /* 0x0000001400147308 */ /* 0x000fe20000000800 */
[----:B------:R-:W-:-:S04]  /*3830*/  FMNMX.FTZ R65, R71, R76, !PT ;  /* 0x0000004c47417209 */ /* 0x000fc80007810000 */
[----:B------:R-:W-:-:S03]  /*3840*/  FMNMX.FTZ R76, R42, R65, !PT ;  /* 0x000000412a4c7209 */ /* 0x000fc60007810000 */
[----:B------:R2:W-:Y:S01]  /*3850*/  MUFU.EX2 R15, R105 ;  /* 0x00000069000f7308 */ /* 0x0005e20000000800 */
[----:B------:R-:W-:Y:S01]  /*3860*/  FMNMX.FTZ R81, R43, R76, !PT ;  /* 0x0000004c2b517209 */ /* 0x000fe20007810000 */
[----:B------:R-:W-:Y:S01]  /*3870*/  FFMA.FTZ R76, R77, UR39, -R88 ;  /* 0x000000274d4c7c23 */ /* 0x000fe20008010858 */
[----:B-1----:R-:W-:Y:S02]  /*3880*/  F2FP.SATFINITE.E4M3.F32.PACK_AB_MERGE_C R202, R14, R11, RZ ;  /* 0x0000000b0eca723e */ /* 0x002fe400048070ff */
[----:B------:R-:W-:Y:S02]  /*3890*/  FMNMX.FTZ R80, R46, R81, !PT ;  /* 0x000000512e507209 */ /* 0x000fe40007810000 */
[----:B------:R-:W-:Y:S01]  /*38a0*/  F2FP.SATFINITE.E4M3.F32.PACK_AB_MERGE_C R202, R12, R9, R202 ;  /* 0x000000090cca723e */ /* 0x000fe200048070ca */
[----:B------:R-:W1:Y:S01]  /*38b0*/  MUFU.EX2 R56, R56 ;  /* 0x0000003800387308 */ /* 0x000e620000000800 */
[----:B------:R-:W-:Y:S01]  /*38c0*/  FMNMX.FTZ R77, R47, R80, !PT ;  /* 0x000000502f4d7209 */ /* 0x000fe20007810000 */
[----:B--2---:R-:W-:-:S03]  /*38d0*/  IMAD.MOV.U32 R105, RZ, RZ, R119 ;  /* 0x000000ffff697224 */ /* 0x004fc600078e0077 */
[----:B------:R-:W-:-:S03]  /*38e0*/  FMNMX.FTZ R80, R50, R77, !PT ;  /* 0x0000004d32507209 */ /* 0x000fc60007810000 */
[----:B------:R2:W-:Y:S01]  /*38f0*/  MUFU.EX2 R21, R109 ;  /* 0x0000006d00157308 */ /* 0x0005e20000000800 */
[----:B------:R-:W-:-:S04]  /*3900*/  FMNMX.FTZ R77, R51, R80, !PT ;  /* 0x00000050334d7209 */ /* 0x000fc80007810000 */
[----:B------:R-:W-:-:S03]  /*3910*/  FMNMX.FTZ R80, R54, R77, !PT ;  /* 0x0000004d36507209 */ /* 0x000fc60007810000 */
[----:B------:R-:W-:Y:S01]  /*3920*/  MUFU.EX2 R60, R60 ;  /* 0x0000003c003c7308 */ /* 0x000fe20000000800 */
[----:B------:R-:W-:Y:S01]  /*3930*/  FMNMX.FTZ R77, R55, R80, !PT ;  /* 0x00000050374d7209 */ /* 0x000fe20007810000 */
[--C-:B--2---:R-:W-:Y:S01]  /*3940*/  IMAD.MOV.U32 R109, RZ, RZ, R119.reuse ;  /* 0x000000ffff6d7224 */ /* 0x104fe200078e0077 */
[----:B------:R-:W-:Y:S01]  /*3950*/  FSEL R80, R31, -INF , P2 ;  /* 0xff8000001f507808 */ /* 0x000fe20001000000 */
[--C-:B------:R-:W-:Y:S01]  /*3960*/  FFMA.FTZ R31, R40, UR39, -R88.reuse ;  /* 0x00000027281f7c23 */ /* 0x100fe20008010858 */
[----:B------:R-:W-:Y:S01]  /*3970*/  FMNMX.FTZ R6, R26, R77, !PT ;  /* 0x0000004d1a067209 */ /* 0x000fe20007810000 */
[----:B------:R-:W-:Y:S01]  /*3980*/  FFMA.FTZ R40, R45, UR39, -R88 ;  /* 0x000000272d287c23 */ /* 0x000fe20008010858 */
[----:B------:R-:W-:Y:S01]  /*3990*/  IMAD.U32 R45, RZ, RZ, UR39 ;  /* 0x00000027ff2d7e24 */ /* 0x000fe2000f8e00ff */
[----:B------:R2:W-:Y:S01]  /*39a0*/  MUFU.EX2 R77, R84 ;  /* 0x00000054004d7308 */ /* 0x0005e20000000800 */
[----:B------:R-:W-:Y:S02]  /*39b0*/  FMNMX.FTZ R81, R27, R6, !PT ;  /* 0x000000061b517209 */ /* 0x000fe40007810000 */
[----:B0-----:R-:W-:Y:S01]  /*39c0*/  LOP3.LUT P2, RZ, R106, 0x7f, RZ, 0xc0, !PT ;  /* 0x0000007f6aff7812 */ /* 0x001fe2000784c0ff */
[----:B------:R-:W-:Y:S01]  /*39d0*/  IMAD.MOV.U32 R106, RZ, RZ, R119 ;  /* 0x000000ffff6a7224 */ /* 0x000fe200078e0077 */
[----:B------:R-:W-:-:S02]  /*39e0*/  FMNMX.FTZ R81, R30, R81, !PT ;  /* 0x000000511e517209 */ /* 0x000fc40007810000 */
[----:B-1----:R-:W-:Y:S01]  /*39f0*/  F2FP.SATFINITE.E4M3.F32.PACK_AB_MERGE_C R204, R56, R15, RZ ;  /* 0x0000000f38cc723e */ /* 0x002fe200048070ff */
[----:B------:R0:W-:Y:S01]  /*3a00*/  MUFU.EX2 R57, R111 ;  /* 0x0000006f00397308 */ /* 0x0001e20000000800 */
[----:B------:R-:W-:Y:S02]  /*3a10*/  FMNMX.FTZ R6, R80, R81, !PT ;  /* 0x0000005150067209 */ /* 0x000fe40007810000 */
[----:B------:R-:W-:Y:S02]  /*3a20*/  FSEL R81, R35, -INF , P4 ;  /* 0xff80000023517808 */ /* 0x000fe40002000000 */
[----:B------:R-:W-:Y:S02]  /*3a30*/  FMNMX.FTZ R6, R69, R6, !PT ;  /* 0x0000000645067209 */ /* 0x000fe40007810000 */
[----:B--2---:R-:W-:Y:S01]  /*3a40*/  FSEL R84, R38, -INF , P5 ;  /* 0xff80000026547808 */ /* 0x004fe20002800000 */
[----:B------:R-:W-:-:S01]  /*3a50*/  FFMA.FTZ R38, R41, UR39, -R88 ;  /* 0x0000002729267c23 */ /* 0x000fc20008010858 */
[----:B------:R-:W-:Y:S01]  /*3a60*/  FMNMX.FTZ R35, R81, R6, !PT ;  /* 0x0000000651237209 */ /* 0x000fe20007810000 */
[----:B------:R-:W-:-:S01]  /*3a70*/  FFMA.FTZ R41, R52, UR39, -R88 ;  /* 0x0000002734297c23 */ /* 0x000fc20008010858 */
[----:B------:R-:W-:Y:S01]  /*3a80*/  @!P2 VIADD R4, R4, 0x33440 ;  /* 0x000334400404a836 */ /* 0x000fe20000000000 */
[----:B------:R-:W1:Y:S01]  /*3a90*/  MUFU.EX2 R64, R64 ;  /* 0x0000004000407308 */ /* 0x000e620000000800 */
[----:B------:R-:W-:Y:S01]  /*3aa0*/  FMNMX.FTZ R6, R84, R35, !PT ;  /* 0x0000002354067209 */ /* 0x000fe20007810000 */
[--C-:B------:R-:W-:Y:S01]  /*3ab0*/  FFMA.FTZ R35, R44, UR39, -R88.reuse ;  /* 0x000000272c237c23 */ /* 0x100fe20008010858 */
[----:B------:R-:W-:-:S01]  /*3ac0*/  FFMA.FTZ R44, R49, UR39, -R88 ;  /* 0x00000027312c7c23 */ /* 0x000fc20008010858 */
[----:B------:R-:W-:Y:S01]  /*3ad0*/  @!P2 PRMT R4, RZ, 0x654, R4 ;  /* 0x00000654ff04a816 */ /* 0x000fe20000000004 */
[----:B0-----:R-:W-:Y:S01]  /*3ae0*/  IMAD.MOV.U32 R111, RZ, RZ, R119 ;  /* 0x000000ffff6f7224 */ /* 0x001fe200078e0077 */
[----:B------:R-:W-:-:S02]  /*3af0*/  FMNMX.FTZ R6, R85, R6, !PT ;  /* 0x0000000655067209 */ /* 0x000fc40007810000 */
[----:B------:R0:W-:Y:S01]  /*3b00*/  @!P2 SYNCS.ARRIVE.TRANS64.RED.A1T0 RZ, [R4+URZ], RZ ;  /* 0x000000ff04ffa9a7 */ /* 0x0001e2000810043f */
[----:B------:R2:W-:Y:S01]  /*3b10*/  MUFU.EX2 R61, R113 ;  /* 0x00000071003d7308 */ /* 0x0005e20000000800 */
[----:B------:R-:W-:Y:S01]  /*3b20*/  F2FP.SATFINITE.E4M3.F32.PACK_AB_MERGE_C R204, R20, R13, R204 ;  /* 0x0000000d14cc723e */ /* 0x000fe200048070cc */
[----:B------:R-:W3:Y:S06]  /*3b30*/  SHFL.BFLY PT, R89, R6, 0x2, 0x1f ;  /* 0x0c401f0006597f89 */ /* 0x000eec00000e0000 */
[----:B------:R-:W-:Y:S01]  /*3b40*/  MUFU.EX2 R68, R68 ;  /* 0x0000004400447308 */ /* 0x000fe20000000800 */
[----:B-1----:R-:W-:Y:S01]  /*3b50*/  F2FP.SATFINITE.E4M3.F32.PACK_AB_MERGE_C R206, R64, R57, RZ ;  /* 0x0000003940ce723e */ /* 0x002fe200048070ff */
[----:B--2---:R-:W-:-:S03]  /*3b60*/  IMAD.MOV.U32 R113, RZ, RZ, R119 ;  /* 0x000000ffff717224 */ /* 0x004fc600078e0077 */
[----:B------:R-:W-:-:S03]  /*3b70*/  F2FP.SATFINITE.E4M3.F32.PACK_AB_MERGE_C R206, R60, R21, R206 ;  /* 0x000000153cce723e */ /* 0x000fc600048070ce */
[----:B------:R1:W-:Y:S08]  /*3b80*/  MUFU.EX2 R65, R117 ;  /* 0x0000007500417308 */ /* 0x0003f00000000800 */
[----:B------:R-:W-:Y:S01]  /*3b90*/  MUFU.EX2 R76, R76 ;  /* 0x0000004c004c7308 */ /* 0x000fe20000000800 */
[----:B-1----:R-:W-:Y:S01]  /*3ba0*/  IMAD.MOV.U32 R117, RZ, RZ, R119 ;  /* 0x000000ffff757224 */ /* 0x002fe200078e0077 */
[----:B---3--:R-:W-:-:S05]  /*3bb0*/  FMNMX.FTZ R89, R6, R89, !PT ;  /* 0x0000005906597209 */ /* 0x008fca0007810000 */
[----:B------:R-:W1:Y:S01]  /*3bc0*/  SHFL.BFLY PT, R6, R89, 0x1, 0x1f ;  /* 0x0c201f0059067f89 */ /* 0x000e6200000e0000 */
[----:B------:R-:W-:Y:S08]  /*3bd0*/  MUFU.EX2 R72, R72 ;  /* 0x0000004800487308 */ /* 0x000ff00000000800 */
[----:B------:R-:W-:Y:S08]  /*3be0*/  MUFU.EX2 R73, R73 ;  /* 0x0000004900497308 */ /* 0x000ff00000000800 */
[----:B------:R-:W-:Y:S01]  /*3bf0*/  MUFU.EX2 R31, R31 ;  /* 0x0000001f001f7308 */ /* 0x000fe20000000800 */
[----:B-1----:R-:W-:-:S07]  /*3c00*/  FMNMX.FTZ R6, R89, R6, !PT ;  /* 0x0000000659067209 */ /* 0x002fce0007810000 */
[----:B------:R-:W-:Y:S01]  /*3c10*/  MUFU.EX2 R38, R38 ;  /* 0x0000002600267308 */ /* 0x000fe20000000800 */
[C---:B------:R-:W-:Y:S01]  /*3c20*/  FSETP.NEU.FTZ.AND P1, PT, R6.reuse, -INF , PT ;  /* 0xff8000000600780b */ /* 0x040fe20003f3d000 */
[----:B------:R-:W-:-:S06]  /*3c30*/  FFMA.FTZ R45, R6, R45, -8 ;  /* 0xc1000000062d7423 */ /* 0x000fcc000001002d */
        /* <DEDUP_REMOVED lines=21> */
[----:B------:R-:W-:Y:S01]  /*3d90*/  FADD.FTZ R66, R5, R8 ;  /* 0x0000000805427221 */ /* 0x000fe20000010000 */
[----:B------:R-:W-:-:S01]  /*3da0*/  FFMA.FTZ R103, R103, UR39, -R89 ;  /* 0x0000002767677c23 */ /* 0x000fc20008010859 */
        /* <DEDUP_REMOVED lines=24> */
[--C-:B------:R-:W-:Y:S01]  /*3f30*/  FFMA.FTZ R27, R27, UR39, -R89.reuse ;  /* 0x000000271b1b7c23 */ /* 0x100fe20008010859 */
[----:B------:R-:W-:-:S01]  /*3f40*/  FFMA.FTZ R30, R30, UR39, -R89 ;  /* 0x000000271e1e7c23 */ /* 0x000fc20008010859 */
[----:B------:R-:W2:Y:S01]  /*3f50*/  MUFU.EX2 R88, R88 ;  /* 0x0000005800587308 */ /* 0x000ea20000000800 */
[----:B---3--:R-:W-:-:S01]  /*3f60*/  FADD.FTZ R66, R95, R66 ;  /* 0x000000425f427221 */ /* 0x008fc20000010000 */
[--C-:B------:R-:W-:Y:S01]  /*3f70*/  FFMA.FTZ R80, R80, UR39, -R89.reuse ;  /* 0x0000002750507c23 */ /* 0x100fe20008010859 */
[----:B------:R-:W-:-:S01]  /*3f80*/  FFMA.FTZ R69, R69, UR39, -R89 ;  /* 0x0000002745457c23 */ /* 0x000fc20008010859 */
[--C-:B------:R-:W-:Y:S01]  /*3f90*/  FFMA.FTZ R81, R81, UR39, -R89.reuse ;  /* 0x0000002751517c23 */ /* 0x100fe20008010859 */
[----:B------:R-:W-:-:S01]  /*3fa0*/  FFMA.FTZ R84, R84, UR39, -R89 ;  /* 0x0000002754547c23 */ /* 0x000fc20008010859 */
[----:B------:R-:W-:Y:S01]  /*3fb0*/  FFMA.FTZ R85, R85, UR39, -R89 ;  /* 0x0000002755557c23 */ /* 0x000fe20008010859 */
[----:B------:R-:W-:Y:S01]  /*3fc0*/  F2FP.SATFINITE.E4M3.F32.PACK_AB_MERGE_C R94, R95, R94, RZ ;  /* 0x0000005e5f5e723e */ /* 0x000fe200048070ff */
[----:B------:R-:W0:Y:S01]  /*3fd0*/  MUFU.EX2 R102, R102 ;  /* 0x0000006600667308 */ /* 0x000e220000000800 */
[----:B-1----:R-:W-:-:S01]  /*3fe0*/  FADD.FTZ R91, R49, R66 ;  /* 0x00000042315b7221 */ /* 0x002fc20000010000 */
[----:B------:R-:W-:Y:S01]  /*3ff0*/  FADD.FTZ R66, R12, R67 ;  /* 0x000000430c427221 */ /* 0x000fe20000010000 */
[----:B------:R-:W-:Y:S01]  /*4000*/  F2FP.SATFINITE.E4M3.F32.PACK_AB_MERGE_C R201, R52, R45, R94 ;  /* 0x0000002d34c9723e */ /* 0x000fe2000480705e */
[----:B------:R-:W-:-:S02]  /*4010*/  IMAD.MOV.U32 R99, RZ, RZ, R119 ;  /* 0x000000ffff637224 */ /* 0x000fc400078e0077 */
[----:B------:R-:W-:-:S01]  /*4020*/  FADD.FTZ R67, R11, R66 ;  /* 0x000000420b437221 */ /* 0x000fc20000010000 */
[----:B------:R-:W-:Y:S01]  /*4030*/  IMAD.MOV.U32 R98, RZ, RZ, R119 ;  /* 0x000000ffff627224 */ /* 0x000fe200078e0077 */
[----:B------:R-:W1:Y:S01]  /*4040*/  MUFU.EX2 R103, R103 ;  /* 0x0000006700677308 */ /* 0x000e620000000800 */
[----:B--2---:R-:W-:-:S01]  /*4050*/  FADD.FTZ R91, R88, R91 ;  /* 0x0000005b585b7221 */ /* 0x004fc20000010000 */
[----:B------:R-:W-:Y:S01]  /*4060*/  FADD.FTZ R66, R14, R67 ;  /* 0x000000430e427221 */ /* 0x000fe20000010000 */
[--C-:B------:R-:W-:Y:S02]  /*4070*/  IMAD.MOV.U32 R95, RZ, RZ, R119.reuse ;  /* 0x000000ffff5f7224 */ /* 0x100fe400078e0077 */
[----:B------:R-:W-:Y:S02]  /*4080*/  IMAD.MOV.U32 R94, RZ, RZ, R119 ;  /* 0x000000ffff5e7224 */ /* 0x000fe400078e0077 */
[----:B------:R-:W-:-:S01]  /*4090*/  FADD.FTZ R67, R13, R66 ;  /* 0x000000420d437221 */ /* 0x000fc20000010000 */
        /* <DEDUP_REMOVED lines=18> */
[----:B------:R-:W2:Y:S01]  /*41c0*/  MUFU.EX2 R79, R79 ;  /* 0x0000004f004f7308 */ /* 0x000ea20000000800 */
[----:B0-----:R-:W-:-:S02]  /*41d0*/  FADD.FTZ R91, R74, R91 ;  /* 0x0000005b4a5b7221 */ /* 0x001fc40000010000 */
[----:B------:R-:W-:Y:S01]  /*41e0*/  FADD.FTZ R66, R56, R67 ;  /* 0x0000004338427221 */ /* 0x000fe20000010000 */
[----:B------:R-:W-:-:S03]  /*41f0*/  IMAD.MOV.U32 R56, RZ, RZ, R119 ;  /* 0x000000ffff387224 */ /* 0x000fc600078e0077 */
[----:B------:R-:W-:Y:S01]  /*4200*/  FADD.FTZ R67, R21, R66 ;  /* 0x0000004215437221 */ /* 0x000fe20000010000 */
[----:B------:R-:W0:Y:S01]  /*4210*/  MUFU.EX2 R75, R75 ;  /* 0x0000004b004b7308 */ /* 0x000e220000000800 */
[----:B-1----:R-:W-:-:S07]  /*4220*/  FADD.FTZ R4, R90, R91 ;  /* 0x0000005b5a047221 */ /* 0x002fce0000010000 */
[----:B------:R-:W1:Y:S01]  /*4230*/  MUFU.EX2 R78, R78 ;  /* 0x0000004e004e7308 */ /* 0x000e620000000800 */
[----:B--2---:R-:W-:-:S01]  /*4240*/  FADD.FTZ R4, R79, R4 ;  /* 0x000000044f047221 */ /* 0x004fc20000010000 */
[----:B------:R-:W-:Y:S01]  /*4250*/  F2FP.SATFINITE.E4M3.F32.PACK_AB_MERGE_C R79, R79, R90, RZ ;  /* 0x0000005a4f4f723e */ /* 0x000fe200048070ff */
[----:B------:R-:W-:-:S03]  /*4260*/  IMAD.MOV.U32 R90, RZ, RZ, R119 ;  /* 0x000000ffff5a7224 */ /* 0x000fc600078e0077 */
[----:B------:R-:W-:Y:S01]  /*4270*/  F2FP.SATFINITE.E4M3.F32.PACK_AB_MERGE_C R205, R74, R53, R79 ;  /* 0x000000354acd723e */ /* 0x000fe2000480704f */
        /* <DEDUP_REMOVED lines=12> */
[----:B------:R-:W-:Y:S02]  /*4340*/  IMAD.MOV.U32 R53, RZ, RZ, R119 ;  /* 0x000000ffff357224 */ /* 0x000fe400078e0077 */
        /* <DEDUP_REMOVED lines=12> */
[----:B------:R-:W-:Y:S01]  /*4410*/  F2FP.SATFINITE.E4M3.F32.PACK_AB_MERGE_C R86, R87, R86, RZ ;  /* 0x000000565756723e */ /* 0x000fe200048070ff */
[----:B------:R-:W-:Y:S01]  /*4420*/  IMAD.MOV.U32 R87, RZ, RZ, R119 ;  /* 0x000000ffff577224 */ /* 0x000fe200078e0077 */
[----:B------:R-:W-:Y:S01]  /*4430*/  F2FP.SATFINITE.E4M3.F32.PACK_AB_MERGE_C R208, R68, R61, R65 ;  /* 0x0000003d44d0723e */ /* 0x000fe20004807041 */
[----:B------:R-:W-:Y:S01]  /*4440*/  IMAD.MOV.U32 R76, RZ, RZ, R119 ;  /* 0x000000ffff4c7224 */ /* 0x000fe200078e0077 */
[----:B------:R-:W-:Y:S01]  /*4450*/  F2FP.SATFINITE.E4M3.F32.PACK_AB_MERGE_C R207, R78, R75, R86 ;  /* 0x0000004b4ecf723e */ /* 0x000fe20004807056 */
[----:B------:R-:W0:Y:S01]  /*4460*/  MUFU.EX2 R82, R82 ;  /* 0x0000005200527308 */ /* 0x000e220000000800 */
[----:B-1----:R-:W-:-:S01]  /*4470*/  FADD.FTZ R4, R58, R7 ;  /* 0x000000073a047221 */ /* 0x002fc20000010000 */
[----:B------:R-:W-:-:S02]  /*4480*/  IMAD.MOV.U32 R86, RZ, RZ, R119 ;  /* 0x000000ffff567224 */ /* 0x000fc400078e0077 */
[--C-:B------:R-:W-:Y:S02]  /*4490*/  IMAD.MOV.U32 R78, RZ, RZ, R119.reuse ;  /* 0x000000ffff4e7224 */ /* 0x100fe400078e0077 */
[----:B------:R-:W-:Y:S02]  /*44a0*/  IMAD.MOV.U32 R75, RZ, RZ, R119 ;  /* 0x000000ffff4b7224 */ /* 0x000fe400078e0077 */
[----:B------:R-:W1:Y:S01]  /*44b0*/  MUFU.EX2 R83, R83 ;  /* 0x0000005300537308 */ /* 0x000e620000000800 */
[----:B--2---:R-:W-:-:S01]  /*44c0*/  FADD.FTZ R7, R59, R4 ;  /* 0x000000043b077221 */ /* 0x004fc20000010000 */
[--C-:B------:R-:W-:Y:S02]  /*44d0*/  IMAD.MOV.U32 R68, RZ, RZ, R119.reuse ;  /* 0x000000ffff447224 */ /* 0x100fe400078e0077 */
[--C-:B------:R-:W-:Y:S02]  /*44e0*/  IMAD.MOV.U32 R65, RZ, RZ, R119.reuse ;  /* 0x000000ffff417224 */ /* 0x100fe400078e0077 */
[----:B------:R-:W-:-:S02]  /*44f0*/  IMAD.MOV.U32 R61, RZ, RZ, R119 ;  /* 0x000000ffff3d7224 */ /* 0x000fc400078e0077 */
[----:B------:R-:W2:Y:S01]  /*4500*/  MUFU.EX2 R62, R62 ;  /* 0x0000003e003e7308 */ /* 0x000ea20000000800 */
[----:B0-----:R-:W-:-:S07]  /*4510*/  FADD.FTZ R4, R82, R7 ;  /* 0x0000000752047221 */ /* 0x001fce0000010000 */
        /* <DEDUP_REMOVED lines=10> */
[----:B------:R-:W-:Y:S01]  /*45c0*/  F2FP.SATFINITE.E4M3.F32.PACK_AB_MERGE_C R77, R34, R77, RZ ;  /* 0x0000004d224d723e */ /* 0x000fe200048070ff */
[----:B------:R-:W-:-:S02]  /*45d0*/  IMAD.MOV.U32 R82, RZ, RZ, R119 ;  /* 0x000000ffff527224 */ /* 0x000fc400078e0077 */
[----:B------:R-:W-:-:S01]  /*45e0*/  FADD.FTZ R34, R34, R11 ;  /* 0x0000000b22227221 */ /* 0x000fc20000010000 */
[----:B------:R-:W-:Y:S01]  /*45f0*/  F2FP.SATFINITE.E4M3.F32.PACK_AB_MERGE_C R210, R73, R72, R77 ;  /* 0x0000004849d2723e */ /* 0x000fe2000480704d */
        /* <DEDUP_REMOVED lines=24> */
[----:B-1----:R-:W-:-:S07]  /*4780*/  FADD.FTZ R7, R43, R4 ;  /* 0x000000042b077221 */ /* 0x002fce0000010000 */
[----:B------:R-:W1:Y:S01]  /*4790*/  MUFU.EX2 R47, R47 ;  /* 0x0000002f002f7308 */ /* 0x000e620000000800 */
[----:B--2---:R-:W-:-:S07]  /*47a0*/  FADD.FTZ R4, R46, R7 ;  /* 0x000000072e047221 */ /* 0x004fce0000010000 */
[----:B------:R-:W2:Y:S01]  /*47b0*/  MUFU.EX2 R39, R39 ;  /* 0x0000002700277308 */ /* 0x000ea20000000800 */
[C---:B0-----:R-:W-:Y:S01]  /*47c0*/  F2FP.SATFINITE.E4M3.F32.PACK_AB_MERGE_C R35, R40.reuse, R35, RZ ;  /* 0x000000232823723e */ /* 0x041fe200048070ff */
[----:B------:R-:W-:-:S03]  /*47d0*/  FADD.FTZ R40, R40, R9 ;  /* 0x0000000928287221 */ /* 0x000fc60000010000 */
[----:B------:R-:W-:Y:S01]  /*47e0*/  F2FP.SATFINITE.E4M3.F32.PACK_AB_MERGE_C R212, R38, R31, R35 ;  /* 0x0000001f26d4723e */ /* 0x000fe20004807023 */
[--C-:B------:R-:W-:Y:S02]  /*47f0*/  IMAD.MOV.U32 R38, RZ, RZ, R119.reuse ;  /* 0x000000ffff267224 */ /* 0x100fe400078e0077 */
        /* <DEDUP_REMOVED lines=13> */
[--C-:B------:R-:W-:Y:S02]  /*48d0*/  IMAD.MOV.U32 R47, RZ, RZ, R119.reuse ;  /* 0x000000ffff2f7224 */ /* 0x100fe400078e0077 */
[----:B------:R-:W-:-:S04]  /*48e0*/  IMAD.MOV.U32 R31, RZ, RZ, R119 ;  /* 0x000000ffff1f7224 */ /* 0x000fc800078e0077 */
        /* <DEDUP_REMOVED lines=11> */
[----:B------:R-:W-:Y:S01]  /*49a0*/  MUFU.EX2 R28, R28 ;  /* 0x0000001c001c7308 */ /* 0x000fe20000000800 */
[----:B-1----:R-:W-:-:S01]  /*49b0*/  FADD.FTZ R8, R54, R7 ;  /* 0x0000000736087221 */ /* 0x002fc20000010000 */
[--C-:B------:R-:W-:Y:S02]  /*49c0*/  IMAD.MOV.U32 R44, RZ, RZ, R119.reuse ;  /* 0x000000ffff2c7224 */ /* 0x100fe400078e0077 */
[----:B------:R-:W-:-:S04]  /*49d0*/  IMAD.MOV.U32 R39, RZ, RZ, R119 ;  /* 0x000000ffff277224 */ /* 0x000fc800078e0077 */
        /* <DEDUP_REMOVED lines=19> */
[----:B------:R-:W-:-:S03]  /*4b10*/  IMAD.MOV.U32 R24, RZ, RZ, R119 ;  /* 0x000000ffff187224 */ /* 0x000fc600078e0077 */
[----:B------:R-:W-:Y:S01]  /*4b20*/  FADD.FTZ R28, R28, R25 ;  /* 0x000000191c1c7221 */ /* 0x000fe20000010000 */
[----:B------:R-:W-:Y:S01]  /*4b30*/  IMAD.MOV.U32 R25, RZ, RZ, R119 ;  /* 0x000000ffff197224 */ /* 0x000fe200078e0077 */
[----:B------:R0:W3:Y:S01]  /*4b40*/  MUFU.EX2 R5, R80 ;  /* 0x0000005000057308 */ /* 0x0000e20000000800 */
[----:B-1----:R-:W-:-:S01]  /*4b50*/  FADD.FTZ R7, R27, R10 ;  /* 0x0000000a1b077221 */ /* 0x002fc20000010000 */
[----:B------:R-:W-:Y:S01]  /*4b60*/  FADD.FTZ R29, R29, R28 ;  /* 0x0000001c1d1d7221 */ /* 0x000fe20000010000 */
[----:B------:R-:W-:-:S05]  /*4b70*/  IMAD.MOV.U32 R28, RZ, RZ, R119 ;  /* 0x000000ffff1c7224 */ /* 0x000fca00078e0077 */
[----:B------:R-:W-:Y:S01]  /*4b80*/  MUFU.EX2 R36, R36 ;  /* 0x0000002400247308 */ /* 0x000fe20000000800 */
[----:B--2---:R-:W-:-:S01]  /*4b90*/  FADD.FTZ R8, R30, R7 ;  /* 0x000000071e087221 */ /* 0x004fc20000010000 */
[----:B0-----:R-:W-:-:S06]  /*4ba0*/  IMAD.MOV.U32 R80, RZ, RZ, R119 ;  /* 0x000000ffff507224 */ /* 0x001fcc00078e0077 */
[----:B------:R-:W0:Y:S01]  /*4bb0*/  MUFU.EX2 R37, R37 ;  /* 0x0000002500257308 */ /* 0x000e220000000800 */
[----:B---3--:R-:W-:-:S01]  /*4bc0*/  FADD.FTZ R8, R5, R8 ;  /* 0x0000000805087221 */ /* 0x008fc20000010000 */
[----:B------:R-:W-:-:S04]  /*4bd0*/  F2FP.SATFINITE.E4M3.F32.PACK_AB_MERGE_C R30, R5, R30, RZ ;  /* 0x0000001e051e723e */ /* 0x000fc800048070ff */
[----:B------:R-:W-:Y:S01]  /*4be0*/  F2FP.SATFINITE.E4M3.F32.PACK_AB_MERGE_C R217, R27, R26, R30 ;  /* 0x0000001a1bd9723e */ /* 0x000fe2000480701e */
[--C-:B------:R-:W-:Y:S01]  /*4bf0*/  IMAD.MOV.U32 R30, RZ, RZ, R119.reuse ;  /* 0x000000ffff1e7224 */ /* 0x100fe200078e0077 */
        /* <DEDUP_REMOVED lines=16> */
[----:B------:R-:W-:Y:S01]  /*4d00*/  IMAD.MOV.U32 R33, RZ, RZ, R119 ;  /* 0x000000ffff217224 */ /* 0x000fe200078e0077 */
[----:B------:R-:W0:Y:S01]  /*4d10*/  MUFU.EX2 R85, R85 ;  /* 0x0000005500557308 */ /* 0x000e220000000800 */
[----:B---3--:R-:W-:-:S01]  /*4d20*/  FADD.FTZ R5, R4, R5 ;  /* 0x0000000504057221 */ /* 0x008fc20000010000 */
[----:B0-----:R-:W-:-:S03]  /*4d30*/  F2FP.SATFINITE.E4M3.F32.PACK_AB_MERGE_C R7, R85, R84, RZ ;  /* 0x000000545507723e */ /* 0x001fc600048070ff */
[----:B------:R-:W-:Y:S01]  /*4d40*/  FADD.FTZ R84, R84, R5 ;  /* 0x0000000554547221 */ /* 0x000fe20000010000 */
[----:B------:R-:W-:-:S01]  /*4d50*/  FADD.FTZ R5, R37, R36 ;  /* 0x0000002425057221 */ /* 0x000fc20000010000 */
[----:B------:R-:W-:Y:S01]  /*4d60*/  IMAD.MOV.U32 R37, RZ, RZ, R119 ;  /* 0x000000ffff257224 */ /* 0x000fe200078e0077 */
[----:B------:R-:W-:Y:S01]  /*4d70*/  F2FP.SATFINITE.E4M3.F32.PACK_AB_MERGE_C R219, R4, R69, R7 ;  /* 0x0000004504db723e */ /* 0x000fe20004807007 */
[----:B------:R-:W-:Y:S01]  /*4d80*/  FADD.FTZ R4, R85, R84 ;  /* 0x0000005455047221 */ /* 0x000fe20000010000 */
[--C-:B------:R-:W-:Y:S02]  /*4d90*/  IMAD.MOV.U32 R85, RZ, RZ, R119.reuse ;  /* 0x000000ffff557224 */ /* 0x100fe400078e0077 */
        /* <DEDUP_REMOVED lines=57> */
.L_x_3201:
[----:B------:R-:W-:Y:S01]  /*5130*/  ISETP.NE.AND P2, PT, RZ, UR42, PT ;  /* 0x0000002aff007c0c */ /* 0x000fe2000bf45270 */
[----:B------:R-:W-:-:S04]  /*5140*/  UISETP.NE.AND UP0, UPT, UR51, 0x1, UPT ;  /* 0x000000013300788c */ /* 0x000fc8000bf05270 */
[----:B------:R-:W-:-:S04]  /*5150*/  USEL UR43, URZ, 0x1, UP0 ;  /* 0x000000013f2b7887 */ /* 0x000fc80008000000 */
[----:B------:R-:W-:-:S04]  /*5160*/  ULOP3.LUT UR43, UR53, UR43, URZ, 0x3c, !UPT ;  /* 0x0000002b352b7292 */ /* 0x000fc8000f8e3c3f */
[----:B------:R-:W-:Y:S08]  /*5170*/  @P2 BRA `(.L_x_3192) ;  /* 0x0000000000442947 */ /* 0x000ff00003800000 */
[----:B------:R-:W-:Y:S05]  /*5180*/  @!P0 BRA `(.L_x_3193) ;  /* 0x0000000000048947 */ /* 0x000fea0003800000 */
[----:B------:R-:W-:Y:S01]  /*5190*/  BPT.TRAP 0x1 ;  /* 0x000000040000795c */ /* 0x000fe20000300000 */
.L_x_3193:
        /* <DEDUP_REMOVED lines=12> */
.L_x_3194:
[----:B-1----:R-:W-:Y:S05]  /*5260*/  @P1 BRA `(.L_x_3192) ;  /* 0x0000000000081947 */ /* 0x002fea0003800000 */
[----:B------:R-:W1:Y:S02]  /*5270*/  SYNCS.PHASECHK.TRANS64.TRYWAIT P1, [UR6+0x33430], R0 ;  /* 0x03343000ff0075a7 */ /* 0x000e640008020146 */
[----:B-1----:R-:W-:Y:S05]  /*5280*/  @!P1 BRA `(.L_x_3195) ;  /* 0x000000d000189947 */ /* 0x002fea0003800000 */
.L_x_3192:
[----:B------:R-:W2:Y:S01]  /*5290*/  S2R R2, SR_TID.X ;  /* 0x0000000000027919 */ /* 0x000ea20000002100 */
        /* <DEDUP_REMOVED lines=21> */
[----:B--2---:R-:W-:Y:S01]  /*53f0*/  SHF.R.U32.HI R2, RZ, 0x7, R2 ;  /* 0x00000007ff027819 */ /* 0x004fe20000011602 */
[----:B------:R-:W-:Y:S01]  /*5400*/  UMOV UR19, 0x80000020 ;  /* 0x8000002000137882 */ /* 0x000fe20000000000 */
[----:B------:R-:W-:Y:S01]  /*5410*/  UIADD3 UR22, UR54, 0x502, URZ ;  /* 0x0000050236167890 */ /* 0x000fe2000fffe03f */
[----:B------:R-:W-:-:S02]  /*5420*/  UMOV UR23, 0x80000020 ;  /* 0x8000002000177882 */ /* 0x000fc40000000000 */
[----:B01----:R-:W-:-:S05]  /*5430*/  VIADD R0, R2, 0x8 ;  /* 0x0000000802007836 */ /* 0x003fca0000000000 */
        /* <DEDUP_REMOVED lines=164> */
.L_x_3197:
        /* <DEDUP_REMOVED lines=9> */
.L_x_3198:
[----:B-1----:R-:W-:Y:S05]  /*5f10*/  @P1 BRA `(.L_x_3196) ;  /* 0x0000000000081947 */ /* 0x002fea0003800000 */
[----:B------:R-:W1:Y:S02]  /*5f20*/  SYNCS.PHASECHK.TRANS64.TRYWAIT P1, [UR6+0x33450], R0 ;  /* 0x03345000ff0075a7 */ /* 0x000e640008020146 */
[----:B-1----:R-:W-:Y:S05]  /*5f30*/  @!P1 BRA `(.L_x_3199) ;  /* 0x000000c400049947 */ /* 0x002fea0003800000 */
.L_x_3196:
[----:B------:R-:W2:Y:S01]  /*5f40*/  S2UR UR6, SR_CgaCtaId ;  /* 0x00000000000679c3 */ /* 0x000ea20000008800 */
[----:B-1----:R-:W-:Y:S01]  /*5f50*/  MOV R3, 0x400 ;  /* 0x0000040000037802 */ /* 0x002fe20000000f00 */
[----:B------:R-:W-:Y:S01]  /*5f60*/  WARPGROUP.ARRIVE ;  /* 0x00000000000079c5 */ /* 0x000fe20000000000 */
[----:B------:R-:W-:Y:S01]  /*5f70*/  UMOV UR7, 0xc0000010 ;  /* 0xc000001000077882 */ /* 0x000fe20000000000 */
[----:B------:R-:W-:-:S04]  /*5f80*/  FMNMX.FTZ R6, R184, R7, !PT ;  /* 0x00000007b8067209 */ /* 0x000fc80007810000 */
[----:B------:R-:W1:Y:S01]  /*5f90*/  S2R R229, SR_TID.X ;  /* 0x0000000000e57919 */ /* 0x000e620000002100 */
[----:B------:R-:W-:-:S04]  /*5fa0*/  FMNMX.FTZ R8, R186, R9, !PT ;  /* 0x00000009ba087209 */ /* 0x000fc80007810000 */
[----:B------:R-:W-:-:S04]  /*5fb0*/  FMNMX.FTZ R11, R187, R8, !PT ;  /* 0x00000008bb0b7209 */ /* 0x000fc80007810000 */
[----:B------:R-:W-:-:S04]  /*5fc0*/  FMNMX.FTZ R8, R190, R11, !PT ;  /* 0x0000000bbe087209 */ /* 0x000fc80007810000 */
[----:B------:R-:W-:-:S04]  /*5fd0*/  FMNMX.FTZ R11, R191, R8, !PT ;  /* 0x00000008bf0b7209 */ /* 0x000fc80007810000 */
[----:B------:R-:W-:Y:S01]  /*5fe0*/  FMNMX.FTZ R8, R194, R11, !PT ;  /* 0x0000000bc2087209 */ /* 0x000fe20007810000 */
[----:B--2---:R-:W-:-:S03]  /*5ff0*/  IMAD.U32 R2, RZ, RZ, UR6 ;  /* 0x00000006ff027e24 */ /* 0x004fc6000f8e00ff */
[----:B------:R-:W-:Y:S02]  /*6000*/  FMNMX.FTZ R11, R195, R8, !PT ;  /* 0x00000008c30b7209 */ /* 0x000fe40007810000 */
[----:B0-----:R-:W-:Y:S02]  /*6010*/  LEA R0, R2, R3, 0x18 ;  /* 0x0000000302007211 */ /* 0x001fe400078ec0ff */
[----:B------:R-:W-:Y:S02]  /*6020*/  FMNMX.FTZ R3, R185, R6, !PT ;  /* 0x00000006b9037209 */ /* 0x000fe40007810000 */
[----:B------:R-:W-:Y:S02]  /*6030*/  R2UR UR6, R0 ;  /* 0x00000000000672ca */ /* 0x000fe400000e0000 */
[----:B------:R-:W-:Y:S02]  /*6040*/  FMNMX.FTZ R6, R188, R3, !PT ;  /* 0x00000003bc067209 */ /* 0x000fe40007810000 */
[----:B------:R-:W-:-:S02]  /*6050*/  FMNMX.FTZ R8, R198, R11, !PT ;  /* 0x0000000bc6087209 */ /* 0x000fc40007810000 */
        /* <DEDUP_REMOVED lines=16> */
[----:B------:R-:W-:Y:S01]  /*6160*/  UIMAD UR10, UR51, 0x780, UR6 ;  /* 0x00000780330a78a4 */ /* 0x000fe2000f8e0206 */
[----:B------:R-:W-:-:S02]  /*6170*/  FMNMX.FTZ R3, R169, R6, !PT ;  /* 0x00000006a9037209 */ /* 0x000fc40007810000 */
[----:B------:R-:W-:Y:S02]  /*6180*/  FMNMX.FTZ R11, R179, R8, !PT ;  /* 0x00000008b30b7209 */ /* 0x000fe40007810000 */
[----:B------:R-:W-:Y:S02]  /*6190*/  FMNMX.FTZ R6, R172, R3, !PT ;  /* 0x00000003ac067209 */ /* 0x000fe40007810000 */
[----:B------:R-:W-:Y:S01]  /*61a0*/  UMOV UR6, UR10 ;  /* 0x0000000a00067c82 */ /* 0x000fe20008000000 */
[----:B------:R-:W-:Y:S01]  /*61b0*/  FMNMX.FTZ R8, R182, R11, !PT ;  /* 0x0000000bb6087209 */ /* 0x000fe20007810000 */
[----:B------:R-:W-:Y:S01]  /*61c0*/  QGMMA.64x192x32.F32.E4M3.E4M3 R24, R200, gdesc[UR4], R24, gsb0 ;  /* 0x02e00004c8187df3 */ /* 0x000fe20008000818 */
        /* <DEDUP_REMOVED lines=53> */
[----:B-1----:R-:W-:Y:S01]  /*6520*/  LOP3.LUT P1, RZ, R229, 0x7f, RZ, 0xc0, !PT ;  /* 0x0000007fe5ff7812 */ /* 0x002fe2000782c0ff */
[----:B------:R-:W0:Y:S01]  /*6530*/  SHFL.BFLY PT, R13, R8, 0x2, 0x1f ;  /* 0x0c401f00080d7f89 */ /* 0x000e2200000e0000 */
[----:B------:R-:W-:Y:S02]  /*6540*/  FMNMX.FTZ R3, R129, R6, !PT ;  /* 0x0000000681037209 */ /* 0x000fe40007810000 */
[----:B------:R-:W-:Y:S02]  /*6550*/  SHF.R.U32.HI R229, RZ, 0x7, R229 ;  /* 0x00000007ffe57819 */ /* 0x000fe400000116e5 */
[----:B------:R-:W-:-:S04]  /*6560*/  FMNMX.FTZ R6, R132, R3, !PT ;  /* 0x0000000384067209 */ /* 0x000fc80007810000 */
[----:B------:R-:W-:-:S05]  /*6570*/  FMNMX.FTZ R10, R133, R6, !PT ;  /* 0x00000006850a7209 */ /* 0x000fca0007810000 */
[----:B------:R-:W1:Y:S01]  /*6580*/  SHFL.BFLY PT, R3, R10, 0x2, 0x1f ;  /* 0x0c401f000a037f89 */ /* 0x000e6200000e0000 */
[----:B0-----:R-:W-:-:S05]  /*6590*/  FMNMX.FTZ R13, R8, R13, !PT ;  /* 0x0000000d080d7209 */ /* 0x001fca0007810000 */
[----:B------:R-:W-:Y:S01]  /*65a0*/  SHFL.BFLY PT, R12, R13, 0x1, 0x1f ;  /* 0x0c201f000d0c7f89 */ /* 0x000fe200000e0000 */
[----:B-1----:R-:W-:Y:S01]  /*65b0*/  FMNMX.FTZ R11, R10, R3, !PT ;  /* 0x000000030a0b7209 */ /* 0x002fe20007810000 */
[----:B------:R-:W-:-:S04]  /*65c0*/  IMAD.U32 R10, RZ, RZ, UR39 ;  /* 0x00000027ff0a7e24 */ /* 0x000fc8000f8e00ff */
[----:B------:R-:W0:Y:S02]  /*65d0*/  SHFL.BFLY PT, R6, R11, 0x1, 0x1f ;  /* 0x0c201f000b067f89 */ /* 0x000e2400000e0000 */
[----:B0-----:R-:W-:Y:S02]  /*65e0*/  FMNMX.FTZ R3, R11, R6, !PT ;  /* 0x000000060b037209 */ /* 0x001fe40007810000 */
[----:B------:R-:W-:-:S03]  /*65f0*/  FMNMX.FTZ R6, R13, R12, !PT ;  /* 0x0000000c0d067209 */ /* 0x000fc60007810000 */
[----:B------:R-:W-:-:S04]  /*6600*/  FADD.FTZ R7, -R3, R7 ;  /* 0x0000000703077221 */ /* 0x000fc80000010100 */
[----:B------:R-:W-:Y:S01]  /*6610*/  FMUL.FTZ R8, R7, UR39 ;  /* 0x0000002707087c20 */ /* 0x000fe20008410000 */
[----:B------:R-:W-:-:S01]  /*6620*/  FADD.FTZ R7, -R6, R9 ;  /* 0x0000000906077221 */ /* 0x000fc20000010100 */
[----:B------:R-:W-:-:S03]  /*6630*/  FFMA.FTZ R9, R3, R10, -8 ;  /* 0xc100000003097423 */ /* 0x000fc6000001000a */
[----:B------:R-:W-:Y:S01]  /*6640*/  FMUL.FTZ R7, R7, UR39 ;  /* 0x0000002707077c20 */ /* 0x000fe20008410000 */
        /* <DEDUP_REMOVED lines=19> */
[----:B------:R-:W-:-:S02]  /*6780*/  WARPGROUP.DEPBAR.LE gsb0, 0x0 ;  /* 0x00008000000079c5 */ /* 0x000fc40000010000 */
[----:B------:R-:W-:Y:S01]  /*6790*/  WARPGROUP.ARRIVE ;  /* 0x00000000000079c5 */ /* 0x000fe20000000000 */
[--C-:B------:R-:W-:Y:S01]  /*67a0*/  FFMA.FTZ R156, R156, UR39, -R9.reuse ;  /* 0x000000279c9c7c23 */ /* 0x100fe20008010809 */
[----:B------:R-:W-:-:S01]  /*67b0*/  FFMA.FTZ R157, R157, UR39, -R9 ;  /* 0x000000279d9d7c23 */ /* 0x000fc20008010809 */
[--C-:B------:R-:W-:Y:S01]  /*67c0*/  FFMA.FTZ R160, R160, UR39, -R9.reuse ;  /* 0x00000027a0a07c23 */ /* 0x100fe20008010809 */
[----:B------:R-:W-:-:S01]  /*67d0*/  FFMA.FTZ R161, R161, UR39, -R9 ;  /* 0x00000027a1a17c23 */ /* 0x000fc20008010809 */
[--C-:B------:R-:W-:Y:S01]  /*67e0*/  FFMA.FTZ R164, R164, UR39, -R9.reuse ;  /* 0x00000027a4a47c23 */ /* 0x100fe20008010809 */
        /* <DEDUP_REMOVED lines=20> */
[----:B------:R-:W-:Y:S01]  /*6930*/  FFMA.FTZ R133, R6, R185, -8 ;  /* 0xc100000006857423 */ /* 0x000fe200000100b9 */
[----:B------:R-:W-:Y:S03]  /*6940*/  MUFU.EX2 R8, R8 ;  /* 0x0000000800087308 */ /* 0x000fe60000000800 */
        /* <DEDUP_REMOVED lines=47> */
[----:B------:R-:W-:-:S02]  /*6c40*/  IMAD.U32 R195, RZ, RZ, UR52 ;  /* 0x00000034ffc37e24 */ /* 0x000fc4000f8e00ff */
[----:B------:R-:W-:-:S01]  /*6c50*/  FFMA.FTZ R134, R134, UR39, -R133 ;  /* 0x0000002786867c23 */ /* 0x000fc20008010885 */
[----:B------:R-:W-:Y:S01]  /*6c60*/  FFMA.FTZ R133, R135, UR39, -R133 ;  /* 0x0000002787857c23 */ /* 0x000fe20008010885 */
[----:B------:R-:W-:Y:S02]  /*6c70*/  @!P1 IMAD R195, R195, 0x8, R0 ;  /* 0x00000008c3c39824 */ /* 0x000fe400078e0200 */
        /* <DEDUP_REMOVED lines=33> */
[----:B------:R-:W-:Y:S02]  /*6e90*/  WARPGROUP.DEPBAR.LE gsb0, 0x0 ;  /* 0x00008000000079c5 */ /* 0x000fe40000010000 */
[----:B------:R-:W-:Y:S01]  /*6ea0*/  WARPGROUP.ARRIVE ;  /* 0x00000000000079c5 */ /* 0x000fe20000000000 */
[----:B-1----:R-:W-:-:S04]  /*6eb0*/  FADD.FTZ R193, R171, R192 ;  /* 0x000000c0abc17221 */ /* 0x002fc80000010000 */
[----:B------:R-:W1:Y:S01]  /*6ec0*/  MUFU.EX2 R173, R173 ;  /* 0x000000ad00ad7308 */ /* 0x000e620000000800 */
[----:B------:R-:W-:Y:S01]  /*6ed0*/  QGMMA.64x192x32.F32.E4M3.E4M3 R24, R208, gdesc[UR4], R24, gsb0 ;  /* 0x02e00004d0187df3 */ /* 0x000fe20008000818 */
[----:B------:R-:W-:Y:S01]  /*6ee0*/  UIADD3 UR6, UR10, 0x480, URZ ;  /* 0x000004800a067890 */ /* 0x000fe2000fffe03f */
[----:B0-----:R-:W-:Y:S01]  /*6ef0*/  FADD.FTZ R4, R172, R5 ;  /* 0x00000005ac047221 */ /* 0x001fe20000010000 */
        /* <DEDUP_REMOVED lines=51> */
[----:B------:R-:W-:Y:S02]  /*7230*/  WARPGROUP.DEPBAR.LE gsb0, 0x0 ;  /* 0x00008000000079c5 */ /* 0x000fe40000010000 */
[----:B------:R-:W-:-:S04]  /*7240*/  WARPGROUP.ARRIVE ;  /* 0x00000000000079c5 */ /* 0x000fc80000000000 */
[----:B------:R-:W2:Y:S01]  /*7250*/  MUFU.EX2 R136, R136 ;  /* 0x0000008800887308 */ /* 0x000ea20000000800 */
[----:B-1----:R-:W-:-:S01]  /*7260*/  FADD.FTZ R5, R165, R4 ;  /* 0x00000004a5057221 */ /* 0x002fc20000010000 */
[----:B------:R-:W-:Y:S01]  /*7270*/  QGMMA.64x192x32.F32.E4M3.E4M3 R24, R212, gdesc[UR4], R24, gsb0 ;  /* 0x02e00004d4187df3 */ /* 0x000fe20008000818 */
[----:B------:R-:W-:Y:S01]  /*7280*/  UIADD3 UR6, UR10, 0x600, URZ ;  /* 0x000006000a067890 */ /* 0x000fe2000fffe03f */
[----:B0-----:R-:W-:Y:S01]  /*7290*/  FADD.FTZ R193, R167, R192 ;  /* 0x000000c0a7c17221 */ /* 0x001fe20000010000 */
[----:B------:R-:W-:-:S03]  /*72a0*/  UMOV UR7, 0xc0000010 ;  /* 0xc000001000077882 */ /* 0x000fc60000000000 */
[----:B------:R-:W0:Y:S08]  /*72b0*/  MUFU.EX2 R138, R138 ;  /* 0x0000008a008a7308 */ /* 0x000e300000000800 */
        /* <DEDUP_REMOVED lines=14> */
[----:B------:R-:W-:-:S06]  /*73a0*/  IADD3 R4, -R229, 0xb, RZ ;  /* 0x0000000be5047810 */ /* 0x000fcc0007ffe1ff */
        /* <DEDUP_REMOVED lines=30> */
[----:B------:R-:W-:Y:S01]  /*7590*/  MUFU.EX2 R128, R128 ;  /* 0x0000008000807308 */ /* 0x000fe20000000800 */
[----:B0-----:R-:W-:-:S07]  /*75a0*/  FADD.FTZ R5, R125, R192 ;  /* 0x000000c07d057221 */ /* 0x001fce0000010000 */
[----:B------:R-:W0:Y:S01]  /*75b0*/  MUFU.EX2 R130, R130 ;  /* 0x0000008200827308 */ /* 0x000e220000000800 */
[----:B-1----:R-:W-:-:S07]  /*75c0*/  FADD.FTZ R135, R127, R194 ;  /* 0x000000c27f877221 */ /* 0x002fce0000010000 */
[----:B------:R-:W-:Y:S01]  /*75d0*/  MUFU.EX2 R129, R129 ;  /* 0x0000008100817308 */ /* 0x000fe20000000800 */
[----:B------:R-:W-:Y:S02]  /*75e0*/  WARPGROUP.DEPBAR.LE gsb0, 0x0 ;  /* 0x00008000000079c5 */ /* 0x000fe40000010000 */
[----:B------:R-:W-:-:S05]  /*75f0*/  WARPGROUP.ARRIVE ;  /* 0x00000000000079c5 */ /* 0x000fca0000000000 */
[----:B------:R-:W1:Y:S01]  /*7600*/  MUFU.EX2 R131, R131 ;  /* 0x0000008300837308 */ /* 0x000e620000000800 */
[----:B0-----:R-:W-:-:S01]  /*7610*/  FADD.FTZ R192, R130, R135 ;  /* 0x0000008782c07221 */ /* 0x001fc20000010000 */
[----:B------:R-:W-:Y:S06]  /*7620*/  QGMMA.64x192x32.F32.E4M3.E4M3 R24, R216, gdesc[UR4], R24, gsb0 ;  /* 0x02e00004d8187df3 */ /* 0x000fec0008000818 */
[----:B------:R-:W-:Y:S08]  /*7630*/  MUFU.EX2 R132, R132 ;  /* 0x0000008400847308 */ /* 0x000ff00000000800 */
[----:B------:R-:W0:Y:S01]  /*7640*/  MUFU.EX2 R134, R134 ;  /* 0x0000008600867308 */ /* 0x000e220000000800 */
[----:B-1----:R-:W-:-:S07]  /*7650*/  FADD.FTZ R135, R131, R192 ;  /* 0x000000c083877221 */ /* 0x002fce0000010000 */
[----:B------:R-:W1:Y:S08]  /*7660*/  MUFU.EX2 R9, R9 ;  /* 0x0000000900097308 */ /* 0x000e700000000800 */
[----:B------:R-:W2:Y:S01]  /*7670*/  MUFU.EX2 R133, R133 ;  /* 0x0000008500857308 */ /* 0x000ea20000000800 */
[----:B0-----:R-:W-:-:S01]  /*7680*/  FADD.FTZ R135, R134, R135 ;  /* 0x0000008786877221 */ /* 0x001fc20000010000 */
[----:B------:R-:W-:-:S02]  /*7690*/  WARPGROUP.DEPBAR.LE gsb0, 0x0 ;  /* 0x00008000000079c5 */ /* 0x000fc40000010000 */
        /* <DEDUP_REMOVED lines=11> */
.L_x_3200:
        /* <DEDUP_REMOVED lines=149> */
.L_x_3191:
[----:B------:R-:W-:Y:S06]  /*80a0*/  BAR.ARV 0x8, 0x180 ;  /* 0x0206000000007b1d */ /* 0x000fec0000002000 */
[----:B------:R-:W-:Y:S05]  /*80b0*/  @!P0 BRA `(.L_x_3202) ;  /* 0x0000000000048947 */ /* 0x000fea0003800000 */
[----:B------:R-:W-:Y:S01]  /*80c0*/  BPT.TRAP 0x1 ;  /* 0x000000040000795c */ /* 0x000fe20000300000 */
.L_x_3202:
[----:B------:R-:W-:Y:S02]  /*80d0*/  IMAD.U32 R7, RZ, RZ, UR52 ;  /* 0x00000034ff077e24 */ /* 0x000fe4000f8e00ff */
[----:B------:R-:W-:Y:S02]  /*80e0*/  IMAD.U32 R8, RZ, RZ, UR43 ;  /* 0x0000002bff087e24 */ /* 0x000fe4000f8e00ff */
[----:B------:R-:W-:-:S03]  /*80f0*/  IMAD R14, R7, 0x8, R0 ;  /* 0x00000008070e7824 */ /* 0x000fc600078e0200 */
[----:B------:R-:W-:-:S04]  /*8100*/  SHF.L.U32 R7, R8, 0x1f, RZ ;  /* 0x0000001f08077819 */ /* 0x000fc800000006ff */
[----:B------:R0:W1:Y:S01]  /*8110*/  SYNCS.PHASECHK.TRANS64.TRYWAIT P1, [R14+URZ+0x33450], R7 ;  /* 0x033450070e0075a7 */ /* 0x000062000802017f */
[----:B------:R-:W-:Y:S05]  /*8120*/  @!P0 BRA `(.L_x_3203) ;  /* 0x0000000000048947 */ /* 0x000fea0003800000 */
[----:B------:R-:W-:Y:S01]  /*8130*/  BPT.TRAP 0x1 ;  /* 0x000000040000795c */ /* 0x000fe20000300000 */
.L_x_3203:
        /* <DEDUP_REMOVED lines=8> */
.L_x_3204:
[----:B------:R-:W-:Y:S01]  /*81c0*/  IMAD R8, R9, 0x780, R0 ;  /* 0x0000078009087824 */ /* 0x000fe200078e0200 */
[----:B------:R-:W-:Y:S05]  /*81d0*/  WARPSYNC.ALL ;  /* 0x0000000000007948 */ /* 0x000fea0003800000 */
[----:B------:R-:W-:Y:S01]  /*81e0*/  IMAD.MOV.U32 R9, RZ, RZ, -0x3ffffff0 ;  /* 0xc0000010ff097424 */ /* 0x000fe200078e00ff */
[C---:B------:R-:W-:Y:S01]  /*81f0*/  R2UR UR6, R8.reuse ;  /* 0x00000000080672ca */ /* 0x040fe200000e0000 */
[----:B------:R-:W-:Y:S01]  /*8200*/  WARPGROUP.ARRIVE ;  /* 0x00000000000079c5 */ /* 0x000fe20000000000 */
[----:B------:R-:W-:Y:S01]  /*8210*/  VIADD R10, R8, 0x180 ;  /* 0x00000180080a7836 */ /* 0x000fe20000000000 */
[----:B------:R-:W-:Y:S01]  /*8220*/  ULDC.64 UR8, c[0x0][0x9a0] ;  /* 0x0002680000087ab9 */ /* 0x000fe20000000a00 */
[----:B------:R-:W-:Y:S01]  /*8230*/  R2UR UR7, R9 ;  /* 0x00000000090772ca */ /* 0x000fe200000e0000 */
[----:B------:R-:W-:Y:S01]  /*8240*/  IMAD.MOV.U32 R11, RZ, RZ, -0x3ffffff0 ;  /* 0xc0000010ff0b7424 */ /* 0x000fe200078e00ff */
[----:B------:R-:W-:Y:S01]  /*8250*/  UISETP.NE.U32.AND UP0, UPT, UR8, URZ, UPT ;  /* 0x0000003f0800728c */ /* 0x000fe2000bf05070 */
[----:B01----:R-:W-:-:S03]  /*8260*/  IMAD.MOV.U32 R7, RZ, RZ, 0x3f800000 ;  /* 0x3f800000ff077424 */ /* 0x003fc600078e00ff */
[----:B------:R-:W-:-:S06]  /*8270*/  UISETP.NE.AND.EX UP0, UPT, UR9, URZ, UPT, UP0 ;  /* 0x0000003f0900728c */ /* 0x000fcc000bf05300 */
[----:B------:R-:W-:Y:S01]  /*8280*/  PLOP3.LUT P1, PT, PT, PT, UP0, 0x80, 0x0 ;  /* 0x000000000000781c */ /* 0x000fe20003f2f008 */
[----:B------:R-:W-:Y:S01]  /*8290*/  QGMMA.64x192x32.F32.E4M3.E4M3 R24, R200, gdesc[UR4], R24, gsb0 ;  /* 0x02e00004c8187df3 */ /* 0x000fe20008000818 */
[----:B------:R-:W-:Y:S01]  /*82a0*/  R2UR UR6, R10 ;  /* 0x000000000a0672ca */ /* 0x000fe200000e0000 */
[----:B------:R-:W-:Y:S01]  /*82b0*/  VIADD R10, R8, 0x300 ;  /* 0x00000300080a7836 */ /* 0x000fe20000000000 */
[----:B------:R-:W-:Y:S01]  /*82c0*/  R2UR UR7, R11 ;  /* 0x000000000b0772ca */ /* 0x000fe200000e0000 */
[----:B------:R-:W-:Y:S01]  /*82d0*/  IMAD.MOV.U32 R11, RZ, RZ, -0x3ffffff0 ;  /* 0xc0000010ff0b7424 */ /* 0x000fe200078e00ff */
[----:B------:R-:W-:Y:S02]  /*82e0*/  @UP0 ULDC.64 UR10, c[0x0][0x9c8] ;  /* 0x00027200000a0ab9 */ /* 0x000fe40000000a00 */
[----:B------:R-:W-:Y:S01]  /*82f0*/  @UP0 UIMAD.WIDE.U32 UR4, UR36, UR10, URZ ;  /* 0x0000000a240402a5 */ /* 0x000fe2000f8e003f */
[----:B------:R-:W-:Y:S02]  /*8300*/  WARPGROUP.DEPBAR.LE gsb0, 0x0 ;  /* 0x00008000000079c5 */ /* 0x000fe40000010000 */
[----:B------:R-:W-:-:S10]  /*8310*/  WARPGROUP.ARRIVE ;  /* 0x00000000000079c5 */ /* 0x000fd40000000000 */
[----:B------:R-:W-:Y:S01]  /*8320*/  QGMMA.64x192x32.F32.E4M3.E4M3 R24, R204, gdesc[UR4], R24, gsb0 ;  /* 0x02e00004cc187df3 */ /* 0x000fe20008000818 */
[----:B------:R-:W-:Y:S02]  /*8330*/  R2UR UR6, R10 ;  /* 0x000000000a0672ca */ /* 0x000fe400000e0000 */
[----:B------:R-:W-:Y:S01]  /*8340*/  R2UR UR7, R11 ;  /* 0x000000000b0772ca */ /* 0x000fe200000e0000 */
[----:B------:R-:W-:Y:S02]  /*8350*/  VIADD R10, R8, 0x480 ;  /* 0x00000480080a7836 */ /* 0x000fe40000000000 */
[----:B------:R-:W-:Y:S01]  /*8360*/  IMAD.MOV.U32 R11, RZ, RZ, -0x3ffffff0 ;  /* 0xc0000010ff0b7424 */ /* 0x000fe200078e00ff */
[----:B------:R-:W-:Y:S02]  /*8370*/  WARPGROUP.DEPBAR.LE gsb0, 0x0 ;  /* 0x00008000000079c5 */ /* 0x000fe40000010000 */
[----:B------:R-:W-:-:S11]  /*8380*/  WARPGROUP.ARRIVE ;  /* 0x00000000000079c5 */ /* 0x000fd60000000000 */
[----:B------:R-:W-:Y:S01]  /*8390*/  QGMMA.64x192x32.F32.E4M3.E4M3 R24, R208, gdesc[UR4], R24, gsb0 ;  /* 0x02e00004d0187df3 */ /* 0x000fe20008000818 */
[----:B------:R-:W-:Y:S02]  /*83a0*/  @UP0 UIMAD UR6, UR37, UR10, URZ ;  /* 0x0000000a250602a4 */ /* 0x000fe4000f8e023f */
[----:B------:R-:W-:Y:S02]  /*83b0*/  @UP0 USHF.R.S32.HI UR7, URZ, 0x1f, UR46 ;  /* 0x0000001f3f070899 */ /* 0x000fe4000801142e */
[----:B------:R-:W-:-:S03]  /*83c0*/  @UP0 UIMAD UR6, UR36, UR11, UR6 ;  /* 0x0000000b240602a4 */ /* 0x000fc6000f8e0206 */
[----:B------:R-:W-:Y:S01]  /*83d0*/  @UP0 ULDC.64 UR10, c[0x0][0x9d0] ;  /* 0x00027400000a0ab9 */ /* 0x000fe20000000a00 */
[----:B------:R-:W-:Y:S02]  /*83e0*/  @UP0 UIADD3 UR5, UR5, UR6, URZ ;  /* 0x0000000605050290 */ /* 0x000fe4000fffe03f */
[----:B------:R-:W-:Y:S02]  /*83f0*/  @UP0 UIMAD UR6, UR7, UR10, URZ ;  /* 0x0000000a070602a4 */ /* 0x000fe4000f8e023f */
[----:B------:R-:W-:Y:S02]  /*8400*/  @UP0 UIMAD.WIDE.U32 UR4, UR46, UR10, UR4 ;  /* 0x0000000a2e0402a5 */ /* 0x000fe4000f8e0004 */
[----:B------:R-:W-:-:S04]  /*8410*/  @UP0 UIMAD UR6, UR46, UR11, UR6 ;  /* 0x0000000b2e0602a4 */ /* 0x000fc8000f8e0206 */
[----:B------:R-:W-:Y:S02]  /*8420*/  @UP0 UIADD3 UR5, UR5, UR6, URZ ;  /* 0x0000000605050290 */ /* 0x000fe4000fffe03f */
[----:B------:R-:W-:-:S04]  /*8430*/  @UP0 ULEA UR6, UP1, UR4, UR8, 0x2 ;  /* 0x0000000804060291 */ /* 0x000fc8000f82103f */
[----:B------:R-:W-:-:S03]  /*8440*/  @UP0 ULEA.HI.X UR5, UR4, UR9, UR5, 0x2, UP1 ;  /* 0x0000000904050291 */ /* 0x000fc600088f1405 */
[----:B------:R-:W-:Y:S02]  /*8450*/  @UP0 UMOV UR4, UR6 ;  /* 0x0000000600040c82 */ /* 0x000fe40008000000 */
[----:B------:R-:W-:Y:S02]  /*8460*/  IMAD.U32 R12, RZ, RZ, UR4 ;  /* 0x00000004ff0c7e24 */ /* 0x000fe4000f8e00ff */
[----:B------:R-:W-:-:S05]  /*8470*/  IMAD.U32 R13, RZ, RZ, UR5 ;  /* 0x00000005ff0d7e24 */ /* 0x000fca000f8e00ff */
[----:B------:R0:W2:Y:S01]  /*8480*/  @P1 LDG.E R7, desc[UR48][R12.64] ;  /* 0x000000300c071981 */ /* 0x0000a2000c1e1900 */
[----:B------:R-:W-:Y:S02]  /*8490*/  R2UR UR6, R10 ;  /* 0x000000000a0672ca */ /* 0x000fe400000e0000 */
[----:B------:R-:W-:Y:S01]  /*84a0*/  R2UR UR7, R11 ;  /* 0x000000000b0772ca */ /* 0x000fe200000e0000 */
[----:B------:R-:W-:Y:S02]  /*84b0*/  VIADD R8, R8, 0x600 ;  /* 0x0000060008087836 */ /* 0x000fe40000000000 */
[----:B------:R-:W-:Y:S01]  /*84c0*/  IMAD.MOV.U32 R9, RZ, RZ, -0x3ffffff0 ;  /* 0xc0000010ff097424 */ /* 0x000fe200078e00ff */
[----:B------:R-:W-:Y:S02]  /*84d0*/  WARPGROUP.DEPBAR.LE gsb0, 0x0 ;  /* 0x00008000000079c5 */ /* 0x000fe40000010000 */
[----:B------:R-:W-:-:S07]  /*84e0*/  WARPGROUP.ARRIVE ;  /* 0x00000000000079c5 */ /* 0x000fce0000000000 */
[----:B------:R-:W-:Y:S01]  /*84f0*/  QGMMA.64x192x32.F32.E4M3.E4M3 R24, R212, gdesc[UR4], R24, gsb0 ;  /* 0x02e00004d4187df3 */ /* 0x000fe20008000818 */
        /* <DEDUP_REMOVED lines=32> */
[----:B--2---:R-:W-:Y:S01]  /*8700*/  FMUL.FTZ R8, R8, R7 ;  /* 0x0000000708087220 */ /* 0x004fe20000410000 */
[----:B------:R-:W-:Y:S02]  /*8710*/  IMAD.MOV.U32 R4, RZ, RZ, -0x800000 ;  /* 0xff800000ff047424 */ /* 0x000fe400078e00ff */
[----:B------:R-:W-:Y:S01]  /*8720*/  @P2 FFMA.FTZ R0, R10, R3, R5 ;  /* 0x000000030a002223 */ /* 0x000fe20000010005 */
[----:B------:R-:W-:-:S01]  /*8730*/  @P3 FFMA.FTZ R4, R120, R6, R9 ;  /* 0x0000000678043223 */ /* 0x000fc20000010009 */
[----:B---3--:R-:W-:Y:S01]  /*8740*/  FMUL.FTZ R7, R12, R7 ;  /* 0x000000070c077220 */ /* 0x008fe20000410000 */
[----:B------:R-:W-:-:S02]  /*8750*/  WARPGROUP.DEPBAR.LE gsb0, 0x0 ;  /* 0x00008000000079c5 */ /* 0x000fc40000010000 */
[----:B------:R-:W-:Y:S05]  /*8760*/  @!P0 BRA `(.L_x_3206) ;  /* 0x0000000000048947 */ /* 0x000fea0003800000 */
[----:B------:R-:W-:Y:S01]  /*8770*/  BPT.TRAP 0x1 ;  /* 0x000000040000795c */ /* 0x000fe20000300000 */
.L_x_3206:
[----:B------:R-:W-:Y:S01]  /*8780*/  VIADD R3, R14, 0x33460 ;  /* 0x000334600e037836 */ /* 0x000fe20000000000 */
[----:B------:R-:W-:Y:S01]  /*8790*/  UIADD3 UR52, UR52, 0x1, URZ ;  /* 0x0000000134347890 */ /* 0x000fe2000fffe03f */
[-C--:B------:R-:W-:Y:S01]  /*87a0*/  FMUL.FTZ R142, R24, R8.reuse ;  /* 0x00000008188e7220 */ /* 0x080fe20000410000 */
[-C--:B------:R-:W-:Y:S01]  /*87b0*/  FMUL.FTZ R140, R25, R8.reuse ;  /* 0x00000008198c7220 */ /* 0x080fe20000410000 */
[-C--:B------:R-:W-:Y:S01]  /*87c0*/  FMUL.FTZ R141, R28, R8.reuse ;  /* 0x000000081c8d7220 */ /* 0x080fe20000410000 */
[----:B------:R-:W-:Y:S01]  /*87d0*/  PRMT R3, R2, 0x654, R3 ;  /* 0x0000065402037816 */ /* 0x000fe20000000003 */
[----:B------:R-:W-:Y:S01]  /*87e0*/  UISETP.NE.AND UP0, UPT, UR52, 0x2, UPT ;  /* 0x000000023400788c */ /* 0x000fe2000bf05270 */
        /* <DEDUP_REMOVED lines=98> */
[----:B0-----:R-:W-:-:S12]  /*8e10*/  ULOP3.LUT UR43, UR43, UR4, URZ, 0x3c, !UPT ;  /* 0x000000042b2b7292 */ /* 0x001fd8000f8e3c3f */
.L_x_3184:
        /* <DEDUP_REMOVED lines=21> */
[----:B------:R-:W-:Y:S01]  /*8f70*/  F2FP.BF16.F32.PACK_AB R33, R33, R36 ;  /* 0x000000242121723e */ /* 0x000fe200000010ff */
[----:B------:R-:W1:Y:S01]  /*8f80*/  S2R R5, SR_SWINHI ;  /* 0x0000000000057919 */ /* 0x000e620000002f00 */
        /* <DEDUP_REMOVED lines=10> */
[----:B------:R-:W-:Y:S02]  /*9030*/  F2FP.BF16.F32.PACK_AB R11, R11, R14 ;  /* 0x0000000e0b0b723e */ /* 0x000fe400000010ff */
[----:B------:R-:W-:Y:S02]  /*9040*/  F2FP.BF16.F32.PACK_AB R105, R105, R108 ;  /* 0x0000006c6969723e */ /* 0x000fe400000010ff */
[----:B------:R-:W-:Y:S02]  /*9050*/  F2FP.BF16.F32.PACK_AB R67, R67, R68 ;  /* 0x000000444343723e */ /* 0x000fe400000010ff */
[----:B------:R-:W-:-:S02]  /*9060*/  F2FP.BF16.F32.PACK_AB R81, R81, R84 ;  /* 0x000000545151723e */ /* 0x000fc400000010ff */
[----:B------:R-:W-:Y:S02]  /*9070*/  SEL R68, R41, R40, P0 ;  /* 0x0000002829447207 */ /* 0x000fe40000000000 */
[----:B------:R-:W-:Y:S02]  /*9080*/  SEL R108, R39, R38, P0 ;  /* 0x00000026276c7207 */ /* 0x000fe40000000000 */
[----:B------:R-:W-:Y:S02]  /*9090*/  F2FP.BF16.F32.PACK_AB R46, R43, R46 ;  /* 0x0000002e2b2e723e */ /* 0x000fe400000010ff */
[----:B------:R-:W-:Y:S02]  /*90a0*/  F2FP.BF16.F32.PACK_AB R9, R9, R12 ;  /* 0x0000000c0909723e */ /* 0x000fe400000010ff */
[----:B------:R-:W-:Y:S02]  /*90b0*/  F2FP.BF16.F32.PACK_AB R8, R119, R8 ;  /* 0x000000087708723e */ /* 0x000fe400000010ff */
[----:B------:R-:W-:-:S02]  /*90c0*/  MOV R6, R2 ;  /* 0x0000000200067202 */ /* 0x000fc40000000f00 */
[----:B-1----:R-:W-:Y:S02]  /*90d0*/  MOV R7, R5 ;  /* 0x0000000500077202 */ /* 0x002fe40000000f00 */
[----:B------:R-:W-:Y:S02]  /*90e0*/  SEL R40, R40, R41, P0 ;  /* 0x0000002928287207 */ /* 0x000fe40000000000 */
[----:B------:R-:W-:Y:S01]  /*90f0*/  SEL R82, R11, R10, P0 ;  /* 0x0000000a0b527207 */ /* 0x000fe20000000000 */
[----:B------:R-:W-:Y:S01]  /*9100*/  IMAD.WIDE R36, R224, 0x2, R6 ;  /* 0x00000002e0247825 */ /* 0x000fe200078e0206 */
[----:B------:R-:W-:Y:S02]  /*9110*/  SEL R84, R10, R11, P0 ;  /* 0x0000000b0a547207 */ /* 0x000fe40000000000 */
[----:B------:R-:W-:Y:S02]  /*9120*/  SEL R38, R38, R39, P0 ;  /* 0x0000002726267207 */ /* 0x000fe40000000000 */
[----:B------:R-:W-:-:S02]  /*9130*/  SEL R114, R21, R20, P0 ;  /* 0x0000001415727207 */ /* 0x000fc40000000000 */
[----:B------:R-:W-:Y:S02]  /*9140*/  SEL R116, R20, R21, P0 ;  /* 0x0000001514747207 */ /* 0x000fe40000000000 */
[----:B------:R-:W-:Y:S02]  /*9150*/  LOP3.LUT R5, R36, 0x380, RZ, 0xc0, !PT ;  /* 0x0000038024057812 */ /* 0x000fe400078ec0ff */
        /* <DEDUP_REMOVED lines=8> */
[C---:B------:R-:W-:Y:S02]  /*91e0*/  IADD3 R10, P4, R36.reuse, 0x20, RZ ;  /* 0x00000020240a7810 */ /* 0x040fe40007f9e0ff */
[----:B------:R-:W-:-:S02]  /*91f0*/  IADD3 R39, P5, R36, 0x40, RZ ;  /* 0x0000004024277810 */ /* 0x000fc40007fbe0ff */
[C---:B------:R-:W-:Y:S01]  /*9200*/  IADD3 R41, P6, R36.reuse, 0x60, RZ ;  /* 0x0000006024297810 */ /* 0x040fe20007fde0ff */
[--C-:B------:R-:W-:Y:S01]  /*9210*/  IMAD.X R35, RZ, RZ, R37.reuse, P4 ;  /* 0x000000ffff237224 */ /* 0x100fe200020e0625 */
[C---:B------:R-:W-:Y:S02]  /*9220*/  IADD3 R20, P1, R36.reuse, 0x4000, RZ ;  /* 0x0000400024147810 */ /* 0x040fe40007f3e0ff */
[----:B------:R-:W-:Y:S02]  /*9230*/  IADD3 R43, P2, R36, 0x4020, RZ ;  /* 0x00004020242b7810 */ /* 0x000fe40007f5e0ff */
[----:B------:R-:W-:Y:S01]  /*9240*/  F2FP.BF16.F32.PACK_AB R121, R121, R122 ;  /* 0x0000007a7979723e */ /* 0x000fe200000010ff */
[----:B------:R-:W-:Y:S01]  /*9250*/  IMAD.X R29, RZ, RZ, R37, P1 ;  /* 0x000000ffff1d7224 */ /* 0x000fe200008e0625 */
[----:B------:R-:W-:Y:S02]  /*9260*/  F2FP.BF16.F32.PACK_AB R73, R73, R76 ;  /* 0x0000004c4949723e */ /* 0x000fe400000010ff */
[----:B------:R-:W-:-:S02]  /*9270*/  F2FP.BF16.F32.PACK_AB R57, R57, R64 ;  /* 0x000000403939723e */ /* 0x000fc400000010ff */
[----:B------:R-:W-:Y:S02]  /*9280*/  SEL R118, R9, R8, P0 ;  /* 0x0000000809767207 */ /* 0x000fe40000000000 */
[----:B------:R-:W-:Y:S02]  /*9290*/  SEL R122, R8, R9, P0 ;  /* 0x00000009087a7207 */ /* 0x000fe40000000000 */
[----:B------:R-:W-:Y:S02]  /*92a0*/  SHF.R.U64 R5, R5, 0x3, RZ ;  /* 0x0000000305057819 */ /* 0x000fe400000012ff */
[----:B------:R-:W-:Y:S02]  /*92b0*/  SEL R64, R49, R48, P0 ;  /* 0x0000003031407207 */ /* 0x000fe40000000000 */
[----:B------:R-:W-:Y:S02]  /*92c0*/  SEL R70, R33, R32, P0 ;  /* 0x0000002021467207 */ /* 0x000fe40000000000 */
[----:B------:R-:W-:Y:S01]  /*92d0*/  SEL R74, R32, R33, P0 ;  /* 0x00000021204a7207 */ /* 0x000fe20000000000 */
[----:B------:R-:W-:Y:S01]  /*92e0*/  IMAD.X R33, RZ, RZ, R37, P5 ;  /* 0x000000ffff217224 */ /* 0x000fe200028e0625 */
[----:B------:R-:W-:-:S02]  /*92f0*/  SEL R76, R25, R24, P0 ;  /* 0x00000018194c7207 */ /* 0x000fc40000000000 */
[----:B------:R-:W-:Y:S01]  /*9300*/  SEL R78, R24, R25, P0 ;  /* 0x00000019184e7207 */ /* 0x000fe20000000000 */
[--C-:B------:R-:W-:Y:S01]  /*9310*/  IMAD.X R25, RZ, RZ, R37.reuse, P2 ;  /* 0x000000ffff197224 */ /* 0x100fe200010e0625 */
[----:B------:R-:W-:Y:S02]  /*9320*/  SEL R106, R47, R46, P0 ;  /* 0x0000002e2f6a7207 */ /* 0x000fe40000000000 */
[----:B------:R-:W-:Y:S02]  /*9330*/  SEL R110, R31, R30, P0 ;  /* 0x0000001e1f6e7207 */ /* 0x000fe40000000000 */
[----:B------:R-:W-:Y:S01]  /*9340*/  SEL R112, R30, R31, P0 ;  /* 0x0000001f1e707207 */ /* 0x000fe20000000000 */
[----:B------:R-:W-:Y:S01]  /*9350*/  IMAD.X R31, RZ, RZ, R37, P6 ;  /* 0x000000ffff1f7224 */ /* 0x000fe200030e0625 */
[----:B------:R-:W-:Y:S02]  /*9360*/  LOP3.LUT R8, R10, 0x380, RZ, 0xc0, !PT ;  /* 0x000003800a087812 */ /* 0x000fe400078ec0ff */
[----:B------:R-:W-:-:S02]  /*9370*/  F2FP.BF16.F32.PACK_AB R129, R129, R130 ;  /* 0x000000828181723e */ /* 0x000fc400000010ff */
[----:B------:R-:W-:Y:S02]  /*9380*/  F2FP.BF16.F32.PACK_AB R125, R125, R126 ;  /* 0x0000007e7d7d723e */ /* 0x000fe400000010ff */
[----:B------:R-:W-:Y:S02]  /*9390*/  F2FP.BF16.F32.PACK_AB R54, R51, R54 ;  /* 0x000000363336723e */ /* 0x000fe400000010ff */
[----:B------:R-:W-:Y:S02]  /*93a0*/  SEL R48, R48, R49, P0 ;  /* 0x0000003130307207 */ /* 0x000fe40000000000 */
[----:B------:R-:W-:Y:S02]  /*93b0*/  SEL R46, R46, R47, P0 ;  /* 0x0000002f2e2e7207 */ /* 0x000fe40000000000 */
[----:B------:R-:W-:Y:S02]  /*93c0*/  LOP3.LUT R12, R39, 0x380, RZ, 0xc0, !PT ;  /* 0x00000380270c7812 */ /* 0x000fe400078ec0ff */
[----:B------:R-:W-:-:S02]  /*93d0*/  IADD3 R45, P3, R36, 0x4040, RZ ;  /* 0x00004040242d7810 */ /* 0x000fc40007f7e0ff */
        /* <DEDUP_REMOVED lines=10> */
[--C-:B------:R-:W-:Y:S01]  /*9480*/  IMAD.X R9, RZ, RZ, R37.reuse, P1 ;  /* 0x000000ffff097224 */ /* 0x100fe200008e0625 */
[----:B------:R-:W-:Y:S01]  /*9490*/  SHF.R.U64 R5, R8, 0x3, RZ ;  /* 0x0000000308057819 */ /* 0x000fe200000012ff */
[----:B------:R-:W-:Y:S01]  /*94a0*/  IMAD.X R11, RZ, RZ, R37, P2 ;  /* 0x000000ffff0b7224 */ /* 0x000fe200010e0625 */
[----:B------:R-:W-:-:S02]  /*94b0*/  SHF.R.U64 R8, R12, 0x3, RZ ;  /* 0x000000030c087819 */ /* 0x000fc400000012ff */
[----:B------:R-:W-:Y:S02]  /*94c0*/  LOP3.LUT R14, R41, 0x380, RZ, 0xc0, !PT ;  /* 0x00000380290e7812 */ /* 0x000fe400078ec0ff */
[----:B------:R-:W-:Y:S02]  /*94d0*/  LOP3.LUT R34, R5, R10, RZ, 0x3c, !PT ;  /* 0x0000000a05227212 */ /* 0x000fe400078e3cff */
[----:B------:R-:W-:Y:S02]  /*94e0*/  LOP3.LUT R32, R8, R39, RZ, 0x3c, !PT ;  /* 0x0000002708207212 */ /* 0x000fe400078e3cff */
[----:B------:R-:W-:Y:S02]  /*94f0*/  LOP3.LUT R5, R20, 0x380, RZ, 0xc0, !PT ;  /* 0x0000038014057812 */ /* 0x000fe400078ec0ff */
[----:B------:R-:W-:Y:S02]  /*9500*/  LOP3.LUT R8, R43, 0x380, RZ, 0xc0, !PT ;  /* 0x000003802b087812 */ /* 0x000fe400078ec0ff */
[----:B------:R-:W-:-:S02]  /*9510*/  LOP3.LUT R10, R45, 0x380, RZ, 0xc0, !PT ;  /* 0x000003802d0a7812 */ /* 0x000fc400078ec0ff */
[----:B------:R-:W-:Y:S02]  /*9520*/  SHF.R.U64 R12, R14, 0x3, RZ ;  /* 0x000000030e0c7819 */ /* 0x000fe400000012ff */
[----:B------:R-:W-:Y:S02]  /*9530*/  SHF.R.U64 R5, R5, 0x3, RZ ;  /* 0x0000000305057819 */ /* 0x000fe400000012ff */
[----:B------:R-:W-:Y:S02]  /*9540*/  SHF.R.U64 R8, R8, 0x3, RZ ;  /* 0x0000000308087819 */ /* 0x000fe400000012ff */
[----:B------:R-:W-:Y:S02]  /*9550*/  SHF.R.U64 R10, R10, 0x3, RZ ;  /* 0x000000030a0a7819 */ /* 0x000fe400000012ff */
[----:B------:R-:W-:Y:S02]  /*9560*/  LOP3.LUT R30, R12, R41, RZ, 0x3c, !PT ;  /* 0x000000290c1e7212 */ /* 0x000fe400078e3cff */
[----:B------:R-:W-:-:S02]  /*9570*/  LOP3.LUT R12, R47, 0x380, RZ, 0xc0, !PT ;  /* 0x000003802f0c7812 */ /* 0x000fc400078ec0ff */
[----:B------:R-:W-:Y:S02]  /*9580*/  LOP3.LUT R28, R5, R20, RZ, 0x3c, !PT ;  /* 0x00000014051c7212 */ /* 0x000fe400078e3cff */
[----:B------:R-:W-:Y:S02]  /*9590*/  LOP3.LUT R24, R8, R43, RZ, 0x3c, !PT ;  /* 0x0000002b08187212 */ /* 0x000fe400078e3cff */
[----:B------:R-:W-:Y:S02]  /*95a0*/  LOP3.LUT R26, R10, R45, RZ, 0x3c, !PT ;  /* 0x0000002d0a1a7212 */ /* 0x000fe400078e3cff */
[----:B------:R-:W-:Y:S02]  /*95b0*/  LOP3.LUT R5, R126, 0x380, RZ, 0xc0, !PT ;  /* 0x000003807e057812 */ /* 0x000fe400078ec0ff */
[----:B------:R-:W-:Y:S02]  /*95c0*/  LOP3.LUT R8, R49, 0x380, RZ, 0xc0, !PT ;  /* 0x0000038031087812 */ /* 0x000fe400078ec0ff */
[----:B------:R-:W-:-:S02]  /*95d0*/  LOP3.LUT R10, R51, 0x380, RZ, 0xc0, !PT ;  /* 0x00000380330a7812 */ /* 0x000fc400078ec0ff */
[----:B------:R-:W-:Y:S02]  /*95e0*/  LOP3.LUT R39, R130, 0x380, RZ, 0xc0, !PT ;  /* 0x0000038082277812 */ /* 0x000fe400078ec0ff */
[----:B------:R-:W-:Y:S02]  /*95f0*/  SHF.R.U64 R12, R12, 0x3, RZ ;  /* 0x000000030c0c7819 */ /* 0x000fe400000012ff */
[----:B------:R-:W-:Y:S02]  /*9600*/  F2FP.BF16.F32.PACK_AB R141, R141, R142 ;  /* 0x0000008e8d8d723e */ /* 0x000fe400000010ff */
[----:B------:R-:W-:Y:S02]  /*9610*/  F2FP.BF16.F32.PACK_AB R140, R139, R140 ;  /* 0x0000008c8b8c723e */ /* 0x000fe400000010ff */
[----:B------:R-:W-:Y:S02]  /*9620*/  SHF.R.U64 R5, R5, 0x3, RZ ;  /* 0x0000000305057819 */ /* 0x000fe400000012ff */
[----:B------:R-:W-:-:S02]  /*9630*/  SHF.R.U64 R8, R8, 0x3, RZ ;  /* 0x0000000308087819 */ /* 0x000fc400000012ff */
[----:B------:R-:W-:Y:S02]  /*9640*/  F2FP.BF16.F32.PACK_AB R104, R101, R104 ;  /* 0x000000686568723e */ /* 0x000fe400000010ff */
[----:B------:R-:W-:Y:S02]  /*9650*/  F2FP.BF16.F32.PACK_AB R137, R137, R138 ;  /* 0x0000008a8989723e */ /* 0x000fe400000010ff */
[----:B------:R-:W-:Y:S02]  /*9660*/  F2FP.BF16.F32.PACK_AB R136, R135, R136 ;  /* 0x000000888788723e */ /* 0x000fe400000010ff */
[----:B------:R-:W-:Y:S02]  /*9670*/  SHF.R.U64 R10, R10, 0x3, RZ ;  /* 0x000000030a0a7819 */ /* 0x000fe400000012ff */
[----:B------:R-:W-:Y:S02]  /*9680*/  F2FP.BF16.F32.PACK_AB R97, R97, R100 ;  /* 0x000000646161723e */ /* 0x000fe400000010ff */
[----:B------:R-:W-:-:S02]  /*9690*/  F2FP.BF16.F32.PACK_AB R96, R93, R96 ;  /* 0x000000605d60723e */ /* 0x000fc400000010ff */
[----:B------:R-:W-:Y:S02]  /*96a0*/  SHF.R.U64 R39, R39, 0x3, RZ ;  /* 0x0000000327277819 */ /* 0x000fe400000012ff */
[----:B------:R-:W-:Y:S02]  /*96b0*/  F2FP.BF16.F32.PACK_AB R89, R89, R92 ;  /* 0x0000005c5959723e */ /* 0x000fe400000010ff */
[----:B------:R-:W-:Y:S02]  /*96c0*/  F2FP.BF16.F32.PACK_AB R88, R85, R88 ;  /* 0x000000585558723e */ /* 0x000fe400000010ff */
[----:B------:R-:W-:Y:S02]  /*96d0*/  F2FP.BF16.F32.PACK_AB R128, R127, R128 ;  /* 0x000000807f80723e */ /* 0x000fe400000010ff */
[----:B------:R-:W-:Y:S02]  /*96e0*/  F2FP.BF16.F32.PACK_AB R66, R59, R66 ;  /* 0x000000423b42723e */ /* 0x000fe400000010ff */
[----:B------:R-:W-:-:S02]  /*96f0*/  LOP3.LUT R20, R12, R47, RZ, 0x3c, !PT ;  /* 0x0000002f0c147212 */ /* 0x000fc400078e3cff */
[----:B------:R-:W-:Y:S02]  /*9700*/  F2FP.BF16.F32.PACK_AB R133, R133, R134 ;  /* 0x000000868585723e */ /* 0x000fe400000010ff */
[----:B------:R-:W-:Y:S02]  /*9710*/  F2FP.BF16.F32.PACK_AB R132, R131, R132 ;  /* 0x000000848384723e */ /* 0x000fe400000010ff */
[----:B------:R-:W-:Y:S02]  /*9720*/  F2FP.BF16.F32.PACK_AB R80, R77, R80 ;  /* 0x000000504d50723e */ /* 0x000fe400000010ff */
[----:B------:R-:W-:Y:S02]  /*9730*/  F2FP.BF16.F32.PACK_AB R124, R123, R124 ;  /* 0x0000007c7b7c723e */ /* 0x000fe400000010ff */
[----:B------:R-:W-:Y:S02]  /*9740*/  SEL R42, R141, R140, P0 ;  /* 0x0000008c8d2a7207 */ /* 0x000fe40000000000 */
[----:B------:R-:W-:-:S02]  /*9750*/  LOP3.LUT R14, R5, R126, RZ, 0x3c, !PT ;  /* 0x0000007e050e7212 */ /* 0x000fc400078e3cff */
[----:B------:R-:W-:Y:S02]  /*9760*/  LOP3.LUT R12, R8, R49, RZ, 0x3c, !PT ;  /* 0x00000031080c7212 */ /* 0x000fe400078e3cff */
[----:B------:R-:W-:Y:S02]  /*9770*/  F2FP.BF16.F32.PACK_AB R72, R69, R72 ;  /* 0x000000484548723e */ /* 0x000fe400000010ff */
[----:B------:R-:W-:Y:S02]  /*9780*/  F2FP.BF16.F32.PACK_AB R120, R65, R120 ;  /* 0x000000784178723e */ /* 0x000fe400000010ff */
[----:B------:R-:W-:Y:S02]  /*9790*/  SEL R140, R140, R141, P0 ;  /* 0x0000008d8c8c7207 */ /* 0x000fe40000000000 */
[----:B------:R-:W-:Y:S02]  /*97a0*/  SEL R44, R137, R136, P0 ;  /* 0x00000088892c7207 */ /* 0x000fe40000000000 */
[----:B------:R-:W-:-:S02]  /*97b0*/  SEL R86, R105, R104, P0 ;  /* 0x0000006869567207 */ /* 0x000fc40000000000 */
[----:B------:R-:W-:Y:S02]  /*97c0*/  LOP3.LUT R8, R10, R51, RZ, 0x3c, !PT ;  /* 0x000000330a087212 */ /* 0x000fe400078e3cff */
[----:B------:R-:W-:Y:S02]  /*97d0*/  SEL R136, R136, R137, P0 ;  /* 0x0000008988887207 */ /* 0x000fe40000000000 */
[----:B------:R-:W-:Y:S02]  /*97e0*/  SEL R104, R104, R105, P0 ;  /* 0x0000006968687207 */ /* 0x000fe40000000000 */
[----:B------:R-:W-:Y:S02]  /*97f0*/  SEL R90, R97, R96, P0 ;  /* 0x00000060615a7207 */ /* 0x000fe40000000000 */
[----:B------:R-:W-:Y:S02]  /*9800*/  LOP3.LUT R10, R39, R130, RZ, 0x3c, !PT ;  /* 0x00000082270a7212 */ /* 0x000fe400078e3cff */
[----:B------:R-:W-:-:S02]  /*9810*/  F2FP.BF16.F32.PACK_AB R55, R55, R58 ;  /* 0x0000003a3737723e */ /* 0x000fc400000010ff */
[----:B------:R-:W-:Y:S02]  /*9820*/  SEL R52, R129, R128, P0 ;  /* 0x0000008081347207 */ /* 0x000fe40000000000 */
[----:B------:R-:W-:Y:S02]  /*9830*/  SEL R96, R96, R97, P0 ;  /* 0x0000006160607207 */ /* 0x000fe40000000000 */
[----:B------:R-:W-:Y:S02]  /*9840*/  SEL R92, R89, R88, P0 ;  /* 0x00000058595c7207 */ /* 0x000fe40000000000 */
[----:B------:R-:W-:Y:S02]  /*9850*/  SEL R100, R67, R66, P0 ;  /* 0x0000004243647207 */ /* 0x000fe40000000000 */
[----:B------:R-:W-:Y:S02]  /*9860*/  F2FP.BF16.F32.PACK_AB R56, R53, R56 ;  /* 0x000000383538723e */ /* 0x000fe400000010ff */
        /* <DEDUP_REMOVED lines=12> */
[----:B------:R-:W-:-:S02]  /*9930*/  MOV R59, R8 ;  /* 0x00000008003b7202 */ /* 0x000fc40000000f00 */
[----:B------:R-:W-:Y:S02]  /*9940*/  SEL R120, R120, R121, P0 ;  /* 0x0000007978787207 */ /* 0x000fe40000000000 */
[----:B------:R-:W-:Y:S02]  /*9950*/  SEL R72, R72, R73, P0 ;  /* 0x0000004948487207 */ /* 0x000fe40000000000 */
[----:B------:R-:W-:Y:S02]  /*9960*/  MOV R61, R12 ;  /* 0x0000000c003d7202 */ /* 0x000fe40000000f00 */
[----:B------:R-:W-:Y:S02]  /*9970*/  MOV R20, R10 ;  /* 0x0000000a00147202 */ /* 0x000fe40000000f00 */
[----:B------:R-:W-:Y:S02]  /*9980*/  MOV R65, R14 ;  /* 0x0000000e00417202 */ /* 0x000fe40000000f00 */
[----:B------:R-:W-:-:S02]  /*9990*/  SEL R62, R57, R56, P0 ;  /* 0x00000038393e7207 */ /* 0x000fc40000000000 */
[----:B------:R-:W-:Y:S02]  /*99a0*/  SEL R102, R55, R54, P0 ;  /* 0x0000003637667207 */ /* 0x000fe40000000000 */
[----:B------:R-:W-:Y:S02]  /*99b0*/  MOV R75, R28 ;  /* 0x0000001c004b7202 */ /* 0x000fe40000000f00 */
[----:B------:R-:W-:Y:S01]  /*99c0*/  MOV R69, R26 ;  /* 0x0000001a00457202 */ /* 0x000fe20000000f00 */
[----:B--2---:R-:W-:Y:S01]  /*99d0*/  SHFL.IDX PT, R42, R42, R3, 0x1c1f ;  /* 0x001c1f032a2a7589 */ /* 0x004fe200000e0000 */
[----:B------:R-:W-:Y:S02]  /*99e0*/  LOP3.LUT R5, R3, 0x2, RZ, 0x3c, !PT ;  /* 0x0000000203057812 */ /* 0x000fe400078e3cff */
[----:B------:R-:W-:Y:S01]  /*99f0*/  SEL R56, R56, R57, P0 ;  /* 0x0000003938387207 */ /* 0x000fe20000000000 */
[----:B------:R-:W-:Y:S01]  /*9a00*/  SHFL.IDX PT, R44, R44, R3, 0x1c1f ;  /* 0x001c1f032c2c7589 */ /* 0x000fe200000e0000 */
[----:B------:R-:W-:-:S02]  /*9a10*/  SEL R54, R54, R55, P0 ;  /* 0x0000003736367207 */ /* 0x000fc40000000000 */
[----:B------:R-:W-:Y:S01]  /*9a20*/  MOV R79, R32 ;  /* 0x00000020004f7202 */ /* 0x000fe20000000f00 */
[----:B------:R-:W0:Y:S01]  /*9a30*/  SHFL.IDX PT, R9, R140, R5, 0x1c1f ;  /* 0x001c1f058c097589 */ /* 0x000e2200000e0000 */
[----:B------:R-:W-:Y:S02]  /*9a40*/  MOV R77, R30 ;  /* 0x0000001e004d7202 */ /* 0x000fe40000000f00 */
[----:B------:R-:W-:Y:S01]  /*9a50*/  MOV R85, R36 ;  /* 0x0000002400557202 */ /* 0x000fe20000000f00 */
[----:B------:R-:W-:Y:S01]  /*9a60*/  SHFL.IDX PT, R86, R86, R3, 0x1c1f ;  /* 0x001c1f0356567589 */ /* 0x000fe200000e0000 */
[----:B------:R-:W-:Y:S02]  /*9a70*/  MOV R81, R34 ;  /* 0x0000002200517202 */ /* 0x000fe40000000f00 */
[----:B------:R-:W-:Y:S01]  /*9a80*/  MOV R73, R24 ;  /* 0x0000001800497202 */ /* 0x000fe20000000f00 */
[----:B------:R-:W1:Y:S01]  /*9a90*/  SHFL.IDX PT, R13, R136, R5, 0x1c1f ;  /* 0x001c1f05880d7589 */ /* 0x000e6200000e0000 */
[----:B------:R-:W-:-:S03]  /*9aa0*/  PLOP3.LUT P2, PT, PT, PT, UP0, 0x80, 0x0 ;  /* 0x000000000000781c */ /* 0x000fc60003f4f008 */
[----:B------:R-:W2:Y:S04]  /*9ab0*/  SHFL.IDX PT, R11, R104, R5, 0x1c1f ;  /* 0x001c1f05680b7589 */ /* 0x000ea800000e0000 */
[----:B------:R-:W-:Y:S04]  /*9ac0*/  SHFL.IDX PT, R90, R90, R3, 0x1c1f ;  /* 0x001c1f035a5a7589 */ /* 0x000fe800000e0000 */
[----:B------:R-:W3:Y:S04]  /*9ad0*/  SHFL.IDX PT, R15, R96, R5, 0x1c1f ;  /* 0x001c1f05600f7589 */ /* 0x000ee800000e0000 */
[----:B------:R-:W-:Y:S01]  /*9ae0*/  SHFL.IDX PT, R52, R52, R3, 0x1c1f ;  /* 0x001c1f0334347589 */ /* 0x000fe200000e0000 */
[----:B0-----:R-:W-:-:S02]  /*9af0*/  SEL R8, R42, R9, P0 ;  /* 0x000000092a087207 */ /* 0x001fc40000000000 */
[----:B------:R-:W-:Y:S01]  /*9b00*/  SEL R10, R9, R42, P0 ;  /* 0x0000002a090a7207 */ /* 0x000fe20000000000 */
[----:B------:R-:W-:Y:S04]  /*9b10*/  SHFL.IDX PT, R92, R92, R3, 0x1c1f ;  /* 0x001c1f035c5c7589 */ /* 0x000fe800000e0000 */
[----:B------:R-:W0:Y:S01]  /*9b20*/  SHFL.IDX PT, R29, R128, R5, 0x1c1f ;  /* 0x001c1f05801d7589 */ /* 0x000e2200000e0000 */
[----:B-1----:R-:W-:Y:S02]  /*9b30*/  SEL R12, R44, R13, P0 ;  /* 0x0000000d2c0c7207 */ /* 0x002fe40000000000 */
[----:B------:R-:W-:Y:S01]  /*9b40*/  SEL R14, R13, R44, P0 ;  /* 0x0000002c0d0e7207 */ /* 0x000fe20000000000 */
[----:B------:R-:W1:Y:S01]  /*9b50*/  SHFL.IDX PT, R27, R88, R5, 0x1c1f ;  /* 0x001c1f05581b7589 */ /* 0x000e6200000e0000 */
[----:B--2---:R-:W-:-:S02]  /*9b60*/  SEL R9, R86, R11, P0 ;  /* 0x0000000b56097207 */ /* 0x004fc40000000000 */
[----:B------:R-:W-:Y:S01]  /*9b70*/  SEL R11, R11, R86, P0 ;  /* 0x000000560b0b7207 */ /* 0x000fe20000000000 */
[----:B------:R-:W-:Y:S04]  /*9b80*/  SHFL.IDX PT, R50, R50, R3, 0x1c1f ;  /* 0x001c1f0332327589 */ /* 0x000fe800000e0000 */
[----:B------:R-:W-:Y:S01]  /*9b90*/  SHFL.IDX PT, R58, R58, R3, 0x1c1f ;  /* 0x001c1f033a3a7589 */ /* 0x000fe200000e0000 */
[----:B---3--:R-:W-:Y:S02]  /*9ba0*/  SEL R13, R90, R15, P0 ;  /* 0x0000000f5a0d7207 */ /* 0x008fe40000000000 */
[----:B------:R-:W-:Y:S01]  /*9bb0*/  SEL R15, R15, R90, P0 ;  /* 0x0000005a0f0f7207 */ /* 0x000fe20000000000 */
[----:B------:R-:W-:Y:S04]  /*9bc0*/  SHFL.IDX PT, R94, R94, R3, 0x1c1f ;  /* 0x001c1f035e5e7589 */ /* 0x000fe800000e0000 */
[----:B------:R-:W2:Y:S04]  /*9bd0*/  SHFL.IDX PT, R21, R132, R5, 0x1c1f ;  /* 0x001c1f0584157589 */ /* 0x000ea800000e0000 */
[----:B------:R-:W3:Y:S01]  /*9be0*/  SHFL.IDX PT, R33, R124, R5, 0x1c1f ;  /* 0x001c1f057c217589 */ /* 0x000ee200000e0000 */
[----:B0-----:R-:W-:-:S02]  /*9bf0*/  SEL R28, R52, R29, P0 ;  /* 0x0000001d341c7207 */ /* 0x001fc40000000000 */
[----:B------:R-:W-:Y:S01]  /*9c00*/  SEL R30, R29, R52, P0 ;  /* 0x000000341d1e7207 */ /* 0x000fe20000000000 */
[----:B------:R-:W0:Y:S01]  /*9c10*/  SHFL.IDX PT, R31, R80, R5, 0x1c1f ;  /* 0x001c1f05501f7589 */ /* 0x000e2200000e0000 */
[----:B-1----:R-:W-:Y:S02]  /*9c20*/  SEL R25, R92, R27, P0 ;  /* 0x0000001b5c197207 */ /* 0x002fe40000000000 */
[----:B------:R-:W-:Y:S01]  /*9c30*/  SEL R27, R27, R92, P0 ;  /* 0x0000005c1b1b7207 */ /* 0x000fe20000000000 */
[----:B------:R-:W-:Y:S04]  /*9c40*/  SHFL.IDX PT, R60, R60, R3, 0x1c1f ;  /* 0x001c1f033c3c7589 */ /* 0x000fe800000e0000 */
[----:B------:R-:W-:Y:S04]  /*9c50*/  SHFL.IDX PT, R98, R98, R3, 0x1c1f ;  /* 0x001c1f0362627589 */ /* 0x000fe800000e0000 */
[----:B------:R-:W1:Y:S04]  /*9c60*/  SHFL.IDX PT, R37, R120, R5, 0x1c1f ;  /* 0x001c1f0578257589 */ /* 0x000e6800000e0000 */
[----:B------:R-:W4:Y:S01]  /*9c70*/  SHFL.IDX PT, R35, R72, R5, 0x1c1f ;  /* 0x001c1f0548237589 */ /* 0x000f2200000e0000 */
[----:B--2---:R-:W-:-:S02]  /*9c80*/  SEL R24, R50, R21, P0 ;  /* 0x0000001532187207 */ /* 0x004fc40000000000 */
[----:B------:R-:W-:Y:S01]  /*9c90*/  SEL R26, R21, R50, P0 ;  /* 0x00000032151a7207 */ /* 0x000fe20000000000 */
[----:B------:R-:W-:Y:S01]  /*9ca0*/  SHFL.IDX PT, R100, R100, R3, 0x1c1f ;  /* 0x001c1f0364647589 */ /* 0x000fe200000e0000 */
[----:B---3--:R-:W-:Y:S02]  /*9cb0*/  SEL R32, R58, R33, P0 ;  /* 0x000000213a207207 */ /* 0x008fe40000000000 */
[----:B------:R-:W-:Y:S01]  /*9cc0*/  SEL R34, R33, R58, P0 ;  /* 0x0000003a21227207 */ /* 0x000fe20000000000 */
[----:B------:R-:W2:Y:S01]  /*9cd0*/  SHFL.IDX PT, R39, R66, R5, 0x1c1f ;  /* 0x001c1f0542277589 */ /* 0x000ea200000e0000 */
[----:B0-----:R-:W-:Y:S02]  /*9ce0*/  SEL R29, R94, R31, P0 ;  /* 0x0000001f5e1d7207 */ /* 0x001fe40000000000 */
[----:B------:R-:W-:Y:S01]  /*9cf0*/  SEL R31, R31, R94, P0 ;  /* 0x0000005e1f1f7207 */ /* 0x000fe20000000000 */
[----:B------:R-:W-:Y:S06]  /*9d00*/  BAR.SYNC.DEFER_BLOCKING 0x1, 0x100 ;  /* 0x0044000000007b1d */ /* 0x000fec0000010000 */
[----:B------:R-:W-:Y:S01]  /*9d10*/  SHFL.IDX PT, R62, R62, R3, 0x1c1f ;  /* 0x001c1f033e3e7589 */ /* 0x000fe200000e0000 */
[----:B-1----:R-:W-:-:S03]  /*9d20*/  SEL R36, R60, R37, P0 ;  /* 0x000000253c247207 */ /* 0x002fc60000000000 */
[----:B------:R-:W-:Y:S01]  /*9d30*/  SHFL.IDX PT, R102, R102, R3, 0x1c1f ;  /* 0x001c1f0366667589 */ /* 0x000fe200000e0000 */
[----:B----4-:R-:W-:Y:S02]  /*9d40*/  SEL R33, R98, R35, P0 ;  /* 0x0000002362217207 */ /* 0x010fe40000000000 */
[----:B------:R-:W-:Y:S01]  /*9d50*/  SEL R35, R35, R98, P0 ;  /* 0x0000006223237207 */ /* 0x000fe20000000000 */
        /* <DEDUP_REMOVED lines=16> */
[----:B------:R0:W-:Y:S04]  /*9e60*/  SHFL.IDX PT, R55, R38, R5, 0x1c1f ;  /* 0x001c1f0526377589 */ /* 0x0001e800000e0000 */
[----:B------:R-:W-:Y:S04]  /*9e70*/  SHFL.IDX PT, R71, R112, R5, 0x1c1f ;  /* 0x001c1f0570477589 */ /* 0x000fe800000e0000 */
[----:B------:R-:W-:Y:S01]  /*9e80*/  SHFL.IDX PT, R47, R78, R5, 0x1c1f ;  /* 0x001c1f054e2f7589 */ /* 0x000fe200000e0000 */
[----:B0-----:R-:W-:-:S03]  /*9e90*/  SEL R38, R37, R60, P0 ;  /* 0x0000003c25267207 */ /* 0x001fc60000000000 */
[----:B------:R-:W0:Y:S01]  /*9ea0*/  SHFL.IDX PT, R49, R84, R5, 0x1c1f ;  /* 0x001c1f0554317589 */ /* 0x000e2200000e0000 */
[----:B--2---:R-:W-:Y:S02]  /*9eb0*/  SEL R37, R100, R39, P0 ;  /* 0x0000002764257207 */ /* 0x004fe40000000000 */
[----:B------:R-:W-:Y:S01]  /*9ec0*/  SEL R39, R39, R100, P0 ;  /* 0x0000006427277207 */ /* 0x000fe20000000000 */
[----:B------:R-:W-:Y:S04]  /*9ed0*/  SHFL.IDX PT, R57, R116, R5, 0x1c1f ;  /* 0x001c1f0574397589 */ /* 0x000fe800000e0000 */
[----:B------:R-:W1:Y:S04]  /*9ee0*/  SHFL.IDX PT, R83, R122, R5, 0x1c1f ;  /* 0x001c1f057a537589 */ /* 0x000e6800000e0000 */
[----:B------:R2:W-:Y:S04]  /*9ef0*/  STSM.16.M88.4 [R85], R8 ;  /* 0x0000000855007844 */ /* 0x0005e80000000200 */
[----:B------:R3:W-:Y:S04]  /*9f00*/  STSM.16.M88.4 [R81], R12 ;  /* 0x0000000c51007844 */ /* 0x0007e80000000200 */
[----:B------:R4:W-:Y:S04]  /*9f10*/  STSM.16.M88.4 [R79], R24 ;  /* 0x000000184f007844 */ /* 0x0009e80000000200 */
[----:B------:R-:W-:Y:S01]  /*9f20*/  STSM.16.M88.4 [R77], R28 ;  /* 0x0000001c4d007844 */ /* 0x000fe20000000200 */
[----:B0-----:R-:W-:-:S02]  /*9f30*/  SEL R80, R82, R49, P0 ;  /* 0x0000003152507207 */ /* 0x001fc40000000000 */
[----:B------:R-:W-:Y:S01]  /*9f40*/  SEL R82, R49, R82, P0 ;  /* 0x0000005231527207 */ /* 0x000fe20000000000 */
[----:B------:R-:W-:Y:S01]  /*9f50*/  STSM.16.M88.4 [R75], R32 ;  /* 0x000000204b007844 */ /* 0x000fe20000000200 */
[----:B--2---:R-:W-:Y:S02]  /*9f60*/  SEL R8, R62, R41, P0 ;  /* 0x000000293e087207 */ /* 0x004fe40000000000 */
[----:B------:R-:W-:Y:S01]  /*9f70*/  SEL R10, R41, R62, P0 ;  /* 0x0000003e290a7207 */ /* 0x000fe20000000000 */
[----:B------:R-:W-:Y:S01]  /*9f80*/  STSM.16.M88.4 [R73], R36 ;  /* 0x0000002449007844 */ /* 0x000fe20000000200 */
[----:B------:R-:W-:Y:S01]  /*9f90*/  SEL R9, R102, R51, P0 ;  /* 0x0000003366097207 */ /* 0x000fe20000000000 */
[----:B------:R-:W-:Y:S01]  /*9fa0*/  UMOV UR4, URZ ;  /* 0x0000003f00047c82 */ /* 0x000fe20008000000 */
[----:B------:R-:W-:Y:S01]  /*9fb0*/  SEL R11, R51, R102, P0 ;  /* 0x00000066330b7207 */ /* 0x000fe20000000000 */
[----:B------:R-:W-:Y:S01]  /*9fc0*/  ULDC UR8, c[0x0][0xa88] ;  /* 0x0002a20000087ab9 */ /* 0x000fe20000000800 */
[----:B---3--:R-:W-:Y:S01]  /*9fd0*/  SEL R12, R64, R43, P0 ;  /* 0x0000002b400c7207 */ /* 0x008fe20000000000 */
[----:B------:R-:W0:Y:S01]  /*9fe0*/  LDC R62, c[0x0][0xbe8] ;  /* 0x0002fa00ff3e7b82 */ /* 0x000e220000000800 */
[----:B------:R-:W-:Y:S01]  /*9ff0*/  SEL R14, R43, R64, P0 ;  /* 0x000000402b0e7207 */ /* 0x000fe20000000000 */
[----:B------:R2:W-:Y:S01]  /*a000*/  STSM.16.M88.4 [R69], R8 ;  /* 0x0000000845007844 */ /* 0x0005e20000000200 */
[----:B------:R-:W-:-:S02]  /*a010*/  SEL R13, R106, R53, P0 ;  /* 0x000000356a0d7207 */ /* 0x000fc40000000000 */
[----:B------:R-:W-:Y:S02]  /*a020*/  SEL R15, R53, R106, P0 ;  /* 0x0000006a350f7207 */ /* 0x000fe40000000000 */
[----:B----4-:R-:W-:Y:S02]  /*a030*/  SEL R24, R68, R3, P0 ;  /* 0x0000000344187207 */ /* 0x010fe40000000000 */
[----:B------:R-:W-:Y:S01]  /*a040*/  SEL R26, R3, R68, P0 ;  /* 0x00000044031a7207 */ /* 0x000fe20000000000 */
[----:B------:R3:W-:Y:S01]  /*a050*/  STSM.16.M88.4 [R67], R12 ;  /* 0x0000000c43007844 */ /* 0x0007e20000000200 */
[----:B------:R-:W-:Y:S02]  /*a060*/  SEL R25, R108, R55, P0 ;  /* 0x000000376c197207 */ /* 0x000fe40000000000 */
[----:B------:R-:W-:Y:S02]  /*a070*/  SEL R27, R55, R108, P0 ;  /* 0x0000006c371b7207 */ /* 0x000fe40000000000 */
[----:B------:R-:W-:-:S02]  /*a080*/  SEL R68, R70, R45, P0 ;  /* 0x0000002d46447207 */ /* 0x000fc40000000000 */
[----:B------:R-:W-:Y:S01]  /*a090*/  SEL R70, R45, R70, P0 ;  /* 0x000000462d467207 */ /* 0x000fe20000000000 */
[----:B------:R-:W-:Y:S01]  /*a0a0*/  STSM.16.M88.4 [R65], R24 ;  /* 0x0000001841007844 */ /* 0x000fe20000000200 */
[----:B--2---:R-:W-:Y:S01]  /*a0b0*/  SEL R69, R110, R71, P0 ;  /* 0x000000476e457207 */ /* 0x004fe20000000000 */
[----:B------:R-:W-:Y:S01]  /*a0c0*/  IMAD.U32 R8, RZ, RZ, UR6 ;  /* 0x00000006ff087e24 */ /* 0x000fe2000f8e00ff */
[----:B------:R-:W-:Y:S01]  /*a0d0*/  SEL R71, R71, R110, P0 ;  /* 0x0000006e47477207 */ /* 0x000fe20000000000 */
[----:B------:R-:W-:Y:S01]  /*a0e0*/  IMAD.U32 R9, RZ, RZ, UR7 ;  /* 0x00000007ff097e24 */ /* 0x000fe2000f8e00ff */
[----:B-1----:R-:W-:Y:S01]  /*a0f0*/  SEL R81, R118, R83, P0 ;  /* 0x0000005376517207 */ /* 0x002fe20000000000 */
[----:B------:R-:W-:Y:S01]  /*a100*/  ULDC.64 UR6, c[0x0][0xc08] ;  /* 0x0003020000067ab9 */ /* 0x000fe20000000a00 */
[----:B------:R-:W-:Y:S01]  /*a110*/  SEL R83, R83, R118, P0 ;  /* 0x0000007653537207 */ /* 0x000fe20000000000 */
[----:B------:R-:W-:Y:S01]  /*a120*/  STSM.16.M88.4 [R61], R68 ;  /* 0x000000443d007844 */ /* 0x000fe20000000200 */
[----:B---3--:R-:W-:-:S02]  /*a130*/  SEL R12, R76, R47, P0 ;  /* 0x0000002f4c0c7207 */ /* 0x008fc40000000000 */
[----:B------:R-:W-:Y:S02]  /*a140*/  SEL R14, R47, R76, P0 ;  /* 0x0000004c2f0e7207 */ /* 0x000fe40000000000 */
[----:B------:R-:W-:Y:S02]  /*a150*/  SEL R13, R114, R57, P0 ;  /* 0x00000039720d7207 */ /* 0x000fe40000000000 */
[----:B------:R-:W-:-:S05]  /*a160*/  SEL R15, R57, R114, P0 ;  /* 0x00000072390f7207 */ /* 0x000fca0000000000 */
[----:B------:R1:W-:Y:S04]  /*a170*/  STSM.16.M88.4 [R59], R12 ;  /* 0x0000000c3b007844 */ /* 0x0003e80000000200 */
[----:B------:R2:W-:Y:S01]  /*a180*/  STSM.16.M88.4 [R20], R80 ;  /* 0x0000005014007844 */ /* 0x0005e20000000200 */
[----:B------:R-:W-:Y:S06]  /*a190*/  BAR.SYNC.DEFER_BLOCKING 0x1, 0x100 ;  /* 0x0044000000007b1d */ /* 0x000fec0000010000 */
[----:B------:R-:W3:Y:S01]  /*a1a0*/  @P2 LDG.E R3, desc[UR48][R8.64] ;  /* 0x0000003008032981 */ /* 0x000ee2000c1e1900 */
[----:B------:R-:W-:Y:S01]  /*a1b0*/  UISETP.NE.U32.AND UP1, UPT, UR6, URZ, UPT ;  /* 0x0000003f0600728c */ /* 0x000fe2000bf25070 */
[----:B0-----:R-:W-:Y:S01]  /*a1c0*/  ISETP.NE.AND P1, PT, R62, 0x1, PT ;  /* 0x000000013e00780c */ /* 0x001fe20003f25270 */
[----:B-1----:R-:W-:-:S02]  /*a1d0*/  IMAD.U32 R14, RZ, RZ, UR40 ;  /* 0x00000028ff0e7e24 */ /* 0x002fc4000f8e00ff */
[----:B------:R-:W-:-:S06]  /*a1e0*/  UISETP.NE.AND.EX UP1, UPT, UR7, URZ, UPT, UP1 ;  /* 0x0000003f0700728c */ /* 0x000fcc000bf25310 */
[----:B------:R-:W-:-:S04]  /*a1f0*/  PLOP3.LUT P0, PT, PT, PT, UP1, 0x80, 0x0 ;  /* 0x000000000000781c */ /* 0x000fc80003f0f018 */
[----:B------:R-:W0:Y:S01]  /*a200*/  @P1 LDC R5, c[0x0][0xbec] ;  /* 0x0002fb00ff051b82 */ /* 0x000e220000000800 */
[----:B------:R-:W-:-:S04]  /*a210*/  @UP1 ULEA UR6, UP2, UR36, UR6, 0x2 ;  /* 0x0000000624061291 */ /* 0x000fc8000f84103f */
[----:B------:R-:W-:Y:S02]  /*a220*/  @UP1 ULEA.HI.X UR7, UR36, UR7, UR37, 0x2, UP2 ;  /* 0x0000000724071291 */ /* 0x000fe400090f1425 */
[----:B------:R-:W-:Y:S01]  /*a230*/  IMAD.U32 R12, RZ, RZ, UR6 ;  /* 0x00000006ff0c7e24 */ /* 0x000fe2000f8e00ff */
[----:B------:R-:W1:Y:S03]  /*a240*/  @P1 LDC R10, c[0x0][0xbf0] ;  /* 0x0002fc00ff0a1b82 */ /* 0x000e660000000800 */
[----:B------:R-:W-:Y:S01]  /*a250*/  IMAD.U32 R13, RZ, RZ, UR7 ;  /* 0x00000007ff0d7e24 */ /* 0x000fe2000f8e00ff */
[----:B---3--:R-:W-:Y:S01]  /*a260*/  @P2 R2UR UR4, R3 ;  /* 0x00000000030422ca */ /* 0x008fe200000e0000 */
[----:B------:R-:W-:-:S06]  /*a270*/  IMAD.U32 R3, RZ, RZ, UR8 ;  /* 0x00000008ff037e24 */ /* 0x000fcc000f8e00ff */
[----:B------:R2:W5:Y:S01]  /*a280*/  @P0 LDG.E R3, desc[UR48][R12.64] ;  /* 0x000000300c030981 */ /* 0x000562000c1e1900 */
[----:B01----:R-:W-:Y:S07]  /*a290*/  @P0 BRA `(.L_x_3209) ;  /* 0x0000000000100947 */ /* 0x003fee0003800000 */
[----:B------:R-:W-:Y:S05]  /*a2a0*/  @!P2 BRA `(.L_x_3209) ;  /* 0x00000000000ca947 */ /* 0x000fea0003800000 */
[----:B--2---:R-:W2:Y:S04]  /*a2b0*/  LDG.E R12, desc[UR48][R8.64] ;  /* 0x00000030080c7981 */ /* 0x004ea8000c1e1900 */
[----:B-----5:R-:W2:Y:S02]  /*a2c0*/  LDG.E R3, desc[UR48][R8.64+0x4] ;  /* 0x0000043008037981 */ /* 0x020ea4000c1e1900 */
[----:B--2---:R-:W-:-:S07]  /*a2d0*/  IMAD.IADD R3, R3, 0x1, -R12 ;  /* 0x0000000103037824 */ /* 0x004fce00078e0a0c */
.L_x_3209:
[----:B------:R-:W-:Y:S01]  /*a2e0*/  USHF.R.S32.HI UR14, URZ, 0x1f, UR41 ;  /* 0x0000001f3f0e7899 */ /* 0x000fe20008011429 */
[----:B--2---:R-:W-:Y:S01]  /*a2f0*/  IMAD R12, R14, 0x80, R223 ;  /* 0x000000800e0c7824 */ /* 0x004fe200078e02df */
[----:B------:R-:W-:Y:S01]  /*a300*/  ULDC.64 UR12, c[0x0][0xb90] ;  /* 0x0002e400000c7ab9 */ /* 0x000fe20000000a00 */
[----:B------:R-:W-:Y:S01]  /*a310*/  USHF.R.S32.HI UR9, URZ, 0x1f, UR4 ;  /* 0x0000001f3f097899 */ /* 0x000fe20008011404 */
[----:B------:R-:W-:Y:S01]  /*a320*/  IMAD.U32 R20, RZ, RZ, UR40 ;  /* 0x00000028ff147e24 */ /* 0x000fe2000f8e00ff */
        /* <DEDUP_REMOVED lines=20> */
[----:B------:R-:W-:Y:S01]  /*a470*/  IMAD R20, R20, 0x80, R221 ;  /* 0x0000008014147824 */ /* 0x000fe200078e02dd */
[----:B------:R-:W-:Y:S01]  /*a480*/  IADD3 R8, P0, R8, UR6, RZ ;  /* 0x0000000608087c10 */ /* 0x000fe2000ff1e0ff */
[----:B-----5:R-:W-:Y:S01]  /*a490*/  IMAD R67, R3, R62, RZ ;  /* 0x0000003e03437224 */ /* 0x020fe200078e02ff */
[C---:B------:R-:W-:Y:S01]  /*a4a0*/  IADD3 R13, P6, R6.reuse, 0x2000, RZ ;  /* 0x00002000060d7810 */ /* 0x040fe20007fde0ff */
[----:B------:R-:W-:Y:S01]  /*a4b0*/  IMAD.U32 R10, RZ, RZ, UR8 ;  /* 0x00000008ff0a7e24 */ /* 0x000fe2000f8e00ff */
[----:B------:R-:W-:Y:S01]  /*a4c0*/  IADD3 R25, P2, R6, 0x1000, RZ ;  /* 0x0000100006197810 */ /* 0x000fe20007f5e0ff */
[----:B------:R-:W-:Y:S01]  /*a4d0*/  ULDC.64 UR10, c[0x0][0xaa0] ;  /* 0x0002a800000a7ab9 */ /* 0x000fe20000000a00 */
[----:B------:R-:W-:-:S02]  /*a4e0*/  LOP3.LUT R12, R13, 0x380, RZ, 0xc0, !PT ;  /* 0x000003800d0c7812 */ /* 0x000fc400078ec0ff */
[----:B------:R-:W-:Y:S01]  /*a4f0*/  IADD3.X R9, R9, UR7, R10, P0, !PT ;  /* 0x0000000709097c10 */ /* 0x000fe200087fe40a */
[----:B------:R-:W-:Y:S01]  /*a500*/  ULDC.64 UR6, c[0x0][0xb88] ;  /* 0x0002e20000067ab9 */ /* 0x000fe20000000a00 */
[----:B------:R-:W-:Y:S02]  /*a510*/  SHF.R.S32.HI R10, RZ, 0x1f, R5 ;  /* 0x0000001fff0a7819 */ /* 0x000fe40000011405 */
[----:B------:R-:W-:Y:S01]  /*a520*/  SHF.R.U64 R12, R12, 0x3, RZ ;  /* 0x000000030c0c7819 */ /* 0x000fe200000012ff */
[----:B------:R-:W-:Y:S01]  /*a530*/  IMAD.WIDE.U32 R8, R5, UR6, R8 ;  /* 0x0000000605087c25 */ /* 0x000fe2000f8e0008 */
[----:B------:R-:W-:Y:S02]  /*a540*/  LOP3.LUT R24, R25, 0x380, RZ, 0xc0, !PT ;  /* 0x0000038019187812 */ /* 0x000fe400078ec0ff */
[----:B------:R-:W-:Y:S01]  /*a550*/  LOP3.LUT R12, R12, R13, RZ, 0x3c, !PT ;  /* 0x0000000d0c0c7212 */ /* 0x000fe200078e3cff */
[----:B------:R-:W-:Y:S01]  /*a560*/  IMAD R14, R10, UR6, RZ ;  /* 0x000000060a0e7c24 */ /* 0x000fe2000f8e02ff */
[----:B------:R-:W-:-:S02]  /*a570*/  SHF.R.U64 R24, R24, 0x3, RZ ;  /* 0x0000000318187819 */ /* 0x000fc400000012ff */
[----:B------:R-:W-:Y:S01]  /*a580*/  IADD3 R41, P0, R6, 0x5000, RZ ;  /* 0x0000500006297810 */ /* 0x000fe20007f1e0ff */
[----:B------:R-:W-:Y:S01]  /*a590*/  IMAD R13, R5, UR7, R14 ;  /* 0x00000007050d7c24 */ /* 0x000fe2000f8e020e */
[----:B------:R-:W-:Y:S01]  /*a5a0*/  ULDC.64 UR6, c[0x0][0xb50] ;  /* 0x0002d40000067ab9 */ /* 0x000fe20000000a00 */
[----:B------:R-:W-:Y:S01]  /*a5b0*/  LOP3.LUT R24, R24, R25, RZ, 0x3c, !PT ;  /* 0x0000001918187212 */ /* 0x000fe200078e3cff */
[----:B------:R-:W-:Y:S01]  /*a5c0*/  IMAD.X R25, RZ, RZ, R7, P2 ;  /* 0x000000ffff197224 */ /* 0x000fe200010e0607 */
[----:B------:R-:W-:Y:S01]  /*a5d0*/  LEA R14, P3, R8, UR6, 0x2 ;  /* 0x00000006080e7c11 */ /* 0x000fe2000f8610ff */
[----:B------:R-:W-:Y:S01]  /*a5e0*/  IMAD.IADD R5, R9, 0x1, R13 ;  /* 0x0000000109057824 */ /* 0x000fe200078e020d */
[----:B------:R-:W-:Y:S02]  /*a5f0*/  LOP3.LUT R40, R41, 0x380, RZ, 0xc0, !PT ;  /* 0x0000038029287812 */ /* 0x000fe400078ec0ff */
[----:B------:R-:W-:Y:S01]  /*a600*/  IADD3 R11, P5, R6, 0x3000, RZ ;  /* 0x00003000060b7810 */ /* 0x000fe20007fbe0ff */
[----:B------:R-:W-:Y:S01]  /*a610*/  SHFL.IDX PT, R50, R14, RZ, 0x1c1f ;  /* 0x001c1fff0e327589 */ /* 0x000fe200000e0000 */
[----:B------:R-:W-:Y:S01]  /*a620*/  LEA.HI.X R15, R8, UR7, R5, 0x2, P3 ;  /* 0x00000007080f7c11 */ /* 0x000fe200098f1405 */
[----:B------:R-:W-:Y:S01]  /*a630*/  VIADD R5, R20, 0x8 ;  /* 0x0000000814057836 */ /* 0x000fe20000000000 */
[----:B------:R-:W-:Y:S01]  /*a640*/  IADD3 R29, P2, R6, 0x7000, RZ ;  /* 0x00007000061d7810 */ /* 0x000fe20007f5e0ff */
[----:B------:R-:W-:Y:S01]  /*a650*/  SHFL.IDX PT, R60, R14, 0x1, 0x1c1f ;  /* 0x003c1f000e3c7f89 */ /* 0x000fe200000e0000 */
[----:B------:R-:W-:-:S02]  /*a660*/  SHF.R.U64 R40, R40, 0x3, RZ ;  /* 0x0000000328287819 */ /* 0x000fc400000012ff */
[----:B------:R-:W-:Y:S01]  /*a670*/  IADD3 R45, P4, R6, 0x4000, RZ ;  /* 0x00004000062d7810 */ /* 0x000fe20007f9e0ff */
[----:B------:R-:W1:Y:S01]  /*a680*/  SHFL.IDX PT, R51, R15, RZ, 0x1c1f ;  /* 0x001c1fff0f337589 */ /* 0x000e6200000e0000 */
[----:B------:R-:W-:Y:S01]  /*a690*/  LOP3.LUT R28, R29, 0x380, RZ, 0xc0, !PT ;  /* 0x000003801d1c7812 */ /* 0x000fe200078ec0ff */
[----:B------:R-:W-:Y:S01]  /*a6a0*/  UIMAD UR8, UR9, UR10, URZ ;  /* 0x0000000a090872a4 */ /* 0x000fe2000f8e023f */
[----:B------:R-:W-:Y:S01]  /*a6b0*/  LOP3.LUT R40, R40, R41, RZ, 0x3c, !PT ;  /* 0x0000002928287212 */ /* 0x000fe200078e3cff */
[----:B------:R-:W2:Y:S01]  /*a6c0*/  SHFL.IDX PT, R61, R15, 0x1, 0x1c1f ;  /* 0x003c1f000f3d7f89 */ /* 0x000ea200000e0000 */
[----:B------:R-:W-:Y:S01]  /*a6d0*/  SHF.R.U64 R28, R28, 0x3, RZ ;  /* 0x000000031c1c7819 */ /* 0x000fe200000012ff */
[--C-:B------:R-:W-:Y:S01]  /*a6e0*/  IMAD.X R41, RZ, RZ, R7.reuse, P0 ;  /* 0x000000ffff297224 */ /* 0x100fe200000e0607 */
[----:B------:R-:W-:Y:S01]  /*a6f0*/  LOP3.LUT P0, RZ, R23, 0x3, RZ, 0xc0, !PT ;  /* 0x0000000317ff7812 */ /* 0x000fe2000780c0ff */
[--C-:B------:R-:W-:Y:S01]  /*a700*/  IMAD.X R13, RZ, RZ, R7.reuse, P6 ;  /* 0x000000ffff0d7224 */ /* 0x100fe200030e0607 */
[----:B------:R-:W-:Y:S01]  /*a710*/  LOP3.LUT R28, R28, R29, RZ, 0x3c, !PT ;  /* 0x0000001d1c1c7212 */ /* 0x000fe200078e3cff */
[----:B------:R-:W-:Y:S01]  /*a720*/  IMAD.X R29, RZ, RZ, R7, P2 ;  /* 0x000000ffff1d7224 */ /* 0x000fe200010e0607 */
[----:B------:R-:W-:-:S02]  /*a730*/  ISETP.GE.OR P2, PT, R20, R67, P0 ;  /* 0x000000431400720c */ /* 0x000fc40000746670 */
[----:B------:R-:W-:Y:S02]  /*a740*/  ISETP.GE.OR P0, PT, R5, R67, P0 ;  /* 0x000000430500720c */ /* 0x000fe40000706670 */
[----:B------:R-:W-:Y:S02]  /*a750*/  IADD3 R37, P3, R6, 0x6000, RZ ;  /* 0x0000600006257810 */ /* 0x000fe40007f7e0ff */
[----:B------:R-:W-:Y:S02]  /*a760*/  LOP3.LUT R10, R11, 0x380, RZ, 0xc0, !PT ;  /* 0x000003800b0a7812 */ /* 0x000fe400078ec0ff */
[----:B------:R-:W-:Y:S02]  /*a770*/  LOP3.LUT R36, R37, 0x380, RZ, 0xc0, !PT ;  /* 0x0000038025247812 */ /* 0x000fe400078ec0ff */
[----:B------:R-:W-:Y:S02]  /*a780*/  LOP3.LUT R44, R45, 0x380, RZ, 0xc0, !PT ;  /* 0x000003802d2c7812 */ /* 0x000fe400078ec0ff */
[----:B------:R-:W-:Y:S01]  /*a790*/  SHF.R.U64 R36, R36, 0x3, RZ ;  /* 0x0000000324247819 */ /* 0x000fe200000012ff */
[----:B-1----:R1:W-:Y:S01]  /*a7a0*/  @!P2 ST.E desc[UR48][R50.64], R0 ;  /* 0x000000003200a985 */ /* 0x0023e2000c101930 */
[----:B------:R-:W-:Y:S01]  /*a7b0*/  UIMAD.WIDE.U32 UR6, UR4, UR10, URZ ;  /* 0x0000000a040672a5 */ /* 0x000fe2000f8e003f */
[----:B------:R-:W-:-:S02]  /*a7c0*/  SHF.R.U64 R10, R10, 0x3, RZ ;  /* 0x000000030a0a7819 */ /* 0x000fc400000012ff */
[----:B--2---:R2:W-:Y:S01]  /*a7d0*/  @!P0 ST.E desc[UR48][R60.64], R4 ;  /* 0x000000043c008985 */ /* 0x0045e2000c101930 */
[----:B------:R-:W-:Y:S01]  /*a7e0*/  LOP3.LUT R36, R36, R37, RZ, 0x3c, !PT ;  /* 0x0000002524247212 */ /* 0x000fe200078e3cff */
[--C-:B------:R-:W-:Y:S01]  /*a7f0*/  IMAD.X R37, RZ, RZ, R7.reuse, P3 ;  /* 0x000000ffff257224 */ /* 0x100fe200018e0607 */
[----:B------:R-:W-:Y:S01]  /*a800*/  IADD3 R8, P3, R6, 0xb000, RZ ;  /* 0x0000b00006087810 */ /* 0x000fe20007f7e0ff */
[----:B------:R-:W-:Y:S01]  /*a810*/  UIMAD UR8, UR4, UR11, UR8 ;  /* 0x0000000b040872a4 */ /* 0x000fe2000f8e0208 */
[----:B------:R-:W-:Y:S01]  /*a820*/  SHF.R.U64 R44, R44, 0x3, RZ ;  /* 0x000000032c2c7819 */ /* 0x000fe200000012ff */
[----:B------:R-:W5:Y:S01]  /*a830*/  LD.E.128 R24, desc[UR48][R24.64] ;  /* 0x0000003018187980 */ /* 0x000f62000c101d00 */
[----:B------:R-:W-:Y:S01]  /*a840*/  LOP3.LUT R3, R8, 0x380, RZ, 0xc0, !PT ;  /* 0x0000038008037812 */ /* 0x000fe200078ec0ff */
[----:B------:R-:W-:Y:S01]  /*a850*/  ULDC.64 UR10, c[0x0][0xae8] ;  /* 0x0002ba00000a7ab9 */ /* 0x000fe20000000a00 */
[----:B-1----:R-:W-:Y:S01]  /*a860*/  IMAD R0, R19, 0x20, R22 ;  /* 0x0000002013007824 */ /* 0x002fe200078e0216 */
[----:B------:R-:W-:Y:S01]  /*a870*/  LOP3.LUT R10, R10, R11, RZ, 0x3c, !PT ;  /* 0x0000000b0a0a7212 */ /* 0x000fe200078e3cff */
[--C-:B------:R-:W-:Y:S01]  /*a880*/  IMAD.X R21, RZ, RZ, R7.reuse, P3 ;  /* 0x000000ffff157224 */ /* 0x100fe200018e0607 */
[----:B--2---:R-:W1:Y:S01]  /*a890*/  @P1 LDC R61, c[0x0][0xbec] ;  /* 0x0002fb00ff3d1b82 */ /* 0x004e620000000800 */
[----:B------:R-:W-:Y:S01]  /*a8a0*/  SHF.R.U64 R3, R3, 0x3, RZ ;  /* 0x0000000303037819 */ /* 0x000fe200000012ff */
[----:B------:R-:W-:Y:S01]  /*a8b0*/  UIADD3 UR7, UR7, UR8, URZ ;  /* 0x0000000807077290 */ /* 0x000fe2000fffe03f */
[----:B------:R-:W-:Y:S01]  /*a8c0*/  LOP3.LUT R44, R44, R45, RZ, 0x3c, !PT ;  /* 0x0000002d2c2c7212 */ /* 0x000fe200078e3cff */
[----:B------:R-:W-:Y:S01]  /*a8d0*/  UIMAD UR4, UR14, UR10, URZ ;  /* 0x0000000a0e0472a4 */ /* 0x000fe2000f8e023f */
[----:B------:R-:W-:Y:S01]  /*a8e0*/  LOP3.LUT R20, R3, R8, RZ, 0x3c, !PT ;  /* 0x0000000803147212 */ /* 0x000fe200078e3cff */
[----:B------:R-:W-:Y:S01]  /*a8f0*/  IMAD.U32 R3, RZ, RZ, UR40 ;  /* 0x00000028ff037e24 */ /* 0x000fe2000f8e00ff */
[C---:B------:R-:W-:Y:S01]  /*a900*/  IADD3 R57, P6, R6.reuse, 0x8000, RZ ;  /* 0x0000800006397810 */ /* 0x040fe20007fde0ff */
[--C-:B------:R-:W-:Y:S01]  /*a910*/  IMAD.X R11, RZ, RZ, R7.reuse, P5 ;  /* 0x000000ffff0b7224 */ /* 0x100fe200028e0607 */
[C---:B------:R-:W-:Y:S01]  /*a920*/  IADD3 R53, P5, R6.reuse, 0x9000, RZ ;  /* 0x0000900006357810 */ /* 0x040fe20007fbe0ff */
[--C-:B------:R-:W-:Y:S01]  /*a930*/  IMAD.X R45, RZ, RZ, R7.reuse, P4 ;  /* 0x000000ffff2d7224 */ /* 0x100fe200020e0607 */
[C---:B------:R-:W-:Y:S01]  /*a940*/  IADD3 R49, P4, R6.reuse, 0xa000, RZ ;  /* 0x0000a00006317810 */ /* 0x040fe20007f9e0ff */
[----:B------:R-:W-:Y:S01]  /*a950*/  IMAD R60, R3, 0x80, R0 ;  /* 0x00000080033c7824 */ /* 0x000fe200078e0200 */
[----:B------:R-:W-:Y:S01]  /*a960*/  LOP3.LUT R9, R6, 0x380, RZ, 0xc0, !PT ;  /* 0x0000038006097812 */ /* 0x000fe200078ec0ff */
[----:B------:R-:W-:Y:S01]  /*a970*/  UIMAD UR4, UR41, UR11, UR4 ;  /* 0x0000000b290472a4 */ /* 0x000fe2000f8e0204 */
[----:B------:R-:W-:Y:S01]  /*a980*/  LOP3.LUT R56, R57, 0x380, RZ, 0xc0, !PT ;  /* 0x0000038039387812 */ /* 0x000fe200078ec0ff */
[----:B------:R-:W-:Y:S01]  /*a990*/  UIMAD.WIDE.U32 UR6, UR41, UR10, UR6 ;  /* 0x0000000a290672a5 */ /* 0x000fe2000f8e0006 */
[----:B------:R-:W-:Y:S01]  /*a9a0*/  LOP3.LUT R52, R53, 0x380, RZ, 0xc0, !PT ;  /* 0x0000038035347812 */ /* 0x000fe200078ec0ff */
[----:B------:R-:W-:Y:S01]  /*a9b0*/  ULDC.64 UR8, c[0x0][0xaf0] ;  /* 0x0002bc0000087ab9 */ /* 0x000fe20000000a00 */
[----:B------:R-:W-:Y:S01]  /*a9c0*/  LOP3.LUT R48, R49, 0x380, RZ, 0xc0, !PT ;  /* 0x0000038031307812 */ /* 0x000fe200078ec0ff */
[----:B------:R-:W-:Y:S01]  /*a9d0*/  UIADD3 UR7, UR7, UR4, URZ ;  /* 0x0000000407077290 */ /* 0x000fe2000fffe03f */
[----:B------:R-:W-:Y:S01]  /*a9e0*/  SHF.R.U64 R9, R9, 0x3, RZ ;  /* 0x0000000309097819 */ /* 0x000fe200000012ff */
[----:B------:R-:W-:Y:S01]  /*a9f0*/  UIMAD UR4, UR37, UR8, URZ ;  /* 0x00000008250472a4 */ /* 0x000fe2000f8e023f */
[----:B------:R-:W-:Y:S01]  /*aa00*/  SHF.R.U64 R56, R56, 0x3, RZ ;  /* 0x0000000338387819 */ /* 0x000fe200000012ff */
[----:B-1----:R-:W-:Y:S01]  /*aa10*/  @P1 IMAD.HI.U32 R0, R60, R61, RZ ;  /* 0x0000003d3c001227 */ /* 0x002fe200078e00ff */
[----:B------:R-:W-:Y:S01]  /*aa20*/  SHF.R.U64 R52, R52, 0x3, RZ ;  /* 0x0000000334347819 */ /* 0x000fe200000012ff */
[----:B------:R-:W-:Y:S01]  /*aa30*/  UIMAD.WIDE.U32 UR6, UR36, UR8, UR6 ;  /* 0x00000008240672a5 */ /* 0x000fe2000f8e0006 */
[----:B------:R-:W-:Y:S01]  /*aa40*/  SHF.R.U64 R48, R48, 0x3, RZ ;  /* 0x0000000330307819 */ /* 0x000fe200000012ff */
[----:B------:R-:W-:Y:S01]  /*aa50*/  IMAD.MOV.U32 R3, RZ, RZ, R60 ;  /* 0x000000ffff037224 */ /* 0x000fe200078e003c */
        /* <DEDUP_REMOVED lines=64> */
[----:B------:R-:W-:-:S09]  /*ae60*/  ISETP.GE.AND P2, PT, R18, UR4, PT ;  /* 0x0000000412007c0c */ /* 0x000fd2000bf46270 */
[CC--:B01----:R-:W-:Y:S02]  /*ae70*/  @!P4 LEA R2, P6, R16.reuse, R61.reuse, 0x1 ;  /* 0x0000003d1002c211 */ /* 0x0c3fe400078c08ff */
[CC--:B------:R-:W-:Y:S02]  /*ae80*/  @!P3 LEA R20, P5, R17.reuse, R61.reuse, 0x1 ;  /* 0x0000003d1114b211 */ /* 0x0c0fe400078a08ff */
[-C--:B--2---:R-:W-:Y:S02]  /*ae90*/  @!P4 LEA.HI.X R3, R16, R0.reuse, R227, 0x1, P6 ;  /* 0x000000001003c211 */ /* 0x084fe400030f0ce3 */
[C---:B------:R-:W-:Y:S02]  /*aea0*/  @!P2 LEA R60, P6, R18.reuse, R61, 0x1 ;  /* 0x0000003d123ca211 */ /* 0x040fe400078c08ff */
[-C--:B------:R-:W-:Y:S01]  /*aeb0*/  @!P3 LEA.HI.X R21, R17, R0.reuse, R226, 0x1, P5 ;  /* 0x000000001115b211 */ /* 0x080fe200028f0ce2 */
[----:B-----5:R3:W-:Y:S01]  /*aec0*/  @!P4 ST.E.128 desc[UR48][R2.64], R32 ;  /* 0x000000200200c985 */ /* 0x0207e2000c101d30 */
[----:B------:R-:W-:-:S03]  /*aed0*/  @!P2 LEA.HI.X R61, R18, R0, R225, 0x1, P6 ;  /* 0x00000000123da211 */ /* 0x000fc600030f0ce1 */
[----:B------:R3:W-:Y:S04]  /*aee0*/  @!P3 ST.E.128 desc[UR48][R20.64], R44 ;  /* 0x0000002c1400b985 */ /* 0x0007e8000c101d30 */
[----:B------:R3:W-:Y:S02]  /*aef0*/  @!P2 ST.E.128 desc[UR48][R60.64], R56 ;  /* 0x000000383c00a985 */ /* 0x0007e4000c101d30 */
.L_x_3211:
[----:B------:R-:W-:Y:S05]  /*af00*/  BSYNC B1 ;  /* 0x0000000000017941 */ /* 0x000fea0003800000 */
.L_x_3210:
[----:B--2---:R2:W4:Y:S01]  /*af10*/  SHFL.IDX PT, R0, R64, 0x1, 0x181f ;  /* 0x00381f0040007f89 */ /* 0x00452200000e0000 */
[----:B------:R-:W-:Y:S03]  /*af20*/  BSSY B1, `(.L_x_3212) ;  /* 0x0000010000017945 */ /* 0x000fe60003800000 */
[----:B---3-5:R2:W3:Y:S01]  /*af30*/  SHFL.IDX PT, R33, R62, 0x1, 0x181f ;  /* 0x00381f003e217f89 */ /* 0x0284e200000e0000 */
[----:B------:R-:W-:Y:S05]  /*af40*/  @P1 BRA `(.L_x_3213) ;  /* 0x0000000000341947 */ /* 0x000fea0003800000 */
[----:B------:R-:W-:Y:S02]  /*af50*/  ULDC UR4, c[0x0][0xac8] ;  /* 0x0002b20000047ab9 */ /* 0x000fe40000000800 */
[----:B------:R-:W-:Y:S02]  /*af60*/  ISETP.GE.AND P4, PT, R16, UR4, PT ;  /* 0x0000000410007c0c */ /* 0x000fe4000bf86270 */
[----:B------:R-:W-:Y:S02]  /*af70*/  ISETP.GE.AND P5, PT, R17, UR4, PT ;  /* 0x0000000411007c0c */ /* 0x000fe4000bfa6270 */
[----:B------:R-:W-:-:S09]  /*af80*/  ISETP.GE.AND P6, PT, R18, UR4, PT ;  /* 0x0000000412007c0c */ /* 0x000fd2000bfc6270 */
[-C--:B0--3--:R-:W-:Y:S02]  /*af90*/  @!P4 LEA R2, P1, R16, R33.reuse, 0x1 ;  /* 0x000000211002c211 */ /* 0x089fe400078208ff */
[CC--:B------:R-:W-:Y:S02]  /*afa0*/  @!P5 LEA R20, P2, R17.reuse, R33.reuse, 0x1 ;  /* 0x000000211114d211 */ /* 0x0c0fe400078408ff */
[----:B------:R-:W-:Y:S02]  /*afb0*/  @!P6 LEA R32, P3, R18, R33, 0x1 ;  /* 0x000000211220e211 */ /* 0x000fe400078608ff */
[-C--:B----4-:R-:W-:Y:S02]  /*afc0*/  @!P4 LEA.HI.X R3, R16, R0.reuse, R227, 0x1, P1 ;  /* 0x000000001003c211 */ /* 0x090fe400008f0ce3 */
[-C--:B------:R-:W-:Y:S02]  /*afd0*/  @!P5 LEA.HI.X R21, R17, R0.reuse, R226, 0x1, P2 ;  /* 0x000000001115d211 */ /* 0x080fe400010f0ce2 */
[----:B------:R-:W-:Y:S01]  /*afe0*/  @!P6 LEA.HI.X R33, R18, R0, R225, 0x1, P3 ;  /* 0x000000001221e211 */ /* 0x000fe200018f0ce1 */
[----:B------:R0:W-:Y:S04]  /*aff0*/  @!P4 ST.E.128 desc[UR48][R2.64], R24 ;  /* 0x000000180200c985 */ /* 0x0001e8000c101d30 */
[----:B------:R0:W-:Y:S04]  /*b000*/  @!P5 ST.E.128 desc[UR48][R20.64], R40 ;  /* 0x000000281400d985 */ /* 0x0001e8000c101d30 */
[----:B------:R0:W-:Y:S02]  /*b010*/  @!P6 ST.E.128 desc[UR48][R32.64], R52 ;  /* 0x000000342000e985 */ /* 0x0001e4000c101d30 */
.L_x_3213:
[----:B------:R-:W-:Y:S05]  /*b020*/  BSYNC B1 ;  /* 0x0000000000017941 */ /* 0x000fea0003800000 */
.L_x_3212:
[----:B----4-:R4:W1:Y:S01]  /*b030*/  SHFL.IDX PT, R0, R64, 0x2, 0x181f ;  /* 0x00581f0040007f89 */ /* 0x01086200000e0000 */
[----:B------:R-:W-:Y:S03]  /*b040*/  BSSY B1, `(.L_x_3214) ;  /* 0x0000010000017945 */ /* 0x000fe60003800000 */
[----:B0-----:R4:W0:Y:S01]  /*b050*/  SHFL.IDX PT, R25, R62, 0x2, 0x181f ;  /* 0x00581f003e197f89 */ /* 0x00182200000e0000 */
[----:B------:R-:W-:Y:S05]  /*b060*/  @P0 BRA `(.L_x_3215) ;  /* 0x0000000000340947 */ /* 0x000fea0003800000 */
[----:B------:R-:W-:Y:S02]  /*b070*/  ULDC UR4, c[0x0][0xac8] ;  /* 0x0002b20000047ab9 */ /* 0x000fe40000000800 */
[----:B------:R-:W-:Y:S02]  /*b080*/  ISETP.GE.AND P3, PT, R16, UR4, PT ;  /* 0x0000000410007c0c */ /* 0x000fe4000bf66270 */
[----:B------:R-:W-:Y:S02]  /*b090*/  ISETP.GE.AND P4, PT, R17, UR4, PT ;  /* 0x0000000411007c0c */ /* 0x000fe4000bf86270 */
[----:B------:R-:W-:-:S09]  /*b0a0*/  ISETP.GE.AND P5, PT, R18, UR4, PT ;  /* 0x0000000412007c0c */ /* 0x000fd2000bfa6270 */
[-C--:B0-----:R-:W-:Y:S02]  /*b0b0*/  @!P3 LEA R2, P0, R16, R25.reuse, 0x1 ;  /* 0x000000191002b211 */ /* 0x081fe400078008ff */
[CC--:B------:R-:W-:Y:S02]  /*b0c0*/  @!P4 LEA R20, P1, R17.reuse, R25.reuse, 0x1 ;  /* 0x000000191114c211 */ /* 0x0c0fe400078208ff */
[----:B------:R-:W-:Y:S02]  /*b0d0*/  @!P5 LEA R24, P2, R18, R25, 0x1 ;  /* 0x000000191218d211 */ /* 0x000fe400078408ff */
[-C--:B-1----:R-:W-:Y:S02]  /*b0e0*/  @!P3 LEA.HI.X R3, R16, R0.reuse, R227, 0x1, P0 ;  /* 0x000000001003b211 */ /* 0x082fe400000f0ce3 */
[-C--:B------:R-:W-:Y:S02]  /*b0f0*/  @!P4 LEA.HI.X R21, R17, R0.reuse, R226, 0x1, P1 ;  /* 0x000000001115c211 */ /* 0x080fe400008f0ce2 */
[----:B------:R-:W-:Y:S01]  /*b100*/  @!P5 LEA.HI.X R25, R18, R0, R225, 0x1, P2 ;  /* 0x000000001219d211 */ /* 0x000fe200010f0ce1 */
[----:B------:R0:W-:Y:S04]  /*b110*/  @!P3 ST.E.128 desc[UR48][R2.64], R12 ;  /* 0x0000000c0200b985 */ /* 0x0001e8000c101d30 */
[----:B------:R0:W-:Y:S04]  /*b120*/  @!P4 ST.E.128 desc[UR48][R20.64], R36 ;  /* 0x000000241400c985 */ /* 0x0001e8000c101d30 */
[----:B------:R0:W-:Y:S02]  /*b130*/  @!P5 ST.E.128 desc[UR48][R24.64], R48 ;  /* 0x000000301800d985 */ /* 0x0001e4000c101d30 */
.L_x_3215:
[----:B------:R-:W-:Y:S05]  /*b140*/  BSYNC B1 ;  /* 0x0000000000017941 */ /* 0x000fea0003800000 */
.L_x_3214:
[----:B-1----:R-:W-:Y:S01]  /*b150*/  VIADD R0, R66, 0x60 ;  /* 0x0000006042007836 */ /* 0x002fe20000000000 */
[----:B--2-4-:R-:W4:Y:S04]  /*b160*/  SHFL.IDX PT, R64, R64, 0x3, 0x181f ;  /* 0x00781f0040407f89 */ /* 0x014f2800000e0000 */
[----:B------:R-:W-:Y:S01]  /*b170*/  ISETP.GE.AND P0, PT, R0, R67, PT ;  /* 0x000000430000720c */ /* 0x000fe20003f06270 */
[----:B0-----:R0:W1:-:S12]  /*b180*/  SHFL.IDX PT, R15, R62, 0x3, 0x181f ;  /* 0x00781f003e0f7f89 */ /* 0x00105800000e0000 */
[----:B0-----:R-:W-:Y:S05]  /*b190*/  @P0 BRA `(.L_x_3216) ;  /* 0x0000000c006c0947 */ /* 0x001fea0003800000 */
[----:B------:R-:W-:Y:S02]  /*b1a0*/  ULDC UR4, c[0x0][0xac8] ;  /* 0x0002b20000047ab9 */ /* 0x000fe40000000800 */
[----:B------:R-:W-:Y:S02]  /*b1b0*/  ISETP.GE.AND P2, PT, R16, UR4, PT ;  /* 0x0000000410007c0c */ /* 0x000fe4000bf46270 */
[----:B------:R-:W-:-:S11]  /*b1c0*/  ISETP.GE.AND P3, PT, R17, UR4, PT ;  /* 0x0000000411007c0c */ /* 0x000fd6000bf66270 */
[CC--:B-1----:R-:W-:Y:S02]  /*b1d0*/  @!P2 LEA R2, P0, R16.reuse, R15.reuse, 0x1 ;  /* 0x0000000f1002a211 */ /* 0x0c2fe400078008ff */
[C---:B------:R-:W-:Y:S02]  /*b1e0*/  @!P3 LEA R12, P1, R17.reuse, R15, 0x1 ;  /* 0x0000000f110cb211 */ /* 0x040fe400078208ff */
[-C--:B----4-:R-:W-:Y:S02]  /*b1f0*/  @!P2 LEA.HI.X R3, R16, R64.reuse, R227, 0x1, P0 ;  /* 0x000000401003a211 */ /* 0x090fe400000f0ce3 */
[----:B------:R-:W-:Y:S02]  /*b200*/  @!P3 LEA.HI.X R13, R17, R64, R226, 0x1, P1 ;  /* 0x00000040110db211 */ /* 0x000fe400008f0ce2 */
[----:B------:R-:W-:Y:S01]  /*b210*/  ISETP.GE.AND P0, PT, R18, UR4, PT ;  /* 0x0000000412007c0c */ /* 0x000fe2000bf06270 */
[----:B------:R0:W-:Y:S04]  /*b220*/  @!P2 ST.E.128 desc[UR48][R2.64], R8 ;  /* 0x000000080200a985 */ /* 0x0001e8000c101d30 */
[----:B------:R0:W-:Y:S08]  /*b230*/  @!P3 ST.E.128 desc[UR48][R12.64], R28 ;  /* 0x0000001c0c00b985 */ /* 0x0001f0000c101d30 */
[----:B------:R-:W-:Y:S05]  /*b240*/  @P0 BRA `(.L_x_3216) ;  /* 0x0000000c00400947 */ /* 0x000fea0003800000 */
[----:B0-----:R-:W-:-:S04]  /*b250*/  LEA R2, P0, R18, R15, 0x1 ;  /* 0x0000000f12027211 */ /* 0x001fc800078008ff */
[----:B------:R-:W-:-:S05]  /*b260*/  LEA.HI.X R3, R18, R64, R225, 0x1, P0 ;  /* 0x0000004012037211 */ /* 0x000fca00000f0ce1 */
[----:B------:R0:W-:Y:S01]  /*b270*/  ST.E.128 desc[UR48][R2.64], R4 ;  /* 0x0000000402007985 */ /* 0x0001e2000c101d30 */
[----:B------:R-:W-:Y:S05]  /*b280*/  BRA `(.L_x_3216) ;  /* 0x0000000c00307947 */ /* 0x000fea0003800000 */
.L_x_3208:
        /* <DEDUP_REMOVED lines=26> */
[----:B------:R-:W-:-:S10]  /*b430*/  ISETP.GE.AND P1, PT, R228, 0x80, PT ;  /* 0x00000080e400780c */ /* 0x000fd40003f26270 */
[----:B------:R-:W0:Y:S01]  /*b440*/  @P0 LDC R9, c[0x0][0xbec] ;  /* 0x0002fb00ff090b82 */ /* 0x000e220000000800 */
[----:B--2---:R-:W-:-:S13]  /*b450*/  @P2 R2UR UR4, R6 ;  /* 0x00000000060422ca */ /* 0x004fda00000e0000 */
[----:B------:R-:W-:Y:S01]  /*b460*/  USHF.R.S32.HI UR9, URZ, 0x1f, UR4 ;  /* 0x0000001f3f097899 */ /* 0x000fe20008011404 */
[----:B01----:R-:W-:Y:S11]  /*b470*/  @P3 BRA `(.L_x_3217) ;  /* 0x0000000000103947 */ /* 0x003ff60003800000 */
[----:B------:R-:W-:Y:S05]  /*b480*/  @!P2 BRA `(.L_x_3217) ;  /* 0x00000000000ca947 */ /* 0x000fea0003800000 */
[----:B------:R-:W2:Y:S04]  /*b490*/  LDG.E R5, desc[UR48][R2.64] ;  /* 0x0000003002057981 */ /* 0x000ea8000c1e1900 */
[----:B-----5:R-:W2:Y:S02]  /*b4a0*/  LDG.E R0, desc[UR48][R2.64+0x4] ;  /* 0x0000043002007981 */ /* 0x020ea4000c1e1900 */
[----:B--2---:R-:W-:-:S07]  /*b4b0*/  IMAD.IADD R0, R0, 0x1, -R5 ;  /* 0x0000000100007824 */ /* 0x004fce00078e0a05 */
.L_x_3217:
        /* <DEDUP_REMOVED lines=46> */
.L_x_3219:
[----:B------:R-:W-:Y:S05]  /*b7a0*/  BSYNC B1 ;  /* 0x0000000000017941 */ /* 0x000fea0003800000 */
.L_x_3218:
        /* <DEDUP_REMOVED lines=8> */
[----:B------:R-:W-:Y:S02]  /*b830*/  IMAD R6, R5, 0x80, R2 ;  /* 0x0000008005067824 */ /* 0x000fe400078e0202 */
[----:B------:R-:W-:Y:S01]  /*b840*/  ULDC.64 UR12, c[0x0][0xae8] ;  /* 0x0002ba00000c7ab9 */ /* 0x000fe20000000a00 */
[----:B------:R-:W-:Y:S01]  /*b850*/  UIADD3 UR7, UR7, UR8, URZ ;  /* 0x0000000807077290 */ /* 0x000fe2000fffe03f */
[----:B------:R-:W-:Y:S01]  /*b860*/  @P0 IMAD.HI.U32 R2, R6, R9, RZ ;  /* 0x0000000906020227 */ /* 0x000fe200078e00ff */
[----:B------:R-:W-:-:S02]  /*b870*/  UIMAD UR4, UR10, UR12, URZ ;  /* 0x0000000c0a0472a4 */ /* 0x000fc4000f8e023f */
[----:B------:R-:W-:Y:S01]  /*b880*/  UIMAD.WIDE.U32 UR6, UR41, UR12, UR6 ;  /* 0x0000000c290672a5 */ /* 0x000fe2000f8e0006 */
[----:B------:R-:W-:Y:S01]  /*b890*/  IMAD.MOV.U32 R5, RZ, RZ, R6 ;  /* 0x000000ffff057224 */ /* 0x000fe200078e0006 */
[----:B------:R-:W-:Y:S01]  /*b8a0*/  UIMAD UR4, UR41, UR13, UR4 ;  /* 0x0000000d290472a4 */ /* 0x000fe2000f8e0204 */
[----:B------:R-:W-:-:S03]  /*b8b0*/  ULDC.64 UR8, c[0x0][0xaf0] ;  /* 0x0002bc0000087ab9 */ /* 0x000fc60000000a00 */
[----:B------:R-:W-:Y:S02]  /*b8c0*/  UIADD3 UR7, UR7, UR4, URZ ;  /* 0x0000000407077290 */ /* 0x000fe4000fffe03f */
[----:B------:R-:W-:Y:S01]  /*b8d0*/  UIMAD UR4, UR37, UR8, URZ ;  /* 0x00000008250472a4 */ /* 0x000fe2000f8e023f */
[----:B0-----:R-:W-:Y:S01]  /*b8e0*/  @P0 SHF.R.U32.HI R5, RZ, R3, R2 ;  /* 0x00000003ff050219 */ /* 0x001fe20000011602 */
        /* <DEDUP_REMOVED lines=37> */
[----:B------:R-:W-:-:S09]  /*bb40*/  ISETP.GE.AND P2, PT, R18, UR4, PT ;  /* 0x0000000412007c0c */ /* 0x000fd2000bf46270 */
[CC--:B-1----:R-:W-:Y:S02]  /*bb50*/  @!P4 LEA R8, P6, R16.reuse, R3.reuse, 0x1 ;  /* 0x000000031008c211 */ /* 0x0c2fe400078c08ff */
[CC--:B------:R-:W-:Y:S02]  /*bb60*/  @!P3 LEA R12, P5, R17.reuse, R3.reuse, 0x1 ;  /* 0x00000003110cb211 */ /* 0x0c0fe400078a08ff */
[-C--:B--2---:R-:W-:Y:S02]  /*bb70*/  @!P4 LEA.HI.X R9, R16, R0.reuse, R227, 0x1, P6 ;  /* 0x000000001009c211 */ /* 0x084fe400030f0ce3 */
[C---:B------:R-:W-:Y:S02]  /*bb80*/  @!P2 LEA R2, P6, R18.reuse, R3, 0x1 ;  /* 0x000000031202a211 */ /* 0x040fe400078c08ff */
[-C--:B------:R-:W-:Y:S01]  /*bb90*/  @!P3 LEA.HI.X R13, R17, R0.reuse, R226, 0x1, P5 ;  /* 0x00000000110db211 */ /* 0x080fe200028f0ce2 */
[----:B------:R3:W-:Y:S01]  /*bba0*/  @!P4 ST.E.128 desc[UR48][R8.64], RZ ;  /* 0x000000ff0800c985 */ /* 0x0007e2000c101d30 */
[----:B------:R-:W-:-:S03]  /*bbb0*/  @!P2 LEA.HI.X R3, R18, R0, R225, 0x1, P6 ;  /* 0x000000001203a211 */ /* 0x000fc600030f0ce1 */
[----:B------:R3:W-:Y:S04]  /*bbc0*/  @!P3 ST.E.128 desc[UR48][R12.64], RZ ;  /* 0x000000ff0c00b985 */ /* 0x0007e8000c101d30 */
[----:B------:R3:W-:Y:S02]  /*bbd0*/  @!P2 ST.E.128 desc[UR48][R2.64], RZ ;  /* 0x000000ff0200a985 */ /* 0x0007e4000c101d30 */
.L_x_3221:
[----:B------:R-:W-:Y:S05]  /*bbe0*/  BSYNC B1 ;  /* 0x0000000000017941 */ /* 0x000fea0003800000 */
.L_x_3220:
[----:B--2---:R2:W4:Y:S01]  /*bbf0*/  SHFL.IDX PT, R0, R5, 0x1, 0x181f ;  /* 0x00381f0005007f89 */ /* 0x00452200000e0000 */
[----:B------:R-:W-:Y:S03]  /*bc00*/  BSSY B1, `(.L_x_3222) ;  /* 0x0000010000017945 */ /* 0x000fe60003800000 */
[----:B-1-3--:R2:W1:Y:S01]  /*bc10*/  SHFL.IDX PT, R3, R4, 0x1, 0x181f ;  /* 0x00381f0004037f89 */ /* 0x00a46200000e0000 */
[----:B------:R-:W-:Y:S05]  /*bc20*/  @P1 BRA `(.L_x_3223) ;  /* 0x0000000000341947 */ /* 0x000fea0003800000 */
[----:B------:R-:W-:Y:S02]  /*bc30*/  ULDC UR4, c[0x0][0xac8] ;  /* 0x0002b20000047ab9 */ /* 0x000fe40000000800 */
[----:B------:R-:W-:Y:S02]  /*bc40*/  ISETP.GE.AND P4, PT, R16, UR4, PT ;  /* 0x0000000410007c0c */ /* 0x000fe4000bf86270 */
[----:B------:R-:W-:Y:S02]  /*bc50*/  ISETP.GE.AND P5, PT, R17, UR4, PT ;  /* 0x0000000411007c0c */ /* 0x000fe4000bfa6270 */
[----:B------:R-:W-:-:S09]  /*bc60*/  ISETP.GE.AND P6, PT, R18, UR4, PT ;  /* 0x0000000412007c0c */ /* 0x000fd2000bfc6270 */
[-C--:B-1----:R-:W-:Y:S02]  /*bc70*/  @!P4 LEA R8, P1, R16, R3.reuse, 0x1 ;  /* 0x000000031008c211 */ /* 0x082fe400078208ff */
[CC--:B------:R-:W-:Y:S02]  /*bc80*/  @!P5 LEA R12, P2, R17.reuse, R3.reuse, 0x1 ;  /* 0x00000003110cd211 */ /* 0x0c0fe400078408ff */
[----:B------:R-:W-:Y:S02]  /*bc90*/  @!P6 LEA R2, P3, R18, R3, 0x1 ;  /* 0x000000031202e211 */ /* 0x000fe400078608ff */
[-C--:B----4-:R-:W-:Y:S02]  /*bca0*/  @!P4 LEA.HI.X R9, R16, R0.reuse, R227, 0x1, P1 ;  /* 0x000000001009c211 */ /* 0x090fe400008f0ce3 */
[-C--:B------:R-:W-:Y:S02]  /*bcb0*/  @!P5 LEA.HI.X R13, R17, R0.reuse, R226, 0x1, P2 ;  /* 0x00000000110dd211 */ /* 0x080fe400010f0ce2 */
[----:B------:R-:W-:Y:S01]  /*bcc0*/  @!P6 LEA.HI.X R3, R18, R0, R225, 0x1, P3 ;  /* 0x000000001203e211 */ /* 0x000fe200018f0ce1 */
[----:B------:R3:W-:Y:S04]  /*bcd0*/  @!P4 ST.E.128 desc[UR48][R8.64], RZ ;  /* 0x000000ff0800c985 */ /* 0x0007e8000c101d30 */
[----:B------:R3:W-:Y:S04]  /*bce0*/  @!P5 ST.E.128 desc[UR48][R12.64], RZ ;  /* 0x000000ff0c00d985 */ /* 0x0007e8000c101d30 */
[----:B------:R3:W-:Y:S02]  /*bcf0*/  @!P6 ST.E.128 desc[UR48][R2.64], RZ ;  /* 0x000000ff0200e985 */ /* 0x0007e4000c101d30 */
.L_x_3223:
[----:B------:R-:W-:Y:S05]  /*bd00*/  BSYNC B1 ;  /* 0x0000000000017941 */ /* 0x000fea0003800000 */
.L_x_3222:
[----:B----4-:R4:W0:Y:S01]  /*bd10*/  SHFL.IDX PT, R0, R5, 0x2, 0x181f ;  /* 0x00581f0005007f89 */ /* 0x01082200000e0000 */
        /* <DEDUP_REMOVED lines=10> */
[-C--:B0-----:R-:W-:Y:S02]  /*bdc0*/  @!P3 LEA.HI.X R9, R16, R0.reuse, R227, 0x1, P0 ;  /* 0x000000001009b211 */ /* 0x081fe400000f0ce3 */
[-C--:B------:R-:W-:Y:S02]  /*bdd0*/  @!P4 LEA.HI.X R13, R17, R0.reuse, R226, 0x1, P1 ;  /* 0x00000000110dc211 */ /* 0x080fe400008f0ce2 */
[----:B------:R-:W-:Y:S01]  /*bde0*/  @!P5 LEA.HI.X R3, R18, R0, R225, 0x1, P2 ;  /* 0x000000001203d211 */ /* 0x000fe200010f0ce1 */
[----:B------:R3:W-:Y:S04]  /*bdf0*/  @!P3 ST.E.128 desc[UR48][R8.64], RZ ;  /* 0x000000ff0800b985 */ /* 0x0007e8000c101d30 */
[----:B------:R3:W-:Y:S04]  /*be00*/  @!P4 ST.E.128 desc[UR48][R12.64], RZ ;  /* 0x000000ff0c00c985 */ /* 0x0007e8000c101d30 */
[----:B------:R3:W-:Y:S02]  /*be10*/  @!P5 ST.E.128 desc[UR48][R2.64], RZ ;  /* 0x000000ff0200d985 */ /* 0x0007e4000c101d30 */
.L_x_3225:
[----:B------:R-:W-:Y:S05]  /*be20*/  BSYNC B1 ;  /* 0x0000000000017941 */ /* 0x000fea0003800000 */
.L_x_3224:
        /* <DEDUP_REMOVED lines=8> */
[----:B------:R-:W-:-:S09]  /*beb0*/  ISETP.GE.AND P5, PT, R18, UR4, PT ;  /* 0x0000000412007c0c */ /* 0x000fd2000bfa6270 */
[-C--:B--2---:R-:W-:Y:S02]  /*bec0*/  @!P3 LEA R6, P0, R16, R3.reuse, 0x1 ;  /* 0x000000031006b211 */ /* 0x084fe400078008ff */
        /* <DEDUP_REMOVED lines=8> */
.L_x_3216:
[----:B------:R-:W-:Y:S05]  /*bf50*/  BSYNC B0 ;  /* 0x0000000000007941 */ /* 0x000fea0003800000 */
.L_x_3207:
[----:B------:R-:W-:Y:S02]  /*bf60*/  ULDC UR4, c[0x0][0xc3c] ;  /* 0x00030f0000047ab9 */ /* 0x000fe40000000800 */
[----:B------:R-:W-:-:S13]  /*bf70*/  ISETP.GE.AND P0, PT, R63, UR4, PT ;  /* 0x000000043f007c0c */ /* 0x000fda000bf06270 */
[----:B------:R-:W-:Y:S05]  /*bf80*/  @!P0 BRA `(.L_x_3226) ;  /* 0xffffff4c00ac8947 */ /* 0x000fea000383ffff */
[----:B------:R-:W-:Y:S05]  /*bf90*/  EXIT ;  /* 0x000000000000794d */ /* 0x000fea0003800000 */
.L_x_3181:
        /* <DEDUP_REMOVED lines=22> */
.L_x_3227:
        /* <DEDUP_REMOVED lines=41> */
.L_x_3233:
        /* <DEDUP_REMOVED lines=14> */
.L_x_3232:
[----:B------:R-:W-:Y:S05]  /*c470*/  BSYNC B0 ;  /* 0x0000000000007941 */ /* 0x000fea0003800000 */
.L_x_3231:
        /* <DEDUP_REMOVED lines=22> */
.L_x_3229:
        /* <DEDUP_REMOVED lines=17> */
.L_x_3234:
        /* <DEDUP_REMOVED lines=28> */
.L_x_3230:
[----:B------:R0:W-:Y:S01]  /*c8b0*/  STL [R1+0x20], R4 ;  /* 0x0000200401007387 */ /* 0x0001e20000100800 */
[----:B------:R-:W-:-:S03]  /*c8c0*/  UMOV UR36, URZ ;  /* 0x0000003f00247c82 */ /* 0x000fc60008000000 */
[----:B------:R0:W-:Y:S02]  /*c8d0*/  STL [R1+0x24], RZ ;  /* 0x000024ff01007387 */ /* 0x0001e40000100800 */
.L_x_3235:
        /* <DEDUP_REMOVED lines=11> */
.L_x_3228:
        /* <DEDUP_REMOVED lines=8> */
[----:B------:R-:W2:Y:S01]  /*ca10*/  S2R R10, SR_TID.X ;  /* 0x00000000000a7919 */ /* 0x000ea20000002100 */
[----:B------:R-:W3:Y:S01]  /*ca20*/  S2UR UR5, SR_CgaCtaId ;  /* 0x00000000000579c3 */ /* 0x000ee20000008800 */
[----:B------:R-:W-:Y:S01]  /*ca30*/  UMOV UR4, 0x400 ;  /* 0x0000040000047882 */ /* 0x000fe20000000000 */
[----:B------:R-:W-:Y:S01]  /*ca40*/  ULDC UR43, c[0x0][0xc] ;  /* 0x00000300002b7ab9 */ /* 0x000fe20000000800 */
[----:B------:R-:W-:Y:S02]  /*ca50*/  ULOP3.LUT UR39, UR38, 0x1, URZ, 0xfc, !UPT ;  /* 0x0000000126277892 */ /* 0x000fe4000f8efc3f */
[----:B------:R-:W-:Y:S01]  /*ca60*/  ULOP3.LUT UR44, UR38, 0x2, URZ, 0xfc, !UPT ;  /* 0x00000002262c7892 */ /* 0x000fe2000f8efc3f */
[----:B------:R-:W-:Y:S01]  /*ca70*/  ULDC.64 UR52, c[0x0][0x198] ;  /* 0x0000660000347ab9 */ /* 0x000fe20000000a00 */
[----:B---3--:R-:W-:-:S06]  /*ca80*/  ULEA UR4, UR5, UR4, 0x18 ;  /* 0x0000000405047291 */ /* 0x008fcc000f8ec03f */
[----:B------:R-:W-:Y:S01]  /*ca90*/  IMAD.U32 R17, RZ, RZ, UR4 ;  /* 0x00000004ff117e24 */ /* 0x000fe2000f8e00ff */
[----:B--2---:R-:W-:Y:S01]  /*caa0*/  SHF.R.U32.HI R0, RZ, 0x1, R10 ;  /* 0x00000001ff007819 */ /* 0x004fe2000001160a */
[C---:B-1----:R-:W-:Y:S01]  /*cab0*/  IMAD.SHL.U32 R4, R10.reuse, 0x40, RZ ;  /* 0x000000400a047824 */ /* 0x042fe200078e00ff */
[C---:B------:R-:W-:Y:S01]  /*cac0*/  LOP3.LUT R9, R10.reuse, 0x7f, RZ, 0xc0, !PT ;  /* 0x0000007f0a097812 */ /* 0x040fe200078ec0ff */
[----:B------:R-:W-:-:S03]  /*cad0*/  IMAD.SHL.U32 R5, R10, 0x2, RZ ;  /* 0x000000020a057824 */ /* 0x000fc600078e00ff */
[----:B------:R-:W-:-:S04]  /*cae0*/  LOP3.LUT R3, R4, 0x180, RZ, 0xc0, !PT ;  /* 0x0000018004037812 */ /* 0x000fc800078ec0ff */
[----:B------:R-:W-:Y:S01]  /*caf0*/  LOP3.LUT R3, R3, 0x30, R0, 0xf8, !PT ;  /* 0x0000003003037812 */ /* 0x000fe200078ef800 */
[----:B------:R-:W-:-:S05]  /*cb00*/  IMAD.SHL.U32 R0, R10, 0x10, RZ ;  /* 0x000000100a007824 */ /* 0x000fca00078e00ff */
[----:B0-----:R-:W-:-:S04]  /*cb10*/  LOP3.LUT R2, R0, 0x1b0, RZ, 0xc0, !PT ;  /* 0x000001b000027812 */ /* 0x001fc800078ec0ff */
[----:B------:R-:W-:Y:S01]  /*cb20*/  LOP3.LUT R6, R2, 0x30, R5, 0x78, !PT ;  /* 0x0000003002067812 */ /* 0x000fe200078e7805 */
[----:B------:R-:W-:-:S05]  /*cb30*/  IMAD.SHL.U32 R2, R9, 0x10, RZ ;  /* 0x0000001009027824 */ /* 0x000fca00078e00ff */
[----:B------:R-:W-:Y:S01]  /*cb40*/  LOP3.LUT R7, R2, 0x600, RZ, 0xc0, !PT ;  /* 0x0000060002077812 */ /* 0x000fe200078ec0ff */
[----:B------:R-:W-:-:S05]  /*cb50*/  IMAD.SHL.U32 R2, R10, 0x8, RZ ;  /* 0x000000080a027824 */ /* 0x000fca00078e00ff */
[----:B------:R-:W-:Y:S02]  /*cb60*/  LOP3.LUT R5, R3, 0x30, R2, 0x78, !PT ;  /* 0x0000003003057812 */ /* 0x000fe400078e7802 */
[----:B------:R-:W-:Y:S02]  /*cb70*/  LOP3.LUT R3, R7, 0x40, R0, 0xf8, !PT ;  /* 0x0000004007037812 */ /* 0x000fe400078ef800 */
[----:B------:R-:W-:Y:S02]  /*cb80*/  LOP3.LUT R4, R5, 0x640, R4, 0xf8, !PT ;  /* 0x0000064005047812 */ /* 0x000fe400078ef804 */
[----:B------:R-:W-:Y:S01]  /*cb90*/  LOP3.LUT R2, R3, R6, RZ, 0xfc, !PT ;  /* 0x0000000603027212 */ /* 0x000fe200078efcff */
[----:B------:R-:W-:Y:S01]  /*cba0*/  IMAD.SHL.U32 R3, R10, 0x20, RZ ;  /* 0x000000200a037824 */ /* 0x000fe200078e00ff */
[----:B------:R-:W-:Y:S01]  /*cbb0*/  LOP3.LUT R0, R0, 0x30, RZ, 0xc0, !PT ;  /* 0x0000003000007812 */ /* 0x000fe200078ec0ff */
[----:B------:R0:W-:Y:S03]  /*cbc0*/  STL [R1], R4 ;  /* 0x0000000401007387 */ /* 0x0001e60000100800 */
[----:B------:R-:W-:Y:S01]  /*cbd0*/  LOP3.LUT R8, R7, 0x60, R3, 0xf8, !PT ;  /* 0x0000006007087812 */ /* 0x000fe200078ef803 */
[----:B------:R-:W-:Y:S01]  /*cbe0*/  IMAD.SHL.U32 R7, R10, 0x4, RZ ;  /* 0x000000040a077824 */ /* 0x000fe200078e00ff */
[----:B------:R-:W-:-:S02]  /*cbf0*/  LOP3.LUT R6, R3, 0x80, RZ, 0xc0, !PT ;  /* 0x0000008003067812 */ /* 0x000fc400078ec0ff */
[----:B------:R-:W-:Y:S02]  /*cc00*/  LOP3.LUT R19, R8, 0x100, R3, 0xf8, !PT ;  /* 0x0000010008137812 */ /* 0x000fe400078ef803 */
[----:B------:R-:W-:Y:S02]  /*cc10*/  LOP3.LUT R6, R6, 0x10, R10, 0xf8, !PT ;  /* 0x0000001006067812 */ /* 0x000fe400078ef80a */
[----:B0-----:R-:W-:Y:S02]  /*cc20*/  SHF.R.U32.HI R4, RZ, 0x2, R9 ;  /* 0x00000002ff047819 */ /* 0x001fe40000011609 */
[----:B------:R-:W-:Y:S02]  /*cc30*/  LOP3.LUT R6, R6, 0x10, R7, 0x78, !PT ;  /* 0x0000001006067812 */ /* 0x000fe400078e7807 */
[----:B------:R-:W-:Y:S01]  /*cc40*/  LOP3.LUT R4, R4, 0x60, R3, 0xf8, !PT ;  /* 0x0000006004047812 */ /* 0x000fe200078ef803 */
[----:B------:R-:W-:Y:S01]  /*cc50*/  IMAD.IADD R3, R17, 0x1, R2 ;  /* 0x0000000111037824 */ /* 0x000fe200078e0202 */
[----:B------:R-:W-:Y:S01]  /*cc60*/  LOP3.LUT R19, R19, R6, RZ, 0xfc, !PT ;  /* 0x0000000613137212 */ /* 0x000fe200078efcff */
[----:B------:R-:W-:-:S03]  /*cc70*/  IMAD.MOV.U32 R2, RZ, RZ, 0x1 ;  /* 0x00000001ff027424 */ /* 0x000fc600078e00ff */
[----:B------:R-:W-:Y:S04]  /*cc80*/  STL [R1+0x1c], R3 ;  /* 0x00001c0301007387 */ /* 0x000fe80000100800 */
[----:B------:R-:W-:Y:S04]  /*cc90*/  STL [R1+0x4], RZ ;  /* 0x000004ff01007387 */ /* 0x000fe80000100800 */
[----:B------:R0:W-:Y:S04]  /*cca0*/  STL [R1+0xc], R2 ;  /* 0x00000c0201007387 */ /* 0x0001e80000100800 */
[----:B------:R1:W-:Y:S01]  /*ccb0*/  STL [R1+0x28], RZ ;  /* 0x000028ff01007387 */ /* 0x0003e20000100800 */
[----:B0-----:R-:W-:-:S02]  /*ccc0*/  LOP3.LUT R2, R0, 0x40, RZ, 0xfc, !PT ;  /* 0x0000004000027812 */ /* 0x001fc400078efcff */
[----:B-1----:R-:W-:-:S07]  /*ccd0*/  LOP3.LUT R0, R0, 0x80, RZ, 0xfc, !PT ;  /* 0x0000008000007812 */ /* 0x002fce00078efcff */
.L_x_3309:
[----:B------:R-:W-:Y:S01]  /*cce0*/  ULDC.64 UR4, c[0x0][0xc88] ;  /* 0x0003220000047ab9 */ /* 0x000fe20000000a00 */
[----:B------:R-:W-:Y:S01]  /*ccf0*/  ULDC.64 UR6, c[0x0][0xa18] ;  /* 0x0002860000067ab9 */ /* 0x000fe20000000a00 */
[----:B------:R-:W-:-:S06]  /*cd00*/  UIMAD.WIDE UR4, UR45, 0x4, UR4 ;  /* 0x000000042d0478a5 */ /* 0x000fcc000f8e0204 */
[----:B------:R-:W-:Y:S02]  /*cd10*/  IMAD.U32 R2, RZ, RZ, UR4 ;  /* 0x00000004ff027e24 */ /* 0x000fe4000f8e00ff */
[----:B------:R-:W-:Y:S01]  /*cd20*/  IMAD.U32 R3, RZ, RZ, UR5 ;  /* 0x00000005ff037e24 */ /* 0x000fe2000f8e00ff */
[----:B------:R-:W-:Y:S01]  /*cd30*/  UISETP.NE.U32.AND UP0, UPT, UR6, URZ, UPT ;  /* 0x0000003f0600728c */ /* 0x000fe2000bf05070 */
[----:B------:R-:W-:Y:S01]  /*cd40*/  ULDC UR8, c[0x0][0x288] ;  /* 0x0000a20000087ab9 */ /* 0x000fe20000000800 */
[----:B------:R-:W-:Y:S02]  /*cd50*/  ULDC.64 UR4, c[0x0][0xa28] ;  /* 0x00028a0000047ab9 */ /* 0x000fe40000000a00 */
[----:B------:R-:W2:Y:S01]  /*cd60*/  LDG.E R2, desc[UR48][R2.64] ;  /* 0x0000003002027981 */ /* 0x000ea2000c1e1900 */
[----:B------:R-:W-:Y:S01]  /*cd70*/  UISETP.NE.AND.EX UP0, UPT, UR7, URZ, UPT, UP0 ;  /* 0x0000003f0700728c */ /* 0x000fe2000bf05300 */
[----:B------:R-:W-:Y:S01]  /*cd80*/  IMAD.U32 R0, RZ, RZ, UR8 ;  /* 0x00000008ff007e24 */ /* 0x000fe2000f8e00ff */
[----:B------:R-:W-:-:S04]  /*cd90*/  UISETP.NE.U32.AND UP1, UPT, UR4, URZ, UPT ;  /* 0x0000003f0400728c */ /* 0x000fc8000bf25070 */
[----:B------:R-:W-:Y:S01]  /*cda0*/  PLOP3.LUT P3, PT, PT, PT, UP0, 0x80, 0x0 ;  /* 0x000000000000781c */ /* 0x000fe20003f6f008 */
[----:B------:R-:W-:-:S06]  /*cdb0*/  UISETP.NE.AND.EX UP1, UPT, UR5, URZ, UPT, UP1 ;  /* 0x0000003f0500728c */ /* 0x000fcc000bf25310 */
        /* <DEDUP_REMOVED lines=8> */
[----:B------:R-:W-:Y:S01]  /*ce40*/  IMAD.U32 R2, RZ, RZ, UR6 ;  /* 0x00000006ff027e24 */ /* 0x000fe2000f8e00ff */
[----:B------:R-:W-:-:S03]  /*ce50*/  @UP1 ULEA.HI.X UR5, UR46, UR5, UR50, 0x2, UP2 ;  /* 0x000000052e051291 */ /* 0x000fc600090f1432 */
[----:B------:R-:W-:Y:S01]  /*ce60*/  IMAD.U32 R3, RZ, RZ, UR7 ;  /* 0x00000007ff037e24 */ /* 0x000fe2000f8e00ff */
[----:B------:R-:W-:-:S04]  /*ce70*/  ULDC.64 UR6, c[0x0][0xa08] ;  /* 0x0002820000067ab9 */ /* 0x000fc80000000a00 */
[----:B0-----:R0:W2:Y:S01]  /*ce80*/  @P3 LDG.E R0, desc[UR48][R2.64] ;  /* 0x0000003002003981 */ /* 0x0010a2000c1e1900 */
        /* <DEDUP_REMOVED lines=8> */
[----:B-1----:R0:W3:Y:S01]  /*cf10*/  @P2 LDG.E R7, desc[UR48][R2.64] ;  /* 0x0000003002072981 */ /* 0x0020e2000c1e1900 */
[----:B------:R-:W-:Y:S01]  /*cf20*/  ISETP.NE.AND.EX P0, PT, RZ, UR5, PT, P0 ;  /* 0x00000005ff007c0c */ /* 0x000fe2000bf05300 */
[----:B------:R-:W-:Y:S01]  /*cf30*/  UIADD3.X UR5, UR51, UR5, URZ, UP0, !UPT ;  /* 0x0000000533057290 */ /* 0x000fe200087fe43f */
[----:B------:R-:W-:Y:S01]  /*cf40*/  IMAD.U32 R4, RZ, RZ, UR6 ;  /* 0x00000006ff047e24 */ /* 0x000fe2000f8e00ff */
[----:B------:R-:W-:Y:S01]  /*cf50*/  UIADD3.X UR7, UR51, UR7, URZ, UP1, !UPT ;  /* 0x0000000733077290 */ /* 0x000fe20008ffe43f */
[----:B0-----:R-:W-:-:S03]  /*cf60*/  IMAD.U32 R2, RZ, RZ, UR4 ;  /* 0x00000004ff027e24 */ /* 0x001fc6000f8e00ff */
[----:B------:R-:W-:Y:S02]  /*cf70*/  IMAD.U32 R3, RZ, RZ, UR5 ;  /* 0x00000005ff037e24 */ /* 0x000fe4000f8e00ff */
[----:B------:R-:W-:-:S05]  /*cf80*/  IMAD.U32 R5, RZ, RZ, UR7 ;  /* 0x00000007ff057e24 */ /* 0x000fca000f8e00ff */
[----:B------:R0:W5:Y:S04]  /*cf90*/  @P1 LDG.E R6, desc[UR48][R4.64] ;  /* 0x0000003004061981 */ /* 0x000168000c1e1900 */
[----:B--2---:R1:W-:Y:S04]  /*cfa0*/  STL [R1+0x8], R0 ;  /* 0x0000080001007387 */ /* 0x0043e80000100800 */
[----:B-1----:R0:W5:Y:S01]  /*cfb0*/  @P0 LDG.E R0, desc[UR48][R2.64] ;  /* 0x0000003002000981 */ /* 0x002162000c1e1900 */
[----:B------:R-:W-:Y:S01]  /*cfc0*/  UMOV UR41, URZ ;  /* 0x0000003f00297c82 */ /* 0x000fe20008000000 */
[----:B---3--:R-:W-:Y:S01]  /*cfd0*/  @P2 R2UR UR41, R7 ;  /* 0x00000000072922ca */ /* 0x008fe200000e0000 */
[----:B------:R-:W-:-:S14]  /*cfe0*/  @P3 BRA `(.L_x_3237) ;  /* 0x0000000000143947 */ /* 0x000fdc0003800000 */
[----:B------:R-:W-:Y:S05]  /*cff0*/  @!P0 BRA `(.L_x_3237) ;  /* 0x0000000000108947 */ /* 0x000fea0003800000 */
[----:B------:R-:W2:Y:S04]  /*d000*/  LDG.E R7, desc[UR48][R2.64] ;  /* 0x0000003002077981 */ /* 0x000ea8000c1e1900 */
[----:B0-----:R-:W2:Y:S02]  /*d010*/  LDG.E R2, desc[UR48][R2.64+0x4] ;  /* 0x0000043002027981 */ /* 0x001ea4000c1e1900 */
[----:B--2---:R-:W-:-:S05]  /*d020*/  IMAD.IADD R2, R2, 0x1, -R7 ;  /* 0x0000000102027824 */ /* 0x004fca00078e0a07 */
[----:B------:R1:W-:Y:S02]  /*d030*/  STL [R1+0x8], R2 ;  /* 0x0000080201007387 */ /* 0x0003e40000100800 */
.L_x_3237:
        /* <DEDUP_REMOVED lines=17> */
[----:B--2---:R-:W-:Y:S11]  /*d150*/  @!P0 BRA `(.L_x_3238) ;  /* 0x00000000001c8947 */ /* 0x004ff60003800000 */
[----:B------:R-:W-:-:S04]  /*d160*/  UIADD3 UR4, UP0, UR47, UR6, URZ ;  /* 0x000000062f047290 */ /* 0x000fc8000ff1e03f */
[----:B------:R-:W-:Y:S02]  /*d170*/  UIADD3.X UR5, UR51, UR7, URZ, UP0, !UPT ;  /* 0x0000000733057290 */ /* 0x000fe400087fe43f */
[----:B01----:R-:W-:-:S04]  /*d180*/  IMAD.U32 R2, RZ, RZ, UR4 ;  /* 0x00000004ff027e24 */ /* 0x003fc8000f8e00ff */
[----:B------:R-:W-:-:S05]  /*d190*/  IMAD.U32 R3, RZ, RZ, UR5 ;  /* 0x00000005ff037e24 */ /* 0x000fca000f8e00ff */
[----:B------:R-:W2:Y:S02]  /*d1a0*/  LDG.E R2, desc[UR48][R2.64] ;  /* 0x0000003002027981 */ /* 0x000ea4000c1e1900 */
[----:B--2---:R-:W-:Y:S01]  /*d1b0*/  R2UR UR4, R2 ;  /* 0x00000000020472ca */ /* 0x004fe200000e0000 */
[----:B------:R-:W-:-:S14]  /*d1c0*/  BRA `(.L_x_3239) ;  /* 0x0000000000187947 */ /* 0x000fdc0003800000 */
.L_x_3238:
[----:B------:R-:W-:Y:S05]  /*d1d0*/  @!P1 BRA `(.L_x_3239) ;  /* 0x0000000000149947 */ /* 0x000fea0003800000 */
[----:B------:R-:W2:Y:S04]  /*d1e0*/  LDG.E R0, desc[UR48][R4.64] ;  /* 0x0000003004007981 */ /* 0x000ea8000c1e1900 */
[----:B0-----:R-:W3:Y:S01]  /*d1f0*/  LDG.E R4, desc[UR48][R4.64+0x4] ;  /* 0x0000043004047981 */ /* 0x001ee2000c1e1900 */
[----:B--2---:R-:W-:Y:S02]  /*d200*/  R2UR UR5, R0 ;  /* 0x00000000000572ca */ /* 0x004fe400000e0000 */
[----:B---3--:R-:W-:-:S13]  /*d210*/  R2UR UR4, R4 ;  /* 0x00000000040472ca */ /* 0x008fda00000e0000 */
[----:B------:R-:W-:-:S12]  /*d220*/  UIADD3 UR4, -UR5, UR4, URZ ;  /* 0x0000000405047290 */ /* 0x000fd8000fffe13f */
.L_x_3239:
[----:B------:R-:W-:Y:S01]  /*d230*/  UIADD3 UR41, -UR41, UR4, URZ ;  /* 0x0000000429297290 */ /* 0x000fe2000fffe13f */
[----:B------:R-:W-:Y:S03]  /*d240*/  BSSY B7, `(.L_x_3240) ;  /* 0x000041a000077945 */ /* 0x000fe60003800000 */
[----:B------:R-:W-:Y:S02]  /*d250*/  UIADD3 UR4, UR41, 0x9f, URZ ;  /* 0x0000009f29047890 */ /* 0x000fe4000fffe03f */
[----:B------:R-:W-:Y:S02]  /*d260*/  ISETP.LT.AND P0, PT, RZ, UR41, PT ;  /* 0x00000029ff007c0c */ /* 0x000fe4000bf01270 */
[----:B------:R-:W-:-:S04]  /*d270*/  UIMAD.WIDE UR4, UR4, 0x66666667, URZ ;  /* 0x66666667040478a5 */ /* 0x000fc8000f8e023f */
[----:B------:R-:W-:-:S04]  /*d280*/  USHF.R.U32.HI UR40, URZ, 0x1f, UR5 ;  /* 0x0000001f3f287899 */ /* 0x000fc80008011605 */
[----:B------:R-:W-:-:S03]  /*d290*/  ULEA.HI.SX32 UR40, UR5, UR40, 0x1a ;  /* 0x0000002805287291 */ /* 0x000fc6000f8fd23f */
[----:B------:R-:W-:Y:S09]  /*d2a0*/  @P0 BRA `(.L_x_3241) ;  /* 0x0000000000480947 */ /* 0x000ff20003800000 */
[----:B------:R-:W2:Y:S02]  /*d2b0*/  S2R R0, SR_TID.X ;  /* 0x0000000000007919 */ /* 0x000ea40000002100 */
[----:B--2---:R-:W-:-:S04]  /*d2c0*/  LOP3.LUT R0, R0, 0x7f, RZ, 0xc0, !PT ;  /* 0x0000007f00007812 */ /* 0x004fc800078ec0ff */
[----:B------:R-:W-:-:S13]  /*d2d0*/  ISETP.NE.AND P0, PT, R0, RZ, PT ;  /* 0x000000ff0000720c */ /* 0x000fda0003f05270 */
[----:B------:R-:W-:Y:S05]  /*d2e0*/  @P0 BRA `(.L_x_3242) ;  /* 0x00000040003c0947 */ /* 0x000fea0003800000 */
[----:B0-----:R-:W0:Y:S01]  /*d2f0*/  S2R R3, SR_LANEID ;  /* 0x0000000000037919 */ /* 0x001e220000000000 */
[----:B------:R-:W-:Y:S02]  /*d300*/  VOTEU.ANY UR4, UPT, PT ;  /* 0x0000000000047886 */ /* 0x000fe400038e0100 */
[----:B------:R-:W0:Y:S08]  /*d310*/  FLO.U32 R0, UR4 ;  /* 0x0000000400007d00 */ /* 0x000e3000080e0000 */
[----:B------:R-:W2:Y:S01]  /*d320*/  POPC R5, UR4 ;  /* 0x0000000400057d09 */ /* 0x000ea20008000000 */
[----:B0-----:R-:W-:-:S02]  /*d330*/  ISETP.EQ.U32.AND P0, PT, R0, R3, PT ;  /* 0x000000030000720c */ /* 0x001fc40003f02070 */
[----:B-1----:R-:W2:Y:S11]  /*d340*/  LDC.64 R2, c[0x0][0xc60] ;  /* 0x00031800ff027b82 */ /* 0x002eb60000000a00 */
        /* <DEDUP_REMOVED lines=8> */
.L_x_3241:
[----:B------:R-:W-:Y:S01]  /*d3d0*/  VIADD R0, R17, 0x24200 ;  /* 0x0002420011007836 */ /* 0x000fe20000000000 */
[----:B------:R-:W-:Y:S04]  /*d3e0*/  BSSY B6, `(.L_x_3243) ;  /* 0x0000013000067945 */ /* 0x000fe80003800000 */
[----:B------:R-:W-:-:S13]  /*d3f0*/  LOP3.LUT P0, RZ, R0, 0x1bf, RZ, 0xc0, !PT ;  /* 0x000001bf00ff7812 */ /* 0x000fda000780c0ff */
[----:B------:R-:W-:Y:S05]  /*d400*/  @!P0 BRA `(.L_x_3244) ;  /* 0x0000000000408947 */ /* 0x000fea0003800000 */
[----:B01----:R-:W-:Y:S01]  /*d410*/  MOV R2, 0x0 ;  /* 0x0000000000027802 */ /* 0x003fe20000000f00 */
        /* <DEDUP_REMOVED lines=15> */
.L_x_3244:
[----:B------:R-:W-:Y:S05]  /*d510*/  BSYNC B6 ;  /* 0x0000000000067941 */ /* 0x000fea0003800000 */
.L_x_3243:
        /* <DEDUP_REMOVED lines=23> */
[----:B0-2---:R-:W-:Y:S05]  /*d690*/  CALL.ABS.NOINC R2 ;  /* 0x0000000002007343 */ /* 0x005fea0003c00000 */
.L_x_3246:
[----:B------:R-:W-:Y:S05]  /*d6a0*/  BSYNC B6 ;  /* 0x0000000000067941 */ /* 0x000fea0003800000 */
.L_x_3245:
        /* <DEDUP_REMOVED lines=20> */
.L_x_3248:
[----:B------:R-:W-:Y:S05]  /*d7f0*/  BSYNC B6 ;  /* 0x0000000000067941 */ /* 0x000fea0003800000 */
.L_x_3247:
[----:B------:R-:W-:Y:S01]  /*d800*/  LOP3.LUT P6, RZ, R16, 0x1, RZ, 0xc0, !PT ;  /* 0x0000000110ff7812 */ /* 0x000fe200078cc0ff */
[----:B------:R-:W-:-:S12]  /*d810*/  BSSY B6, `(.L_x_3249) ;  /* 0x0000012000067945 */ /* 0x000fd80003800000 */
        /* <DEDUP_REMOVED lines=17> */
.L_x_3250:
[----:B------:R-:W-:Y:S05]  /*d930*/  BSYNC B6 ;  /* 0x0000000000067941 */ /* 0x000fea0003800000 */
.L_x_3249:
[----:B------:R-:W3:Y:S01]  /*d940*/  LDL R8, [R1+0x10] ;  /* 0x0000100001087983 */ /* 0x000ee20000100800 */
[----:B------:R-:W-:Y:S02]  /*d950*/  ULDC.64 UR4, c[0x0][0x9f8] ;  /* 0x00027e0000047ab9 */ /* 0x000fe40000000a00 */
[----:B------:R-:W-:-:S04]  /*d960*/  UISETP.NE.U32.AND UP0, UPT, UR4, URZ, UPT ;  /* 0x0000003f0400728c */ /* 0x000fc8000bf05070 */
[----:B------:R-:W-:-:S06]  /*d970*/  UISETP.NE.AND.EX UP0, UPT, UR5, URZ, UPT, UP0 ;  /* 0x0000003f0500728c */ /* 0x000fcc000bf05300 */
[----:B------:R-:W-:-:S05]  /*d980*/  PLOP3.LUT P0, PT, PT, PT, UP0, 0x80, 0x0 ;  /* 0x000000000000781c */ /* 0x000fca0003f0f008 */
[----:B------:R-:W-:-:S04]  /*d990*/  @UP0 UIADD3 UR4, UP1, UR47, UR4, URZ ;  /* 0x000000042f040290 */ /* 0x000fc8000ff3e03f */
[----:B------:R-:W-:Y:S02]  /*d9a0*/  @UP0 UIADD3.X UR5, UR51, UR5, URZ, UP1, !UPT ;  /* 0x0000000533050290 */ /* 0x000fe40008ffe43f */
[----:B01----:R-:W-:-:S04]  /*d9b0*/  IMAD.U32 R2, RZ, RZ, UR4 ;  /* 0x00000004ff027e24 */ /* 0x003fc8000f8e00ff */
[----:B------:R-:W-:Y:S01]  /*d9c0*/  IMAD.U32 R3, RZ, RZ, UR5 ;  /* 0x00000005ff037e24 */ /* 0x000fe2000f8e00ff */
[----:B------:R-:W0:Y:S01]  /*d9d0*/  S2R R0, SR_TID.X ;  /* 0x0000000000007919 */ /* 0x000e220000002100 */
[----:B------:R-:W-:-:S03]  /*d9e0*/  ULDC.64 UR4, c[0x0][0xa08] ;  /* 0x0002820000047ab9 */ /* 0x000fc60000000a00 */
[----:B---3--:R1:W3:Y:S01]  /*d9f0*/  @P0 LDG.E R8, desc[UR48][R2.64] ;  /* 0x0000003002080981 */ /* 0x0082e2000c1e1900 */
[----:B0-----:R-:W-:-:S04]  /*da00*/  SHF.R.U32.HI R0, RZ, 0x5, R0 ;  /* 0x00000005ff007819 */ /* 0x001fc80000011600 */
[----:B------:R-:W-:Y:S01]  /*da10*/  LOP3.LUT R0, R0, 0x3, RZ, 0xc0, !PT ;  /* 0x0000000300007812 */ /* 0x000fe200078ec0ff */
[----:B-1----:R-:W0:Y:S01]  /*da20*/  LDC.64 R2, c[0x0][0x418] ;  /* 0x00010600ff027b82 */ /* 0x002e220000000a00 */
[----:B---3--:R-:W-:Y:S01]  /*da30*/  SHF.R.S32.HI R9, RZ, 0x1f, R8 ;  /* 0x0000001fff097819 */ /* 0x008fe20000011408 */
[----:B------:R1:W-:Y:S01]  /*da40*/  @P0 STL [R1+0x10], R8 ;  /* 0x0000100801000387 */ /* 0x0003e20000100800 */
[----:B0-----:R-:W-:Y:S01]  /*da50*/  LOP3.LUT P0, RZ, R2, UR4, RZ, 0xfc, !PT ;  /* 0x0000000402ff7c12 */ /* 0x001fe2000f80fcff */
[----:B------:R-:W-:Y:S02]  /*da60*/  UMOV UR4, 0xffffffff ;  /* 0xffffffff00047882 */ /* 0x000fe40000000000 */
[----:B------:R1:W-:Y:S01]  /*da70*/  STL [R1+0x18], R9 ;  /* 0x0000180901007387 */ /* 0x0003e20000100800 */
[----:B------:R-:W-:-:S04]  /*da80*/  LOP3.LUT P0, RZ, R3, UR5, RZ, 0xfc, P0 ;  /* 0x0000000503ff7c12 */ /* 0x000fc8000800fcff */
[----:B--2---:R-:W-:Y:S01]  /*da90*/  SEL R16, R8, RZ, !P0 ;  /* 0x000000ff08107207 */ /* 0x004fe20004000000 */
[----:B------:R-:W-:Y:S08]  /*daa0*/  BRA.DIV UR4, `(.L_x_3251) ;  /* 0x0000004a04547947 */ /* 0x000ff0000b800000 */
[----:B------:R0:W2:Y:S02]  /*dab0*/  SHFL.IDX PT, R14, R0, RZ, 0x1f ;  /* 0x00001fff000e7589 */ /* 0x0000a400000e0000 */
.L_x_3328:
[----:B0-----:R-:W3:Y:S01]  /*dac0*/  LDL.LU R0, [R1+0x14] ;  /* 0x0000140001007983 */ /* 0x001ee20000300800 */
[----:B------:R-:W-:Y:S02]  /*dad0*/  PLOP3.LUT P1, PT, PT, PT, PT, 0x8, 0x0 ;  /* 0x000000000000781c */ /* 0x000fe40003f2e170 */
[----:B--2---:R-:W-:Y:S02]  /*dae0*/  ISETP.NE.AND P0, PT, R14, RZ, PT ;  /* 0x000000ff0e00720c */ /* 0x004fe40003f05270 */
[----:B---3--:R-:W-:-:S09]  /*daf0*/  LOP3.LUT R0, R0, 0xfffffffe, RZ, 0xc0, !PT ;  /* 0xfffffffe00007812 */ /* 0x008fd200078ec0ff */
        /* <DEDUP_REMOVED lines=8> */
.L_x_3331:
        /* <DEDUP_REMOVED lines=21> */
.L_x_3254:
        /* <DEDUP_REMOVED lines=9> */
.L_x_3332:
        /* <DEDUP_REMOVED lines=8> */
.L_x_3256:
[----:B------:R-:W2:Y:S01]  /*dde0*/  LDL R5, [R1+0x4] ;  /* 0x0000040001057983 */ /* 0x000ea20000100800 */
[----:B------:R-:W-:Y:S01]  /*ddf0*/  IMAD.MOV.U32 R4, RZ, RZ, 0xa0 ;  /* 0x000000a0ff047424 */ /* 0x000fe200078e00ff */
[----:B------:R-:W-:Y:S01]  /*de00*/  R2UR UR33, R3 ;  /* 0x00000000032172ca */ /* 0x000fe200000e0000 */
[----:B------:R-:W-:Y:S01]  /*de10*/  UIADD3 UR4, UP0, UR52, 0x470, URZ ;  /* 0x0000047034047890 */ /* 0x000fe2000ff1e03f */
[----:B-----5:R-:W-:Y:S01]  /*de20*/  R2UR UR37, R16 ;  /* 0x00000000102572ca */ /* 0x020fe200000e0000 */
[----:B------:R-:W-:Y:S01]  /*de30*/  IMAD R0, R0, R4, UR42 ;  /* 0x0000002a00007e24 */ /* 0x000fe2000f8e0204 */
[----:B------:R-:W-:Y:S01]  /*de40*/  UMOV UR6, 0x0 ;  /* 0x0000000000067882 */ /* 0x000fe20000000000 */
[----:B------:R-:W-:Y:S01]  /*de50*/  UIADD3.X UR5, URZ, UR53, URZ, UP0, !UPT ;  /* 0x000000353f057290 */ /* 0x000fe200087fe43f */
[----:B------:R-:W-:Y:S02]  /*de60*/  UMOV UR7, 0x14f00000 ;  /* 0x14f0000000077882 */ /* 0x000fe40000000000 */
[----:B------:R-:W-:Y:S01]  /*de70*/  R2UR UR35, R0 ;  /* 0x00000000002372ca */ /* 0x000fe200000e0000 */
[----:B------:R-:W-:Y:S01]  /*de80*/  UMOV UR34, URZ ;  /* 0x0000003f00227c82 */ /* 0x000fe20008000000 */
[----:B------:R-:W-:Y:S01]  /*de90*/  UMOV UR18, 0x40 ;  /* 0x0000004000127882 */ /* 0x000fe20000000000 */
[----:B------:R-:W-:Y:S01]  /*dea0*/  UMOV UR20, UR36 ;  /* 0x0000002400147c82 */ /* 0x000fe20008000000 */
[----:B------:R-:W-:Y:S01]  /*deb0*/  UMOV UR10, 0x80 ;  /* 0x00000080000a7882 */ /* 0x000fe20000000000 */
[----:B------:R-:W-:-:S02]  /*dec0*/  UIADD3 UR33, UR33, 0x33470, URZ ;  /* 0x0003347021217890 */ /* 0x000fc4000fffe03f */
[----:B------:R-:W-:Y:S01]  /*ded0*/  UMOV UR21, UR37 ;  /* 0x0000002500157c82 */ /* 0x000fe20008000000 */
[----:B------:R-:W-:Y:S01]  /*dee0*/  UMOV UR12, UR36 ;  /* 0x00000024000c7c82 */ /* 0x000fe20008000000 */
[----:B------:R-:W-:-:S03]  /*def0*/  UMOV UR13, UR37 ;  /* 0x00000025000d7c82 */ /* 0x000fc60008000000 */
[----:B------:R-:W-:Y:S01]  /*df00*/  UMOV UR17, UR33 ;  /* 0x0000002100117c82 */ /* 0x000fe20008000000 */
[----:B------:R-:W-:Y:S01]  /*df10*/  UMOV UR19, UR35 ;  /* 0x0000002300137c82 */ /* 0x000fe20008000000 */
[----:B------:R-:W-:Y:S01]  /*df20*/  UMOV UR9, UR33 ;  /* 0x0000002100097c82 */ /* 0x000fe20008000000 */
[----:B------:R-:W-:Y:S01]  /*df30*/  UMOV UR11, UR35 ;  /* 0x00000023000b7c82 */ /* 0x000fe20008000000 */
[----:B--2---:R-:W-:-:S05]  /*df40*/  IMAD R4, R5, 0x7800, R17 ;  /* 0x0000780005047824 */ /* 0x004fca00078e0211 */
[----:B------:R-:W-:-:S13]  /*df50*/  R2UR UR8, R4 ;  /* 0x00000000040872ca */ /* 0x000fda00000e0000 */
[----:B------:R-:W-:Y:S02]  /*df60*/  UIADD3 UR32, UR8, 0xf200, URZ ;  /* 0x0000f20008207890 */ /* 0x000fe4000fffe03f */
[----:B------:R-:W-:Y:S02]  /*df70*/  UIADD3 UR16, UR8, 0x11a00, URZ ;  /* 0x00011a0008107890 */ /* 0x000fe4000fffe03f */
[----:B------:R-:W-:-:S05]  /*df80*/  UIADD3 UR8, UR8, 0x14200, URZ ;  /* 0x0001420008087890 */ /* 0x000fca000fffe03f */
[----:B------:R1:W-:Y:S02]  /*df90*/  UTMALDG.4D [UR32], [UR4], desc[UR6] ;  /* 0x00000620040075b4 */ /* 0x0003e40008019000 */
[----:B------:R1:W-:Y:S02]  /*dfa0*/  UTMALDG.4D [UR16], [UR4], desc[UR6] ;  /* 0x00000610040075b4 */ /* 0x0003e40008019000 */
[----:B------:R1:W-:Y:S01]  /*dfb0*/  UTMALDG.4D [UR8], [UR4], desc[UR6] ;  /* 0x00000608040075b4 */ /* 0x0003e20008019000 */
[----:B------:R-:W2:Y:S02]  /*dfc0*/  SYNCS.PHASECHK.TRANS64.TRYWAIT P0, [R3+URZ+0x33440], R2 ;  /* 0x03344002030075a7 */ /* 0x000ea4000800017f */
[----:B-12---:R-:W-:Y:S05]  /*dfd0*/  @!P0 BRA `(.L_x_3257) ;  /* 0x00000044005c8947 */ /* 0x006fea0003800000 */
.L_x_3333:
        /* <DEDUP_REMOVED lines=8> */
.L_x_3258:
        /* <DEDUP_REMOVED lines=33> */
.L_x_3252:
[----:B------:R-:W-:Y:S05]  /*e270*/  WARPSYNC.ALL ;  /* 0x0000000000007948 */ /* 0x000fea0003800000 */
[----:B0-----:R-:W-:Y:S01]  /*e280*/  VIADD R0, R17, 0x1e200 ;  /* 0x0001e20011007836 */ /* 0x001fe20000000000 */
[----:B---3--:R-:W-:Y:S01]  /*e290*/  USHF.R.S32.HI UR4, URZ, 0x1f, UR54 ;  /* 0x0000001f3f047899 */ /* 0x008fe20008011436 */
        /* <DEDUP_REMOVED lines=31> */
.L_x_3260:
[----:B------:R-:W-:Y:S05]  /*e490*/  BSYNC B6 ;  /* 0x0000000000067941 */ /* 0x000fea0003800000 */
.L_x_3259:
[----:B------:R-:W2:Y:S01]  /*e4a0*/  LDL.LU R0, [R1+0x24] ;  /* 0x0000240001007983 */ /* 0x000ea20000300800 */
[----:B-1----:R-:W0:Y:S01]  /*e4b0*/  LDC R8, c[0x0][0x448] ;  /* 0x00011200ff087b82 */ /* 0x002e220000000800 */
[----:B------:R-:W-:Y:S01]  /*e4c0*/  ULDC.64 UR8, c[0x0][0x2d8] ;  /* 0x0000b60000087ab9 */ /* 0x000fe20000000a00 */
[----:B------:R-:W1:Y:S01]  /*e4d0*/  S2R R2, SR_TID.X ;  /* 0x0000000000027919 */ /* 0x000e620000002100 */
[----:B------:R-:W3:Y:S01]  /*e4e0*/  S2R R3, SR_TID.X ;  /* 0x0000000000037919 */ /* 0x000ee20000002100 */
[----:B0-----:R-:W-:Y:S02]  /*e4f0*/  ISETP.NE.AND P0, PT, R8, 0x1, PT ;  /* 0x000000010800780c */ /* 0x001fe40003f05270 */
[----:B-1----:R-:W-:-:S04]  /*e500*/  LOP3.LUT R2, R2, 0x7f, RZ, 0xc0, !PT ;  /* 0x0000007f02027812 */ /* 0x002fc800078ec0ff */
[----:B------:R-:W-:Y:S01]  /*e510*/  SHF.R.U32.HI R2, RZ, 0x2, R2 ;  /* 0x00000002ff027819 */ /* 0x000fe20000011602 */
[----:B---3--:R-:W-:-:S06]  /*e520*/  IMAD.SHL.U32 R4, R3, 0x20, RZ ;  /* 0x0000002003047824 */ /* 0x008fcc00078e00ff */
[----:B------:R-:W0:Y:S01]  /*e530*/  @P0 LDC R3, c[0x0][0x450] ;  /* 0x00011400ff030b82 */ /* 0x000e220000000800 */
[----:B------:R-:W-:-:S07]  /*e540*/  LOP3.LUT R4, R2, 0x60, R4, 0xf8, !PT ;  /* 0x0000006002047812 */ /* 0x000fce00078ef804 */
[----:B------:R-:W1:Y:S01]  /*e550*/  @P0 LDC R2, c[0x0][0x44c] ;  /* 0x00011300ff020b82 */ /* 0x000e620000000800 */
[----:B------:R-:W3:Y:S01]  /*e560*/  S2R R9, SR_TID.X ;  /* 0x0000000000097919 */ /* 0x000ee20000002100 */
[----:B------:R-:W-:Y:S01]  /*e570*/  UIMAD UR6, UR47, UR8, URZ ;  /* 0x000000082f0672a4 */ /* 0x000fe2000f8e023f */
[----:B------:R-:W-:Y:S02]  /*e580*/  UMOV UR50, UR56 ;  /* 0x0000003800327c82 */ /* 0x000fe40008000000 */
[----:B------:R-:W-:Y:S02]  /*e590*/  UIMAD.WIDE.U32 UR4, UR36, UR8, UR50 ;  /* 0x00000008240472a5 */ /* 0x000fe4000f8e0032 */
        /* <DEDUP_REMOVED lines=10> */
[C---:B------:R-:W-:Y:S02]  /*e640*/  LOP3.LUT R11, R9.reuse, 0x40, RZ, 0xfc, !PT ;  /* 0x00000040090b7812 */ /* 0x040fe400078efcff */
[----:B------:R-:W-:Y:S01]  /*e650*/  LOP3.LUT R9, R9, 0x80, RZ, 0xfc, !PT ;  /* 0x0000008009097812 */ /* 0x000fe200078efcff */
[----:B--2---:R-:W-:-:S05]  /*e660*/  IMAD.SHL.U32 R0, R0, 0x80, RZ ;  /* 0x0000008000007824 */ /* 0x004fca00078e00ff */
[----:B------:R-:W-:-:S05]  /*e670*/  LOP3.LUT R4, R4, R0, RZ, 0xfc, !PT ;  /* 0x0000000004047212 */ /* 0x000fca00078efcff */
[----:B-1----:R-:W-:-:S04]  /*e680*/  @P0 IMAD.HI.U32 R5, R4, R2, RZ ;  /* 0x0000000204050227 */ /* 0x002fc800078e00ff */
[----:B------:R-:W-:Y:S01]  /*e690*/  IMAD.MOV.U32 R2, RZ, RZ, R4 ;  /* 0x000000ffff027224 */ /* 0x000fe200078e0004 */
[----:B0-----:R-:W-:-:S05]  /*e6a0*/  @P0 SHF.R.U32.HI R2, RZ, R3, R5 ;  /* 0x00000003ff020219 */ /* 0x001fca0000011605 */
[----:B------:R-:W-:-:S04]  /*e6b0*/  IMAD.MOV R6, RZ, RZ, -R2 ;  /* 0x000000ffff067224 */ /* 0x000fc800078e0a02 */
[----:B------:R-:W-:Y:S01]  /*e6c0*/  IMAD R6, R8, R6, R4 ;  /* 0x0000000608067224 */ /* 0x000fe200078e0204 */
[----:B------:R-:W-:Y:S01]  /*e6d0*/  SHF.R.S32.HI R4, RZ, 0x1f, R2 ;  /* 0x0000001fff047819 */ /* 0x000fe20000011402 */
[----:B------:R-:W-:-:S04]  /*e6e0*/  IMAD.U32 R3, RZ, RZ, UR8 ;  /* 0x00000008ff037e24 */ /* 0x000fc8000f8e00ff */
[----:B------:R-:W-:Y:S01]  /*e6f0*/  IMAD R4, R4, UR8, RZ ;  /* 0x0000000804047c24 */ /* 0x000fe2000f8e02ff */
[----:B------:R-:W-:-:S03]  /*e700*/  SHF.R.S32.HI R7, RZ, 0x1f, R6 ;  /* 0x0000001fff077819 */ /* 0x000fc60000011406 */
[C---:B------:R-:W-:Y:S02]  /*e710*/  IMAD R4, R2.reuse, UR9, R4 ;  /* 0x0000000902047c24 */ /* 0x040fe4000f8e0204 */
[----:B------:R-:W-:Y:S01]  /*e720*/  IMAD.WIDE.U32 R2, R2, R3, UR4 ;  /* 0x0000000402027e25 */ /* 0x000fe2000f8e0003 */
[----:B------:R-:W-:-:S03]  /*e730*/  ULDC.64 UR4, c[0x0][0x2c8] ;  /* 0x0000b20000047ab9 */ /* 0x000fc60000000a00 */
        /* <DEDUP_REMOVED lines=10> */
[----:B------:R-:W-:-:S02]  /*e7e0*/  IADD3.X R2, R5, UR5, R2, P0, !PT ;  /* 0x0000000505027c10 */ /* 0x000fc400087fe402 */
[----:B------:R-:W-:Y:S01]  /*e7f0*/  ISETP.GE.AND P1, PT, R11, UR4, PT ;  /* 0x000000040b007c0c */ /* 0x000fe2000bf26270 */
[----:B-1----:R-:W-:-:S05]  /*e800*/  IMAD.SHL.U32 R10, R7, 0x10, RZ ;  /* 0x00000010070a7824 */ /* 0x002fca00078e00ff */
[----:B------:R-:W-:-:S04]  /*e810*/  LOP3.LUT R10, R10, 0x30, RZ, 0xc0, !PT ;  /* 0x000000300a0a7812 */ /* 0x000fc800078ec0ff */
[----:B------:R-:W-:Y:S01]  /*e820*/  ISETP.GE.AND P0, PT, R10, UR4, PT ;  /* 0x000000040a007c0c */ /* 0x000fe2000bf06270 */
[----:B------:R-:W-:-:S03]  /*e830*/  UMOV UR4, 0xffffffff ;  /* 0xffffffff00047882 */ /* 0x000fc60000000000 */
[----:B0-----:R-:W-:Y:S09]  /*e840*/  BRA.DIV UR4, `(.L_x_3261) ;  /* 0x0000003e04547947 */ /* 0x001ff2000b800000 */
[----:B------:R-:W0:Y:S02]  /*e850*/  S2R R6, SR_TID.X ;  /* 0x0000000000067919 */ /* 0x000e240000002100 */
[----:B0-----:R-:W-:Y:S02]  /*e860*/  LOP3.LUT R7, R6, 0x7f, RZ, 0xc0, !PT ;  /* 0x0000007f06077812 */ /* 0x001fe400078ec0ff */
[----:B------:R-:W2:Y:S02]  /*e870*/  LDL.LU R6, [R1+0x8] ;  /* 0x0000080001067983 */ /* 0x000ea40000300800 */
[----:B------:R-:W-:Y:S02]  /*e880*/  SHF.R.U32.HI R7, RZ, 0x2, R7 ;  /* 0x00000002ff077819 */ /* 0x000fe40000011607 */
[----:B------:R-:W-:Y:S03]  /*e890*/  SHFL.IDX PT, R5, R2, RZ, 0x1c1f ;  /* 0x001c1fff02057589 */ /* 0x000fe600000e0000 */
[----:B------:R-:W-:-:S02]  /*e8a0*/  IMAD.IADD R0, R7, 0x1, R0 ;  /* 0x0000000107007824 */ /* 0x000fc400078e0200 */
[----:B--2---:R-:W-:Y:S02]  /*e8b0*/  IMAD R4, R6, R8, RZ ;  /* 0x0000000806047224 */ /* 0x004fe400078e02ff */
[----:B------:R-:W0:Y:S03]  /*e8c0*/  SHFL.IDX PT, R6, R3, RZ, 0x1c1f ;  /* 0x001c1fff03067589 */ /* 0x000e2600000e0000 */
[----:B------:R-:W-:-:S13]  /*e8d0*/  ISETP.GE.AND P4, PT, R0, R4, PT ;  /* 0x000000040000720c */ /* 0x000fda0003f86270 */
[----:B0-----:R-:W-:-:S05]  /*e8e0*/  @!P4 IADD3 R6, P3, R10, R6, RZ ;  /* 0x000000060a06c210 */ /* 0x001fca0007f7e0ff */
[----:B------:R-:W-:-:S04]  /*e8f0*/  @!P4 IMAD.X R5, RZ, RZ, R5, P3 ;  /* 0x000000ffff05c224 */ /* 0x000fc800018e0605 */
        /* <DEDUP_REMOVED lines=25> */
[----:B------:R0:W-:Y:S04]  /*ea90*/  @!P3 LDGSTS.E.BYPASS.LTC128B.128 [R9+0x21200], desc[UR48][R6.64+0x40], !P1 ;  /* 0x212000400609bfae */ /* 0x0001e8000c901d70 */
[----:B-1----:R0:W-:Y:S02]  /*eaa0*/  @!P3 LDGSTS.E.BYPASS.LTC128B.128 [R9+0x23200], desc[UR48][R6.64+0x80], !P2 ;  /* 0x232000800609bfae */ /* 0x0021e4000d101d70 */
.L_x_3342:
        /* <DEDUP_REMOVED lines=10> */
[----:B------:R1:W-:Y:S04]  /*eb50*/  LDGSTS.E.BYPASS.LTC128B.128 [R9+0x21a00], desc[UR48][R2.64+0x40], !P1 ;  /* 0x21a0004002097fae */ /* 0x0003e8000c901d70 */
[----:B------:R1:W-:Y:S02]  /*eb60*/  LDGSTS.E.BYPASS.LTC128B.128 [R9+0x23a00], desc[UR48][R2.64+0x80], !P2 ;  /* 0x23a0008002097fae */ /* 0x0003e4000d101d70 */
.L_x_3263:
[----:B------:R-:W-:Y:S05]  /*eb70*/  BSYNC B0 ;  /* 0x0000000000007941 */ /* 0x000fea0003800000 */
.L_x_3262:
[----:B------:R-:W-:Y:S01]  /*eb80*/  NOP ;  /* 0x0000000000007918 */ /* 0x000fe20000000000 */
[----:B------:R-:W-:-:S13]  /*eb90*/  PLOP3.LUT P0, PT, PT, PT, PT, 0x80, 0x0 ;  /* 0x000000000000781c */ /* 0x000fda0003f0f070 */
.L_x_3264:
[----:B------:R-:W-:Y:S02]  /*eba0*/  PLOP3.LUT P1, PT, P1, P0, PT, 0xa2, 0x0 ;  /* 0x000000000000781c */ /* 0x000fe40000f21472 */
[----:B------:R-:W-:-:S08]  /*ebb0*/  @P0 R2UR P1, UR4, R17 ;  /* 0x00000000110402ca */ /* 0x000fd00000020000 */
[----:B------:R-:W-:-:S05]  /*ebc0*/  @P0 PLOP3.LUT P0, PT, P1, PT, PT, 0x80, 0x0 ;  /* 0x000000000000081c */ /* 0x000fca0000f0f070 */
[----:B------:R-:W-:Y:S01]  /*ebd0*/  @!P1 SYNCS.ARRIVE.TRANS64.RED.A0T1 RZ, [UR4+0x33400], RZ ;  /* 0x033400ffffff99a7 */ /* 0x000fe20008200404 */
[----:B------:R-:W-:Y:S07]  /*ebe0*/  @!P1 ARRIVES.LDGSTSBAR.64.TRANSCNT [UR4+0x33400] ;  /* 0x03340000ff0099b0 */ /* 0x000fee0008000a84 */
[----:B------:R-:W-:Y:S05]  /*ebf0*/  @P0 BRA.U.ANY `(.L_x_3264) ;  /* 0xfffffffd00e80947 */ /* 0x000fea000393ffff */
[----:B01----:R-:W3:Y:S02]  /*ec00*/  LDL.LU R2, [R1+0x28] ;  /* 0x0000280001027983 */ /* 0x003ee40000300800 */
        /* <DEDUP_REMOVED lines=9> */
[----:B------:R-:W1:Y:S03]  /*eca0*/  SYNCS.PHASECHK.TRANS64.TRYWAIT P0, [R17+URZ+0x33420], R0 ;  /* 0x03342000110075a7 */ /* 0x000e66000800017f */
[----:B01----:R-:W-:Y:S05]  /*ecb0*/  @!P0 BRA `(.L_x_3266) ;  /* 0x0000003c00888947 */ /* 0x003fea0003800000 */
.L_x_3343:
[----:B------:R-:W-:Y:S05]  /*ecc0*/  BSYNC B0 ;  /* 0x0000000000007941 */ /* 0x000fea0003800000 */
.L_x_3265:
[----:B------:R-:W-:-:S06]  /*ecd0*/  UISETP.GE.AND UP0, UPT, UR41, 0xa1, UPT ;  /* 0x000000a12900788c */ /* 0x000fcc000bf06270 */
[----:B------:R-:W-:-:S13]  /*ece0*/  PLOP3.LUT P0, PT, PT, PT, UP0, 0x80, 0x0 ;  /* 0x000000000000781c */ /* 0x000fda0003f0f008 */
[----:B------:R-:W-:Y:S05]  /*ecf0*/  @!P0 BRA `(.L_x_3267) ;  /* 0x0000001800108947 */ /* 0x000fea0003800000 */
[----:B0-----:R0:W5:Y:S01]  /*ed00*/  LDL.LU R0, [R1+0xc] ;  /* 0x00000c0001007983 */ /* 0x0011620000300800 */
[----:B------:R-:W-:-:S03]  /*ed10*/  UIADD3 UR4, UR40, -0x2, URZ ;  /* 0xfffffffe28047890 */ /* 0x000fc6000fffe03f */
[----:B------:R0:W5:Y:S03]  /*ed20*/  LDL.LU R8, [R1+0x4] ;  /* 0x0000040001087983 */ /* 0x0001660000300800 */
[----:B------:R-:W-:-:S07]  /*ed30*/  IMAD.U32 R2, RZ, RZ, UR4 ;  /* 0x00000004ff027e24 */ /* 0x000fce000f8e00ff */
.L_x_3291:
        /* <DEDUP_REMOVED lines=20> */
[----:B------:R-:W3:Y:S01]  /*ee80*/  LDL R7, [R1+0x10] ;  /* 0x0000100001077983 */ /* 0x000ee20000100800 */
[----:B----4-:R-:W-:-:S13]  /*ee90*/  ISETP.NE.AND P0, PT, R3, 0x1, PT ;  /* 0x000000010300780c */ /* 0x010fda0003f05270 */
[----:B--2---:R-:W2:Y:S02]  /*eea0*/  @P0 LDC.64 R4, c[0x0][0x440] ;  /* 0x00011000ff040b82 */ /* 0x004ea40000000a00 */
[----:B--2---:R-:W-:-:S04]  /*eeb0*/  @P0 IMAD.HI.U32 R6, R2, R4, RZ ;  /* 0x0000000402060227 */ /* 0x004fc800078e00ff */
[----:B------:R-:W-:Y:S01]  /*eec0*/  IMAD.MOV.U32 R4, RZ, RZ, R2 ;  /* 0x000000ffff047224 */ /* 0x000fe200078e0002 */
[----:B------:R-:W-:-:S05]  /*eed0*/  @P0 SHF.R.U32.HI R4, RZ, R5, R6 ;  /* 0x00000005ff040219 */ /* 0x000fca0000011606 */
[----:B------:R-:W-:-:S04]  /*eee0*/  IMAD.MOV R5, RZ, RZ, -R4 ;  /* 0x000000ffff057224 */ /* 0x000fc800078e0a04 */
[----:B------:R-:W-:Y:S01]  /*eef0*/  IMAD R3, R3, R5, R2 ;  /* 0x0000000503037224 */ /* 0x000fe200078e0202 */
[----:B------:R-:W-:Y:S01]  /*ef00*/  SHF.R.S32.HI R5, RZ, 0x1f, R4 ;  /* 0x0000001fff057819 */ /* 0x000fe20000011404 */
[----:B---3--:R-:W-:-:S04]  /*ef10*/  IMAD R6, R11, UR6, RZ ;  /* 0x000000060b067c24 */ /* 0x008fc8000f8e02ff */
[C---:B------:R-:W-:Y:S02]  /*ef20*/  IMAD R6, R7.reuse, UR7, R6 ;  /* 0x0000000707067c24 */ /* 0x040fe4000f8e0206 */
[----:B------:R-:W-:-:S04]  /*ef30*/  IMAD.WIDE.U32 R4, R7, UR6, R4 ;  /* 0x0000000607047c25 */ /* 0x000fc8000f8e0004 */
[----:B------:R-:W-:Y:S01]  /*ef40*/  IMAD.IADD R5, R6, 0x1, R5 ;  /* 0x0000000106057824 */ /* 0x000fe200078e0205 */
[----:B------:R-:W-:-:S04]  /*ef50*/  LEA R6, P0, R4, UR4, 0x2 ;  /* 0x0000000404067c11 */ /* 0x000fc8000f8010ff */
[----:B------:R-:W-:-:S05]  /*ef60*/  LEA.HI.X R7, R4, UR5, R5, 0x2, P0 ;  /* 0x0000000504077c11 */ /* 0x000fca00080f1405 */
[----:B------:R3:W5:Y:S04]  /*ef70*/  LDG.E R16, desc[UR48][R6.64] ;  /* 0x0000003006107981 */ /* 0x000768000c1e1900 */
.L_x_3270:
[----:B------:R-:W2:Y:S01]  /*ef80*/  S2R R4, SR_TID.X ;  /* 0x0000000000047919 */ /* 0x000ea20000002100 */
[----:B---3--:R-:W-:Y:S01]  /*ef90*/  IMAD R6, R10, 0x8, R17 ;  /* 0x000000080a067824 */ /* 0x008fe200078e0211 */
[----:B------:R-:W-:Y:S01]  /*efa0*/  BSSY B1, `(.L_x_3271) ;  /* 0x0000006000017945 */ /* 0x000fe20003800000 */
[----:B--2---:R-:W-:Y:S02]  /*efb0*/  LOP3.LUT R5, R4, 0x7f, RZ, 0xc0, !PT ;  /* 0x0000007f04057812 */ /* 0x004fe400078ec0ff */
[----:B------:R-:W-:Y:S02]  /*efc0*/  SHF.L.U32 R4, R9, 0x1f, RZ ;  /* 0x0000001f09047819 */ /* 0x000fe400000006ff */
[----:B------:R-:W-:Y:S02]  /*efd0*/  ISETP.NE.AND P1, PT, R5, RZ, PT ;  /* 0x000000ff0500720c */ /* 0x000fe40003f25270 */
[----:B------:R-:W2:Y:S02]  /*efe0*/  SYNCS.PHASECHK.TRANS64.TRYWAIT P0, [R6+URZ+0x33480], R4 ;  /* 0x03348004060075a7 */ /* 0x000ea4000800017f */
[----:B--2---:R-:W-:Y:S09]  /*eff0*/  @!P0 BRA `(.L_x_3272) ;  /* 0x0000003800cc8947 */ /* 0x004ff20003800000 */
.L_x_3344:
[----:B------:R-:W-:Y:S05]  /*f000*/  BSYNC B1 ;  /* 0x0000000000017941 */ /* 0x000fea0003800000 */
.L_x_3271:
        /* <DEDUP_REMOVED lines=9> */
.L_x_3274:
[----:B------:R-:W-:Y:S05]  /*f0a0*/  BSYNC B1 ;  /* 0x0000000000017941 */ /* 0x000fea0003800000 */
.L_x_3273:
[----:B------:R-:W3:Y:S01]  /*f0b0*/  LDL R5, [R1+0x4] ;  /* 0x0000040001057983 */ /* 0x000ee20000100800 */
[----:B-1----:R-:W-:Y:S01]  /*f0c0*/  IMAD.MOV.U32 R10, RZ, RZ, RZ ;  /* 0x000000ffff0a7224 */ /* 0x002fe200078e00ff */
[----:B------:R-:W-:Y:S01]  /*f0d0*/  UIADD3 UR4, UP0, UR52, 0x470, URZ ;  /* 0x0000047034047890 */ /* 0x000fe2000ff1e03f */
[----:B------:R-:W-:Y:S01]  /*f0e0*/  IMAD.MOV.U32 R7, RZ, RZ, 0xa0 ;  /* 0x000000a0ff077424 */ /* 0x000fe200078e00ff */
[----:B------:R-:W-:Y:S01]  /*f0f0*/  PLOP3.LUT P0, PT, PT, PT, PT, 0x80, 0x0 ;  /* 0x000000000000781c */ /* 0x000fe20003f0f070 */
[----:B------:R-:W-:Y:S01]  /*f100*/  UMOV UR6, 0x0 ;  /* 0x0000000000067882 */ /* 0x000fe20000000000 */
[----:B------:R-:W-:Y:S01]  /*f110*/  R2UR UR10, R10 ;  /* 0x000000000a0a72ca */ /* 0x000fe200000e0000 */
[----:B------:R-:W-:Y:S01]  /*f120*/  IMAD R7, R3, R7, UR42 ;  /* 0x0000002a03077e24 */ /* 0x000fe2000f8e0207 */
[----:B------:R-:W-:Y:S01]  /*f130*/  UIADD3.X UR5, URZ, UR53, URZ, UP0, !UPT ;  /* 0x000000353f057290 */ /* 0x000fe200087fe43f */
[----:B------:R-:W-:Y:S01]  /*f140*/  UMOV UR7, 0x14f00000 ;  /* 0x14f0000000077882 */ /* 0x000fe20000000000 */
[----:B---3--:R-:W-:-:S02]  /*f150*/  IMAD R3, R5, 0x7800, R17 ;  /* 0x0000780005037824 */ /* 0x008fc400078e0211 */
[----:B------:R-:W-:Y:S02]  /*f160*/  VIADD R5, R6, 0x33470 ;  /* 0x0003347006057836 */ /* 0x000fe40000000000 */
[----:B------:R-:W-:-:S07]  /*f170*/  VIADD R9, R3, 0xf200 ;  /* 0x0000f20003097836 */ /* 0x000fce0000000000 */
.L_x_3275:
        /* <DEDUP_REMOVED lines=16> */
.L_x_3276:
        /* <DEDUP_REMOVED lines=16> */
.L_x_3277:
        /* <DEDUP_REMOVED lines=13> */
.L_x_3345:
[----:B------:R-:W-:Y:S05]  /*f450*/  BSYNC B1 ;  /* 0x0000000000017941 */ /* 0x000fea0003800000 */
.L_x_3278:
[----:B------:R-:W-:Y:S01]  /*f460*/  BSSY B1, `(.L_x_3280) ;  /* 0x000000b000017945 */ /* 0x000fe20003800000 */
[----:B-12---:R-:W-:Y:S02]  /*f470*/  IMAD.MOV.U32 R4, RZ, RZ, 0x0 ;  /* 0x00000000ff047424 */ /* 0x006fe400078e00ff */
[----:B------:R-:W-:Y:S01]  /*f480*/  IMAD.MOV.U32 R5, RZ, RZ, 0x14f00000 ;  /* 0x14f00000ff057424 */ /* 0x000fe200078e00ff */
[----:B------:R-:W-:Y:S06]  /*f490*/  @P1 BRA `(.L_x_3281) ;  /* 0x00000000001c1947 */ /* 0x000fec0003800000 */
[----:B------:R-:W1:Y:S02]  /*f4a0*/  S2R R9, SR_TID.X ;  /* 0x0000000000097919 */ /* 0x000e640000002100 */
[----:B-1----:R-:W-:Y:S01]  /*f4b0*/  LOP3.LUT R13, R9, 0x1f, RZ, 0xc0, !PT ;  /* 0x0000001f090d7812 */ /* 0x002fe200078ec0ff */
[----:B------:R-:W-:-:S03]  /*f4c0*/  IMAD.MOV.U32 R9, RZ, RZ, 0x7800 ;  /* 0x00007800ff097424 */ /* 0x000fc600078e00ff */
[----:B------:R-:W-:Y:S01]  /*f4d0*/  ISETP.NE.AND P0, PT, R13, RZ, PT ;  /* 0x000000ff0d00720c */ /* 0x000fe20003f05270 */
[----:B------:R1:W-:-:S12]  /*f4e0*/  SYNCS.ARRIVE.TRANS64 RZ, [R6+URZ+0x33430], R9 ;  /* 0x0334300906ff79a7 */ /* 0x0003d8000800003f */
[----:B-1----:R-:W-:Y:S05]  /*f4f0*/  @!P0 BRA `(.L_x_3281) ;  /* 0x0000000000048947 */ /* 0x002fea0003800000 */
[----:B------:R-:W-:Y:S01]  /*f500*/  BPT.TRAP 0x1 ;  /* 0x000000040000795c */ /* 0x000fe20000300000 */
.L_x_3281:
[----:B------:R-:W-:Y:S05]  /*f510*/  BSYNC B1 ;  /* 0x0000000000017941 */ /* 0x000fea0003800000 */
.L_x_3280:
        /* <DEDUP_REMOVED lines=8> */
.L_x_3282:
        /* <DEDUP_REMOVED lines=15> */
.L_x_3283:
        /* <DEDUP_REMOVED lines=15> */
.L_x_3284:
        /* <DEDUP_REMOVED lines=9> */
[----:B---3--:R-:W-:Y:S05]  /*f810*/  @P0 BRA.U.ANY `(.L_x_3284) ;  /* 0xfffffffd00d80947 */ /* 0x008fea000393ffff */
.L_x_3269:
[----:B------:R-:W-:Y:S05]  /*f820*/  BSYNC B0 ;  /* 0x0000000000007941 */ /* 0x000fea0003800000 */
.L_x_3268:
[----:B------:R-:W-:-:S06]  /*f830*/  UISETP.NE.AND UP0, UPT, UR39, 0x3, UPT ;  /* 0x000000032700788c */ /* 0x000fcc000bf05270 */
[----:B------:R-:W-:-:S13]  /*f840*/  PLOP3.LUT P0, PT, PT, PT, UP0, 0x80, 0x0 ;  /* 0x000000000000781c */ /* 0x000fda0003f0f008 */
[----:B------:R-:W-:Y:S05]  /*f850*/  @!P0 BRA `(.L_x_3285) ;  /* 0x0000000000048947 */ /* 0x000fea0003800000 */
[----:B------:R-:W-:Y:S01]  /*f860*/  BPT.TRAP 0x1 ;  /* 0x000000040000795c */ /* 0x000fe20000300000 */
.L_x_3285:
[----:B------:R-:W-:Y:S01]  /*f870*/  IMAD.U32 R3, RZ, RZ, UR44 ;  /* 0x0000002cff037e24 */ /* 0x000fe2000f8e00ff */
[----:B------:R-:W-:Y:S01]  /*f880*/  LOP3.LUT R4, R0, 0x1, RZ, 0x3c, !PT ;  /* 0x0000000100047812 */ /* 0x000fe200078e3cff */
[----:B------:R-:W-:Y:S03]  /*f890*/  BSSY B0, `(.L_x_3286) ;  /* 0x0000006000007945 */ /* 0x000fe60003800000 */
[----:B------:R-:W-:Y:S01]  /*f8a0*/  ISETP.NE.AND P1, PT, R3, 0x3, PT ;  /* 0x000000030300780c */ /* 0x000fe20003f25270 */
[----:B------:R-:W-:Y:S01]  /*f8b0*/  IMAD R3, R8, 0x8, R17 ;  /* 0x0000000808037824 */ /* 0x000fe200078e0211 */
[----:B------:R-:W-:-:S04]  /*f8c0*/  SHF.L.U32 R4, R4, 0x1f, RZ ;  /* 0x0000001f04047819 */ /* 0x000fc800000006ff */
[----:B------:R-:W3:Y:S02]  /*f8d0*/  SYNCS.PHASECHK.TRANS64.TRYWAIT P0, [R3+URZ+0x33470], R4 ;  /* 0x03347004030075a7 */ /* 0x000ee4000800017f */
[----:B---3--:R-:W-:Y:S05]  /*f8e0*/  @!P0 BRA `(.L_x_3287) ;  /* 0x0000003000b88947 */ /* 0x008fea0003800000 */
.L_x_3346:
[----:B------:R-:W-:Y:S05]  /*f8f0*/  BSYNC B0 ;  /* 0x0000000000007941 */ /* 0x000fea0003800000 */
.L_x_3286:
[----:B------:R-:W-:Y:S05]  /*f900*/  @!P1 BRA `(.L_x_3288) ;  /* 0x0000000000049947 */ /* 0x000fea0003800000 */
[----:B------:R-:W-:Y:S01]  /*f910*/  BPT.TRAP 0x1 ;  /* 0x000000040000795c */ /* 0x000fe20000300000 */
.L_x_3288:
[----:B---3--:R-:W-:Y:S01]  /*f920*/  SHF.L.U32 R4, R0, 0x1f, RZ ;  /* 0x0000001f00047819 */ /* 0x008fe200000006ff */
[----:B------:R-:W-:-:S03]  /*f930*/  IMAD R0, R8, 0x7800, RZ ;  /* 0x0000780008007824 */ /* 0x000fc600078e02ff */
[----:B------:R-:W3:Y:S02]  /*f940*/  SYNCS.PHASECHK.TRANS64.TRYWAIT P0, [R3+URZ+0x33460], R4 ;  /* 0x03346004030075a7 */ /* 0x000ee4000800017f */
[----:B---3--:R-:W-:Y:S05]  /*f950*/  @!P0 BRA `(.L_x_3289) ;  /* 0x0000003000b08947 */ /* 0x008fea0003800000 */
.L_x_3347:
[----:B------:R4:W-:Y:S04]  /*f960*/  STL [R1+0x2c], R2 ;  /* 0x00002c0201007387 */ /* 0x0009e80000100800 */
[----:B----4-:R-:W3:Y:S01]  /*f970*/  LDL R2, [R1] ;  /* 0x0000000001027983 */ /* 0x010ee20000100800 */
[----:B------:R-:W-:Y:S05]  /*f980*/  WARPSYNC.ALL ;  /* 0x0000000000007948 */ /* 0x000fea0003800000 */
[----:B------:R-:W-:-:S02]  /*f990*/  VIADD R14, R0, 0x2800 ;  /* 0x00002800000e7836 */ /* 0x000fc40000000000 */
[C---:B------:R-:W-:Y:S02]  /*f9a0*/  VIADD R12, R0.reuse, 0x800 ;  /* 0x00000800000c7836 */ /* 0x040fe40000000000 */
[C---:B------:R-:W-:Y:S02]  /*f9b0*/  VIADD R13, R0.reuse, 0x5000 ;  /* 0x00005000000d7836 */ /* 0x040fe40000000000 */
[C---:B------:R-:W-:Y:S02]  /*f9c0*/  VIADD R15, R0.reuse, 0x1800 ;  /* 0x00001800000f7836 */ /* 0x040fe40000000000 */
[C---:B------:R-:W-:Y:S02]  /*f9d0*/  VIADD R21, R0.reuse, 0x2000 ;  /* 0x0000200000157836 */ /* 0x040fe40000000000 */
[C---:B------:R-:W-:Y:S01]  /*f9e0*/  VIADD R20, R0.reuse, 0x5800 ;  /* 0x0000580000147836 */ /* 0x040fe20000000000 */
[----:B---3--:R-:W-:-:S05]  /*f9f0*/  LOP3.LUT R4, R0, R2, RZ, 0xfc, !PT ;  /* 0x0000000200047212 */ /* 0x008fca00078efcff */
[----:B------:R-:W-:-:S06]  /*fa00*/  IMAD.IADD R4, R17, 0x1, R4 ;  /* 0x0000000111047824 */ /* 0x000fcc00078e0204 */
[----:B--2---:R-:W2:Y:S02]  /*fa10*/  LDSM.16.MT88.4 R4, [R4+0xf200] ;  /* 0x00f200000404783b */ /* 0x004ea40000004200 */
[C-C-:B--2---:R-:W-:Y:S02]  /*fa20*/  PRMT R8, R4.reuse, 0x6420, R5.reuse ;  /* 0x0000642004087816 */ /* 0x144fe40000000005 */
[----:B-1----:R-:W-:Y:S02]  /*fa30*/  PRMT R9, R4, 0x7531, R5 ;  /* 0x0000753104097816 */ /* 0x002fe40000000005 */
[----:B------:R-:W-:Y:S02]  /*fa40*/  LOP3.LUT R4, R0, R19, RZ, 0xfc, !PT ;  /* 0x0000001300047212 */ /* 0x000fe400078efcff */
[C-C-:B------:R-:W-:Y:S02]  /*fa50*/  PRMT R10, R6.reuse, 0x6420, R7.reuse ;  /* 0x00006420060a7816 */ /* 0x140fe40000000007 */
[----:B------:R-:W-:Y:S01]  /*fa60*/  PRMT R11, R6, 0x7531, R7 ;  /* 0x00007531060b7816 */ /* 0x000fe20000000007 */
[----:B------:R-:W-:-:S05]  /*fa70*/  IMAD.IADD R4, R18, 0x1, R4 ;  /* 0x0000000112047824 */ /* 0x000fca00078e0204 */
[----:B------:R1:W-:Y:S02]  /*fa80*/  STSM.16.M88.4 [R4], R8 ;  /* 0x0000000804007844 */ /* 0x0003e40000000200 */
[----:B-1----:R-:W-:-:S05]  /*fa90*/  LOP3.LUT R4, R14, R2, RZ, 0xfc, !PT ;  /* 0x000000020e047212 */ /* 0x002fca00078efcff */
[----:B------:R-:W-:-:S06]  /*faa0*/  IMAD.IADD R4, R17, 0x1, R4 ;  /* 0x0000000111047824 */ /* 0x000fcc00078e0204 */
[----:B------:R-:W1:Y:S02]  /*fab0*/  LDSM.16.MT88.4 R4, [R4+0xf200] ;  /* 0x00f200000404783b */ /* 0x000e640000004200 */
[C-C-:B-1----:R-:W-:Y:S02]  /*fac0*/  PRMT R8, R4.reuse, 0x6420, R5.reuse ;  /* 0x0000642004087816 */ /* 0x142fe40000000005 */
[----:B------:R-:W-:Y:S02]  /*fad0*/  PRMT R9, R4, 0x7531, R5 ;  /* 0x0000753104097816 */ /* 0x000fe40000000005 */
[----:B------:R-:W-:Y:S02]  /*fae0*/  LOP3.LUT R4, R12, R19, RZ, 0xfc, !PT ;  /* 0x000000130c047212 */ /* 0x000fe400078efcff */
[C-C-:B------:R-:W-:Y:S02]  /*faf0*/  PRMT R10, R6.reuse, 0x6420, R7.reuse ;  /* 0x00006420060a7816 */ /* 0x140fe40000000007 */
[----:B------:R-:W-:Y:S01]  /*fb00*/  PRMT R11, R6, 0x7531, R7 ;  /* 0x00007531060b7816 */ /* 0x000fe20000000007 */
[----:B------:R-:W-:Y:S01]  /*fb10*/  IMAD.IADD R4, R18, 0x1, R4 ;  /* 0x0000000112047824 */ /* 0x000fe200078e0204 */
[----:B------:R-:W-:-:S04]  /*fb20*/  LOP3.LUT R12, R12, R2, RZ, 0xfc, !PT ;  /* 0x000000020c0c7212 */ /* 0x000fc800078efcff */
[----:B------:R1:W-:Y:S02]  /*fb30*/  STSM.16.M88.4 [R4], R8 ;  /* 0x0000000804007844 */ /* 0x0003e40000000200 */
[----:B-1----:R-:W-:Y:S01]  /*fb40*/  LOP3.LUT R4, R13, R2, RZ, 0xfc, !PT ;  /* 0x000000020d047212 */ /* 0x002fe200078efcff */
[----:B------:R-:W-:-:S04]  /*fb50*/  VIADD R13, R0, 0x1000 ;  /* 0x00001000000d7836 */ /* 0x000fc80000000000 */
[----:B------:R-:W-:-:S06]  /*fb60*/  IMAD.IADD R4, R17, 0x1, R4 ;  /* 0x0000000111047824 */ /* 0x000fcc00078e0204 */
[----:B------:R-:W1:Y:S02]  /*fb70*/  LDSM.16.MT88.4 R4, [R4+0xf200] ;  /* 0x00f200000404783b */ /* 0x000e640000004200 */
[C-C-:B-1----:R-:W-:Y:S02]  /*fb80*/  PRMT R8, R4.reuse, 0x6420, R5.reuse ;  /* 0x0000642004087816 */ /* 0x142fe40000000005 */
[----:B------:R-:W-:Y:S02]  /*fb90*/  PRMT R9, R4, 0x7531, R5 ;  /* 0x0000753104097816 */ /* 0x000fe40000000005 */
[C---:B------:R-:W-:Y:S02]  /*fba0*/  LOP3.LUT R4, R13.reuse, R19, RZ, 0xfc, !PT ;  /* 0x000000130d047212 */ /* 0x040fe400078efcff */
[C-C-:B------:R-:W-:Y:S02]  /*fbb0*/  PRMT R10, R6.reuse, 0x6420, R7.reuse ;  /* 0x00006420060a7816 */ /* 0x140fe40000000007 */
[----:B------:R-:W-:Y:S01]  /*fbc0*/  PRMT R11, R6, 0x7531, R7 ;  /* 0x00007531060b7816 */ /* 0x000fe20000000007 */
[----:B------:R-:W-:Y:S01]  /*fbd0*/  IMAD.IADD R4, R18, 0x1, R4 ;  /* 0x0000000112047824 */ /* 0x000fe200078e0204 */
[----:B------:R-:W-:-:S04]  /*fbe0*/  LOP3.LUT R13, R13, R2, RZ, 0xfc, !PT ;  /* 0x000000020d0d7212 */ /* 0x000fc800078efcff */
[----:B------:R1:W-:Y:S02]  /*fbf0*/  STSM.16.M88.4 [R4], R8 ;  /* 0x0000000804007844 */ /* 0x0003e40000000200 */
[----:B-1----:R-:W-:Y:S02]  /*fc00*/  IMAD.IADD R4, R17, 0x1, R12 ;  /* 0x0000000111047824 */ /* 0x002fe400078e020c */
[----:B------:R-:W-:-:S04]  /*fc10*/  VIADD R12, R0, 0x3000 ;  /* 0x00003000000c7836 */ /* 0x000fc80000000000 */
        /* <DEDUP_REMOVED lines=9> */
[----:B-1----:R-:W-:-:S05]  /*fcb0*/  LOP3.LUT R4, R12, R2, RZ, 0xfc, !PT ;  /* 0x000000020c047212 */ /* 0x002fca00078efcff */
        /* <DEDUP_REMOVED lines=15> */
[----:B------:R-:W-:Y:S01]  /*fdb0*/  LOP3.LUT R4, R14, R19, RZ, 0xfc, !PT ;  /* 0x000000130e047212 */ /* 0x000fe200078efcff */
[----:B------:R-:W-:Y:S01]  /*fdc0*/  VIADD R14, R0, 0x6000 ;  /* 0x00006000000e7836 */ /* 0x000fe20000000000 */
[C-C-:B------:R-:W-:Y:S02]  /*fdd0*/  PRMT R10, R6.reuse, 0x6420, R7.reuse ;  /* 0x00006420060a7816 */ /* 0x140fe40000000007 */
[----:B------:R-:W-:Y:S01]  /*fde0*/  PRMT R11, R6, 0x7531, R7 ;  /* 0x00007531060b7816 */ /* 0x000fe20000000007 */
[----:B------:R-:W-:-:S05]  /*fdf0*/  IMAD.IADD R4, R18, 0x1, R4 ;  /* 0x0000000112047824 */ /* 0x000fca00078e0204 */
[----:B------:R1:W-:Y:S02]  /*fe00*/  STSM.16.M88.4 [R4], R8 ;  /* 0x0000000804007844 */ /* 0x0003e40000000200 */
[----:B-1----:R-:W-:Y:S02]  /*fe10*/  IMAD.IADD R4, R17, 0x1, R13 ;  /* 0x0000000111047824 */ /* 0x002fe400078e020d */
[----:B------:R-:W-:-:S04]  /*fe20*/  VIADD R13, R0, 0x4800 ;  /* 0x00004800000d7836 */ /* 0x000fc80000000000 */
        /* <DEDUP_REMOVED lines=9> */
[----:B-1----:R-:W-:-:S05]  /*fec0*/  VIADD R10, R0, 0x3800 ;  /* 0x00003800000a7836 */ /* 0x002fca0000000000 */
[----:B------:R-:W-:-:S05]  /*fed0*/  LOP3.LUT R4, R10, R2, RZ, 0xfc, !PT ;  /* 0x000000020a047212 */ /* 0x000fca00078efcff */
[----:B------:R-:W-:-:S06]  /*fee0*/  IMAD.IADD R4, R17, 0x1, R4 ;  /* 0x0000000111047824 */ /* 0x000fcc00078e0204 */
[----:B------:R-:W1:Y:S02]  /*fef0*/  LDSM.16.MT88.4 R4, [R4+0xf200] ;  /* 0x00f200000404783b */ /* 0x000e640000004200 */
[C-C-:B-1----:R-:W-:Y:S02]  /*ff00*/  PRMT R8, R4.reuse, 0x6420, R5.reuse ;  /* 0x0000642004087816 */ /* 0x142fe40000000005 */
[----:B------:R-:W-:Y:S02]  /*ff10*/  PRMT R9, R4, 0x7531, R5 ;  /* 0x0000753104097816 */ /* 0x000fe40000000005 */
        /* <DEDUP_REMOVED lines=28> */
[C---:B------:R-:W-:Y:S02]  /*100e0*/  VIADD R12, R0.reuse, 0x6800 ;  /* 0x00006800000c7836 */ /* 0x040fe40000000000 */
[----:B------:R-:W-:Y:S02]  /*100f0*/  VIADD R0, R0, 0x7000 ;  /* 0x0000700000007836 */ /* 0x000fe40000000000 */
[----:B------:R-:W1:Y:S02]  /*10100*/  LDSM.16.MT88.4 R4, [R4+0xf200] ;  /* 0x00f200000404783b */ /* 0x000e640000004200 */
[----:B-1----:R-:W-:-:S02]  /*10110*/  PRMT R8, R4, 0x6420, R5 ;  /* 0x0000642004087816 */ /* 0x002fc40000000005 */
[----:B------:R-:W-:Y:S02]  /*10120*/  PRMT R9, R4, 0x7531, R5 ;  /* 0x0000753104097816 */ /* 0x000fe40000000005 */
[----:B------:R-:W-:Y:S02]  /*10130*/  LOP3.LUT R4, R15, R19, RZ, 0xfc, !PT ;  /* 0x000000130f047212 */ /* 0x000fe400078efcff */
[C-C-:B------:R-:W-:Y:S02]  /*10140*/  PRMT R10, R6.reuse, 0x6420, R7.reuse ;  /* 0x00006420060a7816 */ /* 0x140fe40000000007 */
[----:B------:R-:W-:Y:S01]  /*10150*/  PRMT R11, R6, 0x7531, R7 ;  /* 0x00007531060b7816 */ /* 0x000fe20000000007 */
[----:B------:R-:W-:-:S05]  /*10160*/  IMAD.IADD R4, R18, 0x1, R4 ;  /* 0x0000000112047824 */ /* 0x000fca00078e0204 */
[----:B------:R1:W-:Y:S02]  /*10170*/  STSM.16.M88.4 [R4], R8 ;  /* 0x0000000804007844 */ /* 0x0003e40000000200 */
[C---:B-1----:R-:W-:Y:S02]  /*10180*/  LOP3.LUT R4, R12.reuse, R2, RZ, 0xfc, !PT ;  /* 0x000000020c047212 */ /* 0x042fe400078efcff */
[----:B------:R-:W-:-:S03]  /*10190*/  LOP3.LUT R12, R12, R19, RZ, 0xfc, !PT ;  /* 0x000000130c0c7212 */ /* 0x000fc600078efcff */
[----:B------:R-:W-:Y:S02]  /*101a0*/  IMAD.IADD R4, R17, 0x1, R4 ;  /* 0x0000000111047824 */ /* 0x000fe400078e0204 */
[----:B------:R-:W-:-:S04]  /*101b0*/  IMAD.IADD R12, R18, 0x1, R12 ;  /* 0x00000001120c7824 */ /* 0x000fc800078e020c */
        /* <DEDUP_REMOVED lines=8> */
[----:B-1----:R-:W-:-:S06]  /*10240*/  IMAD.IADD R4, R17, 0x1, R21 ;  /* 0x0000000111047824 */ /* 0x002fcc00078e0215 */
        /* <DEDUP_REMOVED lines=13> */
[----:B------:R1:W5:Y:S01]  /*10320*/  LDL.LU R2, [R1+0x2c] ;  /* 0x00002c0001027983 */ /* 0x0003620000300800 */
[C-C-:B------:R-:W-:Y:S02]  /*10330*/  PRMT R10, R6.reuse, 0x6420, R7.reuse ;  /* 0x00006420060a7816 */ /* 0x140fe40000000007 */
[----:B------:R-:W-:Y:S01]  /*10340*/  PRMT R11, R6, 0x7531, R7 ;  /* 0x00007531060b7816 */ /* 0x000fe20000000007 */
[----:B------:R-:W-:-:S04]  /*10350*/  IMAD.IADD R4, R17, 0x1, R4 ;  /* 0x0000000111047824 */ /* 0x000fc800078e0204 */
[----:B------:R-:W-:Y:S04]  /*10360*/  STSM.16.M88.4 [R12], R8 ;  /* 0x000000080c007844 */ /* 0x000fe80000000200 */
[----:B------:R-:W2:Y:S01]  /*10370*/  LDSM.16.MT88.4 R4, [R4+0xf200] ;  /* 0x00f200000404783b */ /* 0x000ea20000004200 */
[----:B------:R-:W-:-:S05]  /*10380*/  LOP3.LUT R0, R0, R19, RZ, 0xfc, !PT ;  /* 0x0000001300007212 */ /* 0x000fca00078efcff */
[----:B------:R-:W-:Y:S01]  /*10390*/  IMAD.IADD R0, R18, 0x1, R0 ;  /* 0x0000000112007824 */ /* 0x000fe200078e0200 */
[C-C-:B--2---:R-:W-:Y:S02]  /*103a0*/  PRMT R8, R4.reuse, 0x6420, R5.reuse ;  /* 0x0000642004087816 */ /* 0x144fe40000000005 */
        /* <DEDUP_REMOVED lines=12> */
.L_x_3290:
[----:B-1----:R-:W1:Y:S01]  /*10470*/  S2R R0, SR_TID.X ;  /* 0x0000000000007919 */ /* 0x002e620000002100 */
[----:B--2---:R2:W-:Y:S01]  /*10480*/  SYNCS.ARRIVE.TRANS64.A1T0 RZ, [R3+URZ+0x33450], RZ ;  /* 0x033450ff03ff79a7 */ /* 0x0045e2000810003f */
[----:B------:R3:W5:Y:S01]  /*10490*/  LDL R8, [R1+0x4] ;  /* 0x0000040001087983 */ /* 0x0007620000100800 */
[----:B-1----:R-:W-:Y:S01]  /*104a0*/  LOP3.LUT R0, R0, 0x7f, RZ, 0xc0, !PT ;  /* 0x0000007f00007812 */ /* 0x002fe200078ec0ff */
[----:B------:R-:W-:Y:S03]  /*104b0*/  BAR.SYNC.DEFER_BLOCKING 0x2, 0x80 ;  /* 0x0082000000007b1d */ /* 0x000fe60000010000 */
[----:B------:R-:W-:-:S03]  /*104c0*/  ISETP.NE.AND P0, PT, R0, RZ, PT ;  /* 0x000000ff0000720c */ /* 0x000fc60003f05270 */
[----:B------:R3:W5:Y:S10]  /*104d0*/  LDL R0, [R1+0xc] ;  /* 0x00000c0001007983 */ /* 0x0007740000100800 */
[----:B--2---:R-:W-:-:S05]  /*104e0*/  @!P0 VIADD R3, R3, 0x33480 ;  /* 0x0003348003038836 */ /* 0x004fca0000000000 */
[----:B------:R-:W-:-:S04]  /*104f0*/  @!P0 PRMT R3, RZ, 0x654, R3 ;  /* 0x00000654ff038816 */ /* 0x000fc80000000003 */
[----:B------:R3:W-:Y:S01]  /*10500*/  @!P0 SYNCS.ARRIVE.TRANS64.RED.A1T0 RZ, [R3+URZ], RZ ;  /* 0x000000ff03ff89a7 */ /* 0x0007e2000810043f */
[C---:B-----5:R-:W-:Y:S01]  /*10510*/  ISETP.GT.AND P0, PT, R2.reuse, RZ, PT ;  /* 0x000000ff0200720c */ /* 0x060fe20003f04270 */
[----:B------:R-:W-:-:S12]  /*10520*/  VIADD R2, R2, 0xffffffff ;  /* 0xffffffff02027836 */ /* 0x000fd80000000000 */
[----:B---3--:R-:W-:Y:S05]  /*10530*/  @P0 BRA `(.L_x_3291) ;  /* 0xffffffe800000947 */ /* 0x008fea000383ffff */
.L_x_3267:
[----:B------:R-:W1:Y:S01]  /*10540*/  S2R R3, SR_TID.X ;  /* 0x0000000000037919 */ /* 0x000e620000002100 */
[----:B------:R-:W-:Y:S01]  /*10550*/  BSSY B0, `(.L_x_3292) ;  /* 0x0000011000007945 */ /* 0x000fe20003800000 */
[----:B-1----:R-:W-:-:S04]  /*10560*/  LOP3.LUT R3, R3, 0x7f, RZ, 0xc0, !PT ;  /* 0x0000007f03037812 */ /* 0x002fc800078ec0ff */
[----:B------:R-:W-:-:S13]  /*10570*/  ISETP.NE.AND P0, PT, R3, RZ, PT ;  /* 0x000000ff0300720c */ /* 0x000fda0003f05270 */
[----:B------:R-:W-:Y:S05]  /*10580*/  @P0 BRA `(.L_x_3293) ;  /* 0x0000000000340947 */ /* 0x000fea0003800000 */
[----:B------:R-:W1:Y:S01]  /*10590*/  S2R R3, SR_LANEID ;  /* 0x0000000000037919 */ /* 0x000e620000000000 */
[----:B------:R-:W-:Y:S02]  /*105a0*/  VOTEU.ANY UR4, UPT, PT ;  /* 0x0000000000047886 */ /* 0x000fe400038e0100 */
[----:B0-----:R-:W1:Y:S08]  /*105b0*/  FLO.U32 R0, UR4 ;  /* 0x0000000400007d00 */ /* 0x001e7000080e0000 */
[----:B--2---:R-:W0:Y:S01]  /*105c0*/  POPC R5, UR4 ;  /* 0x0000000400057d09 */ /* 0x004e220008000000 */
[----:B-1----:R-:W-:-:S02]  /*105d0*/  ISETP.EQ.U32.AND P1, PT, R0, R3, PT ;  /* 0x000000030000720c */ /* 0x002fc40003f22070 */
[----:B------:R-:W0:Y:S11]  /*105e0*/  LDC.64 R2, c[0x0][0xc60] ;  /* 0x00031800ff027b82 */ /* 0x000e360000000a00 */
[----:B0-----:R-:W2:Y:S01]  /*105f0*/  @P1 ATOMG.E.ADD.STRONG.GPU PT, R3, desc[UR48][R2.64], R5 ;  /* 0x00000005020319a8 */ /* 0x001ea200081ee1f0 */
[----:B------:R-:W0:Y:S02]  /*10600*/  S2R R4, SR_LTMASK ;  /* 0x0000000000047919 */ /* 0x000e240000003900 */
[----:B0-----:R-:W-:-:S04]  /*10610*/  LOP3.LUT R4, R4, UR4, RZ, 0xc0, !PT ;  /* 0x0000000404047c12 */ /* 0x001fc8000f8ec0ff */
[----:B------:R-:W0:Y:S01]  /*10620*/  POPC R7, R4 ;  /* 0x0000000400077309 */ /* 0x000e220000000000 */
[----:B--2---:R-:W0:Y:S02]  /*10630*/  SHFL.IDX PT, R0, R3, R0, 0x1f ;  /* 0x00001f0003007589 */ /* 0x004e2400000e0000 */
[----:B0-----:R-:W-:-:S05]  /*10640*/  IADD3 R0, R0, UR43, R7 ;  /* 0x0000002b00007c10 */ /* 0x001fca000fffe007 */
[----:B------:R1:W-:Y:S02]  /*10650*/  STL [R1+0x20], R0 ;  /* 0x0000200001007387 */ /* 0x0003e40000100800 */
.L_x_3293:
[----:B------:R-:W-:Y:S05]  /*10660*/  BSYNC B0 ;  /* 0x0000000000007941 */ /* 0x000fea0003800000 */
.L_x_3292:
[----:B------:R-:W-:-:S06]  /*10670*/  UISETP.NE.AND UP0, UPT, UR39, 0x3, UPT ;  /* 0x000000032700788c */ /* 0x000fcc000bf05270 */
[----:B------:R-:W-:-:S13]  /*10680*/  PLOP3.LUT P1, PT, PT, PT, UP0, 0x80, 0x0 ;  /* 0x000000000000781c */ /* 0x000fda0003f2f008 */
[----:B------:R-:W-:Y:S05]  /*10690*/  @!P1 BRA `(.L_x_3294) ;  /* 0x0000000000049947 */ /* 0x000fea0003800000 */
[----:B------:R-:W-:Y:S01]  /*106a0*/  BPT.TRAP 0x1 ;  /* 0x000000040000795c */ /* 0x000fe20000300000 */
.L_x_3294:
[----:B------:R-:W3:Y:S04]  /*106b0*/  LDL R3, [R1+0xc] ;  /* 0x00000c0001037983 */ /* 0x000ee80000100800 */
[----:B------:R-:W4:Y:S01]  /*106c0*/  LDL R2, [R1+0x4] ;  /* 0x0000040001027983 */ /* 0x000f220000100800 */
[----:B01----:R-:W-:Y:S01]  /*106d0*/  IMAD.U32 R0, RZ, RZ, UR44 ;  /* 0x0000002cff007e24 */ /* 0x003fe2000f8e00ff */
[----:B------:R-:W-:Y:S04]  /*106e0*/  BSSY B0, `(.L_x_3295) ;  /* 0x0000007000007945 */ /* 0x000fe80003800000 */
[----:B------:R-:W-:-:S02]  /*106f0*/  ISETP.NE.AND P2, PT, R0, 0x3, PT ;  /* 0x000000030000780c */ /* 0x000fc40003f45270 */
[----:B---3--:R-:W-:-:S04]  /*10700*/  LOP3.LUT R3, R3, 0x1, RZ, 0x3c, !PT ;  /* 0x0000000103037812 */ /* 0x008fc800078e3cff */
[----:B------:R-:W-:Y:S01]  /*10710*/  SHF.L.U32 R3, R3, 0x1f, RZ ;  /* 0x0000001f03037819 */ /* 0x000fe200000006ff */
[----:B----4-:R-:W-:-:S04]  /*10720*/  IMAD R0, R2, 0x8, R17 ;  /* 0x0000000802007824 */ /* 0x010fc800078e0211 */
[----:B------:R-:W0:Y:S02]  /*10730*/  SYNCS.PHASECHK.TRANS64.TRYWAIT P1, [R0+URZ+0x33470], R3 ;  /* 0x03347003000075a7 */ /* 0x000e24000802017f */
[----:B0-----:R-:W-:Y:S05]  /*10740*/  @!P1 BRA `(.L_x_3296) ;  /* 0x0000002400489947 */ /* 0x001fea0003800000 */
.L_x_3348:
[----:B------:R-:W-:Y:S05]  /*10750*/  BSYNC B0 ;  /* 0x0000000000007941 */ /* 0x000fea0003800000 */
.L_x_3295:
[----:B------:R-:W-:Y:S05]  /*10760*/  @!P2 BRA `(.L_x_3297) ;  /* 0x000000000004a947 */ /* 0x000fea0003800000 */
[----:B------:R-:W-:Y:S01]  /*10770*/  BPT.TRAP 0x1 ;  /* 0x000000040000795c */ /* 0x000fe20000300000 */
.L_x_3297:
[----:B------:R-:W0:Y:S02]  /*10780*/  LDL R2, [R1+0xc] ;  /* 0x00000c0001027983 */ /* 0x000e240000100800 */
[----:B0-----:R-:W-:-:S04]  /*10790*/  SHF.L.U32 R3, R2, 0x1f, RZ ;  /* 0x0000001f02037819 */ /* 0x001fc800000006ff */
[----:B------:R-:W0:Y:S02]  /*107a0*/  SYNCS.PHASECHK.TRANS64.TRYWAIT P1, [R0+URZ+0x33460], R3 ;  /* 0x03346003000075a7 */ /* 0x000e24000802017f */
[----:B0-----:R-:W-:Y:S05]  /*107b0*/  @!P1 BRA `(.L_x_3298) ;  /* 0x0000002400409947 */ /* 0x001fea0003800000 */
.L_x_3349:
[----:B------:R-:W3:Y:S04]  /*107c0*/  LDL R2, [R1+0x4] ;  /* 0x0000040001027983 */ /* 0x000ee80000100800 */
[----:B------:R-:W4:Y:S01]  /*107d0*/  LDL R15, [R1] ;  /* 0x00000000010f7983 */ /* 0x000f220000100800 */
[----:B------:R-:W-:Y:S05]  /*107e0*/  WARPSYNC.ALL ;  /* 0x0000000000007948 */ /* 0x000fea0003800000 */
[----:B---3--:R-:W-:-:S04]  /*107f0*/  IMAD R2, R2, 0x7800, RZ ;  /* 0x0000780002027824 */ /* 0x008fc800078e02ff */
[C---:B------:R-:W-:Y:S01]  /*10800*/  VIADD R13, R2.reuse, 0x2800 ;  /* 0x00002800020d7836 */ /* 0x040fe20000000000 */
[C---:B----4-:R-:W-:Y:S01]  /*10810*/  LOP3.LUT R4, R2.reuse, R15, RZ, 0xfc, !PT ;  /* 0x0000000f02047212 */ /* 0x050fe200078efcff */
[C---:B------:R-:W-:Y:S01]  /*10820*/  VIADD R20, R2.reuse, 0x5000 ;  /* 0x0000500002147836 */ /* 0x040fe20000000000 */
[C---:B0-----:R-:W-:Y:S01]  /*10830*/  LOP3.LUT R3, R2.reuse, R19, RZ, 0xfc, !PT ;  /* 0x0000001302037212 */ /* 0x041fe200078efcff */
[----:B------:R-:W-:Y:S02]  /*10840*/  VIADD R12, R2, 0x1000 ;  /* 0x00001000020c7836 */ /* 0x000fe40000000000 */
[----:B------:R-:W-:Y:S02]  /*10850*/  IMAD.IADD R4, R17, 0x1, R4 ;  /* 0x0000000111047824 */ /* 0x000fe400078e0204 */
[----:B------:R-:W-:Y:S02]  /*10860*/  IMAD.IADD R3, R18, 0x1, R3 ;  /* 0x0000000112037824 */ /* 0x000fe400078e0203 */
[----:B------:R-:W-:-:S02]  /*10870*/  VIADD R14, R2, 0x1800 ;  /* 0x00001800020e7836 */ /* 0x000fc40000000000 */
[----:B--2---:R-:W0:Y:S01]  /*10880*/  LDSM.16.MT88.4 R4, [R4+0xf200] ;  /* 0x00f200000404783b */ /* 0x004e220000004200 */
[----:B------:R-:W-:Y:S01]  /*10890*/  VIADD R16, R2, 0x2000 ;  /* 0x0000200002107836 */ /* 0x000fe20000000000 */
[C-C-:B0-----:R-:W-:Y:S02]  /*108a0*/  PRMT R8, R4.reuse, 0x6420, R5.reuse ;  /* 0x0000642004087816 */ /* 0x141fe40000000005 */
[----:B------:R-:W-:Y:S02]  /*108b0*/  PRMT R9, R4, 0x7531, R5 ;  /* 0x0000753104097816 */ /* 0x000fe40000000005 */
[C-C-:B------:R-:W-:Y:S02]  /*108c0*/  PRMT R10, R6.reuse, 0x6420, R7.reuse ;  /* 0x00006420060a7816 */ /* 0x140fe40000000007 */
[----:B------:R-:W-:-:S05]  /*108d0*/  PRMT R11, R6, 0x7531, R7 ;  /* 0x00007531060b7816 */ /* 0x000fca0000000007 */
[----:B------:R0:W-:Y:S02]  /*108e0*/  STSM.16.M88.4 [R3], R8 ;  /* 0x0000000803007844 */ /* 0x0001e40000000200 */
[----:B0-----:R-:W-:-:S05]  /*108f0*/  LOP3.LUT R3, R13, R15, RZ, 0xfc, !PT ;  /* 0x0000000f0d037212 */ /* 0x001fca00078efcff */
[----:B------:R-:W-:-:S05]  /*10900*/  IMAD.IADD R3, R17, 0x1, R3 ;  /* 0x0000000111037824 */ /* 0x000fca00078e0203 */
[----:B------:R0:W1:Y:S02]  /*10910*/  LDSM.16.MT88.4 R4, [R3+0xf200] ;  /* 0x00f200000304783b */ /* 0x0000640000004200 */
[----:B0-----:R-:W-:Y:S01]  /*10920*/  VIADD R3, R2, 0x800 ;  /* 0x0000080002037836 */ /* 0x001fe20000000000 */
[C-C-:B-1----:R-:W-:Y:S02]  /*10930*/  PRMT R8, R4.reuse, 0x6420, R5.reuse ;  /* 0x0000642004087816 */ /* 0x142fe40000000005 */
[----:B------:R-:W-:Y:S02]  /*10940*/  PRMT R9, R4, 0x7531, R5 ;  /* 0x0000753104097816 */ /* 0x000fe40000000005 */
[C---:B------:R-:W-:Y:S02]  /*10950*/  LOP3.LUT R4, R3.reuse, R19, RZ, 0xfc, !PT ;  /* 0x0000001303047212 */ /* 0x040fe400078efcff */
[C-C-:B------:R-:W-:Y:S02]  /*10960*/  PRMT R10, R6.reuse, 0x6420, R7.reuse ;  /* 0x00006420060a7816 */ /* 0x140fe40000000007 */
[----:B------:R-:W-:Y:S01]  /*10970*/  PRMT R11, R6, 0x7531, R7 ;  /* 0x00007531060b7816 */ /* 0x000fe20000000007 */
[----:B------:R-:W-:Y:S01]  /*10980*/  IMAD.IADD R4, R18, 0x1, R4 ;  /* 0x0000000112047824 */ /* 0x000fe200078e0204 */
[----:B------:R-:W-:-:S04]  /*10990*/  LOP3.LUT R3, R3, R15, RZ, 0xfc, !PT ;  /* 0x0000000f03037212 */ /* 0x000fc800078efcff */
[----:B------:R0:W-:Y:S01]  /*109a0*/  STSM.16.M88.4 [R4], R8 ;  /* 0x0000000804007844 */ /* 0x0001e20000000200 */
[----:B------:R-:W-:Y:S01]  /*109b0*/  IMAD.IADD R3, R17, 0x1, R3 ;  /* 0x0000000111037824 */ /* 0x000fe200078e0203 */
[----:B0-----:R-:W-:-:S05]  /*109c0*/  LOP3.LUT R4, R20, R15, RZ, 0xfc, !PT ;  /* 0x0000000f14047212 */ /* 0x001fca00078efcff */
[----:B------:R-:W-:-:S06]  /*109d0*/  IMAD.IADD R4, R17, 0x1, R4 ;  /* 0x0000000111047824 */ /* 0x000fcc00078e0204 */
[----:B------:R-:W0:Y:S02]  /*109e0*/  LDSM.16.MT88.4 R4, [R4+0xf200] ;  /* 0x00f200000404783b */ /* 0x000e240000004200 */
[C-C-:B0-----:R-:W-:Y:S02]  /*109f0*/  PRMT R8, R4.reuse, 0x6420, R5.reuse ;  /* 0x0000642004087816 */ /* 0x141fe40000000005 */
[----:B------:R-:W-:Y:S02]  /*10a00*/  PRMT R9, R4, 0x7531, R5 ;  /* 0x0000753104097816 */ /* 0x000fe40000000005 */
[----:B------:R-:W-:Y:S02]  /*10a10*/  LOP3.LUT R4, R12, R19, RZ, 0xfc, !PT ;  /* 0x000000130c047212 */ /* 0x000fe400078efcff */
[C-C-:B------:R-:W-:Y:S02]  /*10a20*/  PRMT R10, R6.reuse, 0x6420, R7.reuse ;  /* 0x00006420060a7816 */ /* 0x140fe40000000007 */
[----:B------:R-:W-:Y:S01]  /*10a30*/  PRMT R11, R6, 0x7531, R7 ;  /* 0x00007531060b7816 */ /* 0x000fe20000000007 */
[----:B------:R-:W-:-:S05]  /*10a40*/  IMAD.IADD R4, R18, 0x1, R4 ;  /* 0x0000000112047824 */ /* 0x000fca00078e0204 */
[----:B------:R-:W-:Y:S04]  /*10a50*/  STSM.16.M88.4 [R4], R8 ;  /* 0x0000000804007844 */ /* 0x000fe80000000200 */
[----:B------:R0:W1:Y:S02]  /*10a60*/  LDSM.16.MT88.4 R4, [R3+0xf200] ;  /* 0x00f200000304783b */ /* 0x0000640000004200 */
[----:B0-----:R-:W-:-:S05]  /*10a70*/  LOP3.LUT R3, R14, R19, RZ, 0xfc, !PT ;  /* 0x000000130e037212 */ /* 0x001fca00078efcff */
[----:B------:R-:W-:Y:S01]  /*10a80*/  IMAD.IADD R3, R18, 0x1, R3 ;  /* 0x0000000112037824 */ /* 0x000fe200078e0203 */
[C-C-:B-1----:R-:W-:Y:S02]  /*10a90*/  PRMT R8, R4.reuse, 0x6420, R5.reuse ;  /* 0x0000642004087816 */ /* 0x142fe40000000005 */
[----:B------:R-:W-:Y:S02]  /*10aa0*/  PRMT R9, R4, 0x7531, R5 ;  /* 0x0000753104097816 */ /* 0x000fe40000000005 */
[C-C-:B------:R-:W-:Y:S02]  /*10ab0*/  PRMT R10, R6.reuse, 0x6420, R7.reuse ;  /* 0x00006420060a7816 */ /* 0x140fe40000000007 */
[----:B------:R-:W-:-:S05]  /*10ac0*/  PRMT R11, R6, 0x7531, R7 ;  /* 0x00007531060b7816 */ /* 0x000fca0000000007 */
[----:B------:R0:W-:Y:S02]  /*10ad0*/  STSM.16.M88.4 [R3], R8 ;  /* 0x0000000803007844 */ /* 0x0001e40000000200 */
[----:B0-----:R-:W-:-:S05]  /*10ae0*/  VIADD R3, R2, 0x3000 ;  /* 0x0000300002037836 */ /* 0x001fca0000000000 */
[C---:B------:R-:W-:Y:S02]  /*10af0*/  LOP3.LUT R4, R3.reuse, R15, RZ, 0xfc, !PT ;  /* 0x0000000f03047212 */ /* 0x040fe400078efcff */
[----:B------:R-:W-:-:S03]  /*10b00*/  LOP3.LUT R3, R3, R19, RZ, 0xfc, !PT ;  /* 0x0000001303037212 */ /* 0x000fc600078efcff */
[----:B------:R-:W-:Y:S02]  /*10b10*/  IMAD.IADD R4, R17, 0x1, R4 ;  /* 0x0000000111047824 */ /* 0x000fe400078e0204 */
[----:B------:R-:W-:-:S04]  /*10b20*/  IMAD.IADD R3, R18, 0x1, R3 ;  /* 0x0000000112037824 */ /* 0x000fc800078e0203 */
[----:B------:R-:W0:Y:S02]  /*10b30*/  LDSM.16.MT88.4 R4, [R4+0xf200] ;  /* 0x00f200000404783b */ /* 0x000e240000004200 */
        /* <DEDUP_REMOVED lines=11> */
[----:B------:R-:W0:Y:S02]  /*10bf0*/  LDSM.16.MT88.4 R4, [R4+0xf200] ;  /* 0x00f200000404783b */ /* 0x000e240000004200 */
[C-C-:B0-----:R-:W-:Y:S02]  /*10c00*/  PRMT R8, R4.reuse, 0x6420, R5.reuse ;  /* 0x0000642004087816 */ /* 0x141fe40000000005 */
[----:B------:R-:W-:Y:S01]  /*10c10*/  PRMT R9, R4, 0x7531, R5 ;  /* 0x0000753104097816 */ /* 0x000fe20000000005 */
[----:B------:R-:W-:Y:S01]  /*10c20*/  IMAD.MOV.U32 R5, RZ, RZ, R11 ;  /* 0x000000ffff057224 */ /* 0x000fe200078e000b */
[----:B------:R-:W-:Y:S01]  /*10c30*/  LOP3.LUT R4, R13, R19, RZ, 0xfc, !PT ;  /* 0x000000130d047212 */ /* 0x000fe200078efcff */
[----:B------:R-:W-:Y:S01]  /*10c40*/  VIADD R13, R2, 0x6000 ;  /* 0x00006000020d7836 */ /* 0x000fe20000000000 */
[C-C-:B------:R-:W-:Y:S02]  /*10c50*/  PRMT R10, R6.reuse, 0x6420, R7.reuse ;  /* 0x00006420060a7816 */ /* 0x140fe40000000007 */
[----:B------:R-:W-:Y:S01]  /*10c60*/  PRMT R11, R6, 0x7531, R7 ;  /* 0x00007531060b7816 */ /* 0x000fe20000000007 */
[----:B------:R-:W-:Y:S01]  /*10c70*/  IMAD.IADD R4, R18, 0x1, R4 ;  /* 0x0000000112047824 */ /* 0x000fe200078e0204 */
[----:B------:R-:W-:-:S04]  /*10c80*/  LOP3.LUT R12, R12, R5, RZ, 0xfc, !PT ;  /* 0x000000050c0c7212 */ /* 0x000fc800078efcff */
[----:B------:R0:W-:Y:S02]  /*10c90*/  STSM.16.M88.4 [R4], R8 ;  /* 0x0000000804007844 */ /* 0x0001e40000000200 */
[----:B0-----:R-:W-:Y:S02]  /*10ca0*/  IMAD.IADD R4, R17, 0x1, R12 ;  /* 0x0000000111047824 */ /* 0x001fe400078e020c */
[----:B------:R-:W-:-:S04]  /*10cb0*/  IMAD.MOV.U32 R12, RZ, RZ, R5 ;  /* 0x000000ffff0c7224 */ /* 0x000fc800078e0005 */
[----:B------:R-:W0:Y:S01]  /*10cc0*/  LDSM.16.MT88.4 R4, [R4+0xf200] ;  /* 0x00f200000404783b */ /* 0x000e220000004200 */
[----:B------:R-:W-:Y:S02]  /*10cd0*/  LOP3.LUT R14, R14, R12, RZ, 0xfc, !PT ;  /* 0x0000000c0e0e7212 */ /* 0x000fe400078efcff */
[C-C-:B0-----:R-:W-:Y:S02]  /*10ce0*/  PRMT R8, R4.reuse, 0x6420, R5.reuse ;  /* 0x0000642004087816 */ /* 0x141fe40000000005 */
        /* <DEDUP_REMOVED lines=26> */
[----:B0-----:R-:W-:Y:S02]  /*10e90*/  IMAD.IADD R4, R17, 0x1, R14 ;  /* 0x0000000111047824 */ /* 0x001fe400078e020e */
[----:B------:R-:W-:Y:S02]  /*10ea0*/  IMAD.MOV.U32 R14, RZ, RZ, R12 ;  /* 0x000000ffff0e7224 */ /* 0x000fe400078e000c */
[----:B------:R-:W-:Y:S02]  /*10eb0*/  VIADD R12, R2, 0x4800 ;  /* 0x00004800020c7836 */ /* 0x000fe40000000000 */
[----:B------:R-:W0:Y:S01]  /*10ec0*/  LDSM.16.MT88.4 R4, [R4+0xf200] ;  /* 0x00f200000404783b */ /* 0x000e220000004200 */
[-C--:B------:R-:W-:Y:S02]  /*10ed0*/  LOP3.LUT R3, R3, R14.reuse, RZ, 0xfc, !PT ;  /* 0x0000000e03037212 */ /* 0x080fe400078efcff */
[----:B------:R-:W-:-:S03]  /*10ee0*/  LOP3.LUT R16, R16, R14, RZ, 0xfc, !PT ;  /* 0x0000000e10107212 */ /* 0x000fc600078efcff */
[----:B------:R-:W-:Y:S01]  /*10ef0*/  IMAD.IADD R3, R17, 0x1, R3 ;  /* 0x0000000111037824 */ /* 0x000fe200078e0203 */
[C-C-:B0-----:R-:W-:Y:S02]  /*10f00*/  PRMT R8, R4.reuse, 0x6420, R5.reuse ;  /* 0x0000642004087816 */ /* 0x141fe40000000005 */
[----:B------:R-:W-:Y:S02]  /*10f10*/  PRMT R9, R4, 0x7531, R5 ;  /* 0x0000753104097816 */ /* 0x000fe40000000005 */
[----:B------:R-:W-:Y:S02]  /*10f20*/  LOP3.LUT R4, R12, R19, RZ, 0xfc, !PT ;  /* 0x000000130c047212 */ /* 0x000fe400078efcff */
[C-C-:B------:R-:W-:Y:S02]  /*10f30*/  PRMT R10, R6.reuse, 0x6420, R7.reuse ;  /* 0x00006420060a7816 */ /* 0x140fe40000000007 */
[----:B------:R-:W-:Y:S01]  /*10f40*/  PRMT R11, R6, 0x7531, R7 ;  /* 0x00007531060b7816 */ /* 0x000fe20000000007 */
[----:B------:R-:W-:Y:S01]  /*10f50*/  IMAD.IADD R4, R18, 0x1, R4 ;  /* 0x0000000112047824 */ /* 0x000fe200078e0204 */
[----:B------:R-:W-:-:S04]  /*10f60*/  LOP3.LUT R12, R12, R14, RZ, 0xfc, !PT ;  /* 0x0000000e0c0c7212 */ /* 0x000fc800078efcff */
        /* <DEDUP_REMOVED lines=9> */
[C---:B0-----:R-:W-:Y:S02]  /*11000*/  VIADD R3, R2.reuse, 0x6800 ;  /* 0x0000680002037836 */ /* 0x041fe40000000000 */
[----:B------:R-:W-:-:S03]  /*11010*/  VIADD R2, R2, 0x7000 ;  /* 0x0000700002027836 */ /* 0x000fc60000000000 */
        /* <DEDUP_REMOVED lines=12> */
[----:B0-----:R-:W-:-:S06]  /*110e0*/  IMAD.IADD R4, R17, 0x1, R16 ;  /* 0x0000000111047824 */ /* 0x001fcc00078e0210 */
        /* <DEDUP_REMOVED lines=15> */
[----:B------:R-:W-:Y:S01]  /*111e0*/  IMAD.IADD R6, R17, 0x1, R6 ;  /* 0x0000000111067824 */ /* 0x000fe200078e0206 */
[----:B------:R-:W-:-:S03]  /*111f0*/  LOP3.LUT R2, R2, R19, RZ, 0xfc, !PT ;  /* 0x0000001302027212 */ /* 0x000fc600078efcff */
[----:B------:R-:W-:Y:S02]  /*11200*/  STSM.16.M88.4 [R3], R8 ;  /* 0x0000000803007844 */ /* 0x000fe40000000200 */
[----:B------:R-:W-:Y:S02]  /*11210*/  IMAD.IADD R18, R18, 0x1, R2 ;  /* 0x0000000112127824 */ /* 0x000fe400078e0202 */
[----:B------:R-:W0:Y:S02]  /*11220*/  LDSM.16.MT88.4 R4, [R6+0xf200] ;  /* 0x00f200000604783b */ /* 0x000e240000004200 */
[C-C-:B0-----:R-:W-:Y:S02]  /*11230*/  PRMT R8, R4.reuse, 0x6420, R5.reuse ;  /* 0x0000642004087816 */ /* 0x141fe40000000005 */
[----:B------:R-:W-:Y:S02]  /*11240*/  PRMT R9, R4, 0x7531, R5 ;  /* 0x0000753104097816 */ /* 0x000fe40000000005 */
[----:B------:R-:W-:-:S02]  /*11250*/  PRMT R10, R6, 0x6420, R7 ;  /* 0x00006420060a7816 */ /* 0x000fc40000000007 */
        /* <DEDUP_REMOVED lines=10> */
.L_x_3299:
[----:B------:R-:W2:Y:S01]  /*11300*/  LDL.LU R4, [R1+0x4] ;  /* 0x0000040001047983 */ /* 0x000ea20000300800 */
[----:B-1----:R2:W-:Y:S03]  /*11310*/  SYNCS.ARRIVE.TRANS64.A1T0 RZ, [R0+URZ+0x33450], RZ ;  /* 0x033450ff00ff79a7 */ /* 0x0025e6000810003f */
[----:B------:R-:W3:Y:S01]  /*11320*/  LDL.LU R3, [R1+0xc] ;  /* 0x00000c0001037983 */ /* 0x000ee20000300800 */
[----:B------:R-:W-:-:S05]  /*11330*/  @!P0 VIADD R2, R0, 0x33480 ;  /* 0x0003348000028836 */ /* 0x000fca0000000000 */
[----:B------:R-:W-:Y:S01]  /*11340*/  @!P0 PRMT R2, RZ, 0x654, R2 ;  /* 0x00000654ff028816 */ /* 0x000fe20000000002 */
[----:B------:R-:W-:Y:S06]  /*11350*/  BAR.SYNC.DEFER_BLOCKING 0x2, 0x80 ;  /* 0x0082000000007b1d */ /* 0x000fec0000010000 */
[----:B------:R1:W-:Y:S01]  /*11360*/  @!P0 SYNCS.ARRIVE.TRANS64.RED.A1T0 RZ, [R2+URZ], RZ ;  /* 0x000000ff02ff89a7 */ /* 0x0003e2000810043f */
[----:B--2---:R-:W-:-:S05]  /*11370*/  VIADD R0, R4, 0x1 ;  /* 0x0000000104007836 */ /* 0x004fca0000000000 */
[----:B------:R-:W-:-:S04]  /*11380*/  ISETP.NE.AND P0, PT, R0, 0x2, PT ;  /* 0x000000020000780c */ /* 0x000fc80003f05270 */
[----:B-1----:R-:W-:Y:S02]  /*11390*/  SEL R2, RZ, 0x1, P0 ;  /* 0x00000001ff027807 */ /* 0x002fe40000000000 */
[----:B------:R-:W-:Y:S02]  /*113a0*/  SEL R0, R0, RZ, P0 ;  /* 0x000000ff00007207 */ /* 0x000fe40000000000 */
[----:B---3--:R-:W-:-:S03]  /*113b0*/  LOP3.LUT R3, R3, R2, RZ, 0x3c, !PT ;  /* 0x0000000203037212 */ /* 0x008fc600078e3cff */
[----:B------:R3:W-:Y:S04]  /*113c0*/  STL [R1+0x4], R0 ;  /* 0x0000040001007387 */ /* 0x0007e80000100800 */
[----:B------:R3:W-:Y:S02]  /*113d0*/  STL [R1+0xc], R3 ;  /* 0x00000c0301007387 */ /* 0x0007e40000100800 */
.L_x_3242:
[----:B------:R-:W-:Y:S05]  /*113e0*/  BSYNC B7 ;  /* 0x0000000000077941 */ /* 0x000fea0003800000 */
.L_x_3240:
[----:B--23--:R-:W2:Y:S02]  /*113f0*/  LDL R0, [R1+0x14] ;  /* 0x0000140001007983 */ /* 0x00cea40000100800 */
[----:B--2---:R-:W-:-:S13]  /*11400*/  LOP3.LUT P0, RZ, R0, 0x2, RZ, 0xc0, !PT ;  /* 0x0000000200ff7812 */ /* 0x004fda000780c0ff */
[----:B------:R-:W-:Y:S05]  /*11410*/  @!P0 BRA `(.L_x_3300) ;  /* 0x0000000000348947 */ /* 0x000fea0003800000 */
[----:B------:R-:W2:Y:S08]  /*11420*/  S2UR UR5, SR_CgaCtaId ;  /* 0x00000000000579c3 */ /* 0x000eb00000008800 */
[----:B------:R-:W-:Y:S06]  /*11430*/  BAR.SYNC.DEFER_BLOCKING 0x5, 0x180 ;  /* 0x0146000000007b1d */ /* 0x000fec0000010000 */
[----:B------:R-:W-:-:S02]  /*11440*/  UMOV UR4, 0x400 ;  /* 0x0000040000047882 */ /* 0x000fc40000000000 */
[----:B--2---:R-:W-:-:S06]  /*11450*/  ULEA UR4, UR5, UR4, 0x18 ;  /* 0x0000000405047291 */ /* 0x004fcc000f8ec03f */
[----:B------:R-:W-:-:S05]  /*11460*/  IMAD.U32 R17, RZ, RZ, UR4 ;  /* 0x00000004ff117e24 */ /* 0x000fca000f8e00ff */
[----:B0-----:R-:W0:Y:S04]  /*11470*/  LDS.128 R4, [R17+0x334d0] ;  /* 0x0334d00011047984 */ /* 0x001e280000000c00 */
[----:B0-----:R0:W-:Y:S01]  /*11480*/  STL.64 [R1+0x20], R4 ;  /* 0x0000200401007387 */ /* 0x0011e20000100a00 */
[----:B-1----:R-:W-:Y:S02]  /*11490*/  IMAD.MOV.U32 R2, RZ, RZ, R7 ;  /* 0x000000ffff027224 */ /* 0x002fe400078e0007 */
[----:B------:R-:W-:-:S03]  /*114a0*/  IMAD.MOV.U32 R0, RZ, RZ, R6 ;  /* 0x000000ffff007224 */ /* 0x000fc600078e0006 */
[----:B------:R-:W-:Y:S02]  /*114b0*/  R2UR UR45, R2 ;  /* 0x00000000022d72ca */ /* 0x000fe400000e0000 */
[----:B------:R-:W-:Y:S01]  /*114c0*/  R2UR UR36, R0 ;  /* 0x00000000002472ca */ /* 0x000fe200000e0000 */
[----:B------:R-:W-:Y:S06]  /*114d0*/  BAR.ARV 0x4, 0x180 ;  /* 0x0106000000007b1d */ /* 0x000fec0000002000 */
[----:B------:R-:W-:Y:S08]  /*114e0*/  BRA `(.L_x_3301) ;  /* 0x0000000800387947 */ /* 0x000ff00003800000 */
.L_x_3300:
[----:B01----:R-:W0:Y:S01]  /*114f0*/  S2R R2, SR_TID.X ;  /* 0x0000000000027919 */ /* 0x003e220000002100 */
[----:B------:R-:W-:Y:S01]  /*11500*/  ULDC UR4, c[0x0][0xc3c] ;  /* 0x00030f0000047ab9 */ /* 0x000fe20000000800 */
[----:B------:R-:W2:Y:S01]  /*11510*/  LDL.LU R0, [R1+0x20] ;  /* 0x0000200001007983 */ /* 0x000ea20000300800 */
        /* <DEDUP_REMOVED lines=8> */
[----:B------:R-:W3:Y:S01]  /*115a0*/  @!P1 LDG.E R5, desc[UR48][R2.64] ;  /* 0x0000003002059981 */ /* 0x000ee2000c1e1900 */
[C---:B------:R-:W-:Y:S02]  /*115b0*/  ISETP.NE.AND P1, PT, R6.reuse, RZ, PT ;  /* 0x000000ff0600720c */ /* 0x040fe40003f25270 */
[C---:B------:R-:W-:Y:S02]  /*115c0*/  ISETP.GE.U32.AND P2, PT, R6.reuse, 0x2, PT ;  /* 0x000000020600780c */ /* 0x040fe40003f46070 */
[C---:B------:R-:W-:Y:S02]  /*115d0*/  ISETP.GE.U32.AND P3, PT, R6.reuse, 0x4, PT ;  /* 0x000000040600780c */ /* 0x040fe40003f66070 */
[C---:B------:R-:W-:Y:S02]  /*115e0*/  ISETP.GE.U32.AND P4, PT, R6.reuse, 0x8, PT ;  /* 0x000000080600780c */ /* 0x040fe40003f86070 */
[----:B------:R-:W-:Y:S01]  /*115f0*/  ISETP.GE.U32.AND P5, PT, R6, 0x10, PT ;  /* 0x000000100600780c */ /* 0x000fe20003fa6070 */
[----:B--2---:R-:W-:-:S02]  /*11600*/  IMAD.MOV.U32 R10, RZ, RZ, R0 ;  /* 0x000000ffff0a7224 */ /* 0x004fc400078e0000 */
        /* <DEDUP_REMOVED lines=13> */
[----:B------:R-:W1:Y:S04]  /*116e0*/  SHFL.UP PT, R0, R9, 0x10, RZ ;  /* 0x0600000009007989 */ /* 0x000e6800000e00ff */
[----:B------:R-:W-:Y:S01]  /*116f0*/  SHFL.IDX PT, R4, R10, 0x1, 0x1f ;  /* 0x00201f000a047f89 */ /* 0x000fe200000e0000 */
[----:B-1----:R-:W-:-:S05]  /*11700*/  SEL R0, R0, RZ, P5 ;  /* 0x000000ff00007207 */ /* 0x002fca0002800000 */
[----:B------:R-:W-:-:S05]  /*11710*/  IMAD.IADD R2, R9, 0x1, R0 ;  /* 0x0000000109027824 */ /* 0x000fca00078e0200 */
[----:B------:R-:W0:Y:S04]  /*11720*/  SHFL.IDX PT, R6, R2, 0x1f, 0x1f ;  /* 0x03e01f0002067f89 */ /* 0x000e2800000e0000 */
[----:B------:R-:W1:Y:S01]  /*11730*/  SHFL.IDX PT, R0, R10, RZ, 0x1f ;  /* 0x00001fff0a007589 */ /* 0x000e6200000e0000 */
[----:B0-----:R-:W-:-:S04]  /*11740*/  IMAD R6, R6, R3, RZ ;  /* 0x0000000306067224 */ /* 0x001fc800078e02ff */
[----:B------:R-:W-:-:S05]  /*11750*/  IMAD.IADD R4, R4, 0x1, R6 ;  /* 0x0000000104047824 */ /* 0x000fca00078e0206 */
[----:B-1----:R-:W-:-:S13]  /*11760*/  ISETP.GT.AND P6, PT, R4, R0, PT ;  /* 0x000000000400720c */ /* 0x002fda0003fc4270 */
[----:B------:R-:W-:Y:S05]  /*11770*/  @P6 BRA `(.L_x_3302) ;  /* 0x0000000000906947 */ /* 0x000fea0003800000 */
.L_x_3306:
        /* <DEDUP_REMOVED lines=14> */
.L_x_3305:
[----:B------:R-:W-:Y:S05]  /*11860*/  BSYNC B0 ;  /* 0x0000000000007941 */ /* 0x000fea0003800000 */
.L_x_3304:
        /* <DEDUP_REMOVED lines=13> */
[----:B0-----:R-:W-:Y:S02]  /*11940*/  SEL R6, R3, RZ, P5 ;  /* 0x000000ff03067207 */ /* 0x001fe40002800000 */
[----:B------:R-:W0:Y:S03]  /*11950*/  LDC R3, c[0x0][0xc38] ;  /* 0x00030e00ff037b82 */ /* 0x000e260000000800 */
[----:B------:R-:W-:-:S05]  /*11960*/  IMAD.IADD R2, R9, 0x1, R6 ;  /* 0x0000000109027824 */ /* 0x000fca00078e0206 */
[----:B------:R-:W0:Y:S02]  /*11970*/  SHFL.IDX PT, R6, R2, 0x1f, 0x1f ;  /* 0x03e01f0002067f89 */ /* 0x000e2400000e0000 */
[----:B0-----:R-:W-:-:S04]  /*11980*/  IMAD R6, R6, R3, RZ ;  /* 0x0000000306067224 */ /* 0x001fc800078e02ff */
[----:B------:R-:W-:-:S05]  /*11990*/  IMAD.IADD R4, R6, 0x1, R4 ;  /* 0x0000000106047824 */ /* 0x000fca00078e0204 */
[----:B------:R-:W-:-:S13]  /*119a0*/  ISETP.GT.AND P6, PT, R4, R0, PT ;  /* 0x000000000400720c */ /* 0x000fda0003fc4270 */
[----:B------:R-:W-:Y:S05]  /*119b0*/  @!P6 BRA `(.L_x_3306) ;  /* 0xfffffffc0070e947 */ /* 0x000fea000383ffff */
.L_x_3302:
[----:B------:R-:W-:-:S04]  /*119c0*/  IMAD.IADD R6, R4, 0x1, -R6 ;  /* 0x0000000104067824 */ /* 0x000fc800078e0a06 */
[----:B------:R-:W-:-:S05]  /*119d0*/  IMAD R4, R2, R3, R6 ;  /* 0x0000000302047224 */ /* 0x000fca00078e0206 */
[----:B------:R-:W-:-:S13]  /*119e0*/  ISETP.GT.AND P0, PT, R4, R0, PT ;  /* 0x000000000400720c */ /* 0x000fda0003f04270 */
[----:B------:R-:W-:Y:S02]  /*119f0*/  VOTEU.ANY UR5, UPT, !P0 ;  /* 0x0000000000057886 */ /* 0x000fe400040e0100 */
[----:B------:R-:W-:Y:S02]  /*11a00*/  UPOPC UR4, UR5 ;  /* 0x00000005000472bf */ /* 0x000fe40008000000 */
[----:B------:R-:W-:-:S04]  /*11a10*/  ISETP.NE.AND P0, PT, RZ, UR5, PT ;  /* 0x00000005ff007c0c */ /* 0x000fc8000bf05270 */
[----:B------:R-:W-:-:S06]  /*11a20*/  IMAD.U32 R4, RZ, RZ, UR4 ;  /* 0x00000004ff047e24 */ /* 0x000fcc000f8e00ff */
[----:B------:R0:W1:Y:S02]  /*11a30*/  SHFL.IDX PT, R4, R5, R4, 0x1f ;  /* 0x00001f0405047589 */ /* 0x00006400000e0000 */
[----:B0-----:R-:W-:Y:S01]  /*11a40*/  IMAD.MOV.U32 R5, RZ, RZ, RZ ;  /* 0x000000ffff057224 */ /* 0x001fe200078e00ff */
[----:B------:R-:W-:Y:S06]  /*11a50*/  @!P0 BRA `(.L_x_3307) ;  /* 0x00000000000c8947 */ /* 0x000fec0003800000 */
[----:B------:R-:W-:-:S06]  /*11a60*/  UIADD3 UR5, UR4, -0x1, URZ ;  /* 0xffffffff04057890 */ /* 0x000fcc000fffe03f */
[----:B------:R-:W-:-:S06]  /*11a70*/  IMAD.U32 R5, RZ, RZ, UR5 ;  /* 0x00000005ff057e24 */ /* 0x000fcc000f8e00ff */
[----:B------:R0:W2:Y:S02]  /*11a80*/  SHFL.IDX PT, R5, R2, R5, 0x1f ;  /* 0x00001f0502057589 */ /* 0x0000a400000e0000 */
.L_x_3307:
[----:B--2---:R-:W-:Y:S01]  /*11a90*/  IMAD R9, R5, R3, R6 ;  /* 0x0000000305097224 */ /* 0x004fe200078e0206 */
[----:B-1----:R-:W-:Y:S01]  /*11aa0*/  IABS R5, R4 ;  /* 0x0000000400057213 */ /* 0x002fe20000000000 */
[----:B------:R-:W-:Y:S02]  /*11ab0*/  UIADD3 UR45, UR4, UR45, URZ ;  /* 0x0000002d042d7290 */ /* 0x000fe4000fffe03f */
[----:B------:R-:W-:Y:S01]  /*11ac0*/  IMAD.IADD R0, R0, 0x1, -R9 ;  /* 0x0000000100007824 */ /* 0x000fe200078e0a09 */
[----:B------:R-:W1:Y:S01]  /*11ad0*/  I2F.RP R7, R5 ;  /* 0x0000000500077306 */ /* 0x000e620000209400 */
[----:B------:R2:W-:Y:S07]  /*11ae0*/  STL [R1+0x20], R9 ;  /* 0x0000200901007387 */ /* 0x0005ee0000100800 */
[----:B-1----:R-:W1:Y:S02]  /*11af0*/  MUFU.RCP R7, R7 ;  /* 0x0000000700077308 */ /* 0x002e640000001000 */
[----:B-1----:R-:W-:-:S06]  /*11b00*/  VIADD R8, R7, 0xffffffe ;  /* 0x0ffffffe07087836 */ /* 0x002fcc0000000000 */
        /* <DEDUP_REMOVED lines=25> */
.L_x_3303:
[----:B------:R0:W-:Y:S01]  /*11ca0*/  STL [R1+0x20], R0 ;  /* 0x0000200001007387 */ /* 0x0001e20000100800 */
[----:B------:R-:W-:Y:S01]  /*11cb0*/  ULDC UR45, c[0x0][0xc3c] ;  /* 0x00030f00002d7ab9 */ /* 0x000fe20000000800 */
[----:B------:R-:W-:Y:S02]  /*11cc0*/  UMOV UR36, URZ ;  /* 0x0000003f00247c82 */ /* 0x000fe40008000000 */
[----:B------:R0:W-:Y:S03]  /*11cd0*/  STL [R1+0x24], RZ ;  /* 0x000024ff01007387 */ /* 0x0001e60000100800 */
.L_x_3308:
        /* <DEDUP_REMOVED lines=15> */
.L_x_3301:
[----:B------:R-:W-:Y:S02]  /*11dd0*/  ULDC UR4, c[0x0][0xc3c] ;  /* 0x00030f0000047ab9 */ /* 0x000fe40000000800 */
[----:B------:R-:W-:-:S06]  /*11de0*/  UISETP.GE.AND UP0, UPT, UR45, UR4, UPT ;  /* 0x000000042d00728c */ /* 0x000fcc000bf06270 */
[----:B------:R-:W-:-:S13]  /*11df0*/  PLOP3.LUT P0, PT, PT, PT, UP0, 0x80, 0x0 ;  /* 0x000000000000781c */ /* 0x000fda0003f0f008 */
[----:B------:R-:W-:Y:S05]  /*11e00*/  @!P0 BRA `(.L_x_3309) ;  /* 0xffffffac00b48947 */ /* 0x000fea000383ffff */
.L_x_3236:
        /* <DEDUP_REMOVED lines=12> */
.L_x_3350:
[----:B------:R-:W-:Y:S05]  /*11ed0*/  BSYNC B0 ;  /* 0x0000000000007941 */ /* 0x000fea0003800000 */
.L_x_3310:
[----:B------:R-:W-:-:S03]  /*11ee0*/  UMOV UR4, 0xffffffff ;  /* 0xffffffff00047882 */ /* 0x000fc60000000000 */
[----:B------:R-:W-:Y:S05]  /*11ef0*/  BRA.DIV UR4, `(.L_x_3312) ;  /* 0x0000000e04987947 */ /* 0x000fea000b800000 */
[----:B------:R-:W1:Y:S02]  /*11f00*/  S2R R2, SR_TID.X ;  /* 0x0000000000027919 */ /* 0x000e640000002100 */
[----:B-1----:R-:W-:-:S04]  /*11f10*/  SHF.R.U32.HI R2, RZ, 0x5, R2 ;  /* 0x00000005ff027819 */ /* 0x002fc80000011602 */
[----:B------:R-:W-:-:S05]  /*11f20*/  LOP3.LUT R2, R2, 0x3, RZ, 0xc0, !PT ;  /* 0x0000000302027812 */ /* 0x000fca00078ec0ff */
[----:B------:R1:W2:Y:S02]  /*11f30*/  SHFL.IDX PT, R14, R2, RZ, 0x1f ;  /* 0x00001fff020e7589 */ /* 0x0002a400000e0000 */
.L_x_3353:
[----:B--2---:R-:W-:Y:S01]  /*11f40*/  ISETP.NE.AND P0, PT, R14, RZ, PT ;  /* 0x000000ff0e00720c */ /* 0x004fe20003f05270 */
[----:B------:R-:W-:-:S12]  /*11f50*/  BSSY B0, `(.L_x_3313) ;  /* 0x000002e000007945 */ /* 0x000fd80003800000 */
[----:B------:R-:W-:Y:S05]  /*11f60*/  @P0 BRA `(.L_x_3314) ;  /* 0x0000000000b00947 */ /* 0x000fea0003800000 */
[----:B------:R-:W-:-:S03]  /*11f70*/  UMOV UR4, 0xffffffff ;  /* 0xffffffff00047882 */ /* 0x000fc60000000000 */
[----:B------:R-:W-:Y:S05]  /*11f80*/  BRA.DIV UR4, `(.L_x_3315) ;  /* 0x0000000e04a87947 */ /* 0x000fea000b800000 */
[----:B------:R-:W-:-:S13]  /*11f90*/  ELECT P6, URZ, PT ;  /* 0x00000000003f782f */ /* 0x000fda00038c0000 */
.L_x_3356:
[----:B------:R-:W-:Y:S05]  /*11fa0*/  @!P6 BRA `(.L_x_3314) ;  /* 0x0000000000a0e947 */ /* 0x000fea0003800000 */
[----:B------:R-:W-:-:S06]  /*11fb0*/  ULOP3.LUT UR4, UR38, 0x2, URZ, 0xfc, !UPT ;  /* 0x0000000226047892 */ /* 0x000fcc000f8efc3f */
[----:B-1----:R-:W-:-:S05]  /*11fc0*/  IMAD.U32 R2, RZ, RZ, UR4 ;  /* 0x00000004ff027e24 */ /* 0x002fca000f8e00ff */
[----:B------:R-:W-:-:S13]  /*11fd0*/  ISETP.NE.AND P0, PT, R2, 0x3, PT ;  /* 0x000000030200780c */ /* 0x000fda0003f05270 */
[----:B------:R-:W-:Y:S05]  /*11fe0*/  @!P0 BRA `(.L_x_3316) ;  /* 0x0000000000048947 */ /* 0x000fea0003800000 */
[----:B------:R-:W-:Y:S01]  /*11ff0*/  BPT.TRAP 0x1 ;  /* 0x000000040000795c */ /* 0x000fe20000300000 */
.L_x_3316:
        /* <DEDUP_REMOVED lines=14> */
.L_x_3357:
[----:B------:R-:W1:Y:S02]  /*120e0*/  SYNCS.PHASECHK.TRANS64.TRYWAIT P1, [R7+URZ], R2 ;  /* 0x00000002070075a7 */ /* 0x000e64000802017f */
[----:B-1----:R-:W-:Y:S05]  /*120f0*/  @!P1 BRA `(.L_x_3318) ;  /* 0x0000000c00809947 */ /* 0x002fea0003800000 */
.L_x_3358:
[----:B------:R-:W-:Y:S05]  /*12100*/  @!P0 BRA `(.L_x_3319) ;  /* 0x0000000000048947 */ /* 0x000fea0003800000 */
[----:B------:R-:W-:Y:S01]  /*12110*/  BPT.TRAP 0x1 ;  /* 0x000000040000795c */ /* 0x000fe20000300000 */
.L_x_3319:
[----:B------:R-:W2:Y:S02]  /*12120*/  LDL.LU R4, [R1+0x4] ;  /* 0x0000040001047983 */ /* 0x000ea40000300800 */
[----:B--2---:R-:W-:-:S04]  /*12130*/  IMAD R4, R4, 0x8, R0 ;  /* 0x0000000804047824 */ /* 0x004fc800078e0200 */
[----:B------:R-:W2:Y:S02]  /*12140*/  SYNCS.PHASECHK.TRANS64.TRYWAIT P1, [R4+URZ+0x33460], R5 ;  /* 0x03346005040075a7 */ /* 0x000ea4000802017f */
[----:B--2---:R-:W-:Y:S05]  /*12150*/  @!P1 BRA `(.L_x_3320) ;  /* 0x0000000c007c9947 */ /* 0x004fea0003800000 */
.L_x_3359:
[----:B------:R-:W-:Y:S05]  /*12160*/  @!P0 BRA `(.L_x_3321) ;  /* 0x0000000000048947 */ /* 0x000fea0003800000 */
[----:B------:R-:W-:Y:S01]  /*12170*/  BPT.TRAP 0x1 ;  /* 0x000000040000795c */ /* 0x000fe20000300000 */
.L_x_3321:
[----:B------:R-:W-:-:S04]  /*12180*/  IMAD R3, R3, 0x8, R0 ;  /* 0x0000000803037824 */ /* 0x000fc800078e0200 */
[----:B------:R-:W3:Y:S02]  /*12190*/  SYNCS.PHASECHK.TRANS64.TRYWAIT P1, [R3+URZ+0x33460], R2 ;  /* 0x03346002030075a7 */ /* 0x000ee4000802017f */
[----:B---3--:R-:W-:Y:S05]  /*121a0*/  @!P1 BRA `(.L_x_3322) ;  /* 0x0000000c007c9947 */ /* 0x008fea0003800000 */
.L_x_3360:
[----:B------:R-:W-:Y:S05]  /*121b0*/  @!P0 BRA `(.L_x_3323) ;  /* 0x0000000000048947 */ /* 0x000fea0003800000 */
[----:B------:R-:W-:Y:S01]  /*121c0*/  BPT.TRAP 0x1 ;  /* 0x000000040000795c */ /* 0x000fe20000300000 */
.L_x_3323:
[----:B------:R-:W4:Y:S02]  /*121d0*/  SYNCS.PHASECHK.TRANS64.TRYWAIT P0, [R4+URZ+0x33480], R5 ;  /* 0x03348005040075a7 */ /* 0x000f24000800017f */
[----:B----4-:R-:W-:Y:S05]  /*121e0*/  @!P0 BRA `(.L_x_3324) ;  /* 0x0000000c00808947 */ /* 0x010fea0003800000 */
.L_x_3325:
[----:B------:R0:W0:Y:S02]  /*121f0*/  SYNCS.PHASECHK.TRANS64.TRYWAIT P0, [R3+URZ+0x33480], R2 ;  /* 0x03348002030075a7 */ /* 0x000024000800017f */
[----:B0-----:R-:W-:Y:S05]  /*12200*/  @!P0 NANOSLEEP.SYNCS 0x989680 ;  /* 0x009896800000895d */ /* 0x001fea0003900000 */
[----:B------:R-:W0:Y:S02]  /*12210*/  @!P0 SYNCS.PHASECHK.TRANS64 P0, [R3+URZ+0x33480], R2 ;  /* 0x03348002030085a7 */ /* 0x000e24000800007f */
[----:B0-----:R-:W-:Y:S05]  /*12220*/  @!P0 BRA `(.L_x_3325) ;  /* 0xfffffffc00f08947 */ /* 0x001fea000383ffff */
.L_x_3314:
[----:B------:R-:W-:Y:S05]  /*12230*/  BSYNC B0 ;  /* 0x0000000000007941 */ /* 0x000fea0003800000 */
.L_x_3313:
[----:B------:R-:W-:Y:S05]  /*12240*/  EXIT ;  /* 0x000000000000794d */ /* 0x000fea0003800000 */
.L_x_3186:
[----:B0-----:R0:W1:Y:S02]  /*12250*/  SYNCS.PHASECHK.TRANS64.TRYWAIT P1, [R0+URZ+0x33400], R3 ;  /* 0x03340003000075a7 */ /* 0x001064000802017f */
[----:B-1----:R-:W-:Y:S05]  /*12260*/  @!P1 NANOSLEEP.SYNCS 0x989680 ;  /* 0x009896800000995d */ /* 0x002fea0003900000 */
[----:B------:R-:W1:Y:S02]  /*12270*/  @!P1 SYNCS.PHASECHK.TRANS64 P1, [R0+URZ+0x33400], R3 ;  /* 0x03340003000095a7 */ /* 0x000e64000802007f */
[----:B-1----:R-:W-:Y:S05]  /*12280*/  @!P1 BRA `(.L_x_3186) ;  /* 0xfffffffc00f09947 */ /* 0x002fea000383ffff */
[----:B------:R-:W-:Y:S05]  /*12290*/  BRA `(.L_x_3326) ;  /* 0xfffffef800087947 */ /* 0x000fea000383ffff */
.L_x_3190:
[----:B-1----:R1:W2:Y:S02]  /*122a0*/  SYNCS.PHASECHK.TRANS64.TRYWAIT P1, [R4+URZ+0x33430], R3 ;  /* 0x03343003040075a7 */ /* 0x0022a4000802017f */
[----:B--2---:R-:W-:Y:S05]  /*122b0*/  @!P1 NANOSLEEP.SYNCS 0x989680 ;  /* 0x009896800000995d */ /* 0x004fea0003900000 */
[----:B------:R-:W2:Y:S02]  /*122c0*/  @!P1 SYNCS.PHASECHK.TRANS64 P1, [R4+URZ+0x33430], R3 ;  /* 0x03343003040095a7 */ /* 0x000ea4000802007f */
[----:B--2---:R-:W-:Y:S05]  /*122d0*/  @!P1 BRA `(.L_x_3190) ;  /* 0xfffffffc00f09947 */ /* 0x004fea000383ffff */
[----:B------:R-:W-:Y:S05]  /*122e0*/  BRA `(.L_x_3189) ;  /* 0xfffffef800307947 */ /* 0x000fea000383ffff */
.L_x_3195:
[----:B-1----:R-:W-:-:S04]  /*122f0*/  IMAD.U32 R3, RZ, RZ, UR6 ;  /* 0x00000006ff037e24 */ /* 0x002fc8000f8e00ff */
[----:B------:R1:W2:Y:S03]  /*12300*/  SYNCS.PHASECHK.TRANS64.TRYWAIT P1, [R3+URZ+0x33430], R0 ;  /* 0x03343000030075a7 */ /* 0x0002a6000802017f */
[----:B--2---:R-:W-:Y:S05]  /*12310*/  @!P1 NANOSLEEP.SYNCS 0x989680 ;  /* 0x009896800000995d */ /* 0x004fea0003900000 */
[----:B------:R-:W2:Y:S02]  /*12320*/  @!P1 SYNCS.PHASECHK.TRANS64 P1, [R3+URZ+0x33430], R0 ;  /* 0x03343000030095a7 */ /* 0x000ea4000802007f */
[----:B--2---:R-:W-:Y:S05]  /*12330*/  @!P1 BRA `(.L_x_3195) ;  /* 0xfffffffc00ec9947 */ /* 0x004fea000383ffff */
[----:B------:R-:W-:Y:S05]  /*12340*/  BRA `(.L_x_3192) ;  /* 0xffffff2c00d07947 */ /* 0x000fea000383ffff */
.L_x_3199:
[----:B-1----:R-:W-:-:S04]  /*12350*/  IMAD.U32 R3, RZ, RZ, UR6 ;  /* 0x00000006ff037e24 */ /* 0x002fc8000f8e00ff */
[----:B------:R1:W2:Y:S03]  /*12360*/  SYNCS.PHASECHK.TRANS64.TRYWAIT P1, [R3+URZ+0x33450], R0 ;  /* 0x03345000030075a7 */ /* 0x0002a6000802017f */
[----:B--2---:R-:W-:Y:S05]  /*12370*/  @!P1 NANOSLEEP.SYNCS 0x989680 ;  /* 0x009896800000995d */ /* 0x004fea0003900000 */
[----:B------:R-:W2:Y:S02]  /*12380*/  @!P1 SYNCS.PHASECHK.TRANS64 P1, [R3+URZ+0x33450], R0 ;  /* 0x03345000030095a7 */ /* 0x000ea4000802007f */
[----:B--2---:R-:W-:Y:S05]  /*12390*/  @!P1 BRA `(.L_x_3199) ;  /* 0xfffffffc00ec9947 */ /* 0x004fea000383ffff */
[----:B------:R-:W-:Y:S05]  /*123a0*/  BRA `(.L_x_3196) ;  /* 0xffffff3800e47947 */ /* 0x000fea000383ffff */
.L_x_3205:
[----:B-1----:R1:W2:Y:S02]  /*123b0*/  SYNCS.PHASECHK.TRANS64.TRYWAIT P1, [R14+URZ+0x33450], R7 ;  /* 0x033450070e0075a7 */ /* 0x0022a4000802017f */
[----:B--2---:R-:W-:Y:S05]  /*123c0*/  @!P1 NANOSLEEP.SYNCS 0x989680 ;  /* 0x009896800000995d */ /* 0x004fea0003900000 */
[----:B------:R-:W2:Y:S02]  /*123d0*/  @!P1 SYNCS.PHASECHK.TRANS64 P1, [R14+URZ+0x33450], R7 ;  /* 0x033450070e0095a7 */ /* 0x000ea4000802007f */
[----:B--2---:R-:W-:Y:S05]  /*123e0*/  @!P1 BRA `(.L_x_3205) ;  /* 0xfffffffc00f09947 */ /* 0x004fea000383ffff */
[----:B------:R-:W-:Y:S05]  /*123f0*/  BRA `(.L_x_3204) ;  /* 0xffffff5c00707947 */ /* 0x000fea000383ffff */
.L_x_3251:
[----:B------:R-:W-:Y:S02]  /*12400*/  IMAD.MOV.U32 R13, RZ, RZ, R0 ;  /* 0x000000ffff0d7224 */ /* 0x000fe400078e0000 */
[----:B------:R-:W-:Y:S02]  /*12410*/  IMAD.MOV.U32 R12, RZ, RZ, RZ ;  /* 0x000000ffff0c7224 */ /* 0x000fe400078e00ff */
[----:B------:R-:W-:Y:S02]  /*12420*/  IMAD.MOV.U32 R11, RZ, RZ, 0x1f ;  /* 0x0000001fff0b7424 */ /* 0x000fe400078e00ff */
[----:B------:R-:W-:-:S07]  /*12430*/  IMAD.MOV.U32 R15, RZ, RZ, -0x1 ;  /* 0xffffffffff0f7424 */ /* 0x000fce00078e00ff */
[----:B-1----:R-:W-:Y:S05]  /*12440*/  WARPSYNC.COLLECTIVE R15, `(.L_x_3327) ;  /* 0x000000000f087348 */ /* 0x002fea0003c00000 */
[----:B------:R0:W2:Y:S02]  /*12450*/  SHFL.IDX P6, R14, R13, R12, R11 ;  /* 0x0000000c0d0e7389 */ /* 0x0000a400000c000b */
[----:B012---:R-:W-:Y:S01]  /*12460*/  ENDCOLLECTIVE ;  /* 0x000000000000791b */ /* 0x007fe20003800000 */
.L_x_3327:
[----:B------:R-:W-:Y:S05]  /*12470*/  BRA `(.L_x_3328) ;  /* 0xffffffb400907947 */ /* 0x000fea000383ffff */
.L_x_3253:
[----:B------:R-:W-:Y:S01]  /*12480*/  BSSY B0, `(.L_x_3329) ;  /* 0x0000006000007945 */ /* 0x000fe20003800000 */
[----:B------:R-:W-:-:S07]  /*12490*/  IMAD.MOV.U32 R15, RZ, RZ, -0x1 ;  /* 0xffffffffff0f7424 */ /* 0x000fce00078e00ff */
[----:B-1----:R-:W-:Y:S05]  /*124a0*/  WARPSYNC.COLLECTIVE R15, `(.L_x_3330) ;  /* 0x000000000f0c7348 */ /* 0x002fea0003c00000 */
[----:B------:R-:W-:Y:S02]  /*124b0*/  ELECT P6, UR62, PT ;  /* 0x00000000003e782f */ /* 0x000fe400038c0000 */
[----:B------:R-:W-:Y:S01]  /*124c0*/  MOV R14, UR62 ;  /* 0x0000003e000e7c02 */ /* 0x000fe20008000f00 */
[----:B-1----:R-:W-:Y:S10]  /*124d0*/  ENDCOLLECTIVE ;  /* 0x000000000000791b */ /* 0x002ff40003800000 */
.L_x_3330:
[----:B------:R-:W-:Y:S05]  /*124e0*/  BSYNC B0 ;  /* 0x0000000000007941 */ /* 0x000fea0003800000 */
.L_x_3329:
[----:B------:R-:W-:Y:S05]  /*124f0*/  BRA `(.L_x_3331) ;  /* 0xffffffb400a07947 */ /* 0x000fea000383ffff */
.L_x_3255:
[----:B0-----:R0:W1:Y:S02]  /*12500*/  SYNCS.PHASECHK.TRANS64.TRYWAIT P0, [R3+URZ+0x33480], R2 ;  /* 0x03348002030075a7 */ /* 0x001064000800017f */
[----:B-1----:R-:W-:Y:S05]  /*12510*/  @!P0 NANOSLEEP.SYNCS 0x989680 ;  /* 0x009896800000895d */ /* 0x002fea0003900000 */
[----:B------:R-:W1:Y:S02]  /*12520*/  @!P0 SYNCS.PHASECHK.TRANS64 P0, [R3+URZ+0x33480], R2 ;  /* 0x03348002030085a7 */ /* 0x000e64000800007f */
[----:B-1----:R-:W-:Y:S05]  /*12530*/  @!P0 BRA `(.L_x_3255) ;  /* 0xfffffffc00f08947 */ /* 0x002fea000383ffff */
[----:B------:R-:W-:Y:S05]  /*12540*/  BRA `(.L_x_3332) ;  /* 0xffffffb800047947 */ /* 0x000fea000383ffff */
.L_x_3257:
[----:B-1----:R1:W2:Y:S02]  /*12550*/  SYNCS.PHASECHK.TRANS64.TRYWAIT P0, [R3+URZ+0x33440], R2 ;  /* 0x03344002030075a7 */ /* 0x0022a4000800017f */
[----:B--2---:R-:W-:Y:S05]  /*12560*/  @!P0 NANOSLEEP.SYNCS 0x989680 ;  /* 0x009896800000895d */ /* 0x004fea0003900000 */
[----:B------:R-:W2:Y:S02]  /*12570*/  @!P0 SYNCS.PHASECHK.TRANS64 P0, [R3+URZ+0x33440], R2 ;  /* 0x03344002030085a7 */ /* 0x000ea4000800007f */
[----:B--2---:R-:W-:Y:S05]  /*12580*/  @!P0 BRA `(.L_x_3257) ;  /* 0xfffffffc00f08947 */ /* 0x004fea000383ffff */
[----:B------:R-:W-:Y:S05]  /*12590*/  BRA `(.L_x_3333) ;  /* 0xffffffb800907947 */ /* 0x000fea000383ffff */
.L_x_3261:
[----:B------:R-:W2:Y:S01]  /*125a0*/  LDL.LU R11, [R1+0x8] ;  /* 0x00000800010b7983 */ /* 0x000ea20000300800 */
[----:B------:R-:W-:Y:S01]  /*125b0*/  IMAD.MOV.U32 R13, RZ, RZ, R2 ;  /* 0x000000ffff0d7224 */ /* 0x000fe200078e0002 */
[----:B------:R-:W-:Y:S01]  /*125c0*/  LOP3.LUT R7, R7, 0x7f, RZ, 0xc0, !PT ;  /* 0x0000007f07077812 */ /* 0x000fe200078ec0ff */
[----:B------:R-:W-:Y:S02]  /*125d0*/  IMAD.MOV.U32 R12, RZ, RZ, RZ ;  /* 0x000000ffff0c7224 */ /* 0x000fe400078e00ff */
[----:B------:R-:W-:Y:S01]  /*125e0*/  IMAD.MOV.U32 R15, RZ, RZ, -0x1 ;  /* 0xffffffffff0f7424 */ /* 0x000fe200078e00ff */
[----:B------:R-:W-:-:S05]  /*125f0*/  SHF.R.U32.HI R7, RZ, 0x2, R7 ;  /* 0x00000002ff077819 */ /* 0x000fca0000011607 */
[----:B------:R-:W-:Y:S02]  /*12600*/  IMAD.IADD R0, R7, 0x1, R0 ;  /* 0x0000000107007824 */ /* 0x000fe400078e0200 */
[----:B--2---:R-:W-:Y:S02]  /*12610*/  IMAD R4, R11, R8, RZ ;  /* 0x000000080b047224 */ /* 0x004fe400078e02ff */
[----:B------:R-:W-:-:S03]  /*12620*/  IMAD.MOV.U32 R11, RZ, RZ, 0x1c1f ;  /* 0x00001c1fff0b7424 */ /* 0x000fc600078e00ff */
[----:B------:R-:W-:-:S13]  /*12630*/  ISETP.GE.AND P4, PT, R0, R4, PT ;  /* 0x000000040000720c */ /* 0x000fda0003f86270 */
[----:B-----5:R-:W-:Y:S05]  /*12640*/  WARPSYNC.COLLECTIVE R15, `(.L_x_3334) ;  /* 0x000000000f087348 */ /* 0x020fea0003c00000 */
[----:B------:R0:W1:Y:S02]  /*12650*/  SHFL.IDX P6, R14, R13, R12, R11 ;  /* 0x0000000c0d0e7389 */ /* 0x00006400000c000b */
[----:B01---5:R-:W-:Y:S01]  /*12660*/  ENDCOLLECTIVE ;  /* 0x000000000000791b */ /* 0x023fe20003800000 */
.L_x_3334:
[----:B------:R-:W-:Y:S02]  /*12670*/  IMAD.MOV.U32 R13, RZ, RZ, R3 ;  /* 0x000000ffff0d7224 */ /* 0x000fe400078e0003 */
[----:B------:R-:W-:-:S07]  /*12680*/  IMAD.MOV.U32 R5, RZ, RZ, R14 ;  /* 0x000000ffff057224 */ /* 0x000fce00078e000e */
[----:B------:R-:W-:Y:S05]  /*12690*/  WARPSYNC.COLLECTIVE R15, `(.L_x_3335) ;  /* 0x000000000f087348 */ /* 0x000fea0003c00000 */
[----:B------:R0:W1:Y:S02]  /*126a0*/  SHFL.IDX P6, R14, R13, R12, R11 ;  /* 0x0000000c0d0e7389 */ /* 0x00006400000c000b */
[----:B01----:R-:W-:Y:S01]  /*126b0*/  ENDCOLLECTIVE ;  /* 0x000000000000791b */ /* 0x003fe20003800000 */
.L_x_3335:
[----:B------:R-:W-:Y:S02]  /*126c0*/  IMAD.MOV.U32 R13, RZ, RZ, R2 ;  /* 0x000000ffff0d7224 */ /* 0x000fe400078e0002 */
[----:B------:R-:W-:Y:S02]  /*126d0*/  IMAD.MOV.U32 R12, RZ, RZ, 0x1 ;  /* 0x00000001ff0c7424 */ /* 0x000fe400078e00ff */
[----:B------:R-:W-:-:S07]  /*126e0*/  IMAD.MOV.U32 R6, RZ, RZ, R14 ;  /* 0x000000ffff067224 */ /* 0x000fce00078e000e */
[----:B------:R-:W-:Y:S05]  /*126f0*/  WARPSYNC.COLLECTIVE R15, `(.L_x_3336) ;  /* 0x000000000f087348 */ /* 0x000fea0003c00000 */
[----:B------:R0:W1:Y:S02]  /*12700*/  SHFL.IDX P6, R14, R13, R12, R11 ;  /* 0x0000000c0d0e7389 */ /* 0x00006400000c000b */
[----:B01----:R-:W-:Y:S01]  /*12710*/  ENDCOLLECTIVE ;  /* 0x000000000000791b */ /* 0x003fe20003800000 */
.L_x_3336:
        /* <DEDUP_REMOVED lines=16> */
.L_x_3337:
[----:B------:R-:W-:Y:S02]  /*12820*/  IMAD.MOV.U32 R13, RZ, RZ, R2 ;  /* 0x000000ffff0d7224 */ /* 0x000fe400078e0002 */
[----:B------:R-:W-:Y:S02]  /*12830*/  IMAD.MOV.U32 R12, RZ, RZ, 0x2 ;  /* 0x00000002ff0c7424 */ /* 0x000fe400078e00ff */
[----:B------:R-:W-:-:S07]  /*12840*/  IMAD.MOV.U32 R6, RZ, RZ, R14 ;  /* 0x000000ffff067224 */ /* 0x000fce00078e000e */
[----:B------:R-:W-:Y:S05]  /*12850*/  WARPSYNC.COLLECTIVE R15, `(.L_x_3338) ;  /* 0x000000000f087348 */ /* 0x000fea0003c00000 */
[----:B------:R0:W1:Y:S02]  /*12860*/  SHFL.IDX P6, R14, R13, R12, R11 ;  /* 0x0000000c0d0e7389 */ /* 0x00006400000c000b */
[----:B01----:R-:W-:Y:S01]  /*12870*/  ENDCOLLECTIVE ;  /* 0x000000000000791b */ /* 0x003fe20003800000 */
.L_x_3338:
        /* <DEDUP_REMOVED lines=16> */
.L_x_3339:
[----:B------:R-:W-:Y:S02]  /*12980*/  IMAD.MOV.U32 R13, RZ, RZ, R2 ;  /* 0x000000ffff0d7224 */ /* 0x000fe400078e0002 */
[----:B------:R-:W-:Y:S02]  /*12990*/  IMAD.MOV.U32 R12, RZ, RZ, 0x3 ;  /* 0x00000003ff0c7424 */ /* 0x000fe400078e00ff */
[----:B------:R-:W-:-:S07]  /*129a0*/  IMAD.MOV.U32 R6, RZ, RZ, R14 ;  /* 0x000000ffff067224 */ /* 0x000fce00078e000e */
[----:B------:R-:W-:Y:S05]  /*129b0*/  WARPSYNC.COLLECTIVE R15, `(.L_x_3340) ;  /* 0x000000000f087348 */ /* 0x000fea0003c00000 */
[----:B------:R0:W1:Y:S02]  /*129c0*/  SHFL.IDX P6, R14, R13, R12, R11 ;  /* 0x0000000c0d0e7389 */ /* 0x00006400000c000b */
[----:B01----:R-:W-:Y:S01]  /*129d0*/  ENDCOLLECTIVE ;  /* 0x000000000000791b */ /* 0x003fe20003800000 */
.L_x_3340:
        /* <DEDUP_REMOVED lines=14> */
.L_x_3341:
[----:B------:R-:W-:Y:S01]  /*12ac0*/  IMAD.MOV.U32 R3, RZ, RZ, R14 ;  /* 0x000000ffff037224 */ /* 0x000fe200078e000e */
[----:B------:R-:W-:Y:S06]  /*12ad0*/  BRA `(.L_x_3342) ;  /* 0xffffffbc00f47947 */ /* 0x000fec000383ffff */
.L_x_3266:
[----:B0-----:R0:W1:Y:S02]  /*12ae0*/  SYNCS.PHASECHK.TRANS64.TRYWAIT P0, [R17+URZ+0x33420], R0 ;  /* 0x03342000110075a7 */ /* 0x001064000800017f */
[----:B-1----:R-:W-:Y:S05]  /*12af0*/  @!P0 NANOSLEEP.SYNCS 0x989680 ;  /* 0x009896800000895d */ /* 0x002fea0003900000 */
[----:B------:R-:W1:Y:S02]  /*12b00*/  @!P0 SYNCS.PHASECHK.TRANS64 P0, [R17+URZ+0x33420], R0 ;  /* 0x03342000110085a7 */ /* 0x000e64000800007f */
[----:B-1----:R-:W-:Y:S05]  /*12b10*/  @!P0 BRA `(.L_x_3266) ;  /* 0xfffffffc00f08947 */ /* 0x002fea000383ffff */
[----:B------:R-:W-:Y:S05]  /*12b20*/  BRA `(.L_x_3343) ;  /* 0xffffffc000647947 */ /* 0x000fea000383ffff */
.L_x_3272:
[----:B--2---:R2:W3:Y:S02]  /*12b30*/  SYNCS.PHASECHK.TRANS64.TRYWAIT P0, [R6+URZ+0x33480], R4 ;  /* 0x03348004060075a7 */ /* 0x0044e4000800017f */
[----:B---3--:R-:W-:Y:S05]  /*12b40*/  @!P0 NANOSLEEP.SYNCS 0x989680 ;  /* 0x009896800000895d */ /* 0x008fea0003900000 */
[----:B------:R-:W3:Y:S02]  /*12b50*/  @!P0 SYNCS.PHASECHK.TRANS64 P0, [R6+URZ+0x33480], R4 ;  /* 0x03348004060085a7 */ /* 0x000ee4000800007f */
[----:B---3--:R-:W-:Y:S05]  /*12b60*/  @!P0 BRA `(.L_x_3272) ;  /* 0xfffffffc00f08947 */ /* 0x008fea000383ffff */
[----:B------:R-:W-:Y:S05]  /*12b70*/  BRA `(.L_x_3344) ;  /* 0xffffffc400207947 */ /* 0x000fea000383ffff */
.L_x_3279:
[----:B-1----:R1:W3:Y:S02]  /*12b80*/  SYNCS.PHASECHK.TRANS64.TRYWAIT P0, [R6+URZ+0x33440], R4 ;  /* 0x03344004060075a7 */ /* 0x0022e4000800017f */
[----:B---3--:R-:W-:Y:S05]  /*12b90*/  @!P0 NANOSLEEP.SYNCS 0x989680 ;  /* 0x009896800000895d */ /* 0x008fea0003900000 */
[----:B------:R-:W3:Y:S02]  /*12ba0*/  @!P0 SYNCS.PHASECHK.TRANS64 P0, [R6+URZ+0x33440], R4 ;  /* 0x03344004060085a7 */ /* 0x000ee4000800007f */
[----:B---3--:R-:W-:Y:S05]  /*12bb0*/  @!P0 BRA `(.L_x_3279) ;  /* 0xfffffffc00f08947 */ /* 0x008fea000383ffff */
[----:B------:R-:W-:Y:S05]  /*12bc0*/  BRA `(.L_x_3345) ;  /* 0xffffffc800207947 */ /* 0x000fea000383ffff */
.L_x_3287:
[----:B---3--:R3:W4:Y:S02]  /*12bd0*/  SYNCS.PHASECHK.TRANS64.TRYWAIT P0, [R3+URZ+0x33470], R4 ;  /* 0x03347004030075a7 */ /* 0x008724000800017f */
[----:B----4-:R-:W-:Y:S05]  /*12be0*/  @!P0 NANOSLEEP.SYNCS 0x989680 ;  /* 0x009896800000895d */ /* 0x010fea0003900000 */
[----:B------:R-:W4:Y:S02]  /*12bf0*/  @!P0 SYNCS.PHASECHK.TRANS64 P0, [R3+URZ+0x33470], R4 ;  /* 0x03347004030085a7 */ /* 0x000f24000800007f */
[----:B----4-:R-:W-:Y:S05]  /*12c00*/  @!P0 BRA `(.L_x_3287) ;  /* 0xfffffffc00f08947 */ /* 0x010fea000383ffff */
[----:B------:R-:W-:Y:S05]  /*12c10*/  BRA `(.L_x_3346) ;  /* 0xffffffcc00347947 */ /* 0x000fea000383ffff */
.L_x_3289:
[----:B---3--:R3:W4:Y:S02]  /*12c20*/  SYNCS.PHASECHK.TRANS64.TRYWAIT P0, [R3+URZ+0x33460], R4 ;  /* 0x03346004030075a7 */ /* 0x008724000800017f */
[----:B----4-:R-:W-:Y:S05]  /*12c30*/  @!P0 NANOSLEEP.SYNCS 0x989680 ;  /* 0x009896800000895d */ /* 0x010fea0003900000 */
[----:B------:R-:W4:Y:S02]  /*12c40*/  @!P0 SYNCS.PHASECHK.TRANS64 P0, [R3+URZ+0x33460], R4 ;  /* 0x03346004030085a7 */ /* 0x000f24000800007f */
[----:B----4-:R-:W-:Y:S05]  /*12c50*/  @!P0 BRA `(.L_x_3289) ;  /* 0xfffffffc00f08947 */ /* 0x010fea000383ffff */
[----:B------:R-:W-:Y:S05]  /*12c60*/  BRA `(.L_x_3347) ;  /* 0xffffffcc003c7947 */ /* 0x000fea000383ffff */
.L_x_3296:
[----:B0-----:R0:W1:Y:S02]  /*12c70*/  SYNCS.PHASECHK.TRANS64.TRYWAIT P1, [R0+URZ+0x33470], R3 ;  /* 0x03347003000075a7 */ /* 0x001064000802017f */
[----:B-1----:R-:W-:Y:S05]  /*12c80*/  @!P1 NANOSLEEP.SYNCS 0x989680 ;  /* 0x009896800000995d */ /* 0x002fea0003900000 */
[----:B------:R-:W1:Y:S02]  /*12c90*/  @!P1 SYNCS.PHASECHK.TRANS64 P1, [R0+URZ+0x33470], R3 ;  /* 0x03347003000095a7 */ /* 0x000e64000802007f */
[----:B-1----:R-:W-:Y:S05]  /*12ca0*/  @!P1 BRA `(.L_x_3296) ;  /* 0xfffffffc00f09947 */ /* 0x002fea000383ffff */
[----:B------:R-:W-:Y:S05]  /*12cb0*/  BRA `(.L_x_3348) ;  /* 0xffffffd800a47947 */ /* 0x000fea000383ffff */
.L_x_3298:
[----:B0-----:R0:W1:Y:S02]  /*12cc0*/  SYNCS.PHASECHK.TRANS64.TRYWAIT P1, [R0+URZ+0x33460], R3 ;  /* 0x03346003000075a7 */ /* 0x001064000802017f */
[----:B-1----:R-:W-:Y:S05]  /*12cd0*/  @!P1 NANOSLEEP.SYNCS 0x989680 ;  /* 0x009896800000995d */ /* 0x002fea0003900000 */
[----:B------:R-:W1:Y:S02]  /*12ce0*/  @!P1 SYNCS.PHASECHK.TRANS64 P1, [R0+URZ+0x33460], R3 ;  /* 0x03346003000095a7 */ /* 0x000e64000802007f */
[----:B-1----:R-:W-:Y:S05]  /*12cf0*/  @!P1 BRA `(.L_x_3298) ;  /* 0xfffffffc00f09947 */ /* 0x002fea000383ffff */
[----:B------:R-:W-:Y:S05]  /*12d00*/  BRA `(.L_x_3349) ;  /* 0xffffffd800ac7947 */ /* 0x000fea000383ffff */
.L_x_3311:
[----:B0-----:R0:W1:Y:S02]  /*12d10*/  SYNCS.PHASECHK.TRANS64.TRYWAIT P0, [R0+URZ+0x33420], R3 ;  /* 0x03342003000075a7 */ /* 0x001064000800017f */
[----:B-1----:R-:W-:Y:S05]  /*12d20*/  @!P0 NANOSLEEP.SYNCS 0x989680 ;  /* 0x009896800000895d */ /* 0x002fea0003900000 */
[----:B------:R-:W1:Y:S02]  /*12d30*/  @!P0 SYNCS.PHASECHK.TRANS64 P0, [R0+URZ+0x33420], R3 ;  /* 0x03342003000085a7 */ /* 0x000e64000800007f */
[----:B-1----:R-:W-:Y:S05]  /*12d40*/  @!P0 BRA `(.L_x_3311) ;  /* 0xfffffffc00f08947 */ /* 0x002fea000383ffff */
[----:B------:R-:W-:Y:S05]  /*12d50*/  BRA `(.L_x_3350) ;  /* 0xfffffff0005c7947 */ /* 0x000fea000383ffff */
.L_x_3312:
        /* <DEDUP_REMOVED lines=11> */
.L_x_3352:
[----:B------:R-:W-:Y:S05]  /*12e10*/  BSYNC B0 ;  /* 0x0000000000007941 */ /* 0x000fea0003800000 */
.L_x_3351:
[----:B------:R-:W-:Y:S05]  /*12e20*/  BRA `(.L_x_3353) ;  /* 0xfffffff000447947 */ /* 0x000fea000383ffff */
.L_x_3315:
[----:B------:R-:W-:Y:S01]  /*12e30*/  BSSY B1, `(.L_x_3354) ;  /* 0x0000006000017945 */ /* 0x000fe20003800000 */
[----:B------:R-:W-:-:S07]  /*12e40*/  IMAD.MOV.U32 R15, RZ, RZ, -0x1 ;  /* 0xffffffffff0f7424 */ /* 0x000fce00078e00ff */
[----:B01----:R-:W-:Y:S05]  /*12e50*/  WARPSYNC.COLLECTIVE R15, `(.L_x_3355) ;  /* 0x000000000f0c7348 */ /* 0x003fea0003c00000 */
[----:B------:R-:W-:Y:S02]  /*12e60*/  ELECT P6, UR62, PT ;  /* 0x00000000003e782f */ /* 0x000fe400038c0000 */
[----:B------:R-:W-:Y:S01]  /*12e70*/  MOV R14, UR62 ;  /* 0x0000003e000e7c02 */ /* 0x000fe20008000f00 */
[----:B01----:R-:W-:Y:S10]  /*12e80*/  ENDCOLLECTIVE ;  /* 0x000000000000791b */ /* 0x003ff40003800000 */
.L_x_3355:
[----:B------:R-:W-:Y:S05]  /*12e90*/  BSYNC B1 ;  /* 0x0000000000017941 */ /* 0x000fea0003800000 */
.L_x_3354:
[----:B------:R-:W-:Y:S05]  /*12ea0*/  BRA `(.L_x_3356) ;  /* 0xfffffff0003c7947 */ /* 0x000fea000383ffff */
.L_x_3317:
[----:B0-----:R0:W1:Y:S02]  /*12eb0*/  SYNCS.PHASECHK.TRANS64.TRYWAIT P1, [R6+URZ], R5 ;  /* 0x00000005060075a7 */ /* 0x001064000802017f */
[----:B-1----:R-:W-:Y:S05]  /*12ec0*/  @!P1 NANOSLEEP.SYNCS 0x989680 ;  /* 0x009896800000995d */ /* 0x002fea0003900000 */
[----:B------:R-:W1:Y:S02]  /*12ed0*/  @!P1 SYNCS.PHASECHK.TRANS64 P1, [R6+URZ], R5 ;  /* 0x00000005060095a7 */ /* 0x000e64000802007f */
[----:B-1----:R-:W-:Y:S05]  /*12ee0*/  @!P1 BRA `(.L_x_3317) ;  /* 0xfffffffc00f09947 */ /* 0x002fea000383ffff */
[----:B------:R-:W-:Y:S05]  /*12ef0*/  BRA `(.L_x_3357) ;  /* 0xfffffff000787947 */ /* 0x000fea000383ffff */
.L_x_3318:
[----:B-1----:R1:W2:Y:S02]  /*12f00*/  SYNCS.PHASECHK.TRANS64.TRYWAIT P1, [R7+URZ], R2 ;  /* 0x00000002070075a7 */ /* 0x0022a4000802017f */
[----:B--2---:R-:W-:Y:S05]  /*12f10*/  @!P1 NANOSLEEP.SYNCS 0x989680 ;  /* 0x009896800000995d */ /* 0x004fea0003900000 */
[----:B------:R-:W2:Y:S02]  /*12f20*/  @!P1 SYNCS.PHASECHK.TRANS64 P1, [R7+URZ], R2 ;  /* 0x00000002070095a7 */ /* 0x000ea4000802007f */
[----:B--2---:R-:W-:Y:S05]  /*12f30*/  @!P1 BRA `(.L_x_3318) ;  /* 0xfffffffc00f09947 */ /* 0x004fea000383ffff */
[----:B------:R-:W-:Y:S05]  /*12f40*/  BRA `(.L_x_3358) ;  /* 0xfffffff0006c7947 */ /* 0x000fea000383ffff */
.L_x_3320:
[----:B--2---:R2:W3:Y:S02]  /*12f50*/  SYNCS.PHASECHK.TRANS64.TRYWAIT P1, [R4+URZ+0x33460], R5 ;  /* 0x03346005040075a7 */ /* 0x0044e4000802017f */
[----:B---3--:R-:W-:Y:S05]  /*12f60*/  @!P1 NANOSLEEP.SYNCS 0x989680 ;  /* 0x009896800000995d */ /* 0x008fea0003900000 */
[----:B------:R-:W3:Y:S02]  /*12f70*/  @!P1 SYNCS.PHASECHK.TRANS64 P1, [R4+URZ+0x33460], R5 ;  /* 0x03346005040095a7 */ /* 0x000ee4000802007f */
[----:B---3--:R-:W-:Y:S05]  /*12f80*/  @!P1 BRA `(.L_x_3320) ;  /* 0xfffffffc00f09947 */ /* 0x008fea000383ffff */
[----:B------:R-:W-:Y:S05]  /*12f90*/  BRA `(.L_x_3359) ;  /* 0xfffffff000707947 */ /* 0x000fea000383ffff */
.L_x_3322:
[----:B---3--:R3:W4:Y:S02]  /*12fa0*/  SYNCS.PHASECHK.TRANS64.TRYWAIT P1, [R3+URZ+0x33460], R2 ;  /* 0x03346002030075a7 */ /* 0x008724000802017f */
[----:B----4-:R-:W-:Y:S05]  /*12fb0*/  @!P1 NANOSLEEP.SYNCS 0x989680 ;  /* 0x009896800000995d */ /* 0x010fea0003900000 */
[----:B------:R-:W4:Y:S02]  /*12fc0*/  @!P1 SYNCS.PHASECHK.TRANS64 P1, [R3+URZ+0x33460], R2 ;  /* 0x03346002030095a7 */ /* 0x000f24000802007f */
[----:B----4-:R-:W-:Y:S05]  /*12fd0*/  @!P1 BRA `(.L_x_3322) ;  /* 0xfffffffc00f09947 */ /* 0x010fea000383ffff */
[----:B------:R-:W-:Y:S05]  /*12fe0*/  BRA `(.L_x_3360) ;  /* 0xfffffff000707947 */ /* 0x000fea000383ffff */
.L_x_3324:
[----:B----4-:R4:W0:Y:S02]  /*12ff0*/  SYNCS.PHASECHK.TRANS64.TRYWAIT P0, [R4+URZ+0x33480], R5 ;  /* 0x03348005040075a7 */ /* 0x010824000800017f */
[----:B0-----:R-:W-:Y:S05]  /*13000*/  @!P0 NANOSLEEP.SYNCS 0x989680 ;  /* 0x009896800000895d */ /* 0x001fea0003900000 */
[----:B------:R-:W0:Y:S02]  /*13010*/  @!P0 SYNCS.PHASECHK.TRANS64 P0, [R4+URZ+0x33480], R5 ;  /* 0x03348005040085a7 */ /* 0x000e24000800007f */
[----:B0-----:R-:W-:Y:S05]  /*13020*/  @!P0 BRA `(.L_x_3324) ;  /* 0xfffffffc00f08947 */ /* 0x001fea000383ffff */
[----:B------:R-:W-:Y:S05]  /*13030*/  BRA `(.L_x_3325) ;  /* 0xfffffff0006c7947 */ /* 0x000fea000383ffff */
.L_x_3361:
        /* <DEDUP_REMOVED lines=12> */
.L_x_12961:


//--------------------- .text._ZN7cutlass13device_kernelIN5flash11enable_sm90INS1_16FlashAttnFwdSm90INS1_25CollectiveMainloopFwdSm90ILi2EN4cute5tupleIJNS5_1CILi1EEES8_S8_EEENS6_IJNS7_ILi128EEENS7_ILi160EEENS7_ILi192EEEEEELi192ENS_12float_e4m3_tEfNS_4arch4Sm90ELb0ELb0ELb0ELb1ELb0ELb1ELb0ELb1ELb1ELb1ELb0ELb0EEENS1_21CollectiveEpilogueFwdINS6_IJSA_SC_SB_EEES9_NS_10bfloat16_tESG_Li256ELb1ELb1ELb0ELb1EEENS1_36VarlenDynamicPersistentTileSchedulerILi128ELi160ELi256ELi128ELb0ELb1ELb1ELb0ELb1ELb1EEEEEEEEEvNT_6ParamsE --------------------------
	.section	.text._ZN7cutlass13device_kernelIN5flash11enable_sm90INS1_16FlashAttnFwdSm90INS1_25CollectiveMainloopFwdSm90ILi2EN4cute5tupleIJNS5_1CILi1EEES8_S8_EEENS6_IJNS7_ILi128EEENS7_ILi160EEENS7_ILi192EEEEEELi192ENS_12float_e4m3_tEfNS_4arch4Sm90ELb0ELb0ELb0ELb1ELb0ELb1ELb0ELb1ELb1ELb1ELb0ELb0EEENS1_21CollectiveEpilogueFwdINS6_IJSA_SC_SB_EEES9_NS_10bfloat16_tESG_Li256ELb1ELb1ELb0ELb1EEENS1_36VarlenDynamicPersistentTileSchedulerILi128ELi160ELi256ELi128ELb0ELb1ELb1ELb0ELb1ELb1EEEEEEEEEvNT_6ParamsE,"ax",@progbits
	.align	128
.text._ZN7cutlass13device_kernelIN5flash11enable_sm90INS1_16FlashAttnFwdSm90INS1_25CollectiveMainloopFwdSm90ILi2EN4cute5tupleIJNS5_1CILi1EEES8_S8_EEENS6_IJNS7_ILi128EEENS7_ILi160EEENS7_ILi192EEEEEELi192ENS_12float_e4m3_tEfNS_4arch4Sm90ELb0ELb0ELb0ELb1ELb0ELb1ELb0ELb1ELb1ELb1ELb0ELb0EEENS1_21CollectiveEpilogueFwdINS6_IJSA_SC_SB_EEES9_NS_10bfloat16_tESG_Li256ELb1ELb1ELb0ELb1EEENS1_36VarlenDynamicPersistentTileSchedulerILi128ELi160ELi256ELi128ELb0ELb1ELb1ELb0ELb1ELb1EEEEEEEEEvNT_6ParamsE:
        .type           _ZN7cutlass13device_kernelIN5flash11enable_sm90INS1_16FlashAttnFwdSm90INS1_25CollectiveMainloopFwdSm90ILi2EN4cute5tupleIJNS5_1CILi1EEES8_S8_EEENS6_IJNS7_ILi128EEENS7_ILi160EEENS7_ILi192EEEEEELi192ENS_12float_e4m3_tEfNS_4arch4Sm90ELb0ELb0ELb0ELb1ELb0ELb1ELb0ELb1ELb1ELb1ELb0ELb0EEENS1_21CollectiveEpilogueFwdINS6_IJSA_SC_SB_EEES9_NS_10bfloat16_tESG_Li256ELb1ELb1ELb0ELb1EEENS1_36VarlenDynamicPersistentTileSchedulerILi128ELi160ELi256ELi128ELb0ELb1ELb1ELb0ELb1ELb1EEEEEEEEEvNT_6ParamsE,@function
        .size           _ZN7cutlass13device_kernelIN5flash11enable_sm90INS1_16FlashAttnFwdSm90INS1_25CollectiveMainloopFwdSm90ILi2EN4cute5tupleIJNS5_1CILi1EEES8_S8_EEENS6_IJNS7_ILi128EEENS7_ILi160EEENS7_ILi192EEEEEELi192ENS_12float_e4m3_tEfNS_4arch4Sm90ELb0ELb0ELb0ELb1ELb0ELb1ELb0ELb1ELb1ELb1ELb0ELb0EEENS1_21CollectiveEpilogueFwdINS6_IJSA_SC_SB_EEES9_NS_10bfloat16_tESG_Li256ELb1ELb1ELb0ELb1EEENS1_36VarlenDynamicPersistentTileSchedulerILi128ELi160ELi256ELi128ELb0ELb1ELb1ELb0ELb1ELb1EEEEEEEEEvNT_6ParamsE,(.L_x_12962 - _ZN7cutlass13device_kernelIN5flash11enable_sm90INS1_16FlashAttnFwdSm90INS1_25CollectiveMainloopFwdSm90ILi2EN4cute5tupleIJNS5_1CILi1EEES8_S8_EEENS6_IJNS7_ILi128EEENS7_ILi160EEENS7_ILi192EEEEEELi192ENS_12float_e4m3_tEfNS_4arch4Sm90ELb0ELb0ELb0ELb1ELb0ELb1ELb0ELb1ELb1ELb1ELb0ELb0EEENS1_21CollectiveEpilogueFwdINS6_IJSA_SC_SB_EEES9_NS_10bfloat16_tESG_Li256ELb1ELb1ELb0ELb1EEENS1_36VarlenDynamicPersistentTileSchedulerILi128ELi160ELi256ELi128ELb0ELb1ELb1ELb0ELb1ELb1EEEEEEEEEvNT_6ParamsE)
        .other          _ZN7cutlass13device_kernelIN5flash11enable_sm90INS1_16FlashAttnFwdSm90INS1_25CollectiveMainloopFwdSm90ILi2EN4cute5tupleIJNS5_1CILi1EEES8_S8_EEENS6_IJNS7_ILi128EEENS7_ILi160EEENS7_ILi192EEEEEELi192ENS_12float_e4m3_tEfNS_4arch4Sm90ELb0ELb0ELb0ELb1ELb0ELb1ELb0ELb1ELb1ELb1ELb0ELb0EEENS1_21CollectiveEpilogueFwdINS6_IJSA_SC_SB_EEES9_NS_10bfloat16_tESG_Li256ELb1ELb1ELb0ELb1EEENS1_36VarlenDynamicPersistentTileSchedulerILi128ELi160ELi256ELi128ELb0ELb1ELb1ELb0ELb1ELb1EEEEEEEEEvNT_6ParamsE,@"STO_CUDA_ENTRY STV_DEFAULT"
_ZN7cutlass13device_kernelIN5flash11enable_sm90INS1_16FlashAttnFwdSm90INS1_25CollectiveMainloopFwdSm90ILi2EN4cute5tupleIJNS5_1CILi1EEES8_S8_EEENS6_IJNS7_ILi128EEENS7_ILi160EEENS7_ILi192EEEEEELi192ENS_12float_e4m3_tEfNS_4arch4Sm90ELb0ELb0ELb0ELb1ELb0ELb1ELb0ELb1ELb1ELb1ELb0ELb0EEENS1_21CollectiveEpilogueFwdINS6_IJSA_SC_SB_EEES9_NS_10bfloat16_tESG_Li256ELb1ELb1ELb0ELb1EEENS1_36VarlenDynamicPersistentTileSchedulerILi128ELi160ELi256ELi128ELb0ELb1ELb1ELb0ELb1ELb1EEEEEEEEEvNT_6ParamsE:
        /* <DEDUP_REMOVED lines=24> */
.L_x_3363:
[----:B------:R-:W-:Y:S05]  /*0180*/  BSYNC B0 ;  /* 0x0000000000007941 */ /* 0x000fea0003800000 */
.L_x_3362:
        /* <DEDUP_REMOVED lines=41> */
.L_x_3364:
        /* <DEDUP_REMOVED lines=22> */
.L_x_3365:
        /* <DEDUP_REMOVED lines=18> */
.L_x_3366:
        /* <DEDUP_REMOVED lines=22> */
.L_x_3367:
        /* <DEDUP_REMOVED lines=22> */
.L_x_3368:
        /* <DEDUP_REMOVED lines=8> */
.L_x_3371:
[----:B------:R-:W-:-:S08]  /*09e0*/  NOP ;  /* 0x0000000000007918 */ /* 0x000fd00000000000 */
[----:B------:R-:W0:Y:S02]  /*09f0*/  USETMAXREG.TRY_ALLOC.CTAPOOL UP0, 0xf0 ;  /* 0x000000f0000079c8 */ /* 0x000e240008000600 */
[----:B0-----:R-:W-:-:S13]  /*0a00*/  PLOP3.LUT P0, PT, PT, PT, UP0, 0x80, 0x0 ;  /* 0x000000000000781c */ /* 0x001fda0003f0f008 */
[----:B------:R-:W-:Y:S05]  /*0a10*/  @!P0 BRA `(.L_x_3371) ;  /* 0xfffffffc00f08947 */ /* 0x000fea000383ffff */
[----:B------:R-:W2:Y:S01]  /*0a20*/  LDL.LU R0, [R1+0x14] ;  /* 0x0000140001007983 */ /* 0x000ea20000300800 */
[----:B------:R-:W0:Y:S01]  /*0a30*/  S2R R2, SR_TID.X ;  /* 0x0000000000027919 */ /* 0x000e220000002100 */
[----:B------:R-:W1:Y:S01]  /*0a40*/  S2UR UR42, SR_CgaCtaId ;  /* 0x00000000002a79c3 */ /* 0x000e620000008800 */
[----:B------:R-:W-:Y:S01]  /*0a50*/  UMOV UR4, 0x400 ;  /* 0x0000040000047882 */ /* 0x000fe20000000000 */
[----:B0-----:R-:W-:-:S06]  /*0a60*/  SHF.R.U32.HI R2, RZ, 0x7, R2 ;  /* 0x00000007ff027819 */ /* 0x001fcc0000011602 */
[----:B------:R-:W-:Y:S06]  /*0a70*/  BAR.ARV 0x8, 0x180 ;  /* 0x0206000000007b1d */ /* 0x000fec0000002000 */
[----:B------:R-:W-:-:S13]  /*0a80*/  ISETP.NE.AND P0, PT, R2, 0x1, PT ;  /* 0x000000010200780c */ /* 0x000fda0003f05270 */
[----:B------:R-:W-:Y:S08]  /*0a90*/  @!P0 BAR.ARV 0x9, 0x100 ;  /* 0x0244000000008b1d */ /* 0x000ff00000002000 */
[----:B------:R-:W-:Y:S01]  /*0aa0*/  BAR.SYNC.DEFER_BLOCKING 0x5, 0x180 ;  /* 0x0146000000007b1d */ /* 0x000fe20000010000 */
[----:B-1----:R-:W-:-:S06]  /*0ab0*/  ULEA UR4, UR42, UR4, 0x18 ;  /* 0x000000042a047291 */ /* 0x002fcc000f8ec03f */
[----:B------:R-:W-:Y:S01]  /*0ac0*/  IMAD.U32 R16, RZ, RZ, UR4 ;  /* 0x00000004ff107e24 */ /* 0x000fe2000f8e00ff */
[----:B------:R-:W-:-:S04]  /*0ad0*/  ULDC UR4, c[0x0][0xc3c] ;  /* 0x00030f0000047ab9 */ /* 0x000fc80000000800 */
[----:B------:R-:W0:Y:S01]  /*0ae0*/  LDS.128 R12, [R16+0x334d0] ;  /* 0x0334d000100c7984 */ /* 0x000e220000000c00 */
[----:B------:R-:W-:Y:S06]  /*0af0*/  BAR.ARV 0x4, 0x180 ;  /* 0x0106000000007b1d */ /* 0x000fec0000002000 */
[----:B--2---:R-:W-:-:S04]  /*0b00*/  LOP3.LUT R0, R0, 0xffffffef, RZ, 0xc0, !PT ;  /* 0xffffffef00007812 */ /* 0x004fc800078ec0ff */
[----:B------:R-:W-:-:S05]  /*0b10*/  @P0 LOP3.LUT R0, R0, 0x10, RZ, 0xfc, !PT ;  /* 0x0000001000000812 */ /* 0x000fca00078efcff */
[----:B------:R1:W-:Y:S01]  /*0b20*/  STL [R1+0x14], R0 ;  /* 0x0000140001007387 */ /* 0x0003e20000100800 */
[----:B0-----:R-:W-:-:S13]  /*0b30*/  ISETP.GE.AND P0, PT, R15, UR4, PT ;  /* 0x000000040f007c0c */ /* 0x001fda000bf06270 */
[----:B-1----:R-:W-:Y:S05]  /*0b40*/  @P0 BRA `(.L_x_3372) ;  /* 0x0000029400ec0947 */ /* 0x002fea0003800000 */
[----:B------:R-:W0:Y:S01]  /*0b50*/  S2R R0, SR_TID.X ;  /* 0x0000000000007919 */ /* 0x000e220000002100 */
[----:B------:R-:W-:Y:S01]  /*0b60*/  R2UR UR52, R16 ;  /* 0x00000000103472ca */ /* 0x000fe200000e0000 */
[----:B------:R-:W-:Y:S01]  /*0b70*/  IMAD.MOV.U32 R221, RZ, RZ, RZ ;  /* 0x000000ffffdd7224 */ /* 0x000fe200078e00ff */
[----:B------:R-:W-:Y:S01]  /*0b80*/  ULOP3.LUT UR53, UR36, 0x1, URZ, 0xfc, !UPT ;  /* 0x0000000124357892 */ /* 0x000fe2000f8efc3f */
[----:B------:R-:W-:Y:S01]  /*0b90*/  IMAD.MOV.U32 R230, RZ, RZ, RZ ;  /* 0x000000ffffe67224 */ /* 0x000fe200078e00ff */
[----:B------:R-:W-:Y:S01]  /*0ba0*/  UMOV UR43, URZ ;  /* 0x0000003f002b7c82 */ /* 0x000fe20008000000 */
[----:B------:R-:W-:-:S08]  /*0bb0*/  IMAD.MOV.U32 R147, RZ, RZ, RZ ;  /* 0x000000ffff937224 */ /* 0x000fd000078e00ff */
[----:B------:R-:W-:Y:S01]  /*0bc0*/  UIADD3 UR52, UR52, 0x1e200, URZ ;  /* 0x0001e20034347890 */ /* 0x000fe2000fffe03f */
[----:B0-----:R-:W-:-:S05]  /*0bd0*/  VIADD R24, R0, 0xffffff80 ;  /* 0xffffff8000187836 */ /* 0x001fca0000000000 */
[----:B------:R-:W-:Y:S02]  /*0be0*/  SHF.R.S32.HI R0, RZ, 0x1f, R24 ;  /* 0x0000001fff007819 */ /* 0x000fe40000011418 */
[-C--:B------:R-:W-:Y:S02]  /*0bf0*/  LEA.HI R7, R24, R24.reuse, RZ, 0x1 ;  /* 0x0000001818077211 */ /* 0x080fe400078f08ff */
[CC--:B------:R-:W-:Y:S02]  /*0c00*/  LEA.HI R3, R0.reuse, R24.reuse, RZ, 0x5 ;  /* 0x0000001800037211 */ /* 0x0c0fe400078f28ff */
[CC--:B------:R-:W-:Y:S02]  /*0c10*/  LEA.HI R2, R0.reuse, R24.reuse, RZ, 0x4 ;  /* 0x0000001800027211 */ /* 0x0c0fe400078f20ff */
[----:B------:R-:W-:Y:S01]  /*0c20*/  LEA.HI R6, R0, R24, RZ, 0x2 ;  /* 0x0000001800067211 */ /* 0x000fe200078f10ff */
[----:B------:R-:W-:Y:S01]  /*0c30*/  IMAD.SHL.U32 R4, R3, 0x20, RZ ;  /* 0x0000002003047824 */ /* 0x000fe200078e00ff */
[----:B------:R-:W-:-:S02]  /*0c40*/  LOP3.LUT R3, R2, 0x3fffff0, RZ, 0xc0, !PT ;  /* 0x03fffff002037812 */ /* 0x000fc400078ec0ff */
[----:B------:R-:W-:Y:S02]  /*0c50*/  SHF.R.S32.HI R220, RZ, 0x1, R7 ;  /* 0x00000001ffdc7819 */ /* 0x000fe40000011407 */
[----:B------:R-:W-:Y:S01]  /*0c60*/  LOP3.LUT R4, R4, 0xfffffc00, RZ, 0xc0, !PT ;  /* 0xfffffc0004047812 */ /* 0x000fe200078ec0ff */
[----:B------:R-:W-:Y:S01]  /*0c70*/  IMAD.IADD R3, R24, 0x1, -R3 ;  /* 0x0000000118037824 */ /* 0x000fe200078e0a03 */
[--C-:B------:R-:W-:Y:S02]  /*0c80*/  SHF.R.S32.HI R236, RZ, 0x2, R6.reuse ;  /* 0x00000002ffec7819 */ /* 0x100fe40000011406 */
[----:B------:R-:W-:Y:S01]  /*0c90*/  SHF.R.S32.HI R9, RZ, 0x1f, R6 ;  /* 0x0000001fff097819 */ /* 0x000fe20000011406 */
[----:B------:R-:W-:Y:S01]  /*0ca0*/  IMAD R5, R3, 0x40, R4 ;  /* 0x0000004003057824 */ /* 0x000fe200078e0204 */
[----:B------:R-:W-:Y:S02]  /*0cb0*/  SHF.R.S32.HI R3, RZ, 0x4, R2 ;  /* 0x00000004ff037819 */ /* 0x000fe40000011402 */
[----:B------:R-:W-:-:S02]  /*0cc0*/  LEA.HI R4, R7, R220, RZ, 0x1 ;  /* 0x000000dc07047211 */ /* 0x000fc400078f08ff */
[----:B------:R-:W-:Y:S02]  /*0cd0*/  LEA.HI R2, R2, R3, RZ, 0x1 ;  /* 0x0000000302027211 */ /* 0x000fe400078f08ff */
[----:B------:R-:W-:Y:S02]  /*0ce0*/  LOP3.LUT R6, R6, 0xfffffffc, RZ, 0xc0, !PT ;  /* 0xfffffffc06067812 */ /* 0x000fe400078ec0ff */
[----:B------:R-:W-:Y:S02]  /*0cf0*/  LEA.HI R9, R9, R236, RZ, 0x2 ;  /* 0x000000ec09097211 */ /* 0x000fe400078f10ff */
[----:B------:R-:W-:Y:S01]  /*0d00*/  LOP3.LUT R2, R2, 0x1ffffffe, RZ, 0xc0, !PT ;  /* 0x1ffffffe02027812 */ /* 0x000fe200078ec0ff */
[----:B------:R-:W-:Y:S01]  /*0d10*/  IMAD.IADD R6, R24, 0x1, -R6 ;  /* 0x0000000118067824 */ /* 0x000fe200078e0a06 */
[----:B------:R-:W-:Y:S02]  /*0d20*/  LOP3.LUT R11, R4, 0x3fffffe, RZ, 0xc0, !PT ;  /* 0x03fffffe040b7812 */ /* 0x000fe400078ec0ff */
[----:B------:R-:W-:Y:S01]  /*0d30*/  LOP3.LUT R9, R9, 0xfffffffc, RZ, 0xc0, !PT ;  /* 0xfffffffc09097812 */ /* 0x000fe200078ec0ff */
[----:B------:R-:W-:Y:S01]  /*0d40*/  IMAD.IADD R2, R3, 0x1, -R2 ;  /* 0x0000000103027824 */ /* 0x000fe200078e0a02 */
[----:B------:R-:W-:Y:S01]  /*0d50*/  IADD3 R4, R220, -R11, RZ ;  /* 0x8000000bdc047210 */ /* 0x000fe20007ffe0ff */
[----:B------:R-:W-:Y:S01]  /*0d60*/  IMAD.MOV.U32 R11, RZ, RZ, -0x2 ;  /* 0xfffffffeff0b7424 */ /* 0x000fe200078e00ff */
[----:B------:R-:W-:Y:S01]  /*0d70*/  LEA.HI R8, R6, R6, RZ, 0x1 ;  /* 0x0000000606087211 */ /* 0x000fe200078f08ff */
[----:B------:R-:W-:Y:S01]  /*0d80*/  IMAD.IADD R236, R236, 0x1, -R9 ;  /* 0x00000001ecec7824 */ /* 0x000fe200078e0a09 */
[----:B------:R-:W-:Y:S01]  /*0d90*/  LOP3.LUT R7, R7, 0xfffffffe, RZ, 0xc0, !PT ;  /* 0xfffffffe07077812 */ /* 0x000fe200078ec0ff */
[----:B------:R-:W-:-:S02]  /*0da0*/  IMAD R2, R2, 0x8, R5 ;  /* 0x0000000802027824 */ /* 0x000fc400078e0205 */
[----:B------:R-:W-:Y:S02]  /*0db0*/  VIADD R9, R220, 0x80 ;  /* 0x00000080dc097836 */ /* 0x000fe40000000000 */
[----:B------:R-:W-:Y:S01]  /*0dc0*/  IMAD R229, R3, 0x8, R4 ;  /* 0x0000000803e57824 */ /* 0x000fe200078e0204 */
[----:B------:R-:W-:Y:S01]  /*0dd0*/  LOP3.LUT R3, R8, 0x1ffffffe, RZ, 0xc0, !PT ;  /* 0x1ffffffe08037812 */ /* 0x000fe200078ec0ff */
[----:B------:R0:W-:Y:S01]  /*0de0*/  STL [R1+0x80], R2 ;  /* 0x0000800201007387 */ /* 0x0001e20000100800 */
[----:B------:R-:W-:Y:S01]  /*0df0*/  SHF.R.S32.HI R4, RZ, 0x1f, R9 ;  /* 0x0000001fff047819 */ /* 0x000fe20000011409 */
[----:B------:R-:W-:Y:S01]  /*0e00*/  IMAD.IADD R21, R24, 0x1, -R7 ;  /* 0x0000000118157824 */ /* 0x000fe200078e0a07 */
[-C--:B------:R-:W-:Y:S01]  /*0e10*/  LEA.HI R10, R9, R9.reuse, RZ, 0x1 ;  /* 0x00000009090a7211 */ /* 0x080fe200078f08ff */
[----:B------:R-:W-:Y:S01]  /*0e20*/  IMAD.IADD R8, R6, 0x1, -R3 ;  /* 0x0000000106087824 */ /* 0x000fe200078e0a03 */
[----:B------:R-:W-:Y:S01]  /*0e30*/  LEA.HI R5, R4, R9, RZ, 0x3 ;  /* 0x0000000904057211 */ /* 0x000fe200078f18ff */
[----:B------:R-:W-:Y:S01]  /*0e40*/  IMAD.SHL.U32 R22, R21, 0x8, RZ ;  /* 0x0000000815167824 */ /* 0x000fe200078e00ff */
[----:B------:R-:W-:Y:S01]  /*0e50*/  LOP3.LUT R4, R10, 0x3fffffe, RZ, 0xc0, !PT ;  /* 0x03fffffe0a047812 */ /* 0x000fe200078ec0ff */
[----:B------:R-:W-:Y:S01]  /*0e60*/  IMAD.SHL.U32 R227, R236, 0x80, RZ ;  /* 0x00000080ece37824 */ /* 0x000fe200078e00ff */
[----:B------:R-:W-:Y:S01]  /*0e70*/  SHF.R.S32.HI R10, RZ, 0x1, R10 ;  /* 0x00000001ff0a7819 */ /* 0x000fe2000001140a */
[----:B------:R-:W-:Y:S01]  /*0e80*/  IMAD.SHL.U32 R5, R5, 0x40, RZ ;  /* 0x0000004005057824 */ /* 0x000fe200078e00ff */
[CC--:B0-----:R-:W-:Y:S01]  /*0e90*/  LEA.HI R2, R0.reuse, R24.reuse, RZ, 0x7 ;  /* 0x0000001800027211 */ /* 0x0c1fe200078f38ff */
[----:B------:R-:W-:Y:S01]  /*0ea0*/  IMAD.IADD R232, R9, 0x1, -R4 ;  /* 0x0000000109e87824 */ /* 0x000fe200078e0a04 */
[----:B------:R-:W-:Y:S01]  /*0eb0*/  LEA.HI R0, R0, R24, RZ, 0x3 ;  /* 0x0000001800007211 */ /* 0x000fe200078f18ff */
[----:B------:R-:W-:Y:S01]  /*0ec0*/  VIADD R222, R22, 0x20 ;  /* 0x0000002016de7836 */ /* 0x000fe20000000000 */
[----:B------:R-:W-:Y:S01]  /*0ed0*/  LOP3.LUT R3, R2, 0xffffff80, RZ, 0xc0, !PT ;  /* 0xffffff8002037812 */ /* 0x000fe200078ec0ff */
[C---:B------:R-:W-:Y:S01]  /*0ee0*/  VIADD R224, R22.reuse, 0x40 ;  /* 0x0000004016e07836 */ /* 0x040fe20000000000 */
[----:B------:R-:W-:Y:S01]  /*0ef0*/  LOP3.LUT R5, R5, 0xfffffe00, RZ, 0xc0, !PT ;  /* 0xfffffe0005057812 */ /* 0x000fe200078ec0ff */
[----:B------:R-:W-:Y:S01]  /*0f00*/  IMAD.IADD R7, R22, 0x1, R222 ;  /* 0x0000000116077824 */ /* 0x000fe200078e02de */
[----:B------:R-:W-:Y:S01]  /*0f10*/  IADD3 R25, R24, -R3, RZ ;  /* 0x8000000318197210 */ /* 0x000fe20007ffe0ff */
[----:B------:R-:W-:Y:S01]  /*0f20*/  VIADD R223, R22, 0x10 ;  /* 0x0000001016df7836 */ /* 0x000fe20000000000 */
[----:B------:R-:W-:Y:S01]  /*0f30*/  SHF.R.S32.HI R17, RZ, 0x7, R2 ;  /* 0x00000007ff117819 */ /* 0x000fe20000011402 */
[----:B------:R-:W-:Y:S01]  /*0f40*/  IMAD R232, R232, 0x40, R5 ;  /* 0x00000040e8e87824 */ /* 0x000fe200078e0205 */
[----:B------:R-:W-:Y:S01]  /*0f50*/  SHF.R.S32.HI R3, RZ, 0x1f, R25 ;  /* 0x0000001fff037819 */ /* 0x000fe20000011419 */
[----:B------:R-:W-:Y:S01]  /*0f60*/  VIADD R225, R22, 0x30 ;  /* 0x0000003016e17836 */ /* 0x000fe20000000000 */
[----:B------:R-:W-:Y:S01]  /*0f70*/  LEA.HI R2, R2, R17, RZ, 0x1 ;  /* 0x0000001102027211 */ /* 0x000fe200078f08ff */
[----:B------:R-:W-:Y:S01]  /*0f80*/  VIADD R226, R22, 0x50 ;  /* 0x0000005016e27836 */ /* 0x000fe20000000000 */
[-C--:B------:R-:W-:Y:S01]  /*0f90*/  LEA.HI R4, R3, R25.reuse, RZ, 0x2 ;  /* 0x0000001903047211 */ /* 0x080fe200078f10ff */
[----:B------:R-:W-:Y:S01]  /*0fa0*/  IMAD.SHL.U32 R229, R229, 0x40, RZ ;  /* 0x00000040e5e57824 */ /* 0x000fe200078e00ff */
[----:B------:R-:W-:Y:S01]  /*0fb0*/  LEA.HI R3, R3, R25, RZ, 0x5 ;  /* 0x0000001903037211 */ /* 0x000fe200078f28ff */
[----:B------:R-:W-:Y:S01]  /*0fc0*/  IMAD.SHL.U32 R10, R10, 0x80, RZ ;  /* 0x000000800a0a7824 */ /* 0x000fe200078e00ff */
[----:B------:R-:W-:-:S02]  /*0fd0*/  SHF.R.S32.HI R5, RZ, 0x2, R4 ;  /* 0x00000002ff057819 */ /* 0x000fc40000011404 */
[----:B------:R-:W-:Y:S02]  /*0fe0*/  SHF.R.S32.HI R6, RZ, 0x1f, R4 ;  /* 0x0000001fff067819 */ /* 0x000fe40000011404 */
[----:B------:R-:W-:Y:S02]  /*0ff0*/  LOP3.LUT R4, R4, 0x7ffffffc, RZ, 0xc0, !PT ;  /* 0x7ffffffc04047812 */ /* 0x000fe400078ec0ff */
[----:B------:R-:W-:Y:S02]  /*1000*/  LEA.HI R6, R6, R5, RZ, 0x3 ;  /* 0x0000000506067211 */ /* 0x000fe400078f18ff */
[----:B------:R-:W-:Y:S01]  /*1010*/  SHF.R.S32.HI R3, RZ, 0x5, R3 ;  /* 0x00000005ff037819 */ /* 0x000fe20000011403 */
[----:B------:R-:W-:Y:S01]  /*1020*/  IMAD.IADD R4, R25, 0x1, -R4 ;  /* 0x0000000119047824 */ /* 0x000fe200078e0a04 */
[----:B------:R-:W-:Y:S02]  /*1030*/  LOP3.LUT R6, R6, 0xfffffff8, RZ, 0xc0, !PT ;  /* 0xfffffff806067812 */ /* 0x000fe400078ec0ff */
[----:B------:R-:W-:Y:S01]  /*1040*/  LOP3.LUT R2, R2, 0x3fffffe, RZ, 0xc0, !PT ;  /* 0x03fffffe02027812 */ /* 0x000fe200078ec0ff */
[----:B------:R-:W-:Y:S01]  /*1050*/  IMAD R4, R4, R11, 0xa0 ;  /* 0x000000a004047424 */ /* 0x000fe200078e020b */
[----:B------:R-:W-:Y:S01]  /*1060*/  SHF.R.S32.HI R12, RZ, 0x1f, R7 ;  /* 0x0000001fff0c7819 */ /* 0x000fe20000011407 */
[----:B------:R-:W-:Y:S01]  /*1070*/  IMAD.IADD R6, R5, 0x1, -R6 ;  /* 0x0000000105067824 */ /* 0x000fe200078e0a06 */
[----:B------:R-:W-:Y:S01]  /*1080*/  IADD3 R9, R22, R224, RZ ;  /* 0x000000e016097210 */ /* 0x000fe20007ffe0ff */
[----:B------:R-:W-:Y:S01]  /*1090*/  IMAD.IADD R2, R17, 0x1, -R2 ;  /* 0x0000000111027824 */ /* 0x000fe200078e0a02 */
[CC--:B------:R-:W-:Y:S01]  /*10a0*/  LEA.HI R20, R12.reuse, R7.reuse, RZ, 0x4 ;  /* 0x000000070c147211 */ /* 0x0c0fe200078f20ff */
[----:B------:R-:W-:Y:S01]  /*10b0*/  IMAD R3, R3, 0x10, R6 ;  /* 0x0000001003037824 */ /* 0x000fe200078e0206 */
[----:B------:R-:W-:Y:S01]  /*10c0*/  LEA.HI R7, R12, R7, RZ, 0x6 ;  /* 0x000000070c077211 */ /* 0x000fe200078f30ff */
[----:B------:R0:W-:Y:S01]  /*10d0*/  STL [R1+0x78], R4 ;  /* 0x0000780401007387 */ /* 0x0001e20000100800 */
[----:B------:R-:W-:Y:S01]  /*10e0*/  LOP3.LUT R227, R227, 0x180, RZ, 0xc0, !PT ;  /* 0x00000180e3e37812 */ /* 0x000fe200078ec0ff */
[----:B------:R-:W-:Y:S01]  /*10f0*/  IMAD R11, R2, 0x40, R3 ;  /* 0x00000040020b7824 */ /* 0x000fe200078e0203 */
[----:B------:R-:W-:Y:S01]  /*1100*/  LOP3.LUT R2, R0, 0xfffffff8, RZ, 0xc0, !PT ;  /* 0xfffffff800027812 */ /* 0x000fe200078ec0ff */
[----:B------:R-:W-:Y:S01]  /*1110*/  STL [R1+0x4], R13 ;  /* 0x0000040d01007387 */ /* 0x000fe20000100800 */
[----:B------:R-:W-:Y:S01]  /*1120*/  SHF.R.S32.HI R3, RZ, 0x3, R0 ;  /* 0x00000003ff037819 */ /* 0x000fe20000011400 */
[----:B------:R-:W-:Y:S01]  /*1130*/  IMAD.SHL.U32 R7, R7, 0x80, RZ ;  /* 0x0000008007077824 */ /* 0x000fe200078e00ff */
[----:B------:R-:W-:Y:S01]  /*1140*/  SHF.R.S32.HI R3, RZ, 0x1f, R223 ;  /* 0x0000001fff037819 */ /* 0x000fe200000114df */
[----:B------:R-:W-:Y:S01]  /*1150*/  IMAD.IADD R2, R24, 0x1, -R2 ;  /* 0x0000000118027824 */ /* 0x000fe200078e0a02 */
[----:B------:R-:W-:Y:S01]  /*1160*/  SHF.R.S32.HI R0, RZ, 0x1f, R220 ;  /* 0x0000001fff007819 */ /* 0x000fe200000114dc */
[----:B------:R-:W-:Y:S01]  /*1170*/  STL [R1+0x8], R14 ;  /* 0x0000080e01007387 */ /* 0x000fe20000100800 */
[----:B------:R-:W-:Y:S01]  /*1180*/  SHF.R.S32.HI R18, RZ, 0x1f, R9 ;  /* 0x0000001fff127819 */ /* 0x000fe20000011409 */
[----:B------:R-:W-:Y:S01]  /*1190*/  IMAD.SHL.U32 R234, R2, 0x8, RZ ;  /* 0x0000000802ea7824 */ /* 0x000fe200078e00ff */
[----:B------:R-:W-:Y:S01]  /*11a0*/  SHF.R.S32.HI R0, RZ, 0x1f, R222 ;  /* 0x0000001fff007819 */ /* 0x000fe200000114de */
[----:B------:R-:W-:Y:S01]  /*11b0*/  STL [R1+0xc], R15 ;  /* 0x00000c0f01007387 */ /* 0x000fe20000100800 */
[----:B------:R-:W-:Y:S01]  /*11c0*/  LOP3.LUT R5, R227, 0x30, R20, 0xf8, !PT ;  /* 0x00000030e3057812 */ /* 0x000fe200078ef814 */
[----:B------:R-:W-:Y:S01]  /*11d0*/  VIADD R237, R234, 0x40 ;  /* 0x00000040eaed7836 */ /* 0x000fe20000000000 */
[----:B------:R-:W-:Y:S01]  /*11e0*/  SHF.R.S32.HI R2, RZ, 0x1f, R234 ;  /* 0x0000001fff027819 */ /* 0x000fe200000114ea */
[----:B------:R-:W-:Y:S01]  /*11f0*/  STL [R1+0x74], R11 ;  /* 0x0000740b01007387 */ /* 0x000fe20000100800 */
[----:B------:R-:W-:Y:S01]  /*1200*/  SHF.R.S32.HI R2, RZ, 0x1f, R225 ;  /* 0x0000001fff027819 */ /* 0x000fe200000114e1 */
[----:B------:R-:W-:Y:S01]  /*1210*/  IMAD.MOV.U32 R17, RZ, RZ, RZ ;  /* 0x000000ffff117224 */ /* 0x000fe200078e00ff */
[----:B------:R-:W-:Y:S01]  /*1220*/  SHF.R.U32.HI R228, RZ, 0x3, R227 ;  /* 0x00000003ffe47819 */ /* 0x000fe200000116e3 */
[----:B------:R1:W-:Y:S01]  /*1230*/  STL [R1+0x64], R3 ;  /* 0x0000640301007387 */ /* 0x0003e20000100800 */
[----:B------:R-:W-:-:S02]  /*1240*/  LEA.HI R12, R18, R9, RZ, 0x4 ;  /* 0x00000009120c7211 */ /* 0x000fc400078f20ff */
[----:B------:R-:W-:Y:S01]  /*1250*/  LEA.HI R9, R18, R9, RZ, 0x6 ;  /* 0x0000000912097211 */ /* 0x000fe200078f30ff */
[----:B------:R2:W-:Y:S01]  /*1260*/  STL [R1+0x60], R0 ;  /* 0x0000600001007387 */ /* 0x0005e20000100800 */
[----:B0-----:R-:W-:Y:S02]  /*1270*/  LOP3.LUT R4, R7, 0xffffe000, RZ, 0xc0, !PT ;  /* 0xffffe00007047812 */ /* 0x001fe400078ec0ff */
[----:B------:R-:W-:Y:S01]  /*1280*/  LOP3.LUT R5, R5, R228, RZ, 0x3c, !PT ;  /* 0x000000e405057212 */ /* 0x000fe200078e3cff */
[----:B------:R0:W-:Y:S01]  /*1290*/  STL [R1+0x5c], R2 ;  /* 0x00005c0201007387 */ /* 0x0001e20000100800 */
[----:B------:R-:W-:Y:S02]  /*12a0*/  SHF.L.U32 R18, R21, 0x4, RZ ;  /* 0x0000000415127819 */ /* 0x000fe400000006ff */
[----:B-1----:R-:W-:Y:S02]  /*12b0*/  SHF.R.S32.HI R3, RZ, 0x1f, R224 ;  /* 0x0000001fff037819 */ /* 0x002fe400000114e0 */
[----:B------:R-:W-:Y:S01]  /*12c0*/  SHF.L.U32 R6, R9, 0x7, RZ ;  /* 0x0000000709067819 */ /* 0x000fe200000006ff */
[----:B--2---:R-:W-:Y:S01]  /*12d0*/  VIADD R0, R234, 0x80 ;  /* 0x00000080ea007836 */ /* 0x004fe20000000000 */
[----:B------:R-:W-:Y:S01]  /*12e0*/  IADD3 R7, R5, R229, R4 ;  /* 0x000000e505077210 */ /* 0x000fe20007ffe004 */
[----:B------:R1:W-:Y:S01]  /*12f0*/  STL [R1+0x58], R3 ;  /* 0x0000580301007387 */ /* 0x0003e20000100800 */
[----:B------:R-:W-:-:S02]  /*1300*/  LOP3.LUT R9, R227, 0x30, R12, 0xf8, !PT ;  /* 0x00000030e3097812 */ /* 0x000fc400078ef80c */
[----:B0-----:R-:W-:Y:S02]  /*1310*/  SHF.R.S32.HI R2, RZ, 0x1f, R226 ;  /* 0x0000001fff027819 */ /* 0x001fe400000114e2 */
[--C-:B------:R-:W-:Y:S02]  /*1320*/  LOP3.LUT R5, R227, 0x30, R18.reuse, 0xf8, !PT ;  /* 0x00000030e3057812 */ /* 0x100fe400078ef812 */
[----:B------:R-:W-:Y:S01]  /*1330*/  LOP3.LUT R6, R6, 0xffffe000, RZ, 0xc0, !PT ;  /* 0xffffe00006067812 */ /* 0x000fe200078ec0ff */
[----:B------:R0:W-:Y:S01]  /*1340*/  STL [R1+0x54], R2 ;  /* 0x0000540201007387 */ /* 0x0001e20000100800 */
[-C--:B------:R-:W-:Y:S02]  /*1350*/  LOP3.LUT R9, R9, R228.reuse, RZ, 0x3c, !PT ;  /* 0x000000e409097212 */ /* 0x080fe400078e3cff */
[----:B-1----:R-:W-:Y:S02]  /*1360*/  LOP3.LUT R3, R227, 0x10, R18, 0xf8, !PT ;  /* 0x00000010e3037812 */ /* 0x002fe400078ef812 */
[----:B------:R-:W-:-:S02]  /*1370*/  LOP3.LUT R5, R5, R228, RZ, 0x3c, !PT ;  /* 0x000000e405057212 */ /* 0x000fc400078e3cff */
[----:B------:R-:W-:Y:S02]  /*1380*/  IADD3 R9, R9, R229, R6 ;  /* 0x000000e509097210 */ /* 0x000fe40007ffe006 */
[----:B------:R-:W-:Y:S02]  /*1390*/  LOP3.LUT R231, R10, 0x180, RZ, 0xc0, !PT ;  /* 0x000001800ae77812 */ /* 0x000fe400078ec0ff */
[----:B0-----:R-:W-:Y:S02]  /*13a0*/  SHF.R.S32.HI R2, RZ, 0x1f, R0 ;  /* 0x0000001fff027819 */ /* 0x001fe40000011400 */
[----:B------:R-:W-:Y:S02]  /*13b0*/  LOP3.LUT R0, R3, R228, RZ, 0x3c, !PT ;  /* 0x000000e403007212 */ /* 0x000fe400078e3cff */
[----:B------:R-:W-:Y:S02]  /*13c0*/  SHF.R.S32.HI R3, RZ, 0x4, R20 ;  /* 0x00000004ff037819 */ /* 0x000fe40000011414 */
[----:B------:R-:W-:-:S02]  /*13d0*/  SHF.R.S32.HI R2, RZ, 0x4, R12 ;  /* 0x00000004ff027819 */ /* 0x000fc4000001140c */
[----:B------:R-:W-:Y:S01]  /*13e0*/  IADD3 R235, R229, R0, RZ ;  /* 0x00000000e5eb7210 */ /* 0x000fe20007ffe0ff */
[----:B------:R0:W-:Y:S01]  /*13f0*/  STL [R1+0x40], R3 ;  /* 0x0000400301007387 */ /* 0x0001e20000100800 */
[C---:B------:R-:W-:Y:S02]  /*1400*/  IADD3 R0, R16.reuse, R229, R5 ;  /* 0x000000e510007210 */ /* 0x040fe40007ffe005 */
[----:B------:R-:W-:Y:S01]  /*1410*/  SHF.R.S32.HI R4, RZ, 0x1f, R237 ;  /* 0x0000001fff047819 */ /* 0x000fe200000114ed */
[----:B------:R1:W-:Y:S04]  /*1420*/  STL [R1+0x48], R2 ;  /* 0x0000480201007387 */ /* 0x0003e80000100800 */
[----:B------:R2:W-:Y:S01]  /*1430*/  STL [R1+0x70], R0 ;  /* 0x0000700001007387 */ /* 0x0005e20000100800 */
[----:B0-----:R-:W-:-:S02]  /*1440*/  IMAD.IADD R3, R16, 0x1, R7 ;  /* 0x0000000110037824 */ /* 0x001fc400078e0207 */
[----:B-1----:R-:W-:-:S03]  /*1450*/  IMAD.IADD R2, R16, 0x1, R9 ;  /* 0x0000000110027824 */ /* 0x002fc600078e0209 */
[----:B------:R0:W-:Y:S01]  /*1460*/  STL [R1+0x6c], R3 ;  /* 0x00006c0301007387 */ /* 0x0001e20000100800 */
[----:B--2---:R-:W-:-:S03]  /*1470*/  IMAD R0, R8, 0x8, R11 ;  /* 0x0000000808007824 */ /* 0x004fc600078e020b */
[----:B------:R0:W-:Y:S04]  /*1480*/  STL [R1+0x68], R2 ;  /* 0x0000680201007387 */ /* 0x0001e80000100800 */
[----:B------:R0:W-:Y:S02]  /*1490*/  STL [R1+0x7c], R0 ;  /* 0x00007c0001007387 */ /* 0x0001e40000100800 */
.L_x_3563:
[----:B0-2---:R-:W2:Y:S01]  /*14a0*/  LDL.LU R0, [R1+0xc] ;  /* 0x00000c0001007983 */ /* 0x005ea20000300800 */
        /* <DEDUP_REMOVED lines=13> */
[----:B--23--:R-:W-:Y:S01]  /*1580*/  SHF.R.S32.HI R6, RZ, 0x1f, R0 ;  /* 0x0000001fff067819 */ /* 0x00cfe20000011400 */
        /* <DEDUP_REMOVED lines=8> */
[C---:B------:R-:W-:Y:S01]  /*1610*/  IADD3 R8, P3, R30.reuse, UR6, RZ ;  /* 0x000000061e087c10 */ /* 0x040fe2000ff7e0ff */
[----:B-1----:R1:W5:Y:S01]  /*1620*/  @P1 LDG.E R3, desc[UR54][R4.64] ;  /* 0x0000003604031981 */ /* 0x002362000c1e1900 */
[----:B------:R-:W-:Y:S01]  /*1630*/  ISETP.NE.AND.EX P2, PT, RZ, UR9, PT, P2 ;  /* 0x00000009ff007c0c */ /* 0x000fe2000bf45320 */
[----:B------:R-:W-:Y:S01]  /*1640*/  IMAD.U32 R153, RZ, RZ, UR4 ;  /* 0x00000004ff997e24 */ /* 0x000fe2000f8e00ff */
[C---:B------:R-:W-:Y:S01]  /*1650*/  IADD3.X R9, R29.reuse, UR7, RZ, P3, !PT ;  /* 0x000000071d097c10 */ /* 0x040fe20009ffe4ff */
[----:B------:R-:W-:Y:S01]  /*1660*/  ULDC.64 UR4, c[0x0][0x418] ;  /* 0x0001060000047ab9 */ /* 0x000fe20000000a00 */
[----:B------:R1:W-:Y:S04]  /*1670*/  STL [R1+0x24], R30 ;  /* 0x0000241e01007387 */ /* 0x0003e80000100800 */
[----:B------:R1:W5:Y:S05]  /*1680*/  @P0 LDG.E R27, desc[UR54][R8.64] ;  /* 0x00000036081b0981 */ /* 0x00036a000c1e1900 */
[----:B0-----:R-:W-:Y:S01]  /*1690*/  @P2 IADD3 R6, P1, R30, UR8, RZ ;  /* 0x000000081e062c10 */ /* 0x001fe2000ff3e0ff */
[----:B------:R-:W-:Y:S01]  /*16a0*/  UISETP.NE.U32.AND UP0, UPT, UR4, URZ, UPT ;  /* 0x0000003f0400728c */ /* 0x000fe2000bf05070 */
[----:B------:R1:W-:Y:S02]  /*16b0*/  STL [R1+0x28], R29 ;  /* 0x0000281d01007387 */ /* 0x0003e40000100800 */
[----:B------:R-:W-:Y:S01]  /*16c0*/  @P2 IADD3.X R7, R29, UR9, RZ, P1, !PT ;  /* 0x000000091d072c10 */ /* 0x000fe20008ffe4ff */
[----:B------:R-:W-:-:S04]  /*16d0*/  ULDC UR4, c[0x0][0x424] ;  /* 0x0001090000047ab9 */ /* 0x000fc80000000800 */
[----:B------:R1:W5:Y:S01]  /*16e0*/  @P2 LDG.E R153, desc[UR54][R6.64] ;  /* 0x0000003606992981 */ /* 0x000362000c1e1900 */
[----:B------:R-:W-:-:S03]  /*16f0*/  UISETP.NE.AND.EX UP0, UPT, UR5, URZ, UPT, UP0 ;  /* 0x0000003f0500728c */ /* 0x000fc6000bf05300 */
[----:B------:R-:W-:Y:S01]  /*1700*/  ULDC UR5, c[0x0][0x2f0] ;  /* 0x0000bc0000057ab9 */ /* 0x000fe20000000800 */
[----:B------:R-:W-:-:S04]  /*1710*/  USEL UR4, UR4, 0x1, UP0 ;  /* 0x0000000104047887 */ /* 0x000fc80008000000 */
[----:B------:R-:W-:-:S03]  /*1720*/  UIMAD UR4, UR4, UR5, URZ ;  /* 0x00000005040472a4 */ /* 0x000fc6000f8e023f */
[----:B------:R-:W-:Y:S02]  /*1730*/  ULDC UR5, c[0x0][0x348] ;  /* 0x0000d20000057ab9 */ /* 0x000fe40000000800 */
[----:B------:R-:W-:Y:S01]  /*1740*/  MOV R2, UR5 ;  /* 0x0000000500027c02 */ /* 0x000fe20008000f00 */
        /* <DEDUP_REMOVED lines=12> */
.L_x_3373:
        /* <DEDUP_REMOVED lines=12> */
.L_x_3374:
[----:B------:R-:W-:Y:S05]  /*18d0*/  @!P0 BRA `(.L_x_3375) ;  /* 0x00000000000c8947 */ /* 0x000fea0003800000 */
[----:B------:R-:W2:Y:S04]  /*18e0*/  LDG.E R5, desc[UR54][R8.64] ;  /* 0x0000003608057981 */ /* 0x000ea8000c1e1900 */
[----:B------:R-:W2:Y:S02]  /*18f0*/  LDG.E R26, desc[UR54][R8.64+0x4] ;  /* 0x00000436081a7981 */ /* 0x000ea4000c1e1900 */
[----:B--2---:R-:W-:-:S07]  /*1900*/  IMAD.IADD R26, R26, 0x1, -R5 ;  /* 0x000000011a1a7824 */ /* 0x004fce00078e0a05 */
.L_x_3375:
        /* <DEDUP_REMOVED lines=19> */
[----:B------:R-:W-:-:S04]  /*1a40*/  VIADD R0, R159, 0x9f ;  /* 0x0000009f9f007836 */ /* 0x000fc80000000000 */
[----:B------:R-:W-:-:S05]  /*1a50*/  IMAD.HI R0, R0, 0x66666667, RZ ;  /* 0x6666666700007827 */ /* 0x000fca00078e02ff */
[----:B------:R-:W-:-:S04]  /*1a60*/  SHF.R.U32.HI R161, RZ, 0x1f, R0 ;  /* 0x0000001fffa17819 */ /* 0x000fc80000011600 */
[----:B------:R-:W-:-:S05]  /*1a70*/  LEA.HI.SX32 R161, R0, R161, 0x1a ;  /* 0x000000a100a17211 */ /* 0x000fca00078fd2ff */
[----:B------:R-:W-:-:S05]  /*1a80*/  IMAD R3, R161, 0xa0, -R3 ;  /* 0x000000a0a1037824 */ /* 0x000fca00078e0a03 */
[----:B------:R-:W-:-:S04]  /*1a90*/  VIMNMX R3, R3, R2, PT ;  /* 0x0000000203037248 */ /* 0x000fc80003fe0100 */
[----:B------:R-:W-:Y:S01]  /*1aa0*/  ISETP.GT.AND P0, PT, R3, R126, PT ;  /* 0x0000007e0300720c */ /* 0x000fe20003f04270 */
[----:B------:R-:W-:-:S05]  /*1ab0*/  IMAD.WIDE.U32 R126, R126, -0x33333333, RZ ;  /* 0xcccccccd7e7e7825 */ /* 0x000fca00078e00ff */
[----:B------:R-:W-:-:S05]  /*1ac0*/  SHF.R.U32.HI R126, RZ, 0x7, R127 ;  /* 0x00000007ff7e7819 */ /* 0x000fca000001167f */
[----:B------:R-:W-:Y:S02]  /*1ad0*/  IMAD.MOV.U32 R24, RZ, RZ, R126 ;  /* 0x000000ffff187224 */ /* 0x000fe400078e007e */
[----:B------:R-:W-:-:S04]  /*1ae0*/  @P0 VIADD R0, R3, 0x9f ;  /* 0x0000009f03000836 */ /* 0x000fc80000000000 */
[----:B------:R-:W-:-:S05]  /*1af0*/  @P0 IMAD.HI R0, R0, 0x66666667, RZ ;  /* 0x6666666700000827 */ /* 0x000fca00078e02ff */
[----:B------:R-:W-:-:S04]  /*1b00*/  @P0 SHF.R.U32.HI R3, RZ, 0x1f, R0 ;  /* 0x0000001fff030819 */ /* 0x000fc80000011600 */
[----:B------:R-:W-:Y:S02]  /*1b10*/  @P0 LEA.HI.SX32 R24, R0, R3, 0x1a ;  /* 0x0000000300180211 */ /* 0x000fe400078fd2ff */
[----:B------:R-:W-:Y:S02]  /*1b20*/  PLOP3.LUT P0, PT, PT, PT, PT, 0x80, 0x0 ;  /* 0x000000000000781c */ /* 0x000fe40003f0f070 */
[----:B------:R-:W-:-:S13]  /*1b30*/  ISETP.GT.AND P1, PT, R24, R126, PT ;  /* 0x0000007e1800720c */ /* 0x000fda0003f24270 */
[----:B0-----:R-:W-:Y:S05]  /*1b40*/  @!P1 BRA `(.L_x_3376) ;  /* 0x000000e400809947 */ /* 0x001fea0003800000 */
        /* <DEDUP_REMOVED lines=20> */
.L_x_3378:
[----:B------:R-:W-:Y:S05]  /*1c90*/  BSYNC B6 ;  /* 0x0000000000067941 */ /* 0x000fea0003800000 */
.L_x_3377:
        /* <DEDUP_REMOVED lines=11> */
[----:B------:R-:W-:Y:S01]  /*1d50*/  IMAD.U32 R10, RZ, RZ, UR6 ;  /* 0x00000006ff0a7e24 */ /* 0x000fe2000f8e00ff */
[----:B------:R-:W-:Y:S01]  /*1d60*/  MOV R13, RZ ;  /* 0x000000ff000d7202 */ /* 0x000fe20000000f00 */
[----:B------:R-:W-:Y:S02]  /*1d70*/  IMAD.U32 R6, RZ, RZ, UR4 ;  /* 0x00000004ff067e24 */ /* 0x000fe4000f8e00ff */
[----:B------:R-:W-:-:S02]  /*1d80*/  IMAD.U32 R7, RZ, RZ, UR5 ;  /* 0x00000005ff077e24 */ /* 0x000fc4000f8e00ff */
[----:B------:R-:W-:Y:S02]  /*1d90*/  IMAD.U32 R11, RZ, RZ, UR7 ;  /* 0x00000007ff0b7e24 */ /* 0x000fe4000f8e00ff */
[----:B------:R-:W-:Y:S02]  /*1da0*/  IMAD.MOV.U32 R8, RZ, RZ, 0x70 ;  /* 0x00000070ff087424 */ /* 0x000fe400078e00ff */
[----:B0-----:R-:W-:-:S07]  /*1db0*/  IMAD.MOV.U32 R12, RZ, RZ, 0x1 ;  /* 0x00000001ff0c7424 */ /* 0x001fce00078e00ff */
[----:B------:R-:W-:-:S07]  /*1dc0*/  LEPC R20, `(.L_x_3380) ;  /* 0x000000001014794e */ /* 0x000fce0000000000 */
[----:B-1---5:R-:W-:Y:S05]  /*1dd0*/  CALL.ABS.NOINC R14 ;  /* 0x000000000e007343 */ /* 0x022fea0003c00000 */
.L_x_3380:
[----:B------:R-:W-:Y:S05]  /*1de0*/  BSYNC B6 ;  /* 0x0000000000067941 */ /* 0x000fea0003800000 */
.L_x_3379:
[----:B------:R-:W-:Y:S01]  /*1df0*/  ULDC.64 UR4, c[0x0][0x9f8] ;  /* 0x00027e0000047ab9 */ /* 0x000fe20000000a00 */
[----:B------:R-:W2:Y:S01]  /*1e00*/  LDL.LU R36, [R1+0x14] ;  /* 0x0000140001247983 */ /* 0x000ea20000300800 */
[----:B------:R-:W-:Y:S01]  /*1e10*/  ISETP.NE.U32.AND P0, PT, RZ, UR4, PT ;  /* 0x00000004ff007c0c */ /* 0x000fe2000bf05070 */
[----:B------:R-:W0:Y:S01]  /*1e20*/  LDC.64 R114, c[0x0][0x300] ;  /* 0x0000c000ff727b82 */ /* 0x000e220000000a00 */
[----:B------:R-:W-:Y:S01]  /*1e30*/  IMAD.IADD R27, R27, 0x1, R26 ;  /* 0x000000011b1b7824 */ /* 0x000fe200078e021a */
[----:B------:R-:W-:Y:S01]  /*1e40*/  SHF.R.S32.HI R8, RZ, 0x1f, R28 ;  /* 0x0000001fff087819 */ /* 0x000fe2000001141c */
[----:B------:R-:W-:Y:S01]  /*1e50*/  ULDC.64 UR6, c[0x0][0xa08] ;  /* 0x0002820000067ab9 */ /* 0x000fe20000000a00 */
[----:B------:R-:W-:Y:S01]  /*1e60*/  ISETP.NE.AND.EX P0, PT, RZ, UR5, PT, P0 ;  /* 0x00000005ff007c0c */ /* 0x000fe2000bf05300 */
[----:B------:R-:W1:Y:S03]  /*1e70*/  S2R R20, SR_TID.X ;  /* 0x0000000000147919 */ /* 0x000e660000002100 */
[----:B------:R-:W3:Y:S01]  /*1e80*/  LDC.64 R108, c[0x0][0x3f8] ;  /* 0x0000fe00ff6c7b82 */ /* 0x000ee20000000a00 */
[----:B------:R-:W-:-:S02]  /*1e90*/  SHF.R.S32.HI R19, RZ, 0x1f, R18 ;  /* 0x0000001fff137819 */ /* 0x000fc40000011412 */
[----:B------:R-:W-:-:S05]  /*1ea0*/  SHF.R.S32.HI R31, RZ, 0x1f, R220 ;  /* 0x0000001fff1f7819 */ /* 0x000fca00000114dc */
[----:B------:R-:W4:Y:S01]  /*1eb0*/  LDC.64 R102, c[0x0][0x408] ;  /* 0x00010200ff667b82 */ /* 0x000f220000000a00 */
[----:B------:R-:W-:-:S04]  /*1ec0*/  @P0 IADD3 R4, P1, R30, UR4, RZ ;  /* 0x000000041e040c10 */ /* 0x000fc8000ff3e0ff */
[----:B------:R-:W-:Y:S01]  /*1ed0*/  @P0 IADD3.X R5, R29, UR5, RZ, P1, !PT ;  /* 0x000000051d050c10 */ /* 0x000fe20008ffe4ff */
[----:B------:R-:W-:Y:S02]  /*1ee0*/  ULDC.64 UR4, c[0x0][0x308] ;  /* 0x0000c20000047ab9 */ /* 0x000fe40000000a00 */
[----:B------:R-:W2:Y:S02]  /*1ef0*/  LDC R121, c[0x0][0x3f4] ;  /* 0x0000fd00ff797b82 */ /* 0x000ea40000000800 */
[----:B------:R1:W2:Y:S01]  /*1f00*/  @P0 LDG.E R25, desc[UR54][R4.64] ;  /* 0x0000003604190981 */ /* 0x0002a2000c1e1900 */
[----:B------:R-:W-:Y:S01]  /*1f10*/  SHF.R.S32.HI R29, RZ, 0x1f, R27 ;  /* 0x0000001fff1d7819 */ /* 0x000fe2000001141b */
[----:B0-----:R-:W-:Y:S01]  /*1f20*/  IMAD.WIDE.U32 R6, R27, R114, RZ ;  /* 0x000000721b067225 */ /* 0x001fe200078e00ff */
[----:B------:R-:W-:-:S03]  /*1f30*/  ISETP.NE.U32.AND P0, PT, RZ, UR6, PT ;  /* 0x00000006ff007c0c */ /* 0x000fc6000bf05070 */
[----:B------:R-:W-:Y:S01]  /*1f40*/  IMAD R0, R29, R114, RZ ;  /* 0x000000721d007224 */ /* 0x000fe200078e02ff */
[----:B------:R-:W-:-:S03]  /*1f50*/  ISETP.NE.AND.EX P0, PT, RZ, UR7, PT, P0 ;  /* 0x00000007ff007c0c */ /* 0x000fc6000bf05300 */
[----:B------:R-:W-:Y:S01]  /*1f60*/  IMAD R3, R27, R115, R0 ;  /* 0x000000731b037224 */ /* 0x000fe200078e0200 */
[----:B-1----:R-:W-:Y:S01]  /*1f70*/  SHF.R.U32.HI R32, RZ, 0x7, R20 ;  /* 0x00000007ff207819 */ /* 0x002fe20000011614 */
[----:B------:R-:W-:Y:S02]  /*1f80*/  IMAD R0, R8, UR4, RZ ;  /* 0x0000000408007c24 */ /* 0x000fe4000f8e02ff */
[----:B------:R-:W-:Y:S01]  /*1f90*/  IMAD.IADD R7, R7, 0x1, R3 ;  /* 0x0000000107077824 */ /* 0x000fe200078e0203 */
[----:B------:R-:W-:Y:S01]  /*1fa0*/  ISETP.NE.AND P6, PT, R32, 0x1, PT ;  /* 0x000000012000780c */ /* 0x000fe20003fc5270 */
[C---:B------:R-:W-:Y:S02]  /*1fb0*/  IMAD R3, R28.reuse, UR5, R0 ;  /* 0x000000051c037c24 */ /* 0x040fe4000f8e0200 */
[----:B------:R-:W-:Y:S01]  /*1fc0*/  IMAD.WIDE.U32 R4, R28, UR4, R6 ;  /* 0x000000041c047c25 */ /* 0x000fe2000f8e0006 */
[----:B------:R-:W-:-:S03]  /*1fd0*/  ULDC.64 UR4, c[0x0][0x310] ;  /* 0x0000c40000047ab9 */ /* 0x000fc60000000a00 */
[----:B------:R-:W-:Y:S02]  /*1fe0*/  IMAD.IADD R5, R5, 0x1, R3 ;  /* 0x0000000105057824 */ /* 0x000fe400078e0203 */
[----:B------:R-:W-:-:S04]  /*1ff0*/  IMAD R3, R31, R114, RZ ;  /* 0x000000721f037224 */ /* 0x000fc800078e02ff */
[----:B------:R-:W-:Y:S02]  /*2000*/  IMAD R11, R220, R115, R3 ;  /* 0x00000073dc0b7224 */ /* 0x000fe400078e0203 */
[----:B---3--:R-:W-:-:S04]  /*2010*/  IMAD R10, R31, R108, RZ ;  /* 0x0000006c1f0a7224 */ /* 0x008fc800078e02ff */
[C---:B------:R-:W-:Y:S01]  /*2020*/  IMAD R13, R220.reuse, R109, R10 ;  /* 0x0000006ddc0d7224 */ /* 0x040fe200078e020a */
[----:B------:R-:W-:Y:S01]  /*2030*/  SHF.R.S32.HI R23, RZ, 0x1f, R22 ;  /* 0x0000001fff177819 */ /* 0x000fe20000011416 */
[----:B------:R-:W-:-:S04]  /*2040*/  IMAD.WIDE.U32 R110, R220, R108, R18 ;  /* 0x0000006cdc6e7225 */ /* 0x000fc800078e0012 */
[----:B------:R-:W-:-:S04]  /*2050*/  IMAD.WIDE.U32 R112, R220, R108, R22 ;  /* 0x0000006cdc707225 */ /* 0x000fc800078e0016 */
[----:B------:R-:W-:Y:S02]  /*2060*/  IMAD.IADD R113, R113, 0x1, R13 ;  /* 0x0000000171717824 */ /* 0x000fe400078e020d */
[----:B------:R-:W-:Y:S02]  /*2070*/  IMAD.IADD R111, R13, 0x1, R111 ;  /* 0x000000010d6f7824 */ /* 0x000fe400078e026f */
[----:B----4-:R-:W-:-:S04]  /*2080*/  IMAD.WIDE.U32 R106, R220, R102, R22 ;  /* 0x00000066dc6a7225 */ /* 0x010fc800078e0016 */
[----:B------:R-:W-:-:S04]  /*2090*/  IMAD.WIDE.U32 R104, R220, R102, R18 ;  /* 0x00000066dc687225 */ /* 0x000fc800078e0012 */
[----:B------:R-:W-:Y:S02]  /*20a0*/  VIADD R160, R32, 0x8 ;  /* 0x0000000820a07836 */ /* 0x000fe40000000000 */
[----:B-----5:R-:W-:Y:S01]  /*20b0*/  IMAD.WIDE.U32 R112, R145, R108, R112 ;  /* 0x0000006c91707225 */ /* 0x020fe200078e0070 */
[----:B------:R-:W-:-:S03]  /*20c0*/  SHF.L.U64.HI R130, R114, 0x7, R115 ;  /* 0x0000000772827819 */ /* 0x000fc60000010273 */
[----:B------:R-:W-:-:S04]  /*20d0*/  IMAD.WIDE.U32 R110, R145, R108, R110 ;  /* 0x0000006c916e7225 */ /* 0x000fc800078e006e */
[----:B------:R-:W-:Y:S02]  /*20e0*/  VIADD R34, R220, 0x80 ;  /* 0x00000080dc227836 */ /* 0x000fe40000000000 */
[----:B------:R-:W-:Y:S02]  /*20f0*/  IMAD R127, R115, 0xa0, RZ ;  /* 0x000000a0737f7824 */ /* 0x000fe400078e02ff */
[----:B------:R-:W-:Y:S02]  /*2100*/  IMAD.SHL.U32 R131, R114, 0x80, RZ ;  /* 0x0000008072837824 */ /* 0x000fe400078e00ff */
[----:B------:R-:W-:Y:S01]  /*2110*/  IMAD R129, R103, 0xa0, RZ ;  /* 0x000000a067817824 */ /* 0x000fe200078e02ff */
[----:B------:R-:W-:Y:S02]  /*2120*/  SHF.R.S32.HI R146, RZ, 0x1f, R34 ;  /* 0x0000001fff927819 */ /* 0x000fe40000011422 */
[----:B--2---:R-:W-:Y:S02]  /*2130*/  SHF.R.S32.HI R0, RZ, 0x1f, R25 ;  /* 0x0000001fff007819 */ /* 0x004fe40000011419 */
[----:B------:R-:W-:-:S02]  /*2140*/  SEL R15, R25, RZ, !P0 ;  /* 0x000000ff190f7207 */ /* 0x000fc40004000000 */
[----:B------:R-:W-:-:S03]  /*2150*/  SEL R12, R0, RZ, !P0 ;  /* 0x000000ff000c7207 */ /* 0x000fc60004000000 */
[----:B------:R-:W-:-:S04]  /*2160*/  IMAD.WIDE.U32 R118, R15, UR4, R4 ;  /* 0x000000040f767c25 */ /* 0x000fc8000f8e0004 */
[----:B------:R-:W-:Y:S02]  /*2170*/  IMAD R0, R12, UR4, RZ ;  /* 0x000000040c007c24 */ /* 0x000fe4000f8e02ff */
[----:B------:R-:W-:-:S04]  /*2180*/  IMAD.WIDE.U32 R4, R220, R114, R18 ;  /* 0x00000072dc047225 */ /* 0x000fc800078e0012 */
[----:B------:R-:W-:Y:S01]  /*2190*/  IMAD R9, R15, UR5, R0 ;  /* 0x000000050f097c24 */ /* 0x000fe2000f8e0200 */
[----:B------:R-:W-:Y:S05]  /*21a0*/  @!P6 WARPSYNC.ALL ;  /* 0x000000000000e948 */ /* 0x000fea0003800000 */
[----:B------:R-:W-:Y:S01]  /*21b0*/  VIADD R0, R18, 0x20 ;  /* 0x0000002012007836 */ /* 0x000fe20000000000 */
[----:B------:R-:W-:Y:S01]  /*21c0*/  ULDC.64 UR6, c[0x0][0x330] ;  /* 0x0000cc0000067ab9 */ /* 0x000fe20000000a00 */
[----:B------:R-:W-:Y:S01]  /*21d0*/  ULDC UR4, c[0x0][0x2f4] ;  /* 0x0000bd0000047ab9 */ /* 0x000fe20000000800 */
[----:B------:R-:W-:Y:S01]  /*21e0*/  IMAD R8, R8, UR6, RZ ;  /* 0x0000000608087c24 */ /* 0x000fe2000f8e02ff */
[----:B------:R-:W-:Y:S01]  /*21f0*/  @!P6 BAR.SYNC.DEFER_BLOCKING 0x9, 0x100 ;  /* 0x024400000000eb1d */ /* 0x000fe20000010000 */
[----:B------:R-:W-:Y:S01]  /*2200*/  ISETP.GE.AND P1, PT, R0, UR4, PT ;  /* 0x0000000400007c0c */ /* 0x000fe2000bf26270 */
[----:B------:R-:W-:Y:S01]  /*2210*/  IMAD.WIDE.U32 R6, R28, UR6, R18 ;  /* 0x000000061c067c25 */ /* 0x000fe2000f8e0012 */
[----:B------:R-:W-:-:S03]  /*2220*/  ISETP.GE.AND P0, PT, R18, UR4, PT ;  /* 0x0000000412007c0c */ /* 0x000fc6000bf06270 */
[----:B------:R-:W-:Y:S01]  /*2230*/  IMAD R117, R28, UR7, R8 ;  /* 0x000000071c757c24 */ /* 0x000fe2000f8e0208 */
[----:B------:R-:W-:Y:S01]  /*2240*/  SEL R8, RZ, 0xffffffff, P1 ;  /* 0xffffffffff087807 */ /* 0x000fe20000800000 */
[----:B------:R-:W-:Y:S02]  /*2250*/  ULDC.64 UR6, c[0x0][0x338] ;  /* 0x0000ce0000067ab9 */ /* 0x000fe40000000a00 */
[----:B------:R-:W-:Y:S01]  /*2260*/  IMAD.IADD R117, R7, 0x1, R117 ;  /* 0x0000000107757824 */ /* 0x000fe200078e0275 */
[----:B------:R-:W-:Y:S01]  /*2270*/  SEL R7, RZ, 0x1, P0 ;  /* 0x00000001ff077807 */ /* 0x000fe20000000000 */
[----:B------:R-:W-:Y:S01]  /*2280*/  IMAD.SHL.U32 R8, R8, 0x2, RZ ;  /* 0x0000000208087824 */ /* 0x000fe200078e00ff */
[----:B------:R-:W-:Y:S01]  /*2290*/  IADD3 R3, P2, R118, R4, RZ ;  /* 0x0000000476037210 */ /* 0x000fe20007f5e0ff */
[----:B------:R-:W-:Y:S01]  /*22a0*/  IMAD.IADD R4, R119, 0x1, R9 ;  /* 0x0000000177047824 */ /* 0x000fe200078e0209 */
[----:B------:R-:W-:Y:S01]  /*22b0*/  MOV R116, R6 ;  /* 0x0000000600747202 */ /* 0x000fe20000000f00 */
[----:B------:R-:W-:Y:S01]  /*22c0*/  VIADD R6, R18, 0x40 ;  /* 0x0000004012067836 */ /* 0x000fe20000000000 */
[----:B------:R-:W-:Y:S01]  /*22d0*/  LOP3.LUT R9, R8, 0x2, R7, 0xe2, !PT ;  /* 0x0000000208097812 */ /* 0x000fe200078ee207 */
[----:B------:R-:W-:-:S02]  /*22e0*/  VIADD R7, R18, 0x60 ;  /* 0x0000006012077836 */ /* 0x000fc40000000000 */
[----:B------:R-:W-:Y:S01]  /*22f0*/  VIADD R8, R18, 0x80 ;  /* 0x0000008012087836 */ /* 0x000fe20000000000 */
[----:B------:R-:W-:Y:S02]  /*2300*/  ISETP.GE.AND P0, PT, R6, UR4, PT ;  /* 0x0000000406007c0c */ /* 0x000fe4000bf06270 */
[----:B------:R-:W-:Y:S02]  /*2310*/  ISETP.GE.AND P1, PT, R7, UR4, PT ;  /* 0x0000000407007c0c */ /* 0x000fe4000bf26270 */
[----:B------:R-:W-:Y:S02]  /*2320*/  IADD3.X R5, R4, R5, R11, P2, !PT ;  /* 0x0000000504057210 */ /* 0x000fe400017fe40b */
[----:B------:R-:W-:Y:S02]  /*2330*/  SEL R10, RZ, 0x4, P0 ;  /* 0x00000004ff0a7807 */ /* 0x000fe40000000000 */
[----:B------:R-:W-:Y:S02]  /*2340*/  SEL R11, RZ, 0x8, P1 ;  /* 0x00000008ff0b7807 */ /* 0x000fe40000800000 */
[----:B------:R-:W-:-:S02]  /*2350*/  ISETP.GE.AND P0, PT, R8, UR4, PT ;  /* 0x0000000408007c0c */ /* 0x000fc4000bf06270 */
[----:B------:R-:W-:Y:S02]  /*2360*/  LOP3.LUT R9, R11, R9, R10, 0xfe, !PT ;  /* 0x000000090b097212 */ /* 0x000fe400078efe0a */
[----:B------:R-:W-:Y:S01]  /*2370*/  SEL R10, RZ, 0x10, P0 ;  /* 0x00000010ff0a7807 */ /* 0x000fe20000000000 */
[----:B------:R-:W-:Y:S01]  /*2380*/  IMAD R11, R12, UR6, RZ ;  /* 0x000000060c0b7c24 */ /* 0x000fe2000f8e02ff */
[-C--:B------:R-:W-:Y:S02]  /*2390*/  ISETP.GE.AND P0, PT, R18, R121.reuse, PT ;  /* 0x000000791200720c */ /* 0x080fe40003f06270 */
[----:B------:R-:W-:Y:S01]  /*23a0*/  LOP3.LUT R35, R9, R10, RZ, 0xfc, !PT ;  /* 0x0000000a09237212 */ /* 0x000fe200078efcff */
[----:B------:R-:W-:Y:S01]  /*23b0*/  IMAD R9, R31, R102, RZ ;  /* 0x000000661f097224 */ /* 0x000fe200078e02ff */
[----:B------:R-:W-:Y:S01]  /*23c0*/  ISETP.GE.AND P1, PT, R0, R121, PT ;  /* 0x000000790000720c */ /* 0x000fe20003f26270 */
[----:B------:R-:W-:Y:S02]  /*23d0*/  IMAD R33, R15, UR7, R11 ;  /* 0x000000070f217c24 */ /* 0x000fe4000f8e020b */
[----:B------:R-:W-:Y:S01]  /*23e0*/  IMAD R13, R220, R103, R9 ;  /* 0x00000067dc0d7224 */ /* 0x000fe200078e0209 */
[----:B------:R-:W-:-:S02]  /*23f0*/  SEL R9, R121, RZ, P0 ;  /* 0x000000ff79097207 */ /* 0x000fc40000000000 */
[----:B------:R-:W-:Y:S02]  /*2400*/  SEL R11, R121, RZ, P1 ;  /* 0x000000ff790b7207 */ /* 0x000fe40000800000 */
[----:B------:R-:W-:-:S03]  /*2410*/  IADD3 R9, R18, R9, RZ ;  /* 0x0000000912097210 */ /* 0x000fc60007ffe0ff */
[----:B------:R-:W-:Y:S01]  /*2420*/  IMAD.IADD R11, R0, 0x1, R11 ;  /* 0x00000001000b7824 */ /* 0x000fe200078e020b */
[----:B------:R-:W-:Y:S02]  /*2430*/  SHF.R.S32.HI R10, RZ, 0x1f, R9 ;  /* 0x0000001fff0a7819 */ /* 0x000fe40000011409 */
[----:B------:R-:W-:Y:S02]  /*2440*/  ISETP.GE.AND P3, PT, R6, R121, PT ;  /* 0x000000790600720c */ /* 0x000fe40003f66270 */
[----:B------:R-:W-:Y:S01]  /*2450*/  SHF.R.S32.HI R12, RZ, 0x1f, R11 ;  /* 0x0000001fff0c7819 */ /* 0x000fe2000001140b */
[----:B------:R-:W-:Y:S01]  /*2460*/  IMAD.IADD R107, R107, 0x1, R13 ;  /* 0x000000016b6b7824 */ /* 0x000fe200078e020d */
[CC--:B------:R-:W-:Y:S01]  /*2470*/  LEA.HI R26, R10.reuse, R9.reuse, RZ, 0x4 ;  /* 0x000000090a1a7211 */ /* 0x0c0fe200078f20ff */
[----:B------:R-:W-:Y:S01]  /*2480*/  IMAD.IADD R105, R13, 0x1, R105 ;  /* 0x000000010d697824 */ /* 0x000fe200078e0269 */
[----:B------:R-:W-:Y:S02]  /*2490*/  SEL R13, R121, RZ, P3 ;  /* 0x000000ff790d7207 */ /* 0x000fe40001800000 */
[----:B------:R-:W-:-:S02]  /*24a0*/  LEA.HI R10, R10, R9, RZ, 0x6 ;  /* 0x000000090a0a7211 */ /* 0x000fc400078f30ff */
[CC--:B------:R-:W-:Y:S02]  /*24b0*/  LEA.HI R28, R12.reuse, R11.reuse, RZ, 0x4 ;  /* 0x0000000b0c1c7211 */ /* 0x0c0fe400078f20ff */
[----:B------:R-:W-:Y:S01]  /*24c0*/  LEA.HI R11, R12, R11, RZ, 0x6 ;  /* 0x0000000b0c0b7211 */ /* 0x000fe200078f30ff */
[----:B------:R-:W-:Y:S01]  /*24d0*/  IMAD.WIDE.U32 R116, R15, UR6, R116 ;  /* 0x000000060f747c25 */ /* 0x000fe2000f8e0074 */
[----:B------:R-:W-:Y:S02]  /*24e0*/  SHF.R.S32.HI R10, RZ, 0x6, R10 ;  /* 0x00000006ff0a7819 */ /* 0x000fe4000001140a */
[----:B------:R-:W-:Y:S01]  /*24f0*/  SHF.R.S32.HI R12, RZ, 0x6, R11 ;  /* 0x00000006ff0c7819 */ /* 0x000fe2000001140b */
[----:B------:R-:W-:Y:S01]  /*2500*/  IMAD.IADD R15, R6, 0x1, R13 ;  /* 0x00000001060f7824 */ /* 0x000fe200078e020d */
[C---:B------:R-:W-:Y:S01]  /*2510*/  LOP3.LUT R13, R227.reuse, 0x30, R28, 0xf8, !PT ;  /* 0x00000030e30d7812 */ /* 0x040fe200078ef81c */
[C---:B------:R-:W-:Y:S01]  /*2520*/  IMAD R144, R10.reuse, 0x2800, R229 ;  /* 0x000028000a907824 */ /* 0x040fe200078e02e5 */
[----:B------:R-:W-:Y:S01]  /*2530*/  SHF.R.U32.HI R9, RZ, 0x3, R231 ;  /* 0x00000003ff097819 */ /* 0x000fe200000116e7 */
[----:B------:R-:W-:Y:S01]  /*2540*/  IMAD R142, R10, 0x2800, R232 ;  /* 0x000028000a8e7824 */ /* 0x000fe200078e02e8 */
[--C-:B------:R-:W-:Y:S01]  /*2550*/  LOP3.LUT R11, R227, 0x30, R26.reuse, 0xf8, !PT ;  /* 0x00000030e30b7812 */ /* 0x100fe200078ef81a */
[----:B------:R-:W-:Y:S01]  /*2560*/  IMAD R143, R12, 0x2800, R229 ;  /* 0x000028000c8f7824 */ /* 0x000fe200078e02e5 */
[----:B------:R-:W-:-:S02]  /*2570*/  LOP3.LUT R14, R231, 0x30, R26, 0xf8, !PT ;  /* 0x00000030e70e7812 */ /* 0x000fc400078ef81a */
[-C--:B------:R-:W-:Y:S02]  /*2580*/  LOP3.LUT R10, R13, R228.reuse, RZ, 0x3c, !PT ;  /* 0x000000e40d0a7212 */ /* 0x080fe400078e3cff */
[----:B------:R-:W-:Y:S02]  /*2590*/  SHF.R.S32.HI R20, RZ, 0x1f, R15 ;  /* 0x0000001fff147819 */ /* 0x000fe4000001140f */
[----:B------:R-:W-:Y:S01]  /*25a0*/  LOP3.LUT R11, R11, R228, RZ, 0x3c, !PT ;  /* 0x000000e40b0b7212 */ /* 0x000fe200078e3cff */
[----:B------:R-:W-:Y:S01]  /*25b0*/  IMAD.IADD R143, R143, 0x1, R10 ;  /* 0x000000018f8f7824 */ /* 0x000fe200078e020a */
[----:B------:R-:W-:Y:S02]  /*25c0*/  LOP3.LUT R13, R14, R9, RZ, 0x3c, !PT ;  /* 0x000000090e0d7212 */ /* 0x000fe400078e3cff */
[----:B------:R-:W-:Y:S02]  /*25d0*/  LEA.HI R30, R20, R15, RZ, 0x4 ;  /* 0x0000000f141e7211 */ /* 0x000fe400078f20ff */
[----:B------:R-:W-:-:S02]  /*25e0*/  LOP3.LUT R10, R231, 0x30, R28, 0xf8, !PT ;  /* 0x00000030e70a7812 */ /* 0x000fc400078ef81c */
[----:B------:R-:W-:Y:S01]  /*25f0*/  LEA.HI R15, R20, R15, RZ, 0x6 ;  /* 0x0000000f140f7211 */ /* 0x000fe200078f30ff */
[----:B------:R-:W-:Y:S01]  /*2600*/  IMAD.IADD R144, R144, 0x1, R11 ;  /* 0x0000000190907824 */ /* 0x000fe200078e020b */
[----:B------:R-:W-:Y:S01]  /*2610*/  LOP3.LUT R36, R36, 0xfffffffe, RZ, 0xc0, !PT ;  /* 0xfffffffe24247812 */ /* 0x000fe200078ec0ff */
[----:B------:R-:W-:Y:S01]  /*2620*/  IMAD.IADD R142, R142, 0x1, R13 ;  /* 0x000000018e8e7824 */ /* 0x000fe200078e020d */
[----:B------:R-:W-:Y:S01]  /*2630*/  LOP3.LUT R11, R227, 0x30, R30, 0xf8, !PT ;  /* 0x00000030e30b7812 */ /* 0x000fe200078ef81e */
[----:B------:R-:W-:Y:S01]  /*2640*/  IMAD R134, R12, 0x2800, R232 ;  /* 0x000028000c867824 */ /* 0x000fe200078e02e8 */
[----:B------:R-:W-:Y:S02]  /*2650*/  LOP3.LUT R13, R10, R9, RZ, 0x3c, !PT ;  /* 0x000000090a0d7212 */ /* 0x000fe400078e3cff */
[----:B------:R-:W-:Y:S02]  /*2660*/  SHF.R.S32.HI R15, RZ, 0x6, R15 ;  /* 0x00000006ff0f7819 */ /* 0x000fe4000001140f */
[----:B------:R-:W-:-:S02]  /*2670*/  LOP3.LUT R14, R231, 0x30, R30, 0xf8, !PT ;  /* 0x00000030e70e7812 */ /* 0x000fc400078ef81e */
[----:B------:R-:W-:Y:S01]  /*2680*/  @P3 LOP3.LUT R36, R36, 0x1, RZ, 0xfc, !PT ;  /* 0x0000000124243812 */ /* 0x000fe200078efcff */
[----:B------:R-:W-:Y:S01]  /*2690*/  IMAD.IADD R134, R134, 0x1, R13 ;  /* 0x0000000186867824 */ /* 0x000fe200078e020d */
[----:B------:R-:W-:Y:S02]  /*26a0*/  LOP3.LUT R10, R11, R228, RZ, 0x3c, !PT ;  /* 0x000000e40b0a7212 */ /* 0x000fe400078e3cff */
[----:B------:R-:W-:Y:S01]  /*26b0*/  LOP3.LUT P3, RZ, R236, 0x2, RZ, 0xc0, !PT ;  /* 0x00000002ecff7812 */ /* 0x000fe2000786c0ff */
[C---:B------:R-:W-:Y:S01]  /*26c0*/  IMAD R135, R15.reuse, 0x2800, R229 ;  /* 0x000028000f877824 */ /* 0x040fe200078e02e5 */
[----:B------:R-:W-:Y:S01]  /*26d0*/  LOP3.LUT R11, R14, R9, RZ, 0x3c, !PT ;  /* 0x000000090e0b7212 */ /* 0x000fe200078e3cff */
[----:B------:R-:W-:Y:S01]  /*26e0*/  VIADD R14, R18, 0xa0 ;  /* 0x000000a0120e7836 */ /* 0x000fe20000000000 */
[----:B------:R-:W-:Y:S02]  /*26f0*/  SHF.R.S32.HI R13, RZ, 0x1f, R145 ;  /* 0x0000001fff0d7819 */ /* 0x000fe40000011491 */
[----:B------:R-:W-:Y:S01]  /*2700*/  IADD3 R122, P2, R220, R27, RZ ;  /* 0x0000001bdc7a7210 */ /* 0x000fe20007f5e0ff */
[----:B------:R-:W-:-:S02]  /*2710*/  IMAD R132, R15, 0x2800, R232 ;  /* 0x000028000f847824 */ /* 0x000fc400078e02e8 */
[----:B------:R-:W-:Y:S01]  /*2720*/  IMAD.IADD R135, R135, 0x1, R10 ;  /* 0x0000000187877824 */ /* 0x000fe200078e020a */
[----:B------:R-:W-:Y:S01]  /*2730*/  IADD3.X R123, R31, R29, RZ, P2, !PT ;  /* 0x0000001d1f7b7210 */ /* 0x000fe200017fe4ff */
[C---:B------:R-:W-:Y:S01]  /*2740*/  IMAD R10, R13.reuse, R108, RZ ;  /* 0x0000006c0d0a7224 */ /* 0x040fe200078e02ff */
[----:B------:R-:W-:Y:S01]  /*2750*/  ISETP.GE.AND P2, PT, R14, UR4, PT ;  /* 0x000000040e007c0c */ /* 0x000fe2000bf46270 */
[----:B------:R-:W-:Y:S01]  /*2760*/  IMAD R12, R13, R102, RZ ;  /* 0x000000660d0c7224 */ /* 0x000fe200078e02ff */
[----:B------:R-:W-:Y:S01]  /*2770*/  LOP3.LUT R36, R36, 0xfffffffb, RZ, 0xc0, !PT ;  /* 0xfffffffb24247812 */ /* 0x000fe200078ec0ff */
[----:B------:R-:W-:Y:S01]  /*2780*/  IMAD R21, R145, R109, R10 ;  /* 0x0000006d91157224 */ /* 0x000fe200078e020a */
[----:B------:R-:W-:Y:S01]  /*2790*/  IADD3 R132, R132, R11, RZ ;  /* 0x0000000b84847210 */ /* 0x000fe20007ffe0ff */
[----:B------:R-:W-:Y:S01]  /*27a0*/  IMAD R15, R109, 0xa0, RZ ;  /* 0x000000a06d0f7824 */ /* 0x000fe200078e02ff */
[----:B------:R-:W-:Y:S01]  /*27b0*/  SEL R32, RZ, 0x20, P2 ;  /* 0x00000020ff207807 */ /* 0x000fe20001000000 */
[C---:B------:R-:W-:Y:S01]  /*27c0*/  IMAD.SHL.U32 R11, R108.reuse, 0x80, RZ ;  /* 0x000000806c0b7824 */ /* 0x040fe200078e00ff */
[C---:B------:R-:W-:Y:S01]  /*27d0*/  SHF.L.U64.HI R10, R108.reuse, 0x7, R109 ;  /* 0x000000076c0a7819 */ /* 0x040fe2000001026d */
[----:B------:R-:W-:Y:S01]  /*27e0*/  IMAD.WIDE.U32 R108, R108, 0xa0, RZ ;  /* 0x000000a06c6c7825 */ /* 0x000fe200078e00ff */
[----:B------:R-:W-:-:S02]  /*27f0*/  @P3 LOP3.LUT R36, R36, 0x4, RZ, 0xfc, !PT ;  /* 0x0000000424243812 */ /* 0x000fc400078efcff */
[----:B------:R-:W-:Y:S01]  /*2800*/  SHF.R.S32.HI R120, RZ, 0x4, R26 ;  /* 0x00000004ff787819 */ /* 0x000fe2000001141a */
[----:B------:R-:W-:Y:S01]  /*2810*/  IMAD R25, R145, R103, R12 ;  /* 0x0000006791197224 */ /* 0x000fe200078e020c */
[C---:B------:R-:W-:Y:S01]  /*2820*/  SHF.L.U64.HI R12, R102.reuse, 0x7, R103 ;  /* 0x00000007660c7819 */ /* 0x040fe20000010267 */
[----:B------:R-:W-:Y:S01]  /*2830*/  IMAD.SHL.U32 R13, R102, 0x80, RZ ;  /* 0x00000080660d7824 */ /* 0x000fe200078e00ff */
[----:B------:R-:W-:Y:S01]  /*2840*/  LOP3.LUT R39, R35, R32, RZ, 0xfc, !PT ;  /* 0x0000002023277212 */ /* 0x000fe200078efcff */
[CC--:B------:R-:W-:Y:S01]  /*2850*/  IMAD.WIDE.U32 R106, R145.reuse, R102.reuse, R106 ;  /* 0x00000066916a7225 */ /* 0x0c0fe200078e006a */
[----:B------:R-:W-:Y:S02]  /*2860*/  LOP3.LUT R26, R26, 0xfffffff0, RZ, 0xc0, !PT ;  /* 0xfffffff01a1a7812 */ /* 0x000fe400078ec0ff */
[----:B------:R-:W-:Y:S01]  /*2870*/  LOP3.LUT R27, R28, 0xfffffff0, RZ, 0xc0, !PT ;  /* 0xfffffff01c1b7812 */ /* 0x000fe200078ec0ff */
[----:B------:R-:W-:Y:S01]  /*2880*/  IMAD.WIDE.U32 R104, R145, R102, R104 ;  /* 0x0000006691687225 */ /* 0x000fe200078e0068 */
[----:B------:R-:W-:Y:S01]  /*2890*/  LOP3.LUT R29, R30, 0xfffffff0, RZ, 0xc0, !PT ;  /* 0xfffffff01e1d7812 */ /* 0x000fe200078ec0ff */
[----:B------:R0:W-:Y:S02]  /*28a0*/  STL [R1+0x14], R36 ;  /* 0x0000142401007387 */ /* 0x0001e40000100800 */
[----:B------:R-:W-:Y:S01]  /*28b0*/  IMAD.WIDE.U32 R114, R114, 0xa0, RZ ;  /* 0x000000a072727825 */ /* 0x000fe200078e00ff */
[----:B------:R-:W-:-:S03]  /*28c0*/  SHF.R.S32.HI R101, RZ, 0x4, R28 ;  /* 0x00000004ff657819 */ /* 0x000fc6000001141c */
[----:B------:R-:W-:Y:S01]  /*28d0*/  IMAD.WIDE.U32 R102, R102, 0xa0, RZ ;  /* 0x000000a066667825 */ /* 0x000fe200078e00ff */
[----:B------:R-:W-:-:S03]  /*28e0*/  LOP3.LUT R34, R35, 0x1, RZ, 0xc0, !PT ;  /* 0x0000000123227812 */ /* 0x000fc600078ec0ff */
[----:B------:R-:W-:Y:S01]  /*28f0*/  IMAD.IADD R128, R109, 0x1, R15 ;  /* 0x000000016d807824 */ /* 0x000fe200078e020f */
[----:B------:R-:W-:Y:S01]  /*2900*/  SHF.R.S32.HI R28, RZ, 0x4, R30 ;  /* 0x00000004ff1c7819 */ /* 0x000fe2000001141e */
[----:B------:R-:W-:Y:S01]  /*2910*/  IMAD.IADD R15, R113, 0x1, R21 ;  /* 0x00000001710f7824 */ /* 0x000fe200078e0215 */
[----:B------:R-:W-:Y:S01]  /*2920*/  LOP3.LUT R35, R39, 0x2, RZ, 0xc0, !PT ;  /* 0x0000000227237812 */ /* 0x000fe200078ec0ff */
[----:B------:R-:W-:Y:S01]  /*2930*/  IMAD.IADD R20, R21, 0x1, R111 ;  /* 0x0000000115147824 */ /* 0x000fe200078e026f */
[----:B0-----:R-:W-:Y:S01]  /*2940*/  LOP3.LUT R36, R39, 0x4, RZ, 0xc0, !PT ;  /* 0x0000000427247812 */ /* 0x001fe200078ec0ff */
[----:B------:R-:W-:Y:S01]  /*2950*/  IMAD.IADD R21, R107, 0x1, R25 ;  /* 0x000000016b157824 */ /* 0x000fe200078e0219 */
[----:B------:R-:W-:Y:S01]  /*2960*/  LOP3.LUT R37, R39, 0x8, RZ, 0xc0, !PT ;  /* 0x0000000827257812 */ /* 0x000fe200078ec0ff */
[----:B------:R-:W-:Y:S01]  /*2970*/  IMAD.SHL.U32 R121, R121, 0x2, RZ ;  /* 0x0000000279797824 */ /* 0x000fe200078e00ff */
[----:B------:R-:W-:Y:S01]  /*2980*/  LOP3.LUT R38, R39, 0x10, RZ, 0xc0, !PT ;  /* 0x0000001027267812 */ /* 0x000fe200078ec0ff */
[----:B------:R-:W-:Y:S01]  /*2990*/  IMAD.IADD R127, R115, 0x1, R127 ;  /* 0x00000001737f7824 */ /* 0x000fe200078e027f */
[----:B------:R-:W-:Y:S01]  /*29a0*/  SHF.R.S32.HI R30, RZ, 0x1f, R26 ;  /* 0x0000001fff1e7819 */ /* 0x000fe2000001141a */
[----:B------:R-:W-:Y:S01]  /*29b0*/  IMAD.IADD R129, R103, 0x1, R129 ;  /* 0x0000000167817824 */ /* 0x000fe200078e0281 */
[----:B------:R-:W-:Y:S01]  /*29c0*/  SHF.R.S32.HI R31, RZ, 0x1f, R27 ;  /* 0x0000001fff1f7819 */ /* 0x000fe2000001141b */
[----:B------:R-:W-:Y:S01]  /*29d0*/  IMAD.IADD R25, R25, 0x1, R105 ;  /* 0x0000000119197824 */ /* 0x000fe200078e0269 */
[----:B------:R-:W-:-:S02]  /*29e0*/  SHF.R.S32.HI R32, RZ, 0x1f, R29 ;  /* 0x0000001fff207819 */ /* 0x000fc4000001141d */
[----:B------:R-:W-:Y:S02]  /*29f0*/  IADD3 R33, R117, R33, RZ ;  /* 0x0000002175217210 */ /* 0x000fe40007ffe0ff */
[----:B------:R-:W-:-:S07]  /*2a00*/  LOP3.LUT R39, R39, 0x20, RZ, 0xc0, !PT ;  /* 0x0000002027277812 */ /* 0x000fce00078ec0ff */
.L_x_3480:
[----:B------:R-:W2:Y:S01]  /*2a10*/  LDL.LU R40, [R1+0x14] ;  /* 0x0000140001287983 */ /* 0x000ea20000300800 */
[----:B0-----:R-:W0:Y:S01]  /*2a20*/  LDC.64 R124, c[0x0][0x2e8] ;  /* 0x0000ba00ff7c7b82 */ /* 0x001e220000000a00 */
[----:B------:R-:W-:Y:S01]  /*2a30*/  VIADD R47, R24, 0xffffffff ;  /* 0xffffffff182f7836 */ /* 0x000fe20000000000 */
[----:B------:R-:W-:Y:S01]  /*2a40*/  LOP3.LUT P4, RZ, R236, 0x2, RZ, 0xc0, !PT ;  /* 0x00000002ecff7812 */ /* 0x000fe2000788c0ff */
[----:B------:R-:W-:Y:S05]  /*2a50*/  YIELD ;  /* 0x0000000000007946 */ /* 0x000fea0003800000 */
[----:B------:R-:W-:Y:S01]  /*2a60*/  SHF.R.S32.HI R42, RZ, 0x1f, R47 ;  /* 0x0000001fff2a7819 */ /* 0x000fe2000001142f */
[-C--:B------:R-:W-:Y:S01]  /*2a70*/  IMAD R41, R127, R47.reuse, RZ ;  /* 0x0000002f7f297224 */ /* 0x080fe200078e02ff */
[----:B------:R-:W1:Y:S01]  /*2a80*/  LDC R133, c[0x0][0x3f4] ;  /* 0x0000fd00ff857b82 */ /* 0x000e620000000800 */
[----:B------:R-:W-:Y:S01]  /*2a90*/  IMAD.WIDE.U32 R138, R114, R47, RZ ;  /* 0x0000002f728a7225 */ /* 0x000fe200078e00ff */
[----:B------:R-:W-:Y:S03]  /*2aa0*/  BSSY B0, `(.L_x_3381) ;  /* 0x0000cfc000007945 */ /* 0x000fe60003800000 */
[----:B------:R-:W-:Y:S01]  /*2ab0*/  IMAD R41, R42, R114, R41 ;  /* 0x000000722a297224 */ /* 0x000fe200078e0229 */
[----:B------:R-:W-:-:S03]  /*2ac0*/  IADD3 R49, P2, P3, R3, R138, R131 ;  /* 0x0000008a03317210 */ /* 0x000fc60007b5e083 */
[----:B------:R-:W-:Y:S02]  /*2ad0*/  IMAD.IADD R140, R139, 0x1, R41 ;  /* 0x000000018b8c7824 */ /* 0x000fe400078e0229 */
[----:B------:R-:W-:-:S03]  /*2ae0*/  IMAD R41, R17, 0x7800, R235 ;  /* 0x0000780011297824 */ /* 0x000fc600078e02eb */
[----:B------:R-:W-:Y:S01]  /*2af0*/  IADD3.X R24, R5, R140, R130, P2, P3 ;  /* 0x0000008c05187210 */ /* 0x000fe200017e6482 */
[C---:B------:R-:W-:Y:S01]  /*2b00*/  VIADD R43, R41.reuse, 0x20 ;  /* 0x00000020292b7836 */ /* 0x040fe20000000000 */
[----:B0-----:R-:W-:Y:S01]  /*2b10*/  IADD3 R50, P2, P3, R138, R124, R3 ;  /* 0x0000007c8a327210 */ /* 0x001fe20007b5e003 */
[----:B------:R-:W-:-:S03]  /*2b20*/  @P4 VIADD R43, R41, 0xffffffe0 ;  /* 0xffffffe0292b4836 */ /* 0x000fc60000000000 */
[----:B------:R-:W-:Y:S02]  /*2b30*/  IADD3.X R51, R140, R125, R5, P2, P3 ;  /* 0x0000007d8c337210 */ /* 0x000fe400017e6405 */
[----:B------:R-:W-:Y:S02]  /*2b40*/  IADD3 R48, P2, R49, R124, RZ ;  /* 0x0000007c31307210 */ /* 0x000fe40007f5e0ff */
[----:B------:R-:W-:-:S03]  /*2b50*/  ISETP.GT.AND P3, PT, R47, R126, PT ;  /* 0x0000007e2f00720c */ /* 0x000fc60003f64270 */
[----:B------:R-:W-:Y:S01]  /*2b60*/  IMAD.X R49, R24, 0x1, R125, P2 ;  /* 0x0000000118317824 */ /* 0x000fe200010e067d */
[----:B-1----:R-:W-:Y:S01]  /*2b70*/  ISETP.GE.AND P2, PT, R133, 0x1, PT ;  /* 0x000000018500780c */ /* 0x002fe20003f46270 */
[----:B------:R-:W-:Y:S01]  /*2b80*/  IMAD.MOV.U32 R24, RZ, RZ, R47 ;  /* 0x000000ffff187224 */ /* 0x000fe200078e002f */
[----:B--2---:R-:W-:-:S07]  /*2b90*/  LOP3.LUT R40, R40, 0xfffffffd, RZ, 0xc0, !PT ;  /* 0xfffffffd28287812 */ /* 0x004fce00078ec0ff */
[----:B------:R-:W-:-:S05]  /*2ba0*/  @P3 LOP3.LUT R40, R40, 0x2, RZ, 0xfc, !PT ;  /* 0x0000000228283812 */ /* 0x000fca00078efcff */
[----:B------:R0:W-:Y:S02]  /*2bb0*/  STL [R1+0x14], R40 ;  /* 0x0000142801007387 */ /* 0x0001e40000100800 */
[C---:B0-----:R-:W-:Y:S01]  /*2bc0*/  IMAD.IADD R40, R16.reuse, 0x1, R41 ;  /* 0x0000000110287824 */ /* 0x041fe200078e0229 */
[----:B------:R-:W-:Y:S01]  /*2bd0*/  IADD3 R41, R16, R43, RZ ;  /* 0x0000002b10297210 */ /* 0x000fe20007ffe0ff */
[----:B------:R-:W-:Y:S06]  /*2be0*/  @!P2 BRA `(.L_x_3382) ;  /* 0x000000c800c0a947 */ /* 0x000fec0003800000 */
        /* <DEDUP_REMOVED lines=39> */
[----:B------:R-:W-:Y:S06]  /*2e60*/  @P3 BRA `(.L_x_3385) ;  /* 0x0000000000903947 */ /* 0x000fec0003800000 */
        /* <DEDUP_REMOVED lines=36> */
.L_x_3385:
[----:B------:R-:W-:Y:S05]  /*30b0*/  BSYNC B1 ;  /* 0x0000000000017941 */ /* 0x000fea0003800000 */
.L_x_3384:
[----:B0-----:R-:W-:Y:S01]  /*30c0*/  VIADD R44, R220, 0x80 ;  /* 0x00000080dc2c7836 */ /* 0x001fe20000000000 */
[----:B------:R-:W-:Y:S01]  /*30d0*/  BSSY B1, `(.L_x_3386) ;  /* 0x000002d000017945 */ /* 0x000fe20003800000 */
[----:B-----5:R-:W-:Y:S02]  /*30e0*/  IMAD.MOV.U32 R148, RZ, RZ, R76 ;  /* 0x000000ffff947224 */ /* 0x020fe400078e004c */
[----:B------:R-:W-:Y:S01]  /*30f0*/  IMAD.MOV.U32 R151, RZ, RZ, R80 ;  /* 0x000000ffff977224 */ /* 0x000fe200078e0050 */
[----:B------:R-:W-:-:S13]  /*3100*/  ISETP.GE.AND P4, PT, R44, R42, PT ;  /* 0x0000002a2c00720c */ /* 0x000fda0003f86270 */
        /* <DEDUP_REMOVED lines=41> */
.L_x_3387:
[----:B------:R-:W-:Y:S05]  /*33a0*/  BSYNC B1 ;  /* 0x0000000000017941 */ /* 0x000fea0003800000 */
.L_x_3386:
[----:B------:R-:W-:Y:S01]  /*33b0*/  UISETP.NE.AND UP0, UPT, UR53, 0x3, UPT ;  /* 0x000000033500788c */ /* 0x000fe2000bf05270 */
[----:B------:R-:W-:Y:S01]  /*33c0*/  IMAD.MOV.U32 R157, RZ, RZ, R84 ;  /* 0x000000ffff9d7224 */ /* 0x000fe200078e0054 */
[----:B------:R-:W-:Y:S01]  /*33d0*/  MOV R164, R96 ;  /* 0x0000006000a47202 */ /* 0x000fe20000000f00 */
[----:B------:R-:W-:Y:S01]  /*33e0*/  IMAD.MOV.U32 R162, RZ, RZ, R88 ;  /* 0x000000ffffa27224 */ /* 0x000fe200078e0058 */
[----:B-----5:R-:W-:Y:S01]  /*33f0*/  MOV R92, R52 ;  /* 0x00000034005c7202 */ /* 0x020fe20000000f00 */
        /* <DEDUP_REMOVED lines=21> */
.L_x_3388:
[----:B------:R-:W-:Y:S01]  /*3550*/  IMAD R43, R17, 0x8, R16 ;  /* 0x00000008112b7824 */ /* 0x000fe200078e0210 */
[----:B------:R-:W-:Y:S01]  /*3560*/  SHF.L.U32 R100, R221, 0x1f, RZ ;  /* 0x0000001fdd647819 */ /* 0x000fe200000006ff */
[----:B------:R-:W-:Y:S03]  /*3570*/  BSSY B1, `(.L_x_3389) ;  /* 0x0000003000017945 */ /* 0x000fe60003800000 */
[----:B------:R-:W1:Y:S02]  /*3580*/  SYNCS.PHASECHK.TRANS64.TRYWAIT P5, [R43+URZ+0x33490], R100 ;  /* 0x033490642b0075a7 */ /* 0x000e6400080a017f */
[----:B-1----:R-:W-:Y:S05]  /*3590*/  @!P5 BRA `(.L_x_3390) ;  /* 0x0000026c0060d947 */ /* 0x002fea0003800000 */
.L_x_3704:
[----:B------:R-:W-:Y:S05]  /*35a0*/  BSYNC B1 ;  /* 0x0000000000017941 */ /* 0x000fea0003800000 */
.L_x_3389:
[----:B------:R-:W-:Y:S04]  /*35b0*/  BSSY B1, `(.L_x_3391) ;  /* 0x00002c8000017945 */ /* 0x000fe80003800000 */
[----:B------:R-:W-:Y:S05]  /*35c0*/  @P3 BRA `(.L_x_3392) ;  /* 0x0000002c00183947 */ /* 0x000fea0003800000 */
[----:B------:R-:W-:Y:S01]  /*35d0*/  ISETP.NE.AND P3, PT, R34, RZ, PT ;  /* 0x000000ff2200720c */ /* 0x000fe20003f65270 */
[----:B------:R-:W-:-:S12]  /*35e0*/  BSSY B2, `(.L_x_3393) ;  /* 0x0000077000027945 */ /* 0x000fd80003800000 */
[----:B------:R-:W-:Y:S05]  /*35f0*/  @!P3 BRA `(.L_x_3394) ;  /* 0x0000000400d4b947 */ /* 0x000fea0003800000 */
[----:B0-----:R0:W2:Y:S01]  /*3600*/  LDS.128 R44, [R40+0x24200] ;  /* 0x02420000282c7984 */ /* 0x0010a20000000c00 */
[----:B------:R-:W-:Y:S01]  /*3610*/  ISETP.GE.AND P3, PT, R22, R133, PT ;  /* 0x000000851600720c */ /* 0x000fe20003f66270 */
[----:B------:R-:W-:-:S12]  /*3620*/  BSSY B3, `(.L_x_3395) ;  /* 0x0000071000037945 */ /* 0x000fd80003800000 */
[----:B0-----:R-:W-:Y:S05]  /*3630*/  @P3 BRA `(.L_x_3396) ;  /* 0x0000000400bc3947 */ /* 0x001fea0003800000 */
[----:B--2---:R-:W-:Y:S01]  /*3640*/  IMAD.MOV.U32 R136, RZ, RZ, R45 ;  /* 0x000000ffff887224 */ /* 0x004fe200078e002d */
[----:B------:R-:W-:Y:S02]  /*3650*/  F2FP.F16.E4M3.UNPACK_B R171, R168.H1 ;  /* 0x000000a8ffab723e */ /* 0x000fe400030006ff */
[----:B------:R-:W-:Y:S02]  /*3660*/  F2FP.F16.E4M3.UNPACK_B R45, R166.H1 ;  /* 0x000000a6ff2d723e */ /* 0x000fe400030006ff */
[----:B------:R-:W-:Y:S01]  /*3670*/  F2FP.F16.E4M3.UNPACK_B R124, R136 ;  /* 0x00000088ff7c723e */ /* 0x000fe200020006ff */
[----:B------:R-:W-:Y:S01]  /*3680*/  HADD2.F32 R167, -RZ, R171.H0_H0 ;  /* 0x200000abffa77230 */ /* 0x000fe20000004100 */
[----:B------:R-:W-:Y:S01]  /*3690*/  F2FP.F16.E4M3.UNPACK_B R166, R166 ;  /* 0x000000a6ffa6723e */ /* 0x000fe200020006ff */
[----:B------:R-:W-:Y:S02]  /*36a0*/  HADD2.F32 R170, -RZ, R45.H0_H0 ;  /* 0x2000002dffaa7230 */ /* 0x000fe40000004100 */
[----:B------:R-:W-:-:S02]  /*36b0*/  HADD2.F32 R169, -RZ, R124.H1_H1 ;  /* 0x3000007cffa97230 */ /* 0x000fc40000004100 */
[----:B------:R-:W-:Y:S02]  /*36c0*/  HADD2.F32 R124, -RZ, R124.H0_H0 ;  /* 0x2000007cff7c7230 */ /* 0x000fe40000004100 */
[----:B------:R-:W-:Y:S02]  /*36d0*/  HADD2.F32 R171, -RZ, R171.H1_H1 ;  /* 0x300000abffab7230 */ /* 0x000fe40000004100 */
[-C--:B------:R-:W-:Y:S01]  /*36e0*/  FMUL.FTZ R173, R169, R167.reuse ;  /* 0x000000a7a9ad7220 */ /* 0x080fe20000410000 */
[----:B------:R-:W-:Y:S02]  /*36f0*/  HADD2.F32 R45, -RZ, R45.H1_H1 ;  /* 0x3000002dff2d7230 */ /* 0x000fe40000004100 */
[C---:B------:R-:W-:Y:S01]  /*3700*/  FMUL.FTZ R172, R124.reuse, R167 ;  /* 0x000000a77cac7220 */ /* 0x040fe20000410000 */
[----:B------:R-:W-:-:S03]  /*3710*/  FFMA.FTZ R167, R124, R170, -R173 ;  /* 0x000000aa7ca77223 */ /* 0x000fc600000108ad */
[----:B------:R-:W-:Y:S01]  /*3720*/  FFMA.FTZ R124, R169, R170, R172 ;  /* 0x000000aaa97c7223 */ /* 0x000fe200000100ac */
[----:B------:R-:W-:Y:S01]  /*3730*/  F2FP.F16.E4M3.UNPACK_B R169, R136.H1 ;  /* 0x00000088ffa9723e */ /* 0x000fe200030006ff */
[----:B------:R-:W-:-:S04]  /*3740*/  IMAD.MOV.U32 R136, RZ, RZ, R44 ;  /* 0x000000ffff887224 */ /* 0x000fc800078e002c */
[--C-:B------:R-:W-:Y:S02]  /*3750*/  HADD2.F32 R44, -RZ, R169.reuse.H1_H1 ;  /* 0x300000a9ff2c7230 */ /* 0x100fe40000004100 */
[----:B------:R-:W-:-:S03]  /*3760*/  HADD2.F32 R169, -RZ, R169.H0_H0 ;  /* 0x200000a9ffa97230 */ /* 0x000fc60000004100 */
[CC--:B------:R-:W-:Y:S02]  /*3770*/  FMUL.FTZ R170, R44.reuse, R171.reuse ;  /* 0x000000ab2caa7220 */ /* 0x0c0fe40000410000 */
[C---:B------:R-:W-:Y:S02]  /*3780*/  FMUL.FTZ R171, R169.reuse, R171 ;  /* 0x000000aba9ab7220 */ /* 0x040fe40000410000 */
[-C--:B------:R-:W-:Y:S01]  /*3790*/  FFMA.FTZ R169, R169, R45.reuse, -R170 ;  /* 0x0000002da9a97223 */ /* 0x080fe200000108aa */
[----:B------:R-:W-:Y:S01]  /*37a0*/  F2FP.F16.E4M3.UNPACK_B R170, R168 ;  /* 0x000000a8ffaa723e */ /* 0x000fe200020006ff */
[----:B------:R-:W-:Y:S01]  /*37b0*/  FFMA.FTZ R174, R44, R45, R171 ;  /* 0x0000002d2cae7223 */ /* 0x000fe200000100ab */
[-C--:B------:R-:W-:Y:S01]  /*37c0*/  F2FP.F16.E4M3.UNPACK_B R44, R136.reuse.H1 ;  /* 0x00000088ff2c723e */ /* 0x080fe200030006ff */
[----:B------:R-:W-:Y:S01]  /*37d0*/  HADD2.F32 R168, -RZ, R166.H1_H1 ;  /* 0x300000a6ffa87230 */ /* 0x000fe20000004100 */
[----:B------:R-:W-:Y:S01]  /*37e0*/  F2FP.F16.E4M3.UNPACK_B R136, R136 ;  /* 0x00000088ff88723e */ /* 0x000fe200020006ff */
[----:B------:R-:W-:Y:S01]  /*37f0*/  HADD2.F32 R171, -RZ, R170.H1_H1 ;  /* 0x300000aaffab7230 */ /* 0x000fe20000004100 */
[----:B------:R-:W-:Y:S01]  /*3800*/  F2FP.SATFINITE.E4M3.F32.PACK_AB_MERGE_C R174, R174, R169, RZ ;  /* 0x000000a9aeae723e */ /* 0x000fe200048070ff */
[----:B------:R-:W-:-:S02]  /*3810*/  HADD2.F32 R45, -RZ, R44.H1_H1 ;  /* 0x3000002cff2d7230 */ /* 0x000fc40000004100 */
[----:B------:R-:W-:Y:S01]  /*3820*/  HADD2.F32 R44, -RZ, R44.H0_H0 ;  /* 0x2000002cff2c7230 */ /* 0x000fe20000004100 */
[----:B------:R-:W-:Y:S01]  /*3830*/  F2FP.SATFINITE.E4M3.F32.PACK_AB_MERGE_C R124, R124, R167, R174 ;  /* 0x000000a77c7c723e */ /* 0x000fe200048070ae */
[----:B------:R-:W-:Y:S02]  /*3840*/  HADD2.F32 R170, -RZ, R170.H0_H0 ;  /* 0x200000aaffaa7230 */ /* 0x000fe40000004100 */
[-C--:B------:R-:W-:Y:S01]  /*3850*/  FMUL.FTZ R173, R45, R171.reuse ;  /* 0x000000ab2dad7220 */ /* 0x080fe20000410000 */
[--C-:B------:R-:W-:Y:S02]  /*3860*/  HADD2.F32 R169, -RZ, R136.reuse.H1_H1 ;  /* 0x30000088ffa97230 */ /* 0x100fe40000004100 */
[C---:B------:R-:W-:Y:S01]  /*3870*/  FMUL.FTZ R172, R44.reuse, R171 ;  /* 0x000000ab2cac7220 */ /* 0x040fe20000410000 */
[----:B------:R-:W-:Y:S02]  /*3880*/  HADD2.F32 R136, -RZ, R136.H0_H0 ;  /* 0x20000088ff887230 */ /* 0x000fe40000004100 */
[----:B------:R-:W-:Y:S01]  /*3890*/  FFMA.FTZ R44, R44, R168, -R173 ;  /* 0x000000a82c2c7223 */ /* 0x000fe200000108ad */
[----:B------:R-:W-:-:S02]  /*38a0*/  HADD2.F32 R166, -RZ, R166.H0_H0 ;  /* 0x200000a6ffa67230 */ /* 0x000fc40000004100 */
[----:B------:R-:W-:Y:S01]  /*38b0*/  FMUL.FTZ R171, R169, R170 ;  /* 0x000000aaa9ab7220 */ /* 0x000fe20000410000 */
[----:B------:R-:W-:Y:S01]  /*38c0*/  FFMA.FTZ R45, R45, R168, R172 ;  /* 0x000000a82d2d7223 */ /* 0x000fe200000100ac */
[C---:B------:R-:W-:Y:S01]  /*38d0*/  FMUL.FTZ R170, R136.reuse, R170 ;  /* 0x000000aa88aa7220 */ /* 0x040fe20000410000 */
[----:B------:R-:W-:Y:S01]  /*38e0*/  LOP3.LUT R167, R125, 0xff, RZ, 0xc0, !PT ;  /* 0x000000ff7da77812 */ /* 0x000fe200078ec0ff */
[-C--:B------:R-:W-:Y:S01]  /*38f0*/  FFMA.FTZ R136, R136, R166.reuse, -R171 ;  /* 0x000000a688887223 */ /* 0x080fe200000108ab */
[--C-:B------:R-:W-:Y:S01]  /*3900*/  SHF.R.U32.HI R171, RZ, 0x8, R125.reuse ;  /* 0x00000008ffab7819 */ /* 0x100fe2000001167d */
[----:B------:R-:W-:Y:S01]  /*3910*/  FFMA.FTZ R169, R169, R166, R170 ;  /* 0x000000a6a9a97223 */ /* 0x000fe200000100aa */
[--C-:B------:R-:W-:Y:S02]  /*3920*/  SHF.R.U32.HI R166, RZ, 0x10, R125.reuse ;  /* 0x00000010ffa67819 */ /* 0x100fe4000001167d */
[----:B------:R-:W-:Y:S02]  /*3930*/  SHF.R.U32.HI R172, RZ, 0x18, R125 ;  /* 0x00000018ffac7819 */ /* 0x000fe4000001167d */
[----:B------:R-:W-:-:S02]  /*3940*/  LOP3.LUT R125, R137, 0xff, RZ, 0xc0, !PT ;  /* 0x000000ff897d7812 */ /* 0x000fc400078ec0ff */
[--C-:B------:R-:W-:Y:S02]  /*3950*/  SHF.R.U32.HI R170, RZ, 0x18, R137.reuse ;  /* 0x00000018ffaa7819 */ /* 0x100fe40000011689 */
[----:B------:R-:W-:Y:S02]  /*3960*/  SHF.R.U32.HI R168, RZ, 0x8, R137 ;  /* 0x00000008ffa87819 */ /* 0x000fe40000011689 */
[----:B------:R-:W-:Y:S02]  /*3970*/  PRMT R170, R170, 0x654, R125 ;  /* 0x00000654aaaa7816 */ /* 0x000fe4000000007d */
[----:B------:R-:W-:Y:S01]  /*3980*/  SHF.R.U32.HI R137, RZ, 0x10, R137 ;  /* 0x00000010ff897819 */ /* 0x000fe20000011689 */
[----:B------:R-:W-:Y:S01]  /*3990*/  IMAD.SHL.U32 R125, R168, 0x100, RZ ;  /* 0x00000100a87d7824 */ /* 0x000fe200078e00ff */
[----:B------:R-:W-:Y:S01]  /*39a0*/  PRMT R168, R172, 0x654, R167 ;  /* 0x00000654aca87816 */ /* 0x000fe200000000a7 */
[----:B------:R-:W-:Y:S01]  /*39b0*/  IMAD.MOV.U32 R167, RZ, RZ, R47 ;  /* 0x000000ffffa77224 */ /* 0x000fe200078e002f */
[----:B------:R-:W-:Y:S01]  /*39c0*/  F2FP.SATFINITE.E4M3.F32.PACK_AB_MERGE_C R44, R45, R44, RZ ;  /* 0x0000002c2d2c723e */ /* 0x000fe200048070ff */
[----:B------:R-:W-:Y:S01]  /*39d0*/  IMAD.U32 R137, R137, 0x10000, RZ ;  /* 0x0001000089897824 */ /* 0x000fe200078e00ff */
[----:B------:R-:W-:Y:S01]  /*39e0*/  LOP3.LUT R170, R170, 0xff00, R125, 0xf8, !PT ;  /* 0x0000ff00aaaa7812 */ /* 0x000fe200078ef87d */
[----:B------:R-:W-:Y:S01]  /*39f0*/  IMAD.MOV.U32 R45, RZ, RZ, R124 ;  /* 0x000000ffff2d7224 */ /* 0x000fe200078e007c */
[----:B------:R-:W-:-:S02]  /*3a00*/  SHF.L.U32 R125, R171, 0x8, RZ ;  /* 0x00000008ab7d7819 */ /* 0x000fc400000006ff */
[----:B------:R-:W-:Y:S02]  /*3a10*/  F2FP.F16.E4M3.UNPACK_B R47, R167 ;  /* 0x000000a7ff2f723e */ /* 0x000fe400020006ff */
[----:B------:R-:W-:Y:S02]  /*3a20*/  LOP3.LUT R168, R168, 0xff00, R125, 0xf8, !PT ;  /* 0x0000ff00a8a87812 */ /* 0x000fe400078ef87d */
[----:B------:R-:W-:Y:S01]  /*3a30*/  LOP3.LUT R125, R170, 0xff0000, R137, 0xf8, !PT ;  /* 0x00ff0000aa7d7812 */ /* 0x000fe200078ef889 */
[----:B------:R-:W-:Y:S01]  /*3a40*/  IMAD.U32 R137, R166, 0x10000, RZ ;  /* 0x00010000a6897824 */ /* 0x000fe200078e00ff */
[----:B------:R-:W-:Y:S01]  /*3a50*/  F2FP.SATFINITE.E4M3.F32.PACK_AB_MERGE_C R44, R169, R136, R44 ;  /* 0x00000088a92c723e */ /* 0x000fe2000480702c */
[--C-:B------:R-:W-:Y:S01]  /*3a60*/  HADD2.F32 R166, -RZ, R47.reuse.H1_H1 ;  /* 0x3000002fffa67230 */ /* 0x100fe20000004100 */
[----:B------:R-:W-:Y:S01]  /*3a70*/  F2FP.F16.E4M3.UNPACK_B R171, R125.H1 ;  /* 0x0000007dffab723e */ /* 0x000fe200030006ff */
[----:B------:R-:W-:Y:S01]  /*3a80*/  HADD2.F32 R47, -RZ, R47.H0_H0 ;  /* 0x2000002fff2f7230 */ /* 0x000fe20000004100 */
[----:B------:R-:W-:-:S03]  /*3a90*/  LOP3.LUT R137, R168, 0xff0000, R137, 0xf8, !PT ;  /* 0x00ff0000a8897812 */ /* 0x000fc600078ef889 */
[----:B------:R-:W-:Y:S01]  /*3aa0*/  HADD2.F32 R172, -RZ, R171.H0_H0 ;  /* 0x200000abffac7230 */ /* 0x000fe20000004100 */
[----:B------:R-:W-:-:S04]  /*3ab0*/  F2FP.F16.E4M3.UNPACK_B R168, R137.H1 ;  /* 0x00000089ffa8723e */ /* 0x000fc800030006ff */
[CC--:B------:R-:W-:Y:S01]  /*3ac0*/  FMUL.FTZ R174, R166.reuse, R172.reuse ;  /* 0x000000aca6ae7220 */ /* 0x0c0fe20000410000 */
[--C-:B------:R-:W-:Y:S02]  /*3ad0*/  HADD2.F32 R170, -RZ, R168.reuse.H0_H0 ;  /* 0x200000a8ffaa7230 */ /* 0x100fe40000004100 */
[C---:B------:R-:W-:Y:S01]  /*3ae0*/  FMUL.FTZ R173, R47.reuse, R172 ;  /* 0x000000ac2fad7220 */ /* 0x040fe20000410000 */
[----:B------:R-:W-:Y:S02]  /*3af0*/  HADD2.F32 R168, -RZ, R168.H1_H1 ;  /* 0x300000a8ffa87230 */ /* 0x000fe40000004100 */
[-C--:B------:R-:W-:Y:S01]  /*3b00*/  FFMA.FTZ R47, R47, R170.reuse, -R174 ;  /* 0x000000aa2f2f7223 */ /* 0x080fe200000108ae */
[----:B------:R-:W-:Y:S01]  /*3b10*/  FFMA.FTZ R166, R166, R170, R173 ;  /* 0x000000aaa6a67223 */ /* 0x000fe200000100ad */
[----:B------:R-:W-:Y:S01]  /*3b20*/  F2FP.F16.E4M3.UNPACK_B R170, R167.H1 ;  /* 0x000000a7ffaa723e */ /* 0x000fe200030006ff */
[----:B------:R-:W-:Y:S02]  /*3b30*/  IMAD.MOV.U32 R167, RZ, RZ, R46 ;  /* 0x000000ffffa77224 */ /* 0x000fe400078e002e */
[----:B------:R-:W-:-:S02]  /*3b40*/  HADD2.F32 R46, -RZ, R171.H1_H1 ;  /* 0x300000abff2e7230 */ /* 0x000fc40000004100 */
[--C-:B------:R-:W-:Y:S02]  /*3b50*/  HADD2.F32 R171, -RZ, R170.reuse.H1_H1 ;  /* 0x300000aaffab7230 */ /* 0x100fe40000004100 */
[----:B------:R-:W-:-:S03]  /*3b60*/  HADD2.F32 R170, -RZ, R170.H0_H0 ;  /* 0x200000aaffaa7230 */ /* 0x000fc60000004100 */
[CC--:B------:R-:W-:Y:S02]  /*3b70*/  FMUL.FTZ R173, R171.reuse, R46.reuse ;  /* 0x0000002eabad7220 */ /* 0x0c0fe40000410000 */
[C---:B------:R-:W-:Y:S02]  /*3b80*/  FMUL.FTZ R172, R170.reuse, R46 ;  /* 0x0000002eaaac7220 */ /* 0x040fe40000410000 */
[-C--:B------:R-:W-:Y:S02]  /*3b90*/  FFMA.FTZ R46, R170, R168.reuse, -R173 ;  /* 0x000000a8aa2e7223 */ /* 0x080fe400000108ad */
[----:B------:R-:W-:Y:S01]  /*3ba0*/  FFMA.FTZ R171, R171, R168, R172 ;  /* 0x000000a8abab7223 */ /* 0x000fe200000100ac */
[----:B------:R-:W-:Y:S02]  /*3bb0*/  F2FP.F16.E4M3.UNPACK_B R172, R125 ;  /* 0x0000007dffac723e */ /* 0x000fe400020006ff */
[----:B------:R-:W-:Y:S02]  /*3bc0*/  F2FP.F16.E4M3.UNPACK_B R125, R167.H1 ;  /* 0x000000a7ff7d723e */ /* 0x000fe400030006ff */
[----:B------:R-:W-:Y:S01]  /*3bd0*/  F2FP.F16.E4M3.UNPACK_B R168, R137 ;  /* 0x00000089ffa8723e */ /* 0x000fe200020006ff */
[----:B------:R-:W-:Y:S01]  /*3be0*/  HADD2.F32 R174, -RZ, R172.H1_H1 ;  /* 0x300000acffae7230 */ /* 0x000fe20000004100 */
[----:B------:R-:W-:Y:S01]  /*3bf0*/  F2FP.F16.E4M3.UNPACK_B R167, R167 ;  /* 0x000000a7ffa7723e */ /* 0x000fe200020006ff */
[--C-:B------:R-:W-:Y:S01]  /*3c00*/  HADD2.F32 R137, -RZ, R125.reuse.H1_H1 ;  /* 0x3000007dff897230 */ /* 0x100fe20000004100 */
[----:B------:R-:W-:Y:S01]  /*3c10*/  F2FP.SATFINITE.E4M3.F32.PACK_AB_MERGE_C R171, R171, R46, RZ ;  /* 0x0000002eabab723e */ /* 0x000fe200048070ff */
[----:B------:R-:W-:-:S02]  /*3c20*/  HADD2.F32 R125, -RZ, R125.H0_H0 ;  /* 0x2000007dff7d7230 */ /* 0x000fc40000004100 */
[----:B------:R-:W-:Y:S02]  /*3c30*/  HADD2.F32 R170, -RZ, R168.H1_H1 ;  /* 0x300000a8ffaa7230 */ /* 0x000fe40000004100 */
[-C--:B------:R-:W-:Y:S01]  /*3c40*/  FMUL.FTZ R176, R137, R174.reuse ;  /* 0x000000ae89b07220 */ /* 0x080fe20000410000 */
[----:B------:R-:W-:Y:S02]  /*3c50*/  HADD2.F32 R172, -RZ, R172.H0_H0 ;  /* 0x200000acffac7230 */ /* 0x000fe40000004100 */
[C---:B------:R-:W-:Y:S01]  /*3c60*/  FMUL.FTZ R174, R125.reuse, R174 ;  /* 0x000000ae7dae7220 */ /* 0x040fe20000410000 */
[----:B------:R-:W-:Y:S02]  /*3c70*/  HADD2.F32 R168, -RZ, R168.H0_H0 ;  /* 0x200000a8ffa87230 */ /* 0x000fe40000004100 */
[-C--:B------:R-:W-:Y:S01]  /*3c80*/  FFMA.FTZ R125, R125, R170.reuse, -R176 ;  /* 0x000000aa7d7d7223 */ /* 0x080fe200000108b0 */
[----:B------:R-:W-:Y:S01]  /*3c90*/  F2FP.SATFINITE.E4M3.F32.PACK_AB_MERGE_C R47, R166, R47, R171 ;  /* 0x0000002fa62f723e */ /* 0x000fe200048070ab */
[----:B------:R-:W-:Y:S01]  /*3ca0*/  FFMA.FTZ R174, R137, R170, R174 ;  /* 0x000000aa89ae7223 */ /* 0x000fe200000100ae */
[----:B------:R-:W-:-:S02]  /*3cb0*/  HADD2.F32 R137, -RZ, R167.H1_H1 ;  /* 0x300000a7ff897230 */ /* 0x000fc40000004100 */
[----:B------:R-:W-:Y:S02]  /*3cc0*/  HADD2.F32 R167, -RZ, R167.H0_H0 ;  /* 0x200000a7ffa77230 */ /* 0x000fe40000004100 */
[----:B------:R-:W-:Y:S01]  /*3cd0*/  F2FP.SATFINITE.E4M3.F32.PACK_AB_MERGE_C R125, R174, R125, RZ ;  /* 0x0000007dae7d723e */ /* 0x000fe200048070ff */
[-C--:B------:R-:W-:Y:S02]  /*3ce0*/  FMUL.FTZ R170, R137, R172.reuse ;  /* 0x000000ac89aa7220 */ /* 0x080fe40000410000 */
[C---:B------:R-:W-:Y:S02]  /*3cf0*/  FMUL.FTZ R172, R167.reuse, R172 ;  /* 0x000000aca7ac7220 */ /* 0x040fe40000410000 */
[-C--:B------:R-:W-:Y:S02]  /*3d00*/  FFMA.FTZ R170, R167, R168.reuse, -R170 ;  /* 0x000000a8a7aa7223 */ /* 0x080fe400000108aa */
[----:B------:R-:W-:-:S05]  /*3d10*/  FFMA.FTZ R137, R137, R168, R172 ;  /* 0x000000a889897223 */ /* 0x000fca00000100ac */
[----:B------:R-:W-:-:S07]  /*3d20*/  F2FP.SATFINITE.E4M3.F32.PACK_AB_MERGE_C R46, R137, R170, R125 ;  /* 0x000000aa892e723e */ /* 0x000fce000480707d */
.L_x_3396:
[----:B------:R-:W-:Y:S05]  /*3d30*/  BSYNC B3 ;  /* 0x0000000000037941 */ /* 0x000fea0003800000 */
.L_x_3395:
[----:B--2---:R2:W-:Y:S02]  /*3d40*/  STG.E.128 desc[UR54][R50.64], R44 ;  /* 0x0000002c32007986 */ /* 0x0045e4000c101d36 */
.L_x_3394:
[----:B------:R-:W-:Y:S05]  /*3d50*/  BSYNC B2 ;  /* 0x0000000000027941 */ /* 0x000fea0003800000 */
.L_x_3393:
[----:B------:R-:W-:Y:S01]  /*3d60*/  ISETP.NE.AND P3, PT, R35, RZ, PT ;  /* 0x000000ff2300720c */ /* 0x000fe20003f65270 */
[----:B------:R-:W-:-:S12]  /*3d70*/  BSSY B2, `(.L_x_3397) ;  /* 0x0000078000027945 */ /* 0x000fd80003800000 */
[----:B------:R-:W-:Y:S05]  /*3d80*/  @!P3 BRA `(.L_x_3398) ;  /* 0x0000000400d8b947 */ /* 0x000fea0003800000 */
        /* <DEDUP_REMOVED lines=14> */
[----:B--2---:R-:W-:Y:S01]  /*3e70*/  IMAD.MOV.U32 R124, RZ, RZ, R44 ;  /* 0x000000ffff7c7224 */ /* 0x004fe200078e002c */
[----:B------:R-:W-:Y:S01]  /*3e80*/  PRMT R97, R167, 0x654, R96 ;  /* 0x00000654a7617816 */ /* 0x000fe20000000060 */
[----:B------:R-:W-:Y:S01]  /*3e90*/  IMAD.MOV.U32 R96, RZ, RZ, R45 ;  /* 0x000000ffff607224 */ /* 0x000fe200078e002d */
[----:B------:R-:W-:Y:S01]  /*3ea0*/  SHF.L.U32 R136, R136, 0x8, RZ ;  /* 0x0000000888887819 */ /* 0x000fe200000006ff */
[----:B------:R-:W-:Y:S01]  /*3eb0*/  IMAD.U32 R137, R137, 0x10000, RZ ;  /* 0x0001000089897824 */ /* 0x000fe200078e00ff */
[----:B------:R-:W-:Y:S01]  /*3ec0*/  LOP3.LUT R44, R97, 0xff00, R98, 0xf8, !PT ;  /* 0x0000ff00612c7812 */ /* 0x000fe200078ef862 */
[----:B------:R-:W-:Y:S01]  /*3ed0*/  IMAD.U32 R97, R166, 0x10000, RZ ;  /* 0x00010000a6617824 */ /* 0x000fe200078e00ff */
[----:B------:R-:W-:-:S02]  /*3ee0*/  LOP3.LUT R98, R99, 0xff00, R136, 0xf8, !PT ;  /* 0x0000ff0063627812 */ /* 0x000fc400078ef888 */
[----:B------:R-:W-:Y:S02]  /*3ef0*/  F2FP.F16.E4M3.UNPACK_B R45, R96 ;  /* 0x00000060ff2d723e */ /* 0x000fe400020006ff */
[-C--:B------:R-:W-:Y:S02]  /*3f00*/  F2FP.F16.E4M3.UNPACK_B R136, R165.reuse.H1 ;  /* 0x000000a5ff88723e */ /* 0x080fe400030006ff */
[----:B------:R-:W-:Y:S01]  /*3f10*/  LOP3.LUT R44, R44, 0xff0000, R97, 0xf8, !PT ;  /* 0x00ff00002c2c7812 */ /* 0x000fe200078ef861 */
[--C-:B------:R-:W-:Y:S01]  /*3f20*/  HADD2.F32 R99, -RZ, R45.reuse.H1_H1 ;  /* 0x3000002dff637230 */ /* 0x100fe20000004100 */
[----:B------:R-:W-:Y:S01]  /*3f30*/  F2FP.F16.E4M3.UNPACK_B R125, R164.H1 ;  /* 0x000000a4ff7d723e */ /* 0x000fe200030006ff */
[----:B------:R-:W-:Y:S01]  /*3f40*/  HADD2.F32 R97, -RZ, R45.H0_H0 ;  /* 0x2000002dff617230 */ /* 0x000fe20000004100 */
[----:B------:R-:W-:Y:S01]  /*3f50*/  LOP3.LUT R45, R98, 0xff0000, R137, 0xf8, !PT ;  /* 0x00ff0000622d7812 */ /* 0x000fe200078ef889 */
[--C-:B------:R-:W-:Y:S01]  /*3f60*/  HADD2.F32 R168, -RZ, R136.reuse.H0_H0 ;  /* 0x20000088ffa87230 */ /* 0x100fe20000004100 */
[----:B------:R-:W-:Y:S01]  /*3f70*/  F2FP.F16.E4M3.UNPACK_B R98, R96.H1 ;  /* 0x00000060ff62723e */ /* 0x000fe200030006ff */
[----:B------:R-:W-:Y:S01]  /*3f80*/  HADD2.F32 R166, -RZ, R125.H0_H0 ;  /* 0x2000007dffa67230 */ /* 0x000fe20000004100 */
[----:B------:R-:W-:Y:S01]  /*3f90*/  F2FP.F16.E4M3.UNPACK_B R167, R165 ;  /* 0x000000a5ffa7723e */ /* 0x000fe200020006ff */
[----:B------:R-:W-:-:S02]  /*3fa0*/  HADD2.F32 R169, -RZ, R136.H1_H1 ;  /* 0x30000088ffa97230 */ /* 0x000fc40000004100 */
[-C--:B------:R-:W-:Y:S01]  /*3fb0*/  FMUL.FTZ R96, R99, R168.reuse ;  /* 0x000000a863607220 */ /* 0x080fe20000410000 */
[C---:B------:R-:W-:Y:S01]  /*3fc0*/  FMUL.FTZ R168, R97.reuse, R168 ;  /* 0x000000a861a87220 */ /* 0x040fe20000410000 */
[--C-:B------:R-:W-:Y:S01]  /*3fd0*/  HADD2.F32 R136, -RZ, R98.reuse.H1_H1 ;  /* 0x30000062ff887230 */ /* 0x100fe20000004100 */
[----:B------:R-:W-:Y:S01]  /*3fe0*/  F2FP.F16.E4M3.UNPACK_B R165, R164 ;  /* 0x000000a4ffa5723e */ /* 0x000fe200020006ff */
[----:B------:R-:W-:Y:S02]  /*3ff0*/  HADD2.F32 R98, -RZ, R98.H0_H0 ;  /* 0x20000062ff627230 */ /* 0x000fe40000004100 */
[-C--:B------:R-:W-:Y:S01]  /*4000*/  FFMA.FTZ R96, R97, R166.reuse, -R96 ;  /* 0x000000a661607223 */ /* 0x080fe20000010860 */
[----:B------:R-:W-:Y:S01]  /*4010*/  FFMA.FTZ R97, R99, R166, R168 ;  /* 0x000000a663617223 */ /* 0x000fe200000100a8 */
[----:B------:R-:W-:Y:S02]  /*4020*/  HADD2.F32 R137, -RZ, R125.H1_H1 ;  /* 0x3000007dff897230 */ /* 0x000fe40000004100 */
[-C--:B------:R-:W-:Y:S01]  /*4030*/  FMUL.FTZ R125, R136, R169.reuse ;  /* 0x000000a9887d7220 */ /* 0x080fe20000410000 */
[----:B------:R-:W-:Y:S01]  /*4040*/  F2FP.F16.E4M3.UNPACK_B R99, R124.H1 ;  /* 0x0000007cff63723e */ /* 0x000fe200030006ff */
[----:B------:R-:W-:Y:S01]  /*4050*/  FMUL.FTZ R169, R98, R169 ;  /* 0x000000a962a97220 */ /* 0x000fe20000410000 */
[----:B------:R-:W-:-:S02]  /*4060*/  HADD2.F32 R168, -RZ, R167.H1_H1 ;  /* 0x300000a7ffa87230 */ /* 0x000fc40000004100 */
[-C--:B------:R-:W-:Y:S01]  /*4070*/  FFMA.FTZ R98, R98, R137.reuse, -R125 ;  /* 0x0000008962627223 */ /* 0x080fe2000001087d */
[----:B------:R-:W-:Y:S02]  /*4080*/  HADD2.F32 R166, -RZ, R165.H1_H1 ;  /* 0x300000a5ffa67230 */ /* 0x000fe40000004100 */
[--C-:B------:R-:W-:Y:S02]  /*4090*/  HADD2.F32 R164, -RZ, R99.reuse.H1_H1 ;  /* 0x30000063ffa47230 */ /* 0x100fe40000004100 */
[----:B------:R-:W-:Y:S02]  /*40a0*/  HADD2.F32 R125, -RZ, R99.H0_H0 ;  /* 0x20000063ff7d7230 */ /* 0x000fe40000004100 */
[----:B------:R-:W-:Y:S01]  /*40b0*/  FFMA.FTZ R99, R136, R137, R169 ;  /* 0x0000008988637223 */ /* 0x000fe200000100a9 */
[----:B------:R-:W-:Y:S01]  /*40c0*/  F2FP.F16.E4M3.UNPACK_B R136, R124 ;  /* 0x0000007cff88723e */ /* 0x000fe200020006ff */
[----:B------:R-:W-:Y:S01]  /*40d0*/  FMUL.FTZ R124, R164, R168 ;  /* 0x000000a8a47c7220 */ /* 0x000fe20000410000 */
[----:B------:R-:W-:-:S02]  /*40e0*/  HADD2.F32 R167, -RZ, R167.H0_H0 ;  /* 0x200000a7ffa77230 */ /* 0x000fc40000004100 */
[----:B------:R-:W-:Y:S01]  /*40f0*/  FMUL.FTZ R169, R125, R168 ;  /* 0x000000a87da97220 */ /* 0x000fe20000410000 */
[----:B------:R-:W-:Y:S01]  /*4100*/  F2FP.SATFINITE.E4M3.F32.PACK_AB_MERGE_C R98, R99, R98, RZ ;  /* 0x000000626362723e */ /* 0x000fe200048070ff */
[--C-:B------:R-:W-:Y:S02]  /*4110*/  HADD2.F32 R137, -RZ, R136.reuse.H1_H1 ;  /* 0x30000088ff897230 */ /* 0x100fe40000004100 */
[-C--:B------:R-:W-:Y:S01]  /*4120*/  FFMA.FTZ R124, R125, R166.reuse, -R124 ;  /* 0x000000a67d7c7223 */ /* 0x080fe2000001087c */
[----:B------:R-:W-:Y:S01]  /*4130*/  FFMA.FTZ R125, R164, R166, R169 ;  /* 0x000000a6a47d7223 */ /* 0x000fe200000100a9 */
[----:B------:R-:W-:Y:S02]  /*4140*/  HADD2.F32 R136, -RZ, R136.H0_H0 ;  /* 0x20000088ff887230 */ /* 0x000fe40000004100 */
[----:B------:R-:W-:Y:S02]  /*4150*/  HADD2.F32 R166, -RZ, R165.H0_H0 ;  /* 0x200000a5ffa67230 */ /* 0x000fe40000004100 */
[----:B------:R-:W-:Y:S01]  /*4160*/  FMUL.FTZ R169, R137, R167 ;  /* 0x000000a789a97220 */ /* 0x000fe20000410000 */
[----:B------:R-:W-:-:S02]  /*4170*/  IMAD.MOV.U32 R165, RZ, RZ, R47 ;  /* 0x000000ffffa57224 */ /* 0x000fc400078e002f */
[C---:B------:R-:W-:Y:S01]  /*4180*/  FMUL.FTZ R168, R136.reuse, R167 ;  /* 0x000000a788a87220 */ /* 0x040fe20000410000 */
[----:B------:R-:W-:Y:S01]  /*4190*/  F2FP.SATFINITE.E4M3.F32.PACK_AB_MERGE_C R124, R125, R124, RZ ;  /* 0x0000007c7d7c723e */ /* 0x000fe200048070ff */
[-C--:B------:R-:W-:Y:S01]  /*41a0*/  FFMA.FTZ R47, R136, R166.reuse, -R169 ;  /* 0x000000a6882f7223 */ /* 0x080fe200000108a9 */
[----:B------:R-:W-:Y:S01]  /*41b0*/  F2FP.F16.E4M3.UNPACK_B R169, R45.H1 ;  /* 0x0000002dffa9723e */ /* 0x000fe200030006ff */
[----:B------:R-:W-:Y:S01]  /*41c0*/  FFMA.FTZ R136, R137, R166, R168 ;  /* 0x000000a689887223 */ /* 0x000fe200000100a8 */
[-C--:B------:R-:W-:Y:S02]  /*41d0*/  F2FP.F16.E4M3.UNPACK_B R164, R165.reuse ;  /* 0x000000a5ffa4723e */ /* 0x080fe400020006ff */
[----:B------:R-:W-:Y:S01]  /*41e0*/  F2FP.F16.E4M3.UNPACK_B R168, R44.H1 ;  /* 0x0000002cffa8723e */ /* 0x000fe200030006ff */
[----:B------:R-:W-:Y:S01]  /*41f0*/  HADD2.F32 R137, -RZ, R169.H0_H0 ;  /* 0x200000a9ff897230 */ /* 0x000fe20000004100 */
[----:B------:R-:W-:Y:S01]  /*4200*/  F2FP.F16.E4M3.UNPACK_B R165, R165.H1 ;  /* 0x000000a5ffa5723e */ /* 0x000fe200030006ff */
[--C-:B------:R-:W-:Y:S01]  /*4210*/  HADD2.F32 R166, -RZ, R164.reuse.H1_H1 ;  /* 0x300000a4ffa67230 */ /* 0x100fe20000004100 */
[----:B------:R-:W-:Y:S01]  /*4220*/  F2FP.SATFINITE.E4M3.F32.PACK_AB_MERGE_C R47, R136, R47, R124 ;  /* 0x0000002f882f723e */ /* 0x000fe2000480707c */
[----:B------:R-:W-:-:S02]  /*4230*/  HADD2.F32 R164, -RZ, R164.H0_H0 ;  /* 0x200000a4ffa47230 */ /* 0x000fc40000004100 */
[--C-:B------:R-:W-:Y:S02]  /*4240*/  HADD2.F32 R167, -RZ, R168.reuse.H0_H0 ;  /* 0x200000a8ffa77230 */ /* 0x100fe40000004100 */
[-C--:B------:R-:W-:Y:S01]  /*4250*/  FMUL.FTZ R171, R166, R137.reuse ;  /* 0x00000089a6ab7220 */ /* 0x080fe20000410000 */
[----:B------:R-:W-:Y:S02]  /*4260*/  HADD2.F32 R168, -RZ, R168.H1_H1 ;  /* 0x300000a8ffa87230 */ /* 0x000fe40000004100 */
[C---:B------:R-:W-:Y:S01]  /*4270*/  FMUL.FTZ R173, R164.reuse, R137 ;  /* 0x00000089a4ad7220 */ /* 0x040fe20000410000 */
[----:B------:R-:W-:-:S03]  /*4280*/  FFMA.FTZ R137, R164, R167, -R171 ;  /* 0x000000a7a4897223 */ /* 0x000fc600000108ab */
[----:B------:R-:W-:Y:S01]  /*4290*/  FFMA.FTZ R164, R166, R167, R173 ;  /* 0x000000a7a6a47223 */ /* 0x000fe200000100ad */
[----:B------:R-:W-:Y:S02]  /*42a0*/  IMAD.MOV.U32 R166, RZ, RZ, R46 ;  /* 0x000000ffffa67224 */ /* 0x000fe400078e002e */
[----:B------:R-:W-:Y:S01]  /*42b0*/  HADD2.F32 R46, -RZ, R169.H1_H1 ;  /* 0x300000a9ff2e7230 */ /* 0x000fe20000004100 */
[----:B------:R-:W-:Y:S01]  /*42c0*/  F2FP.F16.E4M3.UNPACK_B R169, R45 ;  /* 0x0000002dffa9723e */ /* 0x000fe200020006ff */
[--C-:B------:R-:W-:Y:S01]  /*42d0*/  HADD2.F32 R167, -RZ, R165.reuse.H1_H1 ;  /* 0x300000a5ffa77230 */ /* 0x100fe20000004100 */
[----:B------:R-:W-:Y:S01]  /*42e0*/  F2FP.F16.E4M3.UNPACK_B R45, R44 ;  /* 0x0000002cff2d723e */ /* 0x000fe200020006ff */
[----:B------:R-:W-:-:S03]  /*42f0*/  HADD2.F32 R165, -RZ, R165.H0_H0 ;  /* 0x200000a5ffa57230 */ /* 0x000fc60000004100 */
[-C--:B------:R-:W-:Y:S02]  /*4300*/  FMUL.FTZ R170, R167, R46.reuse ;  /* 0x0000002ea7aa7220 */ /* 0x080fe40000410000 */
[C---:B------:R-:W-:Y:S02]  /*4310*/  FMUL.FTZ R172, R165.reuse, R46 ;  /* 0x0000002ea5ac7220 */ /* 0x040fe40000410000 */
[-C--:B------:R-:W-:Y:S01]  /*4320*/  FFMA.FTZ R46, R165, R168.reuse, -R170 ;  /* 0x000000a8a52e7223 */ /* 0x080fe200000108aa */
[----:B------:R-:W-:Y:S02]  /*4330*/  HADD2.F32 R170, -RZ, R169.H1_H1 ;  /* 0x300000a9ffaa7230 */ /* 0x000fe40000004100 */
[----:B------:R-:W-:Y:S01]  /*4340*/  FFMA.FTZ R165, R167, R168, R172 ;  /* 0x000000a8a7a57223 */ /* 0x000fe200000100ac */
[-C--:B------:R-:W-:Y:S01]  /*4350*/  F2FP.F16.E4M3.UNPACK_B R167, R166.reuse.H1 ;  /* 0x000000a6ffa7723e */ /* 0x080fe200030006ff */
[----:B------:R-:W-:Y:S01]  /*4360*/  HADD2.F32 R168, -RZ, R45.H1_H1 ;  /* 0x3000002dffa87230 */ /* 0x000fe20000004100 */
[----:B------:R-:W-:Y:S01]  /*4370*/  F2FP.F16.E4M3.UNPACK_B R166, R166 ;  /* 0x000000a6ffa6723e */ /* 0x000fe200020006ff */
[----:B------:R-:W-:Y:S01]  /*4380*/  HADD2.F32 R169, -RZ, R169.H0_H0 ;  /* 0x200000a9ffa97230 */ /* 0x000fe20000004100 */
[----:B------:R-:W-:Y:S01]  /*4390*/  F2FP.SATFINITE.E4M3.F32.PACK_AB_MERGE_C R165, R165, R46, RZ ;  /* 0x0000002ea5a5723e */ /* 0x000fe200048070ff */
[----:B------:R-:W-:-:S02]  /*43a0*/  HADD2.F32 R44, -RZ, R167.H1_H1 ;  /* 0x300000a7ff2c7230 */ /* 0x000fc40000004100 */
[----:B------:R-:W-:Y:S01]  /*43b0*/  HADD2.F32 R167, -RZ, R167.H0_H0 ;  /* 0x200000a7ffa77230 */ /* 0x000fe20000004100 */
[----:B------:R-:W-:Y:S01]  /*43c0*/  F2FP.SATFINITE.E4M3.F32.PACK_AB_MERGE_C R137, R164, R137, R165 ;  /* 0x00000089a489723e */ /* 0x000fe200048070a5 */
[----:B------:R-:W-:Y:S02]  /*43d0*/  HADD2.F32 R45, -RZ, R45.H0_H0 ;  /* 0x2000002dff2d7230 */ /* 0x000fe40000004100 */
[-C--:B------:R-:W-:Y:S01]  /*43e0*/  FMUL.FTZ R172, R44, R170.reuse ;  /* 0x000000aa2cac7220 */ /* 0x080fe20000410000 */
[----:B------:R-:W-:-:S03]  /*43f0*/  FMUL.FTZ R171, R167, R170 ;  /* 0x000000aaa7ab7220 */ /* 0x000fc60000410000 */
[-C--:B------:R-:W-:Y:S01]  /*4400*/  FFMA.FTZ R172, R167, R168.reuse, -R172 ;  /* 0x000000a8a7ac7223 */ /* 0x080fe200000108ac */
[----:B------:R-:W-:Y:S01]  /*4410*/  FFMA.FTZ R171, R44, R168, R171 ;  /* 0x000000a82cab7223 */ /* 0x000fe200000100ab */
[--C-:B------:R-:W-:Y:S02]  /*4420*/  HADD2.F32 R44, -RZ, R166.reuse.H1_H1 ;  /* 0x300000a6ff2c7230 */ /* 0x100fe40000004100 */
[----:B------:R-:W-:Y:S02]  /*4430*/  HADD2.F32 R166, -RZ, R166.H0_H0 ;  /* 0x200000a6ffa67230 */ /* 0x000fe40000004100 */
[----:B------:R-:W-:Y:S01]  /*4440*/  F2FP.SATFINITE.E4M3.F32.PACK_AB_MERGE_C R171, R171, R172, RZ ;  /* 0x000000acabab723e */ /* 0x000fe200048070ff */
[-C--:B------:R-:W-:Y:S02]  /*4450*/  FMUL.FTZ R99, R44, R169.reuse ;  /* 0x000000a92c637220 */ /* 0x080fe40000410000 */
[C---:B------:R-:W-:Y:S02]  /*4460*/  FMUL.FTZ R169, R166.reuse, R169 ;  /* 0x000000a9a6a97220 */ /* 0x040fe40000410000 */
[----:B------:R-:W-:-:S02]  /*4470*/  FFMA.FTZ R99, R166, R45, -R99 ;  /* 0x0000002da6637223 */ /* 0x000fc40000010863 */
[----:B------:R-:W-:Y:S01]  /*4480*/  FFMA.FTZ R44, R44, R45, R169 ;  /* 0x0000002d2c2c7223 */ /* 0x000fe200000100a9 */
[----:B------:R-:W-:-:S04]  /*4490*/  F2FP.SATFINITE.E4M3.F32.PACK_AB_MERGE_C R45, R97, R96, R98 ;  /* 0x00000060612d723e */ /* 0x000fc80004807062 */
[----:B------:R-:W-:Y:S01]  /*44a0*/  F2FP.SATFINITE.E4M3.F32.PACK_AB_MERGE_C R46, R44, R99, R171 ;  /* 0x000000632c2e723e */ /* 0x000fe200048070ab */
[----:B------:R-:W-:Y:S02]  /*44b0*/  IMAD.MOV.U32 R44, RZ, RZ, R47 ;  /* 0x000000ffff2c7224 */ /* 0x000fe400078e002f */
[----:B------:R-:W-:-:S07]  /*44c0*/  IMAD.MOV.U32 R47, RZ, RZ, R137 ;  /* 0x000000ffff2f7224 */ /* 0x000fce00078e0089 */
.L_x_3400:
[----:B------:R-:W-:Y:S05]  /*44d0*/  BSYNC B3 ;  /* 0x0000000000037941 */ /* 0x000fea0003800000 */
.L_x_3399:
[----:B--2---:R3:W-:Y:S02]  /*44e0*/  STG.E.128 desc[UR54][R50.64+0x20], R44 ;  /* 0x0000202c32007986 */ /* 0x0047e4000c101d36 */
.L_x_3398:
[----:B------:R-:W-:Y:S05]  /*44f0*/  BSYNC B2 ;  /* 0x0000000000027941 */ /* 0x000fea0003800000 */
.L_x_3397:
[----:B------:R-:W-:Y:S01]  /*4500*/  ISETP.NE.AND P3, PT, R36, RZ, PT ;  /* 0x000000ff2400720c */ /* 0x000fe20003f65270 */
[----:B------:R-:W-:-:S12]  /*4510*/  BSSY B2, `(.L_x_3401) ;  /* 0x0000073000027945 */ /* 0x000fd80003800000 */
[----:B------:R-:W-:Y:S05]  /*4520*/  @!P3 BRA `(.L_x_3402) ;  /* 0x0000000400c4b947 */ /* 0x000fea0003800000 */
        /* <DEDUP_REMOVED lines=12> */
[----:B------:R-:W-:Y:S02]  /*45f0*/  PRMT R89, R89, 0x654, R88 ;  /* 0x0000065459597816 */ /* 0x000fe40000000058 */
[----:B------:R-:W-:Y:S01]  /*4600*/  PRMT R96, R91, 0x654, R90 ;  /* 0x000006545b607816 */ /* 0x000fe2000000005a */
[----:B------:R-:W-:Y:S01]  /*4610*/  IMAD.SHL.U32 R91, R97, 0x100, RZ ;  /* 0x00000100615b7824 */ /* 0x000fe200078e00ff */
[----:B------:R-:W-:Y:S01]  /*4620*/  SHF.L.U32 R88, R98, 0x8, RZ ;  /* 0x0000000862587819 */ /* 0x000fe200000006ff */
[----:B--2---:R-:W-:Y:S01]  /*4630*/  IMAD.MOV.U32 R90, RZ, RZ, R44 ;  /* 0x000000ffff5a7224 */ /* 0x004fe200078e002c */
[----:B------:R-:W-:-:S02]  /*4640*/  F2FP.F16.E4M3.UNPACK_B R44, R45 ;  /* 0x0000002dff2c723e */ /* 0x000fc400020006ff */
[----:B------:R-:W-:Y:S01]  /*4650*/  LOP3.LUT R89, R89, 0xff00, R88, 0xf8, !PT ;  /* 0x0000ff0059597812 */ /* 0x000fe200078ef858 */
[----:B------:R-:W-:Y:S01]  /*4660*/  IMAD.U32 R88, R124, 0x10000, RZ ;  /* 0x000100007c587824 */ /* 0x000fe200078e00ff */
[----:B------:R-:W-:Y:S01]  /*4670*/  LOP3.LUT R98, R96, 0xff00, R91, 0xf8, !PT ;  /* 0x0000ff0060627812 */ /* 0x000fe200078ef85b */
[----:B------:R-:W-:Y:S01]  /*4680*/  IMAD.U32 R91, R99, 0x10000, RZ ;  /* 0x00010000635b7824 */ /* 0x000fe200078e00ff */
[----:B------:R-:W-:Y:S02]  /*4690*/  F2FP.F16.E4M3.UNPACK_B R96, R163.H1 ;  /* 0x000000a3ff60723e */ /* 0x000fe400030006ff */
[----:B------:R-:W-:Y:S02]  /*46a0*/  LOP3.LUT R88, R89, 0xff0000, R88, 0xf8, !PT ;  /* 0x00ff000059587812 */ /* 0x000fe400078ef858 */
[----:B------:R-:W-:Y:S01]  /*46b0*/  LOP3.LUT R89, R98, 0xff0000, R91, 0xf8, !PT ;  /* 0x00ff000062597812 */ /* 0x000fe200078ef85b */
[----:B------:R-:W-:Y:S01]  /*46c0*/  HADD2.F32 R124, -RZ, R96.H0_H0 ;  /* 0x20000060ff7c7230 */ /* 0x000fe20000004100 */
[----:B------:R-:W-:Y:S01]  /*46d0*/  F2FP.F16.E4M3.UNPACK_B R98, R162.H1 ;  /* 0x000000a2ff62723e */ /* 0x000fe200030006ff */
[--C-:B------:R-:W-:Y:S01]  /*46e0*/  HADD2.F32 R91, -RZ, R44.reuse.H1_H1 ;  /* 0x3000002cff5b7230 */ /* 0x100fe20000004100 */
[----:B------:R-:W-:Y:S01]  /*46f0*/  F2FP.F16.E4M3.UNPACK_B R45, R45.H1 ;  /* 0x0000002dff2d723e */ /* 0x000fe200030006ff */
[----:B------:R-:W-:Y:S01]  /*4700*/  HADD2.F32 R44, -RZ, R44.H0_H0 ;  /* 0x2000002cff2c7230 */ /* 0x000fe20000004100 */
[----:B------:R-:W-:Y:S01]  /*4710*/  F2FP.F16.E4M3.UNPACK_B R163, R163 ;  /* 0x000000a3ffa3723e */ /* 0x000fe200020006ff */
[----:B------:R-:W-:-:S02]  /*4720*/  HADD2.F32 R125, -RZ, R96.H1_H1 ;  /* 0x30000060ff7d7230 */ /* 0x000fc40000004100 */
[CC--:B------:R-:W-:Y:S01]  /*4730*/  FMUL.FTZ R137, R91.reuse, R124.reuse ;  /* 0x0000007c5b897220 */ /* 0x0c0fe20000410000 */
[--C-:B------:R-:W-:Y:S02]  /*4740*/  HADD2.F32 R99, -RZ, R98.reuse.H0_H0 ;  /* 0x20000062ff637230 */ /* 0x100fe40000004100 */
        /* <DEDUP_REMOVED lines=14> */
[----:B------:R-:W-:-:S02]  /*4830*/  HADD2.F32 R98, -RZ, R91.H1_H1 ;  /* 0x3000005bff627230 */ /* 0x000fc40000004100 */
[----:B------:R-:W-:Y:S02]  /*4840*/  HADD2.F32 R97, -RZ, R91.H0_H0 ;  /* 0x2000005bff617230 */ /* 0x000fe40000004100 */
[----:B------:R-:W-:Y:S02]  /*4850*/  HADD2.F32 R163, -RZ, R163.H0_H0 ;  /* 0x200000a3ffa37230 */ /* 0x000fe40000004100 */
[-C--:B------:R-:W-:Y:S01]  /*4860*/  FMUL.FTZ R136, R98, R99.reuse ;  /* 0x0000006362887220 */ /* 0x080fe20000410000 */
[--C-:B------:R-:W-:Y:S02]  /*4870*/  HADD2.F32 R96, -RZ, R90.reuse.H1_H1 ;  /* 0x3000005aff607230 */ /* 0x100fe40000004100 */
[----:B------:R-:W-:Y:S01]  /*4880*/  FMUL.FTZ R99, R97, R99 ;  /* 0x0000006361637220 */ /* 0x000fe20000410000 */
[----:B------:R-:W-:Y:S02]  /*4890*/  HADD2.F32 R91, -RZ, R90.H0_H0 ;  /* 0x2000005aff5b7230 */ /* 0x000fe40000004100 */
[----:B------:R-:W-:-:S02]  /*48a0*/  HADD2.F32 R90, -RZ, R162.H1_H1 ;  /* 0x300000a2ff5a7230 */ /* 0x000fc40000004100 */
[-C--:B------:R-:W-:Y:S01]  /*48b0*/  FMUL.FTZ R124, R96, R163.reuse ;  /* 0x000000a3607c7220 */ /* 0x080fe20000410000 */
[----:B------:R-:W-:Y:S02]  /*48c0*/  HADD2.F32 R162, -RZ, R162.H0_H0 ;  /* 0x200000a2ffa27230 */ /* 0x000fe40000004100 */
[----:B------:R-:W-:Y:S01]  /*48d0*/  FMUL.FTZ R163, R91, R163 ;  /* 0x000000a35ba37220 */ /* 0x000fe20000410000 */
[-C--:B------:R-:W-:Y:S01]  /*48e0*/  FFMA.FTZ R97, R97, R90.reuse, -R136 ;  /* 0x0000005a61617223 */ /* 0x080fe20000010888 */
[----:B------:R-:W-:Y:S01]  /*48f0*/  FFMA.FTZ R136, R98, R90, R99 ;  /* 0x0000005a62887223 */ /* 0x000fe20000010063 */
[-C--:B------:R-:W-:Y:S01]  /*4900*/  FFMA.FTZ R90, R91, R162.reuse, -R124 ;  /* 0x000000a25b5a7223 */ /* 0x080fe2000001087c */
[----:B------:R-:W-:Y:S01]  /*4910*/  FFMA.FTZ R91, R96, R162, R163 ;  /* 0x000000a2605b7223 */ /* 0x000fe200000100a3 */
[----:B------:R-:W-:Y:S02]  /*4920*/  F2FP.F16.E4M3.UNPACK_B R98, R47.H1 ;  /* 0x0000002fff62723e */ /* 0x000fe400030006ff */
[----:B------:R-:W-:-:S02]  /*4930*/  F2FP.SATFINITE.E4M3.F32.PACK_AB_MERGE_C R96, R164, R137, RZ ;  /* 0x00000089a460723e */ /* 0x000fc400048070ff */
[----:B------:R-:W-:Y:S01]  /*4940*/  F2FP.F16.E4M3.UNPACK_B R164, R89.H1 ;  /* 0x00000059ffa4723e */ /* 0x000fe200030006ff */
[--C-:B------:R-:W-:Y:S01]  /*4950*/  HADD2.F32 R125, -RZ, R98.reuse.H0_H0 ;  /* 0x20000062ff7d7230 */ /* 0x100fe20000004100 */
[----:B------:R-:W-:Y:S01]  /*4960*/  F2FP.SATFINITE.E4M3.F32.PACK_AB_MERGE_C R97, R136, R97, RZ ;  /* 0x000000618861723e */ /* 0x000fe200048070ff */
[----:B------:R-:W-:Y:S01]  /*4970*/  HADD2.F32 R136, -RZ, R98.H1_H1 ;  /* 0x30000062ff887230 */ /* 0x000fe20000004100 */
[----:B------:R-:W-:Y:S01]  /*4980*/  F2FP.F16.E4M3.UNPACK_B R99, R46.H1 ;  /* 0x0000002eff63723e */ /* 0x000fe200030006ff */
[--C-:B------:R-:W-:Y:S01]  /*4990*/  HADD2.F32 R137, -RZ, R164.reuse.H1_H1 ;  /* 0x300000a4ff897230 */ /* 0x100fe20000004100 */
[-C--:B------:R-:W-:Y:S01]  /*49a0*/  F2FP.F16.E4M3.UNPACK_B R98, R88.reuse.H1 ;  /* 0x00000058ff62723e */ /* 0x080fe200030006ff */
        /* <DEDUP_REMOVED lines=20> */
[--C-:B------:R-:W-:Y:S01]  /*4af0*/  HADD2.F32 R99, -RZ, R46.reuse.H0_H0 ;  /* 0x2000002eff637230 */ /* 0x100fe20000004100 */
[----:B------:R-:W-:Y:S01]  /*4b00*/  F2FP.SATFINITE.E4M3.F32.PACK_AB_MERGE_C R45, R45, R44, R96 ;  /* 0x0000002c2d2d723e */ /* 0x000fe20004807060 */
[----:B------:R-:W-:Y:S01]  /*4b10*/  HADD2.F32 R125, -RZ, R125.H1_H1 ;  /* 0x3000007dff7d7230 */ /* 0x000fe20000004100 */
[----:B------:R-:W-:Y:S01]  /*4b20*/  F2FP.SATFINITE.E4M3.F32.PACK_AB_MERGE_C R165, R165, R166, RZ ;  /* 0x000000a6a5a5723e */ /* 0x000fe200048070ff */
[----:B------:R-:W-:Y:S01]  /*4b30*/  HADD2.F32 R46, -RZ, R46.H1_H1 ;  /* 0x3000002eff2e7230 */ /* 0x000fe20000004100 */
[----:B------:R-:W-:Y:S01]  /*4b40*/  F2FP.SATFINITE.E4M3.F32.PACK_AB_MERGE_C R47, R47, R88, RZ ;  /* 0x000000582f2f723e */ /* 0x000fe200048070ff */
[----:B------:R-:W-:-:S02]  /*4b50*/  HADD2.F32 R98, -RZ, R98.H0_H0 ;  /* 0x20000062ff627230 */ /* 0x000fc40000004100 */
[-C--:B------:R-:W-:Y:S01]  /*4b60*/  FMUL.FTZ R137, R125, R164.reuse ;  /* 0x000000a47d897220 */ /* 0x080fe20000410000 */
[----:B------:R-:W-:Y:S02]  /*4b70*/  HADD2.F32 R89, -RZ, R89.H0_H0 ;  /* 0x20000059ff597230 */ /* 0x000fe40000004100 */
[-C--:B------:R-:W-:Y:S01]  /*4b80*/  FMUL.FTZ R136, R46, R163.reuse ;  /* 0x000000a32e887220 */ /* 0x080fe20000410000 */
[C---:B------:R-:W-:Y:S01]  /*4b90*/  FMUL.FTZ R164, R124.reuse, R164 ;  /* 0x000000a47ca47220 */ /* 0x040fe20000410000 */
[C---:B------:R-:W-:Y:S01]  /*4ba0*/  FMUL.FTZ R163, R99.reuse, R163 ;  /* 0x000000a363a37220 */ /* 0x040fe20000410000 */
[-C--:B------:R-:W-:Y:S01]  /*4bb0*/  FFMA.FTZ R137, R124, R98.reuse, -R137 ;  /* 0x000000627c897223 */ /* 0x080fe20000010889 */
[-C--:B------:R-:W-:Y:S01]  /*4bc0*/  FFMA.FTZ R136, R99, R89.reuse, -R136 ;  /* 0x0000005963887223 */ /* 0x080fe20000010888 */
[----:B------:R-:W-:Y:S01]  /*4bd0*/  FFMA.FTZ R164, R125, R98, R164 ;  /* 0x000000627da47223 */ /* 0x000fe200000100a4 */
[----:B------:R-:W-:Y:S01]  /*4be0*/  FFMA.FTZ R163, R46, R89, R163 ;  /* 0x000000592ea37223 */ /* 0x000fe200000100a3 */
[----:B------:R-:W-:-:S03]  /*4bf0*/  F2FP.SATFINITE.E4M3.F32.PACK_AB_MERGE_C R44, R91, R90, R97 ;  /* 0x0000005a5b2c723e */ /* 0x000fc60004807061 */
[----:B------:R-:W-:Y:S02]  /*4c00*/  F2FP.SATFINITE.E4M3.F32.PACK_AB_MERGE_C R47, R164, R137, R47 ;  /* 0x00000089a42f723e */ /* 0x000fe4000480702f */
[----:B------:R-:W-:-:S07]  /*4c10*/  F2FP.SATFINITE.E4M3.F32.PACK_AB_MERGE_C R46, R163, R136, R165 ;  /* 0x00000088a32e723e */ /* 0x000fce00048070a5 */
.L_x_3404:
[----:B------:R-:W-:Y:S05]  /*4c20*/  BSYNC B3 ;  /* 0x0000000000037941 */ /* 0x000fea0003800000 */
.L_x_3403:
[----:B--2---:R4:W-:Y:S02]  /*4c30*/  STG.E.128 desc[UR54][R50.64+0x40], R44 ;  /* 0x0000402c32007986 */ /* 0x0049e4000c101d36 */
.L_x_3402:
[----:B------:R-:W-:Y:S05]  /*4c40*/  BSYNC B2 ;  /* 0x0000000000027941 */ /* 0x000fea0003800000 */
.L_x_3401:
[----:B------:R-:W-:Y:S01]  /*4c50*/  ISETP.NE.AND P3, PT, R37, RZ, PT ;  /* 0x000000ff2500720c */ /* 0x000fe20003f65270 */
[----:B------:R-:W-:-:S12]  /*4c60*/  BSSY B2, `(.L_x_3405) ;  /* 0x0000073000027945 */ /* 0x000fd80003800000 */
[----:B------:R-:W-:Y:S05]  /*4c70*/  @!P3 BRA `(.L_x_3406) ;  /* 0x0000000400c4b947 */ /* 0x000fea0003800000 */
[----:B0-234-:R0:W2:Y:S01]  /*4c80*/  LDS.128 R44, [R41+0x26a00] ;  /* 0x026a0000292c7984 */ /* 0x01d0a20000000c00 */
[----:B------:R-:W-:Y:S01]  /*4c90*/  ISETP.GE.AND P3, PT, R225, R133, PT ;  /* 0x00000085e100720c */ /* 0x000fe20003f66270 */
[----:B------:R-:W-:-:S12]  /*4ca0*/  BSSY B3, `(.L_x_3407) ;  /* 0x000006d000037945 */ /* 0x000fd80003800000 */
[----:B0-----:R-:W-:Y:S05]  /*4cb0*/  @P3 BRA `(.L_x_3408) ;  /* 0x0000000400ac3947 */ /* 0x001fea0003800000 */
        /* <DEDUP_REMOVED lines=11> */
[----:B------:R-:W-:Y:S02]  /*4d70*/  IMAD.SHL.U32 R88, R88, 0x100, RZ ;  /* 0x0000010058587824 */ /* 0x000fe400078e00ff */
[----:B--2---:R-:W-:Y:S01]  /*4d80*/  IMAD.MOV.U32 R86, RZ, RZ, R44 ;  /* 0x000000ffff567224 */ /* 0x004fe200078e002c */
[----:B------:R-:W-:Y:S01]  /*4d90*/  LOP3.LUT R84, R84, 0xff00, R85, 0xf8, !PT ;  /* 0x0000ff0054547812 */ /* 0x000fe200078ef855 */
[----:B------:R-:W-:Y:S01]  /*4da0*/  IMAD.U32 R90, R90, 0x10000, RZ ;  /* 0x000100005a5a7824 */ /* 0x000fe200078e00ff */
[----:B------:R-:W-:-:S02]  /*4db0*/  LOP3.LUT R87, R87, 0xff00, R88, 0xf8, !PT ;  /* 0x0000ff0057577812 */ /* 0x000fc400078ef858 */
[----:B------:R-:W-:Y:S02]  /*4dc0*/  SHF.L.U32 R85, R89, 0x10, RZ ;  /* 0x0000001059557819 */ /* 0x000fe400000006ff */
[----:B------:R-:W-:Y:S02]  /*4dd0*/  F2FP.F16.E4M3.UNPACK_B R88, R158.H1 ;  /* 0x0000009eff58723e */ /* 0x000fe400030006ff */
[----:B------:R-:W-:Y:S02]  /*4de0*/  F2FP.F16.E4M3.UNPACK_B R44, R45 ;  /* 0x0000002dff2c723e */ /* 0x000fe400020006ff */
[----:B------:R-:W-:Y:S01]  /*4df0*/  LOP3.LUT R84, R84, 0xff0000, R85, 0xf8, !PT ;  /* 0x00ff000054547812 */ /* 0x000fe200078ef855 */
[----:B------:R-:W-:Y:S01]  /*4e00*/  HADD2.F32 R96, -RZ, R88.H0_H0 ;  /* 0x20000058ff607230 */ /* 0x000fe20000004100 */
[----:B------:R-:W-:Y:S01]  /*4e10*/  LOP3.LUT R85, R87, 0xff0000, R90, 0xf8, !PT ;  /* 0x00ff000057557812 */ /* 0x000fe200078ef85a */
[--C-:B------:R-:W-:Y:S01]  /*4e20*/  HADD2.F32 R87, -RZ, R44.reuse.H1_H1 ;  /* 0x3000002cff577230 */ /* 0x100fe20000004100 */
[----:B------:R-:W-:Y:S01]  /*4e30*/  F2FP.F16.E4M3.UNPACK_B R90, R157.H1 ;  /* 0x0000009dff5a723e */ /* 0x000fe200030006ff */
[----:B------:R-:W-:Y:S01]  /*4e40*/  HADD2.F32 R44, -RZ, R44.H0_H0 ;  /* 0x2000002cff2c7230 */ /* 0x000fe20000004100 */
[----:B------:R-:W-:Y:S01]  /*4e50*/  F2FP.F16.E4M3.UNPACK_B R45, R45.H1 ;  /* 0x0000002dff2d723e */ /* 0x000fe200030006ff */
        /* <DEDUP_REMOVED lines=18> */
[--C-:B------:R-:W-:Y:S01]  /*4f80*/  HADD2.F32 R89, -RZ, R87.reuse.H0_H0 ;  /* 0x20000057ff597230 */ /* 0x100fe20000004100 */
[----:B------:R-:W-:Y:S01]  /*4f90*/  F2FP.F16.E4M3.UNPACK_B R125, R85.H1 ;  /* 0x00000055ff7d723e */ /* 0x000fe200030006ff */
[----:B------:R-:W-:-:S02]  /*4fa0*/  HADD2.F32 R90, -RZ, R87.H1_H1 ;  /* 0x30000057ff5a7230 */ /* 0x000fc40000004100 */
[----:B------:R-:W-:Y:S02]  /*4fb0*/  HADD2.F32 R158, -RZ, R158.H0_H0 ;  /* 0x2000009eff9e7230 */ /* 0x000fe40000004100 */
[-C--:B------:R-:W-:Y:S01]  /*4fc0*/  FMUL.FTZ R97, R89, R91.reuse ;  /* 0x0000005b59617220 */ /* 0x080fe20000410000 */
[--C-:B------:R-:W-:Y:S02]  /*4fd0*/  HADD2.F32 R88, -RZ, R86.reuse.H1_H1 ;  /* 0x30000056ff587230 */ /* 0x100fe40000004100 */
[----:B------:R-:W-:Y:S01]  /*4fe0*/  FMUL.FTZ R98, R90, R91 ;  /* 0x0000005b5a627220 */ /* 0x000fe20000410000 */
[----:B------:R-:W-:Y:S02]  /*4ff0*/  HADD2.F32 R87, -RZ, R86.H0_H0 ;  /* 0x20000056ff577230 */ /* 0x000fe40000004100 */
[--C-:B------:R-:W-:Y:S02]  /*5000*/  HADD2.F32 R86, -RZ, R157.reuse.H1_H1 ;  /* 0x3000009dff567230 */ /* 0x100fe40000004100 */
[----:B------:R-:W-:Y:S01]  /*5010*/  FMUL.FTZ R96, R88, R158 ;  /* 0x0000009e58607220 */ /* 0x000fe20000410000 */
[----:B------:R-:W-:-:S02]  /*5020*/  HADD2.F32 R157, -RZ, R157.H0_H0 ;  /* 0x2000009dff9d7230 */ /* 0x000fc40000004100 */
[----:B------:R-:W-:Y:S01]  /*5030*/  FMUL.FTZ R91, R87, R158 ;  /* 0x0000009e575b7220 */ /* 0x000fe20000410000 */
[--C-:B------:R-:W-:Y:S02]  /*5040*/  HADD2.F32 R137, -RZ, R125.reuse.H1_H1 ;  /* 0x3000007dff897230 */ /* 0x100fe40000004100 */
[-C--:B------:R-:W-:Y:S01]  /*5050*/  FFMA.FTZ R89, R89, R86.reuse, -R98 ;  /* 0x0000005659597223 */ /* 0x080fe20000010862 */
[----:B------:R-:W-:Y:S01]  /*5060*/  FFMA.FTZ R90, R90, R86, R97 ;  /* 0x000000565a5a7223 */ /* 0x000fe20000010061 */
[-C--:B------:R-:W-:Y:S01]  /*5070*/  FFMA.FTZ R86, R87, R157.reuse, -R96 ;  /* 0x0000009d57567223 */ /* 0x080fe20000010860 */
[----:B------:R-:W-:Y:S01]  /*5080*/  FFMA.FTZ R87, R88, R157, R91 ;  /* 0x0000009d58577223 */ /* 0x000fe2000001005b */
[----:B------:R-:W-:Y:S01]  /*5090*/  F2FP.F16.E4M3.UNPACK_B R91, R47.H1 ;  /* 0x0000002fff5b723e */ /* 0x000fe200030006ff */
[----:B------:R-:W-:Y:S01]  /*50a0*/  HADD2.F32 R125, -RZ, R125.H0_H0 ;  /* 0x2000007dff7d7230 */ /* 0x000fe20000004100 */
[----:B------:R-:W-:Y:S02]  /*50b0*/  F2FP.SATFINITE.E4M3.F32.PACK_AB_MERGE_C R88, R124, R99, RZ ;  /* 0x000000637c58723e */ /* 0x000fe400048070ff */
[----:B------:R-:W-:Y:S01]  /*50c0*/  F2FP.SATFINITE.E4M3.F32.PACK_AB_MERGE_C R89, R90, R89, RZ ;  /* 0x000000595a59723e */ /* 0x000fe200048070ff */
[--C-:B------:R-:W-:Y:S01]  /*50d0*/  HADD2.F32 R96, -RZ, R91.reuse.H0_H0 ;  /* 0x2000005bff607230 */ /* 0x100fe20000004100 */
[----:B------:R-:W-:Y:S01]  /*50e0*/  F2FP.F16.E4M3.UNPACK_B R98, R84.H1 ;  /* 0x00000054ff62723e */ /* 0x000fe200030006ff */
[----:B------:R-:W-:Y:S01]  /*50f0*/  HADD2.F32 R91, -RZ, R91.H1_H1 ;  /* 0x3000005bff5b7230 */ /* 0x000fe20000004100 */
[----:B------:R-:W-:-:S02]  /*5100*/  F2FP.F16.E4M3.UNPACK_B R90, R46.H1 ;  /* 0x0000002eff5a723e */ /* 0x000fc400030006ff */
[----:B------:R-:W-:Y:S01]  /*5110*/  F2FP.F16.E4M3.UNPACK_B R124, R85 ;  /* 0x00000055ff7c723e */ /* 0x000fe200020006ff */
[----:B------:R-:W-:Y:S01]  /*5120*/  HADD2.F32 R99, -RZ, R98.H1_H1 ;  /* 0x30000062ff637230 */ /* 0x000fe20000004100 */
[----:B------:R-:W-:Y:S01]  /*5130*/  F2FP.F16.E4M3.UNPACK_B R97, R84 ;  /* 0x00000054ff61723e */ /* 0x000fe200020006ff */
[----:B------:R-:W-:Y:S02]  /*5140*/  HADD2.F32 R85, -RZ, R90.H1_H1 ;  /* 0x3000005aff557230 */ /* 0x000fe40000004100 */
[-C--:B------:R-:W-:Y:S01]  /*5150*/  FMUL.FTZ R157, R91, R137.reuse ;  /* 0x000000895b9d7220 */ /* 0x080fe20000410000 */
[----:B------:R-:W-:Y:S02]  /*5160*/  HADD2.F32 R136, -RZ, R124.H1_H1 ;  /* 0x3000007cff887230 */ /* 0x000fe40000004100 */
[C---:B------:R-:W-:Y:S01]  /*5170*/  FMUL.FTZ R158, R96.reuse, R137 ;  /* 0x00000089609e7220 */ /* 0x040fe20000410000 */
[----:B------:R-:W-:Y:S02]  /*5180*/  HADD2.F32 R90, -RZ, R90.H0_H0 ;  /* 0x2000005aff5a7230 */ /* 0x000fe40000004100 */
[----:B------:R-:W-:Y:S01]  /*5190*/  FFMA.FTZ R84, R96, R99, -R157 ;  /* 0x0000006360547223 */ /* 0x000fe2000001089d */
[----:B------:R-:W-:-:S02]  /*51a0*/  HADD2.F32 R96, -RZ, R97.H1_H1 ;  /* 0x30000061ff607230 */ /* 0x000fc40000004100 */
[CC--:B------:R-:W-:Y:S01]  /*51b0*/  FMUL.FTZ R137, R85.reuse, R136.reuse ;  /* 0x0000008855897220 */ /* 0x0c0fe20000410000 */
[----:B------:R-:W-:Y:S01]  /*51c0*/  F2FP.F16.E4M3.UNPACK_B R47, R47 ;  /* 0x0000002fff2f723e */ /* 0x000fe200020006ff */
[C---:B------:R-:W-:Y:S01]  /*51d0*/  FMUL.FTZ R136, R90.reuse, R136 ;  /* 0x000000885a887220 */ /* 0x040fe20000410000 */
[----:B------:R-:W-:Y:S01]  /*51e0*/  F2FP.F16.E4M3.UNPACK_B R46, R46 ;  /* 0x0000002eff2e723e */ /* 0x000fe200020006ff */
[-C--:B------:R-:W-:Y:S01]  /*51f0*/  FFMA.FTZ R137, R90, R96.reuse, -R137 ;  /* 0x000000605a897223 */ /* 0x080fe20000010889 */
[----:B------:R-:W-:Y:S02]  /*5200*/  HADD2.F32 R124, -RZ, R124.H0_H0 ;  /* 0x2000007cff7c7230 */ /* 0x000fe40000004100 */
[----:B------:R-:W-:Y:S01]  /*5210*/  FFMA.FTZ R136, R85, R96, R136 ;  /* 0x0000006055887223 */ /* 0x000fe20000010088 */
[--C-:B------:R-:W-:Y:S02]  /*5220*/  HADD2.F32 R85, -RZ, R47.reuse.H0_H0 ;  /* 0x2000002fff557230 */ /* 0x100fe40000004100 */
[----:B------:R-:W-:Y:S01]  /*5230*/  FFMA.FTZ R99, R91, R99, R158 ;  /* 0x000000635b637223 */ /* 0x000fe2000001009e */
[----:B------:R-:W-:Y:S01]  /*5240*/  HADD2.F32 R90, -RZ, R47.H1_H1 ;  /* 0x3000002fff5a7230 */ /* 0x000fe20000004100 */
[----:B------:R-:W-:Y:S01]  /*5250*/  F2FP.SATFINITE.E4M3.F32.PACK_AB_MERGE_C R45, R45, R44, R88 ;  /* 0x0000002c2d2d723e */ /* 0x000fe20004807058 */
[--C-:B------:R-:W-:Y:S01]  /*5260*/  HADD2.F32 R47, -RZ, R46.reuse.H0_H0 ;  /* 0x2000002eff2f7230 */ /* 0x100fe20000004100 */
[----:B------:R-:W-:Y:S01]  /*5270*/  F2FP.SATFINITE.E4M3.F32.PACK_AB_MERGE_C R136, R136, R137, RZ ;  /* 0x000000898888723e */ /* 0x000fe200048070ff */
[----:B------:R-:W-:-:S02]  /*5280*/  HADD2.F32 R46, -RZ, R46.H1_H1 ;  /* 0x3000002eff2e7230 */ /* 0x000fc40000004100 */
        /* <DEDUP_REMOVED lines=13> */
[----:B------:R-:W-:-:S07]  /*5360*/  F2FP.SATFINITE.E4M3.F32.PACK_AB_MERGE_C R47, R125, R158, R84 ;  /* 0x0000009e7d2f723e */ /* 0x000fce0004807054 */
.L_x_3408:
[----:B------:R-:W-:Y:S05]  /*5370*/  BSYNC B3 ;  /* 0x0000000000037941 */ /* 0x000fea0003800000 */
.L_x_3407:
[----:B--2---:R0:W-:Y:S02]  /*5380*/  STG.E.128 desc[UR54][R50.64+0x60], R44 ;  /* 0x0000602c32007986 */ /* 0x0041e4000c101d36 */
.L_x_3406:
[----:B------:R-:W-:Y:S05]  /*5390*/  BSYNC B2 ;  /* 0x0000000000027941 */ /* 0x000fea0003800000 */
.L_x_3405:
        /* <DEDUP_REMOVED lines=8> */
[--C-:B------:R-:W-:Y:S02]  /*5420*/  SHF.R.U32.HI R86, RZ, 0x8, R81.reuse ;  /* 0x00000008ff567819 */ /* 0x100fe40000011651 */
[----:B------:R-:W-:Y:S02]  /*5430*/  LOP3.LUT R80, R81, 0xff, RZ, 0xc0, !PT ;  /* 0x000000ff51507812 */ /* 0x000fe400078ec0ff */
[----:B------:R-:W-:Y:S02]  /*5440*/  SHF.R.U32.HI R81, RZ, 0x18, R81 ;  /* 0x00000018ff517819 */ /* 0x000fe40000011651 */
[--C-:B------:R-:W-:Y:S02]  /*5450*/  SHF.R.U32.HI R87, RZ, 0x10, R83.reuse ;  /* 0x00000010ff577819 */ /* 0x100fe40000011653 */
[----:B------:R-:W-:-:S02]  /*5460*/  SHF.R.U32.HI R85, RZ, 0x8, R83 ;  /* 0x00000008ff557819 */ /* 0x000fc40000011653 */
[----:B------:R-:W-:Y:S02]  /*5470*/  LOP3.LUT R82, R83, 0xff, RZ, 0xc0, !PT ;  /* 0x000000ff53527812 */ /* 0x000fe400078ec0ff */
        /* <DEDUP_REMOVED lines=19> */
[----:B------:R-:W-:Y:S02]  /*55b0*/  HADD2.F32 R89, -RZ, R84.H1_H1 ;  /* 0x30000054ff597230 */ /* 0x000fe40000004100 */
[----:B------:R-:W-:Y:S01]  /*55c0*/  FMUL.FTZ R91, R83, R88 ;  /* 0x00000058535b7220 */ /* 0x000fe20000410000 */
[----:B------:R-:W-:-:S02]  /*55d0*/  HADD2.F32 R87, -RZ, R86.H0_H0 ;  /* 0x20000056ff577230 */ /* 0x000fc40000004100 */
        /* <DEDUP_REMOVED lines=39> */
[----:B------:R-:W-:-:S02]  /*5850*/  F2FP.F16.E4M3.UNPACK_B R96, R81 ;  /* 0x00000051ff60723e */ /* 0x000fc400020006ff */
[-C--:B------:R-:W-:Y:S01]  /*5860*/  F2FP.F16.E4M3.UNPACK_B R89, R80.reuse ;  /* 0x00000050ff59723e */ /* 0x080fe200020006ff */
[----:B------:R-:W-:Y:S01]  /*5870*/  HADD2.F32 R81, -RZ, R86.H1_H1 ;  /* 0x30000056ff517230 */ /* 0x000fe20000004100 */
[----:B------:R-:W-:Y:S01]  /*5880*/  F2FP.F16.E4M3.UNPACK_B R90, R80.H1 ;  /* 0x00000050ff5a723e */ /* 0x000fe200030006ff */
[----:B------:R-:W-:Y:S02]  /*5890*/  HADD2.F32 R98, -RZ, R96.H1_H1 ;  /* 0x30000060ff627230 */ /* 0x000fe40000004100 */
[-C--:B------:R-:W-:Y:S01]  /*58a0*/  FMUL.FTZ R125, R87, R99.reuse ;  /* 0x00000063577d7220 */ /* 0x080fe20000410000 */
[----:B------:R-:W-:Y:S02]  /*58b0*/  HADD2.F32 R86, -RZ, R86.H0_H0 ;  /* 0x20000056ff567230 */ /* 0x000fe40000004100 */
[----:B------:R-:W-:Y:S01]  /*58c0*/  FMUL.FTZ R124, R88, R99 ;  /* 0x00000063587c7220 */ /* 0x000fe20000410000 */
[----:B------:R-:W-:Y:S02]  /*58d0*/  HADD2.F32 R80, -RZ, R89.H1_H1 ;  /* 0x30000059ff507230 */ /* 0x000fe40000004100 */
[-C--:B------:R-:W-:Y:S01]  /*58e0*/  FMUL.FTZ R99, R81, R98.reuse ;  /* 0x0000006251637220 */ /* 0x080fe20000410000 */
[----:B------:R-:W-:Y:S01]  /*58f0*/  F2FP.F16.E4M3.UNPACK_B R47, R47 ;  /* 0x0000002fff2f723e */ /* 0x000fe200020006ff */
[C---:B------:R-:W-:Y:S01]  /*5900*/  FMUL.FTZ R98, R86.reuse, R98 ;  /* 0x0000006256627220 */ /* 0x040fe20000410000 */
[----:B------:R-:W-:Y:S01]  /*5910*/  F2FP.F16.E4M3.UNPACK_B R46, R46 ;  /* 0x0000002eff2e723e */ /* 0x000fe200020006ff */
[----:B------:R-:W-:Y:S01]  /*5920*/  FFMA.FTZ R99, R86, R80, -R99 ;  /* 0x0000005056637223 */ /* 0x000fe20000010863 */
[----:B------:R-:W-:-:S02]  /*5930*/  HADD2.F32 R91, -RZ, R90.H1_H1 ;  /* 0x3000005aff5b7230 */ /* 0x000fc40000004100 */
[----:B------:R-:W-:Y:S01]  /*5940*/  FFMA.FTZ R98, R81, R80, R98 ;  /* 0x0000005051627223 */ /* 0x000fe20000010062 */
[--C-:B------:R-:W-:Y:S01]  /*5950*/  HADD2.F32 R80, -RZ, R47.reuse.H0_H0 ;  /* 0x2000002fff507230 */ /* 0x100fe20000004100 */
[----:B------:R-:W-:Y:S01]  /*5960*/  F2FP.SATFINITE.E4M3.F32.PACK_AB_MERGE_C R45, R45, R44, R84 ;  /* 0x0000002c2d2d723e */ /* 0x000fe20004807054 */
[----:B------:R-:W-:Y:S02]  /*5970*/  HADD2.F32 R81, -RZ, R47.H1_H1 ;  /* 0x3000002fff517230 */ /* 0x000fe40000004100 */
[-C--:B------:R-:W-:Y:S01]  /*5980*/  FFMA.FTZ R125, R88, R91.reuse, -R125 ;  /* 0x0000005b587d7223 */ /* 0x080fe2000001087d */
[--C-:B------:R-:W-:Y:S02]  /*5990*/  HADD2.F32 R47, -RZ, R46.reuse.H0_H0 ;  /* 0x2000002eff2f7230 */ /* 0x100fe40000004100 */
[----:B------:R-:W-:Y:S01]  /*59a0*/  FFMA.FTZ R124, R87, R91, R124 ;  /* 0x0000005b577c7223 */ /* 0x000fe2000001007c */
        /* <DEDUP_REMOVED lines=17> */
.L_x_3412:
[----:B------:R-:W-:Y:S05]  /*5ac0*/  BSYNC B3 ;  /* 0x0000000000037941 */ /* 0x000fea0003800000 */
.L_x_3411:
[----:B--2---:R0:W-:Y:S02]  /*5ad0*/  STG.E.128 desc[UR54][R50.64+0x80], R44 ;  /* 0x0000802c32007986 */ /* 0x0041e4000c101d36 */
.L_x_3410:
[----:B------:R-:W-:Y:S05]  /*5ae0*/  BSYNC B2 ;  /* 0x0000000000027941 */ /* 0x000fea0003800000 */
.L_x_3409:
[----:B------:R-:W-:-:S13]  /*5af0*/  ISETP.NE.AND P3, PT, R39, RZ, PT ;  /* 0x000000ff2700720c */ /* 0x000fda0003f65270 */
        /* <DEDUP_REMOVED lines=50> */
[----:B------:R-:W-:-:S02]  /*5e20*/  HADD2.F32 R82, -RZ, R79.H1_H1 ;  /* 0x3000004fff527230 */ /* 0x000fc40000004100 */
[----:B------:R-:W-:Y:S01]  /*5e30*/  HADD2.F32 R81, -RZ, R79.H0_H0 ;  /* 0x2000004fff517230 */ /* 0x000fe20000004100 */
[----:B------:R-:W-:Y:S01]  /*5e40*/  F2FP.SATFINITE.E4M3.F32.PACK_AB_MERGE_C R98, R88, R87, RZ ;  /* 0x000000575862723e */ /* 0x000fe200048070ff */
[--C-:B------:R-:W-:Y:S02]  /*5e50*/  HADD2.F32 R79, -RZ, R78.reuse.H0_H0 ;  /* 0x2000004eff4f7230 */ /* 0x100fe40000004100 */
[-C--:B------:R-:W-:Y:S01]  /*5e60*/  FMUL.FTZ R86, R82, R83.reuse ;  /* 0x0000005352567220 */ /* 0x080fe20000410000 */
[----:B------:R-:W-:Y:S02]  /*5e70*/  HADD2.F32 R80, -RZ, R78.H1_H1 ;  /* 0x3000004eff507230 */ /* 0x000fe40000004100 */
[----:B------:R-:W-:Y:S01]  /*5e80*/  FMUL.FTZ R83, R81, R83 ;  /* 0x0000005351537220 */ /* 0x000fe20000410000 */
[----:B------:R-:W-:Y:S01]  /*5e90*/  HADD2.F32 R78, -RZ, R148.H1_H1 ;  /* 0x30000094ff4e7230 */ /* 0x000fe20000004100 */
[----:B------:R-:W-:Y:S01]  /*5ea0*/  F2FP.F16.E4M3.UNPACK_B R87, R76.H1 ;  /* 0x0000004cff57723e */ /* 0x000fe200030006ff */
[----:B------:R-:W-:-:S02]  /*5eb0*/  HADD2.F32 R155, -RZ, R155.H0_H0 ;  /* 0x2000009bff9b7230 */ /* 0x000fc40000004100 */
[----:B------:R-:W-:Y:S02]  /*5ec0*/  HADD2.F32 R148, -RZ, R148.H0_H0 ;  /* 0x20000094ff947230 */ /* 0x000fe40000004100 */
[-C--:B------:R-:W-:Y:S01]  /*5ed0*/  FFMA.FTZ R86, R81, R78.reuse, -R86 ;  /* 0x0000004e51567223 */ /* 0x080fe20000010856 */
[----:B------:R-:W-:Y:S01]  /*5ee0*/  FFMA.FTZ R83, R82, R78, R83 ;  /* 0x0000004e52537223 */ /* 0x000fe20000010053 */
[C---:B------:R-:W-:Y:S01]  /*5ef0*/  FMUL.FTZ R84, R80.reuse, R155 ;  /* 0x0000009b50547220 */ /* 0x040fe20000410000 */
[----:B------:R-:W-:Y:S01]  /*5f00*/  F2FP.F16.E4M3.UNPACK_B R81, R47.H1 ;  /* 0x0000002fff51723e */ /* 0x000fe200030006ff */
[C---:B------:R-:W-:Y:S01]  /*5f10*/  FMUL.FTZ R155, R79.reuse, R155 ;  /* 0x0000009b4f9b7220 */ /* 0x040fe20000410000 */
[----:B------:R-:W-:Y:S02]  /*5f20*/  HADD2.F32 R88, -RZ, R87.H1_H1 ;  /* 0x30000057ff587230 */ /* 0x000fe40000004100 */
[----:B------:R-:W-:Y:S01]  /*5f30*/  FFMA.FTZ R78, R79, R148, -R84 ;  /* 0x000000944f4e7223 */ /* 0x000fe20000010854 */
[----:B------:R-:W-:Y:S01]  /*5f40*/  F2FP.SATFINITE.E4M3.F32.PACK_AB_MERGE_C R96, R83, R86, RZ ;  /* 0x000000565360723e */ /* 0x000fe200048070ff */
[----:B------:R-:W-:Y:S01]  /*5f50*/  FFMA.FTZ R79, R80, R148, R155 ;  /* 0x00000094504f7223 */ /* 0x000fe2000001009b */
[--C-:B------:R-:W-:Y:S01]  /*5f60*/  HADD2.F32 R82, -RZ, R81.reuse.H0_H0 ;  /* 0x20000051ff527230 */ /* 0x100fe20000004100 */
[-C--:B------:R-:W-:Y:S01]  /*5f70*/  F2FP.F16.E4M3.UNPACK_B R84, R45.reuse.H1 ;  /* 0x0000002dff54723e */ /* 0x080fe200030006ff */
[----:B------:R-:W-:Y:S01]  /*5f80*/  HADD2.F32 R81, -RZ, R81.H1_H1 ;  /* 0x30000051ff517230 */ /* 0x000fe20000004100 */
[----:B------:R-:W-:Y:S01]  /*5f90*/  F2FP.F16.E4M3.UNPACK_B R80, R46.H1 ;  /* 0x0000002eff50723e */ /* 0x000fe200030006ff */
[----:B------:R-:W-:Y:S01]  /*5fa0*/  HADD2.F32 R87, -RZ, R87.H0_H0 ;  /* 0x20000057ff577230 */ /* 0x000fe20000004100 */
[----:B------:R-:W-:Y:S01]  /*5fb0*/  F2FP.F16.E4M3.UNPACK_B R86, R76 ;  /* 0x0000004cff56723e */ /* 0x000fe200020006ff */
[----:B------:R-:W-:Y:S01]  /*5fc0*/  HADD2.F32 R85, -RZ, R84.H1_H1 ;  /* 0x30000054ff557230 */ /* 0x000fe20000004100 */
[----:B------:R-:W-:Y:S01]  /*5fd0*/  F2FP.F16.E4M3.UNPACK_B R83, R45 ;  /* 0x0000002dff53723e */ /* 0x000fe200020006ff */
[----:B------:R-:W-:-:S02]  /*5fe0*/  HADD2.F32 R76, -RZ, R80.H1_H1 ;  /* 0x30000050ff4c7230 */ /* 0x000fc40000004100 */
[----:B------:R-:W-:Y:S01]  /*5ff0*/  FMUL.FTZ R45, R81, R88 ;  /* 0x00000058512d7220 */ /* 0x000fe20000410000 */
[----:B------:R-:W-:Y:S01]  /*6000*/  HADD2.F32 R89, -RZ, R86.H1_H1 ;  /* 0x30000056ff597230 */ /* 0x000fe20000004100 */
[----:B------:R-:W-:Y:S01]  /*6010*/  F2FP.F16.E4M3.UNPACK_B R47, R47 ;  /* 0x0000002fff2f723e */ /* 0x000fe200020006ff */
[----:B------:R-:W-:Y:S02]  /*6020*/  HADD2.F32 R80, -RZ, R80.H0_H0 ;  /* 0x20000050ff507230 */ /* 0x000fe40000004100 */
[----:B------:R-:W-:Y:S01]  /*6030*/  FFMA.FTZ R90, R82, R85, -R45 ;  /* 0x00000055525a7223 */ /* 0x000fe2000001082d */
[----:B------:R-:W-:Y:S02]  /*6040*/  HADD2.F32 R45, -RZ, R83.H1_H1 ;  /* 0x30000053ff2d7230 */ /* 0x000fe40000004100 */
[-C--:B------:R-:W-:Y:S01]  /*6050*/  FMUL.FTZ R91, R76, R89.reuse ;  /* 0x000000594c5b7220 */ /* 0x080fe20000410000 */
[----:B------:R-:W-:Y:S01]  /*6060*/  F2FP.F16.E4M3.UNPACK_B R46, R46 ;  /* 0x0000002eff2e723e */ /* 0x000fe200020006ff */
[----:B------:R-:W-:Y:S01]  /*6070*/  FMUL.FTZ R89, R80, R89 ;  /* 0x0000005950597220 */ /* 0x000fe20000410000 */
[----:B------:R-:W-:Y:S01]  /*6080*/  FMUL.FTZ R88, R82, R88 ;  /* 0x0000005852587220 */ /* 0x000fe20000410000 */
[----:B------:R-:W-:Y:S01]  /*6090*/  FFMA.FTZ R91, R80, R45, -R91 ;  /* 0x0000002d505b7223 */ /* 0x000fe2000001085b */
[----:B------:R-:W-:-:S02]  /*60a0*/  HADD2.F32 R86, -RZ, R86.H0_H0 ;  /* 0x20000056ff567230 */ /* 0x000fc40000004100 */
[----:B------:R-:W-:Y:S01]  /*60b0*/  FFMA.FTZ R82, R76, R45, R89 ;  /* 0x0000002d4c527223 */ /* 0x000fe20000010059 */
[--C-:B------:R-:W-:Y:S02]  /*60c0*/  HADD2.F32 R76, -RZ, R47.reuse.H0_H0 ;  /* 0x2000002fff4c7230 */ /* 0x100fe40000004100 */
[----:B------:R-:W-:Y:S01]  /*60d0*/  FFMA.FTZ R97, R81, R85, R88 ;  /* 0x0000005551617223 */ /* 0x000fe20000010058 */
[--C-:B------:R-:W-:Y:S02]  /*60e0*/  HADD2.F32 R45, -RZ, R46.reuse.H0_H0 ;  /* 0x2000002eff2d7230 */ /* 0x100fe40000004100 */
[----:B------:R-:W-:Y:S02]  /*60f0*/  HADD2.F32 R47, -RZ, R47.H1_H1 ;  /* 0x3000002fff2f7230 */ /* 0x000fe40000004100 */
[----:B------:R-:W-:Y:S01]  /*6100*/  FMUL.FTZ R88, R76, R87 ;  /* 0x000000574c587220 */ /* 0x000fe20000410000 */
[----:B------:R-:W-:Y:S02]  /*6110*/  HADD2.F32 R46, -RZ, R46.H1_H1 ;  /* 0x3000002eff2e7230 */ /* 0x000fe40000004100 */
[----:B------:R-:W-:Y:S01]  /*6120*/  FMUL.FTZ R81, R45, R86 ;  /* 0x000000562d517220 */ /* 0x000fe20000410000 */
[----:B------:R-:W-:-:S02]  /*6130*/  HADD2.F32 R84, -RZ, R84.H0_H0 ;  /* 0x20000054ff547230 */ /* 0x000fc40000004100 */
[C---:B------:R-:W-:Y:S01]  /*6140*/  FMUL.FTZ R85, R47.reuse, R87 ;  /* 0x000000572f557220 */ /* 0x040fe20000410000 */
[----:B------:R-:W-:Y:S02]  /*6150*/  HADD2.F32 R83, -RZ, R83.H0_H0 ;  /* 0x20000053ff537230 */ /* 0x000fe40000004100 */
[----:B------:R-:W-:Y:S01]  /*6160*/  FMUL.FTZ R80, R46, R86 ;  /* 0x000000562e507220 */ /* 0x000fe20000410000 */
[----:B------:R-:W-:Y:S01]  /*6170*/  F2FP.SATFINITE.E4M3.F32.PACK_AB_MERGE_C R82, R82, R91, RZ ;  /* 0x0000005b5252723e */ /* 0x000fe200048070ff */
        /* <DEDUP_REMOVED lines=9> */
.L_x_3414:
[----:B------:R-:W-:Y:S05]  /*6210*/  BSYNC B2 ;  /* 0x0000000000027941 */ /* 0x000fea0003800000 */
.L_x_3413:
[----:B--2---:R0:W-:Y:S02]  /*6220*/  STG.E.128 desc[UR54][R50.64+0xa0], R44 ;  /* 0x0000a02c32007986 */ /* 0x0041e4000c101d36 */
.L_x_3392:
[----:B------:R-:W-:Y:S05]  /*6230*/  BSYNC B1 ;  /* 0x0000000000017941 */ /* 0x000fea0003800000 */
.L_x_3391:
[----:B------:R-:W-:Y:S05]  /*6240*/  @P4 BRA `(.L_x_3415) ;  /* 0x0000009800044947 */ /* 0x000fea0003800000 */
        /* <DEDUP_REMOVED lines=22> */
[----:B------:R-:W-:-:S02]  /*63b0*/  LOP3.LUT R51, R51, 0xff00, R72, 0xf8, !PT ;  /* 0x0000ff0033337812 */ /* 0x000fc400078ef848 */
[----:B------:R-:W-:Y:S02]  /*63c0*/  LOP3.LUT R74, R73, 0xff00, R74, 0xf8, !PT ;  /* 0x0000ff00494a7812 */ /* 0x000fe400078ef84a */
[----:B------:R-:W-:Y:S02]  /*63d0*/  SHF.L.U32 R72, R76, 0x10, RZ ;  /* 0x000000104c487819 */ /* 0x000fe400000006ff */
        /* <DEDUP_REMOVED lines=89> */
.L_x_3419:
[----:B------:R-:W-:Y:S05]  /*6970*/  BSYNC B2 ;  /* 0x0000000000027941 */ /* 0x000fea0003800000 */
.L_x_3418:
[----:B--2---:R0:W-:Y:S02]  /*6980*/  STG.E.128 desc[UR54][R48.64], R44 ;  /* 0x0000002c30007986 */ /* 0x0041e4000c101d36 */
.L_x_3417:
[----:B------:R-:W-:Y:S05]  /*6990*/  BSYNC B1 ;  /* 0x0000000000017941 */ /* 0x000fea0003800000 */
.L_x_3416:
        /* <DEDUP_REMOVED lines=13> */
[--C-:B------:R-:W-:Y:S01]  /*6a70*/  SHF.R.U32.HI R70, RZ, 0x18, R71.reuse ;  /* 0x00000018ff467819 */ /* 0x100fe20000011647 */
[----:B------:R-:W-:Y:S01]  /*6a80*/  IMAD.SHL.U32 R69, R69, 0x100, RZ ;  /* 0x0000010045457824 */ /* 0x000fe200078e00ff */
[----:B------:R-:W-:Y:S02]  /*6a90*/  SHF.R.U32.HI R72, RZ, 0x10, R71 ;  /* 0x00000010ff487819 */ /* 0x000fe40000011647 */
        /* <DEDUP_REMOVED lines=8> */
[----:B------:R-:W-:-:S02]  /*6b20*/  F2FP.F16.E4M3.UNPACK_B R44, R45 ;  /* 0x0000002dff2c723e */ /* 0x000fc400020006ff */
        /* <DEDUP_REMOVED lines=89> */
.L_x_3423:
[----:B------:R-:W-:Y:S05]  /*70c0*/  BSYNC B2 ;  /* 0x0000000000027941 */ /* 0x000fea0003800000 */
.L_x_3422:
[----:B--2---:R0:W-:Y:S02]  /*70d0*/  STG.E.128 desc[UR54][R48.64+0x20], R44 ;  /* 0x0000202c30007986 */ /* 0x0041e4000c101d36 */
.L_x_3421:
[----:B------:R-:W-:Y:S05]  /*70e0*/  BSYNC B1 ;  /* 0x0000000000017941 */ /* 0x000fea0003800000 */
.L_x_3420:
        /* <DEDUP_REMOVED lines=64> */
[-C--:B------:R-:W-:Y:S01]  /*74f0*/  F2FP.F16.E4M3.UNPACK_B R66, R68.reuse.H1 ;  /* 0x00000044ff42723e */ /* 0x080fe200030006ff */
[-C--:B------:R-:W-:Y:S01]  /*7500*/  FMUL.FTZ R70, R50, R141.reuse ;  /* 0x0000008d32467220 */ /* 0x080fe20000410000 */
[C---:B------:R-:W-:Y:S01]  /*7510*/  FMUL.FTZ R141, R51.reuse, R141 ;  /* 0x0000008d338d7220 */ /* 0x040fe20000410000 */
[----:B------:R-:W-:Y:S02]  /*7520*/  F2FP.F16.E4M3.UNPACK_B R68, R68 ;  /* 0x00000044ff44723e */ /* 0x000fe400020006ff */
[-C--:B------:R-:W-:Y:S01]  /*7530*/  FFMA.FTZ R73, R51, R140.reuse, -R70 ;  /* 0x0000008c33497223 */ /* 0x080fe20000010846 */
[----:B------:R-:W-:Y:S01]  /*7540*/  F2FP.SATFINITE.E4M3.F32.PACK_AB_MERGE_C R76, R72, R69, RZ ;  /* 0x00000045484c723e */ /* 0x000fe200048070ff */
[----:B------:R-:W-:Y:S01]  /*7550*/  FFMA.FTZ R140, R50, R140, R141 ;  /* 0x0000008c328c7223 */ /* 0x000fe2000001008d */
[----:B------:R-:W-:Y:S01]  /*7560*/  F2FP.F16.E4M3.UNPACK_B R51, R47.H1 ;  /* 0x0000002fff33723e */ /* 0x000fe200030006ff */
[--C-:B------:R-:W-:Y:S01]  /*7570*/  HADD2.F32 R67, -RZ, R66.reuse.H1_H1 ;  /* 0x30000042ff437230 */ /* 0x100fe20000004100 */
[-C--:B------:R-:W-:Y:S01]  /*7580*/  F2FP.F16.E4M3.UNPACK_B R69, R71.reuse.H1 ;  /* 0x00000047ff45723e */ /* 0x080fe200030006ff */
[----:B------:R-:W-:Y:S01]  /*7590*/  HADD2.F32 R66, -RZ, R66.H0_H0 ;  /* 0x20000042ff427230 */ /* 0x000fe20000004100 */
[-C--:B------:R-:W-:Y:S01]  /*75a0*/  F2FP.F16.E4M3.UNPACK_B R50, R46.reuse.H1 ;  /* 0x0000002eff32723e */ /* 0x080fe200030006ff */
        /* <DEDUP_REMOVED lines=14> */
[----:B------:R-:W-:-:S02]  /*7690*/  HADD2.F32 R71, -RZ, R71.H0_H0 ;  /* 0x20000047ff477230 */ /* 0x000fc40000004100 */
[C---:B------:R-:W-:Y:S01]  /*76a0*/  FMUL.FTZ R70, R50.reuse, R70 ;  /* 0x0000004632467220 */ /* 0x040fe20000410000 */
[----:B------:R-:W-:Y:S02]  /*76b0*/  HADD2.F32 R69, -RZ, R69.H0_H0 ;  /* 0x20000045ff457230 */ /* 0x000fe40000004100 */
[-C--:B------:R-:W-:Y:S01]  /*76c0*/  FFMA.FTZ R75, R50, R64.reuse, -R75 ;  /* 0x00000040324b7223 */ /* 0x080fe2000001084b */
[--C-:B------:R-:W-:Y:S02]  /*76d0*/  HADD2.F32 R50, -RZ, R47.reuse.H0_H0 ;  /* 0x2000002fff327230 */ /* 0x100fe40000004100 */
[----:B------:R-:W-:Y:S01]  /*76e0*/  FFMA.FTZ R70, R51, R64, R70 ;  /* 0x0000004033467223 */ /* 0x000fe20000010046 */
[----:B------:R-:W-:Y:S02]  /*76f0*/  HADD2.F32 R51, -RZ, R47.H1_H1 ;  /* 0x3000002fff337230 */ /* 0x000fe40000004100 */
[----:B------:R-:W-:Y:S01]  /*7700*/  FFMA.FTZ R67, R65, R67, R72 ;  /* 0x0000004341437223 */ /* 0x000fe20000010048 */
[----:B------:R-:W-:-:S02]  /*7710*/  HADD2.F32 R47, -RZ, R46.H0_H0 ;  /* 0x2000002eff2f7230 */ /* 0x000fc40000004100 */
[-C--:B------:R-:W-:Y:S01]  /*7720*/  FMUL.FTZ R72, R50, R69.reuse ;  /* 0x0000004532487220 */ /* 0x080fe20000410000 */
[----:B------:R-:W-:Y:S02]  /*7730*/  HADD2.F32 R46, -RZ, R46.H1_H1 ;  /* 0x3000002eff2e7230 */ /* 0x000fe40000004100 */
[C---:B------:R-:W-:Y:S01]  /*7740*/  FMUL.FTZ R65, R51.reuse, R69 ;  /* 0x0000004533417220 */ /* 0x040fe20000410000 */
[----:B------:R-:W-:Y:S02]  /*7750*/  HADD2.F32 R68, -RZ, R68.H0_H0 ;  /* 0x20000044ff447230 */ /* 0x000fe40000004100 */
[-C--:B------:R-:W-:Y:S01]  /*7760*/  FFMA.FTZ R72, R51, R66.reuse, R72 ;  /* 0x0000004233487223 */ /* 0x080fe20000010048 */
[----:B------:R-:W-:Y:S01]  /*7770*/  F2FP.SATFINITE.E4M3.F32.PACK_AB_MERGE_C R70, R70, R75, RZ ;  /* 0x0000004b4646723e */ /* 0x000fe200048070ff */
[-C--:B------:R-:W-:Y:S01]  /*7780*/  FMUL.FTZ R64, R46, R71.reuse ;  /* 0x000000472e407220 */ /* 0x080fe20000410000 */
[----:B------:R-:W-:Y:S01]  /*7790*/  FMUL.FTZ R71, R47, R71 ;  /* 0x000000472f477220 */ /* 0x000fe20000410000 */
[----:B------:R-:W-:Y:S01]  /*77a0*/  FFMA.FTZ R65, R50, R66, -R65 ;  /* 0x0000004232417223 */ /* 0x000fe20000010841 */
[----:B------:R-:W-:Y:S01]  /*77b0*/  F2FP.SATFINITE.E4M3.F32.PACK_AB_MERGE_C R67, R67, R74, RZ ;  /* 0x0000004a4343723e */ /* 0x000fe200048070ff */
[-C--:B------:R-:W-:Y:S01]  /*77c0*/  FFMA.FTZ R64, R47, R68.reuse, -R64 ;  /* 0x000000442f407223 */ /* 0x080fe20000010840 */
[----:B------:R-:W-:Y:S01]  /*77d0*/  FFMA.FTZ R71, R46, R68, R71 ;  /* 0x000000442e477223 */ /* 0x000fe20000010047 */
[----:B------:R-:W-:-:S02]  /*77e0*/  F2FP.SATFINITE.E4M3.F32.PACK_AB_MERGE_C R44, R140, R73, R76 ;  /* 0x000000498c2c723e */ /* 0x000fc4000480704c */
[----:B------:R-:W-:Y:S02]  /*77f0*/  F2FP.SATFINITE.E4M3.F32.PACK_AB_MERGE_C R47, R72, R65, R67 ;  /* 0x00000041482f723e */ /* 0x000fe40004807043 */
[----:B------:R-:W-:-:S07]  /*7800*/  F2FP.SATFINITE.E4M3.F32.PACK_AB_MERGE_C R46, R71, R64, R70 ;  /* 0x00000040472e723e */ /* 0x000fce0004807046 */
.L_x_3427:
[----:B------:R-:W-:Y:S05]  /*7810*/  BSYNC B2 ;  /* 0x0000000000027941 */ /* 0x000fea0003800000 */
.L_x_3426:
[----:B--2---:R0:W-:Y:S02]  /*7820*/  STG.E.128 desc[UR54][R48.64+0x40], R44 ;  /* 0x0000402c30007986 */ /* 0x0041e4000c101d36 */
.L_x_3425:
[----:B------:R-:W-:Y:S05]  /*7830*/  BSYNC B1 ;  /* 0x0000000000017941 */ /* 0x000fea0003800000 */
.L_x_3424:
        /* <DEDUP_REMOVED lines=13> */
[----:B------:R-:W-:Y:S01]  /*7910*/  SHF.R.U32.HI R62, RZ, 0x18, R63 ;  /* 0x00000018ff3e7819 */ /* 0x000fe2000001163f */
[----:B------:R-:W-:Y:S01]  /*7920*/  IMAD.SHL.U32 R61, R61, 0x100, RZ ;  /* 0x000001003d3d7824 */ /* 0x000fe200078e00ff */
[----:B------:R-:W-:Y:S01]  /*7930*/  PRMT R60, R67, 0x654, R50 ;  /* 0x00000654433c7816 */ /* 0x000fe20000000032 */
[----:B--2---:R-:W-:Y:S01]  /*7940*/  IMAD.MOV.U32 R50, RZ, RZ, R44 ;  /* 0x000000ffff327224 */ /* 0x004fe200078e002c */
[----:B------:R-:W-:Y:S01]  /*7950*/  PRMT R62, R62, 0x654, R51 ;  /* 0x000006543e3e7816 */ /* 0x000fe20000000033 */
[----:B------:R-:W-:Y:S01]  /*7960*/  IMAD.SHL.U32 R51, R64, 0x100, RZ ;  /* 0x0000010040337824 */ /* 0x000fe200078e00ff */
[----:B------:R-:W-:Y:S02]  /*7970*/  SHF.R.U32.HI R65, RZ, 0x10, R63 ;  /* 0x00000010ff417819 */ /* 0x000fe4000001163f */
[----:B------:R-:W-:Y:S02]  /*7980*/  LOP3.LUT R64, R62, 0xff00, R61, 0xf8, !PT ;  /* 0x0000ff003e407812 */ /* 0x000fe400078ef83d */
[----:B------:R-:W-:Y:S01]  /*7990*/  LOP3.LUT R60, R60, 0xff00, R51, 0xf8, !PT ;  /* 0x0000ff003c3c7812 */ /* 0x000fe200078ef833 */
[----:B------:R-:W-:Y:S01]  /*79a0*/  IMAD.U32 R51, R66, 0x10000, RZ ;  /* 0x0001000042337824 */ /* 0x000fe200078e00ff */
[----:B------:R-:W-:-:S02]  /*79b0*/  SHF.L.U32 R61, R65, 0x10, RZ ;  /* 0x00000010413d7819 */ /* 0x000fc400000006ff */
[----:B------:R-:W-:Y:S02]  /*79c0*/  F2FP.F16.E4M3.UNPACK_B R62, R139.H1 ;  /* 0x0000008bff3e723e */ /* 0x000fe400030006ff */
        /* <DEDUP_REMOVED lines=46> */
[-C--:B------:R-:W-:Y:S01]  /*7cb0*/  F2FP.F16.E4M3.UNPACK_B R61, R63.reuse.H1 ;  /* 0x0000003fff3d723e */ /* 0x080fe200030006ff */
        /* <DEDUP_REMOVED lines=42> */
.L_x_3431:
[----:B------:R-:W-:Y:S05]  /*7f60*/  BSYNC B2 ;  /* 0x0000000000027941 */ /* 0x000fea0003800000 */
.L_x_3430:
[----:B--2---:R0:W-:Y:S02]  /*7f70*/  STG.E.128 desc[UR54][R48.64+0x60], R44 ;  /* 0x0000602c30007986 */ /* 0x0041e4000c101d36 */
.L_x_3429:
[----:B------:R-:W-:Y:S05]  /*7f80*/  BSYNC B1 ;  /* 0x0000000000017941 */ /* 0x000fea0003800000 */
.L_x_3428:
        /* <DEDUP_REMOVED lines=11> */
[--C-:B------:R-:W-:Y:S02]  /*8040*/  SHF.R.U32.HI R57, RZ, 0x8, R59.reuse ;  /* 0x00000008ff397819 */ /* 0x100fe4000001163b */
[----:B------:R-:W-:-:S02]  /*8050*/  SHF.R.U32.HI R56, RZ, 0x18, R59 ;  /* 0x00000018ff387819 */ /* 0x000fc4000001163b */
[----:B------:R-:W-:Y:S01]  /*8060*/  LOP3.LUT R51, R59, 0xff, RZ, 0xc0, !PT ;  /* 0x000000ff3b337812 */ /* 0x000fe200078ec0ff */
[----:B------:R-:W-:Y:S01]  /*8070*/  IMAD.SHL.U32 R57, R57, 0x100, RZ ;  /* 0x0000010039397824 */ /* 0x000fe200078e00ff */
[----:B------:R-:W-:Y:S02]  /*8080*/  SHF.R.U32.HI R60, RZ, 0x10, R59 ;  /* 0x00000010ff3c7819 */ /* 0x000fe4000001163b */
[----:B------:R-:W-:Y:S01]  /*8090*/  PRMT R56, R56, 0x654, R51 ;  /* 0x0000065438387816 */ /* 0x000fe20000000033 */
[----:B------:R-:W-:Y:S01]  /*80a0*/  IMAD.SHL.U32 R51, R61, 0x100, RZ ;  /* 0x000001003d337824 */ /* 0x000fe200078e00ff */
[----:B------:R-:W-:Y:S01]  /*80b0*/  PRMT R50, R63, 0x654, R50 ;  /* 0x000006543f327816 */ /* 0x000fe20000000032 */
[----:B------:R-:W-:Y:S01]  /*80c0*/  IMAD.U32 R60, R60, 0x10000, RZ ;  /* 0x000100003c3c7824 */ /* 0x000fe200078e00ff */
[----:B------:R-:W-:Y:S01]  /*80d0*/  LOP3.LUT R57, R56, 0xff00, R57, 0xf8, !PT ;  /* 0x0000ff0038397812 */ /* 0x000fe200078ef839 */
[----:B------:R-:W-:Y:S01]  /*80e0*/  IMAD.U32 R56, R58, 0x10000, RZ ;  /* 0x000100003a387824 */ /* 0x000fe200078e00ff */
[----:B------:R-:W-:-:S02]  /*80f0*/  LOP3.LUT R51, R50, 0xff00, R51, 0xf8, !PT ;  /* 0x0000ff0032337812 */ /* 0x000fc400078ef833 */
[----:B------:R-:W-:Y:S02]  /*8100*/  F2FP.F16.E4M3.UNPACK_B R58, R95.H1 ;  /* 0x0000005fff3a723e */ /* 0x000fe400030006ff */
        /* <DEDUP_REMOVED lines=89> */
.L_x_3435:
[----:B------:R-:W-:Y:S05]  /*86a0*/  BSYNC B2 ;  /* 0x0000000000027941 */ /* 0x000fea0003800000 */
.L_x_3434:
[----:B--2---:R0:W-:Y:S02]  /*86b0*/  STG.E.128 desc[UR54][R48.64+0x80], R44 ;  /* 0x0000802c30007986 */ /* 0x0041e4000c101d36 */
.L_x_3433:
[----:B------:R-:W-:Y:S05]  /*86c0*/  BSYNC B1 ;  /* 0x0000000000017941 */ /* 0x000fea0003800000 */
.L_x_3432:
[----:B------:R-:W-:-:S13]  /*86d0*/  ISETP.NE.AND P3, PT, R39, RZ, PT ;  /* 0x000000ff2700720c */ /* 0x000fda0003f65270 */
[----:B------:R-:W-:Y:S05]  /*86e0*/  @!P3 BRA `(.L_x_3415) ;  /* 0x0000007000dcb947 */ /* 0x000fea0003800000 */
[----:B0-234-:R0:W2:Y:S01]  /*86f0*/  LDS.128 R44, [R41+0x2b200] ;  /* 0x02b20000292c7984 */ /* 0x01d0a20000000c00 */
[----:B------:R-:W-:Y:S01]  /*8700*/  ISETP.GE.AND P3, PT, R226, R133, PT ;  /* 0x00000085e200720c */ /* 0x000fe20003f66270 */
[----:B------:R-:W-:-:S12]  /*8710*/  BSSY B1, `(.L_x_3436) ;  /* 0x000006d000017945 */ /* 0x000fd80003800000 */
[----:B0-----:R-:W-:Y:S05]  /*8720*/  @P3 BRA `(.L_x_3437) ;  /* 0x0000000400ac3947 */ /* 0x001fea0003800000 */
[--C-:B------:R-:W-:Y:S01]  /*8730*/  SHF.R.U32.HI R58, RZ, 0x10, R53.reuse ;  /* 0x00000010ff3a7819 */ /* 0x100fe20000011635 */
[----:B--2---:R-:W-:Y:S01]  /*8740*/  IMAD.MOV.U32 R51, RZ, RZ, R46 ;  /* 0x000000ffff337224 */ /* 0x004fe200078e002e */
[----:B------:R-:W-:Y:S01]  /*8750*/  SHF.R.U32.HI R56, RZ, 0x8, R53 ;  /* 0x00000008ff387819 */ /* 0x000fe20000011635 */
[----:B------:R-:W-:Y:S01]  /*8760*/  IMAD.MOV.U32 R52, RZ, RZ, R47 ;  /* 0x000000ffff347224 */ /* 0x000fe200078e002f */
[----:B------:R-:W-:Y:S02]  /*8770*/  LOP3.LUT R50, R53, 0xff, RZ, 0xc0, !PT ;  /* 0x000000ff35327812 */ /* 0x000fe400078ec0ff */
[----:B------:R-:W-:Y:S01]  /*8780*/  SHF.R.U32.HI R59, RZ, 0x18, R53 ;  /* 0x00000018ff3b7819 */ /* 0x000fe20000011635 */
[----:B------:R-:W-:Y:S01]  /*8790*/  IMAD.SHL.U32 R46, R56, 0x100, RZ ;  /* 0x00000100382e7824 */ /* 0x000fe200078e00ff */
[--C-:B------:R-:W-:Y:S02]  /*87a0*/  SHF.R.U32.HI R53, RZ, 0x8, R55.reuse ;  /* 0x00000008ff357819 */ /* 0x100fe40000011637 */
[----:B------:R-:W-:-:S02]  /*87b0*/  SHF.R.U32.HI R57, RZ, 0x10, R55 ;  /* 0x00000010ff397819 */ /* 0x000fc40000011637 */
[----:B------:R-:W-:Y:S02]  /*87c0*/  LOP3.LUT R54, R55, 0xff0000ff, RZ, 0xc0, !PT ;  /* 0xff0000ff37367812 */ /* 0x000fe400078ec0ff */
[----:B------:R-:W-:Y:S02]  /*87d0*/  SHF.L.U32 R53, R53, 0x8, RZ ;  /* 0x0000000835357819 */ /* 0x000fe400000006ff */
[----:B------:R-:W-:Y:S02]  /*87e0*/  PRMT R47, R59, 0x654, R50 ;  /* 0x000006543b2f7816 */ /* 0x000fe40000000032 */
[----:B------:R-:W-:Y:S01]  /*87f0*/  LOP3.LUT R56, R54, 0xff00, R53, 0xf8, !PT ;  /* 0x0000ff0036387812 */ /* 0x000fe200078ef835 */
[----:B------:R-:W-:Y:S01]  /*8800*/  IMAD.U32 R53, R57, 0x10000, RZ ;  /* 0x0001000039357824 */ /* 0x000fe200078e00ff */
[----:B------:R-:W-:Y:S01]  /*8810*/  LOP3.LUT R50, R47, 0xff00, R46, 0xf8, !PT ;  /* 0x0000ff002f327812 */ /* 0x000fe200078ef82e */
[----:B------:R-:W-:Y:S01]  /*8820*/  IMAD.U32 R47, R58, 0x10000, RZ ;  /* 0x000100003a2f7824 */ /* 0x000fe200078e00ff */
[----:B------:R-:W-:-:S02]  /*8830*/  F2FP.F16.E4M3.UNPACK_B R54, R93.H1 ;  /* 0x0000005dff36723e */ /* 0x000fc400030006ff */
        /* <DEDUP_REMOVED lines=90> */
.L_x_3437:
[----:B------:R-:W-:Y:S05]  /*8de0*/  BSYNC B1 ;  /* 0x0000000000017941 */ /* 0x000fea0003800000 */
.L_x_3436:
[----:B--2---:R0:W-:Y:S01]  /*8df0*/  STG.E.128 desc[UR54][R48.64+0xa0], R44 ;  /* 0x0000a02c30007986 */ /* 0x0041e2000c101d36 */
[----:B------:R-:W-:Y:S05]  /*8e00*/  BRA `(.L_x_3415) ;  /* 0x0000006c00147947 */ /* 0x000fea0003800000 */
.L_x_3383:
        /* <DEDUP_REMOVED lines=31> */
[----:B------:R-:W-:Y:S02]  /*9000*/  CS2R R90, SRZ ;  /* 0x00000000005a7805 */ /* 0x000fe4000001ff00 */
[----:B------:R-:W-:Y:S02]  /*9010*/  CS2R R88, SRZ ;  /* 0x0000000000587805 */ /* 0x000fe4000001ff00 */
[----:B------:R-:W-:Y:S01]  /*9020*/  IADD3.X R97, R20, UR5, R100, P2, P3 ;  /* 0x0000000514617c10 */ /* 0x000fe200097e6464 */
[----:B------:R-:W-:-:S02]  /*9030*/  ULDC.64 UR4, c[0x0][0x400] ;  /* 0x0001000000047ab9 */ /* 0x000fc40000000a00 */
[----:B------:R-:W-:-:S04]  /*9040*/  IADD3 R98, P2, P3, R104, UR4, R92 ;  /* 0x0000000468627c10 */ /* 0x000fc8000fb5e05c */
[----:B------:R-:W-:Y:S02]  /*9050*/  IADD3.X R99, R25, UR5, R43, P2, P3 ;  /* 0x0000000519637c10 */ /* 0x000fe400097e642b */
[----:B------:R-:W-:Y:S02]  /*9060*/  ISETP.GE.AND P2, PT, R18, R133, PT ;  /* 0x000000851200720c */ /* 0x000fe40003f46270 */
[----:B------:R-:W-:Y:S02]  /*9070*/  CS2R R50, SRZ ;  /* 0x0000000000327805 */ /* 0x000fe4000001ff00 */
[----:B------:R-:W-:Y:S02]  /*9080*/  CS2R R48, SRZ ;  /* 0x0000000000307805 */ /* 0x000fe4000001ff00 */
[----:B------:R-:W-:Y:S02]  /*9090*/  CS2R R62, SRZ ;  /* 0x00000000003e7805 */ /* 0x000fe4000001ff00 */
[----:B------:R-:W-:-:S05]  /*90a0*/  CS2R R60, SRZ ;  /* 0x00000000003c7805 */ /* 0x000fca000001ff00 */
[----:B------:R0:W5:Y:S04]  /*90b0*/  @!P2 LDG.E.128 R52, desc[UR54][R96.64] ;  /* 0x000000366034a981 */ /* 0x000168000c1e1d00 */
[----:B------:R0:W5:Y:S01]  /*90c0*/  @!P2 LDG.E.128 R88, desc[UR54][R98.64] ;  /* 0x000000366258a981 */ /* 0x000162000c1e1d00 */
[----:B------:R-:W-:Y:S02]  /*90d0*/  ISETP.GE.AND P2, PT, R0, R133, PT ;  /* 0x000000850000720c */ /* 0x000fe40003f46270 */
[----:B------:R-:W-:Y:S02]  /*90e0*/  CS2R R46, SRZ ;  /* 0x00000000002e7805 */ /* 0x000fe4000001ff00 */
[----:B------:R-:W-:Y:S02]  /*90f0*/  CS2R R44, SRZ ;  /* 0x00000000002c7805 */ /* 0x000fe4000001ff00 */
[----:B------:R-:W-:-:S02]  /*9100*/  CS2R R58, SRZ ;  /* 0x00000000003a7805 */ /* 0x000fc4000001ff00 */
[----:B------:R-:W-:-:S05]  /*9110*/  CS2R R56, SRZ ;  /* 0x0000000000387805 */ /* 0x000fca000001ff00 */
[----:B------:R0:W5:Y:S04]  /*9120*/  @!P2 LDG.E.128 R48, desc[UR54][R96.64+0x20] ;  /* 0x000020366030a981 */ /* 0x000168000c1e1d00 */
[----:B------:R0:W5:Y:S01]  /*9130*/  @!P2 LDG.E.128 R60, desc[UR54][R98.64+0x20] ;  /* 0x00002036623ca981 */ /* 0x000162000c1e1d00 */
[----:B------:R-:W-:-:S13]  /*9140*/  ISETP.GE.AND P2, PT, R6, R133, PT ;  /* 0x000000850600720c */ /* 0x000fda0003f46270 */
[----:B------:R0:W5:Y:S04]  /*9150*/  @!P2 LDG.E.128 R44, desc[UR54][R96.64+0x40] ;  /* 0x00004036602ca981 */ /* 0x000168000c1e1d00 */
[----:B------:R0:W5:Y:S02]  /*9160*/  @!P2 LDG.E.128 R56, desc[UR54][R98.64+0x40] ;  /* 0x000040366238a981 */ /* 0x000164000c1e1d00 */
.L_x_3439:
[----:B------:R-:W-:Y:S05]  /*9170*/  BSYNC B1 ;  /* 0x0000000000017941 */ /* 0x000fea0003800000 */
.L_x_3438:
        /* <DEDUP_REMOVED lines=11> */
[----:B------:R-:W-:Y:S02]  /*9230*/  CS2R R86, SRZ ;  /* 0x0000000000567805 */ /* 0x000fe4000001ff00 */
[----:B------:R-:W-:-:S02]  /*9240*/  IADD3 R94, P2, P5, R104, R92, R13 ;  /* 0x0000005c685e7210 */ /* 0x000fc40007d5e00d */
[----:B------:R-:W-:Y:S02]  /*9250*/  CS2R R84, SRZ ;  /* 0x0000000000547805 */ /* 0x000fe4000001ff00 */
        /* <DEDUP_REMOVED lines=23> */
.L_x_3441:
[----:B------:R-:W-:Y:S05]  /*93d0*/  BSYNC B1 ;  /* 0x0000000000017941 */ /* 0x000fea0003800000 */
.L_x_3440:
[----:B------:R-:W-:Y:S01]  /*93e0*/  UISETP.NE.AND UP0, UPT, UR53, 0x3, UPT ;  /* 0x000000033500788c */ /* 0x000fe2000bf05270 */
[----:B------:R-:W-:Y:S01]  /*93f0*/  MOV R174, R50 ;  /* 0x0000003200ae7202 */ /* 0x000fe20000000f00 */
        /* <DEDUP_REMOVED lines=24> */
.L_x_3442:
[----:B------:R-:W-:Y:S01]  /*9580*/  IMAD R43, R17, 0x8, R16 ;  /* 0x00000008112b7824 */ /* 0x000fe200078e0210 */
[----:B------:R-:W-:Y:S01]  /*9590*/  SHF.L.U32 R100, R221, 0x1f, RZ ;  /* 0x0000001fdd647819 */ /* 0x000fe200000006ff */
[----:B------:R-:W1:Y:S01]  /*95a0*/  LDC R152, c[0x0][0x2f4] ;  /* 0x0000bd00ff987b82 */ /* 0x000e620000000800 */
[----:B------:R-:W-:Y:S02]  /*95b0*/  BSSY B1, `(.L_x_3443) ;  /* 0x0000004000017945 */ /* 0x000fe40003800000 */
[----:B------:R-:W2:Y:S05]  /*95c0*/  SYNCS.PHASECHK.TRANS64.TRYWAIT P5, [R43+URZ+0x33490], R100 ;  /* 0x033490642b0075a7 */ /* 0x000eaa00080a017f */
[----:B------:R-:W3:Y:S01]  /*95d0*/  LDC.64 R136, c[0x0][0x300] ;  /* 0x0000c000ff887b82 */ /* 0x000ee20000000a00 */
[----:B--2---:R-:W-:Y:S05]  /*95e0*/  @!P5 BRA `(.L_x_3444) ;  /* 0x0000020c0060d947 */ /* 0x004fea0003800000 */
.L_x_3705:
[----:B------:R-:W-:Y:S05]  /*95f0*/  BSYNC B1 ;  /* 0x0000000000017941 */ /* 0x000fea0003800000 */
.L_x_3443:
[----:B------:R-:W-:Y:S01]  /*9600*/  BSSY B1, `(.L_x_3445) ;  /* 0x0000304000017945 */ /* 0x000fe20003800000 */
[----:B-1----:R-:W-:Y:S02]  /*9610*/  IMAD.IADD R158, R152, 0x1, -R121 ;  /* 0x00000001989e7824 */ /* 0x002fe400078e0a79 */
[----:B------:R-:W-:Y:S01]  /*9620*/  IMAD.MOV.U32 R139, RZ, RZ, R140 ;  /* 0x000000ffff8b7224 */ /* 0x000fe200078e008c */
[----:B------:R-:W-:Y:S06]  /*9630*/  @P4 BRA `(.L_x_3446) ;  /* 0x0000003000004947 */ /* 0x000fec0003800000 */
[----:B------:R-:W-:Y:S01]  /*9640*/  ISETP.NE.AND P4, PT, R34, RZ, PT ;  /* 0x000000ff2200720c */ /* 0x000fe20003f85270 */
[-C--:B---3--:R-:W-:Y:S01]  /*9650*/  IMAD.WIDE.U32 R140, R220, R136.reuse, R138 ;  /* 0x00000088dc8c7225 */ /* 0x088fe200078e008a */
[----:B0-----:R-:W-:Y:S01]  /*9660*/  SHF.R.S32.HI R92, RZ, 0x1f, R220 ;  /* 0x0000001fff5c7819 */ /* 0x001fe200000114dc */
[----:B------:R-:W-:Y:S04]  /*9670*/  BSSY B2, `(.L_x_3447) ;  /* 0x0000100000027945 */ /* 0x000fe80003800000 */
[----:B------:R-:W-:-:S04]  /*9680*/  IMAD R92, R92, R136, RZ ;  /* 0x000000885c5c7224 */ /* 0x000fc800078e02ff */
[----:B------:R-:W-:-:S04]  /*9690*/  IMAD R93, R220, R137, R92 ;  /* 0x00000089dc5d7224 */ /* 0x000fc800078e025c */
[----:B------:R-:W-:Y:S01]  /*96a0*/  IMAD.IADD R170, R93, 0x1, R141 ;  /* 0x000000015daa7824 */ /* 0x000fe200078e028d */
[----:B------:R-:W-:Y:S06]  /*96b0*/  @!P4 BRA `(.L_x_3448) ;  /* 0x0000000c00ecc947 */ /* 0x000fec0003800000 */
[----:B------:R-:W-:Y:S01]  /*96c0*/  SEL R92, R121, R158, !P0 ;  /* 0x0000009e795c7207 */ /* 0x000fe20004000000 */
[----:B------:R-:W-:Y:S01]  /*96d0*/  BSSY B3, `(.L_x_3449) ;  /* 0x00000ed000037945 */ /* 0x000fe20003800000 */
[----:B------:R-:W-:Y:S02]  /*96e0*/  ISETP.GE.AND P4, PT, R18, R133, PT ;  /* 0x000000851200720c */ /* 0x000fe40003f86270 */
[----:B------:R-:W-:-:S04]  /*96f0*/  SHF.R.S32.HI R93, RZ, 0x1f, R92 ;  /* 0x0000001fff5d7819 */ /* 0x000fc8000001145c */
[----:B------:R-:W-:-:S04]  /*9700*/  LEA.HI R93, R93, R92, RZ, 0x5 ;  /* 0x0000005c5d5d7211 */ /* 0x000fc800078f28ff */
[----:B------:R-:W-:-:S04]  /*9710*/  LEA.HI.SX32 R93, R93, R120, 0x1b ;  /* 0x000000785d5d7211 */ /* 0x000fc800078fdaff */
[----:B------:R-:W-:Y:S01]  /*9720*/  SHF.R.S32.HI R92, RZ, 0x1f, R93 ;  /* 0x0000001fff5c7819 */ /* 0x000fe2000001145d */
[----:B------:R-:W-:-:S03]  /*9730*/  IMAD.SHL.U32 R179, R93, 0x10, RZ ;  /* 0x000000105db37824 */ /* 0x000fc600078e00ff */
[----:B------:R-:W-:Y:S02]  /*9740*/  LEA.HI R92, R92, R93, RZ, 0x2 ;  /* 0x0000005d5c5c7211 */ /* 0x000fe400078f10ff */
[----:B------:R-:W-:Y:S02]  /*9750*/  LOP3.LUT R93, R227, 0x30, R179, 0xf8, !PT ;  /* 0x00000030e35d7812 */ /* 0x000fe400078ef8b3 */
[----:B------:R-:W-:Y:S02]  /*9760*/  SHF.R.S32.HI R92, RZ, 0x2, R92 ;  /* 0x00000002ff5c7819 */ /* 0x000fe4000001145c */
[----:B------:R-:W-:-:S03]  /*9770*/  LOP3.LUT R93, R93, R228, RZ, 0x3c, !PT ;  /* 0x000000e45d5d7212 */ /* 0x000fc600078e3cff */
[----:B------:R-:W-:-:S04]  /*9780*/  IMAD R92, R92, 0x2800, R229 ;  /* 0x000028005c5c7824 */ /* 0x000fc800078e02e5 */
[----:B------:R-:W-:Y:S02]  /*9790*/  IMAD.IADD R92, R92, 0x1, R93 ;  /* 0x000000015c5c7824 */ /* 0x000fe400078e025d */
[C---:B------:R-:W-:Y:S02]  /*97a0*/  IMAD R93, R17.reuse, 0x7800, R144 ;  /* 0x00007800115d7824 */ /* 0x040fe400078e0290 */
[----:B------:R-:W-:-:S03]  /*97b0*/  IMAD R95, R17, 0x7800, R92 ;  /* 0x00007800115f7824 */ /* 0x000fc600078e025c */
[C---:B------:R-:W-:Y:S01]  /*97c0*/  IADD3 R93, R16.reuse, R93, RZ ;  /* 0x0000005d105d7210 */ /* 0x040fe20007ffe0ff */
[----:B------:R-:W-:-:S05]  /*97d0*/  IMAD.IADD R96, R16, 0x1, R95 ;  /* 0x0000000110607824 */ /* 0x000fca00078e025f */
[----:B------:R-:W0:Y:S04]  /*97e0*/  LDS.128 R92, [R93+0x24200] ;  /* 0x024200005d5c7984 */ /* 0x000e280000000c00 */
[----:B------:R-:W1:Y:S01]  /*97f0*/  LDS.128 R96, [R96+0x24200] ;  /* 0x0242000060607984 */ /* 0x000e620000000c00 */
[----:B------:R-:W-:Y:S05]  /*9800*/  @P4 BRA `(.L_x_3450) ;  /* 0x0000000c00644947 */ /* 0x000fea0003800000 */
[--C-:B------:R-:W-:Y:S02]  /*9810*/  SHF.R.U32.HI R88, RZ, 0x8, R53.reuse ;  /* 0x00000008ff587819 */ /* 0x100fe40000011635 */
[----:B------:R-:W-:Y:S02]  /*9820*/  LOP3.LUT R54, R53, 0xff, RZ, 0xc0, !PT ;  /* 0x000000ff35367812 */ /* 0x000fe400078ec0ff */
[----:B------:R-:W-:Y:S01]  /*9830*/  SHF.R.U32.HI R183, RZ, 0x18, R53 ;  /* 0x00000018ffb77819 */ /* 0x000fe20000011635 */
[----:B------:R-:W-:Y:S01]  /*9840*/  IMAD.SHL.U32 R88, R88, 0x100, RZ ;  /* 0x0000010058587824 */ /* 0x000fe200078e00ff */
[--C-:B------:R-:W-:Y:S02]  /*9850*/  SHF.R.U32.HI R182, RZ, 0x8, R89.reuse ;  /* 0x00000008ffb67819 */ /* 0x100fe40000011659 */
[--C-:B------:R-:W-:Y:S02]  /*9860*/  SHF.R.U32.HI R181, RZ, 0x10, R89.reuse ;  /* 0x00000010ffb57819 */ /* 0x100fe40000011659 */
[----:B------:R-:W-:Y:S01]  /*9870*/  LOP3.LUT R185, R89, 0xff, RZ, 0xc0, !PT ;  /* 0x000000ff59b97812 */ /* 0x000fe200078ec0ff */
[----:B------:R-:W-:Y:S01]  /*9880*/  IMAD.SHL.U32 R182, R182, 0x100, RZ ;  /* 0x00000100b6b67824 */ /* 0x000fe200078e00ff */
[----:B------:R-:W-:-:S02]  /*9890*/  SHF.R.U32.HI R89, RZ, 0x18, R89 ;  /* 0x00000018ff597819 */ /* 0x000fc40000011659 */
[----:B------:R-:W-:Y:S02]  /*98a0*/  SHF.R.U32.HI R52, RZ, 0x10, R53 ;  /* 0x00000010ff347819 */ /* 0x000fe40000011635 */
[----:B------:R-:W-:Y:S02]  /*98b0*/  PRMT R183, R183, 0x654, R54 ;  /* 0x00000654b7b77816 */ /* 0x000fe40000000036 */
[----:B------:R-:W-:Y:S02]  /*98c0*/  PRMT R89, R89, 0x654, R185 ;  /* 0x0000065459597816 */ /* 0x000fe400000000b9 */
[----:B------:R-:W-:Y:S01]  /*98d0*/  LOP3.LUT R88, R183, 0xff00, R88, 0xf8, !PT ;  /* 0x0000ff00b7587812 */ /* 0x000fe200078ef858 */
[----:B------:R-:W-:Y:S01]  /*98e0*/  IMAD.U32 R183, R52, 0x10000, RZ ;  /* 0x0001000034b77824 */ /* 0x000fe200078e00ff */
[--C-:B------:R-:W-:Y:S01]  /*98f0*/  SHF.R.U32.HI R53, RZ, 0x10, R55.reuse ;  /* 0x00000010ff357819 */ /* 0x100fe20000011637 */
[----:B------:R-:W-:Y:S01]  /*9900*/  IMAD.U32 R52, R181, 0x10000, RZ ;  /* 0x00010000b5347824 */ /* 0x000fe200078e00ff */
[----:B------:R-:W-:-:S02]  /*9910*/  SHF.R.U32.HI R180, RZ, 0x8, R55 ;  /* 0x00000008ffb47819 */ /* 0x000fc40000011637 */
[----:B------:R-:W-:Y:S01]  /*9920*/  LOP3.LUT R90, R55, 0xff, RZ, 0xc0, !PT ;  /* 0x000000ff375a7812 */ /* 0x000fe200078ec0ff */
[----:B------:R-:W-:Y:S01]  /*9930*/  IMAD.U32 R53, R53, 0x10000, RZ ;  /* 0x0001000035357824 */ /* 0x000fe200078e00ff */
[----:B------:R-:W-:Y:S02]  /*9940*/  SHF.R.U32.HI R184, RZ, 0x18, R55 ;  /* 0x00000018ffb87819 */ /* 0x000fe40000011637 */
[--C-:B------:R-:W-:Y:S02]  /*9950*/  SHF.R.U32.HI R54, RZ, 0x10, R91.reuse ;  /* 0x00000010ff367819 */ /* 0x100fe4000001165b */
[----:B------:R-:W-:Y:S02]  /*9960*/  SHF.R.U32.HI R55, RZ, 0x8, R91 ;  /* 0x00000008ff377819 */ /* 0x000fe4000001165b */
[----:B------:R-:W-:Y:S01]  /*9970*/  LOP3.LUT R186, R91, 0xff, RZ, 0xc0, !PT ;  /* 0x000000ff5bba7812 */ /* 0x000fe200078ec0ff */
[----:B------:R-:W-:Y:S01]  /*9980*/  IMAD.U32 R54, R54, 0x10000, RZ ;  /* 0x0001000036367824 */ /* 0x000fe200078e00ff */
[----:B------:R-:W-:-:S02]  /*9990*/  LOP3.LUT R89, R89, 0xff00, R182, 0xf8, !PT ;  /* 0x0000ff0059597812 */ /* 0x000fc400078ef8b6 */
[----:B------:R-:W-:Y:S02]  /*99a0*/  SHF.R.U32.HI R91, RZ, 0x18, R91 ;  /* 0x00000018ff5b7819 */ /* 0x000fe4000001165b */
[----:B------:R-:W-:Y:S02]  /*99b0*/  PRMT R184, R184, 0x654, R90 ;  /* 0x00000654b8b87816 */ /* 0x000fe4000000005a */
[----:B------:R-:W-:Y:S02]  /*99c0*/  LOP3.LUT R52, R89, 0xff0000, R52, 0xf8, !PT ;  /* 0x00ff000059347812 */ /* 0x000fe400078ef834 */
[----:B------:R-:W-:Y:S01]  /*99d0*/  PRMT R90, R91, 0x654, R186 ;  /* 0x000006545b5a7816 */ /* 0x000fe200000000ba */
[----:B------:R-:W-:Y:S01]  /*99e0*/  IMAD.SHL.U32 R91, R180, 0x100, RZ ;  /* 0x00000100b45b7824 */ /* 0x000fe200078e00ff */
[----:B------:R-:W-:Y:S02]  /*99f0*/  LOP3.LUT R180, R88, 0xff0000, R183, 0xf8, !PT ;  /* 0x00ff000058b47812 */ /* 0x000fe400078ef8b7 */
[----:B-1----:R-:W-:-:S02]  /*9a00*/  F2FP.F16.E4M3.UNPACK_B R181, R97 ;  /* 0x00000061ffb5723e */ /* 0x002fc400020006ff */
[----:B------:R-:W-:Y:S02]  /*9a10*/  F2FP.F16.E4M3.UNPACK_B R183, R52 ;  /* 0x00000034ffb7723e */ /* 0x000fe400020006ff */
[----:B0-----:R-:W-:Y:S01]  /*9a20*/  F2FP.F16.E4M3.UNPACK_B R88, R93 ;  /* 0x0000005dff58723e */ /* 0x001fe200020006ff */
[----:B------:R-:W-:Y:S01]  /*9a30*/  HADD2.F32 R89, -RZ, R181.H0_H0 ;  /* 0x200000b5ff597230 */ /* 0x000fe20000004100 */
[----:B------:R-:W-:Y:S01]  /*9a40*/  LOP3.LUT R91, R184, 0xff00, R91, 0xf8, !PT ;  /* 0x0000ff00b85b7812 */ /* 0x000fe200078ef85b */
[--C-:B------:R-:W-:Y:S01]  /*9a50*/  HADD2.F32 R186, -RZ, R183.reuse.H0_H0 ;  /* 0x200000b7ffba7230 */ /* 0x100fe20000004100 */
[----:B------:R-:W-:Y:S01]  /*9a60*/  F2FP.F16.E4M3.UNPACK_B R184, R180 ;  /* 0x000000b4ffb8723e */ /* 0x000fe200020006ff */
[----:B------:R-:W-:Y:S01]  /*9a70*/  HADD2.F32 R182, -RZ, R88.H0_H0 ;  /* 0x20000058ffb67230 */ /* 0x000fe20000004100 */
[----:B------:R-:W-:Y:S01]  /*9a80*/  F2FP.F16.E4M3.UNPACK_B R97, R97.H1 ;  /* 0x00000061ff61723e */ /* 0x000fe200030006ff */
[----:B------:R-:W-:Y:S02]  /*9a90*/  HADD2.F32 R183, -RZ, R183.H1_H1 ;  /* 0x300000b7ffb77230 */ /* 0x000fe40000004100 */
[----:B------:R-:W-:Y:S01]  /*9aa0*/  FMUL.FTZ R187, R89, R186 ;  /* 0x000000ba59bb7220 */ /* 0x000fe20000410000 */
[----:B------:R-:W-:-:S02]  /*9ab0*/  HADD2.F32 R185, -RZ, R184.H0_H0 ;  /* 0x200000b8ffb97230 */ /* 0x000fc40000004100 */
[C---:B------:R-:W-:Y:S01]  /*9ac0*/  FMUL.FTZ R186, R182.reuse, R186 ;  /* 0x000000bab6ba7220 */ /* 0x040fe20000410000 */
[----:B------:R-:W-:Y:S01]  /*9ad0*/  HADD2.F32 R88, -RZ, R88.H1_H1 ;  /* 0x30000058ff587230 */ /* 0x000fe20000004100 */
[----:B------:R-:W-:Y:S01]  /*9ae0*/  F2FP.F16.E4M3.UNPACK_B R180, R180.H1 ;  /* 0x000000b4ffb4723e */ /* 0x000fe200030006ff */
[----:B------:R-:W-:Y:S02]  /*9af0*/  HADD2.F32 R184, -RZ, R184.H1_H1 ;  /* 0x300000b8ffb87230 */ /* 0x000fe40000004100 */
[-C--:B------:R-:W-:Y:S01]  /*9b00*/  FFMA.FTZ R182, R182, R185.reuse, -R187 ;  /* 0x000000b9b6b67223 */ /* 0x080fe200000108bb */
[----:B------:R-:W-:Y:S01]  /*9b10*/  FFMA.FTZ R89, R89, R185, R186 ;  /* 0x000000b959597223 */ /* 0x000fe200000100ba */
[----:B------:R-:W-:Y:S01]  /*9b20*/  HADD2.F32 R185, -RZ, R181.H1_H1 ;  /* 0x300000b5ffb97230 */ /* 0x000fe20000004100 */
[----:B------:R-:W-:-:S04]  /*9b30*/  SHF.L.U32 R55, R55, 0x8, RZ ;  /* 0x0000000837377819 */ /* 0x000fc800000006ff */
[CC--:B------:R-:W-:Y:S01]  /*9b40*/  FMUL.FTZ R181, R185.reuse, R183.reuse ;  /* 0x000000b7b9b57220 */ /* 0x0c0fe20000410000 */
[----:B------:R-:W-:Y:S01]  /*9b50*/  FMUL.FTZ R183, R88, R183 ;  /* 0x000000b758b77220 */ /* 0x000fe20000410000 */
[----:B------:R-:W-:Y:S02]  /*9b60*/  LOP3.LUT R90, R90, 0xff00, R55, 0xf8, !PT ;  /* 0x0000ff005a5a7812 */ /* 0x000fe400078ef837 */
[-C--:B------:R-:W-:Y:S01]  /*9b70*/  FFMA.FTZ R181, R88, R184.reuse, -R181 ;  /* 0x000000b858b57223 */ /* 0x080fe200000108b5 */
[----:B------:R-:W-:Y:S01]  /*9b80*/  FFMA.FTZ R88, R185, R184, R183 ;  /* 0x000000b8b9587223 */ /* 0x000fe200000100b7 */
[----:B------:R-:W-:Y:S01]  /*9b90*/  F2FP.F16.E4M3.UNPACK_B R183, R52.H1 ;  /* 0x00000034ffb7723e */ /* 0x000fe200030006ff */
[----:B------:R-:W-:Y:S01]  /*9ba0*/  HADD2.F32 R52, -RZ, R97.H0_H0 ;  /* 0x20000061ff347230 */ /* 0x000fe20000004100 */
[----:B------:R-:W-:Y:S01]  /*9bb0*/  F2FP.F16.E4M3.UNPACK_B R184, R93.H1 ;  /* 0x0000005dffb8723e */ /* 0x000fe200030006ff */
[----:B------:R-:W-:Y:S02]  /*9bc0*/  HADD2.F32 R185, -RZ, R180.H0_H0 ;  /* 0x200000b4ffb97230 */ /* 0x000fe40000004100 */
[----:B------:R-:W-:-:S02]  /*9bd0*/  HADD2.F32 R186, -RZ, R183.H0_H0 ;  /* 0x200000b7ffba7230 */ /* 0x000fc40000004100 */
[--C-:B------:R-:W-:Y:S02]  /*9be0*/  HADD2.F32 R93, -RZ, R184.reuse.H0_H0 ;  /* 0x200000b8ff5d7230 */ /* 0x100fe40000004100 */
[----:B------:R-:W-:Y:S02]  /*9bf0*/  HADD2.F32 R97, -RZ, R97.H1_H1 ;  /* 0x30000061ff617230 */ /* 0x000fe40000004100 */
[-C--:B------:R-:W-:Y:S01]  /*9c00*/  FMUL.FTZ R187, R52, R186.reuse ;  /* 0x000000ba34bb7220 */ /* 0x080fe20000410000 */
[----:B------:R-:W-:Y:S02]  /*9c10*/  HADD2.F32 R183, -RZ, R183.H1_H1 ;  /* 0x300000b7ffb77230 */ /* 0x000fe40000004100 */
[C---:B------:R-:W-:Y:S01]  /*9c20*/  FMUL.FTZ R186, R93.reuse, R186 ;  /* 0x000000ba5dba7220 */ /* 0x040fe20000410000 */
[----:B------:R-:W-:Y:S02]  /*9c30*/  HADD2.F32 R184, -RZ, R184.H1_H1 ;  /* 0x300000b8ffb87230 */ /* 0x000fe40000004100 */
[----:B------:R-:W-:Y:S01]  /*9c40*/  FFMA.FTZ R93, R93, R185, -R187 ;  /* 0x000000b95d5d7223 */ /* 0x000fe200000108bb */
[----:B------:R-:W-:-:S02]  /*9c50*/  HADD2.F32 R180, -RZ, R180.H1_H1 ;  /* 0x300000b4ffb47230 */ /* 0x000fc40000004100 */
[----:B------:R-:W-:Y:S01]  /*9c60*/  FFMA.FTZ R52, R52, R185, R186 ;  /* 0x000000b934347223 */ /* 0x000fe200000100ba */
[-C--:B------:R-:W-:Y:S01]  /*9c70*/  FMUL.FTZ R185, R97, R183.reuse ;  /* 0x000000b761b97220 */ /* 0x080fe20000410000 */
[----:B------:R-:W-:-:S03]  /*9c80*/  FMUL.FTZ R186, R184, R183 ;  /* 0x000000b7b8ba7220 */ /* 0x000fc60000410000 */
[-C--:B------:R-:W-:Y:S01]  /*9c90*/  FFMA.FTZ R183, R184, R180.reuse, -R185 ;  /* 0x000000b4b8b77223 */ /* 0x080fe200000108b9 */
[----:B------:R-:W-:Y:S01]  /*9ca0*/  FFMA.FTZ R180, R97, R180, R186 ;  /* 0x000000b461b47223 */ /* 0x000fe200000100ba */
[----:B------:R-:W-:Y:S02]  /*9cb0*/  LOP3.LUT R97, R91, 0xff0000, R53, 0xf8, !PT ;  /* 0x00ff00005b617812 */ /* 0x000fe400078ef835 */
[----:B------:R-:W-:Y:S01]  /*9cc0*/  LOP3.LUT R53, R90, 0xff0000, R54, 0xf8, !PT ;  /* 0x00ff00005a357812 */ /* 0x000fe200078ef836 */
[----:B------:R-:W-:Y:S01]  /*9cd0*/  IMAD.MOV.U32 R54, RZ, RZ, R99 ;  /* 0x000000ffff367224 */ /* 0x000fe200078e0063 */
[----:B------:R-:W-:Y:S02]  /*9ce0*/  F2FP.F16.E4M3.UNPACK_B R90, R95 ;  /* 0x0000005fff5a723e */ /* 0x000fe400020006ff */
[----:B------:R-:W-:Y:S02]  /*9cf0*/  F2FP.F16.E4M3.UNPACK_B R99, R53 ;  /* 0x00000035ff63723e */ /* 0x000fe400020006ff */
[-C--:B------:R-:W-:Y:S01]  /*9d00*/  F2FP.F16.E4M3.UNPACK_B R55, R54.reuse ;  /* 0x00000036ff37723e */ /* 0x080fe200020006ff */
[----:B------:R-:W-:Y:S01]  /*9d10*/  HADD2.F32 R187, -RZ, R90.H0_H0 ;  /* 0x2000005affbb7230 */ /* 0x000fe20000004100 */
[----:B------:R-:W-:Y:S01]  /*9d20*/  F2FP.F16.E4M3.UNPACK_B R184, R97 ;  /* 0x00000061ffb8723e */ /* 0x000fe200020006ff */
[----:B------:R-:W-:Y:S01]  /*9d30*/  HADD2.F32 R91, -RZ, R99.H0_H0 ;  /* 0x20000063ff5b7230 */ /* 0x000fe20000004100 */
[----:B------:R-:W-:Y:S01]  /*9d40*/  F2FP.F16.E4M3.UNPACK_B R54, R54.H1 ;  /* 0x00000036ff36723e */ /* 0x000fe200030006ff */
[--C-:B------:R-:W-:Y:S01]  /*9d50*/  HADD2.F32 R185, -RZ, R55.reuse.H0_H0 ;  /* 0x20000037ffb97230 */ /* 0x100fe20000004100 */
[----:B------:R-:W-:Y:S01]  /*9d60*/  F2FP.F16.E4M3.UNPACK_B R53, R53.H1 ;  /* 0x00000035ff35723e */ /* 0x000fe200030006ff */
[----:B------:R-:W-:Y:S01]  /*9d70*/  HADD2.F32 R186, -RZ, R184.H0_H0 ;  /* 0x200000b8ffba7230 */ /* 0x000fe20000004100 */
[----:B------:R-:W-:Y:S01]  /*9d80*/  F2FP.F16.E4M3.UNPACK_B R97, R97.H1 ;  /* 0x00000061ff61723e */ /* 0x000fe200030006ff */
[----:B------:R-:W-:-:S02]  /*9d90*/  HADD2.F32 R55, -RZ, R55.H1_H1 ;  /* 0x30000037ff377230 */ /* 0x000fc40000004100 */
[-C--:B------:R-:W-:Y:S01]  /*9da0*/  FMUL.FTZ R188, R185, R91.reuse ;  /* 0x0000005bb9bc7220 */ /* 0x080fe20000410000 */
[----:B------:R-:W-:Y:S01]  /*9db0*/  FMUL.FTZ R91, R187, R91 ;  /* 0x0000005bbb5b7220 */ /* 0x000fe20000410000 */
[----:B------:R-:W-:Y:S01]  /*9dc0*/  HADD2.F32 R99, -RZ, R99.H1_H1 ;  /* 0x30000063ff637230 */ /* 0x000fe20000004100 */
[----:B------:R-:W-:Y:S01]  /*9dd0*/  F2FP.SATFINITE.E4M3.F32.PACK_AB_MERGE_C R93, R183, R93, RZ ;  /* 0x0000005db75d723e */ /* 0x000fe200048070ff */
[----:B------:R-:W-:Y:S02]  /*9de0*/  HADD2.F32 R184, -RZ, R184.H1_H1 ;  /* 0x300000b8ffb87230 */ /* 0x000fe40000004100 */
[-C--:B------:R-:W-:Y:S01]  /*9df0*/  FFMA.FTZ R185, R185, R186.reuse, R91 ;  /* 0x000000bab9b97223 */ /* 0x080fe2000001005b */
[----:B------:R-:W-:Y:S02]  /*9e00*/  HADD2.F32 R91, -RZ, R90.H1_H1 ;  /* 0x3000005aff5b7230 */ /* 0x000fe40000004100 */
[-C--:B------:R-:W-:Y:S01]  /*9e10*/  FMUL.FTZ R90, R55, R99.reuse ;  /* 0x00000063375a7220 */ /* 0x080fe20000410000 */
[----:B------:R-:W-:Y:S01]  /*9e20*/  FFMA.FTZ R188, R187, R186, -R188 ;  /* 0x000000babbbc7223 */ /* 0x000fe200000108bc */
[----:B------:R-:W-:Y:S01]  /*9e30*/  HADD2.F32 R186, -RZ, R53.H0_H0 ;  /* 0x20000035ffba7230 */ /* 0x000fe20000004100 */
[----:B------:R-:W-:Y:S01]  /*9e40*/  F2FP.SATFINITE.E4M3.F32.PACK_AB_MERGE_C R181, R181, R182, R93 ;  /* 0x000000b6b5b5723e */ /* 0x000fe2000480705d */
[C---:B------:R-:W-:Y:S01]  /*9e50*/  FFMA.FTZ R90, R91.reuse, R184, -R90 ;  /* 0x000000b85b5a7223 */ /* 0x040fe2000001085a */
[----:B------:R-:W-:Y:S01]  /*9e60*/  FMUL.FTZ R91, R91, R99 ;  /* 0x000000635b5b7220 */ /* 0x000fe20000410000 */
[----:B------:R-:W-:Y:S01]  /*9e70*/  HADD2.F32 R99, -RZ, R97.H0_H0 ;  /* 0x20000061ff637230 */ /* 0x000fe20000004100 */
[----:B------:R-:W-:Y:S01]  /*9e80*/  F2FP.F16.E4M3.UNPACK_B R93, R96.H1 ;  /* 0x00000060ff5d723e */ /* 0x000fe200030006ff */
[----:B------:R-:W-:-:S02]  /*9e90*/  HADD2.F32 R53, -RZ, R53.H1_H1 ;  /* 0x30000035ff357230 */ /* 0x000fc40000004100 */
[----:B------:R-:W-:Y:S01]  /*9ea0*/  FFMA.FTZ R55, R55, R184, R91 ;  /* 0x000000b837377223 */ /* 0x000fe2000001005b */
[----:B------:R-:W-:Y:S01]  /*9eb0*/  F2FP.F16.E4M3.UNPACK_B R91, R95.H1 ;  /* 0x0000005fff5b723e */ /* 0x000fe200030006ff */
[--C-:B------:R-:W-:Y:S01]  /*9ec0*/  HADD2.F32 R95, -RZ, R54.reuse.H0_H0 ;  /* 0x20000036ff5f7230 */ /* 0x100fe20000004100 */
[----:B------:R-:W-:Y:S01]  /*9ed0*/  F2FP.SATFINITE.E4M3.F32.PACK_AB_MERGE_C R52, R180, R52, RZ ;  /* 0x00000034b434723e */ /* 0x000fe200048070ff */
[----:B------:R-:W-:Y:S01]  /*9ee0*/  HADD2.F32 R54, -RZ, R54.H1_H1 ;  /* 0x30000036ff367230 */ /* 0x000fe20000004100 */
[----:B------:R-:W-:Y:S01]  /*9ef0*/  F2FP.F16.E4M3.UNPACK_B R96, R96 ;  /* 0x00000060ff60723e */ /* 0x000fe200020006ff */
[--C-:B------:R-:W-:Y:S02]  /*9f00*/  HADD2.F32 R184, -RZ, R91.reuse.H0_H0 ;  /* 0x2000005bffb87230 */ /* 0x100fe40000004100 */
[----:B------:R-:W-:Y:S01]  /*9f10*/  FMUL.FTZ R187, R95, R186 ;  /* 0x000000ba5fbb7220 */ /* 0x000fe20000410000 */
[----:B------:R-:W-:Y:S02]  /*9f20*/  HADD2.F32 R91, -RZ, R91.H1_H1 ;  /* 0x3000005bff5b7230 */ /* 0x000fe40000004100 */
[----:B------:R-:W-:-:S02]  /*9f30*/  HADD2.F32 R97, -RZ, R97.H1_H1 ;  /* 0x30000061ff617230 */ /* 0x000fc40000004100 */
[C---:B------:R-:W-:Y:S01]  /*9f40*/  FFMA.FTZ R187, R184.reuse, R99, -R187 ;  /* 0x00000063b8bb7223 */ /* 0x040fe200000108bb */
[----:B------:R-:W-:-:S04]  /*9f50*/  FMUL.FTZ R184, R184, R186 ;  /* 0x000000bab8b87220 */ /* 0x000fc80000410000 */
[----:B------:R-:W-:Y:S01]  /*9f60*/  FFMA.FTZ R184, R95, R99, R184 ;  /* 0x000000635fb87223 */ /* 0x000fe200000100b8 */
[CC--:B------:R-:W-:Y:S01]  /*9f70*/  FMUL.FTZ R95, R54.reuse, R53.reuse ;  /* 0x00000035365f7220 */ /* 0x0c0fe20000410000 */
[C---:B------:R-:W-:Y:S01]  /*9f80*/  FMUL.FTZ R53, R91.reuse, R53 ;  /* 0x000000355b357220 */ /* 0x040fe20000410000 */
[----:B------:R-:W-:Y:S02]  /*9f90*/  F2FP.F16.E4M3.UNPACK_B R99, R175.H1 ;  /* 0x000000afff63723e */ /* 0x000fe400030006ff */
[-C--:B------:R-:W-:Y:S01]  /*9fa0*/  FFMA.FTZ R95, R91, R97.reuse, -R95 ;  /* 0x000000615b5f7223 */ /* 0x080fe2000001085f */
[----:B------:R-:W-:Y:S01]  /*9fb0*/  FFMA.FTZ R54, R54, R97, R53 ;  /* 0x0000006136367223 */ /* 0x000fe20000010035 */
[----:B------:R-:W-:Y:S01]  /*9fc0*/  IMAD.MOV.U32 R53, RZ, RZ, R92 ;  /* 0x000000ffff357224 */ /* 0x000fe200078e005c */
[-C--:B------:R-:W-:Y:S01]  /*9fd0*/  F2FP.F16.E4M3.UNPACK_B R91, R176.reuse.H1 ;  /* 0x000000b0ff5b723e */ /* 0x080fe200030006ff */
[----:B------:R-:W-:Y:S01]  /*9fe0*/  HADD2.F32 R97, -RZ, R93.H0_H0 ;  /* 0x2000005dff617230 */ /* 0x000fe20000004100 */
[----:B------:R-:W-:Y:S01]  /*9ff0*/  F2FP.F16.E4M3.UNPACK_B R176, R176 ;  /* 0x000000b0ffb0723e */ /* 0x000fe200020006ff */
[----:B------:R-:W-:Y:S01]  /*a000*/  HADD2.F32 R182, -RZ, R99.H0_H0 ;  /* 0x20000063ffb67230 */ /* 0x000fe20000004100 */
[-C--:B------:R-:W-:Y:S01]  /*a010*/  F2FP.F16.E4M3.UNPACK_B R92, R53.reuse.H1 ;  /* 0x00000035ff5c723e */ /* 0x080fe200030006ff */
[--C-:B------:R-:W-:Y:S01]  /*a020*/  HADD2.F32 R186, -RZ, R91.reuse.H0_H0 ;  /* 0x2000005bffba7230 */ /* 0x100fe20000004100 */
[----:B------:R-:W-:Y:S01]  /*a030*/  F2FP.F16.E4M3.UNPACK_B R53, R53 ;  /* 0x00000035ff35723e */ /* 0x000fe200020006ff */
[----:B------:R-:W-:Y:S01]  /*a040*/  HADD2.F32 R91, -RZ, R91.H1_H1 ;  /* 0x3000005bff5b7230 */ /* 0x000fe20000004100 */
[----:B------:R-:W-:Y:S01]  /*a050*/  F2FP.F16.E4M3.UNPACK_B R175, R175 ;  /* 0x000000afffaf723e */ /* 0x000fe200020006ff */
[----:B------:R-:W-:-:S02]  /*a060*/  HADD2.F32 R180, -RZ, R92.H0_H0 ;  /* 0x2000005cffb47230 */ /* 0x000fc40000004100 */
[-C--:B------:R-:W-:Y:S01]  /*a070*/  FMUL.FTZ R183, R97, R186.reuse ;  /* 0x000000ba61b77220 */ /* 0x080fe20000410000 */
[----:B------:R-:W-:Y:S01]  /*a080*/  HADD2.F32 R93, -RZ, R93.H1_H1 ;  /* 0x3000005dff5d7230 */ /* 0x000fe20000004100 */
[----:B------:R-:W-:Y:S01]  /*a090*/  F2FP.SATFINITE.E4M3.F32.PACK_AB_MERGE_C R95, R95, R187, RZ ;  /* 0x000000bb5f5f723e */ /* 0x000fe200048070ff */
[----:B------:R-:W-:Y:S02]  /*a0a0*/  HADD2.F32 R92, -RZ, R92.H1_H1 ;  /* 0x3000005cff5c7230 */ /* 0x000fe40000004100 */
[C---:B------:R-:W-:Y:S01]  /*a0b0*/  FMUL.FTZ R186, R180.reuse, R186 ;  /* 0x000000bab4ba7220 */ /* 0x040fe20000410000 */
[----:B------:R-:W-:Y:S02]  /*a0c0*/  HADD2.F32 R99, -RZ, R99.H1_H1 ;  /* 0x30000063ff637230 */ /* 0x000fe40000004100 */
[----:B------:R-:W-:Y:S01]  /*a0d0*/  FFMA.FTZ R183, R180, R182, -R183 ;  /* 0x000000b6b4b77223 */ /* 0x000fe200000108b7 */
[----:B------:R-:W-:Y:S01]  /*a0e0*/  F2FP.SATFINITE.E4M3.F32.PACK_AB_MERGE_C R54, R54, R184, RZ ;  /* 0x000000b83636723e */ /* 0x000fe200048070ff */
[----:B------:R-:W-:Y:S01]  /*a0f0*/  FFMA.FTZ R186, R97, R182, R186 ;  /* 0x000000b661ba7223 */ /* 0x000fe200000100ba */
[CC--:B------:R-:W-:Y:S01]  /*a100*/  FMUL.FTZ R97, R93.reuse, R91.reuse ;  /* 0x0000005b5d617220 */ /* 0x0c0fe20000410000 */
[----:B------:R-:W-:Y:S01]  /*a110*/  FMUL.FTZ R91, R92, R91 ;  /* 0x0000005b5c5b7220 */ /* 0x000fe20000410000 */
[----:B------:R-:W-:Y:S01]  /*a120*/  HADD2.F32 R182, -RZ, R176.H0_H0 ;  /* 0x200000b0ffb67230 */ /* 0x000fe20000004100 */
[----:B------:R-:W-:Y:S01]  /*a130*/  F2FP.SATFINITE.E4M3.F32.PACK_AB_MERGE_C R95, R90, R188, R95 ;  /* 0x000000bc5a5f723e */ /* 0x000fe2000480705f */
[-C--:B------:R-:W-:Y:S01]  /*a140*/  FFMA.FTZ R92, R92, R99.reuse, -R97 ;  /* 0x000000635c5c7223 */ /* 0x080fe20000010861 */
[----:B------:R-:W-:Y:S01]  /*a150*/  FFMA.FTZ R91, R93, R99, R91 ;  /* 0x000000635d5b7223 */ /* 0x000fe2000001005b */
[----:B------:R-:W-:-:S02]  /*a160*/  HADD2.F32 R93, -RZ, R96.H0_H0 ;  /* 0x20000060ff5d7230 */ /* 0x000fc40000004100 */
[----:B------:R-:W-:Y:S01]  /*a170*/  HADD2.F32 R99, -RZ, R53.H0_H0 ;  /* 0x20000035ff637230 */ /* 0x000fe20000004100 */
[----:B------:R-:W-:Y:S01]  /*a180*/  F2FP.SATFINITE.E4M3.F32.PACK_AB_MERGE_C R92, R92, R183, RZ ;  /* 0x000000b75c5c723e */ /* 0x000fe200048070ff */
[----:B------:R-:W-:Y:S02]  /*a190*/  HADD2.F32 R97, -RZ, R175.H0_H0 ;  /* 0x200000afff617230 */ /* 0x000fe40000004100 */
[-C--:B------:R-:W-:Y:S01]  /*a1a0*/  FMUL.FTZ R180, R93, R182.reuse ;  /* 0x000000b65db47220 */ /* 0x080fe20000410000 */
[----:B------:R-:W-:Y:S02]  /*a1b0*/  HADD2.F32 R176, -RZ, R176.H1_H1 ;  /* 0x300000b0ffb07230 */ /* 0x000fe40000004100 */
[C---:B------:R-:W-:Y:S01]  /*a1c0*/  FMUL.FTZ R182, R99.reuse, R182 ;  /* 0x000000b663b67220 */ /* 0x040fe20000410000 */
[----:B------:R-:W-:Y:S02]  /*a1d0*/  HADD2.F32 R96, -RZ, R96.H1_H1 ;  /* 0x30000060ff607230 */ /* 0x000fe40000004100 */
[----:B------:R-:W-:Y:S01]  /*a1e0*/  FFMA.FTZ R180, R99, R97, -R180 ;  /* 0x0000006163b47223 */ /* 0x000fe200000108b4 */
[----:B------:R-:W-:-:S02]  /*a1f0*/  HADD2.F32 R53, -RZ, R53.H1_H1 ;  /* 0x30000035ff357230 */ /* 0x000fc40000004100 */
[----:B------:R-:W-:Y:S01]  /*a200*/  FFMA.FTZ R182, R93, R97, R182 ;  /* 0x000000615db67223 */ /* 0x000fe200000100b6 */
[----:B------:R-:W-:Y:S02]  /*a210*/  HADD2.F32 R175, -RZ, R175.H1_H1 ;  /* 0x300000afffaf7230 */ /* 0x000fe40000004100 */
[C---:B------:R-:W-:Y:S01]  /*a220*/  FMUL.FTZ R93, R96.reuse, R176 ;  /* 0x000000b0605d7220 */ /* 0x040fe20000410000 */
[----:B------:R-:W-:Y:S01]  /*a230*/  F2FP.F16.E4M3.UNPACK_B R99, R178.H1 ;  /* 0x000000b2ff63723e */ /* 0x000fe200030006ff */
[C---:B------:R-:W-:Y:S01]  /*a240*/  FMUL.FTZ R176, R53.reuse, R176 ;  /* 0x000000b035b07220 */ /* 0x040fe20000410000 */
[----:B------:R-:W-:Y:S01]  /*a250*/  F2FP.F16.E4M3.UNPACK_B R178, R178 ;  /* 0x000000b2ffb2723e */ /* 0x000fe200020006ff */
[-C--:B------:R-:W-:Y:S01]  /*a260*/  FFMA.FTZ R93, R53, R175.reuse, -R93 ;  /* 0x000000af355d7223 */ /* 0x080fe2000001085d */
[----:B------:R-:W-:Y:S01]  /*a270*/  F2FP.SATFINITE.E4M3.F32.PACK_AB_MERGE_C R91, R91, R186, RZ ;  /* 0x000000ba5b5b723e */ /* 0x000fe200048070ff */
[----:B------:R-:W-:Y:S01]  /*a280*/  FFMA.FTZ R53, R96, R175, R176 ;  /* 0x000000af60357223 */ /* 0x000fe200000100b0 */
[----:B------:R-:W-:Y:S01]  /*a290*/  F2FP.F16.E4M3.UNPACK_B R96, R98.H1 ;  /* 0x00000062ff60723e */ /* 0x000fe200030006ff */
[--C-:B------:R-:W-:Y:S01]  /*a2a0*/  HADD2.F32 R176, -RZ, R99.reuse.H0_H0 ;  /* 0x20000063ffb07230 */ /* 0x100fe20000004100 */
[----:B------:R-:W-:Y:S01]  /*a2b0*/  F2FP.SATFINITE.E4M3.F32.PACK_AB_MERGE_C R180, R93, R180, R92 ;  /* 0x000000b45db4723e */ /* 0x000fe2000480705c */
[----:B------:R-:W-:Y:S01]  /*a2c0*/  HADD2.F32 R99, -RZ, R99.H1_H1 ;  /* 0x30000063ff637230 */ /* 0x000fe20000004100 */
[-C--:B------:R-:W-:Y:S01]  /*a2d0*/  F2FP.F16.E4M3.UNPACK_B R92, R177.reuse.H1 ;  /* 0x000000b1ff5c723e */ /* 0x080fe200030006ff */
[--C-:B------:R-:W-:Y:S01]  /*a2e0*/  HADD2.F32 R97, -RZ, R96.reuse.H0_H0 ;  /* 0x20000060ff617230 */ /* 0x100fe20000004100 */
[----:B------:R-:W-:Y:S01]  /*a2f0*/  F2FP.F16.E4M3.UNPACK_B R93, R94.H1 ;  /* 0x0000005eff5d723e */ /* 0x000fe200030006ff */
[----:B------:R-:W-:Y:S01]  /*a300*/  HADD2.F32 R96, -RZ, R96.H1_H1 ;  /* 0x30000060ff607230 */ /* 0x000fe20000004100 */
[----:B------:R-:W-:Y:S01]  /*a310*/  F2FP.F16.E4M3.UNPACK_B R177, R177 ;  /* 0x000000b1ffb1723e */ /* 0x000fe200020006ff */
[--C-:B------:R-:W-:Y:S01]  /*a320*/  HADD2.F32 R187, -RZ, R92.reuse.H0_H0 ;  /* 0x2000005cffbb7230 */ /* 0x100fe20000004100 */
[----:B------:R-:W-:Y:S01]  /*a330*/  F2FP.F16.E4M3.UNPACK_B R98, R98 ;  /* 0x00000062ff62723e */ /* 0x000fe200020006ff */
[----:B------:R-:W-:Y:S01]  /*a340*/  HADD2.F32 R175, -RZ, R93.H0_H0 ;  /* 0x2000005dffaf7230 */ /* 0x000fe20000004100 */
[----:B------:R-:W-:Y:S01]  /*a350*/  F2FP.F16.E4M3.UNPACK_B R94, R94 ;  /* 0x0000005eff5e723e */ /* 0x000fe200020006ff */
[----:B------:R-:W-:-:S02]  /*a360*/  HADD2.F32 R92, -RZ, R92.H1_H1 ;  /* 0x3000005cff5c7230 */ /* 0x000fc40000004100 */
[-C--:B------:R-:W-:Y:S01]  /*a370*/  FMUL.FTZ R183, R97, R187.reuse ;  /* 0x000000bb61b77220 */ /* 0x080fe20000410000 */
[----:B------:R-:W-:Y:S02]  /*a380*/  HADD2.F32 R93, -RZ, R93.H1_H1 ;  /* 0x3000005dff5d7230 */ /* 0x000fe40000004100 */
[----:B------:R-:W-:Y:S01]  /*a390*/  FMUL.FTZ R187, R175, R187 ;  /* 0x000000bbafbb7220 */ /* 0x000fe20000410000 */
[----:B------:R-:W-:Y:S01]  /*a3a0*/  F2FP.SATFINITE.E4M3.F32.PACK_AB_MERGE_C R53, R53, R182, R91 ;  /* 0x000000b63535723e */ /* 0x000fe2000480705b */
[-C--:B------:R-:W-:Y:S02]  /*a3b0*/  FFMA.FTZ R183, R175, R176.reuse, -R183 ;  /* 0x000000b0afb77223 */ /* 0x080fe400000108b7 */
[----:B------:R-:W-:Y:S01]  /*a3c0*/  FFMA.FTZ R187, R97, R176, R187 ;  /* 0x000000b061bb7223 */ /* 0x000fe200000100bb */
[-C--:B------:R-:W-:Y:S01]  /*a3d0*/  FMUL.FTZ R97, R96, R92.reuse ;  /* 0x0000005c60617220 */ /* 0x080fe20000410000 */
[----:B------:R-:W-:Y:S01]  /*a3e0*/  FMUL.FTZ R92, R93, R92 ;  /* 0x0000005c5d5c7220 */ /* 0x000fe20000410000 */
[----:B------:R-:W-:-:S02]  /*a3f0*/  HADD2.F32 R176, -RZ, R177.H0_H0 ;  /* 0x200000b1ffb07230 */ /* 0x000fc40000004100 */
[-C--:B------:R-:W-:Y:S01]  /*a400*/  FFMA.FTZ R93, R93, R99.reuse, -R97 ;  /* 0x000000635d5d7223 */ /* 0x080fe20000010861 */
[----:B------:R-:W-:Y:S01]  /*a410*/  FFMA.FTZ R92, R96, R99, R92 ;  /* 0x00000063605c7223 */ /* 0x000fe2000001005c */
[----:B------:R-:W-:Y:S02]  /*a420*/  HADD2.F32 R96, -RZ, R98.H0_H0 ;  /* 0x20000062ff607230 */ /* 0x000fe40000004100 */
[----:B------:R-:W-:Y:S01]  /*a430*/  HADD2.F32 R99, -RZ, R94.H0_H0 ;  /* 0x2000005eff637230 */ /* 0x000fe20000004100 */
[----:B------:R-:W-:Y:S01]  /*a440*/  F2FP.SATFINITE.E4M3.F32.PACK_AB_MERGE_C R93, R93, R183, RZ ;  /* 0x000000b75d5d723e */ /* 0x000fe200048070ff */
[----:B------:R-:W-:Y:S02]  /*a450*/  HADD2.F32 R97, -RZ, R178.H0_H0 ;  /* 0x200000b2ff617230 */ /* 0x000fe40000004100 */
[-C--:B------:R-:W-:Y:S01]  /*a460*/  FMUL.FTZ R175, R96, R176.reuse ;  /* 0x000000b060af7220 */ /* 0x080fe20000410000 */
[----:B------:R-:W-:Y:S02]  /*a470*/  HADD2.F32 R177, -RZ, R177.H1_H1 ;  /* 0x300000b1ffb17230 */ /* 0x000fe40000004100 */
[----:B------:R-:W-:Y:S01]  /*a480*/  FMUL.FTZ R176, R99, R176 ;  /* 0x000000b063b07220 */ /* 0x000fe20000410000 */
[----:B------:R-:W-:-:S02]  /*a490*/  HADD2.F32 R98, -RZ, R98.H1_H1 ;  /* 0x30000062ff627230 */ /* 0x000fc40000004100 */
[-C--:B------:R-:W-:Y:S01]  /*a4a0*/  FFMA.FTZ R175, R99, R97.reuse, -R175 ;  /* 0x0000006163af7223 */ /* 0x080fe200000108af */
[----:B------:R-:W-:Y:S02]  /*a4b0*/  HADD2.F32 R94, -RZ, R94.H1_H1 ;  /* 0x3000005eff5e7230 */ /* 0x000fe40000004100 */
[----:B------:R-:W-:Y:S01]  /*a4c0*/  FFMA.FTZ R176, R96, R97, R176 ;  /* 0x0000006160b07223 */ /* 0x000fe200000100b0 */
[----:B------:R-:W-:Y:S02]  /*a4d0*/  HADD2.F32 R178, -RZ, R178.H1_H1 ;  /* 0x300000b2ffb27230 */ /* 0x000fe40000004100 */
[----:B------:R-:W-:Y:S01]  /*a4e0*/  FMUL.FTZ R96, R98, R177 ;  /* 0x000000b162607220 */ /* 0x000fe20000410000 */
[----:B------:R-:W-:Y:S01]  /*a4f0*/  F2FP.SATFINITE.E4M3.F32.PACK_AB_MERGE_C R92, R92, R187, RZ ;  /* 0x000000bb5c5c723e */ /* 0x000fe200048070ff */
[----:B------:R-:W-:Y:S01]  /*a500*/  FMUL.FTZ R177, R94, R177 ;  /* 0x000000b15eb17220 */ /* 0x000fe20000410000 */
[----:B------:R-:W-:Y:S01]  /*a510*/  F2FP.SATFINITE.E4M3.F32.PACK_AB_MERGE_C R97, R88, R89, R52 ;  /* 0x000000595861723e */ /* 0x000fe20004807034 */
[-C--:B------:R-:W-:Y:S01]  /*a520*/  FFMA.FTZ R96, R94, R178.reuse, -R96 ;  /* 0x000000b25e607223 */ /* 0x080fe20000010860 */
[----:B------:R-:W-:Y:S01]  /*a530*/  F2FP.SATFINITE.E4M3.F32.PACK_AB_MERGE_C R99, R55, R185, R54 ;  /* 0x000000b93763723e */ /* 0x000fe20004807036 */
[----:B------:R-:W-:-:S03]  /*a540*/  FFMA.FTZ R177, R98, R178, R177 ;  /* 0x000000b262b17223 */ /* 0x000fc600000100b1 */
[----:B------:R-:W-:Y:S01]  /*a550*/  F2FP.SATFINITE.E4M3.F32.PACK_AB_MERGE_C R94, R96, R175, R93 ;  /* 0x000000af605e723e */ /* 0x000fe2000480705d */
[----:B------:R-:W-:Y:S01]  /*a560*/  IMAD.MOV.U32 R93, RZ, RZ, R181 ;  /* 0x000000ffff5d7224 */ /* 0x000fe200078e00b5 */
[----:B------:R-:W-:Y:S01]  /*a570*/  F2FP.SATFINITE.E4M3.F32.PACK_AB_MERGE_C R98, R177, R176, R92 ;  /* 0x000000b0b162723e */ /* 0x000fe2000480705c */
[----:B------:R-:W-:Y:S01]  /*a580*/  IMAD.MOV.U32 R92, RZ, RZ, R180 ;  /* 0x000000ffff5c7224 */ /* 0x000fe200078e00b4 */
[----:B------:R-:W-:-:S07]  /*a590*/  MOV R96, R53 ;  /* 0x0000003500607202 */ /* 0x000fce0000000f00 */
.L_x_3450:
[----:B------:R-:W-:Y:S05]  /*a5a0*/  BSYNC B3 ;  /* 0x0000000000037941 */ /* 0x000fea0003800000 */
.L_x_3449:
[----:B------:R-:W-:-:S13]  /*a5b0*/  ISETP.GE.AND P4, PT, R179, R152, PT ;  /* 0x00000098b300720c */ /* 0x000fda0003f86270 */
[--C-:B------:R-:W-:Y:S02]  /*a5c0*/  @!P4 SHF.R.S32.HI R53, RZ, 0x1f, R179.reuse ;  /* 0x0000001fff35c819 */ /* 0x100fe400000114b3 */
[----:B------:R-:W-:-:S04]  /*a5d0*/  @!P4 IADD3 R55, P5, P6, R118, R140, R179 ;  /* 0x0000008c7637c210 */ /* 0x000fc80007ebe0b3 */
[----:B------:R-:W-:Y:S02]  /*a5e0*/  @!P4 IADD3.X R88, R4, R170, R53, P5, P6 ;  /* 0x000000aa0458c210 */ /* 0x000fe40002fec435 */
[----:B------:R-:W-:-:S04]  /*a5f0*/  IADD3 R53, P5, P6, R118, R140, R26 ;  /* 0x0000008c76357210 */ /* 0x000fc80007ebe01a */
[----:B------:R-:W-:Y:S02]  /*a600*/  IADD3.X R54, R4, R170, R30, P5, P6 ;  /* 0x000000aa04367210 */ /* 0x000fe40002fec41e */
[----:B------:R-:W-:-:S05]  /*a610*/  IADD3 R52, P5, R53, R124, RZ ;  /* 0x0000007c35347210 */ /* 0x000fca0007fbe0ff */
[----:B------:R-:W-:Y:S01]  /*a620*/  IMAD.X R53, R54, 0x1, R125, P5 ;  /* 0x0000000136357824 */ /* 0x000fe200028e067d */
[----:B------:R-:W-:-:S04]  /*a630*/  @!P4 IADD3 R54, P5, R55, R124, RZ ;  /* 0x0000007c3736c210 */ /* 0x000fc80007fbe0ff */
[----:B0-----:R0:W-:Y:S01]  /*a640*/  STG.E.128 desc[UR54][R52.64], R92 ;  /* 0x0000005c34007986 */ /* 0x0011e2000c101d36 */
[----:B------:R-:W-:-:S05]  /*a650*/  @!P4 IMAD.X R55, R88, 0x1, R125, P5 ;  /* 0x000000015837c824 */ /* 0x000fca00028e067d */
[----:B-1----:R0:W-:Y:S03]  /*a660*/  @!P4 STG.E.128 desc[UR54][R54.64], R96 ;  /* 0x000000603600c986 */ /* 0x0021e6000c101d36 */
.L_x_3448:
[----:B------:R-:W-:Y:S05]  /*a670*/  BSYNC B2 ;  /* 0x0000000000027941 */ /* 0x000fea0003800000 */
.L_x_3447:
[----:B------:R-:W-:Y:S01]  /*a680*/  ISETP.NE.AND P4, PT, R35, RZ, PT ;  /* 0x000000ff2300720c */ /* 0x000fe20003f85270 */
[----:B------:R-:W-:-:S12]  /*a690*/  BSSY B2, `(.L_x_3451) ;  /* 0x00000fe000027945 */ /* 0x000fd80003800000 */
[----:B------:R-:W-:Y:S05]  /*a6a0*/  @!P4 BRA `(.L_x_3452) ;  /* 0x0000000c00f0c947 */ /* 0x000fea0003800000 */
[----:B0-----:R-:W-:Y:S01]  /*a6b0*/  SEL R52, R121, R158, !P1 ;  /* 0x0000009e79347207 */ /* 0x001fe20004800000 */
[----:B------:R-:W-:Y:S01]  /*a6c0*/  BSSY B3, `(.L_x_3453) ;  /* 0x00000f0000037945 */ /* 0x000fe20003800000 */
[----:B------:R-:W-:Y:S02]  /*a6d0*/  IADD3 R93, P4, P5, R118, R140, R27 ;  /* 0x0000008c765d7210 */ /* 0x000fe40007d9e01b */
[----:B------:R-:W-:Y:S02]  /*a6e0*/  SHF.R.S32.HI R53, RZ, 0x1f, R52 ;  /* 0x0000001fff357819 */ /* 0x000fe40000011434 */
[----:B------:R-:W-:Y:S02]  /*a6f0*/  IADD3.X R92, R4, R170, R31, P4, P5 ;  /* 0x000000aa045c7210 */ /* 0x000fe400027ea41f */
[----:B------:R-:W-:Y:S02]  /*a700*/  LEA.HI R52, R53, R52, RZ, 0x5 ;  /* 0x0000003435347211 */ /* 0x000fe400078f28ff */
[----:B------:R-:W-:-:S02]  /*a710*/  ISETP.GE.AND P4, PT, R0, R133, PT ;  /* 0x000000850000720c */ /* 0x000fc40003f86270 */
[----:B------:R-:W-:-:S04]  /*a720*/  LEA.HI.SX32 R52, R52, R101, 0x1b ;  /* 0x0000006534347211 */ /* 0x000fc800078fdaff */
[----:B------:R-:W-:Y:S01]  /*a730*/  SHF.R.S32.HI R53, RZ, 0x1f, R52 ;  /* 0x0000001fff357819 */ /* 0x000fe20000011434 */
[----:B------:R-:W-:-:S03]  /*a740*/  IMAD.SHL.U32 R94, R52, 0x10, RZ ;  /* 0x00000010345e7824 */ /* 0x000fc600078e00ff */
[----:B------:R-:W-:-:S04]  /*a750*/  LEA.HI R53, R53, R52, RZ, 0x2 ;  /* 0x0000003435357211 */ /* 0x000fc800078f10ff */
[----:B------:R-:W-:Y:S02]  /*a760*/  SHF.R.S32.HI R52, RZ, 0x2, R53 ;  /* 0x00000002ff347819 */ /* 0x000fe40000011435 */
[----:B------:R-:W-:-:S03]  /*a770*/  LOP3.LUT R53, R227, 0x30, R94, 0xf8, !PT ;  /* 0x00000030e3357812 */ /* 0x000fc600078ef85e */
[----:B------:R-:W-:Y:S01]  /*a780*/  IMAD R52, R52, 0x2800, R229 ;  /* 0x0000280034347824 */ /* 0x000fe200078e02e5 */
[----:B------:R-:W-:-:S05]  /*a790*/  LOP3.LUT R53, R53, R228, RZ, 0x3c, !PT ;  /* 0x000000e435357212 */ /* 0x000fca00078e3cff */
[----:B------:R-:W-:Y:S02]  /*a7a0*/  IMAD.IADD R52, R52, 0x1, R53 ;  /* 0x0000000134347824 */ /* 0x000fe400078e0235 */
[C---:B------:R-:W-:Y:S02]  /*a7b0*/  IMAD R53, R17.reuse, 0x7800, R143 ;  /* 0x0000780011357824 */ /* 0x040fe400078e028f */
[----:B------:R-:W-:Y:S02]  /*a7c0*/  IMAD R55, R17, 0x7800, R52 ;  /* 0x0000780011377824 */ /* 0x000fe400078e0234 */
[C---:B------:R-:W-:Y:S02]  /*a7d0*/  IMAD.IADD R53, R16.reuse, 0x1, R53 ;  /* 0x0000000110357824 */ /* 0x040fe400078e0235 */
[----:B------:R-:W-:-:S04]  /*a7e0*/  IMAD.IADD R88, R16, 0x1, R55 ;  /* 0x0000000110587824 */ /* 0x000fc800078e0237 */
[----:B------:R-:W0:Y:S04]  /*a7f0*/  LDS.128 R52, [R53+0x24200] ;  /* 0x0242000035347984 */ /* 0x000e280000000c00 */
[----:B------:R-:W1:Y:S01]  /*a800*/  LDS.128 R88, [R88+0x24200] ;  /* 0x0242000058587984 */ /* 0x000e620000000c00 */
        /* <DEDUP_REMOVED lines=17> */
[----:B-1----:R-:W-:-:S02]  /*a920*/  F2FP.F16.E4M3.UNPACK_B R95, R89 ;  /* 0x00000059ff5f723e */ /* 0x002fc400020006ff */
[----:B------:R-:W-:Y:S02]  /*a930*/  LOP3.LUT R62, R50, 0xff0000, R61, 0xf8, !PT ;  /* 0x00ff0000323e7812 */ /* 0x000fe400078ef83d */
[----:B------:R-:W-:Y:S01]  /*a940*/  LOP3.LUT R48, R48, 0xff0000, R49, 0xf8, !PT ;  /* 0x00ff000030307812 */ /* 0x000fe200078ef831 */
[----:B0-----:R-:W-:Y:S01]  /*a950*/  IMAD.MOV.U32 R49, RZ, RZ, R53 ;  /* 0x000000ffff317224 */ /* 0x001fe200078e0035 */
[----:B------:R-:W-:Y:S01]  /*a960*/  F2FP.F16.E4M3.UNPACK_B R97, R62 ;  /* 0x0000003eff61723e */ /* 0x000fe200020006ff */
[--C-:B------:R-:W-:Y:S01]  /*a970*/  HADD2.F32 R53, -RZ, R95.reuse.H0_H0 ;  /* 0x2000005fff357230 */ /* 0x100fe20000004100 */
[----:B------:R-:W-:Y:S01]  /*a980*/  F2FP.F16.E4M3.UNPACK_B R50, R48 ;  /* 0x00000030ff32723e */ /* 0x000fe200020006ff */
[----:B------:R-:W-:Y:S01]  /*a990*/  HADD2.F32 R95, -RZ, R95.H1_H1 ;  /* 0x3000005fff5f7230 */ /* 0x000fe20000004100 */
[----:B------:R-:W-:Y:S01]  /*a9a0*/  F2FP.F16.E4M3.UNPACK_B R60, R49 ;  /* 0x00000031ff3c723e */ /* 0x000fe200020006ff */
[----:B------:R-:W-:Y:S01]  /*a9b0*/  HADD2.F32 R98, -RZ, R97.H0_H0 ;  /* 0x20000061ff627230 */ /* 0x000fe20000004100 */
[----:B------:R-:W-:Y:S01]  /*a9c0*/  F2FP.F16.E4M3.UNPACK_B R89, R89.H1 ;  /* 0x00000059ff59723e */ /* 0x000fe200030006ff */
[----:B------:R-:W-:-:S02]  /*a9d0*/  HADD2.F32 R96, -RZ, R50.H0_H0 ;  /* 0x20000032ff607230 */ /* 0x000fc40000004100 */
[--C-:B------:R-:W-:Y:S02]  /*a9e0*/  HADD2.F32 R61, -RZ, R60.reuse.H0_H0 ;  /* 0x2000003cff3d7230 */ /* 0x100fe40000004100 */
[-C--:B------:R-:W-:Y:S01]  /*a9f0*/  FMUL.FTZ R176, R53, R98.reuse ;  /* 0x0000006235b07220 */ /* 0x080fe20000410000 */
[----:B------:R-:W-:Y:S02]  /*aa00*/  HADD2.F32 R97, -RZ, R97.H1_H1 ;  /* 0x30000061ff617230 */ /* 0x000fe40000004100 */
[----:B------:R-:W-:Y:S02]  /*aa10*/  HADD2.F32 R60, -RZ, R60.H1_H1 ;  /* 0x3000003cff3c7230 */ /* 0x000fe40000004100 */
[C---:B------:R-:W-:Y:S01]  /*aa20*/  FMUL.FTZ R98, R61.reuse, R98 ;  /* 0x000000623d627220 */ /* 0x040fe20000410000 */
[----:B------:R-:W-:Y:S02]  /*aa30*/  HADD2.F32 R50, -RZ, R50.H1_H1 ;  /* 0x30000032ff327230 */ /* 0x000fe40000004100 */
[-C--:B------:R-:W-:Y:S01]  /*aa40*/  FFMA.FTZ R61, R61, R96.reuse, -R176 ;  /* 0x000000603d3d7223 */ /* 0x080fe200000108b0 */
[-C--:B------:R-:W-:Y:S01]  /*aa50*/  FMUL.FTZ R99, R95, R97.reuse ;  /* 0x000000615f637220 */ /* 0x080fe20000410000 */
[----:B------:R-:W-:Y:S01]  /*aa60*/  FFMA.FTZ R53, R53, R96, R98 ;  /* 0x0000006035357223 */ /* 0x000fe20000010062 */
[----:B------:R-:W-:-:S02]  /*aa70*/  FMUL.FTZ R96, R60, R97 ;  /* 0x000000613c607220 */ /* 0x000fc40000410000 */
[-C--:B------:R-:W-:Y:S02]  /*aa80*/  FFMA.FTZ R60, R60, R50.reuse, -R99 ;  /* 0x000000323c3c7223 */ /* 0x080fe40000010863 */
[----:B------:R-:W-:Y:S01]  /*aa90*/  FFMA.FTZ R50, R95, R50, R96 ;  /* 0x000000325f327223 */ /* 0x000fe20000010060 */
[----:B------:R-:W-:Y:S02]  /*aaa0*/  F2FP.F16.E4M3.UNPACK_B R95, R62.H1 ;  /* 0x0000003eff5f723e */ /* 0x000fe400030006ff */
[----:B------:R-:W-:Y:S02]  /*aab0*/  F2FP.F16.E4M3.UNPACK_B R62, R49.H1 ;  /* 0x00000031ff3e723e */ /* 0x000fe400030006ff */
[----:B------:R-:W-:Y:S01]  /*aac0*/  F2FP.F16.E4M3.UNPACK_B R96, R48.H1 ;  /* 0x00000030ff60723e */ /* 0x000fe200030006ff */
[----:B------:R-:W-:Y:S02]  /*aad0*/  HADD2.F32 R48, -RZ, R89.H0_H0 ;  /* 0x20000059ff307230 */ /* 0x000fe40000004100 */
[----:B------:R-:W-:-:S02]  /*aae0*/  HADD2.F32 R98, -RZ, R95.H0_H0 ;  /* 0x2000005fff627230 */ /* 0x000fc40000004100 */
[----:B------:R-:W-:Y:S02]  /*aaf0*/  HADD2.F32 R49, -RZ, R62.H0_H0 ;  /* 0x2000003eff317230 */ /* 0x000fe40000004100 */
        /* <DEDUP_REMOVED lines=9> */
[-C--:B------:R-:W-:Y:S01]  /*ab90*/  FMUL.FTZ R98, R62, R95.reuse ;  /* 0x0000005f3e627220 */ /* 0x080fe20000410000 */
[----:B------:R-:W-:Y:S02]  /*aba0*/  SHF.R.U32.HI R176, RZ, 0x18, R63 ;  /* 0x00000018ffb07819 */ /* 0x000fe4000001163f */
[--C-:B------:R-:W-:Y:S01]  /*abb0*/  SHF.R.U32.HI R99, RZ, 0x18, R51.reuse ;  /* 0x00000018ff637819 */ /* 0x100fe20000011633 */
[----:B------:R-:W-:Y:S01]  /*abc0*/  FMUL.FTZ R89, R97, R95 ;  /* 0x0000005f61597220 */ /* 0x000fe20000410000 */
[----:B------:R-:W-:-:S03]  /*abd0*/  SHF.R.U32.HI R95, RZ, 0x8, R51 ;  /* 0x00000008ff5f7819 */ /* 0x000fc60000011633 */
[-C--:B------:R-:W-:Y:S01]  /*abe0*/  FFMA.FTZ R89, R62, R96.reuse, -R89 ;  /* 0x000000603e597223 */ /* 0x080fe20000010859 */
[----:B------:R-:W-:Y:S01]  /*abf0*/  FFMA.FTZ R62, R97, R96, R98 ;  /* 0x00000060613e7223 */ /* 0x000fe20000010062 */
[--C-:B------:R-:W-:Y:S01]  /*ac00*/  SHF.R.U32.HI R98, RZ, 0x8, R63.reuse ;  /* 0x00000008ff627819 */ /* 0x100fe2000001163f */
[----:B------:R-:W-:Y:S01]  /*ac10*/  IMAD.SHL.U32 R95, R95, 0x100, RZ ;  /* 0x000001005f5f7824 */ /* 0x000fe200078e00ff */
[----:B------:R-:W-:Y:S02]  /*ac20*/  LOP3.LUT R97, R63, 0xff, RZ, 0xc0, !PT ;  /* 0x000000ff3f617812 */ /* 0x000fe400078ec0ff */
[----:B------:R-:W-:Y:S01]  /*ac30*/  SHF.R.U32.HI R63, RZ, 0x10, R63 ;  /* 0x00000010ff3f7819 */ /* 0x000fe2000001163f */
[----:B------:R-:W-:Y:S01]  /*ac40*/  IMAD.SHL.U32 R98, R98, 0x100, RZ ;  /* 0x0000010062627824 */ /* 0x000fe200078e00ff */
[----:B------:R-:W-:Y:S02]  /*ac50*/  PRMT R97, R176, 0x654, R97 ;  /* 0x00000654b0617816 */ /* 0x000fe40000000061 */
[----:B------:R-:W-:-:S02]  /*ac60*/  LOP3.LUT R96, R51, 0xff, RZ, 0xc0, !PT ;  /* 0x000000ff33607812 */ /* 0x000fc400078ec0ff */
[----:B------:R-:W-:Y:S01]  /*ac70*/  LOP3.LUT R97, R97, 0xff00, R98, 0xf8, !PT ;  /* 0x0000ff0061617812 */ /* 0x000fe200078ef862 */
[----:B------:R-:W-:Y:S01]  /*ac80*/  IMAD.U32 R98, R63, 0x10000, RZ ;  /* 0x000100003f627824 */ /* 0x000fe200078e00ff */
[----:B------:R-:W-:Y:S02]  /*ac90*/  PRMT R96, R99, 0x654, R96 ;  /* 0x0000065463607816 */ /* 0x000fe40000000060 */
[----:B------:R-:W-:Y:S02]  /*aca0*/  SHF.R.U32.HI R51, RZ, 0x10, R51 ;  /* 0x00000010ff337819 */ /* 0x000fe40000011633 */
[----:B------:R-:W-:Y:S01]  /*acb0*/  LOP3.LUT R97, R97, 0xff0000, R98, 0xf8, !PT ;  /* 0x00ff000061617812 */ /* 0x000fe200078ef862 */
[----:B------:R-:W-:Y:S01]  /*acc0*/  IMAD.MOV.U32 R98, RZ, RZ, R91 ;  /* 0x000000ffff627224 */ /* 0x000fe200078e005b */
[----:B------:R-:W-:Y:S02]  /*acd0*/  LOP3.LUT R95, R96, 0xff00, R95, 0xf8, !PT ;  /* 0x0000ff00605f7812 */ /* 0x000fe400078ef85f */
[----:B------:R-:W-:-:S02]  /*ace0*/  SHF.L.U32 R96, R51, 0x10, RZ ;  /* 0x0000001033607819 */ /* 0x000fc400000006ff */
[-C--:B------:R-:W-:Y:S02]  /*acf0*/  F2FP.F16.E4M3.UNPACK_B R63, R98.reuse ;  /* 0x00000062ff3f723e */ /* 0x080fe400020006ff */
[----:B------:R-:W-:Y:S02]  /*ad00*/  LOP3.LUT R51, R95, 0xff0000, R96, 0xf8, !PT ;  /* 0x00ff00005f337812 */ /* 0x000fe400078ef860 */
[----:B------:R-:W-:Y:S01]  /*ad10*/  F2FP.F16.E4M3.UNPACK_B R99, R97 ;  /* 0x00000061ff63723e */ /* 0x000fe200020006ff */
[--C-:B------:R-:W-:Y:S01]  /*ad20*/  HADD2.F32 R91, -RZ, R63.reuse.H0_H0 ;  /* 0x2000003fff5b7230 */ /* 0x100fe20000004100 */
[----:B------:R-:W-:Y:S01]  /*ad30*/  F2FP.F16.E4M3.UNPACK_B R95, R55 ;  /* 0x00000037ff5f723e */ /* 0x000fe200020006ff */
[----:B------:R-:W-:Y:S01]  /*ad40*/  HADD2.F32 R63, -RZ, R63.H1_H1 ;  /* 0x3000003fff3f7230 */ /* 0x000fe20000004100 */
        /* <DEDUP_REMOVED lines=8> */
[----:B------:R-:W-:Y:S01]  /*add0*/  FMUL.FTZ R178, R177, R178 ;  /* 0x000000b2b1b27220 */ /* 0x000fe20000410000 */
[----:B------:R-:W-:Y:S01]  /*ade0*/  F2FP.SATFINITE.E4M3.F32.PACK_AB_MERGE_C R49, R89, R49, RZ ;  /* 0x000000315931723e */ /* 0x000fe200048070ff */
[----:B------:R-:W-:Y:S01]  /*adf0*/  FFMA.FTZ R96, R177, R176, -R96 ;  /* 0x000000b0b1607223 */ /* 0x000fe20000010860 */
[----:B------:R-:W-:Y:S01]  /*ae00*/  F2FP.SATFINITE.E4M3.F32.PACK_AB_MERGE_C R48, R62, R48, RZ ;  /* 0x000000303e30723e */ /* 0x000fe200048070ff */
[----:B------:R-:W-:Y:S01]  /*ae10*/  FFMA.FTZ R91, R91, R176, R178 ;  /* 0x000000b05b5b7223 */ /* 0x000fe200000100b2 */
[----:B------:R-:W-:Y:S01]  /*ae20*/  HADD2.F32 R178, -RZ, R99.H1_H1 ;  /* 0x30000063ffb27230 */ /* 0x000fe20000004100 */
[----:B------:R-:W-:Y:S01]  /*ae30*/  F2FP.F16.E4M3.UNPACK_B R99, R55.H1 ;  /* 0x00000037ff63723e */ /* 0x000fe200030006ff */
[----:B------:R-:W-:Y:S01]  /*ae40*/  HADD2.F32 R176, -RZ, R175.H1_H1 ;  /* 0x300000afffb07230 */ /* 0x000fe20000004100 */
[----:B------:R-:W-:Y:S01]  /*ae50*/  F2FP.F16.E4M3.UNPACK_B R175, R51.H1 ;  /* 0x00000033ffaf723e */ /* 0x000fe200030006ff */
[----:B------:R-:W-:-:S02]  /*ae60*/  HADD2.F32 R55, -RZ, R98.H0_H0 ;  /* 0x20000062ff377230 */ /* 0x000fc40000004100 */
[-C--:B------:R-:W-:Y:S01]  /*ae70*/  FMUL.FTZ R180, R63, R178.reuse ;  /* 0x000000b23fb47220 */ /* 0x080fe20000410000 */
[C---:B------:R-:W-:Y:S01]  /*ae80*/  FMUL.FTZ R178, R95.reuse, R178 ;  /* 0x000000b25fb27220 */ /* 0x040fe20000410000 */
[----:B------:R-:W-:Y:S01]  /*ae90*/  HADD2.F32 R51, -RZ, R99.H0_H0 ;  /* 0x20000063ff337230 */ /* 0x000fe20000004100 */
[----:B------:R-:W-:Y:S01]  /*aea0*/  F2FP.SATFINITE.E4M3.F32.PACK_AB_MERGE_C R60, R60, R61, R49 ;  /* 0x0000003d3c3c723e */ /* 0x000fe20004807031 */
[-C--:B------:R-:W-:Y:S01]  /*aeb0*/  FFMA.FTZ R95, R95, R176.reuse, -R180 ;  /* 0x000000b05f5f7223 */ /* 0x080fe200000108b4 */
[----:B------:R-:W-:Y:S01]  /*aec0*/  FFMA.FTZ R63, R63, R176, R178 ;  /* 0x000000b03f3f7223 */ /* 0x000fe200000100b2 */
[----:B------:R-:W-:Y:S01]  /*aed0*/  HADD2.F32 R178, -RZ, R97.H0_H0 ;  /* 0x20000061ffb27230 */ /* 0x000fe20000004100 */
[----:B------:R-:W-:Y:S01]  /*aee0*/  F2FP.SATFINITE.E4M3.F32.PACK_AB_MERGE_C R89, R50, R53, R48 ;  /* 0x000000353259723e */ /* 0x000fe20004807030 */
[----:B------:R-:W-:Y:S02]  /*aef0*/  HADD2.F32 R176, -RZ, R175.H0_H0 ;  /* 0x200000afffb07230 */ /* 0x000fe40000004100 */
[----:B------:R-:W-:-:S02]  /*af00*/  HADD2.F32 R97, -RZ, R97.H1_H1 ;  /* 0x30000061ff617230 */ /* 0x000fc40000004100 */
[-C--:B------:R-:W-:Y:S01]  /*af10*/  FMUL.FTZ R180, R55, R178.reuse ;  /* 0x000000b237b47220 */ /* 0x080fe20000410000 */
[C---:B------:R-:W-:Y:S01]  /*af20*/  FMUL.FTZ R178, R51.reuse, R178 ;  /* 0x000000b233b27220 */ /* 0x040fe20000410000 */
[----:B------:R-:W-:Y:S02]  /*af30*/  HADD2.F32 R99, -RZ, R99.H1_H1 ;  /* 0x30000063ff637230 */ /* 0x000fe40000004100 */
[-C--:B------:R-:W-:Y:S01]  /*af40*/  FFMA.FTZ R51, R51, R176.reuse, -R180 ;  /* 0x000000b033337223 */ /* 0x080fe200000108b4 */
[----:B------:R-:W-:Y:S01]  /*af50*/  FFMA.FTZ R55, R55, R176, R178 ;  /* 0x000000b037377223 */ /* 0x000fe200000100b2 */
[----:B------:R-:W-:Y:S01]  /*af60*/  HADD2.F32 R176, -RZ, R98.H1_H1 ;  /* 0x30000062ffb07230 */ /* 0x000fe20000004100 */
[-C--:B------:R-:W-:Y:S01]  /*af70*/  F2FP.F16.E4M3.UNPACK_B R178, R173.reuse.H1 ;  /* 0x000000adffb2723e */ /* 0x080fe200030006ff */
[----:B------:R-:W-:Y:S01]  /*af80*/  HADD2.F32 R175, -RZ, R175.H1_H1 ;  /* 0x300000afffaf7230 */ /* 0x000fe20000004100 */
[----:B------:R-:W-:Y:S01]  /*af90*/  F2FP.F16.E4M3.UNPACK_B R173, R173 ;  /* 0x000000adffad723e */ /* 0x000fe200020006ff */
[----:B------:R-:W-:-:S02]  /*afa0*/  IMAD.MOV.U32 R53, RZ, RZ, R60 ;  /* 0x000000ffff357224 */ /* 0x000fc400078e003c */
[CC--:B------:R-:W-:Y:S01]  /*afb0*/  FMUL.FTZ R98, R176.reuse, R97.reuse ;  /* 0x00000061b0627220 */ /* 0x0c0fe20000410000 */
[C---:B------:R-:W-:Y:S01]  /*afc0*/  FMUL.FTZ R97, R99.reuse, R97 ;  /* 0x0000006163617220 */ /* 0x040fe20000410000 */
[--C-:B------:R-:W-:Y:S02]  /*afd0*/  HADD2.F32 R180, -RZ, R178.reuse.H0_H0 ;  /* 0x200000b2ffb47230 */ /* 0x100fe40000004100 */
[-C--:B------:R-:W-:Y:S01]  /*afe0*/  FFMA.FTZ R98, R99, R175.reuse, -R98 ;  /* 0x000000af63627223 */ /* 0x080fe20000010862 */
[----:B------:R-:W-:Y:S02]  /*aff0*/  IMAD.MOV.U32 R99, RZ, RZ, R52 ;  /* 0x000000ffff637224 */ /* 0x000fe400078e0034 */
[----:B------:R-:W-:Y:S01]  /*b000*/  FFMA.FTZ R97, R176, R175, R97 ;  /* 0x000000afb0617223 */ /* 0x000fe20000010061 */
[----:B------:R-:W-:Y:S01]  /*b010*/  F2FP.F16.E4M3.UNPACK_B R52, R171.H1 ;  /* 0x000000abff34723e */ /* 0x000fe200030006ff */
[----:B------:R-:W-:Y:S01]  /*b020*/  HADD2.F32 R178, -RZ, R178.H1_H1 ;  /* 0x300000b2ffb27230 */ /* 0x000fe20000004100 */
[----:B------:R-:W-:-:S02]  /*b030*/  F2FP.F16.E4M3.UNPACK_B R176, R88.H1 ;  /* 0x00000058ffb0723e */ /* 0x000fc400030006ff */
[----:B------:R-:W-:Y:S01]  /*b040*/  F2FP.F16.E4M3.UNPACK_B R175, R99.H1 ;  /* 0x00000063ffaf723e */ /* 0x000fe200030006ff */
[----:B------:R-:W-:Y:S01]  /*b050*/  HADD2.F32 R182, -RZ, R52.H0_H0 ;  /* 0x20000034ffb67230 */ /* 0x000fe20000004100 */
[----:B------:R-:W-:Y:S01]  /*b060*/  F2FP.F16.E4M3.UNPACK_B R171, R171 ;  /* 0x000000abffab723e */ /* 0x000fe200020006ff */
[----:B------:R-:W-:Y:S01]  /*b070*/  HADD2.F32 R177, -RZ, R176.H0_H0 ;  /* 0x200000b0ffb17230 */ /* 0x000fe20000004100 */
[----:B------:R-:W-:Y:S01]  /*b080*/  F2FP.F16.E4M3.UNPACK_B R88, R88 ;  /* 0x00000058ff58723e */ /* 0x000fe200020006ff */
[----:B------:R-:W-:Y:S01]  /*b090*/  HADD2.F32 R179, -RZ, R175.H0_H0 ;  /* 0x200000afffb37230 */ /* 0x000fe20000004100 */
[----:B------:R-:W-:Y:S01]  /*b0a0*/  F2FP.F16.E4M3.UNPACK_B R99, R99 ;  /* 0x00000063ff63723e */ /* 0x000fe200020006ff */
[----:B------:R-:W-:Y:S02]  /*b0b0*/  HADD2.F32 R52, -RZ, R52.H1_H1 ;  /* 0x30000034ff347230 */ /* 0x000fe40000004100 */
[----:B------:R-:W-:Y:S01]  /*b0c0*/  FMUL.FTZ R181, R177, R182 ;  /* 0x000000b6b1b57220 */ /* 0x000fe20000410000 */
[----:B------:R-:W-:-:S02]  /*b0d0*/  HADD2.F32 R176, -RZ, R176.H1_H1 ;  /* 0x300000b0ffb07230 */ /* 0x000fc40000004100 */
[C---:B------:R-:W-:Y:S01]  /*b0e0*/  FMUL.FTZ R182, R179.reuse, R182 ;  /* 0x000000b6b3b67220 */ /* 0x040fe20000410000 */
[----:B------:R-:W-:Y:S02]  /*b0f0*/  HADD2.F32 R175, -RZ, R175.H1_H1 ;  /* 0x300000afffaf7230 */ /* 0x000fe40000004100 */
[-C--:B------:R-:W-:Y:S01]  /*b100*/  FFMA.FTZ R181, R179, R180.reuse, -R181 ;  /* 0x000000b4b3b57223 */ /* 0x080fe200000108b5 */
[----:B------:R-:W-:Y:S01]  /*b110*/  F2FP.SATFINITE.E4M3.F32.PACK_AB_MERGE_C R51, R98, R51, RZ ;  /* 0x000000336233723e */ /* 0x000fe200048070ff */
[----:B------:R-:W-:Y:S01]  /*b120*/  FFMA.FTZ R182, R177, R180, R182 ;  /* 0x000000b4b1b67223 */ /* 0x000fe200000100b6 */
[CC--:B------:R-:W-:Y:S01]  /*b130*/  FMUL.FTZ R177, R176.reuse, R52.reuse ;  /* 0x00000034b0b17220 */ /* 0x0c0fe20000410000 */
[C---:B------:R-:W-:Y:S01]  /*b140*/  FMUL.FTZ R52, R175.reuse, R52 ;  /* 0x00000034af347220 */ /* 0x040fe20000410000 */
[----:B------:R-:W-:Y:S02]  /*b150*/  HADD2.F32 R180, -RZ, R171.H0_H0 ;  /* 0x200000abffb47230 */ /* 0x000fe40000004100 */
        /* <DEDUP_REMOVED lines=14> */
[----:B------:R-:W-:-:S03]  /*b240*/  FMUL.FTZ R99, R88, R171 ;  /* 0x000000ab58637220 */ /* 0x000fc60000410000 */
[C---:B------:R-:W-:Y:S01]  /*b250*/  FMUL.FTZ R171, R176.reuse, R171 ;  /* 0x000000abb0ab7220 */ /* 0x040fe20000410000 */
[-C--:B------:R-:W-:Y:S01]  /*b260*/  FFMA.FTZ R176, R176, R173.reuse, -R99 ;  /* 0x000000adb0b07223 */ /* 0x080fe20000010863 */
[----:B------:R-:W-:Y:S01]  /*b270*/  IMAD.MOV.U32 R99, RZ, RZ, R54 ;  /* 0x000000ffff637224 */ /* 0x000fe200078e0036 */
[----:B------:R-:W-:Y:S01]  /*b280*/  F2FP.F16.E4M3.UNPACK_B R54, R172.H1 ;  /* 0x000000acff36723e */ /* 0x000fe200030006ff */
[----:B------:R-:W-:Y:S01]  /*b290*/  FFMA.FTZ R88, R88, R173, R171 ;  /* 0x000000ad58587223 */ /* 0x000fe200000100ab */
[----:B------:R-:W-:Y:S02]  /*b2a0*/  F2FP.F16.E4M3.UNPACK_B R173, R90.H1 ;  /* 0x0000005affad723e */ /* 0x000fe400030006ff */
[----:B------:R-:W-:Y:S01]  /*b2b0*/  F2FP.F16.E4M3.UNPACK_B R171, R99.H1 ;  /* 0x00000063ffab723e */ /* 0x000fe200030006ff */
[--C-:B------:R-:W-:Y:S01]  /*b2c0*/  HADD2.F32 R183, -RZ, R54.reuse.H0_H0 ;  /* 0x20000036ffb77230 */ /* 0x100fe20000004100 */
[----:B------:R-:W-:Y:S01]  /*b2d0*/  F2FP.SATFINITE.E4M3.F32.PACK_AB_MERGE_C R179, R176, R179, R175 ;  /* 0x000000b3b0b3723e */ /* 0x000fe200048070af */
[----:B------:R-:W-:Y:S01]  /*b2e0*/  HADD2.F32 R175, -RZ, R173.H0_H0 ;  /* 0x200000adffaf7230 */ /* 0x000fe20000004100 */
[----:B------:R-:W-:Y:S01]  /*b2f0*/  F2FP.F16.E4M3.UNPACK_B R176, R174.H1 ;  /* 0x000000aeffb0723e */ /* 0x000fe200030006ff */
[----:B------:R-:W-:Y:S01]  /*b300*/  HADD2.F32 R177, -RZ, R171.H0_H0 ;  /* 0x200000abffb17230 */ /* 0x000fe20000004100 */
[----:B------:R-:W-:Y:S01]  /*b310*/  F2FP.F16.E4M3.UNPACK_B R172, R172 ;  /* 0x000000acffac723e */ /* 0x000fe200020006ff */
[----:B------:R-:W-:-:S02]  /*b320*/  HADD2.F32 R54, -RZ, R54.H1_H1 ;  /* 0x30000036ff367230 */ /* 0x000fc40000004100 */
[-C--:B------:R-:W-:Y:S01]  /*b330*/  FMUL.FTZ R181, R175, R183.reuse ;  /* 0x000000b7afb57220 */ /* 0x080fe20000410000 */
[--C-:B------:R-:W-:Y:S02]  /*b340*/  HADD2.F32 R178, -RZ, R176.reuse.H0_H0 ;  /* 0x200000b0ffb27230 */ /* 0x100fe40000004100 */
[C---:B------:R-:W-:Y:S01]  /*b350*/  FMUL.FTZ R183, R177.reuse, R183 ;  /* 0x000000b7b1b77220 */ /* 0x040fe20000410000 */
[----:B------:R-:W-:Y:S01]  /*b360*/  HADD2.F32 R173, -RZ, R173.H1_H1 ;  /* 0x300000adffad7230 */ /* 0x000fe20000004100 */
[----:B------:R-:W-:Y:S01]  /*b370*/  F2FP.F16.E4M3.UNPACK_B R90, R90 ;  /* 0x0000005aff5a723e */ /* 0x000fe200020006ff */
[----:B------:R-:W-:Y:S02]  /*b380*/  HADD2.F32 R171, -RZ, R171.H1_H1 ;  /* 0x300000abffab7230 */ /* 0x000fe40000004100 */
[-C--:B------:R-:W-:Y:S01]  /*b390*/  FFMA.FTZ R181, R177, R178.reuse, -R181 ;  /* 0x000000b2b1b57223 */ /* 0x080fe200000108b5 */
[----:B------:R-:W-:Y:S01]  /*b3a0*/  FFMA.FTZ R183, R175, R178, R183 ;  /* 0x000000b2afb77223 */ /* 0x000fe200000100b7 */
[----:B------:R-:W-:-:S02]  /*b3b0*/  HADD2.F32 R176, -RZ, R176.H1_H1 ;  /* 0x300000b0ffb07230 */ /* 0x000fc40000004100 */
[-C--:B------:R-:W-:Y:S01]  /*b3c0*/  FMUL.FTZ R178, R173, R54.reuse ;  /* 0x00000036adb27220 */ /* 0x080fe20000410000 */
[C---:B------:R-:W-:Y:S01]  /*b3d0*/  FMUL.FTZ R54, R171.reuse, R54 ;  /* 0x00000036ab367220 */ /* 0x040fe20000410000 */
[----:B------:R-:W-:Y:S02]  /*b3e0*/  F2FP.F16.E4M3.UNPACK_B R99, R99 ;  /* 0x00000063ff63723e */ /* 0x000fe400020006ff */
[-C--:B------:R-:W-:Y:S01]  /*b3f0*/  FFMA.FTZ R171, R171, R176.reuse, -R178 ;  /* 0x000000b0abab7223 */ /* 0x080fe200000108b2 */
[----:B------:R-:W-:Y:S01]  /*b400*/  FFMA.FTZ R54, R173, R176, R54 ;  /* 0x000000b0ad367223 */ /* 0x000fe20000010036 */
[----:B------:R-:W-:Y:S01]  /*b410*/  F2FP.F16.E4M3.UNPACK_B R174, R174 ;  /* 0x000000aeffae723e */ /* 0x000fe200020006ff */
[----:B------:R-:W-:Y:S02]  /*b420*/  HADD2.F32 R178, -RZ, R172.H0_H0 ;  /* 0x200000acffb27230 */ /* 0x000fe40000004100 */
[----:B------:R-:W-:Y:S01]  /*b430*/  HADD2.F32 R173, -RZ, R90.H0_H0 ;  /* 0x2000005affad7230 */ /* 0x000fe20000004100 */
[----:B------:R-:W-:Y:S01]  /*b440*/  F2FP.SATFINITE.E4M3.F32.PACK_AB_MERGE_C R171, R171, R181, RZ ;  /* 0x000000b5abab723e */ /* 0x000fe200048070ff */
[----:B------:R-:W-:Y:S01]  /*b450*/  HADD2.F32 R176, -RZ, R99.H0_H0 ;  /* 0x20000063ffb07230 */ /* 0x000fe20000004100 */
[----:B------:R-:W-:Y:S01]  /*b460*/  F2FP.SATFINITE.E4M3.F32.PACK_AB_MERGE_C R183, R54, R183, RZ ;  /* 0x000000b736b7723e */ /* 0x000fe200048070ff */
        /* <DEDUP_REMOVED lines=8> */
[----:B------:R-:W-:-:S05]  /*b4f0*/  HADD2.F32 R173, -RZ, R90.H1_H1 ;  /* 0x3000005affad7230 */ /* 0x000fca0000004100 */
[-C--:B------:R-:W-:Y:S01]  /*b500*/  FMUL.FTZ R90, R173, R172.reuse ;  /* 0x000000acad5a7220 */ /* 0x080fe20000410000 */
[----:B------:R-:W-:-:S03]  /*b510*/  FMUL.FTZ R172, R99, R172 ;  /* 0x000000ac63ac7220 */ /* 0x000fc60000410000 */
[----:B------:R-:W-:Y:S01]  /*b520*/  FFMA.FTZ R90, R99, R174, -R90 ;  /* 0x000000ae635a7223 */ /* 0x000fe2000001085a */
[----:B------:R-:W-:Y:S01]  /*b530*/  F2FP.SATFINITE.E4M3.F32.PACK_AB_MERGE_C R99, R52, R182, RZ ;  /* 0x000000b63463723e */ /* 0x000fe200048070ff */
[----:B------:R-:W-:Y:S01]  /*b540*/  FFMA.FTZ R173, R173, R174, R172 ;  /* 0x000000aeadad7223 */ /* 0x000fe200000100ac */
[----:B------:R-:W-:Y:S02]  /*b550*/  F2FP.SATFINITE.E4M3.F32.PACK_AB_MERGE_C R52, R97, R55, RZ ;  /* 0x000000376134723e */ /* 0x000fe400048070ff */
[----:B------:R-:W-:Y:S02]  /*b560*/  F2FP.SATFINITE.E4M3.F32.PACK_AB_MERGE_C R54, R90, R177, R171 ;  /* 0x000000b15a36723e */ /* 0x000fe400048070ab */
[----:B------:R-:W-:Y:S01]  /*b570*/  F2FP.SATFINITE.E4M3.F32.PACK_AB_MERGE_C R91, R63, R91, R52 ;  /* 0x0000005b3f5b723e */ /* 0x000fe20004807034 */
[----:B------:R-:W-:Y:S01]  /*b580*/  IMAD.MOV.U32 R52, RZ, RZ, R179 ;  /* 0x000000ffff347224 */ /* 0x000fe200078e00b3 */
[----:B------:R-:W-:Y:S02]  /*b590*/  F2FP.SATFINITE.E4M3.F32.PACK_AB_MERGE_C R88, R88, R180, R99 ;  /* 0x000000b45858723e */ /* 0x000fe40004807063 */
[----:B------:R-:W-:-:S02]  /*b5a0*/  F2FP.SATFINITE.E4M3.F32.PACK_AB_MERGE_C R90, R173, R178, R183 ;  /* 0x000000b2ad5a723e */ /* 0x000fc400048070b7 */
[----:B------:R-:W-:-:S07]  /*b5b0*/  F2FP.SATFINITE.E4M3.F32.PACK_AB_MERGE_C R55, R95, R96, R51 ;  /* 0x000000605f37723e */ /* 0x000fce0004807033 */
.L_x_3454:
[----:B------:R-:W-:Y:S05]  /*b5c0*/  BSYNC B3 ;  /* 0x0000000000037941 */ /* 0x000fea0003800000 */
.L_x_3453:
[----:B------:R-:W-:-:S13]  /*b5d0*/  ISETP.GE.AND P4, PT, R94, R152, PT ;  /* 0x000000985e00720c */ /* 0x000fda0003f86270 */
[--C-:B------:R-:W-:Y:S02]  /*b5e0*/  @!P4 SHF.R.S32.HI R49, RZ, 0x1f, R94.reuse ;  /* 0x0000001fff31c819 */ /* 0x100fe4000001145e */
[----:B------:R-:W-:-:S04]  /*b5f0*/  @!P4 IADD3 R51, P5, P6, R118, R140, R94 ;  /* 0x0000008c7633c210 */ /* 0x000fc80007ebe05e */
[----:B------:R-:W-:Y:S02]  /*b600*/  @!P4 IADD3.X R60, R4, R170, R49, P5, P6 ;  /* 0x000000aa043cc210 */ /* 0x000fe40002fec431 */
[----:B------:R-:W-:-:S04]  /*b610*/  IADD3 R48, P5, R93, R124, RZ ;  /* 0x0000007c5d307210 */ /* 0x000fc80007fbe0ff */
[----:B------:R-:W-:Y:S02]  /*b620*/  IADD3.X R49, R92, R125, RZ, P5, !PT ;  /* 0x0000007d5c317210 */ /* 0x000fe40002ffe4ff */
[----:B------:R-:W-:-:S03]  /*b630*/  @!P4 IADD3 R50, P5, R51, R124, RZ ;  /* 0x0000007c3332c210 */ /* 0x000fc60007fbe0ff */
[----:B0-----:R3:W-:Y:S02]  /*b640*/  STG.E.128 desc[UR54][R48.64], R52 ;  /* 0x0000003430007986 */ /* 0x0017e4000c101d36 */
[----:B------:R-:W-:-:S05]  /*b650*/  @!P4 IMAD.X R51, R60, 0x1, R125, P5 ;  /* 0x000000013c33c824 */ /* 0x000fca00028e067d */
[----:B-1----:R3:W-:Y:S03]  /*b660*/  @!P4 STG.E.128 desc[UR54][R50.64], R88 ;  /* 0x000000583200c986 */ /* 0x0027e6000c101d36 */
.L_x_3452:
[----:B------:R-:W-:Y:S05]  /*b670*/  BSYNC B2 ;  /* 0x0000000000027941 */ /* 0x000fea0003800000 */
.L_x_3451:
[----:B------:R-:W-:-:S13]  /*b680*/  ISETP.NE.AND P4, PT, R36, RZ, PT ;  /* 0x000000ff2400720c */ /* 0x000fda0003f85270 */
[----:B------:R-:W-:Y:S05]  /*b690*/  @!P4 BRA `(.L_x_3446) ;  /* 0x0000000c00e8c947 */ /* 0x000fea0003800000 */
[----:B---3--:R-:W3:Y:S01]  /*b6a0*/  LDL R48, [R1+0x14] ;  /* 0x0000140001307983 */ /* 0x008ee20000100800 */
[----:B------:R-:W-:Y:S01]  /*b6b0*/  IADD3 R61, P4, P5, R118, R140, R29 ;  /* 0x0000008c763d7210 */ /* 0x000fe20007d9e01d */
[----:B------:R-:W-:Y:S03]  /*b6c0*/  BSSY B2, `(.L_x_3455) ;  /* 0x00000ed000027945 */ /* 0x000fe60003800000 */
[----:B------:R-:W-:Y:S02]  /*b6d0*/  IADD3.X R60, R4, R170, R32, P4, P5 ;  /* 0x000000aa043c7210 */ /* 0x000fe400027ea420 */
[----:B------:R-:W-:Y:S02]  /*b6e0*/  ISETP.GE.AND P4, PT, R6, R133, PT ;  /* 0x000000850600720c */ /* 0x000fe40003f86270 */
[----:B---3--:R-:W-:-:S04]  /*b6f0*/  LOP3.LUT P6, RZ, R48, 0x1, RZ, 0xc0, !PT ;  /* 0x0000000130ff7812 */ /* 0x008fc800078cc0ff */
[----:B------:R-:W-:-:S04]  /*b700*/  SEL R48, R121, R158, !P6 ;  /* 0x0000009e79307207 */ /* 0x000fc80007000000 */
        /* <DEDUP_REMOVED lines=12> */
[----:B------:R-:W-:Y:S02]  /*b7d0*/  IMAD R51, R17, 0x7800, R48 ;  /* 0x0000780011337824 */ /* 0x000fe400078e0230 */
[C---:B------:R-:W-:Y:S02]  /*b7e0*/  IMAD.IADD R49, R16.reuse, 0x1, R49 ;  /* 0x0000000110317824 */ /* 0x040fe400078e0231 */
[----:B0-----:R-:W-:-:S04]  /*b7f0*/  IMAD.IADD R52, R16, 0x1, R51 ;  /* 0x0000000110347824 */ /* 0x001fc800078e0233 */
[----:B------:R-:W0:Y:S04]  /*b800*/  LDS.128 R48, [R49+0x24200] ;  /* 0x0242000031307984 */ /* 0x000e280000000c00 */
[----:B------:R-:W1:Y:S01]  /*b810*/  LDS.128 R52, [R52+0x24200] ;  /* 0x0242000034347984 */ /* 0x000e620000000c00 */
[----:B------:R-:W-:Y:S05]  /*b820*/  @P4 BRA `(.L_x_3456) ;  /* 0x0000000c00584947 */ /* 0x000fea0003800000 */
[----:B------:R-:W-:Y:S01]  /*b830*/  SHF.R.U32.HI R58, RZ, 0x8, R47 ;  /* 0x00000008ff3a7819 */ /* 0x000fe2000001162f */
[----:B0-----:R-:W-:Y:S01]  /*b840*/  IMAD.MOV.U32 R56, RZ, RZ, R48 ;  /* 0x000000ffff387224 */ /* 0x001fe200078e0030 */
[----:B------:R-:W-:Y:S02]  /*b850*/  SHF.R.U32.HI R88, RZ, 0x8, R59 ;  /* 0x00000008ff587819 */ /* 0x000fe4000001163b */
[----:B------:R-:W-:Y:S01]  /*b860*/  LOP3.LUT R90, R47, 0xff, RZ, 0xc0, !PT ;  /* 0x000000ff2f5a7812 */ /* 0x000fe200078ec0ff */
[----:B------:R-:W-:Y:S01]  /*b870*/  IMAD.SHL.U32 R58, R58, 0x100, RZ ;  /* 0x000001003a3a7824 */ /* 0x000fe200078e00ff */
[----:B------:R-:W-:Y:S01]  /*b880*/  SHF.R.U32.HI R93, RZ, 0x18, R47 ;  /* 0x00000018ff5d7819 */ /* 0x000fe2000001162f */
[----:B------:R-:W-:Y:S01]  /*b890*/  IMAD.SHL.U32 R88, R88, 0x100, RZ ;  /* 0x0000010058587824 */ /* 0x000fe200078e00ff */
[----:B------:R-:W-:Y:S02]  /*b8a0*/  LOP3.LUT R92, R59, 0xff, RZ, 0xc0, !PT ;  /* 0x000000ff3b5c7812 */ /* 0x000fe400078ec0ff */
[----:B------:R-:W-:-:S02]  /*b8b0*/  SHF.R.U32.HI R95, RZ, 0x18, R59 ;  /* 0x00000018ff5f7819 */ /* 0x000fc4000001163b */
[----:B------:R-:W-:Y:S02]  /*b8c0*/  SHF.R.U32.HI R44, RZ, 0x10, R47 ;  /* 0x00000010ff2c7819 */ /* 0x000fe4000001162f */
[--C-:B------:R-:W-:Y:S02]  /*b8d0*/  SHF.R.U32.HI R46, RZ, 0x10, R45.reuse ;  /* 0x00000010ff2e7819 */ /* 0x100fe4000001162d */
[--C-:B------:R-:W-:Y:S01]  /*b8e0*/  SHF.R.U32.HI R97, RZ, 0x8, R45.reuse ;  /* 0x00000008ff617819 */ /* 0x100fe2000001162d */
[----:B------:R-:W-:Y:S01]  /*b8f0*/  IMAD.U32 R44, R44, 0x10000, RZ ;  /* 0x000100002c2c7824 */ /* 0x000fe200078e00ff */
[----:B------:R-:W-:Y:S01]  /*b900*/  LOP3.LUT R89, R45, 0xff, RZ, 0xc0, !PT ;  /* 0x000000ff2d597812 */ /* 0x000fe200078ec0ff */
[----:B------:R-:W-:Y:S01]  /*b910*/  IMAD.U32 R46, R46, 0x10000, RZ ;  /* 0x000100002e2e7824 */ /* 0x000fe200078e00ff */
[----:B------:R-:W-:Y:S01]  /*b920*/  SHF.R.U32.HI R96, RZ, 0x18, R45 ;  /* 0x00000018ff607819 */ /* 0x000fe2000001162d */
[----:B------:R-:W-:Y:S01]  /*b930*/  IMAD.SHL.U32 R48, R97, 0x100, RZ ;  /* 0x0000010061307824 */ /* 0x000fe200078e00ff */
[----:B------:R-:W-:-:S02]  /*b940*/  SHF.R.U32.HI R62, RZ, 0x8, R57 ;  /* 0x00000008ff3e7819 */ /* 0x000fc40000011639 */
[----:B------:R-:W-:Y:S02]  /*b950*/  LOP3.LUT R91, R57, 0xff, RZ, 0xc0, !PT ;  /* 0x000000ff395b7812 */ /* 0x000fe400078ec0ff */
[----:B------:R-:W-:Y:S01]  /*b960*/  SHF.R.U32.HI R94, RZ, 0x18, R57 ;  /* 0x00000018ff5e7819 */ /* 0x000fe20000011639 */
[----:B------:R-:W-:Y:S01]  /*b970*/  IMAD.SHL.U32 R62, R62, 0x100, RZ ;  /* 0x000001003e3e7824 */ /* 0x000fe200078e00ff */
[----:B------:R-:W-:Y:S02]  /*b980*/  SHF.R.U32.HI R47, RZ, 0x10, R59 ;  /* 0x00000010ff2f7819 */ /* 0x000fe4000001163b */
[----:B------:R-:W-:Y:S02]  /*b990*/  SHF.R.U32.HI R45, RZ, 0x10, R57 ;  /* 0x00000010ff2d7819 */ /* 0x000fe40000011639 */
[----:B------:R-:W-:Y:S02]  /*b9a0*/  PRMT R59, R93, 0x654, R90 ;  /* 0x000006545d3b7816 */ /* 0x000fe4000000005a */
[----:B------:R-:W-:Y:S01]  /*b9b0*/  PRMT R95, R95, 0x654, R92 ;  /* 0x000006545f5f7816 */ /* 0x000fe2000000005c */
[----:B------:R-:W-:Y:S01]  /*b9c0*/  IMAD.U32 R92, R47, 0x10000, RZ ;  /* 0x000100002f5c7824 */ /* 0x000fe200078e00ff */
[----:B-1----:R-:W-:-:S02]  /*b9d0*/  MOV R57, R52 ;  /* 0x0000003400397202 */ /* 0x002fc40000000f00 */
[----:B------:R-:W-:Y:S02]  /*b9e0*/  PRMT R93, R94, 0x654, R91 ;  /* 0x000006545e5d7816 */ /* 0x000fe4000000005b */
[----:B------:R-:W-:Y:S02]  /*b9f0*/  LOP3.LUT R91, R59, 0xff00, R58, 0xf8, !PT ;  /* 0x0000ff003b5b7812 */ /* 0x000fe400078ef83a */
[----:B------:R-:W-:Y:S02]  /*ba00*/  LOP3.LUT R95, R95, 0xff00, R88, 0xf8, !PT ;  /* 0x0000ff005f5f7812 */ /* 0x000fe400078ef858 */
[----:B------:R-:W-:Y:S02]  /*ba10*/  F2FP.F16.E4M3.UNPACK_B R88, R169.H1 ;  /* 0x000000a9ff58723e */ /* 0x000fe400030006ff */
[----:B------:R-:W-:Y:S02]  /*ba20*/  F2FP.F16.E4M3.UNPACK_B R59, R57.H1 ;  /* 0x00000039ff3b723e */ /* 0x000fe400030006ff */
[----:B------:R-:W-:-:S02]  /*ba30*/  PRMT R89, R96, 0x654, R89 ;  /* 0x0000065460597816 */ /* 0x000fc40000000059 */
[----:B------:R-:W-:Y:S01]  /*ba40*/  F2FP.F16.E4M3.UNPACK_B R58, R56.H1 ;  /* 0x00000038ff3a723e */ /* 0x000fe200030006ff */
[--C-:B------:R-:W-:Y:S01]  /*ba50*/  HADD2.F32 R52, -RZ, R59.reuse.H0_H0 ;  /* 0x2000003bff347230 */ /* 0x100fe20000004100 */
[----:B------:R-:W-:Y:S01]  /*ba60*/  LOP3.LUT R90, R93, 0xff00, R62, 0xf8, !PT ;  /* 0x0000ff005d5a7812 */ /* 0x000fe200078ef83e */
[----:B------:R-:W-:Y:S01]  /*ba70*/  HADD2.F32 R59, -RZ, R59.H1_H1 ;  /* 0x3000003bff3b7230 */ /* 0x000fe20000004100 */
[----:B------:R-:W-:Y:S01]  /*ba80*/  LOP3.LUT R44, R91, 0xff0000, R44, 0xf8, !PT ;  /* 0x00ff00005b2c7812 */ /* 0x000fe200078ef82c */
[----:B------:R-:W-:Y:S01]  /*ba90*/  HADD2.F32 R91, -RZ, R88.H0_H0 ;  /* 0x20000058ff5b7230 */ /* 0x000fe20000004100 */
[----:B------:R-:W-:Y:S01]  /*baa0*/  LOP3.LUT R89, R89, 0xff00, R48, 0xf8, !PT ;  /* 0x0000ff0059597812 */ /* 0x000fe200078ef830 */
[--C-:B------:R-:W-:Y:S01]  /*bab0*/  HADD2.F32 R48, -RZ, R58.reuse.H0_H0 ;  /* 0x2000003aff307230 */ /* 0x100fe20000004100 */
[----:B------:R-:W-:Y:S01]  /*bac0*/  F2FP.F16.E4M3.UNPACK_B R62, R167.H1 ;  /* 0x000000a7ff3e723e */ /* 0x000fe200030006ff */
[----:B------:R-:W-:Y:S01]  /*bad0*/  HADD2.F32 R58, -RZ, R58.H1_H1 ;  /* 0x3000003aff3a7230 */ /* 0x000fe20000004100 */
[----:B------:R-:W-:Y:S01]  /*bae0*/  LOP3.LUT R46, R89, 0xff0000, R46, 0xf8, !PT ;  /* 0x00ff0000592e7812 */ /* 0x000fe200078ef82e */
[-C--:B------:R-:W-:Y:S01]  /*baf0*/  FMUL.FTZ R93, R52, R91.reuse ;  /* 0x0000005b345d7220 */ /* 0x080fe20000410000 */
[----:B------:R-:W-:Y:S01]  /*bb00*/  FMUL.FTZ R91, R48, R91 ;  /* 0x0000005b305b7220 */ /* 0x000fe20000410000 */
[----:B------:R-:W-:Y:S01]  /*bb10*/  HADD2.F32 R89, -RZ, R62.H0_H0 ;  /* 0x2000003eff597230 */ /* 0x000fe20000004100 */
[----:B------:R-:W-:-:S02]  /*bb20*/  SHF.L.U32 R45, R45, 0x10, RZ ;  /* 0x000000102d2d7819 */ /* 0x000fc400000006ff */
[----:B------:R-:W-:Y:S02]  /*bb30*/  F2FP.F16.E4M3.UNPACK_B R169, R169 ;  /* 0x000000a9ffa9723e */ /* 0x000fe400020006ff */
[-C--:B------:R-:W-:Y:S01]  /*bb40*/  FFMA.FTZ R48, R48, R89.reuse, -R93 ;  /* 0x0000005930307223 */ /* 0x080fe2000001085d */
[----:B------:R-:W-:Y:S01]  /*bb50*/  FFMA.FTZ R52, R52, R89, R91 ;  /* 0x0000005934347223 */ /* 0x000fe2000001005b */
[----:B------:R-:W-:Y:S01]  /*bb60*/  LOP3.LUT R47, R90, 0xff0000, R45, 0xf8, !PT ;  /* 0x00ff00005a2f7812 */ /* 0x000fe200078ef82d */
[----:B------:R-:W-:Y:S01]  /*bb70*/  HADD2.F32 R89, -RZ, R88.H1_H1 ;  /* 0x30000058ff597230 */ /* 0x000fe20000004100 */
[----:B------:R-:W-:Y:S01]  /*bb80*/  F2FP.F16.E4M3.UNPACK_B R88, R57 ;  /* 0x00000039ff58723e */ /* 0x000fe200020006ff */
[----:B------:R-:W-:Y:S01]  /*bb90*/  HADD2.F32 R90, -RZ, R62.H1_H1 ;  /* 0x3000003eff5a7230 */ /* 0x000fe20000004100 */
[----:B------:R-:W-:Y:S01]  /*bba0*/  F2FP.F16.E4M3.UNPACK_B R62, R56 ;  /* 0x00000038ff3e723e */ /* 0x000fe200020006ff */
[----:B------:R-:W-:Y:S01]  /*bbb0*/  HADD2.F32 R91, -RZ, R169.H0_H0 ;  /* 0x200000a9ff5b7230 */ /* 0x000fe20000004100 */
[----:B------:R-:W-:Y:S01]  /*bbc0*/  LOP3.LUT R45, R95, 0xff0000, R92, 0xf8, !PT ;  /* 0x00ff00005f2d7812 */ /* 0x000fe200078ef85c */
[----:B------:R-:W-:Y:S01]  /*bbd0*/  FMUL.FTZ R57, R59, R89 ;  /* 0x000000593b397220 */ /* 0x000fe20000410000 */
[----:B------:R-:W-:Y:S01]  /*bbe0*/  F2FP.F16.E4M3.UNPACK_B R167, R167 ;  /* 0x000000a7ffa7723e */ /* 0x000fe200020006ff */
[----:B------:R-:W-:Y:S01]  /*bbf0*/  FMUL.FTZ R92, R58, R89 ;  /* 0x000000593a5c7220 */ /* 0x000fe20000410000 */
[----:B------:R-:W-:-:S02]  /*bc00*/  HADD2.F32 R89, -RZ, R88.H0_H0 ;  /* 0x20000058ff597230 */ /* 0x000fc40000004100 */
[-C--:B------:R-:W-:Y:S01]  /*bc10*/  FFMA.FTZ R57, R58, R90.reuse, -R57 ;  /* 0x0000005a3a397223 */ /* 0x080fe20000010839 */
[----:B------:R-:W-:Y:S02]  /*bc20*/  HADD2.F32 R56, -RZ, R62.H0_H0 ;  /* 0x2000003eff387230 */ /* 0x000fe40000004100 */
[----:B------:R-:W-:Y:S01]  /*bc30*/  FFMA.FTZ R59, R59, R90, R92 ;  /* 0x0000005a3b3b7223 */ /* 0x000fe2000001005c */
        /* <DEDUP_REMOVED lines=28> */
[-C--:B------:R-:W-:Y:S01]  /*be00*/  FFMA.FTZ R62, R88, R95.reuse, -R99 ;  /* 0x0000005f583e7223 */ /* 0x080fe20000010863 */
[----:B------:R-:W-:Y:S02]  /*be10*/  HADD2.F32 R94, -RZ, R94.H1_H1 ;  /* 0x3000005eff5e7230 */ /* 0x000fe40000004100 */
[-C--:B------:R-:W-:Y:S01]  /*be20*/  FMUL.FTZ R99, R93, R96.reuse ;  /* 0x000000605d637220 */ /* 0x080fe20000410000 */
[----:B------:R-:W-:Y:S01]  /*be30*/  FFMA.FTZ R88, R92, R95, R97 ;  /* 0x0000005f5c587223 */ /* 0x000fe20000010061 */
[C---:B------:R-:W-:Y:S01]  /*be40*/  FMUL.FTZ R98, R90.reuse, R96 ;  /* 0x000000605a627220 */ /* 0x040fe20000410000 */
[----:B------:R-:W-:Y:S02]  /*be50*/  HADD2.F32 R169, -RZ, R168.H1_H1 ;  /* 0x300000a8ffa97230 */ /* 0x000fe40000004100 */
[----:B------:R-:W-:Y:S01]  /*be60*/  FFMA.FTZ R95, R90, R94, R99 ;  /* 0x0000005e5a5f7223 */ /* 0x000fe20000010063 */
[----:B------:R-:W-:Y:S01]  /*be70*/  F2FP.F16.E4M3.UNPACK_B R90, R54 ;  /* 0x00000036ff5a723e */ /* 0x000fe200020006ff */
[--C-:B------:R-:W-:Y:S01]  /*be80*/  HADD2.F32 R54, -RZ, R50.reuse.H0_H0 ;  /* 0x20000032ff367230 */ /* 0x100fe20000004100 */
[----:B------:R-:W-:Y:S01]  /*be90*/  F2FP.F16.E4M3.UNPACK_B R166, R166 ;  /* 0x000000a6ffa6723e */ /* 0x000fe200020006ff */
[----:B------:R-:W-:-:S02]  /*bea0*/  HADD2.F32 R50, -RZ, R50.H1_H1 ;  /* 0x30000032ff327230 */ /* 0x000fc40000004100 */
[----:B------:R-:W-:Y:S01]  /*beb0*/  FFMA.FTZ R93, R93, R94, -R98 ;  /* 0x0000005e5d5d7223 */ /* 0x000fe20000010862 */
[--C-:B------:R-:W-:Y:S01]  /*bec0*/  HADD2.F32 R92, -RZ, R90.reuse.H0_H0 ;  /* 0x2000005aff5c7230 */ /* 0x100fe20000004100 */
[----:B------:R-:W-:Y:S01]  /*bed0*/  F2FP.SATFINITE.E4M3.F32.PACK_AB_MERGE_C R48, R57, R48, RZ ;  /* 0x000000303930723e */ /* 0x000fe200048070ff */
[----:B------:R-:W-:Y:S01]  /*bee0*/  HADD2.F32 R90, -RZ, R90.H1_H1 ;  /* 0x3000005aff5a7230 */ /* 0x000fe20000004100 */
[----:B------:R-:W-:Y:S01]  /*bef0*/  F2FP.SATFINITE.E4M3.F32.PACK_AB_MERGE_C R52, R59, R52, RZ ;  /* 0x000000343b34723e */ /* 0x000fe200048070ff */
[----:B------:R-:W-:Y:S01]  /*bf00*/  HADD2.F32 R167, -RZ, R168.H0_H0 ;  /* 0x200000a8ffa77230 */ /* 0x000fe20000004100 */
[----:B------:R-:W-:Y:S01]  /*bf10*/  F2FP.F16.E4M3.UNPACK_B R59, R53 ;  /* 0x00000035ff3b723e */ /* 0x000fe200020006ff */
[--C-:B------:R-:W-:Y:S02]  /*bf20*/  HADD2.F32 R99, -RZ, R166.reuse.H1_H1 ;  /* 0x300000a6ff637230 */ /* 0x100fe40000004100 */
[-C--:B------:R-:W-:Y:S01]  /*bf30*/  FMUL.FTZ R173, R90, R169.reuse ;  /* 0x000000a95aad7220 */ /* 0x080fe20000410000 */
[----:B------:R-:W-:Y:S01]  /*bf40*/  FMUL.FTZ R169, R50, R169 ;  /* 0x000000a932a97220 */ /* 0x000fe20000410000 */
[----:B------:R-:W-:-:S02]  /*bf50*/  HADD2.F32 R97, -RZ, R166.H0_H0 ;  /* 0x200000a6ff617230 */ /* 0x000fc40000004100 */
[-C--:B------:R-:W-:Y:S01]  /*bf60*/  FMUL.FTZ R171, R92, R167.reuse ;  /* 0x000000a75cab7220 */ /* 0x080fe20000410000 */
[----:B------:R-:W-:Y:S01]  /*bf70*/  FMUL.FTZ R167, R54, R167 ;  /* 0x000000a736a77220 */ /* 0x000fe20000410000 */
[----:B------:R-:W-:Y:S01]  /*bf80*/  FFMA.FTZ R169, R90, R99, R169 ;  /* 0x000000635aa97223 */ /* 0x000fe200000100a9 */
[----:B------:R-:W-:Y:S01]  /*bf90*/  F2FP.F16.E4M3.UNPACK_B R90, R47 ;  /* 0x0000002fff5a723e */ /* 0x000fe200020006ff */
[----:B------:R-:W-:Y:S01]  /*bfa0*/  FFMA.FTZ R171, R54, R97, -R171 ;  /* 0x0000006136ab7223 */ /* 0x000fe200000108ab */
[----:B------:R-:W-:Y:S01]  /*bfb0*/  F2FP.F16.E4M3.UNPACK_B R57, R49 ;  /* 0x00000031ff39723e */ /* 0x000fe200020006ff */
[----:B------:R-:W-:Y:S01]  /*bfc0*/  FFMA.FTZ R54, R92, R97, R167 ;  /* 0x000000615c367223 */ /* 0x000fe200000100a7 */
[----:B------:R-:W-:Y:S01]  /*bfd0*/  F2FP.SATFINITE.E4M3.F32.PACK_AB_MERGE_C R92, R93, R62, RZ ;  /* 0x0000003e5d5c723e */ /* 0x000fe200048070ff */
[----:B------:R-:W-:Y:S01]  /*bfe0*/  HADD2.F32 R62, -RZ, R59.H0_H0 ;  /* 0x2000003bff3e7230 */ /* 0x000fe20000004100 */
[----:B------:R-:W-:Y:S01]  /*bff0*/  F2FP.SATFINITE.E4M3.F32.PACK_AB_MERGE_C R88, R95, R88, RZ ;  /* 0x000000585f58723e */ /* 0x000fe200048070ff */
[----:B------:R-:W-:Y:S01]  /*c000*/  HADD2.F32 R93, -RZ, R90.H0_H0 ;  /* 0x2000005aff5d7230 */ /* 0x000fe20000004100 */
[----:B------:R-:W-:Y:S01]  /*c010*/  F2FP.SATFINITE.E4M3.F32.PACK_AB_MERGE_C R48, R91, R56, R48 ;  /* 0x000000385b30723e */ /* 0x000fe20004807030 */
[--C-:B------:R-:W-:Y:S01]  /*c020*/  HADD2.F32 R56, -RZ, R57.reuse.H0_H0 ;  /* 0x20000039ff387230 */ /* 0x100fe20000004100 */
[----:B------:R-:W-:Y:S01]  /*c030*/  F2FP.SATFINITE.E4M3.F32.PACK_AB_MERGE_C R52, R89, R58, R52 ;  /* 0x0000003a5934723e */ /* 0x000fe20004807034 */
[----:B------:R-:W-:Y:S01]  /*c040*/  HADD2.F32 R58, -RZ, R57.H1_H1 ;  /* 0x30000039ff3a7230 */ /* 0x000fe20000004100 */
[----:B------:R-:W-:Y:S01]  /*c050*/  F2FP.F16.E4M3.UNPACK_B R89, R46 ;  /* 0x0000002eff59723e */ /* 0x000fe200020006ff */
[----:B------:R-:W-:Y:S01]  /*c060*/  FMUL.FTZ R95, R62, R93 ;  /* 0x0000005d3e5f7220 */ /* 0x000fe20000410000 */
[----:B------:R-:W-:Y:S01]  /*c070*/  F2FP.SATFINITE.E4M3.F32.PACK_AB_MERGE_C R54, R169, R54, R88 ;  /* 0x00000036a936723e */ /* 0x000fe20004807058 */
[----:B------:R-:W-:-:S02]  /*c080*/  HADD2.F32 R88, -RZ, R59.H1_H1 ;  /* 0x3000003bff587230 */ /* 0x000fc40000004100 */
[C---:B------:R-:W-:Y:S01]  /*c090*/  FMUL.FTZ R59, R56.reuse, R93 ;  /* 0x0000005d383b7220 */ /* 0x040fe20000410000 */
[--C-:B------:R-:W-:Y:S01]  /*c0a0*/  HADD2.F32 R91, -RZ, R89.reuse.H0_H0 ;  /* 0x20000059ff5b7230 */ /* 0x100fe20000004100 */
[----:B------:R-:W-:Y:S01]  /*c0b0*/  F2FP.F16.E4M3.UNPACK_B R53, R53.H1 ;  /* 0x00000035ff35723e */ /* 0x000fe200030006ff */
[----:B------:R-:W-:Y:S01]  /*c0c0*/  HADD2.F32 R93, -RZ, R90.H1_H1 ;  /* 0x3000005aff5d7230 */ /* 0x000fe20000004100 */
[----:B------:R-:W-:Y:S01]  /*c0d0*/  F2FP.F16.E4M3.UNPACK_B R90, R47.H1 ;  /* 0x0000002fff5a723e */ /* 0x000fe200030006ff */
[----:B------:R-:W-:Y:S02]  /*c0e0*/  HADD2.F32 R89, -RZ, R89.H1_H1 ;  /* 0x30000059ff597230 */ /* 0x000fe40000004100 */
[-C--:B------:R-:W-:Y:S01]  /*c0f0*/  FFMA.FTZ R56, R56, R91.reuse, -R95 ;  /* 0x0000005b38387223 */ /* 0x080fe2000001085f */
[----:B------:R-:W-:Y:S01]  /*c100*/  FFMA.FTZ R57, R62, R91, R59 ;  /* 0x0000005b3e397223 */ /* 0x000fe2000001003b */
[-C--:B------:R-:W-:Y:S01]  /*c110*/  FMUL.FTZ R91, R88, R93.reuse ;  /* 0x0000005d585b7220 */ /* 0x080fe20000410000 */
[----:B------:R-:W-:Y:S01]  /*c120*/  FMUL.FTZ R93, R58, R93 ;  /* 0x0000005d3a5d7220 */ /* 0x000fe20000410000 */
[----:B------:R-:W-:Y:S01]  /*c130*/  F2FP.F16.E4M3.UNPACK_B R59, R49.H1 ;  /* 0x00000031ff3b723e */ /* 0x000fe200030006ff */
[----:B------:R-:W-:Y:S01]  /*c140*/  FFMA.FTZ R50, R50, R99, -R173 ;  /* 0x0000006332327223 */ /* 0x000fe200000108ad */
[-C--:B------:R-:W-:Y:S01]  /*c150*/  FFMA.FTZ R49, R58, R89.reuse, -R91 ;  /* 0x000000593a317223 */ /* 0x080fe2000001085b */
[----:B------:R-:W-:Y:S01]  /*c160*/  FFMA.FTZ R58, R88, R89, R93 ;  /* 0x00000059583a7223 */ /* 0x000fe2000001005d */
[----:B------:R-:W-:Y:S01]  /*c170*/  F2FP.F16.E4M3.UNPACK_B R46, R46.H1 ;  /* 0x0000002eff2e723e */ /* 0x000fe200030006ff */
[----:B------:R-:W-:Y:S01]  /*c180*/  HADD2.F32 R62, -RZ, R53.H0_H0 ;  /* 0x20000035ff3e7230 */ /* 0x000fe20000004100 */
[----:B------:R-:W-:Y:S01]  /*c190*/  F2FP.SATFINITE.E4M3.F32.PACK_AB_MERGE_C R50, R50, R171, R92 ;  /* 0x000000ab3232723e */ /* 0x000fe2000480705c */
[----:B------:R-:W-:Y:S01]  /*c1a0*/  HADD2.F32 R89, -RZ, R90.H0_H0 ;  /* 0x2000005aff597230 */ /* 0x000fe20000004100 */
[-C--:B------:R-:W-:Y:S01]  /*c1b0*/  F2FP.F16.E4M3.UNPACK_B R98, R45.reuse.H1 ;  /* 0x0000002dff62723e */ /* 0x080fe200030006ff */
[----:B------:R-:W-:Y:S01]  /*c1c0*/  HADD2.F32 R47, -RZ, R59.H0_H0 ;  /* 0x2000003bff2f7230 */ /* 0x000fe20000004100 */
[----:B------:R-:W-:Y:S01]  /*c1d0*/  F2FP.F16.E4M3.UNPACK_B R97, R45 ;  /* 0x0000002dff61723e */ /* 0x000fe200020006ff */
[----:B------:R-:W-:-:S02]  /*c1e0*/  HADD2.F32 R88, -RZ, R53.H1_H1 ;  /* 0x30000035ff587230 */ /* 0x000fc40000004100 */
[-C--:B------:R-:W-:Y:S01]  /*c1f0*/  FMUL.FTZ R92, R62, R89.reuse ;  /* 0x000000593e5c7220 */ /* 0x080fe20000410000 */
[----:B------:R-:W-:Y:S02]  /*c200*/  HADD2.F32 R91, -RZ, R90.H1_H1 ;  /* 0x3000005aff5b7230 */ /* 0x000fe40000004100 */
[C---:B------:R-:W-:Y:S01]  /*c210*/  FMUL.FTZ R89, R47.reuse, R89 ;  /* 0x000000592f597220 */ /* 0x040fe20000410000 */
[--C-:B------:R-:W-:Y:S01]  /*c220*/  HADD2.F32 R53, -RZ, R46.reuse.H0_H0 ;  /* 0x2000002eff357230 */ /* 0x100fe20000004100 */
[----:B------:R-:W-:Y:S01]  /*c230*/  F2FP.F16.E4M3.UNPACK_B R93, R44 ;  /* 0x0000002cff5d723e */ /* 0x000fe200020006ff */
        /* <DEDUP_REMOVED lines=8> */
[-C--:B------:R-:W-:Y:S01]  /*c2c0*/  F2FP.F16.E4M3.UNPACK_B R59, R51.reuse ;  /* 0x00000033ff3b723e */ /* 0x080fe200020006ff */
        /* <DEDUP_REMOVED lines=13> */
[----:B------:R-:W-:Y:S01]  /*c3a0*/  FMUL.FTZ R166, R91, R44 ;  /* 0x0000002c5ba67220 */ /* 0x000fe20000410000 */
[----:B------:R-:W-:Y:S02]  /*c3b0*/  HADD2.F32 R55, -RZ, R59.H0_H0 ;  /* 0x2000003bff377230 */ /* 0x000fe40000004100 */
[C---:B------:R-:W-:Y:S01]  /*c3c0*/  FMUL.FTZ R99, R92.reuse, R45 ;  /* 0x0000002d5c637220 */ /* 0x040fe20000410000 */
[----:B------:R-:W-:Y:S02]  /*c3d0*/  HADD2.F32 R96, -RZ, R93.H0_H0 ;  /* 0x2000005dff607230 */ /* 0x000fe40000004100 */
[----:B------:R-:W-:Y:S01]  /*c3e0*/  FFMA.FTZ R167, R92, R95, R167 ;  /* 0x0000005f5ca77223 */ /* 0x000fe200000100a7 */
        /* <DEDUP_REMOVED lines=16> */
[----:B------:R-:W-:Y:S01]  /*c4f0*/  F2FP.SATFINITE.E4M3.F32.PACK_AB_MERGE_C R49, R49, R56, R46 ;  /* 0x000000383131723e */ /* 0x000fe2000480702e */
[-C--:B------:R-:W-:Y:S01]  /*c500*/  FFMA.FTZ R166, R51, R94.reuse, -R166 ;  /* 0x0000005e33a67223 */ /* 0x080fe200000108a6 */
[----:B------:R-:W-:Y:S01]  /*c510*/  FFMA.FTZ R90, R90, R94, R55 ;  /* 0x0000005e5a5a7223 */ /* 0x000fe20000010037 */
[-C--:B------:R-:W-:Y:S01]  /*c520*/  FFMA.FTZ R59, R59, R88.reuse, -R96 ;  /* 0x000000583b3b7223 */ /* 0x080fe20000010860 */
[----:B------:R-:W-:Y:S01]  /*c530*/  FFMA.FTZ R92, R89, R88, R92 ;  /* 0x00000058595c7223 */ /* 0x000fe2000001005c */
[----:B------:R-:W-:-:S02]  /*c540*/  F2FP.SATFINITE.E4M3.F32.PACK_AB_MERGE_C R53, R58, R57, R47 ;  /* 0x000000393a35723e */ /* 0x000fc4000480702f */
[----:B------:R-:W-:Y:S02]  /*c550*/  F2FP.SATFINITE.E4M3.F32.PACK_AB_MERGE_C R99, R166, R99, RZ ;  /* 0x00000063a663723e */ /* 0x000fe400048070ff */
[----:B------:R-:W-:Y:S02]  /*c560*/  F2FP.SATFINITE.E4M3.F32.PACK_AB_MERGE_C R90, R90, R167, RZ ;  /* 0x000000a75a5a723e */ /* 0x000fe400048070ff */
[----:B------:R-:W-:Y:S02]  /*c570*/  F2FP.SATFINITE.E4M3.F32.PACK_AB_MERGE_C R51, R59, R44, R99 ;  /* 0x0000002c3b33723e */ /* 0x000fe40004807063 */
[----:B------:R-:W-:-:S07]  /*c580*/  F2FP.SATFINITE.E4M3.F32.PACK_AB_MERGE_C R55, R92, R45, R90 ;  /* 0x0000002d5c37723e */ /* 0x000fce000480705a */
.L_x_3456:
[----:B------:R-:W-:Y:S05]  /*c590*/  BSYNC B2 ;  /* 0x0000000000027941 */ /* 0x000fea0003800000 */
.L_x_3455:
[----:B------:R-:W-:-:S13]  /*c5a0*/  ISETP.GE.AND P4, PT, R63, R152, PT ;  /* 0x000000983f00720c */ /* 0x000fda0003f86270 */
[--C-:B------:R-:W-:Y:S02]  /*c5b0*/  @!P4 SHF.R.S32.HI R45, RZ, 0x1f, R63.reuse ;  /* 0x0000001fff2dc819 */ /* 0x100fe4000001143f */
[----:B------:R-:W-:-:S04]  /*c5c0*/  @!P4 IADD3 R47, P5, P6, R118, R140, R63 ;  /* 0x0000008c762fc210 */ /* 0x000fc80007ebe03f */
[----:B------:R-:W-:Y:S02]  /*c5d0*/  @!P4 IADD3.X R170, R4, R170, R45, P5, P6 ;  /* 0x000000aa04aac210 */ /* 0x000fe40002fec42d */
[----:B------:R-:W-:-:S05]  /*c5e0*/  IADD3 R44, P5, R61, R124, RZ ;  /* 0x0000007c3d2c7210 */ /* 0x000fca0007fbe0ff */
[----:B------:R-:W-:Y:S01]  /*c5f0*/  IMAD.X R45, R60, 0x1, R125, P5 ;  /* 0x000000013c2d7824 */ /* 0x000fe200028e067d */
[----:B------:R-:W-:-:S04]  /*c600*/  @!P4 IADD3 R46, P5, R47, R124, RZ ;  /* 0x0000007c2f2ec210 */ /* 0x000fc80007fbe0ff */
[----:B0-----:R4:W-:Y:S01]  /*c610*/  STG.E.128 desc[UR54][R44.64], R48 ;  /* 0x000000302c007986 */ /* 0x0019e2000c101d36 */
[----:B------:R-:W-:-:S05]  /*c620*/  @!P4 IMAD.X R47, R170, 0x1, R125, P5 ;  /* 0x00000001aa2fc824 */ /* 0x000fca00028e067d */
[----:B-1----:R4:W-:Y:S03]  /*c630*/  @!P4 STG.E.128 desc[UR54][R46.64], R52 ;  /* 0x000000342e00c986 */ /* 0x0029e6000c101d36 */
.L_x_3446:
[----:B------:R-:W-:Y:S05]  /*c640*/  BSYNC B1 ;  /* 0x0000000000017941 */ /* 0x000fea0003800000 */
.L_x_3445:
[----:B----4-:R-:W-:Y:S02]  /*c650*/  VIADD R45, R220, 0x80 ;  /* 0x00000080dc2d7836 */ /* 0x010fe40000000000 */
[-C--:B---3--:R-:W-:Y:S02]  /*c660*/  IMAD R44, R146, R136.reuse, RZ ;  /* 0x00000088922c7224 */ /* 0x088fe400078e02ff */
[----:B------:R-:W-:-:S04]  /*c670*/  IMAD.WIDE.U32 R138, R45, R136, R138 ;  /* 0x000000882d8a7225 */ /* 0x000fc800078e008a */
[----:B------:R-:W-:Y:S01]  /*c680*/  IMAD R57, R45, R137, R44 ;  /* 0x000000892d397224 */ /* 0x000fe200078e022c */
[----:B------:R-:W-:Y:S06]  /*c690*/  @P3 BRA `(.L_x_3415) ;  /* 0x0000003000f03947 */ /* 0x000fec0003800000 */
[----:B------:R-:W-:Y:S01]  /*c6a0*/  ISETP.NE.AND P3, PT, R34, RZ, PT ;  /* 0x000000ff2200720c */ /* 0x000fe20003f65270 */
[----:B------:R-:W-:Y:S01]  /*c6b0*/  BSSY B1, `(.L_x_3457) ;  /* 0x0000100000017945 */ /* 0x000fe20003800000 */
[----:B------:R-:W-:-:S11]  /*c6c0*/  IMAD.IADD R57, R139, 0x1, R57 ;  /* 0x000000018b397824 */ /* 0x000fd600078e0239 */
[----:B------:R-:W-:Y:S05]  /*c6d0*/  @!P3 BRA `(.L_x_3458) ;  /* 0x0000000c00f4b947 */ /* 0x000fea0003800000 */
[----:B------:R-:W-:Y:S01]  /*c6e0*/  SEL R44, R121, R158, !P0 ;  /* 0x0000009e792c7207 */ /* 0x000fe20004000000 */
[----:B------:R-:W-:Y:S01]  /*c6f0*/  BSSY B2, `(.L_x_3459) ;  /* 0x00000f1000027945 */ /* 0x000fe20003800000 */
[----:B0-----:R-:W-:Y:S02]  /*c700*/  IADD3 R53, P3, P4, R118, R138, R26 ;  /* 0x0000008a76357210 */ /* 0x001fe40007c7e01a */
        /* <DEDUP_REMOVED lines=11> */
[----:B------:R-:W-:-:S04]  /*c7c0*/  LOP3.LUT R44, R44, R9, RZ, 0x3c, !PT ;  /* 0x000000092c2c7212 */ /* 0x000fc800078e3cff */
[----:B------:R-:W-:Y:S01]  /*c7d0*/  IADD3 R44, R45, R44, RZ ;  /* 0x0000002c2d2c7210 */ /* 0x000fe20007ffe0ff */
[----:B------:R-:W-:-:S04]  /*c7e0*/  IMAD R45, R17, 0x7800, R142 ;  /* 0x00007800112d7824 */ /* 0x000fc800078e028e */
[----:B------:R-:W-:Y:S02]  /*c7f0*/  IMAD R47, R17, 0x7800, R44 ;  /* 0x00007800112f7824 */ /* 0x000fe400078e022c */
[C---:B------:R-:W-:Y:S02]  /*c800*/  IMAD.IADD R45, R16.reuse, 0x1, R45 ;  /* 0x00000001102d7824 */ /* 0x040fe400078e022d */
[----:B------:R-:W-:-:S04]  /*c810*/  IMAD.IADD R48, R16, 0x1, R47 ;  /* 0x0000000110307824 */ /* 0x000fc800078e022f */
[----:B------:R-:W0:Y:S04]  /*c820*/  LDS.128 R44, [R45+0x24200] ;  /* 0x024200002d2c7984 */ /* 0x000e280000000c00 */
[----:B------:R-:W1:Y:S01]  /*c830*/  LDS.128 R48, [R48+0x24200] ;  /* 0x0242000030307984 */ /* 0x000e620000000c00 */
[----:B------:R-:W-:Y:S05]  /*c840*/  @P3 BRA `(.L_x_3460) ;  /* 0x0000000c006c3947 */ /* 0x000fea0003800000 */
[----:B------:R-:W-:Y:S01]  /*c850*/  SHF.R.U32.HI R93, RZ, 0x18, R73 ;  /* 0x00000018ff5d7819 */ /* 0x000fe20000011649 */
[----:B0-----:R-:W-:Y:S01]  /*c860*/  IMAD.MOV.U32 R52, RZ, RZ, R45 ;  /* 0x000000ffff347224 */ /* 0x001fe200078e002d */
[----:B------:R-:W-:Y:S01]  /*c870*/  LOP3.LUT R58, R73, 0xff, RZ, 0xc0, !PT ;  /* 0x000000ff493a7812 */ /* 0x000fe200078ec0ff */
[----:B------:R-:W-:Y:S01]  /*c880*/  IMAD.MOV.U32 R56, RZ, RZ, R46 ;  /* 0x000000ffff387224 */ /* 0x000fe200078e002e */
[--C-:B------:R-:W-:Y:S01]  /*c890*/  SHF.R.U32.HI R91, RZ, 0x8, R73.reuse ;  /* 0x00000008ff5b7819 */ /* 0x100fe20000011649 */
[----:B------:R-:W-:Y:S01]  /*c8a0*/  IMAD.MOV.U32 R60, RZ, RZ, R44 ;  /* 0x000000ffff3c7224 */ /* 0x000fe200078e002c */
[----:B------:R-:W-:Y:S01]  /*c8b0*/  SHF.R.U32.HI R90, RZ, 0x10, R73 ;  /* 0x00000010ff5a7819 */ /* 0x000fe20000011649 */
[----:B-1----:R-:W-:Y:S01]  /*c8c0*/  IMAD.MOV.U32 R61, RZ, RZ, R48 ;  /* 0x000000ffff3d7224 */ /* 0x002fe200078e0030 */
[----:B------:R-:W-:Y:S02]  /*c8d0*/  SHF.R.U32.HI R74, RZ, 0x8, R85 ;  /* 0x00000008ff4a7819 */ /* 0x000fe40000011655 */
[----:B------:R-:W-:Y:S01]  /*c8e0*/  SHF.R.U32.HI R72, RZ, 0x18, R87 ;  /* 0x00000018ff487819 */ /* 0x000fe20000011657 */
[----:B------:R-:W-:Y:S01]  /*c8f0*/  IMAD.U32 R46, R90, 0x10000, RZ ;  /* 0x000100005a2e7824 */ /* 0x000fe200078e00ff */
[----:B------:R-:W-:-:S02]  /*c900*/  LOP3.LUT R63, R87, 0xff, RZ, 0xc0, !PT ;  /* 0x000000ff573f7812 */ /* 0x000fc400078ec0ff */
[----:B------:R-:W-:Y:S02]  /*c910*/  SHF.R.U32.HI R73, RZ, 0x8, R87 ;  /* 0x00000008ff497819 */ /* 0x000fe40000011657 */
[----:B------:R-:W-:Y:S02]  /*c920*/  SHF.R.U32.HI R84, RZ, 0x8, R75 ;  /* 0x00000008ff547819 */ /* 0x000fe4000001164b */
[----:B------:R-:W-:Y:S01]  /*c930*/  PRMT R58, R93, 0x654, R58 ;  /* 0x000006545d3a7816 */ /* 0x000fe2000000003a */
[----:B------:R-:W-:Y:S01]  /*c940*/  IMAD.SHL.U32 R73, R73, 0x100, RZ ;  /* 0x0000010049497824 */ /* 0x000fe200078e00ff */
[----:B------:R-:W-:Y:S01]  /*c950*/  SHF.L.U32 R45, R91, 0x8, RZ ;  /* 0x000000085b2d7819 */ /* 0x000fe200000006ff */
[----:B------:R-:W-:Y:S01]  /*c960*/  IMAD.SHL.U32 R44, R84, 0x100, RZ ;  /* 0x00000100542c7824 */ /* 0x000fe200078e00ff */
[----:B------:R-:W-:Y:S02]  /*c970*/  SHF.R.U32.HI R89, RZ, 0x18, R85 ;  /* 0x00000018ff597819 */ /* 0x000fe40000011655 */
[----:B------:R-:W-:-:S02]  /*c980*/  LOP3.LUT R62, R85, 0xff, RZ, 0xc0, !PT ;  /* 0x000000ff553e7812 */ /* 0x000fc400078ec0ff */
[----:B------:R-:W-:Y:S02]  /*c990*/  SHF.R.U32.HI R88, RZ, 0x18, R75 ;  /* 0x00000018ff587819 */ /* 0x000fe4000001164b */
[----:B------:R-:W-:Y:S02]  /*c9a0*/  LOP3.LUT R59, R75, 0xff, RZ, 0xc0, !PT ;  /* 0x000000ff4b3b7812 */ /* 0x000fe400078ec0ff */
[----:B------:R-:W-:Y:S01]  /*c9b0*/  PRMT R72, R72, 0x654, R63 ;  /* 0x0000065448487816 */ /* 0x000fe2000000003f */
[----:B------:R-:W-:Y:S01]  /*c9c0*/  IMAD.SHL.U32 R63, R74, 0x100, RZ ;  /* 0x000001004a3f7824 */ /* 0x000fe200078e00ff */
[----:B------:R-:W-:Y:S02]  /*c9d0*/  SHF.R.U32.HI R86, RZ, 0x10, R75 ;  /* 0x00000010ff567819 */ /* 0x000fe4000001164b */
[----:B------:R-:W-:Y:S02]  /*c9e0*/  LOP3.LUT R45, R58, 0xff00, R45, 0xf8, !PT ;  /* 0x0000ff003a2d7812 */ /* 0x000fe400078ef82d */
[----:B------:R-:W-:-:S02]  /*c9f0*/  PRMT R62, R89, 0x654, R62 ;  /* 0x00000654593e7816 */ /* 0x000fc4000000003e */
[----:B------:R-:W-:Y:S02]  /*ca00*/  PRMT R59, R88, 0x654, R59 ;  /* 0x00000654583b7816 */ /* 0x000fe4000000003b */
[----:B------:R-:W-:Y:S01]  /*ca10*/  LOP3.LUT R46, R45, 0xff0000, R46, 0xf8, !PT ;  /* 0x00ff00002d2e7812 */ /* 0x000fe200078ef82e */
[----:B------:R-:W-:Y:S01]  /*ca20*/  IMAD.U32 R45, R86, 0x10000, RZ ;  /* 0x00010000562d7824 */ /* 0x000fe200078e00ff */
[----:B------:R-:W-:Y:S02]  /*ca30*/  LOP3.LUT R48, R62, 0xff00, R63, 0xf8, !PT ;  /* 0x0000ff003e307812 */ /* 0x000fe400078ef83f */
[----:B------:R-:W-:Y:S02]  /*ca40*/  LOP3.LUT R84, R72, 0xff00, R73, 0xf8, !PT ;  /* 0x0000ff0048547812 */ /* 0x000fe400078ef849 */
[----:B------:R-:W-:Y:S02]  /*ca50*/  LOP3.LUT R44, R59, 0xff00, R44, 0xf8, !PT ;  /* 0x0000ff003b2c7812 */ /* 0x000fe400078ef82c */
[----:B------:R-:W-:-:S02]  /*ca60*/  F2FP.F16.E4M3.UNPACK_B R74, R165.H1 ;  /* 0x000000a5ff4a723e */ /* 0x000fc400030006ff */
[----:B------:R-:W-:Y:S02]  /*ca70*/  F2FP.F16.E4M3.UNPACK_B R72, R61.H1 ;  /* 0x0000003dff48723e */ /* 0x000fe400030006ff */
[----:B------:R-:W-:Y:S02]  /*ca80*/  F2FP.F16.E4M3.UNPACK_B R62, R60.H1 ;  /* 0x0000003cff3e723e */ /* 0x000fe400030006ff */
[----:B------:R-:W-:Y:S01]  /*ca90*/  SHF.R.U32.HI R75, RZ, 0x10, R85 ;  /* 0x00000010ff4b7819 */ /* 0x000fe20000011655 */
[----:B------:R-:W-:Y:S01]  /*caa0*/  HADD2.F32 R59, -RZ, R72.H0_H0 ;  /* 0x20000048ff3b7230 */ /* 0x000fe20000004100 */
[----:B------:R-:W-:Y:S01]  /*cab0*/  SHF.R.U32.HI R85, RZ, 0x10, R87 ;  /* 0x00000010ff557819 */ /* 0x000fe20000011657 */
[----:B------:R-:W-:Y:S01]  /*cac0*/  HADD2.F32 R58, -RZ, R62.H0_H0 ;  /* 0x2000003eff3a7230 */ /* 0x000fe20000004100 */
[----:B------:R-:W-:Y:S01]  /*cad0*/  LOP3.LUT R44, R44, 0xff0000, R45, 0xf8, !PT ;  /* 0x00ff00002c2c7812 */ /* 0x000fe200078ef82d */
[--C-:B------:R-:W-:Y:S01]  /*cae0*/  HADD2.F32 R45, -RZ, R74.reuse.H0_H0 ;  /* 0x2000004aff2d7230 */ /* 0x100fe20000004100 */
[----:B------:R-:W-:Y:S01]  /*caf0*/  F2FP.F16.E4M3.UNPACK_B R63, R163.H1 ;  /* 0x000000a3ff3f723e */ /* 0x000fe200030006ff */
[----:B------:R-:W-:Y:S01]  /*cb00*/  IMAD.U32 R75, R75, 0x10000, RZ ;  /* 0x000100004b4b7824 */ /* 0x000fe200078e00ff */
[----:B------:R-:W-:Y:S01]  /*cb10*/  SHF.L.U32 R85, R85, 0x10, RZ ;  /* 0x0000001055557819 */ /* 0x000fe200000006ff */
[----:B------:R-:W-:-:S02]  /*cb20*/  HADD2.F32 R74, -RZ, R74.H1_H1 ;  /* 0x3000004aff4a7230 */ /* 0x000fc40000004100 */
[CC--:B------:R-:W-:Y:S01]  /*cb30*/  FMUL.FTZ R87, R59.reuse, R45.reuse ;  /* 0x0000002d3b577220 */ /* 0x0c0fe20000410000 */
[--C-:B------:R-:W-:Y:S02]  /*cb40*/  HADD2.F32 R73, -RZ, R63.reuse.H0_H0 ;  /* 0x2000003fff497230 */ /* 0x100fe40000004100 */
        /* <DEDUP_REMOVED lines=9> */
[----:B------:R-:W-:-:S02]  /*cbe0*/  F2FP.F16.E4M3.UNPACK_B R73, R61 ;  /* 0x0000003dff49723e */ /* 0x000fc400020006ff */
[----:B------:R-:W-:Y:S01]  /*cbf0*/  F2FP.F16.E4M3.UNPACK_B R72, R60 ;  /* 0x0000003cff48723e */ /* 0x000fe200020006ff */
[-C--:B------:R-:W-:Y:S01]  /*cc00*/  FMUL.FTZ R86, R63, R74.reuse ;  /* 0x0000004a3f567220 */ /* 0x080fe20000410000 */
[----:B------:R-:W-:Y:S01]  /*cc10*/  F2FP.F16.E4M3.UNPACK_B R163, R163 ;  /* 0x000000a3ffa3723e */ /* 0x000fe200020006ff */
[----:B------:R-:W-:Y:S01]  /*cc20*/  FMUL.FTZ R60, R75, R74 ;  /* 0x0000004a4b3c7220 */ /* 0x000fe20000410000 */
[----:B------:R-:W-:Y:S02]  /*cc30*/  HADD2.F32 R85, -RZ, R165.H0_H0 ;  /* 0x200000a5ff557230 */ /* 0x000fe40000004100 */
[----:B------:R-:W-:Y:S02]  /*cc40*/  HADD2.F32 R74, -RZ, R73.H0_H0 ;  /* 0x20000049ff4a7230 */ /* 0x000fe40000004100 */
[-C--:B------:R-:W-:Y:S01]  /*cc50*/  FFMA.FTZ R61, R63, R84.reuse, -R60 ;  /* 0x000000543f3d7223 */ /* 0x080fe2000001083c */
[----:B------:R-:W-:Y:S02]  /*cc60*/  HADD2.F32 R62, -RZ, R72.H0_H0 ;  /* 0x20000048ff3e7230 */ /* 0x000fe40000004100 */
[----:B------:R-:W-:Y:S01]  /*cc70*/  FFMA.FTZ R60, R75, R84, R86 ;  /* 0x000000544b3c7223 */ /* 0x000fe20000010056 */
[----:B------:R-:W-:-:S02]  /*cc80*/  HADD2.F32 R63, -RZ, R163.H0_H0 ;  /* 0x200000a3ff3f7230 */ /* 0x000fc40000004100 */
[-C--:B------:R-:W-:Y:S01]  /*cc90*/  FMUL.FTZ R87, R74, R85.reuse ;  /* 0x000000554a577220 */ /* 0x080fe20000410000 */
[----:B------:R-:W-:Y:S02]  /*cca0*/  HADD2.F32 R165, -RZ, R165.H1_H1 ;  /* 0x300000a5ffa57230 */ /* 0x000fe40000004100 */
[C---:B------:R-:W-:Y:S01]  /*ccb0*/  FMUL.FTZ R85, R62.reuse, R85 ;  /* 0x000000553e557220 */ /* 0x040fe20000410000 */
[----:B------:R-:W-:Y:S02]  /*ccc0*/  HADD2.F32 R75, -RZ, R73.H1_H1 ;  /* 0x30000049ff4b7230 */ /* 0x000fe40000004100 */
[-C--:B------:R-:W-:Y:S01]  /*ccd0*/  FFMA.FTZ R62, R62, R63.reuse, -R87 ;  /* 0x0000003f3e3e7223 */ /* 0x080fe20000010857 */
[----:B------:R-:W-:Y:S01]  /*cce0*/  HADD2.F32 R72, -RZ, R72.H1_H1 ;  /* 0x30000048ff487230 */ /* 0x000fe20000004100 */
[----:B------:R-:W-:Y:S01]  /*ccf0*/  F2FP.F16.E4M3.UNPACK_B R87, R164.H1 ;  /* 0x000000a4ff57723e */ /* 0x000fe200030006ff */
[----:B------:R-:W-:Y:S01]  /*cd00*/  HADD2.F32 R163, -RZ, R163.H1_H1 ;  /* 0x300000a3ffa37230 */ /* 0x000fe20000004100 */
[----:B------:R-:W-:Y:S01]  /*cd10*/  F2FP.F16.E4M3.UNPACK_B R84, R50.H1 ;  /* 0x00000032ff54723e */ /* 0x000fe200030006ff */
[----:B------:R-:W-:Y:S01]  /*cd20*/  FFMA.FTZ R63, R74, R63, R85 ;  /* 0x0000003f4a3f7223 */ /* 0x000fe20000010055 */
[-C--:B------:R-:W-:Y:S01]  /*cd30*/  FMUL.FTZ R73, R75, R165.reuse ;  /* 0x000000a54b497220 */ /* 0x080fe20000410000 */
[----:B------:R-:W-:Y:S01]  /*cd40*/  FMUL.FTZ R88, R72, R165 ;  /* 0x000000a548587220 */ /* 0x000fe20000410000 */
[----:B------:R-:W-:Y:S01]  /*cd50*/  F2FP.F16.E4M3.UNPACK_B R86, R162.H1 ;  /* 0x000000a2ff56723e */ /* 0x000fe200030006ff */
[----:B------:R-:W-:Y:S01]  /*cd60*/  HADD2.F32 R90, -RZ, R87.H0_H0 ;  /* 0x20000057ff5a7230 */ /* 0x000fe20000004100 */
[----:B------:R-:W-:Y:S01]  /*cd70*/  F2FP.F16.E4M3.UNPACK_B R74, R56.H1 ;  /* 0x00000038ff4a723e */ /* 0x000fe200030006ff */
[----:B------:R-:W-:-:S02]  /*cd80*/  HADD2.F32 R85, -RZ, R84.H0_H0 ;  /* 0x20000054ff557230 */ /* 0x000fc40000004100 */
[-C--:B------:R-:W-:Y:S01]  /*cd90*/  FFMA.FTZ R73, R72, R163.reuse, -R73 ;  /* 0x000000a348497223 */ /* 0x080fe20000010849 */
[----:B------:R-:W-:Y:S01]  /*cda0*/  FFMA.FTZ R72, R75, R163, R88 ;  /* 0x000000a34b487223 */ /* 0x000fe20000010058 */
[----:B------:R-:W-:Y:S01]  /*cdb0*/  HADD2.F32 R88, -RZ, R86.H0_H0 ;  /* 0x20000056ff587230 */ /* 0x000fe20000004100 */
[----:B------:R-:W-:Y:S01]  /*cdc0*/  F2FP.F16.E4M3.UNPACK_B R164, R164 ;  /* 0x000000a4ffa4723e */ /* 0x000fe200020006ff */
[----:B------:R-:W-:Y:S02]  /*cdd0*/  HADD2.F32 R75, -RZ, R74.H0_H0 ;  /* 0x2000004aff4b7230 */ /* 0x000fe40000004100 */
[----:B------:R-:W-:Y:S01]  /*cde0*/  FMUL.FTZ R92, R85, R90 ;  /* 0x0000005a555c7220 */ /* 0x000fe20000410000 */
[----:B------:R-:W-:Y:S01]  /*cdf0*/  HADD2.F32 R87, -RZ, R87.H1_H1 ;  /* 0x30000057ff577230 */ /* 0x000fe20000004100 */
[----:B------:R-:W-:Y:S01]  /*ce00*/  F2FP.F16.E4M3.UNPACK_B R56, R56 ;  /* 0x00000038ff38723e */ /* 0x000fe200020006ff */
[----:B------:R-:W-:Y:S02]  /*ce10*/  HADD2.F32 R84, -RZ, R84.H1_H1 ;  /* 0x30000054ff547230 */ /* 0x000fe40000004100 */
[C---:B------:R-:W-:Y:S01]  /*ce20*/  FMUL.FTZ R90, R75.reuse, R90 ;  /* 0x0000005a4b5a7220 */ /* 0x040fe20000410000 */
[----:B------:R-:W-:Y:S01]  /*ce30*/  FFMA.FTZ R92, R75, R88, -R92 ;  /* 0x000000584b5c7223 */ /* 0x000fe2000001085c */
[----:B------:R-:W-:Y:S01]  /*ce40*/  HADD2.F32 R74, -RZ, R74.H1_H1 ;  /* 0x3000004aff4a7230 */ /* 0x000fe20000004100 */
[----:B------:R-:W-:Y:S01]  /*ce50*/  F2FP.F16.E4M3.UNPACK_B R162, R162 ;  /* 0x000000a2ffa2723e */ /* 0x000fe200020006ff */
[----:B------:R-:W-:-:S02]  /*ce60*/  HADD2.F32 R75, -RZ, R86.H1_H1 ;  /* 0x30000056ff4b7230 */ /* 0x000fc40000004100 */
[-C--:B------:R-:W-:Y:S01]  /*ce70*/  FMUL.FTZ R89, R84, R87.reuse ;  /* 0x0000005754597220 */ /* 0x080fe20000410000 */
[----:B------:R-:W-:Y:S01]  /*ce80*/  FFMA.FTZ R90, R85, R88, R90 ;  /* 0x00000058555a7223 */ /* 0x000fe2000001005a */
[C---:B------:R-:W-:Y:S01]  /*ce90*/  FMUL.FTZ R87, R74.reuse, R87 ;  /* 0x000000574a577220 */ /* 0x040fe20000410000 */
[--C-:B------:R-:W-:Y:S02]  /*cea0*/  HADD2.F32 R86, -RZ, R164.reuse.H0_H0 ;  /* 0x200000a4ff567230 */ /* 0x100fe40000004100 */
[-C--:B------:R-:W-:Y:S01]  /*ceb0*/  FFMA.FTZ R93, R74, R75.reuse, -R89 ;  /* 0x0000004b4a5d7223 */ /* 0x080fe20000010859 */
[----:B------:R-:W-:Y:S01]  /*cec0*/  F2FP.F16.E4M3.UNPACK_B R74, R50 ;  /* 0x00000032ff4a723e */ /* 0x000fe200020006ff */
[----:B------:R-:W-:Y:S01]  /*ced0*/  FFMA.FTZ R95, R84, R75, R87 ;  /* 0x0000004b545f7223 */ /* 0x000fe20000010057 */
[----:B------:R-:W-:Y:S01]  /*cee0*/  HADD2.F32 R87, -RZ, R164.H1_H1 ;  /* 0x300000a4ff577230 */ /* 0x000fe20000004100 */
[----:B------:R-:W-:Y:S01]  /*cef0*/  F2FP.SATFINITE.E4M3.F32.PACK_AB_MERGE_C R58, R61, R58, RZ ;  /* 0x0000003a3d3a723e */ /* 0x000fe200048070ff */
[----:B------:R-:W-:Y:S01]  /*cf00*/  HADD2.F32 R50, -RZ, R56.H0_H0 ;  /* 0x20000038ff327230 */ /* 0x000fe20000004100 */
[----:B------:R-:W-:Y:S01]  /*cf10*/  F2FP.SATFINITE.E4M3.F32.PACK_AB_MERGE_C R60, R60, R59, RZ ;  /* 0x0000003b3c3c723e */ /* 0x000fe200048070ff */
[--C-:B------:R-:W-:Y:S01]  /*cf20*/  HADD2.F32 R75, -RZ, R74.reuse.H0_H0 ;  /* 0x2000004aff4b7230 */ /* 0x100fe20000004100 */
[----:B------:R-:W-:Y:S01]  /*cf30*/  F2FP.SATFINITE.E4M3.F32.PACK_AB_MERGE_C R59, R73, R62, R58 ;  /* 0x0000003e493b723e */ /* 0x000fe2000480703a */
[----:B------:R-:W-:Y:S01]  /*cf40*/  HADD2.F32 R74, -RZ, R74.H1_H1 ;  /* 0x3000004aff4a7230 */ /* 0x000fe20000004100 */
[----:B------:R-:W-:Y:S01]  /*cf50*/  F2FP.F16.E4M3.UNPACK_B R62, R48 ;  /* 0x00000030ff3e723e */ /* 0x000fe200020006ff */
[----:B------:R-:W-:-:S02]  /*cf60*/  HADD2.F32 R56, -RZ, R56.H1_H1 ;  /* 0x30000038ff387230 */ /* 0x000fc40000004100 */
[CC--:B------:R-:W-:Y:S01]  /*cf70*/  FMUL.FTZ R89, R75.reuse, R86.reuse ;  /* 0x000000564b597220 */ /* 0x0c0fe20000410000 */
[--C-:B------:R-:W-:Y:S02]  /*cf80*/  HADD2.F32 R85, -RZ, R162.reuse.H1_H1 ;  /* 0x300000a2ff557230 */ /* 0x100fe40000004100 */
[-C--:B------:R-:W-:Y:S01]  /*cf90*/  FMUL.FTZ R91, R74, R87.reuse ;  /* 0x000000574a5b7220 */ /* 0x080fe20000410000 */
[----:B------:R-:W-:Y:S02]  /*cfa0*/  HADD2.F32 R84, -RZ, R162.H0_H0 ;  /* 0x200000a2ff547230 */ /* 0x000fe40000004100 */
[----:B------:R-:W-:Y:S01]  /*cfb0*/  FMUL.FTZ R87, R56, R87 ;  /* 0x0000005738577220 */ /* 0x000fe20000410000 */
[----:B------:R-:W-:Y:S01]  /*cfc0*/  FMUL.FTZ R86, R50, R86 ;  /* 0x0000005632567220 */ /* 0x000fe20000410000 */
[----:B------:R-:W-:Y:S01]  /*cfd0*/  F2FP.F16.E4M3.UNPACK_B R61, R52 ;  /* 0x00000034ff3d723e */ /* 0x000fe200020006ff */
[-C--:B------:R-:W-:Y:S01]  /*cfe0*/  FFMA.FTZ R56, R56, R85.reuse, -R91 ;  /* 0x0000005538387223 */ /* 0x080fe2000001085b */
[----:B------:R-:W-:Y:S01]  /*cff0*/  FFMA.FTZ R87, R74, R85, R87 ;  /* 0x000000554a577223 */ /* 0x000fe20000010057 */
[----:B------:R-:W-:Y:S01]  /*d000*/  F2FP.F16.E4M3.UNPACK_B R74, R49 ;  /* 0x00000031ff4a723e */ /* 0x000fe200020006ff */
[-C--:B------:R-:W-:Y:S01]  /*d010*/  FFMA.FTZ R89, R50, R84.reuse, -R89 ;  /* 0x0000005432597223 */ /* 0x080fe20000010859 */
        /* <DEDUP_REMOVED lines=22> */
[----:B------:R-:W-:Y:S02]  /*d180*/  HADD2.F32 R62, -RZ, R52.H0_H0 ;  /* 0x20000034ff3e7230 */ /* 0x000fe40000004100 */
[----:B------:R-:W-:Y:S01]  /*d190*/  FFMA.FTZ R48, R74, R63, R85 ;  /* 0x0000003f4a307223 */ /* 0x000fe20000010055 */
[--C-:B------:R-:W-:Y:S01]  /*d1a0*/  HADD2.F32 R73, -RZ, R72.reuse.H0_H0 ;  /* 0x20000048ff497230 */ /* 0x100fe20000004100 */
[----:B------:R-:W-:Y:S01]  /*d1b0*/  F2FP.SATFINITE.E4M3.F32.PACK_AB_MERGE_C R90, R95, R90, RZ ;  /* 0x0000005a5f5a723e */ /* 0x000fe200048070ff */
[--C-:B------:R-:W-:Y:S01]  /*d1c0*/  HADD2.F32 R74, -RZ, R75.reuse.H0_H0 ;  /* 0x2000004bff4a7230 */ /* 0x100fe20000004100 */
[----:B------:R-:W-:Y:S01]  /*d1d0*/  F2FP.SATFINITE.E4M3.F32.PACK_AB_MERGE_C R92, R93, R92, RZ ;  /* 0x0000005c5d5c723e */ /* 0x000fe200048070ff */
[----:B------:R-:W-:Y:S01]  /*d1e0*/  HADD2.F32 R72, -RZ, R72.H1_H1 ;  /* 0x30000048ff487230 */ /* 0x000fe20000004100 */
[----:B------:R-:W-:Y:S01]  /*d1f0*/  F2FP.SATFINITE.E4M3.F32.PACK_AB_MERGE_C R50, R87, R50, R90 ;  /* 0x000000325732723e */ /* 0x000fe2000480705a */
[----:B------:R-:W-:-:S02]  /*d200*/  HADD2.F32 R75, -RZ, R75.H1_H1 ;  /* 0x3000004bff4b7230 */ /* 0x000fc40000004100 */
[-C--:B------:R-:W-:Y:S01]  /*d210*/  FMUL.FTZ R85, R73, R74.reuse ;  /* 0x0000004a49557220 */ /* 0x080fe20000410000 */
[----:B------:R-:W-:Y:S02]  /*d220*/  HADD2.F32 R63, -RZ, R52.H1_H1 ;  /* 0x30000034ff3f7230 */ /* 0x000fe40000004100 */
[----:B------:R-:W-:Y:S01]  /*d230*/  FMUL.FTZ R84, R62, R74 ;  /* 0x0000004a3e547220 */ /* 0x000fe20000410000 */
[--C-:B------:R-:W-:Y:S02]  /*d240*/  HADD2.F32 R52, -RZ, R46.reuse.H0_H0 ;  /* 0x2000002eff347230 */ /* 0x100fe40000004100 */
[-C--:B------:R-:W-:Y:S01]  /*d250*/  FMUL.FTZ R86, R72, R75.reuse ;  /* 0x0000004b48567220 */ /* 0x080fe20000410000 */
[----:B------:R-:W-:Y:S02]  /*d260*/  HADD2.F32 R74, -RZ, R46.H1_H1 ;  /* 0x3000002eff4a7230 */ /* 0x000fe40000004100 */
[----:B------:R-:W-:Y:S01]  /*d270*/  FMUL.FTZ R75, R63, R75 ;  /* 0x0000004b3f4b7220 */ /* 0x000fe20000410000 */
[----:B------:R-:W-:Y:S01]  /*d280*/  F2FP.F16.E4M3.UNPACK_B R87, R45.H1 ;  /* 0x0000002dff57723e */ /* 0x000fe200030006ff */
[-C--:B------:R-:W-:Y:S01]  /*d290*/  FFMA.FTZ R46, R62, R52.reuse, -R85 ;  /* 0x000000343e2e7223 */ /* 0x080fe20000010855 */
[----:B------:R-:W-:Y:S01]  /*d2a0*/  FFMA.FTZ R52, R73, R52, R84 ;  /* 0x0000003449347223 */ /* 0x000fe20000010054 */
[-C--:B------:R-:W-:Y:S01]  /*d2b0*/  FFMA.FTZ R91, R63, R74.reuse, -R86 ;  /* 0x0000004a3f5b7223 */ /* 0x080fe20000010856 */
[----:B------:R-:W-:Y:S01]  /*d2c0*/  F2FP.F16.E4M3.UNPACK_B R62, R47 ;  /* 0x0000002fff3e723e */ /* 0x000fe200020006ff */
[----:B------:R-:W-:Y:S01]  /*d2d0*/  FFMA.FTZ R93, R72, R74, R75 ;  /* 0x0000004a485d7223 */ /* 0x000fe2000001004b */
[----:B------:R-:W-:-:S02]  /*d2e0*/  F2FP.F16.E4M3.UNPACK_B R73, R51 ;  /* 0x00000033ff49723e */ /* 0x000fc400020006ff */
[----:B------:R-:W-:Y:S02]  /*d2f0*/  F2FP.F16.E4M3.UNPACK_B R86, R45 ;  /* 0x0000002dff56723e */ /* 0x000fe400020006ff */
[----:B------:R-:W-:Y:S01]  /*d300*/  F2FP.F16.E4M3.UNPACK_B R72, R51.H1 ;  /* 0x00000033ff48723e */ /* 0x000fe200030006ff */
[----:B------:R-:W-:Y:S01]  /*d310*/  HADD2.F32 R51, -RZ, R62.H0_H0 ;  /* 0x2000003eff337230 */ /* 0x000fe20000004100 */
[----:B------:R-:W-:Y:S01]  /*d320*/  F2FP.F16.E4M3.UNPACK_B R47, R47.H1 ;  /* 0x0000002fff2f723e */ /* 0x000fe200030006ff */
[----:B------:R-:W-:Y:S01]  /*d330*/  HADD2.F32 R74, -RZ, R73.H0_H0 ;  /* 0x20000049ff4a7230 */ /* 0x000fe20000004100 */
[----:B------:R-:W-:Y:S01]  /*d340*/  F2FP.SATFINITE.E4M3.F32.PACK_AB_MERGE_C R56, R56, R89, R92 ;  /* 0x000000593838723e */ /* 0x000fe2000480705c */
        /* <DEDUP_REMOVED lines=16> */
[----:B------:R-:W-:Y:S02]  /*d450*/  HADD2.F32 R84, -RZ, R45.H0_H0 ;  /* 0x2000002dff547230 */ /* 0x000fe40000004100 */
[-C--:B------:R-:W-:Y:S01]  /*d460*/  FMUL.FTZ R44, R72, R87.reuse ;  /* 0x00000057482c7220 */ /* 0x080fe20000410000 */
[----:B------:R-:W-:Y:S02]  /*d470*/  HADD2.F32 R73, -RZ, R73.H1_H1 ;  /* 0x30000049ff497230 */ /* 0x000fe40000004100 */
[----:B------:R-:W-:Y:S01]  /*d480*/  FMUL.FTZ R87, R47, R87 ;  /* 0x000000572f577220 */ /* 0x000fe20000410000 */
[----:B------:R-:W-:-:S02]  /*d490*/  HADD2.F32 R86, -RZ, R86.H1_H1 ;  /* 0x30000056ff567230 */ /* 0x000fc40000004100 */
[----:B------:R-:W-:Y:S01]  /*d4a0*/  FFMA.FTZ R90, R51, R84, -R90 ;  /* 0x00000054335a7223 */ /* 0x000fe2000001085a */
[----:B------:R-:W-:Y:S01]  /*d4b0*/  HADD2.F32 R75, -RZ, R75.H1_H1 ;  /* 0x3000004bff4b7230 */ /* 0x000fe20000004100 */
[----:B------:R-:W-:Y:S01]  /*d4c0*/  F2FP.SATFINITE.E4M3.F32.PACK_AB_MERGE_C R46, R91, R46, RZ ;  /* 0x0000002e5b2e723e */ /* 0x000fe200048070ff */
[----:B------:R-:W-:Y:S02]  /*d4d0*/  HADD2.F32 R62, -RZ, R62.H1_H1 ;  /* 0x3000003eff3e7230 */ /* 0x000fe40000004100 */
[-C--:B------:R-:W-:Y:S01]  /*d4e0*/  FMUL.FTZ R51, R73, R86.reuse ;  /* 0x0000005649337220 */ /* 0x080fe20000410000 */
[----:B------:R-:W-:Y:S02]  /*d4f0*/  HADD2.F32 R45, -RZ, R45.H1_H1 ;  /* 0x3000002dff2d7230 */ /* 0x000fe40000004100 */
[-C--:B------:R-:W-:Y:S01]  /*d500*/  FFMA.FTZ R47, R47, R75.reuse, -R44 ;  /* 0x0000004b2f2f7223 */ /* 0x080fe2000001082c */
[----:B------:R-:W-:Y:S01]  /*d510*/  FFMA.FTZ R72, R72, R75, R87 ;  /* 0x0000004b48487223 */ /* 0x000fe20000010057 */
[----:B------:R-:W-:Y:S01]  /*d520*/  FMUL.FTZ R86, R62, R86 ;  /* 0x000000563e567220 */ /* 0x000fe20000410000 */
[----:B------:R-:W-:Y:S01]  /*d530*/  FFMA.FTZ R95, R74, R84, R95 ;  /* 0x000000544a5f7223 */ /* 0x000fe2000001005f */
[-C--:B------:R-:W-:Y:S01]  /*d540*/  FFMA.FTZ R51, R62, R45.reuse, -R51 ;  /* 0x0000002d3e337223 */ /* 0x080fe20000010833 */
[----:B------:R-:W-:Y:S01]  /*d550*/  F2FP.SATFINITE.E4M3.F32.PACK_AB_MERGE_C R47, R47, R88, RZ ;  /* 0x000000582f2f723e */ /* 0x000fe200048070ff */
[----:B------:R-:W-:Y:S01]  /*d560*/  FFMA.FTZ R86, R73, R45, R86 ;  /* 0x0000002d49567223 */ /* 0x000fe20000010056 */
[----:B------:R-:W-:Y:S01]  /*d570*/  F2FP.SATFINITE.E4M3.F32.PACK_AB_MERGE_C R52, R93, R52, RZ ;  /* 0x000000345d34723e */ /* 0x000fe200048070ff */
[----:B------:R-:W-:Y:S01]  /*d580*/  IMAD.MOV.U32 R44, RZ, RZ, R59 ;  /* 0x000000ffff2c7224 */ /* 0x000fe200078e003b */
[----:B------:R-:W-:-:S02]  /*d590*/  F2FP.SATFINITE.E4M3.F32.PACK_AB_MERGE_C R72, R72, R89, RZ ;  /* 0x000000594848723e */ /* 0x000fc400048070ff */
[----:B------:R-:W-:Y:S01]  /*d5a0*/  F2FP.SATFINITE.E4M3.F32.PACK_AB_MERGE_C R45, R49, R60, R46 ;  /* 0x0000003c312d723e */ /* 0x000fe2000480702e */
[----:B------:R-:W-:Y:S01]  /*d5b0*/  IMAD.MOV.U32 R46, RZ, RZ, R56 ;  /* 0x000000ffff2e7224 */ /* 0x000fe200078e0038 */
[----:B------:R-:W-:Y:S02]  /*d5c0*/  F2FP.SATFINITE.E4M3.F32.PACK_AB_MERGE_C R47, R51, R90, R47 ;  /* 0x0000005a332f723e */ /* 0x000fe4000480702f */
[----:B------:R-:W-:Y:S01]  /*d5d0*/  F2FP.SATFINITE.E4M3.F32.PACK_AB_MERGE_C R49, R48, R61, R52 ;  /* 0x0000003d3031723e */ /* 0x000fe20004807034 */
[----:B------:R-:W-:Y:S01]  /*d5e0*/  IMAD.MOV.U32 R48, RZ, RZ, R58 ;  /* 0x000000ffff307224 */ /* 0x000fe200078e003a */
[----:B------:R-:W-:-:S07]  /*d5f0*/  F2FP.SATFINITE.E4M3.F32.PACK_AB_MERGE_C R51, R86, R95, R72 ;  /* 0x0000005f5633723e */ /* 0x000fce0004807048 */
.L_x_3460:
[----:B------:R-:W-:Y:S05]  /*d600*/  BSYNC B2 ;  /* 0x0000000000027941 */ /* 0x000fea0003800000 */
.L_x_3459:
        /* <DEDUP_REMOVED lines=10> */
.L_x_3458:
[----:B------:R-:W-:Y:S05]  /*d6b0*/  BSYNC B1 ;  /* 0x0000000000017941 */ /* 0x000fea0003800000 */
.L_x_3457:
[----:B------:R-:W-:Y:S01]  /*d6c0*/  ISETP.NE.AND P3, PT, R35, RZ, PT ;  /* 0x000000ff2300720c */ /* 0x000fe20003f65270 */
[----:B------:R-:W-:-:S12]  /*d6d0*/  BSSY B1, `(.L_x_3461) ;  /* 0x00000ff000017945 */ /* 0x000fd80003800000 */
[----:B------:R-:W-:Y:S05]  /*d6e0*/  @!P3 BRA `(.L_x_3462) ;  /* 0x0000000c00f4b947 */ /* 0x000fea0003800000 */
[----:B---3--:R-:W-:Y:S01]  /*d6f0*/  SEL R44, R121, R158, !P1 ;  /* 0x0000009e792c7207 */ /* 0x008fe20004800000 */
        /* <DEDUP_REMOVED lines=9> */
[----:B------:R-:W-:Y:S02]  /*d790*/  LEA.HI R45, R45, R44, RZ, 0x2 ;  /* 0x0000002c2d2d7211 */ /* 0x000fe400078f10ff */
[----:B------:R-:W-:Y:S02]  /*d7a0*/  LOP3.LUT R44, R231, 0x30, R55, 0xf8, !PT ;  /* 0x00000030e72c7812 */ /* 0x000fe400078ef837 */
[----:B------:R-:W-:Y:S02]  /*d7b0*/  SHF.R.S32.HI R45, RZ, 0x2, R45 ;  /* 0x00000002ff2d7819 */ /* 0x000fe4000001142d */
[----:B------:R-:W-:-:S03]  /*d7c0*/  LOP3.LUT R44, R44, R9, RZ, 0x3c, !PT ;  /* 0x000000092c2c7212 */ /* 0x000fc600078e3cff */
[----:B------:R-:W-:-:S05]  /*d7d0*/  IMAD R45, R45, 0x2800, R232 ;  /* 0x000028002d2d7824 */ /* 0x000fca00078e02e8 */
        /* <DEDUP_REMOVED lines=13> */
[----:B-1----:R-:W-:Y:S01]  /*d8b0*/  IMAD.MOV.U32 R62, RZ, RZ, R48 ;  /* 0x000000ffff3e7224 */ /* 0x002fe200078e0030 */
[----:B------:R-:W-:Y:S01]  /*d8c0*/  SHF.R.U32.HI R84, RZ, 0x10, R69 ;  /* 0x00000010ff547819 */ /* 0x000fe20000011645 */
[----:B------:R-:W-:Y:S01]  /*d8d0*/  IMAD.MOV.U32 R56, RZ, RZ, R46 ;  /* 0x000000ffff387224 */ /* 0x000fe200078e002e */
[--C-:B------:R-:W-:Y:S02]  /*d8e0*/  SHF.R.U32.HI R75, RZ, 0x10, R71.reuse ;  /* 0x00000010ff4b7819 */ /* 0x100fe40000011647 */
[----:B------:R-:W-:Y:S01]  /*d8f0*/  SHF.R.U32.HI R73, RZ, 0x8, R71 ;  /* 0x00000008ff497819 */ /* 0x000fe20000011647 */
[----:B------:R-:W-:Y:S01]  /*d900*/  IMAD.U32 R46, R84, 0x10000, RZ ;  /* 0x00010000542e7824 */ /* 0x000fe200078e00ff */
[----:B------:R-:W-:-:S02]  /*d910*/  LOP3.LUT R59, R71, 0xff, RZ, 0xc0, !PT ;  /* 0x000000ff473b7812 */ /* 0x000fc400078ec0ff */
[----:B------:R-:W-:Y:S02]  /*d920*/  SHF.R.U32.HI R80, RZ, 0x18, R71 ;  /* 0x00000018ff507819 */ /* 0x000fe40000011647 */
[----:B------:R-:W-:Y:S02]  /*d930*/  PRMT R45, R85, 0x654, R58 ;  /* 0x00000654552d7816 */ /* 0x000fe4000000003a */
[----:B------:R-:W-:Y:S02]  /*d940*/  SHF.L.U32 R44, R82, 0x8, RZ ;  /* 0x00000008522c7819 */ /* 0x000fe400000006ff */
[----:B------:R-:W-:Y:S02]  /*d950*/  SHF.R.U32.HI R71, RZ, 0x8, R81 ;  /* 0x00000008ff477819 */ /* 0x000fe40000011651 */
[----:B------:R-:W-:Y:S02]  /*d960*/  SHF.R.U32.HI R69, RZ, 0x8, R83 ;  /* 0x00000008ff457819 */ /* 0x000fe40000011653 */
[----:B------:R-:W-:Y:S01]  /*d970*/  LOP3.LUT R61, R81, 0xff, RZ, 0xc0, !PT ;  /* 0x000000ff513d7812 */ /* 0x000fe200078ec0ff */
[----:B------:R-:W-:Y:S01]  /*d980*/  IMAD.SHL.U32 R48, R71, 0x100, RZ ;  /* 0x0000010047307824 */ /* 0x000fe200078e00ff */
[----:B------:R-:W-:Y:S01]  /*d990*/  SHF.R.U32.HI R70, RZ, 0x18, R81 ;  /* 0x00000018ff467819 */ /* 0x000fe20000011651 */
[----:B------:R-:W-:Y:S01]  /*d9a0*/  IMAD.SHL.U32 R58, R69, 0x100, RZ ;  /* 0x00000100453a7824 */ /* 0x000fe200078e00ff */
[----:B------:R-:W-:-:S02]  /*d9b0*/  LOP3.LUT R63, R83, 0xff, RZ, 0xc0, !PT ;  /* 0x000000ff533f7812 */ /* 0x000fc400078ec0ff */
[----:B------:R-:W-:Y:S02]  /*d9c0*/  SHF.R.U32.HI R68, RZ, 0x18, R83 ;  /* 0x00000018ff447819 */ /* 0x000fe40000011653 */
[----:B------:R-:W-:Y:S01]  /*d9d0*/  LOP3.LUT R45, R45, 0xff00, R44, 0xf8, !PT ;  /* 0x0000ff002d2d7812 */ /* 0x000fe200078ef82c */
[----:B------:R-:W-:Y:S01]  /*d9e0*/  IMAD.SHL.U32 R44, R73, 0x100, RZ ;  /* 0x00000100492c7824 */ /* 0x000fe200078e00ff */
[----:B------:R-:W-:Y:S02]  /*d9f0*/  PRMT R59, R80, 0x654, R59 ;  /* 0x00000654503b7816 */ /* 0x000fe4000000003b */
[----:B------:R-:W-:Y:S02]  /*da00*/  PRMT R61, R70, 0x654, R61 ;  /* 0x00000654463d7816 */ /* 0x000fe4000000003d */
[----:B------:R-:W-:Y:S02]  /*da10*/  PRMT R63, R68, 0x654, R63 ;  /* 0x00000654443f7816 */ /* 0x000fe4000000003f */
[----:B------:R-:W-:Y:S01]  /*da20*/  LOP3.LUT R59, R59, 0xff00, R44, 0xf8, !PT ;  /* 0x0000ff003b3b7812 */ /* 0x000fe200078ef82c */
[----:B------:R-:W-:Y:S01]  /*da30*/  IMAD.U32 R44, R75, 0x10000, RZ ;  /* 0x000100004b2c7824 */ /* 0x000fe200078e00ff */
[----:B------:R-:W-:-:S02]  /*da40*/  LOP3.LUT R71, R61, 0xff00, R48, 0xf8, !PT ;  /* 0x0000ff003d477812 */ /* 0x000fc400078ef830 */
[----:B------:R-:W-:Y:S02]  /*da50*/  LOP3.LUT R73, R63, 0xff00, R58, 0xf8, !PT ;  /* 0x0000ff003f497812 */ /* 0x000fe400078ef83a */
[----:B------:R-:W-:Y:S02]  /*da60*/  F2FP.F16.E4M3.UNPACK_B R70, R157.H1 ;  /* 0x0000009dff46723e */ /* 0x000fe400030006ff */
[----:B------:R-:W-:Y:S02]  /*da70*/  F2FP.F16.E4M3.UNPACK_B R63, R62.H1 ;  /* 0x0000003eff3f723e */ /* 0x000fe400030006ff */
[----:B------:R-:W-:Y:S02]  /*da80*/  F2FP.F16.E4M3.UNPACK_B R61, R60.H1 ;  /* 0x0000003cff3d723e */ /* 0x000fe400030006ff */
[----:B------:R-:W-:Y:S02]  /*da90*/  SHF.R.U32.HI R74, RZ, 0x10, R81 ;  /* 0x00000010ff4a7819 */ /* 0x000fe40000011651 */
[----:B------:R-:W-:Y:S01]  /*daa0*/  LOP3.LUT R46, R45, 0xff0000, R46, 0xf8, !PT ;  /* 0x00ff00002d2e7812 */ /* 0x000fe200078ef82e */
[----:B------:R-:W-:Y:S01]  /*dab0*/  HADD2.F32 R45, -RZ, R70.H0_H0 ;  /* 0x20000046ff2d7230 */ /* 0x000fe20000004100 */
[----:B------:R-:W-:Y:S01]  /*dac0*/  LOP3.LUT R44, R59, 0xff0000, R44, 0xf8, !PT ;  /* 0x00ff00003b2c7812 */ /* 0x000fe200078ef82c */
[----:B------:R-:W-:Y:S01]  /*dad0*/  HADD2.F32 R59, -RZ, R63.H0_H0 ;  /* 0x2000003fff3b7230 */ /* 0x000fe20000004100 */
[----:B------:R-:W-:Y:S01]  /*dae0*/  F2FP.F16.E4M3.UNPACK_B R68, R155.H1 ;  /* 0x0000009bff44723e */ /* 0x000fe200030006ff */
[----:B------:R-:W-:Y:S01]  /*daf0*/  HADD2.F32 R58, -RZ, R61.H0_H0 ;  /* 0x2000003dff3a7230 */ /* 0x000fe20000004100 */
[----:B------:R-:W-:Y:S01]  /*db00*/  SHF.R.U32.HI R72, RZ, 0x10, R83 ;  /* 0x00000010ff487819 */ /* 0x000fe20000011653 */
[----:B------:R-:W-:-:S02]  /*db10*/  IMAD.U32 R48, R74, 0x10000, RZ ;  /* 0x000100004a307824 */ /* 0x000fc400078e00ff */
[-C--:B------:R-:W-:Y:S01]  /*db20*/  FMUL.FTZ R75, R59, R45.reuse ;  /* 0x0000002d3b4b7220 */ /* 0x080fe20000410000 */
[----:B------:R-:W-:Y:S02]  /*db30*/  HADD2.F32 R69, -RZ, R68.H0_H0 ;  /* 0x20000044ff457230 */ /* 0x000fe40000004100 */
[----:B------:R-:W-:Y:S01]  /*db40*/  FMUL.FTZ R74, R58, R45 ;  /* 0x0000002d3a4a7220 */ /* 0x000fe20000410000 */
[----:B------:R-:W-:Y:S01]  /*db50*/  SHF.L.U32 R72, R72, 0x10, RZ ;  /* 0x0000001048487819 */ /* 0x000fe200000006ff */
        /* <DEDUP_REMOVED lines=9> */
[----:B------:R-:W-:-:S02]  /*dbf0*/  F2FP.F16.E4M3.UNPACK_B R68, R60 ;  /* 0x0000003cff44723e */ /* 0x000fc400020006ff */
[----:B------:R-:W-:Y:S01]  /*dc00*/  LOP3.LUT R45, R73, 0xff0000, R72, 0xf8, !PT ;  /* 0x00ff0000492d7812 */ /* 0x000fe200078ef848 */
[C---:B------:R-:W-:Y:S01]  /*dc10*/  FMUL.FTZ R60, R70.reuse, R69 ;  /* 0x00000045463c7220 */ /* 0x040fe20000410000 */
[----:B------:R-:W-:Y:S01]  /*dc20*/  F2FP.F16.E4M3.UNPACK_B R155, R155 ;  /* 0x0000009bff9b723e */ /* 0x000fe200020006ff */
[C---:B------:R-:W-:Y:S01]  /*dc30*/  FMUL.FTZ R73, R61.reuse, R69 ;  /* 0x000000453d497220 */ /* 0x040fe20000410000 */
[----:B------:R-:W-:Y:S02]  /*dc40*/  HADD2.F32 R72, -RZ, R157.H0_H0 ;  /* 0x2000009dff487230 */ /* 0x000fe40000004100 */
[-C--:B------:R-:W-:Y:S01]  /*dc50*/  FFMA.FTZ R61, R61, R71.reuse, -R60 ;  /* 0x000000473d3d7223 */ /* 0x080fe2000001083c */
[----:B------:R-:W-:Y:S02]  /*dc60*/  HADD2.F32 R69, -RZ, R63.H0_H0 ;  /* 0x2000003fff457230 */ /* 0x000fe40000004100 */
[----:B------:R-:W-:Y:S01]  /*dc70*/  FFMA.FTZ R60, R70, R71, R73 ;  /* 0x00000047463c7223 */ /* 0x000fe20000010049 */
[----:B------:R-:W-:-:S02]  /*dc80*/  HADD2.F32 R62, -RZ, R68.H0_H0 ;  /* 0x20000044ff3e7230 */ /* 0x000fc40000004100 */
[----:B------:R-:W-:Y:S02]  /*dc90*/  HADD2.F32 R71, -RZ, R155.H0_H0 ;  /* 0x2000009bff477230 */ /* 0x000fe40000004100 */
        /* <DEDUP_REMOVED lines=8> */
[-C--:B------:R-:W-:Y:S01]  /*dd20*/  FMUL.FTZ R73, R70, R157.reuse ;  /* 0x0000009d46497220 */ /* 0x080fe20000410000 */
[----:B------:R-:W-:Y:S01]  /*dd30*/  F2FP.F16.E4M3.UNPACK_B R69, R156.H1 ;  /* 0x0000009cff45723e */ /* 0x000fe200030006ff */
[C---:B------:R-:W-:Y:S01]  /*dd40*/  FMUL.FTZ R157, R68.reuse, R157 ;  /* 0x0000009d449d7220 */ /* 0x040fe20000410000 */
[----:B------:R-:W-:Y:S01]  /*dd50*/  F2FP.F16.E4M3.UNPACK_B R71, R50.H1 ;  /* 0x00000032ff47723e */ /* 0x000fe200030006ff */
[-C--:B------:R-:W-:Y:S01]  /*dd60*/  FFMA.FTZ R81, R68, R155.reuse, -R73 ;  /* 0x0000009b44517223 */ /* 0x080fe20000010849 */
[----:B------:R-:W-:Y:S01]  /*dd70*/  F2FP.F16.E4M3.UNPACK_B R73, R154.H1 ;  /* 0x0000009aff49723e */ /* 0x000fe200030006ff */
[----:B------:R-:W-:Y:S01]  /*dd80*/  HADD2.F32 R74, -RZ, R69.H0_H0 ;  /* 0x20000045ff4a7230 */ /* 0x000fe20000004100 */
[----:B------:R-:W-:Y:S01]  /*dd90*/  F2FP.F16.E4M3.UNPACK_B R68, R56.H1 ;  /* 0x00000038ff44723e */ /* 0x000fe200030006ff */
[----:B------:R-:W-:Y:S02]  /*dda0*/  HADD2.F32 R72, -RZ, R71.H0_H0 ;  /* 0x20000047ff487230 */ /* 0x000fe40000004100 */
[----:B------:R-:W-:Y:S01]  /*ddb0*/  FFMA.FTZ R80, R70, R155, R157 ;  /* 0x0000009b46507223 */ /* 0x000fe2000001009d */
[----:B------:R-:W-:Y:S01]  /*ddc0*/  HADD2.F32 R75, -RZ, R69.H1_H1 ;  /* 0x30000045ff4b7230 */ /* 0x000fe20000004100 */
[----:B------:R-:W-:Y:S01]  /*ddd0*/  F2FP.F16.E4M3.UNPACK_B R156, R156 ;  /* 0x0000009cff9c723e */ /* 0x000fe200020006ff */
[----:B------:R-:W-:-:S02]  /*dde0*/  HADD2.F32 R69, -RZ, R68.H0_H0 ;  /* 0x20000044ff457230 */ /* 0x000fc40000004100 */
[----:B------:R-:W-:Y:S01]  /*ddf0*/  FMUL.FTZ R82, R72, R74 ;  /* 0x0000004a48527220 */ /* 0x000fe20000410000 */
[----:B------:R-:W-:Y:S01]  /*de00*/  HADD2.F32 R70, -RZ, R73.H0_H0 ;  /* 0x20000049ff467230 */ /* 0x000fe20000004100 */
[----:B------:R-:W-:Y:S01]  /*de10*/  F2FP.F16.E4M3.UNPACK_B R56, R56 ;  /* 0x00000038ff38723e */ /* 0x000fe200020006ff */
[----:B------:R-:W-:Y:S02]  /*de20*/  HADD2.F32 R71, -RZ, R71.H1_H1 ;  /* 0x30000047ff477230 */ /* 0x000fe40000004100 */
[C---:B------:R-:W-:Y:S01]  /*de30*/  FMUL.FTZ R83, R69.reuse, R74 ;  /* 0x0000004a45537220 */ /* 0x040fe20000410000 */
[----:B------:R-:W-:Y:S02]  /*de40*/  HADD2.F32 R68, -RZ, R68.H1_H1 ;  /* 0x30000044ff447230 */ /* 0x000fe40000004100 */
[----:B------:R-:W-:Y:S01]  /*de50*/  FFMA.FTZ R82, R69, R70, -R82 ;  /* 0x0000004645527223 */ /* 0x000fe20000010852 */
[----:B------:R-:W-:Y:S02]  /*de60*/  HADD2.F32 R73, -RZ, R73.H1_H1 ;  /* 0x30000049ff497230 */ /* 0x000fe40000004100 */
[CC--:B------:R-:W-:Y:S01]  /*de70*/  FMUL.FTZ R69, R71.reuse, R75.reuse ;  /* 0x0000004b47457220 */ /* 0x0c0fe20000410000 */
[----:B------:R-:W-:Y:S01]  /*de80*/  F2FP.F16.E4M3.UNPACK_B R154, R154 ;  /* 0x0000009aff9a723e */ /* 0x000fe200020006ff */
[----:B------:R-:W-:Y:S01]  /*de90*/  FMUL.FTZ R84, R68, R75 ;  /* 0x0000004b44547220 */ /* 0x000fe20000410000 */
[----:B------:R-:W-:Y:S01]  /*dea0*/  FFMA.FTZ R74, R72, R70, R83 ;  /* 0x00000046484a7223 */ /* 0x000fe20000010053 */
        /* <DEDUP_REMOVED lines=11> */
[----:B------:R-:W-:Y:S01]  /*df60*/  HADD2.F32 R56, -RZ, R56.H1_H1 ;  /* 0x30000038ff387230 */ /* 0x000fe20000004100 */
[----:B------:R-:W-:Y:S01]  /*df70*/  F2FP.F16.E4M3.UNPACK_B R61, R52 ;  /* 0x00000034ff3d723e */ /* 0x000fe200020006ff */
[----:B------:R-:W-:-:S02]  /*df80*/  HADD2.F32 R72, -RZ, R156.H0_H0 ;  /* 0x2000009cff487230 */ /* 0x000fc40000004100 */
[-C--:B------:R-:W-:Y:S01]  /*df90*/  FMUL.FTZ R83, R68, R73.reuse ;  /* 0x0000004944537220 */ /* 0x080fe20000410000 */
[--C-:B------:R-:W-:Y:S02]  /*dfa0*/  HADD2.F32 R71, -RZ, R154.reuse.H1_H1 ;  /* 0x3000009aff477230 */ /* 0x100fe40000004100 */
[----:B------:R-:W-:Y:S01]  /*dfb0*/  FMUL.FTZ R73, R56, R73 ;  /* 0x0000004938497220 */ /* 0x000fe20000410000 */
[----:B------:R-:W-:Y:S02]  /*dfc0*/  HADD2.F32 R70, -RZ, R154.H0_H0 ;  /* 0x2000009aff467230 */ /* 0x000fe40000004100 */
[CC--:B------:R-:W-:Y:S01]  /*dfd0*/  FMUL.FTZ R75, R69.reuse, R72.reuse ;  /* 0x00000048454b7220 */ /* 0x0c0fe20000410000 */
[----:B------:R-:W-:Y:S01]  /*dfe0*/  FMUL.FTZ R72, R50, R72 ;  /* 0x0000004832487220 */ /* 0x000fe20000410000 */
[----:B------:R-:W-:Y:S01]  /*dff0*/  FFMA.FTZ R73, R68, R71, R73 ;  /* 0x0000004744497223 */ /* 0x000fe20000010049 */
[----:B------:R-:W-:Y:S01]  /*e000*/  F2FP.F16.E4M3.UNPACK_B R68, R49 ;  /* 0x00000031ff44723e */ /* 0x000fe200020006ff */
[-C--:B------:R-:W-:Y:S01]  /*e010*/  FFMA.FTZ R75, R50, R70.reuse, -R75 ;  /* 0x00000046324b7223 */ /* 0x080fe2000001084b */
[----:B------:R-:W-:Y:S01]  /*e020*/  FFMA.FTZ R50, R69, R70, R72 ;  /* 0x0000004645327223 */ /* 0x000fe20000010048 */
[----:B------:R-:W-:Y:S01]  /*e030*/  FFMA.FTZ R56, R56, R71, -R83 ;  /* 0x0000004738387223 */ /* 0x000fe20000010853 */
[----:B------:R-:W-:Y:S01]  /*e040*/  F2FP.SATFINITE.E4M3.F32.PACK_AB_MERGE_C R58, R80, R63, R60 ;  /* 0x0000003f503a723e */ /* 0x000fe2000480703c */
[----:B------:R-:W-:Y:S01]  /*e050*/  HADD2.F32 R63, -RZ, R68.H0_H0 ;  /* 0x20000044ff3f7230 */ /* 0x000fe20000004100 */
[----:B------:R-:W-:Y:S01]  /*e060*/  F2FP.SATFINITE.E4M3.F32.PACK_AB_MERGE_C R74, R87, R74, RZ ;  /* 0x0000004a574a723e */ /* 0x000fe200048070ff */
[----:B------:R-:W-:Y:S01]  /*e070*/  HADD2.F32 R71, -RZ, R62.H0_H0 ;  /* 0x2000003eff477230 */ /* 0x000fe20000004100 */
        /* <DEDUP_REMOVED lines=20> */
[----:B------:R-:W-:Y:S01]  /*e1c0*/  F2FP.SATFINITE.E4M3.F32.PACK_AB_MERGE_C R82, R85, R82, RZ ;  /* 0x000000525552723e */ /* 0x000fe200048070ff */
[----:B------:R-:W-:Y:S01]  /*e1d0*/  HADD2.F32 R62, -RZ, R52.H0_H0 ;  /* 0x20000034ff3e7230 */ /* 0x000fe20000004100 */
[----:B------:R-:W-:Y:S01]  /*e1e0*/  F2FP.F16.E4M3.UNPACK_B R46, R46.H1 ;  /* 0x0000002eff2e723e */ /* 0x000fe200030006ff */
[----:B------:R-:W-:Y:S01]  /*e1f0*/  HADD2.F32 R63, -RZ, R63.H1_H1 ;  /* 0x3000003fff3f7230 */ /* 0x000fe20000004100 */
[----:B------:R-:W-:Y:S01]  /*e200*/  F2FP.SATFINITE.E4M3.F32.PACK_AB_MERGE_C R56, R56, R75, R82 ;  /* 0x0000004b3838723e */ /* 0x000fe20004807052 */
[----:B------:R-:W-:-:S02]  /*e210*/  HADD2.F32 R72, -RZ, R70.H1_H1 ;  /* 0x30000046ff487230 */ /* 0x000fc40000004100 */
[----:B------:R-:W-:Y:S02]  /*e220*/  HADD2.F32 R71, -RZ, R70.H0_H0 ;  /* 0x20000046ff477230 */ /* 0x000fe40000004100 */
[----:B------:R-:W-:Y:S02]  /*e230*/  HADD2.F32 R52, -RZ, R52.H1_H1 ;  /* 0x30000034ff347230 */ /* 0x000fe40000004100 */
[CC--:B------:R-:W-:Y:S01]  /*e240*/  FMUL.FTZ R75, R63.reuse, R72.reuse ;  /* 0x000000483f4b7220 */ /* 0x0c0fe20000410000 */
[--C-:B------:R-:W-:Y:S02]  /*e250*/  HADD2.F32 R69, -RZ, R46.reuse.H0_H0 ;  /* 0x2000002eff457230 */ /* 0x100fe40000004100 */
[-C--:B------:R-:W-:Y:S01]  /*e260*/  FMUL.FTZ R73, R68, R71.reuse ;  /* 0x0000004744497220 */ /* 0x080fe20000410000 */
[----:B------:R-:W-:Y:S02]  /*e270*/  HADD2.F32 R70, -RZ, R46.H1_H1 ;  /* 0x3000002eff467230 */ /* 0x000fe40000004100 */
[----:B------:R-:W-:Y:S01]  /*e280*/  FMUL.FTZ R72, R52, R72 ;  /* 0x0000004834487220 */ /* 0x000fe20000410000 */
[C---:B------:R-:W-:Y:S01]  /*e290*/  FMUL.FTZ R71, R62.reuse, R71 ;  /* 0x000000473e477220 */ /* 0x040fe20000410000 */
[----:B------:R-:W-:Y:S01]  /*e2a0*/  FFMA.FTZ R80, R62, R69, -R73 ;  /* 0x000000453e507223 */ /* 0x000fe20000010849 */
[----:B------:R-:W-:Y:S01]  /*e2b0*/  F2FP.F16.E4M3.UNPACK_B R73, R45.H1 ;  /* 0x0000002dff49723e */ /* 0x000fe200030006ff */
[-C--:B------:R-:W-:Y:S01]  /*e2c0*/  FFMA.FTZ R82, R63, R70.reuse, R72 ;  /* 0x000000463f527223 */ /* 0x080fe20000010048 */
[----:B------:R-:W-:Y:S01]  /*e2d0*/  F2FP.F16.E4M3.UNPACK_B R63, R51.H1 ;  /* 0x00000033ff3f723e */ /* 0x000fe200030006ff */
[----:B------:R-:W-:Y:S01]  /*e2e0*/  FFMA.FTZ R81, R68, R69, R71 ;  /* 0x0000004544517223 */ /* 0x000fe20000010047 */
[----:B------:R-:W-:Y:S01]  /*e2f0*/  F2FP.F16.E4M3.UNPACK_B R46, R47 ;  /* 0x0000002fff2e723e */ /* 0x000fe200020006ff */
[----:B------:R-:W-:Y:S01]  /*e300*/  FFMA.FTZ R83, R52, R70, -R75 ;  /* 0x0000004634537223 */ /* 0x000fe2000001084b */
[----:B------:R-:W-:Y:S01]  /*e310*/  F2FP.F16.E4M3.UNPACK_B R72, R45 ;  /* 0x0000002dff48723e */ /* 0x000fe200020006ff */
[----:B------:R-:W-:Y:S01]  /*e320*/  HADD2.F32 R75, -RZ, R73.H0_H0 ;  /* 0x20000049ff4b7230 */ /* 0x000fe20000004100 */
[----:B------:R-:W-:Y:S01]  /*e330*/  F2FP.F16.E4M3.UNPACK_B R62, R51 ;  /* 0x00000033ff3e723e */ /* 0x000fe200020006ff */
        /* <DEDUP_REMOVED lines=17> */
[-C--:B------:R-:W-:Y:S01]  /*e450*/  FFMA.FTZ R84, R51, R70.reuse, -R84 ;  /* 0x0000004633547223 */ /* 0x080fe20000010854 */
[----:B------:R-:W-:Y:S02]  /*e460*/  HADD2.F32 R47, -RZ, R47.H1_H1 ;  /* 0x3000002fff2f7230 */ /* 0x000fe40000004100 */
[----:B------:R-:W-:Y:S01]  /*e470*/  FFMA.FTZ R85, R68, R70, R85 ;  /* 0x0000004644557223 */ /* 0x000fe20000010055 */
[----:B------:R-:W-:Y:S01]  /*e480*/  FFMA.FTZ R75, R44, R71, R75 ;  /* 0x000000472c4b7223 */ /* 0x000fe2000001004b */
[----:B------:R-:W-:Y:S02]  /*e490*/  HADD2.F32 R62, -RZ, R62.H1_H1 ;  /* 0x3000003eff3e7230 */ /* 0x000fe40000004100 */
[----:B------:R-:W-:Y:S01]  /*e4a0*/  FMUL.FTZ R68, R63, R52 ;  /* 0x000000343f447220 */ /* 0x000fe20000410000 */
[----:B------:R-:W-:-:S02]  /*e4b0*/  HADD2.F32 R51, -RZ, R72.H1_H1 ;  /* 0x30000048ff337230 */ /* 0x000fc40000004100 */
[----:B------:R-:W-:Y:S01]  /*e4c0*/  FMUL.FTZ R52, R47, R52 ;  /* 0x000000342f347220 */ /* 0x000fe20000410000 */
[----:B------:R-:W-:Y:S01]  /*e4d0*/  HADD2.F32 R46, -RZ, R46.H1_H1 ;  /* 0x3000002eff2e7230 */ /* 0x000fe20000004100 */
[----:B------:R-:W-:Y:S01]  /*e4e0*/  F2FP.SATFINITE.E4M3.F32.PACK_AB_MERGE_C R80, R83, R80, RZ ;  /* 0x000000505350723e */ /* 0x000fe200048070ff */
        /* <DEDUP_REMOVED lines=17> */
[----:B------:R-:W-:-:S07]  /*e600*/  F2FP.SATFINITE.E4M3.F32.PACK_AB_MERGE_C R51, R62, R85, R52 ;  /* 0x000000553e33723e */ /* 0x000fce0004807034 */
.L_x_3464:
[----:B------:R-:W-:Y:S05]  /*e610*/  BSYNC B2 ;  /* 0x0000000000027941 */ /* 0x000fea0003800000 */
.L_x_3463:
        /* <DEDUP_REMOVED lines=10> */
.L_x_3462:
[----:B------:R-:W-:Y:S05]  /*e6c0*/  BSYNC B1 ;  /* 0x0000000000017941 */ /* 0x000fea0003800000 */
.L_x_3461:
[----:B------:R-:W-:-:S13]  /*e6d0*/  ISETP.NE.AND P3, PT, R36, RZ, PT ;  /* 0x000000ff2400720c */ /* 0x000fda0003f65270 */
[----:B------:R-:W-:Y:S05]  /*e6e0*/  @!P3 BRA `(.L_x_3415) ;  /* 0x0000001000dcb947 */ /* 0x000fea0003800000 */
[----:B---34-:R-:W3:Y:S01]  /*e6f0*/  LDL R44, [R1+0x14] ;  /* 0x00001400012c7983 */ /* 0x018ee20000100800 */
[----:B0-----:R-:W-:Y:S01]  /*e700*/  IADD3 R53, P3, P4, R118, R138, R29 ;  /* 0x0000008a76357210 */ /* 0x001fe20007c7e01d */
[----:B------:R-:W-:Y:S01]  /*e710*/  BSSY B1, `(.L_x_3465) ;  /* 0x00000f3000017945 */ /* 0x000fe20003800000 */
[----:B---3--:R-:W-:Y:S02]  /*e720*/  LOP3.LUT P5, RZ, R44, 0x1, RZ, 0xc0, !PT ;  /* 0x000000012cff7812 */ /* 0x008fe400078ac0ff */
[----:B------:R-:W-:Y:S02]  /*e730*/  IADD3.X R44, R4, R57, R32, P3, P4 ;  /* 0x00000039042c7210 */ /* 0x000fe40001fe8420 */
[----:B------:R-:W-:Y:S02]  /*e740*/  SEL R158, R121, R158, !P5 ;  /* 0x0000009e799e7207 */ /* 0x000fe40006800000 */
[----:B------:R-:W-:Y:S02]  /*e750*/  IADD3 R52, P3, R53, R124, RZ ;  /* 0x0000007c35347210 */ /* 0x000fe40007f7e0ff */
[----:B------:R-:W-:-:S03]  /*e760*/  SHF.R.S32.HI R45, RZ, 0x1f, R158 ;  /* 0x0000001fff2d7819 */ /* 0x000fc6000001149e */
[----:B------:R-:W-:Y:S01]  /*e770*/  IMAD.X R53, R44, 0x1, R125, P3 ;  /* 0x000000012c357824 */ /* 0x000fe200018e067d */
[----:B------:R-:W-:Y:S02]  /*e780*/  LEA.HI R45, R45, R158, RZ, 0x5 ;  /* 0x0000009e2d2d7211 */ /* 0x000fe400078f28ff */
[----:B------:R-:W-:Y:S02]  /*e790*/  ISETP.GE.AND P3, PT, R6, R133, PT ;  /* 0x000000850600720c */ /* 0x000fe40003f66270 */
[----:B------:R-:W-:-:S04]  /*e7a0*/  LEA.HI.SX32 R45, R45, R28, 0x1b ;  /* 0x0000001c2d2d7211 */ /* 0x000fc800078fdaff */
[----:B------:R-:W-:Y:S02]  /*e7b0*/  SHF.R.S32.HI R44, RZ, 0x1f, R45 ;  /* 0x0000001fff2c7819 */ /* 0x000fe4000001142d */
[----:B------:R-:W-:Y:S02]  /*e7c0*/  SHF.L.U32 R55, R45, 0x4, RZ ;  /* 0x000000042d377819 */ /* 0x000fe400000006ff */
        /* <DEDUP_REMOVED lines=13> */
[--C-:B------:R-:W-:Y:S01]  /*e8a0*/  SHF.R.U32.HI R75, RZ, 0x18, R65.reuse ;  /* 0x00000018ff4b7819 */ /* 0x100fe20000011641 */
[----:B0-----:R-:W-:Y:S01]  /*e8b0*/  IMAD.MOV.U32 R60, RZ, RZ, R44 ;  /* 0x000000ffff3c7224 */ /* 0x001fe200078e002c */
[----:B------:R-:W-:Y:S01]  /*e8c0*/  LOP3.LUT R56, R65, 0xff, RZ, 0xc0, !PT ;  /* 0x000000ff41387812 */ /* 0x000fe200078ec0ff */
[----:B------:R-:W-:Y:S01]  /*e8d0*/  IMAD.MOV.U32 R54, RZ, RZ, R46 ;  /* 0x000000ffff367224 */ /* 0x000fe200078e002e */
[--C-:B------:R-:W-:Y:S01]  /*e8e0*/  SHF.R.U32.HI R59, RZ, 0x8, R65.reuse ;  /* 0x00000008ff3b7819 */ /* 0x100fe20000011641 */
[----:B-1----:R-:W-:Y:S01]  /*e8f0*/  IMAD.MOV.U32 R63, RZ, RZ, R48 ;  /* 0x000000ffff3f7224 */ /* 0x002fe200078e0030 */
[----:B------:R-:W-:Y:S02]  /*e900*/  SHF.R.U32.HI R70, RZ, 0x10, R65 ;  /* 0x00000010ff467819 */ /* 0x000fe40000011641 */
[----:B------:R-:W-:Y:S02]  /*e910*/  SHF.R.U32.HI R73, RZ, 0x18, R67 ;  /* 0x00000018ff497819 */ /* 0x000fe40000011643 */
[----:B------:R-:W-:-:S02]  /*e920*/  LOP3.LUT R58, R67, 0xff, RZ, 0xc0, !PT ;  /* 0x000000ff433a7812 */ /* 0x000fc400078ec0ff */
[--C-:B------:R-:W-:Y:S02]  /*e930*/  SHF.R.U32.HI R66, RZ, 0x8, R67.reuse ;  /* 0x00000008ff427819 */ /* 0x100fe40000011643 */
[----:B------:R-:W-:Y:S02]  /*e940*/  SHF.R.U32.HI R68, RZ, 0x10, R67 ;  /* 0x00000010ff447819 */ /* 0x000fe40000011643 */
[----:B------:R-:W-:Y:S01]  /*e950*/  PRMT R44, R75, 0x654, R56 ;  /* 0x000006544b2c7816 */ /* 0x000fe20000000038 */
[----:B------:R-:W-:Y:S01]  /*e960*/  IMAD.MOV.U32 R56, RZ, RZ, R50 ;  /* 0x000000ffff387224 */ /* 0x000fe200078e0032 */
[----:B------:R-:W-:Y:S02]  /*e970*/  SHF.L.U32 R59, R59, 0x8, RZ ;  /* 0x000000083b3b7819 */ /* 0x000fe400000006ff */
[----:B------:R-:W-:Y:S02]  /*e980*/  SHF.R.U32.HI R64, RZ, 0x18, R77 ;  /* 0x00000018ff407819 */ /* 0x000fe4000001164d */
[----:B------:R-:W-:-:S02]  /*e990*/  LOP3.LUT R61, R77, 0xff, RZ, 0xc0, !PT ;  /* 0x000000ff4d3d7812 */ /* 0x000fc400078ec0ff */
[----:B------:R-:W-:Y:S02]  /*e9a0*/  SHF.R.U32.HI R67, RZ, 0x8, R79 ;  /* 0x00000008ff437819 */ /* 0x000fe4000001164f */
[----:B------:R-:W-:Y:S01]  /*e9b0*/  LOP3.LUT R44, R44, 0xff00, R59, 0xf8, !PT ;  /* 0x0000ff002c2c7812 */ /* 0x000fe200078ef83b */
[----:B------:R-:W-:Y:S01]  /*e9c0*/  IMAD.U32 R59, R70, 0x10000, RZ ;  /* 0x00010000463b7824 */ /* 0x000fe200078e00ff */
[----:B------:R-:W-:Y:S01]  /*e9d0*/  PRMT R46, R64, 0x654, R61 ;  /* 0x00000654402e7816 */ /* 0x000fe2000000003d */
[----:B------:R-:W-:Y:S01]  /*e9e0*/  IMAD.SHL.U32 R61, R66, 0x100, RZ ;  /* 0x00000100423d7824 */ /* 0x000fe200078e00ff */
[----:B------:R-:W-:Y:S01]  /*e9f0*/  SHF.R.U32.HI R65, RZ, 0x8, R77 ;  /* 0x00000008ff417819 */ /* 0x000fe2000001164d */
[----:B------:R-:W-:Y:S01]  /*ea00*/  IMAD.SHL.U32 R67, R67, 0x100, RZ ;  /* 0x0000010043437824 */ /* 0x000fe200078e00ff */
[----:B------:R-:W-:Y:S02]  /*ea10*/  LOP3.LUT R62, R79, 0xff0000ff, RZ, 0xc0, !PT ;  /* 0xff0000ff4f3e7812 */ /* 0x000fe400078ec0ff */
[----:B------:R-:W-:Y:S01]  /*ea20*/  PRMT R58, R73, 0x654, R58 ;  /* 0x00000654493a7816 */ /* 0x000fe2000000003a */
[----:B------:R-:W-:Y:S01]  /*ea30*/  IMAD.SHL.U32 R65, R65, 0x100, RZ ;  /* 0x0000010041417824 */ /* 0x000fe200078e00ff */
        /* <DEDUP_REMOVED lines=17> */
[--C-:B------:R-:W-:Y:S02]  /*eb50*/  HADD2.F32 R65, -RZ, R62.reuse.H0_H0 ;  /* 0x2000003eff417230 */ /* 0x100fe40000004100 */
[----:B------:R-:W-:Y:S01]  /*eb60*/  FMUL.FTZ R68, R58, R46 ;  /* 0x0000002e3a447220 */ /* 0x000fe20000410000 */
[----:B------:R-:W-:Y:S02]  /*eb70*/  SHF.L.U32 R69, R69, 0x10, RZ ;  /* 0x0000001045457819 */ /* 0x000fe400000006ff */
        /* <DEDUP_REMOVED lines=9> */
[----:B------:R-:W-:Y:S01]  /*ec10*/  HADD2.F32 R62, -RZ, R61.H1_H1 ;  /* 0x3000003dff3e7230 */ /* 0x000fe20000004100 */
[----:B------:R-:W-:Y:S01]  /*ec20*/  LOP3.LUT R50, R50, 0xff0000, R69, 0xf8, !PT ;  /* 0x00ff000032327812 */ /* 0x000fe200078ef845 */
[----:B------:R-:W-:-:S02]  /*ec30*/  HADD2.F32 R67, -RZ, R151.H0_H0 ;  /* 0x20000097ff437230 */ /* 0x000fc40000004100 */
[CC--:B------:R-:W-:Y:S01]  /*ec40*/  FMUL.FTZ R69, R65.reuse, R68.reuse ;  /* 0x0000004441457220 */ /* 0x0c0fe20000410000 */
[----:B------:R-:W-:Y:S01]  /*ec50*/  F2FP.F16.E4M3.UNPACK_B R149, R149 ;  /* 0x00000095ff95723e */ /* 0x000fe200020006ff */
        /* <DEDUP_REMOVED lines=39> */
[-C--:B------:R-:W-:Y:S01]  /*eed0*/  FFMA.FTZ R79, R60, R65.reuse, -R61 ;  /* 0x000000413c4f7223 */ /* 0x080fe2000001083d */
        /* <DEDUP_REMOVED lines=11> */
[CC--:B------:R-:W-:Y:S01]  /*ef90*/  FMUL.FTZ R67, R61.reuse, R64.reuse ;  /* 0x000000403d437220 */ /* 0x0c0fe20000410000 */
[--C-:B------:R-:W-:Y:S02]  /*efa0*/  HADD2.F32 R62, -RZ, R148.reuse.H0_H0 ;  /* 0x20000094ff3e7230 */ /* 0x100fe40000004100 */
[----:B------:R-:W-:Y:S01]  /*efb0*/  FMUL.FTZ R64, R56, R64 ;  /* 0x0000004038407220 */ /* 0x000fe20000410000 */
[----:B------:R-:W-:Y:S02]  /*efc0*/  HADD2.F32 R63, -RZ, R148.H1_H1 ;  /* 0x30000094ff3f7230 */ /* 0x000fe40000004100 */
[-C--:B------:R-:W-:Y:S01]  /*efd0*/  FMUL.FTZ R75, R60, R65.reuse ;  /* 0x000000413c4b7220 */ /* 0x080fe20000410000 */
[----:B------:R-:W-:Y:S01]  /*efe0*/  FMUL.FTZ R65, R54, R65 ;  /* 0x0000004136417220 */ /* 0x000fe20000410000 */
[-C--:B------:R-:W-:Y:S01]  /*eff0*/  FFMA.FTZ R56, R56, R62.reuse, -R67 ;  /* 0x0000003e38387223 */ /* 0x080fe20000010843 */
[----:B------:R-:W-:Y:S01]  /*f000*/  FFMA.FTZ R64, R61, R62, R64 ;  /* 0x0000003e3d407223 */ /* 0x000fe20000010040 */
[----:B------:R-:W-:Y:S01]  /*f010*/  F2FP.F16.E4M3.UNPACK_B R62, R49 ;  /* 0x00000031ff3e723e */ /* 0x000fe200020006ff */
[-C--:B------:R-:W-:Y:S01]  /*f020*/  FFMA.FTZ R77, R60, R63.reuse, R65 ;  /* 0x0000003f3c4d7223 */ /* 0x080fe20000010041 */
[----:B------:R-:W-:Y:S01]  /*f030*/  F2FP.F16.E4M3.UNPACK_B R67, R50 ;  /* 0x00000032ff43723e */ /* 0x000fe200020006ff */
[----:B------:R-:W-:Y:S01]  /*f040*/  FFMA.FTZ R75, R54, R63, -R75 ;  /* 0x0000003f364b7223 */ /* 0x000fe2000001084b */
[----:B------:R-:W-:Y:S01]  /*f050*/  F2FP.F16.E4M3.UNPACK_B R61, R45 ;  /* 0x0000002dff3d723e */ /* 0x000fe200020006ff */
[--C-:B------:R-:W-:Y:S01]  /*f060*/  HADD2.F32 R63, -RZ, R62.reuse.H0_H0 ;  /* 0x2000003eff3f7230 */ /* 0x100fe20000004100 */
[----:B------:R-:W-:Y:S01]  /*f070*/  F2FP.F16.E4M3.UNPACK_B R65, R48 ;  /* 0x00000030ff41723e */ /* 0x000fe200020006ff */
[----:B------:R-:W-:Y:S01]  /*f080*/  HADD2.F32 R68, -RZ, R67.H0_H0 ;  /* 0x20000043ff447230 */ /* 0x000fe20000004100 */
        /* <DEDUP_REMOVED lines=91> */
.L_x_3466:
[----:B------:R-:W-:Y:S05]  /*f640*/  BSYNC B1 ;  /* 0x0000000000017941 */ /* 0x000fea0003800000 */
.L_x_3465:
[----:B0-----:R0:W-:Y:S01]  /*f650*/  STG.E.128 desc[UR54][R52.64], R44 ;  /* 0x0000002c34007986 */ /* 0x0011e2000c101d36 */
[----:B------:R-:W-:-:S13]  /*f660*/  ISETP.GE.AND P3, PT, R55, R152, PT ;  /* 0x000000983700720c */ /* 0x000fda0003f66270 */
[----:B------:R-:W-:Y:S05]  /*f670*/  @P3 BRA `(.L_x_3415) ;  /* 0x0000000000f83947 */ /* 0x000fea0003800000 */
[--C-:B0-----:R-:W-:Y:S02]  /*f680*/  SHF.R.S32.HI R44, RZ, 0x1f, R55.reuse ;  /* 0x0000001fff2c7819 */ /* 0x101fe40000011437 */
[----:B------:R-:W-:-:S04]  /*f690*/  IADD3 R55, P3, P4, R118, R138, R55 ;  /* 0x0000008a76377210 */ /* 0x000fc80007c7e037 */
[----:B------:R-:W-:Y:S02]  /*f6a0*/  IADD3.X R44, R4, R57, R44, P3, P4 ;  /* 0x00000039042c7210 */ /* 0x000fe40001fe842c */
[----:B------:R-:W-:-:S05]  /*f6b0*/  IADD3 R124, P3, R55, R124, RZ ;  /* 0x0000007c377c7210 */ /* 0x000fca0007f7e0ff */
[----:B------:R-:W-:-:S05]  /*f6c0*/  IMAD.X R125, R44, 0x1, R125, P3 ;  /* 0x000000012c7d7824 */ /* 0x000fca00018e067d */
[----:B-1----:R0:W-:Y:S01]  /*f6d0*/  STG.E.128 desc[UR54][R124.64], R48 ;  /* 0x000000307c007986 */ /* 0x0021e2000c101d36 */
[----:B------:R-:W-:Y:S05]  /*f6e0*/  BRA `(.L_x_3415) ;  /* 0x0000000000dc7947 */ /* 0x000fea0003800000 */
.L_x_3382:
[----:B------:R-:W-:-:S06]  /*f6f0*/  UISETP.NE.AND UP0, UPT, UR53, 0x3, UPT ;  /* 0x000000033500788c */ /* 0x000fcc000bf05270 */
[----:B------:R-:W-:-:S13]  /*f700*/  PLOP3.LUT P2, PT, PT, PT, UP0, 0x80, 0x0 ;  /* 0x000000000000781c */ /* 0x000fda0003f4f008 */
[----:B------:R-:W-:Y:S05]  /*f710*/  @!P2 BRA `(.L_x_3467) ;  /* 0x000000000004a947 */ /* 0x000fea0003800000 */
[----:B------:R-:W-:Y:S01]  /*f720*/  BPT.TRAP 0x1 ;  /* 0x000000040000795c */ /* 0x000fe20000300000 */
.L_x_3467:
[----:B------:R-:W-:Y:S01]  /*f730*/  LEA R43, R17, R16, 0x3 ;  /* 0x00000010112b7211 */ /* 0x000fe200078e18ff */
[----:B------:R-:W-:Y:S01]  /*f740*/  IMAD R42, R24, -0xa0, R2 ;  /* 0xffffff60182a7824 */ /* 0x000fe200078e0202 */
[----:B------:R-:W-:Y:S01]  /*f750*/  SHF.L.U32 R100, R221, 0x1f, RZ ;  /* 0x0000001fdd647819 */ /* 0x000fe200000006ff */
[----:B------:R-:W-:Y:S03]  /*f760*/  BSSY B1, `(.L_x_3468) ;  /* 0x0000004000017945 */ /* 0x000fe60003800000 */
[----:B------:R-:W0:Y:S01]  /*f770*/  SYNCS.PHASECHK.TRANS64.TRYWAIT P3, [R43+URZ+0x33490], R100 ;  /* 0x033490642b0075a7 */ /* 0x000e22000806017f */
[----:B------:R-:W-:Y:S01]  /*f780*/  VIMNMX R42, R42, 0xa0, PT ;  /* 0x000000a02a2a7848 */ /* 0x000fe20003fe0100 */
[----:B0-----:R-:W-:Y:S06]  /*f790*/  @!P3 BRA `(.L_x_3469) ;  /* 0x000001ac0008b947 */ /* 0x001fec0003800000 */
.L_x_3706:
[----:B------:R-:W-:Y:S05]  /*f7a0*/  BSYNC B1 ;  /* 0x0000000000017941 */ /* 0x000fea0003800000 */
.L_x_3468:
[----:B------:R-:W-:Y:S01]  /*f7b0*/  ISETP.GE.AND P3, PT, R220, R42, PT ;  /* 0x0000002adc00720c */ /* 0x000fe20003f66270 */
[----:B------:R-:W-:-:S12]  /*f7c0*/  BSSY B1, `(.L_x_3470) ;  /* 0x0000014000017945 */ /* 0x000fd80003800000 */
[----:B------:R-:W-:Y:S05]  /*f7d0*/  @P3 BRA `(.L_x_3471) ;  /* 0x0000000000483947 */ /* 0x000fea0003800000 */
[----:B------:R-:W-:-:S13]  /*f7e0*/  ISETP.NE.AND P3, PT, R34, RZ, PT ;  /* 0x000000ff2200720c */ /* 0x000fda0003f65270 */
[----:B------:R-:W1:Y:S04]  /*f7f0*/  @P3 LDS.128 R44, [R40+0x24200] ;  /* 0x02420000282c3984 */ /* 0x000e680000000c00 */
[----:B-1----:R-:W-:Y:S01]  /*f800*/  @P3 STG.E.128 desc[UR54][R50.64], R44 ;  /* 0x0000002c32003986 */ /* 0x002fe2000c101d36 */
        /* <DEDUP_REMOVED lines=14> */
[----:B-1----:R1:W-:Y:S02]  /*f8f0*/  @P3 STG.E.128 desc[UR54][R50.64+0xa0], R44 ;  /* 0x0000a02c32003986 */ /* 0x0023e4000c101d36 */
.L_x_3471:
[----:B------:R-:W-:Y:S05]  /*f900*/  BSYNC B1 ;  /* 0x0000000000017941 */ /* 0x000fea0003800000 */
.L_x_3470:
[----:B-1----:R-:W-:-:S05]  /*f910*/  VIADD R44, R220, 0x80 ;  /* 0x00000080dc2c7836 */ /* 0x002fca0000000000 */
[----:B------:R-:W-:-:S13]  /*f920*/  ISETP.GE.AND P3, PT, R44, R42, PT ;  /* 0x0000002a2c00720c */ /* 0x000fda0003f66270 */
        /* <DEDUP_REMOVED lines=19> */
.L_x_3415:
[----:B------:R-:W-:Y:S05]  /*fa60*/  BSYNC B0 ;  /* 0x0000000000007941 */ /* 0x000fea0003800000 */
.L_x_3381:
        /* <DEDUP_REMOVED lines=17> */
.L_x_3473:
[----:B------:R-:W-:Y:S05]  /*fb80*/  BSYNC B0 ;  /* 0x0000000000007941 */ /* 0x000fea0003800000 */
.L_x_3472:
[----:B------:R-:W1:Y:S01]  /*fb90*/  SYNCS.PHASECHK.TRANS64.TRYWAIT P2, [R43+URZ+0x334b0], R100 ;  /* 0x0334b0642b0075a7 */ /* 0x000e62000804017f */
[----:B------:R-:W-:Y:S01]  /*fba0*/  ULDC UR37, c[0x0][0x2f4] ;  /* 0x0000bd0000257ab9 */ /* 0x000fe20000000800 */
[----:B------:R-:W-:Y:S01]  /*fbb0*/  ULDC.64 UR40, c[0x0][0x328] ;  /* 0x0000ca0000287ab9 */ /* 0x000fe20000000a00 */
[----:B------:R-:W-:Y:S01]  /*fbc0*/  ULDC.64 UR38, c[0x0][0x318] ;  /* 0x0000c60000267ab9 */ /* 0x000fe20000000a00 */
[----:B------:R-:W-:Y:S01]  /*fbd0*/  BSSY B0, `(.L_x_3474) ;  /* 0x0000003000007945 */ /* 0x000fe20003800000 */
[----:B------:R-:W-:-:S03]  /*fbe0*/  IMAD.WIDE R48, R24, 0xa0, R122 ;  /* 0x000000a018307825 */ /* 0x000fc600078e027a */
[----:B-1----:R-:W-:Y:S05]  /*fbf0*/  @!P2 BRA `(.L_x_3475) ;  /* 0x000001a80004a947 */ /* 0x002fea0003800000 */
.L_x_3707:
[----:B------:R-:W-:Y:S05]  /*fc00*/  BSYNC B0 ;  /* 0x0000000000007941 */ /* 0x000fea0003800000 */
.L_x_3474:
[----:B------:R-:W-:Y:S01]  /*fc10*/  ISETP.GE.AND P2, PT, R220, R42, PT ;  /* 0x0000002adc00720c */ /* 0x000fe20003f46270 */
[----:B------:R-:W-:-:S12]  /*fc20*/  BSSY B0, `(.L_x_3476) ;  /* 0x000001b000007945 */ /* 0x000fd80003800000 */
        /* <DEDUP_REMOVED lines=25> */
[----:B0-----:R2:W-:Y:S02]  /*fdc0*/  @!P2 STG.E.128 desc[UR54][R50.64+0xa0], R44 ;  /* 0x0000a02c3200a986 */ /* 0x0015e4000c101d36 */
.L_x_3477:
[----:B------:R-:W-:Y:S05]  /*fdd0*/  BSYNC B0 ;  /* 0x0000000000007941 */ /* 0x000fea0003800000 */
.L_x_3476:
        /* <DEDUP_REMOVED lines=31> */
.L_x_3479:
[----:B------:R-:W-:Y:S05]  /*ffd0*/  BSYNC B0 ;  /* 0x0000000000007941 */ /* 0x000fea0003800000 */
.L_x_3478:
[----:B------:R-:W2:Y:S01]  /*ffe0*/  LDL R40, [R1+0x14] ;  /* 0x0000140001287983 */ /* 0x000ea20000100800 */
[----:B------:R-:W-:Y:S02]  /*fff0*/  VIADD R17, R17, 0x1 ;  /* 0x0000000111117836 */ /* 0x000fe40000000000 */
[----:B-1----:R-:W-:Y:S01]  /*10000*/  @!P3 VIADD R43, R43, 0x334c0 ;  /* 0x000334c02b2bb836 */ /* 0x002fe20000000000 */
[----:B------:R-:W-:Y:S01]  /*10010*/  @!PT LDS RZ, [RZ] ;  /* 0x00000000fffff984 */ /* 0x000fe20000000800 */
[----:B------:R-:W-:Y:S01]  /*10020*/  @!PT LDS RZ, [RZ] ;  /* 0x00000000fffff984 */ /* 0x000fe20000000800 */
[----:B------:R-:W-:Y:S01]  /*10030*/  @!PT LDS RZ, [RZ] ;  /* 0x00000000fffff984 */ /* 0x000fe20000000800 */
[----:B------:R-:W-:Y:S01]  /*10040*/  @!PT LDS RZ, [RZ] ;  /* 0x00000000fffff984 */ /* 0x000fe20000000800 */
[----:B------:R1:W-:Y:S06]  /*10050*/  MEMBAR.ALL.CTA ;  /* 0x0000000000007992 */ /* 0x0003ec0000008000 */
[----:B-1----:R-:W1:Y:S02]  /*10060*/  FENCE.VIEW.ASYNC.S ;  /* 0x00000000000073c6 */ /* 0x002e640000000000 */
[----:B-1----:R1:W-:Y:S01]  /*10070*/  BAR.SYNC.DEFER_BLOCKING R160, 0x80 ;  /* 0x000200a00000751d */ /* 0x0023e20000010000 */
[----:B------:R-:W-:-:S02]  /*10080*/  ISETP.NE.AND P2, PT, R17, 0x2, PT ;  /* 0x000000021100780c */ /* 0x000fc40003f45270 */
[----:B------:R-:W-:Y:S02]  /*10090*/  @!P3 PRMT R43, RZ, 0x654, R43 ;  /* 0x00000654ff2bb816 */ /* 0x000fe4000000002b */
[----:B------:R-:W-:Y:S02]  /*100a0*/  SEL R17, R17, RZ, P2 ;  /* 0x000000ff11117207 */ /* 0x000fe40001000000 */
[----:B------:R1:W-:Y:S01]  /*100b0*/  @!P3 SYNCS.ARRIVE.TRANS64.RED.A1T0 RZ, [R43+URZ], RZ ;  /* 0x000000ff2bffb9a7 */ /* 0x0003e2000810043f */
[----:B--2---:R-:W-:Y:S02]  /*100c0*/  LOP3.LUT P4, RZ, R40, 0x2, RZ, 0xc0, !PT ;  /* 0x0000000228ff7812 */ /* 0x004fe4000788c0ff */
[----:B------:R-:W-:-:S04]  /*100d0*/  SEL R40, RZ, 0x1, P2 ;  /* 0x00000001ff287807 */ /* 0x000fc80001000000 */
[----:B------:R-:W-:-:S07]  /*100e0*/  LOP3.LUT R221, R221, R40, RZ, 0x3c, !PT ;  /* 0x00000028dddd7212 */ /* 0x000fce00078e3cff */
[----:B-1----:R-:W-:Y:S05]  /*100f0*/  @P4 BRA `(.L_x_3480) ;  /* 0xffffff2800444947 */ /* 0x002fea000383ffff */
[----:B------:R-:W1:Y:S01]  /*10100*/  S2R R41, SR_TID.X ;  /* 0x0000000000297919 */ /* 0x000e620000002100 */
[----:B------:R-:W-:Y:S02]  /*10110*/  PLOP3.LUT P0, PT, PT, PT, PT, 0x8, 0x0 ;  /* 0x000000000000781c */ /* 0x000fe40003f0e170 */
[----:B-1----:R-:W-:-:S04]  /*10120*/  SHF.R.U32.HI R41, RZ, 0x7, R41 ;  /* 0x00000007ff297819 */ /* 0x002fc80000011629 */
[----:B------:R-:W-:-:S13]  /*10130*/  ISETP.NE.AND P4, PT, R41, 0x1, PT ;  /* 0x000000012900780c */ /* 0x000fda0003f85270 */
[----:B------:R-:W-:Y:S06]  /*10140*/  @!P4 BAR.ARV 0x9, 0x100 ;  /* 0x024400000000cb1d */ /* 0x000fec0000002000 */
.L_x_3376:
[----:B------:R-:W-:Y:S05]  /*10150*/  @P0 BRA `(.L_x_3481) ;  /* 0x00000000000c0947 */ /* 0x000fea0003800000 */
[----:B------:R-:W1:Y:S01]  /*10160*/  FENCE.VIEW.ASYNC.G ;  /* 0x00000000000073c6 */ /* 0x000e620000000100 */
[----:B------:R-:W-:Y:S05]  /*10170*/  WARPSYNC.ALL ;  /* 0x0000000000007948 */ /* 0x000fea0003800000 */
[----:B-1----:R-:W-:Y:S06]  /*10180*/  BAR.ARV 0xc, 0x180 ;  /* 0x0306000000007b1d */ /* 0x002fec0000002000 */
.L_x_3481:
        /* <DEDUP_REMOVED lines=10> */
[----:B------:R-:W1:Y:S08]  /*10230*/  @P0 LDC.64 R6, c[0x0][0x9a8] ;  /* 0x00026a00ff060b82 */ /* 0x000e700000000a00 */
[----:B------:R-:W0:Y:S08]  /*10240*/  @P1 LDC.64 R10, c[0x0][0x9c0] ;  /* 0x00027000ff0a1b82 */ /* 0x000e300000000a00 */
[----:B------:R-:W0:Y:S01]  /*10250*/  @P0 LDC.64 R12, c[0x0][0x9b0] ;  /* 0x00026c00ff0c0b82 */ /* 0x000e220000000a00 */
[----:B--2---:R-:W-:-:S02]  /*10260*/  @P1 IMAD R2, R0, R8, RZ ;  /* 0x0000000800021224 */ /* 0x004fc400078e02ff */
[----:B-1----:R-:W-:Y:S02]  /*10270*/  @P0 IMAD R0, R0, R6, RZ ;  /* 0x0000000600000224 */ /* 0x002fe400078e02ff */
[C---:B---3--:R-:W-:Y:S02]  /*10280*/  @P1 IMAD R9, R3.reuse, R9, R2 ;  /* 0x0000000903091224 */ /* 0x048fe400078e0202 */
[----:B------:R-:W-:Y:S01]  /*10290*/  @P1 IMAD.WIDE.U32 R4, R3, R8, RZ ;  /* 0x0000000803041225 */ /* 0x000fe200078e00ff */
[----:B----4-:R-:W-:-:S03]  /*102a0*/  @P1 SHF.R.S32.HI R15, RZ, 0x1f, R14 ;  /* 0x0000001fff0f1819 */ /* 0x010fc6000001140e */
[----:B------:R-:W-:Y:S01]  /*102b0*/  @P1 IMAD.IADD R5, R5, 0x1, R9 ;  /* 0x0000000105051824 */ /* 0x000fe200078e0209 */
[----:B------:R-:W-:Y:S01]  /*102c0*/  @P0 SHF.R.S32.HI R9, RZ, 0x1f, R14 ;  /* 0x0000001fff090819 */ /* 0x000fe2000001140e */
[C---:B------:R-:W-:Y:S02]  /*102d0*/  @P0 IMAD R7, R3.reuse, R7, R0 ;  /* 0x0000000703070224 */ /* 0x040fe400078e0200 */
[----:B------:R-:W-:-:S04]  /*102e0*/  @P0 IMAD.WIDE.U32 R2, R3, R6, RZ ;  /* 0x0000000603020225 */ /* 0x000fc800078e00ff */
[----:B0-----:R-:W-:Y:S02]  /*102f0*/  @P1 IMAD R6, R15, R10, RZ ;  /* 0x0000000a0f061224 */ /* 0x001fe400078e02ff */
[----:B------:R-:W-:Y:S02]  /*10300*/  @P0 IMAD.IADD R3, R3, 0x1, R7 ;  /* 0x0000000103030824 */ /* 0x000fe400078e0207 */
[----:B------:R-:W-:Y:S02]  /*10310*/  @P0 IMAD R0, R9, R12, RZ ;  /* 0x0000000c09000224 */ /* 0x000fe400078e02ff */
[C---:B------:R-:W-:Y:S02]  /*10320*/  @P1 IMAD R11, R14.reuse, R11, R6 ;  /* 0x0000000b0e0b1224 */ /* 0x040fe400078e0206 */
[----:B------:R-:W-:-:S04]  /*10330*/  @P1 IMAD.WIDE.U32 R6, R14, R10, R4 ;  /* 0x0000000a0e061225 */ /* 0x000fc800078e0004 */
[----:B------:R-:W-:Y:S01]  /*10340*/  @P0 IMAD R9, R14, R13, R0 ;  /* 0x0000000d0e090224 */ /* 0x000fe200078e0200 */
[----:B------:R-:W-:Y:S01]  /*10350*/  @P1 LEA R8, P3, R6, UR6, 0x2 ;  /* 0x0000000606081c11 */ /* 0x000fe2000f8610ff */
[----:B------:R-:W-:-:S04]  /*10360*/  @P0 IMAD.WIDE.U32 R2, R14, R12, R2 ;  /* 0x0000000c0e020225 */ /* 0x000fc800078e0002 */
[----:B------:R-:W-:Y:S01]  /*10370*/  @P1 IMAD.IADD R5, R7, 0x1, R11 ;  /* 0x0000000107051824 */ /* 0x000fe200078e020b */
[----:B------:R-:W-:Y:S01]  /*10380*/  @P0 IADD3 R3, R3, R9, RZ ;  /* 0x0000000903030210 */ /* 0x000fe20007ffe0ff */
[----:B------:R-:W-:Y:S01]  /*10390*/  IMAD.MOV.U32 R0, RZ, RZ, 0x3f800000 ;  /* 0x3f800000ff007424 */ /* 0x000fe200078e00ff */
[----:B------:R-:W-:Y:S01]  /*103a0*/  @P0 LEA R4, P2, R2, UR4, 0x2 ;  /* 0x0000000402040c11 */ /* 0x000fe2000f8410ff */
[----:B------:R-:W-:Y:S01]  /*103b0*/  ULDC UR4, c[0x0][0x988] ;  /* 0x0002620000047ab9 */ /* 0x000fe20000000800 */
[----:B------:R-:W-:Y:S02]  /*103c0*/  @P1 LEA.HI.X R9, R6, UR7, R5, 0x2, P3 ;  /* 0x0000000706091c11 */ /* 0x000fe400098f1405 */
[----:B------:R-:W-:Y:S01]  /*103d0*/  @P0 LEA.HI.X R5, R2, UR5, R3, 0x2, P2 ;  /* 0x0000000502050c11 */ /* 0x000fe200090f1403 */
[----:B------:R-:W-:Y:S02]  /*103e0*/  IMAD.MOV.U32 R3, RZ, RZ, 0x3f800000 ;  /* 0x3f800000ff037424 */ /* 0x000fe400078e00ff */
[----:B------:R0:W2:Y:S04]  /*103f0*/  @P1 LDG.E R0, desc[UR54][R8.64] ;  /* 0x0000003608001981 */ /* 0x0000a8000c1e1900 */
[----:B------:R1:W2:Y:S01]  /*10400*/  @P0 LDG.E R3, desc[UR54][R4.64] ;  /* 0x0000003604030981 */ /* 0x0002a2000c1e1900 */
[----:B------:R-:W-:-:S02]  /*10410*/  ISETP.GE.AND P1, PT, R159, 0x1, PT ;  /* 0x000000019f00780c */ /* 0x000fc40003f26270 */
[----:B------:R-:W-:Y:S02]  /*10420*/  CS2R R120, SRZ ;  /* 0x0000000000787805 */ /* 0x000fe4000001ff00 */
[----:B------:R-:W-:Y:S02]  /*10430*/  PLOP3.LUT P0, PT, PT, PT, PT, 0x80, 0x0 ;  /* 0x000000000000781c */ /* 0x000fe40003f0f070 */
[----:B------:R-:W-:Y:S02]  /*10440*/  CS2R R92, SRZ ;  /* 0x00000000005c7805 */ /* 0x000fe4000001ff00 */
[----:B------:R-:W-:Y:S02]  /*10450*/  CS2R R26, SRZ ;  /* 0x00000000001a7805 */ /* 0x000fe4000001ff00 */
[----:B------:R-:W-:Y:S02]  /*10460*/  CS2R R76, SRZ ;  /* 0x00000000004c7805 */ /* 0x000fe4000001ff00 */
[----:B------:R-:W-:-:S02]  /*10470*/  CS2R R40, SRZ ;  /* 0x0000000000287805 */ /* 0x000fc4000001ff00 */
[----:B------:R-:W-:Y:S02]  /*10480*/  CS2R R84, SRZ ;  /* 0x0000000000547805 */ /* 0x000fe4000001ff00 */
[----:B------:R-:W-:Y:S01]  /*10490*/  CS2R R72, SRZ ;  /* 0x0000000000487805 */ /* 0x000fe2000001ff00 */
[----:B------:R-:W-:Y:S01]  /*104a0*/  IMAD.MOV.U32 R91, RZ, RZ, RZ ;  /* 0x000000ffff5b7224 */ /* 0x000fe200078e00ff */
[----:B------:R-:W-:Y:S01]  /*104b0*/  CS2R R30, SRZ ;  /* 0x00000000001e7805 */ /* 0x000fe2000001ff00 */
[----:B------:R-:W-:Y:S01]  /*104c0*/  IMAD.MOV.U32 R82, RZ, RZ, RZ ;  /* 0x000000ffff527224 */ /* 0x000fe200078e00ff */
[----:B------:R-:W-:Y:S02]  /*104d0*/  CS2R R80, SRZ ;  /* 0x0000000000507805 */ /* 0x000fe4000001ff00 */
[----:B------:R-:W-:Y:S02]  /*104e0*/  CS2R R68, SRZ ;  /* 0x0000000000447805 */ /* 0x000fe4000001ff00 */
[----:B------:R-:W-:Y:S01]  /*104f0*/  CS2R R50, SRZ ;  /* 0x0000000000327805 */ /* 0x000fe2000001ff00 */
[----:B------:R-:W-:Y:S01]  /*10500*/  IMAD.MOV.U32 R67, RZ, RZ, RZ ;  /* 0x000000ffff437224 */ /* 0x000fe200078e00ff */
[----:B------:R-:W-:-:S02]  /*10510*/  CS2R R60, SRZ ;  /* 0x00000000003c7805 */ /* 0x000fc4000001ff00 */
[----:B------:R-:W-:Y:S01]  /*10520*/  CS2R R36, SRZ ;  /* 0x0000000000247805 */ /* 0x000fe2000001ff00 */
[----:B------:R-:W-:Y:S01]  /*10530*/  IMAD.MOV.U32 R42, RZ, RZ, RZ ;  /* 0x000000ffff2a7224 */ /* 0x000fe200078e00ff */
[----:B------:R-:W-:Y:S02]  /*10540*/  MOV R71, RZ ;  /* 0x000000ff00477202 */ /* 0x000fe40000000f00 */
        /* <DEDUP_REMOVED lines=14> */
[----:B0-----:R-:W-:Y:S02]  /*10630*/  CS2R R8, SRZ ;  /* 0x0000000000087805 */ /* 0x001fe4000001ff00 */
        /* <DEDUP_REMOVED lines=18> */
[----:B-1----:R-:W-:Y:S01]  /*10760*/  CS2R R4, SRZ ;  /* 0x0000000000047805 */ /* 0x002fe2000001ff00 */
[----:B------:R-:W-:Y:S02]  /*10770*/  IMAD.MOV.U32 R130, RZ, RZ, RZ ;  /* 0x000000ffff827224 */ /* 0x000fe400078e00ff */
[----:B--2---:R-:W-:-:S04]  /*10780*/  FMUL.FTZ R0, R3, R0 ;  /* 0x0000000003007220 */ /* 0x004fc80000410000 */
[----:B------:R-:W-:Y:S01]  /*10790*/  FMUL.FTZ R2, R0, UR4 ;  /* 0x0000000400027c20 */ /* 0x000fe20008410000 */
[----:B------:R-:W-:Y:S06]  /*107a0*/  @!P1 BRA `(.L_x_3482) ;  /* 0x000000e800f89947 */ /* 0x000fec0003800000 */
[----:B------:R-:W-:-:S03]  /*107b0*/  UMOV UR4, 0xffffffff ;  /* 0xffffffff00047882 */ /* 0x000fc60000000000 */
[----:B------:R-:W-:Y:S05]  /*107c0*/  BRA.DIV UR4, `(.L_x_3483) ;  /* 0x0000019e04247947 */ /* 0x000fea000b800000 */
[----:B------:R-:W0:Y:S02]  /*107d0*/  S2R R0, SR_TID.X ;  /* 0x0000000000007919 */ /* 0x000e240000002100 */
[----:B0-----:R-:W-:-:S05]  /*107e0*/  VIADD R3, R0, 0xffffff80 ;  /* 0xffffff8000037836 */ /* 0x001fca0000000000 */
[----:B------:R-:W-:-:S04]  /*107f0*/  SHF.R.S32.HI R0, RZ, 0x1f, R3 ;  /* 0x0000001fff007819 */ /* 0x000fc80000011403 */
[----:B------:R-:W-:-:S04]  /*10800*/  LEA.HI R0, R0, R3, RZ, 0x7 ;  /* 0x0000000300007211 */ /* 0x000fc800078f38ff */
[----:B------:R-:W-:-:S05]  /*10810*/  SHF.R.S32.HI R0, RZ, 0x7, R0 ;  /* 0x00000007ff007819 */ /* 0x000fca0000011400 */
[----:B------:R0:W1:Y:S02]  /*10820*/  SHFL.IDX PT, R233, R0, RZ, 0x1f ;  /* 0x00001fff00e97589 */ /* 0x00006400000e0000 */
.L_x_3710:
[----:B01----:R-:W-:Y:S01]  /*10830*/  LEA.HI R0, R233, R233, RZ, 0x1 ;  /* 0x000000e9e9007211 */ /* 0x003fe200078f08ff */
        /* <DEDUP_REMOVED lines=24> */
.L_x_3484:
        /* <DEDUP_REMOVED lines=8> */
[----:B------:R0:W1:Y:S03]  /*10a40*/  SYNCS.PHASECHK.TRANS64.TRYWAIT P0, [R16+URZ+0x33400], R3 ;  /* 0x03340003100075a7 */ /* 0x000066000800017f */
[----:B-1----:R-:W-:Y:S05]  /*10a50*/  @!P0 NANOSLEEP.SYNCS 0x989680 ;  /* 0x009896800000895d */ /* 0x002fea0003900000 */
[----:B------:R-:W1:Y:S01]  /*10a60*/  @!P0 SYNCS.PHASECHK.TRANS64 P0, [R16+URZ+0x33400], R3 ;  /* 0x03340003100085a7 */ /* 0x000e62000800007f */
[----:B------:R-:W-:Y:S04]  /*10a70*/  BSSY B0, `(.L_x_3486) ;  /* 0x0000006000007945 */ /* 0x000fe80003800000 */
[----:B-1----:R-:W-:Y:S05]  /*10a80*/  @P0 BRA `(.L_x_3487) ;  /* 0x0000000000100947 */ /* 0x002fea0003800000 */
.L_x_3488:
[----:B-1----:R1:W2:Y:S02]  /*10a90*/  SYNCS.PHASECHK.TRANS64.TRYWAIT P0, [R16+URZ+0x33400], R3 ;  /* 0x03340003100075a7 */ /* 0x0022a4000800017f */
[----:B--2---:R-:W-:Y:S05]  /*10aa0*/  @!P0 NANOSLEEP.SYNCS 0x989680 ;  /* 0x009896800000895d */ /* 0x004fea0003900000 */
[----:B------:R-:W2:Y:S02]  /*10ab0*/  @!P0 SYNCS.PHASECHK.TRANS64 P0, [R16+URZ+0x33400], R3 ;  /* 0x03340003100085a7 */ /* 0x000ea4000800007f */
[----:B--2---:R-:W-:Y:S05]  /*10ac0*/  @!P0 BRA `(.L_x_3488) ;  /* 0xfffffffc00f08947 */ /* 0x004fea000383ffff */
.L_x_3487:
[----:B------:R-:W-:Y:S05]  /*10ad0*/  BSYNC B0 ;  /* 0x0000000000007941 */ /* 0x000fea0003800000 */
.L_x_3486:
[----:B------:R-:W-:Y:S05]  /*10ae0*/  BRA `(.L_x_3489) ;  /* 0x0000006c003c7947 */ /* 0x000fea0003800000 */
.L_x_3485:
[----:B------:R-:W0:Y:S01]  /*10af0*/  LDC.64 R24, c[0x0][0x3e8] ;  /* 0x0000fa00ff187b82 */ /* 0x000e220000000a00 */
[----:B------:R-:W-:Y:S01]  /*10b00*/  ULOP3.LUT UP0, URZ, UR52, 0x1bf, URZ, 0xc0, !UPT ;  /* 0x000001bf343f7892 */ /* 0x000fe2000f80c03f */
[----:B-----5:R-:W-:Y:S01]  /*10b10*/  SHF.R.S32.HI R0, RZ, 0x1f, R145 ;  /* 0x0000001fff007819 */ /* 0x020fe20000011491 */
[----:B------:R-:W-:Y:S01]  /*10b20*/  ULDC.64 UR4, c[0x0][0x3f8] ;  /* 0x0000fe0000047ab9 */ /* 0x000fe20000000a00 */
[----:B------:R-:W-:-:S03]  /*10b30*/  ULDC.64 UR6, c[0x0][0x408] ;  /* 0x0001020000067ab9 */ /* 0x000fc60000000a00 */
[----:B------:R-:W-:Y:S01]  /*10b40*/  PLOP3.LUT P0, PT, PT, PT, UP0, 0x80, 0x0 ;  /* 0x000000000000781c */ /* 0x000fe20003f0f008 */
[----:B------:R-:W1:Y:S01]  /*10b50*/  LDC.64 R28, c[0x0][0x400] ;  /* 0x00010000ff1c7b82 */ /* 0x000e620000000a00 */
[C---:B------:R-:W-:Y:S02]  /*10b60*/  IMAD R4, R0.reuse, UR4, RZ ;  /* 0x0000000400047c24 */ /* 0x040fe4000f8e02ff */
        /* <DEDUP_REMOVED lines=24> */
.L_x_3490:
[----:B------:R-:W2:Y:S01]  /*10cf0*/  LDL R45, [R1+0x4] ;  /* 0x00000400012d7983 */ /* 0x000ea20000100800 */
[----:B------:R-:W-:Y:S01]  /*10d00*/  ULDC.U8 UR4, c[0x0][0x410] ;  /* 0x0001040000047ab9 */ /* 0x000fe20000000000 */
[----:B------:R-:W-:Y:S01]  /*10d10*/  BSSY B0, `(.L_x_3491) ;  /* 0x00006a4000007945 */ /* 0x000fe20003800000 */
[----:B------:R-:W-:Y:S01]  /*10d20*/  ISETP.NE.AND P0, PT, RZ, UR4, PT ;  /* 0x00000004ff007c0c */ /* 0x000fe2000bf05270 */
[----:B--2---:R-:W-:-:S12]  /*10d30*/  IMAD R10, R45, 0x80, R220 ;  /* 0x000000802d0a7824 */ /* 0x004fd800078e02dc */
[----:B------:R-:W-:Y:S05]  /*10d40*/  @!P0 BRA `(.L_x_3492) ;  /* 0x0000003400388947 */ /* 0x000fea0003800000 */
[----:B------:R-:W-:-:S03]  /*10d50*/  UMOV UR4, 0xffffffff ;  /* 0xffffffff00047882 */ /* 0x000fc60000000000 */
[----:B------:R-:W-:Y:S05]  /*10d60*/  BRA.DIV UR4, `(.L_x_3493) ;  /* 0x0000019604fc7947 */ /* 0x000fea000b800000 */
[----:B------:R0:W1:Y:S04]  /*10d70*/  SHFL.IDX PT, R3, R24, RZ, 0x1e1f ;  /* 0x001e1fff18037589 */ /* 0x00006800000e0000 */
[----:B------:R0:W2:Y:S04]  /*10d80*/  SHFL.IDX PT, R14, R28, RZ, 0x1e1f ;  /* 0x001e1fff1c0e7589 */ /* 0x0000a800000e0000 */
[----:B------:R0:W3:Y:S04]  /*10d90*/  SHFL.IDX PT, R0, R26, RZ, 0x1e1f ;  /* 0x001e1fff1a007589 */ /* 0x0000e800000e0000 */
[----:B------:R0:W4:Y:S02]  /*10da0*/  SHFL.IDX PT, R4, R27, RZ, 0x1e1f ;  /* 0x001e1fff1b047589 */ /* 0x00012400000e0000 */
.L_x_3716:
[----:B------:R-:W-:Y:S01]  /*10db0*/  ULDC UR4, c[0x0][0x448] ;  /* 0x0001120000047ab9 */ /* 0x000fe20000000800 */
[----:B------:R-:W-:Y:S01]  /*10dc0*/  BSSY B1, `(.L_x_3494) ;  /* 0x000004d000017945 */ /* 0x000fe20003800000 */
[----:B------:R-:W-:Y:S01]  /*10dd0*/  IMAD R153, R153, UR4, RZ ;  /* 0x0000000499997c24 */ /* 0x000fe2000f8e02ff */
[----:B------:R-:W-:Y:S02]  /*10de0*/  CS2R R8, SRZ ;  /* 0x0000000000087805 */ /* 0x000fe4000001ff00 */
[----:B------:R-:W-:Y:S02]  /*10df0*/  CS2R R12, SRZ ;  /* 0x00000000000c7805 */ /* 0x000fe4000001ff00 */
[----:B0-----:R-:W-:Y:S02]  /*10e00*/  CS2R R24, SRZ ;  /* 0x0000000000187805 */ /* 0x001fe4000001ff00 */
[----:B------:R-:W-:Y:S02]  /*10e10*/  CS2R R28, SRZ ;  /* 0x00000000001c7805 */ /* 0x000fe4000001ff00 */
[----:B------:R-:W-:-:S02]  /*10e20*/  ISETP.GE.AND P0, PT, R10, R153, PT ;  /* 0x000000990a00720c */ /* 0x000fc40003f06270 */
        /* <DEDUP_REMOVED lines=8> */
[----:B------:R-:W-:Y:S06]  /*10eb0*/  @P0 BRA `(.L_x_3495) ;  /* 0x0000000000f40947 */ /* 0x000fec0003800000 */
[----:B------:R-:W3:Y:S01]  /*10ec0*/  LDL R43, [R1+0x64] ;  /* 0x00006400012b7983 */ /* 0x000ee20000100800 */
[----:B------:R-:W-:-:S03]  /*10ed0*/  ULDC UR4, c[0x0][0x3f4] ;  /* 0x0000fd0000047ab9 */ /* 0x000fc60000000800 */
[----:B------:R-:W3:Y:S04]  /*10ee0*/  LDL R42, [R1+0x60] ;  /* 0x00006000012a7983 */ /* 0x000ee80000100800 */
[----:B------:R-:W3:Y:S04]  /*10ef0*/  LDL R15, [R1+0x5c] ;  /* 0x00005c00010f7983 */ /* 0x000ee80000100800 */
[----:B------:R-:W3:Y:S04]  /*10f00*/  LDL R51, [R1+0x58] ;  /* 0x0000580001337983 */ /* 0x000ee80000100800 */
[----:B------:R-:W3:Y:S01]  /*10f10*/  LDL R50, [R1+0x54] ;  /* 0x0000540001327983 */ /* 0x000ee20000100800 */
[----:B------:R-:W-:-:S02]  /*10f20*/  ISETP.GE.AND P5, PT, R22, UR4, PT ;  /* 0x0000000416007c0c */ /* 0x000fc4000bfa6270 */
[----:B------:R-:W-:Y:S02]  /*10f30*/  CS2R R38, SRZ ;  /* 0x0000000000267805 */ /* 0x000fe4000001ff00 */
[----:B------:R-:W-:Y:S02]  /*10f40*/  ISETP.GE.AND P2, PT, R223, UR4, PT ;  /* 0x00000004df007c0c */ /* 0x000fe4000bf46270 */
[----:B------:R-:W-:Y:S02]  /*10f50*/  CS2R R36, SRZ ;  /* 0x0000000000247805 */ /* 0x000fe4000001ff00 */
[----:B------:R-:W-:Y:S02]  /*10f60*/  ISETP.GE.AND P3, PT, R222, UR4, PT ;  /* 0x00000004de007c0c */ /* 0x000fe4000bf66270 */
[----:B------:R-:W-:-:S03]  /*10f70*/  CS2R R32, SRZ ;  /* 0x0000000000207805 */ /* 0x000fc6000001ff00 */
[----:B------:R-:W-:Y:S02]  /*10f80*/  @!P5 SHF.R.S32.HI R5, RZ, 0x1f, R22 ;  /* 0x0000001fff05d819 */ /* 0x000fe40000011416 */
[C---:B--2---:R-:W-:Y:S02]  /*10f90*/  @!P5 IADD3 R8, P1, R22.reuse, R14, RZ ;  /* 0x0000000e1608d210 */ /* 0x044fe40007f3e0ff */
[-C--:B-1----:R-:W-:Y:S02]  /*10fa0*/  @!P5 IADD3 R6, P0, R22, R3.reuse, RZ ;  /* 0x000000031606d210 */ /* 0x082fe40007f1e0ff */
[----:B------:R-:W-:Y:S01]  /*10fb0*/  @!P2 IADD3 R10, P4, R223, R3, RZ ;  /* 0x00000003df0aa210 */ /* 0x000fe20007f9e0ff */
[----:B----4-:R-:W-:Y:S01]  /*10fc0*/  @!P5 IMAD.X R9, R4, 0x1, R5, P1 ;  /* 0x000000010409d824 */ /* 0x010fe200008e0605 */
[----:B---3--:R-:W-:Y:S02]  /*10fd0*/  @!P5 IADD3.X R7, R0, R5, RZ, P0, !PT ;  /* 0x000000050007d210 */ /* 0x008fe400007fe4ff */
[----:B------:R-:W-:-:S02]  /*10fe0*/  ISETP.GE.AND P1, PT, R225, UR4, PT ;  /* 0x00000004e1007c0c */ /* 0x000fc4000bf26270 */
[----:B------:R0:W5:Y:S01]  /*10ff0*/  @!P5 LD.E.64 R36, desc[UR54][R8.64] ;  /* 0x000000360824d980 */ /* 0x000162000c101b00 */
[----:B------:R-:W-:-:S03]  /*11000*/  @!P2 IADD3 R12, P0, R223, R14, RZ ;  /* 0x0000000edf0ca210 */ /* 0x000fc60007f1e0ff */
[----:B------:R1:W5:Y:S01]  /*11010*/  @!P5 LD.E.64 R38, desc[UR54][R6.64] ;  /* 0x000000360626d980 */ /* 0x000362000c101b00 */
[----:B------:R-:W-:Y:S02]  /*11020*/  @!P3 IADD3 R40, P5, R222, R14, RZ ;  /* 0x0000000ede28b210 */ /* 0x000fe40007fbe0ff */
[----:B------:R-:W-:Y:S02]  /*11030*/  CS2R R34, SRZ ;  /* 0x0000000000227805 */ /* 0x000fe4000001ff00 */
[----:B------:R-:W-:Y:S02]  /*11040*/  CS2R R28, SRZ ;  /* 0x00000000001c7805 */ /* 0x000fe4000001ff00 */
[----:B------:R-:W-:Y:S02]  /*11050*/  CS2R R30, SRZ ;  /* 0x00000000001e7805 */ /* 0x000fe4000001ff00 */
[----:B------:R-:W-:Y:S02]  /*11060*/  CS2R R24, SRZ ;  /* 0x0000000000187805 */ /* 0x000fe4000001ff00 */
[----:B------:R-:W-:-:S02]  /*11070*/  CS2R R26, SRZ ;  /* 0x00000000001a7805 */ /* 0x000fc4000001ff00 */
[----:B0-----:R-:W-:Y:S01]  /*11080*/  CS2R R8, SRZ ;  /* 0x0000000000087805 */ /* 0x001fe2000001ff00 */
[--C-:B------:R-:W-:Y:S01]  /*11090*/  @!P2 IMAD.X R11, R0, 0x1, R43.reuse, P4 ;  /* 0x00000001000ba824 */ /* 0x100fe200020e062b */
[----:B------:R-:W-:Y:S01]  /*110a0*/  @!P3 IADD3 R20, P4, R222, R3, RZ ;  /* 0x00000003de14b210 */ /* 0x000fe20007f9e0ff */
[C---:B------:R-:W-:Y:S02]  /*110b0*/  @!P2 IMAD.X R13, R4.reuse, 0x1, R43, P0 ;  /* 0x00000001040da824 */ /* 0x040fe400000e062b */
[--C-:B------:R-:W-:Y:S01]  /*110c0*/  @!P3 IMAD.X R41, R4, 0x1, R42.reuse, P5 ;  /* 0x000000010429b824 */ /* 0x100fe200028e062a */
[----:B------:R-:W5:Y:S01]  /*110d0*/  @!P2 LD.E.64 R32, desc[UR54][R10.64] ;  /* 0x000000360a20a980 */ /* 0x000f62000c101b00 */
[----:B------:R-:W-:Y:S01]  /*110e0*/  @!P3 IMAD.X R21, R0, 0x1, R42, P4 ;  /* 0x000000010015b824 */ /* 0x000fe200020e062a */
[----:B------:R-:W-:Y:S02]  /*110f0*/  ISETP.GE.AND P0, PT, R224, UR4, PT ;  /* 0x00000004e0007c0c */ /* 0x000fe4000bf06270 */
[----:B------:R-:W5:Y:S01]  /*11100*/  @!P2 LD.E.64 R34, desc[UR54][R12.64] ;  /* 0x000000360c22a980 */ /* 0x000f62000c101b00 */
[----:B------:R-:W-:-:S03]  /*11110*/  ISETP.GE.AND P2, PT, R226, UR4, PT ;  /* 0x00000004e2007c0c */ /* 0x000fc6000bf46270 */
[----:B------:R-:W5:Y:S01]  /*11120*/  @!P3 LD.E.64 R28, desc[UR54][R20.64] ;  /* 0x00000036141cb980 */ /* 0x000f62000c101b00 */
[----:B------:R-:W-:-:S03]  /*11130*/  @!P1 IADD3 R42, P4, R225, R14, RZ ;  /* 0x0000000ee12a9210 */ /* 0x000fc60007f9e0ff */
[----:B------:R0:W5:Y:S01]  /*11140*/  @!P3 LD.E.64 R30, desc[UR54][R40.64] ;  /* 0x00000036281eb980 */ /* 0x000162000c101b00 */
[----:B-1----:R-:W-:Y:S02]  /*11150*/  @!P1 IADD3 R6, P3, R225, R3, RZ ;  /* 0x00000003e1069210 */ /* 0x002fe40007f7e0ff */
[----:B------:R-:W-:-:S03]  /*11160*/  @!P1 IADD3.X R43, R4, R15, RZ, P4, !PT ;  /* 0x0000000f042b9210 */ /* 0x000fc600027fe4ff */
[----:B------:R-:W-:Y:S02]  /*11170*/  @!P1 IMAD.X R7, R0, 0x1, R15, P3 ;  /* 0x0000000100079824 */ /* 0x000fe400018e060f */
[----:B------:R1:W5:Y:S01]  /*11180*/  @!P1 LD.E.64 R26, desc[UR54][R42.64] ;  /* 0x000000362a1a9980 */ /* 0x000362000c101b00 */
[----:B------:R-:W-:-:S03]  /*11190*/  @!P0 IADD3 R46, P5, R224, R3, RZ ;  /* 0x00000003e02e8210 */ /* 0x000fc60007fbe0ff */
[----:B------:R1:W5:Y:S01]  /*111a0*/  @!P1 LD.E.64 R24, desc[UR54][R6.64] ;  /* 0x0000003606189980 */ /* 0x000362000c101b00 */
[-C--:B0-----:R-:W-:Y:S02]  /*111b0*/  @!P0 IADD3 R40, P1, R224, R14.reuse, RZ ;  /* 0x0000000ee0288210 */ /* 0x081fe40007f3e0ff */
[C---:B------:R-:W-:Y:S02]  /*111c0*/  @!P2 IADD3 R48, P3, R226.reuse, R3, RZ ;  /* 0x00000003e230a210 */ /* 0x040fe40007f7e0ff */
[----:B------:R-:W-:Y:S02]  /*111d0*/  @!P2 IADD3 R14, P4, R226, R14, RZ ;  /* 0x0000000ee20ea210 */ /* 0x000fe40007f9e0ff */
[----:B------:R-:W-:Y:S02]  /*111e0*/  CS2R R12, SRZ ;  /* 0x00000000000c7805 */ /* 0x000fe4000001ff00 */
[----:B------:R-:W-:Y:S02]  /*111f0*/  CS2R R20, SRZ ;  /* 0x0000000000147805 */ /* 0x000fe4000001ff00 */
[----:B------:R-:W-:Y:S01]  /*11200*/  CS2R R10, SRZ ;  /* 0x00000000000a7805 */ /* 0x000fe2000001ff00 */
[----:B------:R-:W-:-:S02]  /*11210*/  @!P0 IMAD.X R47, R0, 0x1, R51, P5 ;  /* 0x00000001002f8824 */ /* 0x000fc400028e0633 */
[----:B------:R-:W-:Y:S02]  /*11220*/  @!P0 IMAD.X R41, R4, 0x1, R51, P1 ;  /* 0x0000000104298824 */ /* 0x000fe400008e0633 */
[--C-:B------:R-:W-:Y:S01]  /*11230*/  @!P2 IMAD.X R49, R0, 0x1, R50.reuse, P3 ;  /* 0x000000010031a824 */ /* 0x100fe200018e0632 */
[----:B------:R1:W5:Y:S01]  /*11240*/  @!P0 LD.E.64 R12, desc[UR54][R46.64] ;  /* 0x000000362e0c8980 */ /* 0x000362000c101b00 */
[----:B------:R-:W-:-:S03]  /*11250*/  @!P2 IMAD.X R15, R4, 0x1, R50, P4 ;  /* 0x00000001040fa824 */ /* 0x000fc600020e0632 */
[----:B------:R1:W5:Y:S04]  /*11260*/  @!P0 LD.E.64 R20, desc[UR54][R40.64] ;  /* 0x0000003628148980 */ /* 0x000368000c101b00 */
[----:B------:R1:W5:Y:S04]  /*11270*/  @!P2 LD.E.64 R8, desc[UR54][R48.64] ;  /* 0x000000363008a980 */ /* 0x000368000c101b00 */
[----:B------:R1:W5:Y:S02]  /*11280*/  @!P2 LD.E.64 R10, desc[UR54][R14.64] ;  /* 0x000000360e0aa980 */ /* 0x000364000c101b00 */
.L_x_3495:
[----:B------:R-:W-:Y:S05]  /*11290*/  BSYNC B1 ;  /* 0x0000000000017941 */ /* 0x000fea0003800000 */
.L_x_3494:
[----:B------:R-:W-:Y:S01]  /*112a0*/  ULEA.HI UR4, UR43, UR43, URZ, 0x1 ;  /* 0x0000002b2b047291 */ /* 0x000fe2000f8f083f */
[----:B---3--:R-:W-:Y:S01]  /*112b0*/  IMAD R0, R45, -0x80, R153 ;  /* 0xffffff802d007824 */ /* 0x008fe200078e0299 */
[----:B------:R-:W-:Y:S02]  /*112c0*/  BSSY B1, `(.L_x_3496) ;  /* 0x0000009000017945 */ /* 0x000fe40003800000 */
[----:B------:R-:W-:Y:S02]  /*112d0*/  ULOP3.LUT UR4, UR4, 0xfffffffe, URZ, 0xc0, !UPT ;  /* 0xfffffffe04047892 */ /* 0x000fe4000f8ec03f */
[----:B-1----:R-:W-:Y:S02]  /*112e0*/  VIMNMX R3, R0, 0x80, PT ;  /* 0x0000008000037848 */ /* 0x002fe40003fe0100 */
[----:B------:R-:W-:Y:S02]  /*112f0*/  UIADD3 UR4, UR43, -UR4, URZ ;  /* 0x800000042b047290 */ /* 0x000fe4000fffe03f */
[----:B------:R-:W-:-:S04]  /*11300*/  ISETP.GE.AND P1, PT, R220, R3, PT ;  /* 0x00000003dc00720c */ /* 0x000fc80003f26270 */
[----:B------:R-:W-:-:S05]  /*11310*/  IMAD.U32 R5, RZ, RZ, UR4 ;  /* 0x00000004ff057e24 */ /* 0x000fca000f8e00ff */
[----:B------:R-:W-:-:S04]  /*11320*/  SHF.L.U32 R5, R5, 0x1f, RZ ;  /* 0x0000001f05057819 */ /* 0x000fc800000006ff */
[----:B------:R-:W0:Y:S02]  /*11330*/  SYNCS.PHASECHK.TRANS64.TRYWAIT P0, [R16+URZ+0x33400], R5 ;  /* 0x03340005100075a7 */ /* 0x000e24000800017f */
[----:B0-----:R-:W-:Y:S05]  /*11340*/  @!P0 BRA `(.L_x_3497) ;  /* 0x0000019000f48947 */ /* 0x001fea0003800000 */
.L_x_3717:
[----:B------:R-:W-:Y:S05]  /*11350*/  BSYNC B1 ;  /* 0x0000000000017941 */ /* 0x000fea0003800000 */
.L_x_3496:
[----:B------:R-:W-:Y:S05]  /*11360*/  @P1 BRA `(.L_x_3498) ;  /* 0x0000006000f81947 */ /* 0x000fea0003800000 */
[----:B0-----:R-:W0:Y:S01]  /*11370*/  LDC R5, c[0x0][0x3f4] ;  /* 0x0000fd00ff057b82 */ /* 0x001e220000000800 */
[----:B------:R-:W-:Y:S01]  /*11380*/  IMAD.IADD R3, R16, 0x1, R235 ;  /* 0x0000000110037824 */ /* 0x000fe200078e02eb */
[----:B------:R-:W-:Y:S01]  /*11390*/  BSSY B1, `(.L_x_3499) ;  /* 0x0000080000017945 */ /* 0x000fe20003800000 */
[----:B------:R-:W-:-:S03]  /*113a0*/  LOP3.LUT P5, RZ, R236, 0x2, RZ, 0xc0, !PT ;  /* 0x00000002ecff7812 */ /* 0x000fc600078ac0ff */
[----:B------:R-:W-:Y:S02]  /*113b0*/  IADD3 R0, R3, 0x20, RZ ;  /* 0x0000002003007810 */ /* 0x000fe40007ffe0ff */
[-C--:B0-----:R-:W-:Y:S02]  /*113c0*/  ISETP.GE.AND P6, PT, R22, R5.reuse, PT ;  /* 0x000000051600720c */ /* 0x081fe40003fc6270 */
[-C--:B------:R-:W-:Y:S02]  /*113d0*/  ISETP.GE.AND P0, PT, R223, R5.reuse, PT ;  /* 0x00000005df00720c */ /* 0x080fe40003f06270 */
[-C--:B------:R-:W-:Y:S02]  /*113e0*/  ISETP.GE.AND P1, PT, R222, R5.reuse, PT ;  /* 0x00000005de00720c */ /* 0x080fe40003f26270 */
[-C--:B------:R-:W-:Y:S02]  /*113f0*/  ISETP.GE.AND P2, PT, R225, R5.reuse, PT ;  /* 0x00000005e100720c */ /* 0x080fe40003f46270 */
[----:B------:R-:W-:-:S02]  /*11400*/  ISETP.GE.AND P3, PT, R224, R5, PT ;  /* 0x00000005e000720c */ /* 0x000fc40003f66270 */
[----:B------:R-:W-:-:S03]  /*11410*/  ISETP.GE.AND P4, PT, R226, R5, PT ;  /* 0x00000005e200720c */ /* 0x000fc60003f86270 */
[----:B------:R-:W-:Y:S10]  /*11420*/  @P6 BRA `(.L_x_3500) ;  /* 0x0000000400d86947 */ /* 0x000ff40003800000 */
[----:B----4-:R-:W0:Y:S01]  /*11430*/  LDS.128 R4, [R3+0x1e200] ;  /* 0x01e2000003047984 */ /* 0x010e220000000c00 */
[----:B-----5:R-:W-:Y:S02]  /*11440*/  SHF.R.U32.HI R41, RZ, 0x8, R39 ;  /* 0x00000008ff297819 */ /* 0x020fe40000011627 */
[----:B------:R-:W-:Y:S02]  /*11450*/  LOP3.LUT R40, R39, 0xff, RZ, 0xc0, !PT ;  /* 0x000000ff27287812 */ /* 0x000fe400078ec0ff */
[----:B------:R-:W-:Y:S02]  /*11460*/  LOP3.LUT R41, R41, 0xff, RZ, 0xc0, !PT ;  /* 0x000000ff29297812 */ /* 0x000fe400078ec0ff */
[----:B------:R-:W-:Y:S02]  /*11470*/  SHF.R.U32.HI R45, RZ, 0x8, R37 ;  /* 0x00000008ff2d7819 */ /* 0x000fe40000011625 */
[----:B------:R-:W-:Y:S02]  /*11480*/  PRMT R40, R41, 0x7604, R40 ;  /* 0x0000760429287816 */ /* 0x000fe40000000028 */
[----:B------:R-:W-:-:S02]  /*11490*/  SHF.R.U32.HI R47, RZ, 0x10, R39 ;  /* 0x00000010ff2f7819 */ /* 0x000fc40000011627 */
[----:B------:R-:W-:Y:S02]  /*114a0*/  SHF.R.U32.HI R41, RZ, 0x8, R36 ;  /* 0x00000008ff297819 */ /* 0x000fe40000011624 */
[----:B------:R-:W-:Y:S02]  /*114b0*/  LOP3.LUT R42, R37, 0xff, RZ, 0xc0, !PT ;  /* 0x000000ff252a7812 */ /* 0x000fe400078ec0ff */
[----:B------:R-:W-:Y:S02]  /*114c0*/  LOP3.LUT R45, R45, 0xff, RZ, 0xc0, !PT ;  /* 0x000000ff2d2d7812 */ /* 0x000fe400078ec0ff */
[----:B------:R-:W-:Y:S02]  /*114d0*/  SHF.R.U32.HI R46, RZ, 0x10, R37 ;  /* 0x00000010ff2e7819 */ /* 0x000fe40000011625 */
[----:B------:R-:W-:Y:S02]  /*114e0*/  SHF.R.U32.HI R15, RZ, 0x8, R38 ;  /* 0x00000008ff0f7819 */ /* 0x000fe40000011626 */
[----:B------:R-:W-:Y:S01]  /*114f0*/  LOP3.LUT R43, R41, 0xff, RZ, 0xc0, !PT ;  /* 0x000000ff292b7812 */ /* 0x000fe200078ec0ff */
[----:B------:R-:W-:Y:S01]  /*11500*/  IMAD.U32 R41, R47, 0x10000, RZ ;  /* 0x000100002f297824 */ /* 0x000fe200078e00ff */
[----:B------:R-:W-:Y:S01]  /*11510*/  PRMT R42, R45, 0x7604, R42 ;  /* 0x000076042d2a7816 */ /* 0x000fe2000000002a */
[----:B------:R-:W-:Y:S01]  /*11520*/  IMAD.U32 R45, R46, 0x10000, RZ ;  /* 0x000100002e2d7824 */ /* 0x000fe200078e00ff */
[----:B--2---:R-:W-:-:S02]  /*11530*/  LOP3.LUT R14, R38, 0xff, RZ, 0xc0, !PT ;  /* 0x000000ff260e7812 */ /* 0x004fc400078ec0ff */
[----:B------:R-:W-:Y:S02]  /*11540*/  LOP3.LUT R15, R15, 0xff, RZ, 0xc0, !PT ;  /* 0x000000ff0f0f7812 */ /* 0x000fe400078ec0ff */
[----:B------:R-:W-:Y:S02]  /*11550*/  LOP3.LUT R41, R40, 0xff0000, R41, 0xf8, !PT ;  /* 0x00ff000028297812 */ /* 0x000fe400078ef829 */
[----:B------:R-:W-:Y:S02]  /*11560*/  LOP3.LUT R45, R42, 0xff0000, R45, 0xf8, !PT ;  /* 0x00ff00002a2d7812 */ /* 0x000fe400078ef82d */
[----:B------:R-:W-:Y:S02]  /*11570*/  PRMT R15, R15, 0x7604, R14 ;  /* 0x000076040f0f7816 */ /* 0x000fe4000000000e */
[----:B------:R-:W-:Y:S02]  /*11580*/  LOP3.LUT R14, R36, 0xff, RZ, 0xc0, !PT ;  /* 0x000000ff240e7812 */ /* 0x000fe400078ec0ff */
[----:B------:R-:W-:-:S02]  /*11590*/  LOP3.LUT R45, R45, 0xff000000, R37, 0xf8, !PT ;  /* 0xff0000002d2d7812 */ /* 0x000fc400078ef825 */
[----:B------:R-:W-:Y:S02]  /*115a0*/  LOP3.LUT R41, R41, 0xff000000, R39, 0xf8, !PT ;  /* 0xff00000029297812 */ /* 0x000fe400078ef827 */
[----:B------:R-:W-:Y:S02]  /*115b0*/  PRMT R43, R43, 0x7604, R14 ;  /* 0x000076042b2b7816 */ /* 0x000fe4000000000e */
[-C--:B0-----:R-:W-:Y:S02]  /*115c0*/  F2FP.F16.E4M3.UNPACK_B R14, R6.reuse.H1 ;  /* 0x00000006ff0e723e */ /* 0x081fe400030006ff */
[----:B------:R-:W-:Y:S02]  /*115d0*/  F2FP.F16.E4M3.UNPACK_B R46, R45 ;  /* 0x0000002dff2e723e */ /* 0x000fe400020006ff */
[----:B------:R-:W-:Y:S01]  /*115e0*/  F2FP.F16.E4M3.UNPACK_B R39, R41 ;  /* 0x00000029ff27723e */ /* 0x000fe200020006ff */
[--C-:B------:R-:W-:Y:S01]  /*115f0*/  HADD2.F32 R37, -RZ, R14.reuse.H0_H0 ;  /* 0x2000000eff257230 */ /* 0x100fe20000004100 */
[----:B------:R-:W-:Y:S01]  /*11600*/  LOP3.LUT R43, R43, 0xff0000, R36, 0xf8, !PT ;  /* 0x00ff00002b2b7812 */ /* 0x000fe200078ef824 */
[----:B------:R-:W-:Y:S01]  /*11610*/  HADD2.F32 R14, -RZ, R14.H1_H1 ;  /* 0x3000000eff0e7230 */ /* 0x000fe20000004100 */
[----:B------:R-:W-:Y:S01]  /*11620*/  LOP3.LUT R15, R15, 0xff0000, R38, 0xf8, !PT ;  /* 0x00ff00000f0f7812 */ /* 0x000fe200078ef826 */
[--C-:B------:R-:W-:Y:S01]  /*11630*/  HADD2.F32 R47, -RZ, R46.reuse.H1_H1 ;  /* 0x3000002eff2f7230 */ /* 0x100fe20000004100 */
[----:B------:R-:W-:Y:S01]  /*11640*/  LOP3.LUT R43, R43, 0xff000000, R36, 0xf8, !PT ;  /* 0xff0000002b2b7812 */ /* 0x000fe200078ef824 */
[--C-:B------:R-:W-:Y:S01]  /*11650*/  HADD2.F32 R42, -RZ, R39.reuse.H1_H1 ;  /* 0x30000027ff2a7230 */ /* 0x100fe20000004100 */
[----:B------:R-:W-:Y:S01]  /*11660*/  F2FP.F16.E4M3.UNPACK_B R36, R6 ;  /* 0x00000006ff24723e */ /* 0x000fe200020006ff */
[----:B------:R-:W-:Y:S01]  /*11670*/  HADD2.F32 R46, -RZ, R46.H0_H0 ;  /* 0x2000002eff2e7230 */ /* 0x000fe20000004100 */
[----:B------:R-:W-:Y:S01]  /*11680*/  LOP3.LUT R40, R15, 0xff000000, R38, 0xf8, !PT ;  /* 0xff0000000f287812 */ /* 0x000fe200078ef826 */
[C---:B------:R-:W-:Y:S01]  /*11690*/  FMUL.FTZ R48, R14.reuse, R47 ;  /* 0x0000002f0e307220 */ /* 0x040fe20000410000 */
[----:B------:R-:W-:Y:S01]  /*116a0*/  FMUL.FTZ R52, R14, R42 ;  /* 0x0000002a0e347220 */ /* 0x000fe20000410000 */
[-C--:B------:R-:W-:Y:S01]  /*116b0*/  F2FP.F16.E4M3.UNPACK_B R14, R5.reuse ;  /* 0x00000005ff0e723e */ /* 0x080fe200020006ff */
[----:B------:R-:W-:Y:S01]  /*116c0*/  HADD2.F32 R39, -RZ, R39.H0_H0 ;  /* 0x20000027ff277230 */ /* 0x000fe20000004100 */
[----:B------:R-:W-:Y:S01]  /*116d0*/  F2FP.F16.E4M3.UNPACK_B R15, R5.H1 ;  /* 0x00000005ff0f723e */ /* 0x000fe200030006ff */
[----:B------:R-:W-:-:S02]  /*116e0*/  HADD2.F32 R5, -RZ, R36.H1_H1 ;  /* 0x30000024ff057230 */ /* 0x000fc40000004100 */
[C---:B------:R-:W-:Y:S01]  /*116f0*/  FFMA.FTZ R50, R37.reuse, R42, -R48 ;  /* 0x0000002a25327223 */ /* 0x040fe20000010830 */
[----:B------:R-:W-:Y:S01]  /*11700*/  FFMA.FTZ R51, R37, R47, R52 ;  /* 0x0000002f25337223 */ /* 0x000fe20000010034 */
[----:B------:R-:W-:Y:S01]  /*11710*/  HADD2.F32 R36, -RZ, R36.H0_H0 ;  /* 0x20000024ff247230 */ /* 0x000fe20000004100 */
[----:B------:R-:W-:Y:S01]  /*11720*/  F2FP.F16.E4M3.UNPACK_B R38, R7 ;  /* 0x00000007ff26723e */ /* 0x000fe200020006ff */
[C---:B------:R-:W-:Y:S01]  /*11730*/  FMUL.FTZ R37, R5.reuse, R46 ;  /* 0x0000002e05257220 */ /* 0x040fe20000410000 */
[----:B------:R-:W-:Y:S01]  /*11740*/  F2FP.F16.E4M3.UNPACK_B R45, R45.H1 ;  /* 0x0000002dff2d723e */ /* 0x000fe200030006ff */
[----:B------:R-:W-:Y:S01]  /*11750*/  FMUL.FTZ R49, R5, R39 ;  /* 0x0000002705317220 */ /* 0x000fe20000410000 */
[----:B------:R-:W-:Y:S01]  /*11760*/  F2FP.F16.E4M3.UNPACK_B R41, R41.H1 ;  /* 0x00000029ff29723e */ /* 0x000fe200030006ff */
[----:B------:R-:W-:Y:S01]  /*11770*/  FFMA.FTZ R47, R36, R39, -R37 ;  /* 0x00000027242f7223 */ /* 0x000fe20000010825 */
[----:B------:R-:W-:Y:S01]  /*11780*/  F2FP.F16.E4M3.UNPACK_B R7, R7.H1 ;  /* 0x00000007ff07723e */ /* 0x000fe200030006ff */
[----:B------:R-:W-:-:S02]  /*11790*/  HADD2.F32 R5, -RZ, R38.H1_H1 ;  /* 0x30000026ff057230 */ /* 0x000fc40000004100 */
[----:B------:R-:W-:Y:S01]  /*117a0*/  FFMA.FTZ R48, R36, R46, R49 ;  /* 0x0000002e24307223 */ /* 0x000fe20000010031 */
[----:B------:R-:W-:Y:S01]  /*117b0*/  HADD2.F32 R42, -RZ, R45.H0_H0 ;  /* 0x2000002dff2a7230 */ /* 0x000fe20000004100 */
[-C--:B------:R-:W-:Y:S01]  /*117c0*/  F2FP.F16.E4M3.UNPACK_B R6, R4.reuse ;  /* 0x00000004ff06723e */ /* 0x080fe200020006ff */
[----:B------:R-:W-:Y:S01]  /*117d0*/  HADD2.F32 R37, -RZ, R41.H0_H0 ;  /* 0x20000029ff257230 */ /* 0x000fe20000004100 */
[----:B------:R-:W-:Y:S01]  /*117e0*/  F2FP.F16.E4M3.UNPACK_B R4, R4.H1 ;  /* 0x00000004ff04723e */ /* 0x000fe200030006ff */
        /* <DEDUP_REMOVED lines=11> */
[-C--:B------:R-:W-:Y:S01]  /*118a0*/  FMUL.FTZ R38, R36, R41.reuse ;  /* 0x0000002924267220 */ /* 0x080fe20000410000 */
[----:B------:R-:W-:Y:S01]  /*118b0*/  F2FP.F16.E4M3.UNPACK_B R36, R40 ;  /* 0x00000028ff24723e */ /* 0x000fe200020006ff */
[----:B------:R-:W-:Y:S01]  /*118c0*/  FFMA.FTZ R53, R5, R41, -R46 ;  /* 0x0000002905357223 */ /* 0x000fe2000001082e */
[----:B------:R-:W-:-:S02]  /*118d0*/  HADD2.F32 R7, -RZ, R4.H1_H1 ;  /* 0x30000004ff077230 */ /* 0x000fc40000004100 */
[----:B------:R-:W-:Y:S01]  /*118e0*/  FFMA.FTZ R54, R5, R45, R38 ;  /* 0x0000002d05367223 */ /* 0x000fe20000010026 */
[--C-:B------:R-:W-:Y:S01]  /*118f0*/  HADD2.F32 R42, -RZ, R37.reuse.H1_H1 ;  /* 0x30000025ff2a7230 */ /* 0x100fe20000004100 */
[----:B------:R-:W-:Y:S01]  /*11900*/  F2FP.F16.E4M3.UNPACK_B R40, R40.H1 ;  /* 0x00000028ff28723e */ /* 0x000fe200030006ff */
[----:B------:R-:W-:Y:S01]  /*11910*/  HADD2.F32 R38, -RZ, R36.H1_H1 ;  /* 0x30000024ff267230 */ /* 0x000fe20000004100 */
[----:B------:R-:W-:Y:S01]  /*11920*/  F2FP.F16.E4M3.UNPACK_B R43, R43.H1 ;  /* 0x0000002bff2b723e */ /* 0x000fe200030006ff */
[----:B------:R-:W-:Y:S02]  /*11930*/  HADD2.F32 R5, -RZ, R4.H0_H0 ;  /* 0x20000004ff057230 */ /* 0x000fe40000004100 */
[----:B------:R-:W-:Y:S01]  /*11940*/  FMUL.FTZ R46, R7, R42 ;  /* 0x0000002a072e7220 */ /* 0x000fe20000410000 */
[----:B------:R-:W-:Y:S02]  /*11950*/  HADD2.F32 R39, -RZ, R37.H0_H0 ;  /* 0x20000025ff277230 */ /* 0x000fe40000004100 */
[----:B------:R-:W-:-:S02]  /*11960*/  HADD2.F32 R4, -RZ, R6.H1_H1 ;  /* 0x30000006ff047230 */ /* 0x000fc40000004100 */
[-C--:B------:R-:W-:Y:S01]  /*11970*/  FFMA.FTZ R46, R5, R38.reuse, -R46 ;  /* 0x00000026052e7223 */ /* 0x080fe2000001082e */
[----:B------:R-:W-:Y:S02]  /*11980*/  HADD2.F32 R37, -RZ, R36.H0_H0 ;  /* 0x20000024ff257230 */ /* 0x000fe40000004100 */
[----:B------:R-:W-:Y:S01]  /*11990*/  FMUL.FTZ R36, R7, R38 ;  /* 0x0000002607247220 */ /* 0x000fe20000410000 */
[----:B------:R-:W-:Y:S02]  /*119a0*/  HADD2.F32 R6, -RZ, R6.H0_H0 ;  /* 0x20000006ff067230 */ /* 0x000fe40000004100 */
[C---:B------:R-:W-:Y:S01]  /*119b0*/  FMUL.FTZ R7, R4.reuse, R39 ;  /* 0x0000002704077220 */ /* 0x040fe20000410000 */
[-C--:B------:R-:W-:Y:S01]  /*119c0*/  FMUL.FTZ R4, R4, R37.reuse ;  /* 0x0000002504047220 */ /* 0x080fe20000410000 */
[----:B------:R-:W-:Y:S02]  /*119d0*/  FFMA.FTZ R41, R5, R42, R36 ;  /* 0x0000002a05297223 */ /* 0x000fe40000010024 */
[----:B------:R-:W-:Y:S01]  /*119e0*/  FFMA.FTZ R37, R6, R37, -R7 ;  /* 0x0000002506257223 */ /* 0x000fe20000010807 */
[----:B------:R-:W-:-:S02]  /*119f0*/  HADD2.F32 R5, -RZ, R15.H1_H1 ;  /* 0x3000000fff057230 */ /* 0x000fc40000004100 */
[----:B------:R-:W-:Y:S01]  /*11a00*/  FFMA.FTZ R38, R6, R39, R4 ;  /* 0x0000002706267223 */ /* 0x000fe20000010004 */
[----:B------:R-:W-:Y:S02]  /*11a10*/  HADD2.F32 R6, -RZ, R40.H1_H1 ;  /* 0x30000028ff067230 */ /* 0x000fe40000004100 */
[--C-:B------:R-:W-:Y:S02]  /*11a20*/  HADD2.F32 R36, -RZ, R43.reuse.H1_H1 ;  /* 0x3000002bff247230 */ /* 0x100fe40000004100 */
[----:B------:R-:W-:Y:S02]  /*11a30*/  HADD2.F32 R43, -RZ, R43.H0_H0 ;  /* 0x2000002bff2b7230 */ /* 0x000fe40000004100 */
[----:B------:R-:W-:Y:S01]  /*11a40*/  FMUL.FTZ R39, R5, R6 ;  /* 0x0000000605277220 */ /* 0x000fe20000410000 */
[----:B------:R-:W-:Y:S02]  /*11a50*/  HADD2.F32 R4, -RZ, R14.H1_H1 ;  /* 0x3000000eff047230 */ /* 0x000fe40000004100 */
[----:B------:R-:W-:-:S02]  /*11a60*/  HADD2.F32 R7, -RZ, R40.H0_H0 ;  /* 0x20000028ff077230 */ /* 0x000fc40000004100 */
        /* <DEDUP_REMOVED lines=18> */
.L_x_3500:
[----:B------:R-:W-:Y:S05]  /*11b90*/  BSYNC B1 ;  /* 0x0000000000017941 */ /* 0x000fea0003800000 */
.L_x_3499:
[----:B------:R-:W-:Y:S01]  /*11ba0*/  BSSY B1, `(.L_x_3501) ;  /* 0x000007d000017945 */ /* 0x000fe20003800000 */
[----:B------:R-:W-:-:S03]  /*11bb0*/  @P5 VIADD R0, R3, 0xffffffe0 ;  /* 0xffffffe003005836 */ /* 0x000fc60000000000 */
[----:B------:R-:W-:Y:S05]  /*11bc0*/  @P0 BRA `(.L_x_3502) ;  /* 0x0000000400e80947 */ /* 0x000fea0003800000 */
[----:B0---4-:R-:W0:Y:S01]  /*11bd0*/  LDS.128 R4, [R0+0x1e200] ;  /* 0x01e2000000047984 */ /* 0x011e220000000c00 */
[----:B-----5:R-:W-:Y:S02]  /*11be0*/  SHF.R.U32.HI R36, RZ, 0x8, R33 ;  /* 0x00000008ff247819 */ /* 0x020fe40000011621 */
[----:B------:R-:W-:Y:S02]  /*11bf0*/  SHF.R.U32.HI R40, RZ, 0x8, R35 ;  /* 0x00000008ff287819 */ /* 0x000fe40000011623 */
[----:B------:R-:W-:Y:S02]  /*11c00*/  LOP3.LUT R37, R33, 0xff, RZ, 0xc0, !PT ;  /* 0x000000ff21257812 */ /* 0x000fe400078ec0ff */
[----:B------:R-:W-:Y:S02]  /*11c10*/  LOP3.LUT R41, R35, 0xff, RZ, 0xc0, !PT ;  /* 0x000000ff23297812 */ /* 0x000fe400078ec0ff */
[----:B------:R-:W-:Y:S02]  /*11c20*/  LOP3.LUT R36, R36, 0xff, RZ, 0xc0, !PT ;  /* 0x000000ff24247812 */ /* 0x000fe400078ec0ff */
[----:B------:R-:W-:-:S02]  /*11c30*/  LOP3.LUT R40, R40, 0xff, RZ, 0xc0, !PT ;  /* 0x000000ff28287812 */ /* 0x000fc400078ec0ff */
[----:B--2---:R-:W-:Y:S02]  /*11c40*/  SHF.R.U32.HI R14, RZ, 0x8, R32 ;  /* 0x00000008ff0e7819 */ /* 0x004fe40000011620 */
[----:B------:R-:W-:Y:S02]  /*11c50*/  PRMT R37, R36, 0x7604, R37 ;  /* 0x0000760424257816 */ /* 0x000fe40000000025 */
[----:B------:R-:W-:Y:S02]  /*11c60*/  PRMT R41, R40, 0x7604, R41 ;  /* 0x0000760428297816 */ /* 0x000fe40000000029 */
[----:B------:R-:W-:Y:S02]  /*11c70*/  SHF.R.U32.HI R36, RZ, 0x10, R33 ;  /* 0x00000010ff247819 */ /* 0x000fe40000011621 */
[----:B------:R-:W-:Y:S02]  /*11c80*/  SHF.R.U32.HI R40, RZ, 0x10, R35 ;  /* 0x00000010ff287819 */ /* 0x000fe40000011623 */
[----:B------:R-:W-:-:S02]  /*11c90*/  LOP3.LUT R15, R32, 0xff, RZ, 0xc0, !PT ;  /* 0x000000ff200f7812 */ /* 0x000fc400078ec0ff */
[----:B------:R-:W-:Y:S02]  /*11ca0*/  LOP3.LUT R14, R14, 0xff, RZ, 0xc0, !PT ;  /* 0x000000ff0e0e7812 */ /* 0x000fe400078ec0ff */
        /* <DEDUP_REMOVED lines=8> */
[----:B------:R-:W-:Y:S02]  /*11d30*/  PRMT R41, R40, 0x7054, R41 ;  /* 0x0000705428297816 */ /* 0x000fe40000000029 */
[----:B------:R-:W-:Y:S02]  /*11d40*/  LOP3.LUT R14, R14, 0xff, RZ, 0xc0, !PT ;  /* 0x000000ff0e0e7812 */ /* 0x000fe400078ec0ff */
[----:B------:R-:W-:-:S02]  /*11d50*/  PRMT R39, R38, 0x7604, R39 ;  /* 0x0000760426277816 */ /* 0x000fc40000000027 */
[----:B------:R-:W-:Y:S02]  /*11d60*/  SHF.R.U32.HI R38, RZ, 0x10, R34 ;  /* 0x00000010ff267819 */ /* 0x000fe40000011622 */
[----:B------:R-:W-:Y:S02]  /*11d70*/  LOP3.LUT R41, R41, 0xff000000, R35, 0xf8, !PT ;  /* 0xff00000029297812 */ /* 0x000fe400078ef823 */
[----:B------:R-:W-:Y:S02]  /*11d80*/  LOP3.LUT R37, R37, 0xff000000, R33, 0xf8, !PT ;  /* 0xff00000025257812 */ /* 0x000fe400078ef821 */
[----:B------:R-:W-:Y:S02]  /*11d90*/  PRMT R15, R14, 0x7054, R15 ;  /* 0x000070540e0f7816 */ /* 0x000fe4000000000f */
[----:B0-----:R-:W-:Y:S02]  /*11da0*/  F2FP.F16.E4M3.UNPACK_B R14, R6.H1 ;  /* 0x00000006ff0e723e */ /* 0x001fe400030006ff */
[----:B------:R-:W-:-:S02]  /*11db0*/  LOP3.LUT R38, R38, 0xff, RZ, 0xc0, !PT ;  /* 0x000000ff26267812 */ /* 0x000fc400078ec0ff */
[----:B------:R-:W-:Y:S01]  /*11dc0*/  F2FP.F16.E4M3.UNPACK_B R40, R41 ;  /* 0x00000029ff28723e */ /* 0x000fe200020006ff */
[--C-:B------:R-:W-:Y:S01]  /*11dd0*/  HADD2.F32 R33, -RZ, R14.reuse.H0_H0 ;  /* 0x2000000eff217230 */ /* 0x100fe20000004100 */
[----:B------:R-:W-:Y:S01]  /*11de0*/  F2FP.F16.E4M3.UNPACK_B R35, R37 ;  /* 0x00000025ff23723e */ /* 0x000fe200020006ff */
[----:B------:R-:W-:Y:S01]  /*11df0*/  HADD2.F32 R14, -RZ, R14.H1_H1 ;  /* 0x3000000eff0e7230 */ /* 0x000fe20000004100 */
[----:B------:R-:W-:Y:S01]  /*11e00*/  PRMT R39, R38, 0x7054, R39 ;  /* 0x0000705426277816 */ /* 0x000fe20000000027 */
[--C-:B------:R-:W-:Y:S01]  /*11e10*/  HADD2.F32 R42, -RZ, R40.reuse.H1_H1 ;  /* 0x30000028ff2a7230 */ /* 0x100fe20000004100 */
[----:B------:R-:W-:Y:S01]  /*11e20*/  LOP3.LUT R36, R15, 0xff000000, R32, 0xf8, !PT ;  /* 0xff0000000f247812 */ /* 0x000fe200078ef820 */
[--C-:B------:R-:W-:Y:S01]  /*11e30*/  HADD2.F32 R38, -RZ, R35.reuse.H1_H1 ;  /* 0x30000023ff267230 */ /* 0x100fe20000004100 */
[----:B------:R-:W-:Y:S01]  /*11e40*/  F2FP.F16.E4M3.UNPACK_B R32, R6 ;  /* 0x00000006ff20723e */ /* 0x000fe200020006ff */
[----:B------:R-:W-:Y:S02]  /*11e50*/  HADD2.F32 R40, -RZ, R40.H0_H0 ;  /* 0x20000028ff287230 */ /* 0x000fe40000004100 */
[C---:B------:R-:W-:Y:S01]  /*11e60*/  FMUL.FTZ R46, R14.reuse, R42 ;  /* 0x0000002a0e2e7220 */ /* 0x040fe20000410000 */
[-C--:B------:R-:W-:Y:S01]  /*11e70*/  F2FP.F16.E4M3.UNPACK_B R15, R5.reuse.H1 ;  /* 0x00000005ff0f723e */ /* 0x080fe200030006ff */
[-C--:B------:R-:W-:Y:S01]  /*11e80*/  FMUL.FTZ R43, R14, R38.reuse ;  /* 0x000000260e2b7220 */ /* 0x080fe20000410000 */
[----:B------:R-:W-:Y:S01]  /*11e90*/  F2FP.F16.E4M3.UNPACK_B R14, R5 ;  /* 0x00000005ff0e723e */ /* 0x000fe200020006ff */
[--C-:B------:R-:W-:Y:S01]  /*11ea0*/  HADD2.F32 R5, -RZ, R32.reuse.H1_H1 ;  /* 0x30000020ff057230 */ /* 0x100fe20000004100 */
[----:B------:R-:W-:Y:S01]  /*11eb0*/  LOP3.LUT R39, R39, 0xff000000, R34, 0xf8, !PT ;  /* 0xff00000027277812 */ /* 0x000fe200078ef822 */
[C---:B------:R-:W-:Y:S01]  /*11ec0*/  FFMA.FTZ R46, R33.reuse, R38, -R46 ;  /* 0x00000026212e7223 */ /* 0x040fe2000001082e */
[----:B------:R-:W-:Y:S01]  /*11ed0*/  FFMA.FTZ R45, R33, R42, R43 ;  /* 0x0000002a212d7223 */ /* 0x000fe2000001002b */
[----:B------:R-:W-:Y:S01]  /*11ee0*/  HADD2.F32 R35, -RZ, R35.H0_H0 ;  /* 0x20000023ff237230 */ /* 0x000fe20000004100 */
[----:B------:R-:W-:Y:S01]  /*11ef0*/  F2FP.F16.E4M3.UNPACK_B R34, R7 ;  /* 0x00000007ff22723e */ /* 0x000fe200020006ff */
[----:B------:R-:W-:Y:S01]  /*11f00*/  HADD2.F32 R32, -RZ, R32.H0_H0 ;  /* 0x20000020ff207230 */ /* 0x000fe20000004100 */
[----:B------:R-:W-:Y:S01]  /*11f10*/  F2FP.F16.E4M3.UNPACK_B R41, R41.H1 ;  /* 0x00000029ff29723e */ /* 0x000fe200030006ff */
[C---:B------:R-:W-:Y:S01]  /*11f20*/  FMUL.FTZ R33, R5.reuse, R40 ;  /* 0x0000002805217220 */ /* 0x040fe20000410000 */
[----:B------:R-:W-:Y:S01]  /*11f30*/  F2FP.F16.E4M3.UNPACK_B R37, R37.H1 ;  /* 0x00000025ff25723e */ /* 0x000fe200030006ff */
[----:B------:R-:W-:Y:S01]  /*11f40*/  FMUL.FTZ R43, R5, R35 ;  /* 0x00000023052b7220 */ /* 0x000fe20000410000 */
[----:B------:R-:W-:Y:S01]  /*11f50*/  F2FP.F16.E4M3.UNPACK_B R7, R7.H1 ;  /* 0x00000007ff07723e */ /* 0x000fe200030006ff */
[----:B------:R-:W-:Y:S01]  /*11f60*/  FFMA.FTZ R42, R32, R35, -R33 ;  /* 0x00000023202a7223 */ /* 0x000fe20000010821 */
        /* <DEDUP_REMOVED lines=64> */
.L_x_3502:
[----:B------:R-:W-:Y:S05]  /*12370*/  BSYNC B1 ;  /* 0x0000000000017941 */ /* 0x000fea0003800000 */
.L_x_3501:
[----:B------:R-:W-:Y:S04]  /*12380*/  BSSY B1, `(.L_x_3503) ;  /* 0x0000078000017945 */ /* 0x000fe80003800000 */
[----:B------:R-:W-:Y:S05]  /*12390*/  @P1 BRA `(.L_x_3504) ;  /* 0x0000000400d81947 */ /* 0x000fea0003800000 */
[----:B01--4-:R-:W0:Y:S01]  /*123a0*/  LDS.128 R4, [R3+0x20200] ;  /* 0x0202000003047984 */ /* 0x013e220000000c00 */
        /* <DEDUP_REMOVED lines=33> */
[----:B------:R-:W-:Y:S01]  /*125c0*/  HADD2.F32 R34, -RZ, R31.H1_H1 ;  /* 0x3000001fff227230 */ /* 0x000fe20000004100 */
[----:B------:R-:W-:Y:S01]  /*125d0*/  F2FP.F16.E4M3.UNPACK_B R28, R6 ;  /* 0x00000006ff1c723e */ /* 0x000fe200020006ff */
[----:B------:R-:W-:-:S02]  /*125e0*/  HADD2.F32 R36, -RZ, R36.H0_H0 ;  /* 0x20000024ff247230 */ /* 0x000fc40000004100 */
        /* <DEDUP_REMOVED lines=81> */
.L_x_3504:
[----:B------:R-:W-:Y:S05]  /*12b00*/  BSYNC B1 ;  /* 0x0000000000017941 */ /* 0x000fea0003800000 */
.L_x_3503:
[----:B------:R-:W-:Y:S04]  /*12b10*/  BSSY B1, `(.L_x_3505) ;  /* 0x000007c000017945 */ /* 0x000fe80003800000 */
[----:B------:R-:W-:Y:S05]  /*12b20*/  @P2 BRA `(.L_x_3506) ;  /* 0x0000000400e82947 */ /* 0x000fea0003800000 */
[----:B01-34-:R-:W0:Y:S01]  /*12b30*/  LDS.128 R4, [R0+0x20200] ;  /* 0x0202000000047984 */ /* 0x01be220000000c00 */
        /* <DEDUP_REMOVED lines=121> */
.L_x_3506:
[----:B------:R-:W-:Y:S05]  /*132d0*/  BSYNC B1 ;  /* 0x0000000000017941 */ /* 0x000fea0003800000 */
.L_x_3505:
[----:B------:R-:W-:Y:S04]  /*132e0*/  BSSY B1, `(.L_x_3507) ;  /* 0x0000078000017945 */ /* 0x000fe80003800000 */
[----:B------:R-:W-:Y:S05]  /*132f0*/  @P3 BRA `(.L_x_3508) ;  /* 0x0000000400d83947 */ /* 0x000fea0003800000 */
[----:B01-34-:R-:W0:Y:S01]  /*13300*/  LDS.128 R4, [R3+0x22200] ;  /* 0x0222000003047984 */ /* 0x01be220000000c00 */
        /* <DEDUP_REMOVED lines=13> */
[----:B------:R-:W-:-:S02]  /*133e0*/  PRMT R26, R29, 0x7604, R26 ;  /* 0x000076041d1a7816 */ /* 0x000fc4000000001a */
[----:B------:R-:W-:Y:S02]  /*133f0*/  SHF.L.U32 R29, R28, 0x10, RZ ;  /* 0x000000101c1d7819 */ /* 0x000fe400000006ff */
[----:B--2---:R-:W-:Y:S02]  /*13400*/  LOP3.LUT R14, R12, 0xff, RZ, 0xc0, !PT ;  /* 0x000000ff0c0e7812 */ /* 0x004fe400078ec0ff */
[----:B------:R-:W-:Y:S02]  /*13410*/  LOP3.LUT R15, R15, 0xff, RZ, 0xc0, !PT ;  /* 0x000000ff0f0f7812 */ /* 0x000fe400078ec0ff */
[----:B------:R-:W-:Y:S02]  /*13420*/  LOP3.LUT R25, R24, 0xff0000, R25, 0xf8, !PT ;  /* 0x00ff000018197812 */ /* 0x000fe400078ef819 */
[----:B------:R-:W-:Y:S02]  /*13430*/  LOP3.LUT R29, R26, 0xff0000, R29, 0xf8, !PT ;  /* 0x00ff00001a1d7812 */ /* 0x000fe400078ef81d */
[----:B------:R-:W-:-:S02]  /*13440*/  PRMT R15, R15, 0x7604, R14 ;  /* 0x000076040f0f7816 */ /* 0x000fc4000000000e */
[----:B------:R-:W-:Y:S02]  /*13450*/  LOP3.LUT R14, R20, 0xff, RZ, 0xc0, !PT ;  /* 0x000000ff140e7812 */ /* 0x000fe400078ec0ff */
[----:B------:R-:W-:Y:S02]  /*13460*/  LOP3.LUT R29, R29, 0xff000000, R21, 0xf8, !PT ;  /* 0xff0000001d1d7812 */ /* 0x000fe400078ef815 */
[----:B------:R-:W-:Y:S02]  /*13470*/  LOP3.LUT R25, R25, 0xff000000, R13, 0xf8, !PT ;  /* 0xff00000019197812 */ /* 0x000fe400078ef80d */
[----:B------:R-:W-:Y:S02]  /*13480*/  PRMT R27, R27, 0x7604, R14 ;  /* 0x000076041b1b7816 */ /* 0x000fe4000000000e */
[----:B------:R-:W-:Y:S02]  /*13490*/  LOP3.LUT R15, R15, 0xff0000, R12, 0xf8, !PT ;  /* 0x00ff00000f0f7812 */ /* 0x000fe400078ef80c */
[----:B0-----:R-:W-:-:S02]  /*134a0*/  F2FP.F16.E4M3.UNPACK_B R14, R6.H1 ;  /* 0x00000006ff0e723e */ /* 0x001fc400030006ff */
[----:B------:R-:W-:Y:S02]  /*134b0*/  F2FP.F16.E4M3.UNPACK_B R28, R29 ;  /* 0x0000001dff1c723e */ /* 0x000fe400020006ff */
[----:B------:R-:W-:Y:S02]  /*134c0*/  F2FP.F16.E4M3.UNPACK_B R21, R25 ;  /* 0x00000019ff15723e */ /* 0x000fe400020006ff */
[----:B------:R-:W-:Y:S01]  /*134d0*/  LOP3.LUT R24, R15, 0xff000000, R12, 0xf8, !PT ;  /* 0xff0000000f187812 */ /* 0x000fe200078ef80c */
[----:B------:R-:W-:Y:S01]  /*134e0*/  HADD2.F32 R12, -RZ, R14.H1_H1 ;  /* 0x3000000eff0c7230 */ /* 0x000fe20000004100 */
[----:B------:R-:W-:Y:S01]  /*134f0*/  F2FP.F16.E4M3.UNPACK_B R13, R5.H1 ;  /* 0x00000005ff0d723e */ /* 0x000fe200030006ff */
[----:B------:R-:W-:Y:S01]  /*13500*/  HADD2.F32 R30, -RZ, R28.H1_H1 ;  /* 0x3000001cff1e7230 */ /* 0x000fe20000004100 */
[--C-:B------:R-:W-:Y:S01]  /*13510*/  LOP3.LUT R27, R27, 0xff0000, R20.reuse, 0xf8, !PT ;  /* 0x00ff00001b1b7812 */ /* 0x100fe200078ef814 */
[----:B------:R-:W-:Y:S01]  /*13520*/  HADD2.F32 R26, -RZ, R21.H1_H1 ;  /* 0x30000015ff1a7230 */ /* 0x000fe20000004100 */
[----:B------:R-:W-:Y:S01]  /*13530*/  F2FP.F16.E4M3.UNPACK_B R29, R29.H1 ;  /* 0x0000001dff1d723e */ /* 0x000fe200030006ff */
[----:B------:R-:W-:Y:S01]  /*13540*/  HADD2.F32 R15, -RZ, R14.H0_H0 ;  /* 0x2000000eff0f7230 */ /* 0x000fe20000004100 */
[----:B------:R-:W-:Y:S01]  /*13550*/  F2FP.F16.E4M3.UNPACK_B R14, R6 ;  /* 0x00000006ff0e723e */ /* 0x000fe200020006ff */
[C---:B------:R-:W-:Y:S01]  /*13560*/  FMUL.FTZ R32, R12.reuse, R30 ;  /* 0x0000001e0c207220 */ /* 0x040fe20000410000 */
[----:B------:R-:W-:Y:S01]  /*13570*/  FMUL.FTZ R31, R12, R26 ;  /* 0x0000001a0c1f7220 */ /* 0x000fe20000410000 */
[----:B------:R-:W-:Y:S01]  /*13580*/  F2FP.F16.E4M3.UNPACK_B R12, R5 ;  /* 0x00000005ff0c723e */ /* 0x000fe200020006ff */
[----:B------:R-:W-:Y:S01]  /*13590*/  HADD2.F32 R28, -RZ, R28.H0_H0 ;  /* 0x2000001cff1c7230 */ /* 0x000fe20000004100 */
[----:B------:R-:W-:Y:S01]  /*135a0*/  LOP3.LUT R27, R27, 0xff000000, R20, 0xf8, !PT ;  /* 0xff0000001b1b7812 */ /* 0x000fe200078ef814 */
[----:B------:R-:W-:-:S02]  /*135b0*/  HADD2.F32 R5, -RZ, R14.H1_H1 ;  /* 0x3000000eff057230 */ /* 0x000fc40000004100 */
[C---:B------:R-:W-:Y:S01]  /*135c0*/  FFMA.FTZ R32, R15.reuse, R26, -R32 ;  /* 0x0000001a0f207223 */ /* 0x040fe20000010820 */
[----:B------:R-:W-:Y:S01]  /*135d0*/  FFMA.FTZ R33, R15, R30, R31 ;  /* 0x0000001e0f217223 */ /* 0x000fe2000001001f */
[----:B------:R-:W-:Y:S01]  /*135e0*/  HADD2.F32 R21, -RZ, R21.H0_H0 ;  /* 0x20000015ff157230 */ /* 0x000fe20000004100 */
[----:B------:R-:W-:Y:S01]  /*135f0*/  F2FP.F16.E4M3.UNPACK_B R20, R7 ;  /* 0x00000007ff14723e */ /* 0x000fe200020006ff */
[----:B------:R-:W-:Y:S01]  /*13600*/  HADD2.F32 R14, -RZ, R14.H0_H0 ;  /* 0x2000000eff0e7230 */ /* 0x000fe20000004100 */
[----:B------:R-:W-:Y:S01]  /*13610*/  F2FP.F16.E4M3.UNPACK_B R25, R25.H1 ;  /* 0x00000019ff19723e */ /* 0x000fe200030006ff */
[C---:B------:R-:W-:Y:S01]  /*13620*/  FMUL.FTZ R15, R5.reuse, R28 ;  /* 0x0000001c050f7220 */ /* 0x040fe20000410000 */
[----:B------:R-:W-:Y:S01]  /*13630*/  FMUL.FTZ R31, R5, R21 ;  /* 0x00000015051f7220 */ /* 0x000fe20000410000 */
[----:B------:R-:W-:Y:S01]  /*13640*/  F2FP.F16.E4M3.UNPACK_B R7, R7.H1 ;  /* 0x00000007ff07723e */ /* 0x000fe200030006ff */
        /* <DEDUP_REMOVED lines=16> */
[----:B------:R-:W-:Y:S01]  /*13750*/  F2FP.F16.E4M3.UNPACK_B R4, R4.H1 ;  /* 0x00000004ff04723e */ /* 0x000fe200030006ff */
[----:B------:R-:W-:Y:S01]  /*13760*/  FMUL.FTZ R20, R14, R25 ;  /* 0x000000190e147220 */ /* 0x000fe20000410000 */
[----:B------:R-:W-:Y:S01]  /*13770*/  F2FP.F16.E4M3.UNPACK_B R15, R27 ;  /* 0x0000001bff0f723e */ /* 0x000fe200020006ff */
[C---:B------:R-:W-:Y:S01]  /*13780*/  FFMA.FTZ R36, R5.reuse, R25, -R28 ;  /* 0x0000001905247223 */ /* 0x040fe2000001081c */
[-C--:B------:R-:W-:Y:S01]  /*13790*/  F2FP.F16.E4M3.UNPACK_B R14, R24.reuse ;  /* 0x00000018ff0e723e */ /* 0x080fe200020006ff */
[----:B------:R-:W-:Y:S01]  /*137a0*/  FFMA.FTZ R29, R5, R29, R20 ;  /* 0x0000001d051d7223 */ /* 0x000fe20000010014 */
[----:B------:R-:W-:Y:S01]  /*137b0*/  HADD2.F32 R7, -RZ, R4.H1_H1 ;  /* 0x30000004ff077230 */ /* 0x000fe20000004100 */
[----:B------:R-:W-:Y:S01]  /*137c0*/  F2FP.F16.E4M3.UNPACK_B R24, R24.H1 ;  /* 0x00000018ff18723e */ /* 0x000fe200030006ff */
[----:B------:R-:W-:Y:S01]  /*137d0*/  HADD2.F32 R26, -RZ, R15.H1_H1 ;  /* 0x3000000fff1a7230 */ /* 0x000fe20000004100 */
[----:B------:R-:W-:Y:S01]  /*137e0*/  F2FP.F16.E4M3.UNPACK_B R27, R27.H1 ;  /* 0x0000001bff1b723e */ /* 0x000fe200030006ff */
[----:B------:R-:W-:-:S02]  /*137f0*/  HADD2.F32 R20, -RZ, R14.H1_H1 ;  /* 0x3000000eff147230 */ /* 0x000fc40000004100 */
[----:B------:R-:W-:Y:S02]  /*13800*/  HADD2.F32 R5, -RZ, R4.H0_H0 ;  /* 0x20000004ff057230 */ /* 0x000fe40000004100 */
[----:B------:R-:W-:Y:S01]  /*13810*/  FMUL.FTZ R28, R7, R26 ;  /* 0x0000001a071c7220 */ /* 0x000fe20000410000 */
[----:B------:R-:W-:Y:S02]  /*13820*/  HADD2.F32 R21, -RZ, R15.H0_H0 ;  /* 0x2000000fff157230 */ /* 0x000fe40000004100 */
[----:B------:R-:W-:Y:S02]  /*13830*/  HADD2.F32 R4, -RZ, R6.H1_H1 ;  /* 0x30000006ff047230 */ /* 0x000fe40000004100 */
[-C--:B------:R-:W-:Y:S01]  /*13840*/  FFMA.FTZ R28, R5, R20.reuse, -R28 ;  /* 0x00000014051c7223 */ /* 0x080fe2000001081c */
[----:B------:R-:W-:Y:S02]  /*13850*/  HADD2.F32 R15, -RZ, R14.H0_H0 ;  /* 0x2000000eff0f7230 */ /* 0x000fe40000004100 */
[----:B------:R-:W-:Y:S01]  /*13860*/  FMUL.FTZ R14, R7, R20 ;  /* 0x00000014070e7220 */ /* 0x000fe20000410000 */
[----:B------:R-:W-:-:S02]  /*13870*/  HADD2.F32 R6, -RZ, R6.H0_H0 ;  /* 0x20000006ff067230 */ /* 0x000fc40000004100 */
[C---:B------:R-:W-:Y:S01]  /*13880*/  FMUL.FTZ R7, R4.reuse, R21 ;  /* 0x0000001504077220 */ /* 0x040fe20000410000 */
[-C--:B------:R-:W-:Y:S01]  /*13890*/  FMUL.FTZ R4, R4, R15.reuse ;  /* 0x0000000f04047220 */ /* 0x080fe20000410000 */
[----:B------:R-:W-:Y:S02]  /*138a0*/  FFMA.FTZ R25, R5, R26, R14 ;  /* 0x0000001a05197223 */ /* 0x000fe4000001000e */
[C---:B------:R-:W-:Y:S01]  /*138b0*/  FFMA.FTZ R15, R6.reuse, R15, -R7 ;  /* 0x0000000f060f7223 */ /* 0x040fe20000010807 */
[----:B------:R-:W-:Y:S02]  /*138c0*/  HADD2.F32 R5, -RZ, R13.H1_H1 ;  /* 0x3000000dff057230 */ /* 0x000fe40000004100 */
[----:B------:R-:W-:Y:S01]  /*138d0*/  FFMA.FTZ R20, R6, R21, R4 ;  /* 0x0000001506147223 */ /* 0x000fe20000010004 */
[----:B------:R-:W-:Y:S02]  /*138e0*/  HADD2.F32 R6, -RZ, R24.H1_H1 ;  /* 0x30000018ff067230 */ /* 0x000fe40000004100 */
[----:B------:R-:W-:-:S02]  /*138f0*/  HADD2.F32 R14, -RZ, R27.H1_H1 ;  /* 0x3000001bff0e7230 */ /* 0x000fc40000004100 */
[----:B------:R-:W-:Y:S02]  /*13900*/  HADD2.F32 R27, -RZ, R27.H0_H0 ;  /* 0x2000001bff1b7230 */ /* 0x000fe40000004100 */
[C---:B------:R-:W-:Y:S01]  /*13910*/  FMUL.FTZ R21, R5.reuse, R6 ;  /* 0x0000000605157220 */ /* 0x040fe20000410000 */
[----:B------:R-:W-:Y:S02]  /*13920*/  HADD2.F32 R4, -RZ, R12.H1_H1 ;  /* 0x3000000cff047230 */ /* 0x000fe40000004100 */
        /* <DEDUP_REMOVED lines=10> */
[----:B------:R-:W-:Y:S02]  /*139d0*/  F2FP.SATFINITE.E4M3.F32.PACK_AB_MERGE_C R6, R33, R32, RZ ;  /* 0x000000202106723e */ /* 0x000fe400048070ff */
        /* <DEDUP_REMOVED lines=8> */
.L_x_3508:
[----:B------:R-:W-:Y:S05]  /*13a60*/  BSYNC B1 ;  /* 0x0000000000017941 */ /* 0x000fea0003800000 */
.L_x_3507:
[----:B------:R-:W-:Y:S05]  /*13a70*/  @P4 BRA `(.L_x_3498) ;  /* 0x0000003c00344947 */ /* 0x000fea0003800000 */
[----:B01-34-:R-:W0:Y:S01]  /*13a80*/  LDS.128 R4, [R0+0x22200] ;  /* 0x0222000000047984 */ /* 0x01be220000000c00 */
[----:B-----5:R-:W-:Y:S02]  /*13a90*/  SHF.R.U32.HI R13, RZ, 0x8, R9 ;  /* 0x00000008ff0d7819 */ /* 0x020fe40000011609 */
[----:B------:R-:W-:Y:S02]  /*13aa0*/  SHF.R.U32.HI R24, RZ, 0x8, R11 ;  /* 0x00000008ff187819 */ /* 0x000fe4000001160b */
[----:B------:R-:W-:Y:S02]  /*13ab0*/  SHF.R.U32.HI R15, RZ, 0x8, R10 ;  /* 0x00000008ff0f7819 */ /* 0x000fe4000001160a */
[----:B--2---:R-:W-:Y:S02]  /*13ac0*/  LOP3.LUT R14, R9, 0xff, RZ, 0xc0, !PT ;  /* 0x000000ff090e7812 */ /* 0x004fe400078ec0ff */
        /* <DEDUP_REMOVED lines=9> */
[----:B------:R-:W-:Y:S02]  /*13b60*/  LOP3.LUT R12, R8, 0xff, RZ, 0xc0, !PT ;  /* 0x000000ff080c7812 */ /* 0x000fe400078ec0ff */
[----:B------:R-:W-:Y:S02]  /*13b70*/  LOP3.LUT R3, R3, 0xff, RZ, 0xc0, !PT ;  /* 0x000000ff03037812 */ /* 0x000fe400078ec0ff */
        /* <DEDUP_REMOVED lines=18> */
[--C-:B------:R-:W-:Y:S01]  /*13ca0*/  HADD2.F32 R9, -RZ, R3.reuse.H0_H0 ;  /* 0x20000003ff097230 */ /* 0x100fe20000004100 */
[----:B------:R-:W-:Y:S01]  /*13cb0*/  LOP3.LUT R13, R13, 0xff000000, R8, 0xf8, !PT ;  /* 0xff0000000d0d7812 */ /* 0x000fe200078ef808 */
[----:B------:R-:W-:Y:S01]  /*13cc0*/  HADD2.F32 R8, -RZ, R3.H1_H1 ;  /* 0x30000003ff087230 */ /* 0x000fe20000004100 */
        /* <DEDUP_REMOVED lines=86> */
.L_x_3492:
[----:B------:R-:W-:-:S03]  /*14230*/  UMOV UR4, 0xffffffff ;  /* 0xffffffff00047882 */ /* 0x000fc60000000000 */
[----:B------:R-:W-:Y:S05]  /*14240*/  BRA.DIV UR4, `(.L_x_3509) ;  /* 0x0000016604487947 */ /* 0x000fea000b800000 */
[----:B------:R0:W1:Y:S04]  /*14250*/  SHFL.IDX PT, R3, R24, RZ, 0x1e1f ;  /* 0x001e1fff18037589 */ /* 0x00006800000e0000 */
[----:B------:R0:W2:Y:S04]  /*14260*/  SHFL.IDX PT, R21, R28, RZ, 0x1e1f ;  /* 0x001e1fff1c157589 */ /* 0x0000a800000e0000 */
[----:B------:R0:W3:Y:S04]  /*14270*/  SHFL.IDX PT, R0, R26, RZ, 0x1e1f ;  /* 0x001e1fff1a007589 */ /* 0x0000e800000e0000 */
[----:B------:R0:W4:Y:S02]  /*14280*/  SHFL.IDX PT, R20, R27, RZ, 0x1e1f ;  /* 0x001e1fff1b147589 */ /* 0x00012400000e0000 */
.L_x_3723:
[----:B------:R-:W-:Y:S01]  /*14290*/  ULDC UR4, c[0x0][0x448] ;  /* 0x0001120000047ab9 */ /* 0x000fe20000000800 */
[----:B------:R-:W-:Y:S01]  /*142a0*/  BSSY B1, `(.L_x_3510) ;  /* 0x000003b000017945 */ /* 0x000fe20003800000 */
[----:B------:R-:W-:Y:S01]  /*142b0*/  IMAD R153, R153, UR4, RZ ;  /* 0x0000000499997c24 */ /* 0x000fe2000f8e02ff */
[----:B------:R-:W-:Y:S02]  /*142c0*/  CS2R R4, SRZ ;  /* 0x0000000000047805 */ /* 0x000fe4000001ff00 */
[----:B------:R-:W-:Y:S02]  /*142d0*/  CS2R R6, SRZ ;  /* 0x0000000000067805 */ /* 0x000fe4000001ff00 */
[----:B------:R-:W-:Y:S02]  /*142e0*/  CS2R R8, SRZ ;  /* 0x0000000000087805 */ /* 0x000fe4000001ff00 */
[----:B------:R-:W-:Y:S02]  /*142f0*/  CS2R R12, SRZ ;  /* 0x00000000000c7805 */ /* 0x000fe4000001ff00 */
[----:B------:R-:W-:-:S02]  /*14300*/  ISETP.GE.AND P0, PT, R10, R153, PT ;  /* 0x000000990a00720c */ /* 0x000fc40003f06270 */
[----:B------:R-:W-:Y:S02]  /*14310*/  CS2R R10, SRZ ;  /* 0x00000000000a7805 */ /* 0x000fe4000001ff00 */
[----:B------:R-:W-:Y:S02]  /*14320*/  CS2R R14, SRZ ;  /* 0x00000000000e7805 */ /* 0x000fe4000001ff00 */
[----:B0-----:R-:W-:Y:S02]  /*14330*/  CS2R R24, SRZ ;  /* 0x0000000000187805 */ /* 0x001fe4000001ff00 */
[----:B------:R-:W-:Y:S02]  /*14340*/  CS2R R26, SRZ ;  /* 0x00000000001a7805 */ /* 0x000fe4000001ff00 */
[----:B------:R-:W-:Y:S02]  /*14350*/  CS2R R28, SRZ ;  /* 0x00000000001c7805 */ /* 0x000fe4000001ff00 */
[----:B------:R-:W-:-:S02]  /*14360*/  CS2R R30, SRZ ;  /* 0x00000000001e7805 */ /* 0x000fc4000001ff00 */
[----:B------:R-:W-:Y:S02]  /*14370*/  CS2R R32, SRZ ;  /* 0x0000000000207805 */ /* 0x000fe4000001ff00 */
[----:B------:R-:W-:Y:S01]  /*14380*/  CS2R R34, SRZ ;  /* 0x0000000000227805 */ /* 0x000fe2000001ff00 */
[----:B------:R-:W-:Y:S06]  /*14390*/  @P0 BRA `(.L_x_3511) ;  /* 0x0000000000ac0947 */ /* 0x000fec0003800000 */
[----:B------:R-:W4:Y:S04]  /*143a0*/  LDL R41, [R1+0x40] ;  /* 0x0000400001297983 */ /* 0x000f280000100800 */
[----:B------:R-:W4:Y:S01]  /*143b0*/  LDL R40, [R1+0x48] ;  /* 0x0000480001287983 */ /* 0x000f220000100800 */
[C---:B------:R-:W-:Y:S01]  /*143c0*/  VIADD R4, R18.reuse, 0x20 ;  /* 0x0000002012047836 */ /* 0x040fe20000000000 */
[----:B------:R-:W-:Y:S01]  /*143d0*/  ULDC UR4, c[0x0][0x3f4] ;  /* 0x0000fd0000047ab9 */ /* 0x000fe20000000800 */
[C---:B------:R-:W-:Y:S01]  /*143e0*/  VIADD R5, R18.reuse, 0x40 ;  /* 0x0000004012057836 */ /* 0x040fe20000000000 */
[----:B------:R-:W-:Y:S02]  /*143f0*/  ISETP.GE.AND P2, PT, R18, UR4, PT ;  /* 0x0000000412007c0c */ /* 0x000fe4000bf46270 */
[----:B------:R-:W-:-:S02]  /*14400*/  CS2R R24, SRZ ;  /* 0x0000000000187805 */ /* 0x000fc4000001ff00 */
[----:B------:R-:W-:Y:S02]  /*14410*/  ISETP.GE.AND P1, PT, R4, UR4, PT ;  /* 0x0000000404007c0c */ /* 0x000fe4000bf26270 */
[----:B------:R-:W-:Y:S02]  /*14420*/  CS2R R26, SRZ ;  /* 0x00000000001a7805 */ /* 0x000fe4000001ff00 */
[----:B------:R-:W-:Y:S02]  /*14430*/  ISETP.GE.AND P0, PT, R5, UR4, PT ;  /* 0x0000000405007c0c */ /* 0x000fe4000bf06270 */
[----:B------:R-:W-:Y:S02]  /*14440*/  CS2R R6, SRZ ;  /* 0x0000000000067805 */ /* 0x000fe4000001ff00 */
[----:B------:R-:W-:Y:S02]  /*14450*/  CS2R R28, SRZ ;  /* 0x00000000001c7805 */ /* 0x000fe4000001ff00 */
[----:B------:R-:W-:-:S02]  /*14460*/  CS2R R30, SRZ ;  /* 0x00000000001e7805 */ /* 0x000fc4000001ff00 */
[----:B------:R-:W-:Y:S02]  /*14470*/  @!P2 SHF.R.S32.HI R5, RZ, 0x1f, R18 ;  /* 0x0000001fff05a819 */ /* 0x000fe40000011412 */
[C---:B-1----:R-:W-:Y:S02]  /*14480*/  @!P2 IADD3 R36, P3, R18.reuse, R3, RZ ;  /* 0x000000031224a210 */ /* 0x042fe40007f7e0ff */
[----:B--2---:R-:W-:-:S03]  /*14490*/  @!P2 IADD3 R38, P4, R18, R21, RZ ;  /* 0x000000151226a210 */ /* 0x004fc60007f9e0ff */
[--C-:B---3--:R-:W-:Y:S02]  /*144a0*/  @!P2 IMAD.X R37, R0, 0x1, R5.reuse, P3 ;  /* 0x000000010025a824 */ /* 0x108fe400018e0605 */
[----:B----4-:R-:W-:Y:S01]  /*144b0*/  @!P2 IMAD.X R39, R20, 0x1, R5, P4 ;  /* 0x000000011427a824 */ /* 0x010fe200020e0605 */
[----:B------:R-:W-:Y:S02]  /*144c0*/  CS2R R8, SRZ ;  /* 0x0000000000087805 */ /* 0x000fe4000001ff00 */
[----:B------:R-:W-:Y:S02]  /*144d0*/  CS2R R10, SRZ ;  /* 0x00000000000a7805 */ /* 0x000fe4000001ff00 */
[----:B------:R-:W-:Y:S02]  /*144e0*/  CS2R R32, SRZ ;  /* 0x0000000000207805 */ /* 0x000fe4000001ff00 */
[----:B------:R-:W-:Y:S02]  /*144f0*/  CS2R R34, SRZ ;  /* 0x0000000000227805 */ /* 0x000fe4000001ff00 */
[----:B------:R-:W-:-:S02]  /*14500*/  CS2R R12, SRZ ;  /* 0x00000000000c7805 */ /* 0x000fc4000001ff00 */
[----:B------:R-:W-:Y:S01]  /*14510*/  CS2R R14, SRZ ;  /* 0x00000000000e7805 */ /* 0x000fe2000001ff00 */
[----:B------:R0:W5:Y:S01]  /*14520*/  @!P2 LD.E.128 R24, desc[UR54][R36.64] ;  /* 0x000000362418a980 */ /* 0x000162000c101d00 */
[----:B------:R-:W-:Y:S02]  /*14530*/  @!P1 IMAD.SHL.U32 R42, R41, 0x10, RZ ;  /* 0x00000010292a9824 */ /* 0x000fe400078e00ff */
[----:B------:R-:W-:-:S03]  /*14540*/  @!P0 IMAD.SHL.U32 R48, R40, 0x10, RZ ;  /* 0x0000001028308824 */ /* 0x000fc600078e00ff */
[----:B------:R-:W-:Y:S02]  /*14550*/  @!P1 SHF.R.S32.HI R5, RZ, 0x1f, R42 ;  /* 0x0000001fff059819 */ /* 0x000fe4000001142a */
[-C--:B------:R-:W-:Y:S02]  /*14560*/  @!P1 IADD3 R40, P5, R3, R42.reuse, RZ ;  /* 0x0000002a03289210 */ /* 0x080fe40007fbe0ff */
[----:B------:R-:W-:Y:S02]  /*14570*/  @!P1 IADD3 R42, P4, R21, R42, RZ ;  /* 0x0000002a152a9210 */ /* 0x000fe40007f9e0ff */
[----:B------:R-:W-:Y:S02]  /*14580*/  @!P0 IADD3 R46, P3, R3, R48, RZ ;  /* 0x00000030032e8210 */ /* 0x000fe40007f7e0ff */
[----:B------:R-:W-:Y:S01]  /*14590*/  @!P0 SHF.R.S32.HI R3, RZ, 0x1f, R48 ;  /* 0x0000001fff038819 */ /* 0x000fe20000011430 */
[----:B------:R-:W-:Y:S01]  /*145a0*/  @!P1 IMAD.X R43, R20, 0x1, R5, P4 ;  /* 0x00000001142b9824 */ /* 0x000fe200020e0605 */
[----:B------:R-:W-:-:S02]  /*145b0*/  @!P1 IADD3.X R41, R0, R5, RZ, P5, !PT ;  /* 0x0000000500299210 */ /* 0x000fc40002ffe4ff */
[----:B------:R-:W-:Y:S02]  /*145c0*/  CS2R R4, SRZ ;  /* 0x0000000000047805 */ /* 0x000fe4000001ff00 */
[----:B------:R-:W-:Y:S01]  /*145d0*/  @!P0 IADD3 R48, P5, R21, R48, RZ ;  /* 0x0000003015308210 */ /* 0x000fe20007fbe0ff */
[--C-:B------:R-:W-:Y:S01]  /*145e0*/  @!P0 IMAD.X R47, R0, 0x1, R3.reuse, P3 ;  /* 0x00000001002f8824 */ /* 0x100fe200018e0603 */
[----:B------:R0:W5:Y:S03]  /*145f0*/  @!P1 LD.E.128 R8, desc[UR54][R42.64] ;  /* 0x000000362a089980 */ /* 0x000166000c101d00 */
[----:B------:R-:W-:Y:S01]  /*14600*/  @!P0 IMAD.X R49, R20, 0x1, R3, P5 ;  /* 0x0000000114318824 */ /* 0x000fe200028e0603 */
[----:B------:R0:W5:Y:S04]  /*14610*/  @!P2 LD.E.128 R4, desc[UR54][R38.64] ;  /* 0x000000362604a980 */ /* 0x000168000c101d00 */
[----:B------:R0:W5:Y:S04]  /*14620*/  @!P1 LD.E.128 R28, desc[UR54][R40.64] ;  /* 0x00000036281c9980 */ /* 0x000168000c101d00 */
[----:B------:R0:W5:Y:S04]  /*14630*/  @!P0 LD.E.128 R32, desc[UR54][R46.64] ;  /* 0x000000362e208980 */ /* 0x000168000c101d00 */
[----:B------:R0:W5:Y:S02]  /*14640*/  @!P0 LD.E.128 R12, desc[UR54][R48.64] ;  /* 0x00000036300c8980 */ /* 0x000164000c101d00 */
.L_x_3511:
[----:B------:R-:W-:Y:S05]  /*14650*/  BSYNC B1 ;  /* 0x0000000000017941 */ /* 0x000fea0003800000 */
.L_x_3510:
[----:B---3--:R-:W3:Y:S01]  /*14660*/  LDL.LU R0, [R1+0x4] ;  /* 0x0000040001007983 */ /* 0x008ee20000300800 */
[----:B------:R-:W-:Y:S01]  /*14670*/  ULEA.HI UR4, UR43, UR43, URZ, 0x1 ;  /* 0x0000002b2b047291 */ /* 0x000fe2000f8f083f */
[----:B------:R-:W-:Y:S03]  /*14680*/  BSSY B1, `(.L_x_3512) ;  /* 0x000000a000017945 */ /* 0x000fe60003800000 */
[----:B------:R-:W-:-:S04]  /*14690*/  ULOP3.LUT UR4, UR4, 0xfffffffe, URZ, 0xc0, !UPT ;  /* 0xfffffffe04047892 */ /* 0x000fc8000f8ec03f */
[----:B------:R-:W-:-:S06]  /*146a0*/  UIADD3 UR4, UR43, -UR4, URZ ;  /* 0x800000042b047290 */ /* 0x000fcc000fffe03f */
[----:B--2---:R-:W-:-:S05]  /*146b0*/  IMAD.U32 R21, RZ, RZ, UR4 ;  /* 0x00000004ff157e24 */ /* 0x004fca000f8e00ff */
[----:B------:R-:W-:-:S04]  /*146c0*/  SHF.L.U32 R21, R21, 0x1f, RZ ;  /* 0x0000001f15157819 */ /* 0x000fc800000006ff */
[----:B------:R-:W2:Y:S01]  /*146d0*/  SYNCS.PHASECHK.TRANS64.TRYWAIT P0, [R16+URZ+0x33400], R21 ;  /* 0x03340015100075a7 */ /* 0x000ea2000800017f */
[----:B---3--:R-:W-:-:S05]  /*146e0*/  IMAD R0, R0, -0x80, R153 ;  /* 0xffffff8000007824 */ /* 0x008fca00078e0299 */
[----:B-1----:R-:W-:-:S04]  /*146f0*/  VIMNMX R3, R0, 0x80, PT ;  /* 0x0000008000037848 */ /* 0x002fc80003fe0100 */
[----:B------:R-:W-:Y:S01]  /*14700*/  ISETP.GE.AND P1, PT, R220, R3, PT ;  /* 0x00000003dc00720c */ /* 0x000fe20003f26270 */
[----:B--2---:R-:W-:-:S12]  /*14710*/  @!P0 BRA `(.L_x_3513) ;  /* 0x0000016000888947 */ /* 0x004fd80003800000 */
.L_x_3724:
[----:B------:R-:W-:Y:S05]  /*14720*/  BSYNC B1 ;  /* 0x0000000000017941 */ /* 0x000fea0003800000 */
.L_x_3512:
[----:B------:R-:W-:Y:S05]  /*14730*/  @P1 BRA `(.L_x_3498) ;  /* 0x0000003000041947 */ /* 0x000fea0003800000 */
[----:B------:R-:W2:Y:S01]  /*14740*/  LDC R3, c[0x0][0x3f4] ;  /* 0x0000fd00ff037b82 */ /* 0x000ea20000000800 */
[C---:B------:R-:W-:Y:S01]  /*14750*/  VIADD R0, R18.reuse, 0x20 ;  /* 0x0000002012007836 */ /* 0x040fe20000000000 */
[----:B------:R-:W-:Y:S01]  /*14760*/  BSSY B1, `(.L_x_3514) ;  /* 0x0000102000017945 */ /* 0x000fe20003800000 */
[C---:B----4-:R-:W-:Y:S01]  /*14770*/  VIADD R20, R18.reuse, 0x40 ;  /* 0x0000004012147836 */ /* 0x050fe20000000000 */
[-C--:B--2---:R-:W-:Y:S02]  /*14780*/  ISETP.GE.AND P0, PT, R18, R3.reuse, PT ;  /* 0x000000031200720c */ /* 0x084fe40003f06270 */
[-C--:B------:R-:W-:Y:S02]  /*14790*/  ISETP.GE.AND P1, PT, R0, R3.reuse, PT ;  /* 0x000000030000720c */ /* 0x080fe40003f26270 */
[----:B------:R-:W-:-:S09]  /*147a0*/  ISETP.GE.AND P2, PT, R20, R3, PT ;  /* 0x000000031400720c */ /* 0x000fd20003f46270 */
[----:B------:R-:W-:Y:S05]  /*147b0*/  @P0 BRA `(.L_x_3515) ;  /* 0x0000000c00f00947 */ /* 0x000fea0003800000 */
[----:B------:R-:W2:Y:S01]  /*147c0*/  LDL R68, [R1+0x70] ;  /* 0x0000700001447983 */ /* 0x000ea20000100800 */
[----:B0-----:R-:W0:Y:S01]  /*147d0*/  S2R R36, SR_TID.X ;  /* 0x0000000000247919 */ /* 0x001e220000002100 */
[----:B-----5:R-:W-:Y:S02]  /*147e0*/  SHF.R.U32.HI R0, RZ, 0x8, R24 ;  /* 0x00000008ff007819 */ /* 0x020fe40000011618 */
[----:B------:R-:W-:Y:S02]  /*147f0*/  LOP3.LUT R20, R24, 0xff, RZ, 0xc0, !PT ;  /* 0x000000ff18147812 */ /* 0x000fe400078ec0ff */
[----:B-1----:R-:W-:-:S04]  /*14800*/  LOP3.LUT R21, R0, 0xff, RZ, 0xc0, !PT ;  /* 0x000000ff00157812 */ /* 0x002fc800078ec0ff */
[----:B------:R-:W-:Y:S02]  /*14810*/  PRMT R45, R21, 0x7604, R20 ;  /* 0x00007604152d7816 */ /* 0x000fe40000000014 */
[----:B0-----:R-:W-:-:S04]  /*14820*/  IADD3 R38, R36, -0x80, RZ ;  /* 0xffffff8024267810 */ /* 0x001fc80007ffe0ff */
[----:B------:R-:W-:-:S04]  /*14830*/  LEA.HI R40, R38, R38, RZ, 0x1 ;  /* 0x0000002626287211 */ /* 0x000fc800078f08ff */
[----:B------:R-:W-:-:S05]  /*14840*/  LOP3.LUT R40, R40, 0xfffffffe, RZ, 0xc0, !PT ;  /* 0xfffffffe28287812 */ /* 0x000fca00078ec0ff */
[----:B------:R-:W-:-:S05]  /*14850*/  IMAD.IADD R40, R38, 0x1, -R40 ;  /* 0x0000000126287824 */ /* 0x000fca00078e0a28 */
[----:B------:R-:W-:-:S04]  /*14860*/  LEA.HI R0, R3, R40, RZ, 0x1c ;  /* 0x0000002803007211 */ /* 0x000fc800078fe0ff */
[----:B------:R-:W-:-:S04]  /*14870*/  SHF.R.S32.HI R21, RZ, 0x1f, R0 ;  /* 0x0000001fff157819 */ /* 0x000fc80000011400 */
[----:B------:R-:W-:Y:S01]  /*14880*/  LEA.HI R20, R21, R0, RZ, 0x2 ;  /* 0x0000000015147211 */ /* 0x000fe200078f10ff */
[----:B------:R-:W-:-:S04]  /*14890*/  IMAD.SHL.U32 R0, R0, 0x10, RZ ;  /* 0x0000001000007824 */ /* 0x000fc800078e00ff */
[----:B------:R-:W-:Y:S01]  /*148a0*/  IMAD.SHL.U32 R20, R20, 0x800, RZ ;  /* 0x0000080014147824 */ /* 0x000fe200078e00ff */
[----:B------:R-:W-:Y:S02]  /*148b0*/  LOP3.LUT R21, R227, 0x30, R0, 0xf8, !PT ;  /* 0x00000030e3157812 */ /* 0x000fe400078ef800 */
[----:B------:R-:W-:Y:S02]  /*148c0*/  SHF.R.U32.HI R37, RZ, 0x8, R25 ;  /* 0x00000008ff257819 */ /* 0x000fe40000011619 */
[----:B------:R-:W-:Y:S02]  /*148d0*/  SHF.R.U32.HI R39, RZ, 0x8, R26 ;  /* 0x00000008ff277819 */ /* 0x000fe4000001161a */
[----:B------:R-:W-:Y:S02]  /*148e0*/  LOP3.LUT R21, R21, R228, RZ, 0x3c, !PT ;  /* 0x000000e415157212 */ /* 0x000fe400078e3cff */
[----:B------:R-:W-:Y:S02]  /*148f0*/  LOP3.LUT R20, R20, 0xffffe000, RZ, 0xc0, !PT ;  /* 0xffffe00014147812 */ /* 0x000fe400078ec0ff */
[----:B------:R-:W-:-:S02]  /*14900*/  LOP3.LUT R36, R25, 0xff, RZ, 0xc0, !PT ;  /* 0x000000ff19247812 */ /* 0x000fc400078ec0ff */
[----:B------:R-:W-:Y:S02]  /*14910*/  LOP3.LUT R38, R26, 0xff, RZ, 0xc0, !PT ;  /* 0x000000ff1a267812 */ /* 0x000fe400078ec0ff */
[----:B------:R-:W-:Y:S02]  /*14920*/  LOP3.LUT R37, R37, 0xff, RZ, 0xc0, !PT ;  /* 0x000000ff25257812 */ /* 0x000fe400078ec0ff */
[----:B------:R-:W-:Y:S02]  /*14930*/  LOP3.LUT R39, R39, 0xff, RZ, 0xc0, !PT ;  /* 0x000000ff27277812 */ /* 0x000fe400078ec0ff */
[----:B------:R-:W-:Y:S02]  /*14940*/  IADD3 R21, R21, R229, R20 ;  /* 0x000000e515157210 */ /* 0x000fe40007ffe014 */
[----:B------:R-:W-:Y:S02]  /*14950*/  PRMT R46, R37, 0x7604, R36 ;  /* 0x00007604252e7816 */ /* 0x000fe40000000024 */
[----:B------:R-:W-:Y:S01]  /*14960*/  PRMT R47, R39, 0x7604, R38 ;  /* 0x00007604272f7816 */ /* 0x000fe20000000026 */
[----:B------:R-:W-:Y:S01]  /*14970*/  IMAD.IADD R0, R16, 0x1, R21 ;  /* 0x0000000110007824 */ /* 0x000fe200078e0215 */
[----:B------:R-:W-:-:S02]  /*14980*/  SHF.R.U32.HI R37, RZ, 0x8, R27 ;  /* 0x00000008ff257819 */ /* 0x000fc4000001161b */
[----:B------:R-:W-:Y:S02]  /*14990*/  SHF.R.U32.HI R39, RZ, 0x8, R4 ;  /* 0x00000008ff277819 */ /* 0x000fe40000011604 */
[----:B------:R-:W-:Y:S02]  /*149a0*/  SHF.R.U32.HI R40, RZ, 0x8, R5 ;  /* 0x00000008ff287819 */ /* 0x000fe40000011605 */
[----:B------:R-:W-:Y:S02]  /*149b0*/  LOP3.LUT R36, R27, 0xff, RZ, 0xc0, !PT ;  /* 0x000000ff1b247812 */ /* 0x000fe400078ec0ff */
[----:B------:R-:W-:Y:S02]  /*149c0*/  LOP3.LUT R38, R4, 0xff, RZ, 0xc0, !PT ;  /* 0x000000ff04267812 */ /* 0x000fe400078ec0ff */
[----:B------:R-:W-:Y:S02]  /*149d0*/  LOP3.LUT R37, R37, 0xff, RZ, 0xc0, !PT ;  /* 0x000000ff25257812 */ /* 0x000fe400078ec0ff */
[----:B------:R-:W-:-:S02]  /*149e0*/  LOP3.LUT R39, R39, 0xff, RZ, 0xc0, !PT ;  /* 0x000000ff27277812 */ /* 0x000fc400078ec0ff */
[----:B------:R-:W-:Y:S02]  /*149f0*/  LOP3.LUT R21, R40, 0xff, RZ, 0xc0, !PT ;  /* 0x000000ff28157812 */ /* 0x000fe400078ec0ff */
[----:B------:R-:W0:Y:S01]  /*14a00*/  LDS.128 R40, [R0+0x1e200] ;  /* 0x01e2000000287984 */ /* 0x000e220000000c00 */
[----:B------:R-:W-:Y:S02]  /*14a10*/  PRMT R48, R37, 0x7604, R36 ;  /* 0x0000760425307816 */ /* 0x000fe40000000024 */
[----:B------:R-:W-:Y:S02]  /*14a20*/  PRMT R53, R39, 0x7604, R38 ;  /* 0x0000760427357816 */ /* 0x000fe40000000026 */
[----:B------:R-:W-:Y:S02]  /*14a30*/  SHF.R.U32.HI R50, RZ, 0x8, R6 ;  /* 0x00000008ff327819 */ /* 0x000fe40000011606 */
[----:B------:R-:W-:Y:S02]  /*14a40*/  LOP3.LUT R20, R5, 0xff, RZ, 0xc0, !PT ;  /* 0x000000ff05147812 */ /* 0x000fe400078ec0ff */
[----:B------:R-:W-:-:S02]  /*14a50*/  LOP3.LUT R49, R6, 0xff, RZ, 0xc0, !PT ;  /* 0x000000ff06317812 */ /* 0x000fc400078ec0ff */
[----:B------:R-:W-:Y:S02]  /*14a60*/  LOP3.LUT R50, R50, 0xff, RZ, 0xc0, !PT ;  /* 0x000000ff32327812 */ /* 0x000fe400078ec0ff */
[----:B------:R-:W-:Y:S02]  /*14a70*/  PRMT R20, R21, 0x7604, R20 ;  /* 0x0000760415147816 */ /* 0x000fe40000000014 */
[----:B------:R-:W-:Y:S02]  /*14a80*/  SHF.R.U32.HI R21, RZ, 0x10, R25 ;  /* 0x00000010ff157819 */ /* 0x000fe40000011619 */
[----:B------:R-:W-:Y:S02]  /*14a90*/  PRMT R57, R50, 0x7604, R49 ;  /* 0x0000760432397816 */ /* 0x000fe40000000031 */
[----:B------:R-:W-:Y:S02]  /*14aa0*/  SHF.R.U32.HI R55, RZ, 0x10, R5 ;  /* 0x00000010ff377819 */ /* 0x000fe40000011605 */
[----:B------:R-:W-:-:S02]  /*14ab0*/  SHF.R.U32.HI R49, RZ, 0x10, R27 ;  /* 0x00000010ff317819 */ /* 0x000fc4000001161b */
[----:B------:R-:W-:Y:S01]  /*14ac0*/  SHF.R.U32.HI R52, RZ, 0x8, R7 ;  /* 0x00000008ff347819 */ /* 0x000fe20000011607 */
[----:B------:R-:W-:Y:S01]  /*14ad0*/  IMAD.U32 R21, R21, 0x10000, RZ ;  /* 0x0001000015157824 */ /* 0x000fe200078e00ff */
[----:B------:R-:W-:Y:S01]  /*14ae0*/  SHF.L.U32 R55, R55, 0x10, RZ ;  /* 0x0000001037377819 */ /* 0x000fe200000006ff */
[----:B------:R-:W-:Y:S01]  /*14af0*/  IMAD.U32 R49, R49, 0x10000, RZ ;  /* 0x0001000031317824 */ /* 0x000fe200078e00ff */
[----:B------:R-:W-:Y:S02]  /*14b00*/  LOP3.LUT R51, R7, 0xff, RZ, 0xc0, !PT ;  /* 0x000000ff07337812 */ /* 0x000fe400078ec0ff */
[----:B------:R-:W-:Y:S02]  /*14b10*/  LOP3.LUT R52, R52, 0xff, RZ, 0xc0, !PT ;  /* 0x000000ff34347812 */ /* 0x000fe400078ec0ff */
[----:B------:R-:W-:Y:S02]  /*14b20*/  LOP3.LUT R55, R20, 0xff0000, R55, 0xf8, !PT ;  /* 0x00ff000014377812 */ /* 0x000fe400078ef837 */
[----:B------:R-:W-:-:S02]  /*14b30*/  LOP3.LUT R21, R46, 0xff0000, R21, 0xf8, !PT ;  /* 0x00ff00002e157812 */ /* 0x000fc400078ef815 */
[----:B------:R-:W-:Y:S02]  /*14b40*/  PRMT R52, R52, 0x7604, R51 ;  /* 0x0000760434347816 */ /* 0x000fe40000000033 */
[----:B------:R-:W-:Y:S02]  /*14b50*/  SHF.R.U32.HI R59, RZ, 0x10, R7 ;  /* 0x00000010ff3b7819 */ /* 0x000fe40000011607 */
[----:B------:R-:W-:Y:S02]  /*14b60*/  LOP3.LUT R51, R48, 0xff0000, R49, 0xf8, !PT ;  /* 0x00ff000030337812 */ /* 0x000fe400078ef831 */
[----:B------:R-:W-:Y:S02]  /*14b70*/  LOP3.LUT R47, R47, 0xff0000, R26, 0xf8, !PT ;  /* 0x00ff00002f2f7812 */ /* 0x000fe400078ef81a */
[----:B------:R-:W-:Y:S02]  /*14b80*/  LOP3.LUT R55, R55, 0xff000000, R5, 0xf8, !PT ;  /* 0xff00000037377812 */ /* 0x000fe400078ef805 */
[----:B------:R-:W-:-:S02]  /*14b90*/  LOP3.LUT R50, R21, 0xff000000, R25, 0xf8, !PT ;  /* 0xff00000015327812 */ /* 0x000fc400078ef819 */
[----:B------:R-:W-:Y:S01]  /*14ba0*/  LOP3.LUT R21, R53, 0xff0000, R4, 0xf8, !PT ;  /* 0x00ff000035157812 */ /* 0x000fe200078ef804 */
[----:B------:R-:W-:Y:S01]  /*14bb0*/  IMAD.U32 R59, R59, 0x10000, RZ ;  /* 0x000100003b3b7824 */ /* 0x000fe200078e00ff */
        /* <DEDUP_REMOVED lines=9> */
[----:B------:R-:W-:Y:S02]  /*14c50*/  HADD2.F32 R5, -RZ, R27.H0_H0 ;  /* 0x2000001bff057230 */ /* 0x000fe40000004100 */
[----:B------:R-:W-:Y:S01]  /*14c60*/  HADD2.F32 R52, -RZ, R26.H0_H0 ;  /* 0x2000001aff347230 */ /* 0x000fe20000004100 */
[----:B------:R-:W-:Y:S02]  /*14c70*/  F2FP.F16.E4M3.UNPACK_B R46, R41.H1 ;  /* 0x00000029ff2e723e */ /* 0x000fe400030006ff */
[C---:B------:R-:W-:Y:S01]  /*14c80*/  FMUL.FTZ R60, R5.reuse, R58 ;  /* 0x0000003a053c7220 */ /* 0x040fe20000410000 */
[----:B------:R-:W-:Y:S01]  /*14c90*/  F2FP.F16.E4M3.UNPACK_B R50, R50.H1 ;  /* 0x00000032ff32723e */ /* 0x000fe200030006ff */
[----:B------:R-:W-:Y:S01]  /*14ca0*/  FMUL.FTZ R51, R5, R52 ;  /* 0x0000003405337220 */ /* 0x000fe20000410000 */
[----:B------:R-:W-:-:S02]  /*14cb0*/  LOP3.LUT R57, R57, 0xff0000, R6, 0xf8, !PT ;  /* 0x00ff000039397812 */ /* 0x000fc400078ef806 */
[----:B------:R-:W-:Y:S02]  /*14cc0*/  LOP3.LUT R59, R59, 0xff000000, R7, 0xf8, !PT ;  /* 0xff0000003b3b7812 */ /* 0x000fe400078ef807 */
[-C--:B------:R-:W-:Y:S02]  /*14cd0*/  F2FP.F16.E4M3.UNPACK_B R47, R43.reuse ;  /* 0x0000002bff2f723e */ /* 0x080fe400020006ff */
[----:B------:R-:W-:Y:S02]  /*14ce0*/  F2FP.F16.E4M3.UNPACK_B R48, R43.H1 ;  /* 0x0000002bff30723e */ /* 0x000fe400030006ff */
[-C--:B------:R-:W-:Y:S02]  /*14cf0*/  F2FP.F16.E4M3.UNPACK_B R7, R42.reuse ;  /* 0x0000002aff07723e */ /* 0x080fe400020006ff */
[----:B------:R-:W-:Y:S01]  /*14d00*/  F2FP.F16.E4M3.UNPACK_B R43, R42.H1 ;  /* 0x0000002aff2b723e */ /* 0x000fe200030006ff */
[----:B------:R-:W-:Y:S01]  /*14d10*/  HADD2.F32 R42, -RZ, R46.H0_H0 ;  /* 0x2000002eff2a7230 */ /* 0x000fe20000004100 */
[----:B------:R-:W-:-:S02]  /*14d20*/  F2FP.F16.E4M3.UNPACK_B R55, R55.H1 ;  /* 0x00000037ff37723e */ /* 0x000fc400030006ff */
[----:B------:R-:W-:Y:S01]  /*14d30*/  LOP3.LUT R6, R57, 0xff000000, R6, 0xf8, !PT ;  /* 0xff00000039067812 */ /* 0x000fe200078ef806 */
[----:B------:R-:W-:Y:S02]  /*14d40*/  HADD2.F32 R57, -RZ, R56.H1_H1 ;  /* 0x30000038ff397230 */ /* 0x000fe40000004100 */
[--C-:B------:R-:W-:Y:S02]  /*14d50*/  HADD2.F32 R56, -RZ, R55.reuse.H0_H0 ;  /* 0x20000037ff387230 */ /* 0x100fe40000004100 */
[----:B------:R-:W-:Y:S02]  /*14d60*/  HADD2.F32 R55, -RZ, R55.H1_H1 ;  /* 0x30000037ff377230 */ /* 0x000fe40000004100 */
[----:B------:R-:W-:Y:S01]  /*14d70*/  HADD2.F32 R46, -RZ, R46.H1_H1 ;  /* 0x3000002eff2e7230 */ /* 0x000fe20000004100 */
[----:B------:R-:W-:Y:S02]  /*14d80*/  LOP3.LUT R54, R21, 0xff000000, R4, 0xf8, !PT ;  /* 0xff00000015367812 */ /* 0x000fe400078ef804 */
[----:B------:R-:W-:-:S02]  /*14d90*/  F2FP.F16.E4M3.UNPACK_B R41, R40 ;  /* 0x00000028ff29723e */ /* 0x000fc400020006ff */
[----:B------:R-:W-:Y:S01]  /*14da0*/  F2FP.F16.E4M3.UNPACK_B R40, R40.H1 ;  /* 0x00000028ff28723e */ /* 0x000fe200030006ff */
[----:B--2---:R-:W0:Y:S02]  /*14db0*/  LDS.128 R36, [R68+0x1e200] ;  /* 0x01e2000044247984 */ /* 0x004e240000000c00 */
[----:B0-----:R-:W-:-:S05]  /*14dc0*/  F2FP.F16.E4M3.UNPACK_B R24, R37 ;  /* 0x00000025ff18723e */ /* 0x001fca00020006ff */
[----:B------:R-:W-:Y:S01]  /*14dd0*/  HADD2.F32 R25, -RZ, R24.H0_H0 ;  /* 0x20000018ff197230 */ /* 0x000fe20000004100 */
[----:B------:R-:W-:-:S04]  /*14de0*/  F2FP.F16.E4M3.UNPACK_B R37, R37.H1 ;  /* 0x00000025ff25723e */ /* 0x000fc800030006ff */
[C---:B------:R-:W-:Y:S01]  /*14df0*/  FFMA.FTZ R5, R25.reuse, R52, -R60 ;  /* 0x0000003419057223 */ /* 0x040fe2000001083c */
[----:B------:R-:W-:Y:S01]  /*14e00*/  FFMA.FTZ R25, R25, R58, R51 ;  /* 0x0000003a19197223 */ /* 0x000fe20000010033 */
[----:B------:R-:W-:Y:S02]  /*14e10*/  HADD2.F32 R51, -RZ, R26.H1_H1 ;  /* 0x3000001aff337230 */ /* 0x000fe40000004100 */
[----:B------:R-:W-:Y:S02]  /*14e20*/  HADD2.F32 R26, -RZ, R24.H1_H1 ;  /* 0x30000018ff1a7230 */ /* 0x000fe40000004100 */
[----:B------:R-:W-:Y:S02]  /*14e30*/  HADD2.F32 R52, -RZ, R50.H0_H0 ;  /* 0x20000032ff347230 */ /* 0x000fe40000004100 */
[----:B------:R-:W-:Y:S02]  /*14e40*/  HADD2.F32 R24, -RZ, R27.H1_H1 ;  /* 0x3000001bff187230 */ /* 0x000fe40000004100 */
[----:B------:R-:W-:-:S02]  /*14e50*/  HADD2.F32 R27, -RZ, R37.H0_H0 ;  /* 0x20000025ff1b7230 */ /* 0x000fc40000004100 */
[----:B------:R-:W-:Y:S01]  /*14e60*/  FMUL.FTZ R63, R42, R52 ;  /* 0x000000342a3f7220 */ /* 0x000fe20000410000 */
[C---:B------:R-:W-:Y:S01]  /*14e70*/  FMUL.FTZ R61, R24.reuse, R57 ;  /* 0x00000039183d7220 */ /* 0x040fe20000410000 */
[-C--:B------:R-:W-:Y:S01]  /*14e80*/  FMUL.FTZ R58, R24, R51.reuse ;  /* 0x00000033183a7220 */ /* 0x080fe20000410000 */
[-C--:B------:R-:W-:Y:S01]  /*14e90*/  FMUL.FTZ R60, R42, R56.reuse ;  /* 0x000000382a3c7220 */ /* 0x080fe20000410000 */
[C---:B------:R-:W-:Y:S01]  /*14ea0*/  FFMA.FTZ R63, R27.reuse, R56, R63 ;  /* 0x000000381b3f7223 */ /* 0x040fe2000001003f */
[C---:B------:R-:W-:Y:S01]  /*14eb0*/  FFMA.FTZ R24, R26.reuse, R51, -R61 ;  /* 0x000000331a187223 */ /* 0x040fe2000001083d */
[----:B------:R-:W-:Y:S02]  /*14ec0*/  F2FP.F16.E4M3.UNPACK_B R56, R59 ;  /* 0x0000003bff38723e */ /* 0x000fe400020006ff */
[----:B------:R-:W-:Y:S01]  /*14ed0*/  F2FP.F16.E4M3.UNPACK_B R51, R53 ;  /* 0x00000035ff33723e */ /* 0x000fe200020006ff */
[----:B------:R-:W-:Y:S01]  /*14ee0*/  FFMA.FTZ R26, R26, R57, R58 ;  /* 0x000000391a1a7223 */ /* 0x000fe2000001003a */
[----:B------:R-:W-:Y:S01]  /*14ef0*/  F2FP.F16.E4M3.UNPACK_B R45, R39 ;  /* 0x00000027ff2d723e */ /* 0x000fe200020006ff */
[----:B------:R-:W-:Y:S01]  /*14f00*/  FFMA.FTZ R60, R27, R52, -R60 ;  /* 0x000000341b3c7223 */ /* 0x000fe2000001083c */
[----:B------:R-:W-:-:S02]  /*14f10*/  HADD2.F32 R57, -RZ, R56.H0_H0 ;  /* 0x20000038ff397230 */ /* 0x000fc40000004100 */
[----:B------:R-:W-:Y:S02]  /*14f20*/  HADD2.F32 R42, -RZ, R47.H0_H0 ;  /* 0x2000002fff2a7230 */ /* 0x000fe40000004100 */
[----:B------:R-:W-:Y:S02]  /*14f30*/  HADD2.F32 R52, -RZ, R51.H0_H0 ;  /* 0x20000033ff347230 */ /* 0x000fe40000004100 */
[----:B------:R-:W-:Y:S02]  /*14f40*/  HADD2.F32 R50, -RZ, R50.H1_H1 ;  /* 0x30000032ff327230 */ /* 0x000fe40000004100 */
[C---:B------:R-:W-:Y:S01]  /*14f50*/  FMUL.FTZ R62, R42.reuse, R57 ;  /* 0x000000392a3e7220 */ /* 0x040fe20000410000 */
[----:B------:R-:W-:Y:S02]  /*14f60*/  HADD2.F32 R27, -RZ, R45.H0_H0 ;  /* 0x2000002dff1b7230 */ /* 0x000fe40000004100 */
[----:B------:R-:W-:Y:S01]  /*14f70*/  FMUL.FTZ R42, R42, R52 ;  /* 0x000000342a2a7220 */ /* 0x000fe20000410000 */
[----:B------:R-:W-:-:S02]  /*14f80*/  HADD2.F32 R37, -RZ, R37.H1_H1 ;  /* 0x30000025ff257230 */ /* 0x000fc40000004100 */
[C---:B------:R-:W-:Y:S01]  /*14f90*/  FMUL.FTZ R58, R46.reuse, R55 ;  /* 0x000000372e3a7220 */ /* 0x040fe20000410000 */
[-C--:B------:R-:W-:Y:S01]  /*14fa0*/  FMUL.FTZ R46, R46, R50.reuse ;  /* 0x000000322e2e7220 */ /* 0x080fe20000410000 */
[----:B------:R-:W-:Y:S01]  /*14fb0*/  FFMA.FTZ R57, R27, R57, R42 ;  /* 0x000000391b397223 */ /* 0x000fe2000001002a */
[----:B------:R-:W-:Y:S01]  /*14fc0*/  F2FP.F16.E4M3.UNPACK_B R59, R59.H1 ;  /* 0x0000003bff3b723e */ /* 0x000fe200030006ff */
[----:B------:R-:W-:Y:S01]  /*14fd0*/  HADD2.F32 R56, -RZ, R56.H1_H1 ;  /* 0x30000038ff387230 */ /* 0x000fe20000004100 */
[----:B------:R-:W-:Y:S01]  /*14fe0*/  F2FP.F16.E4M3.UNPACK_B R53, R53.H1 ;  /* 0x00000035ff35723e */ /* 0x000fe200030006ff */
[----:B------:R-:W-:Y:S02]  /*14ff0*/  HADD2.F32 R47, -RZ, R47.H1_H1 ;  /* 0x3000002fff2f7230 */ /* 0x000fe40000004100 */
[----:B------:R-:W-:Y:S02]  /*15000*/  HADD2.F32 R42, -RZ, R51.H1_H1 ;  /* 0x30000033ff2a7230 */ /* 0x000fe40000004100 */
[C---:B------:R-:W-:Y:S01]  /*15010*/  FFMA.FTZ R61, R37.reuse, R50, -R58 ;  /* 0x00000032253d7223 */ /* 0x040fe2000001083a */
[----:B------:R-:W-:Y:S01]  /*15020*/  FFMA.FTZ R58, R37, R55, R46 ;  /* 0x00000037253a7223 */ /* 0x000fe2000001002e */
[----:B------:R-:W-:Y:S01]  /*15030*/  FFMA.FTZ R62, R27, R52, -R62 ;  /* 0x000000341b3e7223 */ /* 0x000fe2000001083e */
[----:B------:R-:W-:Y:S01]  /*15040*/  F2FP.F16.E4M3.UNPACK_B R39, R39.H1 ;  /* 0x00000027ff27723e */ /* 0x000fe200030006ff */
[----:B------:R-:W-:-:S02]  /*15050*/  HADD2.F32 R45, -RZ, R45.H1_H1 ;  /* 0x3000002dff2d7230 */ /* 0x000fc40000004100 */
[C---:B------:R-:W-:Y:S01]  /*15060*/  FMUL.FTZ R52, R47.reuse, R56 ;  /* 0x000000382f347220 */ /* 0x040fe20000410000 */
[----:B------:R-:W-:Y:S02]  /*15070*/  HADD2.F32 R50, -RZ, R59.H0_H0 ;  /* 0x2000003bff327230 */ /* 0x000fe40000004100 */
[-C--:B------:R-:W-:Y:S01]  /*15080*/  FMUL.FTZ R47, R47, R42.reuse ;  /* 0x0000002a2f2f7220 */ /* 0x080fe20000410000 */
[----:B------:R-:W-:Y:S02]  /*15090*/  HADD2.F32 R37, -RZ, R48.H0_H0 ;  /* 0x20000030ff257230 */ /* 0x000fe40000004100 */
[----:B------:R-:W-:Y:S02]  /*150a0*/  HADD2.F32 R46, -RZ, R53.H0_H0 ;  /* 0x20000035ff2e7230 */ /* 0x000fe40000004100 */
[----:B------:R-:W-:Y:S01]  /*150b0*/  FFMA.FTZ R55, R45, R42, -R52 ;  /* 0x0000002a2d377223 */ /* 0x000fe20000010834 */
[----:B------:R-:W-:Y:S02]  /*150c0*/  HADD2.F32 R27, -RZ, R39.H0_H0 ;  /* 0x20000027ff1b7230 */ /* 0x000fe40000004100 */
[----:B------:R-:W-:Y:S01]  /*150d0*/  FMUL.FTZ R64, R37, R50 ;  /* 0x0000003225407220 */ /* 0x000fe20000410000 */
[----:B------:R-:W-:Y:S01]  /*150e0*/  FFMA.FTZ R56, R45, R56, R47 ;  /* 0x000000382d387223 */ /* 0x000fe2000001002f */
[----:B------:R-:W-:Y:S01]  /*150f0*/  FMUL.FTZ R37, R37, R46 ;  /* 0x0000002e25257220 */ /* 0x000fe20000410000 */
[----:B------:R-:W-:-:S02]  /*15100*/  F2FP.F16.E4M3.UNPACK_B R45, R54.H1 ;  /* 0x00000036ff2d723e */ /* 0x000fc400030006ff */
[----:B------:R-:W-:Y:S01]  /*15110*/  F2FP.F16.E4M3.UNPACK_B R42, R49.H1 ;  /* 0x00000031ff2a723e */ /* 0x000fe200030006ff */
[C---:B------:R-:W-:Y:S01]  /*15120*/  FFMA.FTZ R65, R27.reuse, R50, R37 ;  /* 0x000000321b417223 */ /* 0x040fe20000010025 */
[-C--:B------:R-:W-:Y:S01]  /*15130*/  F2FP.F16.E4M3.UNPACK_B R21, R36.reuse ;  /* 0x00000024ff15723e */ /* 0x080fe200020006ff */
[----:B------:R-:W-:Y:S01]  /*15140*/  HADD2.F32 R53, -RZ, R53.H1_H1 ;  /* 0x30000035ff357230 */ /* 0x000fe20000004100 */
[----:B------:R-:W-:Y:S01]  /*15150*/  F2FP.F16.E4M3.UNPACK_B R36, R36.H1 ;  /* 0x00000024ff24723e */ /* 0x000fe200030006ff */
[----:B------:R-:W-:Y:S02]  /*15160*/  HADD2.F32 R59, -RZ, R59.H1_H1 ;  /* 0x3000003bff3b7230 */ /* 0x000fe40000004100 */
[----:B------:R-:W-:Y:S01]  /*15170*/  FFMA.FTZ R64, R27, R46, -R64 ;  /* 0x0000002e1b407223 */ /* 0x000fe20000010840 */
[----:B------:R-:W-:Y:S02]  /*15180*/  HADD2.F32 R48, -RZ, R48.H1_H1 ;  /* 0x30000030ff307230 */ /* 0x000fe40000004100 */
[----:B------:R-:W-:-:S02]  /*15190*/  HADD2.F32 R50, -RZ, R45.H0_H0 ;  /* 0x2000002dff327230 */ /* 0x000fc40000004100 */
[----:B------:R-:W-:Y:S02]  /*151a0*/  HADD2.F32 R37, -RZ, R40.H0_H0 ;  /* 0x20000028ff257230 */ /* 0x000fe40000004100 */
[----:B------:R-:W-:Y:S02]  /*151b0*/  HADD2.F32 R46, -RZ, R42.H0_H0 ;  /* 0x2000002aff2e7230 */ /* 0x000fe40000004100 */
[C---:B------:R-:W-:Y:S01]  /*151c0*/  FMUL.FTZ R52, R48.reuse, R59 ;  /* 0x0000003b30347220 */ /* 0x040fe20000410000 */
[----:B------:R-:W-:Y:S01]  /*151d0*/  FMUL.FTZ R66, R48, R53 ;  /* 0x0000003530427220 */ /* 0x000fe20000410000 */
[----:B------:R-:W-:Y:S02]  /*151e0*/  HADD2.F32 R27, -RZ, R36.H0_H0 ;  /* 0x20000024ff1b7230 */ /* 0x000fe40000004100 */
[C---:B------:R-:W-:Y:S01]  /*151f0*/  FMUL.FTZ R48, R37.reuse, R50 ;  /* 0x0000003225307220 */ /* 0x040fe20000410000 */
[----:B------:R-:W-:Y:S01]  /*15200*/  FMUL.FTZ R37, R37, R46 ;  /* 0x0000002e25257220 */ /* 0x000fe20000410000 */
[----:B------:R-:W-:-:S02]  /*15210*/  HADD2.F32 R39, -RZ, R39.H1_H1 ;  /* 0x30000027ff277230 */ /* 0x000fc40000004100 */
[C---:B------:R-:W-:Y:S01]  /*15220*/  FFMA.FTZ R47, R27.reuse, R46, -R48 ;  /* 0x0000002e1b2f7223 */ /* 0x040fe20000010830 */
[----:B------:R-:W-:Y:S01]  /*15230*/  FFMA.FTZ R50, R27, R50, R37 ;  /* 0x000000321b327223 */ /* 0x000fe20000010025 */
[----:B------:R-:W-:Y:S01]  /*15240*/  HADD2.F32 R45, -RZ, R45.H1_H1 ;  /* 0x3000002dff2d7230 */ /* 0x000fe20000004100 */
[----:B------:R-:W-:Y:S01]  /*15250*/  F2FP.F16.E4M3.UNPACK_B R54, R54 ;  /* 0x00000036ff36723e */ /* 0x000fe200020006ff */
[----:B------:R-:W-:Y:S02]  /*15260*/  HADD2.F32 R40, -RZ, R40.H1_H1 ;  /* 0x30000028ff287230 */ /* 0x000fe40000004100 */
[----:B------:R-:W-:Y:S02]  /*15270*/  HADD2.F32 R27, -RZ, R42.H1_H1 ;  /* 0x3000002aff1b7230 */ /* 0x000fe40000004100 */
[C---:B------:R-:W-:Y:S01]  /*15280*/  FFMA.FTZ R67, R39.reuse, R53, -R52 ;  /* 0x0000003527437223 */ /* 0x040fe20000010834 */
        /* <DEDUP_REMOVED lines=13> */
[----:B------:R-:W-:Y:S01]  /*15360*/  FMUL.FTZ R46, R37, R36 ;  /* 0x00000024252e7220 */ /* 0x000fe20000410000 */
[----:B------:R-:W-:-:S02]  /*15370*/  HADD2.F32 R41, -RZ, R41.H1_H1 ;  /* 0x30000029ff297230 */ /* 0x000fc40000004100 */
[----:B------:R-:W-:Y:S01]  /*15380*/  FFMA.FTZ R42, R27, R36, -R42 ;  /* 0x000000241b2a7223 */ /* 0x000fe2000001082a */
[----:B------:R-:W-:Y:S01]  /*15390*/  HADD2.F32 R36, -RZ, R49.H1_H1 ;  /* 0x30000031ff247230 */ /* 0x000fe20000004100 */
[----:B------:R-:W-:Y:S01]  /*153a0*/  F2FP.F16.E4M3.UNPACK_B R39, R6.H1 ;  /* 0x00000006ff27723e */ /* 0x000fe200030006ff */
[----:B------:R-:W-:Y:S02]  /*153b0*/  HADD2.F32 R21, -RZ, R21.H1_H1 ;  /* 0x30000015ff157230 */ /* 0x000fe40000004100 */
[----:B------:R-:W-:Y:S01]  /*153c0*/  FMUL.FTZ R48, R41, R54 ;  /* 0x0000003629307220 */ /* 0x000fe20000410000 */
[----:B------:R-:W-:Y:S01]  /*153d0*/  F2FP.F16.E4M3.UNPACK_B R37, R20.H1 ;  /* 0x00000014ff25723e */ /* 0x000fe200030006ff */
[----:B------:R-:W-:Y:S01]  /*153e0*/  FFMA.FTZ R46, R27, R40, R46 ;  /* 0x000000281b2e7223 */ /* 0x000fe2000001002e */
[----:B------:R-:W-:Y:S01]  /*153f0*/  F2FP.F16.E4M3.UNPACK_B R4, R38 ;  /* 0x00000026ff04723e */ /* 0x000fe200020006ff */
[----:B------:R-:W-:Y:S01]  /*15400*/  FMUL.FTZ R45, R41, R36 ;  /* 0x00000024292d7220 */ /* 0x000fe20000410000 */
[----:B------:R-:W-:Y:S01]  /*15410*/  F2FP.F16.E4M3.UNPACK_B R38, R38.H1 ;  /* 0x00000026ff26723e */ /* 0x000fe200030006ff */
[----:B------:R-:W-:-:S02]  /*15420*/  HADD2.F32 R40, -RZ, R39.H0_H0 ;  /* 0x20000027ff287230 */ /* 0x000fc40000004100 */
[C---:B------:R-:W-:Y:S01]  /*15430*/  FFMA.FTZ R41, R21.reuse, R36, -R48 ;  /* 0x0000002415297223 */ /* 0x040fe20000010830 */
[----:B------:R-:W-:Y:S02]  /*15440*/  HADD2.F32 R27, -RZ, R43.H0_H0 ;  /* 0x2000002bff1b7230 */ /* 0x000fe40000004100 */
[----:B------:R-:W-:Y:S01]  /*15450*/  FFMA.FTZ R45, R21, R54, R45 ;  /* 0x00000036152d7223 */ /* 0x000fe2000001002d */
[----:B------:R-:W-:Y:S02]  /*15460*/  HADD2.F32 R36, -RZ, R37.H0_H0 ;  /* 0x20000025ff247230 */ /* 0x000fe40000004100 */
[----:B------:R-:W-:Y:S02]  /*15470*/  HADD2.F32 R39, -RZ, R39.H1_H1 ;  /* 0x30000027ff277230 */ /* 0x000fe40000004100 */
[----:B------:R-:W-:Y:S02]  /*15480*/  HADD2.F32 R43, -RZ, R43.H1_H1 ;  /* 0x3000002bff2b7230 */ /* 0x000fe40000004100 */
[----:B------:R-:W-:Y:S01]  /*15490*/  FMUL.FTZ R48, R27, R40 ;  /* 0x000000281b307220 */ /* 0x000fe20000410000 */
[----:B------:R-:W-:-:S02]  /*154a0*/  HADD2.F32 R21, -RZ, R38.H0_H0 ;  /* 0x20000026ff157230 */ /* 0x000fc40000004100 */
[----:B------:R-:W-:Y:S02]  /*154b0*/  HADD2.F32 R37, -RZ, R37.H1_H1 ;  /* 0x30000025ff257230 */ /* 0x000fe40000004100 */
[----:B------:R-:W-:Y:S01]  /*154c0*/  FMUL.FTZ R54, R27, R36 ;  /* 0x000000241b367220 */ /* 0x000fe20000410000 */
[----:B------:R-:W-:Y:S01]  /*154d0*/  HADD2.F32 R38, -RZ, R38.H1_H1 ;  /* 0x30000026ff267230 */ /* 0x000fe20000004100 */
[----:B------:R-:W-:Y:S01]  /*154e0*/  F2FP.F16.E4M3.UNPACK_B R20, R20 ;  /* 0x00000014ff14723e */ /* 0x000fe200020006ff */
[----:B------:R-:W-:Y:S01]  /*154f0*/  FMUL.FTZ R27, R43, R39 ;  /* 0x000000272b1b7220 */ /* 0x000fe20000410000 */
[----:B------:R-:W-:Y:S01]  /*15500*/  FFMA.FTZ R48, R21, R36, -R48 ;  /* 0x0000002415307223 */ /* 0x000fe20000010830 */
[----:B------:R-:W-:Y:S01]  /*15510*/  F2FP.F16.E4M3.UNPACK_B R6, R6 ;  /* 0x00000006ff06723e */ /* 0x000fe200020006ff */
[-C--:B------:R-:W-:Y:S01]  /*15520*/  FMUL.FTZ R36, R43, R37.reuse ;  /* 0x000000252b247220 */ /* 0x080fe20000410000 */
[----:B------:R-:W-:Y:S01]  /*15530*/  FFMA.FTZ R54, R21, R40, R54 ;  /* 0x0000002815367223 */ /* 0x000fe20000010036 */
[----:B------:R-:W-:Y:S01]  /*15540*/  FFMA.FTZ R49, R38, R37, -R27 ;  /* 0x0000002526317223 */ /* 0x000fe2000001081b */
[----:B------:R-:W-:-:S02]  /*15550*/  HADD2.F32 R21, -RZ, R20.H0_H0 ;  /* 0x20000014ff157230 */ /* 0x000fc40000004100 */
[----:B------:R-:W-:Y:S01]  /*15560*/  FFMA.FTZ R53, R38, R39, R36 ;  /* 0x0000002726357223 */ /* 0x000fe20000010024 */
[----:B------:R-:W-:Y:S02]  /*15570*/  HADD2.F32 R27, -RZ, R20.H1_H1 ;  /* 0x30000014ff1b7230 */ /* 0x000fe40000004100 */
[--C-:B------:R-:W-:Y:S02]  /*15580*/  HADD2.F32 R37, -RZ, R6.reuse.H0_H0 ;  /* 0x20000006ff257230 */ /* 0x100fe40000004100 */
[--C-:B------:R-:W-:Y:S02]  /*15590*/  HADD2.F32 R20, -RZ, R7.reuse.H0_H0 ;  /* 0x20000007ff147230 */ /* 0x100fe40000004100 */
[----:B------:R-:W-:Y:S02]  /*155a0*/  HADD2.F32 R36, -RZ, R6.H1_H1 ;  /* 0x30000006ff247230 */ /* 0x000fe40000004100 */
[----:B------:R-:W-:Y:S02]  /*155b0*/  HADD2.F32 R7, -RZ, R7.H1_H1 ;  /* 0x30000007ff077230 */ /* 0x000fe40000004100 */
[----:B------:R-:W-:Y:S01]  /*155c0*/  FMUL.FTZ R39, R20, R37 ;  /* 0x0000002514277220 */ /* 0x000fe20000410000 */
[----:B------:R-:W-:-:S02]  /*155d0*/  HADD2.F32 R6, -RZ, R4.H0_H0 ;  /* 0x20000004ff067230 */ /* 0x000fc40000004100 */
[----:B------:R-:W-:Y:S01]  /*155e0*/  FMUL.FTZ R20, R20, R21 ;  /* 0x0000001514147220 */ /* 0x000fe20000410000 */
[----:B------:R-:W-:Y:S02]  /*155f0*/  HADD2.F32 R4, -RZ, R4.H1_H1 ;  /* 0x30000004ff047230 */ /* 0x000fe40000004100 */
[CC--:B------:R-:W-:Y:S01]  /*15600*/  FMUL.FTZ R43, R7.reuse, R36.reuse ;  /* 0x00000024072b7220 */ /* 0x0c0fe20000410000 */
        /* <DEDUP_REMOVED lines=23> */
.L_x_3515:
[----:B------:R-:W-:Y:S05]  /*15780*/  BSYNC B1 ;  /* 0x0000000000017941 */ /* 0x000fea0003800000 */
.L_x_3514:
[----:B------:R-:W-:Y:S04]  /*15790*/  BSSY B1, `(.L_x_3516) ;  /* 0x0000102000017945 */ /* 0x000fe80003800000 */
[----:B------:R-:W-:Y:S05]  /*157a0*/  @P1 BRA `(.L_x_3517) ;  /* 0x0000001000001947 */ /* 0x000fea0003800000 */
[----:B------:R-:W3:Y:S04]  /*157b0*/  LDL R20, [R1+0x40] ;  /* 0x0000400001147983 */ /* 0x000ee80000100800 */
[----:B------:R-:W4:Y:S01]  /*157c0*/  LDL R60, [R1+0x6c] ;  /* 0x00006c00013c7983 */ /* 0x000f220000100800 */
[----:B--2--5:R-:W-:Y:S02]  /*157d0*/  SHF.R.U32.HI R0, RZ, 0x8, R28 ;  /* 0x00000008ff007819 */ /* 0x024fe4000001161c */
[----:B------:R-:W-:Y:S02]  /*157e0*/  LOP3.LUT R5, R28, 0xff, RZ, 0xc0, !PT ;  /* 0x000000ff1c057812 */ /* 0x000fe400078ec0ff */
[----:B------:R-:W-:Y:S02]  /*157f0*/  LOP3.LUT R4, R0, 0xff, RZ, 0xc0, !PT ;  /* 0x000000ff00047812 */ /* 0x000fe400078ec0ff */
[----:B------:R-:W-:-:S02]  /*15800*/  SHF.R.U32.HI R24, RZ, 0x8, R31 ;  /* 0x00000008ff187819 */ /* 0x000fc4000001161f */
[----:B0-----:R-:W-:Y:S02]  /*15810*/  PRMT R37, R4, 0x7604, R5 ;  /* 0x0000760404257816 */ /* 0x001fe40000000005 */
[----:B------:R-:W-:Y:S02]  /*15820*/  SHF.R.U32.HI R6, RZ, 0x8, R29 ;  /* 0x00000008ff067819 */ /* 0x000fe4000001161d */
[----:B-1----:R-:W-:Y:S02]  /*15830*/  LOP3.LUT R21, R31, 0xff, RZ, 0xc0, !PT ;  /* 0x000000ff1f157812 */ /* 0x002fe400078ec0ff */
[----:B------:R-:W-:Y:S02]  /*15840*/  LOP3.LUT R7, R29, 0xff, RZ, 0xc0, !PT ;  /* 0x000000ff1d077812 */ /* 0x000fe400078ec0ff */
[----:B------:R-:W-:Y:S02]  /*15850*/  LOP3.LUT R6, R6, 0xff, RZ, 0xc0, !PT ;  /* 0x000000ff06067812 */ /* 0x000fe400078ec0ff */
        /* <DEDUP_REMOVED lines=9> */
[----:B------:R-:W-:Y:S02]  /*158f0*/  SHF.R.U32.HI R40, RZ, 0x10, R31 ;  /* 0x00000010ff287819 */ /* 0x000fe4000001161f */
[----:B------:R-:W-:Y:S02]  /*15900*/  LOP3.LUT R38, R38, 0xff, RZ, 0xc0, !PT ;  /* 0x000000ff26267812 */ /* 0x000fe400078ec0ff */
[----:B------:R-:W-:Y:S02]  /*15910*/  LOP3.LUT R40, R40, 0xff, RZ, 0xc0, !PT ;  /* 0x000000ff28287812 */ /* 0x000fe400078ec0ff */
[----:B---3--:R-:W-:-:S02]  /*15920*/  LEA.HI R0, R3, R20, RZ, 0x1c ;  /* 0x0000001403007211 */ /* 0x008fc400078fe0ff */
[----:B------:R-:W-:Y:S02]  /*15930*/  SHF.R.U32.HI R20, RZ, 0x8, R8 ;  /* 0x00000008ff147819 */ /* 0x000fe40000011608 */
[----:B------:R-:W-:Y:S02]  /*15940*/  SHF.R.S32.HI R5, RZ, 0x1f, R0 ;  /* 0x0000001fff057819 */ /* 0x000fe40000011400 */
[----:B------:R-:W-:Y:S02]  /*15950*/  LOP3.LUT R20, R20, 0xff, RZ, 0xc0, !PT ;  /* 0x000000ff14147812 */ /* 0x000fe400078ec0ff */
[----:B------:R-:W-:Y:S01]  /*15960*/  LEA.HI R4, R5, R0, RZ, 0x2 ;  /* 0x0000000005047211 */ /* 0x000fe200078f10ff */
[----:B------:R-:W-:Y:S01]  /*15970*/  IMAD.SHL.U32 R0, R0, 0x10, RZ ;  /* 0x0000001000007824 */ /* 0x000fe200078e00ff */
[----:B------:R-:W-:Y:S02]  /*15980*/  PRMT R45, R20, 0x7604, R25 ;  /* 0x00007604142d7816 */ /* 0x000fe40000000019 */
[----:B------:R-:W-:Y:S01]  /*15990*/  LOP3.LUT R25, R9, 0xff, RZ, 0xc0, !PT ;  /* 0x000000ff09197812 */ /* 0x000fe200078ec0ff */
[----:B------:R-:W-:Y:S01]  /*159a0*/  IMAD.SHL.U32 R4, R4, 0x800, RZ ;  /* 0x0000080004047824 */ /* 0x000fe200078e00ff */
[----:B------:R-:W-:-:S02]  /*159b0*/  LOP3.LUT R5, R227, 0x30, R0, 0xf8, !PT ;  /* 0x00000030e3057812 */ /* 0x000fc400078ef800 */
[----:B------:R-:W-:Y:S02]  /*159c0*/  LOP3.LUT R0, R24, 0xff, RZ, 0xc0, !PT ;  /* 0x000000ff18007812 */ /* 0x000fe400078ec0ff */
[----:B------:R-:W-:Y:S02]  /*159d0*/  LOP3.LUT R5, R5, R228, RZ, 0x3c, !PT ;  /* 0x000000e405057212 */ /* 0x000fe400078e3cff */
[----:B------:R-:W-:Y:S02]  /*159e0*/  PRMT R43, R0, 0x7604, R21 ;  /* 0x00007604002b7816 */ /* 0x000fe40000000015 */
[----:B------:R-:W-:Y:S02]  /*159f0*/  LOP3.LUT R4, R4, 0xffffe000, RZ, 0xc0, !PT ;  /* 0xffffe00004047812 */ /* 0x000fe400078ec0ff */
[----:B------:R-:W-:Y:S02]  /*15a00*/  SHF.R.U32.HI R0, RZ, 0x8, R9 ;  /* 0x00000008ff007819 */ /* 0x000fe40000011609 */
[----:B------:R-:W-:-:S02]  /*15a10*/  IADD3 R21, R5, R229, R4 ;  /* 0x000000e505157210 */ /* 0x000fc40007ffe004 */
[----:B------:R-:W-:Y:S01]  /*15a20*/  SHF.R.U32.HI R24, RZ, 0x8, R11 ;  /* 0x00000008ff187819 */ /* 0x000fe2000001160b */
[----:B----4-:R-:W0:Y:S01]  /*15a30*/  LDS.128 R4, [R60+0x1e200] ;  /* 0x01e200003c047984 */ /* 0x010e220000000c00 */
[----:B------:R-:W-:Y:S02]  /*15a40*/  LOP3.LUT R0, R0, 0xff, RZ, 0xc0, !PT ;  /* 0x000000ff00007812 */ /* 0x000fe400078ec0ff */
[----:B------:R-:W-:Y:S02]  /*15a50*/  SHF.R.U32.HI R20, RZ, 0x8, R10 ;  /* 0x00000008ff147819 */ /* 0x000fe4000001160a */
[----:B------:R-:W-:Y:S02]  /*15a60*/  LOP3.LUT R24, R24, 0xff, RZ, 0xc0, !PT ;  /* 0x000000ff18187812 */ /* 0x000fe400078ec0ff */
[----:B------:R-:W-:Y:S01]  /*15a70*/  PRMT R47, R0, 0x7604, R25 ;  /* 0x00007604002f7816 */ /* 0x000fe20000000019 */
[----:B------:R-:W-:Y:S01]  /*15a80*/  IMAD.IADD R0, R16, 0x1, R21 ;  /* 0x0000000110007824 */ /* 0x000fe200078e0215 */
[----:B------:R-:W-:-:S02]  /*15a90*/  LOP3.LUT R20, R20, 0xff, RZ, 0xc0, !PT ;  /* 0x000000ff14147812 */ /* 0x000fc400078ec0ff */
[----:B------:R-:W-:Y:S02]  /*15aa0*/  PRMT R42, R24, 0x7604, R41 ;  /* 0x00007604182a7816 */ /* 0x000fe40000000029 */
[----:B------:R-:W-:Y:S02]  /*15ab0*/  PRMT R49, R20, 0x7604, R27 ;  /* 0x0000760414317816 */ /* 0x000fe4000000001b */
[----:B------:R-:W1:Y:S01]  /*15ac0*/  LDS.128 R24, [R0+0x1e200] ;  /* 0x01e2000000187984 */ /* 0x000e620000000c00 */
[----:B------:R-:W-:Y:S02]  /*15ad0*/  SHF.R.U32.HI R21, RZ, 0x10, R29 ;  /* 0x00000010ff157819 */ /* 0x000fe4000001161d */
[----:B------:R-:W-:Y:S02]  /*15ae0*/  SHF.R.U32.HI R20, RZ, 0x10, R28 ;  /* 0x00000010ff147819 */ /* 0x000fe4000001161c */
[----:B------:R-:W-:Y:S02]  /*15af0*/  LOP3.LUT R21, R21, 0xff, RZ, 0xc0, !PT ;  /* 0x000000ff15157812 */ /* 0x000fe400078ec0ff */
[----:B------:R-:W-:-:S02]  /*15b00*/  LOP3.LUT R20, R20, 0xff, RZ, 0xc0, !PT ;  /* 0x000000ff14147812 */ /* 0x000fc400078ec0ff */
[----:B------:R-:W-:Y:S02]  /*15b10*/  PRMT R21, R21, 0x7054, R36 ;  /* 0x0000705415157816 */ /* 0x000fe40000000024 */
[----:B------:R-:W-:Y:S02]  /*15b20*/  PRMT R37, R20, 0x7054, R37 ;  /* 0x0000705414257816 */ /* 0x000fe40000000025 */
[----:B------:R-:W-:Y:S02]  /*15b30*/  SHF.R.U32.HI R36, RZ, 0x10, R9 ;  /* 0x00000010ff247819 */ /* 0x000fe40000011609 */
[----:B------:R-:W-:Y:S02]  /*15b40*/  SHF.R.U32.HI R20, RZ, 0x10, R8 ;  /* 0x00000010ff147819 */ /* 0x000fe40000011608 */
[----:B------:R-:W-:Y:S02]  /*15b50*/  PRMT R41, R38, 0x7054, R39 ;  /* 0x0000705426297816 */ /* 0x000fe40000000027 */
[----:B------:R-:W-:-:S02]  /*15b60*/  SHF.R.U32.HI R39, RZ, 0x10, R11 ;  /* 0x00000010ff277819 */ /* 0x000fc4000001160b */
[----:B------:R-:W-:Y:S02]  /*15b70*/  LOP3.LUT R36, R36, 0xff, RZ, 0xc0, !PT ;  /* 0x000000ff24247812 */ /* 0x000fe400078ec0ff */
[----:B------:R-:W-:Y:S02]  /*15b80*/  LOP3.LUT R20, R20, 0xff, RZ, 0xc0, !PT ;  /* 0x000000ff14147812 */ /* 0x000fe400078ec0ff */
[----:B------:R-:W-:Y:S02]  /*15b90*/  SHF.R.U32.HI R38, RZ, 0x10, R10 ;  /* 0x00000010ff267819 */ /* 0x000fe4000001160a */
[----:B------:R-:W-:Y:S02]  /*15ba0*/  LOP3.LUT R39, R39, 0xff, RZ, 0xc0, !PT ;  /* 0x000000ff27277812 */ /* 0x000fe400078ec0ff */
[----:B------:R-:W-:Y:S02]  /*15bb0*/  PRMT R47, R36, 0x7054, R47 ;  /* 0x00007054242f7816 */ /* 0x000fe4000000002f */
[----:B------:R-:W-:-:S02]  /*15bc0*/  PRMT R45, R20, 0x7054, R45 ;  /* 0x00007054142d7816 */ /* 0x000fc4000000002d */
[----:B------:R-:W-:Y:S02]  /*15bd0*/  PRMT R43, R40, 0x7054, R43 ;  /* 0x00007054282b7816 */ /* 0x000fe4000000002b */
[----:B------:R-:W-:Y:S02]  /*15be0*/  LOP3.LUT R38, R38, 0xff, RZ, 0xc0, !PT ;  /* 0x000000ff26267812 */ /* 0x000fe400078ec0ff */
[----:B------:R-:W-:Y:S02]  /*15bf0*/  PRMT R51, R39, 0x7054, R42 ;  /* 0x0000705427337816 */ /* 0x000fe4000000002a */
[----:B------:R-:W-:Y:S02]  /*15c00*/  LOP3.LUT R39, R37, 0xff000000, R28, 0xf8, !PT ;  /* 0xff00000025277812 */ /* 0x000fe400078ef81c */
[----:B------:R-:W-:Y:S02]  /*15c10*/  LOP3.LUT R40, R21, 0xff000000, R29, 0xf8, !PT ;  /* 0xff00000015287812 */ /* 0x000fe400078ef81d */
[----:B------:R-:W-:-:S02]  /*15c20*/  LOP3.LUT R47, R47, 0xff000000, R9, 0xf8, !PT ;  /* 0xff0000002f2f7812 */ /* 0x000fc400078ef809 */
[----:B------:R-:W-:Y:S02]  /*15c30*/  LOP3.LUT R45, R45, 0xff000000, R8, 0xf8, !PT ;  /* 0xff0000002d2d7812 */ /* 0x000fe400078ef808 */
[-C--:B0-----:R-:W-:Y:S02]  /*15c40*/  F2FP.F16.E4M3.UNPACK_B R28, R7.reuse ;  /* 0x00000007ff1c723e */ /* 0x081fe400020006ff */
[----:B------:R-:W-:Y:S02]  /*15c50*/  F2FP.F16.E4M3.UNPACK_B R29, R7.H1 ;  /* 0x00000007ff1d723e */ /* 0x000fe400030006ff */
[-C--:B------:R-:W-:Y:S02]  /*15c60*/  F2FP.F16.E4M3.UNPACK_B R7, R4.reuse ;  /* 0x00000004ff07723e */ /* 0x080fe400020006ff */
        /* <DEDUP_REMOVED lines=11> */
[----:B------:R-:W-:Y:S01]  /*15d20*/  LOP3.LUT R51, R51, 0xff000000, R11, 0xf8, !PT ;  /* 0xff00000033337812 */ /* 0x000fe200078ef80b */
[--C-:B------:R-:W-:Y:S01]  /*15d30*/  HADD2.F32 R42, -RZ, R41.reuse.H0_H0 ;  /* 0x20000029ff2a7230 */ /* 0x100fe20000004100 */
[-C--:B------:R-:W-:Y:S01]  /*15d40*/  F2FP.F16.E4M3.UNPACK_B R10, R5.reuse ;  /* 0x00000005ff0a723e */ /* 0x080fe200020006ff */
[----:B------:R-:W-:Y:S01]  /*15d50*/  HADD2.F32 R41, -RZ, R41.H1_H1 ;  /* 0x30000029ff297230 */ /* 0x000fe20000004100 */
[----:B------:R-:W-:Y:S01]  /*15d60*/  F2FP.F16.E4M3.UNPACK_B R11, R5.H1 ;  /* 0x00000005ff0b723e */ /* 0x000fe200030006ff */
[----:B------:R-:W-:Y:S01]  /*15d70*/  HADD2.F32 R5, -RZ, R6.H0_H0 ;  /* 0x20000006ff057230 */ /* 0x000fe20000004100 */
[----:B------:R-:W-:Y:S01]  /*15d80*/  LOP3.LUT R43, R43, 0xff000000, R31, 0xf8, !PT ;  /* 0xff0000002b2b7812 */ /* 0x000fe200078ef81f */
[--C-:B------:R-:W-:Y:S01]  /*15d90*/  HADD2.F32 R9, -RZ, R10.reuse.H0_H0 ;  /* 0x2000000aff097230 */ /* 0x100fe20000004100 */
[-C--:B------:R-:W-:Y:S01]  /*15da0*/  F2FP.F16.E4M3.UNPACK_B R37, R27.reuse ;  /* 0x0000001bff25723e */ /* 0x080fe200020006ff */
[----:B------:R-:W-:Y:S01]  /*15db0*/  HADD2.F32 R10, -RZ, R10.H1_H1 ;  /* 0x3000000aff0a7230 */ /* 0x000fe20000004100 */
[----:B------:R-:W-:Y:S01]  /*15dc0*/  F2FP.F16.E4M3.UNPACK_B R38, R27.H1 ;  /* 0x0000001bff26723e */ /* 0x000fe200030006ff */
[C---:B------:R-:W-:Y:S01]  /*15dd0*/  FMUL.FTZ R52, R5.reuse, R48 ;  /* 0x0000003005347220 */ /* 0x040fe20000410000 */
[----:B------:R-:W-:Y:S01]  /*15de0*/  F2FP.F16.E4M3.UNPACK_B R31, R26 ;  /* 0x0000001aff1f723e */ /* 0x000fe200020006ff */
[----:B------:R-:W-:Y:S01]  /*15df0*/  FMUL.FTZ R27, R5, R42 ;  /* 0x0000002a051b7220 */ /* 0x000fe20000410000 */
[----:B------:R-:W-:Y:S01]  /*15e00*/  F2FP.F16.E4M3.UNPACK_B R36, R26.H1 ;  /* 0x0000001aff24723e */ /* 0x000fe200030006ff */
[----:B------:R-:W-:Y:S01]  /*15e10*/  HADD2.F32 R26, -RZ, R6.H1_H1 ;  /* 0x30000006ff1a7230 */ /* 0x000fe20000004100 */
[----:B------:R-:W-:Y:S01]  /*15e20*/  F2FP.F16.E4M3.UNPACK_B R30, R25.H1 ;  /* 0x00000019ff1e723e */ /* 0x000fe200030006ff */
[C---:B------:R-:W-:Y:S01]  /*15e30*/  FFMA.FTZ R5, R9.reuse, R42, -R52 ;  /* 0x0000002a09057223 */ /* 0x040fe20000010834 */
[----:B------:R-:W-:Y:S01]  /*15e40*/  F2FP.F16.E4M3.UNPACK_B R47, R47.H1 ;  /* 0x0000002fff2f723e */ /* 0x000fe200030006ff */
[----:B------:R-:W-:Y:S01]  /*15e50*/  FFMA.FTZ R9, R9, R48, R27 ;  /* 0x0000003009097223 */ /* 0x000fe2000001001b */
[----:B------:R-:W-:Y:S01]  /*15e60*/  F2FP.F16.E4M3.UNPACK_B R40, R40.H1 ;  /* 0x00000028ff28723e */ /* 0x000fe200030006ff */
[----:B------:R-:W-:-:S02]  /*15e70*/  HADD2.F32 R27, -RZ, R30.H0_H0 ;  /* 0x2000001eff1b7230 */ /* 0x000fc40000004100 */
[C---:B------:R-:W-:Y:S01]  /*15e80*/  FMUL.FTZ R53, R26.reuse, R49 ;  /* 0x000000311a357220 */ /* 0x040fe20000410000 */
[----:B------:R-:W-:Y:S02]  /*15e90*/  HADD2.F32 R46, -RZ, R47.H0_H0 ;  /* 0x2000002fff2e7230 */ /* 0x000fe40000004100 */
[-C--:B------:R-:W-:Y:S01]  /*15ea0*/  FMUL.FTZ R26, R26, R41.reuse ;  /* 0x000000291a1a7220 */ /* 0x080fe20000410000 */
[----:B------:R-:W-:Y:S02]  /*15eb0*/  HADD2.F32 R42, -RZ, R40.H0_H0 ;  /* 0x20000028ff2a7230 */ /* 0x000fe40000004100 */
[C---:B------:R-:W-:Y:S01]  /*15ec0*/  FFMA.FTZ R48, R10.reuse, R41, -R53 ;  /* 0x000000290a307223 */ /* 0x040fe20000010835 */
[----:B------:R-:W-:Y:S02]  /*15ed0*/  HADD2.F32 R6, -RZ, R11.H0_H0 ;  /* 0x2000000bff067230 */ /* 0x000fe40000004100 */
[C---:B------:R-:W-:Y:S01]  /*15ee0*/  FMUL.FTZ R55, R27.reuse, R46 ;  /* 0x0000002e1b377220 */ /* 0x040fe20000410000 */
[----:B------:R-:W-:Y:S01]  /*15ef0*/  FFMA.FTZ R52, R10, R49, R26 ;  /* 0x000000310a347223 */ /* 0x000fe2000001001a */
[----:B------:R-:W-:Y:S01]  /*15f00*/  F2FP.F16.E4M3.UNPACK_B R41, R51 ;  /* 0x00000033ff29723e */ /* 0x000fe200020006ff */
[----:B------:R-:W-:Y:S01]  /*15f10*/  FMUL.FTZ R27, R27, R42 ;  /* 0x0000002a1b1b7220 */ /* 0x000fe20000410000 */
[----:B------:R-:W-:Y:S01]  /*15f20*/  F2FP.F16.E4M3.UNPACK_B R26, R43 ;  /* 0x0000002bff1a723e */ /* 0x000fe200020006ff */
[----:B------:R-:W-:-:S02]  /*15f30*/  HADD2.F32 R10, -RZ, R37.H0_H0 ;  /* 0x20000025ff0a7230 */ /* 0x000fc40000004100 */
[C---:B------:R-:W-:Y:S01]  /*15f40*/  FFMA.FTZ R55, R6.reuse, R42, -R55 ;  /* 0x0000002a06377223 */ /* 0x040fe20000010837 */
[----:B------:R-:W-:Y:S01]  /*15f50*/  FFMA.FTZ R46, R6, R46, R27 ;  /* 0x0000002e062e7223 */ /* 0x000fe2000001001b */
[----:B------:R-:W-:Y:S01]  /*15f60*/  HADD2.F32 R49, -RZ, R41.H0_H0 ;  /* 0x20000029ff317230 */ /* 0x000fe20000004100 */
[----:B------:R-:W-:Y:S01]  /*15f70*/  F2FP.F16.E4M3.UNPACK_B R51, R51.H1 ;  /* 0x00000033ff33723e */ /* 0x000fe200030006ff */
[----:B------:R-:W-:Y:S01]  /*15f80*/  HADD2.F32 R27, -RZ, R26.H0_H0 ;  /* 0x2000001aff1b7230 */ /* 0x000fe20000004100 */
[----:B------:R-:W-:Y:S01]  /*15f90*/  F2FP.F16.E4M3.UNPACK_B R43, R43.H1 ;  /* 0x0000002bff2b723e */ /* 0x000fe200030006ff */
[----:B------:R-:W-:Y:S02]  /*15fa0*/  HADD2.F32 R47, -RZ, R47.H1_H1 ;  /* 0x3000002fff2f7230 */ /* 0x000fe40000004100 */
[C---:B------:R-:W-:Y:S01]  /*15fb0*/  FMUL.FTZ R53, R10.reuse, R49 ;  /* 0x000000310a357220 */ /* 0x040fe20000410000 */
[----:B------:R-:W-:Y:S02]  /*15fc0*/  HADD2.F32 R30, -RZ, R30.H1_H1 ;  /* 0x3000001eff1e7230 */ /* 0x000fe40000004100 */
[----:B------:R-:W-:Y:S01]  /*15fd0*/  FMUL.FTZ R10, R10, R27 ;  /* 0x0000001b0a0a7220 */ /* 0x000fe20000410000 */
[----:B------:R-:W-:Y:S01]  /*15fe0*/  HADD2.F32 R40, -RZ, R40.H1_H1 ;  /* 0x30000028ff287230 */ /* 0x000fe20000004100 */
[----:B------:R-:W-:Y:S01]  /*15ff0*/  F2FP.F16.E4M3.UNPACK_B R25, R24 ;  /* 0x00000018ff19723e */ /* 0x000fe200020006ff */
[----:B------:R-:W-:-:S02]  /*16000*/  HADD2.F32 R6, -RZ, R28.H0_H0 ;  /* 0x2000001cff067230 */ /* 0x000fc40000004100 */
[C---:B------:R-:W-:Y:S01]  /*16010*/  FMUL.FTZ R42, R30.reuse, R47 ;  /* 0x0000002f1e2a7220 */ /* 0x040fe20000410000 */
[----:B------:R-:W-:Y:S02]  /*16020*/  HADD2.F32 R11, -RZ, R11.H1_H1 ;  /* 0x3000000bff0b7230 */ /* 0x000fe40000004100 */
[-C--:B------:R-:W-:Y:S01]  /*16030*/  FMUL.FTZ R30, R30, R40.reuse ;  /* 0x000000281e1e7220 */ /* 0x080fe20000410000 */
[----:B------:R-:W-:Y:S02]  /*16040*/  HADD2.F32 R26, -RZ, R26.H1_H1 ;  /* 0x3000001aff1a7230 */ /* 0x000fe40000004100 */
[C---:B------:R-:W-:Y:S01]  /*16050*/  FFMA.FTZ R53, R6.reuse, R27, -R53 ;  /* 0x0000001b06357223 */ /* 0x040fe20000010835 */
[----:B------:R-:W-:Y:S01]  /*16060*/  FFMA.FTZ R49, R6, R49, R10 ;  /* 0x0000003106317223 */ /* 0x000fe2000001000a */
[----:B------:R-:W-:Y:S02]  /*16070*/  HADD2.F32 R41, -RZ, R41.H1_H1 ;  /* 0x30000029ff297230 */ /* 0x000fe40000004100 */
[----:B------:R-:W-:Y:S01]  /*16080*/  FFMA.FTZ R42, R11, R40, -R42 ;  /* 0x000000280b2a7223 */ /* 0x000fe2000001082a */
[----:B------:R-:W-:-:S02]  /*16090*/  HADD2.F32 R37, -RZ, R37.H1_H1 ;  /* 0x30000025ff257230 */ /* 0x000fc40000004100 */
[----:B------:R-:W-:Y:S01]  /*160a0*/  FFMA.FTZ R47, R11, R47, R30 ;  /* 0x0000002f0b2f7223 */ /* 0x000fe2000001001e */
[----:B------:R-:W-:Y:S01]  /*160b0*/  HADD2.F32 R27, -RZ, R51.H0_H0 ;  /* 0x20000033ff1b7230 */ /* 0x000fe20000004100 */
[----:B------:R-:W-:Y:S01]  /*160c0*/  F2FP.F16.E4M3.UNPACK_B R24, R24.H1 ;  /* 0x00000018ff18723e */ /* 0x000fe200030006ff */
[----:B------:R-:W-:Y:S02]  /*160d0*/  HADD2.F32 R10, -RZ, R38.H0_H0 ;  /* 0x20000026ff0a7230 */ /* 0x000fe40000004100 */
[C---:B------:R-:W-:Y:S01]  /*160e0*/  FMUL.FTZ R57, R37.reuse, R41 ;  /* 0x0000002925397220 */ /* 0x040fe20000410000 */
[----:B------:R-:W-:Y:S02]  /*160f0*/  HADD2.F32 R28, -RZ, R28.H1_H1 ;  /* 0x3000001cff1c7230 */ /* 0x000fe40000004100 */
[----:B------:R-:W-:Y:S01]  /*16100*/  FMUL.FTZ R30, R37, R26 ;  /* 0x0000001a251e7220 */ /* 0x000fe20000410000 */
[----:B------:R-:W-:Y:S02]  /*16110*/  HADD2.F32 R11, -RZ, R43.H0_H0 ;  /* 0x2000002bff0b7230 */ /* 0x000fe40000004100 */
[----:B------:R-:W-:Y:S01]  /*16120*/  FMUL.FTZ R37, R10, R27 ;  /* 0x0000001b0a257220 */ /* 0x000fe20000410000 */
[----:B------:R-:W-:-:S02]  /*16130*/  HADD2.F32 R6, -RZ, R29.H0_H0 ;  /* 0x2000001dff067230 */ /* 0x000fc40000004100 */
[----:B------:R-:W-:Y:S01]  /*16140*/  FFMA.FTZ R40, R28, R26, -R57 ;  /* 0x0000001a1c287223 */ /* 0x000fe20000010839 */
[----:B------:R-:W-:Y:S01]  /*16150*/  F2FP.F16.E4M3.UNPACK_B R26, R45.H1 ;  /* 0x0000002dff1a723e */ /* 0x000fe200030006ff */
[-C--:B------:R-:W-:Y:S01]  /*16160*/  FMUL.FTZ R10, R10, R11.reuse ;  /* 0x0000000b0a0a7220 */ /* 0x080fe20000410000 */
[----:B------:R-:W-:Y:S02]  /*16170*/  HADD2.F32 R51, -RZ, R51.H1_H1 ;  /* 0x30000033ff337230 */ /* 0x000fe40000004100 */
[----:B------:R-:W-:Y:S01]  /*16180*/  FFMA.FTZ R56, R6, R11, -R37 ;  /* 0x0000000b06387223 */ /* 0x000fe20000010825 */
[----:B------:R-:W-:Y:S01]  /*16190*/  HADD2.F32 R38, -RZ, R38.H1_H1 ;  /* 0x30000026ff267230 */ /* 0x000fe20000004100 */
[----:B------:R-:W-:Y:S01]  /*161a0*/  F2FP.F16.E4M3.UNPACK_B R11, R39.H1 ;  /* 0x00000027ff0b723e */ /* 0x000fe200030006ff */
[----:B------:R-:W-:Y:S02]  /*161b0*/  HADD2.F32 R43, -RZ, R43.H1_H1 ;  /* 0x3000002bff2b7230 */ /* 0x000fe40000004100 */
[----:B------:R-:W-:Y:S01]  /*161c0*/  FFMA.FTZ R54, R28, R41, R30 ;  /* 0x000000291c367223 */ /* 0x000fe2000001001e */
[----:B------:R-:W-:Y:S01]  /*161d0*/  FFMA.FTZ R57, R6, R27, R10 ;  /* 0x0000001b06397223 */ /* 0x000fe2000001000a */
        /* <DEDUP_REMOVED lines=23> */
[----:B------:R-:W-:Y:S02]  /*16350*/  HADD2.F32 R10, -RZ, R25.H0_H0 ;  /* 0x20000019ff0a7230 */ /* 0x000fe40000004100 */
[----:B------:R-:W-:Y:S01]  /*16360*/  FFMA.FTZ R43, R8, R29, R24 ;  /* 0x0000001d082b7223 */ /* 0x000fe20000010018 */
[----:B------:R-:W-:Y:S01]  /*16370*/  HADD2.F32 R11, -RZ, R39.H0_H0 ;  /* 0x20000027ff0b7230 */ /* 0x000fe20000004100 */
[----:B------:R-:W-:Y:S01]  /*16380*/  F2FP.SATFINITE.E4M3.F32.PACK_AB_MERGE_C R42, R42, R55, RZ ;  /* 0x000000372a2a723e */ /* 0x000fe200048070ff */
        /* <DEDUP_REMOVED lines=8> */
[----:B------:R-:W-:Y:S01]  /*16410*/  HADD2.F32 R7, -RZ, R7.H1_H1 ;  /* 0x30000007ff077230 */ /* 0x000fe20000004100 */
[----:B------:R-:W-:Y:S01]  /*16420*/  F2FP.F16.E4M3.UNPACK_B R11, R50.H1 ;  /* 0x00000032ff0b723e */ /* 0x000fe200030006ff */
[C---:B------:R-:W-:Y:S01]  /*16430*/  FMUL.FTZ R10, R25.reuse, R24 ;  /* 0x00000018190a7220 */ /* 0x040fe20000410000 */
[----:B------:R-:W-:Y:S01]  /*16440*/  F2FP.F16.E4M3.UNPACK_B R6, R20.H1 ;  /* 0x00000014ff06723e */ /* 0x000fe200030006ff */
[----:B------:R-:W-:Y:S01]  /*16450*/  FMUL.FTZ R27, R25, R8 ;  /* 0x00000008191b7220 */ /* 0x000fe20000410000 */
[----:B------:R-:W-:Y:S01]  /*16460*/  F2FP.F16.E4M3.UNPACK_B R50, R50 ;  /* 0x00000032ff32723e */ /* 0x000fe200020006ff */
[----:B------:R-:W-:Y:S01]  /*16470*/  FFMA.FTZ R26, R7, R8, -R10 ;  /* 0x00000008071a7223 */ /* 0x000fe2000001080a */
[----:B------:R-:W-:-:S02]  /*16480*/  HADD2.F32 R25, -RZ, R11.H0_H0 ;  /* 0x2000000bff197230 */ /* 0x000fc40000004100 */
[----:B------:R-:W-:Y:S01]  /*16490*/  FFMA.FTZ R24, R7, R24, R27 ;  /* 0x0000001807187223 */ /* 0x000fe2000001001b */
[----:B------:R-:W-:Y:S01]  /*164a0*/  HADD2.F32 R8, -RZ, R36.H0_H0 ;  /* 0x20000024ff087230 */ /* 0x000fe20000004100 */
[----:B------:R-:W-:Y:S01]  /*164b0*/  F2FP.F16.E4M3.UNPACK_B R20, R20 ;  /* 0x00000014ff14723e */ /* 0x000fe200020006ff */
[----:B------:R-:W-:Y:S01]  /*164c0*/  HADD2.F32 R7, -RZ, R6.H0_H0 ;  /* 0x20000006ff077230 */ /* 0x000fe20000004100 */
[----:B------:R-:W-:Y:S01]  /*164d0*/  F2FP.SATFINITE.E4M3.F32.PACK_AB_MERGE_C R46, R47, R46, RZ ;  /* 0x0000002e2f2e723e */ /* 0x000fe200048070ff */
[----:B------:R-:W-:Y:S02]  /*164e0*/  HADD2.F32 R11, -RZ, R11.H1_H1 ;  /* 0x3000000bff0b7230 */ /* 0x000fe40000004100 */
[C---:B------:R-:W-:Y:S01]  /*164f0*/  FMUL.FTZ R27, R8.reuse, R25 ;  /* 0x00000019081b7220 */ /* 0x040fe20000410000 */
[----:B------:R-:W-:Y:S02]  /*16500*/  HADD2.F32 R36, -RZ, R36.H1_H1 ;  /* 0x30000024ff247230 */ /* 0x000fe40000004100 */
[----:B------:R-:W-:Y:S01]  /*16510*/  FMUL.FTZ R39, R8, R7 ;  /* 0x0000000708277220 */ /* 0x000fe20000410000 */
[----:B------:R-:W-:Y:S01]  /*16520*/  HADD2.F32 R10, -RZ, R6.H1_H1 ;  /* 0x30000006ff0a7230 */ /* 0x000fe20000004100 */
[----:B------:R-:W-:Y:S01]  /*16530*/  F2FP.SATFINITE.E4M3.F32.PACK_AB_MERGE_C R5, R48, R5, R42 ;  /* 0x000000053005723e */ /* 0x000fe2000480702a */
[----:B------:R-:W-:-:S02]  /*16540*/  HADD2.F32 R6, -RZ, R21.H0_H0 ;  /* 0x20000015ff067230 */ /* 0x000fc40000004100 */
[C---:B------:R-:W-:Y:S01]  /*16550*/  FMUL.FTZ R8, R36.reuse, R11 ;  /* 0x0000000b24087220 */ /* 0x040fe20000410000 */
[----:B------:R-:W-:Y:S02]  /*16560*/  HADD2.F32 R21, -RZ, R21.H1_H1 ;  /* 0x30000015ff157230 */ /* 0x000fe40000004100 */
[-C--:B------:R-:W-:Y:S01]  /*16570*/  FMUL.FTZ R38, R36, R10.reuse ;  /* 0x0000000a24267220 */ /* 0x080fe20000410000 */
[----:B------:R-:W-:Y:S01]  /*16580*/  F2FP.SATFINITE.E4M3.F32.PACK_AB_MERGE_C R9, R52, R9, R46 ;  /* 0x000000093409723e */ /* 0x000fe2000480702e */
[C---:B------:R-:W-:Y:S01]  /*16590*/  FFMA.FTZ R27, R6.reuse, R7, -R27 ;  /* 0x00000007061b7223 */ /* 0x040fe2000001081b */
[----:B------:R-:W-:Y:S02]  /*165a0*/  HADD2.F32 R7, -RZ, R31.H0_H0 ;  /* 0x2000001fff077230 */ /* 0x000fe40000004100 */
[----:B------:R-:W-:Y:S01]  /*165b0*/  FFMA.FTZ R36, R21, R10, -R8 ;  /* 0x0000000a15247223 */ /* 0x000fe20000010808 */
[----:B------:R-:W-:Y:S02]  /*165c0*/  HADD2.F32 R10, -RZ, R50.H0_H0 ;  /* 0x20000032ff0a7230 */ /* 0x000fe40000004100 */
[----:B------:R-:W-:Y:S01]  /*165d0*/  FFMA.FTZ R39, R6, R25, R39 ;  /* 0x0000001906277223 */ /* 0x000fe20000010027 */
[----:B------:R-:W-:-:S02]  /*165e0*/  HADD2.F32 R8, -RZ, R20.H0_H0 ;  /* 0x20000014ff087230 */ /* 0x000fc40000004100 */
[----:B------:R-:W-:Y:S01]  /*165f0*/  FFMA.FTZ R38, R21, R11, R38 ;  /* 0x0000000b15267223 */ /* 0x000fe20000010026 */
[----:B------:R-:W-:Y:S02]  /*16600*/  HADD2.F32 R50, -RZ, R50.H1_H1 ;  /* 0x30000032ff327230 */ /* 0x000fe40000004100 */
[C---:B------:R-:W-:Y:S01]  /*16610*/  FMUL.FTZ R11, R7.reuse, R10 ;  /* 0x0000000a070b7220 */ /* 0x040fe20000410000 */
[----:B------:R-:W-:Y:S02]  /*16620*/  HADD2.F32 R31, -RZ, R31.H1_H1 ;  /* 0x3000001fff1f7230 */ /* 0x000fe40000004100 */
[----:B------:R-:W-:Y:S01]  /*16630*/  FMUL.FTZ R7, R7, R8 ;  /* 0x0000000807077220 */ /* 0x000fe20000410000 */
[----:B------:R-:W-:Y:S01]  /*16640*/  HADD2.F32 R20, -RZ, R20.H1_H1 ;  /* 0x30000014ff147230 */ /* 0x000fe20000004100 */
[----:B------:R-:W-:Y:S01]  /*16650*/  F2FP.SATFINITE.E4M3.F32.PACK_AB_MERGE_C R27, R36, R27, RZ ;  /* 0x0000001b241b723e */ /* 0x000fe200048070ff */
[--C-:B------:R-:W-:Y:S02]  /*16660*/  HADD2.F32 R6, -RZ, R4.reuse.H0_H0 ;  /* 0x20000004ff067230 */ /* 0x100fe40000004100 */
[----:B------:R-:W-:Y:S01]  /*16670*/  FMUL.FTZ R25, R31, R50 ;  /* 0x000000321f197220 */ /* 0x000fe20000410000 */
[----:B------:R-:W-:-:S02]  /*16680*/  HADD2.F32 R4, -RZ, R4.H1_H1 ;  /* 0x30000004ff047230 */ /* 0x000fc40000004100 */
[----:B------:R-:W-:Y:S01]  /*16690*/  FMUL.FTZ R31, R31, R20 ;  /* 0x000000141f1f7220 */ /* 0x000fe20000410000 */
[----:B------:R-:W-:Y:S01]  /*166a0*/  F2FP.SATFINITE.E4M3.F32.PACK_AB_MERGE_C R38, R38, R39, RZ ;  /* 0x000000272626723e */ /* 0x000fe200048070ff */
        /* <DEDUP_REMOVED lines=16> */
.L_x_3517:
[----:B------:R-:W-:Y:S05]  /*167b0*/  BSYNC B1 ;  /* 0x0000000000017941 */ /* 0x000fea0003800000 */
.L_x_3516:
[----:B------:R-:W-:Y:S05]  /*167c0*/  @P2 BRA `(.L_x_3498) ;  /* 0x0000000c00e02947 */ /* 0x000fea0003800000 */
[----:B--23--:R-:W2:Y:S04]  /*167d0*/  LDL R0, [R1+0x48] ;  /* 0x0000480001007983 */ /* 0x00cea80000100800 */
[----:B------:R-:W3:Y:S01]  /*167e0*/  LDL R51, [R1+0x68] ;  /* 0x0000680001337983 */ /* 0x000ee20000100800 */
[----:B-----5:R-:W-:Y:S02]  /*167f0*/  SHF.R.U32.HI R4, RZ, 0x8, R32 ;  /* 0x00000008ff047819 */ /* 0x020fe40000011620 */
[----:B------:R-:W-:Y:S02]  /*16800*/  SHF.R.U32.HI R8, RZ, 0x8, R34 ;  /* 0x00000008ff087819 */ /* 0x000fe40000011622 */
[----:B------:R-:W-:Y:S02]  /*16810*/  LOP3.LUT R5, R4, 0xff, RZ, 0xc0, !PT ;  /* 0x000000ff04057812 */ /* 0x000fe400078ec0ff */
[----:B------:R-:W-:-:S02]  /*16820*/  LOP3.LUT R4, R34, 0xff, RZ, 0xc0, !PT ;  /* 0x000000ff22047812 */ /* 0x000fc400078ec0ff */
[----:B------:R-:W-:Y:S02]  /*16830*/  LOP3.LUT R9, R8, 0xff, RZ, 0xc0, !PT ;  /* 0x000000ff08097812 */ /* 0x000fe400078ec0ff */
[----:B------:R-:W-:Y:S02]  /*16840*/  SHF.R.U32.HI R7, RZ, 0x8, R33 ;  /* 0x00000008ff077819 */ /* 0x000fe40000011621 */
[----:B------:R-:W-:Y:S02]  /*16850*/  PRMT R25, R9, 0x7604, R4 ;  /* 0x0000760409197816 */ /* 0x000fe40000000004 */
[----:B------:R-:W-:Y:S02]  /*16860*/  LOP3.LUT R6, R33, 0xff, RZ, 0xc0, !PT ;  /* 0x000000ff21067812 */ /* 0x000fe400078ec0ff */
[----:B------:R-:W-:Y:S02]  /*16870*/  LOP3.LUT R7, R7, 0xff, RZ, 0xc0, !PT ;  /* 0x000000ff07077812 */ /* 0x000fe400078ec0ff */
[----:B------:R-:W-:-:S02]  /*16880*/  SHF.R.U32.HI R8, RZ, 0x8, R12 ;  /* 0x00000008ff087819 */ /* 0x000fc4000001160c */
[----:B------:R-:W-:Y:S02]  /*16890*/  PRMT R20, R7, 0x7604, R6 ;  /* 0x0000760407147816 */ /* 0x000fe40000000006 */
[----:B------:R-:W-:Y:S02]  /*168a0*/  LOP3.LUT R7, R12, 0xff, RZ, 0xc0, !PT ;  /* 0x000000ff0c077812 */ /* 0x000fe400078ec0ff */
[----:B------:R-:W-:Y:S02]  /*168b0*/  LOP3.LUT R8, R8, 0xff, RZ, 0xc0, !PT ;  /* 0x000000ff08087812 */ /* 0x000fe400078ec0ff */
[----:B------:R-:W-:Y:S02]  /*168c0*/  SHF.R.U32.HI R6, RZ, 0x8, R35 ;  /* 0x00000008ff067819 */ /* 0x000fe40000011623 */
[----:B------:R-:W-:Y:S02]  /*168d0*/  PRMT R31, R8, 0x7604, R7 ;  /* 0x00007604081f7816 */ /* 0x000fe40000000007 */
[----:B------:R-:W-:-:S02]  /*168e0*/  SHF.R.U32.HI R8, RZ, 0x8, R13 ;  /* 0x00000008ff087819 */ /* 0x000fc4000001160d */
[----:B------:R-:W-:Y:S02]  /*168f0*/  LOP3.LUT R6, R6, 0xff, RZ, 0xc0, !PT ;  /* 0x000000ff06067812 */ /* 0x000fe400078ec0ff */
[----:B------:R-:W-:Y:S02]  /*16900*/  SHF.R.U32.HI R30, RZ, 0x8, R15 ;  /* 0x00000008ff1e7819 */ /* 0x000fe4000001160f */
[----:B------:R-:W-:Y:S02]  /*16910*/  LOP3.LUT R29, R15, 0xff, RZ, 0xc0, !PT ;  /* 0x000000ff0f1d7812 */ /* 0x000fe400078ec0ff */
[----:B------:R-:W-:Y:S02]  /*16920*/  LOP3.LUT R30, R30, 0xff, RZ, 0xc0, !PT ;  /* 0x000000ff1e1e7812 */ /* 0x000fe400078ec0ff */
[----:B------:R-:W-:Y:S02]  /*16930*/  LOP3.LUT R26, R13, 0xff, RZ, 0xc0, !PT ;  /* 0x000000ff0d1a7812 */ /* 0x000fe400078ec0ff */
[----:B------:R-:W-:-:S02]  /*16940*/  SHF.R.U32.HI R28, RZ, 0x8, R14 ;  /* 0x00000008ff1c7819 */ /* 0x000fc4000001160e */
[----:B------:R-:W-:Y:S02]  /*16950*/  PRMT R30, R30, 0x7604, R29 ;  /* 0x000076041e1e7816 */ /* 0x000fe4000000001d */
[----:B------:R-:W-:Y:S02]  /*16960*/  SHF.R.U32.HI R29, RZ, 0x10, R13 ;  /* 0x00000010ff1d7819 */ /* 0x000fe4000001160d */
[----:B------:R-:W-:Y:S02]  /*16970*/  LOP3.LUT R27, R14, 0xff, RZ, 0xc0, !PT ;  /* 0x000000ff0e1b7812 */ /* 0x000fe400078ec0ff */
[----:B------:R-:W-:Y:S01]  /*16980*/  LOP3.LUT R28, R28, 0xff, RZ, 0xc0, !PT ;  /* 0x000000ff1c1c7812 */ /* 0x000fe200078ec0ff */
[----:B------:R-:W-:Y:S01]  /*16990*/  IMAD.U32 R29, R29, 0x10000, RZ ;  /* 0x000100001d1d7824 */ /* 0x000fe200078e00ff */
[----:B0-----:R-:W-:Y:S02]  /*169a0*/  SHF.R.U32.HI R41, RZ, 0x10, R15 ;  /* 0x00000010ff297819 */ /* 0x001fe4000001160f */
[----:B------:R-:W-:-:S02]  /*169b0*/  PRMT R39, R28, 0x7604, R27 ;  /* 0x000076041c277816 */ /* 0x000fc4000000001b */
[----:B------:R-:W-:Y:S01]  /*169c0*/  SHF.R.U32.HI R27, RZ, 0x10, R35 ;  /* 0x00000010ff1b7819 */ /* 0x000fe20000011623 */
[----:B------:R-:W-:Y:S01]  /*169d0*/  IMAD.U32 R41, R41, 0x10000, RZ ;  /* 0x0001000029297824 */ /* 0x000fe200078e00ff */
[----:B------:R-:W-:Y:S02]  /*169e0*/  LOP3.LUT R25, R25, 0xff0000, R34, 0xf8, !PT ;  /* 0x00ff000019197812 */ /* 0x000fe400078ef822 */
[----:B------:R-:W-:Y:S01]  /*169f0*/  LOP3.LUT R31, R31, 0xff0000, R12, 0xf8, !PT ;  /* 0x00ff00001f1f7812 */ /* 0x000fe200078ef80c */
[----:B------:R-:W-:Y:S01]  /*16a00*/  IMAD.U32 R27, R27, 0x10000, RZ ;  /* 0x000100001b1b7824 */ /* 0x000fe200078e00ff */
[----:B------:R-:W-:Y:S02]  /*16a10*/  LOP3.LUT R41, R30, 0xff0000, R41, 0xf8, !PT ;  /* 0x00ff00001e297812 */ /* 0x000fe400078ef829 */
[----:B------:R-:W-:Y:S02]  /*16a20*/  LOP3.LUT R39, R39, 0xff0000, R14, 0xf8, !PT ;  /* 0x00ff000027277812 */ /* 0x000fe400078ef80e */
[----:B------:R-:W-:-:S02]  /*16a30*/  LOP3.LUT R41, R41, 0xff000000, R15, 0xf8, !PT ;  /* 0xff00000029297812 */ /* 0x000fc400078ef80f */
[----:B------:R-:W-:Y:S02]  /*16a40*/  LOP3.LUT R40, R39, 0xff000000, R14, 0xf8, !PT ;  /* 0xff00000027287812 */ /* 0x000fe400078ef80e */
[----:B--2---:R-:W-:Y:S02]  /*16a50*/  LEA.HI R3, R3, R0, RZ, 0x1c ;  /* 0x0000000003037211 */ /* 0x004fe400078fe0ff */
[----:B------:R-:W-:-:S04]  /*16a60*/  LOP3.LUT R0, R32, 0xff, RZ, 0xc0, !PT ;  /* 0x000000ff20007812 */ /* 0x000fc800078ec0ff */
[----:B-1----:R-:W-:Y:S02]  /*16a70*/  PRMT R21, R5, 0x7604, R0 ;  /* 0x0000760405157816 */ /* 0x002fe40000000000 */
[----:B------:R-:W-:Y:S02]  /*16a80*/  SHF.R.S32.HI R0, RZ, 0x1f, R3 ;  /* 0x0000001fff007819 */ /* 0x000fe40000011403 */
[----:B------:R-:W-:Y:S02]  /*16a90*/  LOP3.LUT R5, R35, 0xff, RZ, 0xc0, !PT ;  /* 0x000000ff23057812 */ /* 0x000fe400078ec0ff */
[----:B------:R-:W-:Y:S01]  /*16aa0*/  LEA.HI R4, R0, R3, RZ, 0x2 ;  /* 0x0000000300047211 */ /* 0x000fe200078f10ff */
[----:B------:R-:W-:Y:S01]  /*16ab0*/  IMAD.SHL.U32 R0, R3, 0x10, RZ ;  /* 0x0000001003007824 */ /* 0x000fe200078e00ff */
[----:B------:R-:W-:Y:S02]  /*16ac0*/  PRMT R24, R6, 0x7604, R5 ;  /* 0x0000760406187816 */ /* 0x000fe40000000005 */
[----:B------:R-:W-:Y:S01]  /*16ad0*/  LOP3.LUT R21, R21, 0xff0000, R32, 0xf8, !PT ;  /* 0x00ff000015157812 */ /* 0x000fe200078ef820 */
[----:B------:R-:W-:Y:S01]  /*16ae0*/  IMAD.SHL.U32 R4, R4, 0x800, RZ ;  /* 0x0000080004047824 */ /* 0x000fe200078e00ff */
[----:B------:R-:W-:-:S02]  /*16af0*/  LOP3.LUT R3, R227, 0x30, R0, 0xf8, !PT ;  /* 0x00000030e3037812 */ /* 0x000fc400078ef800 */
[----:B------:R-:W-:Y:S02]  /*16b00*/  LOP3.LUT R27, R24, 0xff0000, R27, 0xf8, !PT ;  /* 0x00ff0000181b7812 */ /* 0x000fe400078ef81b */
[----:B------:R-:W-:Y:S02]  /*16b10*/  LOP3.LUT R3, R3, R228, RZ, 0x3c, !PT ;  /* 0x000000e403037212 */ /* 0x000fe400078e3cff */
[----:B------:R-:W-:Y:S02]  /*16b20*/  LOP3.LUT R0, R4, 0xffffe000, RZ, 0xc0, !PT ;  /* 0xffffe00004007812 */ /* 0x000fe400078ec0ff */
[----:B---3--:R-:W0:Y:S02]  /*16b30*/  LDS.128 R4, [R51+0x1e200] ;  /* 0x01e2000033047984 */ /* 0x008e240000000c00 */
[----:B------:R-:W-:-:S04]  /*16b40*/  IADD3 R3, R3, R229, R0 ;  /* 0x000000e503037210 */ /* 0x000fc80007ffe000 */
[----:B------:R-:W-:Y:S02]  /*16b50*/  IADD3 R0, R16, R3, RZ ;  /* 0x0000000310007210 */ /* 0x000fe40007ffe0ff */
        /* <DEDUP_REMOVED lines=11> */
[----:B------:R-:W-:Y:S01]  /*16c10*/  LOP3.LUT R33, R25, 0xff000000, R34, 0xf8, !PT ;  /* 0xff00000019217812 */ /* 0x000fe200078ef822 */
        /* <DEDUP_REMOVED lines=8> */
[-C--:B0-----:R-:W-:Y:S02]  /*16ca0*/  F2FP.F16.E4M3.UNPACK_B R12, R5.reuse ;  /* 0x00000005ff0c723e */ /* 0x081fe400020006ff */
[----:B------:R-:W-:Y:S02]  /*16cb0*/  F2FP.F16.E4M3.UNPACK_B R13, R5.H1 ;  /* 0x00000005ff0d723e */ /* 0x000fe400030006ff */
[-C--:B------:R-:W-:Y:S02]  /*16cc0*/  F2FP.F16.E4M3.UNPACK_B R15, R7.reuse ;  /* 0x00000007ff0f723e */ /* 0x080fe400020006ff */
[----:B------:R-:W-:-:S02]  /*16cd0*/  F2FP.F16.E4M3.UNPACK_B R20, R7.H1 ;  /* 0x00000007ff14723e */ /* 0x000fc400030006ff */
[-C--:B------:R-:W-:Y:S02]  /*16ce0*/  F2FP.F16.E4M3.UNPACK_B R7, R6.reuse ;  /* 0x00000006ff07723e */ /* 0x080fe400020006ff */
[----:B------:R-:W-:Y:S01]  /*16cf0*/  F2FP.F16.E4M3.UNPACK_B R14, R6.H1 ;  /* 0x00000006ff0e723e */ /* 0x000fe200030006ff */
[--C-:B------:R-:W-:Y:S01]  /*16d00*/  HADD2.F32 R6, -RZ, R12.reuse.H0_H0 ;  /* 0x2000000cff067230 */ /* 0x100fe20000004100 */
[-C--:B-1----:R-:W-:Y:S01]  /*16d10*/  F2FP.F16.E4M3.UNPACK_B R21, R9.reuse ;  /* 0x00000009ff15723e */ /* 0x082fe200020006ff */
[----:B------:R-:W-:Y:S01]  /*16d20*/  HADD2.F32 R12, -RZ, R12.H1_H1 ;  /* 0x3000000cff0c7230 */ /* 0x000fe20000004100 */
[----:B------:R-:W-:Y:S02]  /*16d30*/  F2FP.F16.E4M3.UNPACK_B R24, R9.H1 ;  /* 0x00000009ff18723e */ /* 0x000fe400030006ff */
[----:B------:R-:W-:Y:S01]  /*16d40*/  F2FP.F16.E4M3.UNPACK_B R32, R32.H1 ;  /* 0x00000020ff20723e */ /* 0x000fe200030006ff */
[--C-:B------:R-:W-:Y:S01]  /*16d50*/  HADD2.F32 R5, -RZ, R21.reuse.H0_H0 ;  /* 0x20000015ff057230 */ /* 0x100fe20000004100 */
[-C--:B------:R-:W-:Y:S01]  /*16d60*/  F2FP.F16.E4M3.UNPACK_B R25, R10.reuse ;  /* 0x0000000aff19723e */ /* 0x080fe200020006ff */
[----:B------:R-:W-:Y:S01]  /*16d70*/  HADD2.F32 R21, -RZ, R21.H1_H1 ;  /* 0x30000015ff157230 */ /* 0x000fe20000004100 */
[----:B------:R-:W-:Y:S01]  /*16d80*/  F2FP.F16.E4M3.UNPACK_B R26, R10.H1 ;  /* 0x0000000aff1a723e */ /* 0x000fe200030006ff */
[----:B------:R-:W-:-:S02]  /*16d90*/  HADD2.F32 R10, -RZ, R24.H0_H0 ;  /* 0x20000018ff0a7230 */ /* 0x000fc40000004100 */
[C---:B------:R-:W-:Y:S01]  /*16da0*/  FMUL.FTZ R9, R5.reuse, R38 ;  /* 0x0000002605097220 */ /* 0x040fe20000410000 */
[-C--:B------:R-:W-:Y:S01]  /*16db0*/  FMUL.FTZ R39, R5, R31.reuse ;  /* 0x0000001f05277220 */ /* 0x080fe20000410000 */
[C---:B------:R-:W-:Y:S01]  /*16dc0*/  FMUL.FTZ R43, R21.reuse, R36 ;  /* 0x00000024152b7220 */ /* 0x040fe20000410000 */
[----:B------:R-:W-:Y:S01]  /*16dd0*/  FMUL.FTZ R21, R21, R30 ;  /* 0x0000001e15157220 */ /* 0x000fe20000410000 */
[C---:B------:R-:W-:Y:S01]  /*16de0*/  FFMA.FTZ R5, R6.reuse, R31, -R9 ;  /* 0x0000001f06057223 */ /* 0x040fe20000010809 */
[----:B------:R-:W-:Y:S01]  /*16df0*/  FFMA.FTZ R9, R6, R38, R39 ;  /* 0x0000002606097223 */ /* 0x000fe20000010027 */
[----:B------:R-:W-:Y:S02]  /*16e00*/  HADD2.F32 R39, -RZ, R37.H0_H0 ;  /* 0x20000025ff277230 */ /* 0x000fe40000004100 */
[----:B------:R-:W-:Y:S01]  /*16e10*/  FFMA.FTZ R38, R12, R30, -R43 ;  /* 0x0000001e0c267223 */ /* 0x000fe2000001082b */
[----:B------:R-:W-:Y:S01]  /*16e20*/  HADD2.F32 R31, -RZ, R32.H0_H0 ;  /* 0x20000020ff1f7230 */ /* 0x000fe20000004100 */
[----:B------:R-:W-:Y:S01]  /*16e30*/  F2FP.F16.E4M3.UNPACK_B R27, R11 ;  /* 0x0000000bff1b723e */ /* 0x000fe200020006ff */
[----:B------:R-:W-:-:S02]  /*16e40*/  HADD2.F32 R6, -RZ, R13.H0_H0 ;  /* 0x2000000dff067230 */ /* 0x000fc40000004100 */
[----:B------:R-:W-:Y:S01]  /*16e50*/  FMUL.FTZ R45, R10, R39 ;  /* 0x000000270a2d7220 */ /* 0x000fe20000410000 */
[----:B------:R-:W-:Y:S01]  /*16e60*/  FFMA.FTZ R36, R12, R36, R21 ;  /* 0x000000240c247223 */ /* 0x000fe20000010015 */
[----:B------:R-:W-:Y:S01]  /*16e70*/  FMUL.FTZ R10, R10, R31 ;  /* 0x0000001f0a0a7220 */ /* 0x000fe20000410000 */
[----:B------:R-:W-:Y:S01]  /*16e80*/  F2FP.F16.E4M3.UNPACK_B R30, R41 ;  /* 0x00000029ff1e723e */ /* 0x000fe200020006ff */
[C---:B------:R-:W-:Y:S01]  /*16e90*/  FFMA.FTZ R45, R6.reuse, R31, -R45 ;  /* 0x0000001f062d7223 */ /* 0x040fe2000001082d */
[-C--:B------:R-:W-:Y:S01]  /*16ea0*/  F2FP.F16.E4M3.UNPACK_B R12, R34.reuse ;  /* 0x00000022ff0c723e */ /* 0x080fe200020006ff */
[----:B------:R-:W-:Y:S01]  /*16eb0*/  FFMA.FTZ R39, R6, R39, R10 ;  /* 0x0000002706277223 */ /* 0x000fe2000001000a */
[----:B------:R-:W-:Y:S01]  /*16ec0*/  HADD2.F32 R10, -RZ, R27.H0_H0 ;  /* 0x2000001bff0a7230 */ /* 0x000fe20000004100 */
[----:B------:R-:W-:Y:S01]  /*16ed0*/  F2FP.F16.E4M3.UNPACK_B R28, R11.H1 ;  /* 0x0000000bff1c723e */ /* 0x000fe200030006ff */
[----:B------:R-:W-:Y:S01]  /*16ee0*/  HADD2.F32 R31, -RZ, R30.H0_H0 ;  /* 0x2000001eff1f7230 */ /* 0x000fe20000004100 */
[----:B------:R-:W-:Y:S01]  /*16ef0*/  F2FP.F16.E4M3.UNPACK_B R41, R41.H1 ;  /* 0x00000029ff29723e */ /* 0x000fe200030006ff */
[----:B------:R-:W-:Y:S01]  /*16f00*/  HADD2.F32 R37, -RZ, R37.H1_H1 ;  /* 0x30000025ff257230 */ /* 0x000fe20000004100 */
[----:B------:R-:W-:Y:S01]  /*16f10*/  F2FP.F16.E4M3.UNPACK_B R34, R34.H1 ;  /* 0x00000022ff22723e */ /* 0x000fe200030006ff */
[----:B------:R-:W-:-:S02]  /*16f20*/  HADD2.F32 R24, -RZ, R24.H1_H1 ;  /* 0x30000018ff187230 */ /* 0x000fc40000004100 */
[----:B------:R-:W-:Y:S01]  /*16f30*/  FMUL.FTZ R43, R10, R31 ;  /* 0x0000001f0a2b7220 */ /* 0x000fe20000410000 */
[----:B------:R-:W-:Y:S01]  /*16f40*/  HADD2.F32 R21, -RZ, R12.H0_H0 ;  /* 0x2000000cff157230 */ /* 0x000fe20000004100 */
[----:B------:R-:W-:Y:S01]  /*16f50*/  F2FP.F16.E4M3.UNPACK_B R11, R8 ;  /* 0x00000008ff0b723e */ /* 0x000fe200020006ff */
[----:B------:R-:W-:Y:S02]  /*16f60*/  HADD2.F32 R32, -RZ, R32.H1_H1 ;  /* 0x30000020ff207230 */ /* 0x000fe40000004100 */
[----:B------:R-:W-:Y:S01]  /*16f70*/  FMUL.FTZ R42, R24, R37 ;  /* 0x00000025182a7220 */ /* 0x000fe20000410000 */
[----:B------:R-:W-:Y:S02]  /*16f80*/  HADD2.F32 R13, -RZ, R13.H1_H1 ;  /* 0x3000000dff0d7230 */ /* 0x000fe40000004100 */
[----:B------:R-:W-:Y:S01]  /*16f90*/  FMUL.FTZ R10, R10, R21 ;  /* 0x000000150a0a7220 */ /* 0x000fe20000410000 */
[----:B------:R-:W-:Y:S02]  /*16fa0*/  HADD2.F32 R6, -RZ, R15.H0_H0 ;  /* 0x2000000fff067230 */ /* 0x000fe40000004100 */
[----:B------:R-:W-:Y:S01]  /*16fb0*/  FMUL.FTZ R24, R24, R32 ;  /* 0x0000002018187220 */ /* 0x000fe20000410000 */
[----:B------:R-:W-:-:S02]  /*16fc0*/  HADD2.F32 R30, -RZ, R30.H1_H1 ;  /* 0x3000001eff1e7230 */ /* 0x000fc40000004100 */
[C---:B------:R-:W-:Y:S01]  /*16fd0*/  FFMA.FTZ R42, R13.reuse, R32, -R42 ;  /* 0x000000200d2a7223 */ /* 0x040fe2000001082a */
[----:B------:R-:W-:Y:S02]  /*16fe0*/  HADD2.F32 R27, -RZ, R27.H1_H1 ;  /* 0x3000001bff1b7230 */ /* 0x000fe40000004100 */
[C---:B------:R-:W-:Y:S01]  /*16ff0*/  FFMA.FTZ R43, R6.reuse, R21, -R43 ;  /* 0x00000015062b7223 */ /* 0x040fe2000001082b */
[----:B------:R-:W-:Y:S01]  /*17000*/  FFMA.FTZ R46, R6, R31, R10 ;  /* 0x0000001f062e7223 */ /* 0x000fe2000001000a */
[----:B------:R-:W-:Y:S01]  /*17010*/  FFMA.FTZ R32, R13, R37, R24 ;  /* 0x000000250d207223 */ /* 0x000fe20000010018 */
[----:B------:R-:W-:Y:S02]  /*17020*/  HADD2.F32 R21, -RZ, R41.H0_H0 ;  /* 0x20000029ff157230 */ /* 0x000fe40000004100 */
[----:B------:R-:W-:Y:S01]  /*17030*/  FMUL.FTZ R24, R27, R30 ;  /* 0x0000001e1b187220 */ /* 0x000fe20000410000 */
[----:B------:R-:W-:Y:S01]  /*17040*/  HADD2.F32 R10, -RZ, R28.H0_H0 ;  /* 0x2000001cff0a7230 */ /* 0x000fe20000004100 */
[----:B------:R-:W-:Y:S01]  /*17050*/  F2FP.F16.E4M3.UNPACK_B R8, R8.H1 ;  /* 0x00000008ff08723e */ /* 0x000fe200030006ff */
[----:B------:R-:W-:Y:S01]  /*17060*/  HADD2.F32 R13, -RZ, R34.H0_H0 ;  /* 0x20000022ff0d7230 */ /* 0x000fe20000004100 */
[----:B------:R-:W-:Y:S01]  /*17070*/  F2FP.F16.E4M3.UNPACK_B R3, R4 ;  /* 0x00000004ff03723e */ /* 0x000fe200020006ff */
[----:B------:R-:W-:-:S02]  /*17080*/  HADD2.F32 R6, -RZ, R20.H0_H0 ;  /* 0x20000014ff067230 */ /* 0x000fc40000004100 */
[C---:B------:R-:W-:Y:S01]  /*17090*/  FMUL.FTZ R31, R10.reuse, R21 ;  /* 0x000000150a1f7220 */ /* 0x040fe20000410000 */
[----:B------:R-:W-:Y:S02]  /*170a0*/  HADD2.F32 R12, -RZ, R12.H1_H1 ;  /* 0x3000000cff0c7230 */ /* 0x000fe40000004100 */
[----:B------:R-:W-:Y:S01]  /*170b0*/  FMUL.FTZ R10, R10, R13 ;  /* 0x0000000d0a0a7220 */ /* 0x000fe20000410000 */
[----:B------:R-:W-:Y:S01]  /*170c0*/  HADD2.F32 R15, -RZ, R15.H1_H1 ;  /* 0x3000000fff0f7230 */ /* 0x000fe20000004100 */
[----:B------:R-:W-:Y:S01]  /*170d0*/  F2FP.F16.E4M3.UNPACK_B R4, R4.H1 ;  /* 0x00000004ff04723e */ /* 0x000fe200030006ff */
[----:B------:R-:W-:Y:S02]  /*170e0*/  HADD2.F32 R41, -RZ, R41.H1_H1 ;  /* 0x30000029ff297230 */ /* 0x000fe40000004100 */
[C---:B------:R-:W-:Y:S01]  /*170f0*/  FFMA.FTZ R50, R6.reuse, R21, R10 ;  /* 0x0000001506327223 */ /* 0x040fe2000001000a */
[-C--:B------:R-:W-:Y:S01]  /*17100*/  FMUL.FTZ R27, R27, R12.reuse ;  /* 0x0000000c1b1b7220 */ /* 0x080fe20000410000 */
[C---:B------:R-:W-:Y:S01]  /*17110*/  FFMA.FTZ R48, R15.reuse, R12, -R24 ;  /* 0x0000000c0f307223 */ /* 0x040fe20000010818 */
[----:B------:R-:W-:Y:S01]  /*17120*/  F2FP.F16.E4M3.UNPACK_B R21, R35.H1 ;  /* 0x00000023ff15723e */ /* 0x000fe200030006ff */
[----:B------:R-:W-:Y:S01]  /*17130*/  HADD2.F32 R28, -RZ, R28.H1_H1 ;  /* 0x3000001cff1c7230 */ /* 0x000fe20000004100 */
[----:B------:R-:W-:Y:S01]  /*17140*/  F2FP.F16.E4M3.UNPACK_B R12, R29.H1 ;  /* 0x0000001dff0c723e */ /* 0x000fe200030006ff */
[----:B------:R-:W-:Y:S01]  /*17150*/  FFMA.FTZ R47, R15, R30, R27 ;  /* 0x0000001e0f2f7223 */ /* 0x000fe2000001001b */
[----:B------:R-:W-:Y:S01]  /*17160*/  FFMA.FTZ R49, R6, R13, -R31 ;  /* 0x0000000d06317223 */ /* 0x000fe2000001081f */
[----:B------:R-:W-:-:S02]  /*17170*/  HADD2.F32 R15, -RZ, R34.H1_H1 ;  /* 0x30000022ff0f7230 */ /* 0x000fc40000004100 */
[C---:B------:R-:W-:Y:S01]  /*17180*/  FMUL.FTZ R37, R28.reuse, R41 ;  /* 0x000000291c257220 */ /* 0x040fe20000410000 */
[----:B------:R-:W-:Y:S01]  /*17190*/  HADD2.F32 R27, -RZ, R21.H0_H0 ;  /* 0x20000015ff1b7230 */ /* 0x000fe20000004100 */
[----:B------:R-:W-:Y:S01]  /*171a0*/  F2FP.F16.E4M3.UNPACK_B R35, R35 ;  /* 0x00000023ff23723e */ /* 0x000fe200020006ff */
        /* <DEDUP_REMOVED lines=9> */
[----:B------:R-:W-:Y:S01]  /*17240*/  FFMA.FTZ R41, R20, R41, R28 ;  /* 0x0000002914297223 */ /* 0x000fe2000001001c */
[----:B------:R-:W-:Y:S02]  /*17250*/  HADD2.F32 R8, -RZ, R8.H1_H1 ;  /* 0x30000008ff087230 */ /* 0x000fe40000004100 */
[C---:B------:R-:W-:Y:S01]  /*17260*/  FFMA.FTZ R31, R6.reuse, R13, -R31 ;  /* 0x0000000d061f7223 */ /* 0x040fe2000001081f */
[----:B------:R-:W-:Y:S01]  /*17270*/  FFMA.FTZ R28, R6, R27, R10 ;  /* 0x0000001b061c7223 */ /* 0x000fe2000001000a */
[----:B------:R-:W-:Y:S02]  /*17280*/  HADD2.F32 R13, -RZ, R12.H1_H1 ;  /* 0x3000000cff0d7230 */ /* 0x000fe40000004100 */
[----:B------:R-:W-:Y:S01]  /*17290*/  FFMA.FTZ R34, R20, R15, -R37 ;  /* 0x0000000f14227223 */ /* 0x000fe20000010825 */
        /* <DEDUP_REMOVED lines=8> */
[----:B------:R-:W-:-:S02]  /*17320*/  HADD2.F32 R10, -RZ, R35.H1_H1 ;  /* 0x30000023ff0a7230 */ /* 0x000fc40000004100 */
[C---:B------:R-:W-:Y:S01]  /*17330*/  FMUL.FTZ R21, R6.reuse, R15 ;  /* 0x0000000f06157220 */ /* 0x040fe20000410000 */
[----:B------:R-:W-:Y:S02]  /*17340*/  HADD2.F32 R11, -RZ, R11.H1_H1 ;  /* 0x3000000bff0b7230 */ /* 0x000fe40000004100 */
[-C--:B------:R-:W-:Y:S01]  /*17350*/  FMUL.FTZ R27, R6, R13.reuse ;  /* 0x0000000d061b7220 */ /* 0x080fe20000410000 */
[----:B------:R-:W-:Y:S01]  /*17360*/  HADD2.F32 R4, -RZ, R3.H0_H0 ;  /* 0x20000003ff047230 */ /* 0x000fe20000004100 */
[----:B------:R-:W-:Y:S01]  /*17370*/  F2FP.F16.E4M3.UNPACK_B R12, R40.H1 ;  /* 0x00000028ff0c723e */ /* 0x000fe200030006ff */
[----:B------:R-:W-:Y:S02]  /*17380*/  HADD2.F32 R6, -RZ, R29.H1_H1 ;  /* 0x3000001dff067230 */ /* 0x000fe40000004100 */
[C---:B------:R-:W-:Y:S01]  /*17390*/  FMUL.FTZ R20, R11.reuse, R10 ;  /* 0x0000000a0b147220 */ /* 0x040fe20000410000 */
[----:B------:R-:W-:Y:S02]  /*173a0*/  HADD2.F32 R3, -RZ, R3.H1_H1 ;  /* 0x30000003ff037230 */ /* 0x000fe40000004100 */
[C---:B------:R-:W-:Y:S01]  /*173b0*/  FFMA.FTZ R21, R4.reuse, R13, -R21 ;  /* 0x0000000d04157223 */ /* 0x040fe20000010815 */
[----:B------:R-:W-:Y:S01]  /*173c0*/  FFMA.FTZ R27, R4, R15, R27 ;  /* 0x0000000f041b7223 */ /* 0x000fe2000001001b */
[----:B------:R-:W-:Y:S01]  /*173d0*/  F2FP.F16.E4M3.UNPACK_B R8, R33.H1 ;  /* 0x00000021ff08723e */ /* 0x000fe200030006ff */
[----:B------:R-:W-:Y:S01]  /*173e0*/  FMUL.FTZ R11, R11, R6 ;  /* 0x000000060b0b7220 */ /* 0x000fe20000410000 */
[----:B------:R-:W-:-:S02]  /*173f0*/  HADD2.F32 R13, -RZ, R12.H0_H0 ;  /* 0x2000000cff0d7230 */ /* 0x000fc40000004100 */
[C---:B------:R-:W-:Y:S01]  /*17400*/  FFMA.FTZ R20, R3.reuse, R6, -R20 ;  /* 0x0000000603147223 */ /* 0x040fe20000010814 */
[----:B------:R-:W-:Y:S02]  /*17410*/  HADD2.F32 R4, -RZ, R26.H0_H0 ;  /* 0x2000001aff047230 */ /* 0x000fe40000004100 */
        /* <DEDUP_REMOVED lines=15> */
[----:B------:R-:W-:Y:S01]  /*17510*/  FMUL.FTZ R6, R26, R11 ;  /* 0x0000000b1a067220 */ /* 0x000fe20000410000 */
[----:B------:R-:W-:Y:S01]  /*17520*/  HADD2.F32 R4, -RZ, R25.H0_H0 ;  /* 0x20000019ff047230 */ /* 0x000fe20000004100 */
[----:B------:R-:W-:Y:S01]  /*17530*/  F2FP.SATFINITE.E4M3.F32.PACK_AB_MERGE_C R42, R42, R45, RZ ;  /* 0x0000002d2a2a723e */ /* 0x000fe200048070ff */
[C---:B------:R-:W-:Y:S01]  /*17540*/  FFMA.FTZ R26, R14.reuse, R11, -R35 ;  /* 0x0000000b0e1a7223 */ /* 0x040fe20000010823 */
[----:B------:R-:W-:Y:S01]  /*17550*/  FFMA.FTZ R14, R14, R15, R6 ;  /* 0x0000000f0e0e7223 */ /* 0x000fe20000010006 */
[----:B------:R-:W-:-:S02]  /*17560*/  HADD2.F32 R6, -RZ, R33.H0_H0 ;  /* 0x20000021ff067230 */ /* 0x000fc40000004100 */
[----:B------:R-:W-:Y:S01]  /*17570*/  FMUL.FTZ R12, R4, R10 ;  /* 0x0000000a040c7220 */ /* 0x000fe20000410000 */
[----:B------:R-:W-:Y:S01]  /*17580*/  HADD2.F32 R40, -RZ, R40.H1_H1 ;  /* 0x30000028ff287230 */ /* 0x000fe20000004100 */
[----:B------:R-:W-:Y:S01]  /*17590*/  F2FP.SATFINITE.E4M3.F32.PACK_AB_MERGE_C R26, R26, R29, RZ ;  /* 0x0000001d1a1a723e */ /* 0x000fe200048070ff */
        /* <DEDUP_REMOVED lines=22> */
[----:B------:R-:W-:Y:S01]  /*17700*/  F2FP.SATFINITE.E4M3.F32.PACK_AB_MERGE_C R11, R47, R46, R11 ;  /* 0x0000002e2f0b723e */ /* 0x000fe2000480700b */
[----:B------:R0:W-:Y:S01]  /*17710*/  STS.128 [R51+0x1e200], R4 ;  /* 0x01e2000433007388 */ /* 0x0001e20000000c00 */
[----:B------:R-:W-:Y:S02]  /*17720*/  F2FP.SATFINITE.E4M3.F32.PACK_AB_MERGE_C R8, R24, R27, R8 ;  /* 0x0000001b1808723e */ /* 0x000fe40004807008 */
[----:B------:R-:W-:-:S05]  /*17730*/  F2FP.SATFINITE.E4M3.F32.PACK_AB_MERGE_C R10, R25, R10, R13 ;  /* 0x0000000a190a723e */ /* 0x000fca000480700d */
[----:B------:R0:W-:Y:S02]  /*17740*/  STS.128 [R0+0x1e200], R8 ;  /* 0x01e2000800007388 */ /* 0x0001e40000000c00 */
.L_x_3498:
[----:B------:R-:W-:Y:S05]  /*17750*/  BSYNC B0 ;  /* 0x0000000000007941 */ /* 0x000fea0003800000 */
.L_x_3491:
        /* <DEDUP_REMOVED lines=8> */
.L_x_3489:
[----:B0-23--:R-:W-:-:S05]  /*177e0*/  IMAD.U32 R0, RZ, RZ, UR53 ;  /* 0x00000035ff007e24 */ /* 0x00dfca000f8e00ff */
[----:B------:R-:W-:-:S13]  /*177f0*/  ISETP.NE.AND P0, PT, R0, 0x3, PT ;  /* 0x000000030000780c */ /* 0x000fda0003f05270 */
[----:B------:R-:W-:Y:S05]  /*17800*/  @!P0 BRA `(.L_x_3518) ;  /* 0x0000000000048947 */ /* 0x000fea0003800000 */
[----:B------:R-:W-:Y:S01]  /*17810*/  BPT.TRAP 0x1 ;  /* 0x000000040000795c */ /* 0x000fe20000300000 */
.L_x_3518:
[----:B------:R-:W-:Y:S01]  /*17820*/  IMAD R0, R147, 0x8, R16 ;  /* 0x0000000893007824 */ /* 0x000fe200078e0210 */
[----:B-1----:R-:W-:-:S04]  /*17830*/  SHF.L.U32 R3, R230, 0x1f, RZ ;  /* 0x0000001fe6037819 */ /* 0x002fc800000006ff */
[----:B------:R0:W1:Y:S01]  /*17840*/  SYNCS.PHASECHK.TRANS64.TRYWAIT P2, [R0+URZ+0x33430], R3 ;  /* 0x03343003000075a7 */ /* 0x000062000804017f */
[----:B------:R-:W-:Y:S05]  /*17850*/  @!P0 BRA `(.L_x_3519) ;  /* 0x0000000000048947 */ /* 0x000fea0003800000 */
[----:B------:R-:W-:Y:S01]  /*17860*/  BPT.TRAP 0x1 ;  /* 0x000000040000795c */ /* 0x000fe20000300000 */
.L_x_3519:
[----:B----45:R-:W2:Y:S01]  /*17870*/  S2R R4, SR_TID.X ;  /* 0x0000000000047919 */ /* 0x030ea20000002100 */
[----:B------:R-:W-:Y:S02]  /*17880*/  MOV R119, RZ ;  /* 0x000000ff00777202 */ /* 0x000fe40000000f00 */
[----:B--2---:R-:W-:-:S04]  /*17890*/  LOP3.LUT R4, R4, 0x7f, RZ, 0xc0, !PT ;  /* 0x0000007f04047812 */ /* 0x004fc800078ec0ff */
[----:B------:R-:W-:Y:S01]  /*178a0*/  ISETP.NE.AND P1, PT, R4, RZ, PT ;  /* 0x000000ff0400720c */ /* 0x000fe20003f25270 */
[----:B-1----:R-:W-:-:S12]  /*178b0*/  @P2 BRA `(.L_x_3520) ;  /* 0x0000000000082947 */ /* 0x002fd80003800000 */
[----:B------:R-:W1:Y:S02]  /*178c0*/  SYNCS.PHASECHK.TRANS64.TRYWAIT P2, [R0+URZ+0x33430], R3 ;  /* 0x03343003000075a7 */ /* 0x000e64000804017f */
[----:B-1----:R-:W-:Y:S05]  /*178d0*/  @!P2 BRA `(.L_x_3521) ;  /* 0x00000130002ca947 */ /* 0x002fea0003800000 */
.L_x_3520:
[----:B------:R-:W-:Y:S05]  /*178e0*/  WARPSYNC.ALL ;  /* 0x0000000000007948 */ /* 0x000fea0003800000 */
[----:B01----:R-:W-:Y:S01]  /*178f0*/  VIADD R3, R16, 0x24200 ;  /* 0x0002420010037836 */ /* 0x003fe20000000000 */
[----:B------:R-:W2:Y:S01]  /*17900*/  LDL R9, [R1+0x78] ;  /* 0x0000780001097983 */ /* 0x000ea20000100800 */
[----:B------:R-:W-:Y:S01]  /*17910*/  R2UR UR28, R44 ;  /* 0x000000002c1c72ca */ /* 0x000fe200000e0000 */
[----:B------:R-:W-:Y:S01]  /*17920*/  IMAD.MOV.U32 R5, RZ, RZ, -0x7fffffe0 ;  /* 0x80000020ff057424 */ /* 0x000fe200078e00ff */
[----:B------:R-:W-:Y:S01]  /*17930*/  WARPGROUP.ARRIVE ;  /* 0x00000000000079c5 */ /* 0x000fe20000000000 */
[----:B------:R-:W-:Y:S01]  /*17940*/  SHF.R.U32.HI R3, RZ, 0x4, R3 ;  /* 0x00000004ff037819 */ /* 0x000fe20000011603 */
[----:B------:R-:W-:Y:S01]  /*17950*/  UMOV UR29, 0x80000020 ;  /* 0x80000020001d7882 */ /* 0x000fe20000000000 */
[----:B------:R-:W-:Y:S01]  /*17960*/  IMAD.MOV.U32 R7, RZ, RZ, -0x7fffffe0 ;  /* 0x80000020ff077424 */ /* 0x000fe200078e00ff */
[----:B------:R-:W-:Y:S01]  /*17970*/  R2UR UR31, R5 ;  /* 0x00000000051f72ca */ /* 0x000fe200000e0000 */
[----:B------:R-:W-:Y:S01]  /*17980*/  UMOV UR9, UR29 ;  /* 0x0000001d00097c82 */ /* 0x000fe20008000000 */
[----:B------:R-:W-:Y:S01]  /*17990*/  LOP3.LUT R3, R3, 0x3fff, RZ, 0xc0, !PT ;  /* 0x00003fff03037812 */ /* 0x000fe200078ec0ff */
[----:B------:R-:W-:Y:S01]  /*179a0*/  UMOV UR5, UR29 ;  /* 0x0000001d00057c82 */ /* 0x000fe20008000000 */
[----:B------:R-:W-:Y:S01]  /*179b0*/  R2UR UR11, R7 ;  /* 0x00000000070b72ca */ /* 0x000fe200000e0000 */
[----:B------:R-:W-:Y:S01]  /*179c0*/  IMAD.MOV.U32 R11, RZ, RZ, -0x7fffffe0 ;  /* 0x80000020ff0b7424 */ /* 0x000fe200078e00ff */
[----:B------:R-:W-:Y:S01]  /*179d0*/  LOP3.LUT R14, R3, 0x10000, RZ, 0xfc, !PT ;  /* 0x00010000030e7812 */ /* 0x000fe200078efcff */
[----:B------:R-:W-:Y:S01]  /*179e0*/  ULOP3.LUT UR28, UR28, 0x10000, URZ, 0xfc, !UPT ;  /* 0x000100001c1c7892 */ /* 0x000fe2000f8efc3f */
[----:B------:R-:W-:Y:S01]  /*179f0*/  MOV R7, 0x80000020 ;  /* 0x8000002000077802 */ /* 0x000fe20000000f00 */
[----:B------:R-:W-:Y:S01]  /*17a00*/  UMOV UR13, UR29 ;  /* 0x0000001d000d7c82 */ /* 0x000fe20008000000 */
[----:B------:R-:W-:Y:S01]  /*17a10*/  IMAD.MOV.U32 R21, RZ, RZ, -0x7fffffe0 ;  /* 0x80000020ff157424 */ /* 0x000fe200078e00ff */
[----:B------:R-:W-:Y:S01]  /*17a20*/  UIADD3 UR48, UR28, 0x2, URZ ;  /* 0x000000021c307890 */ /* 0x000fe2000fffe03f */
[----:B------:R-:W-:Y:S01]  /*17a30*/  IMAD R4, R147, 0x780, R14 ;  /* 0x0000078093047824 */ /* 0x000fe200078e020e */
[----:B------:R-:W-:Y:S01]  /*17a40*/  R2UR UR7, R7 ;  /* 0x00000000070772ca */ /* 0x000fe200000e0000 */
[----:B------:R-:W-:Y:S01]  /*17a50*/  UMOV UR8, UR28 ;  /* 0x0000001c00087c82 */ /* 0x000fe20008000000 */
[----:B------:R-:W-:Y:S01]  /*17a60*/  UMOV UR4, UR28 ;  /* 0x0000001c00047c82 */ /* 0x000fe20008000000 */
[C---:B------:R-:W-:Y:S01]  /*17a70*/  VIADD R6, R4.reuse, 0x80 ;  /* 0x0000008004067836 */ /* 0x040fe20000000000 */
[C---:B------:R-:W-:Y:S01]  /*17a80*/  R2UR UR30, R4.reuse ;  /* 0x00000000041e72ca */ /* 0x040fe200000e0000 */
[----:B------:R-:W-:Y:S01]  /*17a90*/  VIADD R10, R4, 0x180 ;  /* 0x00000180040a7836 */ /* 0x000fe20000000000 */
[----:B------:R-:W-:Y:S01]  /*17aa0*/  UMOV UR12, UR28 ;  /* 0x0000001c000c7c82 */ /* 0x000fe20008000000 */
[----:B------:R-:W-:Y:S01]  /*17ab0*/  IMAD.MOV.U32 R7, RZ, RZ, -0x7fffffe0 ;  /* 0x80000020ff077424 */ /* 0x000fe200078e00ff */
[----:B------:R-:W-:Y:S01]  /*17ac0*/  R2UR UR10, R6 ;  /* 0x00000000060a72ca */ /* 0x000fe200000e0000 */
[C---:B------:R-:W-:Y:S01]  /*17ad0*/  VIADD R6, R4.reuse, 0x100 ;  /* 0x0000010004067836 */ /* 0x040fe20000000000 */
[----:B------:R-:W-:Y:S01]  /*17ae0*/  R2UR UR51, R21 ;  /* 0x00000000153372ca */ /* 0x000fe200000e0000 */
[----:B------:R-:W-:Y:S01]  /*17af0*/  VIADD R20, R4, 0x2 ;  /* 0x0000000204147836 */ /* 0x000fe20000000000 */
[----:B------:R-:W-:Y:S01]  /*17b00*/  R2UR UR15, R7 ;  /* 0x00000000070f72ca */ /* 0x000fe200000e0000 */
[----:B------:R-:W-:Y:S01]  /*17b10*/  UMOV UR49, 0x80000020 ;  /* 0x8000002000317882 */ /* 0x000fe20000000000 */
[----:B------:R-:W-:Y:S01]  /*17b20*/  R2UR UR6, R6 ;  /* 0x00000000060672ca */ /* 0x000fe200000e0000 */
[----:B------:R-:W-:Y:S01]  /*17b30*/  VIADD R6, R4, 0x200 ;  /* 0x0000020004067836 */ /* 0x000fe20000000000 */
[----:B------:R-:W-:Y:S01]  /*17b40*/  R2UR UR50, R20 ;  /* 0x00000000143272ca */ /* 0x000fe200000e0000 */
[----:B------:R-:W-:Y:S01]  /*17b50*/  QGMMA.64x32x32.F32.E4M3.E4M3 R88, gdesc[UR28], RZ, !UPT, gsb0 ;  /* 0x006000001c5879f3 */ /* 0x000fe2000c0008ff */
[----:B------:R-:W-:Y:S01]  /*17b60*/  MOV R7, 0x80000020 ;  /* 0x8000002000077802 */ /* 0x000fe20000000f00 */
[----:B------:R-:W-:Y:S01]  /*17b70*/  VIADD R20, R4, 0x280 ;  /* 0x0000028004147836 */ /* 0x000fe20000000000 */
[----:B------:R-:W-:Y:S01]  /*17b80*/  R2UR UR14, R6 ;  /* 0x00000000060e72ca */ /* 0x000fe200000e0000 */
[----:B------:R-:W-:Y:S01]  /*17b90*/  VIADD R6, R4, 0x82 ;  /* 0x0000008204067836 */ /* 0x000fe20000000000 */
[----:B------:R-:W-:Y:S01]  /*17ba0*/  P2R R12, PR, RZ, 0x2 ;  /* 0x00000002ff0c7803 */ /* 0x000fe20000000000 */
[----:B------:R-:W-:Y:S01]  /*17bb0*/  IMAD.MOV.U32 R21, RZ, RZ, -0x7fffffe0 ;  /* 0x80000020ff157424 */ /* 0x000fe200078e00ff */
[----:B------:R-:W-:Y:S01]  /*17bc0*/  P2R R8, PR, RZ, 0x1 ;  /* 0x00000001ff087803 */ /* 0x000fe20000000000 */
[----:B------:R-:W-:Y:S01]  /*17bd0*/  IMAD.MOV.U32 R5, RZ, RZ, -0x7fffffe0 ;  /* 0x80000020ff057424 */ /* 0x000fe200078e00ff */
[-C--:B------:R-:W-:Y:S01]  /*17be0*/  MOV R118, R119.reuse ;  /* 0x0000007700767202 */ /* 0x080fe20000000f00 */
[--C-:B------:R-:W-:Y:S01]  /*17bf0*/  IMAD.MOV.U32 R116, RZ, RZ, R119.reuse ;  /* 0x000000ffff747224 */ /* 0x100fe200078e0077 */
[----:B------:R-:W-:Y:S01]  /*17c00*/  MOV R104, R119 ;  /* 0x0000007700687202 */ /* 0x000fe20000000f00 */
[----:B------:R-:W-:-:S02]  /*17c10*/  IMAD.MOV.U32 R114, RZ, RZ, R119 ;  /* 0x000000ffff727224 */ /* 0x000fc400078e0077 */
[--C-:B------:R-:W-:Y:S02]  /*17c20*/  IMAD.MOV.U32 R112, RZ, RZ, R119.reuse ;  /* 0x000000ffff707224 */ /* 0x100fe400078e0077 */
[--C-:B------:R-:W-:Y:S02]  /*17c30*/  IMAD.MOV.U32 R110, RZ, RZ, R119.reuse ;  /* 0x000000ffff6e7224 */ /* 0x100fe400078e0077 */
[--C-:B------:R-:W-:Y:S02]  /*17c40*/  IMAD.MOV.U32 R108, RZ, RZ, R119.reuse ;  /* 0x000000ffff6c7224 */ /* 0x100fe400078e0077 */
[----:B------:R-:W-:Y:S01]  /*17c50*/  IMAD.MOV.U32 R106, RZ, RZ, R119 ;  /* 0x000000ffff6a7224 */ /* 0x000fe200078e0077 */
[----:B------:R-:W-:Y:S02]  /*17c60*/  WARPGROUP.DEPBAR.LE gsb0, 0x0 ;  /* 0x00008000000079c5 */ /* 0x000fe40000010000 */
[----:B------:R-:W-:-:S06]  /*17c70*/  WARPGROUP.ARRIVE ;  /* 0x00000000000079c5 */ /* 0x000fcc0000000000 */
[----:B------:R-:W-:Y:S01]  /*17c80*/  QGMMA.64x32x32.F32.E4M3.E4M3 R72, gdesc[UR8], RZ, !UPT, gsb0 ;  /* 0x00600000084879f3 */ /* 0x000fe2000c0008ff */
[----:B------:R-:W-:Y:S01]  /*17c90*/  R2UR UR10, R10 ;  /* 0x000000000a0a72ca */ /* 0x000fe200000e0000 */
[----:B------:R-:W-:Y:S01]  /*17ca0*/  UMOV UR8, UR28 ;  /* 0x0000001c00087c82 */ /* 0x000fe20008000000 */
[----:B------:R-:W-:Y:S01]  /*17cb0*/  R2UR UR11, R11 ;  /* 0x000000000b0b72ca */ /* 0x000fe200000e0000 */
[----:B------:R-:W-:Y:S01]  /*17cc0*/  UMOV UR9, UR29 ;  /* 0x0000001d00097c82 */ /* 0x000fe20008000000 */
[----:B------:R-:W-:Y:S02]  /*17cd0*/  VIADD R10, R4, 0x182 ;  /* 0x00000182040a7836 */ /* 0x000fe40000000000 */
[----:B------:R-:W-:Y:S01]  /*17ce0*/  IMAD.MOV.U32 R11, RZ, RZ, -0x7fffffe0 ;  /* 0x80000020ff0b7424 */ /* 0x000fe200078e00ff */
        /* <DEDUP_REMOVED lines=21> */
[----:B------:R-:W-:Y:S01]  /*17e40*/  UMOV UR12, UR48 ;  /* 0x00000030000c7c82 */ /* 0x000fe20008000000 */
[----:B------:R-:W-:Y:S01]  /*17e50*/  UMOV UR13, UR49 ;  /* 0x00000031000d7c82 */ /* 0x000fe20008000000 */
[----:B------:R-:W-:Y:S02]  /*17e60*/  WARPGROUP.DEPBAR.LE gsb0, 0x0 ;  /* 0x00008000000079c5 */ /* 0x000fe40000010000 */
[----:B------:R-:W-:-:S06]  /*17e70*/  WARPGROUP.ARRIVE ;  /* 0x00000000000079c5 */ /* 0x000fcc0000000000 */
[----:B------:R-:W-:Y:S01]  /*17e80*/  QGMMA.64x32x32.F32.E4M3.E4M3 R88, gdesc[UR48], R88, gsb0 ;  /* 0x00600000305879f3 */ /* 0x000fe20008000858 */
[----:B------:R-:W-:Y:S01]  /*17e90*/  R2UR UR50, R6 ;  /* 0x00000000063272ca */ /* 0x000fe200000e0000 */
[----:B------:R-:W-:Y:S01]  /*17ea0*/  VIADD R6, R4, 0x202 ;  /* 0x0000020204067836 */ /* 0x000fe20000000000 */
[----:B------:R-:W-:Y:S02]  /*17eb0*/  R2UR UR51, R7 ;  /* 0x00000000073372ca */ /* 0x000fe400000e0000 */
[----:B------:R-:W-:Y:S02]  /*17ec0*/  MOV R7, 0x80000020 ;  /* 0x8000002000077802 */ /* 0x000fe40000000f00 */
[----:B------:R-:W-:Y:S01]  /*17ed0*/  R2UR UR14, R6 ;  /* 0x00000000060e72ca */ /* 0x000fe200000e0000 */
[----:B------:R-:W-:Y:S01]  /*17ee0*/  VIADD R6, R4, 0x300 ;  /* 0x0000030004067836 */ /* 0x000fe20000000000 */
[----:B------:R-:W-:Y:S01]  /*17ef0*/  R2UR UR15, R7 ;  /* 0x00000000070f72ca */ /* 0x000fe200000e0000 */
[----:B------:R-:W-:Y:S01]  /*17f00*/  IMAD.MOV.U32 R7, RZ, RZ, -0x7fffffe0 ;  /* 0x80000020ff077424 */ /* 0x000fe200078e00ff */
[----:B------:R-:W-:-:S02]  /*17f10*/  WARPGROUP.DEPBAR.LE gsb0, 0x0 ;  /* 0x00008000000079c5 */ /* 0x000fc40000010000 */
[----:B------:R-:W-:-:S06]  /*17f20*/  WARPGROUP.ARRIVE ;  /* 0x00000000000079c5 */ /* 0x000fcc0000000000 */
[----:B------:R-:W-:Y:S01]  /*17f30*/  QGMMA.64x32x32.F32.E4M3.E4M3 R72, gdesc[UR4], R72, gsb0 ;  /* 0x00600000044879f3 */ /* 0x000fe20008000848 */
[----:B------:R-:W-:Y:S01]  /*17f40*/  R2UR UR6, R20 ;  /* 0x00000000140672ca */ /* 0x000fe200000e0000 */
[----:B------:R-:W-:Y:S01]  /*17f50*/  UIADD3 UR4, UR28, 0x200, URZ ;  /* 0x000002001c047890 */ /* 0x000fe2000fffe03f */
[----:B------:R-:W-:Y:S01]  /*17f60*/  R2UR UR7, R21 ;  /* 0x00000000150772ca */ /* 0x000fe200000e0000 */
[----:B------:R-:W-:Y:S01]  /*17f70*/  UMOV UR5, 0x80000020 ;  /* 0x8000002000057882 */ /* 0x000fe20000000000 */
[----:B------:R-:W-:Y:S01]  /*17f80*/  VIADD R20, R4, 0x282 ;  /* 0x0000028204147836 */ /* 0x000fe20000000000 */
[----:B------:R-:W-:Y:S01]  /*17f90*/  UMOV UR17, UR5 ;  /* 0x0000000500117c82 */ /* 0x000fe20008000000 */
[----:B------:R-:W-:Y:S02]  /*17fa0*/  IMAD.MOV.U32 R21, RZ, RZ, -0x7fffffe0 ;  /* 0x80000020ff157424 */ /* 0x000fe400078e00ff */
[----:B------:R-:W-:Y:S01]  /*17fb0*/  UMOV UR16, UR4 ;  /* 0x0000000400107c82 */ /* 0x000fe20008000000 */
[----:B------:R-:W-:-:S02]  /*17fc0*/  WARPGROUP.DEPBAR.LE gsb0, 0x0 ;  /* 0x00008000000079c5 */ /* 0x000fc40000010000 */
[----:B------:R-:W-:-:S06]  /*17fd0*/  WARPGROUP.ARRIVE ;  /* 0x00000000000079c5 */ /* 0x000fcc0000000000 */
[----:B------:R-:W-:Y:S03]  /*17fe0*/  QGMMA.64x32x32.F32.E4M3.E4M3 R56, gdesc[UR48], R56, gsb0 ;  /* 0x00600000303879f3 */ /* 0x000fe60008000838 */
[----:B------:R-:W-:Y:S02]  /*17ff0*/  WARPGROUP.DEPBAR.LE gsb0, 0x0 ;  /* 0x00008000000079c5 */ /* 0x000fe40000010000 */
[----:B------:R-:W-:-:S06]  /*18000*/  WARPGROUP.ARRIVE ;  /* 0x00000000000079c5 */ /* 0x000fcc0000000000 */
[----:B------:R-:W-:Y:S01]  /*18010*/  QGMMA.64x32x32.F32.E4M3.E4M3 R40, gdesc[UR8], R40, gsb0 ;  /* 0x00600000082879f3 */ /* 0x000fe20008000828 */
        /* <DEDUP_REMOVED lines=18> */
[----:B------:R-:W-:Y:S02]  /*18140*/  R2UR UR6, R6 ;  /* 0x00000000060672ca */ /* 0x000fe400000e0000 */
[----:B------:R-:W-:Y:S01]  /*18150*/  R2UR UR7, R7 ;  /* 0x00000000070772ca */ /* 0x000fe200000e0000 */
[----:B------:R-:W-:Y:S01]  /*18160*/  IMAD.MOV.U32 R7, RZ, RZ, -0x7fffffe0 ;  /* 0x80000020ff077424 */ /* 0x000fe200078e00ff */
[----:B------:R-:W-:-:S04]  /*18170*/  IADD3 R6, R4, 0x480, RZ ;  /* 0x0000048004067810 */ /* 0x000fc80007ffe0ff */
[----:B------:R-:W-:Y:S01]  /*18180*/  R2UR UR18, R6 ;  /* 0x00000000061272ca */ /* 0x000fe200000e0000 */
[----:B------:R-:W-:Y:S01]  /*18190*/  VIADD R6, R4, 0x302 ;  /* 0x0000030204067836 */ /* 0x000fe20000000000 */
[----:B------:R-:W-:Y:S01]  /*181a0*/  R2UR UR19, R7 ;  /* 0x00000000071372ca */ /* 0x000fe200000e0000 */
[----:B------:R-:W-:Y:S01]  /*181b0*/  IMAD.MOV.U32 R7, RZ, RZ, -0x7fffffe0 ;  /* 0x80000020ff077424 */ /* 0x000fe200078e00ff */
[----:B------:R-:W-:Y:S02]  /*181c0*/  WARPGROUP.DEPBAR.LE gsb0, 0x0 ;  /* 0x00008000000079c5 */ /* 0x000fe40000010000 */
        /* <DEDUP_REMOVED lines=8> */
[----:B------:R-:W-:Y:S02]  /*18250*/  MOV R21, 0x80000020 ;  /* 0x8000002000157802 */ /* 0x000fe40000000f00 */
        /* <DEDUP_REMOVED lines=11> */
[----:B------:R-:W-:Y:S01]  /*18310*/  IMAD.MOV.U32 R7, RZ, RZ, -0x7fffffe0 ;  /* 0x80000020ff077424 */ /* 0x000fe200078e00ff */
[----:B------:R-:W-:Y:S01]  /*18320*/  IADD3 R6, R4, 0x382, RZ ;  /* 0x0000038204067810 */ /* 0x000fe20007ffe0ff */
        /* <DEDUP_REMOVED lines=13> */
[----:B------:R-:W-:Y:S01]  /*18400*/  VIADD R6, R4, 0x482 ;  /* 0x0000048204067836 */ /* 0x000fe20000000000 */
[----:B------:R-:W-:Y:S01]  /*18410*/  R2UR UR11, R7 ;  /* 0x00000000070b72ca */ /* 0x000fe200000e0000 */
[----:B------:R-:W-:-:S03]  /*18420*/  IMAD.MOV.U32 R7, RZ, RZ, -0x7fffffe0 ;  /* 0x80000020ff077424 */ /* 0x000fc600078e00ff */
        /* <DEDUP_REMOVED lines=11> */
[----:B------:R-:W-:Y:S01]  /*184e0*/  IMAD.MOV.U32 R21, RZ, RZ, -0x7fffffe0 ;  /* 0x80000020ff157424 */ /* 0x000fe200078e00ff */
[----:B------:R-:W-:Y:S01]  /*184f0*/  UMOV UR25, UR13 ;  /* 0x0000000d00197c82 */ /* 0x000fe20008000000 */
[----:B------:R-:W-:Y:S02]  /*18500*/  IADD3 R20, R4, 0x502, RZ ;  /* 0x0000050204147810 */ /* 0x000fe40007ffe0ff */
        /* <DEDUP_REMOVED lines=40> */
[C---:B------:R-:W-:Y:S02]  /*18790*/  VIADD R20, R4.reuse, 0x682 ;  /* 0x0000068204147836 */ /* 0x040fe40000000000 */
[----:B------:R-:W-:Y:S02]  /*187a0*/  IMAD.MOV.U32 R21, RZ, RZ, -0x7fffffe0 ;  /* 0x80000020ff157424 */ /* 0x000fe400078e00ff */
[----:B------:R-:W-:Y:S01]  /*187b0*/  VIADD R4, R4, 0x702 ;  /* 0x0000070204047836 */ /* 0x000fe20000000000 */
        /* <DEDUP_REMOVED lines=10> */
[----:B------:R-:W-:Y:S02]  /*18860*/  WARPGROUP.DEPBAR.LE gsb0, 0x0 ;  /* 0x00008000000079c5 */ /* 0x000fe40000010000 */
[----:B------:R-:W-:-:S06]  /*18870*/  WARPGROUP.ARRIVE ;  /* 0x00000000000079c5 */ /* 0x000fcc0000000000 */
[----:B------:R-:W-:Y:S03]  /*18880*/  QGMMA.64x32x32.F32.E4M3.E4M3 R24, gdesc[UR24], R24, gsb0 ;  /* 0x00600000181879f3 */ /* 0x000fe60008000818 */
[----:B------:R-:W-:Y:S02]  /*18890*/  WARPGROUP.DEPBAR.LE gsb0, 0x0 ;  /* 0x00008000000079c5 */ /* 0x000fe40000010000 */
[----:B------:R-:W-:-:S06]  /*188a0*/  WARPGROUP.ARRIVE ;  /* 0x00000000000079c5 */ /* 0x000fcc0000000000 */
[----:B------:R-:W-:Y:S01]  /*188b0*/  QGMMA.64x32x32.F32.E4M3.E4M3 R88, gdesc[UR16], R88, gsb0 ;  /* 0x00600000105879f3 */ /* 0x000fe20008000858 */
[----:B------:R-:W-:Y:S01]  /*188c0*/  R2UR UR18, R6 ;  /* 0x00000000061272ca */ /* 0x000fe200000e0000 */
[----:B--2---:R-:W-:Y:S01]  /*188d0*/  IMAD.IADD R6, R9, 0x1, R159 ;  /* 0x0000000109067824 */ /* 0x004fe200078e029f */
[----:B------:R-:W-:-:S03]  /*188e0*/  R2UR UR19, R7 ;  /* 0x00000000071372ca */ /* 0x000fc600000e0000 */
[----:B------:R-:W-:-:S05]  /*188f0*/  IMAD R6, R161, -0xa0, R6 ;  /* 0xffffff60a1067824 */ /* 0x000fca00078e0206 */
[C---:B------:R-:W-:Y:S02]  /*18900*/  ISETP.GT.AND P4, PT, R6.reuse, RZ, PT ;  /* 0x000000ff0600720c */ /* 0x040fe40003f84270 */
[C---:B------:R-:W-:Y:S02]  /*18910*/  ISETP.GT.AND P5, PT, R6.reuse, 0x1, PT ;  /* 0x000000010600780c */ /* 0x040fe40003fa4270 */
[C---:B------:R-:W-:Y:S02]  /*18920*/  ISETP.GT.AND P2, PT, R6.reuse, 0x8, PT ;  /* 0x000000080600780c */ /* 0x040fe40003f44270 */
[C---:B------:R-:W-:Y:S02]  /*18930*/  ISETP.GT.AND P3, PT, R6.reuse, 0x9, PT ;  /* 0x000000090600780c */ /* 0x040fe40003f64270 */
[C---:B------:R-:W-:Y:S02]  /*18940*/  ISETP.GT.AND P6, PT, R6.reuse, 0x80, PT ;  /* 0x000000800600780c */ /* 0x040fe40003fc4270 */
[----:B------:R-:W-:-:S02]  /*18950*/  ISETP.GT.AND P1, PT, R6, 0x81, PT ;  /* 0x000000810600780c */ /* 0x000fc40003f24270 */
[----:B------:R-:W-:Y:S01]  /*18960*/  ISETP.GT.AND P0, PT, R6, 0x88, PT ;  /* 0x000000880600780c */ /* 0x000fe20003f04270 */
[----:B------:R-:W-:Y:S02]  /*18970*/  WARPGROUP.DEPBAR.LE gsb0, 0x0 ;  /* 0x00008000000079c5 */ /* 0x000fe40000010000 */
[----:B------:R-:W-:Y:S01]  /*18980*/  WARPGROUP.ARRIVE ;  /* 0x00000000000079c5 */ /* 0x000fe20000000000 */
[----:B------:R-:W-:Y:S02]  /*18990*/  FSEL R89, R89, -INF , P5 ;  /* 0xff80000059597808 */ /* 0x000fe40002800000 */
[----:B------:R-:W-:Y:S01]  /*189a0*/  FSEL R105, R92, -INF , P2 ;  /* 0xff8000005c697808 */ /* 0x000fe20001000000 */
[----:B------:R-:W-:Y:S01]  /*189b0*/  IMAD.MOV.U32 R92, RZ, RZ, R119 ;  /* 0x000000ffff5c7224 */ /* 0x000fe200078e0077 */
[----:B------:R-:W-:Y:S01]  /*189c0*/  FSEL R3, R90, -INF , P4 ;  /* 0xff8000005a037808 */ /* 0x000fe20002000000 */
[----:B------:R-:W-:Y:S01]  /*189d0*/  QGMMA.64x32x32.F32.E4M3.E4M3 R72, gdesc[UR16], R72, gsb0 ;  /* 0x00600000104879f3 */ /* 0x000fe20008000848 */
[----:B------:R-:W-:-:S02]  /*189e0*/  R2UR UR18, R10 ;  /* 0x000000000a1272ca */ /* 0x000fc400000e0000 */
[----:B------:R-:W-:Y:S02]  /*189f0*/  R2UR UR19, R11 ;  /* 0x000000000b1372ca */ /* 0x000fe400000e0000 */
[----:B------:R-:W-:Y:S01]  /*18a00*/  FSEL R11, R88, -INF , P4 ;  /* 0xff800000580b7808 */ /* 0x000fe20002000000 */
[----:B------:R-:W-:Y:S01]  /*18a10*/  IMAD.MOV.U32 R88, RZ, RZ, R119 ;  /* 0x000000ffff587224 */ /* 0x000fe200078e0077 */
[----:B------:R-:W-:Y:S02]  /*18a20*/  ISETP.GT.AND P4, PT, R6, 0x10, PT ;  /* 0x000000100600780c */ /* 0x000fe40003f84270 */
[----:B------:R-:W-:Y:S02]  /*18a30*/  FMNMX.FTZ R10, R11, R89, !PT ;  /* 0x000000590b0a7209 */ /* 0x000fe40007810000 */
[----:B------:R-:W-:Y:S02]  /*18a40*/  FSEL R93, R93, -INF , P3 ;  /* 0xff8000005d5d7808 */ /* 0x000fe40001800000 */
[----:B------:R-:W-:-:S02]  /*18a50*/  FMNMX.FTZ R10, R105, R10, !PT ;  /* 0x0000000a690a7209 */ /* 0x000fc40007810000 */
[----:B------:R-:W-:Y:S02]  /*18a60*/  FSEL R91, R91, -INF , P5 ;  /* 0xff8000005b5b7808 */ /* 0x000fe40002800000 */
[----:B------:R-:W-:Y:S02]  /*18a70*/  ISETP.GT.AND P5, PT, R6, 0x11, PT ;  /* 0x000000110600780c */ /* 0x000fe40003fa4270 */
[----:B------:R-:W-:Y:S01]  /*18a80*/  FSEL R107, R96, -INF , P4 ;  /* 0xff800000606b7808 */ /* 0x000fe20002000000 */
[--C-:B------:R-:W-:Y:S01]  /*18a90*/  IMAD.MOV.U32 R96, RZ, RZ, R119.reuse ;  /* 0x000000ffff607224 */ /* 0x100fe200078e0077 */
[----:B------:R-:W-:Y:S02]  /*18aa0*/  FMNMX.FTZ R10, R93, R10, !PT ;  /* 0x0000000a5d0a7209 */ /* 0x000fe40007810000 */
[----:B------:R-:W-:Y:S01]  /*18ab0*/  FSEL R7, R94, -INF , P2 ;  /* 0xff8000005e077808 */ /* 0x000fe20001000000 */
[----:B------:R-:W-:Y:S01]  /*18ac0*/  IMAD.MOV.U32 R94, RZ, RZ, R119 ;  /* 0x000000ffff5e7224 */ /* 0x000fe200078e0077 */
[----:B------:R-:W-:-:S02]  /*18ad0*/  ISETP.GT.AND P2, PT, R6, 0x18, PT ;  /* 0x000000180600780c */ /* 0x000fc40003f44270 */
        /* <DEDUP_REMOVED lines=11> */
[----:B------:R-:W-:Y:S01]  /*18b90*/  FSEL R9, R98, -INF , P4 ;  /* 0xff80000062097808 */ /* 0x000fe20002000000 */
[----:B------:R-:W-:Y:S01]  /*18ba0*/  IMAD.MOV.U32 R98, RZ, RZ, R119 ;  /* 0x000000ffff627224 */ /* 0x000fe200078e0077 */
[----:B------:R-:W-:-:S02]  /*18bb0*/  ISETP.GT.AND P4, PT, R6, 0x21, PT ;  /* 0x000000210600780c */ /* 0x000fc40003f84270 */
[----:B------:R-:W-:Y:S02]  /*18bc0*/  FMNMX.FTZ R10, R101, R10, !PT ;  /* 0x0000000a650a7209 */ /* 0x000fe40007810000 */
[----:B------:R-:W-:Y:S02]  /*18bd0*/  FSEL R103, R103, -INF , P3 ;  /* 0xff80000067677808 */ /* 0x000fe40001800000 */
[----:B------:R-:W-:Y:S02]  /*18be0*/  ISETP.GT.AND P3, PT, R6, 0x28, PT ;  /* 0x000000280600780c */ /* 0x000fe40003f64270 */
[----:B------:R-:W-:Y:S01]  /*18bf0*/  FSEL R13, R102, -INF , P2 ;  /* 0xff800000660d7808 */ /* 0x000fe20001000000 */
[----:B------:R-:W-:Y:S01]  /*18c00*/  IMAD.MOV.U32 R102, RZ, RZ, R119 ;  /* 0x000000ffff667224 */ /* 0x000fe200078e0077 */
[----:B------:R-:W-:Y:S01]  /*18c10*/  ISETP.GT.AND P2, PT, R6, 0x29, PT ;  /* 0x000000290600780c */ /* 0x000fe20003f44270 */
[----:B------:R-:W-:Y:S02]  /*18c20*/  WARPGROUP.DEPBAR.LE gsb0, 0x0 ;  /* 0x00008000000079c5 */ /* 0x000fe40000010000 */
[----:B------:R-:W-:Y:S01]  /*18c30*/  WARPGROUP.ARRIVE ;  /* 0x00000000000079c5 */ /* 0x000fe20000000000 */
[----:B------:R-:W-:-:S02]  /*18c40*/  FSEL R129, R72, -INF , P5 ;  /* 0xff80000048817808 */ /* 0x000fc40002800000 */
[----:B------:R-:W-:Y:S02]  /*18c50*/  FSEL R121, R73, -INF , P4 ;  /* 0xff80000049797808 */ /* 0x000fe40002000000 */
[----:B------:R-:W-:Y:S01]  /*18c60*/  FMNMX.FTZ R10, R129, R10, !PT ;  /* 0x0000000a810a7209 */ /* 0x000fe20007810000 */
[----:B------:R-:W-:Y:S01]  /*18c70*/  QGMMA.64x32x32.F32.E4M3.E4M3 R56, gdesc[UR16], R56, gsb0 ;  /* 0x00600000103879f3 */ /* 0x000fe20008000838 */
[----:B------:R-:W-:Y:S02]  /*18c80*/  R2UR UR18, R20 ;  /* 0x00000000141272ca */ /* 0x000fe400000e0000 */
[----:B------:R-:W-:Y:S02]  /*18c90*/  R2UR UR19, R21 ;  /* 0x00000000151372ca */ /* 0x000fe400000e0000 */
        /* <DEDUP_REMOVED lines=24> */
[----:B------:R-:W-:Y:S02]  /*18e20*/  FMNMX.FTZ R10, R123, R10, !PT ;  /* 0x0000000a7b0a7209 */ /* 0x000fe40007810000 */
[----:B------:R-:W-:-:S02]  /*18e30*/  FSEL R73, R86, -INF , P3 ;  /* 0xff80000056497808 */ /* 0x000fc40001800000 */
[----:B------:R-:W-:Y:S02]  /*18e40*/  ISETP.GT.AND P3, PT, R6, 0x48, PT ;  /* 0x000000480600780c */ /* 0x000fe40003f64270 */
[----:B------:R-:W-:Y:S01]  /*18e50*/  FSEL R87, R87, -INF , P2 ;  /* 0xff80000057577808 */ /* 0x000fe20001000000 */
[----:B------:R-:W-:Y:S02]  /*18e60*/  WARPGROUP.DEPBAR.LE gsb0, 0x0 ;  /* 0x00008000000079c5 */ /* 0x000fe40000010000 */
[----:B------:R-:W-:Y:S01]  /*18e70*/  WARPGROUP.ARRIVE ;  /* 0x00000000000079c5 */ /* 0x000fe20000000000 */
[----:B------:R-:W-:Y:S02]  /*18e80*/  FSEL R113, R56, -INF , P5 ;  /* 0xff80000038717808 */ /* 0x000fe40002800000 */
[----:B------:R-:W-:Y:S02]  /*18e90*/  FSEL R85, R57, -INF , P4 ;  /* 0xff80000039557808 */ /* 0x000fe40002000000 */
[----:B------:R-:W-:Y:S01]  /*18ea0*/  FMNMX.FTZ R10, R113, R10, !PT ;  /* 0x0000000a710a7209 */ /* 0x000fe20007810000 */
[----:B------:R-:W-:Y:S01]  /*18eb0*/  QGMMA.64x32x32.F32.E4M3.E4M3 R40, gdesc[UR16], R40, gsb0 ;  /* 0x00600000102879f3 */ /* 0x000fe20008000828 */
        /* <DEDUP_REMOVED lines=25> */
[----:B------:R-:W-:Y:S02]  /*19050*/  FMNMX.FTZ R10, R139, R10, !PT ;  /* 0x0000000a8b0a7209 */ /* 0x000fe40007810000 */
[----:B------:R-:W-:Y:S02]  /*19060*/  FSEL R69, R70, -INF , P3 ;  /* 0xff80000046457808 */ /* 0x000fe40001800000 */
[C---:B------:R-:W-:Y:S02]  /*19070*/  ISETP.GT.AND P3, PT, R6.reuse, 0x68, PT ;  /* 0x000000680600780c */ /* 0x040fe40003f64270 */
[----:B------:R-:W-:Y:S02]  /*19080*/  FSEL R71, R71, -INF , P2 ;  /* 0xff80000047477808 */ /* 0x000fe40001000000 */
[----:B------:R-:W-:Y:S01]  /*19090*/  ISETP.GT.AND P2, PT, R6, 0x69, PT ;  /* 0x000000690600780c */ /* 0x000fe20003f44270 */
[----:B------:R-:W-:Y:S02]  /*190a0*/  WARPGROUP.DEPBAR.LE gsb0, 0x0 ;  /* 0x00008000000079c5 */ /* 0x000fe40000010000 */
[----:B------:R-:W-:Y:S01]  /*190b0*/  WARPGROUP.ARRIVE ;  /* 0x00000000000079c5 */ /* 0x000fe20000000000 */
[----:B------:R-:W-:-:S02]  /*190c0*/  FSEL R141, R40, -INF , P5 ;  /* 0xff800000288d7808 */ /* 0x000fc40002800000 */
[----:B------:R-:W-:Y:S02]  /*190d0*/  FSEL R143, R41, -INF , P4 ;  /* 0xff800000298f7808 */ /* 0x000fe40002000000 */
[----:B------:R-:W-:Y:S01]  /*190e0*/  FMNMX.FTZ R10, R141, R10, !PT ;  /* 0x0000000a8d0a7209 */ /* 0x000fe20007810000 */
[----:B------:R-:W-:Y:S01]  /*190f0*/  QGMMA.64x32x32.F32.E4M3.E4M3 R24, gdesc[UR20], R24, gsb0 ;  /* 0x00600000141879f3 */ /* 0x000fe20008000818 */
        /* <DEDUP_REMOVED lines=24> */
[C---:B------:R-:W-:Y:S02]  /*19280*/  ISETP.GT.AND P3, PT, R6.reuse, 0x90, PT ;  /* 0x000000900600780c */ /* 0x040fe40003f64270 */
[----:B------:R-:W-:Y:S02]  /*19290*/  FSEL R51, R51, -INF , P4 ;  /* 0xff80000033337808 */ /* 0x000fe40002000000 */
[----:B------:R-:W-:Y:S02]  /*192a0*/  ISETP.GT.AND P4, PT, R6, 0x91, PT ;  /* 0x000000910600780c */ /* 0x000fe40003f84270 */
[----:B------:R-:W-:-:S02]  /*192b0*/  FSEL R49, R50, -INF , P5 ;  /* 0xff80000032317808 */ /* 0x000fc40002800000 */
[----:B------:R-:W-:Y:S02]  /*192c0*/  ISETP.GT.AND P5, PT, R6, 0x98, PT ;  /* 0x000000980600780c */ /* 0x000fe40003fa4270 */
[----:B------:R-:W-:Y:S01]  /*192d0*/  P2R R40, PR, RZ, 0x2 ;  /* 0x00000002ff287803 */ /* 0x000fe20000000000 */
[----:B------:R-:W-:Y:S02]  /*192e0*/  WARPGROUP.DEPBAR.LE gsb0, 0x0 ;  /* 0x00008000000079c5 */ /* 0x000fe40000010000 */
[----:B------:R-:W-:Y:S02]  /*192f0*/  FSEL R163, R24, -INF , P6 ;  /* 0xff80000018a37808 */ /* 0x000fe40003000000 */
        /* <DEDUP_REMOVED lines=8> */
[----:B------:R-:W-:-:S02]  /*19380*/  FSEL R175, R33, -INF , P4 ;  /* 0xff80000021af7808 */ /* 0x000fc40002000000 */
[----:B------:R-:W-:Y:S02]  /*19390*/  FMNMX.FTZ R10, R171, R10, !PT ;  /* 0x0000000aab0a7209 */ /* 0x000fe40007810000 */
[----:B------:R-:W-:Y:S02]  /*193a0*/  FSEL R173, R36, -INF , P5 ;  /* 0xff80000024ad7808 */ /* 0x000fe40002800000 */
[----:B------:R-:W-:Y:S02]  /*193b0*/  FMNMX.FTZ R10, R175, R10, !PT ;  /* 0x0000000aaf0a7209 */ /* 0x000fe40007810000 */
[----:B------:R-:W-:Y:S02]  /*193c0*/  ISETP.GT.AND P6, PT, R6, 0x99, PT ;  /* 0x000000990600780c */ /* 0x000fe40003fc4270 */
[----:B------:R-:W-:Y:S02]  /*193d0*/  FMNMX.FTZ R10, R173, R10, !PT ;  /* 0x0000000aad0a7209 */ /* 0x000fe40007810000 */
[----:B------:R-:W-:-:S02]  /*193e0*/  FSEL R177, R37, -INF , P6 ;  /* 0xff80000025b17808 */ /* 0x000fc40003000000 */
[----:B------:R-:W-:Y:S02]  /*193f0*/  P2R R24, PR, RZ, 0x1 ;  /* 0x00000001ff187803 */ /* 0x000fe40000000000 */
[----:B------:R-:W-:Y:S02]  /*19400*/  FMNMX.FTZ R4, R177, R10, !PT ;  /* 0x0000000ab1047209 */ /* 0x000fe40007810000 */
[----:B------:R-:W-:Y:S02]  /*19410*/  ISETP.GT.AND P1, PT, R6, 0x80, PT ;  /* 0x000000800600780c */ /* 0x000fe40003f24270 */
[----:B------:R-:W-:Y:S01]  /*19420*/  FSEL R31, R31, -INF , P2 ;  /* 0xff8000001f1f7808 */ /* 0x000fe20001000000 */
[----:B------:R-:W0:Y:S01]  /*19430*/  SHFL.BFLY PT, R25, R4, 0x2, 0x1f ;  /* 0x0c401f0004197f89 */ /* 0x000e2200000e0000 */
[----:B------:R-:W-:Y:S02]  /*19440*/  FSEL R35, R35, -INF , P4 ;  /* 0xff80000023237808 */ /* 0x000fe40002000000 */
[----:B------:R-:W-:-:S02]  /*19450*/  MOV R90, R119 ;  /* 0x00000077005a7202 */ /* 0x000fc40000000f00 */
[----:B0-----:R-:W-:-:S05]  /*19460*/  FMNMX.FTZ R20, R4, R25, !PT ;  /* 0x0000001904147209 */ /* 0x001fca0007810000 */
[----:B------:R-:W0:Y:S02]  /*19470*/  SHFL.BFLY PT, R25, R20, 0x1, 0x1f ;  /* 0x0c201f0014197f89 */ /* 0x000e2400000e0000 */
[----:B0-----:R-:W-:Y:S02]  /*19480*/  FMNMX.FTZ R10, R20, R25, !PT ;  /* 0x00000019140a7209 */ /* 0x001fe40007810000 */
[----:B------:R-:W-:Y:S02]  /*19490*/  FMNMX.FTZ R20, R3, R91, !PT ;  /* 0x0000005b03147209 */ /* 0x000fe40007810000 */
[----:B------:R-:W-:Y:S01]  /*194a0*/  FSETP.NEU.FTZ.AND P0, PT, R10, -INF , PT ;  /* 0xff8000000a00780b */ /* 0x000fe20003f1d000 */
[----:B------:R-:W-:-:S01]  /*194b0*/  FFMA.FTZ R28, R2, R10, -8 ;  /* 0xc1000000021c7423 */ /* 0x000fc2000001000a */
[----:B------:R-:W-:Y:S02]  /*194c0*/  FMNMX.FTZ R20, R7, R20, !PT ;  /* 0x0000001407147209 */ /* 0x000fe40007810000 */
[----:B------:R-:W-:-:S02]  /*194d0*/  FSEL R25, R26, -INF , P1 ;  /* 0xff8000001a197808 */ /* 0x000fc40000800000 */
[----:B------:R-:W-:Y:S02]  /*194e0*/  FSEL R28, R28, RZ, P0 ;  /* 0x000000ff1c1c7208 */ /* 0x000fe40000000000 */
[----:B------:R-:W-:Y:S02]  /*194f0*/  ISETP.NE.AND P0, PT, R24, RZ, PT ;  /* 0x000000ff1800720c */ /* 0x000fe40003f05270 */
[----:B------:R-:W-:Y:S01]  /*19500*/  FMNMX.FTZ R24, R95, R20, !PT ;  /* 0x000000145f187209 */ /* 0x000fe20007810000 */
[----:B------:R-:W-:-:S01]  /*19510*/  FFMA.FTZ R111, R2, R111, -R28 ;  /* 0x0000006f026f7223 */ /* 0x000fc2000001081c */
[----:B------:R-:W-:Y:S01]  /*19520*/  FSEL R29, R30, -INF , P0 ;  /* 0xff8000001e1d7808 */ /* 0x000fe20000000000 */
[----:B------:R-:W-:-:S01]  /*19530*/  FFMA.FTZ R113, R2, R113, -R28 ;  /* 0x0000007102717223 */ /* 0x000fc2000001081c */
[----:B------:R-:W-:Y:S01]  /*19540*/  FMNMX.FTZ R24, R9, R24, !PT ;  /* 0x0000001809187209 */ /* 0x000fe20007810000 */
[----:B------:R-:W-:-:S01]  /*19550*/  FFMA.FTZ R33, R2, R89, -R28 ;  /* 0x0000005902217223 */ /* 0x000fc2000001081c */
        /* <DEDUP_REMOVED lines=11> */
[----:B------:R-:W-:-:S01]  /*19610*/  FFMA.FTZ R117, R2, R117, -R28 ;  /* 0x0000007502757223 */ /* 0x000fc2000001081c */
[----:B------:R0:W-:Y:S01]  /*19620*/  MUFU.EX2 R24, R111 ;  /* 0x0000006f00187308 */ /* 0x0001e20000000800 */
[----:B------:R-:W-:-:S01]  /*19630*/  FFMA.FTZ R127, R2, R127, -R28 ;  /* 0x0000007f027f7223 */ /* 0x000fc2000001081c */
[----:B------:R-:W-:Y:S01]  /*19640*/  FMNMX.FTZ R26, R5, R26, !PT ;  /* 0x0000001a051a7209 */ /* 0x000fe20007810000 */
[----:B------:R-:W-:-:S01]  /*19650*/  FFMA.FTZ R6, R2, R105, -R28 ;  /* 0x0000006902067223 */ /* 0x000fc2000001081c */
[----:B------:R-:W-:Y:S01]  /*19660*/  ISETP.NE.AND P1, PT, R12, RZ, PT ;  /* 0x000000ff0c00720c */ /* 0x000fe20003f25270 */
[----:B------:R-:W-:-:S01]  /*19670*/  FFMA.FTZ R37, R2, R93, -R28 ;  /* 0x0000005d02257223 */ /* 0x000fc2000001081c */
[----:B------:R-:W-:Y:S01]  /*19680*/  FMNMX.FTZ R26, R75, R26, !PT ;  /* 0x0000001a4b1a7209 */ /* 0x000fe20007810000 */
[----:B------:R-:W-:-:S01]  /*19690*/  FFMA.FTZ R77, R2, R97, -R28 ;  /* 0x00000061024d7223 */ /* 0x000fc2000001081c */
[----:B------:R-:W-:Y:S01]  /*196a0*/  ISETP.NE.AND P0, PT, R8, RZ, PT ;  /* 0x000000ff0800720c */ /* 0x000fe20003f05270 */
[----:B------:R-:W-:-:S01]  /*196b0*/  FFMA.FTZ R8, R2, R107, -R28 ;  /* 0x0000006b02087223 */ /* 0x000fc2000001081c */
[----:B------:R-:W-:Y:S01]  /*196c0*/  FMNMX.FTZ R26, R15, R26, !PT ;  /* 0x0000001a0f1a7209 */ /* 0x000fe20007810000 */
[----:B------:R-:W-:-:S01]  /*196d0*/  FFMA.FTZ R12, R2, R109, -R28 ;  /* 0x0000006d020c7223 */ /* 0x000fc2000001081c */
[----:B0-----:R-:W-:Y:S01]  /*196e0*/  FSEL R111, R34, -INF , P3 ;  /* 0xff800000226f7808 */ /* 0x001fe20001800000 */
        /* <DEDUP_REMOVED lines=16> */
[C-C-:B------:R-:W-:Y:S01]  /*197f0*/  FFMA.FTZ R143, R2.reuse, R143, -R28.reuse ;  /* 0x0000008f028f7223 */ /* 0x140fe2000001081c */
[----:B------:R-:W-:Y:S01]  /*19800*/  FMNMX.FTZ R32, R87, R30, !PT ;  /* 0x0000001e57207209 */ /* 0x000fe20007810000 */
[C-C-:B0-----:R-:W-:Y:S01]  /*19810*/  FFMA.FTZ R117, R2.reuse, R149, -R28.reuse ;  /* 0x0000009502757223 */ /* 0x141fe2000001081c */
[----:B------:R-:W-:Y:S01]  /*19820*/  MUFU.EX2 R30, R11 ;  /* 0x0000000b001e7308 */ /* 0x000fe20000000800 */
[----:B------:R-:W-:-:S01]  /*19830*/  FFMA.FTZ R121, R2, R153, -R28 ;  /* 0x0000009902797223 */ /* 0x000fc2000001081c */
        /* <DEDUP_REMOVED lines=8> */
[----:B------:R-:W-:Y:S01]  /*198c0*/  FMNMX.FTZ R32, R61, R32, !PT ;  /* 0x000000203d207209 */ /* 0x000fe20007810000 */
[----:B------:R-:W-:-:S01]  /*198d0*/  FFMA.FTZ R131, R2, R177, -R28 ;  /* 0x000000b102837223 */ /* 0x000fc2000001081c */
[----:B------:R-:W-:Y:S02]  /*198e0*/  MUFU.EX2 R4, R4 ;  /* 0x0000000400047308 */ /* 0x000fe40000000800 */
[----:B------:R-:W-:-:S04]  /*198f0*/  FMNMX.FTZ R36, R63, R32, !PT ;  /* 0x000000203f247209 */ /* 0x000fc80007810000 */
[----:B------:R-:W-:Y:S02]  /*19900*/  FMNMX.FTZ R36, R65, R36, !PT ;  /* 0x0000002441247209 */ /* 0x000fe40007810000 */
[----:B------:R0:W-:Y:S02]  /*19910*/  MUFU.EX2 R32, R113 ;  /* 0x0000007100207308 */ /* 0x0001e40000000800 */
[----:B------:R-:W-:-:S04]  /*19920*/  FMNMX.FTZ R36, R67, R36, !PT ;  /* 0x0000002443247209 */ /* 0x000fc80007810000 */
[----:B------:R-:W-:Y:S02]  /*19930*/  FMNMX.FTZ R36, R69, R36, !PT ;  /* 0x0000002445247209 */ /* 0x000fe40007810000 */
[----:B------:R-:W-:Y:S01]  /*19940*/  MUFU.EX2 R33, R33 ;  /* 0x0000002100217308 */ /* 0x000fe20000000800 */
[----:B0-----:R-:W-:Y:S01]  /*19950*/  FSEL R113, R38, -INF , P5 ;  /* 0xff80000026717808 */ /* 0x001fe20002800000 */
[----:B------:R-:W-:Y:S01]  /*19960*/  FFMA.FTZ R38, R2, R145, -R28 ;  /* 0x0000009102267223 */ /* 0x000fe2000001081c */
[----:B------:R-:W-:-:S04]  /*19970*/  FMNMX.FTZ R40, R71, R36, !PT ;  /* 0x0000002447287209 */ /* 0x000fc80007810000 */
[----:B------:R-:W-:Y:S01]  /*19980*/  FMNMX.FTZ R40, R41, R40, !PT ;  /* 0x0000002829287209 */ /* 0x000fe20007810000 */
[----:B------:R0:W-:Y:S03]  /*19990*/  MUFU.EX2 R36, R127 ;  /* 0x0000007f00247308 */ /* 0x0001e60000000800 */
[----:B------:R-:W-:-:S04]  /*199a0*/  FMNMX.FTZ R40, R43, R40, !PT ;  /* 0x000000282b287209 */ /* 0x000fc80007810000 */
[----:B------:R-:W-:Y:S01]  /*199b0*/  FMNMX.FTZ R40, R45, R40, !PT ;  /* 0x000000282d287209 */ /* 0x000fe20007810000 */
[----:B------:R-:W-:Y:S01]  /*199c0*/  MUFU.EX2 R6, R6 ;  /* 0x0000000600067308 */ /* 0x000fe20000000800 */
[----:B0-----:R-:W-:-:S02]  /*199d0*/  FFMA.FTZ R127, R2, R169, -R28 ;  /* 0x000000a9027f7223 */ /* 0x001fc4000001081c */
[----:B------:R-:W-:-:S04]  /*199e0*/  FMNMX.FTZ R42, R47, R40, !PT ;  /* 0x000000282f2a7209 */ /* 0x000fc80007810000 */
[----:B------:R-:W-:Y:S01]  /*199f0*/  FMNMX.FTZ R42, R49, R42, !PT ;  /* 0x0000002a312a7209 */ /* 0x000fe20007810000 */
[----:B------:R-:W0:Y:S03]  /*19a00*/  MUFU.EX2 R37, R37 ;  /* 0x0000002500257308 */ /* 0x000e260000000800 */
[----:B------:R-:W-:-:S04]  /*19a10*/  FMNMX.FTZ R42, R51, R42, !PT ;  /* 0x0000002a332a7209 */ /* 0x000fc80007810000 */
[----:B------:R-:W-:Y:S01]  /*19a20*/  FMNMX.FTZ R42, R53, R42, !PT ;  /* 0x0000002a352a7209 */ /* 0x000fe20007810000 */
[----:B------:R-:W-:Y:S03]  /*19a30*/  MUFU.EX2 R8, R8 ;  /* 0x0000000800087308 */ /* 0x000fe60000000800 */
[----:B------:R-:W-:-:S04]  /*19a40*/  FMNMX.FTZ R44, R55, R42, !PT ;  /* 0x0000002a372c7209 */ /* 0x000fc80007810000 */
[----:B------:R-:W-:Y:S01]  /*19a50*/  FMNMX.FTZ R44, R25, R44, !PT ;  /* 0x0000002c192c7209 */ /* 0x000fe20007810000 */
[----:B------:R-:W-:Y:S01]  /*19a60*/  MUFU.EX2 R77, R77 ;  /* 0x0000004d004d7308 */ /* 0x000fe20000000800 */
[----:B0-----:R-:W-:Y:S02]  /*19a70*/  F2FP.SATFINITE.E4M3.F32.PACK_AB_MERGE_C R200, R37, R6, RZ ;  /* 0x0000000625c8723e */ /* 0x001fe400048070ff */
[----:B------:R-:W-:Y:S02]  /*19a80*/  FMNMX.FTZ R44, R27, R44, !PT ;  /* 0x0000002c1b2c7209 */ /* 0x000fe40007810000 */
[----:B------:R-:W-:Y:S02]  /*19a90*/  F2FP.SATFINITE.E4M3.F32.PACK_AB_MERGE_C R200, R33, R4, R200 ;  /* 0x0000000421c8723e */ /* 0x000fe400048070c8 */
[----:B------:R-:W-:Y:S01]  /*19aa0*/  FMNMX.FTZ R44, R29, R44, !PT ;  /* 0x0000002c1d2c7209 */ /* 0x000fe20007810000 */
[----:B------:R-:W-:Y:S03]  /*19ab0*/  MUFU.EX2 R12, R12 ;  /* 0x0000000c000c7308 */ /* 0x000fe60000000800 */
[----:B------:R-:W-:-:S04]  /*19ac0*/  FMNMX.FTZ R44, R31, R44, !PT ;  /* 0x0000002c1f2c7209 */ /* 0x000fc80007810000 */
[----:B------:R-:W-:Y:S01]  /*19ad0*/  FMNMX.FTZ R44, R111, R44, !PT ;  /* 0x0000002c6f2c7209 */ /* 0x000fe20007810000 */
[----:B------:R-:W0:Y:S03]  /*19ae0*/  MUFU.EX2 R89, R89 ;  /* 0x0000005900597308 */ /* 0x000e260000000800 */
[----:B------:R-:W-:-:S04]  /*19af0*/  FMNMX.FTZ R44, R35, R44, !PT ;  /* 0x0000002c232c7209 */ /* 0x000fc80007810000 */
[----:B------:R-:W-:Y:S01]  /*19b00*/  FMNMX.FTZ R44, R113, R44, !PT ;  /* 0x0000002c712c7209 */ /* 0x000fe20007810000 */
[----:B------:R-:W-:Y:S03]  /*19b10*/  MUFU.EX2 R93, R93 ;  /* 0x0000005d005d7308 */ /* 0x000fe60000000800 */
[----:B------:R-:W-:Y:S01]  /*19b20*/  FMNMX.FTZ R11, R115, R44, !PT ;  /* 0x0000002c730b7209 */ /* 0x000fe20007810000 */
[----:B------:R-:W-:-:S04]  /*19b30*/  FFMA.FTZ R44, R2, R151, -R28 ;  /* 0x00000097022c7223 */ /* 0x000fc8000001081c */
[----:B------:R-:W1:Y:S01]  /*19b40*/  SHFL.BFLY PT, R48, R11, 0x2, 0x1f ;  /* 0x0c401f000b307f89 */ /* 0x000e6200000e0000 */
[----:B------:R-:W2:Y:S01]  /*19b50*/  MUFU.EX2 R97, R97 ;  /* 0x0000006100617308 */ /* 0x000ea20000000800 */
[----:B0-----:R-:W-:-:S04]  /*19b60*/  F2FP.SATFINITE.E4M3.F32.PACK_AB_MERGE_C R202, R89, R12, RZ ;  /* 0x0000000c59ca723e */ /* 0x001fc800048070ff */
[----:B------:R-:W-:-:S03]  /*19b70*/  F2FP.SATFINITE.E4M3.F32.PACK_AB_MERGE_C R202, R77, R8, R202 ;  /* 0x000000084dca723e */ /* 0x000fc600048070ca */
[----:B------:R-:W-:Y:S08]  /*19b80*/  MUFU.EX2 R101, R101 ;  /* 0x0000006500657308 */ /* 0x000ff00000000800 */
[----:B------:R-:W0:Y:S01]  /*19b90*/  MUFU.EX2 R81, R81 ;  /* 0x0000005100517308 */ /* 0x000e220000000800 */
[----:B--2---:R-:W-:-:S04]  /*19ba0*/  F2FP.SATFINITE.E4M3.F32.PACK_AB_MERGE_C R204, R97, R24, RZ ;  /* 0x0000001861cc723e */ /* 0x004fc800048070ff */
[----:B------:R-:W-:Y:S02]  /*19bb0*/  F2FP.SATFINITE.E4M3.F32.PACK_AB_MERGE_C R204, R93, R20, R204 ;  /* 0x000000145dcc723e */ /* 0x000fe400048070cc */
[----:B-1----:R-:W-:Y:S01]  /*19bc0*/  FMNMX.FTZ R54, R11, R48, !PT ;  /* 0x000000300b367209 */ /* 0x002fe20007810000 */
[----:B------:R-:W-:Y:S01]  /*19bd0*/  FFMA.FTZ R48, R2, R163, -R28 ;  /* 0x000000a302307223 */ /* 0x000fe2000001081c */
[----:B------:R-:W-:Y:S03]  /*19be0*/  MUFU.EX2 R85, R85 ;  /* 0x0000005500557308 */ /* 0x000fe60000000800 */
[----:B------:R-:W1:Y:S05]  /*19bf0*/  SHFL.BFLY PT, R11, R54, 0x1, 0x1f ;  /* 0x0c201f00360b7f89 */ /* 0x000e6a00000e0000 */
[----:B------:R-:W2:Y:S01]  /*19c00*/  MUFU.EX2 R105, R105 ;  /* 0x0000006900697308 */ /* 0x000ea20000000800 */
[----:B0-----:R-:W-:-:S04]  /*19c10*/  F2FP.SATFINITE.E4M3.F32.PACK_AB_MERGE_C R206, R81, R30, RZ ;  /* 0x0000001e51ce723e */ /* 0x001fc800048070ff */
[----:B------:R-:W-:-:S03]  /*19c20*/  F2FP.SATFINITE.E4M3.F32.PACK_AB_MERGE_C R206, R101, R26, R206 ;  /* 0x0000001a65ce723e */ /* 0x000fc600048070ce */
[----:B------:R-:W-:Y:S08]  /*19c30*/  MUFU.EX2 R40, R133 ;  /* 0x0000008500287308 */ /* 0x000ff00000000800 */
[----:B------:R-:W-:Y:S01]  /*19c40*/  MUFU.EX2 R107, R107 ;  /* 0x0000006b006b7308 */ /* 0x000fe20000000800 */
[----:B--2---:R-:W-:Y:S02]  /*19c50*/  F2FP.SATFINITE.E4M3.F32.PACK_AB_MERGE_C R208, R105, R36, RZ ;  /* 0x0000002469d0723e */ /* 0x004fe400048070ff */
[----:B-1----:R-:W-:Y:S01]  /*19c60*/  FMNMX.FTZ R11, R54, R11, !PT ;  /* 0x0000000b360b7209 */ /* 0x002fe20007810000 */
[----:B------:R-:W-:-:S01]  /*19c70*/  FFMA.FTZ R54, R2, R173, -R28 ;  /* 0x000000ad02367223 */ /* 0x000fc2000001081c */
[----:B------:R-:W-:-:S02]  /*19c80*/  F2FP.SATFINITE.E4M3.F32.PACK_AB_MERGE_C R208, R85, R32, R208 ;  /* 0x0000002055d0723e */ /* 0x000fc400048070d0 */
[----:B------:R-:W-:Y:S01]  /*19c90*/  FSETP.NEU.FTZ.AND P2, PT, R11, -INF , PT ;  /* 0xff8000000b00780b */ /* 0x000fe20003f5d000 */
[----:B------:R-:W-:Y:S01]  /*19ca0*/  FFMA.FTZ R58, R2, R11, -8 ;  /* 0xc1000000023a7423 */ /* 0x000fe2000001000b */
[----:B------:R-:W-:Y:S04]  /*19cb0*/  MUFU.EX2 R42, R137 ;  /* 0x00000089002a7308 */ /* 0x000fe80000000800 */
[----:B------:R-:W-:Y:S02]  /*19cc0*/  FSEL R58, R58, RZ, P2 ;  /* 0x000000ff3a3a7208 */ /* 0x000fe40001000000 */
[----:B------:R-:W-:Y:S02]  /*19cd0*/  ISETP.GE.AND P2, PT, R159, 0xa1, PT ;  /* 0x000000a19f00780c */ /* 0x000fe40003f46270 */
        /* <DEDUP_REMOVED lines=14> */
[----:B------:R-:W-:Y:S01]  /*19dc0*/  FADD.FTZ R61, R4, R33 ;  /* 0x00000021043d7221 */ /* 0x000fe20000010000 */
[----:B------:R-:W-:-:S01]  /*19dd0*/  FFMA.FTZ R68, R2, R103, -R58 ;  /* 0x0000006702447223 */ /* 0x000fc2000001083a */
[----:B------:R-:W0:Y:S01]  /*19de0*/  MUFU.EX2 R28, R28 ;  /* 0x0000001c001c7308 */ /* 0x000e220000000800 */
[----:B------:R-:W-:-:S01]  /*19df0*/  FFMA.FTZ R63, R2, R63, -R58 ;  /* 0x0000003f023f7223 */ /* 0x000fc2000001083a */
[----:B------:R-:W-:Y:S01]  /*19e00*/  FADD.FTZ R76, R6, R61 ;  /* 0x0000003d064c7221 */ /* 0x000fe20000010000 */
[----:B------:R-:W-:-:S01]  /*19e10*/  FFMA.FTZ R5, R2, R5, -R58 ;  /* 0x0000000502057223 */ /* 0x000fc2000001083a */
[C-C-:B------:R-:W-:Y:S01]  /*19e20*/  FFMA.FTZ R60, R2.reuse, R75, -R58.reuse ;  /* 0x0000004b023c7223 */ /* 0x140fe2000001083a */
[----:B------:R-:W-:-:S01]  /*19e30*/  FFMA.FTZ R61, R2, R41, -R58 ;  /* 0x00000029023d7223 */ /* 0x000fc2000001083a */
[----:B------:R-:W-:-:S02]  /*19e40*/  @!P1 VIADD R41, R0, 0x33440 ;  /* 0x0003344000299836 */ /* 0x000fc40000000000 */
[----:B------:R-:W-:-:S01]  /*19e50*/  FFMA.FTZ R75, R2, R79, -R58 ;  /* 0x0000004f024b7223 */ /* 0x000fc2000001083a */
[----:B------:R-:W1:Y:S01]  /*19e60*/  MUFU.EX2 R62, R62 ;  /* 0x0000003e003e7308 */ /* 0x000e620000000800 */
[----:B------:R-:W-:-:S01]  /*19e70*/  FFMA.FTZ R43, R2, R43, -R58 ;  /* 0x0000002b022b7223 */ /* 0x000fc2000001083a */
[C-C-:B------:R-:W-:Y:S01]  /*19e80*/  FFMA.FTZ R64, R2.reuse, R83, -R58.reuse ;  /* 0x0000005302407223 */ /* 0x140fe2000001083a */
[----:B------:R-:W-:Y:S01]  /*19e90*/  @!P1 PRMT R41, RZ, 0x654, R41 ;  /* 0x00000654ff299816 */ /* 0x000fe20000000029 */
[C-C-:B------:R-:W-:Y:S01]  /*19ea0*/  FFMA.FTZ R73, R2.reuse, R73, -R58.reuse ;  /* 0x0000004902497223 */ /* 0x140fe2000001083a */
[----:B------:R-:W-:-:S01]  /*19eb0*/  FFMA.FTZ R74, R2, R87, -R58 ;  /* 0x00000057024a7223 */ /* 0x000fc2000001083a */
[----:B------:R-:W-:Y:S01]  /*19ec0*/  FFMA.FTZ R47, R2, R47, -R58 ;  /* 0x0000002f022f7223 */ /* 0x000fe2000001083a */
[----:B------:R2:W-:Y:S01]  /*19ed0*/  @!P1 SYNCS.ARRIVE.TRANS64.RED.A1T0 RZ, [R41+URZ], RZ ;  /* 0x000000ff29ff99a7 */ /* 0x0005e2000810043f */
[----:B------:R-:W3:Y:S01]  /*19ee0*/  MUFU.EX2 R91, R91 ;  /* 0x0000005b005b7308 */ /* 0x000ee20000000800 */
[----:B0-----:R-:W-:-:S01]  /*19ef0*/  FADD.FTZ R65, R3, R28 ;  /* 0x0000001c03417221 */ /* 0x001fc20000010000 */
        /* <DEDUP_REMOVED lines=8> */
[----:B------:R-:W-:Y:S01]  /*19f80*/  F2FP.SATFINITE.E4M3.F32.PACK_AB_MERGE_C R210, R109, R42, RZ ;  /* 0x0000002a6dd2723e */ /* 0x000fe200048070ff */
[----:B------:R-:W-:-:S01]  /*19f90*/  FFMA.FTZ R53, R2, R53, -R58 ;  /* 0x0000003502357223 */ /* 0x000fc2000001083a */
[C-C-:B------:R-:W-:Y:S01]  /*19fa0*/  FFMA.FTZ R55, R2.reuse, R55, -R58.reuse ;  /* 0x0000003702377223 */ /* 0x140fe2000001083a */
[----:B------:R-:W-:-:S01]  /*19fb0*/  FFMA.FTZ R27, R2, R27, -R58 ;  /* 0x0000001b021b7223 */ /* 0x000fc2000001083a */
[C-C-:B------:R-:W-:Y:S01]  /*19fc0*/  FFMA.FTZ R29, R2.reuse, R29, -R58.reuse ;  /* 0x0000001d021d7223 */ /* 0x140fe2000001083a */
[----:B------:R-:W-:-:S01]  /*19fd0*/  FFMA.FTZ R31, R2, R31, -R58 ;  /* 0x0000001f021f7223 */ /* 0x000fc2000001083a */
[----:B------:R-:W1:Y:S01]  /*19fe0*/  MUFU.EX2 R56, R56 ;  /* 0x0000003800387308 */ /* 0x000e620000000800 */
[----:B---3--:R-:W-:-:S01]  /*19ff0*/  FADD.FTZ R82, R91, R82 ;  /* 0x000000525b527221 */ /* 0x008fc20000010000 */
[C-C-:B------:R-:W-:Y:S01]  /*1a000*/  FFMA.FTZ R111, R2.reuse, R111, -R58.reuse ;  /* 0x0000006f026f7223 */ /* 0x140fe2000001083a */
[----:B------:R-:W-:Y:S01]  /*1a010*/  F2FP.SATFINITE.E4M3.F32.PACK_AB_MERGE_C R201, R91, R62, RZ ;  /* 0x0000003e5bc9723e */ /* 0x000fe200048070ff */
[C-C-:B------:R-:W-:Y:S01]  /*1a020*/  FFMA.FTZ R35, R2.reuse, R35, -R58.reuse ;  /* 0x0000002302237223 */ /* 0x140fe2000001083a */
[----:B------:R-:W-:-:S01]  /*1a030*/  FFMA.FTZ R113, R2, R113, -R58 ;  /* 0x0000007102717223 */ /* 0x000fc2000001083a */
[----:B------:R-:W-:Y:S01]  /*1a040*/  F2FP.SATFINITE.E4M3.F32.PACK_AB_MERGE_C R210, R107, R40, R210 ;  /* 0x000000286bd2723e */ /* 0x000fe200048070d2 */
[----:B------:R-:W-:Y:S01]  /*1a050*/  IMAD.MOV.U32 R103, RZ, RZ, R119 ;  /* 0x000000ffff677224 */ /* 0x000fe200078e0077 */
[----:B------:R-:W-:Y:S01]  /*1a060*/  MUFU.EX2 R13, R13 ;  /* 0x0000000d000d7308 */ /* 0x000fe20000000800 */
[----:B------:R-:W-:Y:S01]  /*1a070*/  F2FP.SATFINITE.E4M3.F32.PACK_AB_MERGE_C R201, R28, R3, R201 ;  /* 0x000000031cc9723e */ /* 0x000fe200048070c9 */
[--C-:B------:R-:W-:Y:S01]  /*1a080*/  IMAD.MOV.U32 R99, RZ, RZ, R119.reuse ;  /* 0x000000ffff637224 */ /* 0x100fe200078e0077 */
[-C--:B------:R-:W-:Y:S01]  /*1a090*/  MOV R83, R119.reuse ;  /* 0x0000007700537202 */ /* 0x080fe20000000f00 */
[--C-:B------:R-:W-:Y:S01]  /*1a0a0*/  IMAD.MOV.U32 R95, RZ, RZ, R119.reuse ;  /* 0x000000ffff5f7224 */ /* 0x100fe200078e0077 */
[-C--:B------:R-:W-:Y:S01]  /*1a0b0*/  MOV R69, R119.reuse ;  /* 0x0000007700457202 */ /* 0x080fe20000000f00 */
[--C-:B------:R-:W-:Y:S01]  /*1a0c0*/  IMAD.MOV.U32 R91, RZ, RZ, R119.reuse ;  /* 0x000000ffff5b7224 */ /* 0x100fe200078e0077 */
[----:B------:R-:W-:Y:S01]  /*1a0d0*/  MOV R62, R119 ;  /* 0x00000077003e7202 */ /* 0x000fe20000000f00 */
[----:B------:R3:W-:Y:S01]  /*1a0e0*/  MUFU.EX2 R78, R63 ;  /* 0x0000003f004e7308 */ /* 0x0007e20000000800 */
[----:B------:R-:W-:-:S02]  /*1a0f0*/  IMAD.MOV.U32 R87, RZ, RZ, R119 ;  /* 0x000000ffff577224 */ /* 0x000fc400078e0077 */
[--C-:B------:R-:W-:Y:S02]  /*1a100*/  IMAD.MOV.U32 R79, RZ, RZ, R119.reuse ;  /* 0x000000ffff4f7224 */ /* 0x100fe400078e0077 */
[--C-:B------:R-:W-:Y:S02]  /*1a110*/  IMAD.MOV.U32 R67, RZ, RZ, R119.reuse ;  /* 0x000000ffff437224 */ /* 0x100fe400078e0077 */
[----:B------:R-:W-:Y:S01]  /*1a120*/  IMAD.MOV.U32 R33, RZ, RZ, R119 ;  /* 0x000000ffff217224 */ /* 0x000fe200078e0077 */
[----:B------:R-:W4:Y:S01]  /*1a130*/  MUFU.EX2 R68, R68 ;  /* 0x0000004400447308 */ /* 0x000f220000000800 */
[----:B---3--:R-:W-:-:S01]  /*1a140*/  FADD.FTZ R63, R37, R76 ;  /* 0x0000004c253f7221 */ /* 0x008fc20000010000 */
[----:B------:R-:W-:-:S03]  /*1a150*/  IMAD.MOV.U32 R28, RZ, RZ, R119 ;  /* 0x000000ffff1c7224 */ /* 0x000fc600078e0077 */
[----:B------:R-:W-:Y:S01]  /*1a160*/  FADD.FTZ R76, R8, R63 ;  /* 0x0000003f084c7221 */ /* 0x000fe20000010000 */
[----:B0-----:R-:W-:-:S02]  /*1a170*/  FADD.FTZ R63, R7, R82 ;  /* 0x00000052073f7221 */ /* 0x001fc40000010000 */
[----:B------:R-:W-:Y:S01]  /*1a180*/  MUFU.EX2 R5, R5 ;  /* 0x0000000500057308 */ /* 0x000fe20000000800 */
[----:B------:R-:W-:-:S01]  /*1a190*/  FADD.FTZ R65, R77, R76 ;  /* 0x0000004c4d417221 */ /* 0x000fc20000010000 */
[----:B-1----:R-:W-:Y:S01]  /*1a1a0*/  FADD.FTZ R76, R56, R63 ;  /* 0x0000003f384c7221 */ /* 0x002fe20000010000 */
[----:B------:R-:W-:Y:S02]  /*1a1b0*/  IMAD.MOV.U32 R77, RZ, RZ, R119 ;  /* 0x000000ffff4d7224 */ /* 0x000fe400078e0077 */
[----:B------:R-:W-:Y:S01]  /*1a1c0*/  FADD.FTZ R82, R12, R65 ;  /* 0x000000410c527221 */ /* 0x000fe20000010000 */
[----:B------:R-:W-:Y:S02]  /*1a1d0*/  IMAD.MOV.U32 R65, RZ, RZ, R119 ;  /* 0x000000ffff417224 */ /* 0x000fe400078e0077 */
[----:B------:R-:W-:Y:S01]  /*1a1e0*/  MUFU.EX2 R60, R60 ;  /* 0x0000003c003c7308 */ /* 0x000fe20000000800 */
[----:B------:R-:W-:-:S01]  /*1a1f0*/  FADD.FTZ R63, R89, R82 ;  /* 0x00000052593f7221 */ /* 0x000fc20000010000 */
[----:B----4-:R-:W-:Y:S01]  /*1a200*/  F2FP.SATFINITE.E4M3.F32.PACK_AB_MERGE_C R203, R68, R13, RZ ;  /* 0x0000000d44cb723e */ /* 0x010fe200048070ff */
[----:B------:R-:W-:-:S02]  /*1a210*/  IMAD.MOV.U32 R89, RZ, RZ, R119 ;  /* 0x000000ffff597224 */ /* 0x000fc400078e0077 */
[----:B------:R-:W-:Y:S01]  /*1a220*/  FADD.FTZ R84, R20, R63 ;  /* 0x0000003f14547221 */ /* 0x000fe20000010000 */
[----:B------:R-:W-:Y:S01]  /*1a230*/  F2FP.SATFINITE.E4M3.F32.PACK_AB_MERGE_C R203, R56, R7, R203 ;  /* 0x0000000738cb723e */ /* 0x000fe200048070cb */
[--C-:B------:R-:W-:Y:S01]  /*1a240*/  IMAD.MOV.U32 R63, RZ, RZ, R119.reuse ;  /* 0x000000ffff3f7224 */ /* 0x100fe200078e0077 */
[----:B------:R-:W-:Y:S01]  /*1a250*/  MUFU.EX2 R70, R70 ;  /* 0x0000004600467308 */ /* 0x000fe20000000800 */
[----:B------:R-:W-:-:S07]  /*1a260*/  IMAD.MOV.U32 R56, RZ, RZ, R119 ;  /* 0x000000ffff387224 */ /* 0x000fce00078e0077 */
[----:B------:R0:W-:Y:S08]  /*1a270*/  MUFU.EX2 R0, R61 ;  /* 0x0000003d00007308 */ /* 0x0001f00000000800 */
[----:B------:R-:W1:Y:S01]  /*1a280*/  MUFU.EX2 R75, R75 ;  /* 0x0000004b004b7308 */ /* 0x000e620000000800 */
[----:B0-----:R-:W-:-:S01]  /*1a290*/  FADD.FTZ R61, R13, R76 ;  /* 0x0000004c0d3d7221 */ /* 0x001fc20000010000 */
[----:B------:R-:W-:Y:S01]  /*1a2a0*/  FFMA.FTZ R76, R2, R51, -R58 ;  /* 0x00000033024c7223 */ /* 0x000fe2000001083a */
[----:B------:R-:W-:-:S01]  /*1a2b0*/  FADD.FTZ R51, R93, R84 ;  /* 0x000000545d337221 */ /* 0x000fc20000010000 */
[----:B------:R-:W-:-:S02]  /*1a2c0*/  IMAD.MOV.U32 R93, RZ, RZ, R119 ;  /* 0x000000ffff5d7224 */ /* 0x000fc400078e0077 */
[----:B------:R-:W-:-:S01]  /*1a2d0*/  FADD.FTZ R82, R68, R61 ;  /* 0x0000003d44527221 */ /* 0x000fc20000010000 */
[----:B------:R-:W-:Y:S02]  /*1a2e0*/  IMAD.MOV.U32 R68, RZ, RZ, R119 ;  /* 0x000000ffff447224 */ /* 0x000fe400078e0077 */
[----:B------:R-:W-:-:S01]  /*1a2f0*/  FADD.FTZ R84, R24, R51 ;  /* 0x0000003318547221 */ /* 0x000fc20000010000 */
[----:B------:R-:W0:Y:S03]  /*1a300*/  MUFU.EX2 R9, R9 ;  /* 0x0000000900097308 */ /* 0x000e260000000800 */
[----:B------:R-:W-:-:S01]  /*1a310*/  FADD.FTZ R51, R97, R84 ;  /* 0x0000005461337221 */ /* 0x000fc20000010000 */
[----:B------:R-:W-:-:S03]  /*1a320*/  MOV R97, R119 ;  /* 0x0000007700617202 */ /* 0x000fc60000000f00 */
[----:B------:R-:W-:Y:S01]  /*1a330*/  FADD.FTZ R84, R26, R51 ;  /* 0x000000331a547221 */ /* 0x000fe20000010000 */
[----:B--2---:R2:W-:Y:S01]  /*1a340*/  MUFU.EX2 R41, R43 ;  /* 0x0000002b00297308 */ /* 0x0045e20000000800 */
[----:B-1----:R-:W-:Y:S01]  /*1a350*/  F2FP.SATFINITE.E4M3.F32.PACK_AB_MERGE_C R205, R75, R70, RZ ;  /* 0x000000464bcd723e */ /* 0x002fe200048070ff */
[----:B------:R-:W-:Y:S02]  /*1a360*/  IMAD.MOV.U32 R26, RZ, RZ, R119 ;  /* 0x000000ffff1a7224 */ /* 0x000fe400078e0077 */
[----:B------:R-:W-:-:S01]  /*1a370*/  FADD.FTZ R51, R101, R84 ;  /* 0x0000005465337221 */ /* 0x000fc20000010000 */
[----:B------:R-:W-:Y:S01]  /*1a380*/  IMAD.MOV.U32 R101, RZ, RZ, R119 ;  /* 0x000000ffff657224 */ /* 0x000fe200078e0077 */
[----:B------:R-:W-:Y:S02]  /*1a390*/  F2FP.SATFINITE.E4M3.F32.PACK_AB_MERGE_C R205, R60, R5, R205 ;  /* 0x000000053ccd723e */ /* 0x000fe400048070cd */
[----:B------:R-:W1:Y:S01]  /*1a3a0*/  MUFU.EX2 R64, R64 ;  /* 0x0000004000407308 */ /* 0x000e620000000800 */
[----:B--2---:R-:W-:-:S04]  /*1a3b0*/  FADD.FTZ R43, R5, R82 ;  /* 0x00000052052b7221 */ /* 0x004fc80000010000 */
[----:B------:R-:W-:Y:S01]  /*1a3c0*/  FADD.FTZ R61, R60, R43 ;  /* 0x0000002b3c3d7221 */ /* 0x000fe20000010000 */
[----:B------:R-:W-:-:S01]  /*1a3d0*/  FFMA.FTZ R43, R2, R25, -R58 ;  /* 0x00000019022b7223 */ /* 0x000fc2000001083a */
[----:B------:R-:W-:Y:S01]  /*1a3e0*/  FFMA.FTZ R58, R2, R115, -R58 ;  /* 0x00000073023a7223 */ /* 0x000fe2000001083a */
[----:B------:R-:W2:Y:S01]  /*1a3f0*/  MUFU.EX2 R73, R73 ;  /* 0x0000004900497308 */ /* 0x000ea20000000800 */
[----:B------:R-:W-:-:S01]  /*1a400*/  FADD.FTZ R86, R70, R61 ;  /* 0x0000003d46567221 */ /* 0x000fc20000010000 */
[--C-:B------:R-:W-:Y:S02]  /*1a410*/  IMAD.MOV.U32 R115, RZ, RZ, R119.reuse ;  /* 0x000000ffff737224 */ /* 0x100fe400078e0077 */
[--C-:B------:R-:W-:Y:S02]  /*1a420*/  IMAD.MOV.U32 R70, RZ, RZ, R119.reuse ;  /* 0x000000ffff467224 */ /* 0x100fe400078e0077 */
[----:B------:R-:W-:Y:S01]  /*1a430*/  FADD.FTZ R86, R75, R86 ;  /* 0x000000564b567221 */ /* 0x000fe20000010000 */
[--C-:B------:R-:W-:Y:S01]  /*1a440*/  IMAD.MOV.U32 R75, RZ, RZ, R119.reuse ;  /* 0x000000ffff4b7224 */ /* 0x100fe200078e0077 */
[----:B------:R-:W3:Y:S01]  /*1a450*/  MUFU.EX2 R74, R74 ;  /* 0x0000004a004a7308 */ /* 0x000ee20000000800 */
[----:B------:R-:W-:-:S02]  /*1a460*/  IMAD.MOV.U32 R61, RZ, RZ, R119 ;  /* 0x000000ffff3d7224 */ /* 0x000fc400078e0077 */
[----:B------:R-:W-:-:S05]  /*1a470*/  IMAD.MOV.U32 R60, RZ, RZ, R119 ;  /* 0x000000ffff3c7224 */ /* 0x000fca00078e0077 */
[----:B------:R-:W4:Y:S08]  /*1a480*/  MUFU.EX2 R15, R15 ;  /* 0x0000000f000f7308 */ /* 0x000f300000000800 */
[----:B------:R0:W-:Y:S08]  /*1a490*/  MUFU.EX2 R82, R47 ;  /* 0x0000002f00527308 */ /* 0x0001f00000000800 */
[----:B------:R-:W5:Y:S01]  /*1a4a0*/  MUFU.EX2 R66, R66 ;  /* 0x0000004200427308 */ /* 0x000f620000000800 */
[----:B0-----:R-:W-:-:S01]  /*1a4b0*/  FADD.FTZ R47, R9, R86 ;  /* 0x00000056092f7221 */ /* 0x001fc20000010000 */
[----:B------:R-:W-:Y:S01]  /*1a4c0*/  FADD.FTZ R86, R30, R51 ;  /* 0x000000331e567221 */ /* 0x000fe20000010000 */
[----:B------:R-:W-:-:S02]  /*1a4d0*/  IMAD.MOV.U32 R51, RZ, RZ, R119 ;  /* 0x000000ffff337224 */ /* 0x000fc400078e0077 */
[----:B-1----:R-:W-:-:S03]  /*1a4e0*/  FADD.FTZ R84, R64, R47 ;  /* 0x0000002f40547221 */ /* 0x002fc60000010000 */
[----:B------:R-:W0:Y:S01]  /*1a4f0*/  MUFU.EX2 R57, R57 ;  /* 0x0000003900397308 */ /* 0x000e220000000800 */
[----:B--2---:R-:W-:-:S01]  /*1a500*/  FADD.FTZ R47, R73, R84 ;  /* 0x00000054492f7221 */ /* 0x004fc20000010000 */
[----:B---3--:R-:W-:-:S03]  /*1a510*/  F2FP.SATFINITE.E4M3.F32.PACK_AB_MERGE_C R73, R74, R73, RZ ;  /* 0x000000494a49723e */ /* 0x008fc600048070ff */
[----:B------:R-:W-:Y:S01]  /*1a520*/  FADD.FTZ R6, R74, R47 ;  /* 0x0000002f4a067221 */ /* 0x000fe20000010000 */
[----:B------:R-:W-:Y:S01]  /*1a530*/  F2FP.SATFINITE.E4M3.F32.PACK_AB_MERGE_C R207, R64, R9, R73 ;  /* 0x0000000940cf723e */ /* 0x000fe20004807049 */
[----:B------:R-:W-:Y:S01]  /*1a540*/  IMAD.MOV.U32 R74, RZ, RZ, R119 ;  /* 0x000000ffff4a7224 */ /* 0x000fe200078e0077 */
[----:B------:R1:W-:Y:S01]  /*1a550*/  MUFU.EX2 R25, R49 ;  /* 0x0000003100197308 */ /* 0x0003e20000000800 */
[----:B----4-:R-:W-:-:S01]  /*1a560*/  FADD.FTZ R37, R15, R6 ;  /* 0x000000060f257221 */ /* 0x010fc20000010000 */
[--C-:B------:R-:W-:Y:S02]  /*1a570*/  IMAD.MOV.U32 R73, RZ, RZ, R119.reuse ;  /* 0x000000ffff497224 */ /* 0x100fe400078e0077 */
[----:B------:R-:W-:Y:S02]  /*1a580*/  IMAD.MOV.U32 R64, RZ, RZ, R119 ;  /* 0x000000ffff407224 */ /* 0x000fe400078e0077 */
[----:B-----5:R-:W-:Y:S02]  /*1a590*/  FADD.FTZ R12, R66, R37 ;  /* 0x00000025420c7221 */ /* 0x020fe40000010000 */
[----:B------:R-:W2:Y:S01]  /*1a5a0*/  MUFU.EX2 R21, R21 ;  /* 0x0000001500157308 */ /* 0x000ea20000000800 */
[----:B-1----:R-:W-:-:S01]  /*1a5b0*/  FADD.FTZ R49, R81, R86 ;  /* 0x0000005651317221 */ /* 0x002fc20000010000 */
[----:B0-----:R-:W-:Y:S01]  /*1a5c0*/  FADD.FTZ R37, R57, R12 ;  /* 0x0000000c39257221 */ /* 0x001fe20000010000 */
[----:B------:R-:W-:Y:S01]  /*1a5d0*/  F2FP.SATFINITE.E4M3.F32.PACK_AB_MERGE_C R57, R78, R57, RZ ;  /* 0x000000394e39723e */ /* 0x000fe200048070ff */
[----:B------:R-:W-:-:S02]  /*1a5e0*/  IMAD.MOV.U32 R86, RZ, RZ, R119 ;  /* 0x000000ffff567224 */ /* 0x000fc400078e0077 */
[----:B------:R-:W-:-:S01]  /*1a5f0*/  FADD.FTZ R84, R32, R49 ;  /* 0x0000003120547221 */ /* 0x000fc20000010000 */
[----:B------:R-:W-:Y:S01]  /*1a600*/  FADD.FTZ R12, R78, R37 ;  /* 0x000000254e0c7221 */ /* 0x000fe20000010000 */
[----:B------:R-:W-:Y:S01]  /*1a610*/  F2FP.SATFINITE.E4M3.F32.PACK_AB_MERGE_C R209, R66, R15, R57 ;  /* 0x0000000f42d1723e */ /* 0x000fe20004807039 */
[----:B------:R-:W0:Y:S01]  /*1a620*/  MUFU.EX2 R72, R72 ;  /* 0x0000004800487308 */ /* 0x000e220000000800 */
[----:B------:R-:W-:-:S01]  /*1a630*/  FADD.FTZ R47, R85, R84 ;  /* 0x00000054552f7221 */ /* 0x000fc20000010000 */
[--C-:B------:R-:W-:Y:S02]  /*1a640*/  IMAD.MOV.U32 R85, RZ, RZ, R119.reuse ;  /* 0x000000ffff557224 */ /* 0x100fe400078e0077 */
[----:B------:R-:W-:Y:S02]  /*1a650*/  IMAD.MOV.U32 R84, RZ, RZ, R119 ;  /* 0x000000ffff547224 */ /* 0x000fe400078e0077 */
[----:B------:R-:W-:Y:S01]  /*1a660*/  FADD.FTZ R24, R36, R47 ;  /* 0x0000002f24187221 */ /* 0x000fe20000010000 */
[----:B------:R-:W-:Y:S01]  /*1a670*/  IMAD.MOV.U32 R81, RZ, RZ, R119 ;  /* 0x000000ffff517224 */ /* 0x000fe200078e0077 */
[----:B------:R-:W1:Y:S02]  /*1a680*/  MUFU.EX2 R59, R59 ;  /* 0x0000003b003b7308 */ /* 0x000e640000000800 */
[----:B------:R-:W-:-:S01]  /*1a690*/  FADD.FTZ R105, R105, R24 ;  /* 0x0000001869697221 */ /* 0x000fc20000010000 */
[----:B--2---:R-:W-:Y:S01]  /*1a6a0*/  FADD.FTZ R13, R21, R12 ;  /* 0x0000000c150d7221 */ /* 0x004fe20000010000 */
[----:B------:R-:W-:-:S02]  /*1a6b0*/  IMAD.MOV.U32 R78, RZ, RZ, R119 ;  /* 0x000000ffff4e7224 */ /* 0x000fc400078e0077 */
[----:B------:R-:W-:Y:S01]  /*1a6c0*/  FADD.FTZ R24, R40, R105 ;  /* 0x0000006928187221 */ /* 0x000fe20000010000 */
[----:B------:R-:W-:Y:S01]  /*1a6d0*/  IMAD.MOV.U32 R105, RZ, RZ, R119 ;  /* 0x000000ffff697224 */ /* 0x000fe200078e0077 */
[----:B------:R2:W3:Y:S02]  /*1a6e0*/  MUFU.EX2 R80, R71 ;  /* 0x0000004700507308 */ /* 0x0004e40000000800 */
[----:B------:R-:W-:-:S01]  /*1a6f0*/  FADD.FTZ R37, R107, R24 ;  /* 0x000000186b257221 */ /* 0x000fc20000010000 */
[----:B0-----:R-:W-:Y:S01]  /*1a700*/  FADD.FTZ R24, R72, R13 ;  /* 0x0000000d48187221 */ /* 0x001fe20000010000 */
[----:B------:R-:W-:Y:S02]  /*1a710*/  IMAD.MOV.U32 R107, RZ, RZ, R119 ;  /* 0x000000ffff6b7224 */ /* 0x000fe400078e0077 */
[----:B------:R-:W-:Y:S01]  /*1a720*/  FADD.FTZ R30, R42, R37 ;  /* 0x000000252a1e7221 */ /* 0x000fe20000010000 */
[----:B------:R-:W-:Y:S01]  /*1a730*/  IMAD.MOV.U32 R66, RZ, RZ, R119 ;  /* 0x000000ffff427224 */ /* 0x000fe200078e0077 */
[----:B------:R-:W0:Y:S01]  /*1a740*/  MUFU.EX2 R34, R34 ;  /* 0x0000002200227308 */ /* 0x000e220000000800 */
[----:B-1----:R-:W-:-:S01]  /*1a750*/  FADD.FTZ R13, R59, R24 ;  /* 0x000000183b0d7221 */ /* 0x002fc20000010000 */
[----:B------:R-:W-:Y:S01]  /*1a760*/  FADD.FTZ R109, R109, R30 ;  /* 0x0000001e6d6d7221 */ /* 0x000fe20000010000 */
[----:B--2---:R-:W-:-:S02]  /*1a770*/  IMAD.MOV.U32 R71, RZ, RZ, R119 ;  /* 0x000000ffff477224 */ /* 0x004fc400078e0077 */
[--C-:B------:R-:W-:Y:S02]  /*1a780*/  IMAD.MOV.U32 R57, RZ, RZ, R119.reuse ;  /* 0x000000ffff397224 */ /* 0x100fe400078e0077 */
[----:B------:R-:W-:Y:S01]  /*1a790*/  IMAD.MOV.U32 R49, RZ, RZ, R119 ;  /* 0x000000ffff317224 */ /* 0x000fe200078e0077 */
[----:B------:R-:W1:Y:S01]  /*1a7a0*/  MUFU.EX2 R39, R143 ;  /* 0x0000008f00277308 */ /* 0x000e620000000800 */
[----:B---3--:R-:W-:-:S01]  /*1a7b0*/  FADD.FTZ R13, R80, R13 ;  /* 0x0000000d500d7221 */ /* 0x008fc20000010000 */
[----:B------:R-:W-:Y:S01]  /*1a7c0*/  F2FP.SATFINITE.E4M3.F32.PACK_AB_MERGE_C R59, R80, R59, RZ ;  /* 0x0000003b503b723e */ /* 0x000fe200048070ff */
[----:B------:R-:W-:Y:S02]  /*1a7d0*/  IMAD.MOV.U32 R80, RZ, RZ, R119 ;  /* 0x000000ffff507224 */ /* 0x000fe400078e0077 */
[----:B------:R-:W-:Y:S01]  /*1a7e0*/  FADD.FTZ R8, R0, R13 ;  /* 0x0000000d00087221 */ /* 0x000fe20000010000 */
[----:B------:R-:W-:Y:S01]  /*1a7f0*/  F2FP.SATFINITE.E4M3.F32.PACK_AB_MERGE_C R211, R72, R21, R59 ;  /* 0x0000001548d3723e */ /* 0x000fe2000480703b */
[----:B------:R-:W-:Y:S01]  /*1a800*/  IMAD.MOV.U32 R72, RZ, RZ, R119 ;  /* 0x000000ffff487224 */ /* 0x000fe200078e0077 */
[----:B------:R-:W2:Y:S01]  /*1a810*/  MUFU.EX2 R38, R38 ;  /* 0x0000002600267308 */ /* 0x000ea20000000800 */
[----:B0-----:R-:W-:-:S01]  /*1a820*/  FADD.FTZ R4, R34, R109 ;  /* 0x0000006d22047221 */ /* 0x001fc20000010000 */
[----:B------:R-:W-:Y:S01]  /*1a830*/  FADD.FTZ R8, R41, R8 ;  /* 0x0000000829087221 */ /* 0x000fe20000010000 */
[----:B------:R-:W-:-:S02]  /*1a840*/  IMAD.MOV.U32 R109, RZ, RZ, R119 ;  /* 0x000000ffff6d7224 */ /* 0x000fc400078e0077 */
[--C-:B------:R-:W-:Y:S02]  /*1a850*/  IMAD.MOV.U32 R59, RZ, RZ, R119.reuse ;  /* 0x000000ffff3b7224 */ /* 0x100fe400078e0077 */
[----:B------:R-:W-:Y:S01]  /*1a860*/  IMAD.MOV.U32 R47, RZ, RZ, R119 ;  /* 0x000000ffff2f7224 */ /* 0x000fe200078e0077 */
[----:B------:R-:W0:Y:S01]  /*1a870*/  MUFU.EX2 R45, R45 ;  /* 0x0000002d002d7308 */ /* 0x000e220000000800 */
[----:B-1----:R-:W-:-:S01]  /*1a880*/  FADD.FTZ R13, R39, R4 ;  /* 0x00000004270d7221 */ /* 0x002fc20000010000 */
[--C-:B------:R-:W-:Y:S02]  /*1a890*/  IMAD.MOV.U32 R42, RZ, RZ, R119.reuse ;  /* 0x000000ffff2a7224 */ /* 0x100fe400078e0077 */
[--C-:B------:R-:W-:Y:S02]  /*1a8a0*/  IMAD.MOV.U32 R40, RZ, RZ, R119.reuse ;  /* 0x000000ffff287224 */ /* 0x100fe400078e0077 */
        /* <DEDUP_REMOVED lines=8> */
[C---:B------:R-:W-:Y:S01]  /*1a930*/  F2FP.SATFINITE.E4M3.F32.PACK_AB_MERGE_C R45, R82.reuse, R45, RZ ;  /* 0x0000002d522d723e */ /* 0x040fe200048070ff */
[----:B------:R-:W-:Y:S02]  /*1a940*/  IMAD.MOV.U32 R24, RZ, RZ, R119 ;  /* 0x000000ffff187224 */ /* 0x000fe400078e0077 */
[----:B------:R-:W-:Y:S01]  /*1a950*/  FADD.FTZ R82, R82, R13 ;  /* 0x0000000d52527221 */ /* 0x000fe20000010000 */
[----:B------:R-:W-:Y:S01]  /*1a960*/  F2FP.SATFINITE.E4M3.F32.PACK_AB_MERGE_C R213, R41, R0, R45 ;  /* 0x0000000029d5723e */ /* 0x000fe2000480702d */
[----:B------:R-:W-:Y:S01]  /*1a970*/  IMAD.MOV.U32 R45, RZ, RZ, R119 ;  /* 0x000000ffff2d7224 */ /* 0x000fe200078e0077 */
[----:B------:R-:W-:Y:S01]  /*1a980*/  MUFU.EX2 R121, R121 ;  /* 0x0000007900797308 */ /* 0x000fe20000000800 */
[C---:B-1----:R-:W-:Y:S01]  /*1a990*/  F2FP.SATFINITE.E4M3.F32.PACK_AB_MERGE_C R212, R117.reuse, R38, RZ ;  /* 0x0000002675d4723e */ /* 0x042fe200048070ff */
[----:B------:R-:W-:Y:S01]  /*1a9a0*/  FADD.FTZ R117, R117, R20 ;  /* 0x0000001475757221 */ /* 0x000fe20000010000 */
[----:B------:R-:W-:-:S01]  /*1a9b0*/  FADD.FTZ R13, R25, R82 ;  /* 0x00000052190d7221 */ /* 0x000fc20000010000 */
[--C-:B------:R-:W-:Y:S01]  /*1a9c0*/  IMAD.MOV.U32 R82, RZ, RZ, R119.reuse ;  /* 0x000000ffff527224 */ /* 0x100fe200078e0077 */
[----:B------:R-:W-:Y:S01]  /*1a9d0*/  F2FP.SATFINITE.E4M3.F32.PACK_AB_MERGE_C R212, R39, R34, R212 ;  /* 0x0000002227d4723e */ /* 0x000fe200048070d4 */
[----:B------:R-:W-:Y:S01]  /*1a9e0*/  IMAD.MOV.U32 R39, RZ, RZ, R119 ;  /* 0x000000ffff277224 */ /* 0x000fe200078e0077 */
[----:B------:R-:W-:Y:S01]  /*1a9f0*/  MOV R41, R119 ;  /* 0x0000007700297202 */ /* 0x000fe20000000f00 */
[----:B------:R-:W0:Y:S01]  /*1aa00*/  MUFU.EX2 R76, R76 ;  /* 0x0000004c004c7308 */ /* 0x000e220000000800 */
[----:B--2---:R-:W-:-:S01]  /*1aa10*/  FADD.FTZ R8, R44, R117 ;  /* 0x000000752c087221 */ /* 0x004fc20000010000 */
[--C-:B------:R-:W-:Y:S01]  /*1aa20*/  IMAD.MOV.U32 R117, RZ, RZ, R119.reuse ;  /* 0x000000ffff757224 */ /* 0x100fe200078e0077 */
[----:B------:R-:W-:Y:S01]  /*1aa30*/  MOV R34, R119 ;  /* 0x0000007700227202 */ /* 0x000fe20000000f00 */
[----:B------:R-:W-:-:S04]  /*1aa40*/  IMAD.MOV.U32 R38, RZ, RZ, R119 ;  /* 0x000000ffff267224 */ /* 0x000fc800078e0077 */
[----:B------:R-:W-:Y:S08]  /*1aa50*/  MUFU.EX2 R46, R46 ;  /* 0x0000002e002e7308 */ /* 0x000ff00000000800 */
[----:B------:R-:W1:Y:S01]  /*1aa60*/  MUFU.EX2 R123, R123 ;  /* 0x0000007b007b7308 */ /* 0x000e620000000800 */
[----:B0-----:R-:W-:-:S07]  /*1aa70*/  FADD.FTZ R20, R76, R13 ;  /* 0x0000000d4c147221 */ /* 0x001fce0000010000 */
[----:B------:R-:W0:Y:S08]  /*1aa80*/  MUFU.EX2 R53, R53 ;  /* 0x0000003500357308 */ /* 0x000e300000000800 */
[----:B------:R2:W3:Y:S01]  /*1aa90*/  MUFU.EX2 R6, R55 ;  /* 0x0000003700067308 */ /* 0x0004e20000000800 */
[----:B-1----:R-:W-:-:S04]  /*1aaa0*/  F2FP.SATFINITE.E4M3.F32.PACK_AB_MERGE_C R214, R123, R46, RZ ;  /* 0x0000002e7bd6723e */ /* 0x002fc800048070ff */
[----:B------:R-:W-:Y:S01]  /*1aab0*/  F2FP.SATFINITE.E4M3.F32.PACK_AB_MERGE_C R214, R121, R44, R214 ;  /* 0x0000002c79d6723e */ /* 0x000fe200048070d6 */
[----:B------:R-:W-:Y:S02]  /*1aac0*/  IMAD.MOV.U32 R44, RZ, RZ, R119 ;  /* 0x000000ffff2c7224 */ /* 0x000fe400078e0077 */
[----:B------:R-:W-:Y:S01]  /*1aad0*/  MUFU.EX2 R50, R50 ;  /* 0x0000003200327308 */ /* 0x000fe20000000800 */
[----:B0-----:R-:W-:-:S01]  /*1aae0*/  FADD.FTZ R13, R53, R20 ;  /* 0x00000014350d7221 */ /* 0x001fc20000010000 */
[----:B--2---:R-:W-:-:S06]  /*1aaf0*/  MOV R55, R119 ;  /* 0x0000007700377202 */ /* 0x004fcc0000000f00 */
[----:B------:R-:W0:Y:S01]  /*1ab00*/  MUFU.EX2 R127, R127 ;  /* 0x0000007f007f7308 */ /* 0x000e220000000800 */
[C---:B---3--:R-:W-:Y:S01]  /*1ab10*/  F2FP.SATFINITE.E4M3.F32.PACK_AB_MERGE_C R53, R6.reuse, R53, RZ ;  /* 0x000000350635723e */ /* 0x048fe200048070ff */
[----:B------:R-:W-:-:S03]  /*1ab20*/  FADD.FTZ R6, R6, R13 ;  /* 0x0000000d06067221 */ /* 0x000fc60000010000 */
[----:B------:R-:W-:Y:S01]  /*1ab30*/  F2FP.SATFINITE.E4M3.F32.PACK_AB_MERGE_C R215, R76, R25, R53 ;  /* 0x000000194cd7723e */ /* 0x000fe20004807035 */
[--C-:B------:R-:W-:Y:S01]  /*1ab40*/  IMAD.MOV.U32 R53, RZ, RZ, R119.reuse ;  /* 0x000000ffff357224 */ /* 0x100fe200078e0077 */
[----:B------:R-:W-:Y:S01]  /*1ab50*/  MOV R76, R119 ;  /* 0x00000077004c7202 */ /* 0x000fe20000000f00 */
[----:B------:R-:W-:Y:S01]  /*1ab60*/  MUFU.EX2 R48, R48 ;  /* 0x0000003000307308 */ /* 0x000fe20000000800 */
[----:B------:R-:W-:-:S07]  /*1ab70*/  IMAD.MOV.U32 R25, RZ, RZ, R119 ;  /* 0x000000ffff197224 */ /* 0x000fce00078e0077 */
[----:B------:R-:W1:Y:S01]  /*1ab80*/  MUFU.EX2 R43, R43 ;  /* 0x0000002b002b7308 */ /* 0x000e620000000800 */
[----:B0-----:R-:W-:-:S07]  /*1ab90*/  F2FP.SATFINITE.E4M3.F32.PACK_AB_MERGE_C R216, R127, R50, RZ ;  /* 0x000000327fd8723e */ /* 0x001fce00048070ff */
[----:B------:R-:W0:Y:S08]  /*1aba0*/  MUFU.EX2 R125, R125 ;  /* 0x0000007d007d7308 */ /* 0x000e300000000800 */
[----:B------:R2:W3:Y:S01]  /*1abb0*/  MUFU.EX2 R12, R27 ;  /* 0x0000001b000c7308 */ /* 0x0004e20000000800 */
[----:B-1----:R-:W-:-:S07]  /*1abc0*/  FADD.FTZ R3, R43, R6 ;  /* 0x000000062b037221 */ /* 0x002fce0000010000 */
[----:B------:R-:W1:Y:S01]  /*1abd0*/  MUFU.EX2 R29, R29 ;  /* 0x0000001d001d7308 */ /* 0x000e620000000800 */
[----:B--2---:R-:W-:-:S01]  /*1abe0*/  FADD.FTZ R27, R121, R8 ;  /* 0x00000008791b7221 */ /* 0x004fc20000010000 */
[----:B0-----:R-:W-:-:S03]  /*1abf0*/  F2FP.SATFINITE.E4M3.F32.PACK_AB_MERGE_C R216, R125, R48, R216 ;  /* 0x000000307dd8723e */ /* 0x001fc600048070d8 */
[----:B------:R-:W-:Y:S01]  /*1ac00*/  FADD.FTZ R46, R46, R27 ;  /* 0x0000001b2e2e7221 */ /* 0x000fe20000010000 */
[----:B------:R-:W-:Y:S02]  /*1ac10*/  MOV R27, R119 ;  /* 0x00000077001b7202 */ /* 0x000fe40000000f00 */
[----:B------:R0:W2:Y:S01]  /*1ac20*/  MUFU.EX2 R4, R31 ;  /* 0x0000001f00047308 */ /* 0x0000a20000000800 */
[----:B------:R-:W-:-:S01]  /*1ac30*/  FADD.FTZ R123, R123, R46 ;  /* 0x0000002e7b7b7221 */ /* 0x000fc20000010000 */
[----:B---3--:R-:W-:Y:S01]  /*1ac40*/  FADD.FTZ R6, R12, R3 ;  /* 0x000000030c067221 */ /* 0x008fe20000010000 */
[----:B------:R-:W-:Y:S02]  /*1ac50*/  IMAD.MOV.U32 R46, RZ, RZ, R119 ;  /* 0x000000ffff2e7224 */ /* 0x000fe400078e0077 */
[----:B------:R-:W-:Y:S01]  /*1ac60*/  FADD.FTZ R20, R48, R123 ;  /* 0x0000007b30147221 */ /* 0x000fe20000010000 */
[----:B------:R-:W-:Y:S02]  /*1ac70*/  MOV R48, R119 ;  /* 0x0000007700307202 */ /* 0x000fe40000000f00 */
[----:B------:R-:W-:Y:S01]  /*1ac80*/  MUFU.EX2 R54, R54 ;  /* 0x0000003600367308 */ /* 0x000fe20000000800 */
[----:B------:R-:W-:-:S01]  /*1ac90*/  FADD.FTZ R125, R125, R20 ;  /* 0x000000147d7d7221 */ /* 0x000fc20000010000 */
[----:B-1----:R-:W-:Y:S01]  /*1aca0*/  FADD.FTZ R3, R29, R6 ;  /* 0x000000061d037221 */ /* 0x002fe20000010000 */
[----:B0-----:R-:W-:-:S02]  /*1acb0*/  IMAD.MOV.U32 R31, RZ, RZ, R119 ;  /* 0x000000ffff1f7224 */ /* 0x001fc400078e0077 */
[----:B------:R-:W-:-:S03]  /*1acc0*/  FADD.FTZ R50, R50, R125 ;  /* 0x0000007d32327221 */ /* 0x000fc60000010000 */
[----:B------:R-:W0:Y:S01]  /*1acd0*/  MUFU.EX2 R131, R131 ;  /* 0x0000008300837308 */ /* 0x000e220000000800 */
[C---:B--2---:R-:W-:Y:S01]  /*1ace0*/  F2FP.SATFINITE.E4M3.F32.PACK_AB_MERGE_C R29, R4.reuse, R29, RZ ;  /* 0x0000001d041d723e */ /* 0x044fe200048070ff */
[----:B------:R-:W-:Y:S01]  /*1acf0*/  FADD.FTZ R127, R127, R50 ;  /* 0x000000327f7f7221 */ /* 0x000fe20000010000 */
[----:B------:R-:W-:-:S01]  /*1ad00*/  FADD.FTZ R4, R4, R3 ;  /* 0x0000000304047221 */ /* 0x000fc20000010000 */
[----:B------:R-:W-:Y:S01]  /*1ad10*/  IMAD.MOV.U32 R50, RZ, RZ, R119 ;  /* 0x000000ffff327224 */ /* 0x000fe200078e0077 */
[----:B------:R-:W-:Y:S01]  /*1ad20*/  F2FP.SATFINITE.E4M3.F32.PACK_AB_MERGE_C R217, R12, R43, R29 ;  /* 0x0000002b0cd9723e */ /* 0x000fe2000480701d */
[--C-:B------:R-:W-:Y:S02]  /*1ad30*/  IMAD.MOV.U32 R43, RZ, RZ, R119.reuse ;  /* 0x000000ffff2b7224 */ /* 0x100fe400078e0077 */
[----:B------:R-:W1:Y:S01]  /*1ad40*/  MUFU.EX2 R52, R52 ;  /* 0x0000003400347308 */ /* 0x000e620000000800 */
[----:B------:R-:W-:-:S07]  /*1ad50*/  IMAD.MOV.U32 R29, RZ, RZ, R119 ;  /* 0x000000ffff1d7224 */ /* 0x000fce00078e0077 */
[----:B------:R-:W2:Y:S01]  /*1ad60*/  MUFU.EX2 R111, R111 ;  /* 0x0000006f006f7308 */ /* 0x000ea20000000800 */
[----:B0-----:R-:W-:-:S07]  /*1ad70*/  F2FP.SATFINITE.E4M3.F32.PACK_AB_MERGE_C R5, R131, R54, RZ ;  /* 0x000000368305723e */ /* 0x001fce00048070ff */
[----:B------:R-:W0:Y:S01]  /*1ad80*/  MUFU.EX2 R129, R129 ;  /* 0x0000008100817308 */ /* 0x000e220000000800 */
[----:B-1----:R-:W-:-:S07]  /*1ad90*/  FADD.FTZ R6, R52, R127 ;  /* 0x0000007f34067221 */ /* 0x002fce0000010000 */
[----:B------:R1:W3:Y:S01]  /*1ada0*/  MUFU.EX2 R8, R35 ;  /* 0x0000002300087308 */ /* 0x0002e20000000800 */
[----:B--2---:R-:W-:-:S07]  /*1adb0*/  FADD.FTZ R3, R111, R4 ;  /* 0x000000046f037221 */ /* 0x004fce0000010000 */
[----:B------:R-:W-:Y:S01]  /*1adc0*/  MUFU.EX2 R113, R113 ;  /* 0x0000007100717308 */ /* 0x000fe20000000800 */
[C---:B0-----:R-:W-:Y:S01]  /*1add0*/  F2FP.SATFINITE.E4M3.F32.PACK_AB_MERGE_C R218, R129.reuse, R52, R5 ;  /* 0x0000003481da723e */ /* 0x041fe20004807005 */
[----:B------:R-:W-:Y:S01]  /*1ade0*/  FADD.FTZ R129, R129, R6 ;  /* 0x0000000681817221 */ /* 0x000fe20000010000 */
[--C-:B------:R-:W-:Y:S02]  /*1adf0*/  IMAD.MOV.U32 R52, RZ, RZ, R119.reuse ;  /* 0x000000ffff347224 */ /* 0x100fe400078e0077 */
[----:B-1----:R-:W-:Y:S02]  /*1ae00*/  IMAD.MOV.U32 R35, RZ, RZ, R119 ;  /* 0x000000ffff237224 */ /* 0x002fe400078e0077 */
[----:B------:R-:W-:-:S01]  /*1ae10*/  FADD.FTZ R54, R54, R129 ;  /* 0x0000008136367221 */ /* 0x000fc20000010000 */
[----:B------:R-:W0:Y:S01]  /*1ae20*/  MUFU.EX2 R58, R58 ;  /* 0x0000003a003a7308 */ /* 0x000e220000000800 */
[----:B---3--:R-:W-:-:S02]  /*1ae30*/  FADD.FTZ R0, R8, R3 ;  /* 0x0000000308007221 */ /* 0x008fc40000010000 */
[----:B------:R-:W-:Y:S01]  /*1ae40*/  FADD.FTZ R9, R131, R54 ;  /* 0x0000003683097221 */ /* 0x000fe20000010000 */
[----:B------:R-:W-:Y:S01]  /*1ae50*/  IMAD.MOV.U32 R54, RZ, RZ, R119 ;  /* 0x000000ffff367224 */ /* 0x000fe200078e0077 */
[----:B0-----:R-:W-:Y:S01]  /*1ae60*/  F2FP.SATFINITE.E4M3.F32.PACK_AB_MERGE_C R3, R58, R113, RZ ;  /* 0x000000713a03723e */ /* 0x001fe200048070ff */
[----:B------:R-:W-:-:S03]  /*1ae70*/  FADD.FTZ R113, R113, R0 ;  /* 0x0000000071717221 */ /* 0x000fc60000010000 */
[----:B------:R-:W-:Y:S01]  /*1ae80*/  F2FP.SATFINITE.E4M3.F32.PACK_AB_MERGE_C R219, R8, R111, R3 ;  /* 0x0000006f08db723e */ /* 0x000fe20004807003 */
[----:B------:R-:W-:-:S01]  /*1ae90*/  FADD.FTZ R0, R58, R113 ;  /* 0x000000713a007221 */ /* 0x000fc20000010000 */
[--C-:B------:R-:W-:Y:S01]  /*1aea0*/  IMAD.MOV.U32 R113, RZ, RZ, R119.reuse ;  /* 0x000000ffff717224 */ /* 0x100fe200078e0077 */
[----:B------:R-:W-:Y:S01]  /*1aeb0*/  MOV R111, R119 ;  /* 0x00000077006f7202 */ /* 0x000fe20000000f00 */
[----:B------:R-:W-:Y:S01]  /*1aec0*/  IMAD.MOV.U32 R58, RZ, RZ, R119 ;  /* 0x000000ffff3a7224 */ /* 0x000fe200078e0077 */
[----:B------:R-:W-:Y:S06]  /*1aed0*/  @!P2 BRA `(.L_x_3522) ;  /* 0x0000003400dca947 */ /* 0x000fec0003800000 */
[----:B------:R-:W-:Y:S01]  /*1aee0*/  VIADD R3, R161, 0xfffffffe ;  /* 0xfffffffea1037836 */ /* 0x000fe20000000000 */
[----:B------:R-:W-:Y:S01]  /*1aef0*/  MOV R6, R230 ;  /* 0x000000e600067202 */ /* 0x000fe20000000f00 */
[----:B------:R-:W-:Y:S01]  /*1af00*/  IMAD.MOV.U32 R4, RZ, RZ, R11 ;  /* 0x000000ffff047224 */ /* 0x000fe200078e000b */
[----:B------:R-:W-:Y:S01]  /*1af10*/  CS2R R118, SRZ ;  /* 0x0000000000767805 */ /* 0x000fe2000001ff00 */
        /* <DEDUP_REMOVED lines=48> */
[----:B------:R-:W-:-:S07]  /*1b220*/  CS2R R24, SRZ ;  /* 0x0000000000187805 */ /* 0x000fce000001ff00 */
.L_x_3533:
        /* <DEDUP_REMOVED lines=8> */
.L_x_3524:
        /* <DEDUP_REMOVED lines=8> */
.L_x_3525:
[----:B------:R-:W-:Y:S04]  /*1b330*/  BSSY B0, `(.L_x_3523) ;  /* 0x0000004000007945 */ /* 0x000fe80003800000 */
[----:B-1----:R-:W-:Y:S05]  /*1b340*/  @P2 BRA `(.L_x_3526) ;  /* 0x0000000000082947 */ /* 0x002fea0003800000 */
[----:B------:R-:W1:Y:S02]  /*1b350*/  SYNCS.PHASECHK.TRANS64.TRYWAIT P2, [R11+URZ+0x33430], R8 ;  /* 0x033430080b0075a7 */ /* 0x000e64000804017f */
[----:B-1----:R-:W-:Y:S05]  /*1b360*/  @!P2 BRA `(.L_x_3527) ;  /* 0x000000f4009ca947 */ /* 0x002fea0003800000 */
.L_x_3526:
[----:B------:R-:W-:Y:S05]  /*1b370*/  BSYNC B0 ;  /* 0x0000000000007941 */ /* 0x000fea0003800000 */
.L_x_3523:
[----:B01----:R-:W0:Y:S01]  /*1b380*/  S2R R8, SR_TID.X ;  /* 0x0000000000087919 */ /* 0x003e220000002100 */
[----:B------:R-:W-:Y:S05]  /*1b390*/  WARPSYNC.ALL ;  /* 0x0000000000007948 */ /* 0x000fea0003800000 */
[----:B------:R-:W-:Y:S01]  /*1b3a0*/  MOV R11, 0x80000020 ;  /* 0x80000020000b7802 */ /* 0x000fe20000000f00 */
[----:B------:R-:W-:Y:S01]  /*1b3b0*/  UMOV UR20, UR28 ;  /* 0x0000001c00147c82 */ /* 0x000fe20008000000 */
[----:B------:R-:W-:Y:S01]  /*1b3c0*/  UMOV UR21, UR29 ;  /* 0x0000001d00157c82 */ /* 0x000fe20008000000 */
[----:B------:R-:W-:Y:S01]  /*1b3d0*/  IMAD.MOV.U32 R121, RZ, RZ, -0x7fffffe0 ;  /* 0x80000020ff797424 */ /* 0x000fe200078e00ff */
[----:B------:R-:W-:Y:S01]  /*1b3e0*/  R2UR UR23, R11 ;  /* 0x000000000b1772ca */ /* 0x000fe200000e0000 */
[----:B------:R-:W-:Y:S01]  /*1b3f0*/  UMOV UR24, UR28 ;  /* 0x0000001c00187c82 */ /* 0x000fe20008000000 */
[----:B------:R-:W-:Y:S01]  /*1b400*/  UMOV UR25, UR29 ;  /* 0x0000001d00197c82 */ /* 0x000fe20008000000 */
[----:B------:R-:W-:Y:S01]  /*1b410*/  IMAD.MOV.U32 R13, RZ, RZ, -0x7fffffe0 ;  /* 0x80000020ff0d7424 */ /* 0x000fe200078e00ff */
[----:B------:R-:W-:Y:S01]  /*1b420*/  R2UR UR27, R121 ;  /* 0x00000000791b72ca */ /* 0x000fe200000e0000 */
[----:B------:R-:W-:Y:S01]  /*1b430*/  IMAD.MOV.U32 R21, RZ, RZ, -0x7fffffe0 ;  /* 0x80000020ff157424 */ /* 0x000fe200078e00ff */
[----:B------:R-:W-:Y:S01]  /*1b440*/  UMOV UR32, UR28 ;  /* 0x0000001c00207c82 */ /* 0x000fe20008000000 */
[----:B------:R-:W-:Y:S01]  /*1b450*/  UMOV UR33, UR29 ;  /* 0x0000001d00217c82 */ /* 0x000fe20008000000 */
[----:B------:R-:W-:Y:S01]  /*1b460*/  R2UR UR31, R13 ;  /* 0x000000000d1f72ca */ /* 0x000fe200000e0000 */
[----:B------:R-:W-:Y:S01]  /*1b470*/  UMOV UR44, UR28 ;  /* 0x0000001c002c7c82 */ /* 0x000fe20008000000 */
[----:B------:R-:W-:Y:S01]  /*1b480*/  R2UR UR35, R21 ;  /* 0x00000000152372ca */ /* 0x000fe200000e0000 */
[----:B------:R-:W-:Y:S01]  /*1b490*/  UMOV UR45, UR29 ;  /* 0x0000001d002d7c82 */ /* 0x000fe20008000000 */
[----:B------:R-:W-:Y:S01]  /*1b4a0*/  R2UR UR47, R121 ;  /* 0x00000000792f72ca */ /* 0x000fe200000e0000 */
[----:B------:R-:W-:Y:S01]  /*1b4b0*/  IMAD.MOV.U32 R21, RZ, RZ, -0x7fffffe0 ;  /* 0x80000020ff157424 */ /* 0x000fe200078e00ff */
[----:B------:R-:W-:Y:S01]  /*1b4c0*/  R2UR UR51, R13 ;  /* 0x000000000d3372ca */ /* 0x000fe200000e0000 */
[----:B------:R-:W-:-:S02]  /*1b4d0*/  IMAD.MOV.U32 R13, RZ, RZ, -0x7fffffe0 ;  /* 0x80000020ff0d7424 */ /* 0x000fc400078e00ff */
[----:B------:R-:W-:Y:S01]  /*1b4e0*/  IMAD.MOV.U32 R11, RZ, RZ, -0x7fffffe0 ;  /* 0x80000020ff0b7424 */ /* 0x000fe200078e00ff */
[----:B0-----:R-:W-:Y:S01]  /*1b4f0*/  SHF.R.U32.HI R10, RZ, 0x7, R8 ;  /* 0x00000007ff0a7819 */ /* 0x001fe20000011608 */
[----:B------:R-:W-:-:S04]  /*1b500*/  VIADD R8, R7, 0x1 ;  /* 0x0000000107087836 */ /* 0x000fc80000000000 */
[----:B------:R-:W-:-:S05]  /*1b510*/  VIADD R15, R10, 0x8 ;  /* 0x000000080a0f7836 */ /* 0x000fca0000000000 */
[----:B------:R0:W-:Y:S01]  /*1b520*/  BAR.SYNC.DEFER_BLOCKING R15, 0x100 ;  /* 0x0004000f0000751d */ /* 0x0001e20000010000 */
[----:B------:R-:W-:-:S04]  /*1b530*/  ISETP.NE.AND P2, PT, R8, 0x2, PT ;  /* 0x000000020800780c */ /* 0x000fc80003f45270 */
[----:B------:R-:W-:-:S05]  /*1b540*/  SEL R8, R8, RZ, P2 ;  /* 0x000000ff08087207 */ /* 0x000fca0001000000 */
[----:B------:R-:W-:-:S04]  /*1b550*/  IMAD R10, R8, 0x780, R14 ;  /* 0x00000780080a7824 */ /* 0x000fc800078e020e */
[C---:B------:R-:W-:Y:S01]  /*1b560*/  VIADD R120, R10.reuse, 0x80 ;  /* 0x000000800a787836 */ /* 0x040fe20000000000 */
[C---:B------:R-:W-:Y:S01]  /*1b570*/  R2UR UR22, R10.reuse ;  /* 0x000000000a1672ca */ /* 0x040fe200000e0000 */
[C---:B------:R-:W-:Y:S02]  /*1b580*/  VIADD R12, R10.reuse, 0x100 ;  /* 0x000001000a0c7836 */ /* 0x040fe40000000000 */
[----:B------:R-:W-:Y:S01]  /*1b590*/  VIADD R20, R10, 0x180 ;  /* 0x000001800a147836 */ /* 0x000fe20000000000 */
[----:B------:R-:W-:Y:S01]  /*1b5a0*/  R2UR UR26, R120 ;  /* 0x00000000781a72ca */ /* 0x000fe200000e0000 */
[----:B------:R-:W-:Y:S01]  /*1b5b0*/  VIADD R120, R10, 0x200 ;  /* 0x000002000a787836 */ /* 0x000fe20000000000 */
[----:B------:R-:W-:Y:S02]  /*1b5c0*/  R2UR UR30, R12 ;  /* 0x000000000c1e72ca */ /* 0x000fe400000e0000 */
[----:B------:R-:W-:Y:S01]  /*1b5d0*/  R2UR UR34, R20 ;  /* 0x00000000142272ca */ /* 0x000fe200000e0000 */
[----:B------:R-:W-:Y:S01]  /*1b5e0*/  WARPGROUP.ARRIVE ;  /* 0x00000000000079c5 */ /* 0x000fe20000000000 */
[----:B------:R-:W-:Y:S01]  /*1b5f0*/  R2UR UR46, R120 ;  /* 0x00000000782e72ca */ /* 0x000fe200000e0000 */
[C---:B------:R-:W-:Y:S01]  /*1b600*/  VIADD R20, R10.reuse, 0x82 ;  /* 0x000000820a147836 */ /* 0x040fe20000000000 */
[----:B------:R-:W-:-:S03]  /*1b610*/  IADD3 R12, R10, 0x2, RZ ;  /* 0x000000020a0c7810 */ /* 0x000fc60007ffe0ff */
[----:B------:R-:W-:Y:S01]  /*1b620*/  QGMMA.64x32x32.F32.E4M3.E4M3 R184, gdesc[UR20], RZ, !UPT, gsb0 ;  /* 0x0060000014b879f3 */ /* 0x000fe2000c0008ff */
[----:B------:R-:W-:Y:S01]  /*1b630*/  R2UR UR50, R12 ;  /* 0x000000000c3272ca */ /* 0x000fe200000e0000 */
[----:B------:R-:W-:Y:S01]  /*1b640*/  UMOV UR20, UR48 ;  /* 0x0000003000147c82 */ /* 0x000fe20008000000 */
[----:B------:R-:W-:Y:S01]  /*1b650*/  R2UR UR22, R20 ;  /* 0x00000000141672ca */ /* 0x000fe200000e0000 */
[----:B------:R-:W-:Y:S01]  /*1b660*/  UMOV UR21, UR49 ;  /* 0x0000003100157c82 */ /* 0x000fe20008000000 */
[----:B------:R-:W-:Y:S01]  /*1b670*/  R2UR UR23, R21 ;  /* 0x00000000151772ca */ /* 0x000fe200000e0000 */
[----:B------:R-:W-:Y:S01]  /*1b680*/  VIADD R12, R10, 0x102 ;  /* 0x000001020a0c7836 */ /* 0x000fe20000000000 */
        /* <DEDUP_REMOVED lines=11> */
[----:B------:R-:W-:Y:S03]  /*1b740*/  QGMMA.64x32x32.F32.E4M3.E4M3 R152, gdesc[UR28], RZ, !UPT, gsb0 ;  /* 0x006000001c9879f3 */ /* 0x000fe6000c0008ff */
[----:B------:R-:W-:Y:S02]  /*1b750*/  WARPGROUP.DEPBAR.LE gsb0, 0x0 ;  /* 0x00008000000079c5 */ /* 0x000fe40000010000 */
[----:B------:R-:W-:-:S06]  /*1b760*/  WARPGROUP.ARRIVE ;  /* 0x00000000000079c5 */ /* 0x000fcc0000000000 */
[----:B------:R-:W-:Y:S01]  /*1b770*/  QGMMA.64x32x32.F32.E4M3.E4M3 R136, gdesc[UR32], RZ, !UPT, gsb0 ;  /* 0x00600000208879f3 */ /* 0x000fe2000c0008ff */
        /* <DEDUP_REMOVED lines=14> */
[----:B------:R-:W-:-:S03]  /*1b860*/  IMAD.MOV.U32 R13, RZ, RZ, -0x7fffffe0 ;  /* 0x80000020ff0d7424 */ /* 0x000fc600078e00ff */
[----:B------:R-:W-:Y:S01]  /*1b870*/  R2UR UR6, R12 ;  /* 0x000000000c0672ca */ /* 0x000fe200000e0000 */
[----:B------:R-:W-:Y:S01]  /*1b880*/  VIADD R12, R10, 0x300 ;  /* 0x000003000a0c7836 */ /* 0x000fe20000000000 */
[----:B------:R-:W-:Y:S01]  /*1b890*/  R2UR UR7, R13 ;  /* 0x000000000d0772ca */ /* 0x000fe200000e0000 */
[----:B------:R-:W-:Y:S01]  /*1b8a0*/  IMAD.MOV.U32 R13, RZ, RZ, -0x7fffffe0 ;  /* 0x80000020ff0d7424 */ /* 0x000fe200078e00ff */
[----:B------:R-:W-:Y:S02]  /*1b8b0*/  WARPGROUP.DEPBAR.LE gsb0, 0x0 ;  /* 0x00008000000079c5 */ /* 0x000fe40000010000 */
        /* <DEDUP_REMOVED lines=9> */
[----:B------:R-:W-:Y:S01]  /*1b950*/  VIADD R12, R10, 0x380 ;  /* 0x000003800a0c7836 */ /* 0x000fe20000000000 */
[----:B------:R-:W-:Y:S01]  /*1b960*/  MOV R13, 0x80000020 ;  /* 0x80000020000d7802 */ /* 0x000fe20000000f00 */
        /* <DEDUP_REMOVED lines=26> */
[----:B------:R-:W-:-:S03]  /*1bb10*/  IMAD.MOV.U32 R13, RZ, RZ, -0x7fffffe0 ;  /* 0x80000020ff0d7424 */ /* 0x000fc600078e00ff */
[----:B------:R-:W-:Y:S02]  /*1bb20*/  R2UR UR10, R12 ;  /* 0x000000000c0a72ca */ /* 0x000fe400000e0000 */
[----:B------:R-:W-:Y:S01]  /*1bb30*/  R2UR UR11, R13 ;  /* 0x000000000d0b72ca */ /* 0x000fe200000e0000 */
[----:B------:R-:W-:Y:S01]  /*1bb40*/  IMAD.MOV.U32 R13, RZ, RZ, -0x7fffffe0 ;  /* 0x80000020ff0d7424 */ /* 0x000fe200078e00ff */
[----:B------:R-:W-:Y:S01]  /*1bb50*/  IADD3 R12, R10, 0x302, RZ ;  /* 0x000003020a0c7810 */ /* 0x000fe20007ffe0ff */
        /* <DEDUP_REMOVED lines=84> */
[----:B------:R-:W-:Y:S02]  /*1c0a0*/  R2UR UR19, R13 ;  /* 0x000000000d1372ca */ /* 0x000fe400000e0000 */
[----:B------:R-:W-:Y:S01]  /*1c0b0*/  MOV R13, 0x80000020 ;  /* 0x80000020000d7802 */ /* 0x000fe20000000f00 */
        /* <DEDUP_REMOVED lines=19> */
[C---:B------:R-:W-:Y:S02]  /*1c1f0*/  VIADD R12, R10.reuse, 0x682 ;  /* 0x000006820a0c7836 */ /* 0x040fe40000000000 */
[----:B------:R-:W-:Y:S02]  /*1c200*/  IMAD.MOV.U32 R13, RZ, RZ, -0x7fffffe0 ;  /* 0x80000020ff0d7424 */ /* 0x000fe400078e00ff */
[----:B------:R-:W-:Y:S01]  /*1c210*/  VIADD R10, R10, 0x702 ;  /* 0x000007020a0a7836 */ /* 0x000fe20000000000 */
[----:B------:R-:W-:-:S02]  /*1c220*/  WARPGROUP.DEPBAR.LE gsb0, 0x0 ;  /* 0x00008000000079c5 */ /* 0x000fc40000010000 */
        /* <DEDUP_REMOVED lines=29> */
[----:B0-----:R-:W-:Y:S05]  /*1c400*/  @P1 BRA `(.L_x_3528) ;  /* 0x0000000000281947 */ /* 0x001fea0003800000 */
[----:B------:R-:W-:Y:S05]  /*1c410*/  @!P0 BRA `(.L_x_3529) ;  /* 0x0000000000048947 */ /* 0x000fea0003800000 */
[----:B------:R-:W-:Y:S01]  /*1c420*/  BPT.TRAP 0x1 ;  /* 0x000000040000795c */ /* 0x000fe20000300000 */
.L_x_3529:
[----:B------:R-:W-:Y:S02]  /*1c430*/  SHF.L.U32 R6, R6, 0x1f, RZ ;  /* 0x0000001f06067819 */ /* 0x000fe400000006ff */
[----:B------:R-:W-:-:S04]  /*1c440*/  LEA R10, R7, R16, 0x3 ;  /* 0x00000010070a7211 */ /* 0x000fc800078e18ff */
[----:B------:R0:W1:Y:S01]  /*1c450*/  SYNCS.PHASECHK.TRANS64.TRYWAIT P1, [R10+URZ+0x33450], R6 ;  /* 0x033450060a0075a7 */ /* 0x000062000802017f */
[----:B------:R-:W-:Y:S05]  /*1c460*/  @!P0 BRA `(.L_x_3530) ;  /* 0x0000000000048947 */ /* 0x000fea0003800000 */
[----:B------:R-:W-:Y:S01]  /*1c470*/  BPT.TRAP 0x1 ;  /* 0x000000040000795c */ /* 0x000fe20000300000 */
.L_x_3530:
[----:B-1----:R-:W-:Y:S05]  /*1c480*/  @P1 BRA `(.L_x_3528) ;  /* 0x0000000000081947 */ /* 0x002fea0003800000 */
[----:B------:R-:W1:Y:S02]  /*1c490*/  SYNCS.PHASECHK.TRANS64.TRYWAIT P1, [R10+URZ+0x33450], R6 ;  /* 0x033450060a0075a7 */ /* 0x000e64000802017f */
[----:B-1----:R-:W-:Y:S05]  /*1c4a0*/  @!P1 BRA `(.L_x_3531) ;  /* 0x000000e400609947 */ /* 0x002fea0003800000 */
.L_x_3528:
[----:B01----:R-:W-:Y:S01]  /*1c4b0*/  VIADD R6, R16, 0x200 ;  /* 0x0000020010067836 */ /* 0x003fe20000000000 */
[----:B------:R-:W-:Y:S05]  /*1c4c0*/  WARPSYNC.ALL ;  /* 0x0000000000007948 */ /* 0x000fea0003800000 */
[----:B------:R-:W-:Y:S01]  /*1c4d0*/  SHF.R.U32.HI R6, RZ, 0x4, R6 ;  /* 0x00000004ff067819 */ /* 0x000fe20000011606 */
[----:B------:R-:W-:Y:S01]  /*1c4e0*/  IMAD.MOV.U32 R11, RZ, RZ, -0x3ffffff0 ;  /* 0xc0000010ff0b7424 */ /* 0x000fe200078e00ff */
[----:B------:R-:W-:Y:S01]  /*1c4f0*/  WARPGROUP.ARRIVE ;  /* 0x00000000000079c5 */ /* 0x000fe20000000000 */
[----:B------:R-:W-:Y:S01]  /*1c500*/  IMAD.MOV.U32 R13, RZ, RZ, -0x3ffffff0 ;  /* 0xc0000010ff0d7424 */ /* 0x000fe200078e00ff */
[----:B------:R-:W-:-:S02]  /*1c510*/  LOP3.LUT R6, R6, 0x3fff, RZ, 0xc0, !PT ;  /* 0x00003fff06067812 */ /* 0x000fc400078ec0ff */
[----:B------:R-:W-:Y:S02]  /*1c520*/  R2UR UR7, R11 ;  /* 0x000000000b0772ca */ /* 0x000fe400000e0000 */
        /* <DEDUP_REMOVED lines=8> */
[----:B------:R-:W-:Y:S01]  /*1c5b0*/  QGMMA.64x192x32.F32.E4M3.E4M3 R24, R200, gdesc[UR4], R24, gsb0 ;  /* 0x02e00004c8187df3 */ /* 0x000fe20008000818 */
[----:B------:R-:W-:Y:S01]  /*1c5c0*/  R2UR UR6, R12 ;  /* 0x000000000c0672ca */ /* 0x000fe200000e0000 */
[----:B------:R-:W-:Y:S01]  /*1c5d0*/  VIADD R12, R10, 0x300 ;  /* 0x000003000a0c7836 */ /* 0x000fe20000000000 */
[----:B------:R-:W-:Y:S01]  /*1c5e0*/  R2UR UR7, R13 ;  /* 0x000000000d0772ca */ /* 0x000fe200000e0000 */
[----:B------:R-:W-:Y:S01]  /*1c5f0*/  IMAD.MOV.U32 R13, RZ, RZ, -0x3ffffff0 ;  /* 0xc0000010ff0d7424 */ /* 0x000fe200078e00ff */
        /* <DEDUP_REMOVED lines=38> */
[----:B------:R-:W-:Y:S01]  /*1c860*/  IMAD.MOV.U32 R11, RZ, RZ, -0x3ffffff0 ;  /* 0xc0000010ff0b7424 */ /* 0x000fe200078e00ff */
[----:B------:R-:W-:Y:S02]  /*1c870*/  WARPGROUP.DEPBAR.LE gsb0, 0x0 ;  /* 0x00008000000079c5 */ /* 0x000fe40000010000 */
[----:B------:R-:W-:-:S06]  /*1c880*/  WARPGROUP.ARRIVE ;  /* 0x00000000000079c5 */ /* 0x000fcc0000000000 */
[----:B------:R-:W0:Y:S01]  /*1c890*/  S2R R203, SR_TID.X ;  /* 0x0000000000cb7919 */ /* 0x000e220000002100 */
[----:B------:R-:W-:Y:S01]  /*1c8a0*/  QGMMA.64x192x32.F32.E4M3.E4M3 R24, R204, gdesc[UR4], R24, gsb0 ;  /* 0x02e00004cc187df3 */ /* 0x000fe20008000818 */
[----:B------:R-:W-:Y:S02]  /*1c8b0*/  R2UR UR6, R12 ;  /* 0x000000000c0672ca */ /* 0x000fe400000e0000 */
[----:B------:R-:W-:Y:S01]  /*1c8c0*/  R2UR UR7, R13 ;  /* 0x000000000d0772ca */ /* 0x000fe200000e0000 */
[----:B------:R-:W-:Y:S01]  /*1c8d0*/  IMAD.MOV.U32 R13, RZ, RZ, -0x3ffffff0 ;  /* 0xc0000010ff0d7424 */ /* 0x000fe200078e00ff */
[C---:B------:R-:W-:Y:S01]  /*1c8e0*/  IADD3 R12, R10.reuse, 0x480, RZ ;  /* 0x000004800a0c7810 */ /* 0x040fe20007ffe0ff */
[----:B------:R-:W-:Y:S01]  /*1c8f0*/  VIADD R10, R10, 0x600 ;  /* 0x000006000a0a7836 */ /* 0x000fe20000000000 */
[----:B0-----:R-:W-:-:S04]  /*1c900*/  LOP3.LUT R203, R203, 0x7f, RZ, 0xc0, !PT ;  /* 0x0000007fcbcb7812 */ /* 0x001fc800078ec0ff */
[----:B------:R-:W-:Y:S02]  /*1c910*/  ISETP.NE.AND P1, PT, R203, RZ, PT ;  /* 0x000000ffcb00720c */ /* 0x000fe40003f25270 */
[----:B------:R-:W0:Y:S02]  /*1c920*/  S2R R203, SR_TID.X ;  /* 0x0000000000cb7919 */ /* 0x000e240000002100 */
[----:B0-----:R-:W-:Y:S01]  /*1c930*/  SHF.R.U32.HI R203, RZ, 0x7, R203 ;  /* 0x00000007ffcb7819 */ /* 0x001fe200000116cb */
[----:B------:R-:W-:Y:S02]  /*1c940*/  WARPGROUP.DEPBAR.LE gsb0, 0x0 ;  /* 0x00008000000079c5 */ /* 0x000fe40000010000 */
[----:B------:R-:W-:-:S06]  /*1c950*/  WARPGROUP.ARRIVE ;  /* 0x00000000000079c5 */ /* 0x000fcc0000000000 */
[----:B------:R-:W-:Y:S01]  /*1c960*/  QGMMA.64x192x32.F32.E4M3.E4M3 R24, R208, gdesc[UR4], R24, gsb0 ;  /* 0x02e00004d0187df3 */ /* 0x000fe20008000818 */
[----:B------:R-:W-:Y:S02]  /*1c970*/  R2UR UR6, R12 ;  /* 0x000000000c0672ca */ /* 0x000fe400000e0000 */
[----:B------:R-:W-:Y:S02]  /*1c980*/  FMNMX.FTZ R12, R186, R4, !PT ;  /* 0x00000004ba0c7209 */ /* 0x000fe40007810000 */
[----:B------:R-:W-:Y:S02]  /*1c990*/  R2UR UR7, R13 ;  /* 0x000000000d0772ca */ /* 0x000fe400000e0000 */
        /* <DEDUP_REMOVED lines=43> */
[----:B------:R-:W-:Y:S01]  /*1cc50*/  QGMMA.64x192x32.F32.E4M3.E4M3 R24, R212, gdesc[UR4], R24, gsb0 ;  /* 0x02e00004d4187df3 */ /* 0x000fe20008000818 */
[----:B------:R-:W-:Y:S02]  /*1cc60*/  R2UR UR6, R10 ;  /* 0x000000000a0672ca */ /* 0x000fe400000e0000 */
[----:B------:R-:W0:Y:S01]  /*1cc70*/  SHFL.BFLY PT, R10, R6, 0x1, 0x1f ;  /* 0x0c201f00060a7f89 */ /* 0x000e2200000e0000 */
[----:B------:R-:W-:-:S03]  /*1cc80*/  R2UR UR7, R11 ;  /* 0x000000000b0772ca */ /* 0x000fc600000e0000 */
[----:B------:R-:W1:Y:S01]  /*1cc90*/  SHFL.BFLY PT, R11, R13, 0x1, 0x1f ;  /* 0x0c201f000d0b7f89 */ /* 0x000e6200000e0000 */
[----:B0-----:R-:W-:Y:S02]  /*1cca0*/  FMNMX.FTZ R10, R6, R10, !PT ;  /* 0x0000000a060a7209 */ /* 0x001fe40007810000 */
[----:B-1----:R-:W-:-:S03]  /*1ccb0*/  FMNMX.FTZ R11, R13, R11, !PT ;  /* 0x0000000b0d0b7209 */ /* 0x002fc60007810000 */
[----:B------:R-:W-:Y:S01]  /*1ccc0*/  FFMA.FTZ R15, R2, R10, -8 ;  /* 0xc1000000020f7423 */ /* 0x000fe2000001000a */
[----:B------:R-:W-:-:S03]  /*1ccd0*/  FADD.FTZ R5, -R10, R5 ;  /* 0x000000050a057221 */ /* 0x000fc60000010100 */
        /* <DEDUP_REMOVED lines=40> */
[----:B------:R-:W-:Y:S01]  /*1cf60*/  FADD.FTZ R4, -R11, R4 ;  /* 0x000000040b047221 */ /* 0x000fe20000010100 */
[----:B------:R-:W-:-:S01]  /*1cf70*/  FFMA.FTZ R133, R2, R11, -8 ;  /* 0xc100000002857423 */ /* 0x000fc2000001000b */
[C---:B------:R-:W-:Y:S01]  /*1cf80*/  FMUL.FTZ R5, R2.reuse, R5 ;  /* 0x0000000502057220 */ /* 0x040fe20000410000 */
[----:B------:R-:W-:Y:S01]  /*1cf90*/  MUFU.EX2 R6, R6 ;  /* 0x0000000600067308 */ /* 0x000fe20000000800 */
[C---:B------:R-:W-:Y:S01]  /*1cfa0*/  FMUL.FTZ R4, R2.reuse, R4 ;  /* 0x0000000402047220 */ /* 0x040fe20000410000 */
[C-C-:B------:R-:W-:Y:S01]  /*1cfb0*/  FFMA.FTZ R186, R2.reuse, R186, -R133.reuse ;  /* 0x000000ba02ba7223 */ /* 0x140fe20000010885 */
[----:B------:R-:W-:-:S01]  /*1cfc0*/  FFMA.FTZ R187, R2, R187, -R133 ;  /* 0x000000bb02bb7223 */ /* 0x000fc20000010885 */
[C-C-:B------:R-:W-:Y:S01]  /*1cfd0*/  FFMA.FTZ R189, R2.reuse, R190, -R133.reuse ;  /* 0x000000be02bd7223 */ /* 0x140fe20000010885 */
[----:B------:R-:W-:-:S01]  /*1cfe0*/  FFMA.FTZ R190, R2, R191, -R133 ;  /* 0x000000bf02be7223 */ /* 0x000fc20000010885 */
[C-C-:B------:R-:W-:Y:S01]  /*1cff0*/  FFMA.FTZ R191, R2.reuse, R194, -R133.reuse ;  /* 0x000000c202bf7223 */ /* 0x140fe20000010885 */
        /* <DEDUP_REMOVED lines=34> */
[----:B-1----:R-:W-:-:S01]  /*1d220*/  FFMA.FTZ R0, R4, R0, R186 ;  /* 0x0000000004007223 */ /* 0x002fc200000100ba */
[C-C-:B------:R-:W-:Y:S01]  /*1d230*/  FFMA.FTZ R123, R2.reuse, R123, -R133.reuse ;  /* 0x0000007b027b7223 */ /* 0x140fe20000010885 */
[----:B------:R-:W-:-:S01]  /*1d240*/  FFMA.FTZ R126, R2, R126, -R133 ;  /* 0x0000007e027e7223 */ /* 0x000fc20000010885 */
[C-C-:B------:R-:W-:Y:S01]  /*1d250*/  FFMA.FTZ R127, R2.reuse, R127, -R133.reuse ;  /* 0x0000007f027f7223 */ /* 0x140fe20000010885 */
[----:B------:R-:W-:-:S01]  /*1d260*/  FFMA.FTZ R130, R2, R130, -R133 ;  /* 0x0000008202827223 */ /* 0x000fc20000010885 */
[C-C-:B------:R-:W-:Y:S01]  /*1d270*/  FFMA.FTZ R131, R2.reuse, R131, -R133.reuse ;  /* 0x0000008302837223 */ /* 0x140fe20000010885 */
[----:B------:R-:W-:-:S01]  /*1d280*/  FFMA.FTZ R134, R2, R134, -R133 ;  /* 0x0000008602867223 */ /* 0x000fc20000010885 */
[----:B------:R-:W1:Y:S01]  /*1d290*/  MUFU.EX2 R13, R13 ;  /* 0x0000000d000d7308 */ /* 0x000e620000000800 */
[----:B0-----:R-:W-:-:S01]  /*1d2a0*/  FADD.FTZ R9, R12, R9 ;  /* 0x000000090c097221 */ /* 0x001fc20000010000 */
[----:B------:R-:W-:Y:S01]  /*1d2b0*/  FFMA.FTZ R133, R2, R135, -R133 ;  /* 0x0000008702857223 */ /* 0x000fe20000010885 */
[----:B------:R-:W-:-:S05]  /*1d2c0*/  IADD3 R195, -R203, 0xb, RZ ;  /* 0x0000000bcbc37810 */ /* 0x000fca0007ffe1ff */
        /* <DEDUP_REMOVED lines=18> */
[----:B------:R-:W-:-:S06]  /*1d3f0*/  WARPGROUP.DEPBAR.LE gsb0, 0x0 ;  /* 0x00008000000079c5 */ /* 0x000fcc0000010000 */
[----:B------:R-:W0:Y:S01]  /*1d400*/  MUFU.EX2 R188, R188 ;  /* 0x000000bc00bc7308 */ /* 0x000e220000000800 */
[----:B------:R-:W-:Y:S01]  /*1d410*/  WARPGROUP.ARRIVE ;  /* 0x00000000000079c5 */ /* 0x000fe20000000000 */
[----:B--2---:R-:W-:-:S05]  /*1d420*/  FADD.FTZ R9, R185, R9 ;  /* 0x00000009b9097221 */ /* 0x004fca0000010000 */
[----:B------:R-:W-:Y:S01]  /*1d430*/  QGMMA.64x192x32.F32.E4M3.E4M3 R24, R216, gdesc[UR4], R24, gsb0 ;  /* 0x02e00004d8187df3 */ /* 0x000fe20008000818 */
        /* <DEDUP_REMOVED lines=99> */
[----:B------:R-:W-:-:S04]  /*1da70*/  @!P1 IMAD R0, R8, 0x8, R16 ;  /* 0x0000000808009824 */ /* 0x000fc800078e0210 */
[----:B------:R-:W-:Y:S02]  /*1da80*/  @!P1 VIADD R0, R0, 0x33440 ;  /* 0x0003344000009836 */ /* 0x000fe40000000000 */
[----:B------:R-:W1:Y:S01]  /*1da90*/  MUFU.EX2 R120, R120 ;  /* 0x0000007800787308 */ /* 0x000e620000000800 */
[----:B0-----:R-:W-:-:S02]  /*1daa0*/  FADD.FTZ R9, R149, R9 ;  /* 0x0000000995097221 */ /* 0x001fc40000010000 */
[----:B------:R-:W-:Y:S01]  /*1dab0*/  @!P1 PRMT R0, RZ, 0x654, R0 ;  /* 0x00000654ff009816 */ /* 0x000fe20000000000 */
[----:B------:R0:W-:Y:S06]  /*1dac0*/  BAR.ARV R195, 0x100 ;  /* 0x000400c30000751d */ /* 0x0001ec0000002000 */
[----:B------:R-:W3:Y:S01]  /*1dad0*/  MUFU.EX2 R122, R122 ;  /* 0x0000007a007a7308 */ /* 0x000ee20000000800 */
[----:B--2---:R-:W-:-:S01]  /*1dae0*/  FADD.FTZ R135, R151, R135 ;  /* 0x0000008797877221 */ /* 0x004fc20000010000 */
[----:B------:R2:W-:Y:S01]  /*1daf0*/  @!P1 SYNCS.ARRIVE.TRANS64.RED.A1T0 RZ, [R0+URZ], RZ ;  /* 0x000000ff00ff99a7 */ /* 0x0005e2000810043f */
[----:B-1----:R-:W-:-:S05]  /*1db00*/  FADD.FTZ R9, R120, R9 ;  /* 0x0000000978097221 */ /* 0x002fca0000010000 */
[----:B------:R-:W1:Y:S08]  /*1db10*/  MUFU.EX2 R121, R121 ;  /* 0x0000007900797308 */ /* 0x000e700000000800 */
[----:B------:R-:W4:Y:S01]  /*1db20*/  MUFU.EX2 R123, R123 ;  /* 0x0000007b007b7308 */ /* 0x000f220000000800 */
[----:B---3--:R-:W-:-:S07]  /*1db30*/  FADD.FTZ R135, R122, R135 ;  /* 0x000000877a877221 */ /* 0x008fce0000010000 */
[----:B------:R-:W3:Y:S01]  /*1db40*/  MUFU.EX2 R124, R124 ;  /* 0x0000007c007c7308 */ /* 0x000ee20000000800 */
[----:B-1----:R-:W-:-:S07]  /*1db50*/  FADD.FTZ R9, R121, R9 ;  /* 0x0000000979097221 */ /* 0x002fce0000010000 */
[----:B------:R-:W1:Y:S01]  /*1db60*/  MUFU.EX2 R126, R126 ;  /* 0x0000007e007e7308 */ /* 0x000e620000000800 */
[----:B----4-:R-:W-:-:S07]  /*1db70*/  FADD.FTZ R135, R123, R135 ;  /* 0x000000877b877221 */ /* 0x010fce0000010000 */
        /* <DEDUP_REMOVED lines=18> */
[----:B------:R-:W2:Y:S01]  /*1dca0*/  MUFU.EX2 R133, R133 ;  /* 0x0000008500857308 */ /* 0x000ea20000000800 */
[----:B---3--:R-:W-:-:S01]  /*1dcb0*/  FADD.FTZ R135, R134, R135 ;  /* 0x0000008786877221 */ /* 0x008fc20000010000 */
[----:B-1----:R-:W-:-:S03]  /*1dcc0*/  FADD.FTZ R9, R15, R9 ;  /* 0x000000090f097221 */ /* 0x002fc60000010000 */
[----:B--2---:R-:W-:Y:S01]  /*1dcd0*/  FADD.FTZ R0, R133, R135 ;  /* 0x0000008785007221 */ /* 0x004fe20000010000 */
[----:B0-----:R-:W-:Y:S06]  /*1dce0*/  @!P0 BRA `(.L_x_3532) ;  /* 0x0000000000048947 */ /* 0x001fec0003800000 */
[----:B------:R-:W-:Y:S01]  /*1dcf0*/  BPT.TRAP 0x1 ;  /* 0x000000040000795c */ /* 0x000fe20000300000 */
.L_x_3532:
[----:B------:R-:W-:Y:S01]  /*1dd00*/  IMAD R7, R7, 0x8, R16 ;  /* 0x0000000807077824 */ /* 0x000fe200078e0210 */
[----:B------:R-:W-:Y:S01]  /*1dd10*/  ISETP.GT.AND P1, PT, R3, RZ, PT ;  /* 0x000000ff0300720c */ /* 0x000fe20003f24270 */
[----:B------:R-:W-:Y:S01]  /*1dd20*/  IMAD.U32 R135, RZ, RZ, UR42 ;  /* 0x0000002aff877e24 */ /* 0x000fe2000f8e00ff */
[----:B------:R-:W-:Y:S01]  /*1dd30*/  F2FP.SATFINITE.E4M3.F32.PACK_AB_MERGE_C R13, R20, R13, RZ ;  /* 0x0000000d140d723e */ /* 0x000fe200048070ff */
[-C--:B------:R-:W-:Y:S01]  /*1dd40*/  FMUL.FTZ R24, R24, R5.reuse ;  /* 0x0000000518187220 */ /* 0x080fe20000410000 */
[----:B------:R-:W-:Y:S01]  /*1dd50*/  IADD3 R7, R7, 0x33460, RZ ;  /* 0x0003346007077810 */ /* 0x000fe20007ffe0ff */
[----:B------:R-:W-:Y:S01]  /*1dd60*/  FMUL.FTZ R25, R25, R5 ;  /* 0x0000000519197220 */ /* 0x000fe20000410000 */
[----:B------:R-:W-:Y:S01]  /*1dd70*/  F2FP.SATFINITE.E4M3.F32.PACK_AB_MERGE_C R189, R190, R189, RZ ;  /* 0x000000bdbebd723e */ /* 0x000fe200048070ff */
        /* <DEDUP_REMOVED lines=121> */
[----:B------:R-:W-:Y:S01]  /*1e510*/  F2FP.SATFINITE.E4M3.F32.PACK_AB_MERGE_C R204, R169, R168, R172 ;  /* 0x000000a8a9cc723e */ /* 0x000fe200048070ac */
[----:B------:R-:W-:Y:S01]  /*1e520*/  IMAD.MOV.U32 R6, RZ, RZ, R230 ;  /* 0x000000ffff067224 */ /* 0x000fe200078e00e6 */
[----:B------:R-:W-:Y:S01]  /*1e530*/  F2FP.SATFINITE.E4M3.F32.PACK_AB_MERGE_C R205, R171, R170, R174 ;  /* 0x000000aaabcd723e */ /* 0x000fe200048070ae */
[----:B0-----:R-:W-:Y:S01]  /*1e540*/  IMAD.MOV.U32 R7, RZ, RZ, R8 ;  /* 0x000000ffff077224 */ /* 0x001fe200078e0008 */
        /* <DEDUP_REMOVED lines=15> */
[----:B------:R-:W-:-:S07]  /*1e640*/  MOV R147, R8 ;  /* 0x0000000800937202 */ /* 0x000fce0000000f00 */
.L_x_3522:
[----:B------:R-:W-:Y:S05]  /*1e650*/  WARPSYNC.ALL ;  /* 0x0000000000007948 */ /* 0x000fea0003800000 */
[----:B------:R-:W-:Y:S06]  /*1e660*/  BAR.ARV 0x8, 0x180 ;  /* 0x0206000000007b1d */ /* 0x000fec0000002000 */
[----:B------:R-:W-:Y:S05]  /*1e670*/  @!P0 BRA `(.L_x_3534) ;  /* 0x0000000000048947 */ /* 0x000fea0003800000 */
[----:B------:R-:W-:Y:S01]  /*1e680*/  BPT.TRAP 0x1 ;  /* 0x000000040000795c */ /* 0x000fe20000300000 */
.L_x_3534:
[----:B------:R-:W-:Y:S01]  /*1e690*/  IMAD R3, R147, 0x8, R16 ;  /* 0x0000000893037824 */ /* 0x000fe200078e0210 */
[----:B------:R-:W-:-:S04]  /*1e6a0*/  SHF.L.U32 R4, R230, 0x1f, RZ ;  /* 0x0000001fe6047819 */ /* 0x000fc800000006ff */
[----:B------:R0:W1:Y:S01]  /*1e6b0*/  SYNCS.PHASECHK.TRANS64.TRYWAIT P1, [R3+URZ+0x33450], R4 ;  /* 0x03345004030075a7 */ /* 0x000062000802017f */
[----:B------:R-:W-:Y:S05]  /*1e6c0*/  @!P0 BRA `(.L_x_3535) ;  /* 0x0000000000048947 */ /* 0x000fea0003800000 */
[----:B------:R-:W-:Y:S01]  /*1e6d0*/  BPT.TRAP 0x1 ;  /* 0x000000040000795c */ /* 0x000fe20000300000 */
.L_x_3535:
[----:B------:R-:W-:-:S05]  /*1e6e0*/  VIADD R16, R16, 0x200 ;  /* 0x0000020010107836 */ /* 0x000fca0000000000 */
[----:B------:R-:W-:-:S04]  /*1e6f0*/  SHF.R.U32.HI R16, RZ, 0x4, R16 ;  /* 0x00000004ff107819 */ /* 0x000fc80000011610 */
[----:B------:R-:W-:-:S04]  /*1e700*/  LOP3.LUT R16, R16, 0x3fff, RZ, 0xc0, !PT ;  /* 0x00003fff10107812 */ /* 0x000fc800078ec0ff */
[----:B------:R-:W-:Y:S01]  /*1e710*/  LOP3.LUT R16, R16, 0x10000, RZ, 0xfc, !PT ;  /* 0x0001000010107812 */ /* 0x000fe200078efcff */
[----:B-1----:R-:W-:Y:S06]  /*1e720*/  @P1 BRA `(.L_x_3536) ;  /* 0x0000000000081947 */ /* 0x002fec0003800000 */
[----:B------:R-:W1:Y:S02]  /*1e730*/  SYNCS.PHASECHK.TRANS64.TRYWAIT P1, [R3+URZ+0x33450], R4 ;  /* 0x03345004030075a7 */ /* 0x000e64000802017f */
[----:B-1----:R-:W-:Y:S05]  /*1e740*/  @!P1 BRA `(.L_x_3537) ;  /* 0x000000c000cc9947 */ /* 0x002fea0003800000 */
.L_x_3536:
[----:B01----:R-:W-:Y:S01]  /*1e750*/  IMAD R4, R147, 0x780, R16 ;  /* 0x0000078093047824 */ /* 0x003fe200078e0210 */
[----:B------:R-:W2:Y:S01]  /*1e760*/  LDL R8, [R1+0x2c] ;  /* 0x00002c0001087983 */ /* 0x000ea20000100800 */
[----:B------:R-:W-:Y:S01]  /*1e770*/  IMAD.MOV.U32 R5, RZ, RZ, -0x3ffffff0 ;  /* 0xc0000010ff057424 */ /* 0x000fe200078e00ff */
[----:B------:R-:W-:Y:S05]  /*1e780*/  WARPSYNC.ALL ;  /* 0x0000000000007948 */ /* 0x000fea0003800000 */
[C---:B------:R-:W-:Y:S01]  /*1e790*/  R2UR UR6, R4.reuse ;  /* 0x00000000040672ca */ /* 0x040fe200000e0000 */
[----:B------:R-:W3:Y:S01]  /*1e7a0*/  LDL R20, [R1+0x10] ;  /* 0x0000100001147983 */ /* 0x000ee20000100800 */
[----:B------:R-:W-:Y:S01]  /*1e7b0*/  R2UR UR7, R5 ;  /* 0x00000000050772ca */ /* 0x000fe200000e0000 */
[----:B------:R-:W-:Y:S01]  /*1e7c0*/  WARPGROUP.ARRIVE ;  /* 0x00000000000079c5 */ /* 0x000fe20000000000 */
[----:B------:R-:W-:Y:S01]  /*1e7d0*/  VIADD R6, R4, 0x180 ;  /* 0x0000018004067836 */ /* 0x000fe20000000000 */
[----:B------:R-:W4:Y:S01]  /*1e7e0*/  LDL.LU R14, [R1+0x8] ;  /* 0x00000800010e7983 */ /* 0x000f220000300800 */
[----:B------:R-:W-:Y:S01]  /*1e7f0*/  IMAD.MOV.U32 R7, RZ, RZ, -0x3ffffff0 ;  /* 0xc0000010ff077424 */ /* 0x000fe200078e00ff */
[----:B------:R-:W-:-:S02]  /*1e800*/  ULDC.64 UR4, c[0x0][0x9a0] ;  /* 0x0002680000047ab9 */ /* 0x000fc40000000a00 */
[----:B------:R-:W-:-:S04]  /*1e810*/  ISETP.NE.U32.AND P1, PT, RZ, UR4, PT ;  /* 0x00000004ff007c0c */ /* 0x000fc8000bf25070 */
[----:B------:R-:W-:Y:S02]  /*1e820*/  ISETP.NE.AND.EX P1, PT, RZ, UR5, PT, P1 ;  /* 0x00000005ff007c0c */ /* 0x000fe4000bf25310 */
[----:B------:R-:W-:Y:S01]  /*1e830*/  QGMMA.64x192x32.F32.E4M3.E4M3 R24, R200, gdesc[UR4], R24, gsb0 ;  /* 0x02e00004c8187df3 */ /* 0x000fe20008000818 */
[----:B------:R-:W-:Y:S01]  /*1e840*/  R2UR UR6, R6 ;  /* 0x00000000060672ca */ /* 0x000fe200000e0000 */
[----:B------:R-:W-:Y:S01]  /*1e850*/  VIADD R6, R4, 0x300 ;  /* 0x0000030004067836 */ /* 0x000fe20000000000 */
[----:B------:R-:W-:Y:S02]  /*1e860*/  R2UR UR7, R7 ;  /* 0x00000000070772ca */ /* 0x000fe400000e0000 */
[----:B------:R-:W-:-:S06]  /*1e870*/  MOV R7, 0xc0000010 ;  /* 0xc000001000077802 */ /* 0x000fcc0000000f00 */
[----:B------:R-:W2:Y:S01]  /*1e880*/  @P1 LDC.64 R12, c[0x0][0x9c8] ;  /* 0x00027200ff0c1b82 */ /* 0x000ea20000000a00 */
[----:B------:R-:W-:Y:S02]  /*1e890*/  WARPGROUP.DEPBAR.LE gsb0, 0x0 ;  /* 0x00008000000079c5 */ /* 0x000fe40000010000 */
[----:B------:R-:W-:-:S06]  /*1e8a0*/  WARPGROUP.ARRIVE ;  /* 0x00000000000079c5 */ /* 0x000fcc0000000000 */
[----:B------:R-:W-:Y:S01]  /*1e8b0*/  QGMMA.64x192x32.F32.E4M3.E4M3 R24, R204, gdesc[UR4], R24, gsb0 ;  /* 0x02e00004cc187df3 */ /* 0x000fe20008000818 */
[----:B------:R-:W-:Y:S02]  /*1e8c0*/  R2UR UR6, R6 ;  /* 0x00000000060672ca */ /* 0x000fe400000e0000 */
[----:B------:R-:W-:Y:S02]  /*1e8d0*/  R2UR UR7, R7 ;  /* 0x00000000070772ca */ /* 0x000fe400000e0000 */
[----:B------:R-:W0:Y:S01]  /*1e8e0*/  @P1 LDC.64 R6, c[0x0][0x9d0] ;  /* 0x00027400ff061b82 */ /* 0x000e220000000a00 */
[----:B--2---:R-:W-:-:S04]  /*1e8f0*/  @P1 IMAD R8, R8, R12, RZ ;  /* 0x0000000c08081224 */ /* 0x004fc800078e02ff */
[C---:B---3--:R-:W-:Y:S02]  /*1e900*/  @P1 IMAD R5, R20.reuse, R13, R8 ;  /* 0x0000000d14051224 */ /* 0x048fe400078e0208 */
[----:B------:R-:W-:Y:S01]  /*1e910*/  @P1 IMAD.WIDE.U32 R12, R20, R12, RZ ;  /* 0x0000000c140c1225 */ /* 0x000fe200078e00ff */
[----:B----4-:R-:W-:-:S03]  /*1e920*/  @P1 SHF.R.S32.HI R15, RZ, 0x1f, R14 ;  /* 0x0000001fff0f1819 */ /* 0x010fc6000001140e */
[----:B------:R-:W-:Y:S02]  /*1e930*/  @P1 IMAD.IADD R13, R13, 0x1, R5 ;  /* 0x000000010d0d1824 */ /* 0x000fe400078e0205 */
[-C--:B0-----:R-:W-:Y:S02]  /*1e940*/  @P1 IMAD R8, R15, R6.reuse, RZ ;  /* 0x000000060f081224 */ /* 0x081fe400078e02ff */
[----:B------:R-:W-:-:S04]  /*1e950*/  @P1 IMAD.WIDE.U32 R12, R14, R6, R12 ;  /* 0x000000060e0c1225 */ /* 0x000fc800078e000c */
[----:B------:R-:W-:Y:S01]  /*1e960*/  @P1 IMAD R5, R14, R7, R8 ;  /* 0x000000070e051224 */ /* 0x000fe200078e0208 */
[----:B------:R-:W-:Y:S01]  /*1e970*/  @P1 LEA R6, P2, R12, UR4, 0x2 ;  /* 0x000000040c061c11 */ /* 0x000fe2000f8410ff */
[----:B------:R-:W-:Y:S02]  /*1e980*/  IMAD.MOV.U32 R8, RZ, RZ, 0x3f800000 ;  /* 0x3f800000ff087424 */ /* 0x000fe400078e00ff */
[----:B------:R-:W-:-:S05]  /*1e990*/  @P1 IMAD.IADD R5, R13, 0x1, R5 ;  /* 0x000000010d051824 */ /* 0x000fca00078e0205 */
[----:B------:R-:W-:-:S05]  /*1e9a0*/  @P1 LEA.HI.X R7, R12, UR5, R5, 0x2, P2 ;  /* 0x000000050c071c11 */ /* 0x000fca00090f1405 */
[----:B------:R0:W2:Y:S01]  /*1e9b0*/  @P1 LDG.E R8, desc[UR54][R6.64] ;  /* 0x0000003606081981 */ /* 0x0000a2000c1e1900 */
[----:B------:R-:W-:Y:S02]  /*1e9c0*/  WARPGROUP.DEPBAR.LE gsb0, 0x0 ;  /* 0x00008000000079c5 */ /* 0x000fe40000010000 */
[----:B------:R-:W-:-:S06]  /*1e9d0*/  WARPGROUP.ARRIVE ;  /* 0x00000000000079c5 */ /* 0x000fcc0000000000 */
[----:B------:R-:W-:Y:S01]  /*1e9e0*/  QGMMA.64x192x32.F32.E4M3.E4M3 R24, R208, gdesc[UR4], R24, gsb0 ;  /* 0x02e00004d0187df3 */ /* 0x000fe20008000818 */
[----:B------:R-:W-:Y:S02]  /*1e9f0*/  VIADD R12, R4, 0x480 ;  /* 0x00000480040c7836 */ /* 0x000fe40000000000 */
[----:B------:R-:W-:-:S03]  /*1ea00*/  IMAD.MOV.U32 R13, RZ, RZ, -0x3ffffff0 ;  /* 0xc0000010ff0d7424 */ /* 0x000fc600078e00ff */
[----:B------:R-:W-:Y:S02]  /*1ea10*/  R2UR UR6, R12 ;  /* 0x000000000c0672ca */ /* 0x000fe400000e0000 */
[----:B------:R-:W-:Y:S01]  /*1ea20*/  R2UR UR7, R13 ;  /* 0x000000000d0772ca */ /* 0x000fe200000e0000 */
[----:B------:R-:W-:Y:S01]  /*1ea30*/  VIADD R4, R4, 0x600 ;  /* 0x0000060004047836 */ /* 0x000fe20000000000 */
[----:B------:R-:W-:Y:S01]  /*1ea40*/  MOV R5, 0xc0000010 ;  /* 0xc000001000057802 */ /* 0x000fe20000000f00 */
[----:B------:R-:W1:Y:S01]  /*1ea50*/  SHFL.BFLY PT, R13, R0, 0x2, 0x1f ;  /* 0x0c401f00000d7f89 */ /* 0x000e6200000e0000 */
[----:B------:R-:W-:Y:S02]  /*1ea60*/  WARPGROUP.DEPBAR.LE gsb0, 0x0 ;  /* 0x00008000000079c5 */ /* 0x000fe40000010000 */
[----:B------:R-:W-:-:S07]  /*1ea70*/  WARPGROUP.ARRIVE ;  /* 0x00000000000079c5 */ /* 0x000fce0000000000 */
[----:B------:R-:W-:Y:S01]  /*1ea80*/  QGMMA.64x192x32.F32.E4M3.E4M3 R24, R212, gdesc[UR4], R24, gsb0 ;  /* 0x02e00004d4187df3 */ /* 0x000fe20008000818 */
[----:B------:R-:W-:Y:S02]  /*1ea90*/  R2UR UR6, R4 ;  /* 0x00000000040672ca */ /* 0x000fe400000e0000 */
[----:B------:R-:W-:Y:S01]  /*1eaa0*/  R2UR UR7, R5 ;  /* 0x00000000050772ca */ /* 0x000fe200000e0000 */
[----:B------:R-:W3:Y:S01]  /*1eab0*/  SHFL.BFLY PT, R4, R9, 0x2, 0x1f ;  /* 0x0c401f0009047f89 */ /* 0x000ee200000e0000 */
[----:B-1----:R-:W-:-:S05]  /*1eac0*/  FADD.FTZ R13, R13, R0 ;  /* 0x000000000d0d7221 */ /* 0x002fca0000010000 */
[----:B0-----:R-:W0:Y:S01]  /*1ead0*/  SHFL.BFLY PT, R6, R13, 0x1, 0x1f ;  /* 0x0c201f000d067f89 */ /* 0x001e2200000e0000 */
[----:B---3--:R-:W-:-:S05]  /*1eae0*/  FADD.FTZ R4, R4, R9 ;  /* 0x0000000904047221 */ /* 0x008fca0000010000 */
[----:B------:R-:W1:Y:S01]  /*1eaf0*/  SHFL.BFLY PT, R5, R4, 0x1, 0x1f ;  /* 0x0c201f0004057f89 */ /* 0x000e6200000e0000 */
[----:B0-----:R-:W-:-:S04]  /*1eb00*/  FADD.FTZ R6, R13, R6 ;  /* 0x000000060d067221 */ /* 0x001fc80000010000 */
[----:B------:R-:W-:Y:S01]  /*1eb10*/  FMUL.FTZ R15, R6, 0.00390625 ;  /* 0x3b800000060f7820 */ /* 0x000fe20000410000 */
[----:B-1----:R-:W-:-:S05]  /*1eb20*/  FADD.FTZ R12, R4, R5 ;  /* 0x00000005040c7221 */ /* 0x002fca0000010000 */
[C---:B------:R-:W-:Y:S01]  /*1eb30*/  FSETP.NE.FTZ.AND P1, PT, R12.reuse, RZ, PT ;  /* 0x000000ff0c00720b */ /* 0x040fe20003f35000 */
[----:B------:R-:W-:Y:S01]  /*1eb40*/  FMUL.FTZ R14, R12, 0.00390625 ;  /* 0x3b8000000c0e7820 */ /* 0x000fe20000410000 */
[----:B------:R-:W-:Y:S01]  /*1eb50*/  IMAD.MOV.U32 R5, RZ, RZ, RZ ;  /* 0x000000ffff057224 */ /* 0x000fe200078e00ff */
[----:B------:R-:W-:-:S03]  /*1eb60*/  FSETP.NE.FTZ.AND P3, PT, R15, RZ, PT ;  /* 0x000000ff0f00720b */ /* 0x000fc60003f75000 */
[----:B------:R-:W-:-:S07]  /*1eb70*/  FSETP.NE.FTZ.AND P2, PT, R14, RZ, PT ;  /* 0x000000ff0e00720b */ /* 0x000fce0003f55000 */
        /* <DEDUP_REMOVED lines=9> */
[----:B------:R-:W-:Y:S01]  /*1ec10*/  @P2 FMUL.FTZ R7, R2, 0.69314718246459960938 ;  /* 0x3f31721802072820 */ /* 0x000fe20000410000 */
[----:B0-----:R-:W-:Y:S01]  /*1ec20*/  @P2 FMUL.FTZ R0, R0, 0.69314718246459960938 ;  /* 0x3f31721800002820 */ /* 0x001fe20000410000 */
[----:B------:R-:W-:Y:S01]  /*1ec30*/  @P3 FMUL.FTZ R13, R2, 0.69314718246459960938 ;  /* 0x3f317218020d3820 */ /* 0x000fe20000410000 */
[----:B------:R-:W-:-:S02]  /*1ec40*/  IMAD.MOV.U32 R120, RZ, RZ, -0x800000 ;  /* 0xff800000ff787424 */ /* 0x000fc400078e00ff */
[----:B--2---:R-:W-:Y:S01]  /*1ec50*/  FMUL.FTZ R2, R5, R8 ;  /* 0x0000000805027220 */ /* 0x004fe20000410000 */
[----:B------:R-:W-:Y:S02]  /*1ec60*/  IMAD.MOV.U32 R121, RZ, RZ, -0x800000 ;  /* 0xff800000ff797424 */ /* 0x000fe400078e00ff */
[----:B-1----:R-:W-:Y:S01]  /*1ec70*/  @P3 FMUL.FTZ R4, R4, 0.69314718246459960938 ;  /* 0x3f31721804043820 */ /* 0x002fe20000410000 */
[----:B------:R-:W-:-:S03]  /*1ec80*/  @P2 FFMA.FTZ R120, R7, R10, R0 ;  /* 0x0000000a07782223 */ /* 0x000fc60000010000 */
[----:B------:R-:W-:Y:S01]  /*1ec90*/  @P3 FFMA.FTZ R121, R13, R11, R4 ;  /* 0x0000000b0d793223 */ /* 0x000fe20000010004 */
[----:B---3--:R-:W-:Y:S01]  /*1eca0*/  FMUL.FTZ R0, R9, R8 ;  /* 0x0000000809007220 */ /* 0x008fe20000410000 */
[----:B------:R-:W-:Y:S02]  /*1ecb0*/  WARPGROUP.DEPBAR.LE gsb0, 0x0 ;  /* 0x00008000000079c5 */ /* 0x000fe40000010000 */
[----:B------:R-:W-:Y:S05]  /*1ecc0*/  @!P0 BRA `(.L_x_3538) ;  /* 0x0000000000048947 */ /* 0x000fea0003800000 */
[----:B------:R-:W-:Y:S01]  /*1ecd0*/  BPT.TRAP 0x1 ;  /* 0x000000040000795c */ /* 0x000fe20000300000 */
.L_x_3538:
[----:B------:R-:W-:Y:S01]  /*1ece0*/  VIADD R3, R3, 0x33460 ;  /* 0x0003346003037836 */ /* 0x000fe20000000000 */
[----:B------:R-:W-:Y:S01]  /*1ecf0*/  IADD3 R147, R147, 0x1, RZ ;  /* 0x0000000193937810 */ /* 0x000fe20007ffe0ff */
[----:B------:R-:W-:Y:S02]  /*1ed00*/  IMAD.U32 R6, RZ, RZ, UR42 ;  /* 0x0000002aff067e24 */ /* 0x000fe4000f8e00ff */
[-C--:B------:R-:W-:Y:S01]  /*1ed10*/  FMUL.FTZ R4, R25, R2.reuse ;  /* 0x0000000219047220 */ /* 0x080fe20000410000 */
[-C--:B------:R-:W-:Y:S01]  /*1ed20*/  FMUL.FTZ R25, R48, R2.reuse ;  /* 0x0000000230197220 */ /* 0x080fe20000410000 */
[----:B------:R-:W-:Y:S01]  /*1ed30*/  ISETP.NE.AND P1, PT, R147, 0x2, PT ;  /* 0x000000029300780c */ /* 0x000fe20003f25270 */
        /* <DEDUP_REMOVED lines=13> */
[----:B0-----:R-:W-:Y:S01]  /*1ee10*/  SEL R3, RZ, 0x1, P1 ;  /* 0x00000001ff037807 */ /* 0x001fe20000800000 */
        /* <DEDUP_REMOVED lines=87> */
.L_x_3482:
        /* <DEDUP_REMOVED lines=12> */
[----:B------:R-:W1:Y:S01]  /*1f450*/  S2R R90, SR_TID.X ;  /* 0x00000000005a7919 */ /* 0x000e620000002100 */
[----:B------:R-:W-:Y:S01]  /*1f460*/  ULDC.64 UR4, c[0x4][0xe0] ;  /* 0x0100380000047ab9 */ /* 0x000fe20000000a00 */
[----:B------:R-:W2:Y:S01]  /*1f470*/  LDL R83, [R1+0x80] ;  /* 0x0000800001537983 */ /* 0x000ea20000100800 */
[----:B-1----:R-:W-:-:S05]  /*1f480*/  IMAD.SHL.U32 R0, R90, 0x4, RZ ;  /* 0x000000045a007824 */ /* 0x002fca00078e00ff */
[----:B------:R-:W-:-:S04]  /*1f490*/  LOP3.LUT R0, R0, 0xc, RZ, 0xc0, !PT ;  /* 0x0000000c00007812 */ /* 0x000fc800078ec0ff */
[----:B------:R-:W-:-:S05]  /*1f4a0*/  IADD3 R2, P0, R0, UR4, RZ ;  /* 0x0000000400027c10 */ /* 0x000fca000ff1e0ff */
[----:B------:R-:W-:-:S05]  /*1f4b0*/  IMAD.X R3, RZ, RZ, UR5, P0 ;  /* 0x00000005ff037e24 */ /* 0x000fca00080e06ff */
[----:B------:R1:W3:Y:S01]  /*1f4c0*/  LDG.E.CONSTANT R0, desc[UR54][R2.64] ;  /* 0x0000003602007981 */ /* 0x0002e2000c1e9900 */
[----:B------:R-:W-:Y:S01]  /*1f4d0*/  F2FP.BF16.F32.PACK_AB R34, R34, R89 ;  /* 0x000000592222723e */ /* 0x000fe200000010ff */
[----:B------:R-:W-:Y:S01]  /*1f4e0*/  UMOV UR4, 0xffffffff ;  /* 0xffffffff00047882 */ /* 0x000fe20000000000 */
[----:B------:R-:W-:Y:S02]  /*1f4f0*/  F2FP.BF16.F32.PACK_AB R89, R44, R9 ;  /* 0x000000092c59723e */ /* 0x000fe400000010ff */
[----:B------:R-:W-:Y:S02]  /*1f500*/  F2FP.BF16.F32.PACK_AB R44, R61, R20 ;  /* 0x000000143d2c723e */ /* 0x000fe400000010ff */
[----:B------:R-:W-:Y:S02]  /*1f510*/  F2FP.BF16.F32.PACK_AB R37, R60, R37 ;  /* 0x000000253c25723e */ /* 0x000fe400000010ff */
[----:B------:R-:W-:Y:S01]  /*1f520*/  F2FP.BF16.F32.PACK_AB R82, R82, R31 ;  /* 0x0000001f5252723e */ /* 0x000fe200000010ff */
[----:B-1----:R-:W1:Y:S01]  /*1f530*/  S2R R3, SR_SWINHI ;  /* 0x0000000000037919 */ /* 0x002e620000002f00 */
        /* <DEDUP_REMOVED lines=17> */
[----:B-1----:R-:W-:Y:S02]  /*1f650*/  MOV R61, R3 ;  /* 0x00000003003d7202 */ /* 0x002fe40000000f00 */
[----:B------:R-:W-:-:S02]  /*1f660*/  F2FP.BF16.F32.PACK_AB R48, R57, R14 ;  /* 0x0000000e3930723e */ /* 0x000fc400000010ff */
[----:B------:R-:W-:Y:S02]  /*1f670*/  LOP3.LUT P0, R2, R90, 0x3, RZ, 0xc0, !PT ;  /* 0x000000035a027812 */ /* 0x000fe4000780c0ff */
[----:B------:R-:W-:Y:S02]  /*1f680*/  F2FP.BF16.F32.PACK_AB R5, R122, R5 ;  /* 0x000000057a05723e */ /* 0x000fe400000010ff */
[----:B------:R-:W-:Y:S02]  /*1f690*/  F2FP.BF16.F32.PACK_AB R4, R123, R4 ;  /* 0x000000047b04723e */ /* 0x000fe400000010ff */
[----:B------:R-:W-:Y:S02]  /*1f6a0*/  ISETP.EQ.OR P0, PT, R2, 0x3, !P0 ;  /* 0x000000030200780c */ /* 0x000fe40004702670 */
[----:B------:R-:W-:Y:S02]  /*1f6b0*/  F2FP.BF16.F32.PACK_AB R35, R124, R13 ;  /* 0x0000000d7c23723e */ /* 0x000fe400000010ff */
[----:B------:R-:W-:-:S02]  /*1f6c0*/  SEL R13, R5, R4, P0 ;  /* 0x00000004050d7207 */ /* 0x000fc40000000000 */
[----:B------:R-:W-:Y:S02]  /*1f6d0*/  SEL R2, R4, R5, P0 ;  /* 0x0000000504027207 */ /* 0x000fe40000000000 */
        /* <DEDUP_REMOVED lines=23> */
[----:B--2---:R-:W-:-:S03]  /*1f850*/  IMAD.WIDE R30, R83, 0x2, R60 ;  /* 0x00000002531e7825 */ /* 0x004fc600078e023c */
[C---:B------:R-:W-:Y:S02]  /*1f860*/  IADD3 R33, P3, R30.reuse, 0x8060, RZ ;  /* 0x000080601e217810 */ /* 0x040fe40007f7e0ff */
[C---:B------:R-:W-:Y:S02]  /*1f870*/  IADD3 R21, P4, R30.reuse, 0x4060, RZ ;  /* 0x000040601e157810 */ /* 0x040fe40007f9e0ff */
[----:B------:R-:W-:Y:S02]  /*1f880*/  LOP3.LUT R32, R33, 0x380, RZ, 0xc0, !PT ;  /* 0x0000038021207812 */ /* 0x000fe400078ec0ff */
[----:B------:R-:W-:Y:S02]  /*1f890*/  IADD3 R29, P2, R30, 0x8040, RZ ;  /* 0x000080401e1d7810 */ /* 0x000fe40007f5e0ff */
[----:B------:R-:W-:Y:S02]  /*1f8a0*/  SHF.R.U64 R32, R32, 0x3, RZ ;  /* 0x0000000320207819 */ /* 0x000fe400000012ff */
[----:B------:R-:W-:-:S02]  /*1f8b0*/  IADD3 R27, P1, R30, 0x8020, RZ ;  /* 0x000080201e1b7810 */ /* 0x000fc40007f3e0ff */
[----:B------:R-:W-:Y:S01]  /*1f8c0*/  LOP3.LUT R32, R32, R33, RZ, 0x3c, !PT ;  /* 0x0000002120207212 */ /* 0x000fe200078e3cff */
[----:B------:R-:W-:Y:S01]  /*1f8d0*/  IMAD.X R33, RZ, RZ, R31, P3 ;  /* 0x000000ffff217224 */ /* 0x000fe200018e061f */
[C---:B------:R-:W-:Y:S02]  /*1f8e0*/  IADD3 R25, P5, R30.reuse, 0x8000, RZ ;  /* 0x000080001e197810 */ /* 0x040fe40007fbe0ff */
[----:B------:R-:W-:Y:S02]  /*1f8f0*/  IADD3 R15, P3, R30, 0x4040, RZ ;  /* 0x000040401e0f7810 */ /* 0x000fe40007f7e0ff */
[----:B------:R-:W-:Y:S02]  /*1f900*/  LOP3.LUT R20, R21, 0x380, RZ, 0xc0, !PT ;  /* 0x0000038015147812 */ /* 0x000fe400078ec0ff */
[----:B------:R-:W-:Y:S02]  /*1f910*/  LOP3.LUT R28, R29, 0x380, RZ, 0xc0, !PT ;  /* 0x000003801d1c7812 */ /* 0x000fe400078ec0ff */
[----:B------:R-:W-:-:S02]  /*1f920*/  LOP3.LUT R26, R27, 0x380, RZ, 0xc0, !PT ;  /* 0x000003801b1a7812 */ /* 0x000fc400078ec0ff */
[----:B------:R-:W-:Y:S02]  /*1f930*/  LOP3.LUT R24, R25, 0x380, RZ, 0xc0, !PT ;  /* 0x0000038019187812 */ /* 0x000fe400078ec0ff */
[----:B------:R-:W-:Y:S02]  /*1f940*/  LOP3.LUT R14, R15, 0x380, RZ, 0xc0, !PT ;  /* 0x000003800f0e7812 */ /* 0x000fe400078ec0ff */
[----:B------:R-:W-:Y:S02]  /*1f950*/  SHF.R.U64 R20, R20, 0x3, RZ ;  /* 0x0000000314147819 */ /* 0x000fe400000012ff */
[----:B------:R-:W-:Y:S02]  /*1f960*/  SHF.R.U64 R28, R28, 0x3, RZ ;  /* 0x000000031c1c7819 */ /* 0x000fe400000012ff */
[----:B------:R-:W-:Y:S02]  /*1f970*/  SHF.R.U64 R26, R26, 0x3, RZ ;  /* 0x000000031a1a7819 */ /* 0x000fe400000012ff */
[----:B------:R-:W-:-:S02]  /*1f980*/  SHF.R.U64 R24, R24, 0x3, RZ ;  /* 0x0000000318187819 */ /* 0x000fc400000012ff */
[----:B------:R-:W-:Y:S02]  /*1f990*/  SHF.R.U64 R14, R14, 0x3, RZ ;  /* 0x000000030e0e7819 */ /* 0x000fe400000012ff */
[----:B------:R-:W-:Y:S01]  /*1f9a0*/  LOP3.LUT R20, R20, R21, RZ, 0x3c, !PT ;  /* 0x0000001514147212 */ /* 0x000fe200078e3cff */
[--C-:B------:R-:W-:Y:S01]  /*1f9b0*/  IMAD.X R21, RZ, RZ, R31.reuse, P4 ;  /* 0x000000ffff157224 */ /* 0x100fe200020e061f */
[----:B------:R-:W-:Y:S01]  /*1f9c0*/  LOP3.LUT R28, R28, R29, RZ, 0x3c, !PT ;  /* 0x0000001d1c1c7212 */ /* 0x000fe200078e3cff */
[--C-:B------:R-:W-:Y:S01]  /*1f9d0*/  IMAD.X R29, RZ, RZ, R31.reuse, P2 ;  /* 0x000000ffff1d7224 */ /* 0x100fe200010e061f */
[----:B------:R-:W-:Y:S01]  /*1f9e0*/  LOP3.LUT R26, R26, R27, RZ, 0x3c, !PT ;  /* 0x0000001b1a1a7212 */ /* 0x000fe200078e3cff */
[--C-:B------:R-:W-:Y:S01]  /*1f9f0*/  IMAD.X R27, RZ, RZ, R31.reuse, P1 ;  /* 0x000000ffff1b7224 */ /* 0x100fe200008e061f */
[----:B------:R-:W-:Y:S02]  /*1fa00*/  LOP3.LUT R24, R24, R25, RZ, 0x3c, !PT ;  /* 0x0000001918187212 */ /* 0x000fe400078e3cff */
[----:B------:R-:W-:Y:S01]  /*1fa10*/  LOP3.LUT R14, R14, R15, RZ, 0x3c, !PT ;  /* 0x0000000f0e0e7212 */ /* 0x000fe200078e3cff */
[----:B------:R-:W-:Y:S01]  /*1fa20*/  IMAD.X R15, RZ, RZ, R31, P3 ;  /* 0x000000ffff0f7224 */ /* 0x000fe200018e061f */
[----:B------:R-:W-:-:S02]  /*1fa30*/  IADD3.X R25, RZ, R31, RZ, P5, !PT ;  /* 0x0000001fff197210 */ /* 0x000fc40002ffe4ff */
        /* <DEDUP_REMOVED lines=40> */
[----:B---3--:R-:W-:Y:S01]  /*1fcc0*/  LOP3.LUT R3, R0, 0x2, RZ, 0x3c, !PT ;  /* 0x0000000200037812 */ /* 0x008fe200078e3cff */
[----:B------:R-:W-:Y:S06]  /*1fcd0*/  BRA.DIV UR4, `(.L_x_3541) ;  /* 0x000000ae047c7947 */ /* 0x000fec000b800000 */
[----:B------:R-:W-:Y:S01]  /*1fce0*/  SEL R21, R126, R39, P0 ;  /* 0x000000277e157207 */ /* 0x000fe20000000000 */
[----:B------:R-:W-:Y:S01]  /*1fcf0*/  SHFL.IDX PT, R6, R13, R0, 0x1c1f ;  /* 0x001c1f000d067589 */ /* 0x000fe200000e0000 */
[----:B------:R-:W-:Y:S02]  /*1fd00*/  SEL R24, R39, R126, P0 ;  /* 0x0000007e27187207 */ /* 0x000fe40000000000 */
[----:B------:R-:W-:Y:S01]  /*1fd10*/  SEL R27, R56, R89, P0 ;  /* 0x00000059381b7207 */ /* 0x000fe20000000000 */
[----:B------:R1:W2:Y:S01]  /*1fd20*/  SHFL.IDX PT, R5, R2, R3, 0x1c1f ;  /* 0x001c1f0302057589 */ /* 0x0002a200000e0000 */
[----:B------:R-:W-:Y:S02]  /*1fd30*/  SEL R32, R89, R56, P0 ;  /* 0x0000003859207207 */ /* 0x000fe40000000000 */
[----:B------:R-:W-:Y:S01]  /*1fd40*/  SEL R39, R72, R41, P0 ;  /* 0x0000002948277207 */ /* 0x000fe20000000000 */
[----:B------:R-:W-:Y:S01]  /*1fd50*/  SHFL.IDX PT, R26, R21, R0, 0x1c1f ;  /* 0x001c1f00151a7589 */ /* 0x000fe200000e0000 */
[----:B------:R-:W-:-:S02]  /*1fd60*/  SEL R56, R41, R72, P0 ;  /* 0x0000004829387207 */ /* 0x000fc40000000000 */
[----:B------:R-:W-:Y:S01]  /*1fd70*/  SEL R41, R62, R43, P0 ;  /* 0x0000002b3e297207 */ /* 0x000fe20000000000 */
[----:B------:R-:W-:Y:S01]  /*1fd80*/  SHFL.IDX PT, R58, R39, R0, 0x1c1f ;  /* 0x001c1f00273a7589 */ /* 0x000fe200000e0000 */
[----:B------:R-:W-:Y:S01]  /*1fd90*/  SEL R62, R43, R62, P0 ;  /* 0x0000003e2b3e7207 */ /* 0x000fe20000000000 */
[----:B-1----:R-:W-:Y:S01]  /*1fda0*/  IMAD.MOV.U32 R2, RZ, RZ, RZ ;  /* 0x000000ffff027224 */ /* 0x002fe200078e00ff */
        /* <DEDUP_REMOVED lines=28> */
[----:B------:R-:W3:Y:S01]  /*1ff70*/  SHFL.IDX PT, R27, R32, R3, 0x1c1f ;  /* 0x001c1f03201b7589 */ /* 0x000ee200000e0000 */
        /* <DEDUP_REMOVED lines=20> */
[----:B------:R-:W0:Y:S01]  /*200c0*/  SHFL.IDX PT, R25, R28, R3, 0x1c1f ;  /* 0x001c1f031c197589 */ /* 0x000e2200000e0000 */
[----:B------:R-:W-:-:S02]  /*200d0*/  SEL R59, R42, R65, P0 ;  /* 0x000000412a3b7207 */ /* 0x000fc40000000000 */
[----:B------:R-:W-:Y:S01]  /*200e0*/  SEL R80, R65, R42, P0 ;  /* 0x0000002a41507207 */ /* 0x000fe20000000000 */
[----:B------:R-:W0:Y:S01]  /*200f0*/  SHFL.IDX PT, R29, R36, R3, 0x1c1f ;  /* 0x001c1f03241d7589 */ /* 0x000e2200000e0000 */
[----:B------:R-:W-:Y:S02]  /*20100*/  SEL R82, R91, R82, P0 ;  /* 0x000000525b527207 */ /* 0x000fe40000000000 */
[----:B------:R-:W-:Y:S01]  /*20110*/  SEL R65, R84, R93, P0 ;  /* 0x0000005d54417207 */ /* 0x000fe20000000000 */
[----:B------:R-:W-:Y:S01]  /*20120*/  SHFL.IDX PT, R42, R31, R0, 0x1c1f ;  /* 0x001c1f001f2a7589 */ /* 0x000fe200000e0000 */
[----:B------:R-:W-:Y:S02]  /*20130*/  SEL R84, R93, R84, P0 ;  /* 0x000000545d547207 */ /* 0x000fe40000000000 */
[----:B--2---:R-:W-:Y:S01]  /*20140*/  SEL R4, R6, R5, P0 ;  /* 0x0000000506047207 */ /* 0x004fe20000000000 */
[----:B------:R-:W2:Y:S01]  /*20150*/  SHFL.IDX PT, R31, R40, R3, 0x1c1f ;  /* 0x001c1f03281f7589 */ /* 0x000ea200000e0000 */
[----:B-1----:R-:W-:-:S02]  /*20160*/  SEL R8, R10, R7, P0 ;  /* 0x000000070a087207 */ /* 0x002fc40000000000 */
[----:B------:R-:W-:Y:S01]  /*20170*/  SEL R6, R5, R6, P0 ;  /* 0x0000000605067207 */ /* 0x000fe20000000000 */
[----:B------:R-:W1:Y:S01]  /*20180*/  SHFL.IDX PT, R33, R44, R3, 0x1c1f ;  /* 0x001c1f032c217589 */ /* 0x000e6200000e0000 */
[----:B------:R-:W-:Y:S02]  /*20190*/  SEL R10, R7, R10, P0 ;  /* 0x0000000a070a7207 */ /* 0x000fe40000000000 */
[----:B---3--:R-:W-:Y:S01]  /*201a0*/  SEL R32, R34, R27, P0 ;  /* 0x0000001b22207207 */ /* 0x008fe20000000000 */
[----:B------:R-:W3:Y:S01]  /*201b0*/  SHFL.IDX PT, R35, R48, R3, 0x1c1f ;  /* 0x001c1f0330237589 */ /* 0x000ee200000e0000 */
[----:B----4-:R-:W-:Y:S02]  /*201c0*/  SEL R12, R9, R20, P0 ;  /* 0x00000014090c7207 */ /* 0x010fe40000000000 */
[----:B------:R-:W-:Y:S01]  /*201d0*/  SEL R14, R20, R9, P0 ;  /* 0x00000009140e7207 */ /* 0x000fe20000000000 */
[----:B------:R-:W4:Y:S01]  /*201e0*/  SHFL.IDX PT, R37, R52, R3, 0x1c1f ;  /* 0x001c1f0334257589 */ /* 0x000f2200000e0000 */
[----:B0-----:R-:W-:-:S02]  /*201f0*/  SEL R28, R30, R25, P0 ;  /* 0x000000191e1c7207 */ /* 0x001fc40000000000 */
        /* <DEDUP_REMOVED lines=8> */
[----:B--2---:R-:W-:-:S02]  /*20280*/  SEL R40, R42, R31, P0 ;  /* 0x0000001f2a287207 */ /* 0x004fc40000000000 */
[----:B------:R-:W-:Y:S01]  /*20290*/  SEL R42, R31, R42, P0 ;  /* 0x0000002a1f2a7207 */ /* 0x000fe20000000000 */
[----:B------:R-:W-:Y:S01]  /*202a0*/  SHFL.IDX PT, R51, R51, R0, 0x1c1f ;  /* 0x001c1f0033337589 */ /* 0x000fe200000e0000 */
[----:B-1----:R-:W-:Y:S02]  /*202b0*/  SEL R44, R46, R33, P0 ;  /* 0x000000212e2c7207 */ /* 0x002fe40000000000 */
[----:B------:R-:W-:Y:S01]  /*202c0*/  SEL R46, R33, R46, P0 ;  /* 0x0000002e212e7207 */ /* 0x000fe20000000000 */
[----:B------:R-:W-:Y:S01]  /*202d0*/  SHFL.IDX PT, R53, R53, R0, 0x1c1f ;  /* 0x001c1f0035357589 */ /* 0x000fe200000e0000 */
[----:B---3--:R-:W-:Y:S02]  /*202e0*/  SEL R48, R50, R35, P0 ;  /* 0x0000002332307207 */ /* 0x008fe40000000000 */
[----:B------:R-:W-:Y:S01]  /*202f0*/  SEL R50, R35, R50, P0 ;  /* 0x0000003223327207 */ /* 0x000fe20000000000 */
[----:B------:R-:W-:Y:S01]  /*20300*/  SHFL.IDX PT, R55, R55, R0, 0x1c1f ;  /* 0x001c1f0037377589 */ /* 0x000fe200000e0000 */
[----:B----4-:R-:W-:-:S02]  /*20310*/  SEL R52, R54, R37, P0 ;  /* 0x0000002536347207 */ /* 0x010fc40000000000 */
[----:B------:R-:W-:Y:S01]  /*20320*/  SEL R54, R37, R54, P0 ;  /* 0x0000003625367207 */ /* 0x000fe20000000000 */
[----:B------:R-:W0:Y:S01]  /*20330*/  SHFL.IDX PT, R21, R24, R3, 0x1c1f ;  /* 0x001c1f0318157589 */ /* 0x000e2200000e0000 */
[----:B------:R-:W-:Y:S02]  /*20340*/  SEL R58, R39, R58, P0 ;  /* 0x0000003a273a7207 */ /* 0x000fe40000000000 */
[----:B------:R-:W-:Y:S01]  /*20350*/  SEL R5, R41, R62, P0 ;  /* 0x0000003e29057207 */ /* 0x000fe20000000000 */
[----:B------:R-:W1:Y:S01]  /*20360*/  SHFL.IDX PT, R66, R66, R3, 0x1c1f ;  /* 0x001c1f0342427589 */ /* 0x000e6200000e0000 */
[----:B------:R-:W-:Y:S02]  /*20370*/  SEL R7, R62, R41, P0 ;  /* 0x000000293e077207 */ /* 0x000fe40000000000 */
[----:B------:R-:W-:Y:S01]  /*20380*/  SEL R9, R43, R64, P0 ;  /* 0x000000402b097207 */ /* 0x000fe20000000000 */
[----:B------:R-:W2:Y:S01]  /*20390*/  SHFL.IDX PT, R68, R68, R3, 0x1c1f ;  /* 0x001c1f0344447589 */ /* 0x000ea200000e0000 */
[----:B------:R-:W-:-:S03]  /*203a0*/  SEL R11, R64, R43, P0 ;  /* 0x0000002b400b7207 */ /* 0x000fc60000000000 */
[----:B------:R-:W3:Y:S04]  /*203b0*/  SHFL.IDX PT, R70, R70, R3, 0x1c1f ;  /* 0x001c1f0346467589 */ /* 0x000ee800000e0000 */
[----:B------:R-:W4:Y:S04]  /*203c0*/  SHFL.IDX PT, R72, R72, R3, 0x1c1f ;  /* 0x001c1f0348487589 */ /* 0x000f2800000e0000 */
[----:B------:R-:W4:Y:S04]  /*203d0*/  SHFL.IDX PT, R74, R74, R3, 0x1c1f ;  /* 0x001c1f034a4a7589 */ /* 0x000f2800000e0000 */
[----:B------:R-:W4:Y:S01]  /*203e0*/  SHFL.IDX PT, R76, R76, R3, 0x1c1f ;  /* 0x001c1f034c4c7589 */ /* 0x000f2200000e0000 */
[----:B0-----:R-:W-:-:S02]  /*203f0*/  SEL R24, R26, R21, P0 ;  /* 0x000000151a187207 */ /* 0x001fc40000000000 */
        /* <DEDUP_REMOVED lines=10> */
[----:B------:R-:W0:Y:S01]  /*204a0*/  SHFL.IDX PT, R78, R78, R3, 0x1c1f ;  /* 0x001c1f034e4e7589 */ /* 0x000e2200000e0000 */
[----:B----4-:R-:W-:Y:S02]  /*204b0*/  SEL R33, R51, R72, P0 ;  /* 0x0000004833217207 */ /* 0x010fe40000000000 */
[----:B------:R-:W-:Y:S01]  /*204c0*/  SEL R35, R72, R51, P0 ;  /* 0x0000003348237207 */ /* 0x000fe20000000000 */
[----:B------:R-:W1:Y:S01]  /*204d0*/  SHFL.IDX PT, R80, R80, R3, 0x1c1f ;  /* 0x001c1f0350507589 */ /* 0x000e6200000e0000 */
[----:B------:R-:W-:Y:S02]  /*204e0*/  SEL R37, R53, R74, P0 ;  /* 0x0000004a35257207 */ /* 0x000fe40000000000 */
[----:B------:R-:W-:Y:S01]  /*204f0*/  SEL R39, R74, R53, P0 ;  /* 0x000000354a277207 */ /* 0x000fe20000000000 */
[----:B------:R-:W2:Y:S01]  /*20500*/  SHFL.IDX PT, R82, R82, R3, 0x1c1f ;  /* 0x001c1f0352527589 */ /* 0x000ea200000e0000 */
[----:B------:R-:W-:-:S02]  /*20510*/  SEL R41, R55, R76, P0 ;  /* 0x0000004c37297207 */ /* 0x000fc40000000000 */
[----:B------:R-:W-:Y:S01]  /*20520*/  SEL R43, R76, R55, P0 ;  /* 0x000000374c2b7207 */ /* 0x000fe20000000000 */
[----:B------:R3:W4:Y:S04]  /*20530*/  SHFL.IDX PT, R65, R65, R0, 0x1c1f ;  /* 0x001c1f0041417589 */ /* 0x00072800000e0000 */
[----:B------:R3:W3:Y:S01]  /*20540*/  SHFL.IDX PT, R84, R84, R3, 0x1c1f ;  /* 0x001c1f0354547589 */ /* 0x0006e200000e0000 */
[----:B0-----:R-:W-:Y:S02]  /*20550*/  SEL R45, R57, R78, P0 ;  /* 0x0000004e392d7207 */ /* 0x001fe40000000000 */
[----:B------:R-:W-:Y:S02]  /*20560*/  SEL R47, R78, R57, P0 ;  /* 0x000000394e2f7207 */ /* 0x000fe40000000000 */
[----:B-1----:R-:W-:-:S02]  /*20570*/  SEL R49, R59, R80, P0 ;  /* 0x000000503b317207 */ /* 0x002fc40000000000 */
[----:B------:R-:W-:Y:S02]  /*20580*/  SEL R51, R80, R59, P0 ;  /* 0x0000003b50337207 */ /* 0x000fe40000000000 */
[----:B--2---:R-:W-:Y:S02]  /*20590*/  SEL R53, R63, R82, P0 ;  /* 0x000000523f357207 */ /* 0x004fe40000000000 */
[----:B------:R-:W-:-:S07]  /*205a0*/  SEL R55, R82, R63, P0 ;  /* 0x0000003f52377207 */ /* 0x000fce0000000000 */
.L_x_3773:
[----:B------:R-:W2:Y:S01]  /*205b0*/  LDL.LU R64, [R1+0x24] ;  /* 0x0000240001407983 */ /* 0x000ea20000300800 */
[----:B------:R-:W-:Y:S05]  /*205c0*/  WARPSYNC.ALL ;  /* 0x0000000000007948 */ /* 0x000fea0003800000 */
[----:B------:R-:W2:Y:S01]  /*205d0*/  LDL.LU R63, [R1+0x28] ;  /* 0x00002800013f7983 */ /* 0x000ea20000300800 */
[----:B------:R-:W-:Y:S01]  /*205e0*/  ULDC.64 UR4, c[0x0][0xc00] ;  /* 0x0003000000047ab9 */ /* 0x000fe20000000a00 */
[----:B---34-:R-:W-:Y:S01]  /*205f0*/  SEL R57, R65, R84, P0 ;  /* 0x0000005441397207 */ /* 0x018fe20000000000 */
[----:B------:R-:W0:Y:S08]  /*20600*/  LDC R0, c[0x0][0xbe8] ;  /* 0x0002fa00ff007b82 */ /* 0x000e300000000800 */
[----:B------:R-:W-:Y:S01]  /*20610*/  BAR.SYNC.DEFER_BLOCKING 0x1, 0x100 ;  /* 0x0044000000007b1d */ /* 0x000fe20000010000 */
[----:B------:R-:W-:-:S02]  /*20620*/  ISETP.NE.U32.AND P1, PT, RZ, UR4, PT ;  /* 0x00000004ff007c0c */ /* 0x000fc4000bf25070 */
[----:B------:R-:W-:Y:S02]  /*20630*/  SEL R59, R84, R65, P0 ;  /* 0x00000041543b7207 */ /* 0x000fe40000000000 */
[----:B------:R-:W-:Y:S01]  /*20640*/  ISETP.NE.AND.EX P1, PT, RZ, UR5, PT, P1 ;  /* 0x00000005ff007c0c */ /* 0x000fe2000bf25310 */
[----:B------:R-:W3:Y:S04]  /*20650*/  LDL R62, [R1+0x7c] ;  /* 0x00007c00013e7983 */ /* 0x000ee80000100800 */
[----:B------:R-:W3:Y:S04]  /*20660*/  LDL R66, [R1+0x30] ;  /* 0x0000300001427983 */ /* 0x000ee80000100800 */
[----:B------:R-:W-:Y:S04]  /*20670*/  STSM.16.M88.4 [R79], R4 ;  /* 0x000000044f007844 */ /* 0x000fe80000000200 */
[----:B------:R3:W-:Y:S04]  /*20680*/  STSM.16.M88.4 [R87], R8 ;  /* 0x0000000857007844 */ /* 0x0007e80000000200 */
        /* <DEDUP_REMOVED lines=9> */
[----:B------:R1:W-:Y:S01]  /*20720*/  STSM.16.M88.4 [R73], R56 ;  /* 0x0000003849007844 */ /* 0x0003e20000000200 */
[----:B------:R-:W-:Y:S01]  /*20730*/  BAR.SYNC.DEFER_BLOCKING 0x1, 0x100 ;  /* 0x0044000000007b1d */ /* 0x000fe20000010000 */
[----:B--2---:R-:W-:-:S04]  /*20740*/  IADD3 R20, P2, R64, UR4, RZ ;  /* 0x0000000440147c10 */ /* 0x004fc8000ff5e0ff */
[----:B------:R-:W-:Y:S01]  /*20750*/  IADD3.X R21, R63, UR5, RZ, P2, !PT ;  /* 0x000000053f157c10 */ /* 0x000fe200097fe4ff */
[----:B------:R-:W-:Y:S02]  /*20760*/  ULDC.64 UR4, c[0x0][0xc08] ;  /* 0x0003020000047ab9 */ /* 0x000fe40000000a00 */
[----:B------:R-:W-:Y:S02]  /*20770*/  ISETP.NE.U32.AND P0, PT, RZ, UR4, PT ;  /* 0x00000004ff007c0c */ /* 0x000fe4000bf05070 */
[----:B------:R1:W5:Y:S01]  /*20780*/  @P1 LDG.E R2, desc[UR54][R20.64] ;  /* 0x0000003614021981 */ /* 0x000362000c1e1900 */
[----:B0-----:R-:W-:Y:S02]  /*20790*/  ISETP.NE.AND P2, PT, R0, 0x1, PT ;  /* 0x000000010000780c */ /* 0x001fe40003f45270 */
[----:B------:R-:W-:Y:S01]  /*207a0*/  ISETP.NE.AND.EX P0, PT, RZ, UR5, PT, P0 ;  /* 0x00000005ff007c0c */ /* 0x000fe2000bf05300 */
[----:B---3--:R-:W-:-:S10]  /*207b0*/  IMAD R8, R66, 0x80, R62 ;  /* 0x0000008042087824 */ /* 0x008fd400078e023e */
[----:B------:R-:W0:Y:S02]  /*207c0*/  @P2 LDC R3, c[0x0][0xbec] ;  /* 0x0002fb00ff032b82 */ /* 0x000e240000000800 */
[----:B------:R-:W-:Y:S01]  /*207d0*/  @P0 IADD3 R4, P3, R64, UR4, RZ ;  /* 0x0000000440040c10 */ /* 0x000fe2000ff7e0ff */
[----:B------:R-:W-:Y:S02]  /*207e0*/  ULDC UR4, c[0x0][0xa88] ;  /* 0x0002a20000047ab9 */ /* 0x000fe40000000800 */
[----:B------:R-:W-:Y:S01]  /*207f0*/  IMAD.U32 R7, RZ, RZ, UR4 ;  /* 0x00000004ff077e24 */ /* 0x000fe2000f8e00ff */
[----:B------:R-:W-:Y:S02]  /*20800*/  @P0 IADD3.X R5, R63, UR5, RZ, P3, !PT ;  /* 0x000000053f050c10 */ /* 0x000fe40009ffe4ff */
[----:B------:R-:W2:Y:S03]  /*20810*/  @P2 LDC R11, c[0x0][0xbf0] ;  /* 0x0002fc00ff0b2b82 */ /* 0x000ea60000000800 */
[----:B------:R1:W5:Y:S01]  /*20820*/  @P0 LDG.E R7, desc[UR54][R4.64] ;  /* 0x0000003604070981 */ /* 0x000362000c1e1900 */
[----:B------:R-:W-:Y:S05]  /*20830*/  @P0 BRA `(.L_x_3542) ;  /* 0x0000000000100947 */ /* 0x000fea0003800000 */
[----:B------:R-:W-:Y:S05]  /*20840*/  @!P1 BRA `(.L_x_3542) ;  /* 0x00000000000c9947 */ /* 0x000fea0003800000 */
[----:B-1----:R-:W3:Y:S04]  /*20850*/  LDG.E R4, desc[UR54][R20.64] ;  /* 0x0000003614047981 */ /* 0x002ee8000c1e1900 */
[----:B-----5:R-:W3:Y:S02]  /*20860*/  LDG.E R7, desc[UR54][R20.64+0x4] ;  /* 0x0000043614077981 */ /* 0x020ee4000c1e1900 */
[----:B---3--:R-:W-:-:S07]  /*20870*/  IMAD.IADD R7, R7, 0x1, -R4 ;  /* 0x0000000107077824 */ /* 0x008fce00078e0a04 */
.L_x_3542:
[----:B-1----:R-:W3:Y:S01]  /*20880*/  LDL.LU R12, [R1+0x2c] ;  /* 0x00002c00010c7983 */ /* 0x002ee20000300800 */
[----:B------:R-:W-:Y:S01]  /*20890*/  VIADD R67, R90, 0xffffff80 ;  /* 0xffffff805a437836 */ /* 0x000fe20000000000 */
[----:B------:R-:W-:Y:S02]  /*208a0*/  ULDC.64 UR4, c[0x0][0xb90] ;  /* 0x0002e40000047ab9 */ /* 0x000fe40000000a00 */
[----:B------:R-:W4:Y:S04]  /*208b0*/  LDL.LU R10, [R1+0x10] ;  /* 0x00001000010a7983 */ /* 0x000f280000300800 */
[----:B------:R-:W4:Y:S01]  /*208c0*/  LDL.LU R69, [R1+0x20] ;  /* 0x0000200001457983 */ /* 0x000f220000300800 */
[----:B0-----:R-:W-:Y:S01]  /*208d0*/  @P2 IMAD.HI.U32 R4, R8, R3, RZ ;  /* 0x0000000308042227 */ /* 0x001fe200078e00ff */
[----:B-----5:R-:W-:-:S02]  /*208e0*/  SHF.R.S32.HI R3, RZ, 0x1f, R2 ;  /* 0x0000001fff037819 */ /* 0x020fc40000011402 */
[----:B------:R-:W4:Y:S01]  /*208f0*/  LDL R14, [R1+0x74] ;  /* 0x00007400010e7983 */ /* 0x000f220000100800 */
[----:B------:R-:W-:Y:S01]  /*20900*/  SHF.R.S32.HI R68, RZ, 0x1f, R67 ;  /* 0x0000001fff447819 */ /* 0x000fe20000011443 */
[----:B------:R-:W-:Y:S01]  /*20910*/  IMAD.MOV.U32 R9, RZ, RZ, R8 ;  /* 0x000000ffff097224 */ /* 0x000fe200078e0008 */
[----:B--2---:R-:W-:Y:S01]  /*20920*/  @P2 SHF.R.U32.HI R9, RZ, R11, R4 ;  /* 0x0000000bff092219 */ /* 0x004fe20000011604 */
[----:B------:R-:W0:Y:S01]  /*20930*/  S2R R20, SR_TID.X ;  /* 0x0000000000147919 */ /* 0x000e220000002100 */
[----:B------:R-:W-:-:S03]  /*20940*/  LEA.HI R68, R68, R67, RZ, 0x3 ;  /* 0x0000004344447211 */ /* 0x000fc600078f18ff */
[----:B------:R-:W-:Y:S01]  /*20950*/  IMAD.MOV R15, RZ, RZ, -R9 ;  /* 0x000000ffff0f7224 */ /* 0x000fe200078e0a09 */
[----:B------:R-:W-:-:S04]  /*20960*/  SHF.R.S32.HI R68, RZ, 0x3, R68 ;  /* 0x00000003ff447819 */ /* 0x000fc80000011444 */
[----:B------:R-:W-:-:S05]  /*20970*/  LEA R13, R68, R234, 0x6 ;  /* 0x000000ea440d7211 */ /* 0x000fca00078e30ff */
[----:B------:R-:W-:Y:S01]  /*20980*/  IMAD.WIDE R60, R13, 0x2, R60 ;  /* 0x000000020d3c7825 */ /* 0x000fe200078e023c */
[----:B------:R-:W-:Y:S02]  /*20990*/  SHF.R.S32.HI R13, RZ, 0x1f, R9 ;  /* 0x0000001fff0d7819 */ /* 0x000fe40000011409 */
[----:B------:R-:W-:Y:S01]  /*209a0*/  IADD3 R25, P3, R60, 0x3000, RZ ;  /* 0x000030003c197810 */ /* 0x000fe20007f7e0ff */
[----:B0-----:R-:W-:-:S05]  /*209b0*/  VIADD R21, R20, 0xffffff80 ;  /* 0xffffff8014157836 */ /* 0x001fca0000000000 */
[----:B------:R-:W-:-:S04]  /*209c0*/  SHF.R.S32.HI R20, RZ, 0x1f, R21 ;  /* 0x0000001fff147819 */ /* 0x000fc80000011415 */
[----:B------:R-:W-:Y:S02]  /*209d0*/  LEA.HI R20, R20, R21, RZ, 0x7 ;  /* 0x0000001514147211 */ /* 0x000fe400078f38ff */
[----:B------:R-:W-:Y:S02]  /*209e0*/  LOP3.LUT R24, R25, 0x380, RZ, 0xc0, !PT ;  /* 0x0000038019187812 */ /* 0x000fe400078ec0ff */
[----:B------:R-:W-:Y:S02]  /*209f0*/  LOP3.LUT R20, R20, 0xffffff80, RZ, 0xc0, !PT ;  /* 0xffffff8014147812 */ /* 0x000fe400078ec0ff */
[----:B------:R-:W-:-:S03]  /*20a00*/  SHF.R.U64 R24, R24, 0x3, RZ ;  /* 0x0000000318187819 */ /* 0x000fc600000012ff */
[----:B------:R-:W-:Y:S01]  /*20a10*/  IMAD.IADD R20, R21, 0x1, -R20 ;  /* 0x0000000115147824 */ /* 0x000fe200078e0a14 */
[----:B------:R-:W-:Y:S01]  /*20a20*/  LOP3.LUT R24, R24, R25, RZ, 0x3c, !PT ;  /* 0x0000001918187212 */ /* 0x000fe200078e3cff */
[----:B------:R-:W-:Y:S01]  /*20a30*/  IMAD.X R25, RZ, RZ, R61, P3 ;  /* 0x000000ffff197224 */ /* 0x000fe200018e063d */
[C---:B------:R-:W-:Y:S02]  /*20a40*/  IADD3 R45, P3, R60.reuse, 0x8000, RZ ;  /* 0x000080003c2d7810 */ /* 0x040fe40007f7e0ff */
[----:B------:R-:W-:Y:S01]  /*20a50*/  IADD3 R29, P5, R60, 0x4000, RZ ;  /* 0x000040003c1d7810 */ /* 0x000fe20007fbe0ff */
[----:B------:R-:W-:Y:S01]  /*20a60*/  IMAD R65, R7, R0, RZ ;  /* 0x0000000007417224 */ /* 0x000fe200078e02ff */
[----:B------:R-:W-:Y:S02]  /*20a70*/  LOP3.LUT R44, R45, 0x380, RZ, 0xc0, !PT ;  /* 0x000003802d2c7812 */ /* 0x000fe400078ec0ff */
[----:B------:R-:W-:Y:S02]  /*20a80*/  LOP3.LUT R28, R29, 0x380, RZ, 0xc0, !PT ;  /* 0x000003801d1c7812 */ /* 0x000fe400078ec0ff */
[----:B------:R-:W-:-:S02]  /*20a90*/  SHF.R.U64 R44, R44, 0x3, RZ ;  /* 0x000000032c2c7819 */ /* 0x000fc400000012ff */
[----:B------:R-:W-:Y:S02]  /*20aa0*/  SHF.R.U64 R28, R28, 0x3, RZ ;  /* 0x000000031c1c7819 */ /* 0x000fe400000012ff */
[----:B------:R-:W-:Y:S01]  /*20ab0*/  LOP3.LUT R44, R44, R45, RZ, 0x3c, !PT ;  /* 0x0000002d2c2c7212 */ /* 0x000fe200078e3cff */
[----:B------:R-:W-:Y:S01]  /*20ac0*/  IMAD.X R45, RZ, RZ, R61, P3 ;  /* 0x000000ffff2d7224 */ /* 0x000fe200018e063d */
[----:B------:R-:W-:Y:S02]  /*20ad0*/  LOP3.LUT R28, R28, R29, RZ, 0x3c, !PT ;  /* 0x0000001d1c1c7212 */ /* 0x000fe400078e3cff */
[----:B------:R-:W-:Y:S02]  /*20ae0*/  IADD3.X R29, RZ, R61, RZ, P5, !PT ;  /* 0x0000003dff1d7210 */ /* 0x000fe40002ffe4ff */
[C---:B------:R-:W-:Y:S02]  /*20af0*/  IADD3 R49, P5, R60.reuse, 0x9000, RZ ;  /* 0x000090003c317810 */ /* 0x040fe40007fbe0ff */
[----:B------:R-:W-:-:S02]  /*20b00*/  LOP3.LUT R7, R60, 0x380, RZ, 0xc0, !PT ;  /* 0x000003803c077812 */ /* 0x000fc400078ec0ff */
[----:B------:R-:W-:Y:S02]  /*20b10*/  LOP3.LUT R48, R49, 0x380, RZ, 0xc0, !PT ;  /* 0x0000038031307812 */ /* 0x000fe400078ec0ff */
[----:B------:R-:W-:Y:S02]  /*20b20*/  SHF.R.U64 R7, R7, 0x3, RZ ;  /* 0x0000000307077819 */ /* 0x000fe400000012ff */
[----:B------:R-:W-:Y:S02]  /*20b30*/  SHF.R.S32.HI R70, RZ, 0x1f, R67 ;  /* 0x0000001fff467819 */ /* 0x000fe40000011443 */
[----:B------:R-:W-:Y:S02]  /*20b40*/  SHF.R.U64 R48, R48, 0x3, RZ ;  /* 0x0000000330307819 */ /* 0x000fe400000012ff */
[----:B------:R-:W-:Y:S02]  /*20b50*/  LEA.HI R70, R70, R67, RZ, 0x3 ;  /* 0x0000004346467211 */ /* 0x000fe400078f18ff */
[----:B------:R-:W-:Y:S01]  /*20b60*/  LOP3.LUT R48, R48, R49, RZ, 0x3c, !PT ;  /* 0x0000003130307212 */ /* 0x000fe200078e3cff */
[----:B------:R-:W-:Y:S01]  /*20b70*/  IMAD.X R49, RZ, RZ, R61, P5 ;  /* 0x000000ffff317224 */ /* 0x000fe200028e063d */
[----:B------:R-:W-:-:S05]  /*20b80*/  LOP3.LUT R70, R70, 0xfffffff8, RZ, 0xc0, !PT ;  /* 0xfffffff846467812 */ /* 0x000fca00078ec0ff */
[----:B------:R-:W-:Y:S02]  /*20b90*/  IMAD.IADD R70, R67, 0x1, -R70 ;  /* 0x0000000143467824 */ /* 0x000fe400078e0a46 */
[----:B------:R-:W0:Y:S01]  /*20ba0*/  @P2 LDC R67, c[0x0][0xbf0] ;  /* 0x0002fc00ff432b82 */ /* 0x000e220000000800 */
[----:B------:R-:W-:Y:S01]  /*20bb0*/  BSSY B1, `(.L_x_3543) ;  /* 0x000009d000017945 */ /* 0x000fe20003800000 */
[----:B---3--:R-:W-:Y:S02]  /*20bc0*/  SEL R62, R12, RZ, !P1 ;  /* 0x000000ff0c3e7207 */ /* 0x008fe40004800000 */
[----:B----4-:R-:W-:Y:S02]  /*20bd0*/  SEL R63, R10, RZ, !P1 ;  /* 0x000000ff0a3f7207 */ /* 0x010fe40004800000 */
[----:B------:R-:W-:Y:S01]  /*20be0*/  SHF.R.S32.HI R64, RZ, 0x1f, R69 ;  /* 0x0000001fff407819 */ /* 0x000fe20000011445 */
        /* <DEDUP_REMOVED lines=16> */
[----:B------:R-:W-:-:S03]  /*20cf0*/  ULDC.64 UR4, c[0x0][0xb50] ;  /* 0x0002d40000047ab9 */ /* 0x000fc60000000a00 */
[----:B------:R-:W-:Y:S01]  /*20d00*/  IMAD.IADD R5, R5, 0x1, R13 ;  /* 0x0000000105057824 */ /* 0x000fe200078e020d */
[----:B------:R-:W-:Y:S02]  /*20d10*/  IADD3 R13, P1, R60, 0x2000, RZ ;  /* 0x000020003c0d7810 */ /* 0x000fe40007f3e0ff */
[C---:B------:R-:W-:Y:S02]  /*20d20*/  LEA R6, P0, R4.reuse, UR4, 0x2 ;  /* 0x0000000404067c11 */ /* 0x040fe4000f8010ff */
[----:B------:R-:W-:Y:S02]  /*20d30*/  LOP3.LUT R12, R13, 0x380, RZ, 0xc0, !PT ;  /* 0x000003800d0c7812 */ /* 0x000fe400078ec0ff */
[----:B------:R-:W-:Y:S02]  /*20d40*/  LEA.HI.X R10, R4, UR5, R5, 0x2, P0 ;  /* 0x00000005040a7c11 */ /* 0x000fe400080f1405 */
[----:B------:R-:W-:Y:S02]  /*20d50*/  IADD3 R9, P4, R60, 0x1000, RZ ;  /* 0x000010003c097810 */ /* 0x000fe40007f9e0ff */
[----:B------:R-:W-:Y:S01]  /*20d60*/  SHF.R.U64 R12, R12, 0x3, RZ ;  /* 0x000000030c0c7819 */ /* 0x000fe200000012ff */
[----:B------:R-:W-:Y:S01]  /*20d70*/  SHFL.IDX PT, R54, R6, 0x1, 0x1c1f ;  /* 0x003c1f0006367f89 */ /* 0x000fe200000e0000 */
[----:B------:R-:W-:Y:S01]  /*20d80*/  IADD3 R33, P0, R60, 0x5000, RZ ;  /* 0x000050003c217810 */ /* 0x000fe20007f1e0ff */
[----:B------:R-:W-:Y:S01]  /*20d90*/  IMAD R4, R66, 0x80, R14 ;  /* 0x0000008042047824 */ /* 0x000fe200078e020e */
[----:B------:R-:W-:Y:S01]  /*20da0*/  LOP3.LUT R8, R9, 0x380, RZ, 0xc0, !PT ;  /* 0x0000038009087812 */ /* 0x000fe200078ec0ff */
[----:B------:R-:W-:Y:S01]  /*20db0*/  ULDC.64 UR4, c[0x0][0xaa0] ;  /* 0x0002a80000047ab9 */ /* 0x000fe20000000a00 */
[----:B------:R-:W-:-:S02]  /*20dc0*/  LOP3.LUT R32, R33, 0x380, RZ, 0xc0, !PT ;  /* 0x0000038021207812 */ /* 0x000fc400078ec0ff */
[----:B------:R-:W-:Y:S01]  /*20dd0*/  LOP3.LUT R12, R12, R13, RZ, 0x3c, !PT ;  /* 0x0000000d0c0c7212 */ /* 0x000fe200078e3cff */
[--C-:B------:R-:W-:Y:S01]  /*20de0*/  IMAD.X R13, RZ, RZ, R61.reuse, P1 ;  /* 0x000000ffff0d7224 */ /* 0x100fe200008e063d */
[----:B------:R-:W-:Y:S02]  /*20df0*/  SHF.R.U64 R8, R8, 0x3, RZ ;  /* 0x0000000308087819 */ /* 0x000fe400000012ff */
[----:B------:R-:W-:Y:S02]  /*20e00*/  SHF.R.U64 R32, R32, 0x3, RZ ;  /* 0x0000000320207819 */ /* 0x000fe400000012ff */
[----:B------:R-:W-:Y:S02]  /*20e10*/  IADD3 R41, P1, R60, 0x7000, RZ ;  /* 0x000070003c297810 */ /* 0x000fe40007f3e0ff */
[----:B------:R-:W-:Y:S01]  /*20e20*/  LOP3.LUT R8, R8, R9, RZ, 0x3c, !PT ;  /* 0x0000000908087212 */ /* 0x000fe200078e3cff */
[--C-:B------:R-:W-:Y:S01]  /*20e30*/  IMAD.X R9, RZ, RZ, R61.reuse, P4 ;  /* 0x000000ffff097224 */ /* 0x100fe200020e063d */
[----:B------:R-:W-:Y:S01]  /*20e40*/  LOP3.LUT R32, R32, R33, RZ, 0x3c, !PT ;  /* 0x0000002120207212 */ /* 0x000fe200078e3cff */
[----:B------:R-:W-:Y:S01]  /*20e50*/  IMAD.X R33, RZ, RZ, R61, P0 ;  /* 0x000000ffff217224 */ /* 0x000fe200000e063d */
[----:B------:R-:W-:Y:S01]  /*20e60*/  LOP3.LUT R40, R41, 0x380, RZ, 0xc0, !PT ;  /* 0x0000038029287812 */ /* 0x000fe200078ec0ff */
[----:B------:R-:W-:Y:S01]  /*20e70*/  SHFL.IDX PT, R21, R10, RZ, 0x1c1f ;  /* 0x001c1fff0a157589 */ /* 0x000fe200000e0000 */
[----:B------:R-:W-:-:S02]  /*20e80*/  IADD3 R37, P4, R60, 0x6000, RZ ;  /* 0x000060003c257810 */ /* 0x000fc40007f9e0ff */
[----:B------:R-:W-:Y:S01]  /*20e90*/  LOP3.LUT P0, RZ, R20, 0x3, RZ, 0xc0, !PT ;  /* 0x0000000314ff7812 */ /* 0x000fe2000780c0ff */
[----:B------:R-:W-:Y:S01]  /*20ea0*/  SHFL.IDX PT, R55, R10, 0x1, 0x1c1f ;  /* 0x003c1f000a377f89 */ /* 0x000fe200000e0000 */
[----:B------:R-:W-:-:S03]  /*20eb0*/  SHF.R.U64 R40, R40, 0x3, RZ ;  /* 0x0000000328287819 */ /* 0x000fc600000012ff */
[----:B------:R-:W1:Y:S01]  /*20ec0*/  SHFL.IDX PT, R20, R6, RZ, 0x1c1f ;  /* 0x001c1fff06147589 */ /* 0x000e6200000e0000 */
[----:B------:R-:W-:Y:S02]  /*20ed0*/  LOP3.LUT R36, R37, 0x380, RZ, 0xc0, !PT ;  /* 0x0000038025247812 */ /* 0x000fe400078ec0ff */
[----:B------:R-:W-:Y:S01]  /*20ee0*/  LOP3.LUT R40, R40, R41, RZ, 0x3c, !PT ;  /* 0x0000002928287212 */ /* 0x000fe200078e3cff */
[--C-:B------:R-:W-:Y:S01]  /*20ef0*/  IMAD.X R41, RZ, RZ, R61.reuse, P1 ;  /* 0x000000ffff297224 */ /* 0x100fe200008e063d */
[----:B------:R-:W-:Y:S02]  /*20f00*/  SHF.R.U64 R36, R36, 0x3, RZ ;  /* 0x0000000324247819 */ /* 0x000fe400000012ff */
[C---:B------:R-:W-:Y:S02]  /*20f10*/  ISETP.GE.OR P1, PT, R4.reuse, R65, P0 ;  /* 0x000000410400720c */ /* 0x040fe40000726670 */
[----:B------:R-:W-:Y:S02]  /*20f20*/  IADD3 R4, R4, 0x8, RZ ;  /* 0x0000000804047810 */ /* 0x000fe40007ffe0ff */
[----:B------:R-:W-:Y:S01]  /*20f30*/  LOP3.LUT R36, R36, R37, RZ, 0x3c, !PT ;  /* 0x0000002524247212 */ /* 0x000fe200078e3cff */
[----:B------:R-:W-:Y:S01]  /*20f40*/  IMAD.X R37, RZ, RZ, R61, P4 ;  /* 0x000000ffff257224 */ /* 0x000fe200020e063d */
[----:B------:R-:W-:-:S02]  /*20f50*/  IADD3 R5, P3, R60, 0xb000, RZ ;  /* 0x0000b0003c057810 */ /* 0x000fc40007f7e0ff */
[----:B------:R-:W-:Y:S02]  /*20f60*/  ISETP.GE.OR P0, PT, R4, R65, P0 ;  /* 0x000000410400720c */ /* 0x000fe40000706670 */
[----:B------:R-:W-:Y:S02]  /*20f70*/  IADD3 R53, P4, R60, 0xa000, RZ ;  /* 0x0000a0003c357810 */ /* 0x000fe40007f9e0ff */
[----:B------:R-:W-:Y:S02]  /*20f80*/  LOP3.LUT R4, R5, 0x380, RZ, 0xc0, !PT ;  /* 0x0000038005047812 */ /* 0x000fe400078ec0ff */
[----:B------:R-:W-:Y:S02]  /*20f90*/  LOP3.LUT R52, R53, 0x380, RZ, 0xc0, !PT ;  /* 0x0000038035347812 */ /* 0x000fe400078ec0ff */
[----:B------:R-:W-:Y:S02]  /*20fa0*/  SHF.R.U64 R4, R4, 0x3, RZ ;  /* 0x0000000304047819 */ /* 0x000fe400000012ff */
[----:B------:R-:W-:-:S02]  /*20fb0*/  SHF.R.U64 R52, R52, 0x3, RZ ;  /* 0x0000000334347819 */ /* 0x000fc400000012ff */
[----:B------:R-:W-:Y:S01]  /*20fc0*/  LOP3.LUT R60, R7, R60, RZ, 0x3c, !PT ;  /* 0x0000003c073c7212 */ /* 0x000fe200078e3cff */
[----:B-1----:R1:W-:Y:S01]  /*20fd0*/  @!P1 ST.E desc[UR54][R20.64], R120 ;  /* 0x0000007814009985 */ /* 0x0023e2000c101936 */
[----:B------:R-:W-:Y:S01]  /*20fe0*/  LOP3.LUT R52, R52, R53, RZ, 0x3c, !PT ;  /* 0x0000003534347212 */ /* 0x000fe200078e3cff */
[--C-:B------:R-:W-:Y:S01]  /*20ff0*/  IMAD.X R53, RZ, RZ, R61.reuse, P4 ;  /* 0x000000ffff357224 */ /* 0x100fe200020e063d */
[----:B------:R-:W-:Y:S01]  /*21000*/  LOP3.LUT R56, R4, R5, RZ, 0x3c, !PT ;  /* 0x0000000504387212 */ /* 0x000fe200078e3cff */
[----:B------:R2:W-:Y:S01]  /*21010*/  @!P0 ST.E desc[UR54][R54.64], R121 ;  /* 0x0000007936008985 */ /* 0x0005e2000c101936 */
[----:B------:R-:W-:-:S03]  /*21020*/  IMAD.X R57, RZ, RZ, R61, P3 ;  /* 0x000000ffff397224 */ /* 0x000fc600018e063d */
[----:B------:R3:W5:Y:S01]  /*21030*/  LD.E.128 R4, desc[UR54][R60.64] ;  /* 0x000000363c047980 */ /* 0x000762000c101d00 */
[----:B------:R-:W-:Y:S01]  /*21040*/  IMAD R3, R3, UR4, RZ ;  /* 0x0000000403037c24 */ /* 0x000fe2000f8e02ff */
[----:B-1----:R-:W-:Y:S02]  /*21050*/  LEA R20, R70, R68, 0x5 ;  /* 0x0000004446147211 */ /* 0x002fe400078e28ff */
[----:B------:R-:W5:Y:S04]  /*21060*/  LD.E.128 R8, desc[UR54][R8.64] ;  /* 0x0000003608087980 */ /* 0x000f68000c101d00 */
[----:B------:R-:W5:Y:S01]  /*21070*/  LD.E.128 R12, desc[UR54][R12.64] ;  /* 0x000000360c0c7980 */ /* 0x000f62000c101d00 */
[----:B---3--:R-:W1:Y:S01]  /*21080*/  @P2 LDC R61, c[0x0][0xbec] ;  /* 0x0002fb00ff3d2b82 */ /* 0x008e620000000800 */
[----:B------:R-:W-:-:S02]  /*21090*/  IMAD R21, R2, UR5, R3 ;  /* 0x0000000502157c24 */ /* 0x000fc4000f8e0203 */
[----:B------:R-:W-:Y:S01]  /*210a0*/  IMAD.WIDE.U32 R2, R2, UR4, RZ ;  /* 0x0000000402027c25 */ /* 0x000fe2000f8e00ff */
[----:B------:R-:W-:Y:S01]  /*210b0*/  ULDC.64 UR4, c[0x0][0xae8] ;  /* 0x0002ba0000047ab9 */ /* 0x000fe20000000a00 */
[----:B------:R-:W5:Y:S02]  /*210c0*/  LD.E.128 R24, desc[UR54][R24.64] ;  /* 0x0000003618187980 */ /* 0x000f64000c101d00 */
[----:B------:R-:W-:Y:S02]  /*210d0*/  IMAD.IADD R3, R3, 0x1, R21 ;  /* 0x0000000103037824 */ /* 0x000fe400078e0215 */
[----:B------:R-:W-:Y:S01]  /*210e0*/  IMAD R21, R64, UR4, RZ ;  /* 0x0000000440157c24 */ /* 0x000fe2000f8e02ff */
[----:B------:R-:W5:Y:S01]  /*210f0*/  LD.E.128 R28, desc[UR54][R28.64] ;  /* 0x000000361c1c7980 */ /* 0x000f62000c101d00 */
[----:B------:R-:W-:Y:S02]  /*21100*/  IMAD R64, R66, 0x80, R20 ;  /* 0x0000008042407824 */ /* 0x000fe400078e0214 */
[C---:B------:R-:W-:Y:S01]  /*21110*/  IMAD R21, R69.reuse, UR5, R21 ;  /* 0x0000000545157c24 */ /* 0x040fe2000f8e0215 */
[----:B------:R-:W5:Y:S01]  /*21120*/  LD.E.128 R32, desc[UR54][R32.64] ;  /* 0x0000003620207980 */ /* 0x000f62000c101d00 */
[----:B------:R-:W-:Y:S01]  /*21130*/  IMAD.WIDE.U32 R2, R69, UR4, R2 ;  /* 0x0000000445027c25 */ /* 0x000fe2000f8e0002 */
[----:B------:R-:W-:-:S02]  /*21140*/  ULDC.64 UR4, c[0x0][0xaf0] ;  /* 0x0002bc0000047ab9 */ /* 0x000fc40000000a00 */
[----:B------:R-:W5:Y:S01]  /*21150*/  LD.E.128 R36, desc[UR54][R36.64] ;  /* 0x0000003624247980 */ /* 0x000f62000c101d00 */
[----:B------:R-:W-:-:S03]  /*21160*/  IMAD.IADD R3, R3, 0x1, R21 ;  /* 0x0000000103037824 */ /* 0x000fc600078e0215 */
[----:B------:R-:W5:Y:S01]  /*21170*/  LD.E.128 R40, desc[UR54][R40.64] ;  /* 0x0000003628287980 */ /* 0x000f62000c101d00 */
[----:B-1----:R-:W-:-:S03]  /*21180*/  @P2 IMAD.HI.U32 R20, R64, R61, RZ ;  /* 0x0000003d40142227 */ /* 0x002fc600078e00ff */
[----:B------:R-:W5:Y:S01]  /*21190*/  LD.E.128 R44, desc[UR54][R44.64] ;  /* 0x000000362c2c7980 */ /* 0x000f62000c101d00 */
[----:B------:R-:W-:Y:S01]  /*211a0*/  IMAD.MOV.U32 R21, RZ, RZ, R64 ;  /* 0x000000ffff157224 */ /* 0x000fe200078e0040 */
[----:B0-----:R-:W-:Y:S01]  /*211b0*/  @P2 SHF.R.U32.HI R21, RZ, R67, R20 ;  /* 0x00000043ff152219 */ /* 0x001fe20000011614 */
[----:B------:R-:W-:Y:S01]  /*211c0*/  IMAD R60, R62, UR4, RZ ;  /* 0x000000043e3c7c24 */ /* 0x000fe2000f8e02ff */
[----:B------:R-:W5:Y:S01]  /*211d0*/  LD.E.128 R48, desc[UR54][R48.64] ;  /* 0x0000003630307980 */ /* 0x000f62000c101d00 */
[C---:B------:R-:W-:Y:S01]  /*211e0*/  IMAD.WIDE.U32 R2, R63.reuse, UR4, R2 ;  /* 0x000000043f027c25 */ /* 0x040fe2000f8e0002 */
[--C-:B------:R-:W-:Y:S02]  /*211f0*/  SHF.R.S32.HI R20, RZ, 0x1f, R21.reuse ;  /* 0x0000001fff147819 */ /* 0x100fe40000011415 */
[----:B--2---:R-:W5:Y:S01]  /*21200*/  LD.E.128 R52, desc[UR54][R52.64] ;  /* 0x0000003634347980 */ /* 0x004f62000c101d00 */
[----:B------:R-:W-:Y:S01]  /*21210*/  IMAD R61, R63, UR5, R60 ;  /* 0x000000053f3d7c24 */ /* 0x000fe2000f8e023c */
[----:B------:R-:W-:Y:S01]  /*21220*/  ULDC.64 UR4, c[0x0][0xae0] ;  /* 0x0002b80000047ab9 */ /* 0x000fe20000000a00 */
[----:B------:R-:W-:Y:S01]  /*21230*/  IMAD.MOV R63, RZ, RZ, -R21 ;  /* 0x000000ffff3f7224 */ /* 0x000fe200078e0a15 */
[----:B------:R-:W5:Y:S01]  /*21240*/  LD.E.128 R56, desc[UR54][R56.64] ;  /* 0x0000003638387980 */ /* 0x000f62000c101d00 */
[----:B------:R-:W-:-:S02]  /*21250*/  IMAD.IADD R3, R3, 0x1, R61 ;  /* 0x0000000103037824 */ /* 0x000fc400078e023d */
[----:B------:R-:W-:Y:S01]  /*21260*/  IMAD R20, R20, UR4, RZ ;  /* 0x0000000414147c24 */ /* 0x000fe2000f8e02ff */
[----:B------:R-:W-:Y:S01]  /*21270*/  @!PT LDS RZ, [RZ] ;  /* 0x00000000fffff984 */ /* 0x000fe20000000800 */
[----:B------:R-:W-:Y:S01]  /*21280*/  @!PT LDS RZ, [RZ] ;  /* 0x00000000fffff984 */ /* 0x000fe20000000800 */
[----:B------:R-:W-:Y:S01]  /*21290*/  @!PT LDS RZ, [RZ] ;  /* 0x00000000fffff984 */ /* 0x000fe20000000800 */
[----:B------:R-:W-:Y:S01]  /*212a0*/  @!PT LDS RZ, [RZ] ;  /* 0x00000000fffff984 */ /* 0x000fe20000000800 */
[----:B------:R0:W-:Y:S06]  /*212b0*/  MEMBAR.ALL.CTA ;  /* 0x0000000000007992 */ /* 0x0001ec0000008000 */
[----:B0-----:R-:W0:Y:S01]  /*212c0*/  FENCE.VIEW.ASYNC.S ;  /* 0x00000000000073c6 */ /* 0x001e220000000000 */
[----:B------:R-:W-:Y:S02]  /*212d0*/  IMAD R61, R0, R63, R64 ;  /* 0x0000003f003d7224 */ /* 0x000fe400078e0240 */
[----:B------:R-:W-:-:S02]  /*212e0*/  IMAD R63, R21, UR5, R20 ;  /* 0x00000005153f7c24 */ /* 0x000fc4000f8e0214 */
[----:B------:R-:W-:Y:S01]  /*212f0*/  IMAD.WIDE.U32 R2, R21, UR4, R2 ;  /* 0x0000000415027c25 */ /* 0x000fe2000f8e0002 */
[----:B------:R-:W-:Y:S01]  /*21300*/  SHF.R.S32.HI R0, RZ, 0x1f, R61 ;  /* 0x0000001fff007819 */ /* 0x000fe2000001143d */
[----:B------:R-:W-:Y:S02]  /*21310*/  ULDC.64 UR4, c[0x0][0xad8] ;  /* 0x0002b60000047ab9 */ /* 0x000fe40000000a00 */
[----:B------:R-:W-:Y:S01]  /*21320*/  IMAD R64, R66, 0x80, R68 ;  /* 0x0000008042407824 */ /* 0x000fe200078e0244 */
[----:B------:R-:W-:Y:S01]  /*21330*/  IADD3 R3, R3, R63, RZ ;  /* 0x0000003f03037210 */ /* 0x000fe20007ffe0ff */
[----:B------:R-:W-:Y:S02]  /*21340*/  IMAD R20, R0, UR4, RZ ;  /* 0x0000000400147c24 */ /* 0x000fe4000f8e02ff */
[----:B------:R-:W-:Y:S02]  /*21350*/  VIADD R0, R64, 0x20 ;  /* 0x0000002040007836 */ /* 0x000fe40000000000 */
[----:B------:R-:W-:-:S02]  /*21360*/  IMAD R21, R61, UR5, R20 ;  /* 0x000000053d157c24 */ /* 0x000fc4000f8e0214 */
[----:B------:R-:W-:Y:S01]  /*21370*/  IMAD.WIDE.U32 R2, R61, UR4, R2 ;  /* 0x000000043d027c25 */ /* 0x000fe2000f8e0002 */
[-C--:B------:R-:W-:Y:S01]  /*21380*/  ISETP.GE.AND P1, PT, R0, R65.reuse, PT ;  /* 0x000000410000720c */ /* 0x080fe20003f26270 */
[----:B------:R-:W-:Y:S01]  /*21390*/  ULDC.64 UR4, c[0x0][0xa80] ;  /* 0x0002a00000047ab9 */ /* 0x000fe20000000a00 */
[----:B------:R-:W-:Y:S01]  /*213a0*/  ISETP.GE.AND P2, PT, R64, R65, PT ;  /* 0x000000414000720c */ /* 0x000fe20003f46270 */
[----:B------:R-:W-:Y:S01]  /*213b0*/  VIADD R0, R16, 0x33420 ;  /* 0x0003342010007836 */ /* 0x000fe20000000000 */
[----:B------:R-:W-:Y:S01]  /*213c0*/  LEA R62, P3, R2, UR4, 0x1 ;  /* 0x00000004023e7c11 */ /* 0x000fe2000f8608ff */
[----:B------:R-:W-:-:S03]  /*213d0*/  IMAD.IADD R3, R3, 0x1, R21 ;  /* 0x0000000103037824 */ /* 0x000fc600078e0215 */
[----:B------:R-:W-:Y:S02]  /*213e0*/  PRMT R0, RZ, 0x654, R0 ;  /* 0x00000654ff007816 */ /* 0x000fe40000000000 */
[----:B------:R-:W-:Y:S01]  /*213f0*/  LEA.HI.X R63, R2, UR5, R3, 0x1, P3 ;  /* 0x00000005023f7c11 */ /* 0x000fe200098f0c03 */
[----:B------:R-:W-:Y:S01]  /*21400*/  VIADD R20, R64, 0x40 ;  /* 0x0000004040147836 */ /* 0x000fe20000000000 */
[----:B0-----:R0:W-:Y:S01]  /*21410*/  SYNCS.ARRIVE.TRANS64.RED.A1T0 RZ, [R0+URZ], RZ ;  /* 0x000000ff00ff79a7 */ /* 0x0011e2000810043f */
[C---:B------:R-:W-:Y:S01]  /*21420*/  VIADD R67, R234.reuse, 0x80 ;  /* 0x00000080ea437836 */ /* 0x040fe20000000000 */
[----:B------:R1:W2:Y:S01]  /*21430*/  SHFL.IDX PT, R60, R62, RZ, 0x181f ;  /* 0x00181fff3e3c7589 */ /* 0x0002a200000e0000 */
[----:B------:R-:W-:Y:S01]  /*21440*/  VIADD R66, R234, 0x80 ;  /* 0x00000080ea427836 */ /* 0x000fe20000000000 */
[----:B------:R-:W-:Y:S02]  /*21450*/  ISETP.GE.AND P0, PT, R20, R65, PT ;  /* 0x000000411400720c */ /* 0x000fe40003f06270 */
        /* <DEDUP_REMOVED lines=11> */
[----:B------:R-:W-:-:S03]  /*21510*/  @!P3 LEA R20, P5, R237, R60, 0x1 ;  /* 0x0000003ced14b211 */ /* 0x000fc600078a08ff */
[----:B-----5:R3:W-:Y:S01]  /*21520*/  @!P4 ST.E.128 desc[UR54][R2.64], R4 ;  /* 0x000000040200c985 */ /* 0x0207e2000c101d36 */
[----:B------:R-:W-:Y:S02]  /*21530*/  @!P3 LEA.HI.X R21, R237, R0, R68, 0x1, P5 ;  /* 0x00000000ed15b211 */ /* 0x000fe400028f0c44 */
[----:B------:R-:W-:-:S03]  /*21540*/  @!P2 LEA R60, P5, R66, R60, 0x1 ;  /* 0x0000003c423ca211 */ /* 0x000fc600078a08ff */
[----:B------:R3:W-:Y:S01]  /*21550*/  @!P3 ST.E.128 desc[UR54][R20.64], R28 ;  /* 0x0000001c1400b985 */ /* 0x0007e2000c101d36 */
[----:B------:R-:W-:-:S05]  /*21560*/  @!P2 LEA.HI.X R61, R66, R0, R67, 0x1, P5 ;  /* 0x00000000423da211 */ /* 0x000fca00028f0c43 */
[----:B------:R3:W-:Y:S04]  /*21570*/  @!P2 ST.E.128 desc[UR54][R60.64], R44 ;  /* 0x0000002c3c00a985 */ /* 0x0007e8000c101d36 */
.L_x_3544:
[----:B------:R-:W-:Y:S05]  /*21580*/  BSYNC B1 ;  /* 0x0000000000017941 */ /* 0x000fea0003800000 */
.L_x_3543:
[----:B0-----:R0:W4:Y:S01]  /*21590*/  SHFL.IDX PT, R0, R63, 0x1, 0x181f ;  /* 0x00381f003f007f89 */ /* 0x00112200000e0000 */
[----:B------:R-:W-:Y:S03]  /*215a0*/  BSSY B1, `(.L_x_3545) ;  /* 0x0000010000017945 */ /* 0x000fe60003800000 */
[----:B---3-5:R0:W3:Y:S01]  /*215b0*/  SHFL.IDX PT, R6, R62, 0x1, 0x181f ;  /* 0x00381f003e067f89 */ /* 0x0280e200000e0000 */
[----:B------:R-:W-:Y:S05]  /*215c0*/  @P1 BRA `(.L_x_3546) ;  /* 0x0000000000341947 */ /* 0x000fea0003800000 */
[----:B------:R-:W-:Y:S02]  /*215d0*/  ULDC UR4, c[0x0][0xac8] ;  /* 0x0002b20000047ab9 */ /* 0x000fe40000000800 */
[----:B------:R-:W-:Y:S02]  /*215e0*/  ISETP.GE.AND P3, PT, R234, UR4, PT ;  /* 0x00000004ea007c0c */ /* 0x000fe4000bf66270 */
[----:B------:R-:W-:Y:S02]  /*215f0*/  ISETP.GE.AND P2, PT, R237, UR4, PT ;  /* 0x00000004ed007c0c */ /* 0x000fe4000bf46270 */
[----:B------:R-:W-:-:S09]  /*21600*/  ISETP.GE.AND P1, PT, R66, UR4, PT ;  /* 0x0000000442007c0c */ /* 0x000fd2000bf26270 */
[CC--:B---3--:R-:W-:Y:S02]  /*21610*/  @!P3 LEA R2, P5, R234.reuse, R6.reuse, 0x1 ;  /* 0x00000006ea02b211 */ /* 0x0c8fe400078a08ff */
[C---:B------:R-:W-:Y:S02]  /*21620*/  @!P2 LEA R4, P4, R237.reuse, R6, 0x1 ;  /* 0x00000006ed04a211 */ /* 0x040fe400078808ff */
[----:B----4-:R-:W-:Y:S02]  /*21630*/  @!P3 LEA.HI.X R3, R234, R0, R69, 0x1, P5 ;  /* 0x00000000ea03b211 */ /* 0x010fe400028f0c45 */
[C---:B------:R-:W-:Y:S02]  /*21640*/  @!P1 LEA R6, P5, R66.reuse, R6, 0x1 ;  /* 0x0000000642069211 */ /* 0x040fe400078a08ff */
[-C--:B------:R-:W-:Y:S01]  /*21650*/  @!P2 LEA.HI.X R5, R237, R0.reuse, R68, 0x1, P4 ;  /* 0x00000000ed05a211 */ /* 0x080fe200020f0c44 */
[----:B------:R3:W-:Y:S01]  /*21660*/  @!P3 ST.E.128 desc[UR54][R2.64], R8 ;  /* 0x000000080200b985 */ /* 0x0007e2000c101d36 */
[----:B------:R-:W-:-:S03]  /*21670*/  @!P1 LEA.HI.X R7, R66, R0, R67, 0x1, P5 ;  /* 0x0000000042079211 */ /* 0x000fc600028f0c43 */
[----:B------:R3:W-:Y:S04]  /*21680*/  @!P2 ST.E.128 desc[UR54][R4.64], R32 ;  /* 0x000000200400a985 */ /* 0x0007e8000c101d36 */
[----:B------:R3:W-:Y:S02]  /*21690*/  @!P1 ST.E.128 desc[UR54][R6.64], R48 ;  /* 0x0000003006009985 */ /* 0x0007e4000c101d36 */
.L_x_3546:
[----:B------:R-:W-:Y:S05]  /*216a0*/  BSYNC B1 ;  /* 0x0000000000017941 */ /* 0x000fea0003800000 */
.L_x_3545:
[----:B----4-:R4:W0:Y:S01]  /*216b0*/  SHFL.IDX PT, R0, R63, 0x2, 0x181f ;  /* 0x00581f003f007f89 */ /* 0x01082200000e0000 */
[----:B------:R-:W-:Y:S03]  /*216c0*/  BSSY B1, `(.L_x_3547) ;  /* 0x0000010000017945 */ /* 0x000fe60003800000 */
[----:B---3--:R4:W3:Y:S01]  /*216d0*/  SHFL.IDX PT, R6, R62, 0x2, 0x181f ;  /* 0x00581f003e067f89 */ /* 0x0088e200000e0000 */
[----:B------:R-:W-:Y:S05]  /*216e0*/  @P0 BRA `(.L_x_3548) ;  /* 0x0000000000340947 */ /* 0x000fea0003800000 */
[----:B------:R-:W-:Y:S02]  /*216f0*/  ULDC UR4, c[0x0][0xac8] ;  /* 0x0002b20000047ab9 */ /* 0x000fe40000000800 */
[----:B------:R-:W-:Y:S02]  /*21700*/  ISETP.GE.AND P3, PT, R234, UR4, PT ;  /* 0x00000004ea007c0c */ /* 0x000fe4000bf66270 */
[----:B------:R-:W-:Y:S02]  /*21710*/  ISETP.GE.AND P4, PT, R237, UR4, PT ;  /* 0x00000004ed007c0c */ /* 0x000fe4000bf86270 */
[----:B------:R-:W-:-:S09]  /*21720*/  ISETP.GE.AND P5, PT, R66, UR4, PT ;  /* 0x0000000442007c0c */ /* 0x000fd2000bfa6270 */
[-C--:B---3--:R-:W-:Y:S02]  /*21730*/  @!P3 LEA R2, P0, R234, R6.reuse, 0x1 ;  /* 0x00000006ea02b211 */ /* 0x088fe400078008ff */
[CC--:B------:R-:W-:Y:S02]  /*21740*/  @!P4 LEA R4, P1, R237.reuse, R6.reuse, 0x1 ;  /* 0x00000006ed04c211 */ /* 0x0c0fe400078208ff */
[----:B------:R-:W-:Y:S02]  /*21750*/  @!P5 LEA R6, P2, R66, R6, 0x1 ;  /* 0x000000064206d211 */ /* 0x000fe400078408ff */
[-C--:B0-----:R-:W-:Y:S02]  /*21760*/  @!P3 LEA.HI.X R3, R234, R0.reuse, R69, 0x1, P0 ;  /* 0x00000000ea03b211 */ /* 0x081fe400000f0c45 */
[-C--:B------:R-:W-:Y:S02]  /*21770*/  @!P4 LEA.HI.X R5, R237, R0.reuse, R68, 0x1, P1 ;  /* 0x00000000ed05c211 */ /* 0x080fe400008f0c44 */
[----:B------:R-:W-:Y:S01]  /*21780*/  @!P5 LEA.HI.X R7, R66, R0, R67, 0x1, P2 ;  /* 0x000000004207d211 */ /* 0x000fe200010f0c43 */
[----:B------:R0:W-:Y:S04]  /*21790*/  @!P3 ST.E.128 desc[UR54][R2.64], R12 ;  /* 0x0000000c0200b985 */ /* 0x0001e8000c101d36 */
[----:B------:R0:W-:Y:S04]  /*217a0*/  @!P4 ST.E.128 desc[UR54][R4.64], R36 ;  /* 0x000000240400c985 */ /* 0x0001e8000c101d36 */
[----:B------:R0:W-:Y:S02]  /*217b0*/  @!P5 ST.E.128 desc[UR54][R6.64], R52 ;  /* 0x000000340600d985 */ /* 0x0001e4000c101d36 */
.L_x_3548:
[----:B------:R-:W-:Y:S05]  /*217c0*/  BSYNC B1 ;  /* 0x0000000000017941 */ /* 0x000fea0003800000 */
.L_x_3547:
[----:B0-----:R-:W-:Y:S01]  /*217d0*/  IADD3 R0, R64, 0x60, RZ ;  /* 0x0000006040007810 */ /* 0x001fe20007ffe0ff */
[----:B-1--4-:R-:W0:Y:S03]  /*217e0*/  SHFL.IDX PT, R63, R63, 0x3, 0x181f ;  /* 0x00781f003f3f7f89 */ /* 0x012e2600000e0000 */
[----:B------:R-:W-:Y:S01]  /*217f0*/  ISETP.GE.AND P0, PT, R0, R65, PT ;  /* 0x000000410000720c */ /* 0x000fe20003f06270 */
[----:B------:R-:W1:-:S12]  /*21800*/  SHFL.IDX PT, R62, R62, 0x3, 0x181f ;  /* 0x00781f003e3e7f89 */ /* 0x000e5800000e0000 */
[----:B------:R-:W-:Y:S05]  /*21810*/  @P0 BRA `(.L_x_3549) ;  /* 0x0000000c00d40947 */ /* 0x000fea0003800000 */
[----:B------:R-:W-:Y:S02]  /*21820*/  ULDC UR4, c[0x0][0xac8] ;  /* 0x0002b20000047ab9 */ /* 0x000fe40000000800 */
[----:B------:R-:W-:Y:S02]  /*21830*/  ISETP.GE.AND P2, PT, R234, UR4, PT ;  /* 0x00000004ea007c0c */ /* 0x000fe4000bf46270 */
[----:B------:R-:W-:-:S11]  /*21840*/  ISETP.GE.AND P3, PT, R237, UR4, PT ;  /* 0x00000004ed007c0c */ /* 0x000fd6000bf66270 */
[CC--:B-1----:R-:W-:Y:S02]  /*21850*/  @!P2 LEA R2, P0, R234.reuse, R62.reuse, 0x1 ;  /* 0x0000003eea02a211 */ /* 0x0c2fe400078008ff */
[C---:B------:R-:W-:Y:S02]  /*21860*/  @!P3 LEA R4, P1, R237.reuse, R62, 0x1 ;  /* 0x0000003eed04b211 */ /* 0x040fe400078208ff */
[-C--:B0-----:R-:W-:Y:S02]  /*21870*/  @!P2 LEA.HI.X R3, R234, R63.reuse, R69, 0x1, P0 ;  /* 0x0000003fea03a211 */ /* 0x081fe400000f0c45 */
[----:B------:R-:W-:Y:S02]  /*21880*/  @!P3 LEA.HI.X R5, R237, R63, R68, 0x1, P1 ;  /* 0x0000003fed05b211 */ /* 0x000fe400008f0c44 */
[----:B------:R-:W-:Y:S01]  /*21890*/  ISETP.GE.AND P0, PT, R66, UR4, PT ;  /* 0x0000000442007c0c */ /* 0x000fe2000bf06270 */
[----:B------:R4:W-:Y:S04]  /*218a0*/  @!P2 ST.E.128 desc[UR54][R2.64], R24 ;  /* 0x000000180200a985 */ /* 0x0009e8000c101d36 */
[----:B------:R4:W-:Y:S08]  /*218b0*/  @!P3 ST.E.128 desc[UR54][R4.64], R40 ;  /* 0x000000280400b985 */ /* 0x0009f0000c101d36 */
[----:B------:R-:W-:Y:S05]  /*218c0*/  @P0 BRA `(.L_x_3549) ;  /* 0x0000000c00a80947 */ /* 0x000fea0003800000 */
[----:B----4-:R-:W-:-:S04]  /*218d0*/  LEA R2, P0, R66, R62, 0x1 ;  /* 0x0000003e42027211 */ /* 0x010fc800078008ff */
[----:B------:R-:W-:-:S05]  /*218e0*/  LEA.HI.X R3, R66, R63, R67, 0x1, P0 ;  /* 0x0000003f42037211 */ /* 0x000fca00000f0c43 */
[----:B------:R0:W-:Y:S01]  /*218f0*/  ST.E.128 desc[UR54][R2.64], R56 ;  /* 0x0000003802007985 */ /* 0x0001e2000c101d36 */
[----:B------:R-:W-:Y:S05]  /*21900*/  BRA `(.L_x_3549) ;  /* 0x0000000c00987947 */ /* 0x000fea0003800000 */
.L_x_3540:
[----:B------:R-:W2:Y:S01]  /*21910*/  LDL.LU R4, [R1+0x24] ;  /* 0x0000240001047983 */ /* 0x000ea20000300800 */
[----:B------:R-:W-:Y:S01]  /*21920*/  ULDC.64 UR4, c[0x0][0xc00] ;  /* 0x0003000000047ab9 */ /* 0x000fe20000000a00 */
[----:B------:R-:W-:Y:S01]  /*21930*/  IMAD.MOV.U32 R0, RZ, RZ, RZ ;  /* 0x000000ffff007224 */ /* 0x000fe200078e00ff */
[----:B------:R-:W1:Y:S01]  /*21940*/  LDC R25, c[0x0][0xbe8] ;  /* 0x0002fa00ff197b82 */ /* 0x000e620000000800 */
[----:B------:R-:W3:Y:S01]  /*21950*/  LDL.LU R6, [R1+0x28] ;  /* 0x0000280001067983 */ /* 0x000ee20000300800 */
[----:B------:R-:W-:-:S04]  /*21960*/  ISETP.NE.U32.AND P0, PT, RZ, UR4, PT ;  /* 0x00000004ff007c0c */ /* 0x000fc8000bf05070 */
[----:B------:R-:W-:Y:S02]  /*21970*/  ISETP.NE.AND.EX P0, PT, RZ, UR5, PT, P0 ;  /* 0x00000005ff007c0c */ /* 0x000fe4000bf05300 */
[----:B--2---:R-:W-:-:S04]  /*21980*/  IADD3 R2, P1, R4, UR4, RZ ;  /* 0x0000000404027c10 */ /* 0x004fc8000ff3e0ff */
[----:B---3--:R-:W-:Y:S01]  /*21990*/  IADD3.X R3, R6, UR5, RZ, P1, !PT ;  /* 0x0000000506037c10 */ /* 0x008fe20008ffe4ff */
[----:B------:R-:W-:Y:S02]  /*219a0*/  ULDC.64 UR4, c[0x0][0xc08] ;  /* 0x0003020000047ab9 */ /* 0x000fe40000000a00 */
[----:B------:R-:W-:-:S04]  /*219b0*/  ISETP.NE.U32.AND P1, PT, RZ, UR4, PT ;  /* 0x00000004ff007c0c */ /* 0x000fc8000bf25070 */
[----:B------:R2:W5:Y:S01]  /*219c0*/  @P0 LDG.E R0, desc[UR54][R2.64] ;  /* 0x0000003602000981 */ /* 0x000562000c1e1900 */
[----:B------:R-:W-:Y:S01]  /*219d0*/  ISETP.NE.AND.EX P1, PT, RZ, UR5, PT, P1 ;  /* 0x00000005ff007c0c */ /* 0x000fe2000bf25310 */
[----:B------:R-:W3:-:S12]  /*219e0*/  S2R R7, SR_TID.X ;  /* 0x0000000000077919 */ /* 0x000ed80000002100 */
[----:B------:R-:W-:Y:S01]  /*219f0*/  @P1 IADD3 R4, P2, R4, UR4, RZ ;  /* 0x0000000404041c10 */ /* 0x000fe2000ff5e0ff */
[----:B------:R-:W-:-:S03]  /*21a00*/  ULDC UR4, c[0x0][0xa88] ;  /* 0x0002a20000047ab9 */ /* 0x000fc60000000800 */
[----:B------:R-:W-:Y:S01]  /*21a10*/  @P1 IADD3.X R5, R6, UR5, RZ, P2, !PT ;  /* 0x0000000506051c10 */ /* 0x000fe200097fe4ff */
[----:B------:R-:W-:-:S06]  /*21a20*/  IMAD.U32 R6, RZ, RZ, UR4 ;  /* 0x00000004ff067e24 */ /* 0x000fcc000f8e00ff */
[----:B------:R2:W5:Y:S01]  /*21a30*/  @P1 LDG.E R6, desc[UR54][R4.64] ;  /* 0x0000003604061981 */ /* 0x000562000c1e1900 */
[----:B-1----:R-:W-:Y:S01]  /*21a40*/  ISETP.NE.AND P2, PT, R25, 0x1, PT ;  /* 0x000000011900780c */ /* 0x002fe20003f45270 */
[----:B---3--:R-:W-:-:S12]  /*21a50*/  VIADD R26, R7, 0xffffff80 ;  /* 0xffffff80071a7836 */ /* 0x008fd80000000000 */
[----:B------:R-:W1:Y:S01]  /*21a60*/  @P2 LDC R14, c[0x0][0xbec] ;  /* 0x0002fb00ff0e2b82 */ /* 0x000e620000000800 */
[----:B------:R-:W-:-:S07]  /*21a70*/  ISETP.GE.AND P3, PT, R26, 0x80, PT ;  /* 0x000000801a00780c */ /* 0x000fce0003f66270 */
[----:B------:R-:W3:Y:S01]  /*21a80*/  @P2 LDC R27, c[0x0][0xbf0] ;  /* 0x0002fc00ff1b2b82 */ /* 0x000ee20000000800 */
[----:B--2---:R-:W-:Y:S05]  /*21a90*/  @P1 BRA `(.L_x_3550) ;  /* 0x0000000000101947 */ /* 0x004fea0003800000 */
[----:B------:R-:W-:Y:S05]  /*21aa0*/  @!P0 BRA `(.L_x_3550) ;  /* 0x00000000000c8947 */ /* 0x000fea0003800000 */
[----:B------:R-:W2:Y:S04]  /*21ab0*/  LDG.E R5, desc[UR54][R2.64] ;  /* 0x0000003602057981 */ /* 0x000ea8000c1e1900 */
[----:B-----5:R-:W2:Y:S02]  /*21ac0*/  LDG.E R6, desc[UR54][R2.64+0x4] ;  /* 0x0000043602067981 */ /* 0x020ea4000c1e1900 */
[----:B--2---:R-:W-:-:S07]  /*21ad0*/  IMAD.IADD R6, R6, 0x1, -R5 ;  /* 0x0000000106067824 */ /* 0x004fce00078e0a05 */
.L_x_3550:
[----:B------:R-:W2:Y:S04]  /*21ae0*/  LDL.LU R3, [R1+0x10] ;  /* 0x0000100001037983 */ /* 0x000ea80000300800 */
[----:B------:R-:W4:Y:S04]  /*21af0*/  LDL.LU R2, [R1+0x2c] ;  /* 0x00002c0001027983 */ /* 0x000f280000300800 */
[----:B------:R-:W3:Y:S04]  /*21b00*/  LDL R24, [R1+0x20] ;  /* 0x0000200001187983 */ /* 0x000ee80000100800 */
[----:B------:R0:W5:Y:S01]  /*21b10*/  LDL R20, [R1+0x30] ;  /* 0x0000300001147983 */ /* 0x0001620000100800 */
[----:B------:R-:W-:Y:S01]  /*21b20*/  BSSY B1, `(.L_x_3551) ;  /* 0x000002d000017945 */ /* 0x000fe20003800000 */
[----:B-----5:R-:W-:-:S02]  /*21b30*/  SHF.R.S32.HI R11, RZ, 0x1f, R0 ;  /* 0x0000001fff0b7819 */ /* 0x020fc40000011400 */
[----:B--2---:R-:W-:Y:S02]  /*21b40*/  SEL R13, R3, RZ, !P0 ;  /* 0x000000ff030d7207 */ /* 0x004fe40004000000 */
[----:B----4-:R-:W-:Y:S02]  /*21b50*/  SEL R12, R2, RZ, !P0 ;  /* 0x000000ff020c7207 */ /* 0x010fe40004000000 */
[----:B---3--:R-:W-:Y:S01]  /*21b60*/  SHF.R.S32.HI R10, RZ, 0x1f, R24 ;  /* 0x0000001fff0a7819 */ /* 0x008fe20000011418 */
[----:B0-----:R-:W-:Y:S06]  /*21b70*/  @P3 BRA `(.L_x_3552) ;  /* 0x00000000009c3947 */ /* 0x001fec0003800000 */
[----:B------:R-:W0:Y:S01]  /*21b80*/  LDC R9, c[0x0][0xbe8] ;  /* 0x0002fa00ff097b82 */ /* 0x000e220000000800 */
[----:B------:R-:W-:-:S04]  /*21b90*/  IMAD R2, R20, 0x80, R7 ;  /* 0x0000008014027824 */ /* 0x000fc800078e0207 */
[----:B------:R-:W-:Y:S02]  /*21ba0*/  VIADD R8, R2, 0xffffff80 ;  /* 0xffffff8002087836 */ /* 0x000fe40000000000 */
[----:B0-----:R-:W-:-:S05]  /*21bb0*/  IMAD R3, R6, R9, RZ ;  /* 0x0000000906037224 */ /* 0x001fca00078e02ff */
[----:B------:R-:W-:-:S13]  /*21bc0*/  ISETP.GE.AND P0, PT, R8, R3, PT ;  /* 0x000000030800720c */ /* 0x000fda0003f06270 */
[----:B------:R-:W-:Y:S05]  /*21bd0*/  @P0 BRA `(.L_x_3552) ;  /* 0x0000000000840947 */ /* 0x000fea0003800000 */
[----:B------:R-:W-:Y:S01]  /*21be0*/  ISETP.NE.AND P0, PT, R9, 0x1, PT ;  /* 0x000000010900780c */ /* 0x000fe20003f05270 */
[----:B------:R-:W-:Y:S01]  /*21bf0*/  ULDC.64 UR4, c[0x0][0xb90] ;  /* 0x0002e40000047ab9 */ /* 0x000fe20000000a00 */
[----:B------:R-:W-:Y:S01]  /*21c00*/  IMAD.MOV.U32 R2, RZ, RZ, R0 ;  /* 0x000000ffff027224 */ /* 0x000fe200078e0000 */
[----:B------:R-:W-:Y:S01]  /*21c10*/  MOV R5, R8 ;  /* 0x0000000800057202 */ /* 0x000fe20000000f00 */
[----:B------:R-:W-:Y:S02]  /*21c20*/  IMAD R7, R10, UR4, RZ ;  /* 0x000000040a077c24 */ /* 0x000fe4000f8e02ff */
[----:B------:R-:W-:Y:S02]  /*21c30*/  IMAD.MOV.U32 R3, RZ, RZ, R11 ;  /* 0x000000ffff037224 */ /* 0x000fe400078e000b */
[C---:B------:R-:W-:Y:S02]  /*21c40*/  IMAD R7, R24.reuse, UR5, R7 ;  /* 0x0000000518077c24 */ /* 0x040fe4000f8e0207 */
[----:B------:R-:W-:Y:S01]  /*21c50*/  IMAD.WIDE.U32 R2, R24, UR4, R2 ;  /* 0x0000000418027c25 */ /* 0x000fe2000f8e0002 */
[----:B------:R-:W-:-:S02]  /*21c60*/  ULDC.64 UR4, c[0x0][0xb98] ;  /* 0x0002e60000047ab9 */ /* 0x000fc40000000a00 */
[----:B------:R-:W0:Y:S01]  /*21c70*/  @P0 LDC R15, c[0x0][0xbec] ;  /* 0x0002fb00ff0f0b82 */ /* 0x000e220000000800 */
[----:B------:R-:W-:Y:S02]  /*21c80*/  IMAD.IADD R3, R3, 0x1, R7 ;  /* 0x0000000103037824 */ /* 0x000fe400078e0207 */
[----:B------:R-:W-:-:S05]  /*21c90*/  IMAD.WIDE.U32 R2, R13, UR4, R2 ;  /* 0x000000040d027c25 */ /* 0x000fca000f8e0002 */
[----:B------:R-:W2:Y:S01]  /*21ca0*/  @P0 LDC R21, c[0x0][0xbf0] ;  /* 0x0002fc00ff150b82 */ /* 0x000ea20000000800 */
[----:B0-----:R-:W-:-:S05]  /*21cb0*/  @P0 IMAD.HI.U32 R4, R8, R15, RZ ;  /* 0x0000000f08040227 */ /* 0x001fca00078e00ff */
        /* <DEDUP_REMOVED lines=19> */
.L_x_3552:
[----:B------:R-:W-:Y:S05]  /*21df0*/  BSYNC B1 ;  /* 0x0000000000017941 */ /* 0x000fea0003800000 */
.L_x_3551:
[--C-:B0-----:R-:W-:Y:S01]  /*21e00*/  SHF.R.S32.HI R4, RZ, 0x1f, R26.reuse ;  /* 0x0000001fff047819 */ /* 0x101fe2000001141a */
[----:B------:R-:W-:Y:S01]  /*21e10*/  ULDC.64 UR4, c[0x0][0xaa0] ;  /* 0x0002a80000047ab9 */ /* 0x000fe20000000a00 */
[----:B------:R-:W-:Y:S01]  /*21e20*/  SHF.R.S32.HI R8, RZ, 0x1f, R26 ;  /* 0x0000001fff087819 */ /* 0x000fe2000001141a */
[----:B------:R-:W-:Y:S01]  /*21e30*/  IMAD R3, R11, UR4, RZ ;  /* 0x000000040b037c24 */ /* 0x000fe2000f8e02ff */
[-C--:B------:R-:W-:Y:S02]  /*21e40*/  LEA.HI R4, R4, R26.reuse, RZ, 0x3 ;  /* 0x0000001a04047211 */ /* 0x080fe400078f18ff */
[----:B------:R-:W-:Y:S01]  /*21e50*/  LEA.HI R8, R8, R26, RZ, 0x3 ;  /* 0x0000001a08087211 */ /* 0x000fe200078f18ff */
[----:B------:R-:W-:Y:S01]  /*21e60*/  IMAD R5, R0, UR5, R3 ;  /* 0x0000000500057c24 */ /* 0x000fe2000f8e0203 */
[----:B------:R-:W-:Y:S01]  /*21e70*/  LOP3.LUT R4, R4, 0xfffffff8, RZ, 0xc0, !PT ;  /* 0xfffffff804047812 */ /* 0x000fe200078ec0ff */
[----:B------:R-:W-:Y:S01]  /*21e80*/  IMAD.WIDE.U32 R2, R0, UR4, RZ ;  /* 0x0000000400027c25 */ /* 0x000fe2000f8e00ff */
[----:B------:R-:W-:Y:S01]  /*21e90*/  SHF.R.S32.HI R8, RZ, 0x3, R8 ;  /* 0x00000003ff087819 */ /* 0x000fe20000011408 */
[----:B------:R-:W-:Y:S01]  /*21ea0*/  ULDC.64 UR4, c[0x0][0xae8] ;  /* 0x0002ba0000047ab9 */ /* 0x000fe20000000a00 */
[----:B------:R-:W-:Y:S01]  /*21eb0*/  IADD3 R4, R26, -R4, RZ ;  /* 0x800000041a047210 */ /* 0x000fe20007ffe0ff */
[----:B------:R-:W-:-:S04]  /*21ec0*/  IMAD.IADD R3, R3, 0x1, R5 ;  /* 0x0000000103037824 */ /* 0x000fc800078e0205 */
[----:B------:R-:W-:Y:S02]  /*21ed0*/  IMAD R0, R4, 0x20, R8 ;  /* 0x0000002004007824 */ /* 0x000fe400078e0208 */
[----:B------:R-:W-:Y:S02]  /*21ee0*/  IMAD R4, R10, UR4, RZ ;  /* 0x000000040a047c24 */ /* 0x000fe4000f8e02ff */
[----:B------:R-:W-:Y:S02]  /*21ef0*/  IMAD R9, R20, 0x80, R0 ;  /* 0x0000008014097824 */ /* 0x000fe400078e0200 */
[----:B------:R-:W-:Y:S02]  /*21f00*/  IMAD R7, R24, UR5, R4 ;  /* 0x0000000518077c24 */ /* 0x000fe4000f8e0204 */
[----:B-1----:R-:W-:-:S04]  /*21f10*/  @P2 IMAD.HI.U32 R0, R9, R14, RZ ;  /* 0x0000000e09002227 */ /* 0x002fc800078e00ff */
[----:B------:R-:W-:Y:S01]  /*21f20*/  IMAD.WIDE.U32 R2, R24, UR4, R2 ;  /* 0x0000000418027c25 */ /* 0x000fe2000f8e0002 */
[----:B------:R-:W-:-:S03]  /*21f30*/  ULDC.64 UR4, c[0x0][0xaf0] ;  /* 0x0002bc0000047ab9 */ /* 0x000fc60000000a00 */
[----:B------:R-:W-:Y:S01]  /*21f40*/  IMAD.MOV.U32 R5, RZ, RZ, R9 ;  /* 0x000000ffff057224 */ /* 0x000fe200078e0009 */
[----:B------:R-:W-:Y:S01]  /*21f50*/  @P2 SHF.R.U32.HI R5, RZ, R27, R0 ;  /* 0x0000001bff052219 */ /* 0x000fe20000011600 */
[----:B------:R-:W-:Y:S02]  /*21f60*/  IMAD R4, R12, UR4, RZ ;  /* 0x000000040c047c24 */ /* 0x000fe4000f8e02ff */
[----:B------:R-:W-:Y:S01]  /*21f70*/  IMAD.IADD R3, R3, 0x1, R7 ;  /* 0x0000000103037824 */ /* 0x000fe200078e0207 */
[----:B------:R-:W-:Y:S01]  /*21f80*/  SHF.R.S32.HI R0, RZ, 0x1f, R5 ;  /* 0x0000001fff007819 */ /* 0x000fe20000011405 */
[C---:B------:R-:W-:Y:S02]  /*21f90*/  IMAD R7, R13.reuse, UR5, R4 ;  /* 0x000000050d077c24 */ /* 0x040fe4000f8e0204 */
[----:B------:R-:W-:Y:S01]  /*21fa0*/  IMAD.WIDE.U32 R2, R13, UR4, R2 ;  /* 0x000000040d027c25 */ /* 0x000fe2000f8e0002 */
[----:B------:R-:W-:-:S03]  /*21fb0*/  ULDC.64 UR4, c[0x0][0xae0] ;  /* 0x0002b80000047ab9 */ /* 0x000fc60000000a00 */
[----:B------:R-:W-:Y:S01]  /*21fc0*/  IMAD.MOV R4, RZ, RZ, -R5 ;  /* 0x000000ffff047224 */ /* 0x000fe200078e0a05 */
[----:B------:R-:W-:Y:S01]  /*21fd0*/  IADD3 R3, R3, R7, RZ ;  /* 0x0000000703037210 */ /* 0x000fe20007ffe0ff */
[----:B------:R-:W-:Y:S02]  /*21fe0*/  IMAD R0, R0, UR4, RZ ;  /* 0x0000000400007c24 */ /* 0x000fe4000f8e02ff */
[----:B------:R-:W-:Y:S02]  /*21ff0*/  IMAD R7, R25, R4, R9 ;  /* 0x0000000419077224 */ /* 0x000fe400078e0209 */
[C---:B------:R-:W-:Y:S02]  /*22000*/  IMAD R9, R5.reuse, UR5, R0 ;  /* 0x0000000505097c24 */ /* 0x040fe4000f8e0200 */
[----:B------:R-:W-:Y:S01]  /*22010*/  IMAD.WIDE.U32 R2, R5, UR4, R2 ;  /* 0x0000000405027c25 */ /* 0x000fe2000f8e0002 */
[----:B------:R-:W-:Y:S01]  /*22020*/  SHF.R.S32.HI R0, RZ, 0x1f, R7 ;  /* 0x0000001fff007819 */ /* 0x000fe20000011407 */
[----:B------:R-:W-:-:S02]  /*22030*/  ULDC.64 UR4, c[0x0][0xad8] ;  /* 0x0002b60000047ab9 */ /* 0x000fc40000000a00 */
[----:B------:R-:W-:Y:S02]  /*22040*/  IMAD.IADD R3, R3, 0x1, R9 ;  /* 0x0000000103037824 */ /* 0x000fe400078e0209 */
        /* <DEDUP_REMOVED lines=9> */
[----:B------:R0:W1:Y:S04]  /*220e0*/  SHFL.IDX PT, R0, R3, RZ, 0x181f ;  /* 0x00181fff03007589 */ /* 0x00006800000e0000 */
[----:B------:R0:W2:Y:S02]  /*220f0*/  SHFL.IDX PT, R14, R2, RZ, 0x181f ;  /* 0x00181fff020e7589 */ /* 0x0000a400000e0000 */
.L_x_3776:
[----:B------:R-:W-:Y:S01]  /*22100*/  IMAD R25, R6, R25, RZ ;  /* 0x0000001906197224 */ /* 0x000fe200078e02ff */
[----:B------:R-:W-:Y:S01]  /*22110*/  BSSY B1, `(.L_x_3554) ;  /* 0x0000016000017945 */ /* 0x000fe20003800000 */
[----:B------:R-:W-:-:S05]  /*22120*/  IMAD R6, R20, 0x80, R8 ;  /* 0x0000008014067824 */ /* 0x000fca00078e0208 */
[----:B------:R-:W-:-:S13]  /*22130*/  ISETP.GE.AND P0, PT, R6, R25, PT ;  /* 0x000000190600720c */ /* 0x000fda0003f06270 */
[----:B------:R-:W-:Y:S05]  /*22140*/  @P0 BRA `(.L_x_3555) ;  /* 0x0000000000480947 */ /* 0x000fea0003800000 */
[C---:B------:R-:W-:Y:S01]  /*22150*/  VIADD R7, R234.reuse, 0x80 ;  /* 0x00000080ea077836 */ /* 0x040fe20000000000 */
[----:B------:R-:W-:Y:S01]  /*22160*/  ULDC UR4, c[0x0][0xac8] ;  /* 0x0002b20000047ab9 */ /* 0x000fe20000000800 */
[C---:B------:R-:W-:Y:S01]  /*22170*/  VIADD R10, R234.reuse, 0x80 ;  /* 0x00000080ea0a7836 */ /* 0x040fe20000000000 */
[----:B------:R-:W-:Y:S02]  /*22180*/  ISETP.GE.AND P3, PT, R234, UR4, PT ;  /* 0x00000004ea007c0c */ /* 0x000fe4000bf66270 */
[----:B------:R-:W-:Y:S02]  /*22190*/  ISETP.GE.AND P4, PT, R237, UR4, PT ;  /* 0x00000004ed007c0c */ /* 0x000fe4000bf86270 */
[----:B------:R-:W-:Y:S02]  /*221a0*/  ISETP.GE.AND P5, PT, R7, UR4, PT ;  /* 0x0000000407007c0c */ /* 0x000fe4000bfa6270 */
[----:B------:R-:W-:Y:S02]  /*221b0*/  SHF.R.S32.HI R12, RZ, 0x1f, R234 ;  /* 0x0000001fff0c7819 */ /* 0x000fe400000114ea */
[----:B------:R-:W-:-:S02]  /*221c0*/  SHF.R.S32.HI R11, RZ, 0x1f, R237 ;  /* 0x0000001fff0b7819 */ /* 0x000fc400000114ed */
[----:B------:R-:W-:-:S03]  /*221d0*/  SHF.R.S32.HI R10, RZ, 0x1f, R10 ;  /* 0x0000001fff0a7819 */ /* 0x000fc6000001140a */
[CC--:B--2---:R-:W-:Y:S02]  /*221e0*/  @!P3 LEA R4, P0, R234.reuse, R14.reuse, 0x1 ;  /* 0x0000000eea04b211 */ /* 0x0c4fe400078008ff */
[-C--:B------:R-:W-:Y:S02]  /*221f0*/  @!P4 LEA R8, P1, R237, R14.reuse, 0x1 ;  /* 0x0000000eed08c211 */ /* 0x080fe400078208ff */
[----:B------:R-:W-:Y:S02]  /*22200*/  @!P5 LEA R14, P2, R7, R14, 0x1 ;  /* 0x0000000e070ed211 */ /* 0x000fe400078408ff */
[-C--:B-1----:R-:W-:Y:S02]  /*22210*/  @!P3 LEA.HI.X R5, R234, R0.reuse, R12, 0x1, P0 ;  /* 0x00000000ea05b211 */ /* 0x082fe400000f0c0c */
[-C--:B------:R-:W-:Y:S02]  /*22220*/  @!P4 LEA.HI.X R9, R237, R0.reuse, R11, 0x1, P1 ;  /* 0x00000000ed09c211 */ /* 0x080fe400008f0c0b */
[----:B------:R-:W-:Y:S01]  /*22230*/  @!P5 LEA.HI.X R15, R7, R0, R10, 0x1, P2 ;  /* 0x00000000070fd211 */ /* 0x000fe200010f0c0a */
[----:B------:R3:W-:Y:S04]  /*22240*/  @!P3 ST.E.128 desc[UR54][R4.64], RZ ;  /* 0x000000ff0400b985 */ /* 0x0007e8000c101d36 */
[----:B------:R3:W-:Y:S04]  /*22250*/  @!P4 ST.E.128 desc[UR54][R8.64], RZ ;  /* 0x000000ff0800c985 */ /* 0x0007e8000c101d36 */
[----:B------:R3:W-:Y:S02]  /*22260*/  @!P5 ST.E.128 desc[UR54][R14.64], RZ ;  /* 0x000000ff0e00d985 */ /* 0x0007e4000c101d36 */
.L_x_3555:
[----:B------:R-:W-:Y:S05]  /*22270*/  BSYNC B1 ;  /* 0x0000000000017941 */ /* 0x000fea0003800000 */
.L_x_3554:
[----:B------:R-:W-:-:S03]  /*22280*/  UMOV UR4, 0xffffffff ;  /* 0xffffffff00047882 */ /* 0x000fc60000000000 */
[----:B------:R-:W-:Y:S05]  /*22290*/  BRA.DIV UR4, `(.L_x_3556) ;  /* 0x000000a2043c7947 */ /* 0x000fea000b800000 */
[----:B-1----:R1:W4:Y:S04]  /*222a0*/  SHFL.IDX PT, R0, R3, 0x1, 0x181f ;  /* 0x00381f0003007f89 */ /* 0x00232800000e0000 */
[----:B--23--:R1:W2:Y:S02]  /*222b0*/  SHFL.IDX PT, R14, R2, 0x1, 0x181f ;  /* 0x00381f00020e7f89 */ /* 0x00c2a400000e0000 */
.L_x_3780:
[----:B------:R-:W-:Y:S01]  /*222c0*/  VIADD R4, R6, 0x20 ;  /* 0x0000002006047836 */ /* 0x000fe20000000000 */
[----:B------:R-:W-:Y:S04]  /*222d0*/  BSSY B1, `(.L_x_3557) ;  /* 0x0000015000017945 */ /* 0x000fe80003800000 */
[----:B------:R-:W-:-:S13]  /*222e0*/  ISETP.GE.AND P0, PT, R4, R25, PT ;  /* 0x000000190400720c */ /* 0x000fda0003f06270 */
[----:B------:R-:W-:Y:S05]  /*222f0*/  @P0 BRA `(.L_x_3558) ;  /* 0x0000000000480947 */ /* 0x000fea0003800000 */
[C---:B------:R-:W-:Y:S01]  /*22300*/  IADD3 R7, R234.reuse, 0x80, RZ ;  /* 0x00000080ea077810 */ /* 0x040fe20007ffe0ff */
        /* <DEDUP_REMOVED lines=11> */
[-C--:B----4-:R-:W-:Y:S02]  /*223c0*/  @!P3 LEA.HI.X R5, R234, R0.reuse, R12, 0x1, P0 ;  /* 0x00000000ea05b211 */ /* 0x090fe400000f0c0c */
[-C--:B------:R-:W-:Y:S02]  /*223d0*/  @!P4 LEA.HI.X R9, R237, R0.reuse, R11, 0x1, P1 ;  /* 0x00000000ed09c211 */ /* 0x080fe400008f0c0b */
[----:B------:R-:W-:Y:S01]  /*223e0*/  @!P5 LEA.HI.X R15, R7, R0, R10, 0x1, P2 ;  /* 0x00000000070fd211 */ /* 0x000fe200010f0c0a */
[----:B------:R3:W-:Y:S04]  /*223f0*/  @!P3 ST.E.128 desc[UR54][R4.64], RZ ;  /* 0x000000ff0400b985 */ /* 0x0007e8000c101d36 */
[----:B------:R3:W-:Y:S04]  /*22400*/  @!P4 ST.E.128 desc[UR54][R8.64], RZ ;  /* 0x000000ff0800c985 */ /* 0x0007e8000c101d36 */
[----:B------:R3:W-:Y:S02]  /*22410*/  @!P5 ST.E.128 desc[UR54][R14.64], RZ ;  /* 0x000000ff0e00d985 */ /* 0x0007e4000c101d36 */
.L_x_3558:
[----:B------:R-:W-:Y:S05]  /*22420*/  BSYNC B1 ;  /* 0x0000000000017941 */ /* 0x000fea0003800000 */
.L_x_3557:
[----:B------:R-:W-:-:S03]  /*22430*/  UMOV UR4, 0xffffffff ;  /* 0xffffffff00047882 */ /* 0x000fc60000000000 */
[----:B------:R-:W-:Y:S05]  /*22440*/  BRA.DIV UR4, `(.L_x_3559) ;  /* 0x000000a204187947 */ /* 0x000fea000b800000 */
[----:B----4-:R4:W0:Y:S04]  /*22450*/  SHFL.IDX PT, R0, R3, 0x2, 0x181f ;  /* 0x00581f0003007f89 */ /* 0x01082800000e0000 */
[----:B--23--:R4:W2:Y:S02]  /*22460*/  SHFL.IDX PT, R14, R2, 0x2, 0x181f ;  /* 0x00581f00020e7f89 */ /* 0x00c8a400000e0000 */
.L_x_3784:
[----:B------:R-:W-:Y:S01]  /*22470*/  VIADD R4, R6, 0x40 ;  /* 0x0000004006047836 */ /* 0x000fe20000000000 */
[----:B------:R-:W-:Y:S04]  /*22480*/  BSSY B1, `(.L_x_3560) ;  /* 0x0000015000017945 */ /* 0x000fe80003800000 */
        /* <DEDUP_REMOVED lines=14> */
[-C--:B0-----:R-:W-:Y:S02]  /*22570*/  @!P3 LEA.HI.X R5, R234, R0.reuse, R12, 0x1, P0 ;  /* 0x00000000ea05b211 */ /* 0x081fe400000f0c0c */
[-C--:B------:R-:W-:Y:S02]  /*22580*/  @!P4 LEA.HI.X R9, R237, R0.reuse, R11, 0x1, P1 ;  /* 0x00000000ed09c211 */ /* 0x080fe400008f0c0b */
[----:B------:R-:W-:Y:S01]  /*22590*/  @!P5 LEA.HI.X R15, R7, R0, R10, 0x1, P2 ;  /* 0x00000000070fd211 */ /* 0x000fe200010f0c0a */
[----:B------:R3:W-:Y:S04]  /*225a0*/  @!P3 ST.E.128 desc[UR54][R4.64], RZ ;  /* 0x000000ff0400b985 */ /* 0x0007e8000c101d36 */
[----:B------:R3:W-:Y:S04]  /*225b0*/  @!P4 ST.E.128 desc[UR54][R8.64], RZ ;  /* 0x000000ff0800c985 */ /* 0x0007e8000c101d36 */
[----:B------:R3:W-:Y:S02]  /*225c0*/  @!P5 ST.E.128 desc[UR54][R14.64], RZ ;  /* 0x000000ff0e00d985 */ /* 0x0007e4000c101d36 */
.L_x_3561:
[----:B------:R-:W-:Y:S05]  /*225d0*/  BSYNC B1 ;  /* 0x0000000000017941 */ /* 0x000fea0003800000 */
.L_x_3560:
[----:B------:R-:W-:-:S03]  /*225e0*/  UMOV UR4, 0xffffffff ;  /* 0xffffffff00047882 */ /* 0x000fc60000000000 */
[----:B------:R-:W-:Y:S05]  /*225f0*/  BRA.DIV UR4, `(.L_x_3562) ;  /* 0x0000009e04f47947 */ /* 0x000fea000b800000 */
[----:B0-----:R0:W0:Y:S04]  /*22600*/  SHFL.IDX PT, R0, R3, 0x3, 0x181f ;  /* 0x00781f0003007f89 */ /* 0x00102800000e0000 */
[----:B--23--:R2:W3:Y:S02]  /*22610*/  SHFL.IDX PT, R14, R2, 0x3, 0x181f ;  /* 0x00781f00020e7f89 */ /* 0x00c4e400000e0000 */
.L_x_3788:
[----:B-12-4-:R-:W-:-:S05]  /*22620*/  VIADD R2, R6, 0x60 ;  /* 0x0000006006027836 */ /* 0x016fca0000000000 */
[----:B------:R-:W-:-:S13]  /*22630*/  ISETP.GE.AND P0, PT, R2, R25, PT ;  /* 0x000000190200720c */ /* 0x000fda0003f06270 */
[----:B------:R-:W-:Y:S05]  /*22640*/  @P0 BRA `(.L_x_3549) ;  /* 0x0000000000480947 */ /* 0x000fea0003800000 */
[C---:B------:R-:W-:Y:S01]  /*22650*/  VIADD R7, R234.reuse, 0x80 ;  /* 0x00000080ea077836 */ /* 0x040fe20000000000 */
[----:B------:R-:W-:Y:S01]  /*22660*/  ULDC UR4, c[0x0][0xac8] ;  /* 0x0002b20000047ab9 */ /* 0x000fe20000000800 */
[C---:B------:R-:W-:Y:S02]  /*22670*/  IADD3 R8, R234.reuse, 0x80, RZ ;  /* 0x00000080ea087810 */ /* 0x040fe40007ffe0ff */
[----:B------:R-:W-:Y:S02]  /*22680*/  ISETP.GE.AND P3, PT, R234, UR4, PT ;  /* 0x00000004ea007c0c */ /* 0x000fe4000bf66270 */
[----:B------:R-:W-:Y:S02]  /*22690*/  ISETP.GE.AND P4, PT, R237, UR4, PT ;  /* 0x00000004ed007c0c */ /* 0x000fe4000bf86270 */
[----:B------:R-:W-:Y:S02]  /*226a0*/  ISETP.GE.AND P5, PT, R7, UR4, PT ;  /* 0x0000000407007c0c */ /* 0x000fe4000bfa6270 */
[----:B------:R-:W-:-:S02]  /*226b0*/  SHF.R.S32.HI R10, RZ, 0x1f, R234 ;  /* 0x0000001fff0a7819 */ /* 0x000fc400000114ea */
[----:B------:R-:W-:Y:S02]  /*226c0*/  SHF.R.S32.HI R9, RZ, 0x1f, R237 ;  /* 0x0000001fff097819 */ /* 0x000fe400000114ed */
[----:B------:R-:W-:-:S03]  /*226d0*/  SHF.R.S32.HI R8, RZ, 0x1f, R8 ;  /* 0x0000001fff087819 */ /* 0x000fc60000011408 */
[CC--:B---3--:R-:W-:Y:S02]  /*226e0*/  @!P3 LEA R2, P0, R234.reuse, R14.reuse, 0x1 ;  /* 0x0000000eea02b211 */ /* 0x0c8fe400078008ff */
        /* <DEDUP_REMOVED lines=8> */
.L_x_3549:
[----:B------:R-:W-:Y:S05]  /*22770*/  BSYNC B0 ;  /* 0x0000000000007941 */ /* 0x000fea0003800000 */
.L_x_3539:
[----:B0-----:R-:W5:Y:S01]  /*22780*/  LDL R0, [R1+0xc] ;  /* 0x00000c0001007983 */ /* 0x001f620000100800 */
[----:B------:R-:W-:Y:S02]  /*22790*/  ULDC UR4, c[0x0][0xc3c] ;  /* 0x00030f0000047ab9 */ /* 0x000fe40000000800 */
[----:B-----5:R-:W-:-:S13]  /*227a0*/  ISETP.GE.AND P0, PT, R0, UR4, PT ;  /* 0x0000000400007c0c */ /* 0x020fda000bf06270 */
[----:B------:R-:W-:Y:S05]  /*227b0*/  @!P0 BRA `(.L_x_3563) ;  /* 0xfffffdec00388947 */ /* 0x000fea000383ffff */
[----:B------:R-:W-:Y:S05]  /*227c0*/  BRA `(.L_x_3372) ;  /* 0x0000007800cc7947 */ /* 0x000fea0003800000 */
.L_x_3370:
        /* <DEDUP_REMOVED lines=18> */
.L_x_3564:
        /* <DEDUP_REMOVED lines=15> */
[----:B------:R-:W-:Y:S02]  /*229e0*/  ISETP.GE.U32.AND P5, PT, R5, 0x10, PT ;  /* 0x000000100500780c */ /* 0x000fe40003fa6070 */
[----:B------:R-:W-:Y:S01]  /*229f0*/  MOV R16, RZ ;  /* 0x000000ff00107202 */ /* 0x000fe20000000f00 */
        /* <DEDUP_REMOVED lines=21> */
[----:B------:R-:W-:Y:S01]  /*22b50*/  IMAD.MOV.U32 R4, RZ, RZ, R7 ;  /* 0x000000ffff047224 */ /* 0x000fe200078e0007 */
[----:B------:R-:W-:Y:S01]  /*22b60*/  UMOV UR4, URZ ;  /* 0x0000003f00047c82 */ /* 0x000fe20008000000 */
[----:B------:R-:W-:Y:S01]  /*22b70*/  ULDC UR7, c[0x0][0xc3c] ;  /* 0x00030f0000077ab9 */ /* 0x000fe20000000800 */
[----:B------:R-:W-:-:S05]  /*22b80*/  ULDC UR5, c[0x0][0xc38] ;  /* 0x00030e0000057ab9 */ /* 0x000fca0000000800 */
.L_x_3570:
        /* <DEDUP_REMOVED lines=12> */
.L_x_3569:
[----:B------:R-:W-:Y:S05]  /*22c50*/  BSYNC B0 ;  /* 0x0000000000007941 */ /* 0x000fea0003800000 */
.L_x_3568:
[----:B0----5:R-:W0:Y:S02]  /*22c60*/  SHFL.UP PT, R2, R0, 0x1, RZ ;  /* 0x0420000000027989 */ /* 0x021e2400000e00ff */
        /* <DEDUP_REMOVED lines=19> */
[----:B------:R-:W-:Y:S02]  /*22da0*/  IMAD.MOV.U32 R2, RZ, RZ, R9 ;  /* 0x000000ffff027224 */ /* 0x000fe400078e0009 */
[----:B------:R-:W-:-:S07]  /*22db0*/  IMAD.MOV.U32 R7, RZ, RZ, R3 ;  /* 0x000000ffff077224 */ /* 0x000fce00078e0003 */
.L_x_3566:
        /* <DEDUP_REMOVED lines=16> */
.L_x_3571:
[----:B-1----:R-:W-:Y:S01]  /*22ec0*/  IMAD R16, R16, UR5, R7 ;  /* 0x0000000510107c24 */ /* 0x002fe2000f8e0207 */
[----:B------:R-:W-:Y:S01]  /*22ed0*/  IABS R6, R0 ;  /* 0x0000000000067213 */ /* 0x000fe20000000000 */
[----:B------:R-:W-:Y:S02]  /*22ee0*/  IMAD R7, R11, R4, RZ ;  /* 0x000000040b077224 */ /* 0x000fe400078e02ff */
[----:B0-----:R-:W-:Y:S02]  /*22ef0*/  IMAD.MOV.U32 R2, RZ, RZ, RZ ;  /* 0x000000ffff027224 */ /* 0x001fe400078e00ff */
[----:B------:R-:W-:Y:S02]  /*22f00*/  IMAD.MOV R6, RZ, RZ, -R6 ;  /* 0x000000ffff067224 */ /* 0x000fe400078e0a06 */
[----:B------:R-:W-:Y:S01]  /*22f10*/  IMAD.HI.U32 R2, R3, R7, R2 ;  /* 0x0000000703027227 */ /* 0x000fe200078e0002 */
[----:B------:R-:W-:-:S03]  /*22f20*/  IADD3 R7, -R16, UR6, RZ ;  /* 0x0000000610077c10 */ /* 0x000fc6000fffe1ff */
[----:B------:R-:W-:Y:S01]  /*22f30*/  VIADD R19, R19, UR4 ;  /* 0x0000000413137c36 */ /* 0x000fe20008000000 */
        /* <DEDUP_REMOVED lines=17> */
.L_x_3567:
[----:B------:R-:W-:Y:S01]  /*23050*/  IMAD.MOV.U32 R17, RZ, RZ, RZ ;  /* 0x000000ffff117224 */ /* 0x000fe200078e00ff */
[----:B------:R-:W-:Y:S01]  /*23060*/  MOV R16, UR6 ;  /* 0x0000000600107c02 */ /* 0x000fe20008000f00 */
[----:B------:R-:W-:-:S07]  /*23070*/  IMAD.MOV.U32 R18, RZ, RZ, RZ ;  /* 0x000000ffff127224 */ /* 0x000fce00078e00ff */
.L_x_3572:
[----:B------:R-:W-:-:S13]  /*23080*/  ISETP.NE.AND P0, PT, R5, RZ, PT ;  /* 0x000000ff0500720c */ /* 0x000fda0003f05270 */
[----:B------:R-:W0:Y:S01]  /*23090*/  @!P0 S2R R3, SR_CgaCtaId ;  /* 0x0000000000038919 */ /* 0x000e220000008800 */
[----:B------:R-:W-:-:S04]  /*230a0*/  @!P0 MOV R0, 0x400 ;  /* 0x0000040000008802 */ /* 0x000fc80000000f00 */
[----:B0-----:R-:W-:-:S05]  /*230b0*/  @!P0 LEA R0, R3, R0, 0x18 ;  /* 0x0000000003008211 */ /* 0x001fca00078ec0ff */
[----:B------:R2:W-:Y:S01]  /*230c0*/  @!P0 STS.128 [R0+0x334d0], R16 ;  /* 0x0334d01000008388 */ /* 0x0005e20000000c00 */
[----:B------:R-:W-:Y:S06]  /*230d0*/  BAR.ARV 0x5, 0x180 ;  /* 0x0146000000007b1d */ /* 0x000fec0000002000 */
.L_x_3565:
        /* <DEDUP_REMOVED lines=16> */
[C---:B-1----:R-:W-:Y:S01]  /*231e0*/  IMAD.SHL.U32 R4, R10.reuse, 0x40, RZ ;  /* 0x000000400a047824 */ /* 0x042fe200078e00ff */
[----:B------:R-:W-:Y:S01]  /*231f0*/  SHF.R.U32.HI R0, RZ, 0x1, R10 ;  /* 0x00000001ff007819 */ /* 0x000fe2000001160a */
[C---:B------:R-:W-:Y:S01]  /*23200*/  IMAD.SHL.U32 R5, R10.reuse, 0x2, RZ ;  /* 0x000000020a057824 */ /* 0x040fe200078e00ff */
[----:B------:R-:W-:-:S02]  /*23210*/  LOP3.LUT R9, R10, 0x7f, RZ, 0xc0, !PT ;  /* 0x0000007f0a097812 */ /* 0x000fc400078ec0ff */
[----:B------:R-:W-:-:S04]  /*23220*/  LOP3.LUT R3, R4, 0x180, RZ, 0xc0, !PT ;  /* 0x0000018004037812 */ /* 0x000fc800078ec0ff */
[----:B------:R-:W-:Y:S01]  /*23230*/  LOP3.LUT R3, R3, 0x30, R0, 0xf8, !PT ;  /* 0x0000003003037812 */ /* 0x000fe200078ef800 */
[----:B------:R-:W-:-:S05]  /*23240*/  IMAD.SHL.U32 R0, R10, 0x10, RZ ;  /* 0x000000100a007824 */ /* 0x000fca00078e00ff */
[----:B0-----:R-:W-:-:S04]  /*23250*/  LOP3.LUT R2, R0, 0x1b0, RZ, 0xc0, !PT ;  /* 0x000001b000027812 */ /* 0x001fc800078ec0ff */
[----:B------:R-:W-:Y:S01]  /*23260*/  LOP3.LUT R6, R2, 0x30, R5, 0x78, !PT ;  /* 0x0000003002067812 */ /* 0x000fe200078e7805 */
[----:B------:R-:W-:-:S05]  /*23270*/  IMAD.SHL.U32 R2, R9, 0x10, RZ ;  /* 0x0000001009027824 */ /* 0x000fca00078e00ff */
[----:B------:R-:W-:Y:S02]  /*23280*/  LOP3.LUT R7, R2, 0x600, RZ, 0xc0, !PT ;  /* 0x0000060002077812 */ /* 0x000fe400078ec0ff */
[----:B------:R-:W-:-:S04]  /*23290*/  SHF.L.U32 R2, R10, 0x3, RZ ;  /* 0x000000030a027819 */ /* 0x000fc800000006ff */
[----:B------:R-:W-:Y:S02]  /*232a0*/  LOP3.LUT R5, R3, 0x30, R2, 0x78, !PT ;  /* 0x0000003003057812 */ /* 0x000fe400078e7802 */
[----:B------:R-:W-:Y:S02]  /*232b0*/  LOP3.LUT R3, R7, 0x40, R0, 0xf8, !PT ;  /* 0x0000004007037812 */ /* 0x000fe400078ef800 */
[----:B------:R-:W-:Y:S02]  /*232c0*/  LOP3.LUT R5, R5, 0x640, R4, 0xf8, !PT ;  /* 0x0000064005057812 */ /* 0x000fe400078ef804 */
[----:B------:R-:W-:Y:S01]  /*232d0*/  LOP3.LUT R2, R3, R6, RZ, 0xfc, !PT ;  /* 0x0000000603027212 */ /* 0x000fe200078efcff */
[----:B------:R-:W-:Y:S01]  /*232e0*/  IMAD.SHL.U32 R3, R10, 0x20, RZ ;  /* 0x000000200a037824 */ /* 0x000fe200078e00ff */
[----:B------:R-:W-:Y:S01]  /*232f0*/  LOP3.LUT R0, R0, 0x30, RZ, 0xc0, !PT ;  /* 0x0000003000007812 */ /* 0x000fe200078ec0ff */
[----:B------:R0:W-:Y:S03]  /*23300*/  STL [R1+0x10], R5 ;  /* 0x0000100501007387 */ /* 0x0001e60000100800 */
[----:B------:R-:W-:-:S02]  /*23310*/  LOP3.LUT R6, R3, 0x80, RZ, 0xc0, !PT ;  /* 0x0000008003067812 */ /* 0x000fc400078ec0ff */
[----:B------:R-:W-:Y:S01]  /*23320*/  LOP3.LUT R8, R7, 0x60, R3, 0xf8, !PT ;  /* 0x0000006007087812 */ /* 0x000fe200078ef803 */
[----:B------:R-:W-:Y:S01]  /*23330*/  IMAD.SHL.U32 R7, R10, 0x4, RZ ;  /* 0x000000040a077824 */ /* 0x000fe200078e00ff */
[----:B------:R-:W-:Y:S02]  /*23340*/  LOP3.LUT R6, R6, 0x10, R10, 0xf8, !PT ;  /* 0x0000001006067812 */ /* 0x000fe400078ef80a */
[----:B0-----:R-:W-:Y:S02]  /*23350*/  SHF.R.U32.HI R5, RZ, 0x2, R9 ;  /* 0x00000002ff057819 */ /* 0x001fe40000011609 */
[----:B------:R-:W-:Y:S02]  /*23360*/  LOP3.LUT R6, R6, 0x10, R7, 0x78, !PT ;  /* 0x0000001006067812 */ /* 0x000fe400078e7807 */
[--C-:B------:R-:W-:Y:S02]  /*23370*/  LOP3.LUT R7, R8, 0x100, R3.reuse, 0xf8, !PT ;  /* 0x0000010008077812 */ /* 0x100fe400078ef803 */
[----:B------:R-:W-:-:S02]  /*23380*/  LOP3.LUT R5, R5, 0x60, R3, 0xf8, !PT ;  /* 0x0000006005057812 */ /* 0x000fc400078ef803 */
[----:B------:R-:W-:-:S05]  /*23390*/  LOP3.LUT R4, R7, R6, RZ, 0xfc, !PT ;  /* 0x0000000607047212 */ /* 0x000fca00078efcff */
[----:B------:R0:W-:Y:S02]  /*233a0*/  STL [R1+0xc], R4 ;  /* 0x00000c0401007387 */ /* 0x0001e40000100800 */
[----:B0-----:R-:W-:-:S04]  /*233b0*/  IMAD.U32 R4, RZ, RZ, UR4 ;  /* 0x00000004ff047e24 */ /* 0x001fc8000f8e00ff */
[----:B------:R-:W-:Y:S01]  /*233c0*/  IMAD.IADD R3, R4, 0x1, R2 ;  /* 0x0000000104037824 */ /* 0x000fe200078e0202 */
[----:B------:R-:W-:Y:S01]  /*233d0*/  STL [R1+0x4], R4 ;  /* 0x0000040401007387 */ /* 0x000fe20000100800 */
[----:B------:R-:W-:-:S03]  /*233e0*/  IMAD.MOV.U32 R2, RZ, RZ, 0x1 ;  /* 0x00000001ff027424 */ /* 0x000fc600078e00ff */
[----:B------:R0:W-:Y:S04]  /*233f0*/  STL [R1+0x38], R3 ;  /* 0x0000380301007387 */ /* 0x0001e80000100800 */
[----:B------:R-:W-:Y:S04]  /*23400*/  STL [R1+0x60], RZ ;  /* 0x000060ff01007387 */ /* 0x000fe80000100800 */
[----:B------:R1:W-:Y:S01]  /*23410*/  STL [R1+0x24], R2 ;  /* 0x0000240201007387 */ /* 0x0003e20000100800 */
[----:B0-----:R-:W-:-:S03]  /*23420*/  IMAD.MOV.U32 R3, RZ, RZ, 0x1 ;  /* 0x00000001ff037424 */ /* 0x001fc600078e00ff */
[----:B------:R0:W-:Y:S04]  /*23430*/  STL [R1+0x1c], RZ ;  /* 0x00001cff01007387 */ /* 0x0001e80000100800 */
[----:B------:R0:W-:Y:S01]  /*23440*/  STL [R1+0x18], RZ ;  /* 0x000018ff01007387 */ /* 0x0001e20000100800 */
[----:B-1----:R-:W-:-:S03]  /*23450*/  LOP3.LUT R2, R0, 0x40, RZ, 0xfc, !PT ;  /* 0x0000004000027812 */ /* 0x002fc600078efcff */
[----:B------:R0:W-:Y:S01]  /*23460*/  STL [R1+0x20], R3 ;  /* 0x0000200301007387 */ /* 0x0001e20000100800 */
[----:B------:R-:W-:-:S07]  /*23470*/  LOP3.LUT R0, R0, 0x80, RZ, 0xfc, !PT ;  /* 0x0000008000007812 */ /* 0x000fce00078efcff */
.L_x_3689:
[----:B01----:R-:W0:Y:S02]  /*23480*/  LDC.64 R2, c[0x0][0xc88] ;  /* 0x00032200ff027b82 */ /* 0x003e240000000a00 */
[----:B0-----:R-:W-:-:S05]  /*23490*/  IMAD.WIDE R2, R19, 0x4, R2 ;  /* 0x0000000413027825 */ /* 0x001fca00078e0202 */
[----:B--2---:R-:W2:Y:S01]  /*234a0*/  LDG.E R15, desc[UR54][R2.64] ;  /* 0x00000036020f7981 */ /* 0x004ea2000c1e1900 */
[----:B------:R-:W-:Y:S05]  /*234b0*/  YIELD ;  /* 0x0000000000007946 */ /* 0x000fea0003800000 */
[----:B------:R-:W-:Y:S01]  /*234c0*/  ULDC.64 UR4, c[0x0][0xa28] ;  /* 0x00028a0000047ab9 */ /* 0x000fe20000000a00 */
[----:B------:R-:W-:Y:S01]  /*234d0*/  MOV R0, RZ ;  /* 0x000000ff00007202 */ /* 0x000fe20000000f00 */
[----:B------:R-:W-:Y:S01]  /*234e0*/  IMAD.MOV.U32 R8, RZ, RZ, RZ ;  /* 0x000000ffff087224 */ /* 0x000fe200078e00ff */
[----:B------:R-:W-:Y:S01]  /*234f0*/  ISETP.NE.U32.AND P0, PT, RZ, UR4, PT ;  /* 0x00000004ff007c0c */ /* 0x000fe2000bf05070 */
[----:B------:R-:W-:Y:S01]  /*23500*/  ULDC.64 UR10, c[0x0][0xa18] ;  /* 0x00028600000a7ab9 */ /* 0x000fe20000000a00 */
[----:B------:R-:W-:Y:S01]  /*23510*/  ULDC.64 UR8, c[0x0][0xa10] ;  /* 0x0002840000087ab9 */ /* 0x000fe20000000a00 */
[----:B------:R-:W-:Y:S01]  /*23520*/  ULDC.64 UR6, c[0x0][0xa08] ;  /* 0x0002820000067ab9 */ /* 0x000fe20000000a00 */
[----:B------:R-:W-:-:S02]  /*23530*/  ISETP.NE.AND.EX P0, PT, RZ, UR5, PT, P0 ;  /* 0x00000005ff007c0c */ /* 0x000fc4000bf05300 */
        /* <DEDUP_REMOVED lines=50> */
[----:B--2---:R-:W-:-:S05]  /*23860*/  IMAD.IADD R2, R2, 0x1, -R12 ;  /* 0x0000000102027824 */ /* 0x004fca00078e0a0c */
[----:B------:R1:W-:Y:S02]  /*23870*/  STL [R1+0x54], R2 ;  /* 0x0000540201007387 */ /* 0x0003e40000100800 */
.L_x_3574:
[----:B0-----:R-:W-:Y:S01]  /*23880*/  IMAD.MOV.U32 R12, RZ, RZ, R15 ;  /* 0x000000ffff0c7224 */ /* 0x001fe200078e000f */
[----:B-1---5:R-:W-:Y:S01]  /*23890*/  IADD3 R2, R11, R0, RZ ;  /* 0x000000000b027210 */ /* 0x022fe20007ffe0ff */
[----:B------:R-:W-:Y:S02]  /*238a0*/  ULDC.64 UR4, c[0x0][0xa20] ;  /* 0x0002880000047ab9 */ /* 0x000fe40000000a00 */
[----:B------:R-:W-:Y:S01]  /*238b0*/  ISETP.NE.U32.AND P2, PT, RZ, UR4, PT ;  /* 0x00000004ff007c0c */ /* 0x000fe2000bf45070 */
[----:B------:R0:W-:Y:S03]  /*238c0*/  STL [R1+0x28], R12 ;  /* 0x0000280c01007387 */ /* 0x0001e60000100800 */
[----:B------:R-:W-:Y:S01]  /*238d0*/  ISETP.NE.AND.EX P2, PT, RZ, UR5, PT, P2 ;  /* 0x00000005ff007c0c */ /* 0x000fe2000bf45320 */
[----:B------:R0:W-:-:S12]  /*238e0*/  STL [R1+0x30], R2 ;  /* 0x0000300201007387 */ /* 0x0001d80000100800 */
[----:B0-----:R-:W-:Y:S05]  /*238f0*/  @!P2 BRA `(.L_x_3575) ;  /* 0x000000000010a947 */ /* 0x001fea0003800000 */
[----:B------:R-:W-:-:S04]  /*23900*/  IADD3 R2, P0, R14, UR4, RZ ;  /* 0x000000040e027c10 */ /* 0x000fc8000ff1e0ff */
[----:B------:R-:W-:-:S05]  /*23910*/  IADD3.X R3, R13, UR5, RZ, P0, !PT ;  /* 0x000000050d037c10 */ /* 0x000fca00087fe4ff */
[----:B------:R0:W5:Y:S01]  /*23920*/  LDG.E R8, desc[UR54][R2.64] ;  /* 0x0000003602087981 */ /* 0x000162000c1e1900 */
[----:B------:R-:W-:Y:S05]  /*23930*/  BRA `(.L_x_3576) ;  /* 0x0000000000107947 */ /* 0x000fea0003800000 */
.L_x_3575:
[----:B------:R-:W-:Y:S05]  /*23940*/  @!P0 BRA `(.L_x_3576) ;  /* 0x00000000000c8947 */ /* 0x000fea0003800000 */
[----:B------:R-:W2:Y:S04]  /*23950*/  LDG.E R8, desc[UR54][R6.64] ;  /* 0x0000003606087981 */ /* 0x000ea8000c1e1900 */
[----:B------:R-:W2:Y:S02]  /*23960*/  LDG.E R6, desc[UR54][R6.64+0x4] ;  /* 0x0000043606067981 */ /* 0x000ea4000c1e1900 */
[----:B--2---:R-:W-:-:S07]  /*23970*/  IMAD.IADD R8, R6, 0x1, -R8 ;  /* 0x0000000106087824 */ /* 0x004fce00078e0a08 */
.L_x_3576:
[----:B0-----:R-:W2:Y:S01]  /*23980*/  @P1 LDG.E R2, desc[UR54][R4.64] ;  /* 0x0000003604021981 */ /* 0x001ea2000c1e1900 */
[----:B-----5:R-:W-:-:S03]  /*23990*/  IMAD.IADD R0, R8, 0x1, -R0 ;  /* 0x0000000108007824 */ /* 0x020fc600078e0a00 */
[----:B------:R-:W2:Y:S01]  /*239a0*/  @P1 LDG.E R4, desc[UR54][R4.64+0x4] ;  /* 0x0000043604041981 */ /* 0x000ea2000c1e1900 */
[----:B------:R-:W-:Y:S01]  /*239b0*/  BSSY B0, `(.L_x_3577) ;  /* 0x000016c000007945 */ /* 0x000fe20003800000 */
[----:B--2---:R-:W-:-:S04]  /*239c0*/  @P1 IMAD.IADD R9, R4, 0x1, -R2 ;  /* 0x0000000104091824 */ /* 0x004fc800078e0a02 */
[----:B------:R-:W-:-:S04]  /*239d0*/  IMAD.IADD R3, R0, 0x1, R9 ;  /* 0x0000000100037824 */ /* 0x000fc800078e0209 */
[----:B------:R-:W-:-:S04]  /*239e0*/  VIADD R2, R3, 0x9f ;  /* 0x0000009f03027836 */ /* 0x000fc80000000000 */
[----:B------:R-:W-:Y:S01]  /*239f0*/  IMAD.HI R2, R2, 0x66666667, RZ ;  /* 0x6666666702027827 */ /* 0x000fe200078e02ff */
[----:B------:R0:W-:Y:S04]  /*23a00*/  STL [R1+0x4c], R3 ;  /* 0x00004c0301007387 */ /* 0x0001e80000100800 */
[----:B0-----:R-:W-:-:S04]  /*23a10*/  SHF.R.U32.HI R3, RZ, 0x1f, R2 ;  /* 0x0000001fff037819 */ /* 0x001fc80000011602 */
[----:B------:R-:W-:-:S05]  /*23a20*/  LEA.HI.SX32 R4, R2, R3, 0x1a ;  /* 0x0000000302047211 */ /* 0x000fca00078fd2ff */
[----:B------:R-:W-:Y:S01]  /*23a30*/  IMAD R2, R4, 0xa0, -R0 ;  /* 0x000000a004027824 */ /* 0x000fe200078e0a00 */
[----:B------:R-:W-:-:S04]  /*23a40*/  IADD3 R0, -R0, RZ, RZ ;  /* 0x000000ff00007210 */ /* 0x000fc80007ffe1ff */
[----:B------:R-:W-:Y:S02]  /*23a50*/  VIMNMX R9, R2, R9, PT ;  /* 0x0000000902097248 */ /* 0x000fe40003fe0100 */
[----:B------:R-:W-:-:S04]  /*23a60*/  VIMNMX R0, RZ, R0, !PT ;  /* 0x00000000ff007248 */ /* 0x000fc80007fe0100 */
[----:B------:R-:W-:Y:S01]  /*23a70*/  ISETP.GT.AND P0, PT, R9, R0, PT ;  /* 0x000000000900720c */ /* 0x000fe20003f04270 */
[----:B------:R-:W-:-:S05]  /*23a80*/  IMAD.WIDE.U32 R2, R0, -0x33333333, RZ ;  /* 0xcccccccd00027825 */ /* 0x000fca00078e00ff */
[----:B------:R-:W-:-:S07]  /*23a90*/  SHF.R.U32.HI R2, RZ, 0x7, R3 ;  /* 0x00000007ff027819 */ /* 0x000fce0000011603 */
[----:B------:R-:W-:-:S04]  /*23aa0*/  @P0 VIADD R9, R9, 0x9f ;  /* 0x0000009f09090836 */ /* 0x000fc80000000000 */
[----:B------:R-:W-:Y:S01]  /*23ab0*/  @P0 IMAD.HI R0, R9, 0x66666667, RZ ;  /* 0x6666666709000827 */ /* 0x000fe200078e02ff */
[----:B------:R0:W-:Y:S04]  /*23ac0*/  STL [R1+0x50], R4 ;  /* 0x0000500401007387 */ /* 0x0001e80000100800 */
[----:B------:R-:W-:Y:S01]  /*23ad0*/  @P0 SHF.R.U32.HI R3, RZ, 0x1f, R0 ;  /* 0x0000001fff030819 */ /* 0x000fe20000011600 */
[----:B------:R-:W-:-:S03]  /*23ae0*/  IMAD.MOV.U32 R8, RZ, RZ, R2 ;  /* 0x000000ffff087224 */ /* 0x000fc600078e0002 */
[----:B------:R-:W-:-:S04]  /*23af0*/  @P0 LEA.HI.SX32 R8, R0, R3, 0x1a ;  /* 0x0000000300080211 */ /* 0x000fc800078fd2ff */
        /* <DEDUP_REMOVED lines=10> */
.L_x_3791:
[----:B-1----:R-:W-:Y:S02]  /*23ba0*/  ISETP.NE.AND P0, PT, R14, RZ, PT ;  /* 0x000000ff0e00720c */ /* 0x002fe40003f05270 */
[----:B------:R-:W-:-:S11]  /*23bb0*/  PLOP3.LUT P6, PT, PT, PT, PT, 0x8, 0x0 ;  /* 0x000000000000781c */ /* 0x000fd60003fce170 */
[----:B------:R-:W-:Y:S05]  /*23bc0*/  @P0 BRA `(.L_x_3580) ;  /* 0x00000000000c0947 */ /* 0x000fea0003800000 */
[----:B------:R-:W-:-:S03]  /*23bd0*/  UMOV UR4, 0xffffffff ;  /* 0xffffffff00047882 */ /* 0x000fc60000000000 */
[----:B------:R-:W-:Y:S05]  /*23be0*/  BRA.DIV UR4, `(.L_x_3581) ;  /* 0x0000008a04f47947 */ /* 0x000fea000b800000 */
[----:B------:R-:W-:-:S13]  /*23bf0*/  ELECT P6, URZ, PT ;  /* 0x00000000003f782f */ /* 0x000fda00038c0000 */
.L_x_3580:
[----:B0-----:R-:W2:Y:S04]  /*23c00*/  LDL R3, [R1+0x60] ;  /* 0x0000600001037983 */ /* 0x001ea80000100800 */
[----:B------:R-:W3:Y:S01]  /*23c10*/  LDL R5, [R1+0x4] ;  /* 0x0000040001057983 */ /* 0x000ee20000100800 */
[----:B------:R-:W-:Y:S01]  /*23c20*/  BSSY B1, `(.L_x_3582) ;  /* 0x0000008000017945 */ /* 0x000fe20003800000 */
[----:B--2---:R-:W-:-:S05]  /*23c30*/  VIADD R3, R3, 0x1 ;  /* 0x0000000103037836 */ /* 0x004fca0000000000 */
[----:B------:R-:W-:-:S04]  /*23c40*/  LEA.HI R4, R3, R3, RZ, 0x1 ;  /* 0x0000000303047211 */ /* 0x000fc800078f08ff */
[----:B------:R-:W-:-:S05]  /*23c50*/  LOP3.LUT R4, R4, 0xfffffffe, RZ, 0xc0, !PT ;  /* 0xfffffffe04047812 */ /* 0x000fca00078ec0ff */
[----:B------:R-:W-:-:S05]  /*23c60*/  IMAD.IADD R3, R3, 0x1, -R4 ;  /* 0x0000000103037824 */ /* 0x000fca00078e0a04 */
[----:B------:R-:W-:-:S04]  /*23c70*/  SHF.L.U32 R3, R3, 0x1f, RZ ;  /* 0x0000001f03037819 */ /* 0x000fc800000006ff */
[----:B---3--:R-:W0:Y:S02]  /*23c80*/  SYNCS.PHASECHK.TRANS64.TRYWAIT P0, [R5+URZ+0x33420], R3 ;  /* 0x03342003050075a7 */ /* 0x008e24000800017f */
[----:B0-----:R-:W-:Y:S05]  /*23c90*/  @!P0 BRA `(.L_x_3583) ;  /* 0x0000008800e88947 */ /* 0x001fea0003800000 */
.L_x_3794:
[----:B------:R-:W-:Y:S05]  /*23ca0*/  BSYNC B1 ;  /* 0x0000000000017941 */ /* 0x000fea0003800000 */
.L_x_3582:
[----:B------:R-:W-:Y:S04]  /*23cb0*/  BSSY B1, `(.L_x_3584) ;  /* 0x0000091000017945 */ /* 0x000fe80003800000 */
[----:B------:R-:W-:Y:S05]  /*23cc0*/  @!P6 BRA `(.L_x_3585) ;  /* 0x00000008003ce947 */ /* 0x000fea0003800000 */
[----:B------:R-:W2:Y:S04]  /*23cd0*/  LDL R5, [R1+0x4] ;  /* 0x0000040001057983 */ /* 0x000ea80000100800 */
[----:B------:R-:W3:Y:S01]  /*23ce0*/  LDL R6, [R1+0x24] ;  /* 0x0000240001067983 */ /* 0x000ee20000100800 */
[----:B0-----:R-:W0:Y:S01]  /*23cf0*/  S2R R4, SR_TID.X ;  /* 0x0000000000047919 */ /* 0x001e220000002100 */
[----:B--2---:R-:W-:Y:S02]  /*23d00*/  IMAD.MOV.U32 R7, RZ, RZ, R5 ;  /* 0x000000ffff077224 */ /* 0x004fe400078e0005 */
[----:B------:R-:W2:Y:S01]  /*23d10*/  LDL R5, [R1+0x1c] ;  /* 0x00001c0001057983 */ /* 0x000ea20000100800 */
[----:B---3--:R-:W-:Y:S01]  /*23d20*/  SHF.L.U32 R9, R6, 0x1f, RZ ;  /* 0x0000001f06097819 */ /* 0x008fe200000006ff */
[----:B------:R-:W-:Y:S01]  /*23d30*/  BSSY B2, `(.L_x_3586) ;  /* 0x0000006000027945 */ /* 0x000fe20003800000 */
[----:B0-----:R-:W-:-:S04]  /*23d40*/  LOP3.LUT R4, R4, 0x7f, RZ, 0xc0, !PT ;  /* 0x0000007f04047812 */ /* 0x001fc800078ec0ff */
[----:B------:R-:W-:Y:S01]  /*23d50*/  ISETP.NE.AND P1, PT, R4, RZ, PT ;  /* 0x000000ff0400720c */ /* 0x000fe20003f25270 */
[----:B--2---:R-:W-:-:S04]  /*23d60*/  IMAD R5, R5, 0x8, R7 ;  /* 0x0000000805057824 */ /* 0x004fc800078e0207 */
[----:B------:R-:W0:Y:S02]  /*23d70*/  SYNCS.PHASECHK.TRANS64.TRYWAIT P0, [R5+URZ+0x334a0], R9 ;  /* 0x0334a009050075a7 */ /* 0x000e24000800017f */
[----:B0-----:R-:W-:Y:S06]  /*23d80*/  @!P0 BRA `(.L_x_3587) ;  /* 0x0000008800c48947 */ /* 0x001fec0003800000 */
.L_x_3795:
[----:B------:R-:W-:Y:S05]  /*23d90*/  BSYNC B2 ;  /* 0x0000000000027941 */ /* 0x000fea0003800000 */
.L_x_3586:
[----:B------:R-:W-:Y:S04]  /*23da0*/  BSSY B2, `(.L_x_3588) ;  /* 0x0000009000027945 */ /* 0x000fe80003800000 */
[----:B------:R-:W-:Y:S05]  /*23db0*/  @P1 BRA `(.L_x_3589) ;  /* 0x00000000001c1947 */ /* 0x000fea0003800000 */
[----:B------:R-:W1:Y:S02]  /*23dc0*/  S2R R3, SR_TID.X ;  /* 0x0000000000037919 */ /* 0x000e640000002100 */
[----:B-1----:R-:W-:Y:S02]  /*23dd0*/  LOP3.LUT R4, R3, 0x1f, RZ, 0xc0, !PT ;  /* 0x0000001f03047812 */ /* 0x002fe400078ec0ff */
[----:B------:R-:W-:Y:S02]  /*23de0*/  MOV R3, 0x7800 ;  /* 0x0000780000037802 */ /* 0x000fe40000000f00 */
[----:B------:R-:W-:Y:S02]  /*23df0*/  ISETP.NE.AND P0, PT, R4, RZ, PT ;  /* 0x000000ff0400720c */ /* 0x000fe40003f05270 */
[----:B------:R1:W-:Y:S11]  /*23e00*/  SYNCS.ARRIVE.TRANS64 RZ, [R5+URZ+0x33490], R3 ;  /* 0x0334900305ff79a7 */ /* 0x0003f6000800003f */
[----:B-1----:R-:W-:Y:S05]  /*23e10*/  @!P0 BRA `(.L_x_3589) ;  /* 0x0000000000048947 */ /* 0x002fea0003800000 */
[----:B------:R-:W-:Y:S01]  /*23e20*/  BPT.TRAP 0x1 ;  /* 0x000000040000795c */ /* 0x000fe20000300000 */
.L_x_3589:
[----:B------:R-:W-:Y:S05]  /*23e30*/  BSYNC B2 ;  /* 0x0000000000027941 */ /* 0x000fea0003800000 */
.L_x_3588:
[----:B------:R-:W2:Y:S04]  /*23e40*/  LDL R6, [R1+0x4] ;  /* 0x0000040001067983 */ /* 0x000ea80000100800 */
        /* <DEDUP_REMOVED lines=13> */
.L_x_3590:
        /* <DEDUP_REMOVED lines=16> */
.L_x_3591:
        /* <DEDUP_REMOVED lines=10> */
[----:B------:R-:W-:Y:S01]  /*240c0*/  MOV R11, 0x80 ;  /* 0x00000080000b7802 */ /* 0x000fe20000000f00 */
[----:B------:R-:W-:Y:S01]  /*240d0*/  VIADD R6, R7, 0x29200 ;  /* 0x0002920007067836 */ /* 0x000fe20000000000 */
[----:B------:R-:W-:Y:S01]  /*240e0*/  PLOP3.LUT P0, PT, PT, PT, PT, 0x80, 0x0 ;  /* 0x000000000000781c */ /* 0x000fe20003f0f070 */
[----:B------:R-:W-:Y:S01]  /*240f0*/  UMOV UR6, 0x0 ;  /* 0x0000000000067882 */ /* 0x000fe20000000000 */
[----:B------:R-:W-:Y:S01]  /*24100*/  R2UR UR10, R11 ;  /* 0x000000000b0a72ca */ /* 0x000fe200000e0000 */
[----:B------:R-:W-:-:S14]  /*24110*/  UMOV UR7, 0x12f00000 ;  /* 0x12f0000000077882 */ /* 0x000fdc0000000000 */
.L_x_3592:
        /* <DEDUP_REMOVED lines=13> */
.L_x_3796:
[----:B------:R-:W-:Y:S05]  /*241f0*/  BSYNC B2 ;  /* 0x0000000000027941 */ /* 0x000fea0003800000 */
.L_x_3593:
        /* <DEDUP_REMOVED lines=11> */
.L_x_3596:
[----:B------:R-:W-:Y:S05]  /*242b0*/  BSYNC B2 ;  /* 0x0000000000027941 */ /* 0x000fea0003800000 */
.L_x_3595:
        /* <DEDUP_REMOVED lines=8> */
.L_x_3597:
        /* <DEDUP_REMOVED lines=10> */
[----:B------:R-:W-:Y:S02]  /*243e0*/  R2UR UR10, R14 ;  /* 0x000000000e0a72ca */ /* 0x000fe400000e0000 */
[----:B------:R-:W-:Y:S02]  /*243f0*/  R2UR UR6, R12 ;  /* 0x000000000c0672ca */ /* 0x000fe400000e0000 */
[----:B------:R-:W-:Y:S02]  /*24400*/  R2UR UR7, R13 ;  /* 0x000000000d0772ca */ /* 0x000fe400000e0000 */
[----:B------:R-:W-:Y:S02]  /*24410*/  PLOP3.LUT P0, PT, PT, PT, PT, 0x80, 0x0 ;  /* 0x000000000000781c */ /* 0x000fe40003f0f070 */
[----:B------:R-:W-:-:S11]  /*24420*/  IADD3 R3, R7, 0x11a00, RZ ;  /* 0x00011a0007037810 */ /* 0x000fd60007ffe0ff */
.L_x_3598:
        /* <DEDUP_REMOVED lines=15> */
.L_x_3599:
        /* <DEDUP_REMOVED lines=10> */
.L_x_3585:
[----:B------:R-:W-:Y:S05]  /*245c0*/  BSYNC B1 ;  /* 0x0000000000017941 */ /* 0x000fea0003800000 */
.L_x_3584:
[----:B0-----:R-:W2:Y:S04]  /*245d0*/  LDL.LU R3, [R1+0x1c] ;  /* 0x00001c0001037983 */ /* 0x001ea80000300800 */
[----:B------:R-:W3:Y:S01]  /*245e0*/  LDL.LU R6, [R1+0x24] ;  /* 0x0000240001067983 */ /* 0x000ee20000300800 */
[----:B------:R-:W-:Y:S01]  /*245f0*/  VIADD R8, R8, 0xfffffffe ;  /* 0xfffffffe08087836 */ /* 0x000fe20000000000 */
[----:B------:R-:W-:-:S04]  /*24600*/  PLOP3.LUT P0, PT, PT, PT, PT, 0x8, 0x0 ;  /* 0x000000000000781c */ /* 0x000fc80003f0e170 */
[----:B------:R-:W-:Y:S01]  /*24610*/  ISETP.GE.AND P2, PT, R8, R2, PT ;  /* 0x000000020800720c */ /* 0x000fe20003f46270 */
[----:B--2---:R-:W-:-:S05]  /*24620*/  VIADD R3, R3, 0x1 ;  /* 0x0000000103037836 */ /* 0x004fca0000000000 */
[----:B------:R-:W-:-:S04]  /*24630*/  ISETP.NE.AND P1, PT, R3, 0x2, PT ;  /* 0x000000020300780c */ /* 0x000fc80003f25270 */
[----:B------:R-:W-:Y:S02]  /*24640*/  SEL R4, RZ, 0x1, P1 ;  /* 0x00000001ff047807 */ /* 0x000fe40000800000 */
[----:B------:R-:W-:Y:S02]  /*24650*/  SEL R3, R3, RZ, P1 ;  /* 0x000000ff03037207 */ /* 0x000fe40000800000 */
[----:B---3--:R-:W-:-:S03]  /*24660*/  LOP3.LUT R6, R6, R4, RZ, 0x3c, !PT ;  /* 0x0000000406067212 */ /* 0x008fc600078e3cff */
[----:B------:R0:W-:Y:S04]  /*24670*/  STL [R1+0x1c], R3 ;  /* 0x00001c0301007387 */ /* 0x0001e80000100800 */
[----:B------:R0:W-:Y:S01]  /*24680*/  STL [R1+0x24], R6 ;  /* 0x0000240601007387 */ /* 0x0001e20000100800 */
[----:B------:R-:W-:Y:S05]  /*24690*/  @!P2 BRA `(.L_x_3578) ;  /* 0x000000080074a947 */ /* 0x000fea0003800000 */
.L_x_3616:
        /* <DEDUP_REMOVED lines=9> */
[----:B------:R-:W-:Y:S01]  /*24730*/  ISETP.NE.AND P2, PT, R3, RZ, PT ;  /* 0x000000ff0300720c */ /* 0x000fe20003f45270 */
[----:B--2---:R-:W-:Y:S01]  /*24740*/  IMAD R7, R5, 0x8, R6 ;  /* 0x0000000805077824 */ /* 0x004fe200078e0206 */
[----:B---3--:R-:W-:-:S04]  /*24750*/  SHF.L.U32 R6, R4, 0x1f, RZ ;  /* 0x0000001f04067819 */ /* 0x008fc800000006ff */
[----:B------:R-:W0:Y:S02]  /*24760*/  SYNCS.PHASECHK.TRANS64.TRYWAIT P1, [R7+URZ+0x334a0], R6 ;  /* 0x0334a006070075a7 */ /* 0x000e24000802017f */
[----:B0-----:R-:W-:Y:S05]  /*24770*/  @!P1 BRA `(.L_x_3603) ;  /* 0x0000008000709947 */ /* 0x001fea0003800000 */
.L_x_3797:
[----:B------:R-:W-:Y:S05]  /*24780*/  BSYNC B2 ;  /* 0x0000000000027941 */ /* 0x000fea0003800000 */
.L_x_3602:
        /* <DEDUP_REMOVED lines=9> */
.L_x_3605:
[----:B------:R-:W-:Y:S05]  /*24820*/  BSYNC B2 ;  /* 0x0000000000027941 */ /* 0x000fea0003800000 */
.L_x_3604:
        /* <DEDUP_REMOVED lines=13> */
.L_x_3606:
        /* <DEDUP_REMOVED lines=16> */
.L_x_3607:
        /* <DEDUP_REMOVED lines=16> */
.L_x_3608:
        /* <DEDUP_REMOVED lines=13> */
.L_x_3798:
[----:B------:R-:W-:Y:S05]  /*24bd0*/  BSYNC B2 ;  /* 0x0000000000027941 */ /* 0x000fea0003800000 */
.L_x_3609:
[----:B------:R-:W-:Y:S01]  /*24be0*/  BSSY B2, `(.L_x_3611) ;  /* 0x000000b000027945 */ /* 0x000fe20003800000 */
[----:B------:R-:W-:Y:S01]  /*24bf0*/  IMAD.MOV.U32 R12, RZ, RZ, 0x0 ;  /* 0x00000000ff0c7424 */ /* 0x000fe200078e00ff */
[----:B------:R-:W-:Y:S02]  /*24c00*/  MOV R13, 0x12f00000 ;  /* 0x12f00000000d7802 */ /* 0x000fe40000000f00 */
        /* <DEDUP_REMOVED lines=8> */
.L_x_3612:
[----:B------:R-:W-:Y:S05]  /*24c90*/  BSYNC B2 ;  /* 0x0000000000027941 */ /* 0x000fea0003800000 */
.L_x_3611:
        /* <DEDUP_REMOVED lines=8> */
.L_x_3613:
        /* <DEDUP_REMOVED lines=15> */
.L_x_3614:
        /* <DEDUP_REMOVED lines=15> */
.L_x_3615:
        /* <DEDUP_REMOVED lines=10> */
.L_x_3601:
[----:B------:R-:W-:Y:S05]  /*24fa0*/  BSYNC B1 ;  /* 0x0000000000017941 */ /* 0x000fea0003800000 */
.L_x_3600:
        /* <DEDUP_REMOVED lines=12> */
.L_x_3578:
[----:B------:R-:W-:Y:S05]  /*25070*/  BSYNC B0 ;  /* 0x0000000000007941 */ /* 0x000fea0003800000 */
.L_x_3577:
        /* <DEDUP_REMOVED lines=20> */
[----:B0-----:R-:W-:Y:S01]  /*251c0*/  IADD3 R16, R0, UR38, R3 ;  /* 0x0000002600107c10 */ /* 0x001fe2000fffe003 */
[----:B------:R-:W-:Y:S06]  /*251d0*/  BRA `(.L_x_3618) ;  /* 0x0000004000b87947 */ /* 0x000fec0003800000 */
.L_x_3617:
        /* <DEDUP_REMOVED lines=21> */
.L_x_3620:
[----:B------:R-:W-:Y:S05]  /*25330*/  BSYNC B6 ;  /* 0x0000000000067941 */ /* 0x000fea0003800000 */
.L_x_3619:
        /* <DEDUP_REMOVED lines=25> */
.L_x_3622:
[----:B------:R-:W-:Y:S05]  /*254d0*/  BSYNC B6 ;  /* 0x0000000000067941 */ /* 0x000fea0003800000 */
.L_x_3621:
[----:B0-----:R-:W2:Y:S01]  /*254e0*/  LDL R2, [R1+0x4] ;  /* 0x0000040001027983 */ /* 0x001ea20000100800 */
[----:B------:R-:W-:Y:S01]  /*254f0*/  BSSY B6, `(.L_x_3623) ;  /* 0x0000015000067945 */ /* 0x000fe20003800000 */
[----:B--2---:R-:W-:-:S04]  /*25500*/  IADD3 R0, R2, 0x200, RZ ;  /* 0x0000020002007810 */ /* 0x004fc80007ffe0ff */
[----:B------:R-:W-:Y:S01]  /*25510*/  LOP3.LUT P0, RZ, R0, 0x9f, RZ, 0xc0, !PT ;  /* 0x0000009f00ff7812 */ /* 0x000fe2000780c0ff */
[----:B------:R0:W-:-:S12]  /*25520*/  STL [R1+0x8], R0 ;  /* 0x0000080001007387 */ /* 0x0001d80000100800 */
[----:B0-----:R-:W-:Y:S05]  /*25530*/  @!P0 BRA `(.L_x_3624) ;  /* 0x0000000000408947 */ /* 0x001fea0003800000 */
[----:B------:R-:W-:Y:S01]  /*25540*/  MOV R2, 0x0 ;  /* 0x0000000000027802 */ /* 0x000fe20000000f00 */
[----:B------:R-:W-:Y:S01]  /*25550*/  ULDC.64 UR6, c[0x4][0x198] ;  /* 0x0100660000067ab9 */ /* 0x000fe20000000a00 */
[----:B------:R-:W-:Y:S01]  /*25560*/  ULDC.64 UR8, c[0x4][0x1a0] ;  /* 0x0100680000087ab9 */ /* 0x000fe20000000a00 */
[----:B------:R-:W-:Y:S01]  /*25570*/  ULDC.64 UR4, c[0x4][0xc0] ;  /* 0x0100300000047ab9 */ /* 0x000fe20000000a00 */
[----:B------:R-:W-:Y:S01]  /*25580*/  IMAD.U32 R4, RZ, RZ, UR6 ;  /* 0x00000006ff047e24 */ /* 0x000fe2000f8e00ff */
[----:B------:R-:W-:Y:S01]  /*25590*/  MOV R8, 0x70 ;  /* 0x0000007000087802 */ /* 0x000fe20000000f00 */
[----:B------:R-:W0:Y:S01]  /*255a0*/  LDC.64 R2, c[0x4][R2] ;  /* 0x0100000002027b82 */ /* 0x000e220000000a00 */
[----:B------:R-:W-:Y:S02]  /*255b0*/  IMAD.U32 R5, RZ, RZ, UR7 ;  /* 0x00000007ff057e24 */ /* 0x000fe4000f8e00ff */
[----:B------:R-:W-:Y:S02]  /*255c0*/  IMAD.U32 R6, RZ, RZ, UR8 ;  /* 0x00000008ff067e24 */ /* 0x000fe4000f8e00ff */
[----:B------:R-:W-:-:S02]  /*255d0*/  IMAD.U32 R7, RZ, RZ, UR9 ;  /* 0x00000009ff077e24 */ /* 0x000fc4000f8e00ff */
[----:B------:R-:W-:Y:S02]  /*255e0*/  IMAD.U32 R10, RZ, RZ, UR4 ;  /* 0x00000004ff0a7e24 */ /* 0x000fe4000f8e00ff */
[----:B------:R-:W-:Y:S02]  /*255f0*/  IMAD.U32 R11, RZ, RZ, UR5 ;  /* 0x00000005ff0b7e24 */ /* 0x000fe4000f8e00ff */
[----:B------:R-:W-:Y:S02]  /*25600*/  IMAD.MOV.U32 R12, RZ, RZ, 0x1 ;  /* 0x00000001ff0c7424 */ /* 0x000fe400078e00ff */
[----:B------:R-:W-:-:S07]  /*25610*/  IMAD.MOV.U32 R13, RZ, RZ, RZ ;  /* 0x000000ffff0d7224 */ /* 0x000fce00078e00ff */
[----:B------:R-:W-:-:S07]  /*25620*/  LEPC R20, `(.L_x_3624) ;  /* 0x000000001014794e */ /* 0x000fce0000000000 */
[----:B0-----:R-:W-:Y:S05]  /*25630*/  CALL.ABS.NOINC R2 ;  /* 0x0000000002007343 */ /* 0x001fea0003c00000 */
.L_x_3624:
[----:B------:R-:W-:Y:S05]  /*25640*/  BSYNC B6 ;  /* 0x0000000000067941 */ /* 0x000fea0003800000 */
.L_x_3623:
        /* <DEDUP_REMOVED lines=20> */
.L_x_3626:
[----:B------:R-:W-:Y:S05]  /*25790*/  BSYNC B6 ;  /* 0x0000000000067941 */ /* 0x000fea0003800000 */
.L_x_3625:
        /* <DEDUP_REMOVED lines=23> */
.L_x_3801:
        /* <DEDUP_REMOVED lines=11> */
.L_x_3804:
[----:B------:R-:W-:Y:S05]  /*259c0*/  @!P6 BRA `(.L_x_3628) ;  /* 0x0000000400b8e947 */ /* 0x000fea0003800000 */
[----:B0-----:R-:W2:Y:S01]  /*259d0*/  LDL R0, [R1+0x50] ;  /* 0x0000500001007983 */ /* 0x001ea20000100800 */
[----:B------:R-:W-:-:S04]  /*259e0*/  ISETP.NE.U32.AND P0, PT, R2, RZ, PT ;  /* 0x000000ff0200720c */ /* 0x000fc80003f05070 */
[----:B------:R-:W-:Y:S01]  /*259f0*/  ISETP.NE.AND.EX P0, PT, R3, RZ, PT, P0 ;  /* 0x000000ff0300720c */ /* 0x000fe20003f05300 */
[----:B--2---:R-:W-:-:S12]  /*25a00*/  VIADD R0, R0, 0xffffffff ;  /* 0xffffffff00007836 */ /* 0x004fd80000000000 */
        /* <DEDUP_REMOVED lines=8> */
[----:B------:R-:W-:-:S03]  /*25a90*/  IMAD R6, R9, UR4, RZ ;  /* 0x0000000409067c24 */ /* 0x000fc6000f8e02ff */
[----:B------:R-:W-:Y:S01]  /*25aa0*/  IADD3 R5, -R4, RZ, RZ ;  /* 0x000000ff04057210 */ /* 0x000fe20007ffe1ff */
[----:B------:R-:W-:-:S04]  /*25ab0*/  IMAD R6, R8, UR5, R6 ;  /* 0x0000000508067c24 */ /* 0x000fc8000f8e0206 */
[----:B------:R-:W-:Y:S01]  /*25ac0*/  IMAD R0, R7, R5, R0 ;  /* 0x0000000507007224 */ /* 0x000fe200078e0200 */
[----:B------:R-:W-:-:S03]  /*25ad0*/  SHF.R.S32.HI R5, RZ, 0x1f, R4 ;  /* 0x0000001fff057819 */ /* 0x000fc60000011404 */
[----:B------:R-:W-:-:S04]  /*25ae0*/  IMAD.WIDE.U32 R4, R8, UR4, R4 ;  /* 0x0000000408047c25 */ /* 0x000fc8000f8e0004 */
[----:B------:R-:W-:Y:S01]  /*25af0*/  IMAD.IADD R5, R5, 0x1, R6 ;  /* 0x0000000105057824 */ /* 0x000fe200078e0206 */
[----:B------:R-:W-:-:S04]  /*25b00*/  LEA R2, P0, R4, R2, 0x2 ;  /* 0x0000000204027211 */ /* 0x000fc800078010ff */
[----:B------:R-:W-:-:S05]  /*25b10*/  LEA.HI.X R3, R4, R3, R5, 0x2, P0 ;  /* 0x0000000304037211 */ /* 0x000fca00000f1405 */
[----:B------:R-:W2:Y:S04]  /*25b20*/  LDG.E R2, desc[UR54][R2.64] ;  /* 0x0000003602027981 */ /* 0x000ea8000c1e1900 */
[----:B--2---:R0:W-:Y:S02]  /*25b30*/  STL [R1], R2 ;  /* 0x0000000201007387 */ /* 0x0041e40000100800 */
.L_x_3630:
[----:B-1----:R-:W2:Y:S04]  /*25b40*/  LDL R9, [R1+0x4] ;  /* 0x0000040001097983 */ /* 0x002ea80000100800 */
[----:B0-----:R-:W2:Y:S04]  /*25b50*/  LDL R2, [R1+0x18] ;  /* 0x0000180001027983 */ /* 0x001ea80000100800 */
[----:B------:R-:W3:Y:S01]  /*25b60*/  LDL R3, [R1+0x20] ;  /* 0x0000200001037983 */ /* 0x000ee20000100800 */
[----:B------:R-:W0:Y:S02]  /*25b70*/  S2R R8, SR_TID.X ;  /* 0x0000000000087919 */ /* 0x000e240000002100 */
[----:B0-----:R-:W-:-:S04]  /*25b80*/  LOP3.LUT R8, R8, 0x7f, RZ, 0xc0, !PT ;  /* 0x0000007f08087812 */ /* 0x001fc800078ec0ff */
[----:B------:R-:W-:Y:S01]  /*25b90*/  ISETP.NE.AND P1, PT, R8, RZ, PT ;  /* 0x000000ff0800720c */ /* 0x000fe20003f25270 */
[----:B--2---:R-:W-:Y:S01]  /*25ba0*/  IMAD R2, R2, 0x8, R9 ;  /* 0x0000000802027824 */ /* 0x004fe200078e0209 */
[----:B---3--:R-:W-:-:S04]  /*25bb0*/  SHF.L.U32 R4, R3, 0x1f, RZ ;  /* 0x0000001f03047819 */ /* 0x008fc800000006ff */
[----:B------:R-:W0:Y:S02]  /*25bc0*/  SYNCS.PHASECHK.TRANS64.TRYWAIT P0, [R2+URZ+0x33480], R4 ;  /* 0x03348004020075a7 */ /* 0x000e24000800017f */
[----:B0-----:R-:W-:Y:S05]  /*25bd0*/  @!P0 BRA `(.L_x_3631) ;  /* 0x0000006c00d48947 */ /* 0x001fea0003800000 */
.L_x_3805:
        /* <DEDUP_REMOVED lines=8> */
.L_x_3632:
        /* <DEDUP_REMOVED lines=19> */
[----:B------:R-:W-:Y:S02]  /*25d90*/  UIADD3 UR14, UR15, 0x11a00, URZ ;  /* 0x00011a000f0e7890 */ /* 0x000fe4000fffe03f */
[----:B------:R-:W-:-:S05]  /*25da0*/  UIADD3 UR15, UR15, 0x14200, URZ ;  /* 0x000142000f0f7890 */ /* 0x000fca000fffe03f */
[----:B------:R1:W-:Y:S02]  /*25db0*/  UTMALDG.4D [UR8], [UR4], desc[UR6] ;  /* 0x00000608040075b4 */ /* 0x0003e40008019000 */
[----:B-1----:R-:W-:Y:S01]  /*25dc0*/  UMOV UR8, UR14 ;  /* 0x0000000e00087c82 */ /* 0x002fe20008000000 */
[----:B------:R-:W-:Y:S01]  /*25dd0*/  UMOV UR10, UR16 ;  /* 0x00000010000a7c82 */ /* 0x000fe20008000000 */
[----:B------:R-:W-:Y:S01]  /*25de0*/  UMOV UR14, 0x80 ;  /* 0x00000080000e7882 */ /* 0x000fe20000000000 */
[----:B------:R1:W-:Y:S02]  /*25df0*/  UTMALDG.4D [UR8], [UR4], desc[UR6] ;  /* 0x00000608040075b4 */ /* 0x0003e40008019000 */
[----:B-1----:R-:W-:Y:S01]  /*25e00*/  UMOV UR8, UR15 ;  /* 0x0000000f00087c82 */ /* 0x002fe20008000000 */
[----:B------:R-:W-:Y:S02]  /*25e10*/  UMOV UR10, UR14 ;  /* 0x0000000e000a7c82 */ /* 0x000fe40008000000 */
[----:B------:R1:W-:Y:S01]  /*25e20*/  UTMALDG.4D [UR8], [UR4], desc[UR6] ;  /* 0x00000608040075b4 */ /* 0x0003e20008019000 */
[----:B------:R-:W2:Y:S02]  /*25e30*/  SYNCS.PHASECHK.TRANS64.TRYWAIT P0, [R2+URZ+0x33440], R4 ;  /* 0x03344004020075a7 */ /* 0x000ea4000800017f */
[----:B-12---:R-:W-:Y:S05]  /*25e40*/  @!P0 BRA `(.L_x_3633) ;  /* 0x0000006c004c8947 */ /* 0x006fea0003800000 */
.L_x_3806:
        /* <DEDUP_REMOVED lines=8> */
.L_x_3634:
[----:B------:R-:W2:Y:S04]  /*25ed0*/  LDL R5, [R1] ;  /* 0x0000000001057983 */ /* 0x000ea80000100800 */
[----:B01----:R-:W3:Y:S01]  /*25ee0*/  LDL.LU R4, [R1+0x14] ;  /* 0x0000140001047983 */ /* 0x003ee20000300800 */
[----:B------:R-:W-:Y:S01]  /*25ef0*/  R2UR UR15, R3 ;  /* 0x00000000030f72ca */ /* 0x000fe200000e0000 */
[----:B------:R-:W-:Y:S01]  /*25f00*/  UIADD3 UR4, UP0, UR40, 0x370, URZ ;  /* 0x0000037028047890 */ /* 0x000fe2000ff1e03f */
[----:B------:R-:W-:Y:S01]  /*25f10*/  R2UR UR9, R2 ;  /* 0x00000000020972ca */ /* 0x000fe200000e0000 */
[----:B------:R-:W-:Y:S01]  /*25f20*/  UMOV UR10, URZ ;  /* 0x0000003f000a7c82 */ /* 0x000fe20008000000 */
[----:B------:R-:W-:Y:S01]  /*25f30*/  R2UR UR11, R0 ;  /* 0x00000000000b72ca */ /* 0x000fe200000e0000 */
[----:B------:R-:W-:Y:S01]  /*25f40*/  UIADD3.X UR5, URZ, UR41, URZ, UP0, !UPT ;  /* 0x000000293f057290 */ /* 0x000fe200087fe43f */
[----:B------:R-:W-:Y:S01]  /*25f50*/  R2UR UR12, R18 ;  /* 0x00000000120c72ca */ /* 0x000fe200000e0000 */
[----:B------:R-:W-:Y:S01]  /*25f60*/  UMOV UR6, 0x0 ;  /* 0x0000000000067882 */ /* 0x000fe20000000000 */
[----:B------:R-:W-:Y:S01]  /*25f70*/  PLOP3.LUT P0, PT, PT, PT, PT, 0x80, 0x0 ;  /* 0x000000000000781c */ /* 0x000fe20003f0f070 */
[----:B------:R-:W-:Y:S01]  /*25f80*/  UMOV UR7, 0x14f00000 ;  /* 0x14f0000000077882 */ /* 0x000fe20000000000 */
[----:B------:R-:W-:-:S03]  /*25f90*/  UMOV UR16, 0x40 ;  /* 0x0000004000107882 */ /* 0x000fc60000000000 */
[----:B------:R-:W-:Y:S02]  /*25fa0*/  UIADD3 UR8, UR15, 0x24200, URZ ;  /* 0x000242000f087890 */ /* 0x000fe4000fffe03f */
        /* <DEDUP_REMOVED lines=9> */
[----:B------:R-:W-:Y:S01]  /*26040*/  UMOV UR10, UR16 ;  /* 0x00000010000a7c82 */ /* 0x000fe20008000000 */
[----:B------:R-:W-:Y:S01]  /*26050*/  UMOV UR14, 0x80 ;  /* 0x00000080000e7882 */ /* 0x000fe20000000000 */
[----:B------:R0:W-:Y:S02]  /*26060*/  UTMALDG.4D [UR8], [UR4], desc[UR6] ;  /* 0x00000608040075b4 */ /* 0x0001e40008019000 */
[----:B0-----:R-:W-:Y:S01]  /*26070*/  UMOV UR8, UR15 ;  /* 0x0000000f00087c82 */ /* 0x001fe20008000000 */
[----:B------:R-:W-:Y:S02]  /*26080*/  UMOV UR10, UR14 ;  /* 0x0000000e000a7c82 */ /* 0x000fe40008000000 */
[----:B------:R2:W-:Y:S02]  /*26090*/  UTMALDG.4D [UR8], [UR4], desc[UR6] ;  /* 0x00000608040075b4 */ /* 0x0005e40008019000 */
[----:B--2---:R-:W-:Y:S01]  /*260a0*/  NOP ;  /* 0x0000000000007918 */ /* 0x004fe20000000000 */
.L_x_3628:
[----:B------:R-:W2:Y:S04]  /*260b0*/  LDL R2, [R1+0x4] ;  /* 0x0000040001027983 */ /* 0x000ea80000100800 */
[----:B------:R-:W3:Y:S04]  /*260c0*/  LDL.LU R3, [R1+0x3c] ;  /* 0x00003c0001037983 */ /* 0x000ee80000300800 */
        /* <DEDUP_REMOVED lines=9> */
[----:B--2---:R-:W-:Y:S01]  /*26160*/  VIADD R2, R2, 0x1e200 ;  /* 0x0001e20002027836 */ /* 0x004fe20000000000 */
[----:B---3--:R-:W-:-:S04]  /*26170*/  SHF.R.S32.HI R0, RZ, 0x1f, R3 ;  /* 0x0000001fff007819 */ /* 0x008fc80000011403 */
        /* <DEDUP_REMOVED lines=18> */
[----:B------:R-:W-:Y:S01]  /*262a0*/  MOV R4, UR4 ;  /* 0x0000000400047c02 */ /* 0x000fe20008000f00 */
[----:B------:R-:W-:Y:S01]  /*262b0*/  IMAD.U32 R5, RZ, RZ, UR5 ;  /* 0x00000005ff057e24 */ /* 0x000fe2000f8e00ff */
[----:B------:R-:W0:Y:S01]  /*262c0*/  LDC.64 R2, c[0x4][R2] ;  /* 0x0100000002027b82 */ /* 0x000e220000000a00 */
[----:B------:R-:W-:Y:S01]  /*262d0*/  IMAD.U32 R6, RZ, RZ, UR6 ;  /* 0x00000006ff067e24 */ /* 0x000fe2000f8e00ff */
[----:B------:R-:W-:Y:S01]  /*262e0*/  MOV R12, 0x1 ;  /* 0x00000001000c7802 */ /* 0x000fe20000000f00 */
[----:B------:R-:W-:Y:S02]  /*262f0*/  IMAD.U32 R7, RZ, RZ, UR7 ;  /* 0x00000007ff077e24 */ /* 0x000fe4000f8e00ff */
[----:B------:R-:W-:-:S02]  /*26300*/  IMAD.U32 R10, RZ, RZ, UR8 ;  /* 0x00000008ff0a7e24 */ /* 0x000fc4000f8e00ff */
[----:B------:R-:W-:Y:S02]  /*26310*/  IMAD.U32 R11, RZ, RZ, UR9 ;  /* 0x00000009ff0b7e24 */ /* 0x000fe4000f8e00ff */
[----:B-1----:R-:W-:Y:S02]  /*26320*/  IMAD.MOV.U32 R8, RZ, RZ, 0x70 ;  /* 0x00000070ff087424 */ /* 0x002fe400078e00ff */
[----:B------:R-:W-:-:S07]  /*26330*/  IMAD.MOV.U32 R13, RZ, RZ, RZ ;  /* 0x000000ffff0d7224 */ /* 0x000fce00078e00ff */
[----:B------:R-:W-:-:S07]  /*26340*/  LEPC R20, `(.L_x_3636) ;  /* 0x000000001014794e */ /* 0x000fce0000000000 */
[----:B0-----:R-:W-:Y:S05]  /*26350*/  CALL.ABS.NOINC R2 ;  /* 0x0000000002007343 */ /* 0x001fea0003c00000 */
.L_x_3636:
[----:B------:R-:W-:Y:S05]  /*26360*/  BSYNC B6 ;  /* 0x0000000000067941 */ /* 0x000fea0003800000 */
.L_x_3635:
[----:B--2---:R-:W2:Y:S01]  /*26370*/  LDL.LU R4, [R1+0x3c] ;  /* 0x00003c0001047983 */ /* 0x004ea20000300800 */
[----:B------:R-:W0:Y:S01]  /*26380*/  LDC R7, c[0x0][0x448] ;  /* 0x00011200ff077b82 */ /* 0x000e220000000800 */
[----:B------:R-:W-:Y:S01]  /*26390*/  ULDC.64 UR4, c[0x0][0x2d8] ;  /* 0x0000b60000047ab9 */ /* 0x000fe20000000a00 */
[----:B------:R-:W-:Y:S01]  /*263a0*/  IMAD.SHL.U32 R17, R17, 0x80, RZ ;  /* 0x0000008011117824 */ /* 0x000fe200078e00ff */
[----:B------:R-:W2:Y:S01]  /*263b0*/  LDL.LU.64 R2, [R1+0x40] ;  /* 0x0000400001027983 */ /* 0x000ea20000300a00 */
[----:B------:R-:W-:-:S03]  /*263c0*/  ULDC.64 UR6, c[0x0][0x280] ;  /* 0x0000a00000067ab9 */ /* 0x000fc60000000a00 */
[----:B------:R-:W3:Y:S04]  /*263d0*/  LDL.LU R0, [R1+0x48] ;  /* 0x0000480001007983 */ /* 0x000ee80000300800 */
[----:B------:R-:W4:Y:S04]  /*263e0*/  LDL.LU R6, [R1+0x5c] ;  /* 0x00005c0001067983 */ /* 0x000f280000300800 */
[----:B------:R-:W4:Y:S01]  /*263f0*/  LDL.LU R5, [R1+0x34] ;  /* 0x0000340001057983 */ /* 0x000f220000300800 */
[----:B------:R-:W0:Y:S01]  /*26400*/  S2R R10, SR_TID.X ;  /* 0x00000000000a7919 */ /* 0x000e220000002100 */
[----:B-1----:R-:W1:Y:S01]  /*26410*/  S2R R8, SR_TID.X ;  /* 0x0000000000087919 */ /* 0x002e620000002100 */
[----:B0-----:R-:W-:Y:S01]  /*26420*/  ISETP.NE.AND P0, PT, R7, 0x1, PT ;  /* 0x000000010700780c */ /* 0x001fe20003f05270 */
[----:B------:R-:W-:-:S02]  /*26430*/  IMAD.SHL.U32 R10, R10, 0x10, RZ ;  /* 0x000000100a0a7824 */ /* 0x000fc400078e00ff */
[----:B-1----:R-:W-:-:S03]  /*26440*/  IMAD.SHL.U32 R9, R8, 0x10, RZ ;  /* 0x0000001008097824 */ /* 0x002fc600078e00ff */
[----:B------:R-:W-:-:S04]  /*26450*/  LOP3.LUT R10, R10, 0x30, RZ, 0xc0, !PT ;  /* 0x000000300a0a7812 */ /* 0x000fc800078ec0ff */
[C---:B------:R-:W-:Y:S02]  /*26460*/  LOP3.LUT R11, R10.reuse, 0x40, RZ, 0xfc, !PT ;  /* 0x000000400a0b7812 */ /* 0x040fe400078efcff */
[----:B------:R-:W-:Y:S02]  /*26470*/  LOP3.LUT R10, R10, 0x80, RZ, 0xfc, !PT ;  /* 0x000000800a0a7812 */ /* 0x000fe400078efcff */
        /* <DEDUP_REMOVED lines=19> */
[----:B------:R-:W-:-:S04]  /*265b0*/  LOP3.LUT R0, R4, R17, RZ, 0xfc, !PT ;  /* 0x0000001104007212 */ /* 0x000fc800078efcff */
[----:B------:R-:W-:Y:S01]  /*265c0*/  MOV R4, R0 ;  /* 0x0000000000047202 */ /* 0x000fe20000000f00 */
        /* <DEDUP_REMOVED lines=16> */
[----:B------:R-:W-:Y:S02]  /*266d0*/  LOP3.LUT R10, R8, 0x7f, RZ, 0xc0, !PT ;  /* 0x0000007f080a7812 */ /* 0x000fe400078ec0ff */
[----:B------:R0:W5:Y:S01]  /*266e0*/  LDL R8, [R1+0x38] ;  /* 0x0000380001087983 */ /* 0x0001620000100800 */
[----:B------:R-:W-:Y:S02]  /*266f0*/  IADD3 R4, P3, R2, UR6, RZ ;  /* 0x0000000602047c10 */ /* 0x000fe4000ff7e0ff */
[----:B------:R-:W-:-:S02]  /*26700*/  ISETP.GE.AND P0, PT, R9, UR4, PT ;  /* 0x0000000409007c0c */ /* 0x000fc4000bf06270 */
[----:B------:R-:W-:Y:S01]  /*26710*/  ISETP.GE.AND P1, PT, R11, UR4, PT ;  /* 0x000000040b007c0c */ /* 0x000fe2000bf26270 */
[----:B------:R-:W-:Y:S01]  /*26720*/  UMOV UR4, 0xffffffff ;  /* 0xffffffff00047882 */ /* 0x000fe20000000000 */
[----:B------:R-:W-:Y:S02]  /*26730*/  IADD3.X R3, R3, UR7, R0, P3, !PT ;  /* 0x0000000703037c10 */ /* 0x000fe40009ffe400 */
[----:B------:R-:W-:Y:S01]  /*26740*/  SHF.R.U32.HI R10, RZ, 0x2, R10 ;  /* 0x00000002ff0a7819 */ /* 0x000fe2000001160a */
[----:B0-----:R-:W-:Y:S08]  /*26750*/  BRA.DIV UR4, `(.L_x_3637) ;  /* 0x00000066041c7947 */ /* 0x001ff0000b800000 */
[----:B------:R-:W2:Y:S01]  /*26760*/  LDL.LU R6, [R1+0x54] ;  /* 0x0000540001067983 */ /* 0x000ea20000300800 */
[----:B------:R-:W-:-:S05]  /*26770*/  IMAD.IADD R0, R10, 0x1, R17 ;  /* 0x000000010a007824 */ /* 0x000fca00078e0211 */
[----:B------:R-:W-:Y:S01]  /*26780*/  IADD3 R5, R0, 0x20, RZ ;  /* 0x0000002000057810 */ /* 0x000fe20007ffe0ff */
[----:B--2---:R-:W-:Y:S02]  /*26790*/  IMAD R2, R6, R7, RZ ;  /* 0x0000000706027224 */ /* 0x004fe400078e02ff */
[----:B------:R-:W0:Y:S03]  /*267a0*/  SHFL.IDX PT, R7, R4, RZ, 0x1c1f ;  /* 0x001c1fff04077589 */ /* 0x000e2600000e0000 */
[----:B------:R-:W-:Y:S01]  /*267b0*/  ISETP.GE.AND P4, PT, R0, R2, PT ;  /* 0x000000020000720c */ /* 0x000fe20003f86270 */
[----:B------:R-:W1:-:S12]  /*267c0*/  SHFL.IDX PT, R6, R3, RZ, 0x1c1f ;  /* 0x001c1fff03067589 */ /* 0x000e5800000e0000 */
[----:B0-----:R-:W-:-:S05]  /*267d0*/  @!P4 IADD3 R7, P3, R9, R7, RZ ;  /* 0x000000070907c210 */ /* 0x001fca0007f7e0ff */
[----:B-1----:R-:W-:Y:S01]  /*267e0*/  @!P4 IMAD.X R6, RZ, RZ, R6, P3 ;  /* 0x000000ffff06c224 */ /* 0x002fe200018e0606 */
[----:B------:R-:W-:Y:S02]  /*267f0*/  ISETP.GE.AND P3, PT, R5, R2, PT ;  /* 0x000000020500720c */ /* 0x000fe40003f66270 */
[----:B------:R-:W0:Y:S02]  /*26800*/  SHFL.IDX PT, R5, R4, 0x1, 0x1c1f ;  /* 0x003c1f0004057f89 */ /* 0x000e2400000e0000 */
[----:B------:R-:W-:-:S04]  /*26810*/  @!P4 LOP3.LUT R7, R7, R6, RZ, 0x3c, !PT ;  /* 0x000000060707c212 */ /* 0x000fc800078e3cff */
[----:B------:R-:W-:-:S04]  /*26820*/  @!P4 LOP3.LUT R6, R7, R6, RZ, 0x3c, !PT ;  /* 0x000000060706c212 */ /* 0x000fc800078e3cff */
[----:B------:R-:W-:-:S05]  /*26830*/  @!P4 LOP3.LUT R7, R7, R6, RZ, 0x3c, !PT ;  /* 0x000000060707c212 */ /* 0x000fca00078e3cff */
[----:B-----5:R-:W-:Y:S04]  /*26840*/  @!P4 LDGSTS.E.BYPASS.LTC128B.128 [R8+0x1e200], desc[UR54][R6.64], !P0 ;  /* 0x1e2000000608cfae */ /* 0x020fe8000c101d76 */
[----:B------:R-:W-:Y:S04]  /*26850*/  @!P4 LDGSTS.E.BYPASS.LTC128B.128 [R8+0x20200], desc[UR54][R6.64+0x40], !P1 ;  /* 0x202000400608cfae */ /* 0x000fe8000c901d76 */
[----:B------:R1:W-:Y:S01]  /*26860*/  @!P4 LDGSTS.E.BYPASS.LTC128B.128 [R8+0x22200], desc[UR54][R6.64+0x80], !P2 ;  /* 0x222000800608cfae */ /* 0x0003e2000d101d76 */
[----:B0-----:R-:W-:-:S03]  /*26870*/  @!P3 IADD3 R5, P4, R9, R5, RZ ;  /* 0x000000050905b210 */ /* 0x001fc60007f9e0ff */
[----:B-1----:R-:W0:Y:S02]  /*26880*/  SHFL.IDX PT, R6, R3, 0x1, 0x1c1f ;  /* 0x003c1f0003067f89 */ /* 0x002e2400000e0000 */
[----:B0-----:R-:W-:-:S04]  /*26890*/  @!P3 IMAD.X R6, RZ, RZ, R6, P4 ;  /* 0x000000ffff06b224 */ /* 0x001fc800020e0606 */
[----:B------:R-:W-:Y:S02]  /*268a0*/  @!P3 IMAD.MOV.U32 R7, RZ, RZ, R6 ;  /* 0x000000ffff07b224 */ /* 0x000fe400078e0006 */
[----:B------:R-:W-:Y:S02]  /*268b0*/  @!P3 IMAD.MOV.U32 R6, RZ, RZ, R5 ;  /* 0x000000ffff06b224 */ /* 0x000fe400078e0005 */
[----:B------:R-:W-:-:S03]  /*268c0*/  VIADD R5, R0, 0x40 ;  /* 0x0000004000057836 */ /* 0x000fc60000000000 */
[----:B------:R-:W-:Y:S04]  /*268d0*/  @!P3 LDGSTS.E.BYPASS.LTC128B.128 [R8+0x1ea00], desc[UR54][R6.64], !P0 ;  /* 0x1ea000000608bfae */ /* 0x000fe8000c101d76 */
[----:B------:R-:W-:Y:S04]  /*268e0*/  @!P3 LDGSTS.E.BYPASS.LTC128B.128 [R8+0x20a00], desc[UR54][R6.64+0x40], !P1 ;  /* 0x20a000400608bfae */ /* 0x000fe8000c901d76 */
[----:B------:R0:W-:Y:S01]  /*268f0*/  @!P3 LDGSTS.E.BYPASS.LTC128B.128 [R8+0x22a00], desc[UR54][R6.64+0x80], !P2 ;  /* 0x22a000800608bfae */ /* 0x0001e2000d101d76 */
[----:B------:R-:W-:-:S03]  /*26900*/  ISETP.GE.AND P3, PT, R5, R2, PT ;  /* 0x000000020500720c */ /* 0x000fc60003f66270 */
[----:B------:R-:W1:Y:S04]  /*26910*/  SHFL.IDX PT, R5, R4, 0x2, 0x1c1f ;  /* 0x005c1f0004057f89 */ /* 0x000e6800000e0000 */
[----:B0-----:R-:W0:Y:S06]  /*26920*/  SHFL.IDX PT, R6, R3, 0x2, 0x1c1f ;  /* 0x005c1f0003067f89 */ /* 0x001e2c00000e0000 */
[----:B-1----:R-:W-:-:S05]  /*26930*/  @!P3 IADD3 R5, P4, R9, R5, RZ ;  /* 0x000000050905b210 */ /* 0x002fca0007f9e0ff */
[----:B0-----:R-:W-:-:S04]  /*26940*/  @!P3 IMAD.X R6, RZ, RZ, R6, P4 ;  /* 0x000000ffff06b224 */ /* 0x001fc800020e0606 */
[----:B------:R-:W-:Y:S01]  /*26950*/  @!P3 IMAD.MOV.U32 R7, RZ, RZ, R6 ;  /* 0x000000ffff07b224 */ /* 0x000fe200078e0006 */
[----:B------:R-:W-:Y:S02]  /*26960*/  @!P3 MOV R6, R5 ;  /* 0x000000050006b202 */ /* 0x000fe40000000f00 */
[----:B------:R1:W2:Y:S04]  /*26970*/  SHFL.IDX PT, R5, R3, 0x3, 0x1c1f ;  /* 0x007c1f0003057f89 */ /* 0x0002a800000e0000 */
[----:B------:R1:W-:Y:S04]  /*26980*/  @!P3 LDGSTS.E.BYPASS.LTC128B.128 [R8+0x1f200], desc[UR54][R6.64], !P0 ;  /* 0x1f2000000608bfae */ /* 0x0003e8000c101d76 */
[----:B------:R1:W-:Y:S04]  /*26990*/  @!P3 LDGSTS.E.BYPASS.LTC128B.128 [R8+0x21200], desc[UR54][R6.64+0x40], !P1 ;  /* 0x212000400608bfae */ /* 0x0003e8000c901d76 */
[----:B------:R1:W-:Y:S04]  /*269a0*/  @!P3 LDGSTS.E.BYPASS.LTC128B.128 [R8+0x23200], desc[UR54][R6.64+0x80], !P2 ;  /* 0x232000800608bfae */ /* 0x0003e8000d101d76 */
[----:B------:R1:W3:Y:S02]  /*269b0*/  SHFL.IDX PT, R3, R4, 0x3, 0x1c1f ;  /* 0x007c1f0004037f89 */ /* 0x0002e400000e0000 */
.L_x_3815:
        /* <DEDUP_REMOVED lines=10> */
[----:B------:R4:W-:Y:S04]  /*26a60*/  LDGSTS.E.BYPASS.LTC128B.128 [R8+0x21a00], desc[UR54][R2.64+0x40], !P1 ;  /* 0x21a0004002087fae */ /* 0x0009e8000c901d76 */
[----:B------:R4:W-:Y:S02]  /*26a70*/  LDGSTS.E.BYPASS.LTC128B.128 [R8+0x23a00], desc[UR54][R2.64+0x80], !P2 ;  /* 0x23a0008002087fae */ /* 0x0009e4000d101d76 */
.L_x_3639:
[----:B------:R-:W-:Y:S05]  /*26a80*/  BSYNC B0 ;  /* 0x0000000000007941 */ /* 0x000fea0003800000 */
.L_x_3638:
[----:B01--4-:R0:W5:Y:S01]  /*26a90*/  LDL R8, [R1+0x4] ;  /* 0x0000040001087983 */ /* 0x0131620000100800 */
[----:B------:R-:W-:Y:S01]  /*26aa0*/  PLOP3.LUT P0, PT, PT, PT, PT, 0x80, 0x0 ;  /* 0x000000000000781c */ /* 0x000fe20003f0f070 */
[----:B------:R-:W-:-:S12]  /*26ab0*/  NOP ;  /* 0x0000000000007918 */ /* 0x000fd80000000000 */
.L_x_3640:
        /* <DEDUP_REMOVED lines=18> */
[----:B-1-3--:R-:W-:Y:S05]  /*26be0*/  @!P0 BRA `(.L_x_3642) ;  /* 0x00000064005c8947 */ /* 0x00afea0003800000 */
.L_x_3816:
[----:B------:R-:W-:Y:S05]  /*26bf0*/  BSYNC B0 ;  /* 0x0000000000007941 */ /* 0x000fea0003800000 */
.L_x_3641:
[----:B-1----:R-:W3:Y:S02]  /*26c00*/  LDL.LU R2, [R1+0x4c] ;  /* 0x00004c0001027983 */ /* 0x002ee40000300800 */
[----:B---3--:R-:W-:-:S13]  /*26c10*/  ISETP.GE.AND P0, PT, R2, 0xa1, PT ;  /* 0x000000a10200780c */ /* 0x008fda0003f06270 */
[----:B------:R-:W-:Y:S05]  /*26c20*/  @!P0 BRA `(.L_x_3643) ;  /* 0x0000001800588947 */ /* 0x000fea0003800000 */
[----:B------:R-:W3:Y:S04]  /*26c30*/  LDL.LU R2, [R1+0x50] ;  /* 0x0000500001027983 */ /* 0x000ee80000300800 */
[----:B------:R1:W5:Y:S04]  /*26c40*/  LDL.LU R0, [R1+0x18] ;  /* 0x0000180001007983 */ /* 0x0003680000300800 */
[----:B-----5:R1:W5:Y:S02]  /*26c50*/  LDL.LU R8, [R1+0x20] ;  /* 0x0000200001087983 */ /* 0x0203640000300800 */
[----:B-1-3--:R-:W-:-:S07]  /*26c60*/  VIADD R2, R2, 0xfffffffe ;  /* 0xfffffffe02027836 */ /* 0x00afce0000000000 */
.L_x_3667:
        /* <DEDUP_REMOVED lines=8> */
[----:B-----5:R-:W-:-:S05]  /*26cf0*/  LOP3.LUT R9, R8, R3, RZ, 0x3c, !PT ;  /* 0x0000000308097212 */ /* 0x020fca00078e3cff */
[----:B------:R1:W-:Y:S04]  /*26d00*/  STL [R1+0x20], R9 ;  /* 0x0000200901007387 */ /* 0x0003e80000100800 */
[----:B------:R1:W-:Y:S01]  /*26d10*/  STL [R1+0x18], R10 ;  /* 0x0000180a01007387 */ /* 0x0003e20000100800 */
[----:B------:R-:W-:Y:S05]  /*26d20*/  @!P1 BRA `(.L_x_3645) ;  /* 0x0000000800ac9947 */ /* 0x000fea0003800000 */
[----:B------:R-:W-:Y:S01]  /*26d30*/  ULDC.64 UR4, c[0x0][0x418] ;  /* 0x0001060000047ab9 */ /* 0x000fe20000000a00 */
[----:B------:R-:W-:Y:S02]  /*26d40*/  MOV R3, R2 ;  /* 0x0000000200037202 */ /* 0x000fe40000000f00 */
        /* <DEDUP_REMOVED lines=8> */
[----:B--2---:R-:W2:Y:S02]  /*26dd0*/  @P0 LDC.64 R4, c[0x0][0x440] ;  /* 0x00011000ff040b82 */ /* 0x004ea40000000a00 */
[----:B--2---:R-:W-:-:S04]  /*26de0*/  @P0 IMAD.HI.U32 R3, R2, R4, RZ ;  /* 0x0000000402030227 */ /* 0x004fc800078e00ff */
        /* <DEDUP_REMOVED lines=11> */
[----:B------:R-:W2:Y:S04]  /*26ea0*/  LDG.E R4, desc[UR54][R6.64] ;  /* 0x0000003606047981 */ /* 0x000ea8000c1e1900 */
[----:B--2---:R3:W-:Y:S02]  /*26eb0*/  STL [R1], R4 ;  /* 0x0000000401007387 */ /* 0x0047e40000100800 */
.L_x_3646:
[----:B--2---:R-:W2:Y:S01]  /*26ec0*/  LDL R5, [R1+0x4] ;  /* 0x0000040001057983 */ /* 0x004ea20000100800 */
[----:B---3--:R-:W3:Y:S01]  /*26ed0*/  S2R R4, SR_TID.X ;  /* 0x0000000000047919 */ /* 0x008ee20000002100 */
[----:B------:R-:W-:Y:S01]  /*26ee0*/  BSSY B1, `(.L_x_3647) ;  /* 0x0000007000017945 */ /* 0x000fe20003800000 */
[----:B---3--:R-:W-:-:S04]  /*26ef0*/  LOP3.LUT R4, R4, 0x7f, RZ, 0xc0, !PT ;  /* 0x0000007f04047812 */ /* 0x008fc800078ec0ff */
[----:B------:R-:W-:Y:S01]  /*26f00*/  ISETP.NE.AND P1, PT, R4, RZ, PT ;  /* 0x000000ff0400720c */ /* 0x000fe20003f25270 */
[----:B--2---:R-:W-:Y:S01]  /*26f10*/  IMAD R6, R10, 0x8, R5 ;  /* 0x000000080a067824 */ /* 0x004fe200078e0205 */
[----:B------:R-:W-:-:S04]  /*26f20*/  SHF.L.U32 R5, R9, 0x1f, RZ ;  /* 0x0000001f09057819 */ /* 0x000fc800000006ff */
[----:B------:R-:W2:Y:S02]  /*26f30*/  SYNCS.PHASECHK.TRANS64.TRYWAIT P0, [R6+URZ+0x33480], R5 ;  /* 0x03348005060075a7 */ /* 0x000ea4000800017f */
[----:B--2---:R-:W-:Y:S05]  /*26f40*/  @!P0 BRA `(.L_x_3648) ;  /* 0x00000060009c8947 */ /* 0x004fea0003800000 */
.L_x_3817:
[----:B------:R-:W-:Y:S05]  /*26f50*/  BSYNC B1 ;  /* 0x0000000000017941 */ /* 0x000fea0003800000 */
.L_x_3647:
        /* <DEDUP_REMOVED lines=9> */
.L_x_3650:
[----:B------:R-:W-:Y:S05]  /*26ff0*/  BSYNC B1 ;  /* 0x0000000000017941 */ /* 0x000fea0003800000 */
.L_x_3649:
[----:B-1----:R-:W3:Y:S04]  /*27000*/  LDL R9, [R1+0x4] ;  /* 0x0000040001097983 */ /* 0x002ee80000100800 */
        /* <DEDUP_REMOVED lines=13> */
.L_x_3651:
        /* <DEDUP_REMOVED lines=17> */
.L_x_3652:
        /* <DEDUP_REMOVED lines=17> */
.L_x_3653:
        /* <DEDUP_REMOVED lines=11> */
[----:B------:R-:W1:Y:S01]  /*273b0*/  SYNCS.PHASECHK.TRANS64.TRYWAIT P0, [R6+URZ+0x33440], R5 ;  /* 0x03344005060075a7 */ /* 0x000e62000800017f */
[----:B------:R-:W-:Y:S04]  /*273c0*/  BSSY B1, `(.L_x_3654) ;  /* 0x0000002000017945 */ /* 0x000fe80003800000 */
[----:B-1----:R-:W-:Y:S05]  /*273d0*/  @!P0 BRA `(.L_x_3655) ;  /* 0x0000005c008c8947 */ /* 0x002fea0003800000 */
.L_x_3818:
[----:B------:R-:W-:Y:S05]  /*273e0*/  BSYNC B1 ;  /* 0x0000000000017941 */ /* 0x000fea0003800000 */
.L_x_3654:
[----:B------:R-:W-:Y:S01]  /*273f0*/  BSSY B1, `(.L_x_3656) ;  /* 0x000000b000017945 */ /* 0x000fe20003800000 */
[----:B------:R-:W-:Y:S01]  /*27400*/  IMAD.MOV.U32 R10, RZ, RZ, 0x0 ;  /* 0x00000000ff0a7424 */ /* 0x000fe200078e00ff */
[----:B------:R-:W-:Y:S02]  /*27410*/  MOV R11, 0x14f00000 ;  /* 0x14f00000000b7802 */ /* 0x000fe40000000f00 */
        /* <DEDUP_REMOVED lines=8> */
.L_x_3657:
[----:B------:R-:W-:Y:S05]  /*274a0*/  BSYNC B1 ;  /* 0x0000000000017941 */ /* 0x000fea0003800000 */
.L_x_3656:
        /* <DEDUP_REMOVED lines=8> */
.L_x_3658:
        /* <DEDUP_REMOVED lines=10> */
[----:B-1----:R-:W-:Y:S05]  /*275d0*/  @P0 BRA.U.ANY `(.L_x_3658) ;  /* 0xfffffffd00d40947 */ /* 0x002fea000393ffff */
[----:B------:R-:W-:Y:S01]  /*275e0*/  R2UR UR10, R13 ;  /* 0x000000000d0a72ca */ /* 0x000fe200000e0000 */
[----:B------:R-:W-:Y:S01]  /*275f0*/  VIADD R3, R4, 0x26a00 ;  /* 0x00026a0004037836 */ /* 0x000fe20000000000 */
[----:B------:R-:W-:Y:S02]  /*27600*/  R2UR UR6, R10 ;  /* 0x000000000a0672ca */ /* 0x000fe400000e0000 */
[----:B------:R-:W-:Y:S02]  /*27610*/  R2UR UR7, R11 ;  /* 0x000000000b0772ca */ /* 0x000fe400000e0000 */
[----:B------:R-:W-:-:S13]  /*27620*/  PLOP3.LUT P0, PT, PT, PT, PT, 0x80, 0x0 ;  /* 0x000000000000781c */ /* 0x000fda0003f0f070 */
.L_x_3659:
        /* <DEDUP_REMOVED lines=16> */
.L_x_3660:
        /* <DEDUP_REMOVED lines=11> */
.L_x_3645:
[----:B------:R-:W-:Y:S05]  /*277e0*/  BSYNC B0 ;  /* 0x0000000000007941 */ /* 0x000fea0003800000 */
.L_x_3644:
[----:B------:R-:W-:-:S06]  /*277f0*/  UISETP.NE.AND UP0, UPT, UR37, 0x3, UPT ;  /* 0x000000032500788c */ /* 0x000fcc000bf05270 */
[----:B------:R-:W-:-:S13]  /*27800*/  PLOP3.LUT P0, PT, PT, PT, UP0, 0x80, 0x0 ;  /* 0x000000000000781c */ /* 0x000fda0003f0f008 */
[----:B------:R-:W-:Y:S05]  /*27810*/  @!P0 BRA `(.L_x_3661) ;  /* 0x0000000000048947 */ /* 0x000fea0003800000 */
[----:B------:R-:W-:Y:S01]  /*27820*/  BPT.TRAP 0x1 ;  /* 0x000000040000795c */ /* 0x000fe20000300000 */
.L_x_3661:
[----:B--2---:R-:W2:Y:S01]  /*27830*/  LDL R5, [R1+0x4] ;  /* 0x0000040001057983 */ /* 0x004ea20000100800 */
[----:B------:R-:W-:Y:S01]  /*27840*/  IMAD.U32 R3, RZ, RZ, UR39 ;  /* 0x00000027ff037e24 */ /* 0x000fe2000f8e00ff */
[----:B------:R-:W-:Y:S01]  /*27850*/  LOP3.LUT R4, R8, 0x1, RZ, 0x3c, !PT ;  /* 0x0000000108047812 */ /* 0x000fe200078e3cff */
[----:B------:R-:W-:Y:S03]  /*27860*/  BSSY B0, `(.L_x_3662) ;  /* 0x0000006000007945 */ /* 0x000fe60003800000 */
[----:B------:R-:W-:Y:S02]  /*27870*/  ISETP.NE.AND P1, PT, R3, 0x3, PT ;  /* 0x000000030300780c */ /* 0x000fe40003f25270 */
[----:B------:R-:W-:Y:S02]  /*27880*/  SHF.L.U32 R4, R4, 0x1f, RZ ;  /* 0x0000001f04047819 */ /* 0x000fe400000006ff */
[----:B--2---:R-:W-:-:S04]  /*27890*/  LEA R3, R0, R5, 0x3 ;  /* 0x0000000500037211 */ /* 0x004fc800078e18ff */
[----:B------:R-:W2:Y:S02]  /*278a0*/  SYNCS.PHASECHK.TRANS64.TRYWAIT P0, [R3+URZ+0x33470], R4 ;  /* 0x03347004030075a7 */ /* 0x000ea4000800017f */
[----:B--2---:R-:W-:Y:S05]  /*278b0*/  @!P0 BRA `(.L_x_3663) ;  /* 0x0000005800688947 */ /* 0x004fea0003800000 */
.L_x_3819:
[----:B------:R-:W-:Y:S05]  /*278c0*/  BSYNC B0 ;  /* 0x0000000000007941 */ /* 0x000fea0003800000 */
.L_x_3662:
[----:B------:R-:W-:Y:S05]  /*278d0*/  @!P1 BRA `(.L_x_3664) ;  /* 0x0000000000049947 */ /* 0x000fea0003800000 */
[----:B------:R-:W-:Y:S01]  /*278e0*/  BPT.TRAP 0x1 ;  /* 0x000000040000795c */ /* 0x000fe20000300000 */
.L_x_3664:
[----:B--2---:R-:W-:Y:S01]  /*278f0*/  SHF.L.U32 R4, R8, 0x1f, RZ ;  /* 0x0000001f08047819 */ /* 0x004fe200000006ff */
[----:B------:R-:W-:-:S03]  /*27900*/  IMAD R0, R0, 0x7800, RZ ;  /* 0x0000780000007824 */ /* 0x000fc600078e02ff */
[----:B------:R-:W2:Y:S02]  /*27910*/  SYNCS.PHASECHK.TRANS64.TRYWAIT P0, [R3+URZ+0x33460], R4 ;  /* 0x03346004030075a7 */ /* 0x000ea4000800017f */
[----:B--2---:R-:W-:Y:S05]  /*27920*/  @!P0 BRA `(.L_x_3665) ;  /* 0x0000005800608947 */ /* 0x004fea0003800000 */
.L_x_3820:
[----:B------:R3:W-:Y:S04]  /*27930*/  STL [R1+0x90], R18 ;  /* 0x0000901201007387 */ /* 0x0007e80000100800 */
[----:B---3--:R-:W3:Y:S04]  /*27940*/  LDL R18, [R1+0x10] ;  /* 0x0000100001127983 */ /* 0x008ee80000100800 */
[----:B------:R4:W-:Y:S04]  /*27950*/  STL [R1+0x8c], R16 ;  /* 0x00008c1001007387 */ /* 0x0009e80000100800 */
[----:B----4-:R-:W4:Y:S04]  /*27960*/  LDL R16, [R1+0x4] ;  /* 0x0000040001107983 */ /* 0x010f280000100800 */
[----:B------:R2:W-:Y:S04]  /*27970*/  STL [R1+0x88], R3 ;  /* 0x0000880301007387 */ /* 0x0005e80000100800 */
[----:B--2---:R-:W2:Y:S04]  /*27980*/  LDL R3, [R1+0xc] ;  /* 0x00000c0001037983 */ /* 0x004ea80000100800 */
[----:B------:R0:W-:Y:S04]  /*27990*/  STL [R1+0x84], R2 ;  /* 0x0000840201007387 */ /* 0x0001e80000100800 */
[----:B0-----:R-:W2:Y:S01]  /*279a0*/  LDL R2, [R1+0x8] ;  /* 0x0000080001027983 */ /* 0x001ea20000100800 */
[----:B------:R-:W-:Y:S05]  /*279b0*/  WARPSYNC.ALL ;  /* 0x0000000000007948 */ /* 0x000fea0003800000 */
[C---:B------:R-:W-:Y:S01]  /*279c0*/  VIADD R14, R0.reuse, 0x2800 ;  /* 0x00002800000e7836 */ /* 0x040fe20000000000 */
[C---:B------:R-:W-:Y:S01]  /*279d0*/  IADD3 R21, R0.reuse, 0x5000, RZ ;  /* 0x0000500000157810 */ /* 0x040fe20007ffe0ff */
[----:B------:R-:W-:-:S02]  /*279e0*/  VIADD R12, R0, 0x800 ;  /* 0x00000800000c7836 */ /* 0x000fc40000000000 */
[C---:B------:R-:W-:Y:S02]  /*279f0*/  VIADD R13, R0.reuse, 0x1000 ;  /* 0x00001000000d7836 */ /* 0x040fe40000000000 */
[C---:B------:R-:W-:Y:S02]  /*27a00*/  VIADD R15, R0.reuse, 0x1800 ;  /* 0x00001800000f7836 */ /* 0x040fe40000000000 */
[C---:B------:R-:W-:Y:S02]  /*27a10*/  VIADD R20, R0.reuse, 0x2000 ;  /* 0x0000200000147836 */ /* 0x040fe40000000000 */
[C---:B------:R-:W-:Y:S01]  /*27a20*/  VIADD R17, R0.reuse, 0x5800 ;  /* 0x0000580000117836 */ /* 0x040fe20000000000 */
[----:B---3--:R-:W-:-:S05]  /*27a30*/  LOP3.LUT R4, R0, R18, RZ, 0xfc, !PT ;  /* 0x0000001200047212 */ /* 0x008fca00078efcff */
[----:B----4-:R-:W-:-:S06]  /*27a40*/  IMAD.IADD R4, R16, 0x1, R4 ;  /* 0x0000000110047824 */ /* 0x010fcc00078e0204 */
[----:B------:R-:W0:Y:S02]  /*27a50*/  LDSM.16.MT88.4 R4, [R4+0xf200] ;  /* 0x00f200000404783b */ /* 0x000e240000004200 */
[C-C-:B0-----:R-:W-:Y:S02]  /*27a60*/  PRMT R8, R4.reuse, 0x6420, R5.reuse ;  /* 0x0000642004087816 */ /* 0x141fe40000000005 */
[----:B-1----:R-:W-:Y:S02]  /*27a70*/  PRMT R9, R4, 0x7531, R5 ;  /* 0x0000753104097816 */ /* 0x002fe40000000005 */
[----:B--2---:R-:W-:Y:S02]  /*27a80*/  LOP3.LUT R4, R0, R3, RZ, 0xfc, !PT ;  /* 0x0000000300047212 */ /* 0x004fe400078efcff */
[C-C-:B------:R-:W-:Y:S02]  /*27a90*/  PRMT R10, R6.reuse, 0x6420, R7.reuse ;  /* 0x00006420060a7816 */ /* 0x140fe40000000007 */
[----:B------:R-:W-:Y:S01]  /*27aa0*/  PRMT R11, R6, 0x7531, R7 ;  /* 0x00007531060b7816 */ /* 0x000fe20000000007 */
[----:B------:R-:W-:-:S05]  /*27ab0*/  IMAD.IADD R4, R2, 0x1, R4 ;  /* 0x0000000102047824 */ /* 0x000fca00078e0204 */
[----:B------:R0:W-:Y:S02]  /*27ac0*/  STSM.16.M88.4 [R4], R8 ;  /* 0x0000000804007844 */ /* 0x0001e40000000200 */
        /* <DEDUP_REMOVED lines=11> */
[----:B0-----:R-:W-:-:S05]  /*27b80*/  LOP3.LUT R4, R21, R18, RZ, 0xfc, !PT ;  /* 0x0000001215047212 */ /* 0x001fca00078efcff */
[----:B------:R-:W-:-:S06]  /*27b90*/  IMAD.IADD R4, R16, 0x1, R4 ;  /* 0x0000000110047824 */ /* 0x000fcc00078e0204 */
[----:B------:R-:W0:Y:S02]  /*27ba0*/  LDSM.16.MT88.4 R4, [R4+0xf200] ;  /* 0x00f200000404783b */ /* 0x000e240000004200 */
[C-C-:B0-----:R-:W-:Y:S02]  /*27bb0*/  PRMT R8, R4.reuse, 0x6420, R5.reuse ;  /* 0x0000642004087816 */ /* 0x141fe40000000005 */
[----:B------:R-:W-:Y:S02]  /*27bc0*/  PRMT R9, R4, 0x7531, R5 ;  /* 0x0000753104097816 */ /* 0x000fe40000000005 */
[C---:B------:R-:W-:Y:S02]  /*27bd0*/  LOP3.LUT R4, R13.reuse, R3, RZ, 0xfc, !PT ;  /* 0x000000030d047212 */ /* 0x040fe400078efcff */
[C-C-:B------:R-:W-:Y:S02]  /*27be0*/  PRMT R10, R6.reuse, 0x6420, R7.reuse ;  /* 0x00006420060a7816 */ /* 0x140fe40000000007 */
[----:B------:R-:W-:Y:S01]  /*27bf0*/  PRMT R11, R6, 0x7531, R7 ;  /* 0x00007531060b7816 */ /* 0x000fe20000000007 */
[----:B------:R-:W-:Y:S01]  /*27c00*/  IMAD.IADD R4, R2, 0x1, R4 ;  /* 0x0000000102047824 */ /* 0x000fe200078e0204 */
[----:B------:R-:W-:-:S04]  /*27c10*/  LOP3.LUT R13, R13, R18, RZ, 0xfc, !PT ;  /* 0x000000120d0d7212 */ /* 0x000fc800078efcff */
[----:B------:R0:W-:Y:S02]  /*27c20*/  STSM.16.M88.4 [R4], R8 ;  /* 0x0000000804007844 */ /* 0x0001e40000000200 */
[----:B0-----:R-:W-:Y:S01]  /*27c30*/  IMAD.IADD R4, R16, 0x1, R12 ;  /* 0x0000000110047824 */ /* 0x001fe200078e020c */
[----:B------:R-:W-:-:S05]  /*27c40*/  IADD3 R12, R0, 0x3000, RZ ;  /* 0x00003000000c7810 */ /* 0x000fca0007ffe0ff */
        /* <DEDUP_REMOVED lines=25> */
[----:B------:R-:W-:Y:S01]  /*27de0*/  LOP3.LUT R4, R14, R3, RZ, 0xfc, !PT ;  /* 0x000000030e047212 */ /* 0x000fe200078efcff */
[----:B------:R-:W-:Y:S01]  /*27df0*/  VIADD R14, R0, 0x6000 ;  /* 0x00006000000e7836 */ /* 0x000fe20000000000 */
[C-C-:B------:R-:W-:Y:S02]  /*27e00*/  PRMT R10, R6.reuse, 0x6420, R7.reuse ;  /* 0x00006420060a7816 */ /* 0x140fe40000000007 */
[----:B------:R-:W-:Y:S01]  /*27e10*/  PRMT R11, R6, 0x7531, R7 ;  /* 0x00007531060b7816 */ /* 0x000fe20000000007 */
[----:B------:R-:W-:-:S05]  /*27e20*/  IMAD.IADD R4, R2, 0x1, R4 ;  /* 0x0000000102047824 */ /* 0x000fca00078e0204 */
[----:B------:R0:W-:Y:S02]  /*27e30*/  STSM.16.M88.4 [R4], R8 ;  /* 0x0000000804007844 */ /* 0x0001e40000000200 */
[----:B0-----:R-:W-:Y:S01]  /*27e40*/  IADD3 R4, R16, R13, RZ ;  /* 0x0000000d10047210 */ /* 0x001fe20007ffe0ff */
[----:B------:R-:W-:-:S05]  /*27e50*/  VIADD R13, R0, 0x4800 ;  /* 0x00004800000d7836 */ /* 0x000fca0000000000 */
[----:B------:R-:W0:Y:S02]  /*27e60*/  LDSM.16.MT88.4 R4, [R4+0xf200] ;  /* 0x00f200000404783b */ /* 0x000e240000004200 */
[C-C-:B0-----:R-:W-:Y:S02]  /*27e70*/  PRMT R8, R4.reuse, 0x6420, R5.reuse ;  /* 0x0000642004087816 */ /* 0x141fe40000000005 */
[----:B------:R-:W-:Y:S02]  /*27e80*/  PRMT R9, R4, 0x7531, R5 ;  /* 0x0000753104097816 */ /* 0x000fe40000000005 */
[----:B------:R-:W-:Y:S02]  /*27e90*/  LOP3.LUT R4, R12, R3, RZ, 0xfc, !PT ;  /* 0x000000030c047212 */ /* 0x000fe400078efcff */
[C-C-:B------:R-:W-:Y:S02]  /*27ea0*/  PRMT R10, R6.reuse, 0x6420, R7.reuse ;  /* 0x00006420060a7816 */ /* 0x140fe40000000007 */
[----:B------:R-:W-:Y:S01]  /*27eb0*/  PRMT R11, R6, 0x7531, R7 ;  /* 0x00007531060b7816 */ /* 0x000fe20000000007 */
[----:B------:R-:W-:Y:S01]  /*27ec0*/  IMAD.IADD R4, R2, 0x1, R4 ;  /* 0x0000000102047824 */ /* 0x000fe200078e0204 */
[----:B------:R-:W-:-:S04]  /*27ed0*/  IADD3 R12, R0, 0x4000, RZ ;  /* 0x00004000000c7810 */ /* 0x000fc80007ffe0ff */
[----:B------:R0:W-:Y:S02]  /*27ee0*/  STSM.16.M88.4 [R4], R8 ;  /* 0x0000000804007844 */ /* 0x0001e40000000200 */
[----:B0-----:R-:W-:-:S05]  /*27ef0*/  VIADD R10, R0, 0x3800 ;  /* 0x00003800000a7836 */ /* 0x001fca0000000000 */
[----:B------:R-:W-:-:S05]  /*27f00*/  LOP3.LUT R4, R10, R18, RZ, 0xfc, !PT ;  /* 0x000000120a047212 */ /* 0x000fca00078efcff */
        /* <DEDUP_REMOVED lines=22> */
[----:B0-----:R-:W-:-:S06]  /*28070*/  IMAD.IADD R4, R16, 0x1, R15 ;  /* 0x0000000110047824 */ /* 0x001fcc00078e020f */
        /* <DEDUP_REMOVED lines=10> */
[C---:B------:R-:W-:Y:S02]  /*28120*/  IADD3 R12, R0.reuse, 0x6800, RZ ;  /* 0x00006800000c7810 */ /* 0x040fe40007ffe0ff */
[----:B------:R-:W-:-:S03]  /*28130*/  IADD3 R0, R0, 0x7000, RZ ;  /* 0x0000700000007810 */ /* 0x000fc60007ffe0ff */
        /* <DEDUP_REMOVED lines=23> */
[----:B------:R-:W-:Y:S01]  /*282b0*/  PRMT R9, R4, 0x7531, R5 ;  /* 0x0000753104097816 */ /* 0x000fe20000000005 */
[----:B------:R-:W-:Y:S01]  /*282c0*/  IMAD.IADD R4, R16, 0x1, R13 ;  /* 0x0000000110047824 */ /* 0x000fe200078e020d */
[C-C-:B------:R-:W-:Y:S02]  /*282d0*/  PRMT R10, R6.reuse, 0x6420, R7.reuse ;  /* 0x00006420060a7816 */ /* 0x140fe40000000007 */
[----:B------:R-:W-:-:S05]  /*282e0*/  PRMT R11, R6, 0x7531, R7 ;  /* 0x00007531060b7816 */ /* 0x000fca0000000007 */
[----:B------:R-:W-:Y:S04]  /*282f0*/  STSM.16.M88.4 [R14], R8 ;  /* 0x000000080e007844 */ /* 0x000fe80000000200 */
[----:B------:R-:W0:Y:S02]  /*28300*/  LDSM.16.MT88.4 R4, [R4+0xf200] ;  /* 0x00f200000404783b */ /* 0x000e240000004200 */
[C-C-:B0-----:R-:W-:Y:S02]  /*28310*/  PRMT R8, R4.reuse, 0x6420, R5.reuse ;  /* 0x0000642004087816 */ /* 0x141fe40000000005 */
[----:B------:R-:W-:Y:S02]  /*28320*/  PRMT R9, R4, 0x7531, R5 ;  /* 0x0000753104097816 */ /* 0x000fe40000000005 */
[----:B------:R-:W-:-:S02]  /*28330*/  LOP3.LUT R4, R0, R18, RZ, 0xfc, !PT ;  /* 0x0000001200047212 */ /* 0x000fc400078efcff */
[----:B------:R-:W-:Y:S01]  /*28340*/  LOP3.LUT R0, R0, R3, RZ, 0xfc, !PT ;  /* 0x0000000300007212 */ /* 0x000fe200078efcff */
[----:B------:R0:W5:Y:S01]  /*28350*/  LDL.LU R18, [R1+0x90] ;  /* 0x0000900001127983 */ /* 0x0001620000300800 */
[--C-:B------:R-:W-:Y:S01]  /*28360*/  PRMT R10, R6, 0x6420, R7.reuse ;  /* 0x00006420060a7816 */ /* 0x100fe20000000007 */
[----:B------:R-:W-:Y:S01]  /*28370*/  IMAD.IADD R4, R16, 0x1, R4 ;  /* 0x0000000110047824 */ /* 0x000fe200078e0204 */
[----:B------:R-:W-:Y:S01]  /*28380*/  PRMT R11, R6, 0x7531, R7 ;  /* 0x00007531060b7816 */ /* 0x000fe20000000007 */
[----:B------:R0:W5:Y:S01]  /*28390*/  LDL.LU R16, [R1+0x8c] ;  /* 0x00008c0001107983 */ /* 0x0001620000300800 */
[----:B------:R-:W-:-:S03]  /*283a0*/  IMAD.IADD R0, R2, 0x1, R0 ;  /* 0x0000000102007824 */ /* 0x000fc600078e0200 */
[----:B------:R0:W5:Y:S04]  /*283b0*/  LDL.LU R3, [R1+0x88] ;  /* 0x0000880001037983 */ /* 0x0001680000300800 */
[----:B------:R0:W5:Y:S04]  /*283c0*/  LDL.LU R2, [R1+0x84] ;  /* 0x0000840001027983 */ /* 0x0001680000300800 */
[----:B------:R-:W-:Y:S04]  /*283d0*/  STSM.16.M88.4 [R12], R8 ;  /* 0x000000080c007844 */ /* 0x000fe80000000200 */
[----:B------:R-:W1:Y:S02]  /*283e0*/  LDSM.16.MT88.4 R4, [R4+0xf200] ;  /* 0x00f200000404783b */ /* 0x000e640000004200 */
[----:B-1----:R-:W-:-:S02]  /*283f0*/  PRMT R8, R4, 0x6420, R5 ;  /* 0x0000642004087816 */ /* 0x002fc40000000005 */
        /* <DEDUP_REMOVED lines=12> */
.L_x_3666:
[----:B0-----:R-:W0:Y:S01]  /*284c0*/  S2R R0, SR_TID.X ;  /* 0x0000000000007919 */ /* 0x001e220000002100 */
[----:B-1---5:R1:W-:Y:S01]  /*284d0*/  SYNCS.ARRIVE.TRANS64.A1T0 RZ, [R3+URZ+0x33450], RZ ;  /* 0x033450ff03ff79a7 */ /* 0x0223e2000810003f */
[----:B------:R3:W5:Y:S01]  /*284e0*/  LDL R8, [R1+0x20] ;  /* 0x0000200001087983 */ /* 0x0007620000100800 */
[----:B0-----:R-:W-:Y:S01]  /*284f0*/  LOP3.LUT R0, R0, 0x7f, RZ, 0xc0, !PT ;  /* 0x0000007f00007812 */ /* 0x001fe200078ec0ff */
        /* <DEDUP_REMOVED lines=8> */
[----:B---3--:R-:W-:Y:S05]  /*28580*/  @P0 BRA `(.L_x_3667) ;  /* 0xffffffe400b80947 */ /* 0x008fea000383ffff */
.L_x_3643:
[----:B------:R-:W1:Y:S01]  /*28590*/  S2R R3, SR_TID.X ;  /* 0x0000000000037919 */ /* 0x000e620000002100 */
[----:B------:R-:W-:Y:S01]  /*285a0*/  BSSY B0, `(.L_x_3668) ;  /* 0x0000010000007945 */ /* 0x000fe20003800000 */
[----:B-1----:R-:W-:-:S04]  /*285b0*/  LOP3.LUT R3, R3, 0x7f, RZ, 0xc0, !PT ;  /* 0x0000007f03037812 */ /* 0x002fc800078ec0ff */
[----:B------:R-:W-:-:S13]  /*285c0*/  ISETP.NE.AND P0, PT, R3, RZ, PT ;  /* 0x000000ff0300720c */ /* 0x000fda0003f05270 */
[----:B------:R-:W-:Y:S05]  /*285d0*/  @P0 BRA `(.L_x_3669) ;  /* 0x0000000000300947 */ /* 0x000fea0003800000 */
[----:B------:R-:W1:Y:S01]  /*285e0*/  S2R R2, SR_LANEID ;  /* 0x0000000000027919 */ /* 0x000e620000000000 */
[----:B------:R-:W-:Y:S01]  /*285f0*/  VOTEU.ANY UR4, UPT, PT ;  /* 0x0000000000047886 */ /* 0x000fe200038e0100 */
[----:B--2---:R-:W2:Y:S01]  /*28600*/  LDC.64 R4, c[0x0][0xc60] ;  /* 0x00031800ff047b82 */ /* 0x004ea20000000a00 */
[----:B-----5:R-:W1:Y:S02]  /*28610*/  FLO.U32 R0, UR4 ;  /* 0x0000000400007d00 */ /* 0x020e6400080e0000 */
[----:B-1----:R-:W-:-:S06]  /*28620*/  ISETP.EQ.U32.AND P1, PT, R0, R2, PT ;  /* 0x000000020000720c */ /* 0x002fcc0003f22070 */
[----:B------:R-:W2:Y:S07]  /*28630*/  POPC R2, UR4 ;  /* 0x0000000400027d09 */ /* 0x000eae0008000000 */
[----:B--2---:R-:W2:Y:S04]  /*28640*/  @P1 ATOMG.E.ADD.STRONG.GPU PT, R2, desc[UR54][R4.64], R2 ;  /* 0x00000002040219a8 */ /* 0x004ea800081ee1f6 */
[----:B--2---:R1:W2:Y:S02]  /*28650*/  SHFL.IDX PT, R2, R2, R0, 0x1f ;  /* 0x00001f0002027589 */ /* 0x0042a400000e0000 */
[----:B-1----:R-:W1:Y:S02]  /*28660*/  S2R R0, SR_LTMASK ;  /* 0x0000000000007919 */ /* 0x002e640000003900 */
[----:B-1----:R-:W-:-:S06]  /*28670*/  LOP3.LUT R0, R0, UR4, RZ, 0xc0, !PT ;  /* 0x0000000400007c12 */ /* 0x002fcc000f8ec0ff */
[----:B------:R-:W2:Y:S02]  /*28680*/  POPC R0, R0 ;  /* 0x0000000000007309 */ /* 0x000ea40000000000 */
[----:B--2---:R-:W-:-:S07]  /*28690*/  IADD3 R16, R2, UR38, R0 ;  /* 0x0000002602107c10 */ /* 0x004fce000fffe000 */
.L_x_3669:
[----:B------:R-:W-:Y:S05]  /*286a0*/  BSYNC B0 ;  /* 0x0000000000007941 */ /* 0x000fea0003800000 */
.L_x_3668:
[----:B------:R-:W-:-:S06]  /*286b0*/  UISETP.NE.AND UP0, UPT, UR37, 0x3, UPT ;  /* 0x000000032500788c */ /* 0x000fcc000bf05270 */
[----:B------:R-:W-:-:S13]  /*286c0*/  PLOP3.LUT P1, PT, PT, PT, UP0, 0x80, 0x0 ;  /* 0x000000000000781c */ /* 0x000fda0003f2f008 */
[----:B------:R-:W-:Y:S05]  /*286d0*/  @!P1 BRA `(.L_x_3670) ;  /* 0x0000000000049947 */ /* 0x000fea0003800000 */
[----:B------:R-:W-:Y:S01]  /*286e0*/  BPT.TRAP 0x1 ;  /* 0x000000040000795c */ /* 0x000fe20000300000 */
.L_x_3670:
[----:B------:R-:W3:Y:S04]  /*286f0*/  LDL R2, [R1+0x20] ;  /* 0x0000200001027983 */ /* 0x000ee80000100800 */
[----:B------:R-:W4:Y:S04]  /*28700*/  LDL R4, [R1+0x4] ;  /* 0x0000040001047983 */ /* 0x000f280000100800 */
[----:B------:R-:W4:Y:S01]  /*28710*/  LDL R3, [R1+0x18] ;  /* 0x0000180001037983 */ /* 0x000f220000100800 */
[----:B-----5:R-:W-:Y:S01]  /*28720*/  IMAD.U32 R0, RZ, RZ, UR39 ;  /* 0x00000027ff007e24 */ /* 0x020fe2000f8e00ff */
[----:B------:R-:W-:Y:S04]  /*28730*/  BSSY B0, `(.L_x_3671) ;  /* 0x0000007000007945 */ /* 0x000fe80003800000 */
[----:B------:R-:W-:-:S02]  /*28740*/  ISETP.NE.AND P2, PT, R0, 0x3, PT ;  /* 0x000000030000780c */ /* 0x000fc40003f45270 */
[----:B---3--:R-:W-:-:S04]  /*28750*/  LOP3.LUT R2, R2, 0x1, RZ, 0x3c, !PT ;  /* 0x0000000102027812 */ /* 0x008fc800078e3cff */
[----:B------:R-:W-:Y:S01]  /*28760*/  SHF.L.U32 R2, R2, 0x1f, RZ ;  /* 0x0000001f02027819 */ /* 0x000fe200000006ff */
[----:B----4-:R-:W-:-:S04]  /*28770*/  IMAD R0, R3, 0x8, R4 ;  /* 0x0000000803007824 */ /* 0x010fc800078e0204 */
[----:B------:R-:W1:Y:S02]  /*28780*/  SYNCS.PHASECHK.TRANS64.TRYWAIT P1, [R0+URZ+0x33470], R2 ;  /* 0x03347002000075a7 */ /* 0x000e64000802017f */
[----:B-1----:R-:W-:Y:S05]  /*28790*/  @!P1 BRA `(.L_x_3672) ;  /* 0x0000004800d89947 */ /* 0x002fea0003800000 */
.L_x_3821:
[----:B------:R-:W-:Y:S05]  /*287a0*/  BSYNC B0 ;  /* 0x0000000000007941 */ /* 0x000fea0003800000 */
.L_x_3671:
[----:B------:R-:W-:Y:S05]  /*287b0*/  @!P2 BRA `(.L_x_3673) ;  /* 0x000000000004a947 */ /* 0x000fea0003800000 */
[----:B------:R-:W-:Y:S01]  /*287c0*/  BPT.TRAP 0x1 ;  /* 0x000000040000795c */ /* 0x000fe20000300000 */
.L_x_3673:
[----:B-1----:R-:W3:Y:S02]  /*287d0*/  LDL R2, [R1+0x20] ;  /* 0x0000200001027983 */ /* 0x002ee40000100800 */
[----:B---3--:R-:W-:-:S04]  /*287e0*/  SHF.L.U32 R2, R2, 0x1f, RZ ;  /* 0x0000001f02027819 */ /* 0x008fc800000006ff */
[----:B------:R-:W1:Y:S02]  /*287f0*/  SYNCS.PHASECHK.TRANS64.TRYWAIT P1, [R0+URZ+0x33460], R2 ;  /* 0x03346002000075a7 */ /* 0x000e64000802017f */
[----:B-1----:R-:W-:Y:S05]  /*28800*/  @!P1 BRA `(.L_x_3674) ;  /* 0x0000004800d09947 */ /* 0x002fea0003800000 */
.L_x_3822:
[----:B------:R-:W3:Y:S04]  /*28810*/  LDL R3, [R1+0x18] ;  /* 0x0000180001037983 */ /* 0x000ee80000100800 */
[----:B------:R-:W4:Y:S04]  /*28820*/  LDL R17, [R1+0x10] ;  /* 0x0000100001117983 */ /* 0x000f280000100800 */
[----:B------:R0:W-:Y:S04]  /*28830*/  STL [R1+0x8c], R19 ;  /* 0x00008c1301007387 */ /* 0x0001e80000100800 */
[----:B0-----:R-:W2:Y:S04]  /*28840*/  LDL R19, [R1+0x4] ;  /* 0x0000040001137983 */ /* 0x001ea80000100800 */
[----:B------:R0:W-:Y:S04]  /*28850*/  STL [R1+0x88], R16 ;  /* 0x0000881001007387 */ /* 0x0001e80000100800 */
[----:B0-----:R-:W2:Y:S04]  /*28860*/  LDL R16, [R1+0xc] ;  /* 0x00000c0001107983 */ /* 0x001ea80000100800 */
[----:B------:R1:W-:Y:S04]  /*28870*/  STL [R1+0x84], R0 ;  /* 0x0000840001007387 */ /* 0x0003e80000100800 */
[----:B-1----:R-:W2:Y:S01]  /*28880*/  LDL.LU R0, [R1+0x8] ;  /* 0x0000080001007983 */ /* 0x002ea20000300800 */
[----:B------:R-:W-:Y:S05]  /*28890*/  WARPSYNC.ALL ;  /* 0x0000000000007948 */ /* 0x000fea0003800000 */
[----:B---3--:R-:W-:-:S04]  /*288a0*/  IMAD R2, R3, 0x7800, RZ ;  /* 0x0000780003027824 */ /* 0x008fc800078e02ff */
[C---:B------:R-:W-:Y:S01]  /*288b0*/  VIADD R14, R2.reuse, 0x2800 ;  /* 0x00002800020e7836 */ /* 0x040fe20000000000 */
[C---:B----4-:R-:W-:Y:S01]  /*288c0*/  LOP3.LUT R3, R2.reuse, R17, RZ, 0xfc, !PT ;  /* 0x0000001102037212 */ /* 0x050fe200078efcff */
[C---:B------:R-:W-:Y:S02]  /*288d0*/  VIADD R12, R2.reuse, 0x800 ;  /* 0x00000800020c7836 */ /* 0x040fe40000000000 */
[C---:B------:R-:W-:Y:S02]  /*288e0*/  VIADD R20, R2.reuse, 0x5000 ;  /* 0x0000500002147836 */ /* 0x040fe40000000000 */
[C---:B------:R-:W-:Y:S02]  /*288f0*/  VIADD R13, R2.reuse, 0x1000 ;  /* 0x00001000020d7836 */ /* 0x040fe40000000000 */
[C---:B------:R-:W-:Y:S02]  /*28900*/  VIADD R15, R2.reuse, 0x1800 ;  /* 0x00001800020f7836 */ /* 0x040fe40000000000 */
[----:B------:R-:W-:Y:S01]  /*28910*/  VIADD R18, R2, 0x2000 ;  /* 0x0000200002127836 */ /* 0x000fe20000000000 */
[----:B--2---:R-:W-:-:S05]  /*28920*/  IADD3 R3, R19, R3, RZ ;  /* 0x0000000313037210 */ /* 0x004fca0007ffe0ff */
        /* <DEDUP_REMOVED lines=8> */
[----:B0-----:R-:W-:-:S05]  /*289b0*/  LOP3.LUT R3, R14, R17, RZ, 0xfc, !PT ;  /* 0x000000110e037212 */ /* 0x001fca00078efcff */
[----:B------:R-:W-:-:S05]  /*289c0*/  IMAD.IADD R3, R19, 0x1, R3 ;  /* 0x0000000113037824 */ /* 0x000fca00078e0203 */
[----:B------:R0:W1:Y:S02]  /*289d0*/  LDSM.16.MT88.4 R4, [R3+0xf200] ;  /* 0x00f200000304783b */ /* 0x0000640000004200 */
[C---:B0-----:R-:W-:Y:S02]  /*289e0*/  LOP3.LUT R3, R12.reuse, R16, RZ, 0xfc, !PT ;  /* 0x000000100c037212 */ /* 0x041fe400078efcff */
[----:B------:R-:W-:-:S03]  /*289f0*/  LOP3.LUT R12, R12, R17, RZ, 0xfc, !PT ;  /* 0x000000110c0c7212 */ /* 0x000fc600078efcff */
[----:B------:R-:W-:Y:S01]  /*28a00*/  IMAD.IADD R3, R0, 0x1, R3 ;  /* 0x0000000100037824 */ /* 0x000fe200078e0203 */
[C-C-:B-1----:R-:W-:Y:S02]  /*28a10*/  PRMT R8, R4.reuse, 0x6420, R5.reuse ;  /* 0x0000642004087816 */ /* 0x142fe40000000005 */
[----:B------:R-:W-:Y:S02]  /*28a20*/  PRMT R9, R4, 0x7531, R5 ;  /* 0x0000753104097816 */ /* 0x000fe40000000005 */
[C-C-:B------:R-:W-:Y:S02]  /*28a30*/  PRMT R10, R6.reuse, 0x6420, R7.reuse ;  /* 0x00006420060a7816 */ /* 0x140fe40000000007 */
[----:B------:R-:W-:-:S05]  /*28a40*/  PRMT R11, R6, 0x7531, R7 ;  /* 0x00007531060b7816 */ /* 0x000fca0000000007 */
[----:B------:R0:W-:Y:S02]  /*28a50*/  STSM.16.M88.4 [R3], R8 ;  /* 0x0000000803007844 */ /* 0x0001e40000000200 */
[----:B0-----:R-:W-:-:S04]  /*28a60*/  LOP3.LUT R3, R20, R17, RZ, 0xfc, !PT ;  /* 0x0000001114037212 */ /* 0x001fc800078efcff */
[----:B------:R-:W-:-:S05]  /*28a70*/  IADD3 R3, R19, R3, RZ ;  /* 0x0000000313037210 */ /* 0x000fca0007ffe0ff */
[----:B------:R0:W1:Y:S02]  /*28a80*/  LDSM.16.MT88.4 R4, [R3+0xf200] ;  /* 0x00f200000304783b */ /* 0x0000640000004200 */
[----:B0-----:R-:W-:-:S05]  /*28a90*/  LOP3.LUT R3, R13, R16, RZ, 0xfc, !PT ;  /* 0x000000100d037212 */ /* 0x001fca00078efcff */
[----:B------:R-:W-:Y:S01]  /*28aa0*/  IMAD.IADD R3, R0, 0x1, R3 ;  /* 0x0000000100037824 */ /* 0x000fe200078e0203 */
[C-C-:B-1----:R-:W-:Y:S02]  /*28ab0*/  PRMT R8, R4.reuse, 0x6420, R5.reuse ;  /* 0x0000642004087816 */ /* 0x142fe40000000005 */
[----:B------:R-:W-:Y:S01]  /*28ac0*/  PRMT R9, R4, 0x7531, R5 ;  /* 0x0000753104097816 */ /* 0x000fe20000000005 */
[----:B------:R-:W-:Y:S01]  /*28ad0*/  IMAD.IADD R4, R19, 0x1, R12 ;  /* 0x0000000113047824 */ /* 0x000fe200078e020c */
[--C-:B------:R-:W-:Y:S01]  /*28ae0*/  PRMT R10, R6, 0x6420, R7.reuse ;  /* 0x00006420060a7816 */ /* 0x100fe20000000007 */
[----:B------:R-:W-:Y:S01]  /*28af0*/  VIADD R12, R2, 0x3000 ;  /* 0x00003000020c7836 */ /* 0x000fe20000000000 */
[----:B------:R-:W-:-:S05]  /*28b00*/  PRMT R11, R6, 0x7531, R7 ;  /* 0x00007531060b7816 */ /* 0x000fca0000000007 */
[----:B------:R0:W-:Y:S04]  /*28b10*/  STSM.16.M88.4 [R3], R8 ;  /* 0x0000000803007844 */ /* 0x0001e80000000200 */
[----:B------:R-:W1:Y:S01]  /*28b20*/  LDSM.16.MT88.4 R4, [R4+0xf200] ;  /* 0x00f200000404783b */ /* 0x000e620000004200 */
[----:B0-----:R-:W-:-:S05]  /*28b30*/  LOP3.LUT R3, R15, R16, RZ, 0xfc, !PT ;  /* 0x000000100f037212 */ /* 0x001fca00078efcff */
        /* <DEDUP_REMOVED lines=16> */
[----:B0-----:R-:W-:Y:S02]  /*28c40*/  IMAD.MOV.U32 R11, RZ, RZ, R17 ;  /* 0x000000ffff0b7224 */ /* 0x001fe400078e0011 */
[----:B------:R-:W-:-:S05]  /*28c50*/  VIADD R17, R2, 0x5800 ;  /* 0x0000580002117836 */ /* 0x000fca0000000000 */
[----:B------:R-:W-:-:S05]  /*28c60*/  LOP3.LUT R3, R17, R11, RZ, 0xfc, !PT ;  /* 0x0000000b11037212 */ /* 0x000fca00078efcff */
[----:B------:R-:W-:-:S05]  /*28c70*/  IMAD.IADD R3, R19, 0x1, R3 ;  /* 0x0000000113037824 */ /* 0x000fca00078e0203 */
[----:B------:R0:W1:Y:S02]  /*28c80*/  LDSM.16.MT88.4 R4, [R3+0xf200] ;  /* 0x00f200000304783b */ /* 0x0000640000004200 */
[----:B0-----:R-:W-:Y:S02]  /*28c90*/  LOP3.LUT R3, R14, R16, RZ, 0xfc, !PT ;  /* 0x000000100e037212 */ /* 0x001fe400078efcff */
[----:B------:R-:W-:Y:S02]  /*28ca0*/  IADD3 R14, R2, 0x6000, RZ ;  /* 0x00006000020e7810 */ /* 0x000fe40007ffe0ff */
[----:B------:R-:W-:Y:S02]  /*28cb0*/  IADD3 R3, R0, R3, RZ ;  /* 0x0000000300037210 */ /* 0x000fe40007ffe0ff */
[C-C-:B-1----:R-:W-:Y:S02]  /*28cc0*/  PRMT R8, R4.reuse, 0x6420, R5.reuse ;  /* 0x0000642004087816 */ /* 0x142fe40000000005 */
[----:B------:R-:W-:Y:S01]  /*28cd0*/  PRMT R9, R4, 0x7531, R5 ;  /* 0x0000753104097816 */ /* 0x000fe20000000005 */
[----:B------:R-:W-:Y:S01]  /*28ce0*/  IMAD.MOV.U32 R5, RZ, RZ, R11 ;  /* 0x000000ffff057224 */ /* 0x000fe200078e000b */
[----:B------:R-:W-:-:S02]  /*28cf0*/  PRMT R10, R6, 0x6420, R7 ;  /* 0x00006420060a7816 */ /* 0x000fc40000000007 */
[----:B------:R-:W-:Y:S02]  /*28d00*/  PRMT R11, R6, 0x7531, R7 ;  /* 0x00007531060b7816 */ /* 0x000fe40000000007 */
[----:B------:R-:W-:-:S03]  /*28d10*/  LOP3.LUT R13, R13, R5, RZ, 0xfc, !PT ;  /* 0x000000050d0d7212 */ /* 0x000fc600078efcff */
[----:B------:R0:W-:Y:S02]  /*28d20*/  STSM.16.M88.4 [R3], R8 ;  /* 0x0000000803007844 */ /* 0x0001e40000000200 */
[----:B------:R-:W-:Y:S02]  /*28d30*/  IMAD.IADD R4, R19, 0x1, R13 ;  /* 0x0000000113047824 */ /* 0x000fe400078e020d */
[----:B------:R-:W-:-:S04]  /*28d40*/  IMAD.MOV.U32 R13, RZ, RZ, R5 ;  /* 0x000000ffff0d7224 */ /* 0x000fc800078e0005 */
[----:B------:R-:W1:Y:S01]  /*28d50*/  LDSM.16.MT88.4 R4, [R4+0xf200] ;  /* 0x00f200000404783b */ /* 0x000e620000004200 */
[----:B------:R-:W-:Y:S02]  /*28d60*/  LOP3.LUT R15, R15, R13, RZ, 0xfc, !PT ;  /* 0x0000000d0f0f7212 */ /* 0x000fe400078efcff */
[----:B0-----:R-:W-:Y:S01]  /*28d70*/  LOP3.LUT R3, R12, R16, RZ, 0xfc, !PT ;  /* 0x000000100c037212 */ /* 0x001fe200078efcff */
[----:B------:R-:W-:-:S04]  /*28d80*/  VIADD R12, R2, 0x4000 ;  /* 0x00004000020c7836 */ /* 0x000fc80000000000 */
        /* <DEDUP_REMOVED lines=20> */
[----:B0-----:R-:W-:-:S05]  /*28ed0*/  LOP3.LUT R3, R12, R16, RZ, 0xfc, !PT ;  /* 0x000000100c037212 */ /* 0x001fca00078efcff */
[----:B------:R-:W-:Y:S01]  /*28ee0*/  IMAD.IADD R3, R0, 0x1, R3 ;  /* 0x0000000100037824 */ /* 0x000fe200078e0203 */
[C-C-:B-1----:R-:W-:Y:S02]  /*28ef0*/  PRMT R8, R4.reuse, 0x6420, R5.reuse ;  /* 0x0000642004087816 */ /* 0x142fe40000000005 */
[----:B------:R-:W-:Y:S01]  /*28f00*/  PRMT R9, R4, 0x7531, R5 ;  /* 0x0000753104097816 */ /* 0x000fe20000000005 */
[----:B------:R-:W-:Y:S01]  /*28f10*/  IMAD.IADD R4, R19, 0x1, R15 ;  /* 0x0000000113047824 */ /* 0x000fe200078e020f */
[C-C-:B------:R-:W-:Y:S01]  /*28f20*/  PRMT R10, R6.reuse, 0x6420, R7.reuse ;  /* 0x00006420060a7816 */ /* 0x140fe20000000007 */
[----:B------:R-:W2:Y:S01]  /*28f30*/  LDL R15, [R1+0x10] ;  /* 0x00001000010f7983 */ /* 0x000ea20000100800 */
[----:B------:R-:W-:-:S05]  /*28f40*/  PRMT R11, R6, 0x7531, R7 ;  /* 0x00007531060b7816 */ /* 0x000fca0000000007 */
[----:B------:R0:W-:Y:S04]  /*28f50*/  STSM.16.M88.4 [R3], R8 ;  /* 0x0000000803007844 */ /* 0x0001e80000000200 */
[----:B------:R-:W1:Y:S01]  /*28f60*/  LDSM.16.MT88.4 R4, [R4+0xf200] ;  /* 0x00f200000404783b */ /* 0x000e620000004200 */
[----:B------:R-:W-:-:S05]  /*28f70*/  VIADD R13, R2, 0x4800 ;  /* 0x00004800020d7836 */ /* 0x000fca0000000000 */
        /* <DEDUP_REMOVED lines=8> */
[----:B------:R-:W-:Y:S01]  /*29000*/  IMAD.IADD R3, R0, 0x1, R3 ;  /* 0x0000000100037824 */ /* 0x000fe200078e0203 */
[----:B--2---:R-:W-:-:S04]  /*29010*/  LOP3.LUT R12, R12, R15, RZ, 0xfc, !PT ;  /* 0x0000000f0c0c7212 */ /* 0x004fc800078efcff */
[----:B------:R-:W-:-:S06]  /*29020*/  IADD3 R4, R19, R12, RZ ;  /* 0x0000000c13047210 */ /* 0x000fcc0007ffe0ff */
[----:B------:R-:W0:Y:S01]  /*29030*/  LDSM.16.MT88.4 R4, [R4+0xf200] ;  /* 0x00f200000404783b */ /* 0x000e220000004200 */
        /* <DEDUP_REMOVED lines=8> */
[----:B------:R0:W1:Y:S01]  /*290c0*/  LDSM.16.MT88.4 R4, [R3+0xf200] ;  /* 0x00f200000304783b */ /* 0x0000620000004200 */
[----:B------:R-:W-:Y:S02]  /*290d0*/  LOP3.LUT R18, R18, R15, RZ, 0xfc, !PT ;  /* 0x0000000f12127212 */ /* 0x000fe400078efcff */
[----:B0-----:R-:W-:-:S05]  /*290e0*/  LOP3.LUT R3, R17, R16, RZ, 0xfc, !PT ;  /* 0x0000001011037212 */ /* 0x001fca00078efcff */
[----:B------:R-:W-:Y:S01]  /*290f0*/  IMAD.IADD R3, R0, 0x1, R3 ;  /* 0x0000000100037824 */ /* 0x000fe200078e0203 */
[C-C-:B-1----:R-:W-:Y:S02]  /*29100*/  PRMT R8, R4.reuse, 0x6420, R5.reuse ;  /* 0x0000642004087816 */ /* 0x142fe40000000005 */
[----:B------:R-:W-:Y:S01]  /*29110*/  PRMT R9, R4, 0x7531, R5 ;  /* 0x0000753104097816 */ /* 0x000fe20000000005 */
[----:B------:R-:W-:Y:S01]  /*29120*/  IMAD.IADD R4, R19, 0x1, R18 ;  /* 0x0000000113047824 */ /* 0x000fe200078e0212 */
[C-C-:B------:R-:W-:Y:S02]  /*29130*/  PRMT R10, R6.reuse, 0x6420, R7.reuse ;  /* 0x00006420060a7816 */ /* 0x140fe40000000007 */
[----:B------:R-:W-:-:S05]  /*29140*/  PRMT R11, R6, 0x7531, R7 ;  /* 0x00007531060b7816 */ /* 0x000fca0000000007 */
[----:B------:R0:W-:Y:S04]  /*29150*/  STSM.16.M88.4 [R3], R8 ;  /* 0x0000000803007844 */ /* 0x0001e80000000200 */
[----:B------:R-:W1:Y:S01]  /*29160*/  LDSM.16.MT88.4 R4, [R4+0xf200] ;  /* 0x00f200000404783b */ /* 0x000e620000004200 */
[----:B------:R-:W-:Y:S02]  /*29170*/  LOP3.LUT R13, R13, R15, RZ, 0xfc, !PT ;  /* 0x0000000f0d0d7212 */ /* 0x000fe400078efcff */
[----:B0-----:R-:W-:-:S05]  /*29180*/  LOP3.LUT R3, R14, R16, RZ, 0xfc, !PT ;  /* 0x000000100e037212 */ /* 0x001fca00078efcff */
[----:B------:R-:W-:Y:S01]  /*29190*/  IMAD.IADD R3, R0, 0x1, R3 ;  /* 0x0000000100037824 */ /* 0x000fe200078e0203 */
[C-C-:B-1----:R-:W-:Y:S02]  /*291a0*/  PRMT R8, R4.reuse, 0x6420, R5.reuse ;  /* 0x0000642004087816 */ /* 0x142fe40000000005 */
[----:B------:R-:W-:Y:S02]  /*291b0*/  PRMT R9, R4, 0x7531, R5 ;  /* 0x0000753104097816 */ /* 0x000fe40000000005 */
[C-C-:B------:R-:W-:Y:S02]  /*291c0*/  PRMT R10, R6.reuse, 0x6420, R7.reuse ;  /* 0x00006420060a7816 */ /* 0x140fe40000000007 */
[----:B------:R-:W-:Y:S02]  /*291d0*/  PRMT R11, R6, 0x7531, R7 ;  /* 0x00007531060b7816 */ /* 0x000fe40000000007 */
[----:B------:R-:W-:-:S03]  /*291e0*/  IADD3 R4, R19, R13, RZ ;  /* 0x0000000d13047210 */ /* 0x000fc60007ffe0ff */
[----:B------:R0:W-:Y:S04]  /*291f0*/  STSM.16.M88.4 [R3], R8 ;  /* 0x0000000803007844 */ /* 0x0001e80000000200 */
[----:B------:R-:W1:Y:S01]  /*29200*/  LDSM.16.MT88.4 R4, [R4+0xf200] ;  /* 0x00f200000404783b */ /* 0x000e620000004200 */
[----:B------:R-:W-:Y:S01]  /*29210*/  VIADD R2, R2, 0x7000 ;  /* 0x0000700002027836 */ /* 0x000fe20000000000 */
[----:B0-----:R-:W-:-:S05]  /*29220*/  LOP3.LUT R3, R12, R16, RZ, 0xfc, !PT ;  /* 0x000000100c037212 */ /* 0x001fca00078efcff */
[----:B------:R-:W-:Y:S01]  /*29230*/  IMAD.IADD R3, R0, 0x1, R3 ;  /* 0x0000000100037824 */ /* 0x000fe200078e0203 */
[C-C-:B-1----:R-:W-:Y:S02]  /*29240*/  PRMT R8, R4.reuse, 0x6420, R5.reuse ;  /* 0x0000642004087816 */ /* 0x142fe40000000005 */
[----:B------:R-:W-:Y:S02]  /*29250*/  PRMT R9, R4, 0x7531, R5 ;  /* 0x0000753104097816 */ /* 0x000fe40000000005 */
[C-C-:B------:R-:W-:Y:S02]  /*29260*/  PRMT R10, R6.reuse, 0x6420, R7.reuse ;  /* 0x00006420060a7816 */ /* 0x140fe40000000007 */
[----:B------:R-:W-:-:S05]  /*29270*/  PRMT R11, R6, 0x7531, R7 ;  /* 0x00007531060b7816 */ /* 0x000fca0000000007 */
[----:B------:R0:W-:Y:S02]  /*29280*/  STSM.16.M88.4 [R3], R8 ;  /* 0x0000000803007844 */ /* 0x0001e40000000200 */
[C---:B0-----:R-:W-:Y:S02]  /*29290*/  LOP3.LUT R3, R2.reuse, R15, RZ, 0xfc, !PT ;  /* 0x0000000f02037212 */ /* 0x041fe400078efcff */
[----:B------:R-:W-:-:S03]  /*292a0*/  LOP3.LUT R2, R2, R16, RZ, 0xfc, !PT ;  /* 0x0000001002027212 */ /* 0x000fc600078efcff */
[----:B------:R-:W-:Y:S02]  /*292b0*/  IMAD.IADD R3, R19, 0x1, R3 ;  /* 0x0000000113037824 */ /* 0x000fe400078e0203 */
[----:B------:R0:W5:Y:S01]  /*292c0*/  LDL.LU R19, [R1+0x8c] ;  /* 0x00008c0001137983 */ /* 0x0001620000300800 */
[----:B------:R-:W-:-:S03]  /*292d0*/  IMAD.IADD R2, R0, 0x1, R2 ;  /* 0x0000000100027824 */ /* 0x000fc600078e0202 */
[----:B------:R0:W5:Y:S04]  /*292e0*/  LDL.LU R16, [R1+0x88] ;  /* 0x0000880001107983 */ /* 0x0001680000300800 */
[----:B------:R0:W5:Y:S04]  /*292f0*/  LDL.LU R0, [R1+0x84] ;  /* 0x0000840001007983 */ /* 0x0001680000300800 */
        /* <DEDUP_REMOVED lines=14> */
.L_x_3675:
[----:B0-----:R-:W2:Y:S01]  /*293e0*/  LDL.LU R2, [R1+0x18] ;  /* 0x0000180001027983 */ /* 0x001ea20000300800 */
[----:B-1---5:R0:W-:Y:S03]  /*293f0*/  SYNCS.ARRIVE.TRANS64.A1T0 RZ, [R0+URZ+0x33450], RZ ;  /* 0x033450ff00ff79a7 */ /* 0x0221e6000810003f */
[----:B------:R-:W3:Y:S01]  /*29400*/  LDL.LU R3, [R1+0x20] ;  /* 0x0000200001037983 */ /* 0x000ee20000300800 */
[----:B0-----:R-:W-:-:S05]  /*29410*/  @!P0 VIADD R0, R0, 0x33480 ;  /* 0x0003348000008836 */ /* 0x001fca0000000000 */
[----:B------:R-:W-:Y:S01]  /*29420*/  @!P0 PRMT R0, RZ, 0x654, R0 ;  /* 0x00000654ff008816 */ /* 0x000fe20000000000 */
[----:B------:R-:W-:Y:S06]  /*29430*/  BAR.SYNC.DEFER_BLOCKING 0x2, 0x80 ;  /* 0x0082000000007b1d */ /* 0x000fec0000010000 */
[----:B------:R2:W-:Y:S02]  /*29440*/  @!P0 SYNCS.ARRIVE.TRANS64.RED.A1T0 RZ, [R0+URZ], RZ ;  /* 0x000000ff00ff89a7 */ /* 0x0005e4000810043f */
[----:B--2---:R-:W-:-:S05]  /*29450*/  VIADD R0, R2, 0x1 ;  /* 0x0000000102007836 */ /* 0x004fca0000000000 */
[----:B------:R-:W-:-:S04]  /*29460*/  ISETP.NE.AND P0, PT, R0, 0x2, PT ;  /* 0x000000020000780c */ /* 0x000fc80003f05270 */
[----:B------:R-:W-:Y:S02]  /*29470*/  SEL R2, RZ, 0x1, P0 ;  /* 0x00000001ff027807 */ /* 0x000fe40000000000 */
[----:B------:R-:W-:Y:S02]  /*29480*/  SEL R0, R0, RZ, P0 ;  /* 0x000000ff00007207 */ /* 0x000fe40000000000 */
[----:B---3--:R-:W-:-:S03]  /*29490*/  LOP3.LUT R3, R3, R2, RZ, 0x3c, !PT ;  /* 0x0000000203037212 */ /* 0x008fc600078e3cff */
[----:B------:R0:W-:Y:S04]  /*294a0*/  STL [R1+0x18], R0 ;  /* 0x0000180001007387 */ /* 0x0001e80000100800 */
[----:B------:R0:W-:Y:S02]  /*294b0*/  STL [R1+0x20], R3 ;  /* 0x0000200301007387 */ /* 0x0001e40000100800 */
.L_x_3618:
        /* <DEDUP_REMOVED lines=8> */
[----:B------:R-:W-:-:S05]  /*29540*/  MOV R0, UR4 ;  /* 0x0000000400007c02 */ /* 0x000fca0008000f00 */
[----:B------:R2:W3:Y:S04]  /*29550*/  LDS.128 R16, [R0+0x334d0] ;  /* 0x0334d00000107984 */ /* 0x0004e80000000c00 */
[----:B------:R2:W-:Y:S01]  /*29560*/  STL [R1+0x4], R0 ;  /* 0x0000040001007387 */ /* 0x0005e20000100800 */
[----:B------:R-:W-:Y:S06]  /*29570*/  BAR.ARV 0x4, 0x180 ;  /* 0x0106000000007b1d */ /* 0x000fec0000002000 */
[----:B------:R-:W-:Y:S05]  /*29580*/  BRA `(.L_x_3677) ;  /* 0x0000000800487947 */ /* 0x000fea0003800000 */
.L_x_3676:
        /* <DEDUP_REMOVED lines=35> */
[----:B------:R0:W1:Y:S02]  /*297c0*/  SHFL.IDX PT, R6, R5, 0x1f, 0x1f ;  /* 0x03e01f0005067f89 */ /* 0x00006400000e0000 */
.L_x_3832:
[----:B------:R-:W-:Y:S02]  /*297d0*/  ULDC UR4, c[0x0][0xc38] ;  /* 0x00030e0000047ab9 */ /* 0x000fe40000000800 */
[----:B------:R-:W-:-:S04]  /*297e0*/  IMAD.U32 R16, RZ, RZ, UR4 ;  /* 0x00000004ff107e24 */ /* 0x000fc8000f8e00ff */
[----:B-1----:R-:W-:-:S04]  /*297f0*/  IMAD R6, R6, R16, RZ ;  /* 0x0000001006067224 */ /* 0x002fc800078e02ff */
[----:B------:R-:W-:-:S05]  /*29800*/  IMAD.IADD R4, R4, 0x1, R6 ;  /* 0x0000000104047824 */ /* 0x000fca00078e0206 */
[----:B------:R-:W-:-:S13]  /*29810*/  ISETP.GT.AND P6, PT, R4, R0, PT ;  /* 0x000000000400720c */ /* 0x000fda0003fc4270 */
[----:B------:R-:W-:Y:S05]  /*29820*/  @P6 BRA `(.L_x_3679) ;  /* 0x00000000009c6947 */ /* 0x000fea0003800000 */
.L_x_3684:
[----:B------:R-:W1:Y:S01]  /*29830*/  LDC R2, c[0x0][0xc3c] ;  /* 0x00030f00ff027b82 */ /* 0x000e620000000800 */
[----:B------:R-:W-:-:S05]  /*29840*/  VIADD R19, R19, 0x1f ;  /* 0x0000001f13137836 */ /* 0x000fca0000000000 */
[----:B-1----:R-:W-:-:S13]  /*29850*/  ISETP.GE.AND P6, PT, R19, R2, PT ;  /* 0x000000021300720c */ /* 0x002fda0003fc6270 */
[----:B------:R-:W-:Y:S05]  /*29860*/  @P6 BRA `(.L_x_3680) ;  /* 0x0000000400446947 */ /* 0x000fea0003800000 */
[----:B------:R-:W1:Y:S01]  /*29870*/  S2R R3, SR_TID.X ;  /* 0x0000000000037919 */ /* 0x000e620000002100 */
[----:B------:R-:W-:Y:S01]  /*29880*/  BSSY B0, `(.L_x_3681) ;  /* 0x0000009000007945 */ /* 0x000fe20003800000 */
[----:B-1----:R-:W-:-:S05]  /*29890*/  LOP3.LUT R3, R3, 0x1f, RZ, 0xc0, !PT ;  /* 0x0000001f03037812 */ /* 0x002fca00078ec0ff */
[----:B0-----:R-:W-:-:S05]  /*298a0*/  IMAD.IADD R5, R19, 0x1, R3 ;  /* 0x0000000113057824 */ /* 0x001fca00078e0203 */
[----:B------:R-:W-:Y:S01]  /*298b0*/  ISETP.GE.OR P6, PT, R5, R2, !P0 ;  /* 0x000000020500720c */ /* 0x000fe200047c6670 */
[----:B------:R-:W-:-:S12]  /*298c0*/  IMAD.MOV.U32 R2, RZ, RZ, RZ ;  /* 0x000000ffff027224 */ /* 0x000fd800078e00ff */
[----:B------:R-:W-:Y:S05]  /*298d0*/  @P6 BRA `(.L_x_3682) ;  /* 0x00000000000c6947 */ /* 0x000fea0003800000 */
[----:B------:R-:W0:Y:S02]  /*298e0*/  LDC.64 R2, c[0x0][0xc80] ;  /* 0x00032000ff027b82 */ /* 0x000e240000000a00 */
[----:B0-----:R-:W-:-:S06]  /*298f0*/  IMAD.WIDE R2, R5, 0x4, R2 ;  /* 0x0000000405027825 */ /* 0x001fcc00078e0202 */
[----:B------:R0:W5:Y:S02]  /*29900*/  LDG.E R2, desc[UR54][R2.64] ;  /* 0x0000003602027981 */ /* 0x000164000c1e1900 */
.L_x_3682:
[----:B------:R-:W-:Y:S05]  /*29910*/  BSYNC B0 ;  /* 0x0000000000007941 */ /* 0x000fea0003800000 */
.L_x_3681:
[----:B------:R-:W-:-:S03]  /*29920*/  UMOV UR4, 0xffffffff ;  /* 0xffffffff00047882 */ /* 0x000fc60000000000 */
[----:B------:R-:W-:Y:S05]  /*29930*/  BRA.DIV UR4, `(.L_x_3683) ;  /* 0x0000003e04d47947 */ /* 0x000fea000b800000 */
        /* <DEDUP_REMOVED lines=16> */
.L_x_3840:
[----:B------:R-:W-:Y:S02]  /*29a40*/  ULDC UR4, c[0x0][0xc38] ;  /* 0x00030e0000047ab9 */ /* 0x000fe40000000800 */
[----:B------:R-:W-:-:S04]  /*29a50*/  IMAD.U32 R16, RZ, RZ, UR4 ;  /* 0x00000004ff107e24 */ /* 0x000fc8000f8e00ff */
[----:B-1----:R-:W-:-:S04]  /*29a60*/  IMAD R6, R6, R16, RZ ;  /* 0x0000001006067224 */ /* 0x002fc800078e02ff */
[----:B------:R-:W-:-:S05]  /*29a70*/  IMAD.IADD R4, R6, 0x1, R4 ;  /* 0x0000000106047824 */ /* 0x000fca00078e0204 */
[----:B------:R-:W-:-:S13]  /*29a80*/  ISETP.GT.AND P6, PT, R4, R0, PT ;  /* 0x000000000400720c */ /* 0x000fda0003fc4270 */
[----:B------:R-:W-:Y:S05]  /*29a90*/  @!P6 BRA `(.L_x_3684) ;  /* 0xfffffffc0064e947 */ /* 0x000fea000383ffff */
.L_x_3679:
[----:B------:R-:W-:Y:S01]  /*29aa0*/  IADD3 R6, -R6, R4, RZ ;  /* 0x0000000406067210 */ /* 0x000fe20007ffe1ff */
[----:B------:R-:W-:-:S04]  /*29ab0*/  UMOV UR4, 0xffffffff ;  /* 0xffffffff00047882 */ /* 0x000fc80000000000 */
[----:B------:R-:W-:-:S05]  /*29ac0*/  IMAD R3, R5, R16, R6 ;  /* 0x0000001005037224 */ /* 0x000fca00078e0206 */
[----:B------:R-:W-:Y:S01]  /*29ad0*/  ISETP.GT.AND P6, PT, R3, R0, PT ;  /* 0x000000000300720c */ /* 0x000fe20003fc4270 */
[----:B------:R-:W-:-:S12]  /*29ae0*/  BRA.DIV UR4, `(.L_x_3685) ;  /* 0x0000004204407947 */ /* 0x000fd8000b800000 */
[----:B------:R-:W-:-:S04]  /*29af0*/  VOTE.ANY R3, PT, !P6 ;  /* 0x0000000000037806 */ /* 0x000fc800070e0100 */
[----:B------:R-:W1:Y:S02]  /*29b00*/  POPC R4, R3 ;  /* 0x0000000300047309 */ /* 0x000e640000000000 */
[----:B-1----:R1:W2:Y:S02]  /*29b10*/  SHFL.IDX PT, R17, R2, R4, 0x1f ;  /* 0x00001f0402117589 */ /* 0x0022a400000e0000 */
.L_x_3844:
[----:B------:R-:W-:Y:S01]  /*29b20*/  ISETP.NE.AND P0, PT, R3, RZ, PT ;  /* 0x000000ff0300720c */ /* 0x000fe20003f05270 */
[----:B-1----:R-:W-:-:S12]  /*29b30*/  IMAD.MOV.U32 R2, RZ, RZ, RZ ;  /* 0x000000ffff027224 */ /* 0x002fd800078e00ff */
[----:B------:R-:W-:Y:S05]  /*29b40*/  @!P0 BRA `(.L_x_3686) ;  /* 0x0000000000108947 */ /* 0x000fea0003800000 */
[----:B------:R-:W-:Y:S01]  /*29b50*/  UMOV UR4, 0xffffffff ;  /* 0xffffffff00047882 */ /* 0x000fe20000000000 */
[----:B------:R-:W-:Y:S02]  /*29b60*/  VIADD R12, R4, 0xffffffff ;  /* 0xffffffff040c7836 */ /* 0x000fe40000000000 */
[----:B------:R-:W-:Y:S05]  /*29b70*/  BRA.DIV UR4, `(.L_x_3687) ;  /* 0x0000004204647947 */ /* 0x000fea000b800000 */
[----:B------:R1:W3:Y:S02]  /*29b80*/  SHFL.IDX PT, R2, R5, R12, 0x1f ;  /* 0x00001f0c05027589 */ /* 0x0002e400000e0000 */
.L_x_3686:
[----:B012---:R-:W-:Y:S01]  /*29b90*/  IABS R5, R17 ;  /* 0x0000001100057213 */ /* 0x007fe20000000000 */
[----:B---3--:R-:W-:Y:S02]  /*29ba0*/  IMAD R16, R2, R16, R6 ;  /* 0x0000001002107224 */ /* 0x008fe400078e0206 */
[----:B------:R-:W-:Y:S01]  /*29bb0*/  IMAD.IADD R19, R4, 0x1, R19 ;  /* 0x0000000104137824 */ /* 0x000fe200078e0213 */
[----:B------:R-:W0:Y:S01]  /*29bc0*/  I2F.RP R2, R5 ;  /* 0x0000000500027306 */ /* 0x000e220000209400 */
[----:B------:R-:W-:-:S07]  /*29bd0*/  IMAD.IADD R0, R0, 0x1, -R16 ;  /* 0x0000000100007824 */ /* 0x000fce00078e0a10 */
        /* <DEDUP_REMOVED lines=8> */
[----:B------:R-:W-:Y:S02]  /*29c60*/  IABS R3, R0 ;  /* 0x0000000000037213 */ /* 0x000fe40000000000 */
[----:B------:R-:W-:-:S03]  /*29c70*/  IADD3 R6, RZ, -R6, RZ ;  /* 0x80000006ff067210 */ /* 0x000fc60007ffe0ff */
        /* <DEDUP_REMOVED lines=12> */
[----:B------:R-:W-:Y:S01]  /*29d40*/  MOV R18, R2 ;  /* 0x0000000200127202 */ /* 0x000fe20000000f00 */
[----:B------:R-:W-:-:S04]  /*29d50*/  IMAD.MOV R3, RZ, RZ, -R2 ;  /* 0x000000ffff037224 */ /* 0x000fc800078e0a02 */
[----:B------:R-:W-:Y:S01]  /*29d60*/  IMAD R17, R17, R3, R0 ;  /* 0x0000000311117224 */ /* 0x000fe200078e0200 */
[----:B------:R-:W-:Y:S06]  /*29d70*/  BRA `(.L_x_3688) ;  /* 0x00000000001c7947 */ /* 0x000fec0003800000 */
.L_x_3680:
[----:B------:R-:W-:Y:S01]  /*29d80*/  UMOV UR4, URZ ;  /* 0x0000003f00047c82 */ /* 0x000fe20008000000 */
[----:B------:R-:W-:Y:S01]  /*29d90*/  UMOV UR5, URZ ;  /* 0x0000003f00057c82 */ /* 0x000fe20008000000 */
[----:B------:R-:W-:Y:S01]  /*29da0*/  ULDC UR6, c[0x0][0xc3c] ;  /* 0x00030f0000067ab9 */ /* 0x000fe20000000800 */
[----:B------:R-:W-:Y:S02]  /*29db0*/  IMAD.MOV.U32 R16, RZ, RZ, R0 ;  /* 0x000000ffff107224 */ /* 0x000fe400078e0000 */
[----:B------:R-:W-:Y:S02]  /*29dc0*/  IMAD.U32 R17, RZ, RZ, UR4 ;  /* 0x00000004ff117e24 */ /* 0x000fe4000f8e00ff */
[----:B------:R-:W-:Y:S02]  /*29dd0*/  IMAD.U32 R18, RZ, RZ, UR5 ;  /* 0x00000005ff127e24 */ /* 0x000fe4000f8e00ff */
[----:B------:R-:W-:-:S07]  /*29de0*/  IMAD.U32 R19, RZ, RZ, UR6 ;  /* 0x00000006ff137e24 */ /* 0x000fce000f8e00ff */
.L_x_3688:
[----:B------:R1:W2:Y:S01]  /*29df0*/  LDL R3, [R1+0x4] ;  /* 0x0000040001037983 */ /* 0x0002a20000100800 */
        /* <DEDUP_REMOVED lines=11> */
.L_x_3677:
[----:B------:R-:W-:Y:S02]  /*29eb0*/  ULDC UR4, c[0x0][0xc3c] ;  /* 0x00030f0000047ab9 */ /* 0x000fe40000000800 */
[----:B---3--:R-:W-:-:S13]  /*29ec0*/  ISETP.GE.AND P0, PT, R19, UR4, PT ;  /* 0x0000000413007c0c */ /* 0x008fda000bf06270 */
[----:B------:R-:W-:Y:S05]  /*29ed0*/  @!P0 BRA `(.L_x_3689) ;  /* 0xffffff9400688947 */ /* 0x000fea000383ffff */
[----:B------:R-:W-:Y:S05]  /*29ee0*/  BSYNC B7 ;  /* 0x0000000000077941 */ /* 0x000fea0003800000 */
.L_x_3573:
[----:B--2---:R-:W2:Y:S01]  /*29ef0*/  LDL.LU R0, [R1+0x60] ;  /* 0x0000600001007983 */ /* 0x004ea20000300800 */
[----:B------:R-:W-:Y:S01]  /*29f00*/  BSSY B0, `(.L_x_3690) ;  /* 0x000000b000007945 */ /* 0x000fe20003800000 */
[----:B0-----:R-:W0:Y:S01]  /*29f10*/  S2R R5, SR_CgaCtaId ;  /* 0x0000000000057919 */ /* 0x001e220000008800 */
[----:B--2---:R-:W-:-:S05]  /*29f20*/  VIADD R0, R0, 0x1 ;  /* 0x0000000100007836 */ /* 0x004fca0000000000 */
[----:B------:R-:W-:-:S04]  /*29f30*/  LEA.HI R2, R0, R0, RZ, 0x1 ;  /* 0x0000000000027211 */ /* 0x000fc800078f08ff */
[----:B-1----:R-:W-:-:S05]  /*29f40*/  LOP3.LUT R3, R2, 0xfffffffe, RZ, 0xc0, !PT ;  /* 0xfffffffe02037812 */ /* 0x002fca00078ec0ff */
[----:B------:R-:W-:Y:S01]  /*29f50*/  IMAD.IADD R3, R0, 0x1, -R3 ;  /* 0x0000000100037824 */ /* 0x000fe200078e0a03 */
[----:B------:R-:W-:-:S04]  /*29f60*/  MOV R0, 0x400 ;  /* 0x0000040000007802 */ /* 0x000fc80000000f00 */
[----:B0-----:R-:W-:Y:S02]  /*29f70*/  LEA R0, R5, R0, 0x18 ;  /* 0x0000000005007211 */ /* 0x001fe400078ec0ff */
[----:B------:R-:W-:-:S04]  /*29f80*/  SHF.L.U32 R3, R3, 0x1f, RZ ;  /* 0x0000001f03037819 */ /* 0x000fc800000006ff */
[----:B------:R-:W0:Y:S02]  /*29f90*/  SYNCS.PHASECHK.TRANS64.TRYWAIT P0, [R0+URZ+0x33420], R3 ;  /* 0x03342003000075a7 */ /* 0x000e24000800017f */
[----:B0-----:R-:W-:Y:S05]  /*29fa0*/  @!P0 BRA `(.L_x_3691) ;  /* 0x0000003c00808947 */ /* 0x001fea0003800000 */
.L_x_3847:
[----:B------:R-:W-:Y:S05]  /*29fb0*/  BSYNC B0 ;  /* 0x0000000000007941 */ /* 0x000fea0003800000 */
.L_x_3690:
[----:B------:R-:W-:-:S03]  /*29fc0*/  UMOV UR4, 0xffffffff ;  /* 0xffffffff00047882 */ /* 0x000fc60000000000 */
[----:B------:R-:W-:Y:S05]  /*29fd0*/  BRA.DIV UR4, `(.L_x_3692) ;  /* 0x0000003e04887947 */ /* 0x000fea000b800000 */
[----:B------:R-:W1:Y:S02]  /*29fe0*/  S2R R2, SR_TID.X ;  /* 0x0000000000027919 */ /* 0x000e640000002100 */
[----:B-1----:R-:W-:-:S04]  /*29ff0*/  SHF.R.U32.HI R2, RZ, 0x5, R2 ;  /* 0x00000005ff027819 */ /* 0x002fc80000011602 */
[----:B------:R-:W-:-:S05]  /*2a000*/  LOP3.LUT R2, R2, 0x3, RZ, 0xc0, !PT ;  /* 0x0000000302027812 */ /* 0x000fca00078ec0ff */
[----:B------:R1:W2:Y:S02]  /*2a010*/  SHFL.IDX PT, R14, R2, RZ, 0x1f ;  /* 0x00001fff020e7589 */ /* 0x0002a400000e0000 */
.L_x_3850:
[----:B--2---:R-:W-:-:S13]  /*2a020*/  ISETP.NE.AND P0, PT, R14, RZ, PT ;  /* 0x000000ff0e00720c */ /* 0x004fda0003f05270 */
[----:B------:R-:W-:Y:S05]  /*2a030*/  @P0 BRA `(.L_x_3372) ;  /* 0x0000000000b00947 */ /* 0x000fea0003800000 */
[----:B------:R-:W-:-:S03]  /*2a040*/  UMOV UR4, 0xffffffff ;  /* 0xffffffff00047882 */ /* 0x000fc60000000000 */
[----:B------:R-:W-:Y:S05]  /*2a050*/  BRA.DIV UR4, `(.L_x_3693) ;  /* 0x0000003e049c7947 */ /* 0x000fea000b800000 */
[----:B------:R-:W-:-:S13]  /*2a060*/  ELECT P6, URZ, PT ;  /* 0x00000000003f782f */ /* 0x000fda00038c0000 */
.L_x_3853:
[----:B------:R-:W-:Y:S05]  /*2a070*/  @!P6 BRA `(.L_x_3372) ;  /* 0x0000000000a0e947 */ /* 0x000fea0003800000 */
[----:B------:R-:W-:-:S06]  /*2a080*/  ULOP3.LUT UR4, UR36, 0x2, URZ, 0xfc, !UPT ;  /* 0x0000000224047892 */ /* 0x000fcc000f8efc3f */
[----:B-1----:R-:W-:-:S04]  /*2a090*/  MOV R2, UR4 ;  /* 0x0000000400027c02 */ /* 0x002fc80008000f00 */
[----:B------:R-:W-:-:S13]  /*2a0a0*/  ISETP.NE.AND P0, PT, R2, 0x3, PT ;  /* 0x000000030200780c */ /* 0x000fda0003f05270 */
[----:B------:R-:W-:Y:S05]  /*2a0b0*/  @!P0 BRA `(.L_x_3694) ;  /* 0x0000000000048947 */ /* 0x000fea0003800000 */
[----:B------:R-:W-:Y:S01]  /*2a0c0*/  BPT.TRAP 0x1 ;  /* 0x000000040000795c */ /* 0x000fe20000300000 */
.L_x_3694:
        /* <DEDUP_REMOVED lines=14> */
.L_x_3854:
[----:B------:R-:W1:Y:S02]  /*2a1b0*/  SYNCS.PHASECHK.TRANS64.TRYWAIT P1, [R7+URZ], R2 ;  /* 0x00000002070075a7 */ /* 0x000e64000802017f */
[----:B-1----:R-:W-:Y:S05]  /*2a1c0*/  @!P1 BRA `(.L_x_3696) ;  /* 0x0000003c00749947 */ /* 0x002fea0003800000 */
.L_x_3855:
[----:B------:R-:W-:Y:S05]  /*2a1d0*/  @!P0 BRA `(.L_x_3697) ;  /* 0x0000000000048947 */ /* 0x000fea0003800000 */
[----:B------:R-:W-:Y:S01]  /*2a1e0*/  BPT.TRAP 0x1 ;  /* 0x000000040000795c */ /* 0x000fe20000300000 */
.L_x_3697:
[----:B------:R-:W2:Y:S02]  /*2a1f0*/  LDL.LU R4, [R1+0x18] ;  /* 0x0000180001047983 */ /* 0x000ea40000300800 */
[----:B--2---:R-:W-:-:S04]  /*2a200*/  IMAD R4, R4, 0x8, R0 ;  /* 0x0000000804047824 */ /* 0x004fc800078e0200 */
[----:B------:R-:W2:Y:S02]  /*2a210*/  SYNCS.PHASECHK.TRANS64.TRYWAIT P1, [R4+URZ+0x33460], R5 ;  /* 0x03346005040075a7 */ /* 0x000ea4000802017f */
[----:B--2---:R-:W-:Y:S05]  /*2a220*/  @!P1 BRA `(.L_x_3698) ;  /* 0x0000003c00709947 */ /* 0x004fea0003800000 */
.L_x_3856:
[----:B------:R-:W-:Y:S05]  /*2a230*/  @!P0 BRA `(.L_x_3699) ;  /* 0x0000000000048947 */ /* 0x000fea0003800000 */
[----:B------:R-:W-:Y:S01]  /*2a240*/  BPT.TRAP 0x1 ;  /* 0x000000040000795c */ /* 0x000fe20000300000 */
.L_x_3699:
[----:B------:R-:W-:-:S04]  /*2a250*/  IMAD R3, R3, 0x8, R0 ;  /* 0x0000000803037824 */ /* 0x000fc800078e0200 */
[----:B------:R-:W3:Y:S02]  /*2a260*/  SYNCS.PHASECHK.TRANS64.TRYWAIT P1, [R3+URZ+0x33460], R2 ;  /* 0x03346002030075a7 */ /* 0x000ee4000802017f */
[----:B---3--:R-:W-:Y:S05]  /*2a270*/  @!P1 BRA `(.L_x_3700) ;  /* 0x0000003c00709947 */ /* 0x008fea0003800000 */
.L_x_3857:
[----:B------:R-:W-:Y:S05]  /*2a280*/  @!P0 BRA `(.L_x_3701) ;  /* 0x0000000000048947 */ /* 0x000fea0003800000 */
[----:B------:R-:W-:Y:S01]  /*2a290*/  BPT.TRAP 0x1 ;  /* 0x000000040000795c */ /* 0x000fe20000300000 */
.L_x_3701:
[----:B------:R-:W4:Y:S02]  /*2a2a0*/  SYNCS.PHASECHK.TRANS64.TRYWAIT P0, [R4+URZ+0x33480], R5 ;  /* 0x03348005040075a7 */ /* 0x000f24000800017f */
[----:B----4-:R-:W-:Y:S05]  /*2a2b0*/  @!P0 BRA `(.L_x_3702) ;  /* 0x0000003c00748947 */ /* 0x010fea0003800000 */
.L_x_3703:
[----:B------:R0:W0:Y:S02]  /*2a2c0*/  SYNCS.PHASECHK.TRANS64.TRYWAIT P0, [R3+URZ+0x33480], R2 ;  /* 0x03348002030075a7 */ /* 0x000024000800017f */
[----:B0-----:R-:W-:Y:S05]  /*2a2d0*/  @!P0 NANOSLEEP.SYNCS 0x989680 ;  /* 0x009896800000895d */ /* 0x001fea0003900000 */
[----:B------:R-:W0:Y:S02]  /*2a2e0*/  @!P0 SYNCS.PHASECHK.TRANS64 P0, [R3+URZ+0x33480], R2 ;  /* 0x03348002030085a7 */ /* 0x000e24000800007f */
[----:B0-----:R-:W-:Y:S05]  /*2a2f0*/  @!P0 BRA `(.L_x_3703) ;  /* 0xfffffffc00f08947 */ /* 0x001fea000383ffff */
.L_x_3372:
[----:B------:R-:W-:Y:S05]  /*2a300*/  BSYNC B8 ;  /* 0x0000000000087941 */ /* 0x000fea0003800000 */
.L_x_3369:
[----:B------:R-:W-:Y:S05]  /*2a310*/  EXIT ;  /* 0x000000000000794d */ /* 0x000fea0003800000 */
.L_x_3390:
[----:B-1----:R1:W2:Y:S02]  /*2a320*/  SYNCS.PHASECHK.TRANS64.TRYWAIT P5, [R43+URZ+0x33490], R100 ;  /* 0x033490642b0075a7 */ /* 0x0022a400080a017f */
[----:B--2---:R-:W-:Y:S05]  /*2a330*/  @!P5 NANOSLEEP.SYNCS 0x989680 ;  /* 0x009896800000d95d */ /* 0x004fea0003900000 */
[----:B------:R-:W2:Y:S02]  /*2a340*/  @!P5 SYNCS.PHASECHK.TRANS64 P5, [R43+URZ+0x33490], R100 ;  /* 0x033490642b00d5a7 */ /* 0x000ea400080a007f */
[----:B--2---:R-:W-:Y:S05]  /*2a350*/  @!P5 BRA `(.L_x_3390) ;  /* 0xfffffffc00f0d947 */ /* 0x004fea000383ffff */
[----:B------:R-:W-:Y:S05]  /*2a360*/  BRA `(.L_x_3704) ;  /* 0xfffffd90008c7947 */ /* 0x000fea000383ffff */
.L_x_3444:
[----:B--2---:R2:W4:Y:S02]  /*2a370*/  SYNCS.PHASECHK.TRANS64.TRYWAIT P5, [R43+URZ+0x33490], R100 ;  /* 0x033490642b0075a7 */ /* 0x00452400080a017f */
[----:B----4-:R-:W-:Y:S05]  /*2a380*/  @!P5 NANOSLEEP.SYNCS 0x989680 ;  /* 0x009896800000d95d */ /* 0x010fea0003900000 */
[----:B------:R-:W4:Y:S02]  /*2a390*/  @!P5 SYNCS.PHASECHK.TRANS64 P5, [R43+URZ+0x33490], R100 ;  /* 0x033490642b00d5a7 */ /* 0x000f2400080a007f */
[----:B----4-:R-:W-:Y:S05]  /*2a3a0*/  @!P5 BRA `(.L_x_3444) ;  /* 0xfffffffc00f0d947 */ /* 0x010fea000383ffff */
[----:B------:R-:W-:Y:S05]  /*2a3b0*/  BRA `(.L_x_3705) ;  /* 0xfffffdf0008c7947 */ /* 0x000fea000383ffff */
.L_x_3469:
[----:B0-----:R0:W1:Y:S02]  /*2a3c0*/  SYNCS.PHASECHK.TRANS64.TRYWAIT P3, [R43+URZ+0x33490], R100 ;  /* 0x033490642b0075a7 */ /* 0x001064000806017f */
[----:B-1----:R-:W-:Y:S05]  /*2a3d0*/  @!P3 NANOSLEEP.SYNCS 0x989680 ;  /* 0x009896800000b95d */ /* 0x002fea0003900000 */
[----:B------:R-:W1:Y:S02]  /*2a3e0*/  @!P3 SYNCS.PHASECHK.TRANS64 P3, [R43+URZ+0x33490], R100 ;  /* 0x033490642b00b5a7 */ /* 0x000e64000806007f */
[----:B-1----:R-:W-:Y:S05]  /*2a3f0*/  @!P3 BRA `(.L_x_3469) ;  /* 0xfffffffc00f0b947 */ /* 0x002fea000383ffff */
[----:B------:R-:W-:Y:S05]  /*2a400*/  BRA `(.L_x_3706) ;  /* 0xfffffe5000e47947 */ /* 0x000fea000383ffff */
.L_x_3475:
[----:B-1----:R1:W2:Y:S02]  /*2a410*/  SYNCS.PHASECHK.TRANS64.TRYWAIT P2, [R43+URZ+0x334b0], R100 ;  /* 0x0334b0642b0075a7 */ /* 0x0022a4000804017f */
[----:B--2---:R-:W-:Y:S05]  /*2a420*/  @!P2 NANOSLEEP.SYNCS 0x989680 ;  /* 0x009896800000a95d */ /* 0x004fea0003900000 */
[----:B------:R-:W2:Y:S02]  /*2a430*/  @!P2 SYNCS.PHASECHK.TRANS64 P2, [R43+URZ+0x334b0], R100 ;  /* 0x0334b0642b00a5a7 */ /* 0x000ea4000804007f */
[----:B--2---:R-:W-:Y:S05]  /*2a440*/  @!P2 BRA `(.L_x_3475) ;  /* 0xfffffffc00f0a947 */ /* 0x004fea000383ffff */
[----:B------:R-:W-:Y:S05]  /*2a450*/  BRA `(.L_x_3707) ;  /* 0xfffffe5400e87947 */ /* 0x000fea000383ffff */
.L_x_3483:
[----:B------:R-:W0:Y:S01]  /*2a460*/  S2R R35, SR_TID.X ;  /* 0x0000000000237919 */ /* 0x000e220000002100 */
[----:B------:R-:W-:Y:S01]  /*2a470*/  BSSY B0, `(.L_x_3708) ;  /* 0x000000c000007945 */ /* 0x000fe20003800000 */
[----:B------:R-:W-:Y:S02]  /*2a480*/  IMAD.MOV.U32 R12, RZ, RZ, RZ ;  /* 0x000000ffff0c7224 */ /* 0x000fe400078e00ff */
[----:B------:R-:W-:Y:S02]  /*2a490*/  IMAD.MOV.U32 R11, RZ, RZ, 0x1f ;  /* 0x0000001fff0b7424 */ /* 0x000fe400078e00ff */
[----:B------:R-:W-:Y:S01]  /*2a4a0*/  IMAD.MOV.U32 R15, RZ, RZ, -0x1 ;  /* 0xffffffffff0f7424 */ /* 0x000fe200078e00ff */
[----:B0-----:R-:W-:-:S04]  /*2a4b0*/  IADD3 R43, R35, -0x80, RZ ;  /* 0xffffff80232b7810 */ /* 0x001fc80007ffe0ff */
[----:B------:R-:W-:-:S04]  /*2a4c0*/  SHF.R.S32.HI R35, RZ, 0x1f, R43 ;  /* 0x0000001fff237819 */ /* 0x000fc8000001142b */
[----:B------:R-:W-:-:S04]  /*2a4d0*/  LEA.HI R35, R35, R43, RZ, 0x7 ;  /* 0x0000002b23237211 */ /* 0x000fc800078f38ff */
[----:B------:R-:W-:-:S05]  /*2a4e0*/  SHF.R.S32.HI R35, RZ, 0x7, R35 ;  /* 0x00000007ff237819 */ /* 0x000fca0000011423 */
[----:B------:R-:W-:-:S07]  /*2a4f0*/  IMAD.MOV.U32 R13, RZ, RZ, R35 ;  /* 0x000000ffff0d7224 */ /* 0x000fce00078e0023 */
[----:B-----5:R-:W-:Y:S05]  /*2a500*/  WARPSYNC.COLLECTIVE R15, `(.L_x_3709) ;  /* 0x000000000f087348 */ /* 0x020fea0003c00000 */
[----:B------:R0:W1:Y:S02]  /*2a510*/  SHFL.IDX P6, R14, R13, R12, R11 ;  /* 0x0000000c0d0e7389 */ /* 0x00006400000c000b */
[----:B01---5:R-:W-:Y:S01]  /*2a520*/  ENDCOLLECTIVE ;  /* 0x000000000000791b */ /* 0x023fe20003800000 */
.L_x_3709:
[----:B------:R-:W-:Y:S05]  /*2a530*/  BSYNC B0 ;  /* 0x0000000000007941 */ /* 0x000fea0003800000 */
.L_x_3708:
[----:B------:R-:W-:Y:S01]  /*2a540*/  IMAD.MOV.U32 R233, RZ, RZ, R14 ;  /* 0x000000ffffe97224 */ /* 0x000fe200078e000e */
[----:B------:R-:W-:Y:S06]  /*2a550*/  BRA `(.L_x_3710) ;  /* 0xfffffe6000b47947 */ /* 0x000fec000383ffff */
.L_x_3493:
[----:B------:R-:W-:Y:S01]  /*2a560*/  BSSY B1, `(.L_x_3711) ;  /* 0x0000008000017945 */ /* 0x000fe20003800000 */
[----:B------:R-:W-:Y:S01]  /*2a570*/  IMAD.MOV.U32 R13, RZ, RZ, R26 ;  /* 0x000000ffff0d7224 */ /* 0x000fe200078e001a */
[----:B------:R-:W-:Y:S01]  /*2a580*/  MOV R12, RZ ;  /* 0x000000ff000c7202 */ /* 0x000fe20000000f00 */
[----:B------:R-:W-:Y:S02]  /*2a590*/  IMAD.MOV.U32 R11, RZ, RZ, 0x1e1f ;  /* 0x00001e1fff0b7424 */ /* 0x000fe400078e00ff */
[----:B------:R-:W-:-:S07]  /*2a5a0*/  IMAD.MOV.U32 R15, RZ, RZ, -0x1 ;  /* 0xffffffffff0f7424 */ /* 0x000fce00078e00ff */
[----:B------:R-:W-:Y:S05]  /*2a5b0*/  WARPSYNC.COLLECTIVE R15, `(.L_x_3712) ;  /* 0x000000000f087348 */ /* 0x000fea0003c00000 */
[----:B------:R0:W1:Y:S02]  /*2a5c0*/  SHFL.IDX P6, R14, R13, R12, R11 ;  /* 0x0000000c0d0e7389 */ /* 0x00006400000c000b */
[----:B01----:R-:W-:Y:S01]  /*2a5d0*/  ENDCOLLECTIVE ;  /* 0x000000000000791b */ /* 0x003fe20003800000 */
.L_x_3712:
[----:B------:R-:W-:Y:S05]  /*2a5e0*/  BSYNC B1 ;  /* 0x0000000000017941 */ /* 0x000fea0003800000 */
.L_x_3711:
[----:B------:R-:W-:Y:S01]  /*2a5f0*/  IMAD.MOV.U32 R13, RZ, RZ, R24 ;  /* 0x000000ffff0d7224 */ /* 0x000fe200078e0018 */
[----:B------:R-:W-:Y:S01]  /*2a600*/  MOV R15, 0xffffffff ;  /* 0xffffffff000f7802 */ /* 0x000fe20000000f00 */
[----:B------:R-:W-:Y:S02]  /*2a610*/  IMAD.MOV.U32 R12, RZ, RZ, RZ ;  /* 0x000000ffff0c7224 */ /* 0x000fe400078e00ff */
[----:B------:R-:W-:Y:S02]  /*2a620*/  IMAD.MOV.U32 R11, RZ, RZ, 0x1e1f ;  /* 0x00001e1fff0b7424 */ /* 0x000fe400078e00ff */
[----:B------:R-:W-:-:S07]  /*2a630*/  IMAD.MOV.U32 R0, RZ, RZ, R14 ;  /* 0x000000ffff007224 */ /* 0x000fce00078e000e */
[----:B------:R-:W-:Y:S05]  /*2a640*/  WARPSYNC.COLLECTIVE R15, `(.L_x_3713) ;  /* 0x000000000f087348 */ /* 0x000fea0003c00000 */
[----:B------:R0:W1:Y:S02]  /*2a650*/  SHFL.IDX P6, R14, R13, R12, R11 ;  /* 0x0000000c0d0e7389 */ /* 0x00006400000c000b */
[----:B01----:R-:W-:Y:S01]  /*2a660*/  ENDCOLLECTIVE ;  /* 0x000000000000791b */ /* 0x003fe20003800000 */
.L_x_3713:
[----:B------:R-:W-:Y:S02]  /*2a670*/  IMAD.MOV.U32 R13, RZ, RZ, R27 ;  /* 0x000000ffff0d7224 */ /* 0x000fe400078e001b */
[----:B------:R-:W-:-:S07]  /*2a680*/  IMAD.MOV.U32 R3, RZ, RZ, R14 ;  /* 0x000000ffff037224 */ /* 0x000fce00078e000e */
[----:B------:R-:W-:Y:S05]  /*2a690*/  WARPSYNC.COLLECTIVE R15, `(.L_x_3714) ;  /* 0x000000000f087348 */ /* 0x000fea0003c00000 */
[----:B------:R0:W1:Y:S02]  /*2a6a0*/  SHFL.IDX P6, R14, R13, R12, R11 ;  /* 0x0000000c0d0e7389 */ /* 0x00006400000c000b */
[----:B01----:R-:W-:Y:S01]  /*2a6b0*/  ENDCOLLECTIVE ;  /* 0x000000000000791b */ /* 0x003fe20003800000 */
.L_x_3714:
[----:B------:R-:W-:Y:S02]  /*2a6c0*/  IMAD.MOV.U32 R13, RZ, RZ, R28 ;  /* 0x000000ffff0d7224 */ /* 0x000fe400078e001c */
[----:B------:R-:W-:-:S07]  /*2a6d0*/  IMAD.MOV.U32 R4, RZ, RZ, R14 ;  /* 0x000000ffff047224 */ /* 0x000fce00078e000e */
[----:B------:R-:W-:Y:S05]  /*2a6e0*/  WARPSYNC.COLLECTIVE R15, `(.L_x_3715) ;  /* 0x000000000f087348 */ /* 0x000fea0003c00000 */
[----:B------:R0:W1:Y:S02]  /*2a6f0*/  SHFL.IDX P6, R14, R13, R12, R11 ;  /* 0x0000000c0d0e7389 */ /* 0x00006400000c000b */
[----:B01----:R-:W-:Y:S01]  /*2a700*/  ENDCOLLECTIVE ;  /* 0x000000000000791b */ /* 0x003fe20003800000 */
.L_x_3715:
[----:B------:R-:W-:Y:S05]  /*2a710*/  BRA `(.L_x_3716) ;  /* 0xfffffe6400a47947 */ /* 0x000fea000383ffff */
.L_x_3497:
[----:B0-----:R0:W1:Y:S02]  /*2a720*/  SYNCS.PHASECHK.TRANS64.TRYWAIT P0, [R16+URZ+0x33400], R5 ;  /* 0x03340005100075a7 */ /* 0x001064000800017f */
[----:B-1----:R-:W-:Y:S05]  /*2a730*/  @!P0 NANOSLEEP.SYNCS 0x989680 ;  /* 0x009896800000895d */ /* 0x002fea0003900000 */
[----:B------:R-:W1:Y:S02]  /*2a740*/  @!P0 SYNCS.PHASECHK.TRANS64 P0, [R16+URZ+0x33400], R5 ;  /* 0x03340005100085a7 */ /* 0x000e64000800007f */
[----:B-1----:R-:W-:Y:S05]  /*2a750*/  @!P0 BRA `(.L_x_3497) ;  /* 0xfffffffc00f08947 */ /* 0x002fea000383ffff */
[----:B------:R-:W-:Y:S05]  /*2a760*/  BRA `(.L_x_3717) ;  /* 0xfffffe6800f87947 */ /* 0x000fea000383ffff */
.L_x_3509:
        /* <DEDUP_REMOVED lines=8> */
.L_x_3719:
[----:B------:R-:W-:Y:S05]  /*2a7f0*/  BSYNC B1 ;  /* 0x0000000000017941 */ /* 0x000fea0003800000 */
.L_x_3718:
        /* <DEDUP_REMOVED lines=8> */
.L_x_3720:
[----:B------:R-:W-:Y:S01]  /*2a880*/  IMAD.MOV.U32 R13, RZ, RZ, R27 ;  /* 0x000000ffff0d7224 */ /* 0x000fe200078e001b */
[----:B------:R-:W-:-:S07]  /*2a890*/  MOV R3, R14 ;  /* 0x0000000e00037202 */ /* 0x000fce0000000f00 */
[----:B------:R-:W-:Y:S05]  /*2a8a0*/  WARPSYNC.COLLECTIVE R15, `(.L_x_3721) ;  /* 0x000000000f087348 */ /* 0x000fea0003c00000 */
[----:B------:R0:W1:Y:S02]  /*2a8b0*/  SHFL.IDX P6, R14, R13, R12, R11 ;  /* 0x0000000c0d0e7389 */ /* 0x00006400000c000b */
[----:B01----:R-:W-:Y:S01]  /*2a8c0*/  ENDCOLLECTIVE ;  /* 0x000000000000791b */ /* 0x003fe20003800000 */
.L_x_3721:
[----:B------:R-:W-:Y:S02]  /*2a8d0*/  IMAD.MOV.U32 R13, RZ, RZ, R28 ;  /* 0x000000ffff0d7224 */ /* 0x000fe400078e001c */
[----:B------:R-:W-:-:S07]  /*2a8e0*/  IMAD.MOV.U32 R20, RZ, RZ, R14 ;  /* 0x000000ffff147224 */ /* 0x000fce00078e000e */
[----:B------:R-:W-:Y:S05]  /*2a8f0*/  WARPSYNC.COLLECTIVE R15, `(.L_x_3722) ;  /* 0x000000000f087348 */ /* 0x000fea0003c00000 */
[----:B------:R0:W1:Y:S02]  /*2a900*/  SHFL.IDX P6, R14, R13, R12, R11 ;  /* 0x0000000c0d0e7389 */ /* 0x00006400000c000b */
[----:B01----:R-:W-:Y:S01]  /*2a910*/  ENDCOLLECTIVE ;  /* 0x000000000000791b */ /* 0x003fe20003800000 */
.L_x_3722:
[----:B------:R-:W-:Y:S01]  /*2a920*/  IMAD.MOV.U32 R21, RZ, RZ, R14 ;  /* 0x000000ffff157224 */ /* 0x000fe200078e000e */
[----:B------:R-:W-:Y:S06]  /*2a930*/  BRA `(.L_x_3723) ;  /* 0xfffffe9800547947 */ /* 0x000fec000383ffff */
.L_x_3513:
[----:B-1----:R1:W2:Y:S02]  /*2a940*/  SYNCS.PHASECHK.TRANS64.TRYWAIT P0, [R16+URZ+0x33400], R21 ;  /* 0x03340015100075a7 */ /* 0x0022a4000800017f */
[----:B--2---:R-:W-:Y:S05]  /*2a950*/  @!P0 NANOSLEEP.SYNCS 0x989680 ;  /* 0x009896800000895d */ /* 0x004fea0003900000 */
[----:B------:R-:W2:Y:S02]  /*2a960*/  @!P0 SYNCS.PHASECHK.TRANS64 P0, [R16+URZ+0x33400], R21 ;  /* 0x03340015100085a7 */ /* 0x000ea4000800007f */
[----:B--2---:R-:W-:Y:S05]  /*2a970*/  @!P0 BRA `(.L_x_3513) ;  /* 0xfffffffc00f08947 */ /* 0x004fea000383ffff */
[----:B------:R-:W-:Y:S05]  /*2a980*/  BRA `(.L_x_3724) ;  /* 0xfffffe9c00647947 */ /* 0x000fea000383ffff */
.L_x_3521:
[----:B-1----:R1:W2:Y:S02]  /*2a990*/  SYNCS.PHASECHK.TRANS64.TRYWAIT P2, [R0+URZ+0x33430], R3 ;  /* 0x03343003000075a7 */ /* 0x0022a4000804017f */
[----:B--2---:R-:W-:Y:S05]  /*2a9a0*/  @!P2 NANOSLEEP.SYNCS 0x989680 ;  /* 0x009896800000a95d */ /* 0x004fea0003900000 */
[----:B------:R-:W2:Y:S02]  /*2a9b0*/  @!P2 SYNCS.PHASECHK.TRANS64 P2, [R0+URZ+0x33430], R3 ;  /* 0x033430030000a5a7 */ /* 0x000ea4000804007f */
[----:B--2---:R-:W-:Y:S05]  /*2a9c0*/  @!P2 BRA `(.L_x_3521) ;  /* 0xfffffffc00f0a947 */ /* 0x004fea000383ffff */
[----:B------:R-:W-:Y:S05]  /*2a9d0*/  BRA `(.L_x_3520) ;  /* 0xfffffecc00c07947 */ /* 0x000fea000383ffff */
.L_x_3527:
[----:B-1----:R1:W2:Y:S02]  /*2a9e0*/  SYNCS.PHASECHK.TRANS64.TRYWAIT P2, [R11+URZ+0x33430], R8 ;  /* 0x033430080b0075a7 */ /* 0x0022a4000804017f */
[----:B--2---:R-:W-:Y:S05]  /*2a9f0*/  @!P2 NANOSLEEP.SYNCS 0x989680 ;  /* 0x009896800000a95d */ /* 0x004fea0003900000 */
[----:B------:R-:W2:Y:S02]  /*2aa00*/  @!P2 SYNCS.PHASECHK.TRANS64 P2, [R11+URZ+0x33430], R8 ;  /* 0x033430080b00a5a7 */ /* 0x000ea4000804007f */
[----:B--2---:R-:W-:Y:S05]  /*2aa10*/  @!P2 BRA `(.L_x_3527) ;  /* 0xfffffffc00f0a947 */ /* 0x004fea000383ffff */
[----:B------:R-:W-:Y:S05]  /*2aa20*/  BRA `(.L_x_3526) ;  /* 0xffffff0800507947 */ /* 0x000fea000383ffff */
.L_x_3531:
[----:B-1----:R1:W2:Y:S02]  /*2aa30*/  SYNCS.PHASECHK.TRANS64.TRYWAIT P1, [R10+URZ+0x33450], R6 ;  /* 0x033450060a0075a7 */ /* 0x0022a4000802017f */
[----:B--2---:R-:W-:Y:S05]  /*2aa40*/  @!P1 NANOSLEEP.SYNCS 0x989680 ;  /* 0x009896800000995d */ /* 0x004fea0003900000 */
[----:B------:R-:W2:Y:S02]  /*2aa50*/  @!P1 SYNCS.PHASECHK.TRANS64 P1, [R10+URZ+0x33450], R6 ;  /* 0x033450060a0095a7 */ /* 0x000ea4000802007f */
[----:B--2---:R-:W-:Y:S05]  /*2aa60*/  @!P1 BRA `(.L_x_3531) ;  /* 0xfffffffc00f09947 */ /* 0x004fea000383ffff */
[----:B------:R-:W-:Y:S05]  /*2aa70*/  BRA `(.L_x_3528) ;  /* 0xffffff18008c7947 */ /* 0x000fea000383ffff */
.L_x_3537:
[----:B-1----:R1:W2:Y:S02]  /*2aa80*/  SYNCS.PHASECHK.TRANS64.TRYWAIT P1, [R3+URZ+0x33450], R4 ;  /* 0x03345004030075a7 */ /* 0x0022a4000802017f */
[----:B--2---:R-:W-:Y:S05]  /*2aa90*/  @!P1 NANOSLEEP.SYNCS 0x989680 ;  /* 0x009896800000995d */ /* 0x004fea0003900000 */
[----:B------:R-:W2:Y:S02]  /*2aaa0*/  @!P1 SYNCS.PHASECHK.TRANS64 P1, [R3+URZ+0x33450], R4 ;  /* 0x03345004030095a7 */ /* 0x000ea4000802007f */
[----:B--2---:R-:W-:Y:S05]  /*2aab0*/  @!P1 BRA `(.L_x_3537) ;  /* 0xfffffffc00f09947 */ /* 0x004fea000383ffff */
[----:B------:R-:W-:Y:S05]  /*2aac0*/  BRA `(.L_x_3536) ;  /* 0xffffff3c00207947 */ /* 0x000fea000383ffff */
.L_x_3541:
[----:B------:R-:W-:Y:S01]  /*2aad0*/  SEL R9, R129, R12, P0 ;  /* 0x0000000c81097207 */ /* 0x000fe20000000000 */
[----:B------:R-:W-:Y:S01]  /*2aae0*/  IMAD.MOV.U32 R11, RZ, RZ, 0x1c1f ;  /* 0x00001c1fff0b7424 */ /* 0x000fe200078e00ff */
[----:B------:R-:W-:Y:S01]  /*2aaf0*/  SEL R20, R12, R129, P0 ;  /* 0x000000810c147207 */ /* 0x000fe20000000000 */
[----:B------:R-:W-:Y:S01]  /*2ab00*/  IMAD.MOV.U32 R12, RZ, RZ, R0 ;  /* 0x000000ffff0c7224 */ /* 0x000fe200078e0000 */
[----:B------:R-:W-:Y:S02]  /*2ab10*/  MOV R15, 0xffffffff ;  /* 0xffffffff000f7802 */ /* 0x000fe40000000f00 */
[----:B------:R-:W-:Y:S02]  /*2ab20*/  SEL R7, R128, R35, P0 ;  /* 0x0000002380077207 */ /* 0x000fe40000000000 */
[----:B------:R-:W-:-:S07]  /*2ab30*/  SEL R8, R35, R128, P0 ;  /* 0x0000008023087207 */ /* 0x000fce0000000000 */
[----:B0----5:R-:W-:Y:S05]  /*2ab40*/  WARPSYNC.COLLECTIVE R15, `(.L_x_3725) ;  /* 0x000000000f087348 */ /* 0x021fea0003c00000 */
[----:B------:R1:W2:Y:S02]  /*2ab50*/  SHFL.IDX P6, R14, R13, R12, R11 ;  /* 0x0000000c0d0e7389 */ /* 0x0002a400000c000b */
[----:B012--5:R-:W-:Y:S01]  /*2ab60*/  ENDCOLLECTIVE ;  /* 0x000000000000791b */ /* 0x027fe20003800000 */
.L_x_3725:
        /* <DEDUP_REMOVED lines=10> */
[----:B------:R-:W-:Y:S01]  /*2ac10*/  SEL R41, R62, R43, P0 ;  /* 0x0000002b3e297207 */ /* 0x000fe20000000000 */
[----:B------:R-:W-:Y:S01]  /*2ac20*/  IMAD.MOV.U32 R2, RZ, RZ, RZ ;  /* 0x000000ffff027224 */ /* 0x000fe200078e00ff */
        /* <DEDUP_REMOVED lines=8> */
.L_x_3726:
        /* <DEDUP_REMOVED lines=19> */
.L_x_3727:
        /* <DEDUP_REMOVED lines=18> */
.L_x_3728:
[----:B------:R-:W-:Y:S02]  /*2af00*/  SEL R63, R82, R91, P0 ;  /* 0x0000005b523f7207 */ /* 0x000fe40000000000 */
[----:B------:R-:W-:Y:S02]  /*2af10*/  SEL R82, R91, R82, P0 ;  /* 0x000000525b527207 */ /* 0x000fe40000000000 */
[----:B------:R-:W-:Y:S02]  /*2af20*/  SEL R65, R84, R93, P0 ;  /* 0x0000005d54417207 */ /* 0x000fe40000000000 */
[----:B------:R-:W-:Y:S02]  /*2af30*/  SEL R84, R93, R84, P0 ;  /* 0x000000545d547207 */ /* 0x000fe40000000000 */
[----:B------:R-:W-:Y:S02]  /*2af40*/  SEL R4, R6, R5, P0 ;  /* 0x0000000506047207 */ /* 0x000fe40000000000 */
[----:B------:R-:W-:Y:S01]  /*2af50*/  SEL R6, R5, R6, P0 ;  /* 0x0000000605067207 */ /* 0x000fe20000000000 */
[----:B------:R-:W-:-:S02]  /*2af60*/  IMAD.MOV.U32 R13, RZ, RZ, R9 ;  /* 0x000000ffff0d7224 */ /* 0x000fc400078e0009 */
[----:B------:R-:W-:Y:S02]  /*2af70*/  IMAD.MOV.U32 R12, RZ, RZ, R0 ;  /* 0x000000ffff0c7224 */ /* 0x000fe400078e0000 */
[----:B------:R-:W-:-:S07]  /*2af80*/  IMAD.MOV.U32 R7, RZ, RZ, R14 ;  /* 0x000000ffff077224 */ /* 0x000fce00078e000e */
[----:B------:R-:W-:Y:S05]  /*2af90*/  WARPSYNC.COLLECTIVE R15, `(.L_x_3729) ;  /* 0x000000000f087348 */ /* 0x000fea0003c00000 */
[----:B------:R0:W1:Y:S02]  /*2afa0*/  SHFL.IDX P6, R14, R13, R12, R11 ;  /* 0x0000000c0d0e7389 */ /* 0x00006400000c000b */
[----:B01----:R-:W-:Y:S01]  /*2afb0*/  ENDCOLLECTIVE ;  /* 0x000000000000791b */ /* 0x003fe20003800000 */
.L_x_3729:
        /* <DEDUP_REMOVED lines=8> */
.L_x_3730:
[----:B------:R-:W-:Y:S02]  /*2b040*/  IMAD.MOV.U32 R13, RZ, RZ, R21 ;  /* 0x000000ffff0d7224 */ /* 0x000fe400078e0015 */
[----:B------:R-:W-:Y:S02]  /*2b050*/  IMAD.MOV.U32 R12, RZ, RZ, R0 ;  /* 0x000000ffff0c7224 */ /* 0x000fe400078e0000 */
[----:B------:R-:W-:-:S07]  /*2b060*/  IMAD.MOV.U32 R20, RZ, RZ, R14 ;  /* 0x000000ffff147224 */ /* 0x000fce00078e000e */
[----:B------:R-:W-:Y:S05]  /*2b070*/  WARPSYNC.COLLECTIVE R15, `(.L_x_3731) ;  /* 0x000000000f087348 */ /* 0x000fea0003c00000 */
[----:B------:R0:W1:Y:S02]  /*2b080*/  SHFL.IDX P6, R14, R13, R12, R11 ;  /* 0x0000000c0d0e7389 */ /* 0x00006400000c000b */
[----:B01----:R-:W-:Y:S01]  /*2b090*/  ENDCOLLECTIVE ;  /* 0x000000000000791b */ /* 0x003fe20003800000 */
.L_x_3731:
[----:B------:R-:W-:Y:S01]  /*2b0a0*/  IMAD.MOV.U32 R13, RZ, RZ, R24 ;  /* 0x000000ffff0d7224 */ /* 0x000fe200078e0018 */
[----:B------:R-:W-:Y:S01]  /*2b0b0*/  MOV R12, R3 ;  /* 0x00000003000c7202 */ /* 0x000fe20000000f00 */
[----:B------:R-:W-:-:S07]  /*2b0c0*/  IMAD.MOV.U32 R26, RZ, RZ, R14 ;  /* 0x000000ffff1a7224 */ /* 0x000fce00078e000e */
[----:B------:R-:W-:Y:S05]  /*2b0d0*/  WARPSYNC.COLLECTIVE R15, `(.L_x_3732) ;  /* 0x000000000f087348 */ /* 0x000fea0003c00000 */
[----:B------:R0:W1:Y:S02]  /*2b0e0*/  SHFL.IDX P6, R14, R13, R12, R11 ;  /* 0x0000000c0d0e7389 */ /* 0x00006400000c000b */
[----:B01----:R-:W-:Y:S01]  /*2b0f0*/  ENDCOLLECTIVE ;  /* 0x000000000000791b */ /* 0x003fe20003800000 */
.L_x_3732:
[----:B------:R-:W-:Y:S02]  /*2b100*/  IMAD.MOV.U32 R13, RZ, RZ, R25 ;  /* 0x000000ffff0d7224 */ /* 0x000fe400078e0019 */
[----:B------:R-:W-:Y:S02]  /*2b110*/  IMAD.MOV.U32 R12, RZ, RZ, R0 ;  /* 0x000000ffff0c7224 */ /* 0x000fe400078e0000 */
[----:B------:R-:W-:-:S07]  /*2b120*/  IMAD.MOV.U32 R21, RZ, RZ, R14 ;  /* 0x000000ffff157224 */ /* 0x000fce00078e000e */
[----:B------:R-:W-:Y:S05]  /*2b130*/  WARPSYNC.COLLECTIVE R15, `(.L_x_3733) ;  /* 0x000000000f087348 */ /* 0x000fea0003c00000 */
[----:B------:R0:W1:Y:S02]  /*2b140*/  SHFL.IDX P6, R14, R13, R12, R11 ;  /* 0x0000000c0d0e7389 */ /* 0x00006400000c000b */
[----:B01----:R-:W-:Y:S01]  /*2b150*/  ENDCOLLECTIVE ;  /* 0x000000000000791b */ /* 0x003fe20003800000 */
.L_x_3733:
        /* <DEDUP_REMOVED lines=8> */
.L_x_3734:
[----:B------:R-:W-:Y:S02]  /*2b1e0*/  IMAD.MOV.U32 R13, RZ, RZ, R27 ;  /* 0x000000ffff0d7224 */ /* 0x000fe400078e001b */
[----:B------:R-:W-:Y:S01]  /*2b1f0*/  IMAD.MOV.U32 R12, RZ, RZ, R0 ;  /* 0x000000ffff0c7224 */ /* 0x000fe200078e0000 */
[----:B------:R-:W-:-:S07]  /*2b200*/  MOV R25, R14 ;  /* 0x0000000e00197202 */ /* 0x000fce0000000f00 */
[----:B------:R-:W-:Y:S05]  /*2b210*/  WARPSYNC.COLLECTIVE R15, `(.L_x_3735) ;  /* 0x000000000f087348 */ /* 0x000fea0003c00000 */
[----:B------:R0:W1:Y:S02]  /*2b220*/  SHFL.IDX P6, R14, R13, R12, R11 ;  /* 0x0000000c0d0e7389 */ /* 0x00006400000c000b */
[----:B01----:R-:W-:Y:S01]  /*2b230*/  ENDCOLLECTIVE ;  /* 0x000000000000791b */ /* 0x003fe20003800000 */
.L_x_3735:
        /* <DEDUP_REMOVED lines=8> */
.L_x_3736:
[----:B------:R-:W-:Y:S01]  /*2b2c0*/  MOV R13, R29 ;  /* 0x0000001d000d7202 */ /* 0x000fe20000000f00 */
[----:B------:R-:W-:Y:S02]  /*2b2d0*/  IMAD.MOV.U32 R12, RZ, RZ, R0 ;  /* 0x000000ffff0c7224 */ /* 0x000fe400078e0000 */
[----:B------:R-:W-:-:S07]  /*2b2e0*/  IMAD.MOV.U32 R27, RZ, RZ, R14 ;  /* 0x000000ffff1b7224 */ /* 0x000fce00078e000e */
[----:B------:R-:W-:Y:S05]  /*2b2f0*/  WARPSYNC.COLLECTIVE R15, `(.L_x_3737) ;  /* 0x000000000f087348 */ /* 0x000fea0003c00000 */
[----:B------:R0:W1:Y:S02]  /*2b300*/  SHFL.IDX P6, R14, R13, R12, R11 ;  /* 0x0000000c0d0e7389 */ /* 0x00006400000c000b */
[----:B01----:R-:W-:Y:S01]  /*2b310*/  ENDCOLLECTIVE ;  /* 0x000000000000791b */ /* 0x003fe20003800000 */
.L_x_3737:
        /* <DEDUP_REMOVED lines=8> */
.L_x_3738:
[----:B------:R-:W-:Y:S01]  /*2b3a0*/  IMAD.MOV.U32 R13, RZ, RZ, R31 ;  /* 0x000000ffff0d7224 */ /* 0x000fe200078e001f */
[----:B------:R-:W-:Y:S01]  /*2b3b0*/  MOV R12, R0 ;  /* 0x00000000000c7202 */ /* 0x000fe20000000f00 */
[----:B------:R-:W-:-:S07]  /*2b3c0*/  IMAD.MOV.U32 R29, RZ, RZ, R14 ;  /* 0x000000ffff1d7224 */ /* 0x000fce00078e000e */
[----:B------:R-:W-:Y:S05]  /*2b3d0*/  WARPSYNC.COLLECTIVE R15, `(.L_x_3739) ;  /* 0x000000000f087348 */ /* 0x000fea0003c00000 */
[----:B------:R0:W1:Y:S02]  /*2b3e0*/  SHFL.IDX P6, R14, R13, R12, R11 ;  /* 0x0000000c0d0e7389 */ /* 0x00006400000c000b */
[----:B01----:R-:W-:Y:S01]  /*2b3f0*/  ENDCOLLECTIVE ;  /* 0x000000000000791b */ /* 0x003fe20003800000 */
.L_x_3739:
        /* <DEDUP_REMOVED lines=8> */
.L_x_3740:
[----:B------:R-:W-:Y:S02]  /*2b480*/  IMAD.MOV.U32 R13, RZ, RZ, R33 ;  /* 0x000000ffff0d7224 */ /* 0x000fe400078e0021 */
[----:B------:R-:W-:Y:S02]  /*2b490*/  IMAD.MOV.U32 R12, RZ, RZ, R0 ;  /* 0x000000ffff0c7224 */ /* 0x000fe400078e0000 */
[----:B------:R-:W-:-:S07]  /*2b4a0*/  IMAD.MOV.U32 R31, RZ, RZ, R14 ;  /* 0x000000ffff1f7224 */ /* 0x000fce00078e000e */
[----:B------:R-:W-:Y:S05]  /*2b4b0*/  WARPSYNC.COLLECTIVE R15, `(.L_x_3741) ;  /* 0x000000000f087348 */ /* 0x000fea0003c00000 */
[----:B------:R0:W1:Y:S02]  /*2b4c0*/  SHFL.IDX P6, R14, R13, R12, R11 ;  /* 0x0000000c0d0e7389 */ /* 0x00006400000c000b */
[----:B01----:R-:W-:Y:S01]  /*2b4d0*/  ENDCOLLECTIVE ;  /* 0x000000000000791b */ /* 0x003fe20003800000 */
.L_x_3741:
        /* <DEDUP_REMOVED lines=8> */
.L_x_3742:
[----:B------:R-:W-:Y:S02]  /*2b560*/  IMAD.MOV.U32 R13, RZ, RZ, R35 ;  /* 0x000000ffff0d7224 */ /* 0x000fe400078e0023 */
[----:B------:R-:W-:Y:S02]  /*2b570*/  IMAD.MOV.U32 R12, RZ, RZ, R0 ;  /* 0x000000ffff0c7224 */ /* 0x000fe400078e0000 */
[----:B------:R-:W-:-:S07]  /*2b580*/  IMAD.MOV.U32 R33, RZ, RZ, R14 ;  /* 0x000000ffff217224 */ /* 0x000fce00078e000e */
[----:B------:R-:W-:Y:S05]  /*2b590*/  WARPSYNC.COLLECTIVE R15, `(.L_x_3743) ;  /* 0x000000000f087348 */ /* 0x000fea0003c00000 */
[----:B------:R0:W1:Y:S02]  /*2b5a0*/  SHFL.IDX P6, R14, R13, R12, R11 ;  /* 0x0000000c0d0e7389 */ /* 0x00006400000c000b */
[----:B01----:R-:W-:Y:S01]  /*2b5b0*/  ENDCOLLECTIVE ;  /* 0x000000000000791b */ /* 0x003fe20003800000 */
.L_x_3743:
        /* <DEDUP_REMOVED lines=8> */
.L_x_3744:
[----:B------:R-:W-:Y:S02]  /*2b640*/  IMAD.MOV.U32 R13, RZ, RZ, R37 ;  /* 0x000000ffff0d7224 */ /* 0x000fe400078e0025 */
[----:B------:R-:W-:Y:S02]  /*2b650*/  IMAD.MOV.U32 R12, RZ, RZ, R0 ;  /* 0x000000ffff0c7224 */ /* 0x000fe400078e0000 */
[----:B------:R-:W-:-:S07]  /*2b660*/  IMAD.MOV.U32 R35, RZ, RZ, R14 ;  /* 0x000000ffff237224 */ /* 0x000fce00078e000e */
[----:B------:R-:W-:Y:S05]  /*2b670*/  WARPSYNC.COLLECTIVE R15, `(.L_x_3745) ;  /* 0x000000000f087348 */ /* 0x000fea0003c00000 */
[----:B------:R0:W1:Y:S02]  /*2b680*/  SHFL.IDX P6, R14, R13, R12, R11 ;  /* 0x0000000c0d0e7389 */ /* 0x00006400000c000b */
[----:B01----:R-:W-:Y:S01]  /*2b690*/  ENDCOLLECTIVE ;  /* 0x000000000000791b */ /* 0x003fe20003800000 */
.L_x_3745:
        /* <DEDUP_REMOVED lines=8> */
.L_x_3746:
[----:B------:R-:W-:Y:S02]  /*2b720*/  IMAD.MOV.U32 R13, RZ, RZ, R39 ;  /* 0x000000ffff0d7224 */ /* 0x000fe400078e0027 */
[----:B------:R-:W-:Y:S02]  /*2b730*/  IMAD.MOV.U32 R12, RZ, RZ, R0 ;  /* 0x000000ffff0c7224 */ /* 0x000fe400078e0000 */
[----:B------:R-:W-:-:S07]  /*2b740*/  IMAD.MOV.U32 R37, RZ, RZ, R14 ;  /* 0x000000ffff257224 */ /* 0x000fce00078e000e */
[----:B------:R-:W-:Y:S05]  /*2b750*/  WARPSYNC.COLLECTIVE R15, `(.L_x_3747) ;  /* 0x000000000f087348 */ /* 0x000fea0003c00000 */
[----:B------:R0:W1:Y:S02]  /*2b760*/  SHFL.IDX P6, R14, R13, R12, R11 ;  /* 0x0000000c0d0e7389 */ /* 0x00006400000c000b */
[----:B01----:R-:W-:Y:S01]  /*2b770*/  ENDCOLLECTIVE ;  /* 0x000000000000791b */ /* 0x003fe20003800000 */
.L_x_3747:
        /* <DEDUP_REMOVED lines=8> */
.L_x_3748:
[----:B------:R-:W-:Y:S02]  /*2b800*/  IMAD.MOV.U32 R13, RZ, RZ, R41 ;  /* 0x000000ffff0d7224 */ /* 0x000fe400078e0029 */
[----:B------:R-:W-:Y:S01]  /*2b810*/  IMAD.MOV.U32 R12, RZ, RZ, R0 ;  /* 0x000000ffff0c7224 */ /* 0x000fe200078e0000 */
[----:B------:R-:W-:-:S07]  /*2b820*/  MOV R39, R14 ;  /* 0x0000000e00277202 */ /* 0x000fce0000000f00 */
[----:B------:R-:W-:Y:S05]  /*2b830*/  WARPSYNC.COLLECTIVE R15, `(.L_x_3749) ;  /* 0x000000000f087348 */ /* 0x000fea0003c00000 */
[----:B------:R0:W1:Y:S02]  /*2b840*/  SHFL.IDX P6, R14, R13, R12, R11 ;  /* 0x0000000c0d0e7389 */ /* 0x00006400000c000b */
[----:B01----:R-:W-:Y:S01]  /*2b850*/  ENDCOLLECTIVE ;  /* 0x000000000000791b */ /* 0x003fe20003800000 */
.L_x_3749:
        /* <DEDUP_REMOVED lines=8> */
.L_x_3750:
[----:B------:R-:W-:Y:S01]  /*2b8e0*/  MOV R13, R43 ;  /* 0x0000002b000d7202 */ /* 0x000fe20000000f00 */
[----:B------:R-:W-:Y:S02]  /*2b8f0*/  IMAD.MOV.U32 R12, RZ, RZ, R0 ;  /* 0x000000ffff0c7224 */ /* 0x000fe400078e0000 */
[----:B------:R-:W-:-:S07]  /*2b900*/  IMAD.MOV.U32 R62, RZ, RZ, R14 ;  /* 0x000000ffff3e7224 */ /* 0x000fce00078e000e */
[----:B------:R-:W-:Y:S05]  /*2b910*/  WARPSYNC.COLLECTIVE R15, `(.L_x_3751) ;  /* 0x000000000f087348 */ /* 0x000fea0003c00000 */
[----:B------:R0:W1:Y:S02]  /*2b920*/  SHFL.IDX P6, R14, R13, R12, R11 ;  /* 0x0000000c0d0e7389 */ /* 0x00006400000c000b */
[----:B01----:R-:W-:Y:S01]  /*2b930*/  ENDCOLLECTIVE ;  /* 0x000000000000791b */ /* 0x003fe20003800000 */
.L_x_3751:
        /* <DEDUP_REMOVED lines=8> */
.L_x_3752:
[----:B------:R-:W-:Y:S01]  /*2b9c0*/  IMAD.MOV.U32 R13, RZ, RZ, R45 ;  /* 0x000000ffff0d7224 */ /* 0x000fe200078e002d */
[----:B------:R-:W-:Y:S01]  /*2b9d0*/  MOV R12, R0 ;  /* 0x00000000000c7202 */ /* 0x000fe20000000f00 */
[----:B------:R-:W-:-:S07]  /*2b9e0*/  IMAD.MOV.U32 R64, RZ, RZ, R14 ;  /* 0x000000ffff407224 */ /* 0x000fce00078e000e */
[----:B------:R-:W-:Y:S05]  /*2b9f0*/  WARPSYNC.COLLECTIVE R15, `(.L_x_3753) ;  /* 0x000000000f087348 */ /* 0x000fea0003c00000 */
[----:B------:R0:W1:Y:S02]  /*2ba00*/  SHFL.IDX P6, R14, R13, R12, R11 ;  /* 0x0000000c0d0e7389 */ /* 0x00006400000c000b */
[----:B01----:R-:W-:Y:S01]  /*2ba10*/  ENDCOLLECTIVE ;  /* 0x000000000000791b */ /* 0x003fe20003800000 */
.L_x_3753:
[----:B------:R-:W-:Y:S02]  /*2ba20*/  IMAD.MOV.U32 R13, RZ, RZ, R66 ;  /* 0x000000ffff0d7224 */ /* 0x000fe400078e0042 */
[----:B------:R-:W-:Y:S02]  /*2ba30*/  IMAD.MOV.U32 R12, RZ, RZ, R3 ;  /* 0x000000ffff0c7224 */ /* 0x000fe400078e0003 */
[----:B------:R-:W-:-:S07]  /*2ba40*/  IMAD.MOV.U32 R45, RZ, RZ, R14 ;  /* 0x000000ffff2d7224 */ /* 0x000fce00078e000e */
[----:B------:R-:W-:Y:S05]  /*2ba50*/  WARPSYNC.COLLECTIVE R15, `(.L_x_3754) ;  /* 0x000000000f087348 */ /* 0x000fea0003c00000 */
[----:B------:R0:W1:Y:S02]  /*2ba60*/  SHFL.IDX P6, R14, R13, R12, R11 ;  /* 0x0000000c0d0e7389 */ /* 0x00006400000c000b */
[----:B01----:R-:W-:Y:S01]  /*2ba70*/  ENDCOLLECTIVE ;  /* 0x000000000000791b */ /* 0x003fe20003800000 */
.L_x_3754:
[----:B------:R-:W-:Y:S02]  /*2ba80*/  IMAD.MOV.U32 R13, RZ, RZ, R47 ;  /* 0x000000ffff0d7224 */ /* 0x000fe400078e002f */
[----:B------:R-:W-:Y:S02]  /*2ba90*/  IMAD.MOV.U32 R12, RZ, RZ, R0 ;  /* 0x000000ffff0c7224 */ /* 0x000fe400078e0000 */
[----:B------:R-:W-:-:S07]  /*2baa0*/  IMAD.MOV.U32 R66, RZ, RZ, R14 ;  /* 0x000000ffff427224 */ /* 0x000fce00078e000e */
[----:B------:R-:W-:Y:S05]  /*2bab0*/  WARPSYNC.COLLECTIVE R15, `(.L_x_3755) ;  /* 0x000000000f087348 */ /* 0x000fea0003c00000 */
[----:B------:R0:W1:Y:S02]  /*2bac0*/  SHFL.IDX P6, R14, R13, R12, R11 ;  /* 0x0000000c0d0e7389 */ /* 0x00006400000c000b */
[----:B01----:R-:W-:Y:S01]  /*2bad0*/  ENDCOLLECTIVE ;  /* 0x000000000000791b */ /* 0x003fe20003800000 */
.L_x_3755:
[----:B------:R-:W-:Y:S02]  /*2bae0*/  IMAD.MOV.U32 R13, RZ, RZ, R68 ;  /* 0x000000ffff0d7224 */ /* 0x000fe400078e0044 */
[----:B------:R-:W-:Y:S01]  /*2baf0*/  IMAD.MOV.U32 R12, RZ, RZ, R3 ;  /* 0x000000ffff0c7224 */ /* 0x000fe200078e0003 */
[----:B------:R-:W-:-:S07]  /*2bb00*/  MOV R47, R14 ;  /* 0x0000000e002f7202 */ /* 0x000fce0000000f00 */
[----:B------:R-:W-:Y:S05]  /*2bb10*/  WARPSYNC.COLLECTIVE R15, `(.L_x_3756) ;  /* 0x000000000f087348 */ /* 0x000fea0003c00000 */
[----:B------:R0:W1:Y:S02]  /*2bb20*/  SHFL.IDX P6, R14, R13, R12, R11 ;  /* 0x0000000c0d0e7389 */ /* 0x00006400000c000b */
[----:B01----:R-:W-:Y:S01]  /*2bb30*/  ENDCOLLECTIVE ;  /* 0x000000000000791b */ /* 0x003fe20003800000 */
.L_x_3756:
[----:B------:R-:W-:Y:S02]  /*2bb40*/  IMAD.MOV.U32 R13, RZ, RZ, R49 ;  /* 0x000000ffff0d7224 */ /* 0x000fe400078e0031 */
[----:B------:R-:W-:Y:S02]  /*2bb50*/  IMAD.MOV.U32 R12, RZ, RZ, R0 ;  /* 0x000000ffff0c7224 */ /* 0x000fe400078e0000 */
[----:B------:R-:W-:-:S07]  /*2bb60*/  IMAD.MOV.U32 R68, RZ, RZ, R14 ;  /* 0x000000ffff447224 */ /* 0x000fce00078e000e */
[----:B------:R-:W-:Y:S05]  /*2bb70*/  WARPSYNC.COLLECTIVE R15, `(.L_x_3757) ;  /* 0x000000000f087348 */ /* 0x000fea0003c00000 */
[----:B------:R0:W1:Y:S02]  /*2bb80*/  SHFL.IDX P6, R14, R13, R12, R11 ;  /* 0x0000000c0d0e7389 */ /* 0x00006400000c000b */
[----:B01----:R-:W-:Y:S01]  /*2bb90*/  ENDCOLLECTIVE ;  /* 0x000000000000791b */ /* 0x003fe20003800000 */
.L_x_3757:
        /* <DEDUP_REMOVED lines=8> */
.L_x_3758:
[----:B------:R-:W-:Y:S02]  /*2bc20*/  IMAD.MOV.U32 R13, RZ, RZ, R51 ;  /* 0x000000ffff0d7224 */ /* 0x000fe400078e0033 */
[----:B------:R-:W-:Y:S02]  /*2bc30*/  IMAD.MOV.U32 R12, RZ, RZ, R0 ;  /* 0x000000ffff0c7224 */ /* 0x000fe400078e0000 */
[----:B------:R-:W-:-:S07]  /*2bc40*/  IMAD.MOV.U32 R70, RZ, RZ, R14 ;  /* 0x000000ffff467224 */ /* 0x000fce00078e000e */
[----:B------:R-:W-:Y:S05]  /*2bc50*/  WARPSYNC.COLLECTIVE R15, `(.L_x_3759) ;  /* 0x000000000f087348 */ /* 0x000fea0003c00000 */
[----:B------:R0:W1:Y:S02]  /*2bc60*/  SHFL.IDX P6, R14, R13, R12, R11 ;  /* 0x0000000c0d0e7389 */ /* 0x00006400000c000b */
[----:B01----:R-:W-:Y:S01]  /*2bc70*/  ENDCOLLECTIVE ;  /* 0x000000000000791b */ /* 0x003fe20003800000 */
.L_x_3759:
        /* <DEDUP_REMOVED lines=8> */
.L_x_3760:
[----:B------:R-:W-:Y:S02]  /*2bd00*/  IMAD.MOV.U32 R13, RZ, RZ, R53 ;  /* 0x000000ffff0d7224 */ /* 0x000fe400078e0035 */
[----:B------:R-:W-:Y:S02]  /*2bd10*/  IMAD.MOV.U32 R12, RZ, RZ, R0 ;  /* 0x000000ffff0c7224 */ /* 0x000fe400078e0000 */
[----:B------:R-:W-:-:S07]  /*2bd20*/  IMAD.MOV.U32 R72, RZ, RZ, R14 ;  /* 0x000000ffff487224 */ /* 0x000fce00078e000e */
[----:B------:R-:W-:Y:S05]  /*2bd30*/  WARPSYNC.COLLECTIVE R15, `(.L_x_3761) ;  /* 0x000000000f087348 */ /* 0x000fea0003c00000 */
[----:B------:R0:W1:Y:S02]  /*2bd40*/  SHFL.IDX P6, R14, R13, R12, R11 ;  /* 0x0000000c0d0e7389 */ /* 0x00006400000c000b */
[----:B01----:R-:W-:Y:S01]  /*2bd50*/  ENDCOLLECTIVE ;  /* 0x000000000000791b */ /* 0x003fe20003800000 */
.L_x_3761:
        /* <DEDUP_REMOVED lines=8> */
.L_x_3762:
[----:B------:R-:W-:Y:S02]  /*2bde0*/  IMAD.MOV.U32 R13, RZ, RZ, R55 ;  /* 0x000000ffff0d7224 */ /* 0x000fe400078e0037 */
[----:B------:R-:W-:Y:S01]  /*2bdf0*/  IMAD.MOV.U32 R12, RZ, RZ, R0 ;  /* 0x000000ffff0c7224 */ /* 0x000fe200078e0000 */
[----:B------:R-:W-:-:S07]  /*2be00*/  MOV R74, R14 ;  /* 0x0000000e004a7202 */ /* 0x000fce0000000f00 */
[----:B------:R-:W-:Y:S05]  /*2be10*/  WARPSYNC.COLLECTIVE R15, `(.L_x_3763) ;  /* 0x000000000f087348 */ /* 0x000fea0003c00000 */
[----:B------:R0:W1:Y:S02]  /*2be20*/  SHFL.IDX P6, R14, R13, R12, R11 ;  /* 0x0000000c0d0e7389 */ /* 0x00006400000c000b */
[----:B01----:R-:W-:Y:S01]  /*2be30*/  ENDCOLLECTIVE ;  /* 0x000000000000791b */ /* 0x003fe20003800000 */
.L_x_3763:
        /* <DEDUP_REMOVED lines=8> */
.L_x_3764:
[----:B------:R-:W-:Y:S01]  /*2bec0*/  MOV R13, R57 ;  /* 0x00000039000d7202 */ /* 0x000fe20000000f00 */
[----:B------:R-:W-:Y:S02]  /*2bed0*/  IMAD.MOV.U32 R12, RZ, RZ, R0 ;  /* 0x000000ffff0c7224 */ /* 0x000fe400078e0000 */
[----:B------:R-:W-:-:S07]  /*2bee0*/  IMAD.MOV.U32 R76, RZ, RZ, R14 ;  /* 0x000000ffff4c7224 */ /* 0x000fce00078e000e */
[----:B------:R-:W-:Y:S05]  /*2bef0*/  WARPSYNC.COLLECTIVE R15, `(.L_x_3765) ;  /* 0x000000000f087348 */ /* 0x000fea0003c00000 */
[----:B------:R0:W1:Y:S02]  /*2bf00*/  SHFL.IDX P6, R14, R13, R12, R11 ;  /* 0x0000000c0d0e7389 */ /* 0x00006400000c000b */
[----:B01----:R-:W-:Y:S01]  /*2bf10*/  ENDCOLLECTIVE ;  /* 0x000000000000791b */ /* 0x003fe20003800000 */
.L_x_3765:
[----:B------:R-:W-:Y:S01]  /*2bf20*/  SEL R41, R55, R76, P0 ;  /* 0x0000004c37297207 */ /* 0x000fe20000000000 */
[----:B------:R-:W-:Y:S02]  /*2bf30*/  IMAD.MOV.U32 R13, RZ, RZ, R78 ;  /* 0x000000ffff0d7224 */ /* 0x000fe400078e004e */
[----:B------:R-:W-:Y:S02]  /*2bf40*/  IMAD.MOV.U32 R12, RZ, RZ, R3 ;  /* 0x000000ffff0c7224 */ /* 0x000fe400078e0003 */
[----:B------:R-:W-:-:S07]  /*2bf50*/  IMAD.MOV.U32 R57, RZ, RZ, R14 ;  /* 0x000000ffff397224 */ /* 0x000fce00078e000e */
[----:B------:R-:W-:Y:S05]  /*2bf60*/  WARPSYNC.COLLECTIVE R15, `(.L_x_3766) ;  /* 0x000000000f087348 */ /* 0x000fea0003c00000 */
[----:B------:R0:W1:Y:S02]  /*2bf70*/  SHFL.IDX P6, R14, R13, R12, R11 ;  /* 0x0000000c0d0e7389 */ /* 0x00006400000c000b */
[----:B01----:R-:W-:Y:S01]  /*2bf80*/  ENDCOLLECTIVE ;  /* 0x000000000000791b */ /* 0x003fe20003800000 */
.L_x_3766:
[----:B------:R-:W-:Y:S01]  /*2bf90*/  IMAD.MOV.U32 R13, RZ, RZ, R59 ;  /* 0x000000ffff0d7224 */ /* 0x000fe200078e003b */
[----:B------:R-:W-:Y:S01]  /*2bfa0*/  MOV R12, R0 ;  /* 0x00000000000c7202 */ /* 0x000fe20000000f00 */
[----:B------:R-:W-:-:S07]  /*2bfb0*/  IMAD.MOV.U32 R78, RZ, RZ, R14 ;  /* 0x000000ffff4e7224 */ /* 0x000fce00078e000e */
[----:B------:R-:W-:Y:S05]  /*2bfc0*/  WARPSYNC.COLLECTIVE R15, `(.L_x_3767) ;  /* 0x000000000f087348 */ /* 0x000fea0003c00000 */
[----:B------:R0:W1:Y:S02]  /*2bfd0*/  SHFL.IDX P6, R14, R13, R12, R11 ;  /* 0x0000000c0d0e7389 */ /* 0x00006400000c000b */
[----:B01----:R-:W-:Y:S01]  /*2bfe0*/  ENDCOLLECTIVE ;  /* 0x000000000000791b */ /* 0x003fe20003800000 */
.L_x_3767:
[----:B------:R-:W-:Y:S01]  /*2bff0*/  SEL R47, R78, R57, P0 ;  /* 0x000000394e2f7207 */ /* 0x000fe20000000000 */
[----:B------:R-:W-:Y:S02]  /*2c000*/  IMAD.MOV.U32 R13, RZ, RZ, R80 ;  /* 0x000000ffff0d7224 */ /* 0x000fe400078e0050 */
[----:B------:R-:W-:Y:S02]  /*2c010*/  IMAD.MOV.U32 R12, RZ, RZ, R3 ;  /* 0x000000ffff0c7224 */ /* 0x000fe400078e0003 */
[----:B------:R-:W-:-:S07]  /*2c020*/  IMAD.MOV.U32 R59, RZ, RZ, R14 ;  /* 0x000000ffff3b7224 */ /* 0x000fce00078e000e */
[----:B------:R-:W-:Y:S05]  /*2c030*/  WARPSYNC.COLLECTIVE R15, `(.L_x_3768) ;  /* 0x000000000f087348 */ /* 0x000fea0003c00000 */
[----:B------:R0:W1:Y:S02]  /*2c040*/  SHFL.IDX P6, R14, R13, R12, R11 ;  /* 0x0000000c0d0e7389 */ /* 0x00006400000c000b */
[----:B01----:R-:W-:Y:S01]  /*2c050*/  ENDCOLLECTIVE ;  /* 0x000000000000791b */ /* 0x003fe20003800000 */
.L_x_3768:
[----:B------:R-:W-:Y:S02]  /*2c060*/  IMAD.MOV.U32 R13, RZ, RZ, R63 ;  /* 0x000000ffff0d7224 */ /* 0x000fe400078e003f */
[----:B------:R-:W-:Y:S02]  /*2c070*/  IMAD.MOV.U32 R12, RZ, RZ, R0 ;  /* 0x000000ffff0c7224 */ /* 0x000fe400078e0000 */
[----:B------:R-:W-:-:S07]  /*2c080*/  IMAD.MOV.U32 R80, RZ, RZ, R14 ;  /* 0x000000ffff507224 */ /* 0x000fce00078e000e */
[----:B------:R-:W-:Y:S05]  /*2c090*/  WARPSYNC.COLLECTIVE R15, `(.L_x_3769) ;  /* 0x000000000f087348 */ /* 0x000fea0003c00000 */
[----:B------:R0:W1:Y:S02]  /*2c0a0*/  SHFL.IDX P6, R14, R13, R12, R11 ;  /* 0x0000000c0d0e7389 */ /* 0x00006400000c000b */
[----:B01----:R-:W-:Y:S01]  /*2c0b0*/  ENDCOLLECTIVE ;  /* 0x000000000000791b */ /* 0x003fe20003800000 */
.L_x_3769:
        /* <DEDUP_REMOVED lines=8> */
.L_x_3770:
[----:B------:R-:W-:Y:S02]  /*2c140*/  IMAD.MOV.U32 R13, RZ, RZ, R65 ;  /* 0x000000ffff0d7224 */ /* 0x000fe400078e0041 */
[----:B------:R-:W-:Y:S02]  /*2c150*/  IMAD.MOV.U32 R12, RZ, RZ, R0 ;  /* 0x000000ffff0c7224 */ /* 0x000fe400078e0000 */
[----:B------:R-:W-:-:S07]  /*2c160*/  IMAD.MOV.U32 R82, RZ, RZ, R14 ;  /* 0x000000ffff527224 */ /* 0x000fce00078e000e */
[----:B------:R-:W-:Y:S05]  /*2c170*/  WARPSYNC.COLLECTIVE R15, `(.L_x_3771) ;  /* 0x000000000f087348 */ /* 0x000fea0003c00000 */
[----:B------:R0:W1:Y:S02]  /*2c180*/  SHFL.IDX P6, R14, R13, R12, R11 ;  /* 0x0000000c0d0e7389 */ /* 0x00006400000c000b */
[----:B01----:R-:W-:Y:S01]  /*2c190*/  ENDCOLLECTIVE ;  /* 0x000000000000791b */ /* 0x003fe20003800000 */
.L_x_3771:
[----:B------:R-:W-:Y:S02]  /*2c1a0*/  SEL R53, R63, R82, P0 ;  /* 0x000000523f357207 */ /* 0x000fe40000000000 */
[----:B------:R-:W-:Y:S01]  /*2c1b0*/  MOV R13, R84 ;  /* 0x00000054000d7202 */ /* 0x000fe20000000f00 */
[----:B------:R-:W-:Y:S02]  /*2c1c0*/  IMAD.MOV.U32 R12, RZ, RZ, R3 ;  /* 0x000000ffff0c7224 */ /* 0x000fe400078e0003 */
[----:B------:R-:W-:-:S07]  /*2c1d0*/  IMAD.MOV.U32 R65, RZ, RZ, R14 ;  /* 0x000000ffff417224 */ /* 0x000fce00078e000e */
[----:B------:R-:W-:Y:S05]  /*2c1e0*/  WARPSYNC.COLLECTIVE R15, `(.L_x_3772) ;  /* 0x000000000f087348 */ /* 0x000fea0003c00000 */
[----:B------:R0:W1:Y:S02]  /*2c1f0*/  SHFL.IDX P6, R14, R13, R12, R11 ;  /* 0x0000000c0d0e7389 */ /* 0x00006400000c000b */
[----:B01----:R-:W-:Y:S01]  /*2c200*/  ENDCOLLECTIVE ;  /* 0x000000000000791b */ /* 0x003fe20003800000 */
.L_x_3772:
        /* <DEDUP_REMOVED lines=9> */
[----:B------:R-:W-:Y:S01]  /*2c2a0*/  SEL R55, R82, R63, P0 ;  /* 0x0000003f52377207 */ /* 0x000fe20000000000 */
[----:B------:R-:W-:Y:S06]  /*2c2b0*/  BRA `(.L_x_3773) ;  /* 0xffffff4000bc7947 */ /* 0x000fec000383ffff */
.L_x_3553:
[----:B------:R-:W-:Y:S01]  /*2c2c0*/  IMAD.MOV.U32 R13, RZ, RZ, R3 ;  /* 0x000000ffff0d7224 */ /* 0x000fe200078e0003 */
[----:B------:R-:W-:Y:S01]  /*2c2d0*/  MOV R15, 0xffffffff ;  /* 0xffffffff000f7802 */ /* 0x000fe20000000f00 */
[----:B------:R-:W-:Y:S02]  /*2c2e0*/  IMAD.MOV.U32 R12, RZ, RZ, RZ ;  /* 0x000000ffff0c7224 */ /* 0x000fe400078e00ff */
[----:B------:R-:W-:-:S07]  /*2c2f0*/  IMAD.MOV.U32 R11, RZ, RZ, 0x181f ;  /* 0x0000181fff0b7424 */ /* 0x000fce00078e00ff */
[----:B------:R-:W-:Y:S05]  /*2c300*/  WARPSYNC.COLLECTIVE R15, `(.L_x_3774) ;  /* 0x000000000f087348 */ /* 0x000fea0003c00000 */
[----:B------:R0:W1:Y:S02]  /*2c310*/  SHFL.IDX P6, R14, R13, R12, R11 ;  /* 0x0000000c0d0e7389 */ /* 0x00006400000c000b */
[----:B01----:R-:W-:Y:S01]  /*2c320*/  ENDCOLLECTIVE ;  /* 0x000000000000791b */ /* 0x003fe20003800000 */
.L_x_3774:
[----:B------:R-:W-:Y:S02]  /*2c330*/  IMAD.MOV.U32 R13, RZ, RZ, R2 ;  /* 0x000000ffff0d7224 */ /* 0x000fe400078e0002 */
[----:B------:R-:W-:-:S07]  /*2c340*/  IMAD.MOV.U32 R0, RZ, RZ, R14 ;  /* 0x000000ffff007224 */ /* 0x000fce00078e000e */
[----:B------:R-:W-:Y:S05]  /*2c350*/  WARPSYNC.COLLECTIVE R15, `(.L_x_3775) ;  /* 0x000000000f087348 */ /* 0x000fea0003c00000 */
[----:B------:R0:W1:Y:S02]  /*2c360*/  SHFL.IDX P6, R14, R13, R12, R11 ;  /* 0x0000000c0d0e7389 */ /* 0x00006400000c000b */
[----:B01----:R-:W-:Y:S01]  /*2c370*/  ENDCOLLECTIVE ;  /* 0x000000000000791b */ /* 0x003fe20003800000 */
.L_x_3775:
[----:B------:R-:W-:Y:S05]  /*2c380*/  BRA `(.L_x_3776) ;  /* 0xffffff5c005c7947 */ /* 0x000fea000383ffff */
.L_x_3556:
[----:B------:R-:W-:Y:S01]  /*2c390*/  BSSY B1, `(.L_x_3777) ;  /* 0x0000008000017945 */ /* 0x000fe20003800000 */
[----:B------:R-:W-:Y:S02]  /*2c3a0*/  IMAD.MOV.U32 R13, RZ, RZ, R3 ;  /* 0x000000ffff0d7224 */ /* 0x000fe400078e0003 */
[----:B------:R-:W-:Y:S02]  /*2c3b0*/  IMAD.MOV.U32 R12, RZ, RZ, 0x1 ;  /* 0x00000001ff0c7424 */ /* 0x000fe400078e00ff */
[----:B------:R-:W-:Y:S02]  /*2c3c0*/  IMAD.MOV.U32 R11, RZ, RZ, 0x181f ;  /* 0x0000181fff0b7424 */ /* 0x000fe400078e00ff */
[----:B---3--:R-:W-:-:S07]  /*2c3d0*/  IMAD.MOV.U32 R15, RZ, RZ, -0x1 ;  /* 0xffffffffff0f7424 */ /* 0x008fce00078e00ff */
[----:B012---:R-:W-:Y:S05]  /*2c3e0*/  WARPSYNC.COLLECTIVE R15, `(.L_x_3778) ;  /* 0x000000000f087348 */ /* 0x007fea0003c00000 */
[----:B--2---:R2:W3:Y:S02]  /*2c3f0*/  SHFL.IDX P6, R14, R13, R12, R11 ;  /* 0x0000000c0d0e7389 */ /* 0x0044e400000c000b */
[----:B0123--:R-:W-:Y:S01]  /*2c400*/  ENDCOLLECTIVE ;  /* 0x000000000000791b */ /* 0x00ffe20003800000 */
.L_x_3778:
[----:B------:R-:W-:Y:S05]  /*2c410*/  BSYNC B1 ;  /* 0x0000000000017941 */ /* 0x000fea0003800000 */
.L_x_3777:
        /* <DEDUP_REMOVED lines=8> */
.L_x_3779:
[----:B------:R-:W-:Y:S05]  /*2c4a0*/  BRA `(.L_x_3780) ;  /* 0xffffff5c00847947 */ /* 0x000fea000383ffff */
.L_x_3559:
[----:B------:R-:W-:Y:S01]  /*2c4b0*/  BSSY B1, `(.L_x_3781) ;  /* 0x0000008000017945 */ /* 0x000fe20003800000 */
[----:B------:R-:W-:Y:S01]  /*2c4c0*/  IMAD.MOV.U32 R13, RZ, RZ, R3 ;  /* 0x000000ffff0d7224 */ /* 0x000fe200078e0003 */
[----:B------:R-:W-:Y:S01]  /*2c4d0*/  MOV R11, 0x181f ;  /* 0x0000181f000b7802 */ /* 0x000fe20000000f00 */
[----:B------:R-:W-:Y:S02]  /*2c4e0*/  IMAD.MOV.U32 R12, RZ, RZ, 0x2 ;  /* 0x00000002ff0c7424 */ /* 0x000fe400078e00ff */
[----:B---3--:R-:W-:-:S07]  /*2c4f0*/  IMAD.MOV.U32 R15, RZ, RZ, -0x1 ;  /* 0xffffffffff0f7424 */ /* 0x008fce00078e00ff */
[----:B012-4-:R-:W-:Y:S05]  /*2c500*/  WARPSYNC.COLLECTIVE R15, `(.L_x_3782) ;  /* 0x000000000f087348 */ /* 0x017fea0003c00000 */
[----:B--2---:R2:W3:Y:S02]  /*2c510*/  SHFL.IDX P6, R14, R13, R12, R11 ;  /* 0x0000000c0d0e7389 */ /* 0x0044e400000c000b */
[----:B01234-:R-:W-:Y:S01]  /*2c520*/  ENDCOLLECTIVE ;  /* 0x000000000000791b */ /* 0x01ffe20003800000 */
.L_x_3782:
[----:B------:R-:W-:Y:S05]  /*2c530*/  BSYNC B1 ;  /* 0x0000000000017941 */ /* 0x000fea0003800000 */
.L_x_3781:
        /* <DEDUP_REMOVED lines=8> */
.L_x_3783:
[----:B------:R-:W-:Y:S05]  /*2c5c0*/  BRA `(.L_x_3784) ;  /* 0xffffff5c00a87947 */ /* 0x000fea000383ffff */
.L_x_3562:
[----:B------:R-:W-:Y:S01]  /*2c5d0*/  BSSY B1, `(.L_x_3785) ;  /* 0x0000008000017945 */ /* 0x000fe20003800000 */
[----:B------:R-:W-:Y:S01]  /*2c5e0*/  MOV R13, R3 ;  /* 0x00000003000d7202 */ /* 0x000fe20000000f00 */
[----:B------:R-:W-:Y:S02]  /*2c5f0*/  IMAD.MOV.U32 R12, RZ, RZ, 0x3 ;  /* 0x00000003ff0c7424 */ /* 0x000fe400078e00ff */
[----:B------:R-:W-:Y:S02]  /*2c600*/  IMAD.MOV.U32 R11, RZ, RZ, 0x181f ;  /* 0x0000181fff0b7424 */ /* 0x000fe400078e00ff */
[----:B---3--:R-:W-:-:S07]  /*2c610*/  IMAD.MOV.U32 R15, RZ, RZ, -0x1 ;  /* 0xffffffffff0f7424 */ /* 0x008fce00078e00ff */
[----:B012-4-:R-:W-:Y:S05]  /*2c620*/  WARPSYNC.COLLECTIVE R15, `(.L_x_3786) ;  /* 0x000000000f087348 */ /* 0x017fea0003c00000 */
[----:B--2---:R2:W3:Y:S02]  /*2c630*/  SHFL.IDX P6, R14, R13, R12, R11 ;  /* 0x0000000c0d0e7389 */ /* 0x0044e400000c000b */
[----:B01234-:R-:W-:Y:S01]  /*2c640*/  ENDCOLLECTIVE ;  /* 0x000000000000791b */ /* 0x01ffe20003800000 */
.L_x_3786:
[----:B------:R-:W-:Y:S05]  /*2c650*/  BSYNC B1 ;  /* 0x0000000000017941 */ /* 0x000fea0003800000 */
.L_x_3785:
        /* <DEDUP_REMOVED lines=8> */
.L_x_3787:
[----:B------:R-:W-:Y:S05]  /*2c6e0*/  BRA `(.L_x_3788) ;  /* 0xffffff5c00cc7947 */ /* 0x000fea000383ffff */
.L_x_3579:
[----:B------:R-:W0:Y:S01]  /*2c6f0*/  S2R R6, SR_TID.X ;  /* 0x0000000000067919 */ /* 0x000e220000002100 */
[----:B------:R-:W-:Y:S01]  /*2c700*/  BSSY B1, `(.L_x_3789) ;  /* 0x000000a000017945 */ /* 0x000fe20003800000 */
[----:B------:R-:W-:Y:S02]  /*2c710*/  IMAD.MOV.U32 R12, RZ, RZ, RZ ;  /* 0x000000ffff0c7224 */ /* 0x000fe400078e00ff */
[----:B------:R-:W-:Y:S02]  /*2c720*/  IMAD.MOV.U32 R11, RZ, RZ, 0x1f ;  /* 0x0000001fff0b7424 */ /* 0x000fe400078e00ff */
[----:B------:R-:W-:Y:S01]  /*2c730*/  IMAD.MOV.U32 R15, RZ, RZ, -0x1 ;  /* 0xffffffffff0f7424 */ /* 0x000fe200078e00ff */
[----:B0-----:R-:W-:-:S04]  /*2c740*/  SHF.R.U32.HI R6, RZ, 0x5, R6 ;  /* 0x00000005ff067819 */ /* 0x001fc80000011606 */
[----:B------:R-:W-:-:S05]  /*2c750*/  LOP3.LUT R6, R6, 0x3, RZ, 0xc0, !PT ;  /* 0x0000000306067812 */ /* 0x000fca00078ec0ff */
[----:B------:R-:W-:-:S07]  /*2c760*/  IMAD.MOV.U32 R13, RZ, RZ, R6 ;  /* 0x000000ffff0d7224 */ /* 0x000fce00078e0006 */
[----:B------:R-:W-:Y:S05]  /*2c770*/  WARPSYNC.COLLECTIVE R15, `(.L_x_3790) ;  /* 0x000000000f087348 */ /* 0x000fea0003c00000 */
[----:B------:R0:W1:Y:S02]  /*2c780*/  SHFL.IDX P6, R14, R13, R12, R11 ;  /* 0x0000000c0d0e7389 */ /* 0x00006400000c000b */
[----:B01----:R-:W-:Y:S01]  /*2c790*/  ENDCOLLECTIVE ;  /* 0x000000000000791b */ /* 0x003fe20003800000 */
.L_x_3790:
[----:B------:R-:W-:Y:S05]  /*2c7a0*/  BSYNC B1 ;  /* 0x0000000000017941 */ /* 0x000fea0003800000 */
.L_x_3789:
[----:B------:R-:W-:Y:S05]  /*2c7b0*/  BRA `(.L_x_3791) ;  /* 0xffffff7000f87947 */ /* 0x000fea000383ffff */
.L_x_3581:
[----:B------:R-:W-:Y:S01]  /*2c7c0*/  BSSY B1, `(.L_x_3792) ;  /* 0x0000006000017945 */ /* 0x000fe20003800000 */
[----:B------:R-:W-:-:S07]  /*2c7d0*/  IMAD.MOV.U32 R15, RZ, RZ, -0x1 ;  /* 0xffffffffff0f7424 */ /* 0x000fce00078e00ff */
[----:B0-----:R-:W-:Y:S05]  /*2c7e0*/  WARPSYNC.COLLECTIVE R15, `(.L_x_3793) ;  /* 0x000000000f0c7348 */ /* 0x001fea0003c00000 */
[----:B------:R-:W-:Y:S02]  /*2c7f0*/  ELECT P6, UR62, PT ;  /* 0x00000000003e782f */ /* 0x000fe400038c0000 */
[----:B------:R-:W-:Y:S01]  /*2c800*/  MOV R14, UR62 ;  /* 0x0000003e000e7c02 */ /* 0x000fe20008000f00 */
[----:B0-----:R-:W-:Y:S10]  /*2c810*/  ENDCOLLECTIVE ;  /* 0x000000000000791b */ /* 0x001ff40003800000 */
.L_x_3793:
[----:B------:R-:W-:Y:S05]  /*2c820*/  BSYNC B1 ;  /* 0x0000000000017941 */ /* 0x000fea0003800000 */
.L_x_3792:
[----:B------:R-:W-:Y:S05]  /*2c830*/  BRA `(.L_x_3580) ;  /* 0xffffff7000f07947 */ /* 0x000fea000383ffff */
.L_x_3583:
[----:B0-----:R-:W2:Y:S02]  /*2c840*/  LDL R4, [R1+0x4] ;  /* 0x0000040001047983 */ /* 0x001ea40000100800 */
[----:B--2---:R0:W1:Y:S02]  /*2c850*/  SYNCS.PHASECHK.TRANS64.TRYWAIT P0, [R4+URZ+0x33420], R3 ;  /* 0x03342003040075a7 */ /* 0x004064000800017f */
[----:B-1----:R-:W-:Y:S05]  /*2c860*/  @!P0 NANOSLEEP.SYNCS 0x989680 ;  /* 0x009896800000895d */ /* 0x002fea0003900000 */
[----:B------:R-:W1:Y:S02]  /*2c870*/  @!P0 SYNCS.PHASECHK.TRANS64 P0, [R4+URZ+0x33420], R3 ;  /* 0x03342003040085a7 */ /* 0x000e64000800007f */
[----:B-1----:R-:W-:Y:S05]  /*2c880*/  @!P0 BRA `(.L_x_3583) ;  /* 0xfffffffc00ec8947 */ /* 0x002fea000383ffff */
[----:B------:R-:W-:Y:S05]  /*2c890*/  BRA `(.L_x_3794) ;  /* 0xffffff7400007947 */ /* 0x000fea000383ffff */
.L_x_3587:
[----:B0-----:R0:W1:Y:S02]  /*2c8a0*/  SYNCS.PHASECHK.TRANS64.TRYWAIT P0, [R5+URZ+0x334a0], R9 ;  /* 0x0334a009050075a7 */ /* 0x001064000800017f */
[----:B-1----:R-:W-:Y:S05]  /*2c8b0*/  @!P0 NANOSLEEP.SYNCS 0x989680 ;  /* 0x009896800000895d */ /* 0x002fea0003900000 */
[----:B------:R-:W1:Y:S02]  /*2c8c0*/  @!P0 SYNCS.PHASECHK.TRANS64 P0, [R5+URZ+0x334a0], R9 ;  /* 0x0334a009050085a7 */ /* 0x000e64000800007f */
[----:B-1----:R-:W-:Y:S05]  /*2c8d0*/  @!P0 BRA `(.L_x_3587) ;  /* 0xfffffffc00f08947 */ /* 0x002fea000383ffff */
[----:B------:R-:W-:Y:S05]  /*2c8e0*/  BRA `(.L_x_3795) ;  /* 0xffffff7400287947 */ /* 0x000fea000383ffff */
.L_x_3594:
[----:B-1----:R1:W2:Y:S02]  /*2c8f0*/  SYNCS.PHASECHK.TRANS64.TRYWAIT P0, [R5+URZ+0x334c0], R9 ;  /* 0x0334c009050075a7 */ /* 0x0022a4000800017f */
[----:B--2---:R-:W-:Y:S05]  /*2c900*/  @!P0 NANOSLEEP.SYNCS 0x989680 ;  /* 0x009896800000895d */ /* 0x004fea0003900000 */
[----:B------:R-:W2:Y:S02]  /*2c910*/  @!P0 SYNCS.PHASECHK.TRANS64 P0, [R5+URZ+0x334c0], R9 ;  /* 0x0334c009050085a7 */ /* 0x000ea4000800007f */
[----:B--2---:R-:W-:Y:S05]  /*2c920*/  @!P0 BRA `(.L_x_3594) ;  /* 0xfffffffc00f08947 */ /* 0x004fea000383ffff */
[----:B------:R-:W-:Y:S05]  /*2c930*/  BRA `(.L_x_3796) ;  /* 0xffffff78002c7947 */ /* 0x000fea000383ffff */
.L_x_3603:
[----:B0-----:R0:W1:Y:S02]  /*2c940*/  SYNCS.PHASECHK.TRANS64.TRYWAIT P1, [R7+URZ+0x334a0], R6 ;  /* 0x0334a006070075a7 */ /* 0x001064000802017f */
[----:B-1----:R-:W-:Y:S05]  /*2c950*/  @!P1 NANOSLEEP.SYNCS 0x989680 ;  /* 0x009896800000995d */ /* 0x002fea0003900000 */
[----:B------:R-:W1:Y:S02]  /*2c960*/  @!P1 SYNCS.PHASECHK.TRANS64 P1, [R7+URZ+0x334a0], R6 ;  /* 0x0334a006070095a7 */ /* 0x000e64000802007f */
[----:B-1----:R-:W-:Y:S05]  /*2c970*/  @!P1 BRA `(.L_x_3603) ;  /* 0xfffffffc00f09947 */ /* 0x002fea000383ffff */
[----:B------:R-:W-:Y:S05]  /*2c980*/  BRA `(.L_x_3797) ;  /* 0xffffff7c007c7947 */ /* 0x000fea000383ffff */
.L_x_3610:
[----:B-1----:R1:W2:Y:S02]  /*2c990*/  SYNCS.PHASECHK.TRANS64.TRYWAIT P1, [R7+URZ+0x334c0], R6 ;  /* 0x0334c006070075a7 */ /* 0x0022a4000802017f */
[----:B--2---:R-:W-:Y:S05]  /*2c9a0*/  @!P1 NANOSLEEP.SYNCS 0x989680 ;  /* 0x009896800000995d */ /* 0x004fea0003900000 */
[----:B------:R-:W2:Y:S02]  /*2c9b0*/  @!P1 SYNCS.PHASECHK.TRANS64 P1, [R7+URZ+0x334c0], R6 ;  /* 0x0334c006070095a7 */ /* 0x000ea4000802007f */
[----:B--2---:R-:W-:Y:S05]  /*2c9c0*/  @!P1 BRA `(.L_x_3610) ;  /* 0xfffffffc00f09947 */ /* 0x004fea000383ffff */
[----:B------:R-:W-:Y:S05]  /*2c9d0*/  BRA `(.L_x_3798) ;  /* 0xffffff80007c7947 */ /* 0x000fea000383ffff */
.L_x_3627:
[----:B------:R-:W0:Y:S01]  /*2c9e0*/  S2R R4, SR_TID.X ;  /* 0x0000000000047919 */ /* 0x000e220000002100 */
[----:B------:R-:W-:Y:S01]  /*2c9f0*/  BSSY B0, `(.L_x_3799) ;  /* 0x000000a000007945 */ /* 0x000fe20003800000 */
[----:B------:R-:W-:Y:S02]  /*2ca00*/  IMAD.MOV.U32 R12, RZ, RZ, RZ ;  /* 0x000000ffff0c7224 */ /* 0x000fe400078e00ff */
[----:B------:R-:W-:Y:S02]  /*2ca10*/  IMAD.MOV.U32 R11, RZ, RZ, 0x1f ;  /* 0x0000001fff0b7424 */ /* 0x000fe400078e00ff */
[----:B------:R-:W-:Y:S01]  /*2ca20*/  IMAD.MOV.U32 R15, RZ, RZ, -0x1 ;  /* 0xffffffffff0f7424 */ /* 0x000fe200078e00ff */
[----:B0-----:R-:W-:-:S04]  /*2ca30*/  SHF.R.U32.HI R4, RZ, 0x5, R4 ;  /* 0x00000005ff047819 */ /* 0x001fc80000011604 */
[----:B------:R-:W-:-:S04]  /*2ca40*/  LOP3.LUT R4, R4, 0x3, RZ, 0xc0, !PT ;  /* 0x0000000304047812 */ /* 0x000fc800078ec0ff */
[----:B------:R-:W-:-:S07]  /*2ca50*/  MOV R13, R4 ;  /* 0x00000004000d7202 */ /* 0x000fce0000000f00 */
[----:B-1----:R-:W-:Y:S05]  /*2ca60*/  WARPSYNC.COLLECTIVE R15, `(.L_x_3800) ;  /* 0x000000000f087348 */ /* 0x002fea0003c00000 */
[----:B------:R0:W2:Y:S02]  /*2ca70*/  SHFL.IDX P6, R14, R13, R12, R11 ;  /* 0x0000000c0d0e7389 */ /* 0x0000a400000c000b */
[----:B012---:R-:W-:Y:S01]  /*2ca80*/  ENDCOLLECTIVE ;  /* 0x000000000000791b */ /* 0x007fe20003800000 */
.L_x_3800:
[----:B------:R-:W-:Y:S05]  /*2ca90*/  BSYNC B0 ;  /* 0x0000000000007941 */ /* 0x000fea0003800000 */
.L_x_3799:
[----:B------:R-:W-:Y:S05]  /*2caa0*/  BRA `(.L_x_3801) ;  /* 0xffffff8c00987947 */ /* 0x000fea000383ffff */
.L_x_3629:
[----:B------:R-:W-:Y:S01]  /*2cab0*/  BSSY B0, `(.L_x_3802) ;  /* 0x0000006000007945 */ /* 0x000fe20003800000 */
[----:B------:R-:W-:-:S07]  /*2cac0*/  IMAD.MOV.U32 R15, RZ, RZ, -0x1 ;  /* 0xffffffffff0f7424 */ /* 0x000fce00078e00ff */
[----:B01----:R-:W-:Y:S05]  /*2cad0*/  WARPSYNC.COLLECTIVE R15, `(.L_x_3803) ;  /* 0x000000000f0c7348 */ /* 0x003fea0003c00000 */
[----:B------:R-:W-:Y:S02]  /*2cae0*/  ELECT P6, UR62, PT ;  /* 0x00000000003e782f */ /* 0x000fe400038c0000 */
[----:B------:R-:W-:Y:S01]  /*2caf0*/  MOV R14, UR62 ;  /* 0x0000003e000e7c02 */ /* 0x000fe20008000f00 */
[----:B01----:R-:W-:Y:S10]  /*2cb00*/  ENDCOLLECTIVE ;  /* 0x000000000000791b */ /* 0x003ff40003800000 */
.L_x_3803:
[----:B------:R-:W-:Y:S05]  /*2cb10*/  BSYNC B0 ;  /* 0x0000000000007941 */ /* 0x000fea0003800000 */
.L_x_3802:
[----:B------:R-:W-:Y:S05]  /*2cb20*/  BRA `(.L_x_3804) ;  /* 0xffffff8c00a47947 */ /* 0x000fea000383ffff */
.L_x_3631:
[----:B0-----:R0:W1:Y:S02]  /*2cb30*/  SYNCS.PHASECHK.TRANS64.TRYWAIT P0, [R2+URZ+0x33480], R4 ;  /* 0x03348004020075a7 */ /* 0x001064000800017f */
[----:B-1----:R-:W-:Y:S05]  /*2cb40*/  @!P0 NANOSLEEP.SYNCS 0x989680 ;  /* 0x009896800000895d */ /* 0x002fea0003900000 */
[----:B------:R-:W1:Y:S02]  /*2cb50*/  @!P0 SYNCS.PHASECHK.TRANS64 P0, [R2+URZ+0x33480], R4 ;  /* 0x03348004020085a7 */ /* 0x000e64000800007f */
[----:B-1----:R-:W-:Y:S05]  /*2cb60*/  @!P0 BRA `(.L_x_3631) ;  /* 0xfffffffc00f08947 */ /* 0x002fea000383ffff */
[----:B------:R-:W-:Y:S05]  /*2cb70*/  BRA `(.L_x_3805) ;  /* 0xffffff9000187947 */ /* 0x000fea000383ffff */
.L_x_3633:
[----:B-1----:R1:W2:Y:S02]  /*2cb80*/  SYNCS.PHASECHK.TRANS64.TRYWAIT P0, [R2+URZ+0x33440], R4 ;  /* 0x03344004020075a7 */ /* 0x0022a4000800017f */
[----:B--2---:R-:W-:Y:S05]  /*2cb90*/  @!P0 NANOSLEEP.SYNCS 0x989680 ;  /* 0x009896800000895d */ /* 0x004fea0003900000 */
[----:B------:R-:W2:Y:S02]  /*2cba0*/  @!P0 SYNCS.PHASECHK.TRANS64 P0, [R2+URZ+0x33440], R4 ;  /* 0x03344004020085a7 */ /* 0x000ea4000800007f */
[----:B--2---:R-:W-:Y:S05]  /*2cbb0*/  @!P0 BRA `(.L_x_3633) ;  /* 0xfffffffc00f08947 */ /* 0x004fea000383ffff */
[----:B------:R-:W-:Y:S05]  /*2cbc0*/  BRA `(.L_x_3806) ;  /* 0xffffff9000a07947 */ /* 0x000fea000383ffff */
.L_x_3637:
[----:B------:R-:W2:Y:S01]  /*2cbd0*/  LDL.LU R11, [R1+0x54] ;  /* 0x00005400010b7983 */ /* 0x000ea20000300800 */
[----:B------:R-:W-:Y:S02]  /*2cbe0*/  IMAD.MOV.U32 R13, RZ, RZ, R3 ;  /* 0x000000ffff0d7224 */ /* 0x000fe400078e0003 */
[----:B------:R-:W-:Y:S02]  /*2cbf0*/  IMAD.MOV.U32 R12, RZ, RZ, RZ ;  /* 0x000000ffff0c7224 */ /* 0x000fe400078e00ff */
[----:B------:R-:W-:Y:S02]  /*2cc00*/  IMAD.MOV.U32 R15, RZ, RZ, -0x1 ;  /* 0xffffffffff0f7424 */ /* 0x000fe400078e00ff */
[----:B------:R-:W-:-:S05]  /*2cc10*/  IMAD.IADD R0, R10, 0x1, R17 ;  /* 0x000000010a007824 */ /* 0x000fca00078e0211 */
[----:B------:R-:W-:Y:S01]  /*2cc20*/  IADD3 R5, R0, 0x20, RZ ;  /* 0x0000002000057810 */ /* 0x000fe20007ffe0ff */
[----:B--2---:R-:W-:Y:S01]  /*2cc30*/  IMAD R2, R11, R7, RZ ;  /* 0x000000070b027224 */ /* 0x004fe200078e02ff */
[----:B------:R-:W-:-:S04]  /*2cc40*/  MOV R11, 0x1c1f ;  /* 0x00001c1f000b7802 */ /* 0x000fc80000000f00 */
[----:B------:R-:W-:-:S13]  /*2cc50*/  ISETP.GE.AND P4, PT, R0, R2, PT ;  /* 0x000000020000720c */ /* 0x000fda0003f86270 */
[----:B-----5:R-:W-:Y:S05]  /*2cc60*/  WARPSYNC.COLLECTIVE R15, `(.L_x_3807) ;  /* 0x000000000f087348 */ /* 0x020fea0003c00000 */
[----:B------:R0:W1:Y:S02]  /*2cc70*/  SHFL.IDX P6, R14, R13, R12, R11 ;  /* 0x0000000c0d0e7389 */ /* 0x00006400000c000b */
[----:B01---5:R-:W-:Y:S01]  /*2cc80*/  ENDCOLLECTIVE ;  /* 0x000000000000791b */ /* 0x023fe20003800000 */
.L_x_3807:
[----:B------:R-:W-:Y:S02]  /*2cc90*/  IMAD.MOV.U32 R13, RZ, RZ, R4 ;  /* 0x000000ffff0d7224 */ /* 0x000fe400078e0004 */
[----:B------:R-:W-:-:S07]  /*2cca0*/  IMAD.MOV.U32 R6, RZ, RZ, R14 ;  /* 0x000000ffff067224 */ /* 0x000fce00078e000e */
[----:B------:R-:W-:Y:S05]  /*2ccb0*/  WARPSYNC.COLLECTIVE R15, `(.L_x_3808) ;  /* 0x000000000f087348 */ /* 0x000fea0003c00000 */
[----:B------:R0:W1:Y:S02]  /*2ccc0*/  SHFL.IDX P6, R14, R13, R12, R11 ;  /* 0x0000000c0d0e7389 */ /* 0x00006400000c000b */
[----:B01----:R-:W-:Y:S01]  /*2ccd0*/  ENDCOLLECTIVE ;  /* 0x000000000000791b */ /* 0x003fe20003800000 */
.L_x_3808:
[----:B------:R-:W-:Y:S02]  /*2cce0*/  IMAD.MOV.U32 R13, RZ, RZ, R3 ;  /* 0x000000ffff0d7224 */ /* 0x000fe400078e0003 */
[----:B------:R-:W-:Y:S02]  /*2ccf0*/  IMAD.MOV.U32 R12, RZ, RZ, 0x1 ;  /* 0x00000001ff0c7424 */ /* 0x000fe400078e00ff */
[----:B------:R-:W-:-:S07]  /*2cd00*/  IMAD.MOV.U32 R7, RZ, RZ, R14 ;  /* 0x000000ffff077224 */ /* 0x000fce00078e000e */
[----:B------:R-:W-:Y:S05]  /*2cd10*/  WARPSYNC.COLLECTIVE R15, `(.L_x_3809) ;  /* 0x000000000f087348 */ /* 0x000fea0003c00000 */
[----:B------:R0:W1:Y:S02]  /*2cd20*/  SHFL.IDX P6, R14, R13, R12, R11 ;  /* 0x0000000c0d0e7389 */ /* 0x00006400000c000b */
[----:B01----:R-:W-:Y:S01]  /*2cd30*/  ENDCOLLECTIVE ;  /* 0x000000000000791b */ /* 0x003fe20003800000 */
.L_x_3809:
        /* <DEDUP_REMOVED lines=11> */
[----:B------:R-:W-:Y:S04]  /*2cdf0*/  @!P4 LDGSTS.E.BYPASS.LTC128B.128 [R8+0x20200], desc[UR54][R6.64+0x40], !P1 ;  /* 0x202000400608cfae */ /* 0x000fe8000c901d76 */
[----:B------:R0:W-:Y:S02]  /*2ce00*/  @!P4 LDGSTS.E.BYPASS.LTC128B.128 [R8+0x22200], desc[UR54][R6.64+0x80], !P2 ;  /* 0x222000800608cfae */ /* 0x0001e4000d101d76 */
[----:B0-----:R-:W-:-:S07]  /*2ce10*/  IMAD.MOV.U32 R6, RZ, RZ, R14 ;  /* 0x000000ffff067224 */ /* 0x001fce00078e000e */
[----:B------:R-:W-:Y:S05]  /*2ce20*/  WARPSYNC.COLLECTIVE R15, `(.L_x_3810) ;  /* 0x000000000f087348 */ /* 0x000fea0003c00000 */
[----:B------:R0:W1:Y:S02]  /*2ce30*/  SHFL.IDX P6, R14, R13, R12, R11 ;  /* 0x0000000c0d0e7389 */ /* 0x00006400000c000b */
[----:B01----:R-:W-:Y:S01]  /*2ce40*/  ENDCOLLECTIVE ;  /* 0x000000000000791b */ /* 0x003fe20003800000 */
.L_x_3810:
[----:B------:R-:W-:Y:S02]  /*2ce50*/  IMAD.MOV.U32 R13, RZ, RZ, R3 ;  /* 0x000000ffff0d7224 */ /* 0x000fe400078e0003 */
[----:B------:R-:W-:Y:S02]  /*2ce60*/  IMAD.MOV.U32 R12, RZ, RZ, 0x2 ;  /* 0x00000002ff0c7424 */ /* 0x000fe400078e00ff */
[----:B------:R-:W-:-:S07]  /*2ce70*/  IMAD.MOV.U32 R5, RZ, RZ, R14 ;  /* 0x000000ffff057224 */ /* 0x000fce00078e000e */
[----:B------:R-:W-:Y:S05]  /*2ce80*/  WARPSYNC.COLLECTIVE R15, `(.L_x_3811) ;  /* 0x000000000f087348 */ /* 0x000fea0003c00000 */
[----:B------:R0:W1:Y:S02]  /*2ce90*/  SHFL.IDX P6, R14, R13, R12, R11 ;  /* 0x0000000c0d0e7389 */ /* 0x00006400000c000b */
[----:B01----:R-:W-:Y:S01]  /*2cea0*/  ENDCOLLECTIVE ;  /* 0x000000000000791b */ /* 0x003fe20003800000 */
.L_x_3811:
        /* <DEDUP_REMOVED lines=10> */
[----:B------:R-:W-:Y:S04]  /*2cf50*/  @!P3 LDGSTS.E.BYPASS.LTC128B.128 [R8+0x20a00], desc[UR54][R6.64+0x40], !P1 ;  /* 0x20a000400608bfae */ /* 0x000fe8000c901d76 */
[----:B------:R0:W-:Y:S01]  /*2cf60*/  @!P3 LDGSTS.E.BYPASS.LTC128B.128 [R8+0x22a00], desc[UR54][R6.64+0x80], !P2 ;  /* 0x22a000800608bfae */ /* 0x0001e2000d101d76 */
[----:B------:R-:W-:Y:S01]  /*2cf70*/  ISETP.GE.AND P3, PT, R5, R2, PT ;  /* 0x000000020500720c */ /* 0x000fe20003f66270 */
[----:B0-----:R-:W-:-:S12]  /*2cf80*/  IMAD.MOV.U32 R6, RZ, RZ, R14 ;  /* 0x000000ffff067224 */ /* 0x001fd800078e000e */
[----:B------:R-:W-:Y:S05]  /*2cf90*/  WARPSYNC.COLLECTIVE R15, `(.L_x_3812) ;  /* 0x000000000f087348 */ /* 0x000fea0003c00000 */
[----:B------:R0:W1:Y:S02]  /*2cfa0*/  SHFL.IDX P6, R14, R13, R12, R11 ;  /* 0x0000000c0d0e7389 */ /* 0x00006400000c000b */
[----:B01----:R-:W-:Y:S01]  /*2cfb0*/  ENDCOLLECTIVE ;  /* 0x000000000000791b */ /* 0x003fe20003800000 */
.L_x_3812:
[----:B------:R-:W-:Y:S02]  /*2cfc0*/  IMAD.MOV.U32 R13, RZ, RZ, R3 ;  /* 0x000000ffff0d7224 */ /* 0x000fe400078e0003 */
[----:B------:R-:W-:Y:S01]  /*2cfd0*/  IMAD.MOV.U32 R12, RZ, RZ, 0x3 ;  /* 0x00000003ff0c7424 */ /* 0x000fe200078e00ff */
[----:B------:R-:W-:-:S07]  /*2cfe0*/  MOV R5, R14 ;  /* 0x0000000e00057202 */ /* 0x000fce0000000f00 */
[----:B------:R-:W-:Y:S05]  /*2cff0*/  WARPSYNC.COLLECTIVE R15, `(.L_x_3813) ;  /* 0x000000000f087348 */ /* 0x000fea0003c00000 */
[----:B------:R0:W1:Y:S02]  /*2d000*/  SHFL.IDX P6, R14, R13, R12, R11 ;  /* 0x0000000c0d0e7389 */ /* 0x00006400000c000b */
[----:B01----:R-:W-:Y:S01]  /*2d010*/  ENDCOLLECTIVE ;  /* 0x000000000000791b */ /* 0x003fe20003800000 */
.L_x_3813:
[----:B------:R-:W-:-:S05]  /*2d020*/  @!P3 IADD3 R5, P4, R9, R5, RZ ;  /* 0x000000050905b210 */ /* 0x000fca0007f9e0ff */
[----:B------:R-:W-:-:S04]  /*2d030*/  @!P3 IMAD.X R6, RZ, RZ, R6, P4 ;  /* 0x000000ffff06b224 */ /* 0x000fc800020e0606 */
[----:B------:R-:W-:Y:S02]  /*2d040*/  @!P3 IMAD.MOV.U32 R7, RZ, RZ, R6 ;  /* 0x000000ffff07b224 */ /* 0x000fe400078e0006 */
[----:B------:R-:W-:Y:S01]  /*2d050*/  @!P3 IMAD.MOV.U32 R6, RZ, RZ, R5 ;  /* 0x000000ffff06b224 */ /* 0x000fe200078e0005 */
[----:B------:R-:W-:-:S04]  /*2d060*/  MOV R13, R4 ;  /* 0x00000004000d7202 */ /* 0x000fc80000000f00 */
        /* <DEDUP_REMOVED lines=9> */
.L_x_3814:
[----:B------:R-:W-:Y:S01]  /*2d100*/  @!PT LDS RZ, [RZ] ;  /* 0x00000000fffff984 */ /* 0x000fe20000000800 */
[----:B------:R-:W-:Y:S01]  /*2d110*/  @!PT LDS RZ, [RZ] ;  /* 0x00000000fffff984 */ /* 0x000fe20000000800 */
[----:B------:R-:W-:Y:S01]  /*2d120*/  @!PT LDS RZ, [RZ] ;  /* 0x00000000fffff984 */ /* 0x000fe20000000800 */
[----:B------:R0:W-:Y:S01]  /*2d130*/  @!P3 LDGSTS.E.BYPASS.LTC128B.128 [R8+0x23200], desc[UR54][R6.64+0x80], !P2 ;  /* 0x232000800608bfae */ /* 0x0001e2000d101d76 */
[----:B------:R-:W-:Y:S01]  /*2d140*/  IMAD.MOV.U32 R3, RZ, RZ, R14 ;  /* 0x000000ffff037224 */ /* 0x000fe200078e000e */
[----:B------:R-:W-:Y:S06]  /*2d150*/  BRA `(.L_x_3815) ;  /* 0xffffff9800187947 */ /* 0x000fec000383ffff */
.L_x_3642:
[----:B-1----:R-:W3:Y:S02]  /*2d160*/  LDL R2, [R1+0x4] ;  /* 0x0000040001027983 */ /* 0x002ee40000100800 */
[----:B---3--:R1:W3:Y:S02]  /*2d170*/  SYNCS.PHASECHK.TRANS64.TRYWAIT P0, [R2+URZ+0x33420], R0 ;  /* 0x03342000020075a7 */ /* 0x0082e4000800017f */
[----:B---3--:R-:W-:Y:S05]  /*2d180*/  @!P0 NANOSLEEP.SYNCS 0x989680 ;  /* 0x009896800000895d */ /* 0x008fea0003900000 */
[----:B------:R-:W3:Y:S02]  /*2d190*/  @!P0 SYNCS.PHASECHK.TRANS64 P0, [R2+URZ+0x33420], R0 ;  /* 0x03342000020085a7 */ /* 0x000ee4000800007f */
[----:B---3--:R-:W-:Y:S05]  /*2d1a0*/  @!P0 BRA `(.L_x_3642) ;  /* 0xfffffffc00ec8947 */ /* 0x008fea000383ffff */
[----:B------:R-:W-:Y:S05]  /*2d1b0*/  BRA `(.L_x_3816) ;  /* 0xffffff98008c7947 */ /* 0x000fea000383ffff */
.L_x_3648:
[----:B--2---:R2:W3:Y:S02]  /*2d1c0*/  SYNCS.PHASECHK.TRANS64.TRYWAIT P0, [R6+URZ+0x33480], R5 ;  /* 0x03348005060075a7 */ /* 0x0044e4000800017f */
[----:B---3--:R-:W-:Y:S05]  /*2d1d0*/  @!P0 NANOSLEEP.SYNCS 0x989680 ;  /* 0x009896800000895d */ /* 0x008fea0003900000 */
[----:B------:R-:W3:Y:S02]  /*2d1e0*/  @!P0 SYNCS.PHASECHK.TRANS64 P0, [R6+URZ+0x33480], R5 ;  /* 0x03348005060085a7 */ /* 0x000ee4000800007f */
[----:B---3--:R-:W-:Y:S05]  /*2d1f0*/  @!P0 BRA `(.L_x_3648) ;  /* 0xfffffffc00f08947 */ /* 0x008fea000383ffff */
[----:B------:R-:W-:Y:S05]  /*2d200*/  BRA `(.L_x_3817) ;  /* 0xffffff9c00507947 */ /* 0x000fea000383ffff */
.L_x_3655:
[----:B-1----:R1:W3:Y:S02]  /*2d210*/  SYNCS.PHASECHK.TRANS64.TRYWAIT P0, [R6+URZ+0x33440], R5 ;  /* 0x03344005060075a7 */ /* 0x0022e4000800017f */
[----:B---3--:R-:W-:Y:S05]  /*2d220*/  @!P0 NANOSLEEP.SYNCS 0x989680 ;  /* 0x009896800000895d */ /* 0x008fea0003900000 */
[----:B------:R-:W3:Y:S02]  /*2d230*/  @!P0 SYNCS.PHASECHK.TRANS64 P0, [R6+URZ+0x33440], R5 ;  /* 0x03344005060085a7 */ /* 0x000ee4000800007f */
[----:B---3--:R-:W-:Y:S05]  /*2d240*/  @!P0 BRA `(.L_x_3655) ;  /* 0xfffffffc00f08947 */ /* 0x008fea000383ffff */
[----:B------:R-:W-:Y:S05]  /*2d250*/  BRA `(.L_x_3818) ;  /* 0xffffffa000607947 */ /* 0x000fea000383ffff */
.L_x_3663:
[----:B--2---:R2:W3:Y:S02]  /*2d260*/  SYNCS.PHASECHK.TRANS64.TRYWAIT P0, [R3+URZ+0x33470], R4 ;  /* 0x03347004030075a7 */ /* 0x0044e4000800017f */
[----:B---3--:R-:W-:Y:S05]  /*2d270*/  @!P0 NANOSLEEP.SYNCS 0x989680 ;  /* 0x009896800000895d */ /* 0x008fea0003900000 */
[----:B------:R-:W3:Y:S02]  /*2d280*/  @!P0 SYNCS.PHASECHK.TRANS64 P0, [R3+URZ+0x33470], R4 ;  /* 0x03347004030085a7 */ /* 0x000ee4000800007f */
[----:B---3--:R-:W-:Y:S05]  /*2d290*/  @!P0 BRA `(.L_x_3663) ;  /* 0xfffffffc00f08947 */ /* 0x008fea000383ffff */
[----:B------:R-:W-:Y:S05]  /*2d2a0*/  BRA `(.L_x_3819) ;  /* 0xffffffa400847947 */ /* 0x000fea000383ffff */
.L_x_3665:
[----:B--2---:R2:W3:Y:S02]  /*2d2b0*/  SYNCS.PHASECHK.TRANS64.TRYWAIT P0, [R3+URZ+0x33460], R4 ;  /* 0x03346004030075a7 */ /* 0x0044e4000800017f */
[----:B---3--:R-:W-:Y:S05]  /*2d2c0*/  @!P0 NANOSLEEP.SYNCS 0x989680 ;  /* 0x009896800000895d */ /* 0x008fea0003900000 */
[----:B------:R-:W3:Y:S02]  /*2d2d0*/  @!P0 SYNCS.PHASECHK.TRANS64 P0, [R3+URZ+0x33460], R4 ;  /* 0x03346004030085a7 */ /* 0x000ee4000800007f */
[----:B---3--:R-:W-:Y:S05]  /*2d2e0*/  @!P0 BRA `(.L_x_3665) ;  /* 0xfffffffc00f08947 */ /* 0x008fea000383ffff */
[----:B------:R-:W-:Y:S05]  /*2d2f0*/  BRA `(.L_x_3820) ;  /* 0xffffffa4008c7947 */ /* 0x000fea000383ffff */
.L_x_3672:
[----:B-1----:R1:W3:Y:S02]  /*2d300*/  SYNCS.PHASECHK.TRANS64.TRYWAIT P1, [R0+URZ+0x33470], R2 ;  /* 0x03347002000075a7 */ /* 0x0022e4000802017f */
[----:B---3--:R-:W-:Y:S05]  /*2d310*/  @!P1 NANOSLEEP.SYNCS 0x989680 ;  /* 0x009896800000995d */ /* 0x008fea0003900000 */
[----:B------:R-:W3:Y:S02]  /*2d320*/  @!P1 SYNCS.PHASECHK.TRANS64 P1, [R0+URZ+0x33470], R2 ;  /* 0x03347002000095a7 */ /* 0x000ee4000802007f */
[----:B---3--:R-:W-:Y:S05]  /*2d330*/  @!P1 BRA `(.L_x_3672) ;  /* 0xfffffffc00f09947 */ /* 0x008fea000383ffff */
[----:B------:R-:W-:Y:S05]  /*2d340*/  BRA `(.L_x_3821) ;  /* 0xffffffb400147947 */ /* 0x000fea000383ffff */
.L_x_3674:
[----:B-1----:R1:W3:Y:S02]  /*2d350*/  SYNCS.PHASECHK.TRANS64.TRYWAIT P1, [R0+URZ+0x33460], R2 ;  /* 0x03346002000075a7 */ /* 0x0022e4000802017f */
[----:B---3--:R-:W-:Y:S05]  /*2d360*/  @!P1 NANOSLEEP.SYNCS 0x989680 ;  /* 0x009896800000995d */ /* 0x008fea0003900000 */
[----:B------:R-:W3:Y:S02]  /*2d370*/  @!P1 SYNCS.PHASECHK.TRANS64 P1, [R0+URZ+0x33460], R2 ;  /* 0x03346002000095a7 */ /* 0x000ee4000802007f */
[----:B---3--:R-:W-:Y:S05]  /*2d380*/  @!P1 BRA `(.L_x_3674) ;  /* 0xfffffffc00f09947 */ /* 0x008fea000383ffff */
[----:B------:R-:W-:Y:S05]  /*2d390*/  BRA `(.L_x_3822) ;  /* 0xffffffb4001c7947 */ /* 0x000fea000383ffff */
.L_x_3678:
        /* <DEDUP_REMOVED lines=8> */
.L_x_3824:
[----:B------:R-:W-:Y:S05]  /*2d420*/  BSYNC B0 ;  /* 0x0000000000007941 */ /* 0x000fea0003800000 */
.L_x_3823:
[----:B------:R-:W-:Y:S01]  /*2d430*/  MOV R13, R16 ;  /* 0x00000010000d7202 */ /* 0x000fe20000000f00 */
        /* <DEDUP_REMOVED lines=8> */
.L_x_3825:
        /* <DEDUP_REMOVED lines=18> */
.L_x_3826:
        /* <DEDUP_REMOVED lines=8> */
.L_x_3827:
[----:B------:R-:W-:Y:S01]  /*2d660*/  IMAD.MOV.U32 R12, RZ, RZ, 0x4 ;  /* 0x00000004ff0c7424 */ /* 0x000fe200078e00ff */
[----:B------:R-:W-:-:S04]  /*2d670*/  MOV R5, R14 ;  /* 0x0000000e00057202 */ /* 0x000fc80000000f00 */
[----:B------:R-:W-:-:S05]  /*2d680*/  SEL R5, R5, RZ, P2 ;  /* 0x000000ff05057207 */ /* 0x000fca0001000000 */
[----:B------:R-:W-:-:S04]  /*2d690*/  IMAD.IADD R3, R3, 0x1, R5 ;  /* 0x0000000103037824 */ /* 0x000fc800078e0205 */
[----:B------:R-:W-:-:S07]  /*2d6a0*/  IMAD.MOV.U32 R13, RZ, RZ, R3 ;  /* 0x000000ffff0d7224 */ /* 0x000fce00078e0003 */
[----:B------:R-:W-:Y:S05]  /*2d6b0*/  WARPSYNC.COLLECTIVE R15, `(.L_x_3828) ;  /* 0x000000000f087348 */ /* 0x000fea0003c00000 */
[----:B------:R0:W1:Y:S02]  /*2d6c0*/  SHFL.UP P6, R14, R13, R12, R11 ;  /* 0x0400000c0d0e7389 */ /* 0x00006400000c000b */
[----:B01----:R-:W-:Y:S01]  /*2d6d0*/  ENDCOLLECTIVE ;  /* 0x000000000000791b */ /* 0x003fe20003800000 */
.L_x_3828:
        /* <DEDUP_REMOVED lines=8> */
.L_x_3829:
        /* <DEDUP_REMOVED lines=8> */
.L_x_3830:
[----:B------:R-:W-:Y:S02]  /*2d7e0*/  IMAD.MOV.U32 R12, RZ, RZ, 0x1f ;  /* 0x0000001fff0c7424 */ /* 0x000fe400078e00ff */
[----:B------:R-:W-:Y:S02]  /*2d7f0*/  IMAD.MOV.U32 R11, RZ, RZ, 0x1f ;  /* 0x0000001fff0b7424 */ /* 0x000fe400078e00ff */
[----:B------:R-:W-:-:S05]  /*2d800*/  IMAD.MOV.U32 R5, RZ, RZ, R14 ;  /* 0x000000ffff057224 */ /* 0x000fca00078e000e */
[----:B------:R-:W-:-:S05]  /*2d810*/  SEL R5, R5, RZ, P5 ;  /* 0x000000ff05057207 */ /* 0x000fca0002800000 */
[----:B------:R-:W-:-:S05]  /*2d820*/  IMAD.IADD R5, R3, 0x1, R5 ;  /* 0x0000000103057824 */ /* 0x000fca00078e0205 */
[----:B------:R-:W-:-:S07]  /*2d830*/  MOV R13, R5 ;  /* 0x00000005000d7202 */ /* 0x000fce0000000f00 */
[----:B------:R-:W-:Y:S05]  /*2d840*/  WARPSYNC.COLLECTIVE R15, `(.L_x_3831) ;  /* 0x000000000f087348 */ /* 0x000fea0003c00000 */
[----:B------:R0:W1:Y:S02]  /*2d850*/  SHFL.IDX P6, R14, R13, R12, R11 ;  /* 0x0000000c0d0e7389 */ /* 0x00006400000c000b */
[----:B01----:R-:W-:Y:S01]  /*2d860*/  ENDCOLLECTIVE ;  /* 0x000000000000791b */ /* 0x003fe20003800000 */
.L_x_3831:
[----:B------:R-:W-:Y:S01]  /*2d870*/  IMAD.MOV.U32 R6, RZ, RZ, R14 ;  /* 0x000000ffff067224 */ /* 0x000fe200078e000e */
[----:B------:R-:W-:Y:S06]  /*2d880*/  BRA `(.L_x_3832) ;  /* 0xffffffbc00d07947 */ /* 0x000fec000383ffff */
.L_x_3683:
[----:B------:R-:W-:Y:S01]  /*2d890*/  BSSY B0, `(.L_x_3833) ;  /* 0x0000008000007945 */ /* 0x000fe20003800000 */
[----:B-----5:R-:W-:Y:S01]  /*2d8a0*/  IMAD.MOV.U32 R13, RZ, RZ, R2 ;  /* 0x000000ffff0d7224 */ /* 0x020fe200078e0002 */
[----:B------:R-:W-:Y:S01]  /*2d8b0*/  MOV R15, 0xffffffff ;  /* 0xffffffff000f7802 */ /* 0x000fe20000000f00 */
[----:B------:R-:W-:Y:S02]  /*2d8c0*/  IMAD.MOV.U32 R12, RZ, RZ, 0x1 ;  /* 0x00000001ff0c7424 */ /* 0x000fe400078e00ff */
[----:B------:R-:W-:-:S07]  /*2d8d0*/  IMAD.MOV.U32 R11, RZ, RZ, RZ ;  /* 0x000000ffff0b7224 */ /* 0x000fce00078e00ff */
[----:B0-----:R-:W-:Y:S05]  /*2d8e0*/  WARPSYNC.COLLECTIVE R15, `(.L_x_3834) ;  /* 0x000000000f087348 */ /* 0x001fea0003c00000 */
[----:B------:R1:W2:Y:S02]  /*2d8f0*/  SHFL.UP P6, R14, R13, R12, R11 ;  /* 0x0400000c0d0e7389 */ /* 0x0002a400000c000b */
[----:B012---:R-:W-:Y:S01]  /*2d900*/  ENDCOLLECTIVE ;  /* 0x000000000000791b */ /* 0x007fe20003800000 */
.L_x_3834:
[----:B------:R-:W-:Y:S05]  /*2d910*/  BSYNC B0 ;  /* 0x0000000000007941 */ /* 0x000fea0003800000 */
.L_x_3833:
        /* <DEDUP_REMOVED lines=10> */
.L_x_3835:
        /* <DEDUP_REMOVED lines=8> */
.L_x_3836:
        /* <DEDUP_REMOVED lines=8> */
.L_x_3837:
        /* <DEDUP_REMOVED lines=8> */
.L_x_3838:
        /* <DEDUP_REMOVED lines=9> */
.L_x_3839:
[----:B------:R-:W-:Y:S01]  /*2dbd0*/  IMAD.MOV.U32 R6, RZ, RZ, R14 ;  /* 0x000000ffff067224 */ /* 0x000fe200078e000e */
[----:B------:R-:W-:Y:S06]  /*2dbe0*/  BRA `(.L_x_3840) ;  /* 0xffffffbc00947947 */ /* 0x000fec000383ffff */
.L_x_3685:
[----:B------:R-:W-:Y:S01]  /*2dbf0*/  BSSY B0, `(.L_x_3841) ;  /* 0x0000006000007945 */ /* 0x000fe20003800000 */
[----:B------:R-:W-:Y:S01]  /*2dc00*/  PLOP3.LUT P6, PT, P6, PT, PT, 0x8, 0x0 ;  /* 0x000000000000781c */ /* 0x000fe200037ce170 */
[----:B------:R-:W-:-:S12]  /*2dc10*/  IMAD.MOV.U32 R15, RZ, RZ, -0x1 ;  /* 0xffffffffff0f7424 */ /* 0x000fd800078e00ff */
[----:B0-----:R-:W-:Y:S05]  /*2dc20*/  WARPSYNC.COLLECTIVE R15, `(.L_x_3842) ;  /* 0x000000000f087348 */ /* 0x001fea0003c00000 */
[----:B------:R-:W-:Y:S01]  /*2dc30*/  VOTE.ANY R14, PT, P6 ;  /* 0x00000000000e7806 */ /* 0x000fe200030e0100 */
[----:B0-----:R-:W-:Y:S06]  /*2dc40*/  ENDCOLLECTIVE ;  /* 0x000000000000791b */ /* 0x001fec0003800000 */
.L_x_3842:
[----:B------:R-:W-:Y:S05]  /*2dc50*/  BSYNC B0 ;  /* 0x0000000000007941 */ /* 0x000fea0003800000 */
.L_x_3841:
[----:B------:R-:W-:Y:S02]  /*2dc60*/  IMAD.MOV.U32 R3, RZ, RZ, R14 ;  /* 0x000000ffff037224 */ /* 0x000fe400078e000e */
[----:B------:R-:W-:Y:S02]  /*2dc70*/  IMAD.MOV.U32 R13, RZ, RZ, R2 ;  /* 0x000000ffff0d7224 */ /* 0x000fe400078e0002 */
[----:B------:R-:W0:Y:S01]  /*2dc80*/  POPC R4, R3 ;  /* 0x0000000300047309 */ /* 0x000e220000000000 */
[----:B------:R-:W-:Y:S02]  /*2dc90*/  IMAD.MOV.U32 R11, RZ, RZ, 0x1f ;  /* 0x0000001fff0b7424 */ /* 0x000fe400078e00ff */
[----:B------:R-:W-:Y:S01]  /*2dca0*/  IMAD.MOV.U32 R15, RZ, RZ, -0x1 ;  /* 0xffffffffff0f7424 */ /* 0x000fe200078e00ff */
[----:B0-----:R-:W-:-:S07]  /*2dcb0*/  MOV R12, R4 ;  /* 0x00000004000c7202 */ /* 0x001fce0000000f00 */
[----:B------:R-:W-:Y:S05]  /*2dcc0*/  WARPSYNC.COLLECTIVE R15, `(.L_x_3843) ;  /* 0x000000000f087348 */ /* 0x000fea0003c00000 */
[----:B------:R0:W1:Y:S02]  /*2dcd0*/  SHFL.IDX P6, R14, R13, R12, R11 ;  /* 0x0000000c0d0e7389 */ /* 0x00006400000c000b */
[----:B01----:R-:W-:Y:S01]  /*2dce0*/  ENDCOLLECTIVE ;  /* 0x000000000000791b */ /* 0x003fe20003800000 */
.L_x_3843:
[----:B------:R-:W-:Y:S01]  /*2dcf0*/  IMAD.MOV.U32 R17, RZ, RZ, R14 ;  /* 0x000000ffff117224 */ /* 0x000fe200078e000e */
[----:B------:R-:W-:Y:S06]  /*2dd00*/  BRA `(.L_x_3844) ;  /* 0xffffffbc00847947 */ /* 0x000fec000383ffff */
.L_x_3687:
[----:B------:R-:W-:Y:S01]  /*2dd10*/  BSSY B0, `(.L_x_3845) ;  /* 0x0000007000007945 */ /* 0x000fe20003800000 */
[----:B------:R-:W-:Y:S02]  /*2dd20*/  IMAD.MOV.U32 R13, RZ, RZ, R5 ;  /* 0x000000ffff0d7224 */ /* 0x000fe400078e0005 */
[----:B------:R-:W-:Y:S02]  /*2dd30*/  IMAD.MOV.U32 R11, RZ, RZ, 0x1f ;  /* 0x0000001fff0b7424 */ /* 0x000fe400078e00ff */
[----:B------:R-:W-:-:S07]  /*2dd40*/  IMAD.MOV.U32 R15, RZ, RZ, -0x1 ;  /* 0xffffffffff0f7424 */ /* 0x000fce00078e00ff */
[----:B0-2---:R-:W-:Y:S05]  /*2dd50*/  WARPSYNC.COLLECTIVE R15, `(.L_x_3846) ;  /* 0x000000000f087348 */ /* 0x005fea0003c00000 */
[----:B------:R1:W3:Y:S02]  /*2dd60*/  SHFL.IDX P6, R14, R13, R12, R11 ;  /* 0x0000000c0d0e7389 */ /* 0x0002e400000c000b */
[----:B0123--:R-:W-:Y:S01]  /*2dd70*/  ENDCOLLECTIVE ;  /* 0x000000000000791b */ /* 0x00ffe20003800000 */
.L_x_3846:
[----:B------:R-:W-:Y:S05]  /*2dd80*/  BSYNC B0 ;  /* 0x0000000000007941 */ /* 0x000fea0003800000 */
.L_x_3845:
[----:B------:R-:W-:Y:S01]  /*2dd90*/  MOV R2, R14 ;  /* 0x0000000e00027202 */ /* 0x000fe20000000f00 */
[----:B------:R-:W-:Y:S06]  /*2dda0*/  BRA `(.L_x_3686) ;  /* 0xffffffbc00787947 */ /* 0x000fec000383ffff */
.L_x_3691:
[----:B0-----:R0:W1:Y:S02]  /*2ddb0*/  SYNCS.PHASECHK.TRANS64.TRYWAIT P0, [R0+URZ+0x33420], R3 ;  /* 0x03342003000075a7 */ /* 0x001064000800017f */
[----:B-1----:R-:W-:Y:S05]  /*2ddc0*/  @!P0 NANOSLEEP.SYNCS 0x989680 ;  /* 0x009896800000895d */ /* 0x002fea0003900000 */
[----:B------:R-:W1:Y:S02]  /*2ddd0*/  @!P0 SYNCS.PHASECHK.TRANS64 P0, [R0+URZ+0x33420], R3 ;  /* 0x03342003000085a7 */ /* 0x000e64000800007f */
[----:B-1----:R-:W-:Y:S05]  /*2dde0*/  @!P0 BRA `(.L_x_3691) ;  /* 0xfffffffc00f08947 */ /* 0x002fea000383ffff */
[----:B------:R-:W-:Y:S05]  /*2ddf0*/  BRA `(.L_x_3847) ;  /* 0xffffffc0006c7947 */ /* 0x000fea000383ffff */
.L_x_3692:
        /* <DEDUP_REMOVED lines=11> */
.L_x_3849:
[----:B------:R-:W-:Y:S05]  /*2deb0*/  BSYNC B0 ;  /* 0x0000000000007941 */ /* 0x000fea0003800000 */
.L_x_3848:
[----:B------:R-:W-:Y:S05]  /*2dec0*/  BRA `(.L_x_3850) ;  /* 0xffffffc000547947 */ /* 0x000fea000383ffff */
.L_x_3693:
[----:B------:R-:W-:Y:S01]  /*2ded0*/  BSSY B0, `(.L_x_3851) ;  /* 0x0000006000007945 */ /* 0x000fe20003800000 */
[----:B------:R-:W-:-:S07]  /*2dee0*/  IMAD.MOV.U32 R15, RZ, RZ, -0x1 ;  /* 0xffffffffff0f7424 */ /* 0x000fce00078e00ff */
[----:B01----:R-:W-:Y:S05]  /*2def0*/  WARPSYNC.COLLECTIVE R15, `(.L_x_3852) ;  /* 0x000000000f0c7348 */ /* 0x003fea0003c00000 */
[----:B------:R-:W-:Y:S02]  /*2df00*/  ELECT P6, UR62, PT ;  /* 0x00000000003e782f */ /* 0x000fe400038c0000 */
[----:B------:R-:W-:Y:S01]  /*2df10*/  MOV R14, UR62 ;  /* 0x0000003e000e7c02 */ /* 0x000fe20008000f00 */
[----:B01----:R-:W-:Y:S10]  /*2df20*/  ENDCOLLECTIVE ;  /* 0x000000000000791b */ /* 0x003ff40003800000 */
.L_x_3852:
[----:B------:R-:W-:Y:S05]  /*2df30*/  BSYNC B0 ;  /* 0x0000000000007941 */ /* 0x000fea0003800000 */
.L_x_3851:
[----:B------:R-:W-:Y:S05]  /*2df40*/  BRA `(.L_x_3853) ;  /* 0xffffffc000487947 */ /* 0x000fea000383ffff */
.L_x_3695:
[----:B0-----:R0:W1:Y:S02]  /*2df50*/  SYNCS.PHASECHK.TRANS64.TRYWAIT P1, [R6+URZ], R5 ;  /* 0x00000005060075a7 */ /* 0x001064000802017f */
[----:B-1----:R-:W-:Y:S05]  /*2df60*/  @!P1 NANOSLEEP.SYNCS 0x989680 ;  /* 0x009896800000995d */ /* 0x002fea0003900000 */
[----:B------:R-:W1:Y:S02]  /*2df70*/  @!P1 SYNCS.PHASECHK.TRANS64 P1, [R6+URZ], R5 ;  /* 0x00000005060095a7 */ /* 0x000e64000802007f */
[----:B-1----:R-:W-:Y:S05]  /*2df80*/  @!P1 BRA `(.L_x_3695) ;  /* 0xfffffffc00f09947 */ /* 0x002fea000383ffff */
[----:B------:R-:W-:Y:S05]  /*2df90*/  BRA `(.L_x_3854) ;  /* 0xffffffc000847947 */ /* 0x000fea000383ffff */
.L_x_3696:
[----:B-1----:R1:W2:Y:S02]  /*2dfa0*/  SYNCS.PHASECHK.TRANS64.TRYWAIT P1, [R7+URZ], R2 ;  /* 0x00000002070075a7 */ /* 0x0022a4000802017f */
[----:B--2---:R-:W-:Y:S05]  /*2dfb0*/  @!P1 NANOSLEEP.SYNCS 0x989680 ;  /* 0x009896800000995d */ /* 0x004fea0003900000 */
[----:B------:R-:W2:Y:S02]  /*2dfc0*/  @!P1 SYNCS.PHASECHK.TRANS64 P1, [R7+URZ], R2 ;  /* 0x00000002070095a7 */ /* 0x000ea4000802007f */
[----:B--2---:R-:W-:Y:S05]  /*2dfd0*/  @!P1 BRA `(.L_x_3696) ;  /* 0xfffffffc00f09947 */ /* 0x004fea000383ffff */
[----:B------:R-:W-:Y:S05]  /*2dfe0*/  BRA `(.L_x_3855) ;  /* 0xffffffc000787947 */ /* 0x000fea000383ffff */
.L_x_3698:
[----:B--2---:R2:W3:Y:S02]  /*2dff0*/  SYNCS.PHASECHK.TRANS64.TRYWAIT P1, [R4+URZ+0x33460], R5 ;  /* 0x03346005040075a7 */ /* 0x0044e4000802017f */
[----:B---3--:R-:W-:Y:S05]  /*2e000*/  @!P1 NANOSLEEP.SYNCS 0x989680 ;  /* 0x009896800000995d */ /* 0x008fea0003900000 */
[----:B------:R-:W3:Y:S02]  /*2e010*/  @!P1 SYNCS.PHASECHK.TRANS64 P1, [R4+URZ+0x33460], R5 ;  /* 0x03346005040095a7 */ /* 0x000ee4000802007f */
[----:B---3--:R-:W-:Y:S05]  /*2e020*/  @!P1 BRA `(.L_x_3698) ;  /* 0xfffffffc00f09947 */ /* 0x008fea000383ffff */
[----:B------:R-:W-:Y:S05]  /*2e030*/  BRA `(.L_x_3856) ;  /* 0xffffffc0007c7947 */ /* 0x000fea000383ffff */
.L_x_3700:
[----:B---3--:R3:W4:Y:S02]  /*2e040*/  SYNCS.PHASECHK.TRANS64.TRYWAIT P1, [R3+URZ+0x33460], R2 ;  /* 0x03346002030075a7 */ /* 0x008724000802017f */
[----:B----4-:R-:W-:Y:S05]  /*2e050*/  @!P1 NANOSLEEP.SYNCS 0x989680 ;  /* 0x009896800000995d */ /* 0x010fea0003900000 */
[----:B------:R-:W4:Y:S02]  /*2e060*/  @!P1 SYNCS.PHASECHK.TRANS64 P1, [R3+URZ+0x33460], R2 ;  /* 0x03346002030095a7 */ /* 0x000f24000802007f */
[----:B----4-:R-:W-:Y:S05]  /*2e070*/  @!P1 BRA `(.L_x_3700) ;  /* 0xfffffffc00f09947 */ /* 0x010fea000383ffff */
[----:B------:R-:W-:Y:S05]  /*2e080*/  BRA `(.L_x_3857) ;  /* 0xffffffc0007c7947 */ /* 0x000fea000383ffff */
.L_x_3702:
[----:B----4-:R4:W0:Y:S02]  /*2e090*/  SYNCS.PHASECHK.TRANS64.TRYWAIT P0, [R4+URZ+0x33480], R5 ;  /* 0x03348005040075a7 */ /* 0x010824000800017f */
[----:B0-----:R-:W-:Y:S05]  /*2e0a0*/  @!P0 NANOSLEEP.SYNCS 0x989680 ;  /* 0x009896800000895d */ /* 0x001fea0003900000 */
[----:B------:R-:W0:Y:S02]  /*2e0b0*/  @!P0 SYNCS.PHASECHK.TRANS64 P0, [R4+URZ+0x33480], R5 ;  /* 0x03348005040085a7 */ /* 0x000e24000800007f */
[----:B0-----:R-:W-:Y:S05]  /*2e0c0*/  @!P0 BRA `(.L_x_3702) ;  /* 0xfffffffc00f08947 */ /* 0x001fea000383ffff */
[----:B------:R-:W-:Y:S05]  /*2e0d0*/  BRA `(.L_x_3703) ;  /* 0xffffffc000787947 */ /* 0x000fea000383ffff */
.L_x_3858:
        /* <DEDUP_REMOVED lines=10> */
.L_x_12962:


//--------------------- .text._ZN7cutlass13device_kernelIN5flash11enable_sm90INS1_16FlashAttnFwdSm90INS1_25CollectiveMainloopFwdSm90ILi2EN4cute5tupleIJNS5_1CILi1EEES8_S8_EEENS6_IJNS7_ILi128EEENS7_ILi160EEENS7_ILi192EEEEEELi192ENS_12float_e4m3_tEfNS_4arch4Sm90ELb0ELb1ELb0ELb0ELb0ELb0ELb0ELb1ELb1ELb1ELb0ELb0EEENS1_21CollectiveEpilogueFwdINS6_IJSA_SC_SB_EEES9_NS_10bfloat16_tESG_Li256ELb0ELb1ELb0ELb1EEENS1_30DynamicPersistentTileSchedulerILi256ELi128ELb0ELb1ELb1EEEEEEEEEvNT_6ParamsE --------------------------
	.section	.text._ZN7cutlass13device_kernelIN5flash11enable_sm90INS1_16FlashAttnFwdSm90INS1_25CollectiveMainloopFwdSm90ILi2EN4cute5tupleIJNS5_1CILi1EEES8_S8_EEENS6_IJNS7_ILi128EEENS7_ILi160EEENS7_ILi192EEEEEELi192ENS_12float_e4m3_tEfNS_4arch4Sm90ELb0ELb1ELb0ELb0ELb0ELb0ELb0ELb1ELb1ELb1ELb0ELb0EEENS1_21CollectiveEpilogueFwdINS6_IJSA_SC_SB_EEES9_NS_10bfloat16_tESG_Li256ELb0ELb1ELb0ELb1EEENS1_30DynamicPersistentTileSchedulerILi256ELi128ELb0ELb1ELb1EEEEEEEEEvNT_6ParamsE,"ax",@progbits
	.align	128
.text._ZN7cutlass13device_kernelIN5flash11enable_sm90INS1_16FlashAttnFwdSm90INS1_25CollectiveMainloopFwdSm90ILi2EN4cute5tupleIJNS5_1CILi1EEES8_S8_EEENS6_IJNS7_ILi128EEENS7_ILi160EEENS7_ILi192EEEEEELi192ENS_12float_e4m3_tEfNS_4arch4Sm90ELb0ELb1ELb0ELb0ELb0ELb0ELb0ELb1ELb1ELb1ELb0ELb0EEENS1_21CollectiveEpilogueFwdINS6_IJSA_SC_SB_EEES9_NS_10bfloat16_tESG_Li256ELb0ELb1ELb0ELb1EEENS1_30DynamicPersistentTileSchedulerILi256ELi128ELb0ELb1ELb1EEEEEEEEEvNT_6ParamsE:
        .type           _ZN7cutlass13device_kernelIN5flash11enable_sm90INS1_16FlashAttnFwdSm90INS1_25CollectiveMainloopFwdSm90ILi2EN4cute5tupleIJNS5_1CILi1EEES8_S8_EEENS6_IJNS7_ILi128EEENS7_ILi160EEENS7_ILi192EEEEEELi192ENS_12float_e4m3_tEfNS_4arch4Sm90ELb0ELb1ELb0ELb0ELb0ELb0ELb0ELb1ELb1ELb1ELb0ELb0EEENS1_21CollectiveEpilogueFwdINS6_IJSA_SC_SB_EEES9_NS_10bfloat16_tESG_Li256ELb0ELb1ELb0ELb1EEENS1_30DynamicPersistentTileSchedulerILi256ELi128ELb0ELb1ELb1EEEEEEEEEvNT_6ParamsE,@function
        .size           _ZN7cutlass13device_kernelIN5flash11enable_sm90INS1_16FlashAttnFwdSm90INS1_25CollectiveMainloopFwdSm90ILi2EN4cute5tupleIJNS5_1CILi1EEES8_S8_EEENS6_IJNS7_ILi128EEENS7_ILi160EEENS7_ILi192EEEEEELi192ENS_12float_e4m3_tEfNS_4arch4Sm90ELb0ELb1ELb0ELb0ELb0ELb0ELb0ELb1ELb1ELb1ELb0ELb0EEENS1_21CollectiveEpilogueFwdINS6_IJSA_SC_SB_EEES9_NS_10bfloat16_tESG_Li256ELb0ELb1ELb0ELb1EEENS1_30DynamicPersistentTileSchedulerILi256ELi128ELb0ELb1ELb1EEEEEEEEEvNT_6ParamsE,(.L_x_12963 - _ZN7cutlass13device_kernelIN5flash11enable_sm90INS1_16FlashAttnFwdSm90INS1_25CollectiveMainloopFwdSm90ILi2EN4cute5tupleIJNS5_1CILi1EEES8_S8_EEENS6_IJNS7_ILi128EEENS7_ILi160EEENS7_ILi192EEEEEELi192ENS_12float_e4m3_tEfNS_4arch4Sm90ELb0ELb1ELb0ELb0ELb0ELb0ELb0ELb1ELb1ELb1ELb0ELb0EEENS1_21CollectiveEpilogueFwdINS6_IJSA_SC_SB_EEES9_NS_10bfloat16_tESG_Li256ELb0ELb1ELb0ELb1EEENS1_30DynamicPersistentTileSchedulerILi256ELi128ELb0ELb1ELb1EEEEEEEEEvNT_6ParamsE)
        .other          _ZN7cutlass13device_kernelIN5flash11enable_sm90INS1_16FlashAttnFwdSm90INS1_25CollectiveMainloopFwdSm90ILi2EN4cute5tupleIJNS5_1CILi1EEES8_S8_EEENS6_IJNS7_ILi128EEENS7_ILi160EEENS7_ILi192EEEEEELi192ENS_12float_e4m3_tEfNS_4arch4Sm90ELb0ELb1ELb0ELb0ELb0ELb0ELb0ELb1ELb1ELb1ELb0ELb0EEENS1_21CollectiveEpilogueFwdINS6_IJSA_SC_SB_EEES9_NS_10bfloat16_tESG_Li256ELb0ELb1ELb0ELb1EEENS1_30DynamicPersistentTileSchedulerILi256ELi128ELb0ELb1ELb1EEEEEEEEEvNT_6ParamsE,@"STO_CUDA_ENTRY STV_DEFAULT"
_ZN7cutlass13device_kernelIN5flash11enable_sm90INS1_16FlashAttnFwdSm90INS1_25CollectiveMainloopFwdSm90ILi2EN4cute5tupleIJNS5_1CILi1EEES8_S8_EEENS6_IJNS7_ILi128EEENS7_ILi160EEENS7_ILi192EEEEEELi192ENS_12float_e4m3_tEfNS_4arch4Sm90ELb0ELb1ELb0ELb0ELb0ELb0ELb0ELb1ELb1ELb1ELb0ELb0EEENS1_21CollectiveEpilogueFwdINS6_IJSA_SC_SB_EEES9_NS_10bfloat16_tESG_Li256ELb0ELb1ELb0ELb1EEENS1_30DynamicPersistentTileSchedulerILi256ELi128ELb0ELb1ELb1EEEEEEEEEvNT_6ParamsE:
        /* <DEDUP_REMOVED lines=18> */
.L_x_3860:
[----:B------:R-:W-:Y:S05]  /*0120*/  BSYNC B0 ;  /* 0x0000000000007941 */ /* 0x000fea0003800000 */
.L_x_3859:
        /* <DEDUP_REMOVED lines=41> */
.L_x_3861:
        /* <DEDUP_REMOVED lines=22> */
.L_x_3862:
        /* <DEDUP_REMOVED lines=18> */
.L_x_3863:
        /* <DEDUP_REMOVED lines=22> */
.L_x_3864:
        /* <DEDUP_REMOVED lines=22> */
.L_x_3865:
[----:B------:R-:W-:Y:S01]  /*0900*/  PLOP3.LUT P0, PT, PT, PT, UP0, 0x80, 0x0 ;  /* 0x000000000000781c */ /* 0x000fe20003f0f008 */
[----:B------:R-:W-:Y:S01]  /*0910*/  UMOV UR38, 0x1 ;  /* 0x0000000100267882 */ /* 0x000fe20000000000 */
[----:B------:R-:W-:Y:S01]  /*0920*/  NOP ;  /* 0x0000000000007918 */ /* 0x000fe20000000000 */
[----:B------:R-:W-:Y:S01]  /*0930*/  USEL UR38, UR38, 0x2, !UP0 ;  /* 0x0000000226267887 */ /* 0x000fe2000c000000 */
[----:B------:R-:W-:Y:S01]  /*0940*/  ULDC.64 UR50, c[0x0][0x208] ;  /* 0x0000820000327ab9 */ /* 0x000fe20000000a00 */
[----:B012-4-:R-:W-:Y:S08]  /*0950*/  BAR.SYNC.DEFER_BLOCKING 0x0 ;  /* 0x0000000000007b1d */ /* 0x017ff00000010000 */
[----:B------:R-:W-:Y:S05]  /*0960*/  @!P0 BRA `(.L_x_3866) ;  /* 0x0000015800ec8947 */ /* 0x000fea0003800000 */
.L_x_3867:
        /* <DEDUP_REMOVED lines=21> */
[CC--:B------:R-:W-:Y:S02]  /*0ac0*/  LEA.HI R4, R0.reuse, R225.reuse, RZ, 0x5 ;  /* 0x000000e100047211 */ /* 0x0c0fe400078f28ff */
[----:B------:R-:W-:Y:S02]  /*0ad0*/  LOP3.LUT R2, R3, 0xffffff80, RZ, 0xc0, !PT ;  /* 0xffffff8003027812 */ /* 0x000fe400078ec0ff */
[-C--:B------:R-:W-:Y:S01]  /*0ae0*/  LEA.HI R10, R0, R225.reuse, RZ, 0x2 ;  /* 0x000000e1000a7211 */ /* 0x080fe200078f10ff */
[----:B------:R-:W-:Y:S01]  /*0af0*/  IMAD.SHL.U32 R6, R4, 0x20, RZ ;  /* 0x0000002004067824 */ /* 0x000fe200078e00ff */
[----:B------:R-:W-:Y:S01]  /*0b00*/  SHF.R.S32.HI R222, RZ, 0x7, R3 ;  /* 0x00000007ffde7819 */ /* 0x000fe20000011403 */
[----:B------:R-:W-:Y:S01]  /*0b10*/  IMAD.IADD R221, R225, 0x1, -R2 ;  /* 0x00000001e1dd7824 */ /* 0x000fe200078e0a02 */
[----:B------:R-:W-:-:S02]  /*0b20*/  LEA.HI R2, R0, R225, RZ, 0x4 ;  /* 0x000000e100027211 */ /* 0x000fc400078f20ff */
[----:B------:R-:W-:Y:S02]  /*0b30*/  LOP3.LUT R7, R6, 0xfffffc00, RZ, 0xc0, !PT ;  /* 0xfffffc0006077812 */ /* 0x000fe400078ec0ff */
[----:B------:R-:W-:Y:S02]  /*0b40*/  SHF.R.S32.HI R8, RZ, 0x1f, R221 ;  /* 0x0000001fff087819 */ /* 0x000fe400000114dd */
[----:B------:R-:W-:Y:S02]  /*0b50*/  SHF.R.S32.HI R5, RZ, 0x4, R2 ;  /* 0x00000004ff057819 */ /* 0x000fe40000011402 */
[----:B------:R-:W-:Y:S02]  /*0b60*/  LEA.HI R9, R8, R221, RZ, 0x2 ;  /* 0x000000dd08097211 */ /* 0x000fe400078f10ff */
[----:B------:R-:W-:Y:S02]  /*0b70*/  LOP3.LUT R4, R2, 0x3fffff0, RZ, 0xc0, !PT ;  /* 0x03fffff002047812 */ /* 0x000fe400078ec0ff */
[----:B------:R-:W-:-:S02]  /*0b80*/  SHF.R.S32.HI R6, RZ, 0x2, R9 ;  /* 0x00000002ff067819 */ /* 0x000fc40000011409 */
[----:B------:R-:W-:Y:S01]  /*0b90*/  SHF.R.S32.HI R11, RZ, 0x1f, R9 ;  /* 0x0000001fff0b7819 */ /* 0x000fe20000011409 */
[----:B------:R-:W-:Y:S01]  /*0ba0*/  IMAD.IADD R4, R225, 0x1, -R4 ;  /* 0x00000001e1047824 */ /* 0x000fe200078e0a04 */
[----:B------:R-:W-:Y:S02]  /*0bb0*/  LOP3.LUT R10, R10, 0xfffffffc, RZ, 0xc0, !PT ;  /* 0xfffffffc0a0a7812 */ /* 0x000fe400078ec0ff */
[----:B------:R-:W-:Y:S01]  /*0bc0*/  LEA.HI R11, R11, R6, RZ, 0x3 ;  /* 0x000000060b0b7211 */ /* 0x000fe200078f18ff */
[----:B------:R-:W-:Y:S01]  /*0bd0*/  IMAD R7, R4, 0x40, R7 ;  /* 0x0000004004077824 */ /* 0x000fe200078e0207 */
[----:B------:R-:W-:Y:S01]  /*0be0*/  LEA.HI R2, R2, R5, RZ, 0x1 ;  /* 0x0000000502027211 */ /* 0x000fe200078f08ff */
[----:B------:R-:W-:Y:S01]  /*0bf0*/  IMAD.IADD R10, R225, 0x1, -R10 ;  /* 0x00000001e10a7824 */ /* 0x000fe200078e0a0a */
[----:B------:R-:W-:Y:S02]  /*0c00*/  LOP3.LUT R11, R11, 0xfffffff8, RZ, 0xc0, !PT ;  /* 0xfffffff80b0b7812 */ /* 0x000fe400078ec0ff */
[----:B------:R-:W-:-:S02]  /*0c10*/  LEA.HI R8, R8, R221, RZ, 0x5 ;  /* 0x000000dd08087211 */ /* 0x000fc400078f28ff */
[----:B------:R-:W-:Y:S01]  /*0c20*/  LEA.HI R3, R3, R222, RZ, 0x1 ;  /* 0x000000de03037211 */ /* 0x000fe200078f08ff */
[----:B------:R-:W-:Y:S01]  /*0c30*/  IMAD.IADD R11, R6, 0x1, -R11 ;  /* 0x00000001060b7824 */ /* 0x000fe200078e0a0b */
[----:B------:R-:W-:Y:S02]  /*0c40*/  LOP3.LUT R2, R2, 0x1ffffffe, RZ, 0xc0, !PT ;  /* 0x1ffffffe02027812 */ /* 0x000fe400078ec0ff */
[----:B------:R-:W-:Y:S02]  /*0c50*/  LEA.HI R4, R10, R10, RZ, 0x1 ;  /* 0x0000000a0a047211 */ /* 0x000fe400078f08ff */
[----:B------:R-:W-:Y:S01]  /*0c60*/  SHF.R.S32.HI R8, RZ, 0x5, R8 ;  /* 0x00000005ff087819 */ /* 0x000fe20000011408 */
[----:B------:R-:W-:Y:S01]  /*0c70*/  IMAD.IADD R2, R5, 0x1, -R2 ;  /* 0x0000000105027824 */ /* 0x000fe200078e0a02 */
[----:B------:R-:W-:Y:S02]  /*0c80*/  LOP3.LUT R3, R3, 0x3fffffe, RZ, 0xc0, !PT ;  /* 0x03fffffe03037812 */ /* 0x000fe400078ec0ff */
[----:B------:R-:W-:Y:S01]  /*0c90*/  LOP3.LUT R5, R4, 0x1ffffffe, RZ, 0xc0, !PT ;  /* 0x1ffffffe04057812 */ /* 0x000fe200078ec0ff */
[----:B------:R-:W-:Y:S01]  /*0ca0*/  IMAD R8, R8, 0x10, R11 ;  /* 0x0000001008087824 */ /* 0x000fe200078e020b */
[----:B------:R-:W-:Y:S01]  /*0cb0*/  LEA.HI R0, R0, R225, RZ, 0x3 ;  /* 0x000000e100007211 */ /* 0x000fe200078f18ff */
[----:B------:R-:W-:Y:S01]  /*0cc0*/  IMAD.IADD R3, R222, 0x1, -R3 ;  /* 0x00000001de037824 */ /* 0x000fe200078e0a03 */
[----:B------:R-:W-:Y:S01]  /*0cd0*/  LOP3.LUT R18, R9, 0x7ffffffc, RZ, 0xc0, !PT ;  /* 0x7ffffffc09127812 */ /* 0x000fe200078ec0ff */
[----:B------:R-:W-:Y:S01]  /*0ce0*/  IMAD.IADD R10, R10, 0x1, -R5 ;  /* 0x000000010a0a7824 */ /* 0x000fe200078e0a05 */
[----:B------:R-:W-:Y:S01]  /*0cf0*/  LOP3.LUT R22, R0, 0xfffffff8, RZ, 0xc0, !PT ;  /* 0xfffffff800167812 */ /* 0x000fe200078ec0ff */
[----:B------:R-:W-:Y:S01]  /*0d00*/  IMAD R223, R3, 0x40, R8 ;  /* 0x0000004003df7824 */ /* 0x000fe200078e0208 */
[----:B------:R-:W-:Y:S01]  /*0d10*/  SHF.R.S32.HI R220, RZ, 0x3, R0 ;  /* 0x00000003ffdc7819 */ /* 0x000fe20000011400 */
[----:B------:R-:W-:-:S02]  /*0d20*/  IMAD R224, R2, 0x8, R7 ;  /* 0x0000000802e07824 */ /* 0x000fc400078e0207 */
[----:B------:R-:W-:Y:S02]  /*0d30*/  IMAD.IADD R22, R225, 0x1, -R22 ;  /* 0x00000001e1167824 */ /* 0x000fe400078e0a16 */
[----:B------:R-:W-:Y:S02]  /*0d40*/  IMAD.IADD R18, R221, 0x1, -R18 ;  /* 0x00000001dd127824 */ /* 0x000fe400078e0a12 */
[----:B------:R-:W-:-:S07]  /*0d50*/  IMAD R19, R10, 0x8, R223 ;  /* 0x000000080a137824 */ /* 0x000fce00078e02df */
.L_x_3968:
        /* <DEDUP_REMOVED lines=21> */
.L_x_3868:
[----:B------:R-:W-:Y:S01]  /*0eb0*/  ULDC UR6, c[0x0][0xc54] ;  /* 0x0003150000067ab9 */ /* 0x000fe20000000800 */
[----:B------:R-:W-:Y:S01]  /*0ec0*/  UMOV UR8, UR7 ;  /* 0x0000000700087c82 */ /* 0x000fe20008000000 */
[----:B------:R-:W-:-:S11]  /*0ed0*/  UISETP.NE.AND UP0, UPT, UR6, 0x1, UPT ;  /* 0x000000010600788c */ /* 0x000fd6000bf05270 */
[----:B------:R-:W-:Y:S02]  /*0ee0*/  @UP0 ULDC.64 UR10, c[0x0][0xc58] ;  /* 0x00031600000a0ab9 */ /* 0x000fe40000000a00 */
[----:B------:R-:W-:-:S04]  /*0ef0*/  UIMAD.WIDE.U32 UR4, UR7, UR10, URZ ;  /* 0x0000000a070472a5 */ /* 0x000fc8000f8e003f */
[----:B------:R-:W-:-:S04]  /*0f00*/  @UP0 USHF.R.U32.HI UR8, URZ, UR11, UR5 ;  /* 0x0000000b3f080299 */ /* 0x000fc80008011605 */
[----:B------:R-:W-:-:S12]  /*0f10*/  UIMAD UR4, UR8, UR6, URZ ;  /* 0x00000006080472a4 */ /* 0x000fd8000f8e023f */
.L_x_3869:
[----:B------:R-:W-:Y:S01]  /*0f20*/  ULDC UR42, c[0x0][0xc48] ;  /* 0x00031200002a7ab9 */ /* 0x000fe20000000800 */
[----:B------:R-:W-:Y:S01]  /*0f30*/  UIADD3 UR6, UR7, -UR4, URZ ;  /* 0x8000000407067290 */ /* 0x000fe2000fffe03f */
[----:B------:R-:W-:Y:S01]  /*0f40*/  IMAD.MOV.U32 R3, RZ, RZ, 0x3f800000 ;  /* 0x3f800000ff037424 */ /* 0x000fe200078e00ff */
[----:B------:R-:W-:Y:S01]  /*0f50*/  UISETP.NE.AND UP2, UPT, UR42, 0x1, UPT ;  /* 0x000000012a00788c */ /* 0x000fe2000bf45270 */
[----:B------:R-:W-:Y:S01]  /*0f60*/  IMAD.MOV.U32 R0, RZ, RZ, 0x3f800000 ;  /* 0x3f800000ff007424 */ /* 0x000fe200078e00ff */
[----:B------:R-:W-:Y:S01]  /*0f70*/  ULDC.64 UR4, c[0x0][0x990] ;  /* 0x0002640000047ab9 */ /* 0x000fe20000000a00 */
[----:B------:R-:W-:Y:S01]  /*0f80*/  ULDC UR18, c[0x0][0xc54] ;  /* 0x0003150000127ab9 */ /* 0x000fe20000000800 */
[----:B------:R-:W-:Y:S01]  /*0f90*/  UISETP.NE.U32.AND UP0, UPT, UR4, URZ, UPT ;  /* 0x0000003f0400728c */ /* 0x000fe2000bf05070 */
[----:B------:R-:W0:Y:S01]  /*0fa0*/  LDC R8, c[0x0][0x448] ;  /* 0x00011200ff087b82 */ /* 0x000e220000000800 */
[----:B------:R-:W-:Y:S02]  /*0fb0*/  UIMAD UR18, UR9, UR18, UR6 ;  /* 0x00000012091272a4 */ /* 0x000fe4000f8e0206 */
[----:B------:R-:W-:Y:S01]  /*0fc0*/  UISETP.NE.AND.EX UP0, UPT, UR5, URZ, UPT, UP0 ;  /* 0x0000003f0500728c */ /* 0x000fe2000bf05300 */
[----:B------:R-:W-:-:S02]  /*0fd0*/  ULDC.64 UR6, c[0x0][0x998] ;  /* 0x0002660000067ab9 */ /* 0x000fc40000000a00 */
[----:B------:R-:W-:Y:S01]  /*0fe0*/  @UP2 ULDC UR10, c[0x0][0xc4c] ;  /* 0x00031300000a2ab9 */ /* 0x000fe20000000800 */
[----:B------:R-:W-:Y:S01]  /*0ff0*/  UISETP.NE.U32.AND UP1, UPT, UR6, URZ, UPT ;  /* 0x0000003f0600728c */ /* 0x000fe2000bf25070 */
[----:B------:R-:W1:Y:S01]  /*1000*/  LDC.64 R12, c[0x0][0x9e0] ;  /* 0x00027800ff0c7b82 */ /* 0x000e620000000a00 */
[----:B------:R-:W-:Y:S01]  /*1010*/  UIMAD.WIDE.U32 UR10, UR18, UR10, URZ ;  /* 0x0000000a120a72a5 */ /* 0x000fe2000f8e003f */
[----:B------:R-:W-:Y:S01]  /*1020*/  PLOP3.LUT P0, PT, PT, PT, UP0, 0x80, 0x0 ;  /* 0x000000000000781c */ /* 0x000fe20003f0f008 */
[----:B------:R-:W-:Y:S01]  /*1030*/  @UP2 ULDC UR9, c[0x0][0xc50] ;  /* 0x0003140000092ab9 */ /* 0x000fe20000000800 */
[----:B------:R-:W-:Y:S01]  /*1040*/  UISETP.NE.AND.EX UP1, UPT, UR7, URZ, UPT, UP1 ;  /* 0x0000003f0700728c */ /* 0x000fe2000bf25310 */
[----:B------:R-:W-:Y:S01]  /*1050*/  UMOV UR44, UR18 ;  /* 0x00000012002c7c82 */ /* 0x000fe20008000000 */
[----:B------:R-:W-:Y:S02]  /*1060*/  @UP2 USHF.R.U32.HI UR44, URZ, UR9, UR11 ;  /* 0x000000093f2c2299 */ /* 0x000fe4000801160b */
[----:B------:R-:W2:Y:S01]  /*1070*/  LDC R105, c[0x0][0x288] ;  /* 0x0000a200ff697b82 */ /* 0x000ea20000000800 */
[----:B------:R-:W-:Y:S01]  /*1080*/  @UP0 ULDC.64 UR10, c[0x0][0x9a8] ;  /* 0x00026a00000a0ab9 */ /* 0x000fe20000000a00 */
[----:B------:R-:W-:Y:S01]  /*1090*/  @UP0 USHF.R.S32.HI UR9, URZ, 0x1f, UR44 ;  /* 0x0000001f3f090899 */ /* 0x000fe2000801142c */
[----:B------:R-:W-:Y:S01]  /*10a0*/  PLOP3.LUT P1, PT, PT, PT, UP1, 0x80, 0x0 ;  /* 0x000000000000781c */ /* 0x000fe20003f2f018 */
[----:B------:R-:W-:-:S02]  /*10b0*/  @UP0 UIMAD.WIDE.U32 UR12, UR44, UR10, URZ ;  /* 0x0000000a2c0c02a5 */ /* 0x000fc4000f8e003f */
[----:B------:R-:W-:Y:S02]  /*10c0*/  @UP0 UIMAD UR9, UR9, UR10, URZ ;  /* 0x0000000a090902a4 */ /* 0x000fe4000f8e023f */
[----:B------:R-:W3:Y:S01]  /*10d0*/  LDC R9, c[0x0][0x2f0] ;  /* 0x0000bc00ff097b82 */ /* 0x000ee20000000800 */
[----:B------:R-:W-:Y:S02]  /*10e0*/  @UP1 USHF.R.S32.HI UR10, URZ, 0x1f, UR44 ;  /* 0x0000001f3f0a1899 */ /* 0x000fe4000801142c */
[----:B------:R-:W-:Y:S01]  /*10f0*/  UIADD3 UR15, -UR44, URZ, URZ ;  /* 0x0000003f2c0f7290 */ /* 0x000fe2000fffe13f */
[----:B------:R-:W-:Y:S01]  /*1100*/  @UP1 ULDC.64 UR16, c[0x0][0x9b8] ;  /* 0x00026e0000101ab9 */ /* 0x000fe20000000a00 */
[----:B------:R-:W-:Y:S02]  /*1110*/  @UP0 UIMAD UR14, UR44, UR11, UR9 ;  /* 0x0000000b2c0e02a4 */ /* 0x000fe4000f8e0209 */
[----:B------:R-:W-:Y:S02]  /*1120*/  @UP1 UIMAD UR9, UR10, UR16, URZ ;  /* 0x000000100a0912a4 */ /* 0x000fe4000f8e023f */
[----:B------:R-:W-:-:S02]  /*1130*/  UIMAD UR42, UR42, UR15, UR18 ;  /* 0x0000000f2a2a72a4 */ /* 0x000fc4000f8e0212 */
[----:B------:R-:W-:Y:S02]  /*1140*/  @UP1 UIMAD UR15, UR44, UR17, UR9 ;  /* 0x000000112c0f12a4 */ /* 0x000fe4000f8e0209 */
[----:B------:R-:W-:Y:S02]  /*1150*/  @UP0 USHF.R.S32.HI UR9, URZ, 0x1f, UR42 ;  /* 0x0000001f3f090899 */ /* 0x000fe4000801142a */
[----:B------:R-:W-:Y:S02]  /*1160*/  @UP1 UIMAD.WIDE.U32 UR10, UR44, UR16, URZ ;  /* 0x000000102c0a12a5 */ /* 0x000fe4000f8e003f */
[----:B------:R-:W-:Y:S01]  /*1170*/  @UP1 USHF.R.S32.HI UR20, URZ, 0x1f, UR42 ;  /* 0x0000001f3f141899 */ /* 0x000fe2000801142a */
[----:B------:R-:W-:Y:S01]  /*1180*/  @UP0 ULDC.64 UR16, c[0x0][0x9b0] ;  /* 0x00026c0000100ab9 */ /* 0x000fe20000000a00 */
[----:B------:R-:W-:Y:S01]  /*1190*/  @UP1 ULDC.64 UR18, c[0x0][0x9c0] ;  /* 0x0002700000121ab9 */ /* 0x000fe20000000a00 */
[----:B------:R-:W-:Y:S02]  /*11a0*/  @UP0 UIADD3 UR13, UR13, UR14, URZ ;  /* 0x0000000e0d0d0290 */ /* 0x000fe4000fffe03f */
[----:B------:R-:W-:-:S02]  /*11b0*/  @UP0 UIMAD UR9, UR9, UR16, URZ ;  /* 0x00000010090902a4 */ /* 0x000fc4000f8e023f */
[----:B------:R-:W-:Y:S02]  /*11c0*/  @UP1 UIADD3 UR11, UR11, UR15, URZ ;  /* 0x0000000f0b0b1290 */ /* 0x000fe4000fffe03f */
[----:B------:R-:W-:Y:S02]  /*11d0*/  @UP1 UIMAD UR14, UR20, UR18, URZ ;  /* 0x00000012140e12a4 */ /* 0x000fe4000f8e023f */
        /* <DEDUP_REMOVED lines=12> */
[----:B------:R-:W-:Y:S01]  /*12a0*/  ULOP3.LUT UR8, UR8, 0x1ffffff, URZ, 0x3c, !UPT ;  /* 0x01ffffff08087892 */ /* 0x000fe2000f8e3c3f */
[----:B------:R-:W-:Y:S01]  /*12b0*/  IMAD.U32 R5, RZ, RZ, UR5 ;  /* 0x00000005ff057e24 */ /* 0x000fe2000f8e00ff */
[----:B------:R-:W-:Y:S01]  /*12c0*/  ULDC UR4, c[0x0][0xc3c] ;  /* 0x00030f0000047ab9 */ /* 0x000fe20000000800 */
[----:B------:R-:W-:Y:S01]  /*12d0*/  IMAD.U32 R7, RZ, RZ, UR7 ;  /* 0x00000007ff077e24 */ /* 0x000fe2000f8e00ff */
[----:B------:R-:W-:Y:S02]  /*12e0*/  ULDC UR5, c[0x0][0x988] ;  /* 0x0002620000057ab9 */ /* 0x000fe40000000800 */
[----:B------:R2:W4:Y:S01]  /*12f0*/  @P0 LDG.E R3, desc[UR50][R4.64] ;  /* 0x0000003204030981 */ /* 0x000522000c1e1900 */
[----:B------:R-:W-:Y:S01]  /*1300*/  UIADD3 UR4, UR8, UR4, URZ ;  /* 0x0000000408047290 */ /* 0x000fe2000fffe03f */
[----:B------:R-:W-:Y:S02]  /*1310*/  ULDC.64 UR6, c[0x0][0x418] ;  /* 0x0001060000067ab9 */ /* 0x000fe40000000a00 */
[----:B------:R-:W4:Y:S01]  /*1320*/  @P1 LDG.E R0, desc[UR50][R6.64] ;  /* 0x0000003206001981 */ /* 0x000f22000c1e1900 */
[----:B0-----:R-:W-:Y:S01]  /*1330*/  ISETP.NE.AND P1, PT, R8, 0x1, PT ;  /* 0x000000010800780c */ /* 0x001fe20003f25270 */
[----:B------:R-:W-:Y:S01]  /*1340*/  USHF.L.U32 UR36, UR4, 0x7, URZ ;  /* 0x0000000704247899 */ /* 0x000fe2000800063f */
[----:B------:R-:W0:Y:S01]  /*1350*/  LDC R8, c[0x0][0x424] ;  /* 0x00010900ff087b82 */ /* 0x000e220000000800 */
[----:B------:R-:W-:-:S02]  /*1360*/  ISETP.NE.U32.AND P0, PT, RZ, UR6, PT ;  /* 0x00000006ff007c0c */ /* 0x000fc4000bf05070 */
[----:B------:R-:W-:Y:S01]  /*1370*/  UIADD3 UR4, UR36, 0x7f, URZ ;  /* 0x0000007f24047890 */ /* 0x000fe2000fffe03f */
[----:B-1----:R-:W-:Y:S02]  /*1380*/  ISETP.GE.AND P2, PT, R13, 0x1, PT ;  /* 0x000000010d00780c */ /* 0x002fe40003f46270 */
[----:B------:R-:W-:Y:S02]  /*1390*/  ISETP.NE.AND.EX P0, PT, RZ, UR7, PT, P0 ;  /* 0x00000007ff007c0c */ /* 0x000fe4000bf05300 */
[----:B--2---:R-:W-:-:S03]  /*13a0*/  IADD3 R5, -R105, 0x1, RZ ;  /* 0x0000000169057810 */ /* 0x004fc60007ffe1ff */
[----:B------:R-:W1:Y:S08]  /*13b0*/  @P1 LDC R10, c[0x0][0x44c] ;  /* 0x00011300ff0a1b82 */ /* 0x000e700000000800 */
[----:B------:R-:W2:Y:S01]  /*13c0*/  @P1 LDC R11, c[0x0][0x450] ;  /* 0x00011400ff0b1b82 */ /* 0x000ea20000000800 */
[----:B-1----:R-:W-:-:S04]  /*13d0*/  @P1 IMAD.HI.U32 R4, R10, UR4, RZ ;  /* 0x000000040a041c27 */ /* 0x002fc8000f8e00ff */
[----:B----4-:R-:W-:Y:S01]  /*13e0*/  FMUL.FTZ R0, R3, R0 ;  /* 0x0000000003007220 */ /* 0x010fe20000410000 */
[----:B------:R-:W-:Y:S01]  /*13f0*/  IMAD.U32 R3, RZ, RZ, UR4 ;  /* 0x00000004ff037e24 */ /* 0x000fe2000f8e00ff */
[----:B--2---:R-:W-:Y:S02]  /*1400*/  @P1 SHF.R.U32.HI R3, RZ, R11, R4 ;  /* 0x0000000bff031219 */ /* 0x004fe40000011604 */
[----:B------:R-:W-:Y:S01]  /*1410*/  FMUL.FTZ R6, R0, UR5 ;  /* 0x0000000500067c20 */ /* 0x000fe20008410000 */
[----:B0-----:R-:W-:-:S04]  /*1420*/  SEL R0, R8, 0x1, P0 ;  /* 0x0000000108007807 */ /* 0x001fc80000000000 */
[----:B------:R-:W-:Y:S01]  /*1430*/  R2UR UR37, R6 ;  /* 0x00000000062572ca */ /* 0x000fe200000e0000 */
[CC--:B---3--:R-:W-:Y:S02]  /*1440*/  IMAD R6, R0.reuse, R9.reuse, R5 ;  /* 0x0000000900067224 */ /* 0x0c8fe400078e0205 */
[----:B------:R-:W-:Y:S02]  /*1450*/  IMAD R17, R0, R9, RZ ;  /* 0x0000000900117224 */ /* 0x000fe400078e02ff */
[----:B------:R-:W-:-:S04]  /*1460*/  IMAD.IADD R5, R6, 0x1, R3 ;  /* 0x0000000106057824 */ /* 0x000fc800078e0203 */
[----:B------:R-:W-:Y:S01]  /*1470*/  IMAD.IADD R3, R5, 0x1, R12 ;  /* 0x0000000105037824 */ /* 0x000fe200078e020c */
[----:B------:R-:W-:Y:S06]  /*1480*/  @!P2 BRA `(.L_x_3870) ;  /* 0x000000000040a947 */ /* 0x000fec0003800000 */
[C---:B------:R-:W-:Y:S01]  /*1490*/  ISETP.GT.AND P0, PT, R5.reuse, RZ, PT ;  /* 0x000000ff0500720c */ /* 0x040fe20003f04270 */
[----:B------:R-:W-:-:S12]  /*14a0*/  VIADD R4, R5, 0xffffffff ;  /* 0xffffffff05047836 */ /* 0x000fd80000000000 */
        /* <DEDUP_REMOVED lines=8> */
.L_x_3871:
[----:B------:R-:W-:-:S13]  /*1530*/  ISETP.NE.AND P0, PT, R13, 0x1, PT ;  /* 0x000000010d00780c */ /* 0x000fda0003f05270 */
[----:B------:R-:W0:Y:S02]  /*1540*/  @P0 LDC.64 R6, c[0x0][0x9e8] ;  /* 0x00027a00ff060b82 */ /* 0x000e240000000a00 */
[----:B0-----:R-:W-:-:S05]  /*1550*/  @P0 IMAD.HI.U32 R6, R4, R6, RZ ;  /* 0x0000000604060227 */ /* 0x001fca00078e00ff */
[----:B------:R-:W-:-:S07]  /*1560*/  @P0 SHF.R.U32.HI R4, RZ, R7, R6 ;  /* 0x00000007ff040219 */ /* 0x000fce0000011606 */
.L_x_3872:
[----:B------:R-:W-:-:S05]  /*1570*/  IMAD R4, R4, R13, R13 ;  /* 0x0000000d04047224 */ /* 0x000fca00078e020d */
[----:B------:R-:W-:-:S07]  /*1580*/  VIMNMX R3, R3, R4, PT ;  /* 0x0000000403037248 */ /* 0x000fce0003fe0100 */
.L_x_3870:
[----:B------:R-:W0:Y:S01]  /*1590*/  @P1 LDC R5, c[0x0][0x44c] ;  /* 0x00011300ff051b82 */ /* 0x000e220000000800 */
[----:B------:R-:W-:Y:S01]  /*15a0*/  IMAD.U32 R4, RZ, RZ, UR36 ;  /* 0x00000024ff047e24 */ /* 0x000fe2000f8e00ff */
[----:B------:R-:W-:Y:S01]  /*15b0*/  ULDC UR4, c[0x0][0x9dc] ;  /* 0x0002770000047ab9 */ /* 0x000fe20000000800 */
[CC--:B------:R-:W-:Y:S02]  /*15c0*/  IMAD R105, R0.reuse, R9.reuse, -R105 ;  /* 0x0000000900697224 */ /* 0x0c0fe400078e0a69 */
[----:B------:R-:W-:Y:S02]  /*15d0*/  VIADD R3, R3, 0x9f ;  /* 0x0000009f03037836 */ /* 0x000fe40000000000 */
[----:B------:R-:W-:Y:S01]  /*15e0*/  IMAD R0, R0, R9, 0x9f ;  /* 0x0000009f00007424 */ /* 0x000fe200078e0209 */
[----:B------:R-:W1:Y:S03]  /*15f0*/  @P1 LDC R6, c[0x0][0x450] ;  /* 0x00011400ff061b82 */ /* 0x000e660000000800 */
[----:B------:R-:W-:-:S04]  /*1600*/  IMAD.HI R0, R0, 0x66666667, RZ ;  /* 0x6666666700007827 */ /* 0x000fc800078e02ff */
[----:B0-----:R-:W-:-:S05]  /*1610*/  @P1 IMAD.HI.U32 R5, R5, UR36, RZ ;  /* 0x0000002405051c27 */ /* 0x001fca000f8e00ff */
[----:B-1----:R-:W-:-:S05]  /*1620*/  @P1 SHF.R.U32.HI R4, RZ, R6, R5 ;  /* 0x00000006ff041219 */ /* 0x002fca0000011605 */
[----:B------:R-:W-:Y:S02]  /*1630*/  IMAD.IADD R6, R105, 0x1, R4 ;  /* 0x0000000169067824 */ /* 0x000fe400078e0204 */
[----:B------:R-:W-:Y:S01]  /*1640*/  IMAD.HI R4, R3, 0x66666667, RZ ;  /* 0x6666666703047827 */ /* 0x000fe200078e02ff */
[----:B------:R-:W-:-:S03]  /*1650*/  SHF.R.U32.HI R3, RZ, 0x1f, R0 ;  /* 0x0000001fff037819 */ /* 0x000fc60000011600 */
[----:B------:R-:W-:Y:S01]  /*1660*/  VIADD R7, R6, -UR4 ;  /* 0x8000000406077c36 */ /* 0x000fe20008000000 */
[----:B------:R-:W-:Y:S02]  /*1670*/  SHF.R.U32.HI R5, RZ, 0x1f, R4 ;  /* 0x0000001fff057819 */ /* 0x000fe40000011604 */
[----:B------:R-:W-:Y:S02]  /*1680*/  LEA.HI.SX32 R3, R0, R3, 0x1a ;  /* 0x0000000300037211 */ /* 0x000fe400078fd2ff */
[----:B------:R-:W-:Y:S02]  /*1690*/  LEA.HI.SX32 R104, R4, R5, 0x1a ;  /* 0x0000000504687211 */ /* 0x000fe400078fd2ff */
[----:B------:R-:W-:Y:S02]  /*16a0*/  R2UR UR4, R7 ;  /* 0x00000000070472ca */ /* 0x000fe400000e0000 */
[----:B------:R-:W-:Y:S01]  /*16b0*/  VIMNMX R104, R3, R104, PT ;  /* 0x0000006803687248 */ /* 0x000fe20003fe0100 */
[----:B------:R-:W-:-:S12]  /*16c0*/  @!P2 BRA `(.L_x_3873) ;  /* 0x000000000044a947 */ /* 0x000fd80003800000 */
        /* <DEDUP_REMOVED lines=9> */
.L_x_3874:
[----:B------:R-:W-:-:S13]  /*1760*/  ISETP.NE.AND P0, PT, R13, 0x1, PT ;  /* 0x000000010d00780c */ /* 0x000fda0003f05270 */
[----:B------:R-:W0:Y:S02]  /*1770*/  @P0 LDC.64 R4, c[0x0][0x9e8] ;  /* 0x00027a00ff040b82 */ /* 0x000e240000000a00 */
[----:B0-----:R-:W-:-:S05]  /*1780*/  @P0 IMAD.HI.U32 R0, R6, R4, RZ ;  /* 0x0000000406000227 */ /* 0x001fca00078e00ff */
[----:B------:R-:W-:-:S07]  /*1790*/  @P0 SHF.R.U32.HI R6, RZ, R5, R0 ;  /* 0x00000005ff060219 */ /* 0x000fce0000011600 */
.L_x_3875:
[----:B------:R-:W-:-:S05]  /*17a0*/  IMAD R6, R6, R13, RZ ;  /* 0x0000000d06067224 */ /* 0x000fca00078e02ff */
[----:B------:R-:W-:-:S13]  /*17b0*/  R2UR UR5, R6 ;  /* 0x00000000060572ca */ /* 0x000fda00000e0000 */
[----:B------:R-:W-:-:S04]  /*17c0*/  UISETP.LT.AND UP0, UPT, UR4, UR5, UPT ;  /* 0x000000050400728c */ /* 0x000fc8000bf01270 */
[----:B------:R-:W-:-:S12]  /*17d0*/  USEL UR4, UR4, UR5, !UP0 ;  /* 0x0000000504047287 */ /* 0x000fd8000c000000 */
.L_x_3873:
[----:B------:R-:W-:Y:S01]  /*17e0*/  UIMAD.WIDE UR4, UR4, 0x66666667, URZ ;  /* 0x66666667040478a5 */ /* 0x000fe2000f8e023f */
[----:B------:R-:W-:Y:S02]  /*17f0*/  PLOP3.LUT P0, PT, PT, PT, PT, 0x80, 0x0 ;  /* 0x000000000000781c */ /* 0x000fe40003f0f070 */
[----:B------:R-:W-:Y:S02]  /*1800*/  CS2R R4, SRZ ;  /* 0x0000000000047805 */ /* 0x000fe4000001ff00 */
[----:B------:R-:W-:Y:S01]  /*1810*/  CS2R R118, SRZ ;  /* 0x0000000000767805 */ /* 0x000fe2000001ff00 */
[----:B------:R-:W-:Y:S01]  /*1820*/  USHF.R.U32.HI UR4, URZ, 0x1f, UR5 ;  /* 0x0000001f3f047899 */ /* 0x000fe20008011605 */
[----:B------:R-:W-:Y:S02]  /*1830*/  CS2R R8, SRZ ;  /* 0x0000000000087805 */ /* 0x000fe4000001ff00 */
[----:B------:R-:W-:Y:S02]  /*1840*/  CS2R R116, SRZ ;  /* 0x0000000000747805 */ /* 0x000fe4000001ff00 */
[----:B------:R-:W-:Y:S01]  /*1850*/  CS2R R10, SRZ ;  /* 0x00000000000a7805 */ /* 0x000fe2000001ff00 */
[----:B------:R-:W-:Y:S01]  /*1860*/  ULEA.HI.SX32 UR4, UR5, UR4, 0x1a ;  /* 0x0000000405047291 */ /* 0x000fe2000f8fd23f */
        /* <DEDUP_REMOVED lines=47> */
[----:B------:R-:W-:-:S02]  /*1b60*/  IMAD.MOV.U32 R113, RZ, RZ, RZ ;  /* 0x000000ffff717224 */ /* 0x000fc400078e00ff */
        /* <DEDUP_REMOVED lines=33> */
.L_x_3877:
        /* <DEDUP_REMOVED lines=9> */
.L_x_4057:
[----:B------:R-:W-:Y:S05]  /*1e10*/  @!P0 BRA `(.L_x_3879) ;  /* 0x0000000000048947 */ /* 0x000fea0003800000 */
[----:B------:R-:W-:Y:S01]  /*1e20*/  BPT.TRAP 0x1 ;  /* 0x000000040000795c */ /* 0x000fe20000300000 */
.L_x_3879:
[----:B0-----:R-:W-:Y:S02]  /*1e30*/  IMAD.U32 R3, RZ, RZ, UR49 ;  /* 0x00000031ff037e24 */ /* 0x001fe4000f8e00ff */
[----:B------:R-:W-:-:S03]  /*1e40*/  IMAD.U32 R0, RZ, RZ, UR45 ;  /* 0x0000002dff007e24 */ /* 0x000fc6000f8e00ff */
[----:B------:R-:W-:Y:S02]  /*1e50*/  LEA R3, R3, UR41, 0x3 ;  /* 0x0000002903037c11 */ /* 0x000fe4000f8e18ff */
[----:B------:R-:W-:-:S04]  /*1e60*/  SHF.L.U32 R0, R0, 0x1f, RZ ;  /* 0x0000001f00007819 */ /* 0x000fc800000006ff */
[----:B------:R0:W1:Y:S01]  /*1e70*/  SYNCS.PHASECHK.TRANS64.TRYWAIT P1, [R3+URZ+0x33430], R0 ;  /* 0x03343000030075a7 */ /* 0x000062000802017f */
[----:B------:R-:W-:Y:S05]  /*1e80*/  @!P0 BRA `(.L_x_3880) ;  /* 0x0000000000048947 */ /* 0x000fea0003800000 */
[----:B------:R-:W-:Y:S01]  /*1e90*/  BPT.TRAP 0x1 ;  /* 0x000000040000795c */ /* 0x000fe20000300000 */
.L_x_3880:
[----:B------:R-:W2:Y:S01]  /*1ea0*/  S2R R4, SR_TID.X ;  /* 0x0000000000047919 */ /* 0x000ea20000002100 */
[----:B------:R-:W-:Y:S02]  /*1eb0*/  LOP3.LUT R2, R2, 0xfffffff7, RZ, 0xc0, !PT ;  /* 0xfffffff702027812 */ /* 0x000fe400078ec0ff */
[----:B--2---:R-:W-:-:S13]  /*1ec0*/  LOP3.LUT P2, RZ, R4, 0x7f, RZ, 0xc0, !PT ;  /* 0x0000007f04ff7812 */ /* 0x004fda000784c0ff */
[----:B------:R-:W-:Y:S01]  /*1ed0*/  @P2 LOP3.LUT R2, R2, 0x8, RZ, 0xfc, !PT ;  /* 0x0000000802022812 */ /* 0x000fe200078efcff */
[----:B-1----:R-:W-:Y:S06]  /*1ee0*/  @P1 BRA `(.L_x_3881) ;  /* 0x0000000000081947 */ /* 0x002fec0003800000 */
[----:B------:R-:W1:Y:S02]  /*1ef0*/  SYNCS.PHASECHK.TRANS64.TRYWAIT P1, [R3+URZ+0x33430], R0 ;  /* 0x03343000030075a7 */ /* 0x000e64000802017f */
[----:B-1----:R-:W-:Y:S05]  /*1f00*/  @!P1 BRA `(.L_x_3882) ;  /* 0x0000019800509947 */ /* 0x002fea0003800000 */
.L_x_3881:
[----:B------:R-:W-:Y:S05]  /*1f10*/  WARPSYNC.ALL ;  /* 0x0000000000007948 */ /* 0x000fea0003800000 */
[----:B------:R-:W-:Y:S01]  /*1f20*/  UIADD3 UR4, UR41, 0x24200, URZ ;  /* 0x0002420029047890 */ /* 0x000fe2000fffe03f */
[----:B------:R-:W-:Y:S01]  /*1f30*/  WARPGROUP.ARRIVE ;  /* 0x00000000000079c5 */ /* 0x000fe20000000000 */
[----:B------:R-:W-:-:S05]  /*1f40*/  ULOP3.LUT UR20, UR52, 0x10000, URZ, 0xfc, !UPT ;  /* 0x0001000034147892 */ /* 0x000fca000f8efc3f */
[----:B------:R-:W2:Y:S01]  /*1f50*/  S2R R6, SR_TID.X ;  /* 0x0000000000067919 */ /* 0x000ea20000002100 */
[----:B------:R-:W-:Y:S01]  /*1f60*/  USHF.R.U32.HI UR4, URZ, 0x4, UR4 ;  /* 0x000000043f047899 */ /* 0x000fe20008011604 */
[----:B01----:R-:W-:Y:S01]  /*1f70*/  VIADD R0, R19, UR36 ;  /* 0x0000002413007c36 */ /* 0x003fe20008000000 */
[----:B------:R-:W-:Y:S01]  /*1f80*/  UMOV UR25, 0x80000020 ;  /* 0x8000002000197882 */ /* 0x000fe20000000000 */
[----:B------:R-:W-:Y:S01]  /*1f90*/  UMOV UR27, 0x80000020 ;  /* 0x80000020001b7882 */ /* 0x000fe20000000000 */
[----:B------:R-:W-:Y:S01]  /*1fa0*/  ULOP3.LUT UR4, UR4, 0x3fff, URZ, 0xc0, !UPT ;  /* 0x00003fff04047892 */ /* 0x000fe2000f8ec03f */
[----:B------:R-:W0:Y:S01]  /*1fb0*/  LDC R7, c[0x0][0x288] ;  /* 0x0000a200ff077b82 */ /* 0x000e220000000800 */
[----:B------:R-:W-:Y:S01]  /*1fc0*/  UMOV UR24, UR20 ;  /* 0x0000001400187c82 */ /* 0x000fe20008000000 */
[----:B------:R-:W-:Y:S01]  /*1fd0*/  UMOV UR7, 0x80000020 ;  /* 0x8000002000077882 */ /* 0x000fe20000000000 */
[----:B------:R-:W-:Y:S01]  /*1fe0*/  ULOP3.LUT UR48, UR4, 0x10000, URZ, 0xfc, !UPT ;  /* 0x0001000004307892 */ /* 0x000fe2000f8efc3f */
[----:B------:R-:W-:Y:S01]  /*1ff0*/  IMAD.MOV.U32 R5, RZ, RZ, R0 ;  /* 0x000000ffff057224 */ /* 0x000fe200078e0000 */
[----:B------:R-:W-:Y:S01]  /*2000*/  UMOV UR11, 0x80000020 ;  /* 0x80000020000b7882 */ /* 0x000fe20000000000 */
[----:B------:R-:W-:Y:S01]  /*2010*/  UIADD3 UR12, UR20, 0x202, URZ ;  /* 0x00000202140c7890 */ /* 0x000fe2000fffe03f */
[----:B------:R-:W-:Y:S01]  /*2020*/  IMAD.MOV.U32 R9, RZ, RZ, -0xa0 ;  /* 0xffffff60ff097424 */ /* 0x000fe200078e00ff */
[----:B------:R-:W-:Y:S01]  /*2030*/  UIMAD UR28, UR49, 0x780, UR48 ;  /* 0x00000780311c78a4 */ /* 0x000fe2000f8e0230 */
[----:B------:R-:W-:Y:S01]  /*2040*/  UMOV UR13, 0x80000020 ;  /* 0x80000020000d7882 */ /* 0x000fe20000000000 */
[----:B------:R-:W-:-:S02]  /*2050*/  UMOV UR15, 0x80000020 ;  /* 0x80000020000f7882 */ /* 0x000fc40000000000 */
[----:B------:R-:W-:Y:S01]  /*2060*/  UIADD3 UR4, UR28, 0x80, URZ ;  /* 0x000000801c047890 */ /* 0x000fe2000fffe03f */
[----:B------:R-:W-:Y:S01]  /*2070*/  IMAD R9, R104, R9, 0xa1 ;  /* 0x000000a168097424 */ /* 0x000fe200078e0209 */
[----:B------:R-:W-:Y:S02]  /*2080*/  UIADD3 UR5, UR28, 0x100, URZ ;  /* 0x000001001c057890 */ /* 0x000fe4000fffe03f */
[----:B------:R-:W-:Y:S01]  /*2090*/  UMOV UR26, UR28 ;  /* 0x0000001c001a7c82 */ /* 0x000fe20008000000 */
[----:B------:R-:W-:Y:S01]  /*20a0*/  UIADD3 UR6, UR28, 0x2, URZ ;  /* 0x000000021c067890 */ /* 0x000fe2000fffe03f */
[----:B------:R-:W-:Y:S01]  /*20b0*/  QGMMA.64x32x32.F32.E4M3.E4M3 R88, gdesc[UR24], RZ, !UPT, gsb0 ;  /* 0x00600000185879f3 */ /* 0x000fe2000c0008ff */
[----:B------:R-:W-:Y:S01]  /*20c0*/  UMOV UR26, UR4 ;  /* 0x00000004001a7c82 */ /* 0x000fe20008000000 */
[----:B------:R-:W-:Y:S01]  /*20d0*/  UMOV UR27, 0x80000020 ;  /* 0x80000020001b7882 */ /* 0x000fe20000000000 */
[----:B------:R-:W-:Y:S02]  /*20e0*/  UIADD3 UR4, UR28, 0x180, URZ ;  /* 0x000001801c047890 */ /* 0x000fe4000fffe03f */
[----:B------:R-:W-:-:S02]  /*20f0*/  UIADD3 UR8, UR28, 0x82, URZ ;  /* 0x000000821c087890 */ /* 0x000fc4000fffe03f */
[----:B------:R-:W-:Y:S01]  /*2100*/  UIADD3 UR9, UR28, 0x102, URZ ;  /* 0x000001021c097890 */ /* 0x000fe2000fffe03f */
[----:B--2---:R-:W-:Y:S01]  /*2110*/  LOP3.LUT P3, RZ, R6, 0x7f, RZ, 0xc0, !PT ;  /* 0x0000007f06ff7812 */ /* 0x004fe2000786c0ff */
[----:B------:R-:W-:Y:S02]  /*2120*/  UIADD3 UR10, UR28, 0x280, URZ ;  /* 0x000002801c0a7890 */ /* 0x000fe4000fffe03f */
[----:B------:R-:W-:Y:S02]  /*2130*/  UIADD3 UR14, UR28, 0x282, URZ ;  /* 0x000002821c0e7890 */ /* 0x000fe4000fffe03f */
[----:B------:R-:W-:Y:S02]  /*2140*/  UIADD3 UR16, UR20, 0x400, URZ ;  /* 0x0000040014107890 */ /* 0x000fe4000fffe03f */
[----:B------:R-:W-:Y:S01]  /*2150*/  UIADD3 UR18, UR28, 0x500, URZ ;  /* 0x000005001c127890 */ /* 0x000fe2000fffe03f */
[----:B------:R-:W-:Y:S01]  /*2160*/  UMOV UR17, 0x80000020 ;  /* 0x8000002000117882 */ /* 0x000fe20000000000 */
[----:B------:R-:W-:Y:S01]  /*2170*/  UMOV UR19, 0x80000020 ;  /* 0x8000002000137882 */ /* 0x000fe20000000000 */
[----:B------:R-:W-:Y:S01]  /*2180*/  UIADD3 UR22, UR28, 0x502, URZ ;  /* 0x000005021c167890 */ /* 0x000fe2000fffe03f */
[----:B------:R-:W-:Y:S01]  /*2190*/  UMOV UR21, 0x80000020 ;  /* 0x8000002000157882 */ /* 0x000fe20000000000 */
[----:B------:R-:W-:Y:S01]  /*21a0*/  UMOV UR23, 0x80000020 ;  /* 0x8000002000177882 */ /* 0x000fe20000000000 */
[----:B------:R-:W-:Y:S01]  /*21b0*/  ULDC UR53, c[0x0][0x9dc] ;  /* 0x0002770000357ab9 */ /* 0x000fe20000000800 */
[----:B------:R-:W-:-:S02]  /*21c0*/  WARPGROUP.DEPBAR.LE gsb0, 0x0 ;  /* 0x00008000000079c5 */ /* 0x000fc40000010000 */
[----:B------:R-:W-:-:S06]  /*21d0*/  WARPGROUP.ARRIVE ;  /* 0x00000000000079c5 */ /* 0x000fcc0000000000 */
[----:B------:R-:W-:Y:S01]  /*21e0*/  QGMMA.64x32x32.F32.E4M3.E4M3 R72, gdesc[UR24], RZ, !UPT, gsb0 ;  /* 0x00600000184879f3 */ /* 0x000fe2000c0008ff */
[----:B------:R-:W-:Y:S01]  /*21f0*/  UMOV UR26, UR5 ;  /* 0x00000005001a7c82 */ /* 0x000fe20008000000 */
[----:B------:R-:W-:Y:S01]  /*2200*/  UMOV UR27, 0x80000020 ;  /* 0x80000020001b7882 */ /* 0x000fe20000000000 */
[----:B------:R-:W-:Y:S01]  /*2210*/  UIADD3 UR5, UR28, 0x200, URZ ;  /* 0x000002001c057890 */ /* 0x000fe2000fffe03f */
        /* <DEDUP_REMOVED lines=11> */
[----:B------:R-:W-:Y:S01]  /*22d0*/  UMOV UR5, 0x80000020 ;  /* 0x8000002000057882 */ /* 0x000fe20000000000 */
        /* <DEDUP_REMOVED lines=20> */
[----:B------:R-:W-:Y:S02]  /*2420*/  UIADD3 UR8, UR20, 0x200, URZ ;  /* 0x0000020014087890 */ /* 0x000fe4000fffe03f */
[----:B------:R-:W-:Y:S01]  /*2430*/  UIADD3 UR20, UR20, 0x402, URZ ;  /* 0x0000040214147890 */ /* 0x000fe2000fffe03f */
[----:B------:R-:W-:Y:S02]  /*2440*/  WARPGROUP.DEPBAR.LE gsb0, 0x0 ;  /* 0x00008000000079c5 */ /* 0x000fe40000010000 */
[----:B------:R-:W-:-:S06]  /*2450*/  WARPGROUP.ARRIVE ;  /* 0x00000000000079c5 */ /* 0x000fcc0000000000 */
[----:B------:R-:W-:Y:S01]  /*2460*/  QGMMA.64x32x32.F32.E4M3.E4M3 R40, gdesc[UR4], R40, gsb0 ;  /* 0x00600000042879f3 */ /* 0x000fe20008000828 */
[----:B------:R-:W-:Y:S01]  /*2470*/  UMOV UR6, UR9 ;  /* 0x0000000900067c82 */ /* 0x000fe20008000000 */
[----:B------:R-:W-:Y:S01]  /*2480*/  UMOV UR7, 0x80000020 ;  /* 0x8000002000077882 */ /* 0x000fe20000000000 */
[----:B------:R-:W-:Y:S01]  /*2490*/  UMOV UR9, 0x80000020 ;  /* 0x8000002000097882 */ /* 0x000fe20000000000 */
        /* <DEDUP_REMOVED lines=32> */
[----:B------:R-:W-:Y:S02]  /*26a0*/  ULDC UR10, c[0x0][0x448] ;  /* 0x00011200000a7ab9 */ /* 0x000fe40000000800 */
[----:B------:R-:W-:Y:S02]  /*26b0*/  UISETP.NE.AND UP0, UPT, UR10, 0x1, UPT ;  /* 0x000000010a00788c */ /* 0x000fe4000bf05270 */
[----:B------:R-:W-:-:S04]  /*26c0*/  ULOP3.LUT UR10, URZ, UR53, URZ, 0x33, !UPT ;  /* 0x000000353f0a7292 */ /* 0x000fc8000f8e333f */
[----:B------:R-:W-:Y:S02]  /*26d0*/  PLOP3.LUT P1, PT, PT, PT, UP0, 0x80, 0x0 ;  /* 0x000000000000781c */ /* 0x000fe40003f2f008 */
[----:B------:R-:W-:Y:S01]  /*26e0*/  PLOP3.LUT P2, PT, PT, PT, UP0, 0x80, 0x0 ;  /* 0x000000000000781c */ /* 0x000fe20003f4f008 */
        /* <DEDUP_REMOVED lines=71> */
[----:B------:R-:W-:Y:S02]  /*2b60*/  @UP0 ULDC UR6, c[0x0][0x44c] ;  /* 0x0001130000060ab9 */ /* 0x000fe40000000800 */
[----:B------:R-:W-:Y:S01]  /*2b70*/  @P1 IMAD.HI.U32 R4, R0, UR6, RZ ;  /* 0x0000000600041c27 */ /* 0x000fe2000f8e00ff */
[----:B------:R-:W-:-:S03]  /*2b80*/  @UP0 ULDC UR6, c[0x0][0x450] ;  /* 0x0001140000060ab9 */ /* 0x000fc60000000800 */
[----:B------:R-:W-:Y:S01]  /*2b90*/  @!P3 VIADD R0, R3, 0x33440 ;  /* 0x000334400300b836 */ /* 0x000fe20000000000 */
[----:B------:R-:W-:Y:S01]  /*2ba0*/  @P2 SHF.R.U32.HI R5, RZ, UR6, R4 ;  /* 0x00000006ff052c19 */ /* 0x000fe20008011604 */
[----:B------:R-:W-:Y:S01]  /*2bb0*/  ULDC.64 UR6, c[0x0][0x9e0] ;  /* 0x0002780000067ab9 */ /* 0x000fe20000000a00 */
[----:B------:R-:W-:Y:S01]  /*2bc0*/  IMAD R4, R18, -0x2, R9 ;  /* 0xfffffffe12047824 */ /* 0x000fe200078e0209 */
[----:B------:R-:W-:Y:S01]  /*2bd0*/  UISETP.GE.AND UP1, UPT, UR7, 0x1, UPT ;  /* 0x000000010700788c */ /* 0x000fe2000bf26270 */
[----:B------:R-:W-:Y:S01]  /*2be0*/  @!P3 PRMT R0, RZ, 0x654, R0 ;  /* 0x00000654ff00b816 */ /* 0x000fe20000000000 */
[----:B------:R-:W1:Y:S01]  /*2bf0*/  SHFL.IDX PT, R12, R5, RZ, 0x1c1f ;  /* 0x001c1fff050c7589 */ /* 0x000e6200000e0000 */
[----:B------:R-:W-:Y:S02]  /*2c00*/  VIADD R9, R9, 0xffffffff ;  /* 0xffffffff09097836 */ /* 0x000fe40000000000 */
[----:B------:R-:W-:Y:S01]  /*2c10*/  VIADD R10, R4, 0xffffffff ;  /* 0xffffffff040a7836 */ /* 0x000fe20000000000 */
[----:B------:R-:W-:Y:S01]  /*2c20*/  PLOP3.LUT P1, PT, PT, PT, UP1, 0x40, 0x0 ;  /* 0x000000000000781c */ /* 0x000fe20003f2e818 */
[----:B------:R-:W-:-:S02]  /*2c30*/  WARPGROUP.DEPBAR.LE gsb0, 0x0 ;  /* 0x00008000000079c5 */ /* 0x000fc40000010000 */
        /* <DEDUP_REMOVED lines=8> */
[----:B------:R2:W-:Y:S02]  /*2cc0*/  @!P3 SYNCS.ARRIVE.TRANS64.RED.A1T0 RZ, [R0+URZ], RZ ;  /* 0x000000ff00ffb9a7 */ /* 0x0005e4000810043f */
[----:B--2---:R-:W-:-:S04]  /*2cd0*/  IMAD R0, R104, -0xa0, R17 ;  /* 0xffffff6068007824 */ /* 0x004fc800078e0211 */
[----:B------:R-:W-:Y:S01]  /*2ce0*/  VIADD R3, R0, 0xa0 ;  /* 0x000000a000037836 */ /* 0x000fe20000000000 */
[----:B0-----:R-:W-:-:S03]  /*2cf0*/  IADD3 R0, R4, -R7, R17 ;  /* 0x8000000704007210 */ /* 0x001fc60007ffe011 */
[----:B------:R-:W-:Y:S02]  /*2d00*/  IMAD R6, R18, -0x2, R3 ;  /* 0xfffffffe12067824 */ /* 0x000fe400078e0203 */
[C---:B------:R-:W-:Y:S02]  /*2d10*/  VIADD R11, R0.reuse, UR6 ;  /* 0x00000006000b7c36 */ /* 0x040fe40008000000 */
[----:B------:R-:W-:-:S03]  /*2d20*/  VIADD R8, R0, UR10 ;  /* 0x0000000a00087c36 */ /* 0x000fc60008000000 */
[----:B-1----:R-:W-:Y:S01]  /*2d30*/  VIADDMNMX R0, R12, R11, R6, PT ;  /* 0x0000000b0c007246 */ /* 0x002fe20003800106 */
[----:B------:R-:W-:Y:S01]  /*2d40*/  IMAD.IADD R3, R8, 0x1, R12 ;  /* 0x0000000108037824 */ /* 0x000fe200078e020c */
[----:B------:R-:W-:Y:S06]  /*2d50*/  @P1 BRA `(.L_x_3883) ;  /* 0x0000000000541947 */ /* 0x000fec0003800000 */
[----:B------:R-:W-:Y:S01]  /*2d60*/  IADD3 R4, R17, -R7, R12 ;  /* 0x8000000711047210 */ /* 0x000fe20007ffe00c */
[----:B------:R-:W-:Y:S03]  /*2d70*/  BSSY B0, `(.L_x_3884) ;  /* 0x0000010000007945 */ /* 0x000fe60003800000 */
        /* <DEDUP_REMOVED lines=10> */
.L_x_3885:
[----:B------:R-:W-:-:S06]  /*2e20*/  UISETP.NE.AND UP2, UPT, UR7, 0x1, UPT ;  /* 0x000000010700788c */ /* 0x000fcc000bf45270 */
[----:B------:R-:W-:-:S05]  /*2e30*/  PLOP3.LUT P1, PT, PT, PT, UP2, 0x80, 0x0 ;  /* 0x000000000000781c */ /* 0x000fca0003f2f028 */
[----:B------:R-:W-:-:S08]  /*2e40*/  @UP2 ULDC.64 UR10, c[0x0][0x9e8] ;  /* 0x00027a00000a2ab9 */ /* 0x000fd00000000a00 */
[----:B------:R-:W-:-:S05]  /*2e50*/  @P1 IMAD.HI.U32 R12, R4, UR10, RZ ;  /* 0x0000000a040c1c27 */ /* 0x000fca000f8e00ff */
[----:B------:R-:W-:-:S07]  /*2e60*/  @P1 SHF.R.U32.HI R4, RZ, UR11, R12 ;  /* 0x0000000bff041c19 */ /* 0x000fce000801160c */
.L_x_3886:
[----:B------:R-:W-:Y:S05]  /*2e70*/  BSYNC B0 ;  /* 0x0000000000007941 */ /* 0x000fea0003800000 */
.L_x_3884:
[----:B------:R-:W-:-:S05]  /*2e80*/  IMAD R4, R4, UR7, R10 ;  /* 0x0000000704047c24 */ /* 0x000fca000f8e020a */
[----:B------:R-:W-:Y:S02]  /*2e90*/  VIMNMX R3, R3, R4, !PT ;  /* 0x0000000403037248 */ /* 0x000fe40007fe0100 */
[----:B------:R-:W-:-:S07]  /*2ea0*/  VIADDMNMX R0, R4, UR7, R0, PT ;  /* 0x0000000704007c46 */ /* 0x000fce000b800100 */
.L_x_3883:
[C---:B------:R-:W-:Y:S01]  /*2eb0*/  ISETP.GE.AND P1, PT, R9.reuse, 0x2, PT ;  /* 0x000000020900780c */ /* 0x040fe20003f26270 */
[----:B------:R-:W0:Y:S01]  /*2ec0*/  SHFL.IDX PT, R12, R5, 0x1, 0x1c1f ;  /* 0x003c1f00050c7f89 */ /* 0x000e2200000e0000 */
[----:B------:R-:W-:Y:S02]  /*2ed0*/  ISETP.GE.AND P3, PT, R9, 0xa, PT ;  /* 0x0000000a0900780c */ /* 0x000fe40003f66270 */
[----:B------:R-:W-:Y:S02]  /*2ee0*/  P2R R15, PR, RZ, 0x2 ;  /* 0x00000002ff0f7803 */ /* 0x000fe40000000000 */
[----:B------:R-:W-:Y:S02]  /*2ef0*/  ISETP.GT.AND P1, PT, R3, 0x1, !P1 ;  /* 0x000000010300780c */ /* 0x000fe40004f24270 */
[----:B------:R-:W-:Y:S02]  /*2f00*/  ISETP.GE.AND P2, PT, R9, 0x9, PT ;  /* 0x000000090900780c */ /* 0x000fe40003f46270 */
[----:B------:R-:W-:-:S02]  /*2f10*/  ISETP.LT.OR P1, PT, R0, 0x2, P1 ;  /* 0x000000020000780c */ /* 0x000fc40000f21670 */
[----:B------:R-:W-:Y:S02]  /*2f20*/  P2R R20, PR, RZ, 0x4 ;  /* 0x00000004ff147803 */ /* 0x000fe40000000000 */
[----:B------:R-:W-:Y:S02]  /*2f30*/  FSEL R89, R89, -INF , !P1 ;  /* 0xff80000059597808 */ /* 0x000fe40004800000 */
[C---:B------:R-:W-:Y:S02]  /*2f40*/  ISETP.GT.AND P1, PT, R3.reuse, 0x9, !P3 ;  /* 0x000000090300780c */ /* 0x040fe40005f24270 */
[----:B------:R-:W-:Y:S02]  /*2f50*/  P2R R21, PR, RZ, 0x8 ;  /* 0x00000008ff157803 */ /* 0x000fe40000000000 */
[----:B------:R-:W-:Y:S02]  /*2f60*/  ISETP.LT.OR P1, PT, R0, 0xa, P1 ;  /* 0x0000000a0000780c */ /* 0x000fe40000f21670 */
[----:B------:R-:W-:-:S02]  /*2f70*/  ISETP.GT.AND P2, PT, R3, 0x8, !P2 ;  /* 0x000000080300780c */ /* 0x000fc40005744270 */
[----:B------:R-:W-:Y:S01]  /*2f80*/  ISETP.GE.AND P3, PT, R9, 0x11, PT ;  /* 0x000000110900780c */ /* 0x000fe20003f66270 */
[----:B0-----:R-:W-:Y:S01]  /*2f90*/  IMAD.IADD R4, R8, 0x1, R12 ;  /* 0x0000000108047824 */ /* 0x001fe200078e020c */
[----:B------:R-:W-:Y:S02]  /*2fa0*/  FSEL R93, R93, -INF , !P1 ;  /* 0xff8000005d5d7808 */ /* 0x000fe40004800000 */
[----:B------:R-:W-:Y:S02]  /*2fb0*/  ISETP.LT.OR P2, PT, R0, 0x9, P2 ;  /* 0x000000090000780c */ /* 0x000fe40001741670 */
[----:B------:R-:W-:Y:S02]  /*2fc0*/  ISETP.GT.AND P1, PT, R3, 0x10, !P3 ;  /* 0x000000100300780c */ /* 0x000fe40005f24270 */
[----:B------:R-:W-:Y:S02]  /*2fd0*/  FSEL R92, R92, -INF , !P2 ;  /* 0xff8000005c5c7808 */ /* 0x000fe40005000000 */
        /* <DEDUP_REMOVED lines=16> */
[----:B------:R-:W-:Y:S02]  /*30e0*/  P2R R106, PR, RZ, 0x8 ;  /* 0x00000008ff6a7803 */ /* 0x000fe40000000000 */
[----:B------:R-:W-:Y:S02]  /*30f0*/  FSEL R101, R101, -INF , !P1 ;  /* 0xff80000065657808 */ /* 0x000fe40004800000 */
[----:B------:R-:W-:-:S02]  /*3100*/  ISETP.GE.AND P1, PT, R9, 0x21, PT ;  /* 0x000000210900780c */ /* 0x000fc40003f26270 */
[----:B------:R-:W-:Y:S02]  /*3110*/  ISETP.GE.AND P3, PT, R9, 0x22, PT ;  /* 0x000000220900780c */ /* 0x000fe40003f66270 */
[----:B------:R-:W-:Y:S02]  /*3120*/  ISETP.GT.AND P2, PT, R3, 0x20, !P1 ;  /* 0x000000200300780c */ /* 0x000fe40004f44270 */
[----:B------:R-:W-:Y:S02]  /*3130*/  P2R R110, PR, RZ, 0x8 ;  /* 0x00000008ff6e7803 */ /* 0x000fe40000000000 */
[----:B------:R-:W-:Y:S02]  /*3140*/  ISETP.LT.OR P2, PT, R0, 0x21, P2 ;  /* 0x000000210000780c */ /* 0x000fe40001741670 */
[----:B------:R-:W-:Y:S02]  /*3150*/  ISETP.GE.AND P4, PT, R9, 0x31, PT ;  /* 0x000000310900780c */ /* 0x000fe40003f86270 */
[----:B------:R-:W-:-:S02]  /*3160*/  FSEL R72, R72, -INF , !P2 ;  /* 0xff80000048487808 */ /* 0x000fc40005000000 */
[----:B------:R-:W-:Y:S02]  /*3170*/  ISETP.GT.AND P2, PT, R3, 0x21, !P3 ;  /* 0x000000210300780c */ /* 0x000fe40005f44270 */
[----:B------:R-:W-:Y:S02]  /*3180*/  ISETP.GE.AND P3, PT, R9, 0x29, PT ;  /* 0x000000290900780c */ /* 0x000fe40003f66270 */
[----:B------:R-:W-:Y:S02]  /*3190*/  ISETP.LT.OR P2, PT, R0, 0x22, P2 ;  /* 0x000000220000780c */ /* 0x000fe40001741670 */
[----:B------:R-:W-:Y:S02]  /*31a0*/  P2R R111, PR, RZ, 0x8 ;  /* 0x00000008ff6f7803 */ /* 0x000fe40000000000 */
[----:B------:R-:W-:Y:S02]  /*31b0*/  FSEL R73, R73, -INF , !P2 ;  /* 0xff80000049497808 */ /* 0x000fe40005000000 */
[----:B------:R-:W-:-:S02]  /*31c0*/  ISETP.GT.AND P2, PT, R3, 0x28, !P3 ;  /* 0x000000280300780c */ /* 0x000fc40005f44270 */
[----:B------:R-:W-:Y:S02]  /*31d0*/  P2R R112, PR, RZ, 0x10 ;  /* 0x00000010ff707803 */ /* 0x000fe40000000000 */
[----:B------:R-:W-:-:S04]  /*31e0*/  ISETP.LT.OR P2, PT, R0, 0x29, P2 ;  /* 0x000000290000780c */ /* 0x000fc80001741670 */
[----:B------:R-:W-:Y:S02]  /*31f0*/  FSEL R76, R76, -INF , !P2 ;  /* 0xff8000004c4c7808 */ /* 0x000fe40005000000 */
[----:B------:R-:W-:-:S04]  /*3200*/  ISETP.GE.AND P2, PT, R9, 0x2a, PT ;  /* 0x0000002a0900780c */ /* 0x000fc80003f46270 */
[----:B------:R-:W-:-:S04]  /*3210*/  ISETP.GT.AND P3, PT, R3, 0x29, !P2 ;  /* 0x000000290300780c */ /* 0x000fc80005764270 */
[----:B------:R-:W-:-:S04]  /*3220*/  ISETP.LT.OR P3, PT, R0, 0x2a, P3 ;  /* 0x0000002a0000780c */ /* 0x000fc80001f61670 */
[----:B------:R-:W-:Y:S02]  /*3230*/  FSEL R77, R77, -INF , !P3 ;  /* 0xff8000004d4d7808 */ /* 0x000fe40005800000 */
[----:B------:R-:W-:Y:S02]  /*3240*/  ISETP.GT.AND P3, PT, R3, 0x30, !P4 ;  /* 0x000000300300780c */ /* 0x000fe40006764270 */
[----:B------:R-:W-:Y:S02]  /*3250*/  ISETP.GE.AND P4, PT, R9, 0x32, PT ;  /* 0x000000320900780c */ /* 0x000fe40003f86270 */
[----:B------:R-:W-:Y:S02]  /*3260*/  ISETP.LT.OR P3, PT, R0, 0x31, P3 ;  /* 0x000000310000780c */ /* 0x000fe40001f61670 */
[----:B------:R-:W-:Y:S02]  /*3270*/  P2R R113, PR, RZ, 0x10 ;  /* 0x00000010ff717803 */ /* 0x000fe40000000000 */
[----:B------:R-:W-:-:S02]  /*3280*/  FSEL R80, R80, -INF , !P3 ;  /* 0xff80000050507808 */ /* 0x000fc40005800000 */
[----:B------:R-:W-:Y:S02]  /*3290*/  ISETP.GT.AND P3, PT, R3, 0x31, !P4 ;  /* 0x000000310300780c */ /* 0x000fe40006764270 */
[----:B------:R-:W-:Y:S02]  /*32a0*/  ISETP.GE.AND P4, PT, R9, 0x39, PT ;  /* 0x000000390900780c */ /* 0x000fe40003f86270 */
[----:B------:R-:W-:Y:S02]  /*32b0*/  ISETP.LT.OR P3, PT, R0, 0x32, P3 ;  /* 0x000000320000780c */ /* 0x000fe40001f61670 */
[----:B------:R-:W-:Y:S02]  /*32c0*/  P2R R114, PR, RZ, 0x10 ;  /* 0x00000010ff727803 */ /* 0x000fe40000000000 */
[----:B------:R-:W-:Y:S02]  /*32d0*/  FSEL R81, R81, -INF , !P3 ;  /* 0xff80000051517808 */ /* 0x000fe40005800000 */
[----:B------:R-:W-:-:S02]  /*32e0*/  ISETP.GT.AND P3, PT, R3, 0x38, !P4 ;  /* 0x000000380300780c */ /* 0x000fc40006764270 */
[----:B------:R-:W-:Y:S02]  /*32f0*/  ISETP.GE.AND P4, PT, R9, 0x3a, PT ;  /* 0x0000003a0900780c */ /* 0x000fe40003f86270 */
[----:B------:R-:W-:Y:S02]  /*3300*/  ISETP.LT.OR P3, PT, R0, 0x39, P3 ;  /* 0x000000390000780c */ /* 0x000fe40001f61670 */
[----:B------:R-:W-:Y:S02]  /*3310*/  P2R R115, PR, RZ, 0x10 ;  /* 0x00000010ff737803 */ /* 0x000fe40000000000 */
[----:B------:R-:W-:Y:S02]  /*3320*/  FSEL R84, R84, -INF , !P3 ;  /* 0xff80000054547808 */ /* 0x000fe40005800000 */
[----:B------:R-:W-:Y:S02]  /*3330*/  ISETP.GT.AND P3, PT, R3, 0x39, !P4 ;  /* 0x000000390300780c */ /* 0x000fe40006764270 */
[----:B------:R-:W-:-:S02]  /*3340*/  ISETP.GE.AND P4, PT, R9, 0x41, PT ;  /* 0x000000410900780c */ /* 0x000fc40003f86270 */
[C---:B------:R-:W-:Y:S02]  /*3350*/  ISETP.LT.OR P3, PT, R0.reuse, 0x3a, P3 ;  /* 0x0000003a0000780c */ /* 0x040fe40001f61670 */
[----:B------:R-:W-:Y:S02]  /*3360*/  P2R R116, PR, RZ, 0x10 ;  /* 0x00000010ff747803 */ /* 0x000fe40000000000 */
[----:B------:R-:W-:Y:S02]  /*3370*/  FSEL R85, R85, -INF , !P3 ;  /* 0xff80000055557808 */ /* 0x000fe40005800000 */
[----:B------:R-:W-:Y:S02]  /*3380*/  ISETP.GT.AND P3, PT, R3, 0x40, !P4 ;  /* 0x000000400300780c */ /* 0x000fe40006764270 */
[----:B------:R-:W-:Y:S02]  /*3390*/  ISETP.GE.AND P4, PT, R9, 0x42, PT ;  /* 0x000000420900780c */ /* 0x000fe40003f86270 */
[----:B------:R-:W-:-:S02]  /*33a0*/  ISETP.LT.OR P3, PT, R0, 0x41, P3 ;  /* 0x000000410000780c */ /* 0x000fc40001f61670 */
[----:B------:R-:W-:Y:S02]  /*33b0*/  P2R R117, PR, RZ, 0x10 ;  /* 0x00000010ff757803 */ /* 0x000fe40000000000 */
[----:B------:R-:W-:Y:S02]  /*33c0*/  FSEL R56, R56, -INF , !P3 ;  /* 0xff80000038387808 */ /* 0x000fe40005800000 */
[----:B------:R-:W-:Y:S02]  /*33d0*/  ISETP.GT.AND P3, PT, R3, 0x41, !P4 ;  /* 0x000000410300780c */ /* 0x000fe40006764270 */
[----:B------:R-:W-:Y:S02]  /*33e0*/  ISETP.GE.AND P4, PT, R9, 0x49, PT ;  /* 0x000000490900780c */ /* 0x000fe40003f86270 */
[----:B------:R-:W-:Y:S02]  /*33f0*/  ISETP.LT.OR P3, PT, R0, 0x42, P3 ;  /* 0x000000420000780c */ /* 0x000fe40001f61670 */
[----:B------:R-:W-:-:S02]  /*3400*/  P2R R118, PR, RZ, 0x10 ;  /* 0x00000010ff767803 */ /* 0x000fc40000000000 */
        /* <DEDUP_REMOVED lines=111> */
[----:B------:R-:W-:Y:S02]  /*3b00*/  FSEL R37, R37, -INF , !P6 ;  /* 0xff80000025257808 */ /* 0x000fe40007000000 */
[----:B------:R-:W-:-:S13]  /*3b10*/  PLOP3.LUT P6, PT, PT, PT, UP1, 0x40, 0x0 ;  /* 0x000000000000781c */ /* 0x000fda0003fce818 */
[----:B------:R-:W-:Y:S05]  /*3b20*/  @P6 BRA `(.L_x_3887) ;  /* 0x00000000005c6947 */ /* 0x000fea0003800000 */
        /* <DEDUP_REMOVED lines=13> */
.L_x_3889:
[----:B------:R-:W-:-:S06]  /*3c00*/  UISETP.NE.AND UP2, UPT, UR7, 0x1, UPT ;  /* 0x000000010700788c */ /* 0x000fcc000bf45270 */
[----:B------:R-:W-:-:S05]  /*3c10*/  PLOP3.LUT P6, PT, PT, PT, UP2, 0x80, 0x0 ;  /* 0x000000000000781c */ /* 0x000fca0003fcf028 */
[----:B------:R-:W-:-:S08]  /*3c20*/  @UP2 ULDC.64 UR10, c[0x0][0x9e8] ;  /* 0x00027a00000a2ab9 */ /* 0x000fd00000000a00 */
[----:B------:R-:W-:Y:S01]  /*3c30*/  @P6 IMAD.HI.U32 R5, R3, UR10, RZ ;  /* 0x0000000a03056c27 */ /* 0x000fe2000f8e00ff */
[----:B------:R-:W-:-:S13]  /*3c40*/  PLOP3.LUT P6, PT, PT, PT, UP2, 0x80, 0x0 ;  /* 0x000000000000781c */ /* 0x000fda0003fcf028 */
[----:B------:R-:W-:-:S07]  /*3c50*/  @P6 SHF.R.U32.HI R3, RZ, UR11, R5 ;  /* 0x0000000bff036c19 */ /* 0x000fce0008011605 */
.L_x_3890:
[----:B------:R-:W-:Y:S05]  /*3c60*/  BSYNC B0 ;  /* 0x0000000000007941 */ /* 0x000fea0003800000 */
.L_x_3888:
[----:B------:R-:W-:-:S05]  /*3c70*/  IMAD R3, R3, UR7, R10 ;  /* 0x0000000703037c24 */ /* 0x000fca000f8e020a */
[----:B------:R-:W-:Y:S02]  /*3c80*/  VIMNMX R4, R4, R3, !PT ;  /* 0x0000000304047248 */ /* 0x000fe40007fe0100 */
[----:B------:R-:W-:-:S07]  /*3c90*/  VIADDMNMX R0, R3, UR7, R0, PT ;  /* 0x0000000703007c46 */ /* 0x000fce000b800100 */
.L_x_3887:
[C---:B------:R-:W-:Y:S01]  /*3ca0*/  ISETP.GT.AND P1, PT, R4.reuse, 0x20, !P1 ;  /* 0x000000200400780c */ /* 0x040fe20004f24270 */
[----:B------:R-:W-:Y:S01]  /*3cb0*/  IMAD.U32 R10, RZ, RZ, UR37 ;  /* 0x00000025ff0a7e24 */ /* 0x000fe2000f8e00ff */
[----:B------:R-:W-:Y:S01]  /*3cc0*/  ISETP.GT.AND P2, PT, R4, 0x29, !P2 ;  /* 0x000000290400780c */ /* 0x000fe20005744270 */
[----:B------:R-:W-:Y:S01]  /*3cd0*/  @UP0 ULDC UR10, c[0x0][0x44c] ;  /* 0x00011300000a0ab9 */ /* 0x000fe20000000800 */
[C---:B------:R-:W-:Y:S01]  /*3ce0*/  ISETP.LT.OR P1, PT, R0.reuse, 0x21, P1 ;  /* 0x000000210000780c */ /* 0x040fe20000f21670 */
[----:B------:R-:W-:Y:S01]  /*3cf0*/  UIMAD.WIDE.U32 UR10, UR36, UR10, URZ ;  /* 0x0000000a240a72a5 */ /* 0x000fe2000f8e003f */
[----:B------:R-:W-:Y:S01]  /*3d00*/  ISETP.LT.OR P2, PT, R0, 0x2a, P2 ;  /* 0x0000002a0000780c */ /* 0x000fe20001741670 */
[----:B------:R-:W-:Y:S01]  /*3d10*/  @UP0 ULDC UR18, c[0x0][0x450] ;  /* 0x0001140000120ab9 */ /* 0x000fe20000000800 */
[----:B------:R-:W-:Y:S01]  /*3d20*/  FSEL R74, R74, -INF , !P1 ;  /* 0xff8000004a4a7808 */ /* 0x000fe20004800000 */
[----:B------:R-:W-:Y:S01]  /*3d30*/  UMOV UR14, UR36 ;  /* 0x00000024000e7c82 */ /* 0x000fe20008000000 */
[----:B------:R-:W-:Y:S01]  /*3d40*/  ISETP.NE.AND P1, PT, R110, RZ, PT ;  /* 0x000000ff6e00720c */ /* 0x000fe20003f25270 */
[----:B------:R-:W-:Y:S01]  /*3d50*/  @UP0 USHF.R.U32.HI UR14, URZ, UR18, UR11 ;  /* 0x000000123f0e0299 */ /* 0x000fe2000801160b */
[----:B------:R-:W-:-:S02]  /*3d60*/  FSEL R79, R79, -INF , !P2 ;  /* 0xff8000004f4f7808 */ /* 0x000fc40005000000 */
[----:B------:R-:W-:Y:S02]  /*3d70*/  ISETP.GT.AND P1, PT, R4, 0x21, !P1 ;  /* 0x000000210400780c */ /* 0x000fe40004f24270 */
[----:B------:R-:W-:Y:S02]  /*3d80*/  ISETP.NE.AND P2, PT, R118, RZ, PT ;  /* 0x000000ff7600720c */ /* 0x000fe40003f45270 */
[----:B------:R-:W-:Y:S02]  /*3d90*/  ISETP.LT.OR P1, PT, R0, 0x22, P1 ;  /* 0x000000220000780c */ /* 0x000fe40000f21670 */
[----:B------:R-:W-:Y:S02]  /*3da0*/  ISETP.NE.AND P6, PT, R119, RZ, PT ;  /* 0x000000ff7700720c */ /* 0x000fe40003fc5270 */
        /* <DEDUP_REMOVED lines=29> */
[----:B------:R-:W-:Y:S02]  /*3f80*/  ISETP.NE.AND P1, PT, R115, RZ, PT ;  /* 0x000000ff7300720c */ /* 0x000fe40003f25270 */
[----:B------:R-:W-:Y:S02]  /*3f90*/  FMNMX.FTZ R3, R81, R6, !PT ;  /* 0x0000000651037209 */ /* 0x000fe40007810000 */
[----:B------:R-:W-:-:S02]  /*3fa0*/  ISETP.GT.AND P1, PT, R4, 0x39, !P1 ;  /* 0x000000390400780c */ /* 0x000fc40004f24270 */
[----:B------:R-:W-:Y:S02]  /*3fb0*/  FMNMX.FTZ R6, R84, R3, !PT ;  /* 0x0000000354067209 */ /* 0x000fe40007810000 */
[----:B------:R-:W-:Y:S02]  /*3fc0*/  ISETP.LT.OR P1, PT, R0, 0x3a, P1 ;  /* 0x0000003a0000780c */ /* 0x000fe40000f21670 */
[----:B------:R-:W-:Y:S02]  /*3fd0*/  FMNMX.FTZ R3, R85, R6, !PT ;  /* 0x0000000655037209 */ /* 0x000fe40007810000 */
[----:B------:R-:W-:Y:S02]  /*3fe0*/  FSEL R87, R87, -INF , !P1 ;  /* 0xff80000057577808 */ /* 0x000fe40004800000 */
[----:B------:R-:W-:Y:S02]  /*3ff0*/  ISETP.NE.AND P1, PT, R116, RZ, PT ;  /* 0x000000ff7400720c */ /* 0x000fe40003f25270 */
[----:B------:R-:W-:-:S02]  /*4000*/  FMNMX.FTZ R6, R56, R3, !PT ;  /* 0x0000000338067209 */ /* 0x000fc40007810000 */
        /* <DEDUP_REMOVED lines=13> */
[----:B------:R-:W-:Y:S02]  /*40e0*/  ISETP.NE.AND P2, PT, R129, RZ, PT ;  /* 0x000000ff8100720c */ /* 0x000fe40003f45270 */
[----:B------:R-:W-:Y:S02]  /*40f0*/  ISETP.LT.OR P1, PT, R0, 0x49, P1 ;  /* 0x000000490000780c */ /* 0x000fe40000f21670 */
[----:B------:R-:W-:Y:S02]  /*4100*/  FMNMX.FTZ R6, R68, R3, !PT ;  /* 0x0000000344067209 */ /* 0x000fe40007810000 */
[----:B------:R-:W-:Y:S02]  /*4110*/  FSEL R62, R62, -INF , !P1 ;  /* 0xff8000003e3e7808 */ /* 0x000fe40004800000 */
[----:B------:R-:W-:-:S02]  /*4120*/  ISETP.GT.AND P1, PT, R4, 0x49, !P6 ;  /* 0x000000490400780c */ /* 0x000fc40007724270 */
[----:B------:R-:W-:Y:S02]  /*4130*/  ISETP.NE.AND P6, PT, R130, RZ, PT ;  /* 0x000000ff8200720c */ /* 0x000fe40003fc5270 */
        /* <DEDUP_REMOVED lines=41> */
[----:B------:R-:W-:Y:S01]  /*43d0*/  ISETP.GT.AND P3, PT, R4, 0x90, !P3 ;  /* 0x000000900400780c */ /* 0x000fe20005f64270 */
[----:B------:R-:W0:Y:S01]  /*43e0*/  SHFL.BFLY PT, R3, R6, 0x2, 0x1f ;  /* 0x0c401f0006037f89 */ /* 0x000e2200000e0000 */
[----:B------:R-:W-:Y:S02]  /*43f0*/  ISETP.LT.OR P1, PT, R0, 0x62, P1 ;  /* 0x000000620000780c */ /* 0x000fe40000f21670 */
[----:B------:R-:W-:Y:S02]  /*4400*/  ISETP.GT.AND P4, PT, R4, 0x91, !P4 ;  /* 0x000000910400780c */ /* 0x000fe40006784270 */
[----:B------:R-:W-:Y:S02]  /*4410*/  FSEL R43, R43, -INF , !P1 ;  /* 0xff8000002b2b7808 */ /* 0x000fe40004800000 */
[----:B------:R-:W-:Y:S02]  /*4420*/  ISETP.NE.AND P1, PT, R126, RZ, PT ;  /* 0x000000ff7e00720c */ /* 0x000fe40003f25270 */
[----:B------:R-:W-:-:S02]  /*4430*/  ISETP.LT.OR P3, PT, R0, 0x91, P3 ;  /* 0x000000910000780c */ /* 0x000fc40001f61670 */
[C---:B------:R-:W-:Y:S02]  /*4440*/  ISETP.GT.AND P1, PT, R4.reuse, 0x68, !P1 ;  /* 0x000000680400780c */ /* 0x040fe40004f24270 */
[----:B------:R-:W-:Y:S02]  /*4450*/  ISETP.GT.AND P5, PT, R4, 0x98, !P5 ;  /* 0x000000980400780c */ /* 0x000fe40006fa4270 */
[C---:B------:R-:W-:Y:S02]  /*4460*/  ISETP.LT.OR P1, PT, R0.reuse, 0x69, P1 ;  /* 0x000000690000780c */ /* 0x040fe40000f21670 */
[----:B------:R-:W-:Y:S02]  /*4470*/  ISETP.LT.OR P4, PT, R0, 0x92, P4 ;  /* 0x000000920000780c */ /* 0x000fe40002781670 */
[----:B------:R-:W-:Y:S02]  /*4480*/  FSEL R46, R46, -INF , !P1 ;  /* 0xff8000002e2e7808 */ /* 0x000fe40004800000 */
[----:B------:R-:W-:-:S02]  /*4490*/  ISETP.NE.AND P1, PT, R127, RZ, PT ;  /* 0x000000ff7f00720c */ /* 0x000fc40003f25270 */
[----:B------:R-:W-:Y:S02]  /*44a0*/  FSEL R34, R34, -INF , !P3 ;  /* 0xff80000022227808 */ /* 0x000fe40005800000 */
[----:B------:R-:W-:Y:S02]  /*44b0*/  ISETP.GT.AND P1, PT, R4, 0x69, !P1 ;  /* 0x000000690400780c */ /* 0x000fe40004f24270 */
[----:B0-----:R-:W-:Y:S02]  /*44c0*/  FMNMX.FTZ R8, R6, R3, !PT ;  /* 0x0000000306087209 */ /* 0x001fe40007810000 */
[C---:B------:R-:W-:Y:S02]  /*44d0*/  ISETP.LT.OR P1, PT, R0.reuse, 0x6a, P1 ;  /* 0x0000006a0000780c */ /* 0x040fe40000f21670 */
[----:B------:R-:W-:Y:S01]  /*44e0*/  ISETP.LT.OR P5, PT, R0, 0x99, P5 ;  /* 0x000000990000780c */ /* 0x000fe20002fa1670 */
[----:B------:R-:W0:Y:S01]  /*44f0*/  SHFL.BFLY PT, R3, R8, 0x1, 0x1f ;  /* 0x0c201f0008037f89 */ /* 0x000e2200000e0000 */
[----:B------:R-:W-:-:S02]  /*4500*/  FSEL R47, R47, -INF , !P1 ;  /* 0xff8000002f2f7808 */ /* 0x000fc40004800000 */
[----:B------:R-:W-:Y:S02]  /*4510*/  ISETP.NE.AND P1, PT, R128, RZ, PT ;  /* 0x000000ff8000720c */ /* 0x000fe40003f25270 */
[----:B------:R-:W-:Y:S02]  /*4520*/  FSEL R35, R35, -INF , !P4 ;  /* 0xff80000023237808 */ /* 0x000fe40006000000 */
[----:B------:R-:W-:Y:S02]  /*4530*/  ISETP.GT.AND P1, PT, R4, 0x70, !P1 ;  /* 0x000000700400780c */ /* 0x000fe40004f24270 */
[----:B------:R-:W-:Y:S02]  /*4540*/  R2UR UR15, R105 ;  /* 0x00000000690f72ca */ /* 0x000fe400000e0000 */
[----:B------:R-:W-:-:S04]  /*4550*/  ISETP.LT.OR P1, PT, R0, 0x71, P1 ;  /* 0x000000710000780c */ /* 0x000fc80000f21670 */
[----:B------:R-:W-:Y:S02]  /*4560*/  FSEL R50, R50, -INF , !P1 ;  /* 0xff80000032327808 */ /* 0x000fe40004800000 */
[----:B------:R-:W-:Y:S02]  /*4570*/  ISETP.GT.AND P1, PT, R4, 0x71, !P2 ;  /* 0x000000710400780c */ /* 0x000fe40005724270 */
[----:B------:R-:W-:Y:S02]  /*4580*/  ISETP.NE.AND P2, PT, R132, RZ, PT ;  /* 0x000000ff8400720c */ /* 0x000fe40003f45270 */
[----:B------:R-:W-:Y:S01]  /*4590*/  ISETP.LT.OR P1, PT, R0, 0x72, P1 ;  /* 0x000000720000780c */ /* 0x000fe20000f21670 */
[----:B------:R-:W-:Y:S01]  /*45a0*/  UIADD3 UR10, UR15, UR14, URZ ;  /* 0x0000000e0f0a7290 */ /* 0x000fe2000fffe03f */
[----:B0-----:R-:W-:Y:S02]  /*45b0*/  FMNMX.FTZ R3, R8, R3, !PT ;  /* 0x0000000308037209 */ /* 0x001fe40007810000 */
[----:B------:R-:W-:Y:S01]  /*45c0*/  FSEL R51, R51, -INF , !P1 ;  /* 0xff80000033337808 */ /* 0x000fe20004800000 */
[----:B------:R-:W-:Y:S01]  /*45d0*/  UIADD3 UR6, UR10, UR6, URZ ;  /* 0x000000060a067290 */ /* 0x000fe2000fffe03f */
[----:B------:R-:W-:Y:S01]  /*45e0*/  ISETP.GT.AND P1, PT, R4, 0x78, !P6 ;  /* 0x000000780400780c */ /* 0x000fe20007724270 */
[----:B------:R-:W-:-:S01]  /*45f0*/  FFMA.FTZ R5, R3, R10, -8 ;  /* 0xc100000003057423 */ /* 0x000fc2000001000a */
[----:B------:R-:W-:-:S02]  /*4600*/  ISETP.NE.AND P6, PT, R133, RZ, PT ;  /* 0x000000ff8500720c */ /* 0x000fc40003fc5270 */
        /* <DEDUP_REMOVED lines=35> */
[----:B------:R-:W-:-:S04]  /*4840*/  ISETP.GT.AND P1, PT, R4, RZ, !P1 ;  /* 0x000000ff0400720c */ /* 0x000fc80004f24270 */
[----:B------:R-:W-:-:S04]  /*4850*/  ISETP.LT.OR P1, PT, R0, 0x1, P1 ;  /* 0x000000010000780c */ /* 0x000fc80000f21670 */
[----:B------:R-:W-:Y:S02]  /*4860*/  FSEL R90, R90, -INF , !P1 ;  /* 0xff8000005a5a7808 */ /* 0x000fe40004800000 */
        /* <DEDUP_REMOVED lines=10> */
[----:B------:R-:W-:-:S02]  /*4910*/  FSETP.NEU.FTZ.AND P1, PT, R3, -INF , PT ;  /* 0xff8000000300780b */ /* 0x000fc40003f3d000 */
[----:B------:R-:W-:Y:S02]  /*4920*/  FMNMX.FTZ R21, R99, R20, !PT ;  /* 0x0000001463157209 */ /* 0x000fe40007810000 */
[----:B------:R-:W-:Y:S02]  /*4930*/  FSEL R88, R5, RZ, P1 ;  /* 0x000000ff05587208 */ /* 0x000fe40000800000 */
[----:B------:R-:W-:Y:S02]  /*4940*/  ISETP.NE.AND P6, PT, R134, RZ, PT ;  /* 0x000000ff8600720c */ /* 0x000fe40003fc5270 */
[----:B------:R-:W-:Y:S01]  /*4950*/  ISETP.NE.AND P2, PT, R135, RZ, PT ;  /* 0x000000ff8700720c */ /* 0x000fe20003f45270 */
        /* <DEDUP_REMOVED lines=11> */
[----:B------:R-:W-:Y:S01]  /*4a10*/  ISETP.GT.AND P1, PT, R4, 0x88, !P6 ;  /* 0x000000880400780c */ /* 0x000fe20007724270 */
[--C-:B------:R-:W-:Y:S01]  /*4a20*/  FFMA.FTZ R5, R13, UR37, -R88.reuse ;  /* 0x000000250d057c23 */ /* 0x100fe20008010858 */
[----:B------:R-:W-:Y:S01]  /*4a30*/  FMNMX.FTZ R73, R75, R72, !PT ;  /* 0x000000484b497209 */ /* 0x000fe20007810000 */
[--C-:B------:R-:W-:Y:S01]  /*4a40*/  FFMA.FTZ R72, R80, UR37, -R88.reuse ;  /* 0x0000002550487c23 */ /* 0x100fe20008010858 */
[----:B------:R-:W-:Y:S01]  /*4a50*/  ISETP.LT.OR P1, PT, R0, 0x89, P1 ;  /* 0x000000890000780c */ /* 0x000fe20000f21670 */
[----:B------:R-:W-:Y:S01]  /*4a60*/  MUFU.EX2 R6, R6 ;  /* 0x0000000600067308 */ /* 0x000fe20000000800 */
[----:B------:R-:W-:Y:S01]  /*4a70*/  FMNMX.FTZ R76, R78, R73, !PT ;  /* 0x000000494e4c7209 */ /* 0x000fe20007810000 */
[--C-:B0-----:R-:W-:Y:S01]  /*4a80*/  FFMA.FTZ R89, R81, UR37, -R88.reuse ;  /* 0x0000002551597c23 */ /* 0x101fe20008010858 */
[----:B------:R-:W-:Y:S01]  /*4a90*/  FSEL R30, R30, -INF , !P1 ;  /* 0xff8000001e1e7808 */ /* 0x000fe20004800000 */
[--C-:B------:R-:W-:Y:S01]  /*4aa0*/  FFMA.FTZ R10, R96, UR37, -R88.reuse ;  /* 0x00000025600a7c23 */ /* 0x100fe20008010858 */
[----:B------:R-:W-:Y:S01]  /*4ab0*/  FMNMX.FTZ R73, R79, R76, !PT ;  /* 0x0000004c4f497209 */ /* 0x000fe20007810000 */
[--C-:B------:R-:W-:Y:S01]  /*4ac0*/  FFMA.FTZ R11, R97, UR37, -R88.reuse ;  /* 0x00000025610b7c23 */ /* 0x100fe20008010858 */
[----:B------:R-:W-:Y:S01]  /*4ad0*/  ISETP.GT.AND P1, PT, R4, 0x89, !P2 ;  /* 0x000000890400780c */ /* 0x000fe20005724270 */
[----:B------:R-:W0:Y:S01]  /*4ae0*/  MUFU.EX2 R5, R5 ;  /* 0x0000000500057308 */ /* 0x000e220000000800 */
[----:B------:R-:W-:Y:S01]  /*4af0*/  FMNMX.FTZ R76, R82, R73, !PT ;  /* 0x00000049524c7209 */ /* 0x000fe20007810000 */
[--C-:B------:R-:W-:Y:S01]  /*4b00*/  FFMA.FTZ R12, R100, UR37, -R88.reuse ;  /* 0x00000025640c7c23 */ /* 0x100fe20008010858 */
[----:B------:R-:W-:Y:S01]  /*4b10*/  ISETP.LT.OR P1, PT, R0, 0x8a, P1 ;  /* 0x0000008a0000780c */ /* 0x000fe20000f21670 */
[--C-:B------:R-:W-:Y:S01]  /*4b20*/  FFMA.FTZ R13, R101, UR37, -R88.reuse ;  /* 0x00000025650d7c23 */ /* 0x100fe20008010858 */
[----:B------:R-:W-:Y:S01]  /*4b30*/  FMNMX.FTZ R77, R83, R76, !PT ;  /* 0x0000004c534d7209 */ /* 0x000fe20007810000 */
[--C-:B------:R-:W-:Y:S01]  /*4b40*/  FFMA.FTZ R76, R84, UR37, -R88.reuse ;  /* 0x00000025544c7c23 */ /* 0x100fe20008010858 */
[----:B------:R-:W-:-:S01]  /*4b50*/  FFMA.FTZ R84, R61, UR37, -R88 ;  /* 0x000000253d547c23 */ /* 0x000fc20008010858 */
[----:B------:R-:W-:Y:S01]  /*4b60*/  ISETP.NE.AND P6, PT, R9, RZ, PT ;  /* 0x000000ff0900720c */ /* 0x000fe20003fc5270 */
[----:B------:R-:W-:-:S01]  /*4b70*/  FFMA.FTZ R9, R93, UR37, -R88 ;  /* 0x000000255d097c23 */ /* 0x000fc20008010858 */
[----:B------:R-:W-:Y:S01]  /*4b80*/  FMNMX.FTZ R80, R86, R77, !PT ;  /* 0x0000004d56507209 */ /* 0x000fe20007810000 */
[----:B------:R-:W1:Y:S01]  /*4b90*/  MUFU.EX2 R8, R8 ;  /* 0x0000000800087308 */ /* 0x000e620000000800 */
[----:B------:R-:W-:Y:S01]  /*4ba0*/  ISETP.GT.AND P2, PT, R4, 0x99, !P6 ;  /* 0x000000990400780c */ /* 0x000fe20007744270 */
[--C-:B------:R-:W-:Y:S01]  /*4bb0*/  FFMA.FTZ R56, R56, UR37, -R88.reuse ;  /* 0x0000002538387c23 */ /* 0x100fe20008010858 */
[----:B------:R-:W-:Y:S01]  /*4bc0*/  FMNMX.FTZ R77, R87, R80, !PT ;  /* 0x00000050574d7209 */ /* 0x000fe20007810000 */
[--C-:B------:R-:W-:Y:S01]  /*4bd0*/  FFMA.FTZ R57, R57, UR37, -R88.reuse ;  /* 0x0000002539397c23 */ /* 0x100fe20008010858 */
[----:B------:R-:W-:Y:S01]  /*4be0*/  ISETP.LT.OR P2, PT, R0, 0x9a, P2 ;  /* 0x0000009a0000780c */ /* 0x000fe20001741670 */
[--C-:B------:R-:W-:Y:S01]  /*4bf0*/  FFMA.FTZ R60, R60, UR37, -R88.reuse ;  /* 0x000000253c3c7c23 */ /* 0x100fe20008010858 */
[----:B------:R-:W-:Y:S01]  /*4c00*/  FMNMX.FTZ R80, R58, R77, !PT ;  /* 0x0000004d3a507209 */ /* 0x000fe20007810000 */
[----:B------:R-:W2:Y:S01]  /*4c10*/  MUFU.EX2 R9, R9 ;  /* 0x0000000900097308 */ /* 0x000ea20000000800 */
[----:B------:R-:W-:-:S01]  /*4c20*/  FFMA.FTZ R64, R64, UR37, -R88 ;  /* 0x0000002540407c23 */ /* 0x000fc20008010858 */
        /* <DEDUP_REMOVED lines=8> */
[--C-:B------:R-:W-:Y:S01]  /*4cb0*/  FFMA.FTZ R32, R32, UR37, -R88.reuse ;  /* 0x0000002520207c23 */ /* 0x100fe20008010858 */
[----:B------:R-:W-:Y:S01]  /*4cc0*/  FMNMX.FTZ R81, R63, R80, !PT ;  /* 0x000000503f517209 */ /* 0x000fe20007810000 */
[--C-:B------:R-:W-:Y:S01]  /*4cd0*/  FFMA.FTZ R33, R33, UR37, -R88.reuse ;  /* 0x0000002521217c23 */ /* 0x100fe20008010858 */
[----:B------:R-:W-:-:S01]  /*4ce0*/  FFMA.FTZ R36, R36, UR37, -R88 ;  /* 0x0000002524247c23 */ /* 0x000fc20008010858 */
[----:B------:R-:W-:Y:S01]  /*4cf0*/  FFMA.FTZ R37, R37, UR37, -R88 ;  /* 0x0000002525257c23 */ /* 0x000fe20008010858 */
[----:B------:R-:W-:Y:S01]  /*4d00*/  FMNMX.FTZ R80, R66, R81, !PT ;  /* 0x0000005142507209 */ /* 0x000fe20007810000 */
[----:B------:R-:W3:Y:S03]  /*4d10*/  MUFU.EX2 R10, R10 ;  /* 0x0000000a000a7308 */ /* 0x000ee60000000800 */
[----:B------:R-:W-:-:S04]  /*4d20*/  FMNMX.FTZ R81, R67, R80, !PT ;  /* 0x0000005043517209 */ /* 0x000fc80007810000 */
[----:B------:R-:W-:Y:S01]  /*4d30*/  FMNMX.FTZ R80, R70, R81, !PT ;  /* 0x0000005146507209 */ /* 0x000fe20007810000 */
[----:B------:R-:W-:Y:S03]  /*4d40*/  MUFU.EX2 R73, R89 ;  /* 0x0000005900497308 */ /* 0x000fe60000000800 */
[----:B------:R-:W-:-:S04]  /*4d50*/  FMNMX.FTZ R81, R71, R80, !PT ;  /* 0x0000005047517209 */ /* 0x000fc80007810000 */
[----:B------:R-:W-:Y:S01]  /*4d60*/  FMNMX.FTZ R80, R42, R81, !PT ;  /* 0x000000512a507209 */ /* 0x000fe20007810000 */
[----:B------:R-:W4:Y:S03]  /*4d70*/  MUFU.EX2 R11, R11 ;  /* 0x0000000b000b7308 */ /* 0x000f260000000800 */
[----:B------:R-:W-:-:S04]  /*4d80*/  FMNMX.FTZ R61, R43, R80, !PT ;  /* 0x000000502b3d7209 */ /* 0x000fc80007810000 */
[----:B------:R-:W-:Y:S01]  /*4d90*/  FMNMX.FTZ R80, R46, R61, !PT ;  /* 0x0000003d2e507209 */ /* 0x000fe20007810000 */
[----:B------:R5:W-:Y:S03]  /*4da0*/  MUFU.EX2 R81, R84 ;  /* 0x0000005400517308 */ /* 0x000be60000000800 */
[----:B------:R-:W-:-:S04]  /*4db0*/  FMNMX.FTZ R61, R47, R80, !PT ;  /* 0x000000502f3d7209 */ /* 0x000fc80007810000 */
[----:B------:R-:W-:Y:S01]  /*4dc0*/  FMNMX.FTZ R80, R50, R61, !PT ;  /* 0x0000003d32507209 */ /* 0x000fe20007810000 */
[----:B------:R-:W4:Y:S01]  /*4dd0*/  MUFU.EX2 R12, R12 ;  /* 0x0000000c000c7308 */ /* 0x000f220000000800 */
[----:B-----5:R-:W-:-:S02]  /*4de0*/  FFMA.FTZ R84, R69, UR37, -R88 ;  /* 0x0000002545547c23 */ /* 0x020fc40008010858 */
[----:B------:R-:W-:Y:S01]  /*4df0*/  FMNMX.FTZ R61, R51, R80, !PT ;  /* 0x00000050333d7209 */ /* 0x000fe20007810000 */
[----:B------:R-:W-:-:S03]  /*4e00*/  FFMA.FTZ R80, R68, UR37, -R88 ;  /* 0x0000002544507c23 */ /* 0x000fc60008010858 */
[----:B------:R-:W-:Y:S01]  /*4e10*/  FMNMX.FTZ R68, R54, R61, !PT ;  /* 0x0000003d36447209 */ /* 0x000fe20007810000 */
[----:B------:R5:W-:Y:S03]  /*4e20*/  MUFU.EX2 R4, R84 ;  /* 0x0000005400047308 */ /* 0x000be60000000800 */
[----:B------:R-:W-:-:S04]  /*4e30*/  FMNMX.FTZ R85, R55, R68, !PT ;  /* 0x0000004437557209 */ /* 0x000fc80007810000 */
[----:B------:R-:W-:Y:S01]  /*4e40*/  FMNMX.FTZ R68, R26, R85, !PT ;  /* 0x000000551a447209 */ /* 0x000fe20007810000 */
[----:B------:R0:W-:Y:S01]  /*4e50*/  MUFU.EX2 R61, R80 ;  /* 0x00000050003d7308 */ /* 0x0001e20000000800 */
[----:B-----5:R-:W-:-:S01]  /*4e60*/  FFMA.FTZ R84, R41, UR37, -R88 ;  /* 0x0000002529547c23 */ /* 0x020fc20008010858 */
[----:B------:R-:W-:Y:S01]  /*4e70*/  FSEL R41, R39, -INF , !P2 ;  /* 0xff80000027297808 */ /* 0x000fe20005000000 */
[----:B------:R-:W-:-:S01]  /*4e80*/  FFMA.FTZ R39, R44, UR37, -R88 ;  /* 0x000000252c277c23 */ /* 0x000fc20008010858 */
[----:B------:R-:W-:Y:S01]  /*4e90*/  FMNMX.FTZ R69, R27, R68, !PT ;  /* 0x000000441b457209 */ /* 0x000fe20007810000 */
[----:B------:R-:W-:-:S01]  /*4ea0*/  FFMA.FTZ R44, R45, UR37, -R88 ;  /* 0x000000252d2c7c23 */ /* 0x000fc20008010858 */
        /* <DEDUP_REMOVED lines=8> */
[----:B------:R-:W-:Y:S01]  /*4f30*/  FFMA.FTZ R52, R53, UR37, -R88 ;  /* 0x0000002535347c23 */ /* 0x000fe20008010858 */
[----:B------:R-:W-:Y:S01]  /*4f40*/  IMAD.U32 R53, RZ, RZ, UR37 ;  /* 0x00000025ff357e24 */ /* 0x000fe2000f8e00ff */
[----:B0-----:R-:W-:Y:S01]  /*4f50*/  FMNMX.FTZ R80, R34, R69, !PT ;  /* 0x0000004522507209 */ /* 0x001fe20007810000 */
[----:B------:R-:W0:Y:S03]  /*4f60*/  MUFU.EX2 R13, R13 ;  /* 0x0000000d000d7308 */ /* 0x000e260000000800 */
[----:B------:R-:W-:-:S04]  /*4f70*/  FMNMX.FTZ R69, R35, R80, !PT ;  /* 0x0000005023457209 */ /* 0x000fc80007810000 */
[----:B------:R-:W-:Y:S01]  /*4f80*/  FMNMX.FTZ R0, R40, R69, !PT ;  /* 0x0000004528007209 */ /* 0x000fe20007810000 */
[----:B------:R-:W5:Y:S03]  /*4f90*/  MUFU.EX2 R14, R14 ;  /* 0x0000000e000e7308 */ /* 0x000f660000000800 */
[----:B------:R-:W-:-:S05]  /*4fa0*/  FMNMX.FTZ R0, R41, R0, !PT ;  /* 0x0000000029007209 */ /* 0x000fca0007810000 */
[----:B------:R-:W1:Y:S01]  /*4fb0*/  SHFL.BFLY PT, R69, R0, 0x2, 0x1f ;  /* 0x0c401f0000457f89 */ /* 0x000e6200000e0000 */
[----:B------:R3:W-:Y:S08]  /*4fc0*/  MUFU.EX2 R38, R84 ;  /* 0x0000005400267308 */ /* 0x0007f00000000800 */
[----:B------:R-:W-:Y:S08]  /*4fd0*/  MUFU.EX2 R20, R20 ;  /* 0x0000001400147308 */ /* 0x000ff00000000800 */
[----:B------:R-:W-:Y:S01]  /*4fe0*/  MUFU.EX2 R21, R92 ;  /* 0x0000005c00157308 */ /* 0x000fe20000000800 */
[----:B-1----:R-:W-:-:S07]  /*4ff0*/  FMNMX.FTZ R69, R0, R69, !PT ;  /* 0x0000004500457209 */ /* 0x002fce0007810000 */
[----:B------:R-:W-:Y:S01]  /*5000*/  MUFU.EX2 R72, R72 ;  /* 0x0000004800487308 */ /* 0x000fe20000000800 */
[----:B------:R-:W1:Y:S07]  /*5010*/  SHFL.BFLY PT, R0, R69, 0x1, 0x1f ;  /* 0x0c201f0045007f89 */ /* 0x000e6e00000e0000 */
[----:B------:R-:W-:Y:S08]  /*5020*/  MUFU.EX2 R76, R76 ;  /* 0x0000004c004c7308 */ /* 0x000ff00000000800 */
[----:B------:R-:W-:Y:S08]  /*5030*/  MUFU.EX2 R56, R56 ;  /* 0x0000003800387308 */ /* 0x000ff00000000800 */
[----:B------:R-:W-:Y:S01]  /*5040*/  MUFU.EX2 R57, R57 ;  /* 0x0000003900397308 */ /* 0x000fe20000000800 */
[----:B-1----:R-:W-:-:S04]  /*5050*/  FMNMX.FTZ R0, R69, R0, !PT ;  /* 0x0000000045007209 */ /* 0x002fc80007810000 */
[C---:B------:R-:W-:Y:S01]  /*5060*/  FSETP.NEU.FTZ.AND P1, PT, R0.reuse, -INF , PT ;  /* 0xff8000000000780b */ /* 0x040fe20003f3d000 */
[----:B------:R-:W-:-:S02]  /*5070*/  FFMA.FTZ R53, R0, R53, -8 ;  /* 0xc100000000357423 */ /* 0x000fc40000010035 */
[----:B------:R-:W-:Y:S03]  /*5080*/  MUFU.EX2 R60, R60 ;  /* 0x0000003c003c7308 */ /* 0x000fe60000000800 */
[----:B------:R-:W-:Y:S02]  /*5090*/  FSEL R85, R53, RZ, P1 ;  /* 0x000000ff35557208 */ /* 0x000fe40000800000 */
[----:B------:R-:W-:-:S03]  /*50a0*/  PLOP3.LUT P1, PT, PT, PT, UP1, 0x40, 0x0 ;  /* 0x000000000000781c */ /* 0x000fc60003f2e818 */
[----:B------:R-:W-:Y:S01]  /*50b0*/  MUFU.EX2 R64, R64 ;  /* 0x0000004000407308 */ /* 0x000fe20000000800 */
[----:B------:R-:W-:-:S01]  /*50c0*/  FFMA.FTZ R89, R79, UR37, -R85 ;  /* 0x000000254f597c23 */ /* 0x000fc20008010855 */
[--C-:B------:R-:W-:Y:S01]  /*50d0*/  FFMA.FTZ R53, R90, UR37, -R85.reuse ;  /* 0x000000255a357c23 */ /* 0x100fe20008010855 */
[----:B------:R-:W-:-:S01]  /*50e0*/  FFMA.FTZ R80, R91, UR37, -R85 ;  /* 0x000000255b507c23 */ /* 0x000fc20008010855 */
[----:B------:R-:W-:Y:S01]  /*50f0*/  FFMA.FTZ R79, R83, UR37, -R85 ;  /* 0x00000025534f7c23 */ /* 0x000fe20008010855 */
[----:B------:R-:W-:-:S01]  /*5100*/  FADD.FTZ R83, R5, R6 ;  /* 0x0000000605537221 */ /* 0x000fc20000010000 */
[--C-:B------:R-:W-:Y:S01]  /*5110*/  FFMA.FTZ R88, R78, UR37, -R85.reuse ;  /* 0x000000254e587c23 */ /* 0x100fe20008010855 */
[----:B------:R-:W-:-:S01]  /*5120*/  FFMA.FTZ R94, R94, UR37, -R85 ;  /* 0x000000255e5e7c23 */ /* 0x000fc20008010855 */
[----:B------:R-:W-:Y:S01]  /*5130*/  FFMA.FTZ R78, R82, UR37, -R85 ;  /* 0x00000025524e7c23 */ /* 0x000fe20008010855 */
[----:B------:R-:W-:-:S01]  /*5140*/  FADD.FTZ R82, R8, R83 ;  /* 0x0000005308527221 */ /* 0x000fc20000010000 */
[----:B------:R-:W-:Y:S01]  /*5150*/  MUFU.EX2 R53, R53 ;  /* 0x0000003500357308 */ /* 0x000fe20000000800 */
[----:B------:R-:W-:-:S01]  /*5160*/  FFMA.FTZ R95, R95, UR37, -R85 ;  /* 0x000000255f5f7c23 */ /* 0x000fc20008010855 */
[----:B------:R-:W-:Y:S01]  /*5170*/  FFMA.FTZ R69, R98, UR37, -R85 ;  /* 0x0000002562457c23 */ /* 0x000fe20008010855 */
[----:B--2---:R-:W-:-:S01]  /*5180*/  FADD.FTZ R83, R9, R82 ;  /* 0x0000005209537221 */ /* 0x004fc20000010000 */
[--C-:B---3--:R-:W-:Y:S01]  /*5190*/  FFMA.FTZ R84, R99, UR37, -R85.reuse ;  /* 0x0000002563547c23 */ /* 0x108fe20008010855 */
[----:B------:R-:W-:-:S01]  /*51a0*/  FFMA.FTZ R102, R102, UR37, -R85 ;  /* 0x0000002566667c23 */ /* 0x000fc20008010855 */
[----:B------:R-:W-:Y:S01]  /*51b0*/  FFMA.FTZ R103, R103, UR37, -R85 ;  /* 0x0000002567677c23 */ /* 0x000fe20008010855 */
[----:B------:R-:W-:-:S01]  /*51c0*/  FADD.FTZ R82, R10, R83 ;  /* 0x000000530a527221 */ /* 0x000fc20000010000 */
[----:B------:R-:W1:Y:S01]  /*51d0*/  MUFU.EX2 R80, R80 ;  /* 0x0000005000507308 */ /* 0x000e620000000800 */
[----:B------:R-:W-:-:S01]  /*51e0*/  FFMA.FTZ R74, R74, UR37, -R85 ;  /* 0x000000254a4a7c23 */ /* 0x000fc20008010855 */
[----:B------:R-:W-:Y:S01]  /*51f0*/  FFMA.FTZ R75, R75, UR37, -R85 ;  /* 0x000000254b4b7c23 */ /* 0x000fe20008010855 */
[----:B----4-:R-:W-:-:S01]  /*5200*/  FADD.FTZ R83, R11, R82 ;  /* 0x000000520b537221 */ /* 0x010fc20000010000 */
[--C-:B------:R-:W-:Y:S01]  /*5210*/  FFMA.FTZ R86, R86, UR37, -R85.reuse ;  /* 0x0000002556567c23 */ /* 0x100fe20008010855 */
[----:B------:R-:W-:-:S01]  /*5220*/  FFMA.FTZ R87, R87, UR37, -R85 ;  /* 0x0000002557577c23 */ /* 0x000fc20008010855 */
[----:B------:R-:W-:Y:S01]  /*5230*/  FFMA.FTZ R58, R58, UR37, -R85 ;  /* 0x000000253a3a7c23 */ /* 0x000fe20008010855 */
[----:B------:R-:W-:-:S01]  /*5240*/  FADD.FTZ R82, R12, R83 ;  /* 0x000000530c527221 */ /* 0x000fc20000010000 */
[----:B------:R-:W2:Y:S01]  /*5250*/  MUFU.EX2 R94, R94 ;  /* 0x0000005e005e7308 */ /* 0x000ea20000000800 */
[----:B------:R-:W-:-:S01]  /*5260*/  FFMA.FTZ R59, R59, UR37, -R85 ;  /* 0x000000253b3b7c23 */ /* 0x000fc20008010855 */
[----:B------:R-:W-:Y:S01]  /*5270*/  FFMA.FTZ R62, R62, UR37, -R85 ;  /* 0x000000253e3e7c23 */ /* 0x000fe20008010855 */
[----:B0-----:R-:W-:-:S01]  /*5280*/  FADD.FTZ R91, R13, R82 ;  /* 0x000000520d5b7221 */ /* 0x001fc20000010000 */
[--C-:B------:R-:W-:Y:S01]  /*5290*/  FFMA.FTZ R63, R63, UR37, -R85.reuse ;  /* 0x000000253f3f7c23 */ /* 0x100fe20008010855 */
[----:B------:R-:W-:-:S01]  /*52a0*/  FFMA.FTZ R66, R66, UR37, -R85 ;  /* 0x0000002542427c23 */ /* 0x000fc20008010855 */
[----:B------:R-:W-:Y:S01]  /*52b0*/  FFMA.FTZ R67, R67, UR37, -R85 ;  /* 0x0000002543437c23 */ /* 0x000fe20008010855 */
[----:B-----5:R-:W-:-:S01]  /*52c0*/  FADD.FTZ R90, R14, R91 ;  /* 0x0000005b0e5a7221 */ /* 0x020fc20000010000 */
[----:B------:R-:W0:Y:S01]  /*52d0*/  MUFU.EX2 R95, R95 ;  /* 0x0000005f005f7308 */ /* 0x000e220000000800 */
        /* <DEDUP_REMOVED lines=10> */
[----:B------:R-:W-:Y:S01]  /*5380*/  F2FP.SATFINITE.E4M3.F32.PACK_AB_MERGE_C R90, R9, R8, RZ ;  /* 0x00000008095a723e */ /* 0x000fe200048070ff */
[--C-:B------:R-:W-:Y:S01]  /*5390*/  FFMA.FTZ R50, R50, UR37, -R85.reuse ;  /* 0x0000002532327c23 */ /* 0x100fe20008010855 */
[----:B------:R-:W-:-:S01]  /*53a0*/  FFMA.FTZ R51, R51, UR37, -R85 ;  /* 0x0000002533337c23 */ /* 0x000fc20008010855 */
[----:B------:R-:W-:Y:S01]  /*53b0*/  FADD.FTZ R8, R20, R83 ;  /* 0x0000005314087221 */ /* 0x000fe20000010000 */
[----:B------:R-:W-:Y:S01]  /*53c0*/  F2FP.SATFINITE.E4M3.F32.PACK_AB_MERGE_C R216, R6, R5, R90 ;  /* 0x0000000506d8723e */ /* 0x000fe2000480705a */
[----:B------:R-:W2:Y:S01]  /*53d0*/  MUFU.EX2 R84, R84 ;  /* 0x0000005400547308 */ /* 0x000ea20000000800 */
        /* <DEDUP_REMOVED lines=8> */
[----:B-1----:R-:W-:-:S01]  /*5460*/  FADD.FTZ R9, R69, R82 ;  /* 0x0000005245097221 */ /* 0x002fc20000010000 */
[----:B------:R-:W-:Y:S01]  /*5470*/  F2FP.SATFINITE.E4M3.F32.PACK_AB_MERGE_C R82, R13, R12, RZ ;  /* 0x0000000c0d52723e */ /* 0x000fe200048070ff */
[----:B------:R-:W-:-:S01]  /*5480*/  FADD.FTZ R13, R21, R8 ;  /* 0x00000008150d7221 */ /* 0x000fc20000010000 */
[--C-:B------:R-:W-:Y:S01]  /*5490*/  FFMA.FTZ R34, R34, UR37, -R85.reuse ;  /* 0x0000002522227c23 */ /* 0x100fe20008010855 */
[----:B------:R-:W-:-:S01]  /*54a0*/  FFMA.FTZ R35, R35, UR37, -R85 ;  /* 0x0000002523237c23 */ /* 0x000fc20008010855 */
[----:B------:R-:W-:Y:S01]  /*54b0*/  FFMA.FTZ R40, R40, UR37, -R85 ;  /* 0x0000002528287c23 */ /* 0x000fe20008010855 */
[----:B------:R-:W-:-:S01]  /*54c0*/  FADD.FTZ R12, R72, R13 ;  /* 0x0000000d480c7221 */ /* 0x000fc20000010000 */
[----:B------:R-:W1:Y:S01]  /*54d0*/  MUFU.EX2 R103, R103 ;  /* 0x0000006700677308 */ /* 0x000e620000000800 */
[----:B--2---:R-:W-:-:S01]  /*54e0*/  FADD.FTZ R9, R84, R9 ;  /* 0x0000000954097221 */ /* 0x004fc20000010000 */
[----:B------:R-:W-:Y:S01]  /*54f0*/  FFMA.FTZ R41, R41, UR37, -R85 ;  /* 0x0000002529297c23 */ /* 0x000fe20008010855 */
[----:B------:R-:W-:-:S02]  /*5500*/  F2FP.SATFINITE.E4M3.F32.PACK_AB_MERGE_C R20, R21, R20, RZ ;  /* 0x000000141514723e */ /* 0x000fc400048070ff */
[----:B------:R-:W-:Y:S02]  /*5510*/  F2FP.SATFINITE.E4M3.F32.PACK_AB_MERGE_C R94, R95, R94, RZ ;  /* 0x0000005e5f5e723e */ /* 0x000fe400048070ff */
[----:B------:R-:W-:Y:S01]  /*5520*/  F2FP.SATFINITE.E4M3.F32.PACK_AB_MERGE_C R218, R11, R10, R82 ;  /* 0x0000000a0bda723e */ /* 0x000fe20004807052 */
[----:B------:R-:W2:Y:S01]  /*5530*/  MUFU.EX2 R74, R74 ;  /* 0x0000004a004a7308 */ /* 0x000ea20000000800 */
[----:B0-----:R-:W-:-:S01]  /*5540*/  FADD.FTZ R8, R102, R9 ;  /* 0x0000000966087221 */ /* 0x001fc20000010000 */
[----:B------:R-:W-:Y:S01]  /*5550*/  FADD.FTZ R9, R73, R12 ;  /* 0x0000000c49097221 */ /* 0x000fe20000010000 */
[----:B------:R-:W-:Y:S02]  /*5560*/  F2FP.SATFINITE.E4M3.F32.PACK_AB_MERGE_C R212, R15, R14, R20 ;  /* 0x0000000e0fd4723e */ /* 0x000fe40004807014 */
[----:B------:R-:W-:-:S03]  /*5570*/  F2FP.SATFINITE.E4M3.F32.PACK_AB_MERGE_C R217, R80, R53, R94 ;  /* 0x0000003550d9723e */ /* 0x000fc6000480705e */
[----:B------:R-:W0:Y:S01]  /*5580*/  MUFU.EX2 R75, R75 ;  /* 0x0000004b004b7308 */ /* 0x000e220000000800 */
[----:B-1----:R-:W-:-:S01]  /*5590*/  FADD.FTZ R5, R103, R8 ;  /* 0x0000000867057221 */ /* 0x002fc20000010000 */
[----:B------:R-:W-:Y:S01]  /*55a0*/  FADD.FTZ R8, R76, R9 ;  /* 0x000000094c087221 */ /* 0x000fe20000010000 */
[----:B------:R-:W-:Y:S02]  /*55b0*/  F2FP.SATFINITE.E4M3.F32.PACK_AB_MERGE_C R76, R77, R76, RZ ;  /* 0x0000004c4d4c723e */ /* 0x000fe400048070ff */
[----:B------:R-:W-:Y:S01]  /*55c0*/  F2FP.SATFINITE.E4M3.F32.PACK_AB_MERGE_C R102, R103, R102, RZ ;  /* 0x000000666766723e */ /* 0x000fe200048070ff */
[----:B------:R-:W-:-:S01]  /*55d0*/  FADD.FTZ R77, R77, R8 ;  /* 0x000000084d4d7221 */ /* 0x000fc20000010000 */
[----:B------:R-:W-:Y:S01]  /*55e0*/  F2FP.SATFINITE.E4M3.F32.PACK_AB_MERGE_C R214, R73, R72, R76 ;  /* 0x0000004849d6723e */ /* 0x000fe2000480704c */
[----:B------:R-:W1:Y:S01]  /*55f0*/  MUFU.EX2 R88, R88 ;  /* 0x0000005800587308 */ /* 0x000e620000000800 */
[----:B--2---:R-:W-:-:S01]  /*5600*/  FADD.FTZ R6, R74, R5 ;  /* 0x000000054a067221 */ /* 0x004fc20000010000 */
[----:B------:R-:W-:Y:S01]  /*5610*/  FADD.FTZ R8, R56, R77 ;  /* 0x0000004d38087221 */ /* 0x000fe20000010000 */
[----:B------:R-:W-:-:S03]  /*5620*/  F2FP.SATFINITE.E4M3.F32.PACK_AB_MERGE_C R219, R84, R69, R102 ;  /* 0x0000004554db723e */ /* 0x000fc60004807066 */
[----:B------:R-:W-:Y:S01]  /*5630*/  FADD.FTZ R9, R57, R8 ;  /* 0x0000000839097221 */ /* 0x000fe20000010000 */
[----:B------:R-:W-:Y:S01]  /*5640*/  F2FP.SATFINITE.E4M3.F32.PACK_AB_MERGE_C R8, R81, R60, RZ ;  /* 0x0000003c5108723e */ /* 0x000fe200048070ff */
[----:B------:R-:W2:Y:S01]  /*5650*/  MUFU.EX2 R89, R89 ;  /* 0x0000005900597308 */ /* 0x000ea20000000800 */
[----:B0-----:R-:W-:-:S01]  /*5660*/  FADD.FTZ R5, R75, R6 ;  /* 0x000000064b057221 */ /* 0x001fc20000010000 */
[----:B------:R-:W-:Y:S01]  /*5670*/  FADD.FTZ R60, R60, R9 ;  /* 0x000000093c3c7221 */ /* 0x000fe20000010000 */
[----:B------:R-:W-:Y:S02]  /*5680*/  F2FP.SATFINITE.E4M3.F32.PACK_AB_MERGE_C R208, R57, R56, R8 ;  /* 0x0000003839d0723e */ /* 0x000fe40004807008 */
[----:B------:R-:W-:Y:S01]  /*5690*/  F2FP.SATFINITE.E4M3.F32.PACK_AB_MERGE_C R9, R4, R61, RZ ;  /* 0x0000003d0409723e */ /* 0x000fe200048070ff */
[----:B------:R-:W-:-:S02]  /*56a0*/  FADD.FTZ R81, R81, R60 ;  /* 0x0000003c51517221 */ /* 0x000fc40000010000 */
[----:B------:R-:W0:Y:S01]  /*56b0*/  MUFU.EX2 R78, R78 ;  /* 0x0000004e004e7308 */ /* 0x000e220000000800 */
[----:B-1----:R-:W-:-:S01]  /*56c0*/  FADD.FTZ R6, R88, R5 ;  /* 0x0000000558067221 */ /* 0x002fc20000010000 */
[----:B------:R-:W-:-:S06]  /*56d0*/  FADD.FTZ R8, R64, R81 ;  /* 0x0000005140087221 */ /* 0x000fcc0000010000 */
[----:B------:R-:W1:Y:S01]  /*56e0*/  MUFU.EX2 R79, R79 ;  /* 0x0000004f004f7308 */ /* 0x000e620000000800 */
[----:B--2---:R-:W-:-:S01]  /*56f0*/  FADD.FTZ R5, R89, R6 ;  /* 0x0000000659057221 */ /* 0x004fc20000010000 */
[----:B------:R-:W-:-:S04]  /*5700*/  F2FP.SATFINITE.E4M3.F32.PACK_AB_MERGE_C R88, R89, R88, RZ ;  /* 0x000000585958723e */ /* 0x000fc800048070ff */
[----:B------:R-:W-:Y:S02]  /*5710*/  F2FP.SATFINITE.E4M3.F32.PACK_AB_MERGE_C R213, R75, R74, R88 ;  /* 0x0000004a4bd5723e */ /* 0x000fe40004807058 */
        /* <DEDUP_REMOVED lines=18> */
[----:B------:R-:W-:-:S03]  /*5840*/  F2FP.SATFINITE.E4M3.F32.PACK_AB_MERGE_C R210, R65, R64, R9 ;  /* 0x0000004041d2723e */ /* 0x000fc60004807009 */
[----:B------:R-:W-:-:S03]  /*5850*/  FADD.FTZ R61, R61, R8 ;  /* 0x000000083d3d7221 */ /* 0x000fc60000010000 */
[----:B------:R-:W-:Y:S01]  /*5860*/  MUFU.EX2 R39, R39 ;  /* 0x0000002700277308 */ /* 0x000fe20000000800 */
[----:B--2---:R-:W-:-:S01]  /*5870*/  FADD.FTZ R5, R63, R6 ;  /* 0x000000063f057221 */ /* 0x004fc20000010000 */
[----:B------:R-:W-:Y:S01]  /*5880*/  FADD.FTZ R4, R4, R61 ;  /* 0x0000003d04047221 */ /* 0x000fe20000010000 */
[----:B------:R-:W-:-:S04]  /*5890*/  F2FP.SATFINITE.E4M3.F32.PACK_AB_MERGE_C R62, R63, R62, RZ ;  /* 0x0000003e3f3e723e */ /* 0x000fc800048070ff */
[----:B------:R-:W-:Y:S01]  /*58a0*/  F2FP.SATFINITE.E4M3.F32.PACK_AB_MERGE_C R209, R59, R58, R62 ;  /* 0x0000003a3bd1723e */ /* 0x000fe2000480703e */
[----:B------:R-:W1:Y:S01]  /*58b0*/  MUFU.EX2 R44, R44 ;  /* 0x0000002c002c7308 */ /* 0x000e620000000800 */
[----:B0-----:R-:W-:-:S07]  /*58c0*/  FADD.FTZ R6, R66, R5 ;  /* 0x0000000542067221 */ /* 0x001fce0000010000 */
[----:B------:R-:W0:Y:S08]  /*58d0*/  MUFU.EX2 R67, R67 ;  /* 0x0000004300437308 */ /* 0x000e300000000800 */
[----:B------:R-:W2:Y:S01]  /*58e0*/  MUFU.EX2 R31, R31 ;  /* 0x0000001f001f7308 */ /* 0x000ea20000000800 */
[----:B-1----:R-:W-:-:S07]  /*58f0*/  F2FP.SATFINITE.E4M3.F32.PACK_AB_MERGE_C R8, R44, R39, RZ ;  /* 0x000000272c08723e */ /* 0x002fce00048070ff */
[----:B------:R-:W1:Y:S01]  /*5900*/  MUFU.EX2 R70, R70 ;  /* 0x0000004600467308 */ /* 0x000e620000000800 */
[----:B0-----:R-:W-:-:S07]  /*5910*/  FADD.FTZ R5, R67, R6 ;  /* 0x0000000643057221 */ /* 0x001fce0000010000 */
[----:B------:R-:W0:Y:S01]  /*5920*/  MUFU.EX2 R71, R71 ;  /* 0x0000004700477308 */ /* 0x000e220000000800 */
[----:B--2---:R-:W-:Y:S01]  /*5930*/  F2FP.SATFINITE.E4M3.F32.PACK_AB_MERGE_C R204, R38, R31, R8 ;  /* 0x0000001f26cc723e */ /* 0x004fe20004807008 */
[----:B------:R-:W-:-:S04]  /*5940*/  FADD.FTZ R31, R31, R4 ;  /* 0x000000041f1f7221 */ /* 0x000fc80000010000 */
[----:B------:R-:W-:Y:S02]  /*5950*/  FADD.FTZ R38, R38, R31 ;  /* 0x0000001f26267221 */ /* 0x000fe40000010000 */
[----:B------:R-:W2:Y:S01]  /*5960*/  MUFU.EX2 R42, R42 ;  /* 0x0000002a002a7308 */ /* 0x000ea20000000800 */
[----:B-1----:R-:W-:-:S01]  /*5970*/  FADD.FTZ R4, R70, R5 ;  /* 0x0000000546047221 */ /* 0x002fc20000010000 */
[----:B------:R-:W-:-:S04]  /*5980*/  FADD.FTZ R39, R39, R38 ;  /* 0x0000002627277221 */ /* 0x000fc80000010000 */
[----:B------:R-:W-:Y:S02]  /*5990*/  FADD.FTZ R44, R44, R39 ;  /* 0x000000272c2c7221 */ /* 0x000fe40000010000 */
[----:B------:R-:W1:Y:S01]  /*59a0*/  MUFU.EX2 R43, R43 ;  /* 0x0000002b002b7308 */ /* 0x000e620000000800 */
[----:B0-----:R-:W-:-:S01]  /*59b0*/  FADD.FTZ R5, R71, R4 ;  /* 0x0000000447057221 */ /* 0x001fc20000010000 */
[----:B------:R-:W-:-:S04]  /*59c0*/  F2FP.SATFINITE.E4M3.F32.PACK_AB_MERGE_C R70, R71, R70, RZ ;  /* 0x000000464746723e */ /* 0x000fc800048070ff */
[----:B------:R-:W-:Y:S02]  /*59d0*/  F2FP.SATFINITE.E4M3.F32.PACK_AB_MERGE_C R211, R67, R66, R70 ;  /* 0x0000004243d3723e */ /* 0x000fe40004807046 */
[----:B------:R-:W0:Y:S01]  /*59e0*/  MUFU.EX2 R46, R46 ;  /* 0x0000002e002e7308 */ /* 0x000e220000000800 */
[----:B--2---:R-:W-:-:S07]  /*59f0*/  FADD.FTZ R4, R42, R5 ;  /* 0x000000052a047221 */ /* 0x004fce0000010000 */
[----:B------:R-:W-:Y:S01]  /*5a00*/  MUFU.EX2 R49, R49 ;  /* 0x0000003100317308 */ /* 0x000fe20000000800 */
[----:B-1----:R-:W-:-:S07]  /*5a10*/  FADD.FTZ R9, R43, R4 ;  /* 0x000000042b097221 */ /* 0x002fce0000010000 */
        /* <DEDUP_REMOVED lines=14> */
[----:B------:R-:W1:Y:S01]  /*5b00*/  MUFU.EX2 R54, R54 ;  /* 0x0000003600367308 */ /* 0x000e620000000800 */
[----:B0-----:R-:W-:-:S01]  /*5b10*/  FADD.FTZ R4, R50, R47 ;  /* 0x0000002f32047221 */ /* 0x001fc20000010000 */
[----:B------:R-:W-:-:S04]  /*5b20*/  FADD.FTZ R49, R49, R48 ;  /* 0x0000003031317221 */ /* 0x000fc80000010000 */
[----:B------:R-:W-:Y:S02]  /*5b30*/  FADD.FTZ R49, R52, R49 ;  /* 0x0000003134317221 */ /* 0x000fe40000010000 */
[----:B------:R-:W-:Y:S01]  /*5b40*/  MUFU.EX2 R28, R28 ;  /* 0x0000001c001c7308 */ /* 0x000fe20000000800 */
[----:B--2---:R-:W-:-:S07]  /*5b50*/  FADD.FTZ R9, R51, R4 ;  /* 0x0000000433097221 */ /* 0x004fce0000010000 */
        /* <DEDUP_REMOVED lines=14> */
[----:B------:R-:W0:Y:S01]  /*5c40*/  MUFU.EX2 R30, R30 ;  /* 0x0000001e001e7308 */ /* 0x000e220000000800 */
[----:B-1----:R-:W-:-:S01]  /*5c50*/  FADD.FTZ R4, R26, R55 ;  /* 0x000000371a047221 */ /* 0x002fc20000010000 */
[----:B------:R-:W-:-:S04]  /*5c60*/  FADD.FTZ R28, R28, R25 ;  /* 0x000000191c1c7221 */ /* 0x000fc80000010000 */
[----:B------:R-:W-:Y:S02]  /*5c70*/  FADD.FTZ R29, R29, R28 ;  /* 0x0000001c1d1d7221 */ /* 0x000fe40000010000 */
        /* <DEDUP_REMOVED lines=38> */
.L_x_3892:
[----:B------:R-:W-:-:S11]  /*5ee0*/  UISETP.NE.AND UP2, UPT, UR7, 0x1, UPT ;  /* 0x000000010700788c */ /* 0x000fd6000bf45270 */
[----:B------:R-:W-:Y:S02]  /*5ef0*/  @UP2 ULDC.64 UR18, c[0x0][0x9e8] ;  /* 0x00027a0000122ab9 */ /* 0x000fe40000000a00 */
[----:B------:R-:W-:-:S04]  /*5f00*/  UIMAD.WIDE.U32 UR10, UR14, UR18, URZ ;  /* 0x000000120e0a72a5 */ /* 0x000fc8000f8e003f */
[----:B------:R-:W-:-:S12]  /*5f10*/  @UP2 USHF.R.U32.HI UR14, URZ, UR19, UR11 ;  /* 0x000000133f0e2299 */ /* 0x000fd8000801160b */
.L_x_3893:
[----:B------:R-:W-:-:S04]  /*5f20*/  UIMAD UR7, UR14, UR7, UR7 ;  /* 0x000000070e0772a4 */ /* 0x000fc8000f8e0207 */
[----:B------:R-:W-:-:S04]  /*5f30*/  UISETP.LT.AND UP2, UPT, UR6, UR7, UPT ;  /* 0x000000070600728c */ /* 0x000fc8000bf41270 */
[----:B------:R-:W-:-:S12]  /*5f40*/  USEL UR6, UR6, UR7, UP2 ;  /* 0x0000000706067287 */ /* 0x000fd80009000000 */
.L_x_3891:
[----:B------:R-:W-:Y:S01]  /*5f50*/  UIMAD.WIDE UR6, UR6, 0x66666667, URZ ;  /* 0x66666667060678a5 */ /* 0x000fe2000f8e023f */
[----:B------:R-:W-:Y:S02]  /*5f60*/  CS2R R118, SRZ ;  /* 0x0000000000767805 */ /* 0x000fe4000001ff00 */
        /* <DEDUP_REMOVED lines=57> */
.L_x_3912:
        /* <DEDUP_REMOVED lines=9> */
.L_x_3896:
[----:B------:R-:W-:Y:S01]  /*6390*/  ULEA UR6, UR56, UR41, 0x3 ;  /* 0x0000002938067291 */ /* 0x000fe2000f8e183f */
[----:B------:R-:W-:-:S05]  /*63a0*/  IMAD.U32 R7, RZ, RZ, UR55 ;  /* 0x00000037ff077e24 */ /* 0x000fca000f8e00ff */
[----:B------:R-:W-:-:S04]  /*63b0*/  SHF.L.U32 R7, R7, 0x1f, RZ ;  /* 0x0000001f07077819 */ /* 0x000fc800000006ff */
[----:B------:R0:W1:Y:S01]  /*63c0*/  SYNCS.PHASECHK.TRANS64.TRYWAIT P1, [UR6+0x33430], R7 ;  /* 0x03343007ff0075a7 */ /* 0x0000620008020146 */
[----:B------:R-:W-:Y:S05]  /*63d0*/  @!P0 BRA `(.L_x_3897) ;  /* 0x0000000000048947 */ /* 0x000fea0003800000 */
[----:B------:R-:W-:Y:S01]  /*63e0*/  BPT.TRAP 0x1 ;  /* 0x000000040000795c */ /* 0x000fe20000300000 */
.L_x_3897:
[----:B-1----:R-:W-:Y:S05]  /*63f0*/  @P1 BRA `(.L_x_3895) ;  /* 0x0000000000081947 */ /* 0x002fea0003800000 */
[----:B------:R-:W1:Y:S02]  /*6400*/  SYNCS.PHASECHK.TRANS64.TRYWAIT P1, [UR6+0x33430], R7 ;  /* 0x03343007ff0075a7 */ /* 0x000e640008020146 */
[----:B-1----:R-:W-:Y:S05]  /*6410*/  @!P1 BRA `(.L_x_3898) ;  /* 0x0000015400209947 */ /* 0x002fea0003800000 */
.L_x_3895:
[----:B01----:R-:W-:Y:S01]  /*6420*/  VIADD R7, R23, 0x8 ;  /* 0x0000000817077836 */ /* 0x003fe20000000000 */
[----:B------:R-:W-:Y:S01]  /*6430*/  UIMAD UR58, UR56, 0x780, UR48 ;  /* 0x00000780383a78a4 */ /* 0x000fe2000f8e0230 */
[----:B------:R-:W-:Y:S01]  /*6440*/  UMOV UR27, 0x80000020 ;  /* 0x80000020001b7882 */ /* 0x000fe20000000000 */
[----:B------:R-:W-:Y:S02]  /*6450*/  UMOV UR28, UR24 ;  /* 0x00000018001c7c82 */ /* 0x000fe40008000000 */
[----:B------:R0:W-:Y:S01]  /*6460*/  BAR.SYNC.DEFER_BLOCKING R7, 0x100 ;  /* 0x000400070000751d */ /* 0x0001e20000010000 */
[----:B------:R-:W-:Y:S02]  /*6470*/  UIADD3 UR30, UR58, 0x80, URZ ;  /* 0x000000803a1e7890 */ /* 0x000fe4000fffe03f */
[----:B------:R-:W-:Y:S02]  /*6480*/  UIADD3 UR34, UR58, 0x100, URZ ;  /* 0x000001003a227890 */ /* 0x000fe4000fffe03f */
[----:B------:R-:W-:-:S02]  /*6490*/  UIADD3 UR6, UR58, 0x200, URZ ;  /* 0x000002003a067890 */ /* 0x000fc4000fffe03f */
[----:B------:R-:W-:Y:S01]  /*64a0*/  UMOV UR26, UR58 ;  /* 0x0000003a001a7c82 */ /* 0x000fe20008000000 */
[----:B------:R-:W-:Y:S01]  /*64b0*/  UMOV UR29, UR25 ;  /* 0x00000019001d7c82 */ /* 0x000fe20008000000 */
[----:B------:R-:W-:Y:S01]  /*64c0*/  UMOV UR31, 0x80000020 ;  /* 0x80000020001f7882 */ /* 0x000fe20000000000 */
[----:B------:R-:W-:Y:S01]  /*64d0*/  UMOV UR32, UR24 ;  /* 0x0000001800207c82 */ /* 0x000fe20008000000 */
[----:B------:R-:W-:Y:S01]  /*64e0*/  UMOV UR33, UR25 ;  /* 0x0000001900217c82 */ /* 0x000fe20008000000 */
[----:B------:R-:W-:Y:S01]  /*64f0*/  UMOV UR35, 0x80000020 ;  /* 0x8000002000237882 */ /* 0x000fe20000000000 */
        /* <DEDUP_REMOVED lines=8> */
[----:B------:R-:W-:Y:S01]  /*6580*/  WARPGROUP.ARRIVE ;  /* 0x00000000000079c5 */ /* 0x000fe20000000000 */
[----:B------:R-:W-:-:S05]  /*6590*/  UMOV UR23, 0x80000020 ;  /* 0x8000002000177882 */ /* 0x000fca0000000000 */
        /* <DEDUP_REMOVED lines=162> */
.L_x_3900:
[----:B------:R-:W-:Y:S01]  /*6fc0*/  ULEA UR6, UR49, UR41, 0x3 ;  /* 0x0000002931067291 */ /* 0x000fe2000f8e183f */
[----:B------:R-:W-:-:S05]  /*6fd0*/  IMAD.U32 R7, RZ, RZ, UR45 ;  /* 0x0000002dff077e24 */ /* 0x000fca000f8e00ff */
[----:B------:R-:W-:-:S04]  /*6fe0*/  SHF.L.U32 R7, R7, 0x1f, RZ ;  /* 0x0000001f07077819 */ /* 0x000fc800000006ff */
[----:B------:R0:W1:Y:S01]  /*6ff0*/  SYNCS.PHASECHK.TRANS64.TRYWAIT P1, [UR6+0x33450], R7 ;  /* 0x03345007ff0075a7 */ /* 0x0000620008020146 */
[----:B------:R-:W-:Y:S05]  /*7000*/  @!P0 BRA `(.L_x_3901) ;  /* 0x0000000000048947 */ /* 0x000fea0003800000 */
[----:B------:R-:W-:Y:S01]  /*7010*/  BPT.TRAP 0x1 ;  /* 0x000000040000795c */ /* 0x000fe20000300000 */
.L_x_3901:
[----:B-1----:R-:W-:Y:S05]  /*7020*/  @P1 BRA `(.L_x_3899) ;  /* 0x0000000000081947 */ /* 0x002fea0003800000 */
[----:B------:R-:W1:Y:S02]  /*7030*/  SYNCS.PHASECHK.TRANS64.TRYWAIT P1, [UR6+0x33450], R7 ;  /* 0x03345007ff0075a7 */ /* 0x000e640008020146 */
[----:B-1----:R-:W-:Y:S05]  /*7040*/  @!P1 BRA `(.L_x_3902) ;  /* 0x00000148002c9947 */ /* 0x002fea0003800000 */
.L_x_3899:
[----:B------:R-:W-:Y:S01]  /*7050*/  UIADD3 UR6, UR41, 0x200, URZ ;  /* 0x0000020029067890 */ /* 0x000fe2000fffe03f */
[----:B------:R-:W-:Y:S01]  /*7060*/  WARPGROUP.ARRIVE ;  /* 0x00000000000079c5 */ /* 0x000fe20000000000 */
[----:B------:R-:W-:-:S05]  /*7070*/  UMOV UR7, 0xc0000010 ;  /* 0xc000001000077882 */ /* 0x000fca0000000000 */
[----:B-1----:R-:W1:Y:S01]  /*7080*/  S2R R8, SR_TID.X ;  /* 0x0000000000087919 */ /* 0x002e620000002100 */
[----:B------:R-:W-:Y:S01]  /*7090*/  USHF.R.U32.HI UR6, URZ, 0x4, UR6 ;  /* 0x000000043f067899 */ /* 0x000fe20008011606 */
[----:B------:R-:W-:Y:S01]  /*70a0*/  PLOP3.LUT P1, PT, PT, PT, UP0, 0x80, 0x0 ;  /* 0x000000000000781c */ /* 0x000fe20003f2f008 */
[----:B------:R-:W-:Y:S01]  /*70b0*/  VIADD R13, R19, UR36 ;  /* 0x00000024130d7c36 */ /* 0x000fe20008000000 */
[----:B------:R-:W-:Y:S01]  /*70c0*/  PLOP3.LUT P2, PT, PT, PT, UP0, 0x80, 0x0 ;  /* 0x000000000000781c */ /* 0x000fe20003f4f008 */
[----:B------:R-:W-:Y:S01]  /*70d0*/  ULOP3.LUT UR6, UR6, 0x3fff, URZ, 0xc0, !UPT ;  /* 0x00003fff06067892 */ /* 0x000fe2000f8ec03f */
[----:B0-----:R-:W0:Y:S01]  /*70e0*/  LDC R7, c[0x0][0x288] ;  /* 0x0000a200ff077b82 */ /* 0x001e220000000800 */
[----:B------:R-:W-:Y:S02]  /*70f0*/  IMAD R14, R4, -0xa0, RZ ;  /* 0xffffff60040e7824 */ /* 0x000fe400078e02ff */
[----:B------:R-:W-:Y:S01]  /*7100*/  ULOP3.LUT UR6, UR6, 0x10000, URZ, 0xfc, !UPT ;  /* 0x0001000006067892 */ /* 0x000fe2000f8efc3f */
[----:B------:R-:W-:-:S02]  /*7110*/  IMAD.U32 R9, RZ, RZ, UR56 ;  /* 0x00000038ff097e24 */ /* 0x000fc4000f8e00ff */
[----:B------:R-:W-:Y:S01]  /*7120*/  VIADD R11, R14, 0x1 ;  /* 0x000000010e0b7836 */ /* 0x000fe20000000000 */
[----:B------:R-:W-:-:S03]  /*7130*/  UIMAD UR10, UR49, 0x780, UR6 ;  /* 0x00000780310a78a4 */ /* 0x000fc6000f8e0206 */
[----:B------:R-:W-:-:S04]  /*7140*/  IMAD R10, R18, -0x2, R11 ;  /* 0xfffffffe120a7824 */ /* 0x000fc800078e020b */
[----:B------:R-:W-:Y:S02]  /*7150*/  UMOV UR6, UR10 ;  /* 0x0000000a00067c82 */ /* 0x000fe40008000000 */
[----:B------:R-:W-:Y:S01]  /*7160*/  QGMMA.64x192x32.F32.E4M3.E4M3 R24, R216, gdesc[UR4], R24, gsb0 ;  /* 0x02e00004d8187df3 */ /* 0x000fe20008000818 */
[----:B------:R-:W-:Y:S01]  /*7170*/  UIADD3 UR6, UR10, 0x180, URZ ;  /* 0x000001800a067890 */ /* 0x000fe2000fffe03f */
[----:B------:R-:W-:Y:S01]  /*7180*/  UMOV UR7, 0xc0000010 ;  /* 0xc000001000077882 */ /* 0x000fe20000000000 */
[C---:B0-----:R-:W-:Y:S01]  /*7190*/  IADD3 R11, R10.reuse, -R7, R17 ;  /* 0x800000070a0b7210 */ /* 0x041fe20007ffe011 */
[----:B------:R-:W-:Y:S01]  /*71a0*/  VIADD R10, R10, 0xffffffff ;  /* 0xffffffff0a0a7836 */ /* 0x000fe20000000000 */
[----:B-1----:R-:W-:-:S03]  /*71b0*/  LOP3.LUT P3, RZ, R8, 0x7f, RZ, 0xc0, !PT ;  /* 0x0000007f08ff7812 */ /* 0x002fc6000786c0ff */
[----:B------:R-:W-:-:S10]  /*71c0*/  VIADD R12, R11, UR54 ;  /* 0x000000360b0c7c36 */ /* 0x000fd40008000000 */
[----:B------:R-:W-:-:S05]  /*71d0*/  @!P3 LEA R9, R9, UR41, 0x3 ;  /* 0x000000290909bc11 */ /* 0x000fca000f8e18ff */
[----:B------:R-:W-:-:S05]  /*71e0*/  @!P3 VIADD R9, R9, 0x33440 ;  /* 0x000334400909b836 */ /* 0x000fca0000000000 */
[----:B------:R-:W-:Y:S01]  /*71f0*/  @!P3 PRMT R9, RZ, 0x654, R9 ;  /* 0x00000654ff09b816 */ /* 0x000fe20000000009 */
[----:B------:R-:W-:Y:S02]  /*7200*/  WARPGROUP.DEPBAR.LE gsb0, 0x0 ;  /* 0x00008000000079c5 */ /* 0x000fe40000010000 */
[----:B------:R-:W-:-:S06]  /*7210*/  WARPGROUP.ARRIVE ;  /* 0x00000000000079c5 */ /* 0x000fcc0000000000 */
        /* <DEDUP_REMOVED lines=16> */
[----:B------:R-:W-:Y:S01]  /*7320*/  @UP0 ULDC UR6, c[0x0][0x44c] ;  /* 0x0001130000060ab9 */ /* 0x000fe20000000800 */
[----:B------:R-:W-:Y:S01]  /*7330*/  @UP0 ULDC UR7, c[0x0][0x450] ;  /* 0x0001140000070ab9 */ /* 0x000fe20000000800 */
[----:B------:R-:W-:Y:S01]  /*7340*/  @P1 IMAD.HI.U32 R8, R13, UR6, RZ ;  /* 0x000000060d081c27 */ /* 0x000fe2000f8e00ff */
[----:B------:R-:W-:Y:S01]  /*7350*/  PLOP3.LUT P1, PT, PT, PT, UP1, 0x40, 0x0 ;  /* 0x000000000000781c */ /* 0x000fe20003f2e818 */
[----:B------:R-:W-:-:S03]  /*7360*/  ULOP3.LUT UR6, URZ, UR53, URZ, 0x33, !UPT ;  /* 0x000000353f067292 */ /* 0x000fc6000f8e333f */
[----:B------:R-:W-:Y:S02]  /*7370*/  @P2 SHF.R.U32.HI R13, RZ, UR7, R8 ;  /* 0x00000007ff0d2c19 */ /* 0x000fe40008011608 */
[----:B------:R-:W-:Y:S01]  /*7380*/  IADD3 R8, -R23, 0xb, RZ ;  /* 0x0000000b17087810 */ /* 0x000fe20007ffe1ff */
[----:B------:R-:W-:Y:S02]  /*7390*/  VIADD R11, R11, UR6 ;  /* 0x000000060b0b7c36 */ /* 0x000fe40008000000 */
[----:B------:R-:W0:Y:S01]  /*73a0*/  SHFL.IDX PT, R20, R13, RZ, 0x1c1f ;  /* 0x001c1fff0d147589 */ /* 0x000e2200000e0000 */
[----:B------:R-:W-:Y:S02]  /*73b0*/  WARPGROUP.DEPBAR.LE gsb0, 0x0 ;  /* 0x00008000000079c5 */ /* 0x000fe40000010000 */
[----:B------:R0:W-:Y:S06]  /*73c0*/  BAR.ARV R8, 0x100 ;  /* 0x000400080000751d */ /* 0x0001ec0000002000 */
[----:B------:R1:W-:Y:S01]  /*73d0*/  @!P3 SYNCS.ARRIVE.TRANS64.RED.A1T0 RZ, [R9+URZ], RZ ;  /* 0x000000ff09ffb9a7 */ /* 0x0003e2000810043f */
[----:B0-----:R-:W-:-:S02]  /*73e0*/  IMAD.IADD R8, R11, 0x1, R20 ;  /* 0x000000010b087824 */ /* 0x001fc400078e0214 */
[----:B-1----:R-:W-:Y:S01]  /*73f0*/  IMAD.IADD R9, R12, 0x1, R20 ;  /* 0x000000010c097824 */ /* 0x002fe200078e0214 */
[----:B------:R-:W-:Y:S06]  /*7400*/  @P1 BRA `(.L_x_3903) ;  /* 0x0000000000541947 */ /* 0x000fec0003800000 */
[----:B------:R-:W-:Y:S01]  /*7410*/  IADD3 R15, R17, -R7, R20 ;  /* 0x80000007110f7210 */ /* 0x000fe20007ffe014 */
        /* <DEDUP_REMOVED lines=11> */
.L_x_3905:
[----:B------:R-:W-:-:S05]  /*74d0*/  IMAD.U32 R200, RZ, RZ, UR52 ;  /* 0x00000034ffc87e24 */ /* 0x000fca000f8e00ff */
[----:B------:R-:W-:-:S13]  /*74e0*/  ISETP.NE.AND P1, PT, R200, 0x1, PT ;  /* 0x00000001c800780c */ /* 0x000fda0003f25270 */
[----:B------:R-:W0:Y:S02]  /*74f0*/  @P1 LDC.64 R20, c[0x0][0x9e8] ;  /* 0x00027a00ff141b82 */ /* 0x000e240000000a00 */
[----:B0-----:R-:W-:-:S05]  /*7500*/  @P1 IMAD.HI.U32 R20, R15, R20, RZ ;  /* 0x000000140f141227 */ /* 0x001fca00078e00ff */
[----:B------:R-:W-:-:S07]  /*7510*/  @P1 SHF.R.U32.HI R15, RZ, R21, R20 ;  /* 0x00000015ff0f1219 */ /* 0x000fce0000011614 */
.L_x_3906:
[----:B------:R-:W-:Y:S05]  /*7520*/  BSYNC B0 ;  /* 0x0000000000007941 */ /* 0x000fea0003800000 */
.L_x_3904:
[----:B------:R-:W-:-:S05]  /*7530*/  IMAD R15, R15, R200, R10 ;  /* 0x000000c80f0f7224 */ /* 0x000fca00078e020a */
[----:B------:R-:W-:Y:S02]  /*7540*/  VIADDMNMX R9, R15, R200, R9, PT ;  /* 0x000000c80f097246 */ /* 0x000fe40003800109 */
[----:B------:R-:W-:-:S07]  /*7550*/  VIMNMX R8, R8, R15, !PT ;  /* 0x0000000f08087248 */ /* 0x000fce0007fe0100 */
.L_x_3903:
[C---:B------:R-:W-:Y:S02]  /*7560*/  ISETP.GE.AND P1, PT, R14.reuse, 0x2, PT ;  /* 0x000000020e00780c */ /* 0x040fe40003f26270 */
[----:B------:R-:W-:Y:S02]  /*7570*/  ISETP.GE.AND P2, PT, R14, 0x9, PT ;  /* 0x000000090e00780c */ /* 0x000fe40003f46270 */
[----:B------:R-:W-:Y:S02]  /*7580*/  LOP3.LUT R16, R16, 0xefffffff, RZ, 0xc0, !PT ;  /* 0xefffffff10107812 */ /* 0x000fe400078ec0ff */
[----:B------:R-:W-:Y:S02]  /*7590*/  ISETP.GE.AND P3, PT, R14, 0xa, PT ;  /* 0x0000000a0e00780c */ /* 0x000fe40003f66270 */
[----:B------:R-:W-:-:S05]  /*75a0*/  LOP3.LUT R2, R2, 0xfffffffe, RZ, 0xc0, !PT ;  /* 0xfffffffe02027812 */ /* 0x000fca00078ec0ff */
[----:B------:R-:W-:Y:S02]  /*75b0*/  @P1 LOP3.LUT R16, R16, 0x10000000, RZ, 0xfc, !PT ;  /* 0x1000000010101812 */ /* 0x000fe400078efcff */
[----:B------:R-:W-:Y:S02]  /*75c0*/  ISETP.GT.AND P1, PT, R8, 0x1, !P1 ;  /* 0x000000010800780c */ /* 0x000fe40004f24270 */
[----:B------:R-:W-:Y:S02]  /*75d0*/  LOP3.LUT R16, R16, 0xdfffffff, RZ, 0xc0, !PT ;  /* 0xdfffffff10107812 */ /* 0x000fe400078ec0ff */
[----:B------:R-:W-:Y:S02]  /*75e0*/  ISETP.LT.OR P1, PT, R9, 0x2, P1 ;  /* 0x000000020900780c */ /* 0x000fe40000f21670 */
[----:B------:R-:W-:Y:S02]  /*75f0*/  @P2 LOP3.LUT R16, R16, 0x20000000, RZ, 0xfc, !PT ;  /* 0x2000000010102812 */ /* 0x000fe400078efcff */
[----:B------:R-:W-:-:S02]  /*7600*/  ISETP.GT.AND P2, PT, R8, 0x8, !P2 ;  /* 0x000000080800780c */ /* 0x000fc40005744270 */
[----:B------:R-:W-:Y:S02]  /*7610*/  FSEL R185, R185, -INF , !P1 ;  /* 0xff800000b9b97808 */ /* 0x000fe40004800000 */
[----:B------:R-:W-:Y:S02]  /*7620*/  LOP3.LUT R16, R16, 0xbfffffff, RZ, 0xc0, !PT ;  /* 0xbfffffff10107812 */ /* 0x000fe400078ec0ff */
[----:B------:R-:W-:Y:S02]  /*7630*/  ISETP.GT.AND P1, PT, R8, 0x9, !P3 ;  /* 0x000000090800780c */ /* 0x000fe40005f24270 */
[C---:B------:R-:W-:Y:S02]  /*7640*/  ISETP.LT.OR P2, PT, R9.reuse, 0x9, P2 ;  /* 0x000000090900780c */ /* 0x040fe40001741670 */
[----:B------:R-:W-:Y:S02]  /*7650*/  @P3 LOP3.LUT R16, R16, 0x40000000, RZ, 0xfc, !PT ;  /* 0x4000000010103812 */ /* 0x000fe400078efcff */
[----:B------:R-:W-:-:S02]  /*7660*/  ISETP.LT.OR P1, PT, R9, 0xa, P1 ;  /* 0x0000000a0900780c */ /* 0x000fc40000f21670 */
[----:B------:R-:W-:Y:S02]  /*7670*/  FSEL R188, R188, -INF , !P2 ;  /* 0xff800000bcbc7808 */ /* 0x000fe40005000000 */
[C---:B------:R-:W-:Y:S02]  /*7680*/  ISETP.GE.AND P3, PT, R14.reuse, 0x11, PT ;  /* 0x000000110e00780c */ /* 0x040fe40003f66270 */
[----:B------:R-:W-:Y:S02]  /*7690*/  ISETP.GE.AND P2, PT, R14, 0x12, PT ;  /* 0x000000120e00780c */ /* 0x000fe40003f46270 */
[----:B------:R-:W-:Y:S02]  /*76a0*/  FSEL R189, R189, -INF , !P1 ;  /* 0xff800000bdbd7808 */ /* 0x000fe40004800000 */
[----:B------:R-:W-:Y:S02]  /*76b0*/  ISETP.GT.AND P1, PT, R8, 0x10, !P3 ;  /* 0x000000100800780c */ /* 0x000fe40005f24270 */
[----:B------:R-:W-:-:S02]  /*76c0*/  LOP3.LUT R16, R16, 0x7fffffff, RZ, 0xc0, !PT ;  /* 0x7fffffff10107812 */ /* 0x000fc400078ec0ff */
[----:B------:R-:W-:-:S03]  /*76d0*/  ISETP.LT.OR P1, PT, R9, 0x11, P1 ;  /* 0x000000110900780c */ /* 0x000fc60000f21670 */
[----:B------:R-:W-:Y:S02]  /*76e0*/  @P3 LOP3.LUT R16, R16, 0x80000000, RZ, 0xfc, !PT ;  /* 0x8000000010103812 */ /* 0x000fe400078efcff */
[----:B------:R-:W-:Y:S02]  /*76f0*/  FSEL R192, R192, -INF , !P1 ;  /* 0xff800000c0c07808 */ /* 0x000fe40004800000 */
[----:B------:R-:W-:Y:S02]  /*7700*/  @P2 LOP3.LUT R2, R2, 0x1, RZ, 0xfc, !PT ;  /* 0x0000000102022812 */ /* 0x000fe400078efcff */
[----:B------:R-:W-:Y:S02]  /*7710*/  ISETP.GT.AND P1, PT, R8, 0x11, !P2 ;  /* 0x000000110800780c */ /* 0x000fe40005724270 */
[----:B------:R-:W-:Y:S02]  /*7720*/  ISETP.GE.AND P2, PT, R14, 0x19, PT ;  /* 0x000000190e00780c */ /* 0x000fe40003f46270 */
[----:B------:R-:W-:-:S02]  /*7730*/  ISETP.LT.OR P1, PT, R9, 0x12, P1 ;  /* 0x000000120900780c */ /* 0x000fc40000f21670 */
[----:B------:R-:W-:Y:S02]  /*7740*/  LOP3.LUT R2, R2, 0xfffffffb, RZ, 0xc0, !PT ;  /* 0xfffffffb02027812 */ /* 0x000fe400078ec0ff */
[----:B------:R-:W-:Y:S02]  /*7750*/  FSEL R193, R193, -INF , !P1 ;  /* 0xff800000c1c17808 */ /* 0x000fe40004800000 */
[----:B------:R-:W-:Y:S02]  /*7760*/  ISETP.GT.AND P1, PT, R8, 0x18, !P2 ;  /* 0x000000180800780c */ /* 0x000fe40005724270 */
[----:B------:R-:W-:Y:S02]  /*7770*/  ISETP.GE.AND P3, PT, R14, 0x22, PT ;  /* 0x000000220e00780c */ /* 0x000fe40003f66270 */
[----:B------:R-:W-:Y:S02]  /*7780*/  ISETP.LT.OR P1, PT, R9, 0x19, P1 ;  /* 0x000000190900780c */ /* 0x000fe40000f21670 */
[----:B------:R-:W-:-:S02]  /*7790*/  @P2 LOP3.LUT R2, R2, 0x4, RZ, 0xfc, !PT ;  /* 0x0000000402022812 */ /* 0x000fc400078efcff */
[----:B------:R-:W-:Y:S02]  /*77a0*/  ISETP.GE.AND P2, PT, R14, 0x1a, PT ;  /* 0x0000001a0e00780c */ /* 0x000fe40003f46270 */
[----:B------:R-:W-:Y:S02]  /*77b0*/  FSEL R196, R196, -INF , !P1 ;  /* 0xff800000c4c47808 */ /* 0x000fe40004800000 */
[----:B------:R-:W-:Y:S02]  /*77c0*/  ISETP.GT.AND P1, PT, R8, 0x19, !P2 ;  /* 0x000000190800780c */ /* 0x000fe40005724270 */
[----:B------:R-:W-:Y:S02]  /*77d0*/  LOP3.LUT R2, R2, 0xfffffffd, RZ, 0xc0, !PT ;  /* 0xfffffffd02027812 */ /* 0x000fe400078ec0ff */
[----:B------:R-:W-:Y:S02]  /*77e0*/  ISETP.LT.OR P1, PT, R9, 0x1a, P1 ;  /* 0x0000001a0900780c */ /* 0x000fe40000f21670 */
[----:B------:R-:W-:-:S02]  /*77f0*/  LOP3.LUT R16, R16, 0xfffffffd, RZ, 0xc0, !PT ;  /* 0xfffffffd10107812 */ /* 0x000fc400078ec0ff */
[----:B------:R-:W-:Y:S02]  /*7800*/  FSEL R197, R197, -INF , !P1 ;  /* 0xff800000c5c57808 */ /* 0x000fe40004800000 */
[----:B------:R-:W-:Y:S02]  /*7810*/  ISETP.GE.AND P1, PT, R14, 0x21, PT ;  /* 0x000000210e00780c */ /* 0x000fe40003f26270 */
[----:B------:R-:W-:Y:S02]  /*7820*/  @P2 LOP3.LUT R2, R2, 0x2, RZ, 0xfc, !PT ;  /* 0x0000000202022812 */ /* 0x000fe400078efcff */
[----:B------:R-:W-:Y:S02]  /*7830*/  ISETP.GT.AND P2, PT, R8, 0x20, !P1 ;  /* 0x000000200800780c */ /* 0x000fe40004f44270 */
[----:B------:R-:W-:Y:S02]  /*7840*/  @P3 LOP3.LUT R16, R16, 0x2, RZ, 0xfc, !PT ;  /* 0x0000000210103812 */ /* 0x000fe400078efcff */
[----:B------:R-:W-:-:S02]  /*7850*/  ISETP.LT.OR P2, PT, R9, 0x21, P2 ;  /* 0x000000210900780c */ /* 0x000fc40001741670 */
[----:B------:R-:W-:Y:S02]  /*7860*/  LOP3.LUT R16, R16, 0xfffffffb, RZ, 0xc0, !PT ;  /* 0xfffffffb10107812 */ /* 0x000fe400078ec0ff */
[----:B------:R-:W-:Y:S02]  /*7870*/  FSEL R168, R168, -INF , !P2 ;  /* 0xff800000a8a87808 */ /* 0x000fe40005000000 */
[----:B------:R-:W-:Y:S02]  /*7880*/  ISETP.GT.AND P2, PT, R8, 0x21, !P3 ;  /* 0x000000210800780c */ /* 0x000fe40005f44270 */
[----:B------:R-:W-:Y:S02]  /*7890*/  ISETP.GE.AND P3, PT, R14, 0x29, PT ;  /* 0x000000290e00780c */ /* 0x000fe40003f66270 */
[----:B------:R-:W-:-:S04]  /*78a0*/  ISETP.LT.OR P2, PT, R9, 0x22, P2 ;  /* 0x000000220900780c */ /* 0x000fc80001741670 */
[----:B------:R-:W-:Y:S02]  /*78b0*/  FSEL R169, R169, -INF , !P2 ;  /* 0xff800000a9a97808 */ /* 0x000fe40005000000 */
[----:B------:R-:W-:-:S04]  /*78c0*/  ISETP.GT.AND P2, PT, R8, 0x28, !P3 ;  /* 0x000000280800780c */ /* 0x000fc80005f44270 */
[----:B------:R-:W-:Y:S02]  /*78d0*/  ISETP.LT.OR P2, PT, R9, 0x29, P2 ;  /* 0x000000290900780c */ /* 0x000fe40001741670 */
[----:B------:R-:W-:Y:S02]  /*78e0*/  @P3 LOP3.LUT R16, R16, 0x4, RZ, 0xfc, !PT ;  /* 0x0000000410103812 */ /* 0x000fe400078efcff */
[----:B------:R-:W-:Y:S02]  /*78f0*/  ISETP.GE.AND P3, PT, R14, 0x2a, PT ;  /* 0x0000002a0e00780c */ /* 0x000fe40003f66270 */
[----:B------:R-:W-:Y:S02]  /*7900*/  LOP3.LUT R16, R16, 0xfffffff7, RZ, 0xc0, !PT ;  /* 0xfffffff710107812 */ /* 0x000fe400078ec0ff */
[----:B------:R-:W-:Y:S02]  /*7910*/  FSEL R172, R172, -INF , !P2 ;  /* 0xff800000acac7808 */ /* 0x000fe40005000000 */
[----:B------:R-:W-:-:S04]  /*7920*/  ISETP.GT.AND P2, PT, R8, 0x29, !P3 ;  /* 0x000000290800780c */ /* 0x000fc80005f44270 */
[----:B------:R-:W-:-:S03]  /*7930*/  ISETP.LT.OR P2, PT, R9, 0x2a, P2 ;  /* 0x0000002a0900780c */ /* 0x000fc60001741670 */
        /* <DEDUP_REMOVED lines=128> */
[----:B------:R-:W-:Y:S02]  /*8140*/  FSEL R120, R120, -INF , !P2 ;  /* 0xff80000078787808 */ /* 0x000fe40005000000 */
[----:B------:R-:W-:Y:S02]  /*8150*/  LOP3.LUT R16, R16, 0xfdffffff, RZ, 0xc0, !PT ;  /* 0xfdffffff10107812 */ /* 0x000fe400078ec0ff */
[----:B------:R-:W-:-:S04]  /*8160*/  ISETP.GT.AND P2, PT, R8, 0x81, !P3 ;  /* 0x000000810800780c */ /* 0x000fc80005f44270 */
[----:B------:R-:W-:-:S03]  /*8170*/  ISETP.LT.OR P2, PT, R9, 0x82, P2 ;  /* 0x000000820900780c */ /* 0x000fc60001741670 */
[----:B------:R-:W-:Y:S02]  /*8180*/  @P3 LOP3.LUT R16, R16, 0x2000000, RZ, 0xfc, !PT ;  /* 0x0200000010103812 */ /* 0x000fe400078efcff */
[----:B------:R-:W-:Y:S02]  /*8190*/  ISETP.GE.AND P3, PT, R14, 0x89, PT ;  /* 0x000000890e00780c */ /* 0x000fe40003f66270 */
[----:B------:R-:W-:Y:S02]  /*81a0*/  FSEL R121, R121, -INF , !P2 ;  /* 0xff80000079797808 */ /* 0x000fe40005000000 */
[----:B------:R-:W-:Y:S02]  /*81b0*/  ISETP.GT.AND P2, PT, R8, 0x88, !P3 ;  /* 0x000000880800780c */ /* 0x000fe40005f44270 */
[----:B------:R-:W-:Y:S02]  /*81c0*/  LOP3.LUT R16, R16, 0xfeffffff, RZ, 0xc0, !PT ;  /* 0xfeffffff10107812 */ /* 0x000fe400078ec0ff */
[----:B------:R-:W-:-:S04]  /*81d0*/  ISETP.LT.OR P2, PT, R9, 0x89, P2 ;  /* 0x000000890900780c */ /* 0x000fc80001741670 */
[----:B------:R-:W-:Y:S02]  /*81e0*/  FSEL R124, R124, -INF , !P2 ;  /* 0xff8000007c7c7808 */ /* 0x000fe40005000000 */
[----:B------:R-:W-:Y:S02]  /*81f0*/  ISETP.GE.AND P2, PT, R14, 0x8a, PT ;  /* 0x0000008a0e00780c */ /* 0x000fe40003f46270 */
[----:B------:R-:W-:Y:S02]  /*8200*/  @P3 LOP3.LUT R16, R16, 0x1000000, RZ, 0xfc, !PT ;  /* 0x0100000010103812 */ /* 0x000fe400078efcff */
[----:B------:R-:W-:Y:S02]  /*8210*/  ISETP.GT.AND P3, PT, R8, 0x89, !P2 ;  /* 0x000000890800780c */ /* 0x000fe40005764270 */
[----:B------:R-:W-:Y:S02]  /*8220*/  LOP3.LUT R16, R16, 0xfffffffe, RZ, 0xc0, !PT ;  /* 0xfffffffe10107812 */ /* 0x000fe400078ec0ff */
        /* <DEDUP_REMOVED lines=14> */
[----:B------:R-:W-:-:S13]  /*8310*/  ISETP.GE.AND P6, PT, R14, 0x1, PT ;  /* 0x000000010e00780c */ /* 0x000fda0003fc6270 */
[----:B------:R-:W-:Y:S02]  /*8320*/  @P6 LOP3.LUT R16, R16, 0x1, RZ, 0xfc, !PT ;  /* 0x0000000110106812 */ /* 0x000fe400078efcff */
[----:B------:R-:W-:Y:S02]  /*8330*/  ISETP.GT.AND P6, PT, R8, RZ, !P6 ;  /* 0x000000ff0800720c */ /* 0x000fe400077c4270 */
[----:B------:R-:W-:Y:S02]  /*8340*/  LOP3.LUT R16, R16, 0xf7ffffff, RZ, 0xc0, !PT ;  /* 0xf7ffffff10107812 */ /* 0x000fe400078ec0ff */
[----:B------:R-:W-:-:S04]  /*8350*/  ISETP.LT.OR P6, PT, R9, 0x1, P6 ;  /* 0x000000010900780c */ /* 0x000fc800037c1670 */
[----:B------:R-:W-:Y:S02]  /*8360*/  FSEL R184, R184, -INF , !P6 ;  /* 0xff800000b8b87808 */ /* 0x000fe40007000000 */
[----:B------:R-:W-:-:S13]  /*8370*/  ISETP.GE.AND P6, PT, R14, 0x9a, PT ;  /* 0x0000009a0e00780c */ /* 0x000fda0003fc6270 */
[----:B------:R-:W-:Y:S02]  /*8380*/  @P6 LOP3.LUT R16, R16, 0x8000000, RZ, 0xfc, !PT ;  /* 0x0800000010106812 */ /* 0x000fe400078efcff */
[----:B------:R-:W-:Y:S02]  /*8390*/  ISETP.GT.AND P6, PT, R8, 0x99, !P6 ;  /* 0x000000990800780c */ /* 0x000fe400077c4270 */
[----:B------:R-:W0:Y:S02]  /*83a0*/  SHFL.IDX PT, R8, R13, 0x1, 0x1c1f ;  /* 0x003c1f000d087f89 */ /* 0x000e2400000e0000 */
[----:B------:R-:W-:-:S04]  /*83b0*/  ISETP.LT.OR P6, PT, R9, 0x9a, P6 ;  /* 0x0000009a0900780c */ /* 0x000fc800037c1670 */
[----:B------:R-:W-:Y:S02]  /*83c0*/  FSEL R133, R133, -INF , !P6 ;  /* 0xff80000085857808 */ /* 0x000fe40007000000 */
[----:B------:R-:W-:Y:S01]  /*83d0*/  PLOP3.LUT P6, PT, PT, PT, UP1, 0x40, 0x0 ;  /* 0x000000000000781c */ /* 0x000fe20003fce818 */
[--C-:B0-----:R-:W-:Y:S02]  /*83e0*/  IMAD.IADD R12, R12, 0x1, R8.reuse ;  /* 0x000000010c0c7824 */ /* 0x101fe400078e0208 */
[----:B------:R-:W-:-:S10]  /*83f0*/  IMAD.IADD R11, R11, 0x1, R8 ;  /* 0x000000010b0b7824 */ /* 0x000fd400078e0208 */
[----:B------:R-:W-:Y:S05]  /*8400*/  @P6 BRA `(.L_x_3907) ;  /* 0x0000000000546947 */ /* 0x000fea0003800000 */
        /* <DEDUP_REMOVED lines=12> */
.L_x_3909:
[----:B------:R-:W-:-:S05]  /*84d0*/  IMAD.U32 R15, RZ, RZ, UR52 ;  /* 0x00000034ff0f7e24 */ /* 0x000fca000f8e00ff */
[----:B------:R-:W-:-:S13]  /*84e0*/  ISETP.NE.AND P6, PT, R15, 0x1, PT ;  /* 0x000000010f00780c */ /* 0x000fda0003fc5270 */
[----:B------:R-:W0:Y:S02]  /*84f0*/  @P6 LDC.64 R8, c[0x0][0x9e8] ;  /* 0x00027a00ff086b82 */ /* 0x000e240000000a00 */
[----:B0-----:R-:W-:-:S05]  /*8500*/  @P6 IMAD.HI.U32 R8, R13, R8, RZ ;  /* 0x000000080d086227 */ /* 0x001fca00078e00ff */
[----:B------:R-:W-:-:S07]  /*8510*/  @P6 SHF.R.U32.HI R13, RZ, R9, R8 ;  /* 0x00000009ff0d6219 */ /* 0x000fce0000011608 */
.L_x_3910:
[----:B------:R-:W-:Y:S05]  /*8520*/  BSYNC B0 ;  /* 0x0000000000007941 */ /* 0x000fea0003800000 */
.L_x_3908:
[----:B------:R-:W-:-:S05]  /*8530*/  IMAD R10, R13, R15, R10 ;  /* 0x0000000f0d0a7224 */ /* 0x000fca00078e020a */
[----:B------:R-:W-:Y:S02]  /*8540*/  VIADDMNMX R12, R10, R15, R12, PT ;  /* 0x0000000f0a0c7246 */ /* 0x000fe4000380010c */
[----:B------:R-:W-:-:S07]  /*8550*/  VIMNMX R11, R11, R10, !PT ;  /* 0x0000000a0b0b7248 */ /* 0x000fce0007fe0100 */
.L_x_3907:
[----:B------:R-:W-:Y:S01]  /*8560*/  ISETP.GT.AND P1, PT, R11, 0x20, !P1 ;  /* 0x000000200b00780c */ /* 0x000fe20004f24270 */
[----:B------:R-:W-:Y:S01]  /*8570*/  IMAD.U32 R15, RZ, RZ, UR37 ;  /* 0x00000025ff0f7e24 */ /* 0x000fe2000f8e00ff */
[----:B------:R-:W-:Y:S02]  /*8580*/  LOP3.LUT P6, RZ, R16, 0x20000, RZ, 0xc0, !PT ;  /* 0x0002000010ff7812 */ /* 0x000fe400078cc0ff */
[----:B------:R-:W-:Y:S02]  /*8590*/  ISETP.LT.OR P1, PT, R12, 0x21, P1 ;  /* 0x000000210c00780c */ /* 0x000fe40000f21670 */
[----:B------:R-:W-:Y:S02]  /*85a0*/  FMNMX.FTZ R8, R184, R3, !PT ;  /* 0x00000003b8087209 */ /* 0x000fe40007810000 */
[----:B------:R-:W-:Y:S02]  /*85b0*/  FSEL R170, R170, -INF , !P1 ;  /* 0xff800000aaaa7808 */ /* 0x000fe40004800000 */
[----:B------:R-:W-:-:S02]  /*85c0*/  LOP3.LUT P1, RZ, R16, 0x2, RZ, 0xc0, !PT ;  /* 0x0000000210ff7812 */ /* 0x000fc4000782c0ff */
[----:B------:R-:W-:Y:S02]  /*85d0*/  FMNMX.FTZ R9, R185, R8, !PT ;  /* 0x00000008b9097209 */ /* 0x000fe40007810000 */
[----:B------:R-:W-:Y:S02]  /*85e0*/  ISETP.GT.AND P1, PT, R11, 0x21, !P1 ;  /* 0x000000210b00780c */ /* 0x000fe40004f24270 */
[----:B------:R-:W-:Y:S02]  /*85f0*/  FMNMX.FTZ R8, R188, R9, !PT ;  /* 0x00000009bc087209 */ /* 0x000fe40007810000 */
[----:B------:R-:W-:Y:S02]  /*8600*/  ISETP.LT.OR P1, PT, R12, 0x22, P1 ;  /* 0x000000220c00780c */ /* 0x000fe40000f21670 */
[----:B------:R-:W-:Y:S02]  /*8610*/  FMNMX.FTZ R9, R189, R8, !PT ;  /* 0x00000008bd097209 */ /* 0x000fe40007810000 */
[----:B------:R-:W-:-:S02]  /*8620*/  FSEL R171, R171, -INF , !P1 ;  /* 0xff800000abab7808 */ /* 0x000fc40004800000 */
[----:B------:R-:W-:Y:S02]  /*8630*/  LOP3.LUT P1, RZ, R16, 0x4, RZ, 0xc0, !PT ;  /* 0x0000000410ff7812 */ /* 0x000fe4000782c0ff */
[----:B------:R-:W-:Y:S02]  /*8640*/  FMNMX.FTZ R8, R192, R9, !PT ;  /* 0x00000009c0087209 */ /* 0x000fe40007810000 */
[----:B------:R-:W-:Y:S02]  /*8650*/  ISETP.GT.AND P1, PT, R11, 0x28, !P1 ;  /* 0x000000280b00780c */ /* 0x000fe40004f24270 */
[----:B------:R-:W-:Y:S02]  /*8660*/  FMNMX.FTZ R9, R193, R8, !PT ;  /* 0x00000008c1097209 */ /* 0x000fe40007810000 */
[----:B------:R-:W-:Y:S02]  /*8670*/  ISETP.LT.OR P1, PT, R12, 0x29, P1 ;  /* 0x000000290c00780c */ /* 0x000fe40000f21670 */
[----:B------:R-:W-:-:S02]  /*8680*/  FMNMX.FTZ R8, R196, R9, !PT ;  /* 0x00000009c4087209 */ /* 0x000fc40007810000 */
[----:B------:R-:W-:Y:S02]  /*8690*/  FSEL R174, R174, -INF , !P1 ;  /* 0xff800000aeae7808 */ /* 0x000fe40004800000 */
[----:B------:R-:W-:Y:S02]  /*86a0*/  LOP3.LUT P1, RZ, R16, 0x8, RZ, 0xc0, !PT ;  /* 0x0000000810ff7812 */ /* 0x000fe4000782c0ff */
[----:B------:R-:W-:Y:S02]  /*86b0*/  FMNMX.FTZ R9, R197, R8, !PT ;  /* 0x00000008c5097209 */ /* 0x000fe40007810000 */
[----:B------:R-:W-:Y:S02]  /*86c0*/  ISETP.GT.AND P1, PT, R11, 0x29, !P1 ;  /* 0x000000290b00780c */ /* 0x000fe40004f24270 */
[----:B------:R-:W-:Y:S02]  /*86d0*/  FMNMX.FTZ R8, R168, R9, !PT ;  /* 0x00000009a8087209 */ /* 0x000fe40007810000 */
[----:B------:R-:W-:-:S02]  /*86e0*/  ISETP.LT.OR P1, PT, R12, 0x2a, P1 ;  /* 0x0000002a0c00780c */ /* 0x000fc40000f21670 */
[----:B------:R-:W-:Y:S02]  /*86f0*/  FMNMX.FTZ R9, R169, R8, !PT ;  /* 0x00000008a9097209 */ /* 0x000fe40007810000 */
[----:B------:R-:W-:Y:S02]  /*8700*/  FSEL R175, R175, -INF , !P1 ;  /* 0xff800000afaf7808 */ /* 0x000fe40004800000 */
[----:B------:R-:W-:Y:S02]  /*8710*/  LOP3.LUT P1, RZ, R16, 0x10, RZ, 0xc0, !PT ;  /* 0x0000001010ff7812 */ /* 0x000fe4000782c0ff */
[----:B------:R-:W-:Y:S02]  /*8720*/  FMNMX.FTZ R8, R172, R9, !PT ;  /* 0x00000009ac087209 */ /* 0x000fe40007810000 */
[----:B------:R-:W-:Y:S02]  /*8730*/  ISETP.GT.AND P1, PT, R11, 0x30, !P1 ;  /* 0x000000300b00780c */ /* 0x000fe40004f24270 */
[----:B------:R-:W-:-:S02]  /*8740*/  FMNMX.FTZ R9, R173, R8, !PT ;  /* 0x00000008ad097209 */ /* 0x000fc40007810000 */
[----:B------:R-:W-:Y:S02]  /*8750*/  ISETP.LT.OR P1, PT, R12, 0x31, P1 ;  /* 0x000000310c00780c */ /* 0x000fe40000f21670 */
[----:B------:R-:W-:Y:S02]  /*8760*/  FMNMX.FTZ R8, R176, R9, !PT ;  /* 0x00000009b0087209 */ /* 0x000fe40007810000 */
[----:B------:R-:W-:Y:S02]  /*8770*/  FSEL R178, R178, -INF , !P1 ;  /* 0xff800000b2b27808 */ /* 0x000fe40004800000 */
[----:B------:R-:W-:Y:S02]  /*8780*/  LOP3.LUT P1, RZ, R16, 0x800000, RZ, 0xc0, !PT ;  /* 0x0080000010ff7812 */ /* 0x000fe4000782c0ff */
[----:B------:R-:W-:Y:S02]  /*8790*/  FMNMX.FTZ R9, R177, R8, !PT ;  /* 0x00000008b1097209 */ /* 0x000fe40007810000 */
[----:B------:R-:W-:-:S02]  /*87a0*/  ISETP.GT.AND P1, PT, R11, 0x31, !P1 ;  /* 0x000000310b00780c */ /* 0x000fc40004f24270 */
[----:B------:R-:W-:Y:S02]  /*87b0*/  FMNMX.FTZ R8, R180, R9, !PT ;  /* 0x00000009b4087209 */ /* 0x000fe40007810000 */
[----:B------:R-:W-:Y:S02]  /*87c0*/  ISETP.LT.OR P1, PT, R12, 0x32, P1 ;  /* 0x000000320c00780c */ /* 0x000fe40000f21670 */
[----:B------:R-:W-:Y:S02]  /*87d0*/  FMNMX.FTZ R9, R181, R8, !PT ;  /* 0x00000008b5097209 */ /* 0x000fe40007810000 */
[----:B------:R-:W-:Y:S02]  /*87e0*/  FSEL R179, R179, -INF , !P1 ;  /* 0xff800000b3b37808 */ /* 0x000fe40004800000 */
[----:B------:R-:W-:Y:S02]  /*87f0*/  LOP3.LUT P1, RZ, R16, 0x400000, RZ, 0xc0, !PT ;  /* 0x0040000010ff7812 */ /* 0x000fe4000782c0ff */
[----:B------:R-:W-:-:S02]  /*8800*/  FMNMX.FTZ R8, R152, R9, !PT ;  /* 0x0000000998087209 */ /* 0x000fc40007810000 */
[----:B------:R-:W-:Y:S02]  /*8810*/  ISETP.GT.AND P1, PT, R11, 0x38, !P1 ;  /* 0x000000380b00780c */ /* 0x000fe40004f24270 */
[----:B------:R-:W-:Y:S02]  /*8820*/  FMNMX.FTZ R9, R153, R8, !PT ;  /* 0x0000000899097209 */ /* 0x000fe40007810000 */
        /* <DEDUP_REMOVED lines=31> */
[----:B------:R-:W-:Y:S02]  /*8a20*/  ISETP.GT.AND P1, PT, R11, 0x49, !P6 ;  /* 0x000000490b00780c */ /* 0x000fe40007724270 */
[----:B------:R-:W-:Y:S02]  /*8a30*/  LOP3.LUT P6, RZ, R16, 0x40, RZ, 0xc0, !PT ;  /* 0x0000004010ff7812 */ /* 0x000fe400078cc0ff */
        /* <DEDUP_REMOVED lines=22> */
[----:B------:R-:W-:Y:S01]  /*8ba0*/  ISETP.GT.AND P2, PT, R11, 0x89, !P2 ;  /* 0x000000890b00780c */ /* 0x000fe20005744270 */
[----:B------:R-:W0:Y:S01]  /*8bb0*/  SHFL.BFLY PT, R8, R13, 0x2, 0x1f ;  /* 0x0c401f000d087f89 */ /* 0x000e2200000e0000 */
[----:B------:R-:W-:Y:S02]  /*8bc0*/  FSEL R166, R166, -INF , !P1 ;  /* 0xff800000a6a67808 */ /* 0x000fe40004800000 */
[----:B------:R-:W-:-:S02]  /*8bd0*/  LOP3.LUT P1, RZ, R16, 0x2000, RZ, 0xc0, !PT ;  /* 0x0000200010ff7812 */ /* 0x000fc4000782c0ff */
[C---:B------:R-:W-:Y:S02]  /*8be0*/  ISETP.LT.OR P2, PT, R12.reuse, 0x8a, P2 ;  /* 0x0000008a0c00780c */ /* 0x040fe40001741670 */
[C---:B------:R-:W-:Y:S02]  /*8bf0*/  ISETP.GT.AND P1, PT, R11.reuse, 0x59, !P1 ;  /* 0x000000590b00780c */ /* 0x040fe40004f24270 */
[----:B------:R-:W-:Y:S02]  /*8c00*/  ISETP.GT.AND P3, PT, R11, 0x90, !P3 ;  /* 0x000000900b00780c */ /* 0x000fe40005f64270 */
[----:B------:R-:W-:Y:S02]  /*8c10*/  ISETP.LT.OR P1, PT, R12, 0x5a, P1 ;  /* 0x0000005a0c00780c */ /* 0x000fe40000f21670 */
[----:B------:R-:W-:Y:S02]  /*8c20*/  FSEL R127, R127, -INF , !P2 ;  /* 0xff8000007f7f7808 */ /* 0x000fe40005000000 */
[----:B------:R-:W-:-:S02]  /*8c30*/  FSEL R167, R167, -INF , !P1 ;  /* 0xff800000a7a77808 */ /* 0x000fc40004800000 */
[----:B------:R-:W-:Y:S02]  /*8c40*/  LOP3.LUT P1, RZ, R16, 0x1000, RZ, 0xc0, !PT ;  /* 0x0000100010ff7812 */ /* 0x000fe4000782c0ff */
[C---:B------:R-:W-:Y:S02]  /*8c50*/  ISETP.GT.AND P4, PT, R11.reuse, 0x91, !P4 ;  /* 0x000000910b00780c */ /* 0x040fe40006784270 */
[----:B------:R-:W-:Y:S02]  /*8c60*/  ISETP.GT.AND P1, PT, R11, 0x60, !P1 ;  /* 0x000000600b00780c */ /* 0x000fe40004f24270 */
[C---:B------:R-:W-:Y:S02]  /*8c70*/  ISETP.LT.OR P3, PT, R12.reuse, 0x91, P3 ;  /* 0x000000910c00780c */ /* 0x040fe40001f61670 */
[----:B------:R-:W-:Y:S02]  /*8c80*/  ISETP.LT.OR P1, PT, R12, 0x61, P1 ;  /* 0x000000610c00780c */ /* 0x000fe40000f21670 */
[----:B0-----:R-:W-:-:S02]  /*8c90*/  FMNMX.FTZ R14, R13, R8, !PT ;  /* 0x000000080d0e7209 */ /* 0x001fc40007810000 */
[----:B------:R-:W-:Y:S02]  /*8ca0*/  FSEL R138, R138, -INF , !P1 ;  /* 0xff8000008a8a7808 */ /* 0x000fe40004800000 */
[----:B------:R-:W-:Y:S01]  /*8cb0*/  LOP3.LUT P1, RZ, R16, 0x800, RZ, 0xc0, !PT ;  /* 0x0000080010ff7812 */ /* 0x000fe2000782c0ff */
[----:B------:R-:W0:Y:S01]  /*8cc0*/  SHFL.BFLY PT, R9, R14, 0x1, 0x1f ;  /* 0x0c201f000e097f89 */ /* 0x000e2200000e0000 */
[C---:B------:R-:W-:Y:S02]  /*8cd0*/  ISETP.GT.AND P5, PT, R11.reuse, 0x98, !P5 ;  /* 0x000000980b00780c */ /* 0x040fe40006fa4270 */
[----:B------:R-:W-:Y:S02]  /*8ce0*/  ISETP.GT.AND P1, PT, R11, 0x61, !P1 ;  /* 0x000000610b00780c */ /* 0x000fe40004f24270 */
[C---:B------:R-:W-:Y:S02]  /*8cf0*/  ISETP.LT.OR P4, PT, R12.reuse, 0x92, P4 ;  /* 0x000000920c00780c */ /* 0x040fe40002781670 */
[----:B------:R-:W-:-:S02]  /*8d00*/  ISETP.LT.OR P1, PT, R12, 0x62, P1 ;  /* 0x000000620c00780c */ /* 0x000fc40000f21670 */
[----:B------:R-:W-:Y:S02]  /*8d10*/  FSEL R130, R130, -INF , !P3 ;  /* 0xff80000082827808 */ /* 0x000fe40005800000 */
[----:B------:R-:W-:Y:S02]  /*8d20*/  FSEL R139, R139, -INF , !P1 ;  /* 0xff8000008b8b7808 */ /* 0x000fe40004800000 */
[----:B------:R-:W-:Y:S02]  /*8d30*/  LOP3.LUT P1, RZ, R16, 0x400, RZ, 0xc0, !PT ;  /* 0x0000040010ff7812 */ /* 0x000fe4000782c0ff */
[----:B------:R-:W-:Y:S02]  /*8d40*/  ISETP.LT.OR P5, PT, R12, 0x99, P5 ;  /* 0x000000990c00780c */ /* 0x000fe40002fa1670 */
[----:B------:R-:W-:Y:S02]  /*8d50*/  ISETP.GT.AND P1, PT, R11, 0x68, !P1 ;  /* 0x000000680b00780c */ /* 0x000fe40004f24270 */
[----:B------:R-:W-:-:S02]  /*8d60*/  FSEL R134, R134, -INF , !P5 ;  /* 0xff80000086867808 */ /* 0x000fc40006800000 */
[----:B------:R-:W-:Y:S02]  /*8d70*/  ISETP.LT.OR P1, PT, R12, 0x69, P1 ;  /* 0x000000690c00780c */ /* 0x000fe40000f21670 */
[----:B0-----:R-:W-:Y:S02]  /*8d80*/  FMNMX.FTZ R8, R14, R9, !PT ;  /* 0x000000090e087209 */ /* 0x001fe40007810000 */
[----:B------:R-:W-:Y:S02]  /*8d90*/  FSEL R142, R142, -INF , !P1 ;  /* 0xff8000008e8e7808 */ /* 0x000fe40004800000 */
[----:B------:R-:W-:Y:S01]  /*8da0*/  LOP3.LUT P1, RZ, R16, 0x200, RZ, 0xc0, !PT ;  /* 0x0000020010ff7812 */ /* 0x000fe2000782c0ff */
[----:B------:R-:W-:-:S03]  /*8db0*/  FFMA.FTZ R10, R8, R15, -8 ;  /* 0xc1000000080a7423 */ /* 0x000fc6000001000f */
[----:B------:R-:W-:-:S04]  /*8dc0*/  ISETP.GT.AND P1, PT, R11, 0x69, !P1 ;  /* 0x000000690b00780c */ /* 0x000fc80004f24270 */
[----:B------:R-:W-:-:S04]  /*8dd0*/  ISETP.LT.OR P1, PT, R12, 0x6a, P1 ;  /* 0x0000006a0c00780c */ /* 0x000fc80000f21670 */
[----:B------:R-:W-:Y:S02]  /*8de0*/  FSEL R143, R143, -INF , !P1 ;  /* 0xff8000008f8f7808 */ /* 0x000fe40004800000 */
[----:B------:R-:W-:-:S04]  /*8df0*/  LOP3.LUT P1, RZ, R16, 0x100, RZ, 0xc0, !PT ;  /* 0x0000010010ff7812 */ /* 0x000fc8000782c0ff */
[----:B------:R-:W-:-:S04]  /*8e00*/  ISETP.GT.AND P1, PT, R11, 0x70, !P1 ;  /* 0x000000700b00780c */ /* 0x000fc80004f24270 */
[----:B------:R-:W-:-:S04]  /*8e10*/  ISETP.LT.OR P1, PT, R12, 0x71, P1 ;  /* 0x000000710c00780c */ /* 0x000fc80000f21670 */
[----:B------:R-:W-:Y:S02]  /*8e20*/  FSEL R146, R146, -INF , !P1 ;  /* 0xff80000092927808 */ /* 0x000fe40004800000 */
[----:B------:R-:W-:-:S04]  /*8e30*/  LOP3.LUT P1, RZ, R16, 0x80, RZ, 0xc0, !PT ;  /* 0x0000008010ff7812 */ /* 0x000fc8000782c0ff */
[----:B------:R-:W-:-:S04]  /*8e40*/  ISETP.GT.AND P1, PT, R11, 0x71, !P1 ;  /* 0x000000710b00780c */ /* 0x000fc80004f24270 */
[----:B------:R-:W-:-:S04]  /*8e50*/  ISETP.LT.OR P1, PT, R12, 0x72, P1 ;  /* 0x000000720c00780c */ /* 0x000fc80000f21670 */
[----:B------:R-:W-:Y:S02]  /*8e60*/  FSEL R147, R147, -INF , !P1 ;  /* 0xff80000093937808 */ /* 0x000fe40004800000 */
[----:B------:R-:W-:Y:S02]  /*8e70*/  ISETP.GT.AND P1, PT, R11, 0x78, !P6 ;  /* 0x000000780b00780c */ /* 0x000fe40007724270 */
[----:B------:R-:W-:Y:S02]  /*8e80*/  LOP3.LUT P6, RZ, R16, 0x1000000, RZ, 0xc0, !PT ;  /* 0x0100000010ff7812 */ /* 0x000fe400078cc0ff */
        /* <DEDUP_REMOVED lines=46> */
[C---:B------:R-:W-:Y:S02]  /*9170*/  ISETP.GT.AND P1, PT, R11.reuse, RZ, !P6 ;  /* 0x000000ff0b00720c */ /* 0x040fe40007724270 */
[----:B------:R-:W-:Y:S02]  /*9180*/  LOP3.LUT P6, RZ, R16, 0x8000000, RZ, 0xc0, !PT ;  /* 0x0800000010ff7812 */ /* 0x000fe400078cc0ff */
[----:B------:R-:W-:Y:S02]  /*9190*/  ISETP.LT.OR P1, PT, R12, 0x1, P1 ;  /* 0x000000010c00780c */ /* 0x000fe40000f21670 */
[----:B------:R-:W-:Y:S02]  /*91a0*/  ISETP.GT.AND P2, PT, R11, 0x99, !P6 ;  /* 0x000000990b00780c */ /* 0x000fe40007744270 */
[----:B------:R-:W-:-:S02]  /*91b0*/  FSEL R9, R186, -INF , !P1 ;  /* 0xff800000ba097808 */ /* 0x000fc40004800000 */
[----:B------:R-:W-:Y:S02]  /*91c0*/  FSETP.NEU.FTZ.AND P1, PT, R8, -INF , PT ;  /* 0xff8000000800780b */ /* 0x000fe40003f3d000 */
[----:B------:R-:W-:Y:S02]  /*91d0*/  ISETP.LT.OR P2, PT, R12, 0x9a, P2 ;  /* 0x0000009a0c00780c */ /* 0x000fe40001741670 */
[----:B------:R-:W-:Y:S02]  /*91e0*/  FSEL R10, R10, RZ, P1 ;  /* 0x000000ff0a0a7208 */ /* 0x000fe40000800000 */
[----:B------:R-:W-:-:S03]  /*91f0*/  FSEL R135, R135, -INF , !P2 ;  /* 0xff80000087877808 */ /* 0x000fc60005000000 */
        /* <DEDUP_REMOVED lines=20> */
[----:B0-----:R-:W-:-:S01]  /*9340*/  FFMA.FTZ R192, R144, UR37, -R10 ;  /* 0x0000002590c07c23 */ /* 0x001fc2000801080a */
        /* <DEDUP_REMOVED lines=30> */
[----:B------:R-:W-:Y:S01]  /*9530*/  FFMA.FTZ R133, R133, UR37, -R10 ;  /* 0x0000002585857c23 */ /* 0x000fe2000801080a */
[----:B------:R-:W-:Y:S01]  /*9540*/  MUFU.EX2 R13, R13 ;  /* 0x0000000d000d7308 */ /* 0x000fe20000000800 */
[----:B------:R-:W-:-:S04]  /*9550*/  FMNMX.FTZ R189, R179, R188, !PT ;  /* 0x000000bcb3bd7209 */ /* 0x000fc80007810000 */
[----:B------:R-:W-:-:S03]  /*9560*/  FMNMX.FTZ R188, R182, R189, !PT ;  /* 0x000000bdb6bc7209 */ /* 0x000fc60007810000 */
        /* <DEDUP_REMOVED lines=29> */
[----:B------:R-:W-:Y:S02]  /*9740*/  FMNMX.FTZ R188, R126, R137, !PT ;  /* 0x000000897ebc7209 */ /* 0x000fe40007810000 */
[----:B------:R-:W-:Y:S01]  /*9750*/  FSEL R137, R131, -INF , !P4 ;  /* 0xff80000083897808 */ /* 0x000fe20006000000 */
[----:B------:R-:W-:Y:S01]  /*9760*/  MUFU.EX2 R173, R173 ;  /* 0x000000ad00ad7308 */ /* 0x000fe20000000800 */
[----:B------:R-:W-:-:S04]  /*9770*/  FMNMX.FTZ R189, R127, R188, !PT ;  /* 0x000000bc7fbd7209 */ /* 0x000fc80007810000 */
[----:B------:R-:W-:-:S03]  /*9780*/  FMNMX.FTZ R140, R130, R189, !PT ;  /* 0x000000bd828c7209 */ /* 0x000fc60007810000 */
[----:B------:R-:W-:Y:S01]  /*9790*/  MUFU.EX2 R131, R193 ;  /* 0x000000c100837308 */ /* 0x000fe20000000800 */
[----:B------:R-:W-:-:S04]  /*97a0*/  FMNMX.FTZ R141, R137, R140, !PT ;  /* 0x0000008c898d7209 */ /* 0x000fc80007810000 */
[----:B------:R-:W-:Y:S01]  /*97b0*/  FMNMX.FTZ R140, R134, R141, !PT ;  /* 0x0000008d868c7209 */ /* 0x000fe20007810000 */
[----:B------:R-:W-:-:S01]  /*97c0*/  FFMA.FTZ R141, R145, UR37, -R10 ;  /* 0x00000025918d7c23 */ /* 0x000fc2000801080a */
[----:B------:R-:W-:Y:S01]  /*97d0*/  FFMA.FTZ R145, R149, UR37, -R10 ;  /* 0x0000002595917c23 */ /* 0x000fe2000801080a */
[----:B------:R-:W-:Y:S01]  /*97e0*/  IMAD.U32 R149, RZ, RZ, UR37 ;  /* 0x00000025ff957e24 */ /* 0x000fe2000f8e00ff */
[----:B------:R-:W-:Y:S01]  /*97f0*/  FMNMX.FTZ R188, R135, R140, !PT ;  /* 0x0000008c87bc7209 */ /* 0x000fe20007810000 */
[----:B------:R-:W-:Y:S04]  /*9800*/  MUFU.EX2 R176, R176 ;  /* 0x000000b000b07308 */ /* 0x000fe80000000800 */
[----:B------:R-:W0:Y:S04]  /*9810*/  SHFL.BFLY PT, R189, R188, 0x2, 0x1f ;  /* 0x0c401f00bcbd7f89 */ /* 0x000e2800000e0000 */
[----:B------:R1:W-:Y:S08]  /*9820*/  MUFU.EX2 R140, R192 ;  /* 0x000000c0008c7308 */ /* 0x0003f00000000800 */
[----:B------:R-:W-:Y:S08]  /*9830*/  MUFU.EX2 R177, R177 ;  /* 0x000000b100b17308 */ /* 0x000ff00000000800 */
[----:B------:R-:W-:Y:S01]  /*9840*/  MUFU.EX2 R180, R180 ;  /* 0x000000b400b47308 */ /* 0x000fe20000000800 */
[----:B0-----:R-:W-:-:S02]  /*9850*/  FMNMX.FTZ R189, R188, R189, !PT ;  /* 0x000000bdbcbd7209 */ /* 0x001fc40007810000 */
[----:B------:R-:W-:-:S05]  /*9860*/  FSEL R188, R8, RZ, P1 ;  /* 0x000000ff08bc7208 */ /* 0x000fca0000800000 */
[----:B------:R-:W-:Y:S01]  /*9870*/  MUFU.EX2 R181, R181 ;  /* 0x000000b500b57308 */ /* 0x000fe20000000800 */
[----:B------:R-:W0:Y:S01]  /*9880*/  SHFL.BFLY PT, R148, R189, 0x1, 0x1f ;  /* 0x0c201f00bd947f89 */ /* 0x000e2200000e0000 */
[----:B------:R-:W-:-:S06]  /*9890*/  FADD.FTZ R188, -R188, R3 ;  /* 0x00000003bcbc7221 */ /* 0x000fcc0000010100 */
[----:B------:R-:W-:Y:S08]  /*98a0*/  MUFU.EX2 R3, R133 ;  /* 0x0000008500037308 */ /* 0x000ff00000000800 */
[----:B------:R-:W-:Y:S08]  /*98b0*/  MUFU.EX2 R152, R152 ;  /* 0x0000009800987308 */ /* 0x000ff00000000800 */
[----:B------:R-:W-:Y:S01]  /*98c0*/  MUFU.EX2 R153, R153 ;  /* 0x0000009900997308 */ /* 0x000fe20000000800 */
[----:B0-----:R-:W-:Y:S01]  /*98d0*/  FMNMX.FTZ R10, R189, R148, !PT ;  /* 0x00000094bd0a7209 */ /* 0x001fe20007810000 */
[----:B------:R-:W-:-:S03]  /*98e0*/  FMUL.FTZ R148, R188, UR37 ;  /* 0x00000025bc947c20 */ /* 0x000fc60008410000 */
[C---:B------:R-:W-:Y:S01]  /*98f0*/  FSETP.NEU.FTZ.AND P1, PT, R10.reuse, -INF , PT ;  /* 0xff8000000a00780b */ /* 0x040fe20003f3d000 */
[----:B------:R-:W-:-:S02]  /*9900*/  FFMA.FTZ R149, R10, R149, -8 ;  /* 0xc10000000a957423 */ /* 0x000fc40000010095 */
[----:B------:R-:W0:Y:S03]  /*9910*/  MUFU.EX2 R148, R148 ;  /* 0x0000009400947308 */ /* 0x000e260000000800 */
[----:B------:R-:W-:-:S05]  /*9920*/  FSEL R188, R149, RZ, P1 ;  /* 0x000000ff95bc7208 */ /* 0x000fca0000800000 */
[--C-:B------:R-:W-:Y:S01]  /*9930*/  FFMA.FTZ R189, R190, UR37, -R188.reuse ;  /* 0x00000025bebd7c23 */ /* 0x100fe200080108bc */
[----:B-1----:R-:W-:-:S01]  /*9940*/  FFMA.FTZ R192, R9, UR37, -R188 ;  /* 0x0000002509c07c23 */ /* 0x002fc200080108bc */
[--C-:B------:R-:W-:Y:S01]  /*9950*/  FFMA.FTZ R9, R187, UR37, -R188.reuse ;  /* 0x00000025bb097c23 */ /* 0x100fe200080108bc */
[----:B------:R-:W-:-:S01]  /*9960*/  FFMA.FTZ R190, R191, UR37, -R188 ;  /* 0x00000025bfbe7c23 */ /* 0x000fc200080108bc */
[----:B------:R1:W-:Y:S01]  /*9970*/  MUFU.EX2 R133, R189 ;  /* 0x000000bd00857308 */ /* 0x0003e20000000800 */
[----:B------:R-:W-:-:S01]  /*9980*/  FFMA.FTZ R149, R194, UR37, -R188 ;  /* 0x00000025c2957c23 */ /* 0x000fc200080108bc */
[--C-:B------:R-:W-:Y:S01]  /*9990*/  FFMA.FTZ R194, R195, UR37, -R188.reuse ;  /* 0x00000025c3c27c23 */ /* 0x100fe200080108bc */
[----:B------:R-:W-:-:S01]  /*99a0*/  FFMA.FTZ R191, R158, UR37, -R188 ;  /* 0x000000259ebf7c23 */ /* 0x000fc200080108bc */
[----:B------:R-:W-:Y:S01]  /*99b0*/  FFMA.FTZ R187, R198, UR37, -R188 ;  /* 0x00000025c6bb7c23 */ /* 0x000fe200080108bc */
[----:B0-----:R-:W-:-:S01]  /*99c0*/  FFMA.FTZ R193, R148, R6, R13 ;  /* 0x0000000694c17223 */ /* 0x001fc2000001000d */
[--C-:B------:R-:W-:Y:S01]  /*99d0*/  FFMA.FTZ R158, R162, UR37, -R188.reuse ;  /* 0x00000025a29e7c23 */ /* 0x100fe200080108bc */
[----:B------:R-:W-:-:S01]  /*99e0*/  FFMA.FTZ R162, R166, UR37, -R188 ;  /* 0x00000025a6a27c23 */ /* 0x000fc200080108bc */
[----:B------:R-:W-:Y:S01]  /*99f0*/  MUFU.EX2 R192, R192 ;  /* 0x000000c000c07308 */ /* 0x000fe20000000800 */
[----:B-1----:R-:W-:Y:S01]  /*9a00*/  FSEL R189, R10, RZ, P1 ;  /* 0x000000ff0abd7208 */ /* 0x002fe20000800000 */
[----:B------:R-:W-:Y:S01]  /*9a10*/  FADD.FTZ R166, R14, R193 ;  /* 0x000000c10ea67221 */ /* 0x000fe20000010000 */
[----:B------:R-:W-:-:S01]  /*9a20*/  FFMA.FTZ R196, R199, UR37, -R188 ;  /* 0x00000025c7c47c23 */ /* 0x000fc200080108bc */
[--C-:B------:R-:W-:Y:S01]  /*9a30*/  FFMA.FTZ R170, R170, UR37, -R188.reuse ;  /* 0x00000025aaaa7c23 */ /* 0x100fe200080108bc */
[----:B------:R-:W-:-:S01]  /*9a40*/  FFMA.FTZ R171, R171, UR37, -R188 ;  /* 0x00000025abab7c23 */ /* 0x000fc200080108bc */
[----:B------:R-:W-:Y:S01]  /*9a50*/  FADD.FTZ R189, -R189, R0 ;  /* 0x00000000bdbd7221 */ /* 0x000fe20000010100 */
[----:B------:R-:W-:-:S01]  /*9a60*/  FFMA.FTZ R174, R174, UR37, -R188 ;  /* 0x00000025aeae7c23 */ /* 0x000fc200080108bc */
[----:B------:R-:W-:Y:S01]  /*9a70*/  MUFU.EX2 R9, R9 ;  /* 0x0000000900097308 */ /* 0x000fe20000000800 */
[----:B------:R-:W-:-:S01]  /*9a80*/  FFMA.FTZ R175, R175, UR37, -R188 ;  /* 0x00000025afaf7c23 */ /* 0x000fc200080108bc */
[----:B------:R-:W-:Y:S01]  /*9a90*/  FMUL.FTZ R189, R189, UR37 ;  /* 0x00000025bdbd7c20 */ /* 0x000fe20008410000 */
        /* <DEDUP_REMOVED lines=22> */
[----:B0-----:R-:W-:-:S01]  /*9c00*/  FFMA.FTZ R6, R189, R5, R192 ;  /* 0x00000005bd067223 */ /* 0x001fc200000100c0 */
[----:B------:R-:W-:Y:S01]  /*9c10*/  FADD.FTZ R5, R15, R166 ;  /* 0x000000a60f057221 */ /* 0x000fe20000010000 */
[----:B------:R-:W-:-:S01]  /*9c20*/  FFMA.FTZ R126, R126, UR37, -R188 ;  /* 0x000000257e7e7c23 */ /* 0x000fc200080108bc */
[----:B------:R-:W-:Y:S01]  /*9c30*/  FFMA.FTZ R134, R134, UR37, -R188 ;  /* 0x0000002586867c23 */ /* 0x000fe200080108bc */
[----:B------:R-:W-:-:S01]  /*9c40*/  FADD.FTZ R6, R9, R6 ;  /* 0x0000000609067221 */ /* 0x000fc20000010000 */
[----:B------:R-:W-:-:S02]  /*9c50*/  FFMA.FTZ R135, R135, UR37, -R188 ;  /* 0x0000002587877c23 */ /* 0x000fc400080108bc */
[----:B------:R-:W0:Y:S08]  /*9c60*/  MUFU.EX2 R194, R194 ;  /* 0x000000c200c27308 */ /* 0x000e300000000800 */
[----:B------:R-:W3:Y:S08]  /*9c70*/  MUFU.EX2 R187, R187 ;  /* 0x000000bb00bb7308 */ /* 0x000ef00000000800 */
[----:B------:R4:W-:Y:S08]  /*9c80*/  MUFU.EX2 R0, R191 ;  /* 0x000000bf00007308 */ /* 0x0009f00000000800 */
[----:B------:R-:W5:Y:S01]  /*9c90*/  MUFU.EX2 R196, R196 ;  /* 0x000000c400c47308 */ /* 0x000f620000000800 */
[----:B----4-:R-:W-:-:S01]  /*9ca0*/  FADD.FTZ R191, R133, R6 ;  /* 0x0000000685bf7221 */ /* 0x010fc20000010000 */
[----:B------:R-:W-:-:S03]  /*9cb0*/  FADD.FTZ R6, R20, R5 ;  /* 0x0000000514067221 */ /* 0x000fc60000010000 */
[----:B-1----:R-:W-:Y:S01]  /*9cc0*/  FADD.FTZ R166, R190, R191 ;  /* 0x000000bfbea67221 */ /* 0x002fe20000010000 */
[----:B------:R-:W-:-:S02]  /*9cd0*/  FADD.FTZ R5, R21, R6 ;  /* 0x0000000615057221 */ /* 0x000fc40000010000 */
[----:B------:R-:W1:Y:S01]  /*9ce0*/  MUFU.EX2 R170, R170 ;  /* 0x000000aa00aa7308 */ /* 0x000e620000000800 */
[----:B--2---:R-:W-:-:S01]  /*9cf0*/  FADD.FTZ R191, R149, R166 ;  /* 0x000000a695bf7221 */ /* 0x004fc20000010000 */
[----:B------:R-:W-:-:S03]  /*9d00*/  FADD.FTZ R6, R184, R5 ;  /* 0x00000005b8067221 */ /* 0x000fc60000010000 */
[----:B0-----:R-:W-:Y:S01]  /*9d10*/  FADD.FTZ R166, R194, R191 ;  /* 0x000000bfc2a67221 */ /* 0x001fe20000010000 */
[----:B------:R-:W-:-:S02]  /*9d20*/  FADD.FTZ R5, R185, R6 ;  /* 0x00000006b9057221 */ /* 0x000fc40000010000 */
[----:B------:R-:W0:Y:S01]  /*9d30*/  MUFU.EX2 R171, R171 ;  /* 0x000000ab00ab7308 */ /* 0x000e220000000800 */
[----:B---3--:R-:W-:-:S01]  /*9d40*/  FADD.FTZ R191, R187, R166 ;  /* 0x000000a6bbbf7221 */ /* 0x008fc20000010000 */
[----:B------:R-:W-:-:S03]  /*9d50*/  FADD.FTZ R5, R186, R5 ;  /* 0x00000005ba057221 */ /* 0x000fc60000010000 */
[----:B-----5:R-:W-:Y:S01]  /*9d60*/  FADD.FTZ R191, R196, R191 ;  /* 0x000000bfc4bf7221 */ /* 0x020fe20000010000 */
[----:B------:R-:W-:-:S02]  /*9d70*/  FADD.FTZ R6, R168, R5 ;  /* 0x00000005a8067221 */ /* 0x000fc40000010000 */
[----:B------:R-:W2:Y:S01]  /*9d80*/  MUFU.EX2 R174, R174 ;  /* 0x000000ae00ae7308 */ /* 0x000ea20000000800 */
[----:B-1----:R-:W-:-:S01]  /*9d90*/  FADD.FTZ R166, R170, R191 ;  /* 0x000000bfaaa67221 */ /* 0x002fc20000010000 */
        /* <DEDUP_REMOVED lines=26> */
[----:B-1----:R-:W-:-:S04]  /*9f40*/  FADD.FTZ R191, R155, R166 ;  /* 0x000000a69bbf7221 */ /* 0x002fc80000010000 */
[----:B------:R-:W-:-:S03]  /*9f50*/  FADD.FTZ R166, R0, R191 ;  /* 0x000000bf00a67221 */ /* 0x000fc60000010000 */
        /* <DEDUP_REMOVED lines=26> */
[----:B0-----:R-:W-:-:S01]  /*a100*/  FADD.FTZ R166, R138, R191 ;  /* 0x000000bf8aa67221 */ /* 0x001fc20000010000 */
[----:B------:R-:W-:Y:S01]  /*a110*/  FFMA.FTZ R191, R127, UR37, -R188 ;  /* 0x000000257fbf7c23 */ /* 0x000fe200080108bc */
[----:B------:R-:W-:-:S05]  /*a120*/  FADD.FTZ R127, R131, R6 ;  /* 0x00000006837f7221 */ /* 0x000fca0000010000 */
        /* <DEDUP_REMOVED lines=8> */
[----:B--2---:R-:W-:-:S01]  /*a1b0*/  FADD.FTZ R193, R143, R6 ;  /* 0x000000068fc17221 */ /* 0x004fc20000010000 */
[----:B------:R-:W-:-:S06]  /*a1c0*/  FADD.FTZ R6, R140, R5 ;  /* 0x000000058c067221 */ /* 0x000fcc0000010000 */
        /* <DEDUP_REMOVED lines=40> */
[----:B0-----:R-:W-:-:S04]  /*a450*/  FADD.FTZ R6, R132, R137 ;  /* 0x0000008984067221 */ /* 0x001fc80000010000 */
[----:B------:R-:W-:Y:S01]  /*a460*/  FADD.FTZ R6, R3, R6 ;  /* 0x0000000603067221 */ /* 0x000fe20000010000 */
[----:B--2---:R-:W-:-:S04]  /*a470*/  FADD.FTZ R5, R134, R5 ;  /* 0x0000000586057221 */ /* 0x004fc80000010000 */
[----:B-1----:R-:W-:Y:S01]  /*a480*/  FADD.FTZ R5, R135, R5 ;  /* 0x0000000587057221 */ /* 0x002fe20000010000 */
[----:B------:R-:W-:Y:S06]  /*a490*/  @!P0 BRA `(.L_x_3911) ;  /* 0x0000000000048947 */ /* 0x000fec0003800000 */
[----:B------:R-:W-:Y:S01]  /*a4a0*/  BPT.TRAP 0x1 ;  /* 0x000000040000795c */ /* 0x000fe20000300000 */
.L_x_3911:
        /* <DEDUP_REMOVED lines=147> */
[----:B------:R-:W-:Y:S01]  /*ade0*/  IMAD.MOV.U32 R0, RZ, RZ, R10 ;  /* 0x000000ffff007224 */ /* 0x000fe200078e000a */
[----:B------:R-:W-:Y:S01]  /*adf0*/  UMOV UR49, UR56 ;  /* 0x0000003800317c82 */ /* 0x000fe20008000000 */
[----:B------:R-:W-:Y:S01]  /*ae00*/  IMAD.MOV.U32 R3, RZ, RZ, R8 ;  /* 0x000000ffff037224 */ /* 0x000fe200078e0008 */
[----:B------:R-:W-:-:S06]  /*ae10*/  UMOV UR45, UR55 ;  /* 0x00000037002d7c82 */ /* 0x000fcc0008000000 */
.L_x_3894:
[----:B------:R-:W-:Y:S01]  /*ae20*/  ULDC UR6, c[0x0][0x448] ;  /* 0x0001120000067ab9 */ /* 0x000fe20000000800 */
[----:B------:R-:W-:Y:S01]  /*ae30*/  IADD3 R7, R17, 0x1, -R7 ;  /* 0x0000000111077810 */ /* 0x000fe20007ffe807 */
[----:B------:R-:W-:Y:S01]  /*ae40*/  UISETP.NE.AND UP0, UPT, UR6, 0x1, UPT ;  /* 0x000000010600788c */ /* 0x000fe2000bf05270 */
[----:B------:R-:W-:Y:S02]  /*ae50*/  ULDC UR11, c[0x0][0x9e4] ;  /* 0x00027900000b7ab9 */ /* 0x000fe40000000800 */
[----:B------:R-:W-:Y:S01]  /*ae60*/  R2UR UR14, R7 ;  /* 0x00000000070e72ca */ /* 0x000fe200000e0000 */
[----:B------:R-:W-:Y:S02]  /*ae70*/  UISETP.GE.AND UP1, UPT, UR11, 0x1, UPT ;  /* 0x000000010b00788c */ /* 0x000fe4000bf26270 */
[----:B------:R-:W-:-:S04]  /*ae80*/  UIADD3 UR10, UR36, 0x7f, URZ ;  /* 0x0000007f240a7890 */ /* 0x000fc8000fffe03f */
[----:B------:R-:W-:Y:S01]  /*ae90*/  PLOP3.LUT P1, PT, PT, PT, UP1, 0x40, 0x0 ;  /* 0x000000000000781c */ /* 0x000fe20003f2e818 */
[----:B------:R-:W-:Y:S01]  /*aea0*/  @UP0 ULDC UR6, c[0x0][0x44c] ;  /* 0x0001130000060ab9 */ /* 0x000fe20000000800 */
[----:B------:R-:W-:Y:S01]  /*aeb0*/  @UP0 ULDC UR15, c[0x0][0x450] ;  /* 0x00011400000f0ab9 */ /* 0x000fe20000000800 */
[----:B------:R-:W-:-:S04]  /*aec0*/  UIMAD.WIDE.U32 UR6, UR10, UR6, URZ ;  /* 0x000000060a0672a5 */ /* 0x000fc8000f8e003f */
[----:B------:R-:W-:-:S04]  /*aed0*/  @UP0 USHF.R.U32.HI UR10, URZ, UR15, UR7 ;  /* 0x0000000f3f0a0299 */ /* 0x000fc80008011607 */
[----:B------:R-:W-:-:S04]  /*aee0*/  UIADD3 UR10, UR14, UR10, URZ ;  /* 0x0000000a0e0a7290 */ /* 0x000fc8000fffe03f */
[----:B------:R-:W-:Y:S01]  /*aef0*/  UIADD3 UR53, UR10, -UR53, URZ ;  /* 0x800000350a357290 */ /* 0x000fe2000fffe03f */
[----:B------:R-:W-:Y:S11]  /*af00*/  @P1 BRA `(.L_x_3913) ;  /* 0x0000000000441947 */ /* 0x000ff60003800000 */
        /* <DEDUP_REMOVED lines=10> */
.L_x_3914:
[----:B------:R-:W-:-:S11]  /*afb0*/  UISETP.NE.AND UP2, UPT, UR11, 0x1, UPT ;  /* 0x000000010b00788c */ /* 0x000fd6000bf45270 */
[----:B------:R-:W-:Y:S02]  /*afc0*/  @UP2 ULDC.64 UR14, c[0x0][0x9e8] ;  /* 0x00027a00000e2ab9 */ /* 0x000fe40000000a00 */
[----:B------:R-:W-:-:S04]  /*afd0*/  UIMAD.WIDE.U32 UR6, UR10, UR14, URZ ;  /* 0x0000000e0a0672a5 */ /* 0x000fc8000f8e003f */
[----:B------:R-:W-:-:S12]  /*afe0*/  @UP2 USHF.R.U32.HI UR10, URZ, UR15, UR7 ;  /* 0x0000000f3f0a2299 */ /* 0x000fd80008011607 */
.L_x_3915:
[----:B------:R-:W-:-:S04]  /*aff0*/  UIMAD UR10, UR10, UR11, URZ ;  /* 0x0000000b0a0a72a4 */ /* 0x000fc8000f8e023f */
[----:B------:R-:W-:-:S04]  /*b000*/  UISETP.LT.AND UP2, UPT, UR53, UR10, UPT ;  /* 0x0000000a3500728c */ /* 0x000fc8000bf41270 */
[----:B------:R-:W-:-:S12]  /*b010*/  USEL UR53, UR53, UR10, !UP2 ;  /* 0x0000000a35357287 */ /* 0x000fd8000d000000 */
.L_x_3913:
[----:B------:R-:W-:-:S04]  /*b020*/  UIADD3 UR6, UR53, 0x9f, URZ ;  /* 0x0000009f35067890 */ /* 0x000fc8000fffe03f */
[----:B------:R-:W-:-:S04]  /*b030*/  UIMAD.WIDE UR6, UR6, 0x66666667, URZ ;  /* 0x66666667060678a5 */ /* 0x000fc8000f8e023f */
[----:B------:R-:W-:-:S04]  /*b040*/  USHF.R.U32.HI UR6, URZ, 0x1f, UR7 ;  /* 0x0000001f3f067899 */ /* 0x000fc80008011607 */
[----:B------:R-:W-:-:S04]  /*b050*/  ULEA.HI.SX32 UR6, UR7, UR6, 0x1a ;  /* 0x0000000607067291 */ /* 0x000fc8000f8fd23f */
        /* <DEDUP_REMOVED lines=8> */
.L_x_3926:
[----:B------:R-:W-:Y:S01]  /*b0e0*/  ISETP.NE.AND P2, PT, RZ, UR43, PT ;  /* 0x0000002bff007c0c */ /* 0x000fe2000bf45270 */
[----:B------:R-:W-:-:S04]  /*b0f0*/  UISETP.NE.AND UP2, UPT, UR53, 0x1, UPT ;  /* 0x000000013500788c */ /* 0x000fc8000bf45270 */
[----:B------:R-:W-:-:S04]  /*b100*/  USEL UR45, URZ, 0x1, UP2 ;  /* 0x000000013f2d7887 */ /* 0x000fc80009000000 */
[----:B------:R-:W-:-:S04]  /*b110*/  ULOP3.LUT UR45, UR54, UR45, URZ, 0x3c, !UPT ;  /* 0x0000002d362d7292 */ /* 0x000fc8000f8e3c3f */
[----:B------:R-:W-:Y:S08]  /*b120*/  @P2 BRA `(.L_x_3917) ;  /* 0x0000000000382947 */ /* 0x000ff00003800000 */
[----:B------:R-:W-:Y:S05]  /*b130*/  @!P0 BRA `(.L_x_3918) ;  /* 0x0000000000048947 */ /* 0x000fea0003800000 */
[----:B------:R-:W-:Y:S01]  /*b140*/  BPT.TRAP 0x1 ;  /* 0x000000040000795c */ /* 0x000fe20000300000 */
.L_x_3918:
        /* <DEDUP_REMOVED lines=9> */
.L_x_3919:
[----:B-1----:R-:W-:Y:S05]  /*b1e0*/  @P1 BRA `(.L_x_3917) ;  /* 0x0000000000081947 */ /* 0x002fea0003800000 */
[----:B------:R-:W1:Y:S02]  /*b1f0*/  SYNCS.PHASECHK.TRANS64.TRYWAIT P1, [UR6+0x33430], R0 ;  /* 0x03343000ff0075a7 */ /* 0x000e640008020146 */
[----:B-1----:R-:W-:Y:S05]  /*b200*/  @!P1 BRA `(.L_x_3920) ;  /* 0x0000010400d49947 */ /* 0x002fea0003800000 */
.L_x_3917:
        /* <DEDUP_REMOVED lines=189> */
.L_x_3922:
[----:B------:R-:W-:Y:S01]  /*bde0*/  ULEA UR6, UR53, UR41, 0x3 ;  /* 0x0000002935067291 */ /* 0x000fe2000f8e183f */
[----:B------:R-:W-:-:S05]  /*bdf0*/  IMAD.U32 R0, RZ, RZ, UR54 ;  /* 0x00000036ff007e24 */ /* 0x000fca000f8e00ff */
[----:B------:R-:W-:-:S04]  /*be00*/  SHF.L.U32 R0, R0, 0x1f, RZ ;  /* 0x0000001f00007819 */ /* 0x000fc800000006ff */
[----:B------:R0:W1:Y:S01]  /*be10*/  SYNCS.PHASECHK.TRANS64.TRYWAIT P1, [UR6+0x33450], R0 ;  /* 0x03345000ff0075a7 */ /* 0x0000620008020146 */
[----:B------:R-:W-:Y:S05]  /*be20*/  @!P0 BRA `(.L_x_3923) ;  /* 0x0000000000048947 */ /* 0x000fea0003800000 */
[----:B------:R-:W-:Y:S01]  /*be30*/  BPT.TRAP 0x1 ;  /* 0x000000040000795c */ /* 0x000fe20000300000 */
.L_x_3923:
[----:B-1----:R-:W-:Y:S05]  /*be40*/  @P1 BRA `(.L_x_3921) ;  /* 0x0000000000081947 */ /* 0x002fea0003800000 */
[----:B------:R-:W1:Y:S02]  /*be50*/  SYNCS.PHASECHK.TRANS64.TRYWAIT P1, [UR6+0x33450], R0 ;  /* 0x03345000ff0075a7 */ /* 0x000e640008020146 */
[----:B-1----:R-:W-:Y:S05]  /*be60*/  @!P1 BRA `(.L_x_3924) ;  /* 0x000000f800d49947 */ /* 0x002fea0003800000 */
.L_x_3921:
        /* <DEDUP_REMOVED lines=105> */
[----:B------:R-:W-:Y:S01]  /*c500*/  FMUL.FTZ R7, R7, UR37 ;  /* 0x0000002507077c20 */ /* 0x000fe20008410000 */
[----:B------:R-:W-:Y:S02]  /*c510*/  WARPGROUP.DEPBAR.LE gsb0, 0x0 ;  /* 0x00008000000079c5 */ /* 0x000fe40000010000 */
[----:B------:R-:W-:Y:S01]  /*c520*/  WARPGROUP.ARRIVE ;  /* 0x00000000000079c5 */ /* 0x000fe20000000000 */
[--C-:B------:R-:W-:Y:S01]  /*c530*/  FFMA.FTZ R11, R185, UR37, -R9.reuse ;  /* 0x00000025b90b7c23 */ /* 0x100fe20008010809 */
[----:B------:R-:W-:Y:S02]  /*c540*/  IMAD.U32 R185, RZ, RZ, UR37 ;  /* 0x00000025ffb97e24 */ /* 0x000fe4000f8e00ff */
        /* <DEDUP_REMOVED lines=42> */
[----:B------:R-:W-:-:S01]  /*c7f0*/  FFMA.FTZ R133, R0, R185, -8 ;  /* 0xc100000000857423 */ /* 0x000fc200000100b9 */
[----:B------:R-:W-:Y:S01]  /*c800*/  FMUL.FTZ R8, R8, UR37 ;  /* 0x0000002508087c20 */ /* 0x000fe20008410000 */
[----:B------:R-:W-:Y:S02]  /*c810*/  MUFU.EX2 R7, R7 ;  /* 0x0000000700077308 */ /* 0x000fe40000000800 */
[----:B------:R-:W-:-:S01]  /*c820*/  FFMA.FTZ R185, R186, UR37, -R133 ;  /* 0x00000025bab97c23 */ /* 0x000fc20008010885 */
[--C-:B------:R-:W-:Y:S01]  /*c830*/  FFMA.FTZ R184, R187, UR37, -R133.reuse ;  /* 0x00000025bbb87c23 */ /* 0x100fe20008010885 */
[----:B------:R-:W-:-:S01]  /*c840*/  FFMA.FTZ R186, R190, UR37, -R133 ;  /* 0x00000025beba7c23 */ /* 0x000fc20008010885 */
[--C-:B------:R-:W-:Y:S01]  /*c850*/  FFMA.FTZ R187, R191, UR37, -R133.reuse ;  /* 0x00000025bfbb7c23 */ /* 0x100fe20008010885 */
[----:B------:R-:W-:-:S01]  /*c860*/  FFMA.FTZ R188, R194, UR37, -R133 ;  /* 0x00000025c2bc7c23 */ /* 0x000fc20008010885 */
[--C-:B------:R-:W-:Y:S01]  /*c870*/  FFMA.FTZ R189, R195, UR37, -R133.reuse ;  /* 0x00000025c3bd7c23 */ /* 0x100fe20008010885 */
        /* <DEDUP_REMOVED lines=41> */
[----:B--2---:R-:W-:-:S01]  /*cb10*/  FADD.FTZ R193, R11, R6 ;  /* 0x000000060bc17221 */ /* 0x004fc20000010000 */
[----:B------:R-:W-:Y:S01]  /*cb20*/  @!P1 LEA R195, R195, UR41, 0x3 ;  /* 0x00000029c3c39c11 */ /* 0x000fe2000f8e18ff */
[----:B------:R-:W-:-:S01]  /*cb30*/  FFMA.FTZ R134, R134, UR37, -R133 ;  /* 0x0000002586867c23 */ /* 0x000fc20008010885 */
[----:B------:R-:W-:Y:S01]  /*cb40*/  IADD3 R194, -R23, 0xb, RZ ;  /* 0x0000000b17c27810 */ /* 0x000fe20007ffe1ff */
[----:B------:R-:W-:-:S03]  /*cb50*/  FFMA.FTZ R133, R135, UR37, -R133 ;  /* 0x0000002587857c23 */ /* 0x000fc60008010885 */
        /* <DEDUP_REMOVED lines=29> */
[----:B------:R-:W-:-:S04]  /*cd30*/  WARPGROUP.ARRIVE ;  /* 0x00000000000079c5 */ /* 0x000fc80000000000 */
[----:B------:R-:W1:Y:S01]  /*cd40*/  MUFU.EX2 R171, R171 ;  /* 0x000000ab00ab7308 */ /* 0x000e620000000800 */
[----:B--2---:R-:W-:-:S01]  /*cd50*/  FADD.FTZ R192, R170, R193 ;  /* 0x000000c1aac07221 */ /* 0x004fc20000010000 */
[----:B------:R-:W-:Y:S01]  /*cd60*/  QGMMA.64x192x32.F32.E4M3.E4M3 R24, R208, gdesc[UR4], R24, gsb0 ;  /* 0x02e00004d0187df3 */ /* 0x000fe20008000818 */
[----:B------:R-:W-:Y:S01]  /*cd70*/  UIADD3 UR6, UR10, 0x480, URZ ;  /* 0x000004800a067890 */ /* 0x000fe2000fffe03f */
[----:B------:R-:W-:-:S04]  /*cd80*/  UMOV UR7, 0xc0000010 ;  /* 0xc000001000077882 */ /* 0x000fc80000000000 */
        /* <DEDUP_REMOVED lines=99> */
[----:B------:R-:W-:-:S05]  /*d3c0*/  @!P1 VIADD R5, R195, 0x33440 ;  /* 0x00033440c3059836 */ /* 0x000fca0000000000 */
[----:B------:R-:W-:Y:S01]  /*d3d0*/  @!P1 PRMT R5, RZ, 0x654, R5 ;  /* 0x00000654ff059816 */ /* 0x000fe20000000005 */
[----:B------:R-:W1:Y:S01]  /*d3e0*/  MUFU.EX2 R123, R123 ;  /* 0x0000007b007b7308 */ /* 0x000e620000000800 */
[----:B--2---:R-:W-:-:S07]  /*d3f0*/  FADD.FTZ R192, R122, R193 ;  /* 0x000000c17ac07221 */ /* 0x004fce0000010000 */
[----:B------:R-:W2:Y:S01]  /*d400*/  MUFU.EX2 R124, R124 ;  /* 0x0000007c007c7308 */ /* 0x000ea20000000800 */
[----:B0-----:R-:W-:-:S07]  /*d410*/  FADD.FTZ R193, R121, R6 ;  /* 0x0000000679c17221 */ /* 0x001fce0000010000 */
[----:B------:R-:W0:Y:S01]  /*d420*/  MUFU.EX2 R126, R126 ;  /* 0x0000007e007e7308 */ /* 0x000e220000000800 */
[----:B-1----:R-:W-:-:S07]  /*d430*/  FADD.FTZ R195, R123, R192 ;  /* 0x000000c07bc37221 */ /* 0x002fce0000010000 */
[----:B------:R-:W-:Y:S01]  /*d440*/  MUFU.EX2 R125, R125 ;  /* 0x0000007d007d7308 */ /* 0x000fe20000000800 */
[----:B--2---:R-:W-:-:S07]  /*d450*/  FADD.FTZ R6, R124, R193 ;  /* 0x000000c17c067221 */ /* 0x004fce0000010000 */
[----:B------:R-:W1:Y:S01]  /*d460*/  MUFU.EX2 R127, R127 ;  /* 0x0000007f007f7308 */ /* 0x000e620000000800 */
[----:B0-----:R-:W-:-:S01]  /*d470*/  FADD.FTZ R192, R126, R195 ;  /* 0x000000c37ec07221 */ /* 0x001fc20000010000 */
[----:B------:R-:W-:Y:S02]  /*d480*/  WARPGROUP.DEPBAR.LE gsb0, 0x0 ;  /* 0x00008000000079c5 */ /* 0x000fe40000010000 */
[----:B------:R-:W-:-:S04]  /*d490*/  WARPGROUP.ARRIVE ;  /* 0x00000000000079c5 */ /* 0x000fc80000000000 */
[----:B------:R-:W-:Y:S02]  /*d4a0*/  MUFU.EX2 R128, R128 ;  /* 0x0000008000807308 */ /* 0x000fe40000000800 */
[----:B------:R-:W-:Y:S01]  /*d4b0*/  QGMMA.64x192x32.F32.E4M3.E4M3 R24, R200, gdesc[UR4], R24, gsb0 ;  /* 0x02e00004c8187df3 */ /* 0x000fe20008000818 */
[----:B-1----:R-:W-:-:S05]  /*d4c0*/  FADD.FTZ R135, R127, R192 ;  /* 0x000000c07f877221 */ /* 0x002fca0000010000 */
        /* <DEDUP_REMOVED lines=12> */
[----:B------:R2:W-:Y:S02]  /*d590*/  @!P1 SYNCS.ARRIVE.TRANS64.RED.A1T0 RZ, [R5+URZ], RZ ;  /* 0x000000ff05ff99a7 */ /* 0x0005e4000810043f */
[----:B--2---:R-:W-:-:S04]  /*d5a0*/  FADD.FTZ R5, R125, R6 ;  /* 0x000000067d057221 */ /* 0x004fc80000010000 */
[----:B------:R-:W-:-:S04]  /*d5b0*/  FADD.FTZ R6, R128, R5 ;  /* 0x0000000580067221 */ /* 0x000fc80000010000 */
[----:B------:R-:W-:-:S04]  /*d5c0*/  FADD.FTZ R5, R129, R6 ;  /* 0x0000000681057221 */ /* 0x000fc80000010000 */
[----:B------:R-:W-:Y:S01]  /*d5d0*/  FADD.FTZ R6, R132, R5 ;  /* 0x0000000584067221 */ /* 0x000fe20000010000 */
[----:B0-----:R-:W-:-:S03]  /*d5e0*/  FADD.FTZ R5, R133, R134 ;  /* 0x0000008685057221 */ /* 0x001fc60000010000 */
[----:B------:R-:W-:Y:S01]  /*d5f0*/  FADD.FTZ R6, R9, R6 ;  /* 0x0000000609067221 */ /* 0x000fe20000010000 */
[----:B-1----:R-:W-:Y:S06]  /*d600*/  @!P0 BRA `(.L_x_3925) ;  /* 0x0000000000048947 */ /* 0x002fec0003800000 */
[----:B------:R-:W-:Y:S01]  /*d610*/  BPT.TRAP 0x1 ;  /* 0x000000040000795c */ /* 0x000fe20000300000 */
.L_x_3925:
        /* <DEDUP_REMOVED lines=147> */
.L_x_3916:
        /* <DEDUP_REMOVED lines=10> */
.L_x_3945:
[----:B------:R-:W-:Y:S01]  /*dff0*/  ISETP.NE.AND P2, PT, RZ, UR43, PT ;  /* 0x0000002bff007c0c */ /* 0x000fe2000bf45270 */
[----:B------:R-:W-:-:S04]  /*e000*/  UISETP.NE.AND UP2, UPT, UR56, 0x1, UPT ;  /* 0x000000013800788c */ /* 0x000fc8000bf45270 */
[----:B------:R-:W-:-:S04]  /*e010*/  USEL UR45, URZ, 0x1, UP2 ;  /* 0x000000013f2d7887 */ /* 0x000fc80009000000 */
[----:B------:R-:W-:-:S04]  /*e020*/  ULOP3.LUT UR45, UR57, UR45, URZ, 0x3c, !UPT ;  /* 0x0000002d392d7292 */ /* 0x000fc8000f8e3c3f */
[----:B------:R-:W-:Y:S08]  /*e030*/  @P2 BRA `(.L_x_3928) ;  /* 0x0000000000382947 */ /* 0x000ff00003800000 */
[----:B------:R-:W-:Y:S05]  /*e040*/  @!P0 BRA `(.L_x_3929) ;  /* 0x0000000000048947 */ /* 0x000fea0003800000 */
[----:B------:R-:W-:Y:S01]  /*e050*/  BPT.TRAP 0x1 ;  /* 0x000000040000795c */ /* 0x000fe20000300000 */
.L_x_3929:
        /* <DEDUP_REMOVED lines=9> */
.L_x_3930:
[----:B-1----:R-:W-:Y:S05]  /*e0f0*/  @P1 BRA `(.L_x_3928) ;  /* 0x0000000000081947 */ /* 0x002fea0003800000 */
[----:B------:R-:W1:Y:S02]  /*e100*/  SYNCS.PHASECHK.TRANS64.TRYWAIT P1, [UR6+0x33430], R0 ;  /* 0x03343000ff0075a7 */ /* 0x000e640008020146 */
[----:B-1----:R-:W-:Y:S05]  /*e110*/  @!P1 BRA `(.L_x_3931) ;  /* 0x000000d800409947 */ /* 0x002fea0003800000 */
.L_x_3928:
        /* <DEDUP_REMOVED lines=189> */
.L_x_3933:
[----:B------:R-:W-:Y:S01]  /*ecf0*/  ULEA UR6, UR56, UR41, 0x3 ;  /* 0x0000002938067291 */ /* 0x000fe2000f8e183f */
[----:B------:R-:W-:-:S05]  /*ed00*/  IMAD.U32 R0, RZ, RZ, UR57 ;  /* 0x00000039ff007e24 */ /* 0x000fca000f8e00ff */
[----:B------:R-:W-:-:S04]  /*ed10*/  SHF.L.U32 R0, R0, 0x1f, RZ ;  /* 0x0000001f00007819 */ /* 0x000fc800000006ff */
[----:B------:R0:W1:Y:S01]  /*ed20*/  SYNCS.PHASECHK.TRANS64.TRYWAIT P1, [UR6+0x33450], R0 ;  /* 0x03345000ff0075a7 */ /* 0x0000620008020146 */
[----:B------:R-:W-:Y:S05]  /*ed30*/  @!P0 BRA `(.L_x_3934) ;  /* 0x0000000000048947 */ /* 0x000fea0003800000 */
[----:B------:R-:W-:Y:S01]  /*ed40*/  BPT.TRAP 0x1 ;  /* 0x000000040000795c */ /* 0x000fe20000300000 */
.L_x_3934:
[----:B-1----:R-:W-:Y:S05]  /*ed50*/  @P1 BRA `(.L_x_3932) ;  /* 0x0000000000081947 */ /* 0x002fea0003800000 */
[----:B------:R-:W1:Y:S02]  /*ed60*/  SYNCS.PHASECHK.TRANS64.TRYWAIT P1, [UR6+0x33450], R0 ;  /* 0x03345000ff0075a7 */ /* 0x000e640008020146 */
[----:B-1----:R-:W-:Y:S05]  /*ed70*/  @!P1 BRA `(.L_x_3935) ;  /* 0x000000cc00409947 */ /* 0x002fea0003800000 */
.L_x_3932:
        /* <DEDUP_REMOVED lines=9> */
[----:B0-----:R-:W-:Y:S01]  /*ee10*/  IMAD.U32 R0, RZ, RZ, UR55 ;  /* 0x00000037ff007e24 */ /* 0x001fe2000f8e00ff */
[----:B------:R-:W-:Y:S01]  /*ee20*/  IADD3 R15, -R23, 0xb, RZ ;  /* 0x0000000b170f7810 */ /* 0x000fe20007ffe1ff */
[----:B------:R-:W-:Y:S01]  /*ee30*/  IMAD R13, R4, -0xa0, RZ ;  /* 0xffffff60040d7824 */ /* 0x000fe200078e02ff */
[----:B------:R-:W-:-:S04]  /*ee40*/  ULOP3.LUT UR6, UR6, 0x10000, URZ, 0xfc, !UPT ;  /* 0x0001000006067892 */ /* 0x000fc8000f8efc3f */
[----:B------:R-:W-:-:S07]  /*ee50*/  UIMAD UR10, UR56, 0x780, UR6 ;  /* 0x00000780380a78a4 */ /* 0x000fce000f8e0206 */
[----:B------:R-:W-:Y:S02]  /*ee60*/  UMOV UR6, UR10 ;  /* 0x0000000a00067c82 */ /* 0x000fe40008000000 */
[----:B------:R-:W-:Y:S01]  /*ee70*/  QGMMA.64x192x32.F32.E4M3.E4M3 R24, R216, gdesc[UR4], R24, gsb0 ;  /* 0x02e00004d8187df3 */ /* 0x000fe20008000818 */
[----:B------:R-:W-:Y:S01]  /*ee80*/  UIADD3 UR6, UR10, 0x180, URZ ;  /* 0x000001800a067890 */ /* 0x000fe2000fffe03f */
[----:B------:R-:W-:Y:S01]  /*ee90*/  UMOV UR7, 0xc0000010 ;  /* 0xc000001000077882 */ /* 0x000fe20000000000 */
[----:B-1----:R-:W-:-:S13]  /*eea0*/  LOP3.LUT P3, RZ, R3, 0x7f, RZ, 0xc0, !PT ;  /* 0x0000007f03ff7812 */ /* 0x002fda000786c0ff */
        /* <DEDUP_REMOVED lines=21> */
[----:B------:R-:W-:Y:S02]  /*f000*/  @UP0 ULDC UR6, c[0x0][0x44c] ;  /* 0x0001130000060ab9 */ /* 0x000fe40000000800 */
[----:B------:R-:W-:Y:S01]  /*f010*/  @P1 IMAD.HI.U32 R3, R12, UR6, RZ ;  /* 0x000000060c031c27 */ /* 0x000fe2000f8e00ff */
[----:B------:R-:W-:Y:S01]  /*f020*/  @UP0 ULDC UR6, c[0x0][0x450] ;  /* 0x0001140000060ab9 */ /* 0x000fe20000000800 */
[----:B------:R-:W-:-:S03]  /*f030*/  PLOP3.LUT P1, PT, PT, PT, UP1, 0x40, 0x0 ;  /* 0x000000000000781c */ /* 0x000fc60003f2e818 */
[----:B------:R-:W-:Y:S01]  /*f040*/  @P2 SHF.R.U32.HI R12, RZ, UR6, R3 ;  /* 0x00000006ff0c2c19 */ /* 0x000fe20008011603 */
[----:B------:R-:W-:Y:S01]  /*f050*/  VIADD R3, R13, 0x1 ;  /* 0x000000010d037836 */ /* 0x000fe20000000000 */
[----:B------:R-:W-:-:S03]  /*f060*/  ULOP3.LUT UR6, URZ, UR54, URZ, 0x33, !UPT ;  /* 0x000000363f067292 */ /* 0x000fc6000f8e333f */
[----:B------:R-:W0:Y:S01]  /*f070*/  SHFL.IDX PT, R14, R12, RZ, 0x1c1f ;  /* 0x001c1fff0c0e7589 */ /* 0x000e2200000e0000 */
[----:B------:R-:W-:Y:S02]  /*f080*/  WARPGROUP.DEPBAR.LE gsb0, 0x0 ;  /* 0x00008000000079c5 */ /* 0x000fe40000010000 */
[----:B------:R1:W-:Y:S06]  /*f090*/  BAR.ARV R15, 0x100 ;  /* 0x0004000f0000751d */ /* 0x0003ec0000002000 */
[----:B------:R2:W-:Y:S02]  /*f0a0*/  @!P3 SYNCS.ARRIVE.TRANS64.RED.A1T0 RZ, [R0+URZ], RZ ;  /* 0x000000ff00ffb9a7 */ /* 0x0005e4000810043f */
[----:B--2---:R-:W-:-:S05]  /*f0b0*/  IMAD R0, R18, -0x2, R3 ;  /* 0xfffffffe12007824 */ /* 0x004fca00078e0203 */
[C---:B------:R-:W-:Y:S01]  /*f0c0*/  IADD3 R10, R0.reuse, -UR53, R17 ;  /* 0x80000035000a7c10 */ /* 0x040fe2000fffe011 */
[----:B------:R-:W-:-:S04]  /*f0d0*/  VIADD R0, R0, 0xffffffff ;  /* 0xffffffff00007836 */ /* 0x000fc80000000000 */
[C---:B------:R-:W-:Y:S02]  /*f0e0*/  VIADD R11, R10.reuse, UR52 ;  /* 0x000000340a0b7c36 */ /* 0x040fe40008000000 */
[----:B------:R-:W-:Y:S02]  /*f0f0*/  VIADD R10, R10, UR6 ;  /* 0x000000060a0a7c36 */ /* 0x000fe40008000000 */
[--C-:B0-----:R-:W-:Y:S02]  /*f100*/  IMAD.IADD R9, R11, 0x1, R14.reuse ;  /* 0x000000010b097824 */ /* 0x101fe400078e020e */
[----:B------:R-:W-:Y:S01]  /*f110*/  IMAD.IADD R3, R10, 0x1, R14 ;  /* 0x000000010a037824 */ /* 0x000fe200078e020e */
[----:B-1----:R-:W-:Y:S06]  /*f120*/  @P1 BRA `(.L_x_3936) ;  /* 0x0000000000541947 */ /* 0x002fec0003800000 */
[----:B------:R-:W-:Y:S01]  /*f130*/  IADD3 R21, R17, -UR53, R14 ;  /* 0x8000003511157c10 */ /* 0x000fe2000fffe00e */
        /* <DEDUP_REMOVED lines=11> */
.L_x_3938:
[----:B------:R-:W-:-:S05]  /*f1f0*/  IMAD.U32 R20, RZ, RZ, UR49 ;  /* 0x00000031ff147e24 */ /* 0x000fca000f8e00ff */
[----:B------:R-:W-:-:S13]  /*f200*/  ISETP.NE.AND P1, PT, R20, 0x1, PT ;  /* 0x000000011400780c */ /* 0x000fda0003f25270 */
[----:B------:R-:W0:Y:S02]  /*f210*/  @P1 LDC.64 R14, c[0x0][0x9e8] ;  /* 0x00027a00ff0e1b82 */ /* 0x000e240000000a00 */
[----:B0-----:R-:W-:-:S05]  /*f220*/  @P1 IMAD.HI.U32 R14, R21, R14, RZ ;  /* 0x0000000e150e1227 */ /* 0x001fca00078e00ff */
[----:B------:R-:W-:-:S07]  /*f230*/  @P1 SHF.R.U32.HI R21, RZ, R15, R14 ;  /* 0x0000000fff151219 */ /* 0x000fce000001160e */
.L_x_3939:
[----:B------:R-:W-:Y:S05]  /*f240*/  BSYNC B0 ;  /* 0x0000000000007941 */ /* 0x000fea0003800000 */
.L_x_3937:
[----:B------:R-:W-:-:S05]  /*f250*/  IMAD R14, R21, R20, R0 ;  /* 0x00000014150e7224 */ /* 0x000fca00078e0200 */
[----:B------:R-:W-:Y:S02]  /*f260*/  VIADDMNMX R9, R14, R20, R9, PT ;  /* 0x000000140e097246 */ /* 0x000fe40003800109 */
[----:B------:R-:W-:-:S07]  /*f270*/  VIMNMX R3, R3, R14, !PT ;  /* 0x0000000e03037248 */ /* 0x000fce0007fe0100 */
.L_x_3936:
[C---:B------:R-:W-:Y:S01]  /*f280*/  ISETP.GE.AND P1, PT, R13.reuse, 0x2, PT ;  /* 0x000000020d00780c */ /* 0x040fe20003f26270 */
[----:B------:R-:W0:Y:S01]  /*f290*/  SHFL.IDX PT, R12, R12, 0x1, 0x1c1f ;  /* 0x003c1f000c0c7f89 */ /* 0x000e2200000e0000 */
[C---:B------:R-:W-:Y:S02]  /*f2a0*/  ISETP.GE.AND P2, PT, R13.reuse, 0x9, PT ;  /* 0x000000090d00780c */ /* 0x040fe40003f46270 */
        /* <DEDUP_REMOVED lines=223> */
[----:B------:R-:W-:Y:S01]  /*100a0*/  ISETP.GE.AND P6, PT, R13, 0x9a, PT ;  /* 0x0000009a0d00780c */ /* 0x000fe20003fc6270 */
[----:B0-----:R-:W-:-:S12]  /*100b0*/  IMAD.IADD R13, R10, 0x1, R12 ;  /* 0x000000010a0d7824 */ /* 0x001fd800078e020c */
[----:B------:R-:W-:Y:S02]  /*100c0*/  @P6 LOP3.LUT R16, R16, 0x8000000, RZ, 0xfc, !PT ;  /* 0x0800000010106812 */ /* 0x000fe400078efcff */
[----:B------:R-:W-:-:S04]  /*100d0*/  ISETP.GT.AND P6, PT, R3, 0x99, !P6 ;  /* 0x000000990300780c */ /* 0x000fc800077c4270 */
[----:B------:R-:W-:Y:S01]  /*100e0*/  ISETP.LT.OR P6, PT, R9, 0x9a, P6 ;  /* 0x0000009a0900780c */ /* 0x000fe200037c1670 */
[----:B------:R-:W-:-:S03]  /*100f0*/  IMAD.IADD R9, R11, 0x1, R12 ;  /* 0x000000010b097824 */ /* 0x000fc600078e020c */
[----:B------:R-:W-:Y:S02]  /*10100*/  FSEL R133, R133, -INF , !P6 ;  /* 0xff80000085857808 */ /* 0x000fe40007000000 */
[----:B------:R-:W-:-:S13]  /*10110*/  PLOP3.LUT P6, PT, PT, PT, UP1, 0x40, 0x0 ;  /* 0x000000000000781c */ /* 0x000fda0003fce818 */
[----:B------:R-:W-:Y:S05]  /*10120*/  @P6 BRA `(.L_x_3940) ;  /* 0x0000000000546947 */ /* 0x000fea0003800000 */
        /* <DEDUP_REMOVED lines=12> */
.L_x_3942:
[----:B------:R-:W-:-:S05]  /*101f0*/  IMAD.U32 R12, RZ, RZ, UR49 ;  /* 0x00000031ff0c7e24 */ /* 0x000fca000f8e00ff */
[----:B------:R-:W-:-:S13]  /*10200*/  ISETP.NE.AND P6, PT, R12, 0x1, PT ;  /* 0x000000010c00780c */ /* 0x000fda0003fc5270 */
[----:B------:R-:W0:Y:S02]  /*10210*/  @P6 LDC.64 R10, c[0x0][0x9e8] ;  /* 0x00027a00ff0a6b82 */ /* 0x000e240000000a00 */
[----:B0-----:R-:W-:-:S05]  /*10220*/  @P6 IMAD.HI.U32 R10, R3, R10, RZ ;  /* 0x0000000a030a6227 */ /* 0x001fca00078e00ff */
[----:B------:R-:W-:-:S07]  /*10230*/  @P6 SHF.R.U32.HI R3, RZ, R11, R10 ;  /* 0x0000000bff036219 */ /* 0x000fce000001160a */
.L_x_3943:
[----:B------:R-:W-:Y:S05]  /*10240*/  BSYNC B0 ;  /* 0x0000000000007941 */ /* 0x000fea0003800000 */
.L_x_3941:
[----:B------:R-:W-:-:S05]  /*10250*/  IMAD R0, R3, R12, R0 ;  /* 0x0000000c03007224 */ /* 0x000fca00078e0200 */
[----:B------:R-:W-:Y:S02]  /*10260*/  VIADDMNMX R9, R0, R12, R9, PT ;  /* 0x0000000c00097246 */ /* 0x000fe40003800109 */
[----:B------:R-:W-:-:S07]  /*10270*/  VIMNMX R13, R13, R0, !PT ;  /* 0x000000000d0d7248 */ /* 0x000fce0007fe0100 */
.L_x_3940:
[----:B------:R-:W-:Y:S02]  /*10280*/  ISETP.GT.AND P1, PT, R13, 0x20, !P1 ;  /* 0x000000200d00780c */ /* 0x000fe40004f24270 */
        /* <DEDUP_REMOVED lines=96> */
[----:B------:R-:W-:Y:S01]  /*10890*/  FMNMX.FTZ R10, R133, R0, !PT ;  /* 0x00000000850a7209 */ /* 0x000fe20007810000 */
[----:B------:R-:W-:Y:S01]  /*108a0*/  IMAD.U32 R0, RZ, RZ, UR37 ;  /* 0x00000025ff007e24 */ /* 0x000fe2000f8e00ff */
[----:B------:R-:W-:Y:S02]  /*108b0*/  ISETP.LT.OR P1, PT, R9, 0x59, P1 ;  /* 0x000000590900780c */ /* 0x000fe40000f21670 */
[----:B------:R-:W-:Y:S01]  /*108c0*/  ISETP.GT.AND P2, PT, R13, 0x89, !P2 ;  /* 0x000000890d00780c */ /* 0x000fe20005744270 */
[----:B------:R-:W0:Y:S01]  /*108d0*/  SHFL.BFLY PT, R3, R10, 0x2, 0x1f ;  /* 0x0c401f000a037f89 */ /* 0x000e2200000e0000 */
[----:B------:R-:W-:Y:S02]  /*108e0*/  FSEL R166, R166, -INF , !P1 ;  /* 0xff800000a6a67808 */ /* 0x000fe40004800000 */
[----:B------:R-:W-:-:S02]  /*108f0*/  LOP3.LUT P1, RZ, R16, 0x2000, RZ, 0xc0, !PT ;  /* 0x0000200010ff7812 */ /* 0x000fc4000782c0ff */
[----:B------:R-:W-:Y:S02]  /*10900*/  ISETP.LT.OR P2, PT, R9, 0x8a, P2 ;  /* 0x0000008a0900780c */ /* 0x000fe40001741670 */
        /* <DEDUP_REMOVED lines=88> */
[----:B------:R-:W-:Y:S02]  /*10e90*/  ISETP.GT.AND P1, PT, R13, RZ, !P6 ;  /* 0x000000ff0d00720c */ /* 0x000fe40007724270 */
        /* <DEDUP_REMOVED lines=26> */
[--C-:B0-----:R-:W-:Y:S01]  /*11040*/  FFMA.FTZ R186, R141, UR37, -R0.reuse ;  /* 0x000000258dba7c23 */ /* 0x101fe20008010800 */
        /* <DEDUP_REMOVED lines=75> */
[----:B------:R0:W-:Y:S01]  /*11500*/  MUFU.EX2 R140, R186 ;  /* 0x000000ba008c7308 */ /* 0x0001e20000000800 */
[----:B------:R-:W-:-:S05]  /*11510*/  FMNMX.FTZ R184, R135, R184, !PT ;  /* 0x000000b887b87209 */ /* 0x000fca0007810000 */
[----:B------:R-:W1:Y:S02]  /*11520*/  SHFL.BFLY PT, R145, R184, 0x2, 0x1f ;  /* 0x0c401f00b8917f89 */ /* 0x000e6400000e0000 */
[----:B------:R-:W-:Y:S01]  /*11530*/  MUFU.EX2 R176, R176 ;  /* 0x000000b000b07308 */ /* 0x000fe20000000800 */
[----:B0-----:R-:W-:-:S05]  /*11540*/  FSEL R186, R3, RZ, P1 ;  /* 0x000000ff03ba7208 */ /* 0x001fca0000800000 */
[----:B------:R-:W-:Y:S02]  /*11550*/  FADD.FTZ R186, -R186, R7 ;  /* 0x00000007baba7221 */ /* 0x000fe40000010100 */
[----:B------:R-:W-:Y:S02]  /*11560*/  MUFU.EX2 R7, R133 ;  /* 0x0000008500077308 */ /* 0x000fe40000000800 */
[----:B------:R-:W-:-:S06]  /*11570*/  FMUL.FTZ R186, R186, UR37 ;  /* 0x00000025baba7c20 */ /* 0x000fcc0008410000 */
[----:B------:R-:W0:Y:S01]  /*11580*/  MUFU.EX2 R186, R186 ;  /* 0x000000ba00ba7308 */ /* 0x000e220000000800 */
[----:B-1----:R-:W-:-:S07]  /*11590*/  FMNMX.FTZ R145, R184, R145, !PT ;  /* 0x00000091b8917209 */ /* 0x002fce0007810000 */
[----:B------:R-:W-:Y:S01]  /*115a0*/  MUFU.EX2 R177, R177 ;  /* 0x000000b100b17308 */ /* 0x000fe20000000800 */
[----:B------:R-:W1:Y:S07]  /*115b0*/  SHFL.BFLY PT, R184, R145, 0x1, 0x1f ;  /* 0x0c201f0091b87f89 */ /* 0x000e6e00000e0000 */
[----:B------:R-:W-:Y:S01]  /*115c0*/  MUFU.EX2 R180, R180 ;  /* 0x000000b400b47308 */ /* 0x000fe20000000800 */
[----:B0-----:R-:W-:-:S04]  /*115d0*/  FFMA.FTZ R193, R186, R6, R15 ;  /* 0x00000006bac17223 */ /* 0x001fc8000001000f */
[----:B------:R-:W-:-:S03]  /*115e0*/  FADD.FTZ R193, R10, R193 ;  /* 0x000000c10ac17221 */ /* 0x000fc60000010000 */
[----:B------:R-:W-:Y:S08]  /*115f0*/  MUFU.EX2 R181, R181 ;  /* 0x000000b500b57308 */ /* 0x000ff00000000800 */
[----:B------:R-:W-:Y:S01]  /*11600*/  MUFU.EX2 R152, R152 ;  /* 0x0000009800987308 */ /* 0x000fe20000000800 */
[----:B-1----:R-:W-:Y:S01]  /*11610*/  FMNMX.FTZ R0, R145, R184, !PT ;  /* 0x000000b891007209 */ /* 0x002fe20007810000 */
[----:B------:R-:W-:-:S03]  /*11620*/  IMAD.U32 R145, RZ, RZ, UR37 ;  /* 0x00000025ff917e24 */ /* 0x000fc6000f8e00ff */
[C---:B------:R-:W-:Y:S01]  /*11630*/  FSETP.NEU.FTZ.AND P1, PT, R0.reuse, -INF , PT ;  /* 0xff8000000000780b */ /* 0x040fe20003f3d000 */
[----:B------:R-:W-:-:S02]  /*11640*/  FFMA.FTZ R184, R0, R145, -8 ;  /* 0xc100000000b87423 */ /* 0x000fc40000010091 */
[----:B------:R-:W-:Y:S03]  /*11650*/  MUFU.EX2 R153, R153 ;  /* 0x0000009900997308 */ /* 0x000fe60000000800 */
[----:B------:R-:W-:-:S05]  /*11660*/  FSEL R184, R184, RZ, P1 ;  /* 0x000000ffb8b87208 */ /* 0x000fca0000800000 */
        /* <DEDUP_REMOVED lines=8> */
[----:B------:R0:W-:Y:S01]  /*116f0*/  MUFU.EX2 R133, R187 ;  /* 0x000000bb00857308 */ /* 0x0001e20000000800 */
[----:B------:R-:W-:-:S01]  /*11700*/  FFMA.FTZ R191, R158, UR37, -R184 ;  /* 0x000000259ebf7c23 */ /* 0x000fc200080108b8 */
[--C-:B------:R-:W-:Y:S01]  /*11710*/  FFMA.FTZ R194, R199, UR37, -R184.reuse ;  /* 0x00000025c7c27c23 */ /* 0x100fe200080108b8 */
[----:B------:R-:W-:-:S01]  /*11720*/  FFMA.FTZ R158, R162, UR37, -R184 ;  /* 0x00000025a29e7c23 */ /* 0x000fc200080108b8 */
[----:B------:R-:W-:Y:S01]  /*11730*/  FFMA.FTZ R162, R166, UR37, -R184 ;  /* 0x00000025a6a27c23 */ /* 0x000fe200080108b8 */
[----:B------:R-:W-:-:S01]  /*11740*/  FADD.FTZ R166, R12, R193 ;  /* 0x000000c10ca67221 */ /* 0x000fc20000010000 */
[--C-:B------:R-:W-:Y:S01]  /*11750*/  FFMA.FTZ R170, R170, UR37, -R184.reuse ;  /* 0x00000025aaaa7c23 */ /* 0x100fe200080108b8 */
[----:B------:R-:W-:-:S01]  /*11760*/  FFMA.FTZ R171, R171, UR37, -R184 ;  /* 0x00000025abab7c23 */ /* 0x000fc200080108b8 */
[----:B------:R-:W-:Y:S01]  /*11770*/  MUFU.EX2 R188, R188 ;  /* 0x000000bc00bc7308 */ /* 0x000fe20000000800 */
[----:B0-----:R-:W-:Y:S01]  /*11780*/  FSEL R187, R0, RZ, P1 ;  /* 0x000000ff00bb7208 */ /* 0x001fe20000800000 */
[--C-:B------:R-:W-:Y:S01]  /*11790*/  FFMA.FTZ R174, R174, UR37, -R184.reuse ;  /* 0x00000025aeae7c23 */ /* 0x100fe200080108b8 */
        /* <DEDUP_REMOVED lines=27> */
[----:B------:R-:W-:-:S02]  /*11950*/  FFMA.FTZ R135, R135, UR37, -R184 ;  /* 0x0000002587877c23 */ /* 0x000fc400080108b8 */
[----:B------:R-:W2:Y:S01]  /*11960*/  MUFU.EX2 R145, R145 ;  /* 0x0000009100917308 */ /* 0x000ea20000000800 */
[----:B0-----:R-:W-:-:S04]  /*11970*/  FFMA.FTZ R6, R187, R5, R188 ;  /* 0x00000005bb067223 */ /* 0x001fc800000100bc */
[----:B------:R-:W-:-:S03]  /*11980*/  FADD.FTZ R6, R11, R6 ;  /* 0x000000060b067221 */ /* 0x000fc60000010000 */
[----:B------:R-:W0:Y:S01]  /*11990*/  MUFU.EX2 R192, R192 ;  /* 0x000000c000c07308 */ /* 0x000e220000000800 */
[----:B------:R-:W-:-:S04]  /*119a0*/  FADD.FTZ R5, R133, R6 ;  /* 0x0000000685057221 */ /* 0x000fc80000010000 */
[----:B-1----:R-:W-:-:S03]  /*119b0*/  FADD.FTZ R6, R190, R5 ;  /* 0x00000005be067221 */ /* 0x002fc60000010000 */
[----:B------:R-:W1:Y:S01]  /*119c0*/  MUFU.EX2 R149, R149 ;  /* 0x0000009500957308 */ /* 0x000e620000000800 */
[----:B--2---:R-:W-:-:S07]  /*119d0*/  FADD.FTZ R5, R145, R6 ;  /* 0x0000000691057221 */ /* 0x004fce0000010000 */
[----:B------:R2:W-:Y:S01]  /*119e0*/  MUFU.EX2 R8, R191 ;  /* 0x000000bf00087308 */ /* 0x0005e20000000800 */
[----:B0-----:R-:W-:-:S07]  /*119f0*/  FADD.FTZ R6, R192, R5 ;  /* 0x00000005c0067221 */ /* 0x001fce0000010000 */
[----:B------:R-:W0:Y:S01]  /*11a00*/  MUFU.EX2 R194, R194 ;  /* 0x000000c200c27308 */ /* 0x000e220000000800 */
[----:B--2---:R-:W-:-:S01]  /*11a10*/  FADD.FTZ R191, R21, R166 ;  /* 0x000000a615bf7221 */ /* 0x004fc20000010000 */
[----:B-1----:R-:W-:-:S03]  /*11a20*/  FADD.FTZ R5, R149, R6 ;  /* 0x0000000695057221 */ /* 0x002fc60000010000 */
[----:B------:R-:W-:-:S03]  /*11a30*/  FADD.FTZ R166, R14, R191 ;  /* 0x000000bf0ea67221 */ /* 0x000fc60000010000 */
[----:B------:R-:W1:Y:S01]  /*11a40*/  MUFU.EX2 R170, R170 ;  /* 0x000000aa00aa7308 */ /* 0x000e620000000800 */
[----:B------:R-:W-:-:S04]  /*11a50*/  FADD.FTZ R191, R185, R166 ;  /* 0x000000a6b9bf7221 */ /* 0x000fc80000010000 */
[----:B------:R-:W-:-:S03]  /*11a60*/  FADD.FTZ R166, R20, R191 ;  /* 0x000000bf14a67221 */ /* 0x000fc60000010000 */
        /* <DEDUP_REMOVED lines=33> */
[----:B-1----:R-:W-:-:S04]  /*11c80*/  FADD.FTZ R191, R155, R166 ;  /* 0x000000a69bbf7221 */ /* 0x002fc80000010000 */
[----:B------:R-:W-:-:S03]  /*11c90*/  FADD.FTZ R166, R8, R191 ;  /* 0x000000bf08a67221 */ /* 0x000fc60000010000 */
        /* <DEDUP_REMOVED lines=21> */
[----:B0-----:R-:W-:-:S04]  /*11df0*/  FADD.FTZ R6, R136, R5 ;  /* 0x0000000588067221 */ /* 0x001fc80000010000 */
[----:B------:R-:W-:-:S03]  /*11e00*/  FADD.FTZ R6, R13, R6 ;  /* 0x000000060d067221 */ /* 0x000fc60000010000 */
[----:B------:R-:W0:Y:S01]  /*11e10*/  MUFU.EX2 R142, R142 ;  /* 0x0000008e008e7308 */ /* 0x000e220000000800 */
[----:B-1----:R-:W-:-:S01]  /*11e20*/  FADD.FTZ R166, R138, R191 ;  /* 0x000000bf8aa67221 */ /* 0x002fc20000010000 */
[----:B------:R-:W-:Y:S01]  /*11e30*/  FFMA.FTZ R191, R127, UR37, -R184 ;  /* 0x000000257fbf7c23 */ /* 0x000fe200080108b8 */
[----:B------:R-:W-:-:S05]  /*11e40*/  FADD.FTZ R127, R131, R6 ;  /* 0x00000006837f7221 */ /* 0x000fca0000010000 */
[----:B------:R-:W1:Y:S01]  /*11e50*/  MUFU.EX2 R143, R143 ;  /* 0x0000008f008f7308 */ /* 0x000e620000000800 */
[----:B--2---:R-:W-:-:S01]  /*11e60*/  FADD.FTZ R5, R139, R166 ;  /* 0x000000a68b057221 */ /* 0x004fc20000010000 */
[----:B------:R-:W-:Y:S01]  /*11e70*/  FADD.FTZ R166, R140, R127 ;  /* 0x0000007f8ca67221 */ /* 0x000fe20000010000 */
[----:B------:R-:W-:-:S01]  /*11e80*/  FFMA.FTZ R127, R130, UR37, -R184 ;  /* 0x00000025827f7c23 */ /* 0x000fc200080108b8 */
[----:B------:R-:W-:-:S04]  /*11e90*/  FFMA.FTZ R130, R137, UR37, -R184 ;  /* 0x0000002589827c23 */ /* 0x000fc800080108b8 */
        /* <DEDUP_REMOVED lines=46> */
[----:B------:R-:W-:Y:S01]  /*12180*/  FADD.FTZ R6, R7, R6 ;  /* 0x0000000607067221 */ /* 0x000fe20000010000 */
[----:B--2---:R-:W-:-:S04]  /*12190*/  FADD.FTZ R5, R134, R5 ;  /* 0x0000000586057221 */ /* 0x004fc80000010000 */
[----:B0-----:R-:W-:Y:S01]  /*121a0*/  FADD.FTZ R5, R135, R5 ;  /* 0x0000000587057221 */ /* 0x001fe20000010000 */
[----:B------:R-:W-:Y:S06]  /*121b0*/  @!P0 BRA `(.L_x_3944) ;  /* 0x0000000000048947 */ /* 0x000fec0003800000 */
[----:B------:R-:W-:Y:S01]  /*121c0*/  BPT.TRAP 0x1 ;  /* 0x000000040000795c */ /* 0x000fe20000300000 */
.L_x_3944:
        /* <DEDUP_REMOVED lines=148> */
.L_x_3927:
[----:B------:R-:W-:Y:S06]  /*12b10*/  BAR.ARV 0x8, 0x180 ;  /* 0x0206000000007b1d */ /* 0x000fec0000002000 */
[----:B------:R-:W-:Y:S05]  /*12b20*/  @!P0 BRA `(.L_x_3946) ;  /* 0x0000000000048947 */ /* 0x000fea0003800000 */
[----:B------:R-:W-:Y:S01]  /*12b30*/  BPT.TRAP 0x1 ;  /* 0x000000040000795c */ /* 0x000fe20000300000 */
.L_x_3946:
[----:B------:R-:W-:Y:S01]  /*12b40*/  ULEA UR9, UR49, UR41, 0x3 ;  /* 0x0000002931097291 */ /* 0x000fe2000f8e183f */
[----:B------:R-:W-:-:S05]  /*12b50*/  IMAD.U32 R4, RZ, RZ, UR45 ;  /* 0x0000002dff047e24 */ /* 0x000fca000f8e00ff */
[----:B------:R-:W-:-:S04]  /*12b60*/  SHF.L.U32 R4, R4, 0x1f, RZ ;  /* 0x0000001f04047819 */ /* 0x000fc800000006ff */
[----:B------:R0:W1:Y:S01]  /*12b70*/  SYNCS.PHASECHK.TRANS64.TRYWAIT P1, [UR9+0x33450], R4 ;  /* 0x03345004ff0075a7 */ /* 0x0000620008020149 */
[----:B------:R-:W-:Y:S05]  /*12b80*/  @!P0 BRA `(.L_x_3947) ;  /* 0x0000000000048947 */ /* 0x000fea0003800000 */
[----:B------:R-:W-:Y:S01]  /*12b90*/  BPT.TRAP 0x1 ;  /* 0x000000040000795c */ /* 0x000fe20000300000 */
.L_x_3947:
[----:B-1----:R-:W-:Y:S05]  /*12ba0*/  @P1 BRA `(.L_x_3948) ;  /* 0x0000000000081947 */ /* 0x002fea0003800000 */
[----:B------:R-:W1:Y:S02]  /*12bb0*/  SYNCS.PHASECHK.TRANS64.TRYWAIT P1, [UR9+0x33450], R4 ;  /* 0x03345004ff0075a7 */ /* 0x000e640008020149 */
[----:B-1----:R-:W-:Y:S05]  /*12bc0*/  @!P1 BRA `(.L_x_3949) ;  /* 0x0000008c00c49947 */ /* 0x002fea0003800000 */
.L_x_3948:
[----:B------:R-:W-:Y:S01]  /*12bd0*/  UIADD3 UR41, UR41, 0x200, URZ ;  /* 0x0000020029297890 */ /* 0x000fe2000fffe03f */
[----:B------:R-:W-:Y:S01]  /*12be0*/  WARPGROUP.ARRIVE ;  /* 0x00000000000079c5 */ /* 0x000fe20000000000 */
[----:B------:R-:W-:Y:S01]  /*12bf0*/  UMOV UR7, 0xc0000010 ;  /* 0xc000001000077882 */ /* 0x000fe20000000000 */
[----:B------:R-:W-:Y:S01]  /*12c00*/  ULDC.64 UR10, c[0x0][0x9a0] ;  /* 0x00026800000a7ab9 */ /* 0x000fe20000000a00 */
[----:B------:R-:W-:Y:S01]  /*12c10*/  USHF.R.U32.HI UR41, URZ, 0x4, UR41 ;  /* 0x000000043f297899 */ /* 0x000fe20008011629 */
[----:B-1----:R-:W-:Y:S01]  /*12c20*/  IMAD.MOV.U32 R7, RZ, RZ, 0x3f800000 ;  /* 0x3f800000ff077424 */ /* 0x002fe200078e00ff */
[----:B------:R-:W-:Y:S02]  /*12c30*/  UISETP.NE.U32.AND UP0, UPT, UR10, URZ, UPT ;  /* 0x0000003f0a00728c */ /* 0x000fe4000bf05070 */
[----:B------:R-:W-:Y:S02]  /*12c40*/  ULOP3.LUT UR41, UR41, 0x3fff, URZ, 0xc0, !UPT ;  /* 0x00003fff29297892 */ /* 0x000fe4000f8ec03f */
[----:B------:R-:W-:-:S02]  /*12c50*/  UISETP.NE.AND.EX UP0, UPT, UR11, URZ, UPT, UP0 ;  /* 0x0000003f0b00728c */ /* 0x000fc4000bf05300 */
[----:B------:R-:W-:-:S04]  /*12c60*/  ULOP3.LUT UR8, UR41, 0x10000, URZ, 0xfc, !UPT ;  /* 0x0001000029087892 */ /* 0x000fc8000f8efc3f */
[----:B------:R-:W-:Y:S01]  /*12c70*/  UIMAD UR8, UR49, 0x780, UR8 ;  /* 0x00000780310878a4 */ /* 0x000fe2000f8e0208 */
[----:B------:R-:W-:-:S03]  /*12c80*/  PLOP3.LUT P1, PT, PT, PT, UP0, 0x80, 0x0 ;  /* 0x000000000000781c */ /* 0x000fc60003f2f008 */
[----:B------:R-:W-:Y:S01]  /*12c90*/  UIADD3 UR4, UR8, 0x180, URZ ;  /* 0x0000018008047890 */ /* 0x000fe2000fffe03f */
[----:B------:R-:W-:Y:S02]  /*12ca0*/  @UP0 ULDC.64 UR12, c[0x0][0x9c8] ;  /* 0x00027200000c0ab9 */ /* 0x000fe40000000a00 */
[----:B------:R-:W-:-:S06]  /*12cb0*/  UMOV UR6, UR8 ;  /* 0x0000000800067c82 */ /* 0x000fcc0008000000 */
[----:B------:R-:W-:Y:S01]  /*12cc0*/  QGMMA.64x192x32.F32.E4M3.E4M3 R24, R216, gdesc[UR4], R24, gsb0 ;  /* 0x02e00004d8187df3 */ /* 0x000fe20008000818 */
[----:B------:R-:W-:Y:S01]  /*12cd0*/  UMOV UR7, 0xc0000010 ;  /* 0xc000001000077882 */ /* 0x000fe20000000000 */
[----:B------:R-:W-:Y:S01]  /*12ce0*/  UMOV UR6, UR4 ;  /* 0x0000000400067c82 */ /* 0x000fe20008000000 */
[----:B------:R-:W-:Y:S01]  /*12cf0*/  UIADD3 UR4, UR8, 0x300, URZ ;  /* 0x0000030008047890 */ /* 0x000fe2000fffe03f */
[----:B------:R-:W-:Y:S02]  /*12d00*/  WARPGROUP.DEPBAR.LE gsb0, 0x0 ;  /* 0x00008000000079c5 */ /* 0x000fe40000010000 */
[----:B------:R-:W-:-:S14]  /*12d10*/  WARPGROUP.ARRIVE ;  /* 0x00000000000079c5 */ /* 0x000fdc0000000000 */
[----:B------:R-:W-:Y:S01]  /*12d20*/  QGMMA.64x192x32.F32.E4M3.E4M3 R24, R212, gdesc[UR4], R24, gsb0 ;  /* 0x02e00004d4187df3 */ /* 0x000fe20008000818 */
[----:B------:R-:W-:Y:S01]  /*12d30*/  UMOV UR6, UR4 ;  /* 0x0000000400067c82 */ /* 0x000fe20008000000 */
[----:B------:R-:W-:Y:S01]  /*12d40*/  UMOV UR7, 0xc0000010 ;  /* 0xc000001000077882 */ /* 0x000fe20000000000 */
[----:B------:R-:W-:Y:S01]  /*12d50*/  @UP0 UIMAD.WIDE.U32 UR4, UR44, UR12, URZ ;  /* 0x0000000c2c0402a5 */ /* 0x000fe2000f8e003f */
[----:B------:R-:W-:Y:S02]  /*12d60*/  WARPGROUP.DEPBAR.LE gsb0, 0x0 ;  /* 0x00008000000079c5 */ /* 0x000fe40000010000 */
[----:B------:R-:W-:-:S14]  /*12d70*/  WARPGROUP.ARRIVE ;  /* 0x00000000000079c5 */ /* 0x000fdc0000000000 */
[----:B------:R-:W-:Y:S01]  /*12d80*/  QGMMA.64x192x32.F32.E4M3.E4M3 R24, R208, gdesc[UR4], R24, gsb0 ;  /* 0x02e00004d0187df3 */ /* 0x000fe20008000818 */
[----:B------:R-:W-:Y:S02]  /*12d90*/  @UP0 USHF.R.S32.HI UR6, URZ, 0x1f, UR44 ;  /* 0x0000001f3f060899 */ /* 0x000fe4000801142c */
[----:B------:R-:W-:Y:S02]  /*12da0*/  @UP0 USHF.R.S32.HI UR7, URZ, 0x1f, UR42 ;  /* 0x0000001f3f070899 */ /* 0x000fe4000801142a */
[----:B------:R-:W-:-:S04]  /*12db0*/  @UP0 UIMAD UR6, UR6, UR12, URZ ;  /* 0x0000000c060602a4 */ /* 0x000fc8000f8e023f */
        /* <DEDUP_REMOVED lines=8> */
[----:B------:R-:W-:Y:S02]  /*12e40*/  @UP0 ULEA.HI.X UR7, UR4, UR11, UR5, 0x2, UP1 ;  /* 0x0000000b04070291 */ /* 0x000fe400088f1405 */
[----:B------:R-:W-:-:S04]  /*12e50*/  IMAD.U32 R8, RZ, RZ, UR6 ;  /* 0x00000006ff087e24 */ /* 0x000fc8000f8e00ff */
[----:B------:R-:W-:-:S05]  /*12e60*/  IMAD.U32 R9, RZ, RZ, UR7 ;  /* 0x00000007ff097e24 */ /* 0x000fca000f8e00ff */
[----:B------:R1:W2:Y:S01]  /*12e70*/  @P1 LDG.E R7, desc[UR50][R8.64] ;  /* 0x0000003208071981 */ /* 0x0002a2000c1e1900 */
[----:B------:R-:W-:Y:S01]  /*12e80*/  UIADD3 UR4, UR8, 0x480, URZ ;  /* 0x0000048008047890 */ /* 0x000fe2000fffe03f */
[----:B------:R-:W-:-:S06]  /*12e90*/  UMOV UR7, 0xc0000010 ;  /* 0xc000001000077882 */ /* 0x000fcc0000000000 */
[----:B------:R-:W-:Y:S01]  /*12ea0*/  UMOV UR6, UR4 ;  /* 0x0000000400067c82 */ /* 0x000fe20008000000 */
[----:B------:R-:W-:Y:S01]  /*12eb0*/  UIADD3 UR8, UR8, 0x600, URZ ;  /* 0x0000060008087890 */ /* 0x000fe2000fffe03f */
[----:B------:R-:W-:Y:S02]  /*12ec0*/  WARPGROUP.DEPBAR.LE gsb0, 0x0 ;  /* 0x00008000000079c5 */ /* 0x000fe40000010000 */
[----:B------:R-:W-:-:S06]  /*12ed0*/  WARPGROUP.ARRIVE ;  /* 0x00000000000079c5 */ /* 0x000fcc0000000000 */
[----:B------:R-:W-:Y:S01]  /*12ee0*/  QGMMA.64x192x32.F32.E4M3.E4M3 R24, R204, gdesc[UR4], R24, gsb0 ;  /* 0x02e00004cc187df3 */ /* 0x000fe20008000818 */
[----:B------:R-:W-:Y:S01]  /*12ef0*/  UMOV UR6, UR8 ;  /* 0x0000000800067c82 */ /* 0x000fe20008000000 */
[----:B------:R-:W-:Y:S01]  /*12f00*/  UMOV UR7, 0xc0000010 ;  /* 0xc000001000077882 */ /* 0x000fe20000000000 */
[----:B------:R-:W3:Y:S04]  /*12f10*/  SHFL.BFLY PT, R11, R6, 0x2, 0x1f ;  /* 0x0c401f00060b7f89 */ /* 0x000ee800000e0000 */
[----:B------:R-:W4:Y:S01]  /*12f20*/  SHFL.BFLY PT, R10, R5, 0x2, 0x1f ;  /* 0x0c401f00050a7f89 */ /* 0x000f2200000e0000 */
[----:B---3--:R-:W-:-:S01]  /*12f30*/  FADD.FTZ R11, R11, R6 ;  /* 0x000000060b0b7221 */ /* 0x008fc20000010000 */
[----:B----4-:R-:W-:-:S04]  /*12f40*/  FADD.FTZ R10, R10, R5 ;  /* 0x000000050a0a7221 */ /* 0x010fc80000010000 */
[----:B0-----:R-:W0:Y:S04]  /*12f50*/  SHFL.BFLY PT, R4, R11, 0x1, 0x1f ;  /* 0x0c201f000b047f89 */ /* 0x001e2800000e0000 */
[----:B-1----:R-:W1:Y:S01]  /*12f60*/  SHFL.BFLY PT, R9, R10, 0x1, 0x1f ;  /* 0x0c201f000a097f89 */ /* 0x002e6200000e0000 */
[----:B------:R-:W-:Y:S02]  /*12f70*/  IMAD.MOV.U32 R6, RZ, RZ, RZ ;  /* 0x000000ffff067224 */ /* 0x000fe400078e00ff */
[----:B0-----:R-:W-:Y:S01]  /*12f80*/  FADD.FTZ R8, R11, R4 ;  /* 0x000000040b087221 */ /* 0x001fe20000010000 */
[----:B-1----:R-:W-:-:S04]  /*12f90*/  FADD.FTZ R12, R10, R9 ;  /* 0x000000090a0c7221 */ /* 0x002fc80000010000 */
        /* <DEDUP_REMOVED lines=29> */
.L_x_3950:
        /* <DEDUP_REMOVED lines=106> */
.L_x_3876:
[----:B------:R-:W0:Y:S01]  /*13810*/  S2R R0, SR_CgaCtaId ;  /* 0x0000000000007919 */ /* 0x000e220000008800 */
[----:B------:R-:W-:Y:S01]  /*13820*/  MOV R39, 0x400 ;  /* 0x0000040000277802 */ /* 0x000fe20000000f00 */
[----:B------:R-:W-:Y:S01]  /*13830*/  IMAD.SHL.U32 R3, R22, 0x8, RZ ;  /* 0x0000000816037824 */ /* 0x000fe200078e00ff */
[----:B------:R-:W-:Y:S01]  /*13840*/  BSSY B0, `(.L_x_3951) ;  /* 0x00002c8000007945 */ /* 0x000fe20003800000 */
[----:B------:R-:W-:Y:S02]  /*13850*/  BAR.SYNC.DEFER_BLOCKING 0x5, 0x180 ;  /* 0x0146000000007b1d */ /* 0x000fe40000010000 */
[----:B------:R-:W-:Y:S01]  /*13860*/  VIADD R17, R3, 0x80 ;  /* 0x0000008003117836 */ /* 0x000fe20000000000 */
[----:B------:R-:W-:-:S04]  /*13870*/  SHF.R.S32.HI R36, RZ, 0x1f, R3 ;  /* 0x0000001fff247819 */ /* 0x000fc80000011403 */
[----:B------:R-:W-:Y:S02]  /*13880*/  SHF.R.S32.HI R38, RZ, 0x1f, R17 ;  /* 0x0000001fff267819 */ /* 0x000fe40000011411 */
[----:B0-----:R-:W-:-:S05]  /*13890*/  LEA R39, R0, R39, 0x18 ;  /* 0x0000002700277211 */ /* 0x001fca00078ec0ff */
[----:B------:R-:W0:Y:S02]  /*138a0*/  LDS R0, [R39+0x334d0] ;  /* 0x0334d00027007984 */ /* 0x000e240000000800 */
[----:B0-----:R-:W-:Y:S01]  /*138b0*/  R2UR UR4, R0 ;  /* 0x00000000000472ca */ /* 0x001fe200000e0000 */
[----:B------:R-:W-:-:S05]  /*138c0*/  VIADD R0, R3, 0x40 ;  /* 0x0000004003007836 */ /* 0x000fca0000000000 */
[----:B------:R-:W-:Y:S01]  /*138d0*/  SHF.R.S32.HI R37, RZ, 0x1f, R0 ;  /* 0x0000001fff257819 */ /* 0x000fe20000011400 */
[----:B------:R-:W-:Y:S06]  /*138e0*/  BAR.ARV 0x4, 0x180 ;  /* 0x0106000000007b1d */ /* 0x000fec0000002000 */
[----:B------:R-:W-:Y:S05]  /*138f0*/  @P0 BRA `(.L_x_3952) ;  /* 0x00000020005c0947 */ /* 0x000fea0003800000 */
[----:B------:R-:W0:Y:S01]  /*13900*/  S2R R58, SR_TID.X ;  /* 0x00000000003a7919 */ /* 0x000e220000002100 */
        /* <DEDUP_REMOVED lines=16> */
[----:B------:R-:W-:Y:S01]  /*13a10*/  F2FP.BF16.F32.PACK_AB R45, R68, R45 ;  /* 0x0000002d442d723e */ /* 0x000fe200000010ff */
[----:B0-----:R-:W-:Y:S01]  /*13a20*/  IMAD.SHL.U32 R6, R58, 0x4, RZ ;  /* 0x000000043a067824 */ /* 0x001fe200078e00ff */
        /* <DEDUP_REMOVED lines=30> */
[----:B------:R-:W-:Y:S01]  /*13c10*/  USHF.R.S32.HI UR10, URZ, 0x1f, UR42 ;  /* 0x0000001f3f0a7899 */ /* 0x000fe2000801142a */
[----:B------:R-:W-:Y:S01]  /*13c20*/  LOP3.LUT R6, R6, 0xc, RZ, 0xc0, !PT ;  /* 0x0000000c06067812 */ /* 0x000fe200078ec0ff */
[----:B------:R-:W-:Y:S01]  /*13c30*/  ULDC.64 UR8, c[0x0][0xb90] ;  /* 0x0002e40000087ab9 */ /* 0x000fe20000000a00 */
[----:B------:R-:W-:Y:S02]  /*13c40*/  BAR.SYNC.DEFER_BLOCKING 0x1, 0x100 ;  /* 0x0044000000007b1d */ /* 0x000fe40000010000 */
[----:B------:R-:W-:-:S05]  /*13c50*/  IADD3 R6, P0, R6, UR6, RZ ;  /* 0x0000000606067c10 */ /* 0x000fca000ff1e0ff */
[----:B------:R-:W-:-:S05]  /*13c60*/  IMAD.X R7, RZ, RZ, UR7, P0 ;  /* 0x00000007ff077e24 */ /* 0x000fca00080e06ff */
[----:B------:R0:W2:Y:S01]  /*13c70*/  LDG.E.CONSTANT R40, desc[UR50][R6.64] ;  /* 0x0000003206287981 */ /* 0x0000a2000c1e9900 */
[----:B------:R-:W-:Y:S01]  /*13c80*/  F2FP.BF16.F32.PACK_AB R29, R92, R29 ;  /* 0x0000001d5c1d723e */ /* 0x000fe200000010ff */
[----:B------:R-:W-:Y:S01]  /*13c90*/  UIMAD UR5, UR10, UR8, URZ ;  /* 0x000000080a0572a4 */ /* 0x000fe2000f8e023f */
[----:B------:R-:W1:Y:S01]  /*13ca0*/  S2R R50, SR_SWINHI ;  /* 0x0000000000327919 */ /* 0x000e620000002f00 */
[----:B------:R-:W-:Y:S02]  /*13cb0*/  UIMAD.WIDE.U32 UR6, UR42, UR8, URZ ;  /* 0x000000082a0672a5 */ /* 0x000fe4000f8e003f */
[----:B------:R-:W-:Y:S02]  /*13cc0*/  UIMAD UR5, UR42, UR9, UR5 ;  /* 0x000000092a0572a4 */ /* 0x000fe4000f8e0205 */
[----:B------:R-:W-:Y:S01]  /*13cd0*/  USHF.R.S32.HI UR12, URZ, 0x1f, UR44 ;  /* 0x0000001f3f0c7899 */ /* 0x000fe2000801142c */
[----:B0-----:R-:W-:Y:S01]  /*13ce0*/  LOP3.LUT P0, R7, R58, 0x3, RZ, 0xc0, !PT ;  /* 0x000000033a077812 */ /* 0x001fe2000780c0ff */
[----:B------:R-:W-:Y:S01]  /*13cf0*/  ULDC.64 UR8, c[0x0][0xb98] ;  /* 0x0002e60000087ab9 */ /* 0x000fe20000000a00 */
[----:B------:R-:W-:Y:S01]  /*13d00*/  F2FP.BF16.F32.PACK_AB R6, R79, R34 ;  /* 0x000000224f06723e */ /* 0x000fe200000010ff */
[----:B------:R-:W-:Y:S01]  /*13d10*/  UIADD3 UR7, UR7, UR5, URZ ;  /* 0x0000000507077290 */ /* 0x000fe2000fffe03f */
[----:B------:R-:W-:Y:S01]  /*13d20*/  ISETP.EQ.OR P0, PT, R7, 0x3, !P0 ;  /* 0x000000030700780c */ /* 0x000fe20004702670 */
[----:B------:R-:W-:Y:S01]  /*13d30*/  IMAD R7, R220, 0x40, R3 ;  /* 0x00000040dc077824 */ /* 0x000fe200078e0203 */
[----:B------:R-:W-:-:S02]  /*13d40*/  UIMAD UR5, UR12, UR8, URZ ;  /* 0x000000080c0572a4 */ /* 0x000fc4000f8e023f */
[----:B------:R-:W-:Y:S01]  /*13d50*/  SEL R117, R64, R65, P0 ;  /* 0x0000004140757207 */ /* 0x000fe20000000000 */
[----:B------:R-:W-:Y:S01]  /*13d60*/  UIMAD.WIDE.U32 UR6, UR44, UR8, UR6 ;  /* 0x000000082c0672a5 */ /* 0x000fe2000f8e0006 */
[----:B------:R-:W-:Y:S01]  /*13d70*/  SEL R79, R65, R64, P0 ;  /* 0x00000040414f7207 */ /* 0x000fe20000000000 */
[----:B------:R-:W-:Y:S01]  /*13d80*/  UIMAD UR5, UR44, UR9, UR5 ;  /* 0x000000092c0572a4 */ /* 0x000fe2000f8e0205 */
[----:B------:R-:W-:Y:S02]  /*13d90*/  SEL R107, R25, R24, P0 ;  /* 0x00000018196b7207 */ /* 0x000fe40000000000 */
[----:B------:R-:W-:Y:S01]  /*13da0*/  SEL R75, R24, R25, P0 ;  /* 0x00000019184b7207 */ /* 0x000fe20000000000 */
[----:B------:R-:W-:Y:S01]  /*13db0*/  ULDC.64 UR8, c[0x0][0xae8] ;  /* 0x0002ba0000087ab9 */ /* 0x000fe20000000a00 */
[----:B------:R-:W-:Y:S02]  /*13dc0*/  SEL R131, R21, R20, P0 ;  /* 0x0000001415837207 */ /* 0x000fe40000000000 */
[----:B------:R-:W-:-:S02]  /*13dd0*/  SEL R87, R20, R21, P0 ;  /* 0x0000001514577207 */ /* 0x000fc40000000000 */
[----:B------:R-:W-:Y:S02]  /*13de0*/  SEL R93, R125, R124, P0 ;  /* 0x0000007c7d5d7207 */ /* 0x000fe40000000000 */
[----:B------:R-:W-:Y:S02]  /*13df0*/  SEL R68, R124, R125, P0 ;  /* 0x0000007d7c447207 */ /* 0x000fe40000000000 */
[----:B------:R-:W-:Y:S02]  /*13e00*/  SEL R125, R83, R6, P0 ;  /* 0x00000006537d7207 */ /* 0x000fe40000000000 */
[----:B------:R-:W-:Y:S02]  /*13e10*/  MOV R34, R39 ;  /* 0x0000002700227202 */ /* 0x000fe40000000f00 */
[----:B-1----:R-:W-:Y:S02]  /*13e20*/  MOV R35, R50 ;  /* 0x0000003200237202 */ /* 0x002fe40000000f00 */
[----:B------:R-:W-:-:S02]  /*13e30*/  SEL R109, R15, R14, P0 ;  /* 0x0000000e0f6d7207 */ /* 0x000fc40000000000 */
[----:B------:R-:W-:Y:S01]  /*13e40*/  SEL R76, R14, R15, P0 ;  /* 0x0000000f0e4c7207 */ /* 0x000fe20000000000 */
[--C-:B------:R-:W-:Y:S01]  /*13e50*/  IMAD.WIDE R64, R224, 0x2, R34.reuse ;  /* 0x00000002e0407825 */ /* 0x100fe200078e0222 */
[----:B------:R-:W-:Y:S02]  /*13e60*/  SEL R83, R6, R83, P0 ;  /* 0x0000005306537207 */ /* 0x000fe40000000000 */
[----:B------:R-:W-:Y:S01]  /*13e70*/  SEL R111, R11, R10, P0 ;  /* 0x0000000a0b6f7207 */ /* 0x000fe20000000000 */
[----:B------:R-:W-:Y:S01]  /*13e80*/  IMAD.WIDE R34, R7, 0x2, R34 ;  /* 0x0000000207227825 */ /* 0x000fe200078e0222 */
[C---:B------:R-:W-:Y:S02]  /*13e90*/  IADD3 R25, P6, R64.reuse, 0x8020, RZ ;  /* 0x0000802040197810 */ /* 0x040fe40007fde0ff */
[----:B------:R-:W-:Y:S02]  /*13ea0*/  IADD3 R21, P2, R64, 0x4060, RZ ;  /* 0x0000406040157810 */ /* 0x000fe40007f5e0ff */
[----:B------:R-:W-:Y:S01]  /*13eb0*/  LOP3.LUT R14, R25, 0x380, RZ, 0xc0, !PT ;  /* 0x00000380190e7812 */ /* 0x000fe200078ec0ff */
[--C-:B------:R-:W-:Y:S01]  /*13ec0*/  IMAD.X R61, RZ, RZ, R65.reuse, P6 ;  /* 0x000000ffff3d7224 */ /* 0x100fe200030e0641 */
[----:B------:R-:W-:Y:S01]  /*13ed0*/  LOP3.LUT R6, R21, 0x380, RZ, 0xc0, !PT ;  /* 0x0000038015067812 */ /* 0x000fe200078ec0ff */
[----:B------:R-:W-:Y:S01]  /*13ee0*/  IMAD.X R57, RZ, RZ, R65, P2 ;  /* 0x000000ffff397224 */ /* 0x000fe200010e0641 */
[----:B------:R-:W-:-:S02]  /*13ef0*/  SEL R77, R10, R11, P0 ;  /* 0x0000000b0a4d7207 */ /* 0x000fc40000000000 */
[----:B------:R-:W-:Y:S02]  /*13f00*/  IADD3 R11, P2, R64, 0x40, RZ ;  /* 0x00000040400b7810 */ /* 0x000fe40007f5e0ff */
[----:B------:R-:W-:Y:S02]  /*13f10*/  SEL R135, R9, R8, P0 ;  /* 0x0000000809877207 */ /* 0x000fe40000000000 */
[----:B------:R-:W-:Y:S02]  /*13f20*/  SEL R90, R8, R9, P0 ;  /* 0x00000009085a7207 */ /* 0x000fe40000000000 */
[----:B------:R-:W-:Y:S02]  /*13f30*/  SHF.R.U64 R14, R14, 0x3, RZ ;  /* 0x000000030e0e7819 */ /* 0x000fe400000012ff */
[----:B------:R-:W-:Y:S02]  /*13f40*/  SHF.R.U64 R6, R6, 0x3, RZ ;  /* 0x0000000306067819 */ /* 0x000fe400000012ff */
[----:B------:R-:W-:-:S02]  /*13f50*/  IADD3 R9, P1, R64, 0x20, RZ ;  /* 0x0000002040097810 */ /* 0x000fc40007f3e0ff */
[----:B------:R-:W-:Y:S02]  /*13f60*/  SEL R123, R43, R42, P0 ;  /* 0x0000002a2b7b7207 */ /* 0x000fe40000000000 */
[----:B------:R-:W-:Y:S02]  /*13f70*/  SEL R82, R42, R43, P0 ;  /* 0x0000002b2a527207 */ /* 0x000fe40000000000 */
[----:B------:R-:W-:Y:S02]  /*13f80*/  SEL R99, R45, R48, P0 ;  /* 0x000000302d637207 */ /* 0x000fe40000000000 */
[----:B------:R-:W-:Y:S01]  /*13f90*/  SEL R71, R48, R45, P0 ;  /* 0x0000002d30477207 */ /* 0x000fe20000000000 */
[----:B------:R-:W-:Y:S01]  /*13fa0*/  IMAD.X R45, RZ, RZ, R65, P2 ;  /* 0x000000ffff2d7224 */ /* 0x000fe200010e0641 */
[----:B------:R-:W-:Y:S02]  /*13fb0*/  IADD3 R43, P4, R64, 0x8060, RZ ;  /* 0x00008060402b7810 */ /* 0x000fe40007f9e0ff */
[----:B------:R-:W-:-:S02]  /*13fc0*/  LOP3.LUT R60, R14, R25, RZ, 0x3c, !PT ;  /* 0x000000190e3c7212 */ /* 0x000fc400078e3cff */
[----:B------:R-:W-:Y:S02]  /*13fd0*/  LOP3.LUT R56, R6, R21, RZ, 0x3c, !PT ;  /* 0x0000001506387212 */ /* 0x000fe400078e3cff */
[----:B------:R-:W-:Y:S02]  /*13fe0*/  LOP3.LUT R6, R9, 0x380, RZ, 0xc0, !PT ;  /* 0x0000038009067812 */ /* 0x000fe400078ec0ff */
[----:B------:R-:W-:Y:S02]  /*13ff0*/  IADD3 R25, P2, R34, 0x5000, RZ ;  /* 0x0000500022197810 */ /* 0x000fe40007f5e0ff */
[----:B------:R-:W-:Y:S02]  /*14000*/  LOP3.LUT R42, R43, 0x380, RZ, 0xc0, !PT ;  /* 0x000003802b2a7812 */ /* 0x000fe400078ec0ff */
[----:B------:R-:W-:Y:S02]  /*14010*/  SEL R89, R133, R132, P0 ;  /* 0x0000008485597207 */ /* 0x000fe40000000000 */
[----:B------:R-:W-:-:S02]  /*14020*/  SEL R66, R132, R133, P0 ;  /* 0x0000008584427207 */ /* 0x000fc40000000000 */
[----:B------:R-:W-:Y:S02]  /*14030*/  SEL R91, R129, R128, P0 ;  /* 0x00000080815b7207 */ /* 0x000fe40000000000 */
[----:B------:R-:W-:Y:S02]  /*14040*/  SEL R67, R128, R129, P0 ;  /* 0x0000008180437207 */ /* 0x000fe40000000000 */
[----:B------:R-:W-:Y:S02]  /*14050*/  SHF.R.U64 R6, R6, 0x3, RZ ;  /* 0x0000000306067819 */ /* 0x000fe400000012ff */
[----:B------:R-:W-:Y:S02]  /*14060*/  LOP3.LUT R24, R25, 0x380, RZ, 0xc0, !PT ;  /* 0x0000038019187812 */ /* 0x000fe400078ec0ff */
[----:B------:R-:W-:Y:S02]  /*14070*/  SEL R129, R27, R26, P0 ;  /* 0x0000001a1b817207 */ /* 0x000fe40000000000 */
[----:B------:R-:W-:-:S02]  /*14080*/  SEL R85, R26, R27, P0 ;  /* 0x0000001b1a557207 */ /* 0x000fc40000000000 */
[----:B------:R-:W-:Y:S02]  /*14090*/  SEL R133, R13, R12, P0 ;  /* 0x0000000c0d857207 */ /* 0x000fe40000000000 */
[----:B------:R-:W-:Y:S02]  /*140a0*/  SEL R88, R12, R13, P0 ;  /* 0x0000000d0c587207 */ /* 0x000fe40000000000 */
[----:B------:R-:W-:Y:S02]  /*140b0*/  LOP3.LUT R7, R64, 0x380, RZ, 0xc0, !PT ;  /* 0x0000038040077812 */ /* 0x000fe400078ec0ff */
[----:B------:R-:W-:Y:S02]  /*140c0*/  SEL R115, R80, R81, P0 ;  /* 0x0000005150737207 */ /* 0x000fe40000000000 */
[----:B------:R-:W-:Y:S02]  /*140d0*/  SEL R78, R81, R80, P0 ;  /* 0x00000050514e7207 */ /* 0x000fe40000000000 */
[----:B------:R-:W-:-:S02]  /*140e0*/  SHF.R.U64 R42, R42, 0x3, RZ ;  /* 0x000000032a2a7819 */ /* 0x000fc400000012ff */
[C---:B------:R-:W-:Y:S02]  /*140f0*/  IADD3 R27, P3, R64.reuse, 0x8040, RZ ;  /* 0x00008040401b7810 */ /* 0x040fe40007f7e0ff */
[----:B------:R-:W-:Y:S02]  /*14100*/  IADD3 R12, P5, R64, 0x8000, RZ ;  /* 0x00008000400c7810 */ /* 0x000fe40007fbe0ff */
[----:B------:R-:W-:Y:S01]  /*14110*/  SEL R119, R54, R55, P0 ;  /* 0x0000003736777207 */ /* 0x000fe20000000000 */
[--C-:B------:R-:W-:Y:S01]  /*14120*/  IMAD.X R63, RZ, RZ, R65.reuse, P3 ;  /* 0x000000ffff3f7224 */ /* 0x100fe200018e0641 */
[----:B------:R-:W-:Y:S01]  /*14130*/  SEL R80, R55, R54, P0 ;  /* 0x0000003637507207 */ /* 0x000fe20000000000 */
[--C-:B------:R-:W-:Y:S01]  /*14140*/  IMAD.X R59, RZ, RZ, R65.reuse, P5 ;  /* 0x000000ffff3b7224 */ /* 0x100fe200028e0641 */
[----:B------:R-:W-:Y:S01]  /*14150*/  LOP3.LUT R54, R6, R9, RZ, 0x3c, !PT ;  /* 0x0000000906367212 */ /* 0x000fe200078e3cff */
[----:B------:R-:W-:Y:S01]  /*14160*/  IMAD.X R55, RZ, RZ, R65, P1 ;  /* 0x000000ffff377224 */ /* 0x000fe200008e0641 */
[----:B------:R-:W-:-:S02]  /*14170*/  SHF.R.U64 R24, R24, 0x3, RZ ;  /* 0x0000000318187819 */ /* 0x000fc400000012ff */
[----:B------:R-:W-:Y:S02]  /*14180*/  SHF.R.U64 R7, R7, 0x3, RZ ;  /* 0x0000000307077819 */ /* 0x000fe400000012ff */
[----:B------:R-:W-:Y:S02]  /*14190*/  LOP3.LUT R6, R11, 0x380, RZ, 0xc0, !PT ;  /* 0x000003800b067812 */ /* 0x000fe400078ec0ff */
[----:B------:R-:W-:Y:S01]  /*141a0*/  LOP3.LUT R42, R42, R43, RZ, 0x3c, !PT ;  /* 0x0000002b2a2a7212 */ /* 0x000fe200078e3cff */
[--C-:B------:R-:W-:Y:S01]  /*141b0*/  IMAD.X R43, RZ, RZ, R65.reuse, P4 ;  /* 0x000000ffff2b7224 */ /* 0x100fe200020e0641 */
[C---:B------:R-:W-:Y:S02]  /*141c0*/  IADD3 R15, P4, R64.reuse, 0x4040, RZ ;  /* 0x00004040400f7810 */ /* 0x040fe40007f9e0ff */
[C---:B------:R-:W-:Y:S02]  /*141d0*/  IADD3 R13, P3, R64.reuse, 0x4020, RZ ;  /* 0x00004020400d7810 */ /* 0x040fe40007f7e0ff */
[C---:B------:R-:W-:Y:S01]  /*141e0*/  IADD3 R10, P6, R64.reuse, 0x4000, RZ ;  /* 0x00004000400a7810 */ /* 0x040fe20007fde0ff */
[----:B------:R-:W-:Y:S01]  /*141f0*/  IMAD.X R53, RZ, RZ, R65, P4 ;  /* 0x000000ffff357224 */ /* 0x000fe200020e0641 */
[----:B------:R-:W-:-:S02]  /*14200*/  IADD3 R8, P5, R64, 0x60, RZ ;  /* 0x0000006040087810 */ /* 0x000fc40007fbe0ff */
[----:B------:R-:W-:Y:S01]  /*14210*/  LOP3.LUT R24, R24, R25, RZ, 0x3c, !PT ;  /* 0x0000001918187212 */ /* 0x000fe200078e3cff */
[----:B------:R-:W-:Y:S01]  /*14220*/  IMAD.X R25, RZ, RZ, R35, P2 ;  /* 0x000000ffff197224 */ /* 0x000fe200010e0623 */
[----:B------:R-:W-:Y:S02]  /*14230*/  SEL R101, R41, R44, P0 ;  /* 0x0000002c29657207 */ /* 0x000fe40000000000 */
[----:B------:R-:W-:Y:S02]  /*14240*/  SEL R72, R44, R41, P0 ;  /* 0x000000292c487207 */ /* 0x000fe40000000000 */
[----:B------:R-:W-:Y:S02]  /*14250*/  LOP3.LUT R64, R7, R64, RZ, 0x3c, !PT ;  /* 0x0000004007407212 */ /* 0x000fe400078e3cff */
[----:B------:R-:W-:Y:S02]  /*14260*/  SHF.R.U64 R6, R6, 0x3, RZ ;  /* 0x0000000306067819 */ /* 0x000fe400000012ff */
[----:B------:R-:W-:-:S02]  /*14270*/  LOP3.LUT R7, R12, 0x380, RZ, 0xc0, !PT ;  /* 0x000003800c077812 */ /* 0x000fc400078ec0ff */
[----:B------:R-:W-:Y:S02]  /*14280*/  IADD3 R41, P2, R34, 0xb000, RZ ;  /* 0x0000b00022297810 */ /* 0x000fe40007f5e0ff */
[----:B------:R-:W-:Y:S02]  /*14290*/  LOP3.LUT R44, R6, R11, RZ, 0x3c, !PT ;  /* 0x0000000b062c7212 */ /* 0x000fe400078e3cff */
[----:B------:R-:W-:Y:S02]  /*142a0*/  SHF.R.U64 R7, R7, 0x3, RZ ;  /* 0x0000000307077819 */ /* 0x000fe400000012ff */
[----:B------:R-:W-:Y:S02]  /*142b0*/  LOP3.LUT R6, R41, 0x380, RZ, 0xc0, !PT ;  /* 0x0000038029067812 */ /* 0x000fe400078ec0ff */
[----:B------:R-:W-:Y:S02]  /*142c0*/  SEL R113, R96, R51, P0 ;  /* 0x0000003360717207 */ /* 0x000fe40000000000 */
[----:B------:R-:W-:Y:S01]  /*142d0*/  SEL R86, R51, R96, P0 ;  /* 0x0000006033567207 */ /* 0x000fe20000000000 */
[----:B------:R-:W-:Y:S01]  /*142e0*/  IMAD.X R51, RZ, RZ, R65, P3 ;  /* 0x000000ffff337224 */ /* 0x000fe200018e0641 */
[----:B------:R-:W-:-:S02]  /*142f0*/  SEL R127, R31, R30, P0 ;  /* 0x0000001e1f7f7207 */ /* 0x000fc40000000000 */
[----:B------:R-:W-:Y:S02]  /*14300*/  SEL R84, R30, R31, P0 ;  /* 0x0000001f1e547207 */ /* 0x000fe40000000000 */
[----:B------:R-:W-:Y:S02]  /*14310*/  LOP3.LUT R58, R7, R12, RZ, 0x3c, !PT ;  /* 0x0000000c073a7212 */ /* 0x000fe400078e3cff */
[----:B------:R-:W-:Y:S02]  /*14320*/  SHF.R.U64 R6, R6, 0x3, RZ ;  /* 0x0000000306067819 */ /* 0x000fe400000012ff */
[----:B------:R-:W-:Y:S02]  /*14330*/  LOP3.LUT R7, R10, 0x380, RZ, 0xc0, !PT ;  /* 0x000003800a077812 */ /* 0x000fe400078ec0ff */
[----:B------:R-:W-:Y:S02]  /*14340*/  IADD3 R31, P3, R34, 0x2000, RZ ;  /* 0x00002000221f7810 */ /* 0x000fe40007f7e0ff */
[----:B------:R-:W-:-:S02]  /*14350*/  LOP3.LUT R6, R6, R41, RZ, 0x3c, !PT ;  /* 0x0000002906067212 */ /* 0x000fc400078e3cff */
[----:B------:R-:W-:Y:S01]  /*14360*/  SHF.R.U64 R7, R7, 0x3, RZ ;  /* 0x0000000307077819 */ /* 0x000fe200000012ff */
[----:B------:R-:W0:Y:S01]  /*14370*/  LDC R41, c[0x0][0xbe8] ;  /* 0x0002fa00ff297b82 */ /* 0x000e220000000800 */
[----:B------:R-:W-:Y:S02]  /*14380*/  LOP3.LUT R30, R31, 0x380, RZ, 0xc0, !PT ;  /* 0x000003801f1e7812 */ /* 0x000fe400078ec0ff */
[----:B------:R-:W-:Y:S02]  /*14390*/  LOP3.LUT R48, R7, R10, RZ, 0x3c, !PT ;  /* 0x0000000a07307212 */ /* 0x000fe400078e3cff */
[----:B------:R-:W-:Y:S02]  /*143a0*/  SHF.R.U64 R30, R30, 0x3, RZ ;  /* 0x000000031e1e7819 */ /* 0x000fe400000012ff */
[----:B------:R-:W-:Y:S02]  /*143b0*/  LOP3.LUT R7, R8, 0x380, RZ, 0xc0, !PT ;  /* 0x0000038008077812 */ /* 0x000fe400078ec0ff */
[----:B------:R-:W-:Y:S01]  /*143c0*/  LOP3.LUT R30, R30, R31, RZ, 0x3c, !PT ;  /* 0x0000001f1e1e7212 */ /* 0x000fe200078e3cff */
[----:B------:R-:W-:Y:S01]  /*143d0*/  IMAD.X R31, RZ, RZ, R35, P3 ;  /* 0x000000ffff1f7224 */ /* 0x000fe200018e0623 */
[----:B------:R-:W-:-:S02]  /*143e0*/  SHF.R.U64 R7, R7, 0x3, RZ ;  /* 0x0000000307077819 */ /* 0x000fc400000012ff */
[----:B------:R-:W-:Y:S02]  /*143f0*/  IADD3 R9, P3, R34, 0x8000, RZ ;  /* 0x0000800022097810 */ /* 0x000fe40007f7e0ff */
[----:B------:R-:W-:Y:S02]  /*14400*/  SEL R95, R121, R120, P0 ;  /* 0x00000078795f7207 */ /* 0x000fe40000000000 */
[----:B------:R-:W-:Y:S02]  /*14410*/  SEL R69, R120, R121, P0 ;  /* 0x0000007978457207 */ /* 0x000fe40000000000 */
[----:B------:R-:W-:Y:S02]  /*14420*/  SEL R121, R47, R46, P0 ;  /* 0x0000002e2f797207 */ /* 0x000fe40000000000 */
[----:B------:R-:W-:Y:S01]  /*14430*/  SEL R81, R46, R47, P0 ;  /* 0x0000002f2e517207 */ /* 0x000fe20000000000 */
[----:B------:R-:W-:Y:S01]  /*14440*/  IMAD.X R47, RZ, RZ, R65, P5 ;  /* 0x000000ffff2f7224 */ /* 0x000fe200028e0641 */
[----:B------:R-:W-:-:S02]  /*14450*/  LOP3.LUT R46, R7, R8, RZ, 0x3c, !PT ;  /* 0x00000008072e7212 */ /* 0x000fc400078e3cff */
[----:B------:R-:W-:Y:S02]  /*14460*/  LOP3.LUT R8, R9, 0x380, RZ, 0xc0, !PT ;  /* 0x0000038009087812 */ /* 0x000fe400078ec0ff */
[----:B------:R-:W-:Y:S02]  /*14470*/  SEL R97, R49, R52, P0 ;  /* 0x0000003431617207 */ /* 0x000fe40000000000 */
[----:B------:R-:W-:Y:S02]  /*14480*/  SHF.R.U64 R8, R8, 0x3, RZ ;  /* 0x0000000308087819 */ /* 0x000fe400000012ff */
[----:B------:R-:W-:Y:S01]  /*14490*/  SEL R70, R52, R49, P0 ;  /* 0x0000003134467207 */ /* 0x000fe20000000000 */
[----:B------:R-:W-:Y:S01]  /*144a0*/  IMAD.X R49, RZ, RZ, R65, P6 ;  /* 0x000000ffff317224 */ /* 0x000fe200030e0641 */
[----:B------:R-:W-:Y:S01]  /*144b0*/  LOP3.LUT R8, R8, R9, RZ, 0x3c, !PT ;  /* 0x0000000908087212 */ /* 0x000fe200078e3cff */
[----:B------:R-:W-:Y:S01]  /*144c0*/  IMAD.X R9, RZ, RZ, R35, P3 ;  /* 0x000000ffff097224 */ /* 0x000fe200018e0623 */
[----:B0-----:R-:W-:-:S02]  /*144d0*/  ISETP.NE.AND P3, PT, R41, 0x1, PT ;  /* 0x000000012900780c */ /* 0x001fc40003f65270 */
[----:B------:R-:W-:Y:S02]  /*144e0*/  LOP3.LUT R12, R13, 0x380, RZ, 0xc0, !PT ;  /* 0x000003800d0c7812 */ /* 0x000fe400078ec0ff */
[----:B------:R-:W-:Y:S02]  /*144f0*/  MOV R110, R48 ;  /* 0x00000030006e7202 */ /* 0x000fe40000000f00 */
[----:B------:R-:W-:Y:S02]  /*14500*/  SHF.R.U64 R12, R12, 0x3, RZ ;  /* 0x000000030c0c7819 */ /* 0x000fe400000012ff */
[----:B------:R-:W-:Y:S01]  /*14510*/  MOV R96, R56 ;  /* 0x0000003800607202 */ /* 0x000fe20000000f00 */
[----:B------:R-:W-:Y:S01]  /*14520*/  VIADD R57, R19, UR36 ;  /* 0x0000002413397c36 */ /* 0x000fe20008000000 */
[----:B------:R-:W-:Y:S02]  /*14530*/  LOP3.LUT R50, R12, R13, RZ, 0x3c, !PT ;  /* 0x0000000d0c327212 */ /* 0x000fe400078e3cff */
[----:B------:R-:W-:Y:S01]  /*14540*/  MOV R94, R58 ;  /* 0x0000003a005e7202 */ /* 0x000fe20000000f00 */
[----:B------:R-:W0:Y:S01]  /*14550*/  @P3 LDC R48, c[0x0][0xbec] ;  /* 0x0002fb00ff303b82 */ /* 0x000e220000000800 */
[----:B------:R-:W-:-:S02]  /*14560*/  MOV R108, R50 ;  /* 0x00000032006c7202 */ /* 0x000fc40000000f00 */
[----:B------:R-:W-:Y:S02]  /*14570*/  LOP3.LUT R20, R27, 0x380, RZ, 0xc0, !PT ;  /* 0x000003801b147812 */ /* 0x000fe400078ec0ff */
[----:B------:R-:W-:Y:S02]  /*14580*/  LOP3.LUT R14, R15, 0x380, RZ, 0xc0, !PT ;  /* 0x000003800f0e7812 */ /* 0x000fe400078ec0ff */
[----:B------:R-:W-:Y:S01]  /*14590*/  SHF.R.U64 R20, R20, 0x3, RZ ;  /* 0x0000000314147819 */ /* 0x000fe200000012ff */
[----:B------:R-:W1:Y:S01]  /*145a0*/  @P3 LDC R51, c[0x0][0xbf0] ;  /* 0x0002fc00ff333b82 */ /* 0x000e620000000800 */
[----:B------:R-:W-:Y:S02]  /*145b0*/  SEL R103, R33, R32, P0 ;  /* 0x0000002021677207 */ /* 0x000fe40000000000 */
[----:B------:R-:W-:Y:S02]  /*145c0*/  SEL R105, R29, R28, P0 ;  /* 0x0000001c1d697207 */ /* 0x000fe40000000000 */
[----:B------:R-:W-:-:S02]  /*145d0*/  SHF.R.U64 R14, R14, 0x3, RZ ;  /* 0x000000030e0e7819 */ /* 0x000fc400000012ff */
[----:B------:R-:W-:Y:S02]  /*145e0*/  SEL R74, R28, R29, P0 ;  /* 0x0000001d1c4a7207 */ /* 0x000fe40000000000 */
[----:B------:R-:W-:Y:S02]  /*145f0*/  LOP3.LUT R62, R20, R27, RZ, 0x3c, !PT ;  /* 0x0000001b143e7212 */ /* 0x000fe400078e3cff */
[----:B------:R-:W-:Y:S02]  /*14600*/  MOV R112, R46 ;  /* 0x0000002e00707202 */ /* 0x000fe40000000f00 */
[----:B------:R-:W-:Y:S02]  /*14610*/  MOV R114, R44 ;  /* 0x0000002c00727202 */ /* 0x000fe40000000f00 */
[----:B------:R-:W-:Y:S01]  /*14620*/  SEL R73, R32, R33, P0 ;  /* 0x0000002120497207 */ /* 0x000fe20000000000 */
[----:B0-----:R-:W-:Y:S01]  /*14630*/  @P3 IMAD.HI.U32 R48, R57, R48, RZ ;  /* 0x0000003039303227 */ /* 0x001fe200078e00ff */
[----:B------:R-:W-:-:S02]  /*14640*/  IADD3 R21, P1, R34, 0x6000, RZ ;  /* 0x0000600022157810 */ /* 0x000fc40007f3e0ff */
[----:B------:R-:W-:Y:S02]  /*14650*/  MOV R116, R64 ;  /* 0x0000004000747202 */ /* 0x000fe40000000f00 */
[----:B------:R-:W-:Y:S01]  /*14660*/  MOV R92, R60 ;  /* 0x0000003c005c7202 */ /* 0x000fe20000000f00 */
[----:B------:R-:W-:Y:S01]  /*14670*/  IMAD.MOV.U32 R61, RZ, RZ, R57 ;  /* 0x000000ffff3d7224 */ /* 0x000fe200078e0039 */
[----:B------:R-:W-:Y:S02]  /*14680*/  LOP3.LUT R52, R14, R15, RZ, 0x3c, !PT ;  /* 0x0000000f0e347212 */ /* 0x000fe400078e3cff */
[----:B------:R-:W-:Y:S02]  /*14690*/  IADD3 R33, P4, R34, 0x1000, RZ ;  /* 0x0000100022217810 */ /* 0x000fe40007f9e0ff */
[----:B-1----:R-:W-:Y:S02]  /*146a0*/  @P3 SHF.R.U32.HI R61, RZ, R51, R48 ;  /* 0x00000033ff3d3219 */ /* 0x002fe40000011630 */
[----:B------:R-:W-:-:S02]  /*146b0*/  MOV R42, R42 ;  /* 0x0000002a002a7202 */ /* 0x000fc40000000f00 */
[----:B------:R-:W-:Y:S02]  /*146c0*/  LOP3.LUT R20, R21, 0x380, RZ, 0xc0, !PT ;  /* 0x0000038015147812 */ /* 0x000fe400078ec0ff */
[----:B------:R-:W-:Y:S02]  /*146d0*/  MOV R43, R62 ;  /* 0x0000003e002b7202 */ /* 0x000fe40000000f00 */
[----:B------:R-:W-:Y:S02]  /*146e0*/  LOP3.LUT R32, R33, 0x380, RZ, 0xc0, !PT ;  /* 0x0000038021207812 */ /* 0x000fe400078ec0ff */
[----:B------:R-:W-:Y:S02]  /*146f0*/  MOV R59, R54 ;  /* 0x00000036003b7202 */ /* 0x000fe40000000f00 */
[----:B------:R-:W-:Y:S02]  /*14700*/  MOV R65, R52 ;  /* 0x0000003400417202 */ /* 0x000fe40000000f00 */
[----:B------:R-:W-:-:S02]  /*14710*/  SHF.R.U64 R20, R20, 0x3, RZ ;  /* 0x0000000314147819 */ /* 0x000fc400000012ff */
[----:B------:R-:W-:Y:S02]  /*14720*/  SHF.R.U64 R32, R32, 0x3, RZ ;  /* 0x0000000320207819 */ /* 0x000fe400000012ff */
        /* <DEDUP_REMOVED lines=9> */
[----:B------:R-:W-:Y:S02]  /*147c0*/  LOP3.LUT R28, R29, 0x380, RZ, 0xc0, !PT ;  /* 0x000003801d1c7812 */ /* 0x000fe400078ec0ff */
[----:B------:R-:W-:Y:S02]  /*147d0*/  LOP3.LUT R26, R27, 0x380, RZ, 0xc0, !PT ;  /* 0x000003801b1a7812 */ /* 0x000fe400078ec0ff */
[----:B--2---:R-:W-:Y:S01]  /*147e0*/  LOP3.LUT R49, R40, 0x2, RZ, 0x3c, !PT ;  /* 0x0000000228317812 */ /* 0x004fe200078e3cff */
[----:B------:R-:W-:Y:S01]  /*147f0*/  SHFL.IDX PT, R89, R89, R40, 0x1c1f ;  /* 0x001c1f2859597589 */ /* 0x000fe200000e0000 */
[----:B------:R-:W-:Y:S01]  /*14800*/  LOP3.LUT R14, R14, R15, RZ, 0x3c, !PT ;  /* 0x0000000f0e0e7212 */ /* 0x000fe200078e3cff */
[----:B------:R-:W-:Y:S01]  /*14810*/  IMAD.X R15, RZ, RZ, R35, P4 ;  /* 0x000000ffff0f7224 */ /* 0x000fe200020e0623 */
[----:B------:R-:W-:Y:S01]  /*14820*/  LOP3.LUT R7, R34, 0x380, RZ, 0xc0, !PT ;  /* 0x0000038022077812 */ /* 0x000fe200078ec0ff */
[----:B------:R-:W-:Y:S01]  /*14830*/  SHFL.IDX PT, R113, R113, R40, 0x1c1f ;  /* 0x001c1f2871717589 */ /* 0x000fe200000e0000 */
[----:B------:R-:W-:-:S02]  /*14840*/  SHF.R.U64 R28, R28, 0x3, RZ ;  /* 0x000000031c1c7819 */ /* 0x000fc400000012ff */
[----:B------:R-:W-:Y:S01]  /*14850*/  SHF.R.U64 R26, R26, 0x3, RZ ;  /* 0x000000031a1a7819 */ /* 0x000fe200000012ff */
[----:B------:R-:W0:Y:S01]  /*14860*/  SHFL.IDX PT, R66, R66, R49, 0x1c1f ;  /* 0x001c1f3142427589 */ /* 0x000e2200000e0000 */
[----:B------:R-:W-:Y:S02]  /*14870*/  SHF.R.U64 R7, R7, 0x3, RZ ;  /* 0x0000000307077819 */ /* 0x000fe400000012ff */
[----:B------:R-:W-:Y:S01]  /*14880*/  LOP3.LUT R28, R28, R29, RZ, 0x3c, !PT ;  /* 0x0000001d1c1c7212 */ /* 0x000fe200078e3cff */
[----:B------:R-:W1:Y:S01]  /*14890*/  SHFL.IDX PT, R86, R86, R49, 0x1c1f ;  /* 0x001c1f3156567589 */ /* 0x000e6200000e0000 */
[----:B------:R-:W-:Y:S01]  /*148a0*/  LOP3.LUT R26, R26, R27, RZ, 0x3c, !PT ;  /* 0x0000001b1a1a7212 */ /* 0x000fe200078e3cff */
[--C-:B------:R-:W-:Y:S01]  /*148b0*/  IMAD.X R29, RZ, RZ, R35.reuse, P6 ;  /* 0x000000ffff1d7224 */ /* 0x100fe200030e0623 */
[C---:B------:R-:W-:Y:S01]  /*148c0*/  IADD3 R11, P6, R34.reuse, 0x9000, RZ ;  /* 0x00009000220b7810 */ /* 0x040fe20007fde0ff */
[----:B------:R-:W-:Y:S01]  /*148d0*/  SHFL.IDX PT, R91, R91, R40, 0x1c1f ;  /* 0x001c1f285b5b7589 */ /* 0x000fe200000e0000 */
[----:B------:R-:W-:Y:S01]  /*148e0*/  IMAD.X R27, RZ, RZ, R35, P5 ;  /* 0x000000ffff1b7224 */ /* 0x000fe200028e0623 */
[----:B------:R-:W-:-:S02]  /*148f0*/  IADD3 R13, P5, R34, 0xa000, RZ ;  /* 0x0000a000220d7810 */ /* 0x000fc40007fbe0ff */
[----:B------:R-:W2:Y:S01]  /*14900*/  SHFL.IDX PT, R50, R67, R49, 0x1c1f ;  /* 0x001c1f3143327589 */ /* 0x000ea200000e0000 */
[----:B------:R-:W-:Y:S01]  /*14910*/  LOP3.LUT R34, R7, R34, RZ, 0x3c, !PT ;  /* 0x0000002207227212 */ /* 0x000fe200078e3cff */
[--C-:B------:R-:W-:Y:S01]  /*14920*/  IMAD.X R7, RZ, RZ, R35.reuse, P2 ;  /* 0x000000ffff077224 */ /* 0x100fe200010e0623 */
[----:B------:R-:W-:Y:S01]  /*14930*/  LOP3.LUT R10, R11, 0x380, RZ, 0xc0, !PT ;  /* 0x000003800b0a7812 */ /* 0x000fe200078ec0ff */
[----:B------:R-:W-:Y:S01]  /*14940*/  SHFL.IDX PT, R95, R95, R40, 0x1c1f ;  /* 0x001c1f285f5f7589 */ /* 0x000fe200000e0000 */
[----:B------:R-:W-:Y:S02]  /*14950*/  LOP3.LUT R12, R13, 0x380, RZ, 0xc0, !PT ;  /* 0x000003800d0c7812 */ /* 0x000fe400078ec0ff */
[----:B------:R-:W-:Y:S01]  /*14960*/  SHF.R.U64 R10, R10, 0x3, RZ ;  /* 0x000000030a0a7819 */ /* 0x000fe200000012ff */
[----:B------:R-:W-:Y:S01]  /*14970*/  SHFL.IDX PT, R115, R115, R40, 0x1c1f ;  /* 0x001c1f2873737589 */ /* 0x000fe200000e0000 */
[----:B------:R-:W-:Y:S02]  /*14980*/  SHF.R.U64 R12, R12, 0x3, RZ ;  /* 0x000000030c0c7819 */ /* 0x000fe400000012ff */
[----:B------:R-:W-:Y:S01]  /*14990*/  LOP3.LUT R10, R10, R11, RZ, 0x3c, !PT ;  /* 0x0000000b0a0a7212 */ /* 0x000fe200078e3cff */
[----:B------:R-:W-:Y:S01]  /*149a0*/  SHFL.IDX PT, R56, R69, R49, 0x1c1f ;  /* 0x001c1f3145387589 */ /* 0x000fe200000e0000 */
[----:B0-----:R-:W-:Y:S01]  /*149b0*/  SEL R44, R89, R66, P0 ;  /* 0x00000042592c7207 */ /* 0x001fe20000000000 */
[----:B------:R-:W-:Y:S01]  /*149c0*/  IMAD.X R11, RZ, RZ, R35, P6 ;  /* 0x000000ffff0b7224 */ /* 0x000fe200030e0623 */
[----:B------:R-:W-:Y:S01]  /*149d0*/  SEL R46, R66, R89, P0 ;  /* 0x00000059422e7207 */ /* 0x000fe20000000000 */
[----:B------:R-:W0:Y:S01]  /*149e0*/  SHFL.IDX PT, R78, R78, R49, 0x1c1f ;  /* 0x001c1f314e4e7589 */ /* 0x000e2200000e0000 */
[----:B-1----:R-:W-:-:S02]  /*149f0*/  SEL R45, R113, R86, P0 ;  /* 0x00000056712d7207 */ /* 0x002fc40000000000 */
[----:B------:R-:W-:Y:S01]  /*14a00*/  SEL R47, R86, R113, P0 ;  /* 0x00000071562f7207 */ /* 0x000fe20000000000 */
[----:B------:R-:W-:Y:S01]  /*14a10*/  SHFL.IDX PT, R93, R93, R40, 0x1c1f ;  /* 0x001c1f285d5d7589 */ /* 0x000fe200000e0000 */
[----:B------:R-:W-:Y:S01]  /*14a20*/  LOP3.LUT R12, R12, R13, RZ, 0x3c, !PT ;  /* 0x0000000d0c0c7212 */ /* 0x000fe200078e3cff */
[----:B------:R-:W-:Y:S02]  /*14a30*/  IMAD.X R13, RZ, RZ, R35, P5 ;  /* 0x000000ffff0d7224 */ /* 0x000fe400028e0623 */
[----:B------:R-:W-:Y:S01]  /*14a40*/  SHFL.IDX PT, R117, R117, R40, 0x1c1f ;  /* 0x001c1f2875757589 */ /* 0x000fe200000e0000 */
[----:B--2---:R-:W-:Y:S02]  /*14a50*/  SEL R48, R91, R50, P0 ;  /* 0x000000325b307207 */ /* 0x004fe40000000000 */
[----:B------:R-:W-:Y:S01]  /*14a60*/  SEL R50, R50, R91, P0 ;  /* 0x0000005b32327207 */ /* 0x000fe20000000000 */
[----:B------:R-:W1:Y:S04]  /*14a70*/  SHFL.IDX PT, R68, R68, R49, 0x1c1f ;  /* 0x001c1f3144447589 */ /* 0x000e6800000e0000 */
[----:B------:R-:W2:Y:S04]  /*14a80*/  SHFL.IDX PT, R58, R79, R49, 0x1c1f ;  /* 0x001c1f314f3a7589 */ /* 0x000ea800000e0000 */
[----:B------:R-:W-:Y:S04]  /*14a90*/  SHFL.IDX PT, R119, R119, R40, 0x1c1f ;  /* 0x001c1f2877777589 */ /* 0x000fe800000e0000 */
[----:B------:R-:W-:Y:S01]  /*14aa0*/  SHFL.IDX PT, R80, R80, R49, 0x1c1f ;  /* 0x001c1f3150507589 */ /* 0x000fe200000e0000 */
[----:B0-----:R-:W-:-:S03]  /*14ab0*/  SEL R51, R78, R115, P0 ;  /* 0x000000734e337207 */ /* 0x001fc60000000000 */
[----:B------:R-:W-:Y:S04]  /*14ac0*/  SHFL.IDX PT, R97, R97, R40, 0x1c1f ;  /* 0x001c1f2861617589 */ /* 0x000fe800000e0000 */
[----:B------:R-:W-:Y:S04]  /*14ad0*/  SHFL.IDX PT, R121, R121, R40, 0x1c1f ;  /* 0x001c1f2879797589 */ /* 0x000fe800000e0000 */
[----:B------:R-:W0:Y:S01]  /*14ae0*/  SHFL.IDX PT, R70, R70, R49, 0x1c1f ;  /* 0x001c1f3146467589 */ /* 0x000e2200000e0000 */
[----:B-1----:R-:W-:Y:S02]  /*14af0*/  SEL R52, R93, R68, P0 ;  /* 0x000000445d347207 */ /* 0x002fe40000000000 */
[----:B------:R-:W-:Y:S01]  /*14b00*/  SEL R54, R68, R93, P0 ;  /* 0x0000005d44367207 */ /* 0x000fe20000000000 */
[----:B------:R-:W-:Y:S01]  /*14b10*/  SHFL.IDX PT, R100, R81, R49, 0x1c1f ;  /* 0x001c1f3151647589 */ /* 0x000fe200000e0000 */
[----:B--2---:R-:W-:-:S02]  /*14b20*/  SEL R53, R117, R58, P0 ;  /* 0x0000003a75357207 */ /* 0x004fc40000000000 */
[----:B------:R-:W-:Y:S01]  /*14b30*/  SEL R55, R58, R117, P0 ;  /* 0x000000753a377207 */ /* 0x000fe20000000000 */
[----:B------:R-:W-:Y:S04]  /*14b40*/  SHFL.IDX PT, R99, R99, R40, 0x1c1f ;  /* 0x001c1f2863637589 */ /* 0x000fe800000e0000 */
[----:B------:R-:W-:Y:S04]  /*14b50*/  SHFL.IDX PT, R101, R101, R40, 0x1c1f ;  /* 0x001c1f2865657589 */ /* 0x000fe800000e0000 */
[----:B------:R-:W-:Y:S04]  /*14b60*/  SHFL.IDX PT, R103, R103, R40, 0x1c1f ;  /* 0x001c1f2867677589 */ /* 0x000fe800000e0000 */
[----:B------:R-:W-:Y:S04]  /*14b70*/  SHFL.IDX PT, R105, R105, R40, 0x1c1f ;  /* 0x001c1f2869697589 */ /* 0x000fe800000e0000 */
[----:B------:R-:W-:Y:S01]  /*14b80*/  SHFL.IDX PT, R107, R107, R40, 0x1c1f ;  /* 0x001c1f286b6b7589 */ /* 0x000fe200000e0000 */
        /* <DEDUP_REMOVED lines=15> */
[----:B------:R-:W-:Y:S04]  /*14c80*/  SHFL.IDX PT, R64, R76, R49, 0x1c1f ;  /* 0x001c1f314c407589 */ /* 0x000fe800000e0000 */
[----:B------:R-:W-:Y:S04]  /*14c90*/  SHFL.IDX PT, R98, R77, R49, 0x1c1f ;  /* 0x001c1f314d627589 */ /* 0x000fe800000e0000 */
[----:B------:R-:W-:Y:S04]  /*14ca0*/  SHFL.IDX PT, R82, R82, R49, 0x1c1f ;  /* 0x001c1f3152527589 */ /* 0x000fe800000e0000 */
[----:B------:R-:W-:Y:S04]  /*14cb0*/  SHFL.IDX PT, R102, R83, R49, 0x1c1f ;  /* 0x001c1f3153667589 */ /* 0x000fe800000e0000 */
[----:B------:R-:W-:Y:S04]  /*14cc0*/  SHFL.IDX PT, R84, R84, R49, 0x1c1f ;  /* 0x001c1f3154547589 */ /* 0x000fe800000e0000 */
[----:B------:R-:W-:Y:S01]  /*14cd0*/  SHFL.IDX PT, R104, R85, R49, 0x1c1f ;  /* 0x001c1f3155687589 */ /* 0x000fe200000e0000 */
[----:B0-----:R-:W-:-:S03]  /*14ce0*/  SEL R68, R107, R62, P0 ;  /* 0x0000003e6b447207 */ /* 0x001fc60000000000 */
[----:B------:R-:W0:Y:S04]  /*14cf0*/  SHFL.IDX PT, R106, R87, R49, 0x1c1f ;  /* 0x001c1f31576a7589 */ /* 0x000e2800000e0000 */
[----:B------:R-:W1:Y:S04]  /*14d00*/  SHFL.IDX PT, R88, R88, R49, 0x1c1f ;  /* 0x001c1f3158587589 */ /* 0x000e6800000e0000 */
[----:B------:R2:W3:Y:S04]  /*14d10*/  SHFL.IDX PT, R90, R90, R49, 0x1c1f ;  /* 0x001c1f315a5a7589 */ /* 0x0004e800000e0000 */
[----:B------:R4:W-:Y:S01]  /*14d20*/  STSM.16.M88.4 [R116], R44 ;  /* 0x0000002c74007844 */ /* 0x0009e20000000200 */
[----:B--2---:R-:W-:-:S05]  /*14d30*/  SEL R49, R115, R78, P0 ;  /* 0x0000004e73317207 */ /* 0x004fca0000000000 */
[----:B------:R2:W-:Y:S01]  /*14d40*/  STSM.16.M88.4 [R59], R48 ;  /* 0x000000303b007844 */ /* 0x0005e20000000200 */
[----:B0-----:R-:W-:Y:S02]  /*14d50*/  SEL R69, R131, R106, P0 ;  /* 0x0000006a83457207 */ /* 0x001fe40000000000 */
[----:B------:R-:W-:Y:S01]  /*14d60*/  SEL R71, R106, R131, P0 ;  /* 0x000000836a477207 */ /* 0x000fe20000000000 */
[----:B------:R0:W-:Y:S01]  /*14d70*/  STSM.16.M88.4 [R114], R52 ;  /* 0x0000003472007844 */ /* 0x0001e20000000200 */
[----:B----4-:R-:W-:Y:S02]  /*14d80*/  SEL R44, R95, R56, P0 ;  /* 0x000000385f2c7207 */ /* 0x010fe40000000000 */
[----:B------:R-:W-:Y:S01]  /*14d90*/  SEL R46, R56, R95, P0 ;  /* 0x0000005f382e7207 */ /* 0x000fe20000000000 */
[----:B------:R-:W-:Y:S01]  /*14da0*/  IMAD.MOV R56, RZ, RZ, -R61 ;  /* 0x000000ffff387224 */ /* 0x000fe200078e0a3d */
[----:B------:R-:W-:Y:S02]  /*14db0*/  SEL R45, R119, R80, P0 ;  /* 0x00000050772d7207 */ /* 0x000fe40000000000 */
[----:B------:R-:W-:Y:S01]  /*14dc0*/  SEL R47, R80, R119, P0 ;  /* 0x00000077502f7207 */ /* 0x000fe20000000000 */
[----:B------:R-:W-:Y:S01]  /*14dd0*/  IMAD R63, R41, R56, R57 ;  /* 0x00000038293f7224 */ /* 0x000fe200078e0239 */
[----:B------:R-:W-:-:S02]  /*14de0*/  SEL R56, R97, R70, P0 ;  /* 0x0000004661387207 */ /* 0x000fc40000000000 */
[----:B------:R-:W-:Y:S01]  /*14df0*/  SEL R57, R121, R100, P0 ;  /* 0x0000006479397207 */ /* 0x000fe20000000000 */
[----:B------:R4:W-:Y:S01]  /*14e00*/  STSM.16.M88.4 [R112], R44 ;  /* 0x0000002c70007844 */ /* 0x0009e20000000200 */
[----:B--2---:R-:W-:Y:S02]  /*14e10*/  SEL R59, R100, R121, P0 ;  /* 0x00000079643b7207 */ /* 0x004fe40000000000 */
[----:B------:R-:W-:Y:S01]  /*14e20*/  SEL R48, R99, R60, P0 ;  /* 0x0000003c63307207 */ /* 0x000fe20000000000 */
[----:B0-----:R-:W-:Y:S01]  /*14e30*/  IMAD.U32 R52, RZ, RZ, UR5 ;  /* 0x00000005ff347e24 */ /* 0x001fe2000f8e00ff */
[----:B------:R-:W-:Y:S01]  /*14e40*/  SEL R50, R60, R99, P0 ;  /* 0x000000633c327207 */ /* 0x000fe20000000000 */
[----:B------:R-:W-:Y:S01]  /*14e50*/  STSM.16.M88.4 [R110], R56 ;  /* 0x000000386e007844 */ /* 0x000fe20000000200 */
[----:B------:R-:W-:Y:S01]  /*14e60*/  SEL R49, R123, R82, P0 ;  /* 0x000000527b317207 */ /* 0x000fe20000000000 */
[----:B------:R-:W-:Y:S01]  /*14e70*/  VIADD R60, R223, UR36 ;  /* 0x00000024df3c7c36 */ /* 0x000fe20008000000 */
[----:B------:R-:W-:Y:S01]  /*14e80*/  SEL R51, R82, R123, P0 ;  /* 0x0000007b52337207 */ /* 0x000fe20000000000 */
[----:B------:R-:W-:Y:S01]  /*14e90*/  ULDC UR5, c[0x0][0xa88] ;  /* 0x0002a20000057ab9 */ /* 0x000fe20000000800 */
[----:B------:R-:W-:Y:S01]  /*14ea0*/  SEL R54, R72, R101, P0 ;  /* 0x0000006548367207 */ /* 0x000fe20000000000 */
[----:B------:R-:W-:Y:S01]  /*14eb0*/  IMAD R89, R41, UR5, RZ ;  /* 0x0000000529597c24 */ /* 0x000fe2000f8e02ff */
[----:B------:R-:W-:Y:S01]  /*14ec0*/  SEL R53, R125, R102, P0 ;  /* 0x000000667d357207 */ /* 0x000fe20000000000 */
[----:B------:R0:W-:Y:S01]  /*14ed0*/  STSM.16.M88.4 [R108], R48 ;  /* 0x000000306c007844 */ /* 0x0001e20000000200 */
[----:B------:R-:W-:-:S02]  /*14ee0*/  SEL R55, R102, R125, P0 ;  /* 0x0000007d66377207 */ /* 0x000fc40000000000 */
[----:B----4-:R-:W-:Y:S02]  /*14ef0*/  SHF.R.S32.HI R45, RZ, 0x1f, R61 ;  /* 0x0000001fff2d7819 */ /* 0x010fe4000001143d */
[----:B------:R-:W-:Y:S02]  /*14f00*/  IADD3 R44, P1, R61, UR6, RZ ;  /* 0x000000063d2c7c10 */ /* 0x000fe4000ff3e0ff */
[----:B------:R-:W-:Y:S02]  /*14f10*/  SHF.R.S32.HI R46, RZ, 0x1f, R63 ;  /* 0x0000001fff2e7819 */ /* 0x000fe4000001143f */
[----:B------:R-:W-:Y:S01]  /*14f20*/  IADD3.X R45, R45, UR7, R52, P1, !PT ;  /* 0x000000072d2d7c10 */ /* 0x000fe20008ffe434 */
[----:B------:R-:W-:Y:S01]  /*14f30*/  ULDC.64 UR6, c[0x0][0xb88] ;  /* 0x0002e20000067ab9 */ /* 0x000fe20000000a00 */
[----:B------:R-:W-:Y:S01]  /*14f40*/  SEL R52, R101, R72, P0 ;  /* 0x0000004865347207 */ /* 0x000fe20000000000 */
[----:B------:R-:W-:Y:S01]  /*14f50*/  IMAD R46, R46, UR6, RZ ;  /* 0x000000062e2e7c24 */ /* 0x000fe2000f8e02ff */
[----:B------:R-:W-:Y:S01]  /*14f60*/  LOP3.LUT P1, RZ, R221, 0x3, RZ, 0xc0, !PT ;  /* 0x00000003ddff7812 */ /* 0x000fe2000782c0ff */
[----:B------:R-:W-:Y:S01]  /*14f70*/  IMAD.WIDE.U32 R44, R63, UR6, R44 ;  /* 0x000000063f2c7c25 */ /* 0x000fe2000f8e002c */
[----:B------:R-:W-:Y:S01]  /*14f80*/  SEL R70, R62, R107, P0 ;  /* 0x0000006b3e467207 */ /* 0x000fe20000000000 */
[----:B------:R2:W-:Y:S01]  /*14f90*/  STSM.16.M88.4 [R65], R52 ;  /* 0x0000003441007844 */ /* 0x0005e20000000200 */
[----:B0-----:R-:W-:Y:S01]  /*14fa0*/  SEL R48, R103, R40, P0 ;  /* 0x0000002867307207 */ /* 0x001fe20000000000 */
[----:B------:R-:W-:Y:S01]  /*14fb0*/  IMAD R63, R63, UR7, R46 ;  /* 0x000000073f3f7c24 */ /* 0x000fe2000f8e022e */
[----:B------:R-:W-:Y:S01]  /*14fc0*/  ULDC.64 UR6, c[0x0][0xb50] ;  /* 0x0002d40000067ab9 */ /* 0x000fe20000000a00 */
[----:B------:R-:W-:Y:S01]  /*14fd0*/  VIADD R46, R60, 0x8 ;  /* 0x000000083c2e7836 */ /* 0x000fe20000000000 */
[----:B------:R-:W-:Y:S01]  /*14fe0*/  LEA R56, P4, R44, UR6, 0x2 ;  /* 0x000000062c387c11 */ /* 0x000fe2000f8810ff */
[----:B------:R-:W-:Y:S01]  /*14ff0*/  IMAD.IADD R45, R45, 0x1, R63 ;  /* 0x000000012d2d7824 */ /* 0x000fe200078e023f */
[----:B------:R-:W-:-:S02]  /*15000*/  SEL R50, R40, R103, P0 ;  /* 0x0000006728327207 */ /* 0x000fc40000000000 */
[----:B------:R-:W-:Y:S01]  /*15010*/  SEL R49, R127, R84, P0 ;  /* 0x000000547f317207 */ /* 0x000fe20000000000 */
[----:B------:R-:W-:Y:S01]  /*15020*/  SHFL.IDX PT, R76, R56, RZ, 0x1c1f ;  /* 0x001c1fff384c7589 */ /* 0x000fe200000e0000 */
[----:B------:R-:W-:Y:S02]  /*15030*/  LEA.HI.X R44, R44, UR7, R45, 0x2, P4 ;  /* 0x000000072c2c7c11 */ /* 0x000fe4000a0f142d */
[----:B------:R-:W-:Y:S01]  /*15040*/  SEL R51, R84, R127, P0 ;  /* 0x0000007f54337207 */ /* 0x000fe20000000000 */
[----:B------:R-:W-:Y:S01]  /*15050*/  SHFL.IDX PT, R78, R56, 0x1, 0x1c1f ;  /* 0x003c1f00384e7f89 */ /* 0x000fe200000e0000 */
[----:B------:R-:W-:Y:S02]  /*15060*/  ISETP.GE.OR P2, PT, R60, R89, P1 ;  /* 0x000000593c00720c */ /* 0x000fe40000f46670 */
[----:B--2---:R-:W-:Y:S01]  /*15070*/  SEL R52, R105, R74, P0 ;  /* 0x0000004a69347207 */ /* 0x004fe20000000000 */
[----:B------:R-:W0:Y:S01]  /*15080*/  SHFL.IDX PT, R77, R44, RZ, 0x1c1f ;  /* 0x001c1fff2c4d7589 */ /* 0x000e2200000e0000 */
[----:B------:R-:W-:-:S02]  /*15090*/  SEL R54, R74, R105, P0 ;  /* 0x000000694a367207 */ /* 0x000fc40000000000 */
[----:B------:R-:W-:Y:S01]  /*150a0*/  SEL R53, R129, R104, P0 ;  /* 0x0000006881357207 */ /* 0x000fe20000000000 */
[----:B------:R2:W4:Y:S01]  /*150b0*/  SHFL.IDX PT, R79, R44, 0x1, 0x1c1f ;  /* 0x003c1f002c4f7f89 */ /* 0x00052200000e0000 */
[----:B------:R-:W-:Y:S02]  /*150c0*/  SEL R55, R104, R129, P0 ;  /* 0x0000008168377207 */ /* 0x000fe40000000000 */
[----:B------:R-:W-:Y:S01]  /*150d0*/  ISETP.GE.OR P1, PT, R46, R89, P1 ;  /* 0x000000592e00720c */ /* 0x000fe20000f26670 */
[----:B------:R-:W-:Y:S01]  /*150e0*/  STSM.16.M88.4 [R96], R48 ;  /* 0x0000003060007844 */ /* 0x000fe20000000200 */
[----:B------:R-:W-:Y:S02]  /*150f0*/  SEL R80, R109, R64, P0 ;  /* 0x000000406d507207 */ /* 0x000fe40000000000 */
[----:B------:R-:W-:Y:S01]  /*15100*/  SEL R82, R64, R109, P0 ;  /* 0x0000006d40527207 */ /* 0x000fe20000000000 */
[----:B------:R-:W-:Y:S01]  /*15110*/  STSM.16.M88.4 [R94], R52 ;  /* 0x000000345e007844 */ /* 0x000fe20000000200 */
[----:B-1----:R-:W-:-:S02]  /*15120*/  SEL R81, R133, R88, P0 ;  /* 0x0000005885517207 */ /* 0x002fc40000000000 */
[----:B------:R-:W-:Y:S01]  /*15130*/  SEL R83, R88, R133, P0 ;  /* 0x0000008558537207 */ /* 0x000fe20000000000 */
[----:B------:R-:W-:Y:S01]  /*15140*/  STSM.16.M88.4 [R92], R68 ;  /* 0x000000445c007844 */ /* 0x000fe20000000200 */
[----:B---3--:R-:W-:Y:S02]  /*15150*/  SEL R45, R135, R90, P0 ;  /* 0x0000005a872d7207 */ /* 0x008fe40000000000 */
[----:B------:R-:W-:Y:S01]  /*15160*/  SEL R47, R90, R135, P0 ;  /* 0x000000875a2f7207 */ /* 0x000fe20000000000 */
[----:B------:R-:W-:Y:S01]  /*15170*/  STSM.16.M88.4 [R43], R80 ;  /* 0x000000502b007844 */ /* 0x000fe20000000200 */
[----:B--2---:R-:W-:Y:S02]  /*15180*/  SEL R44, R111, R98, P0 ;  /* 0x000000626f2c7207 */ /* 0x004fe40000000000 */
[----:B------:R-:W-:-:S05]  /*15190*/  SEL R46, R98, R111, P0 ;  /* 0x0000006f622e7207 */ /* 0x000fca0000000000 */
[----:B------:R1:W-:Y:S01]  /*151a0*/  STSM.16.M88.4 [R42], R44 ;  /* 0x0000002c2a007844 */ /* 0x0003e20000000200 */
[----:B------:R-:W-:Y:S01]  /*151b0*/  BAR.SYNC.DEFER_BLOCKING 0x1, 0x100 ;  /* 0x0044000000007b1d */ /* 0x000fe20000010000 */
[----:B------:R-:W-:-:S05]  /*151c0*/  UIMAD UR5, UR10, UR8, URZ ;  /* 0x000000080a0572a4 */ /* 0x000fca000f8e023f */
[----:B0-----:R-:W-:Y:S01]  /*151d0*/  @!P2 ST.E desc[UR50][R76.64], R5 ;  /* 0x000000054c00a985 */ /* 0x001fe2000c101932 */
[----:B------:R-:W-:Y:S01]  /*151e0*/  UIMAD.WIDE.U32 UR6, UR42, UR8, URZ ;  /* 0x000000082a0672a5 */ /* 0x000fe2000f8e003f */
[----:B------:R-:W-:Y:S02]  /*151f0*/  ULDC.64 UR10, c[0x0][0xaf0] ;  /* 0x0002bc00000a7ab9 */ /* 0x000fe40000000a00 */
[----:B----4-:R0:W-:Y:S04]  /*15200*/  @!P1 ST.E desc[UR50][R78.64], R4 ;  /* 0x000000044e009985 */ /* 0x0101e8000c101932 */
[----:B------:R2:W5:Y:S04]  /*15210*/  LD.E.128 R60, desc[UR50][R32.64] ;  /* 0x00000032203c7980 */ /* 0x000568000c101d00 */
[----:B------:R3:W5:Y:S04]  /*15220*/  LD.E.128 R56, desc[UR50][R30.64] ;  /* 0x000000321e387980 */ /* 0x000768000c101d00 */
[----:B-1----:R1:W5:Y:S01]  /*15230*/  LD.E.128 R44, desc[UR50][R14.64] ;  /* 0x000000320e2c7980 */ /* 0x002362000c101d00 */
[----:B--2---:R-:W2:Y:S01]  /*15240*/  @P3 LDC R33, c[0x0][0xbec] ;  /* 0x0002fb00ff213b82 */ /* 0x004ea20000000800 */
[----:B------:R-:W-:-:S02]  /*15250*/  UIMAD UR5, UR42, UR9, UR5 ;  /* 0x000000092a0572a4 */ /* 0x000fc4000f8e0205 */
[----:B------:R-:W5:Y:S01]  /*15260*/  LD.E.128 R84, desc[UR50][R8.64] ;  /* 0x0000003208547980 */ /* 0x000f62000c101d00 */
[----:B------:R-:W-:-:S03]  /*15270*/  UIMAD UR8, UR12, UR10, URZ ;  /* 0x0000000a0c0872a4 */ /* 0x000fc6000f8e023f */
[----:B------:R4:W5:Y:S01]  /*15280*/  LD.E.128 R80, desc[UR50][R10.64] ;  /* 0x000000320a507980 */ /* 0x000962000c101d00 */
[----:B---3--:R-:W3:Y:S01]  /*15290*/  @P3 LDC R31, c[0x0][0xbf0] ;  /* 0x0002fc00ff1f3b82 */ /* 0x008ee20000000800 */
[----:B-1----:R-:W-:Y:S02]  /*152a0*/  IMAD R14, R22, 0x20, R220 ;  /* 0x00000020160e7824 */ /* 0x002fe400078e02dc */
[----:B0-----:R0:W5:Y:S02]  /*152b0*/  LD.E.128 R76, desc[UR50][R12.64] ;  /* 0x000000320c4c7980 */ /* 0x001164000c101d00 */
[----:B------:R-:W-:Y:S01]  /*152c0*/  VIADD R14, R14, UR36 ;  /* 0x000000240e0e7c36 */ /* 0x000fe20008000000 */
[----:B------:R-:W-:Y:S01]  /*152d0*/  UIADD3 UR7, UR7, UR5, URZ ;  /* 0x0000000507077290 */ /* 0x000fe2000fffe03f */
[----:B------:R-:W5:Y:S02]  /*152e0*/  LD.E.128 R64, desc[UR50][R34.64] ;  /* 0x0000003222407980 */ /* 0x000f64000c101d00 */
[----:B----4-:R-:W-:Y:S01]  /*152f0*/  IMAD.MOV.U32 R11, RZ, RZ, R14 ;  /* 0x000000ffff0b7224 */ /* 0x010fe200078e000e */
[----:B------:R-:W-:Y:S01]  /*15300*/  UIMAD UR5, UR44, UR11, UR8 ;  /* 0x0000000b2c0572a4 */ /* 0x000fe2000f8e0208 */
[----:B------:R-:W5:Y:S04]  /*15310*/  LD.E.128 R48, desc[UR50][R28.64] ;  /* 0x000000321c307980 */ /* 0x000f68000c101d00 */
[----:B------:R-:W5:Y:S01]  /*15320*/  LD.E.128 R72, desc[UR50][R26.64] ;  /* 0x000000321a487980 */ /* 0x000f62000c101d00 */
[----:B--2---:R-:W-:Y:S01]  /*15330*/  @P3 IMAD.HI.U32 R8, R14, R33, RZ ;  /* 0x000000210e083227 */ /* 0x004fe200078e00ff */
[----:B------:R-:W-:Y:S01]  /*15340*/  UIMAD.WIDE.U32 UR6, UR44, UR10, UR6 ;  /* 0x0000000a2c0672a5 */ /* 0x000fe2000f8e0006 */
[----:B------:R-:W-:Y:S01]  /*15350*/  ULDC.64 UR8, c[0x0][0xae0] ;  /* 0x0002b80000087ab9 */ /* 0x000fe20000000a00 */
[----:B------:R-:W5:Y:S02]  /*15360*/  LD.E.128 R68, desc[UR50][R24.64] ;  /* 0x0000003218447980 */ /* 0x000f64000c101d00 */
[----:B---3--:R-:W-:Y:S01]  /*15370*/  @P3 SHF.R.U32.HI R11, RZ, R31, R8 ;  /* 0x0000001fff0b3219 */ /* 0x008fe20000011608 */
[----:B------:R-:W-:Y:S01]  /*15380*/  UIADD3 UR5, UR7, UR5, URZ ;  /* 0x0000000507057290 */ /* 0x000fe2000fffe03f */
[----:B------:R1:W5:Y:S02]  /*15390*/  LD.E.128 R52, desc[UR50][R20.64] ;  /* 0x0000003214347980 */ /* 0x000364000c101d00 */
[--C-:B------:R-:W-:Y:S01]  /*153a0*/  SHF.R.S32.HI R10, RZ, 0x1f, R11.reuse ;  /* 0x0000001fff0a7819 */ /* 0x100fe2000001140b */
[----:B0-----:R-:W-:Y:S01]  /*153b0*/  IMAD.MOV R12, RZ, RZ, -R11 ;  /* 0x000000ffff0c7224 */ /* 0x001fe200078e0a0b */
[----:B------:R-:W5:Y:S01]  /*153c0*/  LD.E.128 R4, desc[UR50][R6.64] ;  /* 0x0000003206047980 */ /* 0x000f62000c101d00 */
[----:B------:R-:W-:-:S02]  /*153d0*/  IMAD.U32 R9, RZ, RZ, UR7 ;  /* 0x00000007ff097e24 */ /* 0x000fc4000f8e00ff */
        /* <DEDUP_REMOVED lines=8> */
[----:B------:R-:W-:Y:S01]  /*15460*/  IMAD.U32 R8, RZ, RZ, UR6 ;  /* 0x00000006ff087e24 */ /* 0x000fe2000f8e00ff */
[----:B------:R-:W-:Y:S01]  /*15470*/  ULDC.64 UR6, c[0x0][0xad8] ;  /* 0x0002b60000067ab9 */ /* 0x000fe20000000a00 */
[----:B------:R-:W-:-:S02]  /*15480*/  IMAD.U32 R9, RZ, RZ, UR5 ;  /* 0x00000005ff097e24 */ /* 0x000fc4000f8e00ff */
[C---:B------:R-:W-:Y:S01]  /*15490*/  IMAD R13, R11.reuse, UR9, R10 ;  /* 0x000000090b0d7c24 */ /* 0x040fe2000f8e020a */
[----:B------:R-:W-:Y:S01]  /*154a0*/  SHF.R.S32.HI R10, RZ, 0x1f, R41 ;  /* 0x0000001fff0a7819 */ /* 0x000fe20000011429 */
        /* <DEDUP_REMOVED lines=8> */
[----:B------:R-:W-:Y:S01]  /*15530*/  IMAD.IADD R9, R9, 0x1, R11 ;  /* 0x0000000109097824 */ /* 0x000fe200078e020b */
[----:B------:R-:W-:Y:S01]  /*15540*/  LEA R14, P3, R8, UR6, 0x1 ;  /* 0x00000006080e7c11 */ /* 0x000fe2000f8608ff */
[----:B------:R-:W-:Y:S02]  /*15550*/  VIADD R39, R39, 0x33420 ;  /* 0x0003342027277836 */ /* 0x000fe40000000000 */
        /* <DEDUP_REMOVED lines=24> */
.L_x_3954:
[----:B------:R-:W-:Y:S05]  /*156e0*/  BSYNC B1 ;  /* 0x0000000000017941 */ /* 0x000fea0003800000 */
.L_x_3953:
[----:B--23--:R2:W3:Y:S01]  /*156f0*/  SHFL.IDX PT, R13, R15, 0x1, 0x181f ;  /* 0x00381f000f0d7f89 */ /* 0x00c4e200000e0000 */
[----:B------:R-:W-:Y:S03]  /*15700*/  BSSY B1, `(.L_x_3955) ;  /* 0x0000010000017945 */ /* 0x000fe60003800000 */
[----:B-1----:R2:W1:Y:S01]  /*15710*/  SHFL.IDX PT, R12, R14, 0x1, 0x181f ;  /* 0x00381f000e0c7f89 */ /* 0x00246200000e0000 */
        /* <DEDUP_REMOVED lines=8> */
[-C--:B---3--:R-:W-:Y:S02]  /*157a0*/  @!P4 LEA.HI.X R9, R3, R13.reuse, R36, 0x1, P1 ;  /* 0x0000000d0309c211 */ /* 0x088fe400008f0c24 */
[-C--:B------:R-:W-:Y:S02]  /*157b0*/  @!P5 LEA.HI.X R11, R0, R13.reuse, R37, 0x1, P2 ;  /* 0x0000000d000bd211 */ /* 0x080fe400010f0c25 */
[----:B------:R-:W-:Y:S01]  /*157c0*/  @!P6 LEA.HI.X R13, R17, R13, R38, 0x1, P3 ;  /* 0x0000000d110de211 */ /* 0x000fe200018f0c26 */
[----:B-----5:R4:W-:Y:S04]  /*157d0*/  @!P4 ST.E.128 desc[UR50][R8.64], R60 ;  /* 0x0000003c0800c985 */ /* 0x0209e8000c101d32 */
[----:B------:R4:W-:Y:S04]  /*157e0*/  @!P5 ST.E.128 desc[UR50][R10.64], R68 ;  /* 0x000000440a00d985 */ /* 0x0009e8000c101d32 */
[----:B------:R4:W-:Y:S02]  /*157f0*/  @!P6 ST.E.128 desc[UR50][R12.64], R80 ;  /* 0x000000500c00e985 */ /* 0x0009e4000c101d32 */
.L_x_3956:
[----:B------:R-:W-:Y:S05]  /*15800*/  BSYNC B1 ;  /* 0x0000000000017941 */ /* 0x000fea0003800000 */
.L_x_3955:
[----:B---34-:R3:W4:Y:S01]  /*15810*/  SHFL.IDX PT, R13, R15, 0x2, 0x181f ;  /* 0x00581f000f0d7f89 */ /* 0x01872200000e0000 */
        /* <DEDUP_REMOVED lines=13> */
[----:B-----5:R1:W-:Y:S04]  /*158f0*/  @!P3 ST.E.128 desc[UR50][R8.64], R56 ;  /* 0x000000380800b985 */ /* 0x0203e8000c101d32 */
[----:B------:R1:W-:Y:S04]  /*15900*/  @!P4 ST.E.128 desc[UR50][R10.64], R52 ;  /* 0x000000340a00c985 */ /* 0x0003e8000c101d32 */
[----:B------:R1:W-:Y:S02]  /*15910*/  @!P5 ST.E.128 desc[UR50][R12.64], R76 ;  /* 0x0000004c0c00d985 */ /* 0x0003e4000c101d32 */
.L_x_3958:
[----:B------:R-:W-:Y:S05]  /*15920*/  BSYNC B1 ;  /* 0x0000000000017941 */ /* 0x000fea0003800000 */
.L_x_3957:
[----:B-1----:R-:W-:Y:S01]  /*15930*/  VIADD R8, R20, 0x60 ;  /* 0x0000006014087836 */ /* 0x002fe20000000000 */
[----:B0-23--:R-:W0:Y:S04]  /*15940*/  SHFL.IDX PT, R15, R15, 0x3, 0x181f ;  /* 0x00781f000f0f7f89 */ /* 0x00de2800000e0000 */
        /* <DEDUP_REMOVED lines=11> */
[----:B-----5:R0:W-:Y:S04]  /*15a00*/  @!P2 ST.E.128 desc[UR50][R8.64], R48 ;  /* 0x000000300800a985 */ /* 0x0201e8000c101d32 */
[----:B------:R0:W-:Y:S08]  /*15a10*/  @!P3 ST.E.128 desc[UR50][R10.64], R44 ;  /* 0x0000002c0a00b985 */ /* 0x0001f0000c101d32 */
[----:B------:R-:W-:Y:S05]  /*15a20*/  @P0 BRA `(.L_x_3959) ;  /* 0x0000000800a40947 */ /* 0x000fea0003800000 */
[----:B0-----:R-:W-:-:S04]  /*15a30*/  LEA R8, P0, R17, R14, 0x1 ;  /* 0x0000000e11087211 */ /* 0x001fc800078008ff */
[----:B------:R-:W-:-:S05]  /*15a40*/  LEA.HI.X R9, R17, R15, R38, 0x1, P0 ;  /* 0x0000000f11097211 */ /* 0x000fca00000f0c26 */
[----:B------:R0:W-:Y:S01]  /*15a50*/  ST.E.128 desc[UR50][R8.64], R4 ;  /* 0x0000000408007985 */ /* 0x0001e2000c101d32 */
[----:B------:R-:W-:Y:S05]  /*15a60*/  BRA `(.L_x_3959) ;  /* 0x0000000800947947 */ /* 0x000fea0003800000 */
.L_x_3952:
        /* <DEDUP_REMOVED lines=33> */
[----:B---3--:R-:W-:-:S04]  /*15c80*/  @P0 SHF.R.U32.HI R4, RZ, R10, R5 ;  /* 0x0000000aff040219 */ /* 0x008fc80000011605 */
[--C-:B------:R-:W-:Y:S01]  /*15c90*/  SHF.R.S32.HI R5, RZ, 0x1f, R4.reuse ;  /* 0x0000001fff057819 */ /* 0x100fe20000011404 */
[----:B------:R-:W-:Y:S01]  /*15ca0*/  IMAD.MOV R7, RZ, RZ, -R4 ;  /* 0x000000ffff077224 */ /* 0x000fe200078e0a04 */
[----:B------:R-:W-:-:S03]  /*15cb0*/  IADD3 R4, P0, R4, UR6, RZ ;  /* 0x0000000604047c10 */ /* 0x000fc6000ff1e0ff */
[----:B------:R-:W-:Y:S02]  /*15cc0*/  IMAD R7, R8, R7, R6 ;  /* 0x0000000708077224 */ /* 0x000fe400078e0206 */
[----:B------:R-:W-:-:S03]  /*15cd0*/  IMAD.U32 R8, RZ, RZ, UR5 ;  /* 0x00000005ff087e24 */ /* 0x000fc6000f8e00ff */
[----:B------:R-:W-:Y:S02]  /*15ce0*/  SHF.R.S32.HI R6, RZ, 0x1f, R7 ;  /* 0x0000001fff067819 */ /* 0x000fe40000011407 */
[----:B------:R-:W-:Y:S01]  /*15cf0*/  IADD3.X R5, R5, UR7, R8, P0, !PT ;  /* 0x0000000705057c10 */ /* 0x000fe200087fe408 */
[----:B------:R-:W-:Y:S02]  /*15d00*/  ULDC.64 UR6, c[0x0][0xb50] ;  /* 0x0002d40000067ab9 */ /* 0x000fe40000000a00 */
[----:B------:R-:W-:Y:S02]  /*15d10*/  IMAD R6, R6, UR10, RZ ;  /* 0x0000000a06067c24 */ /* 0x000fe4000f8e02ff */
[----:B------:R-:W-:-:S04]  /*15d20*/  IMAD.WIDE.U32 R4, R7, UR10, R4 ;  /* 0x0000000a07047c25 */ /* 0x000fc8000f8e0004 */
[----:B------:R-:W-:Y:S01]  /*15d30*/  IMAD R9, R7, UR11, R6 ;  /* 0x0000000b07097c24 */ /* 0x000fe2000f8e0206 */
[----:B------:R-:W-:-:S03]  /*15d40*/  LEA R6, P0, R4, UR6, 0x2 ;  /* 0x0000000604067c11 */ /* 0x000fc6000f8010ff */
[----:B------:R-:W-:-:S05]  /*15d50*/  IMAD.IADD R5, R5, 0x1, R9 ;  /* 0x0000000105057824 */ /* 0x000fca00078e0209 */
[----:B------:R-:W-:Y:S01]  /*15d60*/  LEA.HI.X R7, R4, UR7, R5, 0x2, P0 ;  /* 0x0000000704077c11 */ /* 0x000fe200080f1405 */
[----:B------:R-:W-:-:S05]  /*15d70*/  IMAD.MOV.U32 R5, RZ, RZ, -0x800000 ;  /* 0xff800000ff057424 */ /* 0x000fca00078e00ff */
[----:B------:R2:W-:Y:S02]  /*15d80*/  STG.E desc[UR50][R6.64], R5 ;  /* 0x0000000506007986 */ /* 0x0005e4000c101932 */
.L_x_3961:
[----:B------:R-:W-:Y:S05]  /*15d90*/  BSYNC B1 ;  /* 0x0000000000017941 */ /* 0x000fea0003800000 */
.L_x_3960:
[----:B------:R-:W-:Y:S01]  /*15da0*/  ULDC.64 UR10, c[0x0][0xae8] ;  /* 0x0002ba00000a7ab9 */ /* 0x000fe20000000a00 */
[----:B------:R-:W-:Y:S01]  /*15db0*/  VIADD R8, R11, UR36 ;  /* 0x000000240b087c36 */ /* 0x000fe20008000000 */
[----:B------:R-:W-:Y:S01]  /*15dc0*/  UIMAD UR5, UR8, UR10, URZ ;  /* 0x0000000a080572a4 */ /* 0x000fe2000f8e023f */
[----:B------:R-:W-:Y:S01]  /*15dd0*/  VIADD R10, R220, UR36 ;  /* 0x00000024dc0a7c36 */ /* 0x000fe20008000000 */
[----:B------:R-:W-:Y:S01]  /*15de0*/  UIMAD.WIDE.U32 UR6, UR42, UR10, URZ ;  /* 0x0000000a2a0672a5 */ /* 0x000fe2000f8e003f */
[----:B0-----:R-:W-:Y:S01]  /*15df0*/  @P1 IMAD.HI.U32 R4, R8, R13, RZ ;  /* 0x0000000d08041227 */ /* 0x001fe200078e00ff */
[----:B------:R-:W-:Y:S01]  /*15e00*/  UIMAD UR5, UR42, UR11, UR5 ;  /* 0x0000000b2a0572a4 */ /* 0x000fe2000f8e0205 */
[----:B------:R-:W-:Y:S02]  /*15e10*/  BSSY B1, `(.L_x_3962) ;  /* 0x0000034000017945 */ /* 0x000fe40003800000 */
[----:B------:R-:W-:Y:S01]  /*15e20*/  ULDC.64 UR10, c[0x0][0xaf0] ;  /* 0x0002bc00000a7ab9 */ /* 0x000fe20000000a00 */
[----:B------:R-:W-:Y:S01]  /*15e30*/  UIADD3 UR7, UR7, UR5, URZ ;  /* 0x0000000507077290 */ /* 0x000fe2000fffe03f */
[----:B--2---:R-:W-:Y:S01]  /*15e40*/  IMAD.MOV.U32 R7, RZ, RZ, R8 ;  /* 0x000000ffff077224 */ /* 0x004fe200078e0008 */
[----:B------:R-:W-:Y:S01]  /*15e50*/  UIMAD UR5, UR9, UR10, URZ ;  /* 0x0000000a090572a4 */ /* 0x000fe2000f8e023f */
[----:B-1----:R-:W-:Y:S01]  /*15e60*/  @P1 SHF.R.U32.HI R7, RZ, R15, R4 ;  /* 0x0000000fff071219 */ /* 0x002fe20000011604 */
[----:B------:R-:W-:-:S02]  /*15e70*/  UIMAD.WIDE.U32 UR6, UR44, UR10, UR6 ;  /* 0x0000000a2c0672a5 */ /* 0x000fc4000f8e0006 */
[----:B------:R-:W-:Y:S01]  /*15e80*/  UIMAD UR5, UR44, UR11, UR5 ;  /* 0x0000000b2c0572a4 */ /* 0x000fe2000f8e0205 */
[--C-:B------:R-:W-:Y:S01]  /*15e90*/  SHF.R.S32.HI R4, RZ, 0x1f, R7.reuse ;  /* 0x0000001fff047819 */ /* 0x100fe20000011407 */
[----:B------:R-:W-:Y:S01]  /*15ea0*/  IMAD.MOV R9, RZ, RZ, -R7 ;  /* 0x000000ffff097224 */ /* 0x000fe200078e0a07 */
[----:B------:R-:W-:Y:S01]  /*15eb0*/  ULDC.64 UR8, c[0x0][0xae0] ;  /* 0x0002b80000087ab9 */ /* 0x000fe20000000a00 */
[----:B------:R-:W-:Y:S02]  /*15ec0*/  UIADD3 UR5, UR7, UR5, URZ ;  /* 0x0000000507057290 */ /* 0x000fe4000fffe03f */
[----:B------:R-:W-:Y:S02]  /*15ed0*/  IMAD.U32 R5, RZ, RZ, UR7 ;  /* 0x00000007ff057e24 */ /* 0x000fe4000f8e00ff */
[----:B------:R-:W-:Y:S02]  /*15ee0*/  IMAD R6, R4, UR8, RZ ;  /* 0x0000000804067c24 */ /* 0x000fe4000f8e02ff */
[----:B------:R-:W-:-:S02]  /*15ef0*/  IMAD R9, R12, R9, R8 ;  /* 0x000000090c097224 */ /* 0x000fc400078e0208 */
        /* <DEDUP_REMOVED lines=17> */
[----:B------:R-:W-:Y:S02]  /*16010*/  LEA.HI.X R8, R4, UR7, R5, 0x1, P3 ;  /* 0x0000000704087c11 */ /* 0x000fe400098f0c05 */
[-C--:B------:R-:W-:Y:S01]  /*16020*/  ISETP.GE.AND P1, PT, R6, R11.reuse, PT ;  /* 0x0000000b0600720c */ /* 0x080fe20003f26270 */
[----:B------:R-:W-:Y:S01]  /*16030*/  VIADD R6, R10, 0x40 ;  /* 0x000000400a067836 */ /* 0x000fe20000000000 */
[----:B------:R0:W1:Y:S04]  /*16040*/  SHFL.IDX PT, R4, R7, RZ, 0x181f ;  /* 0x00181fff07047589 */ /* 0x00006800000e0000 */
        /* <DEDUP_REMOVED lines=16> */
.L_x_3963:
[----:B------:R-:W-:Y:S05]  /*16150*/  BSYNC B1 ;  /* 0x0000000000017941 */ /* 0x000fea0003800000 */
.L_x_3962:
        /* <DEDUP_REMOVED lines=14> */
[----:B------:R4:W-:Y:S04]  /*16240*/  @!P4 ST.E.128 desc[UR50][R12.64], RZ ;  /* 0x000000ff0c00c985 */ /* 0x0009e8000c101d32 */
[----:B------:R4:W-:Y:S04]  /*16250*/  @!P5 ST.E.128 desc[UR50][R14.64], RZ ;  /* 0x000000ff0e00d985 */ /* 0x0009e8000c101d32 */
[----:B------:R4:W-:Y:S02]  /*16260*/  @!P6 ST.E.128 desc[UR50][R4.64], RZ ;  /* 0x000000ff0400e985 */ /* 0x0009e4000c101d32 */
.L_x_3965:
[----:B------:R-:W-:Y:S05]  /*16270*/  BSYNC B1 ;  /* 0x0000000000017941 */ /* 0x000fea0003800000 */
.L_x_3964:
        /* <DEDUP_REMOVED lines=17> */
.L_x_3967:
[----:B------:R-:W-:Y:S05]  /*16390*/  BSYNC B1 ;  /* 0x0000000000017941 */ /* 0x000fea0003800000 */
.L_x_3966:
[----:B------:R-:W-:Y:S01]  /*163a0*/  VIADD R6, R10, 0x60 ;  /* 0x000000600a067836 */ /* 0x000fe20000000000 */
[----:B-1--4-:R1:W4:Y:S04]  /*163b0*/  SHFL.IDX PT, R5, R8, 0x3, 0x181f ;  /* 0x00781f0008057f89 */ /* 0x01232800000e0000 */
[----:B------:R-:W-:Y:S01]  /*163c0*/  ISETP.GE.AND P0, PT, R6, R11, PT ;  /* 0x0000000b0600720c */ /* 0x000fe20003f06270 */
[----:B------:R1:W0:-:S12]  /*163d0*/  SHFL.IDX PT, R4, R7, 0x3, 0x181f ;  /* 0x00781f0007047f89 */ /* 0x00021800000e0000 */
[----:B-1----:R-:W-:Y:S05]  /*163e0*/  @P0 BRA `(.L_x_3959) ;  /* 0x0000000000340947 */ /* 0x002fea0003800000 */
[----:B------:R-:W-:Y:S02]  /*163f0*/  ULDC UR5, c[0x0][0xac8] ;  /* 0x0002b20000057ab9 */ /* 0x000fe40000000800 */
[----:B------:R-:W-:Y:S02]  /*16400*/  ISETP.GE.AND P3, PT, R3, UR5, PT ;  /* 0x0000000503007c0c */ /* 0x000fe4000bf66270 */
[----:B------:R-:W-:Y:S02]  /*16410*/  ISETP.GE.AND P4, PT, R0, UR5, PT ;  /* 0x0000000500007c0c */ /* 0x000fe4000bf86270 */
[----:B------:R-:W-:-:S09]  /*16420*/  ISETP.GE.AND P5, PT, R17, UR5, PT ;  /* 0x0000000511007c0c */ /* 0x000fd2000bfa6270 */
[-C--:B0-----:R-:W-:Y:S02]  /*16430*/  @!P3 LEA R6, P0, R3, R4.reuse, 0x1 ;  /* 0x000000040306b211 */ /* 0x081fe400078008ff */
[CC--:B--23--:R-:W-:Y:S02]  /*16440*/  @!P4 LEA R8, P1, R0.reuse, R4.reuse, 0x1 ;  /* 0x000000040008c211 */ /* 0x0ccfe400078208ff */
[----:B------:R-:W-:Y:S02]  /*16450*/  @!P5 LEA R4, P2, R17, R4, 0x1 ;  /* 0x000000041104d211 */ /* 0x000fe400078408ff */
[-C--:B----4-:R-:W-:Y:S02]  /*16460*/  @!P3 LEA.HI.X R7, R3, R5.reuse, R36, 0x1, P0 ;  /* 0x000000050307b211 */ /* 0x090fe400000f0c24 */
[-C--:B------:R-:W-:Y:S02]  /*16470*/  @!P4 LEA.HI.X R9, R0, R5.reuse, R37, 0x1, P1 ;  /* 0x000000050009c211 */ /* 0x080fe400008f0c25 */
[----:B------:R-:W-:Y:S01]  /*16480*/  @!P5 LEA.HI.X R5, R17, R5, R38, 0x1, P2 ;  /* 0x000000051105d211 */ /* 0x000fe200010f0c26 */
[----:B------:R1:W-:Y:S04]  /*16490*/  @!P3 ST.E.128 desc[UR50][R6.64], RZ ;  /* 0x000000ff0600b985 */ /* 0x0003e8000c101d32 */
[----:B------:R1:W-:Y:S04]  /*164a0*/  @!P4 ST.E.128 desc[UR50][R8.64], RZ ;  /* 0x000000ff0800c985 */ /* 0x0003e8000c101d32 */
[----:B------:R1:W-:Y:S02]  /*164b0*/  @!P5 ST.E.128 desc[UR50][R4.64], RZ ;  /* 0x000000ff0400d985 */ /* 0x0003e4000c101d32 */
.L_x_3959:
[----:B------:R-:W-:Y:S05]  /*164c0*/  BSYNC B0 ;  /* 0x0000000000007941 */ /* 0x000fea0003800000 */
.L_x_3951:
[----:B------:R-:W-:Y:S02]  /*164d0*/  ULDC UR5, c[0x0][0xc38] ;  /* 0x00030e0000057ab9 */ /* 0x000fe40000000800 */
[----:B------:R-:W-:-:S06]  /*164e0*/  UISETP.GE.AND UP0, UPT, UR4, UR5, UPT ;  /* 0x000000050400728c */ /* 0x000fcc000bf06270 */
[----:B------:R-:W-:-:S13]  /*164f0*/  PLOP3.LUT P0, PT, PT, PT, UP0, 0x80, 0x0 ;  /* 0x000000000000781c */ /* 0x000fda0003f0f008 */
[----:B------:R-:W-:Y:S05]  /*16500*/  @!P0 BRA `(.L_x_3968) ;  /* 0xfffffea800148947 */ /* 0x000fea000383ffff */
[----:B------:R-:W-:Y:S05]  /*16510*/  EXIT ;  /* 0x000000000000794d */ /* 0x000fea0003800000 */
.L_x_3866:
[----:B------:R-:W-:-:S08]  /*16520*/  NOP ;  /* 0x0000000000007918 */ /* 0x000fd00000000000 */
[----:B------:R-:W0:-:S00]  /*16530*/  USETMAXREG.DEALLOC.CTAPOOL 0x18 ;  /* 0x00000018000079c8 */ /* 0x000e0000080e0500 */
[----:B0-----:R-:W-:-:S06]  /*16540*/  LOP3.LUT R0, R0, 0x3, RZ, 0xc0, !PT ;  /* 0x0000000300007812 */ /* 0x001fcc00078ec0ff */
[----:B------:R-:W0:Y:S01]  /*16550*/  S2UR UR6, SR_CTAID.X ;  /* 0x00000000000679c3 */ /* 0x000e220000002500 */
[----:B------:R-:W-:Y:S01]  /*16560*/  LOP3.LUT R16, R16, 0xfffffffb, RZ, 0xc0, !PT ;  /* 0xfffffffb10107812 */ /* 0x000fe200078ec0ff */
[----:B------:R-:W-:Y:S04]  /*16570*/  STL [R1+0x8], RZ ;  /* 0x000008ff01007387 */ /* 0x000fe80000100800 */
[----:B------:R-:W1:Y:S04]  /*16580*/  SHFL.IDX PT, R0, R0, RZ, 0x1f ;  /* 0x00001fff00007589 */ /* 0x000e6800000e0000 */
[----:B------:R2:W-:Y:S01]  /*16590*/  STL [R1+0x20], RZ ;  /* 0x000020ff01007387 */ /* 0x0005e20000100800 */
[----:B-1----:R-:W-:-:S02]  /*165a0*/  ISETP.NE.AND P0, PT, R0, RZ, PT ;  /* 0x000000ff0000720c */ /* 0x002fc40003f05270 */
[----:B------:R-:W0:Y:S11]  /*165b0*/  LDC R0, c[0x0][0xc38] ;  /* 0x00030e00ff007b82 */ /* 0x000e360000000800 */
[----:B------:R-:W-:Y:S01]  /*165c0*/  @P0 LOP3.LUT R16, R16, 0x4, RZ, 0xfc, !PT ;  /* 0x0000000410100812 */ /* 0x000fe200078efcff */
[----:B------:R-:W-:Y:S06]  /*165d0*/  @P0 BAR.ARV 0x4, 0x180 ;  /* 0x0106000000000b1d */ /* 0x000fec0000002000 */
[----:B0-----:R-:W-:Y:S01]  /*165e0*/  ISETP.LE.AND P0, PT, R0, UR6, PT ;  /* 0x0000000600007c0c */ /* 0x001fe2000bf03270 */
[----:B------:R-:W-:-:S05]  /*165f0*/  IMAD.MOV.U32 R0, RZ, RZ, 0x1 ;  /* 0x00000001ff007424 */ /* 0x000fca00078e00ff */
[----:B------:R2:W-:Y:S07]  /*16600*/  STL [R1+0xc], R0 ;  /* 0x00000c0001007387 */ /* 0x0005ee0000100800 */
[----:B------:R-:W-:Y:S05]  /*16610*/  @P0 BRA `(.L_x_3969) ;  /* 0x0000004c00640947 */ /* 0x000fea0003800000 */
[----:B------:R-:W0:Y:S01]  /*16620*/  S2R R10, SR_TID.X ;  /* 0x00000000000a7919 */ /* 0x000e220000002100 */
        /* <DEDUP_REMOVED lines=8> */
[----:B0-----:R-:W-:Y:S01]  /*166b0*/  SHF.R.U32.HI R2, RZ, 0x1, R10 ;  /* 0x00000001ff027819 */ /* 0x001fe2000001160a */
[C---:B--2---:R-:W-:Y:S01]  /*166c0*/  IMAD.SHL.U32 R0, R10.reuse, 0x10, RZ ;  /* 0x000000100a007824 */ /* 0x044fe200078e00ff */
[C---:B------:R-:W-:Y:S01]  /*166d0*/  LOP3.LUT R9, R10.reuse, 0x7f, RZ, 0xc0, !PT ;  /* 0x0000007f0a097812 */ /* 0x040fe200078ec0ff */
[C---:B------:R-:W-:Y:S02]  /*166e0*/  IMAD.SHL.U32 R3, R10.reuse, 0x2, RZ ;  /* 0x000000020a037824 */ /* 0x040fe400078e00ff */
[----:B------:R-:W-:Y:S01]  /*166f0*/  IMAD.SHL.U32 R7, R10, 0x4, RZ ;  /* 0x000000040a077824 */ /* 0x000fe200078e00ff */
[----:B------:R-:W-:-:S04]  /*16700*/  LOP3.LUT R4, R0, 0x1b0, RZ, 0xc0, !PT ;  /* 0x000001b000047812 */ /* 0x000fc800078ec0ff */
[----:B------:R-:W-:Y:S01]  /*16710*/  LOP3.LUT R4, R4, 0x30, R3, 0x78, !PT ;  /* 0x0000003004047812 */ /* 0x000fe200078e7803 */
[----:B------:R-:W-:-:S05]  /*16720*/  IMAD.SHL.U32 R3, R10, 0x40, RZ ;  /* 0x000000400a037824 */ /* 0x000fca00078e00ff */
[----:B------:R-:W-:-:S04]  /*16730*/  LOP3.LUT R5, R3, 0x180, RZ, 0xc0, !PT ;  /* 0x0000018003057812 */ /* 0x000fc800078ec0ff */
[----:B------:R-:W-:Y:S01]  /*16740*/  LOP3.LUT R5, R5, 0x30, R2, 0xf8, !PT ;  /* 0x0000003005057812 */ /* 0x000fe200078ef802 */
[----:B------:R-:W-:-:S05]  /*16750*/  IMAD.SHL.U32 R2, R10, 0x20, RZ ;  /* 0x000000200a027824 */ /* 0x000fca00078e00ff */
[----:B------:R-:W-:-:S04]  /*16760*/  LOP3.LUT R6, R2, 0x80, RZ, 0xc0, !PT ;  /* 0x0000008002067812 */ /* 0x000fc800078ec0ff */
[----:B------:R-:W-:-:S04]  /*16770*/  LOP3.LUT R6, R6, 0x10, R10, 0xf8, !PT ;  /* 0x0000001006067812 */ /* 0x000fc800078ef80a */
[----:B------:R-:W-:Y:S01]  /*16780*/  LOP3.LUT R8, R6, 0x10, R7, 0x78, !PT ;  /* 0x0000001006087812 */ /* 0x000fe200078e7807 */
[----:B------:R-:W-:-:S05]  /*16790*/  IMAD.SHL.U32 R6, R9, 0x10, RZ ;  /* 0x0000001009067824 */ /* 0x000fca00078e00ff */
[----:B------:R-:W-:Y:S01]  /*167a0*/  LOP3.LUT R7, R6, 0x600, RZ, 0xc0, !PT ;  /* 0x0000060006077812 */ /* 0x000fe200078ec0ff */
[----:B------:R-:W-:-:S05]  /*167b0*/  IMAD.SHL.U32 R6, R10, 0x8, RZ ;  /* 0x000000080a067824 */ /* 0x000fca00078e00ff */
[----:B------:R-:W-:Y:S02]  /*167c0*/  LOP3.LUT R6, R5, 0x30, R6, 0x78, !PT ;  /* 0x0000003005067812 */ /* 0x000fe400078e7806 */
[C---:B------:R-:W-:Y:S02]  /*167d0*/  LOP3.LUT R5, R7.reuse, 0x60, R2, 0xf8, !PT ;  /* 0x0000006007057812 */ /* 0x040fe400078ef802 */
[----:B------:R-:W-:Y:S02]  /*167e0*/  LOP3.LUT R7, R7, 0x40, R0, 0xf8, !PT ;  /* 0x0000004007077812 */ /* 0x000fe400078ef800 */
[----:B------:R-:W-:Y:S02]  /*167f0*/  LOP3.LUT R5, R5, 0x100, R2, 0xf8, !PT ;  /* 0x0000010005057812 */ /* 0x000fe400078ef802 */
[----:B------:R-:W-:Y:S02]  /*16800*/  LOP3.LUT R7, R7, R4, RZ, 0xfc, !PT ;  /* 0x0000000407077212 */ /* 0x000fe400078efcff */
[----:B------:R-:W-:-:S02]  /*16810*/  LOP3.LUT R4, R5, R8, RZ, 0xfc, !PT ;  /* 0x0000000805047212 */ /* 0x000fc400078efcff */
[----:B------:R-:W-:Y:S02]  /*16820*/  LOP3.LUT R3, R6, 0x640, R3, 0xf8, !PT ;  /* 0x0000064006037812 */ /* 0x000fe400078ef803 */
[----:B------:R-:W-:Y:S01]  /*16830*/  LOP3.LUT R0, R0, 0x30, RZ, 0xc0, !PT ;  /* 0x0000003000007812 */ /* 0x000fe200078ec0ff */
[----:B------:R0:W-:Y:S04]  /*16840*/  STL [R1], R4 ;  /* 0x0000000401007387 */ /* 0x0001e80000100800 */
[----:B------:R1:W-:Y:S01]  /*16850*/  STL [R1+0x4], R3 ;  /* 0x0000040301007387 */ /* 0x0003e20000100800 */
[----:B0-----:R-:W-:Y:S01]  /*16860*/  IMAD.IADD R4, R18, 0x1, R7 ;  /* 0x0000000112047824 */ /* 0x001fe200078e0207 */
[----:B-1----:R-:W-:-:S04]  /*16870*/  SHF.R.U32.HI R3, RZ, 0x2, R9 ;  /* 0x00000002ff037819 */ /* 0x002fc80000011609 */
[----:B------:R-:W-:Y:S01]  /*16880*/  STL [R1+0x18], R4 ;  /* 0x0000180401007387 */ /* 0x000fe20000100800 */
[----:B------:R-:W-:Y:S01]  /*16890*/  LOP3.LUT R2, R3, 0x60, R2, 0xf8, !PT ;  /* 0x0000006003027812 */ /* 0x000fe200078ef802 */
[----:B------:R-:W-:Y:S02]  /*168a0*/  IMAD.U32 R3, RZ, RZ, UR6 ;  /* 0x00000006ff037e24 */ /* 0x000fe4000f8e00ff */
[----:B------:R-:W-:-:S03]  /*168b0*/  IMAD.MOV.U32 R2, RZ, RZ, 0x1 ;  /* 0x00000001ff027424 */ /* 0x000fc600078e00ff */
[----:B------:R-:W-:Y:S04]  /*168c0*/  STL [R1+0x1c], R3 ;  /* 0x00001c0301007387 */ /* 0x000fe80000100800 */
[----:B------:R-:W-:Y:S04]  /*168d0*/  STL [R1+0x20], RZ ;  /* 0x000020ff01007387 */ /* 0x000fe80000100800 */
[----:B------:R0:W-:Y:S04]  /*168e0*/  STL [R1+0xc], R2 ;  /* 0x00000c0201007387 */ /* 0x0001e80000100800 */
[----:B------:R1:W-:Y:S01]  /*168f0*/  STL [R1+0x8], RZ ;  /* 0x000008ff01007387 */ /* 0x0003e20000100800 */
[----:B0-----:R-:W-:-:S02]  /*16900*/  LOP3.LUT R2, R0, 0x40, RZ, 0xfc, !PT ;  /* 0x0000004000027812 */ /* 0x001fc400078efcff */
[----:B-1----:R-:W-:-:S07]  /*16910*/  LOP3.LUT R0, R0, 0x80, RZ, 0xfc, !PT ;  /* 0x0000008000007812 */ /* 0x002fce00078efcff */
.L_x_4040:
[----:B--2---:R-:W2:Y:S01]  /*16920*/  LDL R0, [R1+0x1c] ;  /* 0x00001c0001007983 */ /* 0x004ea20000100800 */
        /* <DEDUP_REMOVED lines=13> */
[----:B------:R-:W-:Y:S05]  /*16a00*/  @!P0 BRA `(.L_x_3970) ;  /* 0x0000000000208947 */ /* 0x000fea0003800000 */
        /* <DEDUP_REMOVED lines=8> */
.L_x_3970:
[----:B------:R-:W-:Y:S01]  /*16a90*/  ULDC UR9, c[0x0][0xc54] ;  /* 0x0003150000097ab9 */ /* 0x000fe20000000800 */
[----:B------:R-:W-:Y:S01]  /*16aa0*/  UMOV UR6, UR8 ;  /* 0x0000000800067c82 */ /* 0x000fe20008000000 */
[----:B------:R-:W-:-:S11]  /*16ab0*/  UISETP.NE.AND UP0, UPT, UR9, 0x1, UPT ;  /* 0x000000010900788c */ /* 0x000fd6000bf05270 */
[----:B------:R-:W-:Y:S02]  /*16ac0*/  @UP0 ULDC.64 UR10, c[0x0][0xc58] ;  /* 0x00031600000a0ab9 */ /* 0x000fe40000000a00 */
[----:B------:R-:W-:-:S04]  /*16ad0*/  UIMAD.WIDE.U32 UR4, UR8, UR10, URZ ;  /* 0x0000000a080472a5 */ /* 0x000fc8000f8e003f */
[----:B------:R-:W-:-:S04]  /*16ae0*/  @UP0 USHF.R.U32.HI UR6, URZ, UR11, UR5 ;  /* 0x0000000b3f060299 */ /* 0x000fc80008011605 */
[----:B------:R-:W-:-:S12]  /*16af0*/  UIMAD UR4, UR6, UR9, URZ ;  /* 0x00000009060472a4 */ /* 0x000fd8000f8e023f */
.L_x_3971:
        /* <DEDUP_REMOVED lines=48> */
.L_x_3973:
[----:B------:R-:W-:-:S11]  /*16e00*/  UISETP.NE.AND UP0, UPT, UR5, 0x1, UPT ;  /* 0x000000010500788c */ /* 0x000fd6000bf05270 */
[----:B------:R-:W-:Y:S02]  /*16e10*/  @UP0 ULDC.64 UR12, c[0x0][0x9e8] ;  /* 0x00027a00000c0ab9 */ /* 0x000fe40000000a00 */
[----:B------:R-:W-:-:S04]  /*16e20*/  UIMAD.WIDE.U32 UR8, UR10, UR12, URZ ;  /* 0x0000000c0a0872a5 */ /* 0x000fc8000f8e003f */
[----:B------:R-:W-:-:S12]  /*16e30*/  @UP0 USHF.R.U32.HI UR10, URZ, UR13, UR9 ;  /* 0x0000000d3f0a0299 */ /* 0x000fd80008011609 */
.L_x_3974:
[----:B------:R-:W-:-:S04]  /*16e40*/  UIMAD UR10, UR10, UR5, UR5 ;  /* 0x000000050a0a72a4 */ /* 0x000fc8000f8e0205 */
[----:B------:R-:W-:-:S04]  /*16e50*/  UISETP.LT.AND UP0, UPT, UR4, UR10, UPT ;  /* 0x0000000a0400728c */ /* 0x000fc8000bf01270 */
[----:B------:R-:W-:-:S12]  /*16e60*/  USEL UR4, UR4, UR10, UP0 ;  /* 0x0000000a04047287 */ /* 0x000fd80008000000 */
.L_x_3972:
[----:B------:R-:W-:Y:S02]  /*16e70*/  UIMAD UR8, UR15, UR7, 0x9f ;  /* 0x0000009f0f0874a4 */ /* 0x000fe4000f8e0207 */
[----:B------:R-:W-:Y:S02]  /*16e80*/  UIADD3 UR10, UR4, 0x9f, URZ ;  /* 0x0000009f040a7890 */ /* 0x000fe4000fffe03f */
[----:B------:R-:W-:Y:S02]  /*16e90*/  UIMAD.WIDE UR8, UR8, 0x66666667, URZ ;  /* 0x66666667080878a5 */ /* 0x000fe4000f8e023f */
[----:B------:R-:W-:Y:S01]  /*16ea0*/  UIMAD.WIDE UR10, UR10, 0x66666667, URZ ;  /* 0x666666670a0a78a5 */ /* 0x000fe2000f8e023f */
[----:B------:R-:W-:Y:S01]  /*16eb0*/  @UP1 ULDC UR12, c[0x0][0x44c] ;  /* 0x00011300000c1ab9 */ /* 0x000fe20000000800 */
[----:B------:R-:W-:Y:S02]  /*16ec0*/  UIMAD UR7, UR15, UR7, -UR6 ;  /* 0x000000070f0772a4 */ /* 0x000fe4000f8e0a06 */
[----:B------:R-:W-:-:S02]  /*16ed0*/  UIMAD.WIDE.U32 UR12, UR42, UR12, URZ ;  /* 0x0000000c2a0c72a5 */ /* 0x000fc4000f8e003f */
[----:B------:R-:W-:Y:S02]  /*16ee0*/  USHF.R.U32.HI UR6, URZ, 0x1f, UR9 ;  /* 0x0000001f3f067899 */ /* 0x000fe40008011609 */
[----:B------:R-:W-:Y:S01]  /*16ef0*/  USHF.R.U32.HI UR4, URZ, 0x1f, UR11 ;  /* 0x0000001f3f047899 */ /* 0x000fe2000801160b */
[----:B------:R-:W-:Y:S01]  /*16f00*/  @UP1 ULDC UR16, c[0x0][0x450] ;  /* 0x0001140000101ab9 */ /* 0x000fe20000000800 */
[----:B------:R-:W-:Y:S01]  /*16f10*/  UMOV UR14, UR42 ;  /* 0x0000002a000e7c82 */ /* 0x000fe20008000000 */
[----:B------:R-:W-:Y:S02]  /*16f20*/  @UP1 USHF.R.U32.HI UR14, URZ, UR16, UR13 ;  /* 0x000000103f0e1299 */ /* 0x000fe4000801160d */
[----:B------:R-:W-:Y:S02]  /*16f30*/  ULEA.HI.SX32 UR9, UR9, UR6, 0x1a ;  /* 0x0000000609097291 */ /* 0x000fe4000f8fd23f */
[----:B------:R-:W-:Y:S02]  /*16f40*/  ULEA.HI.SX32 UR4, UR11, UR4, 0x1a ;  /* 0x000000040b047291 */ /* 0x000fe4000f8fd23f */
[----:B------:R-:W-:-:S02]  /*16f50*/  UIADD3 UR6, UR7, UR14, URZ ;  /* 0x0000000e07067290 */ /* 0x000fc4000fffe03f */
[----:B------:R-:W-:Y:S01]  /*16f60*/  UISETP.LT.AND UP0, UPT, UR9, UR4, UPT ;  /* 0x000000040900728c */ /* 0x000fe2000bf01270 */
[----:B------:R-:W-:Y:S02]  /*16f70*/  ULDC UR8, c[0x0][0x9dc] ;  /* 0x0002770000087ab9 */ /* 0x000fe40000000800 */
[----:B------:R-:W-:Y:S02]  /*16f80*/  UIADD3 UR8, UR6, -UR8, URZ ;  /* 0x8000000806087290 */ /* 0x000fe4000fffe03f */
[----:B------:R-:W-:Y:S01]  /*16f90*/  USEL UR41, UR9, UR4, UP0 ;  /* 0x0000000409297287 */ /* 0x000fe20008000000 */
        /* <DEDUP_REMOVED lines=12> */
.L_x_3976:
[----:B------:R-:W-:-:S11]  /*17060*/  UISETP.NE.AND UP0, UPT, UR5, 0x1, UPT ;  /* 0x000000010500788c */ /* 0x000fd6000bf05270 */
[----:B------:R-:W-:Y:S02]  /*17070*/  @UP0 ULDC.64 UR10, c[0x0][0x9e8] ;  /* 0x00027a00000a0ab9 */ /* 0x000fe40000000a00 */
[----:B------:R-:W-:-:S04]  /*17080*/  UIMAD.WIDE.U32 UR6, UR4, UR10, URZ ;  /* 0x0000000a040672a5 */ /* 0x000fc8000f8e003f */
[----:B------:R-:W-:-:S12]  /*17090*/  @UP0 USHF.R.U32.HI UR4, URZ, UR11, UR7 ;  /* 0x0000000b3f040299 */ /* 0x000fd80008011607 */
.L_x_3977:
[----:B------:R-:W-:-:S04]  /*170a0*/  UIMAD UR4, UR4, UR5, URZ ;  /* 0x00000005040472a4 */ /* 0x000fc8000f8e023f */
[----:B------:R-:W-:-:S04]  /*170b0*/  UISETP.LT.AND UP0, UPT, UR8, UR4, UPT ;  /* 0x000000040800728c */ /* 0x000fc8000bf01270 */
[----:B------:R-:W-:-:S12]  /*170c0*/  USEL UR8, UR8, UR4, !UP0 ;  /* 0x0000000408087287 */ /* 0x000fd8000c000000 */
.L_x_3975:
[----:B------:R-:W-:Y:S01]  /*170d0*/  UIMAD.WIDE UR4, UR8, 0x66666667, URZ ;  /* 0x66666667080478a5 */ /* 0x000fe2000f8e023f */
[----:B------:R-:W-:Y:S03]  /*170e0*/  BSSY B7, `(.L_x_3978) ;  /* 0x0000414000077945 */ /* 0x000fe60003800000 */
[----:B------:R-:W-:-:S04]  /*170f0*/  USHF.R.U32.HI UR4, URZ, 0x1f, UR5 ;  /* 0x0000001f3f047899 */ /* 0x000fc80008011605 */
[----:B------:R-:W-:-:S04]  /*17100*/  ULEA.HI.SX32 UR4, UR5, UR4, 0x1a ;  /* 0x0000000405047291 */ /* 0x000fc8000f8fd23f */
        /* <DEDUP_REMOVED lines=23> */
.L_x_3979:
        /* <DEDUP_REMOVED lines=20> */
.L_x_3982:
[----:B------:R-:W-:Y:S05]  /*173c0*/  BSYNC B6 ;  /* 0x0000000000067941 */ /* 0x000fea0003800000 */
.L_x_3981:
[----:B------:R-:W-:Y:S01]  /*173d0*/  VIADD R0, R18, 0xf200 ;  /* 0x0000f20012007836 */ /* 0x000fe20000000000 */
[----:B------:R-:W-:Y:S01]  /*173e0*/  LOP3.LUT R16, R16, 0xfffffffe, RZ, 0xc0, !PT ;  /* 0xfffffffe10107812 */ /* 0x000fe200078ec0ff */
[----:B------:R-:W-:Y:S03]  /*173f0*/  BSSY B6, `(.L_x_3983) ;  /* 0x0000014000067945 */ /* 0x000fe60003800000 */
[----:B------:R-:W-:-:S13]  /*17400*/  LOP3.LUT P0, RZ, R0, 0x1bf, RZ, 0xc0, !PT ;  /* 0x000001bf00ff7812 */ /* 0x000fda000780c0ff */
[----:B------:R-:W-:Y:S01]  /*17410*/  @P0 LOP3.LUT R16, R16, 0x1, RZ, 0xfc, !PT ;  /* 0x0000000110100812 */ /* 0x000fe200078efcff */
[----:B------:R-:W-:Y:S06]  /*17420*/  @!P0 BRA `(.L_x_3984) ;  /* 0x0000000000408947 */ /* 0x000fec0003800000 */
        /* <DEDUP_REMOVED lines=16> */
.L_x_3984:
[----:B------:R-:W-:Y:S05]  /*17530*/  BSYNC B6 ;  /* 0x0000000000067941 */ /* 0x000fea0003800000 */
.L_x_3983:
        /* <DEDUP_REMOVED lines=20> */
.L_x_3986:
[----:B------:R-:W-:Y:S05]  /*17680*/  BSYNC B6 ;  /* 0x0000000000067941 */ /* 0x000fea0003800000 */
.L_x_3985:
        /* <DEDUP_REMOVED lines=19> */
.L_x_3988:
[----:B------:R-:W-:Y:S05]  /*177c0*/  BSYNC B6 ;  /* 0x0000000000067941 */ /* 0x000fea0003800000 */
.L_x_3987:
        /* <DEDUP_REMOVED lines=10> */
[----:B------:R-:W-:Y:S01]  /*17870*/  UMOV UR4, 0xffffffff ;  /* 0xffffffff00047882 */ /* 0x000fe20000000000 */
[----:B------:R-:W-:Y:S01]  /*17880*/  LOP3.LUT R16, R16, 0xfffffffe, RZ, 0xc0, !PT ;  /* 0xfffffffe10107812 */ /* 0x000fe200078ec0ff */
[----:B------:R-:W1:Y:S01]  /*17890*/  S2R R0, SR_TID.X ;  /* 0x0000000000007919 */ /* 0x000e620000002100 */
[----:B0-----:R-:W0:Y:S02]  /*178a0*/  LDC.64 R2, c[0x0][0x418] ;  /* 0x00010600ff027b82 */ /* 0x001e240000000a00 */
[----:B0-----:R-:W-:Y:S02]  /*178b0*/  ISETP.NE.U32.AND P0, PT, R2, RZ, PT ;  /* 0x000000ff0200720c */ /* 0x001fe40003f05070 */
[----:B-1----:R-:W-:Y:S02]  /*178c0*/  SHF.R.U32.HI R0, RZ, 0x5, R0 ;  /* 0x00000005ff007819 */ /* 0x002fe40000011600 */
[----:B------:R-:W-:-:S02]  /*178d0*/  ISETP.NE.AND.EX P1, PT, R3, RZ, PT, P0 ;  /* 0x000000ff0300720c */ /* 0x000fc40003f25300 */
[----:B------:R-:W-:-:S11]  /*178e0*/  LOP3.LUT R0, R0, 0x3, RZ, 0xc0, !PT ;  /* 0x0000000300007812 */ /* 0x000fd600078ec0ff */
[----:B------:R-:W-:Y:S02]  /*178f0*/  @P1 LOP3.LUT R16, R16, 0x1, RZ, 0xfc, !PT ;  /* 0x0000000110101812 */ /* 0x000fe400078efcff */
[----:B--2---:R-:W-:Y:S01]  /*17900*/  SHF.R.S32.HI R9, RZ, 0x1f, R8 ;  /* 0x0000001fff097819 */ /* 0x004fe20000011408 */
[----:B------:R0:W-:Y:S01]  /*17910*/  STL [R1+0x10], R8 ;  /* 0x0000100801007387 */ /* 0x0001e20000100800 */
[----:B------:R-:W-:-:S03]  /*17920*/  SEL R17, R8, RZ, !P1 ;  /* 0x000000ff08117207 */ /* 0x000fc60004800000 */
[----:B------:R0:W-:Y:S01]  /*17930*/  STL [R1+0x14], R9 ;  /* 0x0000140901007387 */ /* 0x0001e20000100800 */
[----:B------:R-:W-:Y:S05]  /*17940*/  BRA.DIV UR4, `(.L_x_3989) ;  /* 0x00000042047c7947 */ /* 0x000fea000b800000 */
[----:B------:R1:W2:Y:S02]  /*17950*/  SHFL.IDX PT, R14, R0, RZ, 0x1f ;  /* 0x00001fff000e7589 */ /* 0x0002a400000e0000 */
.L_x_4059:
[----:B--2---:R-:W-:Y:S02]  /*17960*/  ISETP.NE.AND P0, PT, R14, RZ, PT ;  /* 0x000000ff0e00720c */ /* 0x004fe40003f05270 */
[----:B------:R-:W-:Y:S02]  /*17970*/  PLOP3.LUT P2, PT, PT, PT, PT, 0x8, 0x0 ;  /* 0x000000000000781c */ /* 0x000fe40003f4e170 */
[----:B------:R-:W-:-:S11]  /*17980*/  LOP3.LUT R16, R16, 0xfffffffd, RZ, 0xc0, !PT ;  /* 0xfffffffd10107812 */ /* 0x000fd600078ec0ff */
[----:B------:R-:W-:Y:S01]  /*17990*/  @P2 LOP3.LUT R16, R16, 0x2, RZ, 0xfc, !PT ;  /* 0x0000000210102812 */ /* 0x000fe200078efcff */
[----:B------:R-:W-:Y:S06]  /*179a0*/  @P0 BRA `(.L_x_3990) ;  /* 0x0000000400c00947 */ /* 0x000fec0003800000 */
[----:B------:R-:W-:-:S06]  /*179b0*/  UIADD3 UR4, UR41, -0x1, URZ ;  /* 0xffffffff29047890 */ /* 0x000fcc000fffe03f */
[----:B-1----:R-:W-:Y:S01]  /*179c0*/  IMAD.U32 R0, RZ, RZ, UR4 ;  /* 0x00000004ff007e24 */ /* 0x002fe2000f8e00ff */
[----:B------:R-:W-:-:S03]  /*179d0*/  UMOV UR4, 0xffffffff ;  /* 0xffffffff00047882 */ /* 0x000fc60000000000 */
[----:B------:R-:W-:Y:S05]  /*179e0*/  BRA.DIV UR4, `(.L_x_3991) ;  /* 0x0000004204747947 */ /* 0x000fea000b800000 */
[----:B------:R-:W-:-:S13]  /*179f0*/  ELECT P6, URZ, PT ;  /* 0x00000000003f782f */ /* 0x000fda00038c0000 */
.L_x_4062:
        /* <DEDUP_REMOVED lines=20> */
.L_x_3992:
[----:B-1----:R-:W2:Y:S04]  /*17b40*/  LDL R3, [R1+0x8] ;  /* 0x0000080001037983 */ /* 0x002ea80000100800 */
[----:B------:R-:W3:Y:S01]  /*17b50*/  LDL R2, [R1+0xc] ;  /* 0x00000c0001027983 */ /* 0x000ee20000100800 */
[----:B0-----:R-:W0:Y:S02]  /*17b60*/  S2R R8, SR_TID.X ;  /* 0x0000000000087919 */ /* 0x001e240000002100 */
[----:B0-----:R-:W-:-:S04]  /*17b70*/  LOP3.LUT R8, R8, 0x7f, RZ, 0xc0, !PT ;  /* 0x0000007f08087812 */ /* 0x001fc800078ec0ff */
[----:B------:R-:W-:Y:S01]  /*17b80*/  ISETP.NE.AND P0, PT, R8, RZ, PT ;  /* 0x000000ff0800720c */ /* 0x000fe20003f05270 */
[----:B--2---:R-:W-:Y:S01]  /*17b90*/  IMAD R4, R3, 0x8, R18 ;  /* 0x0000000803047824 */ /* 0x004fe200078e0212 */
[----:B---3--:R-:W-:-:S04]  /*17ba0*/  SHF.L.U32 R3, R2, 0x1f, RZ ;  /* 0x0000001f02037819 */ /* 0x008fc800000006ff */
[----:B------:R-:W0:Y:S02]  /*17bb0*/  SYNCS.PHASECHK.TRANS64.TRYWAIT P1, [R4+URZ+0x33480], R3 ;  /* 0x03348003040075a7 */ /* 0x000e24000802017f */
[----:B0-----:R-:W-:Y:S05]  /*17bc0*/  @!P1 BRA `(.L_x_3993) ;  /* 0x00000040001c9947 */ /* 0x001fea0003800000 */
.L_x_4063:
        /* <DEDUP_REMOVED lines=8> */
.L_x_3994:
[----:B------:R-:W2:Y:S01]  /*17c50*/  LDL R2, [R1+0x8] ;  /* 0x0000080001027983 */ /* 0x000ea20000100800 */
[----:B------:R-:W-:Y:S01]  /*17c60*/  R2UR UR33, R4 ;  /* 0x00000000042172ca */ /* 0x000fe200000e0000 */
[----:B------:R-:W-:Y:S01]  /*17c70*/  IMAD R0, R0, 0xa0, RZ ;  /* 0x000000a000007824 */ /* 0x000fe200078e02ff */
        /* <DEDUP_REMOVED lines=13> */
[----:B------:R-:W-:Y:S01]  /*17d50*/  UMOV UR13, UR37 ;  /* 0x00000025000d7c82 */ /* 0x000fe20008000000 */
        /* <DEDUP_REMOVED lines=14> */
.L_x_4064:
        /* <DEDUP_REMOVED lines=8> */
.L_x_3996:
        /* <DEDUP_REMOVED lines=8> */
[----:B------:R-:W-:Y:S01]  /*17f40*/  UMOV UR26, URZ ;  /* 0x0000003f001a7c82 */ /* 0x000fe20008000000 */
[----:B------:R-:W-:Y:S01]  /*17f50*/  UMOV UR28, UR36 ;  /* 0x00000024001c7c82 */ /* 0x000fe20008000000 */
[----:B------:R-:W-:Y:S01]  /*17f60*/  UMOV UR18, 0x40 ;  /* 0x0000004000127882 */ /* 0x000fe20000000000 */
[----:B------:R-:W-:Y:S01]  /*17f70*/  UMOV UR20, UR36 ;  /* 0x0000002400147c82 */ /* 0x000fe20008000000 */
[----:B------:R-:W-:Y:S01]  /*17f80*/  UMOV UR10, 0x80 ;  /* 0x00000080000a7882 */ /* 0x000fe20000000000 */
[----:B------:R-:W-:Y:S01]  /*17f90*/  UIADD3 UR24, UR8, 0x24200, URZ ;  /* 0x0002420008187890 */ /* 0x000fe2000fffe03f */
[----:B------:R-:W-:Y:S01]  /*17fa0*/  PLOP3.LUT P0, PT, PT, PT, PT, 0x80, 0x0 ;  /* 0x000000000000781c */ /* 0x000fe20003f0f070 */
[----:B------:R-:W-:Y:S01]  /*17fb0*/  UIADD3 UR25, UR25, 0x33430, URZ ;  /* 0x0003343019197890 */ /* 0x000fe2000fffe03f */
[----:B------:R-:W-:Y:S01]  /*17fc0*/  LOP3.LUT R16, R16, 0xfffffffd, RZ, 0xc0, !PT ;  /* 0xfffffffd10107812 */ /* 0x000fe200078ec0ff */
[----:B------:R-:W-:-:S02]  /*17fd0*/  UIADD3 UR16, UR8, 0x26a00, URZ ;  /* 0x00026a0008107890 */ /* 0x000fc4000fffe03f */
[----:B------:R-:W-:Y:S01]  /*17fe0*/  UIADD3 UR8, UR8, 0x29200, URZ ;  /* 0x0002920008087890 */ /* 0x000fe2000fffe03f */
[----:B------:R-:W-:Y:S01]  /*17ff0*/  UMOV UR19, UR27 ;  /* 0x0000001b00137c82 */ /* 0x000fe20008000000 */
[----:B------:R-:W-:Y:S01]  /*18000*/  UMOV UR21, UR29 ;  /* 0x0000001d00157c82 */ /* 0x000fe20008000000 */
[----:B------:R-:W-:Y:S01]  /*18010*/  UMOV UR17, UR25 ;  /* 0x0000001900117c82 */ /* 0x000fe20008000000 */
[----:B------:R-:W-:Y:S01]  /*18020*/  UMOV UR12, UR36 ;  /* 0x00000024000c7c82 */ /* 0x000fe20008000000 */
[----:B------:R-:W-:Y:S01]  /*18030*/  UMOV UR11, UR27 ;  /* 0x0000001b000b7c82 */ /* 0x000fe20008000000 */
[----:B------:R-:W-:Y:S01]  /*18040*/  UMOV UR13, UR29 ;  /* 0x0000001d000d7c82 */ /* 0x000fe20008000000 */
[----:B------:R2:W-:Y:S01]  /*18050*/  UTMALDG.4D [UR24], [UR4], desc[UR6] ;  /* 0x00000618040075b4 */ /* 0x0005e20008019000 */
[----:B------:R-:W-:Y:S01]  /*18060*/  UMOV UR9, UR25 ;  /* 0x0000001900097c82 */ /* 0x000fe20008000000 */
[----:B------:R-:W-:Y:S01]  /*18070*/  @P0 LOP3.LUT R16, R16, 0x2, RZ, 0xfc, !PT ;  /* 0x0000000210100812 */ /* 0x000fe200078efcff */
[----:B------:R2:W-:Y:S01]  /*18080*/  UTMALDG.4D [UR16], [UR4], desc[UR6] ;  /* 0x00000610040075b4 */ /* 0x0005e20008019000 */
[----:B------:R2:W-:Y:S02]  /*18090*/  UTMALDG.4D [UR8], [UR4], desc[UR6] ;  /* 0x00000608040075b4 */ /* 0x0005e40008019000 */
[----:B--2---:R-:W-:-:S03]  /*180a0*/  NOP ;  /* 0x0000000000007918 */ /* 0x004fc60000000000 */
.L_x_3990:
[----:B-1----:R-:W-:Y:S01]  /*180b0*/  VIADD R0, R18, 0x1e200 ;  /* 0x0001e20012007836 */ /* 0x002fe20000000000 */
[----:B------:R-:W-:Y:S05]  /*180c0*/  WARPSYNC.ALL ;  /* 0x0000000000007948 */ /* 0x000fea0003800000 */
[----:B------:R-:W-:Y:S01]  /*180d0*/  BAR.SYNC.DEFER_BLOCKING 0x8, 0x180 ;  /* 0x0206000000007b1d */ /* 0x000fe20000010000 */
[----:B------:R-:W-:-:S05]  /*180e0*/  LOP3.LUT P0, RZ, R0, 0x1bf, RZ, 0xc0, !PT ;  /* 0x000001bf00ff7812 */ /* 0x000fca000780c0ff */
[----:B------:R-:W-:Y:S08]  /*180f0*/  BSSY B6, `(.L_x_3997) ;  /* 0x0000012000067945 */ /* 0x000ff00003800000 */
[----:B------:R-:W-:Y:S05]  /*18100*/  @!P0 BRA `(.L_x_3998) ;  /* 0x0000000000408947 */ /* 0x000fea0003800000 */
[----:B------:R-:W-:Y:S01]  /*18110*/  MOV R2, 0x0 ;  /* 0x0000000000027802 */ /* 0x000fe20000000f00 */
[----:B------:R-:W-:Y:S01]  /*18120*/  ULDC.64 UR6, c[0x4][0x198] ;  /* 0x0100660000067ab9 */ /* 0x000fe20000000a00 */
[----:B------:R-:W-:Y:S01]  /*18130*/  ULDC.64 UR8, c[0x4][0x1a0] ;  /* 0x0100680000087ab9 */ /* 0x000fe20000000a00 */
[----:B------:R-:W-:Y:S01]  /*18140*/  ULDC.64 UR4, c[0x4][0xd0] ;  /* 0x0100340000047ab9 */ /* 0x000fe20000000a00 */
[----:B0-----:R-:W-:Y:S02]  /*18150*/  IMAD.U32 R4, RZ, RZ, UR6 ;  /* 0x00000006ff047e24 */ /* 0x001fe4000f8e00ff */
        /* <DEDUP_REMOVED lines=11> */
.L_x_3998:
[----:B------:R-:W-:Y:S05]  /*18210*/  BSYNC B6 ;  /* 0x0000000000067941 */ /* 0x000fea0003800000 */
.L_x_3997:
[----:B------:R-:W1:Y:S01]  /*18220*/  S2R R2, SR_TID.X ;  /* 0x0000000000027919 */ /* 0x000e620000002100 */
[----:B------:R-:W2:Y:S01]  /*18230*/  LDC R7, c[0x0][0x448] ;  /* 0x00011200ff077b82 */ /* 0x000ea20000000800 */
[----:B------:R-:W-:Y:S01]  /*18240*/  USHF.R.S32.HI UR4, URZ, 0x1f, UR36 ;  /* 0x0000001f3f047899 */ /* 0x000fe20008011424 */
[----:B------:R-:W-:Y:S01]  /*18250*/  ULDC.64 UR8, c[0x0][0x2d8] ;  /* 0x0000b60000087ab9 */ /* 0x000fe20000000a00 */
[----:B0-----:R-:W0:Y:S02]  /*18260*/  S2R R8, SR_TID.X ;  /* 0x0000000000087919 */ /* 0x001e240000002100 */
[----:B------:R-:W-:Y:S02]  /*18270*/  UIMAD UR6, UR4, UR8, URZ ;  /* 0x00000008040672a4 */ /* 0x000fe4000f8e023f */
[----:B------:R-:W-:Y:S01]  /*18280*/  UIMAD.WIDE.U32 UR4, UR36, UR8, URZ ;  /* 0x00000008240472a5 */ /* 0x000fe2000f8e003f */
[----:B------:R-:W3:Y:S01]  /*18290*/  S2R R10, SR_TID.X ;  /* 0x00000000000a7919 */ /* 0x000ee20000002100 */
[----:B------:R-:W-:-:S02]  /*182a0*/  UIMAD UR6, UR36, UR9, UR6 ;  /* 0x00000009240672a4 */ /* 0x000fc4000f8e0206 */
[----:B------:R-:W-:Y:S02]  /*182b0*/  USHF.R.S32.HI UR7, URZ, 0x1f, UR44 ;  /* 0x0000001f3f077899 */ /* 0x000fe4000801142c */
[----:B------:R-:W-:Y:S01]  /*182c0*/  UIADD3 UR5, UR5, UR6, URZ ;  /* 0x0000000605057290 */ /* 0x000fe2000fffe03f */
[----:B------:R-:W-:-:S03]  /*182d0*/  ULDC.64 UR8, c[0x0][0x2e0] ;  /* 0x0000b80000087ab9 */ /* 0x000fc60000000a00 */
[----:B------:R-:W-:Y:S02]  /*182e0*/  UIMAD.WIDE.U32 UR4, UR44, UR8, UR4 ;  /* 0x000000082c0472a5 */ /* 0x000fe4000f8e0004 */
[----:B------:R-:W-:-:S04]  /*182f0*/  UIMAD UR6, UR7, UR8, URZ ;  /* 0x00000008070672a4 */ /* 0x000fc8000f8e023f */
[----:B------:R-:W-:Y:S01]  /*18300*/  UIMAD UR6, UR44, UR9, UR6 ;  /* 0x000000092c0672a4 */ /* 0x000fe2000f8e0206 */
[----:B--2---:R-:W-:Y:S01]  /*18310*/  ISETP.NE.AND P0, PT, R7, 0x1, PT ;  /* 0x000000010700780c */ /* 0x004fe20003f05270 */
[----:B------:R-:W-:Y:S02]  /*18320*/  IMAD.U32 R4, RZ, RZ, UR4 ;  /* 0x00000004ff047e24 */ /* 0x000fe4000f8e00ff */
[----:B------:R-:W-:Y:S02]  /*18330*/  UIADD3 UR6, UR5, UR6, URZ ;  /* 0x0000000605067290 */ /* 0x000fe4000fffe03f */
[----:B------:R-:W-:Y:S01]  /*18340*/  IMAD.U32 R5, RZ, RZ, UR5 ;  /* 0x00000005ff057e24 */ /* 0x000fe2000f8e00ff */
[----:B------:R-:W-:Y:S01]  /*18350*/  ULDC.64 UR4, c[0x0][0x2d0] ;  /* 0x0000b40000047ab9 */ /* 0x000fe20000000a00 */
[C---:B-1----:R-:W-:Y:S01]  /*18360*/  LOP3.LUT R0, R2.reuse, 0x7f, RZ, 0xc0, !PT ;  /* 0x0000007f02007812 */ /* 0x042fe200078ec0ff */
[----:B------:R-:W-:-:S03]  /*18370*/  IMAD.SHL.U32 R2, R2, 0x20, RZ ;  /* 0x0000002002027824 */ /* 0x000fc600078e00ff */
[----:B------:R-:W-:Y:S01]  /*18380*/  SHF.R.U32.HI R0, RZ, 0x2, R0 ;  /* 0x00000002ff007819 */ /* 0x000fe20000011600 */
[----:B0-----:R-:W-:Y:S01]  /*18390*/  IMAD.SHL.U32 R8, R8, 0x10, RZ ;  /* 0x0000001008087824 */ /* 0x001fe200078e00ff */
[----:B------:R-:W0:Y:S02]  /*183a0*/  @P0 LDC R3, c[0x0][0x44c] ;  /* 0x00011300ff030b82 */ /* 0x000e240000000800 */
[----:B------:R-:W-:Y:S01]  /*183b0*/  LOP3.LUT R2, R0, 0x60, R2, 0xf8, !PT ;  /* 0x0000006000027812 */ /* 0x000fe200078ef802 */
[----:B---3--:R-:W-:Y:S01]  /*183c0*/  IMAD.SHL.U32 R9, R10, 0x10, RZ ;  /* 0x000000100a097824 */ /* 0x008fe200078e00ff */
[----:B------:R-:W-:-:S03]  /*183d0*/  LOP3.LUT R8, R8, 0x30, RZ, 0xc0, !PT ;  /* 0x0000003008087812 */ /* 0x000fc600078ec0ff */
[----:B------:R-:W-:Y:S01]  /*183e0*/  VIADD R2, R2, UR42 ;  /* 0x0000002a02027c36 */ /* 0x000fe20008000000 */
[----:B------:R-:W1:Y:S01]  /*183f0*/  @P0 LDC R0, c[0x0][0x450] ;  /* 0x00011400ff000b82 */ /* 0x000e620000000800 */
[C---:B------:R-:W-:Y:S02]  /*18400*/  LOP3.LUT R11, R8.reuse, 0x40, RZ, 0xfc, !PT ;  /* 0x00000040080b7812 */ /* 0x040fe400078efcff */
[----:B------:R-:W-:Y:S01]  /*18410*/  IMAD.MOV.U32 R6, RZ, RZ, R2 ;  /* 0x000000ffff067224 */ /* 0x000fe200078e0002 */
[----:B------:R-:W-:Y:S02]  /*18420*/  LOP3.LUT R8, R8, 0x80, RZ, 0xfc, !PT ;  /* 0x0000008008087812 */ /* 0x000fe400078efcff */
[----:B------:R-:W-:Y:S01]  /*18430*/  LOP3.LUT R9, R9, 0x30, RZ, 0xc0, !PT ;  /* 0x0000003009097812 */ /* 0x000fe200078ec0ff */
[----:B0-----:R-:W-:-:S05]  /*18440*/  @P0 IMAD.HI.U32 R3, R2, R3, RZ ;  /* 0x0000000302030227 */ /* 0x001fca00078e00ff */
[----:B-1----:R-:W-:Y:S01]  /*18450*/  @P0 SHF.R.U32.HI R6, RZ, R0, R3 ;  /* 0x00000000ff060219 */ /* 0x002fe20000011603 */
[----:B------:R-:W-:Y:S01]  /*18460*/  IMAD.U32 R3, RZ, RZ, UR6 ;  /* 0x00000006ff037e24 */ /* 0x000fe2000f8e00ff */
[----:B------:R-:W-:-:S03]  /*18470*/  ULDC.64 UR6, c[0x0][0x280] ;  /* 0x0000a00000067ab9 */ /* 0x000fc60000000a00 */
[----:B------:R-:W-:-:S04]  /*18480*/  IMAD.MOV R0, RZ, RZ, -R6 ;  /* 0x000000ffff007224 */ /* 0x000fc800078e0a06 */
[----:B------:R-:W-:Y:S02]  /*18490*/  IMAD R0, R7, R0, R2 ;  /* 0x0000000007007224 */ /* 0x000fe400078e0202 */
[----:B------:R-:W-:Y:S01]  /*184a0*/  IMAD.MOV.U32 R2, RZ, RZ, R4 ;  /* 0x000000ffff027224 */ /* 0x000fe200078e0004 */
[----:B------:R-:W-:-:S03]  /*184b0*/  SHF.R.S32.HI R4, RZ, 0x1f, R6 ;  /* 0x0000001fff047819 */ /* 0x000fc60000011406 */
[----:B------:R-:W-:-:S04]  /*184c0*/  IMAD.WIDE.U32 R2, R6, UR4, R2 ;  /* 0x0000000406027c25 */ /* 0x000fc8000f8e0002 */
        /* <DEDUP_REMOVED lines=21> */
[----:B------:R-:W-:Y:S02]  /*18620*/  VIADD R0, R10, UR42 ;  /* 0x0000002a0a007c36 */ /* 0x000fe40008000000 */
        /* <DEDUP_REMOVED lines=32> */
.L_x_4073:
        /* <DEDUP_REMOVED lines=12> */
.L_x_4001:
[----:B------:R-:W-:Y:S05]  /*188f0*/  BSYNC B0 ;  /* 0x0000000000007941 */ /* 0x000fea0003800000 */
.L_x_4000:
[----:B------:R-:W-:Y:S01]  /*18900*/  NOP ;  /* 0x0000000000007918 */ /* 0x000fe20000000000 */
[----:B------:R-:W-:-:S13]  /*18910*/  PLOP3.LUT P0, PT, PT, PT, PT, 0x80, 0x0 ;  /* 0x000000000000781c */ /* 0x000fda0003f0f070 */
.L_x_4002:
        /* <DEDUP_REMOVED lines=18> */
.L_x_4074:
[----:B------:R-:W-:Y:S05]  /*18a40*/  BSYNC B0 ;  /* 0x0000000000007941 */ /* 0x000fea0003800000 */
.L_x_4003:
[----:B------:R-:W-:-:S04]  /*18a50*/  UIADD3 UR4, UR41, -0x2, URZ ;  /* 0xfffffffe29047890 */ /* 0x000fc8000fffe03f */
[----:B------:R-:W-:-:S06]  /*18a60*/  UISETP.GE.AND UP0, UPT, UR4, UR40, UPT ;  /* 0x000000280400728c */ /* 0x000fcc000bf06270 */
[----:B------:R-:W-:-:S13]  /*18a70*/  PLOP3.LUT P0, PT, PT, PT, UP0, 0x80, 0x0 ;  /* 0x000000000000781c */ /* 0x000fda0003f0f008 */
[----:B------:R-:W-:Y:S05]  /*18a80*/  @!P0 BRA `(.L_x_4005) ;  /* 0x00000018000c8947 */ /* 0x000fea0003800000 */
[----:B-1----:R1:W5:Y:S04]  /*18a90*/  LDL.LU R0, [R1+0x8] ;  /* 0x0000080001007983 */ /* 0x0023680000300800 */
[----:B0-----:R1:W5:Y:S01]  /*18aa0*/  LDL.LU R8, [R1+0xc] ;  /* 0x00000c0001087983 */ /* 0x0013620000300800 */
[----:B------:R-:W-:-:S07]  /*18ab0*/  IMAD.U32 R2, RZ, RZ, UR4 ;  /* 0x00000004ff027e24 */ /* 0x000fce000f8e00ff */
.L_x_4029:
[----:B-----5:R-:W-:Y:S01]  /*18ac0*/  VIADD R4, R0, 0x1 ;  /* 0x0000000100047836 */ /* 0x020fe20000000000 */
[----:B------:R-:W-:Y:S01]  /*18ad0*/  LOP3.LUT P1, RZ, R16, 0x2, RZ, 0xc0, !PT ;  /* 0x0000000210ff7812 */ /* 0x000fe2000782c0ff */
        /* <DEDUP_REMOVED lines=8> */
[----:B------:R-:W-:Y:S05]  /*18b60*/  @!P1 BRA `(.L_x_4007) ;  /* 0x0000000800809947 */ /* 0x000fea0003800000 */
[----:B------:R-:W-:Y:S01]  /*18b70*/  LOP3.LUT P1, RZ, R16, 0x1, RZ, 0xc0, !PT ;  /* 0x0000000110ff7812 */ /* 0x000fe2000782c0ff */
[----:B------:R-:W-:-:S12]  /*18b80*/  IMAD.MOV.U32 R3, RZ, RZ, R2 ;  /* 0x000000ffff037224 */ /* 0x000fd800078e0002 */
        /* <DEDUP_REMOVED lines=21> */
.L_x_4008:
        /* <DEDUP_REMOVED lines=8> */
.L_x_4075:
[----:B------:R-:W-:Y:S05]  /*18d60*/  BSYNC B1 ;  /* 0x0000000000017941 */ /* 0x000fea0003800000 */
.L_x_4009:
        /* <DEDUP_REMOVED lines=9> */
.L_x_4012:
[----:B------:R-:W-:Y:S05]  /*18e00*/  BSYNC B1 ;  /* 0x0000000000017941 */ /* 0x000fea0003800000 */
.L_x_4011:
[----:B------:R-:W3:Y:S01]  /*18e10*/  LDL R4, [R1+0x8] ;  /* 0x0000080001047983 */ /* 0x000ee20000100800 */
[----:B------:R-:W-:Y:S01]  /*18e20*/  IMAD.MOV.U32 R14, RZ, RZ, RZ ;  /* 0x000000ffff0e7224 */ /* 0x000fe200078e00ff */
[----:B------:R-:W-:Y:S01]  /*18e30*/  UIADD3 UR4, UP0, UR46, 0x470, URZ ;  /* 0x000004702e047890 */ /* 0x000fe2000ff1e03f */
[----:B------:R-:W-:Y:S01]  /*18e40*/  IMAD R7, R3, 0xa0, RZ ;  /* 0x000000a003077824 */ /* 0x000fe200078e02ff */
[----:B------:R-:W-:Y:S01]  /*18e50*/  PLOP3.LUT P0, PT, PT, PT, PT, 0x80, 0x0 ;  /* 0x000000000000781c */ /* 0x000fe20003f0f070 */
[----:B------:R-:W-:Y:S01]  /*18e60*/  VIADD R3, R6, 0x33470 ;  /* 0x0003347006037836 */ /* 0x000fe20000000000 */
[----:B------:R-:W-:Y:S01]  /*18e70*/  R2UR UR10, R14 ;  /* 0x000000000e0a72ca */ /* 0x000fe200000e0000 */
[----:B------:R-:W-:Y:S01]  /*18e80*/  UIADD3.X UR5, URZ, UR47, URZ, UP0, !UPT ;  /* 0x0000002f3f057290 */ /* 0x000fe200087fe43f */
[----:B------:R-:W-:Y:S01]  /*18e90*/  UMOV UR6, 0x0 ;  /* 0x0000000000067882 */ /* 0x000fe20000000000 */
[----:B------:R-:W-:Y:S01]  /*18ea0*/  UMOV UR7, 0x14f00000 ;  /* 0x14f0000000077882 */ /* 0x000fe20000000000 */
[----:B---3--:R-:W-:-:S04]  /*18eb0*/  IMAD R4, R4, 0x7800, R18 ;  /* 0x0000780004047824 */ /* 0x008fc800078e0212 */
[----:B0-----:R-:W-:-:S07]  /*18ec0*/  VIADD R9, R4, 0xf200 ;  /* 0x0000f20004097836 */ /* 0x001fce0000000000 */
.L_x_4013:
        /* <DEDUP_REMOVED lines=16> */
.L_x_4014:
        /* <DEDUP_REMOVED lines=16> */
.L_x_4015:
        /* <DEDUP_REMOVED lines=13> */
.L_x_4076:
[----:B------:R-:W-:Y:S05]  /*191a0*/  BSYNC B1 ;  /* 0x0000000000017941 */ /* 0x000fea0003800000 */
.L_x_4016:
[----:B------:R-:W-:Y:S01]  /*191b0*/  BSSY B1, `(.L_x_4018) ;  /* 0x000000b000017945 */ /* 0x000fe20003800000 */
[----:B------:R-:W-:Y:S02]  /*191c0*/  IMAD.MOV.U32 R10, RZ, RZ, 0x0 ;  /* 0x00000000ff0a7424 */ /* 0x000fe400078e00ff */
[----:B------:R-:W-:Y:S01]  /*191d0*/  IMAD.MOV.U32 R11, RZ, RZ, 0x14f00000 ;  /* 0x14f00000ff0b7424 */ /* 0x000fe200078e00ff */
[----:B------:R-:W-:Y:S06]  /*191e0*/  @P1 BRA `(.L_x_4019) ;  /* 0x00000000001c1947 */ /* 0x000fec0003800000 */
[----:B------:R-:W3:Y:S02]  /*191f0*/  S2R R3, SR_TID.X ;  /* 0x0000000000037919 */ /* 0x000ee40000002100 */
[----:B---3--:R-:W-:Y:S01]  /*19200*/  LOP3.LUT R9, R3, 0x1f, RZ, 0xc0, !PT ;  /* 0x0000001f03097812 */ /* 0x008fe200078ec0ff */
[----:B------:R-:W-:-:S03]  /*19210*/  IMAD.MOV.U32 R3, RZ, RZ, 0x7800 ;  /* 0x00007800ff037424 */ /* 0x000fc600078e00ff */
[----:B------:R-:W-:Y:S01]  /*19220*/  ISETP.NE.AND P0, PT, R9, RZ, PT ;  /* 0x000000ff0900720c */ /* 0x000fe20003f05270 */
[----:B------:R3:W-:-:S12]  /*19230*/  SYNCS.ARRIVE.TRANS64 RZ, [R6+URZ+0x33430], R3 ;  /* 0x0334300306ff79a7 */ /* 0x0007d8000800003f */
[----:B---3--:R-:W-:Y:S05]  /*19240*/  @!P0 BRA `(.L_x_4019) ;  /* 0x0000000000048947 */ /* 0x008fea0003800000 */
[----:B------:R-:W-:Y:S01]  /*19250*/  BPT.TRAP 0x1 ;  /* 0x000000040000795c */ /* 0x000fe20000300000 */
.L_x_4019:
[----:B------:R-:W-:Y:S05]  /*19260*/  BSYNC B1 ;  /* 0x0000000000017941 */ /* 0x000fea0003800000 */
.L_x_4018:
        /* <DEDUP_REMOVED lines=8> */
.L_x_4020:
        /* <DEDUP_REMOVED lines=15> */
.L_x_4021:
        /* <DEDUP_REMOVED lines=15> */
.L_x_4022:
        /* <DEDUP_REMOVED lines=10> */
.L_x_4007:
[----:B------:R-:W-:Y:S05]  /*19570*/  BSYNC B0 ;  /* 0x0000000000007941 */ /* 0x000fea0003800000 */
.L_x_4006:
[----:B------:R-:W-:-:S06]  /*19580*/  UISETP.NE.AND UP0, UPT, UR39, 0x3, UPT ;  /* 0x000000032700788c */ /* 0x000fcc000bf05270 */
[----:B------:R-:W-:-:S13]  /*19590*/  PLOP3.LUT P0, PT, PT, PT, UP0, 0x80, 0x0 ;  /* 0x000000000000781c */ /* 0x000fda0003f0f008 */
[----:B------:R-:W-:Y:S05]  /*195a0*/  @!P0 BRA `(.L_x_4023) ;  /* 0x0000000000048947 */ /* 0x000fea0003800000 */
[----:B------:R-:W-:Y:S01]  /*195b0*/  BPT.TRAP 0x1 ;  /* 0x000000040000795c */ /* 0x000fe20000300000 */
.L_x_4023:
[----:B------:R-:W-:Y:S01]  /*195c0*/  IMAD.U32 R3, RZ, RZ, UR45 ;  /* 0x0000002dff037e24 */ /* 0x000fe2000f8e00ff */
[----:B------:R-:W-:Y:S01]  /*195d0*/  LOP3.LUT R4, R8, 0x1, RZ, 0x3c, !PT ;  /* 0x0000000108047812 */ /* 0x000fe200078e3cff */
[----:B------:R-:W-:Y:S03]  /*195e0*/  BSSY B0, `(.L_x_4024) ;  /* 0x0000006000007945 */ /* 0x000fe60003800000 */
[----:B------:R-:W-:Y:S01]  /*195f0*/  ISETP.NE.AND P0, PT, R3, 0x3, PT ;  /* 0x000000030300780c */ /* 0x000fe20003f05270 */
[----:B------:R-:W-:Y:S01]  /*19600*/  IMAD R3, R0, 0x8, R18 ;  /* 0x0000000800037824 */ /* 0x000fe200078e0212 */
[----:B------:R-:W-:-:S04]  /*19610*/  SHF.L.U32 R4, R4, 0x1f, RZ ;  /* 0x0000001f04047819 */ /* 0x000fc800000006ff */
[----:B------:R-:W2:Y:S02]  /*19620*/  SYNCS.PHASECHK.TRANS64.TRYWAIT P1, [R3+URZ+0x33470], R4 ;  /* 0x03347004030075a7 */ /* 0x000ea4000802017f */
[----:B--2---:R-:W-:Y:S05]  /*19630*/  @!P1 BRA `(.L_x_4025) ;  /* 0x0000002c002c9947 */ /* 0x004fea0003800000 */
.L_x_4077:
[----:B------:R-:W-:Y:S05]  /*19640*/  BSYNC B0 ;  /* 0x0000000000007941 */ /* 0x000fea0003800000 */
.L_x_4024:
[----:B------:R-:W-:Y:S05]  /*19650*/  @!P0 BRA `(.L_x_4026) ;  /* 0x0000000000048947 */ /* 0x000fea0003800000 */
[----:B------:R-:W-:Y:S01]  /*19660*/  BPT.TRAP 0x1 ;  /* 0x000000040000795c */ /* 0x000fe20000300000 */
.L_x_4026:
[----:B--2---:R-:W-:Y:S01]  /*19670*/  SHF.L.U32 R4, R8, 0x1f, RZ ;  /* 0x0000001f08047819 */ /* 0x004fe200000006ff */
[----:B------:R-:W-:-:S03]  /*19680*/  IMAD R0, R0, 0x7800, RZ ;  /* 0x0000780000007824 */ /* 0x000fc600078e02ff */
[----:B------:R-:W2:Y:S02]  /*19690*/  SYNCS.PHASECHK.TRANS64.TRYWAIT P1, [R3+URZ+0x33460], R4 ;  /* 0x03346004030075a7 */ /* 0x000ea4000802017f */
[----:B--2---:R-:W-:Y:S05]  /*196a0*/  @!P1 BRA `(.L_x_4027) ;  /* 0x0000002c00249947 */ /* 0x004fea0003800000 */
.L_x_4078:
[----:B------:R2:W-:Y:S04]  /*196b0*/  STL [R1+0x28], R3 ;  /* 0x0000280301007387 */ /* 0x0005e80000100800 */
[----:B--2---:R-:W2:Y:S04]  /*196c0*/  LDL R3, [R1+0x4] ;  /* 0x0000040001037983 */ /* 0x004ea80000100800 */
[----:B------:R3:W-:Y:S04]  /*196d0*/  STL [R1+0x24], R2 ;  /* 0x0000240201007387 */ /* 0x0007e80000100800 */
[----:B---3--:R-:W3:Y:S01]  /*196e0*/  LDL R2, [R1] ;  /* 0x0000000001027983 */ /* 0x008ee20000100800 */
[----:B------:R-:W-:Y:S05]  /*196f0*/  WARPSYNC.ALL ;  /* 0x0000000000007948 */ /* 0x000fea0003800000 */
[----:B------:R-:W-:-:S02]  /*19700*/  VIADD R14, R0, 0x2800 ;  /* 0x00002800000e7836 */ /* 0x000fc40000000000 */
[C---:B------:R-:W-:Y:S02]  /*19710*/  VIADD R12, R0.reuse, 0x800 ;  /* 0x00000800000c7836 */ /* 0x040fe40000000000 */
[C---:B------:R-:W-:Y:S02]  /*19720*/  VIADD R13, R0.reuse, 0x5000 ;  /* 0x00005000000d7836 */ /* 0x040fe40000000000 */
[C---:B------:R-:W-:Y:S02]  /*19730*/  VIADD R15, R0.reuse, 0x1800 ;  /* 0x00001800000f7836 */ /* 0x040fe40000000000 */
[C---:B------:R-:W-:Y:S02]  /*19740*/  VIADD R21, R0.reuse, 0x2000 ;  /* 0x0000200000157836 */ /* 0x040fe40000000000 */
[C---:B------:R-:W-:Y:S01]  /*19750*/  VIADD R20, R0.reuse, 0x5800 ;  /* 0x0000580000147836 */ /* 0x040fe20000000000 */
[----:B--2---:R-:W-:-:S05]  /*19760*/  LOP3.LUT R4, R0, R3, RZ, 0xfc, !PT ;  /* 0x0000000300047212 */ /* 0x004fca00078efcff */
[----:B------:R-:W-:-:S06]  /*19770*/  IMAD.IADD R4, R18, 0x1, R4 ;  /* 0x0000000112047824 */ /* 0x000fcc00078e0204 */
[----:B------:R-:W2:Y:S02]  /*19780*/  LDSM.16.MT88.4 R4, [R4+0xf200] ;  /* 0x00f200000404783b */ /* 0x000ea40000004200 */
[C-C-:B--2---:R-:W-:Y:S02]  /*19790*/  PRMT R8, R4.reuse, 0x6420, R5.reuse ;  /* 0x0000642004087816 */ /* 0x144fe40000000005 */
[----:B0-----:R-:W-:Y:S02]  /*197a0*/  PRMT R9, R4, 0x7531, R5 ;  /* 0x0000753104097816 */ /* 0x001fe40000000005 */
[----:B---3--:R-:W-:Y:S02]  /*197b0*/  LOP3.LUT R4, R0, R2, RZ, 0xfc, !PT ;  /* 0x0000000200047212 */ /* 0x008fe400078efcff */
        /* <DEDUP_REMOVED lines=15> */
[----:B0-----:R-:W-:Y:S01]  /*198b0*/  LOP3.LUT R4, R13, R3, RZ, 0xfc, !PT ;  /* 0x000000030d047212 */ /* 0x001fe200078efcff */
[----:B------:R-:W-:-:S04]  /*198c0*/  VIADD R13, R0, 0x1000 ;  /* 0x00001000000d7836 */ /* 0x000fc80000000000 */
        /* <DEDUP_REMOVED lines=10> */
[----:B0-----:R-:W-:Y:S02]  /*19970*/  IMAD.IADD R4, R18, 0x1, R12 ;  /* 0x0000000112047824 */ /* 0x001fe400078e020c */
[----:B------:R-:W-:-:S04]  /*19980*/  VIADD R12, R0, 0x3000 ;  /* 0x00003000000c7836 */ /* 0x000fc80000000000 */
        /* <DEDUP_REMOVED lines=35> */
[----:B0-----:R-:W-:Y:S02]  /*19bc0*/  IMAD.IADD R4, R18, 0x1, R13 ;  /* 0x0000000112047824 */ /* 0x001fe400078e020d */
[----:B------:R-:W-:-:S04]  /*19bd0*/  VIADD R13, R0, 0x4800 ;  /* 0x00004800000d7836 */ /* 0x000fc80000000000 */
[----:B------:R-:W0:Y:S02]  /*19be0*/  LDSM.16.MT88.4 R4, [R4+0xf200] ;  /* 0x00f200000404783b */ /* 0x000e240000004200 */
[C-C-:B0-----:R-:W-:Y:S02]  /*19bf0*/  PRMT R8, R4.reuse, 0x6420, R5.reuse ;  /* 0x0000642004087816 */ /* 0x141fe40000000005 */
[----:B------:R-:W-:Y:S02]  /*19c00*/  PRMT R9, R4, 0x7531, R5 ;  /* 0x0000753104097816 */ /* 0x000fe40000000005 */
[C-C-:B------:R-:W-:Y:S02]  /*19c10*/  PRMT R10, R6.reuse, 0x6420, R7.reuse ;  /* 0x00006420060a7816 */ /* 0x140fe40000000007 */
[----:B------:R-:W-:-:S05]  /*19c20*/  PRMT R11, R6, 0x7531, R7 ;  /* 0x00007531060b7816 */ /* 0x000fca0000000007 */
[----:B------:R0:W-:Y:S02]  /*19c30*/  STSM.16.M88.4 [R12], R8 ;  /* 0x000000080c007844 */ /* 0x0001e40000000200 */
[C---:B0-----:R-:W-:Y:S02]  /*19c40*/  VIADD R10, R0.reuse, 0x3800 ;  /* 0x00003800000a7836 */ /* 0x041fe40000000000 */
[----:B------:R-:W-:-:S03]  /*19c50*/  VIADD R12, R0, 0x4000 ;  /* 0x00004000000c7836 */ /* 0x000fc60000000000 */
        /* <DEDUP_REMOVED lines=35> */
[C---:B------:R-:W-:Y:S02]  /*19e90*/  VIADD R12, R0.reuse, 0x6800 ;  /* 0x00006800000c7836 */ /* 0x040fe40000000000 */
[----:B------:R-:W-:Y:S02]  /*19ea0*/  VIADD R0, R0, 0x7000 ;  /* 0x0000700000007836 */ /* 0x000fe40000000000 */
[----:B------:R-:W0:Y:S02]  /*19eb0*/  LDSM.16.MT88.4 R4, [R4+0xf200] ;  /* 0x00f200000404783b */ /* 0x000e240000004200 */
        /* <DEDUP_REMOVED lines=20> */
[----:B------:R-:W-:Y:S01]  /*1a000*/  PRMT R9, R4, 0x7531, R5 ;  /* 0x0000753104097816 */ /* 0x000fe20000000005 */
[----:B------:R-:W-:Y:S01]  /*1a010*/  IMAD.IADD R4, R18, 0x1, R13 ;  /* 0x0000000112047824 */ /* 0x000fe200078e020d */
[----:B------:R-:W-:-:S02]  /*1a020*/  PRMT R10, R6, 0x6420, R7 ;  /* 0x00006420060a7816 */ /* 0x000fc40000000007 */
[----:B------:R-:W-:-:S05]  /*1a030*/  PRMT R11, R6, 0x7531, R7 ;  /* 0x00007531060b7816 */ /* 0x000fca0000000007 */
[----:B------:R-:W-:Y:S04]  /*1a040*/  STSM.16.M88.4 [R14], R8 ;  /* 0x000000080e007844 */ /* 0x000fe80000000200 */
[----:B------:R-:W0:Y:S02]  /*1a050*/  LDSM.16.MT88.4 R4, [R4+0xf200] ;  /* 0x00f200000404783b */ /* 0x000e240000004200 */
[C-C-:B0-----:R-:W-:Y:S02]  /*1a060*/  PRMT R8, R4.reuse, 0x6420, R5.reuse ;  /* 0x0000642004087816 */ /* 0x141fe40000000005 */
[----:B------:R-:W-:Y:S02]  /*1a070*/  PRMT R9, R4, 0x7531, R5 ;  /* 0x0000753104097816 */ /* 0x000fe40000000005 */
[----:B------:R-:W-:-:S02]  /*1a080*/  LOP3.LUT R4, R0, R3, RZ, 0xfc, !PT ;  /* 0x0000000300047212 */ /* 0x000fc400078efcff */
[----:B------:R0:W5:Y:S01]  /*1a090*/  LDL.LU R3, [R1+0x28] ;  /* 0x0000280001037983 */ /* 0x0001620000300800 */
[----:B------:R-:W-:Y:S02]  /*1a0a0*/  LOP3.LUT R0, R0, R2, RZ, 0xfc, !PT ;  /* 0x0000000200007212 */ /* 0x000fe400078efcff */
[C-C-:B------:R-:W-:Y:S01]  /*1a0b0*/  PRMT R10, R6.reuse, 0x6420, R7.reuse ;  /* 0x00006420060a7816 */ /* 0x140fe20000000007 */
[----:B------:R0:W5:Y:S01]  /*1a0c0*/  LDL.LU R2, [R1+0x24] ;  /* 0x0000240001027983 */ /* 0x0001620000300800 */
[----:B------:R-:W-:Y:S01]  /*1a0d0*/  PRMT R11, R6, 0x7531, R7 ;  /* 0x00007531060b7816 */ /* 0x000fe20000000007 */
[----:B------:R-:W-:-:S04]  /*1a0e0*/  IMAD.IADD R4, R18, 0x1, R4 ;  /* 0x0000000112047824 */ /* 0x000fc800078e0204 */
[----:B------:R-:W-:Y:S04]  /*1a0f0*/  STSM.16.M88.4 [R12], R8 ;  /* 0x000000080c007844 */ /* 0x000fe80000000200 */
[----:B------:R-:W2:Y:S01]  /*1a100*/  LDSM.16.MT88.4 R4, [R4+0xf200] ;  /* 0x00f200000404783b */ /* 0x000ea20000004200 */
[----:B------:R-:W-:Y:S01]  /*1a110*/  IMAD.IADD R0, R19, 0x1, R0 ;  /* 0x0000000113007824 */ /* 0x000fe200078e0200 */
[C-C-:B--2---:R-:W-:Y:S02]  /*1a120*/  PRMT R8, R4.reuse, 0x6420, R5.reuse ;  /* 0x0000642004087816 */ /* 0x144fe40000000005 */
        /* <DEDUP_REMOVED lines=12> */
.L_x_4028:
[----:B0-----:R-:W0:Y:S01]  /*1a1f0*/  S2R R0, SR_TID.X ;  /* 0x0000000000007919 */ /* 0x001e220000002100 */
[----:B--2--5:R2:W-:Y:S01]  /*1a200*/  SYNCS.ARRIVE.TRANS64.A1T0 RZ, [R3+URZ+0x33450], RZ ;  /* 0x033450ff03ff79a7 */ /* 0x0245e2000810003f */
[----:B------:R3:W5:Y:S01]  /*1a210*/  LDL R8, [R1+0xc] ;  /* 0x00000c0001087983 */ /* 0x0007620000100800 */
[----:B0-----:R-:W-:Y:S01]  /*1a220*/  LOP3.LUT R0, R0, 0x7f, RZ, 0xc0, !PT ;  /* 0x0000007f00007812 */ /* 0x001fe200078ec0ff */
[----:B------:R-:W-:Y:S03]  /*1a230*/  BAR.SYNC.DEFER_BLOCKING 0x2, 0x80 ;  /* 0x0082000000007b1d */ /* 0x000fe60000010000 */
[----:B------:R-:W-:-:S03]  /*1a240*/  ISETP.NE.AND P0, PT, R0, RZ, PT ;  /* 0x000000ff0000720c */ /* 0x000fc60003f05270 */
[----:B------:R3:W5:Y:S10]  /*1a250*/  LDL R0, [R1+0x8] ;  /* 0x0000080001007983 */ /* 0x0007740000100800 */
[----:B--2---:R-:W-:-:S05]  /*1a260*/  @!P0 VIADD R3, R3, 0x33480 ;  /* 0x0003348003038836 */ /* 0x004fca0000000000 */
[----:B------:R-:W-:-:S04]  /*1a270*/  @!P0 PRMT R3, RZ, 0x654, R3 ;  /* 0x00000654ff038816 */ /* 0x000fc80000000003 */
[----:B------:R3:W-:Y:S01]  /*1a280*/  @!P0 SYNCS.ARRIVE.TRANS64.RED.A1T0 RZ, [R3+URZ], RZ ;  /* 0x000000ff03ff89a7 */ /* 0x0007e2000810043f */
[C---:B------:R-:W-:Y:S01]  /*1a290*/  ISETP.GT.AND P0, PT, R2.reuse, UR40, PT ;  /* 0x0000002802007c0c */ /* 0x040fe2000bf04270 */
[----:B------:R-:W-:-:S12]  /*1a2a0*/  VIADD R2, R2, 0xffffffff ;  /* 0xffffffff02027836 */ /* 0x000fd80000000000 */
[----:B---3--:R-:W-:Y:S05]  /*1a2b0*/  @P0 BRA `(.L_x_4029) ;  /* 0xffffffe800000947 */ /* 0x008fea000383ffff */
.L_x_4005:
[----:B------:R-:W2:Y:S01]  /*1a2c0*/  S2R R3, SR_TID.X ;  /* 0x0000000000037919 */ /* 0x000ea20000002100 */
[----:B------:R-:W-:Y:S01]  /*1a2d0*/  BSSY B0, `(.L_x_4030) ;  /* 0x0000011000007945 */ /* 0x000fe20003800000 */
[----:B--2---:R-:W-:-:S04]  /*1a2e0*/  LOP3.LUT R3, R3, 0x7f, RZ, 0xc0, !PT ;  /* 0x0000007f03037812 */ /* 0x004fc800078ec0ff */
[----:B------:R-:W-:-:S13]  /*1a2f0*/  ISETP.NE.AND P0, PT, R3, RZ, PT ;  /* 0x000000ff0300720c */ /* 0x000fda0003f05270 */
[----:B------:R-:W-:Y:S05]  /*1a300*/  @P0 BRA `(.L_x_4031) ;  /* 0x0000000000340947 */ /* 0x000fea0003800000 */
[----:B------:R-:W2:Y:S01]  /*1a310*/  S2R R3, SR_LANEID ;  /* 0x0000000000037919 */ /* 0x000ea20000000000 */
[----:B------:R-:W-:Y:S02]  /*1a320*/  VOTEU.ANY UR4, UPT, PT ;  /* 0x0000000000047886 */ /* 0x000fe400038e0100 */
[----:B-1---5:R-:W2:Y:S08]  /*1a330*/  FLO.U32 R0, UR4 ;  /* 0x0000000400007d00 */ /* 0x022eb000080e0000 */
[----:B------:R-:W1:Y:S01]  /*1a340*/  POPC R5, UR4 ;  /* 0x0000000400057d09 */ /* 0x000e620008000000 */
[----:B--2---:R-:W-:-:S02]  /*1a350*/  ISETP.EQ.U32.AND P1, PT, R0, R3, PT ;  /* 0x000000030000720c */ /* 0x004fc40003f22070 */
[----:B------:R-:W1:Y:S11]  /*1a360*/  LDC.64 R2, c[0x0][0xc80] ;  /* 0x00032000ff027b82 */ /* 0x000e760000000a00 */
[----:B-1----:R-:W2:Y:S01]  /*1a370*/  @P1 ATOMG.E.ADD.STRONG.GPU PT, R3, desc[UR50][R2.64], R5 ;  /* 0x00000005020319a8 */ /* 0x002ea200081ee1f2 */
[----:B------:R-:W1:Y:S02]  /*1a380*/  S2R R4, SR_LTMASK ;  /* 0x0000000000047919 */ /* 0x000e640000003900 */
[----:B-1----:R-:W-:-:S04]  /*1a390*/  LOP3.LUT R4, R4, UR4, RZ, 0xc0, !PT ;  /* 0x0000000404047c12 */ /* 0x002fc8000f8ec0ff */
[----:B0-----:R-:W0:Y:S01]  /*1a3a0*/  POPC R7, R4 ;  /* 0x0000000400077309 */ /* 0x001e220000000000 */
[----:B--2---:R-:W0:Y:S02]  /*1a3b0*/  SHFL.IDX PT, R0, R3, R0, 0x1f ;  /* 0x00001f0003007589 */ /* 0x004e2400000e0000 */
[----:B0-----:R-:W-:-:S05]  /*1a3c0*/  IADD3 R0, R0, UR43, R7 ;  /* 0x0000002b00007c10 */ /* 0x001fca000fffe007 */
[----:B------:R2:W-:Y:S02]  /*1a3d0*/  STL [R1+0x1c], R0 ;  /* 0x00001c0001007387 */ /* 0x0005e40000100800 */
.L_x_4031:
[----:B------:R-:W-:Y:S05]  /*1a3e0*/  BSYNC B0 ;  /* 0x0000000000007941 */ /* 0x000fea0003800000 */
.L_x_4030:
[----:B------:R-:W-:-:S06]  /*1a3f0*/  UISETP.NE.AND UP0, UPT, UR39, 0x3, UPT ;  /* 0x000000032700788c */ /* 0x000fcc000bf05270 */
[----:B------:R-:W-:-:S13]  /*1a400*/  PLOP3.LUT P1, PT, PT, PT, UP0, 0x80, 0x0 ;  /* 0x000000000000781c */ /* 0x000fda0003f2f008 */
[----:B------:R-:W-:Y:S05]  /*1a410*/  @!P1 BRA `(.L_x_4032) ;  /* 0x0000000000049947 */ /* 0x000fea0003800000 */
[----:B------:R-:W-:Y:S01]  /*1a420*/  BPT.TRAP 0x1 ;  /* 0x000000040000795c */ /* 0x000fe20000300000 */
.L_x_4032:
[----:B------:R-:W3:Y:S04]  /*1a430*/  LDL R3, [R1+0xc] ;  /* 0x00000c0001037983 */ /* 0x000ee80000100800 */
[----:B------:R-:W4:Y:S01]  /*1a440*/  LDL R2, [R1+0x8] ;  /* 0x0000080001027983 */ /* 0x000f220000100800 */
[----:B-12--5:R-:W-:Y:S01]  /*1a450*/  IMAD.U32 R0, RZ, RZ, UR45 ;  /* 0x0000002dff007e24 */ /* 0x026fe2000f8e00ff */
[----:B------:R-:W-:Y:S04]  /*1a460*/  BSSY B0, `(.L_x_4033) ;  /* 0x0000007000007945 */ /* 0x000fe80003800000 */
[----:B------:R-:W-:-:S02]  /*1a470*/  ISETP.NE.AND P2, PT, R0, 0x3, PT ;  /* 0x000000030000780c */ /* 0x000fc40003f45270 */
[----:B---3--:R-:W-:-:S04]  /*1a480*/  LOP3.LUT R3, R3, 0x1, RZ, 0x3c, !PT ;  /* 0x0000000103037812 */ /* 0x008fc800078e3cff */
[----:B------:R-:W-:Y:S01]  /*1a490*/  SHF.L.U32 R3, R3, 0x1f, RZ ;  /* 0x0000001f03037819 */ /* 0x000fe200000006ff */
[----:B----4-:R-:W-:-:S04]  /*1a4a0*/  IMAD R0, R2, 0x8, R18 ;  /* 0x0000000802007824 */ /* 0x010fc800078e0212 */
[----:B------:R-:W1:Y:S02]  /*1a4b0*/  SYNCS.PHASECHK.TRANS64.TRYWAIT P1, [R0+URZ+0x33470], R3 ;  /* 0x03347003000075a7 */ /* 0x000e64000802017f */
[----:B-1----:R-:W-:Y:S05]  /*1a4c0*/  @!P1 BRA `(.L_x_4034) ;  /* 0x0000001c00b09947 */ /* 0x002fea0003800000 */
.L_x_4079:
[----:B------:R-:W-:Y:S05]  /*1a4d0*/  BSYNC B0 ;  /* 0x0000000000007941 */ /* 0x000fea0003800000 */
.L_x_4033:
[----:B------:R-:W-:Y:S05]  /*1a4e0*/  @!P2 BRA `(.L_x_4035) ;  /* 0x000000000004a947 */ /* 0x000fea0003800000 */
[----:B------:R-:W-:Y:S01]  /*1a4f0*/  BPT.TRAP 0x1 ;  /* 0x000000040000795c */ /* 0x000fe20000300000 */
.L_x_4035:
[----:B------:R-:W1:Y:S02]  /*1a500*/  LDL R2, [R1+0xc] ;  /* 0x00000c0001027983 */ /* 0x000e640000100800 */
[----:B-1----:R-:W-:-:S04]  /*1a510*/  SHF.L.U32 R3, R2, 0x1f, RZ ;  /* 0x0000001f02037819 */ /* 0x002fc800000006ff */
[----:B------:R-:W1:Y:S02]  /*1a520*/  SYNCS.PHASECHK.TRANS64.TRYWAIT P1, [R0+URZ+0x33460], R3 ;  /* 0x03346003000075a7 */ /* 0x000e64000802017f */
[----:B-1----:R-:W-:Y:S05]  /*1a530*/  @!P1 BRA `(.L_x_4036) ;  /* 0x0000001c00a89947 */ /* 0x002fea0003800000 */
.L_x_4080:
[----:B------:R-:W2:Y:S04]  /*1a540*/  LDL R2, [R1+0x8] ;  /* 0x0000080001027983 */ /* 0x000ea80000100800 */
[----:B------:R-:W1:Y:S04]  /*1a550*/  LDL R15, [R1+0x4] ;  /* 0x00000400010f7983 */ /* 0x000e680000100800 */
[----:B------:R-:W3:Y:S01]  /*1a560*/  LDL R17, [R1] ;  /* 0x0000000001117983 */ /* 0x000ee20000100800 */
[----:B------:R-:W-:Y:S05]  /*1a570*/  WARPSYNC.ALL ;  /* 0x0000000000007948 */ /* 0x000fea0003800000 */
[----:B--2---:R-:W-:-:S05]  /*1a580*/  IMAD R2, R2, 0x7800, RZ ;  /* 0x0000780002027824 */ /* 0x004fca00078e02ff */
[----:B-1----:R-:W-:-:S05]  /*1a590*/  LOP3.LUT R3, R2, R15, RZ, 0xfc, !PT ;  /* 0x0000000f02037212 */ /* 0x002fca00078efcff */
[----:B------:R-:W-:-:S06]  /*1a5a0*/  IMAD.IADD R4, R18, 0x1, R3 ;  /* 0x0000000112047824 */ /* 0x000fcc00078e0203 */
[----:B0-----:R-:W0:Y:S01]  /*1a5b0*/  LDSM.16.MT88.4 R4, [R4+0xf200] ;  /* 0x00f200000404783b */ /* 0x001e220000004200 */
[C---:B---3--:R-:W-:Y:S01]  /*1a5c0*/  LOP3.LUT R3, R2.reuse, R17, RZ, 0xfc, !PT ;  /* 0x0000001102037212 */ /* 0x048fe200078efcff */
[----:B------:R-:W-:-:S04]  /*1a5d0*/  VIADD R13, R2, 0x2800 ;  /* 0x00002800020d7836 */ /* 0x000fc80000000000 */
[----:B------:R-:W-:Y:S01]  /*1a5e0*/  IMAD.IADD R3, R19, 0x1, R3 ;  /* 0x0000000113037824 */ /* 0x000fe200078e0203 */
        /* <DEDUP_REMOVED lines=8> */
[C---:B0-----:R-:W-:Y:S02]  /*1a670*/  VIADD R3, R2.reuse, 0x800 ;  /* 0x0000080002037836 */ /* 0x041fe40000000000 */
[----:B------:R-:W-:Y:S01]  /*1a680*/  VIADD R20, R2, 0x5000 ;  /* 0x0000500002147836 */ /* 0x000fe20000000000 */
[C-C-:B-1----:R-:W-:Y:S02]  /*1a690*/  PRMT R8, R4.reuse, 0x6420, R5.reuse ;  /* 0x0000642004087816 */ /* 0x142fe40000000005 */
[----:B------:R-:W-:Y:S02]  /*1a6a0*/  PRMT R9, R4, 0x7531, R5 ;  /* 0x0000753104097816 */ /* 0x000fe40000000005 */
[----:B------:R-:W-:Y:S02]  /*1a6b0*/  LOP3.LUT R4, R3, R17, RZ, 0xfc, !PT ;  /* 0x0000001103047212 */ /* 0x000fe400078efcff */
[----:B------:R-:W-:-:S02]  /*1a6c0*/  PRMT R10, R6, 0x6420, R7 ;  /* 0x00006420060a7816 */ /* 0x000fc40000000007 */
[----:B------:R-:W-:Y:S01]  /*1a6d0*/  PRMT R11, R6, 0x7531, R7 ;  /* 0x00007531060b7816 */ /* 0x000fe20000000007 */
[----:B------:R-:W-:-:S05]  /*1a6e0*/  IMAD.IADD R4, R19, 0x1, R4 ;  /* 0x0000000113047824 */ /* 0x000fca00078e0204 */
[----:B------:R0:W-:Y:S02]  /*1a6f0*/  STSM.16.M88.4 [R4], R8 ;  /* 0x0000000804007844 */ /* 0x0001e40000000200 */
[----:B0-----:R-:W-:-:S05]  /*1a700*/  LOP3.LUT R4, R20, R15, RZ, 0xfc, !PT ;  /* 0x0000000f14047212 */ /* 0x001fca00078efcff */
[----:B------:R-:W-:-:S06]  /*1a710*/  IMAD.IADD R4, R18, 0x1, R4 ;  /* 0x0000000112047824 */ /* 0x000fcc00078e0204 */
[----:B------:R-:W0:Y:S01]  /*1a720*/  LDSM.16.MT88.4 R4, [R4+0xf200] ;  /* 0x00f200000404783b */ /* 0x000e220000004200 */
[----:B------:R-:W-:Y:S01]  /*1a730*/  VIADD R12, R2, 0x1000 ;  /* 0x00001000020c7836 */ /* 0x000fe20000000000 */
[----:B------:R-:W-:-:S05]  /*1a740*/  LOP3.LUT R3, R3, R15, RZ, 0xfc, !PT ;  /* 0x0000000f03037212 */ /* 0x000fca00078efcff */
[----:B------:R-:W-:Y:S01]  /*1a750*/  IMAD.IADD R3, R18, 0x1, R3 ;  /* 0x0000000112037824 */ /* 0x000fe200078e0203 */
[C-C-:B0-----:R-:W-:Y:S02]  /*1a760*/  PRMT R8, R4.reuse, 0x6420, R5.reuse ;  /* 0x0000642004087816 */ /* 0x141fe40000000005 */
[----:B------:R-:W-:Y:S02]  /*1a770*/  PRMT R9, R4, 0x7531, R5 ;  /* 0x0000753104097816 */ /* 0x000fe40000000005 */
[----:B------:R-:W-:Y:S02]  /*1a780*/  LOP3.LUT R4, R12, R17, RZ, 0xfc, !PT ;  /* 0x000000110c047212 */ /* 0x000fe400078efcff */
[C-C-:B------:R-:W-:Y:S02]  /*1a790*/  PRMT R10, R6.reuse, 0x6420, R7.reuse ;  /* 0x00006420060a7816 */ /* 0x140fe40000000007 */
[----:B------:R-:W-:Y:S01]  /*1a7a0*/  PRMT R11, R6, 0x7531, R7 ;  /* 0x00007531060b7816 */ /* 0x000fe20000000007 */
[----:B------:R-:W-:-:S05]  /*1a7b0*/  IMAD.IADD R4, R19, 0x1, R4 ;  /* 0x0000000113047824 */ /* 0x000fca00078e0204 */
[----:B------:R-:W-:Y:S04]  /*1a7c0*/  STSM.16.M88.4 [R4], R8 ;  /* 0x0000000804007844 */ /* 0x000fe80000000200 */
[----:B------:R0:W1:Y:S01]  /*1a7d0*/  LDSM.16.MT88.4 R4, [R3+0xf200] ;  /* 0x00f200000304783b */ /* 0x0000620000004200 */
        /* <DEDUP_REMOVED lines=9> */
[----:B------:R-:W-:-:S05]  /*1a870*/  LOP3.LUT R4, R3, R15, RZ, 0xfc, !PT ;  /* 0x0000000f03047212 */ /* 0x000fca00078efcff */
[----:B------:R-:W-:-:S06]  /*1a880*/  IMAD.IADD R4, R18, 0x1, R4 ;  /* 0x0000000112047824 */ /* 0x000fcc00078e0204 */
[----:B------:R-:W0:Y:S02]  /*1a890*/  LDSM.16.MT88.4 R4, [R4+0xf200] ;  /* 0x00f200000404783b */ /* 0x000e240000004200 */
[C-C-:B0-----:R-:W-:Y:S02]  /*1a8a0*/  PRMT R8, R4.reuse, 0x6420, R5.reuse ;  /* 0x0000642004087816 */ /* 0x141fe40000000005 */
[----:B------:R-:W-:Y:S01]  /*1a8b0*/  PRMT R9, R4, 0x7531, R5 ;  /* 0x0000753104097816 */ /* 0x000fe20000000005 */
[----:B------:R-:W-:Y:S02]  /*1a8c0*/  IMAD.MOV.U32 R5, RZ, RZ, R17 ;  /* 0x000000ffff057224 */ /* 0x000fe400078e0011 */
[----:B------:R-:W-:-:S05]  /*1a8d0*/  VIADD R17, R2, 0x2000 ;  /* 0x0000200002117836 */ /* 0x000fca0000000000 */
        /* <DEDUP_REMOVED lines=8> */
[----:B------:R-:W-:Y:S02]  /*1a960*/  IMAD.IADD R4, R18, 0x1, R4 ;  /* 0x0000000112047824 */ /* 0x000fe400078e0204 */
[----:B------:R-:W-:-:S04]  /*1a970*/  IMAD.MOV.U32 R10, RZ, RZ, R5 ;  /* 0x000000ffff0a7224 */ /* 0x000fc800078e0005 */
[----:B------:R-:W0:Y:S02]  /*1a980*/  LDSM.16.MT88.4 R4, [R4+0xf200] ;  /* 0x00f200000404783b */ /* 0x000e240000004200 */
[C-C-:B0-----:R-:W-:Y:S02]  /*1a990*/  PRMT R8, R4.reuse, 0x6420, R5.reuse ;  /* 0x0000642004087816 */ /* 0x141fe40000000005 */
[----:B------:R-:W-:Y:S01]  /*1a9a0*/  PRMT R9, R4, 0x7531, R5 ;  /* 0x0000753104097816 */ /* 0x000fe20000000005 */
[----:B------:R-:W-:Y:S02]  /*1a9b0*/  IMAD.MOV.U32 R4, RZ, RZ, R10 ;  /* 0x000000ffff047224 */ /* 0x000fe400078e000a */
[----:B------:R-:W-:-:S03]  /*1a9c0*/  IMAD.MOV.U32 R5, RZ, RZ, R11 ;  /* 0x000000ffff057224 */ /* 0x000fc600078e000b */
[----:B------:R-:W-:Y:S02]  /*1a9d0*/  LOP3.LUT R13, R13, R4, RZ, 0xfc, !PT ;  /* 0x000000040d0d7212 */ /* 0x000fe400078efcff */
[C-C-:B------:R-:W-:Y:S02]  /*1a9e0*/  PRMT R10, R6.reuse, 0x6420, R7.reuse ;  /* 0x00006420060a7816 */ /* 0x140fe40000000007 */
[----:B------:R-:W-:Y:S01]  /*1a9f0*/  PRMT R11, R6, 0x7531, R7 ;  /* 0x00007531060b7816 */ /* 0x000fe20000000007 */
[----:B------:R-:W-:Y:S01]  /*1aa00*/  IMAD.IADD R13, R19, 0x1, R13 ;  /* 0x00000001130d7824 */ /* 0x000fe200078e020d */
[----:B------:R-:W-:-:S04]  /*1aa10*/  LOP3.LUT R12, R12, R5, RZ, 0xfc, !PT ;  /* 0x000000050c0c7212 */ /* 0x000fc800078efcff */
[----:B------:R0:W-:Y:S02]  /*1aa20*/  STSM.16.M88.4 [R13], R8 ;  /* 0x000000080d007844 */ /* 0x0001e40000000200 */
[----:B0-----:R-:W-:Y:S02]  /*1aa30*/  IMAD.MOV.U32 R13, RZ, RZ, R4 ;  /* 0x000000ffff0d7224 */ /* 0x001fe400078e0004 */
[----:B------:R-:W-:Y:S02]  /*1aa40*/  IMAD.IADD R4, R18, 0x1, R12 ;  /* 0x0000000112047824 */ /* 0x000fe400078e020c */
[----:B------:R-:W-:-:S04]  /*1aa50*/  IMAD.MOV.U32 R12, RZ, RZ, R5 ;  /* 0x000000ffff0c7224 */ /* 0x000fc800078e0005 */
[----:B------:R-:W0:Y:S01]  /*1aa60*/  LDSM.16.MT88.4 R4, [R4+0xf200] ;  /* 0x00f200000404783b */ /* 0x000e220000004200 */
[----:B------:R-:W-:-:S05]  /*1aa70*/  LOP3.LUT R3, R3, R13, RZ, 0xfc, !PT ;  /* 0x0000000d03037212 */ /* 0x000fca00078efcff */
[----:B------:R-:W-:Y:S01]  /*1aa80*/  IMAD.IADD R3, R19, 0x1, R3 ;  /* 0x0000000113037824 */ /* 0x000fe200078e0203 */
[C-C-:B0-----:R-:W-:Y:S02]  /*1aa90*/  PRMT R8, R4.reuse, 0x6420, R5.reuse ;  /* 0x0000642004087816 */ /* 0x141fe40000000005 */
[----:B------:R-:W-:Y:S02]  /*1aaa0*/  PRMT R9, R4, 0x7531, R5 ;  /* 0x0000753104097816 */ /* 0x000fe40000000005 */
[C-C-:B------:R-:W-:Y:S02]  /*1aab0*/  PRMT R10, R6.reuse, 0x6420, R7.reuse ;  /* 0x00006420060a7816 */ /* 0x140fe40000000007 */
[----:B------:R-:W-:-:S05]  /*1aac0*/  PRMT R11, R6, 0x7531, R7 ;  /* 0x00007531060b7816 */ /* 0x000fca0000000007 */
[----:B------:R0:W-:Y:S02]  /*1aad0*/  STSM.16.M88.4 [R3], R8 ;  /* 0x0000000803007844 */ /* 0x0001e40000000200 */
[----:B0-----:R-:W-:-:S05]  /*1aae0*/  VIADD R3, R2, 0x3800 ;  /* 0x0000380002037836 */ /* 0x001fca0000000000 */
[----:B------:R-:W-:-:S05]  /*1aaf0*/  LOP3.LUT R4, R3, R12, RZ, 0xfc, !PT ;  /* 0x0000000c03047212 */ /* 0x000fca00078efcff */
[----:B------:R-:W-:-:S06]  /*1ab00*/  IMAD.IADD R4, R18, 0x1, R4 ;  /* 0x0000000112047824 */ /* 0x000fcc00078e0204 */
        /* <DEDUP_REMOVED lines=13> */
[----:B0-----:R-:W-:Y:S01]  /*1abe0*/  VIADD R3, R2, 0x4000 ;  /* 0x0000400002037836 */ /* 0x001fe20000000000 */
[----:B------:R-:W-:Y:S02]  /*1abf0*/  LOP3.LUT R14, R14, R12, RZ, 0xfc, !PT ;  /* 0x0000000c0e0e7212 */ /* 0x000fe400078efcff */
[C-C-:B-1----:R-:W-:Y:S02]  /*1ac00*/  PRMT R8, R4.reuse, 0x6420, R5.reuse ;  /* 0x0000642004087816 */ /* 0x142fe40000000005 */
[----:B------:R-:W-:Y:S01]  /*1ac10*/  PRMT R9, R4, 0x7531, R5 ;  /* 0x0000753104097816 */ /* 0x000fe20000000005 */
[----:B------:R-:W-:-:S05]  /*1ac20*/  IMAD.MOV.U32 R5, RZ, RZ, R11 ;  /* 0x000000ffff057224 */ /* 0x000fca00078e000b */
[----:B------:R-:W-:Y:S02]  /*1ac30*/  LOP3.LUT R4, R3, R5, RZ, 0xfc, !PT ;  /* 0x0000000503047212 */ /* 0x000fe400078efcff */
[C-C-:B------:R-:W-:Y:S02]  /*1ac40*/  PRMT R10, R6.reuse, 0x6420, R7.reuse ;  /* 0x00006420060a7816 */ /* 0x140fe40000000007 */
[----:B------:R-:W-:Y:S01]  /*1ac50*/  PRMT R11, R6, 0x7531, R7 ;  /* 0x00007531060b7816 */ /* 0x000fe20000000007 */
[----:B------:R-:W-:-:S05]  /*1ac60*/  IMAD.IADD R4, R19, 0x1, R4 ;  /* 0x0000000113047824 */ /* 0x000fca00078e0204 */
[----:B------:R0:W-:Y:S02]  /*1ac70*/  STSM.16.M88.4 [R4], R8 ;  /* 0x0000000804007844 */ /* 0x0001e40000000200 */
[----:B0-----:R-:W-:Y:S02]  /*1ac80*/  IMAD.IADD R4, R18, 0x1, R14 ;  /* 0x0000000112047824 */ /* 0x001fe400078e020e */
[----:B------:R-:W-:-:S04]  /*1ac90*/  IMAD.MOV.U32 R14, RZ, RZ, R5 ;  /* 0x000000ffff0e7224 */ /* 0x000fc800078e0005 */
        /* <DEDUP_REMOVED lines=10> */
[----:B0-----:R-:W-:-:S05]  /*1ad40*/  IMAD.MOV.U32 R11, RZ, RZ, R5 ;  /* 0x000000ffff0b7224 */ /* 0x001fca00078e0005 */
[----:B------:R-:W-:-:S05]  /*1ad50*/  LOP3.LUT R3, R3, R11, RZ, 0xfc, !PT ;  /* 0x0000000b03037212 */ /* 0x000fca00078efcff */
[----:B------:R-:W-:-:S05]  /*1ad60*/  IMAD.IADD R3, R18, 0x1, R3 ;  /* 0x0000000112037824 */ /* 0x000fca00078e0203 */
[----:B------:R0:W1:Y:S02]  /*1ad70*/  LDSM.16.MT88.4 R4, [R3+0xf200] ;  /* 0x00f200000304783b */ /* 0x0000640000004200 */
[----:B0-----:R-:W-:-:S05]  /*1ad80*/  LOP3.LUT R3, R20, R14, RZ, 0xfc, !PT ;  /* 0x0000000e14037212 */ /* 0x001fca00078efcff */
[----:B------:R-:W-:Y:S01]  /*1ad90*/  IMAD.IADD R3, R19, 0x1, R3 ;  /* 0x0000000113037824 */ /* 0x000fe200078e0203 */
[C-C-:B-1----:R-:W-:Y:S02]  /*1ada0*/  PRMT R8, R4.reuse, 0x6420, R5.reuse ;  /* 0x0000642004087816 */ /* 0x142fe40000000005 */
[----:B------:R-:W-:Y:S01]  /*1adb0*/  PRMT R9, R4, 0x7531, R5 ;  /* 0x0000753104097816 */ /* 0x000fe20000000005 */
[----:B------:R-:W-:Y:S01]  /*1adc0*/  IMAD.MOV.U32 R5, RZ, RZ, R11 ;  /* 0x000000ffff057224 */ /* 0x000fe200078e000b */
[C-C-:B------:R-:W-:Y:S02]  /*1add0*/  PRMT R10, R6.reuse, 0x6420, R7.reuse ;  /* 0x00006420060a7816 */ /* 0x140fe40000000007 */
[----:B------:R-:W-:-:S05]  /*1ade0*/  PRMT R11, R6, 0x7531, R7 ;  /* 0x00007531060b7816 */ /* 0x000fca0000000007 */
[----:B------:R0:W-:Y:S02]  /*1adf0*/  STSM.16.M88.4 [R3], R8 ;  /* 0x0000000803007844 */ /* 0x0001e40000000200 */
[----:B0-----:R-:W-:Y:S02]  /*1ae00*/  IMAD.MOV.U32 R11, RZ, RZ, R5 ;  /* 0x000000ffff0b7224 */ /* 0x001fe400078e0005 */
[----:B------:R-:W-:-:S05]  /*1ae10*/  VIADD R3, R2, 0x6800 ;  /* 0x0000680002037836 */ /* 0x000fca0000000000 */
[----:B------:R-:W-:-:S05]  /*1ae20*/  LOP3.LUT R4, R3, R11, RZ, 0xfc, !PT ;  /* 0x0000000b03047212 */ /* 0x000fca00078efcff */
[----:B------:R-:W-:-:S06]  /*1ae30*/  IMAD.IADD R4, R18, 0x1, R4 ;  /* 0x0000000112047824 */ /* 0x000fcc00078e0204 */
[----:B------:R-:W0:Y:S02]  /*1ae40*/  LDSM.16.MT88.4 R4, [R4+0xf200] ;  /* 0x00f200000404783b */ /* 0x000e240000004200 */
[C-C-:B0-----:R-:W-:Y:S02]  /*1ae50*/  PRMT R8, R4.reuse, 0x6420, R5.reuse ;  /* 0x0000642004087816 */ /* 0x141fe40000000005 */
[----:B------:R-:W-:Y:S02]  /*1ae60*/  PRMT R9, R4, 0x7531, R5 ;  /* 0x0000753104097816 */ /* 0x000fe40000000005 */
[----:B------:R-:W-:Y:S01]  /*1ae70*/  LOP3.LUT R4, R15, R14, RZ, 0xfc, !PT ;  /* 0x0000000e0f047212 */ /* 0x000fe200078efcff */
[----:B------:R-:W-:Y:S01]  /*1ae80*/  IMAD.MOV.U32 R15, RZ, RZ, R11 ;  /* 0x000000ffff0f7224 */ /* 0x000fe200078e000b */
[C-C-:B------:R-:W-:Y:S02]  /*1ae90*/  PRMT R10, R6.reuse, 0x6420, R7.reuse ;  /* 0x00006420060a7816 */ /* 0x140fe40000000007 */
[----:B------:R-:W-:Y:S01]  /*1aea0*/  PRMT R11, R6, 0x7531, R7 ;  /* 0x00007531060b7816 */ /* 0x000fe20000000007 */
[----:B------:R-:W-:Y:S01]  /*1aeb0*/  IMAD.IADD R4, R19, 0x1, R4 ;  /* 0x0000000113047824 */ /* 0x000fe200078e0204 */
[----:B------:R-:W-:-:S04]  /*1aec0*/  LOP3.LUT R17, R17, R15, RZ, 0xfc, !PT ;  /* 0x0000000f11117212 */ /* 0x000fc800078efcff */
[----:B------:R0:W-:Y:S02]  /*1aed0*/  STSM.16.M88.4 [R4], R8 ;  /* 0x0000000804007844 */ /* 0x0001e40000000200 */
[----:B0-----:R-:W-:-:S06]  /*1aee0*/  IMAD.IADD R4, R18, 0x1, R17 ;  /* 0x0000000112047824 */ /* 0x001fcc00078e0211 */
[----:B------:R-:W0:Y:S01]  /*1aef0*/  LDSM.16.MT88.4 R4, [R4+0xf200] ;  /* 0x00f200000404783b */ /* 0x000e220000004200 */
[----:B------:R-:W-:Y:S02]  /*1af00*/  LOP3.LUT R13, R13, R14, RZ, 0xfc, !PT ;  /* 0x0000000e0d0d7212 */ /* 0x000fe400078efcff */
[----:B------:R-:W-:-:S03]  /*1af10*/  LOP3.LUT R12, R12, R15, RZ, 0xfc, !PT ;  /* 0x0000000f0c0c7212 */ /* 0x000fc600078efcff */
[----:B------:R-:W-:Y:S01]  /*1af20*/  IMAD.IADD R13, R19, 0x1, R13 ;  /* 0x00000001130d7824 */ /* 0x000fe200078e020d */
[C-C-:B0-----:R-:W-:Y:S02]  /*1af30*/  PRMT R8, R4.reuse, 0x6420, R5.reuse ;  /* 0x0000642004087816 */ /* 0x141fe40000000005 */
[----:B------:R-:W-:Y:S01]  /*1af40*/  PRMT R9, R4, 0x7531, R5 ;  /* 0x0000753104097816 */ /* 0x000fe20000000005 */
[----:B------:R-:W-:Y:S01]  /*1af50*/  IMAD.IADD R4, R18, 0x1, R12 ;  /* 0x0000000112047824 */ /* 0x000fe200078e020c */
[C-C-:B------:R-:W-:Y:S02]  /*1af60*/  PRMT R10, R6.reuse, 0x6420, R7.reuse ;  /* 0x00006420060a7816 */ /* 0x140fe40000000007 */
[----:B------:R-:W-:-:S05]  /*1af70*/  PRMT R11, R6, 0x7531, R7 ;  /* 0x00007531060b7816 */ /* 0x000fca0000000007 */
[----:B------:R-:W-:Y:S04]  /*1af80*/  STSM.16.M88.4 [R13], R8 ;  /* 0x000000080d007844 */ /* 0x000fe80000000200 */
        /* <DEDUP_REMOVED lines=9> */
[----:B------:R-:W-:-:S04]  /*1b020*/  IMAD.IADD R5, R18, 0x1, R5 ;  /* 0x0000000112057824 */ /* 0x000fc800078e0205 */
[----:B------:R-:W-:Y:S04]  /*1b030*/  STSM.16.M88.4 [R3], R8 ;  /* 0x0000000803007844 */ /* 0x000fe80000000200 */
[----:B------:R-:W0:Y:S01]  /*1b040*/  LDSM.16.MT88.4 R4, [R5+0xf200] ;  /* 0x00f200000504783b */ /* 0x000e220000004200 */
[----:B------:R-:W-:-:S05]  /*1b050*/  LOP3.LUT R2, R2, R14, RZ, 0xfc, !PT ;  /* 0x0000000e02027212 */ /* 0x000fca00078efcff */
[----:B------:R-:W-:Y:S01]  /*1b060*/  IMAD.IADD R19, R19, 0x1, R2 ;  /* 0x0000000113137824 */ /* 0x000fe200078e0202 */
[C-C-:B0-----:R-:W-:Y:S02]  /*1b070*/  PRMT R8, R4.reuse, 0x6420, R5.reuse ;  /* 0x0000642004087816 */ /* 0x141fe40000000005 */
        /* <DEDUP_REMOVED lines=12> */
.L_x_4037:
        /* <DEDUP_REMOVED lines=14> */
.L_x_3980:
[----:B------:R-:W-:Y:S05]  /*1b220*/  BSYNC B7 ;  /* 0x0000000000077941 */ /* 0x000fea0003800000 */
.L_x_3978:
[----:B------:R2:W5:Y:S01]  /*1b230*/  LDL R2, [R1+0x1c] ;  /* 0x00001c0001027983 */ /* 0x0005620000100800 */
[----:B------:R-:W-:-:S13]  /*1b240*/  LOP3.LUT P1, RZ, R16, 0x4, RZ, 0xc0, !PT ;  /* 0x0000000410ff7812 */ /* 0x000fda000782c0ff */
[----:B--2---:R-:W-:Y:S05]  /*1b250*/  @!P1 BRA `(.L_x_4038) ;  /* 0x0000000000249947 */ /* 0x004fea0003800000 */
[----:B------:R-:W2:Y:S08]  /*1b260*/  S2UR UR5, SR_CgaCtaId ;  /* 0x00000000000579c3 */ /* 0x000eb00000008800 */
[----:B------:R-:W-:Y:S06]  /*1b270*/  BAR.SYNC.DEFER_BLOCKING 0x5, 0x180 ;  /* 0x0146000000007b1d */ /* 0x000fec0000010000 */
[----:B------:R-:W-:-:S02]  /*1b280*/  UMOV UR4, 0x400 ;  /* 0x0000040000047882 */ /* 0x000fc40000000000 */
[----:B--2---:R-:W-:-:S06]  /*1b290*/  ULEA UR4, UR5, UR4, 0x18 ;  /* 0x0000000405047291 */ /* 0x004fcc000f8ec03f */
[----:B------:R-:W-:-:S05]  /*1b2a0*/  IMAD.U32 R18, RZ, RZ, UR4 ;  /* 0x00000004ff127e24 */ /* 0x000fca000f8e00ff */
[----:B-----5:R-:W2:Y:S04]  /*1b2b0*/  LDS R2, [R18+0x334d0] ;  /* 0x0334d00012027984 */ /* 0x020ea80000000800 */
[----:B--2---:R2:W-:Y:S01]  /*1b2c0*/  STL [R1+0x1c], R2 ;  /* 0x00001c0201007387 */ /* 0x0045e20000100800 */
[----:B------:R-:W-:Y:S06]  /*1b2d0*/  BAR.ARV 0x4, 0x180 ;  /* 0x0106000000007b1d */ /* 0x000fec0000002000 */
[----:B------:R-:W-:Y:S05]  /*1b2e0*/  BRA `(.L_x_4039) ;  /* 0x0000000000207947 */ /* 0x000fea0003800000 */
.L_x_4038:
[----:B-1----:R-:W1:Y:S01]  /*1b2f0*/  @!P0 S2R R3, SR_CgaCtaId ;  /* 0x0000000000038919 */ /* 0x002e620000008800 */
[----:B0-----:R-:W-:Y:S01]  /*1b300*/  @!P0 MOV R0, 0x400 ;  /* 0x0000040000008802 */ /* 0x001fe20000000f00 */
[----:B------:R-:W-:Y:S03]  /*1b310*/  BAR.SYNC.DEFER_BLOCKING 0x4, 0x180 ;  /* 0x0106000000007b1d */ /* 0x000fe60000010000 */
[----:B-1----:R-:W-:-:S03]  /*1b320*/  @!P0 LEA R18, R3, R0, 0x18 ;  /* 0x0000000003128211 */ /* 0x002fc600078ec0ff */
[----:B-----5:R-:W0:Y:S04]  /*1b330*/  SHFL.IDX PT, R0, R2, RZ, 0x1f ;  /* 0x00001fff02007589 */ /* 0x020e2800000e0000 */
[----:B------:R3:W-:Y:S04]  /*1b340*/  @!P0 STS [R18+0x334d0], R2 ;  /* 0x0334d00212008388 */ /* 0x0007e80000000800 */
[----:B0-----:R3:W-:Y:S01]  /*1b350*/  STL [R1+0x1c], R0 ;  /* 0x00001c0001007387 */ /* 0x0017e20000100800 */
[----:B------:R-:W-:Y:S06]  /*1b360*/  BAR.ARV 0x5, 0x180 ;  /* 0x0146000000007b1d */ /* 0x000fec0000002000 */
.L_x_4039:
[----:B01-3--:R-:W3:Y:S01]  /*1b370*/  LDL R0, [R1+0x1c] ;  /* 0x00001c0001007983 */ /* 0x00bee20000100800 */
[----:B------:R-:W-:Y:S02]  /*1b380*/  ULDC UR4, c[0x0][0xc38] ;  /* 0x00030e0000047ab9 */ /* 0x000fe40000000800 */
[----:B---3--:R-:W-:-:S13]  /*1b390*/  ISETP.GE.AND P0, PT, R0, UR4, PT ;  /* 0x0000000400007c0c */ /* 0x008fda000bf06270 */
[----:B------:R-:W-:Y:S05]  /*1b3a0*/  @!P0 BRA `(.L_x_4040) ;  /* 0xffffffb4005c8947 */ /* 0x000fea000383ffff */
.L_x_3969:
[----:B--2---:R-:W2:Y:S01]  /*1b3b0*/  LDL.LU R0, [R1+0x20] ;  /* 0x0000200001007983 */ /* 0x004ea20000300800 */
        /* <DEDUP_REMOVED lines=11> */
.L_x_4081:
[----:B------:R-:W-:Y:S05]  /*1b470*/  BSYNC B0 ;  /* 0x0000000000007941 */ /* 0x000fea0003800000 */
.L_x_4041:
[----:B------:R-:W-:-:S03]  /*1b480*/  UMOV UR4, 0xffffffff ;  /* 0xffffffff00047882 */ /* 0x000fc60000000000 */
[----:B------:R-:W-:Y:S05]  /*1b490*/  BRA.DIV UR4, `(.L_x_4043) ;  /* 0x0000000e04f87947 */ /* 0x000fea000b800000 */
[----:B------:R-:W1:Y:S02]  /*1b4a0*/  S2R R2, SR_TID.X ;  /* 0x0000000000027919 */ /* 0x000e640000002100 */
[----:B-1----:R-:W-:-:S04]  /*1b4b0*/  SHF.R.U32.HI R2, RZ, 0x5, R2 ;  /* 0x00000005ff027819 */ /* 0x002fc80000011602 */
[----:B------:R-:W-:-:S05]  /*1b4c0*/  LOP3.LUT R2, R2, 0x3, RZ, 0xc0, !PT ;  /* 0x0000000302027812 */ /* 0x000fca00078ec0ff */
[----:B------:R1:W2:Y:S02]  /*1b4d0*/  SHFL.IDX PT, R14, R2, RZ, 0x1f ;  /* 0x00001fff020e7589 */ /* 0x0002a400000e0000 */
.L_x_4084:
[----:B--2---:R-:W-:Y:S01]  /*1b4e0*/  ISETP.NE.AND P0, PT, R14, RZ, PT ;  /* 0x000000ff0e00720c */ /* 0x004fe20003f05270 */
[----:B------:R-:W-:-:S12]  /*1b4f0*/  BSSY B0, `(.L_x_4044) ;  /* 0x000002e000007945 */ /* 0x000fd80003800000 */
[----:B------:R-:W-:Y:S05]  /*1b500*/  @P0 BRA `(.L_x_4045) ;  /* 0x0000000000b00947 */ /* 0x000fea0003800000 */
[----:B------:R-:W-:-:S03]  /*1b510*/  UMOV UR4, 0xffffffff ;  /* 0xffffffff00047882 */ /* 0x000fc60000000000 */
[----:B------:R-:W-:Y:S05]  /*1b520*/  BRA.DIV UR4, `(.L_x_4046) ;  /* 0x0000001204087947 */ /* 0x000fea000b800000 */
[----:B------:R-:W-:-:S13]  /*1b530*/  ELECT P6, URZ, PT ;  /* 0x00000000003f782f */ /* 0x000fda00038c0000 */
.L_x_4087:
[----:B------:R-:W-:Y:S05]  /*1b540*/  @!P6 BRA `(.L_x_4045) ;  /* 0x0000000000a0e947 */ /* 0x000fea0003800000 */
[----:B------:R-:W-:-:S06]  /*1b550*/  ULOP3.LUT UR4, UR38, 0x2, URZ, 0xfc, !UPT ;  /* 0x0000000226047892 */ /* 0x000fcc000f8efc3f */
[----:B-1----:R-:W-:-:S05]  /*1b560*/  IMAD.U32 R2, RZ, RZ, UR4 ;  /* 0x00000004ff027e24 */ /* 0x002fca000f8e00ff */
[----:B------:R-:W-:-:S13]  /*1b570*/  ISETP.NE.AND P0, PT, R2, 0x3, PT ;  /* 0x000000030200780c */ /* 0x000fda0003f05270 */
[----:B------:R-:W-:Y:S05]  /*1b580*/  @!P0 BRA `(.L_x_4047) ;  /* 0x0000000000048947 */ /* 0x000fea0003800000 */
[----:B------:R-:W-:Y:S01]  /*1b590*/  BPT.TRAP 0x1 ;  /* 0x000000040000795c */ /* 0x000fe20000300000 */
.L_x_4047:
        /* <DEDUP_REMOVED lines=14> */
.L_x_4088:
[----:B------:R-:W1:Y:S02]  /*1b680*/  SYNCS.PHASECHK.TRANS64.TRYWAIT P1, [R7+URZ], R2 ;  /* 0x00000002070075a7 */ /* 0x000e64000802017f */
[----:B-1----:R-:W-:Y:S05]  /*1b690*/  @!P1 BRA `(.L_x_4049) ;  /* 0x0000000c00e09947 */ /* 0x002fea0003800000 */
.L_x_4089:
[----:B------:R-:W-:Y:S05]  /*1b6a0*/  @!P0 BRA `(.L_x_4050) ;  /* 0x0000000000048947 */ /* 0x000fea0003800000 */
[----:B------:R-:W-:Y:S01]  /*1b6b0*/  BPT.TRAP 0x1 ;  /* 0x000000040000795c */ /* 0x000fe20000300000 */
.L_x_4050:
[----:B------:R-:W2:Y:S02]  /*1b6c0*/  LDL.LU R4, [R1+0x8] ;  /* 0x0000080001047983 */ /* 0x000ea40000300800 */
[----:B--2---:R-:W-:-:S04]  /*1b6d0*/  IMAD R4, R4, 0x8, R0 ;  /* 0x0000000804047824 */ /* 0x004fc800078e0200 */
[----:B------:R-:W2:Y:S02]  /*1b6e0*/  SYNCS.PHASECHK.TRANS64.TRYWAIT P1, [R4+URZ+0x33460], R5 ;  /* 0x03346005040075a7 */ /* 0x000ea4000802017f */
[----:B--2---:R-:W-:Y:S05]  /*1b6f0*/  @!P1 BRA `(.L_x_4051) ;  /* 0x0000000c00dc9947 */ /* 0x004fea0003800000 */
.L_x_4090:
[----:B------:R-:W-:Y:S05]  /*1b700*/  @!P0 BRA `(.L_x_4052) ;  /* 0x0000000000048947 */ /* 0x000fea0003800000 */
[----:B------:R-:W-:Y:S01]  /*1b710*/  BPT.TRAP 0x1 ;  /* 0x000000040000795c */ /* 0x000fe20000300000 */
.L_x_4052:
[----:B------:R-:W-:-:S04]  /*1b720*/  IMAD R3, R3, 0x8, R0 ;  /* 0x0000000803037824 */ /* 0x000fc800078e0200 */
[----:B------:R-:W3:Y:S02]  /*1b730*/  SYNCS.PHASECHK.TRANS64.TRYWAIT P1, [R3+URZ+0x33460], R2 ;  /* 0x03346002030075a7 */ /* 0x000ee4000802017f */
[----:B---3--:R-:W-:Y:S05]  /*1b740*/  @!P1 BRA `(.L_x_4053) ;  /* 0x0000000c00dc9947 */ /* 0x008fea0003800000 */
.L_x_4091:
[----:B------:R-:W-:Y:S05]  /*1b750*/  @!P0 BRA `(.L_x_4054) ;  /* 0x0000000000048947 */ /* 0x000fea0003800000 */
[----:B------:R-:W-:Y:S01]  /*1b760*/  BPT.TRAP 0x1 ;  /* 0x000000040000795c */ /* 0x000fe20000300000 */
.L_x_4054:
[----:B------:R-:W4:Y:S02]  /*1b770*/  SYNCS.PHASECHK.TRANS64.TRYWAIT P0, [R4+URZ+0x33480], R5 ;  /* 0x03348005040075a7 */ /* 0x000f24000800017f */
[----:B----4-:R-:W-:Y:S05]  /*1b780*/  @!P0 BRA `(.L_x_4055) ;  /* 0x0000000c00e08947 */ /* 0x010fea0003800000 */
.L_x_4056:
[----:B------:R0:W0:Y:S02]  /*1b790*/  SYNCS.PHASECHK.TRANS64.TRYWAIT P0, [R3+URZ+0x33480], R2 ;  /* 0x03348002030075a7 */ /* 0x000024000800017f */
[----:B0-----:R-:W-:Y:S05]  /*1b7a0*/  @!P0 NANOSLEEP.SYNCS 0x989680 ;  /* 0x009896800000895d */ /* 0x001fea0003900000 */
[----:B------:R-:W0:Y:S02]  /*1b7b0*/  @!P0 SYNCS.PHASECHK.TRANS64 P0, [R3+URZ+0x33480], R2 ;  /* 0x03348002030085a7 */ /* 0x000e24000800007f */
[----:B0-----:R-:W-:Y:S05]  /*1b7c0*/  @!P0 BRA `(.L_x_4056) ;  /* 0xfffffffc00f08947 */ /* 0x001fea000383ffff */
.L_x_4045:
[----:B------:R-:W-:Y:S05]  /*1b7d0*/  BSYNC B0 ;  /* 0x0000000000007941 */ /* 0x000fea0003800000 */
.L_x_4044:
[----:B------:R-:W-:Y:S05]  /*1b7e0*/  EXIT ;  /* 0x000000000000794d */ /* 0x000fea0003800000 */
.L_x_3878:
[----:B0-----:R-:W-:-:S04]  /*1b7f0*/  IMAD.U32 R3, RZ, RZ, UR41 ;  /* 0x00000029ff037e24 */ /* 0x001fc8000f8e00ff */
[----:B------:R0:W1:Y:S03]  /*1b800*/  SYNCS.PHASECHK.TRANS64.TRYWAIT P1, [R3+URZ+0x33400], R0 ;  /* 0x03340000030075a7 */ /* 0x000066000802017f */
[----:B-1----:R-:W-:Y:S05]  /*1b810*/  @!P1 NANOSLEEP.SYNCS 0x989680 ;  /* 0x009896800000995d */ /* 0x002fea0003900000 */
[----:B------:R-:W1:Y:S02]  /*1b820*/  @!P1 SYNCS.PHASECHK.TRANS64 P1, [R3+URZ+0x33400], R0 ;  /* 0x03340000030095a7 */ /* 0x000e64000802007f */
[----:B-1----:R-:W-:Y:S05]  /*1b830*/  @!P1 BRA `(.L_x_3878) ;  /* 0xfffffffc00ec9947 */ /* 0x002fea000383ffff */
[----:B------:R-:W-:Y:S05]  /*1b840*/  BRA `(.L_x_4057) ;  /* 0xfffffe6400707947 */ /* 0x000fea000383ffff */
.L_x_3882:
[----:B-1----:R1:W2:Y:S02]  /*1b850*/  SYNCS.PHASECHK.TRANS64.TRYWAIT P1, [R3+URZ+0x33430], R0 ;  /* 0x03343000030075a7 */ /* 0x0022a4000802017f */
[----:B--2---:R-:W-:Y:S05]  /*1b860*/  @!P1 NANOSLEEP.SYNCS 0x989680 ;  /* 0x009896800000995d */ /* 0x004fea0003900000 */
[----:B------:R-:W2:Y:S02]  /*1b870*/  @!P1 SYNCS.PHASECHK.TRANS64 P1, [R3+URZ+0x33430], R0 ;  /* 0x03343000030095a7 */ /* 0x000ea4000802007f */
[----:B--2---:R-:W-:Y:S05]  /*1b880*/  @!P1 BRA `(.L_x_3882) ;  /* 0xfffffffc00f09947 */ /* 0x004fea000383ffff */
[----:B------:R-:W-:Y:S05]  /*1b890*/  BRA `(.L_x_3881) ;  /* 0xfffffe64009c7947 */ /* 0x000fea000383ffff */
.L_x_3898:
[----:B-1----:R-:W-:-:S04]  /*1b8a0*/  IMAD.U32 R8, RZ, RZ, UR6 ;  /* 0x00000006ff087e24 */ /* 0x002fc8000f8e00ff */
[----:B------:R1:W2:Y:S03]  /*1b8b0*/  SYNCS.PHASECHK.TRANS64.TRYWAIT P1, [R8+URZ+0x33430], R7 ;  /* 0x03343007080075a7 */ /* 0x0002a6000802017f */
[----:B--2---:R-:W-:Y:S05]  /*1b8c0*/  @!P1 NANOSLEEP.SYNCS 0x989680 ;  /* 0x009896800000995d */ /* 0x004fea0003900000 */
[----:B------:R-:W2:Y:S02]  /*1b8d0*/  @!P1 SYNCS.PHASECHK.TRANS64 P1, [R8+URZ+0x33430], R7 ;  /* 0x03343007080095a7 */ /* 0x000ea4000802007f */
[----:B--2---:R-:W-:Y:S05]  /*1b8e0*/  @!P1 BRA `(.L_x_3898) ;  /* 0xfffffffc00ec9947 */ /* 0x004fea000383ffff */
[----:B------:R-:W-:Y:S05]  /*1b8f0*/  BRA `(.L_x_3895) ;  /* 0xfffffea800c87947 */ /* 0x000fea000383ffff */
.L_x_3902:
[----:B-1----:R-:W-:-:S04]  /*1b900*/  IMAD.U32 R8, RZ, RZ, UR6 ;  /* 0x00000006ff087e24 */ /* 0x002fc8000f8e00ff */
[----:B------:R1:W2:Y:S03]  /*1b910*/  SYNCS.PHASECHK.TRANS64.TRYWAIT P1, [R8+URZ+0x33450], R7 ;  /* 0x03345007080075a7 */ /* 0x0002a6000802017f */
[----:B--2---:R-:W-:Y:S05]  /*1b920*/  @!P1 NANOSLEEP.SYNCS 0x989680 ;  /* 0x009896800000995d */ /* 0x004fea0003900000 */
[----:B------:R-:W2:Y:S02]  /*1b930*/  @!P1 SYNCS.PHASECHK.TRANS64 P1, [R8+URZ+0x33450], R7 ;  /* 0x03345007080095a7 */ /* 0x000ea4000802007f */
[----:B--2---:R-:W-:Y:S05]  /*1b940*/  @!P1 BRA `(.L_x_3902) ;  /* 0xfffffffc00ec9947 */ /* 0x004fea000383ffff */
[----:B------:R-:W-:Y:S05]  /*1b950*/  BRA `(.L_x_3899) ;  /* 0xfffffeb400bc7947 */ /* 0x000fea000383ffff */
.L_x_3920:
[----:B-1----:R-:W-:-:S04]  /*1b960*/  IMAD.U32 R3, RZ, RZ, UR6 ;  /* 0x00000006ff037e24 */ /* 0x002fc8000f8e00ff */
[----:B------:R1:W2:Y:S03]  /*1b970*/  SYNCS.PHASECHK.TRANS64.TRYWAIT P1, [R3+URZ+0x33430], R0 ;  /* 0x03343000030075a7 */ /* 0x0002a6000802017f */
[----:B--2---:R-:W-:Y:S05]  /*1b980*/  @!P1 NANOSLEEP.SYNCS 0x989680 ;  /* 0x009896800000995d */ /* 0x004fea0003900000 */
[----:B------:R-:W2:Y:S02]  /*1b990*/  @!P1 SYNCS.PHASECHK.TRANS64 P1, [R3+URZ+0x33430], R0 ;  /* 0x03343000030095a7 */ /* 0x000ea4000802007f */
[----:B--2---:R-:W-:Y:S05]  /*1b9a0*/  @!P1 BRA `(.L_x_3920) ;  /* 0xfffffffc00ec9947 */ /* 0x004fea000383ffff */
[----:B------:R-:W-:Y:S05]  /*1b9b0*/  BRA `(.L_x_3917) ;  /* 0xfffffef800147947 */ /* 0x000fea000383ffff */
.L_x_3924:
[----:B-1----:R-:W-:-:S04]  /*1b9c0*/  IMAD.U32 R3, RZ, RZ, UR6 ;  /* 0x00000006ff037e24 */ /* 0x002fc8000f8e00ff */
[----:B------:R1:W2:Y:S03]  /*1b9d0*/  SYNCS.PHASECHK.TRANS64.TRYWAIT P1, [R3+URZ+0x33450], R0 ;  /* 0x03345000030075a7 */ /* 0x0002a6000802017f */
[----:B--2---:R-:W-:Y:S05]  /*1b9e0*/  @!P1 NANOSLEEP.SYNCS 0x989680 ;  /* 0x009896800000995d */ /* 0x004fea0003900000 */
[----:B------:R-:W2:Y:S02]  /*1b9f0*/  @!P1 SYNCS.PHASECHK.TRANS64 P1, [R3+URZ+0x33450], R0 ;  /* 0x03345000030095a7 */ /* 0x000ea4000802007f */
[----:B--2---:R-:W-:Y:S05]  /*1ba00*/  @!P1 BRA `(.L_x_3924) ;  /* 0xfffffffc00ec9947 */ /* 0x004fea000383ffff */
[----:B------:R-:W-:Y:S05]  /*1ba10*/  BRA `(.L_x_3921) ;  /* 0xffffff0400147947 */ /* 0x000fea000383ffff */
.L_x_3931:
[----:B-1----:R-:W-:-:S04]  /*1ba20*/  IMAD.U32 R3, RZ, RZ, UR6 ;  /* 0x00000006ff037e24 */ /* 0x002fc8000f8e00ff */
[----:B------:R1:W2:Y:S03]  /*1ba30*/  SYNCS.PHASECHK.TRANS64.TRYWAIT P1, [R3+URZ+0x33430], R0 ;  /* 0x03343000030075a7 */ /* 0x0002a6000802017f */
[----:B--2---:R-:W-:Y:S05]  /*1ba40*/  @!P1 NANOSLEEP.SYNCS 0x989680 ;  /* 0x009896800000995d */ /* 0x004fea0003900000 */
[----:B------:R-:W2:Y:S02]  /*1ba50*/  @!P1 SYNCS.PHASECHK.TRANS64 P1, [R3+URZ+0x33430], R0 ;  /* 0x03343000030095a7 */ /* 0x000ea4000802007f */
[----:B--2---:R-:W-:Y:S05]  /*1ba60*/  @!P1 BRA `(.L_x_3931) ;  /* 0xfffffffc00ec9947 */ /* 0x004fea000383ffff */
[----:B------:R-:W-:Y:S05]  /*1ba70*/  BRA `(.L_x_3928) ;  /* 0xffffff2400a87947 */ /* 0x000fea000383ffff */
.L_x_3935:
[----:B-1----:R-:W-:-:S04]  /*1ba80*/  IMAD.U32 R3, RZ, RZ, UR6 ;  /* 0x00000006ff037e24 */ /* 0x002fc8000f8e00ff */
[----:B------:R1:W2:Y:S03]  /*1ba90*/  SYNCS.PHASECHK.TRANS64.TRYWAIT P1, [R3+URZ+0x33450], R0 ;  /* 0x03345000030075a7 */ /* 0x0002a6000802017f */
[----:B--2---:R-:W-:Y:S05]  /*1baa0*/  @!P1 NANOSLEEP.SYNCS 0x989680 ;  /* 0x009896800000995d */ /* 0x004fea0003900000 */
[----:B------:R-:W2:Y:S02]  /*1bab0*/  @!P1 SYNCS.PHASECHK.TRANS64 P1, [R3+URZ+0x33450], R0 ;  /* 0x03345000030095a7 */ /* 0x000ea4000802007f */
[----:B--2---:R-:W-:Y:S05]  /*1bac0*/  @!P1 BRA `(.L_x_3935) ;  /* 0xfffffffc00ec9947 */ /* 0x004fea000383ffff */
[----:B------:R-:W-:Y:S05]  /*1bad0*/  BRA `(.L_x_3932) ;  /* 0xffffff3000a87947 */ /* 0x000fea000383ffff */
.L_x_3949:
[----:B-1----:R-:W-:-:S04]  /*1bae0*/  IMAD.U32 R7, RZ, RZ, UR9 ;  /* 0x00000009ff077e24 */ /* 0x002fc8000f8e00ff */
[----:B------:R1:W2:Y:S03]  /*1baf0*/  SYNCS.PHASECHK.TRANS64.TRYWAIT P1, [R7+URZ+0x33450], R4 ;  /* 0x03345004070075a7 */ /* 0x0002a6000802017f */
[----:B--2---:R-:W-:Y:S05]  /*1bb00*/  @!P1 NANOSLEEP.SYNCS 0x989680 ;  /* 0x009896800000995d */ /* 0x004fea0003900000 */
[----:B------:R-:W2:Y:S02]  /*1bb10*/  @!P1 SYNCS.PHASECHK.TRANS64 P1, [R7+URZ+0x33450], R4 ;  /* 0x03345004070095a7 */ /* 0x000ea4000802007f */
[----:B--2---:R-:W-:Y:S05]  /*1bb20*/  @!P1 BRA `(.L_x_3949) ;  /* 0xfffffffc00ec9947 */ /* 0x004fea000383ffff */
[----:B------:R-:W-:Y:S05]  /*1bb30*/  BRA `(.L_x_3948) ;  /* 0xffffff7000247947 */ /* 0x000fea000383ffff */
.L_x_3989:
[----:B------:R-:W-:Y:S02]  /*1bb40*/  IMAD.MOV.U32 R13, RZ, RZ, R0 ;  /* 0x000000ffff0d7224 */ /* 0x000fe400078e0000 */
[----:B------:R-:W-:Y:S02]  /*1bb50*/  IMAD.MOV.U32 R12, RZ, RZ, RZ ;  /* 0x000000ffff0c7224 */ /* 0x000fe400078e00ff */
[----:B------:R-:W-:Y:S02]  /*1bb60*/  IMAD.MOV.U32 R11, RZ, RZ, 0x1f ;  /* 0x0000001fff0b7424 */ /* 0x000fe400078e00ff */
[----:B------:R-:W-:-:S07]  /*1bb70*/  IMAD.MOV.U32 R15, RZ, RZ, -0x1 ;  /* 0xffffffffff0f7424 */ /* 0x000fce00078e00ff */
[----:B0-----:R-:W-:Y:S05]  /*1bb80*/  WARPSYNC.COLLECTIVE R15, `(.L_x_4058) ;  /* 0x000000000f087348 */ /* 0x001fea0003c00000 */
[----:B------:R1:W2:Y:S02]  /*1bb90*/  SHFL.IDX P6, R14, R13, R12, R11 ;  /* 0x0000000c0d0e7389 */ /* 0x0002a400000c000b */
[----:B012---:R-:W-:Y:S01]  /*1bba0*/  ENDCOLLECTIVE ;  /* 0x000000000000791b */ /* 0x007fe20003800000 */
.L_x_4058:
[----:B------:R-:W-:Y:S05]  /*1bbb0*/  BRA `(.L_x_4059) ;  /* 0xffffffbc00687947 */ /* 0x000fea000383ffff */
.L_x_3991:
[----:B------:R-:W-:Y:S01]  /*1bbc0*/  BSSY B0, `(.L_x_4060) ;  /* 0x0000006000007945 */ /* 0x000fe20003800000 */
[----:B------:R-:W-:-:S07]  /*1bbd0*/  IMAD.MOV.U32 R15, RZ, RZ, -0x1 ;  /* 0xffffffffff0f7424 */ /* 0x000fce00078e00ff */
[----:B0-----:R-:W-:Y:S05]  /*1bbe0*/  WARPSYNC.COLLECTIVE R15, `(.L_x_4061) ;  /* 0x000000000f0c7348 */ /* 0x001fea0003c00000 */
[----:B------:R-:W-:Y:S02]  /*1bbf0*/  ELECT P6, UR62, PT ;  /* 0x00000000003e782f */ /* 0x000fe400038c0000 */
[----:B------:R-:W-:Y:S01]  /*1bc00*/  MOV R14, UR62 ;  /* 0x0000003e000e7c02 */ /* 0x000fe20008000f00 */
[----:B0-----:R-:W-:Y:S10]  /*1bc10*/  ENDCOLLECTIVE ;  /* 0x000000000000791b */ /* 0x001ff40003800000 */
.L_x_4061:
[----:B------:R-:W-:Y:S05]  /*1bc20*/  BSYNC B0 ;  /* 0x0000000000007941 */ /* 0x000fea0003800000 */
.L_x_4060:
[----:B------:R-:W-:Y:S05]  /*1bc30*/  BRA `(.L_x_4062) ;  /* 0xffffffbc00707947 */ /* 0x000fea000383ffff */
.L_x_3993:
[----:B0-----:R0:W1:Y:S02]  /*1bc40*/  SYNCS.PHASECHK.TRANS64.TRYWAIT P1, [R4+URZ+0x33480], R3 ;  /* 0x03348003040075a7 */ /* 0x001064000802017f */
[----:B-1----:R-:W-:Y:S05]  /*1bc50*/  @!P1 NANOSLEEP.SYNCS 0x989680 ;  /* 0x009896800000995d */ /* 0x002fea0003900000 */
[----:B------:R-:W1:Y:S02]  /*1bc60*/  @!P1 SYNCS.PHASECHK.TRANS64 P1, [R4+URZ+0x33480], R3 ;  /* 0x03348003040095a7 */ /* 0x000e64000802007f */
[----:B-1----:R-:W-:Y:S05]  /*1bc70*/  @!P1 BRA `(.L_x_3993) ;  /* 0xfffffffc00f09947 */ /* 0x002fea000383ffff */
[----:B------:R-:W-:Y:S05]  /*1bc80*/  BRA `(.L_x_4063) ;  /* 0xffffffbc00d07947 */ /* 0x000fea000383ffff */
.L_x_3995:
[----:B-1----:R1:W2:Y:S02]  /*1bc90*/  SYNCS.PHASECHK.TRANS64.TRYWAIT P1, [R4+URZ+0x33440], R3 ;  /* 0x03344003040075a7 */ /* 0x0022a4000802017f */
[----:B--2---:R-:W-:Y:S05]  /*1bca0*/  @!P1 NANOSLEEP.SYNCS 0x989680 ;  /* 0x009896800000995d */ /* 0x004fea0003900000 */
[----:B------:R-:W2:Y:S02]  /*1bcb0*/  @!P1 SYNCS.PHASECHK.TRANS64 P1, [R4+URZ+0x33440], R3 ;  /* 0x03344003040095a7 */ /* 0x000ea4000802007f */
[----:B--2---:R-:W-:Y:S05]  /*1bcc0*/  @!P1 BRA `(.L_x_3995) ;  /* 0xfffffffc00f09947 */ /* 0x004fea000383ffff */
[----:B------:R-:W-:Y:S05]  /*1bcd0*/  BRA `(.L_x_4064) ;  /* 0xffffffc000587947 */ /* 0x000fea000383ffff */
.L_x_3999:
        /* <DEDUP_REMOVED lines=8> */
.L_x_4065:
[----:B------:R-:W-:Y:S02]  /*1bd60*/  IMAD.MOV.U32 R13, RZ, RZ, R4 ;  /* 0x000000ffff0d7224 */ /* 0x000fe400078e0004 */
[----:B------:R-:W-:-:S07]  /*1bd70*/  IMAD.MOV.U32 R5, RZ, RZ, R14 ;  /* 0x000000ffff057224 */ /* 0x000fce00078e000e */
[----:B------:R-:W-:Y:S05]  /*1bd80*/  WARPSYNC.COLLECTIVE R15, `(.L_x_4066) ;  /* 0x000000000f087348 */ /* 0x000fea0003c00000 */
[----:B------:R0:W1:Y:S02]  /*1bd90*/  SHFL.IDX P6, R14, R13, R12, R11 ;  /* 0x0000000c0d0e7389 */ /* 0x00006400000c000b */
[----:B01----:R-:W-:Y:S01]  /*1bda0*/  ENDCOLLECTIVE ;  /* 0x000000000000791b */ /* 0x003fe20003800000 */
.L_x_4066:
        /* <DEDUP_REMOVED lines=9> */
.L_x_4067:
        /* <DEDUP_REMOVED lines=16> */
.L_x_4068:
[----:B------:R-:W-:Y:S02]  /*1bf40*/  IMAD.MOV.U32 R13, RZ, RZ, R3 ;  /* 0x000000ffff0d7224 */ /* 0x000fe400078e0003 */
[----:B------:R-:W-:Y:S02]  /*1bf50*/  IMAD.MOV.U32 R12, RZ, RZ, 0x2 ;  /* 0x00000002ff0c7424 */ /* 0x000fe400078e00ff */
[----:B------:R-:W-:-:S07]  /*1bf60*/  IMAD.MOV.U32 R6, RZ, RZ, R14 ;  /* 0x000000ffff067224 */ /* 0x000fce00078e000e */
[----:B------:R-:W-:Y:S05]  /*1bf70*/  WARPSYNC.COLLECTIVE R15, `(.L_x_4069) ;  /* 0x000000000f087348 */ /* 0x000fea0003c00000 */
[----:B------:R0:W1:Y:S02]  /*1bf80*/  SHFL.IDX P6, R14, R13, R12, R11 ;  /* 0x0000000c0d0e7389 */ /* 0x00006400000c000b */
[----:B01----:R-:W-:Y:S01]  /*1bf90*/  ENDCOLLECTIVE ;  /* 0x000000000000791b */ /* 0x003fe20003800000 */
.L_x_4069:
        /* <DEDUP_REMOVED lines=16> */
.L_x_4070:
[----:B------:R-:W-:Y:S02]  /*1c0a0*/  IMAD.MOV.U32 R13, RZ, RZ, R3 ;  /* 0x000000ffff0d7224 */ /* 0x000fe400078e0003 */
[----:B------:R-:W-:Y:S02]  /*1c0b0*/  IMAD.MOV.U32 R12, RZ, RZ, 0x3 ;  /* 0x00000003ff0c7424 */ /* 0x000fe400078e00ff */
[----:B------:R-:W-:-:S07]  /*1c0c0*/  IMAD.MOV.U32 R6, RZ, RZ, R14 ;  /* 0x000000ffff067224 */ /* 0x000fce00078e000e */
[----:B------:R-:W-:Y:S05]  /*1c0d0*/  WARPSYNC.COLLECTIVE R15, `(.L_x_4071) ;  /* 0x000000000f087348 */ /* 0x000fea0003c00000 */
[----:B------:R0:W1:Y:S02]  /*1c0e0*/  SHFL.IDX P6, R14, R13, R12, R11 ;  /* 0x0000000c0d0e7389 */ /* 0x00006400000c000b */
[----:B01----:R-:W-:Y:S01]  /*1c0f0*/  ENDCOLLECTIVE ;  /* 0x000000000000791b */ /* 0x003fe20003800000 */
.L_x_4071:
        /* <DEDUP_REMOVED lines=14> */
.L_x_4072:
[----:B------:R-:W-:Y:S01]  /*1c1e0*/  IMAD.MOV.U32 R4, RZ, RZ, R14 ;  /* 0x000000ffff047224 */ /* 0x000fe200078e000e */
[----:B------:R-:W-:Y:S06]  /*1c1f0*/  BRA `(.L_x_4073) ;  /* 0xffffffc4008c7947 */ /* 0x000fec000383ffff */
.L_x_4004:
[----:B-1----:R1:W2:Y:S02]  /*1c200*/  SYNCS.PHASECHK.TRANS64.TRYWAIT P0, [R18+URZ+0x33420], R0 ;  /* 0x03342000120075a7 */ /* 0x0022a4000800017f */
[----:B--2---:R-:W-:Y:S05]  /*1c210*/  @!P0 NANOSLEEP.SYNCS 0x989680 ;  /* 0x009896800000895d */ /* 0x004fea0003900000 */
[----:B------:R-:W2:Y:S02]  /*1c220*/  @!P0 SYNCS.PHASECHK.TRANS64 P0, [R18+URZ+0x33420], R0 ;  /* 0x03342000120085a7 */ /* 0x000ea4000800007f */
[----:B--2---:R-:W-:Y:S05]  /*1c230*/  @!P0 BRA `(.L_x_4004) ;  /* 0xfffffffc00f08947 */ /* 0x004fea000383ffff */
[----:B------:R-:W-:Y:S05]  /*1c240*/  BRA `(.L_x_4074) ;  /* 0xffffffc400fc7947 */ /* 0x000fea000383ffff */
.L_x_4010:
[----:B--2---:R2:W3:Y:S02]  /*1c250*/  SYNCS.PHASECHK.TRANS64.TRYWAIT P0, [R6+URZ+0x33480], R5 ;  /* 0x03348005060075a7 */ /* 0x0044e4000800017f */
[----:B---3--:R-:W-:Y:S05]  /*1c260*/  @!P0 NANOSLEEP.SYNCS 0x989680 ;  /* 0x009896800000895d */ /* 0x008fea0003900000 */
[----:B------:R-:W3:Y:S02]  /*1c270*/  @!P0 SYNCS.PHASECHK.TRANS64 P0, [R6+URZ+0x33480], R5 ;  /* 0x03348005060085a7 */ /* 0x000ee4000800007f */
[----:B---3--:R-:W-:Y:S05]  /*1c280*/  @!P0 BRA `(.L_x_4010) ;  /* 0xfffffffc00f08947 */ /* 0x008fea000383ffff */
[----:B------:R-:W-:Y:S05]  /*1c290*/  BRA `(.L_x_4075) ;  /* 0xffffffc800b07947 */ /* 0x000fea000383ffff */
.L_x_4017:
[----:B0-----:R0:W3:Y:S02]  /*1c2a0*/  SYNCS.PHASECHK.TRANS64.TRYWAIT P0, [R6+URZ+0x33440], R5 ;  /* 0x03344005060075a7 */ /* 0x0010e4000800017f */
[----:B---3--:R-:W-:Y:S05]  /*1c2b0*/  @!P0 NANOSLEEP.SYNCS 0x989680 ;  /* 0x009896800000895d */ /* 0x008fea0003900000 */
[----:B------:R-:W3:Y:S02]  /*1c2c0*/  @!P0 SYNCS.PHASECHK.TRANS64 P0, [R6+URZ+0x33440], R5 ;  /* 0x03344005060085a7 */ /* 0x000ee4000800007f */
[----:B---3--:R-:W-:Y:S05]  /*1c2d0*/  @!P0 BRA `(.L_x_4017) ;  /* 0xfffffffc00f08947 */ /* 0x008fea000383ffff */
[----:B------:R-:W-:Y:S05]  /*1c2e0*/  BRA `(.L_x_4076) ;  /* 0xffffffcc00ac7947 */ /* 0x000fea000383ffff */
.L_x_4025:
[----:B--2---:R2:W3:Y:S02]  /*1c2f0*/  SYNCS.PHASECHK.TRANS64.TRYWAIT P1, [R3+URZ+0x33470], R4 ;  /* 0x03347004030075a7 */ /* 0x0044e4000802017f */
[----:B---3--:R-:W-:Y:S05]  /*1c300*/  @!P1 NANOSLEEP.SYNCS 0x989680 ;  /* 0x009896800000995d */ /* 0x008fea0003900000 */
[----:B------:R-:W3:Y:S02]  /*1c310*/  @!P1 SYNCS.PHASECHK.TRANS64 P1, [R3+URZ+0x33470], R4 ;  /* 0x03347004030095a7 */ /* 0x000ee4000802007f */
[----:B---3--:R-:W-:Y:S05]  /*1c320*/  @!P1 BRA `(.L_x_4025) ;  /* 0xfffffffc00f09947 */ /* 0x008fea000383ffff */
[----:B------:R-:W-:Y:S05]  /*1c330*/  BRA `(.L_x_4077) ;  /* 0xffffffd000c07947 */ /* 0x000fea000383ffff */
.L_x_4027:
[----:B--2---:R2:W3:Y:S02]  /*1c340*/  SYNCS.PHASECHK.TRANS64.TRYWAIT P1, [R3+URZ+0x33460], R4 ;  /* 0x03346004030075a7 */ /* 0x0044e4000802017f */
[----:B---3--:R-:W-:Y:S05]  /*1c350*/  @!P1 NANOSLEEP.SYNCS 0x989680 ;  /* 0x009896800000995d */ /* 0x008fea0003900000 */
[----:B------:R-:W3:Y:S02]  /*1c360*/  @!P1 SYNCS.PHASECHK.TRANS64 P1, [R3+URZ+0x33460], R4 ;  /* 0x03346004030095a7 */ /* 0x000ee4000802007f */
[----:B---3--:R-:W-:Y:S05]  /*1c370*/  @!P1 BRA `(.L_x_4027) ;  /* 0xfffffffc00f09947 */ /* 0x008fea000383ffff */
[----:B------:R-:W-:Y:S05]  /*1c380*/  BRA `(.L_x_4078) ;  /* 0xffffffd000c87947 */ /* 0x000fea000383ffff */
.L_x_4034:
[----:B-1----:R1:W2:Y:S02]  /*1c390*/  SYNCS.PHASECHK.TRANS64.TRYWAIT P1, [R0+URZ+0x33470], R3 ;  /* 0x03347003000075a7 */ /* 0x0022a4000802017f */
[----:B--2---:R-:W-:Y:S05]  /*1c3a0*/  @!P1 NANOSLEEP.SYNCS 0x989680 ;  /* 0x009896800000995d */ /* 0x004fea0003900000 */
[----:B------:R-:W2:Y:S02]  /*1c3b0*/  @!P1 SYNCS.PHASECHK.TRANS64 P1, [R0+URZ+0x33470], R3 ;  /* 0x03347003000095a7 */ /* 0x000ea4000802007f */
[----:B--2---:R-:W-:Y:S05]  /*1c3c0*/  @!P1 BRA `(.L_x_4034) ;  /* 0xfffffffc00f09947 */ /* 0x004fea000383ffff */
[----:B------:R-:W-:Y:S05]  /*1c3d0*/  BRA `(.L_x_4079) ;  /* 0xffffffe0003c7947 */ /* 0x000fea000383ffff */
.L_x_4036:
[----:B-1----:R1:W2:Y:S02]  /*1c3e0*/  SYNCS.PHASECHK.TRANS64.TRYWAIT P1, [R0+URZ+0x33460], R3 ;  /* 0x03346003000075a7 */ /* 0x0022a4000802017f */
[----:B--2---:R-:W-:Y:S05]  /*1c3f0*/  @!P1 NANOSLEEP.SYNCS 0x989680 ;  /* 0x009896800000995d */ /* 0x004fea0003900000 */
[----:B------:R-:W2:Y:S02]  /*1c400*/  @!P1 SYNCS.PHASECHK.TRANS64 P1, [R0+URZ+0x33460], R3 ;  /* 0x03346003000095a7 */ /* 0x000ea4000802007f */
[----:B--2---:R-:W-:Y:S05]  /*1c410*/  @!P1 BRA `(.L_x_4036) ;  /* 0xfffffffc00f09947 */ /* 0x004fea000383ffff */
[----:B------:R-:W-:Y:S05]  /*1c420*/  BRA `(.L_x_4080) ;  /* 0xffffffe000447947 */ /* 0x000fea000383ffff */
.L_x_4042:
[----:B0-----:R0:W1:Y:S02]  /*1c430*/  SYNCS.PHASECHK.TRANS64.TRYWAIT P0, [R0+URZ+0x33420], R3 ;  /* 0x03342003000075a7 */ /* 0x001064000800017f */
[----:B-1----:R-:W-:Y:S05]  /*1c440*/  @!P0 NANOSLEEP.SYNCS 0x989680 ;  /* 0x009896800000895d */ /* 0x002fea0003900000 */
[----:B------:R-:W1:Y:S02]  /*1c450*/  @!P0 SYNCS.PHASECHK.TRANS64 P0, [R0+URZ+0x33420], R3 ;  /* 0x03342003000085a7 */ /* 0x000e64000800007f */
[----:B-1----:R-:W-:Y:S05]  /*1c460*/  @!P0 BRA `(.L_x_4042) ;  /* 0xfffffffc00f08947 */ /* 0x002fea000383ffff */
[----:B------:R-:W-:Y:S05]  /*1c470*/  BRA `(.L_x_4081) ;  /* 0xffffffec00fc7947 */ /* 0x000fea000383ffff */
.L_x_4043:
        /* <DEDUP_REMOVED lines=11> */
.L_x_4083:
[----:B------:R-:W-:Y:S05]  /*1c530*/  BSYNC B0 ;  /* 0x0000000000007941 */ /* 0x000fea0003800000 */
.L_x_4082:
[----:B------:R-:W-:Y:S05]  /*1c540*/  BRA `(.L_x_4084) ;  /* 0xffffffec00e47947 */ /* 0x000fea000383ffff */
.L_x_4046:
[----:B------:R-:W-:Y:S01]  /*1c550*/  BSSY B1, `(.L_x_4085) ;  /* 0x0000006000017945 */ /* 0x000fe20003800000 */
[----:B------:R-:W-:-:S07]  /*1c560*/  IMAD.MOV.U32 R15, RZ, RZ, -0x1 ;  /* 0xffffffffff0f7424 */ /* 0x000fce00078e00ff */
[----:B01----:R-:W-:Y:S05]  /*1c570*/  WARPSYNC.COLLECTIVE R15, `(.L_x_4086) ;  /* 0x000000000f0c7348 */ /* 0x003fea0003c00000 */
[----:B------:R-:W-:Y:S02]  /*1c580*/  ELECT P6, UR62, PT ;  /* 0x00000000003e782f */ /* 0x000fe400038c0000 */
[----:B------:R-:W-:Y:S01]  /*1c590*/  MOV R14, UR62 ;  /* 0x0000003e000e7c02 */ /* 0x000fe20008000f00 */
[----:B01----:R-:W-:Y:S10]  /*1c5a0*/  ENDCOLLECTIVE ;  /* 0x000000000000791b */ /* 0x003ff40003800000 */
.L_x_4086:
[----:B------:R-:W-:Y:S05]  /*1c5b0*/  BSYNC B1 ;  /* 0x0000000000017941 */ /* 0x000fea0003800000 */
.L_x_4085:
[----:B------:R-:W-:Y:S05]  /*1c5c0*/  BRA `(.L_x_4087) ;  /* 0xffffffec00dc7947 */ /* 0x000fea000383ffff */
.L_x_4048:
[----:B0-----:R0:W1:Y:S02]  /*1c5d0*/  SYNCS.PHASECHK.TRANS64.TRYWAIT P1, [R6+URZ], R5 ;  /* 0x00000005060075a7 */ /* 0x001064000802017f */
[----:B-1----:R-:W-:Y:S05]  /*1c5e0*/  @!P1 NANOSLEEP.SYNCS 0x989680 ;  /* 0x009896800000995d */ /* 0x002fea0003900000 */
[----:B------:R-:W1:Y:S02]  /*1c5f0*/  @!P1 SYNCS.PHASECHK.TRANS64 P1, [R6+URZ], R5 ;  /* 0x00000005060095a7 */ /* 0x000e64000802007f */
[----:B-1----:R-:W-:Y:S05]  /*1c600*/  @!P1 BRA `(.L_x_4048) ;  /* 0xfffffffc00f09947 */ /* 0x002fea000383ffff */
[----:B------:R-:W-:Y:S05]  /*1c610*/  BRA `(.L_x_4088) ;  /* 0xfffffff000187947 */ /* 0x000fea000383ffff */
.L_x_4049:
[----:B-1----:R1:W2:Y:S02]  /*1c620*/  SYNCS.PHASECHK.TRANS64.TRYWAIT P1, [R7+URZ], R2 ;  /* 0x00000002070075a7 */ /* 0x0022a4000802017f */
[----:B--2---:R-:W-:Y:S05]  /*1c630*/  @!P1 NANOSLEEP.SYNCS 0x989680 ;  /* 0x009896800000995d */ /* 0x004fea0003900000 */
[----:B------:R-:W2:Y:S02]  /*1c640*/  @!P1 SYNCS.PHASECHK.TRANS64 P1, [R7+URZ], R2 ;  /* 0x00000002070095a7 */ /* 0x000ea4000802007f */
[----:B--2---:R-:W-:Y:S05]  /*1c650*/  @!P1 BRA `(.L_x_4049) ;  /* 0xfffffffc00f09947 */ /* 0x004fea000383ffff */
[----:B------:R-:W-:Y:S05]  /*1c660*/  BRA `(.L_x_4089) ;  /* 0xfffffff0000c7947 */ /* 0x000fea000383ffff */
.L_x_4051:
[----:B--2---:R2:W3:Y:S02]  /*1c670*/  SYNCS.PHASECHK.TRANS64.TRYWAIT P1, [R4+URZ+0x33460], R5 ;  /* 0x03346005040075a7 */ /* 0x0044e4000802017f */
[----:B---3--:R-:W-:Y:S05]  /*1c680*/  @!P1 NANOSLEEP.SYNCS 0x989680 ;  /* 0x009896800000995d */ /* 0x008fea0003900000 */
[----:B------:R-:W3:Y:S02]  /*1c690*/  @!P1 SYNCS.PHASECHK.TRANS64 P1, [R4+URZ+0x33460], R5 ;  /* 0x03346005040095a7 */ /* 0x000ee4000802007f */
[----:B---3--:R-:W-:Y:S05]  /*1c6a0*/  @!P1 BRA `(.L_x_4051) ;  /* 0xfffffffc00f09947 */ /* 0x008fea000383ffff */
[----:B------:R-:W-:Y:S05]  /*1c6b0*/  BRA `(.L_x_4090) ;  /* 0xfffffff000107947 */ /* 0x000fea000383ffff */
.L_x_4053:
[----:B---3--:R3:W4:Y:S02]  /*1c6c0*/  SYNCS.PHASECHK.TRANS64.TRYWAIT P1, [R3+URZ+0x33460], R2 ;  /* 0x03346002030075a7 */ /* 0x008724000802017f */
[----:B----4-:R-:W-:Y:S05]  /*1c6d0*/  @!P1 NANOSLEEP.SYNCS 0x989680 ;  /* 0x009896800000995d */ /* 0x010fea0003900000 */
[----:B------:R-:W4:Y:S02]  /*1c6e0*/  @!P1 SYNCS.PHASECHK.TRANS64 P1, [R3+URZ+0x33460], R2 ;  /* 0x03346002030095a7 */ /* 0x000f24000802007f */
[----:B----4-:R-:W-:Y:S05]  /*1c6f0*/  @!P1 BRA `(.L_x_4053) ;  /* 0xfffffffc00f09947 */ /* 0x010fea000383ffff */
[----:B------:R-:W-:Y:S05]  /*1c700*/  BRA `(.L_x_4091) ;  /* 0xfffffff000107947 */ /* 0x000fea000383ffff */
.L_x_4055:
[----:B----4-:R4:W0:Y:S02]  /*1c710*/  SYNCS.PHASECHK.TRANS64.TRYWAIT P0, [R4+URZ+0x33480], R5 ;  /* 0x03348005040075a7 */ /* 0x010824000800017f */
[----:B0-----:R-:W-:Y:S05]  /*1c720*/  @!P0 NANOSLEEP.SYNCS 0x989680 ;  /* 0x009896800000895d */ /* 0x001fea0003900000 */
[----:B------:R-:W0:Y:S02]  /*1c730*/  @!P0 SYNCS.PHASECHK.TRANS64 P0, [R4+URZ+0x33480], R5 ;  /* 0x03348005040085a7 */ /* 0x000e24000800007f */
[----:B0-----:R-:W-:Y:S05]  /*1c740*/  @!P0 BRA `(.L_x_4055) ;  /* 0xfffffffc00f08947 */ /* 0x001fea000383ffff */
[----:B------:R-:W-:Y:S05]  /*1c750*/  BRA `(.L_x_4056) ;  /* 0xfffffff0000c7947 */ /* 0x000fea000383ffff */
.L_x_4092:
        /* <DEDUP_REMOVED lines=10> */
.L_x_12963:


//--------------------- .text._ZN7cutlass13device_kernelIN5flash11enable_sm90INS1_16FlashAttnFwdSm90INS1_25CollectiveMainloopFwdSm90ILi2EN4cute5tupleIJNS5_1CILi1EEES8_S8_EEENS6_IJNS7_ILi128EEENS7_ILi160EEENS7_ILi192EEEEEELi192ENS_12float_e4m3_tEfNS_4arch4Sm90ELb0ELb1ELb0ELb1ELb0ELb0ELb0ELb1ELb1ELb1ELb0ELb0EEENS1_21CollectiveEpilogueFwdINS6_IJSA_SC_SB_EEES9_NS_10bfloat16_tESG_Li256ELb1ELb1ELb0ELb1EEENS1_36VarlenDynamicPersistentTileSchedulerILi128ELi160ELi256ELi128ELb0ELb1ELb1ELb1ELb0ELb1EEEEEEEEEvNT_6ParamsE --------------------------
	.section	.text._ZN7cutlass13device_kernelIN5flash11enable_sm90INS1_16FlashAttnFwdSm90INS1_25CollectiveMainloopFwdSm90ILi2EN4cute5tupleIJNS5_1CILi1EEES8_S8_EEENS6_IJNS7_ILi128EEENS7_ILi160EEENS7_ILi192EEEEEELi192ENS_12float_e4m3_tEfNS_4arch4Sm90ELb0ELb1ELb0ELb1ELb0ELb0ELb0ELb1ELb1ELb1ELb0ELb0EEENS1_21CollectiveEpilogueFwdINS6_IJSA_SC_SB_EEES9_NS_10bfloat16_tESG_Li256ELb1ELb1ELb0ELb1EEENS1_36VarlenDynamicPersistentTileSchedulerILi128ELi160ELi256ELi128ELb0ELb1ELb1ELb1ELb0ELb1EEEEEEEEEvNT_6ParamsE,"ax",@progbits
	.align	128
.text._ZN7cutlass13device_kernelIN5flash11enable_sm90INS1_16FlashAttnFwdSm90INS1_25CollectiveMainloopFwdSm90ILi2EN4cute5tupleIJNS5_1CILi1EEES8_S8_EEENS6_IJNS7_ILi128EEENS7_ILi160EEENS7_ILi192EEEEEELi192ENS_12float_e4m3_tEfNS_4arch4Sm90ELb0ELb1ELb0ELb1ELb0ELb0ELb0ELb1ELb1ELb1ELb0ELb0EEENS1_21CollectiveEpilogueFwdINS6_IJSA_SC_SB_EEES9_NS_10bfloat16_tESG_Li256ELb1ELb1ELb0ELb1EEENS1_36VarlenDynamicPersistentTileSchedulerILi128ELi160ELi256ELi128ELb0ELb1ELb1ELb1ELb0ELb1EEEEEEEEEvNT_6ParamsE:
        .type           _ZN7cutlass13device_kernelIN5flash11enable_sm90INS1_16FlashAttnFwdSm90INS1_25CollectiveMainloopFwdSm90ILi2EN4cute5tupleIJNS5_1CILi1EEES8_S8_EEENS6_IJNS7_ILi128EEENS7_ILi160EEENS7_ILi192EEEEEELi192ENS_12float_e4m3_tEfNS_4arch4Sm90ELb0ELb1ELb0ELb1ELb0ELb0ELb0ELb1ELb1ELb1ELb0ELb0EEENS1_21CollectiveEpilogueFwdINS6_IJSA_SC_SB_EEES9_NS_10bfloat16_tESG_Li256ELb1ELb1ELb0ELb1EEENS1_36VarlenDynamicPersistentTileSchedulerILi128ELi160ELi256ELi128ELb0ELb1ELb1ELb1ELb0ELb1EEEEEEEEEvNT_6ParamsE,@function
        .size           _ZN7cutlass13device_kernelIN5flash11enable_sm90INS1_16FlashAttnFwdSm90INS1_25CollectiveMainloopFwdSm90ILi2EN4cute5tupleIJNS5_1CILi1EEES8_S8_EEENS6_IJNS7_ILi128EEENS7_ILi160EEENS7_ILi192EEEEEELi192ENS_12float_e4m3_tEfNS_4arch4Sm90ELb0ELb1ELb0ELb1ELb0ELb0ELb0ELb1ELb1ELb1ELb0ELb0EEENS1_21CollectiveEpilogueFwdINS6_IJSA_SC_SB_EEES9_NS_10bfloat16_tESG_Li256ELb1ELb1ELb0ELb1EEENS1_36VarlenDynamicPersistentTileSchedulerILi128ELi160ELi256ELi128ELb0ELb1ELb1ELb1ELb0ELb1EEEEEEEEEvNT_6ParamsE,(.L_x_12964 - _ZN7cutlass13device_kernelIN5flash11enable_sm90INS1_16FlashAttnFwdSm90INS1_25CollectiveMainloopFwdSm90ILi2EN4cute5tupleIJNS5_1CILi1EEES8_S8_EEENS6_IJNS7_ILi128EEENS7_ILi160EEENS7_ILi192EEEEEELi192ENS_12float_e4m3_tEfNS_4arch4Sm90ELb0ELb1ELb0ELb1ELb0ELb0ELb0ELb1ELb1ELb1ELb0ELb0EEENS1_21CollectiveEpilogueFwdINS6_IJSA_SC_SB_EEES9_NS_10bfloat16_tESG_Li256ELb1ELb1ELb0ELb1EEENS1_36VarlenDynamicPersistentTileSchedulerILi128ELi160ELi256ELi128ELb0ELb1ELb1ELb1ELb0ELb1EEEEEEEEEvNT_6ParamsE)
        .other          _ZN7cutlass13device_kernelIN5flash11enable_sm90INS1_16FlashAttnFwdSm90INS1_25CollectiveMainloopFwdSm90ILi2EN4cute5tupleIJNS5_1CILi1EEES8_S8_EEENS6_IJNS7_ILi128EEENS7_ILi160EEENS7_ILi192EEEEEELi192ENS_12float_e4m3_tEfNS_4arch4Sm90ELb0ELb1ELb0ELb1ELb0ELb0ELb0ELb1ELb1ELb1ELb0ELb0EEENS1_21CollectiveEpilogueFwdINS6_IJSA_SC_SB_EEES9_NS_10bfloat16_tESG_Li256ELb1ELb1ELb0ELb1EEENS1_36VarlenDynamicPersistentTileSchedulerILi128ELi160ELi256ELi128ELb0ELb1ELb1ELb1ELb0ELb1EEEEEEEEEvNT_6ParamsE,@"STO_CUDA_ENTRY STV_DEFAULT"
_ZN7cutlass13device_kernelIN5flash11enable_sm90INS1_16FlashAttnFwdSm90INS1_25CollectiveMainloopFwdSm90ILi2EN4cute5tupleIJNS5_1CILi1EEES8_S8_EEENS6_IJNS7_ILi128EEENS7_ILi160EEENS7_ILi192EEEEEELi192ENS_12float_e4m3_tEfNS_4arch4Sm90ELb0ELb1ELb0ELb1ELb0ELb0ELb0ELb1ELb1ELb1ELb0ELb0EEENS1_21CollectiveEpilogueFwdINS6_IJSA_SC_SB_EEES9_NS_10bfloat16_tESG_Li256ELb1ELb1ELb0ELb1EEENS1_36VarlenDynamicPersistentTileSchedulerILi128ELi160ELi256ELi128ELb0ELb1ELb1ELb1ELb0ELb1EEEEEEEEEvNT_6ParamsE:
        /* <DEDUP_REMOVED lines=18> */
.L_x_4094:
[----:B------:R-:W-:Y:S05]  /*0120*/  BSYNC B0 ;  /* 0x0000000000007941 */ /* 0x000fea0003800000 */
.L_x_4093:
        /* <DEDUP_REMOVED lines=41> */
.L_x_4095:
        /* <DEDUP_REMOVED lines=22> */
.L_x_4096:
        /* <DEDUP_REMOVED lines=18> */
.L_x_4097:
        /* <DEDUP_REMOVED lines=22> */
.L_x_4098:
        /* <DEDUP_REMOVED lines=22> */
.L_x_4099:
[----:B------:R-:W-:Y:S01]  /*0900*/  PLOP3.LUT P0, PT, PT, PT, UP0, 0x80, 0x0 ;  /* 0x000000000000781c */ /* 0x000fe20003f0f008 */
[----:B------:R-:W-:Y:S01]  /*0910*/  UMOV UR38, 0x1 ;  /* 0x0000000100267882 */ /* 0x000fe20000000000 */
[----:B------:R-:W-:Y:S01]  /*0920*/  NOP ;  /* 0x0000000000007918 */ /* 0x000fe20000000000 */
[----:B------:R-:W-:Y:S01]  /*0930*/  USEL UR38, UR38, 0x2, !UP0 ;  /* 0x0000000226267887 */ /* 0x000fe2000c000000 */
[----:B------:R-:W-:Y:S01]  /*0940*/  ULDC.64 UR52, c[0x0][0x208] ;  /* 0x0000820000347ab9 */ /* 0x000fe20000000a00 */
[----:B012-4-:R-:W-:Y:S08]  /*0950*/  BAR.SYNC.DEFER_BLOCKING 0x0 ;  /* 0x0000000000007b1d */ /* 0x017ff00000010000 */
[----:B------:R-:W-:Y:S05]  /*0960*/  @!P0 BRA `(.L_x_4100) ;  /* 0x00000160006c8947 */ /* 0x000fea0003800000 */
.L_x_4101:
        /* <DEDUP_REMOVED lines=30> */
[CC--:B------:R-:W-:Y:S02]  /*0b50*/  LEA.HI R4, R0.reuse, R231.reuse, RZ, 0x5 ;  /* 0x000000e700047211 */ /* 0x0c0fe400078f28ff */
[----:B------:R-:W-:Y:S01]  /*0b60*/  SHF.R.S32.HI R6, RZ, 0x4, R3 ;  /* 0x00000004ff067819 */ /* 0x000fe20000011403 */
[----:B------:R-:W-:Y:S01]  /*0b70*/  IMAD.IADD R224, R231, 0x1, -R224 ;  /* 0x00000001e7e07824 */ /* 0x000fe200078e0ae0 */
[----:B------:R-:W-:Y:S01]  /*0b80*/  LEA.HI R11, R0, R231, RZ, 0x2 ;  /* 0x000000e7000b7211 */ /* 0x000fe200078f10ff */
[----:B------:R-:W-:Y:S01]  /*0b90*/  IMAD.SHL.U32 R5, R4, 0x20, RZ ;  /* 0x0000002004057824 */ /* 0x000fe200078e00ff */
[----:B------:R-:W-:Y:S02]  /*0ba0*/  LOP3.LUT R4, R3, 0x3fffff0, RZ, 0xc0, !PT ;  /* 0x03fffff003047812 */ /* 0x000fe400078ec0ff */
[----:B------:R-:W-:-:S02]  /*0bb0*/  SHF.R.S32.HI R7, RZ, 0x1f, R224 ;  /* 0x0000001fff077819 */ /* 0x000fc400000114e0 */
[----:B------:R-:W-:Y:S01]  /*0bc0*/  LEA.HI R3, R3, R6, RZ, 0x1 ;  /* 0x0000000603037211 */ /* 0x000fe200078f08ff */
[----:B------:R-:W-:Y:S01]  /*0bd0*/  IMAD.IADD R4, R231, 0x1, -R4 ;  /* 0x00000001e7047824 */ /* 0x000fe200078e0a04 */
[----:B------:R-:W-:Y:S02]  /*0be0*/  LEA.HI R8, R7, R224, RZ, 0x2 ;  /* 0x000000e007087211 */ /* 0x000fe400078f10ff */
[----:B------:R-:W-:Y:S02]  /*0bf0*/  LOP3.LUT R3, R3, 0x1ffffffe, RZ, 0xc0, !PT ;  /* 0x1ffffffe03037812 */ /* 0x000fe400078ec0ff */
[--C-:B------:R-:W-:Y:S02]  /*0c00*/  SHF.R.S32.HI R9, RZ, 0x2, R8.reuse ;  /* 0x00000002ff097819 */ /* 0x100fe40000011408 */
[----:B------:R-:W-:Y:S01]  /*0c10*/  SHF.R.S32.HI R10, RZ, 0x1f, R8 ;  /* 0x0000001fff0a7819 */ /* 0x000fe20000011408 */
[----:B------:R-:W-:Y:S01]  /*0c20*/  IMAD.IADD R3, R6, 0x1, -R3 ;  /* 0x0000000106037824 */ /* 0x000fe200078e0a03 */
[----:B------:R-:W-:-:S02]  /*0c30*/  LOP3.LUT R6, R11, 0xfffffffc, RZ, 0xc0, !PT ;  /* 0xfffffffc0b067812 */ /* 0x000fc400078ec0ff */
[----:B------:R-:W-:Y:S02]  /*0c40*/  LEA.HI R0, R0, R231, RZ, 0x3 ;  /* 0x000000e700007211 */ /* 0x000fe400078f18ff */
[----:B------:R-:W-:Y:S01]  /*0c50*/  LEA.HI R10, R10, R9, RZ, 0x3 ;  /* 0x000000090a0a7211 */ /* 0x000fe200078f18ff */
[----:B------:R-:W-:Y:S01]  /*0c60*/  IMAD.IADD R6, R231, 0x1, -R6 ;  /* 0x00000001e7067824 */ /* 0x000fe200078e0a06 */
[----:B------:R-:W-:Y:S02]  /*0c70*/  SHF.R.S32.HI R225, RZ, 0x7, R2 ;  /* 0x00000007ffe17819 */ /* 0x000fe40000011402 */
        /* <DEDUP_REMOVED lines=8> */
[----:B------:R-:W-:Y:S01]  /*0d00*/  SHF.R.S32.HI R7, RZ, 0x5, R7 ;  /* 0x00000005ff077819 */ /* 0x000fe20000011407 */
[----:B------:R-:W-:Y:S01]  /*0d10*/  IMAD.SHL.U32 R23, R222, 0x8, RZ ;  /* 0x00000008de177824 */ /* 0x000fe200078e00ff */
[----:B------:R-:W-:Y:S01]  /*0d20*/  LEA.HI R5, R6, R6, RZ, 0x1 ;  /* 0x0000000606057211 */ /* 0x000fe200078f08ff */
[----:B------:R-:W-:Y:S01]  /*0d30*/  IMAD R227, R3, 0x8, R4 ;  /* 0x0000000803e37824 */ /* 0x000fe200078e0204 */
[----:B------:R-:W-:Y:S01]  /*0d40*/  LOP3.LUT R2, R2, 0x3fffffe, RZ, 0xc0, !PT ;  /* 0x03fffffe02027812 */ /* 0x000fe200078ec0ff */
[----:B------:R-:W-:Y:S01]  /*0d50*/  IMAD R7, R7, 0x10, R10 ;  /* 0x0000001007077824 */ /* 0x000fe200078e020a */
[----:B------:R-:W-:Y:S01]  /*0d60*/  LOP3.LUT R5, R5, 0x1ffffffe, RZ, 0xc0, !PT ;  /* 0x1ffffffe05057812 */ /* 0x000fe200078ec0ff */
[----:B------:R-:W-:Y:S01]  /*0d70*/  VIADD R220, R23, 0x40 ;  /* 0x0000004017dc7836 */ /* 0x000fe20000000000 */
[----:B------:R-:W-:Y:S01]  /*0d80*/  LOP3.LUT R19, R8, 0x7ffffffc, RZ, 0xc0, !PT ;  /* 0x7ffffffc08137812 */ /* 0x000fe200078ec0ff */
[----:B------:R-:W-:Y:S01]  /*0d90*/  IMAD.IADD R2, R225, 0x1, -R2 ;  /* 0x00000001e1027824 */ /* 0x000fe200078e0a02 */
        /* <DEDUP_REMOVED lines=9> */
.L_x_4205:
[----:B------:R-:W-:Y:S01]  /*0e30*/  ULDC.64 UR6, c[0x0][0xa28] ;  /* 0x00028a0000067ab9 */ /* 0x000fe20000000a00 */
[----:B------:R-:W-:Y:S01]  /*0e40*/  IMAD.MOV.U32 R0, RZ, RZ, RZ ;  /* 0x000000ffff007224 */ /* 0x000fe200078e00ff */
        /* <DEDUP_REMOVED lines=10> */
[----:B012---:R-:W-:Y:S02]  /*0ef0*/  IMAD.U32 R4, RZ, RZ, UR6 ;  /* 0x00000006ff047e24 */ /* 0x007fe4000f8e00ff */
[----:B------:R-:W-:Y:S01]  /*0f00*/  IMAD.U32 R5, RZ, RZ, UR7 ;  /* 0x00000007ff057e24 */ /* 0x000fe2000f8e00ff */
[----:B------:R-:W-:Y:S01]  /*0f10*/  @UP1 UIMAD.WIDE UR6, UR48, 0x4, UR8 ;  /* 0x00000004300618a5 */ /* 0x000fe2000f8e0208 */
[----:B------:R-:W-:Y:S02]  /*0f20*/  ULDC UR4, c[0x0][0x288] ;  /* 0x0000a20000047ab9 */ /* 0x000fe40000000800 */
[----:B------:R-:W-:Y:S01]  /*0f30*/  IMAD.U32 R18, RZ, RZ, UR4 ;  /* 0x00000004ff127e24 */ /* 0x000fe2000f8e00ff */
[----:B------:R0:W5:Y:S02]  /*0f40*/  @P0 LDG.E R0, desc[UR52][R4.64] ;  /* 0x0000003404000981 */ /* 0x000164000c1e1900 */
[----:B------:R-:W-:Y:S01]  /*0f50*/  IMAD.U32 R6, RZ, RZ, UR6 ;  /* 0x00000006ff067e24 */ /* 0x000fe2000f8e00ff */
[----:B------:R-:W-:Y:S01]  /*0f60*/  ULDC UR4, c[0x0][0x424] ;  /* 0x0001090000047ab9 */ /* 0x000fe20000000800 */
[----:B------:R-:W-:Y:S01]  /*0f70*/  IMAD.U32 R7, RZ, RZ, UR7 ;  /* 0x00000007ff077e24 */ /* 0x000fe2000f8e00ff */
[----:B------:R-:W-:-:S04]  /*0f80*/  ULDC.64 UR6, c[0x0][0x418] ;  /* 0x0001060000067ab9 */ /* 0x000fc80000000a00 */
[----:B------:R0:W5:Y:S01]  /*0f90*/  @P2 LDG.E R18, desc[UR52][R6.64] ;  /* 0x0000003406122981 */ /* 0x000162000c1e1900 */
[----:B------:R-:W-:-:S04]  /*0fa0*/  UISETP.NE.U32.AND UP0, UPT, UR6, URZ, UPT ;  /* 0x0000003f0600728c */ /* 0x000fc8000bf05070 */
[----:B------:R-:W-:-:S03]  /*0fb0*/  UISETP.NE.AND.EX UP0, UPT, UR7, URZ, UPT, UP0 ;  /* 0x0000003f0700728c */ /* 0x000fc6000bf05300 */
[----:B------:R-:W-:Y:S01]  /*0fc0*/  ULDC.64 UR6, c[0x0][0xa20] ;  /* 0x0002880000067ab9 */ /* 0x000fe20000000a00 */
[----:B------:R-:W-:Y:S01]  /*0fd0*/  USEL UR4, UR4, 0x1, UP0 ;  /* 0x0000000104047887 */ /* 0x000fe20008000000 */
[----:B------:R-:W-:Y:S01]  /*0fe0*/  ISETP.NE.U32.AND P1, PT, RZ, UR6, PT ;  /* 0x00000006ff007c0c */ /* 0x000fe2000bf25070 */
[----:B------:R-:W-:Y:S02]  /*0ff0*/  ULDC UR6, c[0x0][0x2f0] ;  /* 0x0000bc0000067ab9 */ /* 0x000fe40000000800 */
[----:B------:R-:W-:Y:S01]  /*1000*/  UIMAD UR4, UR4, UR6, URZ ;  /* 0x00000006040472a4 */ /* 0x000fe2000f8e023f */
[----:B------:R-:W-:Y:S01]  /*1010*/  ISETP.NE.AND.EX P1, PT, RZ, UR7, PT, P1 ;  /* 0x00000007ff007c0c */ /* 0x000fe2000bf25310 */
[----:B0--34-:R-:W-:-:S12]  /*1020*/  @P2 BRA `(.L_x_4102) ;  /* 0x00000000002c2947 */ /* 0x019fd80003800000 */
        /* <DEDUP_REMOVED lines=8> */
[----:B-----5:R-:W2:Y:S04]  /*10b0*/  LDG.E R18, desc[UR52][R4.64] ;  /* 0x0000003404127981 */ /* 0x020ea8000c1e1900 */
[----:B------:R-:W2:Y:S02]  /*10c0*/  LDG.E R3, desc[UR52][R4.64+0x4] ;  /* 0x0000043404037981 */ /* 0x000ea4000c1e1900 */
[----:B--2---:R-:W-:-:S07]  /*10d0*/  IMAD.IADD R18, R3, 0x1, -R18 ;  /* 0x0000000103127824 */ /* 0x004fce00078e0a12 */
.L_x_4102:
[----:B------:R-:W-:Y:S01]  /*10e0*/  IMAD.U32 R17, RZ, RZ, UR4 ;  /* 0x00000004ff117e24 */ /* 0x000fe2000f8e00ff */
[----:B------:R-:W-:Y:S01]  /*10f0*/  UMOV UR43, UR49 ;  /* 0x00000031002b7c82 */ /* 0x000fe20008000000 */
[----:B------:R-:W-:Y:S01]  /*1100*/  UMOV UR42, UR48 ;  /* 0x00000030002a7c82 */ /* 0x000fe20008000000 */
[----:B------:R-:W-:Y:S05]  /*1110*/  @!P1 BRA `(.L_x_4103) ;  /* 0x0000000000189947 */ /* 0x000fea0003800000 */
[----:B------:R-:W-:Y:S02]  /*1120*/  ULDC.64 UR6, c[0x0][0xa20] ;  /* 0x0002880000067ab9 */ /* 0x000fe40000000a00 */
[----:B------:R-:W-:-:S06]  /*1130*/  UIMAD.WIDE UR6, UR48, 0x4, UR6 ;  /* 0x00000004300678a5 */ /* 0x000fcc000f8e0206 */
[----:B------:R-:W-:Y:S02]  /*1140*/  IMAD.U32 R4, RZ, RZ, UR6 ;  /* 0x00000006ff047e24 */ /* 0x000fe4000f8e00ff */
[----:B------:R-:W-:-:S05]  /*1150*/  IMAD.U32 R5, RZ, RZ, UR7 ;  /* 0x00000007ff057e24 */ /* 0x000fca000f8e00ff */
[----:B------:R0:W5:Y:S01]  /*1160*/  LDG.E R17, desc[UR52][R4.64] ;  /* 0x0000003404117981 */ /* 0x000162000c1e1900 */
[----:B------:R-:W-:Y:S05]  /*1170*/  BRA `(.L_x_4104) ;  /* 0x00000000002c7947 */ /* 0x000fea0003800000 */
.L_x_4103:
        /* <DEDUP_REMOVED lines=9> */
[----:B------:R-:W2:Y:S02]  /*1210*/  LDG.E R6, desc[UR52][R4.64+0x4] ;  /* 0x0000043404067981 */ /* 0x000ea4000c1e1900 */
[----:B--2---:R-:W-:-:S07]  /*1220*/  IMAD.IADD R17, R6, 0x1, -R17 ;  /* 0x0000000106117824 */ /* 0x004fce00078e0a11 */
.L_x_4104:
[----:B------:R-:W-:Y:S01]  /*1230*/  ULDC.64 UR8, c[0x0][0x990] ;  /* 0x0002640000087ab9 */ /* 0x000fe20000000a00 */
[----:B------:R-:W-:Y:S01]  /*1240*/  ULDC.64 UR6, c[0x0][0x998] ;  /* 0x0002660000067ab9 */ /* 0x000fe20000000a00 */
[----:B------:R-:W-:Y:S01]  /*1250*/  UISETP.NE.U32.AND UP0, UPT, UR8, URZ, UPT ;  /* 0x0000003f0800728c */ /* 0x000fe2000bf05070 */
[----:B------:R-:W-:Y:S01]  /*1260*/  IMAD.MOV.U32 R8, RZ, RZ, 0x3f800000 ;  /* 0x3f800000ff087424 */ /* 0x000fe200078e00ff */
[----:B------:R-:W-:Y:S01]  /*1270*/  UISETP.NE.U32.AND UP1, UPT, UR6, URZ, UPT ;  /* 0x0000003f0600728c */ /* 0x000fe2000bf25070 */
[----:B------:R-:W-:Y:S01]  /*1280*/  IMAD.MOV.U32 R3, RZ, RZ, 0x3f800000 ;  /* 0x3f800000ff037424 */ /* 0x000fe200078e00ff */
[----:B------:R-:W-:Y:S01]  /*1290*/  UISETP.NE.AND.EX UP0, UPT, UR9, URZ, UPT, UP0 ;  /* 0x0000003f0900728c */ /* 0x000fe2000bf05300 */
[----:B------:R-:W1:Y:S01]  /*12a0*/  LDC R9, c[0x0][0x448] ;  /* 0x00011200ff097b82 */ /* 0x000e620000000800 */
[----:B------:R-:W-:-:S04]  /*12b0*/  UISETP.NE.AND.EX UP1, UPT, UR7, URZ, UPT, UP1 ;  /* 0x0000003f0700728c */ /* 0x000fc8000bf25310 */
[----:B------:R-:W-:Y:S02]  /*12c0*/  PLOP3.LUT P0, PT, PT, PT, UP0, 0x80, 0x0 ;  /* 0x000000000000781c */ /* 0x000fe40003f0f008 */
[----:B------:R-:W-:Y:S01]  /*12d0*/  PLOP3.LUT P1, PT, PT, PT, UP1, 0x80, 0x0 ;  /* 0x000000000000781c */ /* 0x000fe20003f2f018 */
[----:B------:R-:W2:Y:S02]  /*12e0*/  LDC.64 R12, c[0x0][0x9e0] ;  /* 0x00027800ff0c7b82 */ /* 0x000ea40000000a00 */
[----:B------:R-:W-:Y:S02]  /*12f0*/  @UP0 USHF.R.S32.HI UR4, URZ, 0x1f, UR48 ;  /* 0x0000001f3f040899 */ /* 0x000fe40008011430 */
[----:B------:R-:W-:Y:S01]  /*1300*/  @UP1 USHF.R.S32.HI UR15, URZ, 0x1f, UR48 ;  /* 0x0000001f3f0f1899 */ /* 0x000fe20008011430 */
[----:B------:R-:W-:Y:S01]  /*1310*/  @UP0 ULDC.64 UR12, c[0x0][0x9a8] ;  /* 0x00026a00000c0ab9 */ /* 0x000fe20000000a00 */
[----:B------:R-:W-:Y:S01]  /*1320*/  @UP1 ULDC.64 UR16, c[0x0][0x9b8] ;  /* 0x00026e0000101ab9 */ /* 0x000fe20000000a00 */
[----:B------:R-:W-:-:S02]  /*1330*/  @UP0 UIMAD UR4, UR4, UR12, URZ ;  /* 0x0000000c040402a4 */ /* 0x000fc4000f8e023f */
[----:B------:R-:W-:Y:S02]  /*1340*/  @UP1 UIMAD UR15, UR15, UR16, URZ ;  /* 0x000000100f0f12a4 */ /* 0x000fe4000f8e023f */
[----:B------:R-:W-:Y:S02]  /*1350*/  @UP0 UIMAD UR14, UR48, UR13, UR4 ;  /* 0x0000000d300e02a4 */ /* 0x000fe4000f8e0204 */
[----:B------:R-:W-:Y:S02]  /*1360*/  @UP0 UIMAD.WIDE.U32 UR10, UR48, UR12, URZ ;  /* 0x0000000c300a02a5 */ /* 0x000fe4000f8e003f */
[----:B------:R-:W-:Y:S02]  /*1370*/  @UP0 USHF.R.S32.HI UR4, URZ, 0x1f, UR49 ;  /* 0x0000001f3f040899 */ /* 0x000fe40008011431 */
[----:B------:R-:W-:Y:S02]  /*1380*/  @UP1 UIMAD.WIDE.U32 UR12, UR48, UR16, URZ ;  /* 0x00000010300c12a5 */ /* 0x000fe4000f8e003f */
[----:B------:R-:W-:-:S02]  /*1390*/  @UP1 UIMAD UR15, UR48, UR17, UR15 ;  /* 0x00000011300f12a4 */ /* 0x000fc4000f8e020f */
[----:B------:R-:W-:Y:S01]  /*13a0*/  @UP1 USHF.R.S32.HI UR20, URZ, 0x1f, UR49 ;  /* 0x0000001f3f141899 */ /* 0x000fe20008011431 */
[----:B------:R-:W-:Y:S01]  /*13b0*/  @UP0 ULDC.64 UR16, c[0x0][0x9b0] ;  /* 0x00026c0000100ab9 */ /* 0x000fe20000000a00 */
[----:B------:R-:W-:Y:S01]  /*13c0*/  @UP1 ULDC.64 UR18, c[0x0][0x9c0] ;  /* 0x0002700000121ab9 */ /* 0x000fe20000000a00 */
[----:B------:R-:W-:Y:S02]  /*13d0*/  @UP0 UIMAD UR4, UR4, UR16, URZ ;  /* 0x00000010040402a4 */ /* 0x000fe4000f8e023f */
[----:B------:R-:W-:Y:S02]  /*13e0*/  @UP0 UIADD3 UR11, UR11, UR14, URZ ;  /* 0x0000000e0b0b0290 */ /* 0x000fe4000fffe03f */
[----:B------:R-:W-:Y:S02]  /*13f0*/  @UP1 UIMAD UR14, UR20, UR18, URZ ;  /* 0x00000012140e12a4 */ /* 0x000fe4000f8e023f */
[----:B------:R-:W-:Y:S02]  /*1400*/  @UP1 UIADD3 UR13, UR13, UR15, URZ ;  /* 0x0000000f0d0d1290 */ /* 0x000fe4000fffe03f */
[----:B------:R-:W-:-:S02]  /*1410*/  @UP0 UIMAD UR4, UR49, UR17, UR4 ;  /* 0x00000011310402a4 */ /* 0x000fc4000f8e0204 */
[----:B------:R-:W-:Y:S02]  /*1420*/  @UP0 UIMAD.WIDE.U32 UR10, UR49, UR16, UR10 ;  /* 0x00000010310a02a5 */ /* 0x000fe4000f8e000a */
[----:B------:R-:W-:Y:S02]  /*1430*/  @UP1 UIMAD UR14, UR49, UR19, UR14 ;  /* 0x00000013310e12a4 */ /* 0x000fe4000f8e020e */
[----:B------:R-:W-:Y:S02]  /*1440*/  @UP1 UIMAD.WIDE.U32 UR12, UR49, UR18, UR12 ;  /* 0x00000012310c12a5 */ /* 0x000fe4000f8e000c */
[----:B------:R-:W-:Y:S02]  /*1450*/  @UP0 UIADD3 UR11, UR11, UR4, URZ ;  /* 0x000000040b0b0290 */ /* 0x000fe4000fffe03f */
[----:B------:R-:W-:Y:S02]  /*1460*/  @UP0 ULEA UR8, UP2, UR10, UR8, 0x2 ;  /* 0x000000080a080291 */ /* 0x000fe4000f84103f */
[----:B------:R-:W-:-:S02]  /*1470*/  @UP1 UIADD3 UR4, UR13, UR14, URZ ;  /* 0x0000000e0d041290 */ /* 0x000fc4000fffe03f */
[----:B------:R-:W-:Y:S02]  /*1480*/  @UP1 ULEA UR6, UP3, UR12, UR6, 0x2 ;  /* 0x000000060c061291 */ /* 0x000fe4000f86103f */
[----:B------:R-:W-:Y:S01]  /*1490*/  @UP0 ULEA.HI.X UR9, UR10, UR9, UR11, 0x2, UP2 ;  /* 0x000000090a090291 */ /* 0x000fe200090f140b */
[----:B0-----:R-:W-:Y:S01]  /*14a0*/  IMAD.U32 R4, RZ, RZ, UR8 ;  /* 0x00000008ff047e24 */ /* 0x001fe2000f8e00ff */
[----:B------:R-:W-:Y:S02]  /*14b0*/  @UP1 ULEA.HI.X UR7, UR12, UR7, UR4, 0x2, UP3 ;  /* 0x000000070c071291 */ /* 0x000fe400098f1404 */
[----:B------:R-:W-:Y:S02]  /*14c0*/  IMAD.U32 R6, RZ, RZ, UR6 ;  /* 0x00000006ff067e24 */ /* 0x000fe4000f8e00ff */
[----:B------:R-:W-:Y:S02]  /*14d0*/  IMAD.U32 R5, RZ, RZ, UR9 ;  /* 0x00000009ff057e24 */ /* 0x000fe4000f8e00ff */
[----:B------:R-:W-:-:S03]  /*14e0*/  IMAD.U32 R7, RZ, RZ, UR7 ;  /* 0x00000007ff077e24 */ /* 0x000fc6000f8e00ff */
[----:B------:R0:W3:Y:S04]  /*14f0*/  @P0 LDG.E R8, desc[UR52][R4.64] ;  /* 0x0000003404080981 */ /* 0x0000e8000c1e1900 */
[----:B------:R-:W3:Y:S01]  /*1500*/  @P1 LDG.E R3, desc[UR52][R6.64] ;  /* 0x0000003406031981 */ /* 0x000ee2000c1e1900 */
[----:B-1----:R-:W-:Y:S01]  /*1510*/  ISETP.NE.AND P1, PT, R9, 0x1, PT ;  /* 0x000000010900780c */ /* 0x002fe20003f25270 */
[----:B------:R-:W-:Y:S01]  /*1520*/  USHF.L.U32 UR36, UR5, 0x7, URZ ;  /* 0x0000000705247899 */ /* 0x000fe2000800063f */
[----:B--2---:R-:W-:Y:S01]  /*1530*/  ISETP.GE.AND P2, PT, R13, 0x1, PT ;  /* 0x000000010d00780c */ /* 0x004fe20003f46270 */
[----:B-----5:R-:W-:Y:S01]  /*1540*/  IMAD.IADD R17, R17, 0x1, -R0 ;  /* 0x0000000111117824 */ /* 0x020fe200078e0a00 */
[----:B------:R-:W-:Y:S01]  /*1550*/  ULDC UR5, c[0x0][0x988] ;  /* 0x0002620000057ab9 */ /* 0x000fe20000000800 */
[----:B------:R-:W-:-:S03]  /*1560*/  UIADD3 UR4, UR36, 0x7f, URZ ;  /* 0x0000007f24047890 */ /* 0x000fc6000fffe03f */
[----:B------:R-:W-:-:S05]  /*1570*/  IADD3 R0, R17, 0x1, -R18 ;  /* 0x0000000111007810 */ /* 0x000fca0007ffe812 */
[----:B------:R-:W0:Y:S08]  /*1580*/  @P1 LDC R9, c[0x0][0x44c] ;  /* 0x00011300ff091b82 */ /* 0x000e300000000800 */
[----:B------:R-:W1:Y:S01]  /*1590*/  @P1 LDC R11, c[0x0][0x450] ;  /* 0x00011400ff0b1b82 */ /* 0x000e620000000800 */
[----:B0-----:R-:W-:-:S04]  /*15a0*/  @P1 IMAD.HI.U32 R4, R9, UR4, RZ ;  /* 0x0000000409041c27 */ /* 0x001fc8000f8e00ff */
[----:B---3--:R-:W-:-:S04]  /*15b0*/  FMUL.FTZ R3, R8, R3 ;  /* 0x0000000308037220 */ /* 0x008fc80000410000 */
[----:B------:R-:W-:Y:S01]  /*15c0*/  FMUL.FTZ R5, R3, UR5 ;  /* 0x0000000503057c20 */ /* 0x000fe20008410000 */
[----:B------:R-:W-:Y:S01]  /*15d0*/  IMAD.U32 R3, RZ, RZ, UR4 ;  /* 0x00000004ff037e24 */ /* 0x000fe2000f8e00ff */
[----:B-1----:R-:W-:-:S03]  /*15e0*/  @P1 SHF.R.U32.HI R3, RZ, R11, R4 ;  /* 0x0000000bff031219 */ /* 0x002fc60000011604 */
[----:B------:R-:W-:Y:S02]  /*15f0*/  R2UR UR37, R5 ;  /* 0x00000000052572ca */ /* 0x000fe400000e0000 */
[----:B------:R-:W-:-:S04]  /*1600*/  IMAD.IADD R7, R0, 0x1, R3 ;  /* 0x0000000100077824 */ /* 0x000fc800078e0203 */
[----:B------:R-:W-:Y:S01]  /*1610*/  IMAD.IADD R0, R7, 0x1, R12 ;  /* 0x0000000107007824 */ /* 0x000fe200078e020c */
[----:B------:R-:W-:Y:S08]  /*1620*/  @!P2 BRA `(.L_x_4105) ;  /* 0x000000000040a947 */ /* 0x000ff00003800000 */
        /* <DEDUP_REMOVED lines=10> */
.L_x_4106:
[----:B------:R-:W-:-:S13]  /*16d0*/  ISETP.NE.AND P0, PT, R13, 0x1, PT ;  /* 0x000000010d00780c */ /* 0x000fda0003f05270 */
[----:B------:R-:W0:Y:S02]  /*16e0*/  @P0 LDC.64 R4, c[0x0][0x9e8] ;  /* 0x00027a00ff040b82 */ /* 0x000e240000000a00 */
[----:B0-----:R-:W-:-:S05]  /*16f0*/  @P0 IMAD.HI.U32 R4, R3, R4, RZ ;  /* 0x0000000403040227 */ /* 0x001fca00078e00ff */
[----:B------:R-:W-:-:S07]  /*1700*/  @P0 SHF.R.U32.HI R3, RZ, R5, R4 ;  /* 0x00000005ff030219 */ /* 0x000fce0000011604 */
.L_x_4107:
[----:B------:R-:W-:-:S05]  /*1710*/  IMAD R3, R3, R13, R13 ;  /* 0x0000000d03037224 */ /* 0x000fca00078e020d */
[----:B------:R-:W-:-:S07]  /*1720*/  VIMNMX R0, R0, R3, PT ;  /* 0x0000000300007248 */ /* 0x000fce0003fe0100 */
.L_x_4105:
[----:B------:R-:W0:Y:S01]  /*1730*/  @P1 LDC R5, c[0x0][0x44c] ;  /* 0x00011300ff051b82 */ /* 0x000e220000000800 */
[----:B------:R-:W-:Y:S01]  /*1740*/  IMAD.U32 R4, RZ, RZ, UR36 ;  /* 0x00000024ff047e24 */ /* 0x000fe2000f8e00ff */
[----:B------:R-:W-:Y:S01]  /*1750*/  ULDC UR4, c[0x0][0x9dc] ;  /* 0x0002770000047ab9 */ /* 0x000fe20000000800 */
[----:B------:R-:W-:Y:S02]  /*1760*/  VIADD R3, R0, 0x9f ;  /* 0x0000009f00037836 */ /* 0x000fe40000000000 */
[C---:B------:R-:W-:Y:S02]  /*1770*/  IMAD.IADD R105, R17.reuse, 0x1, -R18 ;  /* 0x0000000111697824 */ /* 0x040fe400078e0a12 */
[----:B------:R-:W-:Y:S01]  /*1780*/  VIADD R0, R17, 0x9f ;  /* 0x0000009f11007836 */ /* 0x000fe20000000000 */
        /* <DEDUP_REMOVED lines=23> */
.L_x_4109:
[----:B------:R-:W-:-:S13]  /*1900*/  ISETP.NE.AND P0, PT, R13, 0x1, PT ;  /* 0x000000010d00780c */ /* 0x000fda0003f05270 */
[----:B------:R-:W0:Y:S02]  /*1910*/  @P0 LDC.64 R4, c[0x0][0x9e8] ;  /* 0x00027a00ff040b82 */ /* 0x000e240000000a00 */
[----:B0-----:R-:W-:-:S05]  /*1920*/  @P0 IMAD.HI.U32 R0, R6, R4, RZ ;  /* 0x0000000406000227 */ /* 0x001fca00078e00ff */
[----:B------:R-:W-:-:S07]  /*1930*/  @P0 SHF.R.U32.HI R6, RZ, R5, R0 ;  /* 0x00000005ff060219 */ /* 0x000fce0000011600 */
.L_x_4110:
[----:B------:R-:W-:-:S05]  /*1940*/  IMAD R6, R6, R13, RZ ;  /* 0x0000000d06067224 */ /* 0x000fca00078e02ff */
[----:B------:R-:W-:-:S13]  /*1950*/  R2UR UR5, R6 ;  /* 0x00000000060572ca */ /* 0x000fda00000e0000 */
[----:B------:R-:W-:-:S04]  /*1960*/  UISETP.LT.AND UP0, UPT, UR4, UR5, UPT ;  /* 0x000000050400728c */ /* 0x000fc8000bf01270 */
[----:B------:R-:W-:-:S12]  /*1970*/  USEL UR4, UR4, UR5, !UP0 ;  /* 0x0000000504047287 */ /* 0x000fd8000c000000 */
.L_x_4108:
        /* <DEDUP_REMOVED lines=56> */
[----:B------:R-:W-:Y:S01]  /*1d00*/  CS2R R132, SRZ ;  /* 0x0000000000847805 */ /* 0x000fe2000001ff00 */
        /* <DEDUP_REMOVED lines=32> */
.L_x_4112:
        /* <DEDUP_REMOVED lines=9> */
.L_x_4311:
[----:B------:R-:W-:Y:S05]  /*1fa0*/  @!P0 BRA `(.L_x_4114) ;  /* 0x0000000000048947 */ /* 0x000fea0003800000 */
[----:B------:R-:W-:Y:S01]  /*1fb0*/  BPT.TRAP 0x1 ;  /* 0x000000040000795c */ /* 0x000fe20000300000 */
.L_x_4114:
[----:B------:R-:W-:Y:S02]  /*1fc0*/  IMAD.U32 R5, RZ, RZ, UR51 ;  /* 0x00000033ff057e24 */ /* 0x000fe4000f8e00ff */
[----:B0-----:R-:W-:-:S03]  /*1fd0*/  IMAD.U32 R0, RZ, RZ, UR45 ;  /* 0x0000002dff007e24 */ /* 0x001fc6000f8e00ff */
[----:B------:R-:W-:Y:S02]  /*1fe0*/  LEA R5, R5, UR41, 0x3 ;  /* 0x0000002905057c11 */ /* 0x000fe4000f8e18ff */
[----:B------:R-:W-:-:S04]  /*1ff0*/  SHF.L.U32 R0, R0, 0x1f, RZ ;  /* 0x0000001f00007819 */ /* 0x000fc800000006ff */
[----:B------:R0:W1:Y:S01]  /*2000*/  SYNCS.PHASECHK.TRANS64.TRYWAIT P1, [R5+URZ+0x33430], R0 ;  /* 0x03343000050075a7 */ /* 0x000062000802017f */
[----:B------:R-:W-:Y:S05]  /*2010*/  @!P0 BRA `(.L_x_4115) ;  /* 0x0000000000048947 */ /* 0x000fea0003800000 */
[----:B------:R-:W-:Y:S01]  /*2020*/  BPT.TRAP 0x1 ;  /* 0x000000040000795c */ /* 0x000fe20000300000 */
.L_x_4115:
[----:B------:R-:W2:Y:S01]  /*2030*/  S2R R3, SR_TID.X ;  /* 0x0000000000037919 */ /* 0x000ea20000002100 */
[----:B------:R-:W-:Y:S02]  /*2040*/  LOP3.LUT R2, R2, 0xfffffff7, RZ, 0xc0, !PT ;  /* 0xfffffff702027812 */ /* 0x000fe400078ec0ff */
[----:B--2---:R-:W-:-:S13]  /*2050*/  LOP3.LUT P2, RZ, R3, 0x7f, RZ, 0xc0, !PT ;  /* 0x0000007f03ff7812 */ /* 0x004fda000784c0ff */
[----:B------:R-:W-:Y:S01]  /*2060*/  @P2 LOP3.LUT R2, R2, 0x8, RZ, 0xfc, !PT ;  /* 0x0000000802022812 */ /* 0x000fe200078efcff */
[----:B-1----:R-:W-:Y:S06]  /*2070*/  @P1 BRA `(.L_x_4116) ;  /* 0x0000000000081947 */ /* 0x002fec0003800000 */
[----:B------:R-:W1:Y:S02]  /*2080*/  SYNCS.PHASECHK.TRANS64.TRYWAIT P1, [R5+URZ+0x33430], R0 ;  /* 0x03343000050075a7 */ /* 0x000e64000802017f */
[----:B-1----:R-:W-:Y:S05]  /*2090*/  @!P1 BRA `(.L_x_4117) ;  /* 0x000001b400d09947 */ /* 0x002fea0003800000 */
.L_x_4116:
        /* <DEDUP_REMOVED lines=10> */
[----:B------:R-:W-:Y:S01]  /*2140*/  UMOV UR24, UR20 ;  /* 0x0000001400187c82 */ /* 0x000fe20008000000 */
[----:B------:R-:W-:Y:S02]  /*2150*/  UMOV UR7, 0x80000020 ;  /* 0x8000002000077882 */ /* 0x000fe40000000000 */
[----:B------:R-:W-:Y:S01]  /*2160*/  ULOP3.LUT UR50, UR4, 0x10000, URZ, 0xfc, !UPT ;  /* 0x0001000004327892 */ /* 0x000fe2000f8efc3f */
[----:B------:R-:W-:Y:S01]  /*2170*/  UMOV UR11, 0x80000020 ;  /* 0x80000020000b7882 */ /* 0x000fe20000000000 */
[----:B------:R-:W-:-:S02]  /*2180*/  UIADD3 UR12, UR20, 0x202, URZ ;  /* 0x00000202140c7890 */ /* 0x000fc4000fffe03f */
[----:B------:R-:W-:Y:S01]  /*2190*/  UIMAD UR28, UR51, 0x780, UR50 ;  /* 0x00000780331c78a4 */ /* 0x000fe2000f8e0232 */
[----:B------:R-:W-:Y:S01]  /*21a0*/  UMOV UR13, 0x80000020 ;  /* 0x80000020000d7882 */ /* 0x000fe20000000000 */
[----:B------:R-:W-:Y:S02]  /*21b0*/  UMOV UR15, 0x80000020 ;  /* 0x80000020000f7882 */ /* 0x000fe40000000000 */
[----:B------:R-:W-:Y:S02]  /*21c0*/  UIADD3 UR4, UR28, 0x80, URZ ;  /* 0x000000801c047890 */ /* 0x000fe4000fffe03f */
[----:B------:R-:W-:Y:S02]  /*21d0*/  UIADD3 UR5, UR28, 0x100, URZ ;  /* 0x000001001c057890 */ /* 0x000fe4000fffe03f */
[----:B------:R-:W-:Y:S01]  /*21e0*/  UMOV UR26, UR28 ;  /* 0x0000001c001a7c82 */ /* 0x000fe20008000000 */
[----:B------:R-:W-:Y:S01]  /*21f0*/  UIADD3 UR6, UR28, 0x2, URZ ;  /* 0x000000021c067890 */ /* 0x000fe2000fffe03f */
[----:B------:R-:W-:Y:S01]  /*2200*/  QGMMA.64x32x32.F32.E4M3.E4M3 R88, gdesc[UR24], RZ, !UPT, gsb0 ;  /* 0x00600000185879f3 */ /* 0x000fe2000c0008ff */
[----:B------:R-:W-:Y:S01]  /*2210*/  UMOV UR26, UR4 ;  /* 0x00000004001a7c82 */ /* 0x000fe20008000000 */
[----:B------:R-:W-:Y:S01]  /*2220*/  UMOV UR27, 0x80000020 ;  /* 0x80000020001b7882 */ /* 0x000fe20000000000 */
[----:B------:R-:W-:-:S02]  /*2230*/  UIADD3 UR4, UR28, 0x180, URZ ;  /* 0x000001801c047890 */ /* 0x000fc4000fffe03f */
[----:B------:R-:W-:Y:S02]  /*2240*/  UIADD3 UR8, UR28, 0x82, URZ ;  /* 0x000000821c087890 */ /* 0x000fe4000fffe03f */
[----:B------:R-:W-:Y:S01]  /*2250*/  UIADD3 UR9, UR28, 0x102, URZ ;  /* 0x000001021c097890 */ /* 0x000fe2000fffe03f */
[----:B--2---:R-:W-:Y:S01]  /*2260*/  LOP3.LUT P3, RZ, R3, 0x7f, RZ, 0xc0, !PT ;  /* 0x0000007f03ff7812 */ /* 0x004fe2000786c0ff */
[----:B------:R-:W-:Y:S01]  /*2270*/  UIADD3 UR10, UR28, 0x280, URZ ;  /* 0x000002801c0a7890 */ /* 0x000fe2000fffe03f */
[----:B------:R-:W-:Y:S01]  /*2280*/  IMAD.MOV.U32 R3, RZ, RZ, R0 ;  /* 0x000000ffff037224 */ /* 0x000fe200078e0000 */
        /* <DEDUP_REMOVED lines=174> */
[----:B------:R-:W-:Y:S01]  /*2d70*/  IMAD R5, R19, -0x2, R4 ;  /* 0xfffffffe13057824 */ /* 0x000fe200078e0204 */
[----:B------:R-:W-:Y:S01]  /*2d80*/  PLOP3.LUT P1, PT, PT, PT, UP1, 0x40, 0x0 ;  /* 0x000000000000781c */ /* 0x000fe20003f2e818 */
[----:B------:R-:W-:Y:S02]  /*2d90*/  VIADD R9, R4, 0xffffffff ;  /* 0xffffffff04097836 */ /* 0x000fe40000000000 */
[----:B------:R-:W-:Y:S01]  /*2da0*/  VIADD R10, R5, 0xffffffff ;  /* 0xffffffff050a7836 */ /* 0x000fe20000000000 */
[----:B------:R-:W-:-:S05]  /*2db0*/  IADD3 R6, -R18, R5, R17 ;  /* 0x0000000512067210 */ /* 0x000fca0007ffe111 */
[C---:B------:R-:W-:Y:S02]  /*2dc0*/  VIADD R8, R6.reuse, UR6 ;  /* 0x0000000606087c36 */ /* 0x040fe40008000000 */
[----:B------:R-:W-:-:S04]  /*2dd0*/  VIADD R6, R6, UR10 ;  /* 0x0000000a06067c36 */ /* 0x000fc80008000000 */
[----:B0-----:R-:W-:Y:S01]  /*2de0*/  IMAD.IADD R4, R6, 0x1, R11 ;  /* 0x0000000106047824 */ /* 0x001fe200078e020b */
        /* <DEDUP_REMOVED lines=10> */
[----:B0-----:R-:W-:-:S04]  /*2e90*/  IMAD R0, R104, -0xa0, R17 ;  /* 0xffffff6068007824 */ /* 0x001fc800078e0211 */
[----:B------:R-:W-:-:S04]  /*2ea0*/  VIADD R0, R0, 0xa0 ;  /* 0x000000a000007836 */ /* 0x000fc80000000000 */
[----:B------:R-:W-:-:S05]  /*2eb0*/  IMAD R7, R19, -0x2, R0 ;  /* 0xfffffffe13077824 */ /* 0x000fca00078e0200 */
[----:B------:R-:W-:Y:S01]  /*2ec0*/  VIADDMNMX R0, R11, R8, R7, PT ;  /* 0x000000080b007246 */ /* 0x000fe20003800107 */
[----:B------:R-:W-:Y:S06]  /*2ed0*/  @P1 BRA `(.L_x_4118) ;  /* 0x0000000000541947 */ /* 0x000fec0003800000 */
[----:B------:R-:W-:Y:S01]  /*2ee0*/  IADD3 R5, -R18, R17, R11 ;  /* 0x0000001112057210 */ /* 0x000fe20007ffe10b */
        /* <DEDUP_REMOVED lines=11> */
.L_x_4120:
[----:B------:R-:W-:-:S06]  /*2fa0*/  UISETP.NE.AND UP2, UPT, UR7, 0x1, UPT ;  /* 0x000000010700788c */ /* 0x000fcc000bf45270 */
[----:B------:R-:W-:-:S05]  /*2fb0*/  PLOP3.LUT P1, PT, PT, PT, UP2, 0x80, 0x0 ;  /* 0x000000000000781c */ /* 0x000fca0003f2f028 */
[----:B------:R-:W-:-:S08]  /*2fc0*/  @UP2 ULDC.64 UR10, c[0x0][0x9e8] ;  /* 0x00027a00000a2ab9 */ /* 0x000fd00000000a00 */
[----:B------:R-:W-:-:S05]  /*2fd0*/  @P1 IMAD.HI.U32 R11, R5, UR10, RZ ;  /* 0x0000000a050b1c27 */ /* 0x000fca000f8e00ff */
[----:B------:R-:W-:-:S07]  /*2fe0*/  @P1 SHF.R.U32.HI R5, RZ, UR11, R11 ;  /* 0x0000000bff051c19 */ /* 0x000fce000801160b */
.L_x_4121:
[----:B------:R-:W-:Y:S05]  /*2ff0*/  BSYNC B0 ;  /* 0x0000000000007941 */ /* 0x000fea0003800000 */
.L_x_4119:
[----:B------:R-:W-:-:S05]  /*3000*/  IMAD R5, R5, UR7, R10 ;  /* 0x0000000705057c24 */ /* 0x000fca000f8e020a */
[----:B------:R-:W-:Y:S02]  /*3010*/  VIMNMX R4, R4, R5, !PT ;  /* 0x0000000504047248 */ /* 0x000fe40007fe0100 */
[----:B------:R-:W-:-:S07]  /*3020*/  VIADDMNMX R0, R5, UR7, R0, PT ;  /* 0x0000000705007c46 */ /* 0x000fce000b800100 */
.L_x_4118:
[C---:B------:R-:W-:Y:S01]  /*3030*/  ISETP.GE.AND P1, PT, R9.reuse, 0x2, PT ;  /* 0x000000020900780c */ /* 0x040fe20003f26270 */
[----:B------:R-:W0:Y:S01]  /*3040*/  SHFL.IDX PT, R3, R3, 0x1, 0x1c1f ;  /* 0x003c1f0003037f89 */ /* 0x000e2200000e0000 */
[C---:B------:R-:W-:Y:S02]  /*3050*/  ISETP.GE.AND P3, PT, R9.reuse, 0xa, PT ;  /* 0x0000000a0900780c */ /* 0x040fe40003f66270 */
[----:B------:R-:W-:Y:S02]  /*3060*/  P2R R13, PR, RZ, 0x2 ;  /* 0x00000002ff0d7803 */ /* 0x000fe40000000000 */
[----:B------:R-:W-:Y:S02]  /*3070*/  ISETP.GT.AND P1, PT, R4, 0x1, !P1 ;  /* 0x000000010400780c */ /* 0x000fe40004f24270 */
[----:B------:R-:W-:Y:S02]  /*3080*/  ISETP.GE.AND P2, PT, R9, 0x9, PT ;  /* 0x000000090900780c */ /* 0x000fe40003f46270 */
[----:B------:R-:W-:-:S02]  /*3090*/  ISETP.LT.OR P1, PT, R0, 0x2, P1 ;  /* 0x000000020000780c */ /* 0x000fc40000f21670 */
[----:B------:R-:W-:Y:S02]  /*30a0*/  P2R R14, PR, RZ, 0x4 ;  /* 0x00000004ff0e7803 */ /* 0x000fe40000000000 */
[----:B------:R-:W-:Y:S02]  /*30b0*/  FSEL R89, R89, -INF , !P1 ;  /* 0xff80000059597808 */ /* 0x000fe40004800000 */
[----:B------:R-:W-:Y:S02]  /*30c0*/  ISETP.GT.AND P1, PT, R4, 0x9, !P3 ;  /* 0x000000090400780c */ /* 0x000fe40005f24270 */
[----:B------:R-:W-:Y:S02]  /*30d0*/  P2R R15, PR, RZ, 0x8 ;  /* 0x00000008ff0f7803 */ /* 0x000fe40000000000 */
[----:B------:R-:W-:Y:S02]  /*30e0*/  ISETP.LT.OR P1, PT, R0, 0xa, P1 ;  /* 0x0000000a0000780c */ /* 0x000fe40000f21670 */
[----:B------:R-:W-:-:S02]  /*30f0*/  ISETP.GT.AND P2, PT, R4, 0x8, !P2 ;  /* 0x000000080400780c */ /* 0x000fc40005744270 */
[----:B------:R-:W-:Y:S02]  /*3100*/  ISETP.GE.AND P3, PT, R9, 0x11, PT ;  /* 0x000000110900780c */ /* 0x000fe40003f66270 */
[----:B------:R-:W-:Y:S02]  /*3110*/  FSEL R93, R93, -INF , !P1 ;  /* 0xff8000005d5d7808 */ /* 0x000fe40004800000 */
[----:B------:R-:W-:Y:S02]  /*3120*/  ISETP.LT.OR P2, PT, R0, 0x9, P2 ;  /* 0x000000090000780c */ /* 0x000fe40001741670 */
[----:B------:R-:W-:Y:S02]  /*3130*/  ISETP.GT.AND P1, PT, R4, 0x10, !P3 ;  /* 0x000000100400780c */ /* 0x000fe40005f24270 */
[----:B------:R-:W-:Y:S02]  /*3140*/  FSEL R92, R92, -INF , !P2 ;  /* 0xff8000005c5c7808 */ /* 0x000fe40005000000 */
[----:B------:R-:W-:-:S02]  /*3150*/  ISETP.LT.OR P1, PT, R0, 0x11, P1 ;  /* 0x000000110000780c */ /* 0x000fc40000f21670 */
[C---:B------:R-:W-:Y:S02]  /*3160*/  ISETP.GE.AND P2, PT, R9.reuse, 0x12, PT ;  /* 0x000000120900780c */ /* 0x040fe40003f46270 */
        /* <DEDUP_REMOVED lines=17> */
[C---:B------:R-:W-:Y:S02]  /*3280*/  ISETP.GE.AND P3, PT, R9.reuse, 0x22, PT ;  /* 0x000000220900780c */ /* 0x040fe40003f66270 */
        /* <DEDUP_REMOVED lines=29> */
[C---:B------:R-:W-:Y:S02]  /*3460*/  ISETP.GE.AND P4, PT, R9.reuse, 0x3a, PT ;  /* 0x0000003a0900780c */ /* 0x040fe40003f86270 */
[----:B------:R-:W-:Y:S02]  /*3470*/  ISETP.LT.OR P3, PT, R0, 0x39, P3 ;  /* 0x000000390000780c */ /* 0x000fe40001f61670 */
[----:B------:R-:W-:Y:S02]  /*3480*/  P2R R113, PR, RZ, 0x10 ;  /* 0x00000010ff717803 */ /* 0x000fe40000000000 */
[----:B------:R-:W-:Y:S02]  /*3490*/  FSEL R84, R84, -INF , !P3 ;  /* 0xff80000054547808 */ /* 0x000fe40005800000 */
[----:B------:R-:W-:Y:S02]  /*34a0*/  ISETP.GT.AND P3, PT, R4, 0x39, !P4 ;  /* 0x000000390400780c */ /* 0x000fe40006764270 */
[----:B------:R-:W-:-:S02]  /*34b0*/  ISETP.GE.AND P4, PT, R9, 0x41, PT ;  /* 0x000000410900780c */ /* 0x000fc40003f86270 */
[----:B------:R-:W-:Y:S02]  /*34c0*/  ISETP.LT.OR P3, PT, R0, 0x3a, P3 ;  /* 0x0000003a0000780c */ /* 0x000fe40001f61670 */
        /* <DEDUP_REMOVED lines=139> */
.L_x_4124:
[----:B------:R-:W-:-:S06]  /*3d80*/  UISETP.NE.AND UP2, UPT, UR7, 0x1, UPT ;  /* 0x000000010700788c */ /* 0x000fcc000bf45270 */
[----:B------:R-:W-:-:S05]  /*3d90*/  PLOP3.LUT P6, PT, PT, PT, UP2, 0x80, 0x0 ;  /* 0x000000000000781c */ /* 0x000fca0003fcf028 */
[----:B------:R-:W-:-:S08]  /*3da0*/  @UP2 ULDC.64 UR10, c[0x0][0x9e8] ;  /* 0x00027a00000a2ab9 */ /* 0x000fd00000000a00 */
[----:B------:R-:W-:Y:S01]  /*3db0*/  @P6 IMAD.HI.U32 R6, R3, UR10, RZ ;  /* 0x0000000a03066c27 */ /* 0x000fe2000f8e00ff */
[----:B------:R-:W-:-:S13]  /*3dc0*/  PLOP3.LUT P6, PT, PT, PT, UP2, 0x80, 0x0 ;  /* 0x000000000000781c */ /* 0x000fda0003fcf028 */
[----:B------:R-:W-:-:S07]  /*3dd0*/  @P6 SHF.R.U32.HI R3, RZ, UR11, R6 ;  /* 0x0000000bff036c19 */ /* 0x000fce0008011606 */
.L_x_4125:
[----:B------:R-:W-:Y:S05]  /*3de0*/  BSYNC B0 ;  /* 0x0000000000007941 */ /* 0x000fea0003800000 */
.L_x_4123:
[----:B------:R-:W-:-:S05]  /*3df0*/  IMAD R3, R3, UR7, R10 ;  /* 0x0000000703037c24 */ /* 0x000fca000f8e020a */
[----:B------:R-:W-:Y:S02]  /*3e00*/  VIMNMX R4, R4, R3, !PT ;  /* 0x0000000304047248 */ /* 0x000fe40007fe0100 */
[----:B------:R-:W-:-:S07]  /*3e10*/  VIADDMNMX R0, R3, UR7, R0, PT ;  /* 0x0000000703007c46 */ /* 0x000fce000b800100 */
.L_x_4122:
        /* <DEDUP_REMOVED lines=202> */
[----:B------:R-:W-:Y:S02]  /*4ac0*/  FMNMX.FTZ R20, R102, R15, !PT ;  /* 0x0000000f66147209 */ /* 0x000fe40007810000 */
[----:B------:R-:W-:Y:S01]  /*4ad0*/  ISETP.NE.AND P6, PT, R132, RZ, PT ;  /* 0x000000ff8400720c */ /* 0x000fe20003fc5270 */
[--C-:B------:R-:W-:Y:S01]  /*4ae0*/  FFMA.FTZ R72, R72, UR37, -R88.reuse ;  /* 0x0000002548487c23 */ /* 0x100fe20008010858 */
[----:B------:R-:W-:Y:S01]  /*4af0*/  FMNMX.FTZ R21, R103, R20, !PT ;  /* 0x0000001467157209 */ /* 0x000fe20007810000 */
[--C-:B------:R-:W-:Y:S01]  /*4b00*/  FFMA.FTZ R14, R73, UR37, -R88.reuse ;  /* 0x00000025490e7c23 */ /* 0x100fe20008010858 */
[----:B------:R-:W-:-:S01]  /*4b10*/  FFMA.FTZ R76, R76, UR37, -R88 ;  /* 0x000000254c4c7c23 */ /* 0x000fc20008010858 */
[----:B------:R0:W-:Y:S01]  /*4b20*/  MUFU.EX2 R13, R72 ;  /* 0x00000048000d7308 */ /* 0x0001e20000000800 */
[----:B------:R-:W-:-:S01]  /*4b30*/  FFMA.FTZ R20, R77, UR37, -R88 ;  /* 0x000000254d147c23 */ /* 0x000fc20008010858 */
[--C-:B------:R-:W-:Y:S01]  /*4b40*/  FFMA.FTZ R80, R80, UR37, -R88.reuse ;  /* 0x0000002550507c23 */ /* 0x100fe20008010858 */
[----:B------:R-:W-:Y:S01]  /*4b50*/  ISETP.GT.AND P1, PT, R4, 0x88, !P6 ;  /* 0x000000880400780c */ /* 0x000fe20007724270 */
[--C-:B------:R-:W-:Y:S01]  /*4b60*/  FFMA.FTZ R84, R84, UR37, -R88.reuse ;  /* 0x0000002554547c23 */ /* 0x100fe20008010858 */
[----:B------:R-:W-:Y:S01]  /*4b70*/  ISETP.NE.AND P2, PT, R11, RZ, PT ;  /* 0x000000ff0b00720c */ /* 0x000fe20003f45270 */
[--C-:B------:R-:W-:Y:S01]  /*4b80*/  FFMA.FTZ R5, R5, UR37, -R88.reuse ;  /* 0x0000002505057c23 */ /* 0x100fe20008010858 */
[----:B------:R-:W-:Y:S01]  /*4b90*/  ISETP.LT.OR P1, PT, R0, 0x89, P1 ;  /* 0x000000890000780c */ /* 0x000fe20000f21670 */
[----:B------:R1:W-:Y:S01]  /*4ba0*/  MUFU.EX2 R15, R76 ;  /* 0x0000004c000f7308 */ /* 0x0003e20000000800 */
[----:B0-----:R-:W-:Y:S01]  /*4bb0*/  FMNMX.FTZ R72, R74, R21, !PT ;  /* 0x000000154a487209 */ /* 0x001fe20007810000 */
[--C-:B------:R-:W-:Y:S01]  /*4bc0*/  FFMA.FTZ R6, R89, UR37, -R88.reuse ;  /* 0x0000002559067c23 */ /* 0x100fe20008010858 */
[----:B------:R-:W-:Y:S01]  /*4bd0*/  FSEL R30, R30, -INF , !P1 ;  /* 0xff8000001e1e7808 */ /* 0x000fe20004800000 */
[--C-:B------:R-:W-:Y:S01]  /*4be0*/  FFMA.FTZ R7, R92, UR37, -R88.reuse ;  /* 0x000000255c077c23 */ /* 0x100fe20008010858 */
[----:B------:R-:W-:Y:S01]  /*4bf0*/  FMNMX.FTZ R21, R75, R72, !PT ;  /* 0x000000484b157209 */ /* 0x000fe20007810000 */
[--C-:B------:R-:W-:Y:S01]  /*4c00*/  FFMA.FTZ R8, R93, UR37, -R88.reuse ;  /* 0x000000255d087c23 */ /* 0x100fe20008010858 */
[----:B------:R-:W-:Y:S01]  /*4c10*/  ISETP.GT.AND P1, PT, R4, 0x89, !P2 ;  /* 0x000000890400780c */ /* 0x000fe20005724270 */
[----:B------:R-:W-:Y:S01]  /*4c20*/  MUFU.EX2 R5, R5 ;  /* 0x0000000500057308 */ /* 0x000fe20000000800 */
[----:B------:R-:W-:Y:S01]  /*4c30*/  FMNMX.FTZ R72, R78, R21, !PT ;  /* 0x000000154e487209 */ /* 0x000fe20007810000 */
[--C-:B------:R-:W-:Y:S01]  /*4c40*/  FFMA.FTZ R10, R97, UR37, -R88.reuse ;  /* 0x00000025610a7c23 */ /* 0x100fe20008010858 */
[----:B------:R-:W-:Y:S01]  /*4c50*/  ISETP.LT.OR P1, PT, R0, 0x8a, P1 ;  /* 0x0000008a0000780c */ /* 0x000fe20000f21670 */
[--C-:B------:R-:W-:Y:S01]  /*4c60*/  FFMA.FTZ R11, R100, UR37, -R88.reuse ;  /* 0x00000025640b7c23 */ /* 0x100fe20008010858 */
[----:B------:R-:W-:Y:S01]  /*4c70*/  FMNMX.FTZ R73, R79, R72, !PT ;  /* 0x000000484f497209 */ /* 0x000fe20007810000 */
[--C-:B------:R-:W-:Y:S01]  /*4c80*/  FFMA.FTZ R72, R81, UR37, -R88.reuse ;  /* 0x0000002551487c23 */ /* 0x100fe20008010858 */
[----:B------:R-:W-:-:S01]  /*4c90*/  FFMA.FTZ R81, R61, UR37, -R88 ;  /* 0x000000253d517c23 */ /* 0x000fc20008010858 */
[----:B------:R0:W-:Y:S01]  /*4ca0*/  MUFU.EX2 R21, R80 ;  /* 0x0000005000157308 */ /* 0x0001e20000000800 */
[----:B-1----:R-:W-:Y:S01]  /*4cb0*/  FMNMX.FTZ R76, R82, R73, !PT ;  /* 0x00000049524c7209 */ /* 0x002fe20007810000 */
[--C-:B------:R-:W-:Y:S01]  /*4cc0*/  FFMA.FTZ R12, R101, UR37, -R88.reuse ;  /* 0x00000025650c7c23 */ /* 0x100fe20008010858 */
[----:B------:R-:W-:Y:S01]  /*4cd0*/  ISETP.NE.AND P6, PT, R9, RZ, PT ;  /* 0x000000ff0900720c */ /* 0x000fe20003fc5270 */
[--C-:B------:R-:W-:Y:S01]  /*4ce0*/  FFMA.FTZ R9, R96, UR37, -R88.reuse ;  /* 0x0000002560097c23 */ /* 0x100fe20008010858 */
[----:B------:R-:W-:Y:S01]  /*4cf0*/  FMNMX.FTZ R73, R83, R76, !PT ;  /* 0x0000004c53497209 */ /* 0x000fe20007810000 */
[--C-:B------:R-:W-:Y:S01]  /*4d00*/  FFMA.FTZ R56, R56, UR37, -R88.reuse ;  /* 0x0000002538387c23 */ /* 0x100fe20008010858 */
[----:B------:R-:W-:Y:S01]  /*4d10*/  ISETP.GT.AND P2, PT, R4, 0x99, !P6 ;  /* 0x000000990400780c */ /* 0x000fe20007744270 */
[----:B------:R-:W1:Y:S01]  /*4d20*/  MUFU.EX2 R6, R6 ;  /* 0x0000000600067308 */ /* 0x000e620000000800 */
        /* <DEDUP_REMOVED lines=8> */
[----:B0-----:R-:W-:Y:S01]  /*4db0*/  FMNMX.FTZ R80, R58, R77, !PT ;  /* 0x0000004d3a507209 */ /* 0x001fe20007810000 */
[--C-:B------:R-:W-:Y:S01]  /*4dc0*/  FFMA.FTZ R65, R65, UR37, -R88.reuse ;  /* 0x0000002541417c23 */ /* 0x100fe20008010858 */
[----:B------:R-:W-:-:S01]  /*4dd0*/  FFMA.FTZ R24, R24, UR37, -R88 ;  /* 0x0000002518187c23 */ /* 0x000fc20008010858 */
[--C-:B------:R-:W-:Y:S01]  /*4de0*/  FFMA.FTZ R25, R25, UR37, -R88.reuse ;  /* 0x0000002519197c23 */ /* 0x100fe20008010858 */
[----:B------:R-:W-:Y:S01]  /*4df0*/  FMNMX.FTZ R77, R59, R80, !PT ;  /* 0x000000503b4d7209 */ /* 0x000fe20007810000 */
[--C-:B------:R-:W-:Y:S01]  /*4e00*/  FFMA.FTZ R28, R28, UR37, -R88.reuse ;  /* 0x000000251c1c7c23 */ /* 0x100fe20008010858 */
[----:B------:R-:W-:-:S01]  /*4e10*/  FFMA.FTZ R29, R29, UR37, -R88 ;  /* 0x000000251d1d7c23 */ /* 0x000fc20008010858 */
[----:B------:R-:W0:Y:S01]  /*4e20*/  MUFU.EX2 R7, R7 ;  /* 0x0000000700077308 */ /* 0x000e220000000800 */
[----:B------:R-:W-:Y:S01]  /*4e30*/  FMNMX.FTZ R80, R62, R77, !PT ;  /* 0x0000004d3e507209 */ /* 0x000fe20007810000 */
[--C-:B--2---:R-:W-:Y:S01]  /*4e40*/  FFMA.FTZ R84, R69, UR37, -R88.reuse ;  /* 0x0000002545547c23 */ /* 0x104fe20008010858 */
[----:B------:R-:W-:-:S01]  /*4e50*/  FFMA.FTZ R32, R32, UR37, -R88 ;  /* 0x0000002520207c23 */ /* 0x000fc20008010858 */
[--C-:B------:R-:W-:Y:S01]  /*4e60*/  FFMA.FTZ R33, R33, UR37, -R88.reuse ;  /* 0x0000002521217c23 */ /* 0x100fe20008010858 */
[----:B------:R-:W-:Y:S01]  /*4e70*/  FMNMX.FTZ R77, R63, R80, !PT ;  /* 0x000000503f4d7209 */ /* 0x000fe20007810000 */
[--C-:B------:R-:W-:Y:S01]  /*4e80*/  FFMA.FTZ R36, R36, UR37, -R88.reuse ;  /* 0x0000002524247c23 */ /* 0x100fe20008010858 */
[----:B------:R-:W-:-:S01]  /*4e90*/  FFMA.FTZ R37, R37, UR37, -R88 ;  /* 0x0000002525257c23 */ /* 0x000fc20008010858 */
[----:B------:R-:W2:Y:S01]  /*4ea0*/  MUFU.EX2 R8, R8 ;  /* 0x0000000800087308 */ /* 0x000ea20000000800 */
[----:B------:R-:W-:-:S04]  /*4eb0*/  FMNMX.FTZ R80, R66, R77, !PT ;  /* 0x0000004d42507209 */ /* 0x000fc80007810000 */
[----:B------:R-:W-:-:S03]  /*4ec0*/  FMNMX.FTZ R77, R67, R80, !PT ;  /* 0x00000050434d7209 */ /* 0x000fc60007810000 */
[----:B------:R-:W3:Y:S01]  /*4ed0*/  MUFU.EX2 R9, R9 ;  /* 0x0000000900097308 */ /* 0x000ee20000000800 */
[----:B------:R-:W-:-:S04]  /*4ee0*/  FMNMX.FTZ R80, R70, R77, !PT ;  /* 0x0000004d46507209 */ /* 0x000fc80007810000 */
[----:B------:R-:W-:-:S03]  /*4ef0*/  FMNMX.FTZ R77, R71, R80, !PT ;  /* 0x00000050474d7209 */ /* 0x000fc60007810000 */
[----:B------:R-:W4:Y:S01]  /*4f00*/  MUFU.EX2 R10, R10 ;  /* 0x0000000a000a7308 */ /* 0x000f220000000800 */
[----:B------:R-:W-:-:S04]  /*4f10*/  FMNMX.FTZ R80, R42, R77, !PT ;  /* 0x0000004d2a507209 */ /* 0x000fc80007810000 */
[----:B------:R-:W-:-:S03]  /*4f20*/  FMNMX.FTZ R61, R43, R80, !PT ;  /* 0x000000502b3d7209 */ /* 0x000fc60007810000 */
[----:B------:R5:W-:Y:S01]  /*4f30*/  MUFU.EX2 R77, R81 ;  /* 0x00000051004d7308 */ /* 0x000be20000000800 */
[----:B------:R-:W-:-:S04]  /*4f40*/  FMNMX.FTZ R80, R46, R61, !PT ;  /* 0x0000003d2e507209 */ /* 0x000fc80007810000 */
[----:B------:R-:W-:-:S03]  /*4f50*/  FMNMX.FTZ R61, R47, R80, !PT ;  /* 0x000000502f3d7209 */ /* 0x000fc60007810000 */
[----:B------:R-:W4:Y:S01]  /*4f60*/  MUFU.EX2 R11, R11 ;  /* 0x0000000b000b7308 */ /* 0x000f220000000800 */
[----:B------:R-:W-:-:S04]  /*4f70*/  FMNMX.FTZ R80, R50, R61, !PT ;  /* 0x0000003d32507209 */ /* 0x000fc80007810000 */
[----:B------:R-:W-:Y:S01]  /*4f80*/  FMNMX.FTZ R61, R51, R80, !PT ;  /* 0x00000050333d7209 */ /* 0x000fe20007810000 */
[----:B------:R-:W-:-:S02]  /*4f90*/  FFMA.FTZ R80, R68, UR37, -R88 ;  /* 0x0000002544507c23 */ /* 0x000fc40008010858 */
[----:B------:R-:W4:Y:S01]  /*4fa0*/  MUFU.EX2 R12, R12 ;  /* 0x0000000c000c7308 */ /* 0x000f220000000800 */
[----:B------:R-:W-:-:S04]  /*4fb0*/  FMNMX.FTZ R68, R54, R61, !PT ;  /* 0x0000003d36447209 */ /* 0x000fc80007810000 */
[----:B-----5:R-:W-:-:S03]  /*4fc0*/  FMNMX.FTZ R81, R55, R68, !PT ;  /* 0x0000004437517209 */ /* 0x020fc60007810000 */
[----:B------:R5:W-:Y:S01]  /*4fd0*/  MUFU.EX2 R61, R80 ;  /* 0x00000050003d7308 */ /* 0x000be20000000800 */
        /* <DEDUP_REMOVED lines=14> */
[----:B------:R-:W-:-:S01]  /*50c0*/  FFMA.FTZ R52, R53, UR37, -R88 ;  /* 0x0000002535347c23 */ /* 0x000fc20008010858 */
[----:B------:R-:W-:Y:S01]  /*50d0*/  IMAD.U32 R53, RZ, RZ, UR37 ;  /* 0x00000025ff357e24 */ /* 0x000fe2000f8e00ff */
[----:B-----5:R-:W-:Y:S01]  /*50e0*/  FMNMX.FTZ R80, R34, R69, !PT ;  /* 0x0000004522507209 */ /* 0x020fe20007810000 */
[----:B------:R5:W-:Y:S03]  /*50f0*/  MUFU.EX2 R38, R81 ;  /* 0x0000005100267308 */ /* 0x000be60000000800 */
[----:B------:R-:W-:-:S04]  /*5100*/  FMNMX.FTZ R69, R35, R80, !PT ;  /* 0x0000005023457209 */ /* 0x000fc80007810000 */
[----:B------:R-:W-:Y:S01]  /*5110*/  FMNMX.FTZ R0, R40, R69, !PT ;  /* 0x0000004528007209 */ /* 0x000fe20007810000 */
[----:B------:R2:W-:Y:S03]  /*5120*/  MUFU.EX2 R4, R84 ;  /* 0x0000005400047308 */ /* 0x0005e60000000800 */
[----:B------:R-:W-:-:S05]  /*5130*/  FMNMX.FTZ R0, R41, R0, !PT ;  /* 0x0000000029007209 */ /* 0x000fca0007810000 */
[----:B------:R-:W1:Y:S01]  /*5140*/  SHFL.BFLY PT, R69, R0, 0x2, 0x1f ;  /* 0x0c401f0000457f89 */ /* 0x000e6200000e0000 */
[----:B------:R-:W-:Y:S08]  /*5150*/  MUFU.EX2 R14, R14 ;  /* 0x0000000e000e7308 */ /* 0x000ff00000000800 */
        /* <DEDUP_REMOVED lines=12> */
[----:B-----5:R-:W-:Y:S02]  /*5220*/  FSEL R81, R53, RZ, P1 ;  /* 0x000000ff35517208 */ /* 0x020fe40000800000 */
[----:B------:R-:W-:-:S03]  /*5230*/  PLOP3.LUT P1, PT, PT, PT, UP1, 0x40, 0x0 ;  /* 0x000000000000781c */ /* 0x000fc60003f2e818 */
        /* <DEDUP_REMOVED lines=11> */
[----:B------:R-:W-:Y:S01]  /*52f0*/  MUFU.EX2 R53, R53 ;  /* 0x0000003500357308 */ /* 0x000fe20000000800 */
[----:B0-----:R-:W-:-:S01]  /*5300*/  FADD.FTZ R83, R7, R66 ;  /* 0x0000004207537221 */ /* 0x001fc20000010000 */
[--C-:B------:R-:W-:Y:S01]  /*5310*/  FFMA.FTZ R95, R95, UR37, -R81.reuse ;  /* 0x000000255f5f7c23 */ /* 0x100fe20008010851 */
[----:B------:R-:W-:-:S01]  /*5320*/  FFMA.FTZ R69, R98, UR37, -R81 ;  /* 0x0000002562457c23 */ /* 0x000fc20008010851 */
[----:B--2---:R-:W-:Y:S01]  /*5330*/  FFMA.FTZ R84, R99, UR37, -R81 ;  /* 0x0000002563547c23 */ /* 0x004fe20008010851 */
[----:B------:R-:W-:-:S01]  /*5340*/  FADD.FTZ R66, R8, R83 ;  /* 0x0000005308427221 */ /* 0x000fc20000010000 */
[--C-:B------:R-:W-:Y:S01]  /*5350*/  FFMA.FTZ R102, R102, UR37, -R81.reuse ;  /* 0x0000002566667c23 */ /* 0x100fe20008010851 */
[----:B------:R-:W-:-:S01]  /*5360*/  FFMA.FTZ R103, R103, UR37, -R81 ;  /* 0x0000002567677c23 */ /* 0x000fc20008010851 */
[----:B------:R-:W0:Y:S01]  /*5370*/  MUFU.EX2 R80, R80 ;  /* 0x0000005000507308 */ /* 0x000e220000000800 */
[----:B---3--:R-:W-:-:S01]  /*5380*/  FADD.FTZ R83, R9, R66 ;  /* 0x0000004209537221 */ /* 0x008fc20000010000 */
[--C-:B------:R-:W-:Y:S01]  /*5390*/  FFMA.FTZ R74, R74, UR37, -R81.reuse ;  /* 0x000000254a4a7c23 */ /* 0x100fe20008010851 */
[----:B------:R-:W-:-:S01]  /*53a0*/  FFMA.FTZ R75, R75, UR37, -R81 ;  /* 0x000000254b4b7c23 */ /* 0x000fc20008010851 */
[----:B------:R-:W-:Y:S01]  /*53b0*/  FFMA.FTZ R86, R86, UR37, -R81 ;  /* 0x0000002556567c23 */ /* 0x000fe20008010851 */
[----:B----4-:R-:W-:-:S01]  /*53c0*/  FADD.FTZ R66, R10, R83 ;  /* 0x000000530a427221 */ /* 0x010fc20000010000 */
[--C-:B------:R-:W-:Y:S01]  /*53d0*/  FFMA.FTZ R87, R87, UR37, -R81.reuse ;  /* 0x0000002557577c23 */ /* 0x100fe20008010851 */
[----:B------:R-:W-:-:S01]  /*53e0*/  FFMA.FTZ R58, R58, UR37, -R81 ;  /* 0x000000253a3a7c23 */ /* 0x000fc20008010851 */
[----:B------:R-:W1:Y:S01]  /*53f0*/  MUFU.EX2 R94, R94 ;  /* 0x0000005e005e7308 */ /* 0x000e620000000800 */
[----:B------:R-:W-:-:S01]  /*5400*/  FADD.FTZ R89, R11, R66 ;  /* 0x000000420b597221 */ /* 0x000fc20000010000 */
[----:B------:R-:W-:Y:S01]  /*5410*/  F2FP.SATFINITE.E4M3.F32.PACK_AB_MERGE_C R11, R12, R11, RZ ;  /* 0x0000000b0c0b723e */ /* 0x000fe200048070ff */
[----:B------:R-:W-:-:S01]  /*5420*/  FFMA.FTZ R59, R59, UR37, -R81 ;  /* 0x000000253b3b7c23 */ /* 0x000fc20008010851 */
[----:B------:R-:W-:Y:S01]  /*5430*/  FFMA.FTZ R63, R63, UR37, -R81 ;  /* 0x000000253f3f7c23 */ /* 0x000fe20008010851 */
[----:B------:R-:W-:-:S01]  /*5440*/  FADD.FTZ R90, R12, R89 ;  /* 0x000000590c5a7221 */ /* 0x000fc20000010000 */
[----:B------:R-:W-:Y:S01]  /*5450*/  F2FP.SATFINITE.E4M3.F32.PACK_AB_MERGE_C R89, R8, R7, RZ ;  /* 0x000000070859723e */ /* 0x000fe200048070ff */
[----:B------:R-:W-:-:S01]  /*5460*/  FFMA.FTZ R67, R67, UR37, -R81 ;  /* 0x0000002543437c23 */ /* 0x000fc20008010851 */
[----:B------:R-:W2:Y:S01]  /*5470*/  MUFU.EX2 R95, R95 ;  /* 0x0000005f005f7308 */ /* 0x000ea20000000800 */
[----:B0-----:R-:W-:-:S01]  /*5480*/  FADD.FTZ R83, R53, R80 ;  /* 0x0000005035537221 */ /* 0x001fc20000010000 */
[----:B------:R-:W-:Y:S01]  /*5490*/  F2FP.SATFINITE.E4M3.F32.PACK_AB_MERGE_C R216, R6, R5, R89 ;  /* 0x0000000506d8723e */ /* 0x000fe20004807059 */
[----:B------:R-:W-:-:S01]  /*54a0*/  FFMA.FTZ R70, R70, UR37, -R81 ;  /* 0x0000002546467c23 */ /* 0x000fc20008010851 */
[--C-:B------:R-:W-:Y:S01]  /*54b0*/  FFMA.FTZ R71, R71, UR37, -R81.reuse ;  /* 0x0000002547477c23 */ /* 0x100fe20008010851 */
[----:B------:R-:W-:-:S01]  /*54c0*/  FFMA.FTZ R42, R42, UR37, -R81 ;  /* 0x000000252a2a7c23 */ /* 0x000fc20008010851 */
[--C-:B------:R-:W-:Y:S01]  /*54d0*/  FFMA.FTZ R43, R43, UR37, -R81.reuse ;  /* 0x000000252b2b7c23 */ /* 0x100fe20008010851 */
        /* <DEDUP_REMOVED lines=18> */
[----:B0-----:R-:W-:-:S01]  /*5600*/  FADD.FTZ R7, R69, R66 ;  /* 0x0000004245077221 */ /* 0x001fc20000010000 */
        /* <DEDUP_REMOVED lines=8> */
[----:B------:R-:W-:-:S02]  /*5690*/  F2FP.SATFINITE.E4M3.F32.PACK_AB_MERGE_C R94, R95, R94, RZ ;  /* 0x0000005e5f5e723e */ /* 0x000fc400048070ff */
[----:B------:R-:W-:Y:S02]  /*56a0*/  F2FP.SATFINITE.E4M3.F32.PACK_AB_MERGE_C R218, R10, R9, R11 ;  /* 0x000000090ada723e */ /* 0x000fe4000480700b */
[----:B------:R-:W-:Y:S02]  /*56b0*/  F2FP.SATFINITE.E4M3.F32.PACK_AB_MERGE_C R212, R14, R13, R15 ;  /* 0x0000000d0ed4723e */ /* 0x000fe4000480700f */
[----:B------:R-:W1:Y:S01]  /*56c0*/  MUFU.EX2 R74, R74 ;  /* 0x0000004a004a7308 */ /* 0x000e620000000800 */
[----:B--2---:R-:W-:-:S01]  /*56d0*/  FADD.FTZ R8, R102, R7 ;  /* 0x0000000766087221 */ /* 0x004fc20000010000 */
[----:B------:R-:W-:Y:S01]  /*56e0*/  FADD.FTZ R7, R21, R12 ;  /* 0x0000000c15077221 */ /* 0x000fe20000010000 */
[----:B------:R-:W-:-:S05]  /*56f0*/  F2FP.SATFINITE.E4M3.F32.PACK_AB_MERGE_C R217, R80, R53, R94 ;  /* 0x0000003550d9723e */ /* 0x000fca000480705e */
[----:B------:R-:W2:Y:S01]  /*5700*/  MUFU.EX2 R75, R75 ;  /* 0x0000004b004b7308 */ /* 0x000ea20000000800 */
[----:B0-----:R-:W-:-:S01]  /*5710*/  FADD.FTZ R5, R103, R8 ;  /* 0x0000000867057221 */ /* 0x001fc20000010000 */
[----:B------:R-:W-:Y:S01]  /*5720*/  FADD.FTZ R8, R72, R7 ;  /* 0x0000000748087221 */ /* 0x000fe20000010000 */
[----:B------:R-:W-:-:S04]  /*5730*/  F2FP.SATFINITE.E4M3.F32.PACK_AB_MERGE_C R102, R103, R102, RZ ;  /* 0x000000666766723e */ /* 0x000fc800048070ff */
[----:B------:R-:W-:Y:S01]  /*5740*/  F2FP.SATFINITE.E4M3.F32.PACK_AB_MERGE_C R219, R84, R69, R102 ;  /* 0x0000004554db723e */ /* 0x000fe20004807066 */
[----:B------:R-:W0:Y:S01]  /*5750*/  MUFU.EX2 R85, R85 ;  /* 0x0000005500557308 */ /* 0x000e220000000800 */
[----:B-1----:R-:W-:-:S01]  /*5760*/  FADD.FTZ R6, R74, R5 ;  /* 0x000000054a067221 */ /* 0x002fc20000010000 */
[----:B------:R-:W-:Y:S01]  /*5770*/  FADD.FTZ R5, R73, R8 ;  /* 0x0000000849057221 */ /* 0x000fe20000010000 */
[----:B------:R-:W-:Y:S02]  /*5780*/  F2FP.SATFINITE.E4M3.F32.PACK_AB_MERGE_C R8, R77, R60, RZ ;  /* 0x0000003c4d08723e */ /* 0x000fe400048070ff */
[C---:B------:R-:W-:Y:S01]  /*5790*/  F2FP.SATFINITE.E4M3.F32.PACK_AB_MERGE_C R73, R76.reuse, R73, RZ ;  /* 0x000000494c49723e */ /* 0x040fe200048070ff */
[----:B------:R-:W-:-:S01]  /*57a0*/  FADD.FTZ R7, R76, R5 ;  /* 0x000000054c077221 */ /* 0x000fc20000010000 */
[----:B------:R-:W-:Y:S01]  /*57b0*/  F2FP.SATFINITE.E4M3.F32.PACK_AB_MERGE_C R208, R57, R56, R8 ;  /* 0x0000003839d0723e */ /* 0x000fe20004807008 */
[----:B------:R-:W1:Y:S01]  /*57c0*/  MUFU.EX2 R88, R88 ;  /* 0x0000005800587308 */ /* 0x000e620000000800 */
[----:B--2---:R-:W-:-:S01]  /*57d0*/  FADD.FTZ R6, R75, R6 ;  /* 0x000000064b067221 */ /* 0x004fc20000010000 */
[----:B------:R-:W-:-:S06]  /*57e0*/  F2FP.SATFINITE.E4M3.F32.PACK_AB_MERGE_C R214, R72, R21, R73 ;  /* 0x0000001548d6723e */ /* 0x000fcc0004807049 */
[----:B------:R-:W2:Y:S01]  /*57f0*/  MUFU.EX2 R78, R78 ;  /* 0x0000004e004e7308 */ /* 0x000ea20000000800 */
[----:B0-----:R-:W-:-:S01]  /*5800*/  FADD.FTZ R5, R85, R6 ;  /* 0x0000000655057221 */ /* 0x001fc20000010000 */
[----:B------:R-:W-:-:S04]  /*5810*/  FADD.FTZ R6, R56, R7 ;  /* 0x0000000738067221 */ /* 0x000fc80000010000 */
[----:B------:R-:W-:Y:S02]  /*5820*/  FADD.FTZ R7, R57, R6 ;  /* 0x0000000639077221 */ /* 0x000fe40000010000 */
        /* <DEDUP_REMOVED lines=11> */
[----:B------:R-:W-:Y:S02]  /*58e0*/  FADD.FTZ R8, R65, R8 ;  /* 0x0000000841087221 */ /* 0x000fe40000010000 */
[----:B------:R-:W2:Y:S01]  /*58f0*/  MUFU.EX2 R87, R87 ;  /* 0x0000005700577308 */ /* 0x000ea20000000800 */
[----:B0-----:R-:W-:-:S01]  /*5900*/  FADD.FTZ R5, R79, R6 ;  /* 0x000000064f057221 */ /* 0x001fc20000010000 */
[----:B------:R-:W-:-:S04]  /*5910*/  FADD.FTZ R61, R61, R8 ;  /* 0x000000083d3d7221 */ /* 0x000fc80000010000 */
[----:B------:R-:W-:Y:S02]  /*5920*/  FADD.FTZ R4, R4, R61 ;  /* 0x0000003d04047221 */ /* 0x000fe40000010000 */
[----:B------:R-:W0:Y:S01]  /*5930*/  MUFU.EX2 R58, R58 ;  /* 0x0000003a003a7308 */ /* 0x000e220000000800 */
[----:B-1----:R-:W-:-:S07]  /*5940*/  FADD.FTZ R6, R86, R5 ;  /* 0x0000000556067221 */ /* 0x002fce0000010000 */
        /* <DEDUP_REMOVED lines=10> */
[----:B------:R-:W-:Y:S01]  /*59f0*/  MUFU.EX2 R39, R39 ;  /* 0x0000002700277308 */ /* 0x000fe20000000800 */
[----:B0-----:R-:W-:-:S01]  /*5a00*/  FADD.FTZ R5, R63, R6 ;  /* 0x000000063f057221 */ /* 0x001fc20000010000 */
[----:B------:R-:W-:-:S04]  /*5a10*/  F2FP.SATFINITE.E4M3.F32.PACK_AB_MERGE_C R63, R63, R82, RZ ;  /* 0x000000523f3f723e */ /* 0x000fc800048070ff */
[----:B------:R-:W-:Y:S02]  /*5a20*/  F2FP.SATFINITE.E4M3.F32.PACK_AB_MERGE_C R209, R59, R58, R63 ;  /* 0x0000003a3bd1723e */ /* 0x000fe4000480703f */
[----:B------:R-:W0:Y:S01]  /*5a30*/  MUFU.EX2 R44, R44 ;  /* 0x0000002c002c7308 */ /* 0x000e220000000800 */
[----:B-1----:R-:W-:-:S07]  /*5a40*/  FADD.FTZ R6, R62, R5 ;  /* 0x000000053e067221 */ /* 0x002fce0000010000 */
[----:B------:R-:W1:Y:S08]  /*5a50*/  MUFU.EX2 R67, R67 ;  /* 0x0000004300437308 */ /* 0x000e700000000800 */
[----:B------:R-:W2:Y:S01]  /*5a60*/  MUFU.EX2 R31, R31 ;  /* 0x0000001f001f7308 */ /* 0x000ea20000000800 */
[----:B0-----:R-:W-:-:S07]  /*5a70*/  F2FP.SATFINITE.E4M3.F32.PACK_AB_MERGE_C R7, R44, R39, RZ ;  /* 0x000000272c07723e */ /* 0x001fce00048070ff */
[----:B------:R-:W0:Y:S01]  /*5a80*/  MUFU.EX2 R70, R70 ;  /* 0x0000004600467308 */ /* 0x000e220000000800 */
[----:B-1----:R-:W-:-:S07]  /*5a90*/  FADD.FTZ R5, R67, R6 ;  /* 0x0000000643057221 */ /* 0x002fce0000010000 */
[----:B------:R-:W1:Y:S01]  /*5aa0*/  MUFU.EX2 R71, R71 ;  /* 0x0000004700477308 */ /* 0x000e620000000800 */
[----:B--2---:R-:W-:Y:S01]  /*5ab0*/  F2FP.SATFINITE.E4M3.F32.PACK_AB_MERGE_C R204, R38, R31, R7 ;  /* 0x0000001f26cc723e */ /* 0x004fe20004807007 */
        /* <DEDUP_REMOVED lines=8> */
[----:B------:R-:W-:-:S04]  /*5b40*/  F2FP.SATFINITE.E4M3.F32.PACK_AB_MERGE_C R70, R71, R70, RZ ;  /* 0x000000464746723e */ /* 0x000fc800048070ff */
[----:B------:R-:W-:Y:S02]  /*5b50*/  F2FP.SATFINITE.E4M3.F32.PACK_AB_MERGE_C R211, R67, R62, R70 ;  /* 0x0000003e43d3723e */ /* 0x000fe40004807046 */
[----:B------:R-:W1:Y:S01]  /*5b60*/  MUFU.EX2 R46, R46 ;  /* 0x0000002e002e7308 */ /* 0x000e620000000800 */
[----:B--2---:R-:W-:-:S07]  /*5b70*/  FADD.FTZ R4, R42, R5 ;  /* 0x000000052a047221 */ /* 0x004fce0000010000 */
        /* <DEDUP_REMOVED lines=78> */
.L_x_4127:
[----:B------:R-:W-:-:S11]  /*6060*/  UISETP.NE.AND UP2, UPT, UR7, 0x1, UPT ;  /* 0x000000010700788c */ /* 0x000fd6000bf45270 */
[----:B------:R-:W-:Y:S02]  /*6070*/  @UP2 ULDC.64 UR10, c[0x0][0x9e8] ;  /* 0x00027a00000a2ab9 */ /* 0x000fe40000000a00 */
[----:B------:R-:W-:-:S04]  /*6080*/  UIMAD.WIDE.U32 UR14, UR18, UR10, URZ ;  /* 0x0000000a120e72a5 */ /* 0x000fc8000f8e003f */
[----:B------:R-:W-:-:S12]  /*6090*/  @UP2 USHF.R.U32.HI UR18, URZ, UR11, UR15 ;  /* 0x0000000b3f122299 */ /* 0x000fd8000801160f */
.L_x_4128:
[----:B------:R-:W-:-:S04]  /*60a0*/  UIMAD UR7, UR18, UR7, UR7 ;  /* 0x00000007120772a4 */ /* 0x000fc8000f8e0207 */
[----:B------:R-:W-:-:S04]  /*60b0*/  UISETP.LT.AND UP2, UPT, UR6, UR7, UPT ;  /* 0x000000070600728c */ /* 0x000fc8000bf41270 */
[----:B------:R-:W-:-:S12]  /*60c0*/  USEL UR6, UR6, UR7, UP2 ;  /* 0x0000000706067287 */ /* 0x000fd80009000000 */
.L_x_4126:
        /* <DEDUP_REMOVED lines=59> */
.L_x_4147:
        /* <DEDUP_REMOVED lines=9> */
.L_x_4131:
[----:B------:R-:W-:Y:S01]  /*6510*/  ULEA UR6, UR58, UR41, 0x3 ;  /* 0x000000293a067291 */ /* 0x000fe2000f8e183f */
[----:B------:R-:W-:-:S05]  /*6520*/  IMAD.U32 R7, RZ, RZ, UR57 ;  /* 0x00000039ff077e24 */ /* 0x000fca000f8e00ff */
[----:B------:R-:W-:-:S04]  /*6530*/  SHF.L.U32 R7, R7, 0x1f, RZ ;  /* 0x0000001f07077819 */ /* 0x000fc800000006ff */
[----:B------:R0:W1:Y:S01]  /*6540*/  SYNCS.PHASECHK.TRANS64.TRYWAIT P1, [UR6+0x33430], R7 ;  /* 0x03343007ff0075a7 */ /* 0x0000620008020146 */
[----:B------:R-:W-:Y:S05]  /*6550*/  @!P0 BRA `(.L_x_4132) ;  /* 0x0000000000048947 */ /* 0x000fea0003800000 */
[----:B------:R-:W-:Y:S01]  /*6560*/  BPT.TRAP 0x1 ;  /* 0x000000040000795c */ /* 0x000fe20000300000 */
.L_x_4132:
[----:B-1----:R-:W-:Y:S05]  /*6570*/  @P1 BRA `(.L_x_4130) ;  /* 0x0000000000081947 */ /* 0x002fea0003800000 */
[----:B------:R-:W1:Y:S02]  /*6580*/  SYNCS.PHASECHK.TRANS64.TRYWAIT P1, [UR6+0x33430], R7 ;  /* 0x03343007ff0075a7 */ /* 0x000e640008020146 */
[----:B-1----:R-:W-:Y:S05]  /*6590*/  @!P1 BRA `(.L_x_4133) ;  /* 0x0000017000a49947 */ /* 0x002fea0003800000 */
.L_x_4130:
[----:B-1----:R-:W1:Y:S01]  /*65a0*/  S2R R8, SR_TID.X ;  /* 0x0000000000087919 */ /* 0x002e620000002100 */
[----:B------:R-:W-:Y:S01]  /*65b0*/  UIMAD UR60, UR58, 0x780, UR50 ;  /* 0x000007803a3c78a4 */ /* 0x000fe2000f8e0232 */
[----:B------:R-:W-:Y:S01]  /*65c0*/  UMOV UR27, 0x80000020 ;  /* 0x80000020001b7882 */ /* 0x000fe20000000000 */
[----:B------:R-:W-:Y:S02]  /*65d0*/  UMOV UR28, UR24 ;  /* 0x00000018001c7c82 */ /* 0x000fe40008000000 */
[----:B------:R-:W-:Y:S01]  /*65e0*/  UIADD3 UR30, UR60, 0x80, URZ ;  /* 0x000000803c1e7890 */ /* 0x000fe2000fffe03f */
[----:B------:R-:W-:Y:S02]  /*65f0*/  UMOV UR29, UR25 ;  /* 0x00000019001d7c82 */ /* 0x000fe40008000000 */
[----:B------:R-:W-:Y:S01]  /*6600*/  UMOV UR26, UR60 ;  /* 0x0000003c001a7c82 */ /* 0x000fe20008000000 */
[----:B------:R-:W-:Y:S01]  /*6610*/  UMOV UR31, 0x80000020 ;  /* 0x80000020001f7882 */ /* 0x000fe20000000000 */
[----:B------:R-:W-:Y:S01]  /*6620*/  UIADD3 UR34, UR60, 0x100, URZ ;  /* 0x000001003c227890 */ /* 0x000fe2000fffe03f */
[----:B------:R-:W-:Y:S01]  /*6630*/  UMOV UR32, UR24 ;  /* 0x0000001800207c82 */ /* 0x000fe20008000000 */
[----:B------:R-:W-:Y:S01]  /*6640*/  UMOV UR33, UR25 ;  /* 0x0000001900217c82 */ /* 0x000fe20008000000 */
        /* <DEDUP_REMOVED lines=177> */
.L_x_4135:
[----:B------:R-:W-:Y:S01]  /*7160*/  ULEA UR6, UR51, UR41, 0x3 ;  /* 0x0000002933067291 */ /* 0x000fe2000f8e183f */
[----:B------:R-:W-:-:S05]  /*7170*/  IMAD.U32 R7, RZ, RZ, UR45 ;  /* 0x0000002dff077e24 */ /* 0x000fca000f8e00ff */
[----:B------:R-:W-:-:S04]  /*7180*/  SHF.L.U32 R7, R7, 0x1f, RZ ;  /* 0x0000001f07077819 */ /* 0x000fc800000006ff */
[----:B------:R0:W1:Y:S01]  /*7190*/  SYNCS.PHASECHK.TRANS64.TRYWAIT P1, [UR6+0x33450], R7 ;  /* 0x03345007ff0075a7 */ /* 0x0000620008020146 */
[----:B------:R-:W-:Y:S05]  /*71a0*/  @!P0 BRA `(.L_x_4136) ;  /* 0x0000000000048947 */ /* 0x000fea0003800000 */
[----:B------:R-:W-:Y:S01]  /*71b0*/  BPT.TRAP 0x1 ;  /* 0x000000040000795c */ /* 0x000fe20000300000 */
.L_x_4136:
[----:B-1----:R-:W-:Y:S05]  /*71c0*/  @P1 BRA `(.L_x_4134) ;  /* 0x0000000000081947 */ /* 0x002fea0003800000 */
[----:B------:R-:W1:Y:S02]  /*71d0*/  SYNCS.PHASECHK.TRANS64.TRYWAIT P1, [UR6+0x33450], R7 ;  /* 0x03345007ff0075a7 */ /* 0x000e640008020146 */
[----:B-1----:R-:W-:Y:S05]  /*71e0*/  @!P1 BRA `(.L_x_4137) ;  /* 0x0000016400a89947 */ /* 0x002fea0003800000 */
.L_x_4134:
[----:B------:R-:W-:Y:S01]  /*71f0*/  UIADD3 UR6, UR41, 0x200, URZ ;  /* 0x0000020029067890 */ /* 0x000fe2000fffe03f */
[----:B------:R-:W-:Y:S01]  /*7200*/  WARPGROUP.ARRIVE ;  /* 0x00000000000079c5 */ /* 0x000fe20000000000 */
[----:B------:R-:W-:-:S05]  /*7210*/  UMOV UR7, 0xc0000010 ;  /* 0xc000001000077882 */ /* 0x000fca0000000000 */
[----:B------:R-:W2:Y:S01]  /*7220*/  S2R R9, SR_TID.X ;  /* 0x0000000000097919 */ /* 0x000ea20000002100 */
[----:B------:R-:W-:Y:S01]  /*7230*/  USHF.R.U32.HI UR6, URZ, 0x4, UR6 ;  /* 0x000000043f067899 */ /* 0x000fe20008011606 */
[----:B------:R-:W-:Y:S01]  /*7240*/  PLOP3.LUT P1, PT, PT, PT, UP0, 0x80, 0x0 ;  /* 0x000000000000781c */ /* 0x000fe20003f2f008 */
[----:B------:R-:W-:Y:S01]  /*7250*/  VIADD R14, R22, UR36 ;  /* 0x00000024160e7c36 */ /* 0x000fe20008000000 */
[----:B------:R-:W-:Y:S01]  /*7260*/  PLOP3.LUT P2, PT, PT, PT, UP0, 0x80, 0x0 ;  /* 0x000000000000781c */ /* 0x000fe20003f4f008 */
[----:B------:R-:W-:Y:S01]  /*7270*/  ULOP3.LUT UR6, UR6, 0x3fff, URZ, 0xc0, !UPT ;  /* 0x00003fff06067892 */ /* 0x000fe2000f8ec03f */
[----:B------:R-:W-:Y:S02]  /*7280*/  IMAD R15, R4, -0xa0, RZ ;  /* 0xffffff60040f7824 */ /* 0x000fe400078e02ff */
[----:B01----:R-:W-:Y:S01]  /*7290*/  IMAD.U32 R7, RZ, RZ, UR58 ;  /* 0x0000003aff077e24 */ /* 0x003fe2000f8e00ff */
[----:B------:R-:W-:Y:S01]  /*72a0*/  ULOP3.LUT UR6, UR6, 0x10000, URZ, 0xfc, !UPT ;  /* 0x0001000006067892 */ /* 0x000fe2000f8efc3f */
[----:B------:R-:W-:-:S03]  /*72b0*/  VIADD R10, R15, 0x1 ;  /* 0x000000010f0a7836 */ /* 0x000fc60000000000 */
[----:B------:R-:W-:Y:S01]  /*72c0*/  UIMAD UR10, UR51, 0x780, UR6 ;  /* 0x00000780330a78a4 */ /* 0x000fe2000f8e0206 */
[----:B------:R-:W-:-:S05]  /*72d0*/  IMAD R10, R19, -0x2, R10 ;  /* 0xfffffffe130a7824 */ /* 0x000fca00078e020a */
[----:B------:R-:W-:Y:S01]  /*72e0*/  IADD3 R12, -R18, R10, R17 ;  /* 0x0000000a120c7210 */ /* 0x000fe20007ffe111 */
[----:B------:R-:W-:Y:S02]  /*72f0*/  UMOV UR6, UR10 ;  /* 0x0000000a00067c82 */ /* 0x000fe40008000000 */
[----:B------:R-:W-:Y:S01]  /*7300*/  QGMMA.64x192x32.F32.E4M3.E4M3 R24, R216, gdesc[UR4], R24, gsb0 ;  /* 0x02e00004d8187df3 */ /* 0x000fe20008000818 */
[----:B------:R-:W-:Y:S01]  /*7310*/  UIADD3 UR6, UR10, 0x180, URZ ;  /* 0x000001800a067890 */ /* 0x000fe2000fffe03f */
[----:B------:R-:W-:Y:S01]  /*7320*/  VIADD R13, R12, UR56 ;  /* 0x000000380c0d7c36 */ /* 0x000fe20008000000 */
[----:B------:R-:W-:Y:S01]  /*7330*/  UMOV UR7, 0xc0000010 ;  /* 0xc000001000077882 */ /* 0x000fe20000000000 */
[----:B--2---:R-:W-:Y:S02]  /*7340*/  LOP3.LUT P3, RZ, R9, 0x7f, RZ, 0xc0, !PT ;  /* 0x0000007f09ff7812 */ /* 0x004fe4000786c0ff */
[----:B------:R-:W-:-:S11]  /*7350*/  SHF.R.U32.HI R9, RZ, 0x7, R9 ;  /* 0x00000007ff097819 */ /* 0x000fd60000011609 */
        /* <DEDUP_REMOVED lines=26> */
[----:B------:R-:W-:Y:S01]  /*7500*/  ULOP3.LUT UR6, URZ, UR55, URZ, 0x33, !UPT ;  /* 0x000000373f067292 */ /* 0x000fe2000f8e333f */
[----:B------:R-:W-:-:S03]  /*7510*/  IADD3 R8, -R9, 0xb, RZ ;  /* 0x0000000b09087810 */ /* 0x000fc60007ffe1ff */
[----:B------:R-:W0:Y:S02]  /*7520*/  SHFL.IDX PT, R20, R14, RZ, 0x1c1f ;  /* 0x001c1fff0e147589 */ /* 0x000e2400000e0000 */
[----:B------:R-:W-:Y:S02]  /*7530*/  VIADD R12, R12, UR6 ;  /* 0x000000060c0c7c36 */ /* 0x000fe40008000000 */
[----:B0-----:R-:W-:Y:S01]  /*7540*/  IMAD.IADD R11, R13, 0x1, R20 ;  /* 0x000000010d0b7824 */ /* 0x001fe200078e0214 */
[----:B------:R-:W-:Y:S02]  /*7550*/  WARPGROUP.DEPBAR.LE gsb0, 0x0 ;  /* 0x00008000000079c5 */ /* 0x000fe40000010000 */
[----:B------:R0:W-:Y:S06]  /*7560*/  BAR.ARV R8, 0x100 ;  /* 0x000400080000751d */ /* 0x0001ec0000002000 */
[----:B------:R1:W-:Y:S02]  /*7570*/  @!P3 SYNCS.ARRIVE.TRANS64.RED.A1T0 RZ, [R7+URZ], RZ ;  /* 0x000000ff07ffb9a7 */ /* 0x0003e4000810043f */
[----:B-1----:R-:W-:-:S02]  /*7580*/  VIADD R7, R10, 0xffffffff ;  /* 0xffffffff0a077836 */ /* 0x002fc40000000000 */
[----:B------:R-:W-:Y:S01]  /*7590*/  IMAD.IADD R10, R12, 0x1, R20 ;  /* 0x000000010c0a7824 */ /* 0x000fe200078e0214 */
[----:B0-----:R-:W-:Y:S06]  /*75a0*/  @P1 BRA `(.L_x_4138) ;  /* 0x0000000000541947 */ /* 0x001fec0003800000 */
        /* <DEDUP_REMOVED lines=12> */
.L_x_4140:
[----:B------:R-:W-:-:S05]  /*7670*/  IMAD.U32 R200, RZ, RZ, UR54 ;  /* 0x00000036ffc87e24 */ /* 0x000fca000f8e00ff */
[----:B------:R-:W-:-:S13]  /*7680*/  ISETP.NE.AND P1, PT, R200, 0x1, PT ;  /* 0x00000001c800780c */ /* 0x000fda0003f25270 */
[----:B------:R-:W0:Y:S02]  /*7690*/  @P1 LDC.64 R8, c[0x0][0x9e8] ;  /* 0x00027a00ff081b82 */ /* 0x000e240000000a00 */
[----:B0-----:R-:W-:-:S05]  /*76a0*/  @P1 IMAD.HI.U32 R8, R20, R8, RZ ;  /* 0x0000000814081227 */ /* 0x001fca00078e00ff */
[----:B------:R-:W-:-:S07]  /*76b0*/  @P1 SHF.R.U32.HI R20, RZ, R9, R8 ;  /* 0x00000009ff141219 */ /* 0x000fce0000011608 */
.L_x_4141:
[----:B------:R-:W-:Y:S05]  /*76c0*/  BSYNC B0 ;  /* 0x0000000000007941 */ /* 0x000fea0003800000 */
.L_x_4139:
[----:B------:R-:W-:-:S05]  /*76d0*/  IMAD R20, R20, R200, R7 ;  /* 0x000000c814147224 */ /* 0x000fca00078e0207 */
[----:B------:R-:W-:Y:S02]  /*76e0*/  VIADDMNMX R11, R20, R200, R11, PT ;  /* 0x000000c8140b7246 */ /* 0x000fe4000380010b */
[----:B------:R-:W-:-:S07]  /*76f0*/  VIMNMX R10, R10, R20, !PT ;  /* 0x000000140a0a7248 */ /* 0x000fce0007fe0100 */
.L_x_4138:
[C---:B------:R-:W-:Y:S02]  /*7700*/  ISETP.GE.AND P1, PT, R15.reuse, 0x2, PT ;  /* 0x000000020f00780c */ /* 0x040fe40003f26270 */
        /* <DEDUP_REMOVED lines=246> */
.L_x_4144:
[----:B------:R-:W-:-:S05]  /*8670*/  IMAD.U32 R14, RZ, RZ, UR54 ;  /* 0x00000036ff0e7e24 */ /* 0x000fca000f8e00ff */
[----:B------:R-:W-:-:S13]  /*8680*/  ISETP.NE.AND P6, PT, R14, 0x1, PT ;  /* 0x000000010e00780c */ /* 0x000fda0003fc5270 */
[----:B------:R-:W0:Y:S02]  /*8690*/  @P6 LDC.64 R8, c[0x0][0x9e8] ;  /* 0x00027a00ff086b82 */ /* 0x000e240000000a00 */
[----:B0-----:R-:W-:-:S05]  /*86a0*/  @P6 IMAD.HI.U32 R8, R10, R8, RZ ;  /* 0x000000080a086227 */ /* 0x001fca00078e00ff */
[----:B------:R-:W-:-:S07]  /*86b0*/  @P6 SHF.R.U32.HI R10, RZ, R9, R8 ;  /* 0x00000009ff0a6219 */ /* 0x000fce0000011608 */
.L_x_4145:
[----:B------:R-:W-:Y:S05]  /*86c0*/  BSYNC B0 ;  /* 0x0000000000007941 */ /* 0x000fea0003800000 */
.L_x_4143:
[----:B------:R-:W-:-:S05]  /*86d0*/  IMAD R7, R10, R14, R7 ;  /* 0x0000000e0a077224 */ /* 0x000fca00078e0207 */
[----:B------:R-:W-:Y:S02]  /*86e0*/  VIADDMNMX R13, R7, R14, R13, PT ;  /* 0x0000000e070d7246 */ /* 0x000fe4000380010d */
[----:B------:R-:W-:-:S07]  /*86f0*/  VIMNMX R12, R12, R7, !PT ;  /* 0x000000070c0c7248 */ /* 0x000fce0007fe0100 */
.L_x_4142:
        /* <DEDUP_REMOVED lines=72> */
[C---:B------:R-:W-:Y:S02]  /*8b80*/  ISETP.LT.OR P1, PT, R13.reuse, 0x49, P1 ;  /* 0x000000490d00780c */ /* 0x040fe40000f21670 */
        /* <DEDUP_REMOVED lines=23> */
[C---:B------:R-:W-:Y:S02]  /*8d00*/  ISETP.GT.AND P1, PT, R12.reuse, 0x58, !P1 ;  /* 0x000000580c00780c */ /* 0x040fe40004f24270 */
[----:B------:R-:W-:Y:S01]  /*8d10*/  FMNMX.FTZ R10, R133, R8, !PT ;  /* 0x00000008850a7209 */ /* 0x000fe20007810000 */
[----:B------:R-:W-:Y:S01]  /*8d20*/  IMAD.U32 R8, RZ, RZ, UR37 ;  /* 0x00000025ff087e24 */ /* 0x000fe2000f8e00ff */
        /* <DEDUP_REMOVED lines=13> */
[C---:B------:R-:W-:Y:S02]  /*8e00*/  ISETP.GT.AND P1, PT, R12.reuse, 0x60, !P1 ;  /* 0x000000600c00780c */ /* 0x040fe40004f24270 */
[----:B------:R-:W-:Y:S02]  /*8e10*/  ISETP.GT.AND P5, PT, R12, 0x98, !P5 ;  /* 0x000000980c00780c */ /* 0x000fe40006fa4270 */
[----:B------:R-:W-:Y:S02]  /*8e20*/  ISETP.LT.OR P1, PT, R13, 0x61, P1 ;  /* 0x000000610d00780c */ /* 0x000fe40000f21670 */
[----:B0-----:R-:W-:-:S02]  /*8e30*/  FMNMX.FTZ R14, R10, R7, !PT ;  /* 0x000000070a0e7209 */ /* 0x001fc40007810000 */
[----:B------:R-:W-:Y:S02]  /*8e40*/  FSEL R138, R138, -INF , !P1 ;  /* 0xff8000008a8a7808 */ /* 0x000fe40004800000 */
[----:B------:R-:W-:Y:S01]  /*8e50*/  LOP3.LUT P1, RZ, R16, 0x800, RZ, 0xc0, !PT ;  /* 0x0000080010ff7812 */ /* 0x000fe2000782c0ff */
[----:B------:R-:W0:Y:S01]  /*8e60*/  SHFL.BFLY PT, R7, R14, 0x1, 0x1f ;  /* 0x0c201f000e077f89 */ /* 0x000e2200000e0000 */
[C---:B------:R-:W-:Y:S02]  /*8e70*/  ISETP.LT.OR P3, PT, R13.reuse, 0x91, P3 ;  /* 0x000000910d00780c */ /* 0x040fe40001f61670 */
        /* <DEDUP_REMOVED lines=10> */
[----:B------:R-:W-:Y:S02]  /*8f20*/  FSEL R134, R134, -INF , !P5 ;  /* 0xff80000086867808 */ /* 0x000fe40006800000 */
[----:B------:R-:W-:Y:S02]  /*8f30*/  FSEL R142, R142, -INF , !P1 ;  /* 0xff8000008e8e7808 */ /* 0x000fe40004800000 */
[----:B------:R-:W-:Y:S02]  /*8f40*/  LOP3.LUT P1, RZ, R16, 0x200, RZ, 0xc0, !PT ;  /* 0x0000020010ff7812 */ /* 0x000fe4000782c0ff */
[----:B0-----:R-:W-:Y:S02]  /*8f50*/  FMNMX.FTZ R7, R14, R7, !PT ;  /* 0x000000070e077209 */ /* 0x001fe40007810000 */
[----:B------:R-:W-:-:S03]  /*8f60*/  ISETP.GT.AND P1, PT, R12, 0x69, !P1 ;  /* 0x000000690c00780c */ /* 0x000fc60004f24270 */
[----:B------:R-:W-:Y:S01]  /*8f70*/  FFMA.FTZ R8, R7, R8, -8 ;  /* 0xc100000007087423 */ /* 0x000fe20000010008 */
        /* <DEDUP_REMOVED lines=64> */
[----:B------:R-:W-:Y:S02]  /*9380*/  FMNMX.FTZ R186, R9, R0, !PT ;  /* 0x0000000009ba7209 */ /* 0x000fe40007810000 */
[----:B------:R-:W-:Y:S02]  /*9390*/  FSEL R8, R8, RZ, P1 ;  /* 0x000000ff08087208 */ /* 0x000fe40000800000 */
[----:B------:R-:W-:-:S03]  /*93a0*/  ISETP.LT.OR P2, PT, R13, 0x9a, P2 ;  /* 0x0000009a0d00780c */ /* 0x000fc60001741670 */
[--C-:B------:R-:W-:Y:S01]  /*93b0*/  FFMA.FTZ R15, R189, UR37, -R8.reuse ;  /* 0x00000025bd0f7c23 */ /* 0x100fe20008010808 */
[----:B------:R-:W-:Y:S01]  /*93c0*/  FMNMX.FTZ R189, R187, R186, !PT ;  /* 0x000000babbbd7209 */ /* 0x000fe20007810000 */
[--C-:B------:R-:W-:Y:S01]  /*93d0*/  FFMA.FTZ R14, R188, UR37, -R8.reuse ;  /* 0x00000025bc0e7c23 */ /* 0x100fe20008010808 */
[----:B------:R-:W-:-:S01]  /*93e0*/  FFMA.FTZ R188, R140, UR37, -R8 ;  /* 0x000000258cbc7c23 */ /* 0x000fc20008010808 */
        /* <DEDUP_REMOVED lines=81> */
[----:B------:R0:W-:Y:S01]  /*9900*/  MUFU.EX2 R12, R188 ;  /* 0x000000bc000c7308 */ /* 0x0001e20000000800 */
[----:B------:R-:W-:-:S04]  /*9910*/  FMNMX.FTZ R140, R130, R189, !PT ;  /* 0x000000bd828c7209 */ /* 0x000fc80007810000 */
[----:B------:R-:W-:-:S03]  /*9920*/  FMNMX.FTZ R141, R131, R140, !PT ;  /* 0x0000008c838d7209 */ /* 0x000fc60007810000 */
[----:B------:R-:W-:Y:S01]  /*9930*/  MUFU.EX2 R173, R173 ;  /* 0x000000ad00ad7308 */ /* 0x000fe20000000800 */
[----:B------:R-:W-:Y:S01]  /*9940*/  FMNMX.FTZ R140, R134, R141, !PT ;  /* 0x0000008d868c7209 */ /* 0x000fe20007810000 */
[--C-:B------:R-:W-:Y:S01]  /*9950*/  FFMA.FTZ R141, R145, UR37, -R8.reuse ;  /* 0x00000025918d7c23 */ /* 0x100fe20008010808 */
[----:B------:R-:W-:-:S01]  /*9960*/  FFMA.FTZ R145, R149, UR37, -R8 ;  /* 0x0000002595917c23 */ /* 0x000fc20008010808 */
[----:B------:R-:W-:Y:S01]  /*9970*/  IMAD.U32 R149, RZ, RZ, UR37 ;  /* 0x00000025ff957e24 */ /* 0x000fe2000f8e00ff */
[----:B------:R-:W-:-:S03]  /*9980*/  FMNMX.FTZ R186, R135, R140, !PT ;  /* 0x0000008c87ba7209 */ /* 0x000fc60007810000 */
[----:B------:R1:W-:Y:S02]  /*9990*/  MUFU.EX2 R140, R192 ;  /* 0x000000c0008c7308 */ /* 0x0003e40000000800 */
[----:B------:R-:W2:Y:S06]  /*99a0*/  SHFL.BFLY PT, R189, R186, 0x2, 0x1f ;  /* 0x0c401f00babd7f89 */ /* 0x000eac00000e0000 */
[----:B------:R-:W-:Y:S08]  /*99b0*/  MUFU.EX2 R176, R176 ;  /* 0x000000b000b07308 */ /* 0x000ff00000000800 */
[----:B------:R-:W-:Y:S08]  /*99c0*/  MUFU.EX2 R177, R177 ;  /* 0x000000b100b17308 */ /* 0x000ff00000000800 */
[----:B------:R-:W-:Y:S01]  /*99d0*/  MUFU.EX2 R180, R180 ;  /* 0x000000b400b47308 */ /* 0x000fe20000000800 */
[----:B--2---:R-:W-:-:S02]  /*99e0*/  FMNMX.FTZ R189, R186, R189, !PT ;  /* 0x000000bdbabd7209 */ /* 0x004fc40007810000 */
[----:B------:R-:W-:-:S03]  /*99f0*/  FSEL R186, R7, RZ, P1 ;  /* 0x000000ff07ba7208 */ /* 0x000fc60000800000 */
[----:B------:R-:W2:Y:S02]  /*9a00*/  SHFL.BFLY PT, R148, R189, 0x1, 0x1f ;  /* 0x0c201f00bd947f89 */ /* 0x000ea400000e0000 */
[----:B------:R-:W-:Y:S01]  /*9a10*/  MUFU.EX2 R181, R181 ;  /* 0x000000b500b57308 */ /* 0x000fe20000000800 */
[----:B------:R-:W-:-:S07]  /*9a20*/  FADD.FTZ R186, -R186, R3 ;  /* 0x00000003baba7221 */ /* 0x000fce0000010100 */
[----:B------:R-:W-:Y:S08]  /*9a30*/  MUFU.EX2 R3, R133 ;  /* 0x0000008500037308 */ /* 0x000ff00000000800 */
[----:B------:R-:W-:Y:S01]  /*9a40*/  MUFU.EX2 R152, R152 ;  /* 0x0000009800987308 */ /* 0x000fe20000000800 */
[----:B--2---:R-:W-:Y:S01]  /*9a50*/  FMNMX.FTZ R8, R189, R148, !PT ;  /* 0x00000094bd087209 */ /* 0x004fe20007810000 */
[----:B------:R-:W-:-:S06]  /*9a60*/  FMUL.FTZ R148, R186, UR37 ;  /* 0x00000025ba947c20 */ /* 0x000fcc0008410000 */
[----:B------:R-:W-:Y:S01]  /*9a70*/  MUFU.EX2 R153, R153 ;  /* 0x0000009900997308 */ /* 0x000fe20000000800 */
[C---:B------:R-:W-:Y:S01]  /*9a80*/  FSETP.NEU.FTZ.AND P1, PT, R8.reuse, -INF , PT ;  /* 0xff8000000800780b */ /* 0x040fe20003f3d000 */
[----:B------:R-:W-:-:S05]  /*9a90*/  FFMA.FTZ R149, R8, R149, -8 ;  /* 0xc100000008957423 */ /* 0x000fca0000010095 */
[----:B------:R-:W-:Y:S01]  /*9aa0*/  FSEL R186, R149, RZ, P1 ;  /* 0x000000ff95ba7208 */ /* 0x000fe20000800000 */
[----:B------:R-:W2:Y:S04]  /*9ab0*/  MUFU.EX2 R148, R148 ;  /* 0x0000009400947308 */ /* 0x000ea80000000800 */
[----:B------:R-:W-:-:S01]  /*9ac0*/  FFMA.FTZ R189, R190, UR37, -R186 ;  /* 0x00000025bebd7c23 */ /* 0x000fc200080108ba */
[--C-:B0-----:R-:W-:Y:S01]  /*9ad0*/  FFMA.FTZ R188, R9, UR37, -R186.reuse ;  /* 0x0000002509bc7c23 */ /* 0x101fe200080108ba */
[----:B------:R-:W-:-:S01]  /*9ae0*/  FFMA.FTZ R9, R187, UR37, -R186 ;  /* 0x00000025bb097c23 */ /* 0x000fc200080108ba */
[--C-:B------:R-:W-:Y:S01]  /*9af0*/  FFMA.FTZ R190, R191, UR37, -R186.reuse ;  /* 0x00000025bfbe7c23 */ /* 0x100fe200080108ba */
[----:B------:R0:W-:Y:S01]  /*9b00*/  MUFU.EX2 R133, R189 ;  /* 0x000000bd00857308 */ /* 0x0001e20000000800 */
[----:B------:R-:W-:-:S01]  /*9b10*/  FFMA.FTZ R149, R194, UR37, -R186 ;  /* 0x00000025c2957c23 */ /* 0x000fc200080108ba */
[--C-:B-1----:R-:W-:Y:S01]  /*9b20*/  FFMA.FTZ R192, R195, UR37, -R186.reuse ;  /* 0x00000025c3c07c23 */ /* 0x102fe200080108ba */
[----:B------:R-:W-:-:S01]  /*9b30*/  FFMA.FTZ R187, R198, UR37, -R186 ;  /* 0x00000025c6bb7c23 */ /* 0x000fc200080108ba */
[--C-:B------:R-:W-:Y:S01]  /*9b40*/  FFMA.FTZ R194, R199, UR37, -R186.reuse ;  /* 0x00000025c7c27c23 */ /* 0x100fe200080108ba */
[----:B------:R-:W-:-:S01]  /*9b50*/  FFMA.FTZ R191, R158, UR37, -R186 ;  /* 0x000000259ebf7c23 */ /* 0x000fc200080108ba */
[--C-:B------:R-:W-:Y:S01]  /*9b60*/  FFMA.FTZ R158, R162, UR37, -R186.reuse ;  /* 0x00000025a29e7c23 */ /* 0x100fe200080108ba */
[----:B------:R-:W-:-:S01]  /*9b70*/  FFMA.FTZ R162, R166, UR37, -R186 ;  /* 0x00000025a6a27c23 */ /* 0x000fc200080108ba */
[----:B------:R-:W-:Y:S01]  /*9b80*/  MUFU.EX2 R188, R188 ;  /* 0x000000bc00bc7308 */ /* 0x000fe20000000800 */
[----:B0-----:R-:W-:Y:S01]  /*9b90*/  FSEL R189, R8, RZ, P1 ;  /* 0x000000ff08bd7208 */ /* 0x001fe20000800000 */
[----:B--2---:R-:W-:Y:S01]  /*9ba0*/  FFMA.FTZ R193, R148, R6, R11 ;  /* 0x0000000694c17223 */ /* 0x004fe2000001000b */
[----:B------:R-:W-:-:S01]  /*9bb0*/  FFMA.FTZ R170, R170, UR37, -R186 ;  /* 0x00000025aaaa7c23 */ /* 0x000fc200080108ba */
[--C-:B------:R-:W-:Y:S01]  /*9bc0*/  FFMA.FTZ R171, R171, UR37, -R186.reuse ;  /* 0x00000025abab7c23 */ /* 0x100fe200080108ba */
[----:B------:R-:W-:-:S01]  /*9bd0*/  FFMA.FTZ R174, R174, UR37, -R186 ;  /* 0x00000025aeae7c23 */ /* 0x000fc200080108ba */
[----:B------:R-:W-:Y:S01]  /*9be0*/  FADD.FTZ R189, -R189, R0 ;  /* 0x00000000bdbd7221 */ /* 0x000fe20000010100 */
[----:B------:R-:W-:-:S01]  /*9bf0*/  FADD.FTZ R193, R10, R193 ;  /* 0x000000c10ac17221 */ /* 0x000fc20000010000 */
[----:B------:R-:W-:Y:S01]  /*9c00*/  MUFU.EX2 R9, R9 ;  /* 0x0000000900097308 */ /* 0x000fe20000000800 */
[----:B------:R-:W-:-:S01]  /*9c10*/  FFMA.FTZ R175, R175, UR37, -R186 ;  /* 0x00000025afaf7c23 */ /* 0x000fc200080108ba */
[----:B------:R-:W-:Y:S01]  /*9c20*/  FMUL.FTZ R189, R189, UR37 ;  /* 0x00000025bdbd7c20 */ /* 0x000fe20008410000 */
[----:B------:R-:W-:-:S01]  /*9c30*/  FADD.FTZ R166, R14, R193 ;  /* 0x000000c10ea67221 */ /* 0x000fc20000010000 */
        /* <DEDUP_REMOVED lines=24> */
[----:B------:R-:W-:Y:S01]  /*9dc0*/  FFMA.FTZ R127, R127, UR37, -R186 ;  /* 0x000000257f7f7c23 */ /* 0x000fe200080108ba */
[----:B------:R-:W-:-:S01]  /*9dd0*/  FADD.FTZ R6, R9, R6 ;  /* 0x0000000609067221 */ /* 0x000fc20000010000 */
[--C-:B------:R-:W-:Y:S01]  /*9de0*/  FFMA.FTZ R130, R130, UR37, -R186.reuse ;  /* 0x0000002582827c23 */ /* 0x100fe200080108ba */
[----:B------:R-:W-:-:S01]  /*9df0*/  FFMA.FTZ R131, R131, UR37, -R186 ;  /* 0x0000002583837c23 */ /* 0x000fc200080108ba */
[----:B------:R-:W0:Y:S01]  /*9e00*/  MUFU.EX2 R192, R192 ;  /* 0x000000c000c07308 */ /* 0x000e220000000800 */
[----:B------:R-:W-:-:S01]  /*9e10*/  FADD.FTZ R5, R133, R6 ;  /* 0x0000000685057221 */ /* 0x000fc20000010000 */
[--C-:B------:R-:W-:Y:S01]  /*9e20*/  FFMA.FTZ R134, R134, UR37, -R186.reuse ;  /* 0x0000002586867c23 */ /* 0x100fe200080108ba */
[----:B------:R-:W-:-:S02]  /*9e30*/  FFMA.FTZ R135, R135, UR37, -R186 ;  /* 0x0000002587877c23 */ /* 0x000fc400080108ba */
[----:B-1----:R-:W-:-:S03]  /*9e40*/  FADD.FTZ R6, R190, R5 ;  /* 0x00000005be067221 */ /* 0x002fc60000010000 */
[----:B------:R-:W1:Y:S01]  /*9e50*/  MUFU.EX2 R187, R187 ;  /* 0x000000bb00bb7308 */ /* 0x000e620000000800 */
[----:B--2---:R-:W-:-:S07]  /*9e60*/  FADD.FTZ R5, R149, R6 ;  /* 0x0000000695057221 */ /* 0x004fce0000010000 */
[----:B------:R-:W2:Y:S01]  /*9e70*/  MUFU.EX2 R194, R194 ;  /* 0x000000c200c27308 */ /* 0x000ea20000000800 */
[----:B0-----:R-:W-:-:S07]  /*9e80*/  FADD.FTZ R6, R192, R5 ;  /* 0x00000005c0067221 */ /* 0x001fce0000010000 */
[----:B------:R0:W-:Y:S01]  /*9e90*/  MUFU.EX2 R0, R191 ;  /* 0x000000bf00007308 */ /* 0x0001e20000000800 */
[----:B-1----:R-:W-:-:S07]  /*9ea0*/  FADD.FTZ R5, R187, R6 ;  /* 0x00000006bb057221 */ /* 0x002fce0000010000 */
[----:B------:R-:W1:Y:S01]  /*9eb0*/  MUFU.EX2 R170, R170 ;  /* 0x000000aa00aa7308 */ /* 0x000e620000000800 */
[----:B0-----:R-:W-:-:S01]  /*9ec0*/  FADD.FTZ R191, R15, R166 ;  /* 0x000000a60fbf7221 */ /* 0x001fc20000010000 */
[----:B--2---:R-:W-:-:S03]  /*9ed0*/  FADD.FTZ R5, R194, R5 ;  /* 0x00000005c2057221 */ /* 0x004fc60000010000 */
[----:B------:R-:W-:-:S03]  /*9ee0*/  FADD.FTZ R166, R20, R191 ;  /* 0x000000bf14a67221 */ /* 0x000fc60000010000 */
[----:B------:R-:W0:Y:S01]  /*9ef0*/  MUFU.EX2 R171, R171 ;  /* 0x000000ab00ab7308 */ /* 0x000e220000000800 */
[----:B------:R-:W-:-:S04]  /*9f00*/  FADD.FTZ R191, R21, R166 ;  /* 0x000000a615bf7221 */ /* 0x000fc80000010000 */
        /* <DEDUP_REMOVED lines=60> */
[----:B--2---:R-:W-:-:S04]  /*a2d0*/  FADD.FTZ R5, R137, R6 ;  /* 0x0000000689057221 */ /* 0x004fc80000010000 */
[----:B------:R-:W-:-:S03]  /*a2e0*/  FADD.FTZ R6, R12, R5 ;  /* 0x000000050c067221 */ /* 0x000fc60000010000 */
        /* <DEDUP_REMOVED lines=49> */
[----:B------:R-:W-:Y:S01]  /*a600*/  FADD.FTZ R6, R3, R6 ;  /* 0x0000000603067221 */ /* 0x000fe20000010000 */
[----:B-1----:R-:W-:-:S04]  /*a610*/  FADD.FTZ R191, R134, R191 ;  /* 0x000000bf86bf7221 */ /* 0x002fc80000010000 */
[----:B0-----:R-:W-:Y:S01]  /*a620*/  FADD.FTZ R5, R135, R191 ;  /* 0x000000bf87057221 */ /* 0x001fe20000010000 */
[----:B------:R-:W-:Y:S06]  /*a630*/  @!P0 BRA `(.L_x_4146) ;  /* 0x0000000000048947 */ /* 0x000fec0003800000 */
[----:B------:R-:W-:Y:S01]  /*a640*/  BPT.TRAP 0x1 ;  /* 0x000000040000795c */ /* 0x000fe20000300000 */
.L_x_4146:
        /* <DEDUP_REMOVED lines=151> */
.L_x_4129:
        /* <DEDUP_REMOVED lines=25> */
.L_x_4149:
[----:B------:R-:W-:-:S11]  /*b150*/  UISETP.NE.AND UP2, UPT, UR11, 0x1, UPT ;  /* 0x000000010b00788c */ /* 0x000fd6000bf45270 */
[----:B------:R-:W-:Y:S02]  /*b160*/  @UP2 ULDC.64 UR14, c[0x0][0x9e8] ;  /* 0x00027a00000e2ab9 */ /* 0x000fe40000000a00 */
[----:B------:R-:W-:-:S04]  /*b170*/  UIMAD.WIDE.U32 UR6, UR10, UR14, URZ ;  /* 0x0000000e0a0672a5 */ /* 0x000fc8000f8e003f */
[----:B------:R-:W-:-:S12]  /*b180*/  @UP2 USHF.R.U32.HI UR10, URZ, UR15, UR7 ;  /* 0x0000000f3f0a2299 */ /* 0x000fd80008011607 */
.L_x_4150:
[----:B------:R-:W-:-:S04]  /*b190*/  UIMAD UR10, UR10, UR11, URZ ;  /* 0x0000000b0a0a72a4 */ /* 0x000fc8000f8e023f */
[----:B------:R-:W-:-:S04]  /*b1a0*/  UISETP.LT.AND UP2, UPT, UR55, UR10, UPT ;  /* 0x0000000a3700728c */ /* 0x000fc8000bf41270 */
[----:B------:R-:W-:-:S12]  /*b1b0*/  USEL UR55, UR55, UR10, !UP2 ;  /* 0x0000000a37377287 */ /* 0x000fd8000d000000 */
.L_x_4148:
        /* <DEDUP_REMOVED lines=12> */
.L_x_4161:
[----:B------:R-:W-:Y:S01]  /*b280*/  ISETP.NE.AND P2, PT, RZ, UR44, PT ;  /* 0x0000002cff007c0c */ /* 0x000fe2000bf45270 */
[----:B------:R-:W-:-:S04]  /*b290*/  UISETP.NE.AND UP2, UPT, UR55, 0x1, UPT ;  /* 0x000000013700788c */ /* 0x000fc8000bf45270 */
[----:B------:R-:W-:-:S04]  /*b2a0*/  USEL UR45, URZ, 0x1, UP2 ;  /* 0x000000013f2d7887 */ /* 0x000fc80009000000 */
[----:B------:R-:W-:-:S04]  /*b2b0*/  ULOP3.LUT UR45, UR56, UR45, URZ, 0x3c, !UPT ;  /* 0x0000002d382d7292 */ /* 0x000fc8000f8e3c3f */
[----:B------:R-:W-:Y:S08]  /*b2c0*/  @P2 BRA `(.L_x_4152) ;  /* 0x0000000000382947 */ /* 0x000ff00003800000 */
[----:B------:R-:W-:Y:S05]  /*b2d0*/  @!P0 BRA `(.L_x_4153) ;  /* 0x0000000000048947 */ /* 0x000fea0003800000 */
[----:B------:R-:W-:Y:S01]  /*b2e0*/  BPT.TRAP 0x1 ;  /* 0x000000040000795c */ /* 0x000fe20000300000 */
.L_x_4153:
        /* <DEDUP_REMOVED lines=9> */
.L_x_4154:
[----:B-1----:R-:W-:Y:S05]  /*b380*/  @P1 BRA `(.L_x_4152) ;  /* 0x0000000000081947 */ /* 0x002fea0003800000 */
[----:B------:R-:W1:Y:S02]  /*b390*/  SYNCS.PHASECHK.TRANS64.TRYWAIT P1, [UR6+0x33430], R0 ;  /* 0x03343000ff0075a7 */ /* 0x000e640008020146 */
[----:B-1----:R-:W-:Y:S05]  /*b3a0*/  @!P1 BRA `(.L_x_4155) ;  /* 0x0000012400509947 */ /* 0x002fea0003800000 */
.L_x_4152:
        /* <DEDUP_REMOVED lines=191> */
.L_x_4157:
[----:B------:R-:W-:Y:S01]  /*bfa0*/  ULEA UR6, UR55, UR41, 0x3 ;  /* 0x0000002937067291 */ /* 0x000fe2000f8e183f */
[----:B------:R-:W-:-:S05]  /*bfb0*/  IMAD.U32 R0, RZ, RZ, UR56 ;  /* 0x00000038ff007e24 */ /* 0x000fca000f8e00ff */
[----:B------:R-:W-:-:S04]  /*bfc0*/  SHF.L.U32 R0, R0, 0x1f, RZ ;  /* 0x0000001f00007819 */ /* 0x000fc800000006ff */
[----:B------:R0:W1:Y:S01]  /*bfd0*/  SYNCS.PHASECHK.TRANS64.TRYWAIT P1, [UR6+0x33450], R0 ;  /* 0x03345000ff0075a7 */ /* 0x0000620008020146 */
[----:B------:R-:W-:Y:S05]  /*bfe0*/  @!P0 BRA `(.L_x_4158) ;  /* 0x0000000000048947 */ /* 0x000fea0003800000 */
[----:B------:R-:W-:Y:S01]  /*bff0*/  BPT.TRAP 0x1 ;  /* 0x000000040000795c */ /* 0x000fe20000300000 */
.L_x_4158:
[----:B-1----:R-:W-:Y:S05]  /*c000*/  @P1 BRA `(.L_x_4156) ;  /* 0x0000000000081947 */ /* 0x002fea0003800000 */
[----:B------:R-:W1:Y:S02]  /*c010*/  SYNCS.PHASECHK.TRANS64.TRYWAIT P1, [UR6+0x33450], R0 ;  /* 0x03345000ff0075a7 */ /* 0x000e640008020146 */
[----:B-1----:R-:W-:Y:S05]  /*c020*/  @!P1 BRA `(.L_x_4159) ;  /* 0x0000011800489947 */ /* 0x002fea0003800000 */
.L_x_4156:
        /* <DEDUP_REMOVED lines=92> */
[----:B0-----:R-:W-:Y:S01]  /*c5f0*/  SHF.R.U32.HI R232, RZ, 0x7, R232 ;  /* 0x00000007ffe87819 */ /* 0x001fe200000116e8 */
        /* <DEDUP_REMOVED lines=91> */
[----:B------:R-:W-:Y:S01]  /*cbb0*/  IADD3 R194, -R232, 0xb, RZ ;  /* 0x0000000be8c27810 */ /* 0x000fe20007ffe1ff */
[----:B------:R-:W2:Y:S01]  /*cbc0*/  MUFU.EX2 R11, R11 ;  /* 0x0000000b000b7308 */ /* 0x000ea20000000800 */
[----:B0-----:R-:W-:-:S01]  /*cbd0*/  FFMA.FTZ R6, R7, R6, R10 ;  /* 0x0000000607067223 */ /* 0x001fc2000001000a */
[----:B------:R-:W0:Y:S01]  /*cbe0*/  S2R R232, SR_TID.X ;  /* 0x0000000000e87919 */ /* 0x000e220000002100 */
[----:B------:R-:W-:-:S01]  /*cbf0*/  FFMA.FTZ R142, R142, UR37, -R133 ;  /* 0x000000258e8e7c23 */ /* 0x000fc20008010885 */
[--C-:B------:R-:W-:Y:S01]  /*cc00*/  FFMA.FTZ R143, R143, UR37, -R133.reuse ;  /* 0x000000258f8f7c23 */ /* 0x100fe20008010885 */
[----:B------:R-:W-:-:S01]  /*cc10*/  FFMA.FTZ R146, R146, UR37, -R133 ;  /* 0x0000002592927c23 */ /* 0x000fc20008010885 */
[--C-:B------:R-:W-:Y:S01]  /*cc20*/  FFMA.FTZ R147, R147, UR37, -R133.reuse ;  /* 0x0000002593937c23 */ /* 0x100fe20008010885 */
[----:B------:R-:W-:-:S01]  /*cc30*/  FFMA.FTZ R150, R150, UR37, -R133 ;  /* 0x0000002596967c23 */ /* 0x000fc20008010885 */
[----:B------:R-:W3:Y:S01]  /*cc40*/  MUFU.EX2 R184, R184 ;  /* 0x000000b800b87308 */ /* 0x000ee20000000800 */
        /* <DEDUP_REMOVED lines=8> */
[----:B--2---:R-:W-:-:S01]  /*ccd0*/  FADD.FTZ R193, R11, R6 ;  /* 0x000000060bc17221 */ /* 0x004fc20000010000 */
[--C-:B------:R-:W-:Y:S01]  /*cce0*/  FFMA.FTZ R130, R130, UR37, -R133.reuse ;  /* 0x0000002582827c23 */ /* 0x100fe20008010885 */
[----:B------:R-:W-:-:S01]  /*ccf0*/  FFMA.FTZ R131, R131, UR37, -R133 ;  /* 0x0000002583837c23 */ /* 0x000fc20008010885 */
[--C-:B------:R-:W-:Y:S01]  /*cd00*/  FFMA.FTZ R134, R134, UR37, -R133.reuse ;  /* 0x0000002586867c23 */ /* 0x100fe20008010885 */
[----:B------:R-:W-:-:S03]  /*cd10*/  FFMA.FTZ R133, R135, UR37, -R133 ;  /* 0x0000002587857c23 */ /* 0x000fc60008010885 */
[----:B------:R-:W2:Y:S01]  /*cd20*/  MUFU.EX2 R186, R186 ;  /* 0x000000ba00ba7308 */ /* 0x000ea20000000800 */
[----:B---3--:R-:W-:-:S07]  /*cd30*/  FADD.FTZ R5, R184, R5 ;  /* 0x00000005b8057221 */ /* 0x008fce0000010000 */
[----:B------:R-:W3:Y:S01]  /*cd40*/  MUFU.EX2 R13, R13 ;  /* 0x0000000d000d7308 */ /* 0x000ee20000000800 */
[----:B-1----:R-:W-:-:S01]  /*cd50*/  FADD.FTZ R6, R12, R193 ;  /* 0x000000c10c067221 */ /* 0x002fc20000010000 */
[----:B0-----:R-:W-:-:S06]  /*cd60*/  LOP3.LUT P1, RZ, R232, 0x7f, RZ, 0xc0, !PT ;  /* 0x0000007fe8ff7812 */ /* 0x001fcc000782c0ff */
[----:B------:R-:W0:Y:S01]  /*cd70*/  MUFU.EX2 R187, R187 ;  /* 0x000000bb00bb7308 */ /* 0x000e220000000800 */
[----:B--2---:R-:W-:-:S06]  /*cd80*/  FADD.FTZ R192, R186, R5 ;  /* 0x00000005bac07221 */ /* 0x004fcc0000010000 */
[----:B------:R-:W-:Y:S01]  /*cd90*/  @!P1 LEA R195, R195, UR41, 0x3 ;  /* 0x00000029c3c39c11 */ /* 0x000fe2000f8e18ff */
[----:B------:R-:W1:Y:S01]  /*cda0*/  MUFU.EX2 R14, R14 ;  /* 0x0000000e000e7308 */ /* 0x000e620000000800 */
[----:B---3--:R-:W-:-:S07]  /*cdb0*/  FADD.FTZ R5, R13, R6 ;  /* 0x000000060d057221 */ /* 0x008fce0000010000 */
        /* <DEDUP_REMOVED lines=20> */
[----:B------:R-:W-:Y:S02]  /*cf00*/  WARPGROUP.DEPBAR.LE gsb0, 0x0 ;  /* 0x00008000000079c5 */ /* 0x000fe40000010000 */
[----:B------:R-:W-:-:S04]  /*cf10*/  WARPGROUP.ARRIVE ;  /* 0x00000000000079c5 */ /* 0x000fc80000000000 */
[----:B------:R-:W0:Y:S01]  /*cf20*/  MUFU.EX2 R171, R171 ;  /* 0x000000ab00ab7308 */ /* 0x000e220000000800 */
[----:B-1----:R-:W-:-:S01]  /*cf30*/  FADD.FTZ R192, R170, R193 ;  /* 0x000000c1aac07221 */ /* 0x002fc20000010000 */
[----:B------:R-:W-:Y:S01]  /*cf40*/  QGMMA.64x192x32.F32.E4M3.E4M3 R24, R208, gdesc[UR4], R24, gsb0 ;  /* 0x02e00004d0187df3 */ /* 0x000fe20008000818 */
[----:B------:R-:W-:Y:S01]  /*cf50*/  UIADD3 UR6, UR10, 0x480, URZ ;  /* 0x000004800a067890 */ /* 0x000fe2000fffe03f */
[----:B------:R-:W-:-:S04]  /*cf60*/  UMOV UR7, 0xc0000010 ;  /* 0xc000001000077882 */ /* 0x000fc80000000000 */
        /* <DEDUP_REMOVED lines=99> */
[----:B------:R-:W-:-:S05]  /*d5a0*/  @!P1 VIADD R5, R195, 0x33440 ;  /* 0x00033440c3059836 */ /* 0x000fca0000000000 */
[----:B------:R-:W-:Y:S01]  /*d5b0*/  @!P1 PRMT R5, RZ, 0x654, R5 ;  /* 0x00000654ff059816 */ /* 0x000fe20000000005 */
        /* <DEDUP_REMOVED lines=27> */
[----:B------:R2:W-:Y:S02]  /*d770*/  @!P1 SYNCS.ARRIVE.TRANS64.RED.A1T0 RZ, [R5+URZ], RZ ;  /* 0x000000ff05ff99a7 */ /* 0x0005e4000810043f */
[----:B--2---:R-:W-:-:S04]  /*d780*/  FADD.FTZ R5, R125, R6 ;  /* 0x000000067d057221 */ /* 0x004fc80000010000 */
[----:B------:R-:W-:-:S04]  /*d790*/  FADD.FTZ R6, R128, R5 ;  /* 0x0000000580067221 */ /* 0x000fc80000010000 */
[----:B------:R-:W-:-:S04]  /*d7a0*/  FADD.FTZ R5, R129, R6 ;  /* 0x0000000681057221 */ /* 0x000fc80000010000 */
[----:B------:R-:W-:Y:S01]  /*d7b0*/  FADD.FTZ R6, R132, R5 ;  /* 0x0000000584067221 */ /* 0x000fe20000010000 */
[----:B-1----:R-:W-:-:S03]  /*d7c0*/  FADD.FTZ R5, R133, R135 ;  /* 0x0000008785057221 */ /* 0x002fc60000010000 */
[----:B------:R-:W-:Y:S01]  /*d7d0*/  FADD.FTZ R6, R9, R6 ;  /* 0x0000000609067221 */ /* 0x000fe20000010000 */
[----:B0-----:R-:W-:Y:S06]  /*d7e0*/  @!P0 BRA `(.L_x_4160) ;  /* 0x0000000000048947 */ /* 0x001fec0003800000 */
[----:B------:R-:W-:Y:S01]  /*d7f0*/  BPT.TRAP 0x1 ;  /* 0x000000040000795c */ /* 0x000fe20000300000 */
.L_x_4160:
        /* <DEDUP_REMOVED lines=147> */
.L_x_4151:
        /* <DEDUP_REMOVED lines=9> */
.L_x_4180:
[----:B------:R-:W-:Y:S01]  /*e1c0*/  ISETP.NE.AND P2, PT, RZ, UR44, PT ;  /* 0x0000002cff007c0c */ /* 0x000fe2000bf45270 */
[----:B------:R-:W-:-:S04]  /*e1d0*/  UISETP.NE.AND UP2, UPT, UR57, 0x1, UPT ;  /* 0x000000013900788c */ /* 0x000fc8000bf45270 */
[----:B------:R-:W-:-:S04]  /*e1e0*/  USEL UR45, URZ, 0x1, UP2 ;  /* 0x000000013f2d7887 */ /* 0x000fc80009000000 */
[----:B------:R-:W-:-:S04]  /*e1f0*/  ULOP3.LUT UR45, UR58, UR45, URZ, 0x3c, !UPT ;  /* 0x0000002d3a2d7292 */ /* 0x000fc8000f8e3c3f */
[----:B------:R-:W-:Y:S08]  /*e200*/  @P2 BRA `(.L_x_4163) ;  /* 0x0000000000382947 */ /* 0x000ff00003800000 */
[----:B------:R-:W-:Y:S05]  /*e210*/  @!P0 BRA `(.L_x_4164) ;  /* 0x0000000000048947 */ /* 0x000fea0003800000 */
[----:B------:R-:W-:Y:S01]  /*e220*/  BPT.TRAP 0x1 ;  /* 0x000000040000795c */ /* 0x000fe20000300000 */
.L_x_4164:
        /* <DEDUP_REMOVED lines=9> */
.L_x_4165:
[----:B-1----:R-:W-:Y:S05]  /*e2c0*/  @P1 BRA `(.L_x_4163) ;  /* 0x0000000000081947 */ /* 0x002fea0003800000 */
[----:B------:R-:W1:Y:S02]  /*e2d0*/  SYNCS.PHASECHK.TRANS64.TRYWAIT P1, [UR6+0x33430], R0 ;  /* 0x03343000ff0075a7 */ /* 0x000e640008020146 */
[----:B-1----:R-:W-:Y:S05]  /*e2e0*/  @!P1 BRA `(.L_x_4166) ;  /* 0x000000f400b09947 */ /* 0x002fea0003800000 */
.L_x_4163:
        /* <DEDUP_REMOVED lines=191> */
.L_x_4168:
[----:B------:R-:W-:Y:S01]  /*eee0*/  ULEA UR6, UR57, UR41, 0x3 ;  /* 0x0000002939067291 */ /* 0x000fe2000f8e183f */
[----:B------:R-:W-:-:S05]  /*eef0*/  IMAD.U32 R0, RZ, RZ, UR58 ;  /* 0x0000003aff007e24 */ /* 0x000fca000f8e00ff */
[----:B------:R-:W-:-:S04]  /*ef00*/  SHF.L.U32 R0, R0, 0x1f, RZ ;  /* 0x0000001f00007819 */ /* 0x000fc800000006ff */
[----:B------:R0:W1:Y:S01]  /*ef10*/  SYNCS.PHASECHK.TRANS64.TRYWAIT P1, [UR6+0x33450], R0 ;  /* 0x03345000ff0075a7 */ /* 0x0000620008020146 */
[----:B------:R-:W-:Y:S05]  /*ef20*/  @!P0 BRA `(.L_x_4169) ;  /* 0x0000000000048947 */ /* 0x000fea0003800000 */
[----:B------:R-:W-:Y:S01]  /*ef30*/  BPT.TRAP 0x1 ;  /* 0x000000040000795c */ /* 0x000fe20000300000 */
.L_x_4169:
[----:B-1----:R-:W-:Y:S05]  /*ef40*/  @P1 BRA `(.L_x_4167) ;  /* 0x0000000000081947 */ /* 0x002fea0003800000 */
[----:B------:R-:W1:Y:S02]  /*ef50*/  SYNCS.PHASECHK.TRANS64.TRYWAIT P1, [UR6+0x33450], R0 ;  /* 0x03345000ff0075a7 */ /* 0x000e640008020146 */
[----:B-1----:R-:W-:Y:S05]  /*ef60*/  @!P1 BRA `(.L_x_4170) ;  /* 0x000000e800a89947 */ /* 0x002fea0003800000 */
.L_x_4167:
        /* <DEDUP_REMOVED lines=11> */
[----:B------:R-:W-:-:S04]  /*f020*/  ULOP3.LUT UR6, UR6, 0x10000, URZ, 0xfc, !UPT ;  /* 0x0001000006067892 */ /* 0x000fc8000f8efc3f */
[----:B------:R-:W-:-:S07]  /*f030*/  UIMAD UR10, UR57, 0x780, UR6 ;  /* 0x00000780390a78a4 */ /* 0x000fce000f8e0206 */
[----:B------:R-:W-:Y:S02]  /*f040*/  UMOV UR6, UR10 ;  /* 0x0000000a00067c82 */ /* 0x000fe40008000000 */
[----:B------:R-:W-:Y:S01]  /*f050*/  QGMMA.64x192x32.F32.E4M3.E4M3 R24, R216, gdesc[UR4], R24, gsb0 ;  /* 0x02e00004d8187df3 */ /* 0x000fe20008000818 */
[----:B------:R-:W-:Y:S01]  /*f060*/  UIADD3 UR6, UR10, 0x180, URZ ;  /* 0x000001800a067890 */ /* 0x000fe2000fffe03f */
[----:B------:R-:W-:Y:S01]  /*f070*/  UMOV UR7, 0xc0000010 ;  /* 0xc000001000077882 */ /* 0x000fe20000000000 */
[----:B--2---:R-:W-:Y:S02]  /*f080*/  LOP3.LUT P3, RZ, R8, 0x7f, RZ, 0xc0, !PT ;  /* 0x0000007f08ff7812 */ /* 0x004fe4000786c0ff */
[----:B------:R-:W-:-:S04]  /*f090*/  SHF.R.U32.HI R8, RZ, 0x7, R8 ;  /* 0x00000007ff087819 */ /* 0x000fc80000011608 */
[----:B------:R-:W-:Y:S01]  /*f0a0*/  IADD3 R9, -R8, 0xb, RZ ;  /* 0x0000000b08097810 */ /* 0x000fe20007ffe1ff */
[----:B------:R-:W-:-:S04]  /*f0b0*/  VIADD R8, R15, 0x1 ;  /* 0x000000010f087836 */ /* 0x000fc80000000000 */
[----:B------:R-:W-:Y:S02]  /*f0c0*/  IMAD R8, R19, -0x2, R8 ;  /* 0xfffffffe13087824 */ /* 0x000fe400078e0208 */
[----:B------:R-:W-:-:S03]  /*f0d0*/  @!P3 LEA R0, R0, UR41, 0x3 ;  /* 0x000000290000bc11 */ /* 0x000fc6000f8e18ff */
[----:B------:R-:W-:Y:S02]  /*f0e0*/  IADD3 R12, -R18, R8, R17 ;  /* 0x00000008120c7210 */ /* 0x000fe40007ffe111 */
[----:B------:R-:W-:-:S03]  /*f0f0*/  @!P3 VIADD R0, R0, 0x33440 ;  /* 0x000334400000b836 */ /* 0x000fc60000000000 */
[----:B------:R-:W-:Y:S02]  /*f100*/  VIADD R13, R12, UR54 ;  /* 0x000000360c0d7c36 */ /* 0x000fe40008000000 */
        /* <DEDUP_REMOVED lines=24> */
[----:B------:R-:W-:-:S04]  /*f290*/  ULOP3.LUT UR6, URZ, UR55, URZ, 0x33, !UPT ;  /* 0x000000373f067292 */ /* 0x000fc8000f8e333f */
[----:B------:R-:W0:Y:S02]  /*f2a0*/  SHFL.IDX PT, R21, R14, RZ, 0x1c1f ;  /* 0x001c1fff0e157589 */ /* 0x000e2400000e0000 */
[----:B------:R-:W-:Y:S02]  /*f2b0*/  VIADD R12, R12, UR6 ;  /* 0x000000060c0c7c36 */ /* 0x000fe40008000000 */
[--C-:B0-----:R-:W-:Y:S02]  /*f2c0*/  IMAD.IADD R11, R13, 0x1, R21.reuse ;  /* 0x000000010d0b7824 */ /* 0x101fe400078e0215 */
[----:B------:R-:W-:Y:S01]  /*f2d0*/  IMAD.IADD R3, R12, 0x1, R21 ;  /* 0x000000010c037824 */ /* 0x000fe200078e0215 */
[----:B------:R-:W-:Y:S02]  /*f2e0*/  WARPGROUP.DEPBAR.LE gsb0, 0x0 ;  /* 0x00008000000079c5 */ /* 0x000fe40000010000 */
[----:B------:R0:W-:Y:S06]  /*f2f0*/  BAR.ARV R9, 0x100 ;  /* 0x000400090000751d */ /* 0x0001ec0000002000 */
[----:B------:R1:W-:Y:S02]  /*f300*/  @!P3 SYNCS.ARRIVE.TRANS64.RED.A1T0 RZ, [R0+URZ], RZ ;  /* 0x000000ff00ffb9a7 */ /* 0x0003e4000810043f */
[----:B-1----:R-:W-:Y:S01]  /*f310*/  VIADD R0, R8, 0xffffffff ;  /* 0xffffffff08007836 */ /* 0x002fe20000000000 */
        /* <DEDUP_REMOVED lines=13> */
.L_x_4173:
[----:B------:R-:W-:-:S05]  /*f3f0*/  IMAD.U32 R20, RZ, RZ, UR51 ;  /* 0x00000033ff147e24 */ /* 0x000fca000f8e00ff */
[----:B------:R-:W-:-:S13]  /*f400*/  ISETP.NE.AND P1, PT, R20, 0x1, PT ;  /* 0x000000011400780c */ /* 0x000fda0003f25270 */
[----:B------:R-:W0:Y:S02]  /*f410*/  @P1 LDC.64 R8, c[0x0][0x9e8] ;  /* 0x00027a00ff081b82 */ /* 0x000e240000000a00 */
[----:B0-----:R-:W-:-:S05]  /*f420*/  @P1 IMAD.HI.U32 R8, R21, R8, RZ ;  /* 0x0000000815081227 */ /* 0x001fca00078e00ff */
[----:B------:R-:W-:-:S07]  /*f430*/  @P1 SHF.R.U32.HI R21, RZ, R9, R8 ;  /* 0x00000009ff151219 */ /* 0x000fce0000011608 */
.L_x_4174:
[----:B------:R-:W-:Y:S05]  /*f440*/  BSYNC B0 ;  /* 0x0000000000007941 */ /* 0x000fea0003800000 */
.L_x_4172:
[----:B------:R-:W-:-:S05]  /*f450*/  IMAD R8, R21, R20, R0 ;  /* 0x0000001415087224 */ /* 0x000fca00078e0200 */
[----:B------:R-:W-:Y:S02]  /*f460*/  VIADDMNMX R11, R8, R20, R11, PT ;  /* 0x00000014080b7246 */ /* 0x000fe4000380010b */
[----:B------:R-:W-:-:S07]  /*f470*/  VIMNMX R3, R3, R8, !PT ;  /* 0x0000000803037248 */ /* 0x000fce0007fe0100 */
.L_x_4171:
        /* <DEDUP_REMOVED lines=247> */
.L_x_4177:
[----:B------:R-:W-:-:S05]  /*103f0*/  IMAD.U32 R11, RZ, RZ, UR51 ;  /* 0x00000033ff0b7e24 */ /* 0x000fca000f8e00ff */
[----:B------:R-:W-:-:S13]  /*10400*/  ISETP.NE.AND P6, PT, R11, 0x1, PT ;  /* 0x000000010b00780c */ /* 0x000fda0003fc5270 */
[----:B------:R-:W0:Y:S02]  /*10410*/  @P6 LDC.64 R8, c[0x0][0x9e8] ;  /* 0x00027a00ff086b82 */ /* 0x000e240000000a00 */
[----:B0-----:R-:W-:-:S05]  /*10420*/  @P6 IMAD.HI.U32 R8, R3, R8, RZ ;  /* 0x0000000803086227 */ /* 0x001fca00078e00ff */
[----:B------:R-:W-:-:S07]  /*10430*/  @P6 SHF.R.U32.HI R3, RZ, R9, R8 ;  /* 0x00000009ff036219 */ /* 0x000fce0000011608 */
.L_x_4178:
[----:B------:R-:W-:Y:S05]  /*10440*/  BSYNC B0 ;  /* 0x0000000000007941 */ /* 0x000fea0003800000 */
.L_x_4176:
[----:B------:R-:W-:-:S05]  /*10450*/  IMAD R0, R3, R11, R0 ;  /* 0x0000000b03007224 */ /* 0x000fca00078e0200 */
[----:B------:R-:W-:Y:S02]  /*10460*/  VIADDMNMX R13, R0, R11, R13, PT ;  /* 0x0000000b000d7246 */ /* 0x000fe4000380010d */
[----:B------:R-:W-:-:S07]  /*10470*/  VIMNMX R12, R12, R0, !PT ;  /* 0x000000000c0c7248 */ /* 0x000fce0007fe0100 */
.L_x_4175:
        /* <DEDUP_REMOVED lines=501> */
.L_x_4179:
        /* <DEDUP_REMOVED lines=148> */
.L_x_4162:
[----:B------:R-:W-:Y:S06]  /*12d10*/  BAR.ARV 0x8, 0x180 ;  /* 0x0206000000007b1d */ /* 0x000fec0000002000 */
[----:B------:R-:W-:Y:S05]  /*12d20*/  @!P0 BRA `(.L_x_4181) ;  /* 0x0000000000048947 */ /* 0x000fea0003800000 */
[----:B------:R-:W-:Y:S01]  /*12d30*/  BPT.TRAP 0x1 ;  /* 0x000000040000795c */ /* 0x000fe20000300000 */
.L_x_4181:
[----:B------:R-:W-:Y:S01]  /*12d40*/  ULEA UR9, UR51, UR41, 0x3 ;  /* 0x0000002933097291 */ /* 0x000fe2000f8e183f */
[----:B------:R-:W-:-:S05]  /*12d50*/  IMAD.U32 R4, RZ, RZ, UR45 ;  /* 0x0000002dff047e24 */ /* 0x000fca000f8e00ff */
[----:B------:R-:W-:-:S04]  /*12d60*/  SHF.L.U32 R4, R4, 0x1f, RZ ;  /* 0x0000001f04047819 */ /* 0x000fc800000006ff */
[----:B------:R0:W1:Y:S01]  /*12d70*/  SYNCS.PHASECHK.TRANS64.TRYWAIT P1, [UR9+0x33450], R4 ;  /* 0x03345004ff0075a7 */ /* 0x0000620008020149 */
[----:B------:R-:W-:Y:S05]  /*12d80*/  @!P0 BRA `(.L_x_4182) ;  /* 0x0000000000048947 */ /* 0x000fea0003800000 */
[----:B------:R-:W-:Y:S01]  /*12d90*/  BPT.TRAP 0x1 ;  /* 0x000000040000795c */ /* 0x000fe20000300000 */
.L_x_4182:
[----:B-1----:R-:W-:Y:S05]  /*12da0*/  @P1 BRA `(.L_x_4183) ;  /* 0x0000000000081947 */ /* 0x002fea0003800000 */
[----:B------:R-:W1:Y:S02]  /*12db0*/  SYNCS.PHASECHK.TRANS64.TRYWAIT P1, [UR9+0x33450], R4 ;  /* 0x03345004ff0075a7 */ /* 0x000e640008020149 */
[----:B-1----:R-:W-:Y:S05]  /*12dc0*/  @!P1 BRA `(.L_x_4184) ;  /* 0x000000ac00289947 */ /* 0x002fea0003800000 */
.L_x_4183:
        /* <DEDUP_REMOVED lines=11> */
[----:B------:R-:W-:-:S04]  /*12e80*/  PLOP3.LUT P1, PT, PT, PT, UP0, 0x80, 0x0 ;  /* 0x000000000000781c */ /* 0x000fc80003f2f008 */
[----:B------:R-:W-:Y:S02]  /*12e90*/  @UP0 ULDC.64 UR12, c[0x0][0x9c8] ;  /* 0x00027200000c0ab9 */ /* 0x000fe40000000a00 */
[----:B------:R-:W-:Y:S01]  /*12ea0*/  UMOV UR6, UR8 ;  /* 0x0000000800067c82 */ /* 0x000fe20008000000 */
[----:B------:R-:W-:-:S09]  /*12eb0*/  @UP0 UIMAD.WIDE.U32 UR4, UR48, UR12, URZ ;  /* 0x0000000c300402a5 */ /* 0x000fd2000f8e003f */
        /* <DEDUP_REMOVED lines=73> */
.L_x_4185:
        /* <DEDUP_REMOVED lines=106> */
.L_x_4111:
        /* <DEDUP_REMOVED lines=30> */
[----:B------:R-:W0:Y:S01]  /*13bd0*/  S2R R17, SR_SWINHI ;  /* 0x0000000000117919 */ /* 0x000e220000002f00 */
[----:B------:R-:W-:-:S02]  /*13be0*/  F2FP.BF16.F32.PACK_AB R9, R118, R9 ;  /* 0x000000097609723e */ /* 0x000fc400000010ff */
[----:B------:R-:W-:Y:S02]  /*13bf0*/  ISETP.EQ.OR P0, PT, R6, 0x3, !P0 ;  /* 0x000000030600780c */ /* 0x000fe40004702670 */
[----:B------:R-:W-:Y:S02]  /*13c00*/  F2FP.BF16.F32.PACK_AB R8, R119, R8 ;  /* 0x000000087708723e */ /* 0x000fe400000010ff */
[----:B------:R-:W-:Y:S02]  /*13c10*/  SEL R68, R37, R36, P0 ;  /* 0x0000002425447207 */ /* 0x000fe40000000000 */
[----:B------:R-:W-:Y:S02]  /*13c20*/  SEL R70, R36, R37, P0 ;  /* 0x0000002524467207 */ /* 0x000fe40000000000 */
[----:B------:R-:W-:Y:S02]  /*13c30*/  SEL R104, R39, R38, P0 ;  /* 0x0000002627687207 */ /* 0x000fe40000000000 */
[----:B------:R-:W-:-:S02]  /*13c40*/  F2FP.BF16.F32.PACK_AB R11, R116, R11 ;  /* 0x0000000b740b723e */ /* 0x000fc400000010ff */
[----:B------:R-:W-:Y:S02]  /*13c50*/  F2FP.BF16.F32.PACK_AB R10, R117, R10 ;  /* 0x0000000a750a723e */ /* 0x000fe400000010ff */
[----:B------:R-:W-:Y:S02]  /*13c60*/  SEL R38, R38, R39, P0 ;  /* 0x0000002726267207 */ /* 0x000fe40000000000 */
[----:B------:R-:W-:Y:S02]  /*13c70*/  F2FP.BF16.F32.PACK_AB R127, R126, R127 ;  /* 0x0000007f7e7f723e */ /* 0x000fe400000010ff */
[----:B------:R-:W-:Y:S02]  /*13c80*/  F2FP.BF16.F32.PACK_AB R123, R122, R123 ;  /* 0x0000007b7a7b723e */ /* 0x000fe400000010ff */
[----:B------:R-:W-:Y:S02]  /*13c90*/  F2FP.BF16.F32.PACK_AB R42, R71, R42 ;  /* 0x0000002a472a723e */ /* 0x000fe400000010ff */
[----:B------:R-:W-:-:S02]  /*13ca0*/  SEL R122, R9, R8, P0 ;  /* 0x00000008097a7207 */ /* 0x000fc40000000000 */
[----:B------:R-:W-:Y:S02]  /*13cb0*/  SEL R126, R8, R9, P0 ;  /* 0x00000009087e7207 */ /* 0x000fe40000000000 */
[----:B------:R-:W-:Y:S02]  /*13cc0*/  F2FP.BF16.F32.PACK_AB R97, R88, R97 ;  /* 0x000000615861723e */ /* 0x000fe400000010ff */
[----:B------:R-:W-:Y:S02]  /*13cd0*/  F2FP.BF16.F32.PACK_AB R41, R76, R41 ;  /* 0x000000294c29723e */ /* 0x000fe400000010ff */
[----:B------:R-:W-:Y:S02]  /*13ce0*/  MOV R6, R0 ;  /* 0x0000000000067202 */ /* 0x000fe40000000f00 */
[----:B0-----:R-:W-:Y:S02]  /*13cf0*/  MOV R7, R17 ;  /* 0x0000001100077202 */ /* 0x001fe40000000f00 */
[----:B------:R-:W-:-:S02]  /*13d00*/  F2FP.BF16.F32.PACK_AB R40, R77, R40 ;  /* 0x000000284d28723e */ /* 0x000fc400000010ff */
[----:B------:R-:W-:Y:S01]  /*13d10*/  F2FP.BF16.F32.PACK_AB R31, R86, R31 ;  /* 0x0000001f561f723e */ /* 0x000fe200000010ff */
[----:B------:R-:W-:Y:S01]  /*13d20*/  IMAD.WIDE R36, R227, 0x2, R6 ;  /* 0x00000002e3247825 */ /* 0x000fe200078e0206 */
[----:B------:R-:W-:Y:S02]  /*13d30*/  F2FP.BF16.F32.PACK_AB R44, R69, R44 ;  /* 0x0000002c452c723e */ /* 0x000fe400000010ff */
[----:B------:R-:W-:Y:S02]  /*13d40*/  SEL R86, R11, R10, P0 ;  /* 0x0000000a0b567207 */ /* 0x000fe40000000000 */
[C---:B------:R-:W-:Y:S02]  /*13d50*/  IADD3 R17, P4, R36.reuse, 0x20, RZ ;  /* 0x0000002024117810 */ /* 0x040fe40007f9e0ff */
[----:B------:R-:W-:Y:S02]  /*13d60*/  IADD3 R39, P5, R36, 0x40, RZ ;  /* 0x0000004024277810 */ /* 0x000fe40007fbe0ff */
[----:B------:R-:W-:Y:S01]  /*13d70*/  LOP3.LUT R8, R17, 0x380, RZ, 0xc0, !PT ;  /* 0x0000038011087812 */ /* 0x000fe200078ec0ff */
[--C-:B------:R-:W-:Y:S01]  /*13d80*/  IMAD.X R35, RZ, RZ, R37.reuse, P4 ;  /* 0x000000ffff237224 */ /* 0x100fe200020e0625 */
[----:B------:R-:W-:Y:S01]  /*13d90*/  SEL R88, R10, R11, P0 ;  /* 0x0000000b0a587207 */ /* 0x000fe20000000000 */
[----:B------:R-:W-:Y:S01]  /*13da0*/  IMAD.X R33, RZ, RZ, R37, P5 ;  /* 0x000000ffff217224 */ /* 0x000fe200028e0625 */
[----:B------:R-:W-:-:S02]  /*13db0*/  F2FP.BF16.F32.PACK_AB R21, R102, R21 ;  /* 0x000000156615723e */ /* 0x000fc400000010ff */
[----:B------:R-:W-:Y:S02]  /*13dc0*/  LOP3.LUT R10, R39, 0x380, RZ, 0xc0, !PT ;  /* 0x00000380270a7812 */ /* 0x000fe400078ec0ff */
[----:B------:R-:W-:Y:S02]  /*13dd0*/  SEL R102, R43, R42, P0 ;  /* 0x0000002a2b667207 */ /* 0x000fe40000000000 */
[----:B------:R-:W-:Y:S02]  /*13de0*/  F2FP.BF16.F32.PACK_AB R47, R62, R47 ;  /* 0x0000002f3e2f723e */ /* 0x000fe400000010ff */
[----:B------:R-:W-:Y:S02]  /*13df0*/  SEL R66, R41, R40, P0 ;  /* 0x0000002829427207 */ /* 0x000fe40000000000 */
[----:B------:R-:W-:Y:S02]  /*13e00*/  SEL R42, R42, R43, P0 ;  /* 0x0000002b2a2a7207 */ /* 0x000fe40000000000 */
[----:B------:R-:W-:-:S02]  /*13e10*/  SHF.R.U64 R8, R8, 0x3, RZ ;  /* 0x0000000308087819 */ /* 0x000fc400000012ff */
[----:B------:R-:W-:Y:S02]  /*13e20*/  F2FP.BF16.F32.PACK_AB R13, R110, R13 ;  /* 0x0000000d6e0d723e */ /* 0x000fe400000010ff */
[----:B------:R-:W-:Y:S02]  /*13e30*/  F2FP.BF16.F32.PACK_AB R12, R111, R12 ;  /* 0x0000000c6f0c723e */ /* 0x000fe400000010ff */
[----:B------:R-:W-:Y:S02]  /*13e40*/  SEL R62, R45, R44, P0 ;  /* 0x0000002c2d3e7207 */ /* 0x000fe40000000000 */
[----:B------:R-:W-:Y:S02]  /*13e50*/  SEL R40, R40, R41, P0 ;  /* 0x0000002928287207 */ /* 0x000fe40000000000 */
[----:B------:R-:W-:Y:S02]  /*13e60*/  IADD3 R43, P1, R36, 0x4000, RZ ;  /* 0x00004000242b7810 */ /* 0x000fe40007f3e0ff */
[----:B------:R-:W-:-:S02]  /*13e70*/  SEL R44, R44, R45, P0 ;  /* 0x0000002d2c2c7207 */ /* 0x000fc40000000000 */
[----:B------:R-:W-:Y:S02]  /*13e80*/  IADD3 R41, P6, R36, 0x60, RZ ;  /* 0x0000006024297810 */ /* 0x000fe40007fde0ff */
[----:B------:R-:W-:Y:S02]  /*13e90*/  SHF.R.U64 R10, R10, 0x3, RZ ;  /* 0x000000030a0a7819 */ /* 0x000fe400000012ff */
[----:B------:R-:W-:Y:S02]  /*13ea0*/  F2FP.BF16.F32.PACK_AB R49, R60, R49 ;  /* 0x000000313c31723e */ /* 0x000fe400000010ff */
[----:B------:R-:W-:Y:S02]  /*13eb0*/  F2FP.BF16.F32.PACK_AB R48, R61, R48 ;  /* 0x000000303d30723e */ /* 0x000fe400000010ff */
[----:B------:R-:W-:Y:S02]  /*13ec0*/  IADD3 R45, P2, R36, 0x4020, RZ ;  /* 0x00004020242d7810 */ /* 0x000fe40007f5e0ff */
[----:B------:R-:W-:-:S02]  /*13ed0*/  F2FP.BF16.F32.PACK_AB R53, R53, R120 ;  /* 0x000000783535723e */ /* 0x000fc400000010ff */
[----:B------:R-:W-:Y:S02]  /*13ee0*/  LOP3.LUT R34, R8, R17, RZ, 0x3c, !PT ;  /* 0x0000001108227212 */ /* 0x000fe400078e3cff */
[----:B------:R-:W-:Y:S02]  /*13ef0*/  F2FP.BF16.F32.PACK_AB R46, R63, R46 ;  /* 0x0000002e3f2e723e */ /* 0x000fe400000010ff */
[----:B------:R-:W-:Y:S02]  /*13f00*/  F2FP.BF16.F32.PACK_AB R29, R92, R29 ;  /* 0x0000001d5c1d723e */ /* 0x000fe400000010ff */
[----:B------:R-:W-:Y:S02]  /*13f10*/  F2FP.BF16.F32.PACK_AB R28, R93, R28 ;  /* 0x0000001c5d1c723e */ /* 0x000fe400000010ff */
[----:B------:R-:W-:Y:S02]  /*13f20*/  SEL R118, R13, R12, P0 ;  /* 0x0000000c0d767207 */ /* 0x000fe40000000000 */
[----:B------:R-:W-:-:S02]  /*13f30*/  SEL R120, R12, R13, P0 ;  /* 0x0000000d0c787207 */ /* 0x000fc40000000000 */
[----:B------:R-:W-:Y:S02]  /*13f40*/  LOP3.LUT R8, R43, 0x380, RZ, 0xc0, !PT ;  /* 0x000003802b087812 */ /* 0x000fe400078ec0ff */
[----:B------:R-:W-:Y:S02]  /*13f50*/  F2FP.BF16.F32.PACK_AB R52, R52, R121 ;  /* 0x000000793434723e */ /* 0x000fe400000010ff */
[----:B------:R-:W-:Y:S02]  /*13f60*/  F2FP.BF16.F32.PACK_AB R30, R87, R30 ;  /* 0x0000001e571e723e */ /* 0x000fe400000010ff */
[----:B------:R-:W-:Y:S02]  /*13f70*/  LOP3.LUT R12, R41, 0x380, RZ, 0xc0, !PT ;  /* 0x00000380290c7812 */ /* 0x000fe400078ec0ff */
[----:B------:R-:W-:Y:S02]  /*13f80*/  LOP3.LUT R32, R10, R39, RZ, 0x3c, !PT ;  /* 0x000000270a207212 */ /* 0x000fe400078e3cff */
[----:B------:R-:W-:-:S02]  /*13f90*/  F2FP.BF16.F32.PACK_AB R25, R100, R25 ;  /* 0x000000196419723e */ /* 0x000fc400000010ff */
[----:B------:R-:W-:Y:S02]  /*13fa0*/  F2FP.BF16.F32.PACK_AB R24, R101, R24 ;  /* 0x000000186518723e */ /* 0x000fe400000010ff */
[----:B------:R-:W-:Y:S02]  /*13fb0*/  SEL R60, R49, R48, P0 ;  /* 0x00000030313c7207 */ /* 0x000fe40000000000 */
[----:B------:R-:W-:Y:S02]  /*13fc0*/  LOP3.LUT R10, R45, 0x380, RZ, 0xc0, !PT ;  /* 0x000003802d0a7812 */ /* 0x000fe400078ec0ff */
[----:B------:R-:W-:Y:S02]  /*13fd0*/  F2FP.BF16.F32.PACK_AB R81, R72, R81 ;  /* 0x000000514851723e */ /* 0x000fe400000010ff */
[----:B------:R-:W-:Y:S02]  /*13fe0*/  F2FP.BF16.F32.PACK_AB R15, R108, R15 ;  /* 0x0000000f6c0f723e */ /* 0x000fe400000010ff */
[----:B------:R-:W-:-:S02]  /*13ff0*/  F2FP.BF16.F32.PACK_AB R14, R109, R14 ;  /* 0x0000000e6d0e723e */ /* 0x000fc400000010ff */
[----:B------:R-:W-:Y:S02]  /*14000*/  SEL R48, R48, R49, P0 ;  /* 0x0000003130307207 */ /* 0x000fe40000000000 */
[----:B------:R-:W-:Y:S02]  /*14010*/  SEL R72, R29, R28, P0 ;  /* 0x0000001c1d487207 */ /* 0x000fe40000000000 */
[----:B------:R-:W-:Y:S01]  /*14020*/  SEL R74, R28, R29, P0 ;  /* 0x0000001d1c4a7207 */ /* 0x000fe20000000000 */
[----:B------:R-:W-:Y:S01]  /*14030*/  IMAD.X R29, RZ, RZ, R37, P1 ;  /* 0x000000ffff1d7224 */ /* 0x000fe200008e0625 */
[----:B------:R-:W-:Y:S02]  /*14040*/  SEL R100, R47, R46, P0 ;  /* 0x0000002e2f647207 */ /* 0x000fe40000000000 */
[----:B------:R-:W-:Y:S02]  /*14050*/  IADD3 R49, P4, R36, 0x4060, RZ ;  /* 0x0000406024317810 */ /* 0x000fe40007f9e0ff */
[----:B------:R-:W-:-:S02]  /*14060*/  SHF.R.U64 R8, R8, 0x3, RZ ;  /* 0x0000000308087819 */ /* 0x000fc400000012ff */
[----:B------:R-:W-:Y:S02]  /*14070*/  F2FP.BF16.F32.PACK_AB R131, R130, R131 ;  /* 0x000000838283723e */ /* 0x000fe400000010ff */
[----:B------:R-:W-:Y:S02]  /*14080*/  SEL R58, R52, R53, P0 ;  /* 0x00000035343a7207 */ /* 0x000fe40000000000 */
[----:B------:R-:W-:Y:S02]  /*14090*/  SEL R46, R46, R47, P0 ;  /* 0x0000002f2e2e7207 */ /* 0x000fe40000000000 */
[----:B------:R-:W-:Y:S02]  /*140a0*/  SEL R106, R31, R30, P0 ;  /* 0x0000001e1f6a7207 */ /* 0x000fe40000000000 */
[----:B------:R-:W-:Y:S01]  /*140b0*/  SEL R108, R30, R31, P0 ;  /* 0x0000001f1e6c7207 */ /* 0x000fe20000000000 */
[----:B------:R-:W-:Y:S01]  /*140c0*/  IMAD.X R31, RZ, RZ, R37, P6 ;  /* 0x000000ffff1f7224 */ /* 0x000fe200030e0625 */
[----:B------:R-:W-:-:S02]  /*140d0*/  IADD3 R51, P5, R36, 0x8000, RZ ;  /* 0x0000800024337810 */ /* 0x000fc40007fbe0ff */
[----:B------:R-:W-:Y:S02]  /*140e0*/  SHF.R.U64 R12, R12, 0x3, RZ ;  /* 0x000000030c0c7819 */ /* 0x000fe400000012ff */
[----:B------:R-:W-:Y:S02]  /*140f0*/  SEL R52, R53, R52, P0 ;  /* 0x0000003435347207 */ /* 0x000fe40000000000 */
[----:B------:R-:W-:Y:S02]  /*14100*/  SEL R76, R25, R24, P0 ;  /* 0x00000018194c7207 */ /* 0x000fe40000000000 */
[----:B------:R-:W-:Y:S01]  /*14110*/  SEL R78, R24, R25, P0 ;  /* 0x00000019184e7207 */ /* 0x000fe20000000000 */
[----:B------:R-:W-:Y:S01]  /*14120*/  IMAD.X R25, RZ, RZ, R37, P2 ;  /* 0x000000ffff197224 */ /* 0x000fe200010e0625 */
[C---:B------:R-:W-:Y:S02]  /*14130*/  IADD3 R47, P3, R36.reuse, 0x4040, RZ ;  /* 0x00004040242f7810 */ /* 0x040fe40007f7e0ff */
[----:B------:R-:W-:-:S02]  /*14140*/  IADD3 R130, P1, R36, 0x8040, RZ ;  /* 0x0000804024827810 */ /* 0x000fc40007f3e0ff */
[----:B------:R-:W-:Y:S02]  /*14150*/  SHF.R.U64 R10, R10, 0x3, RZ ;  /* 0x000000030a0a7819 */ /* 0x000fe400000012ff */
[----:B------:R-:W-:Y:S01]  /*14160*/  SEL R82, R15, R14, P0 ;  /* 0x0000000e0f527207 */ /* 0x000fe20000000000 */
[--C-:B------:R-:W-:Y:S01]  /*14170*/  IMAD.X R9, RZ, RZ, R37.reuse, P1 ;  /* 0x000000ffff097224 */ /* 0x100fe200008e0625 */
[----:B------:R-:W-:Y:S01]  /*14180*/  SEL R84, R14, R15, P0 ;  /* 0x0000000f0e547207 */ /* 0x000fe20000000000 */
[--C-:B------:R-:W-:Y:S01]  /*14190*/  IMAD.X R15, RZ, RZ, R37.reuse, P5 ;  /* 0x000000ffff0f7224 */ /* 0x100fe200028e0625 */
[C---:B------:R-:W-:Y:S02]  /*141a0*/  IADD3 R53, P6, R36.reuse, 0x8020, RZ ;  /* 0x0000802024357810 */ /* 0x040fe40007fde0ff */
[----:B------:R-:W-:Y:S02]  /*141b0*/  IADD3 R134, P2, R36, 0x8060, RZ ;  /* 0x0000806024867810 */ /* 0x000fe40007f5e0ff */
[----:B------:R-:W-:Y:S01]  /*141c0*/  LOP3.LUT R14, R49, 0x380, RZ, 0xc0, !PT ;  /* 0x00000380310e7812 */ /* 0x000fe200078ec0ff */
[----:B------:R-:W-:Y:S01]  /*141d0*/  IMAD.X R13, RZ, RZ, R37, P6 ;  /* 0x000000ffff0d7224 */ /* 0x000fe200030e0625 */
[----:B------:R-:W-:-:S02]  /*141e0*/  LOP3.LUT R28, R8, R43, RZ, 0x3c, !PT ;  /* 0x0000002b081c7212 */ /* 0x000fc400078e3cff */
[----:B------:R-:W-:Y:S02]  /*141f0*/  LOP3.LUT R30, R12, R41, RZ, 0x3c, !PT ;  /* 0x000000290c1e7212 */ /* 0x000fe400078e3cff */
[----:B------:R-:W-:Y:S02]  /*14200*/  LOP3.LUT R8, R51, 0x380, RZ, 0xc0, !PT ;  /* 0x0000038033087812 */ /* 0x000fe400078ec0ff */
[----:B------:R-:W-:Y:S02]  /*14210*/  LOP3.LUT R11, R36, 0x380, RZ, 0xc0, !PT ;  /* 0x00000380240b7812 */ /* 0x000fe400078ec0ff */
[----:B------:R-:W-:Y:S02]  /*14220*/  LOP3.LUT R12, R47, 0x380, RZ, 0xc0, !PT ;  /* 0x000003802f0c7812 */ /* 0x000fe400078ec0ff */
[----:B------:R-:W-:Y:S02]  /*14230*/  LOP3.LUT R24, R10, R45, RZ, 0x3c, !PT ;  /* 0x0000002d0a187212 */ /* 0x000fe400078e3cff */
[----:B------:R-:W-:-:S02]  /*14240*/  LOP3.LUT R17, R130, 0x380, RZ, 0xc0, !PT ;  /* 0x0000038082117812 */ /* 0x000fc400078ec0ff */
[----:B------:R-:W-:Y:S02]  /*14250*/  F2FP.BF16.F32.PACK_AB R20, R103, R20 ;  /* 0x000000146714723e */ /* 0x000fe400000010ff */
[----:B------:R-:W-:Y:S02]  /*14260*/  LOP3.LUT R10, R53, 0x380, RZ, 0xc0, !PT ;  /* 0x00000380350a7812 */ /* 0x000fe400078ec0ff */
[----:B------:R-:W-:Y:S02]  /*14270*/  SHF.R.U64 R14, R14, 0x3, RZ ;  /* 0x000000030e0e7819 */ /* 0x000fe400000012ff */
[----:B------:R-:W-:Y:S02]  /*14280*/  LOP3.LUT R39, R134, 0x380, RZ, 0xc0, !PT ;  /* 0x0000038086277812 */ /* 0x000fe400078ec0ff */
[----:B------:R-:W-:Y:S02]  /*14290*/  F2FP.BF16.F32.PACK_AB R27, R94, R27 ;  /* 0x0000001b5e1b723e */ /* 0x000fe400000010ff */
[----:B------:R-:W-:-:S02]  /*142a0*/  F2FP.BF16.F32.PACK_AB R26, R95, R26 ;  /* 0x0000001a5f1a723e */ /* 0x000fc400000010ff */
[----:B------:R-:W-:Y:S02]  /*142b0*/  SHF.R.U64 R8, R8, 0x3, RZ ;  /* 0x0000000308087819 */ /* 0x000fe400000012ff */
[----:B------:R-:W-:Y:S02]  /*142c0*/  F2FP.BF16.F32.PACK_AB R132, R132, R133 ;  /* 0x000000858484723e */ /* 0x000fe400000010ff */
[----:B------:R-:W-:Y:S02]  /*142d0*/  SHF.R.U64 R11, R11, 0x3, RZ ;  /* 0x000000030b0b7819 */ /* 0x000fe400000012ff */
[----:B------:R-:W-:Y:S02]  /*142e0*/  SHF.R.U64 R12, R12, 0x3, RZ ;  /* 0x000000030c0c7819 */ /* 0x000fe400000012ff */
[----:B------:R-:W-:Y:S02]  /*142f0*/  SHF.R.U64 R17, R17, 0x3, RZ ;  /* 0x0000000311117819 */ /* 0x000fe400000012ff */
[----:B------:R-:W-:-:S02]  /*14300*/  F2FP.BF16.F32.PACK_AB R96, R96, R113 ;  /* 0x000000716060723e */ /* 0x000fc400000010ff */
[----:B------:R-:W-:Y:S02]  /*14310*/  F2FP.BF16.F32.PACK_AB R128, R128, R129 ;  /* 0x000000818080723e */ /* 0x000fe400000010ff */
[----:B------:R-:W-:Y:S02]  /*14320*/  SEL R114, R21, R20, P0 ;  /* 0x0000001415727207 */ /* 0x000fe40000000000 */
[----:B------:R-:W-:Y:S01]  /*14330*/  SEL R116, R20, R21, P0 ;  /* 0x0000001514747207 */ /* 0x000fe20000000000 */
[----:B------:R-:W-:Y:S01]  /*14340*/  IMAD.X R21, RZ, RZ, R37, P4 ;  /* 0x000000ffff157224 */ /* 0x000fe200020e0625 */
[----:B------:R-:W-:Y:S02]  /*14350*/  SHF.R.U64 R10, R10, 0x3, RZ ;  /* 0x000000030a0a7819 */ /* 0x000fe400000012ff */
[----:B------:R-:W-:Y:S02]  /*14360*/  F2FP.BF16.F32.PACK_AB R80, R80, R89 ;  /* 0x000000595050723e */ /* 0x000fe400000010ff */
[----:B------:R-:W-:-:S02]  /*14370*/  LOP3.LUT R20, R14, R49, RZ, 0x3c, !PT ;  /* 0x000000310e147212 */ /* 0x000fc400078e3cff */
[----:B------:R-:W-:Y:S02]  /*14380*/  SHF.R.U64 R39, R39, 0x3, RZ ;  /* 0x0000000327277819 */ /* 0x000fe400000012ff */
[----:B------:R-:W-:Y:S02]  /*14390*/  F2FP.BF16.F32.PACK_AB R64, R64, R73 ;  /* 0x000000494040723e */ /* 0x000fe400000010ff */
[----:B------:R-:W-:Y:S02]  /*143a0*/  F2FP.BF16.F32.PACK_AB R65, R56, R65 ;  /* 0x000000413841723e */ /* 0x000fe400000010ff */
[----:B------:R-:W-:Y:S02]  /*143b0*/  SEL R110, R27, R26, P0 ;  /* 0x0000001a1b6e7207 */ /* 0x000fe40000000000 */
[----:B------:R-:W-:Y:S01]  /*143c0*/  SEL R112, R26, R27, P0 ;  /* 0x0000001b1a707207 */ /* 0x000fe20000000000 */
[----:B------:R-:W-:Y:S01]  /*143d0*/  IMAD.X R27, RZ, RZ, R37, P3 ;  /* 0x000000ffff1b7224 */ /* 0x000fe200018e0625 */
[----:B------:R-:W-:-:S02]  /*143e0*/  LOP3.LUT R14, R8, R51, RZ, 0x3c, !PT ;  /* 0x00000033080e7212 */ /* 0x000fc400078e3cff */
[----:B------:R-:W-:Y:S02]  /*143f0*/  F2FP.BF16.F32.PACK_AB R124, R124, R125 ;  /* 0x0000007d7c7c723e */ /* 0x000fe400000010ff */
[----:B------:R-:W-:Y:S02]  /*14400*/  F2FP.BF16.F32.PACK_AB R54, R54, R57 ;  /* 0x000000393636723e */ /* 0x000fe400000010ff */
[----:B------:R-:W-:Y:S02]  /*14410*/  F2FP.BF16.F32.PACK_AB R55, R55, R50 ;  /* 0x000000323737723e */ /* 0x000fe400000010ff */
[----:B------:R-:W-:Y:S02]  /*14420*/  SEL R18, R132, R131, P0 ;  /* 0x0000008384127207 */ /* 0x000fe40000000000 */
[----:B------:R-:W-:Y:S01]  /*14430*/  LOP3.LUT R36, R11, R36, RZ, 0x3c, !PT ;  /* 0x000000240b247212 */ /* 0x000fe200078e3cff */
[----:B------:R-:W-:Y:S01]  /*14440*/  IMAD.X R11, RZ, RZ, R37, P2 ;  /* 0x000000ffff0b7224 */ /* 0x000fe200010e0625 */
[----:B------:R-:W-:-:S02]  /*14450*/  LOP3.LUT R26, R12, R47, RZ, 0x3c, !PT ;  /* 0x0000002f0c1a7212 */ /* 0x000fc400078e3cff */
[----:B------:R-:W-:Y:S02]  /*14460*/  LOP3.LUT R8, R17, R130, RZ, 0x3c, !PT ;  /* 0x0000008211087212 */ /* 0x000fe400078e3cff */
[----:B------:R-:W-:Y:S02]  /*14470*/  SEL R132, R131, R132, P0 ;  /* 0x0000008483847207 */ /* 0x000fe40000000000 */
[----:B------:R-:W-:Y:S02]  /*14480*/  SEL R50, R128, R127, P0 ;  /* 0x0000007f80327207 */ /* 0x000fe40000000000 */
[----:B------:R-:W-:Y:S02]  /*14490*/  SEL R90, R96, R97, P0 ;  /* 0x00000061605a7207 */ /* 0x000fe40000000000 */
[----:B------:R-:W-:Y:S02]  /*144a0*/  LOP3.LUT R12, R10, R53, RZ, 0x3c, !PT ;  /* 0x000000350a0c7212 */ /* 0x000fe400078e3cff */
[----:B------:R-:W-:-:S02]  /*144b0*/  SEL R128, R127, R128, P0 ;  /* 0x000000807f807207 */ /* 0x000fc40000000000 */
[----:B------:R-:W-:Y:S02]  /*144c0*/  SEL R96, R97, R96, P0 ;  /* 0x0000006061607207 */ /* 0x000fe40000000000 */
[----:B------:R-:W-:Y:S02]  /*144d0*/  SEL R92, R80, R81, P0 ;  /* 0x00000051505c7207 */ /* 0x000fe40000000000 */
[----:B------:R-:W-:Y:S02]  /*144e0*/  LOP3.LUT R10, R39, R134, RZ, 0x3c, !PT ;  /* 0x00000086270a7212 */ /* 0x000fe400078e3cff */
        /* <DEDUP_REMOVED lines=9> */
[----:B------:R-:W-:Y:S02]  /*14580*/  MOV R61, R12 ;  /* 0x0000000c003d7202 */ /* 0x000fe40000000f00 */
[----:B------:R-:W-:Y:S02]  /*14590*/  MOV R20, R10 ;  /* 0x0000000a00147202 */ /* 0x000fe40000000f00 */
[----:B--2---:R-:W-:Y:S01]  /*145a0*/  LOP3.LUT R17, R3, 0x2, RZ, 0x3c, !PT ;  /* 0x0000000203117812 */ /* 0x004fe200078e3cff */
[----:B------:R-:W-:Y:S01]  /*145b0*/  SHFL.IDX PT, R18, R18, R3, 0x1c1f ;  /* 0x001c1f0312127589 */ /* 0x000fe200000e0000 */
[----:B------:R-:W-:Y:S02]  /*145c0*/  MOV R63, R14 ;  /* 0x0000000e003f7202 */ /* 0x000fe40000000f00 */
[----:B------:R-:W-:Y:S01]  /*145d0*/  MOV R71, R28 ;  /* 0x0000001c00477202 */ /* 0x000fe20000000f00 */
[----:B------:R-:W0:Y:S01]  /*145e0*/  SHFL.IDX PT, R9, R132, R17, 0x1c1f ;  /* 0x001c1f1184097589 */ /* 0x000e2200000e0000 */
[----:B------:R-:W-:-:S02]  /*145f0*/  MOV R67, R26 ;  /* 0x0000001a00437202 */ /* 0x000fc40000000f00 */
[----:B------:R-:W-:Y:S01]  /*14600*/  MOV R75, R32 ;  /* 0x00000020004b7202 */ /* 0x000fe20000000f00 */
[----:B------:R-:W-:Y:S01]  /*14610*/  SHFL.IDX PT, R50, R50, R3, 0x1c1f ;  /* 0x001c1f0332327589 */ /* 0x000fe200000e0000 */
        /* <DEDUP_REMOVED lines=9> */
[----:B------:R-:W3:Y:S01]  /*146b0*/  SHFL.IDX PT, R15, R80, R17, 0x1c1f ;  /* 0x001c1f11500f7589 */ /* 0x000ee200000e0000 */
[----:B0-----:R-:W-:Y:S02]  /*146c0*/  SEL R8, R18, R9, P0 ;  /* 0x0000000912087207 */ /* 0x001fe40000000000 */
[----:B------:R-:W-:Y:S01]  /*146d0*/  SEL R10, R9, R18, P0 ;  /* 0x00000012090a7207 */ /* 0x000fe20000000000 */
[----:B------:R-:W-:Y:S04]  /*146e0*/  SHFL.IDX PT, R58, R58, R3, 0x1c1f ;  /* 0x001c1f033a3a7589 */ /* 0x000fe800000e0000 */
[----:B------:R-:W-:Y:S04]  /*146f0*/  SHFL.IDX PT, R94, R94, R3, 0x1c1f ;  /* 0x001c1f035e5e7589 */ /* 0x000fe800000e0000 */
[----:B------:R-:W0:Y:S01]  /*14700*/  SHFL.IDX PT, R29, R52, R17, 0x1c1f ;  /* 0x001c1f11341d7589 */ /* 0x000e2200000e0000 */
[----:B-1----:R-:W-:-:S02]  /*14710*/  SEL R12, R50, R13, P0 ;  /* 0x0000000d320c7207 */ /* 0x002fc40000000000 */
[----:B------:R-:W-:Y:S01]  /*14720*/  SEL R14, R13, R50, P0 ;  /* 0x000000320d0e7207 */ /* 0x000fe20000000000 */
[----:B------:R-:W1:Y:S01]  /*14730*/  SHFL.IDX PT, R27, R64, R17, 0x1c1f ;  /* 0x001c1f11401b7589 */ /* 0x000e6200000e0000 */
[----:B--2---:R-:W-:Y:S02]  /*14740*/  SEL R9, R90, R11, P0 ;  /* 0x0000000b5a097207 */ /* 0x004fe40000000000 */
[----:B------:R-:W-:Y:S01]  /*14750*/  SEL R11, R11, R90, P0 ;  /* 0x0000005a0b0b7207 */ /* 0x000fe20000000000 */
[----:B------:R-:W-:Y:S04]  /*14760*/  SHFL.IDX PT, R56, R56, R3, 0x1c1f ;  /* 0x001c1f0338387589 */ /* 0x000fe800000e0000 */
[----:B------:R-:W-:Y:S01]  /*14770*/  SHFL.IDX PT, R60, R60, R3, 0x1c1f ;  /* 0x001c1f033c3c7589 */ /* 0x000fe200000e0000 */
[----:B---3--:R-:W-:-:S02]  /*14780*/  SEL R13, R92, R15, P0 ;  /* 0x0000000f5c0d7207 */ /* 0x008fc40000000000 */
        /* <DEDUP_REMOVED lines=28> */
[----:B------:R0:W-:Y:S04]  /*14950*/  SHFL.IDX PT, R51, R38, R17, 0x1c1f ;  /* 0x001c1f1126337589 */ /* 0x0001e800000e0000 */
[----:B------:R-:W-:Y:S04]  /*14960*/  SHFL.IDX PT, R68, R68, R3, 0x1c1f ;  /* 0x001c1f0344447589 */ /* 0x000fe800000e0000 */
[----:B------:R-:W-:Y:S01]  /*14970*/  SHFL.IDX PT, R72, R72, R3, 0x1c1f ;  /* 0x001c1f0348487589 */ /* 0x000fe200000e0000 */
[----:B0-----:R-:W-:-:S03]  /*14980*/  SEL R38, R37, R62, P0 ;  /* 0x0000003e25267207 */ /* 0x001fc60000000000 */
[----:B------:R-:W-:Y:S01]  /*14990*/  SHFL.IDX PT, R76, R76, R3, 0x1c1f ;  /* 0x001c1f034c4c7589 */ /* 0x000fe200000e0000 */
[----:B--2---:R-:W-:Y:S01]  /*149a0*/  SEL R37, R102, R39, P0 ;  /* 0x0000002766257207 */ /* 0x004fe20000000000 */
[----:B------:R-:W-:Y:S01]  /*149b0*/  UMOV UR4, URZ ;  /* 0x0000003f00047c82 */ /* 0x000fe20008000000 */
[----:B------:R-:W-:Y:S01]  /*149c0*/  SEL R39, R39, R102, P0 ;  /* 0x0000006627277207 */ /* 0x000fe20000000000 */
[----:B------:R-:W-:Y:S01]  /*149d0*/  SHFL.IDX PT, R82, R82, R3, 0x1c1f ;  /* 0x001c1f0352527589 */ /* 0x000fe200000e0000 */
[----:B------:R-:W-:Y:S01]  /*149e0*/  ULDC UR8, c[0x0][0xa88] ;  /* 0x0002a20000087ab9 */ /* 0x000fe20000000800 */
[----:B------:R-:W0:Y:S02]  /*149f0*/  LDC R62, c[0x0][0xbe8] ;  /* 0x0002fa00ff3e7b82 */ /* 0x000e240000000800 */
        /* <DEDUP_REMOVED lines=11> */
[----:B------:R-:W1:Y:S04]  /*14ab0*/  SHFL.IDX PT, R47, R84, R17, 0x1c1f ;  /* 0x001c1f11542f7589 */ /* 0x000e6800000e0000 */
[----:B------:R-:W-:Y:S04]  /*14ac0*/  SHFL.IDX PT, R57, R116, R17, 0x1c1f ;  /* 0x001c1f1174397589 */ /* 0x000fe800000e0000 */
[----:B------:R-:W2:Y:S04]  /*14ad0*/  SHFL.IDX PT, R83, R120, R17, 0x1c1f ;  /* 0x001c1f1178537589 */ /* 0x000ea800000e0000 */
[----:B------:R-:W-:Y:S04]  /*14ae0*/  SHFL.IDX PT, R49, R88, R17, 0x1c1f ;  /* 0x001c1f1158317589 */ /* 0x000fe800000e0000 */
[----:B------:R-:W3:Y:S04]  /*14af0*/  SHFL.IDX PT, R87, R126, R17, 0x1c1f ;  /* 0x001c1f117e577589 */ /* 0x000ee800000e0000 */
[----:B------:R4:W-:Y:S04]  /*14b00*/  STSM.16.M88.4 [R79], R8 ;  /* 0x000000084f007844 */ /* 0x0009e80000000200 */
[----:B------:R0:W-:Y:S01]  /*14b10*/  STSM.16.M88.4 [R77], R12 ;  /* 0x0000000c4d007844 */ /* 0x0001e20000000200 */
[----:B-1----:R-:W-:-:S02]  /*14b20*/  SEL R80, R82, R47, P0 ;  /* 0x0000002f52507207 */ /* 0x002fc40000000000 */
[----:B------:R-:W-:Y:S01]  /*14b30*/  SEL R82, R47, R82, P0 ;  /* 0x000000522f527207 */ /* 0x000fe20000000000 */
[----:B------:R1:W-:Y:S04]  /*14b40*/  STSM.16.M88.4 [R75], R24 ;  /* 0x000000184b007844 */ /* 0x0003e80000000200 */
[----:B------:R3:W-:Y:S01]  /*14b50*/  STSM.16.M88.4 [R73], R28 ;  /* 0x0000001c49007844 */ /* 0x0007e20000000200 */
[----:B--2---:R-:W-:Y:S02]  /*14b60*/  SEL R81, R118, R83, P0 ;  /* 0x0000005376517207 */ /* 0x004fe40000000000 */
[----:B------:R-:W-:Y:S01]  /*14b70*/  SEL R83, R83, R118, P0 ;  /* 0x0000007653537207 */ /* 0x000fe20000000000 */
[----:B------:R-:W-:Y:S01]  /*14b80*/  STSM.16.M88.4 [R71], R32 ;  /* 0x0000002047007844 */ /* 0x000fe20000000200 */
[----:B----4-:R-:W-:-:S02]  /*14b90*/  SEL R8, R66, R41, P0 ;  /* 0x0000002942087207 */ /* 0x010fc40000000000 */
[----:B------:R-:W-:Y:S01]  /*14ba0*/  SEL R10, R41, R66, P0 ;  /* 0x00000042290a7207 */ /* 0x000fe20000000000 */
[----:B------:R-:W-:Y:S01]  /*14bb0*/  STSM.16.M88.4 [R69], R36 ;  /* 0x0000002445007844 */ /* 0x000fe20000000200 */
[----:B------:R-:W-:Y:S02]  /*14bc0*/  SEL R9, R104, R51, P0 ;  /* 0x0000003368097207 */ /* 0x000fe40000000000 */
[----:B------:R-:W-:Y:S02]  /*14bd0*/  SEL R11, R51, R104, P0 ;  /* 0x00000068330b7207 */ /* 0x000fe40000000000 */
[----:B0-----:R-:W-:Y:S02]  /*14be0*/  SEL R12, R68, R43, P0 ;  /* 0x0000002b440c7207 */ /* 0x001fe40000000000 */
[----:B------:R-:W-:Y:S01]  /*14bf0*/  SEL R14, R43, R68, P0 ;  /* 0x000000442b0e7207 */ /* 0x000fe20000000000 */
[----:B------:R0:W-:Y:S01]  /*14c00*/  STSM.16.M88.4 [R67], R8 ;  /* 0x0000000843007844 */ /* 0x0001e20000000200 */
[----:B------:R-:W-:-:S02]  /*14c10*/  SEL R13, R106, R53, P0 ;  /* 0x000000356a0d7207 */ /* 0x000fc40000000000 */
[----:B------:R-:W-:Y:S02]  /*14c20*/  SEL R15, R53, R106, P0 ;  /* 0x0000006a350f7207 */ /* 0x000fe40000000000 */
[----:B-1----:R-:W-:Y:S02]  /*14c30*/  SEL R24, R72, R3, P0 ;  /* 0x0000000348187207 */ /* 0x002fe40000000000 */
[----:B------:R-:W-:Y:S01]  /*14c40*/  SEL R26, R3, R72, P0 ;  /* 0x00000048031a7207 */ /* 0x000fe20000000000 */
[----:B------:R1:W-:Y:S01]  /*14c50*/  STSM.16.M88.4 [R65], R12 ;  /* 0x0000000c41007844 */ /* 0x0003e20000000200 */
[----:B------:R-:W-:Y:S02]  /*14c60*/  SEL R25, R110, R55, P0 ;  /* 0x000000376e197207 */ /* 0x000fe40000000000 */
[----:B------:R-:W-:Y:S02]  /*14c70*/  SEL R27, R55, R110, P0 ;  /* 0x0000006e371b7207 */ /* 0x000fe40000000000 */
[----:B---3--:R-:W-:-:S02]  /*14c80*/  SEL R28, R76, R45, P0 ;  /* 0x0000002d4c1c7207 */ /* 0x008fc40000000000 */
[----:B------:R-:W-:Y:S01]  /*14c90*/  SEL R30, R45, R76, P0 ;  /* 0x0000004c2d1e7207 */ /* 0x000fe20000000000 */
[----:B------:R2:W-:Y:S01]  /*14ca0*/  STSM.16.M88.4 [R63], R24 ;  /* 0x000000183f007844 */ /* 0x0005e20000000200 */
[----:B------:R-:W-:Y:S01]  /*14cb0*/  SEL R29, R114, R57, P0 ;  /* 0x00000039721d7207 */ /* 0x000fe20000000000 */
[----:B0-----:R-:W-:Y:S01]  /*14cc0*/  IMAD.U32 R8, RZ, RZ, UR6 ;  /* 0x00000006ff087e24 */ /* 0x001fe2000f8e00ff */
[----:B------:R-:W-:Y:S01]  /*14cd0*/  SEL R31, R57, R114, P0 ;  /* 0x00000072391f7207 */ /* 0x000fe20000000000 */
[----:B------:R-:W-:Y:S01]  /*14ce0*/  IMAD.U32 R9, RZ, RZ, UR7 ;  /* 0x00000007ff097e24 */ /* 0x000fe2000f8e00ff */
[----:B------:R-:W-:Y:S01]  /*14cf0*/  SEL R85, R122, R87, P0 ;  /* 0x000000577a557207 */ /* 0x000fe20000000000 */
[----:B------:R-:W-:Y:S01]  /*14d00*/  ULDC.64 UR6, c[0x0][0xc08] ;  /* 0x0003020000067ab9 */ /* 0x000fe20000000a00 */
[----:B------:R-:W-:Y:S01]  /*14d10*/  SEL R84, R86, R49, P0 ;  /* 0x0000003156547207 */ /* 0x000fe20000000000 */
[----:B------:R2:W-:Y:S01]  /*14d20*/  STSM.16.M88.4 [R61], R28 ;  /* 0x0000001c3d007844 */ /* 0x0005e20000000200 */
[----:B------:R-:W-:-:S02]  /*14d30*/  SEL R87, R87, R122, P0 ;  /* 0x0000007a57577207 */ /* 0x000fc40000000000 */
[----:B------:R-:W-:Y:S01]  /*14d40*/  SEL R86, R49, R86, P0 ;  /* 0x0000005631567207 */ /* 0x000fe20000000000 */
[----:B------:R2:W-:Y:S04]  /*14d50*/  STSM.16.M88.4 [R59], R80 ;  /* 0x000000503b007844 */ /* 0x0005e80000000200 */
[----:B------:R2:W-:Y:S01]  /*14d60*/  STSM.16.M88.4 [R20], R84 ;  /* 0x0000005414007844 */ /* 0x0005e20000000200 */
[----:B------:R-:W-:Y:S06]  /*14d70*/  BAR.SYNC.DEFER_BLOCKING 0x1, 0x100 ;  /* 0x0044000000007b1d */ /* 0x000fec0000010000 */
[----:B------:R-:W3:Y:S01]  /*14d80*/  @P2 LDG.E R3, desc[UR52][R8.64] ;  /* 0x0000003408032981 */ /* 0x000ee2000c1e1900 */
[----:B------:R-:W-:Y:S01]  /*14d90*/  UISETP.NE.U32.AND UP1, UPT, UR6, URZ, UPT ;  /* 0x0000003f0600728c */ /* 0x000fe2000bf25070 */
[----:B------:R-:W-:-:S03]  /*14da0*/  ISETP.NE.AND P1, PT, R62, 0x1, PT ;  /* 0x000000013e00780c */ /* 0x000fc60003f25270 */
[----:B------:R-:W-:-:S06]  /*14db0*/  UISETP.NE.AND.EX UP1, UPT, UR7, URZ, UPT, UP1 ;  /* 0x0000003f0700728c */ /* 0x000fcc000bf25310 */
[----:B------:R-:W-:-:S04]  /*14dc0*/  PLOP3.LUT P0, PT, PT, PT, UP1, 0x80, 0x0 ;  /* 0x000000000000781c */ /* 0x000fc80003f0f018 */
[----:B------:R-:W0:Y:S01]  /*14dd0*/  @P1 LDC R10, c[0x0][0xbec] ;  /* 0x0002fb00ff0a1b82 */ /* 0x000e220000000800 */
[----:B------:R-:W-:Y:S02]  /*14de0*/  @UP1 ULDC.64 UR6, c[0x0][0xc08] ;  /* 0x0003020000061ab9 */ /* 0x000fe40000000a00 */
[----:B------:R-:W-:-:S05]  /*14df0*/  @UP1 UIMAD.WIDE UR6, UR42, 0x4, UR6 ;  /* 0x000000042a0618a5 */ /* 0x000fca000f8e0206 */
[----:B-1----:R-:W1:Y:S01]  /*14e00*/  @P1 LDC R12, c[0x0][0xbf0] ;  /* 0x0002fc00ff0c1b82 */ /* 0x002e620000000800 */
[----:B------:R-:W-:Y:S02]  /*14e10*/  IMAD.U32 R14, RZ, RZ, UR6 ;  /* 0x00000006ff0e7e24 */ /* 0x000fe4000f8e00ff */
        /* <DEDUP_REMOVED lines=9> */
.L_x_4188:
        /* <DEDUP_REMOVED lines=8> */
[----:B------:R-:W0:Y:S01]  /*14f30*/  @P1 LDC R18, c[0x0][0xbf0] ;  /* 0x0002fc00ff121b82 */ /* 0x000e220000000800 */
        /* <DEDUP_REMOVED lines=18> */
[----:B--2---:R-:W-:Y:S01]  /*15060*/  IADD3 R25, P2, R6, 0x1000, RZ ;  /* 0x0000100006197810 */ /* 0x004fe20007f5e0ff */
[----:B------:R-:W-:Y:S01]  /*15070*/  ULDC.64 UR10, c[0x0][0xaa0] ;  /* 0x0002a800000a7ab9 */ /* 0x000fe20000000a00 */
[----:B------:R-:W-:-:S02]  /*15080*/  IADD3 R8, P0, R8, UR8, RZ ;  /* 0x0000000808087c10 */ /* 0x000fc4000ff1e0ff */
[----:B------:R-:W-:Y:S01]  /*15090*/  IMAD.U32 R12, RZ, RZ, UR6 ;  /* 0x00000006ff0c7e24 */ /* 0x000fe2000f8e00ff */
[----:B------:R-:W-:Y:S02]  /*150a0*/  SHF.R.S32.HI R10, RZ, 0x1f, R11 ;  /* 0x0000001fff0a7819 */ /* 0x000fe4000001140b */
[----:B------:R-:W-:Y:S02]  /*150b0*/  LOP3.LUT R24, R25, 0x380, RZ, 0xc0, !PT ;  /* 0x0000038019187812 */ /* 0x000fe400078ec0ff */
[----:B------:R-:W-:Y:S01]  /*150c0*/  IADD3.X R9, R9, UR9, R12, P0, !PT ;  /* 0x0000000909097c10 */ /* 0x000fe200087fe40c */
[----:B------:R-:W-:Y:S01]  /*150d0*/  ULDC.64 UR8, c[0x0][0xb88] ;  /* 0x0002e20000087ab9 */ /* 0x000fe20000000a00 */
[----:B------:R-:W-:Y:S01]  /*150e0*/  SHF.R.U64 R24, R24, 0x3, RZ ;  /* 0x0000000318187819 */ /* 0x000fe200000012ff */
[----:B------:R-:W-:Y:S01]  /*150f0*/  IMAD R10, R10, UR8, RZ ;  /* 0x000000080a0a7c24 */ /* 0x000fe2000f8e02ff */
[----:B------:R-:W-:Y:S01]  /*15100*/  IADD3 R37, P3, R6, 0x6000, RZ ;  /* 0x0000600006257810 */ /* 0x000fe20007f7e0ff */
[----:B------:R-:W-:Y:S01]  /*15110*/  IMAD.WIDE.U32 R8, R11, UR8, R8 ;  /* 0x000000080b087c25 */ /* 0x000fe2000f8e0008 */
[----:B------:R-:W-:-:S02]  /*15120*/  LOP3.LUT R24, R24, R25, RZ, 0x3c, !PT ;  /* 0x0000001918187212 */ /* 0x000fc400078e3cff */
[----:B------:R-:W-:Y:S01]  /*15130*/  LOP3.LUT R36, R37, 0x380, RZ, 0xc0, !PT ;  /* 0x0000038025247812 */ /* 0x000fe200078ec0ff */
[----:B------:R-:W-:Y:S01]  /*15140*/  IMAD R15, R11, UR9, R10 ;  /* 0x000000090b0f7c24 */ /* 0x000fe2000f8e020a */
[----:B------:R-:W-:Y:S01]  /*15150*/  ULDC.64 UR8, c[0x0][0xb50] ;  /* 0x0002d40000087ab9 */ /* 0x000fe20000000a00 */
[----:B------:R-:W-:Y:S01]  /*15160*/  IMAD.X R25, RZ, RZ, R7, P2 ;  /* 0x000000ffff197224 */ /* 0x000fe200010e0607 */
[----:B------:R-:W-:Y:S01]  /*15170*/  IADD3 R29, P2, R6, 0x7000, RZ ;  /* 0x00007000061d7810 */ /* 0x000fe20007f5e0ff */
[----:B------:R-:W-:Y:S01]  /*15180*/  IMAD.IADD R9, R9, 0x1, R15 ;  /* 0x0000000109097824 */ /* 0x000fe200078e020f */
[C---:B------:R-:W-:Y:S01]  /*15190*/  LEA R15, P0, R8.reuse, UR8, 0x2 ;  /* 0x00000008080f7c11 */ /* 0x040fe2000f8010ff */
[----:B------:R-:W-:Y:S01]  /*151a0*/  VIADD R10, R21, 0x8 ;  /* 0x00000008150a7836 */ /* 0x000fe20000000000 */
[----:B------:R-:W-:Y:S02]  /*151b0*/  LOP3.LUT R28, R29, 0x380, RZ, 0xc0, !PT ;  /* 0x000003801d1c7812 */ /* 0x000fe400078ec0ff */
[----:B------:R-:W-:Y:S01]  /*151c0*/  LEA.HI.X R17, R8, UR9, R9, 0x2, P0 ;  /* 0x0000000908117c11 */ /* 0x000fe200080f1409 */
[----:B------:R-:W-:Y:S01]  /*151d0*/  SHFL.IDX PT, R50, R15, RZ, 0x1c1f ;  /* 0x001c1fff0f327589 */ /* 0x000fe200000e0000 */
[----:B------:R-:W-:-:S02]  /*151e0*/  IADD3 R41, P0, R6, 0x5000, RZ ;  /* 0x0000500006297810 */ /* 0x000fc40007f1e0ff */
[----:B------:R-:W-:Y:S01]  /*151f0*/  SHF.R.U64 R36, R36, 0x3, RZ ;  /* 0x0000000324247819 */ /* 0x000fe200000012ff */
[----:B------:R-:W1:Y:S01]  /*15200*/  SHFL.IDX PT, R51, R17, RZ, 0x1c1f ;  /* 0x001c1fff11337589 */ /* 0x000e6200000e0000 */
[----:B------:R-:W-:Y:S02]  /*15210*/  LOP3.LUT R40, R41, 0x380, RZ, 0xc0, !PT ;  /* 0x0000038029287812 */ /* 0x000fe400078ec0ff */
[----:B------:R-:W-:Y:S01]  /*15220*/  SHF.R.U64 R28, R28, 0x3, RZ ;  /* 0x000000031c1c7819 */ /* 0x000fe200000012ff */
[----:B------:R-:W-:Y:S01]  /*15230*/  SHFL.IDX PT, R60, R15, 0x1, 0x1c1f ;  /* 0x003c1f000f3c7f89 */ /* 0x000fe200000e0000 */
[----:B------:R-:W-:Y:S02]  /*15240*/  SHF.R.U64 R40, R40, 0x3, RZ ;  /* 0x0000000328287819 */ /* 0x000fe400000012ff */
[----:B------:R-:W-:Y:S01]  /*15250*/  LOP3.LUT R36, R36, R37, RZ, 0x3c, !PT ;  /* 0x0000002524247212 */ /* 0x000fe200078e3cff */
[----:B------:R2:W3:Y:S01]  /*15260*/  SHFL.IDX PT, R61, R17, 0x1, 0x1c1f ;  /* 0x003c1f00113d7f89 */ /* 0x0004e200000e0000 */
[----:B------:R-:W-:Y:S01]  /*15270*/  LOP3.LUT R40, R40, R41, RZ, 0x3c, !PT ;  /* 0x0000002928287212 */ /* 0x000fe200078e3cff */
[--C-:B------:R-:W-:Y:S01]  /*15280*/  IMAD.X R41, RZ, RZ, R7.reuse, P0 ;  /* 0x000000ffff297224 */ /* 0x100fe200000e0607 */
[----:B------:R-:W-:Y:S01]  /*15290*/  LOP3.LUT P0, RZ, R224, 0x3, RZ, 0xc0, !PT ;  /* 0x00000003e0ff7812 */ /* 0x000fe2000780c0ff */
[--C-:B------:R-:W-:Y:S01]  /*152a0*/  IMAD.X R37, RZ, RZ, R7.reuse, P3 ;  /* 0x000000ffff257224 */ /* 0x100fe200018e0607 */
[----:B------:R-:W-:Y:S01]  /*152b0*/  LOP3.LUT R28, R28, R29, RZ, 0x3c, !PT ;  /* 0x0000001d1c1c7212 */ /* 0x000fe200078e3cff */
[----:B------:R-:W-:Y:S01]  /*152c0*/  IMAD.X R29, RZ, RZ, R7, P2 ;  /* 0x000000ffff1d7224 */ /* 0x000fe200010e0607 */
[----:B------:R-:W-:Y:S01]  /*152d0*/  IADD3 R14, P3, R6, 0xb000, RZ ;  /* 0x0000b000060e7810 */ /* 0x000fe20007f7e0ff */
[----:B--2---:R-:W2:Y:S01]  /*152e0*/  @P1 LDC R17, c[0x0][0xbec] ;  /* 0x0002fb00ff111b82 */ /* 0x004ea20000000800 */
[----:B------:R-:W-:-:S02]  /*152f0*/  ISETP.GE.OR P2, PT, R21, R64, P0 ;  /* 0x000000401500720c */ /* 0x000fc40000746670 */
[----:B------:R-:W-:Y:S01]  /*15300*/  ISETP.GE.OR P0, PT, R10, R64, P0 ;  /* 0x000000400a00720c */ /* 0x000fe20000706670 */
[----:B------:R-:W-:Y:S01]  /*15310*/  UIMAD UR8, UR7, UR10, URZ ;  /* 0x0000000a070872a4 */ /* 0x000fe2000f8e023f */
[----:B------:R-:W-:Y:S02]  /*15320*/  LOP3.LUT R3, R14, 0x380, RZ, 0xc0, !PT ;  /* 0x000003800e037812 */ /* 0x000fe400078ec0ff */
[C---:B------:R-:W-:Y:S02]  /*15330*/  IADD3 R13, P6, R6.reuse, 0x2000, RZ ;  /* 0x00002000060d7810 */ /* 0x040fe40007fde0ff */
[C---:B------:R-:W-:Y:S02]  /*15340*/  IADD3 R9, P5, R6.reuse, 0x3000, RZ ;  /* 0x0000300006097810 */ /* 0x040fe40007fbe0ff */
[----:B------:R-:W-:Y:S01]  /*15350*/  IADD3 R45, P4, R6, 0x4000, RZ ;  /* 0x00004000062d7810 */ /* 0x000fe20007f9e0ff */
[----:B------:R-:W-:Y:S01]  /*15360*/  UIMAD.WIDE.U32 UR6, UR4, UR10, URZ ;  /* 0x0000000a040672a5 */ /* 0x000fe2000f8e003f */
[----:B------:R-:W-:Y:S01]  /*15370*/  SHF.R.U64 R3, R3, 0x3, RZ ;  /* 0x0000000303037819 */ /* 0x000fe200000012ff */
[----:B------:R-:W-:Y:S01]  /*15380*/  UIMAD UR8, UR4, UR11, UR8 ;  /* 0x0000000b040872a4 */ /* 0x000fe2000f8e0208 */
[----:B------:R-:W-:Y:S01]  /*15390*/  LOP3.LUT R12, R13, 0x380, RZ, 0xc0, !PT ;  /* 0x000003800d0c7812 */ /* 0x000fe200078ec0ff */
[----:B-1----:R-:W-:Y:S01]  /*153a0*/  @!P2 ST.E desc[UR52][R50.64], R4 ;  /* 0x000000043200a985 */ /* 0x002fe2000c101934 */
[----:B------:R-:W-:Y:S01]  /*153b0*/  LOP3.LUT R8, R9, 0x380, RZ, 0xc0, !PT ;  /* 0x0000038009087812 */ /* 0x000fe200078ec0ff */
[----:B------:R-:W-:Y:S01]  /*153c0*/  ULDC.64 UR10, c[0x0][0xae8] ;  /* 0x0002ba00000a7ab9 */ /* 0x000fe20000000a00 */
[----:B------:R-:W-:Y:S01]  /*153d0*/  LOP3.LUT R44, R45, 0x380, RZ, 0xc0, !PT ;  /* 0x000003802d2c7812 */ /* 0x000fe200078ec0ff */
[----:B------:R-:W-:Y:S01]  /*153e0*/  UIADD3 UR7, UR7, UR8, URZ ;  /* 0x0000000807077290 */ /* 0x000fe2000fffe03f */
[----:B------:R-:W-:Y:S01]  /*153f0*/  LOP3.LUT R20, R3, R14, RZ, 0x3c, !PT ;  /* 0x0000000e03147212 */ /* 0x000fe200078e3cff */
[----:B------:R-:W-:Y:S01]  /*15400*/  UIMAD UR4, UR16, UR10, URZ ;  /* 0x0000000a100472a4 */ /* 0x000fe2000f8e023f */
[----:B------:R-:W-:Y:S01]  /*15410*/  SHF.R.U64 R12, R12, 0x3, RZ ;  /* 0x000000030c0c7819 */ /* 0x000fe200000012ff */
[----:B------:R-:W-:Y:S01]  /*15420*/  IMAD R3, R222, 0x20, R223 ;  /* 0x00000020de037824 */ /* 0x000fe200078e02df */
[----:B------:R-:W-:Y:S01]  /*15430*/  SHF.R.U64 R8, R8, 0x3, RZ ;  /* 0x0000000308087819 */ /* 0x000fe200000012ff */
[----:B---3--:R1:W-:Y:S01]  /*15440*/  @!P0 ST.E desc[UR52][R60.64], R5 ;  /* 0x000000053c008985 */ /* 0x0083e2000c101934 */
[----:B------:R-:W-:Y:S01]  /*15450*/  SHF.R.U64 R44, R44, 0x3, RZ ;  /* 0x000000032c2c7819 */ /* 0x000fe200000012ff */
[----:B------:R-:W-:Y:S01]  /*15460*/  UIMAD UR4, UR43, UR11, UR4 ;  /* 0x0000000b2b0472a4 */ /* 0x000fe2000f8e0204 */
[----:B------:R-:W-:Y:S01]  /*15470*/  LOP3.LUT R12, R12, R13, RZ, 0x3c, !PT ;  /* 0x0000000d0c0c7212 */ /* 0x000fe200078e3cff */
[----:B------:R-:W-:Y:S01]  /*15480*/  UIMAD.WIDE.U32 UR6, UR43, UR10, UR6 ;  /* 0x0000000a2b0672a5 */ /* 0x000fe2000f8e0006 */
[----:B------:R-:W-:Y:S01]  /*15490*/  LOP3.LUT R8, R8, R9, RZ, 0x3c, !PT ;  /* 0x0000000908087212 */ /* 0x000fe200078e3cff */
[--C-:B------:R-:W-:Y:S01]  /*154a0*/  IMAD.X R13, RZ, RZ, R7.reuse, P6 ;  /* 0x000000ffff0d7224 */ /* 0x100fe200030e0607 */
[----:B------:R-:W-:Y:S01]  /*154b0*/  LOP3.LUT R44, R44, R45, RZ, 0x3c, !PT ;  /* 0x0000002d2c2c7212 */ /* 0x000fe200078e3cff */
[--C-:B------:R-:W-:Y:S01]  /*154c0*/  IMAD.X R9, RZ, RZ, R7.reuse, P5 ;  /* 0x000000ffff097224 */ /* 0x100fe200028e0607 */
[C---:B------:R-:W-:Y:S01]  /*154d0*/  IADD3 R57, P6, R6.reuse, 0x8000, RZ ;  /* 0x0000800006397810 */ /* 0x040fe20007fde0ff */
[--C-:B------:R-:W-:Y:S01]  /*154e0*/  IMAD.X R45, RZ, RZ, R7.reuse, P4 ;  /* 0x000000ffff2d7224 */ /* 0x100fe200020e0607 */
[C---:B------:R-:W-:Y:S01]  /*154f0*/  IADD3 R53, P5, R6.reuse, 0x9000, RZ ;  /* 0x0000900006357810 */ /* 0x040fe20007fbe0ff */
[----:B-1----:R-:W-:Y:S01]  /*15500*/  VIADD R60, R3, UR36 ;  /* 0x00000024033c7c36 */ /* 0x002fe20008000000 */
[C---:B------:R-:W-:Y:S01]  /*15510*/  IADD3 R49, P4, R6.reuse, 0xa000, RZ ;  /* 0x0000a00006317810 */ /* 0x040fe20007f9e0ff */
[----:B------:R-:W-:Y:S01]  /*15520*/  ULDC.64 UR8, c[0x0][0xaf0] ;  /* 0x0002bc0000087ab9 */ /* 0x000fe20000000a00 */
[----:B------:R-:W-:Y:S01]  /*15530*/  LOP3.LUT R11, R6, 0x380, RZ, 0xc0, !PT ;  /* 0x00000380060b7812 */ /* 0x000fe200078ec0ff */
[----:B------:R-:W-:Y:S01]  /*15540*/  UIADD3 UR7, UR7, UR4, URZ ;  /* 0x0000000407077290 */ /* 0x000fe2000fffe03f */
[----:B--2---:R-:W-:Y:S01]  /*15550*/  @P1 IMAD.HI.U32 R17, R60, R17, RZ ;  /* 0x000000113c111227 */ /* 0x004fe200078e00ff */
[----:B------:R-:W-:Y:S01]  /*15560*/  UIMAD UR4, UR15, UR8, URZ ;  /* 0x000000080f0472a4 */ /* 0x000fe2000f8e023f */
[----:B------:R-:W-:Y:S01]  /*15570*/  LOP3.LUT R56, R57, 0x380, RZ, 0xc0, !PT ;  /* 0x0000038039387812 */ /* 0x000fe200078ec0ff */
[----:B------:R-:W5:Y:S01]  /*15580*/  LD.E.128 R24, desc[UR52][R24.64] ;  /* 0x0000003418187980 */ /* 0x000f62000c101d00 */
[----:B------:R-:W-:Y:S01]  /*15590*/  LOP3.LUT R52, R53, 0x380, RZ, 0xc0, !PT ;  /* 0x0000038035347812 */ /* 0x000fe200078ec0ff */
[----:B------:R-:W-:Y:S01]  /*155a0*/  IMAD.X R21, RZ, RZ, R7, P3 ;  /* 0x000000ffff157224 */ /* 0x000fe200018e0607 */
[----:B------:R-:W-:Y:S01]  /*155b0*/  LOP3.LUT R48, R49, 0x380, RZ, 0xc0, !PT ;  /* 0x0000038031307812 */ /* 0x000fe200078ec0ff */
[----:B------:R-:W-:Y:S01]  /*155c0*/  IMAD.MOV.U32 R3, RZ, RZ, R60 ;  /* 0x000000ffff037224 */ /* 0x000fe200078e003c */
[----:B------:R-:W-:Y:S01]  /*155d0*/  SHF.R.U64 R11, R11, 0x3, RZ ;  /* 0x000000030b0b7819 */ /* 0x000fe200000012ff */
[----:B------:R-:W-:Y:S01]  /*155e0*/  UIMAD UR4, UR14, UR9, UR4 ;  /* 0x000000090e0472a4 */ /* 0x000fe2000f8e0204 */
[----:B0-----:R-:W-:Y:S01]  /*155f0*/  @P1 SHF.R.U32.HI R3, RZ, R18, R17 ;  /* 0x00000012ff031219 */ /* 0x001fe20000011611 */
[----:B------:R-:W-:Y:S01]  /*15600*/  UIMAD.WIDE.U32 UR6, UR14, UR8, UR6 ;  /* 0x000000080e0672a5 */ /* 0x000fe2000f8e0006 */
[----:B------:R-:W-:Y:S01]  /*15610*/  SHF.R.U64 R56, R56, 0x3, RZ ;  /* 0x0000000338387819 */ /* 0x000fe200000012ff */
[----:B------:R-:W5:Y:S01]  /*15620*/  LD.E.128 R12, desc[UR52][R12.64] ;  /* 0x000000340c0c7980 */ /* 0x000f62000c101d00 */
[----:B------:R-:W-:-:S02]  /*15630*/  SHF.R.U64 R52, R52, 0x3, RZ ;  /* 0x0000000334347819 */ /* 0x000fc400000012ff */
[----:B------:R-:W-:Y:S01]  /*15640*/  SHF.R.U64 R48, R48, 0x3, RZ ;  /* 0x0000000330307819 */ /* 0x000fe200000012ff */
[----:B------:R-:W5:Y:S01]  /*15650*/  LD.E.128 R44, desc[UR52][R44.64] ;  /* 0x000000342c2c7980 */ /* 0x000f62000c101d00 */
[----:B------:R-:W-:Y:S01]  /*15660*/  LOP3.LUT R6, R11, R6, RZ, 0x3c, !PT ;  /* 0x000000060b067212 */ /* 0x000fe200078e3cff */
[----:B------:R-:W-:Y:S01]  /*15670*/  UIADD3 UR4, UR7, UR4, URZ ;  /* 0x0000000407047290 */ /* 0x000fe2000fffe03f */
[--C-:B------:R-:W-:Y:S01]  /*15680*/  SHF.R.S32.HI R17, RZ, 0x1f, R3.reuse ;  /* 0x0000001fff117819 */ /* 0x100fe20000011403 */
[----:B------:R-:W-:Y:S01]  /*15690*/  IMAD.MOV R61, RZ, RZ, -R3 ;  /* 0x000000ffff3d7224 */ /* 0x000fe200078e0a03 */
[----:B------:R-:W-:Y:S01]  /*156a0*/  LOP3.LUT R56, R56, R57, RZ, 0x3c, !PT ;  /* 0x0000003938387212 */ /* 0x000fe200078e3cff */
[--C-:B------:R-:W-:Y:S01]  /*156b0*/  IMAD.X R57, RZ, RZ, R7.reuse, P6 ;  /* 0x000000ffff397224 */ /* 0x100fe200030e0607 */
[----:B------:R-:W-:Y:S01]  /*156c0*/  LOP3.LUT R52, R52, R53, RZ, 0x3c, !PT ;  /* 0x0000003534347212 */ /* 0x000fe200078e3cff */
[--C-:B------:R-:W-:Y:S01]  /*156d0*/  IMAD.X R53, RZ, RZ, R7.reuse, P5 ;  /* 0x000000ffff357224 */ /* 0x100fe200028e0607 */
[----:B------:R-:W-:Y:S01]  /*156e0*/  LOP3.LUT R48, R48, R49, RZ, 0x3c, !PT ;  /* 0x0000003130307212 */ /* 0x000fe200078e3cff */
[----:B------:R-:W-:Y:S01]  /*156f0*/  IMAD.X R49, RZ, RZ, R7, P4 ;  /* 0x000000ffff317224 */ /* 0x000fe200020e0607 */
[----:B------:R-:W5:Y:S01]  /*15700*/  LD.E.128 R32, desc[UR52][R6.64] ;  /* 0x0000003406207980 */ /* 0x000f62000c101d00 */
[----:B------:R-:W-:-:S02]  /*15710*/  ULDC.64 UR8, c[0x0][0xae0] ;  /* 0x0002b80000087ab9 */ /* 0x000fc40000000a00 */
[----:B------:R-:W-:Y:S01]  /*15720*/  IMAD R18, R17, UR8, RZ ;  /* 0x0000000811127c24 */ /* 0x000fe2000f8e02ff */
[----:B------:R-:W5:Y:S01]  /*15730*/  LD.E.128 R8, desc[UR52][R8.64] ;  /* 0x0000003408087980 */ /* 0x000f62000c101d00 */
[----:B------:R-:W-:-:S03]  /*15740*/  IMAD R17, R62, R61, R60 ;  /* 0x0000003d3e117224 */ /* 0x000fc600078e023c */
[----:B------:R-:W5:Y:S04]  /*15750*/  LD.E.128 R40, desc[UR52][R40.64] ;  /* 0x0000003428287980 */ /* 0x000f68000c101d00 */
[----:B------:R0:W5:Y:S01]  /*15760*/  LD.E.128 R4, desc[UR52][R20.64] ;  /* 0x0000003414047980 */ /* 0x000162000c101d00 */
[----:B------:R-:W-:-:S03]  /*15770*/  IMAD R61, R3, UR9, R18 ;  /* 0x00000009033d7c24 */ /* 0x000fc6000f8e0212 */
[----:B------:R-:W5:Y:S04]  /*15780*/  LD.E.128 R36, desc[UR52][R36.64] ;  /* 0x0000003424247980 */ /* 0x000f68000c101d00 */
[----:B------:R-:W5:Y:S01]  /*15790*/  LD.E.128 R28, desc[UR52][R28.64] ;  /* 0x000000341c1c7980 */ /* 0x000f62000c101d00 */
[----:B0-----:R-:W-:Y:S02]  /*157a0*/  IMAD.U32 R21, RZ, RZ, UR7 ;  /* 0x00000007ff157e24 */ /* 0x001fe4000f8e00ff */
[----:B------:R-:W-:Y:S01]  /*157b0*/  IMAD.U32 R20, RZ, RZ, UR6 ;  /* 0x00000006ff147e24 */ /* 0x000fe2000f8e00ff */
[----:B------:R-:W5:Y:S01]  /*157c0*/  LD.E.128 R56, desc[UR52][R56.64] ;  /* 0x0000003438387980 */ /* 0x000f62000c101d00 */
[----:B------:R-:W-:Y:S01]  /*157d0*/  IMAD.U32 R21, RZ, RZ, UR4 ;  /* 0x00000004ff157e24 */ /* 0x000fe2000f8e00ff */
[----:B------:R-:W-:-:S02]  /*157e0*/  ULDC.64 UR6, c[0x0][0xad8] ;  /* 0x0002b60000067ab9 */ /* 0x000fc40000000a00 */
[----:B------:R-:W5:Y:S01]  /*157f0*/  LD.E.128 R52, desc[UR52][R52.64] ;  /* 0x0000003434347980 */ /* 0x000f62000c101d00 */
[----:B------:R-:W-:-:S03]  /*15800*/  IMAD.WIDE.U32 R20, R3, UR8, R20 ;  /* 0x0000000803147c25 */ /* 0x000fc6000f8e0014 */
[----:B------:R-:W5:Y:S01]  /*15810*/  LD.E.128 R48, desc[UR52][R48.64] ;  /* 0x0000003430307980 */ /* 0x000f62000c101d00 */
[----:B------:R-:W-:Y:S01]  /*15820*/  SHF.R.S32.HI R3, RZ, 0x1f, R17 ;  /* 0x0000001fff037819 */ /* 0x000fe20000011411 */
        /* <DEDUP_REMOVED lines=13> */
[----:B------:R-:W-:Y:S01]  /*15900*/  VIADD R0, R0, 0x33420 ;  /* 0x0003342000007836 */ /* 0x000fe20000000000 */
[----:B------:R-:W-:Y:S01]  /*15910*/  LEA R18, P3, R20, UR6, 0x1 ;  /* 0x0000000614127c11 */ /* 0x000fe2000f8608ff */
[----:B------:R-:W-:-:S02]  /*15920*/  IMAD.IADD R17, R21, 0x1, R61 ;  /* 0x0000000115117824 */ /* 0x000fc400078e023d */
[----:B------:R-:W-:Y:S01]  /*15930*/  VIADD R3, R65, 0x20 ;  /* 0x0000002041037836 */ /* 0x000fe20000000000 */
[----:B------:R-:W-:Y:S02]  /*15940*/  PRMT R0, RZ, 0x654, R0 ;  /* 0x00000654ff007816 */ /* 0x000fe40000000000 */
[----:B------:R-:W-:Y:S02]  /*15950*/  LEA.HI.X R17, R20, UR7, R17, 0x1, P3 ;  /* 0x0000000714117c11 */ /* 0x000fe400098f0c11 */
[-C--:B------:R-:W-:Y:S01]  /*15960*/  ISETP.GE.AND P1, PT, R3, R64.reuse, PT ;  /* 0x000000400300720c */ /* 0x080fe20003f26270 */
[----:B------:R-:W-:Y:S01]  /*15970*/  VIADD R3, R65, 0x40 ;  /* 0x0000004041037836 */ /* 0x000fe20000000000 */
[----:B0-----:R0:W-:Y:S01]  /*15980*/  SYNCS.ARRIVE.TRANS64.RED.A1T0 RZ, [R0+URZ], RZ ;  /* 0x000000ff00ff79a7 */ /* 0x0011e2000810043f */
[----:B------:R1:W2:Y:S01]  /*15990*/  SHFL.IDX PT, R62, R18, RZ, 0x181f ;  /* 0x00181fff123e7589 */ /* 0x0002a200000e0000 */
[----:B------:R-:W-:Y:S02]  /*159a0*/  BSSY B1, `(.L_x_4189) ;  /* 0x0000011000017945 */ /* 0x000fe40003800000 */
[----:B------:R-:W-:Y:S01]  /*159b0*/  ISETP.GE.AND P0, PT, R3, R64, PT ;  /* 0x000000400300720c */ /* 0x000fe20003f06270 */
[----:B0-----:R1:W0:Y:S01]  /*159c0*/  SHFL.IDX PT, R0, R17, RZ, 0x181f ;  /* 0x00181fff11007589 */ /* 0x00122200000e0000 */
[----:B------:R-:W-:Y:S11]  /*159d0*/  @P2 BRA `(.L_x_4190) ;  /* 0x0000000000342947 */ /* 0x000ff60003800000 */
[----:B------:R-:W-:Y:S02]  /*159e0*/  ULDC UR4, c[0x0][0xac8] ;  /* 0x0002b20000047ab9 */ /* 0x000fe40000000800 */
[----:B------:R-:W-:Y:S02]  /*159f0*/  ISETP.GE.AND P4, PT, R23, UR4, PT ;  /* 0x0000000417007c0c */ /* 0x000fe4000bf86270 */
[----:B------:R-:W-:Y:S02]  /*15a00*/  ISETP.GE.AND P3, PT, R220, UR4, PT ;  /* 0x00000004dc007c0c */ /* 0x000fe4000bf66270 */
[----:B------:R-:W-:-:S09]  /*15a10*/  ISETP.GE.AND P2, PT, R221, UR4, PT ;  /* 0x00000004dd007c0c */ /* 0x000fd2000bf46270 */
[CC--:B--2---:R-:W-:Y:S02]  /*15a20*/  @!P4 LEA R20, P6, R23.reuse, R62.reuse, 0x1 ;  /* 0x0000003e1714c211 */ /* 0x0c4fe400078c08ff */
[C---:B------:R-:W-:Y:S02]  /*15a30*/  @!P3 LEA R60, P5, R220.reuse, R62, 0x1 ;  /* 0x0000003edc3cb211 */ /* 0x040fe400078a08ff */
[----:B0-----:R-:W-:Y:S02]  /*15a40*/  @!P4 LEA.HI.X R21, R23, R0, R230, 0x1, P6 ;  /* 0x000000001715c211 */ /* 0x001fe400030f0ce6 */
[C---:B------:R-:W-:Y:S02]  /*15a50*/  @!P2 LEA R62, P6, R221.reuse, R62, 0x1 ;  /* 0x0000003edd3ea211 */ /* 0x040fe400078c08ff */
[-C--:B------:R-:W-:Y:S01]  /*15a60*/  @!P3 LEA.HI.X R61, R220, R0.reuse, R229, 0x1, P5 ;  /* 0x00000000dc3db211 */ /* 0x080fe200028f0ce5 */
[----:B-----5:R3:W-:Y:S01]  /*15a70*/  @!P4 ST.E.128 desc[UR52][R20.64], R32 ;  /* 0x000000201400c985 */ /* 0x0207e2000c101d34 */
[----:B------:R-:W-:-:S03]  /*15a80*/  @!P2 LEA.HI.X R63, R221, R0, R228, 0x1, P6 ;  /* 0x00000000dd3fa211 */ /* 0x000fc600030f0ce4 */
[----:B------:R3:W-:Y:S04]  /*15a90*/  @!P3 ST.E.128 desc[UR52][R60.64], R44 ;  /* 0x0000002c3c00b985 */ /* 0x0007e8000c101d34 */
[----:B------:R3:W-:Y:S02]  /*15aa0*/  @!P2 ST.E.128 desc[UR52][R62.64], R56 ;  /* 0x000000383e00a985 */ /* 0x0007e4000c101d34 */
.L_x_4190:
[----:B------:R-:W-:Y:S05]  /*15ab0*/  BSYNC B1 ;  /* 0x0000000000017941 */ /* 0x000fea0003800000 */
.L_x_4189:
        /* <DEDUP_REMOVED lines=17> */
.L_x_4192:
[----:B------:R-:W-:Y:S05]  /*15bd0*/  BSYNC B1 ;  /* 0x0000000000017941 */ /* 0x000fea0003800000 */
.L_x_4191:
        /* <DEDUP_REMOVED lines=17> */
.L_x_4194:
[----:B------:R-:W-:Y:S05]  /*15cf0*/  BSYNC B1 ;  /* 0x0000000000017941 */ /* 0x000fea0003800000 */
.L_x_4193:
[----:B0-----:R-:W-:Y:S01]  /*15d00*/  VIADD R0, R65, 0x60 ;  /* 0x0000006041007836 */ /* 0x001fe20000000000 */
[----:B-1--4-:R-:W4:Y:S04]  /*15d10*/  SHFL.IDX PT, R17, R17, 0x3, 0x181f ;  /* 0x00781f0011117f89 */ /* 0x012f2800000e0000 */
[----:B------:R-:W-:Y:S01]  /*15d20*/  ISETP.GE.AND P0, PT, R0, R64, PT ;  /* 0x000000400000720c */ /* 0x000fe20003f06270 */
[----:B------:R-:W0:-:S12]  /*15d30*/  SHFL.IDX PT, R18, R18, 0x3, 0x181f ;  /* 0x00781f0012127f89 */ /* 0x000e1800000e0000 */
[----:B------:R-:W-:Y:S05]  /*15d40*/  @P0 BRA `(.L_x_4195) ;  /* 0x0000000c005c0947 */ /* 0x000fea0003800000 */
[----:B------:R-:W-:Y:S02]  /*15d50*/  ULDC UR4, c[0x0][0xac8] ;  /* 0x0002b20000047ab9 */ /* 0x000fe40000000800 */
[----:B------:R-:W-:Y:S02]  /*15d60*/  ISETP.GE.AND P2, PT, R23, UR4, PT ;  /* 0x0000000417007c0c */ /* 0x000fe4000bf46270 */
[----:B------:R-:W-:-:S11]  /*15d70*/  ISETP.GE.AND P3, PT, R220, UR4, PT ;  /* 0x00000004dc007c0c */ /* 0x000fd6000bf66270 */
[CC--:B0-----:R-:W-:Y:S02]  /*15d80*/  @!P2 LEA R12, P0, R23.reuse, R18.reuse, 0x1 ;  /* 0x00000012170ca211 */ /* 0x0c1fe400078008ff */
        /* <DEDUP_REMOVED lines=11> */
.L_x_4187:
        /* <DEDUP_REMOVED lines=32> */
.L_x_4196:
        /* <DEDUP_REMOVED lines=47> */
.L_x_4198:
[----:B------:R-:W-:Y:S05]  /*16330*/  BSYNC B1 ;  /* 0x0000000000017941 */ /* 0x000fea0003800000 */
.L_x_4197:
        /* <DEDUP_REMOVED lines=57> */
[C---:B------:R-:W-:Y:S02]  /*166d0*/  @!P3 LEA R14, P5, R220.reuse, R4, 0x1 ;  /* 0x00000004dc0eb211 */ /* 0x040fe400078a08ff */
[----:B--2---:R-:W-:Y:S02]  /*166e0*/  @!P4 LEA.HI.X R13, R23, R0, R230, 0x1, P6 ;  /* 0x00000000170dc211 */ /* 0x004fe400030f0ce6 */
[C---:B------:R-:W-:Y:S02]  /*166f0*/  @!P2 LEA R4, P6, R221.reuse, R4, 0x1 ;  /* 0x00000004dd04a211 */ /* 0x040fe400078c08ff */
[-C--:B------:R-:W-:Y:S01]  /*16700*/  @!P3 LEA.HI.X R15, R220, R0.reuse, R229, 0x1, P5 ;  /* 0x00000000dc0fb211 */ /* 0x080fe200028f0ce5 */
[----:B------:R3:W-:Y:S01]  /*16710*/  @!P4 ST.E.128 desc[UR52][R12.64], RZ ;  /* 0x000000ff0c00c985 */ /* 0x0007e2000c101d34 */
[----:B------:R-:W-:-:S03]  /*16720*/  @!P2 LEA.HI.X R5, R221, R0, R228, 0x1, P6 ;  /* 0x00000000dd05a211 */ /* 0x000fc600030f0ce4 */
[----:B------:R3:W-:Y:S04]  /*16730*/  @!P3 ST.E.128 desc[UR52][R14.64], RZ ;  /* 0x000000ff0e00b985 */ /* 0x0007e8000c101d34 */
[----:B------:R3:W-:Y:S02]  /*16740*/  @!P2 ST.E.128 desc[UR52][R4.64], RZ ;  /* 0x000000ff0400a985 */ /* 0x0007e4000c101d34 */
.L_x_4200:
[----:B------:R-:W-:Y:S05]  /*16750*/  BSYNC B1 ;  /* 0x0000000000017941 */ /* 0x000fea0003800000 */
.L_x_4199:
        /* <DEDUP_REMOVED lines=17> */
.L_x_4202:
[----:B------:R-:W-:Y:S05]  /*16870*/  BSYNC B1 ;  /* 0x0000000000017941 */ /* 0x000fea0003800000 */
.L_x_4201:
        /* <DEDUP_REMOVED lines=17> */
.L_x_4204:
[----:B------:R-:W-:Y:S05]  /*16990*/  BSYNC B1 ;  /* 0x0000000000017941 */ /* 0x000fea0003800000 */
.L_x_4203:
        /* <DEDUP_REMOVED lines=18> */
.L_x_4195:
[----:B------:R-:W-:Y:S05]  /*16ac0*/  BSYNC B0 ;  /* 0x0000000000007941 */ /* 0x000fea0003800000 */
.L_x_4186:
[----:B------:R-:W-:Y:S02]  /*16ad0*/  ULDC UR4, c[0x0][0xc3c] ;  /* 0x00030f0000047ab9 */ /* 0x000fe40000000800 */
[----:B------:R-:W-:-:S06]  /*16ae0*/  UISETP.GE.AND UP0, UPT, UR48, UR4, UPT ;  /* 0x000000043000728c */ /* 0x000fcc000bf06270 */
[----:B------:R-:W-:-:S13]  /*16af0*/  PLOP3.LUT P0, PT, PT, PT, UP0, 0x80, 0x0 ;  /* 0x000000000000781c */ /* 0x000fda0003f0f008 */
[----:B------:R-:W-:Y:S05]  /*16b00*/  @!P0 BRA `(.L_x_4205) ;  /* 0xfffffea000c88947 */ /* 0x000fea000383ffff */
[----:B------:R-:W-:Y:S05]  /*16b10*/  EXIT ;  /* 0x000000000000794d */ /* 0x000fea0003800000 */
.L_x_4100:
[----:B------:R-:W-:-:S08]  /*16b20*/  NOP ;  /* 0x0000000000007918 */ /* 0x000fd00000000000 */
[----:B------:R-:W0:-:S00]  /*16b30*/  USETMAXREG.DEALLOC.CTAPOOL 0x18 ;  /* 0x00000018000079c8 */ /* 0x000e0000080e0500 */
[----:B0-----:R-:W-:Y:S01]  /*16b40*/  LOP3.LUT R0, R0, 0x3, RZ, 0xc0, !PT ;  /* 0x0000000300007812 */ /* 0x001fe200078ec0ff */
[----:B------:R-:W-:Y:S01]  /*16b50*/  IMAD.MOV.U32 R6, RZ, RZ, RZ ;  /* 0x000000ffff067224 */ /* 0x000fe200078e00ff */
[----:B------:R-:W-:-:S04]  /*16b60*/  LOP3.LUT R16, R16, 0xfffffffd, RZ, 0xc0, !PT ;  /* 0xfffffffd10107812 */ /* 0x000fc800078ec0ff */
[----:B------:R-:W0:Y:S02]  /*16b70*/  SHFL.IDX PT, R0, R0, RZ, 0x1f ;  /* 0x00001fff00007589 */ /* 0x000e2400000e0000 */
[----:B0-----:R-:W-:-:S13]  /*16b80*/  ISETP.NE.AND P0, PT, R0, RZ, PT ;  /* 0x000000ff0000720c */ /* 0x001fda0003f05270 */
[----:B------:R-:W-:Y:S01]  /*16b90*/  @P0 LOP3.LUT R16, R16, 0x2, RZ, 0xfc, !PT ;  /* 0x0000000210100812 */ /* 0x000fe200078efcff */
[----:B------:R-:W-:Y:S06]  /*16ba0*/  @!P0 BRA `(.L_x_4206) ;  /* 0x00000000002c8947 */ /* 0x000fec0003800000 */
[----:B------:R-:W0:Y:S08]  /*16bb0*/  S2UR UR5, SR_CgaCtaId ;  /* 0x00000000000579c3 */ /* 0x000e300000008800 */
[----:B------:R-:W-:Y:S06]  /*16bc0*/  BAR.SYNC.DEFER_BLOCKING 0x5, 0x180 ;  /* 0x0146000000007b1d */ /* 0x000fec0000010000 */
[----:B------:R-:W-:-:S02]  /*16bd0*/  UMOV UR4, 0x400 ;  /* 0x0000040000047882 */ /* 0x000fc40000000000 */
[----:B0-----:R-:W-:-:S09]  /*16be0*/  ULEA UR4, UR5, UR4, 0x18 ;  /* 0x0000000405047291 */ /* 0x001fd2000f8ec03f */
[----:B------:R-:W0:Y:S04]  /*16bf0*/  LDS.128 R4, [UR4+0x334d0] ;  /* 0x0334d004ff047984 */ /* 0x000e280008000c00 */
[----:B0-----:R0:W-:Y:S01]  /*16c00*/  STL [R1+0x24], R5 ;  /* 0x0000240501007387 */ /* 0x0011e20000100800 */
[----:B------:R-:W-:Y:S02]  /*16c10*/  R2UR UR44, R7 ;  /* 0x00000000072c72ca */ /* 0x000fe400000e0000 */
[----:B------:R-:W-:Y:S01]  /*16c20*/  R2UR UR36, R6 ;  /* 0x00000000062472ca */ /* 0x000fe200000e0000 */
[----:B------:R0:W-:Y:S01]  /*16c30*/  STL [R1+0x20], R4 ;  /* 0x0000200401007387 */ /* 0x0001e20000100800 */
[----:B------:R-:W-:Y:S06]  /*16c40*/  BAR.ARV 0x4, 0x180 ;  /* 0x0106000000007b1d */ /* 0x000fec0000002000 */
[----:B------:R-:W-:Y:S07]  /*16c50*/  BRA `(.L_x_4207) ;  /* 0x0000000800bc7947 */ /* 0x000fee0003800000 */
.L_x_4206:
[----:B------:R-:W0:Y:S01]  /*16c60*/  S2R R0, SR_TID.X ;  /* 0x0000000000007919 */ /* 0x000e220000002100 */
        /* <DEDUP_REMOVED lines=40> */
.L_x_4212:
        /* <DEDUP_REMOVED lines=14> */
.L_x_4211:
[----:B------:R-:W-:Y:S05]  /*16fd0*/  BSYNC B0 ;  /* 0x0000000000007941 */ /* 0x000fea0003800000 */
.L_x_4210:
        /* <DEDUP_REMOVED lines=22> */
.L_x_4208:
        /* <DEDUP_REMOVED lines=25> */
.L_x_4213:
        /* <DEDUP_REMOVED lines=58> */
.L_x_4209:
[----:B------:R0:W-:Y:S01]  /*17670*/  STL [R1+0x20], R0 ;  /* 0x0000200001007387 */ /* 0x0001e20000100800 */
[----:B------:R-:W-:-:S03]  /*17680*/  UMOV UR36, URZ ;  /* 0x0000003f00247c82 */ /* 0x000fc60008000000 */
[----:B------:R0:W-:Y:S02]  /*17690*/  STL [R1+0x24], RZ ;  /* 0x000024ff01007387 */ /* 0x0001e40000100800 */
.L_x_4214:
        /* <DEDUP_REMOVED lines=11> */
.L_x_4207:
[----:B-1----:R-:W-:Y:S01]  /*17750*/  IMAD.MOV.U32 R0, RZ, RZ, 0x1 ;  /* 0x00000001ff007424 */ /* 0x002fe200078e00ff */
[----:B------:R-:W-:Y:S01]  /*17760*/  ULDC UR4, c[0x0][0xc3c] ;  /* 0x00030f0000047ab9 */ /* 0x000fe20000000800 */
[----:B------:R1:W-:Y:S01]  /*17770*/  STL [R1+0x8], RZ ;  /* 0x000008ff01007387 */ /* 0x0003e20000100800 */
[----:B------:R-:W-:-:S03]  /*17780*/  UISETP.GE.AND UP0, UPT, UR44, UR4, UPT ;  /* 0x000000042c00728c */ /* 0x000fc6000bf06270 */
[----:B------:R1:W-:Y:S03]  /*17790*/  STL [R1+0x10], R0 ;  /* 0x0000100001007387 */ /* 0x0003e60000100800 */
[----:B------:R-:W-:Y:S01]  /*177a0*/  PLOP3.LUT P0, PT, PT, PT, UP0, 0x80, 0x0 ;  /* 0x000000000000781c */ /* 0x000fe20003f0f008 */
[----:B------:R1:W-:-:S12]  /*177b0*/  STL [R1+0x30], RZ ;  /* 0x000030ff01007387 */ /* 0x0003d80000100800 */
[----:B-1----:R-:W-:Y:S05]  /*177c0*/  @P0 BRA `(.L_x_4215) ;  /* 0x0000005800dc0947 */ /* 0x002fea0003800000 */
        /* <DEDUP_REMOVED lines=9> */
[----:B-1----:R-:W-:Y:S01]  /*17860*/  SHF.R.U32.HI R0, RZ, 0x1, R9 ;  /* 0x00000001ff007819 */ /* 0x002fe20000011609 */
[C---:B0-----:R-:W-:Y:S01]  /*17870*/  IMAD.SHL.U32 R4, R9.reuse, 0x40, RZ ;  /* 0x0000004009047824 */ /* 0x041fe200078e00ff */
[C---:B------:R-:W-:Y:S01]  /*17880*/  LOP3.LUT R8, R9.reuse, 0x7f, RZ, 0xc0, !PT ;  /* 0x0000007f09087812 */ /* 0x040fe200078ec0ff */
[----:B------:R-:W-:-:S03]  /*17890*/  IMAD.SHL.U32 R5, R9, 0x2, RZ ;  /* 0x0000000209057824 */ /* 0x000fc600078e00ff */
[----:B------:R-:W-:-:S04]  /*178a0*/  LOP3.LUT R3, R4, 0x180, RZ, 0xc0, !PT ;  /* 0x0000018004037812 */ /* 0x000fc800078ec0ff */
[----:B------:R-:W-:Y:S01]  /*178b0*/  LOP3.LUT R3, R3, 0x30, R0, 0xf8, !PT ;  /* 0x0000003003037812 */ /* 0x000fe200078ef800 */
[----:B------:R-:W-:-:S05]  /*178c0*/  IMAD.SHL.U32 R0, R9, 0x10, RZ ;  /* 0x0000001009007824 */ /* 0x000fca00078e00ff */
[----:B------:R-:W-:-:S04]  /*178d0*/  LOP3.LUT R2, R0, 0x1b0, RZ, 0xc0, !PT ;  /* 0x000001b000027812 */ /* 0x000fc800078ec0ff */
[----:B------:R-:W-:Y:S01]  /*178e0*/  LOP3.LUT R6, R2, 0x30, R5, 0x78, !PT ;  /* 0x0000003002067812 */ /* 0x000fe200078e7805 */
[----:B------:R-:W-:-:S05]  /*178f0*/  IMAD.SHL.U32 R2, R8, 0x10, RZ ;  /* 0x0000001008027824 */ /* 0x000fca00078e00ff */
[----:B------:R-:W-:Y:S01]  /*17900*/  LOP3.LUT R7, R2, 0x600, RZ, 0xc0, !PT ;  /* 0x0000060002077812 */ /* 0x000fe200078ec0ff */
[----:B------:R-:W-:-:S05]  /*17910*/  IMAD.SHL.U32 R2, R9, 0x8, RZ ;  /* 0x0000000809027824 */ /* 0x000fca00078e00ff */
[----:B------:R-:W-:Y:S01]  /*17920*/  LOP3.LUT R5, R3, 0x30, R2, 0x78, !PT ;  /* 0x0000003003057812 */ /* 0x000fe200078e7802 */
[----:B------:R-:W-:Y:S01]  /*17930*/  IMAD.SHL.U32 R2, R9, 0x20, RZ ;  /* 0x0000002009027824 */ /* 0x000fe200078e00ff */
[----:B------:R-:W-:Y:S02]  /*17940*/  LOP3.LUT R3, R7, 0x40, R0, 0xf8, !PT ;  /* 0x0000004007037812 */ /* 0x000fe400078ef800 */
[----:B------:R-:W-:Y:S02]  /*17950*/  LOP3.LUT R5, R5, 0x640, R4, 0xf8, !PT ;  /* 0x0000064005057812 */ /* 0x000fe400078ef804 */
[----:B------:R-:W-:Y:S02]  /*17960*/  LOP3.LUT R3, R3, R6, RZ, 0xfc, !PT ;  /* 0x0000000603037212 */ /* 0x000fe400078efcff */
[----:B------:R-:W-:Y:S01]  /*17970*/  LOP3.LUT R6, R2, 0x80, RZ, 0xc0, !PT ;  /* 0x0000008002067812 */ /* 0x000fe200078ec0ff */
[----:B------:R-:W-:Y:S01]  /*17980*/  STL [R1+0x4], R5 ;  /* 0x0000040501007387 */ /* 0x000fe20000100800 */
[--C-:B------:R-:W-:Y:S01]  /*17990*/  LOP3.LUT R7, R7, 0x60, R2.reuse, 0xf8, !PT ;  /* 0x0000006007077812 */ /* 0x100fe200078ef802 */
[----:B------:R-:W-:Y:S01]  /*179a0*/  IMAD.IADD R3, R18, 0x1, R3 ;  /* 0x0000000112037824 */ /* 0x000fe200078e0203 */
[----:B------:R-:W-:Y:S01]  /*179b0*/  LOP3.LUT R6, R6, 0x10, R9, 0xf8, !PT ;  /* 0x0000001006067812 */ /* 0x000fe200078ef809 */
[----:B------:R-:W-:Y:S01]  /*179c0*/  IMAD.SHL.U32 R9, R9, 0x4, RZ ;  /* 0x0000000409097824 */ /* 0x000fe200078e00ff */
[----:B------:R-:W-:-:S02]  /*179d0*/  LOP3.LUT R7, R7, 0x100, R2, 0xf8, !PT ;  /* 0x0000010007077812 */ /* 0x000fc400078ef802 */
[----:B------:R-:W-:Y:S02]  /*179e0*/  LOP3.LUT R0, R0, 0x30, RZ, 0xc0, !PT ;  /* 0x0000003000007812 */ /* 0x000fe400078ec0ff */
[----:B------:R-:W-:-:S04]  /*179f0*/  LOP3.LUT R6, R6, 0x10, R9, 0x78, !PT ;  /* 0x0000001006067812 */ /* 0x000fc800078e7809 */
[----:B------:R-:W-:-:S05]  /*17a00*/  LOP3.LUT R4, R7, R6, RZ, 0xfc, !PT ;  /* 0x0000000607047212 */ /* 0x000fca00078efcff */
[----:B------:R0:W-:Y:S04]  /*17a10*/  STL [R1], R4 ;  /* 0x0000000401007387 */ /* 0x0001e80000100800 */
[----:B------:R-:W-:Y:S04]  /*17a20*/  STL [R1+0x2c], R3 ;  /* 0x00002c0301007387 */ /* 0x000fe80000100800 */
[----:B------:R-:W-:Y:S01]  /*17a30*/  STL [R1+0x30], RZ ;  /* 0x000030ff01007387 */ /* 0x000fe20000100800 */
[----:B0-----:R-:W-:-:S04]  /*17a40*/  SHF.R.U32.HI R4, RZ, 0x2, R8 ;  /* 0x00000002ff047819 */ /* 0x001fc80000011608 */
[----:B------:R-:W-:Y:S01]  /*17a50*/  LOP3.LUT R4, R4, 0x60, R2, 0xf8, !PT ;  /* 0x0000006004047812 */ /* 0x000fe200078ef802 */
[----:B------:R-:W-:-:S05]  /*17a60*/  IMAD.MOV.U32 R2, RZ, RZ, 0x1 ;  /* 0x00000001ff027424 */ /* 0x000fca00078e00ff */
[----:B------:R0:W-:Y:S04]  /*17a70*/  STL [R1+0x10], R2 ;  /* 0x0000100201007387 */ /* 0x0001e80000100800 */
[----:B------:R1:W-:Y:S01]  /*17a80*/  STL [R1+0x8], RZ ;  /* 0x000008ff01007387 */ /* 0x0003e20000100800 */
[C---:B0-----:R-:W-:Y:S02]  /*17a90*/  LOP3.LUT R2, R0.reuse, 0x40, RZ, 0xfc, !PT ;  /* 0x0000004000027812 */ /* 0x041fe400078efcff */
[----:B-1----:R-:W-:-:S07]  /*17aa0*/  LOP3.LUT R0, R0, 0x80, RZ, 0xfc, !PT ;  /* 0x0000008000007812 */ /* 0x002fce00078efcff */
.L_x_4294:
[----:B------:R-:W-:Y:S01]  /*17ab0*/  ULDC.64 UR4, c[0x0][0xa28] ;  /* 0x00028a0000047ab9 */ /* 0x000fe20000000a00 */
[----:B------:R-:W-:Y:S01]  /*17ac0*/  IMAD.MOV.U32 R0, RZ, RZ, RZ ;  /* 0x000000ffff007224 */ /* 0x000fe200078e00ff */
[----:B------:R-:W-:Y:S01]  /*17ad0*/  UISETP.NE.U32.AND UP0, UPT, UR4, URZ, UPT ;  /* 0x0000003f0400728c */ /* 0x000fe2000bf05070 */
[----:B------:R-:W-:Y:S01]  /*17ae0*/  ULDC.64 UR8, c[0x0][0xa18] ;  /* 0x0002860000087ab9 */ /* 0x000fe20000000a00 */
[----:B------:R-:W-:Y:S02]  /*17af0*/  ULDC.64 UR6, c[0x0][0xa00] ;  /* 0x0002800000067ab9 */ /* 0x000fe40000000a00 */
[----:B------:R-:W-:Y:S01]  /*17b00*/  UISETP.NE.AND.EX UP0, UPT, UR5, URZ, UPT, UP0 ;  /* 0x0000003f0500728c */ /* 0x000fe2000bf05300 */
[----:B-1-3--:R-:W-:Y:S01]  /*17b10*/  IMAD.MOV.U32 R4, RZ, RZ, RZ ;  /* 0x000000ffff047224 */ /* 0x00afe200078e00ff */
        /* <DEDUP_REMOVED lines=8> */
[----:B0-----:R0:W5:Y:S01]  /*17ba0*/  @P0 LDG.E R0, desc[UR52][R2.64] ;  /* 0x0000003402000981 */ /* 0x001162000c1e1900 */
        /* <DEDUP_REMOVED lines=40> */
[----:B------:R-:W-:-:S05]  /*17e30*/  IMAD.U32 R2, RZ, RZ, UR6 ;  /* 0x00000006ff027e24 */ /* 0x000fca000f8e00ff */
[----:B------:R-:W2:Y:S02]  /*17e40*/  LDG.E R5, desc[UR52][R2.64+0x4] ;  /* 0x0000043402057981 */ /* 0x000ea4000c1e1900 */
[----:B--2---:R-:W-:-:S13]  /*17e50*/  R2UR UR42, R5 ;  /* 0x00000000052a72ca */ /* 0x004fda00000e0000 */
[----:B------:R-:W-:-:S12]  /*17e60*/  UIADD3 UR42, -UR5, UR42, URZ ;  /* 0x0000002a052a7290 */ /* 0x000fd8000fffe13f */
.L_x_4216:
        /* <DEDUP_REMOVED lines=10> */
.L_x_4217:
[----:B------:R-:W-:Y:S05]  /*17f10*/  @!P1 BRA `(.L_x_4218) ;  /* 0x0000000000209947 */ /* 0x000fea0003800000 */
[----:B0-----:R-:W-:Y:S02]  /*17f20*/  IMAD.U32 R2, RZ, RZ, UR8 ;  /* 0x00000008ff027e24 */ /* 0x001fe4000f8e00ff */
[----:B------:R-:W-:-:S05]  /*17f30*/  IMAD.U32 R3, RZ, RZ, UR9 ;  /* 0x00000009ff037e24 */ /* 0x000fca000f8e00ff */
[----:B------:R-:W2:Y:S02]  /*17f40*/  LDG.E R2, desc[UR52][R2.64] ;  /* 0x0000003402027981 */ /* 0x000ea4000c1e1900 */
[----:B--2---:R-:W-:Y:S01]  /*17f50*/  R2UR UR5, R2 ;  /* 0x00000000020572ca */ /* 0x004fe200000e0000 */
[----:B------:R-:W-:-:S05]  /*17f60*/  IMAD.U32 R2, RZ, RZ, UR8 ;  /* 0x00000008ff027e24 */ /* 0x000fca000f8e00ff */
[----:B------:R-:W2:Y:S02]  /*17f70*/  LDG.E R4, desc[UR52][R2.64+0x4] ;  /* 0x0000043402047981 */ /* 0x000ea4000c1e1900 */
[----:B--2---:R-:W-:-:S13]  /*17f80*/  R2UR UR4, R4 ;  /* 0x00000000040472ca */ /* 0x004fda00000e0000 */
[----:B------:R-:W-:-:S12]  /*17f90*/  UIADD3 UR4, -UR5, UR4, URZ ;  /* 0x0000000405047290 */ /* 0x000fd8000fffe13f */
.L_x_4218:
        /* <DEDUP_REMOVED lines=10> */
[----:B------:R-:W-:Y:S01]  /*18040*/  VIADD R0, R2, 0x7f ;  /* 0x0000007f02007836 */ /* 0x000fe20000000000 */
[----:B------:R0:W-:Y:S04]  /*18050*/  STL [R1+0xc], R2 ;  /* 0x00000c0201007387 */ /* 0x0001e80000100800 */
        /* <DEDUP_REMOVED lines=10> */
[----:B0-----:R-:W-:Y:S11]  /*18100*/  @!P1 BRA `(.L_x_4219) ;  /* 0x0000000000449947 */ /* 0x001ff60003800000 */
        /* <DEDUP_REMOVED lines=10> */
.L_x_4220:
[----:B------:R-:W-:-:S11]  /*181b0*/  UISETP.NE.AND UP1, UPT, UR5, 0x1, UPT ;  /* 0x000000010500788c */ /* 0x000fd6000bf25270 */
[----:B------:R-:W-:Y:S02]  /*181c0*/  @UP1 ULDC.64 UR10, c[0x0][0x9e8] ;  /* 0x00027a00000a1ab9 */ /* 0x000fe40000000a00 */
[----:B------:R-:W-:-:S04]  /*181d0*/  UIMAD.WIDE.U32 UR6, UR8, UR10, URZ ;  /* 0x0000000a080672a5 */ /* 0x000fc8000f8e003f */
[----:B------:R-:W-:-:S12]  /*181e0*/  @UP1 USHF.R.U32.HI UR8, URZ, UR11, UR7 ;  /* 0x0000000b3f081299 */ /* 0x000fd80008011607 */
.L_x_4221:
[----:B------:R-:W-:-:S04]  /*181f0*/  UIMAD UR8, UR8, UR5, UR5 ;  /* 0x00000005080872a4 */ /* 0x000fc8000f8e0205 */
[----:B------:R-:W-:-:S04]  /*18200*/  UISETP.LT.AND UP1, UPT, UR4, UR8, UPT ;  /* 0x000000080400728c */ /* 0x000fc8000bf21270 */
[----:B------:R-:W-:-:S12]  /*18210*/  USEL UR4, UR4, UR8, UP1 ;  /* 0x0000000804047287 */ /* 0x000fd80008800000 */
.L_x_4219:
[----:B------:R-:W-:Y:S01]  /*18220*/  R2UR UR12, R2 ;  /* 0x00000000020c72ca */ /* 0x000fe200000e0000 */
[----:B------:R-:W-:Y:S02]  /*18230*/  UIADD3 UR6, UR13, 0x9f, URZ ;  /* 0x0000009f0d067890 */ /* 0x000fe4000fffe03f */
[----:B------:R-:W-:Y:S01]  /*18240*/  UIADD3 UR8, UR4, 0x9f, URZ ;  /* 0x0000009f04087890 */ /* 0x000fe2000fffe03f */
[----:B------:R-:W-:Y:S01]  /*18250*/  @UP0 ULDC UR10, c[0x0][0x44c] ;  /* 0x00011300000a0ab9 */ /* 0x000fe20000000800 */
[----:B------:R-:W-:Y:S01]  /*18260*/  UIMAD.WIDE UR6, UR6, 0x66666667, URZ ;  /* 0x66666667060678a5 */ /* 0x000fe2000f8e023f */
[----:B------:R-:W-:Y:S01]  /*18270*/  @UP0 ULDC UR14, c[0x0][0x450] ;  /* 0x00011400000e0ab9 */ /* 0x000fe20000000800 */
[----:B------:R-:W-:Y:S02]  /*18280*/  UIMAD.WIDE UR8, UR8, 0x66666667, URZ ;  /* 0x66666667080878a5 */ /* 0x000fe4000f8e023f */
[----:B------:R-:W-:-:S04]  /*18290*/  USHF.R.U32.HI UR4, URZ, 0x1f, UR7 ;  /* 0x0000001f3f047899 */ /* 0x000fc80008011607 */
[----:B------:R-:W-:Y:S02]  /*182a0*/  UIMAD.WIDE.U32 UR10, UR12, UR10, URZ ;  /* 0x0000000a0c0a72a5 */ /* 0x000fe4000f8e003f */
[----:B------:R-:W-:Y:S02]  /*182b0*/  USHF.R.U32.HI UR6, URZ, 0x1f, UR9 ;  /* 0x0000001f3f067899 */ /* 0x000fe40008011609 */
[----:B------:R-:W-:Y:S02]  /*182c0*/  @UP0 USHF.R.U32.HI UR12, URZ, UR14, UR11 ;  /* 0x0000000e3f0c0299 */ /* 0x000fe4000801160b */
[----:B------:R-:W-:Y:S02]  /*182d0*/  ULEA.HI.SX32 UR4, UR7, UR4, 0x1a ;  /* 0x0000000407047291 */ /* 0x000fe4000f8fd23f */
[----:B------:R-:W-:Y:S02]  /*182e0*/  UIADD3 UR12, UR12, UR13, -UR42 ;  /* 0x0000000d0c0c7290 */ /* 0x000fe4000fffe82a */
[----:B------:R-:W-:Y:S01]  /*182f0*/  ULEA.HI.SX32 UR6, UR9, UR6, 0x1a ;  /* 0x0000000609067291 */ /* 0x000fe2000f8fd23f */
        /* <DEDUP_REMOVED lines=16> */
.L_x_4223:
[----:B------:R-:W-:-:S11]  /*18400*/  UISETP.NE.AND UP0, UPT, UR5, 0x1, UPT ;  /* 0x000000010500788c */ /* 0x000fd6000bf05270 */
[----:B------:R-:W-:Y:S02]  /*18410*/  @UP0 ULDC.64 UR8, c[0x0][0x9e8] ;  /* 0x00027a0000080ab9 */ /* 0x000fe40000000a00 */
[----:B------:R-:W-:-:S04]  /*18420*/  UIMAD.WIDE.U32 UR6, UR12, UR8, URZ ;  /* 0x000000080c0672a5 */ /* 0x000fc8000f8e003f */
[----:B------:R-:W-:-:S12]  /*18430*/  @UP0 USHF.R.U32.HI UR12, URZ, UR9, UR7 ;  /* 0x000000093f0c0299 */ /* 0x000fd80008011607 */
.L_x_4224:
[----:B------:R-:W-:-:S06]  /*18440*/  UIMAD UR5, UR12, UR5, URZ ;  /* 0x000000050c0572a4 */ /* 0x000fcc000f8e023f */
[----:B------:R-:W-:-:S07]  /*18450*/  VIMNMX R0, R0, UR5, !PT ;  /* 0x0000000500007c48 */ /* 0x000fce000ffe0100 */
.L_x_4222:
[----:B------:R-:W-:Y:S01]  /*18460*/  IMAD.HI R0, R0, 0x66666667, RZ ;  /* 0x6666666700007827 */ /* 0x000fe200078e02ff */
[----:B------:R-:W-:Y:S04]  /*18470*/  BSSY B7, `(.L_x_4225) ;  /* 0x0000425000077945 */ /* 0x000fe80003800000 */
[----:B------:R-:W-:-:S04]  /*18480*/  SHF.R.U32.HI R3, RZ, 0x1f, R0 ;  /* 0x0000001fff037819 */ /* 0x000fc80000011600 */
[----:B------:R-:W-:-:S04]  /*18490*/  LEA.HI.SX32 R3, R0, R3, 0x1a ;  /* 0x0000000300037211 */ /* 0x000fc800078fd2ff */
        /* <DEDUP_REMOVED lines=22> */
.L_x_4226:
        /* <DEDUP_REMOVED lines=20> */
.L_x_4229:
[----:B------:R-:W-:Y:S05]  /*18740*/  BSYNC B6 ;  /* 0x0000000000067941 */ /* 0x000fea0003800000 */
.L_x_4228:
        /* <DEDUP_REMOVED lines=22> */
.L_x_4231:
[----:B------:R-:W-:Y:S05]  /*188b0*/  BSYNC B6 ;  /* 0x0000000000067941 */ /* 0x000fea0003800000 */
.L_x_4230:
        /* <DEDUP_REMOVED lines=20> */
.L_x_4233:
[----:B------:R-:W-:Y:S05]  /*18a00*/  BSYNC B6 ;  /* 0x0000000000067941 */ /* 0x000fea0003800000 */
.L_x_4232:
        /* <DEDUP_REMOVED lines=19> */
.L_x_4235:
[----:B------:R-:W-:Y:S05]  /*18b40*/  BSYNC B6 ;  /* 0x0000000000067941 */ /* 0x000fea0003800000 */
.L_x_4234:
        /* <DEDUP_REMOVED lines=8> */
[----:B------:R-:W-:Y:S01]  /*18bd0*/  IMAD.U32 R3, RZ, RZ, UR5 ;  /* 0x00000005ff037e24 */ /* 0x000fe2000f8e00ff */
[----:B------:R-:W0:Y:S01]  /*18be0*/  S2R R0, SR_TID.X ;  /* 0x0000000000007919 */ /* 0x000e220000002100 */
[----:B------:R-:W-:-:S03]  /*18bf0*/  ULDC.64 UR4, c[0x0][0xa08] ;  /* 0x0002820000047ab9 */ /* 0x000fc60000000a00 */
[----:B------:R1:W2:Y:S02]  /*18c00*/  @P0 LDG.E R8, desc[UR52][R2.64] ;  /* 0x0000003402080981 */ /* 0x0002a4000c1e1900 */
[----:B-1----:R-:W1:Y:S01]  /*18c10*/  LDC.64 R2, c[0x0][0x418] ;  /* 0x00010600ff027b82 */ /* 0x002e620000000a00 */
[----:B0-----:R-:W-:-:S04]  /*18c20*/  SHF.R.U32.HI R0, RZ, 0x5, R0 ;  /* 0x00000005ff007819 */ /* 0x001fc80000011600 */
[----:B------:R-:W-:Y:S02]  /*18c30*/  LOP3.LUT R0, R0, 0x3, RZ, 0xc0, !PT ;  /* 0x0000000300007812 */ /* 0x000fe400078ec0ff */
[----:B-1----:R-:W-:Y:S01]  /*18c40*/  LOP3.LUT P0, RZ, R2, UR4, RZ, 0xfc, !PT ;  /* 0x0000000402ff7c12 */ /* 0x002fe2000f80fcff */
[----:B------:R-:W-:-:S03]  /*18c50*/  UMOV UR4, 0xffffffff ;  /* 0xffffffff00047882 */ /* 0x000fc60000000000 */
[----:B------:R-:W-:Y:S02]  /*18c60*/  LOP3.LUT P0, RZ, R3, UR5, RZ, 0xfc, P0 ;  /* 0x0000000503ff7c12 */ /* 0x000fe4000800fcff */
[----:B--2---:R-:W-:Y:S01]  /*18c70*/  SHF.R.S32.HI R9, RZ, 0x1f, R8 ;  /* 0x0000001fff097819 */ /* 0x004fe20000011408 */
[----:B------:R0:W-:Y:S01]  /*18c80*/  STL [R1+0x14], R8 ;  /* 0x0000140801007387 */ /* 0x0001e20000100800 */
[----:B------:R-:W-:-:S03]  /*18c90*/  SEL R17, R8, RZ, !P0 ;  /* 0x000000ff08117207 */ /* 0x000fc60004000000 */
[----:B------:R0:W-:Y:S01]  /*18ca0*/  STL [R1+0x18], R9 ;  /* 0x0000180901007387 */ /* 0x0001e20000100800 */
[----:B------:R-:W-:Y:S05]  /*18cb0*/  BRA.DIV UR4, `(.L_x_4236) ;  /* 0x0000004e04847947 */ /* 0x000fea000b800000 */
[----:B------:R1:W2:Y:S02]  /*18cc0*/  SHFL.IDX PT, R14, R0, RZ, 0x1f ;  /* 0x00001fff000e7589 */ /* 0x0002a400000e0000 */
.L_x_4313:
        /* <DEDUP_REMOVED lines=10> */
.L_x_4316:
[----:B------:R-:W-:Y:S05]  /*18d70*/  @!P6 BRA `(.L_x_4237) ;  /* 0x0000000400b0e947 */ /* 0x000fea0003800000 */
[----:B------:R-:W-:-:S04]  /*18d80*/  ISETP.NE.U32.AND P0, PT, R2, RZ, PT ;  /* 0x000000ff0200720c */ /* 0x000fc80003f05070 */
[----:B------:R-:W-:-:S13]  /*18d90*/  ISETP.NE.AND.EX P0, PT, R3, RZ, PT, P0 ;  /* 0x000000ff0300720c */ /* 0x000fda0003f05300 */
[----:B------:R-:W-:Y:S05]  /*18da0*/  @!P0 BRA `(.L_x_4239) ;  /* 0x0000000000448947 */ /* 0x000fea0003800000 */
        /* <DEDUP_REMOVED lines=17> */
.L_x_4239:
        /* <DEDUP_REMOVED lines=9> */
.L_x_4317:
        /* <DEDUP_REMOVED lines=8> */
.L_x_4241:
        /* <DEDUP_REMOVED lines=10> */
[----:B------:R-:W-:Y:S01]  /*19070*/  UMOV UR20, UR36 ;  /* 0x0000002400147c82 */ /* 0x000fe20008000000 */
[----:B------:R-:W-:Y:S01]  /*19080*/  UMOV UR10, 0x80 ;  /* 0x00000080000a7882 */ /* 0x000fe20000000000 */
[----:B------:R-:W-:-:S03]  /*19090*/  UMOV UR12, UR36 ;  /* 0x00000024000c7c82 */ /* 0x000fc60008000000 */
[----:B------:R-:W-:Y:S02]  /*190a0*/  UIADD3 UR33, UR33, 0x33470, URZ ;  /* 0x0003347021217890 */ /* 0x000fe4000fffe03f */
[----:B------:R-:W-:Y:S01]  /*190b0*/  UMOV UR21, UR37 ;  /* 0x0000002500157c82 */ /* 0x000fe20008000000 */
[----:B------:R-:W-:-:S04]  /*190c0*/  UMOV UR13, UR37 ;  /* 0x00000025000d7c82 */ /* 0x000fc80008000000 */
[----:B------:R-:W-:Y:S01]  /*190d0*/  UMOV UR17, UR33 ;  /* 0x0000002100117c82 */ /* 0x000fe20008000000 */
[----:B------:R-:W-:Y:S01]  /*190e0*/  UMOV UR9, UR33 ;  /* 0x0000002100097c82 */ /* 0x000fe20008000000 */
[----:B--2---:R-:W-:Y:S02]  /*190f0*/  IMAD R2, R2, 0x7800, R18 ;  /* 0x0000780002027824 */ /* 0x004fe400078e0212 */
[----:B---3--:R-:W-:-:S03]  /*19100*/  IMAD R0, R0, 0xa0, R5 ;  /* 0x000000a000007824 */ /* 0x008fc600078e0205 */
[----:B------:R-:W-:Y:S02]  /*19110*/  R2UR UR8, R2 ;  /* 0x00000000020872ca */ /* 0x000fe400000e0000 */
[----:B------:R-:W-:-:S11]  /*19120*/  R2UR UR35, R0 ;  /* 0x00000000002372ca */ /* 0x000fd600000e0000 */
[----:B------:R-:W-:Y:S02]  /*19130*/  UIADD3 UR32, UR8, 0xf200, URZ ;  /* 0x0000f20008207890 */ /* 0x000fe4000fffe03f */
[----:B------:R-:W-:Y:S02]  /*19140*/  UIADD3 UR16, UR8, 0x11a00, URZ ;  /* 0x00011a0008107890 */ /* 0x000fe4000fffe03f */
[----:B------:R-:W-:Y:S01]  /*19150*/  UIADD3 UR8, UR8, 0x14200, URZ ;  /* 0x0001420008087890 */ /* 0x000fe2000fffe03f */
[----:B------:R-:W-:Y:S01]  /*19160*/  UMOV UR19, UR35 ;  /* 0x0000002300137c82 */ /* 0x000fe20008000000 */
[----:B------:R-:W-:-:S03]  /*19170*/  UMOV UR11, UR35 ;  /* 0x00000023000b7c82 */ /* 0x000fc60008000000 */
[----:B------:R1:W-:Y:S02]  /*19180*/  UTMALDG.4D [UR32], [UR4], desc[UR6] ;  /* 0x00000620040075b4 */ /* 0x0003e40008019000 */
[----:B------:R1:W-:Y:S02]  /*19190*/  UTMALDG.4D [UR16], [UR4], desc[UR6] ;  /* 0x00000610040075b4 */ /* 0x0003e40008019000 */
[----:B------:R1:W-:Y:S01]  /*191a0*/  UTMALDG.4D [UR8], [UR4], desc[UR6] ;  /* 0x00000608040075b4 */ /* 0x0003e20008019000 */
[----:B------:R-:W2:Y:S02]  /*191b0*/  SYNCS.PHASECHK.TRANS64.TRYWAIT P0, [R4+URZ+0x33440], R3 ;  /* 0x03344003040075a7 */ /* 0x000ea4000800017f */
[----:B-12---:R-:W-:Y:S05]  /*191c0*/  @!P0 BRA `(.L_x_4242) ;  /* 0x0000004800948947 */ /* 0x006fea0003800000 */
.L_x_4318:
        /* <DEDUP_REMOVED lines=8> */
.L_x_4243:
        /* <DEDUP_REMOVED lines=31> */
.L_x_4237:
[----:B------:R-:W-:Y:S05]  /*19440*/  WARPSYNC.ALL ;  /* 0x0000000000007948 */ /* 0x000fea0003800000 */
[----:B-1----:R-:W-:Y:S01]  /*19450*/  VIADD R0, R18, 0x1e200 ;  /* 0x0001e20012007836 */ /* 0x002fe20000000000 */
[----:B------:R-:W-:Y:S01]  /*19460*/  USHF.R.S32.HI UR4, URZ, 0x1f, UR45 ;  /* 0x0000001f3f047899 */ /* 0x000fe2000801142d */
        /* <DEDUP_REMOVED lines=25> */
.L_x_4245:
[----:B------:R-:W-:Y:S05]  /*19600*/  BSYNC B6 ;  /* 0x0000000000067941 */ /* 0x000fea0003800000 */
.L_x_4244:
[----:B------:R-:W2:Y:S01]  /*19610*/  LDL R11, [R1+0xc] ;  /* 0x00000c00010b7983 */ /* 0x000ea20000100800 */
[----:B0-----:R-:W0:Y:S01]  /*19620*/  LDC R8, c[0x0][0x448] ;  /* 0x00011200ff087b82 */ /* 0x001e220000000800 */
[----:B------:R-:W1:Y:S01]  /*19630*/  S2R R2, SR_TID.X ;  /* 0x0000000000027919 */ /* 0x000e620000002100 */
[----:B------:R-:W-:Y:S01]  /*19640*/  USHF.R.S32.HI UR4, URZ, 0x1f, UR36 ;  /* 0x0000001f3f047899 */ /* 0x000fe20008011424 */
[----:B------:R-:W-:Y:S01]  /*19650*/  ULDC.64 UR10, c[0x0][0xa00] ;  /* 0x00028000000a7ab9 */ /* 0x000fe20000000a00 */
[----:B------:R-:W-:Y:S01]  /*19660*/  ULDC.64 UR8, c[0x0][0x2d8] ;  /* 0x0000b60000087ab9 */ /* 0x000fe20000000a00 */
[----:B0-----:R-:W-:Y:S02]  /*19670*/  ISETP.NE.AND P0, PT, R8, 0x1, PT ;  /* 0x000000010800780c */ /* 0x001fe40003f05270 */
[C---:B-1----:R-:W-:Y:S01]  /*19680*/  LOP3.LUT R0, R2.reuse, 0x7f, RZ, 0xc0, !PT ;  /* 0x0000007f02007812 */ /* 0x042fe200078ec0ff */
[----:B------:R-:W-:-:S10]  /*19690*/  IMAD.SHL.U32 R2, R2, 0x20, RZ ;  /* 0x0000002002027824 */ /* 0x000fd400078e00ff */
[----:B------:R-:W0:Y:S01]  /*196a0*/  @P0 LDC R3, c[0x0][0x44c] ;  /* 0x00011300ff030b82 */ /* 0x000e220000000800 */
[----:B------:R-:W-:-:S04]  /*196b0*/  SHF.R.U32.HI R0, RZ, 0x2, R0 ;  /* 0x00000002ff007819 */ /* 0x000fc80000011600 */
[----:B------:R-:W-:-:S03]  /*196c0*/  LOP3.LUT R2, R0, 0x60, R2, 0xf8, !PT ;  /* 0x0000006000027812 */ /* 0x000fc600078ef802 */
[----:B------:R-:W1:Y:S01]  /*196d0*/  @P0 LDC R0, c[0x0][0x450] ;  /* 0x00011400ff000b82 */ /* 0x000e620000000800 */
[----:B------:R-:W3:Y:S01]  /*196e0*/  S2R R9, SR_TID.X ;  /* 0x0000000000097919 */ /* 0x000ee20000002100 */
[----:B------:R-:W-:Y:S02]  /*196f0*/  UISETP.NE.U32.AND UP0, UPT, UR10, URZ, UPT ;  /* 0x0000003f0a00728c */ /* 0x000fe4000bf05070 */
[----:B------:R-:W-:Y:S02]  /*19700*/  UIMAD UR7, UR4, UR8, URZ ;  /* 0x00000008040772a4 */ /* 0x000fe4000f8e023f */
[----:B------:R-:W-:Y:S02]  /*19710*/  UISETP.NE.AND.EX UP0, UPT, UR11, URZ, UPT, UP0 ;  /* 0x0000003f0b00728c */ /* 0x000fe4000bf05300 */
[----:B------:R-:W-:Y:S01]  /*19720*/  USHF.R.S32.HI UR6, URZ, 0x1f, UR44 ;  /* 0x0000001f3f067899 */ /* 0x000fe2000801142c */
[----:B------:R-:W-:Y:S01]  /*19730*/  UMOV UR4, UR48 ;  /* 0x0000003000047c82 */ /* 0x000fe20008000000 */
[----:B------:R-:W-:Y:S01]  /*19740*/  UMOV UR5, UR37 ;  /* 0x0000002500057c82 */ /* 0x000fe20008000000 */
[----:B------:R-:W-:-:S02]  /*19750*/  UIMAD UR7, UR36, UR9, UR7 ;  /* 0x00000009240772a4 */ /* 0x000fc4000f8e0207 */
[----:B------:R-:W-:Y:S02]  /*19760*/  UIMAD.WIDE.U32 UR4, UR36, UR8, UR4 ;  /* 0x00000008240472a5 */ /* 0x000fe4000f8e0004 */
[----:B------:R-:W-:Y:S01]  /*19770*/  USEL UR6, UR6, URZ, !UP0 ;  /* 0x0000003f06067287 */ /* 0x000fe2000c000000 */
[----:B------:R-:W-:Y:S01]  /*19780*/  ULDC.64 UR8, c[0x0][0x2e0] ;  /* 0x0000b80000087ab9 */ /* 0x000fe20000000a00 */
[----:B------:R-:W-:Y:S02]  /*19790*/  UIADD3 UR5, UR5, UR7, URZ ;  /* 0x0000000705057290 */ /* 0x000fe4000fffe03f */
[----:B------:R-:W-:Y:S02]  /*197a0*/  USEL UR7, UR44, URZ, !UP0 ;  /* 0x0000003f2c077287 */ /* 0x000fe4000c000000 */
[----:B------:R-:W-:Y:S02]  /*197b0*/  UIMAD UR6, UR6, UR8, URZ ;  /* 0x00000008060672a4 */ /* 0x000fe4000f8e023f */
[----:B------:R-:W-:-:S02]  /*197c0*/  UIMAD.WIDE.U32 UR4, UR7, UR8, UR4 ;  /* 0x00000008070472a5 */ /* 0x000fc4000f8e0004 */
[----:B------:R-:W-:-:S04]  /*197d0*/  UIMAD UR6, UR7, UR9, UR6 ;  /* 0x00000009070672a4 */ /* 0x000fc8000f8e0206 */
[----:B------:R-:W-:Y:S01]  /*197e0*/  UIADD3 UR6, UR5, UR6, URZ ;  /* 0x0000000605067290 */ /* 0x000fe2000fffe03f */
[----:B------:R-:W-:Y:S02]  /*197f0*/  IMAD.U32 R6, RZ, RZ, UR4 ;  /* 0x00000004ff067e24 */ /* 0x000fe4000f8e00ff */
[----:B------:R-:W-:Y:S01]  /*19800*/  IMAD.U32 R7, RZ, RZ, UR5 ;  /* 0x00000005ff077e24 */ /* 0x000fe2000f8e00ff */
[----:B------:R-:W-:Y:S01]  /*19810*/  ULDC.64 UR4, c[0x0][0x2d0] ;  /* 0x0000b40000047ab9 */ /* 0x000fe20000000a00 */
[----:B---3--:R-:W-:-:S05]  /*19820*/  IMAD.SHL.U32 R9, R9, 0x10, RZ ;  /* 0x0000001009097824 */ /* 0x008fca00078e00ff */
[----:B------:R-:W-:-:S04]  /*19830*/  LOP3.LUT R9, R9, 0x30, RZ, 0xc0, !PT ;  /* 0x0000003009097812 */ /* 0x000fc800078ec0ff */
[C---:B------:R-:W-:Y:S02]  /*19840*/  LOP3.LUT R12, R9.reuse, 0x40, RZ, 0xfc, !PT ;  /* 0x00000040090c7812 */ /* 0x040fe400078efcff */
[----:B------:R-:W-:Y:S01]  /*19850*/  LOP3.LUT R9, R9, 0x80, RZ, 0xfc, !PT ;  /* 0x0000008009097812 */ /* 0x000fe200078efcff */
[----:B--2---:R-:W-:-:S04]  /*19860*/  IMAD.IADD R2, R2, 0x1, R11 ;  /* 0x0000000102027824 */ /* 0x004fc800078e020b */
[----:B0-----:R-:W-:-:S04]  /*19870*/  @P0 IMAD.HI.U32 R3, R2, R3, RZ ;  /* 0x0000000302030227 */ /* 0x001fc800078e00ff */
[----:B------:R-:W-:Y:S01]  /*19880*/  IMAD.MOV.U32 R4, RZ, RZ, R2 ;  /* 0x000000ffff047224 */ /* 0x000fe200078e0002 */
[----:B-1----:R-:W-:-:S04]  /*19890*/  @P0 SHF.R.U32.HI R4, RZ, R0, R3 ;  /* 0x00000000ff040219 */ /* 0x002fc80000011603 */
[--C-:B------:R-:W-:Y:S01]  /*198a0*/  SHF.R.S32.HI R5, RZ, 0x1f, R4.reuse ;  /* 0x0000001fff057819 */ /* 0x100fe20000011404 */
[----:B------:R-:W-:Y:S02]  /*198b0*/  IMAD.MOV R0, RZ, RZ, -R4 ;  /* 0x000000ffff007224 */ /* 0x000fe400078e0a04 */
[----:B------:R-:W-:Y:S02]  /*198c0*/  IMAD.U32 R3, RZ, RZ, UR6 ;  /* 0x00000006ff037e24 */ /* 0x000fe4000f8e00ff */
[----:B------:R-:W-:Y:S02]  /*198d0*/  IMAD R0, R8, R0, R2 ;  /* 0x0000000008007224 */ /* 0x000fe400078e0202 */
[----:B------:R-:W-:Y:S02]  /*198e0*/  IMAD.MOV.U32 R2, RZ, RZ, R6 ;  /* 0x000000ffff027224 */ /* 0x000fe400078e0006 */
        /* <DEDUP_REMOVED lines=22> */
[----:B------:R-:W2:Y:S01]  /*19a50*/  LDL.LU R11, [R1+0xc] ;  /* 0x00000c00010b7983 */ /* 0x000ea20000300800 */
[----:B------:R-:W0:Y:S03]  /*19a60*/  S2R R5, SR_TID.X ;  /* 0x0000000000057919 */ /* 0x000e260000002100 */
[----:B------:R-:W1:Y:S01]  /*19a70*/  SHFL.IDX PT, R6, R4, RZ, 0x1c1f ;  /* 0x001c1fff04067589 */ /* 0x000e6200000e0000 */
[----:B------:R-:W-:Y:S01]  /*19a80*/  IMAD R2, R8, UR42, RZ ;  /* 0x0000002a08027c24 */ /* 0x000fe2000f8e02ff */
[----:B0-----:R-:W-:-:S04]  /*19a90*/  LOP3.LUT R5, R5, 0x7f, RZ, 0xc0, !PT ;  /* 0x0000007f05057812 */ /* 0x001fc800078ec0ff */
[----:B------:R-:W-:Y:S02]  /*19aa0*/  SHF.R.U32.HI R7, RZ, 0x2, R5 ;  /* 0x00000002ff077819 */ /* 0x000fe40000011605 */
[----:B------:R-:W0:Y:S03]  /*19ab0*/  SHFL.IDX PT, R5, R0, RZ, 0x1c1f ;  /* 0x001c1fff00057589 */ /* 0x000e2600000e0000 */
[----:B--2---:R-:W-:-:S05]  /*19ac0*/  IMAD.IADD R3, R7, 0x1, R11 ;  /* 0x0000000107037824 */ /* 0x004fca00078e020b */
[----:B------:R-:W-:-:S13]  /*19ad0*/  ISETP.GE.AND P4, PT, R3, R2, PT ;  /* 0x000000020300720c */ /* 0x000fda0003f86270 */
[----:B-1----:R-:W-:-:S05]  /*19ae0*/  @!P4 IADD3 R6, P3, R10, R6, RZ ;  /* 0x000000060a06c210 */ /* 0x002fca0007f7e0ff */
[----:B0-----:R-:W-:-:S04]  /*19af0*/  @!P4 IMAD.X R5, RZ, RZ, R5, P3 ;  /* 0x000000ffff05c224 */ /* 0x001fc800018e0605 */
        /* <DEDUP_REMOVED lines=22> */
[----:B------:R-:W-:-:S04]  /*19c60*/  @!P3 IMAD.X R5, RZ, RZ, R5, P4 ;  /* 0x000000ffff05b224 */ /* 0x000fc800020e0605 */
[----:B------:R-:W-:-:S05]  /*19c70*/  @!P3 IMAD.MOV.U32 R7, RZ, RZ, R5 ;  /* 0x000000ffff07b224 */ /* 0x000fca00078e0005 */
[----:B------:R0:W-:Y:S04]  /*19c80*/  @!P3 LDGSTS.E.BYPASS.LTC128B.128 [R9+0x1f200], desc[UR52][R6.64], !P0 ;  /* 0x1f2000000609bfae */ /* 0x0001e8000c101d74 */
[----:B------:R0:W-:Y:S04]  /*19c90*/  @!P3 LDGSTS.E.BYPASS.LTC128B.128 [R9+0x21200], desc[UR52][R6.64+0x40], !P1 ;  /* 0x212000400609bfae */ /* 0x0001e8000c901d74 */
[----:B-12---:R0:W-:Y:S02]  /*19ca0*/  @!P3 LDGSTS.E.BYPASS.LTC128B.128 [R9+0x23200], desc[UR52][R6.64+0x80], !P2 ;  /* 0x232000800609bfae */ /* 0x0061e4000d101d74 */
.L_x_4327:
        /* <DEDUP_REMOVED lines=12> */
.L_x_4248:
[----:B------:R-:W-:Y:S05]  /*19d70*/  BSYNC B0 ;  /* 0x0000000000007941 */ /* 0x000fea0003800000 */
.L_x_4247:
[----:B------:R-:W-:Y:S01]  /*19d80*/  NOP ;  /* 0x0000000000007918 */ /* 0x000fe20000000000 */
[----:B------:R-:W-:-:S13]  /*19d90*/  PLOP3.LUT P0, PT, PT, PT, PT, 0x80, 0x0 ;  /* 0x000000000000781c */ /* 0x000fda0003f0f070 */
.L_x_4249:
        /* <DEDUP_REMOVED lines=18> */
.L_x_4328:
[----:B------:R-:W-:Y:S05]  /*19ec0*/  BSYNC B0 ;  /* 0x0000000000007941 */ /* 0x000fea0003800000 */
.L_x_4250:
[----:B------:R-:W2:Y:S01]  /*19ed0*/  LDL R2, [R1+0x1c] ;  /* 0x00001c0001027983 */ /* 0x000ea20000100800 */
[----:B------:R-:W-:-:S06]  /*19ee0*/  UIADD3 UR4, UR40, -0x2, URZ ;  /* 0xfffffffe28047890 */ /* 0x000fcc000fffe03f */
[----:B--2---:R-:W-:-:S13]  /*19ef0*/  ISETP.LE.AND P0, PT, R2, UR4, PT ;  /* 0x0000000402007c0c */ /* 0x004fda000bf03270 */
[----:B------:R-:W-:Y:S05]  /*19f00*/  @!P0 BRA `(.L_x_4252) ;  /* 0x0000001800188947 */ /* 0x000fea0003800000 */
[----:B-1----:R1:W5:Y:S04]  /*19f10*/  LDL.LU R0, [R1+0x8] ;  /* 0x0000080001007983 */ /* 0x0023680000300800 */
[----:B------:R1:W5:Y:S01]  /*19f20*/  LDL.LU R8, [R1+0x10] ;  /* 0x0000100001087983 */ /* 0x0003620000300800 */
[----:B------:R-:W-:-:S07]  /*19f30*/  IMAD.U32 R2, RZ, RZ, UR4 ;  /* 0x00000004ff027e24 */ /* 0x000fce000f8e00ff */
.L_x_4276:
[----:B-----5:R-:W-:Y:S01]  /*19f40*/  VIADD R4, R0, 0x1 ;  /* 0x0000000100047836 */ /* 0x020fe20000000000 */
[----:B------:R-:W-:Y:S01]  /*19f50*/  LOP3.LUT P1, RZ, R16, 0x1, RZ, 0xc0, !PT ;  /* 0x0000000110ff7812 */ /* 0x000fe2000782c0ff */
[----:B------:R-:W-:Y:S05]  /*19f60*/  YIELD ;  /* 0x0000000000007946 */ /* 0x000fea0003800000 */
[----:B------:R-:W-:Y:S01]  /*19f70*/  ISETP.NE.AND P0, PT, R4, 0x2, PT ;  /* 0x000000020400780c */ /* 0x000fe20003f05270 */
[----:B------:R-:W-:Y:S03]  /*19f80*/  BSSY B0, `(.L_x_4253) ;  /* 0x00000a9000007945 */ /* 0x000fe60003800000 */
[----:B------:R-:W-:-:S02]  /*19f90*/  SEL R3, RZ, 0x1, P0 ;  /* 0x00000001ff037807 */ /* 0x000fc40000000000 */
[----:B------:R-:W-:Y:S02]  /*19fa0*/  SEL R10, R4, RZ, P0 ;  /* 0x000000ff040a7207 */ /* 0x000fe40000000000 */
[----:B0-----:R-:W-:-:S05]  /*19fb0*/  LOP3.LUT R9, R8, R3, RZ, 0x3c, !PT ;  /* 0x0000000308097212 */ /* 0x001fca00078e3cff */
        /* <DEDUP_REMOVED lines=27> */
.L_x_4255:
        /* <DEDUP_REMOVED lines=8> */
.L_x_4329:
[----:B------:R-:W-:Y:S05]  /*1a1f0*/  BSYNC B1 ;  /* 0x0000000000017941 */ /* 0x000fea0003800000 */
.L_x_4256:
        /* <DEDUP_REMOVED lines=9> */
.L_x_4259:
[----:B------:R-:W-:Y:S05]  /*1a290*/  BSYNC B1 ;  /* 0x0000000000017941 */ /* 0x000fea0003800000 */
.L_x_4258:
        /* <DEDUP_REMOVED lines=12> */
[----:B0-----:R-:W-:-:S07]  /*1a360*/  VIADD R9, R4, 0xf200 ;  /* 0x0000f20004097836 */ /* 0x001fce0000000000 */
.L_x_4260:
        /* <DEDUP_REMOVED lines=16> */
.L_x_4261:
        /* <DEDUP_REMOVED lines=16> */
.L_x_4262:
        /* <DEDUP_REMOVED lines=13> */
.L_x_4330:
[----:B------:R-:W-:Y:S05]  /*1a640*/  BSYNC B1 ;  /* 0x0000000000017941 */ /* 0x000fea0003800000 */
.L_x_4263:
        /* <DEDUP_REMOVED lines=11> */
.L_x_4266:
[----:B------:R-:W-:Y:S05]  /*1a700*/  BSYNC B1 ;  /* 0x0000000000017941 */ /* 0x000fea0003800000 */
.L_x_4265:
        /* <DEDUP_REMOVED lines=8> */
.L_x_4267:
        /* <DEDUP_REMOVED lines=15> */
.L_x_4268:
        /* <DEDUP_REMOVED lines=15> */
.L_x_4269:
        /* <DEDUP_REMOVED lines=10> */
.L_x_4254:
[----:B------:R-:W-:Y:S05]  /*1aa10*/  BSYNC B0 ;  /* 0x0000000000007941 */ /* 0x000fea0003800000 */
.L_x_4253:
[----:B------:R-:W-:-:S06]  /*1aa20*/  UISETP.NE.AND UP0, UPT, UR39, 0x3, UPT ;  /* 0x000000032700788c */ /* 0x000fcc000bf05270 */
[----:B------:R-:W-:-:S13]  /*1aa30*/  PLOP3.LUT P0, PT, PT, PT, UP0, 0x80, 0x0 ;  /* 0x000000000000781c */ /* 0x000fda0003f0f008 */
[----:B------:R-:W-:Y:S05]  /*1aa40*/  @!P0 BRA `(.L_x_4270) ;  /* 0x0000000000048947 */ /* 0x000fea0003800000 */
[----:B------:R-:W-:Y:S01]  /*1aa50*/  BPT.TRAP 0x1 ;  /* 0x000000040000795c */ /* 0x000fe20000300000 */
.L_x_4270:
        /* <DEDUP_REMOVED lines=8> */
.L_x_4331:
[----:B------:R-:W-:Y:S05]  /*1aae0*/  BSYNC B0 ;  /* 0x0000000000007941 */ /* 0x000fea0003800000 */
.L_x_4271:
[----:B------:R-:W-:Y:S05]  /*1aaf0*/  @!P1 BRA `(.L_x_4273) ;  /* 0x0000000000049947 */ /* 0x000fea0003800000 */
[----:B------:R-:W-:Y:S01]  /*1ab00*/  BPT.TRAP 0x1 ;  /* 0x000000040000795c */ /* 0x000fe20000300000 */
.L_x_4273:
[----:B--2---:R-:W-:Y:S01]  /*1ab10*/  SHF.L.U32 R4, R8, 0x1f, RZ ;  /* 0x0000001f08047819 */ /* 0x004fe200000006ff */
[----:B------:R-:W-:-:S03]  /*1ab20*/  IMAD R0, R0, 0x7800, RZ ;  /* 0x0000780000007824 */ /* 0x000fc600078e02ff */
[----:B------:R-:W2:Y:S02]  /*1ab30*/  SYNCS.PHASECHK.TRANS64.TRYWAIT P0, [R3+URZ+0x33460], R4 ;  /* 0x03346004030075a7 */ /* 0x000ea4000800017f */
[----:B--2---:R-:W-:Y:S05]  /*1ab40*/  @!P0 BRA `(.L_x_4274) ;  /* 0x0000003400e88947 */ /* 0x004fea0003800000 */
.L_x_4332:
        /* <DEDUP_REMOVED lines=157> */
[C---:B------:R-:W-:Y:S02]  /*1b520*/  LOP3.LUT R4, R0.reuse, R3, RZ, 0xfc, !PT ;  /* 0x0000000300047212 */ /* 0x040fe400078efcff */
        /* <DEDUP_REMOVED lines=22> */
.L_x_4275:
[----:B0-----:R-:W0:Y:S01]  /*1b690*/  S2R R0, SR_TID.X ;  /* 0x0000000000007919 */ /* 0x001e220000002100 */
[----:B--2--5:R2:W-:Y:S01]  /*1b6a0*/  SYNCS.ARRIVE.TRANS64.A1T0 RZ, [R3+URZ+0x33450], RZ ;  /* 0x033450ff03ff79a7 */ /* 0x0245e2000810003f */
[----:B------:R3:W5:Y:S01]  /*1b6b0*/  LDL R8, [R1+0x10] ;  /* 0x0000100001087983 */ /* 0x0007620000100800 */
[----:B0-----:R-:W-:-:S03]  /*1b6c0*/  LOP3.LUT R4, R0, 0x7f, RZ, 0xc0, !PT ;  /* 0x0000007f00047812 */ /* 0x001fc600078ec0ff */
[----:B------:R-:W4:Y:S01]  /*1b6d0*/  LDL R0, [R1+0x1c] ;  /* 0x00001c0001007983 */ /* 0x000f220000100800 */
[----:B------:R-:W-:Y:S01]  /*1b6e0*/  BAR.SYNC.DEFER_BLOCKING 0x2, 0x80 ;  /* 0x0082000000007b1d */ /* 0x000fe20000010000 */
[----:B------:R-:W-:-:S13]  /*1b6f0*/  ISETP.NE.AND P0, PT, R4, RZ, PT ;  /* 0x000000ff0400720c */ /* 0x000fda0003f05270 */
[----:B--2---:R-:W-:-:S05]  /*1b700*/  @!P0 VIADD R3, R3, 0x33480 ;  /* 0x0003348003038836 */ /* 0x004fca0000000000 */
[----:B------:R-:W-:-:S04]  /*1b710*/  @!P0 PRMT R3, RZ, 0x654, R3 ;  /* 0x00000654ff038816 */ /* 0x000fc80000000003 */
[----:B------:R3:W-:Y:S01]  /*1b720*/  @!P0 SYNCS.ARRIVE.TRANS64.RED.A1T0 RZ, [R3+URZ], RZ ;  /* 0x000000ff03ff89a7 */ /* 0x0007e2000810043f */
[C---:B----4-:R-:W-:Y:S01]  /*1b730*/  ISETP.GT.AND P0, PT, R2.reuse, R0, PT ;  /* 0x000000000200720c */ /* 0x050fe20003f04270 */
[----:B------:R-:W-:Y:S01]  /*1b740*/  VIADD R2, R2, 0xffffffff ;  /* 0xffffffff02027836 */ /* 0x000fe20000000000 */
[----:B------:R3:W5:Y:S11]  /*1b750*/  LDL R0, [R1+0x8] ;  /* 0x0000080001007983 */ /* 0x0007760000100800 */
[----:B---3--:R-:W-:Y:S05]  /*1b760*/  @P0 BRA `(.L_x_4276) ;  /* 0xffffffe400f40947 */ /* 0x008fea000383ffff */
.L_x_4252:
        /* <DEDUP_REMOVED lines=18> */
.L_x_4278:
[----:B------:R-:W-:Y:S05]  /*1b890*/  BSYNC B0 ;  /* 0x0000000000007941 */ /* 0x000fea0003800000 */
.L_x_4277:
[----:B------:R-:W-:-:S06]  /*1b8a0*/  UISETP.NE.AND UP0, UPT, UR39, 0x3, UPT ;  /* 0x000000032700788c */ /* 0x000fcc000bf05270 */
[----:B------:R-:W-:-:S13]  /*1b8b0*/  PLOP3.LUT P1, PT, PT, PT, UP0, 0x80, 0x0 ;  /* 0x000000000000781c */ /* 0x000fda0003f2f008 */
[----:B------:R-:W-:Y:S05]  /*1b8c0*/  @!P1 BRA `(.L_x_4279) ;  /* 0x0000000000049947 */ /* 0x000fea0003800000 */
[----:B------:R-:W-:Y:S01]  /*1b8d0*/  BPT.TRAP 0x1 ;  /* 0x000000040000795c */ /* 0x000fe20000300000 */
.L_x_4279:
        /* <DEDUP_REMOVED lines=10> */
.L_x_4333:
[----:B------:R-:W-:Y:S05]  /*1b980*/  BSYNC B0 ;  /* 0x0000000000007941 */ /* 0x000fea0003800000 */
.L_x_4280:
[----:B------:R-:W-:Y:S05]  /*1b990*/  @!P2 BRA `(.L_x_4282) ;  /* 0x000000000004a947 */ /* 0x000fea0003800000 */
[----:B------:R-:W-:Y:S01]  /*1b9a0*/  BPT.TRAP 0x1 ;  /* 0x000000040000795c */ /* 0x000fe20000300000 */
.L_x_4282:
[----:B------:R-:W1:Y:S02]  /*1b9b0*/  LDL R2, [R1+0x10] ;  /* 0x0000100001027983 */ /* 0x000e640000100800 */
[----:B-1----:R-:W-:-:S04]  /*1b9c0*/  SHF.L.U32 R3, R2, 0x1f, RZ ;  /* 0x0000001f02037819 */ /* 0x002fc800000006ff */
[----:B------:R-:W1:Y:S02]  /*1b9d0*/  SYNCS.PHASECHK.TRANS64.TRYWAIT P1, [R0+URZ+0x33460], R3 ;  /* 0x03346003000075a7 */ /* 0x000e64000802017f */
[----:B-1----:R-:W-:Y:S05]  /*1b9e0*/  @!P1 BRA `(.L_x_4283) ;  /* 0x0000002800689947 */ /* 0x002fea0003800000 */
.L_x_4334:
[----:B------:R-:W2:Y:S04]  /*1b9f0*/  LDL R2, [R1+0x8] ;  /* 0x0000080001027983 */ /* 0x000ea80000100800 */
[----:B------:R-:W1:Y:S04]  /*1ba00*/  LDL R17, [R1+0x4] ;  /* 0x0000040001117983 */ /* 0x000e680000100800 */
[----:B------:R-:W3:Y:S01]  /*1ba10*/  LDL R15, [R1] ;  /* 0x00000000010f7983 */ /* 0x000ee20000100800 */
[----:B------:R-:W-:Y:S05]  /*1ba20*/  WARPSYNC.ALL ;  /* 0x0000000000007948 */ /* 0x000fea0003800000 */
[----:B--2---:R-:W-:-:S04]  /*1ba30*/  IMAD R2, R2, 0x7800, RZ ;  /* 0x0000780002027824 */ /* 0x004fc800078e02ff */
[C---:B------:R-:W-:Y:S01]  /*1ba40*/  VIADD R13, R2.reuse, 0x2800 ;  /* 0x00002800020d7836 */ /* 0x040fe20000000000 */
[C---:B-1----:R-:W-:Y:S01]  /*1ba50*/  LOP3.LUT R3, R2.reuse, R17, RZ, 0xfc, !PT ;  /* 0x0000001102037212 */ /* 0x042fe200078efcff */
[C---:B------:R-:W-:Y:S02]  /*1ba60*/  VIADD R20, R2.reuse, 0x5000 ;  /* 0x0000500002147836 */ /* 0x040fe40000000000 */
[----:B------:R-:W-:Y:S02]  /*1ba70*/  VIADD R12, R2, 0x1000 ;  /* 0x00001000020c7836 */ /* 0x000fe40000000000 */
[----:B------:R-:W-:Y:S01]  /*1ba80*/  IMAD.IADD R4, R18, 0x1, R3 ;  /* 0x0000000112047824 */ /* 0x000fe200078e0203 */
[C---:B---3--:R-:W-:Y:S01]  /*1ba90*/  LOP3.LUT R3, R2.reuse, R15, RZ, 0xfc, !PT ;  /* 0x0000000f02037212 */ /* 0x048fe200078efcff */
[----:B------:R-:W-:-:S04]  /*1baa0*/  VIADD R14, R2, 0x1800 ;  /* 0x00001800020e7836 */ /* 0x000fc80000000000 */
[----:B0-----:R-:W0:Y:S01]  /*1bab0*/  LDSM.16.MT88.4 R4, [R4+0xf200] ;  /* 0x00f200000404783b */ /* 0x001e220000004200 */
        /* <DEDUP_REMOVED lines=43> */
[----:B------:R-:W-:Y:S01]  /*1bd70*/  IMAD.MOV.U32 R5, RZ, RZ, R17 ;  /* 0x000000ffff057224 */ /* 0x000fe200078e0011 */
[--C-:B------:R-:W-:Y:S01]  /*1bd80*/  PRMT R10, R6, 0x6420, R7.reuse ;  /* 0x00006420060a7816 */ /* 0x100fe20000000007 */
[----:B------:R-:W-:Y:S01]  /*1bd90*/  VIADD R17, R2, 0x2000 ;  /* 0x0000200002117836 */ /* 0x000fe20000000000 */
[----:B------:R-:W-:-:S04]  /*1bda0*/  PRMT R11, R6, 0x7531, R7 ;  /* 0x00007531060b7816 */ /* 0x000fc80000000007 */
[----:B------:R-:W-:-:S05]  /*1bdb0*/  LOP3.LUT R4, R17, R15, RZ, 0xfc, !PT ;  /* 0x0000000f11047212 */ /* 0x000fca00078efcff */
[----:B------:R-:W-:-:S05]  /*1bdc0*/  IMAD.IADD R4, R19, 0x1, R4 ;  /* 0x0000000113047824 */ /* 0x000fca00078e0204 */
[----:B------:R0:W-:Y:S02]  /*1bdd0*/  STSM.16.M88.4 [R4], R8 ;  /* 0x0000000804007844 */ /* 0x0001e40000000200 */
[----:B0-----:R-:W-:Y:S02]  /*1bde0*/  IMAD.MOV.U32 R11, RZ, RZ, R15 ;  /* 0x000000ffff0b7224 */ /* 0x001fe400078e000f */
[----:B------:R-:W-:Y:S02]  /*1bdf0*/  IMAD.MOV.U32 R10, RZ, RZ, R5 ;  /* 0x000000ffff0a7224 */ /* 0x000fe400078e0005 */
        /* <DEDUP_REMOVED lines=8> */
[----:B------:R-:W-:Y:S01]  /*1be80*/  IMAD.MOV.U32 R13, RZ, RZ, R11 ;  /* 0x000000ffff0d7224 */ /* 0x000fe200078e000b */
[C-C-:B------:R-:W-:Y:S02]  /*1be90*/  PRMT R10, R6.reuse, 0x6420, R7.reuse ;  /* 0x00006420060a7816 */ /* 0x140fe40000000007 */
[----:B------:R-:W-:Y:S01]  /*1bea0*/  PRMT R11, R6, 0x7531, R7 ;  /* 0x00007531060b7816 */ /* 0x000fe20000000007 */
[----:B------:R-:W-:Y:S01]  /*1beb0*/  IMAD.IADD R4, R19, 0x1, R4 ;  /* 0x0000000113047824 */ /* 0x000fe200078e0204 */
[----:B------:R-:W-:-:S02]  /*1bec0*/  LOP3.LUT R12, R12, R5, RZ, 0xfc, !PT ;  /* 0x000000050c0c7212 */ /* 0x000fc400078efcff */
[----:B------:R-:W-:Y:S02]  /*1bed0*/  LOP3.LUT R3, R3, R13, RZ, 0xfc, !PT ;  /* 0x0000000d03037212 */ /* 0x000fe400078efcff */
[----:B------:R0:W-:Y:S03]  /*1bee0*/  STSM.16.M88.4 [R4], R8 ;  /* 0x0000000804007844 */ /* 0x0001e60000000200 */
[----:B------:R-:W-:Y:S02]  /*1bef0*/  IMAD.IADD R3, R19, 0x1, R3 ;  /* 0x0000000113037824 */ /* 0x000fe400078e0203 */
        /* <DEDUP_REMOVED lines=26> */
[C-C-:B-1----:R-:W-:Y:S02]  /*1c0a0*/  PRMT R8, R4.reuse, 0x6420, R5.reuse ;  /* 0x0000642004087816 */ /* 0x142fe40000000005 */
[----:B------:R-:W-:Y:S01]  /*1c0b0*/  PRMT R9, R4, 0x7531, R5 ;  /* 0x0000753104097816 */ /* 0x000fe20000000005 */
[----:B------:R-:W-:Y:S01]  /*1c0c0*/  IMAD.MOV.U32 R5, RZ, RZ, R11 ;  /* 0x000000ffff057224 */ /* 0x000fe200078e000b */
[C-C-:B------:R-:W-:Y:S02]  /*1c0d0*/  PRMT R10, R6.reuse, 0x6420, R7.reuse ;  /* 0x00006420060a7816 */ /* 0x140fe40000000007 */
[----:B------:R-:W-:Y:S02]  /*1c0e0*/  PRMT R11, R6, 0x7531, R7 ;  /* 0x00007531060b7816 */ /* 0x000fe40000000007 */
[----:B------:R-:W-:-:S05]  /*1c0f0*/  LOP3.LUT R4, R3, R5, RZ, 0xfc, !PT ;  /* 0x0000000503047212 */ /* 0x000fca00078efcff */
[----:B------:R-:W-:-:S05]  /*1c100*/  IMAD.IADD R4, R19, 0x1, R4 ;  /* 0x0000000113047824 */ /* 0x000fca00078e0204 */
[----:B------:R0:W-:Y:S02]  /*1c110*/  STSM.16.M88.4 [R4], R8 ;  /* 0x0000000804007844 */ /* 0x0001e40000000200 */
[----:B0-----:R-:W-:Y:S02]  /*1c120*/  IMAD.IADD R4, R18, 0x1, R14 ;  /* 0x0000000112047824 */ /* 0x001fe400078e020e */
[----:B------:R-:W-:-:S04]  /*1c130*/  IMAD.MOV.U32 R14, RZ, RZ, R5 ;  /* 0x000000ffff0e7224 */ /* 0x000fc800078e0005 */
        /* <DEDUP_REMOVED lines=23> */
[C---:B------:R-:W-:Y:S02]  /*1c2b0*/  VIADD R3, R2.reuse, 0x6800 ;  /* 0x0000680002037836 */ /* 0x040fe40000000000 */
        /* <DEDUP_REMOVED lines=13> */
[----:B------:R-:W-:-:S02]  /*1c390*/  LOP3.LUT R17, R17, R15, RZ, 0xfc, !PT ;  /* 0x0000000f11117212 */ /* 0x000fc400078efcff */
[----:B------:R-:W-:Y:S02]  /*1c3a0*/  LOP3.LUT R12, R12, R15, RZ, 0xfc, !PT ;  /* 0x0000000f0c0c7212 */ /* 0x000fe400078efcff */
        /* <DEDUP_REMOVED lines=35> */
.L_x_4284:
        /* <DEDUP_REMOVED lines=14> */
.L_x_4227:
[----:B------:R-:W-:Y:S05]  /*1c6c0*/  BSYNC B7 ;  /* 0x0000000000077941 */ /* 0x000fea0003800000 */
.L_x_4225:
[----:B------:R-:W-:-:S13]  /*1c6d0*/  LOP3.LUT P0, RZ, R16, 0x2, RZ, 0xc0, !PT ;  /* 0x0000000210ff7812 */ /* 0x000fda000780c0ff */
[----:B------:R-:W-:Y:S05]  /*1c6e0*/  @!P0 BRA `(.L_x_4285) ;  /* 0x0000000000348947 */ /* 0x000fea0003800000 */
[----:B------:R-:W3:Y:S08]  /*1c6f0*/  S2UR UR5, SR_CgaCtaId ;  /* 0x00000000000579c3 */ /* 0x000ef00000008800 */
[----:B------:R-:W-:Y:S06]  /*1c700*/  BAR.SYNC.DEFER_BLOCKING 0x5, 0x180 ;  /* 0x0146000000007b1d */ /* 0x000fec0000010000 */
[----:B------:R-:W-:-:S02]  /*1c710*/  UMOV UR4, 0x400 ;  /* 0x0000040000047882 */ /* 0x000fc40000000000 */
[----:B---3--:R-:W-:-:S06]  /*1c720*/  ULEA UR4, UR5, UR4, 0x18 ;  /* 0x0000000405047291 */ /* 0x008fcc000f8ec03f */
[----:B------:R-:W-:-:S05]  /*1c730*/  IMAD.U32 R18, RZ, RZ, UR4 ;  /* 0x00000004ff127e24 */ /* 0x000fca000f8e00ff */
[----:B------:R-:W3:Y:S04]  /*1c740*/  LDS.128 R4, [R18+0x334d0] ;  /* 0x0334d00012047984 */ /* 0x000ee80000000c00 */
[----:B---3--:R3:W-:Y:S01]  /*1c750*/  STL.64 [R1+0x20], R4 ;  /* 0x0000200401007387 */ /* 0x0087e20000100a00 */
[----:B------:R-:W-:Y:S02]  /*1c760*/  IMAD.MOV.U32 R2, RZ, RZ, R7 ;  /* 0x000000ffff027224 */ /* 0x000fe400078e0007 */
[----:B-12---:R-:W-:-:S03]  /*1c770*/  IMAD.MOV.U32 R0, RZ, RZ, R6 ;  /* 0x000000ffff007224 */ /* 0x006fc600078e0006 */
[----:B------:R-:W-:Y:S02]  /*1c780*/  R2UR UR44, R2 ;  /* 0x00000000022c72ca */ /* 0x000fe400000e0000 */
[----:B------:R-:W-:Y:S01]  /*1c790*/  R2UR UR36, R0 ;  /* 0x00000000002472ca */ /* 0x000fe200000e0000 */
[----:B------:R-:W-:Y:S06]  /*1c7a0*/  BAR.ARV 0x4, 0x180 ;  /* 0x0106000000007b1d */ /* 0x000fec0000002000 */
[----:B------:R-:W-:Y:S08]  /*1c7b0*/  BRA `(.L_x_4286) ;  /* 0x0000000800d07947 */ /* 0x000ff00003800000 */
.L_x_4285:
[----:B------:R-:W0:Y:S01]  /*1c7c0*/  S2R R2, SR_TID.X ;  /* 0x0000000000027919 */ /* 0x000e220000002100 */
[----:B------:R-:W-:Y:S01]  /*1c7d0*/  ULDC UR4, c[0x0][0xc3c] ;  /* 0x00030f0000047ab9 */ /* 0x000fe20000000800 */
[----:B-12---:R-:W2:Y:S01]  /*1c7e0*/  LDL.LU R0, [R1+0x20] ;  /* 0x0000200001007983 */ /* 0x006ea20000300800 */
        /* <DEDUP_REMOVED lines=25> */
[----:B------:R-:W1:Y:S02]  /*1c980*/  SHFL.UP PT, R2, R3, 0x8, RZ ;  /* 0x0500000003027989 */ /* 0x000e6400000e00ff */
[----:B-1----:R-:W-:-:S05]  /*1c990*/  SEL R2, R2, RZ, P4 ;  /* 0x000000ff02027207 */ /* 0x002fca0002000000 */
[----:B------:R-:W-:-:S05]  /*1c9a0*/  IMAD.IADD R6, R3, 0x1, R2 ;  /* 0x0000000103067824 */ /* 0x000fca00078e0202 */
        /* <DEDUP_REMOVED lines=10> */
.L_x_4291:
        /* <DEDUP_REMOVED lines=14> */
.L_x_4290:
[----:B------:R-:W-:Y:S05]  /*1cb30*/  BSYNC B0 ;  /* 0x0000000000007941 */ /* 0x000fea0003800000 */
.L_x_4289:
        /* <DEDUP_REMOVED lines=21> */
.L_x_4287:
        /* <DEDUP_REMOVED lines=20> */
[----:B------:R0:W1:Y:S02]  /*1cdd0*/  SHFL.IDX PT, R2, R8, R2, 0x1f ;  /* 0x00001f0208027589 */ /* 0x00006400000e0000 */
.L_x_4292:
[----:B------:R-:W2:Y:S01]  /*1cde0*/  I2F.RP R3, R10 ;  /* 0x0000000a00037306 */ /* 0x000ea20000209400 */
[----:B01----:R-:W-:-:S04]  /*1cdf0*/  IMAD R8, R2, R4, R7 ;  /* 0x0000000402087224 */ /* 0x003fc800078e0207 */
[----:B------:R-:W-:Y:S01]  /*1ce00*/  IMAD.IADD R0, R0, 0x1, -R8 ;  /* 0x0000000100007824 */ /* 0x000fe200078e0a08 */
[----:B------:R0:W-:Y:S02]  /*1ce10*/  STL [R1+0x20], R8 ;  /* 0x0000200801007387 */ /* 0x0001e40000100800 */
[----:B--2---:R-:W1:Y:S02]  /*1ce20*/  MUFU.RCP R3, R3 ;  /* 0x0000000300037308 */ /* 0x004e640000001000 */
[----:B-1----:R-:W-:-:S06]  /*1ce30*/  VIADD R3, R3, 0xffffffe ;  /* 0x0ffffffe03037836 */ /* 0x002fcc0000000000 */
[----:B------:R-:W1:Y:S02]  /*1ce40*/  F2I.FTZ.U32.TRUNC.NTZ R3, R3 ;  /* 0x0000000300037305 */ /* 0x000e64000021f000 */
[----:B-1----:R-:W-:-:S04]  /*1ce50*/  IMAD.MOV R2, RZ, RZ, -R3 ;  /* 0x000000ffff027224 */ /* 0x002fc800078e0a03 */
        /* <DEDUP_REMOVED lines=24> */
[----:B0-----:R-:W-:-:S04]  /*1cfe0*/  IABS R8, R4 ;  /* 0x0000000400087213 */ /* 0x001fc80000000000 */
        /* <DEDUP_REMOVED lines=30> */
.L_x_4288:
[----:B------:R1:W-:Y:S01]  /*1d1d0*/  STL [R1+0x20], R0 ;  /* 0x0000200001007387 */ /* 0x0003e20000100800 */
[----:B------:R-:W-:Y:S01]  /*1d1e0*/  ULDC UR44, c[0x0][0xc3c] ;  /* 0x00030f00002c7ab9 */ /* 0x000fe20000000800 */
[----:B------:R-:W-:Y:S02]  /*1d1f0*/  UMOV UR36, URZ ;  /* 0x0000003f00247c82 */ /* 0x000fe40008000000 */
[----:B------:R1:W-:Y:S03]  /*1d200*/  STL [R1+0x24], RZ ;  /* 0x000024ff01007387 */ /* 0x0003e60000100800 */
.L_x_4293:
[----:B------:R-:W2:Y:S04]  /*1d210*/  LDL R3, [R1+0x20] ;  /* 0x0000200001037983 */ /* 0x000ea80000100800 */
[----:B------:R-:W3:Y:S01]  /*1d220*/  LDL R2, [R1+0x24] ;  /* 0x0000240001027983 */ /* 0x000ee20000100800 */
[----:B------:R-:W-:Y:S02]  /*1d230*/  IMAD.U32 R6, RZ, RZ, UR36 ;  /* 0x00000024ff067e24 */ /* 0x000fe4000f8e00ff */
[----:B------:R-:W-:Y:S01]  /*1d240*/  IMAD.U32 R7, RZ, RZ, UR44 ;  /* 0x0000002cff077e24 */ /* 0x000fe2000f8e00ff */
[----:B01----:R-:W0:Y:S02]  /*1d250*/  S2R R0, SR_TID.X ;  /* 0x0000000000007919 */ /* 0x003e240000002100 */
[----:B0-----:R-:W-:Y:S01]  /*1d260*/  LOP3.LUT R0, R0, 0x1f, RZ, 0xc0, !PT ;  /* 0x0000001f00007812 */ /* 0x001fe200078ec0ff */
[----:B------:R-:W-:Y:S03]  /*1d270*/  BAR.SYNC.DEFER_BLOCKING 0x4, 0x180 ;  /* 0x0106000000007b1d */ /* 0x000fe60000010000 */
[----:B------:R-:W-:-:S13]  /*1d280*/  ISETP.NE.AND P0, PT, R0, RZ, PT ;  /* 0x000000ff0000720c */ /* 0x000fda0003f05270 */
[----:B------:R-:W-:Y:S01]  /*1d290*/  @!P0 MOV R0, 0x400 ;  /* 0x0000040000008802 */ /* 0x000fe20000000f00 */
[----:B--2---:R-:W-:Y:S02]  /*1d2a0*/  IMAD.MOV.U32 R4, RZ, RZ, R3 ;  /* 0x000000ffff047224 */ /* 0x004fe400078e0003 */
[----:B------:R-:W0:Y:S01]  /*1d2b0*/  @!P0 S2R R3, SR_CgaCtaId ;  /* 0x0000000000038919 */ /* 0x000e220000008800 */
[----:B---3--:R-:W-:Y:S01]  /*1d2c0*/  IMAD.MOV.U32 R5, RZ, RZ, R2 ;  /* 0x000000ffff057224 */ /* 0x008fe200078e0002 */
[----:B0-----:R-:W-:-:S05]  /*1d2d0*/  @!P0 LEA R18, R3, R0, 0x18 ;  /* 0x0000000003128211 */ /* 0x001fca00078ec0ff */
[----:B------:R1:W-:Y:S01]  /*1d2e0*/  @!P0 STS.128 [R18+0x334d0], R4 ;  /* 0x0334d00412008388 */ /* 0x0003e20000000c00 */
[----:B------:R-:W-:Y:S06]  /*1d2f0*/  BAR.ARV 0x5, 0x180 ;  /* 0x0146000000007b1d */ /* 0x000fec0000002000 */
.L_x_4286:
[----:B------:R-:W-:Y:S02]  /*1d300*/  ULDC UR4, c[0x0][0xc3c] ;  /* 0x00030f0000047ab9 */ /* 0x000fe40000000800 */
[----:B------:R-:W-:-:S06]  /*1d310*/  UISETP.GE.AND UP0, UPT, UR44, UR4, UPT ;  /* 0x000000042c00728c */ /* 0x000fcc000bf06270 */
[----:B------:R-:W-:-:S13]  /*1d320*/  PLOP3.LUT P0, PT, PT, PT, UP0, 0x80, 0x0 ;  /* 0x000000000000781c */ /* 0x000fda0003f0f008 */
[----:B------:R-:W-:Y:S05]  /*1d330*/  @!P0 BRA `(.L_x_4294) ;  /* 0xffffffa400dc8947 */ /* 0x000fea000383ffff */
.L_x_4215:
[----:B------:R-:W2:Y:S01]  /*1d340*/  LDL.LU R0, [R1+0x30] ;  /* 0x0000300001007983 */ /* 0x000ea20000300800 */
[----:B------:R-:W-:Y:S01]  /*1d350*/  BSSY B0, `(.L_x_4295) ;  /* 0x000000b000007945 */ /* 0x000fe20003800000 */
[----:B01-3--:R-:W0:Y:S01]  /*1d360*/  S2R R5, SR_CgaCtaId ;  /* 0x0000000000057919 */ /* 0x00be220000008800 */
        /* <DEDUP_REMOVED lines=9> */
.L_x_4335:
[----:B------:R-:W-:Y:S05]  /*1d400*/  BSYNC B0 ;  /* 0x0000000000007941 */ /* 0x000fea0003800000 */
.L_x_4295:
[----:B------:R-:W-:-:S03]  /*1d410*/  UMOV UR4, 0xffffffff ;  /* 0xffffffff00047882 */ /* 0x000fc60000000000 */
[----:B------:R-:W-:Y:S05]  /*1d420*/  BRA.DIV UR4, `(.L_x_4297) ;  /* 0x0000001204007947 */ /* 0x000fea000b800000 */
[----:B------:R-:W1:Y:S02]  /*1d430*/  S2R R2, SR_TID.X ;  /* 0x0000000000027919 */ /* 0x000e640000002100 */
[----:B-1----:R-:W-:-:S04]  /*1d440*/  SHF.R.U32.HI R2, RZ, 0x5, R2 ;  /* 0x00000005ff027819 */ /* 0x002fc80000011602 */
[----:B------:R-:W-:-:S05]  /*1d450*/  LOP3.LUT R2, R2, 0x3, RZ, 0xc0, !PT ;  /* 0x0000000302027812 */ /* 0x000fca00078ec0ff */
[----:B------:R1:W2:Y:S02]  /*1d460*/  SHFL.IDX PT, R14, R2, RZ, 0x1f ;  /* 0x00001fff020e7589 */ /* 0x0002a400000e0000 */
.L_x_4338:
[----:B--2---:R-:W-:Y:S01]  /*1d470*/  ISETP.NE.AND P0, PT, R14, RZ, PT ;  /* 0x000000ff0e00720c */ /* 0x004fe20003f05270 */
[----:B------:R-:W-:-:S12]  /*1d480*/  BSSY B0, `(.L_x_4298) ;  /* 0x000002e000007945 */ /* 0x000fd80003800000 */
[----:B------:R-:W-:Y:S05]  /*1d490*/  @P0 BRA `(.L_x_4299) ;  /* 0x0000000000b00947 */ /* 0x000fea0003800000 */
[----:B------:R-:W-:-:S03]  /*1d4a0*/  UMOV UR4, 0xffffffff ;  /* 0xffffffff00047882 */ /* 0x000fc60000000000 */
[----:B------:R-:W-:Y:S05]  /*1d4b0*/  BRA.DIV UR4, `(.L_x_4300) ;  /* 0x0000001204107947 */ /* 0x000fea000b800000 */
[----:B------:R-:W-:-:S13]  /*1d4c0*/  ELECT P6, URZ, PT ;  /* 0x00000000003f782f */ /* 0x000fda00038c0000 */
.L_x_4341:
[----:B------:R-:W-:Y:S05]  /*1d4d0*/  @!P6 BRA `(.L_x_4299) ;  /* 0x0000000000a0e947 */ /* 0x000fea0003800000 */
[----:B------:R-:W-:-:S06]  /*1d4e0*/  ULOP3.LUT UR4, UR38, 0x2, URZ, 0xfc, !UPT ;  /* 0x0000000226047892 */ /* 0x000fcc000f8efc3f */
[----:B-1----:R-:W-:-:S05]  /*1d4f0*/  IMAD.U32 R2, RZ, RZ, UR4 ;  /* 0x00000004ff027e24 */ /* 0x002fca000f8e00ff */
[----:B------:R-:W-:-:S13]  /*1d500*/  ISETP.NE.AND P0, PT, R2, 0x3, PT ;  /* 0x000000030200780c */ /* 0x000fda0003f05270 */
[----:B------:R-:W-:Y:S05]  /*1d510*/  @!P0 BRA `(.L_x_4301) ;  /* 0x0000000000048947 */ /* 0x000fea0003800000 */
[----:B------:R-:W-:Y:S01]  /*1d520*/  BPT.TRAP 0x1 ;  /* 0x000000040000795c */ /* 0x000fe20000300000 */
.L_x_4301:
        /* <DEDUP_REMOVED lines=14> */
.L_x_4342:
[----:B------:R-:W1:Y:S02]  /*1d610*/  SYNCS.PHASECHK.TRANS64.TRYWAIT P1, [R7+URZ], R2 ;  /* 0x00000002070075a7 */ /* 0x000e64000802017f */
[----:B-1----:R-:W-:Y:S05]  /*1d620*/  @!P1 BRA `(.L_x_4303) ;  /* 0x0000000c00e89947 */ /* 0x002fea0003800000 */
.L_x_4343:
[----:B------:R-:W-:Y:S05]  /*1d630*/  @!P0 BRA `(.L_x_4304) ;  /* 0x0000000000048947 */ /* 0x000fea0003800000 */
[----:B------:R-:W-:Y:S01]  /*1d640*/  BPT.TRAP 0x1 ;  /* 0x000000040000795c */ /* 0x000fe20000300000 */
.L_x_4304:
[----:B------:R-:W2:Y:S02]  /*1d650*/  LDL.LU R4, [R1+0x8] ;  /* 0x0000080001047983 */ /* 0x000ea40000300800 */
[----:B--2---:R-:W-:-:S04]  /*1d660*/  IMAD R4, R4, 0x8, R0 ;  /* 0x0000000804047824 */ /* 0x004fc800078e0200 */
[----:B------:R-:W2:Y:S02]  /*1d670*/  SYNCS.PHASECHK.TRANS64.TRYWAIT P1, [R4+URZ+0x33460], R5 ;  /* 0x03346005040075a7 */ /* 0x000ea4000802017f */
[----:B--2---:R-:W-:Y:S05]  /*1d680*/  @!P1 BRA `(.L_x_4305) ;  /* 0x0000000c00e49947 */ /* 0x004fea0003800000 */
.L_x_4344:
[----:B------:R-:W-:Y:S05]  /*1d690*/  @!P0 BRA `(.L_x_4306) ;  /* 0x0000000000048947 */ /* 0x000fea0003800000 */
[----:B------:R-:W-:Y:S01]  /*1d6a0*/  BPT.TRAP 0x1 ;  /* 0x000000040000795c */ /* 0x000fe20000300000 */
.L_x_4306:
[----:B------:R-:W-:-:S04]  /*1d6b0*/  IMAD R3, R3, 0x8, R0 ;  /* 0x0000000803037824 */ /* 0x000fc800078e0200 */
[----:B------:R-:W3:Y:S02]  /*1d6c0*/  SYNCS.PHASECHK.TRANS64.TRYWAIT P1, [R3+URZ+0x33460], R2 ;  /* 0x03346002030075a7 */ /* 0x000ee4000802017f */
[----:B---3--:R-:W-:Y:S05]  /*1d6d0*/  @!P1 BRA `(.L_x_4307) ;  /* 0x0000000c00e49947 */ /* 0x008fea0003800000 */
.L_x_4345:
[----:B------:R-:W-:Y:S05]  /*1d6e0*/  @!P0 BRA `(.L_x_4308) ;  /* 0x0000000000048947 */ /* 0x000fea0003800000 */
[----:B------:R-:W-:Y:S01]  /*1d6f0*/  BPT.TRAP 0x1 ;  /* 0x000000040000795c */ /* 0x000fe20000300000 */
.L_x_4308:
[----:B------:R-:W4:Y:S02]  /*1d700*/  SYNCS.PHASECHK.TRANS64.TRYWAIT P0, [R4+URZ+0x33480], R5 ;  /* 0x03348005040075a7 */ /* 0x000f24000800017f */
[----:B----4-:R-:W-:Y:S05]  /*1d710*/  @!P0 BRA `(.L_x_4309) ;  /* 0x0000000c00e88947 */ /* 0x010fea0003800000 */
.L_x_4310:
[----:B------:R0:W0:Y:S02]  /*1d720*/  SYNCS.PHASECHK.TRANS64.TRYWAIT P0, [R3+URZ+0x33480], R2 ;  /* 0x03348002030075a7 */ /* 0x000024000800017f */
[----:B0-----:R-:W-:Y:S05]  /*1d730*/  @!P0 NANOSLEEP.SYNCS 0x989680 ;  /* 0x009896800000895d */ /* 0x001fea0003900000 */
[----:B------:R-:W0:Y:S02]  /*1d740*/  @!P0 SYNCS.PHASECHK.TRANS64 P0, [R3+URZ+0x33480], R2 ;  /* 0x03348002030085a7 */ /* 0x000e24000800007f */
[----:B0-----:R-:W-:Y:S05]  /*1d750*/  @!P0 BRA `(.L_x_4310) ;  /* 0xfffffffc00f08947 */ /* 0x001fea000383ffff */
.L_x_4299:
[----:B------:R-:W-:Y:S05]  /*1d760*/  BSYNC B0 ;  /* 0x0000000000007941 */ /* 0x000fea0003800000 */
.L_x_4298:
[----:B------:R-:W-:Y:S05]  /*1d770*/  EXIT ;  /* 0x000000000000794d */ /* 0x000fea0003800000 */
.L_x_4113:
[----:B0-----:R-:W-:-:S04]  /*1d780*/  IMAD.U32 R3, RZ, RZ, UR41 ;  /* 0x00000029ff037e24 */ /* 0x001fc8000f8e00ff */
[----:B------:R0:W1:Y:S03]  /*1d790*/  SYNCS.PHASECHK.TRANS64.TRYWAIT P1, [R3+URZ+0x33400], R0 ;  /* 0x03340000030075a7 */ /* 0x000066000802017f */
[----:B-1----:R-:W-:Y:S05]  /*1d7a0*/  @!P1 NANOSLEEP.SYNCS 0x989680 ;  /* 0x009896800000995d */ /* 0x002fea0003900000 */
[----:B------:R-:W1:Y:S02]  /*1d7b0*/  @!P1 SYNCS.PHASECHK.TRANS64 P1, [R3+URZ+0x33400], R0 ;  /* 0x03340000030095a7 */ /* 0x000e64000802007f */
[----:B-1----:R-:W-:Y:S05]  /*1d7c0*/  @!P1 BRA `(.L_x_4113) ;  /* 0xfffffffc00ec9947 */ /* 0x002fea000383ffff */
[----:B------:R-:W-:Y:S05]  /*1d7d0*/  BRA `(.L_x_4311) ;  /* 0xfffffe4400f07947 */ /* 0x000fea000383ffff */
.L_x_4117:
[----:B-1----:R1:W2:Y:S02]  /*1d7e0*/  SYNCS.PHASECHK.TRANS64.TRYWAIT P1, [R5+URZ+0x33430], R0 ;  /* 0x03343000050075a7 */ /* 0x0022a4000802017f */
[----:B--2---:R-:W-:Y:S05]  /*1d7f0*/  @!P1 NANOSLEEP.SYNCS 0x989680 ;  /* 0x009896800000995d */ /* 0x004fea0003900000 */
[----:B------:R-:W2:Y:S02]  /*1d800*/  @!P1 SYNCS.PHASECHK.TRANS64 P1, [R5+URZ+0x33430], R0 ;  /* 0x03343000050095a7 */ /* 0x000ea4000802007f */
[----:B--2---:R-:W-:Y:S05]  /*1d810*/  @!P1 BRA `(.L_x_4117) ;  /* 0xfffffffc00f09947 */ /* 0x004fea000383ffff */
[----:B------:R-:W-:Y:S05]  /*1d820*/  BRA `(.L_x_4116) ;  /* 0xfffffe48001c7947 */ /* 0x000fea000383ffff */
.L_x_4133:
[----:B-1----:R-:W-:-:S04]  /*1d830*/  IMAD.U32 R8, RZ, RZ, UR6 ;  /* 0x00000006ff087e24 */ /* 0x002fc8000f8e00ff */
[----:B------:R1:W2:Y:S03]  /*1d840*/  SYNCS.PHASECHK.TRANS64.TRYWAIT P1, [R8+URZ+0x33430], R7 ;  /* 0x03343007080075a7 */ /* 0x0002a6000802017f */
[----:B--2---:R-:W-:Y:S05]  /*1d850*/  @!P1 NANOSLEEP.SYNCS 0x989680 ;  /* 0x009896800000995d */ /* 0x004fea0003900000 */
[----:B------:R-:W2:Y:S02]  /*1d860*/  @!P1 SYNCS.PHASECHK.TRANS64 P1, [R8+URZ+0x33430], R7 ;  /* 0x03343007080095a7 */ /* 0x000ea4000802007f */
[----:B--2---:R-:W-:Y:S05]  /*1d870*/  @!P1 BRA `(.L_x_4133) ;  /* 0xfffffffc00ec9947 */ /* 0x004fea000383ffff */
[----:B------:R-:W-:Y:S05]  /*1d880*/  BRA `(.L_x_4130) ;  /* 0xfffffe8c00447947 */ /* 0x000fea000383ffff */
.L_x_4137:
[----:B-1----:R-:W-:-:S04]  /*1d890*/  IMAD.U32 R8, RZ, RZ, UR6 ;  /* 0x00000006ff087e24 */ /* 0x002fc8000f8e00ff */
[----:B------:R1:W2:Y:S03]  /*1d8a0*/  SYNCS.PHASECHK.TRANS64.TRYWAIT P1, [R8+URZ+0x33450], R7 ;  /* 0x03345007080075a7 */ /* 0x0002a6000802017f */
[----:B--2---:R-:W-:Y:S05]  /*1d8b0*/  @!P1 NANOSLEEP.SYNCS 0x989680 ;  /* 0x009896800000995d */ /* 0x004fea0003900000 */
[----:B------:R-:W2:Y:S02]  /*1d8c0*/  @!P1 SYNCS.PHASECHK.TRANS64 P1, [R8+URZ+0x33450], R7 ;  /* 0x03345007080095a7 */ /* 0x000ea4000802007f */
[----:B--2---:R-:W-:Y:S05]  /*1d8d0*/  @!P1 BRA `(.L_x_4137) ;  /* 0xfffffffc00ec9947 */ /* 0x004fea000383ffff */
[----:B------:R-:W-:Y:S05]  /*1d8e0*/  BRA `(.L_x_4134) ;  /* 0xfffffe9800407947 */ /* 0x000fea000383ffff */
.L_x_4155:
[----:B-1----:R-:W-:-:S04]  /*1d8f0*/  IMAD.U32 R3, RZ, RZ, UR6 ;  /* 0x00000006ff037e24 */ /* 0x002fc8000f8e00ff */
[----:B------:R1:W2:Y:S03]  /*1d900*/  SYNCS.PHASECHK.TRANS64.TRYWAIT P1, [R3+URZ+0x33430], R0 ;  /* 0x03343000030075a7 */ /* 0x0002a6000802017f */
[----:B--2---:R-:W-:Y:S05]  /*1d910*/  @!P1 NANOSLEEP.SYNCS 0x989680 ;  /* 0x009896800000995d */ /* 0x004fea0003900000 */
[----:B------:R-:W2:Y:S02]  /*1d920*/  @!P1 SYNCS.PHASECHK.TRANS64 P1, [R3+URZ+0x33430], R0 ;  /* 0x03343000030095a7 */ /* 0x000ea4000802007f */
[----:B--2---:R-:W-:Y:S05]  /*1d930*/  @!P1 BRA `(.L_x_4155) ;  /* 0xfffffffc00ec9947 */ /* 0x004fea000383ffff */
[----:B------:R-:W-:Y:S05]  /*1d940*/  BRA `(.L_x_4152) ;  /* 0xfffffed800987947 */ /* 0x000fea000383ffff */
.L_x_4159:
[----:B-1----:R-:W-:-:S04]  /*1d950*/  IMAD.U32 R3, RZ, RZ, UR6 ;  /* 0x00000006ff037e24 */ /* 0x002fc8000f8e00ff */
[----:B------:R1:W2:Y:S03]  /*1d960*/  SYNCS.PHASECHK.TRANS64.TRYWAIT P1, [R3+URZ+0x33450], R0 ;  /* 0x03345000030075a7 */ /* 0x0002a6000802017f */
[----:B--2---:R-:W-:Y:S05]  /*1d970*/  @!P1 NANOSLEEP.SYNCS 0x989680 ;  /* 0x009896800000995d */ /* 0x004fea0003900000 */
[----:B------:R-:W2:Y:S02]  /*1d980*/  @!P1 SYNCS.PHASECHK.TRANS64 P1, [R3+URZ+0x33450], R0 ;  /* 0x03345000030095a7 */ /* 0x000ea4000802007f */
[----:B--2---:R-:W-:Y:S05]  /*1d990*/  @!P1 BRA `(.L_x_4159) ;  /* 0xfffffffc00ec9947 */ /* 0x004fea000383ffff */
[----:B------:R-:W-:Y:S05]  /*1d9a0*/  BRA `(.L_x_4156) ;  /* 0xfffffee400a07947 */ /* 0x000fea000383ffff */
.L_x_4166:
[----:B-1----:R-:W-:-:S04]  /*1d9b0*/  IMAD.U32 R3, RZ, RZ, UR6 ;  /* 0x00000006ff037e24 */ /* 0x002fc8000f8e00ff */
[----:B------:R1:W2:Y:S03]  /*1d9c0*/  SYNCS.PHASECHK.TRANS64.TRYWAIT P1, [R3+URZ+0x33430], R0 ;  /* 0x03343000030075a7 */ /* 0x0002a6000802017f */
[----:B--2---:R-:W-:Y:S05]  /*1d9d0*/  @!P1 NANOSLEEP.SYNCS 0x989680 ;  /* 0x009896800000995d */ /* 0x004fea0003900000 */
[----:B------:R-:W2:Y:S02]  /*1d9e0*/  @!P1 SYNCS.PHASECHK.TRANS64 P1, [R3+URZ+0x33430], R0 ;  /* 0x03343000030095a7 */ /* 0x000ea4000802007f */
[----:B--2---:R-:W-:Y:S05]  /*1d9f0*/  @!P1 BRA `(.L_x_4166) ;  /* 0xfffffffc00ec9947 */ /* 0x004fea000383ffff */
[----:B------:R-:W-:Y:S05]  /*1da00*/  BRA `(.L_x_4163) ;  /* 0xffffff0800387947 */ /* 0x000fea000383ffff */
.L_x_4170:
[----:B-1----:R-:W-:-:S04]  /*1da10*/  IMAD.U32 R3, RZ, RZ, UR6 ;  /* 0x00000006ff037e24 */ /* 0x002fc8000f8e00ff */
[----:B------:R1:W2:Y:S03]  /*1da20*/  SYNCS.PHASECHK.TRANS64.TRYWAIT P1, [R3+URZ+0x33450], R0 ;  /* 0x03345000030075a7 */ /* 0x0002a6000802017f */
[----:B--2---:R-:W-:Y:S05]  /*1da30*/  @!P1 NANOSLEEP.SYNCS 0x989680 ;  /* 0x009896800000995d */ /* 0x004fea0003900000 */
[----:B------:R-:W2:Y:S02]  /*1da40*/  @!P1 SYNCS.PHASECHK.TRANS64 P1, [R3+URZ+0x33450], R0 ;  /* 0x03345000030095a7 */ /* 0x000ea4000802007f */
[----:B--2---:R-:W-:Y:S05]  /*1da50*/  @!P1 BRA `(.L_x_4170) ;  /* 0xfffffffc00ec9947 */ /* 0x004fea000383ffff */
[----:B------:R-:W-:Y:S05]  /*1da60*/  BRA `(.L_x_4167) ;  /* 0xffffff1400407947 */ /* 0x000fea000383ffff */
.L_x_4184:
[----:B-1----:R-:W-:-:S04]  /*1da70*/  IMAD.U32 R7, RZ, RZ, UR9 ;  /* 0x00000009ff077e24 */ /* 0x002fc8000f8e00ff */
[----:B------:R1:W2:Y:S03]  /*1da80*/  SYNCS.PHASECHK.TRANS64.TRYWAIT P1, [R7+URZ+0x33450], R4 ;  /* 0x03345004070075a7 */ /* 0x0002a6000802017f */
[----:B--2---:R-:W-:Y:S05]  /*1da90*/  @!P1 NANOSLEEP.SYNCS 0x989680 ;  /* 0x009896800000995d */ /* 0x004fea0003900000 */
[----:B------:R-:W2:Y:S02]  /*1daa0*/  @!P1 SYNCS.PHASECHK.TRANS64 P1, [R7+URZ+0x33450], R4 ;  /* 0x03345004070095a7 */ /* 0x000ea4000802007f */
[----:B--2---:R-:W-:Y:S05]  /*1dab0*/  @!P1 BRA `(.L_x_4184) ;  /* 0xfffffffc00ec9947 */ /* 0x004fea000383ffff */
[----:B------:R-:W-:Y:S05]  /*1dac0*/  BRA `(.L_x_4183) ;  /* 0xffffff5000c07947 */ /* 0x000fea000383ffff */
.L_x_4236:
[----:B------:R-:W-:Y:S02]  /*1dad0*/  IMAD.MOV.U32 R13, RZ, RZ, R0 ;  /* 0x000000ffff0d7224 */ /* 0x000fe400078e0000 */
[----:B------:R-:W-:Y:S02]  /*1dae0*/  IMAD.MOV.U32 R12, RZ, RZ, RZ ;  /* 0x000000ffff0c7224 */ /* 0x000fe400078e00ff */
[----:B------:R-:W-:Y:S02]  /*1daf0*/  IMAD.MOV.U32 R11, RZ, RZ, 0x1f ;  /* 0x0000001fff0b7424 */ /* 0x000fe400078e00ff */
[----:B------:R-:W-:-:S07]  /*1db00*/  IMAD.MOV.U32 R15, RZ, RZ, -0x1 ;  /* 0xffffffffff0f7424 */ /* 0x000fce00078e00ff */
[----:B0-----:R-:W-:Y:S05]  /*1db10*/  WARPSYNC.COLLECTIVE R15, `(.L_x_4312) ;  /* 0x000000000f087348 */ /* 0x001fea0003c00000 */
[----:B------:R1:W2:Y:S02]  /*1db20*/  SHFL.IDX P6, R14, R13, R12, R11 ;  /* 0x0000000c0d0e7389 */ /* 0x0002a400000c000b */
[----:B012---:R-:W-:Y:S01]  /*1db30*/  ENDCOLLECTIVE ;  /* 0x000000000000791b */ /* 0x007fe20003800000 */
.L_x_4312:
[----:B------:R-:W-:Y:S05]  /*1db40*/  BRA `(.L_x_4313) ;  /* 0xffffffb000607947 */ /* 0x000fea000383ffff */
.L_x_4238:
[----:B------:R-:W-:Y:S01]  /*1db50*/  BSSY B0, `(.L_x_4314) ;  /* 0x0000006000007945 */ /* 0x000fe20003800000 */
[----:B------:R-:W-:-:S07]  /*1db60*/  IMAD.MOV.U32 R15, RZ, RZ, -0x1 ;  /* 0xffffffffff0f7424 */ /* 0x000fce00078e00ff */
[----:B0-----:R-:W-:Y:S05]  /*1db70*/  WARPSYNC.COLLECTIVE R15, `(.L_x_4315) ;  /* 0x000000000f0c7348 */ /* 0x001fea0003c00000 */
[----:B------:R-:W-:Y:S02]  /*1db80*/  ELECT P6, UR62, PT ;  /* 0x00000000003e782f */ /* 0x000fe400038c0000 */
[----:B------:R-:W-:Y:S01]  /*1db90*/  MOV R14, UR62 ;  /* 0x0000003e000e7c02 */ /* 0x000fe20008000f00 */
[----:B0-----:R-:W-:Y:S10]  /*1dba0*/  ENDCOLLECTIVE ;  /* 0x000000000000791b */ /* 0x001ff40003800000 */
.L_x_4315:
[----:B------:R-:W-:Y:S05]  /*1dbb0*/  BSYNC B0 ;  /* 0x0000000000007941 */ /* 0x000fea0003800000 */
.L_x_4314:
[----:B------:R-:W-:Y:S05]  /*1dbc0*/  BRA `(.L_x_4316) ;  /* 0xffffffb000687947 */ /* 0x000fea000383ffff */
.L_x_4240:
[----:B0-----:R0:W1:Y:S02]  /*1dbd0*/  SYNCS.PHASECHK.TRANS64.TRYWAIT P0, [R4+URZ+0x33480], R3 ;  /* 0x03348003040075a7 */ /* 0x001064000800017f */
[----:B-1----:R-:W-:Y:S05]  /*1dbe0*/  @!P0 NANOSLEEP.SYNCS 0x989680 ;  /* 0x009896800000895d */ /* 0x002fea0003900000 */
[----:B------:R-:W1:Y:S02]  /*1dbf0*/  @!P0 SYNCS.PHASECHK.TRANS64 P0, [R4+URZ+0x33480], R3 ;  /* 0x03348003040085a7 */ /* 0x000e64000800007f */
[----:B-1----:R-:W-:Y:S05]  /*1dc00*/  @!P0 BRA `(.L_x_4240) ;  /* 0xfffffffc00f08947 */ /* 0x002fea000383ffff */
[----:B------:R-:W-:Y:S05]  /*1dc10*/  BRA `(.L_x_4317) ;  /* 0xffffffb000cc7947 */ /* 0x000fea000383ffff */
.L_x_4242:
[----:B-1----:R1:W2:Y:S02]  /*1dc20*/  SYNCS.PHASECHK.TRANS64.TRYWAIT P0, [R4+URZ+0x33440], R3 ;  /* 0x03344003040075a7 */ /* 0x0022a4000800017f */
[----:B--2---:R-:W-:Y:S05]  /*1dc30*/  @!P0 NANOSLEEP.SYNCS 0x989680 ;  /* 0x009896800000895d */ /* 0x004fea0003900000 */
[----:B------:R-:W2:Y:S02]  /*1dc40*/  @!P0 SYNCS.PHASECHK.TRANS64 P0, [R4+URZ+0x33440], R3 ;  /* 0x03344003040085a7 */ /* 0x000ea4000800007f */
[----:B--2---:R-:W-:Y:S05]  /*1dc50*/  @!P0 BRA `(.L_x_4242) ;  /* 0xfffffffc00f08947 */ /* 0x004fea000383ffff */
[----:B------:R-:W-:Y:S05]  /*1dc60*/  BRA `(.L_x_4318) ;  /* 0xffffffb400587947 */ /* 0x000fea000383ffff */
.L_x_4246:
[----:B------:R-:W-:Y:S01]  /*1dc70*/  IMAD.MOV.U32 R7, RZ, RZ, R11 ;  /* 0x000000ffff077224 */ /* 0x000fe200078e000b */
[----:B------:R-:W-:Y:S01]  /*1dc80*/  LOP3.LUT R6, R6, 0x7f, RZ, 0xc0, !PT ;  /* 0x0000007f06067812 */ /* 0x000fe200078ec0ff */
[----:B------:R-:W-:Y:S02]  /*1dc90*/  IMAD.MOV.U32 R13, RZ, RZ, R0 ;  /* 0x000000ffff0d7224 */ /* 0x000fe400078e0000 */
[----:B------:R-:W-:Y:S01]  /*1dca0*/  IMAD.MOV.U32 R12, RZ, RZ, RZ ;  /* 0x000000ffff0c7224 */ /* 0x000fe200078e00ff */
[----:B------:R-:W-:Y:S01]  /*1dcb0*/  SHF.R.U32.HI R3, RZ, 0x2, R6 ;  /* 0x00000002ff037819 */ /* 0x000fe20000011606 */
[----:B------:R-:W-:Y:S02]  /*1dcc0*/  IMAD.MOV.U32 R11, RZ, RZ, 0x1c1f ;  /* 0x00001c1fff0b7424 */ /* 0x000fe400078e00ff */
[----:B------:R-:W-:Y:S02]  /*1dcd0*/  IMAD.MOV.U32 R15, RZ, RZ, -0x1 ;  /* 0xffffffffff0f7424 */ /* 0x000fe400078e00ff */
[----:B------:R-:W-:-:S02]  /*1dce0*/  IMAD R2, R8, UR42, RZ ;  /* 0x0000002a08027c24 */ /* 0x000fc4000f8e02ff */
[----:B------:R-:W-:-:S07]  /*1dcf0*/  IMAD.IADD R3, R3, 0x1, R7 ;  /* 0x0000000103037824 */ /* 0x000fce00078e0207 */
[----:B-----5:R-:W-:Y:S05]  /*1dd00*/  WARPSYNC.COLLECTIVE R15, `(.L_x_4319) ;  /* 0x000000000f087348 */ /* 0x020fea0003c00000 */
[----:B------:R0:W1:Y:S02]  /*1dd10*/  SHFL.IDX P6, R14, R13, R12, R11 ;  /* 0x0000000c0d0e7389 */ /* 0x00006400000c000b */
[----:B01---5:R-:W-:Y:S01]  /*1dd20*/  ENDCOLLECTIVE ;  /* 0x000000000000791b */ /* 0x023fe20003800000 */
.L_x_4319:
[----:B------:R-:W-:Y:S01]  /*1dd30*/  ISETP.GE.AND P4, PT, R3, R2, PT ;  /* 0x000000020300720c */ /* 0x000fe20003f86270 */
[----:B------:R-:W-:Y:S02]  /*1dd40*/  IMAD.MOV.U32 R13, RZ, RZ, R4 ;  /* 0x000000ffff0d7224 */ /* 0x000fe400078e0004 */
[----:B------:R-:W-:-:S10]  /*1dd50*/  IMAD.MOV.U32 R5, RZ, RZ, R14 ;  /* 0x000000ffff057224 */ /* 0x000fd400078e000e */
[----:B------:R-:W-:Y:S05]  /*1dd60*/  WARPSYNC.COLLECTIVE R15, `(.L_x_4320) ;  /* 0x000000000f087348 */ /* 0x000fea0003c00000 */
[----:B------:R0:W1:Y:S02]  /*1dd70*/  SHFL.IDX P6, R14, R13, R12, R11 ;  /* 0x0000000c0d0e7389 */ /* 0x00006400000c000b */
[----:B01----:R-:W-:Y:S01]  /*1dd80*/  ENDCOLLECTIVE ;  /* 0x000000000000791b */ /* 0x003fe20003800000 */
.L_x_4320:
[----:B------:R-:W-:Y:S02]  /*1dd90*/  IMAD.MOV.U32 R13, RZ, RZ, R0 ;  /* 0x000000ffff0d7224 */ /* 0x000fe400078e0000 */
[----:B------:R-:W-:Y:S02]  /*1dda0*/  IMAD.MOV.U32 R12, RZ, RZ, 0x1 ;  /* 0x00000001ff0c7424 */ /* 0x000fe400078e00ff */
[----:B------:R-:W-:-:S07]  /*1ddb0*/  IMAD.MOV.U32 R6, RZ, RZ, R14 ;  /* 0x000000ffff067224 */ /* 0x000fce00078e000e */
[----:B------:R-:W-:Y:S05]  /*1ddc0*/  WARPSYNC.COLLECTIVE R15, `(.L_x_4321) ;  /* 0x000000000f087348 */ /* 0x000fea0003c00000 */
[----:B------:R0:W1:Y:S02]  /*1ddd0*/  SHFL.IDX P6, R14, R13, R12, R11 ;  /* 0x0000000c0d0e7389 */ /* 0x00006400000c000b */
[----:B01----:R-:W-:Y:S01]  /*1dde0*/  ENDCOLLECTIVE ;  /* 0x000000000000791b */ /* 0x003fe20003800000 */
.L_x_4321:
        /* <DEDUP_REMOVED lines=16> */
.L_x_4322:
[----:B------:R-:W-:Y:S02]  /*1def0*/  IMAD.MOV.U32 R13, RZ, RZ, R0 ;  /* 0x000000ffff0d7224 */ /* 0x000fe400078e0000 */
[----:B------:R-:W-:Y:S02]  /*1df00*/  IMAD.MOV.U32 R12, RZ, RZ, 0x2 ;  /* 0x00000002ff0c7424 */ /* 0x000fe400078e00ff */
[----:B------:R-:W-:-:S07]  /*1df10*/  IMAD.MOV.U32 R6, RZ, RZ, R14 ;  /* 0x000000ffff067224 */ /* 0x000fce00078e000e */
[----:B------:R-:W-:Y:S05]  /*1df20*/  WARPSYNC.COLLECTIVE R15, `(.L_x_4323) ;  /* 0x000000000f087348 */ /* 0x000fea0003c00000 */
[----:B------:R0:W1:Y:S02]  /*1df30*/  SHFL.IDX P6, R14, R13, R12, R11 ;  /* 0x0000000c0d0e7389 */ /* 0x00006400000c000b */
[----:B01----:R-:W-:Y:S01]  /*1df40*/  ENDCOLLECTIVE ;  /* 0x000000000000791b */ /* 0x003fe20003800000 */
.L_x_4323:
        /* <DEDUP_REMOVED lines=16> */
.L_x_4324:
[----:B------:R-:W-:Y:S02]  /*1e050*/  IMAD.MOV.U32 R13, RZ, RZ, R0 ;  /* 0x000000ffff0d7224 */ /* 0x000fe400078e0000 */
[----:B------:R-:W-:Y:S02]  /*1e060*/  IMAD.MOV.U32 R12, RZ, RZ, 0x3 ;  /* 0x00000003ff0c7424 */ /* 0x000fe400078e00ff */
[----:B------:R-:W-:-:S07]  /*1e070*/  IMAD.MOV.U32 R6, RZ, RZ, R14 ;  /* 0x000000ffff067224 */ /* 0x000fce00078e000e */
[----:B------:R-:W-:Y:S05]  /*1e080*/  WARPSYNC.COLLECTIVE R15, `(.L_x_4325) ;  /* 0x000000000f087348 */ /* 0x000fea0003c00000 */
[----:B------:R0:W1:Y:S02]  /*1e090*/  SHFL.IDX P6, R14, R13, R12, R11 ;  /* 0x0000000c0d0e7389 */ /* 0x00006400000c000b */
[----:B01----:R-:W-:Y:S01]  /*1e0a0*/  ENDCOLLECTIVE ;  /* 0x000000000000791b */ /* 0x003fe20003800000 */
.L_x_4325:
        /* <DEDUP_REMOVED lines=14> */
.L_x_4326:
[----:B------:R-:W-:Y:S01]  /*1e190*/  IMAD.MOV.U32 R4, RZ, RZ, R14 ;  /* 0x000000ffff047224 */ /* 0x000fe200078e000e */
[----:B------:R-:W-:Y:S06]  /*1e1a0*/  BRA `(.L_x_4327) ;  /* 0xffffffb800c07947 */ /* 0x000fec000383ffff */
.L_x_4251:
[----:B-1----:R1:W2:Y:S02]  /*1e1b0*/  SYNCS.PHASECHK.TRANS64.TRYWAIT P0, [R18+URZ+0x33420], R0 ;  /* 0x03342000120075a7 */ /* 0x0022a4000800017f */
[----:B--2---:R-:W-:Y:S05]  /*1e1c0*/  @!P0 NANOSLEEP.SYNCS 0x989680 ;  /* 0x009896800000895d */ /* 0x004fea0003900000 */
[----:B------:R-:W2:Y:S02]  /*1e1d0*/  @!P0 SYNCS.PHASECHK.TRANS64 P0, [R18+URZ+0x33420], R0 ;  /* 0x03342000120085a7 */ /* 0x000ea4000800007f */
[----:B--2---:R-:W-:Y:S05]  /*1e1e0*/  @!P0 BRA `(.L_x_4251) ;  /* 0xfffffffc00f08947 */ /* 0x004fea000383ffff */
[----:B------:R-:W-:Y:S05]  /*1e1f0*/  BRA `(.L_x_4328) ;  /* 0xffffffbc00307947 */ /* 0x000fea000383ffff */
.L_x_4257:
[----:B--2---:R2:W3:Y:S02]  /*1e200*/  SYNCS.PHASECHK.TRANS64.TRYWAIT P0, [R6+URZ+0x33480], R5 ;  /* 0x03348005060075a7 */ /* 0x0044e4000800017f */
[----:B---3--:R-:W-:Y:S05]  /*1e210*/  @!P0 NANOSLEEP.SYNCS 0x989680 ;  /* 0x009896800000895d */ /* 0x008fea0003900000 */
[----:B------:R-:W3:Y:S02]  /*1e220*/  @!P0 SYNCS.PHASECHK.TRANS64 P0, [R6+URZ+0x33480], R5 ;  /* 0x03348005060085a7 */ /* 0x000ee4000800007f */
[----:B---3--:R-:W-:Y:S05]  /*1e230*/  @!P0 BRA `(.L_x_4257) ;  /* 0xfffffffc00f08947 */ /* 0x008fea000383ffff */
[----:B------:R-:W-:Y:S05]  /*1e240*/  BRA `(.L_x_4329) ;  /* 0xffffffbc00e87947 */ /* 0x000fea000383ffff */
.L_x_4264:
[----:B0-----:R0:W3:Y:S02]  /*1e250*/  SYNCS.PHASECHK.TRANS64.TRYWAIT P0, [R6+URZ+0x33440], R5 ;  /* 0x03344005060075a7 */ /* 0x0010e4000800017f */
[----:B---3--:R-:W-:Y:S05]  /*1e260*/  @!P0 NANOSLEEP.SYNCS 0x989680 ;  /* 0x009896800000895d */ /* 0x008fea0003900000 */
[----:B------:R-:W3:Y:S02]  /*1e270*/  @!P0 SYNCS.PHASECHK.TRANS64 P0, [R6+URZ+0x33440], R5 ;  /* 0x03344005060085a7 */ /* 0x000ee4000800007f */
[----:B---3--:R-:W-:Y:S05]  /*1e280*/  @!P0 BRA `(.L_x_4264) ;  /* 0xfffffffc00f08947 */ /* 0x008fea000383ffff */
[----:B------:R-:W-:Y:S05]  /*1e290*/  BRA `(.L_x_4330) ;  /* 0xffffffc000e87947 */ /* 0x000fea000383ffff */
.L_x_4272:
[----:B--2---:R2:W3:Y:S02]  /*1e2a0*/  SYNCS.PHASECHK.TRANS64.TRYWAIT P0, [R3+URZ+0x33470], R4 ;  /* 0x03347004030075a7 */ /* 0x0044e4000800017f */
[----:B---3--:R-:W-:Y:S05]  /*1e2b0*/  @!P0 NANOSLEEP.SYNCS 0x989680 ;  /* 0x009896800000895d */ /* 0x008fea0003900000 */
[----:B------:R-:W3:Y:S02]  /*1e2c0*/  @!P0 SYNCS.PHASECHK.TRANS64 P0, [R3+URZ+0x33470], R4 ;  /* 0x03347004030085a7 */ /* 0x000ee4000800007f */
[----:B---3--:R-:W-:Y:S05]  /*1e2d0*/  @!P0 BRA `(.L_x_4272) ;  /* 0xfffffffc00f08947 */ /* 0x008fea000383ffff */
[----:B------:R-:W-:Y:S05]  /*1e2e0*/  BRA `(.L_x_4331) ;  /* 0xffffffc400fc7947 */ /* 0x000fea000383ffff */
.L_x_4274:
[----:B--2---:R2:W3:Y:S02]  /*1e2f0*/  SYNCS.PHASECHK.TRANS64.TRYWAIT P0, [R3+URZ+0x33460], R4 ;  /* 0x03346004030075a7 */ /* 0x0044e4000800017f */
[----:B---3--:R-:W-:Y:S05]  /*1e300*/  @!P0 NANOSLEEP.SYNCS 0x989680 ;  /* 0x009896800000895d */ /* 0x008fea0003900000 */
[----:B------:R-:W3:Y:S02]  /*1e310*/  @!P0 SYNCS.PHASECHK.TRANS64 P0, [R3+URZ+0x33460], R4 ;  /* 0x03346004030085a7 */ /* 0x000ee4000800007f */
[----:B---3--:R-:W-:Y:S05]  /*1e320*/  @!P0 BRA `(.L_x_4274) ;  /* 0xfffffffc00f08947 */ /* 0x008fea000383ffff */
[----:B------:R-:W-:Y:S05]  /*1e330*/  BRA `(.L_x_4332) ;  /* 0xffffffc800047947 */ /* 0x000fea000383ffff */
.L_x_4281:
[----:B-1----:R1:W2:Y:S02]  /*1e340*/  SYNCS.PHASECHK.TRANS64.TRYWAIT P1, [R0+URZ+0x33470], R3 ;  /* 0x03347003000075a7 */ /* 0x0022a4000802017f */
[----:B--2---:R-:W-:Y:S05]  /*1e350*/  @!P1 NANOSLEEP.SYNCS 0x989680 ;  /* 0x009896800000995d */ /* 0x004fea0003900000 */
[----:B------:R-:W2:Y:S02]  /*1e360*/  @!P1 SYNCS.PHASECHK.TRANS64 P1, [R0+URZ+0x33470], R3 ;  /* 0x03347003000095a7 */ /* 0x000ea4000802007f */
[----:B--2---:R-:W-:Y:S05]  /*1e370*/  @!P1 BRA `(.L_x_4281) ;  /* 0xfffffffc00f09947 */ /* 0x004fea000383ffff */
[----:B------:R-:W-:Y:S05]  /*1e380*/  BRA `(.L_x_4333) ;  /* 0xffffffd4007c7947 */ /* 0x000fea000383ffff */
.L_x_4283:
[----:B-1----:R1:W2:Y:S02]  /*1e390*/  SYNCS.PHASECHK.TRANS64.TRYWAIT P1, [R0+URZ+0x33460], R3 ;  /* 0x03346003000075a7 */ /* 0x0022a4000802017f */
[----:B--2---:R-:W-:Y:S05]  /*1e3a0*/  @!P1 NANOSLEEP.SYNCS 0x989680 ;  /* 0x009896800000995d */ /* 0x004fea0003900000 */
[----:B------:R-:W2:Y:S02]  /*1e3b0*/  @!P1 SYNCS.PHASECHK.TRANS64 P1, [R0+URZ+0x33460], R3 ;  /* 0x03346003000095a7 */ /* 0x000ea4000802007f */
[----:B--2---:R-:W-:Y:S05]  /*1e3c0*/  @!P1 BRA `(.L_x_4283) ;  /* 0xfffffffc00f09947 */ /* 0x004fea000383ffff */
[----:B------:R-:W-:Y:S05]  /*1e3d0*/  BRA `(.L_x_4334) ;  /* 0xffffffd400847947 */ /* 0x000fea000383ffff */
.L_x_4296:
[----:B0-----:R0:W1:Y:S02]  /*1e3e0*/  SYNCS.PHASECHK.TRANS64.TRYWAIT P0, [R0+URZ+0x33420], R3 ;  /* 0x03342003000075a7 */ /* 0x001064000800017f */
[----:B-1----:R-:W-:Y:S05]  /*1e3f0*/  @!P0 NANOSLEEP.SYNCS 0x989680 ;  /* 0x009896800000895d */ /* 0x002fea0003900000 */
[----:B------:R-:W1:Y:S02]  /*1e400*/  @!P0 SYNCS.PHASECHK.TRANS64 P0, [R0+URZ+0x33420], R3 ;  /* 0x03342003000085a7 */ /* 0x000e64000800007f */
[----:B-1----:R-:W-:Y:S05]  /*1e410*/  @!P0 BRA `(.L_x_4296) ;  /* 0xfffffffc00f08947 */ /* 0x002fea000383ffff */
[----:B------:R-:W-:Y:S05]  /*1e420*/  BRA `(.L_x_4335) ;  /* 0xffffffec00f47947 */ /* 0x000fea000383ffff */
.L_x_4297:
        /* <DEDUP_REMOVED lines=11> */
.L_x_4337:
[----:B------:R-:W-:Y:S05]  /*1e4e0*/  BSYNC B0 ;  /* 0x0000000000007941 */ /* 0x000fea0003800000 */
.L_x_4336:
[----:B------:R-:W-:Y:S05]  /*1e4f0*/  BRA `(.L_x_4338) ;  /* 0xffffffec00dc7947 */ /* 0x000fea000383ffff */
.L_x_4300:
[----:B------:R-:W-:Y:S01]  /*1e500*/  BSSY B1, `(.L_x_4339) ;  /* 0x0000006000017945 */ /* 0x000fe20003800000 */
[----:B------:R-:W-:-:S07]  /*1e510*/  IMAD.MOV.U32 R15, RZ, RZ, -0x1 ;  /* 0xffffffffff0f7424 */ /* 0x000fce00078e00ff */
[----:B01----:R-:W-:Y:S05]  /*1e520*/  WARPSYNC.COLLECTIVE R15, `(.L_x_4340) ;  /* 0x000000000f0c7348 */ /* 0x003fea0003c00000 */
[----:B------:R-:W-:Y:S02]  /*1e530*/  ELECT P6, UR62, PT ;  /* 0x00000000003e782f */ /* 0x000fe400038c0000 */
[----:B------:R-:W-:Y:S01]  /*1e540*/  MOV R14, UR62 ;  /* 0x0000003e000e7c02 */ /* 0x000fe20008000f00 */
[----:B01----:R-:W-:Y:S10]  /*1e550*/  ENDCOLLECTIVE ;  /* 0x000000000000791b */ /* 0x003ff40003800000 */
.L_x_4340:
[----:B------:R-:W-:Y:S05]  /*1e560*/  BSYNC B1 ;  /* 0x0000000000017941 */ /* 0x000fea0003800000 */
.L_x_4339:
[----:B------:R-:W-:Y:S05]  /*1e570*/  BRA `(.L_x_4341) ;  /* 0xffffffec00d47947 */ /* 0x000fea000383ffff */
.L_x_4302:
[----:B0-----:R0:W1:Y:S02]  /*1e580*/  SYNCS.PHASECHK.TRANS64.TRYWAIT P1, [R6+URZ], R5 ;  /* 0x00000005060075a7 */ /* 0x001064000802017f */
[----:B-1----:R-:W-:Y:S05]  /*1e590*/  @!P1 NANOSLEEP.SYNCS 0x989680 ;  /* 0x009896800000995d */ /* 0x002fea0003900000 */
[----:B------:R-:W1:Y:S02]  /*1e5a0*/  @!P1 SYNCS.PHASECHK.TRANS64 P1, [R6+URZ], R5 ;  /* 0x00000005060095a7 */ /* 0x000e64000802007f */
[----:B-1----:R-:W-:Y:S05]  /*1e5b0*/  @!P1 BRA `(.L_x_4302) ;  /* 0xfffffffc00f09947 */ /* 0x002fea000383ffff */
[----:B------:R-:W-:Y:S05]  /*1e5c0*/  BRA `(.L_x_4342) ;  /* 0xfffffff000107947 */ /* 0x000fea000383ffff */
.L_x_4303:
[----:B-1----:R1:W2:Y:S02]  /*1e5d0*/  SYNCS.PHASECHK.TRANS64.TRYWAIT P1, [R7+URZ], R2 ;  /* 0x00000002070075a7 */ /* 0x0022a4000802017f */
[----:B--2---:R-:W-:Y:S05]  /*1e5e0*/  @!P1 NANOSLEEP.SYNCS 0x989680 ;  /* 0x009896800000995d */ /* 0x004fea0003900000 */
[----:B------:R-:W2:Y:S02]  /*1e5f0*/  @!P1 SYNCS.PHASECHK.TRANS64 P1, [R7+URZ], R2 ;  /* 0x00000002070095a7 */ /* 0x000ea4000802007f */
[----:B--2---:R-:W-:Y:S05]  /*1e600*/  @!P1 BRA `(.L_x_4303) ;  /* 0xfffffffc00f09947 */ /* 0x004fea000383ffff */
[----:B------:R-:W-:Y:S05]  /*1e610*/  BRA `(.L_x_4343) ;  /* 0xfffffff000047947 */ /* 0x000fea000383ffff */
.L_x_4305:
[----:B--2---:R2:W3:Y:S02]  /*1e620*/  SYNCS.PHASECHK.TRANS64.TRYWAIT P1, [R4+URZ+0x33460], R5 ;  /* 0x03346005040075a7 */ /* 0x0044e4000802017f */
[----:B---3--:R-:W-:Y:S05]  /*1e630*/  @!P1 NANOSLEEP.SYNCS 0x989680 ;  /* 0x009896800000995d */ /* 0x008fea0003900000 */
[----:B------:R-:W3:Y:S02]  /*1e640*/  @!P1 SYNCS.PHASECHK.TRANS64 P1, [R4+URZ+0x33460], R5 ;  /* 0x03346005040095a7 */ /* 0x000ee4000802007f */
[----:B---3--:R-:W-:Y:S05]  /*1e650*/  @!P1 BRA `(.L_x_4305) ;  /* 0xfffffffc00f09947 */ /* 0x008fea000383ffff */
[----:B------:R-:W-:Y:S05]  /*1e660*/  BRA `(.L_x_4344) ;  /* 0xfffffff000087947 */ /* 0x000fea000383ffff */
.L_x_4307:
[----:B---3--:R3:W4:Y:S02]  /*1e670*/  SYNCS.PHASECHK.TRANS64.TRYWAIT P1, [R3+URZ+0x33460], R2 ;  /* 0x03346002030075a7 */ /* 0x008724000802017f */
[----:B----4-:R-:W-:Y:S05]  /*1e680*/  @!P1 NANOSLEEP.SYNCS 0x989680 ;  /* 0x009896800000995d */ /* 0x010fea0003900000 */
[----:B------:R-:W4:Y:S02]  /*1e690*/  @!P1 SYNCS.PHASECHK.TRANS64 P1, [R3+URZ+0x33460], R2 ;  /* 0x03346002030095a7 */ /* 0x000f24000802007f */
[----:B----4-:R-:W-:Y:S05]  /*1e6a0*/  @!P1 BRA `(.L_x_4307) ;  /* 0xfffffffc00f09947 */ /* 0x010fea000383ffff */
[----:B------:R-:W-:Y:S05]  /*1e6b0*/  BRA `(.L_x_4345) ;  /* 0xfffffff000087947 */ /* 0x000fea000383ffff */
.L_x_4309:
[----:B----4-:R4:W0:Y:S02]  /*1e6c0*/  SYNCS.PHASECHK.TRANS64.TRYWAIT P0, [R4+URZ+0x33480], R5 ;  /* 0x03348005040075a7 */ /* 0x010824000800017f */
[----:B0-----:R-:W-:Y:S05]  /*1e6d0*/  @!P0 NANOSLEEP.SYNCS 0x989680 ;  /* 0x009896800000895d */ /* 0x001fea0003900000 */
[----:B------:R-:W0:Y:S02]  /*1e6e0*/  @!P0 SYNCS.PHASECHK.TRANS64 P0, [R4+URZ+0x33480], R5 ;  /* 0x03348005040085a7 */ /* 0x000e24000800007f */
[----:B0-----:R-:W-:Y:S05]  /*1e6f0*/  @!P0 BRA `(.L_x_4309) ;  /* 0xfffffffc00f08947 */ /* 0x001fea000383ffff */
[----:B------:R-:W-:Y:S05]  /*1e700*/  BRA `(.L_x_4310) ;  /* 0xfffffff000047947 */ /* 0x000fea000383ffff */
.L_x_4346:
        /* <DEDUP_REMOVED lines=15> */
.L_x_12964:


//--------------------- .text._ZN7cutlass13device_kernelIN5flash11enable_sm90INS1_16FlashAttnFwdSm90INS1_25CollectiveMainloopFwdSm90ILi2EN4cute5tupleIJNS5_1CILi1EEES8_S8_EEENS6_IJNS7_ILi128EEENS7_ILi160EEENS7_ILi192EEEEEELi192ENS_12float_e4m3_tEfNS_4arch4Sm90ELb0ELb1ELb0ELb1ELb0ELb1ELb0ELb1ELb1ELb1ELb0ELb0EEENS1_21CollectiveEpilogueFwdINS6_IJSA_SC_SB_EEES9_NS_10bfloat16_tESG_Li256ELb1ELb1ELb0ELb1EEENS1_36VarlenDynamicPersistentTileSchedulerILi128ELi160ELi256ELi128ELb0ELb1ELb1ELb1ELb0ELb1EEEEEEEEEvNT_6ParamsE --------------------------
	.section	.text._ZN7cutlass13device_kernelIN5flash11enable_sm90INS1_16FlashAttnFwdSm90INS1_25CollectiveMainloopFwdSm90ILi2EN4cute5tupleIJNS5_1CILi1EEES8_S8_EEENS6_IJNS7_ILi128EEENS7_ILi160EEENS7_ILi192EEEEEELi192ENS_12float_e4m3_tEfNS_4arch4Sm90ELb0ELb1ELb0ELb1ELb0ELb1ELb0ELb1ELb1ELb1ELb0ELb0EEENS1_21CollectiveEpilogueFwdINS6_IJSA_SC_SB_EEES9_NS_10bfloat16_tESG_Li256ELb1ELb1ELb0ELb1EEENS1_36VarlenDynamicPersistentTileSchedulerILi128ELi160ELi256ELi128ELb0ELb1ELb1ELb1ELb0ELb1EEEEEEEEEvNT_6ParamsE,"ax",@progbits
	.align	128
.text._ZN7cutlass13device_kernelIN5flash11enable_sm90INS1_16FlashAttnFwdSm90INS1_25CollectiveMainloopFwdSm90ILi2EN4cute5tupleIJNS5_1CILi1EEES8_S8_EEENS6_IJNS7_ILi128EEENS7_ILi160EEENS7_ILi192EEEEEELi192ENS_12float_e4m3_tEfNS_4arch4Sm90ELb0ELb1ELb0ELb1ELb0ELb1ELb0ELb1ELb1ELb1ELb0ELb0EEENS1_21CollectiveEpilogueFwdINS6_IJSA_SC_SB_EEES9_NS_10bfloat16_tESG_Li256ELb1ELb1ELb0ELb1EEENS1_36VarlenDynamicPersistentTileSchedulerILi128ELi160ELi256ELi128ELb0ELb1ELb1ELb1ELb0ELb1EEEEEEEEEvNT_6ParamsE:
        .type           _ZN7cutlass13device_kernelIN5flash11enable_sm90INS1_16FlashAttnFwdSm90INS1_25CollectiveMainloopFwdSm90ILi2EN4cute5tupleIJNS5_1CILi1EEES8_S8_EEENS6_IJNS7_ILi128EEENS7_ILi160EEENS7_ILi192EEEEEELi192ENS_12float_e4m3_tEfNS_4arch4Sm90ELb0ELb1ELb0ELb1ELb0ELb1ELb0ELb1ELb1ELb1ELb0ELb0EEENS1_21CollectiveEpilogueFwdINS6_IJSA_SC_SB_EEES9_NS_10bfloat16_tESG_Li256ELb1ELb1ELb0ELb1EEENS1_36VarlenDynamicPersistentTileSchedulerILi128ELi160ELi256ELi128ELb0ELb1ELb1ELb1ELb0ELb1EEEEEEEEEvNT_6ParamsE,@function
        .size           _ZN7cutlass13device_kernelIN5flash11enable_sm90INS1_16FlashAttnFwdSm90INS1_25CollectiveMainloopFwdSm90ILi2EN4cute5tupleIJNS5_1CILi1EEES8_S8_EEENS6_IJNS7_ILi128EEENS7_ILi160EEENS7_ILi192EEEEEELi192ENS_12float_e4m3_tEfNS_4arch4Sm90ELb0ELb1ELb0ELb1ELb0ELb1ELb0ELb1ELb1ELb1ELb0ELb0EEENS1_21CollectiveEpilogueFwdINS6_IJSA_SC_SB_EEES9_NS_10bfloat16_tESG_Li256ELb1ELb1ELb0ELb1EEENS1_36VarlenDynamicPersistentTileSchedulerILi128ELi160ELi256ELi128ELb0ELb1ELb1ELb1ELb0ELb1EEEEEEEEEvNT_6ParamsE,(.L_x_12965 - _ZN7cutlass13device_kernelIN5flash11enable_sm90INS1_16FlashAttnFwdSm90INS1_25CollectiveMainloopFwdSm90ILi2EN4cute5tupleIJNS5_1CILi1EEES8_S8_EEENS6_IJNS7_ILi128EEENS7_ILi160EEENS7_ILi192EEEEEELi192ENS_12float_e4m3_tEfNS_4arch4Sm90ELb0ELb1ELb0ELb1ELb0ELb1ELb0ELb1ELb1ELb1ELb0ELb0EEENS1_21CollectiveEpilogueFwdINS6_IJSA_SC_SB_EEES9_NS_10bfloat16_tESG_Li256ELb1ELb1ELb0ELb1EEENS1_36VarlenDynamicPersistentTileSchedulerILi128ELi160ELi256ELi128ELb0ELb1ELb1ELb1ELb0ELb1EEEEEEEEEvNT_6ParamsE)
        .other          _ZN7cutlass13device_kernelIN5flash11enable_sm90INS1_16FlashAttnFwdSm90INS1_25CollectiveMainloopFwdSm90ILi2EN4cute5tupleIJNS5_1CILi1EEES8_S8_EEENS6_IJNS7_ILi128EEENS7_ILi160EEENS7_ILi192EEEEEELi192ENS_12float_e4m3_tEfNS_4arch4Sm90ELb0ELb1ELb0ELb1ELb0ELb1ELb0ELb1ELb1ELb1ELb0ELb0EEENS1_21CollectiveEpilogueFwdINS6_IJSA_SC_SB_EEES9_NS_10bfloat16_tESG_Li256ELb1ELb1ELb0ELb1EEENS1_36VarlenDynamicPersistentTileSchedulerILi128ELi160ELi256ELi128ELb0ELb1ELb1ELb1ELb0ELb1EEEEEEEEEvNT_6ParamsE,@"STO_CUDA_ENTRY STV_DEFAULT"
_ZN7cutlass13device_kernelIN5flash11enable_sm90INS1_16FlashAttnFwdSm90INS1_25CollectiveMainloopFwdSm90ILi2EN4cute5tupleIJNS5_1CILi1EEES8_S8_EEENS6_IJNS7_ILi128EEENS7_ILi160EEENS7_ILi192EEEEEELi192ENS_12float_e4m3_tEfNS_4arch4Sm90ELb0ELb1ELb0ELb1ELb0ELb1ELb0ELb1ELb1ELb1ELb0ELb0EEENS1_21CollectiveEpilogueFwdINS6_IJSA_SC_SB_EEES9_NS_10bfloat16_tESG_Li256ELb1ELb1ELb0ELb1EEENS1_36VarlenDynamicPersistentTileSchedulerILi128ELi160ELi256ELi128ELb0ELb1ELb1ELb1ELb0ELb1EEEEEEEEEvNT_6ParamsE:
[----:B------:R-:W0:Y:S02]  /*0000*/  LDC R1, c[0x0][0x28] ;  /* 0x00000a00ff017b82 */ /* 0x000e240000000800 */
[----:B0-----:R-:W-:-:S05]  /*0010*/  VIADD R1, R1, 0xfffffcc0 ;  /* 0xfffffcc001017836 */ /* 0x001fca0000000000 */
[----:B------:R-:W-:Y:S01]  /*0020*/  R2UR UR4, R1 ;  /* 0x00000000010472ca */ /* 0x000fe200000e0000 */
[----:B------:R-:W0:Y:S01]  /*0030*/  S2R R3, SR_TID.X ;  /* 0x0000000000037919 */ /* 0x000e220000002100 */
[----:B------:R-:W-:Y:S01]  /*0040*/  ELECT P0, URZ, PT ;  /* 0x00000000003f782f */ /* 0x000fe20003800000 */
[----:B------:R-:W-:Y:S01]  /*0050*/  BSSY B0, `(.L_x_4347) ;  /* 0x0000018000007945 */ /* 0x000fe20003800000 */
[----:B------:R-:W-:Y:S01]  /*0060*/  ULDC UR51, c[0x0][0x20] ;  /* 0x0000080000337ab9 */ /* 0x000fe20000000800 */
[----:B------:R-:W-:-:S08]  /*0070*/  ULDC UR57, c[0x0][0x24] ;  /* 0x0000090000397ab9 */ /* 0x000fd00000000800 */
[----:B------:R-:W-:-:S04]  /*0080*/  UIADD3 UR51, UP0, UR4, UR51, URZ ;  /* 0x0000003304337290 */ /* 0x000fc8000ff1e03f */
[----:B------:R-:W-:Y:S01]  /*0090*/  UIADD3.X UR57, URZ, UR57, URZ, UP0, !UPT ;  /* 0x000000393f397290 */ /* 0x000fe200087fe43f */
        /* <DEDUP_REMOVED lines=19> */
.L_x_4348:
[----:B------:R-:W-:Y:S05]  /*01d0*/  BSYNC B0 ;  /* 0x0000000000007941 */ /* 0x000fea0003800000 */
.L_x_4347:
        /* <DEDUP_REMOVED lines=41> */
.L_x_4349:
        /* <DEDUP_REMOVED lines=22> */
.L_x_4350:
        /* <DEDUP_REMOVED lines=18> */
.L_x_4351:
        /* <DEDUP_REMOVED lines=22> */
.L_x_4352:
        /* <DEDUP_REMOVED lines=22> */
.L_x_4353:
[----:B------:R-:W-:Y:S01]  /*09b0*/  PLOP3.LUT P0, PT, PT, PT, UP0, 0x80, 0x0 ;  /* 0x000000000000781c */ /* 0x000fe20003f0f008 */
[----:B------:R-:W-:Y:S01]  /*09c0*/  UMOV UR55, 0x1 ;  /* 0x0000000100377882 */ /* 0x000fe20000000000 */
[----:B------:R-:W-:Y:S01]  /*09d0*/  NOP ;  /* 0x0000000000007918 */ /* 0x000fe20000000000 */
[----:B------:R-:W-:Y:S01]  /*09e0*/  USEL UR55, UR55, 0x2, !UP0 ;  /* 0x0000000237377887 */ /* 0x000fe2000c000000 */
[----:B------:R-:W-:Y:S01]  /*09f0*/  ULDC.64 UR46, c[0x0][0x208] ;  /* 0x00008200002e7ab9 */ /* 0x000fe20000000a00 */
[----:B012-4-:R-:W-:Y:S08]  /*0a00*/  BAR.SYNC.DEFER_BLOCKING 0x0 ;  /* 0x0000000000007b1d */ /* 0x017ff00000010000 */
[----:B------:R-:W-:Y:S05]  /*0a10*/  @!P0 BRA `(.L_x_4354) ;  /* 0x0000020000a08947 */ /* 0x000fea0003800000 */
.L_x_4355:
[----:B------:R-:W-:-:S08]  /*0a20*/  NOP ;  /* 0x0000000000007918 */ /* 0x000fd00000000000 */
[----:B------:R-:W0:Y:S02]  /*0a30*/  USETMAXREG.TRY_ALLOC.CTAPOOL UP0, 0xf0 ;  /* 0x000000f0000079c8 */ /* 0x000e240008000600 */
[----:B0-----:R-:W-:-:S13]  /*0a40*/  PLOP3.LUT P0, PT, PT, PT, UP0, 0x80, 0x0 ;  /* 0x000000000000781c */ /* 0x001fda0003f0f008 */
[----:B------:R-:W-:Y:S05]  /*0a50*/  @!P0 BRA `(.L_x_4355) ;  /* 0xfffffffc00f08947 */ /* 0x000fea000383ffff */
[----:B------:R-:W0:Y:S01]  /*0a60*/  S2R R0, SR_TID.X ;  /* 0x0000000000007919 */ /* 0x000e220000002100 */
[----:B------:R-:W1:Y:S01]  /*0a70*/  S2UR UR49, SR_CgaCtaId ;  /* 0x00000000003179c3 */ /* 0x000e620000008800 */
[----:B------:R-:W-:Y:S01]  /*0a80*/  UMOV UR39, 0x400 ;  /* 0x0000040000277882 */ /* 0x000fe20000000000 */
[----:B------:R-:W-:-:S06]  /*0a90*/  LOP3.LUT R2, R2, 0xffffffef, RZ, 0xc0, !PT ;  /* 0xffffffef02027812 */ /* 0x000fcc00078ec0ff */
[----:B------:R-:W-:Y:S06]  /*0aa0*/  BAR.ARV 0x8, 0x180 ;  /* 0x0206000000007b1d */ /* 0x000fec0000002000 */
[----:B------:R-:W-:Y:S01]  /*0ab0*/  ULDC UR4, c[0x0][0xc3c] ;  /* 0x00030f0000047ab9 */ /* 0x000fe20000000800 */
[----:B------:R-:W-:Y:S04]  /*0ac0*/  STL.64 [R1+0x2b8], RZ ;  /* 0x0002b8ff01007387 */ /* 0x000fe80000100a00 */
[----:B------:R-:W-:Y:S01]  /*0ad0*/  STL [R1+0x2c0], RZ ;  /* 0x0002c0ff01007387 */ /* 0x000fe20000100800 */
[----:B-1----:R-:W-:Y:S01]  /*0ae0*/  ULEA UR39, UR49, UR39, 0x18 ;  /* 0x0000002731277291 */ /* 0x002fe2000f8ec03f */
[----:B0-----:R-:W-:-:S04]  /*0af0*/  SHF.R.U32.HI R0, RZ, 0x7, R0 ;  /* 0x00000007ff007819 */ /* 0x001fc80000011600 */
[----:B------:R-:W-:-:S13]  /*0b00*/  ISETP.NE.AND P0, PT, R0, 0x1, PT ;  /* 0x000000010000780c */ /* 0x000fda0003f05270 */
[----:B------:R-:W-:Y:S01]  /*0b10*/  @P0 LOP3.LUT R2, R2, 0x10, RZ, 0xfc, !PT ;  /* 0x0000001002020812 */ /* 0x000fe200078efcff */
[----:B------:R-:W-:Y:S08]  /*0b20*/  @!P0 BAR.ARV 0x9, 0x100 ;  /* 0x0244000000008b1d */ /* 0x000ff00000002000 */
[----:B------:R-:W-:Y:S06]  /*0b30*/  BAR.SYNC.DEFER_BLOCKING 0x5, 0x180 ;  /* 0x0146000000007b1d */ /* 0x000fec0000010000 */
[----:B------:R-:W0:Y:S02]  /*0b40*/  LDS.128 R8, [UR39+0x334d0] ;  /* 0x0334d027ff087984 */ /* 0x000e240008000c00 */
[----:B------:R-:W-:Y:S06]  /*0b50*/  BAR.ARV 0x4, 0x180 ;  /* 0x0106000000007b1d */ /* 0x000fec0000002000 */
[----:B0-----:R-:W-:-:S13]  /*0b60*/  ISETP.GE.AND P0, PT, R11, UR4, PT ;  /* 0x000000040b007c0c */ /* 0x001fda000bf06270 */
[----:B------:R-:W-:Y:S05]  /*0b70*/  @P0 EXIT ;  /* 0x000000000000094d */ /* 0x000fea0003800000 */
[----:B------:R-:W0:Y:S01]  /*0b80*/  S2R R0, SR_TID.X ;  /* 0x0000000000007919 */ /* 0x000e220000002100 */
[----:B------:R-:W-:Y:S01]  /*0b90*/  R2UR UR53, R11 ;  /* 0x000000000b3572ca */ /* 0x000fe200000e0000 */
[----:B------:R-:W-:Y:S01]  /*0ba0*/  UIADD3 UR4, UR39, 0x1e200, URZ ;  /* 0x0001e20027047890 */ /* 0x000fe2000fffe03f */
[----:B------:R-:W-:Y:S01]  /*0bb0*/  R2UR UR5, R9 ;  /* 0x00000000090572ca */ /* 0x000fe200000e0000 */
[----:B------:R-:W-:Y:S01]  /*0bc0*/  UMOV UR58, URZ ;  /* 0x0000003f003a7c82 */ /* 0x000fe20008000000 */
[----:B------:R-:W-:Y:S01]  /*0bd0*/  R2UR UR54, R10 ;  /* 0x000000000a3672ca */ /* 0x000fe200000e0000 */
[----:B------:R-:W-:Y:S01]  /*0be0*/  UMOV UR44, URZ ;  /* 0x0000003f002c7c82 */ /* 0x000fe20008000000 */
[----:B------:R-:W-:Y:S01]  /*0bf0*/  UMOV UR38, URZ ;  /* 0x0000003f00267c82 */ /* 0x000fe20008000000 */
[----:B------:R-:W-:Y:S02]  /*0c00*/  IMAD.U32 R232, RZ, RZ, UR4 ;  /* 0x00000004ffe87e24 */ /* 0x000fe4000f8e00ff */
[----:B0-----:R-:W-:-:S05]  /*0c10*/  VIADD R220, R0, 0xffffff80 ;  /* 0xffffff8000dc7836 */ /* 0x001fca0000000000 */
[----:B------:R-:W-:Y:S02]  /*0c20*/  SHF.R.S32.HI R3, RZ, 0x1f, R220 ;  /* 0x0000001fff037819 */ /* 0x000fe400000114dc */
[-C--:B------:R-:W-:Y:S02]  /*0c30*/  LEA.HI R5, R220, R220.reuse, RZ, 0x1 ;  /* 0x000000dcdc057211 */ /* 0x080fe400078f08ff */
[CC--:B------:R-:W-:Y:S02]  /*0c40*/  LEA.HI R0, R3.reuse, R220.reuse, RZ, 0x5 ;  /* 0x000000dc03007211 */ /* 0x0c0fe400078f28ff */
[----:B------:R-:W-:Y:S02]  /*0c50*/  LEA.HI R6, R3, R220, RZ, 0x4 ;  /* 0x000000dc03067211 */ /* 0x000fe400078f20ff */
[----:B------:R-:W-:Y:S01]  /*0c60*/  SHF.R.S32.HI R16, RZ, 0x1, R5 ;  /* 0x00000001ff107819 */ /* 0x000fe20000011405 */
[----:B------:R-:W-:Y:S01]  /*0c70*/  IMAD.SHL.U32 R0, R0, 0x20, RZ ;  /* 0x0000002000007824 */ /* 0x000fe200078e00ff */
[----:B------:R-:W-:-:S02]  /*0c80*/  LOP3.LUT R7, R6, 0x3fffff0, RZ, 0xc0, !PT ;  /* 0x03fffff006077812 */ /* 0x000fc400078ec0ff */
[C---:B------:R-:W-:Y:S02]  /*0c90*/  LOP3.LUT R227, R5.reuse, 0xfffffffe, RZ, 0xc0, !PT ;  /* 0xfffffffe05e37812 */ /* 0x040fe400078ec0ff */
[----:B------:R-:W-:Y:S01]  /*0ca0*/  LOP3.LUT R0, R0, 0xfffffc00, RZ, 0xc0, !PT ;  /* 0xfffffc0000007812 */ /* 0x000fe200078ec0ff */
[C---:B------:R-:W-:Y:S01]  /*0cb0*/  IMAD.IADD R7, R220.reuse, 0x1, -R7 ;  /* 0x00000001dc077824 */ /* 0x040fe200078e0a07 */
[----:B------:R-:W-:Y:S01]  /*0cc0*/  LEA.HI R4, R5, R16, RZ, 0x1 ;  /* 0x0000001005047211 */ /* 0x000fe200078f08ff */
[----:B------:R-:W-:Y:S01]  /*0cd0*/  IMAD.IADD R227, R220, 0x1, -R227 ;  /* 0x00000001dce37824 */ /* 0x000fe200078e0ae3 */
[----:B------:R-:W-:Y:S01]  /*0ce0*/  SHF.R.S32.HI R8, RZ, 0x4, R6 ;  /* 0x00000004ff087819 */ /* 0x000fe20000011406 */
[----:B------:R-:W-:Y:S01]  /*0cf0*/  IMAD R236, R7, 0x40, R0 ;  /* 0x0000004007ec7824 */ /* 0x000fe200078e0200 */
[----:B------:R-:W-:Y:S02]  /*0d00*/  LEA.HI R0, R3, R220, RZ, 0x2 ;  /* 0x000000dc03007211 */ /* 0x000fe400078f10ff */
[----:B------:R-:W-:-:S02]  /*0d10*/  LOP3.LUT R7, R4, 0x3fffffe, RZ, 0xc0, !PT ;  /* 0x03fffffe04077812 */ /* 0x000fc400078ec0ff */
[--C-:B------:R-:W-:Y:S02]  /*0d20*/  SHF.R.S32.HI R228, RZ, 0x2, R0.reuse ;  /* 0x00000002ffe47819 */ /* 0x100fe40000011400 */
[----:B------:R-:W-:Y:S01]  /*0d30*/  SHF.R.S32.HI R5, RZ, 0x1f, R0 ;  /* 0x0000001fff057819 */ /* 0x000fe20000011400 */
[----:B------:R-:W-:Y:S01]  /*0d40*/  IMAD.IADD R7, R16, 0x1, -R7 ;  /* 0x0000000110077824 */ /* 0x000fe200078e0a07 */
[----:B------:R-:W-:Y:S02]  /*0d50*/  LEA.HI R6, R6, R8, RZ, 0x1 ;  /* 0x0000000806067211 */ /* 0x000fe400078f08ff */
[----:B------:R-:W-:Y:S01]  /*0d60*/  LEA.HI R5, R5, R228, RZ, 0x2 ;  /* 0x000000e405057211 */ /* 0x000fe200078f10ff */
[----:B------:R-:W-:Y:S01]  /*0d70*/  IMAD R225, R8, 0x8, R7 ;  /* 0x0000000808e17824 */ /* 0x000fe200078e0207 */
[----:B------:R-:W-:Y:S02]  /*0d80*/  LOP3.LUT R11, R0, 0xfffffffc, RZ, 0xc0, !PT ;  /* 0xfffffffc000b7812 */ /* 0x000fe400078ec0ff */
[-C--:B------:R-:W-:Y:S01]  /*0d90*/  LEA.HI R0, R3, R220.reuse, RZ, 0x7 ;  /* 0x000000dc03007211 */ /* 0x080fe200078f38ff */
[----:B------:R-:W-:Y:S01]  /*0da0*/  IMAD.SHL.U32 R225, R225, 0x40, RZ ;  /* 0x00000040e1e17824 */ /* 0x000fe200078e00ff */
[----:B------:R-:W-:Y:S01]  /*0db0*/  LOP3.LUT R5, R5, 0xfffffffc, RZ, 0xc0, !PT ;  /* 0xfffffffc05057812 */ /* 0x000fe200078ec0ff */
[----:B------:R-:W-:Y:S01]  /*0dc0*/  IMAD.IADD R11, R220, 0x1, -R11 ;  /* 0x00000001dc0b7824 */ /* 0x000fe200078e0a0b */
[----:B------:R-:W-:Y:S01]  /*0dd0*/  LOP3.LUT R9, R6, 0x1ffffffe, RZ, 0xc0, !PT ;  /* 0x1ffffffe06097812 */ /* 0x000fe200078ec0ff */
[----:B------:R-:W-:Y:S01]  /*0de0*/  IMAD.SHL.U32 R6, R227, 0x8, RZ ;  /* 0x00000008e3067824 */ /* 0x000fe200078e00ff */
[----:B------:R-:W-:Y:S01]  /*0df0*/  LOP3.LUT R233, R0, 0xffffff80, RZ, 0xc0, !PT ;  /* 0xffffff8000e97812 */ /* 0x000fe200078ec0ff */
[----:B------:R-:W-:Y:S01]  /*0e00*/  IMAD.IADD R228, R228, 0x1, -R5 ;  /* 0x00000001e4e47824 */ /* 0x000fe200078e0a05 */
[----:B------:R-:W-:Y:S01]  /*0e10*/  LEA.HI R4, R11, R11, RZ, 0x1 ;  /* 0x0000000b0b047211 */ /* 0x000fe200078f08ff */
[C---:B------:R-:W-:Y:S01]  /*0e20*/  VIADD R5, R6.reuse, 0x20 ;  /* 0x0000002006057836 */ /* 0x040fe20000000000 */
[----:B------:R-:W-:Y:S01]  /*0e30*/  SHF.R.S32.HI R235, RZ, 0x7, R0 ;  /* 0x00000007ffeb7819 */ /* 0x000fe20000011400 */
[----:B------:R-:W-:Y:S01]  /*0e40*/  VIADD R7, R6, 0x40 ;  /* 0x0000004006077836 */ /* 0x000fe20000000000 */
[----:B------:R-:W-:Y:S01]  /*0e50*/  LOP3.LUT R4, R4, 0x1ffffffe, RZ, 0xc0, !PT ;  /* 0x1ffffffe04047812 */ /* 0x000fe200078ec0ff */
[----:B------:R-:W-:Y:S01]  /*0e60*/  IMAD.IADD R233, R220, 0x1, -R233 ;  /* 0x00000001dce97824 */ /* 0x000fe200078e0ae9 */
[----:B------:R-:W-:Y:S01]  /*0e70*/  LEA.HI R0, R0, R235, RZ, 0x1 ;  /* 0x000000eb00007211 */ /* 0x000fe200078f08ff */
[----:B------:R-:W-:Y:S01]  /*0e80*/  IMAD.IADD R9, R8, 0x1, -R9 ;  /* 0x0000000108097824 */ /* 0x000fe200078e0a09 */
[----:B------:R-:W-:Y:S01]  /*0e90*/  LEA.HI R3, R3, R220, RZ, 0x3 ;  /* 0x000000dc03037211 */ /* 0x000fe200078f18ff */
[----:B------:R-:W-:Y:S01]  /*0ea0*/  IMAD.IADD R5, R6, 0x1, R5 ;  /* 0x0000000106057824 */ /* 0x000fe200078e0205 */
[----:B------:R-:W-:Y:S01]  /*0eb0*/  LOP3.LUT R0, R0, 0x3fffffe, RZ, 0xc0, !PT ;  /* 0x03fffffe00007812 */ /* 0x000fe200078ec0ff */
[----:B------:R-:W-:Y:S01]  /*0ec0*/  IMAD.IADD R8, R6, 0x1, R7 ;  /* 0x0000000106087824 */ /* 0x000fe200078e0207 */
[----:B------:R-:W-:Y:S01]  /*0ed0*/  SHF.R.S32.HI R6, RZ, 0x1f, R233 ;  /* 0x0000001fff067819 */ /* 0x000fe200000114e9 */
[----:B------:R-:W-:Y:S01]  /*0ee0*/  IMAD R236, R9, 0x8, R236 ;  /* 0x0000000809ec7824 */ /* 0x000fe200078e02ec */
[----:B------:R-:W-:Y:S01]  /*0ef0*/  SHF.R.S32.HI R10, RZ, 0x1f, R5 ;  /* 0x0000001fff0a7819 */ /* 0x000fe20000011405 */
[----:B------:R-:W-:Y:S01]  /*0f00*/  IMAD.IADD R11, R11, 0x1, -R4 ;  /* 0x000000010b0b7824 */ /* 0x000fe200078e0a04 */
[----:B------:R-:W-:Y:S01]  /*0f10*/  SHF.R.S32.HI R9, RZ, 0x1f, R8 ;  /* 0x0000001fff097819 */ /* 0x000fe20000011408 */
[----:B------:R-:W-:Y:S01]  /*0f20*/  IMAD.SHL.U32 R4, R228, 0x80, RZ ;  /* 0x00000080e4047824 */ /* 0x000fe200078e00ff */
[----:B------:R-:W-:Y:S01]  /*0f30*/  LEA.HI R7, R6, R233, RZ, 0x2 ;  /* 0x000000e906077211 */ /* 0x000fe200078f10ff */
[----:B------:R-:W-:Y:S01]  /*0f40*/  IMAD.IADD R0, R235, 0x1, -R0 ;  /* 0x00000001eb007824 */ /* 0x000fe200078e0a00 */
[----:B------:R-:W-:-:S02]  /*0f50*/  LEA.HI R12, R10, R5, RZ, 0x4 ;  /* 0x000000050a0c7211 */ /* 0x000fc400078f20ff */
[----:B------:R-:W-:Y:S02]  /*0f60*/  LEA.HI R14, R10, R5, RZ, 0x6 ;  /* 0x000000050a0e7211 */ /* 0x000fe400078f30ff */
[CC--:B------:R-:W-:Y:S02]  /*0f70*/  LEA.HI R10, R9.reuse, R8.reuse, RZ, 0x4 ;  /* 0x00000008090a7211 */ /* 0x0c0fe400078f20ff */
[----:B------:R-:W-:Y:S01]  /*0f80*/  LEA.HI R17, R9, R8, RZ, 0x6 ;  /* 0x0000000809117211 */ /* 0x000fe200078f30ff */
[----:B------:R-:W-:Y:S01]  /*0f90*/  IMAD.SHL.U32 R14, R14, 0x80, RZ ;  /* 0x000000800e0e7824 */ /* 0x000fe200078e00ff */
[--C-:B------:R-:W-:Y:S02]  /*0fa0*/  SHF.R.S32.HI R8, RZ, 0x2, R7.reuse ;  /* 0x00000002ff087819 */ /* 0x100fe40000011407 */
[----:B------:R-:W-:Y:S01]  /*0fb0*/  SHF.R.S32.HI R9, RZ, 0x1f, R7 ;  /* 0x0000001fff097819 */ /* 0x000fe20000011407 */
[----:B------:R-:W-:Y:S01]  /*0fc0*/  IMAD.SHL.U32 R17, R17, 0x80, RZ ;  /* 0x0000008011117824 */ /* 0x000fe200078e00ff */
[----:B------:R-:W-:Y:S01]  /*0fd0*/  LOP3.LUT R5, R4, 0x180, RZ, 0xc0, !PT ;  /* 0x0000018004057812 */ /* 0x000fe200078ec0ff */
[----:B------:R-:W-:Y:S01]  /*0fe0*/  IMAD.SHL.U32 R4, R227, 0x10, RZ ;  /* 0x00000010e3047824 */ /* 0x000fe200078e00ff */
[----:B------:R-:W-:-:S02]  /*0ff0*/  LEA.HI R9, R9, R8, RZ, 0x3 ;  /* 0x0000000809097211 */ /* 0x000fc400078f18ff */
[----:B------:R-:W-:Y:S02]  /*1000*/  LEA.HI R6, R6, R233, RZ, 0x5 ;  /* 0x000000e906067211 */ /* 0x000fe400078f28ff */
[----:B------:R-:W-:Y:S02]  /*1010*/  LOP3.LUT R9, R9, 0xfffffff8, RZ, 0xc0, !PT ;  /* 0xfffffff809097812 */ /* 0x000fe400078ec0ff */
[C---:B------:R-:W-:Y:S02]  /*1020*/  LOP3.LUT R13, R5.reuse, 0x30, R4, 0xf8, !PT ;  /* 0x00000030050d7812 */ /* 0x040fe400078ef804 */
[C---:B------:R-:W-:Y:S01]  /*1030*/  LOP3.LUT R15, R5.reuse, 0x30, R12, 0xf8, !PT ;  /* 0x00000030050f7812 */ /* 0x040fe200078ef80c */
[----:B------:R-:W-:Y:S01]  /*1040*/  IMAD.IADD R9, R8, 0x1, -R9 ;  /* 0x0000000108097824 */ /* 0x000fe200078e0a09 */
[----:B------:R-:W-:Y:S02]  /*1050*/  SHF.R.U32.HI R4, RZ, 0x3, R5 ;  /* 0x00000003ff047819 */ /* 0x000fe40000011605 */
[----:B------:R-:W-:-:S02]  /*1060*/  LOP3.LUT R5, R5, 0x30, R10, 0xf8, !PT ;  /* 0x0000003005057812 */ /* 0x000fc400078ef80a */
[----:B------:R-:W-:Y:S02]  /*1070*/  SHF.R.S32.HI R6, RZ, 0x5, R6 ;  /* 0x00000005ff067819 */ /* 0x000fe40000011406 */
[-C--:B------:R-:W-:Y:S02]  /*1080*/  LOP3.LUT R15, R15, R4.reuse, RZ, 0x3c, !PT ;  /* 0x000000040f0f7212 */ /* 0x080fe400078e3cff */
[-C--:B------:R-:W-:Y:S01]  /*1090*/  LOP3.LUT R10, R13, R4.reuse, RZ, 0x3c, !PT ;  /* 0x000000040d0a7212 */ /* 0x080fe200078e3cff */
[----:B------:R-:W-:Y:S01]  /*10a0*/  IMAD R9, R6, 0x10, R9 ;  /* 0x0000001006097824 */ /* 0x000fe200078e0209 */
[----:B------:R-:W-:Y:S02]  /*10b0*/  LOP3.LUT R5, R5, R4, RZ, 0x3c, !PT ;  /* 0x0000000405057212 */ /* 0x000fe400078e3cff */
[----:B------:R-:W-:Y:S01]  /*10c0*/  LOP3.LUT R4, R17, 0xffffe000, RZ, 0xc0, !PT ;  /* 0xffffe00011047812 */ /* 0x000fe200078ec0ff */
[----:B------:R-:W-:Y:S01]  /*10d0*/  IMAD R234, R0, 0x40, R9 ;  /* 0x0000004000ea7824 */ /* 0x000fe200078e0209 */
[----:B------:R-:W-:-:S02]  /*10e0*/  LOP3.LUT R14, R14, 0xffffe000, RZ, 0xc0, !PT ;  /* 0xffffe0000e0e7812 */ /* 0x000fc400078ec0ff */
[-C--:B------:R-:W-:Y:S01]  /*10f0*/  IADD3 R4, R5, R225.reuse, R4 ;  /* 0x000000e105047210 */ /* 0x080fe20007ffe004 */
[----:B------:R-:W-:Y:S01]  /*1100*/  IMAD R22, R11, 0x8, R234 ;  /* 0x000000080b167824 */ /* 0x000fe200078e02ea */
[----:B------:R-:W-:Y:S02]  /*1110*/  IADD3 R14, R15, R225, R14 ;  /* 0x000000e10f0e7210 */ /* 0x000fe40007ffe00e */
[----:B------:R-:W-:Y:S01]  /*1120*/  LOP3.LUT R5, R3, 0xfffffff8, RZ, 0xc0, !PT ;  /* 0xfffffff803057812 */ /* 0x000fe200078ec0ff */
[----:B------:R-:W-:Y:S01]  /*1130*/  VIADD R229, R4, UR39 ;  /* 0x0000002704e57c36 */ /* 0x000fe20008000000 */
[----:B------:R-:W-:Y:S01]  /*1140*/  LOP3.LUT R0, R7, 0x7ffffffc, RZ, 0xc0, !PT ;  /* 0x7ffffffc07007812 */ /* 0x000fe200078ec0ff */
[----:B------:R-:W-:Y:S01]  /*1150*/  VIADD R230, R14, UR39 ;  /* 0x000000270ee67c36 */ /* 0x000fe20008000000 */
[----:B------:R-:W-:Y:S01]  /*1160*/  SHF.R.S32.HI R224, RZ, 0x3, R3 ;  /* 0x00000003ffe07819 */ /* 0x000fe20000011403 */
[----:B------:R-:W-:Y:S01]  /*1170*/  IMAD.IADD R226, R220, 0x1, -R5 ;  /* 0x00000001dce27824 */ /* 0x000fe200078e0a05 */
[----:B------:R-:W-:Y:S01]  /*1180*/  IADD3 R231, R225, UR39, R10 ;  /* 0x00000027e1e77c10 */ /* 0x000fe2000fffe00a */
[----:B------:R-:W-:-:S07]  /*1190*/  IMAD.IADD R23, R233, 0x1, -R0 ;  /* 0x00000001e9177824 */ /* 0x000fce00078e0a00 */
.L_x_4506:
[----:B------:R-:W-:Y:S01]  /*11a0*/  ULDC.64 UR6, c[0x0][0xa28] ;  /* 0x00028a0000067ab9 */ /* 0x000fe20000000a00 */
[----:B------:R-:W-:Y:S01]  /*11b0*/  ULDC.64 UR10, c[0x0][0xa08] ;  /* 0x00028200000a7ab9 */ /* 0x000fe20000000a00 */
[----:B------:R-:W-:Y:S01]  /*11c0*/  UISETP.NE.U32.AND UP0, UPT, UR6, URZ, UPT ;  /* 0x0000003f0600728c */ /* 0x000fe2000bf05070 */
[----:B------:R-:W-:Y:S01]  /*11d0*/  ISETP.NE.U32.AND P0, PT, RZ, UR10, PT ;  /* 0x0000000aff007c0c */ /* 0x000fe2000bf05070 */
[----:B0-----:R-:W-:Y:S02]  /*11e0*/  IMAD.MOV.U32 R0, RZ, RZ, RZ ;  /* 0x000000ffff007224 */ /* 0x001fe400078e00ff */
[----:B------:R-:W-:Y:S01]  /*11f0*/  UISETP.NE.AND.EX UP0, UPT, UR7, URZ, UPT, UP0 ;  /* 0x0000003f0700728c */ /* 0x000fe2000bf05300 */
[----:B------:R-:W-:Y:S01]  /*1200*/  ISETP.NE.AND.EX P0, PT, RZ, UR11, PT, P0 ;  /* 0x0000000bff007c0c */ /* 0x000fe2000bf05300 */
[----:B------:R-:W-:Y:S01]  /*1210*/  IMAD.MOV.U32 R30, RZ, RZ, RZ ;  /* 0x000000ffff1e7224 */ /* 0x000fe200078e00ff */
[----:B------:R-:W-:Y:S02]  /*1220*/  ULDC.64 UR6, c[0x0][0xa18] ;  /* 0x0002860000067ab9 */ /* 0x000fe40000000a00 */
[----:B------:R-:W-:Y:S01]  /*1230*/  UISETP.NE.U32.AND UP1, UPT, UR6, URZ, UPT ;  /* 0x0000003f0600728c */ /* 0x000fe2000bf25070 */
[----:B------:R-:W-:-:S03]  /*1240*/  PLOP3.LUT P1, PT, PT, PT, UP0, 0x80, 0x0 ;  /* 0x000000000000781c */ /* 0x000fc60003f2f008 */
[----:B------:R-:W-:-:S03]  /*1250*/  UISETP.NE.AND.EX UP1, UPT, UR7, URZ, UPT, UP1 ;  /* 0x0000003f0700728c */ /* 0x000fc6000bf25310 */
[----:B------:R-:W-:Y:S02]  /*1260*/  ULDC.64 UR6, c[0x0][0xa08] ;  /* 0x0002820000067ab9 */ /* 0x000fe40000000a00 */
[----:B------:R-:W-:Y:S01]  /*1270*/  UIMAD.WIDE UR8, UR53, 0x4, UR6 ;  /* 0x00000004350878a5 */ /* 0x000fe2000f8e0206 */
[----:B------:R-:W-:Y:S02]  /*1280*/  PLOP3.LUT P3, PT, PT, PT, UP1, 0x80, 0x0 ;  /* 0x000000000000781c */ /* 0x000fe40003f6f018 */
[----:B------:R-:W-:Y:S02]  /*1290*/  @UP0 ULDC.64 UR6, c[0x0][0xa28] ;  /* 0x00028a0000060ab9 */ /* 0x000fe40000000a00 */
[----:B------:R-:W-:Y:S01]  /*12a0*/  @UP0 UIMAD.WIDE UR6, UR53, 0x4, UR6 ;  /* 0x00000004350608a5 */ /* 0x000fe2000f8e0206 */
[----:B-12-4-:R-:W-:Y:S01]  /*12b0*/  IMAD.U32 R6, RZ, RZ, UR8 ;  /* 0x00000008ff067e24 */ /* 0x016fe2000f8e00ff */
[----:B------:R-:W-:Y:S01]  /*12c0*/  ULDC UR4, c[0x0][0x288] ;  /* 0x0000a20000047ab9 */ /* 0x000fe20000000800 */
[----:B------:R-:W-:-:S03]  /*12d0*/  IMAD.U32 R7, RZ, RZ, UR9 ;  /* 0x00000009ff077e24 */ /* 0x000fc6000f8e00ff */
[----:B---3--:R-:W-:Y:S02]  /*12e0*/  IMAD.U32 R4, RZ, RZ, UR6 ;  /* 0x00000006ff047e24 */ /* 0x008fe4000f8e00ff */
[----:B------:R-:W-:Y:S01]  /*12f0*/  IMAD.U32 R5, RZ, RZ, UR7 ;  /* 0x00000007ff057e24 */ /* 0x000fe2000f8e00ff */
[----:B------:R-:W-:Y:S01]  /*1300*/  @UP1 ULDC.64 UR6, c[0x0][0xa18] ;  /* 0x0002860000061ab9 */ /* 0x000fe20000000a00 */
[----:B------:R-:W-:Y:S01]  /*1310*/  IMAD.U32 R18, RZ, RZ, UR4 ;  /* 0x00000004ff127e24 */ /* 0x000fe2000f8e00ff */
[----:B------:R-:W-:Y:S01]  /*1320*/  @UP1 UIMAD.WIDE UR6, UR53, 0x4, UR6 ;  /* 0x00000004350618a5 */ /* 0x000fe2000f8e0206 */
[----:B------:R0:W5:Y:S01]  /*1330*/  @P0 LDG.E R30, desc[UR46][R6.64] ;  /* 0x0000002e061e0981 */ /* 0x000162000c1e1900 */
[----:B------:R-:W-:-:S03]  /*1340*/  ULDC UR4, c[0x0][0x424] ;  /* 0x0001090000047ab9 */ /* 0x000fc60000000800 */
[----:B------:R0:W5:Y:S01]  /*1350*/  @P1 LDG.E R0, desc[UR46][R4.64] ;  /* 0x0000002e04001981 */ /* 0x000162000c1e1900 */
[----:B------:R-:W-:Y:S02]  /*1360*/  IMAD.U32 R8, RZ, RZ, UR6 ;  /* 0x00000006ff087e24 */ /* 0x000fe4000f8e00ff */
        /* <DEDUP_REMOVED lines=11> */
[----:B0-----:R-:W-:-:S12]  /*1420*/  @P3 BRA `(.L_x_4356) ;  /* 0x00000000002c3947 */ /* 0x001fd80003800000 */
        /* <DEDUP_REMOVED lines=11> */
.L_x_4356:
[----:B------:R-:W-:Y:S01]  /*14e0*/  UMOV UR56, UR54 ;  /* 0x0000003600387c82 */ /* 0x000fe20008000000 */
[----:B------:R-:W-:Y:S01]  /*14f0*/  IMAD.U32 R25, RZ, RZ, UR4 ;  /* 0x00000004ff197e24 */ /* 0x000fe2000f8e00ff */
[----:B------:R-:W-:Y:S01]  /*1500*/  UMOV UR61, UR53 ;  /* 0x00000035003d7c82 */ /* 0x000fe20008000000 */
[----:B------:R-:W-:Y:S01]  /*1510*/  ULDC UR41, c[0x0][0x348] ;  /* 0x0000d20000297ab9 */ /* 0x000fe20000000800 */
[----:B------:R-:W-:Y:S05]  /*1520*/  @!P2 BRA `(.L_x_4357) ;  /* 0x000000000018a947 */ /* 0x000fea0003800000 */
[----:B------:R-:W-:Y:S02]  /*1530*/  ULDC.64 UR6, c[0x0][0xa20] ;  /* 0x0002880000067ab9 */ /* 0x000fe40000000a00 */
[----:B------:R-:W-:-:S06]  /*1540*/  UIMAD.WIDE UR6, UR53, 0x4, UR6 ;  /* 0x00000004350678a5 */ /* 0x000fcc000f8e0206 */
[----:B------:R-:W-:Y:S02]  /*1550*/  IMAD.U32 R4, RZ, RZ, UR6 ;  /* 0x00000006ff047e24 */ /* 0x000fe4000f8e00ff */
[----:B------:R-:W-:-:S05]  /*1560*/  IMAD.U32 R5, RZ, RZ, UR7 ;  /* 0x00000007ff057e24 */ /* 0x000fca000f8e00ff */
[----:B------:R0:W5:Y:S01]  /*1570*/  LDG.E R25, desc[UR46][R4.64] ;  /* 0x0000002e04197981 */ /* 0x000162000c1e1900 */
[----:B------:R-:W-:Y:S05]  /*1580*/  BRA `(.L_x_4358) ;  /* 0x0000000000107947 */ /* 0x000fea0003800000 */
.L_x_4357:
[----:B------:R-:W-:Y:S05]  /*1590*/  @!P0 BRA `(.L_x_4358) ;  /* 0x00000000000c8947 */ /* 0x000fea0003800000 */
[----:B------:R-:W2:Y:S04]  /*15a0*/  LDG.E R4, desc[UR46][R6.64] ;  /* 0x0000002e06047981 */ /* 0x000ea8000c1e1900 */
[----:B------:R-:W2:Y:S02]  /*15b0*/  LDG.E R25, desc[UR46][R6.64+0x4] ;  /* 0x0000042e06197981 */ /* 0x000ea4000c1e1900 */
[----:B--2---:R-:W-:-:S07]  /*15c0*/  IMAD.IADD R25, R25, 0x1, -R4 ;  /* 0x0000000119197824 */ /* 0x004fce00078e0a04 */
.L_x_4358:
[----:B------:R-:W-:Y:S01]  /*15d0*/  ULDC.64 UR6, c[0x0][0xa10] ;  /* 0x0002840000067ab9 */ /* 0x000fe20000000a00 */
[----:B------:R-:W1:Y:S01]  /*15e0*/  LDC R3, c[0x0][0x448] ;  /* 0x00011200ff037b82 */ /* 0x000e620000000800 */
[----:B------:R-:W-:-:S04]  /*15f0*/  UISETP.NE.U32.AND UP0, UPT, UR6, URZ, UPT ;  /* 0x0000003f0600728c */ /* 0x000fc8000bf05070 */
[----:B------:R-:W-:Y:S01]  /*1600*/  UISETP.NE.AND.EX UP0, UPT, UR7, URZ, UPT, UP0 ;  /* 0x0000003f0700728c */ /* 0x000fe2000bf05300 */
[----:B------:R-:W2:Y:S02]  /*1610*/  S2R R7, SR_TID.X ;  /* 0x0000000000077919 */ /* 0x000ea40000002100 */
[----:B------:R-:W3:Y:S03]  /*1620*/  S2UR UR4, SR_SWINHI ;  /* 0x00000000000479c3 */ /* 0x000ee60000002f00 */
[----:B------:R-:W-:-:S05]  /*1630*/  PLOP3.LUT P2, PT, PT, PT, UP0, 0x80, 0x0 ;  /* 0x000000000000781c */ /* 0x000fca0003f4f008 */
[----:B------:R-:W-:Y:S01]  /*1640*/  @UP0 ULDC.64 UR6, c[0x0][0xa10] ;  /* 0x0002840000060ab9 */ /* 0x000fe20000000a00 */
[----:B------:R-:W4:Y:S01]  /*1650*/  LDC.64 R20, c[0x0][0x9e0] ;  /* 0x00027800ff147b82 */ /* 0x000f220000000a00 */
[----:B------:R-:W-:-:S06]  /*1660*/  @UP0 UIMAD.WIDE UR6, UR53, 0x4, UR6 ;  /* 0x00000004350608a5 */ /* 0x000fcc000f8e0206 */
[----:B0-----:R-:W-:Y:S02]  /*1670*/  IMAD.U32 R4, RZ, RZ, UR6 ;  /* 0x00000006ff047e24 */ /* 0x001fe4000f8e00ff */
[----:B------:R-:W-:Y:S01]  /*1680*/  IMAD.U32 R5, RZ, RZ, UR7 ;  /* 0x00000007ff057e24 */ /* 0x000fe2000f8e00ff */
[----:B------:R-:W-:-:S04]  /*1690*/  ULDC.64 UR6, c[0x0][0xa30] ;  /* 0x00028c0000067ab9 */ /* 0x000fc80000000a00 */
[----:B------:R-:W4:Y:S04]  /*16a0*/  @P2 LDG.E R6, desc[UR46][R4.64] ;  /* 0x0000002e04062981 */ /* 0x000f28000c1e1900 */
[----:B------:R-:W4:Y:S01]  /*16b0*/  @P2 LDG.E R14, desc[UR46][R4.64+0x4] ;  /* 0x0000042e040e2981 */ /* 0x000f22000c1e1900 */
[----:B------:R-:W-:-:S04]  /*16c0*/  UISETP.NE.U32.AND UP1, UPT, UR6, URZ, UPT ;  /* 0x0000003f0600728c */ /* 0x000fc8000bf25070 */
[----:B------:R-:W-:-:S06]  /*16d0*/  UISETP.NE.AND.EX UP1, UPT, UR7, URZ, UPT, UP1 ;  /* 0x0000003f0700728c */ /* 0x000fcc000bf25310 */
[----:B------:R-:W-:-:S05]  /*16e0*/  PLOP3.LUT P3, PT, PT, PT, UP1, 0x80, 0x0 ;  /* 0x000000000000781c */ /* 0x000fca0003f6f018 */
[----:B------:R-:W-:Y:S02]  /*16f0*/  @UP1 ULDC.64 UR6, c[0x0][0xa30] ;  /* 0x00028c0000061ab9 */ /* 0x000fe40000000a00 */
[----:B------:R-:W-:-:S06]  /*1700*/  @UP1 UIMAD.WIDE UR6, UR53, 0x4, UR6 ;  /* 0x00000004350618a5 */ /* 0x000fcc000f8e0206 */
[----:B------:R-:W-:Y:S02]  /*1710*/  IMAD.U32 R12, RZ, RZ, UR6 ;  /* 0x00000006ff0c7e24 */ /* 0x000fe4000f8e00ff */
[----:B------:R-:W-:-:S05]  /*1720*/  IMAD.U32 R13, RZ, RZ, UR7 ;  /* 0x00000007ff0d7e24 */ /* 0x000fca000f8e00ff */
[----:B------:R0:W4:Y:S01]  /*1730*/  @P3 LDG.E R15, desc[UR46][R12.64] ;  /* 0x0000002e0c0f3981 */ /* 0x000122000c1e1900 */
[----:B-1----:R-:W-:Y:S01]  /*1740*/  ISETP.NE.AND P0, PT, R3, 0x1, PT ;  /* 0x000000010300780c */ /* 0x002fe20003f05270 */
[----:B------:R-:W-:Y:S01]  /*1750*/  UMOV UR36, UR39 ;  /* 0x0000002700247c82 */ /* 0x000fe20008000000 */
[----:B---3--:R-:W-:Y:S01]  /*1760*/  UMOV UR37, UR4 ;  /* 0x0000000400257c82 */ /* 0x008fe20008000000 */
[----:B--2---:R-:W-:Y:S01]  /*1770*/  LOP3.LUT R7, R7, 0x7f, RZ, 0xc0, !PT ;  /* 0x0000007f07077812 */ /* 0x004fe200078ec0ff */
[----:B------:R-:W-:Y:S01]  /*1780*/  UIADD3 UR7, UP1, UR36, 0x33490, URZ ;  /* 0x0003349024077890 */ /* 0x000fe2000ff3e03f */
[----:B------:R-:W-:Y:S01]  /*1790*/  IMAD.MOV.U32 R9, RZ, RZ, 0x100 ;  /* 0x00000100ff097424 */ /* 0x000fe200078e00ff */
[----:B------:R-:W-:Y:S01]  /*17a0*/  UIADD3 UR9, UP2, UR36, 0x334a0, URZ ;  /* 0x000334a024097890 */ /* 0x000fe2000ff5e03f */
[----:B------:R-:W-:Y:S01]  /*17b0*/  ISETP.NE.AND P1, PT, R7, RZ, PT ;  /* 0x000000ff0700720c */ /* 0x000fe20003f25270 */
[----:B------:R-:W-:Y:S01]  /*17c0*/  UIADD3.X UR8, URZ, UR37, URZ, UP1, !UPT ;  /* 0x000000253f087290 */ /* 0x000fe20008ffe43f */
[----:B------:R-:W-:Y:S01]  /*17d0*/  IMAD.U32 R7, RZ, RZ, UR55 ;  /* 0x00000037ff077e24 */ /* 0x000fe2000f8e00ff */
[----:B------:R-:W-:Y:S01]  /*17e0*/  UIADD3.X UR10, URZ, UR37, URZ, UP2, !UPT ;  /* 0x000000253f0a7290 */ /* 0x000fe200097fe43f */
[----:B------:R-:W-:Y:S01]  /*17f0*/  IMAD.MOV.U32 R10, RZ, RZ, 0x1 ;  /* 0x00000001ff0a7424 */ /* 0x000fe200078e00ff */
[----:B------:R-:W-:Y:S01]  /*1800*/  SEL R8, RZ, 0x1, P1 ;  /* 0x00000001ff087807 */ /* 0x000fe20000800000 */
[----:B------:R-:W-:Y:S01]  /*1810*/  IMAD.MOV.U32 R11, RZ, RZ, RZ ;  /* 0x000000ffff0b7224 */ /* 0x000fe200078e00ff */
[----:B------:R-:W1:Y:S01]  /*1820*/  @P0 LDC R3, c[0x0][0x44c] ;  /* 0x00011300ff030b82 */ /* 0x000e620000000800 */
[----:B0-----:R-:W-:Y:S01]  /*1830*/  IMAD.U32 R12, RZ, RZ, UR7 ;  /* 0x00000007ff0c7e24 */ /* 0x001fe2000f8e00ff */
[----:B------:R-:W-:Y:S01]  /*1840*/  USHF.L.U32 UR45, UR5, 0x7, URZ ;  /* 0x00000007052d7899 */ /* 0x000fe2000800063f */
[----:B------:R-:W-:Y:S01]  /*1850*/  IMAD.U32 R13, RZ, RZ, UR8 ;  /* 0x00000008ff0d7e24 */ /* 0x000fe2000f8e00ff */
[----:B------:R-:W-:Y:S01]  /*1860*/  STL.128 [R1+0x20], R8 ;  /* 0x0000200801007387 */ /* 0x000fe20000100c00 */
[----:B------:R-:W-:Y:S01]  /*1870*/  IMAD.U32 R4, RZ, RZ, UR9 ;  /* 0x00000009ff047e24 */ /* 0x000fe2000f8e00ff */
[----:B-----5:R-:W-:Y:S01]  /*1880*/  R2UR UR40, R25 ;  /* 0x00000000192872ca */ /* 0x020fe200000e0000 */
[----:B------:R-:W-:Y:S01]  /*1890*/  IMAD.U32 R5, RZ, RZ, UR10 ;  /* 0x0000000aff057e24 */ /* 0x000fe2000f8e00ff */
[----:B------:R-:W-:Y:S04]  /*18a0*/  STL.64 [R1+0x8], R12 ;  /* 0x0000080c01007387 */ /* 0x000fe80000100a00 */
[----:B------:R-:W-:Y:S04]  /*18b0*/  STL.64 [R1+0x10], R4 ;  /* 0x0000100401007387 */ /* 0x000fe80000100a00 */
[----:B------:R-:W-:Y:S04]  /*18c0*/  STL.64 [R1+0x30], R4 ;  /* 0x0000300401007387 */ /* 0x000fe80000100a00 */
[----:B------:R-:W-:Y:S01]  /*18d0*/  STL.64 [R1], RZ ;  /* 0x000000ff01007387 */ /* 0x000fe20000100a00 */
[----:B----4-:R-:W-:Y:S01]  /*18e0*/  @P2 R2UR UR6, R6 ;  /* 0x00000000060622ca */ /* 0x010fe200000e0000 */
[----:B------:R-:W-:Y:S01]  /*18f0*/  IMAD.MOV.U32 R6, RZ, RZ, 0x7800 ;  /* 0x00007800ff067424 */ /* 0x000fe200078e00ff */
[----:B------:R-:W-:-:S02]  /*1900*/  @P2 R2UR UR4, R14 ;  /* 0x000000000e0422ca */ /* 0x000fc400000e0000 */
[----:B------:R-:W0:Y:S02]  /*1910*/  @P0 LDC R14, c[0x0][0x450] ;  /* 0x00011400ff0e0b82 */ /* 0x000e240000000800 */
[----:B------:R2:W-:Y:S01]  /*1920*/  STL.64 [R1+0x18], R6 ;  /* 0x0000180601007387 */ /* 0x0005e20000100a00 */
[----:B------:R-:W-:-:S08]  /*1930*/  ISETP.GE.AND P2, PT, R21, 0x1, PT ;  /* 0x000000011500780c */ /* 0x000fd00003f46270 */
[----:B------:R-:W-:Y:S01]  /*1940*/  @UP0 UIADD3 UR41, -UR6, UR4, URZ ;  /* 0x0000000406290290 */ /* 0x000fe2000fffe13f */
[----:B--2---:R-:W-:Y:S01]  /*1950*/  IMAD.IADD R6, R25, 0x1, -R0 ;  /* 0x0000000119067824 */ /* 0x004fe200078e0a00 */
[----:B------:R-:W-:-:S04]  /*1960*/  UIADD3 UR4, UR45, 0x7f, URZ ;  /* 0x0000007f2d047890 */ /* 0x000fc8000fffe03f */
[----:B------:R-:W-:Y:S02]  /*1970*/  VIADD R19, R6, UR41 ;  /* 0x0000002906137c36 */ /* 0x000fe40008000000 */
[----:B-1----:R-:W-:-:S03]  /*1980*/  @P0 IMAD.HI.U32 R3, R3, UR4, RZ ;  /* 0x0000000403030c27 */ /* 0x002fc6000f8e00ff */
[C---:B------:R-:W-:Y:S01]  /*1990*/  IADD3 R26, R19.reuse, 0x1, -R18 ;  /* 0x00000001131a7810 */ /* 0x040fe20007ffe812 */
[----:B------:R-:W-:Y:S02]  /*19a0*/  VIADD R0, R19, 0x9f ;  /* 0x0000009f13007836 */ /* 0x000fe40000000000 */
[----:B------:R-:W-:Y:S01]  /*19b0*/  IMAD.U32 R7, RZ, RZ, UR4 ;  /* 0x00000004ff077e24 */ /* 0x000fe2000f8e00ff */
[----:B0-----:R-:W-:Y:S01]  /*19c0*/  @P0 SHF.R.U32.HI R7, RZ, R14, R3 ;  /* 0x0000000eff070219 */ /* 0x001fe20000011603 */
[----:B------:R-:W-:Y:S01]  /*19d0*/  IMAD.HI R0, R0, 0x66666667, RZ ;  /* 0x6666666700007827 */ /* 0x000fe200078e02ff */
[----:B------:R-:W-:-:S03]  /*19e0*/  @P3 R2UR UR40, R15 ;  /* 0x000000000f2832ca */ /* 0x000fc600000e0000 */
[----:B------:R-:W-:Y:S01]  /*19f0*/  IMAD.IADD R7, R26, 0x1, R7 ;  /* 0x000000011a077824 */ /* 0x000fe200078e0207 */
[----:B------:R-:W-:-:S03]  /*1a00*/  SHF.R.U32.HI R3, RZ, 0x1f, R0 ;  /* 0x0000001fff037819 */ /* 0x000fc60000011600 */
[----:B------:R-:W-:Y:S01]  /*1a10*/  IMAD.IADD R20, R7, 0x1, R20 ;  /* 0x0000000107147824 */ /* 0x000fe200078e0214 */
[----:B------:R-:W-:Y:S01]  /*1a20*/  LEA.HI.SX32 R79, R0, R3, 0x1a ;  /* 0x00000003004f7211 */ /* 0x000fe200078fd2ff */
        /* <DEDUP_REMOVED lines=11> */
.L_x_4360:
[----:B------:R-:W-:-:S13]  /*1ae0*/  ISETP.NE.AND P1, PT, R21, 0x1, PT ;  /* 0x000000011500780c */ /* 0x000fda0003f25270 */
[----:B------:R-:W0:Y:S02]  /*1af0*/  @P1 LDC.64 R4, c[0x0][0x9e8] ;  /* 0x00027a00ff041b82 */ /* 0x000e240000000a00 */
[----:B0-----:R-:W-:-:S05]  /*1b00*/  @P1 IMAD.HI.U32 R4, R0, R4, RZ ;  /* 0x0000000400041227 */ /* 0x001fca00078e00ff */
[----:B------:R-:W-:-:S07]  /*1b10*/  @P1 SHF.R.U32.HI R0, RZ, R5, R4 ;  /* 0x00000005ff001219 */ /* 0x000fce0000011604 */
.L_x_4361:
[----:B------:R-:W-:-:S05]  /*1b20*/  IMAD R3, R0, R21, R21 ;  /* 0x0000001500037224 */ /* 0x000fca00078e0215 */
[----:B------:R-:W-:-:S07]  /*1b30*/  VIMNMX R20, R20, R3, PT ;  /* 0x0000000314147248 */ /* 0x000fce0003fe0100 */
.L_x_4359:
[----:B------:R-:W0:Y:S01]  /*1b40*/  @P0 LDC R0, c[0x0][0x44c] ;  /* 0x00011300ff000b82 */ /* 0x000e220000000800 */
[----:B------:R-:W-:Y:S02]  /*1b50*/  IMAD.U32 R3, RZ, RZ, UR45 ;  /* 0x0000002dff037e24 */ /* 0x000fe4000f8e00ff */
[----:B------:R-:W-:-:S05]  /*1b60*/  IMAD.IADD R104, R19, 0x1, -R18 ;  /* 0x0000000113687824 */ /* 0x000fca00078e0a12 */
[----:B------:R-:W1:Y:S08]  /*1b70*/  @P0 LDC R5, c[0x0][0x450] ;  /* 0x00011400ff050b82 */ /* 0x000e700000000800 */
[----:B------:R-:W2:Y:S01]  /*1b80*/  LDC R4, c[0x0][0x9dc] ;  /* 0x00027700ff047b82 */ /* 0x000ea20000000800 */
[----:B0-----:R-:W-:-:S05]  /*1b90*/  @P0 IMAD.HI.U32 R0, R0, UR45, RZ ;  /* 0x0000002d00000c27 */ /* 0x001fca000f8e00ff */
[----:B-1----:R-:W-:-:S05]  /*1ba0*/  @P0 SHF.R.U32.HI R3, RZ, R5, R0 ;  /* 0x00000005ff030219 */ /* 0x002fca0000011600 */
[----:B------:R-:W-:-:S04]  /*1bb0*/  IMAD.IADD R3, R104, 0x1, R3 ;  /* 0x0000000168037824 */ /* 0x000fc800078e0203 */
[----:B--2---:R-:W-:Y:S01]  /*1bc0*/  IMAD.IADD R0, R3, 0x1, -R4 ;  /* 0x0000000103007824 */ /* 0x004fe200078e0a04 */
        /* <DEDUP_REMOVED lines=10> */
.L_x_4363:
[----:B------:R-:W-:-:S13]  /*1c70*/  ISETP.NE.AND P0, PT, R21, 0x1, PT ;  /* 0x000000011500780c */ /* 0x000fda0003f05270 */
[----:B------:R-:W0:Y:S02]  /*1c80*/  @P0 LDC.64 R4, c[0x0][0x9e8] ;  /* 0x00027a00ff040b82 */ /* 0x000e240000000a00 */
[----:B0-----:R-:W-:-:S05]  /*1c90*/  @P0 IMAD.HI.U32 R4, R3, R4, RZ ;  /* 0x0000000403040227 */ /* 0x001fca00078e00ff */
[----:B------:R-:W-:-:S07]  /*1ca0*/  @P0 SHF.R.U32.HI R3, RZ, R5, R4 ;  /* 0x00000005ff030219 */ /* 0x000fce0000011604 */
.L_x_4364:
[----:B------:R-:W-:-:S05]  /*1cb0*/  IMAD R3, R3, R21, RZ ;  /* 0x0000001503037224 */ /* 0x000fca00078e02ff */
[----:B------:R-:W-:-:S07]  /*1cc0*/  VIMNMX R0, R0, R3, !PT ;  /* 0x0000000300007248 */ /* 0x000fce0007fe0100 */
.L_x_4362:
[----:B------:R-:W-:Y:S01]  /*1cd0*/  VIADD R20, R20, 0x9f ;  /* 0x0000009f14147836 */ /* 0x000fe20000000000 */
[----:B------:R-:W-:Y:S01]  /*1ce0*/  PLOP3.LUT P0, PT, PT, PT, PT, 0x80, 0x0 ;  /* 0x000000000000781c */ /* 0x000fe20003f0f070 */
[----:B------:R-:W-:-:S04]  /*1cf0*/  IMAD.HI R0, R0, 0x66666667, RZ ;  /* 0x6666666700007827 */ /* 0x000fc800078e02ff */
[----:B------:R-:W-:Y:S01]  /*1d00*/  IMAD.HI R20, R20, 0x66666667, RZ ;  /* 0x6666666714147827 */ /* 0x000fe200078e02ff */
[----:B------:R-:W-:-:S03]  /*1d10*/  SHF.R.U32.HI R5, RZ, 0x1f, R0 ;  /* 0x0000001fff057819 */ /* 0x000fc60000011600 */
[----:B------:R-:W-:Y:S01]  /*1d20*/  IMAD.SHL.U32 R42, R228, 0x80, RZ ;  /* 0x00000080e42a7824 */ /* 0x000fe200078e00ff */
[----:B------:R-:W-:Y:S01]  /*1d30*/  SHF.R.U32.HI R3, RZ, 0x1f, R20 ;  /* 0x0000001fff037819 */ /* 0x000fe20000011614 */
[C---:B------:R-:W-:Y:S01]  /*1d40*/  IMAD.SHL.U32 R24, R227.reuse, 0x8, RZ ;  /* 0x00000008e3187824 */ /* 0x040fe200078e00ff */
[----:B------:R-:W-:Y:S01]  /*1d50*/  LEA.HI.SX32 R5, R0, R5, 0x1a ;  /* 0x0000000500057211 */ /* 0x000fe200078fd2ff */
[----:B------:R-:W-:Y:S01]  /*1d60*/  IMAD.SHL.U32 R17, R227, 0x10, RZ ;  /* 0x00000010e3117824 */ /* 0x000fe200078e00ff */
[----:B------:R-:W-:Y:S01]  /*1d70*/  LEA.HI.SX32 R20, R20, R3, 0x1a ;  /* 0x0000000314147211 */ /* 0x000fe200078fd2ff */
[C---:B------:R-:W-:Y:S01]  /*1d80*/  VIADD R77, R24.reuse, 0x20 ;  /* 0x00000020184d7836 */ /* 0x040fe20000000000 */
[----:B------:R-:W-:Y:S01]  /*1d90*/  VIMNMX R5, RZ, R5, !PT ;  /* 0x00000005ff057248 */ /* 0x000fe20007fe0100 */
[C---:B------:R-:W-:Y:S01]  /*1da0*/  VIADD R43, R24.reuse, 0x40 ;  /* 0x00000040182b7836 */ /* 0x040fe20000000000 */
[----:B------:R-:W-:Y:S01]  /*1db0*/  VIMNMX R3, R79, R20, PT ;  /* 0x000000144f037248 */ /* 0x000fe20003fe0100 */
[----:B------:R-:W-:Y:S01]  /*1dc0*/  VIADD R76, R24, 0x50 ;  /* 0x00000050184c7836 */ /* 0x000fe20000000000 */
[----:B------:R-:W-:Y:S01]  /*1dd0*/  LOP3.LUT R42, R42, 0x180, RZ, 0xc0, !PT ;  /* 0x000001802a2a7812 */ /* 0x000fe200078ec0ff */
[----:B------:R-:W-:-:S02]  /*1de0*/  IMAD R5, R5, 0xa0, -R6 ;  /* 0x000000a005057824 */ /* 0x000fc400078e0a06 */
[----:B------:R-:W-:Y:S01]  /*1df0*/  IMAD R3, R3, 0xa0, -R6 ;  /* 0x000000a003037824 */ /* 0x000fe200078e0a06 */
[----:B------:R-:W-:Y:S01]  /*1e00*/  SHF.R.U32.HI R39, RZ, 0x3, R42 ;  /* 0x00000003ff277819 */ /* 0x000fe2000001162a */
[C---:B------:R-:W-:Y:S01]  /*1e10*/  IMAD.IADD R78, R24.reuse, 0x1, R77 ;  /* 0x00000001184e7824 */ /* 0x040fe200078e024d */
[----:B------:R-:W-:Y:S01]  /*1e20*/  VIMNMX R5, RZ, R5, !PT ;  /* 0x00000005ff057248 */ /* 0x000fe20007fe0100 */
[----:B------:R-:W-:Y:S01]  /*1e30*/  IMAD.IADD R96, R24, 0x1, R43 ;  /* 0x0000000118607824 */ /* 0x000fe200078e022b */
[----:B------:R-:W-:-:S04]  /*1e40*/  VIMNMX R0, R3, UR41, PT ;  /* 0x0000002903007c48 */ /* 0x000fc8000bfe0100 */
[----:B------:R-:W-:Y:S01]  /*1e50*/  ISETP.GT.AND P1, PT, R0, R5, PT ;  /* 0x000000050000720c */ /* 0x000fe20003f24270 */
[----:B------:R-:W-:-:S05]  /*1e60*/  IMAD.WIDE.U32 R4, R5, -0x33333333, RZ ;  /* 0xcccccccd05047825 */ /* 0x000fca00078e00ff */
[----:B------:R-:W-:-:S05]  /*1e70*/  SHF.R.U32.HI R97, RZ, 0x7, R5 ;  /* 0x00000007ff617819 */ /* 0x000fca0000011605 */
[----:B------:R-:W-:Y:S02]  /*1e80*/  IMAD.MOV.U32 R98, RZ, RZ, R97 ;  /* 0x000000ffff627224 */ /* 0x000fe400078e0061 */
[----:B------:R-:W-:-:S04]  /*1e90*/  @P1 VIADD R0, R0, 0x9f ;  /* 0x0000009f00001836 */ /* 0x000fc80000000000 */
[----:B------:R-:W-:-:S05]  /*1ea0*/  @P1 IMAD.HI R0, R0, 0x66666667, RZ ;  /* 0x6666666700001827 */ /* 0x000fca00078e02ff */
[----:B------:R-:W-:-:S04]  /*1eb0*/  @P1 SHF.R.U32.HI R3, RZ, 0x1f, R0 ;  /* 0x0000001fff031819 */ /* 0x000fc80000011600 */
[----:B------:R-:W-:-:S04]  /*1ec0*/  @P1 LEA.HI.SX32 R98, R0, R3, 0x1a ;  /* 0x0000000300621211 */ /* 0x000fc800078fd2ff */
[----:B------:R-:W-:-:S13]  /*1ed0*/  ISETP.GT.AND P1, PT, R98, R97, PT ;  /* 0x000000616200720c */ /* 0x000fda0003f24270 */
[----:B------:R-:W-:Y:S05]  /*1ee0*/  @!P1 BRA `(.L_x_4365) ;  /* 0x0000002000d89947 */ /* 0x000fea0003800000 */
[----:B------:R-:W-:Y:S01]  /*1ef0*/  UIADD3 UR4, UR39, 0x24200, URZ ;  /* 0x0002420027047890 */ /* 0x000fe2000fffe03f */
[----:B------:R-:W-:-:S03]  /*1f00*/  ULDC UR42, c[0x0][0x2f4] ;  /* 0x0000bd00002a7ab9 */ /* 0x000fc60000000800 */
[----:B------:R-:W-:-:S06]  /*1f10*/  ULOP3.LUT UP0, URZ, UR4, 0x1bf, URZ, 0xc0, !UPT ;  /* 0x000001bf043f7892 */ /* 0x000fcc000f80c03f */
[----:B------:R-:W-:-:S13]  /*1f20*/  PLOP3.LUT P0, PT, PT, PT, UP0, 0x80, 0x0 ;  /* 0x000000000000781c */ /* 0x000fda0003f0f008 */
        /* <DEDUP_REMOVED lines=17> */
.L_x_4366:
[----:B------:R-:W-:Y:S01]  /*2040*/  UIADD3 UR4, UP0, UR36, 0x24200, URZ ;  /* 0x0002420024047890 */ /* 0x000fe2000ff1e03f */
[----:B------:R-:W-:-:S03]  /*2050*/  IMAD.U32 R28, RZ, RZ, UR51 ;  /* 0x00000033ff1c7e24 */ /* 0x000fc6000f8e00ff */
[----:B------:R-:W-:Y:S02]  /*2060*/  UIADD3.X UR5, URZ, UR37, URZ, UP0, !UPT ;  /* 0x000000253f057290 */ /* 0x000fe400087fe43f */
[----:B------:R-:W-:Y:S01]  /*2070*/  IMAD.U32 R4, RZ, RZ, UR4 ;  /* 0x00000004ff047e24 */ /* 0x000fe2000f8e00ff */
[----:B------:R-:W-:Y:S01]  /*2080*/  UIADD3 UR4, UR39, 0xf200, URZ ;  /* 0x0000f20027047890 */ /* 0x000fe2000fffe03f */
[----:B------:R-:W-:Y:S02]  /*2090*/  IADD3 R28, P0, R28, 0x38, RZ ;  /* 0x000000381c1c7810 */ /* 0x000fe40007f1e0ff */
[----:B------:R-:W-:Y:S01]  /*20a0*/  IMAD.U32 R5, RZ, RZ, UR5 ;  /* 0x00000005ff057e24 */ /* 0x000fe2000f8e00ff */
[----:B------:R-:W-:Y:S02]  /*20b0*/  ULOP3.LUT UP0, URZ, UR4, 0x1bf, URZ, 0xc0, !UPT ;  /* 0x000001bf043f7892 */ /* 0x000fe4000f80c03f */
[----:B------:R-:W-:Y:S02]  /*20c0*/  IMAD.X R29, RZ, RZ, UR57, P0 ;  /* 0x00000039ff1d7e24 */ /* 0x000fe400080e06ff */
[----:B------:R0:W-:Y:S02]  /*20d0*/  STL.64 [R1+0x38], R4 ;  /* 0x0000380401007387 */ /* 0x0001e40000100a00 */
[----:B------:R-:W-:-:S13]  /*20e0*/  PLOP3.LUT P1, PT, PT, PT, UP0, 0x80, 0x0 ;  /* 0x000000000000781c */ /* 0x000fda0003f2f008 */
[----:B0-----:R-:W-:Y:S05]  /*20f0*/  @!P1 BRA `(.L_x_4367) ;  /* 0x0000000000409947 */ /* 0x001fea0003800000 */
        /* <DEDUP_REMOVED lines=16> */
.L_x_4367:
[----:B------:R-:W-:Y:S01]  /*2200*/  ULDC.64 UR4, c[0x0][0x9f8] ;  /* 0x00027e0000047ab9 */ /* 0x000fe20000000a00 */
[----:B------:R-:W0:Y:S01]  /*2210*/  LDC.64 R54, c[0x0][0xa08] ;  /* 0x00028200ff367b82 */ /* 0x000e220000000a00 */
[----:B------:R-:W-:Y:S01]  /*2220*/  UISETP.NE.U32.AND UP0, UPT, UR4, URZ, UPT ;  /* 0x0000003f0400728c */ /* 0x000fe2000bf05070 */
[----:B------:R-:W1:Y:S01]  /*2230*/  S2R R27, SR_TID.X ;  /* 0x00000000001b7919 */ /* 0x000e620000002100 */
[----:B------:R-:W-:Y:S02]  /*2240*/  USHF.R.S32.HI UR20, URZ, 0x1f, UR54 ;  /* 0x0000001f3f147899 */ /* 0x000fe40008011436 */
[----:B------:R-:W-:Y:S01]  /*2250*/  UISETP.NE.AND.EX UP0, UPT, UR5, URZ, UPT, UP0 ;  /* 0x0000003f0500728c */ /* 0x000fe2000bf05300 */
[----:B------:R-:W-:Y:S01]  /*2260*/  ULDC.64 UR8, c[0x0][0x308] ;  /* 0x0000c20000087ab9 */ /* 0x000fe20000000a00 */
[----:B------:R-:W-:Y:S01]  /*2270*/  IMAD.IADD R3, R30, 0x1, R25 ;  /* 0x000000011e037824 */ /* 0x000fe200078e0219 */
[----:B------:R-:W2:Y:S01]  /*2280*/  LDC.64 R20, c[0x0][0x300] ;  /* 0x0000c000ff147b82 */ /* 0x000ea20000000a00 */
[----:B------:R-:W-:-:S02]  /*2290*/  IMAD.U32 R60, RZ, RZ, UR53 ;  /* 0x00000035ff3c7e24 */ /* 0x000fc4000f8e00ff */
[----:B------:R-:W-:Y:S01]  /*22a0*/  PLOP3.LUT P0, PT, PT, PT, UP0, 0x80, 0x0 ;  /* 0x000000000000781c */ /* 0x000fe20003f0f008 */
[----:B------:R-:W-:-:S04]  /*22b0*/  ULDC.64 UR10, c[0x0][0x310] ;  /* 0x0000c400000a7ab9 */ /* 0x000fc80000000a00 */
[----:B------:R-:W3:Y:S01]  /*22c0*/  LDC.64 R10, c[0x0][0x2f0] ;  /* 0x0000bc00ff0a7b82 */ /* 0x000ee20000000a00 */
[----:B------:R-:W-:-:S07]  /*22d0*/  @UP0 ULDC.64 UR4, c[0x0][0x9f8] ;  /* 0x00027e0000040ab9 */ /* 0x000fce0000000a00 */
[----:B------:R-:W4:Y:S01]  /*22e0*/  LDC.64 R12, c[0x0][0x198] ;  /* 0x00006600ff0c7b82 */ /* 0x000f220000000a00 */
[----:B------:R-:W-:Y:S01]  /*22f0*/  @UP0 UIMAD.WIDE UR4, UR53, 0x4, UR4 ;  /* 0x00000004350408a5 */ /* 0x000fe2000f8e0204 */
[----:B------:R-:W-:Y:S01]  /*2300*/  STL.64 [R1+0x2b0], R28 ;  /* 0x0002b01c01007387 */ /* 0x000fe20000100a00 */
[----:B------:R-:W-:Y:S01]  /*2310*/  IMAD.U32 R32, RZ, RZ, UR57 ;  /* 0x00000039ff207e24 */ /* 0x000fe2000f8e00ff */
[----:B------:R-:W-:Y:S01]  /*2320*/  ULDC.64 UR12, c[0x0][0x3e8] ;  /* 0x0000fa00000c7ab9 */ /* 0x000fe20000000a00 */
[----:B------:R-:W-:Y:S02]  /*2330*/  ULDC.64 UR14, c[0x0][0x400] ;  /* 0x00010000000e7ab9 */ /* 0x000fe40000000a00 */
[----:B------:R-:W-:Y:S02]  /*2340*/  IMAD.U32 R4, RZ, RZ, UR4 ;  /* 0x00000004ff047e24 */ /* 0x000fe4000f8e00ff */
[----:B------:R-:W-:-:S05]  /*2350*/  IMAD.U32 R5, RZ, RZ, UR5 ;  /* 0x00000005ff057e24 */ /* 0x000fca000f8e00ff */
[----:B------:R0:W3:Y:S01]  /*2360*/  @P0 LDG.E R0, desc[UR46][R4.64] ;  /* 0x0000002e04000981 */ /* 0x0000e2000c1e1900 */
[----:B------:R-:W-:Y:S01]  /*2370*/  PLOP3.LUT P0, PT, PT, PT, UP0, 0x80, 0x0 ;  /* 0x000000000000781c */ /* 0x000fe20003f0f008 */
[----:B------:R-:W-:Y:S01]  /*2380*/  UIMAD UR6, UR20, UR8, URZ ;  /* 0x00000008140672a4 */ /* 0x000fe2000f8e023f */
[----:B------:R-:W-:Y:S01]  /*2390*/  SHF.R.S32.HI R56, RZ, 0x1f, R3 ;  /* 0x0000001fff387819 */ /* 0x000fe20000011403 */
[----:B------:R-:W-:Y:S01]  /*23a0*/  UIMAD.WIDE.U32 UR4, UR54, UR8, URZ ;  /* 0x00000008360472a5 */ /* 0x000fe2000f8e003f */
[----:B-1----:R-:W-:Y:S01]  /*23b0*/  SHF.R.U32.HI R61, RZ, 0x7, R27 ;  /* 0x00000007ff3d7819 */ /* 0x002fe2000001161b */
[----:B------:R-:W-:Y:S01]  /*23c0*/  UIMAD UR6, UR54, UR9, UR6 ;  /* 0x00000009360672a4 */ /* 0x000fe2000f8e0206 */
[----:B--2---:R-:W-:Y:S02]  /*23d0*/  STL.64 [R1+0x48], R20 ;  /* 0x0000481401007387 */ /* 0x004fe40000100a00 */
[----:B------:R-:W-:Y:S01]  /*23e0*/  ULDC.64 UR8, c[0x0][0x300] ;  /* 0x0000c00000087ab9 */ /* 0x000fe20000000a00 */
[----:B------:R-:W-:-:S02]  /*23f0*/  UIADD3 UR16, UR5, UR6, URZ ;  /* 0x0000000605107290 */ /* 0x000fc4000fffe03f */
[----:B0-----:R-:W-:Y:S01]  /*2400*/  IMAD.U32 R5, RZ, RZ, UR5 ;  /* 0x00000005ff057e24 */ /* 0x001fe2000f8e00ff */
[----:B------:R-:W-:Y:S01]  /*2410*/  ISETP.NE.AND P6, PT, R61, 0x1, PT ;  /* 0x000000013d00780c */ /* 0x000fe20003fc5270 */
[----:B------:R-:W-:Y:S01]  /*2420*/  IMAD.U32 R4, RZ, RZ, UR4 ;  /* 0x00000004ff047e24 */ /* 0x000fe2000f8e00ff */
[----:B------:R-:W-:Y:S01]  /*2430*/  UIMAD UR5, UR9, 0xa0, URZ ;  /* 0x000000a0090578a4 */ /* 0x000fe2000f8e023f */
[----:B------:R-:W-:Y:S01]  /*2440*/  IMAD R6, R56, UR8, RZ ;  /* 0x0000000838067c24 */ /* 0x000fe2000f8e02ff */
[----:B------:R-:W-:Y:S01]  /*2450*/  ULDC.64 UR6, c[0x0][0x2e8] ;  /* 0x0000ba0000067ab9 */ /* 0x000fe20000000a00 */
[----:B------:R-:W-:Y:S02]  /*2460*/  IMAD.U32 R5, RZ, RZ, UR16 ;  /* 0x00000010ff057e24 */ /* 0x000fe4000f8e00ff */
[C---:B------:R-:W-:Y:S02]  /*2470*/  IMAD R7, R3.reuse, UR9, R6 ;  /* 0x0000000903077c24 */ /* 0x040fe4000f8e0206 */
[----:B------:R-:W-:Y:S01]  /*2480*/  IMAD.WIDE.U32 R4, R3, UR8, R4 ;  /* 0x0000000803047c25 */ /* 0x000fe2000f8e0004 */
[----:B------:R-:W-:-:S03]  /*2490*/  UIMAD.WIDE.U32 UR8, UR8, 0xa0, URZ ;  /* 0x000000a0080878a5 */ /* 0x000fc6000f8e003f */
[----:B------:R-:W-:Y:S01]  /*24a0*/  IMAD.IADD R5, R5, 0x1, R7 ;  /* 0x0000000105057824 */ /* 0x000fe200078e0207 */
[----:B------:R-:W-:Y:S01]  /*24b0*/  UIADD3 UR5, UR9, UR5, URZ ;  /* 0x0000000509057290 */ /* 0x000fe2000fffe03f */
[----:B------:R-:W-:Y:S02]  /*24c0*/  IMAD.U32 R25, RZ, RZ, UR51 ;  /* 0x00000033ff197e24 */ /* 0x000fe4000f8e00ff */
[----:B------:R-:W-:Y:S01]  /*24d0*/  IMAD.U32 R30, RZ, RZ, UR51 ;  /* 0x00000033ff1e7e24 */ /* 0x000fe2000f8e00ff */
[C---:B----4-:R-:W-:Y:S02]  /*24e0*/  IADD3 R36, P2, R12.reuse, 0x220, RZ ;  /* 0x000002200c247810 */ /* 0x050fe40007f5e0ff */
[----:B------:R-:W-:Y:S02]  /*24f0*/  IADD3 R50, P3, R12, 0x22c, RZ ;  /* 0x0000022c0c327810 */ /* 0x000fe40007f7e0ff */
[----:B------:R-:W-:Y:S01]  /*2500*/  IADD3 R30, P1, R30, 0x68, RZ ;  /* 0x000000681e1e7810 */ /* 0x000fe20007f3e0ff */
[----:B------:R-:W-:-:S02]  /*2510*/  IMAD.X R37, RZ, RZ, R13, P2 ;  /* 0x000000ffff257224 */ /* 0x000fc400010e060d */
[----:B------:R-:W-:Y:S02]  /*2520*/  IMAD.X R51, RZ, RZ, R13, P3 ;  /* 0x000000ffff337224 */ /* 0x000fe400018e060d */
[----:B------:R-:W-:Y:S02]  /*2530*/  IMAD.X R31, RZ, RZ, UR57, P1 ;  /* 0x00000039ff1f7e24 */ /* 0x000fe400088e06ff */
[----:B------:R-:W-:Y:S01]  /*2540*/  VIADD R220, R27, 0xffffff80 ;  /* 0xffffff801bdc7836 */ /* 0x000fe20000000000 */
[----:B------:R-:W-:Y:S01]  /*2550*/  SHF.R.S32.HI R27, RZ, 0x1f, R16 ;  /* 0x0000001fff1b7819 */ /* 0x000fe20000011410 */
[----:B------:R0:W-:Y:S02]  /*2560*/  STL.64 [R1+0x150], R50 ;  /* 0x0001503201007387 */ /* 0x0001e40000100a00 */
[----:B0-----:R-:W0:Y:S01]  /*2570*/  LDC.64 R50, c[0x0][0x3f0] ;  /* 0x0000fc00ff327b82 */ /* 0x001e220000000a00 */
[----:B---3--:R-:W-:Y:S01]  /*2580*/  @P0 IMAD.MOV.U32 R60, RZ, RZ, R0 ;  /* 0x000000ffff3c0224 */ /* 0x008fe200078e0000 */
[----:B------:R-:W-:-:S04]  /*2590*/  ISETP.NE.U32.AND P0, PT, R54, RZ, PT ;  /* 0x000000ff3600720c */ /* 0x000fc80003f05070 */
[----:B------:R-:W-:Y:S02]  /*25a0*/  ISETP.NE.AND.EX P0, PT, R55, RZ, PT, P0 ;  /* 0x000000ff3700720c */ /* 0x000fe40003f05300 */
[----:B------:R-:W-:Y:S02]  /*25b0*/  SHF.R.S32.HI R59, RZ, 0x1f, R60 ;  /* 0x0000001fff3b7819 */ /* 0x000fe4000001143c */
[----:B------:R-:W-:Y:S02]  /*25c0*/  SEL R57, R60, RZ, !P0 ;  /* 0x000000ff3c397207 */ /* 0x000fe40004000000 */
[----:B------:R-:W-:-:S03]  /*25d0*/  SEL R58, R59, RZ, !P0 ;  /* 0x000000ff3b3a7207 */ /* 0x000fc60004000000 */
[----:B------:R-:W-:-:S04]  /*25e0*/  IMAD.WIDE.U32 R4, R57, UR10, R4 ;  /* 0x0000000a39047c25 */ /* 0x000fc8000f8e0004 */
[----:B------:R-:W-:Y:S01]  /*25f0*/  IMAD R0, R58, UR10, RZ ;  /* 0x0000000a3a007c24 */ /* 0x000fe2000f8e02ff */
[----:B------:R-:W-:Y:S01]  /*2600*/  IADD3 R6, P0, R4, UR6, RZ ;  /* 0x0000000604067c10 */ /* 0x000fe2000ff1e0ff */
[----:B------:R-:W-:Y:S02]  /*2610*/  IMAD.U32 R4, RZ, RZ, UR8 ;  /* 0x00000008ff047e24 */ /* 0x000fe4000f8e00ff */
[----:B------:R-:W-:Y:S01]  /*2620*/  IMAD R7, R57, UR11, R0 ;  /* 0x0000000b39077c24 */ /* 0x000fe2000f8e0200 */
[----:B------:R-:W-:Y:S02]  /*2630*/  ULDC.64 UR10, c[0x0][0x300] ;  /* 0x0000c000000a7ab9 */ /* 0x000fe40000000a00 */
[----:B------:R-:W-:Y:S02]  /*2640*/  IMAD.U32 R14, RZ, RZ, UR10 ;  /* 0x0000000aff0e7e24 */ /* 0x000fe4000f8e00ff */
[----:B------:R-:W-:Y:S01]  /*2650*/  IMAD.U32 R15, RZ, RZ, UR11 ;  /* 0x0000000bff0f7e24 */ /* 0x000fe2000f8e00ff */
[----:B------:R-:W-:Y:S01]  /*2660*/  IADD3.X R7, R5, UR7, R7, P0, !PT ;  /* 0x0000000705077c10 */ /* 0x000fe200087fe407 */
[----:B------:R-:W-:Y:S01]  /*2670*/  IMAD.U32 R5, RZ, RZ, UR9 ;  /* 0x00000009ff057e24 */ /* 0x000fe2000f8e00ff */
[----:B------:R-:W-:Y:S01]  /*2680*/  ULDC.64 UR10, c[0x0][0x3f8] ;  /* 0x0000fe00000a7ab9 */ /* 0x000fe20000000a00 */
[----:B------:R-:W-:-:S02]  /*2690*/  IMAD.U32 R5, RZ, RZ, UR5 ;  /* 0x00000005ff057e24 */ /* 0x000fc4000f8e00ff */
[----:B------:R-:W2:Y:S01]  /*26a0*/  @!P6 LDL.64 R14, [R1+0x48] ;  /* 0x00004800010ee983 */ /* 0x000ea20000100a00 */
[----:B------:R-:W-:Y:S01]  /*26b0*/  VIADD R0, R10, 0x9f ;  /* 0x0000009f0a007836 */ /* 0x000fe20000000000 */
[----:B------:R-:W-:Y:S01]  /*26c0*/  IADD3 R28, P0, R25, 0x140, RZ ;  /* 0x00000140191c7810 */ /* 0x000fe20007f1e0ff */
[----:B------:R-:W-:Y:S01]  /*26d0*/  ULDC.64 UR8, c[0x0][0x408] ;  /* 0x0001020000087ab9 */ /* 0x000fe20000000a00 */
[----:B------:R1:W-:Y:S04]  /*26e0*/  STL.128 [R1+0x50], R4 ;  /* 0x0000500401007387 */ /* 0x0003e80000100c00 */
[----:B-1----:R-:W3:Y:S01]  /*26f0*/  @!P6 LDL.128 R4, [R1+0x50] ;  /* 0x000050000104e983 */ /* 0x002ee20000100c00 */
[----:B------:R-:W-:-:S05]  /*2700*/  IMAD.HI R0, R0, 0x66666667, RZ ;  /* 0x6666666700007827 */ /* 0x000fca00078e02ff */
[----:B------:R-:W-:-:S04]  /*2710*/  SHF.R.U32.HI R9, RZ, 0x1f, R0 ;  /* 0x0000001fff097819 */ /* 0x000fc80000011600 */
[----:B------:R-:W-:Y:S02]  /*2720*/  LEA.HI.SX32 R38, R0, R9, 0x1a ;  /* 0x0000000900267211 */ /* 0x000fe400078fd2ff */
[----:B------:R-:W4:Y:S04]  /*2730*/  LDL.64 R8, [R1+0x38] ;  /* 0x0000380001087983 */ /* 0x000f280000100a00 */
[----:B------:R1:W-:Y:S04]  /*2740*/  STL [R1+0x40], R38 ;  /* 0x0000402601007387 */ /* 0x0003e80000100800 */
[----:B-1----:R-:W4:Y:S01]  /*2750*/  @!P6 LDL R38, [R1+0x40] ;  /* 0x000040000126e983 */ /* 0x002f220000100800 */
[----:B------:R-:W-:-:S05]  /*2760*/  IMAD.MOV.U32 R0, RZ, RZ, 0x1 ;  /* 0x00000001ff007424 */ /* 0x000fca00078e00ff */
[----:B------:R1:W-:Y:S04]  /*2770*/  STL.U8 [R1+0x140], R0 ;  /* 0x0001400001007387 */ /* 0x0003e80000100000 */
[----:B-1----:R1:W5:Y:S01]  /*2780*/  LDL R0, [R1+0x2b8] ;  /* 0x0002b80001007983 */ /* 0x0023620000100800 */
[----:B------:R-:W-:Y:S01]  /*2790*/  IADD3 R25, P4, R12, 0x70, RZ ;  /* 0x000000700c197810 */ /* 0x000fe20007f9e0ff */
[----:B------:R-:W-:-:S04]  /*27a0*/  IMAD.X R29, RZ, RZ, UR57, P0 ;  /* 0x00000039ff1d7e24 */ /* 0x000fc800080e06ff */
[----:B------:R-:W-:Y:S02]  /*27b0*/  IMAD.X R12, RZ, RZ, R13, P4 ;  /* 0x000000ffff0c7224 */ /* 0x000fe400020e060d */
[----:B------:R-:W-:Y:S01]  /*27c0*/  IMAD.U32 R13, RZ, RZ, UR51 ;  /* 0x00000033ff0d7e24 */ /* 0x000fe2000f8e00ff */
[----:B------:R0:W-:Y:S01]  /*27d0*/  STL.128 [R1+0x2a0], R28 ;  /* 0x0002a01c01007387 */ /* 0x0001e20000100c00 */
[----:B------:R-:W-:-:S04]  /*27e0*/  USHF.R.S32.HI UR5, URZ, 0x1f, UR40 ;  /* 0x0000001f3f057899 */ /* 0x000fc80008011428 */
[----:B------:R-:W-:Y:S01]  /*27f0*/  UIMAD UR17, UR5, UR10, URZ ;  /* 0x0000000a051172a4 */ /* 0x000fe2000f8e023f */
[----:B0-----:R-:W-:Y:S02]  /*2800*/  IMAD.MOV.U32 R30, RZ, RZ, R13 ;  /* 0x000000ffff1e7224 */ /* 0x001fe400078e000d */
[----:B------:R-:W-:Y:S02]  /*2810*/  IMAD.MOV.U32 R31, RZ, RZ, R32 ;  /* 0x000000ffff1f7224 */ /* 0x000fe400078e0020 */
[----:B------:R-:W-:Y:S02]  /*2820*/  IMAD.MOV.U32 R28, RZ, RZ, R25 ;  /* 0x000000ffff1c7224 */ /* 0x000fe400078e0019 */
[----:B------:R-:W-:Y:S01]  /*2830*/  IMAD.MOV.U32 R29, RZ, RZ, R12 ;  /* 0x000000ffff1d7224 */ /* 0x000fe200078e000c */
[----:B------:R-:W-:-:S04]  /*2840*/  SHF.R.S32.HI R25, RZ, 0x1f, R24 ;  /* 0x0000001fff197819 */ /* 0x000fc80000011418 */
[----:B------:R0:W-:Y:S01]  /*2850*/  STL.128 [R1+0x260], R28 ;  /* 0x0002601c01007387 */ /* 0x0001e20000100c00 */
[----:B------:R-:W-:Y:S01]  /*2860*/  UIMAD.WIDE.U32 UR12, UR40, UR10, UR12 ;  /* 0x0000000a280c72a5 */ /* 0x000fe2000f8e000c */
[--C-:B------:R-:W-:Y:S01]  /*2870*/  SHF.R.S32.HI R13, RZ, 0x1f, R17.reuse ;  /* 0x0000001fff0d7819 */ /* 0x100fe20000011411 */
[----:B------:R-:W-:Y:S01]  /*2880*/  UIMAD UR17, UR40, UR11, UR17 ;  /* 0x0000000b281172a4 */ /* 0x000fe2000f8e0211 */
[----:B------:R-:W-:Y:S01]  /*2890*/  IMAD.MOV.U32 R12, RZ, RZ, R17 ;  /* 0x000000ffff0c7224 */ /* 0x000fe200078e0011 */
[----:B------:R-:W-:Y:S02]  /*28a0*/  UIMAD UR5, UR5, UR8, URZ ;  /* 0x00000008050572a4 */ /* 0x000fe4000f8e023f */
[----:B------:R-:W-:Y:S01]  /*28b0*/  UIADD3 UR17, UR13, UR17, URZ ;  /* 0x000000110d117290 */ /* 0x000fe2000fffe03f */
[----:B0-----:R-:W-:-:S04]  /*28c0*/  IMAD R29, R27, UR10, RZ ;  /* 0x0000000a1b1d7c24 */ /* 0x001fc8000f8e02ff */
[C---:B------:R-:W-:Y:S02]  /*28d0*/  IMAD R31, R16.reuse, UR11, R29 ;  /* 0x0000000b101f7c24 */ /* 0x040fe4000f8e021d */
[C---:B------:R-:W-:Y:S01]  /*28e0*/  IMAD.WIDE.U32 R28, R16.reuse, UR10, R24 ;  /* 0x0000000a101c7c25 */ /* 0x040fe2000f8e0018 */
[----:B------:R-:W-:Y:S02]  /*28f0*/  UIMAD.WIDE.U32 UR14, UR40, UR8, UR14 ;  /* 0x00000008280e72a5 */ /* 0x000fe4000f8e000e */
[----:B------:R-:W-:Y:S01]  /*2900*/  UIMAD UR5, UR40, UR9, UR5 ;  /* 0x00000009280572a4 */ /* 0x000fe2000f8e0205 */
[----:B------:R-:W-:Y:S01]  /*2910*/  IMAD.WIDE.U32 R44, R16, UR10, R12 ;  /* 0x0000000a102c7c25 */ /* 0x000fe2000f8e000c */
[----:B------:R-:W-:Y:S01]  /*2920*/  IADD3 R40, P0, R28, UR12, RZ ;  /* 0x0000000c1c287c10 */ /* 0x000fe2000ff1e0ff */
[----:B------:R-:W-:Y:S02]  /*2930*/  UIMAD UR21, UR11, 0xa0, URZ ;  /* 0x000000a00b1578a4 */ /* 0x000fe4000f8e023f */
[----:B------:R-:W-:Y:S01]  /*2940*/  IMAD R35, R27, UR8, RZ ;  /* 0x000000081b237c24 */ /* 0x000fe2000f8e02ff */
[----:B------:R-:W-:Y:S01]  /*2950*/  UIMAD.WIDE.U32 UR18, UR10, 0xa0, URZ ;  /* 0x000000a00a1278a5 */ /* 0x000fe2000f8e003f */
[----:B------:R-:W-:Y:S01]  /*2960*/  IMAD.WIDE.U32 R32, R16, UR8, R24 ;  /* 0x0000000810207c25 */ /* 0x000fe2000f8e0018 */
[----:B------:R-:W-:-:S03]  /*2970*/  UIADD3 UR5, UR15, UR5, URZ ;  /* 0x000000050f057290 */ /* 0x000fc6000fffe03f */
[----:B------:R-:W-:Y:S01]  /*2980*/  IMAD.WIDE.U32 R48, R16, UR8, R12 ;  /* 0x0000000810307c25 */ /* 0x000fe2000f8e000c */
[----:B------:R-:W-:Y:S01]  /*2990*/  IADD3 R46, P2, R44, UR12, RZ ;  /* 0x0000000c2c2e7c10 */ /* 0x000fe2000ff5e0ff */
[----:B------:R-:W-:Y:S01]  /*29a0*/  USHF.L.U64.HI UR23, UR10, 0x7, UR11 ;  /* 0x000000070a177899 */ /* 0x000fe2000801020b */
[----:B------:R-:W-:Y:S01]  /*29b0*/  IADD3.X R41, R29, UR17, R31, P0, !PT ;  /* 0x000000111d297c10 */ /* 0x000fe200087fe41f */
[----:B------:R-:W-:Y:S01]  /*29c0*/  IMAD R35, R16, UR9, R35 ;  /* 0x0000000910237c24 */ /* 0x000fe2000f8e0223 */
[----:B------:R-:W-:Y:S01]  /*29d0*/  IADD3 R44, P1, R32, UR14, RZ ;  /* 0x0000000e202c7c10 */ /* 0x000fe2000ff3e0ff */
[----:B------:R-:W-:Y:S01]  /*29e0*/  USHF.L.U32 UR24, UR10, 0x7, URZ ;  /* 0x000000070a187899 */ /* 0x000fe2000800063f */
[----:B------:R-:W-:Y:S01]  /*29f0*/  IADD3 R48, P0, R48, UR14, RZ ;  /* 0x0000000e30307c10 */ /* 0x000fe2000ff1e0ff */
[----:B------:R-:W-:Y:S01]  /*2a00*/  UIADD3 UR21, UR19, UR21, URZ ;  /* 0x0000001513157290 */ /* 0x000fe2000fffe03f */
[----:B------:R-:W-:Y:S01]  /*2a10*/  IMAD.U32 R28, RZ, RZ, UR51 ;  /* 0x00000033ff1c7e24 */ /* 0x000fe2000f8e00ff */
[----:B------:R-:W-:Y:S01]  /*2a20*/  UIMAD.WIDE.U32 UR10, UR8, 0xa0, URZ ;  /* 0x000000a0080a78a5 */ /* 0x000fe2000f8e003f */
[----:B------:R-:W-:Y:S01]  /*2a30*/  IADD3.X R47, R31, UR17, R45, P2, !PT ;  /* 0x000000111f2f7c10 */ /* 0x000fe200097fe42d */
[----:B------:R-:W-:Y:S01]  /*2a40*/  UIMAD UR22, UR9, 0xa0, URZ ;  /* 0x000000a0091678a4 */ /* 0x000fe2000f8e023f */
[----:B------:R-:W-:-:S02]  /*2a50*/  IADD3.X R45, R33, UR5, R35, P1, !PT ;  /* 0x00000005212d7c10 */ /* 0x000fc40008ffe423 */
[----:B------:R-:W-:Y:S01]  /*2a60*/  IADD3.X R49, R35, UR5, R49, P0, !PT ;  /* 0x0000000523317c10 */ /* 0x000fe200087fe431 */
[----:B------:R-:W-:Y:S01]  /*2a70*/  IMAD.U32 R35, RZ, RZ, UR19 ;  /* 0x00000013ff237e24 */ /* 0x000fe2000f8e00ff */
[----:B------:R-:W-:Y:S01]  /*2a80*/  USHF.L.U64.HI UR9, UR8, 0x7, UR9 ;  /* 0x0000000708097899 */ /* 0x000fe20008010209 */
[----:B------:R-:W-:Y:S01]  /*2a90*/  IMAD.U32 R34, RZ, RZ, UR18 ;  /* 0x00000012ff227e24 */ /* 0x000fe2000f8e00ff */
[----:B------:R-:W-:Y:S01]  /*2aa0*/  IADD3 R28, P0, R28, 0x60, RZ ;  /* 0x000000601c1c7810 */ /* 0x000fe20007f1e0ff */
[----:B------:R-:W-:Y:S01]  /*2ab0*/  IMAD.U32 R35, RZ, RZ, UR21 ;  /* 0x00000015ff237e24 */ /* 0x000fe2000f8e00ff */
[----:B------:R-:W-:Y:S01]  /*2ac0*/  USHF.L.U32 UR8, UR8, 0x7, URZ ;  /* 0x0000000708087899 */ /* 0x000fe2000800063f */
[----:B------:R-:W-:Y:S02]  /*2ad0*/  IMAD.U32 R32, RZ, RZ, UR24 ;  /* 0x00000018ff207e24 */ /* 0x000fe4000f8e00ff */
[----:B------:R-:W-:Y:S02]  /*2ae0*/  IMAD.U32 R33, RZ, RZ, UR23 ;  /* 0x00000017ff217e24 */ /* 0x000fe4000f8e00ff */
[----:B------:R-:W-:Y:S01]  /*2af0*/  IMAD.U32 R30, RZ, RZ, UR10 ;  /* 0x0000000aff1e7e24 */ /* 0x000fe2000f8e00ff */
[----:B------:R-:W-:Y:S01]  /*2b00*/  STL.128 [R1+0x100], RZ ;  /* 0x000100ff01007387 */ /* 0x000fe20000100c00 */
[----:B------:R-:W-:Y:S01]  /*2b10*/  UIADD3 UR22, UR11, UR22, URZ ;  /* 0x000000160b167290 */ /* 0x000fe2000fffe03f */
[----:B------:R-:W-:-:S02]  /*2b20*/  IMAD.X R29, RZ, RZ, UR57, P0 ;  /* 0x00000039ff1d7e24 */ /* 0x000fc400080e06ff */
[----:B------:R-:W-:Y:S04]  /*2b30*/  STL.128 [R1+0xc0], RZ ;  /* 0x0000c0ff01007387 */ /* 0x000fe80000100c00 */
[----:B------:R-:W-:Y:S04]  /*2b40*/  STL.128 [R1+0xc0], R32 ;  /* 0x0000c02001007387 */ /* 0x000fe80000100c00 */
[----:B------:R0:W-:Y:S01]  /*2b50*/  STL.128 [R1+0x100], R32 ;  /* 0x0001002001007387 */ /* 0x0001e20000100c00 */
[----:B------:R-:W-:Y:S02]  /*2b60*/  IMAD.U32 R31, RZ, RZ, UR11 ;  /* 0x0000000bff1f7e24 */ /* 0x000fe4000f8e00ff */
[----:B------:R-:W-:Y:S01]  /*2b70*/  IMAD.U32 R31, RZ, RZ, UR22 ;  /* 0x00000016ff1f7e24 */ /* 0x000fe2000f8e00ff */
[----:B------:R1:W-:Y:S01]  /*2b80*/  STL.64 [R1+0x258], R28 ;  /* 0x0002581c01007387 */ /* 0x0003e20000100a00 */
[----:B0-----:R-:W-:Y:S01]  /*2b90*/  IMAD.MOV.U32 R34, RZ, RZ, R30 ;  /* 0x000000ffff227224 */ /* 0x001fe200078e001e */
[----:B-1----:R-:W0:Y:S01]  /*2ba0*/  LDC.64 R28, c[0x0][0x3f8] ;  /* 0x0000fe00ff1c7b82 */ /* 0x002e220000000a00 */
[----:B------:R-:W-:-:S04]  /*2bb0*/  IMAD.U32 R30, RZ, RZ, UR8 ;  /* 0x00000008ff1e7e24 */ /* 0x000fc8000f8e00ff */
[----:B------:R-:W-:Y:S02]  /*2bc0*/  IMAD.MOV.U32 R32, RZ, RZ, R30 ;  /* 0x000000ffff207224 */ /* 0x000fe400078e001e */
[----:B------:R-:W-:Y:S02]  /*2bd0*/  VIADD R30, R24, 0x10 ;  /* 0x00000010181e7836 */ /* 0x000fe40000000000 */
[----:B------:R-:W-:Y:S02]  /*2be0*/  IMAD.MOV.U32 R35, RZ, RZ, R31 ;  /* 0x000000ffff237224 */ /* 0x000fe400078e001f */
[----:B------:R-:W-:Y:S01]  /*2bf0*/  IMAD.U32 R31, RZ, RZ, UR9 ;  /* 0x00000009ff1f7e24 */ /* 0x000fe2000f8e00ff */
[-C--:B------:R-:W-:Y:S01]  /*2c00*/  ISETP.GE.AND P1, PT, R30, R51.reuse, PT ;  /* 0x000000331e00720c */ /* 0x080fe20003f26270 */
[----:B------:R1:W-:Y:S01]  /*2c10*/  STL.64 [R1+0xf0], R44 ;  /* 0x0000f02c01007387 */ /* 0x0003e20000100a00 */
[----:B------:R-:W-:Y:S01]  /*2c20*/  ISETP.GE.AND P0, PT, R24, R51, PT ;  /* 0x000000331800720c */ /* 0x000fe20003f06270 */
[----:B------:R-:W-:Y:S01]  /*2c30*/  IMAD.MOV.U32 R33, RZ, RZ, R31 ;  /* 0x000000ffff217224 */ /* 0x000fe200078e001f */
[----:B------:R-:W-:Y:S01]  /*2c40*/  SEL R30, RZ, 0xffffffff, P1 ;  /* 0xffffffffff1e7807 */ /* 0x000fe20000800000 */
[----:B------:R-:W-:Y:S01]  /*2c50*/  STL.128 [R1+0x120], RZ ;  /* 0x000120ff01007387 */ /* 0x000fe20000100c00 */
[----:B------:R-:W-:-:S03]  /*2c60*/  IMAD.U32 R52, RZ, RZ, UR12 ;  /* 0x0000000cff347e24 */ /* 0x000fc6000f8e00ff */
[----:B------:R-:W-:Y:S01]  /*2c70*/  STL.128 [R1+0xe0], RZ ;  /* 0x0000e0ff01007387 */ /* 0x000fe20000100c00 */
[-C--:B------:R-:W-:Y:S01]  /*2c80*/  ISETP.GE.AND P4, PT, R78, R51.reuse, PT ;  /* 0x000000334e00720c */ /* 0x080fe20003f86270 */
[----:B------:R-:W-:Y:S01]  /*2c90*/  ULDC.64 UR8, c[0x0][0x428] ;  /* 0x00010a0000087ab9 */ /* 0x000fe20000000a00 */
[----:B-1----:R-:W1:Y:S01]  /*2ca0*/  LDC.64 R44, c[0x0][0x418] ;  /* 0x00010600ff2c7b82 */ /* 0x002e620000000a00 */
[----:B------:R-:W-:Y:S04]  /*2cb0*/  STL.128 [R1+0xe0], R32 ;  /* 0x0000e02001007387 */ /* 0x000fe80000100c00 */
[----:B------:R0:W-:Y:S01]  /*2cc0*/  STL.128 [R1+0x120], R32 ;  /* 0x0001202001007387 */ /* 0x0001e20000100c00 */
[----:B------:R-:W-:Y:S01]  /*2cd0*/  IMAD.U32 R31, RZ, RZ, UR17 ;  /* 0x00000011ff1f7e24 */ /* 0x000fe2000f8e00ff */
[----:B------:R-:W-:-:S02]  /*2ce0*/  ISETP.GE.AND P5, PT, R77, R51, PT ;  /* 0x000000334d00720c */ /* 0x000fc40003fa6270 */
[----:B------:R0:W-:Y:S02]  /*2cf0*/  STL.64 [R1+0x148], R36 ;  /* 0x0001482401007387 */ /* 0x0001e40000100a00 */
[----:B0-----:R-:W-:Y:S01]  /*2d00*/  IMAD.SHL.U32 R33, R30, 0x2, RZ ;  /* 0x000000021e217824 */ /* 0x001fe200078e00ff */
[----:B------:R-:W-:Y:S01]  /*2d10*/  SEL R32, RZ, 0x1, P0 ;  /* 0x00000001ff207807 */ /* 0x000fe20000000000 */
[----:B------:R-:W-:-:S03]  /*2d20*/  IMAD.MOV.U32 R30, RZ, RZ, R52 ;  /* 0x000000ffff1e7224 */ /* 0x000fc600078e0034 */
[----:B------:R-:W-:Y:S01]  /*2d30*/  LOP3.LUT R33, R33, 0x2, R32, 0xe2, !PT ;  /* 0x0000000221217812 */ /* 0x000fe200078ee220 */
[----:B------:R-:W-:Y:S01]  /*2d40*/  VIADD R32, R50, 0x9f ;  /* 0x0000009f32207836 */ /* 0x000fe20000000000 */
[----:B------:R0:W-:Y:S01]  /*2d50*/  STL.128 [R1+0x90], R28 ;  /* 0x0000901c01007387 */ /* 0x0001e20000100c00 */
[----:B------:R-:W-:Y:S02]  /*2d60*/  VIADD R34, R24, 0x30 ;  /* 0x0000003018227836 */ /* 0x000fe40000000000 */
[----:B------:R-:W-:Y:S02]  /*2d70*/  IMAD.U32 R37, RZ, RZ, UR15 ;  /* 0x0000000fff257e24 */ /* 0x000fe4000f8e00ff */
[----:B------:R-:W-:Y:S01]  /*2d80*/  IMAD.HI R32, R32, 0x66666667, RZ ;  /* 0x6666666720207827 */ /* 0x000fe200078e02ff */
[----:B------:R-:W-:-:S03]  /*2d90*/  ISETP.GE.AND P3, PT, R17, R51, PT ;  /* 0x000000331100720c */ /* 0x000fc60003f66270 */
[----:B------:R-:W-:Y:S02]  /*2da0*/  IMAD.U32 R36, RZ, RZ, UR14 ;  /* 0x0000000eff247e24 */ /* 0x000fe4000f8e00ff */
[----:B------:R-:W-:Y:S01]  /*2db0*/  IMAD.U32 R37, RZ, RZ, UR5 ;  /* 0x00000005ff257e24 */ /* 0x000fe2000f8e00ff */
[-C--:B------:R-:W-:Y:S02]  /*2dc0*/  ISETP.GE.AND P0, PT, R34, R51.reuse, PT ;  /* 0x000000332200720c */ /* 0x080fe40003f06270 */
[----:B0-----:R-:W-:Y:S02]  /*2dd0*/  SEL R29, RZ, 0xffffffff, P4 ;  /* 0xffffffffff1d7807 */ /* 0x001fe40002000000 */
[----:B------:R0:W-:Y:S01]  /*2de0*/  STL.64 [R1+0xb0], R36 ;  /* 0x0000b02401007387 */ /* 0x0001e20000100a00 */
[----:B------:R-:W-:Y:S02]  /*2df0*/  SEL R34, RZ, 0x4, P5 ;  /* 0x00000004ff227807 */ /* 0x000fe40002800000 */
[----:B------:R-:W-:Y:S01]  /*2e00*/  SHF.R.U32.HI R31, RZ, 0x1f, R32 ;  /* 0x0000001fff1f7819 */ /* 0x000fe20000011620 */
[----:B------:R-:W-:Y:S01]  /*2e10*/  IMAD.SHL.U32 R29, R29, 0x2, RZ ;  /* 0x000000021d1d7824 */ /* 0x000fe200078e00ff */
[----:B------:R-:W-:Y:S01]  /*2e20*/  ISETP.GE.AND P5, PT, R96, R51, PT ;  /* 0x000000336000720c */ /* 0x000fe20003fa6270 */
[----:B------:R1:W-:Y:S01]  /*2e30*/  STL.64 [R1+0xd0], R40 ;  /* 0x0000d02801007387 */ /* 0x0003e20000100a00 */
[----:B------:R-:W-:-:S02]  /*2e40*/  SEL R35, RZ, 0x8, P0 ;  /* 0x00000008ff237807 */ /* 0x000fc40000000000 */
[-C--:B------:R-:W-:Y:S02]  /*2e50*/  ISETP.GE.AND P1, PT, R43, R51.reuse, PT ;  /* 0x000000332b00720c */ /* 0x080fe40003f26270 */
[----:B0-----:R-:W-:Y:S02]  /*2e60*/  SEL R36, RZ, 0x1, P3 ;  /* 0x00000001ff247807 */ /* 0x001fe40001800000 */
[----:B------:R-:W-:Y:S02]  /*2e70*/  ISETP.GE.AND P2, PT, R76, R51, PT ;  /* 0x000000334c00720c */ /* 0x000fe40003f46270 */
[----:B------:R-:W-:Y:S02]  /*2e80*/  LEA.HI.SX32 R30, R32, R31, 0x1a ;  /* 0x0000001f201e7211 */ /* 0x000fe400078fd2ff */
[----:B-1----:R-:W-:Y:S01]  /*2e90*/  LOP3.LUT P0, RZ, R44, R54, RZ, 0xfc, !PT ;  /* 0x000000362cff7212 */ /* 0x002fe2000780fcff */
[----:B------:R-:W-:Y:S01]  /*2ea0*/  IMAD R41, R59, UR8, RZ ;  /* 0x000000083b297c24 */ /* 0x000fe2000f8e02ff */
[----:B------:R-:W-:-:S02]  /*2eb0*/  SEL R32, RZ, 0x4, P5 ;  /* 0x00000004ff207807 */ /* 0x000fc40002800000 */
[----:B------:R-:W-:Y:S01]  /*2ec0*/  LOP3.LUT R29, R29, 0x2, R36, 0xe2, !PT ;  /* 0x000000021d1d7812 */ /* 0x000fe200078ee224 */
[----:B------:R0:W-:Y:S01]  /*2ed0*/  STL.64 [R1+0x110], R46 ;  /* 0x0001102e01007387 */ /* 0x0001e20000100a00 */
[----:B------:R-:W-:Y:S01]  /*2ee0*/  LOP3.LUT R31, R35, R33, R34, 0xfe, !PT ;  /* 0x00000021231f7212 */ /* 0x000fe200078efe22 */
[C---:B------:R-:W-:Y:S01]  /*2ef0*/  IMAD R41, R60.reuse, UR9, R41 ;  /* 0x000000093c297c24 */ /* 0x040fe2000f8e0229 */
[----:B------:R-:W-:Y:S01]  /*2f00*/  SEL R36, RZ, 0x10, P1 ;  /* 0x00000010ff247807 */ /* 0x000fe20000800000 */
[----:B------:R-:W-:Y:S01]  /*2f10*/  IMAD.SHL.U32 R28, R51, 0x2, RZ ;  /* 0x00000002331c7824 */ /* 0x000fe200078e00ff */
[----:B------:R-:W-:Y:S01]  /*2f20*/  SEL R37, RZ, 0x20, P2 ;  /* 0x00000020ff257807 */ /* 0x000fe20001000000 */
[----:B------:R-:W-:Y:S01]  /*2f30*/  STL [R1+0xf8], RZ ;  /* 0x0000f8ff01007387 */ /* 0x000fe20000100800 */
[----:B------:R-:W-:Y:S01]  /*2f40*/  LOP3.LUT P0, RZ, R45, R55, RZ, 0xfc, P0 ;  /* 0x000000372dff7212 */ /* 0x000fe2000000fcff */
[----:B------:R-:W1:Y:S01]  /*2f50*/  LDC.64 R34, c[0x0][0x338] ;  /* 0x0000ce00ff227b82 */ /* 0x000e620000000a00 */
[----:B------:R-:W-:Y:S01]  /*2f60*/  LOP3.LUT R40, R29, R32, RZ, 0xfc, !PT ;  /* 0x000000201d287212 */ /* 0x000fe200078efcff */
[----:B------:R-:W-:Y:S01]  /*2f70*/  STL [R1+0x118], RZ ;  /* 0x000118ff01007387 */ /* 0x000fe20000100800 */
[----:B0-----:R-:W-:-:S03]  /*2f80*/  IMAD.WIDE.U32 R46, R60, UR8, RZ ;  /* 0x000000083c2e7c25 */ /* 0x001fc6000f8e00ff */
[----:B------:R-:W-:Y:S01]  /*2f90*/  STL [R1+0xb8], RZ ;  /* 0x0000b8ff01007387 */ /* 0x000fe20000100800 */
[----:B------:R-:W-:Y:S01]  /*2fa0*/  LOP3.LUT R36, R37, R31, R36, 0xfe, !PT ;  /* 0x0000001f25247212 */ /* 0x000fe200078efe24 */
[----:B------:R-:W1:Y:S02]  /*2fb0*/  LDC.64 R32, c[0x0][0x328] ;  /* 0x0000ca00ff207b82 */ /* 0x000e640000000a00 */
[----:B------:R-:W-:Y:S01]  /*2fc0*/  STL [R1+0xd8], RZ ;  /* 0x0000d8ff01007387 */ /* 0x000fe20000100800 */
[----:B------:R-:W-:Y:S01]  /*2fd0*/  UIADD3 UR4, UP0, UR4, UR6, URZ ;  /* 0x0000000604047290 */ /* 0x000fe2000ff1e03f */
[----:B------:R-:W-:Y:S02]  /*2fe0*/  IMAD.IADD R37, R47, 0x1, R41 ;  /* 0x000000012f257824 */ /* 0x000fe400078e0229 */
[----:B------:R-:W-:Y:S04]  /*2ff0*/  STL [R1+0xb8], R30 ;  /* 0x0000b81e01007387 */ /* 0x000fe80000100800 */
[----:B------:R-:W-:Y:S04]  /*3000*/  STL [R1+0xd8], R30 ;  /* 0x0000d81e01007387 */ /* 0x000fe80000100800 */
[----:B------:R-:W-:Y:S04]  /*3010*/  STL [R1+0xf8], R30 ;  /* 0x0000f81e01007387 */ /* 0x000fe80000100800 */
[----:B------:R0:W-:Y:S04]  /*3020*/  STL [R1+0x118], R30 ;  /* 0x0001181e01007387 */ /* 0x0001e80000100800 */
[----:B------:R2:W-:Y:S01]  /*3030*/  STL [R1+0x6c], R28 ;  /* 0x00006c1c01007387 */ /* 0x0005e20000100800 */
[----:B0-----:R-:W-:-:S02]  /*3040*/  SEL R30, R60, RZ, !P0 ;  /* 0x000000ff3c1e7207 */ /* 0x001fc40004000000 */
[C---:B------:R-:W-:Y:S01]  /*3050*/  LEA R44, P0, R46.reuse, R44, 0x2 ;  /* 0x0000002c2e2c7211 */ /* 0x040fe200078010ff */
[----:B--2---:R-:W0:Y:S02]  /*3060*/  LDC.64 R28, c[0x0][0x310] ;  /* 0x0000c400ff1c7b82 */ /* 0x004e240000000a00 */
[----:B------:R-:W-:Y:S01]  /*3070*/  IMAD.MOV.U32 R31, RZ, RZ, R30 ;  /* 0x000000ffff1f7224 */ /* 0x000fe200078e001e */
[----:B------:R-:W-:Y:S01]  /*3080*/  LEA.HI.X R45, R46, R45, R37, 0x2, P0 ;  /* 0x0000002d2e2d7211 */ /* 0x000fe200000f1425 */
[----:B------:R-:W-:Y:S01]  /*3090*/  IMAD.U32 R37, RZ, RZ, UR4 ;  /* 0x00000004ff257e24 */ /* 0x000fe2000f8e00ff */
[----:B------:R2:W-:Y:S01]  /*30a0*/  STL.U8 [R1+0x81], R40 ;  /* 0x0000812801007387 */ /* 0x0005e20000100000 */
[----:B------:R-:W-:Y:S01]  /*30b0*/  UIADD3.X UR7, UR16, UR7, URZ, UP0, !UPT ;  /* 0x0000000710077290 */ /* 0x000fe200087fe43f */
[----:B------:R-:W-:Y:S01]  /*30c0*/  ISETP.GE.AND P1, PT, R78, R11, PT ;  /* 0x0000000b4e00720c */ /* 0x000fe20003f26270 */
[----:B------:R-:W-:Y:S01]  /*30d0*/  ULDC.64 UR4, c[0x0][0x318] ;  /* 0x0000c60000047ab9 */ /* 0x000fe20000000a00 */
[----:B------:R3:W-:Y:S04]  /*30e0*/  STL.64 [R1+0x200], R30 ;  /* 0x0002001e01007387 */ /* 0x0007e80000100a00 */
[----:B------:R4:W-:Y:S01]  /*30f0*/  STL.U8 [R1+0x80], R36 ;  /* 0x0000802401007387 */ /* 0x0009e20000100000 */
[----:B--2---:R-:W-:-:S04]  /*3100*/  IMAD.WIDE.U32 R40, R16, R14, R12 ;  /* 0x0000000e10287225 */ /* 0x004fc800078e000c */
[----:B---3--:R-:W-:Y:S02]  /*3110*/  IMAD.MOV.U32 R30, RZ, RZ, R37 ;  /* 0x000000ffff1e7224 */ /* 0x008fe400078e0025 */
[----:B------:R-:W-:Y:S02]  /*3120*/  IMAD R37, R15, R16, RZ ;  /* 0x000000100f257224 */ /* 0x000fe400078e02ff */
[----:B----4-:R-:W-:Y:S01]  /*3130*/  VIADD R36, R17, 0x20 ;  /* 0x0000002011247836 */ /* 0x010fe20000000000 */
[----:B------:R-:W-:Y:S01]  /*3140*/  IADD3 R40, P0, R6, R40, RZ ;  /* 0x0000002806287210 */ /* 0x000fe20007f1e0ff */
[----:B------:R-:W-:Y:S01]  /*3150*/  IMAD R37, R27, R14, R37 ;  /* 0x0000000e1b257224 */ /* 0x000fe200078e0225 */
[----:B------:R-:W-:Y:S02]  /*3160*/  STL.64 [R1+0x198], RZ ;  /* 0x000198ff01007387 */ /* 0x000fe40000100a00 */
[----:B------:R-:W-:Y:S01]  /*3170*/  ISETP.GE.AND P2, PT, R36, R11, PT ;  /* 0x0000000b2400720c */ /* 0x000fe20003f46270 */
[----:B------:R-:W-:Y:S01]  /*3180*/  IMAD.U32 R46, RZ, RZ, UR7 ;  /* 0x00000007ff2e7e24 */ /* 0x000fe2000f8e00ff */
[----:B------:R2:W-:Y:S01]  /*3190*/  STL.64 [R1+0x198], R20 ;  /* 0x0001981401007387 */ /* 0x0005e20000100a00 */
[----:B------:R-:W-:-:S02]  /*31a0*/  SEL R6, RZ, 0xffffffff, P1 ;  /* 0xffffffffff067807 */ /* 0x000fc40000800000 */
[----:B------:R-:W-:Y:S01]  /*31b0*/  IADD3.X R41, R7, R41, R37, P0, !PT ;  /* 0x0000002907297210 */ /* 0x000fe200007fe425 */
[----:B------:R-:W-:Y:S01]  /*31c0*/  STL.128 [R1+0x1c0], RZ ;  /* 0x0001c0ff01007387 */ /* 0x000fe20000100c00 */
[----:B------:R-:W-:Y:S01]  /*31d0*/  ISETP.GE.AND P0, PT, R17, R11, PT ;  /* 0x0000000b1100720c */ /* 0x000fe20003f06270 */
[----:B------:R-:W-:Y:S02]  /*31e0*/  IMAD.MOV.U32 R31, RZ, RZ, R46 ;  /* 0x000000ffff1f7224 */ /* 0x000fe400078e002e */
[----:B-1----:R1:W-:Y:S01]  /*31f0*/  STL.128 [R1+0x1c0], R32 ;  /* 0x0001c02001007387 */ /* 0x0023e20000100c00 */
[----:B--2---:R-:W-:Y:S01]  /*3200*/  SEL R20, RZ, 0xffffffff, P2 ;  /* 0xffffffffff147807 */ /* 0x004fe20001000000 */
[----:B------:R-:W-:Y:S01]  /*3210*/  IMAD.SHL.U32 R6, R6, 0x2, RZ ;  /* 0x0000000206067824 */ /* 0x000fe200078e00ff */
[----:B------:R-:W-:Y:S01]  /*3220*/  SHF.L.U64.HI R15, R14, 0x7, R15 ;  /* 0x000000070e0f7819 */ /* 0x000fe2000001020f */
[----:B------:R-:W-:Y:S01]  /*3230*/  STL.64 [R1+0x1a0], RZ ;  /* 0x0001a0ff01007387 */ /* 0x000fe20000100a00 */
[----:B------:R-:W-:Y:S01]  /*3240*/  SEL R7, RZ, 0x1, P0 ;  /* 0x00000001ff077807 */ /* 0x000fe20000000000 */
[----:B------:R-:W-:-:S02]  /*3250*/  IMAD.SHL.U32 R20, R20, 0x2, RZ ;  /* 0x0000000214147824 */ /* 0x000fc400078e00ff */
[----:B------:R-:W-:Y:S01]  /*3260*/  IMAD.SHL.U32 R14, R14, 0x80, RZ ;  /* 0x000000800e0e7824 */ /* 0x000fe200078e00ff */
[----:B0-----:R0:W-:Y:S01]  /*3270*/  STL.128 [R1+0x1a0], R28 ;  /* 0x0001a01c01007387 */ /* 0x0011e20000100c00 */
[----:B-1----:R-:W1:Y:S01]  /*3280*/  LDC.64 R34, c[0x0][0x330] ;  /* 0x0000cc00ff227b82 */ /* 0x002e620000000a00 */
[----:B------:R-:W-:Y:S01]  /*3290*/  ISETP.GE.AND P0, PT, R96, R11, PT ;  /* 0x0000000b6000720c */ /* 0x000fe20003f06270 */
[----:B0-----:R-:W-:Y:S01]  /*32a0*/  IMAD.MOV.U32 R31, RZ, RZ, R5 ;  /* 0x000000ffff1f7224 */ /* 0x001fe200078e0005 */
[--C-:B------:R-:W-:Y:S01]  /*32b0*/  LOP3.LUT R5, R6, 0x2, R7.reuse, 0xe2, !PT ;  /* 0x0000000206057812 */ /* 0x100fe200078ee207 */
[----:B------:R-:W-:Y:S01]  /*32c0*/  IMAD.MOV.U32 R28, RZ, RZ, R14 ;  /* 0x000000ffff1c7224 */ /* 0x000fe200078e000e */
[----:B------:R-:W-:Y:S01]  /*32d0*/  LOP3.LUT R7, R20, 0x2, R7, 0xe2, !PT ;  /* 0x0000000214077812 */ /* 0x000fe200078ee207 */
[C---:B------:R-:W-:Y:S02]  /*32e0*/  VIADD R20, R17.reuse, 0x60 ;  /* 0x0000006011147836 */ /* 0x040fe40000000000 */
[----:B------:R-:W-:-:S02]  /*32f0*/  VIADD R14, R17, 0x40 ;  /* 0x00000040110e7836 */ /* 0x000fc40000000000 */
[----:B------:R-:W-:Y:S02]  /*3300*/  IMAD.MOV.U32 R30, RZ, RZ, R4 ;  /* 0x000000ffff1e7224 */ /* 0x000fe400078e0004 */
[----:B------:R-:W-:Y:S01]  /*3310*/  IMAD.MOV.U32 R29, RZ, RZ, R15 ;  /* 0x000000ffff1d7224 */ /* 0x000fe200078e000f */
[-C--:B------:R-:W-:Y:S01]  /*3320*/  ISETP.GE.AND P1, PT, R20, R11.reuse, PT ;  /* 0x0000000b1400720c */ /* 0x080fe20003f26270 */
[C---:B------:R-:W-:Y:S01]  /*3330*/  VIADD R6, R17.reuse, 0x80 ;  /* 0x0000008011067836 */ /* 0x040fe20000000000 */
[----:B------:R-:W-:Y:S01]  /*3340*/  ISETP.GE.AND P2, PT, R14, R11, PT ;  /* 0x0000000b0e00720c */ /* 0x000fe20003f46270 */
[----:B------:R-:W-:Y:S01]  /*3350*/  VIADD R4, R17, 0xa0 ;  /* 0x000000a011047836 */ /* 0x000fe20000000000 */
[----:B------:R0:W-:Y:S02]  /*3360*/  STL.128 [R1+0x230], R28 ;  /* 0x0002301c01007387 */ /* 0x0001e40000100c00 */
[----:B------:R-:W-:Y:S01]  /*3370*/  SEL R15, RZ, 0x4, P2 ;  /* 0x00000004ff0f7807 */ /* 0x000fe20001000000 */
[----:B-1----:R-:W-:Y:S01]  /*3380*/  IMAD R32, R34, UR20, RZ ;  /* 0x0000001422207c24 */ /* 0x002fe2000f8e02ff */
[----:B0-----:R-:W-:-:S02]  /*3390*/  SEL R28, RZ, 0x4, P0 ;  /* 0x00000004ff1c7807 */ /* 0x001fc40000000000 */
[----:B------:R-:W-:Y:S02]  /*33a0*/  SEL R30, RZ, 0x8, P1 ;  /* 0x00000008ff1e7807 */ /* 0x000fe40000800000 */
[-C--:B------:R-:W-:Y:S02]  /*33b0*/  ISETP.GE.AND P0, PT, R6, R11.reuse, PT ;  /* 0x0000000b0600720c */ /* 0x080fe40003f06270 */
[----:B------:R-:W-:Y:S02]  /*33c0*/  ISETP.GE.AND P1, PT, R4, R11, PT ;  /* 0x0000000b0400720c */ /* 0x000fe40003f26270 */
[C---:B------:R-:W-:Y:S02]  /*33d0*/  LOP3.LUT R28, R30.reuse, R5, R28, 0xfe, !PT ;  /* 0x000000051e1c7212 */ /* 0x040fe400078efe1c */
[----:B------:R-:W-:Y:S02]  /*33e0*/  LOP3.LUT R7, R30, R7, R15, 0xfe, !PT ;  /* 0x000000071e077212 */ /* 0x000fe400078efe0f */
[----:B------:R-:W-:-:S02]  /*33f0*/  SEL R5, RZ, 0x10, P0 ;  /* 0x00000010ff057807 */ /* 0x000fc40000000000 */
[----:B------:R-:W-:Y:S01]  /*3400*/  SEL R30, RZ, 0x20, P1 ;  /* 0x00000020ff1e7807 */ /* 0x000fe20000800000 */
[----:B------:R-:W-:-:S03]  /*3410*/  IMAD.U32 R33, RZ, RZ, UR5 ;  /* 0x00000005ff217e24 */ /* 0x000fc6000f8e00ff */
[C-C-:B------:R-:W-:Y:S02]  /*3420*/  LOP3.LUT R28, R30.reuse, R28, R5.reuse, 0xfe, !PT ;  /* 0x0000001c1e1c7212 */ /* 0x140fe400078efe05 */
[----:B------:R-:W-:Y:S01]  /*3430*/  LOP3.LUT R30, R30, R7, R5, 0xfe, !PT ;  /* 0x000000071e1e7212 */ /* 0x000fe200078efe05 */
[----:B------:R-:W-:Y:S02]  /*3440*/  IMAD R7, R35, UR54, R32 ;  /* 0x0000003623077c24 */ /* 0x000fe4000f8e0220 */
[----:B------:R-:W-:Y:S02]  /*3450*/  IMAD.U32 R5, RZ, RZ, UR51 ;  /* 0x00000033ff057e24 */ /* 0x000fe4000f8e00ff */
[----:B------:R-:W-:Y:S01]  /*3460*/  IMAD.U32 R32, RZ, RZ, UR4 ;  /* 0x00000004ff207e24 */ /* 0x000fe2000f8e00ff */
[----:B------:R0:W-:Y:S01]  /*3470*/  STL.64 [R1+0x180], R44 ;  /* 0x0001802c01007387 */ /* 0x0001e20000100a00 */
[----:B------:R-:W-:Y:S01]  /*3480*/  IMAD.U32 R53, RZ, RZ, UR13 ;  /* 0x0000000dff357e24 */ /* 0x000fe2000f8e00ff */
[----:B------:R-:W-:Y:S05]  /*3490*/  @!P6 WARPSYNC.ALL ;  /* 0x000000000000e948 */ /* 0x000fea0003800000 */
[----:B------:R-:W-:Y:S01]  /*34a0*/  STL.64 [R1+0x188], RZ ;  /* 0x000188ff01007387 */ /* 0x000fe20000100a00 */
[----:B------:R-:W-:Y:S01]  /*34b0*/  UIADD3 UR4, UP0, UR51, 0x250, URZ ;  /* 0x0000025033047890 */ /* 0x000fe2000ff1e03f */
[----:B------:R-:W-:-:S02]  /*34c0*/  IMAD.WIDE.U32 R32, R34, UR54, R32 ;  /* 0x0000003622207c25 */ /* 0x000fc4000f8e0020 */
[----:B------:R1:W-:Y:S01]  /*34d0*/  STL.64 [R1+0x188], R10 ;  /* 0x0001880a01007387 */ /* 0x0003e20000100a00 */
[----:B0-----:R-:W0:Y:S01]  /*34e0*/  LDC R45, c[0x0][0x320] ;  /* 0x0000c800ff2d7b82 */ /* 0x001e220000000800 */
[----:B------:R-:W-:Y:S02]  /*34f0*/  IMAD.MOV.U32 R44, RZ, RZ, R10 ;  /* 0x000000ffff2c7224 */ /* 0x000fe400078e000a */
[----:B------:R-:W-:Y:S01]  /*3500*/  IMAD.WIDE.U32 R34, R34, UR54, R12 ;  /* 0x0000003622227c25 */ /* 0x000fe2000f8e000c */
[----:B------:R-:W-:Y:S01]  /*3510*/  LOP3.LUT R12, R42, 0x10, R17, 0xf8, !PT ;  /* 0x000000102a0c7812 */ /* 0x000fe200078ef811 */
[----:B------:R-:W-:Y:S01]  /*3520*/  UIADD3.X UR5, URZ, UR57, URZ, UP0, !UPT ;  /* 0x000000393f057290 */ /* 0x000fe200087fe43f */
[----:B-1----:R-:W-:Y:S02]  /*3530*/  IADD3 R10, P0, R5, 0x40, RZ ;  /* 0x00000040050a7810 */ /* 0x002fe40007f1e0ff */
[----:B------:R-:W-:-:S03]  /*3540*/  LOP3.LUT R12, R12, R39, RZ, 0x3c, !PT ;  /* 0x000000270c0c7212 */ /* 0x000fc600078e3cff */
[----:B------:R-:W-:Y:S01]  /*3550*/  IMAD.X R11, RZ, RZ, UR57, P0 ;  /* 0x00000039ff0b7e24 */ /* 0x000fe200080e06ff */
[----:B------:R-:W-:Y:S01]  /*3560*/  STL.U8 [R1+0x1d8], R28 ;  /* 0x0001d81c01007387 */ /* 0x000fe20000100000 */
[----:B------:R-:W-:Y:S02]  /*3570*/  IMAD.IADD R33, R33, 0x1, R7 ;  /* 0x0000000121217824 */ /* 0x000fe400078e0207 */
[----:B------:R-:W-:Y:S01]  /*3580*/  IMAD.U32 R29, RZ, RZ, UR5 ;  /* 0x00000005ff1d7e24 */ /* 0x000fe2000f8e00ff */
[----:B------:R1:W-:Y:S01]  /*3590*/  STL.U8 [R1+0x1d9], R28 ;  /* 0x0001d91c01007387 */ /* 0x0003e20000100000 */
[----:B------:R-:W-:-:S03]  /*35a0*/  IMAD.MOV.U32 R31, RZ, RZ, R11 ;  /* 0x000000ffff1f7224 */ /* 0x000fc600078e000b */
[----:B------:R2:W-:Y:S01]  /*35b0*/  STL.U8 [R1+0x250], R30 ;  /* 0x0002501e01007387 */ /* 0x0005e20000100000 */
[----:B------:R-:W-:Y:S01]  /*35c0*/  IMAD.IADD R5, R225, 0x1, R12 ;  /* 0x00000001e1057824 */ /* 0x000fe200078e020c */
[----:B------:R-:W-:Y:S01]  /*35d0*/  UIADD3 UR8, UP1, UR51, 0x228, URZ ;  /* 0x0000022833087890 */ /* 0x000fe2000ff3e03f */
[----:B-1----:R-:W-:Y:S01]  /*35e0*/  IMAD.U32 R28, RZ, RZ, UR4 ;  /* 0x00000004ff1c7e24 */ /* 0x002fe2000f8e00ff */
[----:B------:R-:W-:Y:S01]  /*35f0*/  UIADD3 UR6, UP2, UR51, 0x218, URZ ;  /* 0x0000021833067890 */ /* 0x000fe2000ff5e03f */
[----:B--2---:R-:W-:Y:S01]  /*3600*/  IMAD.MOV.U32 R30, RZ, RZ, R10 ;  /* 0x000000ffff1e7224 */ /* 0x004fe200078e000a */
[----:B------:R1:W-:Y:S01]  /*3610*/  STL.64 [R1+0x240], R40 ;  /* 0x0002402801007387 */ /* 0x0003e20000100a00 */
[----:B------:R-:W-:Y:S01]  /*3620*/  IADD3 R12, P0, R5, R8, RZ ;  /* 0x00000008050c7210 */ /* 0x000fe20007f1e0ff */
[----:B------:R-:W-:Y:S02]  /*3630*/  UIADD3.X UR9, URZ, UR57, URZ, UP1, !UPT ;  /* 0x000000393f097290 */ /* 0x000fe40008ffe43f */
[----:B------:R2:W-:Y:S01]  /*3640*/  STL.64 [R1+0x1d0], R32 ;  /* 0x0001d02001007387 */ /* 0x0005e20000100a00 */
[----:B------:R-:W-:-:S03]  /*3650*/  UIADD3.X UR7, URZ, UR57, URZ, UP2, !UPT ;  /* 0x000000393f077290 */ /* 0x000fc600097fe43f */
[----:B------:R3:W-:Y:S01]  /*3660*/  STL.128 [R1+0x290], R28 ;  /* 0x0002901c01007387 */ /* 0x0007e20000100c00 */
[----:B------:R-:W-:Y:S01]  /*3670*/  UIADD3 UR4, UP3, UR51, 0x210, URZ ;  /* 0x0000021033047890 */ /* 0x000fe2000ff7e03f */
[----:B-1----:R-:W1:Y:S01]  /*3680*/  LDC.64 R40, c[0x0][0x408] ;  /* 0x00010200ff287b82 */ /* 0x002e620000000a00 */
[----:B------:R-:W-:-:S07]  /*3690*/  IMAD.X R13, RZ, RZ, R9, P0 ;  /* 0x000000ffff0d7224 */ /* 0x000fce00000e0609 */
[----:B--2---:R-:W2:Y:S01]  /*36a0*/  LDC.64 R32, c[0x0][0x418] ;  /* 0x00010600ff207b82 */ /* 0x004ea20000000a00 */
[----:B------:R-:W-:-:S07]  /*36b0*/  IMAD.U32 R10, RZ, RZ, UR8 ;  /* 0x00000008ff0a7e24 */ /* 0x000fce000f8e00ff */
[----:B---3--:R-:W3:Y:S01]  /*36c0*/  LDC R30, c[0x0][0x424] ;  /* 0x00010900ff1e7b82 */ /* 0x008ee20000000800 */
[----:B------:R-:W-:-:S07]  /*36d0*/  IMAD.U32 R8, RZ, RZ, UR6 ;  /* 0x00000006ff087e24 */ /* 0x000fce000f8e00ff */
[----:B------:R-:W4:Y:S01]  /*36e0*/  LDC R28, c[0x0][0x2fc] ;  /* 0x0000bf00ff1c7b82 */ /* 0x000f220000000800 */
[----:B------:R-:W-:Y:S02]  /*36f0*/  IMAD.U32 R11, RZ, RZ, UR9 ;  /* 0x00000009ff0b7e24 */ /* 0x000fe4000f8e00ff */
[----:B------:R-:W-:Y:S02]  /*3700*/  IMAD.U32 R9, RZ, RZ, UR7 ;  /* 0x00000007ff097e24 */ /* 0x000fe4000f8e00ff */
[----:B------:R-:W-:-:S03]  /*3710*/  IMAD.U32 R15, RZ, RZ, UR4 ;  /* 0x00000004ff0f7e24 */ /* 0x000fc6000f8e00ff */
[----:B------:R0:W-:Y:S01]  /*3720*/  STL.128 [R1+0x270], R8 ;  /* 0x0002700801007387 */ /* 0x0001e20000100c00 */
[----:B------:R-:W-:Y:S01]  /*3730*/  LOP3.LUT P0, RZ, R228, 0x2, RZ, 0xc0, !PT ;  /* 0x00000002e4ff7812 */ /* 0x000fe2000780c0ff */
[----:B------:R-:W-:Y:S01]  /*3740*/  UIADD3 UR10, UP0, UR51, 0x248, URZ ;  /* 0x00000248330a7890 */ /* 0x000fe2000ff1e03f */
[----:B------:R-:W-:Y:S01]  /*3750*/  IMAD.U32 R221, RZ, RZ, UR41 ;  /* 0x00000029ffdd7e24 */ /* 0x000fe2000f8e00ff */
[----:B------:R0:W-:Y:S01]  /*3760*/  STL [R1+0x228], R38 ;  /* 0x0002282601007387 */ /* 0x0001e20000100800 */
[--C-:B------:R-:W-:Y:S02]  /*3770*/  IMAD.MOV.U32 R222, RZ, RZ, R220.reuse ;  /* 0x000000ffffde7224 */ /* 0x100fe400078e00dc */
[----:B------:R-:W-:Y:S01]  /*3780*/  IMAD.MOV.U32 R223, RZ, RZ, R220 ;  /* 0x000000ffffdf7224 */ /* 0x000fe200078e00dc */
[----:B------:R1:W-:Y:S01]  /*3790*/  STL.64 [R1+0x220], R12 ;  /* 0x0002200c01007387 */ /* 0x0003e20000100a00 */
[----:B0-----:R-:W-:Y:S01]  /*37a0*/  IMAD.MOV.U32 R8, RZ, RZ, R15 ;  /* 0x000000ffff087224 */ /* 0x001fe200078e000f */
[----:B------:R-:W0:Y:S01]  /*37b0*/  LDC.U8 R38, c[0x0][0x410] ;  /* 0x00010400ff267b82 */ /* 0x000e220000000000 */
[----:B------:R-:W-:Y:S01]  /*37c0*/  IMAD.MOV.U32 R15, RZ, RZ, 0x20 ;  /* 0x00000020ff0f7424 */ /* 0x000fe200078e00ff */
[----:B------:R-:W-:-:S04]  /*37d0*/  UIADD3.X UR11, URZ, UR57, URZ, UP0, !UPT ;  /* 0x000000393f0b7290 */ /* 0x000fc800087fe43f */
[----:B-1----:R-:W-:Y:S01]  /*37e0*/  SEL R12, R15, 0xffffffe0, !P0 ;  /* 0xffffffe00f0c7807 */ /* 0x002fe20004000000 */
[----:B------:R-:W-:Y:S01]  /*37f0*/  UIADD3.X UR5, URZ, UR57, URZ, UP3, !UPT ;  /* 0x000000393f057290 */ /* 0x000fe20009ffe43f */
[----:B------:R-:W-:Y:S04]  /*3800*/  STL [R1+0x190], RZ ;  /* 0x000190ff01007387 */ /* 0x000fe80000100800 */
[----:B------:R-:W-:Y:S04]  /*3810*/  STL [R1+0x1b8], RZ ;  /* 0x0001b8ff01007387 */ /* 0x000fe80000100800 */
[----:B------:R-:W-:Y:S04]  /*3820*/  STL [R1+0x60], R221 ;  /* 0x000060dd01007387 */ /* 0x000fe80000100800 */
[----:B------:R-:W-:Y:S04]  /*3830*/  STL.64 [R1+0x158], R220 ;  /* 0x000158dc01007387 */ /* 0x000fe80000100a00 */
[----:B------:R-:W-:Y:S04]  /*3840*/  STL.128 [R1+0x70], R220 ;  /* 0x000070dc01007387 */ /* 0x000fe80000100c00 */
[----:B------:R-:W-:Y:S04]  /*3850*/  STL.64 [R1+0x130], R48 ;  /* 0x0001303001007387 */ /* 0x000fe80000100a00 */
[----:B------:R-:W-:Y:S04]  /*3860*/  STL.64 [R1+0x88], R50 ;  /* 0x0000883201007387 */ /* 0x000fe80000100a00 */
[----:B------:R-:W-:Y:S04]  /*3870*/  STL.64 [R1+0xa0], R50 ;  /* 0x0000a03201007387 */ /* 0x000fe80000100a00 */
[----:B------:R-:W-:Y:S04]  /*3880*/  STL.64 [R1+0xa8], R40 ;  /* 0x0000a82801007387 */ /* 0x000fe80000100a00 */
[----:B--2---:R-:W-:Y:S04]  /*3890*/  STL.64 [R1+0x168], R32 ;  /* 0x0001682001007387 */ /* 0x004fe80000100a00 */
[----:B---3--:R-:W-:Y:S04]  /*38a0*/  STL [R1+0x178], R30 ;  /* 0x0001781e01007387 */ /* 0x008fe80000100800 */
[----:B----4-:R-:W-:Y:S04]  /*38b0*/  STL [R1+0x190], R28 ;  /* 0x0001901c01007387 */ /* 0x010fe80000100800 */
[----:B------:R-:W-:Y:S04]  /*38c0*/  STL [R1+0x1b8], R28 ;  /* 0x0001b81c01007387 */ /* 0x000fe80000100800 */
[----:B------:R-:W-:Y:S04]  /*38d0*/  STL.128 [R1+0x1e0], RZ ;  /* 0x0001e0ff01007387 */ /* 0x000fe80000100c00 */
[----:B------:R-:W-:Y:S04]  /*38e0*/  STL.64 [R1+0x1f0], RZ ;  /* 0x0001f0ff01007387 */ /* 0x000fe80000100a00 */
[----:B------:R-:W-:Y:S04]  /*38f0*/  STL.64 [R1+0x1f8], RZ ;  /* 0x0001f8ff01007387 */ /* 0x000fe80000100a00 */
[----:B------:R-:W-:Y:S04]  /*3900*/  STL.64 [R1+0x248], R16 ;  /* 0x0002481001007387 */ /* 0x000fe80000100a00 */
[----:B------:R-:W-:Y:S04]  /*3910*/  STL [R1+0x170], R220 ;  /* 0x000170dc01007387 */ /* 0x000fe80000100800 */
[----:B------:R-:W-:Y:S01]  /*3920*/  STL [R1+0x218], R12 ;  /* 0x0002180c01007387 */ /* 0x000fe20000100800 */
[----:B------:R-:W-:-:S03]  /*3930*/  IMAD.U32 R21, RZ, RZ, UR10 ;  /* 0x0000000aff157e24 */ /* 0x000fc6000f8e00ff */
[----:B------:R-:W-:Y:S01]  /*3940*/  STL.64 [R1+0x1b0], RZ ;  /* 0x0001b0ff01007387 */ /* 0x000fe20000100a00 */
[----:B------:R-:W-:-:S03]  /*3950*/  IMAD.U32 R46, RZ, RZ, UR11 ;  /* 0x0000000bff2e7e24 */ /* 0x000fc6000f8e00ff */
[----:B------:R1:W-:Y:S01]  /*3960*/  STL.64 [R1+0x1b0], R44 ;  /* 0x0001b02c01007387 */ /* 0x0003e20000100a00 */
[----:B------:R-:W-:Y:S02]  /*3970*/  IMAD.MOV.U32 R10, RZ, RZ, R21 ;  /* 0x000000ffff0a7224 */ /* 0x000fe400078e0015 */
[----:B------:R-:W-:Y:S02]  /*3980*/  IMAD.MOV.U32 R11, RZ, RZ, R46 ;  /* 0x000000ffff0b7224 */ /* 0x000fe400078e002e */
[----:B------:R-:W-:Y:S02]  /*3990*/  IMAD.IADD R35, R7, 0x1, R35 ;  /* 0x0000000107237824 */ /* 0x000fe400078e0223 */
[----:B-1----:R-:W-:Y:S01]  /*39a0*/  IMAD.U32 R44, RZ, RZ, UR5 ;  /* 0x00000005ff2c7e24 */ /* 0x002fe2000f8e00ff */
[----:B------:R-:W-:-:S03]  /*39b0*/  ULDC.64 UR4, c[0x0][0x338] ;  /* 0x0000ce0000047ab9 */ /* 0x000fc60000000a00 */
[----:B------:R-:W-:Y:S02]  /*39c0*/  IMAD.MOV.U32 R9, RZ, RZ, R44 ;  /* 0x000000ffff097224 */ /* 0x000fe400078e002c */
[----:B------:R-:W-:Y:S01]  /*39d0*/  IMAD R7, R58, UR4, RZ ;  /* 0x000000043a077c24 */ /* 0x000fe2000f8e02ff */
[----:B------:R-:W-:Y:S04]  /*39e0*/  STL [R1+0x160], R3 ;  /* 0x0001600301007387 */ /* 0x000fe80000100800 */
[----:B------:R1:W-:Y:S01]  /*39f0*/  STL.128 [R1+0x280], R8 ;  /* 0x0002800801007387 */ /* 0x0003e20000100c00 */
[----:B------:R-:W-:Y:S02]  /*3a00*/  IMAD R7, R57, UR5, R7 ;  /* 0x0000000539077c24 */ /* 0x000fe4000f8e0207 */
[----:B------:R-:W-:Y:S01]  /*3a10*/  VIADD R15, R61, 0x8 ;  /* 0x000000083d0f7836 */ /* 0x000fe20000000000 */
[----:B0-----:R0:W-:Y:S01]  /*3a20*/  STL.U8 [R1+0x6a], R38 ;  /* 0x00006a2601007387 */ /* 0x0011e20000100000 */
[----:B------:R-:W-:Y:S01]  /*3a30*/  @!P6 BAR.SYNC.DEFER_BLOCKING 0x9, 0x100 ;  /* 0x024400000000eb1d */ /* 0x000fe20000010000 */
[----:B-1----:R-:W-:Y:S01]  /*3a40*/  IADD3 R8, P0, R16, R3, RZ ;  /* 0x0000000310087210 */ /* 0x002fe20007f1e0ff */
[----:B------:R-:W-:-:S04]  /*3a50*/  IMAD.WIDE.U32 R10, R57, UR4, R34 ;  /* 0x00000004390a7c25 */ /* 0x000fc8000f8e0022 */
[----:B------:R-:W-:Y:S02]  /*3a60*/  IMAD.U32 R3, RZ, RZ, UR51 ;  /* 0x00000033ff037e24 */ /* 0x000fe4000f8e00ff */
[----:B------:R-:W-:Y:S02]  /*3a70*/  IMAD.X R9, R56, 0x1, R27, P0 ;  /* 0x0000000138097824 */ /* 0x000fe400000e061b */
[----:B0-----:R-:W-:Y:S02]  /*3a80*/  VIADD R38, R16, 0x80 ;  /* 0x0000008010267836 */ /* 0x001fe40000000000 */
[----:B------:R-:W-:Y:S02]  /*3a90*/  VIADD R27, R3, 0x258 ;  /* 0x00000258031b7836 */ /* 0x000fe40000000000 */
[----:B------:R-:W-:-:S07]  /*3aa0*/  IMAD.IADD R21, R11, 0x1, R7 ;  /* 0x000000010b157824 */ /* 0x000fce00078e0207 */
.L_x_4376:
[----:B------:R-:W-:Y:S01]  /*3ab0*/  VIADD R98, R98, 0xffffffff ;  /* 0xffffffff62627836 */ /* 0x000fe20000000000 */
[----:B------:R-:W-:Y:S05]  /*3ac0*/  YIELD ;  /* 0x0000000000007946 */ /* 0x000fea0003800000 */
[----:B------:R-:W-:Y:S01]  /*3ad0*/  IMAD.U32 R13, RZ, RZ, UR51 ;  /* 0x00000033ff0d7e24 */ /* 0x000fe2000f8e00ff */
[----:B------:R-:W-:Y:S01]  /*3ae0*/  BSSY B1, `(.L_x_4368) ;  /* 0x0000005000017945 */ /* 0x000fe20003800000 */
[----:B------:R-:W-:Y:S02]  /*3af0*/  ISETP.GT.AND P0, PT, R98, R97, PT ;  /* 0x000000616200720c */ /* 0x000fe40003f04270 */
[----:B------:R-:W-:Y:S01]  /*3b00*/  VIADD R13, R13, 0x2b8 ;  /* 0x000002b80d0d7836 */ /* 0x000fe20000000000 */
[----:B0-2---:R-:W-:-:S10]  /*3b10*/  MOV R106, 0x3b30 ;  /* 0x00003b30006a7802 */ /* 0x005fd40000000f00 */
[----:B-----5:R-:W-:Y:S05]  /*3b20*/  CALL.REL.NOINC `($_ZN7cutlass13device_kernelIN5flash11enable_sm90INS1_16FlashAttnFwdSm90INS1_25CollectiveMainloopFwdSm90ILi2EN4cute5tupleIJNS5_1CILi1EEES8_S8_EEENS6_IJNS7_ILi128EEENS7_ILi160EEENS7_ILi192EEEEEELi192ENS_12float_e4m3_tEfNS_4arch4Sm90ELb0ELb1ELb0ELb1ELb0ELb1ELb0ELb1ELb1ELb1ELb0ELb0EEENS1_21CollectiveEpilogueFwdINS6_IJSA_SC_SB_EEES9_NS_10bfloat16_tESG_Li256ELb1ELb1ELb0ELb1EEENS1_36VarlenDynamicPersistentTileSchedulerILi128ELi160ELi256ELi128ELb0ELb1ELb1ELb1ELb0ELb1EEEEEEEEEvNT_6ParamsE$_ZZN5flash25CollectiveMainloopFwdSm90ILi2EN4cute5tupleIJNS1_1CILi1EEES4_S4_EEENS2_IJNS3_ILi128EEENS3_ILi160EEENS3_ILi192EEEEEELi192EN7cutlass12float_e4m3_tEfNSA_4arch4Sm90ELb0ELb1ELb0ELb1ELb0ELb1ELb0ELb1ELb1ELb1ELb0ELb0EE12store_kv_newINS_16FlashAttnFwdSm90ISE_NS_21CollectiveEpilogueFwdINS2_IJS6_S8_S7_EEES5_NSA_10bfloat16_tESD_Li256ELb1ELb1ELb0ELb1EEENS_36VarlenDynamicPersistentTileSchedulerILi128ELi160ELi256ELi128ELb0ELb1ELb1ELb1ELb0ELb1EEEE13SharedStorageEEEbRKNSE_6ParamsENSA_25PipelineTmaAsyncNoClusterILi2ENSA_16PipelineTmaAsyncILi2EEEEESV_RNSA_13PipelineStateILj2EEEiRT_RKNS_16SeqlenInfoQKNewKILb1ELb1EEENS2_IJiiiiEEEENKUliRKT_E_clISX_EEDaiS18_) ;  /* 0x0000027800247944 */ /* 0x020fea0003c00000 */
[----:B------:R-:W-:Y:S05]  /*3b30*/  BSYNC B1 ;  /* 0x0000000000017941 */ /* 0x000fea0003800000 */
.L_x_4368:
[----:B------:R0:W5:Y:S01]  /*3b40*/  LDL R37, [R1+0x2bc] ;  /* 0x0002bc0001257983 */ /* 0x0001620000100800 */
[----:B------:R-:W-:-:S04]  /*3b50*/  ULOP3.LUT UR4, UR55, 0x1, URZ, 0xfc, !UPT ;  /* 0x0000000137047892 */ /* 0x000fc8000f8efc3f */
[----:B------:R-:W-:-:S06]  /*3b60*/  UISETP.NE.AND UP0, UPT, UR4, 0x3, UPT ;  /* 0x000000030400788c */ /* 0x000fcc000bf05270 */
[----:B------:R-:W-:-:S13]  /*3b70*/  PLOP3.LUT P1, PT, PT, PT, UP0, 0x80, 0x0 ;  /* 0x000000000000781c */ /* 0x000fda0003f2f008 */
[----:B0-----:R-:W-:Y:S05]  /*3b80*/  @!P1 BRA `(.L_x_4369) ;  /* 0x0000000000049947 */ /* 0x001fea0003800000 */
[----:B------:R-:W-:Y:S01]  /*3b90*/  BPT.TRAP 0x1 ;  /* 0x000000040000795c */ /* 0x000fe20000300000 */
.L_x_4369:
[----:B------:R-:W-:Y:S01]  /*3ba0*/  LEA R64, R0, UR39, 0x3 ;  /* 0x0000002700407c11 */ /* 0x000fe2000f8e18ff */
[----:B------:R-:W-:Y:S01]  /*3bb0*/  BSSY B0, `(.L_x_4370) ;  /* 0x0000004000007945 */ /* 0x000fe20003800000 */
[----:B-----5:R-:W-:-:S04]  /*3bc0*/  SHF.L.U32 R3, R37, 0x1f, RZ ;  /* 0x0000001f25037819 */ /* 0x020fc800000006ff */
[----:B------:R-:W0:Y:S02]  /*3bd0*/  SYNCS.PHASECHK.TRANS64.TRYWAIT P1, [R64+URZ+0x334b0], R3 ;  /* 0x0334b003400075a7 */ /* 0x000e24000802017f */
[----:B0-----:R-:W-:Y:S05]  /*3be0*/  @!P1 BRA `(.L_x_4371) ;  /* 0x0000025400c49947 */ /* 0x001fea0003800000 */
.L_x_4665:
[----:B------:R-:W-:Y:S05]  /*3bf0*/  BSYNC B0 ;  /* 0x0000000000007941 */ /* 0x000fea0003800000 */
.L_x_4370:
[----:B0-----:R-:W2:Y:S01]  /*3c00*/  LDL R3, [R1+0x60] ;  /* 0x0000600001037983 */ /* 0x001ea20000100800 */
[----:B------:R-:W-:Y:S01]  /*3c10*/  BSSY B0, `(.L_x_4372) ;  /* 0x0000024000007945 */ /* 0x000fe20003800000 */
[----:B------:R-:W-:-:S04]  /*3c20*/  IMAD.WIDE R28, R98, 0xa0, R8 ;  /* 0x000000a0621c7825 */ /* 0x000fc800078e0208 */
[----:B--2---:R-:W-:-:S05]  /*3c30*/  IMAD R3, R98, -0xa0, R3 ;  /* 0xffffff6062037824 */ /* 0x004fca00078e0203 */
[----:B------:R-:W-:Y:S01]  /*3c40*/  VIMNMX R7, R3, 0xa0, PT ;  /* 0x000000a003077848 */ /* 0x000fe20003fe0100 */
[----:B------:R-:W-:-:S03]  /*3c50*/  IMAD R3, R0, 0x7800, R5 ;  /* 0x0000780000037824 */ /* 0x000fc600078e0205 */
[----:B------:R-:W-:Y:S01]  /*3c60*/  ISETP.GE.AND P1, PT, R16, R7, PT ;  /* 0x000000071000720c */ /* 0x000fe20003f26270 */
[C---:B------:R-:W-:Y:S01]  /*3c70*/  VIADD R13, R3.reuse, UR39 ;  /* 0x00000027030d7c36 */ /* 0x040fe20008000000 */
[----:B------:R-:W-:-:S11]  /*3c80*/  IADD3 R3, R3, UR39, R12 ;  /* 0x0000002703037c10 */ /* 0x000fd6000fffe00c */
[----:B------:R-:W-:Y:S05]  /*3c90*/  @P1 BRA `(.L_x_4373) ;  /* 0x00000000006c1947 */ /* 0x000fea0003800000 */
[----:B------:R-:W-:Y:S01]  /*3ca0*/  ISETP.GE.AND P3, PT, R17, UR42, PT ;  /* 0x0000002a11007c0c */ /* 0x000fe2000bf66270 */
[----:B------:R-:W-:Y:S01]  /*3cb0*/  IMAD.MOV.U32 R30, RZ, RZ, R10 ;  /* 0x000000ffff1e7224 */ /* 0x000fe200078e000a */
[----:B------:R-:W-:Y:S01]  /*3cc0*/  ULDC.64 UR4, c[0x0][0x328] ;  /* 0x0000ca0000047ab9 */ /* 0x000fe20000000a00 */
[----:B------:R-:W-:Y:S01]  /*3cd0*/  IMAD.MOV.U32 R31, RZ, RZ, R21 ;  /* 0x000000ffff1f7224 */ /* 0x000fe200078e0015 */
[----:B------:R-:W-:Y:S01]  /*3ce0*/  ULDC.64 UR6, c[0x0][0x318] ;  /* 0x0000c60000067ab9 */ /* 0x000fe20000000a00 */
[----:B------:R-:W-:Y:S01]  /*3cf0*/  IMAD R33, R29, UR4, RZ ;  /* 0x000000041d217c24 */ /* 0x000fe2000f8e02ff */
[----:B------:R-:W-:Y:S01]  /*3d00*/  ISETP.GE.AND P2, PT, R36, UR42, PT ;  /* 0x0000002a24007c0c */ /* 0x000fe2000bf46270 */
[----:B------:R-:W-:Y:S01]  /*3d10*/  IMAD.WIDE.U32 R30, R28, UR4, R30 ;  /* 0x000000041c1e7c25 */ /* 0x000fe2000f8e001e */
[----:B------:R-:W-:Y:S02]  /*3d20*/  ISETP.GE.AND P4, PT, R6, UR42, PT ;  /* 0x0000002a06007c0c */ /* 0x000fe4000bf86270 */
[----:B------:R-:W-:Y:S01]  /*3d30*/  ISETP.GE.AND P5, PT, R4, UR42, PT ;  /* 0x0000002a04007c0c */ /* 0x000fe2000bfa6270 */
[----:B------:R-:W-:Y:S01]  /*3d40*/  IMAD R33, R28, UR5, R33 ;  /* 0x000000051c217c24 */ /* 0x000fe2000f8e0221 */
[----:B------:R-:W-:Y:S01]  /*3d50*/  IADD3 R30, P1, R30, UR6, RZ ;  /* 0x000000061e1e7c10 */ /* 0x000fe2000ff3e0ff */
[----:B------:R-:W0:Y:S03]  /*3d60*/  @!P3 LDS.128 R60, [R13+0xf200] ;  /* 0x00f200000d3cb984 */ /* 0x000e260000000c00 */
[----:B------:R-:W-:-:S02]  /*3d70*/  IADD3.X R31, R31, UR7, R33, P1, !PT ;  /* 0x000000071f1f7c10 */ /* 0x000fc40008ffe421 */
[----:B------:R-:W-:Y:S01]  /*3d80*/  ISETP.GE.AND P1, PT, R14, UR42, PT ;  /* 0x0000002a0e007c0c */ /* 0x000fe2000bf26270 */
[----:B------:R-:W1:Y:S04]  /*3d90*/  @!P2 LDS.128 R32, [R3+0xf200] ;  /* 0x00f200000320a984 */ /* 0x000e680000000c00 */
[----:B------:R-:W2:Y:S04]  /*3da0*/  @!P4 LDS.128 R52, [R13+0x14200] ;  /* 0x014200000d34c984 */ /* 0x000ea80000000c00 */
[----:B------:R-:W-:Y:S04]  /*3db0*/  @!P5 LDS.128 R56, [R3+0x14200] ;  /* 0x014200000338d984 */ /* 0x000fe80000000c00 */
[----:B------:R-:W3:Y:S04]  /*3dc0*/  @!P1 LDS.128 R44, [R13+0x11a00] ;  /* 0x011a00000d2c9984 */ /* 0x000ee80000000c00 */
[----:B0-----:R-:W-:Y:S01]  /*3dd0*/  @!P3 STG.E.128 desc[UR46][R30.64], R60 ;  /* 0x0000003c1e00b986 */ /* 0x001fe2000c101d2e */
[----:B------:R-:W-:-:S03]  /*3de0*/  ISETP.GE.AND P3, PT, R20, UR42, PT ;  /* 0x0000002a14007c0c */ /* 0x000fc6000bf66270 */
[----:B-1----:R-:W-:Y:S04]  /*3df0*/  @!P2 STG.E.128 desc[UR46][R30.64+0x20], R32 ;  /* 0x000020201e00a986 */ /* 0x002fe8000c101d2e */
[----:B--2---:R-:W-:Y:S06]  /*3e00*/  @!P4 STG.E.128 desc[UR46][R30.64+0x80], R52 ;  /* 0x000080341e00c986 */ /* 0x004fec000c101d2e */
[----:B------:R-:W0:Y:S04]  /*3e10*/  @!P3 LDS.128 R48, [R3+0x11a00] ;  /* 0x011a00000330b984 */ /* 0x000e280000000c00 */
[----:B---3--:R1:W-:Y:S04]  /*3e20*/  @!P1 STG.E.128 desc[UR46][R30.64+0x40], R44 ;  /* 0x0000402c1e009986 */ /* 0x0083e8000c101d2e */
[----:B------:R1:W-:Y:S04]  /*3e30*/  @!P5 STG.E.128 desc[UR46][R30.64+0xa0], R56 ;  /* 0x0000a0381e00d986 */ /* 0x0003e8000c101d2e */
[----:B0-----:R1:W-:Y:S02]  /*3e40*/  @!P3 STG.E.128 desc[UR46][R30.64+0x60], R48 ;  /* 0x000060301e00b986 */ /* 0x0013e4000c101d2e */
.L_x_4373:
[----:B------:R-:W-:Y:S05]  /*3e50*/  BSYNC B0 ;  /* 0x0000000000007941 */ /* 0x000fea0003800000 */
.L_x_4372:
[----:B------:R-:W-:Y:S01]  /*3e60*/  ISETP.GE.AND P1, PT, R38, R7, PT ;  /* 0x000000072600720c */ /* 0x000fe20003f26270 */
[----:B------:R-:W-:-:S12]  /*3e70*/  BSSY B0, `(.L_x_4374) ;  /* 0x000001f000007945 */ /* 0x000fd80003800000 */
[----:B------:R-:W-:Y:S05]  /*3e80*/  @P1 BRA `(.L_x_4375) ;  /* 0x0000000000741947 */ /* 0x000fea0003800000 */
[----:B------:R-:W-:Y:S01]  /*3e90*/  ISETP.GE.AND P3, PT, R17, UR42, PT ;  /* 0x0000002a11007c0c */ /* 0x000fe2000bf66270 */
[----:B------:R-:W-:Y:S01]  /*3ea0*/  ULDC.64 UR4, c[0x0][0x328] ;  /* 0x0000ca0000047ab9 */ /* 0x000fe20000000a00 */
[----:B------:R-:W-:Y:S01]  /*3eb0*/  IADD3 R7, P1, R28, 0x80, RZ ;  /* 0x000000801c077810 */ /* 0x000fe20007f3e0ff */
[----:B------:R-:W-:Y:S01]  /*3ec0*/  IMAD.MOV.U32 R28, RZ, RZ, R10 ;  /* 0x000000ffff1c7224 */ /* 0x000fe200078e000a */
[----:B------:R-:W-:Y:S01]  /*3ed0*/  ULDC.64 UR6, c[0x0][0x318] ;  /* 0x0000c60000067ab9 */ /* 0x000fe20000000a00 */
[----:B------:R-:W-:Y:S02]  /*3ee0*/  ISETP.GE.AND P2, PT, R14, UR42, PT ;  /* 0x0000002a0e007c0c */ /* 0x000fe4000bf46270 */
[----:B-1----:R-:W-:Y:S01]  /*3ef0*/  IMAD.X R30, RZ, RZ, R29, P1 ;  /* 0x000000ffff1e7224 */ /* 0x002fe200008e061d */
[----:B------:R-:W-:Y:S01]  /*3f00*/  ISETP.GE.AND P4, PT, R20, UR42, PT ;  /* 0x0000002a14007c0c */ /* 0x000fe2000bf86270 */
[----:B------:R-:W-:Y:S01]  /*3f10*/  IMAD.MOV.U32 R29, RZ, RZ, R21 ;  /* 0x000000ffff1d7224 */ /* 0x000fe200078e0015 */
[----:B------:R-:W-:Y:S01]  /*3f20*/  ISETP.GE.AND P5, PT, R4, UR42, PT ;  /* 0x0000002a04007c0c */ /* 0x000fe2000bfa6270 */
[----:B------:R-:W-:-:S02]  /*3f30*/  IMAD R30, R30, UR4, RZ ;  /* 0x000000041e1e7c24 */ /* 0x000fc4000f8e02ff */
[----:B------:R-:W0:Y:S01]  /*3f40*/  @!P3 LDS.128 R32, [R13+0x11200] ;  /* 0x011200000d20b984 */ /* 0x000e220000000c00 */
[----:B------:R-:W-:-:S04]  /*3f50*/  IMAD.WIDE.U32 R28, R7, UR4, R28 ;  /* 0x00000004071c7c25 */ /* 0x000fc8000f8e001c */
[----:B------:R-:W-:Y:S01]  /*3f60*/  IMAD R7, R7, UR5, R30 ;  /* 0x0000000507077c24 */ /* 0x000fe2000f8e021e */
[----:B------:R-:W-:Y:S02]  /*3f70*/  IADD3 R40, P1, R28, UR6, RZ ;  /* 0x000000061c287c10 */ /* 0x000fe4000ff3e0ff */
[----:B------:R-:W1:Y:S02]  /*3f80*/  @!P4 LDS.128 R52, [R3+0x13a00] ;  /* 0x013a00000334c984 */ /* 0x000e640000000c00 */
[----:B------:R-:W-:Y:S02]  /*3f90*/  IADD3.X R41, R29, UR7, R7, P1, !PT ;  /* 0x000000071d297c10 */ /* 0x000fe40008ffe407 */
[----:B------:R-:W-:Y:S01]  /*3fa0*/  ISETP.GE.AND P1, PT, R6, UR42, PT ;  /* 0x0000002a06007c0c */ /* 0x000fe2000bf26270 */
[----:B------:R-:W2:Y:S04]  /*3fb0*/  @!P2 LDS.128 R28, [R13+0x13a00] ;  /* 0x013a00000d1ca984 */ /* 0x000ea80000000c00 */
[----:B------:R-:W3:Y:S08]  /*3fc0*/  @!P5 LDS.128 R56, [R3+0x16200] ;  /* 0x016200000338d984 */ /* 0x000ef00000000c00 */
[----:B------:R-:W4:Y:S04]  /*3fd0*/  @!P1 LDS.128 R44, [R13+0x16200] ;  /* 0x016200000d2c9984 */ /* 0x000f280000000c00 */
[----:B0-----:R-:W-:Y:S01]  /*3fe0*/  @!P3 STG.E.128 desc[UR46][R40.64], R32 ;  /* 0x000000202800b986 */ /* 0x001fe2000c101d2e */
[----:B------:R-:W-:-:S03]  /*3ff0*/  ISETP.GE.AND P3, PT, R36, UR42, PT ;  /* 0x0000002a24007c0c */ /* 0x000fc6000bf66270 */
[----:B-1----:R-:W-:Y:S04]  /*4000*/  @!P4 STG.E.128 desc[UR46][R40.64+0x60], R52 ;  /* 0x000060342800c986 */ /* 0x002fe8000c101d2e */
[----:B--2---:R-:W-:Y:S06]  /*4010*/  @!P2 STG.E.128 desc[UR46][R40.64+0x40], R28 ;  /* 0x0000401c2800a986 */ /* 0x004fec000c101d2e */
[----:B------:R-:W0:Y:S04]  /*4020*/  @!P3 LDS.128 R48, [R3+0x11200] ;  /* 0x011200000330b984 */ /* 0x000e280000000c00 */
[----:B---3--:R2:W-:Y:S04]  /*4030*/  @!P5 STG.E.128 desc[UR46][R40.64+0xa0], R56 ;  /* 0x0000a0382800d986 */ /* 0x0085e8000c101d2e */
[----:B----4-:R2:W-:Y:S04]  /*4040*/  @!P1 STG.E.128 desc[UR46][R40.64+0x80], R44 ;  /* 0x0000802c28009986 */ /* 0x0105e8000c101d2e */
[----:B0-----:R2:W-:Y:S02]  /*4050*/  @!P3 STG.E.128 desc[UR46][R40.64+0x20], R48 ;  /* 0x000020302800b986 */ /* 0x0015e4000c101d2e */
.L_x_4375:
[----:B------:R-:W-:Y:S05]  /*4060*/  BSYNC B0 ;  /* 0x0000000000007941 */ /* 0x000fea0003800000 */
.L_x_4374:
[----:B------:R-:W0:Y:S01]  /*4070*/  S2R R3, SR_TID.X ;  /* 0x0000000000037919 */ /* 0x000e220000002100 */
[----:B------:R-:W-:Y:S01]  /*4080*/  @!PT LDS RZ, [RZ] ;  /* 0x00000000fffff984 */ /* 0x000fe20000000800 */
[----:B------:R-:W-:Y:S01]  /*4090*/  @!PT LDS RZ, [RZ] ;  /* 0x00000000fffff984 */ /* 0x000fe20000000800 */
[----:B------:R-:W-:Y:S01]  /*40a0*/  @!PT LDS RZ, [RZ] ;  /* 0x00000000fffff984 */ /* 0x000fe20000000800 */
[----:B------:R-:W-:Y:S01]  /*40b0*/  @!PT LDS RZ, [RZ] ;  /* 0x00000000fffff984 */ /* 0x000fe20000000800 */
[----:B------:R3:W-:Y:S06]  /*40c0*/  MEMBAR.ALL.CTA ;  /* 0x0000000000007992 */ /* 0x0007ec0000008000 */
[----:B---3--:R-:W3:Y:S01]  /*40d0*/  FENCE.VIEW.ASYNC.S ;  /* 0x00000000000073c6 */ /* 0x008ee20000000000 */
[----:B------:R-:W-:Y:S05]  /*40e0*/  WARPSYNC.ALL ;  /* 0x0000000000007948 */ /* 0x000fea0003800000 */
[----:B0-----:R-:W-:Y:S01]  /*40f0*/  LOP3.LUT R3, R3, 0x7f, RZ, 0xc0, !PT ;  /* 0x0000007f03037812 */ /* 0x001fe200078ec0ff */
[----:B---3--:R0:W-:Y:S03]  /*4100*/  BAR.SYNC.DEFER_BLOCKING R15, 0x80 ;  /* 0x0002000f0000751d */ /* 0x0081e60000010000 */
[----:B------:R-:W-:-:S13]  /*4110*/  ISETP.NE.AND P1, PT, R3, RZ, PT ;  /* 0x000000ff0300720c */ /* 0x000fda0003f25270 */
[----:B------:R-:W-:-:S05]  /*4120*/  @!P1 VIADD R3, R64, 0x334c0 ;  /* 0x000334c040039836 */ /* 0x000fca0000000000 */
[----:B------:R-:W-:-:S04]  /*4130*/  @!P1 PRMT R3, RZ, 0x654, R3 ;  /* 0x00000654ff039816 */ /* 0x000fc80000000003 */
[----:B------:R0:W-:Y:S01]  /*4140*/  @!P1 SYNCS.ARRIVE.TRANS64.RED.A1T0 RZ, [R3+URZ], RZ ;  /* 0x000000ff03ff99a7 */ /* 0x0001e2000810043f */
[----:B------:R-:W3:Y:S01]  /*4150*/  LDL R28, [R1+0x2c0] ;  /* 0x0002c000011c7983 */ /* 0x000ee20000100800 */
[----:B------:R-:W-:Y:S02]  /*4160*/  VIADD R0, R0, 0x1 ;  /* 0x0000000100007836 */ /* 0x000fe40000000000 */
[----:B-1----:R-:W-:-:S03]  /*4170*/  IMAD.MOV.U32 R30, RZ, RZ, RZ ;  /* 0x000000ffff1e7224 */ /* 0x002fc600078e00ff */
[----:B------:R-:W-:Y:S01]  /*4180*/  ISETP.NE.AND P1, PT, R0, 0x2, PT ;  /* 0x000000020000780c */ /* 0x000fe20003f25270 */
[----:B------:R1:W-:-:S12]  /*4190*/  STL [R1+0x2b8], R0 ;  /* 0x0002b80001007387 */ /* 0x0003d80000100800 */
[----:B------:R-:W-:Y:S01]  /*41a0*/  @!P1 LOP3.LUT R31, R37, 0x1, RZ, 0x3c, !PT ;  /* 0x00000001251f9812 */ /* 0x000fe200078e3cff */
[----:B-1----:R-:W-:-:S04]  /*41b0*/  @!P1 IMAD.MOV.U32 R0, RZ, RZ, RZ ;  /* 0x000000ffff009224 */ /* 0x002fc800078e00ff */
[----:B------:R0:W-:Y:S01]  /*41c0*/  @!P1 STL.64 [R1+0x2b8], R30 ;  /* 0x0002b81e01009387 */ /* 0x0001e20000100a00 */
[----:B---3--:R-:W-:-:S05]  /*41d0*/  VIADD R28, R28, 0x1 ;  /* 0x000000011c1c7836 */ /* 0x008fca0000000000 */
[----:B------:R0:W-:Y:S01]  /*41e0*/  STL [R1+0x2c0], R28 ;  /* 0x0002c01c01007387 */ /* 0x0001e20000100800 */
[----:B------:R-:W-:Y:S05]  /*41f0*/  @P0 BRA `(.L_x_4376) ;  /* 0xfffffff8002c0947 */ /* 0x000fea000383ffff */
[----:B------:R-:W1:Y:S01]  /*4200*/  S2R R7, SR_TID.X ;  /* 0x0000000000077919 */ /* 0x000e620000002100 */
[----:B------:R-:W-:Y:S02]  /*4210*/  PLOP3.LUT P0, PT, PT, PT, PT, 0x8, 0x0 ;  /* 0x000000000000781c */ /* 0x000fe40003f0e170 */
[----:B-1----:R-:W-:-:S04]  /*4220*/  SHF.R.U32.HI R7, RZ, 0x7, R7 ;  /* 0x00000007ff077819 */ /* 0x002fc80000011607 */
[----:B------:R-:W-:-:S13]  /*4230*/  ISETP.NE.AND P2, PT, R7, 0x1, PT ;  /* 0x000000010700780c */ /* 0x000fda0003f45270 */
[----:B------:R-:W-:Y:S06]  /*4240*/  @!P2 BAR.ARV 0x9, 0x100 ;  /* 0x024400000000ab1d */ /* 0x000fec0000002000 */
.L_x_4365:
[----:B------:R-:W-:Y:S01]  /*4250*/  ULDC.64 UR4, c[0x0][0x990] ;  /* 0x0002640000047ab9 */ /* 0x000fe20000000a00 */
[----:B------:R-:W-:Y:S01]  /*4260*/  ULDC.64 UR6, c[0x0][0x998] ;  /* 0x0002660000067ab9 */ /* 0x000fe20000000a00 */
[----:B------:R-:W-:Y:S01]  /*4270*/  UISETP.NE.U32.AND UP0, UPT, UR4, URZ, UPT ;  /* 0x0000003f0400728c */ /* 0x000fe2000bf05070 */
[----:B0-----:R-:W-:Y:S01]  /*4280*/  IMAD.MOV.U32 R3, RZ, RZ, 0x3f800000 ;  /* 0x3f800000ff037424 */ /* 0x001fe200078e00ff */
        /* <DEDUP_REMOVED lines=10> */
[----:B------:R-:W-:Y:S02]  /*4330*/  @UP0 UIMAD.WIDE.U32 UR12, UR53, UR10, URZ ;  /* 0x0000000a350c02a5 */ /* 0x000fe4000f8e003f */
[----:B------:R-:W-:Y:S02]  /*4340*/  @UP0 UIMAD UR8, UR8, UR10, URZ ;  /* 0x0000000a080802a4 */ /* 0x000fe4000f8e023f */
[----:B------:R-:W-:Y:S02]  /*4350*/  @UP1 UIMAD UR10, UR9, UR14, URZ ;  /* 0x0000000e090a12a4 */ /* 0x000fe4000f8e023f */
[----:B------:R-:W-:-:S02]  /*4360*/  @UP0 UIMAD UR16, UR53, UR11, UR8 ;  /* 0x0000000b351002a4 */ /* 0x000fc4000f8e0208 */
[----:B------:R-:W-:Y:S02]  /*4370*/  @UP1 USHF.R.S32.HI UR19, URZ, 0x1f, UR54 ;  /* 0x0000001f3f131899 */ /* 0x000fe40008011436 */
[----:B------:R-:W-:Y:S02]  /*4380*/  @UP1 UIMAD.WIDE.U32 UR8, UR53, UR14, URZ ;  /* 0x0000000e350812a5 */ /* 0x000fe4000f8e003f */
[----:B------:R-:W-:Y:S02]  /*4390*/  @UP1 UIMAD UR18, UR53, UR15, UR10 ;  /* 0x0000000f351212a4 */ /* 0x000fe4000f8e020a */
        /* <DEDUP_REMOVED lines=18> */
[----:B------:R-:W-:Y:S02]  /*44c0*/  IMAD.U32 R6, RZ, RZ, UR6 ;  /* 0x00000006ff067e24 */ /* 0x000fe4000f8e00ff */
[----:B------:R-:W-:Y:S02]  /*44d0*/  IMAD.U32 R5, RZ, RZ, UR5 ;  /* 0x00000005ff057e24 */ /* 0x000fe4000f8e00ff */
[----:B------:R-:W-:Y:S01]  /*44e0*/  IMAD.U32 R7, RZ, RZ, UR7 ;  /* 0x00000007ff077e24 */ /* 0x000fe2000f8e00ff */
[----:B------:R-:W-:Y:S06]  /*44f0*/  @P0 BRA `(.L_x_4377) ;  /* 0x0000000000080947 */ /* 0x000fec0003800000 */
[----:B------:R-:W0:Y:S02]  /*4500*/  FENCE.VIEW.ASYNC.G ;  /* 0x00000000000073c6 */ /* 0x000e240000000100 */
[----:B0-----:R-:W-:Y:S06]  /*4510*/  BAR.ARV 0xc, 0x180 ;  /* 0x0306000000007b1d */ /* 0x001fec0000002000 */
.L_x_4377:
[----:B------:R-:W3:Y:S01]  /*4520*/  @P1 LDG.E R3, desc[UR46][R4.64] ;  /* 0x0000002e04031981 */ /* 0x000ee2000c1e1900 */
[----:B------:R-:W0:Y:S03]  /*4530*/  LDC R8, c[0x0][0x448] ;  /* 0x00011200ff087b82 */ /* 0x000e260000000800 */
[----:B------:R-:W3:Y:S01]  /*4540*/  @P2 LDG.E R0, desc[UR46][R6.64] ;  /* 0x0000002e06002981 */ /* 0x000ee2000c1e1900 */
[----:B------:R-:W-:Y:S01]  /*4550*/  UIADD3 UR5, UR45, 0x7f, URZ ;  /* 0x0000007f2d057890 */ /* 0x000fe2000fffe03f */
[----:B------:R-:W-:-:S03]  /*4560*/  ULDC UR4, c[0x0][0x988] ;  /* 0x0002620000047ab9 */ /* 0x000fc60000000800 */
[----:B------:R-:W1:Y:S01]  /*4570*/  LDC.64 R10, c[0x0][0x9e0] ;  /* 0x00027800ff0a7b82 */ /* 0x000e620000000a00 */
[----:B0-----:R-:W-:Y:S02]  /*4580*/  ISETP.NE.AND P1, PT, R8, 0x1, PT ;  /* 0x000000010800780c */ /* 0x001fe40003f25270 */
[----:B-1----:R-:W-:-:S11]  /*4590*/  ISETP.GE.AND P2, PT, R11, 0x1, PT ;  /* 0x000000010b00780c */ /* 0x002fd60003f46270 */
[----:B------:R-:W0:Y:S08]  /*45a0*/  @P1 LDC R8, c[0x0][0x44c] ;  /* 0x00011300ff081b82 */ /* 0x000e300000000800 */
[----:B------:R-:W1:Y:S01]  /*45b0*/  @P1 LDC R9, c[0x0][0x450] ;  /* 0x00011400ff091b82 */ /* 0x000e620000000800 */
[----:B0-----:R-:W-:-:S04]  /*45c0*/  @P1 IMAD.HI.U32 R8, R8, UR5, RZ ;  /* 0x0000000508081c27 */ /* 0x001fc8000f8e00ff */
[----:B---3--:R-:W-:Y:S01]  /*45d0*/  FMUL.FTZ R0, R3, R0 ;  /* 0x0000000003007220 */ /* 0x008fe20000410000 */
[----:B------:R-:W-:Y:S01]  /*45e0*/  IMAD.U32 R3, RZ, RZ, UR5 ;  /* 0x00000005ff037e24 */ /* 0x000fe2000f8e00ff */
[----:B-1----:R-:W-:Y:S02]  /*45f0*/  @P1 SHF.R.U32.HI R3, RZ, R9, R8 ;  /* 0x00000009ff031219 */ /* 0x002fe40000011608 */
[----:B------:R-:W-:-:S03]  /*4600*/  FMUL.FTZ R0, R0, UR4 ;  /* 0x0000000400007c20 */ /* 0x000fc60008410000 */
[----:B------:R-:W-:Y:S02]  /*4610*/  IMAD.IADD R5, R26, 0x1, R3 ;  /* 0x000000011a057824 */ /* 0x000fe400078e0203 */
[----:B------:R-:W-:Y:S02]  /*4620*/  R2UR UR36, R0 ;  /* 0x00000000002472ca */ /* 0x000fe400000e0000 */
[----:B------:R-:W-:Y:S01]  /*4630*/  IMAD.IADD R0, R5, 0x1, R10 ;  /* 0x0000000105007824 */ /* 0x000fe200078e020a */
[----:B------:R-:W-:-:S12]  /*4640*/  @!P2 BRA `(.L_x_4378) ;  /* 0x000000000040a947 */ /* 0x000fd80003800000 */
        /* <DEDUP_REMOVED lines=10> */
.L_x_4379:
[----:B------:R-:W-:-:S13]  /*46f0*/  ISETP.NE.AND P0, PT, R11, 0x1, PT ;  /* 0x000000010b00780c */ /* 0x000fda0003f05270 */
[----:B------:R-:W0:Y:S02]  /*4700*/  @P0 LDC.64 R4, c[0x0][0x9e8] ;  /* 0x00027a00ff040b82 */ /* 0x000e240000000a00 */
[----:B0-----:R-:W-:-:S05]  /*4710*/  @P0 IMAD.HI.U32 R4, R3, R4, RZ ;  /* 0x0000000403040227 */ /* 0x001fca00078e00ff */
[----:B------:R-:W-:-:S07]  /*4720*/  @P0 SHF.R.U32.HI R3, RZ, R5, R4 ;  /* 0x00000005ff030219 */ /* 0x000fce0000011604 */
.L_x_4380:
[----:B------:R-:W-:-:S05]  /*4730*/  IMAD R3, R3, R11, R11 ;  /* 0x0000000b03037224 */ /* 0x000fca00078e020b */
[----:B------:R-:W-:-:S07]  /*4740*/  VIMNMX R0, R0, R3, PT ;  /* 0x0000000300007248 */ /* 0x000fce0003fe0100 */
.L_x_4378:
[----:B------:R-:W0:Y:S01]  /*4750*/  @P1 LDC R3, c[0x0][0x44c] ;  /* 0x00011300ff031b82 */ /* 0x000e220000000800 */
[----:B------:R-:W-:Y:S01]  /*4760*/  VIADD R0, R0, 0x9f ;  /* 0x0000009f00007836 */ /* 0x000fe20000000000 */
[----:B------:R-:W-:-:S03]  /*4770*/  ULDC UR4, c[0x0][0x9dc] ;  /* 0x0002770000047ab9 */ /* 0x000fc60000000800 */
[----:B------:R-:W-:-:S03]  /*4780*/  IMAD.HI R0, R0, 0x66666667, RZ ;  /* 0x6666666700007827 */ /* 0x000fc600078e02ff */
[----:B------:R-:W1:Y:S01]  /*4790*/  @P1 LDC R5, c[0x0][0x450] ;  /* 0x00011400ff051b82 */ /* 0x000e620000000800 */
[----:B0-----:R-:W-:-:S04]  /*47a0*/  @P1 IMAD.HI.U32 R4, R3, UR45, RZ ;  /* 0x0000002d03041c27 */ /* 0x001fc8000f8e00ff */
[----:B------:R-:W-:Y:S01]  /*47b0*/  IMAD.U32 R3, RZ, RZ, UR45 ;  /* 0x0000002dff037e24 */ /* 0x000fe2000f8e00ff */
[----:B-1----:R-:W-:-:S05]  /*47c0*/  @P1 SHF.R.U32.HI R3, RZ, R5, R4 ;  /* 0x00000005ff031219 */ /* 0x002fca0000011604 */
[----:B------:R-:W-:Y:S01]  /*47d0*/  IMAD.IADD R4, R104, 0x1, R3 ;  /* 0x0000000168047824 */ /* 0x000fe200078e0203 */
[----:B------:R-:W-:-:S03]  /*47e0*/  SHF.R.U32.HI R3, RZ, 0x1f, R0 ;  /* 0x0000001fff037819 */ /* 0x000fc60000011600 */
[----:B------:R-:W-:Y:S01]  /*47f0*/  VIADD R5, R4, -UR4 ;  /* 0x8000000404057c36 */ /* 0x000fe20008000000 */
[----:B------:R-:W-:-:S04]  /*4800*/  LEA.HI.SX32 R106, R0, R3, 0x1a ;  /* 0x00000003006a7211 */ /* 0x000fc800078fd2ff */
        /* <DEDUP_REMOVED lines=12> */
.L_x_4382:
[----:B------:R-:W-:-:S13]  /*48d0*/  ISETP.NE.AND P0, PT, R11, 0x1, PT ;  /* 0x000000010b00780c */ /* 0x000fda0003f05270 */
[----:B------:R-:W0:Y:S02]  /*48e0*/  @P0 LDC.64 R6, c[0x0][0x9e8] ;  /* 0x00027a00ff060b82 */ /* 0x000e240000000a00 */
[----:B0-----:R-:W-:-:S05]  /*48f0*/  @P0 IMAD.HI.U32 R0, R4, R6, RZ ;  /* 0x0000000604000227 */ /* 0x001fca00078e00ff */
[----:B------:R-:W-:-:S07]  /*4900*/  @P0 SHF.R.U32.HI R4, RZ, R7, R0 ;  /* 0x00000007ff040219 */ /* 0x000fce0000011600 */
.L_x_4383:
[----:B------:R-:W-:-:S05]  /*4910*/  IMAD R4, R4, R11, RZ ;  /* 0x0000000b04047224 */ /* 0x000fca00078e02ff */
[----:B------:R-:W-:-:S13]  /*4920*/  R2UR UR5, R4 ;  /* 0x00000000040572ca */ /* 0x000fda00000e0000 */
[----:B------:R-:W-:-:S04]  /*4930*/  UISETP.LT.AND UP0, UPT, UR4, UR5, UPT ;  /* 0x000000050400728c */ /* 0x000fc8000bf01270 */
[----:B------:R-:W-:-:S12]  /*4940*/  USEL UR4, UR4, UR5, !UP0 ;  /* 0x0000000504047287 */ /* 0x000fd8000c000000 */
.L_x_4381:
        /* <DEDUP_REMOVED lines=13> */
[----:B------:R-:W-:Y:S01]  /*4a20*/  IMAD.MOV.U32 R105, RZ, RZ, RZ ;  /* 0x000000ffff697224 */ /* 0x000fe200078e00ff */
[----:B------:R-:W-:Y:S02]  /*4a30*/  CS2R R8, SRZ ;  /* 0x0000000000087805 */ /* 0x000fe4000001ff00 */
[----:B------:R-:W-:Y:S01]  /*4a40*/  CS2R R102, SRZ ;  /* 0x0000000000667805 */ /* 0x000fe2000001ff00 */
[----:B------:R-:W-:Y:S01]  /*4a50*/  USEL UR52, URZ, UR4, !UP0 ;  /* 0x000000043f347287 */ /* 0x000fe2000c000000 */
[----:B------:R-:W-:Y:S01]  /*4a60*/  IMAD.MOV.U32 R38, RZ, RZ, RZ ;  /* 0x000000ffff267224 */ /* 0x000fe200078e00ff */
[----:B------:R-:W-:Y:S01]  /*4a70*/  CS2R R68, SRZ ;  /* 0x0000000000447805 */ /* 0x000fe2000001ff00 */
[----:B------:R-:W-:Y:S01]  /*4a80*/  IMAD.MOV.U32 R97, RZ, RZ, RZ ;  /* 0x000000ffff617224 */ /* 0x000fe200078e00ff */
[----:B--2---:R-:W-:-:S02]  /*4a90*/  CS2R R46, SRZ ;  /* 0x00000000002e7805 */ /* 0x004fc4000001ff00 */
[----:B------:R-:W-:Y:S02]  /*4aa0*/  CS2R R100, SRZ ;  /* 0x0000000000647805 */ /* 0x000fe4000001ff00 */
[----:B------:R-:W-:Y:S02]  /*4ab0*/  ISETP.GT.AND P1, PT, R106, UR52, PT ;  /* 0x000000346a007c0c */ /* 0x000fe4000bf24270 */
        /* <DEDUP_REMOVED lines=35> */
[----:B------:R-:W-:Y:S01]  /*4cf0*/  IMAD.MOV.U32 R134, RZ, RZ, RZ ;  /* 0x000000ffff867224 */ /* 0x000fe200078e00ff */
[----:B------:R-:W-:Y:S06]  /*4d00*/  @!P1 BRA `(.L_x_4384) ;  /* 0x0000018c00609947 */ /* 0x000fec0003800000 */
[----:B------:R-:W0:Y:S01]  /*4d10*/  SHFL.IDX PT, R0, R235, RZ, 0x1f ;  /* 0x00001fffeb007589 */ /* 0x000e2200000e0000 */
[----:B------:R-:W-:-:S13]  /*4d20*/  R2UR UR5, R232 ;  /* 0x00000000e80572ca */ /* 0x000fda00000e0000 */
[----:B------:R-:W-:-:S06]  /*4d30*/  ULOP3.LUT UP0, URZ, UR5, 0x9f, URZ, 0xc0, !UPT ;  /* 0x0000009f053f7892 */ /* 0x000fcc000f80c03f */
[----:B------:R-:W-:Y:S02]  /*4d40*/  PLOP3.LUT P0, PT, PT, PT, UP0, 0x80, 0x0 ;  /* 0x000000000000781c */ /* 0x000fe40003f0f008 */
[----:B0-----:R-:W-:-:S13]  /*4d50*/  R2UR UR48, R0 ;  /* 0x00000000003072ca */ /* 0x001fda00000e0000 */
[----:B------:R-:W-:-:S04]  /*4d60*/  ULEA.HI UR4, UR48, UR48, URZ, 0x1 ;  /* 0x0000003030047291 */ /* 0x000fc8000f8f083f */
        /* <DEDUP_REMOVED lines=22> */
.L_x_4385:
[----:B------:R-:W-:Y:S02]  /*4ed0*/  ULDC UR4, c[0x0][0x3f4] ;  /* 0x0000fd0000047ab9 */ /* 0x000fe40000000800 */
[----:B------:R-:W-:-:S13]  /*4ee0*/  ISETP.LT.AND P0, PT, RZ, UR4, PT ;  /* 0x00000004ff007c0c */ /* 0x000fda000bf01270 */
[----:B------:R-:W-:Y:S05]  /*4ef0*/  @P0 BRA `(.L_x_4386) ;  /* 0x0000000000400947 */ /* 0x000fea0003800000 */
[----:B------:R-:W-:Y:S01]  /*4f00*/  ULEA.HI UR4, UR58, UR58, URZ, 0x1 ;  /* 0x0000003a3a047291 */ /* 0x000fe2000f8f083f */
[----:B------:R-:W-:-:S03]  /*4f10*/  IMAD.U32 R3, RZ, RZ, UR39 ;  /* 0x00000027ff037e24 */ /* 0x000fc6000f8e00ff */
[----:B------:R-:W-:-:S04]  /*4f20*/  ULOP3.LUT UR4, UR4, 0xfffffffe, URZ, 0xc0, !UPT ;  /* 0xfffffffe04047892 */ /* 0x000fc8000f8ec03f */
[----:B------:R-:W-:-:S06]  /*4f30*/  UIADD3 UR4, UR58, -UR4, URZ ;  /* 0x800000043a047290 */ /* 0x000fcc000fffe03f */
[----:B------:R-:W-:-:S05]  /*4f40*/  IMAD.U32 R0, RZ, RZ, UR4 ;  /* 0x00000004ff007e24 */ /* 0x000fca000f8e00ff */
[----:B------:R-:W-:-:S04]  /*4f50*/  SHF.L.U32 R0, R0, 0x1f, RZ ;  /* 0x0000001f00007819 */ /* 0x000fc800000006ff */
[----:B------:R0:W1:Y:S03]  /*4f60*/  SYNCS.PHASECHK.TRANS64.TRYWAIT P0, [R3+URZ+0x33400], R0 ;  /* 0x03340000030075a7 */ /* 0x000066000800017f */
[----:B-1----:R-:W-:Y:S05]  /*4f70*/  @!P0 NANOSLEEP.SYNCS 0x989680 ;  /* 0x009896800000895d */ /* 0x002fea0003900000 */
[----:B------:R-:W1:Y:S02]  /*4f80*/  @!P0 SYNCS.PHASECHK.TRANS64 P0, [R3+URZ+0x33400], R0 ;  /* 0x03340000030085a7 */ /* 0x000e64000800007f */
[----:B-1----:R-:W-:Y:S05]  /*4f90*/  @P0 BRA `(.L_x_4387) ;  /* 0x0000006c00f80947 */ /* 0x002fea0003800000 */
.L_x_4388:
[----:B0-----:R-:W-:-:S04]  /*4fa0*/  IMAD.U32 R3, RZ, RZ, UR39 ;  /* 0x00000027ff037e24 */ /* 0x001fc8000f8e00ff */
[----:B------:R0:W1:Y:S03]  /*4fb0*/  SYNCS.PHASECHK.TRANS64.TRYWAIT P0, [R3+URZ+0x33400], R0 ;  /* 0x03340000030075a7 */ /* 0x000066000800017f */
[----:B-1----:R-:W-:Y:S05]  /*4fc0*/  @!P0 NANOSLEEP.SYNCS 0x989680 ;  /* 0x009896800000895d */ /* 0x002fea0003900000 */
[----:B------:R-:W1:Y:S02]  /*4fd0*/  @!P0 SYNCS.PHASECHK.TRANS64 P0, [R3+URZ+0x33400], R0 ;  /* 0x03340000030085a7 */ /* 0x000e64000800007f */
[----:B-1----:R-:W-:Y:S05]  /*4fe0*/  @!P0 BRA `(.L_x_4388) ;  /* 0xfffffffc00ec8947 */ /* 0x002fea000383ffff */
[----:B------:R-:W-:Y:S05]  /*4ff0*/  BRA `(.L_x_4387) ;  /* 0x0000006c00e07947 */ /* 0x000fea0003800000 */
.L_x_4386:
[----:B------:R-:W-:Y:S01]  /*5000*/  R2UR UR5, R232 ;  /* 0x00000000e80572ca */ /* 0x000fe200000e0000 */
[----:B------:R-:W-:Y:S01]  /*5010*/  USHF.R.S32.HI UR4, URZ, 0x1f, UR40 ;  /* 0x0000001f3f047899 */ /* 0x000fe20008011428 */
[----:B------:R-:W-:Y:S01]  /*5020*/  ULDC.64 UR6, c[0x0][0x3f8] ;  /* 0x0000fe0000067ab9 */ /* 0x000fe20000000a00 */
[----:B------:R-:W-:Y:S01]  /*5030*/  ULDC.64 UR8, c[0x0][0x408] ;  /* 0x0001020000087ab9 */ /* 0x000fe20000000a00 */
[----:B------:R-:W-:Y:S02]  /*5040*/  IMAD.U32 R26, RZ, RZ, UR6 ;  /* 0x00000006ff1a7e24 */ /* 0x000fe4000f8e00ff */
[----:B------:R-:W-:Y:S02]  /*5050*/  IMAD.U32 R28, RZ, RZ, UR8 ;  /* 0x00000008ff1c7e24 */ /* 0x000fe4000f8e00ff */
[----:B------:R-:W-:-:S05]  /*5060*/  IMAD.WIDE.U32 R26, R26, UR40, RZ ;  /* 0x000000281a1a7c25 */ /* 0x000fca000f8e00ff */
[----:B------:R-:W-:Y:S01]  /*5070*/  ULOP3.LUT UP0, URZ, UR5, 0x1bf, URZ, 0xc0, !UPT ;  /* 0x000001bf053f7892 */ /* 0x000fe2000f80c03f */
[----:B------:R-:W-:Y:S01]  /*5080*/  IMAD.WIDE.U32 R28, R28, UR40, RZ ;  /* 0x000000281c1c7c25 */ /* 0x000fe2000f8e00ff */
[----:B------:R-:W-:Y:S02]  /*5090*/  UIMAD UR5, UR4, UR6, URZ ;  /* 0x00000006040572a4 */ /* 0x000fe4000f8e023f */
[----:B------:R-:W-:Y:S02]  /*50a0*/  UIMAD UR4, UR4, UR8, URZ ;  /* 0x00000008040472a4 */ /* 0x000fe4000f8e023f */
[----:B------:R-:W-:Y:S01]  /*50b0*/  PLOP3.LUT P0, PT, PT, PT, UP0, 0x80, 0x0 ;  /* 0x000000000000781c */ /* 0x000fe20003f0f008 */
[----:B------:R-:W-:Y:S02]  /*50c0*/  UIMAD UR5, UR40, UR7, UR5 ;  /* 0x00000007280572a4 */ /* 0x000fe4000f8e0205 */
[----:B------:R-:W-:-:S04]  /*50d0*/  UIMAD UR4, UR40, UR9, UR4 ;  /* 0x00000009280472a4 */ /* 0x000fc8000f8e0204 */
[----:B------:R-:W-:Y:S02]  /*50e0*/  VIADD R31, R27, UR5 ;  /* 0x000000051b1f7c36 */ /* 0x000fe40008000000 */
[----:B------:R-:W-:-:S04]  /*50f0*/  VIADD R33, R29, UR4 ;  /* 0x000000041d217c36 */ /* 0x000fc80008000000 */
        /* <DEDUP_REMOVED lines=17> */
.L_x_4389:
[----:B------:R-:W-:Y:S01]  /*5210*/  ULDC.U8 UR4, c[0x0][0x410] ;  /* 0x0001040000047ab9 */ /* 0x000fe20000000000 */
[----:B------:R-:W-:Y:S01]  /*5220*/  BSSY B0, `(.L_x_4390) ;  /* 0x00006cd000007945 */ /* 0x000fe20003800000 */
[----:B------:R-:W-:Y:S01]  /*5230*/  ISETP.NE.AND P0, PT, RZ, UR4, PT ;  /* 0x00000004ff007c0c */ /* 0x000fe2000bf05270 */
[----:B------:R-:W-:-:S12]  /*5240*/  VIADD R10, R16, UR45 ;  /* 0x0000002d100a7c36 */ /* 0x000fd80008000000 */
[----:B------:R-:W-:Y:S05]  /*5250*/  @!P0 BRA `(.L_x_4391) ;  /* 0x0000003400a88947 */ /* 0x000fea0003800000 */
[----:B------:R-:W0:Y:S01]  /*5260*/  LDC R21, c[0x0][0x448] ;  /* 0x00011200ff157b82 */ /* 0x000e220000000800 */
[----:B------:R-:W-:Y:S01]  /*5270*/  ULDC.64 UR4, c[0x0][0x3f8] ;  /* 0x0000fe0000047ab9 */ /* 0x000fe20000000a00 */
[----:B------:R-:W-:Y:S01]  /*5280*/  IMAD.MOV.U32 R6, RZ, RZ, R26 ;  /* 0x000000ffff067224 */ /* 0x000fe200078e001a */
[----:B------:R-:W-:Y:S01]  /*5290*/  ULDC.64 UR6, c[0x0][0x408] ;  /* 0x0001020000067ab9 */ /* 0x000fe20000000a00 */
[----:B------:R-:W-:Y:S02]  /*52a0*/  IMAD.MOV.U32 R7, RZ, RZ, R31 ;  /* 0x000000ffff077224 */ /* 0x000fe400078e001f */
[----:B------:R-:W-:Y:S02]  /*52b0*/  IMAD.MOV.U32 R8, RZ, RZ, R28 ;  /* 0x000000ffff087224 */ /* 0x000fe400078e001c */
[----:B------:R-:W-:Y:S02]  /*52c0*/  IMAD.MOV.U32 R9, RZ, RZ, R33 ;  /* 0x000000ffff097224 */ /* 0x000fe400078e0021 */
[----:B------:R-:W-:-:S02]  /*52d0*/  VIADD R59, R24, 0x30 ;  /* 0x00000030183b7836 */ /* 0x000fc40000000000 */
[----:B------:R-:W-:Y:S01]  /*52e0*/  VIADD R61, R24, 0x10 ;  /* 0x00000010183d7836 */ /* 0x000fe20000000000 */
[----:B0-----:R-:W-:-:S13]  /*52f0*/  ISETP.NE.AND P0, PT, R21, 0x1, PT ;  /* 0x000000011500780c */ /* 0x001fda0003f05270 */
[----:B------:R-:W0:Y:S08]  /*5300*/  @P0 LDC R3, c[0x0][0x44c] ;  /* 0x00011300ff030b82 */ /* 0x000e300000000800 */
[----:B------:R-:W1:Y:S01]  /*5310*/  @P0 LDC R5, c[0x0][0x450] ;  /* 0x00011400ff050b82 */ /* 0x000e620000000800 */
[----:B0-----:R-:W-:-:S04]  /*5320*/  @P0 IMAD.HI.U32 R0, R10, R3, RZ ;  /* 0x000000030a000227 */ /* 0x001fc800078e00ff */
[----:B------:R-:W-:Y:S01]  /*5330*/  IMAD.MOV.U32 R3, RZ, RZ, R10 ;  /* 0x000000ffff037224 */ /* 0x000fe200078e000a */
[----:B-1----:R-:W-:-:S04]  /*5340*/  @P0 SHF.R.U32.HI R3, RZ, R5, R0 ;  /* 0x00000005ff030219 */ /* 0x002fc80000011600 */
[----:B------:R-:W-:Y:S01]  /*5350*/  SHF.R.S32.HI R0, RZ, 0x1f, R3 ;  /* 0x0000001fff007819 */ /* 0x000fe20000011403 */
[----:B------:R-:W-:-:S04]  /*5360*/  IMAD.WIDE.U32 R6, R3, UR4, R6 ;  /* 0x0000000403067c25 */ /* 0x000fc8000f8e0006 */
[C---:B------:R-:W-:Y:S02]  /*5370*/  IMAD R4, R0.reuse, UR4, RZ ;  /* 0x0000000400047c24 */ /* 0x040fe4000f8e02ff */
[----:B------:R-:W-:Y:S02]  /*5380*/  IMAD R0, R0, UR6, RZ ;  /* 0x0000000600007c24 */ /* 0x000fe4000f8e02ff */
[----:B------:R-:W-:-:S04]  /*5390*/  IMAD.WIDE.U32 R8, R3, UR6, R8 ;  /* 0x0000000603087c25 */ /* 0x000fc8000f8e0008 */
[C---:B------:R-:W-:Y:S01]  /*53a0*/  IMAD R13, R3.reuse, UR5, R4 ;  /* 0x00000005030d7c24 */ /* 0x040fe2000f8e0204 */
[----:B------:R-:W-:Y:S01]  /*53b0*/  ULDC.64 UR4, c[0x0][0x3e8] ;  /* 0x0000fa0000047ab9 */ /* 0x000fe20000000a00 */
[----:B------:R-:W-:Y:S01]  /*53c0*/  IMAD R11, R3, UR7, R0 ;  /* 0x00000007030b7c24 */ /* 0x000fe2000f8e0200 */
[----:B------:R-:W-:Y:S01]  /*53d0*/  ULDC.64 UR6, c[0x0][0x400] ;  /* 0x0001000000067ab9 */ /* 0x000fe20000000a00 */
[----:B------:R-:W-:Y:S01]  /*53e0*/  IADD3 R3, P0, R6, UR4, RZ ;  /* 0x0000000406037c10 */ /* 0x000fe2000ff1e0ff */
[----:B------:R-:W-:Y:S01]  /*53f0*/  UMOV UR4, 0xffffffff ;  /* 0xffffffff00047882 */ /* 0x000fe20000000000 */
[----:B------:R-:W-:Y:S02]  /*5400*/  IADD3 R5, P1, R8, UR6, RZ ;  /* 0x0000000608057c10 */ /* 0x000fe4000ff3e0ff */
[----:B------:R-:W-:Y:S02]  /*5410*/  IADD3.X R13, R7, UR5, R13, P0, !PT ;  /* 0x00000005070d7c10 */ /* 0x000fe400087fe40d */
[----:B------:R-:W-:Y:S01]  /*5420*/  IADD3.X R4, R9, UR7, R11, P1, !PT ;  /* 0x0000000709047c10 */ /* 0x000fe20008ffe40b */
[----:B------:R-:W-:Y:S08]  /*5430*/  BRA.DIV UR4, `(.L_x_4392) ;  /* 0x0000023e04c47947 */ /* 0x000ff0000b800000 */
[----:B------:R0:W1:Y:S04]  /*5440*/  SHFL.IDX PT, R0, R13, RZ, 0x1e1f ;  /* 0x001e1fff0d007589 */ /* 0x00006800000e0000 */
[----:B------:R-:W2:Y:S04]  /*5450*/  SHFL.IDX PT, R3, R3, RZ, 0x1e1f ;  /* 0x001e1fff03037589 */ /* 0x000ea800000e0000 */
[----:B------:R-:W3:Y:S04]  /*5460*/  SHFL.IDX PT, R4, R4, RZ, 0x1e1f ;  /* 0x001e1fff04047589 */ /* 0x000ee800000e0000 */
[----:B------:R0:W4:Y:S02]  /*5470*/  SHFL.IDX PT, R14, R5, RZ, 0x1e1f ;  /* 0x001e1fff050e7589 */ /* 0x00012400000e0000 */
.L_x_4670:
[----:B0-----:R-:W-:Y:S01]  /*5480*/  IMAD R5, R18, R21, RZ ;  /* 0x0000001512057224 */ /* 0x001fe200078e02ff */
        /* <DEDUP_REMOVED lines=15> */
[----:B------:R-:W-:Y:S01]  /*5580*/  ULDC UR4, c[0x0][0x3f4] ;  /* 0x0000fd0000047ab9 */ /* 0x000fe20000000800 */
[----:B------:R-:W-:Y:S02]  /*5590*/  SHF.R.S32.HI R9, RZ, 0x1f, R61 ;  /* 0x0000001fff097819 */ /* 0x000fe4000001143d */
[----:B------:R-:W-:Y:S02]  /*55a0*/  CS2R R20, SRZ ;  /* 0x0000000000147805 */ /* 0x000fe4000001ff00 */
[----:B------:R-:W-:Y:S02]  /*55b0*/  ISETP.GE.AND P0, PT, R61, UR4, PT ;  /* 0x000000043d007c0c */ /* 0x000fe4000bf06270 */
[----:B------:R-:W-:Y:S02]  /*55c0*/  CS2R R32, SRZ ;  /* 0x0000000000207805 */ /* 0x000fe4000001ff00 */
[----:B------:R-:W-:Y:S02]  /*55d0*/  ISETP.GE.AND P3, PT, R77, UR4, PT ;  /* 0x000000044d007c0c */ /* 0x000fe4000bf66270 */
[----:B------:R-:W-:-:S02]  /*55e0*/  ISETP.GE.AND P2, PT, R59, UR4, PT ;  /* 0x000000043b007c0c */ /* 0x000fc4000bf46270 */
[----:B------:R-:W-:-:S05]  /*55f0*/  SHF.R.S32.HI R15, RZ, 0x1f, R77 ;  /* 0x0000001fff0f7819 */ /* 0x000fca000001144d */
[C---:B--2---:R-:W-:Y:S02]  /*5600*/  @!P0 IADD3 R6, P1, R61.reuse, R3, RZ ;  /* 0x000000033d068210 */ /* 0x044fe40007f3e0ff */
[----:B----4-:R-:W-:-:S03]  /*5610*/  @!P0 IADD3 R8, P4, R61, R14, RZ ;  /* 0x0000000e3d088210 */ /* 0x010fc60007f9e0ff */
[--C-:B-1----:R-:W-:Y:S01]  /*5620*/  @!P0 IMAD.X R7, R0, 0x1, R9.reuse, P1 ;  /* 0x0000000100078824 */ /* 0x102fe200008e0609 */
[----:B------:R-:W-:Y:S01]  /*5630*/  ISETP.GE.AND P1, PT, R43, UR4, PT ;  /* 0x000000042b007c0c */ /* 0x000fe2000bf26270 */
[----:B---3--:R-:W-:Y:S01]  /*5640*/  @!P0 IMAD.X R9, R4, 0x1, R9, P4 ;  /* 0x0000000104098824 */ /* 0x008fe200020e0609 */
[CC--:B------:R-:W-:Y:S02]  /*5650*/  @!P3 IADD3 R34, P4, R77.reuse, R3.reuse, RZ ;  /* 0x000000034d22b210 */ /* 0x0c0fe40007f9e0ff */
[-C--:B------:R-:W-:Y:S01]  /*5660*/  @!P3 IADD3 R36, P5, R77, R14.reuse, RZ ;  /* 0x0000000e4d24b210 */ /* 0x080fe20007fbe0ff */
[----:B------:R-:W5:Y:S01]  /*5670*/  @!P0 LD.E.64 R20, desc[UR46][R6.64] ;  /* 0x0000002e06148980 */ /* 0x000f62000c101b00 */
[----:B------:R-:W-:Y:S01]  /*5680*/  SHF.R.S32.HI R13, RZ, 0x1f, R59 ;  /* 0x0000001fff0d7819 */ /* 0x000fe2000001143b */
[--C-:B------:R-:W-:Y:S01]  /*5690*/  @!P3 IMAD.X R35, R0, 0x1, R15.reuse, P4 ;  /* 0x000000010023b824 */ /* 0x100fe200020e060f */
[C---:B------:R-:W-:Y:S01]  /*56a0*/  @!P2 IADD3 R48, P4, R59.reuse, R3, RZ ;  /* 0x000000033b30a210 */ /* 0x040fe20007f9e0ff */
[----:B------:R0:W5:Y:S01]  /*56b0*/  @!P0 LD.E.64 R32, desc[UR46][R8.64] ;  /* 0x0000002e08208980 */ /* 0x000162000c101b00 */
[----:B------:R-:W-:Y:S01]  /*56c0*/  ISETP.GE.AND P0, PT, R24, UR4, PT ;  /* 0x0000000418007c0c */ /* 0x000fe2000bf06270 */
[----:B------:R-:W-:Y:S01]  /*56d0*/  @!P3 IMAD.X R37, R4, 0x1, R15, P5 ;  /* 0x000000010425b824 */ /* 0x000fe200028e060f */
[----:B------:R-:W-:Y:S01]  /*56e0*/  @!P2 IADD3 R50, P5, R59, R14, RZ ;  /* 0x0000000e3b32a210 */ /* 0x000fe20007fbe0ff */
[----:B------:R-:W-:Y:S01]  /*56f0*/  @!P2 IMAD.X R49, R0, 0x1, R13, P4 ;  /* 0x000000010031a824 */ /* 0x000fe200020e060d */
[----:B------:R-:W-:-:S02]  /*5700*/  SHF.R.S32.HI R11, RZ, 0x1f, R43 ;  /* 0x0000001fff0b7819 */ /* 0x000fc4000001142b */
[----:B------:R-:W-:Y:S02]  /*5710*/  CS2R R30, SRZ ;  /* 0x00000000001e7805 */ /* 0x000fe4000001ff00 */
[C---:B------:R-:W-:Y:S01]  /*5720*/  @!P1 IADD3 R52, P4, R43.reuse, R3, RZ ;  /* 0x000000032b349210 */ /* 0x040fe20007f9e0ff */
[----:B------:R-:W-:Y:S01]  /*5730*/  @!P2 IMAD.X R51, R4, 0x1, R13, P5 ;  /* 0x000000010433a824 */ /* 0x000fe200028e060d */
[----:B------:R-:W-:Y:S02]  /*5740*/  @!P1 IADD3 R54, P5, R43, R14, RZ ;  /* 0x0000000e2b369210 */ /* 0x000fe40007fbe0ff */
[----:B------:R-:W-:Y:S01]  /*5750*/  CS2R R12, SRZ ;  /* 0x00000000000c7805 */ /* 0x000fe2000001ff00 */
[--C-:B------:R-:W-:Y:S01]  /*5760*/  @!P1 IMAD.X R53, R0, 0x1, R11.reuse, P4 ;  /* 0x0000000100359824 */ /* 0x100fe200020e060b */
[----:B------:R-:W-:Y:S01]  /*5770*/  ISETP.GE.AND P4, PT, R76, UR4, PT ;  /* 0x000000044c007c0c */ /* 0x000fe2000bf86270 */
[----:B------:R-:W-:Y:S01]  /*5780*/  @!P1 IMAD.X R55, R4, 0x1, R11, P5 ;  /* 0x0000000104379824 */ /* 0x000fe200028e060b */
[----:B0-----:R-:W-:-:S02]  /*5790*/  @!P0 SHF.R.S32.HI R9, RZ, 0x1f, R24 ;  /* 0x0000001fff098819 */ /* 0x001fc40000011418 */
[----:B------:R0:W5:Y:S01]  /*57a0*/  @!P3 LD.E.64 R12, desc[UR46][R34.64] ;  /* 0x0000002e220cb980 */ /* 0x000162000c101b00 */
[----:B------:R-:W-:Y:S02]  /*57b0*/  @!P0 IADD3 R6, P5, R24, R3, RZ ;  /* 0x0000000318068210 */ /* 0x000fe40007fbe0ff */
[----:B------:R-:W-:Y:S01]  /*57c0*/  SHF.R.S32.HI R11, RZ, 0x1f, R76 ;  /* 0x0000001fff0b7819 */ /* 0x000fe2000001144c */
[----:B------:R1:W5:Y:S02]  /*57d0*/  @!P3 LD.E.64 R30, desc[UR46][R36.64] ;  /* 0x0000002e241eb980 */ /* 0x000364000c101b00 */
[----:B------:R-:W-:Y:S01]  /*57e0*/  @!P0 IMAD.X R7, R0, 0x1, R9, P5 ;  /* 0x0000000100078824 */ /* 0x000fe200028e0609 */
[----:B------:R-:W-:-:S05]  /*57f0*/  @!P0 IADD3 R46, P5, R24, R14, RZ ;  /* 0x0000000e182e8210 */ /* 0x000fca0007fbe0ff */
[----:B------:R-:W-:Y:S01]  /*5800*/  @!P0 IMAD.X R47, R4, 0x1, R9, P5 ;  /* 0x00000001042f8824 */ /* 0x000fe200028e0609 */
[----:B------:R-:W-:-:S05]  /*5810*/  @!P4 IADD3 R56, P5, R76, R3, RZ ;  /* 0x000000034c38c210 */ /* 0x000fca0007fbe0ff */
[--C-:B------:R-:W-:Y:S01]  /*5820*/  @!P4 IMAD.X R57, R0, 0x1, R11.reuse, P5 ;  /* 0x000000010039c824 */ /* 0x100fe200028e060b */
[----:B------:R-:W-:Y:S02]  /*5830*/  @!P4 IADD3 R14, P5, R76, R14, RZ ;  /* 0x0000000e4c0ec210 */ /* 0x000fe40007fbe0ff */
[----:B------:R-:W-:Y:S02]  /*5840*/  CS2R R28, SRZ ;  /* 0x00000000001c7805 */ /* 0x000fe4000001ff00 */
[----:B------:R-:W-:Y:S02]  /*5850*/  CS2R R8, SRZ ;  /* 0x0000000000087805 */ /* 0x000fe4000001ff00 */
[----:B------:R-:W-:Y:S02]  /*5860*/  CS2R R26, SRZ ;  /* 0x00000000001a7805 */ /* 0x000fe4000001ff00 */
[----:B------:R-:W-:Y:S01]  /*5870*/  CS2R R40, SRZ ;  /* 0x0000000000287805 */ /* 0x000fe2000001ff00 */
[----:B------:R-:W-:Y:S01]  /*5880*/  @!P4 IMAD.X R15, R4, 0x1, R11, P5 ;  /* 0x00000001040fc824 */ /* 0x000fe200028e060b */
[----:B------:R-:W-:-:S02]  /*5890*/  CS2R R10, SRZ ;  /* 0x00000000000a7805 */ /* 0x000fc4000001ff00 */
[----:B------:R-:W-:Y:S02]  /*58a0*/  CS2R R44, SRZ ;  /* 0x00000000002c7805 */ /* 0x000fe4000001ff00 */
[----:B0-----:R-:W-:Y:S02]  /*58b0*/  CS2R R34, SRZ ;  /* 0x0000000000227805 */ /* 0x001fe4000001ff00 */
[----:B-1----:R-:W-:Y:S01]  /*58c0*/  CS2R R36, SRZ ;  /* 0x0000000000247805 */ /* 0x002fe2000001ff00 */
[----:B------:R0:W5:Y:S04]  /*58d0*/  @!P2 LD.E.64 R28, desc[UR46][R50.64] ;  /* 0x0000002e321ca980 */ /* 0x000168000c101b00 */
[----:B------:R0:W5:Y:S04]  /*58e0*/  @!P2 LD.E.64 R10, desc[UR46][R48.64] ;  /* 0x0000002e300aa980 */ /* 0x000168000c101b00 */
[----:B------:R0:W5:Y:S04]  /*58f0*/  @!P1 LD.E.64 R8, desc[UR46][R52.64] ;  /* 0x0000002e34089980 */ /* 0x000168000c101b00 */
[----:B------:R0:W5:Y:S04]  /*5900*/  @!P1 LD.E.64 R26, desc[UR46][R54.64] ;  /* 0x0000002e361a9980 */ /* 0x000168000c101b00 */
[----:B------:R0:W5:Y:S04]  /*5910*/  @!P0 LD.E.64 R40, desc[UR46][R6.64] ;  /* 0x0000002e06288980 */ /* 0x000168000c101b00 */
[----:B------:R0:W5:Y:S04]  /*5920*/  @!P0 LD.E.64 R44, desc[UR46][R46.64] ;  /* 0x0000002e2e2c8980 */ /* 0x000168000c101b00 */
[----:B------:R0:W5:Y:S04]  /*5930*/  @!P4 LD.E.64 R34, desc[UR46][R56.64] ;  /* 0x0000002e3822c980 */ /* 0x000168000c101b00 */
[----:B------:R0:W5:Y:S02]  /*5940*/  @!P4 LD.E.64 R36, desc[UR46][R14.64] ;  /* 0x0000002e0e24c980 */ /* 0x000164000c101b00 */
.L_x_4394:
[----:B------:R-:W-:Y:S05]  /*5950*/  BSYNC B1 ;  /* 0x0000000000017941 */ /* 0x000fea0003800000 */
.L_x_4393:
[----:B------:R-:W-:Y:S01]  /*5960*/  ULEA.HI UR4, UR58, UR58, URZ, 0x1 ;  /* 0x0000003a3a047291 */ /* 0x000fe2000f8f083f */
[----:B---3--:R-:W-:-:S03]  /*5970*/  IMAD.U32 R4, RZ, RZ, UR45 ;  /* 0x0000002dff047e24 */ /* 0x008fc6000f8e00ff */
[----:B------:R-:W-:Y:S02]  /*5980*/  ULOP3.LUT UR4, UR4, 0xfffffffe, URZ, 0xc0, !UPT ;  /* 0xfffffffe04047892 */ /* 0x000fe4000f8ec03f */
[----:B--2---:R-:W-:Y:S02]  /*5990*/  VIADDMNMX R3, R5, -R4, 0x80, PT ;  /* 0x0000008005037446 */ /* 0x004fe40003800904 */
[----:B------:R-:W-:Y:S02]  /*59a0*/  UIADD3 UR4, UR58, -UR4, URZ ;  /* 0x800000043a047290 */ /* 0x000fe4000fffe03f */
[----:B------:R-:W-:-:S04]  /*59b0*/  ISETP.GE.AND P1, PT, R16, R3, PT ;  /* 0x000000031000720c */ /* 0x000fc80003f26270 */
[----:B-1----:R-:W-:-:S05]  /*59c0*/  IMAD.U32 R0, RZ, RZ, UR4 ;  /* 0x00000004ff007e24 */ /* 0x002fca000f8e00ff */
[----:B------:R-:W-:-:S04]  /*59d0*/  SHF.L.U32 R0, R0, 0x1f, RZ ;  /* 0x0000001f00007819 */ /* 0x000fc800000006ff */
[----:B------:R-:W1:Y:S02]  /*59e0*/  SYNCS.PHASECHK.TRANS64.TRYWAIT P0, [UR39+0x33400], R0 ;  /* 0x03340000ff0075a7 */ /* 0x000e640008000167 */
[----:B-1----:R-:W-:Y:S05]  /*59f0*/  @!P0 BRA `(.L_x_4395) ;  /* 0x0000023800ac8947 */ /* 0x002fea0003800000 */
.L_x_4671:
[----:B------:R-:W-:Y:S05]  /*5a00*/  @P1 BRA `(.L_x_4396) ;  /* 0x0000006400381947 */ /* 0x000fea0003800000 */
[----:B-1----:R-:W1:Y:S01]  /*5a10*/  LDC R0, c[0x0][0x3f4] ;  /* 0x0000fd00ff007b82 */ /* 0x002e620000000800 */
[----:B------:R-:W-:Y:S01]  /*5a20*/  LOP3.LUT R42, R42, 0x10, R17, 0xf8, !PT ;  /* 0x000000102a2a7812 */ /* 0x000fe200078ef811 */
[----:B------:R-:W-:Y:S01]  /*5a30*/  BSSY B1, `(.L_x_4397) ;  /* 0x0000083000017945 */ /* 0x000fe20003800000 */
[----:B------:R-:W-:Y:S02]  /*5a40*/  LOP3.LUT P5, RZ, R228, 0x2, RZ, 0xc0, !PT ;  /* 0x00000002e4ff7812 */ /* 0x000fe400078ac0ff */
[----:B------:R-:W-:-:S05]  /*5a50*/  LOP3.LUT R42, R42, R39, RZ, 0x3c, !PT ;  /* 0x000000272a2a7212 */ /* 0x000fca00078e3cff */
[----:B------:R-:W-:-:S04]  /*5a60*/  IMAD.IADD R3, R225, 0x1, R42 ;  /* 0x00000001e1037824 */ /* 0x000fc800078e022a */
[----:B------:R-:W-:Y:S01]  /*5a70*/  VIADD R3, R3, UR39 ;  /* 0x0000002703037c36 */ /* 0x000fe20008000000 */
[-C--:B-1----:R-:W-:Y:S02]  /*5a80*/  ISETP.GE.AND P6, PT, R24, R0.reuse, PT ;  /* 0x000000001800720c */ /* 0x082fe40003fc6270 */
[-C--:B------:R-:W-:Y:S02]  /*5a90*/  ISETP.GE.AND P0, PT, R61, R0.reuse, PT ;  /* 0x000000003d00720c */ /* 0x080fe40003f06270 */
[-C--:B------:R-:W-:Y:S02]  /*5aa0*/  ISETP.GE.AND P1, PT, R77, R0.reuse, PT ;  /* 0x000000004d00720c */ /* 0x080fe40003f26270 */
[-C--:B------:R-:W-:Y:S02]  /*5ab0*/  ISETP.GE.AND P2, PT, R59, R0.reuse, PT ;  /* 0x000000003b00720c */ /* 0x080fe40003f46270 */
[-C--:B------:R-:W-:Y:S02]  /*5ac0*/  ISETP.GE.AND P3, PT, R43, R0.reuse, PT ;  /* 0x000000002b00720c */ /* 0x080fe40003f66270 */
[----:B------:R-:W-:Y:S01]  /*5ad0*/  ISETP.GE.AND P4, PT, R76, R0, PT ;  /* 0x000000004c00720c */ /* 0x000fe20003f86270 */
[----:B------:R-:W-:-:S02]  /*5ae0*/  VIADD R0, R3, 0x20 ;  /* 0x0000002003007836 */ /* 0x000fc40000000000 */
[----:B------:R-:W-:Y:S10]  /*5af0*/  @P6 BRA `(.L_x_4398) ;  /* 0x0000000400d86947 */ /* 0x000ff40003800000 */
[----:B0-----:R-:W0:Y:S01]  /*5b00*/  LDS.128 R4, [R3+0x1e200] ;  /* 0x01e2000003047984 */ /* 0x001e220000000c00 */
[----:B-----5:R-:W-:Y:S02]  /*5b10*/  SHF.R.U32.HI R15, RZ, 0x8, R40 ;  /* 0x00000008ff0f7819 */ /* 0x020fe40000011628 */
[----:B----4-:R-:W-:Y:S02]  /*5b20*/  LOP3.LUT R14, R40, 0xff, RZ, 0xc0, !PT ;  /* 0x000000ff280e7812 */ /* 0x010fe400078ec0ff */
[----:B------:R-:W-:Y:S02]  /*5b30*/  LOP3.LUT R15, R15, 0xff, RZ, 0xc0, !PT ;  /* 0x000000ff0f0f7812 */ /* 0x000fe400078ec0ff */
[----:B------:R-:W-:Y:S02]  /*5b40*/  SHF.R.U32.HI R39, RZ, 0x8, R45 ;  /* 0x00000008ff277819 */ /* 0x000fe4000001162d */
[----:B------:R-:W-:Y:S02]  /*5b50*/  SHF.R.U32.HI R24, RZ, 0x8, R41 ;  /* 0x00000008ff187819 */ /* 0x000fe40000011629 */
[----:B------:R-:W-:-:S02]  /*5b60*/  PRMT R15, R15, 0x7604, R14 ;  /* 0x000076040f0f7816 */ /* 0x000fc4000000000e */
[----:B------:R-:W-:Y:S02]  /*5b70*/  SHF.R.U32.HI R43, RZ, 0x10, R41 ;  /* 0x00000010ff2b7819 */ /* 0x000fe40000011629 */
[----:B------:R-:W-:Y:S02]  /*5b80*/  SHF.R.U32.HI R14, RZ, 0x8, R44 ;  /* 0x00000008ff0e7819 */ /* 0x000fe4000001162c */
[----:B------:R-:W-:Y:S02]  /*5b90*/  LOP3.LUT R38, R45, 0xff, RZ, 0xc0, !PT ;  /* 0x000000ff2d267812 */ /* 0x000fe400078ec0ff */
[----:B------:R-:W-:Y:S02]  /*5ba0*/  LOP3.LUT R39, R39, 0xff, RZ, 0xc0, !PT ;  /* 0x000000ff27277812 */ /* 0x000fe400078ec0ff */
[----:B------:R-:W-:Y:S02]  /*5bb0*/  SHF.R.U32.HI R42, RZ, 0x10, R45 ;  /* 0x00000010ff2a7819 */ /* 0x000fe4000001162d */
[----:B------:R-:W-:-:S02]  /*5bc0*/  LOP3.LUT R17, R41, 0xff, RZ, 0xc0, !PT ;  /* 0x000000ff29117812 */ /* 0x000fc400078ec0ff */
[----:B------:R-:W-:Y:S02]  /*5bd0*/  LOP3.LUT R24, R24, 0xff, RZ, 0xc0, !PT ;  /* 0x000000ff18187812 */ /* 0x000fe400078ec0ff */
[----:B------:R-:W-:Y:S01]  /*5be0*/  LOP3.LUT R25, R14, 0xff, RZ, 0xc0, !PT ;  /* 0x000000ff0e197812 */ /* 0x000fe200078ec0ff */
[----:B------:R-:W-:Y:S01]  /*5bf0*/  IMAD.U32 R14, R43, 0x10000, RZ ;  /* 0x000100002b0e7824 */ /* 0x000fe200078e00ff */
[----:B------:R-:W-:Y:S01]  /*5c00*/  PRMT R38, R39, 0x7604, R38 ;  /* 0x0000760427267816 */ /* 0x000fe20000000026 */
[----:B------:R-:W-:Y:S01]  /*5c10*/  IMAD.U32 R39, R42, 0x10000, RZ ;  /* 0x000100002a277824 */ /* 0x000fe200078e00ff */
[----:B------:R-:W-:Y:S02]  /*5c20*/  PRMT R17, R24, 0x7604, R17 ;  /* 0x0000760418117816 */ /* 0x000fe40000000011 */
[----:B------:R-:W-:Y:S02]  /*5c30*/  LOP3.LUT R15, R15, 0xff0000, R40, 0xf8, !PT ;  /* 0x00ff00000f0f7812 */ /* 0x000fe400078ef828 */
[----:B------:R-:W-:-:S02]  /*5c40*/  LOP3.LUT R17, R17, 0xff0000, R14, 0xf8, !PT ;  /* 0x00ff000011117812 */ /* 0x000fc400078ef80e */
[----:B------:R-:W-:Y:S02]  /*5c50*/  LOP3.LUT R39, R38, 0xff0000, R39, 0xf8, !PT ;  /* 0x00ff000026277812 */ /* 0x000fe400078ef827 */
[----:B------:R-:W-:Y:S02]  /*5c60*/  LOP3.LUT R38, R15, 0xff000000, R40, 0xf8, !PT ;  /* 0xff0000000f267812 */ /* 0x000fe400078ef828 */
[----:B------:R-:W-:Y:S02]  /*5c70*/  LOP3.LUT R40, R17, 0xff000000, R41, 0xf8, !PT ;  /* 0xff00000011287812 */ /* 0x000fe400078ef829 */
[----:B------:R-:W-:Y:S02]  /*5c80*/  LOP3.LUT R42, R39, 0xff000000, R45, 0xf8, !PT ;  /* 0xff000000272a7812 */ /* 0x000fe400078ef82d */
[----:B------:R-:W-:Y:S02]  /*5c90*/  LOP3.LUT R24, R44, 0xff, RZ, 0xc0, !PT ;  /* 0x000000ff2c187812 */ /* 0x000fe400078ec0ff */
[----:B0-----:R-:W-:-:S02]  /*5ca0*/  F2FP.F16.E4M3.UNPACK_B R14, R6.H1 ;  /* 0x00000006ff0e723e */ /* 0x001fc400030006ff */
[----:B------:R-:W-:Y:S02]  /*5cb0*/  F2FP.F16.E4M3.UNPACK_B R39, R40 ;  /* 0x00000028ff27723e */ /* 0x000fe400020006ff */
[----:B------:R-:W-:Y:S02]  /*5cc0*/  F2FP.F16.E4M3.UNPACK_B R43, R42 ;  /* 0x0000002aff2b723e */ /* 0x000fe400020006ff */
[----:B------:R-:W-:Y:S01]  /*5cd0*/  PRMT R25, R25, 0x7604, R24 ;  /* 0x0000760419197816 */ /* 0x000fe20000000018 */
[--C-:B------:R-:W-:Y:S01]  /*5ce0*/  HADD2.F32 R24, -RZ, R14.reuse.H0_H0 ;  /* 0x2000000eff187230 */ /* 0x100fe20000004100 */
[----:B------:R-:W-:Y:S01]  /*5cf0*/  F2FP.F16.E4M3.UNPACK_B R17, R6 ;  /* 0x00000006ff11723e */ /* 0x000fe200020006ff */
[----:B------:R-:W-:Y:S01]  /*5d00*/  HADD2.F32 R14, -RZ, R14.H1_H1 ;  /* 0x3000000eff0e7230 */ /* 0x000fe20000004100 */
[--C-:B------:R-:W-:Y:S01]  /*5d10*/  LOP3.LUT R25, R25, 0xff0000, R44.reuse, 0xf8, !PT ;  /* 0x00ff000019197812 */ /* 0x100fe200078ef82c */
[----:B------:R-:W-:Y:S01]  /*5d20*/  HADD2.F32 R41, -RZ, R39.H1_H1 ;  /* 0x30000027ff297230 */ /* 0x000fe20000004100 */
[----:B------:R-:W-:Y:S01]  /*5d30*/  F2FP.F16.E4M3.UNPACK_B R15, R5.H1 ;  /* 0x00000005ff0f723e */ /* 0x000fe200030006ff */
[----:B------:R-:W-:Y:S01]  /*5d40*/  HADD2.F32 R45, -RZ, R43.H1_H1 ;  /* 0x3000002bff2d7230 */ /* 0x000fe20000004100 */
[----:B------:R-:W-:-:S02]  /*5d50*/  LOP3.LUT R44, R25, 0xff000000, R44, 0xf8, !PT ;  /* 0xff000000192c7812 */ /* 0x000fc400078ef82c */
[C---:B------:R-:W-:Y:S01]  /*5d60*/  FMUL.FTZ R46, R14.reuse, R41 ;  /* 0x000000290e2e7220 */ /* 0x040fe20000410000 */
[----:B------:R-:W-:Y:S01]  /*5d70*/  F2FP.F16.E4M3.UNPACK_B R25, R7 ;  /* 0x00000007ff19723e */ /* 0x000fe200020006ff */
[----:B------:R-:W-:Y:S01]  /*5d80*/  FMUL.FTZ R47, R14, R45 ;  /* 0x0000002d0e2f7220 */ /* 0x000fe20000410000 */
[----:B------:R-:W-:Y:S01]  /*5d90*/  F2FP.F16.E4M3.UNPACK_B R14, R5 ;  /* 0x00000005ff0e723e */ /* 0x000fe200020006ff */
[C---:B------:R-:W-:Y:S01]  /*5da0*/  FFMA.FTZ R52, R24.reuse, R45, R46 ;  /* 0x0000002d18347223 */ /* 0x040fe2000001002e */
[----:B------:R-:W-:Y:S02]  /*5db0*/  HADD2.F32 R46, -RZ, R43.H0_H0 ;  /* 0x2000002bff2e7230 */ /* 0x000fe40000004100 */
[----:B------:R-:W-:Y:S01]  /*5dc0*/  FFMA.FTZ R47, R24, R41, -R47 ;  /* 0x00000029182f7223 */ /* 0x000fe2000001082f */
[----:B------:R-:W-:Y:S01]  /*5dd0*/  HADD2.F32 R5, -RZ, R17.H1_H1 ;  /* 0x30000011ff057230 */ /* 0x000fe20000004100 */
[----:B------:R-:W-:Y:S01]  /*5de0*/  F2FP.F16.E4M3.UNPACK_B R42, R42.H1 ;  /* 0x0000002aff2a723e */ /* 0x000fe200030006ff */
[----:B------:R-:W-:Y:S01]  /*5df0*/  HADD2.F32 R24, -RZ, R39.H0_H0 ;  /* 0x20000027ff187230 */ /* 0x000fe20000004100 */
[----:B------:R-:W-:Y:S01]  /*5e00*/  F2FP.F16.E4M3.UNPACK_B R40, R40.H1 ;  /* 0x00000028ff28723e */ /* 0x000fe200030006ff */
[----:B------:R-:W-:-:S02]  /*5e10*/  HADD2.F32 R17, -RZ, R17.H0_H0 ;  /* 0x20000011ff117230 */ /* 0x000fc40000004100 */
[C---:B------:R-:W-:Y:S01]  /*5e20*/  FMUL.FTZ R50, R5.reuse, R46 ;  /* 0x0000002e05327220 */ /* 0x040fe20000410000 */
[----:B------:R-:W-:Y:S01]  /*5e30*/  F2FP.F16.E4M3.UNPACK_B R7, R7.H1 ;  /* 0x00000007ff07723e */ /* 0x000fe200030006ff */
[-C--:B------:R-:W-:Y:S01]  /*5e40*/  FMUL.FTZ R39, R5, R24.reuse ;  /* 0x0000001805277220 */ /* 0x080fe20000410000 */
[--C-:B------:R-:W-:Y:S02]  /*5e50*/  HADD2.F32 R5, -RZ, R25.reuse.H1_H1 ;  /* 0x30000019ff057230 */ /* 0x100fe40000004100 */
        /* <DEDUP_REMOVED lines=9> */
[--C-:B------:R-:W-:Y:S02]  /*5ef0*/  HADD2.F32 R17, -RZ, R7.reuse.H1_H1 ;  /* 0x30000007ff117230 */ /* 0x100fe40000004100 */
[----:B------:R-:W-:Y:S01]  /*5f00*/  FFMA.FTZ R45, R25, R24, -R46 ;  /* 0x00000018192d7223 */ /* 0x000fe2000001082e */
[----:B------:R-:W-:Y:S01]  /*5f10*/  HADD2.F32 R40, -RZ, R40.H1_H1 ;  /* 0x30000028ff287230 */ /* 0x000fe20000004100 */
[----:B------:R-:W-:Y:S01]  /*5f20*/  F2FP.F16.E4M3.UNPACK_B R24, R44 ;  /* 0x0000002cff18723e */ /* 0x000fe200020006ff */
[----:B------:R-:W-:Y:S02]  /*5f30*/  HADD2.F32 R5, -RZ, R7.H0_H0 ;  /* 0x20000007ff057230 */ /* 0x000fe40000004100 */
[C---:B------:R-:W-:Y:S01]  /*5f40*/  FMUL.FTZ R46, R17.reuse, R42 ;  /* 0x0000002a112e7220 */ /* 0x040fe20000410000 */
[----:B------:R-:W-:Y:S01]  /*5f50*/  F2FP.F16.E4M3.UNPACK_B R4, R4.H1 ;  /* 0x00000004ff04723e */ /* 0x000fe200030006ff */
[----:B------:R-:W-:Y:S01]  /*5f60*/  FMUL.FTZ R56, R17, R40 ;  /* 0x0000002811387220 */ /* 0x000fe20000410000 */
[----:B------:R-:W-:Y:S01]  /*5f70*/  F2FP.F16.E4M3.UNPACK_B R17, R38 ;  /* 0x00000026ff11723e */ /* 0x000fe200020006ff */
[----:B------:R-:W-:Y:S01]  /*5f80*/  FFMA.FTZ R54, R25, R48, R54 ;  /* 0x0000003019367223 */ /* 0x000fe20000010036 */
[----:B------:R-:W-:Y:S01]  /*5f90*/  FFMA.FTZ R48, R5, R40, -R46 ;  /* 0x0000002805307223 */ /* 0x000fe2000001082e */
[----:B------:R-:W-:-:S02]  /*5fa0*/  HADD2.F32 R40, -RZ, R24.H1_H1 ;  /* 0x30000018ff287230 */ /* 0x000fc40000004100 */
[----:B------:R-:W-:Y:S01]  /*5fb0*/  FFMA.FTZ R49, R5, R42, R56 ;  /* 0x0000002a05317223 */ /* 0x000fe20000010038 */
[----:B------:R-:W-:Y:S01]  /*5fc0*/  HADD2.F32 R25, -RZ, R24.H0_H0 ;  /* 0x20000018ff197230 */ /* 0x000fe20000004100 */
[----:B------:R-:W-:Y:S01]  /*5fd0*/  F2FP.F16.E4M3.UNPACK_B R38, R38.H1 ;  /* 0x00000026ff26723e */ /* 0x000fe200030006ff */
[--C-:B------:R-:W-:Y:S01]  /*5fe0*/  HADD2.F32 R7, -RZ, R4.reuse.H1_H1 ;  /* 0x30000004ff077230 */ /* 0x100fe20000004100 */
[----:B------:R-:W-:Y:S01]  /*5ff0*/  F2FP.F16.E4M3.UNPACK_B R44, R44.H1 ;  /* 0x0000002cff2c723e */ /* 0x000fe200030006ff */
[----:B------:R-:W-:Y:S01]  /*6000*/  HADD2.F32 R24, -RZ, R17.H1_H1 ;  /* 0x30000011ff187230 */ /* 0x000fe20000004100 */
[----:B------:R-:W-:Y:S01]  /*6010*/  F2FP.SATFINITE.E4M3.F32.PACK_AB_MERGE_C R47, R52, R47, RZ ;  /* 0x0000002f342f723e */ /* 0x000fe200048070ff */
[----:B------:R-:W-:Y:S02]  /*6020*/  HADD2.F32 R5, -RZ, R4.H0_H0 ;  /* 0x20000004ff057230 */ /* 0x000fe40000004100 */
[----:B------:R-:W-:Y:S01]  /*6030*/  FMUL.FTZ R42, R7, R40 ;  /* 0x00000028072a7220 */ /* 0x000fe20000410000 */
[----:B------:R-:W-:-:S02]  /*6040*/  HADD2.F32 R4, -RZ, R6.H1_H1 ;  /* 0x30000006ff047230 */ /* 0x000fc40000004100 */
[-C--:B------:R-:W-:Y:S01]  /*6050*/  FMUL.FTZ R46, R7, R24.reuse ;  /* 0x00000018072e7220 */ /* 0x080fe20000410000 */
[----:B------:R-:W-:Y:S02]  /*6060*/  HADD2.F32 R17, -RZ, R17.H0_H0 ;  /* 0x20000011ff117230 */ /* 0x000fe40000004100 */
[C---:B------:R-:W-:Y:S01]  /*6070*/  FFMA.FTZ R42, R5.reuse, R24, -R42 ;  /* 0x00000018052a7223 */ /* 0x040fe2000001082a */
[----:B------:R-:W-:Y:S02]  /*6080*/  HADD2.F32 R6, -RZ, R6.H0_H0 ;  /* 0x20000006ff067230 */ /* 0x000fe40000004100 */
[C---:B------:R-:W-:Y:S01]  /*6090*/  FMUL.FTZ R7, R4.reuse, R25 ;  /* 0x0000001904077220 */ /* 0x040fe20000410000 */
[----:B------:R-:W-:Y:S01]  /*60a0*/  FFMA.FTZ R41, R5, R40, R46 ;  /* 0x0000002805297223 */ /* 0x000fe2000001002e */
[-C--:B------:R-:W-:Y:S01]  /*60b0*/  FMUL.FTZ R4, R4, R17.reuse ;  /* 0x0000001104047220 */ /* 0x080fe20000410000 */
[----:B------:R-:W-:Y:S02]  /*60c0*/  HADD2.F32 R5, -RZ, R15.H1_H1 ;  /* 0x3000000fff057230 */ /* 0x000fe40000004100 */
[----:B------:R-:W-:Y:S01]  /*60d0*/  FFMA.FTZ R39, R6, R17, -R7 ;  /* 0x0000001106277223 */ /* 0x000fe20000010807 */
[----:B------:R-:W-:-:S02]  /*60e0*/  HADD2.F32 R24, -RZ, R44.H1_H1 ;  /* 0x3000002cff187230 */ /* 0x000fc40000004100 */
[----:B------:R-:W-:Y:S01]  /*60f0*/  FFMA.FTZ R40, R6, R25, R4 ;  /* 0x0000001906287223 */ /* 0x000fe20000010004 */
[----:B------:R-:W-:Y:S01]  /*6100*/  HADD2.F32 R6, -RZ, R38.H1_H1 ;  /* 0x30000026ff067230 */ /* 0x000fe20000004100 */
[----:B------:R-:W-:Y:S01]  /*6110*/  F2FP.SATFINITE.E4M3.F32.PACK_AB_MERGE_C R41, R41, R42, RZ ;  /* 0x0000002a2929723e */ /* 0x000fe200048070ff */
[----:B------:R-:W-:Y:S01]  /*6120*/  HADD2.F32 R17, -RZ, R44.H0_H0 ;  /* 0x2000002cff117230 */ /* 0x000fe20000004100 */
[----:B------:R-:W-:Y:S01]  /*6130*/  F2FP.SATFINITE.E4M3.F32.PACK_AB_MERGE_C R48, R49, R48, RZ ;  /* 0x000000303130723e */ /* 0x000fe200048070ff */
[----:B------:R-:W-:Y:S02]  /*6140*/  HADD2.F32 R4, -RZ, R14.H1_H1 ;  /* 0x3000000eff047230 */ /* 0x000fe40000004100 */
[C---:B------:R-:W-:Y:S01]  /*6150*/  FMUL.FTZ R25, R5.reuse, R6 ;  /* 0x0000000605197220 */ /* 0x040fe20000410000 */
[----:B------:R-:W-:Y:S02]  /*6160*/  HADD2.F32 R7, -RZ, R38.H0_H0 ;  /* 0x20000026ff077230 */ /* 0x000fe40000004100 */
[----:B------:R-:W-:Y:S01]  /*6170*/  FMUL.FTZ R38, R5, R24 ;  /* 0x0000001805267220 */ /* 0x000fe20000410000 */
[----:B------:R-:W-:-:S02]  /*6180*/  HADD2.F32 R15, -RZ, R15.H0_H0 ;  /* 0x2000000fff0f7230 */ /* 0x000fc40000004100 */
[C---:B------:R-:W-:Y:S01]  /*6190*/  FMUL.FTZ R5, R4.reuse, R17 ;  /* 0x0000001104057220 */ /* 0x040fe20000410000 */
[----:B------:R-:W-:Y:S02]  /*61a0*/  HADD2.F32 R14, -RZ, R14.H0_H0 ;  /* 0x2000000eff0e7230 */ /* 0x000fe40000004100 */
[-C--:B------:R-:W-:Y:S01]  /*61b0*/  FMUL.FTZ R4, R4, R7.reuse ;  /* 0x0000000704047220 */ /* 0x080fe20000410000 */
[----:B------:R-:W-:Y:S01]  /*61c0*/  F2FP.SATFINITE.E4M3.F32.PACK_AB_MERGE_C R42, R43, R50, R47 ;  /* 0x000000322b2a723e */ /* 0x000fe2000480702f */
[C---:B------:R-:W-:Y:S01]  /*61d0*/  FFMA.FTZ R38, R15.reuse, R6, -R38 ;  /* 0x000000060f267223 */ /* 0x040fe20000010826 */
[----:B------:R-:W-:Y:S01]  /*61e0*/  FFMA.FTZ R25, R15, R24, R25 ;  /* 0x000000180f197223 */ /* 0x000fe20000010019 */
[C---:B------:R-:W-:Y:S01]  /*61f0*/  FFMA.FTZ R5, R14.reuse, R7, -R5 ;  /* 0x000000070e057223 */ /* 0x040fe20000010805 */
[----:B------:R-:W-:Y:S01]  /*6200*/  FFMA.FTZ R4, R14, R17, R4 ;  /* 0x000000110e047223 */ /* 0x000fe20000010004 */
[----:B------:R-:W-:Y:S02]  /*6210*/  F2FP.SATFINITE.E4M3.F32.PACK_AB_MERGE_C R40, R40, R39, R41 ;  /* 0x000000272828723e */ /* 0x000fe40004807029 */
[----:B------:R-:W-:-:S02]  /*6220*/  F2FP.SATFINITE.E4M3.F32.PACK_AB_MERGE_C R25, R25, R38, RZ ;  /* 0x000000261919723e */ /* 0x000fc400048070ff */
[----:B------:R-:W-:Y:S02]  /*6230*/  F2FP.SATFINITE.E4M3.F32.PACK_AB_MERGE_C R43, R54, R45, R48 ;  /* 0x0000002d362b723e */ /* 0x000fe40004807030 */
[----:B------:R-:W-:-:S05]  /*6240*/  F2FP.SATFINITE.E4M3.F32.PACK_AB_MERGE_C R41, R4, R5, R25 ;  /* 0x000000050429723e */ /* 0x000fca0004807019 */
[----:B------:R1:W-:Y:S02]  /*6250*/  STS.128 [R3+0x1e200], R40 ;  /* 0x01e2002803007388 */ /* 0x0003e40000000c00 */
.L_x_4398:
[----:B------:R-:W-:Y:S05]  /*6260*/  BSYNC B1 ;  /* 0x0000000000017941 */ /* 0x000fea0003800000 */
.L_x_4397:
[----:B------:R-:W-:Y:S01]  /*6270*/  BSSY B1, `(.L_x_4399) ;  /* 0x000007d000017945 */ /* 0x000fe20003800000 */
[----:B------:R-:W-:-:S03]  /*6280*/  @P5 VIADD R0, R3, 0xffffffe0 ;  /* 0xffffffe003005836 */ /* 0x000fc60000000000 */
[----:B------:R-:W-:Y:S05]  /*6290*/  @P0 BRA `(.L_x_4400) ;  /* 0x0000000400e80947 */ /* 0x000fea0003800000 */
[----:B0-----:R-:W0:Y:S01]  /*62a0*/  LDS.128 R4, [R0+0x1e200] ;  /* 0x01e2000000047984 */ /* 0x001e220000000c00 */
[----:B-----5:R-:W-:Y:S02]  /*62b0*/  SHF.R.U32.HI R17, RZ, 0x8, R21 ;  /* 0x00000008ff117819 */ /* 0x020fe40000011615 */
[----:B------:R-:W-:Y:S02]  /*62c0*/  SHF.R.U32.HI R39, RZ, 0x8, R33 ;  /* 0x00000008ff277819 */ /* 0x000fe40000011621 */
[----:B------:R-:W-:Y:S02]  /*62d0*/  SHF.R.U32.HI R25, RZ, 0x8, R32 ;  /* 0x00000008ff197819 */ /* 0x000fe40000011620 */
[----:B------:R-:W-:Y:S02]  /*62e0*/  LOP3.LUT R24, R21, 0xff, RZ, 0xc0, !PT ;  /* 0x000000ff15187812 */ /* 0x000fe400078ec0ff */
[----:B-1----:R-:W-:Y:S02]  /*62f0*/  LOP3.LUT R40, R33, 0xff, RZ, 0xc0, !PT ;  /* 0x000000ff21287812 */ /* 0x002fe400078ec0ff */
[----:B------:R-:W-:-:S02]  /*6300*/  LOP3.LUT R17, R17, 0xff, RZ, 0xc0, !PT ;  /* 0x000000ff11117812 */ /* 0x000fc400078ec0ff */
[----:B------:R-:W-:Y:S02]  /*6310*/  LOP3.LUT R39, R39, 0xff, RZ, 0xc0, !PT ;  /* 0x000000ff27277812 */ /* 0x000fe400078ec0ff */
[----:B----4-:R-:W-:Y:S02]  /*6320*/  SHF.R.U32.HI R14, RZ, 0x8, R20 ;  /* 0x00000008ff0e7819 */ /* 0x010fe40000011614 */
        /* <DEDUP_REMOVED lines=22> */
[-C--:B0-----:R-:W-:Y:S02]  /*6490*/  F2FP.F16.E4M3.UNPACK_B R14, R6.reuse.H1 ;  /* 0x00000006ff0e723e */ /* 0x081fe400030006ff */
[----:B------:R-:W-:Y:S02]  /*64a0*/  LOP3.LUT R39, R39, 0xff000000, R32, 0xf8, !PT ;  /* 0xff00000027277812 */ /* 0x000fe400078ef820 */
[----:B------:R-:W-:Y:S02]  /*64b0*/  F2FP.F16.E4M3.UNPACK_B R38, R41 ;  /* 0x00000029ff26723e */ /* 0x000fe400020006ff */
[----:B------:R-:W-:Y:S02]  /*64c0*/  F2FP.F16.E4M3.UNPACK_B R32, R25 ;  /* 0x00000019ff20723e */ /* 0x000fe400020006ff */
[----:B------:R-:W-:Y:S01]  /*64d0*/  LOP3.LUT R24, R15, 0xff000000, R20, 0xf8, !PT ;  /* 0xff0000000f187812 */ /* 0x000fe200078ef814 */
[--C-:B------:R-:W-:Y:S01]  /*64e0*/  HADD2.F32 R20, -RZ, R14.reuse.H0_H0 ;  /* 0x2000000eff147230 */ /* 0x100fe20000004100 */
[----:B------:R-:W-:Y:S01]  /*64f0*/  F2FP.F16.E4M3.UNPACK_B R17, R6 ;  /* 0x00000006ff11723e */ /* 0x000fe200020006ff */
[----:B------:R-:W-:Y:S01]  /*6500*/  HADD2.F32 R14, -RZ, R14.H1_H1 ;  /* 0x3000000eff0e7230 */ /* 0x000fe20000004100 */
[----:B------:R-:W-:Y:S01]  /*6510*/  F2FP.F16.E4M3.UNPACK_B R15, R5.H1 ;  /* 0x00000005ff0f723e */ /* 0x000fe200030006ff */
[----:B------:R-:W-:Y:S01]  /*6520*/  HADD2.F32 R43, -RZ, R38.H1_H1 ;  /* 0x30000026ff2b7230 */ /* 0x000fe20000004100 */
[----:B------:R-:W-:Y:S01]  /*6530*/  F2FP.F16.E4M3.UNPACK_B R21, R7 ;  /* 0x00000007ff15723e */ /* 0x000fe200020006ff */
[----:B------:R-:W-:Y:S01]  /*6540*/  HADD2.F32 R33, -RZ, R32.H1_H1 ;  /* 0x30000020ff217230 */ /* 0x000fe20000004100 */
[----:B------:R-:W-:Y:S01]  /*6550*/  F2FP.F16.E4M3.UNPACK_B R41, R41.H1 ;  /* 0x00000029ff29723e */ /* 0x000fe200030006ff */
[----:B------:R-:W-:-:S02]  /*6560*/  HADD2.F32 R38, -RZ, R38.H0_H0 ;  /* 0x20000026ff267230 */ /* 0x000fc40000004100 */
[C---:B------:R-:W-:Y:S01]  /*6570*/  FMUL.FTZ R45, R14.reuse, R43 ;  /* 0x0000002b0e2d7220 */ /* 0x040fe20000410000 */
[----:B------:R-:W-:Y:S02]  /*6580*/  HADD2.F32 R32, -RZ, R32.H0_H0 ;  /* 0x20000020ff207230 */ /* 0x000fe40000004100 */
[----:B------:R-:W-:Y:S01]  /*6590*/  FMUL.FTZ R40, R14, R33 ;  /* 0x000000210e287220 */ /* 0x000fe20000410000 */
[----:B------:R-:W-:Y:S01]  /*65a0*/  F2FP.F16.E4M3.UNPACK_B R14, R5 ;  /* 0x00000005ff0e723e */ /* 0x000fe200020006ff */
[--C-:B------:R-:W-:Y:S02]  /*65b0*/  HADD2.F32 R5, -RZ, R17.reuse.H1_H1 ;  /* 0x30000011ff057230 */ /* 0x100fe40000004100 */
[C---:B------:R-:W-:Y:S01]  /*65c0*/  FFMA.FTZ R45, R20.reuse, R33, -R45 ;  /* 0x00000021142d7223 */ /* 0x040fe2000001082d */
[----:B------:R-:W-:Y:S01]  /*65d0*/  FFMA.FTZ R44, R20, R43, R40 ;  /* 0x0000002b142c7223 */ /* 0x000fe20000010028 */
[----:B------:R-:W-:Y:S01]  /*65e0*/  HADD2.F32 R17, -RZ, R17.H0_H0 ;  /* 0x20000011ff117230 */ /* 0x000fe20000004100 */
[----:B------:R-:W-:Y:S01]  /*65f0*/  F2FP.F16.E4M3.UNPACK_B R25, R25.H1 ;  /* 0x00000019ff19723e */ /* 0x000fe200030006ff */
[C---:B------:R-:W-:Y:S01]  /*6600*/  FMUL.FTZ R20, R5.reuse, R38 ;  /* 0x0000002605147220 */ /* 0x040fe20000410000 */
[----:B------:R-:W-:Y:S01]  /*6610*/  FMUL.FTZ R43, R5, R32 ;  /* 0x00000020052b7220 */ /* 0x000fe20000410000 */
[----:B------:R-:W-:Y:S01]  /*6620*/  HADD2.F32 R5, -RZ, R21.H1_H1 ;  /* 0x30000015ff057230 */ /* 0x000fe20000004100 */
[----:B------:R-:W-:Y:S01]  /*6630*/  F2FP.F16.E4M3.UNPACK_B R7, R7.H1 ;  /* 0x00000007ff07723e */ /* 0x000fe200030006ff */
        /* <DEDUP_REMOVED lines=12> */
[----:B------:R-:W-:Y:S01]  /*6700*/  F2FP.F16.E4M3.UNPACK_B R6, R4 ;  /* 0x00000004ff06723e */ /* 0x000fe200020006ff */
[----:B------:R-:W-:Y:S02]  /*6710*/  HADD2.F32 R5, -RZ, R7.H0_H0 ;  /* 0x20000007ff057230 */ /* 0x000fe40000004100 */
[C---:B------:R-:W-:Y:S01]  /*6720*/  FMUL.FTZ R32, R17.reuse, R38 ;  /* 0x0000002611207220 */ /* 0x040fe20000410000 */
[----:B------:R-:W-:Y:S01]  /*6730*/  FMUL.FTZ R40, R17, R20 ;  /* 0x0000001411287220 */ /* 0x000fe20000410000 */
[----:B------:R-:W-:Y:S02]  /*6740*/  F2FP.F16.E4M3.UNPACK_B R4, R4.H1 ;  /* 0x00000004ff04723e */ /* 0x000fe400030006ff */
[-C--:B------:R-:W-:Y:S01]  /*6750*/  F2FP.F16.E4M3.UNPACK_B R21, R39.reuse ;  /* 0x00000027ff15723e */ /* 0x080fe200020006ff */
[C---:B------:R-:W-:Y:S01]  /*6760*/  FFMA.FTZ R43, R5.reuse, R20, -R32 ;  /* 0x00000014052b7223 */ /* 0x040fe20000010820 */
[----:B------:R-:W-:Y:S01]  /*6770*/  F2FP.F16.E4M3.UNPACK_B R17, R24 ;  /* 0x00000018ff11723e */ /* 0x000fe200020006ff */
[----:B------:R-:W-:Y:S01]  /*6780*/  FFMA.FTZ R48, R5, R38, R40 ;  /* 0x0000002605307223 */ /* 0x000fe20000010028 */
[--C-:B------:R-:W-:Y:S01]  /*6790*/  HADD2.F32 R7, -RZ, R4.reuse.H1_H1 ;  /* 0x30000004ff077230 */ /* 0x100fe20000004100 */
[----:B------:R-:W-:Y:S01]  /*67a0*/  F2FP.F16.E4M3.UNPACK_B R24, R24.H1 ;  /* 0x00000018ff18723e */ /* 0x000fe200030006ff */
[----:B------:R-:W-:Y:S01]  /*67b0*/  HADD2.F32 R32, -RZ, R21.H1_H1 ;  /* 0x30000015ff207230 */ /* 0x000fe20000004100 */
[----:B------:R-:W-:Y:S01]  /*67c0*/  F2FP.F16.E4M3.UNPACK_B R39, R39.H1 ;  /* 0x00000027ff27723e */ /* 0x000fe200030006ff */
[----:B------:R-:W-:Y:S01]  /*67d0*/  HADD2.F32 R20, -RZ, R17.H1_H1 ;  /* 0x30000011ff147230 */ /* 0x000fe20000004100 */
[----:B------:R-:W-:Y:S01]  /*67e0*/  F2FP.SATFINITE.E4M3.F32.PACK_AB_MERGE_C R43, R48, R43, RZ ;  /* 0x0000002b302b723e */ /* 0x000fe200048070ff */
[----:B------:R-:W-:-:S02]  /*67f0*/  HADD2.F32 R5, -RZ, R4.H0_H0 ;  /* 0x20000004ff057230 */ /* 0x000fc40000004100 */
[C---:B------:R-:W-:Y:S01]  /*6800*/  FMUL.FTZ R38, R7.reuse, R32 ;  /* 0x0000002007267220 */ /* 0x040fe20000410000 */
[----:B------:R-:W-:Y:S02]  /*6810*/  HADD2.F32 R21, -RZ, R21.H0_H0 ;  /* 0x20000015ff157230 */ /* 0x000fe40000004100 */
[-C--:B------:R-:W-:Y:S01]  /*6820*/  FMUL.FTZ R40, R7, R20.reuse ;  /* 0x0000001407287220 */ /* 0x080fe20000410000 */
[--C-:B------:R-:W-:Y:S02]  /*6830*/  HADD2.F32 R4, -RZ, R6.reuse.H1_H1 ;  /* 0x30000006ff047230 */ /* 0x100fe40000004100 */
[C---:B------:R-:W-:Y:S01]  /*6840*/  FFMA.FTZ R38, R5.reuse, R20, -R38 ;  /* 0x0000001405267223 */ /* 0x040fe20000010826 */
[----:B------:R-:W-:Y:S02]  /*6850*/  HADD2.F32 R17, -RZ, R17.H0_H0 ;  /* 0x20000011ff117230 */ /* 0x000fe40000004100 */
[----:B------:R-:W-:Y:S01]  /*6860*/  FFMA.FTZ R25, R5, R32, R40 ;  /* 0x0000002005197223 */ /* 0x000fe20000010028 */
[----:B------:R-:W-:-:S02]  /*6870*/  HADD2.F32 R6, -RZ, R6.H0_H0 ;  /* 0x20000006ff067230 */ /* 0x000fc40000004100 */
[C---:B------:R-:W-:Y:S01]  /*6880*/  FMUL.FTZ R7, R4.reuse, R21 ;  /* 0x0000001504077220 */ /* 0x040fe20000410000 */
[----:B------:R-:W-:Y:S02]  /*6890*/  HADD2.F32 R5, -RZ, R15.H1_H1 ;  /* 0x3000000fff057230 */ /* 0x000fe40000004100 */
[-C--:B------:R-:W-:Y:S01]  /*68a0*/  FMUL.FTZ R4, R4, R17.reuse ;  /* 0x0000001104047220 */ /* 0x080fe20000410000 */
[--C-:B------:R-:W-:Y:S02]  /*68b0*/  HADD2.F32 R20, -RZ, R39.reuse.H1_H1 ;  /* 0x30000027ff147230 */ /* 0x100fe40000004100 */
[C---:B------:R-:W-:Y:S01]  /*68c0*/  FFMA.FTZ R17, R6.reuse, R17, -R7 ;  /* 0x0000001106117223 */ /* 0x040fe20000010807 */
[----:B------:R-:W-:Y:S02]  /*68d0*/  HADD2.F32 R39, -RZ, R39.H0_H0 ;  /* 0x20000027ff277230 */ /* 0x000fe40000004100 */
[----:B------:R-:W-:Y:S01]  /*68e0*/  FFMA.FTZ R32, R6, R21, R4 ;  /* 0x0000001506207223 */ /* 0x000fe20000010004 */
[----:B------:R-:W-:Y:S01]  /*68f0*/  HADD2.F32 R6, -RZ, R24.H1_H1 ;  /* 0x30000018ff067230 */ /* 0x000fe20000004100 */
[----:B------:R-:W-:Y:S01]  /*6900*/  F2FP.SATFINITE.E4M3.F32.PACK_AB_MERGE_C R44, R44, R45, RZ ;  /* 0x0000002d2c2c723e */ /* 0x000fe200048070ff */
[----:B------:R-:W-:Y:S01]  /*6910*/  HADD2.F32 R4, -RZ, R14.H1_H1 ;  /* 0x3000000eff047230 */ /* 0x000fe20000004100 */
[----:B------:R-:W-:Y:S01]  /*6920*/  F2FP.SATFINITE.E4M3.F32.PACK_AB_MERGE_C R25, R25, R38, RZ ;  /* 0x000000261919723e */ /* 0x000fe200048070ff */
[----:B------:R-:W-:-:S02]  /*6930*/  HADD2.F32 R7, -RZ, R24.H0_H0 ;  /* 0x20000018ff077230 */ /* 0x000fc40000004100 */
[C---:B------:R-:W-:Y:S01]  /*6940*/  FMUL.FTZ R24, R5.reuse, R20 ;  /* 0x0000001405187220 */ /* 0x040fe20000410000 */
[----:B------:R-:W-:Y:S02]  /*6950*/  HADD2.F32 R15, -RZ, R15.H0_H0 ;  /* 0x2000000fff0f7230 */ /* 0x000fe40000004100 */
[-C--:B------:R-:W-:Y:S01]  /*6960*/  FMUL.FTZ R21, R5, R6.reuse ;  /* 0x0000000605157220 */ /* 0x080fe20000410000 */
[----:B------:R-:W-:Y:S02]  /*6970*/  HADD2.F32 R14, -RZ, R14.H0_H0 ;  /* 0x2000000eff0e7230 */ /* 0x000fe40000004100 */
[C---:B------:R-:W-:Y:S01]  /*6980*/  FMUL.FTZ R5, R4.reuse, R39 ;  /* 0x0000002704057220 */ /* 0x040fe20000410000 */
[-C--:B------:R-:W-:Y:S01]  /*6990*/  FMUL.FTZ R4, R4, R7.reuse ;  /* 0x0000000704047220 */ /* 0x080fe20000410000 */
[C---:B------:R-:W-:Y:S01]  /*69a0*/  FFMA.FTZ R24, R15.reuse, R6, -R24 ;  /* 0x000000060f187223 */ /* 0x040fe20000010818 */
[----:B------:R-:W-:Y:S01]  /*69b0*/  FFMA.FTZ R21, R15, R20, R21 ;  /* 0x000000140f157223 */ /* 0x000fe20000010015 */
[C---:B------:R-:W-:Y:S01]  /*69c0*/  FFMA.FTZ R5, R14.reuse, R7, -R5 ;  /* 0x000000070e057223 */ /* 0x040fe20000010805 */
[----:B------:R-:W-:Y:S01]  /*69d0*/  FFMA.FTZ R4, R14, R39, R4 ;  /* 0x000000270e047223 */ /* 0x000fe20000010004 */
[----:B------:R-:W-:-:S02]  /*69e0*/  F2FP.SATFINITE.E4M3.F32.PACK_AB_MERGE_C R43, R46, R41, R43 ;  /* 0x000000292e2b723e */ /* 0x000fc4000480702b */
[----:B------:R-:W-:Y:S02]  /*69f0*/  F2FP.SATFINITE.E4M3.F32.PACK_AB_MERGE_C R21, R21, R24, RZ ;  /* 0x000000181515723e */ /* 0x000fe400048070ff */
[----:B------:R-:W-:Y:S02]  /*6a00*/  F2FP.SATFINITE.E4M3.F32.PACK_AB_MERGE_C R42, R42, R33, R44 ;  /* 0x000000212a2a723e */ /* 0x000fe4000480702c */
[----:B------:R-:W-:Y:S02]  /*6a10*/  F2FP.SATFINITE.E4M3.F32.PACK_AB_MERGE_C R40, R32, R17, R25 ;  /* 0x000000112028723e */ /* 0x000fe40004807019 */
[----:B------:R-:W-:-:S05]  /*6a20*/  F2FP.SATFINITE.E4M3.F32.PACK_AB_MERGE_C R41, R4, R5, R21 ;  /* 0x000000050429723e */ /* 0x000fca0004807015 */
[----:B------:R2:W-:Y:S02]  /*6a30*/  STS.128 [R0+0x1e200], R40 ;  /* 0x01e2002800007388 */ /* 0x0005e40000000c00 */
.L_x_4400:
[----:B------:R-:W-:Y:S05]  /*6a40*/  BSYNC B1 ;  /* 0x0000000000017941 */ /* 0x000fea0003800000 */
.L_x_4399:
[----:B------:R-:W-:Y:S04]  /*6a50*/  BSSY B1, `(.L_x_4401) ;  /* 0x0000078000017945 */ /* 0x000fe80003800000 */
[----:B------:R-:W-:Y:S05]  /*6a60*/  @P1 BRA `(.L_x_4402) ;  /* 0x0000000400d81947 */ /* 0x000fea0003800000 */
[----:B0-----:R-:W0:Y:S01]  /*6a70*/  LDS.128 R4, [R3+0x20200] ;  /* 0x0202000003047984 */ /* 0x001e220000000c00 */
[----:B-----5:R-:W-:Y:S02]  /*6a80*/  SHF.R.U32.HI R15, RZ, 0x8, R12 ;  /* 0x00000008ff0f7819 */ /* 0x020fe4000001160c */
[----:B----4-:R-:W-:Y:S02]  /*6a90*/  LOP3.LUT R14, R12, 0xff, RZ, 0xc0, !PT ;  /* 0x000000ff0c0e7812 */ /* 0x010fe400078ec0ff */
        /* <DEDUP_REMOVED lines=8> */
[----:B------:R-:W-:Y:S02]  /*6b20*/  LOP3.LUT R24, R31, 0xff, RZ, 0xc0, !PT ;  /* 0x000000ff1f187812 */ /* 0x000fe400078ec0ff */
[----:B------:R-:W-:-:S02]  /*6b30*/  LOP3.LUT R25, R25, 0xff, RZ, 0xc0, !PT ;  /* 0x000000ff19197812 */ /* 0x000fc400078ec0ff */
[----:B------:R-:W-:Y:S02]  /*6b40*/  SHF.R.U32.HI R32, RZ, 0x10, R31 ;  /* 0x00000010ff207819 */ /* 0x000fe4000001161f */
[----:B------:R-:W-:Y:S02]  /*6b50*/  PRMT R17, R20, 0x7604, R17 ;  /* 0x0000760414117816 */ /* 0x000fe40000000011 */
[----:B------:R-:W-:Y:S01]  /*6b60*/  LOP3.LUT R21, R14, 0xff, RZ, 0xc0, !PT ;  /* 0x000000ff0e157812 */ /* 0x000fe200078ec0ff */
[----:B------:R-:W-:Y:S01]  /*6b70*/  IMAD.U32 R14, R33, 0x10000, RZ ;  /* 0x00010000210e7824 */ /* 0x000fe200078e00ff */
[----:B------:R-:W-:Y:S01]  /*6b80*/  PRMT R24, R25, 0x7604, R24 ;  /* 0x0000760419187816 */ /* 0x000fe20000000018 */
        /* <DEDUP_REMOVED lines=9> */
[-C--:B0-----:R-:W-:Y:S02]  /*6c20*/  F2FP.F16.E4M3.UNPACK_B R14, R6.reuse.H1 ;  /* 0x00000006ff0e723e */ /* 0x081fe400030006ff */
[----:B------:R-:W-:Y:S02]  /*6c30*/  F2FP.F16.E4M3.UNPACK_B R31, R33 ;  /* 0x00000021ff1f723e */ /* 0x000fe400020006ff */
[----:B------:R-:W-:Y:S02]  /*6c40*/  F2FP.F16.E4M3.UNPACK_B R24, R21 ;  /* 0x00000015ff18723e */ /* 0x000fe400020006ff */
[----:B------:R-:W-:Y:S01]  /*6c50*/  LOP3.LUT R20, R15, 0xff000000, R12, 0xf8, !PT ;  /* 0xff0000000f147812 */ /* 0x000fe200078ef80c */
[----:B------:R-:W-:Y:S01]  /*6c60*/  HADD2.F32 R12, -RZ, R14.H1_H1 ;  /* 0x3000000eff0c7230 */ /* 0x000fe20000004100 */
[----:B------:R-:W-:Y:S01]  /*6c70*/  LOP3.LUT R30, R25, 0xff000000, R30, 0xf8, !PT ;  /* 0xff000000191e7812 */ /* 0x000fe200078ef81e */
[--C-:B------:R-:W-:Y:S01]  /*6c80*/  HADD2.F32 R32, -RZ, R31.reuse.H1_H1 ;  /* 0x3000001fff207230 */ /* 0x100fe20000004100 */
[----:B------:R-:W-:Y:S01]  /*6c90*/  F2FP.F16.E4M3.UNPACK_B R13, R5.H1 ;  /* 0x00000005ff0d723e */ /* 0x000fe200030006ff */
[----:B------:R-:W-:Y:S01]  /*6ca0*/  HADD2.F32 R25, -RZ, R24.H1_H1 ;  /* 0x30000018ff197230 */ /* 0x000fe20000004100 */
[----:B------:R-:W-:Y:S01]  /*6cb0*/  F2FP.F16.E4M3.UNPACK_B R17, R7 ;  /* 0x00000007ff11723e */ /* 0x000fe200020006ff */
[----:B------:R-:W-:Y:S01]  /*6cc0*/  HADD2.F32 R15, -RZ, R14.H0_H0 ;  /* 0x2000000eff0f7230 */ /* 0x000fe20000004100 */
[----:B------:R-:W-:Y:S01]  /*6cd0*/  F2FP.F16.E4M3.UNPACK_B R14, R6 ;  /* 0x00000006ff0e723e */ /* 0x000fe200020006ff */
[C---:B------:R-:W-:Y:S01]  /*6ce0*/  FMUL.FTZ R38, R12.reuse, R32 ;  /* 0x000000200c267220 */ /* 0x040fe20000410000 */
[----:B------:R-:W-:Y:S01]  /*6cf0*/  FMUL.FTZ R39, R12, R25 ;  /* 0x000000190c277220 */ /* 0x000fe20000410000 */
[----:B------:R-:W-:Y:S01]  /*6d00*/  F2FP.F16.E4M3.UNPACK_B R12, R5 ;  /* 0x00000005ff0c723e */ /* 0x000fe200020006ff */
[----:B------:R-:W-:Y:S01]  /*6d10*/  HADD2.F32 R31, -RZ, R31.H0_H0 ;  /* 0x2000001fff1f7230 */ /* 0x000fe20000004100 */
[----:B------:R-:W-:Y:S01]  /*6d20*/  F2FP.F16.E4M3.UNPACK_B R33, R33.H1 ;  /* 0x00000021ff21723e */ /* 0x000fe200030006ff */
[----:B------:R-:W-:-:S02]  /*6d30*/  HADD2.F32 R5, -RZ, R14.H1_H1 ;  /* 0x3000000eff057230 */ /* 0x000fc40000004100 */
[C---:B-12---:R-:W-:Y:S01]  /*6d40*/  FFMA.FTZ R41, R15.reuse, R25, -R38 ;  /* 0x000000190f297223 */ /* 0x046fe20000010826 */
[----:B------:R-:W-:Y:S02]  /*6d50*/  HADD2.F32 R24, -RZ, R24.H0_H0 ;  /* 0x20000018ff187230 */ /* 0x000fe40000004100 */
[----:B------:R-:W-:Y:S01]  /*6d60*/  FFMA.FTZ R42, R15, R32, R39 ;  /* 0x000000200f2a7223 */ /* 0x000fe20000010027 */
[----:B------:R-:W-:Y:S01]  /*6d70*/  HADD2.F32 R14, -RZ, R14.H0_H0 ;  /* 0x2000000eff0e7230 */ /* 0x000fe20000004100 */
[----:B------:R-:W-:Y:S01]  /*6d80*/  F2FP.F16.E4M3.UNPACK_B R21, R21.H1 ;  /* 0x00000015ff15723e */ /* 0x000fe200030006ff */
[C---:B------:R-:W-:Y:S01]  /*6d90*/  FMUL.FTZ R15, R5.reuse, R31 ;  /* 0x0000001f050f7220 */ /* 0x040fe20000410000 */
[-C--:B------:R-:W-:Y:S01]  /*6da0*/  FMUL.FTZ R38, R5, R24.reuse ;  /* 0x0000001805267220 */ /* 0x080fe20000410000 */
        /* <DEDUP_REMOVED lines=13> */
[----:B------:R-:W-:Y:S01]  /*6e80*/  HADD2.F32 R21, -RZ, R21.H1_H1 ;  /* 0x30000015ff157230 */ /* 0x000fe20000004100 */
[----:B------:R-:W-:Y:S01]  /*6e90*/  F2FP.F16.E4M3.UNPACK_B R4, R4.H1 ;  /* 0x00000004ff04723e */ /* 0x000fe200030006ff */
[----:B------:R-:W-:-:S02]  /*6ea0*/  HADD2.F32 R5, -RZ, R7.H0_H0 ;  /* 0x20000007ff057230 */ /* 0x000fc40000004100 */
[C---:B------:R-:W-:Y:S01]  /*6eb0*/  FMUL.FTZ R24, R14.reuse, R33 ;  /* 0x000000210e187220 */ /* 0x040fe20000410000 */
[----:B------:R-:W-:Y:S01]  /*6ec0*/  F2FP.F16.E4M3.UNPACK_B R15, R30 ;  /* 0x0000001eff0f723e */ /* 0x000fe200020006ff */
[-C--:B------:R-:W-:Y:S01]  /*6ed0*/  FMUL.FTZ R38, R14, R21.reuse ;  /* 0x000000150e267220 */ /* 0x080fe20000410000 */
[----:B------:R-:W-:Y:S01]  /*6ee0*/  F2FP.F16.E4M3.UNPACK_B R14, R20 ;  /* 0x00000014ff0e723e */ /* 0x000fe200020006ff */
[----:B------:R-:W-:Y:S01]  /*6ef0*/  FFMA.FTZ R44, R17, R32, R44 ;  /* 0x00000020112c7223 */ /* 0x000fe2000001002c */
[C---:B------:R-:W-:Y:S01]  /*6f00*/  FFMA.FTZ R43, R5.reuse, R21, -R24 ;  /* 0x00000015052b7223 */ /* 0x040fe20000010818 */
        /* <DEDUP_REMOVED lines=20> */
[----:B------:R-:W-:Y:S01]  /*7050*/  HADD2.F32 R6, -RZ, R20.H1_H1 ;  /* 0x30000014ff067230 */ /* 0x000fe20000004100 */
[----:B------:R-:W-:Y:S01]  /*7060*/  F2FP.SATFINITE.E4M3.F32.PACK_AB_MERGE_C R25, R25, R38, RZ ;  /* 0x000000261919723e */ /* 0x000fe200048070ff */
        /* <DEDUP_REMOVED lines=17> */
[----:B------:R-:W-:-:S02]  /*7180*/  F2FP.SATFINITE.E4M3.F32.PACK_AB_MERGE_C R14, R40, R39, R14 ;  /* 0x00000027280e723e */ /* 0x000fc4000480700e */
[----:B------:R-:W-:Y:S02]  /*7190*/  F2FP.SATFINITE.E4M3.F32.PACK_AB_MERGE_C R15, R44, R31, R15 ;  /* 0x0000001f2c0f723e */ /* 0x000fe4000480700f */
[----:B------:R-:W-:Y:S02]  /*71a0*/  F2FP.SATFINITE.E4M3.F32.PACK_AB_MERGE_C R12, R24, R21, R25 ;  /* 0x00000015180c723e */ /* 0x000fe40004807019 */
[----:B------:R-:W-:-:S05]  /*71b0*/  F2FP.SATFINITE.E4M3.F32.PACK_AB_MERGE_C R13, R4, R5, R13 ;  /* 0x00000005040d723e */ /* 0x000fca000480700d */
[----:B------:R3:W-:Y:S02]  /*71c0*/  STS.128 [R3+0x20200], R12 ;  /* 0x0202000c03007388 */ /* 0x0007e40000000c00 */
.L_x_4402:
[----:B------:R-:W-:Y:S05]  /*71d0*/  BSYNC B1 ;  /* 0x0000000000017941 */ /* 0x000fea0003800000 */
.L_x_4401:
[----:B------:R-:W-:Y:S04]  /*71e0*/  BSSY B1, `(.L_x_4403) ;  /* 0x000007c000017945 */ /* 0x000fe80003800000 */
[----:B------:R-:W-:Y:S05]  /*71f0*/  @P2 BRA `(.L_x_4404) ;  /* 0x0000000400e82947 */ /* 0x000fea0003800000 */
[----:B0-----:R-:W0:Y:S01]  /*7200*/  LDS.128 R4, [R0+0x20200] ;  /* 0x0202000000047984 */ /* 0x001e220000000c00 */
[----:B---345:R-:W-:Y:S02]  /*7210*/  SHF.R.U32.HI R14, RZ, 0x8, R11 ;  /* 0x00000008ff0e7819 */ /* 0x038fe4000001160b */
        /* <DEDUP_REMOVED lines=25> */
[----:B------:R-:W-:Y:S02]  /*73b0*/  LOP3.LUT R25, R25, 0xff000000, R29, 0xf8, !PT ;  /* 0xff00000019197812 */ /* 0x000fe400078ef81d */
[----:B------:R-:W-:Y:S02]  /*73c0*/  LOP3.LUT R17, R17, 0xff000000, R11, 0xf8, !PT ;  /* 0xff00000011117812 */ /* 0x000fe400078ef80b */
[----:B------:R-:W-:Y:S02]  /*73d0*/  PRMT R13, R12, 0x7054, R13 ;  /* 0x000070540c0d7816 */ /* 0x000fe4000000000d */
[----:B------:R-:W-:-:S02]  /*73e0*/  PRMT R21, R20, 0x7054, R21 ;  /* 0x0000705414157816 */ /* 0x000fc40000000015 */
[-C--:B0-----:R-:W-:Y:S02]  /*73f0*/  F2FP.F16.E4M3.UNPACK_B R12, R6.reuse.H1 ;  /* 0x00000006ff0c723e */ /* 0x081fe400030006ff */
[----:B------:R-:W-:Y:S02]  /*7400*/  F2FP.F16.E4M3.UNPACK_B R24, R25 ;  /* 0x00000019ff18723e */ /* 0x000fe400020006ff */
[----:B------:R-:W-:Y:S02]  /*7410*/  F2FP.F16.E4M3.UNPACK_B R20, R17 ;  /* 0x00000011ff14723e */ /* 0x000fe400020006ff */
[----:B------:R-:W-:Y:S01]  /*7420*/  LOP3.LUT R15, R13, 0xff000000, R10, 0xf8, !PT ;  /* 0xff0000000d0f7812 */ /* 0x000fe200078ef80a */
[----:B------:R-:W-:Y:S01]  /*7430*/  HADD2.F32 R10, -RZ, R12.H1_H1 ;  /* 0x3000000cff0a7230 */ /* 0x000fe20000004100 */
[----:B------:R-:W-:Y:S01]  /*7440*/  LOP3.LUT R28, R21, 0xff000000, R28, 0xf8, !PT ;  /* 0xff000000151c7812 */ /* 0x000fe200078ef81c */
[----:B------:R-:W-:Y:S01]  /*7450*/  HADD2.F32 R29, -RZ, R24.H1_H1 ;  /* 0x30000018ff1d7230 */ /* 0x000fe20000004100 */
        /* <DEDUP_REMOVED lines=8> */
[----:B------:R-:W-:-:S02]  /*74e0*/  HADD2.F32 R24, -RZ, R24.H0_H0 ;  /* 0x20000018ff187230 */ /* 0x000fc40000004100 */
[C---:B------:R-:W-:Y:S01]  /*74f0*/  FFMA.FTZ R32, R13.reuse, R21, -R30 ;  /* 0x000000150d207223 */ /* 0x040fe2000001081e */
[----:B------:R-:W-:Y:S02]  /*7500*/  HADD2.F32 R5, -RZ, R12.H1_H1 ;  /* 0x3000000cff057230 */ /* 0x000fe40000004100 */
[----:B------:R-:W-:Y:S01]  /*7510*/  FFMA.FTZ R33, R13, R29, R38 ;  /* 0x0000001d0d217223 */ /* 0x000fe20000010026 */
[----:B------:R-:W-:Y:S01]  /*7520*/  HADD2.F32 R20, -RZ, R20.H0_H0 ;  /* 0x20000014ff147230 */ /* 0x000fe20000004100 */
[----:B------:R-:W-:Y:S01]  /*7530*/  F2FP.F16.E4M3.UNPACK_B R25, R25.H1 ;  /* 0x00000019ff19723e */ /* 0x000fe200030006ff */
[----:B------:R-:W-:Y:S01]  /*7540*/  HADD2.F32 R12, -RZ, R12.H0_H0 ;  /* 0x2000000cff0c7230 */ /* 0x000fe20000004100 */
[----:B------:R-:W-:Y:S01]  /*7550*/  F2FP.F16.E4M3.UNPACK_B R17, R17.H1 ;  /* 0x00000011ff11723e */ /* 0x000fe200030006ff */
[C---:B------:R-:W-:Y:S01]  /*7560*/  FMUL.FTZ R13, R5.reuse, R24 ;  /* 0x00000018050d7220 */ /* 0x040fe20000410000 */
[----:B------:R-:W-:Y:S01]  /*7570*/  FMUL.FTZ R31, R5, R20 ;  /* 0x00000014051f7220 */ /* 0x000fe20000410000 */
[----:B------:R-:W-:Y:S01]  /*7580*/  F2FP.F16.E4M3.UNPACK_B R7, R7.H1 ;  /* 0x00000007ff07723e */ /* 0x000fe200030006ff */
[----:B------:R-:W-:-:S02]  /*7590*/  HADD2.F32 R5, -RZ, R14.H1_H1 ;  /* 0x3000000eff057230 */ /* 0x000fc40000004100 */
        /* <DEDUP_REMOVED lines=15> */
[----:B------:R-:W-:Y:S01]  /*7690*/  F2FP.F16.E4M3.UNPACK_B R4, R4.H1 ;  /* 0x00000004ff04723e */ /* 0x000fe200030006ff */
[-C--:B------:R-:W-:Y:S01]  /*76a0*/  FMUL.FTZ R14, R12, R17.reuse ;  /* 0x000000110c0e7220 */ /* 0x080fe20000410000 */
[-C--:B------:R-:W-:Y:S01]  /*76b0*/  F2FP.F16.E4M3.UNPACK_B R13, R28.reuse ;  /* 0x0000001cff0d723e */ /* 0x080fe200020006ff */
[C---:B------:R-:W-:Y:S01]  /*76c0*/  FFMA.FTZ R39, R5.reuse, R17, -R20 ;  /* 0x0000001105277223 */ /* 0x040fe20000010814 */
[----:B------:R-:W-:Y:S01]  /*76d0*/  F2FP.F16.E4M3.UNPACK_B R12, R15 ;  /* 0x0000000fff0c723e */ /* 0x000fe200020006ff */
[----:B-12---:R-:W-:Y:S01]  /*76e0*/  FFMA.FTZ R40, R5, R25, R14 ;  /* 0x0000001905287223 */ /* 0x006fe2000001000e */
[----:B------:R-:W-:Y:S01]  /*76f0*/  HADD2.F32 R7, -RZ, R4.H1_H1 ;  /* 0x30000004ff077230 */ /* 0x000fe20000004100 */
[----:B------:R-:W-:Y:S01]  /*7700*/  F2FP.F16.E4M3.UNPACK_B R15, R15.H1 ;  /* 0x0000000fff0f723e */ /* 0x000fe200030006ff */
[----:B------:R-:W-:Y:S01]  /*7710*/  HADD2.F32 R20, -RZ, R13.H1_H1 ;  /* 0x3000000dff147230 */ /* 0x000fe20000004100 */
[----:B------:R-:W-:Y:S01]  /*7720*/  F2FP.F16.E4M3.UNPACK_B R28, R28.H1 ;  /* 0x0000001cff1c723e */ /* 0x000fe200030006ff */
[----:B------:R-:W-:Y:S01]  /*7730*/  HADD2.F32 R14, -RZ, R12.H1_H1 ;  /* 0x3000000cff0e7230 */ /* 0x000fe20000004100 */
[----:B------:R-:W-:Y:S01]  /*7740*/  F2FP.SATFINITE.E4M3.F32.PACK_AB_MERGE_C R32, R33, R32, RZ ;  /* 0x000000202120723e */ /* 0x000fe200048070ff */
[----:B------:R-:W-:-:S02]  /*7750*/  HADD2.F32 R5, -RZ, R4.H0_H0 ;  /* 0x20000004ff057230 */ /* 0x000fc40000004100 */
[----:B------:R-:W-:Y:S01]  /*7760*/  FMUL.FTZ R24, R7, R20 ;  /* 0x0000001407187220 */ /* 0x000fe20000410000 */
[----:B------:R-:W-:Y:S01]  /*7770*/  HADD2.F32 R17, -RZ, R13.H0_H0 ;  /* 0x2000000dff117230 */ /* 0x000fe20000004100 */
[----:B------:R-:W-:Y:S01]  /*7780*/  F2FP.SATFINITE.E4M3.F32.PACK_AB_MERGE_C R39, R40, R39, RZ ;  /* 0x000000272827723e */ /* 0x000fe200048070ff */
[----:B------:R-:W-:Y:S02]  /*7790*/  HADD2.F32 R4, -RZ, R6.H1_H1 ;  /* 0x30000006ff047230 */ /* 0x000fe40000004100 */
[-C--:B------:R-:W-:Y:S01]  /*77a0*/  FFMA.FTZ R24, R5, R14.reuse, -R24 ;  /* 0x0000000e05187223 */ /* 0x080fe20000010818 */
[----:B------:R-:W-:Y:S02]  /*77b0*/  HADD2.F32 R13, -RZ, R12.H0_H0 ;  /* 0x2000000cff0d7230 */ /* 0x000fe40000004100 */
[----:B------:R-:W-:Y:S01]  /*77c0*/  FMUL.FTZ R12, R7, R14 ;  /* 0x0000000e070c7220 */ /* 0x000fe20000410000 */
[----:B------:R-:W-:Y:S02]  /*77d0*/  HADD2.F32 R6, -RZ, R6.H0_H0 ;  /* 0x20000006ff067230 */ /* 0x000fe40000004100 */
[----:B------:R-:W-:Y:S01]  /*77e0*/  FMUL.FTZ R7, R4, R17 ;  /* 0x0000001104077220 */ /* 0x000fe20000410000 */
[----:B------:R-:W-:Y:S01]  /*77f0*/  F2FP.SATFINITE.E4M3.F32.PACK_AB_MERGE_C R30, R30, R29, R32 ;  /* 0x0000001d1e1e723e */ /* 0x000fe20004807020 */
[-C--:B------:R-:W-:Y:S01]  /*7800*/  FMUL.FTZ R4, R4, R13.reuse ;  /* 0x0000000d04047220 */ /* 0x080fe20000410000 */
[----:B------:R-:W-:Y:S01]  /*7810*/  FFMA.FTZ R21, R5, R20, R12 ;  /* 0x0000001405157223 */ /* 0x000fe2000001000c */
[----:B------:R-:W-:Y:S01]  /*7820*/  FFMA.FTZ R13, R6, R13, -R7 ;  /* 0x0000000d060d7223 */ /* 0x000fe20000010807 */
[----:B------:R-:W-:-:S02]  /*7830*/  HADD2.F32 R5, -RZ, R11.H1_H1 ;  /* 0x3000000bff057230 */ /* 0x000fc40000004100 */
[----:B------:R-:W-:Y:S01]  /*7840*/  FFMA.FTZ R14, R6, R17, R4 ;  /* 0x00000011060e7223 */ /* 0x000fe20000010004 */
[--C-:B------:R-:W-:Y:S01]  /*7850*/  HADD2.F32 R6, -RZ, R15.reuse.H1_H1 ;  /* 0x3000000fff067230 */ /* 0x100fe20000004100 */
[----:B------:R-:W-:Y:S01]  /*7860*/  F2FP.SATFINITE.E4M3.F32.PACK_AB_MERGE_C R21, R21, R24, RZ ;  /* 0x000000181515723e */ /* 0x000fe200048070ff */
[--C-:B------:R-:W-:Y:S01]  /*7870*/  HADD2.F32 R12, -RZ, R28.reuse.H1_H1 ;  /* 0x3000001cff0c7230 */ /* 0x100fe20000004100 */
[----:B------:R-:W-:Y:S01]  /*7880*/  F2FP.SATFINITE.E4M3.F32.PACK_AB_MERGE_C R31, R38, R31, R39 ;  /* 0x0000001f261f723e */ /* 0x000fe20004807027 */
[----:B------:R-:W-:Y:S02]  /*7890*/  HADD2.F32 R7, -RZ, R28.H0_H0 ;  /* 0x2000001cff077230 */ /* 0x000fe40000004100 */
[C---:B------:R-:W-:Y:S01]  /*78a0*/  FMUL.FTZ R17, R5.reuse, R6 ;  /* 0x0000000605117220 */ /* 0x040fe20000410000 */
[----:B------:R-:W-:Y:S02]  /*78b0*/  HADD2.F32 R4, -RZ, R10.H1_H1 ;  /* 0x3000000aff047230 */ /* 0x000fe40000004100 */
[----:B------:R-:W-:Y:S01]  /*78c0*/  FMUL.FTZ R20, R5, R12 ;  /* 0x0000000c05147220 */ /* 0x000fe20000410000 */
[----:B------:R-:W-:Y:S01]  /*78d0*/  HADD2.F32 R15, -RZ, R15.H0_H0 ;  /* 0x2000000fff0f7230 */ /* 0x000fe20000004100 */
[----:B------:R-:W-:Y:S01]  /*78e0*/  F2FP.SATFINITE.E4M3.F32.PACK_AB_MERGE_C R28, R14, R13, R21 ;  /* 0x0000000d0e1c723e */ /* 0x000fe20004807015 */
        /* <DEDUP_REMOVED lines=8> */
[----:B------:R-:W-:-:S04]  /*7970*/  F2FP.SATFINITE.E4M3.F32.PACK_AB_MERGE_C R17, R17, R20, RZ ;  /* 0x000000141111723e */ /* 0x000fc800048070ff */
[----:B------:R-:W-:-:S05]  /*7980*/  F2FP.SATFINITE.E4M3.F32.PACK_AB_MERGE_C R29, R4, R5, R17 ;  /* 0x00000005041d723e */ /* 0x000fca0004807011 */
[----:B------:R0:W-:Y:S02]  /*7990*/  STS.128 [R0+0x20200], R28 ;  /* 0x0202001c00007388 */ /* 0x0001e40000000c00 */
.L_x_4404:
[----:B------:R-:W-:Y:S05]  /*79a0*/  BSYNC B1 ;  /* 0x0000000000017941 */ /* 0x000fea0003800000 */
.L_x_4403:
[----:B------:R-:W-:Y:S04]  /*79b0*/  BSSY B1, `(.L_x_4405) ;  /* 0x0000078000017945 */ /* 0x000fe80003800000 */
[----:B------:R-:W-:Y:S05]  /*79c0*/  @P3 BRA `(.L_x_4406) ;  /* 0x0000000400d83947 */ /* 0x000fea0003800000 */
[----:B0-----:R-:W0:Y:S01]  /*79d0*/  LDS.128 R4, [R3+0x22200] ;  /* 0x0222000003047984 */ /* 0x001e220000000c00 */
[----:B---3-5:R-:W-:Y:S02]  /*79e0*/  SHF.R.U32.HI R13, RZ, 0x8, R9 ;  /* 0x00000008ff0d7819 */ /* 0x028fe40000011609 */
        /* <DEDUP_REMOVED lines=10> */
[----:B----4-:R-:W-:-:S02]  /*7a90*/  LOP3.LUT R14, R27, 0xff, RZ, 0xc0, !PT ;  /* 0x000000ff1b0e7812 */ /* 0x010fc400078ec0ff */
        /* <DEDUP_REMOVED lines=14> */
[----:B------:R-:W-:Y:S02]  /*7b80*/  LOP3.LUT R17, R17, 0xff0000, R26, 0xf8, !PT ;  /* 0x00ff000011117812 */ /* 0x000fe400078ef81a */
        /* <DEDUP_REMOVED lines=46> */
[----:B------:R-:W-:Y:S01]  /*7e70*/  FFMA.FTZ R32, R5, R21, R12 ;  /* 0x0000001505207223 */ /* 0x000fe2000001000c */
        /* <DEDUP_REMOVED lines=15> */
[C---:B------:R-:W-:Y:S01]  /*7f70*/  FMUL.FTZ R7, R4.reuse, R15 ;  /* 0x0000000f04077220 */ /* 0x040fe20000410000 */
[----:B------:R-:W-:Y:S01]  /*7f80*/  FMUL.FTZ R4, R4, R11 ;  /* 0x0000000b04047220 */ /* 0x000fe20000410000 */
[----:B------:R-:W-:-:S02]  /*7f90*/  FFMA.FTZ R17, R5, R14, R10 ;  /* 0x0000000e05117223 */ /* 0x000fc4000001000a */
[C---:B------:R-:W-:Y:S01]  /*7fa0*/  FFMA.FTZ R11, R6.reuse, R11, -R7 ;  /* 0x0000000b060b7223 */ /* 0x040fe20000010807 */
[----:B------:R-:W-:Y:S02]  /*7fb0*/  HADD2.F32 R5, -RZ, R9.H1_H1 ;  /* 0x30000009ff057230 */ /* 0x000fe40000004100 */
[----:B------:R-:W-:Y:S01]  /*7fc0*/  FFMA.FTZ R12, R6, R15, R4 ;  /* 0x0000000f060c7223 */ /* 0x000fe20000010004 */
[----:B------:R-:W-:Y:S01]  /*7fd0*/  HADD2.F32 R6, -RZ, R13.H1_H1 ;  /* 0x3000000dff067230 */ /* 0x000fe20000004100 */
[----:B------:R-:W-:Y:S01]  /*7fe0*/  F2FP.SATFINITE.E4M3.F32.PACK_AB_MERGE_C R17, R17, R20, RZ ;  /* 0x000000141111723e */ /* 0x000fe200048070ff */
[--C-:B------:R-:W-:Y:S02]  /*7ff0*/  HADD2.F32 R10, -RZ, R26.reuse.H1_H1 ;  /* 0x3000001aff0a7230 */ /* 0x100fe40000004100 */
[----:B------:R-:W-:Y:S02]  /*8000*/  HADD2.F32 R7, -RZ, R26.H0_H0 ;  /* 0x2000001aff077230 */ /* 0x000fe40000004100 */
[----:B------:R-:W-:Y:S01]  /*8010*/  FMUL.FTZ R15, R5, R6 ;  /* 0x00000006050f7220 */ /* 0x000fe20000410000 */
[----:B------:R-:W-:-:S02]  /*8020*/  HADD2.F32 R4, -RZ, R8.H1_H1 ;  /* 0x30000008ff047230 */ /* 0x000fc40000004100 */
[----:B------:R-:W-:Y:S01]  /*8030*/  FMUL.FTZ R14, R5, R10 ;  /* 0x0000000a050e7220 */ /* 0x000fe20000410000 */
[----:B------:R-:W-:Y:S01]  /*8040*/  HADD2.F32 R13, -RZ, R13.H0_H0 ;  /* 0x2000000dff0d7230 */ /* 0x000fe20000004100 */
[----:B------:R-:W-:Y:S01]  /*8050*/  F2FP.SATFINITE.E4M3.F32.PACK_AB_MERGE_C R12, R12, R11, R17 ;  /* 0x0000000b0c0c723e */ /* 0x000fe20004807011 */
[----:B------:R-:W-:Y:S02]  /*8060*/  HADD2.F32 R9, -RZ, R9.H0_H0 ;  /* 0x20000009ff097230 */ /* 0x000fe40000004100 */
        /* <DEDUP_REMOVED lines=12> */
.L_x_4406:
[----:B------:R-:W-:Y:S05]  /*8130*/  BSYNC B1 ;  /* 0x0000000000017941 */ /* 0x000fea0003800000 */
.L_x_4405:
[----:B------:R-:W-:Y:S05]  /*8140*/  @P4 BRA `(.L_x_4396) ;  /* 0x0000003c00684947 */ /* 0x000fea0003800000 */
[----:B0-----:R-:W0:Y:S01]  /*8150*/  LDS.128 R4, [R0+0x22200] ;  /* 0x0222000000047984 */ /* 0x001e220000000c00 */
[----:B-1-3-5:R-:W-:Y:S02]  /*8160*/  SHF.R.U32.HI R3, RZ, 0x8, R34 ;  /* 0x00000008ff037819 */ /* 0x02afe40000011622 */
[----:B------:R-:W-:Y:S02]  /*8170*/  SHF.R.U32.HI R9, RZ, 0x8, R35 ;  /* 0x00000008ff097819 */ /* 0x000fe40000011623 */
[----:B----4-:R-:W-:Y:S02]  /*8180*/  SHF.R.U32.HI R14, RZ, 0x8, R37 ;  /* 0x00000008ff0e7819 */ /* 0x010fe40000011625 */
        /* <DEDUP_REMOVED lines=79> */
[--C-:B------:R-:W-:Y:S01]  /*8680*/  HADD2.F32 R6, -RZ, R4.reuse.H1_H1 ;  /* 0x30000004ff067230 */ /* 0x100fe20000004100 */
[----:B------:R-:W-:Y:S01]  /*8690*/  F2FP.SATFINITE.E4M3.F32.PACK_AB_MERGE_C R25, R26, R25, RZ ;  /* 0x000000191a19723e */ /* 0x000fe200048070ff */
[----:B------:R-:W-:Y:S01]  /*86a0*/  HADD2.F32 R10, -RZ, R9.H1_H1 ;  /* 0x30000009ff0a7230 */ /* 0x000fe20000004100 */
[----:B------:R-:W-:Y:S01]  /*86b0*/  F2FP.SATFINITE.E4M3.F32.PACK_AB_MERGE_C R27, R27, R34, RZ ;  /* 0x000000221b1b723e */ /* 0x000fe200048070ff */
[----:B------:R-:W-:-:S02]  /*86c0*/  HADD2.F32 R5, -RZ, R4.H0_H0 ;  /* 0x20000004ff057230 */ /* 0x000fc40000004100 */
        /* <DEDUP_REMOVED lines=13> */
[----:B------:R-:W-:Y:S01]  /*87a0*/  HADD2.F32 R4, -RZ, R8.H1_H1 ;  /* 0x30000008ff047230 */ /* 0x000fe20000004100 */
[----:B------:R-:W-:Y:S01]  /*87b0*/  F2FP.SATFINITE.E4M3.F32.PACK_AB_MERGE_C R13, R13, R14, RZ ;  /* 0x0000000e0d0d723e */ /* 0x000fe200048070ff */
[----:B------:R-:W-:Y:S01]  /*87c0*/  HADD2.F32 R36, -RZ, R36.H0_H0 ;  /* 0x20000024ff247230 */ /* 0x000fe20000004100 */
[----:B------:R-:W-:Y:S01]  /*87d0*/  F2FP.SATFINITE.E4M3.F32.PACK_AB_MERGE_C R14, R24, R21, R25 ;  /* 0x00000015180e723e */ /* 0x000fe20004807019 */
        /* <DEDUP_REMOVED lines=15> */
[----:B------:R-:W-:-:S05]  /*88d0*/  F2FP.SATFINITE.E4M3.F32.PACK_AB_MERGE_C R13, R3, R4, R10 ;  /* 0x00000004030d723e */ /* 0x000fca000480700a */
[----:B------:R0:W-:Y:S01]  /*88e0*/  STS.128 [R0+0x22200], R12 ;  /* 0x0222000c00007388 */ /* 0x0001e20000000c00 */
[----:B------:R-:W-:Y:S05]  /*88f0*/  BRA `(.L_x_4396) ;  /* 0x00000034007c7947 */ /* 0x000fea0003800000 */
.L_x_4391:
[----:B------:R-:W0:Y:S01]  /*8900*/  LDC R25, c[0x0][0x448] ;  /* 0x00011200ff197b82 */ /* 0x000e220000000800 */
[----:B------:R-:W-:Y:S01]  /*8910*/  ULDC.64 UR4, c[0x0][0x3f8] ;  /* 0x0000fe0000047ab9 */ /* 0x000fe20000000a00 */
[----:B------:R-:W-:Y:S01]  /*8920*/  IMAD.MOV.U32 R6, RZ, RZ, R26 ;  /* 0x000000ffff067224 */ /* 0x000fe200078e001a */
[----:B------:R-:W-:Y:S01]  /*8930*/  ULDC.64 UR6, c[0x0][0x408] ;  /* 0x0001020000067ab9 */ /* 0x000fe20000000a00 */
[----:B------:R-:W-:Y:S01]  /*8940*/  IMAD.MOV.U32 R7, RZ, RZ, R31 ;  /* 0x000000ffff077224 */ /* 0x000fe200078e001f */
[----:B------:R-:W-:Y:S01]  /*8950*/  SHF.R.S32.HI R11, RZ, 0x1f, R96 ;  /* 0x0000001fff0b7819 */ /* 0x000fe20000011460 */
[----:B------:R-:W-:Y:S01]  /*8960*/  IMAD.MOV.U32 R8, RZ, RZ, R28 ;  /* 0x000000ffff087224 */ /* 0x000fe200078e001c */
[----:B------:R-:W-:Y:S01]  /*8970*/  SHF.R.S32.HI R15, RZ, 0x1f, R78 ;  /* 0x0000001fff0f7819 */ /* 0x000fe2000001144e */
[----:B------:R-:W-:Y:S01]  /*8980*/  IMAD.MOV.U32 R9, RZ, RZ, R33 ;  /* 0x000000ffff097224 */ /* 0x000fe200078e0021 */
[----:B------:R-:W-:Y:S02]  /*8990*/  LEA.HI R11, R11, R96, RZ, 0x4 ;  /* 0x000000600b0b7211 */ /* 0x000fe400078f20ff */
[----:B------:R-:W-:-:S02]  /*89a0*/  LEA.HI R15, R15, R78, RZ, 0x4 ;  /* 0x0000004e0f0f7211 */ /* 0x000fc400078f20ff */
[----:B------:R-:W-:Y:S02]  /*89b0*/  SHF.R.S32.HI R20, RZ, 0x4, R11 ;  /* 0x00000004ff147819 */ /* 0x000fe4000001140b */
[----:B------:R-:W-:Y:S02]  /*89c0*/  SHF.R.S32.HI R21, RZ, 0x4, R15 ;  /* 0x00000004ff157819 */ /* 0x000fe4000001140f */
        /* <DEDUP_REMOVED lines=25> */
.L_x_4676:
[----:B------:R-:W-:Y:S01]  /*8b60*/  IMAD R43, R18, R25, RZ ;  /* 0x00000019122b7224 */ /* 0x000fe200078e02ff */
        /* <DEDUP_REMOVED lines=15> */
[C---:B0-----:R-:W-:Y:S01]  /*8c60*/  VIADD R5, R17.reuse, 0x20 ;  /* 0x0000002011057836 */ /* 0x041fe20000000000 */
[----:B------:R-:W-:Y:S01]  /*8c70*/  ULDC UR4, c[0x0][0x3f4] ;  /* 0x0000fd0000047ab9 */ /* 0x000fe20000000800 */
[C---:B------:R-:W-:Y:S01]  /*8c80*/  VIADD R6, R17.reuse, 0x40 ;  /* 0x0000004011067836 */ /* 0x040fe20000000000 */
[----:B------:R-:W-:Y:S02]  /*8c90*/  ISETP.GE.AND P2, PT, R17, UR4, PT ;  /* 0x0000000411007c0c */ /* 0x000fe4000bf46270 */
[----:B------:R-:W-:Y:S02]  /*8ca0*/  CS2R R46, SRZ ;  /* 0x00000000002e7805 */ /* 0x000fe4000001ff00 */
[----:B------:R-:W-:Y:S02]  /*8cb0*/  ISETP.GE.AND P1, PT, R5, UR4, PT ;  /* 0x0000000405007c0c */ /* 0x000fe4000bf26270 */
[----:B------:R-:W-:Y:S02]  /*8cc0*/  CS2R R44, SRZ ;  /* 0x00000000002c7805 */ /* 0x000fe4000001ff00 */
[----:B------:R-:W-:-:S02]  /*8cd0*/  ISETP.GE.AND P0, PT, R6, UR4, PT ;  /* 0x0000000406007c0c */ /* 0x000fc4000bf06270 */
[----:B------:R-:W-:Y:S02]  /*8ce0*/  CS2R R50, SRZ ;  /* 0x0000000000327805 */ /* 0x000fe4000001ff00 */
[----:B------:R-:W-:Y:S02]  /*8cf0*/  CS2R R48, SRZ ;  /* 0x0000000000307805 */ /* 0x000fe4000001ff00 */
[----:B------:R-:W-:Y:S02]  /*8d00*/  CS2R R24, SRZ ;  /* 0x0000000000187805 */ /* 0x000fe4000001ff00 */
[----:B------:R-:W-:Y:S02]  /*8d10*/  CS2R R26, SRZ ;  /* 0x00000000001a7805 */ /* 0x000fe4000001ff00 */
[----:B------:R-:W-:Y:S02]  /*8d20*/  @!P2 SHF.R.S32.HI R5, RZ, 0x1f, R17 ;  /* 0x0000001fff05a819 */ /* 0x000fe40000011411 */
[----:B--2---:R-:W-:Y:S01]  /*8d30*/  @!P2 IADD3 R6, P3, R17, R4, RZ ;  /* 0x000000041106a210 */ /* 0x004fe20007f7e0ff */
[----:B------:R-:W-:Y:S01]  /*8d40*/  @!P1 IMAD.SHL.U32 R41, R21, 0x10, RZ ;  /* 0x0000001015299824 */ /* 0x000fe200078e00ff */
[----:B----4-:R-:W-:Y:S01]  /*8d50*/  @!P2 IADD3 R12, P4, R17, R14, RZ ;  /* 0x0000000e110ca210 */ /* 0x010fe20007f9e0ff */
[----:B------:R-:W-:-:S02]  /*8d60*/  @!P0 IMAD.SHL.U32 R15, R20, 0x10, RZ ;  /* 0x00000010140f8824 */ /* 0x000fc400078e00ff */
[--C-:B-1----:R-:W-:Y:S01]  /*8d70*/  @!P2 IMAD.X R7, R0, 0x1, R5.reuse, P3 ;  /* 0x000000010007a824 */ /* 0x102fe200018e0605 */
[-C--:B------:R-:W-:Y:S01]  /*8d80*/  @!P1 IADD3 R36, P5, R4, R41.reuse, RZ ;  /* 0x0000002904249210 */ /* 0x080fe20007fbe0ff */
[C---:B---3--:R-:W-:Y:S01]  /*8d90*/  @!P2 IMAD.X R13, R3.reuse, 0x1, R5, P4 ;  /* 0x00000001030da824 */ /* 0x048fe200020e0605 */
[----:B------:R-:W-:Y:S02]  /*8da0*/  @!P1 SHF.R.S32.HI R5, RZ, 0x1f, R41 ;  /* 0x0000001fff059819 */ /* 0x000fe40000011429 */
[----:B------:R-:W-:Y:S02]  /*8db0*/  @!P1 IADD3 R40, P4, R14, R41, RZ ;  /* 0x000000290e289210 */ /* 0x000fe40007f9e0ff */
[----:B------:R-:W-:Y:S02]  /*8dc0*/  CS2R R34, SRZ ;  /* 0x0000000000227805 */ /* 0x000fe4000001ff00 */
[-C--:B------:R-:W-:Y:S01]  /*8dd0*/  @!P0 IADD3 R4, P3, R4, R15.reuse, RZ ;  /* 0x0000000f04048210 */ /* 0x080fe20007f7e0ff */
[----:B------:R-:W-:Y:S01]  /*8de0*/  @!P1 IMAD.X R37, R0, 0x1, R5, P5 ;  /* 0x0000000100259824 */ /* 0x000fe200028e0605 */
[----:B------:R-:W-:Y:S01]  /*8df0*/  @!P0 SHF.R.S32.HI R8, RZ, 0x1f, R15 ;  /* 0x0000001fff088819 */ /* 0x000fe2000001140f */
[----:B------:R-:W-:Y:S01]  /*8e00*/  @!P1 IMAD.X R41, R3, 0x1, R5, P4 ;  /* 0x0000000103299824 */ /* 0x000fe200020e0605 */
[----:B------:R-:W-:-:S02]  /*8e10*/  @!P0 IADD3 R14, P5, R14, R15, RZ ;  /* 0x0000000f0e0e8210 */ /* 0x000fc40007fbe0ff */
[----:B------:R-:W-:Y:S02]  /*8e20*/  CS2R R32, SRZ ;  /* 0x0000000000207805 */ /* 0x000fe4000001ff00 */
[----:B------:R-:W-:Y:S01]  /*8e30*/  CS2R R28, SRZ ;  /* 0x00000000001c7805 */ /* 0x000fe2000001ff00 */
[--C-:B------:R-:W-:Y:S01]  /*8e40*/  @!P0 IMAD.X R5, R0, 0x1, R8.reuse, P3 ;  /* 0x0000000100058824 */ /* 0x100fe200018e0608 */
[----:B------:R-:W-:Y:S01]  /*8e50*/  CS2R R30, SRZ ;  /* 0x00000000001e7805 */ /* 0x000fe2000001ff00 */
[----:B------:R-:W-:Y:S01]  /*8e60*/  @!P0 IMAD.X R15, R3, 0x1, R8, P5 ;  /* 0x00000001030f8824 */ /* 0x000fe200028e0608 */
[----:B------:R-:W-:Y:S02]  /*8e70*/  CS2R R10, SRZ ;  /* 0x00000000000a7805 */ /* 0x000fe4000001ff00 */
[----:B------:R-:W-:Y:S01]  /*8e80*/  CS2R R8, SRZ ;  /* 0x0000000000087805 */ /* 0x000fe2000001ff00 */
[----:B------:R0:W5:Y:S04]  /*8e90*/  @!P2 LD.E.128 R44, desc[UR46][R6.64] ;  /* 0x0000002e062ca980 */ /* 0x000168000c101d00 */
[----:B------:R0:W5:Y:S04]  /*8ea0*/  @!P2 LD.E.128 R48, desc[UR46][R12.64] ;  /* 0x0000002e0c30a980 */ /* 0x000168000c101d00 */
[----:B------:R0:W5:Y:S04]  /*8eb0*/  @!P1 LD.E.128 R24, desc[UR46][R36.64] ;  /* 0x0000002e24189980 */ /* 0x000168000c101d00 */
[----:B------:R0:W5:Y:S04]  /*8ec0*/  @!P1 LD.E.128 R32, desc[UR46][R40.64] ;  /* 0x0000002e28209980 */ /* 0x000168000c101d00 */
[----:B------:R0:W5:Y:S04]  /*8ed0*/  @!P0 LD.E.128 R28, desc[UR46][R4.64] ;  /* 0x0000002e041c8980 */ /* 0x000168000c101d00 */
[----:B------:R0:W5:Y:S02]  /*8ee0*/  @!P0 LD.E.128 R8, desc[UR46][R14.64] ;  /* 0x0000002e0e088980 */ /* 0x000164000c101d00 */
.L_x_4409:
[----:B------:R-:W-:Y:S05]  /*8ef0*/  BSYNC B1 ;  /* 0x0000000000017941 */ /* 0x000fea0003800000 */
.L_x_4408:
[----:B------:R-:W-:Y:S01]  /*8f00*/  ULEA.HI UR4, UR58, UR58, URZ, 0x1 ;  /* 0x0000003a3a047291 */ /* 0x000fe2000f8f083f */
[----:B0-2---:R-:W-:-:S03]  /*8f10*/  IMAD.U32 R4, RZ, RZ, UR45 ;  /* 0x0000002dff047e24 */ /* 0x005fc6000f8e00ff */
[----:B------:R-:W-:Y:S02]  /*8f20*/  ULOP3.LUT UR4, UR4, 0xfffffffe, URZ, 0xc0, !UPT ;  /* 0xfffffffe04047892 */ /* 0x000fe4000f8ec03f */
[----:B---3--:R-:W-:Y:S02]  /*8f30*/  VIADDMNMX R3, R43, -R4, 0x80, PT ;  /* 0x000000802b037446 */ /* 0x008fe40003800904 */
[----:B------:R-:W-:Y:S02]  /*8f40*/  UIADD3 UR4, UR58, -UR4, URZ ;  /* 0x800000043a047290 */ /* 0x000fe4000fffe03f */
[----:B------:R-:W-:-:S04]  /*8f50*/  ISETP.GE.AND P1, PT, R16, R3, PT ;  /* 0x000000031000720c */ /* 0x000fc80003f26270 */
[----:B-1----:R-:W-:-:S05]  /*8f60*/  IMAD.U32 R0, RZ, RZ, UR4 ;  /* 0x00000004ff007e24 */ /* 0x002fca000f8e00ff */
[----:B------:R-:W-:-:S04]  /*8f70*/  SHF.L.U32 R0, R0, 0x1f, RZ ;  /* 0x0000001f00007819 */ /* 0x000fc800000006ff */
[----:B------:R-:W0:Y:S02]  /*8f80*/  SYNCS.PHASECHK.TRANS64.TRYWAIT P0, [UR39+0x33400], R0 ;  /* 0x03340000ff0075a7 */ /* 0x000e240008000167 */
[----:B0-----:R-:W-:Y:S05]  /*8f90*/  @!P0 BRA `(.L_x_4410) ;  /* 0x0000020400b48947 */ /* 0x001fea0003800000 */
.L_x_4677:
[----:B------:R-:W-:Y:S05]  /*8fa0*/  @P1 BRA `(.L_x_4396) ;  /* 0x0000002c00d01947 */ /* 0x000fea0003800000 */
[----:B0-----:R-:W0:Y:S01]  /*8fb0*/  LDC R0, c[0x0][0x3f4] ;  /* 0x0000fd00ff007b82 */ /* 0x001e220000000800 */
[C---:B------:R-:W-:Y:S01]  /*8fc0*/  VIADD R3, R17.reuse, 0x20 ;  /* 0x0000002011037836 */ /* 0x040fe20000000000 */
[----:B------:R-:W-:Y:S01]  /*8fd0*/  BSSY B1, `(.L_x_4411) ;  /* 0x00000fb000017945 */ /* 0x000fe20003800000 */
[C---:B------:R-:W-:Y:S01]  /*8fe0*/  VIADD R5, R17.reuse, 0x40 ;  /* 0x0000004011057836 */ /* 0x040fe20000000000 */
[-C--:B0-----:R-:W-:Y:S02]  /*8ff0*/  ISETP.GE.AND P0, PT, R17, R0.reuse, PT ;  /* 0x000000001100720c */ /* 0x081fe40003f06270 */
[-C--:B------:R-:W-:Y:S02]  /*9000*/  ISETP.GE.AND P1, PT, R3, R0.reuse, PT ;  /* 0x000000000300720c */ /* 0x080fe40003f26270 */
[----:B------:R-:W-:-:S09]  /*9010*/  ISETP.GE.AND P2, PT, R5, R0, PT ;  /* 0x000000000500720c */ /* 0x000fd20003f46270 */
[----:B------:R-:W-:Y:S05]  /*9020*/  @P0 BRA `(.L_x_4412) ;  /* 0x0000000c00d40947 */ /* 0x000fea0003800000 */
[----:B-----5:R-:W-:Y:S02]  /*9030*/  SHF.R.U32.HI R3, RZ, 0x8, R44 ;  /* 0x00000008ff037819 */ /* 0x020fe4000001162c */
[----:B------:R-:W-:Y:S02]  /*9040*/  LOP3.LUT R4, R44, 0xff, RZ, 0xc0, !PT ;  /* 0x000000ff2c047812 */ /* 0x000fe400078ec0ff */
[----:B------:R-:W-:Y:S02]  /*9050*/  LOP3.LUT R5, R3, 0xff, RZ, 0xc0, !PT ;  /* 0x000000ff03057812 */ /* 0x000fe400078ec0ff */
[----:B------:R-:W-:Y:S02]  /*9060*/  LEA.HI R3, R0, R227, RZ, 0x1c ;  /* 0x000000e300037211 */ /* 0x000fe400078fe0ff */
[----:B------:R-:W-:Y:S02]  /*9070*/  PRMT R17, R5, 0x7604, R4 ;  /* 0x0000760405117816 */ /* 0x000fe40000000004 */
[----:B------:R-:W-:-:S02]  /*9080*/  SHF.R.S32.HI R4, RZ, 0x1f, R3 ;  /* 0x0000001fff047819 */ /* 0x000fc40000011403 */
[----:B------:R-:W-:Y:S02]  /*9090*/  SHF.R.U32.HI R7, RZ, 0x8, R45 ;  /* 0x00000008ff077819 */ /* 0x000fe4000001162d */
[----:B------:R-:W-:Y:S01]  /*90a0*/  LEA.HI R5, R4, R3, RZ, 0x2 ;  /* 0x0000000304057211 */ /* 0x000fe200078f10ff */
[----:B------:R-:W-:Y:S01]  /*90b0*/  IMAD.SHL.U32 R3, R3, 0x10, RZ ;  /* 0x0000001003037824 */ /* 0x000fe200078e00ff */
[----:B------:R-:W-:Y:S02]  /*90c0*/  LOP3.LUT R6, R45, 0xff, RZ, 0xc0, !PT ;  /* 0x000000ff2d067812 */ /* 0x000fe400078ec0ff */
[----:B------:R-:W-:Y:S01]  /*90d0*/  LOP3.LUT R7, R7, 0xff, RZ, 0xc0, !PT ;  /* 0x000000ff07077812 */ /* 0x000fe200078ec0ff */
[----:B------:R-:W-:Y:S01]  /*90e0*/  IMAD.SHL.U32 R5, R5, 0x800, RZ ;  /* 0x0000080005057824 */ /* 0x000fe200078e00ff */
[----:B------:R-:W-:Y:S02]  /*90f0*/  LOP3.LUT R4, R42, 0x30, R3, 0xf8, !PT ;  /* 0x000000302a047812 */ /* 0x000fe400078ef803 */
[----:B------:R-:W-:-:S02]  /*9100*/  SHF.R.U32.HI R13, RZ, 0x8, R46 ;  /* 0x00000008ff0d7819 */ /* 0x000fc4000001162e */
[----:B------:R-:W-:Y:S02]  /*9110*/  PRMT R36, R7, 0x7604, R6 ;  /* 0x0000760407247816 */ /* 0x000fe40000000006 */
[----:B------:R-:W-:Y:S02]  /*9120*/  SHF.R.U32.HI R7, RZ, 0x8, R47 ;  /* 0x00000008ff077819 */ /* 0x000fe4000001162f */
[----:B------:R-:W-:Y:S02]  /*9130*/  LOP3.LUT R3, R4, R39, RZ, 0x3c, !PT ;  /* 0x0000002704037212 */ /* 0x000fe400078e3cff */
[----:B------:R-:W-:Y:S02]  /*9140*/  LOP3.LUT R4, R5, 0xffffe000, RZ, 0xc0, !PT ;  /* 0xffffe00005047812 */ /* 0x000fe400078ec0ff */
[----:B------:R-:W-:Y:S02]  /*9150*/  LOP3.LUT R12, R46, 0xff, RZ, 0xc0, !PT ;  /* 0x000000ff2e0c7812 */ /* 0x000fe400078ec0ff */
[----:B------:R-:W-:-:S02]  /*9160*/  LOP3.LUT R13, R13, 0xff, RZ, 0xc0, !PT ;  /* 0x000000ff0d0d7812 */ /* 0x000fc400078ec0ff */
[----:B------:R-:W-:Y:S02]  /*9170*/  LOP3.LUT R6, R47, 0xff, RZ, 0xc0, !PT ;  /* 0x000000ff2f067812 */ /* 0x000fe400078ec0ff */
[----:B------:R-:W-:Y:S02]  /*9180*/  LOP3.LUT R7, R7, 0xff, RZ, 0xc0, !PT ;  /* 0x000000ff07077812 */ /* 0x000fe400078ec0ff */
[----:B------:R-:W-:Y:S02]  /*9190*/  IADD3 R3, R3, R225, R4 ;  /* 0x000000e103037210 */ /* 0x000fe40007ffe004 */
[----:B------:R-:W-:Y:S02]  /*91a0*/  PRMT R41, R13, 0x7604, R12 ;  /* 0x000076040d297816 */ /* 0x000fe4000000000c */
[----:B------:R-:W-:Y:S02]  /*91b0*/  SHF.R.U32.HI R12, RZ, 0x8, R48 ;  /* 0x00000008ff0c7819 */ /* 0x000fe40000011630 */
[----:B------:R-:W-:-:S02]  /*91c0*/  PRMT R38, R7, 0x7604, R6 ;  /* 0x0000760407267816 */ /* 0x000fc40000000006 */
[----:B------:R-:W0:Y:S01]  /*91d0*/  LDS.128 R4, [R3+UR39+0x1e200] ;  /* 0x01e2002703047984 */ /* 0x000e220008000c00 */
[----:B------:R-:W-:Y:S02]  /*91e0*/  LOP3.LUT R40, R12, 0xff, RZ, 0xc0, !PT ;  /* 0x000000ff0c287812 */ /* 0x000fe400078ec0ff */
[----:B------:R-:W-:Y:S01]  /*91f0*/  LOP3.LUT R37, R48, 0xff, RZ, 0xc0, !PT ;  /* 0x000000ff30257812 */ /* 0x000fe200078ec0ff */
[----:B----4-:R-:W1:Y:S01]  /*9200*/  LDS.128 R12, [R231+0x1e200] ;  /* 0x01e20000e70c7984 */ /* 0x010e620000000c00 */
[----:B------:R-:W-:Y:S02]  /*9210*/  SHF.R.U32.HI R54, RZ, 0x8, R51 ;  /* 0x00000008ff367819 */ /* 0x000fe40000011633 */
[----:B------:R-:W-:Y:S02]  /*9220*/  PRMT R55, R40, 0x7604, R37 ;  /* 0x0000760428377816 */ /* 0x000fe40000000025 */
[----:B------:R-:W-:Y:S02]  /*9230*/  SHF.R.U32.HI R40, RZ, 0x8, R49 ;  /* 0x00000008ff287819 */ /* 0x000fe40000011631 */
        /* <DEDUP_REMOVED lines=10> */
[----:B------:R-:W-:Y:S01]  /*92e0*/  LOP3.LUT R43, R50, 0xff, RZ, 0xc0, !PT ;  /* 0x000000ff322b7812 */ /* 0x000fe200078ec0ff */
[----:B------:R-:W-:Y:S01]  /*92f0*/  IMAD.U32 R53, R53, 0x10000, RZ ;  /* 0x0001000035357824 */ /* 0x000fe200078e00ff */
[----:B------:R-:W-:Y:S02]  /*9300*/  LOP3.LUT R52, R52, 0xff, RZ, 0xc0, !PT ;  /* 0x000000ff34347812 */ /* 0x000fe400078ec0ff */
[----:B------:R-:W-:Y:S02]  /*9310*/  SHF.R.U32.HI R61, RZ, 0x10, R51 ;  /* 0x00000010ff3d7819 */ /* 0x000fe40000011633 */
[----:B------:R-:W-:-:S02]  /*9320*/  LOP3.LUT R17, R17, 0xff0000, R44, 0xf8, !PT ;  /* 0x00ff000011117812 */ /* 0x000fc400078ef82c */
[----:B------:R-:W-:Y:S01]  /*9330*/  PRMT R59, R52, 0x7604, R43 ;  /* 0x00007604343b7816 */ /* 0x000fe2000000002b */
[----:B------:R-:W-:Y:S01]  /*9340*/  IMAD.U32 R61, R61, 0x10000, RZ ;  /* 0x000100003d3d7824 */ /* 0x000fe200078e00ff */
[----:B------:R-:W-:Y:S02]  /*9350*/  LOP3.LUT R37, R36, 0xff0000, R37, 0xf8, !PT ;  /* 0x00ff000024257812 */ /* 0x000fe400078ef825 */
[----:B------:R-:W-:Y:S02]  /*9360*/  LOP3.LUT R57, R40, 0xff0000, R53, 0xf8, !PT ;  /* 0x00ff000028397812 */ /* 0x000fe400078ef835 */
[----:B------:R-:W-:Y:S02]  /*9370*/  SHF.R.U32.HI R43, RZ, 0x10, R47 ;  /* 0x00000010ff2b7819 */ /* 0x000fe4000001162f */
[----:B------:R-:W-:Y:S02]  /*9380*/  LOP3.LUT R52, R17, 0xff000000, R44, 0xf8, !PT ;  /* 0xff00000011347812 */ /* 0x000fe400078ef82c */
[----:B------:R-:W-:Y:S01]  /*9390*/  LOP3.LUT R41, R41, 0xff0000, R46, 0xf8, !PT ;  /* 0x00ff000029297812 */ /* 0x000fe200078ef82e */
[----:B------:R-:W-:Y:S01]  /*93a0*/  IMAD.U32 R43, R43, 0x10000, RZ ;  /* 0x000100002b2b7824 */ /* 0x000fe200078e00ff */
[----:B------:R-:W-:-:S02]  /*93b0*/  LOP3.LUT R17, R55, 0xff0000, R48, 0xf8, !PT ;  /* 0x00ff000037117812 */ /* 0x000fc400078ef830 */
[----:B------:R-:W-:Y:S02]  /*93c0*/  LOP3.LUT R59, R59, 0xff0000, R50, 0xf8, !PT ;  /* 0x00ff00003b3b7812 */ /* 0x000fe400078ef832 */
[----:B------:R-:W-:Y:S02]  /*93d0*/  LOP3.LUT R53, R37, 0xff000000, R45, 0xf8, !PT ;  /* 0xff00000025357812 */ /* 0x000fe400078ef82d */
[----:B------:R-:W-:Y:S02]  /*93e0*/  LOP3.LUT R57, R57, 0xff000000, R49, 0xf8, !PT ;  /* 0xff00000039397812 */ /* 0x000fe400078ef831 */
[----:B------:R-:W-:Y:S02]  /*93f0*/  LOP3.LUT R61, R54, 0xff0000, R61, 0xf8, !PT ;  /* 0x00ff0000363d7812 */ /* 0x000fe400078ef83d */
[----:B------:R-:W-:Y:S02]  /*9400*/  LOP3.LUT R54, R41, 0xff000000, R46, 0xf8, !PT ;  /* 0xff00000029367812 */ /* 0x000fe400078ef82e */
[----:B------:R-:W-:-:S02]  /*9410*/  LOP3.LUT R56, R17, 0xff000000, R48, 0xf8, !PT ;  /* 0xff00000011387812 */ /* 0x000fc400078ef830 */
[----:B------:R-:W-:Y:S02]  /*9420*/  LOP3.LUT R59, R59, 0xff000000, R50, 0xf8, !PT ;  /* 0xff0000003b3b7812 */ /* 0x000fe400078ef832 */
[----:B------:R-:W-:Y:S02]  /*9430*/  F2FP.F16.E4M3.UNPACK_B R48, R53 ;  /* 0x00000035ff30723e */ /* 0x000fe400020006ff */
[----:B------:R-:W-:Y:S02]  /*9440*/  F2FP.F16.E4M3.UNPACK_B R50, R57 ;  /* 0x00000039ff32723e */ /* 0x000fe400020006ff */
[----:B0-----:R-:W-:Y:S01]  /*9450*/  F2FP.F16.E4M3.UNPACK_B R41, R5 ;  /* 0x00000005ff29723e */ /* 0x001fe200020006ff */
[--C-:B------:R-:W-:Y:S01]  /*9460*/  HADD2.F32 R49, -RZ, R48.reuse.H0_H0 ;  /* 0x20000030ff317230 */ /* 0x100fe20000004100 */
[----:B------:R-:W-:Y:S01]  /*9470*/  LOP3.LUT R43, R38, 0xff0000, R43, 0xf8, !PT ;  /* 0x00ff0000262b7812 */ /* 0x000fe200078ef82b */
[----:B------:R-:W-:Y:S01]  /*9480*/  HADD2.F32 R48, -RZ, R48.H1_H1 ;  /* 0x30000030ff307230 */ /* 0x000fe20000004100 */
[----:B------:R-:W-:Y:S01]  /*9490*/  LOP3.LUT R61, R61, 0xff000000, R51, 0xf8, !PT ;  /* 0xff0000003d3d7812 */ /* 0x000fe200078ef833 */
[--C-:B------:R-:W-:Y:S01]  /*94a0*/  HADD2.F32 R51, -RZ, R50.reuse.H0_H0 ;  /* 0x20000032ff337230 */ /* 0x100fe20000004100 */
[----:B-1----:R-:W-:Y:S01]  /*94b0*/  F2FP.F16.E4M3.UNPACK_B R17, R13 ;  /* 0x0000000dff11723e */ /* 0x002fe200020006ff */
[--C-:B------:R-:W-:Y:S01]  /*94c0*/  HADD2.F32 R44, -RZ, R41.reuse.H0_H0 ;  /* 0x20000029ff2c7230 */ /* 0x100fe20000004100 */
[----:B------:R-:W-:Y:S01]  /*94d0*/  LOP3.LUT R55, R43, 0xff000000, R47, 0xf8, !PT ;  /* 0xff0000002b377812 */ /* 0x000fe200078ef82f */
        /* <DEDUP_REMOVED lines=9> */
[----:B------:R-:W-:Y:S01]  /*9570*/  HADD2.F32 R17, -RZ, R17.H1_H1 ;  /* 0x30000011ff117230 */ /* 0x000fe20000004100 */
[-C--:B------:R-:W-:Y:S02]  /*9580*/  F2FP.F16.E4M3.UNPACK_B R46, R7.reuse ;  /* 0x00000007ff2e723e */ /* 0x080fe400020006ff */
[----:B------:R-:W-:Y:S01]  /*9590*/  F2FP.F16.E4M3.UNPACK_B R47, R7.H1 ;  /* 0x00000007ff2f723e */ /* 0x000fe200030006ff */
[-C--:B------:R-:W-:Y:S01]  /*95a0*/  FFMA.FTZ R63, R14, R49.reuse, -R63 ;  /* 0x000000310e3f7223 */ /* 0x080fe2000001083f */
[-C--:B------:R-:W-:Y:S02]  /*95b0*/  F2FP.F16.E4M3.UNPACK_B R5, R4.reuse ;  /* 0x00000004ff05723e */ /* 0x080fe400020006ff */
[----:B------:R-:W-:Y:S01]  /*95c0*/  F2FP.F16.E4M3.UNPACK_B R7, R4.H1 ;  /* 0x00000004ff07723e */ /* 0x000fe200030006ff */
[----:B------:R-:W-:Y:S01]  /*95d0*/  FMUL.FTZ R4, R44, R49 ;  /* 0x000000312c047220 */ /* 0x000fe20000410000 */
[----:B------:R-:W-:-:S02]  /*95e0*/  F2FP.F16.E4M3.UNPACK_B R57, R57.H1 ;  /* 0x00000039ff39723e */ /* 0x000fc400030006ff */
[----:B------:R-:W-:Y:S01]  /*95f0*/  F2FP.F16.E4M3.UNPACK_B R53, R53.H1 ;  /* 0x00000035ff35723e */ /* 0x000fe200030006ff */
[----:B------:R-:W-:Y:S01]  /*9600*/  FFMA.FTZ R58, R14, R51, R4 ;  /* 0x000000330e3a7223 */ /* 0x000fe20000010004 */
[-C--:B------:R-:W-:Y:S01]  /*9610*/  F2FP.F16.E4M3.UNPACK_B R44, R6.reuse ;  /* 0x00000006ff2c723e */ /* 0x080fe200020006ff */
[----:B------:R-:W-:Y:S01]  /*9620*/  HADD2.F32 R51, -RZ, R57.H0_H0 ;  /* 0x20000039ff337230 */ /* 0x000fe20000004100 */
[----:B------:R-:W-:Y:S01]  /*9630*/  F2FP.F16.E4M3.UNPACK_B R45, R6.H1 ;  /* 0x00000006ff2d723e */ /* 0x000fe200030006ff */
[----:B------:R-:W-:Y:S01]  /*9640*/  HADD2.F32 R6, -RZ, R43.H0_H0 ;  /* 0x2000002bff067230 */ /* 0x000fe20000004100 */
[----:B------:R-:W-:Y:S01]  /*9650*/  F2FP.F16.E4M3.UNPACK_B R36, R13.H1 ;  /* 0x0000000dff24723e */ /* 0x000fe200030006ff */
[C---:B------:R-:W-:Y:S01]  /*9660*/  FMUL.FTZ R14, R41.reuse, R50 ;  /* 0x00000032290e7220 */ /* 0x040fe20000410000 */
[----:B------:R-:W-:Y:S02]  /*9670*/  HADD2.F32 R49, -RZ, R53.H0_H0 ;  /* 0x20000035ff317230 */ /* 0x000fe40000004100 */
[----:B------:R-:W-:Y:S01]  /*9680*/  FMUL.FTZ R41, R41, R48 ;  /* 0x0000003029297220 */ /* 0x000fe20000410000 */
[----:B------:R-:W-:Y:S01]  /*9690*/  FMUL.FTZ R67, R6, R51 ;  /* 0x0000003306437220 */ /* 0x000fe20000410000 */
[----:B------:R-:W-:-:S02]  /*96a0*/  HADD2.F32 R4, -RZ, R36.H0_H0 ;  /* 0x20000024ff047230 */ /* 0x000fc40000004100 */
[C---:B------:R-:W-:Y:S01]  /*96b0*/  FFMA.FTZ R48, R17.reuse, R48, -R14 ;  /* 0x0000003011307223 */ /* 0x040fe2000001080e */
[----:B------:R-:W-:Y:S01]  /*96c0*/  FFMA.FTZ R65, R17, R50, R41 ;  /* 0x0000003211417223 */ /* 0x000fe20000010029 */
[----:B------:R-:W-:Y:S01]  /*96d0*/  FMUL.FTZ R6, R6, R49 ;  /* 0x0000003106067220 */ /* 0x000fe20000410000 */
[----:B------:R-:W-:Y:S01]  /*96e0*/  F2FP.F16.E4M3.UNPACK_B R41, R61 ;  /* 0x0000003dff29723e */ /* 0x000fe200020006ff */
        /* <DEDUP_REMOVED lines=8> */
[-C--:B------:R-:W-:Y:S01]  /*9770*/  F2FP.F16.E4M3.UNPACK_B R13, R12.reuse ;  /* 0x0000000cff0d723e */ /* 0x080fe200020006ff */
        /* <DEDUP_REMOVED lines=12> */
[----:B------:R-:W-:Y:S01]  /*9840*/  FFMA.FTZ R60, R36, R57, R60 ;  /* 0x00000039243c7223 */ /* 0x000fe2000001003c */
[C---:B------:R-:W-:Y:S01]  /*9850*/  FFMA.FTZ R53, R4.reuse, R17, -R43 ;  /* 0x0000001104357223 */ /* 0x040fe2000001082b */
[----:B------:R-:W-:Y:S01]  /*9860*/  FFMA.FTZ R57, R4, R49, R6 ;  /* 0x0000003104397223 */ /* 0x000fe20000010006 */
[----:B------:R-:W-:Y:S01]  /*9870*/  HADD2.F32 R43, -RZ, R41.H1_H1 ;  /* 0x30000029ff2b7230 */ /* 0x000fe20000004100 */
[-C--:B------:R-:W-:Y:S01]  /*9880*/  F2FP.F16.E4M3.UNPACK_B R36, R56.reuse.H1 ;  /* 0x00000038ff24723e */ /* 0x080fe200030006ff */
[----:B------:R-:W-:Y:S01]  /*9890*/  HADD2.F32 R49, -RZ, R61.H0_H0 ;  /* 0x2000003dff317230 */ /* 0x000fe20000004100 */
[----:B------:R-:W-:Y:S01]  /*98a0*/  F2FP.F16.E4M3.UNPACK_B R56, R56 ;  /* 0x00000038ff38723e */ /* 0x000fe200020006ff */
[----:B------:R-:W-:Y:S02]  /*98b0*/  HADD2.F32 R6, -RZ, R47.H0_H0 ;  /* 0x2000002fff067230 */ /* 0x000fe40000004100 */
[----:B------:R-:W-:Y:S01]  /*98c0*/  FMUL.FTZ R69, R46, R43 ;  /* 0x0000002b2e457220 */ /* 0x000fe20000410000 */
[----:B------:R-:W-:Y:S01]  /*98d0*/  HADD2.F32 R41, -RZ, R55.H0_H0 ;  /* 0x20000037ff297230 */ /* 0x000fe20000004100 */
[----:B------:R-:W-:Y:S01]  /*98e0*/  F2FP.SATFINITE.E4M3.F32.PACK_AB_MERGE_C R51, R60, R51, RZ ;  /* 0x000000333c33723e */ /* 0x000fe200048070ff */
[----:B------:R-:W-:-:S02]  /*98f0*/  HADD2.F32 R4, -RZ, R40.H0_H0 ;  /* 0x20000028ff047230 */ /* 0x000fc40000004100 */
[C---:B------:R-:W-:Y:S01]  /*9900*/  FMUL.FTZ R71, R6.reuse, R49 ;  /* 0x0000003106477220 */ /* 0x040fe20000410000 */
[----:B------:R-:W-:Y:S02]  /*9910*/  HADD2.F32 R17, -RZ, R14.H1_H1 ;  /* 0x3000000eff117230 */ /* 0x000fe40000004100 */
[-C--:B------:R-:W-:Y:S01]  /*9920*/  FMUL.FTZ R6, R6, R41.reuse ;  /* 0x0000002906067220 */ /* 0x080fe20000410000 */
[----:B------:R-:W-:Y:S01]  /*9930*/  HADD2.F32 R38, -RZ, R38.H1_H1 ;  /* 0x30000026ff267230 */ /* 0x000fe20000004100 */
[-C--:B------:R-:W-:Y:S01]  /*9940*/  F2FP.F16.E4M3.UNPACK_B R14, R52.reuse.H1 ;  /* 0x00000034ff0e723e */ /* 0x080fe200030006ff */
[C---:B------:R-:W-:Y:S01]  /*9950*/  FFMA.FTZ R71, R4.reuse, R41, -R71 ;  /* 0x0000002904477223 */ /* 0x040fe20000010847 */
[----:B------:R-:W-:Y:S01]  /*9960*/  FFMA.FTZ R66, R4, R49, R6 ;  /* 0x0000003104427223 */ /* 0x000fe20000010006 */
[-C--:B------:R-:W-:Y:S01]  /*9970*/  FMUL.FTZ R46, R46, R17.reuse ;  /* 0x000000112e2e7220 */ /* 0x080fe20000410000 */
[----:B------:R-:W-:Y:S01]  /*9980*/  FFMA.FTZ R62, R38, R17, -R69 ;  /* 0x00000011263e7223 */ /* 0x000fe20000010845 */
[----:B------:R-:W-:Y:S01]  /*9990*/  HADD2.F32 R55, -RZ, R55.H1_H1 ;  /* 0x30000037ff377230 */ /* 0x000fe20000004100 */
[----:B------:R-:W-:Y:S01]  /*99a0*/  F2FP.F16.E4M3.UNPACK_B R52, R52 ;  /* 0x00000034ff34723e */ /* 0x000fe200020006ff */
[----:B------:R-:W-:-:S02]  /*99b0*/  HADD2.F32 R61, -RZ, R61.H1_H1 ;  /* 0x3000003dff3d7230 */ /* 0x000fc40000004100 */
[----:B------:R-:W-:Y:S01]  /*99c0*/  FFMA.FTZ R64, R38, R43, R46 ;  /* 0x0000002b26407223 */ /* 0x000fe2000001002e */
[----:B------:R-:W-:Y:S01]  /*99d0*/  HADD2.F32 R47, -RZ, R47.H1_H1 ;  /* 0x3000002fff2f7230 */ /* 0x000fe20000004100 */
[----:B------:R-:W-:Y:S01]  /*99e0*/  F2FP.SATFINITE.E4M3.F32.PACK_AB_MERGE_C R65, R65, R58, R51 ;  /* 0x0000003a4141723e */ /* 0x000fe20004807033 */
[----:B------:R-:W-:Y:S02]  /*99f0*/  HADD2.F32 R41, -RZ, R36.H0_H0 ;  /* 0x20000024ff297230 */ /* 0x000fe40000004100 */
        /* <DEDUP_REMOVED lines=9> */
[C---:B------:R-:W-:Y:S01]  /*9a90*/  FFMA.FTZ R68, R40.reuse, R55, -R49 ;  /* 0x0000003728447223 */ /* 0x040fe20000010831 */
[----:B------:R-:W-:Y:S02]  /*9aa0*/  HADD2.F32 R7, -RZ, R7.H1_H1 ;  /* 0x30000007ff077230 */ /* 0x000fe40000004100 */
[----:B------:R-:W-:Y:S01]  /*9ab0*/  FFMA.FTZ R61, R40, R61, R38 ;  /* 0x0000003d283d7223 */ /* 0x000fe20000010026 */
[----:B------:R-:W-:-:S02]  /*9ac0*/  HADD2.F32 R14, -RZ, R14.H1_H1 ;  /* 0x3000000eff0e7230 */ /* 0x000fc40000004100 */
[C---:B------:R-:W-:Y:S01]  /*9ad0*/  FFMA.FTZ R40, R4.reuse, R41, R6 ;  /* 0x0000002904287223 */ /* 0x040fe20000010006 */
[----:B------:R-:W-:Y:S02]  /*9ae0*/  HADD2.F32 R12, -RZ, R12.H1_H1 ;  /* 0x3000000cff0c7230 */ /* 0x000fe40000004100 */
[C---:B------:R-:W-:Y:S01]  /*9af0*/  FMUL.FTZ R41, R7.reuse, R36 ;  /* 0x0000002407297220 */ /* 0x040fe20000410000 */
[----:B------:R-:W-:Y:S01]  /*9b00*/  FFMA.FTZ R38, R4, R17, -R43 ;  /* 0x0000001104267223 */ /* 0x000fe2000001082b */
[-C--:B------:R-:W-:Y:S01]  /*9b10*/  FMUL.FTZ R7, R7, R14.reuse ;  /* 0x0000000e07077220 */ /* 0x080fe20000410000 */
[----:B------:R-:W-:Y:S02]  /*9b20*/  HADD2.F32 R17, -RZ, R56.H0_H0 ;  /* 0x20000038ff117230 */ /* 0x000fe40000004100 */
[C---:B------:R-:W-:Y:S01]  /*9b30*/  FFMA.FTZ R47, R12.reuse, R14, -R41 ;  /* 0x0000000e0c2f7223 */ /* 0x040fe20000010829 */
[----:B------:R-:W-:Y:S02]  /*9b40*/  HADD2.F32 R6, -RZ, R5.H0_H0 ;  /* 0x20000005ff067230 */ /* 0x000fe40000004100 */
[----:B------:R-:W-:Y:S01]  /*9b50*/  FFMA.FTZ R49, R12, R36, R7 ;  /* 0x000000240c317223 */ /* 0x000fe20000010007 */
[----:B------:R-:W-:Y:S01]  /*9b60*/  HADD2.F32 R7, -RZ, R52.H0_H0 ;  /* 0x20000034ff077230 */ /* 0x000fe20000004100 */
[----:B------:R-:W-:Y:S01]  /*9b70*/  F2FP.SATFINITE.E4M3.F32.PACK_AB_MERGE_C R61, R61, R66, RZ ;  /* 0x000000423d3d723e */ /* 0x000fe200048070ff */
[----:B------:R-:W-:-:S02]  /*9b80*/  HADD2.F32 R4, -RZ, R13.H0_H0 ;  /* 0x2000000dff047230 */ /* 0x000fc40000004100 */
[C---:B------:R-:W-:Y:S01]  /*9b90*/  FMUL.FTZ R41, R6.reuse, R17 ;  /* 0x0000001106297220 */ /* 0x040fe20000410000 */
[----:B------:R-:W-:Y:S02]  /*9ba0*/  HADD2.F32 R56, -RZ, R56.H1_H1 ;  /* 0x30000038ff387230 */ /* 0x000fe40000004100 */
[-C--:B------:R-:W-:Y:S01]  /*9bb0*/  FMUL.FTZ R43, R6, R7.reuse ;  /* 0x00000007062b7220 */ /* 0x080fe20000410000 */
[----:B------:R-:W-:Y:S02]  /*9bc0*/  HADD2.F32 R5, -RZ, R5.H1_H1 ;  /* 0x30000005ff057230 */ /* 0x000fe40000004100 */
[C---:B------:R-:W-:Y:S01]  /*9bd0*/  FFMA.FTZ R41, R4.reuse, R7, -R41 ;  /* 0x0000000704297223 */ /* 0x040fe20000010829 */
[----:B------:R-:W-:Y:S01]  /*9be0*/  HADD2.F32 R52, -RZ, R52.H1_H1 ;  /* 0x30000034ff347230 */ /* 0x000fe20000004100 */
[----:B------:R-:W-:Y:S01]  /*9bf0*/  F2FP.F16.E4M3.UNPACK_B R7, R59.H1 ;  /* 0x0000003bff07723e */ /* 0x000fe200030006ff */
[----:B------:R-:W-:Y:S02]  /*9c00*/  HADD2.F32 R13, -RZ, R13.H1_H1 ;  /* 0x3000000dff0d7230 */ /* 0x000fe40000004100 */
[----:B------:R-:W-:Y:S01]  /*9c10*/  FFMA.FTZ R43, R4, R17, R43 ;  /* 0x00000011042b7223 */ /* 0x000fe2000001002b */
[C---:B------:R-:W-:Y:S01]  /*9c20*/  FMUL.FTZ R6, R5.reuse, R56 ;  /* 0x0000003805067220 */ /* 0x040fe20000410000 */
        /* <DEDUP_REMOVED lines=17> */
[----:B------:R-:W-:Y:S01]  /*9d40*/  FMUL.FTZ R7, R45, R12 ;  /* 0x0000000c2d077220 */ /* 0x000fe20000410000 */
[----:B------:R-:W-:Y:S01]  /*9d50*/  F2FP.SATFINITE.E4M3.F32.PACK_AB_MERGE_C R40, R49, R40, RZ ;  /* 0x000000283128723e */ /* 0x000fe200048070ff */
[----:B------:R-:W-:Y:S01]  /*9d60*/  FMUL.FTZ R6, R45, R36 ;  /* 0x000000242d067220 */ /* 0x000fe20000410000 */
[----:B------:R-:W-:Y:S01]  /*9d70*/  FFMA.FTZ R45, R4, R14, R5 ;  /* 0x0000000e042d7223 */ /* 0x000fe20000010005 */
[C---:B------:R-:W-:Y:S01]  /*9d80*/  FFMA.FTZ R36, R37.reuse, R36, R7 ;  /* 0x0000002425247223 */ /* 0x040fe20000010007 */
[----:B------:R-:W-:Y:S02]  /*9d90*/  HADD2.F32 R7, -RZ, R59.H0_H0 ;  /* 0x2000003bff077230 */ /* 0x000fe40000004100 */
[----:B------:R-:W-:Y:S01]  /*9da0*/  FFMA.FTZ R46, R37, R12, -R6 ;  /* 0x0000000c252e7223 */ /* 0x000fe20000010806 */
[----:B------:R-:W-:-:S02]  /*9db0*/  HADD2.F32 R5, -RZ, R44.H0_H0 ;  /* 0x2000002cff057230 */ /* 0x000fc40000004100 */
        /* <DEDUP_REMOVED lines=27> */
[----:B------:R0:W-:Y:S02]  /*9f70*/  STS.128 [R3+UR39+0x1e200], R64 ;  /* 0x01e2004003007988 */ /* 0x0001e40008000c27 */
.L_x_4412:
[----:B------:R-:W-:Y:S05]  /*9f80*/  BSYNC B1 ;  /* 0x0000000000017941 */ /* 0x000fea0003800000 */
.L_x_4411:
[----:B------:R-:W-:Y:S04]  /*9f90*/  BSSY B1, `(.L_x_4413) ;  /* 0x00000ff000017945 */ /* 0x000fe80003800000 */
[----:B------:R-:W-:Y:S05]  /*9fa0*/  @P1 BRA `(.L_x_4414) ;  /* 0x0000000c00f41947 */ /* 0x000fea0003800000 */
[----:B0----5:R-:W-:Y:S02]  /*9fb0*/  SHF.R.U32.HI R3, RZ, 0x8, R24 ;  /* 0x00000008ff037819 */ /* 0x021fe40000011618 */
[----:B------:R-:W-:Y:S02]  /*9fc0*/  LOP3.LUT R4, R24, 0xff, RZ, 0xc0, !PT ;  /* 0x000000ff18047812 */ /* 0x000fe400078ec0ff */
[----:B------:R-:W-:Y:S02]  /*9fd0*/  LOP3.LUT R3, R3, 0xff, RZ, 0xc0, !PT ;  /* 0x000000ff03037812 */ /* 0x000fe400078ec0ff */
[----:B------:R-:W-:Y:S02]  /*9fe0*/  SHF.R.U32.HI R5, RZ, 0x8, R25 ;  /* 0x00000008ff057819 */ /* 0x000fe40000011619 */
[----:B------:R-:W-:Y:S02]  /*9ff0*/  PRMT R36, R3, 0x7604, R4 ;  /* 0x0000760403247816 */ /* 0x000fe40000000004 */
[----:B------:R-:W-:-:S02]  /*a000*/  SHF.R.U32.HI R3, RZ, 0x8, R26 ;  /* 0x00000008ff037819 */ /* 0x000fc4000001161a */
[----:B------:R-:W-:Y:S02]  /*a010*/  LOP3.LUT R6, R25, 0xff, RZ, 0xc0, !PT ;  /* 0x000000ff19067812 */ /* 0x000fe400078ec0ff */
[----:B------:R-:W-:Y:S02]  /*a020*/  LOP3.LUT R5, R5, 0xff, RZ, 0xc0, !PT ;  /* 0x000000ff05057812 */ /* 0x000fe400078ec0ff */
[----:B------:R-:W-:Y:S02]  /*a030*/  LOP3.LUT R4, R26, 0xff, RZ, 0xc0, !PT ;  /* 0x000000ff1a047812 */ /* 0x000fe400078ec0ff */
[----:B------:R-:W-:Y:S02]  /*a040*/  LOP3.LUT R3, R3, 0xff, RZ, 0xc0, !PT ;  /* 0x000000ff03037812 */ /* 0x000fe400078ec0ff */
[----:B------:R-:W-:Y:S02]  /*a050*/  LEA.HI R21, R0, R21, RZ, 0x1c ;  /* 0x0000001500157211 */ /* 0x000fe400078fe0ff */
[----:B------:R-:W-:-:S02]  /*a060*/  PRMT R38, R5, 0x7604, R6 ;  /* 0x0000760405267816 */ /* 0x000fc40000000006 */
[----:B------:R-:W-:Y:S02]  /*a070*/  PRMT R40, R3, 0x7604, R4 ;  /* 0x0000760403287816 */ /* 0x000fe40000000004 */
[----:B------:R-:W-:Y:S02]  /*a080*/  SHF.R.U32.HI R5, RZ, 0x8, R27 ;  /* 0x00000008ff057819 */ /* 0x000fe4000001161b */
[----:B------:R-:W-:Y:S02]  /*a090*/  SHF.R.S32.HI R4, RZ, 0x1f, R21 ;  /* 0x0000001fff047819 */ /* 0x000fe40000011415 */
[----:B------:R-:W-:Y:S02]  /*a0a0*/  LOP3.LUT R6, R27, 0xff, RZ, 0xc0, !PT ;  /* 0x000000ff1b067812 */ /* 0x000fe400078ec0ff */
[----:B------:R-:W-:Y:S02]  /*a0b0*/  LOP3.LUT R5, R5, 0xff, RZ, 0xc0, !PT ;  /* 0x000000ff05057812 */ /* 0x000fe400078ec0ff */
[----:B------:R-:W-:Y:S01]  /*a0c0*/  LEA.HI R3, R4, R21, RZ, 0x2 ;  /* 0x0000001504037211 */ /* 0x000fe200078f10ff */
[----:B------:R-:W-:Y:S01]  /*a0d0*/  IMAD.SHL.U32 R21, R21, 0x10, RZ ;  /* 0x0000001015157824 */ /* 0x000fe200078e00ff */
[----:B------:R-:W-:-:S02]  /*a0e0*/  PRMT R44, R5, 0x7604, R6 ;  /* 0x00007604052c7816 */ /* 0x000fc40000000006 */
[----:B------:R-:W-:Y:S01]  /*a0f0*/  SHF.R.U32.HI R7, RZ, 0x8, R32 ;  /* 0x00000008ff077819 */ /* 0x000fe20000011620 */
[----:B------:R-:W-:Y:S01]  /*a100*/  IMAD.SHL.U32 R3, R3, 0x800, RZ ;  /* 0x0000080003037824 */ /* 0x000fe200078e00ff */
[----:B------:R-:W-:Y:S02]  /*a110*/  SHF.R.U32.HI R5, RZ, 0x8, R34 ;  /* 0x00000008ff057819 */ /* 0x000fe40000011622 */
[----:B------:R-:W-:Y:S02]  /*a120*/  LOP3.LUT R4, R42, 0x30, R21, 0xf8, !PT ;  /* 0x000000302a047812 */ /* 0x000fe400078ef815 */
[----:B------:R-:W-:Y:S02]  /*a130*/  LOP3.LUT R12, R32, 0xff, RZ, 0xc0, !PT ;  /* 0x000000ff200c7812 */ /* 0x000fe400078ec0ff */
[----:B------:R-:W-:Y:S02]  /*a140*/  LOP3.LUT R7, R7, 0xff, RZ, 0xc0, !PT ;  /* 0x000000ff07077812 */ /* 0x000fe400078ec0ff */
[----:B------:R-:W-:-:S02]  /*a150*/  LOP3.LUT R17, R5, 0xff, RZ, 0xc0, !PT ;  /* 0x000000ff05117812 */ /* 0x000fc400078ec0ff */
[----:B------:R-:W-:Y:S02]  /*a160*/  SHF.R.U32.HI R6, RZ, 0x8, R33 ;  /* 0x00000008ff067819 */ /* 0x000fe40000011621 */
[----:B------:R-:W-:Y:S02]  /*a170*/  LOP3.LUT R5, R4, R39, RZ, 0x3c, !PT ;  /* 0x0000002704057212 */ /* 0x000fe400078e3cff */
[----:B------:R-:W-:Y:S02]  /*a180*/  LOP3.LUT R4, R3, 0xffffe000, RZ, 0xc0, !PT ;  /* 0xffffe00003047812 */ /* 0x000fe400078ec0ff */
[----:B------:R-:W-:Y:S02]  /*a190*/  PRMT R47, R7, 0x7604, R12 ;  /* 0x00007604072f7816 */ /* 0x000fe4000000000c */
[----:B------:R-:W-:Y:S01]  /*a1a0*/  LOP3.LUT R7, R33, 0xff, RZ, 0xc0, !PT ;  /* 0x000000ff21077812 */ /* 0x000fe200078ec0ff */
[----:B----4-:R-:W-:Y:S01]  /*a1b0*/  LDS.128 R12, [R230+0x1e200] ;  /* 0x01e20000e60c7984 */ /* 0x010fe20000000c00 */
[----:B------:R-:W-:-:S02]  /*a1c0*/  LOP3.LUT R6, R6, 0xff, RZ, 0xc0, !PT ;  /* 0x000000ff06067812 */ /* 0x000fc400078ec0ff */
[----:B------:R-:W-:Y:S02]  /*a1d0*/  IADD3 R3, R5, R225, R4 ;  /* 0x000000e105037210 */ /* 0x000fe40007ffe004 */
[----:B------:R-:W-:Y:S02]  /*a1e0*/  PRMT R46, R6, 0x7604, R7 ;  /* 0x00007604062e7816 */ /* 0x000fe40000000007 */
[----:B------:R-:W-:Y:S01]  /*a1f0*/  SHF.R.U32.HI R37, RZ, 0x8, R35 ;  /* 0x00000008ff257819 */ /* 0x000fe20000011623 */
[----:B------:R-:W0:Y:S01]  /*a200*/  LDS.128 R4, [R3+UR39+0x1e200] ;  /* 0x01e2002703047984 */ /* 0x000e220008000c00 */
[----:B------:R-:W-:Y:S02]  /*a210*/  LOP3.LUT R50, R35, 0xff, RZ, 0xc0, !PT ;  /* 0x000000ff23327812 */ /* 0x000fe400078ec0ff */
[----:B------:R-:W-:Y:S02]  /*a220*/  LOP3.LUT R21, R37, 0xff, RZ, 0xc0, !PT ;  /* 0x000000ff25157812 */ /* 0x000fe400078ec0ff */
[----:B------:R-:W-:-:S02]  /*a230*/  SHF.R.U32.HI R37, RZ, 0x10, R26 ;  /* 0x00000010ff257819 */ /* 0x000fc4000001161a */
[----:B------:R-:W-:Y:S02]  /*a240*/  PRMT R53, R21, 0x7604, R50 ;  /* 0x0000760415357816 */ /* 0x000fe40000000032 */
[----:B------:R-:W-:Y:S02]  /*a250*/  SHF.R.U32.HI R21, RZ, 0x10, R25 ;  /* 0x00000010ff157819 */ /* 0x000fe40000011619 */
[----:B------:R-:W-:Y:S02]  /*a260*/  LOP3.LUT R37, R37, 0xff, RZ, 0xc0, !PT ;  /* 0x000000ff25257812 */ /* 0x000fe400078ec0ff */
[----:B------:R-:W-:Y:S02]  /*a270*/  LOP3.LUT R21, R21, 0xff, RZ, 0xc0, !PT ;  /* 0x000000ff15157812 */ /* 0x000fe400078ec0ff */
[----:B------:R-:W-:Y:S02]  /*a280*/  LOP3.LUT R48, R34, 0xff, RZ, 0xc0, !PT ;  /* 0x000000ff22307812 */ /* 0x000fe400078ec0ff */
[----:B------:R-:W-:-:S02]  /*a290*/  PRMT R41, R37, 0x7054, R40 ;  /* 0x0000705425297816 */ /* 0x000fc40000000028 */
[----:B------:R-:W-:Y:S02]  /*a2a0*/  SHF.R.U32.HI R37, RZ, 0x10, R33 ;  /* 0x00000010ff257819 */ /* 0x000fe40000011621 */
[----:B------:R-:W-:Y:S02]  /*a2b0*/  PRMT R21, R21, 0x7054, R38 ;  /* 0x0000705415157816 */ /* 0x000fe40000000026 */
[----:B------:R-:W-:Y:S02]  /*a2c0*/  PRMT R51, R17, 0x7604, R48 ;  /* 0x0000760411337816 */ /* 0x000fe40000000030 */
[----:B------:R-:W-:Y:S02]  /*a2d0*/  SHF.R.U32.HI R43, RZ, 0x10, R27 ;  /* 0x00000010ff2b7819 */ /* 0x000fe4000001161b */
[----:B------:R-:W-:Y:S02]  /*a2e0*/  SHF.R.U32.HI R38, RZ, 0x10, R34 ;  /* 0x00000010ff267819 */ /* 0x000fe40000011622 */
[----:B------:R-:W-:-:S02]  /*a2f0*/  SHF.R.U32.HI R17, RZ, 0x10, R24 ;  /* 0x00000010ff117819 */ /* 0x000fc40000011618 */
[----:B------:R-:W-:Y:S02]  /*a300*/  LOP3.LUT R37, R37, 0xff, RZ, 0xc0, !PT ;  /* 0x000000ff25257812 */ /* 0x000fe400078ec0ff */
[----:B------:R-:W-:Y:S02]  /*a310*/  LOP3.LUT R43, R43, 0xff, RZ, 0xc0, !PT ;  /* 0x000000ff2b2b7812 */ /* 0x000fe400078ec0ff */
[----:B------:R-:W-:Y:S02]  /*a320*/  SHF.R.U32.HI R40, RZ, 0x10, R35 ;  /* 0x00000010ff287819 */ /* 0x000fe40000011623 */
[----:B------:R-:W-:Y:S02]  /*a330*/  LOP3.LUT R38, R38, 0xff, RZ, 0xc0, !PT ;  /* 0x000000ff26267812 */ /* 0x000fe400078ec0ff */
[----:B------:R-:W-:Y:S02]  /*a340*/  LOP3.LUT R17, R17, 0xff, RZ, 0xc0, !PT ;  /* 0x000000ff11117812 */ /* 0x000fe400078ec0ff */
[----:B------:R-:W-:-:S02]  /*a350*/  PRMT R49, R37, 0x7054, R46 ;  /* 0x0000705425317816 */ /* 0x000fc4000000002e */
[----:B------:R-:W-:Y:S02]  /*a360*/  PRMT R45, R43, 0x7054, R44 ;  /* 0x000070542b2d7816 */ /* 0x000fe4000000002c */
[----:B------:R-:W-:Y:S02]  /*a370*/  LOP3.LUT R40, R40, 0xff, RZ, 0xc0, !PT ;  /* 0x000000ff28287812 */ /* 0x000fe400078ec0ff */
[----:B------:R-:W-:Y:S02]  /*a380*/  PRMT R51, R38, 0x7054, R51 ;  /* 0x0000705426337816 */ /* 0x000fe40000000033 */
[----:B------:R-:W-:Y:S02]  /*a390*/  PRMT R17, R17, 0x7054, R36 ;  /* 0x0000705411117816 */ /* 0x000fe40000000024 */
[----:B------:R-:W-:Y:S02]  /*a3a0*/  LOP3.LUT R38, R21, 0xff000000, R25, 0xf8, !PT ;  /* 0xff00000015267812 */ /* 0x000fe400078ef819 */
[----:B------:R-:W-:-:S02]  /*a3b0*/  LOP3.LUT R49, R49, 0xff000000, R33, 0xf8, !PT ;  /* 0xff00000031317812 */ /* 0x000fc400078ef821 */
[----:B------:R-:W-:Y:S02]  /*a3c0*/  SHF.R.U32.HI R36, RZ, 0x10, R32 ;  /* 0x00000010ff247819 */ /* 0x000fe40000011620 */
[----:B------:R-:W-:Y:S02]  /*a3d0*/  PRMT R53, R40, 0x7054, R53 ;  /* 0x0000705428357816 */ /* 0x000fe40000000035 */
[----:B------:R-:W-:Y:S02]  /*a3e0*/  LOP3.LUT R45, R45, 0xff000000, R27, 0xf8, !PT ;  /* 0xff0000002d2d7812 */ /* 0x000fe400078ef81b */
[----:B------:R-:W-:Y:S02]  /*a3f0*/  F2FP.F16.E4M3.UNPACK_B R40, R38 ;  /* 0x00000026ff28723e */ /* 0x000fe400020006ff */
[----:B------:R-:W-:Y:S02]  /*a400*/  F2FP.F16.E4M3.UNPACK_B R44, R49 ;  /* 0x00000031ff2c723e */ /* 0x000fe400020006ff */
[----:B0-----:R-:W-:-:S02]  /*a410*/  F2FP.F16.E4M3.UNPACK_B R27, R5 ;  /* 0x00000005ff1b723e */ /* 0x001fc400020006ff */
[----:B------:R-:W-:Y:S01]  /*a420*/  LOP3.LUT R36, R36, 0xff, RZ, 0xc0, !PT ;  /* 0x000000ff24247812 */ /* 0x000fe200078ec0ff */
[----:B------:R-:W-:Y:S01]  /*a430*/  HADD2.F32 R46, -RZ, R44.H0_H0 ;  /* 0x2000002cff2e7230 */ /* 0x000fe20000004100 */
[----:B------:R-:W-:Y:S01]  /*a440*/  LOP3.LUT R37, R17, 0xff000000, R24, 0xf8, !PT ;  /* 0xff00000011257812 */ /* 0x000fe200078ef818 */
[--C-:B------:R-:W-:Y:S01]  /*a450*/  HADD2.F32 R33, -RZ, R27.reuse.H0_H0 ;  /* 0x2000001bff217230 */ /* 0x100fe20000004100 */
[----:B------:R-:W-:Y:S01]  /*a460*/  LOP3.LUT R43, R41, 0xff000000, R26, 0xf8, !PT ;  /* 0xff000000292b7812 */ /* 0x000fe200078ef81a */
[----:B------:R-:W-:Y:S01]  /*a470*/  HADD2.F32 R41, -RZ, R40.H0_H0 ;  /* 0x20000028ff297230 */ /* 0x000fe20000004100 */
[----:B------:R-:W-:Y:S01]  /*a480*/  F2FP.F16.E4M3.UNPACK_B R17, R13 ;  /* 0x0000000dff11723e */ /* 0x000fe200020006ff */
[----:B------:R-:W-:Y:S01]  /*a490*/  HADD2.F32 R44, -RZ, R44.H1_H1 ;  /* 0x3000002cff2c7230 */ /* 0x000fe20000004100 */
[----:B------:R-:W-:Y:S01]  /*a4a0*/  PRMT R47, R36, 0x7054, R47 ;  /* 0x00007054242f7816 */ /* 0x000fe2000000002f */
[----:B------:R-:W-:Y:S01]  /*a4b0*/  HADD2.F32 R27, -RZ, R27.H1_H1 ;  /* 0x3000001bff1b7230 */ /* 0x000fe20000004100 */
[----:B------:R-:W-:Y:S01]  /*a4c0*/  F2FP.F16.E4M3.UNPACK_B R25, R15 ;  /* 0x0000000fff19723e */ /* 0x000fe200020006ff */
[----:B------:R-:W-:Y:S01]  /*a4d0*/  FMUL.FTZ R55, R33, R41 ;  /* 0x0000002921377220 */ /* 0x000fe20000410000 */
[----:B------:R-:W-:Y:S01]  /*a4e0*/  F2FP.F16.E4M3.UNPACK_B R26, R15.H1 ;  /* 0x0000000fff1a723e */ /* 0x000fe200030006ff */
[----:B------:R-:W-:Y:S01]  /*a4f0*/  HADD2.F32 R40, -RZ, R40.H1_H1 ;  /* 0x30000028ff287230 */ /* 0x000fe20000004100 */
[----:B------:R-:W-:-:S02]  /*a500*/  F2FP.F16.E4M3.UNPACK_B R15, R14 ;  /* 0x0000000eff0f723e */ /* 0x000fc400020006ff */
[----:B------:R-:W-:Y:S01]  /*a510*/  F2FP.F16.E4M3.UNPACK_B R24, R14.H1 ;  /* 0x0000000eff18723e */ /* 0x000fe200030006ff */
[--C-:B------:R-:W-:Y:S01]  /*a520*/  HADD2.F32 R14, -RZ, R17.reuse.H0_H0 ;  /* 0x20000011ff0e7230 */ /* 0x100fe20000004100 */
[----:B------:R-:W-:Y:S01]  /*a530*/  LOP3.LUT R47, R47, 0xff000000, R32, 0xf8, !PT ;  /* 0xff0000002f2f7812 */ /* 0x000fe200078ef820 */
[----:B------:R-:W-:Y:S01]  /*a540*/  HADD2.F32 R17, -RZ, R17.H1_H1 ;  /* 0x30000011ff117230 */ /* 0x000fe20000004100 */
[----:B------:R-:W-:Y:S01]  /*a550*/  LOP3.LUT R48, R51, 0xff000000, R34, 0xf8, !PT ;  /* 0xff00000033307812 */ /* 0x000fe200078ef822 */
[-C--:B------:R-:W-:Y:S01]  /*a560*/  FMUL.FTZ R51, R33, R46.reuse ;  /* 0x0000002e21337220 */ /* 0x080fe20000410000 */
[----:B------:R-:W-:Y:S01]  /*a570*/  F2FP.F16.E4M3.UNPACK_B R32, R5.H1 ;  /* 0x00000005ff20723e */ /* 0x000fe200030006ff */
[C---:B------:R-:W-:Y:S01]  /*a580*/  FFMA.FTZ R55, R14.reuse, R46, R55 ;  /* 0x0000002e0e377223 */ /* 0x040fe20000010037 */
[----:B------:R-:W-:Y:S01]  /*a590*/  F2FP.F16.E4M3.UNPACK_B R49, R49.H1 ;  /* 0x00000031ff31723e */ /* 0x000fe200030006ff */
[----:B------:R-:W-:Y:S01]  /*a5a0*/  FFMA.FTZ R50, R14, R41, -R51 ;  /* 0x000000290e327223 */ /* 0x000fe20000010833 */
[----:B------:R-:W-:Y:S01]  /*a5b0*/  F2FP.F16.E4M3.UNPACK_B R38, R38.H1 ;  /* 0x00000026ff26723e */ /* 0x000fe200030006ff */
[----:B------:R-:W-:Y:S01]  /*a5c0*/  FMUL.FTZ R14, R27, R44 ;  /* 0x0000002c1b0e7220 */ /* 0x000fe20000410000 */
[-C--:B------:R-:W-:Y:S01]  /*a5d0*/  F2FP.F16.E4M3.UNPACK_B R33, R6.reuse ;  /* 0x00000006ff21723e */ /* 0x080fe200020006ff */
[----:B------:R-:W-:Y:S01]  /*a5e0*/  HADD2.F32 R51, -RZ, R49.H0_H0 ;  /* 0x20000031ff337230 */ /* 0x000fe20000004100 */
[----:B------:R-:W-:Y:S01]  /*a5f0*/  F2FP.F16.E4M3.UNPACK_B R34, R6.H1 ;  /* 0x00000006ff22723e */ /* 0x000fe200030006ff */
[----:B------:R-:W-:Y:S01]  /*a600*/  HADD2.F32 R6, -RZ, R32.H0_H0 ;  /* 0x20000020ff067230 */ /* 0x000fe20000004100 */
[----:B------:R-:W-:Y:S01]  /*a610*/  F2FP.F16.E4M3.UNPACK_B R21, R13.H1 ;  /* 0x0000000dff15723e */ /* 0x000fe200030006ff */
[----:B------:R-:W-:-:S02]  /*a620*/  HADD2.F32 R41, -RZ, R38.H0_H0 ;  /* 0x20000026ff297230 */ /* 0x000fc40000004100 */
[----:B------:R-:W-:Y:S01]  /*a630*/  FMUL.FTZ R27, R27, R40 ;  /* 0x000000281b1b7220 */ /* 0x000fe20000410000 */
[----:B------:R-:W-:Y:S01]  /*a640*/  LOP3.LUT R53, R53, 0xff000000, R35, 0xf8, !PT ;  /* 0xff00000035357812 */ /* 0x000fe200078ef823 */
[C---:B------:R-:W-:Y:S01]  /*a650*/  FMUL.FTZ R59, R6.reuse, R51 ;  /* 0x00000033063b7220 */ /* 0x040fe20000410000 */
[-C--:B------:R-:W-:Y:S01]  /*a660*/  F2FP.F16.E4M3.UNPACK_B R35, R7.reuse ;  /* 0x00000007ff23723e */ /* 0x080fe200020006ff */
[C---:B------:R-:W-:Y:S01]  /*a670*/  FFMA.FTZ R44, R17.reuse, R44, R27 ;  /* 0x0000002c112c7223 */ /* 0x040fe2000001001b */
[----:B------:R-:W-:Y:S01]  /*a680*/  F2FP.F16.E4M3.UNPACK_B R36, R7.H1 ;  /* 0x00000007ff24723e */ /* 0x000fe200030006ff */
[----:B------:R-:W-:Y:S01]  /*a690*/  FMUL.FTZ R6, R6, R41 ;  /* 0x0000002906067220 */ /* 0x000fe20000410000 */
[----:B------:R-:W-:Y:S01]  /*a6a0*/  F2FP.F16.E4M3.UNPACK_B R5, R4 ;  /* 0x00000004ff05723e */ /* 0x000fe200020006ff */
[----:B------:R-:W-:Y:S01]  /*a6b0*/  FFMA.FTZ R57, R17, R40, -R14 ;  /* 0x0000002811397223 */ /* 0x000fe2000001080e */
[----:B------:R-:W-:Y:S01]  /*a6c0*/  F2FP.F16.E4M3.UNPACK_B R7, R4.H1 ;  /* 0x00000004ff07723e */ /* 0x000fe200030006ff */
[----:B------:R-:W-:Y:S01]  /*a6d0*/  HADD2.F32 R4, -RZ, R21.H0_H0 ;  /* 0x20000015ff047230 */ /* 0x000fe20000004100 */
[----:B------:R-:W-:Y:S01]  /*a6e0*/  F2FP.F16.E4M3.UNPACK_B R27, R53 ;  /* 0x00000035ff1b723e */ /* 0x000fe200020006ff */
[----:B------:R-:W-:Y:S01]  /*a6f0*/  HADD2.F32 R49, -RZ, R49.H1_H1 ;  /* 0x30000031ff317230 */ /* 0x000fe20000004100 */
[----:B------:R-:W-:Y:S01]  /*a700*/  F2FP.F16.E4M3.UNPACK_B R14, R45 ;  /* 0x0000002dff0e723e */ /* 0x000fe200020006ff */
[----:B------:R-:W-:-:S02]  /*a710*/  HADD2.F32 R32, -RZ, R32.H1_H1 ;  /* 0x30000020ff207230 */ /* 0x000fc40000004100 */
[C---:B------:R-:W-:Y:S01]  /*a720*/  FFMA.FTZ R59, R4.reuse, R41, -R59 ;  /* 0x00000029043b7223 */ /* 0x040fe2000001083b */
[----:B------:R-:W-:Y:S01]  /*a730*/  FFMA.FTZ R51, R4, R51, R6 ;  /* 0x0000003304337223 */ /* 0x000fe20000010006 */
[----:B------:R-:W-:Y:S01]  /*a740*/  HADD2.F32 R38, -RZ, R38.H1_H1 ;  /* 0x30000026ff267230 */ /* 0x000fe20000004100 */
[----:B------:R-:W-:Y:S01]  /*a750*/  F2FP.F16.E4M3.UNPACK_B R53, R53.H1 ;  /* 0x00000035ff35723e */ /* 0x000fe200030006ff */
[----:B------:R-:W-:Y:S02]  /*a760*/  HADD2.F32 R41, -RZ, R27.H0_H0 ;  /* 0x2000001bff297230 */ /* 0x000fe40000004100 */
[C---:B------:R-:W-:Y:S01]  /*a770*/  FMUL.FTZ R40, R32.reuse, R49 ;  /* 0x0000003120287220 */ /* 0x040fe20000410000 */
[----:B------:R-:W-:Y:S02]  /*a780*/  HADD2.F32 R6, -RZ, R35.H0_H0 ;  /* 0x20000023ff067230 */ /* 0x000fe40000004100 */
[----:B------:R-:W-:Y:S01]  /*a790*/  FMUL.FTZ R32, R32, R38 ;  /* 0x0000002620207220 */ /* 0x000fe20000410000 */
[----:B------:R-:W-:Y:S01]  /*a7a0*/  HADD2.F32 R17, -RZ, R14.H0_H0 ;  /* 0x2000000eff117230 */ /* 0x000fe20000004100 */
[----:B------:R-:W-:Y:S01]  /*a7b0*/  F2FP.F16.E4M3.UNPACK_B R45, R45.H1 ;  /* 0x0000002dff2d723e */ /* 0x000fe200030006ff */
[----:B------:R-:W-:-:S02]  /*a7c0*/  HADD2.F32 R21, -RZ, R21.H1_H1 ;  /* 0x30000015ff157230 */ /* 0x000fc40000004100 */
[C---:B------:R-:W-:Y:S01]  /*a7d0*/  FMUL.FTZ R61, R6.reuse, R41 ;  /* 0x00000029063d7220 */ /* 0x040fe20000410000 */
[----:B------:R-:W-:Y:S02]  /*a7e0*/  HADD2.F32 R4, -RZ, R25.H0_H0 ;  /* 0x20000019ff047230 */ /* 0x000fe40000004100 */
[----:B------:R-:W-:Y:S01]  /*a7f0*/  FMUL.FTZ R6, R6, R17 ;  /* 0x0000001106067220 */ /* 0x000fe20000410000 */
[----:B------:R-:W-:Y:S02]  /*a800*/  HADD2.F32 R35, -RZ, R35.H1_H1 ;  /* 0x30000023ff237230 */ /* 0x000fe40000004100 */
[C---:B------:R-:W-:Y:S01]  /*a810*/  FFMA.FTZ R46, R21.reuse, R49, R32 ;  /* 0x00000031152e7223 */ /* 0x040fe20000010020 */
[----:B------:R-:W-:Y:S01]  /*a820*/  FFMA.FTZ R40, R21, R38, -R40 ;  /* 0x0000002615287223 */ /* 0x000fe20000010828 */
[C---:B------:R-:W-:Y:S01]  /*a830*/  FFMA.FTZ R49, R4.reuse, R41, R6 ;  /* 0x0000002904317223 */ /* 0x040fe20000010006 */
[----:B------:R-:W-:Y:S01]  /*a840*/  FFMA.FTZ R61, R4, R17, -R61 ;  /* 0x00000011043d7223 */ /* 0x000fe2000001083d */
[----:B------:R-:W-:Y:S01]  /*a850*/  HADD2.F32 R21, -RZ, R53.H0_H0 ;  /* 0x20000035ff157230 */ /* 0x000fe20000004100 */
[-C--:B------:R-:W-:Y:S01]  /*a860*/  F2FP.F16.E4M3.UNPACK_B R13, R12.reuse ;  /* 0x0000000cff0d723e */ /* 0x080fe200020006ff */
[----:B------:R-:W-:Y:S01]  /*a870*/  HADD2.F32 R6, -RZ, R36.H0_H0 ;  /* 0x20000024ff067230 */ /* 0x000fe20000004100 */
[----:B------:R-:W-:Y:S01]  /*a880*/  F2FP.F16.E4M3.UNPACK_B R12, R12.H1 ;  /* 0x0000000cff0c723e */ /* 0x000fe200030006ff */
[----:B------:R-:W-:Y:S01]  /*a890*/  HADD2.F32 R17, -RZ, R45.H0_H0 ;  /* 0x2000002dff117230 */ /* 0x000fe20000004100 */
[----:B------:R-:W-:Y:S01]  /*a8a0*/  F2FP.SATFINITE.E4M3.F32.PACK_AB_MERGE_C R40, R40, R59, RZ ;  /* 0x0000003b2828723e */ /* 0x000fe200048070ff */
[----:B------:R-:W-:-:S02]  /*a8b0*/  HADD2.F32 R32, -RZ, R27.H1_H1 ;  /* 0x3000001bff207230 */ /* 0x000fc40000004100 */
[C---:B------:R-:W-:Y:S01]  /*a8c0*/  FMUL.FTZ R27, R6.reuse, R21 ;  /* 0x00000015061b7220 */ /* 0x040fe20000410000 */
[----:B------:R-:W-:Y:S02]  /*a8d0*/  HADD2.F32 R4, -RZ, R26.H0_H0 ;  /* 0x2000001aff047230 */ /* 0x000fe40000004100 */
[----:B------:R-:W-:Y:S01]  /*a8e0*/  FMUL.FTZ R6, R6, R17 ;  /* 0x0000001106067220 */ /* 0x000fe20000410000 */
[----:B------:R-:W-:Y:S02]  /*a8f0*/  HADD2.F32 R14, -RZ, R14.H1_H1 ;  /* 0x3000000eff0e7230 */ /* 0x000fe40000004100 */
[C---:B------:R-:W-:Y:S01]  /*a900*/  FMUL.FTZ R38, R35.reuse, R32 ;  /* 0x0000002023267220 */ /* 0x040fe20000410000 */
[----:B------:R-:W-:Y:S02]  /*a910*/  HADD2.F32 R25, -RZ, R25.H1_H1 ;  /* 0x30000019ff197230 */ /* 0x000fe40000004100 */
[C---:B------:R-:W-:Y:S01]  /*a920*/  FFMA.FTZ R60, R4.reuse, R21, R6 ;  /* 0x00000015043c7223 */ /* 0x040fe20000010006 */
[----:B------:R-:W-:Y:S01]  /*a930*/  F2FP.F16.E4M3.UNPACK_B R21, R47.H1 ;  /* 0x0000002fff15723e */ /* 0x000fe200030006ff */
[-C--:B------:R-:W-:Y:S01]  /*a940*/  FMUL.FTZ R35, R35, R14.reuse ;  /* 0x0000000e23237220 */ /* 0x080fe20000410000 */
[----:B------:R-:W-:Y:S01]  /*a950*/  FFMA.FTZ R58, R4, R17, -R27 ;  /* 0x00000011043a7223 */ /* 0x000fe2000001081b */
[C---:B------:R-:W-:Y:S01]  /*a960*/  FFMA.FTZ R54, R25.reuse, R14, -R38 ;  /* 0x0000000e19367223 */ /* 0x040fe20000010826 */
[----:B------:R-:W-:Y:S01]  /*a970*/  F2FP.F16.E4M3.UNPACK_B R14, R37.H1 ;  /* 0x00000025ff0e723e */ /* 0x000fe200030006ff */
[----:B------:R-:W-:Y:S01]  /*a980*/  FFMA.FTZ R56, R25, R32, R35 ;  /* 0x0000002019387223 */ /* 0x000fe20000010023 */
[----:B------:R-:W-:Y:S01]  /*a990*/  HADD2.F32 R53, -RZ, R53.H1_H1 ;  /* 0x30000035ff357230 */ /* 0x000fe20000004100 */
[----:B------:R-:W-:Y:S01]  /*a9a0*/  F2FP.F16.E4M3.UNPACK_B R47, R47 ;  /* 0x0000002fff2f723e */ /* 0x000fe200020006ff */
[----:B------:R-:W-:Y:S01]  /*a9b0*/  HADD2.F32 R36, -RZ, R36.H1_H1 ;  /* 0x30000024ff247230 */ /* 0x000fe20000004100 */
[----:B------:R-:W-:Y:S01]  /*a9c0*/  F2FP.F16.E4M3.UNPACK_B R37, R37 ;  /* 0x00000025ff25723e */ /* 0x000fe200020006ff */
[----:B------:R-:W-:Y:S01]  /*a9d0*/  HADD2.F32 R25, -RZ, R21.H0_H0 ;  /* 0x20000015ff197230 */ /* 0x000fe20000004100 */
[----:B------:R-:W-:Y:S01]  /*a9e0*/  F2FP.SATFINITE.E4M3.F32.PACK_AB_MERGE_C R57, R57, R50, R40 ;  /* 0x000000323939723e */ /* 0x000fe20004807028 */
[----:B------:R-:W-:-:S02]  /*a9f0*/  HADD2.F32 R6, -RZ, R7.H0_H0 ;  /* 0x20000007ff067230 */ /* 0x000fc40000004100 */
[----:B------:R-:W-:Y:S01]  /*aa00*/  FMUL.FTZ R35, R36, R53 ;  /* 0x0000003524237220 */ /* 0x000fe20000410000 */
[----:B------:R-:W-:Y:S02]  /*aa10*/  HADD2.F32 R17, -RZ, R14.H0_H0 ;  /* 0x2000000eff117230 */ /* 0x000fe40000004100 */
[----:B------:R-:W-:Y:S02]  /*aa20*/  HADD2.F32 R45, -RZ, R45.H1_H1 ;  /* 0x3000002dff2d7230 */ /* 0x000fe40000004100 */
[C---:B------:R-:W-:Y:S01]  /*aa30*/  FMUL.FTZ R27, R6.reuse, R25 ;  /* 0x00000019061b7220 */ /* 0x040fe20000410000 */
[----:B------:R-:W-:Y:S02]  /*aa40*/  HADD2.F32 R26, -RZ, R26.H1_H1 ;  /* 0x3000001aff1a7230 */ /* 0x000fe40000004100 */
[----:B------:R-:W-:Y:S01]  /*aa50*/  FMUL.FTZ R6, R6, R17 ;  /* 0x0000001106067220 */ /* 0x000fe20000410000 */
[----:B------:R-:W-:Y:S02]  /*aa60*/  HADD2.F32 R4, -RZ, R12.H0_H0 ;  /* 0x2000000cff047230 */ /* 0x000fe40000004100 */
[----:B------:R-:W-:Y:S01]  /*aa70*/  FMUL.FTZ R36, R36, R45 ;  /* 0x0000002d24247220 */ /* 0x000fe20000410000 */
[----:B------:R-:W-:-:S02]  /*aa80*/  HADD2.F32 R21, -RZ, R21.H1_H1 ;  /* 0x30000015ff157230 */ /* 0x000fc40000004100 */
[----:B------:R-:W-:Y:S01]  /*aa90*/  FFMA.FTZ R45, R26, R45, -R35 ;  /* 0x0000002d1a2d7223 */ /* 0x000fe20000010823 */
[----:B------:R-:W-:Y:S02]  /*aaa0*/  HADD2.F32 R7, -RZ, R7.H1_H1 ;  /* 0x30000007ff077230 */ /* 0x000fe40000004100 */
[C---:B------:R-:W-:Y:S01]  /*aab0*/  FFMA.FTZ R27, R4.reuse, R17, -R27 ;  /* 0x00000011041b7223 */ /* 0x040fe2000001081b */
[----:B------:R-:W-:Y:S02]  /*aac0*/  HADD2.F32 R14, -RZ, R14.H1_H1 ;  /* 0x3000000eff0e7230 */ /* 0x000fe40000004100 */
[----:B------:R-:W-:Y:S01]  /*aad0*/  FFMA.FTZ R35, R4, R25, R6 ;  /* 0x0000001904237223 */ /* 0x000fe20000010006 */
[----:B------:R-:W-:Y:S02]  /*aae0*/  HADD2.F32 R12, -RZ, R12.H1_H1 ;  /* 0x3000000cff0c7230 */ /* 0x000fe40000004100 */
[----:B------:R-:W-:Y:S01]  /*aaf0*/  FMUL.FTZ R25, R7, R21 ;  /* 0x0000001507197220 */ /* 0x000fe20000410000 */
[----:B------:R-:W-:-:S02]  /*ab00*/  HADD2.F32 R17, -RZ, R47.H0_H0 ;  /* 0x2000002fff117230 */ /* 0x000fc40000004100 */
[-C--:B------:R-:W-:Y:S01]  /*ab10*/  FMUL.FTZ R4, R7, R14.reuse ;  /* 0x0000000e07047220 */ /* 0x080fe20000410000 */
[----:B------:R-:W-:Y:S02]  /*ab20*/  HADD2.F32 R6, -RZ, R5.H0_H0 ;  /* 0x20000005ff067230 */ /* 0x000fe40000004100 */
[----:B------:R-:W-:Y:S01]  /*ab30*/  FFMA.FTZ R53, R26, R53, R36 ;  /* 0x000000351a357223 */ /* 0x000fe20000010024 */
[----:B------:R-:W-:Y:S02]  /*ab40*/  HADD2.F32 R7, -RZ, R37.H0_H0 ;  /* 0x20000025ff077230 */ /* 0x000fe40000004100 */
[C---:B------:R-:W-:Y:S01]  /*ab50*/  FFMA.FTZ R36, R12.reuse, R14, -R25 ;  /* 0x0000000e0c247223 */ /* 0x040fe20000010819 */
[----:B------:R-:W-:Y:S01]  /*ab60*/  FFMA.FTZ R38, R12, R21, R4 ;  /* 0x000000150c267223 */ /* 0x000fe20000010004 */
[----:B------:R-:W-:Y:S02]  /*ab70*/  HADD2.F32 R4, -RZ, R13.H0_H0 ;  /* 0x2000000dff047230 */ /* 0x000fe40000004100 */
[C---:B------:R-:W-:Y:S01]  /*ab80*/  FMUL.FTZ R21, R6.reuse, R17 ;  /* 0x0000001106157220 */ /* 0x040fe20000410000 */
[----:B------:R-:W-:Y:S01]  /*ab90*/  FMUL.FTZ R25, R6, R7 ;  /* 0x0000000706197220 */ /* 0x000fe20000410000 */
[----:B------:R-:W-:Y:S01]  /*aba0*/  HADD2.F32 R12, -RZ, R47.H1_H1 ;  /* 0x3000002fff0c7230 */ /* 0x000fe20000004100 */
[----:B------:R-:W-:Y:S01]  /*abb0*/  F2FP.F16.E4M3.UNPACK_B R14, R48.H1 ;  /* 0x00000030ff0e723e */ /* 0x000fe200030006ff */
[----:B------:R-:W-:-:S02]  /*abc0*/  HADD2.F32 R5, -RZ, R5.H1_H1 ;  /* 0x30000005ff057230 */ /* 0x000fc40000004100 */
[C---:B------:R-:W-:Y:S01]  /*abd0*/  FFMA.FTZ R21, R4.reuse, R7, -R21 ;  /* 0x0000000704157223 */ /* 0x040fe20000010815 */
[----:B------:R-:W-:Y:S02]  /*abe0*/  HADD2.F32 R6, -RZ, R37.H1_H1 ;  /* 0x30000025ff067230 */ /* 0x000fe40000004100 */
[----:B------:R-:W-:Y:S01]  /*abf0*/  FFMA.FTZ R25, R4, R17, R25 ;  /* 0x0000001104197223 */ /* 0x000fe20000010019 */
[----:B------:R-:W-:Y:S02]  /*ac00*/  HADD2.F32 R13, -RZ, R13.H1_H1 ;  /* 0x3000000dff0d7230 */ /* 0x000fe40000004100 */
[C---:B------:R-:W-:Y:S01]  /*ac10*/  FMUL.FTZ R26, R5.reuse, R12 ;  /* 0x0000000c051a7220 */ /* 0x040fe20000410000 */
        /* <DEDUP_REMOVED lines=18> */
[--C-:B------:R-:W-:Y:S02]  /*ad40*/  HADD2.F32 R5, -RZ, R33.reuse.H0_H0 ;  /* 0x20000021ff057230 */ /* 0x100fe40000004100 */
[C---:B------:R-:W-:Y:S01]  /*ad50*/  FMUL.FTZ R41, R34.reuse, R13 ;  /* 0x0000000d22297220 */ /* 0x040fe20000410000 */
[-C--:B------:R-:W-:Y:S01]  /*ad60*/  FMUL.FTZ R6, R34, R7.reuse ;  /* 0x0000000722067220 */ /* 0x080fe20000410000 */
[----:B------:R-:W-:Y:S01]  /*ad70*/  HADD2.F32 R33, -RZ, R33.H1_H1 ;  /* 0x30000021ff217230 */ /* 0x000fe20000004100 */
[----:B------:R-:W-:Y:S01]  /*ad80*/  F2FP.SATFINITE.E4M3.F32.PACK_AB_MERGE_C R45, R45, R58, RZ ;  /* 0x0000003a2d2d723e */ /* 0x000fe200048070ff */
[C---:B------:R-:W-:Y:S01]  /*ad90*/  FFMA.FTZ R34, R24.reuse, R7, -R41 ;  /* 0x0000000718227223 */ /* 0x040fe20000010829 */
[----:B------:R-:W-:Y:S01]  /*ada0*/  FFMA.FTZ R52, R24, R13, R6 ;  /* 0x0000000d18347223 */ /* 0x000fe20000010006 */
[----:B------:R-:W-:Y:S01]  /*adb0*/  HADD2.F32 R6, -RZ, R43.H0_H0 ;  /* 0x2000002bff067230 */ /* 0x000fe20000004100 */
[----:B------:R-:W-:Y:S01]  /*adc0*/  F2FP.SATFINITE.E4M3.F32.PACK_AB_MERGE_C R27, R36, R27, RZ ;  /* 0x0000001b241b723e */ /* 0x000fe200048070ff */
[--C-:B------:R-:W-:Y:S01]  /*add0*/  HADD2.F32 R7, -RZ, R48.reuse.H0_H0 ;  /* 0x20000030ff077230 */ /* 0x100fe20000004100 */
[----:B------:R-:W-:Y:S01]  /*ade0*/  F2FP.SATFINITE.E4M3.F32.PACK_AB_MERGE_C R34, R34, R37, RZ ;  /* 0x000000252222723e */ /* 0x000fe200048070ff */
[----:B------:R-:W-:-:S02]  /*adf0*/  HADD2.F32 R48, -RZ, R48.H1_H1 ;  /* 0x30000030ff307230 */ /* 0x000fc40000004100 */
[C---:B------:R-:W-:Y:S01]  /*ae00*/  FMUL.FTZ R14, R5.reuse, R6 ;  /* 0x00000006050e7220 */ /* 0x040fe20000410000 */
[----:B------:R-:W-:Y:S02]  /*ae10*/  HADD2.F32 R12, -RZ, R43.H1_H1 ;  /* 0x3000002bff0c7230 */ /* 0x000fe40000004100 */
[----:B------:R-:W-:Y:S01]  /*ae20*/  FMUL.FTZ R13, R5, R7 ;  /* 0x00000007050d7220 */ /* 0x000fe20000410000 */
[--C-:B------:R-:W-:Y:S02]  /*ae30*/  HADD2.F32 R4, -RZ, R15.reuse.H0_H0 ;  /* 0x2000000fff047230 */ /* 0x100fe40000004100 */
[C---:B------:R-:W-:Y:S01]  /*ae40*/  FMUL.FTZ R24, R33.reuse, R48 ;  /* 0x0000003021187220 */ /* 0x040fe20000410000 */
[----:B------:R-:W-:Y:S02]  /*ae50*/  HADD2.F32 R15, -RZ, R15.H1_H1 ;  /* 0x3000000fff0f7230 */ /* 0x000fe40000004100 */
[----:B------:R-:W-:Y:S01]  /*ae60*/  FMUL.FTZ R33, R33, R12 ;  /* 0x0000000c21217220 */ /* 0x000fe20000410000 */
[----:B------:R-:W-:Y:S01]  /*ae70*/  F2FP.SATFINITE.E4M3.F32.PACK_AB_MERGE_C R5, R46, R51, RZ ;  /* 0x000000332e05723e */ /* 0x000fe200048070ff */
[C---:B------:R-:W-:Y:S01]  /*ae80*/  FFMA.FTZ R14, R4.reuse, R7, R14 ;  /* 0x00000007040e7223 */ /* 0x040fe2000001000e */
[----:B------:R-:W-:Y:S01]  /*ae90*/  FFMA.FTZ R13, R4, R6, -R13 ;  /* 0x00000006040d7223 */ /* 0x000fe2000001080d */
[----:B------:R-:W-:Y:S01]  /*aea0*/  FFMA.FTZ R24, R15, R12, -R24 ;  /* 0x0000000c0f187223 */ /* 0x000fe20000010818 */
[----:B------:R-:W-:Y:S01]  /*aeb0*/  F2FP.SATFINITE.E4M3.F32.PACK_AB_MERGE_C R7, R53, R60, RZ ;  /* 0x0000003c3507723e */ /* 0x000fe200048070ff */
[----:B------:R-:W-:Y:S01]  /*aec0*/  FFMA.FTZ R33, R15, R48, R33 ;  /* 0x000000300f217223 */ /* 0x000fe20000010021 */
        /* <DEDUP_REMOVED lines=9> */
[----:B------:R-:W-:-:S05]  /*af60*/  F2FP.SATFINITE.E4M3.F32.PACK_AB_MERGE_C R6, R33, R14, R6 ;  /* 0x0000000e2106723e */ /* 0x000fca0004807006 */
[----:B------:R1:W-:Y:S02]  /*af70*/  STS.128 [R3+UR39+0x1e200], R4 ;  /* 0x01e2000403007988 */ /* 0x0003e40008000c27 */
.L_x_4414:
[----:B------:R-:W-:Y:S05]  /*af80*/  BSYNC B1 ;  /* 0x0000000000017941 */ /* 0x000fea0003800000 */
.L_x_4413:
[----:B------:R-:W-:Y:S05]  /*af90*/  @P2 BRA `(.L_x_4396) ;  /* 0x0000000c00d42947 */ /* 0x000fea0003800000 */
[----:B------:R-:W-:Y:S02]  /*afa0*/  LEA.HI R0, R0, R20, RZ, 0x1c ;  /* 0x0000001400007211 */ /* 0x000fe400078fe0ff */
[----:B01---5:R-:W-:Y:S02]  /*afb0*/  SHF.R.U32.HI R5, RZ, 0x8, R28 ;  /* 0x00000008ff057819 */ /* 0x023fe4000001161c */
[----:B------:R-:W-:Y:S01]  /*afc0*/  SHF.R.U32.HI R7, RZ, 0x8, R29 ;  /* 0x00000008ff077819 */ /* 0x000fe2000001161d */
[----:B------:R-:W-:Y:S01]  /*afd0*/  IMAD.SHL.U32 R3, R0, 0x10, RZ ;  /* 0x0000001000037824 */ /* 0x000fe200078e00ff */
[----:B------:R-:W-:Y:S02]  /*afe0*/  LOP3.LUT R4, R28, 0xff, RZ, 0xc0, !PT ;  /* 0x000000ff1c047812 */ /* 0x000fe400078ec0ff */
[----:B------:R-:W-:Y:S02]  /*aff0*/  LOP3.LUT R6, R29, 0xff, RZ, 0xc0, !PT ;  /* 0x000000ff1d067812 */ /* 0x000fe400078ec0ff */
[----:B------:R-:W-:-:S02]  /*b000*/  LOP3.LUT R42, R42, 0x30, R3, 0xf8, !PT ;  /* 0x000000302a2a7812 */ /* 0x000fc400078ef803 */
[----:B------:R-:W-:Y:S02]  /*b010*/  SHF.R.S32.HI R3, RZ, 0x1f, R0 ;  /* 0x0000001fff037819 */ /* 0x000fe40000011400 */
[----:B------:R-:W-:Y:S02]  /*b020*/  LOP3.LUT R5, R5, 0xff, RZ, 0xc0, !PT ;  /* 0x000000ff05057812 */ /* 0x000fe400078ec0ff */
[----:B------:R-:W-:Y:S02]  /*b030*/  LEA.HI R3, R3, R0, RZ, 0x2 ;  /* 0x0000000003037211 */ /* 0x000fe400078f10ff */
[----:B------:R-:W-:Y:S02]  /*b040*/  LOP3.LUT R7, R7, 0xff, RZ, 0xc0, !PT ;  /* 0x000000ff07077812 */ /* 0x000fe400078ec0ff */
[----:B------:R-:W-:Y:S01]  /*b050*/  SHF.R.U32.HI R0, RZ, 0x8, R8 ;  /* 0x00000008ff007819 */ /* 0x000fe20000011608 */
[----:B------:R-:W-:Y:S01]  /*b060*/  IMAD.SHL.U32 R3, R3, 0x800, RZ ;  /* 0x0000080003037824 */ /* 0x000fe200078e00ff */
[----:B------:R-:W-:-:S02]  /*b070*/  PRMT R17, R5, 0x7604, R4 ;  /* 0x0000760405117816 */ /* 0x000fc40000000004 */
[----:B------:R-:W-:Y:S02]  /*b080*/  PRMT R20, R7, 0x7604, R6 ;  /* 0x0000760407147816 */ /* 0x000fe40000000006 */
[----:B------:R-:W-:Y:S02]  /*b090*/  SHF.R.U32.HI R5, RZ, 0x8, R31 ;  /* 0x00000008ff057819 */ /* 0x000fe4000001161f */
[----:B------:R-:W-:Y:S02]  /*b0a0*/  LOP3.LUT R7, R0, 0xff, RZ, 0xc0, !PT ;  /* 0x000000ff00077812 */ /* 0x000fe400078ec0ff */
[----:B------:R-:W-:Y:S02]  /*b0b0*/  LOP3.LUT R42, R42, R39, RZ, 0x3c, !PT ;  /* 0x000000272a2a7212 */ /* 0x000fe400078e3cff */
[----:B------:R-:W-:Y:S02]  /*b0c0*/  LOP3.LUT R0, R3, 0xffffe000, RZ, 0xc0, !PT ;  /* 0xffffe00003007812 */ /* 0x000fe400078ec0ff */
[----:B------:R-:W-:-:S02]  /*b0d0*/  SHF.R.U32.HI R13, RZ, 0x8, R30 ;  /* 0x00000008ff0d7819 */ /* 0x000fc4000001161e */
[----:B------:R-:W-:Y:S02]  /*b0e0*/  LOP3.LUT R4, R31, 0xff, RZ, 0xc0, !PT ;  /* 0x000000ff1f047812 */ /* 0x000fe400078ec0ff */
[----:B------:R-:W-:Y:S02]  /*b0f0*/  LOP3.LUT R5, R5, 0xff, RZ, 0xc0, !PT ;  /* 0x000000ff05057812 */ /* 0x000fe400078ec0ff */
[----:B------:R-:W-:Y:S02]  /*b100*/  LOP3.LUT R6, R8, 0xff, RZ, 0xc0, !PT ;  /* 0x000000ff08067812 */ /* 0x000fe400078ec0ff */
[----:B------:R-:W-:Y:S02]  /*b110*/  IADD3 R0, R42, R225, R0 ;  /* 0x000000e12a007210 */ /* 0x000fe40007ffe000 */
[----:B------:R-:W-:Y:S02]  /*b120*/  LOP3.LUT R12, R30, 0xff, RZ, 0xc0, !PT ;  /* 0x000000ff1e0c7812 */ /* 0x000fe400078ec0ff */
[----:B------:R-:W-:-:S02]  /*b130*/  LOP3.LUT R13, R13, 0xff, RZ, 0xc0, !PT ;  /* 0x000000ff0d0d7812 */ /* 0x000fc400078ec0ff */
[----:B------:R-:W-:Y:S02]  /*b140*/  PRMT R24, R5, 0x7604, R4 ;  /* 0x0000760405187816 */ /* 0x000fe40000000004 */
[----:B------:R-:W-:Y:S02]  /*b150*/  PRMT R33, R7, 0x7604, R6 ;  /* 0x0000760407217816 */ /* 0x000fe40000000006 */
[----:B------:R-:W0:Y:S01]  /*b160*/  LDS.128 R4, [R0+UR39+0x1e200] ;  /* 0x01e2002700047984 */ /* 0x000e220008000c00 */
[----:B------:R-:W-:Y:S02]  /*b170*/  PRMT R21, R13, 0x7604, R12 ;  /* 0x000076040d157816 */ /* 0x000fe4000000000c */
[----:B------:R-:W-:Y:S01]  /*b180*/  SHF.R.U32.HI R26, RZ, 0x8, R9 ;  /* 0x00000008ff1a7819 */ /* 0x000fe20000011609 */
[----:B----4-:R-:W1:Y:S01]  /*b190*/  LDS.128 R12, [R229+0x1e200] ;  /* 0x01e20000e50c7984 */ /* 0x010e620000000c00 */
[----:B------:R-:W-:Y:S02]  /*b1a0*/  SHF.R.U32.HI R27, RZ, 0x8, R10 ;  /* 0x00000008ff1b7819 */ /* 0x000fe4000001160a */
[----:B------:R-:W-:-:S02]  /*b1b0*/  SHF.R.U32.HI R35, RZ, 0x8, R11 ;  /* 0x00000008ff237819 */ /* 0x000fc4000001160b */
[----:B------:R-:W-:Y:S02]  /*b1c0*/  LOP3.LUT R3, R9, 0xff, RZ, 0xc0, !PT ;  /* 0x000000ff09037812 */ /* 0x000fe400078ec0ff */
[----:B------:R-:W-:Y:S02]  /*b1d0*/  LOP3.LUT R26, R26, 0xff, RZ, 0xc0, !PT ;  /* 0x000000ff1a1a7812 */ /* 0x000fe400078ec0ff */
[----:B------:R-:W-:Y:S02]  /*b1e0*/  LOP3.LUT R32, R27, 0xff, RZ, 0xc0, !PT ;  /* 0x000000ff1b207812 */ /* 0x000fe400078ec0ff */
[----:B------:R-:W-:Y:S02]  /*b1f0*/  LOP3.LUT R34, R11, 0xff, RZ, 0xc0, !PT ;  /* 0x000000ff0b227812 */ /* 0x000fe400078ec0ff */
[----:B------:R-:W-:Y:S02]  /*b200*/  LOP3.LUT R27, R35, 0xff, RZ, 0xc0, !PT ;  /* 0x000000ff231b7812 */ /* 0x000fe400078ec0ff */
[----:B------:R-:W-:-:S02]  /*b210*/  PRMT R26, R26, 0x7604, R3 ;  /* 0x000076041a1a7816 */ /* 0x000fc40000000003 */
[----:B------:R-:W-:Y:S02]  /*b220*/  SHF.R.U32.HI R3, RZ, 0x10, R29 ;  /* 0x00000010ff037819 */ /* 0x000fe4000001161d */
[----:B------:R-:W-:Y:S02]  /*b230*/  PRMT R34, R27, 0x7604, R34 ;  /* 0x000076041b227816 */ /* 0x000fe40000000022 */
[----:B------:R-:W-:Y:S01]  /*b240*/  SHF.R.U32.HI R27, RZ, 0x10, R9 ;  /* 0x00000010ff1b7819 */ /* 0x000fe20000011609 */
[----:B------:R-:W-:Y:S01]  /*b250*/  IMAD.U32 R3, R3, 0x10000, RZ ;  /* 0x0001000003037824 */ /* 0x000fe200078e00ff */
[----:B------:R-:W-:Y:S02]  /*b260*/  LOP3.LUT R25, R10, 0xff, RZ, 0xc0, !PT ;  /* 0x000000ff0a197812 */ /* 0x000fe400078ec0ff */
[----:B------:R-:W-:Y:S01]  /*b270*/  SHF.R.U32.HI R39, RZ, 0x10, R11 ;  /* 0x00000010ff277819 */ /* 0x000fe2000001160b */
[----:B------:R-:W-:Y:S01]  /*b280*/  IMAD.U32 R27, R27, 0x10000, RZ ;  /* 0x000100001b1b7824 */ /* 0x000fe200078e00ff */
[----:B------:R-:W-:-:S02]  /*b290*/  LOP3.LUT R17, R17, 0xff0000, R28, 0xf8, !PT ;  /* 0x00ff000011117812 */ /* 0x000fc400078ef81c */
[----:B------:R-:W-:Y:S01]  /*b2a0*/  LOP3.LUT R3, R20, 0xff0000, R3, 0xf8, !PT ;  /* 0x00ff000014037812 */ /* 0x000fe200078ef803 */
[----:B------:R-:W-:Y:S01]  /*b2b0*/  IMAD.U32 R39, R39, 0x10000, RZ ;  /* 0x0001000027277824 */ /* 0x000fe200078e00ff */
[----:B------:R-:W-:Y:S02]  /*b2c0*/  PRMT R37, R32, 0x7604, R25 ;  /* 0x0000760420257816 */ /* 0x000fe40000000019 */
        /* <DEDUP_REMOVED lines=9> */
[----:B------:R-:W-:Y:S02]  /*b360*/  F2FP.F16.E4M3.UNPACK_B R29, R28 ;  /* 0x0000001cff1d723e */ /* 0x000fe400020006ff */
[----:B0-----:R-:W-:Y:S02]  /*b370*/  F2FP.F16.E4M3.UNPACK_B R17, R5 ;  /* 0x00000005ff11723e */ /* 0x001fe400020006ff */
[----:B------:R-:W-:-:S02]  /*b380*/  F2FP.F16.E4M3.UNPACK_B R34, R35 ;  /* 0x00000023ff22723e */ /* 0x000fc400020006ff */
[----:B------:R-:W-:Y:S02]  /*b390*/  LOP3.LUT R33, R33, 0xff000000, R8, 0xf8, !PT ;  /* 0xff00000021217812 */ /* 0x000fe400078ef808 */
[----:B------:R-:W-:Y:S01]  /*b3a0*/  LOP3.LUT R25, R24, 0xff0000, R25, 0xf8, !PT ;  /* 0x00ff000018197812 */ /* 0x000fe200078ef819 */
[--C-:B------:R-:W-:Y:S01]  /*b3b0*/  HADD2.F32 R36, -RZ, R34.reuse.H0_H0 ;  /* 0x20000022ff247230 */ /* 0x100fe20000004100 */
[----:B------:R-:W-:Y:S01]  /*b3c0*/  LOP3.LUT R32, R21, 0xff000000, R30, 0xf8, !PT ;  /* 0xff00000015207812 */ /* 0x000fe200078ef81e */
[----:B------:R-:W-:Y:S01]  /*b3d0*/  HADD2.F32 R30, -RZ, R29.H0_H0 ;  /* 0x2000001dff1e7230 */ /* 0x000fe20000004100 */
[----:B-1----:R-:W-:Y:S01]  /*b3e0*/  F2FP.F16.E4M3.UNPACK_B R8, R13 ;  /* 0x0000000dff08723e */ /* 0x002fe200020006ff */
[--C-:B------:R-:W-:Y:S01]  /*b3f0*/  HADD2.F32 R21, -RZ, R17.reuse.H0_H0 ;  /* 0x20000011ff157230 */ /* 0x100fe20000004100 */
[--C-:B------:R-:W-:Y:S01]  /*b400*/  LOP3.LUT R37, R37, 0xff0000, R10.reuse, 0xf8, !PT ;  /* 0x00ff000025257812 */ /* 0x100fe200078ef80a */
[----:B------:R-:W-:Y:S01]  /*b410*/  HADD2.F32 R34, -RZ, R34.H1_H1 ;  /* 0x30000022ff227230 */ /* 0x000fe20000004100 */
[----:B------:R-:W-:Y:S01]  /*b420*/  LOP3.LUT R31, R25, 0xff000000, R31, 0xf8, !PT ;  /* 0xff000000191f7812 */ /* 0x000fe200078ef81f */
[--C-:B------:R-:W-:Y:S01]  /*b430*/  HADD2.F32 R9, -RZ, R8.reuse.H0_H0 ;  /* 0x20000008ff097230 */ /* 0x100fe20000004100 */
[----:B------:R-:W-:Y:S01]  /*b440*/  LOP3.LUT R38, R37, 0xff000000, R10, 0xf8, !PT ;  /* 0xff00000025267812 */ /* 0x000fe200078ef80a */
[----:B------:R-:W-:Y:S01]  /*b450*/  FMUL.FTZ R37, R21, R30 ;  /* 0x0000001e15257220 */ /* 0x000fe20000410000 */
[----:B------:R-:W-:Y:S01]  /*b460*/  F2FP.F16.E4M3.UNPACK_B R20, R5.H1 ;  /* 0x00000005ff14723e */ /* 0x000fe200030006ff */
[----:B------:R-:W-:Y:S01]  /*b470*/  HADD2.F32 R17, -RZ, R17.H1_H1 ;  /* 0x30000011ff117230 */ /* 0x000fe20000004100 */
[-C--:B------:R-:W-:Y:S01]  /*b480*/  F2FP.F16.E4M3.UNPACK_B R25, R7.reuse ;  /* 0x00000007ff19723e */ /* 0x080fe200020006ff */
[----:B------:R-:W-:Y:S01]  /*b490*/  HADD2.F32 R29, -RZ, R29.H1_H1 ;  /* 0x3000001dff1d7230 */ /* 0x000fe20000004100 */
[----:B------:R-:W-:Y:S01]  /*b4a0*/  F2FP.F16.E4M3.UNPACK_B R26, R7.H1 ;  /* 0x00000007ff1a723e */ /* 0x000fe200030006ff */
[----:B------:R-:W-:Y:S01]  /*b4b0*/  HADD2.F32 R8, -RZ, R8.H1_H1 ;  /* 0x30000008ff087230 */ /* 0x000fe20000004100 */
[----:B------:R-:W-:Y:S01]  /*b4c0*/  F2FP.F16.E4M3.UNPACK_B R5, R4 ;  /* 0x00000004ff05723e */ /* 0x000fe200020006ff */
[----:B------:R-:W-:Y:S01]  /*b4d0*/  FMUL.FTZ R41, R17, R34 ;  /* 0x0000002211297220 */ /* 0x000fe20000410000 */
[----:B------:R-:W-:Y:S01]  /*b4e0*/  F2FP.F16.E4M3.UNPACK_B R7, R4.H1 ;  /* 0x00000004ff07723e */ /* 0x000fe200030006ff */
[-C--:B------:R-:W-:Y:S01]  /*b4f0*/  FMUL.FTZ R4, R21, R36.reuse ;  /* 0x0000002415047220 */ /* 0x080fe20000410000 */
[----:B------:R-:W-:Y:S01]  /*b500*/  F2FP.F16.E4M3.UNPACK_B R35, R35.H1 ;  /* 0x00000023ff23723e */ /* 0x000fe200030006ff */
[C---:B------:R-:W-:Y:S01]  /*b510*/  FFMA.FTZ R36, R9.reuse, R36, R37 ;  /* 0x0000002409247223 */ /* 0x040fe20000010025 */
[----:B------:R-:W-:Y:S01]  /*b520*/  F2FP.F16.E4M3.UNPACK_B R28, R28.H1 ;  /* 0x0000001cff1c723e */ /* 0x000fe200030006ff */
[----:B------:R-:W-:Y:S01]  /*b530*/  FFMA.FTZ R30, R9, R30, -R4 ;  /* 0x0000001e091e7223 */ /* 0x000fe20000010804 */
        /* <DEDUP_REMOVED lines=8> */
[----:B------:R-:W-:Y:S01]  /*b5c0*/  FMUL.FTZ R45, R6, R37 ;  /* 0x00000025062d7220 */ /* 0x000fe20000410000 */
[----:B------:R-:W-:Y:S02]  /*b5d0*/  HADD2.F32 R4, -RZ, R13.H0_H0 ;  /* 0x2000000dff047230 */ /* 0x000fe40000004100 */
[----:B------:R-:W-:Y:S01]  /*b5e0*/  FFMA.FTZ R43, R8, R34, R17 ;  /* 0x00000022082b7223 */ /* 0x000fe20000010011 */
[----:B------:R-:W-:Y:S01]  /*b5f0*/  FMUL.FTZ R6, R6, R9 ;  /* 0x0000000906067220 */ /* 0x000fe20000410000 */
[----:B------:R-:W-:Y:S01]  /*b600*/  FFMA.FTZ R41, R8, R29, -R41 ;  /* 0x0000001d08297223 */ /* 0x000fe20000010829 */
[----:B------:R-:W-:Y:S01]  /*b610*/  F2FP.F16.E4M3.UNPACK_B R17, R39 ;  /* 0x00000027ff11723e */ /* 0x000fe200020006ff */
[----:B------:R-:W-:Y:S01]  /*b620*/  HADD2.F32 R35, -RZ, R35.H1_H1 ;  /* 0x30000023ff237230 */ /* 0x000fe20000004100 */
[----:B------:R-:W-:Y:S01]  /*b630*/  F2FP.F16.E4M3.UNPACK_B R8, R31 ;  /* 0x0000001fff08723e */ /* 0x000fe200020006ff */
[----:B------:R-:W-:-:S02]  /*b640*/  HADD2.F32 R20, -RZ, R20.H1_H1 ;  /* 0x30000014ff147230 */ /* 0x000fc40000004100 */
[C---:B------:R-:W-:Y:S01]  /*b650*/  FFMA.FTZ R37, R4.reuse, R37, R6 ;  /* 0x0000002504257223 */ /* 0x040fe20000010006 */
[----:B------:R-:W-:Y:S01]  /*b660*/  HADD2.F32 R28, -RZ, R28.H1_H1 ;  /* 0x3000001cff1c7230 */ /* 0x000fe20000004100 */
[----:B------:R-:W-:Y:S01]  /*b670*/  F2FP.F16.E4M3.UNPACK_B R11, R15 ;  /* 0x0000000fff0b723e */ /* 0x000fe200020006ff */
[----:B------:R-:W-:Y:S01]  /*b680*/  FFMA.FTZ R45, R4, R9, -R45 ;  /* 0x00000009042d7223 */ /* 0x000fe2000001082d */
[----:B------:R-:W-:Y:S02]  /*b690*/  HADD2.F32 R13, -RZ, R13.H1_H1 ;  /* 0x3000000dff0d7230 */ /* 0x000fe40000004100 */
[C---:B------:R-:W-:Y:S01]  /*b6a0*/  FMUL.FTZ R34, R20.reuse, R35 ;  /* 0x0000002314227220 */ /* 0x040fe20000410000 */
[----:B------:R-:W-:Y:S02]  /*b6b0*/  HADD2.F32 R29, -RZ, R17.H0_H0 ;  /* 0x20000011ff1d7230 */ /* 0x000fe40000004100 */
[----:B------:R-:W-:Y:S01]  /*b6c0*/  FMUL.FTZ R20, R20, R28 ;  /* 0x0000001c14147220 */ /* 0x000fe20000410000 */
[----:B------:R-:W-:Y:S01]  /*b6d0*/  HADD2.F32 R6, -RZ, R25.H0_H0 ;  /* 0x20000019ff067230 */ /* 0x000fe20000004100 */
[----:B------:R-:W-:Y:S01]  /*b6e0*/  F2FP.F16.E4M3.UNPACK_B R39, R39.H1 ;  /* 0x00000027ff27723e */ /* 0x000fe200030006ff */
[----:B------:R-:W-:-:S02]  /*b6f0*/  HADD2.F32 R9, -RZ, R8.H0_H0 ;  /* 0x20000008ff097230 */ /* 0x000fc40000004100 */
[C---:B------:R-:W-:Y:S01]  /*b700*/  FFMA.FTZ R40, R13.reuse, R35, R20 ;  /* 0x000000230d287223 */ /* 0x040fe20000010014 */
[----:B------:R-:W-:Y:S02]  /*b710*/  HADD2.F32 R4, -RZ, R11.H0_H0 ;  /* 0x2000000bff047230 */ /* 0x000fe40000004100 */
[C---:B------:R-:W-:Y:S01]  /*b720*/  FMUL.FTZ R47, R6.reuse, R29 ;  /* 0x0000001d062f7220 */ /* 0x040fe20000410000 */
[----:B------:R-:W-:Y:S02]  /*b730*/  HADD2.F32 R20, -RZ, R17.H1_H1 ;  /* 0x30000011ff147230 */ /* 0x000fe40000004100 */
[----:B------:R-:W-:Y:S01]  /*b740*/  FMUL.FTZ R6, R6, R9 ;  /* 0x0000000906067220 */ /* 0x000fe20000410000 */
[----:B------:R-:W-:Y:S01]  /*b750*/  HADD2.F32 R25, -RZ, R25.H1_H1 ;  /* 0x30000019ff197230 */ /* 0x000fe20000004100 */
[----:B------:R-:W-:Y:S01]  /*b760*/  F2FP.F16.E4M3.UNPACK_B R31, R31.H1 ;  /* 0x0000001fff1f723e */ /* 0x000fe200030006ff */
[----:B------:R-:W-:Y:S02]  /*b770*/  HADD2.F32 R8, -RZ, R8.H1_H1 ;  /* 0x30000008ff087230 */ /* 0x000fe40000004100 */
[----:B------:R-:W-:Y:S01]  /*b780*/  FFMA.FTZ R34, R13, R28, -R34 ;  /* 0x0000001c0d227223 */ /* 0x000fe20000010822 */
[C---:B------:R-:W-:Y:S01]  /*b790*/  FFMA.FTZ R29, R4.reuse, R29, R6 ;  /* 0x0000001d041d7223 */ /* 0x040fe20000010006 */
[----:B------:R-:W-:Y:S01]  /*b7a0*/  F2FP.F16.E4M3.UNPACK_B R15, R15.H1 ;  /* 0x0000000fff0f723e */ /* 0x000fe200030006ff */
        /* <DEDUP_REMOVED lines=11> */
[----:B------:R-:W-:Y:S01]  /*b860*/  F2FP.F16.E4M3.UNPACK_B R11, R33.H1 ;  /* 0x00000021ff0b723e */ /* 0x000fe200030006ff */
[----:B------:R-:W-:Y:S01]  /*b870*/  FMUL.FTZ R6, R6, R9 ;  /* 0x0000000906067220 */ /* 0x000fe20000410000 */
[----:B------:R-:W-:Y:S01]  /*b880*/  F2FP.F16.E4M3.UNPACK_B R8, R27.H1 ;  /* 0x0000001bff08723e */ /* 0x000fe200030006ff */
[----:B------:R-:W-:Y:S01]  /*b890*/  HADD2.F32 R39, -RZ, R39.H1_H1 ;  /* 0x30000027ff277230 */ /* 0x000fe20000004100 */
[-C--:B------:R-:W-:Y:S01]  /*b8a0*/  F2FP.F16.E4M3.UNPACK_B R3, R12.reuse ;  /* 0x0000000cff03723e */ /* 0x080fe200020006ff */
[C---:B------:R-:W-:Y:S01]  /*b8b0*/  FFMA.FTZ R48, R4.reuse, R13, R6 ;  /* 0x0000000d04307223 */ /* 0x040fe20000010006 */
[----:B------:R-:W-:Y:S01]  /*b8c0*/  HADD2.F32 R26, -RZ, R26.H1_H1 ;  /* 0x3000001aff1a7230 */ /* 0x000fe20000004100 */
[----:B------:R-:W-:Y:S01]  /*b8d0*/  F2FP.F16.E4M3.UNPACK_B R12, R12.H1 ;  /* 0x0000000cff0c723e */ /* 0x000fe200030006ff */
[----:B------:R-:W-:Y:S01]  /*b8e0*/  FFMA.FTZ R35, R4, R9, -R17 ;  /* 0x0000000904237223 */ /* 0x000fe20000010811 */
[----:B------:R-:W-:Y:S01]  /*b8f0*/  HADD2.F32 R31, -RZ, R31.H1_H1 ;  /* 0x3000001fff1f7230 */ /* 0x000fe20000004100 */
[----:B------:R-:W-:Y:S01]  /*b900*/  F2FP.F16.E4M3.UNPACK_B R33, R33 ;  /* 0x00000021ff21723e */ /* 0x000fe200020006ff */
[----:B------:R-:W-:-:S02]  /*b910*/  HADD2.F32 R13, -RZ, R11.H0_H0 ;  /* 0x2000000bff0d7230 */ /* 0x000fc40000004100 */
[C---:B------:R-:W-:Y:S01]  /*b920*/  FMUL.FTZ R20, R26.reuse, R39 ;  /* 0x000000271a147220 */ /* 0x040fe20000410000 */
[----:B------:R-:W-:Y:S02]  /*b930*/  HADD2.F32 R6, -RZ, R7.H0_H0 ;  /* 0x20000007ff067230 */ /* 0x000fe40000004100 */
[----:B------:R-:W-:Y:S01]  /*b940*/  FMUL.FTZ R26, R26, R31 ;  /* 0x0000001f1a1a7220 */ /* 0x000fe20000410000 */
[----:B------:R-:W-:Y:S01]  /*b950*/  HADD2.F32 R9, -RZ, R8.H0_H0 ;  /* 0x20000008ff097230 */ /* 0x000fe20000004100 */
[----:B------:R-:W-:Y:S01]  /*b960*/  F2FP.F16.E4M3.UNPACK_B R27, R27 ;  /* 0x0000001bff1b723e */ /* 0x000fe200020006ff */
        /* <DEDUP_REMOVED lines=17> */
[C---:B------:R-:W-:Y:S01]  /*ba80*/  FFMA.FTZ R28, R12.reuse, R11, R4 ;  /* 0x0000000b0c1c7223 */ /* 0x040fe20000010004 */
[----:B------:R-:W-:Y:S02]  /*ba90*/  HADD2.F32 R7, -RZ, R27.H0_H0 ;  /* 0x2000001bff077230 */ /* 0x000fe40000004100 */
[----:B------:R-:W-:Y:S01]  /*baa0*/  FFMA.FTZ R26, R12, R8, -R13 ;  /* 0x000000080c1a7223 */ /* 0x000fe2000001080d */
[----:B------:R-:W-:Y:S02]  /*bab0*/  HADD2.F32 R4, -RZ, R3.H0_H0 ;  /* 0x20000003ff047230 */ /* 0x000fe40000004100 */
[C---:B------:R-:W-:Y:S01]  /*bac0*/  FMUL.FTZ R11, R6.reuse, R9 ;  /* 0x00000009060b7220 */ /* 0x040fe20000410000 */
[----:B------:R-:W-:Y:S02]  /*bad0*/  HADD2.F32 R8, -RZ, R33.H1_H1 ;  /* 0x30000021ff087230 */ /* 0x000fe40000004100 */
[----:B------:R-:W-:Y:S01]  /*bae0*/  FMUL.FTZ R13, R6, R7 ;  /* 0x00000007060d7220 */ /* 0x000fe20000410000 */
[----:B------:R-:W-:-:S02]  /*baf0*/  HADD2.F32 R5, -RZ, R5.H1_H1 ;  /* 0x30000005ff057230 */ /* 0x000fc40000004100 */
[C---:B------:R-:W-:Y:S01]  /*bb00*/  FFMA.FTZ R12, R4.reuse, R7, -R11 ;  /* 0x00000007040c7223 */ /* 0x040fe2000001080b */
[----:B------:R-:W-:Y:S01]  /*bb10*/  HADD2.F32 R6, -RZ, R27.H1_H1 ;  /* 0x3000001bff067230 */ /* 0x000fe20000004100 */
[----:B------:R-:W-:Y:S01]  /*bb20*/  F2FP.F16.E4M3.UNPACK_B R11, R38.H1 ;  /* 0x00000026ff0b723e */ /* 0x000fe200030006ff */
[----:B------:R-:W-:Y:S02]  /*bb30*/  HADD2.F32 R3, -RZ, R3.H1_H1 ;  /* 0x30000003ff037230 */ /* 0x000fe40000004100 */
[C---:B------:R-:W-:Y:S01]  /*bb40*/  FMUL.FTZ R20, R5.reuse, R8 ;  /* 0x0000000805147220 */ /* 0x040fe20000410000 */
[----:B------:R-:W-:Y:S01]  /*bb50*/  FFMA.FTZ R13, R4, R9, R13 ;  /* 0x00000009040d7223 */ /* 0x000fe2000001000d */
[----:B------:R-:W-:Y:S01]  /*bb60*/  F2FP.F16.E4M3.UNPACK_B R14, R14.H1 ;  /* 0x0000000eff0e723e */ /* 0x000fe200030006ff */
[----:B------:R-:W-:Y:S01]  /*bb70*/  FMUL.FTZ R5, R5, R6 ;  /* 0x0000000605057220 */ /* 0x000fe20000410000 */
        /* <DEDUP_REMOVED lines=15> */
[----:B------:R-:W-:Y:S01]  /*bc70*/  F2FP.SATFINITE.E4M3.F32.PACK_AB_MERGE_C R35, R50, R35, RZ ;  /* 0x000000233223723e */ /* 0x000fe200048070ff */
[----:B------:R-:W-:Y:S02]  /*bc80*/  HADD2.F32 R14, -RZ, R14.H1_H1 ;  /* 0x3000000eff0e7230 */ /* 0x000fe40000004100 */
[C---:B------:R-:W-:Y:S01]  /*bc90*/  FMUL.FTZ R5, R24.reuse, R11 ;  /* 0x0000000b18057220 */ /* 0x040fe20000410000 */
[----:B------:R-:W-:Y:S01]  /*bca0*/  F2FP.SATFINITE.E4M3.F32.PACK_AB_MERGE_C R39, R39, R48, RZ ;  /* 0x000000302727723e */ /* 0x000fe200048070ff */
[-C--:B------:R-:W-:Y:S01]  /*bcb0*/  FMUL.FTZ R42, R24, R7.reuse ;  /* 0x00000007182a7220 */ /* 0x080fe20000410000 */
[----:B------:R-:W-:Y:S01]  /*bcc0*/  FFMA.FTZ R24, R3, R6, R4 ;  /* 0x0000000603187223 */ /* 0x000fe20000010004 */
[----:B------:R-:W-:Y:S01]  /*bcd0*/  FFMA.FTZ R25, R14, R7, -R5 ;  /* 0x000000070e197223 */ /* 0x000fe20000010805 */
[----:B------:R-:W-:-:S02]  /*bce0*/  HADD2.F32 R6, -RZ, R38.H0_H0 ;  /* 0x20000026ff067230 */ /* 0x000fc40000004100 */
[----:B------:R-:W-:Y:S01]  /*bcf0*/  FFMA.FTZ R27, R14, R11, R42 ;  /* 0x0000000b0e1b7223 */ /* 0x000fe2000001002a */
[--C-:B------:R-:W-:Y:S01]  /*bd00*/  HADD2.F32 R4, -RZ, R21.reuse.H0_H0 ;  /* 0x20000015ff047230 */ /* 0x100fe20000004100 */
[----:B------:R-:W-:Y:S01]  /*bd10*/  F2FP.SATFINITE.E4M3.F32.PACK_AB_MERGE_C R45, R34, R45, RZ ;  /* 0x0000002d222d723e */ /* 0x000fe200048070ff */
        /* <DEDUP_REMOVED lines=29> */
.L_x_4396:
[----:B------:R-:W-:Y:S05]  /*bef0*/  BSYNC B0 ;  /* 0x0000000000007941 */ /* 0x000fea0003800000 */
.L_x_4390:
        /* <DEDUP_REMOVED lines=8> */
.L_x_4387:
[----:B------:R-:W-:-:S06]  /*bf80*/  ULOP3.LUT UR4, UR55, 0x1, URZ, 0xfc, !UPT ;  /* 0x0000000137047892 */ /* 0x000fcc000f8efc3f */
[----:B0-2---:R-:W-:-:S05]  /*bf90*/  IMAD.U32 R0, RZ, RZ, UR4 ;  /* 0x00000004ff007e24 */ /* 0x005fca000f8e00ff */
[----:B------:R-:W-:-:S13]  /*bfa0*/  ISETP.NE.AND P0, PT, R0, 0x3, PT ;  /* 0x000000030000780c */ /* 0x000fda0003f05270 */
[----:B------:R-:W-:Y:S05]  /*bfb0*/  @!P0 BRA `(.L_x_4415) ;  /* 0x0000000000048947 */ /* 0x000fea0003800000 */
[----:B------:R-:W-:Y:S01]  /*bfc0*/  BPT.TRAP 0x1 ;  /* 0x000000040000795c */ /* 0x000fe20000300000 */
.L_x_4415:
[----:B------:R-:W-:Y:S02]  /*bfd0*/  IMAD.U32 R5, RZ, RZ, UR38 ;  /* 0x00000026ff057e24 */ /* 0x000fe4000f8e00ff */
[----:B------:R-:W-:-:S03]  /*bfe0*/  IMAD.U32 R0, RZ, RZ, UR44 ;  /* 0x0000002cff007e24 */ /* 0x000fc6000f8e00ff */
[----:B------:R-:W-:Y:S02]  /*bff0*/  LEA R5, R5, UR39, 0x3 ;  /* 0x0000002705057c11 */ /* 0x000fe4000f8e18ff */
[----:B------:R-:W-:-:S04]  /*c000*/  SHF.L.U32 R0, R0, 0x1f, RZ ;  /* 0x0000001f00007819 */ /* 0x000fc800000006ff */
[----:B------:R0:W1:Y:S01]  /*c010*/  SYNCS.PHASECHK.TRANS64.TRYWAIT P2, [R5+URZ+0x33430], R0 ;  /* 0x03343000050075a7 */ /* 0x000062000804017f */
[----:B------:R-:W-:Y:S05]  /*c020*/  @!P0 BRA `(.L_x_4416) ;  /* 0x0000000000048947 */ /* 0x000fea0003800000 */
[----:B------:R-:W-:Y:S01]  /*c030*/  BPT.TRAP 0x1 ;  /* 0x000000040000795c */ /* 0x000fe20000300000 */
.L_x_4416:
[----:B---3--:R-:W2:Y:S02]  /*c040*/  S2R R3, SR_TID.X ;  /* 0x0000000000037919 */ /* 0x008ea40000002100 */
[----:B--2---:R-:W-:-:S04]  /*c050*/  LOP3.LUT R3, R3, 0x7f, RZ, 0xc0, !PT ;  /* 0x0000007f03037812 */ /* 0x004fc800078ec0ff */
[----:B------:R-:W-:Y:S01]  /*c060*/  ISETP.NE.AND P1, PT, R3, RZ, PT ;  /* 0x000000ff0300720c */ /* 0x000fe20003f25270 */
[----:B-1----:R-:W-:-:S12]  /*c070*/  @P2 BRA `(.L_x_4417) ;  /* 0x0000000000082947 */ /* 0x002fd80003800000 */
[----:B------:R-:W1:Y:S02]  /*c080*/  SYNCS.PHASECHK.TRANS64.TRYWAIT P2, [R5+URZ+0x33430], R0 ;  /* 0x03343000050075a7 */ /* 0x000e64000804017f */
[----:B-1----:R-:W-:Y:S05]  /*c090*/  @!P2 BRA `(.L_x_4418) ;  /* 0x000001d4008ca947 */ /* 0x002fea0003800000 */
.L_x_4417:
[----:B------:R-:W-:Y:S05]  /*c0a0*/  WARPSYNC.ALL ;  /* 0x0000000000007948 */ /* 0x000fea0003800000 */
[----:B------:R-:W-:Y:S01]  /*c0b0*/  UIADD3 UR4, UR39, 0x24200, URZ ;  /* 0x0002420027047890 */ /* 0x000fe2000fffe03f */
[----:B------:R-:W-:Y:S01]  /*c0c0*/  WARPGROUP.ARRIVE ;  /* 0x00000000000079c5 */ /* 0x000fe20000000000 */
[----:B------:R-:W-:Y:S01]  /*c0d0*/  ULOP3.LUT UR6, UR37, 0x10000, URZ, 0xfc, !UPT ;  /* 0x0001000025067892 */ /* 0x000fe2000f8efc3f */
[----:B------:R-:W-:Y:S01]  /*c0e0*/  VIADD R3, R22, UR45 ;  /* 0x0000002d16037c36 */ /* 0x000fe20008000000 */
[----:B------:R-:W-:Y:S01]  /*c0f0*/  USHF.R.U32.HI UR4, URZ, 0x4, UR4 ;  /* 0x000000043f047899 */ /* 0x000fe20008011604 */
[----:B------:R-:W-:Y:S01]  /*c100*/  UMOV UR29, 0x80000020 ;  /* 0x80000020001d7882 */ /* 0x000fe20000000000 */
[----:B------:R-:W-:-:S02]  /*c110*/  UMOV UR31, 0x80000020 ;  /* 0x80000020001f7882 */ /* 0x000fc40000000000 */
[----:B------:R-:W-:Y:S01]  /*c120*/  ULOP3.LUT UR4, UR4, 0x3fff, URZ, 0xc0, !UPT ;  /* 0x00003fff04047892 */ /* 0x000fe2000f8ec03f */
[----:B------:R-:W-:Y:S01]  /*c130*/  UMOV UR28, UR6 ;  /* 0x00000006001c7c82 */ /* 0x000fe20008000000 */
[----:B------:R-:W-:Y:S02]  /*c140*/  UMOV UR9, UR29 ;  /* 0x0000001d00097c82 */ /* 0x000fe40008000000 */
[----:B------:R-:W-:Y:S01]  /*c150*/  ULOP3.LUT UR4, UR4, 0x10000, URZ, 0xfc, !UPT ;  /* 0x0001000004047892 */ /* 0x000fe2000f8efc3f */
[----:B------:R-:W-:Y:S01]  /*c160*/  UMOV UR8, UR28 ;  /* 0x0000001c00087c82 */ /* 0x000fe20008000000 */
[----:B------:R-:W-:Y:S02]  /*c170*/  UMOV UR11, 0x80000020 ;  /* 0x80000020000b7882 */ /* 0x000fe40000000000 */
        /* <DEDUP_REMOVED lines=8> */
[----:B------:R-:W-:Y:S02]  /*c200*/  UIADD3 UR14, UR5, 0x280, URZ ;  /* 0x00000280050e7890 */ /* 0x000fe4000fffe03f */
        /* <DEDUP_REMOVED lines=15> */
[----:B------:R-:W-:Y:S01]  /*c300*/  QGMMA.64x32x32.F32.E4M3.E4M3 R72, gdesc[UR8], RZ, !UPT, gsb0 ;  /* 0x00600000084879f3 */ /* 0x000fe2000c0008ff */
[----:B------:R-:W-:Y:S01]  /*c310*/  UMOV UR8, UR28 ;  /* 0x0000001c00087c82 */ /* 0x000fe20008000000 */
[----:B------:R-:W-:Y:S01]  /*c320*/  UMOV UR9, UR29 ;  /* 0x0000001d00097c82 */ /* 0x000fe20008000000 */
[----:B------:R-:W-:Y:S01]  /*c330*/  UMOV UR10, UR7 ;  /* 0x00000007000a7c82 */ /* 0x000fe20008000000 */
[----:B------:R-:W-:Y:S01]  /*c340*/  UMOV UR11, 0x80000020 ;  /* 0x80000020000b7882 */ /* 0x000fe20000000000 */
[----:B------:R-:W-:Y:S01]  /*c350*/  UIADD3 UR7, UR5, 0x200, URZ ;  /* 0x0000020005077890 */ /* 0x000fe2000fffe03f */
        /* <DEDUP_REMOVED lines=9> */
[----:B-----5:R-:W-:-:S06]  /*c3f0*/  WARPGROUP.ARRIVE ;  /* 0x00000000000079c5 */ /* 0x020fcc0000000000 */
        /* <DEDUP_REMOVED lines=9> */
[----:B------:R-:W-:Y:S02]  /*c490*/  UIADD3 UR8, UR6, 0x2, URZ ;  /* 0x0000000206087890 */ /* 0x000fe4000fffe03f */
[----:B------:R-:W-:Y:S01]  /*c4a0*/  UIADD3 UR10, UR5, 0x2, URZ ;  /* 0x00000002050a7890 */ /* 0x000fe2000fffe03f */
[----:B------:R-:W-:Y:S01]  /*c4b0*/  UMOV UR9, 0x80000020 ;  /* 0x8000002000097882 */ /* 0x000fe20000000000 */
        /* <DEDUP_REMOVED lines=107> */
[----:B------:R-:W-:Y:S02]  /*cb70*/  ULDC UR10, c[0x0][0x448] ;  /* 0x00011200000a7ab9 */ /* 0x000fe40000000800 */
[----:B------:R-:W-:-:S06]  /*cb80*/  UISETP.NE.AND UP0, UPT, UR10, 0x1, UPT ;  /* 0x000000010a00788c */ /* 0x000fcc000bf05270 */
[----:B------:R-:W-:Y:S02]  /*cb90*/  PLOP3.LUT P2, PT, PT, PT, UP0, 0x80, 0x0 ;  /* 0x000000000000781c */ /* 0x000fe40003f4f008 */
[----:B------:R-:W-:Y:S01]  /*cba0*/  PLOP3.LUT P3, PT, PT, PT, UP0, 0x80, 0x0 ;  /* 0x000000000000781c */ /* 0x000fe20003f6f008 */
        /* <DEDUP_REMOVED lines=20> */
[----:B------:R-:W-:Y:S02]  /*ccf0*/  ULDC.64 UR6, c[0x0][0x9e0] ;  /* 0x0002780000067ab9 */ /* 0x000fe40000000a00 */
[----:B------:R-:W-:Y:S01]  /*cd00*/  UISETP.GE.AND UP1, UPT, UR7, 0x1, UPT ;  /* 0x000000010700788c */ /* 0x000fe2000bf26270 */
[----:B------:R-:W-:Y:S02]  /*cd10*/  WARPGROUP.DEPBAR.LE gsb0, 0x0 ;  /* 0x00008000000079c5 */ /* 0x000fe40000010000 */
[----:B------:R-:W-:-:S06]  /*cd20*/  WARPGROUP.ARRIVE ;  /* 0x00000000000079c5 */ /* 0x000fcc0000000000 */
[----:B------:R-:W-:Y:S01]  /*cd30*/  QGMMA.64x32x32.F32.E4M3.E4M3 R40, gdesc[UR24], R40, gsb0 ;  /* 0x00600000182879f3 */ /* 0x000fe20008000828 */
[----:B------:R-:W-:Y:S01]  /*cd40*/  UMOV UR26, UR5 ;  /* 0x00000005001a7c82 */ /* 0x000fe20008000000 */
[----:B------:R-:W-:Y:S01]  /*cd50*/  UMOV UR27, 0x80000020 ;  /* 0x80000020001b7882 */ /* 0x000fe20000000000 */
[----:B------:R-:W-:Y:S02]  /*cd60*/  @UP0 ULDC UR5, c[0x0][0x44c] ;  /* 0x0001130000050ab9 */ /* 0x000fe40000000800 */
[----:B01----:R-:W-:Y:S01]  /*cd70*/  @P2 IMAD.HI.U32 R0, R3, UR5, RZ ;  /* 0x0000000503002c27 */ /* 0x003fe2000f8e00ff */
[----:B------:R-:W-:Y:S01]  /*cd80*/  @UP0 ULDC UR5, c[0x0][0x450] ;  /* 0x0001140000050ab9 */ /* 0x000fe20000000800 */
[----:B------:R-:W-:-:S03]  /*cd90*/  PLOP3.LUT P2, PT, PT, PT, UP1, 0x40, 0x0 ;  /* 0x000000000000781c */ /* 0x000fc60003f4e818 */
[----:B------:R-:W-:Y:S01]  /*cda0*/  @P3 SHF.R.U32.HI R3, RZ, UR5, R0 ;  /* 0x00000005ff033c19 */ /* 0x000fe20008011600 */
[----:B------:R-:W-:Y:S01]  /*cdb0*/  @!P1 VIADD R0, R5, 0x33440 ;  /* 0x0003344005009836 */ /* 0x000fe20000000000 */
[----:B------:R-:W-:Y:S01]  /*cdc0*/  ULOP3.LUT UR5, URZ, UR59, URZ, 0x33, !UPT ;  /* 0x0000003b3f057292 */ /* 0x000fe2000f8e333f */
[----:B------:R-:W-:Y:S02]  /*cdd0*/  IMAD.MOV.U32 R5, RZ, RZ, -0xa0 ;  /* 0xffffff60ff057424 */ /* 0x000fe400078e00ff */
[----:B------:R-:W0:Y:S01]  /*cde0*/  SHFL.IDX PT, R11, R3, RZ, 0x1c1f ;  /* 0x001c1fff030b7589 */ /* 0x000e2200000e0000 */
[----:B------:R-:W-:Y:S01]  /*cdf0*/  @!P1 PRMT R0, RZ, 0x654, R0 ;  /* 0x00000654ff009816 */ /* 0x000fe20000000000 */
[----:B------:R-:W-:-:S04]  /*ce00*/  IMAD R4, R106, R5, 0xa1 ;  /* 0x000000a16a047424 */ /* 0x000fc800078e0205 */
[----:B------:R-:W-:Y:S02]  /*ce10*/  IMAD R5, R23, -0x2, R4 ;  /* 0xfffffffe17057824 */ /* 0x000fe400078e0204 */
        /* <DEDUP_REMOVED lines=28> */
.L_x_4421:
[----:B------:R-:W-:-:S06]  /*cfe0*/  UISETP.NE.AND UP2, UPT, UR7, 0x1, UPT ;  /* 0x000000010700788c */ /* 0x000fcc000bf45270 */
[----:B------:R-:W-:-:S05]  /*cff0*/  PLOP3.LUT P2, PT, PT, PT, UP2, 0x80, 0x0 ;  /* 0x000000000000781c */ /* 0x000fca0003f4f028 */
[----:B------:R-:W-:-:S08]  /*d000*/  @UP2 ULDC.64 UR10, c[0x0][0x9e8] ;  /* 0x00027a00000a2ab9 */ /* 0x000fd00000000a00 */
[----:B------:R-:W-:-:S05]  /*d010*/  @P2 IMAD.HI.U32 R11, R5, UR10, RZ ;  /* 0x0000000a050b2c27 */ /* 0x000fca000f8e00ff */
[----:B------:R-:W-:-:S07]  /*d020*/  @P2 SHF.R.U32.HI R5, RZ, UR11, R11 ;  /* 0x0000000bff052c19 */ /* 0x000fce000801160b */
.L_x_4422:
[----:B------:R-:W-:Y:S05]  /*d030*/  BSYNC B0 ;  /* 0x0000000000007941 */ /* 0x000fea0003800000 */
.L_x_4420:
[----:B------:R-:W-:-:S05]  /*d040*/  IMAD R5, R5, UR7, R10 ;  /* 0x0000000705057c24 */ /* 0x000fca000f8e020a */
[----:B------:R-:W-:Y:S02]  /*d050*/  VIMNMX R4, R4, R5, !PT ;  /* 0x0000000504047248 */ /* 0x000fe40007fe0100 */
[----:B------:R-:W-:-:S07]  /*d060*/  VIADDMNMX R0, R5, UR7, R0, PT ;  /* 0x0000000705007c46 */ /* 0x000fce000b800100 */
.L_x_4419:
[C---:B------:R-:W-:Y:S01]  /*d070*/  ISETP.GE.AND P2, PT, R9.reuse, 0x9, PT ;  /* 0x000000090900780c */ /* 0x040fe20003f46270 */
[----:B------:R-:W0:Y:S01]  /*d080*/  SHFL.IDX PT, R3, R3, 0x1, 0x1c1f ;  /* 0x003c1f0003037f89 */ /* 0x000e2200000e0000 */
[----:B------:R-:W-:Y:S02]  /*d090*/  ISETP.GE.AND P3, PT, R9, 0x2, PT ;  /* 0x000000020900780c */ /* 0x000fe40003f66270 */
[----:B------:R-:W-:Y:S02]  /*d0a0*/  P2R R13, PR, RZ, 0x4 ;  /* 0x00000004ff0d7803 */ /* 0x000fe40000000000 */
[----:B------:R-:W-:Y:S02]  /*d0b0*/  ISETP.GT.AND P2, PT, R4, 0x8, !P2 ;  /* 0x000000080400780c */ /* 0x000fe40005744270 */
[----:B------:R-:W-:Y:S02]  /*d0c0*/  P2R R12, PR, RZ, 0x8 ;  /* 0x00000008ff0c7803 */ /* 0x000fe40000000000 */
[----:B------:R-:W-:-:S02]  /*d0d0*/  ISETP.LT.OR P2, PT, R0, 0x9, P2 ;  /* 0x000000090000780c */ /* 0x000fc40001741670 */
[----:B------:R-:W-:Y:S02]  /*d0e0*/  ISETP.GT.AND P3, PT, R4, 0x1, !P3 ;  /* 0x000000010400780c */ /* 0x000fe40005f64270 */
[----:B------:R-:W-:Y:S02]  /*d0f0*/  ISETP.GE.AND P4, PT, R9, 0xa, PT ;  /* 0x0000000a0900780c */ /* 0x000fe40003f86270 */
[----:B------:R-:W-:Y:S02]  /*d100*/  FSEL R92, R92, -INF , !P2 ;  /* 0xff8000005c5c7808 */ /* 0x000fe40005000000 */
[----:B------:R-:W-:Y:S02]  /*d110*/  ISETP.LT.OR P3, PT, R0, 0x2, P3 ;  /* 0x000000020000780c */ /* 0x000fe40001f61670 */
[----:B------:R-:W-:Y:S02]  /*d120*/  ISETP.GT.AND P2, PT, R4, 0x9, !P4 ;  /* 0x000000090400780c */ /* 0x000fe40006744270 */
[----:B------:R-:W-:-:S02]  /*d130*/  FSEL R89, R89, -INF , !P3 ;  /* 0xff80000059597808 */ /* 0x000fc40005800000 */
[----:B------:R-:W-:Y:S02]  /*d140*/  ISETP.LT.OR P2, PT, R0, 0xa, P2 ;  /* 0x0000000a0000780c */ /* 0x000fe40001741670 */
[----:B------:R-:W-:Y:S02]  /*d150*/  ISETP.GE.AND P3, PT, R9, 0x11, PT ;  /* 0x000000110900780c */ /* 0x000fe40003f66270 */
[----:B------:R-:W-:Y:S02]  /*d160*/  FSEL R93, R93, -INF , !P2 ;  /* 0xff8000005d5d7808 */ /* 0x000fe40005000000 */
[----:B------:R-:W-:Y:S02]  /*d170*/  ISETP.GT.AND P2, PT, R4, 0x10, !P3 ;  /* 0x000000100400780c */ /* 0x000fe40005f44270 */
[----:B------:R-:W-:Y:S02]  /*d180*/  P2R R15, PR, RZ, 0x8 ;  /* 0x00000008ff0f7803 */ /* 0x000fe40000000000 */
        /* <DEDUP_REMOVED lines=16> */
[----:B----4-:R-:W-:Y:S02]  /*d290*/  P2R R14, PR, RZ, 0x10 ;  /* 0x00000010ff0e7803 */ /* 0x010fe40000000000 */
[----:B------:R-:W-:Y:S02]  /*d2a0*/  FSEL R101, R101, -INF , !P2 ;  /* 0xff80000065657808 */ /* 0x000fe40005000000 */
[----:B------:R-:W-:-:S02]  /*d2b0*/  ISETP.GE.AND P2, PT, R9, 0x21, PT ;  /* 0x000000210900780c */ /* 0x000fc40003f46270 */
        /* <DEDUP_REMOVED lines=177> */
.L_x_4425:
[----:B------:R-:W-:-:S06]  /*ddd0*/  UISETP.NE.AND UP2, UPT, UR7, 0x1, UPT ;  /* 0x000000010700788c */ /* 0x000fcc000bf45270 */
[----:B------:R-:W-:-:S05]  /*dde0*/  PLOP3.LUT P6, PT, PT, PT, UP2, 0x80, 0x0 ;  /* 0x000000000000781c */ /* 0x000fca0003fcf028 */
[----:B------:R-:W-:-:S08]  /*ddf0*/  @UP2 ULDC.64 UR10, c[0x0][0x9e8] ;  /* 0x00027a00000a2ab9 */ /* 0x000fd00000000a00 */
[----:B------:R-:W-:Y:S01]  /*de00*/  @P6 IMAD.HI.U32 R6, R3, UR10, RZ ;  /* 0x0000000a03066c27 */ /* 0x000fe2000f8e00ff */
[----:B------:R-:W-:-:S13]  /*de10*/  PLOP3.LUT P6, PT, PT, PT, UP2, 0x80, 0x0 ;  /* 0x000000000000781c */ /* 0x000fda0003fcf028 */
[----:B------:R-:W-:-:S07]  /*de20*/  @P6 SHF.R.U32.HI R3, RZ, UR11, R6 ;  /* 0x0000000bff036c19 */ /* 0x000fce0008011606 */
.L_x_4426:
[----:B------:R-:W-:Y:S05]  /*de30*/  BSYNC B0 ;  /* 0x0000000000007941 */ /* 0x000fea0003800000 */
.L_x_4424:
[----:B------:R-:W-:-:S05]  /*de40*/  IMAD R3, R3, UR7, R10 ;  /* 0x0000000703037c24 */ /* 0x000fca000f8e020a */
[----:B------:R-:W-:Y:S02]  /*de50*/  VIMNMX R4, R4, R3, !PT ;  /* 0x0000000304047248 */ /* 0x000fe40007fe0100 */
[----:B------:R-:W-:-:S07]  /*de60*/  VIADDMNMX R0, R3, UR7, R0, PT ;  /* 0x0000000703007c46 */ /* 0x000fce000b800100 */
.L_x_4423:
[----:B------:R-:W-:Y:S01]  /*de70*/  ISETP.GT.AND P2, PT, R4, 0x20, !P2 ;  /* 0x000000200400780c */ /* 0x000fe20005744270 */
[----:B------:R-:W-:Y:S01]  /*de80*/  IMAD.U32 R88, RZ, RZ, UR36 ;  /* 0x00000024ff587e24 */ /* 0x000fe2000f8e00ff */
[----:B------:R-:W-:Y:S01]  /*de90*/  ISETP.NE.AND P6, PT, R105, RZ, PT ;  /* 0x000000ff6900720c */ /* 0x000fe20003fc5270 */
[----:B------:R-:W-:Y:S01]  /*dea0*/  @UP0 ULDC UR10, c[0x0][0x44c] ;  /* 0x00011300000a0ab9 */ /* 0x000fe20000000800 */
[----:B------:R-:W-:Y:S01]  /*deb0*/  ISETP.LT.OR P2, PT, R0, 0x21, P2 ;  /* 0x000000210000780c */ /* 0x000fe20001741670 */
[----:B------:R-:W-:Y:S01]  /*dec0*/  UIMAD.WIDE.U32 UR10, UR45, UR10, URZ ;  /* 0x0000000a2d0a72a5 */ /* 0x000fe2000f8e003f */
[----:B------:R-:W-:Y:S01]  /*ded0*/  FMNMX.FTZ R3, R5, R89, !PT ;  /* 0x0000005905037209 */ /* 0x000fe20007810000 */
[----:B------:R-:W-:Y:S01]  /*dee0*/  @UP0 ULDC UR15, c[0x0][0x450] ;  /* 0x00011400000f0ab9 */ /* 0x000fe20000000800 */
[----:B------:R-:W-:Y:S01]  /*def0*/  FSEL R74, R74, -INF , !P2 ;  /* 0xff8000004a4a7808 */ /* 0x000fe20005000000 */
[----:B------:R-:W-:Y:S01]  /*df00*/  UMOV UR5, UR45 ;  /* 0x0000002d00057c82 */ /* 0x000fe20008000000 */
[----:B------:R-:W-:Y:S01]  /*df10*/  ISETP.GT.AND P2, PT, R4, 0x21, !P6 ;  /* 0x000000210400780c */ /* 0x000fe20007744270 */
[----:B------:R-:W-:Y:S01]  /*df20*/  @UP0 USHF.R.U32.HI UR5, URZ, UR15, UR11 ;  /* 0x0000000f3f050299 */ /* 0x000fe2000801160b */
[----:B------:R-:W-:-:S02]  /*df30*/  ISETP.NE.AND P6, PT, R117, RZ, PT ;  /* 0x000000ff7500720c */ /* 0x000fc40003fc5270 */
        /* <DEDUP_REMOVED lines=73> */
[----:B------:R-:W-:Y:S02]  /*e3d0*/  ISETP.GT.AND P2, PT, R4, 0x50, !P6 ;  /* 0x000000500400780c */ /* 0x000fe40007744270 */
[----:B------:R-:W-:Y:S02]  /*e3e0*/  ISETP.NE.AND P6, PT, R128, RZ, PT ;  /* 0x000000ff8000720c */ /* 0x000fe40003fc5270 */
        /* <DEDUP_REMOVED lines=19> */
[C---:B------:R-:W-:Y:S02]  /*e520*/  ISETP.GT.AND P3, PT, R4.reuse, 0x90, !P3 ;  /* 0x000000900400780c */ /* 0x040fe40005f64270 */
[C---:B------:R-:W-:Y:S02]  /*e530*/  ISETP.GT.AND P2, PT, R4.reuse, 0x59, !P2 ;  /* 0x000000590400780c */ /* 0x040fe40005744270 */
[----:B------:R-:W-:-:S02]  /*e540*/  ISETP.GT.AND P4, PT, R4, 0x91, !P4 ;  /* 0x000000910400780c */ /* 0x000fc40006784270 */
[----:B------:R-:W-:Y:S02]  /*e550*/  ISETP.LT.OR P2, PT, R0, 0x5a, P2 ;  /* 0x0000005a0000780c */ /* 0x000fe40001741670 */
[----:B------:R-:W-:Y:S02]  /*e560*/  ISETP.GT.AND P5, PT, R4, 0x98, !P5 ;  /* 0x000000980400780c */ /* 0x000fe40006fa4270 */
[----:B------:R-:W-:Y:S02]  /*e570*/  FSEL R71, R71, -INF , !P2 ;  /* 0xff80000047477808 */ /* 0x000fe40005000000 */
[----:B------:R-:W-:Y:S02]  /*e580*/  ISETP.NE.AND P2, PT, R121, RZ, PT ;  /* 0x000000ff7900720c */ /* 0x000fe40003f45270 */
[----:B------:R-:W-:Y:S02]  /*e590*/  ISETP.LT.OR P3, PT, R0, 0x91, P3 ;  /* 0x000000910000780c */ /* 0x000fe40001f61670 */
[----:B------:R-:W-:-:S02]  /*e5a0*/  ISETP.GT.AND P2, PT, R4, 0x60, !P2 ;  /* 0x000000600400780c */ /* 0x000fc40005744270 */
[C---:B------:R-:W-:Y:S02]  /*e5b0*/  ISETP.LT.OR P4, PT, R0.reuse, 0x92, P4 ;  /* 0x000000920000780c */ /* 0x040fe40002781670 */
[----:B------:R-:W-:Y:S02]  /*e5c0*/  ISETP.LT.OR P2, PT, R0, 0x61, P2 ;  /* 0x000000610000780c */ /* 0x000fe40001741670 */
[----:B------:R-:W-:Y:S02]  /*e5d0*/  FSEL R34, R34, -INF , !P3 ;  /* 0xff80000022227808 */ /* 0x000fe40005800000 */
[----:B------:R-:W-:Y:S02]  /*e5e0*/  FSEL R42, R42, -INF , !P2 ;  /* 0xff8000002a2a7808 */ /* 0x000fe40005000000 */
[----:B------:R-:W-:Y:S02]  /*e5f0*/  ISETP.NE.AND P2, PT, R122, RZ, PT ;  /* 0x000000ff7a00720c */ /* 0x000fe40003f45270 */
[----:B0-----:R-:W-:-:S02]  /*e600*/  FMNMX.FTZ R7, R6, R3, !PT ;  /* 0x0000000306077209 */ /* 0x001fc40007810000 */
[----:B------:R-:W-:Y:S02]  /*e610*/  ISETP.GT.AND P2, PT, R4, 0x61, !P2 ;  /* 0x000000610400780c */ /* 0x000fe40005744270 */
[C---:B------:R-:W-:Y:S01]  /*e620*/  ISETP.LT.OR P5, PT, R0.reuse, 0x99, P5 ;  /* 0x000000990000780c */ /* 0x040fe20002fa1670 */
[----:B------:R-:W0:Y:S01]  /*e630*/  SHFL.BFLY PT, R8, R7, 0x1, 0x1f ;  /* 0x0c201f0007087f89 */ /* 0x000e2200000e0000 */
[----:B------:R-:W-:Y:S02]  /*e640*/  ISETP.LT.OR P2, PT, R0, 0x62, P2 ;  /* 0x000000620000780c */ /* 0x000fe40001741670 */
[----:B------:R-:W-:Y:S02]  /*e650*/  FSEL R35, R35, -INF , !P4 ;  /* 0xff80000023237808 */ /* 0x000fe40006000000 */
[----:B------:R-:W-:Y:S02]  /*e660*/  FSEL R43, R43, -INF , !P2 ;  /* 0xff8000002b2b7808 */ /* 0x000fe40005000000 */
[----:B------:R-:W-:-:S02]  /*e670*/  ISETP.NE.AND P2, PT, R123, RZ, PT ;  /* 0x000000ff7b00720c */ /* 0x000fc40003f45270 */
[----:B------:R-:W-:Y:S02]  /*e680*/  FSEL R38, R38, -INF , !P5 ;  /* 0xff80000026267808 */ /* 0x000fe40006800000 */
[----:B------:R-:W-:Y:S02]  /*e690*/  ISETP.GT.AND P2, PT, R4, 0x68, !P2 ;  /* 0x000000680400780c */ /* 0x000fe40005744270 */
[----:B------:R-:W-:Y:S02]  /*e6a0*/  R2UR UR14, R104 ;  /* 0x00000000680e72ca */ /* 0x000fe400000e0000 */
[----:B------:R-:W-:-:S04]  /*e6b0*/  ISETP.LT.OR P2, PT, R0, 0x69, P2 ;  /* 0x000000690000780c */ /* 0x000fc80001741670 */
[----:B------:R-:W-:Y:S02]  /*e6c0*/  FSEL R46, R46, -INF , !P2 ;  /* 0xff8000002e2e7808 */ /* 0x000fe40005000000 */
[----:B------:R-:W-:Y:S02]  /*e6d0*/  ISETP.NE.AND P2, PT, R124, RZ, PT ;  /* 0x000000ff7c00720c */ /* 0x000fe40003f45270 */
[----:B0-----:R-:W-:Y:S02]  /*e6e0*/  FMNMX.FTZ R3, R7, R8, !PT ;  /* 0x0000000807037209 */ /* 0x001fe40007810000 */
[----:B------:R-:W-:Y:S01]  /*e6f0*/  ISETP.GT.AND P2, PT, R4, 0x69, !P2 ;  /* 0x000000690400780c */ /* 0x000fe20005744270 */
[----:B------:R-:W-:Y:S02]  /*e700*/  UIADD3 UR10, UR14, UR5, URZ ;  /* 0x000000050e0a7290 */ /* 0x000fe4000fffe03f */
[----:B------:R-:W-:-:S01]  /*e710*/  FFMA.FTZ R88, R3, R88, -8 ;  /* 0xc100000003587423 */ /* 0x000fc20000010058 */
[----:B------:R-:W-:Y:S01]  /*e720*/  ISETP.LT.OR P2, PT, R0, 0x6a, P2 ;  /* 0x0000006a0000780c */ /* 0x000fe20001741670 */
[----:B------:R-:W-:-:S03]  /*e730*/  UIADD3 UR6, UR10, UR6, URZ ;  /* 0x000000060a067290 */ /* 0x000fc6000fffe03f */
        /* <DEDUP_REMOVED lines=13> */
[----:B------:R-:W-:Y:S02]  /*e810*/  ISETP.GT.AND P2, PT, R4, 0x79, !P6 ;  /* 0x000000790400780c */ /* 0x000fe40007744270 */
[----:B------:R-:W-:Y:S02]  /*e820*/  ISETP.NE.AND P6, PT, R131, RZ, PT ;  /* 0x000000ff8300720c */ /* 0x000fe40003fc5270 */
        /* <DEDUP_REMOVED lines=48> */
[----:B------:R-:W-:Y:S02]  /*eb30*/  ISETP.GT.AND P2, PT, R4, 0x88, !P6 ;  /* 0x000000880400780c */ /* 0x000fe40007744270 */
[----:B------:R-:W-:Y:S02]  /*eb40*/  FMNMX.FTZ R17, R103, R20, !PT ;  /* 0x0000001467117209 */ /* 0x000fe40007810000 */
[----:B------:R-:W-:-:S02]  /*eb50*/  ISETP.LT.OR P2, PT, R0, 0x89, P2 ;  /* 0x000000890000780c */ /* 0x000fc40001741670 */
[----:B------:R-:W-:Y:S02]  /*eb60*/  ISETP.NE.AND P6, PT, R132, RZ, PT ;  /* 0x000000ff8400720c */ /* 0x000fe40003fc5270 */
[----:B------:R-:W-:Y:S02]  /*eb70*/  FSEL R30, R30, -INF , !P2 ;  /* 0xff8000001e1e7808 */ /* 0x000fe40005000000 */
[----:B------:R-:W-:-:S04]  /*eb80*/  FSETP.NEU.FTZ.AND P2, PT, R3, -INF , PT ;  /* 0xff8000000300780b */ /* 0x000fc80003f5d000 */
[----:B------:R-:W-:Y:S02]  /*eb90*/  FSEL R88, R88, RZ, P2 ;  /* 0x000000ff58587208 */ /* 0x000fe40001000000 */
[----:B------:R-:W-:Y:S02]  /*eba0*/  ISETP.GT.AND P2, PT, R4, 0x89, !P6 ;  /* 0x000000890400780c */ /* 0x000fe40007744270 */
[----:B------:R-:W-:Y:S01]  /*ebb0*/  ISETP.NE.AND P6, PT, R9, RZ, PT ;  /* 0x000000ff0900720c */ /* 0x000fe20003fc5270 */
[----:B------:R-:W-:-:S01]  /*ebc0*/  FFMA.FTZ R72, R72, UR36, -R88 ;  /* 0x0000002448487c23 */ /* 0x000fc20008010858 */
[--C-:B------:R-:W-:Y:S01]  /*ebd0*/  FFMA.FTZ R76, R76, UR36, -R88.reuse ;  /* 0x000000244c4c7c23 */ /* 0x100fe20008010858 */
[----:B------:R-:W-:-:S01]  /*ebe0*/  FFMA.FTZ R14, R73, UR36, -R88 ;  /* 0x00000024490e7c23 */ /* 0x000fc20008010858 */
[--C-:B------:R-:W-:Y:S01]  /*ebf0*/  FFMA.FTZ R80, R80, UR36, -R88.reuse ;  /* 0x0000002450507c23 */ /* 0x100fe20008010858 */
[----:B------:R0:W-:Y:S01]  /*ec00*/  MUFU.EX2 R13, R72 ;  /* 0x00000048000d7308 */ /* 0x0001e20000000800 */
[----:B------:R-:W-:-:S01]  /*ec10*/  FFMA.FTZ R20, R77, UR36, -R88 ;  /* 0x000000244d147c23 */ /* 0x000fc20008010858 */
[--C-:B------:R-:W-:Y:S01]  /*ec20*/  FFMA.FTZ R77, R61, UR36, -R88.reuse ;  /* 0x000000243d4d7c23 */ /* 0x100fe20008010858 */
[----:B------:R-:W-:Y:S01]  /*ec30*/  ISETP.LT.OR P2, PT, R0, 0x8a, P2 ;  /* 0x0000008a0000780c */ /* 0x000fe20001741670 */
[--C-:B------:R-:W-:Y:S01]  /*ec40*/  FFMA.FTZ R5, R5, UR36, -R88.reuse ;  /* 0x0000002405057c23 */ /* 0x100fe20008010858 */
[----:B------:R-:W-:-:S01]  /*ec50*/  FFMA.FTZ R6, R89, UR36, -R88 ;  /* 0x0000002459067c23 */ /* 0x000fc20008010858 */
[--C-:B------:R-:W-:Y:S01]  /*ec60*/  FFMA.FTZ R7, R92, UR36, -R88.reuse ;  /* 0x000000245c077c23 */ /* 0x100fe20008010858 */
[----:B------:R-:W-:Y:S01]  /*ec70*/  FSEL R31, R31, -INF , !P2 ;  /* 0xff8000001f1f7808 */ /* 0x000fe20005000000 */
[----:B------:R1:W-:Y:S01]  /*ec80*/  MUFU.EX2 R15, R76 ;  /* 0x0000004c000f7308 */ /* 0x0003e20000000800 */
[----:B0-----:R-:W-:Y:S01]  /*ec90*/  FMNMX.FTZ R72, R74, R17, !PT ;  /* 0x000000114a487209 */ /* 0x001fe20007810000 */
        /* <DEDUP_REMOVED lines=15> */
[----:B-1----:R-:W-:Y:S01]  /*ed90*/  FMNMX.FTZ R76, R82, R21, !PT ;  /* 0x00000015524c7209 */ /* 0x002fe20007810000 */
[--C-:B------:R-:W-:Y:S01]  /*eda0*/  FFMA.FTZ R84, R84, UR36, -R88.reuse ;  /* 0x0000002454547c23 */ /* 0x100fe20008010858 */
[----:B------:R-:W-:-:S01]  /*edb0*/  FFMA.FTZ R56, R56, UR36, -R88 ;  /* 0x0000002438387c23 */ /* 0x000fc20008010858 */
[--C-:B------:R-:W-:Y:S01]  /*edc0*/  FFMA.FTZ R57, R57, UR36, -R88.reuse ;  /* 0x0000002439397c23 */ /* 0x100fe20008010858 */
[----:B------:R-:W-:Y:S01]  /*edd0*/  FMNMX.FTZ R21, R83, R76, !PT ;  /* 0x0000004c53157209 */ /* 0x000fe20007810000 */
[--C-:B------:R-:W-:Y:S01]  /*ede0*/  FFMA.FTZ R60, R60, UR36, -R88.reuse ;  /* 0x000000243c3c7c23 */ /* 0x100fe20008010858 */
[----:B------:R-:W-:-:S01]  /*edf0*/  FFMA.FTZ R64, R64, UR36, -R88 ;  /* 0x0000002440407c23 */ /* 0x000fc20008010858 */
[----:B------:R-:W1:Y:S01]  /*ee00*/  MUFU.EX2 R6, R6 ;  /* 0x0000000600067308 */ /* 0x000e620000000800 */
[----:B------:R-:W-:Y:S01]  /*ee10*/  FMNMX.FTZ R76, R86, R21, !PT ;  /* 0x00000015564c7209 */ /* 0x000fe20007810000 */
[--C-:B------:R-:W-:Y:S01]  /*ee20*/  FFMA.FTZ R65, R65, UR36, -R88.reuse ;  /* 0x0000002441417c23 */ /* 0x100fe20008010858 */
[----:B------:R-:W-:-:S01]  /*ee30*/  FFMA.FTZ R41, R41, UR36, -R88 ;  /* 0x0000002429297c23 */ /* 0x000fc20008010858 */
[--C-:B------:R-:W-:Y:S01]  /*ee40*/  FFMA.FTZ R24, R24, UR36, -R88.reuse ;  /* 0x0000002418187c23 */ /* 0x100fe20008010858 */
[----:B------:R-:W-:Y:S01]  /*ee50*/  FMNMX.FTZ R73, R87, R76, !PT ;  /* 0x0000004c57497209 */ /* 0x000fe20007810000 */
[--C-:B------:R-:W-:Y:S01]  /*ee60*/  FFMA.FTZ R76, R85, UR36, -R88.reuse ;  /* 0x00000024554c7c23 */ /* 0x100fe20008010858 */
[----:B------:R-:W-:-:S01]  /*ee70*/  FFMA.FTZ R25, R25, UR36, -R88 ;  /* 0x0000002419197c23 */ /* 0x000fc20008010858 */
[----:B------:R-:W2:Y:S01]  /*ee80*/  MUFU.EX2 R7, R7 ;  /* 0x0000000700077308 */ /* 0x000ea20000000800 */
        /* <DEDUP_REMOVED lines=9> */
[----:B------:R-:W-:-:S03]  /*ef20*/  FFMA.FTZ R37, R37, UR36, -R88 ;  /* 0x0000002425257c23 */ /* 0x000fc60008010858 */
[----:B------:R-:W-:-:S03]  /*ef30*/  FMNMX.FTZ R73, R63, R80, !PT ;  /* 0x000000503f497209 */ /* 0x000fc60007810000 */
[----:B------:R-:W3:Y:S01]  /*ef40*/  MUFU.EX2 R9, R9 ;  /* 0x0000000900097308 */ /* 0x000ee20000000800 */
[----:B------:R-:W-:-:S04]  /*ef50*/  FMNMX.FTZ R80, R66, R73, !PT ;  /* 0x0000004942507209 */ /* 0x000fc80007810000 */
[----:B------:R-:W-:-:S03]  /*ef60*/  FMNMX.FTZ R73, R67, R80, !PT ;  /* 0x0000005043497209 */ /* 0x000fc60007810000 */
[----:B------:R-:W4:Y:S01]  /*ef70*/  MUFU.EX2 R10, R10 ;  /* 0x0000000a000a7308 */ /* 0x000f220000000800 */
[----:B------:R-:W-:-:S04]  /*ef80*/  FMNMX.FTZ R80, R70, R73, !PT ;  /* 0x0000004946507209 */ /* 0x000fc80007810000 */
[----:B------:R-:W-:-:S03]  /*ef90*/  FMNMX.FTZ R73, R71, R80, !PT ;  /* 0x0000005047497209 */ /* 0x000fc60007810000 */
[----:B------:R-:W5:Y:S01]  /*efa0*/  MUFU.EX2 R11, R11 ;  /* 0x0000000b000b7308 */ /* 0x000f620000000800 */
[----:B------:R-:W-:-:S04]  /*efb0*/  FMNMX.FTZ R80, R42, R73, !PT ;  /* 0x000000492a507209 */ /* 0x000fc80007810000 */
[----:B------:R-:W-:-:S03]  /*efc0*/  FMNMX.FTZ R61, R43, R80, !PT ;  /* 0x000000502b3d7209 */ /* 0x000fc60007810000 */
[----:B------:R1:W-:Y:S01]  /*efd0*/  MUFU.EX2 R73, R77 ;  /* 0x0000004d00497308 */ /* 0x0003e20000000800 */
[----:B------:R-:W-:-:S04]  /*efe0*/  FMNMX.FTZ R80, R46, R61, !PT ;  /* 0x0000003d2e507209 */ /* 0x000fc80007810000 */
[----:B------:R-:W-:-:S03]  /*eff0*/  FMNMX.FTZ R61, R47, R80, !PT ;  /* 0x000000502f3d7209 */ /* 0x000fc60007810000 */
[----:B------:R-:W-:Y:S01]  /*f000*/  MUFU.EX2 R12, R12 ;  /* 0x0000000c000c7308 */ /* 0x000fe20000000800 */
[----:B------:R-:W-:-:S04]  /*f010*/  FMNMX.FTZ R80, R50, R61, !PT ;  /* 0x0000003d32507209 */ /* 0x000fc80007810000 */
[----:B------:R-:W-:-:S03]  /*f020*/  FMNMX.FTZ R61, R51, R80, !PT ;  /* 0x00000050333d7209 */ /* 0x000fc60007810000 */
[----:B------:R-:W-:Y:S01]  /*f030*/  MUFU.EX2 R21, R84 ;  /* 0x0000005400157308 */ /* 0x000fe20000000800 */
[----:B------:R-:W-:-:S04]  /*f040*/  FMNMX.FTZ R68, R54, R61, !PT ;  /* 0x0000003d36447209 */ /* 0x000fc80007810000 */
[----:B-1----:R-:W-:Y:S01]  /*f050*/  FMNMX.FTZ R77, R55, R68, !PT ;  /* 0x00000044374d7209 */ /* 0x002fe20007810000 */
[----:B------:R-:W-:-:S02]  /*f060*/  FFMA.FTZ R68, R69, UR36, -R88 ;  /* 0x0000002445447c23 */ /* 0x000fc40008010858 */
        /* <DEDUP_REMOVED lines=18> */
[----:B------:R-:W-:Y:S02]  /*f190*/  MUFU.EX2 R72, R72 ;  /* 0x0000004800487308 */ /* 0x000fe40000000800 */
[----:B------:R-:W2:Y:S06]  /*f1a0*/  SHFL.BFLY PT, R0, R69, 0x2, 0x1f ;  /* 0x0c401f0045007f89 */ /* 0x000eac00000e0000 */
[----:B------:R-:W-:Y:S08]  /*f1b0*/  MUFU.EX2 R76, R76 ;  /* 0x0000004c004c7308 */ /* 0x000ff00000000800 */
[----:B------:R-:W-:Y:S08]  /*f1c0*/  MUFU.EX2 R56, R56 ;  /* 0x0000003800387308 */ /* 0x000ff00000000800 */
[----:B------:R-:W-:Y:S01]  /*f1d0*/  MUFU.EX2 R57, R57 ;  /* 0x0000003900397308 */ /* 0x000fe20000000800 */
[----:B--2---:R-:W-:-:S05]  /*f1e0*/  FMNMX.FTZ R53, R69, R0, !PT ;  /* 0x0000000045357209 */ /* 0x004fca0007810000 */
[----:B------:R-:W2:Y:S02]  /*f1f0*/  SHFL.BFLY PT, R0, R53, 0x1, 0x1f ;  /* 0x0c201f0035007f89 */ /* 0x000ea400000e0000 */
[----:B------:R-:W-:Y:S08]  /*f200*/  MUFU.EX2 R60, R60 ;  /* 0x0000003c003c7308 */ /* 0x000ff00000000800 */
[----:B------:R-:W-:Y:S08]  /*f210*/  MUFU.EX2 R64, R64 ;  /* 0x0000004000407308 */ /* 0x000ff00000000800 */
[----:B------:R-:W-:Y:S01]  /*f220*/  MUFU.EX2 R65, R65 ;  /* 0x0000004100417308 */ /* 0x000fe20000000800 */
[----:B--2---:R-:W-:Y:S01]  /*f230*/  FMNMX.FTZ R0, R53, R0, !PT ;  /* 0x0000000035007209 */ /* 0x004fe20007810000 */
[----:B------:R-:W-:-:S06]  /*f240*/  IMAD.U32 R53, RZ, RZ, UR36 ;  /* 0x00000024ff357e24 */ /* 0x000fcc000f8e00ff */
[----:B------:R-:W-:Y:S01]  /*f250*/  MUFU.EX2 R68, R68 ;  /* 0x0000004400447308 */ /* 0x000fe20000000800 */
[C---:B------:R-:W-:Y:S01]  /*f260*/  FSETP.NEU.FTZ.AND P2, PT, R0.reuse, -INF , PT ;  /* 0xff8000000000780b */ /* 0x040fe20003f5d000 */
[----:B------:R-:W-:-:S05]  /*f270*/  FFMA.FTZ R53, R0, R53, -8 ;  /* 0xc100000000357423 */ /* 0x000fca0000010035 */
[----:B-1----:R-:W-:Y:S01]  /*f280*/  FSEL R81, R53, RZ, P2 ;  /* 0x000000ff35517208 */ /* 0x002fe20001000000 */
[----:B------:R-:W-:Y:S01]  /*f290*/  MUFU.EX2 R39, R39 ;  /* 0x0000002700277308 */ /* 0x000fe20000000800 */
[----:B------:R-:W-:-:S03]  /*f2a0*/  PLOP3.LUT P2, PT, PT, PT, UP1, 0x40, 0x0 ;  /* 0x000000000000781c */ /* 0x000fc60003f4e818 */
        /* <DEDUP_REMOVED lines=13> */
[----:B-1----:R-:W-:-:S01]  /*f380*/  FFMA.FTZ R79, R62, UR36, -R81 ;  /* 0x000000243e4f7c23 */ /* 0x002fc20008010851 */
[----:B------:R-:W-:Y:S01]  /*f390*/  FFMA.FTZ R62, R66, UR36, -R81 ;  /* 0x00000024423e7c23 */ /* 0x000fe20008010851 */
[----:B------:R-:W-:-:S01]  /*f3a0*/  FADD.FTZ R66, R5, R6 ;  /* 0x0000000605427221 */ /* 0x000fc20000010000 */
[--C-:B------:R-:W-:Y:S01]  /*f3b0*/  FFMA.FTZ R85, R78, UR36, -R81.reuse ;  /* 0x000000244e557c23 */ /* 0x100fe20008010851 */
[----:B------:R-:W-:-:S01]  /*f3c0*/  FFMA.FTZ R78, R83, UR36, -R81 ;  /* 0x00000024534e7c23 */ /* 0x000fc20008010851 */
[----:B------:R-:W-:Y:S01]  /*f3d0*/  FFMA.FTZ R103, R103, UR36, -R81 ;  /* 0x0000002467677c23 */ /* 0x000fe20008010851 */
[----:B------:R-:W-:-:S01]  /*f3e0*/  FADD.FTZ R67, R7, R66 ;  /* 0x0000004207437221 */ /* 0x000fc20000010000 */
[----:B------:R-:W1:Y:S01]  /*f3f0*/  MUFU.EX2 R80, R80 ;  /* 0x0000005000507308 */ /* 0x000e620000000800 */
[----:B------:R-:W-:-:S01]  /*f400*/  FFMA.FTZ R74, R74, UR36, -R81 ;  /* 0x000000244a4a7c23 */ /* 0x000fc20008010851 */
[----:B------:R-:W-:Y:S01]  /*f410*/  FFMA.FTZ R75, R75, UR36, -R81 ;  /* 0x000000244b4b7c23 */ /* 0x000fe20008010851 */
[----:B0-----:R-:W-:-:S01]  /*f420*/  FADD.FTZ R66, R8, R67 ;  /* 0x0000004308427221 */ /* 0x001fc20000010000 */
[--C-:B------:R-:W-:Y:S01]  /*f430*/  FFMA.FTZ R86, R86, UR36, -R81.reuse ;  /* 0x0000002456567c23 */ /* 0x100fe20008010851 */
[----:B------:R-:W-:-:S01]  /*f440*/  FFMA.FTZ R87, R87, UR36, -R81 ;  /* 0x0000002457577c23 */ /* 0x000fc20008010851 */
[----:B------:R-:W-:Y:S01]  /*f450*/  FFMA.FTZ R58, R58, UR36, -R81 ;  /* 0x000000243a3a7c23 */ /* 0x000fe20008010851 */
[----:B---3--:R-:W-:-:S01]  /*f460*/  FADD.FTZ R67, R9, R66 ;  /* 0x0000004209437221 */ /* 0x008fc20000010000 */
[----:B------:R-:W0:Y:S01]  /*f470*/  MUFU.EX2 R94, R94 ;  /* 0x0000005e005e7308 */ /* 0x000e220000000800 */
[----:B------:R-:W-:-:S01]  /*f480*/  FFMA.FTZ R59, R59, UR36, -R81 ;  /* 0x000000243b3b7c23 */ /* 0x000fc20008010851 */
[----:B------:R-:W-:Y:S01]  /*f490*/  FFMA.FTZ R70, R70, UR36, -R81 ;  /* 0x0000002446467c23 */ /* 0x000fe20008010851 */
[----:B----4-:R-:W-:-:S01]  /*f4a0*/  FADD.FTZ R66, R10, R67 ;  /* 0x000000430a427221 */ /* 0x010fc20000010000 */
[--C-:B------:R-:W-:Y:S01]  /*f4b0*/  FFMA.FTZ R71, R71, UR36, -R81.reuse ;  /* 0x0000002447477c23 */ /* 0x100fe20008010851 */
[----:B------:R-:W-:-:S01]  /*f4c0*/  FFMA.FTZ R42, R42, UR36, -R81 ;  /* 0x000000242a2a7c23 */ /* 0x000fc20008010851 */
[----:B------:R-:W-:Y:S01]  /*f4d0*/  FFMA.FTZ R43, R43, UR36, -R81 ;  /* 0x000000242b2b7c23 */ /* 0x000fe20008010851 */
[----:B-----5:R-:W-:-:S01]  /*f4e0*/  FADD.FTZ R83, R11, R66 ;  /* 0x000000420b537221 */ /* 0x020fc20000010000 */
[----:B------:R-:W2:Y:S01]  /*f4f0*/  MUFU.EX2 R95, R95 ;  /* 0x0000005f005f7308 */ /* 0x000ea20000000800 */
[----:B-1----:R-:W-:-:S01]  /*f500*/  FADD.FTZ R67, R53, R80 ;  /* 0x0000005035437221 */ /* 0x002fc20000010000 */
[C---:B------:R-:W-:Y:S01]  /*f510*/  F2FP.SATFINITE.E4M3.F32.PACK_AB_MERGE_C R11, R12.reuse, R11, RZ ;  /* 0x0000000b0c0b723e */ /* 0x040fe200048070ff */
[----:B------:R-:W-:-:S01]  /*f520*/  FADD.FTZ R90, R12, R83 ;  /* 0x000000530c5a7221 */ /* 0x000fc20000010000 */
[----:B------:R-:W-:Y:S01]  /*f530*/  F2FP.SATFINITE.E4M3.F32.PACK_AB_MERGE_C R83, R8, R7, RZ ;  /* 0x000000070853723e */ /* 0x000fe200048070ff */
[----:B------:R-:W-:-:S01]  /*f540*/  FFMA.FTZ R46, R46, UR36, -R81 ;  /* 0x000000242e2e7c23 */ /* 0x000fc20008010851 */
[--C-:B------:R-:W-:Y:S01]  /*f550*/  FFMA.FTZ R47, R47, UR36, -R81.reuse ;  /* 0x000000242f2f7c23 */ /* 0x100fe20008010851 */
[----:B------:R-:W-:-:S01]  /*f560*/  FFMA.FTZ R50, R50, UR36, -R81 ;  /* 0x0000002432327c23 */ /* 0x000fc20008010851 */
[----:B------:R-:W1:Y:S01]  /*f570*/  MUFU.EX2 R69, R69 ;  /* 0x0000004500457308 */ /* 0x000e620000000800 */
[----:B0-----:R-:W-:-:S01]  /*f580*/  FADD.FTZ R66, R94, R67 ;  /* 0x000000435e427221 */ /* 0x001fc20000010000 */
[----:B------:R-:W-:Y:S01]  /*f590*/  FADD.FTZ R67, R13, R90 ;  /* 0x0000005a0d437221 */ /* 0x000fe20000010000 */
[----:B------:R-:W-:Y:S01]  /*f5a0*/  F2FP.SATFINITE.E4M3.F32.PACK_AB_MERGE_C R216, R6, R5, R83 ;  /* 0x0000000506d8723e */ /* 0x000fe20004807053 */
[--C-:B------:R-:W-:Y:S01]  /*f5b0*/  FFMA.FTZ R51, R51, UR36, -R81.reuse ;  /* 0x0000002433337c23 */ /* 0x100fe20008010851 */
[----:B------:R-:W-:-:S01]  /*f5c0*/  FFMA.FTZ R54, R54, UR36, -R81 ;  /* 0x0000002436367c23 */ /* 0x000fc20008010851 */
[----:B------:R-:W-:Y:S01]  /*f5d0*/  FADD.FTZ R90, R14, R67 ;  /* 0x000000430e5a7221 */ /* 0x000fe20000010000 */
[----:B------:R-:W-:-:S01]  /*f5e0*/  FFMA.FTZ R55, R55, UR36, -R81 ;  /* 0x0000002437377c23 */ /* 0x000fc20008010851 */
[----:B------:R-:W0:Y:S01]  /*f5f0*/  MUFU.EX2 R84, R84 ;  /* 0x0000005400547308 */ /* 0x000e220000000800 */
        /* <DEDUP_REMOVED lines=8> */
[----:B-1----:R-:W-:-:S01]  /*f680*/  FADD.FTZ R7, R69, R66 ;  /* 0x0000004245077221 */ /* 0x002fc20000010000 */
[--C-:B------:R-:W-:Y:S01]  /*f690*/  FFMA.FTZ R34, R34, UR36, -R81.reuse ;  /* 0x0000002422227c23 */ /* 0x100fe20008010851 */
[----:B------:R-:W-:-:S01]  /*f6a0*/  FFMA.FTZ R35, R35, UR36, -R81 ;  /* 0x0000002423237c23 */ /* 0x000fc20008010851 */
[--C-:B------:R-:W-:Y:S01]  /*f6b0*/  FFMA.FTZ R38, R38, UR36, -R81.reuse ;  /* 0x0000002426267c23 */ /* 0x100fe20008010851 */
[----:B------:R-:W-:-:S01]  /*f6c0*/  FFMA.FTZ R40, R40, UR36, -R81 ;  /* 0x0000002428287c23 */ /* 0x000fc20008010851 */
[----:B------:R-:W-:-:S02]  /*f6d0*/  F2FP.SATFINITE.E4M3.F32.PACK_AB_MERGE_C R15, R20, R15, RZ ;  /* 0x0000000f140f723e */ /* 0x000fc400048070ff */
[----:B------:R-:W1:Y:S01]  /*f6e0*/  MUFU.EX2 R103, R103 ;  /* 0x0000006700677308 */ /* 0x000e620000000800 */
[----:B0-----:R-:W-:-:S01]  /*f6f0*/  FADD.FTZ R7, R84, R7 ;  /* 0x0000000754077221 */ /* 0x001fc20000010000 */
[----:B------:R-:W-:Y:S02]  /*f700*/  F2FP.SATFINITE.E4M3.F32.PACK_AB_MERGE_C R94, R95, R94, RZ ;  /* 0x0000005e5f5e723e */ /* 0x000fe400048070ff */
[----:B------:R-:W-:Y:S02]  /*f710*/  F2FP.SATFINITE.E4M3.F32.PACK_AB_MERGE_C R218, R10, R9, R11 ;  /* 0x000000090ada723e */ /* 0x000fe4000480700b */
[----:B------:R-:W-:Y:S02]  /*f720*/  F2FP.SATFINITE.E4M3.F32.PACK_AB_MERGE_C R212, R14, R13, R15 ;  /* 0x0000000d0ed4723e */ /* 0x000fe4000480700f */
[----:B------:R-:W0:Y:S01]  /*f730*/  MUFU.EX2 R74, R74 ;  /* 0x0000004a004a7308 */ /* 0x000e220000000800 */
[----:B--2---:R-:W-:-:S01]  /*f740*/  FADD.FTZ R8, R102, R7 ;  /* 0x0000000766087221 */ /* 0x004fc20000010000 */
[----:B------:R-:W-:Y:S01]  /*f750*/  FADD.FTZ R7, R17, R12 ;  /* 0x0000000c11077221 */ /* 0x000fe20000010000 */
[----:B------:R-:W-:-:S05]  /*f760*/  F2FP.SATFINITE.E4M3.F32.PACK_AB_MERGE_C R217, R80, R53, R94 ;  /* 0x0000003550d9723e */ /* 0x000fca000480705e */
[----:B------:R-:W2:Y:S01]  /*f770*/  MUFU.EX2 R75, R75 ;  /* 0x0000004b004b7308 */ /* 0x000ea20000000800 */
[----:B-1----:R-:W-:-:S01]  /*f780*/  FADD.FTZ R5, R103, R8 ;  /* 0x0000000867057221 */ /* 0x002fc20000010000 */
[----:B------:R-:W-:Y:S01]  /*f790*/  FADD.FTZ R8, R72, R7 ;  /* 0x0000000748087221 */ /* 0x000fe20000010000 */
[----:B------:R-:W-:-:S04]  /*f7a0*/  F2FP.SATFINITE.E4M3.F32.PACK_AB_MERGE_C R102, R103, R102, RZ ;  /* 0x000000666766723e */ /* 0x000fc800048070ff */
[----:B------:R-:W-:Y:S01]  /*f7b0*/  F2FP.SATFINITE.E4M3.F32.PACK_AB_MERGE_C R219, R84, R69, R102 ;  /* 0x0000004554db723e */ /* 0x000fe20004807066 */
[----:B------:R-:W1:Y:S01]  /*f7c0*/  MUFU.EX2 R85, R85 ;  /* 0x0000005500557308 */ /* 0x000e620000000800 */
[----:B0-----:R-:W-:-:S01]  /*f7d0*/  FADD.FTZ R6, R74, R5 ;  /* 0x000000054a067221 */ /* 0x001fc20000010000 */
[----:B------:R-:W-:Y:S01]  /*f7e0*/  FADD.FTZ R5, R21, R8 ;  /* 0x0000000815057221 */ /* 0x000fe20000010000 */
[----:B------:R-:W-:-:S03]  /*f7f0*/  F2FP.SATFINITE.E4M3.F32.PACK_AB_MERGE_C R21, R76, R21, RZ ;  /* 0x000000154c15723e */ /* 0x000fc600048070ff */
[----:B------:R-:W-:Y:S01]  /*f800*/  FADD.FTZ R7, R76, R5 ;  /* 0x000000054c077221 */ /* 0x000fe20000010000 */
[----:B------:R-:W-:Y:S01]  /*f810*/  F2FP.SATFINITE.E4M3.F32.PACK_AB_MERGE_C R214, R72, R17, R21 ;  /* 0x0000001148d6723e */ /* 0x000fe20004807015 */
[----:B------:R-:W0:Y:S01]  /*f820*/  MUFU.EX2 R77, R77 ;  /* 0x0000004d004d7308 */ /* 0x000e220000000800 */
[----:B--2---:R-:W-:-:S01]  /*f830*/  FADD.FTZ R6, R75, R6 ;  /* 0x000000064b067221 */ /* 0x004fc20000010000 */
[----:B------:R-:W-:-:S04]  /*f840*/  FADD.FTZ R8, R56, R7 ;  /* 0x0000000738087221 */ /* 0x000fc80000010000 */
[----:B------:R-:W-:Y:S01]  /*f850*/  FADD.FTZ R7, R57, R8 ;  /* 0x0000000839077221 */ /* 0x000fe20000010000 */
[----:B------:R-:W-:Y:S01]  /*f860*/  F2FP.SATFINITE.E4M3.F32.PACK_AB_MERGE_C R8, R73, R60, RZ ;  /* 0x0000003c4908723e */ /* 0x000fe200048070ff */
[----:B------:R-:W2:Y:S01]  /*f870*/  MUFU.EX2 R78, R78 ;  /* 0x0000004e004e7308 */ /* 0x000ea20000000800 */
[----:B-1----:R-:W-:-:S01]  /*f880*/  FADD.FTZ R5, R85, R6 ;  /* 0x0000000655057221 */ /* 0x002fc20000010000 */
[----:B------:R-:W-:Y:S01]  /*f890*/  FADD.FTZ R60, R60, R7 ;  /* 0x000000073c3c7221 */ /* 0x000fe20000010000 */
[----:B------:R-:W-:Y:S02]  /*f8a0*/  F2FP.SATFINITE.E4M3.F32.PACK_AB_MERGE_C R208, R57, R56, R8 ;  /* 0x0000003839d0723e */ /* 0x000fe40004807008 */
[----:B------:R-:W-:Y:S01]  /*f8b0*/  FADD.FTZ R6, R88, R5 ;  /* 0x0000000558067221 */ /* 0x000fe20000010000 */
[----:B------:R-:W-:-:S01]  /*f8c0*/  FADD.FTZ R73, R73, R60 ;  /* 0x0000003c49497221 */ /* 0x000fc20000010000 */
[----:B------:R-:W-:Y:S01]  /*f8d0*/  F2FP.SATFINITE.E4M3.F32.PACK_AB_MERGE_C R7, R68, R61, RZ ;  /* 0x0000003d4407723e */ /* 0x000fe200048070ff */
[----:B------:R-:W1:Y:S01]  /*f8e0*/  MUFU.EX2 R86, R86 ;  /* 0x0000005600567308 */ /* 0x000e620000000800 */
[----:B0-----:R-:W-:-:S01]  /*f8f0*/  FADD.FTZ R5, R77, R6 ;  /* 0x000000064d057221 */ /* 0x001fc20000010000 */
[----:B------:R-:W-:Y:S01]  /*f900*/  FADD.FTZ R8, R64, R73 ;  /* 0x0000004940087221 */ /* 0x000fe20000010000 */
[----:B------:R-:W-:-:S02]  /*f910*/  F2FP.SATFINITE.E4M3.F32.PACK_AB_MERGE_C R210, R65, R64, R7 ;  /* 0x0000004041d2723e */ /* 0x000fc40004807007 */
[----:B------:R-:W-:Y:S01]  /*f920*/  F2FP.SATFINITE.E4M3.F32.PACK_AB_MERGE_C R85, R88, R85, RZ ;  /* 0x000000555855723e */ /* 0x000fe200048070ff */
[----:B------:R-:W-:-:S02]  /*f930*/  FADD.FTZ R8, R65, R8 ;  /* 0x0000000841087221 */ /* 0x000fc40000010000 */
[----:B------:R-:W0:Y:S01]  /*f940*/  MUFU.EX2 R87, R87 ;  /* 0x0000005700577308 */ /* 0x000e220000000800 */
[----:B--2---:R-:W-:-:S01]  /*f950*/  FADD.FTZ R5, R78, R5 ;  /* 0x000000054e057221 */ /* 0x004fc20000010000 */
[----:B------:R-:W-:Y:S01]  /*f960*/  FADD.FTZ R61, R61, R8 ;  /* 0x000000083d3d7221 */ /* 0x000fe20000010000 */
[----:B------:R-:W-:-:S03]  /*f970*/  F2FP.SATFINITE.E4M3.F32.PACK_AB_MERGE_C R213, R75, R74, R85 ;  /* 0x0000004a4bd5723e */ /* 0x000fc60004807055 */
[----:B------:R-:W-:Y:S02]  /*f980*/  FADD.FTZ R61, R68, R61 ;  /* 0x0000003d443d7221 */ /* 0x000fe40000010000 */
[----:B------:R-:W2:Y:S01]  /*f990*/  MUFU.EX2 R58, R58 ;  /* 0x0000003a003a7308 */ /* 0x000ea20000000800 */
[----:B-1----:R-:W-:-:S07]  /*f9a0*/  FADD.FTZ R6, R86, R5 ;  /* 0x0000000556067221 */ /* 0x002fce0000010000 */
[----:B------:R-:W1:Y:S01]  /*f9b0*/  MUFU.EX2 R59, R59 ;  /* 0x0000003b003b7308 */ /* 0x000e620000000800 */
[----:B0-----:R-:W-:-:S01]  /*f9c0*/  FADD.FTZ R5, R87, R6 ;  /* 0x0000000657057221 */ /* 0x001fc20000010000 */
[----:B------:R-:W-:-:S04]  /*f9d0*/  F2FP.SATFINITE.E4M3.F32.PACK_AB_MERGE_C R86, R87, R86, RZ ;  /* 0x000000565756723e */ /* 0x000fc800048070ff */
[----:B------:R-:W-:Y:S02]  /*f9e0*/  F2FP.SATFINITE.E4M3.F32.PACK_AB_MERGE_C R215, R78, R77, R86 ;  /* 0x0000004d4ed7723e */ /* 0x000fe40004807056 */
        /* <DEDUP_REMOVED lines=10> */
[----:B------:R-:W2:Y:S01]  /*fa90*/  MUFU.EX2 R63, R63 ;  /* 0x0000003f003f7308 */ /* 0x000ea20000000800 */
[----:B-1----:R-:W-:-:S07]  /*faa0*/  FADD.FTZ R6, R62, R5 ;  /* 0x000000053e067221 */ /* 0x002fce0000010000 */
[----:B------:R-:W1:Y:S01]  /*fab0*/  MUFU.EX2 R4, R4 ;  /* 0x0000000400047308 */ /* 0x000e620000000800 */
[----:B0-----:R-:W-:-:S07]  /*fac0*/  F2FP.SATFINITE.E4M3.F32.PACK_AB_MERGE_C R7, R44, R39, RZ ;  /* 0x000000272c07723e */ /* 0x001fce00048070ff */
[----:B------:R-:W0:Y:S01]  /*fad0*/  MUFU.EX2 R41, R41 ;  /* 0x0000002900297308 */ /* 0x000e220000000800 */
[----:B--2---:R-:W-:-:S07]  /*fae0*/  FADD.FTZ R5, R63, R6 ;  /* 0x000000063f057221 */ /* 0x004fce0000010000 */
[----:B------:R-:W2:Y:S01]  /*faf0*/  MUFU.EX2 R70, R70 ;  /* 0x0000004600467308 */ /* 0x000ea20000000800 */
[----:B-1----:R-:W-:-:S07]  /*fb00*/  FADD.FTZ R6, R4, R61 ;  /* 0x0000003d04067221 */ /* 0x002fce0000010000 */
[----:B------:R-:W1:Y:S01]  /*fb10*/  MUFU.EX2 R71, R71 ;  /* 0x0000004700477308 */ /* 0x000e620000000800 */
[C---:B0-----:R-:W-:Y:S01]  /*fb20*/  F2FP.SATFINITE.E4M3.F32.PACK_AB_MERGE_C R204, R41.reuse, R4, R7 ;  /* 0x0000000429cc723e */ /* 0x041fe20004807007 */
[----:B------:R-:W-:-:S04]  /*fb30*/  FADD.FTZ R6, R41, R6 ;  /* 0x0000000629067221 */ /* 0x000fc80000010000 */
[----:B------:R-:W-:Y:S02]  /*fb40*/  FADD.FTZ R39, R39, R6 ;  /* 0x0000000627277221 */ /* 0x000fe40000010000 */
[----:B------:R-:W0:Y:S01]  /*fb50*/  MUFU.EX2 R42, R42 ;  /* 0x0000002a002a7308 */ /* 0x000e220000000800 */
[----:B--2---:R-:W-:-:S01]  /*fb60*/  FADD.FTZ R4, R70, R5 ;  /* 0x0000000546047221 */ /* 0x004fc20000010000 */
[----:B------:R-:W-:-:S06]  /*fb70*/  FADD.FTZ R44, R44, R39 ;  /* 0x000000272c2c7221 */ /* 0x000fcc0000010000 */
[----:B------:R-:W2:Y:S01]  /*fb80*/  MUFU.EX2 R43, R43 ;  /* 0x0000002b002b7308 */ /* 0x000ea20000000800 */
[----:B-1----:R-:W-:-:S01]  /*fb90*/  FADD.FTZ R5, R71, R4 ;  /* 0x0000000447057221 */ /* 0x002fc20000010000 */
[----:B------:R-:W-:-:S04]  /*fba0*/  F2FP.SATFINITE.E4M3.F32.PACK_AB_MERGE_C R70, R71, R70, RZ ;  /* 0x000000464746723e */ /* 0x000fc800048070ff */
[----:B------:R-:W-:Y:S02]  /*fbb0*/  F2FP.SATFINITE.E4M3.F32.PACK_AB_MERGE_C R211, R63, R62, R70 ;  /* 0x0000003e3fd3723e */ /* 0x000fe40004807046 */
[----:B------:R-:W1:Y:S01]  /*fbc0*/  MUFU.EX2 R46, R46 ;  /* 0x0000002e002e7308 */ /* 0x000e620000000800 */
[----:B0-----:R-:W-:-:S07]  /*fbd0*/  FADD.FTZ R4, R42, R5 ;  /* 0x000000052a047221 */ /* 0x001fce0000010000 */
        /* <DEDUP_REMOVED lines=11> */
[----:B------:R-:W-:Y:S08]  /*fc90*/  MUFU.EX2 R28, R28 ;  /* 0x0000001c001c7308 */ /* 0x000ff00000000800 */
[----:B------:R-:W1:Y:S01]  /*fca0*/  MUFU.EX2 R29, R29 ;  /* 0x0000001d001d7308 */ /* 0x000e620000000800 */
[----:B0-----:R-:W-:Y:S01]  /*fcb0*/  F2FP.SATFINITE.E4M3.F32.PACK_AB_MERGE_C R206, R48, R45, R6 ;  /* 0x0000002d30ce723e */ /* 0x001fe20004807006 */
[----:B------:R-:W-:-:S04]  /*fcc0*/  FADD.FTZ R45, R45, R44 ;  /* 0x0000002c2d2d7221 */ /* 0x000fc80000010000 */
[----:B------:R-:W-:Y:S02]  /*fcd0*/  FADD.FTZ R48, R48, R45 ;  /* 0x0000002d30307221 */ /* 0x000fe40000010000 */
[----:B------:R-:W0:Y:S02]  /*fce0*/  MUFU.EX2 R50, R50 ;  /* 0x0000003200327308 */ /* 0x000e240000000800 */
[----:B------:R-:W-:-:S04]  /*fcf0*/  FADD.FTZ R49, R49, R48 ;  /* 0x0000003031317221 */ /* 0x000fc80000010000 */
[----:B------:R-:W-:Y:S02]  /*fd00*/  FADD.FTZ R49, R52, R49 ;  /* 0x0000003134317221 */ /* 0x000fe40000010000 */
[----:B------:R-:W-:Y:S01]  /*fd10*/  MUFU.EX2 R24, R24 ;  /* 0x0000001800187308 */ /* 0x000fe20000000800 */
[----:B-1----:R-:W-:-:S07]  /*fd20*/  F2FP.SATFINITE.E4M3.F32.PACK_AB_MERGE_C R5, R29, R28, RZ ;  /* 0x0000001c1d05723e */ /* 0x002fce00048070ff */
[----:B------:R-:W1:Y:S01]  /*fd30*/  MUFU.EX2 R25, R25 ;  /* 0x0000001900197308 */ /* 0x000e620000000800 */
[----:B0-----:R-:W-:-:S07]  /*fd40*/  FADD.FTZ R4, R50, R47 ;  /* 0x0000002f32047221 */ /* 0x001fce0000010000 */
        /* <DEDUP_REMOVED lines=9> */
[----:B------:R-:W0:Y:S01]  /*fde0*/  MUFU.EX2 R26, R26 ;  /* 0x0000001a001a7308 */ /* 0x000e220000000800 */
[----:B--2---:R-:W-:-:S07]  /*fdf0*/  FADD.FTZ R4, R54, R5 ;  /* 0x0000000536047221 */ /* 0x004fce0000010000 */
[----:B------:R-:W2:Y:S01]  /*fe00*/  MUFU.EX2 R27, R27 ;  /* 0x0000001b001b7308 */ /* 0x000ea20000000800 */
[C---:B-1----:R-:W-:Y:S01]  /*fe10*/  F2FP.SATFINITE.E4M3.F32.PACK_AB_MERGE_C R54, R55.reuse, R54, RZ ;  /* 0x000000363736723e */ /* 0x042fe200048070ff */
[----:B------:R-:W-:-:S03]  /*fe20*/  FADD.FTZ R55, R55, R4 ;  /* 0x0000000437377221 */ /* 0x000fc60000010000 */
[----:B------:R-:W-:-:S03]  /*fe30*/  F2FP.SATFINITE.E4M3.F32.PACK_AB_MERGE_C R207, R51, R50, R54 ;  /* 0x0000003233cf723e */ /* 0x000fc60004807036 */
        /* <DEDUP_REMOVED lines=40> */
.L_x_4428:
[----:B------:R-:W-:-:S11]  /*100c0*/  UISETP.NE.AND UP2, UPT, UR7, 0x1, UPT ;  /* 0x000000010700788c */ /* 0x000fd6000bf45270 */
[----:B------:R-:W-:Y:S02]  /*100d0*/  @UP2 ULDC.64 UR10, c[0x0][0x9e8] ;  /* 0x00027a00000a2ab9 */ /* 0x000fe40000000a00 */
[----:B------:R-:W-:-:S04]  /*100e0*/  UIMAD.WIDE.U32 UR14, UR5, UR10, URZ ;  /* 0x0000000a050e72a5 */ /* 0x000fc8000f8e003f */
[----:B------:R-:W-:-:S12]  /*100f0*/  @UP2 USHF.R.U32.HI UR5, URZ, UR11, UR15 ;  /* 0x0000000b3f052299 */ /* 0x000fd8000801160f */
.L_x_4429:
[----:B------:R-:W-:-:S04]  /*10100*/  UIMAD UR5, UR5, UR7, UR7 ;  /* 0x00000007050572a4 */ /* 0x000fc8000f8e0207 */
[----:B------:R-:W-:-:S04]  /*10110*/  UISETP.LT.AND UP2, UPT, UR6, UR5, UPT ;  /* 0x000000050600728c */ /* 0x000fc8000bf41270 */
[----:B------:R-:W-:-:S12]  /*10120*/  USEL UR6, UR6, UR5, UP2 ;  /* 0x0000000506067287 */ /* 0x000fd80009000000 */
.L_x_4427:
        /* <DEDUP_REMOVED lines=59> */
.L_x_4448:
        /* <DEDUP_REMOVED lines=9> */
.L_x_4432:
[----:B------:R-:W-:Y:S01]  /*10570*/  ULEA UR6, UR5, UR39, 0x3 ;  /* 0x0000002705067291 */ /* 0x000fe2000f8e183f */
[----:B------:R-:W-:-:S05]  /*10580*/  IMAD.U32 R7, RZ, RZ, UR7 ;  /* 0x00000007ff077e24 */ /* 0x000fca000f8e00ff */
[----:B------:R-:W-:-:S04]  /*10590*/  SHF.L.U32 R7, R7, 0x1f, RZ ;  /* 0x0000001f07077819 */ /* 0x000fc800000006ff */
[----:B------:R0:W1:Y:S01]  /*105a0*/  SYNCS.PHASECHK.TRANS64.TRYWAIT P2, [UR6+0x33430], R7 ;  /* 0x03343007ff0075a7 */ /* 0x0000620008040146 */
[----:B------:R-:W-:Y:S05]  /*105b0*/  @!P0 BRA `(.L_x_4433) ;  /* 0x0000000000048947 */ /* 0x000fea0003800000 */
[----:B------:R-:W-:Y:S01]  /*105c0*/  BPT.TRAP 0x1 ;  /* 0x000000040000795c */ /* 0x000fe20000300000 */
.L_x_4433:
[----:B-1----:R-:W-:Y:S05]  /*105d0*/  @P2 BRA `(.L_x_4431) ;  /* 0x0000000000082947 */ /* 0x002fea0003800000 */
[----:B------:R-:W1:Y:S02]  /*105e0*/  SYNCS.PHASECHK.TRANS64.TRYWAIT P2, [UR6+0x33430], R7 ;  /* 0x03343007ff0075a7 */ /* 0x000e640008040146 */
[----:B-1----:R-:W-:Y:S05]  /*105f0*/  @!P2 BRA `(.L_x_4434) ;  /* 0x000001900048a947 */ /* 0x002fea0003800000 */
.L_x_4431:
        /* <DEDUP_REMOVED lines=188> */
.L_x_4436:
[----:B------:R-:W-:Y:S01]  /*111c0*/  ULEA UR6, UR38, UR39, 0x3 ;  /* 0x0000002726067291 */ /* 0x000fe2000f8e183f */
[----:B------:R-:W-:-:S05]  /*111d0*/  IMAD.U32 R7, RZ, RZ, UR44 ;  /* 0x0000002cff077e24 */ /* 0x000fca000f8e00ff */
[----:B------:R-:W-:-:S04]  /*111e0*/  SHF.L.U32 R7, R7, 0x1f, RZ ;  /* 0x0000001f07077819 */ /* 0x000fc800000006ff */
[----:B------:R0:W1:Y:S01]  /*111f0*/  SYNCS.PHASECHK.TRANS64.TRYWAIT P2, [UR6+0x33450], R7 ;  /* 0x03345007ff0075a7 */ /* 0x0000620008040146 */
[----:B------:R-:W-:Y:S05]  /*11200*/  @!P0 BRA `(.L_x_4437) ;  /* 0x0000000000048947 */ /* 0x000fea0003800000 */
[----:B------:R-:W-:Y:S01]  /*11210*/  BPT.TRAP 0x1 ;  /* 0x000000040000795c */ /* 0x000fe20000300000 */
.L_x_4437:
[----:B-1----:R-:W-:Y:S05]  /*11220*/  @P2 BRA `(.L_x_4435) ;  /* 0x0000000000082947 */ /* 0x002fea0003800000 */
[----:B------:R-:W1:Y:S02]  /*11230*/  SYNCS.PHASECHK.TRANS64.TRYWAIT P2, [UR6+0x33450], R7 ;  /* 0x03345007ff0075a7 */ /* 0x000e640008040146 */
[----:B-1----:R-:W-:Y:S05]  /*11240*/  @!P2 BRA `(.L_x_4438) ;  /* 0x00000184004ca947 */ /* 0x002fea0003800000 */
.L_x_4435:
        /* <DEDUP_REMOVED lines=9> */
[----:B------:R-:W-:Y:S02]  /*112e0*/  IMAD R15, R4, -0xa0, RZ ;  /* 0xffffff60040f7824 */ /* 0x000fe400078e02ff */
[----:B01----:R-:W-:Y:S01]  /*112f0*/  IMAD.U32 R7, RZ, RZ, UR5 ;  /* 0x00000005ff077e24 */ /* 0x003fe2000f8e00ff */
[----:B------:R-:W-:Y:S01]  /*11300*/  ULOP3.LUT UR6, UR6, 0x10000, URZ, 0xfc, !UPT ;  /* 0x0001000006067892 */ /* 0x000fe2000f8efc3f */
[----:B------:R-:W-:-:S03]  /*11310*/  VIADD R10, R15, 0x1 ;  /* 0x000000010f0a7836 */ /* 0x000fc60000000000 */
[----:B------:R-:W-:Y:S01]  /*11320*/  UIMAD UR6, UR38, 0x780, UR6 ;  /* 0x00000780260678a4 */ /* 0x000fe2000f8e0206 */
[----:B------:R-:W-:Y:S01]  /*11330*/  @!P1 LEA R7, R7, UR39, 0x3 ;  /* 0x0000002707079c11 */ /* 0x000fe2000f8e18ff */
[----:B------:R-:W-:-:S04]  /*11340*/  IMAD R10, R23, -0x2, R10 ;  /* 0xfffffffe170a7824 */ /* 0x000fc800078e020a */
[----:B------:R-:W-:Y:S01]  /*11350*/  @!P1 VIADD R7, R7, 0x33440 ;  /* 0x0003344007079836 */ /* 0x000fe20000000000 */
[----:B------:R-:W-:Y:S01]  /*11360*/  UMOV UR10, UR6 ;  /* 0x00000006000a7c82 */ /* 0x000fe20008000000 */
[----:B------:R-:W-:Y:S01]  /*11370*/  IADD3 R12, -R18, R10, R19 ;  /* 0x0000000a120c7210 */ /* 0x000fe20007ffe113 */
[----:B------:R-:W-:Y:S01]  /*11380*/  QGMMA.64x192x32.F32.E4M3.E4M3 R24, R216, gdesc[UR8], R24, gsb0 ;  /* 0x02e00008d8187df3 */ /* 0x000fe20008000818 */
[----:B------:R-:W-:Y:S01]  /*11390*/  UIADD3 UR10, UR6, 0x180, URZ ;  /* 0x00000180060a7890 */ /* 0x000fe2000fffe03f */
[----:B------:R-:W-:Y:S01]  /*113a0*/  @!P1 PRMT R7, RZ, 0x654, R7 ;  /* 0x00000654ff079816 */ /* 0x000fe20000000007 */
[----:B------:R-:W-:Y:S01]  /*113b0*/  UMOV UR11, 0xc0000010 ;  /* 0xc0000010000b7882 */ /* 0x000fe20000000000 */
[----:B------:R-:W-:Y:S01]  /*113c0*/  VIADD R13, R12, UR60 ;  /* 0x0000003c0c0d7c36 */ /* 0x000fe20008000000 */
[----:B--2---:R-:W-:Y:S01]  /*113d0*/  SHF.R.U32.HI R9, RZ, 0x7, R9 ;  /* 0x00000007ff097819 */ /* 0x004fe20000011609 */
[----:B------:R-:W-:Y:S02]  /*113e0*/  WARPGROUP.DEPBAR.LE gsb0, 0x0 ;  /* 0x00008000000079c5 */ /* 0x000fe40000010000 */
[----:B------:R-:W-:-:S12]  /*113f0*/  WARPGROUP.ARRIVE ;  /* 0x00000000000079c5 */ /* 0x000fd80000000000 */
        /* <DEDUP_REMOVED lines=12> */
[----:B------:R-:W-:Y:S02]  /*114c0*/  UMOV UR11, 0xc0000010 ;  /* 0xc0000010000b7882 */ /* 0x000fe40000000000 */
        /* <DEDUP_REMOVED lines=11> */
[----:B------:R-:W-:-:S06]  /*11580*/  WARPGROUP.ARRIVE ;  /* 0x00000000000079c5 */ /* 0x000fcc0000000000 */
[----:B------:R-:W-:Y:S03]  /*11590*/  QGMMA.64x192x32.F32.E4M3.E4M3 R24, R200, gdesc[UR8], R24, gsb0 ;  /* 0x02e00008c8187df3 */ /* 0x000fe60008000818 */
        /* <DEDUP_REMOVED lines=18> */
.L_x_4441:
[----:B------:R-:W-:-:S05]  /*116c0*/  IMAD.U32 R20, RZ, RZ, UR50 ;  /* 0x00000032ff147e24 */ /* 0x000fca000f8e00ff */
[----:B------:R-:W-:-:S13]  /*116d0*/  ISETP.NE.AND P2, PT, R20, 0x1, PT ;  /* 0x000000011400780c */ /* 0x000fda0003f45270 */
[----:B------:R-:W0:Y:S02]  /*116e0*/  @P2 LDC.64 R8, c[0x0][0x9e8] ;  /* 0x00027a00ff082b82 */ /* 0x000e240000000a00 */
[----:B0-----:R-:W-:-:S05]  /*116f0*/  @P2 IMAD.HI.U32 R8, R17, R8, RZ ;  /* 0x0000000811082227 */ /* 0x001fca00078e00ff */
[----:B------:R-:W-:-:S07]  /*11700*/  @P2 SHF.R.U32.HI R17, RZ, R9, R8 ;  /* 0x00000009ff112219 */ /* 0x000fce0000011608 */
.L_x_4442:
[----:B------:R-:W-:Y:S05]  /*11710*/  BSYNC B0 ;  /* 0x0000000000007941 */ /* 0x000fea0003800000 */
.L_x_4440:
[----:B------:R-:W-:-:S05]  /*11720*/  IMAD R17, R17, R20, R7 ;  /* 0x0000001411117224 */ /* 0x000fca00078e0207 */
[----:B------:R-:W-:Y:S02]  /*11730*/  VIADDMNMX R11, R17, R20, R11, PT ;  /* 0x00000014110b7246 */ /* 0x000fe4000380010b */
[----:B------:R-:W-:-:S07]  /*11740*/  VIMNMX R10, R10, R17, !PT ;  /* 0x000000110a0a7248 */ /* 0x000fce0007fe0100 */
.L_x_4439:
[----:B------:R-:W2:Y:S01]  /*11750*/  LDL.LU R17, [R1+0x2d0] ;  /* 0x0002d00001117983 */ /* 0x000ea20000300800 */
[C---:B------:R-:W-:Y:S02]  /*11760*/  ISETP.GE.AND P3, PT, R15.reuse, 0x2, PT ;  /* 0x000000020f00780c */ /* 0x040fe40003f66270 */
[C---:B------:R-:W-:Y:S02]  /*11770*/  ISETP.GE.AND P2, PT, R15.reuse, 0x9, PT ;  /* 0x000000090f00780c */ /* 0x040fe40003f46270 */
[----:B------:R-:W-:Y:S02]  /*11780*/  ISETP.GE.AND P4, PT, R15, 0xa, PT ;  /* 0x0000000a0f00780c */ /* 0x000fe40003f86270 */
[----:B------:R-:W-:Y:S02]  /*11790*/  LOP3.LUT R2, R2, 0xfffffffe, RZ, 0xc0, !PT ;  /* 0xfffffffe02027812 */ /* 0x000fe400078ec0ff */
[----:B--2---:R-:W-:-:S05]  /*117a0*/  LOP3.LUT R17, R17, 0xdfffffff, RZ, 0xc0, !PT ;  /* 0xdfffffff11117812 */ /* 0x004fca00078ec0ff */
[----:B------:R-:W-:Y:S02]  /*117b0*/  @P3 LOP3.LUT R17, R17, 0x20000000, RZ, 0xfc, !PT ;  /* 0x2000000011113812 */ /* 0x000fe400078efcff */
[C---:B------:R-:W-:Y:S02]  /*117c0*/  ISETP.GT.AND P3, PT, R10.reuse, 0x1, !P3 ;  /* 0x000000010a00780c */ /* 0x040fe40005f64270 */
[----:B------:R-:W-:Y:S02]  /*117d0*/  LOP3.LUT R17, R17, 0xbfffffff, RZ, 0xc0, !PT ;  /* 0xbfffffff11117812 */ /* 0x000fe400078ec0ff */
[----:B------:R-:W-:Y:S02]  /*117e0*/  ISETP.LT.OR P3, PT, R11, 0x2, P3 ;  /* 0x000000020b00780c */ /* 0x000fe40001f61670 */
[----:B------:R-:W-:Y:S02]  /*117f0*/  @P2 LOP3.LUT R17, R17, 0x40000000, RZ, 0xfc, !PT ;  /* 0x4000000011112812 */ /* 0x000fe400078efcff */
[----:B------:R-:W-:-:S02]  /*11800*/  ISETP.GT.AND P2, PT, R10, 0x8, !P2 ;  /* 0x000000080a00780c */ /* 0x000fc40005744270 */
[----:B------:R-:W-:Y:S02]  /*11810*/  FSEL R185, R185, -INF , !P3 ;  /* 0xff800000b9b97808 */ /* 0x000fe40005800000 */
[----:B------:R-:W-:Y:S02]  /*11820*/  ISETP.LT.OR P2, PT, R11, 0x9, P2 ;  /* 0x000000090b00780c */ /* 0x000fe40001741670 */
[----:B------:R-:W-:Y:S02]  /*11830*/  ISETP.GE.AND P3, PT, R15, 0x11, PT ;  /* 0x000000110f00780c */ /* 0x000fe40003f66270 */
[----:B------:R-:W-:Y:S02]  /*11840*/  FSEL R188, R188, -INF , !P2 ;  /* 0xff800000bcbc7808 */ /* 0x000fe40005000000 */
[----:B------:R-:W-:Y:S02]  /*11850*/  ISETP.GT.AND P2, PT, R10, 0x9, !P4 ;  /* 0x000000090a00780c */ /* 0x000fe40006744270 */
[----:B------:R-:W-:-:S02]  /*11860*/  LOP3.LUT R17, R17, 0x7fffffff, RZ, 0xc0, !PT ;  /* 0x7fffffff11117812 */ /* 0x000fc400078ec0ff */
[----:B------:R-:W-:Y:S02]  /*11870*/  ISETP.LT.OR P2, PT, R11, 0xa, P2 ;  /* 0x0000000a0b00780c */ /* 0x000fe40001741670 */
[----:B------:R-:W-:Y:S02]  /*11880*/  @P4 LOP3.LUT R17, R17, 0x80000000, RZ, 0xfc, !PT ;  /* 0x8000000011114812 */ /* 0x000fe400078efcff */
[----:B------:R-:W-:Y:S02]  /*11890*/  FSEL R189, R189, -INF , !P2 ;  /* 0xff800000bdbd7808 */ /* 0x000fe40005000000 */
[----:B------:R-:W-:Y:S02]  /*118a0*/  @P3 LOP3.LUT R2, R2, 0x1, RZ, 0xfc, !PT ;  /* 0x0000000102023812 */ /* 0x000fe400078efcff */
[----:B------:R-:W-:Y:S02]  /*118b0*/  ISETP.GT.AND P2, PT, R10, 0x10, !P3 ;  /* 0x000000100a00780c */ /* 0x000fe40005f44270 */
[----:B------:R-:W-:-:S02]  /*118c0*/  ISETP.GE.AND P3, PT, R15, 0x12, PT ;  /* 0x000000120f00780c */ /* 0x000fc40003f66270 */
[----:B------:R-:W-:Y:S02]  /*118d0*/  ISETP.LT.OR P2, PT, R11, 0x11, P2 ;  /* 0x000000110b00780c */ /* 0x000fe40001741670 */
[----:B------:R-:W-:Y:S02]  /*118e0*/  LOP3.LUT R2, R2, 0xfffffff7, RZ, 0xc0, !PT ;  /* 0xfffffff702027812 */ /* 0x000fe400078ec0ff */
[----:B------:R-:W-:Y:S02]  /*118f0*/  FSEL R192, R192, -INF , !P2 ;  /* 0xff800000c0c07808 */ /* 0x000fe40005000000 */
[----:B------:R-:W-:Y:S02]  /*11900*/  ISETP.GT.AND P2, PT, R10, 0x11, !P3 ;  /* 0x000000110a00780c */ /* 0x000fe40005f44270 */
[----:B------:R-:W-:Y:S02]  /*11910*/  ISETP.GE.AND P4, PT, R15, 0x22, PT ;  /* 0x000000220f00780c */ /* 0x000fe40003f86270 */
[----:B------:R-:W-:-:S02]  /*11920*/  ISETP.LT.OR P2, PT, R11, 0x12, P2 ;  /* 0x000000120b00780c */ /* 0x000fc40001741670 */
[----:B------:R-:W-:Y:S02]  /*11930*/  @P3 LOP3.LUT R2, R2, 0x8, RZ, 0xfc, !PT ;  /* 0x0000000802023812 */ /* 0x000fe400078efcff */
[----:B------:R-:W-:Y:S02]  /*11940*/  ISETP.GE.AND P3, PT, R15, 0x19, PT ;  /* 0x000000190f00780c */ /* 0x000fe40003f66270 */
[----:B------:R-:W-:Y:S02]  /*11950*/  FSEL R193, R193, -INF , !P2 ;  /* 0xff800000c1c17808 */ /* 0x000fe40005000000 */
[----:B------:R-:W-:Y:S02]  /*11960*/  LOP3.LUT R2, R2, 0xfffffffb, RZ, 0xc0, !PT ;  /* 0xfffffffb02027812 */ /* 0x000fe400078ec0ff */
[----:B------:R-:W-:Y:S02]  /*11970*/  ISETP.GT.AND P2, PT, R10, 0x18, !P3 ;  /* 0x000000180a00780c */ /* 0x000fe40005f44270 */
[----:B------:R-:W-:-:S02]  /*11980*/  LOP3.LUT R17, R17, 0xfffffffd, RZ, 0xc0, !PT ;  /* 0xfffffffd11117812 */ /* 0x000fc400078ec0ff */
[----:B------:R-:W-:Y:S02]  /*11990*/  ISETP.LT.OR P2, PT, R11, 0x19, P2 ;  /* 0x000000190b00780c */ /* 0x000fe40001741670 */
[----:B------:R-:W-:Y:S02]  /*119a0*/  @P4 LOP3.LUT R17, R17, 0x2, RZ, 0xfc, !PT ;  /* 0x0000000211114812 */ /* 0x000fe400078efcff */
[----:B------:R-:W-:Y:S02]  /*119b0*/  @P3 LOP3.LUT R2, R2, 0x4, RZ, 0xfc, !PT ;  /* 0x0000000402023812 */ /* 0x000fe400078efcff */
[----:B------:R-:W-:Y:S02]  /*119c0*/  ISETP.GE.AND P3, PT, R15, 0x1a, PT ;  /* 0x0000001a0f00780c */ /* 0x000fe40003f66270 */
[----:B------:R-:W-:Y:S02]  /*119d0*/  FSEL R196, R196, -INF , !P2 ;  /* 0xff800000c4c47808 */ /* 0x000fe40005000000 */
[----:B------:R-:W-:-:S02]  /*119e0*/  ISETP.GT.AND P2, PT, R10, 0x19, !P3 ;  /* 0x000000190a00780c */ /* 0x000fc40005f44270 */
[----:B------:R-:W-:Y:S02]  /*119f0*/  LOP3.LUT R2, R2, 0xfffffffd, RZ, 0xc0, !PT ;  /* 0xfffffffd02027812 */ /* 0x000fe400078ec0ff */
[----:B------:R-:W-:Y:S02]  /*11a00*/  ISETP.LT.OR P2, PT, R11, 0x1a, P2 ;  /* 0x0000001a0b00780c */ /* 0x000fe40001741670 */
[----:B------:R-:W-:Y:S02]  /*11a10*/  LOP3.LUT R17, R17, 0xfffffffb, RZ, 0xc0, !PT ;  /* 0xfffffffb11117812 */ /* 0x000fe400078ec0ff */
[----:B------:R-:W-:Y:S02]  /*11a20*/  FSEL R197, R197, -INF , !P2 ;  /* 0xff800000c5c57808 */ /* 0x000fe40005000000 */
[----:B------:R-:W-:Y:S02]  /*11a30*/  ISETP.GE.AND P2, PT, R15, 0x21, PT ;  /* 0x000000210f00780c */ /* 0x000fe40003f46270 */
[----:B------:R-:W-:-:S02]  /*11a40*/  @P3 LOP3.LUT R2, R2, 0x2, RZ, 0xfc, !PT ;  /* 0x0000000202023812 */ /* 0x000fc400078efcff */
[----:B------:R-:W-:-:S04]  /*11a50*/  ISETP.GT.AND P3, PT, R10, 0x20, !P2 ;  /* 0x000000200a00780c */ /* 0x000fc80005764270 */
[----:B------:R-:W-:-:S04]  /*11a60*/  ISETP.LT.OR P3, PT, R11, 0x21, P3 ;  /* 0x000000210b00780c */ /* 0x000fc80001f61670 */
        /* <DEDUP_REMOVED lines=182> */
[----:B------:R-:W-:Y:S02]  /*125d0*/  ISETP.LT.OR P6, PT, R11, 0x9a, P6 ;  /* 0x0000009a0b00780c */ /* 0x000fe400037c1670 */
[----:B------:R1:W-:Y:S02]  /*125e0*/  STL [R1+0x2d0], R17 ;  /* 0x0002d01101007387 */ /* 0x0003e40000100800 */
[----:B------:R-:W-:-:S02]  /*125f0*/  FSEL R133, R133, -INF , !P6 ;  /* 0xff80000085857808 */ /* 0x000fc40007000000 */
[----:B------:R-:W-:Y:S01]  /*12600*/  PLOP3.LUT P6, PT, PT, PT, UP1, 0x40, 0x0 ;  /* 0x000000000000781c */ /* 0x000fe20003fce818 */
[--C-:B0-----:R-:W-:Y:S02]  /*12610*/  IMAD.IADD R13, R13, 0x1, R10.reuse ;  /* 0x000000010d0d7824 */ /* 0x101fe400078e020a */
[----:B------:R-:W-:-:S10]  /*12620*/  IMAD.IADD R12, R12, 0x1, R10 ;  /* 0x000000010c0c7824 */ /* 0x000fd400078e020a */
[----:B-1----:R-:W-:Y:S05]  /*12630*/  @P6 BRA `(.L_x_4443) ;  /* 0x0000000000546947 */ /* 0x002fea0003800000 */
        /* <DEDUP_REMOVED lines=12> */
.L_x_4445:
[----:B------:R-:W-:-:S05]  /*12700*/  IMAD.U32 R14, RZ, RZ, UR50 ;  /* 0x00000032ff0e7e24 */ /* 0x000fca000f8e00ff */
[----:B------:R-:W-:-:S13]  /*12710*/  ISETP.NE.AND P6, PT, R14, 0x1, PT ;  /* 0x000000010e00780c */ /* 0x000fda0003fc5270 */
[----:B------:R-:W0:Y:S02]  /*12720*/  @P6 LDC.64 R8, c[0x0][0x9e8] ;  /* 0x00027a00ff086b82 */ /* 0x000e240000000a00 */
[----:B0-----:R-:W-:-:S05]  /*12730*/  @P6 IMAD.HI.U32 R8, R10, R8, RZ ;  /* 0x000000080a086227 */ /* 0x001fca00078e00ff */
[----:B------:R-:W-:-:S07]  /*12740*/  @P6 SHF.R.U32.HI R10, RZ, R9, R8 ;  /* 0x00000009ff0a6219 */ /* 0x000fce0000011608 */
.L_x_4446:
[----:B------:R-:W-:Y:S05]  /*12750*/  BSYNC B0 ;  /* 0x0000000000007941 */ /* 0x000fea0003800000 */
.L_x_4444:
[----:B------:R-:W-:-:S05]  /*12760*/  IMAD R7, R10, R14, R7 ;  /* 0x0000000e0a077224 */ /* 0x000fca00078e0207 */
[----:B------:R-:W-:Y:S02]  /*12770*/  VIADDMNMX R13, R7, R14, R13, PT ;  /* 0x0000000e070d7246 */ /* 0x000fe4000380010d */
[----:B------:R-:W-:-:S07]  /*12780*/  VIMNMX R12, R12, R7, !PT ;  /* 0x000000070c0c7248 */ /* 0x000fce0007fe0100 */
.L_x_4443:
[----:B------:R-:W-:Y:S02]  /*12790*/  ISETP.GT.AND P2, PT, R12, 0x20, !P2 ;  /* 0x000000200c00780c */ /* 0x000fe40005744270 */
[----:B------:R-:W-:Y:S02]  /*127a0*/  LOP3.LUT P6, RZ, R17, 0x2, RZ, 0xc0, !PT ;  /* 0x0000000211ff7812 */ /* 0x000fe400078cc0ff */
[----:B------:R-:W-:Y:S02]  /*127b0*/  ISETP.LT.OR P2, PT, R13, 0x21, P2 ;  /* 0x000000210d00780c */ /* 0x000fe40001741670 */
[----:B------:R-:W-:Y:S02]  /*127c0*/  FMNMX.FTZ R8, R184, R3, !PT ;  /* 0x00000003b8087209 */ /* 0x000fe40007810000 */
[----:B------:R-:W-:Y:S02]  /*127d0*/  FSEL R170, R170, -INF , !P2 ;  /* 0xff800000aaaa7808 */ /* 0x000fe40005000000 */
[----:B------:R-:W-:-:S02]  /*127e0*/  ISETP.GT.AND P2, PT, R12, 0x21, !P6 ;  /* 0x000000210c00780c */ /* 0x000fc40007744270 */
[----:B------:R-:W-:Y:S02]  /*127f0*/  LOP3.LUT P6, RZ, R17, 0x8000, RZ, 0xc0, !PT ;  /* 0x0000800011ff7812 */ /* 0x000fe400078cc0ff */
        /* <DEDUP_REMOVED lines=73> */
[----:B------:R-:W-:Y:S02]  /*12c90*/  ISETP.GT.AND P2, PT, R12, 0x50, !P6 ;  /* 0x000000500c00780c */ /* 0x000fe40007744270 */
[----:B------:R-:W-:Y:S02]  /*12ca0*/  LOP3.LUT P6, RZ, R17, 0x10, RZ, 0xc0, !PT ;  /* 0x0000001011ff7812 */ /* 0x000fe400078cc0ff */
        /* <DEDUP_REMOVED lines=18> */
[----:B------:R-:W-:Y:S01]  /*12dd0*/  FMNMX.FTZ R10, R133, R8, !PT ;  /* 0x00000008850a7209 */ /* 0x000fe20007810000 */
[----:B------:R-:W-:Y:S01]  /*12de0*/  IMAD.U32 R8, RZ, RZ, UR36 ;  /* 0x00000024ff087e24 */ /* 0x000fe2000f8e00ff */
[----:B------:R-:W-:-:S02]  /*12df0*/  ISETP.GT.AND P2, PT, R12, 0x59, !P2 ;  /* 0x000000590c00780c */ /* 0x000fc40005744270 */
[C---:B------:R-:W-:Y:S01]  /*12e00*/  ISETP.GT.AND P3, PT, R12.reuse, 0x90, !P3 ;  /* 0x000000900c00780c */ /* 0x040fe20005f64270 */
[----:B------:R-:W0:Y:S01]  /*12e10*/  SHFL.BFLY PT, R7, R10, 0x2, 0x1f ;  /* 0x0c401f000a077f89 */ /* 0x000e2200000e0000 */
[C---:B------:R-:W-:Y:S02]  /*12e20*/  ISETP.LT.OR P2, PT, R13.reuse, 0x5a, P2 ;  /* 0x0000005a0d00780c */ /* 0x040fe40001741670 */
[----:B------:R-:W-:Y:S02]  /*12e30*/  ISETP.LT.OR P3, PT, R13, 0x91, P3 ;  /* 0x000000910d00780c */ /* 0x000fe40001f61670 */
[----:B------:R-:W-:Y:S02]  /*12e40*/  FSEL R167, R167, -INF , !P2 ;  /* 0xff800000a7a77808 */ /* 0x000fe40005000000 */
[----:B------:R-:W-:Y:S02]  /*12e50*/  LOP3.LUT P2, RZ, R17, 0x800, RZ, 0xc0, !PT ;  /* 0x0000080011ff7812 */ /* 0x000fe4000784c0ff */
[----:B------:R-:W-:-:S02]  /*12e60*/  ISETP.GT.AND P4, PT, R12, 0x91, !P4 ;  /* 0x000000910c00780c */ /* 0x000fc40006784270 */
[----:B------:R-:W-:Y:S02]  /*12e70*/  ISETP.GT.AND P2, PT, R12, 0x60, !P2 ;  /* 0x000000600c00780c */ /* 0x000fe40005744270 */
[----:B------:R-:W-:Y:S02]  /*12e80*/  FSEL R130, R130, -INF , !P3 ;  /* 0xff80000082827808 */ /* 0x000fe40005800000 */
[----:B------:R-:W-:Y:S02]  /*12e90*/  ISETP.LT.OR P2, PT, R13, 0x61, P2 ;  /* 0x000000610d00780c */ /* 0x000fe40001741670 */
[----:B------:R-:W-:Y:S02]  /*12ea0*/  ISETP.GT.AND P5, PT, R12, 0x98, !P5 ;  /* 0x000000980c00780c */ /* 0x000fe40006fa4270 */
[----:B------:R-:W-:Y:S02]  /*12eb0*/  FSEL R138, R138, -INF , !P2 ;  /* 0xff8000008a8a7808 */ /* 0x000fe40005000000 */
[----:B------:R-:W-:-:S02]  /*12ec0*/  LOP3.LUT P2, RZ, R17, 0x400, RZ, 0xc0, !PT ;  /* 0x0000040011ff7812 */ /* 0x000fc4000784c0ff */
[C---:B------:R-:W-:Y:S02]  /*12ed0*/  ISETP.LT.OR P4, PT, R13.reuse, 0x92, P4 ;  /* 0x000000920d00780c */ /* 0x040fe40002781670 */
[----:B------:R-:W-:Y:S02]  /*12ee0*/  ISETP.GT.AND P2, PT, R12, 0x61, !P2 ;  /* 0x000000610c00780c */ /* 0x000fe40005744270 */
[----:B0-----:R-:W-:Y:S02]  /*12ef0*/  FMNMX.FTZ R14, R10, R7, !PT ;  /* 0x000000070a0e7209 */ /* 0x001fe40007810000 */
[C---:B------:R-:W-:Y:S02]  /*12f00*/  ISETP.LT.OR P2, PT, R13.reuse, 0x62, P2 ;  /* 0x000000620d00780c */ /* 0x040fe40001741670 */
[----:B------:R-:W-:Y:S01]  /*12f10*/  ISETP.LT.OR P5, PT, R13, 0x99, P5 ;  /* 0x000000990d00780c */ /* 0x000fe20002fa1670 */
[----:B------:R-:W0:Y:S01]  /*12f20*/  SHFL.BFLY PT, R7, R14, 0x1, 0x1f ;  /* 0x0c201f000e077f89 */ /* 0x000e2200000e0000 */
[----:B------:R-:W-:-:S02]  /*12f30*/  FSEL R139, R139, -INF , !P2 ;  /* 0xff8000008b8b7808 */ /* 0x000fc40005000000 */
[----:B------:R-:W-:Y:S02]  /*12f40*/  LOP3.LUT P2, RZ, R17, 0x200, RZ, 0xc0, !PT ;  /* 0x0000020011ff7812 */ /* 0x000fe4000784c0ff */
[----:B------:R-:W-:Y:S02]  /*12f50*/  FSEL R131, R131, -INF , !P4 ;  /* 0xff80000083837808 */ /* 0x000fe40006000000 */
[----:B------:R-:W-:Y:S02]  /*12f60*/  ISETP.GT.AND P2, PT, R12, 0x68, !P2 ;  /* 0x000000680c00780c */ /* 0x000fe40005744270 */
[----:B------:R-:W-:Y:S02]  /*12f70*/  FSEL R134, R134, -INF , !P5 ;  /* 0xff80000086867808 */ /* 0x000fe40006800000 */
[----:B------:R-:W-:-:S04]  /*12f80*/  ISETP.LT.OR P2, PT, R13, 0x69, P2 ;  /* 0x000000690d00780c */ /* 0x000fc80001741670 */
[----:B------:R-:W-:Y:S02]  /*12f90*/  FSEL R142, R142, -INF , !P2 ;  /* 0xff8000008e8e7808 */ /* 0x000fe40005000000 */
[----:B------:R-:W-:-:S04]  /*12fa0*/  LOP3.LUT P2, RZ, R17, 0x100, RZ, 0xc0, !PT ;  /* 0x0000010011ff7812 */ /* 0x000fc8000784c0ff */
[----:B------:R-:W-:Y:S02]  /*12fb0*/  ISETP.GT.AND P2, PT, R12, 0x69, !P2 ;  /* 0x000000690c00780c */ /* 0x000fe40005744270 */
[----:B0-----:R-:W-:Y:S02]  /*12fc0*/  FMNMX.FTZ R7, R14, R7, !PT ;  /* 0x000000070e077209 */ /* 0x001fe40007810000 */
[----:B------:R-:W-:-:S03]  /*12fd0*/  ISETP.LT.OR P2, PT, R13, 0x6a, P2 ;  /* 0x0000006a0d00780c */ /* 0x000fc60001741670 */
[----:B------:R-:W-:Y:S01]  /*12fe0*/  FFMA.FTZ R8, R7, R8, -8 ;  /* 0xc100000007087423 */ /* 0x000fe20000010008 */
        /* <DEDUP_REMOVED lines=74> */
[----:B------:R-:W-:Y:S01]  /*13490*/  FSEL R135, R135, -INF , !P3 ;  /* 0xff80000087877808 */ /* 0x000fe20005800000 */
        /* <DEDUP_REMOVED lines=47> */
[----:B------:R-:W-:Y:S01]  /*13790*/  FSEL R148, R7, RZ, P2 ;  /* 0x000000ff07947208 */ /* 0x000fe20001000000 */
[----:B------:R-:W-:Y:S01]  /*137a0*/  MUFU.EX2 R11, R11 ;  /* 0x0000000b000b7308 */ /* 0x000fe20000000800 */
[----:B------:R-:W-:-:S03]  /*137b0*/  FMNMX.FTZ R186, R182, R185, !PT ;  /* 0x000000b9b6ba7209 */ /* 0x000fc60007810000 */
[----:B------:R-:W-:Y:S01]  /*137c0*/  FADD.FTZ R148, -R148, R3 ;  /* 0x0000000394947221 */ /* 0x000fe20000010100 */
[----:B------:R-:W-:-:S03]  /*137d0*/  FMNMX.FTZ R185, R183, R186, !PT ;  /* 0x000000bab7b97209 */ /* 0x000fc60007810000 */
[----:B------:R-:W-:Y:S01]  /*137e0*/  MUFU.EX2 R3, R133 ;  /* 0x0000008500037308 */ /* 0x000fe20000000800 */
[----:B------:R-:W-:Y:S01]  /*137f0*/  FMNMX.FTZ R186, R154, R185, !PT ;  /* 0x000000b99aba7209 */ /* 0x000fe20007810000 */
[----:B------:R-:W-:-:S03]  /*13800*/  FMUL.FTZ R148, R148, UR36 ;  /* 0x0000002494947c20 */ /* 0x000fc60008410000 */
[----:B------:R-:W-:-:S03]  /*13810*/  FMNMX.FTZ R185, R155, R186, !PT ;  /* 0x000000ba9bb97209 */ /* 0x000fc60007810000 */
[----:B------:R-:W0:Y:S01]  /*13820*/  MUFU.EX2 R148, R148 ;  /* 0x0000009400947308 */ /* 0x000e220000000800 */
[----:B------:R-:W-:-:S04]  /*13830*/  FMNMX.FTZ R186, R158, R185, !PT ;  /* 0x000000b99eba7209 */ /* 0x000fc80007810000 */
[----:B------:R-:W-:-:S03]  /*13840*/  FMNMX.FTZ R185, R159, R186, !PT ;  /* 0x000000ba9fb97209 */ /* 0x000fc60007810000 */
[----:B------:R-:W1:Y:S01]  /*13850*/  MUFU.EX2 R10, R10 ;  /* 0x0000000a000a7308 */ /* 0x000e620000000800 */
[----:B------:R-:W-:-:S04]  /*13860*/  FMNMX.FTZ R186, R162, R185, !PT ;  /* 0x000000b9a2ba7209 */ /* 0x000fc80007810000 */
[----:B------:R-:W-:-:S03]  /*13870*/  FMNMX.FTZ R185, R163, R186, !PT ;  /* 0x000000baa3b97209 */ /* 0x000fc60007810000 */
[----:B------:R-:W2:Y:S01]  /*13880*/  MUFU.EX2 R14, R14 ;  /* 0x0000000e000e7308 */ /* 0x000ea20000000800 */
[----:B------:R-:W-:-:S04]  /*13890*/  FMNMX.FTZ R186, R166, R185, !PT ;  /* 0x000000b9a6ba7209 */ /* 0x000fc80007810000 */
[----:B------:R-:W-:-:S03]  /*138a0*/  FMNMX.FTZ R185, R167, R186, !PT ;  /* 0x000000baa7b97209 */ /* 0x000fc60007810000 */
[----:B------:R-:W3:Y:S01]  /*138b0*/  MUFU.EX2 R15, R15 ;  /* 0x0000000f000f7308 */ /* 0x000ee20000000800 */
        /* <DEDUP_REMOVED lines=21> */
[----:B------:R-:W-:Y:S01]  /*13a10*/  FMNMX.FTZ R140, R134, R141, !PT ;  /* 0x0000008d868c7209 */ /* 0x000fe20007810000 */
[--C-:B------:R-:W-:Y:S01]  /*13a20*/  FFMA.FTZ R141, R145, UR36, -R8.reuse ;  /* 0x00000024918d7c23 */ /* 0x100fe20008010808 */
[----:B------:R-:W-:-:S02]  /*13a30*/  FFMA.FTZ R145, R149, UR36, -R8 ;  /* 0x0000002495917c23 */ /* 0x000fc40008010808 */
[----:B------:R-:W-:-:S03]  /*13a40*/  FMNMX.FTZ R185, R135, R140, !PT ;  /* 0x0000008c87b97209 */ /* 0x000fc60007810000 */
[----:B------:R4:W-:Y:S02]  /*13a50*/  MUFU.EX2 R140, R188 ;  /* 0x000000bc008c7308 */ /* 0x0009e40000000800 */
[----:B------:R-:W5:Y:S06]  /*13a60*/  SHFL.BFLY PT, R186, R185, 0x2, 0x1f ;  /* 0x0c401f00b9ba7f89 */ /* 0x000f6c00000e0000 */
[----:B------:R-:W-:Y:S08]  /*13a70*/  MUFU.EX2 R173, R173 ;  /* 0x000000ad00ad7308 */ /* 0x000ff00000000800 */
[----:B------:R-:W-:Y:S08]  /*13a80*/  MUFU.EX2 R176, R176 ;  /* 0x000000b000b07308 */ /* 0x000ff00000000800 */
[----:B------:R-:W-:Y:S01]  /*13a90*/  MUFU.EX2 R177, R177 ;  /* 0x000000b100b17308 */ /* 0x000fe20000000800 */
[----:B-----5:R-:W-:-:S05]  /*13aa0*/  FMNMX.FTZ R186, R185, R186, !PT ;  /* 0x000000bab9ba7209 */ /* 0x020fca0007810000 */
[----:B------:R-:W5:Y:S02]  /*13ab0*/  SHFL.BFLY PT, R149, R186, 0x1, 0x1f ;  /* 0x0c201f00ba957f89 */ /* 0x000f6400000e0000 */
[----:B------:R-:W-:Y:S08]  /*13ac0*/  MUFU.EX2 R180, R180 ;  /* 0x000000b400b47308 */ /* 0x000ff00000000800 */
[----:B------:R-:W-:Y:S08]  /*13ad0*/  MUFU.EX2 R181, R181 ;  /* 0x000000b500b57308 */ /* 0x000ff00000000800 */
[----:B------:R-:W-:Y:S01]  /*13ae0*/  MUFU.EX2 R152, R152 ;  /* 0x0000009800987308 */ /* 0x000fe20000000800 */
[----:B-----5:R-:W-:Y:S01]  /*13af0*/  FMNMX.FTZ R8, R186, R149, !PT ;  /* 0x00000095ba087209 */ /* 0x020fe20007810000 */
[----:B------:R-:W-:-:S06]  /*13b00*/  IMAD.U32 R149, RZ, RZ, UR36 ;  /* 0x00000024ff957e24 */ /* 0x000fcc000f8e00ff */
[----:B------:R-:W-:Y:S01]  /*13b10*/  MUFU.EX2 R153, R153 ;  /* 0x0000009900997308 */ /* 0x000fe20000000800 */
[C---:B------:R-:W-:Y:S01]  /*13b20*/  FSETP.NEU.FTZ.AND P2, PT, R8.reuse, -INF , PT ;  /* 0xff8000000800780b */ /* 0x040fe20003f5d000 */
[----:B------:R-:W-:-:S05]  /*13b30*/  FFMA.FTZ R186, R8, R149, -8 ;  /* 0xc100000008ba7423 */ /* 0x000fca0000010095 */
[----:B------:R-:W-:Y:S01]  /*13b40*/  FSEL R186, R186, RZ, P2 ;  /* 0x000000ffbaba7208 */ /* 0x000fe20001000000 */
[----:B------:R-:W-:Y:S04]  /*13b50*/  MUFU.EX2 R156, R156 ;  /* 0x0000009c009c7308 */ /* 0x000fe80000000800 */
[----:B----4-:R-:W-:-:S01]  /*13b60*/  FFMA.FTZ R188, R9, UR36, -R186 ;  /* 0x0000002409bc7c23 */ /* 0x010fc200080108ba */
[--C-:B------:R-:W-:Y:S01]  /*13b70*/  FFMA.FTZ R9, R187, UR36, -R186.reuse ;  /* 0x00000024bb097c23 */ /* 0x100fe200080108ba */
[----:B------:R-:W-:-:S01]  /*13b80*/  FFMA.FTZ R187, R190, UR36, -R186 ;  /* 0x00000024bebb7c23 */ /* 0x000fc200080108ba */
[--C-:B------:R-:W-:Y:S01]  /*13b90*/  FFMA.FTZ R190, R191, UR36, -R186.reuse ;  /* 0x00000024bfbe7c23 */ /* 0x100fe200080108ba */
[----:B------:R-:W-:-:S01]  /*13ba0*/  FFMA.FTZ R149, R194, UR36, -R186 ;  /* 0x00000024c2957c23 */ /* 0x000fc200080108ba */
[----:B------:R-:W-:Y:S01]  /*13bb0*/  FFMA.FTZ R192, R195, UR36, -R186 ;  /* 0x00000024c3c07c23 */ /* 0x000fe200080108ba */
[----:B------:R4:W-:Y:S01]  /*13bc0*/  MUFU.EX2 R133, R187 ;  /* 0x000000bb00857308 */ /* 0x0009e20000000800 */
[----:B0-----:R-:W-:-:S01]  /*13bd0*/  FFMA.FTZ R191, R148, R6, R11 ;  /* 0x0000000694bf7223 */ /* 0x001fc2000001000b */
[--C-:B------:R-:W-:Y:S01]  /*13be0*/  FFMA.FTZ R185, R198, UR36, -R186.reuse ;  /* 0x00000024c6b97c23 */ /* 0x100fe200080108ba */
[----:B------:R-:W-:-:S01]  /*13bf0*/  FFMA.FTZ R194, R199, UR36, -R186 ;  /* 0x00000024c7c27c23 */ /* 0x000fc200080108ba */
[----:B------:R-:W-:Y:S01]  /*13c00*/  FFMA.FTZ R189, R158, UR36, -R186 ;  /* 0x000000249ebd7c23 */ /* 0x000fe200080108ba */
[----:B-1----:R-:W-:-:S01]  /*13c10*/  FADD.FTZ R191, R10, R191 ;  /* 0x000000bf0abf7221 */ /* 0x002fc20000010000 */
[--C-:B------:R-:W-:Y:S01]  /*13c20*/  FFMA.FTZ R158, R162, UR36, -R186.reuse ;  /* 0x00000024a29e7c23 */ /* 0x100fe200080108ba */
[----:B------:R-:W-:-:S01]  /*13c30*/  FFMA.FTZ R162, R166, UR36, -R186 ;  /* 0x00000024a6a27c23 */ /* 0x000fc200080108ba */
[----:B------:R-:W-:Y:S01]  /*13c40*/  MUFU.EX2 R188, R188 ;  /* 0x000000bc00bc7308 */ /* 0x000fe20000000800 */
[----:B----4-:R-:W-:Y:S01]  /*13c50*/  FSEL R187, R8, RZ, P2 ;  /* 0x000000ff08bb7208 */ /* 0x010fe20001000000 */
[----:B--2---:R-:W-:Y:S01]  /*13c60*/  FADD.FTZ R166, R14, R191 ;  /* 0x000000bf0ea67221 */ /* 0x004fe20000010000 */
[----:B------:R-:W-:-:S01]  /*13c70*/  FFMA.FTZ R170, R170, UR36, -R186 ;  /* 0x00000024aaaa7c23 */ /* 0x000fc200080108ba */
[--C-:B------:R-:W-:Y:S01]  /*13c80*/  FFMA.FTZ R171, R171, UR36, -R186.reuse ;  /* 0x00000024abab7c23 */ /* 0x100fe200080108ba */
[----:B------:R-:W-:-:S01]  /*13c90*/  FFMA.FTZ R174, R174, UR36, -R186 ;  /* 0x00000024aeae7c23 */ /* 0x000fc200080108ba */
[----:B------:R-:W-:Y:S01]  /*13ca0*/  FADD.FTZ R187, -R187, R0 ;  /* 0x00000000bbbb7221 */ /* 0x000fe20000010100 */
[----:B---3--:R-:W-:-:S01]  /*13cb0*/  FADD.FTZ R166, R15, R166 ;  /* 0x000000a60fa67221 */ /* 0x008fc20000010000 */
        /* <DEDUP_REMOVED lines=34> */
[----:B------:R-:W-:-:S03]  /*13ee0*/  FFMA.FTZ R135, R135, UR36, -R186 ;  /* 0x0000002487877c23 */ /* 0x000fc600080108ba */
[----:B-1----:R-:W-:Y:S01]  /*13ef0*/  FADD.FTZ R6, R190, R5 ;  /* 0x00000005be067221 */ /* 0x002fe20000010000 */
[----:B------:R-:W-:-:S02]  /*13f00*/  FADD.FTZ R5, R17, R166 ;  /* 0x000000a611057221 */ /* 0x000fc40000010000 */
[----:B------:R-:W1:Y:S08]  /*13f10*/  MUFU.EX2 R185, R185 ;  /* 0x000000b900b97308 */ /* 0x000e700000000800 */
[----:B------:R-:W3:Y:S08]  /*13f20*/  MUFU.EX2 R194, R194 ;  /* 0x000000c200c27308 */ /* 0x000ef00000000800 */
[----:B------:R-:W4:Y:S08]  /*13f30*/  MUFU.EX2 R170, R170 ;  /* 0x000000aa00aa7308 */ /* 0x000f300000000800 */
[----:B------:R2:W-:Y:S08]  /*13f40*/  MUFU.EX2 R0, R189 ;  /* 0x000000bd00007308 */ /* 0x0005f00000000800 */
[----:B------:R-:W5:Y:S01]  /*13f50*/  MUFU.EX2 R171, R171 ;  /* 0x000000ab00ab7308 */ /* 0x000f620000000800 */
[----:B--2---:R-:W-:-:S01]  /*13f60*/  FADD.FTZ R189, R149, R6 ;  /* 0x0000000695bd7221 */ /* 0x004fc20000010000 */
[----:B------:R-:W-:-:S03]  /*13f70*/  FADD.FTZ R6, R20, R5 ;  /* 0x0000000514067221 */ /* 0x000fc60000010000 */
[----:B0-----:R-:W-:Y:S01]  /*13f80*/  FADD.FTZ R166, R192, R189 ;  /* 0x000000bdc0a67221 */ /* 0x001fe20000010000 */
[----:B------:R-:W-:-:S02]  /*13f90*/  FADD.FTZ R5, R21, R6 ;  /* 0x0000000615057221 */ /* 0x000fc40000010000 */
[----:B------:R-:W0:Y:S01]  /*13fa0*/  MUFU.EX2 R174, R174 ;  /* 0x000000ae00ae7308 */ /* 0x000e220000000800 */
[----:B-1----:R-:W-:-:S01]  /*13fb0*/  FADD.FTZ R189, R185, R166 ;  /* 0x000000a6b9bd7221 */ /* 0x002fc20000010000 */
[----:B------:R-:W-:-:S03]  /*13fc0*/  FADD.FTZ R5, R184, R5 ;  /* 0x00000005b8057221 */ /* 0x000fc60000010000 */
[----:B---3--:R-:W-:Y:S01]  /*13fd0*/  FADD.FTZ R189, R194, R189 ;  /* 0x000000bdc2bd7221 */ /* 0x008fe20000010000 */
[----:B------:R-:W-:-:S02]  /*13fe0*/  FADD.FTZ R6, R168, R5 ;  /* 0x00000005a8067221 */ /* 0x000fc40000010000 */
[----:B------:R-:W1:Y:S01]  /*13ff0*/  MUFU.EX2 R175, R175 ;  /* 0x000000af00af7308 */ /* 0x000e620000000800 */
[----:B----4-:R-:W-:-:S01]  /*14000*/  FADD.FTZ R166, R170, R189 ;  /* 0x000000bdaaa67221 */ /* 0x010fc20000010000 */
[----:B------:R-:W-:-:S03]  /*14010*/  FADD.FTZ R5, R169, R6 ;  /* 0x00000006a9057221 */ /* 0x000fc60000010000 */
[----:B-----5:R-:W-:Y:S01]  /*14020*/  FADD.FTZ R189, R171, R166 ;  /* 0x000000a6abbd7221 */ /* 0x020fe20000010000 */
[----:B------:R-:W-:-:S02]  /*14030*/  FADD.FTZ R6, R172, R5 ;  /* 0x00000005ac067221 */ /* 0x000fc40000010000 */
        /* <DEDUP_REMOVED lines=102> */
[----:B------:R-:W-:Y:S01]  /*146a0*/  FADD.FTZ R6, R3, R6 ;  /* 0x0000000603067221 */ /* 0x000fe20000010000 */
[----:B-1----:R-:W-:-:S04]  /*146b0*/  FADD.FTZ R189, R134, R189 ;  /* 0x000000bd86bd7221 */ /* 0x002fc80000010000 */
[----:B--2---:R-:W-:Y:S01]  /*146c0*/  FADD.FTZ R5, R135, R189 ;  /* 0x000000bd87057221 */ /* 0x004fe20000010000 */
[----:B------:R-:W-:Y:S06]  /*146d0*/  @!P0 BRA `(.L_x_4447) ;  /* 0x0000000000048947 */ /* 0x000fec0003800000 */
[----:B------:R-:W-:Y:S01]  /*146e0*/  BPT.TRAP 0x1 ;  /* 0x000000040000795c */ /* 0x000fe20000300000 */
.L_x_4447:
        /* <DEDUP_REMOVED lines=151> */
.L_x_4430:
        /* <DEDUP_REMOVED lines=25> */
.L_x_4450:
[----:B------:R-:W-:-:S11]  /*151f0*/  UISETP.NE.AND UP2, UPT, UR14, 0x1, UPT ;  /* 0x000000010e00788c */ /* 0x000fd6000bf45270 */
[----:B------:R-:W-:Y:S02]  /*15200*/  @UP2 ULDC.64 UR6, c[0x0][0x9e8] ;  /* 0x00027a0000062ab9 */ /* 0x000fe40000000a00 */
[----:B------:R-:W-:-:S04]  /*15210*/  UIMAD.WIDE.U32 UR10, UR5, UR6, URZ ;  /* 0x00000006050a72a5 */ /* 0x000fc8000f8e003f */
[----:B------:R-:W-:-:S12]  /*15220*/  @UP2 USHF.R.U32.HI UR5, URZ, UR7, UR11 ;  /* 0x000000073f052299 */ /* 0x000fd8000801160b */
.L_x_4451:
[----:B------:R-:W-:-:S04]  /*15230*/  UIMAD UR5, UR5, UR14, URZ ;  /* 0x0000000e050572a4 */ /* 0x000fc8000f8e023f */
[----:B------:R-:W-:-:S04]  /*15240*/  UISETP.LT.AND UP2, UPT, UR59, UR5, UPT ;  /* 0x000000053b00728c */ /* 0x000fc8000bf41270 */
[----:B------:R-:W-:-:S12]  /*15250*/  USEL UR59, UR59, UR5, !UP2 ;  /* 0x000000053b3b7287 */ /* 0x000fd8000d000000 */
.L_x_4449:
        /* <DEDUP_REMOVED lines=10> */
[----:B------:R-:W-:-:S07]  /*15300*/  IMAD.MOV.U32 R7, RZ, RZ, R3 ;  /* 0x000000ffff077224 */ /* 0x000fce00078e0003 */
.L_x_4462:
[----:B------:R-:W-:Y:S01]  /*15310*/  ISETP.NE.AND P3, PT, RZ, UR48, PT ;  /* 0x00000030ff007c0c */ /* 0x000fe2000bf65270 */
[----:B------:R-:W-:-:S04]  /*15320*/  UISETP.NE.AND UP2, UPT, UR38, 0x1, UPT ;  /* 0x000000012600788c */ /* 0x000fc8000bf45270 */
[----:B------:R-:W-:-:S04]  /*15330*/  USEL UR44, URZ, 0x1, UP2 ;  /* 0x000000013f2c7887 */ /* 0x000fc80009000000 */
[----:B------:R-:W-:-:S04]  /*15340*/  ULOP3.LUT UR44, UR7, UR44, URZ, 0x3c, !UPT ;  /* 0x0000002c072c7292 */ /* 0x000fc8000f8e3c3f */
[----:B------:R-:W-:Y:S08]  /*15350*/  @P3 BRA `(.L_x_4453) ;  /* 0x0000000000383947 */ /* 0x000ff00003800000 */
[----:B------:R-:W-:Y:S05]  /*15360*/  @!P0 BRA `(.L_x_4454) ;  /* 0x0000000000048947 */ /* 0x000fea0003800000 */
[----:B------:R-:W-:Y:S01]  /*15370*/  BPT.TRAP 0x1 ;  /* 0x000000040000795c */ /* 0x000fe20000300000 */
.L_x_4454:
        /* <DEDUP_REMOVED lines=9> */
.L_x_4455:
[----:B-1----:R-:W-:Y:S05]  /*15410*/  @P2 BRA `(.L_x_4453) ;  /* 0x0000000000082947 */ /* 0x002fea0003800000 */
[----:B------:R-:W1:Y:S02]  /*15420*/  SYNCS.PHASECHK.TRANS64.TRYWAIT P2, [UR5+0x33430], R0 ;  /* 0x03343000ff0075a7 */ /* 0x000e640008040145 */
[----:B-1----:R-:W-:Y:S05]  /*15430*/  @!P2 BRA `(.L_x_4456) ;  /* 0x0000014000e8a947 */ /* 0x002fea0003800000 */
.L_x_4453:
        /* <DEDUP_REMOVED lines=191> */
.L_x_4458:
[----:B------:R-:W-:Y:S01]  /*16030*/  ULEA UR6, UR38, UR39, 0x3 ;  /* 0x0000002726067291 */ /* 0x000fe2000f8e183f */
[----:B------:R-:W-:-:S05]  /*16040*/  IMAD.U32 R0, RZ, RZ, UR7 ;  /* 0x00000007ff007e24 */ /* 0x000fca000f8e00ff */
[----:B------:R-:W-:-:S04]  /*16050*/  SHF.L.U32 R0, R0, 0x1f, RZ ;  /* 0x0000001f00007819 */ /* 0x000fc800000006ff */
[----:B------:R0:W1:Y:S01]  /*16060*/  SYNCS.PHASECHK.TRANS64.TRYWAIT P2, [UR6+0x33450], R0 ;  /* 0x03345000ff0075a7 */ /* 0x0000620008040146 */
[----:B------:R-:W-:Y:S05]  /*16070*/  @!P0 BRA `(.L_x_4459) ;  /* 0x0000000000048947 */ /* 0x000fea0003800000 */
[----:B------:R-:W-:Y:S01]  /*16080*/  BPT.TRAP 0x1 ;  /* 0x000000040000795c */ /* 0x000fe20000300000 */
.L_x_4459:
[----:B-1----:R-:W-:Y:S05]  /*16090*/  @P2 BRA `(.L_x_4457) ;  /* 0x0000000000082947 */ /* 0x002fea0003800000 */
[----:B------:R-:W1:Y:S02]  /*160a0*/  SYNCS.PHASECHK.TRANS64.TRYWAIT P2, [UR6+0x33450], R0 ;  /* 0x03345000ff0075a7 */ /* 0x000e640008040146 */
[----:B-1----:R-:W-:Y:S05]  /*160b0*/  @!P2 BRA `(.L_x_4460) ;  /* 0x0000013400e0a947 */ /* 0x002fea0003800000 */
.L_x_4457:
        /* <DEDUP_REMOVED lines=119> */
[----:B------:R-:W-:-:S02]  /*16830*/  IMAD.U32 R181, RZ, RZ, UR36 ;  /* 0x00000024ffb57e24 */ /* 0x000fc4000f8e00ff */
        /* <DEDUP_REMOVED lines=34> */
[----:B------:R-:W-:Y:S01]  /*16a60*/  MUFU.EX2 R7, R7 ;  /* 0x0000000700077308 */ /* 0x000fe20000000800 */
[----:B------:R-:W-:Y:S01]  /*16a70*/  IADD3 R193, -R221, 0xb, RZ ;  /* 0x0000000bddc17810 */ /* 0x000fe20007ffe1ff */
        /* <DEDUP_REMOVED lines=187> */
[----:B------:R-:W-:Y:S01]  /*17630*/  MUFU.EX2 R123, R123 ;  /* 0x0000007b007b7308 */ /* 0x000fe20000000800 */
[----:B0-----:R-:W-:-:S07]  /*17640*/  FADD.FTZ R192, R122, R191 ;  /* 0x000000bf7ac07221 */ /* 0x001fce0000010000 */
[----:B------:R-:W0:Y:S01]  /*17650*/  MUFU.EX2 R124, R124 ;  /* 0x0000007c007c7308 */ /* 0x000e220000000800 */
[----:B--2---:R-:W-:-:S07]  /*17660*/  FADD.FTZ R191, R121, R6 ;  /* 0x0000000679bf7221 */ /* 0x004fce0000010000 */
[----:B------:R-:W1:Y:S08]  /*17670*/  MUFU.EX2 R126, R126 ;  /* 0x0000007e007e7308 */ /* 0x000e700000000800 */
[----:B------:R-:W2:Y:S01]  /*17680*/  MUFU.EX2 R125, R125 ;  /* 0x0000007d007d7308 */ /* 0x000ea20000000800 */
[----:B0-----:R-:W-:-:S07]  /*17690*/  FADD.FTZ R6, R124, R191 ;  /* 0x000000bf7c067221 */ /* 0x001fce0000010000 */
[----:B------:R-:W0:Y:S01]  /*176a0*/  MUFU.EX2 R127, R127 ;  /* 0x0000007f007f7308 */ /* 0x000e220000000800 */
[----:B------:R-:W-:Y:S02]  /*176b0*/  WARPGROUP.DEPBAR.LE gsb0, 0x0 ;  /* 0x00008000000079c5 */ /* 0x000fe40000010000 */
[----:B------:R-:W-:-:S05]  /*176c0*/  WARPGROUP.ARRIVE ;  /* 0x00000000000079c5 */ /* 0x000fca0000000000 */
[----:B------:R-:W3:Y:S01]  /*176d0*/  MUFU.EX2 R128, R128 ;  /* 0x0000008000807308 */ /* 0x000ee20000000800 */
[----:B------:R-:W-:Y:S07]  /*176e0*/  QGMMA.64x192x32.F32.E4M3.E4M3 R24, R200, gdesc[UR4], R24, gsb0 ;  /* 0x02e00004c8187df3 */ /* 0x000fee0008000818 */
[----:B------:R-:W4:Y:S08]  /*176f0*/  MUFU.EX2 R130, R130 ;  /* 0x0000008200827308 */ /* 0x000f300000000800 */
        /* <DEDUP_REMOVED lines=8> */
[----:B------:R2:W-:Y:S01]  /*17780*/  @!P1 SYNCS.ARRIVE.TRANS64.RED.A1T0 RZ, [R5+URZ], RZ ;  /* 0x000000ff05ff99a7 */ /* 0x0005e2000810043f */
[----:B-1----:R-:W-:-:S04]  /*17790*/  FADD.FTZ R193, R123, R192 ;  /* 0x000000c07bc17221 */ /* 0x002fc80000010000 */
[----:B------:R-:W-:Y:S01]  /*177a0*/  FADD.FTZ R192, R126, R193 ;  /* 0x000000c17ec07221 */ /* 0x000fe20000010000 */
[----:B--2---:R-:W-:-:S03]  /*177b0*/  FADD.FTZ R5, R125, R6 ;  /* 0x000000067d057221 */ /* 0x004fc60000010000 */
[----:B0-----:R-:W-:Y:S01]  /*177c0*/  FADD.FTZ R135, R127, R192 ;  /* 0x000000c07f877221 */ /* 0x001fe20000010000 */
[----:B---3--:R-:W-:-:S03]  /*177d0*/  FADD.FTZ R6, R128, R5 ;  /* 0x0000000580067221 */ /* 0x008fc60000010000 */
[----:B----4-:R-:W-:Y:S01]  /*177e0*/  FADD.FTZ R192, R130, R135 ;  /* 0x0000008782c07221 */ /* 0x010fe20000010000 */
[----:B-----5:R-:W-:-:S03]  /*177f0*/  FADD.FTZ R5, R129, R6 ;  /* 0x0000000681057221 */ /* 0x020fc60000010000 */
[----:B------:R-:W-:Y:S01]  /*17800*/  FADD.FTZ R135, R131, R192 ;  /* 0x000000c083877221 */ /* 0x000fe20000010000 */
[----:B------:R-:W-:-:S03]  /*17810*/  FADD.FTZ R6, R132, R5 ;  /* 0x0000000584067221 */ /* 0x000fc60000010000 */
[----:B------:R-:W-:Y:S01]  /*17820*/  FADD.FTZ R135, R134, R135 ;  /* 0x0000008786877221 */ /* 0x000fe20000010000 */
[----:B------:R-:W-:-:S03]  /*17830*/  FADD.FTZ R6, R9, R6 ;  /* 0x0000000609067221 */ /* 0x000fc60000010000 */
[----:B------:R-:W-:Y:S01]  /*17840*/  FADD.FTZ R5, R133, R135 ;  /* 0x0000008785057221 */ /* 0x000fe20000010000 */
[----:B------:R-:W-:Y:S06]  /*17850*/  @!P0 BRA `(.L_x_4461) ;  /* 0x0000000000048947 */ /* 0x000fec0003800000 */
[----:B------:R-:W-:Y:S01]  /*17860*/  BPT.TRAP 0x1 ;  /* 0x000000040000795c */ /* 0x000fe20000300000 */
.L_x_4461:
        /* <DEDUP_REMOVED lines=148> */
.L_x_4452:
[----:B------:R-:W-:-:S13]  /*181b0*/  ISETP.GE.AND P2, PT, R4, UR52, PT ;  /* 0x0000003404007c0c */ /* 0x000fda000bf46270 */
[----:B------:R-:W-:Y:S05]  /*181c0*/  @!P2 BRA `(.L_x_4463) ;  /* 0x0000004800fca947 */ /* 0x000fea0003800000 */
[----:B------:R-:W-:Y:S01]  /*181d0*/  IMAD.MOV.U32 R10, RZ, RZ, R0 ;  /* 0x000000ffff0a7224 */ /* 0x000fe200078e0000 */
[----:B------:R-:W-:Y:S01]  /*181e0*/  UMOV UR7, UR44 ;  /* 0x0000002c00077c82 */ /* 0x000fe20008000000 */
[----:B------:R-:W-:Y:S01]  /*181f0*/  IMAD.MOV.U32 R7, RZ, RZ, R3 ;  /* 0x000000ffff077224 */ /* 0x000fe200078e0003 */
[----:B------:R-:W-:Y:S01]  /*18200*/  ULDC UR37, c[0x0][0x9e4] ;  /* 0x0002790000257ab9 */ /* 0x000fe20000000800 */
[----:B------:R-:W-:Y:S01]  /*18210*/  ULDC UR50, c[0x0][0x9dc] ;  /* 0x0002770000327ab9 */ /* 0x000fe20000000800 */
[----:B------:R-:W-:-:S05]  /*18220*/  ULDC UR59, c[0x0][0x9e0] ;  /* 0x00027800003b7ab9 */ /* 0x000fca0000000800 */
.L_x_4481:
[----:B------:R-:W-:Y:S01]  /*18230*/  ISETP.NE.AND P3, PT, RZ, UR48, PT ;  /* 0x00000030ff007c0c */ /* 0x000fe2000bf65270 */
[----:B------:R-:W-:-:S04]  /*18240*/  UISETP.NE.AND UP2, UPT, UR38, 0x1, UPT ;  /* 0x000000012600788c */ /* 0x000fc8000bf45270 */
[----:B------:R-:W-:-:S04]  /*18250*/  USEL UR44, URZ, 0x1, UP2 ;  /* 0x000000013f2c7887 */ /* 0x000fc80009000000 */
[----:B------:R-:W-:-:S04]  /*18260*/  ULOP3.LUT UR44, UR7, UR44, URZ, 0x3c, !UPT ;  /* 0x0000002c072c7292 */ /* 0x000fc8000f8e3c3f */
[----:B------:R-:W-:Y:S08]  /*18270*/  @P3 BRA `(.L_x_4464) ;  /* 0x0000000000383947 */ /* 0x000ff00003800000 */
[----:B------:R-:W-:Y:S05]  /*18280*/  @!P0 BRA `(.L_x_4465) ;  /* 0x0000000000048947 */ /* 0x000fea0003800000 */
[----:B------:R-:W-:Y:S01]  /*18290*/  BPT.TRAP 0x1 ;  /* 0x000000040000795c */ /* 0x000fe20000300000 */
.L_x_4465:
        /* <DEDUP_REMOVED lines=9> */
.L_x_4466:
[----:B-1----:R-:W-:Y:S05]  /*18330*/  @P2 BRA `(.L_x_4464) ;  /* 0x0000000000082947 */ /* 0x002fea0003800000 */
[----:B------:R-:W1:Y:S02]  /*18340*/  SYNCS.PHASECHK.TRANS64.TRYWAIT P2, [UR5+0x33430], R0 ;  /* 0x03343000ff0075a7 */ /* 0x000e640008040145 */
[----:B-1----:R-:W-:Y:S05]  /*18350*/  @!P2 BRA `(.L_x_4467) ;  /* 0x000001140050a947 */ /* 0x002fea0003800000 */
.L_x_4464:
        /* <DEDUP_REMOVED lines=191> */
.L_x_4469:
[----:B------:R-:W-:Y:S01]  /*18f50*/  ULEA UR6, UR38, UR39, 0x3 ;  /* 0x0000002726067291 */ /* 0x000fe2000f8e183f */
[----:B------:R-:W-:-:S05]  /*18f60*/  IMAD.U32 R0, RZ, RZ, UR7 ;  /* 0x00000007ff007e24 */ /* 0x000fca000f8e00ff */
[----:B------:R-:W-:-:S04]  /*18f70*/  SHF.L.U32 R0, R0, 0x1f, RZ ;  /* 0x0000001f00007819 */ /* 0x000fc800000006ff */
[----:B------:R0:W1:Y:S01]  /*18f80*/  SYNCS.PHASECHK.TRANS64.TRYWAIT P2, [UR6+0x33450], R0 ;  /* 0x03345000ff0075a7 */ /* 0x0000620008040146 */
[----:B------:R-:W-:Y:S05]  /*18f90*/  @!P0 BRA `(.L_x_4470) ;  /* 0x0000000000048947 */ /* 0x000fea0003800000 */
[----:B------:R-:W-:Y:S01]  /*18fa0*/  BPT.TRAP 0x1 ;  /* 0x000000040000795c */ /* 0x000fe20000300000 */
.L_x_4470:
[----:B-1----:R-:W-:Y:S05]  /*18fb0*/  @P2 BRA `(.L_x_4468) ;  /* 0x0000000000082947 */ /* 0x002fea0003800000 */
[----:B------:R-:W1:Y:S02]  /*18fc0*/  SYNCS.PHASECHK.TRANS64.TRYWAIT P2, [UR6+0x33450], R0 ;  /* 0x03345000ff0075a7 */ /* 0x000e640008040146 */
[----:B-1----:R-:W-:Y:S05]  /*18fd0*/  @!P2 BRA `(.L_x_4471) ;  /* 0x000001080048a947 */ /* 0x002fea0003800000 */
.L_x_4468:
        /* <DEDUP_REMOVED lines=12> */
[----:B------:R-:W-:Y:S01]  /*190a0*/  UIMAD UR10, UR38, 0x780, UR6 ;  /* 0x00000780260a78a4 */ /* 0x000fe2000f8e0206 */
[----:B------:R-:W-:-:S05]  /*190b0*/  @!P1 LEA R0, R0, UR39, 0x3 ;  /* 0x0000002700009c11 */ /* 0x000fca000f8e18ff */
[----:B------:R-:W-:Y:S01]  /*190c0*/  @!P1 VIADD R0, R0, 0x33440 ;  /* 0x0003344000009836 */ /* 0x000fe20000000000 */
[----:B------:R-:W-:Y:S02]  /*190d0*/  UMOV UR6, UR10 ;  /* 0x0000000a00067c82 */ /* 0x000fe40008000000 */
[----:B------:R-:W-:Y:S01]  /*190e0*/  QGMMA.64x192x32.F32.E4M3.E4M3 R24, R216, gdesc[UR4], R24, gsb0 ;  /* 0x02e00004d8187df3 */ /* 0x000fe20008000818 */
[----:B------:R-:W-:Y:S01]  /*190f0*/  UIADD3 UR6, UR10, 0x180, URZ ;  /* 0x000001800a067890 */ /* 0x000fe2000fffe03f */
[----:B------:R-:W-:Y:S01]  /*19100*/  @!P1 PRMT R0, RZ, 0x654, R0 ;  /* 0x00000654ff009816 */ /* 0x000fe20000000000 */
[----:B------:R-:W-:Y:S01]  /*19110*/  UMOV UR7, 0xc0000010 ;  /* 0xc000001000077882 */ /* 0x000fe20000000000 */
[----:B--2---:R-:W-:-:S04]  /*19120*/  SHF.R.U32.HI R8, RZ, 0x7, R8 ;  /* 0x00000007ff087819 */ /* 0x004fc80000011608 */
[----:B------:R-:W-:Y:S01]  /*19130*/  IADD3 R9, -R8, 0xb, RZ ;  /* 0x0000000b08097810 */ /* 0x000fe20007ffe1ff */
[----:B------:R-:W-:-:S04]  /*19140*/  VIADD R8, R15, 0x1 ;  /* 0x000000010f087836 */ /* 0x000fc80000000000 */
[----:B------:R-:W-:-:S05]  /*19150*/  IMAD R8, R23, -0x2, R8 ;  /* 0xfffffffe17087824 */ /* 0x000fca00078e0208 */
[----:B------:R-:W-:-:S05]  /*19160*/  IADD3 R12, -R18, R8, R19 ;  /* 0x00000008120c7210 */ /* 0x000fca0007ffe113 */
[----:B------:R-:W-:Y:S01]  /*19170*/  VIADD R13, R12, UR59 ;  /* 0x0000003b0c0d7c36 */ /* 0x000fe20008000000 */
        /* <DEDUP_REMOVED lines=45> */
.L_x_4474:
[----:B------:R-:W-:-:S05]  /*19450*/  IMAD.U32 R20, RZ, RZ, UR37 ;  /* 0x00000025ff147e24 */ /* 0x000fca000f8e00ff */
[----:B------:R-:W-:-:S13]  /*19460*/  ISETP.NE.AND P2, PT, R20, 0x1, PT ;  /* 0x000000011400780c */ /* 0x000fda0003f45270 */
[----:B------:R-:W0:Y:S02]  /*19470*/  @P2 LDC.64 R8, c[0x0][0x9e8] ;  /* 0x00027a00ff082b82 */ /* 0x000e240000000a00 */
[----:B0-----:R-:W-:-:S05]  /*19480*/  @P2 IMAD.HI.U32 R8, R17, R8, RZ ;  /* 0x0000000811082227 */ /* 0x001fca00078e00ff */
[----:B------:R-:W-:-:S07]  /*19490*/  @P2 SHF.R.U32.HI R17, RZ, R9, R8 ;  /* 0x00000009ff112219 */ /* 0x000fce0000011608 */
.L_x_4475:
[----:B------:R-:W-:Y:S05]  /*194a0*/  BSYNC B0 ;  /* 0x0000000000007941 */ /* 0x000fea0003800000 */
.L_x_4473:
[----:B------:R-:W-:-:S05]  /*194b0*/  IMAD R8, R17, R20, R0 ;  /* 0x0000001411087224 */ /* 0x000fca00078e0200 */
[----:B------:R-:W-:Y:S02]  /*194c0*/  VIADDMNMX R11, R8, R20, R11, PT ;  /* 0x00000014080b7246 */ /* 0x000fe4000380010b */
[----:B------:R-:W-:-:S07]  /*194d0*/  VIMNMX R3, R3, R8, !PT ;  /* 0x0000000803037248 */ /* 0x000fce0007fe0100 */
.L_x_4472:
[----:B------:R-:W2:Y:S01]  /*194e0*/  LDL.LU R17, [R1+0x2d0] ;  /* 0x0002d00001117983 */ /* 0x000ea20000300800 */
[C---:B------:R-:W-:Y:S02]  /*194f0*/  ISETP.GE.AND P3, PT, R15.reuse, 0x2, PT ;  /* 0x000000020f00780c */ /* 0x040fe40003f66270 */
[C---:B------:R-:W-:Y:S02]  /*19500*/  ISETP.GE.AND P2, PT, R15.reuse, 0x9, PT ;  /* 0x000000090f00780c */ /* 0x040fe40003f46270 */
[----:B------:R-:W-:Y:S02]  /*19510*/  ISETP.GE.AND P4, PT, R15, 0xa, PT ;  /* 0x0000000a0f00780c */ /* 0x000fe40003f86270 */
[----:B------:R-:W-:Y:S02]  /*19520*/  LOP3.LUT R2, R2, 0xfffffffe, RZ, 0xc0, !PT ;  /* 0xfffffffe02027812 */ /* 0x000fe400078ec0ff */
[----:B--2---:R-:W-:-:S05]  /*19530*/  LOP3.LUT R17, R17, 0xdfffffff, RZ, 0xc0, !PT ;  /* 0xdfffffff11117812 */ /* 0x004fca00078ec0ff */
[----:B------:R-:W-:Y:S02]  /*19540*/  @P3 LOP3.LUT R17, R17, 0x20000000, RZ, 0xfc, !PT ;  /* 0x2000000011113812 */ /* 0x000fe400078efcff */
[----:B------:R-:W-:Y:S02]  /*19550*/  ISETP.GT.AND P3, PT, R3, 0x1, !P3 ;  /* 0x000000010300780c */ /* 0x000fe40005f64270 */
        /* <DEDUP_REMOVED lines=243> */
.L_x_4478:
[----:B------:R-:W-:-:S05]  /*1a490*/  IMAD.U32 R11, RZ, RZ, UR37 ;  /* 0x00000025ff0b7e24 */ /* 0x000fca000f8e00ff */
[----:B------:R-:W-:-:S13]  /*1a4a0*/  ISETP.NE.AND P6, PT, R11, 0x1, PT ;  /* 0x000000010b00780c */ /* 0x000fda0003fc5270 */
[----:B------:R-:W0:Y:S02]  /*1a4b0*/  @P6 LDC.64 R8, c[0x0][0x9e8] ;  /* 0x00027a00ff086b82 */ /* 0x000e240000000a00 */
[----:B0-----:R-:W-:-:S05]  /*1a4c0*/  @P6 IMAD.HI.U32 R8, R3, R8, RZ ;  /* 0x0000000803086227 */ /* 0x001fca00078e00ff */
[----:B------:R-:W-:-:S07]  /*1a4d0*/  @P6 SHF.R.U32.HI R3, RZ, R9, R8 ;  /* 0x00000009ff036219 */ /* 0x000fce0000011608 */
.L_x_4479:
[----:B------:R-:W-:Y:S05]  /*1a4e0*/  BSYNC B0 ;  /* 0x0000000000007941 */ /* 0x000fea0003800000 */
.L_x_4477:
[----:B------:R-:W-:-:S05]  /*1a4f0*/  IMAD R0, R3, R11, R0 ;  /* 0x0000000b03007224 */ /* 0x000fca00078e0200 */
[----:B------:R-:W-:Y:S02]  /*1a500*/  VIADDMNMX R13, R0, R11, R13, PT ;  /* 0x0000000b000d7246 */ /* 0x000fe4000380010d */
[----:B------:R-:W-:-:S07]  /*1a510*/  VIMNMX R12, R12, R0, !PT ;  /* 0x000000000c0c7248 */ /* 0x000fce0007fe0100 */
.L_x_4476:
        /* <DEDUP_REMOVED lines=502> */
.L_x_4480:
        /* <DEDUP_REMOVED lines=148> */
.L_x_4463:
[----:B------:R-:W-:Y:S06]  /*1cdc0*/  BAR.ARV 0x8, 0x180 ;  /* 0x0206000000007b1d */ /* 0x000fec0000002000 */
[----:B------:R-:W-:Y:S05]  /*1cdd0*/  @!P0 BRA `(.L_x_4482) ;  /* 0x0000000000048947 */ /* 0x000fea0003800000 */
[----:B------:R-:W-:Y:S01]  /*1cde0*/  BPT.TRAP 0x1 ;  /* 0x000000040000795c */ /* 0x000fe20000300000 */
.L_x_4482:
[----:B------:R-:W-:Y:S01]  /*1cdf0*/  ULEA UR12, UR38, UR39, 0x3 ;  /* 0x00000027260c7291 */ /* 0x000fe2000f8e183f */
[----:B------:R-:W-:-:S05]  /*1ce00*/  IMAD.U32 R4, RZ, RZ, UR44 ;  /* 0x0000002cff047e24 */ /* 0x000fca000f8e00ff */
[----:B------:R-:W-:-:S04]  /*1ce10*/  SHF.L.U32 R4, R4, 0x1f, RZ ;  /* 0x0000001f04047819 */ /* 0x000fc800000006ff */
[----:B------:R0:W1:Y:S01]  /*1ce20*/  SYNCS.PHASECHK.TRANS64.TRYWAIT P1, [UR12+0x33450], R4 ;  /* 0x03345004ff0075a7 */ /* 0x000062000802014c */
[----:B------:R-:W-:Y:S05]  /*1ce30*/  @!P0 BRA `(.L_x_4483) ;  /* 0x0000000000048947 */ /* 0x000fea0003800000 */
[----:B------:R-:W-:Y:S01]  /*1ce40*/  BPT.TRAP 0x1 ;  /* 0x000000040000795c */ /* 0x000fe20000300000 */
.L_x_4483:
[----:B-1----:R-:W-:Y:S05]  /*1ce50*/  @P1 BRA `(.L_x_4484) ;  /* 0x0000000000081947 */ /* 0x002fea0003800000 */
[----:B------:R-:W1:Y:S02]  /*1ce60*/  SYNCS.PHASECHK.TRANS64.TRYWAIT P1, [UR12+0x33450], R4 ;  /* 0x03345004ff0075a7 */ /* 0x000e64000802014c */
[----:B-1----:R-:W-:Y:S05]  /*1ce70*/  @!P1 BRA `(.L_x_4485) ;  /* 0x000000c800b89947 */ /* 0x002fea0003800000 */
.L_x_4484:
        /* <DEDUP_REMOVED lines=12> */
[----:B------:R-:W-:Y:S02]  /*1cf40*/  @UP0 USHF.R.S32.HI UR9, URZ, 0x1f, UR53 ;  /* 0x0000001f3f090899 */ /* 0x000fe40008011435 */
[----:B------:R-:W-:Y:S01]  /*1cf50*/  UMOV UR6, UR8 ;  /* 0x0000000800067c82 */ /* 0x000fe20008000000 */
[----:B------:R-:W-:Y:S01]  /*1cf60*/  @UP0 ULDC.64 UR10, c[0x0][0x9c8] ;  /* 0x00027200000a0ab9 */ /* 0x000fe20000000a00 */
[----:B------:R-:W-:Y:S01]  /*1cf70*/  QGMMA.64x192x32.F32.E4M3.E4M3 R24, R216, gdesc[UR4], R24, gsb0 ;  /* 0x02e00004d8187df3 */ /* 0x000fe20008000818 */
[----:B------:R-:W-:Y:S01]  /*1cf80*/  UIADD3 UR6, UR8, 0x180, URZ ;  /* 0x0000018008067890 */ /* 0x000fe2000fffe03f */
[----:B------:R-:W-:Y:S01]  /*1cf90*/  UMOV UR7, 0xc0000010 ;  /* 0xc000001000077882 */ /* 0x000fe20000000000 */
[----:B------:R-:W-:Y:S02]  /*1cfa0*/  @UP0 UIMAD UR9, UR9, UR10, URZ ;  /* 0x0000000a090902a4 */ /* 0x000fe4000f8e023f */
[----:B------:R-:W-:Y:S02]  /*1cfb0*/  @UP0 USHF.R.S32.HI UR13, URZ, 0x1f, UR54 ;  /* 0x0000001f3f0d0899 */ /* 0x000fe40008011436 */
[----:B------:R-:W-:Y:S01]  /*1cfc0*/  @UP0 UIMAD UR9, UR53, UR11, UR9 ;  /* 0x0000000b350902a4 */ /* 0x000fe2000f8e0209 */
[----:B------:R-:W-:-:S02]  /*1cfd0*/  WARPGROUP.DEPBAR.LE gsb0, 0x0 ;  /* 0x00008000000079c5 */ /* 0x000fc40000010000 */
[----:B------:R-:W-:-:S10]  /*1cfe0*/  WARPGROUP.ARRIVE ;  /* 0x00000000000079c5 */ /* 0x000fd40000000000 */
[----:B------:R-:W-:Y:S01]  /*1cff0*/  QGMMA.64x192x32.F32.E4M3.E4M3 R24, R212, gdesc[UR4], R24, gsb0 ;  /* 0x02e00004d4187df3 */ /* 0x000fe20008000818 */
[----:B------:R-:W-:Y:S01]  /*1d000*/  UIADD3 UR6, UR8, 0x300, URZ ;  /* 0x0000030008067890 */ /* 0x000fe2000fffe03f */
[----:B------:R-:W-:Y:S01]  /*1d010*/  UMOV UR7, 0xc0000010 ;  /* 0xc000001000077882 */ /* 0x000fe20000000000 */
[----:B------:R-:W-:Y:S02]  /*1d020*/  WARPGROUP.DEPBAR.LE gsb0, 0x0 ;  /* 0x00008000000079c5 */ /* 0x000fe40000010000 */
[----:B------:R-:W-:-:S15]  /*1d030*/  WARPGROUP.ARRIVE ;  /* 0x00000000000079c5 */ /* 0x000fde0000000000 */
[----:B------:R-:W-:Y:S01]  /*1d040*/  QGMMA.64x192x32.F32.E4M3.E4M3 R24, R208, gdesc[UR4], R24, gsb0 ;  /* 0x02e00004d0187df3 */ /* 0x000fe20008000818 */
[----:B------:R-:W-:-:S03]  /*1d050*/  @UP0 UIMAD.WIDE.U32 UR6, UR53, UR10, URZ ;  /* 0x0000000a350602a5 */ /* 0x000fc6000f8e003f */
[----:B------:R-:W-:Y:S01]  /*1d060*/  @UP0 ULDC.64 UR10, c[0x0][0x9d0] ;  /* 0x00027400000a0ab9 */ /* 0x000fe20000000a00 */
[----:B------:R-:W-:Y:S02]  /*1d070*/  @UP0 UIADD3 UR7, UR7, UR9, URZ ;  /* 0x0000000907070290 */ /* 0x000fe4000fffe03f */
[----:B------:R-:W-:Y:S02]  /*1d080*/  @UP0 UIMAD UR9, UR13, UR10, URZ ;  /* 0x0000000a0d0902a4 */ /* 0x000fe4000f8e023f */
[----:B------:R-:W-:Y:S02]  /*1d090*/  @UP0 UIMAD.WIDE.U32 UR6, UR54, UR10, UR6 ;  /* 0x0000000a360602a5 */ /* 0x000fe4000f8e0006 */
[----:B------:R-:W-:Y:S02]  /*1d0a0*/  @UP0 UIMAD UR9, UR54, UR11, UR9 ;  /* 0x0000000b360902a4 */ /* 0x000fe4000f8e0209 */
[----:B------:R-:W-:Y:S02]  /*1d0b0*/  @UP0 ULEA UR4, UP1, UR6, UR4, 0x2 ;  /* 0x0000000406040291 */ /* 0x000fe4000f82103f */
[----:B------:R-:W-:-:S04]  /*1d0c0*/  @UP0 UIADD3 UR7, UR7, UR9, URZ ;  /* 0x0000000907070290 */ /* 0x000fc8000fffe03f */
[----:B------:R-:W-:Y:S01]  /*1d0d0*/  @UP0 ULEA.HI.X UR5, UR6, UR5, UR7, 0x2, UP1 ;  /* 0x0000000506050291 */ /* 0x000fe200088f1407 */
[----:B------:R-:W-:-:S05]  /*1d0e0*/  IMAD.U32 R8, RZ, RZ, UR4 ;  /* 0x00000004ff087e24 */ /* 0x000fca000f8e00ff */
[----:B------:R-:W-:-:S05]  /*1d0f0*/  IMAD.U32 R9, RZ, RZ, UR5 ;  /* 0x00000005ff097e24 */ /* 0x000fca000f8e00ff */
[----:B------:R1:W2:Y:S01]  /*1d100*/  @P1 LDG.E R7, desc[UR46][R8.64] ;  /* 0x0000002e08071981 */ /* 0x0002a2000c1e1900 */
[----:B------:R-:W-:Y:S01]  /*1d110*/  UIADD3 UR6, UR8, 0x480, URZ ;  /* 0x0000048008067890 */ /* 0x000fe2000fffe03f */
[----:B------:R-:W-:Y:S01]  /*1d120*/  UMOV UR7, 0xc0000010 ;  /* 0xc000001000077882 */ /* 0x000fe20000000000 */
        /* <DEDUP_REMOVED lines=44> */
.L_x_4486:
        /* <DEDUP_REMOVED lines=106> */
.L_x_4384:
[----:B------:R-:W0:Y:S08]  /*1da90*/  S2UR UR49, SR_CgaCtaId ;  /* 0x00000000003179c3 */ /* 0x000e300000008800 */
[----:B------:R-:W-:Y:S06]  /*1daa0*/  BAR.SYNC.DEFER_BLOCKING 0x5, 0x180 ;  /* 0x0146000000007b1d */ /* 0x000fec0000010000 */
[----:B------:R-:W-:Y:S01]  /*1dab0*/  UMOV UR39, 0x400 ;  /* 0x0000040000277882 */ /* 0x000fe20000000000 */
[----:B------:R-:W-:Y:S01]  /*1dac0*/  BSSY B0, `(.L_x_4487) ;  /* 0x0000318000007945 */ /* 0x000fe20003800000 */
[----:B0-----:R-:W-:-:S09]  /*1dad0*/  ULEA UR39, UR49, UR39, 0x18 ;  /* 0x0000002731277291 */ /* 0x001fd2000f8ec03f */
[----:B------:R-:W0:Y:S02]  /*1dae0*/  LDS.128 R24, [UR39+0x334d0] ;  /* 0x0334d027ff187984 */ /* 0x000e240008000c00 */
        /* <DEDUP_REMOVED lines=10> */
[----:B------:R-:W-:-:S05]  /*1db90*/  IMAD.X R7, RZ, RZ, UR7, P0 ;  /* 0x00000007ff077e24 */ /* 0x000fca00080e06ff */
[----:B------:R0:W2:Y:S01]  /*1dba0*/  LDG.E.CONSTANT R3, desc[UR46][R6.64] ;  /* 0x0000002e06037981 */ /* 0x0000a2000c1e9900 */
[----:B------:R-:W1:Y:S01]  /*1dbb0*/  S2UR UR4, SR_SWINHI ;  /* 0x00000000000479c3 */ /* 0x000e620000002f00 */
[----:B------:R-:W-:Y:S02]  /*1dbc0*/  F2FP.BF16.F32.PACK_AB R29, R29, R0 ;  /* 0x000000001d1d723e */ /* 0x000fe400000010ff */
[----:B------:R-:W-:Y:S02]  /*1dbd0*/  F2FP.BF16.F32.PACK_AB R110, R110, R35 ;  /* 0x000000236e6e723e */ /* 0x000fe400000010ff */
[----:B------:R-:W-:Y:S02]  /*1dbe0*/  F2FP.BF16.F32.PACK_AB R111, R111, R34 ;  /* 0x000000226f6f723e */ /* 0x000fe400000010ff */
[----:B------:R-:W-:Y:S02]  /*1dbf0*/  LOP3.LUT P0, R0, R17, 0x3, RZ, 0xc0, !PT ;  /* 0x0000000311007812 */ /* 0x000fe4000780c0ff */
[----:B------:R-:W-:-:S02]  /*1dc00*/  F2FP.BF16.F32.PACK_AB R10, R11, R10 ;  /* 0x0000000a0b0a723e */ /* 0x000fc400000010ff */
[----:B------:R-:W-:Y:S02]  /*1dc10*/  F2FP.BF16.F32.PACK_AB R36, R36, R65 ;  /* 0x000000412424723e */ /* 0x000fe400000010ff */
[----:B------:R-:W-:Y:S02]  /*1dc20*/  ISETP.EQ.OR P0, PT, R0, 0x3, !P0 ;  /* 0x000000030000780c */ /* 0x000fe40004702670 */
[----:B------:R-:W-:Y:S02]  /*1dc30*/  F2FP.BF16.F32.PACK_AB R58, R58, R59 ;  /* 0x0000003b3a3a723e */ /* 0x000fe400000010ff */
[----:B------:R-:W-:Y:S02]  /*1dc40*/  SEL R0, R10, R29, P0 ;  /* 0x0000001d0a007207 */ /* 0x000fe40000000000 */
[----:B------:R-:W-:Y:S02]  /*1dc50*/  SEL R17, R29, R10, P0 ;  /* 0x0000000a1d117207 */ /* 0x000fe40000000000 */
[----:B------:R-:W-:-:S02]  /*1dc60*/  F2FP.BF16.F32.PACK_AB R13, R13, R32 ;  /* 0x000000200d0d723e */ /* 0x000fc400000010ff */
[----:B------:R-:W-:Y:S01]  /*1dc70*/  F2FP.BF16.F32.PACK_AB R12, R12, R33 ;  /* 0x000000210c0c723e */ /* 0x000fe200000010ff */
[----:B------:R-:W-:Y:S01]  /*1dc80*/  UMOV UR6, UR39 ;  /* 0x0000002700067c82 */ /* 0x000fe20008000000 */
[----:B-1----:R-:W-:Y:S01]  /*1dc90*/  UMOV UR7, UR4 ;  /* 0x0000000400077c82 */ /* 0x002fe20008000000 */
[----:B------:R-:W-:Y:S01]  /*1dca0*/  F2FP.BF16.F32.PACK_AB R31, R118, R31 ;  /* 0x0000001f761f723e */ /* 0x000fe200000010ff */
[----:B0-----:R-:W-:Y:S01]  /*1dcb0*/  IMAD.U32 R6, RZ, RZ, UR6 ;  /* 0x00000006ff067e24 */ /* 0x001fe2000f8e00ff */
[----:B------:R-:W-:Y:S01]  /*1dcc0*/  F2FP.BF16.F32.PACK_AB R30, R119, R30 ;  /* 0x0000001e771e723e */ /* 0x000fe200000010ff */
[----:B------:R-:W-:Y:S01]  /*1dcd0*/  IMAD.U32 R7, RZ, RZ, UR7 ;  /* 0x00000007ff077e24 */ /* 0x000fe2000f8e00ff */
[----:B------:R-:W-:Y:S01]  /*1dce0*/  F2FP.BF16.F32.PACK_AB R44, R44, R73 ;  /* 0x000000492c2c723e */ /* 0x000fe200000010ff */
[----:B------:R-:W-:Y:S01]  /*1dcf0*/  ULDC.64 UR6, c[0x0][0xc00] ;  /* 0x0003000000067ab9 */ /* 0x000fe20000000a00 */
[----:B------:R-:W-:Y:S01]  /*1dd00*/  F2FP.BF16.F32.PACK_AB R15, R15, R40 ;  /* 0x000000280f0f723e */ /* 0x000fe200000010ff */
[----:B------:R-:W-:Y:S01]  /*1dd10*/  IMAD.WIDE R34, R236, 0x2, R6 ;  /* 0x00000002ec227825 */ /* 0x000fe200078e0206 */
[----:B------:R-:W-:Y:S01]  /*1dd20*/  F2FP.BF16.F32.PACK_AB R28, R28, R57 ;  /* 0x000000391c1c723e */ /* 0x000fe200000010ff */
[----:B------:R-:W-:Y:S01]  /*1dd30*/  UISETP.NE.U32.AND UP0, UPT, UR6, URZ, UPT ;  /* 0x0000003f0600728c */ /* 0x000fe2000bf05070 */
[----:B------:R-:W-:-:S02]  /*1dd40*/  F2FP.BF16.F32.PACK_AB R61, R61, R80 ;  /* 0x000000503d3d723e */ /* 0x000fc400000010ff */
[C---:B------:R-:W-:Y:S01]  /*1dd50*/  IADD3 R65, P1, R34.reuse, 0x40, RZ ;  /* 0x0000004022417810 */ /* 0x040fe20007f3e0ff */
[----:B------:R-:W-:Y:S01]  /*1dd60*/  UISETP.NE.AND.EX UP0, UPT, UR7, URZ, UPT, UP0 ;  /* 0x0000003f0700728c */ /* 0x000fe2000bf05300 */
[C---:B------:R-:W-:Y:S02]  /*1dd70*/  IADD3 R59, P2, R34.reuse, 0x20, RZ ;  /* 0x00000020223b7810 */ /* 0x040fe40007f5e0ff */
[----:B------:R-:W-:Y:S01]  /*1dd80*/  LOP3.LUT R10, R65, 0x380, RZ, 0xc0, !PT ;  /* 0x00000380410a7812 */ /* 0x000fe200078ec0ff */
[----:B------:R-:W-:Y:S01]  /*1dd90*/  ULDC.64 UR6, c[0x0][0xc00] ;  /* 0x0003000000067ab9 */ /* 0x000fe20000000a00 */
[----:B------:R-:W-:Y:S01]  /*1dda0*/  IADD3 R67, P3, R34, 0x60, RZ ;  /* 0x0000006022437810 */ /* 0x000fe20007f7e0ff */
[--C-:B------:R-:W-:Y:S01]  /*1ddb0*/  IMAD.X R33, RZ, RZ, R35.reuse, P2 ;  /* 0x000000ffff217224 */ /* 0x100fe200010e0623 */
[----:B------:R-:W-:Y:S01]  /*1ddc0*/  SHF.R.U64 R10, R10, 0x3, RZ ;  /* 0x000000030a0a7819 */ /* 0x000fe200000012ff */
[----:B------:R-:W-:Y:S01]  /*1ddd0*/  UIMAD.WIDE UR6, UR61, 0x4, UR6 ;  /* 0x000000043d0678a5 */ /* 0x000fe2000f8e0206 */
[----:B------:R-:W-:Y:S01]  /*1dde0*/  IADD3 R73, P4, R34, 0x4020, RZ ;  /* 0x0000402022497810 */ /* 0x000fe20007f9e0ff */
[----:B------:R-:W-:Y:S01]  /*1ddf0*/  IMAD.X R29, RZ, RZ, R35, P3 ;  /* 0x000000ffff1d7224 */ /* 0x000fe200018e0623 */
[----:B------:R-:W-:-:S02]  /*1de00*/  F2FP.BF16.F32.PACK_AB R62, R71, R62 ;  /* 0x0000003e473e723e */ /* 0x000fc400000010ff */
[----:B------:R-:W-:Y:S01]  /*1de10*/  SEL R40, R13, R12, P0 ;  /* 0x0000000c0d287207 */ /* 0x000fe20000000000 */
[--C-:B------:R-:W-:Y:S01]  /*1de20*/  IMAD.X R25, RZ, RZ, R35.reuse, P4 ;  /* 0x000000ffff197224 */ /* 0x100fe200020e0623 */
[----:B------:R-:W-:Y:S02]  /*1de30*/  SEL R39, R12, R13, P0 ;  /* 0x0000000d0c277207 */ /* 0x000fe40000000000 */
[----:B------:R-:W-:Y:S02]  /*1de40*/  SEL R80, R31, R30, P0 ;  /* 0x0000001e1f507207 */ /* 0x000fe40000000000 */
[----:B------:R-:W-:Y:S01]  /*1de50*/  SEL R57, R30, R31, P0 ;  /* 0x0000001f1e397207 */ /* 0x000fe20000000000 */
[----:B------:R-:W-:Y:S01]  /*1de60*/  IMAD.X R31, RZ, RZ, R35, P1 ;  /* 0x000000ffff1f7224 */ /* 0x000fe200008e0623 */
[----:B------:R-:W-:Y:S02]  /*1de70*/  IADD3 R71, P5, R34, 0x4000, RZ ;  /* 0x0000400022477810 */ /* 0x000fe40007fbe0ff */
[----:B------:R-:W-:-:S02]  /*1de80*/  LOP3.LUT R12, R67, 0x380, RZ, 0xc0, !PT ;  /* 0x00000380430c7812 */ /* 0x000fc400078ec0ff */
[----:B------:R-:W-:Y:S01]  /*1de90*/  LOP3.LUT R30, R10, R65, RZ, 0x3c, !PT ;  /* 0x000000410a1e7212 */ /* 0x000fe200078e3cff */
[--C-:B------:R-:W-:Y:S01]  /*1dea0*/  IMAD.X R27, RZ, RZ, R35.reuse, P5 ;  /* 0x000000ffff1b7224 */ /* 0x100fe200028e0623 */
[----:B------:R-:W-:Y:S02]  /*1deb0*/  IADD3 R75, P2, R34, 0x4040, RZ ;  /* 0x00004040224b7810 */ /* 0x000fe40007f5e0ff */
[----:B------:R-:W-:Y:S02]  /*1dec0*/  LOP3.LUT R10, R73, 0x380, RZ, 0xc0, !PT ;  /* 0x00000380490a7812 */ /* 0x000fe400078ec0ff */
[----:B------:R-:W-:Y:S01]  /*1ded0*/  F2FP.BF16.F32.PACK_AB R37, R37, R56 ;  /* 0x000000382525723e */ /* 0x000fe200000010ff */
[----:B------:R-:W-:Y:S01]  /*1dee0*/  IMAD.X R19, RZ, RZ, R35, P2 ;  /* 0x000000ffff137224 */ /* 0x000fe200010e0623 */
[----:B------:R-:W-:Y:S02]  /*1def0*/  SHF.R.U64 R12, R12, 0x3, RZ ;  /* 0x000000030c0c7819 */ /* 0x000fe400000012ff */
[----:B------:R-:W-:-:S02]  /*1df00*/  F2FP.BF16.F32.PACK_AB R79, R79, R54 ;  /* 0x000000364f4f723e */ /* 0x000fc400000010ff */
[----:B------:R-:W-:Y:S02]  /*1df10*/  SHF.R.U64 R10, R10, 0x3, RZ ;  /* 0x000000030a0a7819 */ /* 0x000fe400000012ff */
[----:B------:R-:W-:Y:S02]  /*1df20*/  F2FP.BF16.F32.PACK_AB R14, R14, R41 ;  /* 0x000000290e0e723e */ /* 0x000fe400000010ff */
[----:B------:R-:W-:Y:S02]  /*1df30*/  F2FP.BF16.F32.PACK_AB R105, R84, R105 ;  /* 0x000000695469723e */ /* 0x000fe400000010ff */
[----:B------:R-:W-:Y:S02]  /*1df40*/  SEL R54, R37, R28, P0 ;  /* 0x0000001c25367207 */ /* 0x000fe40000000000 */
[----:B------:R-:W-:Y:S02]  /*1df50*/  IADD3 R83, P5, R34, 0x8020, RZ ;  /* 0x0000802022537810 */ /* 0x000fe40007fbe0ff */
[----:B------:R-:W-:-:S02]  /*1df60*/  SEL R37, R28, R37, P0 ;  /* 0x000000251c257207 */ /* 0x000fc40000000000 */
[C---:B------:R-:W-:Y:S01]  /*1df70*/  IADD3 R77, P1, R34.reuse, 0x4060, RZ ;  /* 0x00004060224d7810 */ /* 0x040fe20007f3e0ff */
[----:B------:R-:W-:Y:S01]  /*1df80*/  IMAD.X R13, RZ, RZ, R35, P5 ;  /* 0x000000ffff0d7224 */ /* 0x000fe200028e0623 */
[----:B------:R-:W-:Y:S02]  /*1df90*/  IADD3 R84, P2, R34, 0x8060, RZ ;  /* 0x0000806022547810 */ /* 0x000fe40007f5e0ff */
[----:B------:R-:W-:Y:S02]  /*1dfa0*/  LOP3.LUT R28, R12, R67, RZ, 0x3c, !PT ;  /* 0x000000430c1c7212 */ /* 0x000fe400078e3cff */
[----:B------:R-:W-:Y:S02]  /*1dfb0*/  LOP3.LUT R12, R75, 0x380, RZ, 0xc0, !PT ;  /* 0x000003804b0c7812 */ /* 0x000fe400078ec0ff */
[----:B------:R-:W-:Y:S02]  /*1dfc0*/  LOP3.LUT R24, R10, R73, RZ, 0x3c, !PT ;  /* 0x000000490a187212 */ /* 0x000fe400078e3cff */
[----:B------:R-:W-:-:S02]  /*1dfd0*/  SEL R42, R15, R14, P0 ;  /* 0x0000000e0f2a7207 */ /* 0x000fc40000000000 */
[----:B------:R-:W-:Y:S02]  /*1dfe0*/  SEL R41, R14, R15, P0 ;  /* 0x0000000f0e297207 */ /* 0x000fe40000000000 */
[----:B------:R-:W-:Y:S02]  /*1dff0*/  LOP3.LUT R11, R34, 0x380, RZ, 0xc0, !PT ;  /* 0x00000380220b7812 */ /* 0x000fe400078ec0ff */
[----:B------:R-:W-:Y:S02]  /*1e000*/  LOP3.LUT R10, R83, 0x380, RZ, 0xc0, !PT ;  /* 0x00000380530a7812 */ /* 0x000fe400078ec0ff */
[----:B------:R-:W-:Y:S02]  /*1e010*/  LOP3.LUT R14, R77, 0x380, RZ, 0xc0, !PT ;  /* 0x000003804d0e7812 */ /* 0x000fe400078ec0ff */
[----:B------:R-:W-:Y:S02]  /*1e020*/  LOP3.LUT R65, R84, 0x380, RZ, 0xc0, !PT ;  /* 0x0000038054417812 */ /* 0x000fe400078ec0ff */
[----:B------:R-:W-:-:S02]  /*1e030*/  F2FP.BF16.F32.PACK_AB R45, R45, R64 ;  /* 0x000000402d2d723e */ /* 0x000fc400000010ff */
[----:B------:R-:W-:Y:S02]  /*1e040*/  F2FP.BF16.F32.PACK_AB R21, R21, R48 ;  /* 0x000000301515723e */ /* 0x000fe400000010ff */
[----:B------:R-:W-:Y:S02]  /*1e050*/  F2FP.BF16.F32.PACK_AB R20, R20, R49 ;  /* 0x000000311414723e */ /* 0x000fe400000010ff */
[----:B------:R-:W-:Y:S02]  /*1e060*/  SHF.R.U64 R12, R12, 0x3, RZ ;  /* 0x000000030c0c7819 */ /* 0x000fe400000012ff */
[----:B------:R-:W-:Y:S02]  /*1e070*/  F2FP.BF16.F32.PACK_AB R53, R53, R72 ;  /* 0x000000483535723e */ /* 0x000fe400000010ff */
[----:B------:R-:W-:Y:S02]  /*1e080*/  SHF.R.U64 R11, R11, 0x3, RZ ;  /* 0x000000030b0b7819 */ /* 0x000fe400000012ff */
[----:B------:R-:W-:-:S02]  /*1e090*/  SHF.R.U64 R10, R10, 0x3, RZ ;  /* 0x000000030a0a7819 */ /* 0x000fc400000012ff */
[----:B------:R-:W-:Y:S02]  /*1e0a0*/  SHF.R.U64 R14, R14, 0x3, RZ ;  /* 0x000000030e0e7819 */ /* 0x000fe400000012ff */
[----:B------:R-:W-:Y:S02]  /*1e0b0*/  SHF.R.U64 R65, R65, 0x3, RZ ;  /* 0x0000000341417819 */ /* 0x000fe400000012ff */
[----:B------:R-:W-:Y:S02]  /*1e0c0*/  F2FP.BF16.F32.PACK_AB R52, R52, R81 ;  /* 0x000000513434723e */ /* 0x000fe400000010ff */
[----:B------:R-:W-:Y:S02]  /*1e0d0*/  SEL R56, R45, R36, P0 ;  /* 0x000000242d387207 */ /* 0x000fe40000000000 */
[----:B------:R-:W-:Y:S02]  /*1e0e0*/  F2FP.BF16.F32.PACK_AB R8, R85, R8 ;  /* 0x000000085508723e */ /* 0x000fe400000010ff */
[----:B------:R-:W-:-:S02]  /*1e0f0*/  SEL R48, R21, R20, P0 ;  /* 0x0000001415307207 */ /* 0x000fc40000000000 */
[----:B------:R-:W-:Y:S01]  /*1e100*/  SEL R43, R20, R21, P0 ;  /* 0x00000015142b7207 */ /* 0x000fe20000000000 */
[--C-:B------:R-:W-:Y:S01]  /*1e110*/  IMAD.X R21, RZ, RZ, R35.reuse, P1 ;  /* 0x000000ffff157224 */ /* 0x100fe200008e0623 */
[----:B------:R-:W-:Y:S02]  /*1e120*/  SEL R45, R36, R45, P0 ;  /* 0x0000002d242d7207 */ /* 0x000fe40000000000 */
[C---:B------:R-:W-:Y:S02]  /*1e130*/  IADD3 R81, P3, R34.reuse, 0x8000, RZ ;  /* 0x0000800022517810 */ /* 0x040fe40007f7e0ff */
[----:B------:R-:W-:Y:S02]  /*1e140*/  IADD3 R82, P4, R34, 0x8040, RZ ;  /* 0x0000804022527810 */ /* 0x000fe40007f9e0ff */
[----:B------:R-:W-:Y:S01]  /*1e150*/  LOP3.LUT R18, R12, R75, RZ, 0x3c, !PT ;  /* 0x0000004b0c127212 */ /* 0x000fe200078e3cff */
[----:B------:R-:W-:Y:S01]  /*1e160*/  IMAD.X R15, RZ, RZ, R35, P3 ;  /* 0x000000ffff0f7224 */ /* 0x000fe200018e0623 */
[----:B------:R-:W-:-:S02]  /*1e170*/  F2FP.BF16.F32.PACK_AB R69, R69, R88 ;  /* 0x000000584545723e */ /* 0x000fc400000010ff */
[----:B------:R-:W-:Y:S02]  /*1e180*/  F2FP.BF16.F32.PACK_AB R60, R60, R89 ;  /* 0x000000593c3c723e */ /* 0x000fe400000010ff */
[----:B------:R-:W-:Y:S02]  /*1e190*/  SEL R36, R53, R44, P0 ;  /* 0x0000002c35247207 */ /* 0x000fe40000000000 */
[----:B------:R-:W-:Y:S01]  /*1e1a0*/  LOP3.LUT R34, R11, R34, RZ, 0x3c, !PT ;  /* 0x000000220b227212 */ /* 0x000fe200078e3cff */
[----:B------:R-:W-:Y:S01]  /*1e1b0*/  IMAD.X R11, RZ, RZ, R35, P2 ;  /* 0x000000ffff0b7224 */ /* 0x000fe200010e0623 */
[----:B------:R-:W-:Y:S02]  /*1e1c0*/  LOP3.LUT R12, R10, R83, RZ, 0x3c, !PT ;  /* 0x000000530a0c7212 */ /* 0x000fe400078e3cff */
[----:B------:R-:W-:Y:S02]  /*1e1d0*/  SEL R53, R44, R53, P0 ;  /* 0x000000352c357207 */ /* 0x000fe40000000000 */
[----:B------:R-:W-:-:S02]  /*1e1e0*/  LOP3.LUT R20, R14, R77, RZ, 0x3c, !PT ;  /* 0x0000004d0e147212 */ /* 0x000fc400078e3cff */
[----:B------:R-:W-:Y:S02]  /*1e1f0*/  LOP3.LUT R10, R65, R84, RZ, 0x3c, !PT ;  /* 0x00000054410a7212 */ /* 0x000fe400078e3cff */
[----:B------:R-:W-:Y:S02]  /*1e200*/  F2FP.BF16.F32.PACK_AB R9, R100, R9 ;  /* 0x000000096409723e */ /* 0x000fe400000010ff */
[----:B------:R-:W-:Y:S02]  /*1e210*/  F2FP.BF16.F32.PACK_AB R68, R68, R97 ;  /* 0x000000614444723e */ /* 0x000fe400000010ff */
[----:B------:R-:W-:Y:S02]  /*1e220*/  SEL R44, R61, R52, P0 ;  /* 0x000000343d2c7207 */ /* 0x000fe40000000000 */
[----:B------:R-:W-:Y:S02]  /*1e230*/  F2FP.BF16.F32.PACK_AB R133, R133, R134 ;  /* 0x000000868585723e */ /* 0x000fe400000010ff */
[----:B------:R-:W-:-:S02]  /*1e240*/  F2FP.BF16.F32.PACK_AB R132, R131, R132 ;  /* 0x000000848384723e */ /* 0x000fc400000010ff */
[----:B------:R-:W-:Y:S02]  /*1e250*/  SEL R61, R52, R61, P0 ;  /* 0x0000003d343d7207 */ /* 0x000fe40000000000 */
[----:B------:R-:W-:Y:S02]  /*1e260*/  SEL R64, R8, R105, P0 ;  /* 0x0000006908407207 */ /* 0x000fe40000000000 */
[----:B------:R-:W-:Y:S02]  /*1e270*/  F2FP.BF16.F32.PACK_AB R129, R129, R130 ;  /* 0x000000828181723e */ /* 0x000fe400000010ff */
[----:B------:R-:W-:Y:S02]  /*1e280*/  F2FP.BF16.F32.PACK_AB R128, R127, R128 ;  /* 0x000000807f80723e */ /* 0x000fe400000010ff */
[----:B------:R-:W-:Y:S02]  /*1e290*/  SEL R52, R69, R60, P0 ;  /* 0x0000003c45347207 */ /* 0x000fe40000000000 */
[----:B------:R-:W-:-:S02]  /*1e2a0*/  SEL R105, R105, R8, P0 ;  /* 0x0000000869697207 */ /* 0x000fc40000000000 */
[----:B------:R-:W-:Y:S02]  /*1e2b0*/  F2FP.BF16.F32.PACK_AB R125, R125, R126 ;  /* 0x0000007e7d7d723e */ /* 0x000fe400000010ff */
[----:B------:R-:W-:Y:S02]  /*1e2c0*/  F2FP.BF16.F32.PACK_AB R124, R123, R124 ;  /* 0x0000007c7b7c723e */ /* 0x000fe400000010ff */
[----:B------:R-:W-:Y:S02]  /*1e2d0*/  SEL R69, R60, R69, P0 ;  /* 0x000000453c457207 */ /* 0x000fe40000000000 */
[----:B------:R-:W-:Y:S02]  /*1e2e0*/  LOP3.LUT R8, R59, 0x380, RZ, 0xc0, !PT ;  /* 0x000003803b087812 */ /* 0x000fe400078ec0ff */
[----:B------:R-:W-:Y:S02]  /*1e2f0*/  MOV R75, R20 ;  /* 0x00000014004b7202 */ /* 0x000fe40000000f00 */
[----:B------:R-:W-:-:S02]  /*1e300*/  F2FP.BF16.F32.PACK_AB R121, R121, R122 ;  /* 0x0000007a7979723e */ /* 0x000fc400000010ff */
[----:B------:R-:W-:Y:S02]  /*1e310*/  F2FP.BF16.F32.PACK_AB R120, R117, R120 ;  /* 0x000000787578723e */ /* 0x000fe400000010ff */
[----:B------:R-:W-:Y:S02]  /*1e320*/  F2FP.BF16.F32.PACK_AB R63, R70, R63 ;  /* 0x0000003f463f723e */ /* 0x000fe400000010ff */
[----:B------:R-:W-:Y:S02]  /*1e330*/  SEL R60, R9, R68, P0 ;  /* 0x00000044093c7207 */ /* 0x000fe40000000000 */
[----:B------:R-:W-:Y:S01]  /*1e340*/  SEL R49, R68, R9, P0 ;  /* 0x0000000944317207 */ /* 0x000fe20000000000 */
[----:B------:R-:W-:Y:S01]  /*1e350*/  IMAD.X R9, RZ, RZ, R35, P4 ;  /* 0x000000ffff097224 */ /* 0x000fe200020e0623 */
[----:B------:R-:W-:Y:S02]  /*1e360*/  MOV R21, R10 ;  /* 0x0000000a00157202 */ /* 0x000fe40000000f00 */
[----:B------:R-:W-:-:S02]  /*1e370*/  F2FP.BF16.F32.PACK_AB R109, R109, R116 ;  /* 0x000000746d6d723e */ /* 0x000fc400000010ff */
[----:B------:R-:W-:Y:S02]  /*1e380*/  F2FP.BF16.F32.PACK_AB R108, R101, R108 ;  /* 0x0000006c656c723e */ /* 0x000fe400000010ff */
[----:B------:R-:W-:Y:S02]  /*1e390*/  SEL R68, R133, R132, P0 ;  /* 0x0000008485447207 */ /* 0x000fe40000000000 */
[----:B------:R-:W-:Y:S02]  /*1e3a0*/  SEL R133, R132, R133, P0 ;  /* 0x0000008584857207 */ /* 0x000fe40000000000 */
[----:B------:R-:W-:Y:S02]  /*1e3b0*/  SEL R70, R129, R128, P0 ;  /* 0x0000008081467207 */ /* 0x000fe40000000000 */
[----:B------:R-:W-:Y:S02]  /*1e3c0*/  SEL R129, R128, R129, P0 ;  /* 0x0000008180817207 */ /* 0x000fe40000000000 */
[----:B------:R-:W-:-:S02]  /*1e3d0*/  SEL R72, R125, R124, P0 ;  /* 0x0000007c7d487207 */ /* 0x000fc40000000000 */
[----:B------:R-:W-:Y:S02]  /*1e3e0*/  SHF.R.U64 R8, R8, 0x3, RZ ;  /* 0x0000000308087819 */ /* 0x000fe400000012ff */
        /* <DEDUP_REMOVED lines=11> */
[----:B------:R-:W-:Y:S02]  /*1e4a0*/  LOP3.LUT R32, R8, R59, RZ, 0x3c, !PT ;  /* 0x0000003b08207212 */ /* 0x000fe400078e3cff */
[----:B------:R-:W-:Y:S02]  /*1e4b0*/  F2FP.BF16.F32.PACK_AB R51, R94, R51 ;  /* 0x000000335e33723e */ /* 0x000fe400000010ff */
[----:B------:R-:W-:Y:S02]  /*1e4c0*/  F2FP.BF16.F32.PACK_AB R46, R95, R46 ;  /* 0x0000002e5f2e723e */ /* 0x000fe400000010ff */
[----:B------:R-:W-:Y:S02]  /*1e4d0*/  SEL R58, R55, R50, P0 ;  /* 0x00000032373a7207 */ /* 0x000fe40000000000 */
[----:B------:R-:W-:Y:S02]  /*1e4e0*/  LOP3.LUT R8, R71, 0x380, RZ, 0xc0, !PT ;  /* 0x0000038047087812 */ /* 0x000fe400078ec0ff */
[----:B------:R-:W-:-:S02]  /*1e4f0*/  SEL R55, R50, R55, P0 ;  /* 0x0000003732377207 */ /* 0x000fc40000000000 */
[----:B------:R-:W-:Y:S02]  /*1e500*/  F2FP.BF16.F32.PACK_AB R47, R102, R47 ;  /* 0x0000002f662f723e */ /* 0x000fe400000010ff */
[----:B------:R-:W-:Y:S02]  /*1e510*/  F2FP.BF16.F32.PACK_AB R38, R103, R38 ;  /* 0x000000266726723e */ /* 0x000fe400000010ff */
[----:B------:R-:W-:Y:S02]  /*1e520*/  F2FP.BF16.F32.PACK_AB R93, R93, R112 ;  /* 0x000000705d5d723e */ /* 0x000fe400000010ff */
[----:B------:R-:W-:Y:S02]  /*1e530*/  F2FP.BF16.F32.PACK_AB R92, R92, R113 ;  /* 0x000000715c5c723e */ /* 0x000fe400000010ff */
[----:B------:R-:W-:Y:S02]  /*1e540*/  SEL R50, R51, R46, P0 ;  /* 0x0000002e33327207 */ /* 0x000fe40000000000 */
[----:B------:R-:W-:-:S02]  /*1e550*/  SHF.R.U64 R8, R8, 0x3, RZ ;  /* 0x0000000308087819 */ /* 0x000fc400000012ff */
[----:B------:R-:W-:Y:S02]  /*1e560*/  SEL R51, R46, R51, P0 ;  /* 0x000000332e337207 */ /* 0x000fe40000000000 */
[----:B------:R-:W-:Y:S02]  /*1e570*/  MOV R77, R18 ;  /* 0x00000012004d7202 */ /* 0x000fe40000000f00 */
[----:B------:R-:W-:Y:S02]  /*1e580*/  SEL R46, R47, R38, P0 ;  /* 0x000000262f2e7207 */ /* 0x000fe40000000000 */
[----:B------:R-:W-:Y:S02]  /*1e590*/  SEL R66, R93, R92, P0 ;  /* 0x0000005c5d427207 */ /* 0x000fe40000000000 */
[----:B------:R-:W-:Y:S02]  /*1e5a0*/  SEL R47, R38, R47, P0 ;  /* 0x0000002f262f7207 */ /* 0x000fe40000000000 */
[----:B------:R-:W-:-:S02]  /*1e5b0*/  SEL R93, R92, R93, P0 ;  /* 0x0000005d5c5d7207 */ /* 0x000fc40000000000 */
[----:B------:R-:W-:Y:S02]  /*1e5c0*/  SEL R38, R110, R111, P0 ;  /* 0x0000006f6e267207 */ /* 0x000fe40000000000 */
[----:B------:R-:W-:Y:S02]  /*1e5d0*/  LOP3.LUT R26, R8, R71, RZ, 0x3c, !PT ;  /* 0x00000047081a7212 */ /* 0x000fe400078e3cff */
[----:B------:R-:W-:Y:S02]  /*1e5e0*/  SEL R111, R111, R110, P0 ;  /* 0x0000006e6f6f7207 */ /* 0x000fe40000000000 */
[----:B------:R-:W-:Y:S02]  /*1e5f0*/  LOP3.LUT R8, R81, 0x380, RZ, 0xc0, !PT ;  /* 0x0000038051087812 */ /* 0x000fe400078ec0ff */
[----:B------:R-:W-:Y:S02]  /*1e600*/  LOP3.LUT R59, R82, 0x380, RZ, 0xc0, !PT ;  /* 0x00000380523b7812 */ /* 0x000fe400078ec0ff */
[----:B------:R-:W-:-:S02]  /*1e610*/  SHF.R.U64 R8, R8, 0x3, RZ ;  /* 0x0000000308087819 */ /* 0x000fc400000012ff */
[----:B------:R-:W-:Y:S02]  /*1e620*/  SHF.R.U64 R59, R59, 0x3, RZ ;  /* 0x000000033b3b7819 */ /* 0x000fe400000012ff */
[----:B------:R-:W-:Y:S02]  /*1e630*/  LOP3.LUT R14, R8, R81, RZ, 0x3c, !PT ;  /* 0x00000051080e7212 */ /* 0x000fe400078e3cff */
[----:B------:R-:W-:Y:S02]  /*1e640*/  LOP3.LUT R8, R59, R82, RZ, 0x3c, !PT ;  /* 0x000000523b087212 */ /* 0x000fe400078e3cff */
[----:B------:R-:W-:Y:S01]  /*1e650*/  MOV R84, R34 ;  /* 0x0000002200547202 */ /* 0x000fe20000000f00 */
[----:B--2---:R0:W-:Y:S01]  /*1e660*/  SHFL.IDX PT, R10, R0, R3, 0x1c1f ;  /* 0x001c1f03000a7589 */ /* 0x0041e200000e0000 */
[----:B------:R-:W-:Y:S02]  /*1e670*/  MOV R59, R8 ;  /* 0x00000008003b7202 */ /* 0x000fe40000000f00 */
[----:B------:R-:W-:Y:S01]  /*1e680*/  MOV R73, R14 ;  /* 0x0000000e00497202 */ /* 0x000fe20000000f00 */
[----:B------:R-:W-:Y:S01]  /*1e690*/  SHFL.IDX PT, R68, R68, R3, 0x1c1f ;  /* 0x001c1f0344447589 */ /* 0x000fe200000e0000 */
[----:B------:R-:W-:-:S02]  /*1e6a0*/  MOV R71, R12 ;  /* 0x0000000c00477202 */ /* 0x000fc40000000f00 */
[----:B------:R-:W-:Y:S01]  /*1e6b0*/  MOV R83, R32 ;  /* 0x0000002000537202 */ /* 0x000fe20000000f00 */
[----:B------:R-:W-:Y:S01]  /*1e6c0*/  SHFL.IDX PT, R40, R40, R3, 0x1c1f ;  /* 0x001c1f0328287589 */ /* 0x000fe200000e0000 */
[----:B------:R-:W-:Y:S02]  /*1e6d0*/  MOV R82, R26 ;  /* 0x0000001a00527202 */ /* 0x000fe40000000f00 */
[----:B0-----:R-:W-:Y:S01]  /*1e6e0*/  LOP3.LUT R0, R3, 0x2, RZ, 0x3c, !PT ;  /* 0x0000000203007812 */ /* 0x001fe200078e3cff */
[----:B------:R-:W-:Y:S01]  /*1e6f0*/  SHFL.IDX PT, R70, R70, R3, 0x1c1f ;  /* 0x001c1f0346467589 */ /* 0x000fe200000e0000 */
[----:B------:R-:W-:Y:S02]  /*1e700*/  MOV R81, R24 ;  /* 0x0000001800517202 */ /* 0x000fe40000000f00 */
[----:B------:R-:W-:Y:S01]  /*1e710*/  MOV R67, R30 ;  /* 0x0000001e00437202 */ /* 0x000fe20000000f00 */
[----:B------:R-:W0:Y:S01]  /*1e720*/  SHFL.IDX PT, R17, R17, R0, 0x1c1f ;  /* 0x001c1f0011117589 */ /* 0x000e2200000e0000 */
[----:B------:R-:W-:-:S02]  /*1e730*/  MOV R65, R28 ;  /* 0x0000001c00417202 */ /* 0x000fc40000000f00 */
[----:B------:R-:W-:Y:S01]  /*1e740*/  PLOP3.LUT P2, PT, PT, PT, UP0, 0x80, 0x0 ;  /* 0x000000000000781c */ /* 0x000fe20003f4f008 */
[----:B------:R-:W1:Y:S04]  /*1e750*/  SHFL.IDX PT, R133, R133, R0, 0x1c1f ;  /* 0x001c1f0085857589 */ /* 0x000e6800000e0000 */
[----:B------:R-:W2:Y:S04]  /*1e760*/  SHFL.IDX PT, R39, R39, R0, 0x1c1f ;  /* 0x001c1f0027277589 */ /* 0x000ea800000e0000 */
[----:B------:R-:W3:Y:S04]  /*1e770*/  SHFL.IDX PT, R129, R129, R0, 0x1c1f ;  /* 0x001c1f0081817589 */ /* 0x000ee800000e0000 */
[----:B------:R-:W-:Y:S04]  /*1e780*/  SHFL.IDX PT, R42, R42, R3, 0x1c1f ;  /* 0x001c1f032a2a7589 */ /* 0x000fe800000e0000 */
[----:B------:R-:W-:Y:S04]  /*1e790*/  SHFL.IDX PT, R72, R72, R3, 0x1c1f ;  /* 0x001c1f0348487589 */ /* 0x000fe800000e0000 */
[----:B------:R-:W4:Y:S01]  /*1e7a0*/  SHFL.IDX PT, R41, R41, R0, 0x1c1f ;  /* 0x001c1f0029297589 */ /* 0x000f2200000e0000 */
[----:B0-----:R-:W-:-:S02]  /*1e7b0*/  SEL R8, R10, R17, P0 ;  /* 0x000000110a087207 */ /* 0x001fc40000000000 */
[----:B------:R-:W-:Y:S01]  /*1e7c0*/  SEL R10, R17, R10, P0 ;  /* 0x0000000a110a7207 */ /* 0x000fe20000000000 */
[----:B------:R-:W0:Y:S01]  /*1e7d0*/  SHFL.IDX PT, R125, R125, R0, 0x1c1f ;  /* 0x001c1f007d7d7589 */ /* 0x000e2200000e0000 */
[----:B-1----:R-:W-:Y:S01]  /*1e7e0*/  SEL R9, R68, R133, P0 ;  /* 0x0000008544097207 */ /* 0x002fe20000000000 */
[----:B------:R-:W-:Y:S01]  /*1e7f0*/  BAR.SYNC.DEFER_BLOCKING 0x1, 0x100 ;  /* 0x0044000000007b1d */ /* 0x000fe20000010000 */
[----:B------:R-:W-:Y:S02]  /*1e800*/  SEL R11, R133, R68, P0 ;  /* 0x00000044850b7207 */ /* 0x000fe40000000000 */
[----:B--2---:R-:W-:Y:S02]  /*1e810*/  SEL R12, R40, R39, P0 ;  /* 0x00000027280c7207 */ /* 0x004fe40000000000 */
[----:B------:R-:W-:Y:S01]  /*1e820*/  SEL R14, R39, R40, P0 ;  /* 0x00000028270e7207 */ /* 0x000fe20000000000 */
[----:B------:R-:W-:Y:S01]  /*1e830*/  UMOV UR4, URZ ;  /* 0x0000003f00047c82 */ /* 0x000fe20008000000 */
[----:B---3--:R-:W-:Y:S01]  /*1e840*/  SEL R13, R70, R129, P0 ;  /* 0x00000081460d7207 */ /* 0x008fe20000000000 */
[----:B------:R-:W-:Y:S01]  /*1e850*/  SHFL.IDX PT, R48, R48, R3, 0x1c1f ;  /* 0x001c1f0330307589 */ /* 0x000fe200000e0000 */
[----:B------:R-:W-:Y:S01]  /*1e860*/  SEL R15, R129, R70, P0 ;  /* 0x00000046810f7207 */ /* 0x000fe20000000000 */
[----:B------:R-:W-:Y:S01]  /*1e870*/  ULDC UR8, c[0x0][0xa88] ;  /* 0x0002a20000087ab9 */ /* 0x000fe20000000800 */
[----:B------:R-:W1:Y:S01]  /*1e880*/  LDC R17, c[0x0][0xbe8] ;  /* 0x0002fa00ff117b82 */ /* 0x000e620000000800 */
[----:B------:R-:W-:Y:S04]  /*1e890*/  SHFL.IDX PT, R74, R74, R3, 0x1c1f ;  /* 0x001c1f034a4a7589 */ /* 0x000fe800000e0000 */
[----:B------:R-:W2:Y:S01]  /*1e8a0*/  SHFL.IDX PT, R43, R43, R0, 0x1c1f ;  /* 0x001c1f002b2b7589 */ /* 0x000ea200000e0000 */
[----:B----4-:R-:W-:-:S02]  /*1e8b0*/  SEL R24, R42, R41, P0 ;  /* 0x000000292a187207 */ /* 0x010fc40000000000 */
[----:B------:R-:W-:Y:S01]  /*1e8c0*/  SEL R26, R41, R42, P0 ;  /* 0x0000002a291a7207 */ /* 0x000fe20000000000 */
[----:B------:R-:W3:Y:S01]  /*1e8d0*/  SHFL.IDX PT, R121, R121, R0, 0x1c1f ;  /* 0x001c1f0079797589 */ /* 0x000ee200000e0000 */
[----:B0-----:R-:W-:Y:S02]  /*1e8e0*/  SEL R25, R72, R125, P0 ;  /* 0x0000007d48197207 */ /* 0x001fe40000000000 */
[----:B------:R-:W-:Y:S01]  /*1e8f0*/  SEL R27, R125, R72, P0 ;  /* 0x000000487d1b7207 */ /* 0x000fe20000000000 */
[----:B------:R-:W-:Y:S04]  /*1e900*/  SHFL.IDX PT, R54, R54, R3, 0x1c1f ;  /* 0x001c1f0336367589 */ /* 0x000fe800000e0000 */
[----:B------:R-:W-:Y:S04]  /*1e910*/  SHFL.IDX PT, R76, R76, R3, 0x1c1f ;  /* 0x001c1f034c4c7589 */ /* 0x000fe800000e0000 */
[----:B------:R-:W0:Y:S04]  /*1e920*/  SHFL.IDX PT, R37, R37, R0, 0x1c1f ;  /* 0x001c1f0025257589 */ /* 0x000e2800000e0000 */
[----:B------:R-:W4:Y:S04]  /*1e930*/  SHFL.IDX PT, R109, R109, R0, 0x1c1f ;  /* 0x001c1f006d6d7589 */ /* 0x000f2800000e0000 */
[----:B------:R-:W-:Y:S01]  /*1e940*/  SHFL.IDX PT, R56, R56, R3, 0x1c1f ;  /* 0x001c1f0338387589 */ /* 0x000fe200000e0000 */
[----:B--2---:R-:W-:-:S02]  /*1e950*/  SEL R28, R48, R43, P0 ;  /* 0x0000002b301c7207 */ /* 0x004fc40000000000 */
[----:B------:R-:W-:Y:S01]  /*1e960*/  SEL R30, R43, R48, P0 ;  /* 0x000000302b1e7207 */ /* 0x000fe20000000000 */
[----:B------:R-:W-:Y:S01]  /*1e970*/  SHFL.IDX PT, R78, R78, R3, 0x1c1f ;  /* 0x001c1f034e4e7589 */ /* 0x000fe200000e0000 */
[----:B---3--:R-:W-:Y:S02]  /*1e980*/  SEL R29, R74, R121, P0 ;  /* 0x000000794a1d7207 */ /* 0x008fe40000000000 */
[----:B------:R-:W-:Y:S01]  /*1e990*/  SEL R31, R121, R74, P0 ;  /* 0x0000004a791f7207 */ /* 0x000fe20000000000 */
[----:B------:R-:W2:Y:S04]  /*1e9a0*/  SHFL.IDX PT, R45, R45, R0, 0x1c1f ;  /* 0x001c1f002d2d7589 */ /* 0x000ea800000e0000 */
[----:B------:R-:W3:Y:S04]  /*1e9b0*/  SHFL.IDX PT, R63, R63, R0, 0x1c1f ;  /* 0x001c1f003f3f7589 */ /* 0x000ee800000e0000 */
[----:B------:R2:W-:Y:S01]  /*1e9c0*/  SHFL.IDX PT, R18, R36, R3, 0x1c1f ;  /* 0x001c1f0324127589 */ /* 0x0005e200000e0000 */
[----:B0-----:R-:W-:-:S02]  /*1e9d0*/  SEL R32, R54, R37, P0 ;  /* 0x0000002536207207 */ /* 0x001fc40000000000 */
[----:B------:R-:W-:Y:S01]  /*1e9e0*/  SEL R34, R37, R54, P0 ;  /* 0x0000003625227207 */ /* 0x000fe20000000000 */
[----:B------:R-:W-:Y:S01]  /*1e9f0*/  SHFL.IDX PT, R62, R62, R3, 0x1c1f ;  /* 0x001c1f033e3e7589 */ /* 0x000fe200000e0000 */
[----:B----4-:R-:W-:Y:S02]  /*1ea00*/  SEL R33, R76, R109, P0 ;  /* 0x0000006d4c217207 */ /* 0x010fe40000000000 */
[----:B------:R-:W-:Y:S01]  /*1ea10*/  SEL R35, R109, R76, P0 ;  /* 0x0000004c6d237207 */ /* 0x000fe20000000000 */
[----:B------:R-:W0:Y:S04]  /*1ea20*/  SHFL.IDX PT, R53, R53, R0, 0x1c1f ;  /* 0x001c1f0035357589 */ /* 0x000e2800000e0000 */
[----:B------:R-:W4:Y:S04]  /*1ea30*/  SHFL.IDX PT, R79, R79, R0, 0x1c1f ;  /* 0x001c1f004f4f7589 */ /* 0x000f2800000e0000 */
[----:B------:R-:W-:Y:S01]  /*1ea40*/  SHFL.IDX PT, R44, R44, R3, 0x1c1f ;  /* 0x001c1f032c2c7589 */ /* 0x000fe200000e0000 */
[----:B--2---:R-:W-:-:S03]  /*1ea50*/  SEL R36, R56, R45, P0 ;  /* 0x0000002d38247207 */ /* 0x004fc60000000000 */
[----:B------:R-:W-:Y:S01]  /*1ea60*/  SHFL.IDX PT, R58, R58, R3, 0x1c1f ;  /* 0x001c1f033a3a7589 */ /* 0x000fe200000e0000 */
[----:B---3--:R-:W-:Y:S02]  /*1ea70*/  SEL R37, R78, R63, P0 ;  /* 0x0000003f4e257207 */ /* 0x008fe40000000000 */
[----:B------:R-:W-:Y:S01]  /*1ea80*/  SEL R39, R63, R78, P0 ;  /* 0x0000004e3f277207 */ /* 0x000fe20000000000 */
[----:B------:R-:W2:Y:S04]  /*1ea90*/  SHFL.IDX PT, R61, R61, R0, 0x1c1f ;  /* 0x001c1f003d3d7589 */ /* 0x000ea800000e0000 */
[----:B------:R-:W3:Y:S04]  /*1eaa0*/  SHFL.IDX PT, R55, R55, R0, 0x1c1f ;  /* 0x001c1f0037377589 */ /* 0x000ee800000e0000 */
[----:B------:R-:W-:Y:S04]  /*1eab0*/  SHFL.IDX PT, R52, R52, R3, 0x1c1f ;  /* 0x001c1f0334347589 */ /* 0x000fe800000e0000 */
[----:B------:R-:W-:Y:S04]  /*1eac0*/  SHFL.IDX PT, R50, R50, R3, 0x1c1f ;  /* 0x001c1f0332327589 */ /* 0x000fe800000e0000 */
[----:B------:R-:W1:Y:S04]  /*1ead0*/  SHFL.IDX PT, R69, R69, R0, 0x1c1f ;  /* 0x001c1f0045457589 */ /* 0x000e6800000e0000 */
[----:B------:R-:W1:Y:S04]  /*1eae0*/  SHFL.IDX PT, R51, R51, R0, 0x1c1f ;  /* 0x001c1f0033337589 */ /* 0x000e6800000e0000 */
[----:B------:R-:W-:Y:S04]  /*1eaf0*/  SHFL.IDX PT, R60, R60, R3, 0x1c1f ;  /* 0x001c1f033c3c7589 */ /* 0x000fe800000e0000 */
[----:B------:R-:W-:Y:S04]  /*1eb00*/  SHFL.IDX PT, R64, R64, R3, 0x1c1f ;  /* 0x001c1f0340407589 */ /* 0x000fe800000e0000 */
[----:B------:R-:W-:Y:S04]  /*1eb10*/  SHFL.IDX PT, R46, R46, R3, 0x1c1f ;  /* 0x001c1f032e2e7589 */ /* 0x000fe800000e0000 */
[----:B------:R-:W1:Y:S04]  /*1eb20*/  SHFL.IDX PT, R49, R49, R0, 0x1c1f ;  /* 0x001c1f0031317589 */ /* 0x000e6800000e0000 */
[----:B------:R-:W-:Y:S04]  /*1eb30*/  SHFL.IDX PT, R105, R105, R0, 0x1c1f ;  /* 0x001c1f0069697589 */ /* 0x000fe800000e0000 */
[----:B------:R-:W1:Y:S04]  /*1eb40*/  SHFL.IDX PT, R47, R47, R0, 0x1c1f ;  /* 0x001c1f002f2f7589 */ /* 0x000e6800000e0000 */
[----:B------:R-:W-:Y:S04]  /*1eb50*/  SHFL.IDX PT, R66, R66, R3, 0x1c1f ;  /* 0x001c1f0342427589 */ /* 0x000fe800000e0000 */
[----:B------:R0:W-:Y:S04]  /*1eb60*/  SHFL.IDX PT, R19, R38, R3, 0x1c1f ;  /* 0x001c1f0326137589 */ /* 0x0001e800000e0000 */
[----:B------:R-:W-:Y:S04]  /*1eb70*/  SHFL.IDX PT, R93, R93, R0, 0x1c1f ;  /* 0x001c1f005d5d7589 */ /* 0x000fe800000e0000 */
[----:B------:R-:W-:Y:S01]  /*1eb80*/  SHFL.IDX PT, R20, R111, R0, 0x1c1f ;  /* 0x001c1f006f147589 */ /* 0x000fe200000e0000 */
[----:B0-----:R-:W-:-:S03]  /*1eb90*/  SEL R38, R45, R56, P0 ;  /* 0x000000382d267207 */ /* 0x001fc60000000000 */
[----:B------:R-:W-:Y:S04]  /*1eba0*/  SHFL.IDX PT, R80, R80, R3, 0x1c1f ;  /* 0x001c1f0350507589 */ /* 0x000fe800000e0000 */
[----:B------:R-:W0:Y:S04]  /*1ebb0*/  SHFL.IDX PT, R57, R57, R0, 0x1c1f ;  /* 0x001c1f0039397589 */ /* 0x000e2800000e0000 */
[----:B------:R4:W-:Y:S04]  /*1ebc0*/  STSM.16.M88.4 [R84], R8 ;  /* 0x0000000854007844 */ /* 0x0009e80000000200 */
[----:B------:R2:W-:Y:S04]  /*1ebd0*/  STSM.16.M88.4 [R83], R12 ;  /* 0x0000000c53007844 */ /* 0x0005e80000000200 */
[----:B------:R1:W-:Y:S04]  /*1ebe0*/  STSM.16.M88.4 [R67], R24 ;  /* 0x0000001843007844 */ /* 0x0003e80000000200 */
[----:B------:R0:W-:Y:S01]  /*1ebf0*/  STSM.16.M88.4 [R65], R28 ;  /* 0x0000001c41007844 */ /* 0x0001e20000000200 */
[----:B----4-:R-:W-:-:S03]  /*1ec00*/  SEL R8, R18, R53, P0 ;  /* 0x0000003512087207 */ /* 0x010fc60000000000 */
[----:B------:R-:W-:Y:S01]  /*1ec10*/  STSM.16.M88.4 [R82], R32 ;  /* 0x0000002052007844 */ /* 0x000fe20000000200 */
[----:B------:R-:W-:Y:S02]  /*1ec20*/  SEL R10, R53, R18, P0 ;  /* 0x00000012350a7207 */ /* 0x000fe40000000000 */
[----:B------:R-:W-:Y:S01]  /*1ec30*/  SEL R9, R62, R79, P0 ;  /* 0x0000004f3e097207 */ /* 0x000fe20000000000 */
[----:B------:R-:W-:Y:S01]  /*1ec40*/  STSM.16.M88.4 [R81], R36 ;  /* 0x0000002451007844 */ /* 0x000fe20000000200 */
[----:B------:R-:W-:Y:S02]  /*1ec50*/  SEL R11, R79, R62, P0 ;  /* 0x0000003e4f0b7207 */ /* 0x000fe40000000000 */
[----:B--2---:R-:W-:Y:S02]  /*1ec60*/  SEL R12, R44, R61, P0 ;  /* 0x0000003d2c0c7207 */ /* 0x004fe40000000000 */
[----:B------:R-:W-:Y:S01]  /*1ec70*/  SEL R14, R61, R44, P0 ;  /* 0x0000002c3d0e7207 */ /* 0x000fe20000000000 */
[----:B------:R2:W-:Y:S01]  /*1ec80*/  STSM.16.M88.4 [R77], R8 ;  /* 0x000000084d007844 */ /* 0x0005e20000000200 */
[----:B---3--:R-:W-:-:S02]  /*1ec90*/  SEL R13, R58, R55, P0 ;  /* 0x000000373a0d7207 */ /* 0x008fc40000000000 */
[----:B------:R-:W-:Y:S02]  /*1eca0*/  SEL R15, R55, R58, P0 ;  /* 0x0000003a370f7207 */ /* 0x000fe40000000000 */
[----:B-1----:R-:W-:Y:S02]  /*1ecb0*/  SEL R24, R52, R69, P0 ;  /* 0x0000004534187207 */ /* 0x002fe40000000000 */
[----:B------:R-:W-:Y:S01]  /*1ecc0*/  SEL R26, R69, R52, P0 ;  /* 0x00000034451a7207 */ /* 0x000fe20000000000 */
[----:B------:R1:W-:Y:S01]  /*1ecd0*/  STSM.16.M88.4 [R75], R12 ;  /* 0x0000000c4b007844 */ /* 0x0003e20000000200 */
[----:B------:R-:W-:Y:S02]  /*1ece0*/  SEL R25, R50, R51, P0 ;  /* 0x0000003332197207 */ /* 0x000fe40000000000 */
[----:B------:R-:W-:Y:S02]  /*1ecf0*/  SEL R27, R51, R50, P0 ;  /* 0x00000032331b7207 */ /* 0x000fe40000000000 */
[----:B0-----:R-:W-:-:S02]  /*1ed00*/  SEL R28, R60, R49, P0 ;  /* 0x000000313c1c7207 */ /* 0x001fc40000000000 */
[----:B------:R-:W-:Y:S01]  /*1ed10*/  SEL R30, R49, R60, P0 ;  /* 0x0000003c311e7207 */ /* 0x000fe20000000000 */
[----:B------:R-:W-:Y:S01]  /*1ed20*/  STSM.16.M88.4 [R73], R24 ;  /* 0x0000001849007844 */ /* 0x000fe20000000200 */
[----:B------:R-:W-:Y:S01]  /*1ed30*/  SEL R29, R46, R47, P0 ;  /* 0x0000002f2e1d7207 */ /* 0x000fe20000000000 */
[----:B--2---:R-:W-:Y:S01]  /*1ed40*/  IMAD.U32 R8, RZ, RZ, UR6 ;  /* 0x00000006ff087e24 */ /* 0x004fe2000f8e00ff */
[----:B------:R-:W-:Y:S01]  /*1ed50*/  SEL R31, R47, R46, P0 ;  /* 0x0000002e2f1f7207 */ /* 0x000fe20000000000 */
[----:B------:R-:W-:Y:S01]  /*1ed60*/  IMAD.U32 R9, RZ, RZ, UR7 ;  /* 0x00000007ff097e24 */ /* 0x000fe2000f8e00ff */
[----:B------:R-:W-:Y:S01]  /*1ed70*/  SEL R65, R80, R57, P0 ;  /* 0x0000003950417207 */ /* 0x000fe20000000000 */
[----:B------:R-:W-:Y:S01]  /*1ed80*/  ULDC.64 UR6, c[0x0][0xc08] ;  /* 0x0003020000067ab9 */ /* 0x000fe20000000a00 */
[----:B------:R-:W-:Y:S01]  /*1ed90*/  SEL R67, R57, R80, P0 ;  /* 0x0000005039437207 */ /* 0x000fe20000000000 */
        /* <DEDUP_REMOVED lines=9> */
[----:B------:R-:W-:Y:S06]  /*1ee30*/  BAR.SYNC.DEFER_BLOCKING 0x1, 0x100 ;  /* 0x0044000000007b1d */ /* 0x000fec0000010000 */
[----:B------:R-:W2:Y:S01]  /*1ee40*/  @P2 LDG.E R0, desc[UR46][R8.64] ;  /* 0x0000002e08002981 */ /* 0x000ea2000c1e1900 */
[----:B------:R-:W-:Y:S01]  /*1ee50*/  UISETP.NE.U32.AND UP1, UPT, UR6, URZ, UPT ;  /* 0x0000003f0600728c */ /* 0x000fe2000bf25070 */
[----:B------:R-:W-:-:S03]  /*1ee60*/  ISETP.NE.AND P1, PT, R17, 0x1, PT ;  /* 0x000000011100780c */ /* 0x000fc60003f25270 */
[----:B------:R-:W-:-:S06]  /*1ee70*/  UISETP.NE.AND.EX UP1, UPT, UR7, URZ, UPT, UP1 ;  /* 0x0000003f0700728c */ /* 0x000fcc000bf25310 */
[----:B------:R-:W-:-:S04]  /*1ee80*/  PLOP3.LUT P0, PT, PT, PT, UP1, 0x80, 0x0 ;  /* 0x000000000000781c */ /* 0x000fc80003f0f018 */
[----:B------:R-:W3:Y:S01]  /*1ee90*/  @P1 LDC R3, c[0x0][0xbec] ;  /* 0x0002fb00ff031b82 */ /* 0x000ee20000000800 */
[----:B------:R-:W-:Y:S02]  /*1eea0*/  @UP1 ULDC.64 UR6, c[0x0][0xc08] ;  /* 0x0003020000061ab9 */ /* 0x000fe40000000a00 */
[----:B------:R-:W-:-:S05]  /*1eeb0*/  @UP1 UIMAD.WIDE UR6, UR61, 0x4, UR6 ;  /* 0x000000043d0618a5 */ /* 0x000fca000f8e0206 */
[----:B------:R-:W4:Y:S01]  /*1eec0*/  @P1 LDC R10, c[0x0][0xbf0] ;  /* 0x0002fc00ff0a1b82 */ /* 0x000f220000000800 */
[----:B0-----:R-:W-:Y:S02]  /*1eed0*/  IMAD.U32 R12, RZ, RZ, UR6 ;  /* 0x00000006ff0c7e24 */ /* 0x001fe4000f8e00ff */
[----:B------:R-:W-:Y:S01]  /*1eee0*/  IMAD.U32 R13, RZ, RZ, UR7 ;  /* 0x00000007ff0d7e24 */ /* 0x000fe2000f8e00ff */
[----:B--2---:R-:W-:Y:S01]  /*1eef0*/  @P2 R2UR UR4, R0 ;  /* 0x00000000000422ca */ /* 0x004fe200000e0000 */
[----:B------:R-:W-:-:S06]  /*1ef00*/  IMAD.U32 R0, RZ, RZ, UR8 ;  /* 0x00000008ff007e24 */ /* 0x000fcc000f8e00ff */
[----:B------:R1:W5:Y:S01]  /*1ef10*/  @P0 LDG.E R0, desc[UR46][R12.64] ;  /* 0x0000002e0c000981 */ /* 0x000362000c1e1900 */
[----:B---34-:R-:W-:Y:S07]  /*1ef20*/  @P0 BRA `(.L_x_4489) ;  /* 0x0000000000100947 */ /* 0x018fee0003800000 */
[----:B------:R-:W-:Y:S05]  /*1ef30*/  @!P2 BRA `(.L_x_4489) ;  /* 0x00000000000ca947 */ /* 0x000fea0003800000 */
[----:B------:R-:W2:Y:S04]  /*1ef40*/  LDG.E R11, desc[UR46][R8.64] ;  /* 0x0000002e080b7981 */ /* 0x000ea8000c1e1900 */
[----:B-----5:R-:W2:Y:S02]  /*1ef50*/  LDG.E R0, desc[UR46][R8.64+0x4] ;  /* 0x0000042e08007981 */ /* 0x020ea4000c1e1900 */
[----:B--2---:R-:W-:-:S07]  /*1ef60*/  IMAD.IADD R0, R0, 0x1, -R11 ;  /* 0x0000000100007824 */ /* 0x004fce00078e0a0b */
.L_x_4489:
[----:B-1----:R-:W-:Y:S01]  /*1ef70*/  VIADD R12, R22, UR45 ;  /* 0x0000002d160c7c36 */ /* 0x002fe20008000000 */
[----:B------:R-:W-:Y:S01]  /*1ef80*/  USHF.R.S32.HI UR16, URZ, 0x1f, UR56 ;  /* 0x0000001f3f107899 */ /* 0x000fe20008011438 */
[----:B------:R-:W-:Y:S01]  /*1ef90*/  IMAD.SHL.U32 R65, R226, 0x8, RZ ;  /* 0x00000008e2417824 */ /* 0x000fe200078e00ff */
[----:B------:R-:W-:Y:S01]  /*1efa0*/  ULDC.64 UR12, c[0x0][0xb90] ;  /* 0x0002e400000c7ab9 */ /* 0x000fe20000000a00 */
[----:B------:R-:W-:Y:S01]  /*1efb0*/  @P1 IMAD.HI.U32 R3, R12, R3, RZ ;  /* 0x000000030c031227 */ /* 0x000fe200078e00ff */
[----:B------:R-:W-:Y:S01]  /*1efc0*/  USHF.R.S32.HI UR15, URZ, 0x1f, UR61 ;  /* 0x0000001f3f0f7899 */ /* 0x000fe2000801143d */
[----:B------:R-:W0:Y:S01]  /*1efd0*/  @P1 LDC R61, c[0x0][0xbf0] ;  /* 0x0002fc00ff3d1b82 */ /* 0x000e220000000800 */
[----:B------:R-:W-:Y:S01]  /*1efe0*/  USHF.R.S32.HI UR7, URZ, 0x1f, UR4 ;  /* 0x0000001f3f077899 */ /* 0x000fe20008011404 */
[----:B------:R-:W-:Y:S01]  /*1eff0*/  IMAD.MOV.U32 R8, RZ, RZ, R12 ;  /* 0x000000ffff087224 */ /* 0x000fe200078e000c */
[----:B------:R-:W-:Y:S01]  /*1f000*/  UIMAD UR10, UR16, UR12, URZ ;  /* 0x0000000c100a72a4 */ /* 0x000fe2000f8e023f */
[----:B------:R-:W-:Y:S01]  /*1f010*/  @P1 SHF.R.U32.HI R8, RZ, R10, R3 ;  /* 0x0000000aff081219 */ /* 0x000fe20000011603 */
[----:B------:R-:W-:Y:S01]  /*1f020*/  UMOV UR6, UR4 ;  /* 0x0000000400067c82 */ /* 0x000fe20008000000 */
[----:B------:R-:W-:Y:S01]  /*1f030*/  USEL UR15, UR15, URZ, !UP0 ;  /* 0x0000003f0f0f7287 */ /* 0x000fe2000c000000 */
[----:B------:R-:W-:Y:S01]  /*1f040*/  IMAD R9, R224, 0x40, R65 ;  /* 0x00000040e0097824 */ /* 0x000fe200078e0241 */
[----:B------:R-:W-:Y:S01]  /*1f050*/  UIMAD.WIDE.U32 UR8, UR56, UR12, UR6 ;  /* 0x0000000c380872a5 */ /* 0x000fe2000f8e0006 */
[----:B------:R-:W-:Y:S01]  /*1f060*/  IMAD.MOV R10, RZ, RZ, -R8 ;  /* 0x000000ffff0a7224 */ /* 0x000fe200078e0a08 */
[----:B------:R-:W-:Y:S01]  /*1f070*/  UIMAD UR10, UR56, UR13, UR10 ;  /* 0x0000000d380a72a4 */ /* 0x000fe2000f8e020a */
[----:B------:R-:W-:Y:S01]  /*1f080*/  IMAD.WIDE R6, R9, 0x2, R6 ;  /* 0x0000000209067825 */ /* 0x000fe200078e0206 */
[----:B------:R-:W-:Y:S01]  /*1f090*/  USEL UR14, UR61, URZ, !UP0 ;  /* 0x0000003f3d0e7287 */ /* 0x000fe2000c000000 */
[----:B------:R-:W-:Y:S01]  /*1f0a0*/  ULDC.64 UR12, c[0x0][0xb98] ;  /* 0x0002e600000c7ab9 */ /* 0x000fe20000000a00 */
[----:B------:R-:W-:Y:S01]  /*1f0b0*/  UIADD3 UR9, UR9, UR10, URZ ;  /* 0x0000000a09097290 */ /* 0x000fe2000fffe03f */
[----:B------:R-:W-:Y:S01]  /*1f0c0*/  IMAD R3, R17, R10, R12 ;  /* 0x0000000a11037224 */ /* 0x000fe200078e020c */
[----:B------:R-:W-:Y:S01]  /*1f0d0*/  UIMAD UR6, UR15, UR12, URZ ;  /* 0x0000000c0f0672a4 */ /* 0x000fe2000f8e023f */
[----:B------:R-:W-:Y:S01]  /*1f0e0*/  SHF.R.S32.HI R10, RZ, 0x1f, R8 ;  /* 0x0000001fff0a7819 */ /* 0x000fe20000011408 */
[----:B------:R-:W-:Y:S01]  /*1f0f0*/  UIMAD.WIDE.U32 UR8, UR14, UR12, UR8 ;  /* 0x0000000c0e0872a5 */ /* 0x000fe2000f8e0008 */
[----:B------:R-:W-:Y:S01]  /*1f100*/  IADD3 R13, P2, R6, 0x2000, RZ ;  /* 0x00002000060d7810 */ /* 0x000fe20007f5e0ff */
[----:B------:R-:W-:Y:S01]  /*1f110*/  UIMAD UR6, UR14, UR13, UR6 ;  /* 0x0000000d0e0672a4 */ /* 0x000fe2000f8e0206 */
[----:B------:R-:W-:Y:S01]  /*1f120*/  SHF.R.S32.HI R9, RZ, 0x1f, R3 ;  /* 0x0000001fff097819 */ /* 0x000fe20000011403 */
[----:B------:R-:W-:Y:S01]  /*1f130*/  ULDC.64 UR10, c[0x0][0xb88] ;  /* 0x0002e200000a7ab9 */ /* 0x000fe20000000a00 */
[----:B------:R-:W-:Y:S01]  /*1f140*/  VIADD R18, R234, UR45 ;  /* 0x0000002dea127c36 */ /* 0x000fe20008000000 */
[----:B------:R-:W-:Y:S01]  /*1f150*/  IADD3 R8, P0, R8, UR8, RZ ;  /* 0x0000000808087c10 */ /* 0x000fe2000ff1e0ff */
[----:B-----5:R-:W-:Y:S01]  /*1f160*/  IMAD R63, R0, R17, RZ ;  /* 0x00000011003f7224 */ /* 0x020fe200078e02ff */
[C---:B------:R-:W-:Y:S01]  /*1f170*/  IADD3 R25, P4, R6.reuse, 0x1000, RZ ;  /* 0x0000100006197810 */ /* 0x040fe20007f9e0ff */
[----:B------:R-:W-:Y:S01]  /*1f180*/  IMAD.U32 R11, RZ, RZ, UR6 ;  /* 0x00000006ff0b7e24 */ /* 0x000fe2000f8e00ff */
[----:B------:R-:W-:Y:S01]  /*1f190*/  IADD3 R45, P5, R6, 0x4000, RZ ;  /* 0x00004000062d7810 */ /* 0x000fe20007fbe0ff */
[----:B------:R-:W-:Y:S01]  /*1f1a0*/  IMAD R12, R9, UR10, RZ ;  /* 0x0000000a090c7c24 */ /* 0x000fe2000f8e02ff */
[----:B------:R-:W-:Y:S01]  /*1f1b0*/  LOP3.LUT R24, R25, 0x380, RZ, 0xc0, !PT ;  /* 0x0000038019187812 */ /* 0x000fe200078ec0ff */
[----:B------:R-:W-:Y:S01]  /*1f1c0*/  VIADD R0, R18, 0x8 ;  /* 0x0000000812007836 */ /* 0x000fe20000000000 */
[----:B------:R-:W-:Y:S01]  /*1f1d0*/  IADD3.X R9, R10, UR9, R11, P0, !PT ;  /* 0x000000090a097c10 */ /* 0x000fe200087fe40b */
[----:B------:R-:W-:Y:S01]  /*1f1e0*/  IMAD R11, R3, UR11, R12 ;  /* 0x0000000b030b7c24 */ /* 0x000fe2000f8e020c */
[----:B------:R-:W-:Y:S01]  /*1f1f0*/  ULDC.64 UR8, c[0x0][0xb50] ;  /* 0x0002d40000087ab9 */ /* 0x000fe20000000a00 */
[----:B------:R-:W-:Y:S01]  /*1f200*/  LOP3.LUT R12, R13, 0x380, RZ, 0xc0, !PT ;  /* 0x000003800d0c7812 */ /* 0x000fe200078ec0ff */
[----:B------:R-:W-:Y:S01]  /*1f210*/  IMAD.WIDE.U32 R8, R3, UR10, R8 ;  /* 0x0000000a03087c25 */ /* 0x000fe2000f8e0008 */
[----:B------:R-:W-:Y:S01]  /*1f220*/  SHF.R.U64 R24, R24, 0x3, RZ ;  /* 0x0000000318187819 */ /* 0x000fe200000012ff */
[----:B------:R-:W-:Y:S01]  /*1f230*/  ULDC.64 UR10, c[0x0][0xaa0] ;  /* 0x0002a800000a7ab9 */ /* 0x000fe20000000a00 */
[----:B------:R-:W-:Y:S01]  /*1f240*/  SHF.R.U64 R12, R12, 0x3, RZ ;  /* 0x000000030c0c7819 */ /* 0x000fe200000012ff */
[----:B------:R-:W-:Y:S01]  /*1f250*/  IMAD.IADD R3, R9, 0x1, R11 ;  /* 0x0000000109037824 */ /* 0x000fe200078e020b */
[----:B------:R-:W-:-:S02]  /*1f260*/  LEA R10, P0, R8, UR8, 0x2 ;  /* 0x00000008080a7c11 */ /* 0x000fc4000f8010ff */
[----:B------:R-:W-:Y:S01]  /*1f270*/  LOP3.LUT R12, R12, R13, RZ, 0x3c, !PT ;  /* 0x0000000d0c0c7212 */ /* 0x000fe200078e3cff */
[----:B------:R-:W-:Y:S01]  /*1f280*/  IMAD.X R13, RZ, RZ, R7, P2 ;  /* 0x000000ffff0d7224 */ /* 0x000fe200010e0607 */
[----:B------:R-:W-:Y:S01]  /*1f290*/  LEA.HI.X R14, R8, UR9, R3, 0x2, P0 ;  /* 0x00000009080e7c11 */ /* 0x000fe200080f1403 */
[----:B------:R-:W-:Y:S01]  /*1f2a0*/  SHFL.IDX PT, R20, R10, RZ, 0x1c1f ;  /* 0x001c1fff0a147589 */ /* 0x000fe200000e0000 */
[C---:B------:R-:W-:Y:S02]  /*1f2b0*/  IADD3 R41, P0, R6.reuse, 0x5000, RZ ;  /* 0x0000500006297810 */ /* 0x040fe40007f1e0ff */
[C---:B------:R-:W-:Y:S01]  /*1f2c0*/  IADD3 R29, P2, R6.reuse, 0x7000, RZ ;  /* 0x00007000061d7810 */ /* 0x040fe20007f5e0ff */
[----:B------:R-:W1:Y:S01]  /*1f2d0*/  SHFL.IDX PT, R21, R14, RZ, 0x1c1f ;  /* 0x001c1fff0e157589 */ /* 0x000e6200000e0000 */
[----:B------:R-:W-:Y:S02]  /*1f2e0*/  LOP3.LUT R40, R41, 0x380, RZ, 0xc0, !PT ;  /* 0x0000038029287812 */ /* 0x000fe400078ec0ff */
[----:B------:R-:W-:-:S02]  /*1f2f0*/  IADD3 R9, P3, R6, 0x3000, RZ ;  /* 0x0000300006097810 */ /* 0x000fc40007f7e0ff */
[----:B------:R-:W-:Y:S01]  /*1f300*/  LOP3.LUT R24, R24, R25, RZ, 0x3c, !PT ;  /* 0x0000001918187212 */ /* 0x000fe200078e3cff */
[--C-:B------:R-:W-:Y:S01]  /*1f310*/  IMAD.X R25, RZ, RZ, R7.reuse, P4 ;  /* 0x000000ffff197224 */ /* 0x100fe200020e0607 */
[----:B------:R-:W-:Y:S01]  /*1f320*/  SHF.R.U64 R40, R40, 0x3, RZ ;  /* 0x0000000328287819 */ /* 0x000fe200000012ff */
[----:B------:R-:W-:Y:S01]  /*1f330*/  UIMAD UR8, UR7, UR10, URZ ;  /* 0x0000000a070872a4 */ /* 0x000fe2000f8e023f */
[----:B------:R-:W-:Y:S01]  /*1f340*/  LOP3.LUT R28, R29, 0x380, RZ, 0xc0, !PT ;  /* 0x000003801d1c7812 */ /* 0x000fe200078ec0ff */
[----:B------:R-:W-:Y:S01]  /*1f350*/  SHFL.IDX PT, R50, R10, 0x1, 0x1c1f ;  /* 0x003c1f000a327f89 */ /* 0x000fe200000e0000 */
[----:B------:R-:W-:Y:S02]  /*1f360*/  LOP3.LUT R8, R9, 0x380, RZ, 0xc0, !PT ;  /* 0x0000038009087812 */ /* 0x000fe400078ec0ff */
[----:B------:R-:W-:Y:S01]  /*1f370*/  LOP3.LUT R40, R40, R41, RZ, 0x3c, !PT ;  /* 0x0000002928287212 */ /* 0x000fe200078e3cff */
[----:B------:R-:W-:Y:S01]  /*1f380*/  IMAD.X R41, RZ, RZ, R7, P0 ;  /* 0x000000ffff297224 */ /* 0x000fe200000e0607 */
[----:B------:R-:W-:Y:S01]  /*1f390*/  SHF.R.U64 R28, R28, 0x3, RZ ;  /* 0x000000031c1c7819 */ /* 0x000fe200000012ff */
[----:B------:R-:W2:Y:S01]  /*1f3a0*/  SHFL.IDX PT, R51, R14, 0x1, 0x1c1f ;  /* 0x003c1f000e337f89 */ /* 0x000ea200000e0000 */
[----:B------:R-:W-:-:S02]  /*1f3b0*/  LOP3.LUT P0, RZ, R233, 0x3, RZ, 0xc0, !PT ;  /* 0x00000003e9ff7812 */ /* 0x000fc4000780c0ff */
[----:B------:R-:W-:Y:S02]  /*1f3c0*/  SHF.R.U64 R8, R8, 0x3, RZ ;  /* 0x0000000308087819 */ /* 0x000fe400000012ff */
[----:B------:R-:W-:Y:S01]  /*1f3d0*/  LOP3.LUT R28, R28, R29, RZ, 0x3c, !PT ;  /* 0x0000001d1c1c7212 */ /* 0x000fe200078e3cff */
[--C-:B------:R-:W-:Y:S01]  /*1f3e0*/  IMAD.X R29, RZ, RZ, R7.reuse, P2 ;  /* 0x000000ffff1d7224 */ /* 0x100fe200010e0607 */
[----:B------:R-:W-:Y:S02]  /*1f3f0*/  ISETP.GE.OR P2, PT, R18, R63, P0 ;  /* 0x0000003f1200720c */ /* 0x000fe40000746670 */
[----:B------:R-:W-:Y:S01]  /*1f400*/  LOP3.LUT R8, R8, R9, RZ, 0x3c, !PT ;  /* 0x0000000908087212 */ /* 0x000fe200078e3cff */
[----:B------:R-:W-:Y:S01]  /*1f410*/  IMAD.X R9, RZ, RZ, R7, P3 ;  /* 0x000000ffff097224 */ /* 0x000fe200018e0607 */
[C---:B------:R-:W-:Y:S02]  /*1f420*/  IADD3 R57, P3, R6.reuse, 0x8000, RZ ;  /* 0x0000800006397810 */ /* 0x040fe40007f7e0ff */
[----:B------:R-:W-:-:S02]  /*1f430*/  IADD3 R37, P4, R6, 0x6000, RZ ;  /* 0x0000600006257810 */ /* 0x000fc40007f9e0ff */
[----:B------:R-:W-:Y:S02]  /*1f440*/  LOP3.LUT R56, R57, 0x380, RZ, 0xc0, !PT ;  /* 0x0000038039387812 */ /* 0x000fe400078ec0ff */
[----:B------:R-:W-:Y:S02]  /*1f450*/  ISETP.GE.OR P0, PT, R0, R63, P0 ;  /* 0x0000003f0000720c */ /* 0x000fe40000706670 */
[----:B------:R-:W-:Y:S01]  /*1f460*/  SHF.R.U64 R56, R56, 0x3, RZ ;  /* 0x0000000338387819 */ /* 0x000fe200000012ff */
[----:B-1----:R1:W-:Y:S01]  /*1f470*/  @!P2 ST.E desc[UR46][R20.64], R4 ;  /* 0x000000041400a985 */ /* 0x0023e2000c10192e */
[----:B------:R-:W-:Y:S02]  /*1f480*/  LOP3.LUT R44, R45, 0x380, RZ, 0xc0, !PT ;  /* 0x000003802d2c7812 */ /* 0x000fe400078ec0ff */
[----:B------:R-:W-:Y:S01]  /*1f490*/  LOP3.LUT R56, R56, R57, RZ, 0x3c, !PT ;  /* 0x0000003938387212 */ /* 0x000fe200078e3cff */
[----:B------:R-:W-:Y:S01]  /*1f4a0*/  IMAD.X R57, RZ, RZ, R7, P3 ;  /* 0x000000ffff397224 */ /* 0x000fe200018e0607 */
[----:B------:R-:W-:Y:S01]  /*1f4b0*/  IADD3 R3, P3, R6, 0xb000, RZ ;  /* 0x0000b00006037810 */ /* 0x000fe20007f7e0ff */
[----:B------:R-:W-:Y:S01]  /*1f4c0*/  UIMAD.WIDE.U32 UR6, UR4, UR10, URZ ;  /* 0x0000000a040672a5 */ /* 0x000fe2000f8e003f */
[----:B------:R-:W-:-:S02]  /*1f4d0*/  LOP3.LUT R36, R37, 0x380, RZ, 0xc0, !PT ;  /* 0x0000038025247812 */ /* 0x000fc400078ec0ff */
[----:B------:R-:W-:Y:S01]  /*1f4e0*/  LOP3.LUT R0, R3, 0x380, RZ, 0xc0, !PT ;  /* 0x0000038003007812 */ /* 0x000fe200078ec0ff */
[----:B------:R-:W-:Y:S01]  /*1f4f0*/  UIMAD UR8, UR4, UR11, UR8 ;  /* 0x0000000b040872a4 */ /* 0x000fe2000f8e0208 */
[----:B------:R-:W-:Y:S01]  /*1f500*/  SHF.R.U64 R44, R44, 0x3, RZ ;  /* 0x000000032c2c7819 */ /* 0x000fe200000012ff */
[----:B-1----:R-:W1:Y:S01]  /*1f510*/  @P1 LDC R20, c[0x0][0xbec] ;  /* 0x0002fb00ff141b82 */ /* 0x002e620000000800 */
[----:B------:R-:W-:Y:S01]  /*1f520*/  SHF.R.U64 R0, R0, 0x3, RZ ;  /* 0x0000000300007819 */ /* 0x000fe200000012ff */
[----:B------:R-:W-:Y:S01]  /*1f530*/  ULDC.64 UR10, c[0x0][0xae8] ;  /* 0x0002ba00000a7ab9 */ /* 0x000fe20000000a00 */
[----:B------:R-:W-:Y:S01]  /*1f540*/  SHF.R.U64 R36, R36, 0x3, RZ ;  /* 0x0000000324247819 */ /* 0x000fe200000012ff */
[----:B------:R-:W-:Y:S01]  /*1f550*/  UIADD3 UR7, UR7, UR8, URZ ;  /* 0x0000000807077290 */ /* 0x000fe2000fffe03f */
[----:B------:R-:W-:Y:S01]  /*1f560*/  LOP3.LUT R18, R0, R3, RZ, 0x3c, !PT ;  /* 0x0000000300127212 */ /* 0x000fe200078e3cff */
[----:B------:R-:W-:Y:S01]  /*1f570*/  UIMAD UR4, UR16, UR10, URZ ;  /* 0x0000000a100472a4 */ /* 0x000fe2000f8e023f */
[----:B------:R-:W-:Y:S01]  /*1f580*/  IMAD R0, R226, 0x20, R224 ;  /* 0x00000020e2007824 */ /* 0x000fe200078e02e0 */
[----:B------:R-:W-:Y:S01]  /*1f590*/  LOP3.LUT R44, R44, R45, RZ, 0x3c, !PT ;  /* 0x0000002d2c2c7212 */ /* 0x000fe200078e3cff */
[--C-:B------:R-:W-:Y:S01]  /*1f5a0*/  IMAD.X R45, RZ, RZ, R7.reuse, P5 ;  /* 0x000000ffff2d7224 */ /* 0x100fe200028e0607 */
[----:B------:R-:W-:Y:S01]  /*1f5b0*/  LOP3.LUT R36, R36, R37, RZ, 0x3c, !PT ;  /* 0x0000002524247212 */ /* 0x000fe200078e3cff */
[--C-:B------:R-:W-:Y:S01]  /*1f5c0*/  IMAD.X R37, RZ, RZ, R7.reuse, P4 ;  /* 0x000000ffff257224 */ /* 0x100fe200020e0607 */
[----:B------:R-:W-:Y:S01]  /*1f5d0*/  UIMAD UR4, UR56, UR11, UR4 ;  /* 0x0000000b380472a4 */ /* 0x000fe2000f8e0204 */
[C---:B------:R-:W-:Y:S01]  /*1f5e0*/  IADD3 R53, P5, R6.reuse, 0x9000, RZ ;  /* 0x0000900006357810 */ /* 0x040fe20007fbe0ff */
[----:B------:R-:W-:Y:S01]  /*1f5f0*/  UIMAD.WIDE.U32 UR6, UR56, UR10, UR6 ;  /* 0x0000000a380672a5 */ /* 0x000fe2000f8e0006 */
[----:B------:R-:W-:Y:S01]  /*1f600*/  IADD3 R49, P4, R6, 0xa000, RZ ;  /* 0x0000a00006317810 */ /* 0x000fe20007f9e0ff */
[----:B------:R-:W-:Y:S01]  /*1f610*/  VIADD R21, R0, UR45 ;  /* 0x0000002d00157c36 */ /* 0x000fe20008000000 */
[----:B------:R-:W-:Y:S01]  /*1f620*/  LOP3.LUT R11, R6, 0x380, RZ, 0xc0, !PT ;  /* 0x00000380060b7812 */ /* 0x000fe200078ec0ff */
[----:B------:R-:W-:Y:S01]  /*1f630*/  ULDC.64 UR8, c[0x0][0xaf0] ;  /* 0x0002bc0000087ab9 */ /* 0x000fe20000000a00 */
[----:B------:R-:W-:Y:S01]  /*1f640*/  UIADD3 UR7, UR7, UR4, URZ ;  /* 0x0000000407077290 */ /* 0x000fe2000fffe03f */
[----:B------:R-:W-:Y:S01]  /*1f650*/  LOP3.LUT R52, R53, 0x380, RZ, 0xc0, !PT ;  /* 0x0000038035347812 */ /* 0x000fe200078ec0ff */
[----:B------:R-:W-:Y:S01]  /*1f660*/  UIMAD UR4, UR15, UR8, URZ ;  /* 0x000000080f0472a4 */ /* 0x000fe2000f8e023f */
[----:B------:R-:W-:Y:S01]  /*1f670*/  LOP3.LUT R48, R49, 0x380, RZ, 0xc0, !PT ;  /* 0x0000038031307812 */ /* 0x000fe200078ec0ff */
[----:B------:R-:W-:Y:S01]  /*1f680*/  IMAD.X R19, RZ, RZ, R7, P3 ;  /* 0x000000ffff137224 */ /* 0x000fe200018e0607 */
[----:B------:R-:W-:Y:S01]  /*1f690*/  SHF.R.U64 R11, R11, 0x3, RZ ;  /* 0x000000030b0b7819 */ /* 0x000fe200000012ff */
[----:B-1----:R-:W-:Y:S01]  /*1f6a0*/  @P1 IMAD.HI.U32 R0, R21, R20, RZ ;  /* 0x0000001415001227 */ /* 0x002fe200078e00ff */
[----:B------:R-:W-:Y:S01]  /*1f6b0*/  SHF.R.U64 R52, R52, 0x3, RZ ;  /* 0x0000000334347819 */ /* 0x000fe200000012ff */
[----:B------:R-:W-:Y:S01]  /*1f6c0*/  UIMAD UR4, UR14, UR9, UR4 ;  /* 0x000000090e0472a4 */ /* 0x000fe2000f8e0204 */
[----:B------:R-:W-:Y:S01]  /*1f6d0*/  SHF.R.U64 R48, R48, 0x3, RZ ;  /* 0x0000000330307819 */ /* 0x000fe200000012ff */
[----:B------:R-:W-:Y:S01]  /*1f6e0*/  IMAD.MOV.U32 R3, RZ, RZ, R21 ;  /* 0x000000ffff037224 */ /* 0x000fe200078e0015 */
[----:B------:R-:W-:Y:S01]  /*1f6f0*/  LOP3.LUT R6, R11, R6, RZ, 0x3c, !PT ;  /* 0x000000060b067212 */ /* 0x000fe200078e3cff */
[----:B------:R-:W-:Y:S01]  /*1f700*/  UIMAD.WIDE.U32 UR6, UR14, UR8, UR6 ;  /* 0x000000080e0672a5 */ /* 0x000fe2000f8e0006 */
[----:B0-----:R-:W-:Y:S01]  /*1f710*/  @P1 SHF.R.U32.HI R3, RZ, R61, R0 ;  /* 0x0000003dff031219 */ /* 0x001fe20000011600 */
[----:B--2---:R0:W-:Y:S01]  /*1f720*/  @!P0 ST.E desc[UR46][R50.64], R5 ;  /* 0x0000000532008985 */ /* 0x0041e2000c10192e */
[----:B------:R-:W-:Y:S01]  /*1f730*/  LOP3.LUT R52, R52, R53, RZ, 0x3c, !PT ;  /* 0x0000003534347212 */ /* 0x000fe200078e3cff */
[----:B------:R-:W-:Y:S01]  /*1f740*/  UIADD3 UR4, UR7, UR4, URZ ;  /* 0x0000000407047290 */ /* 0x000fe2000fffe03f */
[----:B------:R-:W-:Y:S01]  /*1f750*/  LOP3.LUT R48, R48, R49, RZ, 0x3c, !PT ;  /* 0x0000003130307212 */ /* 0x000fe200078e3cff */
[--C-:B------:R-:W-:Y:S01]  /*1f760*/  IMAD.X R53, RZ, RZ, R7.reuse, P5 ;  /* 0x000000ffff357224 */ /* 0x100fe200028e0607 */
[----:B------:R-:W5:Y:S01]  /*1f770*/  LD.E.128 R32, desc[UR46][R6.64] ;  /* 0x0000002e06207980 */ /* 0x000f62000c101d00 */
[----:B------:R-:W-:Y:S01]  /*1f780*/  IMAD.X R49, RZ, RZ, R7, P4 ;  /* 0x000000ffff317224 */ /* 0x000fe200020e0607 */
[--C-:B------:R-:W-:Y:S01]  /*1f790*/  SHF.R.S32.HI R0, RZ, 0x1f, R3.reuse ;  /* 0x0000001fff007819 */ /* 0x100fe20000011403 */
[----:B------:R-:W-:Y:S01]  /*1f7a0*/  IMAD.MOV R20, RZ, RZ, -R3 ;  /* 0x000000ffff147224 */ /* 0x000fe200078e0a03 */
[----:B------:R-:W5:Y:S04]  /*1f7b0*/  LD.E.128 R24, desc[UR46][R24.64] ;  /* 0x0000002e18187980 */ /* 0x000f68000c101d00 */
[----:B------:R-:W5:Y:S04]  /*1f7c0*/  LD.E.128 R12, desc[UR46][R12.64] ;  /* 0x0000002e0c0c7980 */ /* 0x000f68000c101d00 */
[----:B0-----:R0:W5:Y:S01]  /*1f7d0*/  LD.E.128 R4, desc[UR46][R18.64] ;  /* 0x0000002e12047980 */ /* 0x001162000c101d00 */
[----:B------:R-:W-:-:S03]  /*1f7e0*/  IMAD R17, R17, R20, R21 ;  /* 0x0000001411117224 */ /* 0x000fc600078e0215 */
[----:B------:R-:W5:Y:S04]  /*1f7f0*/  LD.E.128 R8, desc[UR46][R8.64] ;  /* 0x0000002e08087980 */ /* 0x000f68000c101d00 */
[----:B------:R-:W5:Y:S01]  /*1f800*/  LD.E.128 R44, desc[UR46][R44.64] ;  /* 0x0000002e2c2c7980 */ /* 0x000f62000c101d00 */
[----:B0-----:R-:W-:Y:S02]  /*1f810*/  IMAD.U32 R18, RZ, RZ, UR6 ;  /* 0x00000006ff127e24 */ /* 0x001fe4000f8e00ff */
[----:B------:R-:W-:Y:S01]  /*1f820*/  IMAD.U32 R19, RZ, RZ, UR7 ;  /* 0x00000007ff137e24 */ /* 0x000fe2000f8e00ff */
[----:B------:R-:W-:Y:S01]  /*1f830*/  ULDC.64 UR6, c[0x0][0xae0] ;  /* 0x0002b80000067ab9 */ /* 0x000fe20000000a00 */
[----:B------:R-:W-:Y:S01]  /*1f840*/  IMAD.U32 R19, RZ, RZ, UR4 ;  /* 0x00000004ff137e24 */ /* 0x000fe2000f8e00ff */
[----:B------:R-:W5:Y:S01]  /*1f850*/  LD.E.128 R40, desc[UR46][R40.64] ;  /* 0x0000002e28287980 */ /* 0x000f62000c101d00 */
[----:B------:R-:W-:-:S02]  /*1f860*/  IMAD R0, R0, UR6, RZ ;  /* 0x0000000600007c24 */ /* 0x000fc4000f8e02ff */
[C---:B------:R-:W-:Y:S01]  /*1f870*/  IMAD.WIDE.U32 R18, R3.reuse, UR6, R18 ;  /* 0x0000000603127c25 */ /* 0x040fe2000f8e0012 */
[----:B------:R-:W5:Y:S03]  /*1f880*/  LD.E.128 R36, desc[UR46][R36.64] ;  /* 0x0000002e24247980 */ /* 0x000f66000c101d00 */
[----:B------:R-:W-:Y:S01]  /*1f890*/  IMAD R21, R3, UR7, R0 ;  /* 0x0000000703157c24 */ /* 0x000fe2000f8e0200 */
[----:B------:R-:W5:Y:S01]  /*1f8a0*/  LD.E.128 R28, desc[UR46][R28.64] ;  /* 0x0000002e1c1c7980 */ /* 0x000f62000c101d00 */
[----:B------:R-:W-:Y:S01]  /*1f8b0*/  SHF.R.S32.HI R3, RZ, 0x1f, R17 ;  /* 0x0000001fff037819 */ /* 0x000fe20000011411 */
[----:B------:R-:W-:Y:S02]  /*1f8c0*/  ULDC.64 UR6, c[0x0][0xad8] ;  /* 0x0002b60000067ab9 */ /* 0x000fe40000000a00 */
[----:B------:R-:W5:Y:S04]  /*1f8d0*/  LD.E.128 R56, desc[UR46][R56.64] ;  /* 0x0000002e38387980 */ /* 0x000f68000c101d00 */
[----:B------:R-:W5:Y:S04]  /*1f8e0*/  LD.E.128 R52, desc[UR46][R52.64] ;  /* 0x0000002e34347980 */ /* 0x000f68000c101d00 */
[----:B------:R-:W5:Y:S01]  /*1f8f0*/  LD.E.128 R48, desc[UR46][R48.64] ;  /* 0x0000002e30307980 */ /* 0x000f62000c101d00 */
        /* <DEDUP_REMOVED lines=8> */
[----:B------:R-:W-:Y:S01]  /*1f980*/  VIADD R62, R224, UR45 ;  /* 0x0000002de03e7c36 */ /* 0x000fe20008000000 */
[----:B------:R-:W-:Y:S01]  /*1f990*/  UIADD3 UR4, UR39, 0x33420, URZ ;  /* 0x0003342027047890 */ /* 0x000fe2000fffe03f */
[C---:B------:R-:W-:Y:S02]  /*1f9a0*/  IMAD R3, R17.reuse, UR7, R20 ;  /* 0x0000000711037c24 */ /* 0x040fe4000f8e0214 */
[----:B------:R-:W-:Y:S01]  /*1f9b0*/  IMAD.WIDE.U32 R18, R17, UR6, R18 ;  /* 0x0000000611127c25 */ /* 0x000fe2000f8e0012 */
[C---:B------:R-:W-:Y:S01]  /*1f9c0*/  ISETP.GE.AND P2, PT, R62.reuse, R63, PT ;  /* 0x0000003f3e00720c */ /* 0x040fe20003f46270 */
[----:B------:R-:W-:Y:S02]  /*1f9d0*/  ULDC.64 UR6, c[0x0][0xa80] ;  /* 0x0002a00000067ab9 */ /* 0x000fe40000000a00 */
[----:B------:R-:W-:Y:S01]  /*1f9e0*/  VIADD R0, R62, 0x20 ;  /* 0x000000203e007836 */ /* 0x000fe20000000000 */
[----:B------:R-:W-:Y:S01]  /*1f9f0*/  LEA R17, P3, R18, UR6, 0x1 ;  /* 0x0000000612117c11 */ /* 0x000fe2000f8608ff */
[----:B------:R-:W-:Y:S01]  /*1fa00*/  IMAD.IADD R3, R19, 0x1, R3 ;  /* 0x0000000113037824 */ /* 0x000fe200078e0203 */
[----:B------:R-:W-:-:S02]  /*1fa10*/  UPRMT UR4, URZ, 0x654, UR4 ;  /* 0x000006543f047896 */ /* 0x000fc40008000004 */
[-C--:B------:R-:W-:Y:S01]  /*1fa20*/  ISETP.GE.AND P1, PT, R0, R63.reuse, PT ;  /* 0x0000003f0000720c */ /* 0x080fe20003f26270 */
[----:B------:R-:W-:Y:S01]  /*1fa30*/  VIADD R0, R62, 0x40 ;  /* 0x000000403e007836 */ /* 0x000fe20000000000 */
[----:B------:R-:W-:Y:S01]  /*1fa40*/  LEA.HI.X R3, R18, UR7, R3, 0x1, P3 ;  /* 0x0000000712037c11 */ /* 0x000fe200098f0c03 */
[C---:B------:R-:W-:Y:S02]  /*1fa50*/  VIADD R67, R65.reuse, 0x80 ;  /* 0x0000008041437836 */ /* 0x040fe40000000000 */
[----:B------:R-:W-:Y:S01]  /*1fa60*/  VIADD R69, R65, 0x40 ;  /* 0x0000004041457836 */ /* 0x000fe20000000000 */
[----:B------:R-:W-:Y:S01]  /*1fa70*/  ISETP.GE.AND P0, PT, R0, R63, PT ;  /* 0x0000003f0000720c */ /* 0x000fe20003f06270 */
[----:B0-----:R0:W1:Y:S01]  /*1fa80*/  SHFL.IDX PT, R60, R17, RZ, 0x181f ;  /* 0x00181fff113c7589 */ /* 0x00106200000e0000 */
[----:B------:R-:W-:Y:S01]  /*1fa90*/  SYNCS.ARRIVE.TRANS64.RED.A1T0 RZ, [UR4], RZ ;  /* 0x000000ffffff79a7 */ /* 0x000fe20008100404 */
[----:B------:R-:W-:Y:S02]  /*1faa0*/  BSSY B1, `(.L_x_4490) ;  /* 0x0000013000017945 */ /* 0x000fe40003800000 */
[----:B------:R0:W2:Y:S01]  /*1fab0*/  SHFL.IDX PT, R0, R3, RZ, 0x181f ;  /* 0x00181fff03007589 */ /* 0x0000a200000e0000 */
        /* <DEDUP_REMOVED lines=8> */
[----:B-1----:R-:W-:-:S04]  /*1fb40*/  @!P4 LEA R18, P5, R65, R60, 0x1 ;  /* 0x0000003c4112c211 */ /* 0x002fc800078a08ff */
[----:B--2---:R-:W-:Y:S02]  /*1fb50*/  @!P4 LEA.HI.X R19, R65, R0, R64, 0x1, P5 ;  /* 0x000000004113c211 */ /* 0x004fe400028f0c40 */
[----:B------:R-:W-:-:S03]  /*1fb60*/  @!P3 LEA R20, P5, R69, R60, 0x1 ;  /* 0x0000003c4514b211 */ /* 0x000fc600078a08ff */
[----:B-----5:R3:W-:Y:S01]  /*1fb70*/  @!P4 ST.E.128 desc[UR46][R18.64], R32 ;  /* 0x000000201200c985 */ /* 0x0207e2000c101d2e */
[----:B------:R-:W-:Y:S02]  /*1fb80*/  @!P3 LEA.HI.X R21, R69, R0, R68, 0x1, P5 ;  /* 0x000000004515b211 */ /* 0x000fe400028f0c44 */
[----:B------:R-:W-:-:S03]  /*1fb90*/  @!P2 LEA R60, P5, R67, R60, 0x1 ;  /* 0x0000003c433ca211 */ /* 0x000fc600078a08ff */
[----:B------:R3:W-:Y:S01]  /*1fba0*/  @!P3 ST.E.128 desc[UR46][R20.64], R44 ;  /* 0x0000002c1400b985 */ /* 0x0007e2000c101d2e */
[----:B------:R-:W-:-:S05]  /*1fbb0*/  @!P2 LEA.HI.X R61, R67, R0, R66, 0x1, P5 ;  /* 0x00000000433da211 */ /* 0x000fca00028f0c42 */
[----:B------:R3:W-:Y:S04]  /*1fbc0*/  @!P2 ST.E.128 desc[UR46][R60.64], R56 ;  /* 0x000000383c00a985 */ /* 0x0007e8000c101d2e */
.L_x_4491:
[----:B------:R-:W-:Y:S05]  /*1fbd0*/  BSYNC B1 ;  /* 0x0000000000017941 */ /* 0x000fea0003800000 */
.L_x_4490:
        /* <DEDUP_REMOVED lines=9> */
[----:B------:R-:W-:Y:S02]  /*1fc70*/  @!P2 LEA R20, P4, R69, R32, 0x1 ;  /* 0x000000204514a211 */ /* 0x000fe400078808ff */
[----:B----4-:R-:W-:Y:S02]  /*1fc80*/  @!P3 LEA.HI.X R19, R65, R0, R64, 0x1, P5 ;  /* 0x000000004113b211 */ /* 0x010fe400028f0c40 */
[----:B------:R-:W-:Y:S02]  /*1fc90*/  @!P1 LEA R32, P5, R67, R32, 0x1 ;  /* 0x0000002043209211 */ /* 0x000fe400078a08ff */
[-C--:B------:R-:W-:Y:S01]  /*1fca0*/  @!P2 LEA.HI.X R21, R69, R0.reuse, R68, 0x1, P4 ;  /* 0x000000004515a211 */ /* 0x080fe200020f0c44 */
[----:B------:R3:W-:Y:S01]  /*1fcb0*/  @!P3 ST.E.128 desc[UR46][R18.64], R24 ;  /* 0x000000181200b985 */ /* 0x0007e2000c101d2e */
[----:B------:R-:W-:-:S03]  /*1fcc0*/  @!P1 LEA.HI.X R33, R67, R0, R66, 0x1, P5 ;  /* 0x0000000043219211 */ /* 0x000fc600028f0c42 */
[----:B------:R3:W-:Y:S04]  /*1fcd0*/  @!P2 ST.E.128 desc[UR46][R20.64], R40 ;  /* 0x000000281400a985 */ /* 0x0007e8000c101d2e */
[----:B------:R3:W-:Y:S02]  /*1fce0*/  @!P1 ST.E.128 desc[UR46][R32.64], R52 ;  /* 0x0000003420009985 */ /* 0x0007e4000c101d2e */
.L_x_4493:
[----:B------:R-:W-:Y:S05]  /*1fcf0*/  BSYNC B1 ;  /* 0x0000000000017941 */ /* 0x000fea0003800000 */
.L_x_4492:
        /* <DEDUP_REMOVED lines=9> */
[-C--:B------:R-:W-:Y:S02]  /*1fd90*/  @!P4 LEA R20, P1, R69, R24.reuse, 0x1 ;  /* 0x000000184514c211 */ /* 0x080fe400078208ff */
[----:B------:R-:W-:Y:S02]  /*1fda0*/  @!P5 LEA R24, P2, R67, R24, 0x1 ;  /* 0x000000184318d211 */ /* 0x000fe400078408ff */
[-C--:B0-----:R-:W-:Y:S02]  /*1fdb0*/  @!P3 LEA.HI.X R19, R65, R0.reuse, R64, 0x1, P0 ;  /* 0x000000004113b211 */ /* 0x081fe400000f0c40 */
[-C--:B------:R-:W-:Y:S02]  /*1fdc0*/  @!P4 LEA.HI.X R21, R69, R0.reuse, R68, 0x1, P1 ;  /* 0x000000004515c211 */ /* 0x080fe400008f0c44 */
[----:B------:R-:W-:Y:S01]  /*1fdd0*/  @!P5 LEA.HI.X R25, R67, R0, R66, 0x1, P2 ;  /* 0x000000004319d211 */ /* 0x000fe200010f0c42 */
[----:B------:R0:W-:Y:S04]  /*1fde0*/  @!P3 ST.E.128 desc[UR46][R18.64], R12 ;  /* 0x0000000c1200b985 */ /* 0x0001e8000c101d2e */
[----:B------:R0:W-:Y:S04]  /*1fdf0*/  @!P4 ST.E.128 desc[UR46][R20.64], R36 ;  /* 0x000000241400c985 */ /* 0x0001e8000c101d2e */
[----:B------:R0:W-:Y:S02]  /*1fe00*/  @!P5 ST.E.128 desc[UR46][R24.64], R48 ;  /* 0x000000301800d985 */ /* 0x0001e4000c101d2e */
.L_x_4495:
[----:B------:R-:W-:Y:S05]  /*1fe10*/  BSYNC B1 ;  /* 0x0000000000017941 */ /* 0x000fea0003800000 */
.L_x_4494:
[----:B0-----:R-:W-:Y:S01]  /*1fe20*/  VIADD R0, R62, 0x60 ;  /* 0x000000603e007836 */ /* 0x001fe20000000000 */
[----:B--2-4-:R-:W0:Y:S04]  /*1fe30*/  SHFL.IDX PT, R3, R3, 0x3, 0x181f ;  /* 0x00781f0003037f89 */ /* 0x014e2800000e0000 */
[----:B------:R-:W-:Y:S01]  /*1fe40*/  ISETP.GE.AND P0, PT, R0, R63, PT ;  /* 0x0000003f0000720c */ /* 0x000fe20003f06270 */
[----:B------:R-:W2:-:S12]  /*1fe50*/  SHFL.IDX PT, R17, R17, 0x3, 0x181f ;  /* 0x00781f0011117f89 */ /* 0x000e9800000e0000 */
[----:B------:R-:W-:Y:S05]  /*1fe60*/  @P0 BRA `(.L_x_4496) ;  /* 0x0000000c00740947 */ /* 0x000fea0003800000 */
[----:B------:R-:W-:Y:S02]  /*1fe70*/  ULDC UR4, c[0x0][0xac8] ;  /* 0x0002b20000047ab9 */ /* 0x000fe40000000800 */
[----:B------:R-:W-:Y:S02]  /*1fe80*/  ISETP.GE.AND P2, PT, R65, UR4, PT ;  /* 0x0000000441007c0c */ /* 0x000fe4000bf46270 */
[----:B------:R-:W-:-:S11]  /*1fe90*/  ISETP.GE.AND P3, PT, R69, UR4, PT ;  /* 0x0000000445007c0c */ /* 0x000fd6000bf66270 */
[-C--:B--2---:R-:W-:Y:S02]  /*1fea0*/  @!P2 LEA R12, P0, R65, R17.reuse, 0x1 ;  /* 0x00000011410ca211 */ /* 0x084fe400078008ff */
[----:B------:R-:W-:Y:S02]  /*1feb0*/  @!P3 LEA R14, P1, R69, R17, 0x1 ;  /* 0x00000011450eb211 */ /* 0x000fe400078208ff */
[-C--:B0-----:R-:W-:Y:S02]  /*1fec0*/  @!P2 LEA.HI.X R13, R65, R3.reuse, R64, 0x1, P0 ;  /* 0x00000003410da211 */ /* 0x081fe400000f0c40 */
        /* <DEDUP_REMOVED lines=9> */
.L_x_4488:
        /* <DEDUP_REMOVED lines=32> */
.L_x_4497:
        /* <DEDUP_REMOVED lines=47> */
.L_x_4499:
[----:B------:R-:W-:Y:S05]  /*20450*/  BSYNC B1 ;  /* 0x0000000000017941 */ /* 0x000fea0003800000 */
.L_x_4498:
[----:B------:R-:W1:Y:S01]  /*20460*/  @P0 LDC R5, c[0x0][0xbf0] ;  /* 0x0002fc00ff050b82 */ /* 0x000e620000000800 */
[----:B------:R-:W-:Y:S01]  /*20470*/  ULDC.64 UR14, c[0x0][0xaa0] ;  /* 0x0002a800000e7ab9 */ /* 0x000fe20000000a00 */
[----:B0-----:R-:W-:Y:S01]  /*20480*/  IMAD R3, R226, 0x20, R224 ;  /* 0x00000020e2037824 */ /* 0x001fe200078e02e0 */
[----:B------:R-:W-:Y:S01]  /*20490*/  UIMAD UR10, UR11, UR14, URZ ;  /* 0x0000000e0b0a72a4 */ /* 0x000fe2000f8e023f */
[----:B------:R-:W-:Y:S01]  /*204a0*/  VIADD R13, R224, UR45 ;  /* 0x0000002de00d7c36 */ /* 0x000fe20008000000 */
[----:B------:R-:W-:Y:S01]  /*204b0*/  UIMAD.WIDE.U32 UR8, UR4, UR14, URZ ;  /* 0x0000000e040872a5 */ /* 0x000fe2000f8e003f */
[----:B------:R-:W-:Y:S01]  /*204c0*/  VIADD R8, R3, UR45 ;  /* 0x0000002d03087c36 */ /* 0x000fe20008000000 */
[----:B------:R-:W-:Y:S01]  /*204d0*/  UIMAD UR10, UR4, UR15, UR10 ;  /* 0x0000000f040a72a4 */ /* 0x000fe2000f8e020a */
[----:B------:R-:W-:Y:S02]  /*204e0*/  BSSY B1, `(.L_x_4500) ;  /* 0x000003f000017945 */ /* 0x000fe40003800000 */
[----:B------:R-:W-:Y:S01]  /*204f0*/  ULDC.64 UR14, c[0x0][0xae8] ;  /* 0x0002ba00000e7ab9 */ /* 0x000fe20000000a00 */
[----:B------:R-:W-:Y:S01]  /*20500*/  UIADD3 UR9, UR9, UR10, URZ ;  /* 0x0000000a09097290 */ /* 0x000fe2000fffe03f */
[----:B------:R-:W-:Y:S01]  /*20510*/  @P0 IMAD.HI.U32 R4, R8, R9, RZ ;  /* 0x0000000908040227 */ /* 0x000fe200078e00ff */
[----:B------:R-:W-:-:S02]  /*20520*/  UIMAD UR4, UR12, UR14, URZ ;  /* 0x0000000e0c0472a4 */ /* 0x000fc4000f8e023f */
[----:B------:R-:W-:Y:S01]  /*20530*/  UIMAD.WIDE.U32 UR8, UR56, UR14, UR8 ;  /* 0x0000000e380872a5 */ /* 0x000fe2000f8e0008 */
[----:B------:R-:W-:Y:S01]  /*20540*/  IMAD.MOV.U32 R3, RZ, RZ, R8 ;  /* 0x000000ffff037224 */ /* 0x000fe200078e0008 */
[----:B------:R-:W-:Y:S01]  /*20550*/  UIMAD UR4, UR56, UR15, UR4 ;  /* 0x0000000f380472a4 */ /* 0x000fe2000f8e0204 */
[----:B------:R-:W-:Y:S02]  /*20560*/  ULDC.64 UR10, c[0x0][0xaf0] ;  /* 0x0002bc00000a7ab9 */ /* 0x000fe40000000a00 */
[----:B------:R-:W-:Y:S02]  /*20570*/  UIMAD UR7, UR7, UR10, URZ ;  /* 0x0000000a070772a4 */ /* 0x000fe4000f8e023f */
[----:B------:R-:W-:Y:S01]  /*20580*/  UIADD3 UR9, UR9, UR4, URZ ;  /* 0x0000000409097290 */ /* 0x000fe2000fffe03f */
[----:B-1----:R-:W-:Y:S01]  /*20590*/  @P0 SHF.R.U32.HI R3, RZ, R5, R4 ;  /* 0x00000005ff030219 */ /* 0x002fe20000011604 */
[----:B------:R-:W-:Y:S02]  /*205a0*/  UIMAD UR4, UR6, UR11, UR7 ;  /* 0x0000000b060472a4 */ /* 0x000fe4000f8e0207 */
[----:B------:R-:W-:Y:S01]  /*205b0*/  UIMAD.WIDE.U32 UR6, UR6, UR10, UR8 ;  /* 0x0000000a060672a5 */ /* 0x000fe2000f8e0008 */
[--C-:B------:R-:W-:Y:S01]  /*205c0*/  SHF.R.S32.HI R4, RZ, 0x1f, R3.reuse ;  /* 0x0000001fff047819 */ /* 0x100fe20000011403 */
[----:B------:R-:W-:Y:S01]  /*205d0*/  IMAD.MOV R7, RZ, RZ, -R3 ;  /* 0x000000ffff077224 */ /* 0x000fe200078e0a03 */
[----:B------:R-:W-:Y:S01]  /*205e0*/  ULDC.64 UR8, c[0x0][0xae0] ;  /* 0x0002b80000087ab9 */ /* 0x000fe20000000a00 */
[----:B------:R-:W-:-:S02]  /*205f0*/  UIADD3 UR4, UR7, UR4, URZ ;  /* 0x0000000407047290 */ /* 0x000fc4000fffe03f */
[----:B------:R-:W-:Y:S02]  /*20600*/  IMAD R6, R4, UR8, RZ ;  /* 0x0000000804067c24 */ /* 0x000fe4000f8e02ff */
[----:B------:R-:W-:Y:S02]  /*20610*/  IMAD.U32 R5, RZ, RZ, UR7 ;  /* 0x00000007ff057e24 */ /* 0x000fe4000f8e00ff */
        /* <DEDUP_REMOVED lines=9> */
[----:B-----5:R-:W-:Y:S02]  /*206b0*/  IMAD R8, R0, R11, RZ ;  /* 0x0000000b00087224 */ /* 0x020fe400078e02ff */
[----:B------:R-:W-:Y:S02]  /*206c0*/  VIADD R3, R13, 0x40 ;  /* 0x000000400d037836 */ /* 0x000fe40000000000 */
[----:B------:R-:W-:Y:S01]  /*206d0*/  IMAD R9, R7, UR7, R6 ;  /* 0x0000000707097c24 */ /* 0x000fe2000f8e0206 */
[-C--:B------:R-:W-:Y:S01]  /*206e0*/  ISETP.GE.AND P2, PT, R13, R8.reuse, PT ;  /* 0x000000080d00720c */ /* 0x080fe20003f46270 */
[----:B------:R-:W-:Y:S01]  /*206f0*/  IMAD.WIDE.U32 R4, R7, UR6, R4 ;  /* 0x0000000607047c25 */ /* 0x000fe2000f8e0004 */
[----:B------:R-:W-:Y:S01]  /*20700*/  ISETP.GE.AND P0, PT, R3, R8, PT ;  /* 0x000000080300720c */ /* 0x000fe20003f06270 */
[----:B------:R-:W-:-:S02]  /*20710*/  ULDC.64 UR6, c[0x0][0xa80] ;  /* 0x0002a00000067ab9 */ /* 0x000fc40000000a00 */
[----:B------:R-:W-:Y:S01]  /*20720*/  IMAD.IADD R3, R5, 0x1, R9 ;  /* 0x0000000105037824 */ /* 0x000fe200078e0209 */
[----:B------:R-:W-:Y:S01]  /*20730*/  LEA R6, P3, R4, UR6, 0x1 ;  /* 0x0000000604067c11 */ /* 0x000fe2000f8608ff */
[----:B------:R-:W-:Y:S02]  /*20740*/  VIADD R0, R13, 0x20 ;  /* 0x000000200d007836 */ /* 0x000fe40000000000 */
[----:B------:R-:W-:Y:S01]  /*20750*/  IMAD.SHL.U32 R11, R226, 0x8, RZ ;  /* 0x00000008e20b7824 */ /* 0x000fe200078e00ff */
[----:B------:R-:W-:Y:S02]  /*20760*/  LEA.HI.X R7, R4, UR7, R3, 0x1, P3 ;  /* 0x0000000704077c11 */ /* 0x000fe400098f0c03 */
[----:B------:R-:W-:Y:S01]  /*20770*/  ISETP.GE.AND P1, PT, R0, R8, PT ;  /* 0x000000080000720c */ /* 0x000fe20003f26270 */
[C---:B------:R-:W-:Y:S01]  /*20780*/  VIADD R9, R11.reuse, 0x80 ;  /* 0x000000800b097836 */ /* 0x040fe20000000000 */
[----:B------:R0:W1:Y:S01]  /*20790*/  SHFL.IDX PT, R4, R6, RZ, 0x181f ;  /* 0x00181fff06047589 */ /* 0x00006200000e0000 */
[----:B------:R-:W-:Y:S01]  /*207a0*/  VIADD R15, R11, 0x40 ;  /* 0x000000400b0f7836 */ /* 0x000fe20000000000 */
[----:B------:R-:W-:-:S02]  /*207b0*/  SHF.R.S32.HI R10, RZ, 0x1f, R11 ;  /* 0x0000001fff0a7819 */ /* 0x000fc4000001140b */
[----:B------:R0:W2:Y:S01]  /*207c0*/  SHFL.IDX PT, R0, R7, RZ, 0x181f ;  /* 0x00181fff07007589 */ /* 0x0000a200000e0000 */
        /* <DEDUP_REMOVED lines=10> */
[----:B------:R3:W-:Y:S01]  /*20870*/  @!P4 ST.E.128 desc[UR46][R18.64], RZ ;  /* 0x000000ff1200c985 */ /* 0x0007e2000c101d2e */
[----:B------:R-:W-:Y:S02]  /*20880*/  @!P3 LEA.HI.X R21, R15, R0, R14, 0x1, P5 ;  /* 0x000000000f15b211 */ /* 0x000fe400028f0c0e */
[----:B------:R-:W-:-:S03]  /*20890*/  @!P2 LEA R4, P5, R9, R4, 0x1 ;  /* 0x000000040904a211 */ /* 0x000fc600078a08ff */
[----:B------:R3:W-:Y:S01]  /*208a0*/  @!P3 ST.E.128 desc[UR46][R20.64], RZ ;  /* 0x000000ff1400b985 */ /* 0x0007e2000c101d2e */
[----:B------:R-:W-:-:S05]  /*208b0*/  @!P2 LEA.HI.X R5, R9, R0, R12, 0x1, P5 ;  /* 0x000000000905a211 */ /* 0x000fca00028f0c0c */
[----:B------:R3:W-:Y:S04]  /*208c0*/  @!P2 ST.E.128 desc[UR46][R4.64], RZ ;  /* 0x000000ff0400a985 */ /* 0x0007e8000c101d2e */
.L_x_4501:
[----:B------:R-:W-:Y:S05]  /*208d0*/  BSYNC B1 ;  /* 0x0000000000017941 */ /* 0x000fea0003800000 */
.L_x_4500:
        /* <DEDUP_REMOVED lines=9> */
[----:B------:R-:W-:Y:S02]  /*20970*/  @!P2 LEA R20, P4, R15, R4, 0x1 ;  /* 0x000000040f14a211 */ /* 0x000fe400078808ff */
[----:B----4-:R-:W-:Y:S02]  /*20980*/  @!P3 LEA.HI.X R19, R11, R0, R10, 0x1, P5 ;  /* 0x000000000b13b211 */ /* 0x010fe400028f0c0a */
[----:B------:R-:W-:Y:S02]  /*20990*/  @!P1 LEA R4, P5, R9, R4, 0x1 ;  /* 0x0000000409049211 */ /* 0x000fe400078a08ff */
[-C--:B------:R-:W-:Y:S01]  /*209a0*/  @!P2 LEA.HI.X R21, R15, R0.reuse, R14, 0x1, P4 ;  /* 0x000000000f15a211 */ /* 0x080fe200020f0c0e */
[----:B------:R3:W-:Y:S01]  /*209b0*/  @!P3 ST.E.128 desc[UR46][R18.64], RZ ;  /* 0x000000ff1200b985 */ /* 0x0007e2000c101d2e */
[----:B------:R-:W-:-:S03]  /*209c0*/  @!P1 LEA.HI.X R5, R9, R0, R12, 0x1, P5 ;  /* 0x0000000009059211 */ /* 0x000fc600028f0c0c */
[----:B------:R3:W-:Y:S04]  /*209d0*/  @!P2 ST.E.128 desc[UR46][R20.64], RZ ;  /* 0x000000ff1400a985 */ /* 0x0007e8000c101d2e */
[----:B------:R3:W-:Y:S02]  /*209e0*/  @!P1 ST.E.128 desc[UR46][R4.64], RZ ;  /* 0x000000ff04009985 */ /* 0x0007e4000c101d2e */
.L_x_4503:
[----:B------:R-:W-:Y:S05]  /*209f0*/  BSYNC B1 ;  /* 0x0000000000017941 */ /* 0x000fea0003800000 */
.L_x_4502:
        /* <DEDUP_REMOVED lines=17> */
.L_x_4505:
[----:B------:R-:W-:Y:S05]  /*20b10*/  BSYNC B1 ;  /* 0x0000000000017941 */ /* 0x000fea0003800000 */
.L_x_4504:
        /* <DEDUP_REMOVED lines=8> */
[----:B------:R-:W-:-:S09]  /*20ba0*/  ISETP.GE.AND P5, PT, R9, UR4, PT ;  /* 0x0000000409007c0c */ /* 0x000fd2000bfa6270 */
[-C--:B--234-:R-:W-:Y:S02]  /*20bb0*/  @!P3 LEA R6, P0, R11, R4.reuse, 0x1 ;  /* 0x000000040b06b211 */ /* 0x09cfe400078008ff */
        /* <DEDUP_REMOVED lines=8> */
.L_x_4496:
[----:B------:R-:W-:Y:S05]  /*20c40*/  BSYNC B0 ;  /* 0x0000000000007941 */ /* 0x000fea0003800000 */
.L_x_4487:
[----:B------:R-:W-:Y:S02]  /*20c50*/  ULDC UR4, c[0x0][0xc3c] ;  /* 0x00030f0000047ab9 */ /* 0x000fe40000000800 */
[----:B------:R-:W-:-:S06]  /*20c60*/  UISETP.GE.AND UP0, UPT, UR53, UR4, UPT ;  /* 0x000000043500728c */ /* 0x000fcc000bf06270 */
[----:B------:R-:W-:-:S13]  /*20c70*/  PLOP3.LUT P0, PT, PT, PT, UP0, 0x80, 0x0 ;  /* 0x000000000000781c */ /* 0x000fda0003f0f008 */
[----:B------:R-:W-:Y:S05]  /*20c80*/  @!P0 BRA `(.L_x_4506) ;  /* 0xfffffe0400448947 */ /* 0x000fea000383ffff */
[----:B------:R-:W-:Y:S05]  /*20c90*/  EXIT ;  /* 0x000000000000794d */ /* 0x000fea0003800000 */
.L_x_4354:
        /* <DEDUP_REMOVED lines=18> */
.L_x_4507:
        /* <DEDUP_REMOVED lines=42> */
.L_x_4513:
        /* <DEDUP_REMOVED lines=12> */
.L_x_4512:
[----:B------:R-:W-:Y:S05]  /*21120*/  BSYNC B0 ;  /* 0x0000000000007941 */ /* 0x000fea0003800000 */
.L_x_4511:
        /* <DEDUP_REMOVED lines=21> */
.L_x_4509:
        /* <DEDUP_REMOVED lines=20> */
.L_x_4514:
        /* <DEDUP_REMOVED lines=56> */
.L_x_4510:
[----:B------:R-:W-:Y:S02]  /*21740*/  IMAD.MOV.U32 R17, RZ, RZ, RZ ;  /* 0x000000ffff117224 */ /* 0x000fe400078e00ff */
[----:B------:R-:W-:Y:S02]  /*21750*/  IMAD.U32 R16, RZ, RZ, UR6 ;  /* 0x00000006ff107e24 */ /* 0x000fe4000f8e00ff */
[----:B------:R-:W-:-:S07]  /*21760*/  IMAD.MOV.U32 R18, RZ, RZ, RZ ;  /* 0x000000ffff127224 */ /* 0x000fce00078e00ff */
.L_x_4515:
[----:B------:R-:W-:-:S13]  /*21770*/  ISETP.NE.AND P0, PT, R0, RZ, PT ;  /* 0x000000ff0000720c */ /* 0x000fda0003f05270 */
[----:B------:R-:W1:Y:S01]  /*21780*/  @!P0 S2R R3, SR_CgaCtaId ;  /* 0x0000000000038919 */ /* 0x000e620000008800 */
[----:B------:R-:W-:-:S04]  /*21790*/  @!P0 MOV R0, 0x400 ;  /* 0x0000040000008802 */ /* 0x000fc80000000f00 */
[----:B-1----:R-:W-:-:S05]  /*217a0*/  @!P0 LEA R0, R3, R0, 0x18 ;  /* 0x0000000003008211 */ /* 0x002fca00078ec0ff */
[----:B------:R2:W-:Y:S01]  /*217b0*/  @!P0 STS.128 [R0+0x334d0], R16 ;  /* 0x0334d01000008388 */ /* 0x0005e20000000c00 */
[----:B------:R-:W-:Y:S06]  /*217c0*/  BAR.ARV 0x5, 0x180 ;  /* 0x0146000000007b1d */ /* 0x000fec0000002000 */
.L_x_4508:
        /* <DEDUP_REMOVED lines=11> */
[----:B------:R-:W-:Y:S01]  /*21880*/  STL [R1+0x320], RZ ;  /* 0x000320ff01007387 */ /* 0x000fe20000100800 */
[----:B------:R-:W-:Y:S01]  /*21890*/  ULDC.64 UR36, c[0x0][0x198] ;  /* 0x0000660000247ab9 */ /* 0x000fe20000000a00 */
[----:B------:R-:W-:Y:S02]  /*218a0*/  ULOP3.LUT UR38, UR55, 0x1, URZ, 0xfc, !UPT ;  /* 0x0000000137267892 */ /* 0x000fe4000f8efc3f */
[----:B------:R-:W-:Y:S01]  /*218b0*/  STL [R1+0x2e8], RZ ;  /* 0x0002e8ff01007387 */ /* 0x000fe20000100800 */
[----:B------:R-:W-:Y:S01]  /*218c0*/  ULOP3.LUT UR39, UR55, 0x2, URZ, 0xfc, !UPT ;  /* 0x0000000237277892 */ /* 0x000fe2000f8efc3f */
[----:B------:R-:W-:-:S02]  /*218d0*/  ULDC UR40, c[0x0][0xc] ;  /* 0x0000030000287ab9 */ /* 0x000fc40000000800 */
[----:B------:R-:W-:Y:S01]  /*218e0*/  STL [R1+0x2e4], RZ ;  /* 0x0002e4ff01007387 */ /* 0x000fe20000100800 */
[----:B--2---:R-:W-:Y:S01]  /*218f0*/  ULEA UR4, UR5, UR4, 0x18 ;  /* 0x0000000405047291 */ /* 0x004fe2000f8ec03f */
[C---:B-1----:R-:W-:Y:S01]  /*21900*/  IMAD.SHL.U32 R4, R10.reuse, 0x40, RZ ;  /* 0x000000400a047824 */ /* 0x042fe200078e00ff */
[----:B------:R-:W-:Y:S01]  /*21910*/  SHF.R.U32.HI R0, RZ, 0x1, R10 ;  /* 0x00000001ff007819 */ /* 0x000fe2000001160a */
[C---:B------:R-:W-:Y:S01]  /*21920*/  IMAD.SHL.U32 R5, R10.reuse, 0x2, RZ ;  /* 0x000000020a057824 */ /* 0x040fe200078e00ff */
[----:B------:R-:W-:Y:S02]  /*21930*/  LOP3.LUT R9, R10, 0x7f, RZ, 0xc0, !PT ;  /* 0x0000007f0a097812 */ /* 0x000fe400078ec0ff */
        /* <DEDUP_REMOVED lines=30> */
[----:B------:R1:W-:Y:S01]  /*21b20*/  STL [R1+0x2f4], R2 ;  /* 0x0002f40201007387 */ /* 0x0003e20000100800 */
[----:B0-----:R-:W-:Y:S01]  /*21b30*/  IMAD.MOV.U32 R3, RZ, RZ, 0x1 ;  /* 0x00000001ff037424 */ /* 0x001fe200078e00ff */
[----:B-1----:R-:W-:-:S04]  /*21b40*/  LOP3.LUT R2, R0, 0x40, RZ, 0xfc, !PT ;  /* 0x0000004000027812 */ /* 0x002fc800078efcff */
[----:B------:R0:W-:Y:S01]  /*21b50*/  STL [R1+0x2f0], R3 ;  /* 0x0002f00301007387 */ /* 0x0001e20000100800 */
[----:B------:R-:W-:-:S07]  /*21b60*/  LOP3.LUT R0, R0, 0x80, RZ, 0xfc, !PT ;  /* 0x0000008000007812 */ /* 0x000fce00078efcff */
.L_x_4648:
[----:B------:R-:W-:Y:S05]  /*21b70*/  YIELD ;  /* 0x0000000000007946 */ /* 0x000fea0003800000 */
[----:B------:R-:W-:Y:S01]  /*21b80*/  ULDC.64 UR4, c[0x0][0xa28] ;  /* 0x00028a0000047ab9 */ /* 0x000fe20000000a00 */
[----:B------:R-:W-:Y:S02]  /*21b90*/  CS2R R6, SRZ ;  /* 0x0000000000067805 */ /* 0x000fe4000001ff00 */
[----:B------:R-:W-:Y:S01]  /*21ba0*/  ISETP.NE.U32.AND P0, PT, RZ, UR4, PT ;  /* 0x00000004ff007c0c */ /* 0x000fe2000bf05070 */
[----:B-1----:R-:W1:Y:S01]  /*21bb0*/  LDC.64 R12, c[0x0][0xa00] ;  /* 0x00028000ff0c7b82 */ /* 0x002e620000000a00 */
[----:B------:R-:W-:Y:S01]  /*21bc0*/  ULDC.64 UR6, c[0x0][0xa08] ;  /* 0x0002820000067ab9 */ /* 0x000fe20000000a00 */
[----:B------:R-:W-:Y:S01]  /*21bd0*/  ULDC.64 UR8, c[0x0][0xa10] ;  /* 0x0002840000087ab9 */ /* 0x000fe20000000a00 */
[----:B------:R-:W-:Y:S01]  /*21be0*/  ISETP.NE.AND.EX P0, PT, RZ, UR5, PT, P0 ;  /* 0x00000005ff007c0c */ /* 0x000fe2000bf05300 */
[----:B------:R-:W-:-:S04]  /*21bf0*/  ULDC.64 UR4, c[0x0][0xa18] ;  /* 0x0002860000047ab9 */ /* 0x000fc80000000a00 */
[----:B------:R-:W2:Y:S08]  /*21c00*/  LDC.64 R4, c[0x0][0xa08] ;  /* 0x00028200ff047b82 */ /* 0x000eb00000000a00 */
[----:B0--3--:R-:W0:Y:S02]  /*21c10*/  @P0 LDC.64 R2, c[0x0][0xa28] ;  /* 0x00028a00ff020b82 */ /* 0x009e240000000a00 */
[----:B0-----:R-:W-:-:S05]  /*21c20*/  @P0 IMAD.WIDE R2, R19, 0x4, R2 ;  /* 0x0000000413020825 */ /* 0x001fca00078e0202 */
[----:B------:R0:W5:Y:S01]  /*21c30*/  @P0 LDG.E R6, desc[UR46][R2.64] ;  /* 0x0000002e02060981 */ /* 0x000162000c1e1900 */
[----:B------:R-:W-:Y:S01]  /*21c40*/  ISETP.NE.U32.AND P0, PT, RZ, UR4, PT ;  /* 0x00000004ff007c0c */ /* 0x000fe2000bf05070 */
[----:B-1----:R-:W-:Y:S01]  /*21c50*/  IMAD.WIDE R12, R19, 0x4, R12 ;  /* 0x00000004130c7825 */ /* 0x002fe200078e020c */
[----:B------:R-:W-:Y:S02]  /*21c60*/  ISETP.NE.U32.AND P2, PT, RZ, UR6, PT ;  /* 0x00000006ff007c0c */ /* 0x000fe4000bf45070 */
[----:B------:R-:W-:Y:S01]  /*21c70*/  ISETP.NE.AND.EX P0, PT, RZ, UR5, PT, P0 ;  /* 0x00000005ff007c0c */ /* 0x000fe2000bf05300 */
[----:B------:R-:W-:Y:S01]  /*21c80*/  ULDC.64 UR4, c[0x0][0xa00] ;  /* 0x0002800000047ab9 */ /* 0x000fe20000000a00 */
[----:B------:R-:W-:Y:S01]  /*21c90*/  ISETP.NE.U32.AND P4, PT, RZ, UR8, PT ;  /* 0x00000008ff007c0c */ /* 0x000fe2000bf85070 */
[----:B------:R-:W-:Y:S01]  /*21ca0*/  IMAD.MOV.U32 R8, RZ, RZ, RZ ;  /* 0x000000ffff087224 */ /* 0x000fe200078e00ff */
[----:B------:R-:W-:Y:S01]  /*21cb0*/  ISETP.NE.U32.AND P1, PT, RZ, UR4, PT ;  /* 0x00000004ff007c0c */ /* 0x000fe2000bf25070 */
[----:B0-----:R-:W0:Y:S01]  /*21cc0*/  LDC.64 R2, c[0x0][0xa10] ;  /* 0x00028400ff027b82 */ /* 0x001e220000000a00 */
[----:B------:R-:W-:-:S02]  /*21cd0*/  IMAD.MOV.U32 R0, RZ, RZ, RZ ;  /* 0x000000ffff007224 */ /* 0x000fc400078e00ff */
[----:B------:R-:W-:Y:S01]  /*21ce0*/  ISETP.NE.AND.EX P3, PT, RZ, UR5, PT, P1 ;  /* 0x00000005ff007c0c */ /* 0x000fe2000bf65310 */
[----:B--2---:R-:W-:-:S04]  /*21cf0*/  IMAD.WIDE R4, R19, 0x4, R4 ;  /* 0x0000000413047825 */ /* 0x004fc800078e0204 */
        /* <DEDUP_REMOVED lines=30> */
.L_x_4517:
        /* <DEDUP_REMOVED lines=10> */
.L_x_4518:
[----:B------:R-:W-:Y:S05]  /*21f80*/  @!P1 BRA `(.L_x_4519) ;  /* 0x00000000000c9947 */ /* 0x000fea0003800000 */
[----:B------:R-:W2:Y:S04]  /*21f90*/  LDG.E R7, desc[UR46][R4.64] ;  /* 0x0000002e04077981 */ /* 0x000ea8000c1e1900 */
[----:B------:R-:W2:Y:S02]  /*21fa0*/  LDG.E R4, desc[UR46][R4.64+0x4] ;  /* 0x0000042e04047981 */ /* 0x000ea4000c1e1900 */
[----:B--2---:R-:W-:-:S07]  /*21fb0*/  IMAD.IADD R7, R4, 0x1, -R7 ;  /* 0x0000000104077824 */ /* 0x004fce00078e0a07 */
.L_x_4519:
[----:B-1----:R-:W2:Y:S04]  /*21fc0*/  @P2 LDG.E R4, desc[UR46][R2.64] ;  /* 0x0000002e02042981 */ /* 0x002ea8000c1e1900 */
[----:B------:R1:W2:Y:S01]  /*21fd0*/  @P2 LDG.E R2, desc[UR46][R2.64+0x4] ;  /* 0x0000042e02022981 */ /* 0x0002a2000c1e1900 */
[----:B------:R-:W-:Y:S02]  /*21fe0*/  IMAD.SHL.U32 R12, R17, 0x80, RZ ;  /* 0x00000080110c7824 */ /* 0x000fe400078e00ff */
[----:B-----5:R-:W-:Y:S02]  /*21ff0*/  IMAD.IADD R9, R7, 0x1, -R6 ;  /* 0x0000000107097824 */ /* 0x020fe400078e0a06 */
[----:B------:R-:W-:Y:S01]  /*22000*/  VIADD R6, R12, 0x7f ;  /* 0x0000007f0c067836 */ /* 0x000fe20000000000 */
[----:B------:R3:W-:Y:S01]  /*22010*/  STL [R1+0x2ec], R12 ;  /* 0x0002ec0c01007387 */ /* 0x0007e20000100800 */
[----:B-1----:R-:W1:Y:S02]  /*22020*/  LDC R3, c[0x0][0x448] ;  /* 0x00011200ff037b82 */ /* 0x002e640000000800 */
[----:B-1----:R-:W-:-:S13]  /*22030*/  ISETP.NE.AND P1, PT, R3, 0x1, PT ;  /* 0x000000010300780c */ /* 0x002fda0003f25270 */
[----:B------:R-:W1:Y:S08]  /*22040*/  @P1 LDC R3, c[0x0][0x44c] ;  /* 0x00011300ff031b82 */ /* 0x000e700000000800 */
[----:B------:R-:W4:Y:S01]  /*22050*/  @P1 LDC R5, c[0x0][0x450] ;  /* 0x00011400ff051b82 */ /* 0x000f220000000800 */
[----:B--2---:R-:W-:Y:S02]  /*22060*/  @P2 IMAD.IADD R10, R2, 0x1, -R4 ;  /* 0x00000001020a2824 */ /* 0x004fe400078e0a04 */
[----:B-1----:R-:W-:-:S04]  /*22070*/  @P1 IMAD.HI.U32 R2, R6, R3, RZ ;  /* 0x0000000306021227 */ /* 0x002fc800078e00ff */
[----:B------:R-:W-:Y:S01]  /*22080*/  IMAD.IADD R7, R9, 0x1, R10 ;  /* 0x0000000109077824 */ /* 0x000fe200078e020a */
[----:B----4-:R-:W-:-:S03]  /*22090*/  @P1 SHF.R.U32.HI R6, RZ, R5, R2 ;  /* 0x00000005ff061219 */ /* 0x010fc60000011602 */
[C---:B------:R-:W-:Y:S01]  /*220a0*/  VIADD R2, R7.reuse, 0x9f ;  /* 0x0000009f07027836 */ /* 0x040fe20000000000 */
[----:B------:R-:W-:-:S03]  /*220b0*/  IADD3 R17, R7, 0x1, -R11 ;  /* 0x0000000107117810 */ /* 0x000fc60007ffe80b */
[----:B------:R-:W-:-:S04]  /*220c0*/  IMAD.HI R2, R2, 0x66666667, RZ ;  /* 0x6666666702027827 */ /* 0x000fc800078e02ff */
[----:B------:R-:W-:Y:S01]  /*220d0*/  IMAD.IADD R6, R17, 0x1, R6 ;  /* 0x0000000111067824 */ /* 0x000fe200078e0206 */
[----:B------:R-:W-:-:S04]  /*220e0*/  SHF.R.U32.HI R21, RZ, 0x1f, R2 ;  /* 0x0000001fff157819 */ /* 0x000fc80000011602 */
[----:B------:R-:W-:Y:S02]  /*220f0*/  LEA.HI.SX32 R21, R2, R21, 0x1a ;  /* 0x0000001502157211 */ /* 0x000fe400078fd2ff */
[----:B------:R-:W1:Y:S02]  /*22100*/  LDC.64 R2, c[0x0][0x9e0] ;  /* 0x00027800ff027b82 */ /* 0x000e640000000a00 */
        /* <DEDUP_REMOVED lines=14> */
.L_x_4522:
[----:B------:R-:W-:-:S13]  /*221f0*/  ISETP.NE.AND P0, PT, R3, 0x1, PT ;  /* 0x000000010300780c */ /* 0x000fda0003f05270 */
[----:B------:R-:W1:Y:S02]  /*22200*/  @P0 LDC.64 R4, c[0x0][0x9e8] ;  /* 0x00027a00ff040b82 */ /* 0x000e640000000a00 */
[----:B-1----:R-:W-:-:S05]  /*22210*/  @P0 IMAD.HI.U32 R4, R2, R4, RZ ;  /* 0x0000000402040227 */ /* 0x002fca00078e00ff */
[----:B------:R-:W-:-:S07]  /*22220*/  @P0 SHF.R.U32.HI R2, RZ, R5, R4 ;  /* 0x00000005ff020219 */ /* 0x000fce0000011604 */
.L_x_4523:
[----:B------:R-:W-:Y:S05]  /*22230*/  BSYNC B0 ;  /* 0x0000000000007941 */ /* 0x000fea0003800000 */
.L_x_4521:
[----:B------:R-:W-:-:S05]  /*22240*/  IMAD R2, R2, R3, R3 ;  /* 0x0000000302027224 */ /* 0x000fca00078e0203 */
[----:B------:R-:W-:-:S07]  /*22250*/  VIMNMX R8, R8, R2, PT ;  /* 0x0000000208087248 */ /* 0x000fce0003fe0100 */
.L_x_4520:
[----:B------:R-:W1:Y:S01]  /*22260*/  @P1 LDC R4, c[0x0][0x44c] ;  /* 0x00011300ff041b82 */ /* 0x000e620000000800 */
[----:B------:R-:W-:Y:S01]  /*22270*/  IMAD.MOV.U32 R2, RZ, RZ, R12 ;  /* 0x000000ffff027224 */ /* 0x000fe200078e000c */
[----:B------:R-:W-:Y:S01]  /*22280*/  ULDC UR4, c[0x0][0x9dc] ;  /* 0x0002770000047ab9 */ /* 0x000fe20000000800 */
[----:B------:R-:W-:-:S05]  /*22290*/  IMAD.IADD R20, R7, 0x1, -R11 ;  /* 0x0000000107147824 */ /* 0x000fca00078e0a0b */
[----:B------:R-:W2:Y:S01]  /*222a0*/  @P1 LDC R5, c[0x0][0x450] ;  /* 0x00011400ff051b82 */ /* 0x000ea20000000800 */
[----:B-1----:R-:W-:-:S05]  /*222b0*/  @P1 IMAD.HI.U32 R4, R12, R4, RZ ;  /* 0x000000040c041227 */ /* 0x002fca00078e00ff */
[----:B--2---:R-:W-:-:S05]  /*222c0*/  @P1 SHF.R.U32.HI R2, RZ, R5, R4 ;  /* 0x00000005ff021219 */ /* 0x004fca0000011604 */
        /* <DEDUP_REMOVED lines=13> */
.L_x_4526:
[----:B------:R-:W-:-:S13]  /*223a0*/  ISETP.NE.AND P0, PT, R3, 0x1, PT ;  /* 0x000000010300780c */ /* 0x000fda0003f05270 */
[----:B------:R-:W1:Y:S02]  /*223b0*/  @P0 LDC.64 R4, c[0x0][0x9e8] ;  /* 0x00027a00ff040b82 */ /* 0x000e640000000a00 */
[----:B-1----:R-:W-:-:S05]  /*223c0*/  @P0 IMAD.HI.U32 R4, R2, R4, RZ ;  /* 0x0000000402040227 */ /* 0x002fca00078e00ff */
[----:B------:R-:W-:-:S07]  /*223d0*/  @P0 SHF.R.U32.HI R2, RZ, R5, R4 ;  /* 0x00000005ff020219 */ /* 0x000fce0000011604 */
.L_x_4527:
[----:B------:R-:W-:Y:S05]  /*223e0*/  BSYNC B0 ;  /* 0x0000000000007941 */ /* 0x000fea0003800000 */
.L_x_4525:
[----:B------:R-:W-:-:S05]  /*223f0*/  IMAD R2, R2, R3, RZ ;  /* 0x0000000302027224 */ /* 0x000fca00078e02ff */
[----:B------:R-:W-:-:S07]  /*22400*/  VIMNMX R6, R6, R2, !PT ;  /* 0x0000000206067248 */ /* 0x000fce0007fe0100 */
.L_x_4524:
[----:B------:R-:W-:Y:S01]  /*22410*/  VIADD R8, R8, 0x9f ;  /* 0x0000009f08087836 */ /* 0x000fe20000000000 */
[----:B------:R-:W-:Y:S01]  /*22420*/  BSSY B0, `(.L_x_4528) ;  /* 0x000016c000007945 */ /* 0x000fe20003800000 */
[----:B------:R-:W-:-:S04]  /*22430*/  IMAD.HI R6, R6, 0x66666667, RZ ;  /* 0x6666666706067827 */ /* 0x000fc800078e02ff */
[----:B------:R-:W-:Y:S01]  /*22440*/  IMAD.HI R8, R8, 0x66666667, RZ ;  /* 0x6666666708087827 */ /* 0x000fe200078e02ff */
[----:B------:R-:W-:-:S04]  /*22450*/  SHF.R.U32.HI R2, RZ, 0x1f, R6 ;  /* 0x0000001fff027819 */ /* 0x000fc80000011606 */
[----:B------:R-:W-:Y:S02]  /*22460*/  SHF.R.U32.HI R3, RZ, 0x1f, R8 ;  /* 0x0000001fff037819 */ /* 0x000fe40000011608 */
[----:B------:R-:W-:Y:S02]  /*22470*/  LEA.HI.SX32 R6, R6, R2, 0x1a ;  /* 0x0000000206067211 */ /* 0x000fe400078fd2ff */
[----:B------:R-:W-:Y:S02]  /*22480*/  LEA.HI.SX32 R3, R8, R3, 0x1a ;  /* 0x0000000308037211 */ /* 0x000fe400078fd2ff */
[----:B------:R-:W-:Y:S02]  /*22490*/  VIMNMX R6, RZ, R6, !PT ;  /* 0x00000006ff067248 */ /* 0x000fe40007fe0100 */
[----:B------:R-:W-:-:S03]  /*224a0*/  VIMNMX R2, R21, R3, PT ;  /* 0x0000000315027248 */ /* 0x000fc60003fe0100 */
[--C-:B------:R-:W-:Y:S02]  /*224b0*/  IMAD R6, R6, 0xa0, -R9.reuse ;  /* 0x000000a006067824 */ /* 0x100fe400078e0a09 */
[----:B------:R-:W-:-:S03]  /*224c0*/  IMAD R9, R2, 0xa0, -R9 ;  /* 0x000000a002097824 */ /* 0x000fc600078e0a09 */
[----:B------:R-:W-:Y:S02]  /*224d0*/  VIMNMX R2, RZ, R6, !PT ;  /* 0x00000006ff027248 */ /* 0x000fe40007fe0100 */
[----:B------:R-:W-:-:S03]  /*224e0*/  VIMNMX R10, R9, R10, PT ;  /* 0x0000000a090a7248 */ /* 0x000fc60003fe0100 */
[----:B------:R-:W-:Y:S01]  /*224f0*/  IMAD.WIDE.U32 R4, R2, -0x33333333, RZ ;  /* 0xcccccccd02047825 */ /* 0x000fe200078e00ff */
[----:B------:R-:W-:-:S04]  /*22500*/  ISETP.GT.AND P0, PT, R10, R2, PT ;  /* 0x000000020a00720c */ /* 0x000fc80003f04270 */
[----:B------:R-:W-:-:S05]  /*22510*/  SHF.R.U32.HI R3, RZ, 0x7, R5 ;  /* 0x00000007ff037819 */ /* 0x000fca0000011605 */
[----:B------:R-:W-:-:S04]  /*22520*/  IMAD.MOV.U32 R9, RZ, RZ, R3 ;  /* 0x000000ffff097224 */ /* 0x000fc800078e0003 */
[----:B------:R-:W-:-:S04]  /*22530*/  @P0 VIADD R2, R10, 0x9f ;  /* 0x0000009f0a020836 */ /* 0x000fc80000000000 */
[----:B------:R-:W-:-:S05]  /*22540*/  @P0 IMAD.HI R2, R2, 0x66666667, RZ ;  /* 0x6666666702020827 */ /* 0x000fca00078e02ff */
[----:B------:R-:W-:-:S04]  /*22550*/  @P0 SHF.R.U32.HI R4, RZ, 0x1f, R2 ;  /* 0x0000001fff040819 */ /* 0x000fc80000011602 */
[----:B------:R-:W-:Y:S02]  /*22560*/  @P0 LEA.HI.SX32 R9, R2, R4, 0x1a ;  /* 0x0000000402090211 */ /* 0x000fe400078fd2ff */
        /* <DEDUP_REMOVED lines=10> */
.L_x_4680:
[----:B--2---:R-:W-:Y:S02]  /*22610*/  ISETP.NE.AND P0, PT, R14, RZ, PT ;  /* 0x000000ff0e00720c */ /* 0x004fe40003f05270 */
[----:B------:R-:W-:-:S11]  /*22620*/  PLOP3.LUT P6, PT, PT, PT, PT, 0x8, 0x0 ;  /* 0x000000000000781c */ /* 0x000fd60003fce170 */
[----:B------:R-:W-:Y:S05]  /*22630*/  @P0 BRA `(.L_x_4531) ;  /* 0x00000000000c0947 */ /* 0x000fea0003800000 */
[----:B------:R-:W-:-:S03]  /*22640*/  UMOV UR4, 0xffffffff ;  /* 0xffffffff00047882 */ /* 0x000fc60000000000 */
[----:B------:R-:W-:Y:S05]  /*22650*/  BRA.DIV UR4, `(.L_x_4532) ;  /* 0x00000076040c7947 */ /* 0x000fea000b800000 */
[----:B------:R-:W-:-:S13]  /*22660*/  ELECT P6, URZ, PT ;  /* 0x00000000003f782f */ /* 0x000fda00038c0000 */
.L_x_4531:
        /* <DEDUP_REMOVED lines=10> */
.L_x_4683:
[----:B------:R-:W-:Y:S05]  /*22710*/  BSYNC B1 ;  /* 0x0000000000017941 */ /* 0x000fea0003800000 */
.L_x_4533:
        /* <DEDUP_REMOVED lines=14> */
.L_x_4684:
[----:B------:R-:W-:Y:S05]  /*22800*/  BSYNC B2 ;  /* 0x0000000000027941 */ /* 0x000fea0003800000 */
.L_x_4537:
        /* <DEDUP_REMOVED lines=9> */
.L_x_4540:
[----:B------:R-:W-:Y:S05]  /*228a0*/  BSYNC B2 ;  /* 0x0000000000027941 */ /* 0x000fea0003800000 */
.L_x_4539:
        /* <DEDUP_REMOVED lines=14> */
.L_x_4541:
        /* <DEDUP_REMOVED lines=16> */
.L_x_4542:
        /* <DEDUP_REMOVED lines=16> */
.L_x_4543:
        /* <DEDUP_REMOVED lines=13> */
.L_x_4685:
[----:B------:R-:W-:Y:S05]  /*22c60*/  BSYNC B2 ;  /* 0x0000000000027941 */ /* 0x000fea0003800000 */
.L_x_4544:
        /* <DEDUP_REMOVED lines=11> */
.L_x_4547:
[----:B------:R-:W-:Y:S05]  /*22d20*/  BSYNC B2 ;  /* 0x0000000000027941 */ /* 0x000fea0003800000 */
.L_x_4546:
        /* <DEDUP_REMOVED lines=8> */
.L_x_4548:
        /* <DEDUP_REMOVED lines=15> */
.L_x_4549:
        /* <DEDUP_REMOVED lines=15> */
.L_x_4550:
        /* <DEDUP_REMOVED lines=10> */
.L_x_4536:
[----:B------:R-:W-:Y:S05]  /*23030*/  BSYNC B1 ;  /* 0x0000000000017941 */ /* 0x000fea0003800000 */
.L_x_4535:
[----:B-1----:R-:W2:Y:S04]  /*23040*/  LDL.LU R4, [R1+0x2e8] ;  /* 0x0002e80001047983 */ /* 0x002ea80000300800 */
        /* <DEDUP_REMOVED lines=12> */
.L_x_4567:
[----:B------:R-:W-:Y:S05]  /*23110*/  YIELD ;  /* 0x0000000000007946 */ /* 0x000fea0003800000 */
[----:B------:R-:W-:Y:S04]  /*23120*/  BSSY B1, `(.L_x_4551) ;  /* 0x000008f000017945 */ /* 0x000fe80003800000 */
[----:B--2---:R-:W-:Y:S05]  /*23130*/  @!P6 BRA `(.L_x_4552) ;  /* 0x000000080034e947 */ /* 0x004fea0003800000 */
[----:B------:R-:W2:Y:S04]  /*23140*/  LDL R7, [R1+0x2d4] ;  /* 0x0002d40001077983 */ /* 0x000ea80000100800 */
[----:B------:R-:W2:Y:S04]  /*23150*/  LDL R6, [R1+0x2e8] ;  /* 0x0002e80001067983 */ /* 0x000ea80000100800 */
[----:B------:R-:W3:Y:S01]  /*23160*/  LDL R5, [R1+0x2f4] ;  /* 0x0002f40001057983 */ /* 0x000ee20000100800 */
[----:B-1----:R-:W1:Y:S01]  /*23170*/  S2R R4, SR_TID.X ;  /* 0x0000000000047919 */ /* 0x002e620000002100 */
[----:B------:R-:W-:Y:S01]  /*23180*/  BSSY B2, `(.L_x_4553) ;  /* 0x0000007000027945 */ /* 0x000fe20003800000 */
[----:B-1----:R-:W-:-:S04]  /*23190*/  LOP3.LUT R4, R4, 0x7f, RZ, 0xc0, !PT ;  /* 0x0000007f04047812 */ /* 0x002fc800078ec0ff */
[----:B------:R-:W-:Y:S01]  /*231a0*/  ISETP.NE.AND P2, PT, R4, RZ, PT ;  /* 0x000000ff0400720c */ /* 0x000fe20003f45270 */
[----:B--2---:R-:W-:Y:S01]  /*231b0*/  IMAD R8, R6, 0x8, R7 ;  /* 0x0000000806087824 */ /* 0x004fe200078e0207 */
[----:B---3--:R-:W-:-:S04]  /*231c0*/  SHF.L.U32 R7, R5, 0x1f, RZ ;  /* 0x0000001f05077819 */ /* 0x008fc800000006ff */
[----:B------:R-:W1:Y:S02]  /*231d0*/  SYNCS.PHASECHK.TRANS64.TRYWAIT P1, [R8+URZ+0x334a0], R7 ;  /* 0x0334a007080075a7 */ /* 0x000e64000802017f */
[----:B-1----:R-:W-:Y:S05]  /*231e0*/  @!P1 BRA `(.L_x_4554) ;  /* 0x0000006800889947 */ /* 0x002fea0003800000 */
.L_x_4686:
[----:B------:R-:W-:Y:S05]  /*231f0*/  BSYNC B2 ;  /* 0x0000000000027941 */ /* 0x000fea0003800000 */
.L_x_4553:
        /* <DEDUP_REMOVED lines=9> */
.L_x_4556:
[----:B------:R-:W-:Y:S05]  /*23290*/  BSYNC B2 ;  /* 0x0000000000027941 */ /* 0x000fea0003800000 */
.L_x_4555:
        /* <DEDUP_REMOVED lines=9> */
[----:B--2---:R-:W-:-:S02]  /*23330*/  IMAD R6, R4, 0x7800, R5 ;  /* 0x0000780004067824 */ /* 0x004fc400078e0205 */
[----:B------:R-:W-:Y:S02]  /*23340*/  IMAD R5, R9, 0xa0, R0 ;  /* 0x000000a009057824 */ /* 0x000fe400078e0200 */
[----:B------:R-:W-:Y:S02]  /*23350*/  VIADD R4, R8, 0x33490 ;  /* 0x0003349008047836 */ /* 0x000fe40000000000 */
[----:B------:R-:W-:-:S07]  /*23360*/  VIADD R10, R6, 0x24200 ;  /* 0x00024200060a7836 */ /* 0x000fce0000000000 */
.L_x_4557:
        /* <DEDUP_REMOVED lines=16> */
.L_x_4558:
        /* <DEDUP_REMOVED lines=16> */
.L_x_4559:
        /* <DEDUP_REMOVED lines=13> */
.L_x_4687:
[----:B------:R-:W-:Y:S05]  /*23640*/  BSYNC B2 ;  /* 0x0000000000027941 */ /* 0x000fea0003800000 */
.L_x_4560:
        /* <DEDUP_REMOVED lines=11> */
.L_x_4563:
[----:B------:R-:W-:Y:S05]  /*23700*/  BSYNC B2 ;  /* 0x0000000000027941 */ /* 0x000fea0003800000 */
.L_x_4562:
        /* <DEDUP_REMOVED lines=8> */
.L_x_4564:
        /* <DEDUP_REMOVED lines=15> */
.L_x_4565:
        /* <DEDUP_REMOVED lines=15> */
.L_x_4566:
        /* <DEDUP_REMOVED lines=10> */
.L_x_4552:
[----:B------:R-:W-:Y:S05]  /*23a10*/  BSYNC B1 ;  /* 0x0000000000017941 */ /* 0x000fea0003800000 */
.L_x_4551:
        /* <DEDUP_REMOVED lines=8> */
[----:B---3--:R-:W-:-:S03]  /*23aa0*/  LOP3.LUT R7, R7, R5, RZ, 0x3c, !PT ;  /* 0x0000000507077212 */ /* 0x008fc600078e3cff */
[----:B------:R2:W-:Y:S04]  /*23ab0*/  STL [R1+0x2e8], R4 ;  /* 0x0002e80401007387 */ /* 0x0005e80000100800 */
[----:B------:R2:W-:Y:S01]  /*23ac0*/  STL [R1+0x2f4], R7 ;  /* 0x0002f40701007387 */ /* 0x0005e20000100800 */
[----:B------:R-:W-:Y:S05]  /*23ad0*/  @P2 BRA `(.L_x_4567) ;  /* 0xfffffff4008c2947 */ /* 0x000fea000383ffff */
.L_x_4529:
[----:B------:R-:W-:Y:S05]  /*23ae0*/  BSYNC B0 ;  /* 0x0000000000007941 */ /* 0x000fea0003800000 */
.L_x_4528:
[----:B--2---:R-:W2:Y:S01]  /*23af0*/  LDL R7, [R1+0x2ec] ;  /* 0x0002ec0001077983 */ /* 0x004ea20000100800 */
[----:B------:R-:W3:Y:S01]  /*23b00*/  LDC R0, c[0x0][0x448] ;  /* 0x00011200ff007b82 */ /* 0x000ee20000000800 */
[----:B------:R-:W-:Y:S07]  /*23b10*/  @!P0 WARPSYNC.ALL ;  /* 0x0000000000008948 */ /* 0x000fee0003800000 */
[----:B------:R-:W-:Y:S01]  /*23b20*/  @!P0 BAR.SYNC.DEFER_BLOCKING 0xc, 0x180 ;  /* 0x0306000000008b1d */ /* 0x000fe20000010000 */
[----:B---3--:R-:W-:-:S13]  /*23b30*/  ISETP.NE.AND P1, PT, R0, 0x1, PT ;  /* 0x000000010000780c */ /* 0x008fda0003f25270 */
[----:B------:R-:W3:Y:S08]  /*23b40*/  @P1 LDC R0, c[0x0][0x44c] ;  /* 0x00011300ff001b82 */ /* 0x000ef00000000800 */
[----:B------:R-:W4:Y:S01]  /*23b50*/  @P1 LDC R3, c[0x0][0x450] ;  /* 0x00011400ff031b82 */ /* 0x000f220000000800 */
[----:B--2---:R-:W-:-:S04]  /*23b60*/  VIADD R2, R7, 0x7f ;  /* 0x0000007f07027836 */ /* 0x004fc80000000000 */
[----:B---3--:R-:W-:-:S05]  /*23b70*/  @P1 IMAD.HI.U32 R0, R2, R0, RZ ;  /* 0x0000000002001227 */ /* 0x008fca00078e00ff */
[----:B----4-:R-:W-:-:S05]  /*23b80*/  @P1 SHF.R.U32.HI R2, RZ, R3, R0 ;  /* 0x00000003ff021219 */ /* 0x010fca0000011600 */
[----:B------:R-:W-:Y:S02]  /*23b90*/  IMAD.IADD R0, R17, 0x1, R2 ;  /* 0x0000000111007824 */ /* 0x000fe400078e0202 */
[----:B------:R-:W2:Y:S02]  /*23ba0*/  LDC.64 R2, c[0x0][0x9e0] ;  /* 0x00027800ff027b82 */ /* 0x000ea40000000a00 */
[----:B--2---:R-:W-:Y:S01]  /*23bb0*/  ISETP.GE.AND P2, PT, R3, 0x1, PT ;  /* 0x000000010300780c */ /* 0x004fe20003f46270 */
[----:B------:R-:W-:-:S12]  /*23bc0*/  IMAD.IADD R2, R0, 0x1, R2 ;  /* 0x0000000100027824 */ /* 0x000fd800078e0202 */
[----:B------:R-:W-:Y:S05]  /*23bd0*/  @!P2 BRA `(.L_x_4568) ;  /* 0x000000000048a947 */ /* 0x000fea0003800000 */
[C---:B------:R-:W-:Y:S01]  /*23be0*/  ISETP.GT.AND P0, PT, R0.reuse, RZ, PT ;  /* 0x000000ff0000720c */ /* 0x040fe20003f04270 */
[----:B------:R-:W-:Y:S01]  /*23bf0*/  BSSY B0, `(.L_x_4569) ;  /* 0x000000e000007945 */ /* 0x000fe20003800000 */
[----:B------:R-:W-:-:S11]  /*23c00*/  VIADD R6, R0, 0xffffffff ;  /* 0xffffffff00067836 */ /* 0x000fd60000000000 */
[----:B------:R-:W-:Y:S05]  /*23c10*/  @P0 BRA `(.L_x_4570) ;  /* 0x00000000001c0947 */ /* 0x000fea0003800000 */
[----:B------:R-:W-:Y:S01]  /*23c20*/  ISETP.NE.AND P0, PT, R3, 0x1, PT ;  /* 0x000000010300780c */ /* 0x000fe20003f05270 */
[----:B------:R-:W-:-:S12]  /*23c30*/  IMAD.MOV R0, RZ, RZ, -R0 ;  /* 0x000000ffff007224 */ /* 0x000fd800078e0a00 */
[----:B-1----:R-:W1:Y:S02]  /*23c40*/  @P0 LDC.64 R4, c[0x0][0x9e8] ;  /* 0x00027a00ff040b82 */ /* 0x002e640000000a00 */
[----:B-1----:R-:W-:-:S05]  /*23c50*/  @P0 IMAD.HI.U32 R4, R0, R4, RZ ;  /* 0x0000000400040227 */ /* 0x002fca00078e00ff */
[----:B------:R-:W-:-:S04]  /*23c60*/  @P0 SHF.R.U32.HI R0, RZ, R5, R4 ;  /* 0x00000005ff000219 */ /* 0x000fc80000011604 */
[----:B------:R-:W-:Y:S01]  /*23c70*/  LOP3.LUT R6, RZ, R0, RZ, 0x33, !PT ;  /* 0x00000000ff067212 */ /* 0x000fe200078e33ff */
[----:B------:R-:W-:Y:S06]  /*23c80*/  BRA `(.L_x_4571) ;  /* 0x0000000000107947 */ /* 0x000fec0003800000 */
.L_x_4570:
[----:B------:R-:W-:-:S13]  /*23c90*/  ISETP.NE.AND P0, PT, R3, 0x1, PT ;  /* 0x000000010300780c */ /* 0x000fda0003f05270 */
[----:B-1----:R-:W1:Y:S02]  /*23ca0*/  @P0 LDC.64 R4, c[0x0][0x9e8] ;  /* 0x00027a00ff040b82 */ /* 0x002e640000000a00 */
[----:B-1----:R-:W-:-:S05]  /*23cb0*/  @P0 IMAD.HI.U32 R4, R6, R4, RZ ;  /* 0x0000000406040227 */ /* 0x002fca00078e00ff */
[----:B------:R-:W-:-:S07]  /*23cc0*/  @P0 SHF.R.U32.HI R6, RZ, R5, R4 ;  /* 0x00000005ff060219 */ /* 0x000fce0000011604 */
.L_x_4571:
[----:B------:R-:W-:Y:S05]  /*23cd0*/  BSYNC B0 ;  /* 0x0000000000007941 */ /* 0x000fea0003800000 */
.L_x_4569:
[----:B------:R-:W-:-:S05]  /*23ce0*/  IMAD R6, R6, R3, R3 ;  /* 0x0000000306067224 */ /* 0x000fca00078e0203 */
[----:B------:R-:W-:-:S07]  /*23cf0*/  VIMNMX R2, R2, R6, PT ;  /* 0x0000000602027248 */ /* 0x000fce0003fe0100 */
.L_x_4568:
[----:B------:R-:W-:Y:S01]  /*23d00*/  VIADD R2, R2, 0x9f ;  /* 0x0000009f02027836 */ /* 0x000fe20000000000 */
[----:B-1----:R-:W1:Y:S01]  /*23d10*/  @P1 LDC R4, c[0x0][0x450] ;  /* 0x00011400ff041b82 */ /* 0x002e620000000800 */
[----:B------:R-:W-:Y:S02]  /*23d20*/  ULDC UR4, c[0x0][0x9dc] ;  /* 0x0002770000047ab9 */ /* 0x000fe40000000800 */
[----:B------:R-:W-:-:S05]  /*23d30*/  IMAD.HI R2, R2, 0x66666667, RZ ;  /* 0x6666666702027827 */ /* 0x000fca00078e02ff */
[----:B------:R-:W-:-:S04]  /*23d40*/  SHF.R.U32.HI R0, RZ, 0x1f, R2 ;  /* 0x0000001fff007819 */ /* 0x000fc80000011602 */
[----:B------:R-:W-:Y:S01]  /*23d50*/  LEA.HI.SX32 R0, R2, R0, 0x1a ;  /* 0x0000000002007211 */ /* 0x000fe200078fd2ff */
[----:B------:R-:W-:-:S03]  /*23d60*/  IMAD.MOV.U32 R2, RZ, RZ, R7 ;  /* 0x000000ffff027224 */ /* 0x000fc600078e0007 */
[----:B------:R-:W-:Y:S02]  /*23d70*/  VIMNMX R6, R21, R0, PT ;  /* 0x0000000015067248 */ /* 0x000fe40003fe0100 */
[----:B------:R-:W2:Y:S03]  /*23d80*/  @P1 LDC R0, c[0x0][0x44c] ;  /* 0x00011300ff001b82 */ /* 0x000ea60000000800 */
        /* <DEDUP_REMOVED lines=16> */
.L_x_4574:
[----:B------:R-:W-:-:S13]  /*23e90*/  ISETP.NE.AND P0, PT, R3, 0x1, PT ;  /* 0x000000010300780c */ /* 0x000fda0003f05270 */
[----:B------:R-:W1:Y:S02]  /*23ea0*/  @P0 LDC.64 R4, c[0x0][0x9e8] ;  /* 0x00027a00ff040b82 */ /* 0x000e640000000a00 */
[----:B-1----:R-:W-:-:S05]  /*23eb0*/  @P0 IMAD.HI.U32 R4, R0, R4, RZ ;  /* 0x0000000400040227 */ /* 0x002fca00078e00ff */
[----:B------:R-:W-:-:S07]  /*23ec0*/  @P0 SHF.R.U32.HI R0, RZ, R5, R4 ;  /* 0x00000005ff000219 */ /* 0x000fce0000011604 */
.L_x_4575:
[----:B------:R-:W-:Y:S05]  /*23ed0*/  BSYNC B0 ;  /* 0x0000000000007941 */ /* 0x000fea0003800000 */
.L_x_4573:
[----:B------:R-:W-:-:S05]  /*23ee0*/  IMAD R0, R0, R3, RZ ;  /* 0x0000000300007224 */ /* 0x000fca00078e02ff */
[----:B------:R-:W-:-:S07]  /*23ef0*/  VIMNMX R2, R2, R0, !PT ;  /* 0x0000000002027248 */ /* 0x000fce0007fe0100 */
.L_x_4572:
[----:B------:R-:W-:-:S05]  /*23f00*/  IMAD.HI R2, R2, 0x66666667, RZ ;  /* 0x6666666702027827 */ /* 0x000fca00078e02ff */
[----:B------:R-:W-:-:S04]  /*23f10*/  SHF.R.U32.HI R0, RZ, 0x1f, R2 ;  /* 0x0000001fff007819 */ /* 0x000fc80000011602 */
[----:B------:R-:W-:-:S04]  /*23f20*/  LEA.HI.SX32 R0, R2, R0, 0x1a ;  /* 0x0000000002007211 */ /* 0x000fc800078fd2ff */
        /* <DEDUP_REMOVED lines=11> */
[----:B------:R-:W1:Y:S08]  /*23fe0*/  FLO.U32 R0, UR4 ;  /* 0x0000000400007d00 */ /* 0x000e7000080e0000 */
[----:B------:R-:W2:Y:S01]  /*23ff0*/  POPC R2, UR4 ;  /* 0x0000000400027d09 */ /* 0x000ea20008000000 */
[----:B-1----:R-:W-:-:S13]  /*24000*/  ISETP.EQ.U32.AND P0, PT, R0, R3, PT ;  /* 0x000000030000720c */ /* 0x002fda0003f02070 */
[----:B--2---:R-:W2:Y:S01]  /*24010*/  @P0 ATOMG.E.ADD.STRONG.GPU PT, R5, desc[UR46][R4.64], R2 ;  /* 0x00000002040509a8 */ /* 0x004ea200081ee1ee */
[----:B------:R-:W1:Y:S02]  /*24020*/  S2R R3, SR_LTMASK ;  /* 0x0000000000037919 */ /* 0x000e640000003900 */
[----:B-1----:R-:W-:-:S06]  /*24030*/  LOP3.LUT R3, R3, UR4, RZ, 0xc0, !PT ;  /* 0x0000000403037c12 */ /* 0x002fcc000f8ec0ff */
[----:B------:R-:W1:Y:S01]  /*24040*/  POPC R3, R3 ;  /* 0x0000000300037309 */ /* 0x000e620000000000 */
[----:B--2---:R-:W1:Y:S02]  /*24050*/  SHFL.IDX PT, R0, R5, R0, 0x1f ;  /* 0x00001f0005007589 */ /* 0x004e6400000e0000 */
[----:B-1----:R-:W-:Y:S01]  /*24060*/  IADD3 R16, R0, UR40, R3 ;  /* 0x0000002800107c10 */ /* 0x002fe2000fffe003 */
[----:B------:R-:W-:Y:S06]  /*24070*/  BRA `(.L_x_4577) ;  /* 0x0000004000747947 */ /* 0x000fec0003800000 */
.L_x_4576:
        /* <DEDUP_REMOVED lines=20> */
[----:B-1----:R-:W-:Y:S05]  /*241c0*/  CALL.ABS.NOINC R2 ;  /* 0x0000000002007343 */ /* 0x002fea0003c00000 */
.L_x_4579:
[----:B------:R-:W-:Y:S05]  /*241d0*/  BSYNC B6 ;  /* 0x0000000000067941 */ /* 0x000fea0003800000 */
.L_x_4578:
        /* <DEDUP_REMOVED lines=25> */
.L_x_4581:
[----:B------:R-:W-:Y:S05]  /*24370*/  BSYNC B6 ;  /* 0x0000000000067941 */ /* 0x000fea0003800000 */
.L_x_4580:
[----:B------:R-:W2:Y:S01]  /*24380*/  LDL R2, [R1+0x2d4] ;  /* 0x0002d40001027983 */ /* 0x000ea20000100800 */
[----:B------:R-:W-:Y:S01]  /*24390*/  BSSY B6, `(.L_x_4582) ;  /* 0x0000015000067945 */ /* 0x000fe20003800000 */
[----:B--2---:R-:W-:-:S05]  /*243a0*/  VIADD R0, R2, 0x200 ;  /* 0x0000020002007836 */ /* 0x004fca0000000000 */
[----:B------:R2:W-:Y:S01]  /*243b0*/  STL [R1+0x2d8], R0 ;  /* 0x0002d80001007387 */ /* 0x0005e20000100800 */
[----:B------:R-:W-:-:S13]  /*243c0*/  LOP3.LUT P0, RZ, R0, 0x9f, RZ, 0xc0, !PT ;  /* 0x0000009f00ff7812 */ /* 0x000fda000780c0ff */
        /* <DEDUP_REMOVED lines=17> */
.L_x_4583:
[----:B------:R-:W-:Y:S05]  /*244e0*/  BSYNC B6 ;  /* 0x0000000000067941 */ /* 0x000fea0003800000 */
.L_x_4582:
        /* <DEDUP_REMOVED lines=19> */
.L_x_4585:
[----:B------:R-:W-:Y:S05]  /*24620*/  BSYNC B6 ;  /* 0x0000000000067941 */ /* 0x000fea0003800000 */
.L_x_4584:
        /* <DEDUP_REMOVED lines=21> */
.L_x_4690:
        /* <DEDUP_REMOVED lines=10> */
.L_x_4693:
[----:B------:R-:W-:Y:S05]  /*24820*/  @!P6 BRA `(.L_x_4587) ;  /* 0x0000000400ace947 */ /* 0x000fea0003800000 */
[----:B-1----:R-:W3:Y:S01]  /*24830*/  LDL R0, [R1+0x314] ;  /* 0x0003140001007983 */ /* 0x002ee20000100800 */
[----:B------:R-:W-:-:S04]  /*24840*/  ISETP.NE.U32.AND P0, PT, R2, RZ, PT ;  /* 0x000000ff0200720c */ /* 0x000fc80003f05070 */
[----:B------:R-:W-:Y:S01]  /*24850*/  ISETP.NE.AND.EX P0, PT, R3, RZ, PT, P0 ;  /* 0x000000ff0300720c */ /* 0x000fe20003f05300 */
[----:B---3--:R-:W-:-:S12]  /*24860*/  VIADD R0, R0, 0xffffffff ;  /* 0xffffffff00007836 */ /* 0x008fd80000000000 */
        /* <DEDUP_REMOVED lines=18> */
.L_x_4589:
        /* <DEDUP_REMOVED lines=10> */
.L_x_4694:
        /* <DEDUP_REMOVED lines=8> */
.L_x_4591:
[----:B------:R-:W2:Y:S04]  /*24ab0*/  LDL R6, [R1+0x2d4] ;  /* 0x0002d40001067983 */ /* 0x000ea80000100800 */
        /* <DEDUP_REMOVED lines=17> */
[----:B------:R-:W-:Y:S02]  /*24bd0*/  UIADD3 UR14, UR15, 0x11a00, URZ ;  /* 0x00011a000f0e7890 */ /* 0x000fe4000fffe03f */
[----:B------:R-:W-:-:S05]  /*24be0*/  UIADD3 UR15, UR15, 0x14200, URZ ;  /* 0x000142000f0f7890 */ /* 0x000fca000fffe03f */
[----:B------:R2:W-:Y:S02]  /*24bf0*/  UTMALDG.4D [UR8], [UR4], desc[UR6] ;  /* 0x00000608040075b4 */ /* 0x0005e40008019000 */
[----:B--2---:R-:W-:Y:S01]  /*24c00*/  UMOV UR8, UR14 ;  /* 0x0000000e00087c82 */ /* 0x004fe20008000000 */
[----:B------:R-:W-:Y:S01]  /*24c10*/  UMOV UR10, UR16 ;  /* 0x00000010000a7c82 */ /* 0x000fe20008000000 */
[----:B------:R-:W-:Y:S01]  /*24c20*/  UMOV UR14, 0x80 ;  /* 0x00000080000e7882 */ /* 0x000fe20000000000 */
[----:B------:R2:W-:Y:S02]  /*24c30*/  UTMALDG.4D [UR8], [UR4], desc[UR6] ;  /* 0x00000608040075b4 */ /* 0x0005e40008019000 */
[----:B--2---:R-:W-:Y:S01]  /*24c40*/  UMOV UR8, UR15 ;  /* 0x0000000f00087c82 */ /* 0x004fe20008000000 */
[----:B------:R-:W-:Y:S02]  /*24c50*/  UMOV UR10, UR14 ;  /* 0x0000000e000a7c82 */ /* 0x000fe40008000000 */
[----:B------:R2:W-:Y:S01]  /*24c60*/  UTMALDG.4D [UR8], [UR4], desc[UR6] ;  /* 0x00000608040075b4 */ /* 0x0005e20008019000 */
[----:B------:R-:W3:Y:S02]  /*24c70*/  SYNCS.PHASECHK.TRANS64.TRYWAIT P0, [R2+URZ+0x33440], R4 ;  /* 0x03344004020075a7 */ /* 0x000ee4000800017f */
[----:B--23--:R-:W-:Y:S05]  /*24c80*/  @!P0 BRA `(.L_x_4592) ;  /* 0x0000005000708947 */ /* 0x00cfea0003800000 */
.L_x_4695:
        /* <DEDUP_REMOVED lines=8> */
.L_x_4593:
[----:B-12---:R-:W2:Y:S01]  /*24d10*/  LDL.LU R4, [R1+0x2d0] ;  /* 0x0002d00001047983 */ /* 0x006ea20000300800 */
        /* <DEDUP_REMOVED lines=8> */
[----:B------:R-:W-:Y:S01]  /*24da0*/  R2UR UR13, R17 ;  /* 0x00000000110d72ca */ /* 0x000fe200000e0000 */
[----:B------:R-:W-:Y:S01]  /*24db0*/  UMOV UR7, 0x14f00000 ;  /* 0x14f0000000077882 */ /* 0x000fe20000000000 */
[----:B------:R-:W-:Y:S01]  /*24dc0*/  PLOP3.LUT P0, PT, PT, PT, PT, 0x80, 0x0 ;  /* 0x000000000000781c */ /* 0x000fe20003f0f070 */
[----:B------:R-:W-:-:S02]  /*24dd0*/  UMOV UR16, 0x40 ;  /* 0x0000004000107882 */ /* 0x000fc40000000000 */
[----:B------:R-:W-:Y:S02]  /*24de0*/  UIADD3 UR8, UR15, 0x24200, URZ ;  /* 0x000242000f087890 */ /* 0x000fe4000fffe03f */
        /* <DEDUP_REMOVED lines=15> */
.L_x_4587:
[----:B------:R-:W1:Y:S04]  /*24ee0*/  LDL.LU R3, [R1+0x310] ;  /* 0x0003100001037983 */ /* 0x000e680000300800 */
[----:B---3--:R-:W3:Y:S01]  /*24ef0*/  LDL R4, [R1+0x2d4] ;  /* 0x0002d40001047983 */ /* 0x008ee20000100800 */
[----:B------:R-:W-:Y:S05]  /*24f00*/  WARPSYNC.ALL ;  /* 0x0000000000007948 */ /* 0x000fea0003800000 */
[----:B------:R-:W-:Y:S01]  /*24f10*/  ULDC.64 UR4, c[0x0][0x298] ;  /* 0x0000a60000047ab9 */ /* 0x000fe20000000a00 */
[----:B------:R-:W-:Y:S01]  /*24f20*/  BSSY B6, `(.L_x_4594) ;  /* 0x000001c000067945 */ /* 0x000fe20003800000 */
[----:B------:R-:W-:Y:S01]  /*24f30*/  BAR.SYNC.DEFER_BLOCKING 0x8, 0x180 ;  /* 0x0206000000007b1d */ /* 0x000fe20000010000 */
[----:B-1----:R-:W-:-:S05]  /*24f40*/  SHF.R.S32.HI R0, RZ, 0x1f, R3 ;  /* 0x0000001fff007819 */ /* 0x002fca0000011403 */
[----:B------:R-:W-:Y:S02]  /*24f50*/  IMAD R2, R0, UR4, RZ ;  /* 0x0000000400027c24 */ /* 0x000fe4000f8e02ff */
[----:B---3--:R-:W-:Y:S02]  /*24f60*/  VIADD R0, R4, 0x1e200 ;  /* 0x0001e20004007836 */ /* 0x008fe40000000000 */
[C---:B------:R-:W-:Y:S02]  /*24f70*/  IMAD R2, R3.reuse, UR5, R2 ;  /* 0x0000000503027c24 */ /* 0x040fe4000f8e0202 */
[----:B------:R-:W-:Y:S01]  /*24f80*/  IMAD.WIDE.U32 R4, R3, UR4, RZ ;  /* 0x0000000403047c25 */ /* 0x000fe2000f8e00ff */
[----:B------:R-:W-:-:S03]  /*24f90*/  LOP3.LUT P0, RZ, R0, 0x1bf, RZ, 0xc0, !PT ;  /* 0x000001bf00ff7812 */ /* 0x000fc6000780c0ff */
[----:B------:R-:W-:Y:S01]  /*24fa0*/  IMAD.IADD R0, R5, 0x1, R2 ;  /* 0x0000000105007824 */ /* 0x000fe200078e0202 */
[----:B------:R1:W-:Y:S04]  /*24fb0*/  STL.64 [R1+0x318], R4 ;  /* 0x0003180401007387 */ /* 0x0003e80000100a00 */
[----:B------:R1:W-:Y:S05]  /*24fc0*/  STL [R1+0x310], R0 ;  /* 0x0003100001007387 */ /* 0x0003ea0000100800 */
        /* <DEDUP_REMOVED lines=11> */
[----:B0-----:R-:W-:Y:S02]  /*25080*/  IMAD.U32 R11, RZ, RZ, UR9 ;  /* 0x00000009ff0b7e24 */ /* 0x001fe4000f8e00ff */
[----:B--2---:R-:W-:Y:S02]  /*25090*/  IMAD.MOV.U32 R8, RZ, RZ, 0x70 ;  /* 0x00000070ff087424 */ /* 0x004fe400078e00ff */
[----:B------:R-:W-:Y:S02]  /*250a0*/  IMAD.MOV.U32 R12, RZ, RZ, 0x1 ;  /* 0x00000001ff0c7424 */ /* 0x000fe400078e00ff */
[----:B------:R-:W-:-:S07]  /*250b0*/  IMAD.MOV.U32 R13, RZ, RZ, RZ ;  /* 0x000000ffff0d7224 */ /* 0x000fce00078e00ff */
[----:B------:R-:W-:-:S07]  /*250c0*/  LEPC R20, `(.L_x_4595) ;  /* 0x000000001014794e */ /* 0x000fce0000000000 */
[----:B-1----:R-:W-:Y:S05]  /*250d0*/  CALL.ABS.NOINC R2 ;  /* 0x0000000002007343 */ /* 0x002fea0003c00000 */
.L_x_4595:
[----:B------:R-:W-:Y:S05]  /*250e0*/  BSYNC B6 ;  /* 0x0000000000067941 */ /* 0x000fea0003800000 */
.L_x_4594:
        /* <DEDUP_REMOVED lines=12> */
[----:B------:R-:W0:Y:S02]  /*251b0*/  S2R R10, SR_TID.X ;  /* 0x00000000000a7919 */ /* 0x000e240000002100 */
[----:B0-----:R-:W-:-:S05]  /*251c0*/  IMAD.SHL.U32 R10, R10, 0x10, RZ ;  /* 0x000000100a0a7824 */ /* 0x001fca00078e00ff */
[----:B------:R-:W-:-:S04]  /*251d0*/  LOP3.LUT R10, R10, 0x30, RZ, 0xc0, !PT ;  /* 0x000000300a0a7812 */ /* 0x000fc800078ec0ff */
[C---:B------:R-:W-:Y:S02]  /*251e0*/  LOP3.LUT R11, R10.reuse, 0x40, RZ, 0xfc, !PT ;  /* 0x000000400a0b7812 */ /* 0x040fe400078efcff */
[----:B------:R-:W-:Y:S01]  /*251f0*/  LOP3.LUT R10, R10, 0x80, RZ, 0xfc, !PT ;  /* 0x000000800a0a7812 */ /* 0x000fe200078efcff */
        /* <DEDUP_REMOVED lines=13> */
[----:B-1----:R-:W-:-:S13]  /*252d0*/  ISETP.NE.AND P0, PT, R7, 0x1, PT ;  /* 0x000000010700780c */ /* 0x002fda0003f05270 */
[----:B------:R-:W0:Y:S08]  /*252e0*/  @P0 LDC R5, c[0x0][0x44c] ;  /* 0x00011300ff050b82 */ /* 0x000e300000000800 */
[----:B------:R-:W1:Y:S01]  /*252f0*/  @P0 LDC R6, c[0x0][0x450] ;  /* 0x00011400ff060b82 */ /* 0x000e620000000800 */
[----:B------:R-:W-:Y:S02]  /*25300*/  IMAD R4, R4, UR4, RZ ;  /* 0x0000000404047c24 */ /* 0x000fe4000f8e02ff */
[----:B------:R-:W-:-:S04]  /*25310*/  IMAD.WIDE.U32 R2, R0, UR4, R2 ;  /* 0x0000000400027c25 */ /* 0x000fc8000f8e0002 */
[----:B------:R-:W-:Y:S01]  /*25320*/  IMAD R0, R0, UR5, R4 ;  /* 0x0000000500007c24 */ /* 0x000fe2000f8e0204 */
[----:B------:R-:W-:Y:S01]  /*25330*/  ULDC.64 UR4, c[0x0][0x2d0] ;  /* 0x0000b40000047ab9 */ /* 0x000fe20000000a00 */
[----:B----4-:R-:W-:Y:S02]  /*25340*/  IMAD.IADD R4, R8, 0x1, R12 ;  /* 0x0000000108047824 */ /* 0x010fe400078e020c */
[----:B------:R-:W-:Y:S02]  /*25350*/  IMAD.IADD R3, R3, 0x1, R0 ;  /* 0x0000000103037824 */ /* 0x000fe400078e0200 */
[----:B0-----:R-:W-:Y:S01]  /*25360*/  @P0 IMAD.HI.U32 R5, R4, R5, RZ ;  /* 0x0000000504050227 */ /* 0x001fe200078e00ff */
[----:B------:R-:W0:Y:S03]  /*25370*/  S2R R8, SR_TID.X ;  /* 0x0000000000087919 */ /* 0x000e260000002100 */
[----:B------:R-:W-:Y:S01]  /*25380*/  IMAD.MOV.U32 R0, RZ, RZ, R4 ;  /* 0x000000ffff007224 */ /* 0x000fe200078e0004 */
[----:B-1----:R-:W-:-:S05]  /*25390*/  @P0 SHF.R.U32.HI R0, RZ, R6, R5 ;  /* 0x00000006ff000219 */ /* 0x002fca0000011605 */
[----:B------:R-:W-:-:S04]  /*253a0*/  IMAD.MOV R5, RZ, RZ, -R0 ;  /* 0x000000ffff057224 */ /* 0x000fc800078e0a00 */
[----:B------:R-:W-:Y:S01]  /*253b0*/  IMAD R4, R7, R5, R4 ;  /* 0x0000000507047224 */ /* 0x000fe200078e0204 */
[----:B------:R-:W-:Y:S01]  /*253c0*/  SHF.R.S32.HI R5, RZ, 0x1f, R0 ;  /* 0x0000001fff057819 */ /* 0x000fe20000011400 */
        /* <DEDUP_REMOVED lines=8> */
[----:B------:R-:W-:Y:S01]  /*25450*/  ULDC UR4, c[0x0][0x2b8] ;  /* 0x0000ae0000047ab9 */ /* 0x000fe20000000800 */
[----:B0-----:R-:W-:Y:S01]  /*25460*/  IMAD.SHL.U32 R9, R8, 0x10, RZ ;  /* 0x0000001008097824 */ /* 0x001fe200078e00ff */
[----:B------:R-:W-:Y:S02]  /*25470*/  ISETP.GE.AND P2, PT, R10, UR4, PT ;  /* 0x000000040a007c0c */ /* 0x000fe4000bf46270 */
[----:B------:R-:W-:Y:S02]  /*25480*/  LOP3.LUT R10, R8, 0x7f, RZ, 0xc0, !PT ;  /* 0x0000007f080a7812 */ /* 0x000fe400078ec0ff */
[----:B------:R0:W5:Y:S01]  /*25490*/  LDL R8, [R1+0x30c] ;  /* 0x00030c0001087983 */ /* 0x0001620000100800 */
[----:B------:R-:W-:Y:S01]  /*254a0*/  LOP3.LUT R9, R9, 0x30, RZ, 0xc0, !PT ;  /* 0x0000003009097812 */ /* 0x000fe200078ec0ff */
[----:B------:R-:W-:Y:S01]  /*254b0*/  IMAD R0, R4, UR5, R0 ;  /* 0x0000000504007c24 */ /* 0x000fe2000f8e0200 */
[----:B------:R-:W-:-:S02]  /*254c0*/  IADD3 R4, P3, R2, UR6, RZ ;  /* 0x0000000602047c10 */ /* 0x000fc4000ff7e0ff */
[----:B------:R-:W-:Y:S02]  /*254d0*/  ISETP.GE.AND P0, PT, R9, UR4, PT ;  /* 0x0000000409007c0c */ /* 0x000fe4000bf06270 */
[----:B------:R-:W-:Y:S01]  /*254e0*/  ISETP.GE.AND P1, PT, R11, UR4, PT ;  /* 0x000000040b007c0c */ /* 0x000fe2000bf26270 */
[----:B------:R-:W-:Y:S01]  /*254f0*/  UMOV UR4, 0xffffffff ;  /* 0xffffffff00047882 */ /* 0x000fe20000000000 */
[----:B------:R-:W-:Y:S02]  /*25500*/  IADD3.X R3, R3, UR7, R0, P3, !PT ;  /* 0x0000000703037c10 */ /* 0x000fe40009ffe400 */
[----:B------:R-:W-:Y:S01]  /*25510*/  SHF.R.U32.HI R10, RZ, 0x2, R10 ;  /* 0x00000002ff0a7819 */ /* 0x000fe2000001160a */
[----:B0-----:R-:W-:Y:S08]  /*25520*/  BRA.DIV UR4, `(.L_x_4596) ;  /* 0x0000004a045c7947 */ /* 0x001ff0000b800000 */
[----:B------:R-:W2:Y:S04]  /*25530*/  LDL.LU R6, [R1+0x308] ;  /* 0x0003080001067983 */ /* 0x000ea80000300800 */
[----:B------:R-:W3:Y:S01]  /*25540*/  LDL.LU R11, [R1+0x2ec] ;  /* 0x0002ec00010b7983 */ /* 0x000ee20000300800 */
[----:B--2---:R-:W-:-:S03]  /*25550*/  IMAD R2, R6, R7, RZ ;  /* 0x0000000706027224 */ /* 0x004fc600078e02ff */
[----:B------:R-:W0:Y:S01]  /*25560*/  SHFL.IDX PT, R7, R4, RZ, 0x1c1f ;  /* 0x001c1fff04077589 */ /* 0x000e2200000e0000 */
[----:B---3--:R-:W-:-:S03]  /*25570*/  IMAD.IADD R0, R10, 0x1, R11 ;  /* 0x000000010a007824 */ /* 0x008fc600078e020b */
[----:B------:R-:W1:Y:S01]  /*25580*/  SHFL.IDX PT, R6, R3, RZ, 0x1c1f ;  /* 0x001c1fff03067589 */ /* 0x000e6200000e0000 */
[C---:B------:R-:W-:Y:S01]  /*25590*/  VIADD R5, R0.reuse, 0x20 ;  /* 0x0000002000057836 */ /* 0x040fe20000000000 */
[----:B------:R-:W-:-:S13]  /*255a0*/  ISETP.GE.AND P4, PT, R0, R2, PT ;  /* 0x000000020000720c */ /* 0x000fda0003f86270 */
        /* <DEDUP_REMOVED lines=26> */
[----:B------:R1:W2:Y:S04]  /*25750*/  SHFL.IDX PT, R5, R3, 0x3, 0x1c1f ;  /* 0x007c1f0003057f89 */ /* 0x0002a800000e0000 */
[----:B------:R1:W-:Y:S04]  /*25760*/  @!P3 LDGSTS.E.BYPASS.LTC128B.128 [R8+0x1f200], desc[UR46][R6.64], !P0 ;  /* 0x1f2000000608bfae */ /* 0x0003e8000c101d6e */
[----:B------:R1:W-:Y:S04]  /*25770*/  @!P3 LDGSTS.E.BYPASS.LTC128B.128 [R8+0x21200], desc[UR46][R6.64+0x40], !P1 ;  /* 0x212000400608bfae */ /* 0x0003e8000c901d6e */
[----:B------:R1:W-:Y:S04]  /*25780*/  @!P3 LDGSTS.E.BYPASS.LTC128B.128 [R8+0x23200], desc[UR46][R6.64+0x80], !P2 ;  /* 0x232000800608bfae */ /* 0x0003e8000d101d6e */
[----:B------:R1:W3:Y:S02]  /*25790*/  SHFL.IDX PT, R3, R4, 0x3, 0x1c1f ;  /* 0x007c1f0004037f89 */ /* 0x0002e400000e0000 */
.L_x_4704:
        /* <DEDUP_REMOVED lines=12> */
.L_x_4598:
[----:B------:R-:W-:Y:S05]  /*25860*/  BSYNC B0 ;  /* 0x0000000000007941 */ /* 0x000fea0003800000 */
.L_x_4597:
[----:B01--4-:R0:W5:Y:S01]  /*25870*/  LDL R8, [R1+0x2d4] ;  /* 0x0002d40001087983 */ /* 0x0131620000100800 */
[----:B------:R-:W-:Y:S01]  /*25880*/  PLOP3.LUT P0, PT, PT, PT, PT, 0x80, 0x0 ;  /* 0x000000000000781c */ /* 0x000fe20003f0f070 */
[----:B------:R-:W-:-:S12]  /*25890*/  NOP ;  /* 0x0000000000007918 */ /* 0x000fd80000000000 */
.L_x_4599:
        /* <DEDUP_REMOVED lines=19> */
.L_x_4705:
[----:B------:R-:W-:Y:S05]  /*259d0*/  BSYNC B0 ;  /* 0x0000000000007941 */ /* 0x000fea0003800000 */
.L_x_4600:
[----:B-1----:R-:W3:Y:S04]  /*259e0*/  LDL.LU R2, [R1+0x314] ;  /* 0x0003140001027983 */ /* 0x002ee80000300800 */
[----:B------:R-:W4:Y:S01]  /*259f0*/  LDL R3, [R1+0x300] ;  /* 0x0003000001037983 */ /* 0x000f220000100800 */
[----:B---3--:R-:W-:-:S05]  /*25a00*/  VIADD R2, R2, 0xfffffffe ;  /* 0xfffffffe02027836 */ /* 0x008fca0000000000 */
[----:B----4-:R-:W-:-:S13]  /*25a10*/  ISETP.GE.AND P0, PT, R2, R3, PT ;  /* 0x000000030200720c */ /* 0x010fda0003f06270 */
[----:B------:R-:W-:Y:S05]  /*25a20*/  @!P0 BRA `(.L_x_4602) ;  /* 0x00000018003c8947 */ /* 0x000fea0003800000 */
[----:B------:R1:W5:Y:S04]  /*25a30*/  LDL.LU R0, [R1+0x2e4] ;  /* 0x0002e40001007983 */ /* 0x0003680000300800 */
[----:B-----5:R1:W5:Y:S02]  /*25a40*/  LDL.LU R8, [R1+0x2f0] ;  /* 0x0002f00001087983 */ /* 0x0203640000300800 */
.L_x_4626:
[----:B------:R-:W3:Y:S01]  /*25a50*/  LDL R3, [R1+0x2d0] ;  /* 0x0002d00001037983 */ /* 0x000ee20000100800 */
[----:B-----5:R-:W-:Y:S01]  /*25a60*/  VIADD R4, R0, 0x1 ;  /* 0x0000000100047836 */ /* 0x020fe20000000000 */
[----:B------:R-:W-:Y:S05]  /*25a70*/  YIELD ;  /* 0x0000000000007946 */ /* 0x000fea0003800000 */
[C---:B------:R-:W-:Y:S01]  /*25a80*/  ISETP.NE.AND P0, PT, R4.reuse, 0x2, PT ;  /* 0x000000020400780c */ /* 0x040fe20003f05270 */
[----:B------:R-:W-:Y:S03]  /*25a90*/  BSSY B0, `(.L_x_4603) ;  /* 0x00000ac000007945 */ /* 0x000fe60003800000 */
[----:B------:R-:W-:-:S05]  /*25aa0*/  SEL R10, R4, RZ, P0 ;  /* 0x000000ff040a7207 */ /* 0x000fca0000000000 */
[----:B------:R4:W-:Y:S01]  /*25ab0*/  STL [R1+0x2e4], R10 ;  /* 0x0002e40a01007387 */ /* 0x0009e20000100800 */
[----:B---3--:R-:W-:Y:S02]  /*25ac0*/  LOP3.LUT P1, RZ, R3, 0x1, RZ, 0xc0, !PT ;  /* 0x0000000103ff7812 */ /* 0x008fe4000782c0ff */
[----:B------:R-:W-:-:S04]  /*25ad0*/  SEL R3, RZ, 0x1, P0 ;  /* 0x00000001ff037807 */ /* 0x000fc80000000000 */
[----:B-----5:R-:W-:-:S05]  /*25ae0*/  LOP3.LUT R9, R8, R3, RZ, 0x3c, !PT ;  /* 0x0000000308097212 */ /* 0x020fca00078e3cff */
[----:B------:R4:W-:Y:S02]  /*25af0*/  STL [R1+0x2f0], R9 ;  /* 0x0002f00901007387 */ /* 0x0009e40000100800 */
[----:B------:R-:W-:Y:S05]  /*25b00*/  @!P1 BRA `(.L_x_4604) ;  /* 0x0000000800909947 */ /* 0x000fea0003800000 */
[----:B------:R-:W-:Y:S01]  /*25b10*/  ULDC.64 UR4, c[0x0][0x418] ;  /* 0x0001060000047ab9 */ /* 0x000fe20000000a00 */
[----:B------:R-:W-:Y:S01]  /*25b20*/  IMAD.MOV.U32 R3, RZ, RZ, R2 ;  /* 0x000000ffff037224 */ /* 0x000fe200078e0002 */
[----:B------:R-:W-:-:S04]  /*25b30*/  ISETP.NE.U32.AND P0, PT, RZ, UR4, PT ;  /* 0x00000004ff007c0c */ /* 0x000fc8000bf05070 */
[----:B------:R-:W-:-:S13]  /*25b40*/  ISETP.NE.AND.EX P0, PT, RZ, UR5, PT, P0 ;  /* 0x00000005ff007c0c */ /* 0x000fda000bf05300 */
[----:B------:R-:W-:Y:S05]  /*25b50*/  @!P0 BRA `(.L_x_4605) ;  /* 0x00000000004c8947 */ /* 0x000fea0003800000 */
[----:B------:R-:W3:Y:S01]  /*25b60*/  LDL R11, [R1+0x2fc] ;  /* 0x0002fc00010b7983 */ /* 0x000ee20000100800 */
[----:B------:R-:W0:Y:S01]  /*25b70*/  LDC R6, c[0x0][0x43c] ;  /* 0x00010f00ff067b82 */ /* 0x000e220000000800 */
[----:B------:R-:W-:Y:S02]  /*25b80*/  ULDC.64 UR6, c[0x0][0x428] ;  /* 0x00010a0000067ab9 */ /* 0x000fe40000000a00 */
[----:B------:R-:W4:Y:S01]  /*25b90*/  LDL R7, [R1+0x2f8] ;  /* 0x0002f80001077983 */ /* 0x000f220000100800 */
[----:B0-----:R-:W-:-:S13]  /*25ba0*/  ISETP.NE.AND P0, PT, R6, 0x1, PT ;  /* 0x000000010600780c */ /* 0x001fda0003f05270 */
[----:B--2---:R-:W0:Y:S02]  /*25bb0*/  @P0 LDC.64 R4, c[0x0][0x440] ;  /* 0x00011000ff040b82 */ /* 0x004e240000000a00 */
        /* <DEDUP_REMOVED lines=13> */
.L_x_4605:
[----:B--2---:R-:W3:Y:S01]  /*25c90*/  LDL R5, [R1+0x2d4] ;  /* 0x0002d40001057983 */ /* 0x004ee20000100800 */
[----:B------:R-:W2:Y:S01]  /*25ca0*/  S2R R4, SR_TID.X ;  /* 0x0000000000047919 */ /* 0x000ea20000002100 */
[----:B------:R-:W-:Y:S01]  /*25cb0*/  BSSY B1, `(.L_x_4606) ;  /* 0x0000007000017945 */ /* 0x000fe20003800000 */
[----:B--2---:R-:W-:-:S04]  /*25cc0*/  LOP3.LUT R4, R4, 0x7f, RZ, 0xc0, !PT ;  /* 0x0000007f04047812 */ /* 0x004fc800078ec0ff */
[----:B------:R-:W-:Y:S01]  /*25cd0*/  ISETP.NE.AND P1, PT, R4, RZ, PT ;  /* 0x000000ff0400720c */ /* 0x000fe20003f25270 */
[----:B---3--:R-:W-:Y:S01]  /*25ce0*/  IMAD R6, R10, 0x8, R5 ;  /* 0x000000080a067824 */ /* 0x008fe200078e0205 */
[----:B------:R-:W-:-:S04]  /*25cf0*/  SHF.L.U32 R5, R9, 0x1f, RZ ;  /* 0x0000001f09057819 */ /* 0x000fc800000006ff */
[----:B------:R-:W2:Y:S02]  /*25d00*/  SYNCS.PHASECHK.TRANS64.TRYWAIT P0, [R6+URZ+0x33480], R5 ;  /* 0x03348005060075a7 */ /* 0x000ea4000800017f */
[----:B--2---:R-:W-:Y:S05]  /*25d10*/  @!P0 BRA `(.L_x_4607) ;  /* 0x0000004400e08947 */ /* 0x004fea0003800000 */
.L_x_4706:
[----:B------:R-:W-:Y:S05]  /*25d20*/  BSYNC B1 ;  /* 0x0000000000017941 */ /* 0x000fea0003800000 */
.L_x_4606:
        /* <DEDUP_REMOVED lines=9> */
.L_x_4609:
[----:B------:R-:W-:Y:S05]  /*25dc0*/  BSYNC B1 ;  /* 0x0000000000017941 */ /* 0x000fea0003800000 */
.L_x_4608:
[----:B----4-:R-:W3:Y:S04]  /*25dd0*/  LDL R9, [R1+0x2d4] ;  /* 0x0002d40001097983 */ /* 0x010ee80000100800 */
        /* <DEDUP_REMOVED lines=12> */
[----:B------:R-:W-:-:S07]  /*25ea0*/  VIADD R9, R4, 0xf200 ;  /* 0x0000f20004097836 */ /* 0x000fce0000000000 */
.L_x_4610:
        /* <DEDUP_REMOVED lines=16> */
.L_x_4611:
        /* <DEDUP_REMOVED lines=16> */
.L_x_4612:
        /* <DEDUP_REMOVED lines=10> */
[----:B------:R-:W3:Y:S01]  /*26150*/  SYNCS.PHASECHK.TRANS64.TRYWAIT P0, [R6+URZ+0x33440], R5 ;  /* 0x03344005060075a7 */ /* 0x000ee2000800017f */
[----:B------:R-:W-:Y:S04]  /*26160*/  BSSY B1, `(.L_x_4613) ;  /* 0x0000002000017945 */ /* 0x000fe80003800000 */
[----:B---3--:R-:W-:Y:S05]  /*26170*/  @!P0 BRA `(.L_x_4614) ;  /* 0x0000004000dc8947 */ /* 0x008fea0003800000 */
.L_x_4707:
[----:B------:R-:W-:Y:S05]  /*26180*/  BSYNC B1 ;  /* 0x0000000000017941 */ /* 0x000fea0003800000 */
.L_x_4613:
        /* <DEDUP_REMOVED lines=11> */
.L_x_4616:
[----:B------:R-:W-:Y:S05]  /*26240*/  BSYNC B1 ;  /* 0x0000000000017941 */ /* 0x000fea0003800000 */
.L_x_4615:
[----:B------:R-:W-:Y:S01]  /*26250*/  R2UR UR10, R14 ;  /* 0x000000000e0a72ca */ /* 0x000fe200000e0000 */
[----:B------:R-:W-:Y:S01]  /*26260*/  UIADD3 UR4, UP0, UR36, 0x370, URZ ;  /* 0x0000037024047890 */ /* 0x000fe2000ff1e03f */
[----:B------:R-:W-:Y:S01]  /*26270*/  R2UR UR6, R10 ;  /* 0x000000000a0672ca */ /* 0x000fe200000e0000 */
[----:B--23--:R-:W-:Y:S01]  /*26280*/  VIADD R6, R6, 0x33430 ;  /* 0x0003343006067836 */ /* 0x00cfe20000000000 */
[----:B------:R-:W-:Y:S01]  /*26290*/  R2UR UR7, R11 ;  /* 0x000000000b0772ca */ /* 0x000fe200000e0000 */
[----:B------:R-:W-:Y:S01]  /*262a0*/  VIADD R3, R4, 0x24200 ;  /* 0x0002420004037836 */ /* 0x000fe20000000000 */
[----:B------:R-:W-:Y:S01]  /*262b0*/  PLOP3.LUT P0, PT, PT, PT, PT, 0x80, 0x0 ;  /* 0x000000000000781c */ /* 0x000fe20003f0f070 */
[----:B------:R-:W-:-:S12]  /*262c0*/  UIADD3.X UR5, URZ, UR37, URZ, UP0, !UPT ;  /* 0x000000253f057290 */ /* 0x000fd800087fe43f */
.L_x_4617:
        /* <DEDUP_REMOVED lines=15> */
.L_x_4618:
        /* <DEDUP_REMOVED lines=15> */
.L_x_4619:
        /* <DEDUP_REMOVED lines=10> */
.L_x_4604:
[----:B------:R-:W-:Y:S05]  /*26550*/  BSYNC B0 ;  /* 0x0000000000007941 */ /* 0x000fea0003800000 */
.L_x_4603:
[----:B------:R-:W-:-:S06]  /*26560*/  UISETP.NE.AND UP0, UPT, UR38, 0x3, UPT ;  /* 0x000000032600788c */ /* 0x000fcc000bf05270 */
[----:B------:R-:W-:-:S13]  /*26570*/  PLOP3.LUT P0, PT, PT, PT, UP0, 0x80, 0x0 ;  /* 0x000000000000781c */ /* 0x000fda0003f0f008 */
[----:B------:R-:W-:Y:S05]  /*26580*/  @!P0 BRA `(.L_x_4620) ;  /* 0x0000000000048947 */ /* 0x000fea0003800000 */
[----:B------:R-:W-:Y:S01]  /*26590*/  BPT.TRAP 0x1 ;  /* 0x000000040000795c */ /* 0x000fe20000300000 */
.L_x_4620:
        /* <DEDUP_REMOVED lines=9> */
.L_x_4708:
[----:B------:R-:W-:Y:S05]  /*26630*/  BSYNC B0 ;  /* 0x0000000000007941 */ /* 0x000fea0003800000 */
.L_x_4621:
[----:B------:R-:W-:Y:S05]  /*26640*/  @!P1 BRA `(.L_x_4623) ;  /* 0x0000000000049947 */ /* 0x000fea0003800000 */
[----:B------:R-:W-:Y:S01]  /*26650*/  BPT.TRAP 0x1 ;  /* 0x000000040000795c */ /* 0x000fe20000300000 */
.L_x_4623:
[----:B--2---:R-:W-:Y:S01]  /*26660*/  SHF.L.U32 R4, R8, 0x1f, RZ ;  /* 0x0000001f08047819 */ /* 0x004fe200000006ff */
[----:B------:R-:W-:-:S03]  /*26670*/  IMAD R0, R0, 0x7800, RZ ;  /* 0x0000780000007824 */ /* 0x000fc600078e02ff */
[----:B------:R-:W2:Y:S02]  /*26680*/  SYNCS.PHASECHK.TRANS64.TRYWAIT P0, [R3+URZ+0x33460], R4 ;  /* 0x03346004030075a7 */ /* 0x000ea4000800017f */
[----:B--2---:R-:W-:Y:S05]  /*26690*/  @!P0 BRA `(.L_x_4624) ;  /* 0x0000003c00bc8947 */ /* 0x004fea0003800000 */
.L_x_4709:
[----:B------:R3:W-:Y:S04]  /*266a0*/  STL [R1+0x330], R17 ;  /* 0x0003301101007387 */ /* 0x0007e80000100800 */
[----:B------:R0:W-:Y:S04]  /*266b0*/  STL [R1+0x32c], R16 ;  /* 0x00032c1001007387 */ /* 0x0001e80000100800 */
[----:B---3--:R-:W3:Y:S04]  /*266c0*/  LDL R17, [R1+0x2e0] ;  /* 0x0002e00001117983 */ /* 0x008ee80000100800 */
[----:B0-----:R-:W4:Y:S04]  /*266d0*/  LDL R16, [R1+0x2d4] ;  /* 0x0002d40001107983 */ /* 0x001f280000100800 */
[----:B------:R2:W-:Y:S04]  /*266e0*/  STL [R1+0x328], R3 ;  /* 0x0003280301007387 */ /* 0x0005e80000100800 */
[----:B------:R0:W-:Y:S04]  /*266f0*/  STL [R1+0x324], R2 ;  /* 0x0003240201007387 */ /* 0x0001e80000100800 */
[----:B--2---:R-:W2:Y:S04]  /*26700*/  LDL R3, [R1+0x2dc] ;  /* 0x0002dc0001037983 */ /* 0x004ea80000100800 */
[----:B0-----:R-:W2:Y:S01]  /*26710*/  LDL R2, [R1+0x2d8] ;  /* 0x0002d80001027983 */ /* 0x001ea20000100800 */
        /* <DEDUP_REMOVED lines=11> */
[----:B------:R-:W-:Y:S02]  /*267d0*/  PRMT R9, R4, 0x7531, R5 ;  /* 0x0000753104097816 */ /* 0x000fe40000000005 */
        /* <DEDUP_REMOVED lines=147> */
[----:B------:R-:W-:Y:S01]  /*27110*/  IMAD.IADD R0, R2, 0x1, R0 ;  /* 0x0000000102007824 */ /* 0x000fe200078e0200 */
[----:B------:R0:W5:Y:S04]  /*27120*/  LDL.LU R16, [R1+0x32c] ;  /* 0x00032c0001107983 */ /* 0x0001680000300800 */
[----:B------:R0:W5:Y:S04]  /*27130*/  LDL.LU R3, [R1+0x328] ;  /* 0x0003280001037983 */ /* 0x0001680000300800 */
[----:B------:R0:W5:Y:S04]  /*27140*/  LDL.LU R2, [R1+0x324] ;  /* 0x0003240001027983 */ /* 0x0001680000300800 */
[----:B------:R-:W-:Y:S04]  /*27150*/  STSM.16.M88.4 [R12], R8 ;  /* 0x000000080c007844 */ /* 0x000fe80000000200 */
[----:B------:R-:W2:Y:S02]  /*27160*/  LDSM.16.MT88.4 R4, [R4+0xf200] ;  /* 0x00f200000404783b */ /* 0x000ea40000004200 */
[----:B--2---:R-:W-:-:S02]  /*27170*/  PRMT R8, R4, 0x6420, R5 ;  /* 0x0000642004087816 */ /* 0x004fc40000000005 */
        /* <DEDUP_REMOVED lines=12> */
.L_x_4625:
        /* <DEDUP_REMOVED lines=14> */
.L_x_4602:
        /* <DEDUP_REMOVED lines=17> */
.L_x_4628:
[----:B------:R-:W-:Y:S05]  /*27430*/  BSYNC B0 ;  /* 0x0000000000007941 */ /* 0x000fea0003800000 */
.L_x_4627:
[----:B------:R-:W-:-:S06]  /*27440*/  UISETP.NE.AND UP0, UPT, UR38, 0x3, UPT ;  /* 0x000000032600788c */ /* 0x000fcc000bf05270 */
[----:B------:R-:W-:-:S13]  /*27450*/  PLOP3.LUT P1, PT, PT, PT, UP0, 0x80, 0x0 ;  /* 0x000000000000781c */ /* 0x000fda0003f2f008 */
[----:B------:R-:W-:Y:S05]  /*27460*/  @!P1 BRA `(.L_x_4629) ;  /* 0x0000000000049947 */ /* 0x000fea0003800000 */
[----:B------:R-:W-:Y:S01]  /*27470*/  BPT.TRAP 0x1 ;  /* 0x000000040000795c */ /* 0x000fe20000300000 */
.L_x_4629:
        /* <DEDUP_REMOVED lines=9> */
[----:B------:R-:W3:Y:S02]  /*27510*/  SYNCS.PHASECHK.TRANS64.TRYWAIT P1, [R0+URZ+0x33470], R2 ;  /* 0x03347002000075a7 */ /* 0x000ee4000802017f */
[----:B---3--:R-:W-:Y:S05]  /*27520*/  @!P1 BRA `(.L_x_4631) ;  /* 0x00000030002c9947 */ /* 0x008fea0003800000 */
.L_x_4710:
[----:B------:R-:W-:Y:S05]  /*27530*/  BSYNC B0 ;  /* 0x0000000000007941 */ /* 0x000fea0003800000 */
.L_x_4630:
[----:B------:R-:W-:Y:S05]  /*27540*/  @!P2 BRA `(.L_x_4632) ;  /* 0x000000000004a947 */ /* 0x000fea0003800000 */
[----:B------:R-:W-:Y:S01]  /*27550*/  BPT.TRAP 0x1 ;  /* 0x000000040000795c */ /* 0x000fe20000300000 */
.L_x_4632:
[----:B---3--:R-:W3:Y:S02]  /*27560*/  LDL R2, [R1+0x2f0] ;  /* 0x0002f00001027983 */ /* 0x008ee40000100800 */
[----:B---3--:R-:W-:-:S04]  /*27570*/  SHF.L.U32 R2, R2, 0x1f, RZ ;  /* 0x0000001f02027819 */ /* 0x008fc800000006ff */
[----:B------:R-:W3:Y:S02]  /*27580*/  SYNCS.PHASECHK.TRANS64.TRYWAIT P1, [R0+URZ+0x33460], R2 ;  /* 0x03346002000075a7 */ /* 0x000ee4000802017f */
[----:B---3--:R-:W-:Y:S05]  /*27590*/  @!P1 BRA `(.L_x_4633) ;  /* 0x0000003000249947 */ /* 0x008fea0003800000 */
.L_x_4711:
[----:B------:R-:W4:Y:S04]  /*275a0*/  LDL R3, [R1+0x2e4] ;  /* 0x0002e40001037983 */ /* 0x000f280000100800 */
[----:B------:R-:W2:Y:S04]  /*275b0*/  LDL R17, [R1+0x2e0] ;  /* 0x0002e00001117983 */ /* 0x000ea80000100800 */
[----:B------:R0:W-:Y:S04]  /*275c0*/  STL [R1+0x32c], R19 ;  /* 0x00032c1301007387 */ /* 0x0001e80000100800 */
[----:B0-----:R-:W2:Y:S04]  /*275d0*/  LDL R19, [R1+0x2d4] ;  /* 0x0002d40001137983 */ /* 0x001ea80000100800 */
[----:B------:R0:W-:Y:S04]  /*275e0*/  STL [R1+0x328], R16 ;  /* 0x0003281001007387 */ /* 0x0001e80000100800 */
[----:B------:R3:W-:Y:S04]  /*275f0*/  STL [R1+0x324], R0 ;  /* 0x0003240001007387 */ /* 0x0007e80000100800 */
[----:B0-----:R-:W2:Y:S04]  /*27600*/  LDL R16, [R1+0x2dc] ;  /* 0x0002dc0001107983 */ /* 0x001ea80000100800 */
[----:B---3--:R-:W3:Y:S01]  /*27610*/  LDL.LU R0, [R1+0x2d8] ;  /* 0x0002d80001007983 */ /* 0x008ee20000300800 */
[----:B------:R-:W-:Y:S05]  /*27620*/  WARPSYNC.ALL ;  /* 0x0000000000007948 */ /* 0x000fea0003800000 */
[----:B----4-:R-:W-:-:S04]  /*27630*/  IMAD R2, R3, 0x7800, RZ ;  /* 0x0000780003027824 */ /* 0x010fc800078e02ff */
[C---:B------:R-:W-:Y:S01]  /*27640*/  VIADD R14, R2.reuse, 0x2800 ;  /* 0x00002800020e7836 */ /* 0x040fe20000000000 */
[C---:B--2---:R-:W-:Y:S01]  /*27650*/  LOP3.LUT R3, R2.reuse, R17, RZ, 0xfc, !PT ;  /* 0x0000001102037212 */ /* 0x044fe200078efcff */
[C---:B------:R-:W-:Y:S02]  /*27660*/  VIADD R12, R2.reuse, 0x800 ;  /* 0x00000800020c7836 */ /* 0x040fe40000000000 */
[C---:B------:R-:W-:Y:S02]  /*27670*/  VIADD R20, R2.reuse, 0x5000 ;  /* 0x0000500002147836 */ /* 0x040fe40000000000 */
[C---:B------:R-:W-:Y:S02]  /*27680*/  VIADD R13, R2.reuse, 0x1000 ;  /* 0x00001000020d7836 */ /* 0x040fe40000000000 */
[C---:B------:R-:W-:Y:S02]  /*27690*/  VIADD R15, R2.reuse, 0x1800 ;  /* 0x00001800020f7836 */ /* 0x040fe40000000000 */
[----:B------:R-:W-:-:S02]  /*276a0*/  VIADD R18, R2, 0x2000 ;  /* 0x0000200002127836 */ /* 0x000fc40000000000 */
[----:B------:R-:W-:-:S05]  /*276b0*/  IMAD.IADD R3, R19, 0x1, R3 ;  /* 0x0000000113037824 */ /* 0x000fca00078e0203 */
[----:B------:R0:W2:Y:S02]  /*276c0*/  LDSM.16.MT88.4 R4, [R3+0xf200] ;  /* 0x00f200000304783b */ /* 0x0000a40000004200 */
[----:B0-----:R-:W-:-:S05]  /*276d0*/  LOP3.LUT R3, R2, R16, RZ, 0xfc, !PT ;  /* 0x0000001002037212 */ /* 0x001fca00078efcff */
[----:B---3--:R-:W-:Y:S01]  /*276e0*/  IMAD.IADD R3, R0, 0x1, R3 ;  /* 0x0000000100037824 */ /* 0x008fe200078e0203 */
[C-C-:B--2---:R-:W-:Y:S02]  /*276f0*/  PRMT R8, R4.reuse, 0x6420, R5.reuse ;  /* 0x0000642004087816 */ /* 0x144fe40000000005 */
[----:B------:R-:W-:Y:S02]  /*27700*/  PRMT R9, R4, 0x7531, R5 ;  /* 0x0000753104097816 */ /* 0x000fe40000000005 */
[C-C-:B------:R-:W-:Y:S02]  /*27710*/  PRMT R10, R6.reuse, 0x6420, R7.reuse ;  /* 0x00006420060a7816 */ /* 0x140fe40000000007 */
[----:B------:R-:W-:-:S05]  /*27720*/  PRMT R11, R6, 0x7531, R7 ;  /* 0x00007531060b7816 */ /* 0x000fca0000000007 */
[----:B------:R0:W-:Y:S02]  /*27730*/  STSM.16.M88.4 [R3], R8 ;  /* 0x0000000803007844 */ /* 0x0001e40000000200 */
[----:B0-----:R-:W-:-:S05]  /*27740*/  LOP3.LUT R3, R14, R17, RZ, 0xfc, !PT ;  /* 0x000000110e037212 */ /* 0x001fca00078efcff */
[----:B------:R-:W-:-:S05]  /*27750*/  IMAD.IADD R3, R19, 0x1, R3 ;  /* 0x0000000113037824 */ /* 0x000fca00078e0203 */
[----:B------:R0:W2:Y:S02]  /*27760*/  LDSM.16.MT88.4 R4, [R3+0xf200] ;  /* 0x00f200000304783b */ /* 0x0000a40000004200 */
[C---:B0-----:R-:W-:Y:S02]  /*27770*/  LOP3.LUT R3, R12.reuse, R16, RZ, 0xfc, !PT ;  /* 0x000000100c037212 */ /* 0x041fe400078efcff */
[----:B------:R-:W-:-:S03]  /*27780*/  LOP3.LUT R12, R12, R17, RZ, 0xfc, !PT ;  /* 0x000000110c0c7212 */ /* 0x000fc600078efcff */
[----:B------:R-:W-:Y:S01]  /*27790*/  IMAD.IADD R3, R0, 0x1, R3 ;  /* 0x0000000100037824 */ /* 0x000fe200078e0203 */
        /* <DEDUP_REMOVED lines=8> */
[----:B0-----:R-:W-:-:S05]  /*27820*/  LOP3.LUT R3, R13, R16, RZ, 0xfc, !PT ;  /* 0x000000100d037212 */ /* 0x001fca00078efcff */
[----:B------:R-:W-:Y:S01]  /*27830*/  IMAD.IADD R3, R0, 0x1, R3 ;  /* 0x0000000100037824 */ /* 0x000fe200078e0203 */
[C-C-:B--2---:R-:W-:Y:S02]  /*27840*/  PRMT R8, R4.reuse, 0x6420, R5.reuse ;  /* 0x0000642004087816 */ /* 0x144fe40000000005 */
[----:B------:R-:W-:Y:S01]  /*27850*/  PRMT R9, R4, 0x7531, R5 ;  /* 0x0000753104097816 */ /* 0x000fe20000000005 */
[----:B------:R-:W-:Y:S01]  /*27860*/  IMAD.IADD R4, R19, 0x1, R12 ;  /* 0x0000000113047824 */ /* 0x000fe200078e020c */
[--C-:B------:R-:W-:Y:S01]  /*27870*/  PRMT R10, R6, 0x6420, R7.reuse ;  /* 0x00006420060a7816 */ /* 0x100fe20000000007 */
[----:B------:R-:W-:Y:S01]  /*27880*/  VIADD R12, R2, 0x3000 ;  /* 0x00003000020c7836 */ /* 0x000fe20000000000 */
[----:B------:R-:W-:-:S05]  /*27890*/  PRMT R11, R6, 0x7531, R7 ;  /* 0x00007531060b7816 */ /* 0x000fca0000000007 */
[----:B------:R0:W-:Y:S04]  /*278a0*/  STSM.16.M88.4 [R3], R8 ;  /* 0x0000000803007844 */ /* 0x0001e80000000200 */
[----:B------:R-:W2:Y:S01]  /*278b0*/  LDSM.16.MT88.4 R4, [R4+0xf200] ;  /* 0x00f200000404783b */ /* 0x000ea20000004200 */
[----:B0-----:R-:W-:-:S05]  /*278c0*/  LOP3.LUT R3, R15, R16, RZ, 0xfc, !PT ;  /* 0x000000100f037212 */ /* 0x001fca00078efcff */
        /* <DEDUP_REMOVED lines=20> */
[----:B------:R0:W2:Y:S02]  /*27a10*/  LDSM.16.MT88.4 R4, [R3+0xf200] ;  /* 0x00f200000304783b */ /* 0x0000a40000004200 */
[----:B0-----:R-:W-:Y:S01]  /*27a20*/  LOP3.LUT R3, R14, R16, RZ, 0xfc, !PT ;  /* 0x000000100e037212 */ /* 0x001fe200078efcff */
[----:B------:R-:W-:-:S04]  /*27a30*/  VIADD R14, R2, 0x6000 ;  /* 0x00006000020e7836 */ /* 0x000fc80000000000 */
[----:B------:R-:W-:Y:S01]  /*27a40*/  IMAD.IADD R3, R0, 0x1, R3 ;  /* 0x0000000100037824 */ /* 0x000fe200078e0203 */
[C-C-:B--2---:R-:W-:Y:S02]  /*27a50*/  PRMT R8, R4.reuse, 0x6420, R5.reuse ;  /* 0x0000642004087816 */ /* 0x144fe40000000005 */
[----:B------:R-:W-:Y:S01]  /*27a60*/  PRMT R9, R4, 0x7531, R5 ;  /* 0x0000753104097816 */ /* 0x000fe20000000005 */
[----:B------:R-:W-:Y:S01]  /*27a70*/  IMAD.MOV.U32 R5, RZ, RZ, R11 ;  /* 0x000000ffff057224 */ /* 0x000fe200078e000b */
[C-C-:B------:R-:W-:Y:S02]  /*27a80*/  PRMT R10, R6.reuse, 0x6420, R7.reuse ;  /* 0x00006420060a7816 */ /* 0x140fe40000000007 */
[----:B------:R-:W-:Y:S02]  /*27a90*/  PRMT R11, R6, 0x7531, R7 ;  /* 0x00007531060b7816 */ /* 0x000fe40000000007 */
[----:B------:R-:W-:-:S03]  /*27aa0*/  LOP3.LUT R13, R13, R5, RZ, 0xfc, !PT ;  /* 0x000000050d0d7212 */ /* 0x000fc600078efcff */
[----:B------:R0:W-:Y:S02]  /*27ab0*/  STSM.16.M88.4 [R3], R8 ;  /* 0x0000000803007844 */ /* 0x0001e40000000200 */
[----:B------:R-:W-:Y:S02]  /*27ac0*/  IMAD.IADD R4, R19, 0x1, R13 ;  /* 0x0000000113047824 */ /* 0x000fe400078e020d */
[----:B------:R-:W-:-:S04]  /*27ad0*/  IMAD.MOV.U32 R13, RZ, RZ, R5 ;  /* 0x000000ffff0d7224 */ /* 0x000fc800078e0005 */
[----:B------:R-:W2:Y:S01]  /*27ae0*/  LDSM.16.MT88.4 R4, [R4+0xf200] ;  /* 0x00f200000404783b */ /* 0x000ea20000004200 */
[----:B------:R-:W-:Y:S02]  /*27af0*/  LOP3.LUT R15, R15, R13, RZ, 0xfc, !PT ;  /* 0x0000000d0f0f7212 */ /* 0x000fe400078efcff */
[----:B0-----:R-:W-:Y:S01]  /*27b00*/  LOP3.LUT R3, R12, R16, RZ, 0xfc, !PT ;  /* 0x000000100c037212 */ /* 0x001fe200078efcff */
[----:B------:R-:W-:-:S04]  /*27b10*/  VIADD R12, R2, 0x4000 ;  /* 0x00004000020c7836 */ /* 0x000fc80000000000 */
[----:B------:R-:W-:Y:S01]  /*27b20*/  IMAD.IADD R3, R0, 0x1, R3 ;  /* 0x0000000100037824 */ /* 0x000fe200078e0203 */
[C-C-:B--2---:R-:W-:Y:S02]  /*27b30*/  PRMT R8, R4.reuse, 0x6420, R5.reuse ;  /* 0x0000642004087816 */ /* 0x144fe40000000005 */
        /* <DEDUP_REMOVED lines=23> */
[C-C-:B------:R-:W-:Y:S01]  /*27cb0*/  PRMT R10, R6.reuse, 0x6420, R7.reuse ;  /* 0x00006420060a7816 */ /* 0x140fe20000000007 */
[----:B------:R-:W2:Y:S01]  /*27cc0*/  LDL R15, [R1+0x2e0] ;  /* 0x0002e000010f7983 */ /* 0x000ea20000100800 */
[----:B------:R-:W-:-:S05]  /*27cd0*/  PRMT R11, R6, 0x7531, R7 ;  /* 0x00007531060b7816 */ /* 0x000fca0000000007 */
[----:B------:R0:W-:Y:S04]  /*27ce0*/  STSM.16.M88.4 [R3], R8 ;  /* 0x0000000803007844 */ /* 0x0001e80000000200 */
[----:B------:R-:W3:Y:S01]  /*27cf0*/  LDSM.16.MT88.4 R4, [R4+0xf200] ;  /* 0x00f200000404783b */ /* 0x000ee20000004200 */
[----:B------:R-:W-:-:S05]  /*27d00*/  VIADD R13, R2, 0x4800 ;  /* 0x00004800020d7836 */ /* 0x000fca0000000000 */
[----:B0-----:R-:W-:-:S05]  /*27d10*/  LOP3.LUT R3, R13, R16, RZ, 0xfc, !PT ;  /* 0x000000100d037212 */ /* 0x001fca00078efcff */
[----:B------:R-:W-:Y:S01]  /*27d20*/  IMAD.IADD R3, R0, 0x1, R3 ;  /* 0x0000000100037824 */ /* 0x000fe200078e0203 */
[C-C-:B---3--:R-:W-:Y:S02]  /*27d30*/  PRMT R8, R4.reuse, 0x6420, R5.reuse ;  /* 0x0000642004087816 */ /* 0x148fe40000000005 */
[----:B------:R-:W-:Y:S02]  /*27d40*/  PRMT R9, R4, 0x7531, R5 ;  /* 0x0000753104097816 */ /* 0x000fe40000000005 */
[C-C-:B------:R-:W-:Y:S02]  /*27d50*/  PRMT R10, R6.reuse, 0x6420, R7.reuse ;  /* 0x00006420060a7816 */ /* 0x140fe40000000007 */
[----:B------:R-:W-:-:S05]  /*27d60*/  PRMT R11, R6, 0x7531, R7 ;  /* 0x00007531060b7816 */ /* 0x000fca0000000007 */
[----:B------:R0:W-:Y:S02]  /*27d70*/  STSM.16.M88.4 [R3], R8 ;  /* 0x0000000803007844 */ /* 0x0001e40000000200 */
[----:B0-----:R-:W-:-:S05]  /*27d80*/  LOP3.LUT R3, R20, R16, RZ, 0xfc, !PT ;  /* 0x0000001014037212 */ /* 0x001fca00078efcff */
[----:B------:R-:W-:Y:S01]  /*27d90*/  IMAD.IADD R3, R0, 0x1, R3 ;  /* 0x0000000100037824 */ /* 0x000fe200078e0203 */
[----:B--2---:R-:W-:-:S05]  /*27da0*/  LOP3.LUT R12, R12, R15, RZ, 0xfc, !PT ;  /* 0x0000000f0c0c7212 */ /* 0x004fca00078efcff */
[----:B------:R-:W-:-:S06]  /*27db0*/  IMAD.IADD R4, R19, 0x1, R12 ;  /* 0x0000000113047824 */ /* 0x000fcc00078e020c */
        /* <DEDUP_REMOVED lines=9> */
[----:B------:R0:W2:Y:S01]  /*27e50*/  LDSM.16.MT88.4 R4, [R3+0xf200] ;  /* 0x00f200000304783b */ /* 0x0000a20000004200 */
[----:B------:R-:W-:Y:S02]  /*27e60*/  LOP3.LUT R18, R18, R15, RZ, 0xfc, !PT ;  /* 0x0000000f12127212 */ /* 0x000fe400078efcff */
[----:B0-----:R-:W-:-:S05]  /*27e70*/  LOP3.LUT R3, R17, R16, RZ, 0xfc, !PT ;  /* 0x0000001011037212 */ /* 0x001fca00078efcff */
[----:B------:R-:W-:Y:S01]  /*27e80*/  IMAD.IADD R3, R0, 0x1, R3 ;  /* 0x0000000100037824 */ /* 0x000fe200078e0203 */
[C-C-:B--2---:R-:W-:Y:S02]  /*27e90*/  PRMT R8, R4.reuse, 0x6420, R5.reuse ;  /* 0x0000642004087816 */ /* 0x144fe40000000005 */
[----:B------:R-:W-:Y:S01]  /*27ea0*/  PRMT R9, R4, 0x7531, R5 ;  /* 0x0000753104097816 */ /* 0x000fe20000000005 */
[----:B------:R-:W-:Y:S01]  /*27eb0*/  IMAD.IADD R4, R19, 0x1, R18 ;  /* 0x0000000113047824 */ /* 0x000fe200078e0212 */
[C-C-:B------:R-:W-:Y:S02]  /*27ec0*/  PRMT R10, R6.reuse, 0x6420, R7.reuse ;  /* 0x00006420060a7816 */ /* 0x140fe40000000007 */
[----:B------:R-:W-:-:S05]  /*27ed0*/  PRMT R11, R6, 0x7531, R7 ;  /* 0x00007531060b7816 */ /* 0x000fca0000000007 */
[----:B------:R0:W-:Y:S04]  /*27ee0*/  STSM.16.M88.4 [R3], R8 ;  /* 0x0000000803007844 */ /* 0x0001e80000000200 */
[----:B------:R-:W2:Y:S01]  /*27ef0*/  LDSM.16.MT88.4 R4, [R4+0xf200] ;  /* 0x00f200000404783b */ /* 0x000ea20000004200 */
        /* <DEDUP_REMOVED lines=10> */
[----:B------:R-:W-:Y:S01]  /*27fa0*/  VIADD R2, R2, 0x7000 ;  /* 0x0000700002027836 */ /* 0x000fe20000000000 */
[----:B0-----:R-:W-:-:S05]  /*27fb0*/  LOP3.LUT R3, R12, R16, RZ, 0xfc, !PT ;  /* 0x000000100c037212 */ /* 0x001fca00078efcff */
[----:B------:R-:W-:Y:S01]  /*27fc0*/  IMAD.IADD R3, R0, 0x1, R3 ;  /* 0x0000000100037824 */ /* 0x000fe200078e0203 */
[C-C-:B--2---:R-:W-:Y:S02]  /*27fd0*/  PRMT R8, R4.reuse, 0x6420, R5.reuse ;  /* 0x0000642004087816 */ /* 0x144fe40000000005 */
[----:B------:R-:W-:Y:S02]  /*27fe0*/  PRMT R9, R4, 0x7531, R5 ;  /* 0x0000753104097816 */ /* 0x000fe40000000005 */
[C-C-:B------:R-:W-:Y:S02]  /*27ff0*/  PRMT R10, R6.reuse, 0x6420, R7.reuse ;  /* 0x00006420060a7816 */ /* 0x140fe40000000007 */
[----:B------:R-:W-:-:S05]  /*28000*/  PRMT R11, R6, 0x7531, R7 ;  /* 0x00007531060b7816 */ /* 0x000fca0000000007 */
[----:B------:R0:W-:Y:S02]  /*28010*/  STSM.16.M88.4 [R3], R8 ;  /* 0x0000000803007844 */ /* 0x0001e40000000200 */
[C---:B0-----:R-:W-:Y:S02]  /*28020*/  LOP3.LUT R3, R2.reuse, R15, RZ, 0xfc, !PT ;  /* 0x0000000f02037212 */ /* 0x041fe400078efcff */
[----:B------:R-:W-:Y:S02]  /*28030*/  LOP3.LUT R2, R2, R16, RZ, 0xfc, !PT ;  /* 0x0000001002027212 */ /* 0x000fe400078efcff */
[----:B------:R0:W5:Y:S01]  /*28040*/  LDL.LU R16, [R1+0x328] ;  /* 0x0003280001107983 */ /* 0x0001620000300800 */
[----:B------:R-:W-:Y:S02]  /*28050*/  IMAD.IADD R3, R19, 0x1, R3 ;  /* 0x0000000113037824 */ /* 0x000fe400078e0203 */
[----:B------:R-:W-:Y:S01]  /*28060*/  IMAD.IADD R2, R0, 0x1, R2 ;  /* 0x0000000100027824 */ /* 0x000fe200078e0202 */
[----:B------:R0:W5:Y:S04]  /*28070*/  LDL.LU R19, [R1+0x32c] ;  /* 0x00032c0001137983 */ /* 0x0001680000300800 */
[----:B------:R0:W5:Y:S04]  /*28080*/  LDL.LU R0, [R1+0x324] ;  /* 0x0003240001007983 */ /* 0x0001680000300800 */
        /* <DEDUP_REMOVED lines=14> */
.L_x_4634:
[----:B0-----:R-:W3:Y:S01]  /*28170*/  LDL.LU R2, [R1+0x2e4] ;  /* 0x0002e40001027983 */ /* 0x001ee20000300800 */
[----:B--2--5:R0:W-:Y:S03]  /*28180*/  SYNCS.ARRIVE.TRANS64.A1T0 RZ, [R0+URZ+0x33450], RZ ;  /* 0x033450ff00ff79a7 */ /* 0x0241e6000810003f */
[----:B------:R-:W2:Y:S01]  /*28190*/  LDL.LU R3, [R1+0x2f0] ;  /* 0x0002f00001037983 */ /* 0x000ea20000300800 */
        /* <DEDUP_REMOVED lines=11> */
.L_x_4577:
        /* <DEDUP_REMOVED lines=9> */
[----:B------:R0:W2:Y:S04]  /*282e0*/  LDS.128 R16, [R0+0x334d0] ;  /* 0x0334d00000107984 */ /* 0x0000a80000000c00 */
[----:B------:R0:W-:Y:S01]  /*282f0*/  STL [R1+0x2d4], R0 ;  /* 0x0002d40001007387 */ /* 0x0001e20000100800 */
[----:B------:R-:W-:Y:S06]  /*28300*/  BAR.ARV 0x4, 0x180 ;  /* 0x0106000000007b1d */ /* 0x000fec0000002000 */
[----:B------:R-:W-:Y:S05]  /*28310*/  BRA `(.L_x_4636) ;  /* 0x0000000800d87947 */ /* 0x000fea0003800000 */
.L_x_4635:
        /* <DEDUP_REMOVED lines=36> */
.L_x_4721:
[----:B------:R-:W-:Y:S02]  /*28560*/  ULDC UR4, c[0x0][0xc38] ;  /* 0x00030e0000047ab9 */ /* 0x000fe40000000800 */
[----:B------:R-:W-:-:S04]  /*28570*/  IMAD.U32 R4, RZ, RZ, UR4 ;  /* 0x00000004ff047e24 */ /* 0x000fc8000f8e00ff */
[----:B--2---:R-:W-:-:S04]  /*28580*/  IMAD R16, R16, R4, RZ ;  /* 0x0000000410107224 */ /* 0x004fc800078e02ff */
[----:B------:R-:W-:-:S05]  /*28590*/  IMAD.IADD R5, R5, 0x1, R16 ;  /* 0x0000000105057824 */ /* 0x000fca00078e0210 */
[----:B------:R-:W-:-:S13]  /*285a0*/  ISETP.GT.AND P6, PT, R5, R0, PT ;  /* 0x000000000500720c */ /* 0x000fda0003fc4270 */
[----:B------:R-:W-:Y:S05]  /*285b0*/  @P6 BRA `(.L_x_4638) ;  /* 0x00000000009c6947 */ /* 0x000fea0003800000 */
.L_x_4643:
[----:B------:R-:W2:Y:S01]  /*285c0*/  LDC R2, c[0x0][0xc3c] ;  /* 0x00030f00ff027b82 */ /* 0x000ea20000000800 */
[----:B------:R-:W-:-:S05]  /*285d0*/  VIADD R19, R19, 0x1f ;  /* 0x0000001f13137836 */ /* 0x000fca0000000000 */
[----:B--2---:R-:W-:-:S13]  /*285e0*/  ISETP.GE.AND P6, PT, R19, R2, PT ;  /* 0x000000021300720c */ /* 0x004fda0003fc6270 */
[----:B------:R-:W-:Y:S05]  /*285f0*/  @P6 BRA `(.L_x_4639) ;  /* 0x0000000400d46947 */ /* 0x000fea0003800000 */
[----:B0-----:R-:W0:Y:S01]  /*28600*/  S2R R3, SR_TID.X ;  /* 0x0000000000037919 */ /* 0x001e220000002100 */
[----:B------:R-:W-:Y:S01]  /*28610*/  BSSY B0, `(.L_x_4640) ;  /* 0x0000009000007945 */ /* 0x000fe20003800000 */
[----:B0-----:R-:W-:-:S05]  /*28620*/  LOP3.LUT R3, R3, 0x1f, RZ, 0xc0, !PT ;  /* 0x0000001f03037812 */ /* 0x001fca00078ec0ff */
[----:B------:R-:W-:-:S05]  /*28630*/  IMAD.IADD R4, R19, 0x1, R3 ;  /* 0x0000000113047824 */ /* 0x000fca00078e0203 */
[----:B------:R-:W-:Y:S01]  /*28640*/  ISETP.GE.OR P6, PT, R4, R2, !P0 ;  /* 0x000000020400720c */ /* 0x000fe200047c6670 */
[----:B------:R-:W-:-:S12]  /*28650*/  IMAD.MOV.U32 R2, RZ, RZ, RZ ;  /* 0x000000ffff027224 */ /* 0x000fd800078e00ff */
[----:B------:R-:W-:Y:S05]  /*28660*/  @P6 BRA `(.L_x_4641) ;  /* 0x00000000000c6947 */ /* 0x000fea0003800000 */
[----:B------:R-:W0:Y:S02]  /*28670*/  LDC.64 R2, c[0x0][0xc80] ;  /* 0x00032000ff027b82 */ /* 0x000e240000000a00 */
[----:B0-----:R-:W-:-:S06]  /*28680*/  IMAD.WIDE R2, R4, 0x4, R2 ;  /* 0x0000000404027825 */ /* 0x001fcc00078e0202 */
[----:B------:R0:W5:Y:S02]  /*28690*/  LDG.E R2, desc[UR46][R2.64] ;  /* 0x0000002e02027981 */ /* 0x000164000c1e1900 */
.L_x_4641:
[----:B------:R-:W-:Y:S05]  /*286a0*/  BSYNC B0 ;  /* 0x0000000000007941 */ /* 0x000fea0003800000 */
.L_x_4640:
        /* <DEDUP_REMOVED lines=18> */
.L_x_4729:
[----:B------:R-:W-:Y:S02]  /*287d0*/  ULDC UR4, c[0x0][0xc38] ;  /* 0x00030e0000047ab9 */ /* 0x000fe40000000800 */
[----:B------:R-:W-:-:S04]  /*287e0*/  IMAD.U32 R4, RZ, RZ, UR4 ;  /* 0x00000004ff047e24 */ /* 0x000fc8000f8e00ff */
[----:B--2---:R-:W-:-:S04]  /*287f0*/  IMAD R16, R16, R4, RZ ;  /* 0x0000000410107224 */ /* 0x004fc800078e02ff */
[----:B------:R-:W-:-:S05]  /*28800*/  IMAD.IADD R5, R16, 0x1, R5 ;  /* 0x0000000110057824 */ /* 0x000fca00078e0205 */
[----:B------:R-:W-:-:S13]  /*28810*/  ISETP.GT.AND P6, PT, R5, R0, PT ;  /* 0x000000000500720c */ /* 0x000fda0003fc4270 */
[----:B------:R-:W-:Y:S05]  /*28820*/  @!P6 BRA `(.L_x_4643) ;  /* 0xfffffffc0064e947 */ /* 0x000fea000383ffff */
.L_x_4638:
[----:B------:R-:W-:Y:S01]  /*28830*/  IMAD.IADD R16, R5, 0x1, -R16 ;  /* 0x0000000105107824 */ /* 0x000fe200078e0a10 */
[----:B------:R-:W-:-:S03]  /*28840*/  UMOV UR4, 0xffffffff ;  /* 0xffffffff00047882 */ /* 0x000fc60000000000 */
[----:B------:R-:W-:-:S05]  /*28850*/  IMAD R5, R3, R4, R16 ;  /* 0x0000000403057224 */ /* 0x000fca00078e0210 */
[----:B------:R-:W-:Y:S01]  /*28860*/  ISETP.GT.AND P6, PT, R5, R0, PT ;  /* 0x000000000500720c */ /* 0x000fe20003fc4270 */
[----:B------:R-:W-:-:S12]  /*28870*/  BRA.DIV UR4, `(.L_x_4644) ;  /* 0x0000002604947947 */ /* 0x000fd8000b800000 */
[----:B------:R-:W-:-:S04]  /*28880*/  VOTE.ANY R6, PT, !P6 ;  /* 0x0000000000067806 */ /* 0x000fc800070e0100 */
[----:B------:R-:W2:Y:S02]  /*28890*/  POPC R5, R6 ;  /* 0x0000000600057309 */ /* 0x000ea40000000000 */
[----:B--2---:R2:W3:Y:S02]  /*288a0*/  SHFL.IDX PT, R17, R2, R5, 0x1f ;  /* 0x00001f0502117589 */ /* 0x0044e400000e0000 */
.L_x_4733:
[----:B------:R-:W-:Y:S01]  /*288b0*/  ISETP.NE.AND P0, PT, R6, RZ, PT ;  /* 0x000000ff0600720c */ /* 0x000fe20003f05270 */
[----:B------:R-:W-:-:S12]  /*288c0*/  IMAD.MOV.U32 R6, RZ, RZ, RZ ;  /* 0x000000ffff067224 */ /* 0x000fd800078e00ff */
[----:B------:R-:W-:Y:S05]  /*288d0*/  @!P0 BRA `(.L_x_4645) ;  /* 0x0000000000148947 */ /* 0x000fea0003800000 */
[----:B------:R-:W-:Y:S01]  /*288e0*/  UMOV UR4, 0xffffffff ;  /* 0xffffffff00047882 */ /* 0x000fe20000000000 */
[----:B------:R-:W-:Y:S02]  /*288f0*/  VIADD R12, R5, 0xffffffff ;  /* 0xffffffff050c7836 */ /* 0x000fe40000000000 */
[----:B------:R-:W-:Y:S05]  /*28900*/  BRA.DIV UR4, `(.L_x_4646) ;  /* 0x0000002604b87947 */ /* 0x000fea000b800000 */
[----:B0-----:R0:W4:Y:S02]  /*28910*/  SHFL.IDX PT, R3, R3, R12, 0x1f ;  /* 0x00001f0c03037589 */ /* 0x00112400000e0000 */
.L_x_4736:
[----:B----4-:R-:W-:-:S07]  /*28920*/  IMAD.MOV.U32 R6, RZ, RZ, R3 ;  /* 0x000000ffff067224 */ /* 0x010fce00078e0003 */
.L_x_4645:
[----:B0-2---:R-:W0:Y:S01]  /*28930*/  LDC.64 R2, c[0x0][0xc90] ;  /* 0x00032400ff027b82 */ /* 0x005e220000000a00 */
[----:B------:R-:W-:-:S04]  /*28940*/  IMAD.IADD R19, R5, 0x1, R19 ;  /* 0x0000000105137824 */ /* 0x000fc800078e0213 */
[----:B0-----:R-:W-:-:S05]  /*28950*/  IMAD.WIDE R2, R19, 0x4, R2 ;  /* 0x0000000413027825 */ /* 0x001fca00078e0202 */
[----:B------:R-:W3:Y:S01]  /*28960*/  LDG.E R7, desc[UR46][R2.64] ;  /* 0x0000002e02077981 */ /* 0x000ee2000c1e1900 */
[----:B------:R-:W-:-:S04]  /*28970*/  IMAD R16, R6, R4, R16 ;  /* 0x0000000406107224 */ /* 0x000fc800078e0210 */
[----:B------:R-:W-:Y:S02]  /*28980*/  IMAD.IADD R0, R0, 0x1, -R16 ;  /* 0x0000000100007824 */ /* 0x000fe400078e0a10 */
[----:B---3--:R-:W-:-:S05]  /*28990*/  IMAD R5, R17, R7, RZ ;  /* 0x0000000711057224 */ /* 0x008fca00078e02ff */
        /* <DEDUP_REMOVED lines=59> */
.L_x_4639:
[----:B------:R-:W-:Y:S01]  /*28d50*/  UMOV UR4, URZ ;  /* 0x0000003f00047c82 */ /* 0x000fe20008000000 */
[----:B------:R-:W-:Y:S01]  /*28d60*/  UMOV UR5, URZ ;  /* 0x0000003f00057c82 */ /* 0x000fe20008000000 */
[----:B------:R-:W-:Y:S01]  /*28d70*/  ULDC UR6, c[0x0][0xc3c] ;  /* 0x00030f0000067ab9 */ /* 0x000fe20000000800 */
[----:B------:R-:W-:Y:S02]  /*28d80*/  IMAD.MOV.U32 R16, RZ, RZ, R0 ;  /* 0x000000ffff107224 */ /* 0x000fe400078e0000 */
[----:B------:R-:W-:Y:S02]  /*28d90*/  IMAD.U32 R17, RZ, RZ, UR4 ;  /* 0x00000004ff117e24 */ /* 0x000fe4000f8e00ff */
[----:B------:R-:W-:Y:S02]  /*28da0*/  IMAD.U32 R18, RZ, RZ, UR5 ;  /* 0x00000005ff127e24 */ /* 0x000fe4000f8e00ff */
[----:B------:R-:W-:-:S07]  /*28db0*/  IMAD.U32 R19, RZ, RZ, UR6 ;  /* 0x00000006ff137e24 */ /* 0x000fce000f8e00ff */
.L_x_4647:
[----:B0-----:R3:W2:Y:S01]  /*28dc0*/  LDL R3, [R1+0x2d4] ;  /* 0x0002d40001037983 */ /* 0x0016a20000100800 */
[----:B------:R-:W0:Y:S01]  /*28dd0*/  S2R R0, SR_TID.X ;  /* 0x0000000000007919 */ /* 0x000e220000002100 */
[----:B------:R-:W-:Y:S05]  /*28de0*/  WARPSYNC.ALL ;  /* 0x0000000000007948 */ /* 0x000fea0003800000 */
[----:B0-----:R-:W-:Y:S01]  /*28df0*/  LOP3.LUT R0, R0, 0x1f, RZ, 0xc0, !PT ;  /* 0x0000001f00007812 */ /* 0x001fe200078ec0ff */
        /* <DEDUP_REMOVED lines=8> */
.L_x_4636:
[----:B------:R-:W-:Y:S02]  /*28e80*/  ULDC UR4, c[0x0][0xc3c] ;  /* 0x00030f0000047ab9 */ /* 0x000fe40000000800 */
[----:B--2---:R-:W-:-:S13]  /*28e90*/  ISETP.GE.AND P0, PT, R19, UR4, PT ;  /* 0x0000000413007c0c */ /* 0x004fda000bf06270 */
[----:B------:R-:W-:Y:S05]  /*28ea0*/  @!P0 BRA `(.L_x_4648) ;  /* 0xffffff8c00308947 */ /* 0x000fea000383ffff */
[----:B------:R-:W-:Y:S05]  /*28eb0*/  BSYNC B7 ;  /* 0x0000000000077941 */ /* 0x000fea0003800000 */
.L_x_4516:
[----:B0-----:R-:W2:Y:S01]  /*28ec0*/  LDL.LU R0, [R1+0x320] ;  /* 0x0003200001007983 */ /* 0x001ea20000300800 */
[----:B------:R-:W-:Y:S01]  /*28ed0*/  BSSY B0, `(.L_x_4649) ;  /* 0x000000b000007945 */ /* 0x000fe20003800000 */
[----:B------:R-:W0:Y:S01]  /*28ee0*/  S2R R5, SR_CgaCtaId ;  /* 0x0000000000057919 */ /* 0x000e220000008800 */
[----:B--2---:R-:W-:-:S05]  /*28ef0*/  VIADD R0, R0, 0x1 ;  /* 0x0000000100007836 */ /* 0x004fca0000000000 */
        /* <DEDUP_REMOVED lines=8> */
.L_x_4737:
[----:B------:R-:W-:Y:S05]  /*28f80*/  BSYNC B0 ;  /* 0x0000000000007941 */ /* 0x000fea0003800000 */
.L_x_4649:
[----:B------:R-:W-:-:S03]  /*28f90*/  UMOV UR4, 0xffffffff ;  /* 0xffffffff00047882 */ /* 0x000fc60000000000 */
[----:B------:R-:W-:Y:S05]  /*28fa0*/  BRA.DIV UR4, `(.L_x_4651) ;  /* 0x00000022044c7947 */ /* 0x000fea000b800000 */
[----:B------:R-:W2:Y:S02]  /*28fb0*/  S2R R2, SR_TID.X ;  /* 0x0000000000027919 */ /* 0x000ea40000002100 */
[----:B--2---:R-:W-:-:S04]  /*28fc0*/  SHF.R.U32.HI R2, RZ, 0x5, R2 ;  /* 0x00000005ff027819 */ /* 0x004fc80000011602 */
[----:B------:R-:W-:-:S05]  /*28fd0*/  LOP3.LUT R2, R2, 0x3, RZ, 0xc0, !PT ;  /* 0x0000000302027812 */ /* 0x000fca00078ec0ff */
[----:B------:R2:W3:Y:S02]  /*28fe0*/  SHFL.IDX PT, R14, R2, RZ, 0x1f ;  /* 0x00001fff020e7589 */ /* 0x0004e400000e0000 */
.L_x_4740:
[----:B---3--:R-:W-:Y:S01]  /*28ff0*/  ISETP.NE.AND P0, PT, R14, RZ, PT ;  /* 0x000000ff0e00720c */ /* 0x008fe20003f05270 */
[----:B------:R-:W-:-:S12]  /*29000*/  BSSY B0, `(.L_x_4652) ;  /* 0x000002e000007945 */ /* 0x000fd80003800000 */
[----:B------:R-:W-:Y:S05]  /*29010*/  @P0 BRA `(.L_x_4653) ;  /* 0x0000000000b00947 */ /* 0x000fea0003800000 */
[----:B------:R-:W-:-:S03]  /*29020*/  UMOV UR4, 0xffffffff ;  /* 0xffffffff00047882 */ /* 0x000fc60000000000 */
[----:B------:R-:W-:Y:S05]  /*29030*/  BRA.DIV UR4, `(.L_x_4654) ;  /* 0x00000022045c7947 */ /* 0x000fea000b800000 */
[----:B------:R-:W-:-:S13]  /*29040*/  ELECT P6, URZ, PT ;  /* 0x00000000003f782f */ /* 0x000fda00038c0000 */
.L_x_4743:
[----:B------:R-:W-:Y:S05]  /*29050*/  @!P6 BRA `(.L_x_4653) ;  /* 0x0000000000a0e947 */ /* 0x000fea0003800000 */
[----:B------:R-:W-:-:S06]  /*29060*/  ULOP3.LUT UR4, UR55, 0x2, URZ, 0xfc, !UPT ;  /* 0x0000000237047892 */ /* 0x000fcc000f8efc3f */
[----:B--2---:R-:W-:-:S05]  /*29070*/  IMAD.U32 R2, RZ, RZ, UR4 ;  /* 0x00000004ff027e24 */ /* 0x004fca000f8e00ff */
[----:B------:R-:W-:-:S13]  /*29080*/  ISETP.NE.AND P0, PT, R2, 0x3, PT ;  /* 0x000000030200780c */ /* 0x000fda0003f05270 */
[----:B------:R-:W-:Y:S05]  /*29090*/  @!P0 BRA `(.L_x_4655) ;  /* 0x0000000000048947 */ /* 0x000fea0003800000 */
[----:B------:R-:W-:Y:S01]  /*290a0*/  BPT.TRAP 0x1 ;  /* 0x000000040000795c */ /* 0x000fe20000300000 */
.L_x_4655:
        /* <DEDUP_REMOVED lines=14> */
.L_x_4744:
[----:B------:R-:W2:Y:S02]  /*29190*/  SYNCS.PHASECHK.TRANS64.TRYWAIT P1, [R7+URZ], R2 ;  /* 0x00000002070075a7 */ /* 0x000ea4000802017f */
[----:B--2---:R-:W-:Y:S05]  /*291a0*/  @!P1 BRA `(.L_x_4657) ;  /* 0x0000002000349947 */ /* 0x004fea0003800000 */
.L_x_4745:
[----:B------:R-:W-:Y:S05]  /*291b0*/  @!P0 BRA `(.L_x_4658) ;  /* 0x0000000000048947 */ /* 0x000fea0003800000 */
[----:B------:R-:W-:Y:S01]  /*291c0*/  BPT.TRAP 0x1 ;  /* 0x000000040000795c */ /* 0x000fe20000300000 */
.L_x_4658:
[----:B------:R-:W3:Y:S02]  /*291d0*/  LDL.LU R4, [R1+0x2e4] ;  /* 0x0002e40001047983 */ /* 0x000ee40000300800 */
[----:B---3--:R-:W-:-:S04]  /*291e0*/  IMAD R4, R4, 0x8, R0 ;  /* 0x0000000804047824 */ /* 0x008fc800078e0200 */
[----:B------:R-:W3:Y:S02]  /*291f0*/  SYNCS.PHASECHK.TRANS64.TRYWAIT P1, [R4+URZ+0x33460], R5 ;  /* 0x03346005040075a7 */ /* 0x000ee4000802017f */
[----:B---3--:R-:W-:Y:S05]  /*29200*/  @!P1 BRA `(.L_x_4659) ;  /* 0x0000002000309947 */ /* 0x008fea0003800000 */
.L_x_4746:
[----:B------:R-:W-:Y:S05]  /*29210*/  @!P0 BRA `(.L_x_4660) ;  /* 0x0000000000048947 */ /* 0x000fea0003800000 */
[----:B------:R-:W-:Y:S01]  /*29220*/  BPT.TRAP 0x1 ;  /* 0x000000040000795c */ /* 0x000fe20000300000 */
.L_x_4660:
[----:B------:R-:W-:-:S04]  /*29230*/  IMAD R3, R3, 0x8, R0 ;  /* 0x0000000803037824 */ /* 0x000fc800078e0200 */
[----:B------:R-:W4:Y:S02]  /*29240*/  SYNCS.PHASECHK.TRANS64.TRYWAIT P1, [R3+URZ+0x33460], R2 ;  /* 0x03346002030075a7 */ /* 0x000f24000802017f */
[----:B----4-:R-:W-:Y:S05]  /*29250*/  @!P1 BRA `(.L_x_4661) ;  /* 0x0000002000309947 */ /* 0x010fea0003800000 */
.L_x_4747:
[----:B------:R-:W-:Y:S05]  /*29260*/  @!P0 BRA `(.L_x_4662) ;  /* 0x0000000000048947 */ /* 0x000fea0003800000 */
[----:B------:R-:W-:Y:S01]  /*29270*/  BPT.TRAP 0x1 ;  /* 0x000000040000795c */ /* 0x000fe20000300000 */
.L_x_4662:
[----:B------:R-:W5:Y:S02]  /*29280*/  SYNCS.PHASECHK.TRANS64.TRYWAIT P0, [R4+URZ+0x33480], R5 ;  /* 0x03348005040075a7 */ /* 0x000f64000800017f */
[----:B-----5:R-:W-:Y:S05]  /*29290*/  @!P0 BRA `(.L_x_4663) ;  /* 0x0000002000348947 */ /* 0x020fea0003800000 */
.L_x_4664:
[----:B------:R0:W0:Y:S02]  /*292a0*/  SYNCS.PHASECHK.TRANS64.TRYWAIT P0, [R3+URZ+0x33480], R2 ;  /* 0x03348002030075a7 */ /* 0x000024000800017f */
[----:B0-----:R-:W-:Y:S05]  /*292b0*/  @!P0 NANOSLEEP.SYNCS 0x989680 ;  /* 0x009896800000895d */ /* 0x001fea0003900000 */
[----:B------:R-:W0:Y:S02]  /*292c0*/  @!P0 SYNCS.PHASECHK.TRANS64 P0, [R3+URZ+0x33480], R2 ;  /* 0x03348002030085a7 */ /* 0x000e24000800007f */
[----:B0-----:R-:W-:Y:S05]  /*292d0*/  @!P0 BRA `(.L_x_4664) ;  /* 0xfffffffc00f08947 */ /* 0x001fea000383ffff */
.L_x_4653:
[----:B------:R-:W-:Y:S05]  /*292e0*/  BSYNC B0 ;  /* 0x0000000000007941 */ /* 0x000fea0003800000 */
.L_x_4652:
[----:B------:R-:W-:Y:S05]  /*292f0*/  EXIT ;  /* 0x000000000000794d */ /* 0x000fea0003800000 */
.L_x_4371:
[----:B0-----:R0:W1:Y:S02]  /*29300*/  SYNCS.PHASECHK.TRANS64.TRYWAIT P1, [R64+URZ+0x334b0], R3 ;  /* 0x0334b003400075a7 */ /* 0x001064000802017f */
[----:B-1----:R-:W-:Y:S05]  /*29310*/  @!P1 NANOSLEEP.SYNCS 0x989680 ;  /* 0x009896800000995d */ /* 0x002fea0003900000 */
[----:B------:R-:W1:Y:S02]  /*29320*/  @!P1 SYNCS.PHASECHK.TRANS64 P1, [R64+URZ+0x334b0], R3 ;  /* 0x0334b003400095a7 */ /* 0x000e64000802007f */
[----:B-1----:R-:W-:Y:S05]  /*29330*/  @!P1 BRA `(.L_x_4371) ;  /* 0xfffffffc00f09947 */ /* 0x002fea000383ffff */
[----:B------:R-:W-:Y:S05]  /*29340*/  BRA `(.L_x_4665) ;  /* 0xfffffda800287947 */ /* 0x000fea000383ffff */
.L_x_4392:
[----:B------:R-:W-:Y:S02]  /*29350*/  IMAD.MOV.U32 R12, RZ, RZ, RZ ;  /* 0x000000ffff0c7224 */ /* 0x000fe400078e00ff */
[----:B------:R-:W-:Y:S02]  /*29360*/  IMAD.MOV.U32 R11, RZ, RZ, 0x1e1f ;  /* 0x00001e1fff0b7424 */ /* 0x000fe400078e00ff */
[----:B------:R-:W-:-:S07]  /*29370*/  IMAD.MOV.U32 R15, RZ, RZ, -0x1 ;  /* 0xffffffffff0f7424 */ /* 0x000fce00078e00ff */
[----:B------:R-:W-:Y:S05]  /*29380*/  WARPSYNC.COLLECTIVE R15, `(.L_x_4666) ;  /* 0x000000000f087348 */ /* 0x000fea0003c00000 */
[----:B------:R0:W1:Y:S02]  /*29390*/  SHFL.IDX P6, R14, R13, R12, R11 ;  /* 0x0000000c0d0e7389 */ /* 0x00006400000c000b */
[----:B01----:R-:W-:Y:S01]  /*293a0*/  ENDCOLLECTIVE ;  /* 0x000000000000791b */ /* 0x003fe20003800000 */
.L_x_4666:
[----:B------:R-:W-:Y:S02]  /*293b0*/  IMAD.MOV.U32 R13, RZ, RZ, R3 ;  /* 0x000000ffff0d7224 */ /* 0x000fe400078e0003 */
[----:B------:R-:W-:-:S07]  /*293c0*/  IMAD.MOV.U32 R0, RZ, RZ, R14 ;  /* 0x000000ffff007224 */ /* 0x000fce00078e000e */
[----:B------:R-:W-:Y:S05]  /*293d0*/  WARPSYNC.COLLECTIVE R15, `(.L_x_4667) ;  /* 0x000000000f087348 */ /* 0x000fea0003c00000 */
[----:B------:R0:W1:Y:S02]  /*293e0*/  SHFL.IDX P6, R14, R13, R12, R11 ;  /* 0x0000000c0d0e7389 */ /* 0x00006400000c000b */
[----:B01----:R-:W-:Y:S01]  /*293f0*/  ENDCOLLECTIVE ;  /* 0x000000000000791b */ /* 0x003fe20003800000 */
.L_x_4667:
[----:B------:R-:W-:Y:S02]  /*29400*/  IMAD.MOV.U32 R13, RZ, RZ, R4 ;  /* 0x000000ffff0d7224 */ /* 0x000fe400078e0004 */
[----:B------:R-:W-:-:S07]  /*29410*/  IMAD.MOV.U32 R3, RZ, RZ, R14 ;  /* 0x000000ffff037224 */ /* 0x000fce00078e000e */
[----:B------:R-:W-:Y:S05]  /*29420*/  WARPSYNC.COLLECTIVE R15, `(.L_x_4668) ;  /* 0x000000000f087348 */ /* 0x000fea0003c00000 */
[----:B------:R0:W1:Y:S02]  /*29430*/  SHFL.IDX P6, R14, R13, R12, R11 ;  /* 0x0000000c0d0e7389 */ /* 0x00006400000c000b */
[----:B01----:R-:W-:Y:S01]  /*29440*/  ENDCOLLECTIVE ;  /* 0x000000000000791b */ /* 0x003fe20003800000 */
.L_x_4668:
[----:B------:R-:W-:Y:S02]  /*29450*/  IMAD.MOV.U32 R13, RZ, RZ, R5 ;  /* 0x000000ffff0d7224 */ /* 0x000fe400078e0005 */
[----:B------:R-:W-:-:S07]  /*29460*/  IMAD.MOV.U32 R4, RZ, RZ, R14 ;  /* 0x000000ffff047224 */ /* 0x000fce00078e000e */
[----:B------:R-:W-:Y:S05]  /*29470*/  WARPSYNC.COLLECTIVE R15, `(.L_x_4669) ;  /* 0x000000000f087348 */ /* 0x000fea0003c00000 */
[----:B------:R0:W1:Y:S02]  /*29480*/  SHFL.IDX P6, R14, R13, R12, R11 ;  /* 0x0000000c0d0e7389 */ /* 0x00006400000c000b */
[----:B01----:R-:W-:Y:S01]  /*29490*/  ENDCOLLECTIVE ;  /* 0x000000000000791b */ /* 0x003fe20003800000 */
.L_x_4669:
[----:B------:R-:W-:Y:S05]  /*294a0*/  BRA `(.L_x_4670) ;  /* 0xfffffdbc00f47947 */ /* 0x000fea000383ffff */
.L_x_4395:
[----:B-1----:R-:W-:-:S04]  /*294b0*/  IMAD.U32 R3, RZ, RZ, UR39 ;  /* 0x00000027ff037e24 */ /* 0x002fc8000f8e00ff */
[----:B------:R1:W2:Y:S03]  /*294c0*/  SYNCS.PHASECHK.TRANS64.TRYWAIT P0, [R3+URZ+0x33400], R0 ;  /* 0x03340000030075a7 */ /* 0x0002a6000800017f */
[----:B--2---:R-:W-:Y:S05]  /*294d0*/  @!P0 NANOSLEEP.SYNCS 0x989680 ;  /* 0x009896800000895d */ /* 0x004fea0003900000 */
[----:B------:R-:W2:Y:S02]  /*294e0*/  @!P0 SYNCS.PHASECHK.TRANS64 P0, [R3+URZ+0x33400], R0 ;  /* 0x03340000030085a7 */ /* 0x000ea4000800007f */
[----:B--2---:R-:W-:Y:S05]  /*294f0*/  @!P0 BRA `(.L_x_4395) ;  /* 0xfffffffc00ec8947 */ /* 0x004fea000383ffff */
[----:B------:R-:W-:Y:S05]  /*29500*/  BRA `(.L_x_4671) ;  /* 0xfffffdc4003c7947 */ /* 0x000fea000383ffff */
.L_x_4407:
[----:B------:R-:W-:Y:S02]  /*29510*/  IMAD.MOV.U32 R12, RZ, RZ, RZ ;  /* 0x000000ffff0c7224 */ /* 0x000fe400078e00ff */
[----:B------:R-:W-:Y:S02]  /*29520*/  IMAD.MOV.U32 R11, RZ, RZ, 0x1e1f ;  /* 0x00001e1fff0b7424 */ /* 0x000fe400078e00ff */
[----:B------:R-:W-:-:S07]  /*29530*/  IMAD.MOV.U32 R15, RZ, RZ, -0x1 ;  /* 0xffffffffff0f7424 */ /* 0x000fce00078e00ff */
[----:B------:R-:W-:Y:S05]  /*29540*/  WARPSYNC.COLLECTIVE R15, `(.L_x_4672) ;  /* 0x000000000f087348 */ /* 0x000fea0003c00000 */
[----:B------:R0:W1:Y:S02]  /*29550*/  SHFL.IDX P6, R14, R13, R12, R11 ;  /* 0x0000000c0d0e7389 */ /* 0x00006400000c000b */
[----:B01----:R-:W-:Y:S01]  /*29560*/  ENDCOLLECTIVE ;  /* 0x000000000000791b */ /* 0x003fe20003800000 */
.L_x_4672:
[----:B------:R-:W-:Y:S02]  /*29570*/  IMAD.MOV.U32 R13, RZ, RZ, R4 ;  /* 0x000000ffff0d7224 */ /* 0x000fe400078e0004 */
[----:B------:R-:W-:-:S07]  /*29580*/  IMAD.MOV.U32 R0, RZ, RZ, R14 ;  /* 0x000000ffff007224 */ /* 0x000fce00078e000e */
[----:B------:R-:W-:Y:S05]  /*29590*/  WARPSYNC.COLLECTIVE R15, `(.L_x_4673) ;  /* 0x000000000f087348 */ /* 0x000fea0003c00000 */
[----:B------:R0:W1:Y:S02]  /*295a0*/  SHFL.IDX P6, R14, R13, R12, R11 ;  /* 0x0000000c0d0e7389 */ /* 0x00006400000c000b */
[----:B01----:R-:W-:Y:S01]  /*295b0*/  ENDCOLLECTIVE ;  /* 0x000000000000791b */ /* 0x003fe20003800000 */
.L_x_4673:
[----:B------:R-:W-:Y:S02]  /*295c0*/  IMAD.MOV.U32 R13, RZ, RZ, R3 ;  /* 0x000000ffff0d7224 */ /* 0x000fe400078e0003 */
[----:B------:R-:W-:-:S07]  /*295d0*/  IMAD.MOV.U32 R4, RZ, RZ, R14 ;  /* 0x000000ffff047224 */ /* 0x000fce00078e000e */
[----:B------:R-:W-:Y:S05]  /*295e0*/  WARPSYNC.COLLECTIVE R15, `(.L_x_4674) ;  /* 0x000000000f087348 */ /* 0x000fea0003c00000 */
[----:B------:R0:W1:Y:S02]  /*295f0*/  SHFL.IDX P6, R14, R13, R12, R11 ;  /* 0x0000000c0d0e7389 */ /* 0x00006400000c000b */
[----:B01----:R-:W-:Y:S01]  /*29600*/  ENDCOLLECTIVE ;  /* 0x000000000000791b */ /* 0x003fe20003800000 */
.L_x_4674:
[----:B------:R-:W-:Y:S02]  /*29610*/  IMAD.MOV.U32 R13, RZ, RZ, R5 ;  /* 0x000000ffff0d7224 */ /* 0x000fe400078e0005 */
[----:B------:R-:W-:-:S07]  /*29620*/  IMAD.MOV.U32 R3, RZ, RZ, R14 ;  /* 0x000000ffff037224 */ /* 0x000fce00078e000e */
[----:B------:R-:W-:Y:S05]  /*29630*/  WARPSYNC.COLLECTIVE R15, `(.L_x_4675) ;  /* 0x000000000f087348 */ /* 0x000fea0003c00000 */
[----:B------:R0:W1:Y:S02]  /*29640*/  SHFL.IDX P6, R14, R13, R12, R11 ;  /* 0x0000000c0d0e7389 */ /* 0x00006400000c000b */
[----:B01----:R-:W-:Y:S01]  /*29650*/  ENDCOLLECTIVE ;  /* 0x000000000000791b */ /* 0x003fe20003800000 */
.L_x_4675:
[----:B------:R-:W-:Y:S05]  /*29660*/  BRA `(.L_x_4676) ;  /* 0xfffffdf4003c7947 */ /* 0x000fea000383ffff */
.L_x_4410:
[----:B0-----:R-:W-:-:S04]  /*29670*/  IMAD.U32 R3, RZ, RZ, UR39 ;  /* 0x00000027ff037e24 */ /* 0x001fc8000f8e00ff */
[----:B------:R0:W1:Y:S03]  /*29680*/  SYNCS.PHASECHK.TRANS64.TRYWAIT P0, [R3+URZ+0x33400], R0 ;  /* 0x03340000030075a7 */ /* 0x000066000800017f */
[----:B-1----:R-:W-:Y:S05]  /*29690*/  @!P0 NANOSLEEP.SYNCS 0x989680 ;  /* 0x009896800000895d */ /* 0x002fea0003900000 */
[----:B------:R-:W1:Y:S02]  /*296a0*/  @!P0 SYNCS.PHASECHK.TRANS64 P0, [R3+URZ+0x33400], R0 ;  /* 0x03340000030085a7 */ /* 0x000e64000800007f */
[----:B-1----:R-:W-:Y:S05]  /*296b0*/  @!P0 BRA `(.L_x_4410) ;  /* 0xfffffffc00ec8947 */ /* 0x002fea000383ffff */
[----:B------:R-:W-:Y:S05]  /*296c0*/  BRA `(.L_x_4677) ;  /* 0xfffffdf800347947 */ /* 0x000fea000383ffff */
.L_x_4418:
[----:B-1----:R1:W2:Y:S02]  /*296d0*/  SYNCS.PHASECHK.TRANS64.TRYWAIT P2, [R5+URZ+0x33430], R0 ;  /* 0x03343000050075a7 */ /* 0x0022a4000804017f */
[----:B--2---:R-:W-:Y:S05]  /*296e0*/  @!P2 NANOSLEEP.SYNCS 0x989680 ;  /* 0x009896800000a95d */ /* 0x004fea0003900000 */
[----:B------:R-:W2:Y:S02]  /*296f0*/  @!P2 SYNCS.PHASECHK.TRANS64 P2, [R5+URZ+0x33430], R0 ;  /* 0x033430000500a5a7 */ /* 0x000ea4000804007f */
[----:B--2---:R-:W-:Y:S05]  /*29700*/  @!P2 BRA `(.L_x_4418) ;  /* 0xfffffffc00f0a947 */ /* 0x004fea000383ffff */
[----:B------:R-:W-:Y:S05]  /*29710*/  BRA `(.L_x_4417) ;  /* 0xfffffe2800607947 */ /* 0x000fea000383ffff */
.L_x_4434:
[----:B-1----:R-:W-:-:S04]  /*29720*/  IMAD.U32 R8, RZ, RZ, UR6 ;  /* 0x00000006ff087e24 */ /* 0x002fc8000f8e00ff */
[----:B------:R1:W2:Y:S03]  /*29730*/  SYNCS.PHASECHK.TRANS64.TRYWAIT P2, [R8+URZ+0x33430], R7 ;  /* 0x03343007080075a7 */ /* 0x0002a6000804017f */
[----:B--2---:R-:W-:Y:S05]  /*29740*/  @!P2 NANOSLEEP.SYNCS 0x989680 ;  /* 0x009896800000a95d */ /* 0x004fea0003900000 */
[----:B------:R-:W2:Y:S02]  /*29750*/  @!P2 SYNCS.PHASECHK.TRANS64 P2, [R8+URZ+0x33430], R7 ;  /* 0x033430070800a5a7 */ /* 0x000ea4000804007f */
[----:B--2---:R-:W-:Y:S05]  /*29760*/  @!P2 BRA `(.L_x_4434) ;  /* 0xfffffffc00eca947 */ /* 0x004fea000383ffff */
[----:B------:R-:W-:Y:S05]  /*29770*/  BRA `(.L_x_4431) ;  /* 0xfffffe6c00a07947 */ /* 0x000fea000383ffff */
.L_x_4438:
[----:B-1----:R-:W-:-:S04]  /*29780*/  IMAD.U32 R8, RZ, RZ, UR6 ;  /* 0x00000006ff087e24 */ /* 0x002fc8000f8e00ff */
[----:B------:R1:W2:Y:S03]  /*29790*/  SYNCS.PHASECHK.TRANS64.TRYWAIT P2, [R8+URZ+0x33450], R7 ;  /* 0x03345007080075a7 */ /* 0x0002a6000804017f */
[----:B--2---:R-:W-:Y:S05]  /*297a0*/  @!P2 NANOSLEEP.SYNCS 0x989680 ;  /* 0x009896800000a95d */ /* 0x004fea0003900000 */
[----:B------:R-:W2:Y:S02]  /*297b0*/  @!P2 SYNCS.PHASECHK.TRANS64 P2, [R8+URZ+0x33450], R7 ;  /* 0x033450070800a5a7 */ /* 0x000ea4000804007f */
[----:B--2---:R-:W-:Y:S05]  /*297c0*/  @!P2 BRA `(.L_x_4438) ;  /* 0xfffffffc00eca947 */ /* 0x004fea000383ffff */
[----:B------:R-:W-:Y:S05]  /*297d0*/  BRA `(.L_x_4435) ;  /* 0xfffffe78009c7947 */ /* 0x000fea000383ffff */
.L_x_4456:
[----:B-1----:R-:W-:-:S04]  /*297e0*/  IMAD.U32 R3, RZ, RZ, UR5 ;  /* 0x00000005ff037e24 */ /* 0x002fc8000f8e00ff */
[----:B------:R1:W2:Y:S03]  /*297f0*/  SYNCS.PHASECHK.TRANS64.TRYWAIT P2, [R3+URZ+0x33430], R0 ;  /* 0x03343000030075a7 */ /* 0x0002a6000804017f */
[----:B--2---:R-:W-:Y:S05]  /*29800*/  @!P2 NANOSLEEP.SYNCS 0x989680 ;  /* 0x009896800000a95d */ /* 0x004fea0003900000 */
[----:B------:R-:W2:Y:S02]  /*29810*/  @!P2 SYNCS.PHASECHK.TRANS64 P2, [R3+URZ+0x33430], R0 ;  /* 0x033430000300a5a7 */ /* 0x000ea4000804007f */
[----:B--2---:R-:W-:Y:S05]  /*29820*/  @!P2 BRA `(.L_x_4456) ;  /* 0xfffffffc00eca947 */ /* 0x004fea000383ffff */
[----:B------:R-:W-:Y:S05]  /*29830*/  BRA `(.L_x_4453) ;  /* 0xfffffebc00007947 */ /* 0x000fea000383ffff */
.L_x_4460:
[----:B-1----:R-:W-:-:S04]  /*29840*/  IMAD.U32 R3, RZ, RZ, UR6 ;  /* 0x00000006ff037e24 */ /* 0x002fc8000f8e00ff */
[----:B------:R1:W2:Y:S03]  /*29850*/  SYNCS.PHASECHK.TRANS64.TRYWAIT P2, [R3+URZ+0x33450], R0 ;  /* 0x03345000030075a7 */ /* 0x0002a6000804017f */
[----:B--2---:R-:W-:Y:S05]  /*29860*/  @!P2 NANOSLEEP.SYNCS 0x989680 ;  /* 0x009896800000a95d */ /* 0x004fea0003900000 */
[----:B------:R-:W2:Y:S02]  /*29870*/  @!P2 SYNCS.PHASECHK.TRANS64 P2, [R3+URZ+0x33450], R0 ;  /* 0x033450000300a5a7 */ /* 0x000ea4000804007f */
[----:B--2---:R-:W-:Y:S05]  /*29880*/  @!P2 BRA `(.L_x_4460) ;  /* 0xfffffffc00eca947 */ /* 0x004fea000383ffff */
[----:B------:R-:W-:Y:S05]  /*29890*/  BRA `(.L_x_4457) ;  /* 0xfffffec800087947 */ /* 0x000fea000383ffff */
.L_x_4467:
[----:B-1----:R-:W-:-:S04]  /*298a0*/  IMAD.U32 R3, RZ, RZ, UR5 ;  /* 0x00000005ff037e24 */ /* 0x002fc8000f8e00ff */
[----:B------:R1:W2:Y:S03]  /*298b0*/  SYNCS.PHASECHK.TRANS64.TRYWAIT P2, [R3+URZ+0x33430], R0 ;  /* 0x03343000030075a7 */ /* 0x0002a6000804017f */
[----:B--2---:R-:W-:Y:S05]  /*298c0*/  @!P2 NANOSLEEP.SYNCS 0x989680 ;  /* 0x009896800000a95d */ /* 0x004fea0003900000 */
[----:B------:R-:W2:Y:S02]  /*298d0*/  @!P2 SYNCS.PHASECHK.TRANS64 P2, [R3+URZ+0x33430], R0 ;  /* 0x033430000300a5a7 */ /* 0x000ea4000804007f */
[----:B--2---:R-:W-:Y:S05]  /*298e0*/  @!P2 BRA `(.L_x_4467) ;  /* 0xfffffffc00eca947 */ /* 0x004fea000383ffff */
[----:B------:R-:W-:Y:S05]  /*298f0*/  BRA `(.L_x_4464) ;  /* 0xfffffee800987947 */ /* 0x000fea000383ffff */
.L_x_4471:
[----:B-1----:R-:W-:-:S04]  /*29900*/  IMAD.U32 R3, RZ, RZ, UR6 ;  /* 0x00000006ff037e24 */ /* 0x002fc8000f8e00ff */
[----:B------:R1:W2:Y:S03]  /*29910*/  SYNCS.PHASECHK.TRANS64.TRYWAIT P2, [R3+URZ+0x33450], R0 ;  /* 0x03345000030075a7 */ /* 0x0002a6000804017f */
[----:B--2---:R-:W-:Y:S05]  /*29920*/  @!P2 NANOSLEEP.SYNCS 0x989680 ;  /* 0x009896800000a95d */ /* 0x004fea0003900000 */
[----:B------:R-:W2:Y:S02]  /*29930*/  @!P2 SYNCS.PHASECHK.TRANS64 P2, [R3+URZ+0x33450], R0 ;  /* 0x033450000300a5a7 */ /* 0x000ea4000804007f */
[----:B--2---:R-:W-:Y:S05]  /*29940*/  @!P2 BRA `(.L_x_4471) ;  /* 0xfffffffc00eca947 */ /* 0x004fea000383ffff */
[----:B------:R-:W-:Y:S05]  /*29950*/  BRA `(.L_x_4468) ;  /* 0xfffffef400a07947 */ /* 0x000fea000383ffff */
.L_x_4485:
[----:B-1----:R-:W-:-:S04]  /*29960*/  IMAD.U32 R7, RZ, RZ, UR12 ;  /* 0x0000000cff077e24 */ /* 0x002fc8000f8e00ff */
[----:B------:R1:W2:Y:S03]  /*29970*/  SYNCS.PHASECHK.TRANS64.TRYWAIT P1, [R7+URZ+0x33450], R4 ;  /* 0x03345004070075a7 */ /* 0x0002a6000802017f */
[----:B--2---:R-:W-:Y:S05]  /*29980*/  @!P1 NANOSLEEP.SYNCS 0x989680 ;  /* 0x009896800000995d */ /* 0x004fea0003900000 */
[----:B------:R-:W2:Y:S02]  /*29990*/  @!P1 SYNCS.PHASECHK.TRANS64 P1, [R7+URZ+0x33450], R4 ;  /* 0x03345004070095a7 */ /* 0x000ea4000802007f */
[----:B--2---:R-:W-:Y:S05]  /*299a0*/  @!P1 BRA `(.L_x_4485) ;  /* 0xfffffffc00ec9947 */ /* 0x004fea000383ffff */
[----:B------:R-:W-:Y:S05]  /*299b0*/  BRA `(.L_x_4484) ;  /* 0xffffff3400307947 */ /* 0x000fea000383ffff */
.L_x_4530:
        /* <DEDUP_REMOVED lines=11> */
.L_x_4679:
[----:B------:R-:W-:Y:S05]  /*29a70*/  BSYNC B1 ;  /* 0x0000000000017941 */ /* 0x000fea0003800000 */
.L_x_4678:
[----:B------:R-:W-:Y:S05]  /*29a80*/  BRA `(.L_x_4680) ;  /* 0xffffff8800e07947 */ /* 0x000fea000383ffff */
.L_x_4532:
[----:B------:R-:W-:Y:S01]  /*29a90*/  BSSY B1, `(.L_x_4681) ;  /* 0x0000006000017945 */ /* 0x000fe20003800000 */
[----:B------:R-:W-:-:S07]  /*29aa0*/  IMAD.MOV.U32 R15, RZ, RZ, -0x1 ;  /* 0xffffffffff0f7424 */ /* 0x000fce00078e00ff */
[----:B01----:R-:W-:Y:S05]  /*29ab0*/  WARPSYNC.COLLECTIVE R15, `(.L_x_4682) ;  /* 0x000000000f0c7348 */ /* 0x003fea0003c00000 */
[----:B------:R-:W-:Y:S02]  /*29ac0*/  ELECT P6, UR62, PT ;  /* 0x00000000003e782f */ /* 0x000fe400038c0000 */
[----:B------:R-:W-:Y:S01]  /*29ad0*/  MOV R14, UR62 ;  /* 0x0000003e000e7c02 */ /* 0x000fe20008000f00 */
[----:B01----:R-:W-:Y:S10]  /*29ae0*/  ENDCOLLECTIVE ;  /* 0x000000000000791b */ /* 0x003ff40003800000 */
.L_x_4682:
[----:B------:R-:W-:Y:S05]  /*29af0*/  BSYNC B1 ;  /* 0x0000000000017941 */ /* 0x000fea0003800000 */
.L_x_4681:
[----:B------:R-:W-:Y:S05]  /*29b00*/  BRA `(.L_x_4531) ;  /* 0xffffff8800d87947 */ /* 0x000fea000383ffff */
.L_x_4534:
[----:B-1----:R-:W2:Y:S02]  /*29b10*/  LDL R5, [R1+0x2d4] ;  /* 0x0002d40001057983 */ /* 0x002ea40000100800 */
[----:B--2---:R1:W2:Y:S02]  /*29b20*/  SYNCS.PHASECHK.TRANS64.TRYWAIT P0, [R5+URZ+0x33420], R4 ;  /* 0x03342004050075a7 */ /* 0x0042a4000800017f */
[----:B--2---:R-:W-:Y:S05]  /*29b30*/  @!P0 NANOSLEEP.SYNCS 0x989680 ;  /* 0x009896800000895d */ /* 0x004fea0003900000 */
[----:B------:R-:W2:Y:S02]  /*29b40*/  @!P0 SYNCS.PHASECHK.TRANS64 P0, [R5+URZ+0x33420], R4 ;  /* 0x03342004050085a7 */ /* 0x000ea4000800007f */
[----:B--2---:R-:W-:Y:S05]  /*29b50*/  @!P0 BRA `(.L_x_4534) ;  /* 0xfffffffc00ec8947 */ /* 0x004fea000383ffff */
[----:B------:R-:W-:Y:S05]  /*29b60*/  BRA `(.L_x_4683) ;  /* 0xffffff8800e87947 */ /* 0x000fea000383ffff */
.L_x_4538:
[----:B-1----:R1:W2:Y:S02]  /*29b70*/  SYNCS.PHASECHK.TRANS64.TRYWAIT P0, [R7+URZ+0x334a0], R10 ;  /* 0x0334a00a070075a7 */ /* 0x0022a4000800017f */
[----:B--2---:R-:W-:Y:S05]  /*29b80*/  @!P0 NANOSLEEP.SYNCS 0x989680 ;  /* 0x009896800000895d */ /* 0x004fea0003900000 */
[----:B------:R-:W2:Y:S02]  /*29b90*/  @!P0 SYNCS.PHASECHK.TRANS64 P0, [R7+URZ+0x334a0], R10 ;  /* 0x0334a00a070085a7 */ /* 0x000ea4000800007f */
[----:B--2---:R-:W-:Y:S05]  /*29ba0*/  @!P0 BRA `(.L_x_4538) ;  /* 0xfffffffc00f08947 */ /* 0x004fea000383ffff */
[----:B------:R-:W-:Y:S05]  /*29bb0*/  BRA `(.L_x_4684) ;  /* 0xffffff8c00107947 */ /* 0x000fea000383ffff */
.L_x_4545:
[----:B--2---:R2:W3:Y:S02]  /*29bc0*/  SYNCS.PHASECHK.TRANS64.TRYWAIT P0, [R7+URZ+0x334c0], R10 ;  /* 0x0334c00a070075a7 */ /* 0x0044e4000800017f */
[----:B---3--:R-:W-:Y:S05]  /*29bd0*/  @!P0 NANOSLEEP.SYNCS 0x989680 ;  /* 0x009896800000895d */ /* 0x008fea0003900000 */
[----:B------:R-:W3:Y:S02]  /*29be0*/  @!P0 SYNCS.PHASECHK.TRANS64 P0, [R7+URZ+0x334c0], R10 ;  /* 0x0334c00a070085a7 */ /* 0x000ee4000800007f */
[----:B---3--:R-:W-:Y:S05]  /*29bf0*/  @!P0 BRA `(.L_x_4545) ;  /* 0xfffffffc00f08947 */ /* 0x008fea000383ffff */
[----:B------:R-:W-:Y:S05]  /*29c00*/  BRA `(.L_x_4685) ;  /* 0xffffff9000147947 */ /* 0x000fea000383ffff */
.L_x_4554:
[----:B-1----:R1:W2:Y:S02]  /*29c10*/  SYNCS.PHASECHK.TRANS64.TRYWAIT P1, [R8+URZ+0x334a0], R7 ;  /* 0x0334a007080075a7 */ /* 0x0022a4000802017f */
[----:B--2---:R-:W-:Y:S05]  /*29c20*/  @!P1 NANOSLEEP.SYNCS 0x989680 ;  /* 0x009896800000995d */ /* 0x004fea0003900000 */
[----:B------:R-:W2:Y:S02]  /*29c30*/  @!P1 SYNCS.PHASECHK.TRANS64 P1, [R8+URZ+0x334a0], R7 ;  /* 0x0334a007080095a7 */ /* 0x000ea4000802007f */
[----:B--2---:R-:W-:Y:S05]  /*29c40*/  @!P1 BRA `(.L_x_4554) ;  /* 0xfffffffc00f09947 */ /* 0x004fea000383ffff */
[----:B------:R-:W-:Y:S05]  /*29c50*/  BRA `(.L_x_4686) ;  /* 0xffffff9400647947 */ /* 0x000fea000383ffff */
.L_x_4561:
[----:B--2---:R2:W3:Y:S02]  /*29c60*/  SYNCS.PHASECHK.TRANS64.TRYWAIT P1, [R8+URZ+0x334c0], R7 ;  /* 0x0334c007080075a7 */ /* 0x0044e4000802017f */
[----:B---3--:R-:W-:Y:S05]  /*29c70*/  @!P1 NANOSLEEP.SYNCS 0x989680 ;  /* 0x009896800000995d */ /* 0x008fea0003900000 */
[----:B------:R-:W3:Y:S02]  /*29c80*/  @!P1 SYNCS.PHASECHK.TRANS64 P1, [R8+URZ+0x334c0], R7 ;  /* 0x0334c007080095a7 */ /* 0x000ee4000802007f */
[----:B---3--:R-:W-:Y:S05]  /*29c90*/  @!P1 BRA `(.L_x_4561) ;  /* 0xfffffffc00f09947 */ /* 0x008fea000383ffff */
[----:B------:R-:W-:Y:S05]  /*29ca0*/  BRA `(.L_x_4687) ;  /* 0xffffff9800647947 */ /* 0x000fea000383ffff */
.L_x_4586:
        /* <DEDUP_REMOVED lines=8> */
[----:B--2---:R-:W-:Y:S05]  /*29d30*/  WARPSYNC.COLLECTIVE R15, `(.L_x_4689) ;  /* 0x000000000f087348 */ /* 0x004fea0003c00000 */
[----:B------:R0:W1:Y:S02]  /*29d40*/  SHFL.IDX P6, R14, R13, R12, R11 ;  /* 0x0000000c0d0e7389 */ /* 0x00006400000c000b */
[----:B012---:R-:W-:Y:S01]  /*29d50*/  ENDCOLLECTIVE ;  /* 0x000000000000791b */ /* 0x007fe20003800000 */
.L_x_4689:
[----:B------:R-:W-:Y:S05]  /*29d60*/  BSYNC B0 ;  /* 0x0000000000007941 */ /* 0x000fea0003800000 */
.L_x_4688:
[----:B------:R-:W-:Y:S05]  /*29d70*/  BRA `(.L_x_4690) ;  /* 0xffffffa800807947 */ /* 0x000fea000383ffff */
.L_x_4588:
[----:B------:R-:W-:Y:S01]  /*29d80*/  BSSY B0, `(.L_x_4691) ;  /* 0x0000006000007945 */ /* 0x000fe20003800000 */
[----:B------:R-:W-:-:S07]  /*29d90*/  IMAD.MOV.U32 R15, RZ, RZ, -0x1 ;  /* 0xffffffffff0f7424 */ /* 0x000fce00078e00ff */
[----:B012---:R-:W-:Y:S05]  /*29da0*/  WARPSYNC.COLLECTIVE R15, `(.L_x_4692) ;  /* 0x000000000f0c7348 */ /* 0x007fea0003c00000 */
[----:B------:R-:W-:Y:S02]  /*29db0*/  ELECT P6, UR62, PT ;  /* 0x00000000003e782f */ /* 0x000fe400038c0000 */
[----:B------:R-:W-:Y:S01]  /*29dc0*/  MOV R14, UR62 ;  /* 0x0000003e000e7c02 */ /* 0x000fe20008000f00 */
[----:B012---:R-:W-:Y:S10]  /*29dd0*/  ENDCOLLECTIVE ;  /* 0x000000000000791b */ /* 0x007ff40003800000 */
.L_x_4692:
[----:B------:R-:W-:Y:S05]  /*29de0*/  BSYNC B0 ;  /* 0x0000000000007941 */ /* 0x000fea0003800000 */
.L_x_4691:
[----:B------:R-:W-:Y:S05]  /*29df0*/  BRA `(.L_x_4693) ;  /* 0xffffffa800887947 */ /* 0x000fea000383ffff */
.L_x_4590:
[----:B-1----:R1:W2:Y:S02]  /*29e00*/  SYNCS.PHASECHK.TRANS64.TRYWAIT P0, [R2+URZ+0x33480], R4 ;  /* 0x03348004020075a7 */ /* 0x0022a4000800017f */
[----:B--2---:R-:W-:Y:S05]  /*29e10*/  @!P0 NANOSLEEP.SYNCS 0x989680 ;  /* 0x009896800000895d */ /* 0x004fea0003900000 */
[----:B------:R-:W2:Y:S02]  /*29e20*/  @!P0 SYNCS.PHASECHK.TRANS64 P0, [R2+URZ+0x33480], R4 ;  /* 0x03348004020085a7 */ /* 0x000ea4000800007f */
[----:B--2---:R-:W-:Y:S05]  /*29e30*/  @!P0 BRA `(.L_x_4590) ;  /* 0xfffffffc00f08947 */ /* 0x004fea000383ffff */
[----:B------:R-:W-:Y:S05]  /*29e40*/  BRA `(.L_x_4694) ;  /* 0xffffffa800f87947 */ /* 0x000fea000383ffff */
.L_x_4592:
[----:B--2---:R2:W3:Y:S02]  /*29e50*/  SYNCS.PHASECHK.TRANS64.TRYWAIT P0, [R2+URZ+0x33440], R4 ;  /* 0x03344004020075a7 */ /* 0x0044e4000800017f */
[----:B---3--:R-:W-:Y:S05]  /*29e60*/  @!P0 NANOSLEEP.SYNCS 0x989680 ;  /* 0x009896800000895d */ /* 0x008fea0003900000 */
[----:B------:R-:W3:Y:S02]  /*29e70*/  @!P0 SYNCS.PHASECHK.TRANS64 P0, [R2+URZ+0x33440], R4 ;  /* 0x03344004020085a7 */ /* 0x000ee4000800007f */
[----:B---3--:R-:W-:Y:S05]  /*29e80*/  @!P0 BRA `(.L_x_4592) ;  /* 0xfffffffc00f08947 */ /* 0x008fea000383ffff */
[----:B------:R-:W-:Y:S05]  /*29e90*/  BRA `(.L_x_4695) ;  /* 0xffffffac007c7947 */ /* 0x000fea000383ffff */
.L_x_4596:
[----:B------:R-:W2:Y:S01]  /*29ea0*/  LDL.LU R11, [R1+0x308] ;  /* 0x00030800010b7983 */ /* 0x000ea20000300800 */
[----:B------:R-:W-:Y:S02]  /*29eb0*/  IMAD.MOV.U32 R5, RZ, RZ, R12 ;  /* 0x000000ffff057224 */ /* 0x000fe400078e000c */
[----:B------:R-:W-:Y:S02]  /*29ec0*/  IMAD.MOV.U32 R13, RZ, RZ, R3 ;  /* 0x000000ffff0d7224 */ /* 0x000fe400078e0003 */
[----:B------:R-:W-:Y:S02]  /*29ed0*/  IMAD.MOV.U32 R12, RZ, RZ, RZ ;  /* 0x000000ffff0c7224 */ /* 0x000fe400078e00ff */
[----:B------:R-:W-:Y:S02]  /*29ee0*/  IMAD.MOV.U32 R15, RZ, RZ, -0x1 ;  /* 0xffffffffff0f7424 */ /* 0x000fe400078e00ff */
        /* <DEDUP_REMOVED lines=8> */
.L_x_4696:
[----:B------:R-:W-:Y:S02]  /*29f70*/  IMAD.MOV.U32 R13, RZ, RZ, R4 ;  /* 0x000000ffff0d7224 */ /* 0x000fe400078e0004 */
[----:B------:R-:W-:-:S07]  /*29f80*/  IMAD.MOV.U32 R6, RZ, RZ, R14 ;  /* 0x000000ffff067224 */ /* 0x000fce00078e000e */
[----:B------:R-:W-:Y:S05]  /*29f90*/  WARPSYNC.COLLECTIVE R15, `(.L_x_4697) ;  /* 0x000000000f087348 */ /* 0x000fea0003c00000 */
[----:B------:R0:W1:Y:S02]  /*29fa0*/  SHFL.IDX P6, R14, R13, R12, R11 ;  /* 0x0000000c0d0e7389 */ /* 0x00006400000c000b */
[----:B01----:R-:W-:Y:S01]  /*29fb0*/  ENDCOLLECTIVE ;  /* 0x000000000000791b */ /* 0x003fe20003800000 */
.L_x_4697:
[----:B------:R-:W-:Y:S02]  /*29fc0*/  IMAD.MOV.U32 R13, RZ, RZ, R3 ;  /* 0x000000ffff0d7224 */ /* 0x000fe400078e0003 */
[----:B------:R-:W-:Y:S02]  /*29fd0*/  IMAD.MOV.U32 R12, RZ, RZ, 0x1 ;  /* 0x00000001ff0c7424 */ /* 0x000fe400078e00ff */
[----:B------:R-:W-:-:S07]  /*29fe0*/  IMAD.MOV.U32 R7, RZ, RZ, R14 ;  /* 0x000000ffff077224 */ /* 0x000fce00078e000e */
[----:B------:R-:W-:Y:S05]  /*29ff0*/  WARPSYNC.COLLECTIVE R15, `(.L_x_4698) ;  /* 0x000000000f087348 */ /* 0x000fea0003c00000 */
[----:B------:R0:W1:Y:S02]  /*2a000*/  SHFL.IDX P6, R14, R13, R12, R11 ;  /* 0x0000000c0d0e7389 */ /* 0x00006400000c000b */
[----:B01----:R-:W-:Y:S01]  /*2a010*/  ENDCOLLECTIVE ;  /* 0x000000000000791b */ /* 0x003fe20003800000 */
.L_x_4698:
        /* <DEDUP_REMOVED lines=17> */
.L_x_4699:
[----:B------:R-:W-:Y:S02]  /*2a130*/  IMAD.MOV.U32 R13, RZ, RZ, R3 ;  /* 0x000000ffff0d7224 */ /* 0x000fe400078e0003 */
[----:B------:R-:W-:Y:S02]  /*2a140*/  IMAD.MOV.U32 R12, RZ, RZ, 0x2 ;  /* 0x00000002ff0c7424 */ /* 0x000fe400078e00ff */
[----:B------:R-:W-:-:S07]  /*2a150*/  IMAD.MOV.U32 R5, RZ, RZ, R14 ;  /* 0x000000ffff057224 */ /* 0x000fce00078e000e */
[----:B------:R-:W-:Y:S05]  /*2a160*/  WARPSYNC.COLLECTIVE R15, `(.L_x_4700) ;  /* 0x000000000f087348 */ /* 0x000fea0003c00000 */
[----:B------:R0:W1:Y:S02]  /*2a170*/  SHFL.IDX P6, R14, R13, R12, R11 ;  /* 0x0000000c0d0e7389 */ /* 0x00006400000c000b */
[----:B01----:R-:W-:Y:S01]  /*2a180*/  ENDCOLLECTIVE ;  /* 0x000000000000791b */ /* 0x003fe20003800000 */
.L_x_4700:
        /* <DEDUP_REMOVED lines=17> */
.L_x_4701:
[----:B------:R-:W-:Y:S02]  /*2a2a0*/  IMAD.MOV.U32 R13, RZ, RZ, R3 ;  /* 0x000000ffff0d7224 */ /* 0x000fe400078e0003 */
[----:B------:R-:W-:Y:S02]  /*2a2b0*/  IMAD.MOV.U32 R12, RZ, RZ, 0x3 ;  /* 0x00000003ff0c7424 */ /* 0x000fe400078e00ff */
[----:B------:R-:W-:-:S07]  /*2a2c0*/  IMAD.MOV.U32 R5, RZ, RZ, R14 ;  /* 0x000000ffff057224 */ /* 0x000fce00078e000e */
[----:B------:R-:W-:Y:S05]  /*2a2d0*/  WARPSYNC.COLLECTIVE R15, `(.L_x_4702) ;  /* 0x000000000f087348 */ /* 0x000fea0003c00000 */
[----:B------:R0:W1:Y:S02]  /*2a2e0*/  SHFL.IDX P6, R14, R13, R12, R11 ;  /* 0x0000000c0d0e7389 */ /* 0x00006400000c000b */
[----:B01----:R-:W-:Y:S01]  /*2a2f0*/  ENDCOLLECTIVE ;  /* 0x000000000000791b */ /* 0x003fe20003800000 */
.L_x_4702:
        /* <DEDUP_REMOVED lines=14> */
.L_x_4703:
[----:B------:R-:W-:Y:S01]  /*2a3e0*/  @!PT LDS RZ, [RZ] ;  /* 0x00000000fffff984 */ /* 0x000fe20000000800 */
[----:B------:R-:W-:Y:S01]  /*2a3f0*/  @!PT LDS RZ, [RZ] ;  /* 0x00000000fffff984 */ /* 0x000fe20000000800 */
[----:B------:R-:W-:Y:S01]  /*2a400*/  @!PT LDS RZ, [RZ] ;  /* 0x00000000fffff984 */ /* 0x000fe20000000800 */
[----:B------:R0:W-:Y:S01]  /*2a410*/  @!P3 LDGSTS.E.BYPASS.LTC128B.128 [R8+0x23200], desc[UR46][R6.64+0x80], !P2 ;  /* 0x232000800608bfae */ /* 0x0001e2000d101d6e */
[----:B------:R-:W-:Y:S01]  /*2a420*/  IMAD.MOV.U32 R3, RZ, RZ, R14 ;  /* 0x000000ffff037224 */ /* 0x000fe200078e000e */
[----:B------:R-:W-:Y:S06]  /*2a430*/  BRA `(.L_x_4704) ;  /* 0xffffffb000d87947 */ /* 0x000fec000383ffff */
.L_x_4601:
[----:B-1----:R-:W3:Y:S02]  /*2a440*/  LDL R2, [R1+0x2d4] ;  /* 0x0002d40001027983 */ /* 0x002ee40000100800 */
[----:B---3--:R1:W3:Y:S02]  /*2a450*/  SYNCS.PHASECHK.TRANS64.TRYWAIT P0, [R2+URZ+0x33420], R0 ;  /* 0x03342000020075a7 */ /* 0x0082e4000800017f */
[----:B---3--:R-:W-:Y:S05]  /*2a460*/  @!P0 NANOSLEEP.SYNCS 0x989680 ;  /* 0x009896800000895d */ /* 0x008fea0003900000 */
[----:B------:R-:W3:Y:S02]  /*2a470*/  @!P0 SYNCS.PHASECHK.TRANS64 P0, [R2+URZ+0x33420], R0 ;  /* 0x03342000020085a7 */ /* 0x000ee4000800007f */
[----:B---3--:R-:W-:Y:S05]  /*2a480*/  @!P0 BRA `(.L_x_4601) ;  /* 0xfffffffc00ec8947 */ /* 0x008fea000383ffff */
[----:B------:R-:W-:Y:S05]  /*2a490*/  BRA `(.L_x_4705) ;  /* 0xffffffb4004c7947 */ /* 0x000fea000383ffff */
.L_x_4607:
[----:B--2---:R2:W3:Y:S02]  /*2a4a0*/  SYNCS.PHASECHK.TRANS64.TRYWAIT P0, [R6+URZ+0x33480], R5 ;  /* 0x03348005060075a7 */ /* 0x0044e4000800017f */
[----:B---3--:R-:W-:Y:S05]  /*2a4b0*/  @!P0 NANOSLEEP.SYNCS 0x989680 ;  /* 0x009896800000895d */ /* 0x008fea0003900000 */
[----:B------:R-:W3:Y:S02]  /*2a4c0*/  @!P0 SYNCS.PHASECHK.TRANS64 P0, [R6+URZ+0x33480], R5 ;  /* 0x03348005060085a7 */ /* 0x000ee4000800007f */
[----:B---3--:R-:W-:Y:S05]  /*2a4d0*/  @!P0 BRA `(.L_x_4607) ;  /* 0xfffffffc00f08947 */ /* 0x008fea000383ffff */
[----:B------:R-:W-:Y:S05]  /*2a4e0*/  BRA `(.L_x_4706) ;  /* 0xffffffb8000c7947 */ /* 0x000fea000383ffff */
.L_x_4614:
[----:B---3--:R3:W4:Y:S02]  /*2a4f0*/  SYNCS.PHASECHK.TRANS64.TRYWAIT P0, [R6+URZ+0x33440], R5 ;  /* 0x03344005060075a7 */ /* 0x008724000800017f */
[----:B----4-:R-:W-:Y:S05]  /*2a500*/  @!P0 NANOSLEEP.SYNCS 0x989680 ;  /* 0x009896800000895d */ /* 0x010fea0003900000 */
[----:B------:R-:W4:Y:S02]  /*2a510*/  @!P0 SYNCS.PHASECHK.TRANS64 P0, [R6+URZ+0x33440], R5 ;  /* 0x03344005060085a7 */ /* 0x000f24000800007f */
[----:B----4-:R-:W-:Y:S05]  /*2a520*/  @!P0 BRA `(.L_x_4614) ;  /* 0xfffffffc00f08947 */ /* 0x010fea000383ffff */
[----:B------:R-:W-:Y:S05]  /*2a530*/  BRA `(.L_x_4707) ;  /* 0xffffffbc00107947 */ /* 0x000fea000383ffff */
.L_x_4622:
[----:B--2---:R2:W3:Y:S02]  /*2a540*/  SYNCS.PHASECHK.TRANS64.TRYWAIT P0, [R3+URZ+0x33470], R4 ;  /* 0x03347004030075a7 */ /* 0x0044e4000800017f */
[----:B---3--:R-:W-:Y:S05]  /*2a550*/  @!P0 NANOSLEEP.SYNCS 0x989680 ;  /* 0x009896800000895d */ /* 0x008fea0003900000 */
[----:B------:R-:W3:Y:S02]  /*2a560*/  @!P0 SYNCS.PHASECHK.TRANS64 P0, [R3+URZ+0x33470], R4 ;  /* 0x03347004030085a7 */ /* 0x000ee4000800007f */
[----:B---3--:R-:W-:Y:S05]  /*2a570*/  @!P0 BRA `(.L_x_4622) ;  /* 0xfffffffc00f08947 */ /* 0x008fea000383ffff */
[----:B------:R-:W-:Y:S05]  /*2a580*/  BRA `(.L_x_4708) ;  /* 0xffffffc000287947 */ /* 0x000fea000383ffff */
.L_x_4624:
[----:B--2---:R2:W3:Y:S02]  /*2a590*/  SYNCS.PHASECHK.TRANS64.TRYWAIT P0, [R3+URZ+0x33460], R4 ;  /* 0x03346004030075a7 */ /* 0x0044e4000800017f */
[----:B---3--:R-:W-:Y:S05]  /*2a5a0*/  @!P0 NANOSLEEP.SYNCS 0x989680 ;  /* 0x009896800000895d */ /* 0x008fea0003900000 */
[----:B------:R-:W3:Y:S02]  /*2a5b0*/  @!P0 SYNCS.PHASECHK.TRANS64 P0, [R3+URZ+0x33460], R4 ;  /* 0x03346004030085a7 */ /* 0x000ee4000800007f */
[----:B---3--:R-:W-:Y:S05]  /*2a5c0*/  @!P0 BRA `(.L_x_4624) ;  /* 0xfffffffc00f08947 */ /* 0x008fea000383ffff */
[----:B------:R-:W-:Y:S05]  /*2a5d0*/  BRA `(.L_x_4709) ;  /* 0xffffffc000307947 */ /* 0x000fea000383ffff */
.L_x_4631:
[----:B---3--:R3:W4:Y:S02]  /*2a5e0*/  SYNCS.PHASECHK.TRANS64.TRYWAIT P1, [R0+URZ+0x33470], R2 ;  /* 0x03347002000075a7 */ /* 0x008724000802017f */
[----:B----4-:R-:W-:Y:S05]  /*2a5f0*/  @!P1 NANOSLEEP.SYNCS 0x989680 ;  /* 0x009896800000995d */ /* 0x010fea0003900000 */
[----:B------:R-:W4:Y:S02]  /*2a600*/  @!P1 SYNCS.PHASECHK.TRANS64 P1, [R0+URZ+0x33470], R2 ;  /* 0x03347002000095a7 */ /* 0x000f24000802007f */
[----:B----4-:R-:W-:Y:S05]  /*2a610*/  @!P1 BRA `(.L_x_4631) ;  /* 0xfffffffc00f09947 */ /* 0x010fea000383ffff */
[----:B------:R-:W-:Y:S05]  /*2a620*/  BRA `(.L_x_4710) ;  /* 0xffffffcc00c07947 */ /* 0x000fea000383ffff */
.L_x_4633:
[----:B---3--:R3:W4:Y:S02]  /*2a630*/  SYNCS.PHASECHK.TRANS64.TRYWAIT P1, [R0+URZ+0x33460], R2 ;  /* 0x03346002000075a7 */ /* 0x008724000802017f */
[----:B----4-:R-:W-:Y:S05]  /*2a640*/  @!P1 NANOSLEEP.SYNCS 0x989680 ;  /* 0x009896800000995d */ /* 0x010fea0003900000 */
[----:B------:R-:W4:Y:S02]  /*2a650*/  @!P1 SYNCS.PHASECHK.TRANS64 P1, [R0+URZ+0x33460], R2 ;  /* 0x03346002000095a7 */ /* 0x000f24000802007f */
[----:B----4-:R-:W-:Y:S05]  /*2a660*/  @!P1 BRA `(.L_x_4633) ;  /* 0xfffffffc00f09947 */ /* 0x010fea000383ffff */
[----:B------:R-:W-:Y:S05]  /*2a670*/  BRA `(.L_x_4711) ;  /* 0xffffffcc00c87947 */ /* 0x000fea000383ffff */
.L_x_4637:
[----:B------:R-:W-:Y:S01]  /*2a680*/  BSSY B0, `(.L_x_4712) ;  /* 0x0000008000007945 */ /* 0x000fe20003800000 */
[----:B------:R-:W-:Y:S02]  /*2a690*/  IMAD.MOV.U32 R13, RZ, RZ, R16 ;  /* 0x000000ffff0d7224 */ /* 0x000fe400078e0010 */
[----:B------:R-:W-:Y:S02]  /*2a6a0*/  IMAD.MOV.U32 R12, RZ, RZ, RZ ;  /* 0x000000ffff0c7224 */ /* 0x000fe400078e00ff */
[----:B------:R-:W-:Y:S02]  /*2a6b0*/  IMAD.MOV.U32 R11, RZ, RZ, 0x1f ;  /* 0x0000001fff0b7424 */ /* 0x000fe400078e00ff */
[----:B------:R-:W-:-:S07]  /*2a6c0*/  IMAD.MOV.U32 R15, RZ, RZ, -0x1 ;  /* 0xffffffffff0f7424 */ /* 0x000fce00078e00ff */
[----:B-1----:R-:W-:Y:S05]  /*2a6d0*/  WARPSYNC.COLLECTIVE R15, `(.L_x_4713) ;  /* 0x000000000f087348 */ /* 0x002fea0003c00000 */
[----:B------:R0:W2:Y:S02]  /*2a6e0*/  SHFL.IDX P6, R14, R13, R12, R11 ;  /* 0x0000000c0d0e7389 */ /* 0x0000a400000c000b */
[----:B012---:R-:W-:Y:S01]  /*2a6f0*/  ENDCOLLECTIVE ;  /* 0x000000000000791b */ /* 0x007fe20003800000 */
.L_x_4713:
[----:B------:R-:W-:Y:S05]  /*2a700*/  BSYNC B0 ;  /* 0x0000000000007941 */ /* 0x000fea0003800000 */
.L_x_4712:
        /* <DEDUP_REMOVED lines=9> */
.L_x_4714:
        /* <DEDUP_REMOVED lines=18> */
.L_x_4715:
        /* <DEDUP_REMOVED lines=8> */
.L_x_4716:
        /* <DEDUP_REMOVED lines=8> */
.L_x_4717:
        /* <DEDUP_REMOVED lines=8> */
.L_x_4718:
        /* <DEDUP_REMOVED lines=8> */
.L_x_4719:
        /* <DEDUP_REMOVED lines=9> */
.L_x_4720:
[----:B------:R-:W-:Y:S01]  /*2ab50*/  IMAD.MOV.U32 R16, RZ, RZ, R14 ;  /* 0x000000ffff107224 */ /* 0x000fe200078e000e */
[----:B------:R-:W-:Y:S06]  /*2ab60*/  BRA `(.L_x_4721) ;  /* 0xffffffd8007c7947 */ /* 0x000fec000383ffff */
.L_x_4642:
[----:B------:R-:W-:Y:S01]  /*2ab70*/  BSSY B0, `(.L_x_4722) ;  /* 0x0000008000007945 */ /* 0x000fe20003800000 */
[----:B-----5:R-:W-:Y:S02]  /*2ab80*/  IMAD.MOV.U32 R13, RZ, RZ, R2 ;  /* 0x000000ffff0d7224 */ /* 0x020fe400078e0002 */
[----:B------:R-:W-:Y:S02]  /*2ab90*/  IMAD.MOV.U32 R12, RZ, RZ, 0x1 ;  /* 0x00000001ff0c7424 */ /* 0x000fe400078e00ff */
[----:B------:R-:W-:Y:S02]  /*2aba0*/  IMAD.MOV.U32 R11, RZ, RZ, RZ ;  /* 0x000000ffff0b7224 */ /* 0x000fe400078e00ff */
[----:B------:R-:W-:-:S07]  /*2abb0*/  IMAD.MOV.U32 R15, RZ, RZ, -0x1 ;  /* 0xffffffffff0f7424 */ /* 0x000fce00078e00ff */
[----:B01----:R-:W-:Y:S05]  /*2abc0*/  WARPSYNC.COLLECTIVE R15, `(.L_x_4723) ;  /* 0x000000000f087348 */ /* 0x003fea0003c00000 */
[----:B------:R2:W3:Y:S02]  /*2abd0*/  SHFL.UP P6, R14, R13, R12, R11 ;  /* 0x0400000c0d0e7389 */ /* 0x0004e400000c000b */
[----:B0123--:R-:W-:Y:S01]  /*2abe0*/  ENDCOLLECTIVE ;  /* 0x000000000000791b */ /* 0x00ffe20003800000 */
.L_x_4723:
[----:B------:R-:W-:Y:S05]  /*2abf0*/  BSYNC B0 ;  /* 0x0000000000007941 */ /* 0x000fea0003800000 */
.L_x_4722:
        /* <DEDUP_REMOVED lines=10> */
.L_x_4724:
        /* <DEDUP_REMOVED lines=8> */
.L_x_4725:
        /* <DEDUP_REMOVED lines=8> */
.L_x_4726:
        /* <DEDUP_REMOVED lines=8> */
.L_x_4727:
        /* <DEDUP_REMOVED lines=9> */
.L_x_4728:
[----:B------:R-:W-:Y:S01]  /*2aeb0*/  IMAD.MOV.U32 R16, RZ, RZ, R14 ;  /* 0x000000ffff107224 */ /* 0x000fe200078e000e */
[----:B------:R-:W-:Y:S06]  /*2aec0*/  BRA `(.L_x_4729) ;  /* 0xffffffd800407947 */ /* 0x000fec000383ffff */
.L_x_4644:
[----:B------:R-:W-:Y:S01]  /*2aed0*/  BSSY B0, `(.L_x_4730) ;  /* 0x0000006000007945 */ /* 0x000fe20003800000 */
[----:B------:R-:W-:Y:S01]  /*2aee0*/  PLOP3.LUT P6, PT, P6, PT, PT, 0x8, 0x0 ;  /* 0x000000000000781c */ /* 0x000fe200037ce170 */
[----:B------:R-:W-:-:S12]  /*2aef0*/  IMAD.MOV.U32 R15, RZ, RZ, -0x1 ;  /* 0xffffffffff0f7424 */ /* 0x000fd800078e00ff */
[----:B01----:R-:W-:Y:S05]  /*2af00*/  WARPSYNC.COLLECTIVE R15, `(.L_x_4731) ;  /* 0x000000000f087348 */ /* 0x003fea0003c00000 */
[----:B------:R-:W-:Y:S01]  /*2af10*/  VOTE.ANY R14, PT, P6 ;  /* 0x00000000000e7806 */ /* 0x000fe200030e0100 */
[----:B01----:R-:W-:Y:S06]  /*2af20*/  ENDCOLLECTIVE ;  /* 0x000000000000791b */ /* 0x003fec0003800000 */
.L_x_4731:
[----:B------:R-:W-:Y:S05]  /*2af30*/  BSYNC B0 ;  /* 0x0000000000007941 */ /* 0x000fea0003800000 */
.L_x_4730:
        /* <DEDUP_REMOVED lines=9> */
.L_x_4732:
[----:B------:R-:W-:Y:S01]  /*2afd0*/  IMAD.MOV.U32 R17, RZ, RZ, R14 ;  /* 0x000000ffff117224 */ /* 0x000fe200078e000e */
[----:B------:R-:W-:Y:S06]  /*2afe0*/  BRA `(.L_x_4733) ;  /* 0xffffffd800307947 */ /* 0x000fec000383ffff */
.L_x_4646:
[----:B------:R-:W-:Y:S01]  /*2aff0*/  BSSY B0, `(.L_x_4734) ;  /* 0x0000007000007945 */ /* 0x000fe20003800000 */
[----:B------:R-:W-:Y:S02]  /*2b000*/  IMAD.MOV.U32 R13, RZ, RZ, R3 ;  /* 0x000000ffff0d7224 */ /* 0x000fe400078e0003 */
[----:B------:R-:W-:Y:S02]  /*2b010*/  IMAD.MOV.U32 R11, RZ, RZ, 0x1f ;  /* 0x0000001fff0b7424 */ /* 0x000fe400078e00ff */
[----:B------:R-:W-:-:S07]  /*2b020*/  IMAD.MOV.U32 R15, RZ, RZ, -0x1 ;  /* 0xffffffffff0f7424 */ /* 0x000fce00078e00ff */
[----:B0123--:R-:W-:Y:S05]  /*2b030*/  WARPSYNC.COLLECTIVE R15, `(.L_x_4735) ;  /* 0x000000000f087348 */ /* 0x00ffea0003c00000 */
[----:B------:R4:W0:Y:S02]  /*2b040*/  SHFL.IDX P6, R14, R13, R12, R11 ;  /* 0x0000000c0d0e7389 */ /* 0x00082400000c000b */
[----:B01234-:R-:W-:Y:S01]  /*2b050*/  ENDCOLLECTIVE ;  /* 0x000000000000791b */ /* 0x01ffe20003800000 */
.L_x_4735:
[----:B------:R-:W-:Y:S05]  /*2b060*/  BSYNC B0 ;  /* 0x0000000000007941 */ /* 0x000fea0003800000 */
.L_x_4734:
[----:B------:R-:W-:Y:S01]  /*2b070*/  IMAD.MOV.U32 R3, RZ, RZ, R14 ;  /* 0x000000ffff037224 */ /* 0x000fe200078e000e */
[----:B------:R-:W-:Y:S06]  /*2b080*/  BRA `(.L_x_4736) ;  /* 0xffffffd800247947 */ /* 0x000fec000383ffff */
.L_x_4650:
[----:B0-----:R0:W2:Y:S02]  /*2b090*/  SYNCS.PHASECHK.TRANS64.TRYWAIT P0, [R0+URZ+0x33420], R3 ;  /* 0x03342003000075a7 */ /* 0x0010a4000800017f */
[----:B--2---:R-:W-:Y:S05]  /*2b0a0*/  @!P0 NANOSLEEP.SYNCS 0x989680 ;  /* 0x009896800000895d */ /* 0x004fea0003900000 */
[----:B------:R-:W2:Y:S02]  /*2b0b0*/  @!P0 SYNCS.PHASECHK.TRANS64 P0, [R0+URZ+0x33420], R3 ;  /* 0x03342003000085a7 */ /* 0x000ea4000800007f */
[----:B--2---:R-:W-:Y:S05]  /*2b0c0*/  @!P0 BRA `(.L_x_4650) ;  /* 0xfffffffc00f08947 */ /* 0x004fea000383ffff */
[----:B------:R-:W-:Y:S05]  /*2b0d0*/  BRA `(.L_x_4737) ;  /* 0xffffffdc00a87947 */ /* 0x000fea000383ffff */
.L_x_4651:
[----:B------:R-:W2:Y:S01]  /*2b0e0*/  S2R R2, SR_TID.X ;  /* 0x0000000000027919 */ /* 0x000ea20000002100 */
[----:B------:R-:W-:Y:S01]  /*2b0f0*/  BSSY B0, `(.L_x_4738) ;  /* 0x000000a000007945 */ /* 0x000fe20003800000 */
[----:B------:R-:W-:Y:S02]  /*2b100*/  IMAD.MOV.U32 R12, RZ, RZ, RZ ;  /* 0x000000ffff0c7224 */ /* 0x000fe400078e00ff */
        /* <DEDUP_REMOVED lines=8> */
.L_x_4739:
[----:B------:R-:W-:Y:S05]  /*2b190*/  BSYNC B0 ;  /* 0x0000000000007941 */ /* 0x000fea0003800000 */
.L_x_4738:
[----:B------:R-:W-:Y:S05]  /*2b1a0*/  BRA `(.L_x_4740) ;  /* 0xffffffdc00907947 */ /* 0x000fea000383ffff */
.L_x_4654:
[----:B------:R-:W-:Y:S01]  /*2b1b0*/  BSSY B1, `(.L_x_4741) ;  /* 0x0000006000017945 */ /* 0x000fe20003800000 */
[----:B------:R-:W-:-:S07]  /*2b1c0*/  IMAD.MOV.U32 R15, RZ, RZ, -0x1 ;  /* 0xffffffffff0f7424 */ /* 0x000fce00078e00ff */
[----:B012---:R-:W-:Y:S05]  /*2b1d0*/  WARPSYNC.COLLECTIVE R15, `(.L_x_4742) ;  /* 0x000000000f0c7348 */ /* 0x007fea0003c00000 */
[----:B------:R-:W-:Y:S02]  /*2b1e0*/  ELECT P6, UR62, PT ;  /* 0x00000000003e782f */ /* 0x000fe400038c0000 */
[----:B------:R-:W-:Y:S01]  /*2b1f0*/  MOV R14, UR62 ;  /* 0x0000003e000e7c02 */ /* 0x000fe20008000f00 */
[----:B012---:R-:W-:Y:S10]  /*2b200*/  ENDCOLLECTIVE ;  /* 0x000000000000791b */ /* 0x007ff40003800000 */
.L_x_4742:
[----:B------:R-:W-:Y:S05]  /*2b210*/  BSYNC B1 ;  /* 0x0000000000017941 */ /* 0x000fea0003800000 */
.L_x_4741:
[----:B------:R-:W-:Y:S05]  /*2b220*/  BRA `(.L_x_4743) ;  /* 0xffffffdc00887947 */ /* 0x000fea000383ffff */
.L_x_4656:
[----:B0-----:R0:W2:Y:S02]  /*2b230*/  SYNCS.PHASECHK.TRANS64.TRYWAIT P1, [R6+URZ], R5 ;  /* 0x00000005060075a7 */ /* 0x0010a4000802017f */
[----:B--2---:R-:W-:Y:S05]  /*2b240*/  @!P1 NANOSLEEP.SYNCS 0x989680 ;  /* 0x009896800000995d */ /* 0x004fea0003900000 */
[----:B------:R-:W2:Y:S02]  /*2b250*/  @!P1 SYNCS.PHASECHK.TRANS64 P1, [R6+URZ], R5 ;  /* 0x00000005060095a7 */ /* 0x000ea4000802007f */
[----:B--2---:R-:W-:Y:S05]  /*2b260*/  @!P1 BRA `(.L_x_4656) ;  /* 0xfffffffc00f09947 */ /* 0x004fea000383ffff */
[----:B------:R-:W-:Y:S05]  /*2b270*/  BRA `(.L_x_4744) ;  /* 0xffffffdc00c47947 */ /* 0x000fea000383ffff */
.L_x_4657:
[----:B--2---:R2:W3:Y:S02]  /*2b280*/  SYNCS.PHASECHK.TRANS64.TRYWAIT P1, [R7+URZ], R2 ;  /* 0x00000002070075a7 */ /* 0x0044e4000802017f */
[----:B---3--:R-:W-:Y:S05]  /*2b290*/  @!P1 NANOSLEEP.SYNCS 0x989680 ;  /* 0x009896800000995d */ /* 0x008fea0003900000 */
[----:B------:R-:W3:Y:S02]  /*2b2a0*/  @!P1 SYNCS.PHASECHK.TRANS64 P1, [R7+URZ], R2 ;  /* 0x00000002070095a7 */ /* 0x000ee4000802007f */
[----:B---3--:R-:W-:Y:S05]  /*2b2b0*/  @!P1 BRA `(.L_x_4657) ;  /* 0xfffffffc00f09947 */ /* 0x008fea000383ffff */
[----:B------:R-:W-:Y:S05]  /*2b2c0*/  BRA `(.L_x_4745) ;  /* 0xffffffdc00b87947 */ /* 0x000fea000383ffff */
.L_x_4659:
[----:B---3--:R3:W4:Y:S02]  /*2b2d0*/  SYNCS.PHASECHK.TRANS64.TRYWAIT P1, [R4+URZ+0x33460], R5 ;  /* 0x03346005040075a7 */ /* 0x008724000802017f */
[----:B----4-:R-:W-:Y:S05]  /*2b2e0*/  @!P1 NANOSLEEP.SYNCS 0x989680 ;  /* 0x009896800000995d */ /* 0x010fea0003900000 */
[----:B------:R-:W4:Y:S02]  /*2b2f0*/  @!P1 SYNCS.PHASECHK.TRANS64 P1, [R4+URZ+0x33460], R5 ;  /* 0x03346005040095a7 */ /* 0x000f24000802007f */
[----:B----4-:R-:W-:Y:S05]  /*2b300*/  @!P1 BRA `(.L_x_4659) ;  /* 0xfffffffc00f09947 */ /* 0x010fea000383ffff */
[----:B------:R-:W-:Y:S05]  /*2b310*/  BRA `(.L_x_4746) ;  /* 0xffffffdc00bc7947 */ /* 0x000fea000383ffff */
.L_x_4661:
[----:B----4-:R4:W0:Y:S02]  /*2b320*/  SYNCS.PHASECHK.TRANS64.TRYWAIT P1, [R3+URZ+0x33460], R2 ;  /* 0x03346002030075a7 */ /* 0x010824000802017f */
[----:B0-----:R-:W-:Y:S05]  /*2b330*/  @!P1 NANOSLEEP.SYNCS 0x989680 ;  /* 0x009896800000995d */ /* 0x001fea0003900000 */
[----:B------:R-:W0:Y:S02]  /*2b340*/  @!P1 SYNCS.PHASECHK.TRANS64 P1, [R3+URZ+0x33460], R2 ;  /* 0x03346002030095a7 */ /* 0x000e24000802007f */
[----:B0-----:R-:W-:Y:S05]  /*2b350*/  @!P1 BRA `(.L_x_4661) ;  /* 0xfffffffc00f09947 */ /* 0x001fea000383ffff */
[----:B------:R-:W-:Y:S05]  /*2b360*/  BRA `(.L_x_4747) ;  /* 0xffffffdc00bc7947 */ /* 0x000fea000383ffff */
.L_x_4663:
[----:B------:R0:W0:Y:S02]  /*2b370*/  SYNCS.PHASECHK.TRANS64.TRYWAIT P0, [R4+URZ+0x33480], R5 ;  /* 0x03348005040075a7 */ /* 0x000024000800017f */
[----:B0-----:R-:W-:Y:S05]  /*2b380*/  @!P0 NANOSLEEP.SYNCS 0x989680 ;  /* 0x009896800000895d */ /* 0x001fea0003900000 */
[----:B------:R-:W0:Y:S02]  /*2b390*/  @!P0 SYNCS.PHASECHK.TRANS64 P0, [R4+URZ+0x33480], R5 ;  /* 0x03348005040085a7 */ /* 0x000e24000800007f */
[----:B0-----:R-:W-:Y:S05]  /*2b3a0*/  @!P0 BRA `(.L_x_4663) ;  /* 0xfffffffc00f08947 */ /* 0x001fea000383ffff */
[----:B------:R-:W-:Y:S05]  /*2b3b0*/  BRA `(.L_x_4664) ;  /* 0xffffffdc00b87947 */ /* 0x000fea000383ffff */
        .type           $_ZN7cutlass13device_kernelIN5flash11enable_sm90INS1_16FlashAttnFwdSm90INS1_25CollectiveMainloopFwdSm90ILi2EN4cute5tupleIJNS5_1CILi1EEES8_S8_EEENS6_IJNS7_ILi128EEENS7_ILi160EEENS7_ILi192EEEEEELi192ENS_12float_e4m3_tEfNS_4arch4Sm90ELb0ELb1ELb0ELb1ELb0ELb1ELb0ELb1ELb1ELb1ELb0ELb0EEENS1_21CollectiveEpilogueFwdINS6_IJSA_SC_SB_EEES9_NS_10bfloat16_tESG_Li256ELb1ELb1ELb0ELb1EEENS1_36VarlenDynamicPersistentTileSchedulerILi128ELi160ELi256ELi128ELb0ELb1ELb1ELb1ELb0ELb1EEEEEEEEEvNT_6ParamsE$_ZZN5flash25CollectiveMainloopFwdSm90ILi2EN4cute5tupleIJNS1_1CILi1EEES4_S4_EEENS2_IJNS3_ILi128EEENS3_ILi160EEENS3_ILi192EEEEEELi192EN7cutlass12float_e4m3_tEfNSA_4arch4Sm90ELb0ELb1ELb0ELb1ELb0ELb1ELb0ELb1ELb1ELb1ELb0ELb0EE12store_kv_newINS_16FlashAttnFwdSm90ISE_NS_21CollectiveEpilogueFwdINS2_IJS6_S8_S7_EEES5_NSA_10bfloat16_tESD_Li256ELb1ELb1ELb0ELb1EEENS_36VarlenDynamicPersistentTileSchedulerILi128ELi160ELi256ELi128ELb0ELb1ELb1ELb1ELb0ELb1EEEE13SharedStorageEEEbRKNSE_6ParamsENSA_25PipelineTmaAsyncNoClusterILi2ENSA_16PipelineTmaAsyncILi2EEEEESV_RNSA_13PipelineStateILj2EEEiRT_RKNS_16SeqlenInfoQKNewKILb1ELb1EEENS2_IJiiiiEEEENKUliRKT_E_clISX_EEDaiS18_,@function
        .size           $_ZN7cutlass13device_kernelIN5flash11enable_sm90INS1_16FlashAttnFwdSm90INS1_25CollectiveMainloopFwdSm90ILi2EN4cute5tupleIJNS5_1CILi1EEES8_S8_EEENS6_IJNS7_ILi128EEENS7_ILi160EEENS7_ILi192EEEEEELi192ENS_12float_e4m3_tEfNS_4arch4Sm90ELb0ELb1ELb0ELb1ELb0ELb1ELb0ELb1ELb1ELb1ELb0ELb0EEENS1_21CollectiveEpilogueFwdINS6_IJSA_SC_SB_EEES9_NS_10bfloat16_tESG_Li256ELb1ELb1ELb0ELb1EEENS1_36VarlenDynamicPersistentTileSchedulerILi128ELi160ELi256ELi128ELb0ELb1ELb1ELb1ELb0ELb1EEEEEEEEEvNT_6ParamsE$_ZZN5flash25CollectiveMainloopFwdSm90ILi2EN4cute5tupleIJNS1_1CILi1EEES4_S4_EEENS2_IJNS3_ILi128EEENS3_ILi160EEENS3_ILi192EEEEEELi192EN7cutlass12float_e4m3_tEfNSA_4arch4Sm90ELb0ELb1ELb0ELb1ELb0ELb1ELb0ELb1ELb1ELb1ELb0ELb0EE12store_kv_newINS_16FlashAttnFwdSm90ISE_NS_21CollectiveEpilogueFwdINS2_IJS6_S8_S7_EEES5_NSA_10bfloat16_tESD_Li256ELb1ELb1ELb0ELb1EEENS_36VarlenDynamicPersistentTileSchedulerILi128ELi160ELi256ELi128ELb0ELb1ELb1ELb1ELb0ELb1EEEE13SharedStorageEEEbRKNSE_6ParamsENSA_25PipelineTmaAsyncNoClusterILi2ENSA_16PipelineTmaAsyncILi2EEEEESV_RNSA_13PipelineStateILj2EEEiRT_RKNS_16SeqlenInfoQKNewKILb1ELb1EEENS2_IJiiiiEEEENKUliRKT_E_clISX_EEDaiS18_,(.L_x_12965 - $_ZN7cutlass13device_kernelIN5flash11enable_sm90INS1_16FlashAttnFwdSm90INS1_25CollectiveMainloopFwdSm90ILi2EN4cute5tupleIJNS5_1CILi1EEES8_S8_EEENS6_IJNS7_ILi128EEENS7_ILi160EEENS7_ILi192EEEEEELi192ENS_12float_e4m3_tEfNS_4arch4Sm90ELb0ELb1ELb0ELb1ELb0ELb1ELb0ELb1ELb1ELb1ELb0ELb0EEENS1_21CollectiveEpilogueFwdINS6_IJSA_SC_SB_EEES9_NS_10bfloat16_tESG_Li256ELb1ELb1ELb0ELb1EEENS1_36VarlenDynamicPersistentTileSchedulerILi128ELi160ELi256ELi128ELb0ELb1ELb1ELb1ELb0ELb1EEEEEEEEEvNT_6ParamsE$_ZZN5flash25CollectiveMainloopFwdSm90ILi2EN4cute5tupleIJNS1_1CILi1EEES4_S4_EEENS2_IJNS3_ILi128EEENS3_ILi160EEENS3_ILi192EEEEEELi192EN7cutlass12float_e4m3_tEfNSA_4arch4Sm90ELb0ELb1ELb0ELb1ELb0ELb1ELb0ELb1ELb1ELb1ELb0ELb0EE12store_kv_newINS_16FlashAttnFwdSm90ISE_NS_21CollectiveEpilogueFwdINS2_IJS6_S8_S7_EEES5_NSA_10bfloat16_tESD_Li256ELb1ELb1ELb0ELb1EEENS_36VarlenDynamicPersistentTileSchedulerILi128ELi160ELi256ELi128ELb0ELb1ELb1ELb1ELb0ELb1EEEE13SharedStorageEEEbRKNSE_6ParamsENSA_25PipelineTmaAsyncNoClusterILi2ENSA_16PipelineTmaAsyncILi2EEEEESV_RNSA_13PipelineStateILj2EEEiRT_RKNS_16SeqlenInfoQKNewKILb1ELb1EEENS2_IJiiiiEEEENKUliRKT_E_clISX_EEDaiS18_)
$_ZN7cutlass13device_kernelIN5flash11enable_sm90INS1_16FlashAttnFwdSm90INS1_25CollectiveMainloopFwdSm90ILi2EN4cute5tupleIJNS5_1CILi1EEES8_S8_EEENS6_IJNS7_ILi128EEENS7_ILi160EEENS7_ILi192EEEEEELi192ENS_12float_e4m3_tEfNS_4arch4Sm90ELb0ELb1ELb0ELb1ELb0ELb1ELb0ELb1ELb1ELb1ELb0ELb0EEENS1_21CollectiveEpilogueFwdINS6_IJSA_SC_SB_EEES9_NS_10bfloat16_tESG_Li256ELb1ELb1ELb0ELb1EEENS1_36VarlenDynamicPersistentTileSchedulerILi128ELi160ELi256ELi128ELb0ELb1ELb1ELb1ELb0ELb1EEEEEEEEEvNT_6ParamsE$_ZZN5flash25CollectiveMainloopFwdSm90ILi2EN4cute5tupleIJNS1_1CILi1EEES4_S4_EEENS2_IJNS3_ILi128EEENS3_ILi160EEENS3_ILi192EEEEEELi192EN7cutlass12float_e4m3_tEfNSA_4arch4Sm90ELb0ELb1ELb0ELb1ELb0ELb1ELb0ELb1ELb1ELb1ELb0ELb0EE12store_kv_newINS_16FlashAttnFwdSm90ISE_NS_21CollectiveEpilogueFwdINS2_IJS6_S8_S7_EEES5_NSA_10bfloat16_tESD_Li256ELb1ELb1ELb0ELb1EEENS_36VarlenDynamicPersistentTileSchedulerILi128ELi160ELi256ELi128ELb0ELb1ELb1ELb1ELb0ELb1EEEE13SharedStorageEEEbRKNSE_6ParamsENSA_25PipelineTmaAsyncNoClusterILi2ENSA_16PipelineTmaAsyncILi2EEEEESV_RNSA_13PipelineStateILj2EEEiRT_RKNS_16SeqlenInfoQKNewKILb1ELb1EEENS2_IJiiiiEEEENKUliRKT_E_clISX_EEDaiS18_:
[----:B------:R-:W-:Y:S05]  /*2b3c0*/  YIELD ;  /* 0x0000000000007946 */ /* 0x000fea0003800000 */
[----:B------:R-:W-:Y:S02]  /*2b3d0*/  ULDC UR4, c[0x0][0x20] ;  /* 0x0000080000047ab9 */ /* 0x000fe40000000800 */
[----:B------:R-:W-:-:S05]  /*2b3e0*/  VIADD R7, R27, -UR4 ;  /* 0x800000041b077c36 */ /* 0x000fca0008000000 */
[----:B------:R-:W2:Y:S01]  /*2b3f0*/  LDL.64 R28, [R7+0x8] ;  /* 0x00000800071c7983 */ /* 0x000ea20000100a00 */
[----:B------:R-:W0:Y:S02]  /*2b400*/  LDC.64 R40, c[0x0][0x208] ;  /* 0x00008200ff287b82 */ /* 0x000e240000000a00 */
[----:B0-----:R-:W-:Y:S02]  /*2b410*/  R2UR UR6, R40 ;  /* 0x00000000280672ca */ /* 0x001fe400000e0000 */
[----:B------:R-:W-:-:S13]  /*2b420*/  R2UR UR7, R41 ;  /* 0x00000000290772ca */ /* 0x000fda00000e0000 */
[----:B--2---:R-:W2:Y:S01]  /*2b430*/  LD.E R3, desc[UR6][R28.64+0x174] ;  /* 0x000174061c037980 */ /* 0x004ea2000c101900 */
[----:B------:R-:W-:Y:S01]  /*2b440*/  BSSY B0, `(.L_x_4748) ;  /* 0x0001115000007945 */ /* 0x000fe20003800000 */
[----:B--2---:R-:W-:Y:S01]  /*2b450*/  ISETP.GE.AND P1, PT, R3, 0x1, PT ;  /* 0x000000010300780c */ /* 0x004fe20003f26270 */
[----:B------:R-:W-:-:S12]  /*2b460*/  VIADD R3, R13, -UR4 ;  /* 0x800000040d037c36 */ /* 0x000fd80008000000 */
[----:B------:R-:W-:Y:S05]  /*2b470*/  @!P1 BRA `(.L_x_4749) ;  /* 0x0000010400209947 */ /* 0x000fea0003800000 */
[----:B------:R-:W2:Y:S01]  /*2b480*/  LDL.64 R30, [R7+0x40] ;  /* 0x00004000071e7983 */ /* 0x000ea20000100a00 */
[C---:B------:R-:W-:Y:S02]  /*2b490*/  R2UR UR6, R40.reuse ;  /* 0x00000000280672ca */ /* 0x040fe400000e0000 */
[C---:B------:R-:W-:Y:S01]  /*2b4a0*/  R2UR UR7, R41.reuse ;  /* 0x00000000290772ca */ /* 0x040fe200000e0000 */
[----:B------:R0:W5:Y:S01]  /*2b4b0*/  LDL.64 R112, [R7+0x50] ;  /* 0x0000500007707983 */ /* 0x0001620000100a00 */
[----:B------:R-:W-:Y:S02]  /*2b4c0*/  R2UR UR4, R40 ;  /* 0x00000000280472ca */ /* 0x000fe400000e0000 */
[----:B------:R-:W-:-:S09]  /*2b4d0*/  R2UR UR5, R41 ;  /* 0x00000000290572ca */ /* 0x000fd200000e0000 */
[----:B------:R-:W3:Y:S04]  /*2b4e0*/  LD.E.U8 R28, desc[UR6][R28.64+0x190] ;  /* 0x000190061c1c7980 */ /* 0x000ee8000c101100 */
[----:B--2---:R-:W2:Y:S01]  /*2b4f0*/  LD.E.64 R114, desc[UR4][R30.64+0x10] ;  /* 0x000010041e727980 */ /* 0x004ea2000c101b00 */
[----:B------:R-:W-:-:S03]  /*2b500*/  SHF.R.S32.HI R99, RZ, 0x1f, R98 ;  /* 0x0000001fff637819 */ /* 0x000fc60000011462 */
[----:B------:R0:W5:Y:S04]  /*2b510*/  LD.E.64 R102, desc[UR4][R30.64+0x8] ;  /* 0x000008041e667980 */ /* 0x000168000c101b00 */
[----:B------:R0:W5:Y:S01]  /*2b520*/  LD.E.64 R100, desc[UR6][R30.64+0x18] ;  /* 0x000018061e647980 */ /* 0x000162000c101b00 */
[----:B---3--:R-:W-:Y:S01]  /*2b530*/  ISETP.NE.AND P1, PT, R28, RZ, PT ;  /* 0x000000ff1c00720c */ /* 0x008fe20003f25270 */
[-C--:B--2---:R-:W-:Y:S02]  /*2b540*/  IMAD R13, R115, R98.reuse, RZ ;  /* 0x00000062730d7224 */ /* 0x084fe400078e02ff */
[----:B------:R-:W-:-:S04]  /*2b550*/  IMAD.WIDE.U32 R90, R114, R98, RZ ;  /* 0x00000062725a7225 */ /* 0x000fc800078e00ff */
[----:B------:R-:W-:-:S04]  /*2b560*/  IMAD R13, R114, R99, R13 ;  /* 0x00000063720d7224 */ /* 0x000fc800078e020d */
[----:B------:R-:W-:Y:S02]  /*2b570*/  IMAD.IADD R89, R91, 0x1, R13 ;  /* 0x000000015b597824 */ /* 0x000fe400078e020d */
[----:B0-----:R-:W-:Y:S05]  /*2b580*/  @!P1 BRA `(.L_x_4750) ;  /* 0x0000007c005c9947 */ /* 0x001fea0003800000 */
[C---:B------:R-:W-:Y:S01]  /*2b590*/  R2UR UR6, R40.reuse ;  /* 0x00000000280672ca */ /* 0x040fe200000e0000 */
[----:B------:R0:W5:Y:S01]  /*2b5a0*/  LDL.64 R28, [R7+0x10] ;  /* 0x00001000071c7983 */ /* 0x0001620000100a00 */
[C---:B------:R-:W-:Y:S02]  /*2b5b0*/  R2UR UR7, R41.reuse ;  /* 0x00000000290772ca */ /* 0x040fe400000e0000 */
[----:B------:R-:W-:Y:S02]  /*2b5c0*/  R2UR UR4, R40 ;  /* 0x00000000280472ca */ /* 0x000fe400000e0000 */
[----:B------:R-:W-:-:S09]  /*2b5d0*/  R2UR UR5, R41 ;  /* 0x00000000290572ca */ /* 0x000fd200000e0000 */
[----:B-----5:R-:W2:Y:S04]  /*2b5e0*/  LD.E R31, desc[UR6][R112.64+0xc] ;  /* 0x00000c06701f7980 */ /* 0x020ea8000c101900 */
[----:B------:R-:W3:Y:S04]  /*2b5f0*/  LD.E R13, desc[UR4][R112.64+0x10] ;  /* 0x00001004700d7980 */ /* 0x000ee8000c101900 */
[----:B------:R-:W4:Y:S04]  /*2b600*/  LD.E.64 R34, desc[UR4][R112.64+0x60] ;  /* 0x0000600470227980 */ /* 0x000f28000c101b00 */
[----:B------:R-:W4:Y:S01]  /*2b610*/  LD.E.64 R46, desc[UR6][R112.64+0x80] ;  /* 0x00008006702e7980 */ /* 0x000f22000c101b00 */
[----:B------:R-:W-:-:S02]  /*2b620*/  R2UR UR8, R40 ;  /* 0x00000000280872ca */ /* 0x000fc400000e0000 */
[C---:B------:R-:W-:Y:S01]  /*2b630*/  R2UR UR9, R41.reuse ;  /* 0x00000000290972ca */ /* 0x040fe200000e0000 */
[----:B------:R0:W5:Y:S01]  /*2b640*/  LD.E.64 R44, desc[UR6][R112.64+0x68] ;  /* 0x00006806702c7980 */ /* 0x000162000c101b00 */
[C---:B------:R-:W-:Y:S02]  /*2b650*/  R2UR UR10, R40.reuse ;  /* 0x00000000280a72ca */ /* 0x040fe400000e0000 */
[C---:B------:R-:W-:Y:S02]  /*2b660*/  R2UR UR11, R41.reuse ;  /* 0x00000000290b72ca */ /* 0x040fe400000e0000 */
[----:B------:R-:W-:Y:S02]  /*2b670*/  R2UR UR12, R40 ;  /* 0x00000000280c72ca */ /* 0x000fe400000e0000 */
[----:B------:R-:W-:Y:S01]  /*2b680*/  R2UR UR13, R41 ;  /* 0x00000000290d72ca */ /* 0x000fe200000e0000 */
[----:B------:R-:W-:Y:S01]  /*2b690*/  BSSY B2, `(.L_x_4751) ;  /* 0x0000058000027945 */ /* 0x000fe20003800000 */
[----:B------:R-:W-:-:S02]  /*2b6a0*/  CS2R R66, SRZ ;  /* 0x0000000000427805 */ /* 0x000fc4000001ff00 */
[----:B------:R-:W-:Y:S02]  /*2b6b0*/  CS2R R80, SRZ ;  /* 0x0000000000507805 */ /* 0x000fe4000001ff00 */
[----:B------:R-:W-:Y:S02]  /*2b6c0*/  CS2R R86, SRZ ;  /* 0x0000000000567805 */ /* 0x000fe4000001ff00 */
[----:B------:R-:W-:Y:S02]  /*2b6d0*/  CS2R R92, SRZ ;  /* 0x00000000005c7805 */ /* 0x000fe4000001ff00 */
[----:B------:R-:W-:Y:S01]  /*2b6e0*/  CS2R R108, SRZ ;  /* 0x00000000006c7805 */ /* 0x000fe2000001ff00 */
[----:B------:R0:W5:Y:S01]  /*2b6f0*/  LD.E.64 R48, desc[UR10][R112.64+0x88] ;  /* 0x0000880a70307980 */ /* 0x000162000c101b00 */
[----:B------:R-:W-:-:S03]  /*2b700*/  CS2R R114, SRZ ;  /* 0x0000000000727805 */ /* 0x000fc6000001ff00 */
[----:B------:R0:W5:Y:S01]  /*2b710*/  LD.E.U8 R105, desc[UR12][R112.64+0x18] ;  /* 0x0000180c70697980 */ /* 0x000162000c101100 */
[----:B------:R-:W-:Y:S02]  /*2b720*/  CS2R R68, SRZ ;  /* 0x0000000000447805 */ /* 0x000fe4000001ff00 */
[----:B------:R-:W-:Y:S02]  /*2b730*/  CS2R R82, SRZ ;  /* 0x0000000000527805 */ /* 0x000fe4000001ff00 */
[----:B------:R-:W-:Y:S02]  /*2b740*/  CS2R R84, SRZ ;  /* 0x0000000000547805 */ /* 0x000fe4000001ff00 */
[----:B------:R-:W-:Y:S02]  /*2b750*/  CS2R R94, SRZ ;  /* 0x00000000005e7805 */ /* 0x000fe4000001ff00 */
[----:B------:R-:W-:Y:S02]  /*2b760*/  CS2R R110, SRZ ;  /* 0x00000000006e7805 */ /* 0x000fe4000001ff00 */
[----:B------:R-:W-:Y:S01]  /*2b770*/  CS2R R116, SRZ ;  /* 0x0000000000747805 */ /* 0x000fe2000001ff00 */
[----:B--2---:R-:W-:Y:S01]  /*2b780*/  IMAD R31, R98, -0xa0, R31 ;  /* 0xffffff60621f7824 */ /* 0x004fe200078e021f */
[----:B---3--:R-:W-:-:S04]  /*2b790*/  LEA.HI R13, R13, R13, RZ, 0x1 ;  /* 0x0000000d0d0d7211 */ /* 0x008fc800078f08ff */
[----:B------:R-:W-:Y:S02]  /*2b7a0*/  VIMNMX R52, R31, 0xa0, PT ;  /* 0x000000a01f347848 */ /* 0x000fe40003fe0100 */
[----:B------:R-:W-:Y:S01]  /*2b7b0*/  SHF.R.S32.HI R13, RZ, 0x1, R13 ;  /* 0x00000001ff0d7819 */ /* 0x000fe2000001140d */
[----:B----4-:R-:W-:Y:S01]  /*2b7c0*/  IMAD R33, R35, R98, RZ ;  /* 0x0000006223217224 */ /* 0x010fe200078e02ff */
[----:B------:R0:W5:Y:S02]  /*2b7d0*/  LD.E.64 R30, desc[UR4][R112.64+0x58] ;  /* 0x00005804701e7980 */ /* 0x000164000c101b00 */
[----:B------:R-:W-:Y:S01]  /*2b7e0*/  ISETP.GE.AND P1, PT, R13, R52, PT ;  /* 0x000000340d00720c */ /* 0x000fe20003f26270 */
[----:B------:R-:W-:Y:S02]  /*2b7f0*/  IMAD R37, R47, R98, RZ ;  /* 0x000000622f257224 */ /* 0x000fe400078e02ff */
[-C--:B------:R-:W-:Y:S02]  /*2b800*/  IMAD R35, R34, R99.reuse, R33 ;  /* 0x0000006322237224 */ /* 0x080fe400078e0221 */
[----:B------:R-:W-:-:S02]  /*2b810*/  IMAD R37, R46, R99, R37 ;  /* 0x000000632e257224 */ /* 0x000fc400078e0225 */
[----:B------:R-:W-:-:S04]  /*2b820*/  IMAD.WIDE.U32 R74, R34, R98, RZ ;  /* 0x00000062224a7225 */ /* 0x000fc800078e00ff */
[----:B------:R-:W-:Y:S02]  /*2b830*/  IMAD.WIDE.U32 R118, R46, R98, RZ ;  /* 0x000000622e767225 */ /* 0x000fe400078e00ff */
[----:B------:R0:W5:Y:S01]  /*2b840*/  LD.E.64 R46, desc[UR8][R112.64+0x78] ;  /* 0x00007808702e7980 */ /* 0x000162000c101b00 */
[----:B------:R-:W-:Y:S01]  /*2b850*/  CS2R R32, SRZ ;  /* 0x0000000000207805 */ /* 0x000fe2000001ff00 */
[----:B------:R-:W-:Y:S02]  /*2b860*/  IMAD.IADD R99, R75, 0x1, R35 ;  /* 0x000000014b637824 */ /* 0x000fe400078e0223 */
[----:B------:R-:W-:Y:S02]  /*2b870*/  VIADD R13, R13, 0x80 ;  /* 0x000000800d0d7836 */ /* 0x000fe40000000000 */
[----:B------:R-:W-:Y:S01]  /*2b880*/  IMAD.IADD R37, R119, 0x1, R37 ;  /* 0x0000000177257824 */ /* 0x000fe200078e0225 */
[----:B------:R-:W-:Y:S06]  /*2b890*/  @P1 BRA `(.L_x_4752) ;  /* 0x0000000000dc1947 */ /* 0x000fec0003800000 */
[----:B-----5:R-:W-:Y:S02]  /*2b8a0*/  LOP3.LUT R34, R105, 0x1, RZ, 0xc0, !PT ;  /* 0x0000000169227812 */ /* 0x020fe400078ec0ff */
[----:B------:R-:W-:Y:S02]  /*2b8b0*/  CS2R R114, SRZ ;  /* 0x0000000000727805 */ /* 0x000fe4000001ff00 */
[----:B------:R-:W-:Y:S02]  /*2b8c0*/  IADD3 R50, P3, R48, R118, RZ ;  /* 0x0000007630327210 */ /* 0x000fe40007f7e0ff */
[----:B------:R-:W-:Y:S02]  /*2b8d0*/  CS2R R116, SRZ ;  /* 0x0000000000747805 */ /* 0x000fe4000001ff00 */
[----:B------:R-:W-:Y:S02]  /*2b8e0*/  ISETP.NE.U32.AND P1, PT, R34, 0x1, PT ;  /* 0x000000012200780c */ /* 0x000fe40003f25070 */
[----:B------:R-:W-:Y:S01]  /*2b8f0*/  IADD3 R34, P2, R44, R74, RZ ;  /* 0x0000004a2c227210 */ /* 0x000fe20007f5e0ff */
[----:B------:R-:W-:-:S04]  /*2b900*/  IMAD.X R51, R49, 0x1, R37, P3 ;  /* 0x0000000131337824 */ /* 0x000fc800018e0625 */
[----:B------:R-:W-:-:S06]  /*2b910*/  IMAD.X R35, R45, 0x1, R99, P2 ;  /* 0x000000012d237824 */ /* 0x000fcc00010e0663 */
[C---:B------:R-:W-:Y:S02]  /*2b920*/  @!P1 R2UR UR4, R40.reuse ;  /* 0x00000000280492ca */ /* 0x040fe400000e0000 */
[C---:B------:R-:W-:Y:S02]  /*2b930*/  @!P1 R2UR UR5, R41.reuse ;  /* 0x00000000290592ca */ /* 0x040fe400000e0000 */
[----:B------:R-:W-:Y:S02]  /*2b940*/  @!P1 R2UR UR6, R40 ;  /* 0x00000000280692ca */ /* 0x000fe400000e0000 */
[----:B------:R-:W-:-:S09]  /*2b950*/  @!P1 R2UR UR7, R41 ;  /* 0x00000000290792ca */ /* 0x000fd200000e0000 */
[----:B------:R1:W5:Y:S04]  /*2b960*/  @!P1 LD.E.64 R114, desc[UR4][R34.64] ;  /* 0x0000000422729980 */ /* 0x000368000c101b00 */
[----:B------:R1:W5:Y:S01]  /*2b970*/  @!P1 LD.E.64 R116, desc[UR6][R50.64] ;  /* 0x0000000632749980 */ /* 0x000362000c101b00 */
[----:B------:R-:W-:Y:S02]  /*2b980*/  R2P PR, R105, 0x3e ;  /* 0x0000003e69007804 */ /* 0x000fe40000000000 */
[----:B------:R-:W-:Y:S02]  /*2b990*/  CS2R R108, SRZ ;  /* 0x00000000006c7805 */ /* 0x000fe4000001ff00 */
[----:B------:R-:W-:Y:S02]  /*2b9a0*/  CS2R R92, SRZ ;  /* 0x00000000005c7805 */ /* 0x000fe4000001ff00 */
[----:B------:R-:W-:-:S02]  /*2b9b0*/  CS2R R86, SRZ ;  /* 0x0000000000567805 */ /* 0x000fc4000001ff00 */
[----:B------:R-:W-:Y:S02]  /*2b9c0*/  CS2R R80, SRZ ;  /* 0x0000000000507805 */ /* 0x000fe4000001ff00 */
[----:B------:R-:W-:Y:S02]  /*2b9d0*/  CS2R R66, SRZ ;  /* 0x0000000000427805 */ /* 0x000fe4000001ff00 */
[----:B------:R-:W-:Y:S02]  /*2b9e0*/  CS2R R110, SRZ ;  /* 0x00000000006e7805 */ /* 0x000fe4000001ff00 */
[C---:B------:R-:W-:Y:S02]  /*2b9f0*/  @P1 R2UR UR4, R40.reuse ;  /* 0x00000000280412ca */ /* 0x040fe400000e0000 */
[----:B------:R-:W-:Y:S02]  /*2ba00*/  @P1 R2UR UR5, R41 ;  /* 0x00000000290512ca */ /* 0x000fe400000e0000 */
[----:B------:R-:W-:-:S02]  /*2ba10*/  @P2 R2UR UR8, R40 ;  /* 0x00000000280822ca */ /* 0x000fc400000e0000 */
[C---:B------:R-:W-:Y:S02]  /*2ba20*/  @P2 R2UR UR9, R41.reuse ;  /* 0x00000000290922ca */ /* 0x040fe400000e0000 */
[C---:B------:R-:W-:Y:S02]  /*2ba30*/  @P3 R2UR UR12, R40.reuse ;  /* 0x00000000280c32ca */ /* 0x040fe400000e0000 */
[C---:B------:R-:W-:Y:S02]  /*2ba40*/  @P3 R2UR UR13, R41.reuse ;  /* 0x00000000290d32ca */ /* 0x040fe400000e0000 */
[----:B------:R-:W-:Y:S02]  /*2ba50*/  @P4 R2UR UR16, R40 ;  /* 0x00000000281042ca */ /* 0x000fe400000e0000 */
[----:B------:R-:W-:Y:S02]  /*2ba60*/  @P4 R2UR UR17, R41 ;  /* 0x00000000291142ca */ /* 0x000fe400000e0000 */
[----:B------:R-:W-:-:S02]  /*2ba70*/  CS2R R94, SRZ ;  /* 0x00000000005e7805 */ /* 0x000fc4000001ff00 */
[C---:B------:R-:W-:Y:S02]  /*2ba80*/  @P5 R2UR UR20, R40.reuse ;  /* 0x00000000281452ca */ /* 0x040fe400000e0000 */
[----:B------:R-:W-:Y:S02]  /*2ba90*/  CS2R R84, SRZ ;  /* 0x0000000000547805 */ /* 0x000fe4000001ff00 */
[----:B------:R-:W-:Y:S02]  /*2baa0*/  @P5 R2UR UR21, R41 ;  /* 0x00000000291552ca */ /* 0x000fe400000e0000 */
[----:B------:R-:W-:Y:S02]  /*2bab0*/  CS2R R82, SRZ ;  /* 0x0000000000527805 */ /* 0x000fe4000001ff00 */
[----:B------:R-:W-:Y:S02]  /*2bac0*/  @P1 R2UR UR6, R40 ;  /* 0x00000000280612ca */ /* 0x000fe400000e0000 */
[----:B------:R-:W-:-:S02]  /*2bad0*/  CS2R R68, SRZ ;  /* 0x0000000000447805 */ /* 0x000fc4000001ff00 */
[C---:B------:R-:W-:Y:S01]  /*2bae0*/  @P1 R2UR UR7, R41.reuse ;  /* 0x00000000290712ca */ /* 0x040fe200000e0000 */
[----:B------:R1:W5:Y:S01]  /*2baf0*/  @P1 LD.E.64 R108, desc[UR4][R34.64+0x10] ;  /* 0x00001004226c1980 */ /* 0x000362000c101b00 */
[C---:B------:R-:W-:Y:S02]  /*2bb00*/  @P2 R2UR UR10, R40.reuse ;  /* 0x00000000280a22ca */ /* 0x040fe400000e0000 */
[C---:B------:R-:W-:Y:S01]  /*2bb10*/  @P2 R2UR UR11, R41.reuse ;  /* 0x00000000290b22ca */ /* 0x040fe200000e0000 */
[----:B------:R1:W5:Y:S01]  /*2bb20*/  @P2 LD.E.64 R92, desc[UR8][R34.64+0x20] ;  /* 0x00002008225c2980 */ /* 0x000362000c101b00 */
[C---:B------:R-:W-:Y:S02]  /*2bb30*/  @P3 R2UR UR14, R40.reuse ;  /* 0x00000000280e32ca */ /* 0x040fe400000e0000 */
[----:B------:R-:W-:Y:S01]  /*2bb40*/  @P3 R2UR UR15, R41 ;  /* 0x00000000290f32ca */ /* 0x000fe200000e0000 */
[----:B------:R1:W5:Y:S01]  /*2bb50*/  @P3 LD.E.64 R86, desc[UR12][R34.64+0x30] ;  /* 0x0000300c22563980 */ /* 0x000362000c101b00 */
[----:B------:R-:W-:-:S02]  /*2bb60*/  @P4 R2UR UR18, R40 ;  /* 0x00000000281242ca */ /* 0x000fc400000e0000 */
[C---:B------:R-:W-:Y:S01]  /*2bb70*/  @P4 R2UR UR19, R41.reuse ;  /* 0x00000000291342ca */ /* 0x040fe200000e0000 */
[----:B------:R1:W5:Y:S01]  /*2bb80*/  @P4 LD.E.64 R80, desc[UR16][R34.64+0x40] ;  /* 0x0000401022504980 */ /* 0x000362000c101b00 */
[----:B------:R-:W-:Y:S02]  /*2bb90*/  @P5 R2UR UR22, R40 ;  /* 0x00000000281652ca */ /* 0x000fe400000e0000 */
[----:B------:R-:W-:Y:S01]  /*2bba0*/  @P5 R2UR UR23, R41 ;  /* 0x00000000291752ca */ /* 0x000fe200000e0000 */
[----:B------:R1:W5:Y:S04]  /*2bbb0*/  @P5 LD.E.64 R66, desc[UR20][R34.64+0x50] ;  /* 0x0000501422425980 */ /* 0x000368000c101b00 */
[----:B------:R1:W5:Y:S04]  /*2bbc0*/  @P1 LD.E.64 R110, desc[UR6][R50.64+0x10] ;  /* 0x00001006326e1980 */ /* 0x000368000c101b00 */
[----:B------:R1:W5:Y:S04]  /*2bbd0*/  @P2 LD.E.64 R94, desc[UR10][R50.64+0x20] ;  /* 0x0000200a325e2980 */ /* 0x000368000c101b00 */
[----:B------:R1:W5:Y:S04]  /*2bbe0*/  @P3 LD.E.64 R84, desc[UR14][R50.64+0x30] ;  /* 0x0000300e32543980 */ /* 0x000368000c101b00 */
[----:B------:R1:W5:Y:S04]  /*2bbf0*/  @P4 LD.E.64 R82, desc[UR18][R50.64+0x40] ;  /* 0x0000401232524980 */ /* 0x000368000c101b00 */
[----:B------:R1:W5:Y:S02]  /*2bc00*/  @P5 LD.E.64 R68, desc[UR22][R50.64+0x50] ;  /* 0x0000501632445980 */ /* 0x000364000c101b00 */
.L_x_4752:
[----:B------:R-:W-:Y:S05]  /*2bc10*/  BSYNC B2 ;  /* 0x0000000000027941 */ /* 0x000fea0003800000 */
.L_x_4751:
[----:B------:R-:W-:Y:S01]  /*2bc20*/  ISETP.GE.AND P1, PT, R13, R52, PT ;  /* 0x000000340d00720c */ /* 0x000fe20003f26270 */
[----:B------:R-:W-:Y:S01]  /*2bc30*/  BSSY B2, `(.L_x_4753) ;  /* 0x0000044000027945 */ /* 0x000fe20003800000 */
[----:B------:R-:W-:Y:S02]  /*2bc40*/  CS2R R52, SRZ ;  /* 0x0000000000347805 */ /* 0x000fe4000001ff00 */
[----:B------:R-:W-:Y:S02]  /*2bc50*/  CS2R R54, SRZ ;  /* 0x0000000000367805 */ /* 0x000fe4000001ff00 */
[----:B------:R-:W-:Y:S02]  /*2bc60*/  CS2R R58, SRZ ;  /* 0x00000000003a7805 */ /* 0x000fe4000001ff00 */
[----:B------:R-:W-:Y:S02]  /*2bc70*/  CS2R R62, SRZ ;  /* 0x00000000003e7805 */ /* 0x000fe4000001ff00 */
[----:B------:R-:W-:-:S02]  /*2bc80*/  CS2R R70, SRZ ;  /* 0x0000000000467805 */ /* 0x000fc4000001ff00 */
[----:B-1----:R-:W-:Y:S02]  /*2bc90*/  CS2R R34, SRZ ;  /* 0x0000000000227805 */ /* 0x002fe4000001ff00 */
[----:B------:R-:W-:Y:S02]  /*2bca0*/  CS2R R50, SRZ ;  /* 0x0000000000327805 */ /* 0x000fe4000001ff00 */
[----:B------:R-:W-:Y:S02]  /*2bcb0*/  CS2R R56, SRZ ;  /* 0x0000000000387805 */ /* 0x000fe4000001ff00 */
[----:B------:R-:W-:Y:S02]  /*2bcc0*/  CS2R R60, SRZ ;  /* 0x00000000003c7805 */ /* 0x000fe4000001ff00 */
[----:B------:R-:W-:Y:S02]  /*2bcd0*/  CS2R R64, SRZ ;  /* 0x0000000000407805 */ /* 0x000fe4000001ff00 */
[----:B------:R-:W-:Y:S01]  /*2bce0*/  CS2R R72, SRZ ;  /* 0x0000000000487805 */ /* 0x000fe2000001ff00 */
[----:B------:R-:W-:Y:S06]  /*2bcf0*/  @P1 BRA `(.L_x_4754) ;  /* 0x0000000000dc1947 */ /* 0x000fec0003800000 */
[----:B-----5:R-:W-:Y:S02]  /*2bd00*/  LOP3.LUT R13, R105, 0x1, RZ, 0xc0, !PT ;  /* 0x00000001690d7812 */ /* 0x020fe400078ec0ff */
[----:B------:R-:W-:Y:S02]  /*2bd10*/  CS2R R70, SRZ ;  /* 0x0000000000467805 */ /* 0x000fe4000001ff00 */
[----:B------:R-:W-:Y:S02]  /*2bd20*/  IADD3 R74, P1, P2, R44, R30, R74 ;  /* 0x0000001e2c4a7210 */ /* 0x000fe40007a3e04a */
[----:B------:R-:W-:Y:S02]  /*2bd30*/  CS2R R72, SRZ ;  /* 0x0000000000487805 */ /* 0x000fe4000001ff00 */
[----:B------:R-:W-:Y:S02]  /*2bd40*/  ISETP.NE.U32.AND P5, PT, R13, 0x1, PT ;  /* 0x000000010d00780c */ /* 0x000fe40003fa5070 */
[----:B------:R-:W-:-:S02]  /*2bd50*/  IADD3 R118, P3, P4, R48, R46, R118 ;  /* 0x0000002e30767210 */ /* 0x000fc40007c7e076 */
[----:B------:R-:W-:Y:S02]  /*2bd60*/  IADD3.X R75, R45, R31, R99, P1, P2 ;  /* 0x0000001f2d4b7210 */ /* 0x000fe40000fe4463 */
[----:B------:R-:W-:-:S07]  /*2bd70*/  IADD3.X R119, R49, R47, R37, P3, P4 ;  /* 0x0000002f31777210 */ /* 0x000fce0001fe8425 */
        /* <DEDUP_REMOVED lines=47> */
.L_x_4754:
[----:B------:R-:W-:Y:S05]  /*2c070*/  BSYNC B2 ;  /* 0x0000000000027941 */ /* 0x000fea0003800000 */
.L_x_4753:
[----:B------:R-:W-:Y:S01]  /*2c080*/  R2UR UR4, R40 ;  /* 0x00000000280472ca */ /* 0x000fe200000e0000 */
[----:B------:R2:W5:Y:S01]  /*2c090*/  LDL R13, [R3] ;  /* 0x00000000030d7983 */ /* 0x0005620000100800 */
[----:B------:R-:W-:-:S03]  /*2c0a0*/  R2UR UR5, R41 ;  /* 0x00000000290572ca */ /* 0x000fc600000e0000 */
[----:B-----5:R2:W5:Y:S10]  /*2c0b0*/  LDL R30, [R3+0x4] ;  /* 0x00000400031e7983 */ /* 0x0205740000100800 */
[----:B------:R-:W3:Y:S01]  /*2c0c0*/  LD.E R31, desc[UR4][R28.64+0x1c] ;  /* 0x00001c041c1f7980 */ /* 0x000ee2000c101900 */
[----:B------:R-:W-:Y:S01]  /*2c0d0*/  BSSY B2, `(.L_x_4755) ;  /* 0x0000005000027945 */ /* 0x000fe20003800000 */
[----:B---3--:R-:W-:-:S04]  /*2c0e0*/  LOP3.LUT R31, R31, 0x1, RZ, 0xfc, !PT ;  /* 0x000000011f1f7812 */ /* 0x008fc800078efcff */
[----:B------:R-:W-:-:S13]  /*2c0f0*/  ISETP.NE.AND P1, PT, R31, 0x3, PT ;  /* 0x000000031f00780c */ /* 0x000fda0003f25270 */
[----:B--2---:R-:W-:Y:S05]  /*2c100*/  @!P1 BRA `(.L_x_4756) ;  /* 0x0000000000049947 */ /* 0x004fea0003800000 */
[----:B------:R-:W-:Y:S01]  /*2c110*/  BPT.TRAP 0x1 ;  /* 0x000000040000795c */ /* 0x000fe20000300000 */
.L_x_4756:
[----:B------:R-:W-:Y:S05]  /*2c120*/  BSYNC B2 ;  /* 0x0000000000027941 */ /* 0x000fea0003800000 */
.L_x_4755:
[----:B------:R-:W-:Y:S02]  /*2c130*/  R2UR UR4, R40 ;  /* 0x00000000280472ca */ /* 0x000fe400000e0000 */
[----:B------:R-:W-:-:S13]  /*2c140*/  R2UR UR5, R41 ;  /* 0x00000000290572ca */ /* 0x000fda00000e0000 */
[----:B------:R-:W2:Y:S01]  /*2c150*/  LD.E.64 R28, desc[UR4][R28.64+0x8] ;  /* 0x000008041c1c7980 */ /* 0x000ea2000c101b00 */
[----:B-----5:R-:W-:Y:S01]  /*2c160*/  SHF.L.U32 R30, R30, 0x1f, RZ ;  /* 0x0000001f1e1e7819 */ /* 0x020fe200000006ff */
[----:B------:R-:W-:Y:S01]  /*2c170*/  BSSY B2, `(.L_x_4757) ;  /* 0x0000005000027945 */ /* 0x000fe20003800000 */
[----:B--2---:R-:W-:-:S05]  /*2c180*/  MOV R44, R28 ;  /* 0x0000001c002c7202 */ /* 0x004fca0000000f00 */
[----:B------:R-:W-:-:S04]  /*2c190*/  IMAD R13, R13, 0x8, R44 ;  /* 0x000000080d0d7824 */ /* 0x000fc800078e022c */
[----:B------:R-:W2:Y:S02]  /*2c1a0*/  SYNCS.PHASECHK.TRANS64.TRYWAIT P1, [R13+URZ], R30 ;  /* 0x0000001e0d0075a7 */ /* 0x000ea4000802017f */
[----:B--2---:R-:W-:Y:S05]  /*2c1b0*/  @!P1 BRA `(.L_x_4758) ;  /* 0x0000010400549947 */ /* 0x004fea0003800000 */
.L_x_4863:
[----:B------:R-:W-:Y:S05]  /*2c1c0*/  BSYNC B2 ;  /* 0x0000000000027941 */ /* 0x000fea0003800000 */
.L_x_4757:
[----:B------:R-:W3:Y:S04]  /*2c1d0*/  LDL.64 R48, [R7+0x50] ;  /* 0x0000500007307983 */ /* 0x000ee80000100a00 */
[----:B------:R-:W4:Y:S01]  /*2c1e0*/  LDL.64 R46, [R7+0x58] ;  /* 0x00005800072e7983 */ /* 0x000f220000100a00 */
[C---:B------:R-:W-:Y:S02]  /*2c1f0*/  R2UR UR4, R40.reuse ;  /* 0x00000000280472ca */ /* 0x040fe400000e0000 */
[C---:B------:R-:W-:Y:S01]  /*2c200*/  R2UR UR5, R41.reuse ;  /* 0x00000000290572ca */ /* 0x040fe200000e0000 */
[----:B--2---:R-:W2:Y:S01]  /*2c210*/  LDL R13, [R3] ;  /* 0x00000000030d7983 */ /* 0x004ea20000100800 */
[----:B------:R-:W-:Y:S02]  /*2c220*/  R2UR UR6, R40 ;  /* 0x00000000280672ca */ /* 0x000fe400000e0000 */
[----:B------:R-:W-:Y:S01]  /*2c230*/  R2UR UR7, R41 ;  /* 0x00000000290772ca */ /* 0x000fe200000e0000 */
[----:B------:R0:W5:Y:S08]  /*2c240*/  LDL.64 R44, [R7+0x38] ;  /* 0x00003800072c7983 */ /* 0x0001700000100a00 */
[----:B---3--:R-:W3:Y:S04]  /*2c250*/  LD.E R28, desc[UR4][R48.64+0x8] ;  /* 0x00000804301c7980 */ /* 0x008ee8000c101900 */
[----:B-1----:R-:W2:Y:S04]  /*2c260*/  LD.E R75, desc[UR4][R48.64+0xc] ;  /* 0x00000c04304b7980 */ /* 0x002ea8000c101900 */
[----:B----4-:R-:W4:Y:S01]  /*2c270*/  LD.E.64 R46, desc[UR6][R46.64] ;  /* 0x000000062e2e7980 */ /* 0x010f22000c101b00 */
[----:B------:R-:W-:Y:S01]  /*2c280*/  IMAD.MOV.U32 R99, RZ, RZ, 0x20 ;  /* 0x00000020ff637424 */ /* 0x000fe200078e00ff */
[----:B------:R-:W-:Y:S01]  /*2c290*/  BSSY B2, `(.L_x_4759) ;  /* 0x0000392000027945 */ /* 0x000fe20003800000 */
[----:B---3--:R-:W-:-:S04]  /*2c2a0*/  SHF.R.S32.HI R31, RZ, 0x1f, R28 ;  /* 0x0000001fff1f7819 */ /* 0x008fc8000001141c */
[----:B------:R-:W-:-:S04]  /*2c2b0*/  LEA.HI R29, R31, R28, RZ, 0x2 ;  /* 0x0000001c1f1d7211 */ /* 0x000fc800078f10ff */
[--C-:B------:R-:W-:Y:S02]  /*2c2c0*/  SHF.R.S32.HI R37, RZ, 0x2, R29.reuse ;  /* 0x00000002ff257819 */ /* 0x100fe4000001141d */
[----:B------:R-:W-:-:S04]  /*2c2d0*/  SHF.R.S32.HI R30, RZ, 0x1f, R29 ;  /* 0x0000001fff1e7819 */ /* 0x000fc8000001141d */
[----:B------:R-:W-:Y:S02]  /*2c2e0*/  LEA.HI R29, R30, R37, RZ, 0x2 ;  /* 0x000000251e1d7211 */ /* 0x000fe400078f10ff */
[----:B------:R-:W-:Y:S02]  /*2c2f0*/  LEA.HI R30, R28, R28, RZ, 0x1 ;  /* 0x0000001c1c1e7211 */ /* 0x000fe400078f08ff */
[----:B------:R-:W-:Y:S02]  /*2c300*/  LOP3.LUT R74, R29, 0xfffffffc, RZ, 0xc0, !PT ;  /* 0xfffffffc1d4a7812 */ /* 0x000fe400078ec0ff */
[----:B------:R-:W-:-:S03]  /*2c310*/  LOP3.LUT R29, R30, 0xffffffe, RZ, 0xc0, !PT ;  /* 0x0ffffffe1e1d7812 */ /* 0x000fc600078ec0ff */
[----:B------:R-:W-:Y:S01]  /*2c320*/  IMAD.IADD R74, R37, 0x1, -R74 ;  /* 0x00000001254a7824 */ /* 0x000fe200078e0a4a */
[----:B------:R-:W-:Y:S01]  /*2c330*/  SHF.R.S32.HI R105, RZ, 0x1, R30 ;  /* 0x00000001ff697819 */ /* 0x000fe2000001141e */
[----:B------:R-:W-:Y:S01]  /*2c340*/  IMAD.IADD R29, R28, 0x1, -R29 ;  /* 0x000000011c1d7824 */ /* 0x000fe200078e0a1d */
[----:B------:R-:W-:Y:S01]  /*2c350*/  LEA.HI R31, R31, R28, RZ, 0x4 ;  /* 0x0000001c1f1f7211 */ /* 0x000fe200078f20ff */
[----:B------:R-:W-:Y:S01]  /*2c360*/  IMAD.SHL.U32 R28, R74, 0x80, RZ ;  /* 0x000000804a1c7824 */ /* 0x000fe200078e00ff */
[----:B------:R-:W-:Y:S01]  /*2c370*/  LEA.HI R30, R30, R105, RZ, 0x1 ;  /* 0x000000691e1e7211 */ /* 0x000fe200078f08ff */
[----:B------:R-:W-:Y:S02]  /*2c380*/  IMAD.SHL.U32 R107, R29, 0x10, RZ ;  /* 0x000000101d6b7824 */ /* 0x000fe400078e00ff */
[----:B------:R-:W-:Y:S01]  /*2c390*/  IMAD.SHL.U32 R31, R31, 0x20, RZ ;  /* 0x000000201f1f7824 */ /* 0x000fe200078e00ff */
[----:B------:R-:W-:Y:S02]  /*2c3a0*/  LOP3.LUT R28, R28, 0x180, RZ, 0xc0, !PT ;  /* 0x000001801c1c7812 */ /* 0x000fe400078ec0ff */
[----:B------:R-:W-:-:S02]  /*2c3b0*/  LOP3.LUT R30, R30, 0x3fffffe, RZ, 0xc0, !PT ;  /* 0x03fffffe1e1e7812 */ /* 0x000fc400078ec0ff */
[----:B------:R-:W-:Y:S02]  /*2c3c0*/  LOP3.LUT R29, R28, 0x10, R107, 0xf8, !PT ;  /* 0x000000101c1d7812 */ /* 0x000fe400078ef86b */
[----:B------:R-:W-:Y:S01]  /*2c3d0*/  LOP3.LUT R31, R31, 0xfffffe00, RZ, 0xc0, !PT ;  /* 0xfffffe001f1f7812 */ /* 0x000fe200078ec0ff */
[----:B------:R-:W-:Y:S01]  /*2c3e0*/  IMAD.IADD R30, R105, 0x1, -R30 ;  /* 0x00000001691e7824 */ /* 0x000fe200078e0a1e */
[----:B------:R-:W-:-:S03]  /*2c3f0*/  SHF.R.U32.HI R28, RZ, 0x3, R28 ;  /* 0x00000003ff1c7819 */ /* 0x000fc6000001161c */
[----:B------:R-:W-:Y:S01]  /*2c400*/  IMAD R30, R30, 0x40, R31 ;  /* 0x000000401e1e7824 */ /* 0x000fe200078e021f */
[----:B------:R-:W-:Y:S01]  /*2c410*/  LOP3.LUT R29, R29, R28, RZ, 0x3c, !PT ;  /* 0x0000001c1d1d7212 */ /* 0x000fe200078e3cff */
[----:B--2---:R-:W-:Y:S02]  /*2c420*/  IMAD R37, R13, 0x7800, RZ ;  /* 0x000078000d257824 */ /* 0x004fe400078e02ff */
[----:B------:R-:W-:Y:S02]  /*2c430*/  IMAD R75, R98, -0xa0, R75 ;  /* 0xffffff60624b7824 */ /* 0x000fe400078e024b */
[----:B------:R-:W-:-:S03]  /*2c440*/  IMAD.IADD R30, R30, 0x1, R29 ;  /* 0x000000011e1e7824 */ /* 0x000fc600078e021d */
[----:B------:R-:W-:Y:S02]  /*2c450*/  VIMNMX R28, R75, 0xa0, PT ;  /* 0x000000a04b1c7848 */ /* 0x000fe40003fe0100 */
[----:B------:R-:W-:-:S04]  /*2c460*/  IADD3 R13, P2, R37, R30, RZ ;  /* 0x0000001e250d7210 */ /* 0x000fc80007f5e0ff */
[----:B------:R-:W-:Y:S02]  /*2c470*/  LEA.HI.X.SX32 R37, R37, RZ, 0x1, P2 ;  /* 0x000000ff25257211 */ /* 0x000fe400010f0eff */
[----:B------:R-:W-:Y:S02]  /*2c480*/  ISETP.GE.AND P2, PT, R105, R28, PT ;  /* 0x0000001c6900720c */ /* 0x000fe40003f46270 */
[----:B------:R-:W-:Y:S02]  /*2c490*/  LOP3.LUT P1, RZ, R74, 0x2, RZ, 0xc0, !PT ;  /* 0x000000024aff7812 */ /* 0x000fe4000782c0ff */
[----:B----4-:R-:W-:Y:S02]  /*2c4a0*/  IADD3 R74, P3, R46, R13, RZ ;  /* 0x0000000d2e4a7210 */ /* 0x010fe40007f7e0ff */
[----:B------:R-:W-:Y:S02]  /*2c4b0*/  SHF.R.S32.HI R119, RZ, 0x1f, R105 ;  /* 0x0000001fff777819 */ /* 0x000fe40000011469 */
[----:B------:R-:W-:Y:S01]  /*2c4c0*/  SHF.R.S32.HI R121, RZ, 0x1f, R107 ;  /* 0x0000001fff797819 */ /* 0x000fe2000001146b */
[----:B------:R-:W-:Y:S01]  /*2c4d0*/  IMAD.X R75, R47, 0x1, R37, P3 ;  /* 0x000000012f4b7824 */ /* 0x000fe200018e0625 */
[----:B------:R-:W-:-:S03]  /*2c4e0*/  SEL R99, R99, 0xffffffe0, !P1 ;  /* 0xffffffe063637807 */ /* 0x000fc60004800000 */
[----:B0-----:R-:W-:Y:S05]  /*2c4f0*/  @P2 BRA `(.L_x_4760) ;  /* 0x0000003400ac2947 */ /* 0x001fea0003800000 */
[----:B------:R-:W-:Y:S02]  /*2c500*/  R2UR UR4, R40 ;  /* 0x00000000280472ca */ /* 0x000fe400000e0000 */
[----:B------:R-:W-:-:S13]  /*2c510*/  R2UR UR5, R41 ;  /* 0x00000000290572ca */ /* 0x000fda00000e0000 */
[----:B-----5:R-:W2:Y:S01]  /*2c520*/  LD.E.U8 R118, desc[UR4][R44.64] ;  /* 0x000000042c767980 */ /* 0x020ea2000c101100 */
[----:B------:R-:W-:Y:S01]  /*2c530*/  IADD3 R28, P1, R107, R90, RZ ;  /* 0x0000005a6b1c7210 */ /* 0x000fe20007f3e0ff */
[----:B------:R-:W-:Y:S01]  /*2c540*/  IMAD R31, R103, R105, RZ ;  /* 0x00000069671f7224 */ /* 0x000fe200078e02ff */
[----:B------:R-:W-:Y:S03]  /*2c550*/  BSSY B3, `(.L_x_4761) ;  /* 0x0000094000037945 */ /* 0x000fe60003800000 */
[----:B------:R-:W-:Y:S02]  /*2c560*/  IMAD.X R29, R121, 0x1, R89, P1 ;  /* 0x00000001791d7824 */ /* 0x000fe400008e0659 */
[C---:B------:R-:W-:Y:S02]  /*2c570*/  IMAD R31, R102.reuse, R119, R31 ;  /* 0x00000077661f7224 */ /* 0x040fe400078e021f */
[----:B------:R-:W-:-:S03]  /*2c580*/  IMAD.WIDE.U32 R28, R102, R105, R28 ;  /* 0x00000069661c7225 */ /* 0x000fc600078e001c */
[----:B------:R-:W-:-:S04]  /*2c590*/  IADD3 R112, P2, R100, R28, RZ ;  /* 0x0000001c64707210 */ /* 0x000fc80007f5e0ff */
[----:B------:R-:W-:Y:S02]  /*2c5a0*/  IADD3.X R113, R101, R29, R31, P2, !PT ;  /* 0x0000001d65717210 */ /* 0x000fe400017fe41f */
[----:B--2---:R-:W-:-:S04]  /*2c5b0*/  LOP3.LUT R30, R118, 0x1, RZ, 0xc0, !PT ;  /* 0x00000001761e7812 */ /* 0x004fc800078ec0ff */
[----:B------:R-:W-:-:S13]  /*2c5c0*/  ISETP.NE.U32.AND P1, PT, R30, 0x1, PT ;  /* 0x000000011e00780c */ /* 0x000fda0003f25070 */
[----:B------:R-:W-:Y:S05]  /*2c5d0*/  @P1 BRA `(.L_x_4762) ;  /* 0x00000008002c1947 */ /* 0x000fea0003800000 */
[----:B------:R-:W-:Y:S02]  /*2c5e0*/  R2UR UR4, R40 ;  /* 0x00000000280472ca */ /* 0x000fe400000e0000 */
[----:B------:R-:W-:-:S13]  /*2c5f0*/  R2UR UR5, R41 ;  /* 0x00000000290572ca */ /* 0x000fda00000e0000 */
[----:B------:R-:W2:Y:S01]  /*2c600*/  LD.E.U8 R28, desc[UR4][R48.64+0x18] ;  /* 0x00001804301c7980 */ /* 0x000ea2000c101100 */
[----:B------:R-:W-:Y:S01]  /*2c610*/  BSSY B4, `(.L_x_4763) ;  /* 0x0000081000047945 */ /* 0x000fe20003800000 */
[----:B--2---:R-:W-:-:S04]  /*2c620*/  LOP3.LUT R28, R28, 0x1, RZ, 0xc0, !PT ;  /* 0x000000011c1c7812 */ /* 0x004fc800078ec0ff */
[----:B------:R-:W-:Y:S02]  /*2c630*/  ISETP.NE.U32.AND P1, PT, R28, 0x1, PT ;  /* 0x000000011c00780c */ /* 0x000fe40003f25070 */
[----:B------:R0:W5:Y:S11]  /*2c640*/  LD.E.128 R28, desc[UR4][R74.64] ;  /* 0x000000044a1c7980 */ /* 0x000176000c101d00 */
[----:B0-----:R-:W-:Y:S05]  /*2c650*/  @P1 BRA `(.L_x_4764) ;  /* 0x0000000400f01947 */ /* 0x001fea0003800000 */
[----:B-----5:R-:W-:Y:S01]  /*2c660*/  IMAD.MOV.U32 R120, RZ, RZ, R31 ;  /* 0x000000ffff787224 */ /* 0x020fe200078e001f */
[----:B------:R-:W-:Y:S01]  /*2c670*/  SHF.R.U32.HI R124, RZ, 0x8, R117 ;  /* 0x00000008ff7c7819 */ /* 0x000fe20000011675 */
[----:B------:R-:W-:Y:S01]  /*2c680*/  IMAD.MOV.U32 R118, RZ, RZ, R30 ;  /* 0x000000ffff767224 */ /* 0x000fe200078e001e */
[----:B------:R-:W-:Y:S02]  /*2c690*/  SHF.R.U32.HI R31, RZ, 0x8, R115 ;  /* 0x00000008ff1f7819 */ /* 0x000fe40000011673 */
        /* <DEDUP_REMOVED lines=15> */
[--C-:B------:R-:W-:Y:S01]  /*2c790*/  SHF.R.U32.HI R128, RZ, 0x10, R115.reuse ;  /* 0x00000010ff807819 */ /* 0x100fe20000011673 */
[----:B------:R-:W-:Y:S01]  /*2c7a0*/  IMAD.U32 R127, R127, 0x10000, RZ ;  /* 0x000100007f7f7824 */ /* 0x000fe200078e00ff */
[----:B------:R-:W-:-:S02]  /*2c7b0*/  SHF.R.U32.HI R115, RZ, 0x18, R115 ;  /* 0x00000018ff737819 */ /* 0x000fc40000011673 */
[----:B------:R-:W-:Y:S01]  /*2c7c0*/  LOP3.LUT R125, R125, 0xff0000, R116, 0xf8, !PT ;  /* 0x00ff00007d7d7812 */ /* 0x000fe200078ef874 */
[----:B------:R-:W-:Y:S01]  /*2c7d0*/  IMAD.U32 R123, R128, 0x10000, RZ ;  /* 0x00010000807b7824 */ /* 0x000fe200078e00ff */
[----:B------:R-:W-:Y:S02]  /*2c7e0*/  LOP3.LUT R31, R31, 0xff0000, R114, 0xf8, !PT ;  /* 0x00ff00001f1f7812 */ /* 0x000fe400078ef872 */
[----:B------:R-:W-:Y:S01]  /*2c7f0*/  SHF.R.U32.HI R30, RZ, 0x18, R117 ;  /* 0x00000018ff1e7819 */ /* 0x000fe20000011675 */
[----:B------:R-:W-:Y:S01]  /*2c800*/  IMAD.SHL.U32 R117, R115, 0x1000000, RZ ;  /* 0x0100000073757824 */ /* 0x000fe200078e00ff */
[----:B------:R-:W-:Y:S02]  /*2c810*/  LOP3.LUT R125, R125, 0xff000000, R116, 0xf8, !PT ;  /* 0xff0000007d7d7812 */ /* 0x000fe400078ef874 */
[----:B------:R-:W-:Y:S01]  /*2c820*/  LOP3.LUT R115, R31, 0xff000000, R114, 0xf8, !PT ;  /* 0xff0000001f737812 */ /* 0x000fe200078ef872 */
[----:B------:R-:W-:Y:S01]  /*2c830*/  IMAD.SHL.U32 R31, R30, 0x1000000, RZ ;  /* 0x010000001e1f7824 */ /* 0x000fe200078e00ff */
[----:B------:R-:W-:-:S02]  /*2c840*/  LOP3.LUT R126, R126, 0xff0000, R127, 0xf8, !PT ;  /* 0x00ff00007e7e7812 */ /* 0x000fc400078ef87f */
[----:B------:R-:W-:Y:S02]  /*2c850*/  F2FP.F16.E4M3.UNPACK_B R30, R29 ;  /* 0x0000001dff1e723e */ /* 0x000fe400020006ff */
[----:B------:R-:W-:Y:S02]  /*2c860*/  F2FP.F16.E4M3.UNPACK_B R114, R125.H1 ;  /* 0x0000007dff72723e */ /* 0x000fe400030006ff */
[----:B------:R-:W-:Y:S02]  /*2c870*/  LOP3.LUT R122, R122, 0xff0000, R123, 0xf8, !PT ;  /* 0x00ff00007a7a7812 */ /* 0x000fe400078ef87b */
[----:B------:R-:W-:Y:S01]  /*2c880*/  F2FP.F16.E4M3.UNPACK_B R116, R115.H1 ;  /* 0x00000073ff74723e */ /* 0x000fe200030006ff */
[----:B------:R-:W-:Y:S01]  /*2c890*/  HADD2.F32 R123, -RZ, R114.H0_H0 ;  /* 0x20000072ff7b7230 */ /* 0x000fe20000004100 */
[----:B------:R-:W-:Y:S01]  /*2c8a0*/  LOP3.LUT R126, R126, R31, RZ, 0xfc, !PT ;  /* 0x0000001f7e7e7212 */ /* 0x000fe200078efcff */
[--C-:B------:R-:W-:Y:S01]  /*2c8b0*/  HADD2.F32 R31, -RZ, R30.reuse.H0_H0 ;  /* 0x2000001eff1f7230 */ /* 0x100fe20000004100 */
[----:B------:R-:W-:Y:S01]  /*2c8c0*/  LOP3.LUT R122, R122, R117, RZ, 0xfc, !PT ;  /* 0x000000757a7a7212 */ /* 0x000fe200078efcff */
[----:B------:R-:W-:Y:S01]  /*2c8d0*/  HADD2.F32 R30, -RZ, R30.H1_H1 ;  /* 0x3000001eff1e7230 */ /* 0x000fe20000004100 */
[----:B------:R-:W-:Y:S01]  /*2c8e0*/  F2FP.F16.E4M3.UNPACK_B R29, R29.H1 ;  /* 0x0000001dff1d723e */ /* 0x000fe200030006ff */
[----:B------:R-:W-:Y:S01]  /*2c8f0*/  HADD2.F32 R117, -RZ, R116.H0_H0 ;  /* 0x20000074ff757230 */ /* 0x000fe20000004100 */
[----:B------:R-:W-:Y:S01]  /*2c900*/  F2FP.F16.E4M3.UNPACK_B R125, R125 ;  /* 0x0000007dff7d723e */ /* 0x000fe200020006ff */
[----:B------:R-:W-:-:S02]  /*2c910*/  HADD2.F32 R124, -RZ, R114.H1_H1 ;  /* 0x30000072ff7c7230 */ /* 0x000fc40000004100 */
[C---:B------:R-:W-:Y:S01]  /*2c920*/  FMUL.FTZ R128, R30.reuse, R123 ;  /* 0x0000007b1e807220 */ /* 0x040fe20000410000 */
[--C-:B------:R-:W-:Y:S02]  /*2c930*/  HADD2.F32 R114, -RZ, R29.reuse.H1_H1 ;  /* 0x3000001dff727230 */ /* 0x100fe40000004100 */
[-C--:B------:R-:W-:Y:S01]  /*2c940*/  FMUL.FTZ R30, R30, R117.reuse ;  /* 0x000000751e1e7220 */ /* 0x080fe20000410000 */
[----:B------:R-:W-:Y:S02]  /*2c950*/  HADD2.F32 R116, -RZ, R116.H1_H1 ;  /* 0x30000074ff747230 */ /* 0x000fe40000004100 */
[C---:B------:R-:W-:Y:S01]  /*2c960*/  FFMA.FTZ R128, R31.reuse, R117, -R128 ;  /* 0x000000751f807223 */ /* 0x040fe20000010880 */
[----:B------:R-:W-:Y:S02]  /*2c970*/  HADD2.F32 R29, -RZ, R29.H0_H0 ;  /* 0x2000001dff1d7230 */ /* 0x000fe40000004100 */
[----:B------:R-:W-:Y:S01]  /*2c980*/  FFMA.FTZ R127, R31, R123, R30 ;  /* 0x0000007b1f7f7223 */ /* 0x000fe2000001001e */
[C---:B------:R-:W-:Y:S01]  /*2c990*/  FMUL.FTZ R130, R114.reuse, R124 ;  /* 0x0000007c72827220 */ /* 0x040fe20000410000 */
[----:B------:R-:W-:Y:S01]  /*2c9a0*/  FMUL.FTZ R117, R114, R116 ;  /* 0x0000007472757220 */ /* 0x000fe20000410000 */
[----:B------:R-:W-:-:S02]  /*2c9b0*/  F2FP.F16.E4M3.UNPACK_B R30, R120 ;  /* 0x00000078ff1e723e */ /* 0x000fc400020006ff */
[----:B------:R-:W-:Y:S01]  /*2c9c0*/  F2FP.F16.E4M3.UNPACK_B R31, R126.H1 ;  /* 0x0000007eff1f723e */ /* 0x000fe200030006ff */
[C---:B------:R-:W-:Y:S01]  /*2c9d0*/  FFMA.FTZ R130, R29.reuse, R116, -R130 ;  /* 0x000000741d827223 */ /* 0x040fe20000010882 */
[----:B------:R-:W-:Y:S01]  /*2c9e0*/  F2FP.F16.E4M3.UNPACK_B R114, R122.H1 ;  /* 0x0000007aff72723e */ /* 0x000fe200030006ff */
[----:B------:R-:W-:Y:S01]  /*2c9f0*/  FFMA.FTZ R129, R29, R124, R117 ;  /* 0x0000007c1d817223 */ /* 0x000fe20000010075 */
        /* <DEDUP_REMOVED lines=9> */
[CC--:B------:R-:W-:Y:S01]  /*2ca90*/  FMUL.FTZ R124, R30.reuse, R117.reuse ;  /* 0x000000751e7c7220 */ /* 0x0c0fe20000410000 */
[----:B------:R-:W-:Y:S02]  /*2caa0*/  HADD2.F32 R31, -RZ, R120.H1_H1 ;  /* 0x30000078ff1f7230 */ /* 0x000fe40000004100 */
[-C--:B------:R-:W-:Y:S01]  /*2cab0*/  FMUL.FTZ R30, R30, R116.reuse ;  /* 0x000000741e1e7220 */ /* 0x080fe20000410000 */
[----:B------:R-:W-:Y:S02]  /*2cac0*/  HADD2.F32 R114, -RZ, R114.H1_H1 ;  /* 0x30000072ff727230 */ /* 0x000fe40000004100 */
[C---:B------:R-:W-:Y:S01]  /*2cad0*/  FFMA.FTZ R124, R29.reuse, R116, -R124 ;  /* 0x000000741d7c7223 */ /* 0x040fe2000001087c */
[----:B------:R-:W-:Y:S02]  /*2cae0*/  HADD2.F32 R120, -RZ, R120.H0_H0 ;  /* 0x20000078ff787230 */ /* 0x000fe40000004100 */
[----:B------:R-:W-:Y:S01]  /*2caf0*/  FFMA.FTZ R135, R29, R117, R30 ;  /* 0x000000751d877223 */ /* 0x000fe2000001001e */
[----:B------:R-:W-:Y:S01]  /*2cb00*/  F2FP.F16.E4M3.UNPACK_B R29, R118 ;  /* 0x00000076ff1d723e */ /* 0x000fe200020006ff */
[C---:B------:R-:W-:Y:S01]  /*2cb10*/  FMUL.FTZ R116, R31.reuse, R114 ;  /* 0x000000721f747220 */ /* 0x040fe20000410000 */
[----:B------:R-:W-:Y:S01]  /*2cb20*/  FMUL.FTZ R131, R31, R123 ;  /* 0x0000007b1f837220 */ /* 0x000fe20000410000 */
[----:B------:R-:W-:-:S02]  /*2cb30*/  F2FP.F16.E4M3.UNPACK_B R118, R118.H1 ;  /* 0x00000076ff76723e */ /* 0x000fc400030006ff */
[C---:B------:R-:W-:Y:S01]  /*2cb40*/  FFMA.FTZ R137, R120.reuse, R123, R116 ;  /* 0x0000007b78897223 */ /* 0x040fe20000010074 */
[--C-:B------:R-:W-:Y:S02]  /*2cb50*/  HADD2.F32 R30, -RZ, R29.reuse.H0_H0 ;  /* 0x2000001dff1e7230 */ /* 0x100fe40000004100 */
[----:B------:R-:W-:Y:S01]  /*2cb60*/  FFMA.FTZ R132, R120, R114, -R131 ;  /* 0x0000007278847223 */ /* 0x000fe20000010883 */
[----:B------:R-:W-:Y:S01]  /*2cb70*/  HADD2.F32 R29, -RZ, R29.H1_H1 ;  /* 0x3000001dff1d7230 */ /* 0x000fe20000004100 */
[----:B------:R-:W-:Y:S01]  /*2cb80*/  F2FP.SATFINITE.E4M3.F32.PACK_AB_MERGE_C R129, R129, R130, RZ ;  /* 0x000000828181723e */ /* 0x000fe200048070ff */
[----:B------:R-:W-:Y:S02]  /*2cb90*/  HADD2.F32 R116, -RZ, R126.H0_H0 ;  /* 0x2000007eff747230 */ /* 0x000fe40000004100 */
[----:B------:R-:W-:Y:S01]  /*2cba0*/  HADD2.F32 R114, -RZ, R122.H0_H0 ;  /* 0x2000007aff727230 */ /* 0x000fe20000004100 */
[----:B------:R-:W-:Y:S01]  /*2cbb0*/  F2FP.SATFINITE.E4M3.F32.PACK_AB_MERGE_C R132, R137, R132, RZ ;  /* 0x000000848984723e */ /* 0x000fe200048070ff */
[----:B------:R-:W-:-:S02]  /*2cbc0*/  HADD2.F32 R126, -RZ, R126.H1_H1 ;  /* 0x3000007eff7e7230 */ /* 0x000fc40000004100 */
[C---:B------:R-:W-:Y:S01]  /*2cbd0*/  FMUL.FTZ R117, R29.reuse, R116 ;  /* 0x000000741d757220 */ /* 0x040fe20000410000 */
[----:B------:R-:W-:Y:S02]  /*2cbe0*/  HADD2.F32 R31, -RZ, R118.H1_H1 ;  /* 0x30000076ff1f7230 */ /* 0x000fe40000004100 */
[-C--:B------:R-:W-:Y:S01]  /*2cbf0*/  FMUL.FTZ R29, R29, R114.reuse ;  /* 0x000000721d1d7220 */ /* 0x080fe20000410000 */
[----:B------:R-:W-:Y:S02]  /*2cc00*/  HADD2.F32 R122, -RZ, R122.H1_H1 ;  /* 0x3000007aff7a7230 */ /* 0x000fe40000004100 */
[C---:B------:R-:W-:Y:S01]  /*2cc10*/  FFMA.FTZ R120, R30.reuse, R114, -R117 ;  /* 0x000000721e787223 */ /* 0x040fe20000010875 */
[----:B------:R-:W-:Y:S02]  /*2cc20*/  HADD2.F32 R118, -RZ, R118.H0_H0 ;  /* 0x20000076ff767230 */ /* 0x000fe40000004100 */
[C---:B------:R-:W-:Y:S01]  /*2cc30*/  FMUL.FTZ R123, R31.reuse, R126 ;  /* 0x0000007e1f7b7220 */ /* 0x040fe20000410000 */
[----:B------:R-:W-:Y:S01]  /*2cc40*/  FFMA.FTZ R131, R30, R116, R29 ;  /* 0x000000741e837223 */ /* 0x000fe2000001001d */
[----:B------:R-:W-:Y:S01]  /*2cc50*/  FMUL.FTZ R31, R31, R122 ;  /* 0x0000007a1f1f7220 */ /* 0x000fe20000410000 */
[-C--:B------:R-:W-:Y:S01]  /*2cc60*/  F2FP.F16.E4M3.UNPACK_B R29, R28.reuse.H1 ;  /* 0x0000001cff1d723e */ /* 0x080fe200030006ff */
[----:B------:R-:W-:Y:S01]  /*2cc70*/  HADD2.F32 R116, -RZ, R125.H1_H1 ;  /* 0x3000007dff747230 */ /* 0x000fe20000004100 */
[----:B------:R-:W-:Y:S01]  /*2cc80*/  F2FP.F16.E4M3.UNPACK_B R28, R28 ;  /* 0x0000001cff1c723e */ /* 0x000fe200020006ff */
[----:B------:R-:W-:Y:S01]  /*2cc90*/  FFMA.FTZ R133, R118, R126, R31 ;  /* 0x0000007e76857223 */ /* 0x000fe2000001001f */
[----:B------:R-:W-:-:S02]  /*2cca0*/  HADD2.F32 R114, -RZ, R115.H1_H1 ;  /* 0x30000073ff727230 */ /* 0x000fc40000004100 */
[----:B------:R-:W-:Y:S01]  /*2ccb0*/  FFMA.FTZ R122, R118, R122, -R123 ;  /* 0x0000007a767a7223 */ /* 0x000fe2000001087b */
[--C-:B------:R-:W-:Y:S01]  /*2ccc0*/  HADD2.F32 R31, -RZ, R29.reuse.H1_H1 ;  /* 0x3000001dff1f7230 */ /* 0x100fe20000004100 */
[----:B------:R-:W-:Y:S01]  /*2ccd0*/  F2FP.SATFINITE.E4M3.F32.PACK_AB_MERGE_C R135, R135, R124, R132 ;  /* 0x0000007c8787723e */ /* 0x000fe20004807084 */
[----:B------:R-:W-:Y:S02]  /*2cce0*/  HADD2.F32 R30, -RZ, R29.H0_H0 ;  /* 0x2000001dff1e7230 */ /* 0x000fe40000004100 */
[----:B------:R-:W-:Y:S02]  /*2ccf0*/  HADD2.F32 R125, -RZ, R125.H0_H0 ;  /* 0x2000007dff7d7230 */ /* 0x000fe40000004100 */
[C---:B------:R-:W-:Y:S01]  /*2cd00*/  FMUL.FTZ R117, R31.reuse, R116 ;  /* 0x000000741f757220 */ /* 0x040fe20000410000 */
[----:B------:R-:W-:Y:S02]  /*2cd10*/  HADD2.F32 R29, -RZ, R28.H1_H1 ;  /* 0x3000001cff1d7230 */ /* 0x000fe40000004100 */
[----:B------:R-:W-:Y:S01]  /*2cd20*/  FMUL.FTZ R123, R31, R114 ;  /* 0x000000721f7b7220 */ /* 0x000fe20000410000 */
[----:B------:R-:W-:-:S02]  /*2cd30*/  HADD2.F32 R115, -RZ, R115.H0_H0 ;  /* 0x20000073ff737230 */ /* 0x000fc40000004100 */
[C---:B------:R-:W-:Y:S01]  /*2cd40*/  FFMA.FTZ R117, R30.reuse, R114, -R117 ;  /* 0x000000721e757223 */ /* 0x040fe20000010875 */
[----:B------:R-:W-:Y:S02]  /*2cd50*/  HADD2.F32 R28, -RZ, R28.H0_H0 ;  /* 0x2000001cff1c7230 */ /* 0x000fe40000004100 */
[C---:B------:R-:W-:Y:S01]  /*2cd60*/  FMUL.FTZ R31, R29.reuse, R125 ;  /* 0x0000007d1d1f7220 */ /* 0x040fe20000410000 */
[----:B------:R-:W-:Y:S01]  /*2cd70*/  FFMA.FTZ R30, R30, R116, R123 ;  /* 0x000000741e1e7223 */ /* 0x000fe2000001007b */
[-C--:B------:R-:W-:Y:S01]  /*2cd80*/  FMUL.FTZ R118, R29, R115.reuse ;  /* 0x000000731d767220 */ /* 0x080fe20000410000 */
[----:B------:R-:W-:Y:S01]  /*2cd90*/  F2FP.SATFINITE.E4M3.F32.PACK_AB_MERGE_C R122, R133, R122, RZ ;  /* 0x0000007a857a723e */ /* 0x000fe200048070ff */
[C---:B------:R-:W-:Y:S01]  /*2cda0*/  FFMA.FTZ R31, R28.reuse, R115, -R31 ;  /* 0x000000731c1f7223 */ /* 0x040fe2000001081f */
[----:B------:R-:W-:Y:S01]  /*2cdb0*/  F2FP.SATFINITE.E4M3.F32.PACK_AB_MERGE_C R29, R127, R128, R129 ;  /* 0x000000807f1d723e */ /* 0x000fe20004807081 */
[----:B------:R-:W-:Y:S01]  /*2cdc0*/  FFMA.FTZ R118, R28, R125, R118 ;  /* 0x0000007d1c767223 */ /* 0x000fe20000010076 */
[----:B------:R-:W-:-:S02]  /*2cdd0*/  F2FP.SATFINITE.E4M3.F32.PACK_AB_MERGE_C R30, R30, R117, RZ ;  /* 0x000000751e1e723e */ /* 0x000fc400048070ff */
[----:B------:R-:W-:Y:S02]  /*2cde0*/  F2FP.SATFINITE.E4M3.F32.PACK_AB_MERGE_C R120, R131, R120, R122 ;  /* 0x000000788378723e */ /* 0x000fe4000480707a */
[----:B------:R-:W-:Y:S01]  /*2cdf0*/  F2FP.SATFINITE.E4M3.F32.PACK_AB_MERGE_C R28, R118, R31, R30 ;  /* 0x0000001f761c723e */ /* 0x000fe2000480701e */
[----:B------:R-:W-:Y:S02]  /*2ce00*/  IMAD.MOV.U32 R31, RZ, RZ, R135 ;  /* 0x000000ffff1f7224 */ /* 0x000fe400078e0087 */
[----:B------:R-:W-:-:S07]  /*2ce10*/  IMAD.MOV.U32 R30, RZ, RZ, R120 ;  /* 0x000000ffff1e7224 */ /* 0x000fce00078e0078 */
.L_x_4764:
[----:B------:R-:W-:Y:S05]  /*2ce20*/  BSYNC B4 ;  /* 0x0000000000047941 */ /* 0x000fea0003800000 */
.L_x_4763:
[C---:B------:R-:W-:Y:S02]  /*2ce30*/  R2UR UR4, R40.reuse ;  /* 0x00000000280472ca */ /* 0x040fe400000e0000 */
[C---:B------:R-:W-:Y:S02]  /*2ce40*/  R2UR UR5, R41.reuse ;  /* 0x00000000290572ca */ /* 0x040fe400000e0000 */
[----:B------:R-:W-:Y:S02]  /*2ce50*/  R2UR UR6, R40 ;  /* 0x00000000280672ca */ /* 0x000fe400000e0000 */
[----:B------:R-:W-:-:S09]  /*2ce60*/  R2UR UR7, R41 ;  /* 0x00000000290772ca */ /* 0x000fd200000e0000 */
[----:B-----5:R0:W-:Y:S04]  /*2ce70*/  ST.E.128 desc[UR4][R112.64], R28 ;  /* 0x0000001c70007985 */ /* 0x0201e8000c101d04 */
[----:B------:R0:W5:Y:S02]  /*2ce80*/  LD.E.U8 R118, desc[UR6][R44.64] ;  /* 0x000000062c767980 */ /* 0x000164000c101100 */
.L_x_4762:
[----:B------:R-:W-:Y:S05]  /*2ce90*/  BSYNC B3 ;  /* 0x0000000000037941 */ /* 0x000fea0003800000 */
.L_x_4761:
[----:B-----5:R-:W-:Y:S01]  /*2cea0*/  LOP3.LUT P1, RZ, R118, 0x2, RZ, 0xc0, !PT ;  /* 0x0000000276ff7812 */ /* 0x020fe2000782c0ff */
[----:B------:R-:W-:-:S12]  /*2ceb0*/  BSSY B3, `(.L_x_4765) ;  /* 0x0000091000037945 */ /* 0x000fd80003800000 */
[----:B------:R-:W-:Y:S05]  /*2cec0*/  @!P1 BRA `(.L_x_4766) ;  /* 0x00000008003c9947 */ /* 0x000fea0003800000 */
[----:B------:R-:W-:Y:S02]  /*2ced0*/  R2UR UR4, R40 ;  /* 0x00000000280472ca */ /* 0x000fe400000e0000 */
[----:B------:R-:W-:-:S13]  /*2cee0*/  R2UR UR5, R41 ;  /* 0x00000000290572ca */ /* 0x000fda00000e0000 */
[----:B0-----:R-:W2:Y:S01]  /*2cef0*/  LD.E.U8 R30, desc[UR4][R48.64+0x18] ;  /* 0x00001804301e7980 */ /* 0x001ea2000c101100 */
[--C-:B------:R-:W-:Y:S02]  /*2cf00*/  SHF.R.S32.HI R29, RZ, 0x1f, R99.reuse ;  /* 0x0000001fff1d7819 */ /* 0x100fe40000011463 */
[----:B------:R-:W-:-:S04]  /*2cf10*/  IADD3 R28, P2, P3, R46, R13, R99 ;  /* 0x0000000d2e1c7210 */ /* 0x000fc80007b5e063 */
[----:B------:R-:W-:Y:S01]  /*2cf20*/  IADD3.X R29, R47, R37, R29, P2, P3 ;  /* 0x000000252f1d7210 */ /* 0x000fe200017e641d */
[----:B------:R-:W-:Y:S01]  /*2cf30*/  BSSY B4, `(.L_x_4767) ;  /* 0x0000082000047945 */ /* 0x000fe20003800000 */
[----:B--2---:R-:W-:-:S04]  /*2cf40*/  LOP3.LUT P1, RZ, R30, 0x2, RZ, 0xc0, !PT ;  /* 0x000000021eff7812 */ /* 0x004fc8000782c0ff */
[----:B------:R-:W5:Y:S09]  /*2cf50*/  LD.E.128 R28, desc[UR4][R28.64] ;  /* 0x000000041c1c7980 */ /* 0x000f72000c101d00 */
[----:B------:R-:W-:Y:S05]  /*2cf60*/  @!P1 BRA `(.L_x_4768) ;  /* 0x0000000400f89947 */ /* 0x000fea0003800000 */
[----:B-----5:R-:W-:Y:S01]  /*2cf70*/  IMAD.MOV.U32 R114, RZ, RZ, R30 ;  /* 0x000000ffff727224 */ /* 0x020fe200078e001e */
[----:B------:R-:W-:Y:S01]  /*2cf80*/  SHF.R.U32.HI R118, RZ, 0x8, R110 ;  /* 0x00000008ff767819 */ /* 0x000fe2000001166e */
[----:B------:R-:W-:Y:S01]  /*2cf90*/  IMAD.MOV.U32 R115, RZ, RZ, R31 ;  /* 0x000000ffff737224 */ /* 0x000fe200078e001f */
[----:B------:R-:W-:Y:S02]  /*2cfa0*/  SHF.R.U32.HI R30, RZ, 0x8, R108 ;  /* 0x00000008ff1e7819 */ /* 0x000fe4000001166c */
[----:B------:R-:W-:Y:S02]  /*2cfb0*/  SHF.R.U32.HI R116, RZ, 0x8, R109 ;  /* 0x00000008ff747819 */ /* 0x000fe4000001166d */
[----:B------:R-:W-:Y:S02]  /*2cfc0*/  LOP3.LUT R123, R110, 0xff, RZ, 0xc0, !PT ;  /* 0x000000ff6e7b7812 */ /* 0x000fe400078ec0ff */
[----:B------:R-:W-:Y:S02]  /*2cfd0*/  LOP3.LUT R118, R118, 0xff, RZ, 0xc0, !PT ;  /* 0x000000ff76767812 */ /* 0x000fe400078ec0ff */
[----:B------:R-:W-:-:S02]  /*2cfe0*/  LOP3.LUT R31, R108, 0xff, RZ, 0xc0, !PT ;  /* 0x000000ff6c1f7812 */ /* 0x000fc400078ec0ff */
[----:B------:R-:W-:Y:S02]  /*2cff0*/  LOP3.LUT R30, R30, 0xff, RZ, 0xc0, !PT ;  /* 0x000000ff1e1e7812 */ /* 0x000fe400078ec0ff */
[----:B------:R-:W-:Y:S02]  /*2d000*/  LOP3.LUT R117, R109, 0xff, RZ, 0xc0, !PT ;  /* 0x000000ff6d757812 */ /* 0x000fe400078ec0ff */
[----:B------:R-:W-:Y:S02]  /*2d010*/  SHF.R.U32.HI R120, RZ, 0x8, R111 ;  /* 0x00000008ff787819 */ /* 0x000fe4000001166f */
        /* <DEDUP_REMOVED lines=18> */
[----:B------:R-:W-:Y:S02]  /*2d140*/  SHF.R.U32.HI R117, RZ, 0x18, R109 ;  /* 0x00000018ff757819 */ /* 0x000fe4000001166d */
[----:B------:R-:W-:Y:S02]  /*2d150*/  LOP3.LUT R123, R123, 0xff000000, R110, 0xf8, !PT ;  /* 0xff0000007b7b7812 */ /* 0x000fe400078ef86e */
[----:B------:R-:W-:-:S02]  /*2d160*/  LOP3.LUT R109, R31, 0xff000000, R108, 0xf8, !PT ;  /* 0xff0000001f6d7812 */ /* 0x000fc400078ef86c */
[----:B------:R-:W-:Y:S02]  /*2d170*/  PRMT R120, R120, 0x7054, R125 ;  /* 0x0000705478787816 */ /* 0x000fe4000000007d */
[----:B------:R-:W-:Y:S02]  /*2d180*/  SHF.R.U32.HI R31, RZ, 0x18, R111 ;  /* 0x00000018ff1f7819 */ /* 0x000fe4000001166f */
[----:B------:R-:W-:Y:S02]  /*2d190*/  F2FP.F16.E4M3.UNPACK_B R30, R29 ;  /* 0x0000001dff1e723e */ /* 0x000fe400020006ff */
[----:B------:R-:W-:Y:S02]  /*2d1a0*/  F2FP.F16.E4M3.UNPACK_B R108, R123.H1 ;  /* 0x0000007bff6c723e */ /* 0x000fe400030006ff */
[----:B------:R-:W-:Y:S02]  /*2d1b0*/  F2FP.F16.E4M3.UNPACK_B R110, R109.H1 ;  /* 0x0000006dff6e723e */ /* 0x000fe400030006ff */
[----:B------:R-:W-:Y:S01]  /*2d1c0*/  PRMT R120, R31, 0x654, R120 ;  /* 0x000006541f787816 */ /* 0x000fe20000000078 */
[--C-:B------:R-:W-:Y:S01]  /*2d1d0*/  HADD2.F32 R31, -RZ, R30.reuse.H0_H0 ;  /* 0x2000001eff1f7230 */ /* 0x100fe20000004100 */
[----:B------:R-:W-:Y:S01]  /*2d1e0*/  PRMT R116, R117, 0x654, R116 ;  /* 0x0000065475747816 */ /* 0x000fe20000000074 */
[----:B------:R-:W-:Y:S01]  /*2d1f0*/  HADD2.F32 R30, -RZ, R30.H1_H1 ;  /* 0x3000001eff1e7230 */ /* 0x000fe20000004100 */
[----:B------:R-:W-:Y:S01]  /*2d200*/  F2FP.F16.E4M3.UNPACK_B R29, R29.H1 ;  /* 0x0000001dff1d723e */ /* 0x000fe200030006ff */
[----:B------:R-:W-:Y:S01]  /*2d210*/  HADD2.F32 R117, -RZ, R108.H0_H0 ;  /* 0x2000006cff757230 */ /* 0x000fe20000004100 */
[----:B------:R-:W-:Y:S01]  /*2d220*/  F2FP.F16.E4M3.UNPACK_B R123, R123 ;  /* 0x0000007bff7b723e */ /* 0x000fe200020006ff */
        /* <DEDUP_REMOVED lines=24> */
[----:B------:R-:W-:Y:S01]  /*2d3b0*/  F2FP.SATFINITE.E4M3.F32.PACK_AB_MERGE_C R124, R125, R124, RZ ;  /* 0x0000007c7d7c723e */ /* 0x000fe200048070ff */
[----:B------:R-:W-:-:S02]  /*2d3c0*/  HADD2.F32 R118, -RZ, R31.H1_H1 ;  /* 0x3000001fff767230 */ /* 0x000fc40000004100 */
[CC--:B------:R-:W-:Y:S01]  /*2d3d0*/  FMUL.FTZ R126, R30.reuse, R111.reuse ;  /* 0x0000006f1e7e7220 */ /* 0x0c0fe20000410000 */
[--C-:B------:R-:W-:Y:S02]  /*2d3e0*/  HADD2.F32 R31, -RZ, R115.reuse.H1_H1 ;  /* 0x30000073ff1f7230 */ /* 0x100fe40000004100 */
        /* <DEDUP_REMOVED lines=8> */
[----:B------:R-:W-:Y:S01]  /*2d470*/  F2FP.F16.E4M3.UNPACK_B R114, R114.H1 ;  /* 0x00000072ff72723e */ /* 0x000fe200030006ff */
[----:B------:R-:W-:-:S02]  /*2d480*/  HADD2.F32 R110, -RZ, R120.H0_H0 ;  /* 0x20000078ff6e7230 */ /* 0x000fc40000004100 */
[C---:B------:R-:W-:Y:S01]  /*2d490*/  FFMA.FTZ R128, R115.reuse, R108, -R128 ;  /* 0x0000006c73807223 */ /* 0x040fe20000010880 */
[--C-:B------:R-:W-:Y:S02]  /*2d4a0*/  HADD2.F32 R30, -RZ, R29.reuse.H0_H0 ;  /* 0x2000001dff1e7230 */ /* 0x100fe40000004100 */
[----:B------:R-:W-:Y:S01]  /*2d4b0*/  FFMA.FTZ R133, R115, R118, R31 ;  /* 0x0000007673857223 */ /* 0x000fe2000001001f */
[----:B------:R-:W-:Y:S02]  /*2d4c0*/  HADD2.F32 R29, -RZ, R29.H1_H1 ;  /* 0x3000001dff1d7230 */ /* 0x000fe40000004100 */
[----:B------:R-:W-:Y:S02]  /*2d4d0*/  HADD2.F32 R108, -RZ, R116.H0_H0 ;  /* 0x20000074ff6c7230 */ /* 0x000fe40000004100 */
[----:B------:R-:W-:Y:S02]  /*2d4e0*/  HADD2.F32 R120, -RZ, R120.H1_H1 ;  /* 0x30000078ff787230 */ /* 0x000fe40000004100 */
[----:B------:R-:W-:Y:S01]  /*2d4f0*/  FMUL.FTZ R111, R29, R110 ;  /* 0x0000006e1d6f7220 */ /* 0x000fe20000410000 */
[----:B------:R-:W-:-:S02]  /*2d500*/  HADD2.F32 R31, -RZ, R114.H1_H1 ;  /* 0x30000072ff1f7230 */ /* 0x000fc40000004100 */
        /* <DEDUP_REMOVED lines=14> */
[----:B------:R-:W-:Y:S01]  /*2d5f0*/  F2FP.SATFINITE.E4M3.F32.PACK_AB_MERGE_C R128, R133, R128, RZ ;  /* 0x000000808580723e */ /* 0x000fe200048070ff */
        /* <DEDUP_REMOVED lines=17> */
[----:B------:R-:W-:Y:S02]  /*2d710*/  F2FP.SATFINITE.E4M3.F32.PACK_AB_MERGE_C R117, R131, R126, R128 ;  /* 0x0000007e8375723e */ /* 0x000fe40004807080 */
[----:B------:R-:W-:Y:S01]  /*2d720*/  F2FP.SATFINITE.E4M3.F32.PACK_AB_MERGE_C R28, R114, R31, R30 ;  /* 0x0000001f721c723e */ /* 0x000fe2000480701e */
[----:B------:R-:W-:Y:S02]  /*2d730*/  IMAD.MOV.U32 R30, RZ, RZ, R116 ;  /* 0x000000ffff1e7224 */ /* 0x000fe400078e0074 */
[----:B------:R-:W-:-:S07]  /*2d740*/  IMAD.MOV.U32 R31, RZ, RZ, R117 ;  /* 0x000000ffff1f7224 */ /* 0x000fce00078e0075 */
.L_x_4768:
[----:B------:R-:W-:Y:S05]  /*2d750*/  BSYNC B4 ;  /* 0x0000000000047941 */ /* 0x000fea0003800000 */
.L_x_4767:
[C---:B------:R-:W-:Y:S02]  /*2d760*/  R2UR UR4, R40.reuse ;  /* 0x00000000280472ca */ /* 0x040fe400000e0000 */
[C---:B------:R-:W-:Y:S02]  /*2d770*/  R2UR UR5, R41.reuse ;  /* 0x00000000290572ca */ /* 0x040fe400000e0000 */
[----:B------:R-:W-:Y:S02]  /*2d780*/  R2UR UR6, R40 ;  /* 0x00000000280672ca */ /* 0x000fe400000e0000 */
[----:B------:R-:W-:-:S09]  /*2d790*/  R2UR UR7, R41 ;  /* 0x00000000290772ca */ /* 0x000fd200000e0000 */
[----:B-----5:R1:W-:Y:S04]  /*2d7a0*/  ST.E.128 desc[UR4][R112.64+0x20], R28 ;  /* 0x0000201c70007985 */ /* 0x0203e8000c101d04 */
[----:B------:R1:W5:Y:S02]  /*2d7b0*/  LD.E.U8 R118, desc[UR6][R44.64] ;  /* 0x000000062c767980 */ /* 0x000364000c101100 */
.L_x_4766:
[----:B------:R-:W-:Y:S05]  /*2d7c0*/  BSYNC B3 ;  /* 0x0000000000037941 */ /* 0x000fea0003800000 */
.L_x_4765:
[----:B-----5:R-:W-:Y:S01]  /*2d7d0*/  LOP3.LUT P1, RZ, R118, 0x4, RZ, 0xc0, !PT ;  /* 0x0000000476ff7812 */ /* 0x020fe2000782c0ff */
[----:B------:R-:W-:-:S12]  /*2d7e0*/  BSSY B3, `(.L_x_4769) ;  /* 0x000008c000037945 */ /* 0x000fd80003800000 */
[----:B------:R-:W-:Y:S05]  /*2d7f0*/  @!P1 BRA `(.L_x_4770) ;  /* 0x0000000800289947 */ /* 0x000fea0003800000 */
[----:B------:R-:W-:Y:S02]  /*2d800*/  R2UR UR4, R40 ;  /* 0x00000000280472ca */ /* 0x000fe400000e0000 */
[----:B------:R-:W-:-:S13]  /*2d810*/  R2UR UR5, R41 ;  /* 0x00000000290572ca */ /* 0x000fda00000e0000 */
[----:B01----:R-:W2:Y:S01]  /*2d820*/  LD.E.U8 R28, desc[UR4][R48.64+0x18] ;  /* 0x00001804301c7980 */ /* 0x003ea2000c101100 */
[----:B------:R-:W-:Y:S01]  /*2d830*/  BSSY B4, `(.L_x_4771) ;  /* 0x0000080000047945 */ /* 0x000fe20003800000 */
[----:B--2---:R-:W-:Y:S02]  /*2d840*/  LOP3.LUT P1, RZ, R28, 0x4, RZ, 0xc0, !PT ;  /* 0x000000041cff7812 */ /* 0x004fe4000782c0ff */
[----:B------:R0:W5:Y:S11]  /*2d850*/  LD.E.128 R28, desc[UR4][R74.64+0x2800] ;  /* 0x002800044a1c7980 */ /* 0x000176000c101d00 */
[----:B0-----:R-:W-:Y:S05]  /*2d860*/  @!P1 BRA `(.L_x_4772) ;  /* 0x0000000400f09947 */ /* 0x001fea0003800000 */
        /* <DEDUP_REMOVED lines=82> */
[----:B------:R-:W-:Y:S01]  /*2dd90*/  HADD2.F32 R29, -RZ, R29.H1_H1 ;  /* 0x3000001dff1d7230 */ /* 0x000fe20000004100 */
[----:B------:R-:W-:Y:S01]  /*2dda0*/  F2FP.SATFINITE.E4M3.F32.PACK_AB_MERGE_C R117, R117, R120, RZ ;  /* 0x000000787575723e */ /* 0x000fe200048070ff */
        /* <DEDUP_REMOVED lines=40> */
.L_x_4772:
[----:B------:R-:W-:Y:S05]  /*2e030*/  BSYNC B4 ;  /* 0x0000000000047941 */ /* 0x000fea0003800000 */
.L_x_4771:
[C---:B------:R-:W-:Y:S02]  /*2e040*/  R2UR UR4, R40.reuse ;  /* 0x00000000280472ca */ /* 0x040fe400000e0000 */
[C---:B------:R-:W-:Y:S02]  /*2e050*/  R2UR UR5, R41.reuse ;  /* 0x00000000290572ca */ /* 0x040fe400000e0000 */
[----:B------:R-:W-:Y:S02]  /*2e060*/  R2UR UR6, R40 ;  /* 0x00000000280672ca */ /* 0x000fe400000e0000 */
[----:B------:R-:W-:-:S09]  /*2e070*/  R2UR UR7, R41 ;  /* 0x00000000290772ca */ /* 0x000fd200000e0000 */
[----:B-----5:R2:W-:Y:S04]  /*2e080*/  ST.E.128 desc[UR4][R112.64+0x40], R28 ;  /* 0x0000401c70007985 */ /* 0x0205e8000c101d04 */
[----:B------:R2:W5:Y:S02]  /*2e090*/  LD.E.U8 R118, desc[UR6][R44.64] ;  /* 0x000000062c767980 */ /* 0x000564000c101100 */
.L_x_4770:
[----:B------:R-:W-:Y:S05]  /*2e0a0*/  BSYNC B3 ;  /* 0x0000000000037941 */ /* 0x000fea0003800000 */
.L_x_4769:
[----:B-----5:R-:W-:Y:S01]  /*2e0b0*/  LOP3.LUT P1, RZ, R118, 0x8, RZ, 0xc0, !PT ;  /* 0x0000000876ff7812 */ /* 0x020fe2000782c0ff */
[----:B------:R-:W-:-:S12]  /*2e0c0*/  BSSY B3, `(.L_x_4773) ;  /* 0x0000091000037945 */ /* 0x000fd80003800000 */
[----:B------:R-:W-:Y:S05]  /*2e0d0*/  @!P1 BRA `(.L_x_4774) ;  /* 0x00000008003c9947 */ /* 0x000fea0003800000 */
[----:B------:R-:W-:Y:S02]  /*2e0e0*/  R2UR UR4, R40 ;  /* 0x00000000280472ca */ /* 0x000fe400000e0000 */
[----:B------:R-:W-:-:S13]  /*2e0f0*/  R2UR UR5, R41 ;  /* 0x00000000290572ca */ /* 0x000fda00000e0000 */
[----:B012---:R-:W2:Y:S01]  /*2e100*/  LD.E.U8 R30, desc[UR4][R48.64+0x18] ;  /* 0x00001804301e7980 */ /* 0x007ea2000c101100 */
[----:B------:R-:W-:-:S05]  /*2e110*/  VIADD R28, R99, 0x2800 ;  /* 0x00002800631c7836 */ /* 0x000fca0000000000 */
        /* <DEDUP_REMOVED lines=15> */
[----:B------:R-:W-:Y:S02]  /*2e210*/  SHF.R.U32.HI R110, RZ, 0x8, R85 ;  /* 0x00000008ff6e7819 */ /* 0x000fe40000011655 */
[----:B------:R-:W-:Y:S02]  /*2e220*/  PRMT R109, R108, 0x7604, R109 ;  /* 0x000076046c6d7816 */ /* 0x000fe4000000006d */
[----:B------:R-:W-:Y:S02]  /*2e230*/  SHF.R.U32.HI R94, RZ, 0x8, R87 ;  /* 0x00000008ff5e7819 */ /* 0x000fe40000011657 */
        /* <DEDUP_REMOVED lines=10> */
[----:B------:R-:W-:Y:S02]  /*2e2e0*/  SHF.R.U32.HI R110, RZ, 0x10, R85 ;  /* 0x00000010ff6e7819 */ /* 0x000fe40000011655 */
[----:B------:R-:W-:Y:S02]  /*2e2f0*/  PRMT R95, R94, 0x7604, R95 ;  /* 0x000076045e5f7816 */ /* 0x000fe4000000005f */
[----:B------:R-:W-:Y:S02]  /*2e300*/  PRMT R109, R108, 0x7054, R109 ;  /* 0x000070546c6d7816 */ /* 0x000fe4000000006d */
[----:B------:R-:W-:Y:S02]  /*2e310*/  SHF.R.U32.HI R94, RZ, 0x10, R87 ;  /* 0x00000010ff5e7819 */ /* 0x000fe40000011657 */
[----:B------:R-:W-:-:S02]  /*2e320*/  PRMT R31, R30, 0x7054, R31 ;  /* 0x000070541e1f7816 */ /* 0x000fc4000000001f */
[----:B------:R-:W-:Y:S02]  /*2e330*/  LOP3.LUT R110, R110, 0xff, RZ, 0xc0, !PT ;  /* 0x000000ff6e6e7812 */ /* 0x000fe400078ec0ff */
[----:B------:R-:W-:Y:S02]  /*2e340*/  LOP3.LUT R109, R109, 0xff000000, R84, 0xf8, !PT ;  /* 0xff0000006d6d7812 */ /* 0x000fe400078ef854 */
[----:B------:R-:W-:Y:S02]  /*2e350*/  LOP3.LUT R94, R94, 0xff, RZ, 0xc0, !PT ;  /* 0x000000ff5e5e7812 */ /* 0x000fe400078ec0ff */
[----:B------:R-:W-:Y:S02]  /*2e360*/  LOP3.LUT R86, R31, 0xff000000, R86, 0xf8, !PT ;  /* 0xff0000001f567812 */ /* 0x000fe400078ef856 */
[----:B------:R-:W-:Y:S02]  /*2e370*/  PRMT R110, R110, 0x7054, R111 ;  /* 0x000070546e6e7816 */ /* 0x000fe4000000006f */
[----:B------:R-:W-:-:S02]  /*2e380*/  SHF.R.U32.HI R31, RZ, 0x18, R85 ;  /* 0x00000018ff1f7819 */ /* 0x000fc40000011655 */
[----:B------:R-:W-:Y:S02]  /*2e390*/  F2FP.F16.E4M3.UNPACK_B R30, R29 ;  /* 0x0000001dff1e723e */ /* 0x000fe400020006ff */
[----:B------:R-:W-:Y:S02]  /*2e3a0*/  F2FP.F16.E4M3.UNPACK_B R84, R109.H1 ;  /* 0x0000006dff54723e */ /* 0x000fe400030006ff */
[----:B------:R-:W-:Y:S02]  /*2e3b0*/  PRMT R94, R94, 0x7054, R95 ;  /* 0x000070545e5e7816 */ /* 0x000fe4000000005f */
[----:B------:R-:W-:Y:S01]  /*2e3c0*/  SHF.R.U32.HI R87, RZ, 0x18, R87 ;  /* 0x00000018ff577819 */ /* 0x000fe20000011657 */
[--C-:B------:R-:W-:Y:S01]  /*2e3d0*/  HADD2.F32 R95, -RZ, R84.reuse.H0_H0 ;  /* 0x20000054ff5f7230 */ /* 0x100fe20000004100 */
[----:B------:R-:W-:Y:S01]  /*2e3e0*/  F2FP.F16.E4M3.UNPACK_B R85, R86.H1 ;  /* 0x00000056ff55723e */ /* 0x000fe200030006ff */
[----:B------:R-:W-:Y:S01]  /*2e3f0*/  HADD2.F32 R108, -RZ, R84.H1_H1 ;  /* 0x30000054ff6c7230 */ /* 0x000fe20000004100 */
[----:B------:R-:W-:Y:S01]  /*2e400*/  PRMT R110, R31, 0x654, R110 ;  /* 0x000006541f6e7816 */ /* 0x000fe2000000006e */
[--C-:B------:R-:W-:Y:S01]  /*2e410*/  HADD2.F32 R31, -RZ, R30.reuse.H0_H0 ;  /* 0x2000001eff1f7230 */ /* 0x100fe20000004100 */
[----:B------:R-:W-:Y:S01]  /*2e420*/  PRMT R94, R87, 0x654, R94 ;  /* 0x00000654575e7816 */ /* 0x000fe2000000005e */
[----:B------:R-:W-:Y:S01]  /*2e430*/  HADD2.F32 R30, -RZ, R30.H1_H1 ;  /* 0x3000001eff1e7230 */ /* 0x000fe20000004100 */
[----:B------:R-:W-:Y:S01]  /*2e440*/  F2FP.F16.E4M3.UNPACK_B R29, R29.H1 ;  /* 0x0000001dff1d723e */ /* 0x000fe200030006ff */
[--C-:B------:R-:W-:Y:S01]  /*2e450*/  HADD2.F32 R87, -RZ, R85.reuse.H0_H0 ;  /* 0x20000055ff577230 */ /* 0x100fe20000004100 */
[----:B------:R-:W-:Y:S01]  /*2e460*/  F2FP.F16.E4M3.UNPACK_B R109, R109 ;  /* 0x0000006dff6d723e */ /* 0x000fe200020006ff */
[----:B------:R-:W-:-:S02]  /*2e470*/  HADD2.F32 R85, -RZ, R85.H1_H1 ;  /* 0x30000055ff557230 */ /* 0x000fc40000004100 */
[C---:B------:R-:W-:Y:S01]  /*2e480*/  FMUL.FTZ R114, R30.reuse, R95 ;  /* 0x0000005f1e727220 */ /* 0x040fe20000410000 */
[--C-:B------:R-:W-:Y:S02]  /*2e490*/  HADD2.F32 R84, -RZ, R29.reuse.H1_H1 ;  /* 0x3000001dff547230 */ /* 0x100fe40000004100 */
[-C--:B------:R-:W-:Y:S01]  /*2e4a0*/  FMUL.FTZ R30, R30, R87.reuse ;  /* 0x000000571e1e7220 */ /* 0x080fe20000410000 */
[----:B------:R-:W-:Y:S02]  /*2e4b0*/  HADD2.F32 R29, -RZ, R29.H0_H0 ;  /* 0x2000001dff1d7230 */ /* 0x000fe40000004100 */
[C---:B------:R-:W-:Y:S01]  /*2e4c0*/  FFMA.FTZ R114, R31.reuse, R87, -R114 ;  /* 0x000000571f727223 */ /* 0x040fe20000010872 */
[----:B------:R-:W-:Y:S01]  /*2e4d0*/  F2FP.F16.E4M3.UNPACK_B R86, R86 ;  /* 0x00000056ff56723e */ /* 0x000fe200020006ff */
        /* <DEDUP_REMOVED lines=43> */
[-C--:B------:R-:W-:Y:S01]  /*2e790*/  FMUL.FTZ R31, R31, R94.reuse ;  /* 0x0000005e1f1f7220 */ /* 0x080fe20000410000 */
[----:B------:R-:W-:Y:S02]  /*2e7a0*/  HADD2.F32 R85, -RZ, R109.H1_H1 ;  /* 0x3000006dff557230 */ /* 0x000fe40000004100 */
[C---:B------:R-:W-:Y:S01]  /*2e7b0*/  FFMA.FTZ R115, R92.reuse, R94, -R29 ;  /* 0x0000005e5c737223 */ /* 0x040fe2000001081d */
[----:B------:R-:W-:Y:S01]  /*2e7c0*/  F2FP.F16.E4M3.UNPACK_B R29, R28.H1 ;  /* 0x0000001cff1d723e */ /* 0x000fe200030006ff */
[----:B------:R-:W-:Y:S01]  /*2e7d0*/  FFMA.FTZ R110, R92, R110, R31 ;  /* 0x0000006e5c6e7223 */ /* 0x000fe2000001001f */
[----:B------:R-:W-:Y:S01]  /*2e7e0*/  F2FP.F16.E4M3.UNPACK_B R28, R28 ;  /* 0x0000001cff1c723e */ /* 0x000fe200020006ff */
[----:B------:R-:W-:Y:S01]  /*2e7f0*/  HADD2.F32 R84, -RZ, R86.H1_H1 ;  /* 0x30000056ff547230 */ /* 0x000fe20000004100 */
[----:B------:R-:W-:Y:S01]  /*2e800*/  F2FP.SATFINITE.E4M3.F32.PACK_AB_MERGE_C R120, R123, R120, RZ ;  /* 0x000000787b78723e */ /* 0x000fe200048070ff */
[--C-:B------:R-:W-:Y:S01]  /*2e810*/  HADD2.F32 R31, -RZ, R29.reuse.H1_H1 ;  /* 0x3000001dff1f7230 */ /* 0x100fe20000004100 */
[----:B------:R-:W-:Y:S01]  /*2e820*/  F2FP.SATFINITE.E4M3.F32.PACK_AB_MERGE_C R110, R110, R115, RZ ;  /* 0x000000736e6e723e */ /* 0x000fe200048070ff */
[----:B------:R-:W-:Y:S01]  /*2e830*/  HADD2.F32 R30, -RZ, R29.H0_H0 ;  /* 0x2000001dff1e7230 */ /* 0x000fe20000004100 */
[----:B------:R-:W-:Y:S01]  /*2e840*/  F2FP.SATFINITE.E4M3.F32.PACK_AB_MERGE_C R117, R117, R118, R120 ;  /* 0x000000767575723e */ /* 0x000fe20004807078 */
        /* <DEDUP_REMOVED lines=10> */
[----:B------:R-:W-:Y:S01]  /*2e8f0*/  F2FP.SATFINITE.E4M3.F32.PACK_AB_MERGE_C R29, R95, R114, R111 ;  /* 0x000000725f1d723e */ /* 0x000fe2000480706f */
[----:B------:R-:W-:Y:S01]  /*2e900*/  FFMA.FTZ R31, R28, R86, -R31 ;  /* 0x000000561c1f7223 */ /* 0x000fe2000001081f */
[----:B------:R-:W-:Y:S01]  /*2e910*/  F2FP.SATFINITE.E4M3.F32.PACK_AB_MERGE_C R30, R108, R93, R110 ;  /* 0x0000005d6c1e723e */ /* 0x000fe2000480706e */
[----:B------:R-:W-:Y:S01]  /*2e920*/  FFMA.FTZ R92, R28, R109, R92 ;  /* 0x0000006d1c5c7223 */ /* 0x000fe2000001005c */
[----:B------:R-:W-:-:S04]  /*2e930*/  F2FP.SATFINITE.E4M3.F32.PACK_AB_MERGE_C R87, R94, R87, RZ ;  /* 0x000000575e57723e */ /* 0x000fc800048070ff */
[----:B------:R-:W-:Y:S01]  /*2e940*/  F2FP.SATFINITE.E4M3.F32.PACK_AB_MERGE_C R28, R92, R31, R87 ;  /* 0x0000001f5c1c723e */ /* 0x000fe20004807057 */
[----:B------:R-:W-:-:S07]  /*2e950*/  IMAD.MOV.U32 R31, RZ, RZ, R117 ;  /* 0x000000ffff1f7224 */ /* 0x000fce00078e0075 */
.L_x_4776:
[----:B------:R-:W-:Y:S05]  /*2e960*/  BSYNC B4 ;  /* 0x0000000000047941 */ /* 0x000fea0003800000 */
.L_x_4775:
[C---:B------:R-:W-:Y:S02]  /*2e970*/  R2UR UR4, R40.reuse ;  /* 0x00000000280472ca */ /* 0x040fe400000e0000 */
[C---:B------:R-:W-:Y:S02]  /*2e980*/  R2UR UR5, R41.reuse ;  /* 0x00000000290572ca */ /* 0x040fe400000e0000 */
[----:B------:R-:W-:Y:S02]  /*2e990*/  R2UR UR6, R40 ;  /* 0x00000000280672ca */ /* 0x000fe400000e0000 */
[----:B------:R-:W-:-:S09]  /*2e9a0*/  R2UR UR7, R41 ;  /* 0x00000000290772ca */ /* 0x000fd200000e0000 */
[----:B-----5:R3:W-:Y:S04]  /*2e9b0*/  ST.E.128 desc[UR4][R112.64+0x60], R28 ;  /* 0x0000601c70007985 */ /* 0x0207e8000c101d04 */
[----:B------:R3:W5:Y:S02]  /*2e9c0*/  LD.E.U8 R118, desc[UR6][R44.64] ;  /* 0x000000062c767980 */ /* 0x000764000c101100 */
.L_x_4774:
[----:B------:R-:W-:Y:S05]  /*2e9d0*/  BSYNC B3 ;  /* 0x0000000000037941 */ /* 0x000fea0003800000 */
.L_x_4773:
[----:B-----5:R-:W-:Y:S01]  /*2e9e0*/  LOP3.LUT P1, RZ, R118, 0x10, RZ, 0xc0, !PT ;  /* 0x0000001076ff7812 */ /* 0x020fe2000782c0ff */
[----:B------:R-:W-:-:S12]  /*2e9f0*/  BSSY B3, `(.L_x_4777) ;  /* 0x000008c000037945 */ /* 0x000fd80003800000 */
[----:B------:R-:W-:Y:S05]  /*2ea00*/  @!P1 BRA `(.L_x_4778) ;  /* 0x0000000800289947 */ /* 0x000fea0003800000 */
[----:B------:R-:W-:Y:S02]  /*2ea10*/  R2UR UR4, R40 ;  /* 0x00000000280472ca */ /* 0x000fe400000e0000 */
[----:B------:R-:W-:-:S13]  /*2ea20*/  R2UR UR5, R41 ;  /* 0x00000000290572ca */ /* 0x000fda00000e0000 */
[----:B0123--:R-:W2:Y:S01]  /*2ea30*/  LD.E.U8 R28, desc[UR4][R48.64+0x18] ;  /* 0x00001804301c7980 */ /* 0x00fea2000c101100 */
        /* <DEDUP_REMOVED lines=128> */
.L_x_4780:
[----:B------:R-:W-:Y:S05]  /*2f240*/  BSYNC B4 ;  /* 0x0000000000047941 */ /* 0x000fea0003800000 */
.L_x_4779:
[C---:B------:R-:W-:Y:S02]  /*2f250*/  R2UR UR4, R40.reuse ;  /* 0x00000000280472ca */ /* 0x040fe400000e0000 */
[C---:B------:R-:W-:Y:S02]  /*2f260*/  R2UR UR5, R41.reuse ;  /* 0x00000000290572ca */ /* 0x040fe400000e0000 */
[----:B------:R-:W-:Y:S02]  /*2f270*/  R2UR UR6, R40 ;  /* 0x00000000280672ca */ /* 0x000fe400000e0000 */
[----:B------:R-:W-:-:S09]  /*2f280*/  R2UR UR7, R41 ;  /* 0x00000000290772ca */ /* 0x000fd200000e0000 */
[----:B-----5:R4:W-:Y:S04]  /*2f290*/  ST.E.128 desc[UR4][R112.64+0x80], R28 ;  /* 0x0000801c70007985 */ /* 0x0209e8000c101d04 */
[----:B------:R4:W5:Y:S02]  /*2f2a0*/  LD.E.U8 R118, desc[UR6][R44.64] ;  /* 0x000000062c767980 */ /* 0x000964000c101100 */
.L_x_4778:
[----:B------:R-:W-:Y:S05]  /*2f2b0*/  BSYNC B3 ;  /* 0x0000000000037941 */ /* 0x000fea0003800000 */
.L_x_4777:
[----:B-----5:R-:W-:-:S13]  /*2f2c0*/  LOP3.LUT P1, RZ, R118, 0x20, RZ, 0xc0, !PT ;  /* 0x0000002076ff7812 */ /* 0x020fda000782c0ff */
[----:B------:R-:W-:Y:S05]  /*2f2d0*/  @!P1 BRA `(.L_x_4760) ;  /* 0x0000000800349947 */ /* 0x000fea0003800000 */
[----:B------:R-:W-:Y:S02]  /*2f2e0*/  R2UR UR4, R40 ;  /* 0x00000000280472ca */ /* 0x000fe400000e0000 */
[----:B------:R-:W-:-:S13]  /*2f2f0*/  R2UR UR5, R41 ;  /* 0x00000000290572ca */ /* 0x000fda00000e0000 */
[----:B------:R-:W2:Y:S02]  /*2f300*/  LD.E.U8 R80, desc[UR4][R48.64+0x18] ;  /* 0x0000180430507980 */ /* 0x000ea4000c101100 */
[----:B01234-:R-:W-:-:S05]  /*2f310*/  VIADD R28, R99, 0x5000 ;  /* 0x00005000631c7836 */ /* 0x01ffca0000000000 */
[--C-:B------:R-:W-:Y:S02]  /*2f320*/  SHF.R.S32.HI R29, RZ, 0x1f, R28.reuse ;  /* 0x0000001fff1d7819 */ /* 0x100fe4000001141c */
[----:B------:R-:W-:-:S04]  /*2f330*/  IADD3 R28, P1, P2, R46, R13, R28 ;  /* 0x0000000d2e1c7210 */ /* 0x000fc80007a3e01c */
[----:B------:R-:W-:Y:S01]  /*2f340*/  IADD3.X R29, R47, R37, R29, P1, P2 ;  /* 0x000000252f1d7210 */ /* 0x000fe20000fe441d */
[----:B------:R-:W-:Y:S05]  /*2f350*/  BSSY B3, `(.L_x_4781) ;  /* 0x0000082000037945 */ /* 0x000fea0003800000 */
[----:B------:R-:W5:Y:S01]  /*2f360*/  LD.E.128 R28, desc[UR4][R28.64] ;  /* 0x000000041c1c7980 */ /* 0x000f62000c101d00 */
[----:B------:R-:W-:-:S13]  /*2f370*/  LOP3.LUT P1, RZ, R80, 0x20, RZ, 0xc0, !PT ;  /* 0x0000002050ff7812 */ /* 0x000fda000782c0ff */
        /* <DEDUP_REMOVED lines=127> */
.L_x_4782:
[----:B------:R-:W-:Y:S05]  /*2fb70*/  BSYNC B3 ;  /* 0x0000000000037941 */ /* 0x000fea0003800000 */
.L_x_4781:
[----:B------:R-:W-:Y:S02]  /*2fb80*/  R2UR UR4, R40 ;  /* 0x00000000280472ca */ /* 0x000fe400000e0000 */
[----:B------:R-:W-:-:S13]  /*2fb90*/  R2UR UR5, R41 ;  /* 0x00000000290572ca */ /* 0x000fda00000e0000 */
[----:B-----5:R0:W-:Y:S02]  /*2fba0*/  ST.E.128 desc[UR4][R112.64+0xa0], R28 ;  /* 0x0000a01c70007985 */ /* 0x0201e4000c101d04 */
.L_x_4760:
[----:B------:R-:W-:Y:S05]  /*2fbb0*/  BSYNC B2 ;  /* 0x0000000000027941 */ /* 0x000fea0003800000 */
.L_x_4759:
[----:B------:R-:W-:Y:S02]  /*2fbc0*/  R2UR UR4, R40 ;  /* 0x00000000280472ca */ /* 0x000fe400000e0000 */
[----:B------:R-:W-:-:S13]  /*2fbd0*/  R2UR UR5, R41 ;  /* 0x00000000290572ca */ /* 0x000fda00000e0000 */
[----:B01234-:R-:W2:Y:S01]  /*2fbe0*/  LD.E R29, desc[UR4][R48.64+0xc] ;  /* 0x00000c04301d7980 */ /* 0x01fea2000c101900 */
[----:B------:R-:W-:Y:S02]  /*2fbf0*/  VIADD R28, R105, 0x80 ;  /* 0x00000080691c7836 */ /* 0x000fe40000000000 */
[----:B--2---:R-:W-:-:S05]  /*2fc00*/  IMAD R29, R98, -0xa0, R29 ;  /* 0xffffff60621d7824 */ /* 0x004fca00078e021d */
[----:B------:R-:W-:-:S04]  /*2fc10*/  VIMNMX R29, R29, 0xa0, PT ;  /* 0x000000a01d1d7848 */ /* 0x000fc80003fe0100 */
[----:B------:R-:W-:-:S13]  /*2fc20*/  ISETP.GE.AND P1, PT, R28, R29, PT ;  /* 0x0000001d1c00720c */ /* 0x000fda0003f26270 */
[----:B------:R-:W-:Y:S05]  /*2fc30*/  @P1 BRA `(.L_x_4783) ;  /* 0x000000c800541947 */ /* 0x000fea0003800000 */
[----:B------:R-:W-:Y:S02]  /*2fc40*/  R2UR UR4, R40 ;  /* 0x00000000280472ca */ /* 0x000fe400000e0000 */
[----:B------:R-:W-:-:S13]  /*2fc50*/  R2UR UR5, R41 ;  /* 0x00000000290572ca */ /* 0x000fda00000e0000 */
[----:B-----5:R-:W2:Y:S01]  /*2fc60*/  LD.E.U8 R68, desc[UR4][R44.64] ;  /* 0x000000042c447980 */ /* 0x020ea2000c101100 */
[----:B------:R-:W-:Y:S01]  /*2fc70*/  IADD3 R105, P1, R105, 0x80, RZ ;  /* 0x0000008069697810 */ /* 0x000fe20007f3e0ff */
[----:B------:R-:W-:Y:S01]  /*2fc80*/  BSSY B2, `(.L_x_4784) ;  /* 0x0000098000027945 */ /* 0x000fe20003800000 */
[----:B------:R-:W-:-:S03]  /*2fc90*/  IADD3 R28, P2, R107, R90, RZ ;  /* 0x0000005a6b1c7210 */ /* 0x000fc60007f5e0ff */
[----:B------:R-:W-:Y:S02]  /*2fca0*/  IMAD.X R119, RZ, RZ, R119, P1 ;  /* 0x000000ffff777224 */ /* 0x000fe400008e0677 */
[----:B------:R-:W-:Y:S02]  /*2fcb0*/  IMAD.X R29, R121, 0x1, R89, P2 ;  /* 0x00000001791d7824 */ /* 0x000fe400010e0659 */
[----:B------:R-:W-:Y:S02]  /*2fcc0*/  IMAD R119, R119, R102, RZ ;  /* 0x0000006677777224 */ /* 0x000fe400078e02ff */
[----:B------:R-:W-:-:S04]  /*2fcd0*/  IMAD.WIDE.U32 R28, R102, R105, R28 ;  /* 0x00000069661c7225 */ /* 0x000fc800078e001c */
[----:B------:R-:W-:Y:S01]  /*2fce0*/  IMAD R119, R103, R105, R119 ;  /* 0x0000006967777224 */ /* 0x000fe200078e0277 */
        /* <DEDUP_REMOVED lines=45> */
[----:B------:R-:W-:Y:S02]  /*2ffc0*/  SHF.R.U32.HI R31, RZ, 0x18, R73 ;  /* 0x00000018ff1f7819 */ /* 0x000fe40000011649 */
[----:B------:R-:W-:Y:S02]  /*2ffd0*/  PRMT R84, R84, 0x7054, R85 ;  /* 0x0000705454547816 */ /* 0x000fe40000000055 */
[----:B------:R-:W-:Y:S02]  /*2ffe0*/  PRMT R73, R71, 0x654, R68 ;  /* 0x0000065447497816 */ /* 0x000fe40000000044 */
[----:B------:R-:W-:Y:S02]  /*2fff0*/  F2FP.F16.E4M3.UNPACK_B R30, R29 ;  /* 0x0000001dff1e723e */ /* 0x000fe400020006ff */
[----:B------:R-:W-:Y:S02]  /*30000*/  F2FP.F16.E4M3.UNPACK_B R68, R83.H1 ;  /* 0x00000053ff44723e */ /* 0x000fe400030006ff */
[----:B------:R-:W-:-:S02]  /*30010*/  F2FP.F16.E4M3.UNPACK_B R71, R70.H1 ;  /* 0x00000046ff47723e */ /* 0x000fc400030006ff */
[----:B------:R-:W-:Y:S01]  /*30020*/  PRMT R84, R31, 0x654, R84 ;  /* 0x000006541f547816 */ /* 0x000fe20000000054 */
[--C-:B------:R-:W-:Y:S01]  /*30030*/  HADD2.F32 R31, -RZ, R30.reuse.H0_H0 ;  /* 0x2000001eff1f7230 */ /* 0x100fe20000004100 */
[----:B------:R-:W-:Y:S01]  /*30040*/  F2FP.F16.E4M3.UNPACK_B R29, R29.H1 ;  /* 0x0000001dff1d723e */ /* 0x000fe200030006ff */
[----:B------:R-:W-:Y:S01]  /*30050*/  HADD2.F32 R30, -RZ, R30.H1_H1 ;  /* 0x3000001eff1e7230 */ /* 0x000fe20000004100 */
[----:B------:R-:W-:Y:S01]  /*30060*/  F2FP.F16.E4M3.UNPACK_B R83, R83 ;  /* 0x00000053ff53723e */ /* 0x000fe200020006ff */
[--C-:B------:R-:W-:Y:S01]  /*30070*/  HADD2.F32 R81, -RZ, R68.reuse.H0_H0 ;  /* 0x20000044ff517230 */ /* 0x100fe20000004100 */
[----:B------:R-:W-:Y:S01]  /*30080*/  F2FP.F16.E4M3.UNPACK_B R70, R70 ;  /* 0x00000046ff46723e */ /* 0x000fe200020006ff */
        /* <DEDUP_REMOVED lines=8> */
[----:B------:R-:W-:Y:S01]  /*30110*/  FFMA.FTZ R85, R31, R81, R30 ;  /* 0x000000511f557223 */ /* 0x000fe2000001001e */
[C---:B------:R-:W-:Y:S01]  /*30120*/  FMUL.FTZ R88, R68.reuse, R82 ;  /* 0x0000005244587220 */ /* 0x040fe20000410000 */
[-C--:B------:R-:W-:Y:S01]  /*30130*/  FMUL.FTZ R87, R68, R71.reuse ;  /* 0x0000004744577220 */ /* 0x080fe20000410000 */
[----:B------:R-:W-:Y:S02]  /*30140*/  F2FP.F16.E4M3.UNPACK_B R30, R80 ;  /* 0x00000050ff1e723e */ /* 0x000fe400020006ff */
[----:B------:R-:W-:Y:S01]  /*30150*/  F2FP.F16.E4M3.UNPACK_B R31, R84.H1 ;  /* 0x00000054ff1f723e */ /* 0x000fe200030006ff */
[C---:B------:R-:W-:Y:S01]  /*30160*/  FFMA.FTZ R88, R29.reuse, R71, -R88 ;  /* 0x000000471d587223 */ /* 0x040fe20000010858 */
[-C--:B------:R-:W-:Y:S01]  /*30170*/  F2FP.F16.E4M3.UNPACK_B R68, R73.reuse.H1 ;  /* 0x00000049ff44723e */ /* 0x080fe200030006ff */
        /* <DEDUP_REMOVED lines=22> */
[C---:B------:R-:W-:Y:S01]  /*302e0*/  FFMA.FTZ R94, R80.reuse, R81, R30 ;  /* 0x00000051505e7223 */ /* 0x040fe2000001001e */
[----:B------:R-:W-:Y:S01]  /*302f0*/  FFMA.FTZ R93, R80, R68, -R93 ;  /* 0x00000044505d7223 */ /* 0x000fe2000001085d */
[--C-:B------:R-:W-:Y:S02]  /*30300*/  HADD2.F32 R30, -RZ, R29.reuse.H0_H0 ;  /* 0x2000001dff1e7230 */ /* 0x100fe40000004100 */
[----:B------:R-:W-:Y:S02]  /*30310*/  HADD2.F32 R29, -RZ, R29.H1_H1 ;  /* 0x3000001dff1d7230 */ /* 0x000fe40000004100 */
[----:B------:R-:W-:Y:S01]  /*30320*/  HADD2.F32 R84, -RZ, R84.H1_H1 ;  /* 0x30000054ff547230 */ /* 0x000fe20000004100 */
[----:B------:R-:W-:Y:S01]  /*30330*/  F2FP.SATFINITE.E4M3.F32.PACK_AB_MERGE_C R93, R94, R93, RZ ;  /* 0x0000005d5e5d723e */ /* 0x000fe200048070ff */
[----:B------:R-:W-:Y:S02]  /*30340*/  HADD2.F32 R68, -RZ, R73.H0_H0 ;  /* 0x20000049ff447230 */ /* 0x000fe40000004100 */
[----:B------:R-:W-:Y:S01]  /*30350*/  HADD2.F32 R31, -RZ, R69.H1_H1 ;  /* 0x30000045ff1f7230 */ /* 0x000fe20000004100 */
[----:B------:R-:W-:Y:S01]  /*30360*/  F2FP.SATFINITE.E4M3.F32.PACK_AB_MERGE_C R89, R92, R89, R93 ;  /* 0x000000595c59723e */ /* 0x000fe2000480705d */
[----:B------:R-:W-:-:S02]  /*30370*/  HADD2.F32 R72, -RZ, R73.H1_H1 ;  /* 0x30000049ff487230 */ /* 0x000fc40000004100 */
[C---:B------:R-:W-:Y:S01]  /*30380*/  FMUL.FTZ R73, R29.reuse, R71 ;  /* 0x000000471d497220 */ /* 0x040fe20000410000 */
[----:B------:R-:W-:Y:S02]  /*30390*/  HADD2.F32 R69, -RZ, R69.H0_H0 ;  /* 0x20000045ff457230 */ /* 0x000fe40000004100 */
[----:B------:R-:W-:Y:S01]  /*303a0*/  FMUL.FTZ R80, R29, R68 ;  /* 0x000000441d507220 */ /* 0x000fe20000410000 */
[C---:B------:R-:W-:Y:S01]  /*303b0*/  FMUL.FTZ R90, R31.reuse, R84 ;  /* 0x000000541f5a7220 */ /* 0x040fe20000410000 */
[----:B------:R-:W-:Y:S01]  /*303c0*/  FMUL.FTZ R31, R31, R72 ;  /* 0x000000481f1f7220 */ /* 0x000fe20000410000 */
[----:B------:R-:W-:Y:S01]  /*303d0*/  F2FP.F16.E4M3.UNPACK_B R29, R28.H1 ;  /* 0x0000001cff1d723e */ /* 0x000fe200030006ff */
[----:B------:R-:W-:Y:S01]  /*303e0*/  FFMA.FTZ R73, R30, R68, -R73 ;  /* 0x000000441e497223 */ /* 0x000fe20000010849 */
[C---:B------:R-:W-:Y:S01]  /*303f0*/  FFMA.FTZ R90, R69.reuse, R72, -R90 ;  /* 0x00000048455a7223 */ /* 0x040fe2000001085a */
[----:B------:R-:W-:Y:S01]  /*30400*/  FFMA.FTZ R81, R69, R84, R31 ;  /* 0x0000005445517223 */ /* 0x000fe2000001001f */
[----:B------:R-:W-:Y:S01]  /*30410*/  F2FP.F16.E4M3.UNPACK_B R28, R28 ;  /* 0x0000001cff1c723e */ /* 0x000fe200020006ff */
[----:B------:R-:W-:-:S02]  /*30420*/  HADD2.F32 R31, -RZ, R29.H1_H1 ;  /* 0x3000001dff1f7230 */ /* 0x000fc40000004100 */
[----:B------:R-:W-:Y:S01]  /*30430*/  FFMA.FTZ R82, R30, R71, R80 ;  /* 0x000000471e527223 */ /* 0x000fe20000010050 */
[----:B------:R-:W-:Y:S01]  /*30440*/  HADD2.F32 R69, -RZ, R83.H1_H1 ;  /* 0x30000053ff457230 */ /* 0x000fe20000004100 */
[----:B------:R-:W-:Y:S01]  /*30450*/  F2FP.SATFINITE.E4M3.F32.PACK_AB_MERGE_C R81, R81, R90, RZ ;  /* 0x0000005a5151723e */ /* 0x000fe200048070ff */
[----:B------:R-:W-:Y:S02]  /*30460*/  HADD2.F32 R68, -RZ, R70.H1_H1 ;  /* 0x30000046ff447230 */ /* 0x000fe40000004100 */
[----:B------:R-:W-:Y:S02]  /*30470*/  HADD2.F32 R30, -RZ, R29.H0_H0 ;  /* 0x2000001dff1e7230 */ /* 0x000fe40000004100 */
[C---:B------:R-:W-:Y:S01]  /*30480*/  FMUL.FTZ R71, R31.reuse, R69 ;  /* 0x000000451f477220 */ /* 0x040fe20000410000 */
[----:B------:R-:W-:Y:S02]  /*30490*/  HADD2.F32 R83, -RZ, R83.H0_H0 ;  /* 0x20000053ff537230 */ /* 0x000fe40000004100 */
[----:B------:R-:W-:Y:S01]  /*304a0*/  FMUL.FTZ R80, R31, R68 ;  /* 0x000000441f507220 */ /* 0x000fe20000410000 */
[----:B------:R-:W-:-:S02]  /*304b0*/  HADD2.F32 R29, -RZ, R28.H1_H1 ;  /* 0x3000001cff1d7230 */ /* 0x000fc40000004100 */
[C---:B------:R-:W-:Y:S01]  /*304c0*/  FFMA.FTZ R71, R30.reuse, R68, -R71 ;  /* 0x000000441e477223 */ /* 0x040fe20000010847 */
[----:B------:R-:W-:Y:S02]  /*304d0*/  HADD2.F32 R70, -RZ, R70.H0_H0 ;  /* 0x20000046ff467230 */ /* 0x000fe40000004100 */
[----:B------:R-:W-:Y:S01]  /*304e0*/  FFMA.FTZ R80, R30, R69, R80 ;  /* 0x000000451e507223 */ /* 0x000fe20000010050 */
[----:B------:R-:W-:Y:S02]  /*304f0*/  HADD2.F32 R28, -RZ, R28.H0_H0 ;  /* 0x2000001cff1c7230 */ /* 0x000fe40000004100 */
[C---:B------:R-:W-:Y:S01]  /*30500*/  FMUL.FTZ R31, R29.reuse, R83 ;  /* 0x000000531d1f7220 */ /* 0x040fe20000410000 */
[----:B------:R-:W-:Y:S01]  /*30510*/  F2FP.SATFINITE.E4M3.F32.PACK_AB_MERGE_C R30, R82, R73, R81 ;  /* 0x00000049521e723e */ /* 0x000fe20004807051 */
[-C--:B------:R-:W-:Y:S01]  /*30520*/  FMUL.FTZ R72, R29, R70.reuse ;  /* 0x000000461d487220 */ /* 0x080fe20000410000 */
[----:B------:R-:W-:Y:S01]  /*30530*/  F2FP.SATFINITE.E4M3.F32.PACK_AB_MERGE_C R71, R80, R71, RZ ;  /* 0x000000475047723e */ /* 0x000fe200048070ff */
[C---:B------:R-:W-:Y:S01]  /*30540*/  FFMA.FTZ R31, R28.reuse, R70, -R31 ;  /* 0x000000461c1f7223 */ /* 0x040fe2000001081f */
[----:B------:R-:W-:Y:S01]  /*30550*/  F2FP.SATFINITE.E4M3.F32.PACK_AB_MERGE_C R29, R85, R86, R87 ;  /* 0x00000056551d723e */ /* 0x000fe20004807057 */
[----:B------:R-:W-:-:S05]  /*30560*/  FFMA.FTZ R72, R28, R83, R72 ;  /* 0x000000531c487223 */ /* 0x000fca0000010048 */
[----:B------:R-:W-:Y:S01]  /*30570*/  F2FP.SATFINITE.E4M3.F32.PACK_AB_MERGE_C R28, R72, R31, R71 ;  /* 0x0000001f481c723e */ /* 0x000fe20004807047 */
[----:B------:R-:W-:-:S07]  /*30580*/  IMAD.MOV.U32 R31, RZ, RZ, R89 ;  /* 0x000000ffff1f7224 */ /* 0x000fce00078e0059 */
.L_x_4787:
[----:B------:R-:W-:Y:S05]  /*30590*/  BSYNC B3 ;  /* 0x0000000000037941 */ /* 0x000fea0003800000 */
.L_x_4786:
[C---:B------:R-:W-:Y:S02]  /*305a0*/  R2UR UR4, R40.reuse ;  /* 0x00000000280472ca */ /* 0x040fe400000e0000 */
[C---:B------:R-:W-:Y:S02]  /*305b0*/  R2UR UR5, R41.reuse ;  /* 0x00000000290572ca */ /* 0x040fe400000e0000 */
[----:B------:R-:W-:Y:S02]  /*305c0*/  R2UR UR6, R40 ;  /* 0x00000000280672ca */ /* 0x000fe400000e0000 */
[----:B------:R-:W-:-:S09]  /*305d0*/  R2UR UR7, R41 ;  /* 0x00000000290772ca */ /* 0x000fd200000e0000 */
[----:B-----5:R0:W-:Y:S04]  /*305e0*/  ST.E.128 desc[UR4][R66.64], R28 ;  /* 0x0000001c42007985 */ /* 0x0201e8000c101d04 */
[----:B------:R0:W5:Y:S02]  /*305f0*/  LD.E.U8 R68, desc[UR6][R44.64] ;  /* 0x000000062c447980 */ /* 0x000164000c101100 */
.L_x_4785:
[----:B------:R-:W-:Y:S05]  /*30600*/  BSYNC B2 ;  /* 0x0000000000027941 */ /* 0x000fea0003800000 */
.L_x_4784:
[----:B-----5:R-:W-:Y:S01]  /*30610*/  LOP3.LUT P1, RZ, R68, 0x2, RZ, 0xc0, !PT ;  /* 0x0000000244ff7812 */ /* 0x020fe2000782c0ff */
[----:B------:R-:W-:-:S12]  /*30620*/  BSSY B2, `(.L_x_4788) ;  /* 0x0000090000027945 */ /* 0x000fd80003800000 */
[----:B------:R-:W-:Y:S05]  /*30630*/  @!P1 BRA `(.L_x_4789) ;  /* 0x0000000800389947 */ /* 0x000fea0003800000 */
[----:B------:R-:W-:Y:S02]  /*30640*/  R2UR UR4, R40 ;  /* 0x00000000280472ca */ /* 0x000fe400000e0000 */
[----:B------:R-:W-:-:S13]  /*30650*/  R2UR UR5, R41 ;  /* 0x00000000290572ca */ /* 0x000fda00000e0000 */
[----:B0-----:R-:W2:Y:S01]  /*30660*/  LD.E.U8 R30, desc[UR4][R48.64+0x18] ;  /* 0x00001804301e7980 */ /* 0x001ea2000c101100 */
        /* <DEDUP_REMOVED lines=132> */
.L_x_4791:
[----:B------:R-:W-:Y:S05]  /*30eb0*/  BSYNC B3 ;  /* 0x0000000000037941 */ /* 0x000fea0003800000 */
.L_x_4790:
[C---:B------:R-:W-:Y:S02]  /*30ec0*/  R2UR UR4, R40.reuse ;  /* 0x00000000280472ca */ /* 0x040fe400000e0000 */
[C---:B------:R-:W-:Y:S02]  /*30ed0*/  R2UR UR5, R41.reuse ;  /* 0x00000000290572ca */ /* 0x040fe400000e0000 */
[----:B------:R-:W-:Y:S02]  /*30ee0*/  R2UR UR6, R40 ;  /* 0x00000000280672ca */ /* 0x000fe400000e0000 */
[----:B------:R-:W-:-:S09]  /*30ef0*/  R2UR UR7, R41 ;  /* 0x00000000290772ca */ /* 0x000fd200000e0000 */
[----:B-----5:R1:W-:Y:S04]  /*30f00*/  ST.E.128 desc[UR4][R66.64+0x20], R28 ;  /* 0x0000201c42007985 */ /* 0x0203e8000c101d04 */
[----:B------:R1:W5:Y:S02]  /*30f10*/  LD.E.U8 R68, desc[UR6][R44.64] ;  /* 0x000000062c447980 */ /* 0x000364000c101100 */
.L_x_4789:
[----:B------:R-:W-:Y:S05]  /*30f20*/  BSYNC B2 ;  /* 0x0000000000027941 */ /* 0x000fea0003800000 */
.L_x_4788:
        /* <DEDUP_REMOVED lines=136> */
.L_x_4795:
[----:B------:R-:W-:Y:S05]  /*317b0*/  BSYNC B3 ;  /* 0x0000000000037941 */ /* 0x000fea0003800000 */
.L_x_4794:
[C---:B------:R-:W-:Y:S02]  /*317c0*/  R2UR UR4, R40.reuse ;  /* 0x00000000280472ca */ /* 0x040fe400000e0000 */
[C---:B------:R-:W-:Y:S02]  /*317d0*/  R2UR UR5, R41.reuse ;  /* 0x00000000290572ca */ /* 0x040fe400000e0000 */
[----:B------:R-:W-:Y:S02]  /*317e0*/  R2UR UR6, R40 ;  /* 0x00000000280672ca */ /* 0x000fe400000e0000 */
[----:B------:R-:W-:-:S09]  /*317f0*/  R2UR UR7, R41 ;  /* 0x00000000290772ca */ /* 0x000fd200000e0000 */
[----:B-----5:R2:W-:Y:S04]  /*31800*/  ST.E.128 desc[UR4][R66.64+0x40], R28 ;  /* 0x0000401c42007985 */ /* 0x0205e8000c101d04 */
[----:B------:R2:W5:Y:S02]  /*31810*/  LD.E.U8 R68, desc[UR6][R44.64] ;  /* 0x000000062c447980 */ /* 0x000564000c101100 */
.L_x_4793:
[----:B------:R-:W-:Y:S05]  /*31820*/  BSYNC B2 ;  /* 0x0000000000027941 */ /* 0x000fea0003800000 */
.L_x_4792:
        /* <DEDUP_REMOVED lines=138> */
.L_x_4799:
[----:B------:R-:W-:Y:S05]  /*320d0*/  BSYNC B3 ;  /* 0x0000000000037941 */ /* 0x000fea0003800000 */
.L_x_4798:
[C---:B------:R-:W-:Y:S02]  /*320e0*/  R2UR UR4, R40.reuse ;  /* 0x00000000280472ca */ /* 0x040fe400000e0000 */
[C---:B------:R-:W-:Y:S02]  /*320f0*/  R2UR UR5, R41.reuse ;  /* 0x00000000290572ca */ /* 0x040fe400000e0000 */
[----:B------:R-:W-:Y:S02]  /*32100*/  R2UR UR6, R40 ;  /* 0x00000000280672ca */ /* 0x000fe400000e0000 */
[----:B------:R-:W-:-:S09]  /*32110*/  R2UR UR7, R41 ;  /* 0x00000000290772ca */ /* 0x000fd200000e0000 */
[----:B-----5:R3:W-:Y:S04]  /*32120*/  ST.E.128 desc[UR4][R66.64+0x60], R28 ;  /* 0x0000601c42007985 */ /* 0x0207e8000c101d04 */
[----:B------:R3:W5:Y:S02]  /*32130*/  LD.E.U8 R68, desc[UR6][R44.64] ;  /* 0x000000062c447980 */ /* 0x000764000c101100 */
.L_x_4797:
[----:B------:R-:W-:Y:S05]  /*32140*/  BSYNC B2 ;  /* 0x0000000000027941 */ /* 0x000fea0003800000 */
.L_x_4796:
        /* <DEDUP_REMOVED lines=135> */
.L_x_4803:
[----:B------:R-:W-:Y:S05]  /*329c0*/  BSYNC B3 ;  /* 0x0000000000037941 */ /* 0x000fea0003800000 */
.L_x_4802:
[C---:B------:R-:W-:Y:S02]  /*329d0*/  R2UR UR4, R40.reuse ;  /* 0x00000000280472ca */ /* 0x040fe400000e0000 */
[C---:B------:R-:W-:Y:S02]  /*329e0*/  R2UR UR5, R41.reuse ;  /* 0x00000000290572ca */ /* 0x040fe400000e0000 */
[----:B------:R-:W-:Y:S02]  /*329f0*/  R2UR UR6, R40 ;  /* 0x00000000280672ca */ /* 0x000fe400000e0000 */
[----:B------:R-:W-:-:S09]  /*32a00*/  R2UR UR7, R41 ;  /* 0x00000000290772ca */ /* 0x000fd200000e0000 */
[----:B-----5:R4:W-:Y:S04]  /*32a10*/  ST.E.128 desc[UR4][R66.64+0x80], R28 ;  /* 0x0000801c42007985 */ /* 0x0209e8000c101d04 */
[----:B------:R4:W5:Y:S02]  /*32a20*/  LD.E.U8 R68, desc[UR6][R44.64] ;  /* 0x000000062c447980 */ /* 0x000964000c101100 */
.L_x_4801:
[----:B------:R-:W-:Y:S05]  /*32a30*/  BSYNC B2 ;  /* 0x0000000000027941 */ /* 0x000fea0003800000 */
.L_x_4800:
[----:B-----5:R-:W-:-:S13]  /*32a40*/  LOP3.LUT P1, RZ, R68, 0x20, RZ, 0xc0, !PT ;  /* 0x0000002044ff7812 */ /* 0x020fda000782c0ff */
[----:B------:R-:W-:Y:S05]  /*32a50*/  @!P1 BRA `(.L_x_4783) ;  /* 0x0000009800cc9947 */ /* 0x000fea0003800000 */
[----:B------:R-:W-:Y:S02]  /*32a60*/  R2UR UR4, R40 ;  /* 0x00000000280472ca */ /* 0x000fe400000e0000 */
[----:B------:R-:W-:-:S13]  /*32a70*/  R2UR UR5, R41 ;  /* 0x00000000290572ca */ /* 0x000fda00000e0000 */
[----:B------:R-:W2:Y:S01]  /*32a80*/  LD.E.U8 R48, desc[UR4][R48.64+0x18] ;  /* 0x0000180430307980 */ /* 0x000ea2000c101100 */
[----:B------:R-:W-:-:S05]  /*32a90*/  VIADD R99, R99, 0x7000 ;  /* 0x0000700063637836 */ /* 0x000fca0000000000 */
[--C-:B01234-:R-:W-:Y:S02]  /*32aa0*/  IADD3 R28, P1, P2, R46, R13, R99.reuse ;  /* 0x0000000d2e1c7210 */ /* 0x11ffe40007a3e063 */
[----:B------:R-:W-:-:S04]  /*32ab0*/  SHF.R.S32.HI R46, RZ, 0x1f, R99 ;  /* 0x0000001fff2e7819 */ /* 0x000fc80000011463 */
        /* <DEDUP_REMOVED lines=17> */
[----:B------:R-:W-:Y:S02]  /*32bd0*/  SHF.R.U32.HI R48, RZ, 0x8, R35 ;  /* 0x00000008ff307819 */ /* 0x000fe40000011623 */
[----:B------:R-:W-:Y:S01]  /*32be0*/  LOP3.LUT R46, R30, 0xff, RZ, 0xc0, !PT ;  /* 0x000000ff1e2e7812 */ /* 0x000fe200078ec0ff */
[----:B------:R-:W-:Y:S01]  /*32bf0*/  IMAD.U32 R30, R49, 0x10000, RZ ;  /* 0x00010000311e7824 */ /* 0x000fe200078e00ff */
[----:B------:R-:W-:-:S02]  /*32c00*/  LOP3.LUT R45, R34, 0xff, RZ, 0xc0, !PT ;  /* 0x000000ff222d7812 */ /* 0x000fc400078ec0ff */
[----:B------:R-:W-:Y:S02]  /*32c10*/  SHF.R.U32.HI R49, RZ, 0x10, R35 ;  /* 0x00000010ff317819 */ /* 0x000fe40000011623 */
[----:B------:R-:W-:Y:S02]  /*32c20*/  LOP3.LUT R47, R35, 0xff, RZ, 0xc0, !PT ;  /* 0x000000ff232f7812 */ /* 0x000fe400078ec0ff */
[----:B------:R-:W-:Y:S02]  /*32c30*/  LOP3.LUT R48, R48, 0xff, RZ, 0xc0, !PT ;  /* 0x000000ff30307812 */ /* 0x000fe400078ec0ff */
[----:B------:R-:W-:Y:S01]  /*32c40*/  PRMT R45, R46, 0x7604, R45 ;  /* 0x000076042e2d7816 */ /* 0x000fe2000000002d */
[----:B------:R-:W-:Y:S01]  /*32c50*/  IMAD.U32 R46, R49, 0x10000, RZ ;  /* 0x00010000312e7824 */ /* 0x000fe200078e00ff */
[----:B------:R-:W-:Y:S02]  /*32c60*/  LOP3.LUT R30, R31, 0xff0000, R30, 0xf8, !PT ;  /* 0x00ff00001f1e7812 */ /* 0x000fe400078ef81e */
[----:B------:R-:W-:-:S02]  /*32c70*/  SHF.R.U32.HI R31, RZ, 0x18, R33 ;  /* 0x00000018ff1f7819 */ /* 0x000fc40000011621 */
[----:B------:R-:W-:Y:S02]  /*32c80*/  PRMT R47, R48, 0x7604, R47 ;  /* 0x00007604302f7816 */ /* 0x000fe4000000002f */
[----:B------:R-:W-:Y:S01]  /*32c90*/  LOP3.LUT R45, R45, 0xff0000, R34, 0xf8, !PT ;  /* 0x00ff00002d2d7812 */ /* 0x000fe200078ef822 */
[----:B------:R-:W-:Y:S01]  /*32ca0*/  IMAD.SHL.U32 R31, R31, 0x1000000, RZ ;  /* 0x010000001f1f7824 */ /* 0x000fe200078e00ff */
[----:B------:R-:W-:Y:S02]  /*32cb0*/  LOP3.LUT R13, R13, 0xff0000, R32, 0xf8, !PT ;  /* 0x00ff00000d0d7812 */ /* 0x000fe400078ef820 */
[----:B------:R-:W-:Y:S02]  /*32cc0*/  LOP3.LUT R47, R47, 0xff0000, R46, 0xf8, !PT ;  /* 0x00ff00002f2f7812 */ /* 0x000fe400078ef82e */
[----:B------:R-:W-:Y:S02]  /*32cd0*/  LOP3.LUT R45, R45, 0xff000000, R34, 0xf8, !PT ;  /* 0xff0000002d2d7812 */ /* 0x000fe400078ef822 */
[----:B------:R-:W-:-:S02]  /*32ce0*/  LOP3.LUT R32, R13, 0xff000000, R32, 0xf8, !PT ;  /* 0xff0000000d207812 */ /* 0x000fc400078ef820 */
[----:B------:R-:W-:Y:S02]  /*32cf0*/  LOP3.LUT R49, R47, 0xff000000, R35, 0xf8, !PT ;  /* 0xff0000002f317812 */ /* 0x000fe400078ef823 */
[----:B------:R-:W-:Y:S02]  /*32d00*/  LOP3.LUT R35, R30, R31, RZ, 0xfc, !PT ;  /* 0x0000001f1e237212 */ /* 0x000fe400078efcff */
[----:B------:R-:W-:Y:S02]  /*32d10*/  F2FP.F16.E4M3.UNPACK_B R13, R29 ;  /* 0x0000001dff0d723e */ /* 0x000fe400020006ff */
[----:B------:R-:W-:Y:S02]  /*32d20*/  F2FP.F16.E4M3.UNPACK_B R31, R45.H1 ;  /* 0x0000002dff1f723e */ /* 0x000fe400030006ff */
[----:B------:R-:W-:Y:S01]  /*32d30*/  F2FP.F16.E4M3.UNPACK_B R29, R29.H1 ;  /* 0x0000001dff1d723e */ /* 0x000fe200030006ff */
[----:B------:R-:W-:Y:S01]  /*32d40*/  HADD2.F32 R30, -RZ, R13.H0_H0 ;  /* 0x2000000dff1e7230 */ /* 0x000fe20000004100 */
[-C--:B------:R-:W-:Y:S01]  /*32d50*/  F2FP.F16.E4M3.UNPACK_B R33, R32.reuse.H1 ;  /* 0x00000020ff21723e */ /* 0x080fe200030006ff */
[--C-:B------:R-:W-:Y:S01]  /*32d60*/  HADD2.F32 R47, -RZ, R31.reuse.H0_H0 ;  /* 0x2000001fff2f7230 */ /* 0x100fe20000004100 */
[----:B------:R-:W-:Y:S01]  /*32d70*/  F2FP.F16.E4M3.UNPACK_B R45, R45 ;  /* 0x0000002dff2d723e */ /* 0x000fe200020006ff */
[----:B------:R-:W-:Y:S01]  /*32d80*/  HADD2.F32 R48, -RZ, R31.H1_H1 ;  /* 0x3000001fff307230 */ /* 0x000fe20000004100 */
[----:B------:R-:W-:Y:S01]  /*32d90*/  F2FP.F16.E4M3.UNPACK_B R32, R32 ;  /* 0x00000020ff20723e */ /* 0x000fe200020006ff */
[----:B------:R-:W-:-:S02]  /*32da0*/  HADD2.F32 R13, -RZ, R13.H1_H1 ;  /* 0x3000000dff0d7230 */ /* 0x000fc40000004100 */
[----:B------:R-:W-:Y:S02]  /*32db0*/  HADD2.F32 R34, -RZ, R33.H0_H0 ;  /* 0x20000021ff227230 */ /* 0x000fe40000004100 */
[----:B------:R-:W-:Y:S02]  /*32dc0*/  HADD2.F32 R31, -RZ, R29.H1_H1 ;  /* 0x3000001dff1f7230 */ /* 0x000fe40000004100 */
[----:B------:R-:W-:Y:S02]  /*32dd0*/  HADD2.F32 R46, -RZ, R33.H1_H1 ;  /* 0x30000021ff2e7230 */ /* 0x000fe40000004100 */
[CC--:B------:R-:W-:Y:S01]  /*32de0*/  FMUL.FTZ R33, R13.reuse, R47.reuse ;  /* 0x0000002f0d217220 */ /* 0x0c0fe20000410000 */
[----:B------:R-:W-:Y:S02]  /*32df0*/  HADD2.F32 R29, -RZ, R29.H0_H0 ;  /* 0x2000001dff1d7230 */ /* 0x000fe40000004100 */
[----:B------:R-:W-:Y:S01]  /*32e00*/  FMUL.FTZ R52, R13, R34 ;  /* 0x000000220d347220 */ /* 0x000fe20000410000 */
[C---:B------:R-:W-:Y:S01]  /*32e10*/  FMUL.FTZ R54, R31.reuse, R48 ;  /* 0x000000301f367220 */ /* 0x040fe20000410000 */
[----:B------:R-:W-:Y:S01]  /*32e20*/  FMUL.FTZ R31, R31, R46 ;  /* 0x0000002e1f1f7220 */ /* 0x000fe20000410000 */
[C---:B------:R-:W-:Y:S01]  /*32e30*/  FFMA.FTZ R50, R30.reuse, R34, -R33 ;  /* 0x000000221e327223 */ /* 0x040fe20000010821 */
[----:B------:R-:W-:Y:S01]  /*32e40*/  FFMA.FTZ R47, R30, R47, R52 ;  /* 0x0000002f1e2f7223 */ /* 0x000fe20000010034 */
[----:B------:R-:W-:Y:S01]  /*32e50*/  F2FP.F16.E4M3.UNPACK_B R13, R44 ;  /* 0x0000002cff0d723e */ /* 0x000fe200020006ff */
[C---:B------:R-:W-:Y:S01]  /*32e60*/  FFMA.FTZ R51, R29.reuse, R48, R31 ;  /* 0x000000301d337223 */ /* 0x040fe2000001001f */
[----:B------:R-:W-:Y:S01]  /*32e70*/  F2FP.F16.E4M3.UNPACK_B R30, R49.H1 ;  /* 0x00000031ff1e723e */ /* 0x000fe200030006ff */
[----:B------:R-:W-:Y:S01]  /*32e80*/  FFMA.FTZ R54, R29, R46, -R54 ;  /* 0x0000002e1d367223 */ /* 0x000fe20000010836 */
[----:B------:R-:W-:Y:S01]  /*32e90*/  F2FP.F16.E4M3.UNPACK_B R31, R35.H1 ;  /* 0x00000023ff1f723e */ /* 0x000fe200030006ff */
        /* <DEDUP_REMOVED lines=17> */
[----:B------:R-:W-:Y:S01]  /*32fb0*/  F2FP.F16.E4M3.UNPACK_B R13, R37 ;  /* 0x00000025ff0d723e */ /* 0x000fe200020006ff */
[----:B------:R-:W-:Y:S01]  /*32fc0*/  FMUL.FTZ R30, R30, R31 ;  /* 0x0000001f1e1e7220 */ /* 0x000fe20000410000 */
[----:B------:R-:W-:Y:S01]  /*32fd0*/  F2FP.F16.E4M3.UNPACK_B R37, R37.H1 ;  /* 0x00000025ff25723e */ /* 0x000fe200030006ff */
[----:B------:R-:W-:Y:S01]  /*32fe0*/  FFMA.FTZ R56, R44, R31, -R53 ;  /* 0x0000001f2c387223 */ /* 0x000fe20000010835 */
[----:B------:R-:W-:-:S02]  /*32ff0*/  HADD2.F32 R34, -RZ, R35.H0_H0 ;  /* 0x20000023ff227230 */ /* 0x000fc40000004100 */
[----:B------:R-:W-:Y:S01]  /*33000*/  FFMA.FTZ R57, R44, R33, R30 ;  /* 0x000000212c397223 */ /* 0x000fe2000001001e */
[--C-:B------:R-:W-:Y:S01]  /*33010*/  HADD2.F32 R29, -RZ, R13.reuse.H0_H0 ;  /* 0x2000000dff1d7230 */ /* 0x100fe20000004100 */
[----:B------:R-:W-:Y:S01]  /*33020*/  F2FP.SATFINITE.E4M3.F32.PACK_AB_MERGE_C R47, R47, R50, R51 ;  /* 0x000000322f2f723e */ /* 0x000fe20004807033 */
[----:B------:R-:W-:Y:S02]  /*33030*/  HADD2.F32 R13, -RZ, R13.H1_H1 ;  /* 0x3000000dff0d7230 */ /* 0x000fe40000004100 */
[--C-:B------:R-:W-:Y:S01]  /*33040*/  HADD2.F32 R44, -RZ, R49.reuse.H0_H0 ;  /* 0x20000031ff2c7230 */ /* 0x100fe20000004100 */
[----:B------:R-:W-:Y:S01]  /*33050*/  F2FP.SATFINITE.E4M3.F32.PACK_AB_MERGE_C R56, R57, R56, RZ ;  /* 0x000000383938723e */ /* 0x000fe200048070ff */
[----:B------:R-:W-:Y:S02]  /*33060*/  HADD2.F32 R49, -RZ, R49.H1_H1 ;  /* 0x30000031ff317230 */ /* 0x000fe40000004100 */
[----:B------:R-:W-:Y:S02]  /*33070*/  HADD2.F32 R30, -RZ, R37.H1_H1 ;  /* 0x30000025ff1e7230 */ /* 0x000fe40000004100 */
[----:B------:R-:W-:Y:S01]  /*33080*/  FMUL.FTZ R46, R13, R44 ;  /* 0x0000002c0d2e7220 */ /* 0x000fe20000410000 */
[----:B------:R-:W-:-:S02]  /*33090*/  HADD2.F32 R35, -RZ, R35.H1_H1 ;  /* 0x30000023ff237230 */ /* 0x000fc40000004100 */
[----:B------:R-:W-:Y:S01]  /*330a0*/  FMUL.FTZ R13, R13, R34 ;  /* 0x000000220d0d7220 */ /* 0x000fe20000410000 */
[----:B------:R-:W-:Y:S02]  /*330b0*/  HADD2.F32 R37, -RZ, R37.H0_H0 ;  /* 0x20000025ff257230 */ /* 0x000fe40000004100 */
[C---:B------:R-:W-:Y:S01]  /*330c0*/  FMUL.FTZ R48, R30.reuse, R49 ;  /* 0x000000311e307220 */ /* 0x040fe20000410000 */
[----:B------:R-:W-:Y:S02]  /*330d0*/  HADD2.F32 R33, -RZ, R45.H1_H1 ;  /* 0x3000002dff217230 */ /* 0x000fe40000004100 */
[----:B------:R-:W-:Y:S01]  /*330e0*/  FFMA.FTZ R53, R29, R44, R13 ;  /* 0x0000002c1d357223 */ /* 0x000fe2000001000d */
[-C--:B------:R-:W-:Y:S01]  /*330f0*/  FMUL.FTZ R30, R30, R35.reuse ;  /* 0x000000231e1e7220 */ /* 0x080fe20000410000 */
[-C--:B------:R-:W-:Y:S01]  /*33100*/  F2FP.F16.E4M3.UNPACK_B R13, R28.reuse.H1 ;  /* 0x0000001cff0d723e */ /* 0x080fe200030006ff */
[C---:B------:R-:W-:Y:S01]  /*33110*/  FFMA.FTZ R48, R37.reuse, R35, -R48 ;  /* 0x0000002325307223 */ /* 0x040fe20000010830 */
[----:B------:R-:W-:Y:S01]  /*33120*/  F2FP.F16.E4M3.UNPACK_B R28, R28 ;  /* 0x0000001cff1c723e */ /* 0x000fe200020006ff */
[----:B------:R-:W-:Y:S01]  /*33130*/  FFMA.FTZ R37, R37, R49, R30 ;  /* 0x0000003125257223 */ /* 0x000fe2000001001e */
[----:B------:R-:W-:-:S02]  /*33140*/  HADD2.F32 R31, -RZ, R32.H1_H1 ;  /* 0x30000020ff1f7230 */ /* 0x000fc40000004100 */
[----:B------:R-:W-:Y:S01]  /*33150*/  FFMA.FTZ R46, R29, R34, -R46 ;  /* 0x000000221d2e7223 */ /* 0x000fe2000001082e */
[--C-:B------:R-:W-:Y:S02]  /*33160*/  HADD2.F32 R30, -RZ, R13.reuse.H1_H1 ;  /* 0x3000000dff1e7230 */ /* 0x100fe40000004100 */
[----:B------:R-:W-:Y:S01]  /*33170*/  HADD2.F32 R29, -RZ, R13.H0_H0 ;  /* 0x2000000dff1d7230 */ /* 0x000fe20000004100 */
[----:B------:R-:W-:Y:S01]  /*33180*/  F2FP.SATFINITE.E4M3.F32.PACK_AB_MERGE_C R37, R37, R48, RZ ;  /* 0x000000302525723e */ /* 0x000fe200048070ff */
[----:B------:R-:W-:Y:S02]  /*33190*/  HADD2.F32 R45, -RZ, R45.H0_H0 ;  /* 0x2000002dff2d7230 */ /* 0x000fe40000004100 */
[C---:B------:R-:W-:Y:S01]  /*331a0*/  FMUL.FTZ R34, R30.reuse, R33 ;  /* 0x000000211e227220 */ /* 0x040fe20000410000 */
[----:B------:R-:W-:Y:S02]  /*331b0*/  HADD2.F32 R13, -RZ, R28.H1_H1 ;  /* 0x3000001cff0d7230 */ /* 0x000fe40000004100 */
[----:B------:R-:W-:Y:S01]  /*331c0*/  FMUL.FTZ R44, R30, R31 ;  /* 0x0000001f1e2c7220 */ /* 0x000fe20000410000 */
[----:B------:R-:W-:-:S02]  /*331d0*/  HADD2.F32 R32, -RZ, R32.H0_H0 ;  /* 0x20000020ff207230 */ /* 0x000fc40000004100 */
[----:B------:R-:W-:Y:S01]  /*331e0*/  FFMA.FTZ R34, R29, R31, -R34 ;  /* 0x0000001f1d227223 */ /* 0x000fe20000010822 */
[----:B------:R-:W-:Y:S02]  /*331f0*/  HADD2.F32 R28, -RZ, R28.H0_H0 ;  /* 0x2000001cff1c7230 */ /* 0x000fe40000004100 */
[----:B------:R-:W-:Y:S01]  /*33200*/  FMUL.FTZ R35, R13, R45 ;  /* 0x0000002d0d237220 */ /* 0x000fe20000410000 */
[----:B------:R-:W-:Y:S01]  /*33210*/  FFMA.FTZ R29, R29, R33, R44 ;  /* 0x000000211d1d7223 */ /* 0x000fe2000001002c */
[----:B------:R-:W-:Y:S01]  /*33220*/  FMUL.FTZ R30, R13, R32 ;  /* 0x000000200d1e7220 */ /* 0x000fe20000410000 */
[----:B------:R-:W-:Y:S01]  /*33230*/  F2FP.SATFINITE.E4M3.F32.PACK_AB_MERGE_C R37, R53, R46, R37 ;  /* 0x0000002e3525723e */ /* 0x000fe20004807025 */
[C---:B------:R-:W-:Y:S01]  /*33240*/  FFMA.FTZ R35, R28.reuse, R32, -R35 ;  /* 0x000000201c237223 */ /* 0x040fe20000010823 */
[----:B------:R-:W-:Y:S01]  /*33250*/  F2FP.SATFINITE.E4M3.F32.PACK_AB_MERGE_C R31, R55, R52, R56 ;  /* 0x00000034371f723e */ /* 0x000fe20004807038 */
[----:B------:R-:W-:Y:S01]  /*33260*/  FFMA.FTZ R30, R28, R45, R30 ;  /* 0x0000002d1c1e7223 */ /* 0x000fe2000001001e */
[----:B------:R-:W-:-:S04]  /*33270*/  F2FP.SATFINITE.E4M3.F32.PACK_AB_MERGE_C R29, R29, R34, RZ ;  /* 0x000000221d1d723e */ /* 0x000fc800048070ff */
[----:B------:R-:W-:Y:S01]  /*33280*/  F2FP.SATFINITE.E4M3.F32.PACK_AB_MERGE_C R28, R30, R35, R29 ;  /* 0x000000231e1c723e */ /* 0x000fe2000480701d */
[----:B------:R-:W-:Y:S02]  /*33290*/  IMAD.MOV.U32 R30, RZ, RZ, R37 ;  /* 0x000000ffff1e7224 */ /* 0x000fe400078e0025 */
[----:B------:R-:W-:-:S07]  /*332a0*/  IMAD.MOV.U32 R29, RZ, RZ, R47 ;  /* 0x000000ffff1d7224 */ /* 0x000fce00078e002f */
.L_x_4805:
[----:B------:R-:W-:Y:S05]  /*332b0*/  BSYNC B2 ;  /* 0x0000000000027941 */ /* 0x000fea0003800000 */
.L_x_4804:
[----:B------:R-:W-:Y:S02]  /*332c0*/  R2UR UR4, R40 ;  /* 0x00000000280472ca */ /* 0x000fe400000e0000 */
[----:B------:R-:W-:-:S13]  /*332d0*/  R2UR UR5, R41 ;  /* 0x00000000290572ca */ /* 0x000fda00000e0000 */
[----:B-----5:R0:W-:Y:S01]  /*332e0*/  ST.E.128 desc[UR4][R66.64+0xa0], R28 ;  /* 0x0000a01c42007985 */ /* 0x0201e2000c101d04 */
[----:B------:R-:W-:Y:S05]  /*332f0*/  BRA `(.L_x_4783) ;  /* 0x0000009000a47947 */ /* 0x000fea0003800000 */
.L_x_4750:
[C---:B------:R-:W-:Y:S01]  /*33300*/  R2UR UR10, R40.reuse ;  /* 0x00000000280a72ca */ /* 0x040fe200000e0000 */
[----:B------:R0:W5:Y:S01]  /*33310*/  LDL.64 R92, [R7+0x10] ;  /* 0x00001000075c7983 */ /* 0x0001620000100a00 */
[C---:B------:R-:W-:Y:S02]  /*33320*/  R2UR UR11, R41.reuse ;  /* 0x00000000290b72ca */ /* 0x040fe400000e0000 */
[C---:B------:R-:W-:Y:S02]  /*33330*/  R2UR UR8, R40.reuse ;  /* 0x00000000280872ca */ /* 0x040fe400000e0000 */
[C---:B------:R-:W-:Y:S02]  /*33340*/  R2UR UR9, R41.reuse ;  /* 0x00000000290972ca */ /* 0x040fe400000e0000 */
[----:B------:R-:W-:Y:S02]  /*33350*/  R2UR UR4, R40 ;  /* 0x00000000280472ca */ /* 0x000fe400000e0000 */
[----:B------:R-:W-:-:S02]  /*33360*/  R2UR UR5, R41 ;  /* 0x00000000290572ca */ /* 0x000fc400000e0000 */
[C---:B------:R-:W-:Y:S02]  /*33370*/  R2UR UR6, R40.reuse ;  /* 0x00000000280672ca */ /* 0x040fe400000e0000 */
[----:B------:R-:W-:Y:S01]  /*33380*/  R2UR UR7, R41 ;  /* 0x00000000290772ca */ /* 0x000fe200000e0000 */
[----:B-----5:R-:W2:Y:S04]  /*33390*/  LD.E R29, desc[UR10][R112.64+0xc] ;  /* 0x00000c0a701d7980 */ /* 0x020ea8000c101900 */
[----:B------:R-:W3:Y:S04]  /*333a0*/  LD.E R13, desc[UR8][R112.64+0x14] ;  /* 0x00001408700d7980 */ /* 0x000ee8000c101900 */
[----:B------:R-:W4:Y:S04]  /*333b0*/  LD.E.64 R108, desc[UR4][R112.64+0xa0] ;  /* 0x0000a004706c7980 */ /* 0x000f28000c101b00 */
[----:B------:R-:W4:Y:S01]  /*333c0*/  LD.E.64 R110, desc[UR6][R112.64+0xc0] ;  /* 0x0000c006706e7980 */ /* 0x000f22000c101b00 */
[----:B------:R-:W-:-:S02]  /*333d0*/  R2UR UR12, R40 ;  /* 0x00000000280c72ca */ /* 0x000fc400000e0000 */
[----:B------:R-:W-:Y:S01]  /*333e0*/  R2UR UR13, R41 ;  /* 0x00000000290d72ca */ /* 0x000fe200000e0000 */
[----:B------:R0:W5:Y:S01]  /*333f0*/  LD.E.64 R94, desc[UR4][R112.64+0x98] ;  /* 0x00009804705e7980 */ /* 0x000162000c101b00 */
[----:B------:R-:W-:Y:S03]  /*33400*/  BSSY B2, `(.L_x_4806) ;  /* 0x0000052000027945 */ /* 0x000fe60003800000 */
[----:B------:R0:W5:Y:S01]  /*33410*/  LD.E.64 R116, desc[UR10][R112.64+0xc8] ;  /* 0x0000c80a70747980 */ /* 0x000162000c101b00 */
        /* <DEDUP_REMOVED lines=24> */
[----:B------:R-:W-:-:S04]  /*335a0*/  SHF.R.S32.HI R13, RZ, 0x1, R13 ;  /* 0x00000001ff0d7819 */ /* 0x000fc8000001140d */
[----:B------:R-:W-:Y:S01]  /*335b0*/  ISETP.GE.AND P1, PT, R13, R29, PT ;  /* 0x0000001d0d00720c */ /* 0x000fe20003f26270 */
[-C--:B----4-:R-:W-:Y:S02]  /*335c0*/  IMAD R31, R109, R98.reuse, RZ ;  /* 0x000000626d1f7224 */ /* 0x090fe400078e02ff */
[-C--:B------:R-:W-:Y:S02]  /*335d0*/  IMAD R33, R111, R98.reuse, RZ ;  /* 0x000000626f217224 */ /* 0x080fe400078e02ff */
[----:B------:R-:W-:Y:S02]  /*335e0*/  VIADD R28, R13, 0x80 ;  /* 0x000000800d1c7836 */ /* 0x000fe40000000000 */
[-C--:B------:R-:W-:Y:S01]  /*335f0*/  IMAD R37, R108, R99.reuse, R31 ;  /* 0x000000636c257224 */ /* 0x080fe200078e021f */
[----:B------:R0:W5:Y:S01]  /*33600*/  LD.E.U8 R13, desc[UR12][R112.64+0x19] ;  /* 0x0000190c700d7980 */ /* 0x000162000c101100 */
[----:B------:R-:W-:Y:S02]  /*33610*/  IMAD R99, R110, R99, R33 ;  /* 0x000000636e637224 */ /* 0x000fe400078e0221 */
[----:B------:R-:W-:-:S02]  /*33620*/  IMAD.WIDE.U32 R118, R108, R98, RZ ;  /* 0x000000626c767225 */ /* 0x000fc400078e00ff */
[----:B------:R0:W5:Y:S02]  /*33630*/  LD.E.64 R108, desc[UR6][R112.64+0xa8] ;  /* 0x0000a806706c7980 */ /* 0x000164000c101b00 */
[----:B------:R-:W-:Y:S02]  /*33640*/  IMAD.WIDE.U32 R120, R110, R98, RZ ;  /* 0x000000626e787225 */ /* 0x000fe400078e00ff */
[----:B------:R0:W5:Y:S01]  /*33650*/  LD.E.64 R110, desc[UR8][R112.64+0xb8] ;  /* 0x0000b808706e7980 */ /* 0x000162000c101b00 */
[----:B------:R-:W-:Y:S02]  /*33660*/  ISETP.GE.AND P3, PT, R28, R29, PT ;  /* 0x0000001d1c00720c */ /* 0x000fe40003f66270 */
[----:B------:R-:W-:Y:S02]  /*33670*/  CS2R R32, SRZ ;  /* 0x0000000000207805 */ /* 0x000fe4000001ff00 */
[----:B------:R-:W-:Y:S02]  /*33680*/  CS2R R30, SRZ ;  /* 0x00000000001e7805 */ /* 0x000fe4000001ff00 */
[----:B------:R-:W-:Y:S01]  /*33690*/  CS2R R28, SRZ ;  /* 0x00000000001c7805 */ /* 0x000fe2000001ff00 */
[----:B------:R-:W-:-:S02]  /*336a0*/  IMAD.IADD R37, R119, 0x1, R37 ;  /* 0x0000000177257824 */ /* 0x000fc400078e0225 */
[----:B------:R-:W-:Y:S01]  /*336b0*/  IMAD.IADD R99, R121, 0x1, R99 ;  /* 0x0000000179637824 */ /* 0x000fe200078e0263 */
[----:B0-----:R-:W-:Y:S06]  /*336c0*/  @P1 BRA `(.L_x_4807) ;  /* 0x0000000000941947 */ /* 0x001fec0003800000 */
[----:B-----5:R-:W-:Y:S02]  /*336d0*/  LOP3.LUT R60, R13, 0x1, RZ, 0xc0, !PT ;  /* 0x000000010d3c7812 */ /* 0x020fe400078ec0ff */
[----:B------:R-:W-:Y:S02]  /*336e0*/  CS2R R82, SRZ ;  /* 0x0000000000527805 */ /* 0x000fe4000001ff00 */
[----:B------:R-:W-:Y:S02]  /*336f0*/  IADD3 R112, P5, R108, R118, RZ ;  /* 0x000000766c707210 */ /* 0x000fe40007fbe0ff */
[----:B------:R-:W-:Y:S02]  /*33700*/  CS2R R80, SRZ ;  /* 0x0000000000507805 */ /* 0x000fe4000001ff00 */
[----:B------:R-:W-:Y:S02]  /*33710*/  ISETP.NE.U32.AND P4, PT, R60, 0x1, PT ;  /* 0x000000013c00780c */ /* 0x000fe40003f85070 */
[----:B------:R-:W-:-:S02]  /*33720*/  CS2R R70, SRZ ;  /* 0x0000000000467805 */ /* 0x000fc4000001ff00 */
[----:B------:R-:W-:Y:S01]  /*33730*/  CS2R R68, SRZ ;  /* 0x0000000000447805 */ /* 0x000fe2000001ff00 */
[----:B------:R-:W-:Y:S01]  /*33740*/  IMAD.X R113, R109, 0x1, R37, P5 ;  /* 0x000000016d717824 */ /* 0x000fe200028e0625 */
[----:B------:R-:W-:Y:S02]  /*33750*/  R2P PR, R13, 0x6 ;  /* 0x000000060d007804 */ /* 0x000fe40000000000 */
[----:B------:R-:W-:Y:S02]  /*33760*/  CS2R R74, SRZ ;  /* 0x00000000004a7805 */ /* 0x000fe4000001ff00 */
[----:B------:R-:W-:Y:S02]  /*33770*/  IADD3 R122, P5, R116, R120, RZ ;  /* 0x00000078747a7210 */ /* 0x000fe40007fbe0ff */
[----:B------:R-:W-:Y:S02]  /*33780*/  CS2R R72, SRZ ;  /* 0x0000000000487805 */ /* 0x000fe4000001ff00 */
[----:B------:R-:W-:-:S02]  /*33790*/  CS2R R86, SRZ ;  /* 0x0000000000567805 */ /* 0x000fc4000001ff00 */
[----:B------:R-:W-:Y:S02]  /*337a0*/  CS2R R84, SRZ ;  /* 0x0000000000547805 */ /* 0x000fe4000001ff00 */
[----:B------:R-:W-:Y:S02]  /*337b0*/  CS2R R62, SRZ ;  /* 0x00000000003e7805 */ /* 0x000fe4000001ff00 */
[----:B------:R-:W-:Y:S02]  /*337c0*/  CS2R R60, SRZ ;  /* 0x00000000003c7805 */ /* 0x000fe4000001ff00 */
[----:B------:R-:W-:Y:S02]  /*337d0*/  CS2R R66, SRZ ;  /* 0x0000000000427805 */ /* 0x000fe4000001ff00 */
[----:B------:R-:W-:Y:S02]  /*337e0*/  @!P4 R2UR UR4, R40 ;  /* 0x000000002804c2ca */ /* 0x000fe400000e0000 */
[----:B------:R-:W-:-:S02]  /*337f0*/  CS2R R64, SRZ ;  /* 0x0000000000407805 */ /* 0x000fc4000001ff00 */
[----:B------:R-:W-:Y:S01]  /*33800*/  @!P4 R2UR UR5, R41 ;  /* 0x000000002905c2ca */ /* 0x000fe200000e0000 */
[----:B------:R-:W-:Y:S01]  /*33810*/  IMAD.X R123, R117, 0x1, R99, P5 ;  /* 0x00000001757b7824 */ /* 0x000fe200028e0663 */
[C---:B------:R-:W-:Y:S02]  /*33820*/  @P1 R2UR UR8, R40.reuse ;  /* 0x00000000280812ca */ /* 0x040fe400000e0000 */
[C---:B------:R-:W-:Y:S02]  /*33830*/  @P1 R2UR UR9, R41.reuse ;  /* 0x00000000290912ca */ /* 0x040fe400000e0000 */
[C---:B------:R-:W-:Y:S02]  /*33840*/  @P2 R2UR UR12, R40.reuse ;  /* 0x00000000280c22ca */ /* 0x040fe400000e0000 */
[----:B------:R-:W-:Y:S02]  /*33850*/  @P2 R2UR UR13, R41 ;  /* 0x00000000290d22ca */ /* 0x000fe400000e0000 */
[----:B------:R-:W-:-:S02]  /*33860*/  @!P4 R2UR UR6, R40 ;  /* 0x000000002806c2ca */ /* 0x000fc400000e0000 */
[C---:B------:R-:W-:Y:S01]  /*33870*/  @!P4 R2UR UR7, R41.reuse ;  /* 0x000000002907c2ca */ /* 0x040fe200000e0000 */
[----:B------:R0:W5:Y:S01]  /*33880*/  @!P4 LD.E.128 R80, desc[UR4][R112.64] ;  /* 0x000000047050c980 */ /* 0x000162000c101d00 */
[C---:B------:R-:W-:Y:S02]  /*33890*/  @P1 R2UR UR10, R40.reuse ;  /* 0x00000000280a12ca */ /* 0x040fe400000e0000 */
[C---:B------:R-:W-:Y:S01]  /*338a0*/  @P1 R2UR UR11, R41.reuse ;  /* 0x00000000290b12ca */ /* 0x040fe200000e0000 */
[----:B------:R0:W5:Y:S01]  /*338b0*/  @P1 LD.E.128 R68, desc[UR8][R112.64+0x20] ;  /* 0x0000200870441980 */ /* 0x000162000c101d00 */
[----:B------:R-:W-:Y:S02]  /*338c0*/  @P2 R2UR UR14, R40 ;  /* 0x00000000280e22ca */ /* 0x000fe400000e0000 */
[----:B------:R-:W-:Y:S01]  /*338d0*/  @P2 R2UR UR15, R41 ;  /* 0x00000000290f22ca */ /* 0x000fe200000e0000 */
[----:B------:R0:W5:Y:S04]  /*338e0*/  @P2 LD.E.128 R72, desc[UR12][R112.64+0x40] ;  /* 0x0000400c70482980 */ /* 0x000168000c101d00 */
[----:B------:R0:W5:Y:S04]  /*338f0*/  @!P4 LD.E.128 R84, desc[UR6][R122.64] ;  /* 0x000000067a54c980 */ /* 0x000168000c101d00 */
[----:B------:R0:W5:Y:S04]  /*33900*/  @P1 LD.E.128 R60, desc[UR10][R122.64+0x20] ;  /* 0x0000200a7a3c1980 */ /* 0x000168000c101d00 */
[----:B------:R0:W5:Y:S02]  /*33910*/  @P2 LD.E.128 R64, desc[UR14][R122.64+0x40] ;  /* 0x0000400e7a402980 */ /* 0x000164000c101d00 */
.L_x_4807:
[----:B------:R-:W-:Y:S05]  /*33920*/  BSYNC B2 ;  /* 0x0000000000027941 */ /* 0x000fea0003800000 */
.L_x_4806:
[----:B------:R-:W-:Y:S04]  /*33930*/  BSSY B2, `(.L_x_4808) ;  /* 0x0000027000027945 */ /* 0x000fe80003800000 */
[----:B------:R-:W-:Y:S05]  /*33940*/  @P3 BRA `(.L_x_4809) ;  /* 0x0000000000943947 */ /* 0x000fea0003800000 */
[----:B-----5:R-:W-:Y:S02]  /*33950*/  IADD3 R118, P4, P5, R108, R94, R118 ;  /* 0x0000005e6c767210 */ /* 0x020fe40007d9e076 */
[----:B------:R-:W-:Y:S02]  /*33960*/  CS2R R50, SRZ ;  /* 0x0000000000327805 */ /* 0x000fe4000001ff00 */
[C---:B------:R-:W-:Y:S02]  /*33970*/  LOP3.LUT R28, R13.reuse, 0x1, RZ, 0xc0, !PT ;  /* 0x000000010d1c7812 */ /* 0x040fe400078ec0ff */
[----:B------:R-:W-:Y:S02]  /*33980*/  CS2R R48, SRZ ;  /* 0x0000000000307805 */ /* 0x000fe4000001ff00 */
[----:B------:R-:W-:Y:S02]  /*33990*/  R2P PR, R13, 0x6 ;  /* 0x000000060d007804 */ /* 0x000fe40000000000 */
[----:B------:R-:W-:-:S02]  /*339a0*/  CS2R R54, SRZ ;  /* 0x0000000000367805 */ /* 0x000fc4000001ff00 */
[----:B------:R-:W-:Y:S02]  /*339b0*/  ISETP.NE.U32.AND P3, PT, R28, 0x1, PT ;  /* 0x000000011c00780c */ /* 0x000fe40003f65070 */
[----:B------:R-:W-:Y:S02]  /*339c0*/  CS2R R52, SRZ ;  /* 0x0000000000347805 */ /* 0x000fe4000001ff00 */
[----:B------:R-:W-:Y:S02]  /*339d0*/  IADD3.X R119, R109, R95, R37, P4, P5 ;  /* 0x0000005f6d777210 */ /* 0x000fe400027ea425 */
[----:B------:R-:W-:Y:S02]  /*339e0*/  CS2R R58, SRZ ;  /* 0x00000000003a7805 */ /* 0x000fe4000001ff00 */
[----:B------:R-:W-:Y:S02]  /*339f0*/  IADD3 R120, P4, P5, R116, R110, R120 ;  /* 0x0000006e74787210 */ /* 0x000fe40007d9e078 */
[----:B------:R-:W-:-:S02]  /*33a00*/  CS2R R56, SRZ ;  /* 0x0000000000387805 */ /* 0x000fc4000001ff00 */
[----:B------:R-:W-:Y:S02]  /*33a10*/  CS2R R30, SRZ ;  /* 0x00000000001e7805 */ /* 0x000fe4000001ff00 */
[----:B------:R-:W-:Y:S02]  /*33a20*/  CS2R R28, SRZ ;  /* 0x00000000001c7805 */ /* 0x000fe4000001ff00 */
[----:B------:R-:W-:Y:S02]  /*33a30*/  CS2R R34, SRZ ;  /* 0x0000000000227805 */ /* 0x000fe4000001ff00 */
[----:B------:R-:W-:Y:S02]  /*33a40*/  CS2R R32, SRZ ;  /* 0x0000000000207805 */ /* 0x000fe4000001ff00 */
[----:B------:R-:W-:Y:S02]  /*33a50*/  CS2R R46, SRZ ;  /* 0x00000000002e7805 */ /* 0x000fe4000001ff00 */
[----:B------:R-:W-:-:S02]  /*33a60*/  @P1 R2UR UR8, R40 ;  /* 0x00000000280812ca */ /* 0x000fc400000e0000 */
[----:B------:R-:W-:Y:S02]  /*33a70*/  CS2R R44, SRZ ;  /* 0x00000000002c7805 */ /* 0x000fe4000001ff00 */
[C---:B------:R-:W-:Y:S02]  /*33a80*/  @!P3 R2UR UR4, R40.reuse ;  /* 0x000000002804b2ca */ /* 0x040fe400000e0000 */
[C---:B------:R-:W-:Y:S02]  /*33a90*/  @!P3 R2UR UR5, R41.reuse ;  /* 0x000000002905b2ca */ /* 0x040fe400000e0000 */
[C---:B------:R-:W-:Y:S02]  /*33aa0*/  @P1 R2UR UR9, R41.reuse ;  /* 0x00000000290912ca */ /* 0x040fe400000e0000 */
[----:B------:R-:W-:Y:S02]  /*33ab0*/  @P2 R2UR UR12, R40 ;  /* 0x00000000280c22ca */ /* 0x000fe400000e0000 */
[----:B------:R-:W-:-:S02]  /*33ac0*/  @P2 R2UR UR13, R41 ;  /* 0x00000000290d22ca */ /* 0x000fc400000e0000 */
[C---:B------:R-:W-:Y:S02]  /*33ad0*/  @!P3 R2UR UR6, R40.reuse ;  /* 0x000000002806b2ca */ /* 0x040fe400000e0000 */
[C---:B------:R-:W-:Y:S02]  /*33ae0*/  @!P3 R2UR UR7, R41.reuse ;  /* 0x000000002907b2ca */ /* 0x040fe400000e0000 */
[C---:B------:R-:W-:Y:S01]  /*33af0*/  @P1 R2UR UR10, R40.reuse ;  /* 0x00000000280a12ca */ /* 0x040fe200000e0000 */
[----:B------:R1:W5:Y:S01]  /*33b00*/  @!P3 LD.E.128 R48, desc[UR4][R118.64] ;  /* 0x000000047630b980 */ /* 0x000362000c101d00 */
[C---:B------:R-:W-:Y:S02]  /*33b10*/  @P1 R2UR UR11, R41.reuse ;  /* 0x00000000290b12ca */ /* 0x040fe400000e0000 */
[----:B------:R-:W-:Y:S01]  /*33b20*/  @P2 R2UR UR14, R40 ;  /* 0x00000000280e22ca */ /* 0x000fe200000e0000 */
[----:B------:R1:W5:Y:S01]  /*33b30*/  @P1 LD.E.128 R52, desc[UR8][R118.64+0x20] ;  /* 0x0000200876341980 */ /* 0x000362000c101d00 */
[----:B------:R-:W-:-:S02]  /*33b40*/  @P2 R2UR UR15, R41 ;  /* 0x00000000290f22ca */ /* 0x000fc400000e0000 */
[----:B------:R-:W-:Y:S01]  /*33b50*/  IADD3.X R121, R117, R111, R99, P4, P5 ;  /* 0x0000006f75797210 */ /* 0x000fe200027ea463 */
[----:B------:R1:W5:Y:S04]  /*33b60*/  @P2 LD.E.128 R56, desc[UR12][R118.64+0x40] ;  /* 0x0000400c76382980 */ /* 0x000368000c101d00 */
[----:B------:R1:W5:Y:S04]  /*33b70*/  @!P3 LD.E.128 R28, desc[UR6][R120.64] ;  /* 0x00000006781cb980 */ /* 0x000368000c101d00 */
[----:B------:R1:W5:Y:S04]  /*33b80*/  @P1 LD.E.128 R32, desc[UR10][R120.64+0x20] ;  /* 0x0000200a78201980 */ /* 0x000368000c101d00 */
[----:B------:R1:W5:Y:S02]  /*33b90*/  @P2 LD.E.128 R44, desc[UR14][R120.64+0x40] ;  /* 0x0000400e782c2980 */ /* 0x000364000c101d00 */
.L_x_4809:
[----:B------:R-:W-:Y:S05]  /*33ba0*/  BSYNC B2 ;  /* 0x0000000000027941 */ /* 0x000fea0003800000 */
.L_x_4808:
[----:B------:R-:W-:Y:S01]  /*33bb0*/  R2UR UR4, R40 ;  /* 0x00000000280472ca */ /* 0x000fe200000e0000 */
[----:B-----5:R2:W5:Y:S01]  /*33bc0*/  LDL R13, [R3] ;  /* 0x00000000030d7983 */ /* 0x0205620000100800 */
[----:B------:R-:W-:-:S03]  /*33bd0*/  R2UR UR5, R41 ;  /* 0x00000000290572ca */ /* 0x000fc600000e0000 */
[----:B------:R2:W5:Y:S10]  /*33be0*/  LDL R37, [R3+0x4] ;  /* 0x0000040003257983 */ /* 0x0005740000100800 */
[----:B------:R-:W3:Y:S01]  /*33bf0*/  LD.E R94, desc[UR4][R92.64+0x1c] ;  /* 0x00001c045c5e7980 */ /* 0x000ee2000c101900 */
[----:B------:R-:W-:Y:S01]  /*33c00*/  BSSY B2, `(.L_x_4810) ;  /* 0x0000005000027945 */ /* 0x000fe20003800000 */
[----:B---3--:R-:W-:-:S04]  /*33c10*/  LOP3.LUT R94, R94, 0x1, RZ, 0xfc, !PT ;  /* 0x000000015e5e7812 */ /* 0x008fc800078efcff */
[----:B------:R-:W-:-:S13]  /*33c20*/  ISETP.NE.AND P1, PT, R94, 0x3, PT ;  /* 0x000000035e00780c */ /* 0x000fda0003f25270 */
[----:B--2---:R-:W-:Y:S05]  /*33c30*/  @!P1 BRA `(.L_x_4811) ;  /* 0x0000000000049947 */ /* 0x004fea0003800000 */
[----:B------:R-:W-:Y:S01]  /*33c40*/  BPT.TRAP 0x1 ;  /* 0x000000040000795c */ /* 0x000fe20000300000 */
.L_x_4811:
[----:B------:R-:W-:Y:S05]  /*33c50*/  BSYNC B2 ;  /* 0x0000000000027941 */ /* 0x000fea0003800000 */
.L_x_4810:
        /* <DEDUP_REMOVED lines=9> */
.L_x_4864:
[----:B------:R-:W-:Y:S05]  /*33cf0*/  BSYNC B2 ;  /* 0x0000000000027941 */ /* 0x000fea0003800000 */
.L_x_4812:
[----:B0-----:R-:W3:Y:S01]  /*33d00*/  LDL.64 R112, [R7+0x50] ;  /* 0x0000500007707983 */ /* 0x001ee20000100a00 */
[C---:B------:R-:W-:Y:S02]  /*33d10*/  R2UR UR6, R40.reuse ;  /* 0x00000000280672ca */ /* 0x040fe400000e0000 */
[C---:B------:R-:W-:Y:S01]  /*33d20*/  R2UR UR7, R41.reuse ;  /* 0x00000000290772ca */ /* 0x040fe200000e0000 */
[----:B------:R-:W4:Y:S01]  /*33d30*/  LDL.64 R92, [R7+0x8] ;  /* 0x00000800075c7983 */ /* 0x000f220000100a00 */
[C---:B------:R-:W-:Y:S02]  /*33d40*/  R2UR UR4, R40.reuse ;  /* 0x00000000280472ca */ /* 0x040fe400000e0000 */
[----:B------:R-:W-:Y:S01]  /*33d50*/  R2UR UR5, R41 ;  /* 0x00000000290572ca */ /* 0x000fe200000e0000 */
[----:B------:R-:W4:Y:S04]  /*33d60*/  LDL R37, [R3] ;  /* 0x0000000003257983 */ /* 0x000f280000100800 */
[----:B--2---:R-:W2:Y:S04]  /*33d70*/  LDL.64 R108, [R7+0x58] ;  /* 0x00005800076c7983 */ /* 0x004ea80000100a00 */
[----:B------:R-:W5:Y:S04]  /*33d80*/  LDL.64 R110, [R7+0x38] ;  /* 0x00003800076e7983 */ /* 0x000f680000100a00 */
[----:B---3--:R-:W3:Y:S04]  /*33d90*/  LD.E R91, desc[UR6][R112.64+0xc] ;  /* 0x00000c06705b7980 */ /* 0x008ee8000c101900 */
[----:B-1----:R-:W3:Y:S01]  /*33da0*/  LD.E R120, desc[UR4][R112.64+0x8] ;  /* 0x0000080470787980 */ /* 0x002ee2000c101900 */
[----:B------:R-:W-:-:S02]  /*33db0*/  R2UR UR8, R40 ;  /* 0x00000000280872ca */ /* 0x000fc400000e0000 */
[----:B------:R-:W-:Y:S01]  /*33dc0*/  R2UR UR9, R41 ;  /* 0x00000000290972ca */ /* 0x000fe200000e0000 */
[----:B----4-:R-:W-:Y:S01]  /*33dd0*/  IMAD R37, R37, 0x7800, RZ ;  /* 0x0000780025257824 */ /* 0x010fe200078e02ff */
[----:B------:R-:W5:Y:S01]  /*33de0*/  LD.E R118, desc[UR6][R112.64+0x4] ;  /* 0x0000040670767980 */ /* 0x000f62000c101900 */
[----:B------:R-:W-:Y:S03]  /*33df0*/  BSSY B2, `(.L_x_4814) ;  /* 0x00003d5000027945 */ /* 0x000fe60003800000 */
[----:B--2---:R-:W5:Y:S07]  /*33e00*/  LD.E.64 R108, desc[UR4][R108.64] ;  /* 0x000000046c6c7980 */ /* 0x004f6e000c101b00 */
[----:B------:R0:W5:Y:S01]  /*33e10*/  LD.E R13, desc[UR8][R92.64+0x74] ;  /* 0x000074085c0d7980 */ /* 0x000162000c101900 */
[----:B------:R-:W-:Y:S01]  /*33e20*/  SHF.R.S32.HI R99, RZ, 0x1f, R37 ;  /* 0x0000001fff637819 */ /* 0x000fe20000011425 */
[----:B---3--:R-:W-:Y:S01]  /*33e30*/  IMAD R91, R98, -0xa0, R91 ;  /* 0xffffff60625b7824 */ /* 0x008fe200078e025b */
[----:B------:R-:W-:-:S04]  /*33e40*/  LEA.HI R107, R120, R120, RZ, 0x1 ;  /* 0x00000078786b7211 */ /* 0x000fc800078f08ff */
[----:B------:R-:W-:Y:S02]  /*33e50*/  VIMNMX R88, R91, 0xa0, PT ;  /* 0x000000a05b587848 */ /* 0x000fe40003fe0100 */
[----:B------:R-:W-:-:S04]  /*33e60*/  SHF.R.S32.HI R121, RZ, 0x1, R107 ;  /* 0x00000001ff797819 */ /* 0x000fc8000001146b */
[----:B------:R-:W-:Y:S02]  /*33e70*/  ISETP.GE.AND P1, PT, R121, R88, PT ;  /* 0x000000587900720c */ /* 0x000fe40003f26270 */
[----:B------:R-:W-:Y:S01]  /*33e80*/  LOP3.LUT R91, R107, 0xffffffe, RZ, 0xc0, !PT ;  /* 0x0ffffffe6b5b7812 */ /* 0x000fe200078ec0ff */
[----:B------:R-:W-:Y:S01]  /*33e90*/  IMAD R88, R103, R121, RZ ;  /* 0x0000007967587224 */ /* 0x000fe200078e02ff */
[----:B0-----:R-:W-:-:S03]  /*33ea0*/  SHF.R.S32.HI R93, RZ, 0x1f, R121 ;  /* 0x0000001fff5d7819 */ /* 0x001fc60000011479 */
[----:B------:R-:W-:Y:S02]  /*33eb0*/  IMAD.IADD R91, R120, 0x1, -R91 ;  /* 0x00000001785b7824 */ /* 0x000fe400078e0a5b */
[----:B------:R-:W-:Y:S02]  /*33ec0*/  IMAD R93, R102, R93, R88 ;  /* 0x0000005d665d7224 */ /* 0x000fe400078e0258 */
[----:B------:R-:W-:Y:S02]  /*33ed0*/  IMAD.SHL.U32 R105, R91, 0x10, RZ ;  /* 0x000000105b697824 */ /* 0x000fe400078e00ff */
[----:B------:R-:W-:Y:S01]  /*33ee0*/  IMAD.MOV.U32 R88, RZ, RZ, R90 ;  /* 0x000000ffff587224 */ /* 0x000fe200078e005a */
[----:B------:R-:W-:Y:S06]  /*33ef0*/  @P1 BRA `(.L_x_4815) ;  /* 0x0000003c00101947 */ /* 0x000fec0003800000 */
[----:B------:R-:W-:Y:S02]  /*33f00*/  R2UR UR4, R40 ;  /* 0x00000000280472ca */ /* 0x000fe400000e0000 */
[----:B------:R-:W-:-:S13]  /*33f10*/  R2UR UR5, R41 ;  /* 0x00000000290572ca */ /* 0x000fda00000e0000 */
[----:B-----5:R-:W2:Y:S01]  /*33f20*/  LD.E.U8 R90, desc[UR4][R110.64] ;  /* 0x000000046e5a7980 */ /* 0x020ea2000c101100 */
[----:B------:R-:W-:Y:S01]  /*33f30*/  IMAD.WIDE.U32 R116, R102, R121, R88 ;  /* 0x0000007966747225 */ /* 0x000fe200078e0058 */
[----:B------:R-:W-:Y:S03]  /*33f40*/  BSSY B3, `(.L_x_4816) ;  /* 0x000013c000037945 */ /* 0x000fe60003800000 */
[----:B------:R-:W-:Y:S01]  /*33f50*/  IMAD.IADD R119, R117, 0x1, R93 ;  /* 0x0000000175777824 */ /* 0x000fe200078e025d */
[----:B--2---:R-:W-:-:S04]  /*33f60*/  LOP3.LUT R90, R90, 0x1, RZ, 0xc0, !PT ;  /* 0x000000015a5a7812 */ /* 0x004fc800078ec0ff */
[----:B------:R-:W-:-:S13]  /*33f70*/  ISETP.NE.U32.AND P1, PT, R90, 0x1, PT ;  /* 0x000000015a00780c */ /* 0x000fda0003f25070 */
[----:B------:R-:W-:Y:S05]  /*33f80*/  @P1 BRA `(.L_x_4817) ;  /* 0x0000001000dc1947 */ /* 0x000fea0003800000 */
[----:B------:R-:W-:Y:S01]  /*33f90*/  LEA.HI R88, R118, R118, RZ, 0x1 ;  /* 0x0000007676587211 */ /* 0x000fe200078f08ff */
[----:B------:R-:W-:Y:S01]  /*33fa0*/  IMAD.IADD R89, R13, 0x1, -R118 ;  /* 0x000000010d597824 */ /* 0x000fe200078e0a76 */
[----:B------:R-:W-:Y:S02]  /*33fb0*/  SHF.R.S32.HI R93, RZ, 0x1f, R120 ;  /* 0x0000001fff5d7819 */ /* 0x000fe40000011478 */
[----:B------:R-:W-:Y:S02]  /*33fc0*/  SHF.R.S32.HI R122, RZ, 0x1, R88 ;  /* 0x00000001ff7a7819 */ /* 0x000fe40000011458 */
[----:B------:R-:W-:Y:S02]  /*33fd0*/  LEA.HI R95, R93, R120, RZ, 0x4 ;  /* 0x000000785d5f7211 */ /* 0x000fe400078f20ff */
[----:B------:R-:W-:Y:S02]  /*33fe0*/  ISETP.GE.AND P1, PT, R105, R122, PT ;  /* 0x0000007a6900720c */ /* 0x000fe40003f26270 */
[----:B------:R-:W-:Y:S01]  /*33ff0*/  LEA.HI R93, R93, R120, RZ, 0x2 ;  /* 0x000000785d5d7211 */ /* 0x000fe200078f10ff */
[----:B------:R-:W-:Y:S01]  /*34000*/  IMAD.SHL.U32 R95, R95, 0x20, RZ ;  /* 0x000000205f5f7824 */ /* 0x000fe200078e00ff */
[----:B------:R-:W-:-:S02]  /*34010*/  SEL R88, R122, RZ, P1 ;  /* 0x000000ff7a587207 */ /* 0x000fc40000800000 */
[----:B------:R-:W-:Y:S01]  /*34020*/  SEL R90, R118, R89, !P1 ;  /* 0x00000059765a7207 */ /* 0x000fe20004800000 */
[----:B------:R-:W-:Y:S01]  /*34030*/  IMAD.SHL.U32 R93, R93, 0x20, RZ ;  /* 0x000000205d5d7824 */ /* 0x000fe200078e00ff */
[----:B------:R-:W-:Y:S01]  /*34040*/  LOP3.LUT R95, R95, 0xfffffe00, RZ, 0xc0, !PT ;  /* 0xfffffe005f5f7812 */ /* 0x000fe200078ec0ff */
[----:B------:R-:W-:Y:S01]  /*34050*/  IMAD.IADD R88, R105, 0x1, R88 ;  /* 0x0000000169587824 */ /* 0x000fe200078e0258 */
[----:B------:R-:W-:Y:S02]  /*34060*/  SHF.R.S32.HI R91, RZ, 0x1f, R90 ;  /* 0x0000001fff5b7819 */ /* 0x000fe4000001145a */
[----:B------:R-:W-:Y:S02]  /*34070*/  LOP3.LUT R93, R93, 0x180, RZ, 0xc0, !PT ;  /* 0x000001805d5d7812 */ /* 0x000fe400078ec0ff */
[----:B------:R-:W-:Y:S02]  /*34080*/  SHF.R.S32.HI R89, RZ, 0x1f, R88 ;  /* 0x0000001fff597819 */ /* 0x000fe40000011458 */
[----:B------:R-:W-:-:S02]  /*34090*/  LEA.HI R92, R91, R90, RZ, 0x5 ;  /* 0x0000005a5b5c7211 */ /* 0x000fc400078f28ff */
[-C--:B------:R-:W-:Y:S02]  /*340a0*/  LEA.HI R90, R89, R88.reuse, RZ, 0x4 ;  /* 0x00000058595a7211 */ /* 0x080fe400078f20ff */
[----:B------:R-:W-:Y:S02]  /*340b0*/  LEA.HI R91, R121, R121, RZ, 0x1 ;  /* 0x00000079795b7211 */ /* 0x000fe400078f08ff */
[----:B------:R-:W-:Y:S02]  /*340c0*/  SHF.R.S32.HI R125, RZ, 0x4, R90 ;  /* 0x00000004ff7d7819 */ /* 0x000fe4000001145a */
[----:B------:R-:W-:Y:S02]  /*340d0*/  LOP3.LUT R94, R91, 0x3fffffe, RZ, 0xc0, !PT ;  /* 0x03fffffe5b5e7812 */ /* 0x000fe400078ec0ff */
[----:B------:R-:W-:Y:S02]  /*340e0*/  LEA.HI.SX32 R92, R92, R125, 0x1b ;  /* 0x0000007d5c5c7211 */ /* 0x000fe400078fdaff */
[----:B------:R-:W-:Y:S01]  /*340f0*/  LEA.HI R88, R89, R88, RZ, 0x6 ;  /* 0x0000005859587211 */ /* 0x000fe200078f30ff */
[----:B------:R-:W-:Y:S01]  /*34100*/  IMAD.IADD R94, R121, 0x1, -R94 ;  /* 0x00000001795e7824 */ /* 0x000fe200078e0a5e */
[----:B------:R-:W-:-:S02]  /*34110*/  SHF.R.S32.HI R123, RZ, 0x1f, R92 ;  /* 0x0000001fff7b7819 */ /* 0x000fc4000001145c */
[----:B------:R-:W-:Y:S01]  /*34120*/  SHF.R.U32.HI R91, RZ, 0x3, R93 ;  /* 0x00000003ff5b7819 */ /* 0x000fe2000001165d */
[----:B------:R-:W-:Y:S01]  /*34130*/  IMAD R94, R94, 0x40, R95 ;  /* 0x000000405e5e7824 */ /* 0x000fe200078e025f */
[----:B------:R-:W-:Y:S01]  /*34140*/  LEA.HI R95, R123, R92, RZ, 0x2 ;  /* 0x0000005c7b5f7211 */ /* 0x000fe200078f10ff */
[----:B------:R-:W-:Y:S01]  /*34150*/  IMAD.SHL.U32 R123, R92, 0x10, RZ ;  /* 0x000000105c7b7824 */ /* 0x000fe200078e00ff */
[----:B------:R-:W-:Y:S02]  /*34160*/  SHF.R.S32.HI R89, RZ, 0x6, R88 ;  /* 0x00000006ff597819 */ /* 0x000fe40000011458 */
[----:B------:R-:W-:Y:S02]  /*34170*/  LOP3.LUT R90, R93, 0x30, R90, 0xf8, !PT ;  /* 0x000000305d5a7812 */ /* 0x000fe400078ef85a */
[----:B------:R-:W-:Y:S01]  /*34180*/  SHF.R.S32.HI R95, RZ, 0x2, R95 ;  /* 0x00000002ff5f7819 */ /* 0x000fe2000001145f */
[----:B------:R-:W-:Y:S01]  /*34190*/  IMAD R89, R89, 0x2800, R94 ;  /* 0x0000280059597824 */ /* 0x000fe200078e025e */
[----:B------:R-:W-:-:S02]  /*341a0*/  LOP3.LUT R88, R93, 0x30, R123, 0xf8, !PT ;  /* 0x000000305d587812 */ /* 0x000fc400078ef87b */
[-C--:B------:R-:W-:Y:S01]  /*341b0*/  LOP3.LUT R90, R90, R91.reuse, RZ, 0x3c, !PT ;  /* 0x0000005b5a5a7212 */ /* 0x080fe200078e3cff */
[----:B------:R-:W-:Y:S01]  /*341c0*/  IMAD R95, R95, 0x2800, R94 ;  /* 0x000028005f5f7824 */ /* 0x000fe200078e025e */
[----:B------:R-:W-:Y:S02]  /*341d0*/  LOP3.LUT R88, R88, R91, RZ, 0x3c, !PT ;  /* 0x0000005b58587212 */ /* 0x000fe400078e3cff */
[C---:B------:R-:W-:Y:S01]  /*341e0*/  R2UR UR4, R40.reuse ;  /* 0x00000000280472ca */ /* 0x040fe200000e0000 */
[----:B------:R-:W-:Y:S01]  /*341f0*/  IMAD.IADD R89, R89, 0x1, R90 ;  /* 0x0000000159597824 */ /* 0x000fe200078e025a */
[----:B------:R-:W-:Y:S01]  /*34200*/  R2UR UR5, R41 ;  /* 0x00000000290572ca */ /* 0x000fe200000e0000 */
[----:B------:R-:W-:Y:S01]  /*34210*/  IMAD.IADD R95, R95, 0x1, R88 ;  /* 0x000000015f5f7824 */ /* 0x000fe200078e0258 */
[----:B------:R-:W-:Y:S02]  /*34220*/  R2UR UR6, R40 ;  /* 0x00000000280672ca */ /* 0x000fe400000e0000 */
[----:B------:R-:W-:-:S02]  /*34230*/  IADD3 R88, P1, P2, R108, R89, R37 ;  /* 0x000000596c587210 */ /* 0x000fc40007a3e025 */
[----:B------:R-:W-:Y:S02]  /*34240*/  R2UR UR7, R41 ;  /* 0x00000000290772ca */ /* 0x000fe400000e0000 */
[----:B------:R-:W-:Y:S02]  /*34250*/  IADD3.X R89, R109, RZ, R99, P1, P2 ;  /* 0x000000ff6d597210 */ /* 0x000fe40000fe4463 */
[----:B------:R-:W-:Y:S02]  /*34260*/  ISETP.GE.AND P2, PT, R105, R122, PT ;  /* 0x0000007a6900720c */ /* 0x000fe40003f46270 */
[----:B------:R-:W-:Y:S01]  /*34270*/  IADD3 R92, P3, P4, R108, R95, R37 ;  /* 0x0000005f6c5c7210 */ /* 0x000fe20007c7e025 */
[----:B------:R-:W-:Y:S01]  /*34280*/  IMAD.SHL.U32 R125, R125, 0x10, RZ ;  /* 0x000000107d7d7824 */ /* 0x000fe200078e00ff */
[----:B------:R-:W5:Y:S02]  /*34290*/  LD.E.128 R88, desc[UR4][R88.64] ;  /* 0x0000000458587980 */ /* 0x000f64000c101d00 */
[----:B------:R-:W-:Y:S01]  /*342a0*/  IADD3.X R93, R109, RZ, R99, P3, P4 ;  /* 0x000000ff6d5d7210 */ /* 0x000fe20001fe8463 */
[----:B------:R-:W-:Y:S01]  /*342b0*/  BSSY B4, `(.L_x_4818) ;  /* 0x00000f9000047945 */ /* 0x000fe20003800000 */
[----:B------:R-:W-:-:S04]  /*342c0*/  ISETP.GE.AND P1, PT, R123, R13, PT ;  /* 0x0000000d7b00720c */ /* 0x000fc80003f26270 */
[----:B------:R-:W5:Y:S01]  /*342d0*/  LD.E.128 R92, desc[UR6][R92.64] ;  /* 0x000000065c5c7980 */ /* 0x000f62000c101d00 */
[----:B------:R-:W-:Y:S01]  /*342e0*/  SHF.R.S32.HI R122, RZ, 0x1f, R125 ;  /* 0x0000001fff7a7819 */ /* 0x000fe2000001147d */
[----:B------:R-:W-:Y:S07]  /*342f0*/  @P2 BRA `(.L_x_4819) ;  /* 0x0000000c00d02947 */ /* 0x000fee0003800000 */
[----:B------:R-:W-:Y:S01]  /*34300*/  SHF.R.U32.HI R126, RZ, 0x8, R80 ;  /* 0x00000008ff7e7819 */ /* 0x000fe20000011650 */
[----:B-----5:R-:W-:Y:S01]  /*34310*/  IMAD.MOV.U32 R124, RZ, RZ, R89 ;  /* 0x000000ffff7c7224 */ /* 0x020fe200078e0059 */
[----:B------:R-:W-:Y:S02]  /*34320*/  SHF.R.U32.HI R129, RZ, 0x8, R82 ;  /* 0x00000008ff817819 */ /* 0x000fe40000011652 */
[----:B------:R-:W-:Y:S02]  /*34330*/  LOP3.LUT R89, R80, 0xff, RZ, 0xc0, !PT ;  /* 0x000000ff50597812 */ /* 0x000fe400078ec0ff */
[----:B------:R-:W-:Y:S02]  /*34340*/  LOP3.LUT R126, R126, 0xff, RZ, 0xc0, !PT ;  /* 0x000000ff7e7e7812 */ /* 0x000fe400078ec0ff */
[----:B------:R-:W-:Y:S02]  /*34350*/  SHF.R.U32.HI R127, RZ, 0x8, R81 ;  /* 0x00000008ff7f7819 */ /* 0x000fe40000011651 */
[----:B------:R-:W-:-:S02]  /*34360*/  LOP3.LUT R128, R82, 0xff, RZ, 0xc0, !PT ;  /* 0x000000ff52807812 */ /* 0x000fc400078ec0ff */
[----:B------:R-:W-:Y:S02]  /*34370*/  LOP3.LUT R129, R129, 0xff, RZ, 0xc0, !PT ;  /* 0x000000ff81817812 */ /* 0x000fe400078ec0ff */
[----:B------:R-:W-:Y:S02]  /*34380*/  SHF.R.U32.HI R133, RZ, 0x8, R84 ;  /* 0x00000008ff857819 */ /* 0x000fe40000011654 */
[----:B------:R-:W-:Y:S02]  /*34390*/  PRMT R89, R126, 0x7604, R89 ;  /* 0x000076047e597816 */ /* 0x000fe40000000059 */
[----:B------:R-:W-:Y:S02]  /*343a0*/  LOP3.LUT R126, R81, 0xff, RZ, 0xc0, !PT ;  /* 0x000000ff517e7812 */ /* 0x000fe400078ec0ff */
[----:B------:R-:W-:Y:S02]  /*343b0*/  LOP3.LUT R127, R127, 0xff, RZ, 0xc0, !PT ;  /* 0x000000ff7f7f7812 */ /* 0x000fe400078ec0ff */
[----:B------:R-:W-:-:S02]  /*343c0*/  PRMT R129, R129, 0x7604, R128 ;  /* 0x0000760481817816 */ /* 0x000fc40000000080 */
[----:B------:R-:W-:Y:S02]  /*343d0*/  SHF.R.U32.HI R128, RZ, 0x8, R85 ;  /* 0x00000008ff807819 */ /* 0x000fe40000011655 */
[----:B------:R-:W-:Y:S02]  /*343e0*/  SHF.R.U32.HI R131, RZ, 0x8, R83 ;  /* 0x00000008ff837819 */ /* 0x000fe40000011653 */
[----:B------:R-:W-:Y:S02]  /*343f0*/  LOP3.LUT R132, R84, 0xff, RZ, 0xc0, !PT ;  /* 0x000000ff54847812 */ /* 0x000fe400078ec0ff */
[----:B------:R-:W-:Y:S02]  /*34400*/  LOP3.LUT R133, R133, 0xff, RZ, 0xc0, !PT ;  /* 0x000000ff85857812 */ /* 0x000fe400078ec0ff */
[----:B------:R-:W-:Y:S02]  /*34410*/  PRMT R126, R127, 0x7604, R126 ;  /* 0x000076047f7e7816 */ /* 0x000fe4000000007e */
[----:B------:R-:W-:-:S02]  /*34420*/  LOP3.LUT R127, R85, 0xff, RZ, 0xc0, !PT ;  /* 0x000000ff557f7812 */ /* 0x000fc400078ec0ff */
[----:B------:R-:W-:Y:S02]  /*34430*/  LOP3.LUT R128, R128, 0xff, RZ, 0xc0, !PT ;  /* 0x000000ff80807812 */ /* 0x000fe400078ec0ff */
[----:B------:R-:W-:Y:S02]  /*34440*/  LOP3.LUT R130, R83, 0xff, RZ, 0xc0, !PT ;  /* 0x000000ff53827812 */ /* 0x000fe400078ec0ff */
[----:B------:R-:W-:Y:S02]  /*34450*/  LOP3.LUT R131, R131, 0xff, RZ, 0xc0, !PT ;  /* 0x000000ff83837812 */ /* 0x000fe400078ec0ff */
[----:B------:R-:W-:Y:S02]  /*34460*/  PRMT R133, R133, 0x7604, R132 ;  /* 0x0000760485857816 */ /* 0x000fe40000000084 */
[----:B------:R-:W-:Y:S02]  /*34470*/  SHF.R.U32.HI R132, RZ, 0x8, R86 ;  /* 0x00000008ff847819 */ /* 0x000fe40000011656 */
[----:B------:R-:W-:-:S02]  /*34480*/  PRMT R128, R128, 0x7604, R127 ;  /* 0x0000760480807816 */ /* 0x000fc4000000007f */
[----:B------:R-:W-:Y:S02]  /*34490*/  PRMT R130, R131, 0x7604, R130 ;  /* 0x0000760483827816 */ /* 0x000fe40000000082 */
[----:B------:R-:W-:Y:S02]  /*344a0*/  SHF.R.U32.HI R127, RZ, 0x10, R81 ;  /* 0x00000010ff7f7819 */ /* 0x000fe40000011651 */
[----:B------:R-:W-:Y:S02]  /*344b0*/  LOP3.LUT R131, R86, 0xff, RZ, 0xc0, !PT ;  /* 0x000000ff56837812 */ /* 0x000fe400078ec0ff */
[----:B------:R-:W-:Y:S01]  /*344c0*/  LOP3.LUT R132, R132, 0xff, RZ, 0xc0, !PT ;  /* 0x000000ff84847812 */ /* 0x000fe200078ec0ff */
[----:B------:R-:W-:Y:S01]  /*344d0*/  IMAD.U32 R127, R127, 0x10000, RZ ;  /* 0x000100007f7f7824 */ /* 0x000fe200078e00ff */
[----:B------:R-:W-:Y:S02]  /*344e0*/  SHF.R.U32.HI R137, RZ, 0x8, R87 ;  /* 0x00000008ff897819 */ /* 0x000fe40000011657 */
[----:B------:R-:W-:-:S02]  /*344f0*/  PRMT R135, R132, 0x7604, R131 ;  /* 0x0000760484877816 */ /* 0x000fc40000000083 */
[----:B------:R-:W-:Y:S02]  /*34500*/  SHF.R.U32.HI R132, RZ, 0x10, R85 ;  /* 0x00000010ff847819 */ /* 0x000fe40000011655 */
[----:B------:R-:W-:Y:S02]  /*34510*/  LOP3.LUT R126, R126, 0xff0000, R127, 0xf8, !PT ;  /* 0x00ff00007e7e7812 */ /* 0x000fe400078ef87f */
[--C-:B------:R-:W-:Y:S01]  /*34520*/  SHF.R.U32.HI R131, RZ, 0x10, R83.reuse ;  /* 0x00000010ff837819 */ /* 0x100fe20000011653 */
[----:B------:R-:W-:Y:S01]  /*34530*/  IMAD.U32 R127, R132, 0x10000, RZ ;  /* 0x00010000847f7824 */ /* 0x000fe200078e00ff */
[----:B------:R-:W-:Y:S02]  /*34540*/  SHF.R.U32.HI R132, RZ, 0x18, R83 ;  /* 0x00000018ff847819 */ /* 0x000fe40000011653 */
[----:B------:R-:W-:Y:S01]  /*34550*/  SHF.R.U32.HI R83, RZ, 0x18, R85 ;  /* 0x00000018ff537819 */ /* 0x000fe20000011655 */
[----:B------:R-:W-:Y:S01]  /*34560*/  IMAD.U32 R131, R131, 0x10000, RZ ;  /* 0x0001000083837824 */ /* 0x000fe200078e00ff */
[----:B------:R-:W-:-:S02]  /*34570*/  SHF.R.U32.HI R81, RZ, 0x18, R81 ;  /* 0x00000018ff517819 */ /* 0x000fc40000011651 */
[----:B------:R-:W-:Y:S01]  /*34580*/  LOP3.LUT R134, R87, 0xff, RZ, 0xc0, !PT ;  /* 0x000000ff57867812 */ /* 0x000fe200078ec0ff */
[----:B------:R-:W-:Y:S01]  /*34590*/  IMAD.SHL.U32 R83, R83, 0x1000000, RZ ;  /* 0x0100000053537824 */ /* 0x000fe200078e00ff */
[----:B------:R-:W-:Y:S01]  /*345a0*/  LOP3.LUT R137, R137, 0xff, RZ, 0xc0, !PT ;  /* 0x000000ff89897812 */ /* 0x000fe200078ec0ff */
[----:B------:R-:W-:Y:S01]  /*345b0*/  IMAD.SHL.U32 R81, R81, 0x1000000, RZ ;  /* 0x0100000051517824 */ /* 0x000fe200078e00ff */
[----:B------:R-:W-:Y:S02]  /*345c0*/  LOP3.LUT R128, R128, 0xff0000, R127, 0xf8, !PT ;  /* 0x00ff000080807812 */ /* 0x000fe400078ef87f */
[----:B------:R-:W-:Y:S02]  /*345d0*/  PRMT R134, R137, 0x7604, R134 ;  /* 0x0000760489867816 */ /* 0x000fe40000000086 */
[----:B------:R-:W-:Y:S02]  /*345e0*/  SHF.R.U32.HI R137, RZ, 0x10, R87 ;  /* 0x00000010ff897819 */ /* 0x000fe40000011657 */
[----:B------:R-:W-:-:S02]  /*345f0*/  LOP3.LUT R128, R128, R83, RZ, 0xfc, !PT ;  /* 0x0000005380807212 */ /* 0x000fc400078efcff */
[----:B------:R-:W-:Y:S01]  /*34600*/  LOP3.LUT R130, R130, 0xff0000, R131, 0xf8, !PT ;  /* 0x00ff000082827812 */ /* 0x000fe200078ef883 */
[----:B------:R-:W-:Y:S01]  /*34610*/  IMAD.U32 R137, R137, 0x10000, RZ ;  /* 0x0001000089897824 */ /* 0x000fe200078e00ff */
[----:B------:R-:W-:Y:S02]  /*34620*/  LOP3.LUT R126, R126, R81, RZ, 0xfc, !PT ;  /* 0x000000517e7e7212 */ /* 0x000fe400078efcff */
[----:B------:R-:W-:Y:S02]  /*34630*/  LOP3.LUT R89, R89, 0xff0000, R80, 0xf8, !PT ;  /* 0x00ff000059597812 */ /* 0x000fe400078ef850 */
[----:B------:R-:W-:Y:S02]  /*34640*/  SHF.R.U32.HI R81, RZ, 0x18, R87 ;  /* 0x00000018ff517819 */ /* 0x000fe40000011657 */
[----:B------:R-:W-:Y:S02]  /*34650*/  LOP3.LUT R135, R135, 0xff0000, R86, 0xf8, !PT ;  /* 0x00ff000087877812 */ /* 0x000fe400078ef856 */
[----:B------:R-:W-:-:S02]  /*34660*/  F2FP.F16.E4M3.UNPACK_B R85, R93 ;  /* 0x0000005dff55723e */ /* 0x000fc400020006ff */
[----:B------:R-:W-:Y:S02]  /*34670*/  F2FP.F16.E4M3.UNPACK_B R131, R128 ;  /* 0x00000080ff83723e */ /* 0x000fe400020006ff */
[----:B------:R-:W-:Y:S02]  /*34680*/  LOP3.LUT R127, R133, 0xff0000, R84, 0xf8, !PT ;  /* 0x00ff0000857f7812 */ /* 0x000fe400078ef854 */
[----:B------:R-:W-:Y:S01]  /*34690*/  F2FP.F16.E4M3.UNPACK_B R87, R126 ;  /* 0x0000007eff57723e */ /* 0x000fe200020006ff */
[----:B------:R-:W-:Y:S01]  /*346a0*/  HADD2.F32 R133, -RZ, R131.H0_H0 ;  /* 0x20000083ff857230 */ /* 0x000fe20000004100 */
[----:B------:R-:W-:Y:S01]  /*346b0*/  LOP3.LUT R89, R89, 0xff000000, R80, 0xf8, !PT ;  /* 0xff00000059597812 */ /* 0x000fe200078ef850 */
[--C-:B------:R-:W-:Y:S01]  /*346c0*/  HADD2.F32 R80, -RZ, R85.reuse.H0_H0 ;  /* 0x20000055ff507230 */ /* 0x100fe20000004100 */
[----:B------:R-:W-:Y:S01]  /*346d0*/  LOP3.LUT R86, R135, 0xff000000, R86, 0xf8, !PT ;  /* 0xff00000087567812 */ /* 0x000fe200078ef856 */
[----:B------:R-:W-:Y:S01]  /*346e0*/  IMAD.SHL.U32 R135, R81, 0x1000000, RZ ;  /* 0x0100000051877824 */ /* 0x000fe200078e00ff */
[----:B------:R-:W-:Y:S01]  /*346f0*/  F2FP.F16.E4M3.UNPACK_B R83, R124 ;  /* 0x0000007cff53723e */ /* 0x000fe200020006ff */
[----:B------:R-:W-:Y:S01]  /*34700*/  HADD2.F32 R85, -RZ, R85.H1_H1 ;  /* 0x30000055ff557230 */ /* 0x000fe20000004100 */
[----:B------:R-:W-:Y:S01]  /*34710*/  LOP3.LUT R129, R129, 0xff0000, R82, 0xf8, !PT ;  /* 0x00ff000081817812 */ /* 0x000fe200078ef852 */
[----:B------:R-:W-:Y:S01]  /*34720*/  FMUL.FTZ R138, R80, R133 ;  /* 0x00000085508a7220 */ /* 0x000fe20000410000 */
[----:B------:R-:W-:Y:S01]  /*34730*/  LOP3.LUT R134, R134, 0xff0000, R137, 0xf8, !PT ;  /* 0x00ff000086867812 */ /* 0x000fe200078ef889 */
[----:B------:R-:W-:Y:S01]  /*34740*/  HADD2.F32 R81, -RZ, R83.H0_H0 ;  /* 0x20000053ff517230 */ /* 0x000fe20000004100 */
[----:B------:R-:W-:Y:S01]  /*34750*/  LOP3.LUT R127, R127, 0xff000000, R84, 0xf8, !PT ;  /* 0xff0000007f7f7812 */ /* 0x000fe200078ef854 */
[----:B------:R-:W-:Y:S01]  /*34760*/  HADD2.F32 R84, -RZ, R87.H0_H0 ;  /* 0x20000057ff547230 */ /* 0x000fe20000004100 */
[----:B------:R-:W-:Y:S01]  /*34770*/  LOP3.LUT R82, R129, 0xff000000, R82, 0xf8, !PT ;  /* 0xff00000081527812 */ /* 0x000fe200078ef852 */
[----:B------:R-:W-:Y:S01]  /*34780*/  IMAD.SHL.U32 R129, R132, 0x1000000, RZ ;  /* 0x0100000084817824 */ /* 0x000fe200078e00ff */
[----:B------:R-:W-:Y:S01]  /*34790*/  LOP3.LUT R136, R134, R135, RZ, 0xfc, !PT ;  /* 0x0000008786887212 */ /* 0x000fe200078efcff */
[----:B------:R-:W-:Y:S01]  /*347a0*/  HADD2.F32 R131, -RZ, R131.H1_H1 ;  /* 0x30000083ff837230 */ /* 0x000fe20000004100 */
[----:B------:R-:W-:Y:S01]  /*347b0*/  F2FP.F16.E4M3.UNPACK_B R93, R93.H1 ;  /* 0x0000005dff5d723e */ /* 0x000fe200030006ff */
[----:B------:R-:W-:Y:S01]  /*347c0*/  FMUL.FTZ R140, R80, R84 ;  /* 0x00000054508c7220 */ /* 0x000fe20000410000 */
[----:B------:R-:W-:Y:S01]  /*347d0*/  F2FP.F16.E4M3.UNPACK_B R134, R128.H1 ;  /* 0x00000080ff86723e */ /* 0x000fe200030006ff */
[----:B------:R-:W-:Y:S01]  /*347e0*/  FFMA.FTZ R80, R81, R84, -R138 ;  /* 0x0000005451507223 */ /* 0x000fe2000001088a */
[----:B------:R-:W-:Y:S01]  /*347f0*/  F2FP.F16.E4M3.UNPACK_B R128, R126.H1 ;  /* 0x0000007eff80723e */ /* 0x000fe200030006ff */
[----:B------:R-:W-:Y:S01]  /*34800*/  HADD2.F32 R84, -RZ, R83.H1_H1 ;  /* 0x30000053ff547230 */ /* 0x000fe20000004100 */
[----:B------:R-:W-:Y:S01]  /*34810*/  LOP3.LUT R132, R130, R129, RZ, 0xfc, !PT ;  /* 0x0000008182847212 */ /* 0x000fe200078efcff */
[----:B------:R-:W-:Y:S01]  /*34820*/  HADD2.F32 R83, -RZ, R93.H0_H0 ;  /* 0x2000005dff537230 */ /* 0x000fe20000004100 */
[----:B------:R-:W-:Y:S01]  /*34830*/  F2FP.F16.E4M3.UNPACK_B R124, R124.H1 ;  /* 0x0000007cff7c723e */ /* 0x000fe200030006ff */
[----:B------:R-:W-:-:S02]  /*34840*/  HADD2.F32 R130, -RZ, R134.H0_H0 ;  /* 0x20000086ff827230 */ /* 0x000fc40000004100 */
[----:B------:R-:W-:Y:S01]  /*34850*/  FFMA.FTZ R81, R81, R133, R140 ;  /* 0x0000008551517223 */ /* 0x000fe2000001008c */
[----:B------:R-:W-:Y:S02]  /*34860*/  HADD2.F32 R126, -RZ, R128.H0_H0 ;  /* 0x20000080ff7e7230 */ /* 0x000fe40000004100 */
[----:B------:R-:W-:Y:S01]  /*34870*/  FMUL.FTZ R133, R85, R131 ;  /* 0x0000008355857220 */ /* 0x000fe20000410000 */
[----:B------:R-:W-:Y:S02]  /*34880*/  HADD2.F32 R129, -RZ, R87.H1_H1 ;  /* 0x30000057ff817230 */ /* 0x000fe40000004100 */
[C---:B------:R-:W-:Y:S01]  /*34890*/  FMUL.FTZ R140, R83.reuse, R130 ;  /* 0x00000082538c7220 */ /* 0x040fe20000410000 */
[----:B------:R-:W-:Y:S02]  /*348a0*/  HADD2.F32 R87, -RZ, R124.H0_H0 ;  /* 0x2000007cff577230 */ /* 0x000fe40000004100 */
[----:B------:R-:W-:Y:S01]  /*348b0*/  FMUL.FTZ R135, R83, R126 ;  /* 0x0000007e53877220 */ /* 0x000fe20000410000 */
[----:B------:R-:W-:Y:S01]  /*348c0*/  F2FP.F16.E4M3.UNPACK_B R137, R136 ;  /* 0x00000088ff89723e */ /* 0x000fe200020006ff */
[-C--:B------:R-:W-:Y:S01]  /*348d0*/  FMUL.FTZ R138, R85, R129.reuse ;  /* 0x00000081558a7220 */ /* 0x080fe20000410000 */
[C---:B------:R-:W-:Y:S01]  /*348e0*/  FFMA.FTZ R83, R84.reuse, R129, -R133 ;  /* 0x0000008154537223 */ /* 0x040fe20000010885 */
[C---:B------:R-:W-:Y:S01]  /*348f0*/  FFMA.FTZ R85, R87.reuse, R126, -R140 ;  /* 0x0000007e57557223 */ /* 0x040fe2000001088c */
[----:B------:R-:W-:Y:S01]  /*34900*/  FFMA.FTZ R87, R87, R130, R135 ;  /* 0x0000008257577223 */ /* 0x000fe20000010087 */
[----:B------:R-:W-:Y:S01]  /*34910*/  F2FP.F16.E4M3.UNPACK_B R130, R95 ;  /* 0x0000005fff82723e */ /* 0x000fe200020006ff */
[----:B------:R-:W-:Y:S01]  /*34920*/  FFMA.FTZ R84, R84, R131, R138 ;  /* 0x0000008354547223 */ /* 0x000fe2000001008a */
[----:B------:R-:W-:Y:S01]  /*34930*/  F2FP.F16.E4M3.UNPACK_B R133, R132 ;  /* 0x00000084ff85723e */ /* 0x000fe200020006ff */
[----:B------:R-:W-:Y:S01]  /*34940*/  HADD2.F32 R93, -RZ, R93.H1_H1 ;  /* 0x3000005dff5d7230 */ /* 0x000fe20000004100 */
[----:B------:R-:W-:Y:S01]  /*34950*/  F2FP.F16.E4M3.UNPACK_B R129, R91 ;  /* 0x0000005bff81723e */ /* 0x000fe200020006ff */
[----:B------:R-:W-:-:S02]  /*34960*/  HADD2.F32 R134, -RZ, R134.H1_H1 ;  /* 0x30000086ff867230 */ /* 0x000fc40000004100 */
[----:B------:R-:W-:Y:S02]  /*34970*/  HADD2.F32 R126, -RZ, R124.H1_H1 ;  /* 0x3000007cff7e7230 */ /* 0x000fe40000004100 */
[----:B------:R-:W-:Y:S02]  /*34980*/  HADD2.F32 R131, -RZ, R128.H1_H1 ;  /* 0x30000080ff837230 */ /* 0x000fe40000004100 */
[C---:B------:R-:W-:Y:S01]  /*34990*/  FMUL.FTZ R141, R93.reuse, R134 ;  /* 0x000000865d8d7220 */ /* 0x040fe20000410000 */
[----:B------:R-:W-:Y:S02]  /*349a0*/  HADD2.F32 R124, -RZ, R130.H0_H0 ;  /* 0x20000082ff7c7230 */ /* 0x000fe40000004100 */
[----:B------:R-:W-:Y:S02]  /*349b0*/  HADD2.F32 R139, -RZ, R137.H0_H0 ;  /* 0x20000089ff8b7230 */ /* 0x000fe40000004100 */
[----:B------:R-:W-:Y:S01]  /*349c0*/  FMUL.FTZ R93, R93, R131 ;  /* 0x000000835d5d7220 */ /* 0x000fe20000410000 */
[----:B------:R-:W-:-:S02]  /*349d0*/  HADD2.F32 R135, -RZ, R133.H0_H0 ;  /* 0x20000085ff877230 */ /* 0x000fc40000004100 */
[----:B------:R-:W-:Y:S02]  /*349e0*/  HADD2.F32 R128, -RZ, R129.H0_H0 ;  /* 0x20000081ff807230 */ /* 0x000fe40000004100 */
[C---:B------:R-:W-:Y:S01]  /*349f0*/  FMUL.FTZ R143, R124.reuse, R139 ;  /* 0x0000008b7c8f7220 */ /* 0x040fe20000410000 */
[----:B------:R-:W-:Y:S02]  /*34a00*/  HADD2.F32 R130, -RZ, R130.H1_H1 ;  /* 0x30000082ff827230 */ /* 0x000fe40000004100 */
[----:B------:R-:W-:Y:S01]  /*34a10*/  FMUL.FTZ R138, R124, R135 ;  /* 0x000000877c8a7220 */ /* 0x000fe20000410000 */
[C---:B------:R-:W-:Y:S01]  /*34a20*/  FFMA.FTZ R124, R126.reuse, R131, -R141 ;  /* 0x000000837e7c7223 */ /* 0x040fe2000001088d */
[----:B------:R-:W-:Y:S01]  /*34a30*/  FFMA.FTZ R126, R126, R134, R93 ;  /* 0x000000867e7e7223 */ /* 0x000fe2000001005d */
[C---:B------:R-:W-:Y:S01]  /*34a40*/  FFMA.FTZ R93, R128.reuse, R135, -R143 ;  /* 0x00000087805d7223 */ /* 0x040fe2000001088f */
[----:B------:R-:W-:Y:S01]  /*34a50*/  F2FP.F16.E4M3.UNPACK_B R134, R95.H1 ;  /* 0x0000005fff86723e */ /* 0x000fe200030006ff */
[----:B------:R-:W-:Y:S01]  /*34a60*/  FFMA.FTZ R128, R128, R139, R138 ;  /* 0x0000008b80807223 */ /* 0x000fe2000001008a */
[----:B------:R-:W-:Y:S01]  /*34a70*/  F2FP.F16.E4M3.UNPACK_B R135, R132.H1 ;  /* 0x00000084ff87723e */ /* 0x000fe200030006ff */
[----:B------:R-:W-:Y:S01]  /*34a80*/  HADD2.F32 R133, -RZ, R133.H1_H1 ;  /* 0x30000085ff857230 */ /* 0x000fe20000004100 */
[----:B------:R-:W-:Y:S01]  /*34a90*/  F2FP.F16.E4M3.UNPACK_B R138, R136.H1 ;  /* 0x00000088ff8a723e */ /* 0x000fe200030006ff */
[----:B------:R-:W-:Y:S01]  /*34aa0*/  HADD2.F32 R137, -RZ, R137.H1_H1 ;  /* 0x30000089ff897230 */ /* 0x000fe20000004100 */
[----:B------:R-:W-:Y:S01]  /*34ab0*/  F2FP.F16.E4M3.UNPACK_B R131, R91.H1 ;  /* 0x0000005bff83723e */ /* 0x000fe200030006ff */
[----:B------:R-:W-:-:S02]  /*34ac0*/  HADD2.F32 R91, -RZ, R134.H0_H0 ;  /* 0x20000086ff5b7230 */ /* 0x000fc40000004100 */
[C---:B------:R-:W-:Y:S01]  /*34ad0*/  FMUL.FTZ R142, R130.reuse, R133 ;  /* 0x00000085828e7220 */ /* 0x040fe20000410000 */
[----:B------:R-:W-:Y:S02]  /*34ae0*/  HADD2.F32 R95, -RZ, R135.H0_H0 ;  /* 0x20000087ff5f7230 */ /* 0x000fe40000004100 */
[----:B------:R-:W-:Y:S01]  /*34af0*/  FMUL.FTZ R140, R130, R137 ;  /* 0x00000089828c7220 */ /* 0x000fe20000410000 */
[----:B------:R-:W-:Y:S01]  /*34b00*/  HADD2.F32 R136, -RZ, R138.H0_H0 ;  /* 0x2000008aff887230 */ /* 0x000fe20000004100 */
[----:B------:R-:W-:Y:S01]  /*34b10*/  F2FP.SATFINITE.E4M3.F32.PACK_AB_MERGE_C R85, R124, R85, RZ ;  /* 0x000000557c55723e */ /* 0x000fe200048070ff */
[----:B------:R-:W-:Y:S02]  /*34b20*/  HADD2.F32 R129, -RZ, R129.H1_H1 ;  /* 0x30000081ff817230 */ /* 0x000fe40000004100 */
[C---:B------:R-:W-:Y:S01]  /*34b30*/  FMUL.FTZ R141, R91.reuse, R95 ;  /* 0x0000005f5b8d7220 */ /* 0x040fe20000410000 */
[--C-:B------:R-:W-:Y:S02]  /*34b40*/  HADD2.F32 R132, -RZ, R131.reuse.H0_H0 ;  /* 0x20000083ff847230 */ /* 0x100fe40000004100 */
[-C--:B------:R-:W-:Y:S01]  /*34b50*/  FMUL.FTZ R139, R91, R136.reuse ;  /* 0x000000885b8b7220 */ /* 0x080fe20000410000 */
[----:B------:R-:W-:Y:S01]  /*34b60*/  F2FP.SATFINITE.E4M3.F32.PACK_AB_MERGE_C R87, R126, R87, RZ ;  /* 0x000000577e57723e */ /* 0x000fe200048070ff */
[C---:B------:R-:W-:Y:S01]  /*34b70*/  FFMA.FTZ R130, R129.reuse, R133, -R140 ;  /* 0x0000008581827223 */ /* 0x040fe2000001088c */
[----:B------:R-:W-:Y:S01]  /*34b80*/  FFMA.FTZ R91, R129, R137, R142 ;  /* 0x00000089815b7223 */ /* 0x000fe2000001008e */
[C---:B------:R-:W-:Y:S01]  /*34b90*/  FFMA.FTZ R129, R132.reuse, R136, R141 ;  /* 0x0000008884817223 */ /* 0x040fe2000001008d */
[----:B------:R-:W-:Y:S01]  /*34ba0*/  HADD2.F32 R136, -RZ, R134.H1_H1 ;  /* 0x30000086ff887230 */ /* 0x000fe20000004100 */
[----:B------:R-:W-:Y:S01]  /*34bb0*/  F2FP.F16.E4M3.UNPACK_B R134, R92.H1 ;  /* 0x0000005cff86723e */ /* 0x000fe200030006ff */
[----:B------:R-:W-:Y:S01]  /*34bc0*/  FFMA.FTZ R95, R132, R95, -R139 ;  /* 0x0000005f845f7223 */ /* 0x000fe2000001088b */
[----:B------:R-:W-:Y:S01]  /*34bd0*/  F2FP.F16.E4M3.UNPACK_B R140, R127.H1 ;  /* 0x0000007fff8c723e */ /* 0x000fe200030006ff */
[----:B------:R-:W-:Y:S01]  /*34be0*/  HADD2.F32 R133, -RZ, R131.H1_H1 ;  /* 0x30000083ff857230 */ /* 0x000fe20000004100 */
[----:B------:R-:W-:Y:S01]  /*34bf0*/  F2FP.F16.E4M3.UNPACK_B R137, R89.H1 ;  /* 0x00000059ff89723e */ /* 0x000fe200030006ff */
[----:B------:R-:W-:Y:S01]  /*34c00*/  HADD2.F32 R139, -RZ, R135.H1_H1 ;  /* 0x30000087ff8b7230 */ /* 0x000fe20000004100 */
[----:B------:R-:W-:Y:S01]  /*34c10*/  F2FP.F16.E4M3.UNPACK_B R131, R88.H1 ;  /* 0x00000058ff83723e */ /* 0x000fe200030006ff */
[----:B------:R-:W-:Y:S01]  /*34c20*/  HADD2.F32 R142, -RZ, R138.H1_H1 ;  /* 0x3000008aff8e7230 */ /* 0x000fe20000004100 */
[----:B------:R-:W-:Y:S01]  /*34c30*/  F2FP.F16.E4M3.UNPACK_B R92, R92 ;  /* 0x0000005cff5c723e */ /* 0x000fe200020006ff */
[----:B------:R-:W-:-:S02]  /*34c40*/  HADD2.F32 R135, -RZ, R134.H0_H0 ;  /* 0x20000086ff877230 */ /* 0x000fc40000004100 */
[C---:B------:R-:W-:Y:S01]  /*34c50*/  FMUL.FTZ R145, R136.reuse, R139 ;  /* 0x0000008b88917220 */ /* 0x040fe20000410000 */
[----:B------:R-:W-:Y:S02]  /*34c60*/  HADD2.F32 R141, -RZ, R140.H0_H0 ;  /* 0x2000008cff8d7230 */ /* 0x000fe40000004100 */
[-C--:B------:R-:W-:Y:S01]  /*34c70*/  FMUL.FTZ R144, R136, R142.reuse ;  /* 0x0000008e88907220 */ /* 0x080fe20000410000 */
[----:B------:R-:W-:Y:S02]  /*34c80*/  HADD2.F32 R138, -RZ, R137.H0_H0 ;  /* 0x20000089ff8a7230 */ /* 0x000fe40000004100 */
[----:B------:R-:W-:Y:S01]  /*34c90*/  FFMA.FTZ R150, R133, R142, R145 ;  /* 0x0000008e85967223 */ /* 0x000fe20000010091 */
[----:B------:R-:W-:Y:S02]  /*34ca0*/  HADD2.F32 R132, -RZ, R131.H0_H0 ;  /* 0x20000083ff847230 */ /* 0x000fe40000004100 */
[----:B------:R-:W-:Y:S01]  /*34cb0*/  FMUL.FTZ R143, R135, R141 ;  /* 0x0000008d878f7220 */ /* 0x000fe20000410000 */
[----:B------:R-:W-:Y:S01]  /*34cc0*/  FFMA.FTZ R148, R133, R139, -R144 ;  /* 0x0000008b85947223 */ /* 0x000fe20000010890 */
[----:B------:R-:W-:Y:S01]  /*34cd0*/  FMUL.FTZ R136, R135, R138 ;  /* 0x0000008a87887220 */ /* 0x000fe20000410000 */
[----:B------:R-:W-:-:S02]  /*34ce0*/  HADD2.F32 R134, -RZ, R134.H1_H1 ;  /* 0x30000086ff867230 */ /* 0x000fc40000004100 */
[C---:B------:R-:W-:Y:S01]  /*34cf0*/  FFMA.FTZ R143, R132.reuse, R138, -R143 ;  /* 0x0000008a848f7223 */ /* 0x040fe2000001088f */
[----:B------:R-:W-:Y:S02]  /*34d00*/  HADD2.F32 R137, -RZ, R137.H1_H1 ;  /* 0x30000089ff897230 */ /* 0x000fe40000004100 */
[----:B------:R-:W-:Y:S01]  /*34d10*/  FFMA.FTZ R141, R132, R141, R136 ;  /* 0x0000008d848d7223 */ /* 0x000fe20000010088 */
[----:B------:R-:W-:Y:S01]  /*34d20*/  HADD2.F32 R140, -RZ, R140.H1_H1 ;  /* 0x3000008cff8c7230 */ /* 0x000fe20000004100 */
[----:B------:R-:W-:Y:S01]  /*34d30*/  F2FP.F16.E4M3.UNPACK_B R133, R127 ;  /* 0x0000007fff85723e */ /* 0x000fe200020006ff */
[----:B------:R-:W-:Y:S01]  /*34d40*/  HADD2.F32 R131, -RZ, R131.H1_H1 ;  /* 0x30000083ff837230 */ /* 0x000fe20000004100 */
[----:B------:R-:W-:Y:S01]  /*34d50*/  F2FP.F16.E4M3.UNPACK_B R132, R89 ;  /* 0x00000059ff84723e */ /* 0x000fe200020006ff */
[----:B------:R-:W-:Y:S01]  /*34d60*/  HADD2.F32 R127, -RZ, R92.H0_H0 ;  /* 0x2000005cff7f7230 */ /* 0x000fe20000004100 */
[----:B------:R-:W-:Y:S01]  /*34d70*/  F2FP.F16.E4M3.UNPACK_B R88, R88 ;  /* 0x00000058ff58723e */ /* 0x000fe200020006ff */
[C---:B------:R-:W-:Y:S01]  /*34d80*/  FMUL.FTZ R138, R134.reuse, R140 ;  /* 0x0000008c868a7220 */ /* 0x040fe20000410000 */
[----:B------:R-:W-:Y:S01]  /*34d90*/  FMUL.FTZ R89, R134, R137 ;  /* 0x0000008986597220 */ /* 0x000fe20000410000 */
[----:B------:R-:W-:Y:S01]  /*34da0*/  HADD2.F32 R136, -RZ, R133.H0_H0 ;  /* 0x20000085ff887230 */ /* 0x000fe20000004100 */
[----:B------:R-:W-:Y:S01]  /*34db0*/  F2FP.SATFINITE.E4M3.F32.PACK_AB_MERGE_C R95, R148, R95, RZ ;  /* 0x0000005f945f723e */ /* 0x000fe200048070ff */
[----:B------:R-:W-:-:S02]  /*34dc0*/  HADD2.F32 R134, -RZ, R132.H0_H0 ;  /* 0x20000084ff867230 */ /* 0x000fc40000004100 */
[C---:B------:R-:W-:Y:S01]  /*34dd0*/  FFMA.FTZ R142, R131.reuse, R137, -R138 ;  /* 0x00000089838e7223 */ /* 0x040fe2000001088a */
[----:B------:R-:W-:Y:S01]  /*34de0*/  FFMA.FTZ R140, R131, R140, R89 ;  /* 0x0000008c838c7223 */ /* 0x000fe20000010059 */
[----:B------:R-:W-:Y:S02]  /*34df0*/  HADD2.F32 R89, -RZ, R88.H0_H0 ;  /* 0x20000058ff597230 */ /* 0x000fe40000004100 */
[C---:B------:R-:W-:Y:S01]  /*34e00*/  FMUL.FTZ R138, R127.reuse, R136 ;  /* 0x000000887f8a7220 */ /* 0x040fe20000410000 */
[-C--:B------:R-:W-:Y:S01]  /*34e10*/  FMUL.FTZ R127, R127, R134.reuse ;  /* 0x000000867f7f7220 */ /* 0x080fe20000410000 */
[----:B------:R-:W-:Y:S01]  /*34e20*/  HADD2.F32 R92, -RZ, R92.H1_H1 ;  /* 0x3000005cff5c7230 */ /* 0x000fe20000004100 */
[----:B------:R-:W-:Y:S01]  /*34e30*/  F2FP.SATFINITE.E4M3.F32.PACK_AB_MERGE_C R129, R150, R129, RZ ;  /* 0x000000819681723e */ /* 0x000fe200048070ff */
[----:B------:R-:W-:Y:S02]  /*34e40*/  HADD2.F32 R133, -RZ, R133.H1_H1 ;  /* 0x30000085ff857230 */ /* 0x000fe40000004100 */
[C---:B------:R-:W-:Y:S01]  /*34e50*/  FFMA.FTZ R138, R89.reuse, R134, -R138 ;  /* 0x00000086598a7223 */ /* 0x040fe2000001088a */
[----:B------:R-:W-:Y:S01]  /*34e60*/  FFMA.FTZ R136, R89, R136, R127 ;  /* 0x0000008859887223 */ /* 0x000fe2000001007f */
[----:B------:R-:W-:Y:S01]  /*34e70*/  HADD2.F32 R89, -RZ, R132.H1_H1 ;  /* 0x30000084ff597230 */ /* 0x000fe20000004100 */
[----:B------:R-:W-:Y:S01]  /*34e80*/  F2FP.F16.E4M3.UNPACK_B R127, R94.H1 ;  /* 0x0000005eff7f723e */ /* 0x000fe200030006ff */
[----:B------:R-:W-:-:S02]  /*34e90*/  HADD2.F32 R88, -RZ, R88.H1_H1 ;  /* 0x30000058ff587230 */ /* 0x000fc40000004100 */
[C---:B------:R-:W-:Y:S01]  /*34ea0*/  FMUL.FTZ R131, R92.reuse, R133 ;  /* 0x000000855c837220 */ /* 0x040fe20000410000 */
[----:B------:R-:W-:Y:S01]  /*34eb0*/  F2FP.F16.E4M3.UNPACK_B R132, R86.H1 ;  /* 0x00000056ff84723e */ /* 0x000fe200030006ff */
[-C--:B------:R-:W-:Y:S01]  /*34ec0*/  FMUL.FTZ R139, R92, R89.reuse ;  /* 0x000000595c8b7220 */ /* 0x080fe20000410000 */
[----:B------:R-:W-:Y:S02]  /*34ed0*/  HADD2.F32 R92, -RZ, R127.H0_H0 ;  /* 0x2000007fff5c7230 */ /* 0x000fe40000004100 */
[C---:B------:R-:W-:Y:S01]  /*34ee0*/  FFMA.FTZ R137, R88.reuse, R89, -R131 ;  /* 0x0000005958897223 */ /* 0x040fe20000010883 */
[----:B------:R-:W-:Y:S01]  /*34ef0*/  F2FP.F16.E4M3.UNPACK_B R131, R82.H1 ;  /* 0x00000052ff83723e */ /* 0x000fe200030006ff */
[----:B------:R-:W-:Y:S01]  /*34f00*/  FFMA.FTZ R139, R88, R133, R139 ;  /* 0x00000085588b7223 */ /* 0x000fe2000001008b */
[----:B------:R-:W-:Y:S01]  /*34f10*/  F2FP.F16.E4M3.UNPACK_B R89, R90.H1 ;  /* 0x0000005aff59723e */ /* 0x000fe200030006ff */
[--C-:B------:R-:W-:Y:S01]  /*34f20*/  HADD2.F32 R135, -RZ, R132.reuse.H0_H0 ;  /* 0x20000084ff877230 */ /* 0x100fe20000004100 */
[----:B------:R-:W-:Y:S01]  /*34f30*/  F2FP.F16.E4M3.UNPACK_B R94, R94 ;  /* 0x0000005eff5e723e */ /* 0x000fe200020006ff */
[----:B------:R-:W-:Y:S01]  /*34f40*/  HADD2.F32 R133, -RZ, R131.H0_H0 ;  /* 0x20000083ff857230 */ /* 0x000fe20000004100 */
[----:B------:R-:W-:Y:S01]  /*34f50*/  F2FP.F16.E4M3.UNPACK_B R82, R82 ;  /* 0x00000052ff52723e */ /* 0x000fe200020006ff */
[----:B------:R-:W-:-:S02]  /*34f60*/  HADD2.F32 R134, -RZ, R132.H1_H1 ;  /* 0x30000084ff867230 */ /* 0x000fc40000004100 */
[C---:B------:R-:W-:Y:S01]  /*34f70*/  FMUL.FTZ R145, R92.reuse, R135 ;  /* 0x000000875c917220 */ /* 0x040fe20000410000 */
[----:B------:R-:W-:Y:S01]  /*34f80*/  HADD2.F32 R88, -RZ, R89.H0_H0 ;  /* 0x20000059ff587230 */ /* 0x000fe20000004100 */
[----:B------:R-:W-:Y:S01]  /*34f90*/  F2FP.F16.E4M3.UNPACK_B R90, R90 ;  /* 0x0000005aff5a723e */ /* 0x000fe200020006ff */
[----:B------:R-:W-:Y:S02]  /*34fa0*/  HADD2.F32 R132, -RZ, R131.H1_H1 ;  /* 0x30000083ff847230 */ /* 0x000fe40000004100 */
[-C--:B------:R-:W-:Y:S01]  /*34fb0*/  FMUL.FTZ R131, R92, R133.reuse ;  /* 0x000000855c837220 */ /* 0x080fe20000410000 */
[----:B------:R-:W-:Y:S02]  /*34fc0*/  HADD2.F32 R127, -RZ, R127.H1_H1 ;  /* 0x3000007fff7f7230 */ /* 0x000fe40000004100 */
[C---:B------:R-:W-:Y:S01]  /*34fd0*/  FFMA.FTZ R92, R88.reuse, R133, -R145 ;  /* 0x00000085585c7223 */ /* 0x040fe20000010891 */
[----:B------:R-:W-:Y:S02]  /*34fe0*/  HADD2.F32 R89, -RZ, R89.H1_H1 ;  /* 0x30000059ff597230 */ /* 0x000fe40000004100 */
[----:B------:R-:W-:Y:S01]  /*34ff0*/  FFMA.FTZ R144, R88, R135, R131 ;  /* 0x0000008758907223 */ /* 0x000fe20000010083 */
[----:B------:R-:W-:Y:S01]  /*35000*/  F2FP.F16.E4M3.UNPACK_B R88, R86 ;  /* 0x00000056ff58723e */ /* 0x000fe200020006ff */
[C---:B------:R-:W-:Y:S01]  /*35010*/  FMUL.FTZ R146, R127.reuse, R134 ;  /* 0x000000867f927220 */ /* 0x040fe20000410000 */
[-C--:B------:R-:W-:Y:S01]  /*35020*/  FMUL.FTZ R127, R127, R132.reuse ;  /* 0x000000847f7f7220 */ /* 0x080fe20000410000 */
[----:B------:R-:W-:Y:S01]  /*35030*/  HADD2.F32 R86, -RZ, R94.H0_H0 ;  /* 0x2000005eff567230 */ /* 0x000fe20000004100 */
[----:B------:R-:W-:Y:S01]  /*35040*/  F2FP.SATFINITE.E4M3.F32.PACK_AB_MERGE_C R140, R140, R141, RZ ;  /* 0x0000008d8c8c723e */ /* 0x000fe200048070ff */
[C---:B------:R-:W-:Y:S01]  /*35050*/  FFMA.FTZ R147, R89.reuse, R132, -R146 ;  /* 0x0000008459937223 */ /* 0x040fe20000010892 */
[----:B------:R-:W-:Y:S01]  /*35060*/  FFMA.FTZ R149, R89, R134, R127 ;  /* 0x0000008659957223 */ /* 0x000fe2000001007f */
[----:B------:R-:W-:Y:S01]  /*35070*/  HADD2.F32 R131, -RZ, R88.H0_H0 ;  /* 0x20000058ff837230 */ /* 0x000fe20000004100 */
[----:B------:R-:W-:Y:S01]  /*35080*/  F2FP.SATFINITE.E4M3.F32.PACK_AB_MERGE_C R95, R130, R93, R95 ;  /* 0x0000005d825f723e */ /* 0x000fe2000480705f */
[----:B------:R-:W-:Y:S01]  /*35090*/  HADD2.F32 R89, -RZ, R82.H0_H0 ;  /* 0x20000052ff597230 */ /* 0x000fe20000004100 */
[----:B------:R-:W-:Y:S01]  /*350a0*/  F2FP.SATFINITE.E4M3.F32.PACK_AB_MERGE_C R92, R147, R92, RZ ;  /* 0x0000005c935c723e */ /* 0x000fe200048070ff */
[----:B------:R-:W-:-:S02]  /*350b0*/  HADD2.F32 R94, -RZ, R94.H1_H1 ;  /* 0x3000005eff5e7230 */ /* 0x000fc40000004100 */
[C---:B------:R-:W-:Y:S01]  /*350c0*/  FMUL.FTZ R135, R86.reuse, R131 ;  /* 0x0000008356877220 */ /* 0x040fe20000410000 */
[----:B------:R-:W-:Y:S02]  /*350d0*/  HADD2.F32 R133, -RZ, R88.H1_H1 ;  /* 0x30000058ff857230 */ /* 0x000fe40000004100 */
[----:B------:R-:W-:Y:S01]  /*350e0*/  FMUL.FTZ R86, R86, R89 ;  /* 0x0000005956567220 */ /* 0x000fe20000410000 */
[----:B------:R-:W-:Y:S01]  /*350f0*/  HADD2.F32 R127, -RZ, R82.H1_H1 ;  /* 0x30000052ff7f7230 */ /* 0x000fe20000004100 */
[----:B------:R-:W-:Y:S01]  /*35100*/  F2FP.SATFINITE.E4M3.F32.PACK_AB_MERGE_C R129, R91, R128, R129 ;  /* 0x000000805b81723e */ /* 0x000fe20004807081 */
[--C-:B------:R-:W-:Y:S02]  /*35110*/  HADD2.F32 R82, -RZ, R90.reuse.H0_H0 ;  /* 0x2000005aff527230 */ /* 0x100fe40000004100 */
[C---:B------:R-:W-:Y:S01]  /*35120*/  FMUL.FTZ R145, R94.reuse, R133 ;  /* 0x000000855e917220 */ /* 0x040fe20000410000 */
[----:B------:R-:W-:Y:S02]  /*35130*/  HADD2.F32 R90, -RZ, R90.H1_H1 ;  /* 0x3000005aff5a7230 */ /* 0x000fe40000004100 */
[----:B------:R-:W-:Y:S01]  /*35140*/  FMUL.FTZ R94, R94, R127 ;  /* 0x0000007f5e5e7220 */ /* 0x000fe20000410000 */
[----:B------:R-:W-:Y:S01]  /*35150*/  F2FP.SATFINITE.E4M3.F32.PACK_AB_MERGE_C R136, R139, R136, R140 ;  /* 0x000000888b88723e */ /* 0x000fe2000480708c */
[C---:B------:R-:W-:Y:S01]  /*35160*/  FFMA.FTZ R135, R82.reuse, R89, -R135 ;  /* 0x0000005952877223 */ /* 0x040fe20000010887 */
[----:B------:R-:W-:Y:S01]  /*35170*/  FFMA.FTZ R86, R82, R131, R86 ;  /* 0x0000008352567223 */ /* 0x000fe20000010056 */
[C---:B------:R-:W-:Y:S01]  /*35180*/  FFMA.FTZ R82, R90.reuse, R127, -R145 ;  /* 0x0000007f5a527223 */ /* 0x040fe20000010891 */
[----:B------:R-:W-:Y:S01]  /*35190*/  FFMA.FTZ R133, R90, R133, R94 ;  /* 0x000000855a857223 */ /* 0x000fe2000001005e */
[----:B------:R-:W-:Y:S01]  /*351a0*/  F2FP.SATFINITE.E4M3.F32.PACK_AB_MERGE_C R142, R142, R143, RZ ;  /* 0x0000008f8e8e723e */ /* 0x000fe200048070ff */
[----:B------:R-:W-:Y:S01]  /*351b0*/  IMAD.MOV.U32 R91, RZ, RZ, R95 ;  /* 0x000000ffff5b7224 */ /* 0x000fe200078e005f */
[----:B------:R-:W-:Y:S01]  /*351c0*/  F2FP.SATFINITE.E4M3.F32.PACK_AB_MERGE_C R144, R149, R144, RZ ;  /* 0x000000909590723e */ /* 0x000fe200048070ff */
[----:B------:R-:W-:Y:S01]  /*351d0*/  IMAD.MOV.U32 R95, RZ, RZ, R129 ;  /* 0x000000ffff5f7224 */ /* 0x000fe200078e0081 */
[----:B------:R-:W-:Y:S01]  /*351e0*/  F2FP.SATFINITE.E4M3.F32.PACK_AB_MERGE_C R90, R82, R135, R92 ;  /* 0x00000087525a723e */ /* 0x000fe2000480705c */
[----:B------:R-:W-:Y:S01]  /*351f0*/  IMAD.MOV.U32 R92, RZ, RZ, R136 ;  /* 0x000000ffff5c7224 */ /* 0x000fe200078e0088 */
[----:B------:R-:W-:-:S02]  /*35200*/  F2FP.SATFINITE.E4M3.F32.PACK_AB_MERGE_C R89, R83, R80, R85 ;  /* 0x000000505359723e */ /* 0x000fc40004807055 */
[----:B------:R-:W-:Y:S02]  /*35210*/  F2FP.SATFINITE.E4M3.F32.PACK_AB_MERGE_C R93, R84, R81, R87 ;  /* 0x00000051545d723e */ /* 0x000fe40004807057 */
[----:B------:R-:W-:Y:S02]  /*35220*/  F2FP.SATFINITE.E4M3.F32.PACK_AB_MERGE_C R88, R137, R138, R142 ;  /* 0x0000008a8958723e */ /* 0x000fe4000480708e */
[----:B------:R-:W-:-:S07]  /*35230*/  F2FP.SATFINITE.E4M3.F32.PACK_AB_MERGE_C R94, R133, R86, R144 ;  /* 0x00000056855e723e */ /* 0x000fce0004807090 */
.L_x_4819:
[----:B------:R-:W-:Y:S05]  /*35240*/  BSYNC B4 ;  /* 0x0000000000047941 */ /* 0x000fea0003800000 */
.L_x_4818:
[C---:B------:R-:W-:Y:S02]  /*35250*/  R2UR UR4, R40.reuse ;  /* 0x00000000280472ca */ /* 0x040fe400000e0000 */
[C---:B------:R-:W-:Y:S02]  /*35260*/  R2UR UR5, R41.reuse ;  /* 0x00000000290572ca */ /* 0x040fe400000e0000 */
[----:B------:R-:W-:Y:S02]  /*35270*/  @!P1 R2UR UR6, R40 ;  /* 0x00000000280692ca */ /* 0x000fe400000e0000 */
[----:B------:R-:W-:Y:S02]  /*35280*/  @!P1 R2UR UR7, R41 ;  /* 0x00000000290792ca */ /* 0x000fe400000e0000 */
[----:B------:R-:W-:Y:S02]  /*35290*/  IADD3 R80, P2, P3, R100, R116, R125 ;  /* 0x0000007464507210 */ /* 0x000fe40007b5e07d */
[----:B------:R-:W-:-:S02]  /*352a0*/  @!P1 SHF.R.S32.HI R83, RZ, 0x1f, R123 ;  /* 0x0000001fff539819 */ /* 0x000fc4000001147b */
[----:B------:R-:W-:Y:S02]  /*352b0*/  @!P1 IADD3 R82, P4, P5, R100, R116, R123 ;  /* 0x0000007464529210 */ /* 0x000fe40007d9e07b */
[CC--:B------:R-:W-:Y:S02]  /*352c0*/  IADD3.X R81, R101.reuse, R119.reuse, R122, P2, P3 ;  /* 0x0000007765517210 */ /* 0x0c0fe400017e647a */
[----:B------:R-:W-:-:S03]  /*352d0*/  @!P1 IADD3.X R83, R101, R119, R83, P4, P5 ;  /* 0x0000007765539210 */ /* 0x000fc600027ea453 */
[----:B-----5:R0:W-:Y:S04]  /*352e0*/  ST.E.128 desc[UR4][R80.64], R88 ;  /* 0x0000005850007985 */ /* 0x0201e8000c101d04 */
[----:B------:R0:W-:Y:S02]  /*352f0*/  @!P1 ST.E.128 desc[UR6][R82.64], R92 ;  /* 0x0000005c52009985 */ /* 0x0001e4000c101d06 */
.L_x_4817:
[----:B------:R-:W-:Y:S05]  /*35300*/  BSYNC B3 ;  /* 0x0000000000037941 */ /* 0x000fea0003800000 */
.L_x_4816:
[----:B------:R-:W-:Y:S02]  /*35310*/  R2UR UR4, R40 ;  /* 0x00000000280472ca */ /* 0x000fe400000e0000 */
[----:B------:R-:W-:-:S13]  /*35320*/  R2UR UR5, R41 ;  /* 0x00000000290572ca */ /* 0x000fda00000e0000 */
[----:B0-----:R-:W2:Y:S01]  /*35330*/  LD.E.U8 R80, desc[UR4][R110.64] ;  /* 0x000000046e507980 */ /* 0x001ea2000c101100 */
[----:B------:R-:W-:Y:S01]  /*35340*/  BSSY B3, `(.L_x_4820) ;  /* 0x000013e000037945 */ /* 0x000fe20003800000 */
[----:B--2---:R-:W-:-:S13]  /*35350*/  LOP3.LUT P1, RZ, R80, 0x2, RZ, 0xc0, !PT ;  /* 0x0000000250ff7812 */ /* 0x004fda000782c0ff */
[----:B------:R-:W-:Y:S05]  /*35360*/  @!P1 BRA `(.L_x_4821) ;  /* 0x0000001000ec9947 */ /* 0x000fea0003800000 */
[----:B------:R-:W-:Y:S02]  /*35370*/  R2UR UR4, R40 ;  /* 0x00000000280472ca */ /* 0x000fe400000e0000 */
[----:B------:R-:W-:-:S13]  /*35380*/  R2UR UR5, R41 ;  /* 0x00000000290572ca */ /* 0x000fda00000e0000 */
[----:B------:R-:W2:Y:S01]  /*35390*/  LD.E R80, desc[UR4][R112.64+0x4] ;  /* 0x0000040470507980 */ /* 0x000ea2000c101900 */
[----:B------:R-:W-:Y:S01]  /*353a0*/  VIADD R88, R105, 0x20 ;  /* 0x0000002069587836 */ /* 0x000fe20000000000 */
[----:B------:R-:W-:Y:S01]  /*353b0*/  SHF.R.S32.HI R85, RZ, 0x1f, R120 ;  /* 0x0000001fff557819 */ /* 0x000fe20000011478 */
[----:B------:R-:W-:Y:S01]  /*353c0*/  IMAD.IADD R83, R13, 0x1, -R118 ;  /* 0x000000010d537824 */ /* 0x000fe200078e0a76 */
[----:B------:R-:W-:Y:S02]  /*353d0*/  LEA.HI R84, R121, R121, RZ, 0x1 ;  /* 0x0000007979547211 */ /* 0x000fe400078f08ff */
[CC--:B------:R-:W-:Y:S02]  /*353e0*/  LEA.HI R86, R85.reuse, R120.reuse, RZ, 0x4 ;  /* 0x0000007855567211 */ /* 0x0c0fe400078f20ff */
[----:B------:R-:W-:Y:S02]  /*353f0*/  LEA.HI R85, R85, R120, RZ, 0x2 ;  /* 0x0000007855557211 */ /* 0x000fe400078f10ff */
[----:B------:R-:W-:Y:S01]  /*35400*/  LOP3.LUT R84, R84, 0x3fffffe, RZ, 0xc0, !PT ;  /* 0x03fffffe54547812 */ /* 0x000fe200078ec0ff */
[----:B------:R-:W-:Y:S01]  /*35410*/  IMAD.SHL.U32 R87, R86, 0x20, RZ ;  /* 0x0000002056577824 */ /* 0x000fe200078e00ff */
[----:B------:R-:W-:Y:S01]  /*35420*/  R2UR UR6, R40 ;  /* 0x00000000280672ca */ /* 0x000fe200000e0000 */
[----:B------:R-:W-:Y:S01]  /*35430*/  IMAD.SHL.U32 R85, R85, 0x20, RZ ;  /* 0x0000002055557824 */ /* 0x000fe200078e00ff */
[----:B------:R-:W-:Y:S01]  /*35440*/  R2UR UR7, R41 ;  /* 0x00000000290772ca */ /* 0x000fe200000e0000 */
[----:B------:R-:W-:Y:S01]  /*35450*/  IMAD.IADD R86, R121, 0x1, -R84 ;  /* 0x0000000179567824 */ /* 0x000fe200078e0a54 */
[----:B------:R-:W-:-:S02]  /*35460*/  LOP3.LUT R87, R87, 0xfffffe00, RZ, 0xc0, !PT ;  /* 0xfffffe0057577812 */ /* 0x000fc400078ec0ff */
[----:B------:R-:W-:-:S03]  /*35470*/  LOP3.LUT R85, R85, 0x180, RZ, 0xc0, !PT ;  /* 0x0000018055557812 */ /* 0x000fc600078ec0ff */
[----:B------:R-:W-:Y:S01]  /*35480*/  IMAD R87, R86, 0x40, R87 ;  /* 0x0000004056577824 */ /* 0x000fe200078e0257 */
[----:B------:R-:W-:Y:S01]  /*35490*/  SHF.R.U32.HI R86, RZ, 0x3, R85 ;  /* 0x00000003ff567819 */ /* 0x000fe20000011655 */
[----:B------:R-:W-:Y:S01]  /*354a0*/  BSSY B4, `(.L_x_4822) ;  /* 0x000011c000047945 */ /* 0x000fe20003800000 */
[----:B--2---:R-:W-:-:S04]  /*354b0*/  LEA.HI R80, R80, R80, RZ, 0x1 ;  /* 0x0000005050507211 */ /* 0x004fc800078f08ff */
[----:B------:R-:W-:-:S04]  /*354c0*/  SHF.R.S32.HI R91, RZ, 0x1, R80 ;  /* 0x00000001ff5b7819 */ /* 0x000fc80000011450 */
[----:B------:R-:W-:-:S04]  /*354d0*/  ISETP.GE.AND P1, PT, R88, R91, PT ;  /* 0x0000005b5800720c */ /* 0x000fc80003f26270 */
[----:B------:R-:W-:Y:S02]  /*354e0*/  SEL R81, R91, RZ, P1 ;  /* 0x000000ff5b517207 */ /* 0x000fe40000800000 */
[----:B------:R-:W-:-:S03]  /*354f0*/  SEL R82, R118, R83, !P1 ;  /* 0x0000005376527207 */ /* 0x000fc60004800000 */
[----:B------:R-:W-:Y:S01]  /*35500*/  IMAD.IADD R81, R88, 0x1, R81 ;  /* 0x0000000158517824 */ /* 0x000fe200078e0251 */
[----:B------:R-:W-:-:S04]  /*35510*/  SHF.R.S32.HI R83, RZ, 0x1f, R82 ;  /* 0x0000001fff537819 */ /* 0x000fc80000011452 */
[----:B------:R-:W-:Y:S02]  /*35520*/  SHF.R.S32.HI R80, RZ, 0x1f, R81 ;  /* 0x0000001fff507819 */ /* 0x000fe40000011451 */
[----:B------:R-:W-:Y:S02]  /*35530*/  LEA.HI R83, R83, R82, RZ, 0x5 ;  /* 0x0000005253537211 */ /* 0x000fe400078f28ff */
[CC--:B------:R-:W-:Y:S02]  /*35540*/  LEA.HI R82, R80.reuse, R81.reuse, RZ, 0x4 ;  /* 0x0000005150527211 */ /* 0x0c0fe400078f20ff */
[----:B------:R-:W-:Y:S02]  /*35550*/  LEA.HI R80, R80, R81, RZ, 0x6 ;  /* 0x0000005150507211 */ /* 0x000fe400078f30ff */
[----:B------:R-:W-:Y:S02]  /*35560*/  SHF.R.S32.HI R90, RZ, 0x4, R82 ;  /* 0x00000004ff5a7819 */ /* 0x000fe40000011452 */
[----:B------:R-:W-:-:S02]  /*35570*/  SHF.R.S32.HI R80, RZ, 0x6, R80 ;  /* 0x00000006ff507819 */ /* 0x000fc40000011450 */
[----:B------:R-:W-:Y:S02]  /*35580*/  LEA.HI.SX32 R83, R83, R90, 0x1b ;  /* 0x0000005a53537211 */ /* 0x000fe400078fdaff */
[----:B------:R-:W-:Y:S01]  /*35590*/  LOP3.LUT R82, R85, 0x30, R82, 0xf8, !PT ;  /* 0x0000003055527812 */ /* 0x000fe200078ef852 */
[----:B------:R-:W-:Y:S01]  /*355a0*/  IMAD R80, R80, 0x2800, R87 ;  /* 0x0000280050507824 */ /* 0x000fe200078e0257 */
[----:B------:R-:W-:Y:S01]  /*355b0*/  SHF.R.S32.HI R84, RZ, 0x1f, R83 ;  /* 0x0000001fff547819 */ /* 0x000fe20000011453 */
[----:B------:R-:W-:Y:S01]  /*355c0*/  IMAD.SHL.U32 R89, R83, 0x10, RZ ;  /* 0x0000001053597824 */ /* 0x000fe200078e00ff */
[----:B------:R-:W-:Y:S02]  /*355d0*/  LOP3.LUT R81, R82, R86, RZ, 0x3c, !PT ;  /* 0x0000005652517212 */ /* 0x000fe400078e3cff */
[----:B------:R-:W-:Y:S02]  /*355e0*/  LEA.HI R84, R84, R83, RZ, 0x2 ;  /* 0x0000005354547211 */ /* 0x000fe400078f10ff */
[----:B------:R-:W-:Y:S01]  /*355f0*/  LOP3.LUT R83, R85, 0x30, R89, 0xf8, !PT ;  /* 0x0000003055537812 */ /* 0x000fe200078ef859 */
[----:B------:R-:W-:Y:S01]  /*35600*/  IMAD.IADD R80, R80, 0x1, R81 ;  /* 0x0000000150507824 */ /* 0x000fe200078e0251 */
[----:B------:R-:W-:-:S02]  /*35610*/  SHF.R.S32.HI R84, RZ, 0x2, R84 ;  /* 0x00000002ff547819 */ /* 0x000fc40000011454 */
[----:B------:R-:W-:Y:S02]  /*35620*/  LOP3.LUT R83, R83, R86, RZ, 0x3c, !PT ;  /* 0x0000005653537212 */ /* 0x000fe400078e3cff */
[----:B------:R-:W-:Y:S01]  /*35630*/  IADD3 R80, P1, P2, R108, R80, R37 ;  /* 0x000000506c507210 */ /* 0x000fe20007a3e025 */
[----:B------:R-:W-:-:S03]  /*35640*/  IMAD R84, R84, 0x2800, R87 ;  /* 0x0000280054547824 */ /* 0x000fc600078e0257 */
[----:B------:R-:W-:Y:S01]  /*35650*/  IADD3.X R81, R109, RZ, R99, P1, P2 ;  /* 0x000000ff6d517210 */ /* 0x000fe20000fe4463 */
[----:B------:R-:W-:Y:S01]  /*35660*/  IMAD.IADD R84, R84, 0x1, R83 ;  /* 0x0000000154547824 */ /* 0x000fe200078e0253 */
[----:B------:R-:W-:-:S04]  /*35670*/  ISETP.GE.AND P2, PT, R88, R91, PT ;  /* 0x0000005b5800720c */ /* 0x000fc80003f46270 */
[----:B------:R-:W-:Y:S01]  /*35680*/  IADD3 R84, P3, P4, R108, R84, R37 ;  /* 0x000000546c547210 */ /* 0x000fe20007c7e025 */
[----:B------:R-:W5:Y:S03]  /*35690*/  LD.E.128 R80, desc[UR4][R80.64] ;  /* 0x0000000450507980 */ /* 0x000f66000c101d00 */
[----:B------:R-:W-:Y:S01]  /*356a0*/  IADD3.X R85, R109, RZ, R99, P3, P4 ;  /* 0x000000ff6d557210 */ /* 0x000fe20001fe8463 */
[----:B------:R-:W-:Y:S01]  /*356b0*/  IMAD.SHL.U32 R91, R90, 0x10, RZ ;  /* 0x000000105a5b7824 */ /* 0x000fe200078e00ff */
[----:B------:R-:W-:-:S04]  /*356c0*/  ISETP.GE.AND P1, PT, R89, R13, PT ;  /* 0x0000000d5900720c */ /* 0x000fc80003f26270 */
[----:B------:R-:W5:Y:S01]  /*356d0*/  LD.E.128 R84, desc[UR6][R84.64] ;  /* 0x0000000654547980 */ /* 0x000f62000c101d00 */
[----:B------:R-:W-:Y:S01]  /*356e0*/  SHF.R.S32.HI R88, RZ, 0x1f, R91 ;  /* 0x0000001fff587819 */ /* 0x000fe2000001145b */
[----:B------:R-:W-:Y:S07]  /*356f0*/  @P2 BRA `(.L_x_4823) ;  /* 0x0000000c00d82947 */ /* 0x000fee0003800000 */
[----:B------:R-:W-:Y:S02]  /*35700*/  SHF.R.U32.HI R90, RZ, 0x8, R68 ;  /* 0x00000008ff5a7819 */ /* 0x000fe40000011644 */
        /* <DEDUP_REMOVED lines=36> */
[----:B------:R-:W-:Y:S02]  /*35950*/  SHF.R.U32.HI R122, RZ, 0x10, R71 ;  /* 0x00000010ff7a7819 */ /* 0x000fe40000011647 */
[----:B------:R-:W-:Y:S02]  /*35960*/  LOP3.LUT R92, R92, 0xff, RZ, 0xc0, !PT ;  /* 0x000000ff5c5c7812 */ /* 0x000fe400078ec0ff */
[----:B------:R-:W-:Y:S02]  /*35970*/  PRMT R123, R94, 0x7054, R123 ;  /* 0x000070545e7b7816 */ /* 0x000fe4000000007b */
[----:B------:R-:W-:Y:S02]  /*35980*/  PRMT R93, R90, 0x7054, R93 ;  /* 0x000070545a5d7816 */ /* 0x000fe4000000005d */
[----:B------:R-:W-:-:S02]  /*35990*/  SHF.R.U32.HI R94, RZ, 0x10, R60 ;  /* 0x00000010ff5e7819 */ /* 0x000fc4000001163c */
[----:B------:R-:W-:Y:S02]  /*359a0*/  LOP3.LUT R90, R122, 0xff, RZ, 0xc0, !PT ;  /* 0x000000ff7a5a7812 */ /* 0x000fe400078ec0ff */
[----:B------:R-:W-:Y:S02]  /*359b0*/  PRMT R92, R92, 0x7054, R95 ;  /* 0x000070545c5c7816 */ /* 0x000fe4000000005f */
[----:B------:R-:W-:Y:S02]  /*359c0*/  SHF.R.U32.HI R122, RZ, 0x10, R61 ;  /* 0x00000010ff7a7819 */ /* 0x000fe4000001163d */
[----:B------:R-:W-:Y:S02]  /*359d0*/  SHF.R.U32.HI R95, RZ, 0x10, R62 ;  /* 0x00000010ff5f7819 */ /* 0x000fe4000001163e */
[----:B------:R-:W-:Y:S02]  /*359e0*/  LOP3.LUT R94, R94, 0xff, RZ, 0xc0, !PT ;  /* 0x000000ff5e5e7812 */ /* 0x000fe400078ec0ff */
[----:B------:R-:W-:-:S02]  /*359f0*/  PRMT R125, R90, 0x7054, R125 ;  /* 0x000070545a7d7816 */ /* 0x000fc4000000007d */
[----:B------:R-:W-:Y:S02]  /*35a00*/  SHF.R.U32.HI R124, RZ, 0x10, R63 ;  /* 0x00000010ff7c7819 */ /* 0x000fe4000001163f */
[----:B------:R-:W-:Y:S02]  /*35a10*/  LOP3.LUT R90, R122, 0xff, RZ, 0xc0, !PT ;  /* 0x000000ff7a5a7812 */ /* 0x000fe400078ec0ff */
[----:B------:R-:W-:Y:S02]  /*35a20*/  LOP3.LUT R122, R95, 0xff, RZ, 0xc0, !PT ;  /* 0x000000ff5f7a7812 */ /* 0x000fe400078ec0ff */
[----:B------:R-:W-:Y:S02]  /*35a30*/  PRMT R95, R94, 0x7054, R127 ;  /* 0x000070545e5f7816 */ /* 0x000fe4000000007f */
[----:B------:R-:W-:Y:S02]  /*35a40*/  LOP3.LUT R94, R124, 0xff, RZ, 0xc0, !PT ;  /* 0x000000ff7c5e7812 */ /* 0x000fe400078ec0ff */
[----:B------:R-:W-:-:S02]  /*35a50*/  PRMT R90, R90, 0x7054, R129 ;  /* 0x000070545a5a7816 */ /* 0x000fc40000000081 */
[----:B------:R-:W-:Y:S02]  /*35a60*/  SHF.R.U32.HI R61, RZ, 0x18, R61 ;  /* 0x00000018ff3d7819 */ /* 0x000fe4000001163d */
[----:B------:R-:W-:Y:S02]  /*35a70*/  SHF.R.U32.HI R69, RZ, 0x18, R69 ;  /* 0x00000018ff457819 */ /* 0x000fe40000011645 */
[----:B------:R-:W-:Y:S02]  /*35a80*/  PRMT R133, R94, 0x7054, R133 ;  /* 0x000070545e857816 */ /* 0x000fe40000000085 */
[----:B------:R-:W-:Y:S02]  /*35a90*/  PRMT R94, R61, 0x654, R90 ;  /* 0x000006543d5e7816 */ /* 0x000fe4000000005a */
[----:B------:R-:W-:Y:S02]  /*35aa0*/  PRMT R92, R69, 0x654, R92 ;  /* 0x00000654455c7816 */ /* 0x000fe4000000005c */
[----:B------:R-:W-:-:S02]  /*35ab0*/  PRMT R131, R122, 0x7054, R131 ;  /* 0x000070547a837816 */ /* 0x000fc40000000083 */
[----:B------:R-:W-:Y:S02]  /*35ac0*/  SHF.R.U32.HI R130, RZ, 0x18, R71 ;  /* 0x00000018ff827819 */ /* 0x000fe40000011647 */
[----:B-----5:R-:W-:Y:S02]  /*35ad0*/  F2FP.F16.E4M3.UNPACK_B R69, R85 ;  /* 0x00000055ff45723e */ /* 0x020fe400020006ff */
[----:B------:R-:W-:Y:S02]  /*35ae0*/  F2FP.F16.E4M3.UNPACK_B R122, R94 ;  /* 0x0000005eff7a723e */ /* 0x000fe400020006ff */
[----:B------:R-:W-:Y:S02]  /*35af0*/  F2FP.F16.E4M3.UNPACK_B R71, R92 ;  /* 0x0000005cff47723e */ /* 0x000fe400020006ff */
[----:B------:R-:W-:Y:S02]  /*35b00*/  LOP3.LUT R93, R93, 0xff000000, R68, 0xf8, !PT ;  /* 0xff0000005d5d7812 */ /* 0x000fe400078ef844 */
[----:B------:R-:W-:Y:S01]  /*35b10*/  LOP3.LUT R70, R123, 0xff000000, R70, 0xf8, !PT ;  /* 0xff0000007b467812 */ /* 0x000fe200078ef846 */
[----:B------:R-:W-:Y:S01]  /*35b20*/  HADD2.F32 R123, -RZ, R122.H0_H0 ;  /* 0x2000007aff7b7230 */ /* 0x000fe20000004100 */
[----:B------:R-:W-:Y:S01]  /*35b30*/  LOP3.LUT R95, R95, 0xff000000, R60, 0xf8, !PT ;  /* 0xff0000005f5f7812 */ /* 0x000fe200078ef83c */
[----:B------:R-:W-:Y:S01]  /*35b40*/  HADD2.F32 R60, -RZ, R69.H0_H0 ;  /* 0x20000045ff3c7230 */ /* 0x000fe20000004100 */
[----:B------:R-:W-:Y:S01]  /*35b50*/  F2FP.F16.E4M3.UNPACK_B R68, R81 ;  /* 0x00000051ff44723e */ /* 0x000fe200020006ff */
[----:B------:R-:W-:Y:S01]  /*35b60*/  HADD2.F32 R90, -RZ, R71.H0_H0 ;  /* 0x20000047ff5a7230 */ /* 0x000fe20000004100 */
[----:B------:R-:W-:Y:S01]  /*35b70*/  F2FP.F16.E4M3.UNPACK_B R85, R85.H1 ;  /* 0x00000055ff55723e */ /* 0x000fe200030006ff */
[----:B------:R-:W-:-:S02]  /*35b80*/  HADD2.F32 R69, -RZ, R69.H1_H1 ;  /* 0x30000045ff457230 */ /* 0x000fc40000004100 */
[CC--:B------:R-:W-:Y:S01]  /*35b90*/  FMUL.FTZ R124, R60.reuse, R123.reuse ;  /* 0x0000007b3c7c7220 */ /* 0x0c0fe20000410000 */
[----:B------:R-:W-:Y:S02]  /*35ba0*/  HADD2.F32 R61, -RZ, R68.H0_H0 ;  /* 0x20000044ff3d7230 */ /* 0x000fe40000004100 */
[----:B------:R-:W-:Y:S01]  /*35bb0*/  FMUL.FTZ R126, R60, R90 ;  /* 0x0000005a3c7e7220 */ /* 0x000fe20000410000 */
[----:B------:R-:W-:Y:S01]  /*35bc0*/  F2FP.F16.E4M3.UNPACK_B R92, R92.H1 ;  /* 0x0000005cff5c723e */ /* 0x000fe200030006ff */
[----:B------:R-:W-:Y:S01]  /*35bd0*/  HADD2.F32 R122, -RZ, R122.H1_H1 ;  /* 0x3000007aff7a7230 */ /* 0x000fe20000004100 */
[----:B------:R-:W-:Y:S01]  /*35be0*/  SHF.R.U32.HI R128, RZ, 0x18, R63 ;  /* 0x00000018ff807819 */ /* 0x000fe2000001163f */
[C---:B------:R-:W-:Y:S01]  /*35bf0*/  FFMA.FTZ R60, R61.reuse, R90, -R124 ;  /* 0x0000005a3d3c7223 */ /* 0x040fe2000001087c */
[----:B------:R-:W-:Y:S01]  /*35c00*/  FFMA.FTZ R61, R61, R123, R126 ;  /* 0x0000007b3d3d7223 */ /* 0x000fe2000001007e */
[----:B------:R-:W-:Y:S01]  /*35c10*/  F2FP.F16.E4M3.UNPACK_B R126, R94.H1 ;  /* 0x0000005eff7e723e */ /* 0x000fe200030006ff */
[----:B------:R-:W-:Y:S01]  /*35c20*/  HADD2.F32 R90, -RZ, R71.H1_H1 ;  /* 0x30000047ff5a7230 */ /* 0x000fe20000004100 */
[----:B------:R-:W-:Y:S01]  /*35c30*/  F2FP.F16.E4M3.UNPACK_B R81, R81.H1 ;  /* 0x00000051ff51723e */ /* 0x000fe200030006ff */
[----:B------:R-:W-:-:S02]  /*35c40*/  HADD2.F32 R63, -RZ, R85.H0_H0 ;  /* 0x20000055ff3f7230 */ /* 0x000fc40000004100 */
[C---:B------:R-:W-:Y:S01]  /*35c50*/  FMUL.FTZ R123, R69.reuse, R122 ;  /* 0x0000007a457b7220 */ /* 0x040fe20000410000 */
[----:B------:R-:W-:Y:S01]  /*35c60*/  HADD2.F32 R124, -RZ, R126.H0_H0 ;  /* 0x2000007eff7c7230 */ /* 0x000fe20000004100 */
[----:B------:R-:W-:Y:S01]  /*35c70*/  PRMT R133, R128, 0x654, R133 ;  /* 0x0000065480857816 */ /* 0x000fe20000000085 */
[----:B------:R-:W-:Y:S02]  /*35c80*/  HADD2.F32 R94, -RZ, R92.H0_H0 ;  /* 0x2000005cff5e7230 */ /* 0x000fe40000004100 */
[----:B------:R-:W-:Y:S01]  /*35c90*/  FMUL.FTZ R69, R69, R90 ;  /* 0x0000005a45457220 */ /* 0x000fe20000410000 */
[----:B------:R-:W-:Y:S02]  /*35ca0*/  HADD2.F32 R68, -RZ, R68.H1_H1 ;  /* 0x30000044ff447230 */ /* 0x000fe40000004100 */
[C---:B------:R-:W-:Y:S01]  /*35cb0*/  FMUL.FTZ R128, R63.reuse, R124 ;  /* 0x0000007c3f807220 */ /* 0x040fe20000410000 */
[----:B------:R-:W-:Y:S02]  /*35cc0*/  HADD2.F32 R71, -RZ, R81.H0_H0 ;  /* 0x20000051ff477230 */ /* 0x000fe40000004100 */
[----:B------:R-:W-:Y:S01]  /*35cd0*/  FMUL.FTZ R127, R63, R94 ;  /* 0x0000005e3f7f7220 */ /* 0x000fe20000410000 */
[----:B------:R-:W-:Y:S01]  /*35ce0*/  PRMT R125, R130, 0x654, R125 ;  /* 0x00000654827d7816 */ /* 0x000fe2000000007d */
[C---:B------:R-:W-:Y:S01]  /*35cf0*/  FFMA.FTZ R63, R68.reuse, R90, -R123 ;  /* 0x0000005a443f7223 */ /* 0x040fe2000001087b */
[----:B------:R-:W-:Y:S01]  /*35d00*/  FFMA.FTZ R68, R68, R122, R69 ;  /* 0x0000007a44447223 */ /* 0x000fe20000010045 */
[C---:B------:R-:W-:Y:S01]  /*35d10*/  FFMA.FTZ R69, R71.reuse, R94, -R128 ;  /* 0x0000005e47457223 */ /* 0x040fe20000010880 */
[----:B------:R-:W-:Y:S01]  /*35d20*/  F2FP.F16.E4M3.UNPACK_B R123, R87 ;  /* 0x00000057ff7b723e */ /* 0x000fe200020006ff */
[----:B------:R-:W-:Y:S01]  /*35d30*/  FFMA.FTZ R71, R71, R124, R127 ;  /* 0x0000007c47477223 */ /* 0x000fe2000001007f */
[----:B------:R-:W-:Y:S01]  /*35d40*/  F2FP.F16.E4M3.UNPACK_B R128, R133 ;  /* 0x00000085ff80723e */ /* 0x000fe200020006ff */
[----:B------:R-:W-:Y:S01]  /*35d50*/  HADD2.F32 R90, -RZ, R85.H1_H1 ;  /* 0x30000055ff5a7230 */ /* 0x000fe20000004100 */
[----:B------:R-:W-:Y:S01]  /*35d60*/  F2FP.F16.E4M3.UNPACK_B R124, R125 ;  /* 0x0000007dff7c723e */ /* 0x000fe200020006ff */
        /* <DEDUP_REMOVED lines=8> */
[----:B------:R-:W-:Y:S01]  /*35df0*/  HADD2.F32 R126, -RZ, R124.H0_H0 ;  /* 0x2000007cff7e7230 */ /* 0x000fe20000004100 */
[----:B------:R-:W-:Y:S01]  /*35e00*/  F2FP.F16.E4M3.UNPACK_B R125, R125.H1 ;  /* 0x0000007dff7d723e */ /* 0x000fe200030006ff */
        /* <DEDUP_REMOVED lines=8> */
[----:B------:R-:W-:Y:S01]  /*35e90*/  HADD2.F32 R126, -RZ, R124.H1_H1 ;  /* 0x3000007cff7e7230 */ /* 0x000fe20000004100 */
[----:B------:R-:W-:Y:S01]  /*35ea0*/  F2FP.F16.E4M3.UNPACK_B R124, R87.H1 ;  /* 0x00000057ff7c723e */ /* 0x000fe200030006ff */
[----:B------:R-:W-:Y:S01]  /*35eb0*/  FFMA.FTZ R85, R85, R129, R136 ;  /* 0x0000008155557223 */ /* 0x000fe20000010088 */
[----:B------:R-:W-:Y:S01]  /*35ec0*/  HADD2.F32 R122, -RZ, R94.H1_H1 ;  /* 0x3000005eff7a7230 */ /* 0x000fe20000004100 */
[----:B------:R-:W-:Y:S01]  /*35ed0*/  F2FP.F16.E4M3.UNPACK_B R83, R83.H1 ;  /* 0x00000053ff53723e */ /* 0x000fe200030006ff */
[----:B------:R-:W-:Y:S01]  /*35ee0*/  HADD2.F32 R128, -RZ, R128.H1_H1 ;  /* 0x30000080ff807230 */ /* 0x000fe20000004100 */
[----:B------:R-:W-:Y:S01]  /*35ef0*/  LOP3.LUT R62, R131, 0xff000000, R62, 0xf8, !PT ;  /* 0xff000000833e7812 */ /* 0x000fe200078ef83e */
[----:B------:R-:W-:Y:S01]  /*35f00*/  HADD2.F32 R94, -RZ, R124.H0_H0 ;  /* 0x2000007cff5e7230 */ /* 0x000fe20000004100 */
[----:B------:R-:W-:Y:S01]  /*35f10*/  F2FP.SATFINITE.E4M3.F32.PACK_AB_MERGE_C R69, R90, R69, RZ ;  /* 0x000000455a45723e */ /* 0x000fe200048070ff */
[----:B------:R-:W-:-:S02]  /*35f20*/  HADD2.F32 R129, -RZ, R133.H0_H0 ;  /* 0x20000085ff817230 */ /* 0x000fc40000004100 */
[C---:B------:R-:W-:Y:S01]  /*35f30*/  FMUL.FTZ R131, R123.reuse, R128 ;  /* 0x000000807b837220 */ /* 0x040fe20000410000 */
[----:B------:R-:W-:Y:S02]  /*35f40*/  HADD2.F32 R127, -RZ, R125.H0_H0 ;  /* 0x2000007dff7f7230 */ /* 0x000fe40000004100 */
[-C--:B------:R-:W-:Y:S01]  /*35f50*/  FMUL.FTZ R123, R123, R126.reuse ;  /* 0x0000007e7b7b7220 */ /* 0x080fe20000410000 */
[----:B------:R-:W-:Y:S02]  /*35f60*/  HADD2.F32 R87, -RZ, R83.H0_H0 ;  /* 0x20000053ff577230 */ /* 0x000fe40000004100 */
[C---:B------:R-:W-:Y:S01]  /*35f70*/  FMUL.FTZ R130, R94.reuse, R129 ;  /* 0x000000815e827220 */ /* 0x040fe20000410000 */
[----:B------:R-:W-:Y:S02]  /*35f80*/  HADD2.F32 R133, -RZ, R133.H1_H1 ;  /* 0x30000085ff857230 */ /* 0x000fe40000004100 */
[-C--:B------:R-:W-:Y:S01]  /*35f90*/  FMUL.FTZ R132, R94, R127.reuse ;  /* 0x0000007f5e847220 */ /* 0x080fe20000410000 */
[C---:B------:R-:W-:Y:S01]  /*35fa0*/  FFMA.FTZ R94, R122.reuse, R126, -R131 ;  /* 0x0000007e7a5e7223 */ /* 0x040fe20000010883 */
[C---:B------:R-:W-:Y:S01]  /*35fb0*/  FFMA.FTZ R138, R87.reuse, R127, -R130 ;  /* 0x0000007f578a7223 */ /* 0x040fe20000010882 */
[----:B------:R-:W-:Y:S01]  /*35fc0*/  HADD2.F32 R126, -RZ, R124.H1_H1 ;  /* 0x3000007cff7e7230 */ /* 0x000fe20000004100 */
[----:B------:R-:W-:Y:S01]  /*35fd0*/  F2FP.F16.E4M3.UNPACK_B R124, R84.H1 ;  /* 0x00000054ff7c723e */ /* 0x000fe200030006ff */
[----:B------:R-:W-:Y:S01]  /*35fe0*/  FFMA.FTZ R122, R122, R128, R123 ;  /* 0x000000807a7a7223 */ /* 0x000fe2000001007b */
[----:B------:R-:W-:Y:S01]  /*35ff0*/  F2FP.F16.E4M3.UNPACK_B R130, R95.H1 ;  /* 0x0000005fff82723e */ /* 0x000fe200030006ff */
[----:B------:R-:W-:Y:S01]  /*36000*/  FFMA.FTZ R139, R87, R129, R132 ;  /* 0x00000081578b7223 */ /* 0x000fe20000010084 */
[----:B------:R-:W-:Y:S01]  /*36010*/  F2FP.F16.E4M3.UNPACK_B R127, R93.H1 ;  /* 0x0000005dff7f723e */ /* 0x000fe200030006ff */
[----:B------:R-:W-:Y:S01]  /*36020*/  HADD2.F32 R123, -RZ, R83.H1_H1 ;  /* 0x30000053ff7b7230 */ /* 0x000fe20000004100 */
[----:B------:R-:W-:Y:S01]  /*36030*/  F2FP.F16.E4M3.UNPACK_B R83, R80.H1 ;  /* 0x00000050ff53723e */ /* 0x000fe200030006ff */
        /* <DEDUP_REMOVED lines=8> */
[----:B------:R-:W-:Y:S02]  /*360c0*/  HADD2.F32 R87, -RZ, R83.H0_H0 ;  /* 0x20000053ff577230 */ /* 0x000fe40000004100 */
[----:B------:R-:W-:Y:S01]  /*360d0*/  FMUL.FTZ R126, R125, R132 ;  /* 0x000000847d7e7220 */ /* 0x000fe20000410000 */
[----:B------:R-:W-:-:S02]  /*360e0*/  HADD2.F32 R124, -RZ, R124.H1_H1 ;  /* 0x3000007cff7c7230 */ /* 0x000fc40000004100 */
[-C--:B------:R-:W-:Y:S01]  /*360f0*/  FMUL.FTZ R125, R125, R128.reuse ;  /* 0x000000807d7d7220 */ /* 0x080fe20000410000 */
[----:B------:R-:W-:Y:S01]  /*36100*/  HADD2.F32 R127, -RZ, R127.H1_H1 ;  /* 0x3000007fff7f7230 */ /* 0x000fe20000004100 */
[----:B------:R-:W-:Y:S01]  /*36110*/  F2FP.F16.E4M3.UNPACK_B R93, R93 ;  /* 0x0000005dff5d723e */ /* 0x000fe200020006ff */
[----:B------:R-:W-:Y:S02]  /*36120*/  HADD2.F32 R130, -RZ, R130.H1_H1 ;  /* 0x30000082ff827230 */ /* 0x000fe40000004100 */
[C---:B------:R-:W-:Y:S01]  /*36130*/  FFMA.FTZ R140, R123.reuse, R133, R136 ;  /* 0x000000857b8c7223 */ /* 0x040fe20000010088 */
[----:B------:R-:W-:Y:S01]  /*36140*/  FFMA.FTZ R141, R123, R129, -R134 ;  /* 0x000000817b8d7223 */ /* 0x000fe20000010886 */
[C---:B------:R-:W-:Y:S01]  /*36150*/  FFMA.FTZ R133, R87.reuse, R128, -R126 ;  /* 0x0000008057857223 */ /* 0x040fe2000001087e */
[----:B------:R-:W-:Y:S01]  /*36160*/  FFMA.FTZ R132, R87, R132, R125 ;  /* 0x0000008457847223 */ /* 0x000fe2000001007d */
[----:B------:R-:W-:Y:S01]  /*36170*/  HADD2.F32 R83, -RZ, R83.H1_H1 ;  /* 0x30000053ff537230 */ /* 0x000fe20000004100 */
[----:B------:R-:W-:Y:S01]  /*36180*/  F2FP.F16.E4M3.UNPACK_B R80, R80 ;  /* 0x00000050ff50723e */ /* 0x000fe200020006ff */
[----:B------:R-:W-:-:S02]  /*36190*/  HADD2.F32 R87, -RZ, R84.H0_H0 ;  /* 0x20000054ff577230 */ /* 0x000fc40000004100 */
[CC--:B------:R-:W-:Y:S01]  /*361a0*/  FMUL.FTZ R128, R124.reuse, R130.reuse ;  /* 0x000000827c807220 */ /* 0x0c0fe20000410000 */
[----:B------:R-:W-:Y:S01]  /*361b0*/  FMUL.FTZ R123, R124, R127 ;  /* 0x0000007f7c7b7220 */ /* 0x000fe20000410000 */
[----:B------:R-:W-:Y:S01]  /*361c0*/  HADD2.F32 R126, -RZ, R95.H0_H0 ;  /* 0x2000005fff7e7230 */ /* 0x000fe20000004100 */
[----:B------:R-:W-:Y:S01]  /*361d0*/  F2FP.SATFINITE.E4M3.F32.PACK_AB_MERGE_C R71, R92, R71, RZ ;  /* 0x000000475c47723e */ /* 0x000fe200048070ff */
        /* <DEDUP_REMOVED lines=10> */
[----:B------:R-:W-:Y:S01]  /*36280*/  FFMA.FTZ R127, R83, R126, R87 ;  /* 0x0000007e537f7223 */ /* 0x000fe20000010057 */
[----:B------:R-:W-:Y:S01]  /*36290*/  HADD2.F32 R93, -RZ, R93.H1_H1 ;  /* 0x3000005dff5d7230 */ /* 0x000fe20000004100 */
[----:B------:R-:W-:Y:S01]  /*362a0*/  F2FP.F16.E4M3.UNPACK_B R87, R86.H1 ;  /* 0x00000056ff57723e */ /* 0x000fe200030006ff */
[----:B------:R-:W-:Y:S02]  /*362b0*/  HADD2.F32 R80, -RZ, R80.H1_H1 ;  /* 0x30000050ff507230 */ /* 0x000fe40000004100 */
[C---:B------:R-:W-:Y:S01]  /*362c0*/  FMUL.FTZ R83, R84.reuse, R95 ;  /* 0x0000005f54537220 */ /* 0x040fe20000410000 */
[----:B------:R-:W-:Y:S02]  /*362d0*/  HADD2.F32 R125, -RZ, R123.H0_H0 ;  /* 0x2000007bff7d7230 */ /* 0x000fe40000004100 */
[----:B------:R-:W-:Y:S01]  /*362e0*/  FMUL.FTZ R131, R84, R93 ;  /* 0x0000005d54837220 */ /* 0x000fe20000410000 */
[----:B------:R-:W-:-:S02]  /*362f0*/  HADD2.F32 R84, -RZ, R87.H0_H0 ;  /* 0x20000057ff547230 */ /* 0x000fc40000004100 */
[C---:B------:R-:W-:Y:S01]  /*36300*/  FFMA.FTZ R129, R80.reuse, R93, -R83 ;  /* 0x0000005d50817223 */ /* 0x040fe20000010853 */
[----:B------:R-:W-:Y:S01]  /*36310*/  F2FP.F16.E4M3.UNPACK_B R93, R70.H1 ;  /* 0x00000046ff5d723e */ /* 0x000fe200030006ff */
[----:B------:R-:W-:Y:S01]  /*36320*/  FFMA.FTZ R130, R80, R95, R131 ;  /* 0x0000005f50827223 */ /* 0x000fe20000010083 */
[----:B------:R-:W-:Y:S01]  /*36330*/  F2FP.F16.E4M3.UNPACK_B R83, R82.H1 ;  /* 0x00000052ff53723e */ /* 0x000fe200030006ff */
[----:B------:R-:W-:Y:S02]  /*36340*/  HADD2.F32 R87, -RZ, R87.H1_H1 ;  /* 0x30000057ff577230 */ /* 0x000fe40000004100 */
[----:B------:R-:W-:Y:S01]  /*36350*/  FMUL.FTZ R131, R84, R125 ;  /* 0x0000007d54837220 */ /* 0x000fe20000410000 */
[----:B------:R-:W-:Y:S01]  /*36360*/  HADD2.F32 R95, -RZ, R93.H0_H0 ;  /* 0x2000005dff5f7230 */ /* 0x000fe20000004100 */
[----:B------:R-:W-:Y:S01]  /*36370*/  F2FP.F16.E4M3.UNPACK_B R86, R86 ;  /* 0x00000056ff56723e */ /* 0x000fe200020006ff */
[----:B------:R-:W-:Y:S01]  /*36380*/  HADD2.F32 R80, -RZ, R83.H0_H0 ;  /* 0x20000053ff507230 */ /* 0x000fe20000004100 */
[----:B------:R-:W-:Y:S01]  /*36390*/  F2FP.F16.E4M3.UNPACK_B R62, R62 ;  /* 0x0000003eff3e723e */ /* 0x000fe200020006ff */
[----:B------:R-:W-:Y:S01]  /*363a0*/  HADD2.F32 R126, -RZ, R123.H1_H1 ;  /* 0x3000007bff7e7230 */ /* 0x000fe20000004100 */
[----:B------:R-:W-:Y:S01]  /*363b0*/  F2FP.F16.E4M3.UNPACK_B R82, R82 ;  /* 0x00000052ff52723e */ /* 0x000fe200020006ff */
[----:B------:R-:W-:-:S02]  /*363c0*/  HADD2.F32 R124, -RZ, R93.H1_H1 ;  /* 0x3000005dff7c7230 */ /* 0x000fc40000004100 */
[-C--:B------:R-:W-:Y:S01]  /*363d0*/  FMUL.FTZ R93, R84, R95.reuse ;  /* 0x0000005f545d7220 */ /* 0x080fe20000410000 */
[C---:B------:R-:W-:Y:S01]  /*363e0*/  FFMA.FTZ R131, R80.reuse, R95, -R131 ;  /* 0x0000005f50837223 */ /* 0x040fe20000010883 */
[----:B------:R-:W-:Y:S02]  /*363f0*/  HADD2.F32 R83, -RZ, R83.H1_H1 ;  /* 0x30000053ff537230 */ /* 0x000fe40000004100 */
[C---:B------:R-:W-:Y:S01]  /*36400*/  FMUL.FTZ R136, R87.reuse, R126 ;  /* 0x0000007e57887220 */ /* 0x040fe20000410000 */
[----:B------:R-:W-:Y:S01]  /*36410*/  FFMA.FTZ R84, R80, R125, R93 ;  /* 0x0000007d50547223 */ /* 0x000fe2000001005d */
[----:B------:R-:W-:Y:S01]  /*36420*/  FMUL.FTZ R87, R87, R124 ;  /* 0x0000007c57577220 */ /* 0x000fe20000410000 */
[----:B------:R-:W-:Y:S01]  /*36430*/  F2FP.F16.E4M3.UNPACK_B R80, R70 ;  /* 0x00000046ff50723e */ /* 0x000fe200020006ff */
[C---:B------:R-:W-:Y:S01]  /*36440*/  FFMA.FTZ R136, R83.reuse, R124, -R136 ;  /* 0x0000007c53887223 */ /* 0x040fe20000010888 */
[----:B------:R-:W-:Y:S02]  /*36450*/  HADD2.F32 R70, -RZ, R86.H0_H0 ;  /* 0x20000056ff467230 */ /* 0x000fe40000004100 */
[----:B------:R-:W-:Y:S01]  /*36460*/  FFMA.FTZ R137, R83, R126, R87 ;  /* 0x0000007e53897223 */ /* 0x000fe20000010057 */
[----:B------:R-:W-:Y:S01]  /*36470*/  HADD2.F32 R93, -RZ, R62.H0_H0 ;  /* 0x2000003eff5d7230 */ /* 0x000fe20000004100 */
[----:B------:R-:W-:Y:S01]  /*36480*/  F2FP.SATFINITE.E4M3.F32.PACK_AB_MERGE_C R138, R141, R138, RZ ;  /* 0x0000008a8d8a723e */ /* 0x000fe200048070ff */
[----:B------:R-:W-:Y:S01]  /*36490*/  HADD2.F32 R86, -RZ, R86.H1_H1 ;  /* 0x30000056ff567230 */ /* 0x000fe20000004100 */
[----:B------:R-:W-:Y:S01]  /*364a0*/  F2FP.SATFINITE.E4M3.F32.PACK_AB_MERGE_C R139, R140, R139, RZ ;  /* 0x0000008b8c8b723e */ /* 0x000fe200048070ff */
[----:B------:R-:W-:-:S02]  /*364b0*/  HADD2.F32 R83, -RZ, R80.H0_H0 ;  /* 0x20000050ff537230 */ /* 0x000fc40000004100 */
[C---:B------:R-:W-:Y:S01]  /*364c0*/  FMUL.FTZ R123, R70.reuse, R93 ;  /* 0x0000005d467b7220 */ /* 0x040fe20000410000 */
[----:B------:R-:W-:Y:S01]  /*364d0*/  HADD2.F32 R95, -RZ, R62.H1_H1 ;  /* 0x3000003eff5f7230 */ /* 0x000fe20000004100 */
[----:B------:R-:W-:Y:S01]  /*364e0*/  F2FP.SATFINITE.E4M3.F32.PACK_AB_MERGE_C R63, R63, R60, R69 ;  /* 0x0000003c3f3f723e */ /* 0x000fe20004807045 */
[----:B------:R-:W-:Y:S02]  /*364f0*/  HADD2.F32 R87, -RZ, R80.H1_H1 ;  /* 0x30000050ff577230 */ /* 0x000fe40000004100 */
[----:B------:R-:W-:Y:S01]  /*36500*/  FMUL.FTZ R70, R70, R83 ;  /* 0x0000005346467220 */ /* 0x000fe20000410000 */
        /* <DEDUP_REMOVED lines=13> */
[----:B------:R-:W-:Y:S01]  /*365e0*/  F2FP.SATFINITE.E4M3.F32.PACK_AB_MERGE_C R83, R94, R81, R138 ;  /* 0x000000515e53723e */ /* 0x000fe2000480708a */
[----:B------:R-:W-:Y:S01]  /*365f0*/  IMAD.MOV.U32 R81, RZ, RZ, R63 ;  /* 0x000000ffff517224 */ /* 0x000fe200078e003f */
[----:B------:R-:W-:Y:S01]  /*36600*/  F2FP.SATFINITE.E4M3.F32.PACK_AB_MERGE_C R87, R122, R85, R139 ;  /* 0x000000557a57723e */ /* 0x000fe2000480708b */
[----:B------:R-:W-:Y:S01]  /*36610*/  IMAD.MOV.U32 R85, RZ, RZ, R61 ;  /* 0x000000ffff557224 */ /* 0x000fe200078e003d */
[----:B------:R-:W-:-:S02]  /*36620*/  F2FP.SATFINITE.E4M3.F32.PACK_AB_MERGE_C R80, R129, R128, R133 ;  /* 0x000000808150723e */ /* 0x000fc40004807085 */
[----:B------:R-:W-:Y:S02]  /*36630*/  F2FP.SATFINITE.E4M3.F32.PACK_AB_MERGE_C R84, R130, R127, R132 ;  /* 0x0000007f8254723e */ /* 0x000fe40004807084 */
[----:B------:R-:W-:Y:S02]  /*36640*/  F2FP.SATFINITE.E4M3.F32.PACK_AB_MERGE_C R82, R62, R123, R131 ;  /* 0x0000007b3e52723e */ /* 0x000fe40004807083 */
[----:B------:R-:W-:-:S07]  /*36650*/  F2FP.SATFINITE.E4M3.F32.PACK_AB_MERGE_C R86, R95, R70, R137 ;  /* 0x000000465f56723e */ /* 0x000fce0004807089 */
.L_x_4823:
[----:B------:R-:W-:Y:S05]  /*36660*/  BSYNC B4 ;  /* 0x0000000000047941 */ /* 0x000fea0003800000 */
.L_x_4822:
        /* <DEDUP_REMOVED lines=11> */
.L_x_4821:
[----:B------:R-:W-:Y:S05]  /*36720*/  BSYNC B3 ;  /* 0x0000000000037941 */ /* 0x000fea0003800000 */
.L_x_4820:
[----:B------:R-:W-:Y:S02]  /*36730*/  R2UR UR4, R40 ;  /* 0x00000000280472ca */ /* 0x000fe400000e0000 */
[----:B------:R-:W-:-:S13]  /*36740*/  R2UR UR5, R41 ;  /* 0x00000000290572ca */ /* 0x000fda00000e0000 */
[----:B0-----:R-:W2:Y:S02]  /*36750*/  LD.E.U8 R60, desc[UR4][R110.64] ;  /* 0x000000046e3c7980 */ /* 0x001ea4000c101100 */
        /* <DEDUP_REMOVED lines=18> */
[----:B------:R-:W-:Y:S02]  /*36880*/  LOP3.LUT R69, R69, 0xfffffe00, RZ, 0xc0, !PT ;  /* 0xfffffe0045457812 */ /* 0x000fe400078ec0ff */
[----:B------:R-:W-:-:S03]  /*36890*/  SHF.R.U32.HI R71, RZ, 0x3, R70 ;  /* 0x00000003ff477819 */ /* 0x000fc60000011646 */
[----:B------:R-:W-:Y:S01]  /*368a0*/  IMAD R69, R82, 0x40, R69 ;  /* 0x0000004052457824 */ /* 0x000fe200078e0245 */
        /* <DEDUP_REMOVED lines=20> */
[----:B------:R-:W-:-:S03]  /*369f0*/  LEA.HI R63, R63, R68, RZ, 0x2 ;  /* 0x000000443f3f7211 */ /* 0x000fc600078f10ff */
[----:B------:R-:W-:Y:S01]  /*36a00*/  IMAD.IADD R60, R60, 0x1, R61 ;  /* 0x000000013c3c7824 */ /* 0x000fe200078e023d */
[----:B------:R-:W-:Y:S02]  /*36a10*/  SHF.R.S32.HI R68, RZ, 0x2, R63 ;  /* 0x00000002ff447819 */ /* 0x000fe4000001143f */
[----:B------:R-:W-:Y:S02]  /*36a20*/  LOP3.LUT R63, R70, 0x30, R81, 0xf8, !PT ;  /* 0x00000030463f7812 */ /* 0x000fe400078ef851 */
[----:B------:R-:W-:Y:S01]  /*36a30*/  IADD3 R60, P1, P2, R108, R60, R37 ;  /* 0x0000003c6c3c7210 */ /* 0x000fe20007a3e025 */
[----:B------:R-:W-:Y:S01]  /*36a40*/  IMAD R68, R68, 0x2800, R69 ;  /* 0x0000280044447824 */ /* 0x000fe200078e0245 */
[----:B------:R-:W-:Y:S02]  /*36a50*/  LOP3.LUT R63, R63, R71, RZ, 0x3c, !PT ;  /* 0x000000473f3f7212 */ /* 0x000fe400078e3cff */
[----:B------:R-:W-:Y:S02]  /*36a60*/  ISETP.GE.AND P6, PT, R80, R85, PT ;  /* 0x000000555000720c */ /* 0x000fe40003fc6270 */
[----:B------:R-:W-:Y:S01]  /*36a70*/  IADD3.X R61, R109, RZ, R99, P1, P2 ;  /* 0x000000ff6d3d7210 */ /* 0x000fe20000fe4463 */
[----:B------:R-:W-:Y:S01]  /*36a80*/  IMAD.IADD R68, R68, 0x1, R63 ;  /* 0x0000000144447824 */ /* 0x000fe200078e023f */
[----:B------:R-:W-:-:S04]  /*36a90*/  ISETP.GE.AND P1, PT, R81, R13, PT ;  /* 0x0000000d5100720c */ /* 0x000fc80003f26270 */
[----:B------:R-:W-:Y:S01]  /*36aa0*/  IADD3 R68, P3, P4, R108, R68, R37 ;  /* 0x000000446c447210 */ /* 0x000fe20007c7e025 */
[----:B------:R-:W-:Y:S01]  /*36ab0*/  IMAD.SHL.U32 R83, R83, 0x10, RZ ;  /* 0x0000001053537824 */ /* 0x000fe200078e00ff */
[----:B------:R-:W5:Y:S02]  /*36ac0*/  LD.E.128 R60, desc[UR4][R60.64] ;  /* 0x000000043c3c7980 */ /* 0x000f64000c101d00 */
[----:B------:R-:W-:Y:S02]  /*36ad0*/  IADD3.X R69, R109, RZ, R99, P3, P4 ;  /* 0x000000ff6d457210 */ /* 0x000fe40001fe8463 */
[----:B------:R-:W-:-:S04]  /*36ae0*/  IADD3 R80, P2, P3, R100, R116, R83 ;  /* 0x0000007464507210 */ /* 0x000fc80007b5e053 */
[----:B------:R-:W5:Y:S01]  /*36af0*/  LD.E.128 R68, desc[UR6][R68.64] ;  /* 0x0000000644447980 */ /* 0x000f62000c101d00 */
[----:B------:R-:W-:Y:S01]  /*36b00*/  @!P1 IADD3 R116, P4, P5, R100, R116, R81 ;  /* 0x0000007464749210 */ /* 0x000fe20007d9e051 */
[----:B------:R-:W-:-:S12]  /*36b10*/  @P6 BRA `(.L_x_4825) ;  /* 0x0000000c00dc6947 */ /* 0x000fd80003800000 */
[----:B------:R-:W-:Y:S01]  /*36b20*/  SHF.R.U32.HI R85, RZ, 0x8, R72 ;  /* 0x00000008ff557819 */ /* 0x000fe20000011648 */
[----:B-----5:R-:W-:Y:S01]  /*36b30*/  IMAD.MOV.U32 R82, RZ, RZ, R61 ;  /* 0x000000ffff527224 */ /* 0x020fe200078e003d */
[----:B------:R-:W-:Y:S01]  /*36b40*/  SHF.R.U32.HI R90, RZ, 0x8, R75 ;  /* 0x00000008ff5a7819 */ /* 0x000fe2000001164b */
[----:B------:R-:W-:Y:S01]  /*36b50*/  IMAD.MOV.U32 R84, RZ, RZ, R69 ;  /* 0x000000ffff547224 */ /* 0x000fe200078e0045 */
[----:B------:R-:W-:Y:S01]  /*36b60*/  LOP3.LUT R61, R72, 0xff, RZ, 0xc0, !PT ;  /* 0x000000ff483d7812 */ /* 0x000fe200078ec0ff */
[----:B------:R-:W-:Y:S01]  /*36b70*/  IMAD.MOV.U32 R69, RZ, RZ, R63 ;  /* 0x000000ffff457224 */ /* 0x000fe200078e003f */
[----:B------:R-:W-:Y:S01]  /*36b80*/  LOP3.LUT R86, R85, 0xff, RZ, 0xc0, !PT ;  /* 0x000000ff55567812 */ /* 0x000fe200078ec0ff */
[----:B------:R-:W-:Y:S01]  /*36b90*/  IMAD.MOV.U32 R85, RZ, RZ, R71 ;  /* 0x000000ffff557224 */ /* 0x000fe200078e0047 */
[----:B------:R-:W-:Y:S02]  /*36ba0*/  SHF.R.U32.HI R87, RZ, 0x8, R74 ;  /* 0x00000008ff577819 */ /* 0x000fe4000001164a */
[----:B------:R-:W-:-:S02]  /*36bb0*/  LOP3.LUT R89, R75, 0xff, RZ, 0xc0, !PT ;  /* 0x000000ff4b597812 */ /* 0x000fc400078ec0ff */
[----:B------:R-:W-:Y:S02]  /*36bc0*/  LOP3.LUT R90, R90, 0xff, RZ, 0xc0, !PT ;  /* 0x000000ff5a5a7812 */ /* 0x000fe400078ec0ff */
[----:B------:R-:W-:Y:S02]  /*36bd0*/  PRMT R61, R86, 0x7604, R61 ;  /* 0x00007604563d7816 */ /* 0x000fe4000000003d */
[----:B------:R-:W-:Y:S02]  /*36be0*/  SHF.R.U32.HI R86, RZ, 0x8, R73 ;  /* 0x00000008ff567819 */ /* 0x000fe40000011649 */
[----:B------:R-:W-:Y:S02]  /*36bf0*/  LOP3.LUT R71, R74, 0xff, RZ, 0xc0, !PT ;  /* 0x000000ff4a477812 */ /* 0x000fe400078ec0ff */
[----:B------:R-:W-:Y:S02]  /*36c00*/  LOP3.LUT R88, R87, 0xff, RZ, 0xc0, !PT ;  /* 0x000000ff57587812 */ /* 0x000fe400078ec0ff */
[----:B------:R-:W-:-:S02]  /*36c10*/  PRMT R89, R90, 0x7604, R89 ;  /* 0x000076045a597816 */ /* 0x000fc40000000059 */
[----:B------:R-:W-:Y:S02]  /*36c20*/  SHF.R.U32.HI R90, RZ, 0x8, R66 ;  /* 0x00000008ff5a7819 */ /* 0x000fe40000011642 */
[----:B------:R-:W-:Y:S02]  /*36c30*/  LOP3.LUT R63, R73, 0xff, RZ, 0xc0, !PT ;  /* 0x000000ff493f7812 */ /* 0x000fe400078ec0ff */
[----:B------:R-:W-:Y:S02]  /*36c40*/  LOP3.LUT R86, R86, 0xff, RZ, 0xc0, !PT ;  /* 0x000000ff56567812 */ /* 0x000fe400078ec0ff */
[----:B------:R-:W-:Y:S02]  /*36c50*/  PRMT R71, R88, 0x7604, R71 ;  /* 0x0000760458477816 */ /* 0x000fe40000000047 */
[----:B------:R-:W-:Y:S02]  /*36c60*/  SHF.R.U32.HI R87, RZ, 0x8, R65 ;  /* 0x00000008ff577819 */ /* 0x000fe40000011641 */
[----:B------:R-:W-:-:S02]  /*36c70*/  LOP3.LUT R88, R66, 0xff, RZ, 0xc0, !PT ;  /* 0x000000ff42587812 */ /* 0x000fc400078ec0ff */
[----:B------:R-:W-:Y:S02]  /*36c80*/  LOP3.LUT R93, R90, 0xff, RZ, 0xc0, !PT ;  /* 0x000000ff5a5d7812 */ /* 0x000fe400078ec0ff */
[----:B------:R-:W-:Y:S02]  /*36c90*/  PRMT R63, R86, 0x7604, R63 ;  /* 0x00007604563f7816 */ /* 0x000fe4000000003f */
[----:B------:R-:W-:Y:S02]  /*36ca0*/  LOP3.LUT R86, R65, 0xff, RZ, 0xc0, !PT ;  /* 0x000000ff41567812 */ /* 0x000fe400078ec0ff */
[----:B------:R-:W-:Y:S02]  /*36cb0*/  LOP3.LUT R87, R87, 0xff, RZ, 0xc0, !PT ;  /* 0x000000ff57577812 */ /* 0x000fe400078ec0ff */
[----:B------:R-:W-:Y:S02]  /*36cc0*/  PRMT R93, R93, 0x7604, R88 ;  /* 0x000076045d5d7816 */ /* 0x000fe40000000058 */
[----:B------:R-:W-:-:S02]  /*36cd0*/  SHF.R.U32.HI R88, RZ, 0x10, R75 ;  /* 0x00000010ff587819 */ /* 0x000fc4000001164b */
[----:B------:R-:W-:Y:S02]  /*36ce0*/  PRMT R87, R87, 0x7604, R86 ;  /* 0x0000760457577816 */ /* 0x000fe40000000056 */
[----:B------:R-:W-:Y:S01]  /*36cf0*/  SHF.R.U32.HI R86, RZ, 0x10, R73 ;  /* 0x00000010ff567819 */ /* 0x000fe20000011649 */
[----:B------:R-:W-:Y:S01]  /*36d00*/  IMAD.U32 R88, R88, 0x10000, RZ ;  /* 0x0001000058587824 */ /* 0x000fe200078e00ff */
[----:B------:R-:W-:Y:S02]  /*36d10*/  LOP3.LUT R61, R61, 0xff0000, R72, 0xf8, !PT ;  /* 0x00ff00003d3d7812 */ /* 0x000fe400078ef848 */
[----:B------:R-:W-:Y:S01]  /*36d20*/  SHF.R.U32.HI R92, RZ, 0x8, R64 ;  /* 0x00000008ff5c7819 */ /* 0x000fe20000011640 */
[----:B------:R-:W-:Y:S01]  /*36d30*/  IMAD.U32 R86, R86, 0x10000, RZ ;  /* 0x0001000056567824 */ /* 0x000fe200078e00ff */
[----:B------:R-:W-:Y:S02]  /*36d40*/  SHF.R.U32.HI R90, RZ, 0x10, R65 ;  /* 0x00000010ff5a7819 */ /* 0x000fe40000011641 */
[----:B------:R-:W-:-:S02]  /*36d50*/  LOP3.LUT R88, R89, 0xff0000, R88, 0xf8, !PT ;  /* 0x00ff000059587812 */ /* 0x000fc400078ef858 */
[----:B------:R-:W-:Y:S02]  /*36d60*/  SHF.R.U32.HI R89, RZ, 0x18, R73 ;  /* 0x00000018ff597819 */ /* 0x000fe40000011649 */
[----:B------:R-:W-:Y:S02]  /*36d70*/  LOP3.LUT R73, R61, 0xff000000, R72, 0xf8, !PT ;  /* 0xff0000003d497812 */ /* 0x000fe400078ef848 */
[----:B------:R-:W-:Y:S01]  /*36d80*/  LOP3.LUT R91, R64, 0xff, RZ, 0xc0, !PT ;  /* 0x000000ff405b7812 */ /* 0x000fe200078ec0ff */
[----:B------:R-:W-:Y:S01]  /*36d90*/  IMAD.SHL.U32 R72, R89, 0x1000000, RZ ;  /* 0x0100000059487824 */ /* 0x000fe200078e00ff */
[----:B------:R-:W-:Y:S02]  /*36da0*/  LOP3.LUT R92, R92, 0xff, RZ, 0xc0, !PT ;  /* 0x000000ff5c5c7812 */ /* 0x000fe400078ec0ff */
[----:B------:R-:W-:Y:S01]  /*36db0*/  LOP3.LUT R63, R63, 0xff0000, R86, 0xf8, !PT ;  /* 0x00ff00003f3f7812 */ /* 0x000fe200078ef856 */
[----:B------:R-:W-:Y:S01]  /*36dc0*/  IMAD.U32 R86, R90, 0x10000, RZ ;  /* 0x000100005a567824 */ /* 0x000fe200078e00ff */
[----:B------:R-:W-:-:S02]  /*36dd0*/  SHF.R.U32.HI R61, RZ, 0x18, R65 ;  /* 0x00000018ff3d7819 */ /* 0x000fc40000011641 */
[----:B------:R-:W-:Y:S02]  /*36de0*/  SHF.R.U32.HI R95, RZ, 0x8, R67 ;  /* 0x00000008ff5f7819 */ /* 0x000fe40000011643 */
[----:B------:R-:W-:Y:S01]  /*36df0*/  PRMT R91, R92, 0x7604, R91 ;  /* 0x000076045c5b7816 */ /* 0x000fe2000000005b */
[----:B------:R-:W-:Y:S01]  /*36e00*/  IMAD.SHL.U32 R61, R61, 0x1000000, RZ ;  /* 0x010000003d3d7824 */ /* 0x000fe200078e00ff */
[----:B------:R-:W-:Y:S02]  /*36e10*/  LOP3.LUT R92, R67, 0xff, RZ, 0xc0, !PT ;  /* 0x000000ff435c7812 */ /* 0x000fe400078ec0ff */
[----:B------:R-:W-:Y:S02]  /*36e20*/  LOP3.LUT R95, R95, 0xff, RZ, 0xc0, !PT ;  /* 0x000000ff5f5f7812 */ /* 0x000fe400078ec0ff */
[----:B------:R-:W-:Y:S02]  /*36e30*/  LOP3.LUT R86, R87, 0xff0000, R86, 0xf8, !PT ;  /* 0x00ff000057567812 */ /* 0x000fe400078ef856 */
[----:B------:R-:W-:-:S02]  /*36e40*/  PRMT R92, R95, 0x7604, R92 ;  /* 0x000076045f5c7816 */ /* 0x000fc4000000005c */
[----:B------:R-:W-:Y:S02]  /*36e50*/  SHF.R.U32.HI R95, RZ, 0x10, R67 ;  /* 0x00000010ff5f7819 */ /* 0x000fe40000011643 */
[----:B------:R-:W-:Y:S02]  /*36e60*/  SHF.R.U32.HI R94, RZ, 0x18, R75 ;  /* 0x00000018ff5e7819 */ /* 0x000fe4000001164b */
[----:B------:R-:W-:Y:S01]  /*36e70*/  LOP3.LUT R89, R86, R61, RZ, 0xfc, !PT ;  /* 0x0000003d56597212 */ /* 0x000fe200078efcff */
[----:B------:R-:W-:Y:S01]  /*36e80*/  IMAD.U32 R95, R95, 0x10000, RZ ;  /* 0x000100005f5f7824 */ /* 0x000fe200078e00ff */
[----:B------:R-:W-:Y:S02]  /*36e90*/  LOP3.LUT R75, R63, R72, RZ, 0xfc, !PT ;  /* 0x000000483f4b7212 */ /* 0x000fe400078efcff */
[----:B------:R-:W-:Y:S02]  /*36ea0*/  LOP3.LUT R87, R91, 0xff0000, R64, 0xf8, !PT ;  /* 0x00ff00005b577812 */ /* 0x000fe400078ef840 */
[----:B------:R-:W-:-:S02]  /*36eb0*/  LOP3.LUT R71, R71, 0xff0000, R74, 0xf8, !PT ;  /* 0x00ff000047477812 */ /* 0x000fc400078ef84a */
[----:B------:R-:W-:Y:S02]  /*36ec0*/  SHF.R.U32.HI R63, RZ, 0x18, R67 ;  /* 0x00000018ff3f7819 */ /* 0x000fe40000011643 */
[----:B------:R-:W-:Y:S02]  /*36ed0*/  LOP3.LUT R93, R93, 0xff0000, R66, 0xf8, !PT ;  /* 0x00ff00005d5d7812 */ /* 0x000fe400078ef842 */
[----:B------:R-:W-:Y:S02]  /*36ee0*/  F2FP.F16.E4M3.UNPACK_B R65, R84 ;  /* 0x00000054ff41723e */ /* 0x000fe400020006ff */
[----:B------:R-:W-:Y:S02]  /*36ef0*/  F2FP.F16.E4M3.UNPACK_B R90, R89 ;  /* 0x00000059ff5a723e */ /* 0x000fe400020006ff */
[----:B------:R-:W-:Y:S01]  /*36f00*/  F2FP.F16.E4M3.UNPACK_B R67, R75 ;  /* 0x0000004bff43723e */ /* 0x000fe200020006ff */
[----:B------:R-:W-:Y:S01]  /*36f10*/  HADD2.F32 R61, -RZ, R65.H0_H0 ;  /* 0x20000041ff3d7230 */ /* 0x000fe20000004100 */
[----:B------:R-:W-:Y:S01]  /*36f20*/  LOP3.LUT R87, R87, 0xff000000, R64, 0xf8, !PT ;  /* 0xff00000057577812 */ /* 0x000fe200078ef840 */
[----:B------:R-:W-:Y:S01]  /*36f30*/  HADD2.F32 R86, -RZ, R90.H0_H0 ;  /* 0x2000005aff567230 */ /* 0x000fe20000004100 */
[----:B------:R-:W-:Y:S01]  /*36f40*/  LOP3.LUT R74, R71, 0xff000000, R74, 0xf8, !PT ;  /* 0xff000000474a7812 */ /* 0x000fe200078ef84a */
[----:B------:R-:W-:Y:S01]  /*36f50*/  IMAD.SHL.U32 R71, R94, 0x1000000, RZ ;  /* 0x010000005e477824 */ /* 0x000fe200078e00ff */
[----:B------:R-:W-:Y:S01]  /*36f60*/  LOP3.LUT R66, R93, 0xff000000, R66, 0xf8, !PT ;  /* 0xff0000005d427812 */ /* 0x000fe200078ef842 */
[----:B------:R-:W-:Y:S01]  /*36f70*/  IMAD.SHL.U32 R93, R63, 0x1000000, RZ ;  /* 0x010000003f5d7824 */ /* 0x000fe200078e00ff */
[----:B------:R-:W-:Y:S01]  /*36f80*/  F2FP.F16.E4M3.UNPACK_B R64, R82 ;  /* 0x00000052ff40723e */ /* 0x000fe200020006ff */
[----:B------:R-:W-:Y:S01]  /*36f90*/  HADD2.F32 R72, -RZ, R67.H0_H0 ;  /* 0x20000043ff487230 */ /* 0x000fe20000004100 */
[----:B------:R-:W-:Y:S01]  /*36fa0*/  LOP3.LUT R92, R92, 0xff0000, R95, 0xf8, !PT ;  /* 0x00ff00005c5c7812 */ /* 0x000fe200078ef85f */
[C---:B------:R-:W-:Y:S01]  /*36fb0*/  FMUL.FTZ R120, R61.reuse, R86 ;  /* 0x000000563d787220 */ /* 0x040fe20000410000 */
[----:B------:R-:W-:Y:S01]  /*36fc0*/  LOP3.LUT R91, R88, R71, RZ, 0xfc, !PT ;  /* 0x00000047585b7212 */ /* 0x000fe200078efcff */
[----:B------:R-:W-:Y:S01]  /*36fd0*/  HADD2.F32 R63, -RZ, R64.H0_H0 ;  /* 0x20000040ff3f7230 */ /* 0x000fe20000004100 */
[----:B------:R-:W-:Y:S01]  /*36fe0*/  LOP3.LUT R94, R92, R93, RZ, 0xfc, !PT ;  /* 0x0000005d5c5e7212 */ /* 0x000fe200078efcff */
[----:B------:R-:W-:Y:S01]  /*36ff0*/  FMUL.FTZ R95, R61, R72 ;  /* 0x000000483d5f7220 */ /* 0x000fe20000410000 */
[----:B------:R-:W-:Y:S01]  /*37000*/  F2FP.F16.E4M3.UNPACK_B R71, R84.H1 ;  /* 0x00000054ff47723e */ /* 0x000fe200030006ff */
[----:B------:R-:W-:Y:S01]  /*37010*/  HADD2.F32 R65, -RZ, R65.H1_H1 ;  /* 0x30000041ff417230 */ /* 0x000fe20000004100 */
[----:B------:R-:W-:Y:S01]  /*37020*/  F2FP.F16.E4M3.UNPACK_B R92, R89.H1 ;  /* 0x00000059ff5c723e */ /* 0x000fe200030006ff */
[----:B------:R-:W-:Y:S01]  /*37030*/  HADD2.F32 R90, -RZ, R90.H1_H1 ;  /* 0x3000005aff5a7230 */ /* 0x000fe20000004100 */
[----:B------:R-:W-:Y:S01]  /*37040*/  F2FP.F16.E4M3.UNPACK_B R75, R75.H1 ;  /* 0x0000004bff4b723e */ /* 0x000fe200030006ff */
[C---:B------:R-:W-:Y:S01]  /*37050*/  FFMA.FTZ R61, R63.reuse, R72, -R120 ;  /* 0x000000483f3d7223 */ /* 0x040fe20000010878 */
[----:B------:R-:W-:Y:S01]  /*37060*/  FFMA.FTZ R63, R63, R86, R95 ;  /* 0x000000563f3f7223 */ /* 0x000fe2000001005f */
        /* <DEDUP_REMOVED lines=9> */
[----:B------:R-:W-:Y:S01]  /*37100*/  F2FP.F16.E4M3.UNPACK_B R94, R94.H1 ;  /* 0x0000005eff5e723e */ /* 0x000fe200030006ff */
[----:B------:R-:W-:Y:S02]  /*37110*/  HADD2.F32 R67, -RZ, R82.H0_H0 ;  /* 0x20000052ff437230 */ /* 0x000fe40000004100 */
[----:B------:R-:W-:Y:S01]  /*37120*/  FMUL.FTZ R120, R64, R88 ;  /* 0x0000005840787220 */ /* 0x000fe20000410000 */
[----:B------:R-:W-:-:S02]  /*37130*/  HADD2.F32 R71, -RZ, R71.H1_H1 ;  /* 0x30000047ff477230 */ /* 0x000fc40000004100 */
[----:B------:R-:W-:Y:S01]  /*37140*/  FMUL.FTZ R93, R64, R84 ;  /* 0x00000054405d7220 */ /* 0x000fe20000410000 */
[C---:B------:R-:W-:Y:S01]  /*37150*/  FFMA.FTZ R64, R72.reuse, R86, -R89 ;  /* 0x0000005648407223 */ /* 0x040fe20000010859 */
[----:B------:R-:W-:Y:S01]  /*37160*/  F2FP.F16.E4M3.UNPACK_B R89, R85 ;  /* 0x00000055ff59723e */ /* 0x000fe200020006ff */
[----:B------:R-:W-:Y:S01]  /*37170*/  FFMA.FTZ R72, R72, R90, R65 ;  /* 0x0000005a48487223 */ /* 0x000fe20000010041 */
[C---:B------:R-:W-:Y:S01]  /*37180*/  FFMA.FTZ R65, R67.reuse, R84, -R120 ;  /* 0x0000005443417223 */ /* 0x040fe20000010878 */
[----:B------:R-:W-:Y:S01]  /*37190*/  HADD2.F32 R84, -RZ, R82.H1_H1 ;  /* 0x30000052ff547230 */ /* 0x000fe20000004100 */
[----:B------:R-:W-:Y:S01]  /*371a0*/  F2FP.F16.E4M3.UNPACK_B R90, R91 ;  /* 0x0000005bff5a723e */ /* 0x000fe200020006ff */
[----:B------:R-:W-:Y:S01]  /*371b0*/  HADD2.F32 R82, -RZ, R89.H0_H0 ;  /* 0x20000059ff527230 */ /* 0x000fe20000004100 */
[----:B------:R-:W-:Y:S01]  /*371c0*/  F2FP.F16.E4M3.UNPACK_B R86, R69 ;  /* 0x00000045ff56723e */ /* 0x000fe200020006ff */
[----:B------:R-:W-:Y:S02]  /*371d0*/  HADD2.F32 R120, -RZ, R95.H0_H0 ;  /* 0x2000005fff787230 */ /* 0x000fe40000004100 */
[----:B------:R-:W-:Y:S01]  /*371e0*/  FFMA.FTZ R67, R67, R88, R93 ;  /* 0x0000005843437223 */ /* 0x000fe2000001005d */
[----:B------:R-:W-:Y:S01]  /*371f0*/  HADD2.F32 R88, -RZ, R75.H1_H1 ;  /* 0x3000004bff587230 */ /* 0x000fe20000004100 */
[----:B------:R-:W-:Y:S01]  /*37200*/  F2FP.F16.E4M3.UNPACK_B R91, R91.H1 ;  /* 0x0000005bff5b723e */ /* 0x000fe200030006ff */
[----:B------:R-:W-:-:S02]  /*37210*/  HADD2.F32 R93, -RZ, R92.H1_H1 ;  /* 0x3000005cff5d7230 */ /* 0x000fc40000004100 */
[C---:B------:R-:W-:Y:S01]  /*37220*/  FMUL.FTZ R124, R82.reuse, R120 ;  /* 0x00000078527c7220 */ /* 0x040fe20000410000 */
[----:B------:R-:W-:Y:S02]  /*37230*/  HADD2.F32 R92, -RZ, R90.H0_H0 ;  /* 0x2000005aff5c7230 */ /* 0x000fe40000004100 */
[C---:B------:R-:W-:Y:S01]  /*37240*/  FMUL.FTZ R122, R71.reuse, R88 ;  /* 0x00000058477a7220 */ /* 0x040fe20000410000 */
[----:B------:R-:W-:Y:S02]  /*37250*/  HADD2.F32 R75, -RZ, R86.H0_H0 ;  /* 0x20000056ff4b7230 */ /* 0x000fe40000004100 */
[----:B------:R-:W-:Y:S01]  /*37260*/  FMUL.FTZ R121, R71, R93 ;  /* 0x0000005d47797220 */ /* 0x000fe20000410000 */
[----:B------:R-:W-:Y:S02]  /*37270*/  HADD2.F32 R89, -RZ, R89.H1_H1 ;  /* 0x30000059ff597230 */ /* 0x000fe40000004100 */
[-C--:B------:R-:W-:Y:S01]  /*37280*/  FMUL.FTZ R123, R82, R92.reuse ;  /* 0x0000005c527b7220 */ /* 0x080fe20000410000 */
[----:B------:R-:W-:Y:S01]  /*37290*/  F2FP.F16.E4M3.UNPACK_B R69, R69.H1 ;  /* 0x00000045ff45723e */ /* 0x000fe200030006ff */
[----:B------:R-:W-:Y:S01]  /*372a0*/  FFMA.FTZ R71, R75, R92, -R124 ;  /* 0x0000005c4b477223 */ /* 0x000fe2000001087c */
[----:B------:R-:W-:Y:S01]  /*372b0*/  HADD2.F32 R92, -RZ, R90.H1_H1 ;  /* 0x3000005aff5c7230 */ /* 0x000fe20000004100 */
[----:B------:R-:W-:Y:S01]  /*372c0*/  F2FP.F16.E4M3.UNPACK_B R90, R85.H1 ;  /* 0x00000055ff5a723e */ /* 0x000fe200030006ff */
[C---:B------:R-:W-:Y:S01]  /*372d0*/  FFMA.FTZ R82, R84.reuse, R88, -R121 ;  /* 0x0000005854527223 */ /* 0x040fe20000010879 */
[----:B------:R-:W-:Y:S01]  /*372e0*/  FFMA.FTZ R84, R84, R93, R122 ;  /* 0x0000005d54547223 */ /* 0x000fe2000001007a */
[----:B------:R-:W-:-:S02]  /*372f0*/  HADD2.F32 R88, -RZ, R86.H1_H1 ;  /* 0x30000056ff587230 */ /* 0x000fc40000004100 */
[----:B------:R-:W-:Y:S01]  /*37300*/  FFMA.FTZ R75, R75, R120, R123 ;  /* 0x000000784b4b7223 */ /* 0x000fe2000001007b */
[----:B------:R-:W-:Y:S02]  /*37310*/  HADD2.F32 R95, -RZ, R95.H1_H1 ;  /* 0x3000005fff5f7230 */ /* 0x000fe40000004100 */
[C---:B------:R-:W-:Y:S01]  /*37320*/  FMUL.FTZ R122, R89.reuse, R92 ;  /* 0x0000005c597a7220 */ /* 0x040fe20000410000 */
[----:B------:R-:W-:Y:S01]  /*37330*/  HADD2.F32 R86, -RZ, R90.H0_H0 ;  /* 0x2000005aff567230 */ /* 0x000fe20000004100 */
[----:B------:R-:W-:Y:S01]  /*37340*/  F2FP.SATFINITE.E4M3.F32.PACK_AB_MERGE_C R67, R84, R67, RZ ;  /* 0x000000435443723e */ /* 0x000fe200048070ff */
[----:B------:R-:W-:Y:S02]  /*37350*/  HADD2.F32 R93, -RZ, R91.H0_H0 ;  /* 0x2000005bff5d7230 */ /* 0x000fe40000004100 */
[----:B------:R-:W-:Y:S01]  /*37360*/  FMUL.FTZ R121, R89, R95 ;  /* 0x0000005f59797220 */ /* 0x000fe20000410000 */
[----:B------:R-:W-:Y:S01]  /*37370*/  HADD2.F32 R120, -RZ, R94.H0_H0 ;  /* 0x2000005eff787230 */ /* 0x000fe20000004100 */
[----:B------:R-:W-:Y:S01]  /*37380*/  F2FP.SATFINITE.E4M3.F32.PACK_AB_MERGE_C R65, R82, R65, RZ ;  /* 0x000000415241723e */ /* 0x000fe200048070ff */
[----:B------:R-:W-:-:S02]  /*37390*/  HADD2.F32 R85, -RZ, R69.H0_H0 ;  /* 0x20000045ff557230 */ /* 0x000fc40000004100 */
[CC--:B------:R-:W-:Y:S01]  /*373a0*/  FMUL.FTZ R89, R86.reuse, R93.reuse ;  /* 0x0000005d56597220 */ /* 0x0c0fe20000410000 */
[----:B------:R-:W-:Y:S01]  /*373b0*/  FMUL.FTZ R124, R86, R120 ;  /* 0x00000078567c7220 */ /* 0x000fe20000410000 */
[C---:B------:R-:W-:Y:S02]  /*373c0*/  FFMA.FTZ R86, R88.reuse, R92, -R121 ;  /* 0x0000005c58567223 */ /* 0x040fe40000010879 */
[C---:B------:R-:W-:Y:S01]  /*373d0*/  FFMA.FTZ R129, R85.reuse, R120, R89 ;  /* 0x0000007855817223 */ /* 0x040fe20000010059 */
[----:B------:R-:W-:Y:S02]  /*373e0*/  HADD2.F32 R92, -RZ, R90.H1_H1 ;  /* 0x3000005aff5c7230 */ /* 0x000fe40000004100 */
[----:B------:R-:W-:Y:S01]  /*373f0*/  FFMA.FTZ R128, R85, R93, -R124 ;  /* 0x0000005d55807223 */ /* 0x000fe2000001087c */
[----:B------:R-:W-:Y:S01]  /*37400*/  F2FP.F16.E4M3.UNPACK_B R90, R68.H1 ;  /* 0x00000044ff5a723e */ /* 0x000fe200030006ff */
[----:B------:R-:W-:Y:S01]  /*37410*/  FFMA.FTZ R88, R88, R95, R122 ;  /* 0x0000005f58587223 */ /* 0x000fe2000001007a */
[----:B------:R-:W-:Y:S01]  /*37420*/  F2FP.F16.E4M3.UNPACK_B R120, R87.H1 ;  /* 0x00000057ff78723e */ /* 0x000fe200030006ff */
[----:B------:R-:W-:Y:S01]  /*37430*/  HADD2.F32 R89, -RZ, R69.H1_H1 ;  /* 0x30000045ff597230 */ /* 0x000fe20000004100 */
[----:B------:R-:W-:Y:S01]  /*37440*/  F2FP.F16.E4M3.UNPACK_B R93, R73.H1 ;  /* 0x00000049ff5d723e */ /* 0x000fe200030006ff */
[----:B------:R-:W-:Y:S01]  /*37450*/  HADD2.F32 R95, -RZ, R91.H1_H1 ;  /* 0x3000005bff5f7230 */ /* 0x000fe20000004100 */
[-C--:B------:R-:W-:Y:S01]  /*37460*/  F2FP.F16.E4M3.UNPACK_B R69, R60.reuse.H1 ;  /* 0x0000003cff45723e */ /* 0x080fe200030006ff */
        /* <DEDUP_REMOVED lines=10> */
[----:B------:R-:W-:-:S02]  /*37510*/  HADD2.F32 R90, -RZ, R90.H1_H1 ;  /* 0x3000005aff5a7230 */ /* 0x000fc40000004100 */
[-C--:B------:R-:W-:Y:S01]  /*37520*/  FMUL.FTZ R91, R91, R94.reuse ;  /* 0x0000005e5b5b7220 */ /* 0x080fe20000410000 */
[----:B------:R-:W-:Y:S02]  /*37530*/  HADD2.F32 R93, -RZ, R93.H1_H1 ;  /* 0x3000005dff5d7230 */ /* 0x000fe40000004100 */
[C---:B------:R-:W-:Y:S01]  /*37540*/  FFMA.FTZ R123, R85.reuse, R94, -R92 ;  /* 0x0000005e557b7223 */ /* 0x040fe2000001085c */
[----:B------:R-:W-:Y:S02]  /*37550*/  HADD2.F32 R120, -RZ, R120.H1_H1 ;  /* 0x30000078ff787230 */ /* 0x000fe40000004100 */
[----:B------:R-:W-:Y:S01]  /*37560*/  FFMA.FTZ R122, R85, R122, R91 ;  /* 0x0000007a557a7223 */ /* 0x000fe2000001005b */
[----:B------:R-:W-:Y:S01]  /*37570*/  F2FP.F16.E4M3.UNPACK_B R85, R68 ;  /* 0x00000044ff55723e */ /* 0x000fe200020006ff */
[----:B------:R-:W-:Y:S01]  /*37580*/  FFMA.FTZ R131, R89, R95, -R124 ;  /* 0x0000005f59837223 */ /* 0x000fe2000001087c */
[----:B------:R-:W-:Y:S01]  /*37590*/  F2FP.F16.E4M3.UNPACK_B R91, R87 ;  /* 0x00000057ff5b723e */ /* 0x000fe200020006ff */
[----:B------:R-:W-:Y:S01]  /*375a0*/  HADD2.F32 R69, -RZ, R69.H1_H1 ;  /* 0x30000045ff457230 */ /* 0x000fe20000004100 */
[----:B------:R-:W-:Y:S01]  /*375b0*/  F2FP.F16.E4M3.UNPACK_B R87, R73 ;  /* 0x00000049ff57723e */ /* 0x000fe200020006ff */
[C---:B------:R-:W-:Y:S01]  /*375c0*/  FMUL.FTZ R68, R90.reuse, R120 ;  /* 0x000000785a447220 */ /* 0x040fe20000410000 */
[----:B------:R-:W-:Y:S01]  /*375d0*/  FMUL.FTZ R95, R90, R93 ;  /* 0x0000005d5a5f7220 */ /* 0x000fe20000410000 */
[----:B------:R-:W-:Y:S01]  /*375e0*/  HADD2.F32 R73, -RZ, R85.H0_H0 ;  /* 0x20000055ff497230 */ /* 0x000fe20000004100 */
[----:B------:R-:W-:Y:S01]  /*375f0*/  F2FP.SATFINITE.E4M3.F32.PACK_AB_MERGE_C R128, R131, R128, RZ ;  /* 0x000000808380723e */ /* 0x000fe200048070ff */
        /* <DEDUP_REMOVED lines=33> */
[----:B------:R-:W-:Y:S02]  /*37810*/  HADD2.F32 R68, -RZ, R68.H1_H1 ;  /* 0x30000044ff447230 */ /* 0x000fe40000004100 */
[C---:B------:R-:W-:Y:S01]  /*37820*/  FMUL.FTZ R87, R69.reuse, R89 ;  /* 0x0000005945577220 */ /* 0x040fe20000410000 */
[----:B------:R-:W-:Y:S01]  /*37830*/  F2FP.F16.E4M3.UNPACK_B R60, R66 ;  /* 0x00000042ff3c723e */ /* 0x000fe200020006ff */
[-C--:B------:R-:W-:Y:S01]  /*37840*/  FMUL.FTZ R126, R69, R85.reuse ;  /* 0x00000055457e7220 */ /* 0x080fe20000410000 */
[----:B------:R-:W-:Y:S01]  /*37850*/  F2FP.F16.E4M3.UNPACK_B R74, R74 ;  /* 0x0000004aff4a723e */ /* 0x000fe200020006ff */
[----:B------:R-:W-:Y:S01]  /*37860*/  FFMA.FTZ R121, R68, R85, -R87 ;  /* 0x0000005544797223 */ /* 0x000fe20000010857 */
[----:B------:R-:W-:Y:S01]  /*37870*/  HADD2.F32 R66, -RZ, R70.H0_H0 ;  /* 0x20000046ff427230 */ /* 0x000fe20000004100 */
[----:B------:R-:W-:Y:S01]  /*37880*/  F2FP.F16.E4M3.UNPACK_B R62, R62 ;  /* 0x0000003eff3e723e */ /* 0x000fe200020006ff */
[----:B------:R-:W-:-:S02]  /*37890*/  HADD2.F32 R85, -RZ, R60.H0_H0 ;  /* 0x2000003cff557230 */ /* 0x000fc40000004100 */
        /* <DEDUP_REMOVED lines=18> */
[----:B------:R-:W-:Y:S02]  /*379c0*/  F2FP.SATFINITE.E4M3.F32.PACK_AB_MERGE_C R120, R121, R120, RZ ;  /* 0x000000787978723e */ /* 0x000fe400048070ff */
[----:B------:R-:W-:-:S02]  /*379d0*/  F2FP.SATFINITE.E4M3.F32.PACK_AB_MERGE_C R75, R88, R75, R129 ;  /* 0x0000004b584b723e */ /* 0x000fc40004807081 */
[----:B------:R-:W-:Y:S02]  /*379e0*/  F2FP.SATFINITE.E4M3.F32.PACK_AB_MERGE_C R92, R95, R92, R123 ;  /* 0x0000005c5f5c723e */ /* 0x000fe4000480707b */
[----:B------:R-:W-:Y:S02]  /*379f0*/  F2FP.SATFINITE.E4M3.F32.PACK_AB_MERGE_C R122, R125, R122, RZ ;  /* 0x0000007a7d7a723e */ /* 0x000fe400048070ff */
[----:B------:R-:W-:Y:S02]  /*37a00*/  F2FP.SATFINITE.E4M3.F32.PACK_AB_MERGE_C R90, R127, R90, RZ ;  /* 0x0000005a7f5a723e */ /* 0x000fe400048070ff */
[----:B------:R-:W-:Y:S01]  /*37a10*/  F2FP.SATFINITE.E4M3.F32.PACK_AB_MERGE_C R69, R72, R63, R67 ;  /* 0x0000003f4845723e */ /* 0x000fe20004807043 */
[----:B------:R-:W-:Y:S01]  /*37a20*/  IMAD.MOV.U32 R63, RZ, RZ, R71 ;  /* 0x000000ffff3f7224 */ /* 0x000fe200078e0047 */
[----:B------:R-:W-:Y:S01]  /*37a30*/  F2FP.SATFINITE.E4M3.F32.PACK_AB_MERGE_C R62, R60, R89, R120 ;  /* 0x000000593c3e723e */ /* 0x000fe20004807078 */
[----:B------:R-:W-:Y:S01]  /*37a40*/  IMAD.MOV.U32 R60, RZ, RZ, R92 ;  /* 0x000000ffff3c7224 */ /* 0x000fe200078e005c */
[----:B------:R-:W-:Y:S01]  /*37a50*/  F2FP.SATFINITE.E4M3.F32.PACK_AB_MERGE_C R61, R64, R61, R65 ;  /* 0x0000003d403d723e */ /* 0x000fe20004807041 */
[----:B------:R-:W-:Y:S01]  /*37a60*/  IMAD.MOV.U32 R71, RZ, RZ, R75 ;  /* 0x000000ffff477224 */ /* 0x000fe200078e004b */
[----:B------:R-:W-:-:S02]  /*37a70*/  F2FP.SATFINITE.E4M3.F32.PACK_AB_MERGE_C R68, R94, R93, R122 ;  /* 0x0000005d5e44723e */ /* 0x000fc4000480707a */
[----:B------:R-:W-:-:S07]  /*37a80*/  F2FP.SATFINITE.E4M3.F32.PACK_AB_MERGE_C R70, R87, R66, R90 ;  /* 0x000000425746723e */ /* 0x000fce000480705a */
.L_x_4825:
[----:B------:R-:W-:Y:S05]  /*37a90*/  BSYNC B3 ;  /* 0x0000000000037941 */ /* 0x000fea0003800000 */
.L_x_4824:
[C---:B------:R-:W-:Y:S02]  /*37aa0*/  R2UR UR4, R40.reuse ;  /* 0x00000000280472ca */ /* 0x040fe400000e0000 */
[C---:B------:R-:W-:Y:S02]  /*37ab0*/  R2UR UR5, R41.reuse ;  /* 0x00000000290572ca */ /* 0x040fe400000e0000 */
[----:B------:R-:W-:Y:S02]  /*37ac0*/  @!P1 R2UR UR6, R40 ;  /* 0x00000000280692ca */ /* 0x000fe400000e0000 */
[----:B------:R-:W-:Y:S02]  /*37ad0*/  @!P1 R2UR UR7, R41 ;  /* 0x00000000290792ca */ /* 0x000fe400000e0000 */
[----:B------:R-:W-:Y:S02]  /*37ae0*/  SHF.R.S32.HI R83, RZ, 0x1f, R83 ;  /* 0x0000001fff537819 */ /* 0x000fe40000011453 */
[----:B------:R-:W-:-:S02]  /*37af0*/  @!P1 SHF.R.S32.HI R64, RZ, 0x1f, R81 ;  /* 0x0000001fff409819 */ /* 0x000fc40000011451 */
[CC--:B------:R-:W-:Y:S02]  /*37b00*/  IADD3.X R81, R101.reuse, R119.reuse, R83, P2, P3 ;  /* 0x0000007765517210 */ /* 0x0c0fe400017e6453 */
[----:B------:R-:W-:-:S03]  /*37b10*/  @!P1 IADD3.X R117, R101, R119, R64, P4, P5 ;  /* 0x0000007765759210 */ /* 0x000fc600027ea440 */
[----:B-----5:R0:W-:Y:S04]  /*37b20*/  ST.E.128 desc[UR4][R80.64], R60 ;  /* 0x0000003c50007985 */ /* 0x0201e8000c101d04 */
[----:B------:R0:W-:Y:S02]  /*37b30*/  @!P1 ST.E.128 desc[UR6][R116.64], R68 ;  /* 0x0000004474009985 */ /* 0x0001e4000c101d06 */
.L_x_4815:
[----:B------:R-:W-:Y:S05]  /*37b40*/  BSYNC B2 ;  /* 0x0000000000027941 */ /* 0x000fea0003800000 */
.L_x_4814:
[----:B------:R-:W-:Y:S02]  /*37b50*/  R2UR UR4, R40 ;  /* 0x00000000280472ca */ /* 0x000fe400000e0000 */
[----:B------:R-:W-:-:S13]  /*37b60*/  R2UR UR5, R41 ;  /* 0x00000000290572ca */ /* 0x000fda00000e0000 */
[----:B0-----:R-:W2:Y:S01]  /*37b70*/  LD.E R61, desc[UR4][R112.64+0xc] ;  /* 0x00000c04703d7980 */ /* 0x001ea2000c101900 */
[----:B------:R-:W-:Y:S01]  /*37b80*/  LEA.HI.SX32 R107, R107, 0x80, 0x1f ;  /* 0x000000806b6b7811 */ /* 0x000fe200078ffaff */
[----:B------:R-:W-:Y:S01]  /*37b90*/  IMAD R64, R115, R98, RZ ;  /* 0x0000006273407224 */ /* 0x000fe200078e02ff */
[----:B------:R-:W-:-:S05]  /*37ba0*/  SHF.R.S32.HI R63, RZ, 0x1f, R98 ;  /* 0x0000001fff3f7819 */ /* 0x000fca0000011462 */
[----:B------:R-:W-:Y:S01]  /*37bb0*/  IMAD R115, R114, R63, R64 ;  /* 0x0000003f72737224 */ /* 0x000fe200078e0240 */
[----:B------:R-:W-:Y:S01]  /*37bc0*/  SHF.R.S32.HI R63, RZ, 0x1f, R107 ;  /* 0x0000001fff3f7819 */ /* 0x000fe2000001146b */
[----:B--2---:R-:W-:-:S05]  /*37bd0*/  IMAD R61, R98, -0xa0, R61 ;  /* 0xffffff60623d7824 */ /* 0x004fca00078e023d */
[----:B------:R-:W-:Y:S01]  /*37be0*/  VIMNMX R62, R61, 0xa0, PT ;  /* 0x000000a03d3e7848 */ /* 0x000fe20003fe0100 */
[----:B------:R-:W-:-:S03]  /*37bf0*/  IMAD.WIDE.U32 R60, R114, R98, RZ ;  /* 0x00000062723c7225 */ /* 0x000fc600078e00ff */
[----:B------:R-:W-:Y:S01]  /*37c00*/  ISETP.GE.AND P1, PT, R107, R62, PT ;  /* 0x0000003e6b00720c */ /* 0x000fe20003f26270 */
[----:B------:R-:W-:Y:S02]  /*37c10*/  IMAD R62, R103, R107, RZ ;  /* 0x0000006b673e7224 */ /* 0x000fe400078e02ff */
[----:B------:R-:W-:Y:S02]  /*37c20*/  IMAD.IADD R61, R61, 0x1, R115 ;  /* 0x000000013d3d7824 */ /* 0x000fe400078e0273 */
[C---:B------:R-:W-:Y:S02]  /*37c30*/  IMAD R63, R102.reuse, R63, R62 ;  /* 0x0000003f663f7224 */ /* 0x040fe400078e023e */
[----:B------:R-:W-:-:S06]  /*37c40*/  IMAD.WIDE.U32 R102, R102, R107, R60 ;  /* 0x0000006b66667225 */ /* 0x000fcc00078e003c */
[----:B------:R-:W-:Y:S05]  /*37c50*/  @P1 BRA `(.L_x_4783) ;  /* 0x00000048004c1947 */ /* 0x000fea0003800000 */
[----:B------:R-:W-:Y:S02]  /*37c60*/  R2UR UR4, R40 ;  /* 0x00000000280472ca */ /* 0x000fe400000e0000 */
[----:B------:R-:W-:-:S13]  /*37c70*/  R2UR UR5, R41 ;  /* 0x00000000290572ca */ /* 0x000fda00000e0000 */
[----:B-----5:R-:W2:Y:S01]  /*37c80*/  LD.E.U8 R60, desc[UR4][R110.64] ;  /* 0x000000046e3c7980 */ /* 0x020ea2000c101100 */
[----:B------:R-:W-:Y:S01]  /*37c90*/  BSSY B2, `(.L_x_4826) ;  /* 0x0000141000027945 */ /* 0x000fe20003800000 */
[----:B------:R-:W-:Y:S01]  /*37ca0*/  IMAD.IADD R69, R103, 0x1, R63 ;  /* 0x0000000167457824 */ /* 0x000fe200078e023f */
[----:B--2---:R-:W-:-:S04]  /*37cb0*/  LOP3.LUT R60, R60, 0x1, RZ, 0xc0, !PT ;  /* 0x000000013c3c7812 */ /* 0x004fc800078ec0ff */
[----:B------:R-:W-:-:S13]  /*37cc0*/  ISETP.NE.U32.AND P1, PT, R60, 0x1, PT ;  /* 0x000000013c00780c */ /* 0x000fda0003f25070 */
[----:B------:R-:W-:Y:S05]  /*37cd0*/  @P1 BRA `(.L_x_4827) ;  /* 0x0000001000f01947 */ /* 0x000fea0003800000 */
[----:B------:R-:W-:Y:S02]  /*37ce0*/  R2UR UR4, R40 ;  /* 0x00000000280472ca */ /* 0x000fe400000e0000 */
[----:B------:R-:W-:-:S13]  /*37cf0*/  R2UR UR5, R41 ;  /* 0x00000000290572ca */ /* 0x000fda00000e0000 */
[----:B------:R-:W2:Y:S01]  /*37d00*/  LD.E R60, desc[UR4][R112.64+0x4] ;  /* 0x00000404703c7980 */ /* 0x000ea2000c101900 */
[----:B------:R-:W-:Y:S01]  /*37d10*/  IMAD.IADD R63, R13, 0x1, -R118 ;  /* 0x000000010d3f7824 */ /* 0x000fe200078e0a76 */
[----:B------:R-:W-:Y:S02]  /*37d20*/  SHF.R.S32.HI R66, RZ, 0x1f, R107 ;  /* 0x0000001fff427819 */ /* 0x000fe4000001146b */
[-C--:B------:R-:W-:Y:S02]  /*37d30*/  LEA.HI R65, R107, R107.reuse, RZ, 0x1 ;  /* 0x0000006b6b417211 */ /* 0x080fe400078f08ff */
[----:B------:R-:W-:Y:S02]  /*37d40*/  LEA.HI R67, R66, R107, RZ, 0x3 ;  /* 0x0000006b42437211 */ /* 0x000fe400078f18ff */
[C---:B------:R-:W-:Y:S01]  /*37d50*/  LOP3.LUT R66, R65.reuse, 0x3fffffe, RZ, 0xc0, !PT ;  /* 0x03fffffe41427812 */ /* 0x040fe200078ec0ff */
[----:B------:R-:W-:Y:S01]  /*37d60*/  IMAD.SHL.U32 R65, R65, 0x40, RZ ;  /* 0x0000004041417824 */ /* 0x000fe200078e00ff */
[----:B------:R-:W-:Y:S01]  /*37d70*/  R2UR UR6, R40 ;  /* 0x00000000280672ca */ /* 0x000fe200000e0000 */
[----:B------:R-:W-:Y:S01]  /*37d80*/  IMAD.SHL.U32 R67, R67, 0x40, RZ ;  /* 0x0000004043437824 */ /* 0x000fe200078e00ff */
[----:B------:R-:W-:Y:S01]  /*37d90*/  R2UR UR7, R41 ;  /* 0x00000000290772ca */ /* 0x000fe200000e0000 */
[----:B------:R-:W-:Y:S01]  /*37da0*/  IMAD.IADD R66, R107, 0x1, -R66 ;  /* 0x000000016b427824 */ /* 0x000fe200078e0a42 */
[----:B------:R-:W-:-:S02]  /*37db0*/  LOP3.LUT R65, R65, 0x180, RZ, 0xc0, !PT ;  /* 0x0000018041417812 */ /* 0x000fc400078ec0ff */
[----:B------:R-:W-:-:S05]  /*37dc0*/  LOP3.LUT R67, R67, 0xfffffe00, RZ, 0xc0, !PT ;  /* 0xfffffe0043437812 */ /* 0x000fca00078ec0ff */
        /* <DEDUP_REMOVED lines=14> */
[----:B------:R-:W-:-:S02]  /*37eb0*/  SHF.R.U32.HI R63, RZ, 0x3, R65 ;  /* 0x00000003ff3f7819 */ /* 0x000fc40000011641 */
[----:B------:R-:W-:Y:S02]  /*37ec0*/  LEA.HI.SX32 R64, R64, R73, 0x1b ;  /* 0x0000004940407211 */ /* 0x000fe400078fdaff */
[----:B------:R-:W-:Y:S02]  /*37ed0*/  SHF.R.S32.HI R61, RZ, 0x6, R60 ;  /* 0x00000006ff3d7819 */ /* 0x000fe4000001143c */
[----:B------:R-:W-:Y:S02]  /*37ee0*/  SHF.R.S32.HI R71, RZ, 0x1f, R64 ;  /* 0x0000001fff477819 */ /* 0x000fe40000011440 */
[----:B------:R-:W-:Y:S01]  /*37ef0*/  LOP3.LUT R62, R65, 0x30, R62, 0xf8, !PT ;  /* 0x00000030413e7812 */ /* 0x000fe200078ef83e */
[----:B------:R-:W-:Y:S01]  /*37f00*/  IMAD R61, R61, 0x2800, R66 ;  /* 0x000028003d3d7824 */ /* 0x000fe200078e0242 */
[----:B------:R-:W-:Y:S01]  /*37f10*/  LEA.HI R67, R71, R64, RZ, 0x2 ;  /* 0x0000004047437211 */ /* 0x000fe200078f10ff */
[----:B------:R-:W-:Y:S01]  /*37f20*/  IMAD.SHL.U32 R71, R64, 0x10, RZ ;  /* 0x0000001040477824 */ /* 0x000fe200078e00ff */
[----:B------:R-:W-:-:S02]  /*37f30*/  LOP3.LUT R62, R62, R63, RZ, 0x3c, !PT ;  /* 0x0000003f3e3e7212 */ /* 0x000fc400078e3cff */
[----:B------:R-:W-:Y:S02]  /*37f40*/  SHF.R.S32.HI R67, RZ, 0x2, R67 ;  /* 0x00000002ff437819 */ /* 0x000fe40000011443 */
[----:B------:R-:W-:Y:S01]  /*37f50*/  LOP3.LUT R60, R65, 0x30, R71, 0xf8, !PT ;  /* 0x00000030413c7812 */ /* 0x000fe200078ef847 */
[----:B------:R-:W-:Y:S02]  /*37f60*/  IMAD.IADD R61, R61, 0x1, R62 ;  /* 0x000000013d3d7824 */ /* 0x000fe400078e023e */
[----:B------:R-:W-:Y:S01]  /*37f70*/  IMAD R67, R67, 0x2800, R66 ;  /* 0x0000280043437824 */ /* 0x000fe200078e0242 */
[----:B------:R-:W-:-:S05]  /*37f80*/  LOP3.LUT R60, R60, R63, RZ, 0x3c, !PT ;  /* 0x0000003f3c3c7212 */ /* 0x000fca00078e3cff */
[----:B------:R-:W-:Y:S01]  /*37f90*/  IMAD.IADD R67, R67, 0x1, R60 ;  /* 0x0000000143437824 */ /* 0x000fe200078e023c */
[----:B------:R-:W-:-:S04]  /*37fa0*/  IADD3 R60, P1, P2, R108, R61, R37 ;  /* 0x0000003d6c3c7210 */ /* 0x000fc80007a3e025 */
[----:B------:R-:W-:Y:S02]  /*37fb0*/  IADD3.X R61, R109, RZ, R99, P1, P2 ;  /* 0x000000ff6d3d7210 */ /* 0x000fe40000fe4463 */
[----:B------:R-:W-:Y:S02]  /*37fc0*/  ISETP.GE.AND P2, PT, R105, R68, PT ;  /* 0x000000446900720c */ /* 0x000fe40003f46270 */
[----:B------:R-:W-:Y:S01]  /*37fd0*/  IADD3 R64, P3, P4, R108, R67, R37 ;  /* 0x000000436c407210 */ /* 0x000fe20007c7e025 */
[----:B------:R-:W-:Y:S01]  /*37fe0*/  IMAD.SHL.U32 R73, R73, 0x10, RZ ;  /* 0x0000001049497824 */ /* 0x000fe200078e00ff */
[----:B------:R-:W5:Y:S02]  /*37ff0*/  LD.E.128 R60, desc[UR4][R60.64] ;  /* 0x000000043c3c7980 */ /* 0x000f64000c101d00 */
[----:B------:R-:W-:Y:S02]  /*38000*/  IADD3.X R65, R109, RZ, R99, P3, P4 ;  /* 0x000000ff6d417210 */ /* 0x000fe40001fe8463 */
[----:B------:R-:W-:-:S04]  /*38010*/  ISETP.GE.AND P1, PT, R71, R13, PT ;  /* 0x0000000d4700720c */ /* 0x000fc80003f26270 */
[----:B------:R-:W5:Y:S01]  /*38020*/  LD.E.128 R64, desc[UR6][R64.64] ;  /* 0x0000000640407980 */ /* 0x000f62000c101d00 */
[----:B------:R-:W-:Y:S01]  /*38030*/  SHF.R.S32.HI R68, RZ, 0x1f, R73 ;  /* 0x0000001fff447819 */ /* 0x000fe20000011449 */
[----:B------:R-:W-:Y:S07]  /*38040*/  @P2 BRA `(.L_x_4829) ;  /* 0x0000000c00e42947 */ /* 0x000fee0003800000 */
[----:B-----5:R-:W-:Y:S01]  /*38050*/  IMAD.MOV.U32 R70, RZ, RZ, R65 ;  /* 0x000000ffff467224 */ /* 0x020fe200078e0041 */
[----:B------:R-:W-:Y:S01]  /*38060*/  SHF.R.U32.HI R75, RZ, 0x8, R49 ;  /* 0x00000008ff4b7819 */ /* 0x000fe20000011631 */
[----:B------:R-:W-:Y:S01]  /*38070*/  IMAD.MOV.U32 R65, RZ, RZ, R63 ;  /* 0x000000ffff417224 */ /* 0x000fe200078e003f */
[----:B------:R-:W-:Y:S01]  /*38080*/  SHF.R.U32.HI R63, RZ, 0x8, R48 ;  /* 0x00000008ff3f7819 */ /* 0x000fe20000011630 */
[----:B------:R-:W-:Y:S01]  /*38090*/  IMAD.MOV.U32 R72, RZ, RZ, R67 ;  /* 0x000000ffff487224 */ /* 0x000fe200078e0043 */
        /* <DEDUP_REMOVED lines=18> */
[----:B------:R-:W-:Y:S02]  /*381c0*/  SHF.R.U32.HI R75, RZ, 0x8, R31 ;  /* 0x00000008ff4b7819 */ /* 0x000fe4000001161f */
[----:B------:R-:W-:Y:S02]  /*381d0*/  PRMT R81, R67, 0x7604, R84 ;  /* 0x0000760443517816 */ /* 0x000fe40000000054 */
[----:B------:R-:W-:Y:S02]  /*381e0*/  LOP3.LUT R84, R29, 0xff, RZ, 0xc0, !PT ;  /* 0x000000ff1d547812 */ /* 0x000fe400078ec0ff */
[----:B------:R-:W-:-:S02]  /*381f0*/  LOP3.LUT R63, R63, 0xff, RZ, 0xc0, !PT ;  /* 0x000000ff3f3f7812 */ /* 0x000fc400078ec0ff */
[----:B------:R-:W-:Y:S02]  /*38200*/  SHF.R.U32.HI R67, RZ, 0x8, R30 ;  /* 0x00000008ff437819 */ /* 0x000fe4000001161e */
[----:B------:R-:W-:Y:S02]  /*38210*/  LOP3.LUT R88, R31, 0xff, RZ, 0xc0, !PT ;  /* 0x000000ff1f587812 */ /* 0x000fe400078ec0ff */
[----:B------:R-:W-:Y:S02]  /*38220*/  LOP3.LUT R75, R75, 0xff, RZ, 0xc0, !PT ;  /* 0x000000ff4b4b7812 */ /* 0x000fe400078ec0ff */
[----:B------:R-:W-:Y:S02]  /*38230*/  PRMT R84, R63, 0x7604, R84 ;  /* 0x000076043f547816 */ /* 0x000fe40000000054 */
[----:B------:R-:W-:Y:S02]  /*38240*/  LOP3.LUT R86, R30, 0xff, RZ, 0xc0, !PT ;  /* 0x000000ff1e567812 */ /* 0x000fe400078ec0ff */
[----:B------:R-:W-:-:S02]  /*38250*/  LOP3.LUT R67, R67, 0xff, RZ, 0xc0, !PT ;  /* 0x000000ff43437812 */ /* 0x000fc400078ec0ff */
[----:B------:R-:W-:Y:S02]  /*38260*/  SHF.R.U32.HI R63, RZ, 0x10, R48 ;  /* 0x00000010ff3f7819 */ /* 0x000fe40000011630 */
[----:B------:R-:W-:Y:S02]  /*38270*/  PRMT R89, R75, 0x7604, R88 ;  /* 0x000076044b597816 */ /* 0x000fe40000000058 */
[----:B------:R-:W-:Y:S02]  /*38280*/  SHF.R.U32.HI R75, RZ, 0x10, R50 ;  /* 0x00000010ff4b7819 */ /* 0x000fe40000011632 */
[----:B------:R-:W-:Y:S02]  /*38290*/  PRMT R85, R67, 0x7604, R86 ;  /* 0x0000760443557816 */ /* 0x000fe40000000056 */
[----:B------:R-:W-:Y:S02]  /*382a0*/  LOP3.LUT R63, R63, 0xff, RZ, 0xc0, !PT ;  /* 0x000000ff3f3f7812 */ /* 0x000fe400078ec0ff */
[----:B------:R-:W-:-:S02]  /*382b0*/  SHF.R.U32.HI R86, RZ, 0x10, R51 ;  /* 0x00000010ff567819 */ /* 0x000fc40000011633 */
[----:B------:R-:W-:Y:S02]  /*382c0*/  LOP3.LUT R75, R75, 0xff, RZ, 0xc0, !PT ;  /* 0x000000ff4b4b7812 */ /* 0x000fe400078ec0ff */
[----:B------:R-:W-:Y:S02]  /*382d0*/  SHF.R.U32.HI R67, RZ, 0x10, R49 ;  /* 0x00000010ff437819 */ /* 0x000fe40000011631 */
[----:B------:R-:W-:Y:S02]  /*382e0*/  PRMT R63, R63, 0x7054, R74 ;  /* 0x000070543f3f7816 */ /* 0x000fe4000000004a */
[----:B------:R-:W-:Y:S02]  /*382f0*/  LOP3.LUT R74, R86, 0xff, RZ, 0xc0, !PT ;  /* 0x000000ff564a7812 */ /* 0x000fe400078ec0ff */
[----:B------:R-:W-:Y:S02]  /*38300*/  PRMT R75, R75, 0x7054, R82 ;  /* 0x000070544b4b7816 */ /* 0x000fe40000000052 */
[----:B------:R-:W-:-:S02]  /*38310*/  SHF.R.U32.HI R86, RZ, 0x10, R29 ;  /* 0x00000010ff567819 */ /* 0x000fc4000001161d */
[----:B------:R-:W-:Y:S02]  /*38320*/  SHF.R.U32.HI R82, RZ, 0x10, R30 ;  /* 0x00000010ff527819 */ /* 0x000fe4000001161e */
[----:B------:R-:W-:Y:S02]  /*38330*/  LOP3.LUT R67, R67, 0xff, RZ, 0xc0, !PT ;  /* 0x000000ff43437812 */ /* 0x000fe400078ec0ff */
[----:B------:R-:W-:Y:S02]  /*38340*/  PRMT R74, R74, 0x7054, R81 ;  /* 0x000070544a4a7816 */ /* 0x000fe40000000051 */
        /* <DEDUP_REMOVED lines=8> */
[----:B------:R-:W-:-:S02]  /*383d0*/  LOP3.LUT R80, R80, 0xff, RZ, 0xc0, !PT ;  /* 0x000000ff50507812 */ /* 0x000fc400078ec0ff */
[----:B------:R-:W-:Y:S02]  /*383e0*/  SHF.R.U32.HI R86, RZ, 0x10, R31 ;  /* 0x00000010ff567819 */ /* 0x000fe4000001161f */
[----:B------:R-:W-:Y:S02]  /*383f0*/  PRMT R84, R29, 0x654, R84 ;  /* 0x000006541d547816 */ /* 0x000fe40000000054 */
[----:B------:R-:W-:Y:S02]  /*38400*/  PRMT R67, R82, 0x654, R67 ;  /* 0x0000065452437816 */ /* 0x000fe40000000043 */
[----:B------:R-:W-:Y:S02]  /*38410*/  PRMT R83, R80, 0x7054, R83 ;  /* 0x0000705450537816 */ /* 0x000fe40000000053 */
[----:B------:R-:W-:Y:S02]  /*38420*/  LOP3.LUT R50, R75, 0xff000000, R50, 0xf8, !PT ;  /* 0xff0000004b327812 */ /* 0x000fe400078ef832 */
[----:B------:R-:W-:-:S02]  /*38430*/  LOP3.LUT R80, R86, 0xff, RZ, 0xc0, !PT ;  /* 0x000000ff56507812 */ /* 0x000fc400078ec0ff */
[----:B------:R-:W-:Y:S02]  /*38440*/  SHF.R.U32.HI R91, RZ, 0x18, R51 ;  /* 0x00000018ff5b7819 */ /* 0x000fe40000011633 */
[----:B------:R-:W-:Y:S02]  /*38450*/  F2FP.F16.E4M3.UNPACK_B R49, R70 ;  /* 0x00000046ff31723e */ /* 0x000fe400020006ff */
[----:B------:R-:W-:Y:S02]  /*38460*/  F2FP.F16.E4M3.UNPACK_B R75, R84 ;  /* 0x00000054ff4b723e */ /* 0x000fe400020006ff */
[----:B------:R-:W-:Y:S02]  /*38470*/  F2FP.F16.E4M3.UNPACK_B R51, R67 ;  /* 0x00000043ff33723e */ /* 0x000fe400020006ff */
[----:B------:R-:W-:Y:S02]  /*38480*/  LOP3.LUT R81, R63, 0xff000000, R48, 0xf8, !PT ;  /* 0xff0000003f517812 */ /* 0x000fe400078ef830 */
[----:B------:R-:W-:Y:S01]  /*38490*/  PRMT R89, R80, 0x7054, R89 ;  /* 0x0000705450597816 */ /* 0x000fe20000000059 */
[----:B------:R-:W-:Y:S01]  /*384a0*/  HADD2.F32 R80, -RZ, R75.H0_H0 ;  /* 0x2000004bff507230 */ /* 0x000fe20000004100 */
[----:B------:R-:W-:Y:S01]  /*384b0*/  LOP3.LUT R85, R83, 0xff000000, R28, 0xf8, !PT ;  /* 0xff00000053557812 */ /* 0x000fe200078ef81c */
[----:B------:R-:W-:Y:S01]  /*384c0*/  HADD2.F32 R28, -RZ, R49.H0_H0 ;  /* 0x20000031ff1c7230 */ /* 0x000fe20000004100 */
[----:B------:R-:W-:Y:S01]  /*384d0*/  F2FP.F16.E4M3.UNPACK_B R48, R61 ;  /* 0x0000003dff30723e */ /* 0x000fe200020006ff */
[----:B------:R-:W-:Y:S01]  /*384e0*/  HADD2.F32 R63, -RZ, R51.H0_H0 ;  /* 0x20000033ff3f7230 */ /* 0x000fe20000004100 */
[----:B------:R-:W-:Y:S01]  /*384f0*/  SHF.R.U32.HI R88, RZ, 0x18, R31 ;  /* 0x00000018ff587819 */ /* 0x000fe2000001161f */
[----:B------:R-:W-:-:S02]  /*38500*/  HADD2.F32 R49, -RZ, R49.H1_H1 ;  /* 0x30000031ff317230 */ /* 0x000fc40000004100 */
[C---:B------:R-:W-:Y:S01]  /*38510*/  FMUL.FTZ R86, R28.reuse, R80 ;  /* 0x000000501c567220 */ /* 0x040fe20000410000 */
[----:B------:R-:W-:Y:S02]  /*38520*/  HADD2.F32 R29, -RZ, R48.H0_H0 ;  /* 0x20000030ff1d7230 */ /* 0x000fe40000004100 */
[-C--:B------:R-:W-:Y:S01]  /*38530*/  FMUL.FTZ R31, R28, R63.reuse ;  /* 0x0000003f1c1f7220 */ /* 0x080fe20000410000 */
[----:B------:R-:W-:Y:S01]  /*38540*/  F2FP.F16.E4M3.UNPACK_B R70, R70.H1 ;  /* 0x00000046ff46723e */ /* 0x000fe200030006ff */
[----:B------:R-:W-:Y:S01]  /*38550*/  HADD2.F32 R75, -RZ, R75.H1_H1 ;  /* 0x3000004bff4b7230 */ /* 0x000fe20000004100 */
[----:B------:R-:W-:Y:S01]  /*38560*/  F2FP.F16.E4M3.UNPACK_B R84, R84.H1 ;  /* 0x00000054ff54723e */ /* 0x000fe200030006ff */
[C---:B------:R-:W-:Y:S01]  /*38570*/  FFMA.FTZ R28, R29.reuse, R63, -R86 ;  /* 0x0000003f1d1c7223 */ /* 0x040fe20000010856 */
[----:B------:R-:W-:Y:S01]  /*38580*/  F2FP.F16.E4M3.UNPACK_B R67, R67.H1 ;  /* 0x00000043ff43723e */ /* 0x000fe200030006ff */
[----:B------:R-:W-:Y:S01]  /*38590*/  FFMA.FTZ R29, R29, R80, R31 ;  /* 0x000000501d1d7223 */ /* 0x000fe2000001001f */
[----:B------:R-:W-:Y:S01]  /*385a0*/  F2FP.F16.E4M3.UNPACK_B R61, R61.H1 ;  /* 0x0000003dff3d723e */ /* 0x000fe200030006ff */
[----:B------:R-:W-:Y:S01]  /*385b0*/  HADD2.F32 R31, -RZ, R70.H0_H0 ;  /* 0x20000046ff1f7230 */ /* 0x000fe20000004100 */
[----:B------:R-:W-:Y:S01]  /*385c0*/  PRMT R82, R91, 0x654, R74 ;  /* 0x000006545b527816 */ /* 0x000fe2000000004a */
[----:B------:R-:W-:Y:S01]  /*385d0*/  HADD2.F32 R80, -RZ, R84.H0_H0 ;  /* 0x20000054ff507230 */ /* 0x000fe20000004100 */
[----:B------:R-:W-:Y:S01]  /*385e0*/  PRMT R89, R88, 0x654, R89 ;  /* 0x0000065458597816 */ /* 0x000fe20000000059 */
[----:B------:R-:W-:Y:S01]  /*385f0*/  HADD2.F32 R74, -RZ, R67.H0_H0 ;  /* 0x20000043ff4a7230 */ /* 0x000fe20000004100 */
[----:B------:R-:W-:Y:S01]  /*38600*/  LOP3.LUT R30, R87, 0xff000000, R30, 0xf8, !PT ;  /* 0xff000000571e7812 */ /* 0x000fe200078ef81e */
[----:B------:R-:W-:-:S02]  /*38610*/  HADD2.F32 R63, -RZ, R51.H1_H1 ;  /* 0x30000033ff3f7230 */ /* 0x000fc40000004100 */
[C---:B------:R-:W-:Y:S01]  /*38620*/  FMUL.FTZ R88, R31.reuse, R80 ;  /* 0x000000501f587220 */ /* 0x040fe20000410000 */
[----:B------:R-:W-:Y:S02]  /*38630*/  HADD2.F32 R51, -RZ, R61.H0_H0 ;  /* 0x2000003dff337230 */ /* 0x000fe40000004100 */
[-C--:B------:R-:W-:Y:S01]  /*38640*/  FMUL.FTZ R87, R31, R74.reuse ;  /* 0x0000004a1f577220 */ /* 0x080fe20000410000 */
[----:B------:R-:W-:Y:S02]  /*38650*/  HADD2.F32 R48, -RZ, R48.H1_H1 ;  /* 0x30000030ff307230 */ /* 0x000fe40000004100 */
[C---:B------:R-:W-:Y:S01]  /*38660*/  FMUL.FTZ R83, R49.reuse, R75 ;  /* 0x0000004b31537220 */ /* 0x040fe20000410000 */
[-C--:B------:R-:W-:Y:S01]  /*38670*/  FMUL.FTZ R86, R49, R63.reuse ;  /* 0x0000003f31567220 */ /* 0x080fe20000410000 */
        /* <DEDUP_REMOVED lines=22> */
[----:B------:R-:W-:Y:S01]  /*387e0*/  F2FP.F16.E4M3.UNPACK_B R65, R65.H1 ;  /* 0x00000041ff41723e */ /* 0x000fe200030006ff */
[C---:B------:R-:W-:Y:S01]  /*387f0*/  FFMA.FTZ R70, R61.reuse, R80, -R90 ;  /* 0x000000503d467223 */ /* 0x040fe2000001085a */
[----:B------:R-:W-:Y:S01]  /*38800*/  FFMA.FTZ R92, R61, R86, R91 ;  /* 0x000000563d5c7223 */ /* 0x000fe2000001005b */
[C---:B------:R-:W-:Y:S01]  /*38810*/  FFMA.FTZ R61, R63.reuse, R84, -R94 ;  /* 0x000000543f3d7223 */ /* 0x040fe2000001085e */
[----:B------:R-:W-:Y:S01]  /*38820*/  FFMA.FTZ R63, R63, R88, R75 ;  /* 0x000000583f3f7223 */ /* 0x000fe2000001004b */
[----:B------:R-:W-:Y:S01]  /*38830*/  HADD2.F32 R75, -RZ, R74.H1_H1 ;  /* 0x3000004aff4b7230 */ /* 0x000fe20000004100 */
[----:B------:R-:W-:Y:S01]  /*38840*/  F2FP.F16.E4M3.UNPACK_B R74, R72.H1 ;  /* 0x00000048ff4a723e */ /* 0x000fe200030006ff */
[----:B------:R-:W-:Y:S01]  /*38850*/  HADD2.F32 R86, -RZ, R87.H1_H1 ;  /* 0x30000057ff567230 */ /* 0x000fe20000004100 */
[----:B------:R-:W-:Y:S01]  /*38860*/  F2FP.SATFINITE.E4M3.F32.PACK_AB_MERGE_C R49, R70, R49, RZ ;  /* 0x000000314631723e */ /* 0x000fe200048070ff */
[----:B------:R-:W-:Y:S01]  /*38870*/  HADD2.F32 R84, -RZ, R83.H1_H1 ;  /* 0x30000053ff547230 */ /* 0x000fe20000004100 */
[----:B------:R-:W-:Y:S01]  /*38880*/  F2FP.SATFINITE.E4M3.F32.PACK_AB_MERGE_C R51, R92, R51, RZ ;  /* 0x000000335c33723e */ /* 0x000fe200048070ff */
[----:B------:R-:W-:-:S02]  /*38890*/  HADD2.F32 R80, -RZ, R74.H0_H0 ;  /* 0x2000004aff507230 */ /* 0x000fc40000004100 */
[C---:B------:R-:W-:Y:S01]  /*388a0*/  FMUL.FTZ R88, R75.reuse, R86 ;  /* 0x000000564b587220 */ /* 0x040fe20000410000 */
[----:B------:R-:W-:Y:S02]  /*388b0*/  HADD2.F32 R87, -RZ, R89.H0_H0 ;  /* 0x20000059ff577230 */ /* 0x000fe40000004100 */
[----:B------:R-:W-:Y:S01]  /*388c0*/  FMUL.FTZ R75, R75, R84 ;  /* 0x000000544b4b7220 */ /* 0x000fe20000410000 */
[----:B------:R-:W-:Y:S01]  /*388d0*/  HADD2.F32 R83, -RZ, R82.H0_H0 ;  /* 0x20000052ff537230 */ /* 0x000fe20000004100 */
[----:B------:R-:W-:Y:S01]  /*388e0*/  F2FP.SATFINITE.E4M3.F32.PACK_AB_MERGE_C R31, R31, R28, R49 ;  /* 0x0000001c1f1f723e */ /* 0x000fe20004807031 */
        /* <DEDUP_REMOVED lines=21> */
[----:B------:R-:W-:Y:S02]  /*38a40*/  HADD2.F32 R67, -RZ, R65.H0_H0 ;  /* 0x20000041ff437230 */ /* 0x000fe40000004100 */
[C---:B------:R-:W-:Y:S01]  /*38a50*/  FMUL.FTZ R80, R75.reuse, R88 ;  /* 0x000000584b507220 */ /* 0x040fe20000410000 */
[----:B------:R-:W-:Y:S02]  /*38a60*/  HADD2.F32 R74, -RZ, R74.H1_H1 ;  /* 0x3000004aff4a7230 */ /* 0x000fe40000004100 */
[-C--:B------:R-:W-:Y:S01]  /*38a70*/  FMUL.FTZ R75, R75, R84.reuse ;  /* 0x000000544b4b7220 */ /* 0x080fe20000410000 */
[----:B------:R-:W-:Y:S01]  /*38a80*/  FFMA.FTZ R120, R72, R89, R90 ;  /* 0x0000005948787223 */ /* 0x000fe2000001005a */
[----:B------:R-:W-:Y:S01]  /*38a90*/  FFMA.FTZ R90, R67, R84, -R80 ;  /* 0x00000054435a7223 */ /* 0x000fe20000010850 */
[----:B------:R-:W-:-:S02]  /*38aa0*/  HADD2.F32 R86, -RZ, R86.H1_H1 ;  /* 0x30000056ff567230 */ /* 0x000fc40000004100 */
[----:B------:R-:W-:Y:S01]  /*38ab0*/  FFMA.FTZ R88, R67, R88, R75 ;  /* 0x0000005843587223 */ /* 0x000fe2000001004b */
[----:B------:R-:W-:Y:S01]  /*38ac0*/  HADD2.F32 R82, -RZ, R82.H1_H1 ;  /* 0x30000052ff527230 */ /* 0x000fe20000004100 */
[----:B------:R-:W-:Y:S01]  /*38ad0*/  F2FP.F16.E4M3.UNPACK_B R67, R64 ;  /* 0x00000040ff43723e */ /* 0x000fe200020006ff */
[----:B------:R-:W-:Y:S01]  /*38ae0*/  HADD2.F32 R65, -RZ, R65.H1_H1 ;  /* 0x30000041ff417230 */ /* 0x000fe20000004100 */
[----:B------:R-:W-:Y:S01]  /*38af0*/  F2FP.F16.E4M3.UNPACK_B R85, R85 ;  /* 0x00000055ff55723e */ /* 0x000fe200020006ff */
[----:B------:R-:W-:Y:S01]  /*38b00*/  FFMA.FTZ R119, R72, R83, -R87 ;  /* 0x0000005348777223 */ /* 0x000fe20000010857 */
[----:B------:R-:W-:Y:S01]  /*38b10*/  F2FP.F16.E4M3.UNPACK_B R81, R81 ;  /* 0x00000051ff51723e */ /* 0x000fe200020006ff */
[C---:B------:R-:W-:Y:S01]  /*38b20*/  FMUL.FTZ R64, R74.reuse, R86 ;  /* 0x000000564a407220 */ /* 0x040fe20000410000 */
[----:B------:R-:W-:Y:S01]  /*38b30*/  F2FP.F16.E4M3.UNPACK_B R60, R60 ;  /* 0x0000003cff3c723e */ /* 0x000fe200020006ff */
[----:B------:R-:W-:Y:S02]  /*38b40*/  HADD2.F32 R72, -RZ, R67.H0_H0 ;  /* 0x20000043ff487230 */ /* 0x000fe40000004100 */
[----:B------:R-:W-:Y:S01]  /*38b50*/  FMUL.FTZ R87, R74, R82 ;  /* 0x000000524a577220 */ /* 0x000fe20000410000 */
        /* <DEDUP_REMOVED lines=12> */
[----:B------:R-:W-:Y:S01]  /*38c20*/  F2FP.F16.E4M3.UNPACK_B R65, R66.H1 ;  /* 0x00000042ff41723e */ /* 0x000fe200030006ff */
[----:B------:R-:W-:Y:S01]  /*38c30*/  HADD2.F32 R60, -RZ, R60.H1_H1 ;  /* 0x3000003cff3c7230 */ /* 0x000fe20000004100 */
[----:B------:R-:W-:Y:S01]  /*38c40*/  F2FP.F16.E4M3.UNPACK_B R75, R30.H1 ;  /* 0x0000001eff4b723e */ /* 0x000fe200030006ff */
[C---:B------:R-:W-:Y:S01]  /*38c50*/  FMUL.FTZ R87, R67.reuse, R85 ;  /* 0x0000005543577220 */ /* 0x040fe20000410000 */
[----:B------:R-:W-:Y:S01]  /*38c60*/  F2FP.F16.E4M3.UNPACK_B R72, R50.H1 ;  /* 0x00000032ff48723e */ /* 0x000fe200030006ff */
[----:B------:R-:W-:Y:S01]  /*38c70*/  FMUL.FTZ R89, R67, R81 ;  /* 0x0000005143597220 */ /* 0x000fe20000410000 */
[----:B------:R-:W-:Y:S01]  /*38c80*/  F2FP.F16.E4M3.UNPACK_B R64, R62.H1 ;  /* 0x0000003eff40723e */ /* 0x000fe200030006ff */
[----:B------:R-:W-:-:S02]  /*38c90*/  HADD2.F32 R67, -RZ, R65.H0_H0 ;  /* 0x20000041ff437230 */ /* 0x000fc40000004100 */
[C---:B------:R-:W-:Y:S01]  /*38ca0*/  FFMA.FTZ R87, R60.reuse, R81, -R87 ;  /* 0x000000513c577223 */ /* 0x040fe20000010857 */
[----:B------:R-:W-:Y:S02]  /*38cb0*/  HADD2.F32 R80, -RZ, R75.H0_H0 ;  /* 0x2000004bff507230 */ /* 0x000fe40000004100 */
[----:B------:R-:W-:Y:S01]  /*38cc0*/  FFMA.FTZ R84, R60, R85, R89 ;  /* 0x000000553c547223 */ /* 0x000fe20000010059 */
[----:B------:R-:W-:Y:S01]  /*38cd0*/  HADD2.F32 R74, -RZ, R72.H0_H0 ;  /* 0x20000048ff4a7230 */ /* 0x000fe20000004100 */
        /* <DEDUP_REMOVED lines=10> */
[C---:B------:R-:W-:Y:S01]  /*38d80*/  FMUL.FTZ R86, R65.reuse, R72 ;  /* 0x0000004841567220 */ /* 0x040fe20000410000 */
[----:B------:R-:W-:Y:S01]  /*38d90*/  FFMA.FTZ R80, R60, R80, R67 ;  /* 0x000000503c507223 */ /* 0x000fe20000010043 */
[-C--:B------:R-:W-:Y:S01]  /*38da0*/  FMUL.FTZ R81, R65, R75.reuse ;  /* 0x0000004b41517220 */ /* 0x080fe20000410000 */
[----:B------:R-:W-:Y:S01]  /*38db0*/  F2FP.F16.E4M3.UNPACK_B R60, R50 ;  /* 0x00000032ff3c723e */ /* 0x000fe200020006ff */
[C---:B------:R-:W-:Y:S01]  /*38dc0*/  FFMA.FTZ R115, R64.reuse, R75, R86 ;  /* 0x0000004b40737223 */ /* 0x040fe20000010056 */
[----:B------:R-:W-:Y:S02]  /*38dd0*/  HADD2.F32 R50, -RZ, R66.H0_H0 ;  /* 0x20000042ff327230 */ /* 0x000fe40000004100 */
[----:B------:R-:W-:Y:S01]  /*38de0*/  FFMA.FTZ R95, R64, R72, -R81 ;  /* 0x00000048405f7223 */ /* 0x000fe20000010851 */
[----:B------:R-:W-:Y:S01]  /*38df0*/  F2FP.F16.E4M3.UNPACK_B R62, R62 ;  /* 0x0000003eff3e723e */ /* 0x000fe200020006ff */
[----:B------:R-:W-:Y:S01]  /*38e00*/  HADD2.F32 R75, -RZ, R30.H0_H0 ;  /* 0x2000001eff4b7230 */ /* 0x000fe20000004100 */
[----:B------:R-:W-:Y:S01]  /*38e10*/  F2FP.SATFINITE.E4M3.F32.PACK_AB_MERGE_C R116, R119, R116, RZ ;  /* 0x000000747774723e */ /* 0x000fe200048070ff */
[----:B------:R-:W-:Y:S01]  /*38e20*/  HADD2.F32 R66, -RZ, R66.H1_H1 ;  /* 0x30000042ff427230 */ /* 0x000fe20000004100 */
[----:B------:R-:W-:Y:S01]  /*38e30*/  F2FP.SATFINITE.E4M3.F32.PACK_AB_MERGE_C R117, R120, R117, RZ ;  /* 0x000000757875723e */ /* 0x000fe200048070ff */
[----:B------:R-:W-:-:S02]  /*38e40*/  HADD2.F32 R65, -RZ, R60.H0_H0 ;  /* 0x2000003cff417230 */ /* 0x000fc40000004100 */
[----:B------:R-:W-:Y:S01]  /*38e50*/  FMUL.FTZ R85, R50, R75 ;  /* 0x0000004b32557220 */ /* 0x000fe20000410000 */
        /* <DEDUP_REMOVED lines=13> */
[----:B------:R-:W-:Y:S01]  /*38f30*/  F2FP.SATFINITE.E4M3.F32.PACK_AB_MERGE_C R88, R93, R88, RZ ;  /* 0x000000585d58723e */ /* 0x000fe200048070ff */
[----:B------:R-:W-:Y:S01]  /*38f40*/  IMAD.MOV.U32 R61, RZ, RZ, R31 ;  /* 0x000000ffff3d7224 */ /* 0x000fe200078e001f */
[----:B------:R-:W-:-:S02]  /*38f50*/  F2FP.SATFINITE.E4M3.F32.PACK_AB_MERGE_C R74, R95, R74, RZ ;  /* 0x0000004a5f4a723e */ /* 0x000fc400048070ff */
[----:B------:R-:W-:Y:S02]  /*38f60*/  F2FP.SATFINITE.E4M3.F32.PACK_AB_MERGE_C R80, R115, R80, RZ ;  /* 0x000000507350723e */ /* 0x000fe400048070ff */
[----:B------:R-:W-:Y:S01]  /*38f70*/  F2FP.SATFINITE.E4M3.F32.PACK_AB_MERGE_C R67, R114, R63, R117 ;  /* 0x0000003f7243723e */ /* 0x000fe20004807075 */
[----:B------:R-:W-:Y:S01]  /*38f80*/  IMAD.MOV.U32 R63, RZ, RZ, R49 ;  /* 0x000000ffff3f7224 */ /* 0x000fe200078e0031 */
[----:B------:R-:W-:Y:S02]  /*38f90*/  F2FP.SATFINITE.E4M3.F32.PACK_AB_MERGE_C R65, R48, R29, R51 ;  /* 0x0000001d3041723e */ /* 0x000fe40004807033 */
[----:B------:R-:W-:Y:S02]  /*38fa0*/  F2FP.SATFINITE.E4M3.F32.PACK_AB_MERGE_C R60, R87, R82, R90 ;  /* 0x00000052573c723e */ /* 0x000fe4000480705a */
[----:B------:R-:W-:Y:S02]  /*38fb0*/  F2FP.SATFINITE.E4M3.F32.PACK_AB_MERGE_C R64, R84, R83, R88 ;  /* 0x000000535440723e */ /* 0x000fe40004807058 */
[----:B------:R-:W-:-:S02]  /*38fc0*/  F2FP.SATFINITE.E4M3.F32.PACK_AB_MERGE_C R62, R30, R85, R74 ;  /* 0x000000551e3e723e */ /* 0x000fc4000480704a */
[----:B------:R-:W-:-:S07]  /*38fd0*/  F2FP.SATFINITE.E4M3.F32.PACK_AB_MERGE_C R66, R81, R50, R80 ;  /* 0x000000325142723e */ /* 0x000fce0004807050 */
.L_x_4829:
[----:B------:R-:W-:Y:S05]  /*38fe0*/  BSYNC B3 ;  /* 0x0000000000037941 */ /* 0x000fea0003800000 */
.L_x_4828:
        /* <DEDUP_REMOVED lines=11> */
.L_x_4827:
[----:B------:R-:W-:Y:S05]  /*390a0*/  BSYNC B2 ;  /* 0x0000000000027941 */ /* 0x000fea0003800000 */
.L_x_4826:
        /* <DEDUP_REMOVED lines=51> */
[----:B------:R-:W-:-:S03]  /*393e0*/  IADD3.X R29, R109, RZ, R99, P1, P2 ;  /* 0x000000ff6d1d7210 */ /* 0x000fc60000fe4463 */
[----:B------:R-:W-:Y:S01]  /*393f0*/  IMAD.IADD R48, R48, 0x1, R31 ;  /* 0x0000000130307824 */ /* 0x000fe200078e021f */
[----:B------:R-:W-:Y:S01]  /*39400*/  ISETP.GE.AND P2, PT, R65, R60, PT ;  /* 0x0000003c4100720c */ /* 0x000fe20003f46270 */
[----:B------:R-:W-:Y:S01]  /*39410*/  IMAD.SHL.U32 R63, R63, 0x10, RZ ;  /* 0x000000103f3f7824 */ /* 0x000fe200078e00ff */
[----:B------:R-:W5:Y:S02]  /*39420*/  LD.E.128 R28, desc[UR4][R28.64] ;  /* 0x000000041c1c7980 */ /* 0x000f64000c101d00 */
[----:B------:R-:W-:-:S04]  /*39430*/  IADD3 R48, P3, P4, R108, R48, R37 ;  /* 0x000000306c307210 */ /* 0x000fc80007c7e025 */
[----:B------:R-:W-:Y:S02]  /*39440*/  IADD3.X R49, R109, RZ, R99, P3, P4 ;  /* 0x000000ff6d317210 */ /* 0x000fe40001fe8463 */
[----:B------:R-:W-:-:S04]  /*39450*/  ISETP.GE.AND P1, PT, R61, R13, PT ;  /* 0x0000000d3d00720c */ /* 0x000fc80003f26270 */
[----:B------:R-:W5:Y:S01]  /*39460*/  LD.E.128 R48, desc[UR6][R48.64] ;  /* 0x0000000630307980 */ /* 0x000f62000c101d00 */
[----:B------:R-:W-:Y:S01]  /*39470*/  SHF.R.S32.HI R60, RZ, 0x1f, R63 ;  /* 0x0000001fff3c7819 */ /* 0x000fe2000001143f */
[----:B------:R-:W-:Y:S07]  /*39480*/  @P2 BRA `(.L_x_4833) ;  /* 0x0000000c00d82947 */ /* 0x000fee0003800000 */
        /* <DEDUP_REMOVED lines=10> */
[----:B------:R-:W-:Y:S02]  /*39530*/  PRMT R29, R66, 0x7604, R29 ;  /* 0x00007604421d7816 */ /* 0x000fe4000000001d */
[----:B------:R-:W-:Y:S02]  /*39540*/  LOP3.LUT R70, R55, 0xff, RZ, 0xc0, !PT ;  /* 0x000000ff37467812 */ /* 0x000fe400078ec0ff */
[----:B------:R-:W-:Y:S02]  /*39550*/  LOP3.LUT R67, R73, 0xff, RZ, 0xc0, !PT ;  /* 0x000000ff49437812 */ /* 0x000fe400078ec0ff */
[----:B------:R-:W-:Y:S02]  /*39560*/  SHF.R.U32.HI R66, RZ, 0x8, R53 ;  /* 0x00000008ff427819 */ /* 0x000fe40000011635 */
[----:B------:R-:W-:Y:S02]  /*39570*/  LOP3.LUT R51, R54, 0xff, RZ, 0xc0, !PT ;  /* 0x000000ff36337812 */ /* 0x000fe400078ec0ff */
[----:B------:R-:W-:-:S02]  /*39580*/  PRMT R67, R67, 0x7604, R70 ;  /* 0x0000760443437816 */ /* 0x000fc40000000046 */
[----:B------:R-:W-:Y:S02]  /*39590*/  LOP3.LUT R31, R53, 0xff, RZ, 0xc0, !PT ;  /* 0x000000ff351f7812 */ /* 0x000fe400078ec0ff */
[----:B------:R-:W-:Y:S02]  /*395a0*/  LOP3.LUT R66, R66, 0xff, RZ, 0xc0, !PT ;  /* 0x000000ff42427812 */ /* 0x000fe400078ec0ff */
[----:B------:R-:W-:Y:S02]  /*395b0*/  SHF.R.U32.HI R70, RZ, 0x8, R34 ;  /* 0x00000008ff467819 */ /* 0x000fe40000011622 */
[----:B------:R-:W-:Y:S02]  /*395c0*/  SHF.R.U32.HI R73, RZ, 0x8, R33 ;  /* 0x00000008ff497819 */ /* 0x000fe40000011621 */
[----:B------:R-:W-:Y:S02]  /*395d0*/  PRMT R51, R68, 0x7604, R51 ;  /* 0x0000760444337816 */ /* 0x000fe40000000033 */
[----:B------:R-:W-:-:S02]  /*395e0*/  PRMT R31, R66, 0x7604, R31 ;  /* 0x00007604421f7816 */ /* 0x000fc4000000001f */
[----:B------:R-:W-:Y:S02]  /*395f0*/  LOP3.LUT R68, R34, 0xff, RZ, 0xc0, !PT ;  /* 0x000000ff22447812 */ /* 0x000fe400078ec0ff */
[----:B------:R-:W-:Y:S02]  /*39600*/  LOP3.LUT R75, R70, 0xff, RZ, 0xc0, !PT ;  /* 0x000000ff464b7812 */ /* 0x000fe400078ec0ff */
[----:B------:R-:W-:Y:S02]  /*39610*/  LOP3.LUT R66, R33, 0xff, RZ, 0xc0, !PT ;  /* 0x000000ff21427812 */ /* 0x000fe400078ec0ff */
[----:B------:R-:W-:Y:S02]  /*39620*/  LOP3.LUT R73, R73, 0xff, RZ, 0xc0, !PT ;  /* 0x000000ff49497812 */ /* 0x000fe400078ec0ff */
[----:B------:R-:W-:Y:S02]  /*39630*/  PRMT R75, R75, 0x7604, R68 ;  /* 0x000076044b4b7816 */ /* 0x000fe40000000044 */
[----:B------:R-:W-:-:S02]  /*39640*/  PRMT R73, R73, 0x7604, R66 ;  /* 0x0000760449497816 */ /* 0x000fc40000000042 */
[----:B------:R-:W-:Y:S02]  /*39650*/  SHF.R.U32.HI R68, RZ, 0x10, R55 ;  /* 0x00000010ff447819 */ /* 0x000fe40000011637 */
[----:B------:R-:W-:Y:S02]  /*39660*/  SHF.R.U32.HI R66, RZ, 0x10, R53 ;  /* 0x00000010ff427819 */ /* 0x000fe40000011635 */
[----:B------:R-:W-:Y:S01]  /*39670*/  SHF.R.U32.HI R70, RZ, 0x10, R33 ;  /* 0x00000010ff467819 */ /* 0x000fe20000011621 */
[----:B------:R-:W-:Y:S01]  /*39680*/  IMAD.U32 R68, R68, 0x10000, RZ ;  /* 0x0001000044447824 */ /* 0x000fe200078e00ff */
[----:B------:R-:W-:Y:S01]  /*39690*/  LOP3.LUT R29, R29, 0xff0000, R52, 0xf8, !PT ;  /* 0x00ff00001d1d7812 */ /* 0x000fe200078ef834 */
[----:B------:R-:W-:Y:S01]  /*396a0*/  IMAD.U32 R66, R66, 0x10000, RZ ;  /* 0x0001000042427824 */ /* 0x000fe200078e00ff */
[----:B------:R-:W-:Y:S02]  /*396b0*/  SHF.R.U32.HI R72, RZ, 0x8, R32 ;  /* 0x00000008ff487819 */ /* 0x000fe40000011620 */
[----:B------:R-:W-:-:S02]  /*396c0*/  LOP3.LUT R68, R67, 0xff0000, R68, 0xf8, !PT ;  /* 0x00ff000043447812 */ /* 0x000fc400078ef844 */
[----:B------:R-:W-:Y:S01]  /*396d0*/  LOP3.LUT R31, R31, 0xff0000, R66, 0xf8, !PT ;  /* 0x00ff00001f1f7812 */ /* 0x000fe200078ef842 */
[----:B------:R-:W-:Y:S01]  /*396e0*/  IMAD.U32 R66, R70, 0x10000, RZ ;  /* 0x0001000046427824 */ /* 0x000fe200078e00ff */
[----:B------:R-:W-:Y:S02]  /*396f0*/  LOP3.LUT R67, R29, 0xff000000, R52, 0xf8, !PT ;  /* 0xff0000001d437812 */ /* 0x000fe400078ef834 */
[----:B------:R-:W-:Y:S02]  /*39700*/  SHF.R.U32.HI R29, RZ, 0x18, R33 ;  /* 0x00000018ff1d7819 */ /* 0x000fe40000011621 */
[----:B------:R-:W-:Y:S02]  /*39710*/  LOP3.LUT R71, R32, 0xff, RZ, 0xc0, !PT ;  /* 0x000000ff20477812 */ /* 0x000fe400078ec0ff */
[----:B------:R-:W-:Y:S01]  /*39720*/  LOP3.LUT R72, R72, 0xff, RZ, 0xc0, !PT ;  /* 0x000000ff48487812 */ /* 0x000fe200078ec0ff */
[----:B------:R-:W-:Y:S01]  /*39730*/  IMAD.SHL.U32 R29, R29, 0x1000000, RZ ;  /* 0x010000001d1d7824 */ /* 0x000fe200078e00ff */
[----:B------:R-:W-:-:S02]  /*39740*/  SHF.R.U32.HI R70, RZ, 0x18, R53 ;  /* 0x00000018ff467819 */ /* 0x000fc40000011635 */
[----:B------:R-:W-:Y:S02]  /*39750*/  PRMT R71, R72, 0x7604, R71 ;  /* 0x0000760448477816 */ /* 0x000fe40000000047 */
[----:B------:R-:W-:Y:S01]  /*39760*/  SHF.R.U32.HI R81, RZ, 0x8, R35 ;  /* 0x00000008ff517819 */ /* 0x000fe20000011623 */
[----:B------:R-:W-:Y:S01]  /*39770*/  IMAD.SHL.U32 R52, R70, 0x1000000, RZ ;  /* 0x0100000046347824 */ /* 0x000fe200078e00ff */
[----:B------:R-:W-:Y:S02]  /*39780*/  LOP3.LUT R66, R73, 0xff0000, R66, 0xf8, !PT ;  /* 0x00ff000049427812 */ /* 0x000fe400078ef842 */
[----:B------:R-:W-:Y:S02]  /*39790*/  LOP3.LUT R51, R51, 0xff0000, R54, 0xf8, !PT ;  /* 0x00ff000033337812 */ /* 0x000fe400078ef836 */
[----:B------:R-:W-:Y:S02]  /*397a0*/  LOP3.LUT R72, R35, 0xff, RZ, 0xc0, !PT ;  /* 0x000000ff23487812 */ /* 0x000fe400078ec0ff */
[----:B------:R-:W-:-:S02]  /*397b0*/  LOP3.LUT R81, R81, 0xff, RZ, 0xc0, !PT ;  /* 0x000000ff51517812 */ /* 0x000fc400078ec0ff */
[----:B------:R-:W-:Y:S02]  /*397c0*/  LOP3.LUT R71, R71, 0xff0000, R32, 0xf8, !PT ;  /* 0x00ff000047477812 */ /* 0x000fe400078ef820 */
[----:B------:R-:W-:Y:S02]  /*397d0*/  LOP3.LUT R54, R51, 0xff000000, R54, 0xf8, !PT ;  /* 0xff00000033367812 */ /* 0x000fe400078ef836 */
[----:B------:R-:W-:Y:S02]  /*397e0*/  LOP3.LUT R66, R66, R29, RZ, 0xfc, !PT ;  /* 0x0000001d42427212 */ /* 0x000fe400078efcff */
[----:B------:R-:W-:Y:S02]  /*397f0*/  LOP3.LUT R51, R31, R52, RZ, 0xfc, !PT ;  /* 0x000000341f337212 */ /* 0x000fe400078efcff */
[----:B------:R-:W-:Y:S02]  /*39800*/  PRMT R72, R81, 0x7604, R72 ;  /* 0x0000760451487816 */ /* 0x000fe40000000048 */
[----:B------:R-:W-:-:S02]  /*39810*/  SHF.R.U32.HI R53, RZ, 0x18, R55 ;  /* 0x00000018ff357819 */ /* 0x000fc40000011637 */
[----:B------:R-:W-:Y:S02]  /*39820*/  LOP3.LUT R73, R71, 0xff000000, R32, 0xf8, !PT ;  /* 0xff00000047497812 */ /* 0x000fe400078ef820 */
[--C-:B------:R-:W-:Y:S01]  /*39830*/  SHF.R.U32.HI R81, RZ, 0x10, R35.reuse ;  /* 0x00000010ff517819 */ /* 0x100fe20000011623 */
[----:B------:R-:W-:Y:S01]  /*39840*/  IMAD.SHL.U32 R53, R53, 0x1000000, RZ ;  /* 0x0100000035357824 */ /* 0x000fe200078e00ff */
[----:B------:R-:W-:Y:S02]  /*39850*/  SHF.R.U32.HI R71, RZ, 0x18, R35 ;  /* 0x00000018ff477819 */ /* 0x000fe40000011623 */
[----:B------:R-:W-:Y:S01]  /*39860*/  F2FP.F16.E4M3.UNPACK_B R33, R64 ;  /* 0x00000040ff21723e */ /* 0x000fe200020006ff */
[----:B------:R-:W-:Y:S01]  /*39870*/  IMAD.U32 R81, R81, 0x10000, RZ ;  /* 0x0001000051517824 */ /* 0x000fe200078e00ff */
[----:B------:R-:W-:Y:S01]  /*39880*/  F2FP.F16.E4M3.UNPACK_B R55, R66 ;  /* 0x00000042ff37723e */ /* 0x000fe200020006ff */
[----:B------:R-:W-:Y:S01]  /*39890*/  IMAD.SHL.U32 R71, R71, 0x1000000, RZ ;  /* 0x0100000047477824 */ /* 0x000fe200078e00ff */
[-C--:B------:R-:W-:Y:S01]  /*398a0*/  F2FP.F16.E4M3.UNPACK_B R35, R51.reuse ;  /* 0x00000033ff23723e */ /* 0x080fe200020006ff */
[----:B------:R-:W-:Y:S01]  /*398b0*/  HADD2.F32 R29, -RZ, R33.H0_H0 ;  /* 0x20000021ff1d7230 */ /* 0x000fe20000004100 */
[----:B------:R-:W-:Y:S01]  /*398c0*/  F2FP.F16.E4M3.UNPACK_B R32, R62 ;  /* 0x0000003eff20723e */ /* 0x000fe200020006ff */
[----:B------:R-:W-:Y:S01]  /*398d0*/  HADD2.F32 R70, -RZ, R55.H0_H0 ;  /* 0x20000037ff467230 */ /* 0x000fe20000004100 */
[--C-:B------:R-:W-:Y:S01]  /*398e0*/  LOP3.LUT R75, R75, 0xff0000, R34.reuse, 0xf8, !PT ;  /* 0x00ff00004b4b7812 */ /* 0x100fe200078ef822 */
[----:B------:R-:W-:Y:S01]  /*398f0*/  HADD2.F32 R52, -RZ, R35.H0_H0 ;  /* 0x20000023ff347230 */ /* 0x000fe20000004100 */
[----:B------:R-:W-:Y:S01]  /*39900*/  LOP3.LUT R72, R72, 0xff0000, R81, 0xf8, !PT ;  /* 0x00ff000048487812 */ /* 0x000fe200078ef851 */
[--C-:B------:R-:W-:Y:S01]  /*39910*/  HADD2.F32 R31, -RZ, R32.reuse.H0_H0 ;  /* 0x20000020ff1f7230 */ /* 0x100fe20000004100 */
[----:B------:R-:W-:Y:S01]  /*39920*/  LOP3.LUT R34, R75, 0xff000000, R34, 0xf8, !PT ;  /* 0xff0000004b227812 */ /* 0x000fe200078ef822 */
[C---:B------:R-:W-:Y:S01]  /*39930*/  FMUL.FTZ R80, R29.reuse, R70 ;  /* 0x000000461d507220 */ /* 0x040fe20000410000 */
[----:B------:R-:W-:Y:S01]  /*39940*/  FMUL.FTZ R75, R29, R52 ;  /* 0x000000341d4b7220 */ /* 0x000fe20000410000 */
[----:B------:R-:W-:Y:S01]  /*39950*/  F2FP.F16.E4M3.UNPACK_B R64, R64.H1 ;  /* 0x00000040ff40723e */ /* 0x000fe200030006ff */
[----:B------:R-:W-:Y:S01]  /*39960*/  HADD2.F32 R33, -RZ, R33.H1_H1 ;  /* 0x30000021ff217230 */ /* 0x000fe20000004100 */
[----:B------:R-:W-:Y:S01]  /*39970*/  F2FP.F16.E4M3.UNPACK_B R66, R66.H1 ;  /* 0x00000042ff42723e */ /* 0x000fe200030006ff */
[C---:B------:R-:W-:Y:S01]  /*39980*/  FFMA.FTZ R29, R31.reuse, R52, -R80 ;  /* 0x000000341f1d7223 */ /* 0x040fe20000010850 */
[----:B------:R-:W-:Y:S01]  /*39990*/  F2FP.F16.E4M3.UNPACK_B R51, R51.H1 ;  /* 0x00000033ff33723e */ /* 0x000fe200030006ff */
[----:B------:R-:W-:Y:S01]  /*399a0*/  FFMA.FTZ R31, R31, R70, R75 ;  /* 0x000000461f1f7223 */ /* 0x000fe2000001004b */
[----:B------:R-:W-:Y:S01]  /*399b0*/  LOP3.LUT R68, R68, R53, RZ, 0xfc, !PT ;  /* 0x0000003544447212 */ /* 0x000fe200078efcff */
[----:B------:R-:W-:Y:S01]  /*399c0*/  HADD2.F32 R70, -RZ, R55.H1_H1 ;  /* 0x30000037ff467230 */ /* 0x000fe20000004100 */
[----:B------:R-:W-:Y:S01]  /*399d0*/  LOP3.LUT R74, R72, R71, RZ, 0xfc, !PT ;  /* 0x00000047484a7212 */ /* 0x000fe200078efcff */
[----:B------:R-:W-:Y:S01]  /*399e0*/  HADD2.F32 R52, -RZ, R32.H1_H1 ;  /* 0x30000020ff347230 */ /* 0x000fe20000004100 */
[----:B------:R-:W-:Y:S01]  /*399f0*/  F2FP.F16.E4M3.UNPACK_B R62, R62.H1 ;  /* 0x0000003eff3e723e */ /* 0x000fe200030006ff */
[----:B------:R-:W-:-:S02]  /*39a00*/  HADD2.F32 R53, -RZ, R35.H1_H1 ;  /* 0x30000023ff357230 */ /* 0x000fc40000004100 */
[C---:B------:R-:W-:Y:S01]  /*39a10*/  FMUL.FTZ R75, R33.reuse, R70 ;  /* 0x00000046214b7220 */ /* 0x040fe20000410000 */
[----:B------:R-:W-:Y:S02]  /*39a20*/  HADD2.F32 R32, -RZ, R64.H0_H0 ;  /* 0x20000040ff207230 */ /* 0x000fe40000004100 */
[----:B------:R-:W-:Y:S02]  /*39a30*/  HADD2.F32 R71, -RZ, R66.H0_H0 ;  /* 0x20000042ff477230 */ /* 0x000fe40000004100 */
[----:B------:R-:W-:Y:S01]  /*39a40*/  FMUL.FTZ R33, R33, R53 ;  /* 0x0000003521217220 */ /* 0x000fe20000410000 */
[----:B------:R-:W-:Y:S02]  /*39a50*/  HADD2.F32 R55, -RZ, R51.H0_H0 ;  /* 0x20000033ff377230 */ /* 0x000fe40000004100 */
[----:B------:R-:W-:Y:S02]  /*39a60*/  HADD2.F32 R35, -RZ, R62.H0_H0 ;  /* 0x2000003eff237230 */ /* 0x000fe40000004100 */
[----:B------:R-:W-:Y:S01]  /*39a70*/  FMUL.FTZ R72, R32, R71 ;  /* 0x0000004720487220 */ /* 0x000fe20000410000 */
[----:B------:R-:W-:-:S02]  /*39a80*/  HADD2.F32 R64, -RZ, R64.H1_H1 ;  /* 0x30000040ff407230 */ /* 0x000fc40000004100 */
[----:B------:R-:W-:Y:S01]  /*39a90*/  FMUL.FTZ R80, R32, R55 ;  /* 0x0000003720507220 */ /* 0x000fe20000410000 */
[C---:B------:R-:W-:Y:S01]  /*39aa0*/  FFMA.FTZ R32, R52.reuse, R53, -R75 ;  /* 0x0000003534207223 */ /* 0x040fe2000001084b */
[----:B------:R-:W-:Y:S01]  /*39ab0*/  FFMA.FTZ R52, R52, R70, R33 ;  /* 0x0000004634347223 */ /* 0x000fe20000010021 */
[C---:B------:R-:W-:Y:S01]  /*39ac0*/  FFMA.FTZ R33, R35.reuse, R55, -R72 ;  /* 0x0000003723217223 */ /* 0x040fe20000010848 */
[----:B------:R-:W-:Y:S01]  /*39ad0*/  FFMA.FTZ R35, R35, R71, R80 ;  /* 0x0000004723237223 */ /* 0x000fe20000010050 */
[----:B------:R-:W-:Y:S01]  /*39ae0*/  F2FP.F16.E4M3.UNPACK_B R55, R65 ;  /* 0x00000041ff37723e */ /* 0x000fe200020006ff */
[----:B------:R-:W-:Y:S01]  /*39af0*/  HADD2.F32 R71, -RZ, R51.H1_H1 ;  /* 0x30000033ff477230 */ /* 0x000fe20000004100 */
[----:B------:R-:W-:Y:S01]  /*39b00*/  F2FP.F16.E4M3.UNPACK_B R80, R74 ;  /* 0x0000004aff50723e */ /* 0x000fe200020006ff */
[----:B------:R-:W-:Y:S01]  /*39b10*/  HADD2.F32 R75, -RZ, R66.H1_H1 ;  /* 0x30000042ff4b7230 */ /* 0x000fe20000004100 */
[----:B------:R-:W-:Y:S01]  /*39b20*/  F2FP.F16.E4M3.UNPACK_B R70, R68 ;  /* 0x00000044ff46723e */ /* 0x000fe200020006ff */
[----:B------:R-:W-:Y:S01]  /*39b30*/  HADD2.F32 R66, -RZ, R55.H0_H0 ;  /* 0x20000037ff427230 */ /* 0x000fe20000004100 */
[----:B------:R-:W-:Y:S01]  /*39b40*/  F2FP.F16.E4M3.UNPACK_B R51, R49 ;  /* 0x00000031ff33723e */ /* 0x000fe200020006ff */
        /* <DEDUP_REMOVED lines=15> */
[----:B------:R-:W-:Y:S01]  /*39c40*/  FFMA.FTZ R87, R53, R81, R66 ;  /* 0x0000005135577223 */ /* 0x000fe20000010042 */
[----:B------:R-:W-:Y:S01]  /*39c50*/  HADD2.F32 R70, -RZ, R70.H1_H1 ;  /* 0x30000046ff467230 */ /* 0x000fe20000004100 */
[----:B------:R-:W-:Y:S01]  /*39c60*/  F2FP.F16.E4M3.UNPACK_B R49, R49.H1 ;  /* 0x00000031ff31723e */ /* 0x000fe200030006ff */
[----:B------:R-:W-:-:S02]  /*39c70*/  HADD2.F32 R62, -RZ, R65.H0_H0 ;  /* 0x20000041ff3e7230 */ /* 0x000fc40000004100 */
[----:B------:R-:W-:Y:S01]  /*39c80*/  FFMA.FTZ R86, R53, R72, -R86 ;  /* 0x0000004835567223 */ /* 0x000fe20000010856 */
[----:B------:R-:W-:Y:S02]  /*39c90*/  HADD2.F32 R66, -RZ, R74.H0_H0 ;  /* 0x2000004aff427230 */ /* 0x000fe40000004100 */
[C---:B------:R-:W-:Y:S01]  /*39ca0*/  FMUL.FTZ R72, R55.reuse, R80 ;  /* 0x0000005037487220 */ /* 0x040fe20000410000 */
[----:B------:R-:W-:Y:S02]  /*39cb0*/  HADD2.F32 R51, -RZ, R51.H1_H1 ;  /* 0x30000033ff337230 */ /* 0x000fe40000004100 */
[----:B------:R-:W-:Y:S01]  /*39cc0*/  FMUL.FTZ R55, R55, R70 ;  /* 0x0000004637377220 */ /* 0x000fe20000410000 */
[----:B------:R-:W-:Y:S02]  /*39cd0*/  HADD2.F32 R64, -RZ, R68.H0_H0 ;  /* 0x20000044ff407230 */ /* 0x000fe40000004100 */
[----:B------:R-:W-:Y:S01]  /*39ce0*/  FMUL.FTZ R88, R62, R66 ;  /* 0x000000423e587220 */ /* 0x000fe20000410000 */
[----:B------:R-:W-:-:S02]  /*39cf0*/  HADD2.F32 R53, -RZ, R49.H0_H0 ;  /* 0x20000031ff357230 */ /* 0x000fc40000004100 */
[C---:B------:R-:W-:Y:S01]  /*39d00*/  FFMA.FTZ R89, R51.reuse, R70, -R72 ;  /* 0x0000004633597223 */ /* 0x040fe20000010848 */
[----:B------:R-:W-:Y:S01]  /*39d10*/  FFMA.FTZ R80, R51, R80, R55 ;  /* 0x0000005033507223 */ /* 0x000fe20000010037 */
[----:B------:R-:W-:Y:S01]  /*39d20*/  FMUL.FTZ R71, R62, R64 ;  /* 0x000000403e477220 */ /* 0x000fe20000410000 */
[----:B------:R-:W-:Y:S01]  /*39d30*/  F2FP.F16.E4M3.UNPACK_B R55, R48.H1 ;  /* 0x00000030ff37723e */ /* 0x000fe200030006ff */
[C---:B------:R-:W-:Y:S01]  /*39d40*/  FFMA.FTZ R88, R53.reuse, R64, -R88 ;  /* 0x0000004035587223 */ /* 0x040fe20000010858 */
[----:B------:R-:W-:Y:S01]  /*39d50*/  F2FP.F16.E4M3.UNPACK_B R70, R73.H1 ;  /* 0x00000049ff46723e */ /* 0x000fe200030006ff */
[----:B------:R-:W-:Y:S01]  /*39d60*/  FFMA.FTZ R90, R53, R66, R71 ;  /* 0x00000042355a7223 */ /* 0x000fe20000010047 */
[----:B------:R-:W-:Y:S01]  /*39d70*/  F2FP.F16.E4M3.UNPACK_B R64, R67.H1 ;  /* 0x00000043ff40723e */ /* 0x000fe200030006ff */
[----:B------:R-:W-:Y:S01]  /*39d80*/  HADD2.F32 R53, -RZ, R49.H1_H1 ;  /* 0x30000031ff357230 */ /* 0x000fe20000004100 */
[-C--:B------:R-:W-:Y:S01]  /*39d90*/  F2FP.F16.E4M3.UNPACK_B R49, R28.reuse.H1 ;  /* 0x0000001cff31723e */ /* 0x080fe200030006ff */
[----:B------:R-:W-:Y:S01]  /*39da0*/  HADD2.F32 R62, -RZ, R55.H0_H0 ;  /* 0x20000037ff3e7230 */ /* 0x000fe20000004100 */
[----:B------:R-:W-:Y:S01]  /*39db0*/  F2FP.F16.E4M3.UNPACK_B R73, R73 ;  /* 0x00000049ff49723e */ /* 0x000fe200020006ff */
[----:B------:R-:W-:Y:S01]  /*39dc0*/  HADD2.F32 R71, -RZ, R70.H0_H0 ;  /* 0x20000046ff477230 */ /* 0x000fe20000004100 */
[----:B------:R-:W-:Y:S01]  /*39dd0*/  F2FP.F16.E4M3.UNPACK_B R67, R67 ;  /* 0x00000043ff43723e */ /* 0x000fe200020006ff */
[----:B------:R-:W-:Y:S01]  /*39de0*/  HADD2.F32 R66, -RZ, R64.H0_H0 ;  /* 0x20000040ff427230 */ /* 0x000fe20000004100 */
[----:B------:R-:W-:Y:S01]  /*39df0*/  F2FP.F16.E4M3.UNPACK_B R28, R28 ;  /* 0x0000001cff1c723e */ /* 0x000fe200020006ff */
[----:B------:R-:W-:-:S02]  /*39e00*/  HADD2.F32 R65, -RZ, R65.H1_H1 ;  /* 0x30000041ff417230 */ /* 0x000fc40000004100 */
[C---:B------:R-:W-:Y:S01]  /*39e10*/  FMUL.FTZ R72, R62.reuse, R71 ;  /* 0x000000473e487220 */ /* 0x040fe20000410000 */
[----:B------:R-:W-:Y:S02]  /*39e20*/  HADD2.F32 R74, -RZ, R74.H1_H1 ;  /* 0x3000004aff4a7230 */ /* 0x000fe40000004100 */
[----:B------:R-:W-:Y:S01]  /*39e30*/  FMUL.FTZ R62, R62, R66 ;  /* 0x000000423e3e7220 */ /* 0x000fe20000410000 */
[----:B------:R-:W-:Y:S01]  /*39e40*/  HADD2.F32 R51, -RZ, R49.H0_H0 ;  /* 0x20000031ff337230 */ /* 0x000fe20000004100 */
[----:B------:R-:W-:Y:S01]  /*39e50*/  F2FP.SATFINITE.E4M3.F32.PACK_AB_MERGE_C R35, R84, R35, RZ ;  /* 0x000000235423723e */ /* 0x000fe200048070ff */
[----:B------:R-:W-:Y:S02]  /*39e60*/  HADD2.F32 R68, -RZ, R68.H1_H1 ;  /* 0x30000044ff447230 */ /* 0x000fe40000004100 */
[----:B------:R-:W-:Y:S01]  /*39e70*/  FMUL.FTZ R92, R65, R74 ;  /* 0x0000004a415c7220 */ /* 0x000fe20000410000 */
[----:B------:R-:W-:Y:S02]  /*39e80*/  HADD2.F32 R55, -RZ, R55.H1_H1 ;  /* 0x30000037ff377230 */ /* 0x000fe40000004100 */
[C---:B------:R-:W-:Y:S01]  /*39e90*/  FFMA.FTZ R72, R51.reuse, R66, -R72 ;  /* 0x0000004233487223 */ /* 0x040fe20000010848 */
[----:B------:R-:W-:Y:S01]  /*39ea0*/  FFMA.FTZ R71, R51, R71, R62 ;  /* 0x0000004733477223 */ /* 0x000fe2000001003e */
[----:B------:R-:W-:Y:S01]  /*39eb0*/  FMUL.FTZ R65, R65, R68 ;  /* 0x0000004441417220 */ /* 0x000fe20000410000 */
[----:B------:R-:W-:Y:S01]  /*39ec0*/  HADD2.F32 R64, -RZ, R64.H1_H1 ;  /* 0x30000040ff407230 */ /* 0x000fe20000004100 */
[----:B------:R-:W-:Y:S01]  /*39ed0*/  F2FP.F16.E4M3.UNPACK_B R51, R48 ;  /* 0x00000030ff33723e */ /* 0x000fe200020006ff */
[----:B------:R-:W-:-:S02]  /*39ee0*/  HADD2.F32 R70, -RZ, R70.H1_H1 ;  /* 0x30000046ff467230 */ /* 0x000fc40000004100 */
[C---:B------:R-:W-:Y:S01]  /*39ef0*/  FFMA.FTZ R91, R53.reuse, R68, -R92 ;  /* 0x00000044355b7223 */ /* 0x040fe2000001085c */
[----:B------:R-:W-:Y:S01]  /*39f00*/  FFMA.FTZ R93, R53, R74, R65 ;  /* 0x0000004a355d7223 */ /* 0x000fe20000010041 */
[----:B------:R-:W-:Y:S02]  /*39f10*/  HADD2.F32 R49, -RZ, R49.H1_H1 ;  /* 0x30000031ff317230 */ /* 0x000fe40000004100 */
[C---:B------:R-:W-:Y:S01]  /*39f20*/  FMUL.FTZ R65, R55.reuse, R64 ;  /* 0x0000004037417220 */ /* 0x040fe20000410000 */
[----:B------:R-:W-:Y:S02]  /*39f30*/  HADD2.F32 R53, -RZ, R51.H0_H0 ;  /* 0x20000033ff357230 */ /* 0x000fe40000004100 */
[-C--:B------:R-:W-:Y:S01]  /*39f40*/  FMUL.FTZ R48, R55, R70.reuse ;  /* 0x0000004637307220 */ /* 0x080fe20000410000 */
[----:B------:R-:W-:Y:S02]  /*39f50*/  HADD2.F32 R62, -RZ, R73.H0_H0 ;  /* 0x20000049ff3e7230 */ /* 0x000fe40000004100 */
[----:B------:R-:W-:Y:S01]  /*39f60*/  FFMA.FTZ R70, R49, R70, R65 ;  /* 0x0000004631467223 */ /* 0x000fe20000010041 */
[----:B------:R-:W-:-:S02]  /*39f70*/  HADD2.F32 R55, -RZ, R67.H0_H0 ;  /* 0x20000043ff377230 */ /* 0x000fc40000004100 */
[----:B------:R-:W-:Y:S01]  /*39f80*/  FFMA.FTZ R75, R49, R64, -R48 ;  /* 0x00000040314b7223 */ /* 0x000fe20000010830 */
        /* <DEDUP_REMOVED lines=34> */
[C---:B------:R-:W-:Y:S01]  /*3a1b0*/  FFMA.FTZ R83, R48.reuse, R53, -R55 ;  /* 0x0000003530537223 */ /* 0x040fe20000010837 */
[----:B------:R-:W-:Y:S02]  /*3a1c0*/  HADD2.F32 R34, -RZ, R50.H0_H0 ;  /* 0x20000032ff227230 */ /* 0x000fe40000004100 */
[----:B------:R-:W-:Y:S01]  /*3a1d0*/  FFMA.FTZ R85, R48, R62, R49 ;  /* 0x0000003e30557223 */ /* 0x000fe20000010031 */
[----:B------:R-:W-:Y:S01]  /*3a1e0*/  F2FP.F16.E4M3.UNPACK_B R30, R30 ;  /* 0x0000001eff1e723e */ /* 0x000fe200020006ff */
[----:B------:R-:W-:Y:S01]  /*3a1f0*/  HADD2.F32 R53, -RZ, R28.H0_H0 ;  /* 0x2000001cff357230 */ /* 0x000fe20000004100 */
[----:B------:R-:W-:Y:S01]  /*3a200*/  F2FP.SATFINITE.E4M3.F32.PACK_AB_MERGE_C R88, R91, R88, RZ ;  /* 0x000000585b58723e */ /* 0x000fe200048070ff */
        /* <DEDUP_REMOVED lines=17> */
[----:B------:R-:W-:-:S02]  /*3a320*/  F2FP.SATFINITE.E4M3.F32.PACK_AB_MERGE_C R65, R68, R65, R72 ;  /* 0x000000414441723e */ /* 0x000fc40004807048 */
[----:B------:R-:W-:Y:S02]  /*3a330*/  F2FP.SATFINITE.E4M3.F32.PACK_AB_MERGE_C R33, R82, R33, RZ ;  /* 0x000000215221723e */ /* 0x000fe400048070ff */
        /* <DEDUP_REMOVED lines=11> */
.L_x_4833:
[----:B------:R-:W-:Y:S05]  /*3a3f0*/  BSYNC B3 ;  /* 0x0000000000037941 */ /* 0x000fea0003800000 */
.L_x_4832:
        /* <DEDUP_REMOVED lines=11> */
.L_x_4831:
[----:B------:R-:W-:Y:S05]  /*3a4b0*/  BSYNC B2 ;  /* 0x0000000000027941 */ /* 0x000fea0003800000 */
.L_x_4830:
[----:B------:R-:W-:Y:S02]  /*3a4c0*/  R2UR UR4, R40 ;  /* 0x00000000280472ca */ /* 0x000fe400000e0000 */
[----:B------:R-:W-:-:S13]  /*3a4d0*/  R2UR UR5, R41 ;  /* 0x00000000290572ca */ /* 0x000fda00000e0000 */
[----:B------:R-:W2:Y:S02]  /*3a4e0*/  LD.E.U8 R110, desc[UR4][R110.64] ;  /* 0x000000046e6e7980 */ /* 0x000ea4000c101100 */
[----:B--2---:R-:W-:-:S13]  /*3a4f0*/  LOP3.LUT P1, RZ, R110, 0x4, RZ, 0xc0, !PT ;  /* 0x000000046eff7812 */ /* 0x004fda000782c0ff */
[----:B------:R-:W-:Y:S05]  /*3a500*/  @!P1 BRA `(.L_x_4783) ;  /* 0x0000002000209947 */ /* 0x000fea0003800000 */
[----:B------:R-:W-:Y:S02]  /*3a510*/  R2UR UR4, R40 ;  /* 0x00000000280472ca */ /* 0x000fe400000e0000 */
[----:B------:R-:W-:-:S13]  /*3a520*/  R2UR UR5, R41 ;  /* 0x00000000290572ca */ /* 0x000fda00000e0000 */
[----:B------:R-:W2:Y:S01]  /*3a530*/  LD.E R112, desc[UR4][R112.64+0x4] ;  /* 0x0000040470707980 */ /* 0x000ea2000c101900 */
[----:B------:R-:W-:Y:S01]  /*3a540*/  VIADD R105, R105, 0x40 ;  /* 0x0000004069697836 */ /* 0x000fe20000000000 */
[----:B0-----:R-:W-:Y:S02]  /*3a550*/  SHF.R.S32.HI R34, RZ, 0x1f, R107 ;  /* 0x0000001fff227819 */ /* 0x001fe4000001146b */
[-C--:B------:R-:W-:Y:S02]  /*3a560*/  LEA.HI R32, R107, R107.reuse, RZ, 0x1 ;  /* 0x0000006b6b207211 */ /* 0x080fe400078f08ff */
[----:B------:R-:W-:Y:S02]  /*3a570*/  LEA.HI R33, R34, R107, RZ, 0x3 ;  /* 0x0000006b22217211 */ /* 0x000fe400078f18ff */
[C---:B------:R-:W-:Y:S01]  /*3a580*/  LOP3.LUT R34, R32.reuse, 0x3fffffe, RZ, 0xc0, !PT ;  /* 0x03fffffe20227812 */ /* 0x040fe200078ec0ff */
[----:B------:R-:W-:Y:S01]  /*3a590*/  IMAD.SHL.U32 R32, R32, 0x40, RZ ;  /* 0x0000004020207824 */ /* 0x000fe200078e00ff */
[----:B------:R-:W-:Y:S01]  /*3a5a0*/  R2UR UR6, R40 ;  /* 0x00000000280672ca */ /* 0x000fe200000e0000 */
[----:B------:R-:W-:Y:S01]  /*3a5b0*/  IMAD.SHL.U32 R33, R33, 0x40, RZ ;  /* 0x0000004021217824 */ /* 0x000fe200078e00ff */
[----:B------:R-:W-:Y:S01]  /*3a5c0*/  R2UR UR7, R41 ;  /* 0x00000000290772ca */ /* 0x000fe200000e0000 */
[----:B------:R-:W-:-:S03]  /*3a5d0*/  IMAD.IADD R34, R107, 0x1, -R34 ;  /* 0x000000016b227824 */ /* 0x000fc600078e0a22 */
[----:B------:R-:W-:Y:S02]  /*3a5e0*/  LOP3.LUT R35, R33, 0xfffffe00, RZ, 0xc0, !PT ;  /* 0xfffffe0021237812 */ /* 0x000fe400078ec0ff */
[----:B------:R-:W-:-:S03]  /*3a5f0*/  LOP3.LUT R33, R32, 0x180, RZ, 0xc0, !PT ;  /* 0x0000018020217812 */ /* 0x000fc600078ec0ff */
[----:B------:R-:W-:Y:S01]  /*3a600*/  IMAD R35, R34, 0x40, R35 ;  /* 0x0000004022237824 */ /* 0x000fe200078e0223 */
[----:B------:R-:W-:Y:S01]  /*3a610*/  SHF.R.U32.HI R34, RZ, 0x3, R33 ;  /* 0x00000003ff227819 */ /* 0x000fe20000011621 */
[----:B------:R-:W-:Y:S01]  /*3a620*/  BSSY B2, `(.L_x_4834) ;  /* 0x000011e000027945 */ /* 0x000fe20003800000 */
[----:B--2---:R-:W-:-:S04]  /*3a630*/  LEA.HI R28, R112, R112, RZ, 0x1 ;  /* 0x00000070701c7211 */ /* 0x004fc800078f08ff */
[----:B------:R-:W-:-:S04]  /*3a640*/  SHF.R.S32.HI R48, RZ, 0x1, R28 ;  /* 0x00000001ff307819 */ /* 0x000fc8000001141c */
[----:B------:R-:W-:-:S04]  /*3a650*/  ISETP.GE.AND P1, PT, R105, R48, PT ;  /* 0x000000306900720c */ /* 0x000fc80003f26270 */
[----:B------:R-:W-:-:S05]  /*3a660*/  SEL R28, R48, RZ, P1 ;  /* 0x000000ff301c7207 */ /* 0x000fca0000800000 */
[----:B------:R-:W-:-:S04]  /*3a670*/  IMAD.IADD R28, R105, 0x1, R28 ;  /* 0x00000001691c7824 */ /* 0x000fc800078e021c */
[----:B------:R-:W-:Y:S01]  /*3a680*/  @P1 IMAD.IADD R118, R13, 0x1, -R118 ;  /* 0x000000010d761824 */ /* 0x000fe200078e0a76 */
[----:B------:R-:W-:-:S04]  /*3a690*/  SHF.R.S32.HI R29, RZ, 0x1f, R28 ;  /* 0x0000001fff1d7819 */ /* 0x000fc8000001141c */
[----:B------:R-:W-:Y:S02]  /*3a6a0*/  SHF.R.S32.HI R31, RZ, 0x1f, R118 ;  /* 0x0000001fff1f7819 */ /* 0x000fe40000011476 */
[----:B------:R-:W-:Y:S02]  /*3a6b0*/  LEA.HI R30, R29, R28, RZ, 0x4 ;  /* 0x0000001c1d1e7211 */ /* 0x000fe400078f20ff */
[----:B------:R-:W-:Y:S02]  /*3a6c0*/  LEA.HI R31, R31, R118, RZ, 0x5 ;  /* 0x000000761f1f7211 */ /* 0x000fe400078f28ff */
[----:B------:R-:W-:Y:S02]  /*3a6d0*/  SHF.R.S32.HI R50, RZ, 0x4, R30 ;  /* 0x00000004ff327819 */ /* 0x000fe4000001141e */
[----:B------:R-:W-:Y:S02]  /*3a6e0*/  LEA.HI R28, R29, R28, RZ, 0x6 ;  /* 0x0000001c1d1c7211 */ /* 0x000fe400078f30ff */
[----:B------:R-:W-:-:S02]  /*3a6f0*/  LEA.HI.SX32 R31, R31, R50, 0x1b ;  /* 0x000000321f1f7211 */ /* 0x000fc400078fdaff */
[----:B------:R-:W-:Y:S02]  /*3a700*/  SHF.R.S32.HI R28, RZ, 0x6, R28 ;  /* 0x00000006ff1c7819 */ /* 0x000fe4000001141c */
[----:B------:R-:W-:Y:S01]  /*3a710*/  SHF.R.S32.HI R32, RZ, 0x1f, R31 ;  /* 0x0000001fff207819 */ /* 0x000fe2000001141f */
[----:B------:R-:W-:Y:S01]  /*3a720*/  IMAD.SHL.U32 R49, R31, 0x10, RZ ;  /* 0x000000101f317824 */ /* 0x000fe200078e00ff */
[----:B------:R-:W-:Y:S01]  /*3a730*/  LOP3.LUT R30, R33, 0x30, R30, 0xf8, !PT ;  /* 0x00000030211e7812 */ /* 0x000fe200078ef81e */
[----:B------:R-:W-:Y:S01]  /*3a740*/  IMAD R28, R28, 0x2800, R35 ;  /* 0x000028001c1c7824 */ /* 0x000fe200078e0223 */
[----:B------:R-:W-:Y:S02]  /*3a750*/  LEA.HI R32, R32, R31, RZ, 0x2 ;  /* 0x0000001f20207211 */ /* 0x000fe400078f10ff */
[----:B------:R-:W-:Y:S02]  /*3a760*/  LOP3.LUT R29, R30, R34, RZ, 0x3c, !PT ;  /* 0x000000221e1d7212 */ /* 0x000fe400078e3cff */
[----:B------:R-:W-:-:S02]  /*3a770*/  SHF.R.S32.HI R32, RZ, 0x2, R32 ;  /* 0x00000002ff207819 */ /* 0x000fc40000011420 */
[----:B------:R-:W-:Y:S01]  /*3a780*/  LOP3.LUT R31, R33, 0x30, R49, 0xf8, !PT ;  /* 0x00000030211f7812 */ /* 0x000fe200078ef831 */
[----:B------:R-:W-:Y:S02]  /*3a790*/  IMAD.IADD R28, R28, 0x1, R29 ;  /* 0x000000011c1c7824 */ /* 0x000fe400078e021d */
[----:B------:R-:W-:Y:S01]  /*3a7a0*/  IMAD R32, R32, 0x2800, R35 ;  /* 0x0000280020207824 */ /* 0x000fe200078e0223 */
[----:B------:R-:W-:Y:S02]  /*3a7b0*/  LOP3.LUT R31, R31, R34, RZ, 0x3c, !PT ;  /* 0x000000221f1f7212 */ /* 0x000fe400078e3cff */
[----:B------:R-:W-:-:S03]  /*3a7c0*/  IADD3 R28, P1, P2, R108, R28, R37 ;  /* 0x0000001c6c1c7210 */ /* 0x000fc60007a3e025 */
[----:B------:R-:W-:Y:S01]  /*3a7d0*/  IMAD.IADD R32, R32, 0x1, R31 ;  /* 0x0000000120207824 */ /* 0x000fe200078e021f */
[----:B------:R-:W-:Y:S02]  /*3a7e0*/  IADD3.X R29, R109, RZ, R99, P1, P2 ;  /* 0x000000ff6d1d7210 */ /* 0x000fe40000fe4463 */
[----:B------:R-:W-:Y:S02]  /*3a7f0*/  ISETP.GE.AND P1, PT, R105, R48, PT ;  /* 0x000000306900720c */ /* 0x000fe40003f26270 */
[----:B------:R-:W-:Y:S02]  /*3a800*/  IADD3 R32, P3, P4, R108, R32, R37 ;  /* 0x000000206c207210 */ /* 0x000fe40007c7e025 */
[----:B------:R-:W5:Y:S02]  /*3a810*/  LD.E.128 R28, desc[UR4][R28.64] ;  /* 0x000000041c1c7980 */ /* 0x000f64000c101d00 */
[----:B------:R-:W-:Y:S01]  /*3a820*/  IADD3.X R33, R109, RZ, R99, P3, P4 ;  /* 0x000000ff6d217210 */ /* 0x000fe20001fe8463 */
[----:B------:R-:W-:-:S05]  /*3a830*/  IMAD.SHL.U32 R37, R50, 0x10, RZ ;  /* 0x0000001032257824 */ /* 0x000fca00078e00ff */
[----:B------:R-:W5:Y:S01]  /*3a840*/  LD.E.128 R32, desc[UR6][R32.64] ;  /* 0x0000000620207980 */ /* 0x000f62000c101d00 */
[----:B------:R-:W-:Y:S05]  /*3a850*/  @P1 BRA `(.L_x_4835) ;  /* 0x0000000c00e81947 */ /* 0x000fea0003800000 */
        /* <DEDUP_REMOVED lines=8> */
[----:B------:R-:W-:Y:S02]  /*3a8e0*/  PRMT R54, R29, 0x7604, R54 ;  /* 0x000076041d367816 */ /* 0x000fe40000000036 */
[----:B------:R-:W-:-:S02]  /*3a8f0*/  SHF.R.U32.HI R29, RZ, 0x8, R58 ;  /* 0x00000008ff1d7819 */ /* 0x000fc4000001163a */
[----:B------:R-:W-:Y:S02]  /*3a900*/  LOP3.LUT R60, R57, 0xff, RZ, 0xc0, !PT ;  /* 0x000000ff393c7812 */ /* 0x000fe400078ec0ff */
[----:B------:R-:W-:Y:S02]  /*3a910*/  LOP3.LUT R31, R31, 0xff, RZ, 0xc0, !PT ;  /* 0x000000ff1f1f7812 */ /* 0x000fe400078ec0ff */
        /* <DEDUP_REMOVED lines=20> */
[----:B------:R-:W-:Y:S02]  /*3aa60*/  SHF.R.U32.HI R35, RZ, 0x10, R59 ;  /* 0x00000010ff237819 */ /* 0x000fe4000001163b */
[----:B------:R-:W-:-:S02]  /*3aa70*/  PRMT R61, R31, 0x7604, R70 ;  /* 0x000076041f3d7816 */ /* 0x000fc40000000046 */
[----:B------:R-:W-:Y:S02]  /*3aa80*/  PRMT R66, R33, 0x7604, R66 ;  /* 0x0000760421427816 */ /* 0x000fe40000000042 */
[----:B------:R-:W-:Y:S02]  /*3aa90*/  SHF.R.U32.HI R31, RZ, 0x10, R57 ;  /* 0x00000010ff1f7819 */ /* 0x000fe40000011639 */
[----:B------:R-:W-:Y:S02]  /*3aaa0*/  SHF.R.U32.HI R33, RZ, 0x8, R47 ;  /* 0x00000008ff217819 */ /* 0x000fe4000001162f */
[----:B------:R-:W-:Y:S02]  /*3aab0*/  PRMT R29, R29, 0x7054, R54 ;  /* 0x000070541d1d7816 */ /* 0x000fe40000000036 */
[----:B------:R-:W-:Y:S02]  /*3aac0*/  LOP3.LUT R35, R35, 0xff, RZ, 0xc0, !PT ;  /* 0x000000ff23237812 */ /* 0x000fe400078ec0ff */
[----:B------:R-:W-:-:S02]  /*3aad0*/  SHF.R.U32.HI R54, RZ, 0x10, R46 ;  /* 0x00000010ff367819 */ /* 0x000fc4000001162e */
[----:B------:R-:W-:Y:S02]  /*3aae0*/  SHF.R.U32.HI R55, RZ, 0x10, R45 ;  /* 0x00000010ff377819 */ /* 0x000fe4000001162d */
[----:B------:R-:W-:Y:S02]  /*3aaf0*/  LOP3.LUT R31, R31, 0xff, RZ, 0xc0, !PT ;  /* 0x000000ff1f1f7812 */ /* 0x000fe400078ec0ff */
[----:B------:R-:W-:Y:S02]  /*3ab00*/  SHF.R.U32.HI R53, RZ, 0x10, R44 ;  /* 0x00000010ff357819 */ /* 0x000fe4000001162c */
[----:B------:R-:W-:Y:S02]  /*3ab10*/  LOP3.LUT R72, R47, 0xff, RZ, 0xc0, !PT ;  /* 0x000000ff2f487812 */ /* 0x000fe400078ec0ff */
[----:B------:R-:W-:Y:S02]  /*3ab20*/  LOP3.LUT R33, R33, 0xff, RZ, 0xc0, !PT ;  /* 0x000000ff21217812 */ /* 0x000fe400078ec0ff */
[----:B------:R-:W-:-:S02]  /*3ab30*/  PRMT R64, R35, 0x7054, R64 ;  /* 0x0000705423407816 */ /* 0x000fc40000000040 */
[----:B------:R-:W-:Y:S02]  /*3ab40*/  LOP3.LUT R54, R54, 0xff, RZ, 0xc0, !PT ;  /* 0x000000ff36367812 */ /* 0x000fe400078ec0ff */
[----:B------:R-:W-:Y:S02]  /*3ab50*/  LOP3.LUT R35, R55, 0xff, RZ, 0xc0, !PT ;  /* 0x000000ff37237812 */ /* 0x000fe400078ec0ff */
[----:B------:R-:W-:Y:S02]  /*3ab60*/  PRMT R31, R31, 0x7054, R60 ;  /* 0x000070541f1f7816 */ /* 0x000fe4000000003c */
[----:B------:R-:W-:Y:S02]  /*3ab70*/  LOP3.LUT R53, R53, 0xff, RZ, 0xc0, !PT ;  /* 0x000000ff35357812 */ /* 0x000fe400078ec0ff */
[----:B------:R-:W-:Y:S02]  /*3ab80*/  PRMT R72, R33, 0x7604, R72 ;  /* 0x0000760421487816 */ /* 0x000fe40000000048 */
[----:B------:R-:W-:-:S02]  /*3ab90*/  SHF.R.U32.HI R60, RZ, 0x10, R47 ;  /* 0x00000010ff3c7819 */ /* 0x000fc4000001162f */
[----:B------:R-:W-:Y:S02]  /*3aba0*/  SHF.R.U32.HI R33, RZ, 0x10, R58 ;  /* 0x00000010ff217819 */ /* 0x000fe4000001163a */
[----:B------:R-:W-:Y:S02]  /*3abb0*/  PRMT R61, R54, 0x7054, R61 ;  /* 0x00007054363d7816 */ /* 0x000fe4000000003d */
[----:B------:R-:W-:Y:S02]  /*3abc0*/  PRMT R35, R35, 0x7054, R68 ;  /* 0x0000705423237816 */ /* 0x000fe40000000044 */
[----:B------:R-:W-:Y:S02]  /*3abd0*/  SHF.R.U32.HI R54, RZ, 0x18, R45 ;  /* 0x00000018ff367819 */ /* 0x000fe4000001162d */
[----:B------:R-:W-:Y:S02]  /*3abe0*/  PRMT R55, R53, 0x7054, R66 ;  /* 0x0000705435377816 */ /* 0x000fe40000000042 */
[----:B------:R-:W-:-:S02]  /*3abf0*/  LOP3.LUT R53, R60, 0xff, RZ, 0xc0, !PT ;  /* 0x000000ff3c357812 */ /* 0x000fc400078ec0ff */
[----:B------:R-:W-:Y:S02]  /*3ac00*/  LOP3.LUT R33, R33, 0xff, RZ, 0xc0, !PT ;  /* 0x000000ff21217812 */ /* 0x000fe400078ec0ff */
[----:B------:R-:W-:Y:S02]  /*3ac10*/  SHF.R.U32.HI R60, RZ, 0x18, R57 ;  /* 0x00000018ff3c7819 */ /* 0x000fe40000011639 */
[----:B------:R-:W-:Y:S02]  /*3ac20*/  PRMT R57, R54, 0x654, R35 ;  /* 0x0000065436397816 */ /* 0x000fe40000000023 */
[----:B------:R-:W-:Y:S02]  /*3ac30*/  PRMT R33, R33, 0x7054, R62 ;  /* 0x0000705421217816 */ /* 0x000fe4000000003e */
[----:B------:R-:W-:Y:S02]  /*3ac40*/  PRMT R45, R60, 0x654, R31 ;  /* 0x000006543c2d7816 */ /* 0x000fe4000000001f */
[----:B------:R-:W-:-:S02]  /*3ac50*/  SHF.R.U32.HI R67, RZ, 0x18, R59 ;  /* 0x00000018ff437819 */ /* 0x000fc4000001163b */
[----:B------:R-:W-:Y:S02]  /*3ac60*/  F2FP.F16.E4M3.UNPACK_B R35, R51 ;  /* 0x00000033ff23723e */ /* 0x000fe400020006ff */
[----:B------:R-:W-:Y:S02]  /*3ac70*/  F2FP.F16.E4M3.UNPACK_B R59, R57 ;  /* 0x00000039ff3b723e */ /* 0x000fe400020006ff */
[----:B------:R-:W-:Y:S02]  /*3ac80*/  PRMT R63, R53, 0x7054, R72 ;  /* 0x00007054353f7816 */ /* 0x000fe40000000048 */
[----:B------:R-:W-:Y:S01]  /*3ac90*/  F2FP.F16.E4M3.UNPACK_B R53, R45 ;  /* 0x0000002dff35723e */ /* 0x000fe200020006ff */
[--C-:B------:R-:W-:Y:S01]  /*3aca0*/  HADD2.F32 R60, -RZ, R59.reuse.H0_H0 ;  /* 0x2000003bff3c7230 */ /* 0x100fe20000004100 */
[----:B------:R-:W-:Y:S01]  /*3acb0*/  LOP3.LUT R58, R33, 0xff000000, R58, 0xf8, !PT ;  /* 0xff000000213a7812 */ /* 0x000fe200078ef83a */
[----:B------:R-:W-:Y:S01]  /*3acc0*/  HADD2.F32 R59, -RZ, R59.H1_H1 ;  /* 0x3000003bff3b7230 */ /* 0x000fe20000004100 */
[----:B------:R-:W-:Y:S01]  /*3acd0*/  LOP3.LUT R56, R29, 0xff000000, R56, 0xf8, !PT ;  /* 0xff0000001d387812 */ /* 0x000fe200078ef838 */
[----:B------:R-:W-:Y:S01]  /*3ace0*/  HADD2.F32 R29, -RZ, R35.H0_H0 ;  /* 0x20000023ff1d7230 */ /* 0x000fe20000004100 */
[----:B------:R-:W-:Y:S01]  /*3acf0*/  F2FP.F16.E4M3.UNPACK_B R33, R48 ;  /* 0x00000030ff21723e */ /* 0x000fe200020006ff */
[--C-:B------:R-:W-:Y:S01]  /*3ad00*/  HADD2.F32 R54, -RZ, R53.reuse.H0_H0 ;  /* 0x20000035ff367230 */ /* 0x100fe20000004100 */
[----:B------:R-:W-:Y:S01]  /*3ad10*/  LOP3.LUT R55, R55, 0xff000000, R44, 0xf8, !PT ;  /* 0xff00000037377812 */ /* 0x000fe200078ef82c */
[----:B------:R-:W-:-:S02]  /*3ad20*/  HADD2.F32 R53, -RZ, R53.H1_H1 ;  /* 0x30000035ff357230 */ /* 0x000fc40000004100 */
[C---:B------:R-:W-:Y:S01]  /*3ad30*/  FMUL.FTZ R44, R29.reuse, R60 ;  /* 0x0000003c1d2c7220 */ /* 0x040fe20000410000 */
[--C-:B------:R-:W-:Y:S02]  /*3ad40*/  HADD2.F32 R31, -RZ, R33.reuse.H0_H0 ;  /* 0x20000021ff1f7230 */ /* 0x100fe40000004100 */
[-C--:B------:R-:W-:Y:S01]  /*3ad50*/  FMUL.FTZ R65, R29, R54.reuse ;  /* 0x000000361d417220 */ /* 0x080fe20000410000 */
[----:B------:R-:W-:Y:S01]  /*3ad60*/  LOP3.LUT R61, R61, 0xff000000, R46, 0xf8, !PT ;  /* 0xff0000003d3d7812 */ /* 0x000fe200078ef82e */
[----:B------:R-:W-:Y:S01]  /*3ad70*/  HADD2.F32 R33, -RZ, R33.H1_H1 ;  /* 0x30000021ff217230 */ /* 0x000fe20000004100 */
[----:B------:R-:W-:Y:S01]  /*3ad80*/  F2FP.F16.E4M3.UNPACK_B R51, R51.H1 ;  /* 0x00000033ff33723e */ /* 0x000fe200030006ff */
[C---:B------:R-:W-:Y:S01]  /*3ad90*/  FFMA.FTZ R29, R31.reuse, R54, -R44 ;  /* 0x000000361f1d7223 */ /* 0x040fe2000001082c */
[----:B------:R-:W-:Y:S01]  /*3ada0*/  HADD2.F32 R44, -RZ, R35.H1_H1 ;  /* 0x30000023ff2c7230 */ /* 0x000fe20000004100 */
[----:B------:R-:W-:Y:S01]  /*3adb0*/  F2FP.F16.E4M3.UNPACK_B R57, R57.H1 ;  /* 0x00000039ff39723e */ /* 0x000fe200030006ff */
[----:B------:R-:W-:Y:S01]  /*3adc0*/  FFMA.FTZ R31, R31, R60, R65 ;  /* 0x0000003c1f1f7223 */ /* 0x000fe20000010041 */
[----:B------:R-:W-:Y:S01]  /*3add0*/  F2FP.F16.E4M3.UNPACK_B R46, R45.H1 ;  /* 0x0000002dff2e723e */ /* 0x000fe200030006ff */
[----:B------:R-:W-:Y:S01]  /*3ade0*/  HADD2.F32 R45, -RZ, R51.H0_H0 ;  /* 0x20000033ff2d7230 */ /* 0x000fe20000004100 */
[----:B------:R-:W-:Y:S01]  /*3adf0*/  F2FP.F16.E4M3.UNPACK_B R48, R48.H1 ;  /* 0x00000030ff30723e */ /* 0x000fe200030006ff */
[----:B------:R-:W-:-:S02]  /*3ae00*/  HADD2.F32 R60, -RZ, R57.H0_H0 ;  /* 0x20000039ff3c7230 */ /* 0x000fc40000004100 */
[C---:B------:R-:W-:Y:S01]  /*3ae10*/  FMUL.FTZ R62, R44.reuse, R59 ;  /* 0x0000003b2c3e7220 */ /* 0x040fe20000410000 */
[----:B------:R-:W-:Y:S02]  /*3ae20*/  HADD2.F32 R54, -RZ, R46.H0_H0 ;  /* 0x2000002eff367230 */ /* 0x000fe40000004100 */
[-C--:B------:R-:W-:Y:S01]  /*3ae30*/  FMUL.FTZ R44, R44, R53.reuse ;  /* 0x000000352c2c7220 */ /* 0x080fe20000410000 */
[----:B------:R-:W-:Y:S01]  /*3ae40*/  LOP3.LUT R63, R63, 0xff000000, R47, 0xf8, !PT ;  /* 0xff0000003f3f7812 */ /* 0x000fe200078ef82f */
[----:B------:R-:W-:Y:S01]  /*3ae50*/  HADD2.F32 R35, -RZ, R48.H0_H0 ;  /* 0x20000030ff237230 */ /* 0x000fe20000004100 */
[----:B------:R-:W-:Y:S01]  /*3ae60*/  PRMT R64, R67, 0x654, R64 ;  /* 0x0000065443407816 */ /* 0x000fe20000000040 */
[----:B------:R-:W-:Y:S01]  /*3ae70*/  FMUL.FTZ R68, R45, R60 ;  /* 0x0000003c2d447220 */ /* 0x000fe20000410000 */
[C---:B------:R-:W-:Y:S01]  /*3ae80*/  FFMA.FTZ R62, R33.reuse, R53, -R62 ;  /* 0x00000035213e7223 */ /* 0x040fe2000001083e */
[----:B------:R-:W-:Y:S01]  /*3ae90*/  FFMA.FTZ R66, R33, R59, R44 ;  /* 0x0000003b21427223 */ /* 0x000fe2000001002c */
[----:B------:R-:W-:Y:S01]  /*3aea0*/  FMUL.FTZ R45, R45, R54 ;  /* 0x000000362d2d7220 */ /* 0x000fe20000410000 */
[----:B------:R-:W-:Y:S01]  /*3aeb0*/  F2FP.F16.E4M3.UNPACK_B R44, R52 ;  /* 0x00000034ff2c723e */ /* 0x000fe200020006ff */
[C---:B------:R-:W-:Y:S01]  /*3aec0*/  FFMA.FTZ R68, R35.reuse, R54, -R68 ;  /* 0x0000003623447223 */ /* 0x040fe20000010844 */
[-C--:B------:R-:W-:Y:S01]  /*3aed0*/  F2FP.F16.E4M3.UNPACK_B R53, R63.reuse ;  /* 0x0000003fff35723e */ /* 0x080fe200020006ff */
[----:B------:R-:W-:Y:S01]  /*3aee0*/  FFMA.FTZ R65, R35, R60, R45 ;  /* 0x0000003c23417223 */ /* 0x000fe2000001002d */
[----:B------:R-:W-:Y:S01]  /*3aef0*/  F2FP.F16.E4M3.UNPACK_B R47, R64 ;  /* 0x00000040ff2f723e */ /* 0x000fe200020006ff */
[----:B------:R-:W-:Y:S01]  /*3af00*/  HADD2.F32 R45, -RZ, R44.H0_H0 ;  /* 0x2000002cff2d7230 */ /* 0x000fe20000004100 */
[----:B------:R-:W-:Y:S01]  /*3af10*/  F2FP.F16.E4M3.UNPACK_B R33, R50 ;  /* 0x00000032ff21723e */ /* 0x000fe200020006ff */
[----:B------:R-:W-:Y:S01]  /*3af20*/  HADD2.F32 R60, -RZ, R53.H0_H0 ;  /* 0x20000035ff3c7230 */ /* 0x000fe20000004100 */
[----:B------:R-:W-:Y:S01]  /*3af30*/  F2FP.F16.E4M3.UNPACK_B R52, R52.H1 ;  /* 0x00000034ff34723e */ /* 0x000fe200030006ff */
[----:B------:R-:W-:Y:S01]  /*3af40*/  HADD2.F32 R51, -RZ, R51.H1_H1 ;  /* 0x30000033ff337230 */ /* 0x000fe20000004100 */
[----:B------:R-:W-:Y:S01]  /*3af50*/  F2FP.F16.E4M3.UNPACK_B R63, R63.H1 ;  /* 0x0000003fff3f723e */ /* 0x000fe200030006ff */
[----:B------:R-:W-:-:S02]  /*3af60*/  HADD2.F32 R46, -RZ, R46.H1_H1 ;  /* 0x3000002eff2e7230 */ /* 0x000fc40000004100 */
[----:B------:R-:W-:Y:S01]  /*3af70*/  FMUL.FTZ R72, R45, R60 ;  /* 0x0000003c2d487220 */ /* 0x000fe20000410000 */
[----:B------:R-:W-:Y:S01]  /*3af80*/  HADD2.F32 R57, -RZ, R57.H1_H1 ;  /* 0x30000039ff397230 */ /* 0x000fe20000004100 */
[----:B------:R-:W-:Y:S01]  /*3af90*/  F2FP.F16.E4M3.UNPACK_B R64, R64.H1 ;  /* 0x00000040ff40723e */ /* 0x000fe200030006ff */
[----:B------:R-:W-:Y:S02]  /*3afa0*/  HADD2.F32 R54, -RZ, R47.H0_H0 ;  /* 0x2000002fff367230 */ /* 0x000fe40000004100 */
[C---:B------:R-:W-:Y:S01]  /*3afb0*/  FMUL.FTZ R70, R51.reuse, R46 ;  /* 0x0000002e33467220 */ /* 0x040fe20000410000 */
[----:B------:R-:W-:Y:S02]  /*3afc0*/  HADD2.F32 R48, -RZ, R48.H1_H1 ;  /* 0x30000030ff307230 */ /* 0x000fe40000004100 */
[----:B------:R-:W-:Y:S01]  /*3afd0*/  FMUL.FTZ R59, R51, R57 ;  /* 0x00000039333b7220 */ /* 0x000fe20000410000 */
[----:B------:R-:W-:Y:S02]  /*3afe0*/  HADD2.F32 R35, -RZ, R33.H0_H0 ;  /* 0x20000021ff237230 */ /* 0x000fe40000004100 */
        /* <DEDUP_REMOVED lines=8> */
[----:B------:R-:W-:Y:S02]  /*3b070*/  HADD2.F32 R45, -RZ, R52.H0_H0 ;  /* 0x20000034ff2d7230 */ /* 0x000fe40000004100 */
[----:B------:R-:W-:Y:S01]  /*3b080*/  FFMA.FTZ R72, R35, R54, -R72 ;  /* 0x0000003623487223 */ /* 0x000fe20000010848 */
[----:B------:R-:W-:-:S02]  /*3b090*/  HADD2.F32 R48, -RZ, R63.H0_H0 ;  /* 0x2000003fff307230 */ /* 0x000fc40000004100 */
[C---:B------:R-:W-:Y:S01]  /*3b0a0*/  FMUL.FTZ R54, R44.reuse, R53 ;  /* 0x000000352c367220 */ /* 0x040fe20000410000 */
[----:B------:R-:W-:Y:S02]  /*3b0b0*/  HADD2.F32 R33, -RZ, R33.H1_H1 ;  /* 0x30000021ff217230 */ /* 0x000fe40000004100 */
[----:B------:R-:W-:Y:S01]  /*3b0c0*/  FMUL.FTZ R44, R44, R47 ;  /* 0x0000002f2c2c7220 */ /* 0x000fe20000410000 */
[----:B------:R-:W-:Y:S02]  /*3b0d0*/  HADD2.F32 R46, -RZ, R64.H0_H0 ;  /* 0x20000040ff2e7230 */ /* 0x000fe40000004100 */
[----:B------:R-:W-:Y:S01]  /*3b0e0*/  FMUL.FTZ R60, R45, R48 ;  /* 0x000000302d3c7220 */ /* 0x000fe20000410000 */
[----:B------:R-:W-:Y:S02]  /*3b0f0*/  HADD2.F32 R35, -RZ, R50.H0_H0 ;  /* 0x20000032ff237230 */ /* 0x000fe40000004100 */
[----:B------:R-:W-:Y:S01]  /*3b100*/  FFMA.FTZ R74, R33, R53, R44 ;  /* 0x00000035214a7223 */ /* 0x000fe2000001002c */
[----:B------:R-:W-:Y:S01]  /*3b110*/  F2FP.F16.E4M3.UNPACK_B R44, R32.H1 ;  /* 0x00000020ff2c723e */ /* 0x000fe200030006ff */
[-C--:B------:R-:W-:Y:S01]  /*3b120*/  FMUL.FTZ R45, R45, R46.reuse ;  /* 0x0000002e2d2d7220 */ /* 0x080fe20000410000 */
[----:B------:R-:W-:Y:S01]  /*3b130*/  F2FP.F16.E4M3.UNPACK_B R51, R55.H1 ;  /* 0x00000037ff33723e */ /* 0x000fe200030006ff */
[----:B------:R-:W-:Y:S01]  /*3b140*/  FFMA.FTZ R80, R35, R46, -R60 ;  /* 0x0000002e23507223 */ /* 0x000fe2000001083c */
[----:B------:R-:W-:Y:S01]  /*3b150*/  F2FP.F16.E4M3.UNPACK_B R46, R56.H1 ;  /* 0x00000038ff2e723e */ /* 0x000fe200030006ff */
[----:B------:R-:W-:Y:S01]  /*3b160*/  FFMA.FTZ R75, R33, R47, -R54 ;  /* 0x0000002f214b7223 */ /* 0x000fe20000010836 */
[----:B------:R-:W-:Y:S01]  /*3b170*/  FFMA.FTZ R81, R35, R48, R45 ;  /* 0x0000003023517223 */ /* 0x000fe2000001002d */
[----:B------:R-:W-:Y:S01]  /*3b180*/  HADD2.F32 R52, -RZ, R52.H1_H1 ;  /* 0x30000034ff347230 */ /* 0x000fe20000004100 */
[-C--:B------:R-:W-:Y:S01]  /*3b190*/  F2FP.F16.E4M3.UNPACK_B R33, R28.reuse.H1 ;  /* 0x0000001cff21723e */ /* 0x080fe200030006ff */
[----:B------:R-:W-:Y:S01]  /*3b1a0*/  HADD2.F32 R47, -RZ, R64.H1_H1 ;  /* 0x30000040ff2f7230 */ /* 0x000fe20000004100 */
[----:B------:R-:W-:Y:S01]  /*3b1b0*/  F2FP.F16.E4M3.UNPACK_B R55, R55 ;  /* 0x00000037ff37723e */ /* 0x000fe200020006ff */
        /* <DEDUP_REMOVED lines=17> */
[----:B------:R-:W-:Y:S01]  /*3b2d0*/  F2FP.F16.E4M3.UNPACK_B R35, R32 ;  /* 0x00000020ff23723e */ /* 0x000fe200020006ff */
[----:B------:R-:W-:Y:S02]  /*3b2e0*/  HADD2.F32 R32, -RZ, R51.H1_H1 ;  /* 0x30000033ff207230 */ /* 0x000fe40000004100 */
[----:B------:R-:W-:Y:S01]  /*3b2f0*/  FFMA.FTZ R83, R50, R47, -R53 ;  /* 0x0000002f32537223 */ /* 0x000fe20000010835 */
[----:B------:R-:W-:Y:S02]  /*3b300*/  HADD2.F32 R47, -RZ, R55.H0_H0 ;  /* 0x20000037ff2f7230 */ /* 0x000fe40000004100 */
[----:B------:R-:W-:Y:S01]  /*3b310*/  FMUL.FTZ R51, R45, R46 ;  /* 0x0000002e2d337220 */ /* 0x000fe20000410000 */
[----:B------:R-:W-:-:S02]  /*3b320*/  HADD2.F32 R44, -RZ, R35.H0_H0 ;  /* 0x20000023ff2c7230 */ /* 0x000fc40000004100 */
[-C--:B------:R-:W-:Y:S01]  /*3b330*/  FMUL.FTZ R48, R45, R32.reuse ;  /* 0x000000202d307220 */ /* 0x080fe20000410000 */
[----:B------:R-:W-:Y:S02]  /*3b340*/  HADD2.F32 R45, -RZ, R56.H0_H0 ;  /* 0x20000038ff2d7230 */ /* 0x000fe40000004100 */
[C---:B------:R-:W-:Y:S01]  /*3b350*/  FFMA.FTZ R59, R33.reuse, R32, R51 ;  /* 0x00000020213b7223 */ /* 0x040fe20000010033 */
[----:B------:R-:W-:Y:S02]  /*3b360*/  HADD2.F32 R32, -RZ, R28.H0_H0 ;  /* 0x2000001cff207230 */ /* 0x000fe40000004100 */
[----:B------:R-:W-:Y:S01]  /*3b370*/  FFMA.FTZ R57, R33, R46, -R48 ;  /* 0x0000002e21397223 */ /* 0x000fe20000010830 */
[C---:B------:R-:W-:Y:S01]  /*3b380*/  FMUL.FTZ R33, R44.reuse, R47 ;  /* 0x0000002f2c217220 */ /* 0x040fe20000410000 */
[----:B------:R-:W-:Y:S01]  /*3b390*/  FMUL.FTZ R44, R44, R45 ;  /* 0x0000002d2c2c7220 */ /* 0x000fe20000410000 */
[----:B------:R-:W-:Y:S01]  /*3b3a0*/  HADD2.F32 R35, -RZ, R35.H1_H1 ;  /* 0x30000023ff237230 */ /* 0x000fe20000004100 */
[----:B------:R-:W-:Y:S01]  /*3b3b0*/  F2FP.F16.E4M3.UNPACK_B R46, R61.H1 ;  /* 0x0000003dff2e723e */ /* 0x000fe200030006ff */
[----:B------:R-:W-:-:S02]  /*3b3c0*/  HADD2.F32 R55, -RZ, R55.H1_H1 ;  /* 0x30000037ff377230 */ /* 0x000fc40000004100 */
[----:B------:R-:W-:Y:S01]  /*3b3d0*/  FFMA.FTZ R48, R32, R45, -R33 ;  /* 0x0000002d20307223 */ /* 0x000fe20000010821 */
[----:B------:R-:W-:Y:S01]  /*3b3e0*/  HADD2.F32 R56, -RZ, R56.H1_H1 ;  /* 0x30000038ff387230 */ /* 0x000fe20000004100 */
[----:B------:R-:W-:Y:S01]  /*3b3f0*/  F2FP.F16.E4M3.UNPACK_B R33, R34.H1 ;  /* 0x00000022ff21723e */ /* 0x000fe200030006ff */
[----:B------:R-:W-:Y:S01]  /*3b400*/  FFMA.FTZ R64, R50, R63, R60 ;  /* 0x0000003f32407223 */ /* 0x000fe2000001003c */
[----:B------:R-:W-:Y:S01]  /*3b410*/  FFMA.FTZ R50, R32, R47, R44 ;  /* 0x0000002f20327223 */ /* 0x000fe2000001002c */
[----:B------:R-:W-:Y:S02]  /*3b420*/  HADD2.F32 R28, -RZ, R28.H1_H1 ;  /* 0x3000001cff1c7230 */ /* 0x000fe40000004100 */
[C---:B------:R-:W-:Y:S01]  /*3b430*/  FMUL.FTZ R45, R35.reuse, R55 ;  /* 0x00000037232d7220 */ /* 0x040fe20000410000 */
[----:B------:R-:W-:Y:S01]  /*3b440*/  FMUL.FTZ R53, R35, R56 ;  /* 0x0000003823357220 */ /* 0x000fe20000410000 */
[----:B------:R-:W-:Y:S01]  /*3b450*/  F2FP.F16.E4M3.UNPACK_B R32, R30.H1 ;  /* 0x0000001eff20723e */ /* 0x000fe200030006ff */
[----:B------:R-:W-:Y:S01]  /*3b460*/  HADD2.F32 R35, -RZ, R33.H0_H0 ;  /* 0x20000021ff237230 */ /* 0x000fe20000004100 */
[----:B------:R-:W-:Y:S01]  /*3b470*/  F2FP.F16.E4M3.UNPACK_B R44, R58.H1 ;  /* 0x0000003aff2c723e */ /* 0x000fe200030006ff */
[----:B------:R-:W-:-:S02]  /*3b480*/  HADD2.F32 R47, -RZ, R46.H0_H0 ;  /* 0x2000002eff2f7230 */ /* 0x000fc40000004100 */
[C---:B------:R-:W-:Y:S01]  /*3b490*/  FFMA.FTZ R51, R28.reuse, R56, -R45 ;  /* 0x000000381c337223 */ /* 0x040fe2000001082d */
[----:B------:R-:W-:Y:S01]  /*3b4a0*/  FFMA.FTZ R53, R28, R55, R53 ;  /* 0x000000371c357223 */ /* 0x000fe20000010035 */
[----:B------:R-:W-:Y:S01]  /*3b4b0*/  HADD2.F32 R28, -RZ, R32.H0_H0 ;  /* 0x20000020ff1c7230 */ /* 0x000fe20000004100 */
[----:B------:R-:W-:Y:S01]  /*3b4c0*/  F2FP.F16.E4M3.UNPACK_B R34, R34 ;  /* 0x00000022ff22723e */ /* 0x000fe200020006ff */
[----:B------:R-:W-:Y:S02]  /*3b4d0*/  HADD2.F32 R45, -RZ, R44.H0_H0 ;  /* 0x2000002cff2d7230 */ /* 0x000fe40000004100 */
[C---:B------:R-:W-:Y:S01]  /*3b4e0*/  FMUL.FTZ R55, R35.reuse, R47 ;  /* 0x0000002f23377220 */ /* 0x040fe20000410000 */
[----:B------:R-:W-:Y:S01]  /*3b4f0*/  HADD2.F32 R33, -RZ, R33.H1_H1 ;  /* 0x30000021ff217230 */ /* 0x000fe20000004100 */
[----:B------:R-:W-:Y:S01]  /*3b500*/  F2FP.F16.E4M3.UNPACK_B R61, R61 ;  /* 0x0000003dff3d723e */ /* 0x000fe200020006ff */
[----:B------:R-:W-:Y:S02]  /*3b510*/  HADD2.F32 R46, -RZ, R46.H1_H1 ;  /* 0x3000002eff2e7230 */ /* 0x000fe40000004100 */
[----:B------:R-:W-:Y:S01]  /*3b520*/  FMUL.FTZ R35, R35, R45 ;  /* 0x0000002d23237220 */ /* 0x000fe20000410000 */
[----:B------:R-:W-:-:S02]  /*3b530*/  HADD2.F32 R44, -RZ, R44.H1_H1 ;  /* 0x3000002cff2c7230 */ /* 0x000fc40000004100 */
[----:B------:R-:W-:Y:S01]  /*3b540*/  FFMA.FTZ R56, R28, R45, -R55 ;  /* 0x0000002d1c387223 */ /* 0x000fe20000010837 */
[----:B------:R-:W-:Y:S02]  /*3b550*/  HADD2.F32 R32, -RZ, R32.H1_H1 ;  /* 0x30000020ff207230 */ /* 0x000fe40000004100 */
[C---:B------:R-:W-:Y:S01]  /*3b560*/  FMUL.FTZ R45, R33.reuse, R46 ;  /* 0x0000002e212d7220 */ /* 0x040fe20000410000 */
[----:B------:R-:W-:Y:S01]  /*3b570*/  F2FP.F16.E4M3.UNPACK_B R58, R58 ;  /* 0x0000003aff3a723e */ /* 0x000fe200020006ff */
[----:B------:R-:W-:Y:S01]  /*3b580*/  FMUL.FTZ R33, R33, R44 ;  /* 0x0000002c21217220 */ /* 0x000fe20000410000 */
[----:B------:R-:W-:Y:S01]  /*3b590*/  F2FP.F16.E4M3.UNPACK_B R30, R30 ;  /* 0x0000001eff1e723e */ /* 0x000fe200020006ff */
[C---:B------:R-:W-:Y:S01]  /*3b5a0*/  FFMA.FTZ R63, R32.reuse, R44, -R45 ;  /* 0x0000002c203f7223 */ /* 0x040fe2000001082d */
[----:B------:R-:W-:Y:S02]  /*3b5b0*/  HADD2.F32 R45, -RZ, R61.H0_H0 ;  /* 0x2000003dff2d7230 */ /* 0x000fe40000004100 */
[----:B------:R-:W-:Y:S01]  /*3b5c0*/  FFMA.FTZ R71, R32, R46, R33 ;  /* 0x0000002e20477223 */ /* 0x000fe20000010021 */
[----:B------:R-:W-:-:S02]  /*3b5d0*/  HADD2.F32 R32, -RZ, R34.H0_H0 ;  /* 0x20000022ff207230 */ /* 0x000fc40000004100 */
[----:B------:R-:W-:Y:S01]  /*3b5e0*/  FFMA.FTZ R60, R28, R47, R35 ;  /* 0x0000002f1c3c7223 */ /* 0x000fe20000010023 */
[----:B------:R-:W-:Y:S01]  /*3b5f0*/  HADD2.F32 R34, -RZ, R34.H1_H1 ;  /* 0x30000022ff227230 */ /* 0x000fe20000004100 */
[----:B------:R-:W-:Y:S01]  /*3b600*/  F2FP.SATFINITE.E4M3.F32.PACK_AB_MERGE_C R80, R83, R80, RZ ;  /* 0x000000505350723e */ /* 0x000fe200048070ff */
[--C-:B------:R-:W-:Y:S02]  /*3b610*/  HADD2.F32 R33, -RZ, R58.reuse.H0_H0 ;  /* 0x2000003aff217230 */ /* 0x100fe40000004100 */
[C---:B------:R-:W-:Y:S01]  /*3b620*/  FMUL.FTZ R47, R32.reuse, R45 ;  /* 0x0000002d202f7220 */ /* 0x040fe20000410000 */
[----:B------:R-:W-:Y:S01]  /*3b630*/  HADD2.F32 R61, -RZ, R61.H1_H1 ;  /* 0x3000003dff3d7230 */ /* 0x000fe20000004100 */
[----:B------:R-:W-:Y:S01]  /*3b640*/  F2FP.SATFINITE.E4M3.F32.PACK_AB_MERGE_C R52, R57, R52, RZ ;  /* 0x000000343934723e */ /* 0x000fe200048070ff */
[----:B------:R-:W-:Y:S02]  /*3b650*/  HADD2.F32 R35, -RZ, R58.H1_H1 ;  /* 0x3000003aff237230 */ /* 0x000fe40000004100 */
[----:B------:R-:W-:Y:S01]  /*3b660*/  FMUL.FTZ R32, R32, R33 ;  /* 0x0000002120207220 */ /* 0x000fe20000410000 */
        /* <DEDUP_REMOVED lines=12> */
[----:B------:R-:W-:Y:S02]  /*3b730*/  F2FP.SATFINITE.E4M3.F32.PACK_AB_MERGE_C R75, R75, R72, R80 ;  /* 0x000000484b4b723e */ /* 0x000fe40004807050 */
[----:B------:R-:W-:Y:S02]  /*3b740*/  F2FP.SATFINITE.E4M3.F32.PACK_AB_MERGE_C R48, R51, R48, R52 ;  /* 0x000000303330723e */ /* 0x000fe40004807034 */
[----:B------:R-:W-:Y:S02]  /*3b750*/  F2FP.SATFINITE.E4M3.F32.PACK_AB_MERGE_C R50, R53, R50, R54 ;  /* 0x000000323532723e */ /* 0x000fe40004807036 */
[----:B------:R-:W-:Y:S02]  /*3b760*/  F2FP.SATFINITE.E4M3.F32.PACK_AB_MERGE_C R67, R67, R68, RZ ;  /* 0x000000444343723e */ /* 0x000fe400048070ff */
[----:B------:R-:W-:-:S02]  /*3b770*/  F2FP.SATFINITE.E4M3.F32.PACK_AB_MERGE_C R64, R64, R81, RZ ;  /* 0x000000514040723e */ /* 0x000fc400048070ff */
[----:B------:R-:W-:Y:S01]  /*3b780*/  F2FP.SATFINITE.E4M3.F32.PACK_AB_MERGE_C R33, R66, R31, R65 ;  /* 0x0000001f4221723e */ /* 0x000fe20004807041 */
[----:B------:R-:W-:Y:S01]  /*3b790*/  IMAD.MOV.U32 R31, RZ, RZ, R75 ;  /* 0x000000ffff1f7224 */ /* 0x000fe200078e004b */
[----:B------:R-:W-:Y:S01]  /*3b7a0*/  F2FP.SATFINITE.E4M3.F32.PACK_AB_MERGE_C R30, R28, R47, R56 ;  /* 0x0000002f1c1e723e */ /* 0x000fe20004807038 */
[----:B------:R-:W-:Y:S01]  /*3b7b0*/  IMAD.MOV.U32 R28, RZ, RZ, R48 ;  /* 0x000000ffff1c7224 */ /* 0x000fe200078e0030 */
[----:B------:R-:W-:Y:S01]  /*3b7c0*/  F2FP.SATFINITE.E4M3.F32.PACK_AB_MERGE_C R34, R61, R32, R60 ;  /* 0x000000203d22723e */ /* 0x000fe2000480703c */
[----:B------:R-:W-:Y:S01]  /*3b7d0*/  IMAD.MOV.U32 R32, RZ, RZ, R50 ;  /* 0x000000ffff207224 */ /* 0x000fe200078e0032 */
[----:B------:R-:W-:Y:S02]  /*3b7e0*/  F2FP.SATFINITE.E4M3.F32.PACK_AB_MERGE_C R29, R62, R29, R67 ;  /* 0x0000001d3e1d723e */ /* 0x000fe40004807043 */
[----:B------:R-:W-:-:S07]  /*3b7f0*/  F2FP.SATFINITE.E4M3.F32.PACK_AB_MERGE_C R35, R74, R73, R64 ;  /* 0x000000494a23723e */ /* 0x000fce0004807040 */
.L_x_4835:
[----:B------:R-:W-:Y:S05]  /*3b800*/  BSYNC B2 ;  /* 0x0000000000027941 */ /* 0x000fea0003800000 */
.L_x_4834:
[--C-:B------:R-:W-:Y:S02]  /*3b810*/  SHF.R.S32.HI R45, RZ, 0x1f, R37.reuse ;  /* 0x0000001fff2d7819 */ /* 0x100fe40000011425 */
[----:B------:R-:W-:Y:S02]  /*3b820*/  IADD3 R44, P1, P2, R100, R102, R37 ;  /* 0x00000066642c7210 */ /* 0x000fe40007a3e025 */
[----:B------:R-:W-:Y:S02]  /*3b830*/  R2UR UR4, R40 ;  /* 0x00000000280472ca */ /* 0x000fe400000e0000 */
[----:B------:R-:W-:Y:S02]  /*3b840*/  R2UR UR5, R41 ;  /* 0x00000000290572ca */ /* 0x000fe400000e0000 */
[----:B------:R-:W-:Y:S02]  /*3b850*/  IADD3.X R45, R101, R69, R45, P1, P2 ;  /* 0x00000045652d7210 */ /* 0x000fe40000fe442d */
[----:B------:R-:W-:-:S09]  /*3b860*/  ISETP.GE.AND P1, PT, R49, R13, PT ;  /* 0x0000000d3100720c */ /* 0x000fd20003f26270 */
[----:B-----5:R0:W-:Y:S04]  /*3b870*/  ST.E.128 desc[UR4][R44.64], R28 ;  /* 0x0000001c2c007985 */ /* 0x0201e8000c101d04 */
[----:B------:R-:W-:Y:S05]  /*3b880*/  @P1 BRA `(.L_x_4783) ;  /* 0x0000000c00401947 */ /* 0x000fea0003800000 */
[----:B------:R-:W-:Y:S02]  /*3b890*/  R2UR UR4, R40 ;  /* 0x00000000280472ca */ /* 0x000fe400000e0000 */
[----:B------:R-:W-:Y:S02]  /*3b8a0*/  R2UR UR5, R41 ;  /* 0x00000000290572ca */ /* 0x000fe400000e0000 */
[--C-:B------:R-:W-:Y:S02]  /*3b8b0*/  IADD3 R102, P1, P2, R100, R102, R49.reuse ;  /* 0x0000006664667210 */ /* 0x100fe40007a3e031 */
[----:B------:R-:W-:-:S04]  /*3b8c0*/  SHF.R.S32.HI R100, RZ, 0x1f, R49 ;  /* 0x0000001fff647819 */ /* 0x000fc80000011431 */
[----:B------:R-:W-:-:S05]  /*3b8d0*/  IADD3.X R103, R101, R69, R100, P1, P2 ;  /* 0x0000004565677210 */ /* 0x000fca0000fe4464 */
[----:B------:R1:W-:Y:S01]  /*3b8e0*/  ST.E.128 desc[UR4][R102.64], R32 ;  /* 0x0000002066007985 */ /* 0x0003e2000c101d04 */
[----:B------:R-:W-:Y:S05]  /*3b8f0*/  BRA `(.L_x_4783) ;  /* 0x0000000c00247947 */ /* 0x000fea0003800000 */
.L_x_4749:
[----:B------:R-:W2:Y:S01]  /*3b900*/  LDL.64 R28, [R7+0x10] ;  /* 0x00001000071c7983 */ /* 0x000ea20000100a00 */
[----:B------:R-:W-:Y:S02]  /*3b910*/  R2UR UR4, R40 ;  /* 0x00000000280472ca */ /* 0x000fe400000e0000 */
[----:B------:R-:W-:Y:S01]  /*3b920*/  R2UR UR5, R41 ;  /* 0x00000000290572ca */ /* 0x000fe200000e0000 */
[----:B------:R0:W5:Y:S04]  /*3b930*/  LDL R13, [R3] ;  /* 0x00000000030d7983 */ /* 0x0001680000100800 */
[----:B------:R0:W5:Y:S08]  /*3b940*/  LDL R30, [R3+0x4] ;  /* 0x00000400031e7983 */ /* 0x0001700000100800 */
[----:B--2---:R-:W2:Y:S01]  /*3b950*/  LD.E R31, desc[UR4][R28.64+0x1c] ;  /* 0x00001c041c1f7980 */ /* 0x004ea2000c101900 */
[----:B------:R-:W-:Y:S01]  /*3b960*/  BSSY B2, `(.L_x_4836) ;  /* 0x0000005000027945 */ /* 0x000fe20003800000 */
[----:B--2---:R-:W-:-:S04]  /*3b970*/  LOP3.LUT R31, R31, 0x1, RZ, 0xfc, !PT ;  /* 0x000000011f1f7812 */ /* 0x004fc800078efcff */
[----:B------:R-:W-:-:S13]  /*3b980*/  ISETP.NE.AND P1, PT, R31, 0x3, PT ;  /* 0x000000031f00780c */ /* 0x000fda0003f25270 */
[----:B0-----:R-:W-:Y:S05]  /*3b990*/  @!P1 BRA `(.L_x_4837) ;  /* 0x0000000000049947 */ /* 0x001fea0003800000 */
[----:B------:R-:W-:Y:S01]  /*3b9a0*/  BPT.TRAP 0x1 ;  /* 0x000000040000795c */ /* 0x000fe20000300000 */
.L_x_4837:
[----:B------:R-:W-:Y:S05]  /*3b9b0*/  BSYNC B2 ;  /* 0x0000000000027941 */ /* 0x000fea0003800000 */
.L_x_4836:
[----:B------:R-:W-:Y:S02]  /*3b9c0*/  R2UR UR4, R40 ;  /* 0x00000000280472ca */ /* 0x000fe400000e0000 */
[----:B------:R-:W-:-:S13]  /*3b9d0*/  R2UR UR5, R41 ;  /* 0x00000000290572ca */ /* 0x000fda00000e0000 */
[----:B------:R-:W2:Y:S01]  /*3b9e0*/  LD.E.64 R28, desc[UR4][R28.64+0x8] ;  /* 0x000008041c1c7980 */ /* 0x000ea2000c101b00 */
[----:B-----5:R-:W-:Y:S01]  /*3b9f0*/  SHF.L.U32 R30, R30, 0x1f, RZ ;  /* 0x0000001f1e1e7819 */ /* 0x020fe200000006ff */
[----:B------:R-:W-:Y:S01]  /*3ba00*/  BSSY B2, `(.L_x_4838) ;  /* 0x0000005000027945 */ /* 0x000fe20003800000 */
[----:B--2---:R-:W-:-:S05]  /*3ba10*/  MOV R32, R28 ;  /* 0x0000001c00207202 */ /* 0x004fca0000000f00 */
[----:B------:R-:W-:-:S04]  /*3ba20*/  IMAD R13, R13, 0x8, R32 ;  /* 0x000000080d0d7824 */ /* 0x000fc800078e0220 */
[----:B------:R-:W0:Y:S02]  /*3ba30*/  SYNCS.PHASECHK.TRANS64.TRYWAIT P1, [R13+URZ], R30 ;  /* 0x0000001e0d0075a7 */ /* 0x000e24000802017f */
[----:B0-----:R-:W-:Y:S05]  /*3ba40*/  @!P1 BRA `(.L_x_4839) ;  /* 0x0000000c00589947 */ /* 0x001fea0003800000 */
.L_x_4865:
[----:B------:R-:W-:Y:S05]  /*3ba50*/  BSYNC B2 ;  /* 0x0000000000027941 */ /* 0x000fea0003800000 */
.L_x_4838:
[----:B------:R-:W2:Y:S04]  /*3ba60*/  LDL.64 R32, [R7] ;  /* 0x0000000007207983 */ /* 0x000ea80000100a00 */
[----:B------:R-:W3:Y:S04]  /*3ba70*/  LDL.64 R46, [R7+0x30] ;  /* 0x00003000072e7983 */ /* 0x000ee80000100a00 */
[----:B0-----:R-:W4:Y:S04]  /*3ba80*/  LDL.64 R30, [R7+0x20] ;  /* 0x00002000071e7983 */ /* 0x001f280000100a00 */
[----:B------:R-:W4:Y:S01]  /*3ba90*/  LDL.64 R28, [R7+0x18] ;  /* 0x00001800071c7983 */ /* 0x000f220000100a00 */
[----:B------:R-:W-:-:S02]  /*3baa0*/  R2UR UR4, R40 ;  /* 0x00000000280472ca */ /* 0x000fc400000e0000 */
[C---:B------:R-:W-:Y:S01]  /*3bab0*/  R2UR UR5, R41.reuse ;  /* 0x00000000290572ca */ /* 0x040fe200000e0000 */
[----:B------:R-:W4:Y:S01]  /*3bac0*/  LDL R37, [R3] ;  /* 0x0000000003257983 */ /* 0x000f220000100800 */
[C---:B------:R-:W-:Y:S02]  /*3bad0*/  R2UR UR8, R40.reuse ;  /* 0x00000000280872ca */ /* 0x040fe400000e0000 */
[C---:B------:R-:W-:Y:S01]  /*3bae0*/  R2UR UR9, R41.reuse ;  /* 0x00000000290972ca */ /* 0x040fe200000e0000 */
[----:B------:R-:W5:Y:S01]  /*3baf0*/  LDL.64 R48, [R7+0x38] ;  /* 0x0000380007307983 */ /* 0x000f620000100a00 */
[C---:B------:R-:W-:Y:S02]  /*3bb00*/  R2UR UR6, R40.reuse ;  /* 0x00000000280672ca */ /* 0x040fe400000e0000 */
[----:B------:R-:W-:Y:S02]  /*3bb10*/  R2UR UR7, R41 ;  /* 0x00000000290772ca */ /* 0x000fe400000e0000 */
[----:B------:R-:W-:-:S02]  /*3bb20*/  R2UR UR10, R40 ;  /* 0x00000000280a72ca */ /* 0x000fc400000e0000 */
[----:B------:R-:W-:Y:S01]  /*3bb30*/  R2UR UR11, R41 ;  /* 0x00000000290b72ca */ /* 0x000fe200000e0000 */
[----:B--2---:R-:W2:Y:S04]  /*3bb40*/  LD.E R53, desc[UR4][R32.64] ;  /* 0x0000000420357980 */ /* 0x004ea8000c101900 */
[----:B---3--:R-:W3:Y:S04]  /*3bb50*/  LD.E R52, desc[UR8][R46.64] ;  /* 0x000000082e347980 */ /* 0x008ee8000c101900 */
[----:B----4-:R-:W4:Y:S04]  /*3bb60*/  LD.E.64 R34, desc[UR6][R30.64+0x10] ;  /* 0x000010061e227980 */ /* 0x010f28000c101b00 */
[----:B------:R-:W4:Y:S04]  /*3bb70*/  LD.E.64 R50, desc[UR10][R28.64+0x8] ;  /* 0x0000080a1c327980 */ /* 0x000f28000c101b00 */
[----:B------:R0:W4:Y:S01]  /*3bb80*/  LD.E R13, desc[UR4][R28.64] ;  /* 0x000000041c0d7980 */ /* 0x000122000c101900 */
[----:B------:R-:W-:Y:S01]  /*3bb90*/  IMAD R37, R37, 0x7800, RZ ;  /* 0x0000780025257824 */ /* 0x000fe200078e02ff */
[----:B------:R-:W-:Y:S02]  /*3bba0*/  BSSY B2, `(.L_x_4840) ;  /* 0x0000055000027945 */ /* 0x000fe40003800000 */
[----:B------:R1:W5:Y:S04]  /*3bbb0*/  LD.E.64 R32, desc[UR4][R30.64+0x8] ;  /* 0x000008041e207980 */ /* 0x000368000c101b00 */
[----:B------:R1:W5:Y:S01]  /*3bbc0*/  LD.E.64 R44, desc[UR6][R30.64+0x18] ;  /* 0x000018061e2c7980 */ /* 0x000362000c101b00 */
[----:B0-----:R-:W-:Y:S01]  /*3bbd0*/  SHF.R.S32.HI R29, RZ, 0x1f, R37 ;  /* 0x0000001fff1d7819 */ /* 0x001fe20000011425 */
[----:B--2---:R-:W-:-:S05]  /*3bbe0*/  IMAD R53, R98, -0xa0, R53 ;  /* 0xffffff6062357824 */ /* 0x004fca00078e0235 */
[----:B------:R-:W-:-:S04]  /*3bbf0*/  VIMNMX R56, R53, 0xa0, PT ;  /* 0x000000a035387848 */ /* 0x000fc80003fe0100 */
[----:B---3--:R-:W-:Y:S01]  /*3bc00*/  ISETP.GE.AND P1, PT, R52, R56, PT ;  /* 0x000000383400720c */ /* 0x008fe20003f26270 */
[----:B----4-:R-:W-:Y:S01]  /*3bc10*/  IMAD R35, R35, R98, RZ ;  /* 0x0000006223237224 */ /* 0x010fe200078e02ff */
[----:B------:R-:W-:Y:S02]  /*3bc20*/  SHF.R.S32.HI R53, RZ, 0x1f, R98 ;  /* 0x0000001fff357819 */ /* 0x000fe40000011462 */
[----:B------:R-:W-:Y:S01]  /*3bc30*/  IADD3 R52, P2, R37, R50, RZ ;  /* 0x0000003225347210 */ /* 0x000fe20007f5e0ff */
[----:B------:R-:W-:Y:S01]  /*3bc40*/  IMAD.WIDE.U32 R54, R34, R98, RZ ;  /* 0x0000006222367225 */ /* 0x000fe200078e00ff */
[----:B------:R-:W-:Y:S02]  /*3bc50*/  IADD3 R50, P3, P4, R50, R13, R37 ;  /* 0x0000000d32327210 */ /* 0x000fe40007c7e025 */
[----:B------:R-:W-:Y:S01]  /*3bc60*/  SHF.R.S32.HI R13, RZ, 0x1f, R13 ;  /* 0x0000001fff0d7819 */ /* 0x000fe2000001140d */
[----:B------:R-:W-:Y:S02]  /*3bc70*/  IMAD R35, R34, R53, R35 ;  /* 0x0000003522237224 */ /* 0x000fe400078e0223 */
[C-C-:B------:R-:W-:Y:S01]  /*3bc80*/  IMAD.X R53, R51.reuse, 0x1, R29.reuse, P2 ;  /* 0x0000000133357824 */ /* 0x140fe200010e061d */
[----:B------:R-:W-:Y:S01]  /*3bc90*/  IADD3.X R51, R51, R13, R29, P3, P4 ;  /* 0x0000000d33337210 */ /* 0x000fe20001fe841d */
[----:B------:R-:W-:Y:S01]  /*3bca0*/  IMAD.IADD R57, R55, 0x1, R35 ;  /* 0x0000000137397824 */ /* 0x000fe200078e0223 */
[----:B-1----:R-:W-:Y:S06]  /*3bcb0*/  @P1 BRA `(.L_x_4841) ;  /* 0x00000004000c1947 */ /* 0x002fec0003800000 */
[----:B------:R-:W-:Y:S02]  /*3bcc0*/  R2UR UR4, R40 ;  /* 0x00000000280472ca */ /* 0x000fe400000e0000 */
[----:B------:R-:W-:-:S13]  /*3bcd0*/  R2UR UR5, R41 ;  /* 0x00000000290572ca */ /* 0x000fda00000e0000 */
[----:B-----5:R-:W2:Y:S01]  /*3bce0*/  LD.E.U8 R37, desc[UR4][R48.64] ;  /* 0x0000000430257980 */ /* 0x020ea2000c101100 */
[----:B------:R-:W-:Y:S01]  /*3bcf0*/  IADD3 R34, P2, R44, R54, RZ ;  /* 0x000000362c227210 */ /* 0x000fe20007f5e0ff */
[----:B------:R-:W-:Y:S04]  /*3bd00*/  BSSY B3, `(.L_x_4842) ;  /* 0x000000c000037945 */ /* 0x000fe80003800000 */
[----:B------:R-:W-:Y:S01]  /*3bd10*/  IMAD.X R35, R45, 0x1, R57, P2 ;  /* 0x000000012d237824 */ /* 0x000fe200010e0639 */
[----:B--2---:R-:W-:-:S04]  /*3bd20*/  LOP3.LUT R13, R37, 0x1, RZ, 0xc0, !PT ;  /* 0x00000001250d7812 */ /* 0x004fc800078ec0ff */
[----:B------:R-:W-:-:S13]  /*3bd30*/  ISETP.NE.U32.AND P1, PT, R13, 0x1, PT ;  /* 0x000000010d00780c */ /* 0x000fda0003f25070 */
[----:B------:R-:W-:Y:S05]  /*3bd40*/  @P1 BRA `(.L_x_4843) ;  /* 0x00000000001c1947 */ /* 0x000fea0003800000 */
[----:B------:R-:W-:Y:S02]  /*3bd50*/  R2UR UR4, R40 ;  /* 0x00000000280472ca */ /* 0x000fe400000e0000 */
[----:B------:R-:W-:-:S13]  /*3bd60*/  R2UR UR5, R41 ;  /* 0x00000000290572ca */ /* 0x000fda00000e0000 */
[----:B------:R-:W2:Y:S01]  /*3bd70*/  LD.E.128 R28, desc[UR4][R52.64] ;  /* 0x00000004341c7980 */ /* 0x000ea2000c101d00 */
[----:B------:R-:W-:Y:S02]  /*3bd80*/  R2UR UR6, R40 ;  /* 0x00000000280672ca */ /* 0x000fe400000e0000 */
[----:B------:R-:W-:Y:S01]  /*3bd90*/  R2UR UR7, R41 ;  /* 0x00000000290772ca */ /* 0x000fe200000e0000 */
[----:B--2---:R0:W-:-:S12]  /*3bda0*/  ST.E.128 desc[UR4][R34.64], R28 ;  /* 0x0000001c22007985 */ /* 0x0041d8000c101d04 */
[----:B------:R0:W5:Y:S02]  /*3bdb0*/  LD.E.U8 R37, desc[UR6][R48.64] ;  /* 0x0000000630257980 */ /* 0x000164000c101100 */
.L_x_4843:
[----:B------:R-:W-:Y:S05]  /*3bdc0*/  BSYNC B3 ;  /* 0x0000000000037941 */ /* 0x000fea0003800000 */
.L_x_4842:
[----:B-----5:R-:W-:Y:S01]  /*3bdd0*/  LOP3.LUT P1, RZ, R37, 0x2, RZ, 0xc0, !PT ;  /* 0x0000000225ff7812 */ /* 0x020fe2000782c0ff */
[----:B------:R-:W-:-:S12]  /*3bde0*/  BSSY B3, `(.L_x_4844) ;  /* 0x0000009000037945 */ /* 0x000fd80003800000 */
[----:B------:R-:W-:Y:S05]  /*3bdf0*/  @!P1 BRA `(.L_x_4845) ;  /* 0x00000000001c9947 */ /* 0x000fea0003800000 */
[----:B------:R-:W-:Y:S02]  /*3be00*/  R2UR UR4, R40 ;  /* 0x00000000280472ca */ /* 0x000fe400000e0000 */
[----:B------:R-:W-:-:S13]  /*3be10*/  R2UR UR5, R41 ;  /* 0x00000000290572ca */ /* 0x000fda00000e0000 */
[----:B0-----:R-:W2:Y:S01]  /*3be20*/  LD.E.128 R28, desc[UR4][R50.64] ;  /* 0x00000004321c7980 */ /* 0x001ea2000c101d00 */
[----:B------:R-:W-:Y:S02]  /*3be30*/  R2UR UR6, R40 ;  /* 0x00000000280672ca */ /* 0x000fe400000e0000 */
[----:B------:R-:W-:Y:S01]  /*3be40*/  R2UR UR7, R41 ;  /* 0x00000000290772ca */ /* 0x000fe200000e0000 */
[----:B--2---:R1:W-:-:S12]  /*3be50*/  ST.E.128 desc[UR4][R34.64+0x20], R28 ;  /* 0x0000201c22007985 */ /* 0x0043d8000c101d04 */
[----:B------:R1:W5:Y:S02]  /*3be60*/  LD.E.U8 R37, desc[UR6][R48.64] ;  /* 0x0000000630257980 */ /* 0x000364000c101100 */
.L_x_4845:
[----:B------:R-:W-:Y:S05]  /*3be70*/  BSYNC B3 ;  /* 0x0000000000037941 */ /* 0x000fea0003800000 */
.L_x_4844:
[----:B-----5:R-:W-:Y:S01]  /*3be80*/  LOP3.LUT P1, RZ, R37, 0x4, RZ, 0xc0, !PT ;  /* 0x0000000425ff7812 */ /* 0x020fe2000782c0ff */
[----:B------:R-:W-:-:S12]  /*3be90*/  BSSY B3, `(.L_x_4846) ;  /* 0x0000009000037945 */ /* 0x000fd80003800000 */
[----:B------:R-:W-:Y:S05]  /*3bea0*/  @!P1 BRA `(.L_x_4847) ;  /* 0x00000000001c9947 */ /* 0x000fea0003800000 */
[----:B------:R-:W-:Y:S02]  /*3beb0*/  R2UR UR4, R40 ;  /* 0x00000000280472ca */ /* 0x000fe400000e0000 */
[----:B------:R-:W-:-:S13]  /*3bec0*/  R2UR UR5, R41 ;  /* 0x00000000290572ca */ /* 0x000fda00000e0000 */
[----:B01----:R-:W2:Y:S01]  /*3bed0*/  LD.E.128 R28, desc[UR4][R52.64+0x2800] ;  /* 0x00280004341c7980 */ /* 0x003ea2000c101d00 */
[----:B------:R-:W-:Y:S02]  /*3bee0*/  R2UR UR6, R40 ;  /* 0x00000000280672ca */ /* 0x000fe400000e0000 */
[----:B------:R-:W-:Y:S01]  /*3bef0*/  R2UR UR7, R41 ;  /* 0x00000000290772ca */ /* 0x000fe200000e0000 */
[----:B--2---:R2:W-:-:S12]  /*3bf00*/  ST.E.128 desc[UR4][R34.64+0x40], R28 ;  /* 0x0000401c22007985 */ /* 0x0045d8000c101d04 */
[----:B------:R2:W5:Y:S02]  /*3bf10*/  LD.E.U8 R37, desc[UR6][R48.64] ;  /* 0x0000000630257980 */ /* 0x000564000c101100 */
.L_x_4847:
[----:B------:R-:W-:Y:S05]  /*3bf20*/  BSYNC B3 ;  /* 0x0000000000037941 */ /* 0x000fea0003800000 */
.L_x_4846:
[----:B-----5:R-:W-:Y:S01]  /*3bf30*/  LOP3.LUT P1, RZ, R37, 0x8, RZ, 0xc0, !PT ;  /* 0x0000000825ff7812 */ /* 0x020fe2000782c0ff */
[----:B------:R-:W-:-:S12]  /*3bf40*/  BSSY B3, `(.L_x_4848) ;  /* 0x0000009000037945 */ /* 0x000fd80003800000 */
[----:B------:R-:W-:Y:S05]  /*3bf50*/  @!P1 BRA `(.L_x_4849) ;  /* 0x00000000001c9947 */ /* 0x000fea0003800000 */
[----:B------:R-:W-:Y:S02]  /*3bf60*/  R2UR UR4, R40 ;  /* 0x00000000280472ca */ /* 0x000fe400000e0000 */
[----:B------:R-:W-:-:S13]  /*3bf70*/  R2UR UR5, R41 ;  /* 0x00000000290572ca */ /* 0x000fda00000e0000 */
[----:B012---:R-:W2:Y:S01]  /*3bf80*/  LD.E.128 R28, desc[UR4][R50.64+0x2800] ;  /* 0x00280004321c7980 */ /* 0x007ea2000c101d00 */
[----:B------:R-:W-:Y:S02]  /*3bf90*/  R2UR UR6, R40 ;  /* 0x00000000280672ca */ /* 0x000fe400000e0000 */
[----:B------:R-:W-:Y:S01]  /*3bfa0*/  R2UR UR7, R41 ;  /* 0x00000000290772ca */ /* 0x000fe200000e0000 */
[----:B--2---:R3:W-:-:S12]  /*3bfb0*/  ST.E.128 desc[UR4][R34.64+0x60], R28 ;  /* 0x0000601c22007985 */ /* 0x0047d8000c101d04 */
[----:B------:R3:W5:Y:S02]  /*3bfc0*/  LD.E.U8 R37, desc[UR6][R48.64] ;  /* 0x0000000630257980 */ /* 0x000764000c101100 */
.L_x_4849:
[----:B------:R-:W-:Y:S05]  /*3bfd0*/  BSYNC B3 ;  /* 0x0000000000037941 */ /* 0x000fea0003800000 */
.L_x_4848:
[----:B-----5:R-:W-:Y:S01]  /*3bfe0*/  LOP3.LUT P1, RZ, R37, 0x10, RZ, 0xc0, !PT ;  /* 0x0000001025ff7812 */ /* 0x020fe2000782c0ff */
[----:B------:R-:W-:-:S12]  /*3bff0*/  BSSY B3, `(.L_x_4850) ;  /* 0x0000009000037945 */ /* 0x000fd80003800000 */
[----:B------:R-:W-:Y:S05]  /*3c000*/  @!P1 BRA `(.L_x_4851) ;  /* 0x00000000001c9947 */ /* 0x000fea0003800000 */
[----:B------:R-:W-:Y:S02]  /*3c010*/  R2UR UR4, R40 ;  /* 0x00000000280472ca */ /* 0x000fe400000e0000 */
[----:B------:R-:W-:-:S13]  /*3c020*/  R2UR UR5, R41 ;  /* 0x00000000290572ca */ /* 0x000fda00000e0000 */
[----:B0123--:R-:W2:Y:S01]  /*3c030*/  LD.E.128 R28, desc[UR4][R52.64+0x5000] ;  /* 0x00500004341c7980 */ /* 0x00fea2000c101d00 */
[----:B------:R-:W-:Y:S02]  /*3c040*/  R2UR UR6, R40 ;  /* 0x00000000280672ca */ /* 0x000fe400000e0000 */
[----:B------:R-:W-:Y:S01]  /*3c050*/  R2UR UR7, R41 ;  /* 0x00000000290772ca */ /* 0x000fe200000e0000 */
[----:B--2---:R4:W-:-:S12]  /*3c060*/  ST.E.128 desc[UR4][R34.64+0x80], R28 ;  /* 0x0000801c22007985 */ /* 0x0049d8000c101d04 */
[----:B------:R4:W5:Y:S02]  /*3c070*/  LD.E.U8 R37, desc[UR6][R48.64] ;  /* 0x0000000630257980 */ /* 0x000964000c101100 */
.L_x_4851:
[----:B------:R-:W-:Y:S05]  /*3c080*/  BSYNC B3 ;  /* 0x0000000000037941 */ /* 0x000fea0003800000 */
.L_x_4850:
[----:B-----5:R-:W-:-:S13]  /*3c090*/  LOP3.LUT P1, RZ, R37, 0x20, RZ, 0xc0, !PT ;  /* 0x0000002025ff7812 */ /* 0x020fda000782c0ff */
[----:B------:R-:W-:Y:S05]  /*3c0a0*/  @!P1 BRA `(.L_x_4841) ;  /* 0x0000000000109947 */ /* 0x000fea0003800000 */
[----:B------:R-:W-:Y:S02]  /*3c0b0*/  R2UR UR4, R40 ;  /* 0x00000000280472ca */ /* 0x000fe400000e0000 */
[----:B------:R-:W-:-:S13]  /*3c0c0*/  R2UR UR5, R41 ;  /* 0x00000000290572ca */ /* 0x000fda00000e0000 */
[----:B01234-:R-:W2:Y:S04]  /*3c0d0*/  LD.E.128 R28, desc[UR4][R50.64+0x5000] ;  /* 0x00500004321c7980 */ /* 0x01fea8000c101d00 */
[----:B--2---:R0:W-:Y:S02]  /*3c0e0*/  ST.E.128 desc[UR4][R34.64+0xa0], R28 ;  /* 0x0000a01c22007985 */ /* 0x0041e4000c101d04 */
.L_x_4841:
[----:B------:R-:W-:Y:S05]  /*3c0f0*/  BSYNC B2 ;  /* 0x0000000000027941 */ /* 0x000fea0003800000 */
.L_x_4840:
[----:B------:R-:W-:Y:S02]  /*3c100*/  R2UR UR4, R40 ;  /* 0x00000000280472ca */ /* 0x000fe400000e0000 */
[----:B------:R-:W-:-:S13]  /*3c110*/  R2UR UR5, R41 ;  /* 0x00000000290572ca */ /* 0x000fda00000e0000 */
[----:B------:R-:W2:Y:S02]  /*3c120*/  LD.E R46, desc[UR4][R46.64] ;  /* 0x000000042e2e7980 */ /* 0x000ea4000c101900 */
[----:B--2---:R-:W-:-:S05]  /*3c130*/  VIADD R13, R46, 0x80 ;  /* 0x000000802e0d7836 */ /* 0x004fca0000000000 */
[----:B------:R-:W-:-:S13]  /*3c140*/  ISETP.GE.AND P1, PT, R13, R56, PT ;  /* 0x000000380d00720c */ /* 0x000fda0003f26270 */
[----:B------:R-:W-:Y:S05]  /*3c150*/  @P1 BRA `(.L_x_4783) ;  /* 0x00000004000c1947 */ /* 0x000fea0003800000 */
[----:B------:R-:W-:Y:S02]  /*3c160*/  R2UR UR4, R40 ;  /* 0x00000000280472ca */ /* 0x000fe400000e0000 */
[----:B------:R-:W-:-:S13]  /*3c170*/  R2UR UR5, R41 ;  /* 0x00000000290572ca */ /* 0x000fda00000e0000 */
[----:B01-345:R-:W2:Y:S01]  /*3c180*/  LD.E.U8 R34, desc[UR4][R48.64] ;  /* 0x0000000430227980 */ /* 0x03bea2000c101100 */
[----:B------:R-:W-:Y:S01]  /*3c190*/  IADD3 R54, P2, P3, R44, R32, R54 ;  /* 0x000000202c367210 */ /* 0x000fe20007b5e036 */
[----:B------:R-:W-:Y:S03]  /*3c1a0*/  BSSY B2, `(.L_x_4852) ;  /* 0x000000c000027945 */ /* 0x000fe60003800000 */
[----:B------:R-:W-:Y:S02]  /*3c1b0*/  IADD3.X R55, R45, R33, R57, P2, P3 ;  /* 0x000000212d377210 */ /* 0x000fe400017e6439 */
        /* <DEDUP_REMOVED lines=10> */
.L_x_4853:
[----:B------:R-:W-:Y:S05]  /*3c260*/  BSYNC B2 ;  /* 0x0000000000027941 */ /* 0x000fea0003800000 */
.L_x_4852:
        /* <DEDUP_REMOVED lines=10> */
.L_x_4855:
[----:B------:R-:W-:Y:S05]  /*3c310*/  BSYNC B2 ;  /* 0x0000000000027941 */ /* 0x000fea0003800000 */
.L_x_4854:
        /* <DEDUP_REMOVED lines=10> */
.L_x_4857:
[----:B------:R-:W-:Y:S05]  /*3c3c0*/  BSYNC B2 ;  /* 0x0000000000027941 */ /* 0x000fea0003800000 */
.L_x_4856:
        /* <DEDUP_REMOVED lines=10> */
.L_x_4859:
[----:B------:R-:W-:Y:S05]  /*3c470*/  BSYNC B2 ;  /* 0x0000000000027941 */ /* 0x000fea0003800000 */
.L_x_4858:
        /* <DEDUP_REMOVED lines=10> */
.L_x_4861:
[----:B------:R-:W-:Y:S05]  /*3c520*/  BSYNC B2 ;  /* 0x0000000000027941 */ /* 0x000fea0003800000 */
.L_x_4860:
[----:B-----5:R-:W-:-:S13]  /*3c530*/  LOP3.LUT P1, RZ, R34, 0x20, RZ, 0xc0, !PT ;  /* 0x0000002022ff7812 */ /* 0x020fda000782c0ff */
[----:B------:R-:W-:Y:S05]  /*3c540*/  @!P1 BRA `(.L_x_4783) ;  /* 0x0000000000109947 */ /* 0x000fea0003800000 */
[----:B------:R-:W-:Y:S02]  /*3c550*/  R2UR UR4, R40 ;  /* 0x00000000280472ca */ /* 0x000fe400000e0000 */
[----:B------:R-:W-:-:S13]  /*3c560*/  R2UR UR5, R41 ;  /* 0x00000000290572ca */ /* 0x000fda00000e0000 */
[----:B01234-:R-:W2:Y:S04]  /*3c570*/  LD.E.128 R48, desc[UR4][R50.64+0x7000] ;  /* 0x0070000432307980 */ /* 0x01fea8000c101d00 */
[----:B--2---:R0:W-:Y:S02]  /*3c580*/  ST.E.128 desc[UR4][R54.64+0xa0], R48 ;  /* 0x0000a03036007985 */ /* 0x0041e4000c101d04 */
.L_x_4783:
[----:B------:R-:W-:Y:S05]  /*3c590*/  BSYNC B0 ;  /* 0x0000000000007941 */ /* 0x000fea0003800000 */
.L_x_4748:
        /* <DEDUP_REMOVED lines=8> */
[----:B0-----:R-:W-:-:S02]  /*3c620*/  LOP3.LUT P1, RZ, R28, 0x7f, RZ, 0xc0, !PT ;  /* 0x0000007f1cff7812 */ /* 0x001fc4000782c0ff */
[----:B-----5:R-:W-:-:S05]  /*3c630*/  LEA.HI R13, R28, 0x8, RZ, 0x19 ;  /* 0x000000081c0d7811 */ /* 0x020fca00078fc8ff */
[----:B-1----:R0:W-:Y:S06]  /*3c640*/  BAR.SYNC.DEFER_BLOCKING R13, 0x80 ;  /* 0x0002000d0000751d */ /* 0x0021ec0000010000 */
[----:B------:R-:W-:Y:S05]  /*3c650*/  @P1 BRA `(.L_x_4862) ;  /* 0x0000000000241947 */ /* 0x000fea0003800000 */
[----:B------:R-:W2:Y:S01]  /*3c660*/  LDL.64 R28, [R7+0x10] ;  /* 0x00001000071c7983 */ /* 0x000ea20000100a00 */
[----:B------:R-:W-:Y:S02]  /*3c670*/  R2UR UR4, R40 ;  /* 0x00000000280472ca */ /* 0x000fe400000e0000 */
[----:B------:R-:W-:Y:S01]  /*3c680*/  R2UR UR5, R41 ;  /* 0x00000000290572ca */ /* 0x000fe200000e0000 */
[----:B------:R-:W0:-:S12]  /*3c690*/  LDL R3, [R3] ;  /* 0x0000000003037983 */ /* 0x000e180000100800 */
[----:B--2---:R-:W2:Y:S02]  /*3c6a0*/  LD.E.64 R28, desc[UR4][R28.64+0x30] ;  /* 0x000030041c1c7980 */ /* 0x004ea4000c101b00 */
[----:B--2---:R-:W-:-:S05]  /*3c6b0*/  MOV R30, R28 ;  /* 0x0000001c001e7202 */ /* 0x004fca0000000f00 */
[----:B0-----:R-:W-:-:S05]  /*3c6c0*/  IMAD R13, R3, 0x8, R30 ;  /* 0x00000008030d7824 */ /* 0x001fca00078e021e */
[----:B------:R-:W-:-:S04]  /*3c6d0*/  PRMT R13, RZ, 0x654, R13 ;  /* 0x00000654ff0d7816 */ /* 0x000fc8000000000d */
[----:B------:R1:W-:Y:S03]  /*3c6e0*/  SYNCS.ARRIVE.TRANS64.RED.A1T0 RZ, [R13+URZ], RZ ;  /* 0x000000ff0dff79a7 */ /* 0x0003e6000810043f */
.L_x_4862:
[----:B------:R-:W-:-:S04]  /*3c6f0*/  IMAD.MOV.U32 R107, RZ, RZ, 0x0 ;  /* 0x00000000ff6b7424 */ /* 0x000fc800078e00ff */
[----:B01----:R-:W-:Y:S05]  /*3c700*/  RET.REL.NODEC R106 `(_ZN7cutlass13device_kernelIN5flash11enable_sm90INS1_16FlashAttnFwdSm90INS1_25CollectiveMainloopFwdSm90ILi2EN4cute5tupleIJNS5_1CILi1EEES8_S8_EEENS6_IJNS7_ILi128EEENS7_ILi160EEENS7_ILi192EEEEEELi192ENS_12float_e4m3_tEfNS_4arch4Sm90ELb0ELb1ELb0ELb1ELb0ELb1ELb0ELb1ELb1ELb1ELb0ELb0EEENS1_21CollectiveEpilogueFwdINS6_IJSA_SC_SB_EEES9_NS_10bfloat16_tESG_Li256ELb1ELb1ELb0ELb1EEENS1_36VarlenDynamicPersistentTileSchedulerILi128ELi160ELi256ELi128ELb0ELb1ELb1ELb1ELb0ELb1EEEEEEEEEvNT_6ParamsE) ;  /* 0xfffffc386a3c7950 */ /* 0x003fea0003c3ffff */
.L_x_4758:
[----:B--2---:R2:W3:Y:S02]  /*3c710*/  SYNCS.PHASECHK.TRANS64.TRYWAIT P1, [R13+URZ], R30 ;  /* 0x0000001e0d0075a7 */ /* 0x0044e4000802017f */
[----:B---3--:R-:W-:Y:S05]  /*3c720*/  @!P1 NANOSLEEP.SYNCS 0x989680 ;  /* 0x009896800000995d */ /* 0x008fea0003900000 */
[----:B------:R-:W3:Y:S02]  /*3c730*/  @!P1 SYNCS.PHASECHK.TRANS64 P1, [R13+URZ], R30 ;  /* 0x0000001e0d0095a7 */ /* 0x000ee4000802007f */
[----:B---3--:R-:W-:Y:S05]  /*3c740*/  @!P1 BRA `(.L_x_4758) ;  /* 0xfffffffc00f09947 */ /* 0x008fea000383ffff */
[----:B------:R-:W-:Y:S05]  /*3c750*/  BRA `(.L_x_4863) ;  /* 0xfffffef800987947 */ /* 0x000fea000383ffff */
.L_x_4813:
[----:B--2---:R2:W3:Y:S02]  /*3c760*/  SYNCS.PHASECHK.TRANS64.TRYWAIT P1, [R13+URZ], R108 ;  /* 0x0000006c0d0075a7 */ /* 0x0044e4000802017f */
[----:B---3--:R-:W-:Y:S05]  /*3c770*/  @!P1 NANOSLEEP.SYNCS 0x989680 ;  /* 0x009896800000995d */ /* 0x008fea0003900000 */
[----:B------:R-:W3:Y:S02]  /*3c780*/  @!P1 SYNCS.PHASECHK.TRANS64 P1, [R13+URZ], R108 ;  /* 0x0000006c0d0095a7 */ /* 0x000ee4000802007f */
[----:B---3--:R-:W-:Y:S05]  /*3c790*/  @!P1 BRA `(.L_x_4813) ;  /* 0xfffffffc00f09947 */ /* 0x008fea000383ffff */
[----:B------:R-:W-:Y:S05]  /*3c7a0*/  BRA `(.L_x_4864) ;  /* 0xffffff7400507947 */ /* 0x000fea000383ffff */
.L_x_4839:
[----:B0-----:R0:W1:Y:S02]  /*3c7b0*/  SYNCS.PHASECHK.TRANS64.TRYWAIT P1, [R13+URZ], R30 ;  /* 0x0000001e0d0075a7 */ /* 0x001064000802017f */
[----:B-1----:R-:W-:Y:S05]  /*3c7c0*/  @!P1 NANOSLEEP.SYNCS 0x989680 ;  /* 0x009896800000995d */ /* 0x002fea0003900000 */
[----:B------:R-:W1:Y:S02]  /*3c7d0*/  @!P1 SYNCS.PHASECHK.TRANS64 P1, [R13+URZ], R30 ;  /* 0x0000001e0d0095a7 */ /* 0x000e64000802007f */
[----:B-1----:R-:W-:Y:S05]  /*3c7e0*/  @!P1 BRA `(.L_x_4839) ;  /* 0xfffffffc00f09947 */ /* 0x002fea000383ffff */
[----:B------:R-:W-:Y:S05]  /*3c7f0*/  BRA `(.L_x_4865) ;  /* 0xfffffff000947947 */ /* 0x000fea000383ffff */
.L_x_4866:
        /* <DEDUP_REMOVED lines=16> */
.L_x_12965:


//--------------------- .text._ZN7cutlass13device_kernelIN5flash11enable_sm90INS1_16FlashAttnFwdSm90INS1_25CollectiveMainloopFwdSm90ILi2EN4cute5tupleIJNS5_1CILi1EEES8_S8_EEENS6_IJNS7_ILi128EEENS7_ILi160EEENS7_ILi192EEEEEELi192ENS_12float_e4m3_tEfNS_4arch4Sm90ELb1ELb0ELb0ELb0ELb0ELb0ELb0ELb1ELb1ELb1ELb0ELb0EEENS1_21CollectiveEpilogueFwdINS6_IJSA_SC_SB_EEES9_NS_10bfloat16_tESG_Li256ELb0ELb1ELb0ELb1EEENS1_30DynamicPersistentTileSchedulerILi256ELi128ELb0ELb1ELb1EEEEEEEEEvNT_6ParamsE --------------------------
	.section	.text._ZN7cutlass13device_kernelIN5flash11enable_sm90INS1_16FlashAttnFwdSm90INS1_25CollectiveMainloopFwdSm90ILi2EN4cute5tupleIJNS5_1CILi1EEES8_S8_EEENS6_IJNS7_ILi128EEENS7_ILi160EEENS7_ILi192EEEEEELi192ENS_12float_e4m3_tEfNS_4arch4Sm90ELb1ELb0ELb0ELb0ELb0ELb0ELb0ELb1ELb1ELb1ELb0ELb0EEENS1_21CollectiveEpilogueFwdINS6_IJSA_SC_SB_EEES9_NS_10bfloat16_tESG_Li256ELb0ELb1ELb0ELb1EEENS1_30DynamicPersistentTileSchedulerILi256ELi128ELb0ELb1ELb1EEEEEEEEEvNT_6ParamsE,"ax",@progbits
	.align	128
.text._ZN7cutlass13device_kernelIN5flash11enable_sm90INS1_16FlashAttnFwdSm90INS1_25CollectiveMainloopFwdSm90ILi2EN4cute5tupleIJNS5_1CILi1EEES8_S8_EEENS6_IJNS7_ILi128EEENS7_ILi160EEENS7_ILi192EEEEEELi192ENS_12float_e4m3_tEfNS_4arch4Sm90ELb1ELb0ELb0ELb0ELb0ELb0ELb0ELb1ELb1ELb1ELb0ELb0EEENS1_21CollectiveEpilogueFwdINS6_IJSA_SC_SB_EEES9_NS_10bfloat16_tESG_Li256ELb0ELb1ELb0ELb1EEENS1_30DynamicPersistentTileSchedulerILi256ELi128ELb0ELb1ELb1EEEEEEEEEvNT_6ParamsE:
        .type           _ZN7cutlass13device_kernelIN5flash11enable_sm90INS1_16FlashAttnFwdSm90INS1_25CollectiveMainloopFwdSm90ILi2EN4cute5tupleIJNS5_1CILi1EEES8_S8_EEENS6_IJNS7_ILi128EEENS7_ILi160EEENS7_ILi192EEEEEELi192ENS_12float_e4m3_tEfNS_4arch4Sm90ELb1ELb0ELb0ELb0ELb0ELb0ELb0ELb1ELb1ELb1ELb0ELb0EEENS1_21CollectiveEpilogueFwdINS6_IJSA_SC_SB_EEES9_NS_10bfloat16_tESG_Li256ELb0ELb1ELb0ELb1EEENS1_30DynamicPersistentTileSchedulerILi256ELi128ELb0ELb1ELb1EEEEEEEEEvNT_6ParamsE,@function
        .size           _ZN7cutlass13device_kernelIN5flash11enable_sm90INS1_16FlashAttnFwdSm90INS1_25CollectiveMainloopFwdSm90ILi2EN4cute5tupleIJNS5_1CILi1EEES8_S8_EEENS6_IJNS7_ILi128EEENS7_ILi160EEENS7_ILi192EEEEEELi192ENS_12float_e4m3_tEfNS_4arch4Sm90ELb1ELb0ELb0ELb0ELb0ELb0ELb0ELb1ELb1ELb1ELb0ELb0EEENS1_21CollectiveEpilogueFwdINS6_IJSA_SC_SB_EEES9_NS_10bfloat16_tESG_Li256ELb0ELb1ELb0ELb1EEENS1_30DynamicPersistentTileSchedulerILi256ELi128ELb0ELb1ELb1EEEEEEEEEvNT_6ParamsE,(.L_x_12967 - _ZN7cutlass13device_kernelIN5flash11enable_sm90INS1_16FlashAttnFwdSm90INS1_25CollectiveMainloopFwdSm90ILi2EN4cute5tupleIJNS5_1CILi1EEES8_S8_EEENS6_IJNS7_ILi128EEENS7_ILi160EEENS7_ILi192EEEEEELi192ENS_12float_e4m3_tEfNS_4arch4Sm90ELb1ELb0ELb0ELb0ELb0ELb0ELb0ELb1ELb1ELb1ELb0ELb0EEENS1_21CollectiveEpilogueFwdINS6_IJSA_SC_SB_EEES9_NS_10bfloat16_tESG_Li256ELb0ELb1ELb0ELb1EEENS1_30DynamicPersistentTileSchedulerILi256ELi128ELb0ELb1ELb1EEEEEEEEEvNT_6ParamsE)
        .other          _ZN7cutlass13device_kernelIN5flash11enable_sm90INS1_16FlashAttnFwdSm90INS1_25CollectiveMainloopFwdSm90ILi2EN4cute5tupleIJNS5_1CILi1EEES8_S8_EEENS6_IJNS7_ILi128EEENS7_ILi160EEENS7_ILi192EEEEEELi192ENS_12float_e4m3_tEfNS_4arch4Sm90ELb1ELb0ELb0ELb0ELb0ELb0ELb0ELb1ELb1ELb1ELb0ELb0EEENS1_21CollectiveEpilogueFwdINS6_IJSA_SC_SB_EEES9_NS_10bfloat16_tESG_Li256ELb0ELb1ELb0ELb1EEENS1_30DynamicPersistentTileSchedulerILi256ELi128ELb0ELb1ELb1EEEEEEEEEvNT_6ParamsE,@"STO_CUDA_ENTRY STV_DEFAULT"
_ZN7cutlass13device_kernelIN5flash11enable_sm90INS1_16FlashAttnFwdSm90INS1_25CollectiveMainloopFwdSm90ILi2EN4cute5tupleIJNS5_1CILi1EEES8_S8_EEENS6_IJNS7_ILi128EEENS7_ILi160EEENS7_ILi192EEEEEELi192ENS_12float_e4m3_tEfNS_4arch4Sm90ELb1ELb0ELb0ELb0ELb0ELb0ELb0ELb1ELb1ELb1ELb0ELb0EEENS1_21CollectiveEpilogueFwdINS6_IJSA_SC_SB_EEES9_NS_10bfloat16_tESG_Li256ELb0ELb1ELb0ELb1EEENS1_30DynamicPersistentTileSchedulerILi256ELi128ELb0ELb1ELb1EEEEEEEEEvNT_6ParamsE:
        /* <DEDUP_REMOVED lines=18> */
.L_x_4868:
[----:B------:R-:W-:Y:S05]  /*0120*/  BSYNC B0 ;  /* 0x0000000000007941 */ /* 0x000fea0003800000 */
.L_x_4867:
        /* <DEDUP_REMOVED lines=41> */
.L_x_4869:
        /* <DEDUP_REMOVED lines=22> */
.L_x_4870:
        /* <DEDUP_REMOVED lines=18> */
.L_x_4871:
        /* <DEDUP_REMOVED lines=22> */
.L_x_4872:
        /* <DEDUP_REMOVED lines=22> */
.L_x_4873:
[----:B------:R-:W-:Y:S01]  /*0900*/  PLOP3.LUT P0, PT, PT, PT, UP0, 0x80, 0x0 ;  /* 0x000000000000781c */ /* 0x000fe20003f0f008 */
[----:B------:R-:W-:Y:S01]  /*0910*/  UMOV UR38, 0x1 ;  /* 0x0000000100267882 */ /* 0x000fe20000000000 */
[----:B------:R-:W-:Y:S01]  /*0920*/  NOP ;  /* 0x0000000000007918 */ /* 0x000fe20000000000 */
[----:B------:R-:W-:Y:S01]  /*0930*/  USEL UR38, UR38, 0x2, !UP0 ;  /* 0x0000000226267887 */ /* 0x000fe2000c000000 */
[----:B------:R-:W-:Y:S01]  /*0940*/  ULDC.64 UR50, c[0x0][0x208] ;  /* 0x0000820000327ab9 */ /* 0x000fe20000000a00 */
[----:B012-4-:R-:W-:Y:S08]  /*0950*/  BAR.SYNC.DEFER_BLOCKING 0x0 ;  /* 0x0000000000007b1d */ /* 0x017ff00000010000 */
[----:B------:R-:W-:Y:S05]  /*0960*/  @!P0 BRA `(.L_x_4874) ;  /* 0x000000e400f48947 */ /* 0x000fea0003800000 */
.L_x_4875:
        /* <DEDUP_REMOVED lines=21> */
[----:B------:R-:W-:Y:S02]  /*0ac0*/  LEA.HI R0, R3, R228, RZ, 0x4 ;  /* 0x000000e403007211 */ /* 0x000fe400078f20ff */
[----:B------:R-:W-:Y:S02]  /*0ad0*/  LOP3.LUT R221, R5, 0xffffff80, RZ, 0xc0, !PT ;  /* 0xffffff8005dd7812 */ /* 0x000fe400078ec0ff */
[----:B------:R-:W-:Y:S02]  /*0ae0*/  SHF.R.S32.HI R9, RZ, 0x4, R0 ;  /* 0x00000004ff097819 */ /* 0x000fe40000011400 */
[----:B------:R-:W-:Y:S01]  /*0af0*/  LOP3.LUT R7, R0, 0x3fffff0, RZ, 0xc0, !PT ;  /* 0x03fffff000077812 */ /* 0x000fe200078ec0ff */
[----:B------:R-:W-:Y:S01]  /*0b00*/  IMAD.IADD R221, R228, 0x1, -R221 ;  /* 0x00000001e4dd7824 */ /* 0x000fe200078e0add */
[----:B------:R-:W-:-:S02]  /*0b10*/  LEA.HI R0, R0, R9, RZ, 0x1 ;  /* 0x0000000900007211 */ /* 0x000fc400078f08ff */
[CC--:B------:R-:W-:Y:S01]  /*0b20*/  LEA.HI R2, R3.reuse, R228.reuse, RZ, 0x5 ;  /* 0x000000e403027211 */ /* 0x0c0fe200078f28ff */
[----:B------:R-:W-:Y:S01]  /*0b30*/  IMAD.IADD R7, R228, 0x1, -R7 ;  /* 0x00000001e4077824 */ /* 0x000fe200078e0a07 */
[----:B------:R-:W-:Y:S02]  /*0b40*/  SHF.R.S32.HI R4, RZ, 0x1f, R221 ;  /* 0x0000001fff047819 */ /* 0x000fe400000114dd */
[----:B------:R-:W-:Y:S01]  /*0b50*/  LOP3.LUT R0, R0, 0x1ffffffe, RZ, 0xc0, !PT ;  /* 0x1ffffffe00007812 */ /* 0x000fe200078ec0ff */
[----:B------:R-:W-:Y:S01]  /*0b60*/  IMAD.SHL.U32 R2, R2, 0x20, RZ ;  /* 0x0000002002027824 */ /* 0x000fe200078e00ff */
[----:B------:R-:W-:Y:S02]  /*0b70*/  LEA.HI R6, R4, R221, RZ, 0x2 ;  /* 0x000000dd04067211 */ /* 0x000fe400078f10ff */
[----:B------:R-:W-:Y:S01]  /*0b80*/  LEA.HI R10, R3, R228, RZ, 0x2 ;  /* 0x000000e4030a7211 */ /* 0x000fe200078f10ff */
[----:B------:R-:W-:Y:S01]  /*0b90*/  IMAD.IADD R0, R9, 0x1, -R0 ;  /* 0x0000000109007824 */ /* 0x000fe200078e0a00 */
[----:B------:R-:W-:-:S02]  /*0ba0*/  SHF.R.S32.HI R8, RZ, 0x2, R6 ;  /* 0x00000002ff087819 */ /* 0x000fc40000011406 */
[----:B------:R-:W-:Y:S02]  /*0bb0*/  SHF.R.S32.HI R11, RZ, 0x1f, R6 ;  /* 0x0000001fff0b7819 */ /* 0x000fe40000011406 */
[----:B------:R-:W-:Y:S02]  /*0bc0*/  LOP3.LUT R9, R10, 0xfffffffc, RZ, 0xc0, !PT ;  /* 0xfffffffc0a097812 */ /* 0x000fe400078ec0ff */
[----:B------:R-:W-:Y:S02]  /*0bd0*/  LEA.HI R3, R3, R228, RZ, 0x3 ;  /* 0x000000e403037211 */ /* 0x000fe400078f18ff */
[----:B------:R-:W-:Y:S01]  /*0be0*/  LEA.HI R11, R11, R8, RZ, 0x3 ;  /* 0x000000080b0b7211 */ /* 0x000fe200078f18ff */
[----:B------:R-:W-:Y:S01]  /*0bf0*/  IMAD.IADD R9, R228, 0x1, -R9 ;  /* 0x00000001e4097824 */ /* 0x000fe200078e0a09 */
[----:B------:R-:W-:Y:S02]  /*0c00*/  SHF.R.S32.HI R222, RZ, 0x7, R5 ;  /* 0x00000007ffde7819 */ /* 0x000fe40000011405 */
[----:B------:R-:W-:-:S02]  /*0c10*/  LOP3.LUT R2, R2, 0xfffffc00, RZ, 0xc0, !PT ;  /* 0xfffffc0002027812 */ /* 0x000fc400078ec0ff */
        /* <DEDUP_REMOVED lines=26> */
.L_x_4929:
        /* <DEDUP_REMOVED lines=21> */
.L_x_4876:
[----:B------:R-:W-:Y:S01]  /*0f10*/  ULDC UR6, c[0x0][0xc54] ;  /* 0x0003150000067ab9 */ /* 0x000fe20000000800 */
[----:B------:R-:W-:Y:S01]  /*0f20*/  UMOV UR8, UR7 ;  /* 0x0000000700087c82 */ /* 0x000fe20008000000 */
[----:B------:R-:W-:-:S11]  /*0f30*/  UISETP.NE.AND UP0, UPT, UR6, 0x1, UPT ;  /* 0x000000010600788c */ /* 0x000fd6000bf05270 */
[----:B------:R-:W-:Y:S02]  /*0f40*/  @UP0 ULDC.64 UR10, c[0x0][0xc58] ;  /* 0x00031600000a0ab9 */ /* 0x000fe40000000a00 */
[----:B------:R-:W-:-:S04]  /*0f50*/  UIMAD.WIDE.U32 UR4, UR7, UR10, URZ ;  /* 0x0000000a070472a5 */ /* 0x000fc8000f8e003f */
[----:B------:R-:W-:-:S04]  /*0f60*/  @UP0 USHF.R.U32.HI UR8, URZ, UR11, UR5 ;  /* 0x0000000b3f080299 */ /* 0x000fc80008011605 */
[----:B------:R-:W-:-:S12]  /*0f70*/  UIMAD UR4, UR8, UR6, URZ ;  /* 0x00000006080472a4 */ /* 0x000fd8000f8e023f */
.L_x_4877:
        /* <DEDUP_REMOVED lines=118> */
[----:B------:R-:W-:-:S02]  /*16e0*/  IMAD.MOV.U32 R133, RZ, RZ, RZ ;  /* 0x000000ffff857224 */ /* 0x000fc400078e00ff */
        /* <DEDUP_REMOVED lines=13> */
[----:B------:R-:W-:Y:S02]  /*17c0*/  UIMAD.WIDE UR4, UR4, 0x66666667, URZ ;  /* 0x66666667040478a5 */ /* 0x000fe4000f8e023f */
[----:B------:R-:W-:Y:S02]  /*17d0*/  UIADD3 UR6, UR7, UR6, URZ ;  /* 0x0000000607067290 */ /* 0x000fe4000fffe03f */
[----:B------:R-:W-:-:S02]  /*17e0*/  USHF.R.U32.HI UR4, URZ, 0x1f, UR5 ;  /* 0x0000001f3f047899 */ /* 0x000fc40008011605 */
[----:B------:R-:W-:Y:S02]  /*17f0*/  UIMAD.WIDE UR6, UR6, 0x66666667, URZ ;  /* 0x66666667060678a5 */ /* 0x000fe4000f8e023f */
[----:B------:R-:W-:Y:S02]  /*1800*/  ULEA.HI.SX32 UR4, UR5, UR4, 0x1a ;  /* 0x0000000405047291 */ /* 0x000fe4000f8fd23f */
[----:B------:R-:W-:-:S04]  /*1810*/  USHF.R.U32.HI UR6, URZ, 0x1f, UR7 ;  /* 0x0000001f3f067899 */ /* 0x000fc80008011607 */
[----:B------:R-:W-:-:S04]  /*1820*/  ULEA.HI.SX32 UR6, UR7, UR6, 0x1a ;  /* 0x0000000607067291 */ /* 0x000fc8000f8fd23f */
        /* <DEDUP_REMOVED lines=36> */
.L_x_4879:
        /* <DEDUP_REMOVED lines=9> */
.L_x_5012:
[----:B------:R-:W-:Y:S05]  /*1b00*/  @!P0 BRA `(.L_x_4881) ;  /* 0x0000000000048947 */ /* 0x000fea0003800000 */
[----:B------:R-:W-:Y:S01]  /*1b10*/  BPT.TRAP 0x1 ;  /* 0x000000040000795c */ /* 0x000fe20000300000 */
.L_x_4881:
[----:B------:R-:W-:Y:S02]  /*1b20*/  IMAD.U32 R2, RZ, RZ, UR49 ;  /* 0x00000031ff027e24 */ /* 0x000fe4000f8e00ff */
[----:B0-----:R-:W-:-:S03]  /*1b30*/  IMAD.U32 R3, RZ, RZ, UR44 ;  /* 0x0000002cff037e24 */ /* 0x001fc6000f8e00ff */
[----:B------:R-:W-:Y:S02]  /*1b40*/  LEA R2, R2, UR41, 0x3 ;  /* 0x0000002902027c11 */ /* 0x000fe4000f8e18ff */
[----:B------:R-:W-:-:S04]  /*1b50*/  SHF.L.U32 R3, R3, 0x1f, RZ ;  /* 0x0000001f03037819 */ /* 0x000fc800000006ff */
[----:B------:R0:W1:Y:S01]  /*1b60*/  SYNCS.PHASECHK.TRANS64.TRYWAIT P2, [R2+URZ+0x33430], R3 ;  /* 0x03343003020075a7 */ /* 0x000062000804017f */
[----:B------:R-:W-:Y:S05]  /*1b70*/  @!P0 BRA `(.L_x_4882) ;  /* 0x0000000000048947 */ /* 0x000fea0003800000 */
[----:B------:R-:W-:Y:S01]  /*1b80*/  BPT.TRAP 0x1 ;  /* 0x000000040000795c */ /* 0x000fe20000300000 */
.L_x_4882:
[----:B------:R-:W2:Y:S02]  /*1b90*/  S2R R0, SR_TID.X ;  /* 0x0000000000007919 */ /* 0x000ea40000002100 */
[----:B--2---:R-:W-:Y:S01]  /*1ba0*/  LOP3.LUT P1, RZ, R0, 0x7f, RZ, 0xc0, !PT ;  /* 0x0000007f00ff7812 */ /* 0x004fe2000782c0ff */
[----:B-1----:R-:W-:-:S12]  /*1bb0*/  @P2 BRA `(.L_x_4883) ;  /* 0x0000000000082947 */ /* 0x002fd80003800000 */
[----:B------:R-:W1:Y:S02]  /*1bc0*/  SYNCS.PHASECHK.TRANS64.TRYWAIT P2, [R2+URZ+0x33430], R3 ;  /* 0x03343003020075a7 */ /* 0x000e64000804017f */
[----:B-1----:R-:W-:Y:S05]  /*1bd0*/  @!P2 BRA `(.L_x_4884) ;  /* 0x000001240038a947 */ /* 0x002fea0003800000 */
.L_x_4883:
[----:B------:R-:W-:Y:S05]  /*1be0*/  WARPSYNC.ALL ;  /* 0x0000000000007948 */ /* 0x000fea0003800000 */
[----:B------:R-:W-:Y:S01]  /*1bf0*/  UIADD3 UR4, UR41, 0x24200, URZ ;  /* 0x0002420029047890 */ /* 0x000fe2000fffe03f */
[----:B------:R-:W-:Y:S01]  /*1c00*/  WARPGROUP.ARRIVE ;  /* 0x00000000000079c5 */ /* 0x000fe20000000000 */
[----:B------:R-:W-:Y:S01]  /*1c10*/  ULOP3.LUT UR20, UR53, 0x10000, URZ, 0xfc, !UPT ;  /* 0x0001000035147892 */ /* 0x000fe2000f8efc3f */
[----:B------:R-:W-:Y:S01]  /*1c20*/  VIADD R0, R18, UR39 ;  /* 0x0000002712007c36 */ /* 0x000fe20008000000 */
[----:B------:R-:W-:Y:S01]  /*1c30*/  USHF.R.U32.HI UR4, URZ, 0x4, UR4 ;  /* 0x000000043f047899 */ /* 0x000fe20008011604 */
[----:B01----:R-:W-:Y:S01]  /*1c40*/  @!P1 VIADD R2, R2, 0x33440 ;  /* 0x0003344002029836 */ /* 0x003fe20000000000 */
[----:B------:R-:W-:Y:S01]  /*1c50*/  UMOV UR25, 0x80000020 ;  /* 0x8000002000197882 */ /* 0x000fe20000000000 */
[----:B------:R-:W-:Y:S01]  /*1c60*/  UMOV UR27, 0x80000020 ;  /* 0x80000020001b7882 */ /* 0x000fe20000000000 */
[----:B------:R-:W-:Y:S01]  /*1c70*/  ULOP3.LUT UR4, UR4, 0x3fff, URZ, 0xc0, !UPT ;  /* 0x00003fff04047892 */ /* 0x000fe2000f8ec03f */
[----:B------:R-:W-:Y:S01]  /*1c80*/  IMAD.MOV.U32 R9, RZ, RZ, R0 ;  /* 0x000000ffff097224 */ /* 0x000fe200078e0000 */
[----:B------:R-:W-:Y:S01]  /*1c90*/  UMOV UR24, UR20 ;  /* 0x0000001400187c82 */ /* 0x000fe20008000000 */
[----:B------:R-:W-:Y:S01]  /*1ca0*/  UIADD3 UR6, UR20, 0x2, URZ ;  /* 0x0000000214067890 */ /* 0x000fe2000fffe03f */
[----:B------:R-:W-:Y:S01]  /*1cb0*/  @!P1 PRMT R2, RZ, 0x654, R2 ;  /* 0x00000654ff029816 */ /* 0x000fe20000000002 */
[----:B------:R-:W-:Y:S01]  /*1cc0*/  ULOP3.LUT UR47, UR4, 0x10000, URZ, 0xfc, !UPT ;  /* 0x00010000042f7892 */ /* 0x000fe2000f8efc3f */
[----:B------:R-:W-:Y:S01]  /*1cd0*/  CS2R R118, SRZ ;  /* 0x0000000000767805 */ /* 0x000fe2000001ff00 */
[----:B------:R-:W-:Y:S01]  /*1ce0*/  UMOV UR7, 0x80000020 ;  /* 0x8000002000077882 */ /* 0x000fe20000000000 */
[----:B------:R-:W-:Y:S01]  /*1cf0*/  UIADD3 UR10, UR20, 0x200, URZ ;  /* 0x00000200140a7890 */ /* 0x000fe2000fffe03f */
[----:B------:R-:W-:Y:S01]  /*1d00*/  CS2R R116, SRZ ;  /* 0x0000000000747805 */ /* 0x000fe2000001ff00 */
[----:B------:R-:W-:Y:S01]  /*1d10*/  UIMAD UR28, UR49, 0x780, UR47 ;  /* 0x00000780311c78a4 */ /* 0x000fe2000f8e022f */
[----:B------:R-:W-:Y:S01]  /*1d20*/  CS2R R114, SRZ ;  /* 0x0000000000727805 */ /* 0x000fe2000001ff00 */
[----:B------:R-:W-:Y:S01]  /*1d30*/  UMOV UR11, 0x80000020 ;  /* 0x80000020000b7882 */ /* 0x000fe20000000000 */
[----:B------:R-:W-:Y:S01]  /*1d40*/  UMOV UR13, 0x80000020 ;  /* 0x80000020000d7882 */ /* 0x000fe20000000000 */
[----:B------:R-:W-:-:S02]  /*1d50*/  UIADD3 UR4, UR28, 0x180, URZ ;  /* 0x000001801c047890 */ /* 0x000fc4000fffe03f */
[----:B------:R-:W-:Y:S02]  /*1d60*/  UIADD3 UR5, UR28, 0x200, URZ ;  /* 0x000002001c057890 */ /* 0x000fe4000fffe03f */
[----:B------:R-:W-:Y:S01]  /*1d70*/  UMOV UR26, UR28 ;  /* 0x0000001c001a7c82 */ /* 0x000fe20008000000 */
[----:B------:R-:W-:Y:S01]  /*1d80*/  UIADD3 UR8, UR28, 0x2, URZ ;  /* 0x000000021c087890 */ /* 0x000fe2000fffe03f */
[----:B------:R-:W-:Y:S01]  /*1d90*/  QGMMA.64x32x32.F32.E4M3.E4M3 R88, gdesc[UR24], RZ, !UPT, gsb0 ;  /* 0x00600000185879f3 */ /* 0x000fe2000c0008ff */
[----:B------:R-:W-:Y:S01]  /*1da0*/  UIADD3 UR26, UR28, 0x80, URZ ;  /* 0x000000801c1a7890 */ /* 0x000fe2000fffe03f */
[----:B------:R-:W-:Y:S01]  /*1db0*/  UMOV UR27, 0x80000020 ;  /* 0x80000020001b7882 */ /* 0x000fe20000000000 */
[----:B------:R-:W-:Y:S02]  /*1dc0*/  UIADD3 UR9, UR28, 0x202, URZ ;  /* 0x000002021c097890 */ /* 0x000fe4000fffe03f */
[----:B------:R-:W-:Y:S02]  /*1dd0*/  UIADD3 UR12, UR28, 0x280, URZ ;  /* 0x000002801c0c7890 */ /* 0x000fe4000fffe03f */
[----:B------:R-:W-:Y:S01]  /*1de0*/  UIADD3 UR14, UR28, 0x282, URZ ;  /* 0x000002821c0e7890 */ /* 0x000fe2000fffe03f */
[----:B------:R-:W-:Y:S01]  /*1df0*/  UMOV UR15, 0x80000020 ;  /* 0x80000020000f7882 */ /* 0x000fe20000000000 */
[----:B------:R-:W-:-:S02]  /*1e00*/  UIADD3 UR16, UR20, 0x400, URZ ;  /* 0x0000040014107890 */ /* 0x000fc4000fffe03f */
[----:B------:R-:W-:Y:S01]  /*1e10*/  UIADD3 UR18, UR28, 0x500, URZ ;  /* 0x000005001c127890 */ /* 0x000fe2000fffe03f */
[----:B------:R-:W-:Y:S01]  /*1e20*/  UMOV UR17, 0x80000020 ;  /* 0x8000002000117882 */ /* 0x000fe20000000000 */
[----:B------:R-:W-:Y:S01]  /*1e30*/  UMOV UR19, 0x80000020 ;  /* 0x8000002000137882 */ /* 0x000fe20000000000 */
[----:B------:R-:W-:Y:S01]  /*1e40*/  UIADD3 UR22, UR28, 0x502, URZ ;  /* 0x000005021c167890 */ /* 0x000fe2000fffe03f */
[----:B------:R-:W-:Y:S01]  /*1e50*/  UMOV UR21, 0x80000020 ;  /* 0x8000002000157882 */ /* 0x000fe20000000000 */
[----:B------:R-:W-:Y:S01]  /*1e60*/  UMOV UR23, 0x80000020 ;  /* 0x8000002000177882 */ /* 0x000fe20000000000 */
[----:B------:R-:W-:Y:S01]  /*1e70*/  UIADD3 UR53, UR52, -0x2, URZ ;  /* 0xfffffffe34357890 */ /* 0x000fe2000fffe03f */
        /* <DEDUP_REMOVED lines=10> */
[----:B------:R-:W-:Y:S01]  /*1f20*/  UMOV UR4, UR6 ;  /* 0x0000000600047c82 */ /* 0x000fe20008000000 */
[----:B------:R-:W-:Y:S01]  /*1f30*/  UMOV UR6, UR8 ;  /* 0x0000000800067c82 */ /* 0x000fe20008000000 */
        /* <DEDUP_REMOVED lines=25> */
[----:B------:R-:W-:Y:S01]  /*20d0*/  UMOV UR8, UR10 ;  /* 0x0000000a00087c82 */ /* 0x000fe20008000000 */
[----:B------:R-:W-:Y:S01]  /*20e0*/  UMOV UR10, UR12 ;  /* 0x0000000c000a7c82 */ /* 0x000fe20008000000 */
        /* <DEDUP_REMOVED lines=38> */
[----:B------:R-:W-:Y:S01]  /*2350*/  ULDC UR10, c[0x0][0x448] ;  /* 0x00011200000a7ab9 */ /* 0x000fe20000000800 */
[----:B------:R-:W-:Y:S01]  /*2360*/  ULDC UR11, c[0x0][0x2f0] ;  /* 0x0000bc00000b7ab9 */ /* 0x000fe20000000800 */
[----:B------:R-:W-:Y:S01]  /*2370*/  UISETP.NE.AND UP0, UPT, UR10, 0x1, UPT ;  /* 0x000000010a00788c */ /* 0x000fe2000bf05270 */
[----:B------:R-:W-:Y:S02]  /*2380*/  IMAD.U32 R11, RZ, RZ, UR11 ;  /* 0x0000000bff0b7e24 */ /* 0x000fe4000f8e00ff */
[----:B------:R-:W-:-:S03]  /*2390*/  UMOV UR10, UR39 ;  /* 0x00000027000a7c82 */ /* 0x000fc60008000000 */
[----:B------:R-:W-:Y:S01]  /*23a0*/  PLOP3.LUT P2, PT, PT, PT, UP0, 0x80, 0x0 ;  /* 0x000000000000781c */ /* 0x000fe20003f4f008 */
        /* <DEDUP_REMOVED lines=43> */
[----:B------:R-:W-:Y:S01]  /*2660*/  UIMAD UR6, UR52, -0xa0, URZ ;  /* 0xffffff60340678a4 */ /* 0x000fe2000f8e023f */
[----:B------:R-:W-:Y:S02]  /*2670*/  WARPGROUP.DEPBAR.LE gsb0, 0x0 ;  /* 0x00008000000079c5 */ /* 0x000fe40000010000 */
[----:B------:R-:W-:-:S06]  /*2680*/  WARPGROUP.ARRIVE ;  /* 0x00000000000079c5 */ /* 0x000fcc0000000000 */
[----:B------:R-:W-:Y:S01]  /*2690*/  QGMMA.64x32x32.F32.E4M3.E4M3 R40, gdesc[UR16], R40, gsb0 ;  /* 0x00600000102879f3 */ /* 0x000fe20008000828 */
[----:B------:R-:W-:Y:S01]  /*26a0*/  UMOV UR18, UR7 ;  /* 0x0000000700127c82 */ /* 0x000fe20008000000 */
[----:B------:R-:W-:Y:S01]  /*26b0*/  UMOV UR19, 0x80000020 ;  /* 0x8000002000137882 */ /* 0x000fe20000000000 */
[----:B------:R-:W-:Y:S02]  /*26c0*/  @UP0 ULDC UR7, c[0x0][0x450] ;  /* 0x0001140000070ab9 */ /* 0x000fe40000000800 */
[----:B------:R-:W-:Y:S01]  /*26d0*/  @P2 SHF.R.U32.HI R9, RZ, UR7, R3 ;  /* 0x00000007ff092c19 */ /* 0x000fe20008011603 */
[----:B------:R-:W-:Y:S02]  /*26e0*/  UIADD3 UR7, UR6, 0xa1, URZ ;  /* 0x000000a106077890 */ /* 0x000fe4000fffe03f */
[----:B------:R-:W-:Y:S02]  /*26f0*/  UIMAD UR6, UR48, UR11, UR6 ;  /* 0x0000000b300672a4 */ /* 0x000fe4000f8e0206 */
[----:B------:R-:W0:Y:S01]  /*2700*/  SHFL.IDX PT, R4, R9, RZ, 0x1c1f ;  /* 0x001c1fff09047589 */ /* 0x000e2200000e0000 */
[----:B------:R-:W-:Y:S01]  /*2710*/  UIMAD UR11, UR48, UR11, -UR14 ;  /* 0x0000000b300b72a4 */ /* 0x000fe2000f8e0a0e */
[----:B------:R-:W-:Y:S01]  /*2720*/  IMAD.U32 R0, RZ, RZ, UR7 ;  /* 0x00000007ff007e24 */ /* 0x000fe2000f8e00ff */
[----:B------:R-:W-:-:S03]  /*2730*/  UIADD3 UR6, UR6, 0xa0, URZ ;  /* 0x000000a006067890 */ /* 0x000fc6000fffe03f */
[----:B------:R-:W-:-:S03]  /*2740*/  IMAD R0, R17, -0x2, R0 ;  /* 0xfffffffe11007824 */ /* 0x000fc600078e0200 */
[----:B------:R-:W-:Y:S01]  /*2750*/  IMAD.U32 R10, RZ, RZ, UR6 ;  /* 0x00000006ff0a7e24 */ /* 0x000fe2000f8e00ff */
[----:B------:R-:W-:Y:S01]  /*2760*/  @UP0 ULDC UR6, c[0x0][0x44c] ;  /* 0x0001130000060ab9 */ /* 0x000fe20000000800 */
[----:B------:R-:W-:Y:S01]  /*2770*/  IMAD R11, R11, UR48, R0 ;  /* 0x000000300b0b7c24 */ /* 0x000fe2000f8e0200 */
[----:B------:R-:W-:Y:S01]  /*2780*/  UIMAD.WIDE.U32 UR6, UR39, UR6, URZ ;  /* 0x00000006270672a5 */ /* 0x000fe2000f8e003f */
[----:B------:R-:W-:Y:S02]  /*2790*/  IMAD R10, R17, -0x2, R10 ;  /* 0xfffffffe110a7824 */ /* 0x000fe400078e020a */
[----:B------:R-:W-:-:S05]  /*27a0*/  VIADD R3, R11, -UR14 ;  /* 0x8000000e0b037c36 */ /* 0x000fca0008000000 */
[----:B0-----:R-:W-:-:S04]  /*27b0*/  VIADDMNMX R3, R4, R3, R10, PT ;  /* 0x0000000304037246 */ /* 0x001fc8000380010a */
[C---:B------:R-:W-:Y:S02]  /*27c0*/  ISETP.GT.AND P3, PT, R3.reuse, RZ, PT ;  /* 0x000000ff0300720c */ /* 0x040fe40003f64270 */
[C---:B------:R-:W-:Y:S02]  /*27d0*/  ISETP.GT.AND P4, PT, R3.reuse, 0x1, PT ;  /* 0x000000010300780c */ /* 0x040fe40003f84270 */
[----:B------:R-:W-:Y:S01]  /*27e0*/  ISETP.GT.AND P5, PT, R3, 0x8, PT ;  /* 0x000000080300780c */ /* 0x000fe20003fa4270 */
        /* <DEDUP_REMOVED lines=12> */
[----:B------:R-:W-:Y:S01]  /*28b0*/  ISETP.GT.AND P3, PT, R3, 0x9, PT ;  /* 0x000000090300780c */ /* 0x000fe20003f64270 */
[----:B------:R-:W-:Y:S01]  /*28c0*/  QGMMA.64x32x32.F32.E4M3.E4M3 R72, gdesc[UR20], R72, gsb0 ;  /* 0x00600000144879f3 */ /* 0x000fe20008000848 */
[----:B------:R-:W-:Y:S01]  /*28d0*/  UIADD3 UR22, UR28, 0x602, URZ ;  /* 0x000006021c167890 */ /* 0x000fe2000fffe03f */
[----:B------:R-:W-:Y:S01]  /*28e0*/  FSEL R92, R92, -INF , P5 ;  /* 0xff8000005c5c7808 */ /* 0x000fe20002800000 */
[----:B------:R-:W-:Y:S01]  /*28f0*/  UMOV UR23, 0x80000020 ;  /* 0x8000002000177882 */ /* 0x000fe20000000000 */
        /* <DEDUP_REMOVED lines=17> */
[----:B------:R-:W-:Y:S01]  /*2a10*/  FMNMX.FTZ R5, R14, R5, !PT ;  /* 0x000000050e057209 */ /* 0x000fe20007810000 */
[----:B------:R-:W-:Y:S02]  /*2a20*/  WARPGROUP.DEPBAR.LE gsb0, 0x0 ;  /* 0x00008000000079c5 */ /* 0x000fe40000010000 */
[----:B------:R-:W-:Y:S01]  /*2a30*/  WARPGROUP.ARRIVE ;  /* 0x00000000000079c5 */ /* 0x000fe20000000000 */
[----:B------:R-:W-:-:S02]  /*2a40*/  FSEL R20, R72, -INF , P4 ;  /* 0xff80000048147808 */ /* 0x000fc40002000000 */
[----:B------:R-:W-:Y:S02]  /*2a50*/  ISETP.GT.AND P4, PT, R3, 0x28, PT ;  /* 0x000000280300780c */ /* 0x000fe40003f84270 */
[----:B------:R-:W-:Y:S01]  /*2a60*/  FSEL R104, R73, -INF , P3 ;  /* 0xff80000049687808 */ /* 0x000fe20001800000 */
[----:B------:R-:W-:Y:S01]  /*2a70*/  QGMMA.64x32x32.F32.E4M3.E4M3 R56, gdesc[UR20], R56, gsb0 ;  /* 0x00600000143879f3 */ /* 0x000fe20008000838 */
[----:B------:R-:W-:Y:S01]  /*2a80*/  UIADD3 UR22, UR28, 0x682, URZ ;  /* 0x000006821c167890 */ /* 0x000fe2000fffe03f */
[----:B------:R-:W-:Y:S01]  /*2a90*/  FMNMX.FTZ R5, R20, R5, !PT ;  /* 0x0000000514057209 */ /* 0x000fe20007810000 */
[----:B------:R-:W-:Y:S01]  /*2aa0*/  UMOV UR23, 0x80000020 ;  /* 0x8000002000177882 */ /* 0x000fe20000000000 */
        /* <DEDUP_REMOVED lines=23> */
[----:B------:R-:W-:Y:S01]  /*2c20*/  ISETP.GT.AND P4, PT, R3, 0x48, PT ;  /* 0x000000480300780c */ /* 0x000fe20003f84270 */
[----:B------:R-:W0:Y:S01]  /*2c30*/  SHFL.IDX PT, R56, R9, 0x1, 0x1c1f ;  /* 0x003c1f0009387f89 */ /* 0x000e2200000e0000 */
        /* <DEDUP_REMOVED lines=24> */
[----:B------:R-:W-:Y:S02]  /*2dc0*/  FMNMX.FTZ R5, R69, R0, !PT ;  /* 0x0000000045057209 */ /* 0x000fe40007810000 */
[----:B0-----:R-:W-:Y:S01]  /*2dd0*/  IADD3 R11, R56, -UR14, R11 ;  /* 0x8000000e380b7c10 */ /* 0x001fe2000fffe00b */
[----:B------:R-:W-:-:S02]  /*2de0*/  @UP0 ULDC UR14, c[0x0][0x450] ;  /* 0x00011400000e0ab9 */ /* 0x000fc40000000800 */
[----:B------:R-:W-:Y:S01]  /*2df0*/  @UP0 USHF.R.U32.HI UR10, URZ, UR14, UR7 ;  /* 0x0000000e3f0a0299 */ /* 0x000fe20008011607 */
[----:B------:R-:W-:-:S03]  /*2e00*/  VIMNMX R81, R10, R11, PT ;  /* 0x0000000b0a517248 */ /* 0x000fc60003fe0100 */
[----:B------:R-:W-:Y:S01]  /*2e10*/  UIADD3 UR6, UR11, UR10, URZ ;  /* 0x0000000a0b067290 */ /* 0x000fe2000fffe03f */
[----:B------:R-:W-:-:S03]  /*2e20*/  ISETP.GT.AND P5, PT, R81, 0x8, PT ;  /* 0x000000085100780c */ /* 0x000fc60003fa4270 */
[----:B------:R-:W-:Y:S01]  /*2e30*/  UIMAD.WIDE UR6, UR6, 0x66666667, URZ ;  /* 0x66666667060678a5 */ /* 0x000fe2000f8e023f */
[----:B------:R-:W-:-:S03]  /*2e40*/  FSEL R94, R94, -INF , P5 ;  /* 0xff8000005e5e7808 */ /* 0x000fc60002800000 */
[----:B------:R-:W-:Y:S01]  /*2e50*/  USHF.R.U32.HI UR6, URZ, 0x1f, UR7 ;  /* 0x0000001f3f067899 */ /* 0x000fe20008011607 */
[----:B------:R-:W-:Y:S02]  /*2e60*/  WARPGROUP.DEPBAR.LE gsb0, 0x0 ;  /* 0x00008000000079c5 */ /* 0x000fe40000010000 */
[----:B------:R-:W-:Y:S01]  /*2e70*/  WARPGROUP.ARRIVE ;  /* 0x00000000000079c5 */ /* 0x000fe20000000000 */
[----:B------:R-:W-:Y:S01]  /*2e80*/  FSEL R40, R40, -INF , P4 ;  /* 0xff80000028287808 */ /* 0x000fe20002000000 */
[----:B------:R-:W-:Y:S01]  /*2e90*/  ULEA.HI.SX32 UR6, UR7, UR6, 0x1a ;  /* 0x0000000607067291 */ /* 0x000fe2000f8fd23f */
[----:B------:R-:W-:Y:S02]  /*2ea0*/  ISETP.GT.AND P4, PT, R3, 0x68, PT ;  /* 0x000000680300780c */ /* 0x000fe40003f84270 */
[----:B------:R-:W-:Y:S01]  /*2eb0*/  FSEL R41, R41, -INF , P3 ;  /* 0xff80000029297808 */ /* 0x000fe20001800000 */
[----:B------:R-:W-:Y:S01]  /*2ec0*/  QGMMA.64x32x32.F32.E4M3.E4M3 R24, gdesc[UR20], R24, gsb0 ;  /* 0x00600000141879f3 */ /* 0x000fe20008000818 */
[----:B------:R-:W-:Y:S01]  /*2ed0*/  FMNMX.FTZ R0, R40, R5, !PT ;  /* 0x0000000528007209 */ /* 0x000fe20007810000 */
[----:B------:R-:W-:Y:S01]  /*2ee0*/  UISETP.LT.AND UP1, UPT, URZ, UR6, UPT ;  /* 0x000000063f00728c */ /* 0x000fe2000bf21270 */
[----:B------:R-:W-:-:S02]  /*2ef0*/  ISETP.GT.AND P3, PT, R3, 0x69, PT ;  /* 0x000000690300780c */ /* 0x000fc40003f64270 */
[----:B------:R-:W-:Y:S01]  /*2f00*/  FSEL R44, R44, -INF , P4 ;  /* 0xff8000002c2c7808 */ /* 0x000fe20002000000 */
[----:B------:R-:W-:Y:S01]  /*2f10*/  USEL UR52, URZ, UR6, !UP1 ;  /* 0x000000063f347287 */ /* 0x000fe2000c800000 */
[----:B------:R-:W-:Y:S02]  /*2f20*/  FMNMX.FTZ R5, R41, R0, !PT ;  /* 0x0000000029057209 */ /* 0x000fe40007810000 */
[----:B------:R-:W-:Y:S01]  /*2f30*/  ISETP.GT.AND P4, PT, R3, 0x70, PT ;  /* 0x000000700300780c */ /* 0x000fe20003f84270 */
[----:B------:R-:W-:Y:S01]  /*2f40*/  UISETP.GE.AND UP1, UPT, UR53, UR52, UPT ;  /* 0x000000343500728c */ /* 0x000fe2000bf26270 */
        /* <DEDUP_REMOVED lines=15> */
[----:B------:R-:W-:Y:S01]  /*3040*/  FMNMX.FTZ R5, R53, R0, !PT ;  /* 0x0000000035057209 */ /* 0x000fe20007810000 */
[----:B------:R-:W-:Y:S02]  /*3050*/  WARPGROUP.DEPBAR.LE gsb0, 0x0 ;  /* 0x00008000000079c5 */ /* 0x000fe40000010000 */
[----:B------:R-:W-:Y:S01]  /*3060*/  FSEL R24, R24, -INF , P4 ;  /* 0xff80000018187808 */ /* 0x000fe20002000000 */
[----:B------:R0:W-:Y:S01]  /*3070*/  @!P1 SYNCS.ARRIVE.TRANS64.RED.A1T0 RZ, [R2+URZ], RZ ;  /* 0x000000ff02ff99a7 */ /* 0x0001e2000810043f */
        /* <DEDUP_REMOVED lines=19> */
[----:B------:R-:W-:Y:S01]  /*31b0*/  FMNMX.FTZ R0, R36, R3, !PT ;  /* 0x0000000324007209 */ /* 0x000fe20007810000 */
[----:B------:R-:W-:Y:S01]  /*31c0*/  IMAD.U32 R3, RZ, RZ, UR37 ;  /* 0x00000025ff037e24 */ /* 0x000fe2000f8e00ff */
[----:B------:R-:W-:Y:S02]  /*31d0*/  ISETP.GT.AND P4, PT, R81, 0x1, PT ;  /* 0x000000015100780c */ /* 0x000fe40003f84270 */
[----:B------:R-:W-:-:S02]  /*31e0*/  FMNMX.FTZ R7, R37, R0, !PT ;  /* 0x0000000025077209 */ /* 0x000fc40007810000 */
[----:B------:R-:W-:Y:S02]  /*31f0*/  FSEL R91, R91, -INF , P4 ;  /* 0xff8000005b5b7808 */ /* 0x000fe40002000000 */
[C---:B------:R-:W-:Y:S01]  /*3200*/  ISETP.GT.AND P4, PT, R81.reuse, 0x10, PT ;  /* 0x000000105100780c */ /* 0x040fe20003f84270 */
        /* <DEDUP_REMOVED lines=11> */
[----:B------:R-:W-:Y:S01]  /*32c0*/  ISETP.GT.AND P4, PT, R81, 0x39, PT ;  /* 0x000000395100780c */ /* 0x000fe20003f84270 */
[----:B------:R-:W1:Y:S03]  /*32d0*/  SHFL.BFLY PT, R0, R13, 0x1, 0x1f ;  /* 0x0c201f000d007f89 */ /* 0x000e6600000e0000 */
[----:B------:R-:W-:-:S02]  /*32e0*/  FSEL R87, R87, -INF , P4 ;  /* 0xff80000057577808 */ /* 0x000fc40002000000 */
[----:B------:R-:W-:-:S04]  /*32f0*/  ISETP.GT.AND P4, PT, R81, 0x41, PT ;  /* 0x000000415100780c */ /* 0x000fc80003f84270 */
[----:B------:R-:W-:Y:S02]  /*3300*/  FSEL R59, R59, -INF , P4 ;  /* 0xff8000003b3b7808 */ /* 0x000fe40002000000 */
[----:B------:R-:W-:-:S04]  /*3310*/  ISETP.GT.AND P4, PT, R81, 0x49, PT ;  /* 0x000000495100780c */ /* 0x000fc80003f84270 */
[----:B------:R-:W-:Y:S02]  /*3320*/  FSEL R63, R63, -INF , P4 ;  /* 0xff8000003f3f7808 */ /* 0x000fe40002000000 */
[----:B------:R-:W-:Y:S02]  /*3330*/  ISETP.GT.AND P4, PT, R81, 0x51, PT ;  /* 0x000000515100780c */ /* 0x000fe40003f84270 */
[----:B-1----:R-:W-:-:S04]  /*3340*/  FMNMX.FTZ R0, R13, R0, !PT ;  /* 0x000000000d007209 */ /* 0x002fc80007810000 */
[C---:B------:R-:W-:Y:S01]  /*3350*/  FSETP.NEU.FTZ.AND P3, PT, R0.reuse, -INF , PT ;  /* 0xff8000000000780b */ /* 0x040fe20003f7d000 */
[----:B------:R-:W-:-:S05]  /*3360*/  FFMA.FTZ R3, R0, R3, -8 ;  /* 0xc100000000037423 */ /* 0x000fca0000010003 */
[----:B------:R-:W-:Y:S02]  /*3370*/  FSEL R3, R3, RZ, P3 ;  /* 0x000000ff03037208 */ /* 0x000fe40001800000 */
[----:B------:R-:W-:-:S03]  /*3380*/  ISETP.GT.AND P3, PT, R81, RZ, PT ;  /* 0x000000ff5100720c */ /* 0x000fc60003f64270 */
[--C-:B------:R-:W-:Y:S01]  /*3390*/  FFMA.FTZ R10, R12, UR37, -R3.reuse ;  /* 0x000000250c0a7c23 */ /* 0x100fe20008010803 */
[----:B------:R-:W-:Y:S01]  /*33a0*/  FSEL R90, R90, -INF , P3 ;  /* 0xff8000005a5a7808 */ /* 0x000fe20001800000 */
[--C-:B------:R-:W-:Y:S01]  /*33b0*/  FFMA.FTZ R12, R14, UR37, -R3.reuse ;  /* 0x000000250e0c7c23 */ /* 0x100fe20008010803 */
[----:B------:R-:W-:Y:S01]  /*33c0*/  ISETP.GT.AND P3, PT, R81, 0x9, PT ;  /* 0x000000095100780c */ /* 0x000fe20003f64270 */
[--C-:B------:R-:W-:Y:S01]  /*33d0*/  FFMA.FTZ R21, R20, UR37, -R3.reuse ;  /* 0x0000002514157c23 */ /* 0x100fe20008010803 */
[----:B------:R-:W-:Y:S01]  /*33e0*/  FMNMX.FTZ R13, R90, R91, !PT ;  /* 0x0000005b5a0d7209 */ /* 0x000fe20007810000 */
[--C-:B------:R-:W-:Y:S01]  /*33f0*/  FFMA.FTZ R76, R76, UR37, -R3.reuse ;  /* 0x000000254c4c7c23 */ /* 0x100fe20008010803 */
[----:B------:R-:W-:Y:S01]  /*3400*/  FSEL R95, R95, -INF , P3 ;  /* 0xff8000005f5f7808 */ /* 0x000fe20001800000 */
[--C-:B------:R-:W-:Y:S01]  /*3410*/  FFMA.FTZ R80, R80, UR37, -R3.reuse ;  /* 0x0000002550507c23 */ /* 0x100fe20008010803 */
[----:B------:R-:W-:Y:S01]  /*3420*/  FMNMX.FTZ R14, R94, R13, !PT ;  /* 0x0000000d5e0e7209 */ /* 0x000fe20007810000 */
        /* <DEDUP_REMOVED lines=15> */
[----:B------:R-:W-:Y:S01]  /*3520*/  ISETP.GT.AND P3, PT, R81, 0x20, PT ;  /* 0x000000205100780c */ /* 0x000fe20003f64270 */
[----:B------:R1:W-:Y:S01]  /*3530*/  MUFU.EX2 R13, R21 ;  /* 0x00000015000d7308 */ /* 0x0003e20000000800 */
[----:B------:R-:W-:Y:S01]  /*3540*/  FMNMX.FTZ R20, R102, R15, !PT ;  /* 0x0000000f66147209 */ /* 0x000fe20007810000 */
[--C-:B------:R-:W-:Y:S01]  /*3550*/  FFMA.FTZ R14, R104, UR37, -R3.reuse ;  /* 0x00000025680e7c23 */ /* 0x100fe20008010803 */
[----:B------:R-:W-:Y:S01]  /*3560*/  FSEL R74, R74, -INF , P3 ;  /* 0xff8000004a4a7808 */ /* 0x000fe20001800000 */
[--C-:B------:R-:W-:Y:S01]  /*3570*/  FFMA.FTZ R110, R110, UR37, -R3.reuse ;  /* 0x000000256e6e7c23 */ /* 0x100fe20008010803 */
[----:B------:R-:W-:Y:S01]  /*3580*/  FMNMX.FTZ R15, R103, R20, !PT ;  /* 0x00000014670f7209 */ /* 0x000fe20007810000 */
[--C-:B------:R-:W-:Y:S01]  /*3590*/  FFMA.FTZ R24, R24, UR37, -R3.reuse ;  /* 0x0000002518187c23 */ /* 0x100fe20008010803 */
[----:B------:R-:W-:Y:S01]  /*35a0*/  ISETP.GT.AND P3, PT, R81, 0x28, PT ;  /* 0x000000285100780c */ /* 0x000fe20003f64270 */
[----:B------:R-:W2:Y:S01]  /*35b0*/  MUFU.EX2 R6, R6 ;  /* 0x0000000600067308 */ /* 0x000ea20000000800 */
[----:B------:R-:W-:Y:S01]  /*35c0*/  FMNMX.FTZ R20, R74, R15, !PT ;  /* 0x0000000f4a147209 */ /* 0x000fe20007810000 */
[--C-:B------:R-:W-:Y:S01]  /*35d0*/  FFMA.FTZ R25, R25, UR37, -R3.reuse ;  /* 0x0000002519197c23 */ /* 0x100fe20008010803 */
[----:B------:R-:W-:Y:S01]  /*35e0*/  FSEL R78, R78, -INF , P3 ;  /* 0xff8000004e4e7808 */ /* 0x000fe20001800000 */
[--C-:B------:R-:W-:Y:S01]  /*35f0*/  FFMA.FTZ R28, R28, UR37, -R3.reuse ;  /* 0x000000251c1c7c23 */ /* 0x100fe20008010803 */
[----:B-1----:R-:W-:Y:S01]  /*3600*/  FMNMX.FTZ R21, R75, R20, !PT ;  /* 0x000000144b157209 */ /* 0x002fe20007810000 */
        /* <DEDUP_REMOVED lines=10> */
[----:B------:R-:W3:Y:S01]  /*36b0*/  MUFU.EX2 R7, R7 ;  /* 0x0000000700077308 */ /* 0x000ee20000000800 */
[----:B------:R-:W-:Y:S01]  /*36c0*/  FMNMX.FTZ R56, R82, R21, !PT ;  /* 0x0000001552387209 */ /* 0x000fe20007810000 */
[----:B------:R-:W-:Y:S01]  /*36d0*/  FFMA.FTZ R36, R36, UR37, -R3 ;  /* 0x0000002524247c23 */ /* 0x000fe20008010803 */
[----:B------:R-:W-:-:S02]  /*36e0*/  FSEL R86, R86, -INF , P3 ;  /* 0xff80000056567808 */ /* 0x000fc40001800000 */
[----:B------:R-:W-:Y:S02]  /*36f0*/  CS2R R106, SRZ ;  /* 0x00000000006a7805 */ /* 0x000fe4000001ff00 */
[----:B------:R-:W-:Y:S01]  /*3700*/  FMNMX.FTZ R57, R83, R56, !PT ;  /* 0x0000003853397209 */ /* 0x000fe20007810000 */
[----:B------:R-:W-:Y:S01]  /*3710*/  FFMA.FTZ R56, R108, UR37, -R3 ;  /* 0x000000256c387c23 */ /* 0x000fe20008010803 */
[----:B------:R-:W-:Y:S01]  /*3720*/  ISETP.GT.AND P3, PT, R81, 0x40, PT ;  /* 0x000000405100780c */ /* 0x000fe20003f64270 */
[----:B------:R4:W-:Y:S01]  /*3730*/  MUFU.EX2 R21, R80 ;  /* 0x0000005000157308 */ /* 0x0009e20000000800 */
[----:B-1----:R-:W-:Y:S02]  /*3740*/  FMNMX.FTZ R76, R86, R57, !PT ;  /* 0x00000039564c7209 */ /* 0x002fe40007810000 */
[----:B------:R-:W-:Y:S02]  /*3750*/  CS2R R108, SRZ ;  /* 0x00000000006c7805 */ /* 0x000fe4000001ff00 */
[----:B------:R-:W-:-:S02]  /*3760*/  FSEL R58, R58, -INF , P3 ;  /* 0xff8000003a3a7808 */ /* 0x000fc40001800000 */
[----:B------:R-:W-:Y:S02]  /*3770*/  CS2R R104, SRZ ;  /* 0x0000000000687805 */ /* 0x000fe4000001ff00 */
[----:B------:R-:W-:Y:S02]  /*3780*/  FMNMX.FTZ R57, R87, R76, !PT ;  /* 0x0000004c57397209 */ /* 0x000fe40007810000 */
[----:B------:R-:W-:Y:S02]  /*3790*/  CS2R R100, SRZ ;  /* 0x0000000000647805 */ /* 0x000fe4000001ff00 */
[----:B------:R-:W-:Y:S01]  /*37a0*/  ISETP.GT.AND P3, PT, R81, 0x48, PT ;  /* 0x000000485100780c */ /* 0x000fe20003f64270 */
[----:B------:R-:W1:Y:S01]  /*37b0*/  MUFU.EX2 R8, R8 ;  /* 0x0000000800087308 */ /* 0x000e620000000800 */
[----:B------:R-:W-:Y:S02]  /*37c0*/  FMNMX.FTZ R76, R58, R57, !PT ;  /* 0x000000393a4c7209 */ /* 0x000fe40007810000 */
[----:B------:R-:W-:-:S02]  /*37d0*/  CS2R R92, SRZ ;  /* 0x00000000005c7805 */ /* 0x000fc4000001ff00 */
[----:B------:R-:W-:Y:S02]  /*37e0*/  FSEL R62, R62, -INF , P3 ;  /* 0xff8000003e3e7808 */ /* 0x000fe40001800000 */
[----:B------:R-:W-:Y:S02]  /*37f0*/  FMNMX.FTZ R61, R59, R76, !PT ;  /* 0x0000004c3b3d7209 */ /* 0x000fe40007810000 */
[----:B------:R-:W-:Y:S01]  /*3800*/  ISETP.GT.AND P3, PT, R81, 0x50, PT ;  /* 0x000000505100780c */ /* 0x000fe20003f64270 */
[----:B------:R5:W-:Y:S01]  /*3810*/  MUFU.EX2 R57, R84 ;  /* 0x0000005400397308 */ /* 0x000be20000000800 */
[----:B------:R-:W-:Y:S01]  /*3820*/  FMNMX.FTZ R76, R62, R61, !PT ;  /* 0x0000003d3e4c7209 */ /* 0x000fe20007810000 */
[----:B------:R-:W-:Y:S01]  /*3830*/  FFMA.FTZ R61, R112, UR37, -R3 ;  /* 0x00000025703d7c23 */ /* 0x000fe20008010803 */
[----:B------:R-:W-:Y:S02]  /*3840*/  FSEL R77, R66, -INF , P3 ;  /* 0xff800000424d7808 */ /* 0x000fe40001800000 */
[----:B------:R-:W-:-:S02]  /*3850*/  CS2R R112, SRZ ;  /* 0x0000000000707805 */ /* 0x000fc4000001ff00 */
[----:B------:R-:W-:Y:S02]  /*3860*/  FMNMX.FTZ R76, R63, R76, !PT ;  /* 0x0000004c3f4c7209 */ /* 0x000fe40007810000 */
[----:B----4-:R-:W-:Y:S01]  /*3870*/  FSEL R80, R67, -INF , P4 ;  /* 0xff80000043507808 */ /* 0x010fe20002000000 */
[----:B------:R4:W-:Y:S01]  /*3880*/  MUFU.EX2 R9, R96 ;  /* 0x0000006000097308 */ /* 0x0009e20000000800 */
[----:B------:R-:W-:Y:S02]  /*3890*/  ISETP.GT.AND P3, PT, R81, 0x58, PT ;  /* 0x000000585100780c */ /* 0x000fe40003f64270 */
[----:B------:R-:W-:Y:S01]  /*38a0*/  FMNMX.FTZ R67, R77, R76, !PT ;  /* 0x0000004c4d437209 */ /* 0x000fe20007810000 */
[----:B------:R-:W-:-:S01]  /*38b0*/  FFMA.FTZ R76, R72, UR37, -R3 ;  /* 0x00000025484c7c23 */ /* 0x000fc20008010803 */
[----:B------:R-:W-:Y:S02]  /*38c0*/  ISETP.GT.AND P4, PT, R81, 0x59, PT ;  /* 0x000000595100780c */ /* 0x000fe40003f84270 */
[----:B-----5:R-:W-:Y:S01]  /*38d0*/  FSEL R84, R70, -INF , P3 ;  /* 0xff80000046547808 */ /* 0x020fe20001800000 */
[----:B------:R-:W-:Y:S01]  /*38e0*/  MUFU.EX2 R10, R10 ;  /* 0x0000000a000a7308 */ /* 0x000fe20000000800 */
[----:B------:R-:W-:-:S02]  /*38f0*/  FMNMX.FTZ R67, R80, R67, !PT ;  /* 0x0000004350437209 */ /* 0x000fc40007810000 */
[----:B----4-:R-:W-:Y:S02]  /*3900*/  CS2R R96, SRZ ;  /* 0x0000000000607805 */ /* 0x010fe4000001ff00 */
[----:B------:R-:W-:Y:S02]  /*3910*/  FSEL R85, R71, -INF , P4 ;  /* 0xff80000047557808 */ /* 0x000fe40002000000 */
[C---:B------:R-:W-:Y:S02]  /*3920*/  ISETP.GT.AND P3, PT, R81.reuse, 0x60, PT ;  /* 0x000000605100780c */ /* 0x040fe40003f64270 */
[----:B------:R-:W-:Y:S01]  /*3930*/  FMNMX.FTZ R72, R84, R67, !PT ;  /* 0x0000004354487209 */ /* 0x000fe20007810000 */
[----:B------:R-:W-:Y:S01]  /*3940*/  MUFU.EX2 R11, R11 ;  /* 0x0000000b000b7308 */ /* 0x000fe20000000800 */
[----:B------:R-:W-:Y:S02]  /*3950*/  ISETP.GT.AND P4, PT, R81, 0x61, PT ;  /* 0x000000615100780c */ /* 0x000fe40003f84270 */
[----:B------:R-:W-:-:S02]  /*3960*/  FSEL R70, R42, -INF , P3 ;  /* 0xff8000002a467808 */ /* 0x000fc40001800000 */
[----:B------:R-:W-:Y:S02]  /*3970*/  FMNMX.FTZ R71, R85, R72, !PT ;  /* 0x0000004855477209 */ /* 0x000fe40007810000 */
[----:B------:R-:W-:Y:S01]  /*3980*/  ISETP.GT.AND P3, PT, R81, 0x68, PT ;  /* 0x000000685100780c */ /* 0x000fe20003f64270 */
[----:B------:R4:W-:Y:S01]  /*3990*/  MUFU.EX2 R42, R76 ;  /* 0x0000004c002a7308 */ /* 0x0009e20000000800 */
[----:B------:R-:W-:Y:S01]  /*39a0*/  FSEL R67, R43, -INF , P4 ;  /* 0xff8000002b437808 */ /* 0x000fe20002000000 */
[--C-:B------:R-:W-:Y:S01]  /*39b0*/  FFMA.FTZ R43, R60, UR37, -R3.reuse ;  /* 0x000000253c2b7c23 */ /* 0x100fe20008010803 */
[----:B------:R-:W-:Y:S02]  /*39c0*/  FMNMX.FTZ R72, R70, R71, !PT ;  /* 0x0000004746487209 */ /* 0x000fe40007810000 */
[----:B------:R-:W-:Y:S02]  /*39d0*/  ISETP.GT.AND P4, PT, R81, 0x69, PT ;  /* 0x000000695100780c */ /* 0x000fe40003f84270 */
[----:B------:R-:W-:Y:S01]  /*39e0*/  FSEL R60, R46, -INF , P3 ;  /* 0xff8000002e3c7808 */ /* 0x000fe20001800000 */
[--C-:B------:R-:W-:Y:S01]  /*39f0*/  FFMA.FTZ R46, R4, UR37, -R3.reuse ;  /* 0x00000025042e7c23 */ /* 0x100fe20008010803 */
[----:B------:R-:W-:Y:S01]  /*3a00*/  FMNMX.FTZ R73, R67, R72, !PT ;  /* 0x0000004843497209 */ /* 0x000fe20007810000 */
[--C-:B------:R-:W-:Y:S01]  /*3a10*/  FFMA.FTZ R72, R64, UR37, -R3.reuse ;  /* 0x0000002540487c23 */ /* 0x100fe20008010803 */
[----:B------:R-:W-:Y:S01]  /*3a20*/  ISETP.GT.AND P3, PT, R81, 0x70, PT ;  /* 0x000000705100780c */ /* 0x000fe20003f64270 */
[----:B----4-:R-:W-:Y:S01]  /*3a30*/  FFMA.FTZ R76, R65, UR37, -R3 ;  /* 0x00000025414c7c23 */ /* 0x010fe20008010803 */
[----:B------:R-:W-:Y:S01]  /*3a40*/  FSEL R71, R47, -INF , P4 ;  /* 0xff8000002f477808 */ /* 0x000fe20002000000 */
[----:B------:R-:W4:Y:S01]  /*3a50*/  MUFU.EX2 R12, R12 ;  /* 0x0000000c000c7308 */ /* 0x000f220000000800 */
        /* <DEDUP_REMOVED lines=11> */
[----:B------:R-:W-:Y:S02]  /*3b10*/  FMNMX.FTZ R73, R51, R4, !PT ;  /* 0x0000000433497209 */ /* 0x000fe40007810000 */
[----:B------:R-:W-:Y:S02]  /*3b20*/  FSEL R55, R55, -INF , P4 ;  /* 0xff80000037377808 */ /* 0x000fe40002000000 */
[----:B------:R-:W-:Y:S01]  /*3b30*/  ISETP.GT.AND P3, PT, R81, 0x80, PT ;  /* 0x000000805100780c */ /* 0x000fe20003f64270 */
[----:B------:R-:W-:Y:S01]  /*3b40*/  MUFU.EX2 R20, R20 ;  /* 0x0000001400147308 */ /* 0x000fe20000000800 */
[----:B------:R-:W-:-:S02]  /*3b50*/  FMNMX.FTZ R4, R54, R73, !PT ;  /* 0x0000004936047209 */ /* 0x000fc40007810000 */
[----:B------:R-:W-:Y:S02]  /*3b60*/  ISETP.GT.AND P4, PT, R81, 0x81, PT ;  /* 0x000000815100780c */ /* 0x000fe40003f84270 */
[----:B------:R-:W-:Y:S02]  /*3b70*/  FSEL R64, R26, -INF , P3 ;  /* 0xff8000001a407808 */ /* 0x000fe40001800000 */
[----:B------:R-:W-:Y:S01]  /*3b80*/  FMNMX.FTZ R73, R55, R4, !PT ;  /* 0x0000000437497209 */ /* 0x000fe20007810000 */
[----:B------:R-:W-:Y:S01]  /*3b90*/  MUFU.EX2 R26, R76 ;  /* 0x0000004c001a7308 */ /* 0x000fe20000000800 */
[----:B------:R-:W-:Y:S02]  /*3ba0*/  ISETP.GT.AND P3, PT, R81, 0x88, PT ;  /* 0x000000885100780c */ /* 0x000fe40003f64270 */
[----:B------:R-:W-:Y:S01]  /*3bb0*/  FSEL R65, R27, -INF , P4 ;  /* 0xff8000001b417808 */ /* 0x000fe20002000000 */
[----:B------:R-:W-:-:S01]  /*3bc0*/  FFMA.FTZ R27, R68, UR37, -R3 ;  /* 0x00000025441b7c23 */ /* 0x000fc20008010803 */
[----:B------:R-:W-:-:S02]  /*3bd0*/  FMNMX.FTZ R4, R64, R73, !PT ;  /* 0x0000004940047209 */ /* 0x000fc40007810000 */
[----:B------:R-:W-:Y:S01]  /*3be0*/  ISETP.GT.AND P4, PT, R81, 0x89, PT ;  /* 0x000000895100780c */ /* 0x000fe20003f84270 */
[----:B------:R-:W-:Y:S01]  /*3bf0*/  MUFU.EX2 R56, R56 ;  /* 0x0000003800387308 */ /* 0x000fe20000000800 */
[----:B------:R-:W-:Y:S01]  /*3c00*/  FSEL R68, R30, -INF , P3 ;  /* 0xff8000001e447808 */ /* 0x000fe20001800000 */
[--C-:B------:R-:W-:Y:S01]  /*3c10*/  FFMA.FTZ R30, R40, UR37, -R3.reuse ;  /* 0x00000025281e7c23 */ /* 0x100fe20008010803 */
[----:B------:R-:W-:Y:S01]  /*3c20*/  FMNMX.FTZ R73, R65, R4, !PT ;  /* 0x0000000441497209 */ /* 0x000fe20007810000 */
[--C-:B------:R-:W-:Y:S01]  /*3c30*/  FFMA.FTZ R40, R45, UR37, -R3.reuse ;  /* 0x000000252d287c23 */ /* 0x100fe20008010803 */
[----:B------:R-:W-:Y:S01]  /*3c40*/  ISETP.GT.AND P3, PT, R81, 0x90, PT ;  /* 0x000000905100780c */ /* 0x000fe20003f64270 */
[----:B------:R-:W-:Y:S01]  /*3c50*/  IMAD.U32 R45, RZ, RZ, UR37 ;  /* 0x00000025ff2d7e24 */ /* 0x000fe2000f8e00ff */
[----:B-----5:R-:W-:Y:S01]  /*3c60*/  FSEL R72, R31, -INF , P4 ;  /* 0xff8000001f487808 */ /* 0x020fe20002000000 */
[----:B------:R-:W-:Y:S01]  /*3c70*/  FFMA.FTZ R31, R69, UR37, -R3 ;  /* 0x00000025451f7c23 */ /* 0x000fe20008010803 */
[----:B------:R-:W-:Y:S01]  /*3c80*/  FMNMX.FTZ R73, R68, R73, !PT ;  /* 0x0000004944497209 */ /* 0x000fe20007810000 */
[----:B------:R5:W-:Y:S01]  /*3c90*/  MUFU.EX2 R66, R110 ;  /* 0x0000006e00427308 */ /* 0x000be20000000800 */
[----:B------:R-:W-:-:S02]  /*3ca0*/  ISETP.GT.AND P4, PT, R81, 0x91, PT ;  /* 0x000000915100780c */ /* 0x000fc40003f84270 */
[----:B------:R-:W-:Y:S02]  /*3cb0*/  FSEL R69, R34, -INF , P3 ;  /* 0xff80000022457808 */ /* 0x000fe40001800000 */
[----:B------:R-:W-:Y:S02]  /*3cc0*/  FMNMX.FTZ R4, R72, R73, !PT ;  /* 0x0000004948047209 */ /* 0x000fe40007810000 */
[----:B------:R-:W-:Y:S01]  /*3cd0*/  ISETP.GT.AND P3, PT, R81, 0x98, PT ;  /* 0x000000985100780c */ /* 0x000fe20003f64270 */
[----:B------:R0:W-:Y:S01]  /*3ce0*/  MUFU.EX2 R34, R31 ;  /* 0x0000001f00227308 */ /* 0x0001e20000000800 */
[----:B------:R-:W-:Y:S02]  /*3cf0*/  FSEL R73, R35, -INF , P4 ;  /* 0xff80000023497808 */ /* 0x000fe40002000000 */
[----:B-----5:R-:W-:Y:S02]  /*3d00*/  CS2R R110, SRZ ;  /* 0x00000000006e7805 */ /* 0x020fe4000001ff00 */
[----:B------:R-:W-:-:S02]  /*3d10*/  FMNMX.FTZ R4, R69, R4, !PT ;  /* 0x0000000445047209 */ /* 0x000fc40007810000 */
[----:B------:R-:W-:Y:S02]  /*3d20*/  ISETP.GT.AND P4, PT, R81, 0x99, PT ;  /* 0x000000995100780c */ /* 0x000fe40003f84270 */
[----:B------:R-:W-:Y:S01]  /*3d30*/  FSEL R81, R38, -INF , P3 ;  /* 0xff80000026517808 */ /* 0x000fe20001800000 */
[--C-:B------:R-:W-:Y:S01]  /*3d40*/  FFMA.FTZ R38, R48, UR37, -R3.reuse ;  /* 0x0000002530267c23 */ /* 0x100fe20008010803 */
[----:B------:R-:W-:Y:S01]  /*3d50*/  FMNMX.FTZ R4, R73, R4, !PT ;  /* 0x0000000449047209 */ /* 0x000fe20007810000 */
[--C-:B0-----:R-:W-:Y:S01]  /*3d60*/  FFMA.FTZ R31, R41, UR37, -R3.reuse ;  /* 0x00000025291f7c23 */ /* 0x101fe20008010803 */
[----:B------:R-:W-:Y:S01]  /*3d70*/  FSEL R76, R39, -INF , P4 ;  /* 0xff800000274c7808 */ /* 0x000fe20002000000 */
[--C-:B------:R-:W-:Y:S01]  /*3d80*/  FFMA.FTZ R39, R49, UR37, -R3.reuse ;  /* 0x0000002531277c23 */ /* 0x100fe20008010803 */
[----:B------:R-:W-:Y:S01]  /*3d90*/  FMNMX.FTZ R35, R81, R4, !PT ;  /* 0x0000000451237209 */ /* 0x000fe20007810000 */
[----:B------:R-:W-:Y:S01]  /*3da0*/  FFMA.FTZ R41, R52, UR37, -R3 ;  /* 0x0000002534297c23 */ /* 0x000fe20008010803 */
[----:B--2---:R-:W-:-:S01]  /*3db0*/  FADD.FTZ R48, R5, R6 ;  /* 0x0000000605307221 */ /* 0x004fc20000010000 */
[----:B------:R-:W-:Y:S01]  /*3dc0*/  MUFU.EX2 R61, R61 ;  /* 0x0000003d003d7308 */ /* 0x000fe20000000800 */
[----:B------:R-:W-:Y:S01]  /*3dd0*/  FMNMX.FTZ R4, R76, R35, !PT ;  /* 0x000000234c047209 */ /* 0x000fe20007810000 */
[--C-:B------:R-:W-:Y:S01]  /*3de0*/  FFMA.FTZ R35, R44, UR37, -R3.reuse ;  /* 0x000000252c237c23 */ /* 0x100fe20008010803 */
[----:B------:R-:W-:-:S01]  /*3df0*/  FFMA.FTZ R44, R53, UR37, -R3 ;  /* 0x00000025352c7c23 */ /* 0x000fc20008010803 */
[----:B------:R-:W-:Y:S01]  /*3e00*/  FFMA.FTZ R3, R37, UR37, -R3 ;  /* 0x0000002525037c23 */ /* 0x000fe20008010803 */
[----:B---3--:R-:W-:-:S01]  /*3e10*/  FADD.FTZ R49, R7, R48 ;  /* 0x0000003007317221 */ /* 0x008fc20000010000 */
[----:B------:R-:W0:Y:S01]  /*3e20*/  SHFL.BFLY PT, R89, R4, 0x2, 0x1f ;  /* 0x0c401f0004597f89 */ /* 0x000e2200000e0000 */
[C---:B-1----:R-:W-:Y:S01]  /*3e30*/  F2FP.SATFINITE.E4M3.F32.PACK_AB_MERGE_C R216, R8.reuse, R7, RZ ;  /* 0x0000000708d8723e */ /* 0x042fe200048070ff */
[----:B------:R-:W-:Y:S01]  /*3e40*/  MUFU.EX2 R43, R43 ;  /* 0x0000002b002b7308 */ /* 0x000fe20000000800 */
[----:B------:R-:W-:-:S01]  /*3e50*/  FADD.FTZ R52, R8, R49 ;  /* 0x0000003108347221 */ /* 0x000fc20000010000 */
[----:B----4-:R-:W-:-:S02]  /*3e60*/  F2FP.SATFINITE.E4M3.F32.PACK_AB_MERGE_C R218, R12, R11, RZ ;  /* 0x0000000b0cda723e */ /* 0x010fc400048070ff */
[----:B------:R-:W-:Y:S01]  /*3e70*/  F2FP.SATFINITE.E4M3.F32.PACK_AB_MERGE_C R216, R6, R5, R216 ;  /* 0x0000000506d8723e */ /* 0x000fe200048070d8 */
[----:B------:R-:W-:Y:S01]  /*3e80*/  FADD.FTZ R49, R9, R52 ;  /* 0x0000003409317221 */ /* 0x000fe20000010000 */
[----:B------:R-:W-:Y:S02]  /*3e90*/  F2FP.SATFINITE.E4M3.F32.PACK_AB_MERGE_C R218, R10, R9, R218 ;  /* 0x000000090ada723e */ /* 0x000fe400048070da */
[----:B------:R-:W-:Y:S01]  /*3ea0*/  CS2R R52, SRZ ;  /* 0x0000000000347805 */ /* 0x000fe2000001ff00 */
[----:B------:R-:W-:Y:S08]  /*3eb0*/  MUFU.EX2 R46, R46 ;  /* 0x0000002e002e7308 */ /* 0x000ff00000000800 */
[----:B------:R-:W-:Y:S01]  /*3ec0*/  MUFU.EX2 R27, R27 ;  /* 0x0000001b001b7308 */ /* 0x000fe20000000800 */
[----:B0-----:R-:W-:-:S07]  /*3ed0*/  FMNMX.FTZ R89, R4, R89, !PT ;  /* 0x0000005904597209 */ /* 0x001fce0007810000 */
[----:B------:R-:W-:Y:S01]  /*3ee0*/  MUFU.EX2 R30, R30 ;  /* 0x0000001e001e7308 */ /* 0x000fe20000000800 */
[----:B------:R-:W0:Y:S07]  /*3ef0*/  SHFL.BFLY PT, R4, R89, 0x1, 0x1f ;  /* 0x0c201f0059047f89 */ /* 0x000e2e00000e0000 */
[----:B------:R-:W-:Y:S08]  /*3f00*/  MUFU.EX2 R31, R31 ;  /* 0x0000001f001f7308 */ /* 0x000ff00000000800 */
[----:B------:R-:W-:Y:S08]  /*3f10*/  MUFU.EX2 R35, R35 ;  /* 0x0000002300237308 */ /* 0x000ff00000000800 */
[----:B------:R-:W-:Y:S01]  /*3f20*/  MUFU.EX2 R40, R40 ;  /* 0x0000002800287308 */ /* 0x000fe20000000800 */
[----:B0-----:R-:W-:-:S02]  /*3f30*/  FMNMX.FTZ R4, R89, R4, !PT ;  /* 0x0000000459047209 */ /* 0x001fc40007810000 */
[----:B------:R-:W-:Y:S02]  /*3f40*/  CS2R R88, SRZ ;  /* 0x0000000000587805 */ /* 0x000fe4000001ff00 */
        /* <DEDUP_REMOVED lines=56> */
[----:B------:R-:W-:-:S02]  /*42d0*/  F2FP.SATFINITE.E4M3.F32.PACK_AB_MERGE_C R217, R95, R94, RZ ;  /* 0x0000005e5fd9723e */ /* 0x000fc400048070ff */
[----:B------:R-:W-:Y:S01]  /*42e0*/  CS2R R94, SRZ ;  /* 0x00000000005e7805 */ /* 0x000fe2000001ff00 */
[----:B------:R-:W-:-:S01]  /*42f0*/  FADD.FTZ R49, R11, R48 ;  /* 0x000000300b317221 */ /* 0x000fc20000010000 */
[----:B------:R-:W-:Y:S01]  /*4300*/  F2FP.SATFINITE.E4M3.F32.PACK_AB_MERGE_C R217, R91, R90, R217 ;  /* 0x0000005a5bd9723e */ /* 0x000fe200048070d9 */
[----:B------:R-:W2:Y:S01]  /*4310*/  MUFU.EX2 R102, R102 ;  /* 0x0000006600667308 */ /* 0x000ea20000000800 */
[----:B0-----:R-:W-:-:S01]  /*4320*/  FADD.FTZ R2, R98, R37 ;  /* 0x0000002562027221 */ /* 0x001fc20000010000 */
[----:B------:R-:W-:Y:S01]  /*4330*/  FADD.FTZ R48, R12, R49 ;  /* 0x000000310c307221 */ /* 0x000fe20000010000 */
[----:B------:R-:W-:-:S03]  /*4340*/  CS2R R90, SRZ ;  /* 0x00000000005a7805 */ /* 0x000fc6000001ff00 */
[----:B------:R-:W-:Y:S02]  /*4350*/  FADD.FTZ R49, R13, R48 ;  /* 0x000000300d317221 */ /* 0x000fe40000010000 */
[----:B------:R-:W0:Y:S01]  /*4360*/  MUFU.EX2 R103, R103 ;  /* 0x0000006700677308 */ /* 0x000e220000000800 */
[----:B-1----:R-:W-:-:S01]  /*4370*/  FADD.FTZ R37, R99, R2 ;  /* 0x0000000263257221 */ /* 0x002fc20000010000 */
[----:B------:R-:W-:-:S04]  /*4380*/  FADD.FTZ R48, R14, R49 ;  /* 0x000000310e307221 */ /* 0x000fc80000010000 */
[----:B------:R-:W-:Y:S01]  /*4390*/  FADD.FTZ R49, R15, R48 ;  /* 0x000000300f317221 */ /* 0x000fe20000010000 */
[----:B------:R-:W-:Y:S01]  /*43a0*/  F2FP.SATFINITE.E4M3.F32.PACK_AB_MERGE_C R15, R20, R15, RZ ;  /* 0x0000000f140f723e */ /* 0x000fe200048070ff */
[----:B------:R-:W1:Y:S01]  /*43b0*/  MUFU.EX2 R74, R74 ;  /* 0x0000004a004a7308 */ /* 0x000e620000000800 */
[----:B--2---:R-:W-:-:S01]  /*43c0*/  FADD.FTZ R2, R102, R37 ;  /* 0x0000002566027221 */ /* 0x004fc20000010000 */
[----:B------:R-:W-:Y:S01]  /*43d0*/  FADD.FTZ R48, R20, R49 ;  /* 0x0000003114307221 */ /* 0x000fe20000010000 */
[----:B------:R-:W-:-:S03]  /*43e0*/  F2FP.SATFINITE.E4M3.F32.PACK_AB_MERGE_C R212, R14, R13, R15 ;  /* 0x0000000d0ed4723e */ /* 0x000fc6000480700f */
[----:B------:R-:W-:Y:S02]  /*43f0*/  FADD.FTZ R49, R21, R48 ;  /* 0x0000003015317221 */ /* 0x000fe40000010000 */
[----:B------:R-:W2:Y:S01]  /*4400*/  MUFU.EX2 R75, R75 ;  /* 0x0000004b004b7308 */ /* 0x000ea20000000800 */
[----:B0-----:R-:W-:-:S01]  /*4410*/  FADD.FTZ R37, R103, R2 ;  /* 0x0000000267257221 */ /* 0x001fc20000010000 */
[----:B------:R-:W-:Y:S01]  /*4420*/  FADD.FTZ R48, R56, R49 ;  /* 0x0000003138307221 */ /* 0x000fe20000010000 */
[----:B------:R-:W-:Y:S02]  /*4430*/  F2FP.SATFINITE.E4M3.F32.PACK_AB_MERGE_C R219, R103, R102, RZ ;  /* 0x0000006667db723e */ /* 0x000fe400048070ff */
[----:B------:R-:W-:Y:S01]  /*4440*/  CS2R R102, SRZ ;  /* 0x0000000000667805 */ /* 0x000fe2000001ff00 */
[----:B------:R-:W-:-:S01]  /*4450*/  FADD.FTZ R49, R57, R48 ;  /* 0x0000003039317221 */ /* 0x000fc20000010000 */
[----:B------:R-:W-:Y:S01]  /*4460*/  F2FP.SATFINITE.E4M3.F32.PACK_AB_MERGE_C R57, R66, R57, RZ ;  /* 0x000000394239723e */ /* 0x000fe200048070ff */
[----:B------:R-:W0:Y:S01]  /*4470*/  MUFU.EX2 R78, R78 ;  /* 0x0000004e004e7308 */ /* 0x000e220000000800 */
[----:B-1----:R-:W-:-:S01]  /*4480*/  FADD.FTZ R2, R74, R37 ;  /* 0x000000254a027221 */ /* 0x002fc20000010000 */
[----:B------:R-:W-:Y:S01]  /*4490*/  FADD.FTZ R8, R66, R49 ;  /* 0x0000003142087221 */ /* 0x000fe20000010000 */
[----:B------:R-:W-:-:S02]  /*44a0*/  F2FP.SATFINITE.E4M3.F32.PACK_AB_MERGE_C R219, R99, R98, R219 ;  /* 0x0000006263db723e */ /* 0x000fc400048070db */
[----:B------:R-:W-:Y:S02]  /*44b0*/  CS2R R98, SRZ ;  /* 0x0000000000627805 */ /* 0x000fe4000001ff00 */
[----:B------:R-:W-:Y:S02]  /*44c0*/  F2FP.SATFINITE.E4M3.F32.PACK_AB_MERGE_C R214, R56, R21, R57 ;  /* 0x0000001538d6723e */ /* 0x000fe40004807039 */
[----:B------:R-:W-:Y:S02]  /*44d0*/  CS2R R56, SRZ ;  /* 0x0000000000387805 */ /* 0x000fe4000001ff00 */
[----:B------:R-:W-:Y:S01]  /*44e0*/  CS2R R48, SRZ ;  /* 0x0000000000307805 */ /* 0x000fe2000001ff00 */
[----:B------:R-:W1:Y:S01]  /*44f0*/  MUFU.EX2 R79, R79 ;  /* 0x0000004f004f7308 */ /* 0x000e620000000800 */
[----:B--2---:R-:W-:-:S07]  /*4500*/  FADD.FTZ R37, R75, R2 ;  /* 0x000000024b257221 */ /* 0x004fce0000010000 */
[----:B------:R-:W2:Y:S01]  /*4510*/  MUFU.EX2 R82, R82 ;  /* 0x0000005200527308 */ /* 0x000ea20000000800 */
[----:B0-----:R-:W-:-:S07]  /*4520*/  FADD.FTZ R2, R78, R37 ;  /* 0x000000254e027221 */ /* 0x001fce0000010000 */
        /* <DEDUP_REMOVED lines=9> */
[----:B0-----:R-:W-:-:S07]  /*45c0*/  FADD.FTZ R37, R83, R2 ;  /* 0x0000000253257221 */ /* 0x001fce0000010000 */
[----:B------:R-:W0:Y:S01]  /*45d0*/  MUFU.EX2 R58, R58 ;  /* 0x0000003a003a7308 */ /* 0x000e220000000800 */
[----:B-1----:R-:W-:-:S01]  /*45e0*/  FADD.FTZ R2, R86, R37 ;  /* 0x0000002556027221 */ /* 0x002fc20000010000 */
[----:B------:R-:W-:-:S04]  /*45f0*/  FADD.FTZ R37, R61, R8 ;  /* 0x000000083d257221 */ /* 0x000fc80000010000 */
[----:B------:R-:W-:Y:S02]  /*4600*/  FADD.FTZ R8, R42, R37 ;  /* 0x000000252a087221 */ /* 0x000fe40000010000 */
[----:B------:R-:W1:Y:S01]  /*4610*/  MUFU.EX2 R59, R59 ;  /* 0x0000003b003b7308 */ /* 0x000e620000000800 */
[----:B--2---:R-:W-:-:S01]  /*4620*/  FADD.FTZ R7, R87, R2 ;  /* 0x0000000257077221 */ /* 0x004fc20000010000 */
[----:B------:R-:W-:Y:S01]  /*4630*/  FADD.FTZ R11, R43, R8 ;  /* 0x000000082b0b7221 */ /* 0x000fe20000010000 */
[----:B------:R-:W-:Y:S02]  /*4640*/  F2FP.SATFINITE.E4M3.F32.PACK_AB_MERGE_C R86, R87, R86, RZ ;  /* 0x000000565756723e */ /* 0x000fe400048070ff */
[C---:B------:R-:W-:Y:S01]  /*4650*/  F2FP.SATFINITE.E4M3.F32.PACK_AB_MERGE_C R43, R46.reuse, R43, RZ ;  /* 0x0000002b2e2b723e */ /* 0x040fe200048070ff */
[----:B------:R-:W-:-:S01]  /*4660*/  FADD.FTZ R8, R46, R11 ;  /* 0x0000000b2e087221 */ /* 0x000fc20000010000 */
[----:B------:R-:W-:Y:S01]  /*4670*/  F2FP.SATFINITE.E4M3.F32.PACK_AB_MERGE_C R215, R83, R82, R86 ;  /* 0x0000005253d7723e */ /* 0x000fe20004807056 */
[----:B------:R-:W2:Y:S01]  /*4680*/  MUFU.EX2 R62, R62 ;  /* 0x0000003e003e7308 */ /* 0x000ea20000000800 */
[----:B0-----:R-:W-:-:S01]  /*4690*/  FADD.FTZ R2, R58, R7 ;  /* 0x000000073a027221 */ /* 0x001fc20000010000 */
[----:B------:R-:W-:-:S02]  /*46a0*/  F2FP.SATFINITE.E4M3.F32.PACK_AB_MERGE_C R208, R42, R61, R43 ;  /* 0x0000003d2ad0723e */ /* 0x000fc4000480702b */
[----:B------:R-:W-:Y:S02]  /*46b0*/  CS2R R86, SRZ ;  /* 0x0000000000567805 */ /* 0x000fe4000001ff00 */
[----:B------:R-:W-:Y:S02]  /*46c0*/  CS2R R82, SRZ ;  /* 0x0000000000527805 */ /* 0x000fe4000001ff00 */
[----:B------:R-:W-:Y:S01]  /*46d0*/  CS2R R42, SRZ ;  /* 0x00000000002a7805 */ /* 0x000fe2000001ff00 */
[----:B------:R-:W0:Y:S01]  /*46e0*/  MUFU.EX2 R63, R63 ;  /* 0x0000003f003f7308 */ /* 0x000e220000000800 */
[----:B-1----:R-:W-:-:S07]  /*46f0*/  FADD.FTZ R7, R59, R2 ;  /* 0x000000023b077221 */ /* 0x002fce0000010000 */
[----:B------:R-:W1:Y:S01]  /*4700*/  MUFU.EX2 R77, R77 ;  /* 0x0000004d004d7308 */ /* 0x000e620000000800 */
[----:B--2---:R-:W-:-:S01]  /*4710*/  FADD.FTZ R2, R62, R7 ;  /* 0x000000073e027221 */ /* 0x004fc20000010000 */
[----:B------:R-:W-:-:S06]  /*4720*/  FADD.FTZ R7, R47, R8 ;  /* 0x000000082f077221 */ /* 0x000fcc0000010000 */
[----:B------:R-:W2:Y:S01]  /*4730*/  MUFU.EX2 R80, R80 ;  /* 0x0000005000507308 */ /* 0x000ea20000000800 */
[----:B0-----:R-:W-:-:S01]  /*4740*/  FADD.FTZ R2, R63, R2 ;  /* 0x000000023f027221 */ /* 0x001fc20000010000 */
[----:B------:R-:W-:-:S04]  /*4750*/  F2FP.SATFINITE.E4M3.F32.PACK_AB_MERGE_C R62, R63, R62, RZ ;  /* 0x0000003e3f3e723e */ /* 0x000fc800048070ff */
[----:B------:R-:W-:Y:S02]  /*4760*/  F2FP.SATFINITE.E4M3.F32.PACK_AB_MERGE_C R209, R59, R58, R62 ;  /* 0x0000003a3bd1723e */ /* 0x000fe4000480703e */
[----:B------:R-:W-:Y:S01]  /*4770*/  CS2R R62, SRZ ;  /* 0x00000000003e7805 */ /* 0x000fe2000001ff00 */
[----:B------:R-:W0:Y:S01]  /*4780*/  MUFU.EX2 R84, R84 ;  /* 0x0000005400547308 */ /* 0x000e220000000800 */
[----:B-1----:R-:W-:-:S01]  /*4790*/  FADD.FTZ R11, R77, R2 ;  /* 0x000000024d0b7221 */ /* 0x002fc20000010000 */
[----:B------:R-:W-:Y:S01]  /*47a0*/  FADD.FTZ R2, R26, R7 ;  /* 0x000000071a027221 */ /* 0x000fe20000010000 */
[----:B------:R-:W-:-:S03]  /*47b0*/  CS2R R58, SRZ ;  /* 0x00000000003a7805 */ /* 0x000fc6000001ff00 */
[----:B------:R-:W-:Y:S01]  /*47c0*/  FADD.FTZ R5, R27, R2 ;  /* 0x000000021b057221 */ /* 0x000fe20000010000 */
[----:B------:R-:W-:Y:S01]  /*47d0*/  F2FP.SATFINITE.E4M3.F32.PACK_AB_MERGE_C R27, R34, R27, RZ ;  /* 0x0000001b221b723e */ /* 0x000fe200048070ff */
[----:B------:R-:W1:Y:S01]  /*47e0*/  MUFU.EX2 R85, R85 ;  /* 0x0000005500557308 */ /* 0x000e620000000800 */
[----:B--2---:R-:W-:-:S01]  /*47f0*/  FADD.FTZ R11, R80, R11 ;  /* 0x0000000b500b7221 */ /* 0x004fc20000010000 */
[----:B------:R-:W-:Y:S01]  /*4800*/  FADD.FTZ R5, R34, R5 ;  /* 0x0000000522057221 */ /* 0x000fe20000010000 */
[----:B------:R-:W-:Y:S02]  /*4810*/  F2FP.SATFINITE.E4M3.F32.PACK_AB_MERGE_C R210, R26, R47, R27 ;  /* 0x0000002f1ad2723e */ /* 0x000fe4000480701b */
[----:B------:R-:W-:Y:S02]  /*4820*/  CS2R R46, SRZ ;  /* 0x00000000002e7805 */ /* 0x000fe4000001ff00 */
[----:B------:R-:W-:Y:S01]  /*4830*/  CS2R R26, SRZ ;  /* 0x00000000001a7805 */ /* 0x000fe2000001ff00 */
[----:B------:R-:W2:Y:S01]  /*4840*/  MUFU.EX2 R70, R70 ;  /* 0x0000004600467308 */ /* 0x000ea20000000800 */
[----:B0-----:R-:W-:-:S07]  /*4850*/  FADD.FTZ R2, R84, R11 ;  /* 0x0000000b54027221 */ /* 0x001fce0000010000 */
[----:B------:R-:W0:Y:S01]  /*4860*/  MUFU.EX2 R67, R67 ;  /* 0x0000004300437308 */ /* 0x000e220000000800 */
[C---:B-1----:R-:W-:Y:S01]  /*4870*/  F2FP.SATFINITE.E4M3.F32.PACK_AB_MERGE_C R84, R85.reuse, R84, RZ ;  /* 0x000000545554723e */ /* 0x042fe200048070ff */
[----:B------:R-:W-:Y:S01]  /*4880*/  FADD.FTZ R85, R85, R2 ;  /* 0x0000000255557221 */ /* 0x000fe20000010000 */
[----:B------:R-:W-:-:S02]  /*4890*/  FADD.FTZ R2, R30, R5 ;  /* 0x000000051e027221 */ /* 0x000fc40000010000 */
[----:B------:R-:W-:Y:S02]  /*48a0*/  F2FP.SATFINITE.E4M3.F32.PACK_AB_MERGE_C R211, R80, R77, R84 ;  /* 0x0000004d50d3723e */ /* 0x000fe40004807054 */
[----:B------:R-:W-:Y:S01]  /*48b0*/  CS2R R76, SRZ ;  /* 0x00000000004c7805 */ /* 0x000fe2000001ff00 */
[----:B------:R-:W-:Y:S01]  /*48c0*/  FADD.FTZ R2, R31, R2 ;  /* 0x000000021f027221 */ /* 0x000fe20000010000 */
[----:B------:R-:W1:Y:S01]  /*48d0*/  MUFU.EX2 R60, R60 ;  /* 0x0000003c003c7308 */ /* 0x000e620000000800 */
[----:B--2---:R-:W-:-:S01]  /*48e0*/  FADD.FTZ R6, R70, R85 ;  /* 0x0000005546067221 */ /* 0x004fc20000010000 */
[----:B------:R-:W-:Y:S01]  /*48f0*/  CS2R R84, SRZ ;  /* 0x0000000000547805 */ /* 0x000fe2000001ff00 */
[----:B------:R-:W-:-:S01]  /*4900*/  FADD.FTZ R9, R35, R2 ;  /* 0x0000000223097221 */ /* 0x000fc20000010000 */
[----:B------:R-:W-:-:S03]  /*4910*/  F2FP.SATFINITE.E4M3.F32.PACK_AB_MERGE_C R35, R40, R35, RZ ;  /* 0x000000232823723e */ /* 0x000fc600048070ff */
[----:B------:R-:W-:Y:S01]  /*4920*/  FADD.FTZ R9, R40, R9 ;  /* 0x0000000928097221 */ /* 0x000fe20000010000 */
[----:B------:R-:W2:Y:S01]  /*4930*/  MUFU.EX2 R71, R71 ;  /* 0x0000004700477308 */ /* 0x000ea20000000800 */
[----:B0-----:R-:W-:-:S01]  /*4940*/  FADD.FTZ R7, R67, R6 ;  /* 0x0000000643077221 */ /* 0x001fc20000010000 */
[----:B------:R-:W-:Y:S02]  /*4950*/  F2FP.SATFINITE.E4M3.F32.PACK_AB_MERGE_C R204, R31, R30, R35 ;  /* 0x0000001e1fcc723e */ /* 0x000fe40004807023 */
[----:B------:R-:W-:Y:S02]  /*4960*/  CS2R R34, SRZ ;  /* 0x0000000000227805 */ /* 0x000fe4000001ff00 */
[----:B------:R-:W-:Y:S02]  /*4970*/  CS2R R30, SRZ ;  /* 0x00000000001e7805 */ /* 0x000fe4000001ff00 */
[----:B------:R-:W0:Y:S01]  /*4980*/  MUFU.EX2 R50, R50 ;  /* 0x0000003200327308 */ /* 0x000e220000000800 */
[----:B-1----:R-:W-:-:S07]  /*4990*/  FADD.FTZ R2, R60, R7 ;  /* 0x000000073c027221 */ /* 0x002fce0000010000 */
[----:B------:R-:W1:Y:S01]  /*49a0*/  MUFU.EX2 R51, R51 ;  /* 0x0000003300337308 */ /* 0x000e620000000800 */
[C---:B--2---:R-:W-:Y:S01]  /*49b0*/  F2FP.SATFINITE.E4M3.F32.PACK_AB_MERGE_C R60, R71.reuse, R60, RZ ;  /* 0x0000003c473c723e */ /* 0x044fe200048070ff */
[----:B------:R-:W-:Y:S01]  /*49c0*/  FADD.FTZ R71, R71, R2 ;  /* 0x0000000247477221 */ /* 0x000fe20000010000 */
[----:B------:R-:W-:-:S02]  /*49d0*/  FADD.FTZ R2, R38, R9 ;  /* 0x0000000926027221 */ /* 0x000fc40000010000 */
[----:B------:R-:W-:Y:S02]  /*49e0*/  F2FP.SATFINITE.E4M3.F32.PACK_AB_MERGE_C R205, R67, R70, R60 ;  /* 0x0000004643cd723e */ /* 0x000fe4000480703c */
[----:B------:R-:W-:Y:S01]  /*49f0*/  CS2R R66, SRZ ;  /* 0x0000000000427805 */ /* 0x000fe2000001ff00 */
[----:B------:R-:W-:Y:S01]  /*4a00*/  FADD.FTZ R8, R39, R2 ;  /* 0x0000000227087221 */ /* 0x000fe20000010000 */
[----:B------:R-:W2:Y:S01]  /*4a10*/  MUFU.EX2 R41, R41 ;  /* 0x0000002900297308 */ /* 0x000ea20000000800 */
[----:B0-----:R-:W-:-:S01]  /*4a20*/  FADD.FTZ R6, R50, R71 ;  /* 0x0000004732067221 */ /* 0x001fc20000010000 */
[----:B------:R-:W-:-:S02]  /*4a30*/  CS2R R70, SRZ ;  /* 0x0000000000467805 */ /* 0x000fc4000001ff00 */
[----:B------:R-:W-:-:S04]  /*4a40*/  CS2R R60, SRZ ;  /* 0x00000000003c7805 */ /* 0x000fc8000001ff00 */
        /* <DEDUP_REMOVED lines=12> */
[C---:B--2---:R-:W-:Y:S01]  /*4b10*/  F2FP.SATFINITE.E4M3.F32.PACK_AB_MERGE_C R54, R55.reuse, R54, RZ ;  /* 0x000000363736723e */ /* 0x044fe200048070ff */
[----:B------:R-:W-:Y:S01]  /*4b20*/  FADD.FTZ R55, R55, R6 ;  /* 0x0000000637377221 */ /* 0x000fe20000010000 */
[----:B------:R-:W-:Y:S02]  /*4b30*/  CS2R R38, SRZ ;  /* 0x0000000000267805 */ /* 0x000fe4000001ff00 */
[----:B------:R-:W-:Y:S02]  /*4b40*/  F2FP.SATFINITE.E4M3.F32.PACK_AB_MERGE_C R207, R51, R50, R54 ;  /* 0x0000003233cf723e */ /* 0x000fe40004807036 */
[----:B------:R-:W-:Y:S01]  /*4b50*/  CS2R R50, SRZ ;  /* 0x0000000000327805 */ /* 0x000fe2000001ff00 */
[----:B------:R-:W2:Y:S01]  /*4b60*/  MUFU.EX2 R25, R25 ;  /* 0x0000001900197308 */ /* 0x000ea20000000800 */
[----:B0-----:R-:W-:-:S07]  /*4b70*/  FADD.FTZ R6, R24, R9 ;  /* 0x0000000918067221 */ /* 0x001fce0000010000 */
[----:B------:R-:W0:Y:S01]  /*4b80*/  MUFU.EX2 R65, R65 ;  /* 0x0000004100417308 */ /* 0x000e220000000800 */
[----:B-1----:R-:W-:-:S01]  /*4b90*/  FADD.FTZ R8, R64, R55 ;  /* 0x0000003740087221 */ /* 0x002fc20000010000 */
[----:B------:R-:W-:-:S06]  /*4ba0*/  CS2R R54, SRZ ;  /* 0x0000000000367805 */ /* 0x000fcc000001ff00 */
        /* <DEDUP_REMOVED lines=9> */
[C---:B0-----:R-:W-:Y:S01]  /*4c40*/  F2FP.SATFINITE.E4M3.F32.PACK_AB_MERGE_C R28, R29.reuse, R28, RZ ;  /* 0x0000001c1d1c723e */ /* 0x041fe200048070ff */
[----:B------:R-:W-:-:S03]  /*4c50*/  FADD.FTZ R29, R29, R8 ;  /* 0x000000081d1d7221 */ /* 0x000fc60000010000 */
[----:B------:R-:W-:Y:S02]  /*4c60*/  F2FP.SATFINITE.E4M3.F32.PACK_AB_MERGE_C R200, R25, R24, R28 ;  /* 0x0000001819c8723e */ /* 0x000fe4000480701c */
[----:B------:R-:W-:Y:S01]  /*4c70*/  CS2R R24, SRZ ;  /* 0x0000000000187805 */ /* 0x000fe2000001ff00 */
        /* <DEDUP_REMOVED lines=8> */
[----:B------:R2:W3:Y:S01]  /*4d00*/  MUFU.EX2 R2, R73 ;  /* 0x0000004900027308 */ /* 0x0004e20000000800 */
[----:B0-----:R-:W-:-:S07]  /*4d10*/  FADD.FTZ R5, R69, R10 ;  /* 0x0000000a45057221 */ /* 0x001fce0000010000 */
[----:B------:R-:W-:Y:S01]  /*4d20*/  MUFU.EX2 R36, R36 ;  /* 0x0000002400247308 */ /* 0x000fe20000000800 */
[----:B-1----:R-:W-:-:S01]  /*4d30*/  FADD.FTZ R7, R33, R8 ;  /* 0x0000000821077221 */ /* 0x002fc20000010000 */
[----:B--2---:R-:W-:-:S06]  /*4d40*/  CS2R R72, SRZ ;  /* 0x0000000000487805 */ /* 0x004fcc000001ff00 */
[----:B------:R-:W0:Y:S01]  /*4d50*/  MUFU.EX2 R3, R3 ;  /* 0x0000000300037308 */ /* 0x000e220000000800 */
[----:B---3--:R-:W-:-:S07]  /*4d60*/  FADD.FTZ R8, R2, R5 ;  /* 0x0000000502087221 */ /* 0x008fce0000010000 */
[----:B------:R-:W-:Y:S08]  /*4d70*/  MUFU.EX2 R81, R81 ;  /* 0x0000005100517308 */ /* 0x000ff00000000800 */
[----:B------:R1:W2:Y:S01]  /*4d80*/  MUFU.EX2 R6, R45 ;  /* 0x0000002d00067308 */ /* 0x0002a20000000800 */
[----:B0-----:R-:W-:Y:S01]  /*4d90*/  F2FP.SATFINITE.E4M3.F32.PACK_AB_MERGE_C R5, R3, R36, RZ ;  /* 0x000000240305723e */ /* 0x001fe200048070ff */
[----:B------:R-:W-:-:S03]  /*4da0*/  FADD.FTZ R36, R36, R7 ;  /* 0x0000000724247221 */ /* 0x000fc60000010000 */
[----:B------:R-:W-:Y:S01]  /*4db0*/  F2FP.SATFINITE.E4M3.F32.PACK_AB_MERGE_C R202, R33, R32, R5 ;  /* 0x0000002021ca723e */ /* 0x000fe20004807005 */
[----:B------:R-:W-:-:S01]  /*4dc0*/  FADD.FTZ R3, R3, R36 ;  /* 0x0000002403037221 */ /* 0x000fc20000010000 */
[----:B------:R-:W-:Y:S02]  /*4dd0*/  CS2R R36, SRZ ;  /* 0x0000000000247805 */ /* 0x000fe4000001ff00 */
[----:B------:R-:W-:Y:S02]  /*4de0*/  CS2R R32, SRZ ;  /* 0x0000000000207805 */ /* 0x000fe4000001ff00 */
[----:B-1----:R-:W-:Y:S02]  /*4df0*/  CS2R R44, SRZ ;  /* 0x00000000002c7805 */ /* 0x002fe4000001ff00 */
[----:B--2---:R-:W-:Y:S01]  /*4e00*/  F2FP.SATFINITE.E4M3.F32.PACK_AB_MERGE_C R9, R6, R81, RZ ;  /* 0x000000510609723e */ /* 0x004fe200048070ff */
[----:B------:R-:W-:-:S03]  /*4e10*/  FADD.FTZ R81, R81, R8 ;  /* 0x0000000851517221 */ /* 0x000fc60000010000 */
[----:B------:R-:W-:Y:S01]  /*4e20*/  F2FP.SATFINITE.E4M3.F32.PACK_AB_MERGE_C R203, R2, R69, R9 ;  /* 0x0000004502cb723e */ /* 0x000fe20004807009 */
[----:B------:R-:W-:-:S01]  /*4e30*/  FADD.FTZ R2, R6, R81 ;  /* 0x0000005106027221 */ /* 0x000fc20000010000 */
[----:B------:R-:W-:Y:S02]  /*4e40*/  CS2R R80, SRZ ;  /* 0x0000000000507805 */ /* 0x000fe4000001ff00 */
        /* <DEDUP_REMOVED lines=8> */
.L_x_4895:
[----:B------:R-:W-:Y:S01]  /*4ed0*/  ISETP.NE.AND P4, PT, RZ, UR42, PT ;  /* 0x0000002aff007c0c */ /* 0x000fe2000bf85270 */
[----:B------:R-:W-:-:S04]  /*4ee0*/  UISETP.NE.AND UP1, UPT, UR55, 0x1, UPT ;  /* 0x000000013700788c */ /* 0x000fc8000bf25270 */
[----:B------:R-:W-:-:S04]  /*4ef0*/  USEL UR44, URZ, 0x1, UP1 ;  /* 0x000000013f2c7887 */ /* 0x000fc80008800000 */
[----:B------:R-:W-:-:S04]  /*4f00*/  ULOP3.LUT UR44, UR56, UR44, URZ, 0x3c, !UPT ;  /* 0x0000002c382c7292 */ /* 0x000fc8000f8e3c3f */
[----:B------:R-:W-:Y:S08]  /*4f10*/  @P4 BRA `(.L_x_4886) ;  /* 0x0000000000384947 */ /* 0x000ff00003800000 */
[----:B------:R-:W-:Y:S05]  /*4f20*/  @!P0 BRA `(.L_x_4887) ;  /* 0x0000000000048947 */ /* 0x000fea0003800000 */
[----:B------:R-:W-:Y:S01]  /*4f30*/  BPT.TRAP 0x1 ;  /* 0x000000040000795c */ /* 0x000fe20000300000 */
.L_x_4887:
        /* <DEDUP_REMOVED lines=9> */
.L_x_4888:
[----:B-1----:R-:W-:Y:S05]  /*4fd0*/  @P3 BRA `(.L_x_4886) ;  /* 0x0000000000083947 */ /* 0x002fea0003800000 */
[----:B------:R-:W1:Y:S02]  /*4fe0*/  SYNCS.PHASECHK.TRANS64.TRYWAIT P3, [UR6+0x33430], R0 ;  /* 0x03343000ff0075a7 */ /* 0x000e640008060146 */
[----:B-1----:R-:W-:Y:S05]  /*4ff0*/  @!P3 BRA `(.L_x_4889) ;  /* 0x000000f00044b947 */ /* 0x002fea0003800000 */
.L_x_4886:
        /* <DEDUP_REMOVED lines=191> */
.L_x_4891:
[----:B------:R-:W-:Y:S01]  /*5bf0*/  ULEA UR6, UR55, UR41, 0x3 ;  /* 0x0000002937067291 */ /* 0x000fe2000f8e183f */
[----:B------:R-:W-:-:S05]  /*5c00*/  IMAD.U32 R0, RZ, RZ, UR56 ;  /* 0x00000038ff007e24 */ /* 0x000fca000f8e00ff */
[----:B------:R-:W-:-:S04]  /*5c10*/  SHF.L.U32 R0, R0, 0x1f, RZ ;  /* 0x0000001f00007819 */ /* 0x000fc800000006ff */
[----:B------:R0:W1:Y:S01]  /*5c20*/  SYNCS.PHASECHK.TRANS64.TRYWAIT P3, [UR6+0x33450], R0 ;  /* 0x03345000ff0075a7 */ /* 0x0000620008060146 */
[----:B------:R-:W-:Y:S05]  /*5c30*/  @!P0 BRA `(.L_x_4892) ;  /* 0x0000000000048947 */ /* 0x000fea0003800000 */
[----:B------:R-:W-:Y:S01]  /*5c40*/  BPT.TRAP 0x1 ;  /* 0x000000040000795c */ /* 0x000fe20000300000 */
.L_x_4892:
[----:B-1----:R-:W-:Y:S05]  /*5c50*/  @P3 BRA `(.L_x_4890) ;  /* 0x0000000000083947 */ /* 0x002fea0003800000 */
[----:B------:R-:W1:Y:S02]  /*5c60*/  SYNCS.PHASECHK.TRANS64.TRYWAIT P3, [UR6+0x33450], R0 ;  /* 0x03345000ff0075a7 */ /* 0x000e640008060146 */
[----:B-1----:R-:W-:Y:S05]  /*5c70*/  @!P3 BRA `(.L_x_4893) ;  /* 0x000000e4003cb947 */ /* 0x002fea0003800000 */
.L_x_4890:
[----:B-1----:R-:W-:Y:S01]  /*5c80*/  VIADD R5, R18, UR39 ;  /* 0x0000002712057c36 */ /* 0x002fe20008000000 */
[----:B------:R-:W-:Y:S01]  /*5c90*/  @UP0 ULDC UR6, c[0x0][0x44c] ;  /* 0x0001130000060ab9 */ /* 0x000fe20000000800 */
[----:B------:R-:W-:Y:S01]  /*5ca0*/  UMOV UR7, 0x1 ;  /* 0x0000000100077882 */ /* 0x000fe20000000000 */
[----:B------:R-:W-:Y:S01]  /*5cb0*/  IMAD.MOV.U32 R4, RZ, RZ, -0x2 ;  /* 0xfffffffeff047424 */ /* 0x000fe200078e00ff */
[----:B------:R-:W-:Y:S01]  /*5cc0*/  UIMAD UR7, UR53, -0xa0, UR7 ;  /* 0xffffff60350778a4 */ /* 0x000fe2000f8e0207 */
[----:B0-----:R-:W-:Y:S01]  /*5cd0*/  @P2 IMAD.HI.U32 R0, R5, UR6, RZ ;  /* 0x0000000605002c27 */ /* 0x001fe2000f8e00ff */
[----:B------:R-:W-:Y:S01]  /*5ce0*/  @UP0 ULDC UR6, c[0x0][0x450] ;  /* 0x0001140000060ab9 */ /* 0x000fe20000000800 */
[----:B------:R-:W-:Y:S01]  /*5cf0*/  WARPGROUP.ARRIVE ;  /* 0x00000000000079c5 */ /* 0x000fe20000000000 */
[----:B------:R-:W0:Y:S01]  /*5d00*/  LDC R11, c[0x0][0x2f0] ;  /* 0x0000bc00ff0b7b82 */ /* 0x000e220000000800 */
[----:B------:R-:W-:Y:S01]  /*5d10*/  IMAD.U32 R15, RZ, RZ, UR37 ;  /* 0x00000025ff0f7e24 */ /* 0x000fe2000f8e00ff */
[----:B------:R-:W-:Y:S01]  /*5d20*/  @P2 SHF.R.U32.HI R5, RZ, UR6, R0 ;  /* 0x00000006ff052c19 */ /* 0x000fe20008011600 */
[----:B------:R-:W-:Y:S01]  /*5d30*/  UIADD3 UR6, UR41, 0x200, URZ ;  /* 0x0000020029067890 */ /* 0x000fe2000fffe03f */
[----:B------:R-:W-:Y:S01]  /*5d40*/  IMAD R4, R17, R4, UR7 ;  /* 0x0000000711047e24 */ /* 0x000fe2000f8e0204 */
[----:B------:R-:W-:Y:S01]  /*5d50*/  UMOV UR7, 0xc0000010 ;  /* 0xc000001000077882 */ /* 0x000fe20000000000 */
[----:B------:R-:W1:Y:S01]  /*5d60*/  S2R R229, SR_TID.X ;  /* 0x0000000000e57919 */ /* 0x000e620000002100 */
[----:B------:R-:W-:Y:S01]  /*5d70*/  USHF.R.U32.HI UR6, URZ, 0x4, UR6 ;  /* 0x000000043f067899 */ /* 0x000fe20008011606 */
[----:B------:R-:W2:Y:S03]  /*5d80*/  SHFL.IDX PT, R9, R5, RZ, 0x1c1f ;  /* 0x001c1fff05097589 */ /* 0x000ea600000e0000 */
[----:B------:R-:W-:Y:S01]  /*5d90*/  ULOP3.LUT UR6, UR6, 0x3fff, URZ, 0xc0, !UPT ;  /* 0x00003fff06067892 */ /* 0x000fe2000f8ec03f */
[----:B------:R-:W3:Y:S03]  /*5da0*/  SHFL.IDX PT, R5, R5, 0x1, 0x1c1f ;  /* 0x003c1f0005057f89 */ /* 0x000ee600000e0000 */
[----:B------:R-:W-:-:S04]  /*5db0*/  ULOP3.LUT UR6, UR6, 0x10000, URZ, 0xfc, !UPT ;  /* 0x0001000006067892 */ /* 0x000fc8000f8efc3f */
[----:B------:R-:W-:Y:S01]  /*5dc0*/  UIMAD UR10, UR55, 0x780, UR6 ;  /* 0x00000780370a78a4 */ /* 0x000fe2000f8e0206 */
[----:B0-----:R-:W-:-:S06]  /*5dd0*/  IMAD R4, R11, UR48, R4 ;  /* 0x000000300b047c24 */ /* 0x001fcc000f8e0204 */
[----:B------:R-:W-:Y:S02]  /*5de0*/  UMOV UR6, UR10 ;  /* 0x0000000a00067c82 */ /* 0x000fe40008000000 */
[----:B------:R-:W-:Y:S01]  /*5df0*/  QGMMA.64x192x32.F32.E4M3.E4M3 R24, R216, gdesc[UR4], R24, gsb0 ;  /* 0x02e00004d8187df3 */ /* 0x000fe20008000818 */
[----:B------:R-:W-:Y:S01]  /*5e00*/  UIADD3 UR6, UR10, 0x180, URZ ;  /* 0x000001800a067890 */ /* 0x000fe2000fffe03f */
[----:B------:R-:W-:Y:S01]  /*5e10*/  UMOV UR7, 0xc0000010 ;  /* 0xc000001000077882 */ /* 0x000fe20000000000 */
[----:B--2---:R-:W-:-:S04]  /*5e20*/  IADD3 R0, R9, -UR49, R4 ;  /* 0x8000003109007c10 */ /* 0x004fc8000fffe004 */
        /* <DEDUP_REMOVED lines=97> */
[----:B------:R-:W-:Y:S01]  /*6440*/  FSEL R120, R120, -INF , P3 ;  /* 0xff80000078787808 */ /* 0x000fe20001800000 */
[----:B------:R-:W-:Y:S02]  /*6450*/  WARPGROUP.DEPBAR.LE gsb0, 0x0 ;  /* 0x00008000000079c5 */ /* 0x000fe40000010000 */
[----:B------:R-:W-:Y:S01]  /*6460*/  WARPGROUP.ARRIVE ;  /* 0x00000000000079c5 */ /* 0x000fe20000000000 */
[----:B------:R-:W-:Y:S02]  /*6470*/  FMNMX.FTZ R11, R149, R8, !PT ;  /* 0x00000008950b7209 */ /* 0x000fe40007810000 */
[----:B------:R-:W-:Y:S02]  /*6480*/  ISETP.GT.AND P3, PT, R0, 0x88, PT ;  /* 0x000000880000780c */ /* 0x000fe40003f64270 */
[----:B------:R-:W-:Y:S01]  /*6490*/  FSEL R121, R121, -INF , P4 ;  /* 0xff80000079797808 */ /* 0x000fe20002000000 */
[----:B------:R-:W-:Y:S01]  /*64a0*/  QGMMA.64x192x32.F32.E4M3.E4M3 R24, R212, gdesc[UR4], R24, gsb0 ;  /* 0x02e00004d4187df3 */ /* 0x000fe20008000818 */
[----:B------:R-:W-:Y:S01]  /*64b0*/  FMNMX.FTZ R8, R120, R11, !PT ;  /* 0x0000000b78087209 */ /* 0x000fe20007810000 */
[----:B------:R-:W-:Y:S01]  /*64c0*/  UIADD3 UR6, UR10, 0x300, URZ ;  /* 0x000003000a067890 */ /* 0x000fe2000fffe03f */
[----:B------:R-:W-:Y:S01]  /*64d0*/  ISETP.GT.AND P4, PT, R0, 0x89, PT ;  /* 0x000000890000780c */ /* 0x000fe20003f84270 */
[----:B------:R-:W-:Y:S01]  /*64e0*/  UMOV UR7, 0xc0000010 ;  /* 0xc000001000077882 */ /* 0x000fe20000000000 */
        /* <DEDUP_REMOVED lines=15> */
[----:B------:R-:W-:Y:S02]  /*65e0*/  FMNMX.FTZ R0, R132, R11, !PT ;  /* 0x0000000b84007209 */ /* 0x000fe40007810000 */
[----:B---3--:R-:W-:Y:S02]  /*65f0*/  IADD3 R4, R5, -UR49, R4 ;  /* 0x8000003105047c10 */ /* 0x008fe4000fffe004 */
[----:B------:R-:W-:Y:S02]  /*6600*/  FMNMX.FTZ R11, R133, R0, !PT ;  /* 0x00000000850b7209 */ /* 0x000fe40007810000 */
[----:B------:R-:W-:-:S02]  /*6610*/  ISETP.GT.AND P4, PT, R4, RZ, PT ;  /* 0x000000ff0400720c */ /* 0x000fc40003f84270 */
[----:B------:R-:W-:Y:S01]  /*6620*/  ISETP.GT.AND P5, PT, R4, 0x1, PT ;  /* 0x000000010400780c */ /* 0x000fe20003fa4270 */
[----:B------:R-:W0:Y:S01]  /*6630*/  SHFL.BFLY PT, R0, R11, 0x2, 0x1f ;  /* 0x0c401f000b007f89 */ /* 0x000e2200000e0000 */
[----:B------:R-:W-:Y:S02]  /*6640*/  FSEL R186, R186, -INF , P4 ;  /* 0xff800000baba7808 */ /* 0x000fe40002000000 */
[----:B------:R-:W-:Y:S02]  /*6650*/  ISETP.GT.AND P4, PT, R4, 0x8, PT ;  /* 0x000000080400780c */ /* 0x000fe40003f84270 */
[----:B------:R-:W-:Y:S02]  /*6660*/  FSEL R187, R187, -INF , P5 ;  /* 0xff800000bbbb7808 */ /* 0x000fe40002800000 */
[----:B------:R-:W-:Y:S02]  /*6670*/  FMNMX.FTZ R20, R186, R7, !PT ;  /* 0x00000007ba147209 */ /* 0x000fe40007810000 */
[----:B------:R-:W-:-:S02]  /*6680*/  ISETP.GT.AND P5, PT, R4, 0x9, PT ;  /* 0x000000090400780c */ /* 0x000fc40003fa4270 */
[----:B------:R-:W-:Y:S02]  /*6690*/  FSEL R190, R190, -INF , P4 ;  /* 0xff800000bebe7808 */ /* 0x000fe40002000000 */
[C---:B------:R-:W-:Y:S02]  /*66a0*/  ISETP.GT.AND P4, PT, R4.reuse, 0x10, PT ;  /* 0x000000100400780c */ /* 0x040fe40003f84270 */
[----:B------:R-:W-:Y:S02]  /*66b0*/  FSEL R191, R191, -INF , P5 ;  /* 0xff800000bfbf7808 */ /* 0x000fe40002800000 */
[----:B------:R-:W-:Y:S02]  /*66c0*/  ISETP.GT.AND P5, PT, R4, 0x11, PT ;  /* 0x000000110400780c */ /* 0x000fe40003fa4270 */
[----:B------:R-:W-:Y:S02]  /*66d0*/  FSEL R194, R194, -INF , P4 ;  /* 0xff800000c2c27808 */ /* 0x000fe40002000000 */
[----:B------:R-:W-:-:S02]  /*66e0*/  ISETP.GT.AND P4, PT, R4, 0x18, PT ;  /* 0x000000180400780c */ /* 0x000fc40003f84270 */
[----:B------:R-:W-:Y:S02]  /*66f0*/  FSEL R195, R195, -INF , P5 ;  /* 0xff800000c3c37808 */ /* 0x000fe40002800000 */
[----:B0-----:R-:W-:Y:S02]  /*6700*/  FMNMX.FTZ R12, R11, R0, !PT ;  /* 0x000000000b0c7209 */ /* 0x001fe40007810000 */
[----:B------:R-:W-:Y:S02]  /*6710*/  ISETP.GT.AND P5, PT, R4, 0x19, PT ;  /* 0x000000190400780c */ /* 0x000fe40003fa4270 */
[----:B------:R-:W-:Y:S01]  /*6720*/  FSEL R198, R198, -INF , P4 ;  /* 0xff800000c6c67808 */ /* 0x000fe20002000000 */
[----:B------:R-:W0:Y:S01]  /*6730*/  SHFL.BFLY PT, R13, R12, 0x1, 0x1f ;  /* 0x0c201f000c0d7f89 */ /* 0x000e2200000e0000 */
[----:B------:R-:W-:Y:S02]  /*6740*/  FSEL R199, R199, -INF , P5 ;  /* 0xff800000c7c77808 */ /* 0x000fe40002800000 */
[----:B------:R-:W-:-:S02]  /*6750*/  ISETP.GT.AND P4, PT, R4, 0x20, PT ;  /* 0x000000200400780c */ /* 0x000fc40003f84270 */
[----:B------:R-:W-:Y:S02]  /*6760*/  ISETP.GT.AND P5, PT, R4, 0x21, PT ;  /* 0x000000210400780c */ /* 0x000fe40003fa4270 */
[----:B------:R-:W-:Y:S02]  /*6770*/  FSEL R170, R170, -INF , P4 ;  /* 0xff800000aaaa7808 */ /* 0x000fe40002000000 */
[C---:B------:R-:W-:Y:S02]  /*6780*/  ISETP.GT.AND P4, PT, R4.reuse, 0x28, PT ;  /* 0x000000280400780c */ /* 0x040fe40003f84270 */
[----:B------:R-:W-:Y:S02]  /*6790*/  FSEL R171, R171, -INF , P5 ;  /* 0xff800000abab7808 */ /* 0x000fe40002800000 */
[----:B------:R-:W-:Y:S02]  /*67a0*/  ISETP.GT.AND P5, PT, R4, 0x29, PT ;  /* 0x000000290400780c */ /* 0x000fe40003fa4270 */
[----:B------:R-:W-:-:S02]  /*67b0*/  FSEL R174, R174, -INF , P4 ;  /* 0xff800000aeae7808 */ /* 0x000fc40002000000 */
[C---:B------:R-:W-:Y:S02]  /*67c0*/  ISETP.GT.AND P4, PT, R4.reuse, 0x30, PT ;  /* 0x000000300400780c */ /* 0x040fe40003f84270 */
[----:B------:R-:W-:Y:S02]  /*67d0*/  FSEL R175, R175, -INF , P5 ;  /* 0xff800000afaf7808 */ /* 0x000fe40002800000 */
[----:B------:R-:W-:Y:S02]  /*67e0*/  ISETP.GT.AND P5, PT, R4, 0x31, PT ;  /* 0x000000310400780c */ /* 0x000fe40003fa4270 */
[----:B------:R-:W-:Y:S02]  /*67f0*/  FSEL R178, R178, -INF , P4 ;  /* 0xff800000b2b27808 */ /* 0x000fe40002000000 */
[----:B0-----:R-:W-:Y:S02]  /*6800*/  FMNMX.FTZ R0, R12, R13, !PT ;  /* 0x0000000d0c007209 */ /* 0x001fe40007810000 */
[----:B------:R-:W-:-:S02]  /*6810*/  ISETP.GT.AND P4, PT, R4, 0x38, PT ;  /* 0x000000380400780c */ /* 0x000fc40003f84270 */
[C---:B------:R-:W-:Y:S01]  /*6820*/  FSETP.NEU.FTZ.AND P3, PT, R0.reuse, -INF , PT ;  /* 0xff8000000000780b */ /* 0x040fe20003f7d000 */
[----:B------:R-:W-:-:S01]  /*6830*/  FFMA.FTZ R8, R0, R15, -8 ;  /* 0xc100000000087423 */ /* 0x000fc2000001000f */
[----:B------:R-:W-:Y:S02]  /*6840*/  FMNMX.FTZ R15, R187, R20, !PT ;  /* 0x00000014bb0f7209 */ /* 0x000fe40007810000 */
[----:B------:R-:W-:Y:S02]  /*6850*/  FSEL R179, R179, -INF , P5 ;  /* 0xff800000b3b37808 */ /* 0x000fe40002800000 */
[----:B------:R-:W-:Y:S02]  /*6860*/  FSEL R8, R8, RZ, P3 ;  /* 0x000000ff08087208 */ /* 0x000fe40001800000 */
[----:B------:R-:W-:Y:S02]  /*6870*/  FMNMX.FTZ R184, R190, R15, !PT ;  /* 0x0000000fbeb87209 */ /* 0x000fe40007810000 */
[----:B------:R-:W-:Y:S01]  /*6880*/  ISETP.GT.AND P5, PT, R4, 0x39, PT ;  /* 0x000000390400780c */ /* 0x000fe20003fa4270 */
[----:B------:R-:W-:-:S01]  /*6890*/  FFMA.FTZ R10, R9, UR37, -R8 ;  /* 0x00000025090a7c23 */ /* 0x000fc20008010808 */
[----:B------:R-:W-:Y:S01]  /*68a0*/  FMNMX.FTZ R15, R191, R184, !PT ;  /* 0x000000b8bf0f7209 */ /* 0x000fe20007810000 */
[----:B------:R-:W-:-:S01]  /*68b0*/  FFMA.FTZ R9, R185, UR37, -R8 ;  /* 0x00000025b9097c23 */ /* 0x000fc20008010808 */
[--C-:B------:R-:W-:Y:S01]  /*68c0*/  FFMA.FTZ R185, R168, UR37, -R8.reuse ;  /* 0x00000025a8b97c23 */ /* 0x100fe20008010808 */
[----:B------:R-:W-:Y:S01]  /*68d0*/  FSEL R182, R182, -INF , P4 ;  /* 0xff800000b6b67808 */ /* 0x000fe20002000000 */
[--C-:B------:R-:W-:Y:S01]  /*68e0*/  FFMA.FTZ R11, R188, UR37, -R8.reuse ;  /* 0x00000025bc0b7c23 */ /* 0x100fe20008010808 */
[----:B------:R-:W-:Y:S01]  /*68f0*/  FMNMX.FTZ R168, R194, R15, !PT ;  /* 0x0000000fc2a87209 */ /* 0x000fe20007810000 */
[--C-:B------:R-:W-:Y:S01]  /*6900*/  FFMA.FTZ R12, R189, UR37, -R8.reuse ;  /* 0x00000025bd0c7c23 */ /* 0x100fe20008010808 */
[----:B------:R0:W-:Y:S01]  /*6910*/  MUFU.EX2 R15, R185 ;  /* 0x000000b9000f7308 */ /* 0x0001e20000000800 */
        /* <DEDUP_REMOVED lines=8> */
[----:B0-----:R-:W-:-:S01]  /*69a0*/  FFMA.FTZ R185, R172, UR37, -R8 ;  /* 0x00000025acb97c23 */ /* 0x001fc20008010808 */
[----:B------:R-:W-:Y:S01]  /*69b0*/  ISETP.GT.AND P5, PT, R4, 0x41, PT ;  /* 0x000000410400780c */ /* 0x000fe20003fa4270 */
[----:B------:R-:W-:-:S01]  /*69c0*/  FFMA.FTZ R20, R197, UR37, -R8 ;  /* 0x00000025c5147c23 */ /* 0x000fc20008010808 */
[----:B------:R-:W-:Y:S01]  /*69d0*/  FMNMX.FTZ R21, R199, R184, !PT ;  /* 0x000000b8c7157209 */ /* 0x000fe20007810000 */
[----:B------:R-:W-:-:S01]  /*69e0*/  FFMA.FTZ R152, R152, UR37, -R8 ;  /* 0x0000002598987c23 */ /* 0x000fc20008010808 */
[----:B------:R-:W-:Y:S01]  /*69f0*/  FSEL R155, R155, -INF , P5 ;  /* 0xff8000009b9b7808 */ /* 0x000fe20002800000 */
[----:B------:R-:W-:-:S01]  /*6a00*/  FFMA.FTZ R153, R153, UR37, -R8 ;  /* 0x0000002599997c23 */ /* 0x000fc20008010808 */
[----:B------:R-:W-:Y:S01]  /*6a10*/  FMNMX.FTZ R172, R170, R21, !PT ;  /* 0x00000015aaac7209 */ /* 0x000fe20007810000 */
[----:B------:R-:W-:-:S01]  /*6a20*/  FFMA.FTZ R157, R157, UR37, -R8 ;  /* 0x000000259d9d7c23 */ /* 0x000fc20008010808 */
[----:B------:R0:W-:Y:S01]  /*6a30*/  MUFU.EX2 R21, R185 ;  /* 0x000000b900157308 */ /* 0x0001e20000000800 */
        /* <DEDUP_REMOVED lines=26> */
[----:B------:R-:W-:Y:S01]  /*6be0*/  FSEL R173, R154, -INF , P4 ;  /* 0xff8000009aad7808 */ /* 0x000fe20002000000 */
[--C-:B0-----:R-:W-:Y:S01]  /*6bf0*/  FFMA.FTZ R184, R180, UR37, -R8.reuse ;  /* 0x00000025b4b87c23 */ /* 0x101fe20008010808 */
[----:B------:R-:W-:Y:S01]  /*6c00*/  FMNMX.FTZ R176, R183, R176, !PT ;  /* 0x000000b0b7b07209 */ /* 0x000fe20007810000 */
        /* <DEDUP_REMOVED lines=8> */
[----:B------:R2:W-:Y:S01]  /*6c90*/  MUFU.EX2 R158, R184 ;  /* 0x000000b8009e7308 */ /* 0x0005e20000000800 */
[----:B------:R-:W-:Y:S01]  /*6ca0*/  ISETP.GT.AND P4, PT, R4, 0x50, PT ;  /* 0x000000500400780c */ /* 0x000fe20003f84270 */
[--C-:B0-----:R-:W-:Y:S01]  /*6cb0*/  FFMA.FTZ R185, R181, UR37, -R8.reuse ;  /* 0x00000025b5b97c23 */ /* 0x101fe20008010808 */
[----:B------:R-:W-:Y:S01]  /*6cc0*/  FMNMX.FTZ R180, R176, R177, !PT ;  /* 0x000000b1b0b47209 */ /* 0x000fe20007810000 */
[--C-:B------:R-:W-:Y:S01]  /*6cd0*/  FFMA.FTZ R125, R125, UR37, -R8.reuse ;  /* 0x000000257d7d7c23 */ /* 0x100fe20008010808 */
[----:B------:R-:W-:Y:S01]  /*6ce0*/  FSEL R162, R162, -INF , P4 ;  /* 0xff800000a2a27808 */ /* 0x000fe20002000000 */
[--C-:B------:R-:W-:Y:S01]  /*6cf0*/  FFMA.FTZ R128, R128, UR37, -R8.reuse ;  /* 0x0000002580807c23 */ /* 0x100fe20008010808 */
[----:B------:R-:W-:Y:S01]  /*6d00*/  FMNMX.FTZ R181, R159, R180, !PT ;  /* 0x000000b49fb57209 */ /* 0x000fe20007810000 */
[--C-:B------:R-:W-:Y:S01]  /*6d10*/  FFMA.FTZ R129, R129, UR37, -R8.reuse ;  /* 0x0000002581817c23 */ /* 0x100fe20008010808 */
[----:B------:R-:W-:Y:S01]  /*6d20*/  ISETP.GT.AND P4, PT, R4, 0x58, PT ;  /* 0x000000580400780c */ /* 0x000fe20003f84270 */
[--C-:B--2---:R-:W-:Y:S01]  /*6d30*/  FFMA.FTZ R184, R156, UR37, -R8.reuse ;  /* 0x000000259cb87c23 */ /* 0x104fe20008010808 */
[----:B------:R-:W-:Y:S01]  /*6d40*/  FMNMX.FTZ R180, R162, R181, !PT ;  /* 0x000000b5a2b47209 */ /* 0x000fe20007810000 */
[--C-:B------:R-:W-:Y:S01]  /*6d50*/  FFMA.FTZ R132, R132, UR37, -R8.reuse ;  /* 0x0000002584847c23 */ /* 0x100fe20008010808 */
[----:B------:R-:W-:Y:S01]  /*6d60*/  FSEL R166, R166, -INF , P4 ;  /* 0xff800000a6a67808 */ /* 0x000fe20002000000 */
[----:B------:R-:W-:Y:S01]  /*6d70*/  FFMA.FTZ R133, R133, UR37, -R8 ;  /* 0x0000002585857c23 */ /* 0x000fe20008010808 */
[----:B------:R-:W-:Y:S01]  /*6d80*/  FMNMX.FTZ R181, R163, R180, !PT ;  /* 0x000000b4a3b57209 */ /* 0x000fe20007810000 */
[----:B------:R-:W-:Y:S01]  /*6d90*/  MUFU.EX2 R177, R185 ;  /* 0x000000b900b17308 */ /* 0x000fe20000000800 */
[----:B------:R-:W-:-:S02]  /*6da0*/  ISETP.GT.AND P4, PT, R4, 0x60, PT ;  /* 0x000000600400780c */ /* 0x000fc40003f84270 */
[----:B------:R-:W-:Y:S02]  /*6db0*/  FMNMX.FTZ R180, R166, R181, !PT ;  /* 0x000000b5a6b47209 */ /* 0x000fe40007810000 */
[----:B------:R-:W-:Y:S02]  /*6dc0*/  ISETP.GT.AND P5, PT, R4, 0x61, PT ;  /* 0x000000610400780c */ /* 0x000fe40003fa4270 */
[----:B------:R-:W-:Y:S01]  /*6dd0*/  FSEL R138, R138, -INF , P4 ;  /* 0xff8000008a8a7808 */ /* 0x000fe20002000000 */
[----:B------:R-:W-:Y:S01]  /*6de0*/  MUFU.EX2 R10, R10 ;  /* 0x0000000a000a7308 */ /* 0x000fe20000000800 */
[----:B------:R-:W-:Y:S02]  /*6df0*/  FMNMX.FTZ R181, R167, R180, !PT ;  /* 0x000000b4a7b57209 */ /* 0x000fe40007810000 */
[----:B------:R-:W-:Y:S01]  /*6e00*/  ISETP.GT.AND P4, PT, R4, 0x68, PT ;  /* 0x000000680400780c */ /* 0x000fe20003f84270 */
[----:B------:R-:W-:Y:S02]  /*6e10*/  WARPGROUP.DEPBAR.LE gsb0, 0x0 ;  /* 0x00008000000079c5 */ /* 0x000fe40000010000 */
[----:B------:R-:W-:Y:S01]  /*6e20*/  WARPGROUP.ARRIVE ;  /* 0x00000000000079c5 */ /* 0x000fe20000000000 */
[----:B------:R-:W-:Y:S01]  /*6e30*/  FSEL R139, R139, -INF , P5 ;  /* 0xff8000008b8b7808 */ /* 0x000fe20002800000 */
[----:B------:R-:W-:Y:S01]  /*6e40*/  MUFU.EX2 R9, R9 ;  /* 0x0000000900097308 */ /* 0x000fe20000000800 */
[----:B------:R-:W-:-:S02]  /*6e50*/  FMNMX.FTZ R180, R138, R181, !PT ;  /* 0x000000b58ab47209 */ /* 0x000fc40007810000 */
[----:B------:R-:W-:Y:S01]  /*6e60*/  ISETP.GT.AND P5, PT, R4, 0x69, PT ;  /* 0x000000690400780c */ /* 0x000fe20003fa4270 */
[----:B------:R-:W-:Y:S01]  /*6e70*/  QGMMA.64x192x32.F32.E4M3.E4M3 R24, R208, gdesc[UR4], R24, gsb0 ;  /* 0x02e00004d0187df3 */ /* 0x000fe20008000818 */
[----:B------:R-:W-:Y:S01]  /*6e80*/  FSEL R156, R142, -INF , P4 ;  /* 0xff8000008e9c7808 */ /* 0x000fe20002000000 */
[----:B------:R-:W-:Y:S01]  /*6e90*/  UIADD3 UR6, UR10, 0x480, URZ ;  /* 0x000004800a067890 */ /* 0x000fe2000fffe03f */
[----:B------:R-:W-:Y:S01]  /*6ea0*/  FMNMX.FTZ R181, R139, R180, !PT ;  /* 0x000000b48bb57209 */ /* 0x000fe20007810000 */
[----:B------:R0:W-:Y:S01]  /*6eb0*/  MUFU.EX2 R142, R184 ;  /* 0x000000b8008e7308 */ /* 0x0001e20000000800 */
[----:B------:R-:W-:Y:S01]  /*6ec0*/  ISETP.GT.AND P4, PT, R4, 0x70, PT ;  /* 0x000000700400780c */ /* 0x000fe20003f84270 */
[----:B------:R-:W-:Y:S01]  /*6ed0*/  UMOV UR7, 0xc0000010 ;  /* 0xc000001000077882 */ /* 0x000fe20000000000 */
[----:B------:R-:W-:Y:S02]  /*6ee0*/  FSEL R143, R143, -INF , P5 ;  /* 0xff8000008f8f7808 */ /* 0x000fe40002800000 */
[----:B------:R-:W-:-:S02]  /*6ef0*/  FMNMX.FTZ R180, R156, R181, !PT ;  /* 0x000000b59cb47209 */ /* 0x000fc40007810000 */
[----:B------:R-:W-:Y:S01]  /*6f00*/  ISETP.GT.AND P5, PT, R4, 0x71, PT ;  /* 0x000000710400780c */ /* 0x000fe20003fa4270 */
[----:B------:R-:W-:Y:S01]  /*6f10*/  MUFU.EX2 R11, R11 ;  /* 0x0000000b000b7308 */ /* 0x000fe20000000800 */
[----:B------:R-:W-:Y:S01]  /*6f20*/  FSEL R146, R146, -INF , P4 ;  /* 0xff80000092927808 */ /* 0x000fe20002000000 */
[----:B0-----:R-:W-:Y:S01]  /*6f30*/  FFMA.FTZ R184, R164, UR37, -R8 ;  /* 0x00000025a4b87c23 */ /* 0x001fe20008010808 */
[----:B------:R-:W-:Y:S02]  /*6f40*/  FMNMX.FTZ R181, R143, R180, !PT ;  /* 0x000000b48fb57209 */ /* 0x000fe40007810000 */
[----:B------:R-:W-:Y:S02]  /*6f50*/  ISETP.GT.AND P4, PT, R4, 0x78, PT ;  /* 0x000000780400780c */ /* 0x000fe40003f84270 */
[----:B------:R-:W-:Y:S01]  /*6f60*/  FSEL R147, R147, -INF , P5 ;  /* 0xff80000093937808 */ /* 0x000fe20002800000 */
[----:B------:R-:W-:Y:S01]  /*6f70*/  MUFU.EX2 R12, R12 ;  /* 0x0000000c000c7308 */ /* 0x000fe20000000800 */
[----:B------:R-:W-:-:S02]  /*6f80*/  FMNMX.FTZ R180, R146, R181, !PT ;  /* 0x000000b592b47209 */ /* 0x000fc40007810000 */
[----:B------:R-:W-:Y:S02]  /*6f90*/  ISETP.GT.AND P5, PT, R4, 0x79, PT ;  /* 0x000000790400780c */ /* 0x000fe40003fa4270 */
[----:B------:R-:W-:Y:S02]  /*6fa0*/  FSEL R150, R150, -INF , P4 ;  /* 0xff80000096967808 */ /* 0x000fe40002000000 */
[----:B------:R-:W-:Y:S01]  /*6fb0*/  FMNMX.FTZ R181, R147, R180, !PT ;  /* 0x000000b493b57209 */ /* 0x000fe20007810000 */
[----:B------:R-:W-:Y:S01]  /*6fc0*/  MUFU.EX2 R5, R192 ;  /* 0x000000c000057308 */ /* 0x000fe20000000800 */
[----:B------:R-:W-:Y:S02]  /*6fd0*/  FSEL R151, R151, -INF , P5 ;  /* 0xff80000097977808 */ /* 0x000fe40002800000 */
[----:B------:R-:W-:Y:S02]  /*6fe0*/  ISETP.GT.AND P4, PT, R4, 0x80, PT ;  /* 0x000000800400780c */ /* 0x000fe40003f84270 */
[----:B------:R-:W-:-:S02]  /*6ff0*/  FMNMX.FTZ R180, R150, R181, !PT ;  /* 0x000000b596b47209 */ /* 0x000fc40007810000 */
[----:B------:R-:W-:Y:S01]  /*7000*/  ISETP.GT.AND P5, PT, R4, 0x81, PT ;  /* 0x000000810400780c */ /* 0x000fe20003fa4270 */
[----:B------:R-:W-:Y:S01]  /*7010*/  MUFU.EX2 R14, R14 ;  /* 0x0000000e000e7308 */ /* 0x000fe20000000800 */
[----:B------:R-:W-:Y:S02]  /*7020*/  FSEL R122, R122, -INF , P4 ;  /* 0xff8000007a7a7808 */ /* 0x000fe40002000000 */
        /* <DEDUP_REMOVED lines=8> */
[----:B------:R0:W-:Y:S01]  /*70b0*/  MUFU.EX2 R126, R184 ;  /* 0x000000b8007e7308 */ /* 0x0001e20000000800 */
[----:B------:R-:W-:Y:S02]  /*70c0*/  ISETP.GT.AND P4, PT, R4, 0x90, PT ;  /* 0x000000900400780c */ /* 0x000fe40003f84270 */
        /* <DEDUP_REMOVED lines=15> */
[----:B------:R-:W-:Y:S02]  /*71c0*/  FSEL R135, R135, -INF , P5 ;  /* 0xff80000087877808 */ /* 0x000fe40002800000 */
[----:B------:R-:W-:Y:S02]  /*71d0*/  FMNMX.FTZ R4, R136, R181, !PT ;  /* 0x000000b588047209 */ /* 0x000fe40007810000 */
[----:B-1----:R-:W-:-:S02]  /*71e0*/  SHF.R.U32.HI R229, RZ, 0x7, R229 ;  /* 0x00000007ffe57819 */ /* 0x002fc400000116e5 */
[----:B------:R-:W-:Y:S01]  /*71f0*/  FMNMX.FTZ R4, R135, R4, !PT ;  /* 0x0000000487047209 */ /* 0x000fe20007810000 */
[----:B------:R-:W-:Y:S04]  /*7200*/  MUFU.EX2 R172, R172 ;  /* 0x000000ac00ac7308 */ /* 0x000fe80000000800 */
[----:B------:R-:W1:Y:S04]  /*7210*/  SHFL.BFLY PT, R181, R4, 0x2, 0x1f ;  /* 0x0c401f0004b57f89 */ /* 0x000e6800000e0000 */
        /* <DEDUP_REMOVED lines=15> */
[--C-:B------:R-:W-:Y:S01]  /*7310*/  FFMA.FTZ R185, R191, UR37, -R8.reuse ;  /* 0x00000025bfb97c23 */ /* 0x100fe20008010808 */
[----:B------:R-:W-:Y:S01]  /*7320*/  FSEL R191, R0, RZ, P3 ;  /* 0x000000ff00bf7208 */ /* 0x000fe20001800000 */
[--C-:B------:R-:W-:Y:S01]  /*7330*/  FFMA.FTZ R181, R186, UR37, -R8.reuse ;  /* 0x00000025bab57c23 */ /* 0x100fe20008010808 */
[----:B------:R-:W-:-:S01]  /*7340*/  FFMA.FTZ R180, R187, UR37, -R8 ;  /* 0x00000025bbb47c23 */ /* 0x000fc20008010808 */
[--C-:B0-----:R-:W-:Y:S01]  /*7350*/  FFMA.FTZ R184, R190, UR37, -R8.reuse ;  /* 0x00000025beb87c23 */ /* 0x101fe20008010808 */
[----:B------:R-:W-:-:S01]  /*7360*/  FFMA.FTZ R186, R194, UR37, -R8 ;  /* 0x00000025c2ba7c23 */ /* 0x000fc20008010808 */
[----:B------:R-:W-:Y:S01]  /*7370*/  FADD.FTZ R191, -R191, R6 ;  /* 0x00000006bfbf7221 */ /* 0x000fe20000010100 */
[----:B------:R-:W-:-:S01]  /*7380*/  FFMA.FTZ R6, R176, UR37, -R8 ;  /* 0x00000025b0067c23 */ /* 0x000fc20008010808 */
[----:B------:R-:W-:Y:S01]  /*7390*/  FSEL R176, R4, RZ, P4 ;  /* 0x000000ff04b07208 */ /* 0x000fe20002000000 */
[----:B------:R-:W-:Y:S01]  /*73a0*/  MUFU.EX2 R181, R181 ;  /* 0x000000b500b57308 */ /* 0x000fe20000000800 */
[----:B------:R-:W-:Y:S01]  /*73b0*/  FMUL.FTZ R191, R191, UR37 ;  /* 0x00000025bfbf7c20 */ /* 0x000fe20008410000 */
[--C-:B------:R-:W-:Y:S01]  /*73c0*/  FFMA.FTZ R190, R155, UR37, -R8.reuse ;  /* 0x000000259bbe7c23 */ /* 0x100fe20008010808 */
[----:B------:R-:W-:-:S01]  /*73d0*/  FFMA.FTZ R155, R159, UR37, -R8 ;  /* 0x000000259f9b7c23 */ /* 0x000fc20008010808 */
[----:B------:R-:W-:Y:S01]  /*73e0*/  FADD.FTZ R176, -R176, R7 ;  /* 0x00000007b0b07221 */ /* 0x000fe20000010100 */
[----:B------:R-:W-:-:S01]  /*73f0*/  FFMA.FTZ R159, R162, UR37, -R8 ;  /* 0x00000025a29f7c23 */ /* 0x000fc20008010808 */
[--C-:B------:R-:W-:Y:S01]  /*7400*/  FFMA.FTZ R187, R195, UR37, -R8.reuse ;  /* 0x00000025c3bb7c23 */ /* 0x100fe20008010808 */
[----:B------:R-:W-:-:S01]  /*7410*/  FFMA.FTZ R162, R163, UR37, -R8 ;  /* 0x00000025a3a27c23 */ /* 0x000fc20008010808 */
        /* <DEDUP_REMOVED lines=27> */
[----:B------:R-:W-:Y:S01]  /*75d0*/  FADD.FTZ R2, R9, R166 ;  /* 0x000000a609027221 */ /* 0x000fe20000010000 */
[----:B------:R-:W-:-:S01]  /*75e0*/  FFMA.FTZ R166, R167, UR37, -R8 ;  /* 0x00000025a7a67c23 */ /* 0x000fc20008010808 */
[--C-:B------:R-:W-:Y:S01]  /*75f0*/  FFMA.FTZ R122, R122, UR37, -R8.reuse ;  /* 0x000000257a7a7c23 */ /* 0x100fe20008010808 */
[----:B------:R-:W-:-:S01]  /*7600*/  FFMA.FTZ R123, R123, UR37, -R8 ;  /* 0x000000257b7b7c23 */ /* 0x000fc20008010808 */
[----:B------:R-:W-:Y:S01]  /*7610*/  FADD.FTZ R167, R11, R2 ;  /* 0x000000020ba77221 */ /* 0x000fe20000010000 */
[----:B------:R-:W-:-:S01]  /*7620*/  FFMA.FTZ R164, R164, UR37, -R8 ;  /* 0x00000025a4a47c23 */ /* 0x000fc20008010808 */
[----:B------:R-:W-:-:S02]  /*7630*/  WARPGROUP.DEPBAR.LE gsb0, 0x0 ;  /* 0x00008000000079c5 */ /* 0x000fc40000010000 */
[----:B------:R-:W-:Y:S01]  /*7640*/  WARPGROUP.ARRIVE ;  /* 0x00000000000079c5 */ /* 0x000fe20000000000 */
[----:B------:R-:W1:Y:S01]  /*7650*/  MUFU.EX2 R185, R185 ;  /* 0x000000b900b97308 */ /* 0x000e620000000800 */
[----:B--2---:R-:W-:-:S01]  /*7660*/  FADD.FTZ R3, R180, R3 ;  /* 0x00000003b4037221 */ /* 0x004fc20000010000 */
[----:B------:R-:W-:Y:S01]  /*7670*/  FADD.FTZ R192, R12, R167 ;  /* 0x000000a70cc07221 */ /* 0x000fe20000010000 */
[----:B------:R-:W-:-:S01]  /*7680*/  FFMA.FTZ R127, R127, UR37, -R8 ;  /* 0x000000257f7f7c23 */ /* 0x000fc20008010808 */
[----:B------:R-:W-:Y:S01]  /*7690*/  FFMA.FTZ R130, R130, UR37, -R8 ;  /* 0x0000002582827c23 */ /* 0x000fe20008010808 */
[----:B------:R-:W-:Y:S01]  /*76a0*/  QGMMA.64x192x32.F32.E4M3.E4M3 R24, R204, gdesc[UR4], R24, gsb0 ;  /* 0x02e00004cc187df3 */ /* 0x000fe20008000818 */
[----:B------:R-:W-:Y:S01]  /*76b0*/  UIADD3 UR6, UR10, 0x600, URZ ;  /* 0x000006000a067890 */ /* 0x000fe2000fffe03f */
[----:B0-----:R-:W-:Y:S01]  /*76c0*/  FADD.FTZ R2, R184, R3 ;  /* 0x00000003b8027221 */ /* 0x001fe20000010000 */
[----:B------:R-:W0:Y:S01]  /*76d0*/  MUFU.EX2 R186, R186 ;  /* 0x000000ba00ba7308 */ /* 0x000e220000000800 */
[----:B------:R-:W-:Y:S01]  /*76e0*/  UMOV UR7, 0xc0000010 ;  /* 0xc000001000077882 */ /* 0x000fe20000000000 */
[----:B------:R-:W-:Y:S01]  /*76f0*/  FADD.FTZ R167, R5, R192 ;  /* 0x000000c005a77221 */ /* 0x000fe20000010000 */
[----:B------:R-:W-:-:S02]  /*7700*/  IMAD.U32 R191, RZ, RZ, UR54 ;  /* 0x00000036ffbf7e24 */ /* 0x000fc4000f8e00ff */
[--C-:B------:R-:W-:Y:S01]  /*7710*/  FFMA.FTZ R131, R131, UR37, -R8.reuse ;  /* 0x0000002583837c23 */ /* 0x100fe20008010808 */
[----:B------:R-:W-:-:S01]  /*7720*/  FFMA.FTZ R136, R136, UR37, -R8 ;  /* 0x0000002588887c23 */ /* 0x000fc20008010808 */
[----:B------:R-:W-:Y:S01]  /*7730*/  FADD.FTZ R192, R14, R167 ;  /* 0x000000a70ec07221 */ /* 0x000fe20000010000 */
[----:B------:R-:W-:-:S01]  /*7740*/  FFMA.FTZ R8, R135, UR37, -R8 ;  /* 0x0000002587087c23 */ /* 0x000fc20008010808 */
[----:B------:R-:W2:Y:S01]  /*7750*/  MUFU.EX2 R187, R187 ;  /* 0x000000bb00bb7308 */ /* 0x000ea20000000800 */
[----:B-1----:R-:W-:-:S01]  /*7760*/  FADD.FTZ R3, R185, R2 ;  /* 0x00000002b9037221 */ /* 0x002fc20000010000 */
[----:B------:R-:W-:Y:S01]  /*7770*/  FADD.FTZ R167, R13, R192 ;  /* 0x000000c00da77221 */ /* 0x000fe20000010000 */
[----:B------:R-:W-:-:S03]  /*7780*/  @!P1 LEA R191, R191, UR41, 0x3 ;  /* 0x00000029bfbf9c11 */ /* 0x000fc6000f8e18ff */
        /* <DEDUP_REMOVED lines=27> */
[----:B------:R-:W-:-:S06]  /*7940*/  FADD.FTZ R2, R158, R167 ;  /* 0x000000a79e027221 */ /* 0x000fcc0000010000 */
        /* <DEDUP_REMOVED lines=40> */
[----:B------:R-:W-:Y:S01]  /*7bd0*/  IADD3 R2, -R229, 0xb, RZ ;  /* 0x0000000be5027810 */ /* 0x000fe20007ffe1ff */
[----:B------:R-:W-:Y:S02]  /*7be0*/  WARPGROUP.DEPBAR.LE gsb0, 0x0 ;  /* 0x00008000000079c5 */ /* 0x000fe40000010000 */
[----:B------:R-:W-:-:S03]  /*7bf0*/  WARPGROUP.ARRIVE ;  /* 0x00000000000079c5 */ /* 0x000fc60000000000 */
[----:B------:R-:W1:Y:S01]  /*7c00*/  MUFU.EX2 R146, R146 ;  /* 0x0000009200927308 */ /* 0x000e620000000800 */
[----:B0-----:R-:W-:-:S02]  /*7c10*/  FADD.FTZ R167, R143, R192 ;  /* 0x000000c08fa77221 */ /* 0x001fc40000010000 */
[----:B------:R-:W-:Y:S05]  /*7c20*/  QGMMA.64x192x32.F32.E4M3.E4M3 R24, R200, gdesc[UR4], R24, gsb0 ;  /* 0x02e00004c8187df3 */ /* 0x000fea0008000818 */
        /* <DEDUP_REMOVED lines=33> */
[----:B------:R-:W1:Y:S08]  /*7e40*/  MUFU.EX2 R131, R131 ;  /* 0x0000008300837308 */ /* 0x000e700000000800 */
[----:B------:R-:W-:Y:S08]  /*7e50*/  MUFU.EX2 R132, R132 ;  /* 0x0000008400847308 */ /* 0x000ff00000000800 */
[----:B------:R-:W-:Y:S08]  /*7e60*/  MUFU.EX2 R133, R133 ;  /* 0x0000008500857308 */ /* 0x000ff00000000800 */
[----:B------:R-:W-:Y:S01]  /*7e70*/  MUFU.EX2 R8, R8 ;  /* 0x0000000800087308 */ /* 0x000fe20000000800 */
[----:B------:R-:W-:-:S02]  /*7e80*/  WARPGROUP.DEPBAR.LE gsb0, 0x0 ;  /* 0x00008000000079c5 */ /* 0x000fc40000010000 */
[----:B------:R2:W-:Y:S06]  /*7e90*/  BAR.ARV R2, 0x100 ;  /* 0x000400020000751d */ /* 0x0005ec0000002000 */
[----:B--2---:R-:W-:Y:S02]  /*7ea0*/  @!P1 VIADD R2, R191, 0x33440 ;  /* 0x00033440bf029836 */ /* 0x004fe40000000000 */
[----:B------:R0:W2:Y:S03]  /*7eb0*/  MUFU.EX2 R191, R136 ;  /* 0x0000008800bf7308 */ /* 0x0000a60000000800 */
[----:B------:R-:W-:-:S04]  /*7ec0*/  @!P1 PRMT R2, RZ, 0x654, R2 ;  /* 0x00000654ff029816 */ /* 0x000fc80000000002 */
[----:B------:R3:W-:Y:S01]  /*7ed0*/  @!P1 SYNCS.ARRIVE.TRANS64.RED.A1T0 RZ, [R2+URZ], RZ ;  /* 0x000000ff02ff99a7 */ /* 0x0007e2000810043f */
[----:B0-----:R-:W-:-:S04]  /*7ee0*/  FADD.FTZ R136, R130, R135 ;  /* 0x0000008782887221 */ /* 0x001fc80000010000 */
[----:B-1----:R-:W-:Y:S01]  /*7ef0*/  FADD.FTZ R136, R131, R136 ;  /* 0x0000008883887221 */ /* 0x002fe20000010000 */
[----:B---3--:R-:W-:-:S03]  /*7f00*/  FADD.FTZ R2, R128, R3 ;  /* 0x0000000380027221 */ /* 0x008fc60000010000 */
[----:B--2---:R-:W-:Y:S01]  /*7f10*/  FADD.FTZ R136, R191, R136 ;  /* 0x00000088bf887221 */ /* 0x004fe20000010000 */
[----:B------:R-:W-:-:S04]  /*7f20*/  FADD.FTZ R3, R129, R2 ;  /* 0x0000000281037221 */ /* 0x000fc80000010000 */
[----:B------:R-:W-:-:S04]  /*7f30*/  FADD.FTZ R2, R132, R3 ;  /* 0x0000000384027221 */ /* 0x000fc80000010000 */
[----:B------:R-:W-:Y:S01]  /*7f40*/  FADD.FTZ R3, R133, R2 ;  /* 0x0000000285037221 */ /* 0x000fe20000010000 */
[----:B------:R-:W-:-:S01]  /*7f50*/  FADD.FTZ R2, R8, R136 ;  /* 0x0000008808027221 */ /* 0x000fc20000010000 */
[----:B------:R-:W-:Y:S06]  /*7f60*/  @!P0 BRA `(.L_x_4894) ;  /* 0x0000000000048947 */ /* 0x000fec0003800000 */
[----:B------:R-:W-:Y:S01]  /*7f70*/  BPT.TRAP 0x1 ;  /* 0x000000040000795c */ /* 0x000fe20000300000 */
.L_x_4894:
        /* <DEDUP_REMOVED lines=149> */
.L_x_4885:
[----:B------:R-:W-:-:S13]  /*88d0*/  ISETP.LE.AND P2, PT, RZ, UR53, PT ;  /* 0x00000035ff007c0c */ /* 0x000fda000bf43270 */
[----:B------:R-:W-:Y:S05]  /*88e0*/  @!P2 BRA `(.L_x_4896) ;  /* 0x0000002c00a8a947 */ /* 0x000fea0003800000 */
[----:B------:R-:W-:Y:S01]  /*88f0*/  IMAD.MOV.U32 R7, RZ, RZ, R4 ;  /* 0x000000ffff077224 */ /* 0x000fe200078e0004 */
[----:B------:R-:W-:Y:S01]  /*8900*/  UMOV UR52, UR44 ;  /* 0x0000002c00347c82 */ /* 0x000fe20008000000 */
[----:B------:R-:W-:Y:S01]  /*8910*/  IMAD.MOV.U32 R5, RZ, RZ, R0 ;  /* 0x000000ffff057224 */ /* 0x000fe200078e0000 */
[----:B------:R-:W-:-:S06]  /*8920*/  UMOV UR48, UR49 ;  /* 0x0000003100307c82 */ /* 0x000fcc0008000000 */
.L_x_4906:
        /* <DEDUP_REMOVED lines=9> */
.L_x_4898:
[----:B------:R-:W-:Y:S01]  /*89c0*/  ULEA UR6, UR49, UR41, 0x3 ;  /* 0x0000002931067291 */ /* 0x000fe2000f8e183f */
[----:B------:R-:W-:-:S05]  /*89d0*/  IMAD.U32 R0, RZ, RZ, UR44 ;  /* 0x0000002cff007e24 */ /* 0x000fca000f8e00ff */
[----:B------:R-:W-:-:S04]  /*89e0*/  SHF.L.U32 R0, R0, 0x1f, RZ ;  /* 0x0000001f00007819 */ /* 0x000fc800000006ff */
[----:B------:R0:W1:Y:S01]  /*89f0*/  SYNCS.PHASECHK.TRANS64.TRYWAIT P2, [UR6+0x33430], R0 ;  /* 0x03343000ff0075a7 */ /* 0x0000620008040146 */
[----:B------:R-:W-:Y:S05]  /*8a00*/  @!P0 BRA `(.L_x_4899) ;  /* 0x0000000000048947 */ /* 0x000fea0003800000 */
[----:B------:R-:W-:Y:S01]  /*8a10*/  BPT.TRAP 0x1 ;  /* 0x000000040000795c */ /* 0x000fe20000300000 */
.L_x_4899:
[----:B-1----:R-:W-:Y:S05]  /*8a20*/  @P2 BRA `(.L_x_4897) ;  /* 0x0000000000082947 */ /* 0x002fea0003800000 */
[----:B------:R-:W1:Y:S02]  /*8a30*/  SYNCS.PHASECHK.TRANS64.TRYWAIT P2, [UR6+0x33430], R0 ;  /* 0x03343000ff0075a7 */ /* 0x000e640008040146 */
[----:B-1----:R-:W-:Y:S05]  /*8a40*/  @!P2 BRA `(.L_x_4900) ;  /* 0x000000b400e0a947 */ /* 0x002fea0003800000 */
.L_x_4897:
[----:B------:R-:W2:Y:S01]  /*8a50*/  S2R R4, SR_TID.X ;  /* 0x0000000000047919 */ /* 0x000ea20000002100 */
        /* <DEDUP_REMOVED lines=187> */
.L_x_4902:
[----:B------:R-:W-:Y:S01]  /*9610*/  ULEA UR6, UR48, UR41, 0x3 ;  /* 0x0000002930067291 */ /* 0x000fe2000f8e183f */
[----:B------:R-:W-:-:S05]  /*9620*/  IMAD.U32 R0, RZ, RZ, UR52 ;  /* 0x00000034ff007e24 */ /* 0x000fca000f8e00ff */
[----:B------:R-:W-:-:S04]  /*9630*/  SHF.L.U32 R0, R0, 0x1f, RZ ;  /* 0x0000001f00007819 */ /* 0x000fc800000006ff */
[----:B------:R0:W1:Y:S01]  /*9640*/  SYNCS.PHASECHK.TRANS64.TRYWAIT P2, [UR6+0x33450], R0 ;  /* 0x03345000ff0075a7 */ /* 0x0000620008040146 */
[----:B------:R-:W-:Y:S05]  /*9650*/  @!P0 BRA `(.L_x_4903) ;  /* 0x0000000000048947 */ /* 0x000fea0003800000 */
[----:B------:R-:W-:Y:S01]  /*9660*/  BPT.TRAP 0x1 ;  /* 0x000000040000795c */ /* 0x000fe20000300000 */
.L_x_4903:
[----:B-1----:R-:W-:Y:S05]  /*9670*/  @P2 BRA `(.L_x_4901) ;  /* 0x0000000000082947 */ /* 0x002fea0003800000 */
[----:B------:R-:W1:Y:S02]  /*9680*/  SYNCS.PHASECHK.TRANS64.TRYWAIT P2, [UR6+0x33450], R0 ;  /* 0x03345000ff0075a7 */ /* 0x000e640008040146 */
[----:B-1----:R-:W-:Y:S05]  /*9690*/  @!P2 BRA `(.L_x_4904) ;  /* 0x000000a800e4a947 */ /* 0x002fea0003800000 */
.L_x_4901:
        /* <DEDUP_REMOVED lines=15> */
[----:B------:R-:W-:Y:S01]  /*9790*/  UIMAD UR10, UR48, 0x780, UR6 ;  /* 0x00000780300a78a4 */ /* 0x000fe2000f8e0206 */
[----:B------:R-:W-:Y:S02]  /*97a0*/  FMNMX.FTZ R11, R191, R4, !PT ;  /* 0x00000004bf0b7209 */ /* 0x000fe40007810000 */
        /* <DEDUP_REMOVED lines=85> */
[----:B------:R-:W-:-:S04]  /*9d00*/  FADD.FTZ R5, -R0, R5 ;  /* 0x0000000500057221 */ /* 0x000fc80000010100 */
[----:B------:R-:W-:Y:S01]  /*9d10*/  FMUL.FTZ R6, R5, UR37 ;  /* 0x0000002505067c20 */ /* 0x000fe20008410000 */
[----:B------:R-:W-:-:S01]  /*9d20*/  FADD.FTZ R5, -R4, R7 ;  /* 0x0000000704057221 */ /* 0x000fc20000010100 */
[----:B------:R-:W-:Y:S01]  /*9d30*/  FFMA.FTZ R7, R0, R13, -8 ;  /* 0xc100000000077423 */ /* 0x000fe2000001000d */
[----:B------:R-:W-:Y:S02]  /*9d40*/  WARPGROUP.DEPBAR.LE gsb0, 0x0 ;  /* 0x00008000000079c5 */ /* 0x000fe40000010000 */
[----:B------:R-:W-:Y:S01]  /*9d50*/  WARPGROUP.ARRIVE ;  /* 0x00000000000079c5 */ /* 0x000fe20000000000 */
[----:B------:R-:W-:-:S01]  /*9d60*/  FFMA.FTZ R21, R169, UR37, -R7 ;  /* 0x00000025a9157c23 */ /* 0x000fc20008010807 */
[--C-:B------:R-:W-:Y:S01]  /*9d70*/  FFMA.FTZ R169, R173, UR37, -R7.reuse ;  /* 0x00000025ada97c23 */ /* 0x100fe20008010807 */
[----:B------:R-:W-:-:S01]  /*9d80*/  FFMA.FTZ R173, R177, UR37, -R7 ;  /* 0x00000025b1ad7c23 */ /* 0x000fc20008010807 */
[--C-:B------:R-:W-:Y:S01]  /*9d90*/  FFMA.FTZ R20, R168, UR37, -R7.reuse ;  /* 0x00000025a8147c23 */ /* 0x100fe20008010807 */
[----:B------:R-:W-:-:S01]  /*9da0*/  FFMA.FTZ R177, R181, UR37, -R7 ;  /* 0x00000025b5b17c23 */ /* 0x000fc20008010807 */
[----:B------:R-:W-:Y:S01]  /*9db0*/  QGMMA.64x192x32.F32.E4M3.E4M3 R24, R212, gdesc[UR4], R24, gsb0 ;  /* 0x02e00004d4187df3 */ /* 0x000fe20008000818 */
[----:B------:R-:W-:Y:S01]  /*9dc0*/  UIADD3 UR6, UR10, 0x300, URZ ;  /* 0x000003000a067890 */ /* 0x000fe2000fffe03f */
[----:B------:R-:W-:Y:S01]  /*9dd0*/  FFMA.FTZ R168, R172, UR37, -R7 ;  /* 0x00000025aca87c23 */ /* 0x000fe20008010807 */
[----:B------:R-:W-:Y:S01]  /*9de0*/  UMOV UR7, 0xc0000010 ;  /* 0xc000001000077882 */ /* 0x000fe20000000000 */
        /* <DEDUP_REMOVED lines=83> */
[----:B------:R-:W-:-:S02]  /*a320*/  IMAD.U32 R193, RZ, RZ, UR49 ;  /* 0x00000031ffc17e24 */ /* 0x000fc4000f8e00ff */
[----:B------:R-:W-:-:S01]  /*a330*/  FFMA.FTZ R131, R131, UR37, -R133 ;  /* 0x0000002583837c23 */ /* 0x000fc20008010885 */
[----:B------:R-:W1:Y:S01]  /*a340*/  MUFU.EX2 R10, R10 ;  /* 0x0000000a000a7308 */ /* 0x000e620000000800 */
[----:B0-----:R-:W-:-:S01]  /*a350*/  FADD.FTZ R3, R8, R3 ;  /* 0x0000000308037221 */ /* 0x001fc20000010000 */
[--C-:B------:R-:W-:Y:S01]  /*a360*/  FFMA.FTZ R134, R134, UR37, -R133.reuse ;  /* 0x0000002586867c23 */ /* 0x100fe20008010885 */
[----:B------:R-:W-:-:S05]  /*a370*/  FFMA.FTZ R133, R135, UR37, -R133 ;  /* 0x0000002587857c23 */ /* 0x000fca0008010885 */
        /* <DEDUP_REMOVED lines=130> */
[----:B------:R-:W-:-:S05]  /*aba0*/  @!P1 LEA R2, R193, UR41, 0x3 ;  /* 0x00000029c1029c11 */ /* 0x000fca000f8e18ff */
[----:B------:R-:W-:Y:S01]  /*abb0*/  @!P1 VIADD R2, R2, 0x33440 ;  /* 0x0003344002029836 */ /* 0x000fe20000000000 */
[----:B------:R-:W-:Y:S01]  /*abc0*/  MUFU.EX2 R122, R122 ;  /* 0x0000007a007a7308 */ /* 0x000fe20000000800 */
[----:B--2---:R-:W-:-:S03]  /*abd0*/  FADD.FTZ R191, R151, R190 ;  /* 0x000000be97bf7221 */ /* 0x004fc60000010000 */
[----:B------:R-:W-:-:S04]  /*abe0*/  @!P1 PRMT R2, RZ, 0x654, R2 ;  /* 0x00000654ff029816 */ /* 0x000fc80000000002 */
[----:B------:R-:W0:Y:S01]  /*abf0*/  MUFU.EX2 R121, R121 ;  /* 0x0000007900797308 */ /* 0x000e220000000800 */
[----:B-1----:R-:W-:-:S07]  /*ac00*/  FADD.FTZ R190, R120, R3 ;  /* 0x0000000378be7221 */ /* 0x002fce0000010000 */
[----:B------:R-:W-:Y:S08]  /*ac10*/  MUFU.EX2 R123, R123 ;  /* 0x0000007b007b7308 */ /* 0x000ff00000000800 */
[----:B------:R-:W1:Y:S01]  /*ac20*/  MUFU.EX2 R124, R124 ;  /* 0x0000007c007c7308 */ /* 0x000e620000000800 */
[----:B0-----:R-:W-:-:S07]  /*ac30*/  FADD.FTZ R3, R121, R190 ;  /* 0x000000be79037221 */ /* 0x001fce0000010000 */
[----:B------:R-:W-:Y:S08]  /*ac40*/  MUFU.EX2 R126, R126 ;  /* 0x0000007e007e7308 */ /* 0x000ff00000000800 */
        /* <DEDUP_REMOVED lines=9> */
[----:B------:R-:W0:Y:S08]  /*ace0*/  MUFU.EX2 R129, R129 ;  /* 0x0000008100817308 */ /* 0x000e300000000800 */
[----:B------:R-:W-:Y:S08]  /*acf0*/  MUFU.EX2 R131, R131 ;  /* 0x0000008300837308 */ /* 0x000ff00000000800 */
[----:B------:R-:W2:Y:S08]  /*ad00*/  MUFU.EX2 R132, R132 ;  /* 0x0000008400847308 */ /* 0x000eb00000000800 */
[----:B------:R3:W-:Y:S08]  /*ad10*/  MUFU.EX2 R193, R134 ;  /* 0x0000008600c17308 */ /* 0x0007f00000000800 */
[----:B------:R-:W4:Y:S08]  /*ad20*/  MUFU.EX2 R7, R7 ;  /* 0x0000000700077308 */ /* 0x000f300000000800 */
[----:B------:R-:W5:Y:S01]  /*ad30*/  MUFU.EX2 R133, R133 ;  /* 0x0000008500857308 */ /* 0x000f620000000800 */
[----:B------:R-:W-:-:S02]  /*ad40*/  WARPGROUP.DEPBAR.LE gsb0, 0x0 ;  /* 0x00008000000079c5 */ /* 0x000fc40000010000 */
[----:B------:R1:W-:Y:S06]  /*ad50*/  BAR.ARV R192, 0x100 ;  /* 0x000400c00000751d */ /* 0x0003ec0000002000 */
[----:B------:R0:W-:Y:S01]  /*ad60*/  @!P1 SYNCS.ARRIVE.TRANS64.RED.A1T0 RZ, [R2+URZ], RZ ;  /* 0x000000ff02ff99a7 */ /* 0x0001e2000810043f */
[----:B-1----:R-:W-:-:S04]  /*ad70*/  FADD.FTZ R192, R122, R191 ;  /* 0x000000bf7ac07221 */ /* 0x002fc80000010000 */
[----:B------:R-:W-:Y:S01]  /*ad80*/  FADD.FTZ R191, R123, R192 ;  /* 0x000000c07bbf7221 */ /* 0x000fe20000010000 */
[----:B0-----:R-:W-:-:S03]  /*ad90*/  FADD.FTZ R2, R128, R3 ;  /* 0x0000000380027221 */ /* 0x001fc60000010000 */
[----:B------:R-:W-:Y:S01]  /*ada0*/  FADD.FTZ R192, R126, R191 ;  /* 0x000000bf7ec07221 */ /* 0x000fe20000010000 */
[----:B------:R-:W-:-:S03]  /*adb0*/  FADD.FTZ R3, R129, R2 ;  /* 0x0000000281037221 */ /* 0x000fc60000010000 */
[----:B------:R-:W-:Y:S01]  /*adc0*/  FADD.FTZ R135, R127, R192 ;  /* 0x000000c07f877221 */ /* 0x000fe20000010000 */
[----:B--2---:R-:W-:-:S03]  /*add0*/  FADD.FTZ R2, R132, R3 ;  /* 0x0000000384027221 */ /* 0x004fc60000010000 */
[----:B---3--:R-:W-:Y:S01]  /*ade0*/  FADD.FTZ R134, R130, R135 ;  /* 0x0000008782867221 */ /* 0x008fe20000010000 */
[----:B----4-:R-:W-:-:S03]  /*adf0*/  FADD.FTZ R3, R7, R2 ;  /* 0x0000000207037221 */ /* 0x010fc60000010000 */
[----:B------:R-:W-:-:S04]  /*ae00*/  FADD.FTZ R134, R131, R134 ;  /* 0x0000008683867221 */ /* 0x000fc80000010000 */
[----:B------:R-:W-:-:S04]  /*ae10*/  FADD.FTZ R134, R193, R134 ;  /* 0x00000086c1867221 */ /* 0x000fc80000010000 */
[----:B-----5:R-:W-:Y:S01]  /*ae20*/  FADD.FTZ R2, R133, R134 ;  /* 0x0000008685027221 */ /* 0x020fe20000010000 */
[----:B------:R-:W-:Y:S06]  /*ae30*/  @!P0 BRA `(.L_x_4905) ;  /* 0x0000000000048947 */ /* 0x000fec0003800000 */
[----:B------:R-:W-:Y:S01]  /*ae40*/  BPT.TRAP 0x1 ;  /* 0x000000040000795c */ /* 0x000fe20000300000 */
.L_x_4905:
        /* <DEDUP_REMOVED lines=148> */
.L_x_4896:
[----:B------:R-:W-:Y:S06]  /*b790*/  BAR.ARV 0x8, 0x180 ;  /* 0x0206000000007b1d */ /* 0x000fec0000002000 */
[----:B------:R-:W-:Y:S05]  /*b7a0*/  @!P0 BRA `(.L_x_4907) ;  /* 0x0000000000048947 */ /* 0x000fea0003800000 */
[----:B------:R-:W-:Y:S01]  /*b7b0*/  BPT.TRAP 0x1 ;  /* 0x000000040000795c */ /* 0x000fe20000300000 */
.L_x_4907:
[----:B------:R-:W-:Y:S01]  /*b7c0*/  ULEA UR9, UR49, UR41, 0x3 ;  /* 0x0000002931097291 */ /* 0x000fe2000f8e183f */
[----:B------:R-:W-:-:S05]  /*b7d0*/  IMAD.U32 R5, RZ, RZ, UR44 ;  /* 0x0000002cff057e24 */ /* 0x000fca000f8e00ff */
[----:B------:R-:W-:-:S04]  /*b7e0*/  SHF.L.U32 R5, R5, 0x1f, RZ ;  /* 0x0000001f05057819 */ /* 0x000fc800000006ff */
[----:B------:R0:W1:Y:S01]  /*b7f0*/  SYNCS.PHASECHK.TRANS64.TRYWAIT P1, [UR9+0x33450], R5 ;  /* 0x03345005ff0075a7 */ /* 0x0000620008020149 */
[----:B------:R-:W-:Y:S05]  /*b800*/  @!P0 BRA `(.L_x_4908) ;  /* 0x0000000000048947 */ /* 0x000fea0003800000 */
[----:B------:R-:W-:Y:S01]  /*b810*/  BPT.TRAP 0x1 ;  /* 0x000000040000795c */ /* 0x000fe20000300000 */
.L_x_4908:
[----:B-1----:R-:W-:Y:S05]  /*b820*/  @P1 BRA `(.L_x_4909) ;  /* 0x0000000000081947 */ /* 0x002fea0003800000 */
[----:B------:R-:W1:Y:S02]  /*b830*/  SYNCS.PHASECHK.TRANS64.TRYWAIT P1, [UR9+0x33450], R5 ;  /* 0x03345005ff0075a7 */ /* 0x000e640008020149 */
[----:B-1----:R-:W-:Y:S05]  /*b840*/  @!P1 BRA `(.L_x_4910) ;  /* 0x0000008800909947 */ /* 0x002fea0003800000 */
.L_x_4909:
        /* <DEDUP_REMOVED lines=90> */
.L_x_4911:
        /* <DEDUP_REMOVED lines=106> */
.L_x_4878:
        /* <DEDUP_REMOVED lines=55> */
[----:B------:R-:W-:Y:S01]  /*c800*/  F2FP.BF16.F32.PACK_AB R131, R128, R131 ;  /* 0x000000838083723e */ /* 0x000fe200000010ff */
[----:B------:R-:W-:Y:S01]  /*c810*/  USHF.R.S32.HI UR10, URZ, 0x1f, UR36 ;  /* 0x0000001f3f0a7899 */ /* 0x000fe20008011424 */
[----:B------:R-:W-:Y:S01]  /*c820*/  LOP3.LUT R32, R32, 0xc, RZ, 0xc0, !PT ;  /* 0x0000000c20207812 */ /* 0x000fe200078ec0ff */
[----:B------:R-:W-:-:S03]  /*c830*/  ULDC.64 UR8, c[0x0][0xb90] ;  /* 0x0002e40000087ab9 */ /* 0x000fc60000000a00 */
[----:B------:R-:W-:-:S05]  /*c840*/  IADD3 R32, P0, R32, UR6, RZ ;  /* 0x0000000620207c10 */ /* 0x000fca000ff1e0ff */
[----:B------:R-:W-:-:S05]  /*c850*/  IMAD.X R33, RZ, RZ, UR7, P0 ;  /* 0x00000007ff217e24 */ /* 0x000fca00080e06ff */
[----:B------:R0:W2:Y:S01]  /*c860*/  LDG.E.CONSTANT R32, desc[UR50][R32.64] ;  /* 0x0000003220207981 */ /* 0x0000a2000c1e9900 */
[----:B------:R-:W-:Y:S01]  /*c870*/  F2FP.BF16.F32.PACK_AB R48, R71, R34 ;  /* 0x000000224730723e */ /* 0x000fe200000010ff */
[----:B------:R-:W-:Y:S01]  /*c880*/  UIMAD UR5, UR10, UR8, URZ ;  /* 0x000000080a0572a4 */ /* 0x000fe2000f8e023f */
[----:B------:R-:W-:Y:S01]  /*c890*/  LOP3.LUT P0, R34, R50, 0x3, RZ, 0xc0, !PT ;  /* 0x0000000332227812 */ /* 0x000fe2000780c0ff */
[----:B------:R-:W1:Y:S01]  /*c8a0*/  S2R R49, SR_SWINHI ;  /* 0x0000000000317919 */ /* 0x000e620000002f00 */
[----:B------:R-:W-:Y:S01]  /*c8b0*/  F2FP.BF16.F32.PACK_AB R31, R78, R31 ;  /* 0x0000001f4e1f723e */ /* 0x000fe200000010ff */
[----:B------:R-:W-:Y:S01]  /*c8c0*/  UIMAD.WIDE.U32 UR6, UR36, UR8, URZ ;  /* 0x00000008240672a5 */ /* 0x000fe2000f8e003f */
[----:B------:R-:W-:Y:S01]  /*c8d0*/  BAR.SYNC.DEFER_BLOCKING 0x1, 0x100 ;  /* 0x0044000000007b1d */ /* 0x000fe20000010000 */
[----:B------:R-:W-:Y:S01]  /*c8e0*/  ISETP.EQ.OR P0, PT, R34, 0x3, !P0 ;  /* 0x000000032200780c */ /* 0x000fe20004702670 */
[----:B------:R-:W-:Y:S01]  /*c8f0*/  UIMAD UR5, UR36, UR9, UR5 ;  /* 0x00000009240572a4 */ /* 0x000fe2000f8e0205 */
[----:B0-----:R-:W-:Y:S01]  /*c900*/  F2FP.BF16.F32.PACK_AB R33, R70, R35 ;  /* 0x000000234621723e */ /* 0x001fe200000010ff */
[----:B------:R-:W-:Y:S01]  /*c910*/  USHF.R.S32.HI UR12, URZ, 0x1f, UR43 ;  /* 0x0000001f3f0c7899 */ /* 0x000fe2000801142b */
[----:B------:R-:W-:Y:S01]  /*c920*/  SEL R109, R72, R57, P0 ;  /* 0x00000039486d7207 */ /* 0x000fe20000000000 */
[----:B------:R-:W-:Y:S01]  /*c930*/  ULDC.64 UR8, c[0x0][0xb98] ;  /* 0x0002e60000087ab9 */ /* 0x000fe20000000a00 */
[----:B------:R-:W-:Y:S01]  /*c940*/  SEL R72, R57, R72, P0 ;  /* 0x0000004839487207 */ /* 0x000fe20000000000 */
[----:B------:R-:W-:Y:S01]  /*c950*/  UIADD3 UR7, UR7, UR5, URZ ;  /* 0x0000000507077290 */ /* 0x000fe2000fffe03f */
[----:B------:R-:W-:Y:S01]  /*c960*/  SEL R99, R25, R24, P0 ;  /* 0x0000001819637207 */ /* 0x000fe20000000000 */
[----:B------:R-:W-:Y:S01]  /*c970*/  UIMAD UR5, UR12, UR8, URZ ;  /* 0x000000080c0572a4 */ /* 0x000fe2000f8e023f */
[----:B------:R-:W-:Y:S01]  /*c980*/  SEL R68, R24, R25, P0 ;  /* 0x0000001918447207 */ /* 0x000fe20000000000 */
[----:B------:R-:W-:Y:S01]  /*c990*/  UIMAD.WIDE.U32 UR6, UR43, UR8, UR6 ;  /* 0x000000082b0672a5 */ /* 0x000fe2000f8e0006 */
[----:B------:R-:W-:Y:S01]  /*c9a0*/  SEL R101, R15, R14, P0 ;  /* 0x0000000e0f657207 */ /* 0x000fe20000000000 */
[----:B------:R-:W-:Y:S01]  /*c9b0*/  UIMAD UR5, UR43, UR9, UR5 ;  /* 0x000000092b0572a4 */ /* 0x000fe2000f8e0205 */
[----:B------:R-:W-:-:S02]  /*c9c0*/  SEL R69, R14, R15, P0 ;  /* 0x0000000f0e457207 */ /* 0x000fc40000000000 */
[----:B------:R-:W-:Y:S01]  /*c9d0*/  SEL R87, R122, R123, P0 ;  /* 0x0000007b7a577207 */ /* 0x000fe20000000000 */
[----:B------:R-:W-:Y:S01]  /*c9e0*/  ULDC.64 UR8, c[0x0][0xae8] ;  /* 0x0002ba0000087ab9 */ /* 0x000fe20000000a00 */
[----:B------:R-:W-:Y:S02]  /*c9f0*/  SEL R62, R123, R122, P0 ;  /* 0x0000007a7b3e7207 */ /* 0x000fe40000000000 */
[----:B------:R-:W-:Y:S02]  /*ca00*/  SEL R105, R7, R6, P0 ;  /* 0x0000000607697207 */ /* 0x000fe40000000000 */
[----:B------:R-:W-:Y:S01]  /*ca10*/  SEL R71, R6, R7, P0 ;  /* 0x0000000706477207 */ /* 0x000fe20000000000 */
[----:B------:R-:W-:Y:S01]  /*ca20*/  IMAD R7, R220, 0x40, R16 ;  /* 0x00000040dc077824 */ /* 0x000fe200078e0210 */
[----:B------:R-:W-:Y:S02]  /*ca30*/  SEL R129, R5, R4, P0 ;  /* 0x0000000405817207 */ /* 0x000fe40000000000 */
[----:B------:R-:W-:-:S02]  /*ca40*/  SEL R84, R4, R5, P0 ;  /* 0x0000000504547207 */ /* 0x000fc40000000000 */
[----:B------:R-:W-:Y:S02]  /*ca50*/  MOV R34, R0 ;  /* 0x0000000000227202 */ /* 0x000fe40000000f00 */
[----:B-1----:R-:W-:Y:S02]  /*ca60*/  MOV R35, R49 ;  /* 0x0000003100237202 */ /* 0x002fe40000000f00 */
[----:B------:R-:W-:Y:S02]  /*ca70*/  SEL R103, R11, R10, P0 ;  /* 0x0000000a0b677207 */ /* 0x000fe40000000000 */
[----:B------:R-:W-:Y:S01]  /*ca80*/  SEL R70, R10, R11, P0 ;  /* 0x0000000b0a467207 */ /* 0x000fe20000000000 */
[--C-:B------:R-:W-:Y:S01]  /*ca90*/  IMAD.WIDE R56, R224, 0x2, R34.reuse ;  /* 0x00000002e0387825 */ /* 0x100fe200078e0222 */
[----:B------:R-:W-:Y:S02]  /*caa0*/  SEL R123, R21, R20, P0 ;  /* 0x00000014157b7207 */ /* 0x000fe40000000000 */
[----:B------:R-:W-:Y:S01]  /*cab0*/  SEL R79, R20, R21, P0 ;  /* 0x00000015144f7207 */ /* 0x000fe20000000000 */
[----:B------:R-:W-:Y:S01]  /*cac0*/  IMAD.WIDE R34, R7, 0x2, R34 ;  /* 0x0000000207227825 */ /* 0x000fe200078e0222 */
[----:B------:R-:W-:-:S02]  /*cad0*/  IADD3 R61, P4, R56, 0x8060, RZ ;  /* 0x00008060383d7810 */ /* 0x000fc40007f9e0ff */
[C---:B------:R-:W-:Y:S02]  /*cae0*/  IADD3 R25, P3, R56.reuse, 0x8040, RZ ;  /* 0x0000804038197810 */ /* 0x040fe40007f7e0ff */
[----:B------:R-:W-:Y:S02]  /*caf0*/  LOP3.LUT R60, R61, 0x380, RZ, 0xc0, !PT ;  /* 0x000003803d3c7812 */ /* 0x000fe400078ec0ff */
[C---:B------:R-:W-:Y:S01]  /*cb00*/  IADD3 R15, P2, R56.reuse, 0x4060, RZ ;  /* 0x00004060380f7810 */ /* 0x040fe20007f5e0ff */
[--C-:B------:R-:W-:Y:S01]  /*cb10*/  IMAD.X R55, RZ, RZ, R57.reuse, P3 ;  /* 0x000000ffff377224 */ /* 0x100fe200018e0639 */
[----:B------:R-:W-:Y:S02]  /*cb20*/  LOP3.LUT R5, R56, 0x380, RZ, 0xc0, !PT ;  /* 0x0000038038057812 */ /* 0x000fe400078ec0ff */
[----:B------:R-:W-:Y:S01]  /*cb30*/  LOP3.LUT R14, R25, 0x380, RZ, 0xc0, !PT ;  /* 0x00000380190e7812 */ /* 0x000fe200078ec0ff */
[----:B------:R-:W-:Y:S01]  /*cb40*/  IMAD.X R49, RZ, RZ, R57, P2 ;  /* 0x000000ffff317224 */ /* 0x000fe200010e0639 */
[----:B------:R-:W-:-:S02]  /*cb50*/  SEL R85, R126, R127, P0 ;  /* 0x0000007f7e557207 */ /* 0x000fc40000000000 */
[----:B------:R-:W-:Y:S02]  /*cb60*/  SEL R59, R127, R126, P0 ;  /* 0x0000007e7f3b7207 */ /* 0x000fe40000000000 */
[----:B------:R-:W-:Y:S02]  /*cb70*/  SHF.R.U64 R60, R60, 0x3, RZ ;  /* 0x000000033c3c7819 */ /* 0x000fe400000012ff */
[C---:B------:R-:W-:Y:S02]  /*cb80*/  IADD3 R21, P6, R56.reuse, 0x8020, RZ ;  /* 0x0000802038157810 */ /* 0x040fe40007fde0ff */
[----:B------:R-:W-:Y:S02]  /*cb90*/  IADD3 R10, P5, R56, 0x8000, RZ ;  /* 0x00008000380a7810 */ /* 0x000fe40007fbe0ff */
[----:B------:R-:W-:Y:S02]  /*cba0*/  SEL R127, R9, R8, P0 ;  /* 0x00000008097f7207 */ /* 0x000fe40000000000 */
[----:B------:R-:W-:Y:S01]  /*cbb0*/  SEL R82, R8, R9, P0 ;  /* 0x0000000908527207 */ /* 0x000fe20000000000 */
[----:B------:R-:W-:Y:S01]  /*cbc0*/  IMAD.X R51, RZ, RZ, R57, P5 ;  /* 0x000000ffff337224 */ /* 0x000fe200028e0639 */
[----:B------:R-:W-:-:S02]  /*cbd0*/  IADD3 R9, P2, R56, 0x40, RZ ;  /* 0x0000004038097810 */ /* 0x000fc40007f5e0ff */
[----:B------:R-:W-:Y:S02]  /*cbe0*/  SEL R107, R81, R80, P0 ;  /* 0x00000050516b7207 */ /* 0x000fe40000000000 */
[----:B------:R-:W-:Y:S02]  /*cbf0*/  SHF.R.U64 R5, R5, 0x3, RZ ;  /* 0x0000000305057819 */ /* 0x000fe400000012ff */
[----:B------:R-:W-:Y:S02]  /*cc00*/  SHF.R.U64 R14, R14, 0x3, RZ ;  /* 0x000000030e0e7819 */ /* 0x000fe400000012ff */
[----:B------:R-:W-:Y:S02]  /*cc10*/  SEL R89, R52, R53, P0 ;  /* 0x0000003534597207 */ /* 0x000fe40000000000 */
[----:B------:R-:W-:Y:S01]  /*cc20*/  SEL R63, R53, R52, P0 ;  /* 0x00000034353f7207 */ /* 0x000fe20000000000 */
[----:B------:R-:W-:Y:S01]  /*cc30*/  IMAD.X R53, RZ, RZ, R57, P6 ;  /* 0x000000ffff357224 */ /* 0x000fe200030e0639 */
[----:B------:R-:W-:-:S02]  /*cc40*/  SEL R80, R80, R81, P0 ;  /* 0x0000005150507207 */ /* 0x000fc40000000000 */
[----:B------:R-:W-:Y:S01]  /*cc50*/  LOP3.LUT R60, R60, R61, RZ, 0x3c, !PT ;  /* 0x0000003d3c3c7212 */ /* 0x000fe200078e3cff */
[--C-:B------:R-:W-:Y:S01]  /*cc60*/  IMAD.X R61, RZ, RZ, R57.reuse, P4 ;  /* 0x000000ffff3d7224 */ /* 0x100fe200020e0639 */
[----:B------:R-:W-:Y:S02]  /*cc70*/  SEL R125, R13, R12, P0 ;  /* 0x0000000c0d7d7207 */ /* 0x000fe40000000000 */
[----:B------:R-:W-:Y:S02]  /*cc80*/  SEL R81, R12, R13, P0 ;  /* 0x0000000d0c517207 */ /* 0x000fe40000000000 */
[----:B------:R-:W-:Y:S02]  /*cc90*/  SEL R95, R37, R36, P0 ;  /* 0x00000024255f7207 */ /* 0x000fe40000000000 */
[----:B------:R-:W-:Y:S01]  /*cca0*/  SEL R66, R36, R37, P0 ;  /* 0x0000002524427207 */ /* 0x000fe20000000000 */
[----:B------:R-:W-:Y:S01]  /*ccb0*/  IMAD.X R37, RZ, RZ, R57, P2 ;  /* 0x000000ffff257224 */ /* 0x000fe200010e0639 */
[----:B------:R-:W-:-:S02]  /*ccc0*/  IADD3 R7, P1, R56, 0x20, RZ ;  /* 0x0000002038077810 */ /* 0x000fc40007f3e0ff */
[C---:B------:R-:W-:Y:S02]  /*ccd0*/  IADD3 R13, P4, R56.reuse, 0x4040, RZ ;  /* 0x00004040380d7810 */ /* 0x040fe40007f9e0ff */
[C---:B------:R-:W-:Y:S02]  /*cce0*/  IADD3 R11, P3, R56.reuse, 0x4020, RZ ;  /* 0x00004020380b7810 */ /* 0x040fe40007f7e0ff */
[C---:B------:R-:W-:Y:S02]  /*ccf0*/  IADD3 R8, P6, R56.reuse, 0x4000, RZ ;  /* 0x0000400038087810 */ /* 0x040fe40007fde0ff */
[----:B------:R-:W-:Y:S02]  /*cd00*/  IADD3 R6, P5, R56, 0x60, RZ ;  /* 0x0000006038067810 */ /* 0x000fe40007fbe0ff */
[----:B------:R-:W-:Y:S02]  /*cd10*/  LOP3.LUT R56, R5, R56, RZ, 0x3c, !PT ;  /* 0x0000003805387212 */ /* 0x000fe400078e3cff */
[----:B------:R-:W-:-:S02]  /*cd20*/  LOP3.LUT R54, R14, R25, RZ, 0x3c, !PT ;  /* 0x000000190e367212 */ /* 0x000fc400078e3cff */
[----:B------:R-:W-:Y:S02]  /*cd30*/  LOP3.LUT R5, R10, 0x380, RZ, 0xc0, !PT ;  /* 0x000003800a057812 */ /* 0x000fe400078ec0ff */
[----:B------:R-:W-:Y:S02]  /*cd40*/  IADD3 R25, P2, R34, 0x5000, RZ ;  /* 0x0000500022197810 */ /* 0x000fe40007f5e0ff */
[----:B------:R-:W-:Y:S02]  /*cd50*/  SHF.R.U64 R5, R5, 0x3, RZ ;  /* 0x0000000305057819 */ /* 0x000fe400000012ff */
[----:B------:R-:W-:Y:S02]  /*cd60*/  LOP3.LUT R24, R25, 0x380, RZ, 0xc0, !PT ;  /* 0x0000038019187812 */ /* 0x000fe400078ec0ff */
[----:B------:R-:W-:Y:S02]  /*cd70*/  LOP3.LUT R50, R5, R10, RZ, 0x3c, !PT ;  /* 0x0000000a05327212 */ /* 0x000fe400078e3cff */
[----:B------:R-:W-:-:S02]  /*cd80*/  SHF.R.U64 R24, R24, 0x3, RZ ;  /* 0x0000000318187819 */ /* 0x000fc400000012ff */
[----:B------:R-:W-:Y:S02]  /*cd90*/  LOP3.LUT R10, R11, 0x380, RZ, 0xc0, !PT ;  /* 0x000003800b0a7812 */ /* 0x000fe400078ec0ff */
[----:B------:R-:W-:Y:S01]  /*cda0*/  LOP3.LUT R24, R24, R25, RZ, 0x3c, !PT ;  /* 0x0000001918187212 */ /* 0x000fe200078e3cff */
[----:B------:R-:W-:Y:S01]  /*cdb0*/  IMAD.X R25, RZ, RZ, R35, P2 ;  /* 0x000000ffff197224 */ /* 0x000fe200010e0623 */
[----:B------:R-:W-:Y:S02]  /*cdc0*/  SEL R117, R33, R48, P0 ;  /* 0x0000003021757207 */ /* 0x000fe40000000000 */
[----:B------:R-:W-:Y:S02]  /*cdd0*/  SEL R76, R48, R33, P0 ;  /* 0x00000021304c7207 */ /* 0x000fe40000000000 */
[----:B------:R-:W-:Y:S02]  /*cde0*/  SHF.R.U64 R10, R10, 0x3, RZ ;  /* 0x000000030a0a7819 */ /* 0x000fe400000012ff */
[----:B------:R-:W-:-:S02]  /*cdf0*/  LOP3.LUT R4, R15, 0x380, RZ, 0xc0, !PT ;  /* 0x000003800f047812 */ /* 0x000fc400078ec0ff */
[----:B------:R-:W-:Y:S02]  /*ce00*/  IADD3 R33, P2, R34, 0xb000, RZ ;  /* 0x0000b00022217810 */ /* 0x000fe40007f5e0ff */
[----:B------:R-:W-:Y:S02]  /*ce10*/  SEL R113, R43, R42, P0 ;  /* 0x0000002a2b717207 */ /* 0x000fe40000000000 */
[----:B------:R-:W-:Y:S01]  /*ce20*/  SEL R74, R42, R43, P0 ;  /* 0x0000002b2a4a7207 */ /* 0x000fe20000000000 */
[----:B------:R-:W-:Y:S01]  /*ce30*/  IMAD.X R43, RZ, RZ, R57, P3 ;  /* 0x000000ffff2b7224 */ /* 0x000fe200018e0639 */
[----:B------:R-:W-:Y:S01]  /*ce40*/  LOP3.LUT R42, R10, R11, RZ, 0x3c, !PT ;  /* 0x0000000b0a2a7212 */ /* 0x000fe200078e3cff */
[----:B------:R-:W-:Y:S01]  /*ce50*/  IMAD.X R11, RZ, RZ, R35, P2 ;  /* 0x000000ffff0b7224 */ /* 0x000fe200010e0623 */
[----:B------:R-:W-:Y:S02]  /*ce60*/  SHF.R.U64 R4, R4, 0x3, RZ ;  /* 0x0000000304047819 */ /* 0x000fe400000012ff */
[----:B------:R-:W-:-:S02]  /*ce70*/  LOP3.LUT R10, R33, 0x380, RZ, 0xc0, !PT ;  /* 0x00000380210a7812 */ /* 0x000fc400078ec0ff */
[----:B------:R-:W-:Y:S02]  /*ce80*/  LOP3.LUT R5, R8, 0x380, RZ, 0xc0, !PT ;  /* 0x0000038008057812 */ /* 0x000fe400078ec0ff */
[----:B------:R-:W-:Y:S02]  /*ce90*/  SEL R97, R29, R28, P0 ;  /* 0x0000001c1d617207 */ /* 0x000fe40000000000 */
[----:B------:R-:W-:Y:S02]  /*cea0*/  SEL R67, R28, R29, P0 ;  /* 0x0000001d1c437207 */ /* 0x000fe40000000000 */
[----:B------:R-:W-:Y:S02]  /*ceb0*/  LOP3.LUT R48, R4, R15, RZ, 0x3c, !PT ;  /* 0x0000000f04307212 */ /* 0x000fe400078e3cff */
[----:B------:R-:W-:Y:S02]  /*cec0*/  SHF.R.U64 R10, R10, 0x3, RZ ;  /* 0x000000030a0a7819 */ /* 0x000fe400000012ff */
[----:B------:R-:W-:-:S02]  /*ced0*/  LOP3.LUT R4, R7, 0x380, RZ, 0xc0, !PT ;  /* 0x0000038007047812 */ /* 0x000fc400078ec0ff */
[----:B------:R-:W-:Y:S02]  /*cee0*/  SHF.R.U64 R5, R5, 0x3, RZ ;  /* 0x0000000305057819 */ /* 0x000fe400000012ff */
[----:B------:R-:W-:Y:S02]  /*cef0*/  IADD3 R29, P3, R34, 0x2000, RZ ;  /* 0x00002000221d7810 */ /* 0x000fe40007f7e0ff */
[----:B------:R-:W-:Y:S02]  /*cf00*/  SEL R93, R41, R40, P0 ;  /* 0x00000028295d7207 */ /* 0x000fe40000000000 */
[----:B------:R-:W-:Y:S01]  /*cf10*/  SEL R65, R40, R41, P0 ;  /* 0x0000002928417207 */ /* 0x000fe20000000000 */
[----:B------:R-:W-:Y:S01]  /*cf20*/  IMAD.X R41, RZ, RZ, R57, P6 ;  /* 0x000000ffff297224 */ /* 0x000fe200030e0639 */
[----:B------:R-:W-:Y:S02]  /*cf30*/  LOP3.LUT R10, R10, R33, RZ, 0x3c, !PT ;  /* 0x000000210a0a7212 */ /* 0x000fe400078e3cff */
[----:B------:R-:W-:Y:S01]  /*cf40*/  SHF.R.U64 R4, R4, 0x3, RZ ;  /* 0x0000000304047819 */ /* 0x000fe200000012ff */
[----:B------:R-:W0:Y:S01]  /*cf50*/  LDC R33, c[0x0][0xbe8] ;  /* 0x0002fa00ff217b82 */ /* 0x000e220000000800 */
[----:B------:R-:W-:-:S02]  /*cf60*/  LOP3.LUT R40, R5, R8, RZ, 0x3c, !PT ;  /* 0x0000000805287212 */ /* 0x000fc400078e3cff */
[----:B------:R-:W-:Y:S02]  /*cf70*/  LOP3.LUT R28, R29, 0x380, RZ, 0xc0, !PT ;  /* 0x000003801d1c7812 */ /* 0x000fe400078ec0ff */
[----:B------:R-:W-:Y:S02]  /*cf80*/  LOP3.LUT R5, R6, 0x380, RZ, 0xc0, !PT ;  /* 0x0000038006057812 */ /* 0x000fe400078ec0ff */
[----:B------:R-:W-:Y:S02]  /*cf90*/  SEL R111, R46, R47, P0 ;  /* 0x0000002f2e6f7207 */ /* 0x000fe40000000000 */
[----:B------:R-:W-:Y:S01]  /*cfa0*/  SEL R73, R47, R46, P0 ;  /* 0x0000002e2f497207 */ /* 0x000fe20000000000 */
[----:B------:R-:W-:Y:S01]  /*cfb0*/  IMAD.X R47, RZ, RZ, R57, P1 ;  /* 0x000000ffff2f7224 */ /* 0x000fe200008e0639 */
[----:B------:R-:W-:Y:S02]  /*cfc0*/  LOP3.LUT R46, R4, R7, RZ, 0x3c, !PT ;  /* 0x00000007042e7212 */ /* 0x000fe400078e3cff */
[----:B------:R-:W-:-:S02]  /*cfd0*/  SHF.R.U64 R28, R28, 0x3, RZ ;  /* 0x000000031c1c7819 */ /* 0x000fc400000012ff */
[----:B------:R-:W-:Y:S02]  /*cfe0*/  LOP3.LUT R4, R9, 0x380, RZ, 0xc0, !PT ;  /* 0x0000038009047812 */ /* 0x000fe400078ec0ff */
[----:B------:R-:W-:Y:S02]  /*cff0*/  SHF.R.U64 R5, R5, 0x3, RZ ;  /* 0x0000000305057819 */ /* 0x000fe400000012ff */
[----:B------:R-:W-:Y:S02]  /*d000*/  SEL R115, R39, R38, P0 ;  /* 0x0000002627737207 */ /* 0x000fe40000000000 */
[----:B------:R-:W-:Y:S01]  /*d010*/  SEL R75, R38, R39, P0 ;  /* 0x00000027264b7207 */ /* 0x000fe20000000000 */
[----:B------:R-:W-:Y:S01]  /*d020*/  IMAD.X R39, RZ, RZ, R57, P5 ;  /* 0x000000ffff277224 */ /* 0x000fe200028e0639 */
[----:B------:R-:W-:Y:S01]  /*d030*/  LOP3.LUT R28, R28, R29, RZ, 0x3c, !PT ;  /* 0x0000001d1c1c7212 */ /* 0x000fe200078e3cff */
[----:B------:R-:W-:Y:S01]  /*d040*/  IMAD.X R29, RZ, RZ, R35, P3 ;  /* 0x000000ffff1d7224 */ /* 0x000fe200018e0623 */
[----:B------:R-:W-:-:S02]  /*d050*/  SHF.R.U64 R4, R4, 0x3, RZ ;  /* 0x0000000304047819 */ /* 0x000fc400000012ff */
[----:B------:R-:W-:Y:S02]  /*d060*/  LOP3.LUT R38, R5, R6, RZ, 0x3c, !PT ;  /* 0x0000000605267212 */ /* 0x000fe400078e3cff */
[----:B------:R-:W-:Y:S02]  /*d070*/  IADD3 R5, P3, R34, 0x8000, RZ ;  /* 0x0000800022057810 */ /* 0x000fe40007f7e0ff */
[----:B------:R-:W-:Y:S02]  /*d080*/  LOP3.LUT R36, R4, R9, RZ, 0x3c, !PT ;  /* 0x0000000904247212 */ /* 0x000fe400078e3cff */
[----:B------:R-:W-:Y:S02]  /*d090*/  LOP3.LUT R4, R5, 0x380, RZ, 0xc0, !PT ;  /* 0x0000038005047812 */ /* 0x000fe400078ec0ff */
[----:B------:R-:W-:Y:S02]  /*d0a0*/  SEL R83, R130, R131, P0 ;  /* 0x0000008382537207 */ /* 0x000fe40000000000 */
[----:B------:R-:W-:-:S02]  /*d0b0*/  SHF.R.U64 R4, R4, 0x3, RZ ;  /* 0x0000000304047819 */ /* 0x000fc400000012ff */
[----:B------:R-:W-:Y:S02]  /*d0c0*/  SEL R58, R131, R130, P0 ;  /* 0x00000082833a7207 */ /* 0x000fe40000000000 */
[----:B------:R-:W-:Y:S01]  /*d0d0*/  LOP3.LUT R4, R4, R5, RZ, 0x3c, !PT ;  /* 0x0000000504047212 */ /* 0x000fe200078e3cff */
[----:B------:R-:W-:Y:S01]  /*d0e0*/  IMAD.X R5, RZ, RZ, R35, P3 ;  /* 0x000000ffff057224 */ /* 0x000fe200018e0623 */
[----:B0-----:R-:W-:Y:S02]  /*d0f0*/  ISETP.NE.AND P3, PT, R33, 0x1, PT ;  /* 0x000000012100780c */ /* 0x001fe40003f65270 */
[----:B------:R-:W-:Y:S02]  /*d100*/  MOV R102, R40 ;  /* 0x0000002800667202 */ /* 0x000fe40000000f00 */
[----:B------:R-:W-:Y:S02]  /*d110*/  MOV R100, R42 ;  /* 0x0000002a00647202 */ /* 0x000fe40000000f00 */
[----:B------:R-:W-:Y:S01]  /*d120*/  MOV R90, R48 ;  /* 0x00000030005a7202 */ /* 0x000fe20000000f00 */
[----:B------:R-:W-:Y:S01]  /*d130*/  VIADD R49, R18, UR39 ;  /* 0x0000002712317c36 */ /* 0x000fe20008000000 */
[----:B------:R-:W-:-:S02]  /*d140*/  MOV R88, R50 ;  /* 0x0000003200587202 */ /* 0x000fc40000000f00 */
[----:B------:R-:W-:Y:S02]  /*d150*/  LOP3.LUT R12, R21, 0x380, RZ, 0xc0, !PT ;  /* 0x00000380150c7812 */ /* 0x000fe400078ec0ff */
[----:B------:R-:W-:Y:S01]  /*d160*/  F2FP.BF16.F32.PACK_AB R27, R86, R27 ;  /* 0x0000001b561b723e */ /* 0x000fe200000010ff */
[----:B------:R-:W0:Y:S01]  /*d170*/  @P3 LDC R40, c[0x0][0xbec] ;  /* 0x0002fb00ff283b82 */ /* 0x000e220000000800 */
[----:B------:R-:W-:Y:S02]  /*d180*/  SHF.R.U64 R12, R12, 0x3, RZ ;  /* 0x000000030c0c7819 */ /* 0x000fe400000012ff */
[----:B------:R-:W-:Y:S02]  /*d190*/  SEL R91, R45, R44, P0 ;  /* 0x0000002c2d5b7207 */ /* 0x000fe40000000000 */
[----:B------:R-:W-:Y:S02]  /*d1a0*/  LOP3.LUT R52, R12, R21, RZ, 0x3c, !PT ;  /* 0x000000150c347212 */ /* 0x000fe400078e3cff */
[----:B------:R-:W-:Y:S01]  /*d1b0*/  SEL R64, R44, R45, P0 ;  /* 0x0000002d2c407207 */ /* 0x000fe20000000000 */
[----:B------:R-:W1:Y:S01]  /*d1c0*/  @P3 LDC R43, c[0x0][0xbf0] ;  /* 0x0002fc00ff2b3b82 */ /* 0x000e620000000800 */
[----:B------:R-:W-:Y:S01]  /*d1d0*/  LOP3.LUT R12, R13, 0x380, RZ, 0xc0, !PT ;  /* 0x000003800d0c7812 */ /* 0x000fe200078ec0ff */
[----:B------:R-:W-:Y:S01]  /*d1e0*/  IMAD.X R45, RZ, RZ, R57, P4 ;  /* 0x000000ffff2d7224 */ /* 0x000fe200020e0639 */
[----:B------:R-:W-:-:S02]  /*d1f0*/  SEL R119, R31, R30, P0 ;  /* 0x0000001e1f777207 */ /* 0x000fc40000000000 */
[----:B------:R-:W-:Y:S02]  /*d200*/  SEL R121, R27, R26, P0 ;  /* 0x0000001a1b797207 */ /* 0x000fe40000000000 */
[----:B------:R-:W-:Y:S02]  /*d210*/  SHF.R.U64 R12, R12, 0x3, RZ ;  /* 0x000000030c0c7819 */ /* 0x000fe400000012ff */
[----:B------:R-:W-:Y:S02]  /*d220*/  SEL R78, R26, R27, P0 ;  /* 0x0000001b1a4e7207 */ /* 0x000fe40000000000 */
        /* <DEDUP_REMOVED lines=26> */
[----:B------:R-:W-:Y:S02]  /*d3d0*/  LOP3.LUT R26, R27, 0x380, RZ, 0xc0, !PT ;  /* 0x000003801b1a7812 */ /* 0x000fe400078ec0ff */
[----:B------:R-:W-:Y:S02]  /*d3e0*/  SHF.R.U64 R12, R12, 0x3, RZ ;  /* 0x000000030c0c7819 */ /* 0x000fe400000012ff */
[----:B------:R-:W-:Y:S02]  /*d3f0*/  SHF.R.U64 R26, R26, 0x3, RZ ;  /* 0x000000031a1a7819 */ /* 0x000fe400000012ff */
[----:B------:R-:W-:Y:S01]  /*d400*/  LOP3.LUT R12, R12, R13, RZ, 0x3c, !PT ;  /* 0x0000000d0c0c7212 */ /* 0x000fe200078e3cff */
[--C-:B------:R-:W-:Y:S01]  /*d410*/  IMAD.X R13, RZ, RZ, R35.reuse, P4 ;  /* 0x000000ffff0d7224 */ /* 0x100fe200020e0623 */
[----:B------:R-:W-:Y:S01]  /*d420*/  LOP3.LUT R26, R26, R27, RZ, 0x3c, !PT ;  /* 0x0000001b1a1a7212 */ /* 0x000fe200078e3cff */
[----:B------:R-:W-:Y:S01]  /*d430*/  IMAD.X R27, RZ, RZ, R35, P6 ;  /* 0x000000ffff1b7224 */ /* 0x000fe200030e0623 */
[----:B------:R-:W-:Y:S01]  /*d440*/  IADD3 R7, P6, R34, 0x9000, RZ ;  /* 0x0000900022077810 */ /* 0x000fe20007fde0ff */
[----:B--2---:R-:W-:Y:S01]  /*d450*/  SHFL.IDX PT, R83, R83, R32, 0x1c1f ;  /* 0x001c1f2053537589 */ /* 0x004fe200000e0000 */
[----:B------:R-:W-:-:S02]  /*d460*/  LOP3.LUT R41, R32, 0x2, RZ, 0x3c, !PT ;  /* 0x0000000220297812 */ /* 0x000fc400078e3cff */
[----:B------:R-:W-:Y:S01]  /*d470*/  LOP3.LUT R6, R7, 0x380, RZ, 0xc0, !PT ;  /* 0x0000038007067812 */ /* 0x000fe200078ec0ff */
[----:B------:R-:W-:Y:S01]  /*d480*/  SHFL.IDX PT, R107, R107, R32, 0x1c1f ;  /* 0x001c1f206b6b7589 */ /* 0x000fe200000e0000 */
[----:B------:R-:W-:Y:S02]  /*d490*/  IADD3 R21, P5, R34, 0x4000, RZ ;  /* 0x0000400022157810 */ /* 0x000fe40007fbe0ff */
[----:B------:R-:W-:Y:S01]  /*d4a0*/  SHF.R.U64 R6, R6, 0x3, RZ ;  /* 0x0000000306067819 */ /* 0x000fe200000012ff */
[----:B------:R-:W0:Y:S01]  /*d4b0*/  SHFL.IDX PT, R58, R58, R41, 0x1c1f ;  /* 0x001c1f293a3a7589 */ /* 0x000e2200000e0000 */
[----:B------:R-:W-:Y:S02]  /*d4c0*/  LOP3.LUT R20, R21, 0x380, RZ, 0xc0, !PT ;  /* 0x0000038015147812 */ /* 0x000fe400078ec0ff */
[----:B------:R-:W-:Y:S01]  /*d4d0*/  LOP3.LUT R6, R6, R7, RZ, 0x3c, !PT ;  /* 0x0000000706067212 */ /* 0x000fe200078e3cff */
[----:B------:R-:W1:Y:S01]  /*d4e0*/  SHFL.IDX PT, R80, R80, R41, 0x1c1f ;  /* 0x001c1f2950507589 */ /* 0x000e6200000e0000 */
[----:B------:R-:W-:-:S02]  /*d4f0*/  LOP3.LUT R7, R34, 0x380, RZ, 0xc0, !PT ;  /* 0x0000038022077812 */ /* 0x000fc400078ec0ff */
[----:B------:R-:W-:Y:S01]  /*d500*/  SHF.R.U64 R20, R20, 0x3, RZ ;  /* 0x0000000314147819 */ /* 0x000fe200000012ff */
[----:B------:R-:W-:Y:S01]  /*d510*/  SHFL.IDX PT, R85, R85, R32, 0x1c1f ;  /* 0x001c1f2055557589 */ /* 0x000fe200000e0000 */
[----:B------:R-:W-:Y:S02]  /*d520*/  SHF.R.U64 R7, R7, 0x3, RZ ;  /* 0x0000000307077819 */ /* 0x000fe400000012ff */
[----:B------:R-:W-:Y:S01]  /*d530*/  LOP3.LUT R20, R20, R21, RZ, 0x3c, !PT ;  /* 0x0000001514147212 */ /* 0x000fe200078e3cff */
[----:B------:R-:W2:Y:S01]  /*d540*/  SHFL.IDX PT, R42, R59, R41, 0x1c1f ;  /* 0x001c1f293b2a7589 */ /* 0x000ea200000e0000 */
[--C-:B------:R-:W-:Y:S01]  /*d550*/  IMAD.X R21, RZ, RZ, R35.reuse, P5 ;  /* 0x000000ffff157224 */ /* 0x100fe200028e0623 */
[----:B------:R-:W-:Y:S02]  /*d560*/  IADD3 R9, P5, R34, 0xa000, RZ ;  /* 0x0000a00022097810 */ /* 0x000fe40007fbe0ff */
[----:B------:R-:W-:Y:S01]  /*d570*/  SHFL.IDX PT, R89, R89, R32, 0x1c1f ;  /* 0x001c1f2059597589 */ /* 0x000fe200000e0000 */
[----:B------:R-:W-:Y:S01]  /*d580*/  LOP3.LUT R34, R7, R34, RZ, 0x3c, !PT ;  /* 0x0000002207227212 */ /* 0x000fe200078e3cff */
[----:B------:R-:W-:Y:S01]  /*d590*/  IMAD.X R7, RZ, RZ, R35, P6 ;  /* 0x000000ffff077224 */ /* 0x000fe200030e0623 */
[----:B------:R-:W-:Y:S01]  /*d5a0*/  LOP3.LUT R8, R9, 0x380, RZ, 0xc0, !PT ;  /* 0x0000038009087812 */ /* 0x000fe200078ec0ff */
[----:B------:R-:W-:Y:S03]  /*d5b0*/  SHFL.IDX PT, R109, R109, R32, 0x1c1f ;  /* 0x001c1f206d6d7589 */ /* 0x000fe600000e0000 */
[----:B------:R-:W-:Y:S01]  /*d5c0*/  SHF.R.U64 R8, R8, 0x3, RZ ;  /* 0x0000000308087819 */ /* 0x000fe200000012ff */
[----:B------:R-:W-:Y:S01]  /*d5d0*/  SHFL.IDX PT, R48, R63, R41, 0x1c1f ;  /* 0x001c1f293f307589 */ /* 0x000fe200000e0000 */
[----:B0-----:R-:W-:-:S02]  /*d5e0*/  SEL R36, R83, R58, P0 ;  /* 0x0000003a53247207 */ /* 0x001fc40000000000 */
[----:B------:R-:W-:Y:S01]  /*d5f0*/  SEL R38, R58, R83, P0 ;  /* 0x000000533a267207 */ /* 0x000fe20000000000 */
[----:B------:R-:W0:Y:S01]  /*d600*/  SHFL.IDX PT, R72, R72, R41, 0x1c1f ;  /* 0x001c1f2948487589 */ /* 0x000e2200000e0000 */
[----:B-1----:R-:W-:Y:S02]  /*d610*/  SEL R37, R107, R80, P0 ;  /* 0x000000506b257207 */ /* 0x002fe40000000000 */
[----:B------:R-:W-:Y:S01]  /*d620*/  SEL R39, R80, R107, P0 ;  /* 0x0000006b50277207 */ /* 0x000fe20000000000 */
[----:B------:R-:W-:Y:S01]  /*d630*/  SHFL.IDX PT, R87, R87, R32, 0x1c1f ;  /* 0x001c1f2057577589 */ /* 0x000fe200000e0000 */
[----:B------:R-:W-:Y:S01]  /*d640*/  LOP3.LUT R8, R8, R9, RZ, 0x3c, !PT ;  /* 0x0000000908087212 */ /* 0x000fe200078e3cff */
[----:B------:R-:W-:Y:S02]  /*d650*/  IMAD.X R9, RZ, RZ, R35, P5 ;  /* 0x000000ffff097224 */ /* 0x000fe400028e0623 */
[----:B------:R-:W-:Y:S01]  /*d660*/  SHFL.IDX PT, R111, R111, R32, 0x1c1f ;  /* 0x001c1f206f6f7589 */ /* 0x000fe200000e0000 */
[----:B--2---:R-:W-:-:S02]  /*d670*/  SEL R40, R85, R42, P0 ;  /* 0x0000002a55287207 */ /* 0x004fc40000000000 */
        /* <DEDUP_REMOVED lines=102> */
[----:B------:R-:W-:Y:S01]  /*dce0*/  SEL R66, R54, R101, P0 ;  /* 0x0000006536427207 */ /* 0x000fe20000000000 */
[----:B------:R-:W-:Y:S01]  /*dcf0*/  STSM.16.M88.4 [R90], R40 ;  /* 0x000000285a007844 */ /* 0x000fe20000000200 */
[----:B------:R-:W-:Y:S02]  /*dd00*/  ISETP.GE.OR P1, PT, R38, R85, P1 ;  /* 0x000000552600720c */ /* 0x000fe40000f26670 */
[----:B------:R-:W-:Y:S01]  /*dd10*/  SEL R76, R103, R70, P0 ;  /* 0x00000046674c7207 */ /* 0x000fe20000000000 */
[----:B------:R-:W-:Y:S01]  /*dd20*/  STSM.16.M88.4 [R88], R44 ;  /* 0x0000002c58007844 */ /* 0x000fe20000000200 */
[----:B------:R-:W-:-:S02]  /*dd30*/  SEL R78, R70, R103, P0 ;  /* 0x00000067464e7207 */ /* 0x000fc40000000000 */
[----:B-1----:R-:W-:Y:S01]  /*dd40*/  SEL R77, R127, R82, P0 ;  /* 0x000000527f4d7207 */ /* 0x002fe20000000000 */
[----:B------:R-:W-:Y:S01]  /*dd50*/  STSM.16.M88.4 [R86], R64 ;  /* 0x0000004056007844 */ /* 0x000fe20000000200 */
[----:B------:R-:W-:Y:S02]  /*dd60*/  SEL R79, R82, R127, P0 ;  /* 0x0000007f524f7207 */ /* 0x000fe40000000000 */
[----:B---3--:R-:W-:Y:S02]  /*dd70*/  SEL R37, R129, R84, P0 ;  /* 0x0000005481257207 */ /* 0x008fe40000000000 */
[----:B------:R-:W-:Y:S01]  /*dd80*/  SEL R39, R84, R129, P0 ;  /* 0x0000008154277207 */ /* 0x000fe20000000000 */
[----:B------:R-:W-:Y:S01]  /*dd90*/  STSM.16.M88.4 [R61], R76 ;  /* 0x0000004c3d007844 */ /* 0x000fe20000000200 */
[----:B--2---:R-:W-:Y:S02]  /*dda0*/  SEL R36, R105, R56, P0 ;  /* 0x0000003869247207 */ /* 0x004fe40000000000 */
[----:B------:R-:W-:-:S05]  /*ddb0*/  SEL R38, R56, R105, P0 ;  /* 0x0000006938267207 */ /* 0x000fca0000000000 */
[----:B------:R-:W-:Y:S01]  /*ddc0*/  STSM.16.M88.4 [R60], R36 ;  /* 0x000000243c007844 */ /* 0x000fe20000000200 */
[----:B------:R-:W-:Y:S01]  /*ddd0*/  BAR.SYNC.DEFER_BLOCKING 0x1, 0x100 ;  /* 0x0044000000007b1d */ /* 0x000fe20000010000 */
[----:B------:R-:W-:-:S05]  /*dde0*/  UIMAD UR5, UR10, UR8, URZ ;  /* 0x000000080a0572a4 */ /* 0x000fca000f8e023f */
[----:B0-----:R0:W-:Y:S01]  /*ddf0*/  @!P2 ST.E desc[UR50][R62.64], R3 ;  /* 0x000000033e00a985 */ /* 0x0011e2000c101932 */
[----:B------:R-:W-:Y:S01]  /*de00*/  UIMAD.WIDE.U32 UR6, UR36, UR8, URZ ;  /* 0x00000008240672a5 */ /* 0x000fe2000f8e003f */
[----:B------:R-:W-:Y:S02]  /*de10*/  ULDC.64 UR10, c[0x0][0xaf0] ;  /* 0x0002bc00000a7ab9 */ /* 0x000fe40000000a00 */
[----:B----4-:R1:W-:Y:S04]  /*de20*/  @!P1 ST.E desc[UR50][R72.64], R2 ;  /* 0x0000000248009985 */ /* 0x0103e8000c101932 */
[----:B------:R2:W5:Y:S01]  /*de30*/  LD.E.128 R52, desc[UR50][R30.64] ;  /* 0x000000321e347980 */ /* 0x000562000c101d00 */
[----:B0-----:R-:W0:Y:S03]  /*de40*/  @P3 LDC R3, c[0x0][0xbf0] ;  /* 0x0002fc00ff033b82 */ /* 0x001e260000000800 */
[----:B------:R3:W5:Y:S01]  /*de50*/  LD.E.128 R76, desc[UR50][R6.64] ;  /* 0x00000032064c7980 */ /* 0x000762000c101d00 */
[----:B-1----:R-:W-:Y:S01]  /*de60*/  IMAD R2, R23, 0x20, R220 ;  /* 0x0000002017027824 */ /* 0x002fe200078e02dc */
[----:B------:R-:W-:-:S02]  /*de70*/  UIMAD UR5, UR36, UR9, UR5 ;  /* 0x00000009240572a4 */ /* 0x000fc4000f8e0205 */
[----:B------:R1:W5:Y:S01]  /*de80*/  LD.E.128 R80, desc[UR50][R4.64] ;  /* 0x0000003204507980 */ /* 0x000362000c101d00 */
[----:B--2---:R-:W2:Y:S01]  /*de90*/  @P3 LDC R30, c[0x0][0xbec] ;  /* 0x0002fb00ff1e3b82 */ /* 0x004ea20000000800 */
[----:B------:R-:W-:Y:S02]  /*dea0*/  UIMAD UR8, UR12, UR10, URZ ;  /* 0x0000000a0c0872a4 */ /* 0x000fe4000f8e023f */
[----:B------:R-:W5:Y:S01]  /*deb0*/  LD.E.128 R56, desc[UR50][R34.64] ;  /* 0x0000003222387980 */ /* 0x000f62000c101d00 */
[----:B---3--:R-:W-:Y:S01]  /*dec0*/  VIADD R7, R2, UR39 ;  /* 0x0000002702077c36 */ /* 0x008fe20008000000 */
[----:B------:R-:W-:Y:S02]  /*ded0*/  UIADD3 UR7, UR7, UR5, URZ ;  /* 0x0000000507077290 */ /* 0x000fe4000fffe03f */
[----:B------:R-:W-:Y:S01]  /*dee0*/  UIMAD UR5, UR43, UR11, UR8 ;  /* 0x0000000b2b0572a4 */ /* 0x000fe2000f8e0208 */
[----:B------:R-:W5:Y:S01]  /*def0*/  LD.E.128 R48, desc[UR50][R28.64] ;  /* 0x000000321c307980 */ /* 0x000f62000c101d00 */
[----:B-1----:R-:W-:Y:S01]  /*df00*/  IMAD.MOV.U32 R5, RZ, RZ, R7 ;  /* 0x000000ffff057224 */ /* 0x002fe200078e0007 */
[----:B------:R-:W-:Y:S01]  /*df10*/  UIMAD.WIDE.U32 UR6, UR43, UR10, UR6 ;  /* 0x0000000a2b0672a5 */ /* 0x000fe2000f8e0006 */
[----:B------:R-:W-:Y:S01]  /*df20*/  ULDC.64 UR8, c[0x0][0xae0] ;  /* 0x0002b80000087ab9 */ /* 0x000fe20000000a00 */
[----:B------:R-:W5:Y:S02]  /*df30*/  LD.E.128 R40, desc[UR50][R26.64] ;  /* 0x000000321a287980 */ /* 0x000f64000c101d00 */
[----:B------:R-:W-:-:S02]  /*df40*/  UIADD3 UR5, UR7, UR5, URZ ;  /* 0x0000000507057290 */ /* 0x000fc4000fffe03f */
[----:B------:R-:W5:Y:S04]  /*df50*/  LD.E.128 R68, desc[UR50][R20.64] ;  /* 0x0000003214447980 */ /* 0x000f68000c101d00 */
[----:B------:R-:W5:Y:S01]  /*df60*/  LD.E.128 R64, desc[UR50][R24.64] ;  /* 0x0000003218407980 */ /* 0x000f62000c101d00 */
[----:B--2---:R-:W-:-:S03]  /*df70*/  @P3 IMAD.HI.U32 R2, R7, R30, RZ ;  /* 0x0000001e07023227 */ /* 0x004fc600078e00ff */
[----:B------:R-:W5:Y:S02]  /*df80*/  LD.E.128 R44, desc[UR50][R14.64] ;  /* 0x000000320e2c7980 */ /* 0x000f64000c101d00 */
[----:B0-----:R-:W-:Y:S02]  /*df90*/  @P3 SHF.R.U32.HI R5, RZ, R3, R2 ;  /* 0x00000003ff053219 */ /* 0x001fe40000011602 */
[----:B------:R-:W5:Y:S02]  /*dfa0*/  LD.E.128 R36, desc[UR50][R12.64] ;  /* 0x000000320c247980 */ /* 0x000f64000c101d00 */
[--C-:B------:R-:W-:Y:S01]  /*dfb0*/  SHF.R.S32.HI R4, RZ, 0x1f, R5.reuse ;  /* 0x0000001fff047819 */ /* 0x100fe20000011405 */
[----:B------:R-:W-:Y:S01]  /*dfc0*/  IMAD.MOV R6, RZ, RZ, -R5 ;  /* 0x000000ffff067224 */ /* 0x000fe200078e0a05 */
[----:B------:R-:W5:Y:S01]  /*dfd0*/  LD.E.128 R72, desc[UR50][R8.64] ;  /* 0x0000003208487980 */ /* 0x000f62000c101d00 */
[----:B------:R-:W-:Y:S02]  /*dfe0*/  IMAD.U32 R3, RZ, RZ, UR7 ;  /* 0x00000007ff037e24 */ /* 0x000fe4000f8e00ff */
[----:B------:R-:W-:Y:S01]  /*dff0*/  IMAD R4, R4, UR8, RZ ;  /* 0x0000000804047c24 */ /* 0x000fe2000f8e02ff */
[----:B------:R0:W5:Y:S01]  /*e000*/  LD.E.128 R60, desc[UR50][R10.64] ;  /* 0x000000320a3c7980 */ /* 0x000162000c101d00 */
[----:B------:R-:W-:-:S02]  /*e010*/  IMAD R33, R33, R6, R7 ;  /* 0x0000000621217224 */ /* 0x000fc400078e0207 */
[----:B------:R-:W-:Y:S01]  /*e020*/  IMAD.U32 R2, RZ, RZ, UR6 ;  /* 0x00000006ff027e24 */ /* 0x000fe2000f8e00ff */
[----:B------:R-:W-:Y:S01]  /*e030*/  @!PT LDS RZ, [RZ] ;  /* 0x00000000fffff984 */ /* 0x000fe20000000800 */
[----:B------:R-:W-:Y:S01]  /*e040*/  @!PT LDS RZ, [RZ] ;  /* 0x00000000fffff984 */ /* 0x000fe20000000800 */
[----:B------:R-:W-:Y:S01]  /*e050*/  @!PT LDS RZ, [RZ] ;  /* 0x00000000fffff984 */ /* 0x000fe20000000800 */
[----:B------:R-:W-:Y:S01]  /*e060*/  @!PT LDS RZ, [RZ] ;  /* 0x00000000fffff984 */ /* 0x000fe20000000800 */
[----:B------:R1:W-:Y:S06]  /*e070*/  MEMBAR.ALL.CTA ;  /* 0x0000000000007992 */ /* 0x0003ec0000008000 */
[----:B-1----:R-:W1:Y:S01]  /*e080*/  FENCE.VIEW.ASYNC.S ;  /* 0x00000000000073c6 */ /* 0x002e620000000000 */
[----:B------:R-:W-:Y:S01]  /*e090*/  IMAD.U32 R3, RZ, RZ, UR5 ;  /* 0x00000005ff037e24 */ /* 0x000fe2000f8e00ff */
[----:B------:R-:W-:Y:S01]  /*e0a0*/  ULDC.64 UR6, c[0x0][0xad8] ;  /* 0x0002b60000067ab9 */ /* 0x000fe20000000a00 */
[C---:B------:R-:W-:Y:S01]  /*e0b0*/  IMAD R7, R5.reuse, UR9, R4 ;  /* 0x0000000905077c24 */ /* 0x040fe2000f8e0204 */
[----:B------:R-:W-:Y:S01]  /*e0c0*/  SHF.R.S32.HI R4, RZ, 0x1f, R33 ;  /* 0x0000001fff047819 */ /* 0x000fe20000011421 */
[----:B------:R-:W-:-:S04]  /*e0d0*/  IMAD.WIDE.U32 R2, R5, UR8, R2 ;  /* 0x0000000805027c25 */ /* 0x000fc8000f8e0002 */
[----:B------:R-:W-:Y:S02]  /*e0e0*/  IMAD.IADD R3, R3, 0x1, R7 ;  /* 0x0000000103037824 */ /* 0x000fe400078e0207 */
[----:B------:R-:W-:Y:S02]  /*e0f0*/  IMAD R6, R4, UR6, RZ ;  /* 0x0000000604067c24 */ /* 0x000fe4000f8e02ff */
[----:B0-----:R-:W-:Y:S02]  /*e100*/  VIADD R10, R220, UR39 ;  /* 0x00000027dc0a7c36 */ /* 0x001fe40008000000 */
        /* <DEDUP_REMOVED lines=10> */
[-C--:B------:R-:W-:Y:S01]  /*e1b0*/  ISETP.GE.AND P1, PT, R4, R85.reuse, PT ;  /* 0x000000550400720c */ /* 0x080fe20003f26270 */
[----:B------:R-:W-:Y:S01]  /*e1c0*/  VIADD R4, R10, 0x40 ;  /* 0x000000400a047836 */ /* 0x000fe20000000000 */
[----:B-1----:R0:W-:Y:S01]  /*e1d0*/  SYNCS.ARRIVE.TRANS64.RED.A1T0 RZ, [R0+URZ], RZ ;  /* 0x000000ff00ff79a7 */ /* 0x0021e2000810043f */
        /* <DEDUP_REMOVED lines=10> */
[CC--:B------:R-:W-:Y:S02]  /*e280*/  @!P3 LEA R4, P5, R19.reuse, R7.reuse, 0x1 ;  /* 0x000000071304b211 */ /* 0x0c0fe400078a08ff */
[-C--:B0-----:R-:W-:Y:S02]  /*e290*/  @!P4 LEA.HI.X R3, R16, R0.reuse, R227, 0x1, P6 ;  /* 0x000000001003c211 */ /* 0x081fe400030f0ce3 */
[C---:B------:R-:W-:Y:S02]  /*e2a0*/  @!P2 LEA R6, P6, R22.reuse, R7, 0x1 ;  /* 0x000000071606a211 */ /* 0x040fe400078c08ff */
[-C--:B------:R-:W-:Y:S01]  /*e2b0*/  @!P3 LEA.HI.X R5, R19, R0.reuse, R226, 0x1, P5 ;  /* 0x000000001305b211 */ /* 0x080fe200028f0ce2 */
[----:B-----5:R3:W-:Y:S01]  /*e2c0*/  @!P4 ST.E.128 desc[UR50][R2.64], R56 ;  /* 0x000000380200c985 */ /* 0x0207e2000c101d32 */
[----:B------:R-:W-:-:S03]  /*e2d0*/  @!P2 LEA.HI.X R7, R22, R0, R225, 0x1, P6 ;  /* 0x000000001607a211 */ /* 0x000fc600030f0ce1 */
[----:B------:R3:W-:Y:S04]  /*e2e0*/  @!P3 ST.E.128 desc[UR50][R4.64], R68 ;  /* 0x000000440400b985 */ /* 0x0007e8000c101d32 */
[----:B------:R3:W-:Y:S02]  /*e2f0*/  @!P2 ST.E.128 desc[UR50][R6.64], R80 ;  /* 0x000000500600a985 */ /* 0x0007e4000c101d32 */
.L_x_4915:
[----:B------:R-:W-:Y:S05]  /*e300*/  BSYNC B1 ;  /* 0x0000000000017941 */ /* 0x000fea0003800000 */
.L_x_4914:
[----:B0-----:R0:W4:Y:S01]  /*e310*/  SHFL.IDX PT, R0, R9, 0x1, 0x181f ;  /* 0x00381f0009007f89 */ /* 0x00112200000e0000 */
[----:B------:R-:W-:Y:S03]  /*e320*/  BSSY B1, `(.L_x_4916) ;  /* 0x0000010000017945 */ /* 0x000fe60003800000 */
[----:B--23--:R0:W2:Y:S01]  /*e330*/  SHFL.IDX PT, R7, R8, 0x1, 0x181f ;  /* 0x00381f0008077f89 */ /* 0x00c0a200000e0000 */
[----:B------:R-:W-:Y:S05]  /*e340*/  @P1 BRA `(.L_x_4917) ;  /* 0x0000000000341947 */ /* 0x000fea0003800000 */
[----:B------:R-:W-:Y:S02]  /*e350*/  ULDC UR5, c[0x0][0xac8] ;  /* 0x0002b20000057ab9 */ /* 0x000fe40000000800 */
[----:B------:R-:W-:Y:S02]  /*e360*/  ISETP.GE.AND P4, PT, R16, UR5, PT ;  /* 0x0000000510007c0c */ /* 0x000fe4000bf86270 */
[----:B------:R-:W-:Y:S02]  /*e370*/  ISETP.GE.AND P5, PT, R19, UR5, PT ;  /* 0x0000000513007c0c */ /* 0x000fe4000bfa6270 */
[----:B------:R-:W-:-:S09]  /*e380*/  ISETP.GE.AND P6, PT, R22, UR5, PT ;  /* 0x0000000516007c0c */ /* 0x000fd2000bfc6270 */
[-C--:B--2---:R-:W-:Y:S02]  /*e390*/  @!P4 LEA R2, P1, R16, R7.reuse, 0x1 ;  /* 0x000000071002c211 */ /* 0x084fe400078208ff */
        /* <DEDUP_REMOVED lines=8> */
.L_x_4917:
[----:B------:R-:W-:Y:S05]  /*e420*/  BSYNC B1 ;  /* 0x0000000000017941 */ /* 0x000fea0003800000 */
.L_x_4916:
[----:B----4-:R4:W0:Y:S01]  /*e430*/  SHFL.IDX PT, R0, R9, 0x2, 0x181f ;  /* 0x00581f0009007f89 */ /* 0x01082200000e0000 */
        /* <DEDUP_REMOVED lines=13> */
[----:B-----5:R3:W-:Y:S04]  /*e510*/  @!P3 ST.E.128 desc[UR50][R2.64], R48 ;  /* 0x000000300200b985 */ /* 0x0207e8000c101d32 */
[----:B------:R3:W-:Y:S04]  /*e520*/  @!P4 ST.E.128 desc[UR50][R4.64], R44 ;  /* 0x0000002c0400c985 */ /* 0x0007e8000c101d32 */
[----:B------:R3:W-:Y:S02]  /*e530*/  @!P5 ST.E.128 desc[UR50][R6.64], R72 ;  /* 0x000000480600d985 */ /* 0x0007e4000c101d32 */
.L_x_4919:
[----:B------:R-:W-:Y:S05]  /*e540*/  BSYNC B1 ;  /* 0x0000000000017941 */ /* 0x000fea0003800000 */
.L_x_4918:
[----:B0-----:R-:W-:Y:S01]  /*e550*/  VIADD R0, R10, 0x60 ;  /* 0x000000600a007836 */ /* 0x001fe20000000000 */
[----:B-1--4-:R-:W0:Y:S04]  /*e560*/  SHFL.IDX PT, R9, R9, 0x3, 0x181f ;  /* 0x00781f0009097f89 */ /* 0x012e2800000e0000 */
[----:B------:R-:W-:Y:S01]  /*e570*/  ISETP.GE.AND P0, PT, R0, R85, PT ;  /* 0x000000550000720c */ /* 0x000fe20003f06270 */
[----:B--23--:R1:W2:-:S12]  /*e580*/  SHFL.IDX PT, R7, R8, 0x3, 0x181f ;  /* 0x00781f0008077f89 */ /* 0x00c29800000e0000 */
[----:B-1----:R-:W-:Y:S05]  /*e590*/  @P0 BRA `(.L_x_4920) ;  /* 0x0000000800d00947 */ /* 0x002fea0003800000 */
[----:B------:R-:W-:Y:S02]  /*e5a0*/  ULDC UR5, c[0x0][0xac8] ;  /* 0x0002b20000057ab9 */ /* 0x000fe40000000800 */
[----:B------:R-:W-:Y:S02]  /*e5b0*/  ISETP.GE.AND P2, PT, R16, UR5, PT ;  /* 0x0000000510007c0c */ /* 0x000fe4000bf46270 */
[----:B------:R-:W-:-:S11]  /*e5c0*/  ISETP.GE.AND P3, PT, R19, UR5, PT ;  /* 0x0000000513007c0c */ /* 0x000fd6000bf66270 */
[CC--:B--2---:R-:W-:Y:S02]  /*e5d0*/  @!P2 LEA R2, P0, R16.reuse, R7.reuse, 0x1 ;  /* 0x000000071002a211 */ /* 0x0c4fe400078008ff */
[C---:B------:R-:W-:Y:S02]  /*e5e0*/  @!P3 LEA R4, P1, R19.reuse, R7, 0x1 ;  /* 0x000000071304b211 */ /* 0x040fe400078208ff */
[-C--:B0-----:R-:W-:Y:S02]  /*e5f0*/  @!P2 LEA.HI.X R3, R16, R9.reuse, R227, 0x1, P0 ;  /* 0x000000091003a211 */ /* 0x081fe400000f0ce3 */
[----:B------:R-:W-:Y:S02]  /*e600*/  @!P3 LEA.HI.X R5, R19, R9, R226, 0x1, P1 ;  /* 0x000000091305b211 */ /* 0x000fe400008f0ce2 */
[----:B------:R-:W-:Y:S01]  /*e610*/  ISETP.GE.AND P0, PT, R22, UR5, PT ;  /* 0x0000000516007c0c */ /* 0x000fe2000bf06270 */
[----:B-----5:R1:W-:Y:S04]  /*e620*/  @!P2 ST.E.128 desc[UR50][R2.64], R40 ;  /* 0x000000280200a985 */ /* 0x0203e8000c101d32 */
[----:B------:R1:W-:Y:S08]  /*e630*/  @!P3 ST.E.128 desc[UR50][R4.64], R36 ;  /* 0x000000240400b985 */ /* 0x0003f0000c101d32 */
[----:B------:R-:W-:Y:S05]  /*e640*/  @P0 BRA `(.L_x_4920) ;  /* 0x0000000800a40947 */ /* 0x000fea0003800000 */
[----:B-1----:R-:W-:-:S04]  /*e650*/  LEA R2, P0, R22, R7, 0x1 ;  /* 0x0000000716027211 */ /* 0x002fc800078008ff */
[----:B------:R-:W-:-:S05]  /*e660*/  LEA.HI.X R3, R22, R9, R225, 0x1, P0 ;  /* 0x0000000916037211 */ /* 0x000fca00000f0ce1 */
[----:B------:R3:W-:Y:S01]  /*e670*/  ST.E.128 desc[UR50][R2.64], R60 ;  /* 0x0000003c02007985 */ /* 0x0007e2000c101d32 */
[----:B------:R-:W-:Y:S05]  /*e680*/  BRA `(.L_x_4920) ;  /* 0x0000000800947947 */ /* 0x000fea0003800000 */
.L_x_4913:
        /* <DEDUP_REMOVED lines=50> */
.L_x_4922:
[----:B------:R-:W-:Y:S05]  /*e9b0*/  BSYNC B1 ;  /* 0x0000000000017941 */ /* 0x000fea0003800000 */
.L_x_4921:
        /* <DEDUP_REMOVED lines=59> */
.L_x_4924:
[----:B------:R-:W-:Y:S05]  /*ed70*/  BSYNC B1 ;  /* 0x0000000000017941 */ /* 0x000fea0003800000 */
.L_x_4923:
        /* <DEDUP_REMOVED lines=17> */
.L_x_4926:
[----:B------:R-:W-:Y:S05]  /*ee90*/  BSYNC B1 ;  /* 0x0000000000017941 */ /* 0x000fea0003800000 */
.L_x_4925:
        /* <DEDUP_REMOVED lines=17> */
.L_x_4928:
[----:B------:R-:W-:Y:S05]  /*efb0*/  BSYNC B1 ;  /* 0x0000000000017941 */ /* 0x000fea0003800000 */
.L_x_4927:
        /* <DEDUP_REMOVED lines=8> */
[----:B------:R-:W-:-:S09]  /*f040*/  ISETP.GE.AND P5, PT, R22, UR5, PT ;  /* 0x0000000516007c0c */ /* 0x000fd2000bfa6270 */
[-C--:B-12-4-:R-:W-:Y:S02]  /*f050*/  @!P3 LEA R4, P0, R16, R3.reuse, 0x1 ;  /* 0x000000031004b211 */ /* 0x096fe400078008ff */
        /* <DEDUP_REMOVED lines=8> */
.L_x_4920:
[----:B------:R-:W-:Y:S05]  /*f0e0*/  BSYNC B0 ;  /* 0x0000000000007941 */ /* 0x000fea0003800000 */
.L_x_4912:
[----:B------:R-:W-:Y:S02]  /*f0f0*/  ULDC UR5, c[0x0][0xc38] ;  /* 0x00030e0000057ab9 */ /* 0x000fe40000000800 */
[----:B------:R-:W-:-:S06]  /*f100*/  UISETP.GE.AND UP0, UPT, UR4, UR5, UPT ;  /* 0x000000050400728c */ /* 0x000fcc000bf06270 */
[----:B------:R-:W-:-:S13]  /*f110*/  PLOP3.LUT P0, PT, PT, PT, UP0, 0x80, 0x0 ;  /* 0x000000000000781c */ /* 0x000fda0003f0f008 */
[----:B------:R-:W-:Y:S05]  /*f120*/  @!P0 BRA `(.L_x_4929) ;  /* 0xffffff1c00248947 */ /* 0x000fea000383ffff */
[----:B------:R-:W-:Y:S05]  /*f130*/  EXIT ;  /* 0x000000000000794d */ /* 0x000fea0003800000 */
.L_x_4874:
        /* <DEDUP_REMOVED lines=28> */
[C---:B------:R-:W-:Y:S01]  /*f300*/  IMAD.SHL.U32 R0, R8.reuse, 0x10, RZ ;  /* 0x0000001008007824 */ /* 0x040fe200078e00ff */
        /* <DEDUP_REMOVED lines=19> */
[----:B------:R-:W-:Y:S01]  /*f440*/  LOP3.LUT R8, R5, 0x100, R2, 0xf8, !PT ;  /* 0x0000010005087812 */ /* 0x000fe200078ef802 */
[----:B------:R0:W-:Y:S01]  /*f450*/  STL [R1], R3 ;  /* 0x0000000301007387 */ /* 0x0001e20000100800 */
[----:B------:R-:W-:-:S02]  /*f460*/  LOP3.LUT R4, R7, R4, RZ, 0xfc, !PT ;  /* 0x0000000407047212 */ /* 0x000fc400078efcff */
[----:B------:R-:W-:Y:S02]  /*f470*/  LOP3.LUT R0, R0, 0x30, RZ, 0xc0, !PT ;  /* 0x0000003000007812 */ /* 0x000fe400078ec0ff */
[----:B------:R-:W-:Y:S01]  /*f480*/  LOP3.LUT R19, R8, R19, RZ, 0xfc, !PT ;  /* 0x0000001308137212 */ /* 0x000fe200078efcff */
[----:B------:R-:W-:Y:S01]  /*f490*/  IMAD.IADD R4, R17, 0x1, R4 ;  /* 0x0000000111047824 */ /* 0x000fe200078e0204 */
[----:B0-----:R-:W-:-:S04]  /*f4a0*/  SHF.R.U32.HI R3, RZ, 0x2, R9 ;  /* 0x00000002ff037819 */ /* 0x001fc80000011609 */
        /* <DEDUP_REMOVED lines=10> */
.L_x_4995:
        /* <DEDUP_REMOVED lines=14> */
[----:B01----:R-:W-:Y:S05]  /*f630*/  @!P0 BRA `(.L_x_4931) ;  /* 0x0000000000208947 */ /* 0x003fea0003800000 */
        /* <DEDUP_REMOVED lines=8> */
.L_x_4931:
[----:B------:R-:W-:Y:S01]  /*f6c0*/  ULDC UR9, c[0x0][0xc54] ;  /* 0x0003150000097ab9 */ /* 0x000fe20000000800 */
[----:B------:R-:W-:Y:S01]  /*f6d0*/  UMOV UR5, UR8 ;  /* 0x0000000800057c82 */ /* 0x000fe20008000000 */
[----:B------:R-:W-:-:S11]  /*f6e0*/  UISETP.NE.AND UP0, UPT, UR9, 0x1, UPT ;  /* 0x000000010900788c */ /* 0x000fd6000bf05270 */
[----:B------:R-:W-:Y:S02]  /*f6f0*/  @UP0 ULDC.64 UR10, c[0x0][0xc58] ;  /* 0x00031600000a0ab9 */ /* 0x000fe40000000a00 */
[----:B------:R-:W-:-:S04]  /*f700*/  UIMAD.WIDE.U32 UR6, UR8, UR10, URZ ;  /* 0x0000000a080672a5 */ /* 0x000fc8000f8e003f */
[----:B------:R-:W-:-:S04]  /*f710*/  @UP0 USHF.R.U32.HI UR5, URZ, UR11, UR7 ;  /* 0x0000000b3f050299 */ /* 0x000fc80008011607 */
[----:B------:R-:W-:-:S12]  /*f720*/  UIMAD UR6, UR5, UR9, URZ ;  /* 0x00000009050672a4 */ /* 0x000fd8000f8e023f */
.L_x_4932:
[----:B------:R-:W-:Y:S01]  /*f730*/  ULOP3.LUT UR41, URZ, UR5, URZ, 0x33, !UPT ;  /* 0x000000053f297292 */ /* 0x000fe2000f8e333f */
[----:B------:R-:W-:Y:S01]  /*f740*/  BSSY B7, `(.L_x_4933) ;  /* 0x0000434000077945 */ /* 0x000fe20003800000 */
[----:B------:R-:W-:Y:S01]  /*f750*/  ULDC UR7, c[0x0][0x448] ;  /* 0x0001120000077ab9 */ /* 0x000fe20000000800 */
[----:B------:R-:W-:Y:S01]  /*f760*/  ULDC UR5, c[0x0][0xc3c] ;  /* 0x00030f0000057ab9 */ /* 0x000fe20000000800 */
[----:B------:R-:W-:Y:S02]  /*f770*/  UISETP.NE.AND UP1, UPT, UR7, 0x1, UPT ;  /* 0x000000010700788c */ /* 0x000fe4000bf25270 */
[----:B------:R-:W-:Y:S01]  /*f780*/  UIADD3 UR41, UR41, UR5, URZ ;  /* 0x0000000529297290 */ /* 0x000fe2000fffe03f */
[----:B------:R-:W-:Y:S01]  /*f790*/  ULDC.64 UR10, c[0x0][0x418] ;  /* 0x00010600000a7ab9 */ /* 0x000fe20000000a00 */
[----:B------:R-:W-:Y:S02]  /*f7a0*/  UIADD3 UR5, UR8, -UR6, URZ ;  /* 0x8000000608057290 */ /* 0x000fe4000fffe03f */
[----:B------:R-:W-:-:S02]  /*f7b0*/  UISETP.NE.U32.AND UP0, UPT, UR10, URZ, UPT ;  /* 0x0000003f0a00728c */ /* 0x000fc4000bf05070 */
[----:B------:R-:W-:Y:S02]  /*f7c0*/  USHF.L.U32 UR8, UR41, 0x7, URZ ;  /* 0x0000000729087899 */ /* 0x000fe4000800063f */
[----:B------:R-:W-:Y:S01]  /*f7d0*/  UISETP.NE.AND.EX UP0, UPT, UR11, URZ, UPT, UP0 ;  /* 0x0000003f0b00728c */ /* 0x000fe2000bf05300 */
[----:B------:R-:W-:Y:S01]  /*f7e0*/  ULDC UR7, c[0x0][0x288] ;  /* 0x0000a20000077ab9 */ /* 0x000fe20000000800 */
[----:B------:R-:W-:Y:S01]  /*f7f0*/  UIADD3 UR8, UR8, 0x7f, URZ ;  /* 0x0000007f08087890 */ /* 0x000fe2000fffe03f */
        /* <DEDUP_REMOVED lines=11> */
[----:B------:R-:W-:Y:S02]  /*f8b0*/  UIMAD.WIDE UR6, UR6, 0x66666667, URZ ;  /* 0x66666667060678a5 */ /* 0x000fe4000f8e023f */
[----:B------:R-:W-:Y:S02]  /*f8c0*/  UIMAD.WIDE UR8, UR8, 0x66666667, URZ ;  /* 0x66666667080878a5 */ /* 0x000fe4000f8e023f */
[----:B------:R-:W-:-:S02]  /*f8d0*/  USHF.R.U32.HI UR12, URZ, 0x1f, UR7 ;  /* 0x0000001f3f0c7899 */ /* 0x000fc40008011607 */
[----:B------:R-:W-:Y:S01]  /*f8e0*/  USHF.R.U32.HI UR6, URZ, 0x1f, UR9 ;  /* 0x0000001f3f067899 */ /* 0x000fe20008011609 */
[----:B------:R-:W-:Y:S01]  /*f8f0*/  ULDC UR11, c[0x0][0xc48] ;  /* 0x00031200000b7ab9 */ /* 0x000fe20000000800 */
[----:B------:R-:W-:Y:S02]  /*f900*/  ULEA.HI.SX32 UR12, UR7, UR12, 0x1a ;  /* 0x0000000c070c7291 */ /* 0x000fe4000f8fd23f */
[----:B------:R-:W-:Y:S02]  /*f910*/  ULEA.HI.SX32 UR6, UR9, UR6, 0x1a ;  /* 0x0000000609067291 */ /* 0x000fe4000f8fd23f */
        /* <DEDUP_REMOVED lines=32> */
.L_x_4934:
        /* <DEDUP_REMOVED lines=20> */
.L_x_4937:
[----:B------:R-:W-:Y:S05]  /*fc60*/  BSYNC B6 ;  /* 0x0000000000067941 */ /* 0x000fea0003800000 */
.L_x_4936:
        /* <DEDUP_REMOVED lines=24> */
.L_x_4939:
[----:B------:R-:W-:Y:S05]  /*fdf0*/  BSYNC B6 ;  /* 0x0000000000067941 */ /* 0x000fea0003800000 */
.L_x_4938:
        /* <DEDUP_REMOVED lines=20> */
.L_x_4941:
[----:B------:R-:W-:Y:S05]  /*ff40*/  BSYNC B6 ;  /* 0x0000000000067941 */ /* 0x000fea0003800000 */
.L_x_4940:
        /* <DEDUP_REMOVED lines=19> */
.L_x_4943:
[----:B------:R-:W-:Y:S05]  /*10080*/  BSYNC B6 ;  /* 0x0000000000067941 */ /* 0x000fea0003800000 */
.L_x_4942:
[----:B------:R-:W-:Y:S01]  /*10090*/  ULDC.64 UR4, c[0x0][0x9f8] ;  /* 0x00027e0000047ab9 */ /* 0x000fe20000000a00 */
[----:B------:R-:W-:Y:S01]  /*100a0*/  IMAD.U32 R8, RZ, RZ, UR43 ;  /* 0x0000002bff087e24 */ /* 0x000fe2000f8e00ff */
[----:B------:R-:W-:Y:S01]  /*100b0*/  UISETP.NE.U32.AND UP0, UPT, UR4, URZ, UPT ;  /* 0x0000003f0400728c */ /* 0x000fe2000bf05070 */
[----:B------:R-:W-:-:S03]  /*100c0*/  IMAD.MOV.U32 R0, RZ, RZ, R16 ;  /* 0x000000ffff007224 */ /* 0x000fc600078e0010 */
        /* <DEDUP_REMOVED lines=23> */
.L_x_5014:
[----:B------:R-:W-:Y:S02]  /*10240*/  PLOP3.LUT P2, PT, PT, PT, PT, 0x8, 0x0 ;  /* 0x000000000000781c */ /* 0x000fe40003f4e170 */
[----:B-1----:R-:W-:Y:S02]  /*10250*/  LOP3.LUT R0, R0, 0xfffffffd, RZ, 0xc0, !PT ;  /* 0xfffffffd00007812 */ /* 0x002fe400078ec0ff */
[----:B--2---:R-:W-:-:S09]  /*10260*/  ISETP.NE.AND P0, PT, R14, RZ, PT ;  /* 0x000000ff0e00720c */ /* 0x004fd20003f05270 */
[----:B------:R-:W-:-:S05]  /*10270*/  @P2 LOP3.LUT R0, R0, 0x2, RZ, 0xfc, !PT ;  /* 0x0000000200002812 */ /* 0x000fca00078efcff */
[----:B------:R1:W-:Y:S01]  /*10280*/  STL [R1+0xc], R0 ;  /* 0x00000c0001007387 */ /* 0x0003e20000100800 */
[----:B------:R-:W-:Y:S05]  /*10290*/  @P0 BRA `(.L_x_4945) ;  /* 0x0000000400c80947 */ /* 0x000fea0003800000 */
[----:B------:R-:W-:-:S06]  /*102a0*/  UIADD3 UR4, UR40, -0x1, URZ ;  /* 0xffffffff28047890 */ /* 0x000fcc000fffe03f */
[----:B-1----:R-:W-:Y:S01]  /*102b0*/  IMAD.U32 R0, RZ, RZ, UR4 ;  /* 0x00000004ff007e24 */ /* 0x002fe2000f8e00ff */
[----:B------:R-:W-:-:S03]  /*102c0*/  UMOV UR4, 0xffffffff ;  /* 0xffffffff00047882 */ /* 0x000fc60000000000 */
[----:B------:R-:W-:Y:S05]  /*102d0*/  BRA.DIV UR4, `(.L_x_4946) ;  /* 0x0000004204247947 */ /* 0x000fea000b800000 */
[----:B------:R-:W-:-:S13]  /*102e0*/  ELECT P6, URZ, PT ;  /* 0x00000000003f782f */ /* 0x000fda00038c0000 */
.L_x_5017:
[----:B------:R-:W-:Y:S05]  /*102f0*/  @!P6 BRA `(.L_x_4945) ;  /* 0x0000000400b0e947 */ /* 0x000fea0003800000 */
[----:B------:R-:W-:Y:S01]  /*10300*/  IMAD.MOV.U32 R16, RZ, RZ, R8 ;  /* 0x000000ffff107224 */ /* 0x000fe200078e0008 */
[----:B------:R-:W-:Y:S06]  /*10310*/  @!P1 BRA `(.L_x_4947) ;  /* 0x0000000000449947 */ /* 0x000fec0003800000 */
[----:B------:R-:W1:Y:S01]  /*10320*/  LDC R7, c[0x0][0x43c] ;  /* 0x00010f00ff077b82 */ /* 0x000e620000000800 */
[----:B------:R-:W-:Y:S01]  /*10330*/  ULDC.64 UR4, c[0x0][0x428] ;  /* 0x00010a0000047ab9 */ /* 0x000fe20000000a00 */
[----:B-1----:R-:W-:-:S13]  /*10340*/  ISETP.NE.AND P0, PT, R7, 0x1, PT ;  /* 0x000000010700780c */ /* 0x002fda0003f05270 */
[----:B0-----:R-:W0:Y:S02]  /*10350*/  @P0 LDC.64 R4, c[0x0][0x440] ;  /* 0x00011000ff040b82 */ /* 0x001e240000000a00 */
        /* <DEDUP_REMOVED lines=13> */
.L_x_4947:
[----:B-1----:R-:W0:Y:S04]  /*10430*/  LDL R3, [R1+0x4] ;  /* 0x0000040001037983 */ /* 0x002e280000100800 */
[----:B------:R-:W2:Y:S01]  /*10440*/  LDL R2, [R1+0x8] ;  /* 0x0000080001027983 */ /* 0x000ea20000100800 */
[----:B------:R-:W1:Y:S02]  /*10450*/  S2R R8, SR_TID.X ;  /* 0x0000000000087919 */ /* 0x000e640000002100 */
[----:B-1----:R-:W-:-:S04]  /*10460*/  LOP3.LUT R8, R8, 0x7f, RZ, 0xc0, !PT ;  /* 0x0000007f08087812 */ /* 0x002fc800078ec0ff */
[----:B------:R-:W-:Y:S01]  /*10470*/  ISETP.NE.AND P0, PT, R8, RZ, PT ;  /* 0x000000ff0800720c */ /* 0x000fe20003f05270 */
[----:B0-----:R-:W-:Y:S01]  /*10480*/  IMAD R4, R3, 0x8, R17 ;  /* 0x0000000803047824 */ /* 0x001fe200078e0211 */
[----:B--2---:R-:W-:-:S04]  /*10490*/  SHF.L.U32 R3, R2, 0x1f, RZ ;  /* 0x0000001f02037819 */ /* 0x004fc800000006ff */
[----:B------:R-:W0:Y:S02]  /*104a0*/  SYNCS.PHASECHK.TRANS64.TRYWAIT P1, [R4+URZ+0x33480], R3 ;  /* 0x03348003040075a7 */ /* 0x000e24000802017f */
[----:B0-----:R-:W-:Y:S05]  /*104b0*/  @!P1 BRA `(.L_x_4948) ;  /* 0x0000003c00cc9947 */ /* 0x001fea0003800000 */
.L_x_5018:
        /* <DEDUP_REMOVED lines=8> */
.L_x_4949:
        /* <DEDUP_REMOVED lines=31> */
.L_x_5019:
        /* <DEDUP_REMOVED lines=8> */
.L_x_4951:
        /* <DEDUP_REMOVED lines=33> */
.L_x_4945:
[----:B-1----:R-:W-:Y:S01]  /*109c0*/  VIADD R0, R17, 0x1e200 ;  /* 0x0001e20011007836 */ /* 0x002fe20000000000 */
        /* <DEDUP_REMOVED lines=21> */
.L_x_4953:
[----:B---3--:R-:W-:Y:S05]  /*10b20*/  BSYNC B6 ;  /* 0x0000000000067941 */ /* 0x008fea0003800000 */
.L_x_4952:
[----:B------:R-:W1:Y:S01]  /*10b30*/  LDC R7, c[0x0][0x448] ;  /* 0x00011200ff077b82 */ /* 0x000e620000000800 */
[----:B------:R-:W0:Y:S01]  /*10b40*/  S2R R0, SR_TID.X ;  /* 0x0000000000007919 */ /* 0x000e220000002100 */
[----:B------:R-:W-:Y:S01]  /*10b50*/  USHF.R.S32.HI UR4, URZ, 0x1f, UR36 ;  /* 0x0000001f3f047899 */ /* 0x000fe20008011424 */
[----:B------:R-:W-:Y:S01]  /*10b60*/  ULDC.64 UR8, c[0x0][0x2d8] ;  /* 0x0000b60000087ab9 */ /* 0x000fe20000000a00 */
[----:B------:R-:W2:Y:S02]  /*10b70*/  S2R R2, SR_TID.X ;  /* 0x0000000000027919 */ /* 0x000ea40000002100 */
[----:B------:R-:W-:Y:S02]  /*10b80*/  UIMAD UR6, UR4, UR8, URZ ;  /* 0x00000008040672a4 */ /* 0x000fe4000f8e023f */
[----:B------:R-:W-:Y:S01]  /*10b90*/  UIMAD.WIDE.U32 UR4, UR36, UR8, URZ ;  /* 0x00000008240472a5 */ /* 0x000fe2000f8e003f */
[----:B------:R-:W3:Y:S01]  /*10ba0*/  S2R R8, SR_TID.X ;  /* 0x0000000000087919 */ /* 0x000ee20000002100 */
[----:B------:R-:W-:-:S02]  /*10bb0*/  UIMAD UR6, UR36, UR9, UR6 ;  /* 0x00000009240672a4 */ /* 0x000fc4000f8e0206 */
[----:B------:R-:W-:Y:S01]  /*10bc0*/  USHF.R.S32.HI UR7, URZ, 0x1f, UR43 ;  /* 0x0000001f3f077899 */ /* 0x000fe2000801142b */
[----:B------:R-:W4:Y:S01]  /*10bd0*/  S2R R10, SR_TID.X ;  /* 0x00000000000a7919 */ /* 0x000f220000002100 */
[----:B------:R-:W-:Y:S01]  /*10be0*/  UIADD3 UR5, UR5, UR6, URZ ;  /* 0x0000000605057290 */ /* 0x000fe2000fffe03f */
[----:B------:R-:W-:-:S03]  /*10bf0*/  ULDC.64 UR8, c[0x0][0x2e0] ;  /* 0x0000b80000087ab9 */ /* 0x000fc60000000a00 */
[----:B------:R-:W-:Y:S02]  /*10c00*/  UIMAD.WIDE.U32 UR4, UR43, UR8, UR4 ;  /* 0x000000082b0472a5 */ /* 0x000fe4000f8e0004 */
[----:B------:R-:W-:Y:S01]  /*10c10*/  UIMAD UR6, UR7, UR8, URZ ;  /* 0x00000008070672a4 */ /* 0x000fe2000f8e023f */
[----:B-1----:R-:W-:-:S03]  /*10c20*/  ISETP.NE.AND P0, PT, R7, 0x1, PT ;  /* 0x000000010700780c */ /* 0x002fc60003f05270 */
[----:B------:R-:W-:Y:S01]  /*10c30*/  UIMAD UR6, UR43, UR9, UR6 ;  /* 0x000000092b0672a4 */ /* 0x000fe2000f8e0206 */
[----:B------:R-:W-:-:S03]  /*10c40*/  IMAD.U32 R5, RZ, RZ, UR5 ;  /* 0x00000005ff057e24 */ /* 0x000fc6000f8e00ff */
[----:B------:R-:W-:Y:S01]  /*10c50*/  UIADD3 UR6, UR5, UR6, URZ ;  /* 0x0000000605067290 */ /* 0x000fe2000fffe03f */
[----:B0-----:R-:W-:-:S05]  /*10c60*/  IMAD.SHL.U32 R4, R0, 0x20, RZ ;  /* 0x0000002000047824 */ /* 0x001fca00078e00ff */
[----:B------:R-:W0:Y:S01]  /*10c70*/  @P0 LDC R3, c[0x0][0x44c] ;  /* 0x00011300ff030b82 */ /* 0x000e220000000800 */
[----:B--2---:R-:W-:Y:S01]  /*10c80*/  LOP3.LUT R2, R2, 0x7f, RZ, 0xc0, !PT ;  /* 0x0000007f02027812 */ /* 0x004fe200078ec0ff */
[----:B---3--:R-:W-:-:S03]  /*10c90*/  IMAD.SHL.U32 R8, R8, 0x10, RZ ;  /* 0x0000001008087824 */ /* 0x008fc600078e00ff */
[----:B------:R-:W-:-:S03]  /*10ca0*/  SHF.R.U32.HI R2, RZ, 0x2, R2 ;  /* 0x00000002ff027819 */ /* 0x000fc60000011602 */
[----:B------:R-:W1:Y:S01]  /*10cb0*/  @P0 LDC R0, c[0x0][0x450] ;  /* 0x00011400ff000b82 */ /* 0x000e620000000800 */
[----:B------:R-:W-:Y:S01]  /*10cc0*/  LOP3.LUT R4, R2, 0x60, R4, 0xf8, !PT ;  /* 0x0000006002047812 */ /* 0x000fe200078ef804 */
[----:B------:R-:W-:Y:S01]  /*10cd0*/  IMAD.U32 R2, RZ, RZ, UR41 ;  /* 0x00000029ff027e24 */ /* 0x000fe2000f8e00ff */
[----:B------:R-:W-:Y:S01]  /*10ce0*/  LOP3.LUT R8, R8, 0x30, RZ, 0xc0, !PT ;  /* 0x0000003008087812 */ /* 0x000fe200078ec0ff */
[----:B----4-:R-:W-:Y:S02]  /*10cf0*/  IMAD.SHL.U32 R9, R10, 0x10, RZ ;  /* 0x000000100a097824 */ /* 0x010fe400078e00ff */
[----:B------:R-:W-:Y:S01]  /*10d00*/  IMAD R2, R2, 0x80, R4 ;  /* 0x0000008002027824 */ /* 0x000fe200078e0204 */
[C---:B------:R-:W-:Y:S01]  /*10d10*/  LOP3.LUT R11, R8.reuse, 0x40, RZ, 0xfc, !PT ;  /* 0x00000040080b7812 */ /* 0x040fe200078efcff */
[----:B------:R-:W-:Y:S01]  /*10d20*/  IMAD.U32 R4, RZ, RZ, UR4 ;  /* 0x00000004ff047e24 */ /* 0x000fe2000f8e00ff */
[----:B------:R-:W-:Y:S01]  /*10d30*/  ULDC.64 UR4, c[0x0][0x2d0] ;  /* 0x0000b40000047ab9 */ /* 0x000fe20000000a00 */
[----:B------:R-:W-:Y:S01]  /*10d40*/  IMAD.MOV.U32 R6, RZ, RZ, R2 ;  /* 0x000000ffff067224 */ /* 0x000fe200078e0002 */
[----:B------:R-:W-:-:S02]  /*10d50*/  LOP3.LUT R8, R8, 0x80, RZ, 0xfc, !PT ;  /* 0x0000008008087812 */ /* 0x000fc400078efcff */
        /* <DEDUP_REMOVED lines=30> */
[----:B------:R-:W-:Y:S01]  /*10f40*/  IMAD.U32 R0, RZ, RZ, UR41 ;  /* 0x00000029ff007e24 */ /* 0x000fe2000f8e00ff */
[----:B------:R-:W-:Y:S02]  /*10f50*/  ULDC UR4, c[0x0][0x288] ;  /* 0x0000a20000047ab9 */ /* 0x000fe40000000800 */
[----:B------:R-:W1:Y:S01]  /*10f60*/  SHFL.IDX PT, R5, R3, RZ, 0x1c1f ;  /* 0x001c1fff03057589 */ /* 0x000e6200000e0000 */
[----:B------:R-:W-:Y:S02]  /*10f70*/  IMAD R2, R7, UR4, RZ ;  /* 0x0000000407027c24 */ /* 0x000fe4000f8e02ff */
[----:B------:R-:W-:-:S05]  /*10f80*/  IMAD R0, R0, 0x80, R10 ;  /* 0x0000008000007824 */ /* 0x000fca00078e020a */
        /* <DEDUP_REMOVED lines=30> */
.L_x_5028:
        /* <DEDUP_REMOVED lines=12> */
.L_x_4956:
[----:B------:R-:W-:Y:S05]  /*11230*/  BSYNC B0 ;  /* 0x0000000000007941 */ /* 0x000fea0003800000 */
.L_x_4955:
[----:B------:R-:W-:Y:S01]  /*11240*/  NOP ;  /* 0x0000000000007918 */ /* 0x000fe20000000000 */
[----:B------:R-:W-:-:S13]  /*11250*/  PLOP3.LUT P0, PT, PT, PT, PT, 0x80, 0x0 ;  /* 0x000000000000781c */ /* 0x000fda0003f0f070 */
.L_x_4957:
        /* <DEDUP_REMOVED lines=18> */
.L_x_5029:
[----:B------:R-:W-:Y:S05]  /*11380*/  BSYNC B0 ;  /* 0x0000000000007941 */ /* 0x000fea0003800000 */
.L_x_4958:
[----:B------:R-:W-:-:S06]  /*11390*/  UISETP.GE.AND UP0, UPT, UR40, 0x2, UPT ;  /* 0x000000022800788c */ /* 0x000fcc000bf06270 */
[----:B------:R-:W-:-:S13]  /*113a0*/  PLOP3.LUT P0, PT, PT, PT, UP0, 0x80, 0x0 ;  /* 0x000000000000781c */ /* 0x000fda0003f0f008 */
[----:B------:R-:W-:Y:S05]  /*113b0*/  @!P0 BRA `(.L_x_4960) ;  /* 0x0000001800088947 */ /* 0x000fea0003800000 */
[----:B-1----:R1:W5:Y:S01]  /*113c0*/  LDL.LU R0, [R1+0x8] ;  /* 0x0000080001007983 */ /* 0x0023620000300800 */
[----:B------:R-:W-:-:S03]  /*113d0*/  UIADD3 UR4, UR40, -0x2, URZ ;  /* 0xfffffffe28047890 */ /* 0x000fc6000fffe03f */
[----:B0-----:R1:W5:Y:S03]  /*113e0*/  LDL.LU R8, [R1+0x4] ;  /* 0x0000040001087983 */ /* 0x0013660000300800 */
[----:B------:R-:W-:-:S07]  /*113f0*/  IMAD.U32 R2, RZ, RZ, UR4 ;  /* 0x00000004ff027e24 */ /* 0x000fce000f8e00ff */
.L_x_4984:
[----:B------:R-:W2:Y:S01]  /*11400*/  LDL R5, [R1+0xc] ;  /* 0x00000c0001057983 */ /* 0x000ea20000100800 */
        /* <DEDUP_REMOVED lines=34> */
.L_x_4963:
        /* <DEDUP_REMOVED lines=8> */
.L_x_5030:
[----:B------:R-:W-:Y:S05]  /*116b0*/  BSYNC B1 ;  /* 0x0000000000017941 */ /* 0x000fea0003800000 */
.L_x_4964:
        /* <DEDUP_REMOVED lines=9> */
.L_x_4967:
[----:B------:R-:W-:Y:S05]  /*11750*/  BSYNC B1 ;  /* 0x0000000000017941 */ /* 0x000fea0003800000 */
.L_x_4966:
[----:B------:R-:W2:Y:S01]  /*11760*/  LDL R4, [R1+0x4] ;  /* 0x0000040001047983 */ /* 0x000ea20000100800 */
        /* <DEDUP_REMOVED lines=9> */
[----:B--2---:R-:W-:-:S04]  /*11800*/  IMAD R4, R4, 0x7800, R17 ;  /* 0x0000780004047824 */ /* 0x004fc800078e0211 */
[----:B------:R-:W-:-:S07]  /*11810*/  VIADD R9, R4, 0xf200 ;  /* 0x0000f20004097836 */ /* 0x000fce0000000000 */
.L_x_4968:
        /* <DEDUP_REMOVED lines=16> */
.L_x_4969:
        /* <DEDUP_REMOVED lines=16> */
.L_x_4970:
        /* <DEDUP_REMOVED lines=13> */
.L_x_5031:
[----:B------:R-:W-:Y:S05]  /*11af0*/  BSYNC B1 ;  /* 0x0000000000017941 */ /* 0x000fea0003800000 */
.L_x_4971:
        /* <DEDUP_REMOVED lines=11> */
.L_x_4974:
[----:B------:R-:W-:Y:S05]  /*11bb0*/  BSYNC B1 ;  /* 0x0000000000017941 */ /* 0x000fea0003800000 */
.L_x_4973:
        /* <DEDUP_REMOVED lines=8> */
.L_x_4975:
        /* <DEDUP_REMOVED lines=15> */
.L_x_4976:
        /* <DEDUP_REMOVED lines=15> */
.L_x_4977:
        /* <DEDUP_REMOVED lines=10> */
.L_x_4962:
[----:B------:R-:W-:Y:S05]  /*11ec0*/  BSYNC B0 ;  /* 0x0000000000007941 */ /* 0x000fea0003800000 */
.L_x_4961:
[----:B------:R-:W-:-:S06]  /*11ed0*/  UISETP.NE.AND UP0, UPT, UR39, 0x3, UPT ;  /* 0x000000032700788c */ /* 0x000fcc000bf05270 */
[----:B------:R-:W-:-:S13]  /*11ee0*/  PLOP3.LUT P0, PT, PT, PT, UP0, 0x80, 0x0 ;  /* 0x000000000000781c */ /* 0x000fda0003f0f008 */
[----:B------:R-:W-:Y:S05]  /*11ef0*/  @!P0 BRA `(.L_x_4978) ;  /* 0x0000000000048947 */ /* 0x000fea0003800000 */
[----:B------:R-:W-:Y:S01]  /*11f00*/  BPT.TRAP 0x1 ;  /* 0x000000040000795c */ /* 0x000fe20000300000 */
.L_x_4978:
[----:B------:R-:W-:Y:S01]  /*11f10*/  IMAD.U32 R3, RZ, RZ, UR44 ;  /* 0x0000002cff037e24 */ /* 0x000fe2000f8e00ff */
[----:B------:R-:W-:Y:S01]  /*11f20*/  LOP3.LUT R4, R0, 0x1, RZ, 0x3c, !PT ;  /* 0x0000000100047812 */ /* 0x000fe200078e3cff */
[----:B------:R-:W-:Y:S03]  /*11f30*/  BSSY B0, `(.L_x_4979) ;  /* 0x0000006000007945 */ /* 0x000fe60003800000 */
[----:B------:R-:W-:Y:S01]  /*11f40*/  ISETP.NE.AND P0, PT, R3, 0x3, PT ;  /* 0x000000030300780c */ /* 0x000fe20003f05270 */
[----:B------:R-:W-:Y:S01]  /*11f50*/  IMAD R3, R8, 0x8, R17 ;  /* 0x0000000808037824 */ /* 0x000fe200078e0211 */
[----:B------:R-:W-:-:S04]  /*11f60*/  SHF.L.U32 R4, R4, 0x1f, RZ ;  /* 0x0000001f04047819 */ /* 0x000fc800000006ff */
[----:B------:R-:W0:Y:S02]  /*11f70*/  SYNCS.PHASECHK.TRANS64.TRYWAIT P1, [R3+URZ+0x33470], R4 ;  /* 0x03347004030075a7 */ /* 0x000e24000802017f */
[----:B0-----:R-:W-:Y:S05]  /*11f80*/  @!P1 BRA `(.L_x_4980) ;  /* 0x0000002800c89947 */ /* 0x001fea0003800000 */
.L_x_5032:
[----:B------:R-:W-:Y:S05]  /*11f90*/  BSYNC B0 ;  /* 0x0000000000007941 */ /* 0x000fea0003800000 */
.L_x_4979:
[----:B------:R-:W-:Y:S05]  /*11fa0*/  @!P0 BRA `(.L_x_4981) ;  /* 0x0000000000048947 */ /* 0x000fea0003800000 */
[----:B------:R-:W-:Y:S01]  /*11fb0*/  BPT.TRAP 0x1 ;  /* 0x000000040000795c */ /* 0x000fe20000300000 */
.L_x_4981:
[----:B0-----:R-:W-:Y:S01]  /*11fc0*/  SHF.L.U32 R4, R0, 0x1f, RZ ;  /* 0x0000001f00047819 */ /* 0x001fe200000006ff */
[----:B------:R-:W-:-:S03]  /*11fd0*/  IMAD R0, R8, 0x7800, RZ ;  /* 0x0000780008007824 */ /* 0x000fc600078e02ff */
[----:B------:R-:W0:Y:S02]  /*11fe0*/  SYNCS.PHASECHK.TRANS64.TRYWAIT P1, [R3+URZ+0x33460], R4 ;  /* 0x03346004030075a7 */ /* 0x000e24000802017f */
[----:B0-----:R-:W-:Y:S05]  /*11ff0*/  @!P1 BRA `(.L_x_4982) ;  /* 0x0000002800c09947 */ /* 0x001fea0003800000 */
.L_x_5033:
[----:B------:R2:W-:Y:S04]  /*12000*/  STL [R1+0x24], R2 ;  /* 0x0000240201007387 */ /* 0x0005e80000100800 */
[----:B--2---:R-:W0:Y:S01]  /*12010*/  LDL R2, [R1] ;  /* 0x0000000001027983 */ /* 0x004e220000100800 */
[----:B------:R-:W-:Y:S05]  /*12020*/  WARPSYNC.ALL ;  /* 0x0000000000007948 */ /* 0x000fea0003800000 */
[----:B------:R-:W-:-:S02]  /*12030*/  VIADD R14, R0, 0x2800 ;  /* 0x00002800000e7836 */ /* 0x000fc40000000000 */
[C---:B------:R-:W-:Y:S02]  /*12040*/  VIADD R12, R0.reuse, 0x800 ;  /* 0x00000800000c7836 */ /* 0x040fe40000000000 */
[C---:B------:R-:W-:Y:S02]  /*12050*/  VIADD R13, R0.reuse, 0x5000 ;  /* 0x00005000000d7836 */ /* 0x040fe40000000000 */
[C---:B------:R-:W-:Y:S02]  /*12060*/  VIADD R15, R0.reuse, 0x1800 ;  /* 0x00001800000f7836 */ /* 0x040fe40000000000 */
[C---:B------:R-:W-:Y:S02]  /*12070*/  VIADD R21, R0.reuse, 0x2000 ;  /* 0x0000200000157836 */ /* 0x040fe40000000000 */
[C---:B------:R-:W-:Y:S01]  /*12080*/  VIADD R20, R0.reuse, 0x5800 ;  /* 0x0000580000147836 */ /* 0x040fe20000000000 */
        /* <DEDUP_REMOVED lines=67> */
[--C-:B------:R-:W-:Y:S01]  /*124c0*/  PRMT R10, R6, 0x6420, R7.reuse ;  /* 0x00006420060a7816 */ /* 0x100fe20000000007 */
[----:B------:R-:W-:Y:S01]  /*124d0*/  VIADD R13, R0, 0x4800 ;  /* 0x00004800000d7836 */ /* 0x000fe20000000000 */
[----:B------:R-:W-:-:S05]  /*124e0*/  PRMT R11, R6, 0x7531, R7 ;  /* 0x00007531060b7816 */ /* 0x000fca0000000007 */
[----:B------:R0:W-:Y:S04]  /*124f0*/  STSM.16.M88.4 [R14], R8 ;  /* 0x000000080e007844 */ /* 0x0001e80000000200 */
[----:B------:R-:W2:Y:S01]  /*12500*/  LDSM.16.MT88.4 R4, [R4+0xf200] ;  /* 0x00f200000404783b */ /* 0x000ea20000004200 */
        /* <DEDUP_REMOVED lines=96> */
.L_x_4983:
[----:B0-----:R-:W0:Y:S01]  /*12b10*/  S2R R0, SR_TID.X ;  /* 0x0000000000007919 */ /* 0x001e220000002100 */
[----:B--2---:R2:W-:Y:S01]  /*12b20*/  SYNCS.ARRIVE.TRANS64.A1T0 RZ, [R3+URZ+0x33450], RZ ;  /* 0x033450ff03ff79a7 */ /* 0x0045e2000810003f */
        /* <DEDUP_REMOVED lines=11> */
.L_x_4960:
[----:B------:R-:W2:Y:S01]  /*12be0*/  S2R R3, SR_TID.X ;  /* 0x0000000000037919 */ /* 0x000ea20000002100 */
[----:B------:R-:W-:Y:S01]  /*12bf0*/  BSSY B0, `(.L_x_4985) ;  /* 0x0000011000007945 */ /* 0x000fe20003800000 */
[----:B--2---:R-:W-:-:S04]  /*12c00*/  LOP3.LUT R3, R3, 0x7f, RZ, 0xc0, !PT ;  /* 0x0000007f03037812 */ /* 0x004fc800078ec0ff */
[----:B------:R-:W-:-:S13]  /*12c10*/  ISETP.NE.AND P0, PT, R3, RZ, PT ;  /* 0x000000ff0300720c */ /* 0x000fda0003f05270 */
[----:B------:R-:W-:Y:S05]  /*12c20*/  @P0 BRA `(.L_x_4986) ;  /* 0x0000000000340947 */ /* 0x000fea0003800000 */
[----:B------:R-:W2:Y:S01]  /*12c30*/  S2R R3, SR_LANEID ;  /* 0x0000000000037919 */ /* 0x000ea20000000000 */
[----:B------:R-:W-:Y:S02]  /*12c40*/  VOTEU.ANY UR4, UPT, PT ;  /* 0x0000000000047886 */ /* 0x000fe400038e0100 */
[----:B-1----:R-:W2:Y:S08]  /*12c50*/  FLO.U32 R0, UR4 ;  /* 0x0000000400007d00 */ /* 0x002eb000080e0000 */
        /* <DEDUP_REMOVED lines=10> */
.L_x_4986:
[----:B------:R-:W-:Y:S05]  /*12d00*/  BSYNC B0 ;  /* 0x0000000000007941 */ /* 0x000fea0003800000 */
.L_x_4985:
[----:B------:R-:W-:-:S06]  /*12d10*/  UISETP.NE.AND UP0, UPT, UR39, 0x3, UPT ;  /* 0x000000032700788c */ /* 0x000fcc000bf05270 */
[----:B------:R-:W-:-:S13]  /*12d20*/  PLOP3.LUT P1, PT, PT, PT, UP0, 0x80, 0x0 ;  /* 0x000000000000781c */ /* 0x000fda0003f2f008 */
[----:B------:R-:W-:Y:S05]  /*12d30*/  @!P1 BRA `(.L_x_4987) ;  /* 0x0000000000049947 */ /* 0x000fea0003800000 */
[----:B------:R-:W-:Y:S01]  /*12d40*/  BPT.TRAP 0x1 ;  /* 0x000000040000795c */ /* 0x000fe20000300000 */
.L_x_4987:
[----:B------:R-:W3:Y:S04]  /*12d50*/  LDL R3, [R1+0x8] ;  /* 0x0000080001037983 */ /* 0x000ee80000100800 */
[----:B------:R-:W4:Y:S01]  /*12d60*/  LDL R2, [R1+0x4] ;  /* 0x0000040001027983 */ /* 0x000f220000100800 */
        /* <DEDUP_REMOVED lines=8> */
.L_x_5034:
[----:B------:R-:W-:Y:S05]  /*12df0*/  BSYNC B0 ;  /* 0x0000000000007941 */ /* 0x000fea0003800000 */
.L_x_4988:
[----:B------:R-:W-:Y:S05]  /*12e00*/  @!P2 BRA `(.L_x_4990) ;  /* 0x000000000004a947 */ /* 0x000fea0003800000 */
[----:B------:R-:W-:Y:S01]  /*12e10*/  BPT.TRAP 0x1 ;  /* 0x000000040000795c */ /* 0x000fe20000300000 */
.L_x_4990:
[----:B------:R-:W1:Y:S02]  /*12e20*/  LDL R2, [R1+0x8] ;  /* 0x0000080001027983 */ /* 0x000e640000100800 */
[----:B-1----:R-:W-:-:S04]  /*12e30*/  SHF.L.U32 R3, R2, 0x1f, RZ ;  /* 0x0000001f02037819 */ /* 0x002fc800000006ff */
[----:B------:R-:W1:Y:S02]  /*12e40*/  SYNCS.PHASECHK.TRANS64.TRYWAIT P1, [R0+URZ+0x33460], R3 ;  /* 0x03346003000075a7 */ /* 0x000e64000802017f */
[----:B-1----:R-:W-:Y:S05]  /*12e50*/  @!P1 BRA `(.L_x_4991) ;  /* 0x0000001c00509947 */ /* 0x002fea0003800000 */
.L_x_5035:
[----:B------:R-:W2:Y:S04]  /*12e60*/  LDL R2, [R1+0x4] ;  /* 0x0000040001027983 */ /* 0x000ea80000100800 */
[----:B------:R-:W3:Y:S01]  /*12e70*/  LDL R15, [R1] ;  /* 0x00000000010f7983 */ /* 0x000ee20000100800 */
[----:B------:R-:W-:Y:S05]  /*12e80*/  WARPSYNC.ALL ;  /* 0x0000000000007948 */ /* 0x000fea0003800000 */
[----:B--2---:R-:W-:-:S04]  /*12e90*/  IMAD R2, R2, 0x7800, RZ ;  /* 0x0000780002027824 */ /* 0x004fc800078e02ff */
[C---:B------:R-:W-:Y:S01]  /*12ea0*/  VIADD R13, R2.reuse, 0x2800 ;  /* 0x00002800020d7836 */ /* 0x040fe20000000000 */
[C---:B---3--:R-:W-:Y:S01]  /*12eb0*/  LOP3.LUT R4, R2.reuse, R15, RZ, 0xfc, !PT ;  /* 0x0000000f02047212 */ /* 0x048fe200078efcff */
[C---:B------:R-:W-:Y:S01]  /*12ec0*/  VIADD R20, R2.reuse, 0x5000 ;  /* 0x0000500002147836 */ /* 0x040fe20000000000 */
[C---:B-1----:R-:W-:Y:S01]  /*12ed0*/  LOP3.LUT R3, R2.reuse, R19, RZ, 0xfc, !PT ;  /* 0x0000001302037212 */ /* 0x042fe200078efcff */
[----:B------:R-:W-:Y:S02]  /*12ee0*/  VIADD R12, R2, 0x1000 ;  /* 0x00001000020c7836 */ /* 0x000fe40000000000 */
[----:B------:R-:W-:Y:S02]  /*12ef0*/  IMAD.IADD R4, R17, 0x1, R4 ;  /* 0x0000000111047824 */ /* 0x000fe400078e0204 */
[----:B------:R-:W-:Y:S02]  /*12f00*/  IMAD.IADD R3, R18, 0x1, R3 ;  /* 0x0000000112037824 */ /* 0x000fe400078e0203 */
[----:B------:R-:W-:-:S02]  /*12f10*/  VIADD R14, R2, 0x1800 ;  /* 0x00001800020e7836 */ /* 0x000fc40000000000 */
[----:B0-----:R-:W0:Y:S01]  /*12f20*/  LDSM.16.MT88.4 R4, [R4+0xf200] ;  /* 0x00f200000404783b */ /* 0x001e220000004200 */
[----:B------:R-:W-:Y:S01]  /*12f30*/  VIADD R16, R2, 0x2000 ;  /* 0x0000200002107836 */ /* 0x000fe20000000000 */
[C-C-:B0-----:R-:W-:Y:S02]  /*12f40*/  PRMT R8, R4.reuse, 0x6420, R5.reuse ;  /* 0x0000642004087816 */ /* 0x141fe40000000005 */
[----:B------:R-:W-:Y:S02]  /*12f50*/  PRMT R9, R4, 0x7531, R5 ;  /* 0x0000753104097816 */ /* 0x000fe40000000005 */
[C-C-:B------:R-:W-:Y:S02]  /*12f60*/  PRMT R10, R6.reuse, 0x6420, R7.reuse ;  /* 0x00006420060a7816 */ /* 0x140fe40000000007 */
[----:B------:R-:W-:-:S05]  /*12f70*/  PRMT R11, R6, 0x7531, R7 ;  /* 0x00007531060b7816 */ /* 0x000fca0000000007 */
[----:B------:R0:W-:Y:S02]  /*12f80*/  STSM.16.M88.4 [R3], R8 ;  /* 0x0000000803007844 */ /* 0x0001e40000000200 */
[C---:B0-----:R-:W-:Y:S02]  /*12f90*/  LOP3.LUT R3, R13.reuse, R15, RZ, 0xfc, !PT ;  /* 0x0000000f0d037212 */ /* 0x041fe400078efcff */
[----:B------:R-:W-:-:S03]  /*12fa0*/  LOP3.LUT R13, R13, R19, RZ, 0xfc, !PT ;  /* 0x000000130d0d7212 */ /* 0x000fc600078efcff */
[----:B------:R-:W-:Y:S02]  /*12fb0*/  IMAD.IADD R3, R17, 0x1, R3 ;  /* 0x0000000111037824 */ /* 0x000fe400078e0203 */
[----:B------:R-:W-:-:S03]  /*12fc0*/  IMAD.IADD R13, R18, 0x1, R13 ;  /* 0x00000001120d7824 */ /* 0x000fc600078e020d */
        /* <DEDUP_REMOVED lines=56> */
[----:B------:R-:W1:Y:S01]  /*13350*/  LDSM.16.MT88.4 R4, [R4+0xf200] ;  /* 0x00f200000404783b */ /* 0x000e620000004200 */
[----:B------:R-:W-:Y:S01]  /*13360*/  LOP3.LUT R14, R14, R12, RZ, 0xfc, !PT ;  /* 0x0000000c0e0e7212 */ /* 0x000fe200078efcff */
        /* <DEDUP_REMOVED lines=99> */
.L_x_4992:
        /* <DEDUP_REMOVED lines=14> */
.L_x_4935:
[----:B------:R-:W-:Y:S05]  /*13a80*/  BSYNC B7 ;  /* 0x0000000000077941 */ /* 0x000fea0003800000 */
.L_x_4933:
[----:B-12---:R-:W2:Y:S04]  /*13a90*/  LDL R0, [R1+0xc] ;  /* 0x00000c0001007983 */ /* 0x006ea80000100800 */
[----:B------:R1:W5:Y:S01]  /*13aa0*/  LDL R2, [R1+0x1c] ;  /* 0x00001c0001027983 */ /* 0x0003620000100800 */
[----:B--2---:R-:W-:-:S13]  /*13ab0*/  LOP3.LUT P1, RZ, R0, 0x4, RZ, 0xc0, !PT ;  /* 0x0000000400ff7812 */ /* 0x004fda000782c0ff */
[----:B-1----:R-:W-:Y:S05]  /*13ac0*/  @!P1 BRA `(.L_x_4993) ;  /* 0x0000000000249947 */ /* 0x002fea0003800000 */
[----:B------:R-:W1:Y:S08]  /*13ad0*/  S2UR UR5, SR_CgaCtaId ;  /* 0x00000000000579c3 */ /* 0x000e700000008800 */
[----:B------:R-:W-:Y:S06]  /*13ae0*/  BAR.SYNC.DEFER_BLOCKING 0x5, 0x180 ;  /* 0x0146000000007b1d */ /* 0x000fec0000010000 */
[----:B------:R-:W-:-:S02]  /*13af0*/  UMOV UR4, 0x400 ;  /* 0x0000040000047882 */ /* 0x000fc40000000000 */
[----:B-1----:R-:W-:-:S06]  /*13b00*/  ULEA UR4, UR5, UR4, 0x18 ;  /* 0x0000000405047291 */ /* 0x002fcc000f8ec03f */
[----:B------:R-:W-:-:S05]  /*13b10*/  IMAD.U32 R17, RZ, RZ, UR4 ;  /* 0x00000004ff117e24 */ /* 0x000fca000f8e00ff */
[----:B-----5:R-:W1:Y:S04]  /*13b20*/  LDS R2, [R17+0x334d0] ;  /* 0x0334d00011027984 */ /* 0x020e680000000800 */
[----:B-1----:R1:W-:Y:S01]  /*13b30*/  STL [R1+0x1c], R2 ;  /* 0x00001c0201007387 */ /* 0x0023e20000100800 */
[----:B------:R-:W-:Y:S06]  /*13b40*/  BAR.ARV 0x4, 0x180 ;  /* 0x0106000000007b1d */ /* 0x000fec0000002000 */
[----:B------:R-:W-:Y:S05]  /*13b50*/  BRA `(.L_x_4994) ;  /* 0x0000000000207947 */ /* 0x000fea0003800000 */
.L_x_4993:
[----:B------:R-:W1:Y:S01]  /*13b60*/  @!P0 S2R R3, SR_CgaCtaId ;  /* 0x0000000000038919 */ /* 0x000e620000008800 */
[----:B------:R-:W-:Y:S01]  /*13b70*/  @!P0 MOV R0, 0x400 ;  /* 0x0000040000008802 */ /* 0x000fe20000000f00 */
[----:B------:R-:W-:Y:S03]  /*13b80*/  BAR.SYNC.DEFER_BLOCKING 0x4, 0x180 ;  /* 0x0106000000007b1d */ /* 0x000fe60000010000 */
[----:B-1----:R-:W-:-:S03]  /*13b90*/  @!P0 LEA R17, R3, R0, 0x18 ;  /* 0x0000000003118211 */ /* 0x002fc600078ec0ff */
[----:B-----5:R-:W1:Y:S04]  /*13ba0*/  SHFL.IDX PT, R0, R2, RZ, 0x1f ;  /* 0x00001fff02007589 */ /* 0x020e6800000e0000 */
[----:B------:R2:W-:Y:S04]  /*13bb0*/  @!P0 STS [R17+0x334d0], R2 ;  /* 0x0334d00211008388 */ /* 0x0005e80000000800 */
[----:B-1----:R2:W-:Y:S01]  /*13bc0*/  STL [R1+0x1c], R0 ;  /* 0x00001c0001007387 */ /* 0x0025e20000100800 */
[----:B------:R-:W-:Y:S06]  /*13bd0*/  BAR.ARV 0x5, 0x180 ;  /* 0x0146000000007b1d */ /* 0x000fec0000002000 */
.L_x_4994:
[----:B--2---:R-:W2:Y:S01]  /*13be0*/  LDL R0, [R1+0x1c] ;  /* 0x00001c0001007983 */ /* 0x004ea20000100800 */
[----:B------:R-:W-:Y:S02]  /*13bf0*/  ULDC UR4, c[0x0][0xc38] ;  /* 0x00030e0000047ab9 */ /* 0x000fe40000000800 */
[----:B--2---:R-:W-:-:S13]  /*13c00*/  ISETP.GE.AND P0, PT, R0, UR4, PT ;  /* 0x0000000400007c0c */ /* 0x004fda000bf06270 */
[----:B------:R-:W-:Y:S05]  /*13c10*/  @!P0 BRA `(.L_x_4995) ;  /* 0xffffffb8004c8947 */ /* 0x000fea000383ffff */
.L_x_4930:
[----:B0-----:R-:W2:Y:S01]  /*13c20*/  LDL.LU R0, [R1+0x20] ;  /* 0x0000200001007983 */ /* 0x001ea20000300800 */
[----:B------:R-:W-:Y:S01]  /*13c30*/  BSSY B0, `(.L_x_4996) ;  /* 0x000000b000007945 */ /* 0x000fe20003800000 */
[----:B------:R-:W0:Y:S01]  /*13c40*/  S2R R5, SR_CgaCtaId ;  /* 0x0000000000057919 */ /* 0x000e220000008800 */
[----:B--2---:R-:W-:-:S05]  /*13c50*/  VIADD R0, R0, 0x1 ;  /* 0x0000000100007836 */ /* 0x004fca0000000000 */
[----:B-1----:R-:W-:-:S04]  /*13c60*/  LEA.HI R2, R0, R0, RZ, 0x1 ;  /* 0x0000000000027211 */ /* 0x002fc800078f08ff */
[----:B------:R-:W-:-:S05]  /*13c70*/  LOP3.LUT R3, R2, 0xfffffffe, RZ, 0xc0, !PT ;  /* 0xfffffffe02037812 */ /* 0x000fca00078ec0ff */
[----:B------:R-:W-:Y:S01]  /*13c80*/  IMAD.IADD R3, R0, 0x1, -R3 ;  /* 0x0000000100037824 */ /* 0x000fe200078e0a03 */
[----:B------:R-:W-:-:S04]  /*13c90*/  MOV R0, 0x400 ;  /* 0x0000040000007802 */ /* 0x000fc80000000f00 */
[----:B0-----:R-:W-:Y:S02]  /*13ca0*/  LEA R0, R5, R0, 0x18 ;  /* 0x0000000005007211 */ /* 0x001fe400078ec0ff */
[----:B------:R-:W-:-:S04]  /*13cb0*/  SHF.L.U32 R3, R3, 0x1f, RZ ;  /* 0x0000001f03037819 */ /* 0x000fc800000006ff */
[----:B------:R-:W0:Y:S02]  /*13cc0*/  SYNCS.PHASECHK.TRANS64.TRYWAIT P0, [R0+URZ+0x33420], R3 ;  /* 0x03342003000075a7 */ /* 0x000e24000800017f */
[----:B0-----:R-:W-:Y:S05]  /*13cd0*/  @!P0 BRA `(.L_x_4997) ;  /* 0x0000000c00c48947 */ /* 0x001fea0003800000 */
.L_x_5036:
[----:B------:R-:W-:Y:S05]  /*13ce0*/  BSYNC B0 ;  /* 0x0000000000007941 */ /* 0x000fea0003800000 */
.L_x_4996:
[----:B------:R-:W-:-:S03]  /*13cf0*/  UMOV UR4, 0xffffffff ;  /* 0xffffffff00047882 */ /* 0x000fc60000000000 */
[----:B------:R-:W-:Y:S05]  /*13d00*/  BRA.DIV UR4, `(.L_x_4998) ;  /* 0x0000000e04cc7947 */ /* 0x000fea000b800000 */
[----:B------:R-:W1:Y:S02]  /*13d10*/  S2R R2, SR_TID.X ;  /* 0x0000000000027919 */ /* 0x000e640000002100 */
[----:B-1----:R-:W-:-:S04]  /*13d20*/  SHF.R.U32.HI R2, RZ, 0x5, R2 ;  /* 0x00000005ff027819 */ /* 0x002fc80000011602 */
[----:B------:R-:W-:-:S05]  /*13d30*/  LOP3.LUT R2, R2, 0x3, RZ, 0xc0, !PT ;  /* 0x0000000302027812 */ /* 0x000fca00078ec0ff */
[----:B------:R1:W2:Y:S02]  /*13d40*/  SHFL.IDX PT, R14, R2, RZ, 0x1f ;  /* 0x00001fff020e7589 */ /* 0x0002a400000e0000 */
.L_x_5039:
[----:B--2---:R-:W-:Y:S01]  /*13d50*/  ISETP.NE.AND P0, PT, R14, RZ, PT ;  /* 0x000000ff0e00720c */ /* 0x004fe20003f05270 */
[----:B------:R-:W-:-:S12]  /*13d60*/  BSSY B0, `(.L_x_4999) ;  /* 0x000002e000007945 */ /* 0x000fd80003800000 */
[----:B------:R-:W-:Y:S05]  /*13d70*/  @P0 BRA `(.L_x_5000) ;  /* 0x0000000000b00947 */ /* 0x000fea0003800000 */
[----:B------:R-:W-:-:S03]  /*13d80*/  UMOV UR4, 0xffffffff ;  /* 0xffffffff00047882 */ /* 0x000fc60000000000 */
[----:B------:R-:W-:Y:S05]  /*13d90*/  BRA.DIV UR4, `(.L_x_5001) ;  /* 0x0000000e04dc7947 */ /* 0x000fea000b800000 */
[----:B------:R-:W-:-:S13]  /*13da0*/  ELECT P6, URZ, PT ;  /* 0x00000000003f782f */ /* 0x000fda00038c0000 */
.L_x_5042:
[----:B------:R-:W-:Y:S05]  /*13db0*/  @!P6 BRA `(.L_x_5000) ;  /* 0x0000000000a0e947 */ /* 0x000fea0003800000 */
[----:B------:R-:W-:-:S06]  /*13dc0*/  ULOP3.LUT UR4, UR38, 0x2, URZ, 0xfc, !UPT ;  /* 0x0000000226047892 */ /* 0x000fcc000f8efc3f */
[----:B-1----:R-:W-:-:S05]  /*13dd0*/  IMAD.U32 R2, RZ, RZ, UR4 ;  /* 0x00000004ff027e24 */ /* 0x002fca000f8e00ff */
[----:B------:R-:W-:-:S13]  /*13de0*/  ISETP.NE.AND P0, PT, R2, 0x3, PT ;  /* 0x000000030200780c */ /* 0x000fda0003f05270 */
[----:B------:R-:W-:Y:S05]  /*13df0*/  @!P0 BRA `(.L_x_5002) ;  /* 0x0000000000048947 */ /* 0x000fea0003800000 */
[----:B------:R-:W-:Y:S01]  /*13e00*/  BPT.TRAP 0x1 ;  /* 0x000000040000795c */ /* 0x000fe20000300000 */
.L_x_5002:
        /* <DEDUP_REMOVED lines=14> */
.L_x_5043:
[----:B------:R-:W1:Y:S02]  /*13ef0*/  SYNCS.PHASECHK.TRANS64.TRYWAIT P1, [R7+URZ], R2 ;  /* 0x00000002070075a7 */ /* 0x000e64000802017f */
[----:B-1----:R-:W-:Y:S05]  /*13f00*/  @!P1 BRA `(.L_x_5004) ;  /* 0x0000000c00b49947 */ /* 0x002fea0003800000 */
.L_x_5044:
[----:B------:R-:W-:Y:S05]  /*13f10*/  @!P0 BRA `(.L_x_5005) ;  /* 0x0000000000048947 */ /* 0x000fea0003800000 */
[----:B------:R-:W-:Y:S01]  /*13f20*/  BPT.TRAP 0x1 ;  /* 0x000000040000795c */ /* 0x000fe20000300000 */
.L_x_5005:
[----:B------:R-:W2:Y:S02]  /*13f30*/  LDL.LU R4, [R1+0x4] ;  /* 0x0000040001047983 */ /* 0x000ea40000300800 */
[----:B--2---:R-:W-:-:S04]  /*13f40*/  IMAD R4, R4, 0x8, R0 ;  /* 0x0000000804047824 */ /* 0x004fc800078e0200 */
[----:B------:R-:W2:Y:S02]  /*13f50*/  SYNCS.PHASECHK.TRANS64.TRYWAIT P1, [R4+URZ+0x33460], R5 ;  /* 0x03346005040075a7 */ /* 0x000ea4000802017f */
[----:B--2---:R-:W-:Y:S05]  /*13f60*/  @!P1 BRA `(.L_x_5006) ;  /* 0x0000000c00b09947 */ /* 0x004fea0003800000 */
.L_x_5045:
[----:B------:R-:W-:Y:S05]  /*13f70*/  @!P0 BRA `(.L_x_5007) ;  /* 0x0000000000048947 */ /* 0x000fea0003800000 */
[----:B------:R-:W-:Y:S01]  /*13f80*/  BPT.TRAP 0x1 ;  /* 0x000000040000795c */ /* 0x000fe20000300000 */
.L_x_5007:
[----:B------:R-:W-:-:S04]  /*13f90*/  IMAD R3, R3, 0x8, R0 ;  /* 0x0000000803037824 */ /* 0x000fc800078e0200 */
[----:B------:R-:W3:Y:S02]  /*13fa0*/  SYNCS.PHASECHK.TRANS64.TRYWAIT P1, [R3+URZ+0x33460], R2 ;  /* 0x03346002030075a7 */ /* 0x000ee4000802017f */
[----:B---3--:R-:W-:Y:S05]  /*13fb0*/  @!P1 BRA `(.L_x_5008) ;  /* 0x0000000c00b09947 */ /* 0x008fea0003800000 */
.L_x_5046:
[----:B------:R-:W-:Y:S05]  /*13fc0*/  @!P0 BRA `(.L_x_5009) ;  /* 0x0000000000048947 */ /* 0x000fea0003800000 */
[----:B------:R-:W-:Y:S01]  /*13fd0*/  BPT.TRAP 0x1 ;  /* 0x000000040000795c */ /* 0x000fe20000300000 */
.L_x_5009:
[----:B------:R-:W4:Y:S02]  /*13fe0*/  SYNCS.PHASECHK.TRANS64.TRYWAIT P0, [R4+URZ+0x33480], R5 ;  /* 0x03348005040075a7 */ /* 0x000f24000800017f */
[----:B----4-:R-:W-:Y:S05]  /*13ff0*/  @!P0 BRA `(.L_x_5010) ;  /* 0x0000000c00b48947 */ /* 0x010fea0003800000 */
.L_x_5011:
[----:B------:R0:W0:Y:S02]  /*14000*/  SYNCS.PHASECHK.TRANS64.TRYWAIT P0, [R3+URZ+0x33480], R2 ;  /* 0x03348002030075a7 */ /* 0x000024000800017f */
[----:B0-----:R-:W-:Y:S05]  /*14010*/  @!P0 NANOSLEEP.SYNCS 0x989680 ;  /* 0x009896800000895d */ /* 0x001fea0003900000 */
[----:B------:R-:W0:Y:S02]  /*14020*/  @!P0 SYNCS.PHASECHK.TRANS64 P0, [R3+URZ+0x33480], R2 ;  /* 0x03348002030085a7 */ /* 0x000e24000800007f */
[----:B0-----:R-:W-:Y:S05]  /*14030*/  @!P0 BRA `(.L_x_5011) ;  /* 0xfffffffc00f08947 */ /* 0x001fea000383ffff */
.L_x_5000:
[----:B------:R-:W-:Y:S05]  /*14040*/  BSYNC B0 ;  /* 0x0000000000007941 */ /* 0x000fea0003800000 */
.L_x_4999:
[----:B------:R-:W-:Y:S05]  /*14050*/  EXIT ;  /* 0x000000000000794d */ /* 0x000fea0003800000 */
.L_x_4880:
[----:B0-----:R-:W-:-:S04]  /*14060*/  IMAD.U32 R3, RZ, RZ, UR41 ;  /* 0x00000029ff037e24 */ /* 0x001fc8000f8e00ff */
[----:B------:R0:W1:Y:S03]  /*14070*/  SYNCS.PHASECHK.TRANS64.TRYWAIT P1, [R3+URZ+0x33400], R0 ;  /* 0x03340000030075a7 */ /* 0x000066000802017f */
[----:B-1----:R-:W-:Y:S05]  /*14080*/  @!P1 NANOSLEEP.SYNCS 0x989680 ;  /* 0x009896800000995d */ /* 0x002fea0003900000 */
[----:B------:R-:W1:Y:S02]  /*14090*/  @!P1 SYNCS.PHASECHK.TRANS64 P1, [R3+URZ+0x33400], R0 ;  /* 0x03340000030095a7 */ /* 0x000e64000802007f */
[----:B-1----:R-:W-:Y:S05]  /*140a0*/  @!P1 BRA `(.L_x_4880) ;  /* 0xfffffffc00ec9947 */ /* 0x002fea000383ffff */
[----:B------:R-:W-:Y:S05]  /*140b0*/  BRA `(.L_x_5012) ;  /* 0xfffffed800907947 */ /* 0x000fea000383ffff */
.L_x_4884:
[----:B-1----:R1:W2:Y:S02]  /*140c0*/  SYNCS.PHASECHK.TRANS64.TRYWAIT P2, [R2+URZ+0x33430], R3 ;  /* 0x03343003020075a7 */ /* 0x0022a4000804017f */
[----:B--2---:R-:W-:Y:S05]  /*140d0*/  @!P2 NANOSLEEP.SYNCS 0x989680 ;  /* 0x009896800000a95d */ /* 0x004fea0003900000 */
[----:B------:R-:W2:Y:S02]  /*140e0*/  @!P2 SYNCS.PHASECHK.TRANS64 P2, [R2+URZ+0x33430], R3 ;  /* 0x033430030200a5a7 */ /* 0x000ea4000804007f */
[----:B--2---:R-:W-:Y:S05]  /*140f0*/  @!P2 BRA `(.L_x_4884) ;  /* 0xfffffffc00f0a947 */ /* 0x004fea000383ffff */
[----:B------:R-:W-:Y:S05]  /*14100*/  BRA `(.L_x_4883) ;  /* 0xfffffed800b47947 */ /* 0x000fea000383ffff */
.L_x_4889:
[----:B-1----:R-:W-:-:S04]  /*14110*/  IMAD.U32 R5, RZ, RZ, UR6 ;  /* 0x00000006ff057e24 */ /* 0x002fc8000f8e00ff */
[----:B------:R1:W2:Y:S03]  /*14120*/  SYNCS.PHASECHK.TRANS64.TRYWAIT P3, [R5+URZ+0x33430], R0 ;  /* 0x03343000050075a7 */ /* 0x0002a6000806017f */
[----:B--2---:R-:W-:Y:S05]  /*14130*/  @!P3 NANOSLEEP.SYNCS 0x989680 ;  /* 0x009896800000b95d */ /* 0x004fea0003900000 */
[----:B------:R-:W2:Y:S02]  /*14140*/  @!P3 SYNCS.PHASECHK.TRANS64 P3, [R5+URZ+0x33430], R0 ;  /* 0x033430000500b5a7 */ /* 0x000ea4000806007f */
[----:B--2---:R-:W-:Y:S05]  /*14150*/  @!P3 BRA `(.L_x_4889) ;  /* 0xfffffffc00ecb947 */ /* 0x004fea000383ffff */
[----:B------:R-:W-:Y:S05]  /*14160*/  BRA `(.L_x_4886) ;  /* 0xffffff0c00a47947 */ /* 0x000fea000383ffff */
.L_x_4893:
[----:B-1----:R-:W-:-:S04]  /*14170*/  IMAD.U32 R5, RZ, RZ, UR6 ;  /* 0x00000006ff057e24 */ /* 0x002fc8000f8e00ff */
[----:B------:R1:W2:Y:S03]  /*14180*/  SYNCS.PHASECHK.TRANS64.TRYWAIT P3, [R5+URZ+0x33450], R0 ;  /* 0x03345000050075a7 */ /* 0x0002a6000806017f */
[----:B--2---:R-:W-:Y:S05]  /*14190*/  @!P3 NANOSLEEP.SYNCS 0x989680 ;  /* 0x009896800000b95d */ /* 0x004fea0003900000 */
[----:B------:R-:W2:Y:S02]  /*141a0*/  @!P3 SYNCS.PHASECHK.TRANS64 P3, [R5+URZ+0x33450], R0 ;  /* 0x033450000500b5a7 */ /* 0x000ea4000806007f */
[----:B--2---:R-:W-:Y:S05]  /*141b0*/  @!P3 BRA `(.L_x_4893) ;  /* 0xfffffffc00ecb947 */ /* 0x004fea000383ffff */
[----:B------:R-:W-:Y:S05]  /*141c0*/  BRA `(.L_x_4890) ;  /* 0xffffff1800ac7947 */ /* 0x000fea000383ffff */
.L_x_4900:
[----:B-1----:R-:W-:-:S04]  /*141d0*/  IMAD.U32 R9, RZ, RZ, UR6 ;  /* 0x00000006ff097e24 */ /* 0x002fc8000f8e00ff */
[----:B------:R1:W2:Y:S03]  /*141e0*/  SYNCS.PHASECHK.TRANS64.TRYWAIT P2, [R9+URZ+0x33430], R0 ;  /* 0x03343000090075a7 */ /* 0x0002a6000804017f */
[----:B--2---:R-:W-:Y:S05]  /*141f0*/  @!P2 NANOSLEEP.SYNCS 0x989680 ;  /* 0x009896800000a95d */ /* 0x004fea0003900000 */
[----:B------:R-:W2:Y:S02]  /*14200*/  @!P2 SYNCS.PHASECHK.TRANS64 P2, [R9+URZ+0x33430], R0 ;  /* 0x033430000900a5a7 */ /* 0x000ea4000804007f */
[----:B--2---:R-:W-:Y:S05]  /*14210*/  @!P2 BRA `(.L_x_4900) ;  /* 0xfffffffc00eca947 */ /* 0x004fea000383ffff */
[----:B------:R-:W-:Y:S05]  /*14220*/  BRA `(.L_x_4897) ;  /* 0xffffff4800087947 */ /* 0x000fea000383ffff */
.L_x_4904:
[----:B-1----:R-:W-:-:S04]  /*14230*/  IMAD.U32 R9, RZ, RZ, UR6 ;  /* 0x00000006ff097e24 */ /* 0x002fc8000f8e00ff */
[----:B------:R1:W2:Y:S03]  /*14240*/  SYNCS.PHASECHK.TRANS64.TRYWAIT P2, [R9+URZ+0x33450], R0 ;  /* 0x03345000090075a7 */ /* 0x0002a6000804017f */
[----:B--2---:R-:W-:Y:S05]  /*14250*/  @!P2 NANOSLEEP.SYNCS 0x989680 ;  /* 0x009896800000a95d */ /* 0x004fea0003900000 */
[----:B------:R-:W2:Y:S02]  /*14260*/  @!P2 SYNCS.PHASECHK.TRANS64 P2, [R9+URZ+0x33450], R0 ;  /* 0x033450000900a5a7 */ /* 0x000ea4000804007f */
[----:B--2---:R-:W-:Y:S05]  /*14270*/  @!P2 BRA `(.L_x_4904) ;  /* 0xfffffffc00eca947 */ /* 0x004fea000383ffff */
[----:B------:R-:W-:Y:S05]  /*14280*/  BRA `(.L_x_4901) ;  /* 0xffffff5400047947 */ /* 0x000fea000383ffff */
.L_x_4910:
[----:B-1----:R-:W-:-:S04]  /*14290*/  IMAD.U32 R6, RZ, RZ, UR9 ;  /* 0x00000009ff067e24 */ /* 0x002fc8000f8e00ff */
[----:B------:R1:W2:Y:S03]  /*142a0*/  SYNCS.PHASECHK.TRANS64.TRYWAIT P1, [R6+URZ+0x33450], R5 ;  /* 0x03345005060075a7 */ /* 0x0002a6000802017f */
[----:B--2---:R-:W-:Y:S05]  /*142b0*/  @!P1 NANOSLEEP.SYNCS 0x989680 ;  /* 0x009896800000995d */ /* 0x004fea0003900000 */
[----:B------:R-:W2:Y:S02]  /*142c0*/  @!P1 SYNCS.PHASECHK.TRANS64 P1, [R6+URZ+0x33450], R5 ;  /* 0x03345005060095a7 */ /* 0x000ea4000802007f */
[----:B--2---:R-:W-:Y:S05]  /*142d0*/  @!P1 BRA `(.L_x_4910) ;  /* 0xfffffffc00ec9947 */ /* 0x004fea000383ffff */
[----:B------:R-:W-:Y:S05]  /*142e0*/  BRA `(.L_x_4909) ;  /* 0xffffff7400587947 */ /* 0x000fea000383ffff */
.L_x_4944:
[----:B------:R-:W-:Y:S02]  /*142f0*/  IMAD.MOV.U32 R13, RZ, RZ, R4 ;  /* 0x000000ffff0d7224 */ /* 0x000fe400078e0004 */
[----:B------:R-:W-:Y:S02]  /*14300*/  IMAD.MOV.U32 R12, RZ, RZ, RZ ;  /* 0x000000ffff0c7224 */ /* 0x000fe400078e00ff */
[----:B------:R-:W-:Y:S02]  /*14310*/  IMAD.MOV.U32 R11, RZ, RZ, 0x1f ;  /* 0x0000001fff0b7424 */ /* 0x000fe400078e00ff */
[----:B------:R-:W-:-:S07]  /*14320*/  IMAD.MOV.U32 R15, RZ, RZ, -0x1 ;  /* 0xffffffffff0f7424 */ /* 0x000fce00078e00ff */
[----:B-1----:R-:W-:Y:S05]  /*14330*/  WARPSYNC.COLLECTIVE R15, `(.L_x_5013) ;  /* 0x000000000f087348 */ /* 0x002fea0003c00000 */
[----:B------:R0:W2:Y:S02]  /*14340*/  SHFL.IDX P6, R14, R13, R12, R11 ;  /* 0x0000000c0d0e7389 */ /* 0x0000a400000c000b */
[----:B012---:R-:W-:Y:S01]  /*14350*/  ENDCOLLECTIVE ;  /* 0x000000000000791b */ /* 0x007fe20003800000 */
.L_x_5013:
[----:B------:R-:W-:Y:S05]  /*14360*/  BRA `(.L_x_5014) ;  /* 0xffffffbc00b47947 */ /* 0x000fea000383ffff */
.L_x_4946:
[----:B------:R-:W-:Y:S01]  /*14370*/  BSSY B0, `(.L_x_5015) ;  /* 0x0000006000007945 */ /* 0x000fe20003800000 */
[----:B------:R-:W-:-:S07]  /*14380*/  IMAD.MOV.U32 R15, RZ, RZ, -0x1 ;  /* 0xffffffffff0f7424 */ /* 0x000fce00078e00ff */
[----:B0-----:R-:W-:Y:S05]  /*14390*/  WARPSYNC.COLLECTIVE R15, `(.L_x_5016) ;  /* 0x000000000f0c7348 */ /* 0x001fea0003c00000 */
[----:B------:R-:W-:Y:S02]  /*143a0*/  ELECT P6, UR62, PT ;  /* 0x00000000003e782f */ /* 0x000fe400038c0000 */
[----:B------:R-:W-:Y:S01]  /*143b0*/  MOV R14, UR62 ;  /* 0x0000003e000e7c02 */ /* 0x000fe20008000f00 */
[----:B0-----:R-:W-:Y:S10]  /*143c0*/  ENDCOLLECTIVE ;  /* 0x000000000000791b */ /* 0x001ff40003800000 */
.L_x_5016:
[----:B------:R-:W-:Y:S05]  /*143d0*/  BSYNC B0 ;  /* 0x0000000000007941 */ /* 0x000fea0003800000 */
.L_x_5015:
[----:B------:R-:W-:Y:S05]  /*143e0*/  BRA `(.L_x_5017) ;  /* 0xffffffbc00c07947 */ /* 0x000fea000383ffff */
.L_x_4948:
[----:B0-----:R0:W1:Y:S02]  /*143f0*/  SYNCS.PHASECHK.TRANS64.TRYWAIT P1, [R4+URZ+0x33480], R3 ;  /* 0x03348003040075a7 */ /* 0x001064000802017f */
[----:B-1----:R-:W-:Y:S05]  /*14400*/  @!P1 NANOSLEEP.SYNCS 0x989680 ;  /* 0x009896800000995d */ /* 0x002fea0003900000 */
[----:B------:R-:W1:Y:S02]  /*14410*/  @!P1 SYNCS.PHASECHK.TRANS64 P1, [R4+URZ+0x33480], R3 ;  /* 0x03348003040095a7 */ /* 0x000e64000802007f */
[----:B-1----:R-:W-:Y:S05]  /*14420*/  @!P1 BRA `(.L_x_4948) ;  /* 0xfffffffc00f09947 */ /* 0x002fea000383ffff */
[----:B------:R-:W-:Y:S05]  /*14430*/  BRA `(.L_x_5018) ;  /* 0xffffffc000207947 */ /* 0x000fea000383ffff */
.L_x_4950:
[----:B-1----:R1:W2:Y:S02]  /*14440*/  SYNCS.PHASECHK.TRANS64.TRYWAIT P1, [R4+URZ+0x33440], R3 ;  /* 0x03344003040075a7 */ /* 0x0022a4000802017f */
[----:B--2---:R-:W-:Y:S05]  /*14450*/  @!P1 NANOSLEEP.SYNCS 0x989680 ;  /* 0x009896800000995d */ /* 0x004fea0003900000 */
[----:B------:R-:W2:Y:S02]  /*14460*/  @!P1 SYNCS.PHASECHK.TRANS64 P1, [R4+URZ+0x33440], R3 ;  /* 0x03344003040095a7 */ /* 0x000ea4000802007f */
[----:B--2---:R-:W-:Y:S05]  /*14470*/  @!P1 BRA `(.L_x_4950) ;  /* 0xfffffffc00f09947 */ /* 0x004fea000383ffff */
[----:B------:R-:W-:Y:S05]  /*14480*/  BRA `(.L_x_5019) ;  /* 0xffffffc000a87947 */ /* 0x000fea000383ffff */
.L_x_4954:
[----:B------:R-:W-:Y:S02]  /*14490*/  IMAD.MOV.U32 R13, RZ, RZ, R3 ;  /* 0x000000ffff0d7224 */ /* 0x000fe400078e0003 */
[----:B------:R-:W-:Y:S02]  /*144a0*/  IMAD.MOV.U32 R12, RZ, RZ, RZ ;  /* 0x000000ffff0c7224 */ /* 0x000fe400078e00ff */
[----:B------:R-:W-:Y:S02]  /*144b0*/  IMAD.MOV.U32 R11, RZ, RZ, 0x1c1f ;  /* 0x00001c1fff0b7424 */ /* 0x000fe400078e00ff */
[----:B------:R-:W-:Y:S02]  /*144c0*/  IMAD.MOV.U32 R15, RZ, RZ, -0x1 ;  /* 0xffffffffff0f7424 */ /* 0x000fe400078e00ff */
[----:B------:R-:W-:-:S07]  /*144d0*/  IMAD.U32 R0, RZ, RZ, UR41 ;  /* 0x00000029ff007e24 */ /* 0x000fce000f8e00ff */
[----:B-----5:R-:W-:Y:S05]  /*144e0*/  WARPSYNC.COLLECTIVE R15, `(.L_x_5020) ;  /* 0x000000000f087348 */ /* 0x020fea0003c00000 */
[----:B------:R0:W1:Y:S02]  /*144f0*/  SHFL.IDX P6, R14, R13, R12, R11 ;  /* 0x0000000c0d0e7389 */ /* 0x00006400000c000b */
[----:B01---5:R-:W-:Y:S01]  /*14500*/  ENDCOLLECTIVE ;  /* 0x000000000000791b */ /* 0x023fe20003800000 */
.L_x_5020:
[----:B------:R-:W-:Y:S02]  /*14510*/  IMAD R0, R0, 0x80, R10 ;  /* 0x0000008000007824 */ /* 0x000fe400078e020a */
[----:B------:R-:W-:Y:S02]  /*14520*/  IMAD.MOV.U32 R13, RZ, RZ, R4 ;  /* 0x000000ffff0d7224 */ /* 0x000fe400078e0004 */
[----:B------:R-:W-:-:S07]  /*14530*/  IMAD.MOV.U32 R5, RZ, RZ, R14 ;  /* 0x000000ffff057224 */ /* 0x000fce00078e000e */
[----:B------:R-:W-:Y:S05]  /*14540*/  WARPSYNC.COLLECTIVE R15, `(.L_x_5021) ;  /* 0x000000000f087348 */ /* 0x000fea0003c00000 */
[----:B------:R0:W1:Y:S02]  /*14550*/  SHFL.IDX P6, R14, R13, R12, R11 ;  /* 0x0000000c0d0e7389 */ /* 0x00006400000c000b */
[----:B01----:R-:W-:Y:S01]  /*14560*/  ENDCOLLECTIVE ;  /* 0x000000000000791b */ /* 0x003fe20003800000 */
.L_x_5021:
        /* <DEDUP_REMOVED lines=9> */
.L_x_5022:
        /* <DEDUP_REMOVED lines=16> */
.L_x_5023:
[----:B------:R-:W-:Y:S02]  /*14700*/  IMAD.MOV.U32 R13, RZ, RZ, R3 ;  /* 0x000000ffff0d7224 */ /* 0x000fe400078e0003 */
[----:B------:R-:W-:Y:S02]  /*14710*/  IMAD.MOV.U32 R12, RZ, RZ, 0x2 ;  /* 0x00000002ff0c7424 */ /* 0x000fe400078e00ff */
[----:B------:R-:W-:-:S07]  /*14720*/  IMAD.MOV.U32 R6, RZ, RZ, R14 ;  /* 0x000000ffff067224 */ /* 0x000fce00078e000e */
[----:B------:R-:W-:Y:S05]  /*14730*/  WARPSYNC.COLLECTIVE R15, `(.L_x_5024) ;  /* 0x000000000f087348 */ /* 0x000fea0003c00000 */
[----:B------:R0:W1:Y:S02]  /*14740*/  SHFL.IDX P6, R14, R13, R12, R11 ;  /* 0x0000000c0d0e7389 */ /* 0x00006400000c000b */
[----:B01----:R-:W-:Y:S01]  /*14750*/  ENDCOLLECTIVE ;  /* 0x000000000000791b */ /* 0x003fe20003800000 */
.L_x_5024:
        /* <DEDUP_REMOVED lines=16> */
.L_x_5025:
[----:B------:R-:W-:Y:S02]  /*14860*/  IMAD.MOV.U32 R13, RZ, RZ, R3 ;  /* 0x000000ffff0d7224 */ /* 0x000fe400078e0003 */
[----:B------:R-:W-:Y:S02]  /*14870*/  IMAD.MOV.U32 R12, RZ, RZ, 0x3 ;  /* 0x00000003ff0c7424 */ /* 0x000fe400078e00ff */
[----:B------:R-:W-:-:S07]  /*14880*/  IMAD.MOV.U32 R6, RZ, RZ, R14 ;  /* 0x000000ffff067224 */ /* 0x000fce00078e000e */
[----:B------:R-:W-:Y:S05]  /*14890*/  WARPSYNC.COLLECTIVE R15, `(.L_x_5026) ;  /* 0x000000000f087348 */ /* 0x000fea0003c00000 */
[----:B------:R0:W1:Y:S02]  /*148a0*/  SHFL.IDX P6, R14, R13, R12, R11 ;  /* 0x0000000c0d0e7389 */ /* 0x00006400000c000b */
[----:B01----:R-:W-:Y:S01]  /*148b0*/  ENDCOLLECTIVE ;  /* 0x000000000000791b */ /* 0x003fe20003800000 */
.L_x_5026:
        /* <DEDUP_REMOVED lines=14> */
.L_x_5027:
[----:B------:R-:W-:Y:S01]  /*149a0*/  IMAD.MOV.U32 R4, RZ, RZ, R14 ;  /* 0x000000ffff047224 */ /* 0x000fe200078e000e */
[----:B------:R-:W-:Y:S06]  /*149b0*/  BRA `(.L_x_5028) ;  /* 0xffffffc400ec7947 */ /* 0x000fec000383ffff */
.L_x_4959:
[----:B-1----:R1:W2:Y:S02]  /*149c0*/  SYNCS.PHASECHK.TRANS64.TRYWAIT P0, [R17+URZ+0x33420], R0 ;  /* 0x03342000110075a7 */ /* 0x0022a4000800017f */
[----:B--2---:R-:W-:Y:S05]  /*149d0*/  @!P0 NANOSLEEP.SYNCS 0x989680 ;  /* 0x009896800000895d */ /* 0x004fea0003900000 */
[----:B------:R-:W2:Y:S02]  /*149e0*/  @!P0 SYNCS.PHASECHK.TRANS64 P0, [R17+URZ+0x33420], R0 ;  /* 0x03342000110085a7 */ /* 0x000ea4000800007f */
[----:B--2---:R-:W-:Y:S05]  /*149f0*/  @!P0 BRA `(.L_x_4959) ;  /* 0xfffffffc00f08947 */ /* 0x004fea000383ffff */
[----:B------:R-:W-:Y:S05]  /*14a00*/  BRA `(.L_x_5029) ;  /* 0xffffffc8005c7947 */ /* 0x000fea000383ffff */
.L_x_4965:
[----:B0-----:R0:W2:Y:S02]  /*14a10*/  SYNCS.PHASECHK.TRANS64.TRYWAIT P0, [R6+URZ+0x33480], R5 ;  /* 0x03348005060075a7 */ /* 0x0010a4000800017f */
[----:B--2---:R-:W-:Y:S05]  /*14a20*/  @!P0 NANOSLEEP.SYNCS 0x989680 ;  /* 0x009896800000895d */ /* 0x004fea0003900000 */
[----:B------:R-:W2:Y:S02]  /*14a30*/  @!P0 SYNCS.PHASECHK.TRANS64 P0, [R6+URZ+0x33480], R5 ;  /* 0x03348005060085a7 */ /* 0x000ea4000800007f */
[----:B--2---:R-:W-:Y:S05]  /*14a40*/  @!P0 BRA `(.L_x_4965) ;  /* 0xfffffffc00f08947 */ /* 0x004fea000383ffff */
[----:B------:R-:W-:Y:S05]  /*14a50*/  BRA `(.L_x_5030) ;  /* 0xffffffcc00147947 */ /* 0x000fea000383ffff */
.L_x_4972:
[----:B--2---:R2:W3:Y:S02]  /*14a60*/  SYNCS.PHASECHK.TRANS64.TRYWAIT P0, [R6+URZ+0x33440], R5 ;  /* 0x03344005060075a7 */ /* 0x0044e4000800017f */
[----:B---3--:R-:W-:Y:S05]  /*14a70*/  @!P0 NANOSLEEP.SYNCS 0x989680 ;  /* 0x009896800000895d */ /* 0x008fea0003900000 */
[----:B------:R-:W3:Y:S02]  /*14a80*/  @!P0 SYNCS.PHASECHK.TRANS64 P0, [R6+URZ+0x33440], R5 ;  /* 0x03344005060085a7 */ /* 0x000ee4000800007f */
[----:B---3--:R-:W-:Y:S05]  /*14a90*/  @!P0 BRA `(.L_x_4972) ;  /* 0xfffffffc00f08947 */ /* 0x008fea000383ffff */
[----:B------:R-:W-:Y:S05]  /*14aa0*/  BRA `(.L_x_5031) ;  /* 0xffffffd000107947 */ /* 0x000fea000383ffff */
.L_x_4980:
[----:B0-----:R0:W2:Y:S02]  /*14ab0*/  SYNCS.PHASECHK.TRANS64.TRYWAIT P1, [R3+URZ+0x33470], R4 ;  /* 0x03347004030075a7 */ /* 0x0010a4000802017f */
[----:B--2---:R-:W-:Y:S05]  /*14ac0*/  @!P1 NANOSLEEP.SYNCS 0x989680 ;  /* 0x009896800000995d */ /* 0x004fea0003900000 */
[----:B------:R-:W2:Y:S02]  /*14ad0*/  @!P1 SYNCS.PHASECHK.TRANS64 P1, [R3+URZ+0x33470], R4 ;  /* 0x03347004030095a7 */ /* 0x000ea4000802007f */
[----:B--2---:R-:W-:Y:S05]  /*14ae0*/  @!P1 BRA `(.L_x_4980) ;  /* 0xfffffffc00f09947 */ /* 0x004fea000383ffff */
[----:B------:R-:W-:Y:S05]  /*14af0*/  BRA `(.L_x_5032) ;  /* 0xffffffd400247947 */ /* 0x000fea000383ffff */
.L_x_4982:
[----:B0-----:R0:W2:Y:S02]  /*14b00*/  SYNCS.PHASECHK.TRANS64.TRYWAIT P1, [R3+URZ+0x33460], R4 ;  /* 0x03346004030075a7 */ /* 0x0010a4000802017f */
[----:B--2---:R-:W-:Y:S05]  /*14b10*/  @!P1 NANOSLEEP.SYNCS 0x989680 ;  /* 0x009896800000995d */ /* 0x004fea0003900000 */
[----:B------:R-:W2:Y:S02]  /*14b20*/  @!P1 SYNCS.PHASECHK.TRANS64 P1, [R3+URZ+0x33460], R4 ;  /* 0x03346004030095a7 */ /* 0x000ea4000802007f */
[----:B--2---:R-:W-:Y:S05]  /*14b30*/  @!P1 BRA `(.L_x_4982) ;  /* 0xfffffffc00f09947 */ /* 0x004fea000383ffff */
[----:B------:R-:W-:Y:S05]  /*14b40*/  BRA `(.L_x_5033) ;  /* 0xffffffd4002c7947 */ /* 0x000fea000383ffff */
.L_x_4989:
[----:B-1----:R1:W2:Y:S02]  /*14b50*/  SYNCS.PHASECHK.TRANS64.TRYWAIT P1, [R0+URZ+0x33470], R3 ;  /* 0x03347003000075a7 */ /* 0x0022a4000802017f */
[----:B--2---:R-:W-:Y:S05]  /*14b60*/  @!P1 NANOSLEEP.SYNCS 0x989680 ;  /* 0x009896800000995d */ /* 0x004fea0003900000 */
[----:B------:R-:W2:Y:S02]  /*14b70*/  @!P1 SYNCS.PHASECHK.TRANS64 P1, [R0+URZ+0x33470], R3 ;  /* 0x03347003000095a7 */ /* 0x000ea4000802007f */
[----:B--2---:R-:W-:Y:S05]  /*14b80*/  @!P1 BRA `(.L_x_4989) ;  /* 0xfffffffc00f09947 */ /* 0x004fea000383ffff */
[----:B------:R-:W-:Y:S05]  /*14b90*/  BRA `(.L_x_5034) ;  /* 0xffffffe000947947 */ /* 0x000fea000383ffff */
.L_x_4991:
[----:B-1----:R1:W2:Y:S02]  /*14ba0*/  SYNCS.PHASECHK.TRANS64.TRYWAIT P1, [R0+URZ+0x33460], R3 ;  /* 0x03346003000075a7 */ /* 0x0022a4000802017f */
[----:B--2---:R-:W-:Y:S05]  /*14bb0*/  @!P1 NANOSLEEP.SYNCS 0x989680 ;  /* 0x009896800000995d */ /* 0x004fea0003900000 */
[----:B------:R-:W2:Y:S02]  /*14bc0*/  @!P1 SYNCS.PHASECHK.TRANS64 P1, [R0+URZ+0x33460], R3 ;  /* 0x03346003000095a7 */ /* 0x000ea4000802007f */
[----:B--2---:R-:W-:Y:S05]  /*14bd0*/  @!P1 BRA `(.L_x_4991) ;  /* 0xfffffffc00f09947 */ /* 0x004fea000383ffff */
[----:B------:R-:W-:Y:S05]  /*14be0*/  BRA `(.L_x_5035) ;  /* 0xffffffe0009c7947 */ /* 0x000fea000383ffff */
.L_x_4997:
[----:B0-----:R0:W1:Y:S02]  /*14bf0*/  SYNCS.PHASECHK.TRANS64.TRYWAIT P0, [R0+URZ+0x33420], R3 ;  /* 0x03342003000075a7 */ /* 0x001064000800017f */
[----:B-1----:R-:W-:Y:S05]  /*14c00*/  @!P0 NANOSLEEP.SYNCS 0x989680 ;  /* 0x009896800000895d */ /* 0x002fea0003900000 */
[----:B------:R-:W1:Y:S02]  /*14c10*/  @!P0 SYNCS.PHASECHK.TRANS64 P0, [R0+URZ+0x33420], R3 ;  /* 0x03342003000085a7 */ /* 0x000e64000800007f */
[----:B-1----:R-:W-:Y:S05]  /*14c20*/  @!P0 BRA `(.L_x_4997) ;  /* 0xfffffffc00f08947 */ /* 0x002fea000383ffff */
[----:B------:R-:W-:Y:S05]  /*14c30*/  BRA `(.L_x_5036) ;  /* 0xfffffff000287947 */ /* 0x000fea000383ffff */
.L_x_4998:
        /* <DEDUP_REMOVED lines=11> */
.L_x_5038:
[----:B------:R-:W-:Y:S05]  /*14cf0*/  BSYNC B0 ;  /* 0x0000000000007941 */ /* 0x000fea0003800000 */
.L_x_5037:
[----:B------:R-:W-:Y:S05]  /*14d00*/  BRA `(.L_x_5039) ;  /* 0xfffffff000107947 */ /* 0x000fea000383ffff */
.L_x_5001:
[----:B------:R-:W-:Y:S01]  /*14d10*/  BSSY B1, `(.L_x_5040) ;  /* 0x0000006000017945 */ /* 0x000fe20003800000 */
[----:B------:R-:W-:-:S07]  /*14d20*/  IMAD.MOV.U32 R15, RZ, RZ, -0x1 ;  /* 0xffffffffff0f7424 */ /* 0x000fce00078e00ff */
[----:B01----:R-:W-:Y:S05]  /*14d30*/  WARPSYNC.COLLECTIVE R15, `(.L_x_5041) ;  /* 0x000000000f0c7348 */ /* 0x003fea0003c00000 */
[----:B------:R-:W-:Y:S02]  /*14d40*/  ELECT P6, UR62, PT ;  /* 0x00000000003e782f */ /* 0x000fe400038c0000 */
[----:B------:R-:W-:Y:S01]  /*14d50*/  MOV R14, UR62 ;  /* 0x0000003e000e7c02 */ /* 0x000fe20008000f00 */
[----:B01----:R-:W-:Y:S10]  /*14d60*/  ENDCOLLECTIVE ;  /* 0x000000000000791b */ /* 0x003ff40003800000 */
.L_x_5041:
[----:B------:R-:W-:Y:S05]  /*14d70*/  BSYNC B1 ;  /* 0x0000000000017941 */ /* 0x000fea0003800000 */
.L_x_5040:
[----:B------:R-:W-:Y:S05]  /*14d80*/  BRA `(.L_x_5042) ;  /* 0xfffffff000087947 */ /* 0x000fea000383ffff */
.L_x_5003:
[----:B0-----:R0:W1:Y:S02]  /*14d90*/  SYNCS.PHASECHK.TRANS64.TRYWAIT P1, [R6+URZ], R5 ;  /* 0x00000005060075a7 */ /* 0x001064000802017f */
[----:B-1----:R-:W-:Y:S05]  /*14da0*/  @!P1 NANOSLEEP.SYNCS 0x989680 ;  /* 0x009896800000995d */ /* 0x002fea0003900000 */
[----:B------:R-:W1:Y:S02]  /*14db0*/  @!P1 SYNCS.PHASECHK.TRANS64 P1, [R6+URZ], R5 ;  /* 0x00000005060095a7 */ /* 0x000e64000802007f */
[----:B-1----:R-:W-:Y:S05]  /*14dc0*/  @!P1 BRA `(.L_x_5003) ;  /* 0xfffffffc00f09947 */ /* 0x002fea000383ffff */
[----:B------:R-:W-:Y:S05]  /*14dd0*/  BRA `(.L_x_5043) ;  /* 0xfffffff000447947 */ /* 0x000fea000383ffff */
.L_x_5004:
[----:B-1----:R1:W2:Y:S02]  /*14de0*/  SYNCS.PHASECHK.TRANS64.TRYWAIT P1, [R7+URZ], R2 ;  /* 0x00000002070075a7 */ /* 0x0022a4000802017f */
[----:B--2---:R-:W-:Y:S05]  /*14df0*/  @!P1 NANOSLEEP.SYNCS 0x989680 ;  /* 0x009896800000995d */ /* 0x004fea0003900000 */
[----:B------:R-:W2:Y:S02]  /*14e00*/  @!P1 SYNCS.PHASECHK.TRANS64 P1, [R7+URZ], R2 ;  /* 0x00000002070095a7 */ /* 0x000ea4000802007f */
[----:B--2---:R-:W-:Y:S05]  /*14e10*/  @!P1 BRA `(.L_x_5004) ;  /* 0xfffffffc00f09947 */ /* 0x004fea000383ffff */
[----:B------:R-:W-:Y:S05]  /*14e20*/  BRA `(.L_x_5044) ;  /* 0xfffffff000387947 */ /* 0x000fea000383ffff */
.L_x_5006:
[----:B--2---:R2:W3:Y:S02]  /*14e30*/  SYNCS.PHASECHK.TRANS64.TRYWAIT P1, [R4+URZ+0x33460], R5 ;  /* 0x03346005040075a7 */ /* 0x0044e4000802017f */
[----:B---3--:R-:W-:Y:S05]  /*14e40*/  @!P1 NANOSLEEP.SYNCS 0x989680 ;  /* 0x009896800000995d */ /* 0x008fea0003900000 */
[----:B------:R-:W3:Y:S02]  /*14e50*/  @!P1 SYNCS.PHASECHK.TRANS64 P1, [R4+URZ+0x33460], R5 ;  /* 0x03346005040095a7 */ /* 0x000ee4000802007f */
[----:B---3--:R-:W-:Y:S05]  /*14e60*/  @!P1 BRA `(.L_x_5006) ;  /* 0xfffffffc00f09947 */ /* 0x008fea000383ffff */
[----:B------:R-:W-:Y:S05]  /*14e70*/  BRA `(.L_x_5045) ;  /* 0xfffffff0003c7947 */ /* 0x000fea000383ffff */
.L_x_5008:
[----:B---3--:R3:W4:Y:S02]  /*14e80*/  SYNCS.PHASECHK.TRANS64.TRYWAIT P1, [R3+URZ+0x33460], R2 ;  /* 0x03346002030075a7 */ /* 0x008724000802017f */
[----:B----4-:R-:W-:Y:S05]  /*14e90*/  @!P1 NANOSLEEP.SYNCS 0x989680 ;  /* 0x009896800000995d */ /* 0x010fea0003900000 */
[----:B------:R-:W4:Y:S02]  /*14ea0*/  @!P1 SYNCS.PHASECHK.TRANS64 P1, [R3+URZ+0x33460], R2 ;  /* 0x03346002030095a7 */ /* 0x000f24000802007f */
[----:B----4-:R-:W-:Y:S05]  /*14eb0*/  @!P1 BRA `(.L_x_5008) ;  /* 0xfffffffc00f09947 */ /* 0x010fea000383ffff */
[----:B------:R-:W-:Y:S05]  /*14ec0*/  BRA `(.L_x_5046) ;  /* 0xfffffff0003c7947 */ /* 0x000fea000383ffff */
.L_x_5010:
[----:B----4-:R4:W0:Y:S02]  /*14ed0*/  SYNCS.PHASECHK.TRANS64.TRYWAIT P0, [R4+URZ+0x33480], R5 ;  /* 0x03348005040075a7 */ /* 0x010824000800017f */
[----:B0-----:R-:W-:Y:S05]  /*14ee0*/  @!P0 NANOSLEEP.SYNCS 0x989680 ;  /* 0x009896800000895d */ /* 0x001fea0003900000 */
[----:B------:R-:W0:Y:S02]  /*14ef0*/  @!P0 SYNCS.PHASECHK.TRANS64 P0, [R4+URZ+0x33480], R5 ;  /* 0x03348005040085a7 */ /* 0x000e24000800007f */
[----:B0-----:R-:W-:Y:S05]  /*14f00*/  @!P0 BRA `(.L_x_5010) ;  /* 0xfffffffc00f08947 */ /* 0x001fea000383ffff */
[----:B------:R-:W-:Y:S05]  /*14f10*/  BRA `(.L_x_5011) ;  /* 0xfffffff000387947 */ /* 0x000fea000383ffff */
.L_x_5047:
        /* <DEDUP_REMOVED lines=14> */
.L_x_12967:


//--------------------- .text._ZN7cutlass13device_kernelIN5flash11enable_sm90INS1_16FlashAttnFwdSm90INS1_25CollectiveMainloopFwdSm90ILi2EN4cute5tupleIJNS5_1CILi1EEES8_S8_EEENS6_IJNS7_ILi128EEENS7_ILi160EEENS7_ILi192EEEEEELi192ENS_12float_e4m3_tEfNS_4arch4Sm90ELb1ELb0ELb0ELb1ELb0ELb0ELb0ELb1ELb1ELb1ELb0ELb0EEENS1_21CollectiveEpilogueFwdINS6_IJSA_SC_SB_EEES9_NS_10bfloat16_tESG_Li256ELb1ELb1ELb0ELb1EEENS1_36VarlenDynamicPersistentTileSchedulerILi128ELi160ELi256ELi128ELb0ELb1ELb1ELb1ELb1ELb1EEEEEEEEEvNT_6ParamsE --------------------------
	.section	.text._ZN7cutlass13device_kernelIN5flash11enable_sm90INS1_16FlashAttnFwdSm90INS1_25CollectiveMainloopFwdSm90ILi2EN4cute5tupleIJNS5_1CILi1EEES8_S8_EEENS6_IJNS7_ILi128EEENS7_ILi160EEENS7_ILi192EEEEEELi192ENS_12float_e4m3_tEfNS_4arch4Sm90ELb1ELb0ELb0ELb1ELb0ELb0ELb0ELb1ELb1ELb1ELb0ELb0EEENS1_21CollectiveEpilogueFwdINS6_IJSA_SC_SB_EEES9_NS_10bfloat16_tESG_Li256ELb1ELb1ELb0ELb1EEENS1_36VarlenDynamicPersistentTileSchedulerILi128ELi160ELi256ELi128ELb0ELb1ELb1ELb1ELb1ELb1EEEEEEEEEvNT_6ParamsE,"ax",@progbits
	.align	128
.text._ZN7cutlass13device_kernelIN5flash11enable_sm90INS1_16FlashAttnFwdSm90INS1_25CollectiveMainloopFwdSm90ILi2EN4cute5tupleIJNS5_1CILi1EEES8_S8_EEENS6_IJNS7_ILi128EEENS7_ILi160EEENS7_ILi192EEEEEELi192ENS_12float_e4m3_tEfNS_4arch4Sm90ELb1ELb0ELb0ELb1ELb0ELb0ELb0ELb1ELb1ELb1ELb0ELb0EEENS1_21CollectiveEpilogueFwdINS6_IJSA_SC_SB_EEES9_NS_10bfloat16_tESG_Li256ELb1ELb1ELb0ELb1EEENS1_36VarlenDynamicPersistentTileSchedulerILi128ELi160ELi256ELi128ELb0ELb1ELb1ELb1ELb1ELb1EEEEEEEEEvNT_6ParamsE:
        .type           _ZN7cutlass13device_kernelIN5flash11enable_sm90INS1_16FlashAttnFwdSm90INS1_25CollectiveMainloopFwdSm90ILi2EN4cute5tupleIJNS5_1CILi1EEES8_S8_EEENS6_IJNS7_ILi128EEENS7_ILi160EEENS7_ILi192EEEEEELi192ENS_12float_e4m3_tEfNS_4arch4Sm90ELb1ELb0ELb0ELb1ELb0ELb0ELb0ELb1ELb1ELb1ELb0ELb0EEENS1_21CollectiveEpilogueFwdINS6_IJSA_SC_SB_EEES9_NS_10bfloat16_tESG_Li256ELb1ELb1ELb0ELb1EEENS1_36VarlenDynamicPersistentTileSchedulerILi128ELi160ELi256ELi128ELb0ELb1ELb1ELb1ELb1ELb1EEEEEEEEEvNT_6ParamsE,@function
        .size           _ZN7cutlass13device_kernelIN5flash11enable_sm90INS1_16FlashAttnFwdSm90INS1_25CollectiveMainloopFwdSm90ILi2EN4cute5tupleIJNS5_1CILi1EEES8_S8_EEENS6_IJNS7_ILi128EEENS7_ILi160EEENS7_ILi192EEEEEELi192ENS_12float_e4m3_tEfNS_4arch4Sm90ELb1ELb0ELb0ELb1ELb0ELb0ELb0ELb1ELb1ELb1ELb0ELb0EEENS1_21CollectiveEpilogueFwdINS6_IJSA_SC_SB_EEES9_NS_10bfloat16_tESG_Li256ELb1ELb1ELb0ELb1EEENS1_36VarlenDynamicPersistentTileSchedulerILi128ELi160ELi256ELi128ELb0ELb1ELb1ELb1ELb1ELb1EEEEEEEEEvNT_6ParamsE,(.L_x_12968 - _ZN7cutlass13device_kernelIN5flash11enable_sm90INS1_16FlashAttnFwdSm90INS1_25CollectiveMainloopFwdSm90ILi2EN4cute5tupleIJNS5_1CILi1EEES8_S8_EEENS6_IJNS7_ILi128EEENS7_ILi160EEENS7_ILi192EEEEEELi192ENS_12float_e4m3_tEfNS_4arch4Sm90ELb1ELb0ELb0ELb1ELb0ELb0ELb0ELb1ELb1ELb1ELb0ELb0EEENS1_21CollectiveEpilogueFwdINS6_IJSA_SC_SB_EEES9_NS_10bfloat16_tESG_Li256ELb1ELb1ELb0ELb1EEENS1_36VarlenDynamicPersistentTileSchedulerILi128ELi160ELi256ELi128ELb0ELb1ELb1ELb1ELb1ELb1EEEEEEEEEvNT_6ParamsE)
        .other          _ZN7cutlass13device_kernelIN5flash11enable_sm90INS1_16FlashAttnFwdSm90INS1_25CollectiveMainloopFwdSm90ILi2EN4cute5tupleIJNS5_1CILi1EEES8_S8_EEENS6_IJNS7_ILi128EEENS7_ILi160EEENS7_ILi192EEEEEELi192ENS_12float_e4m3_tEfNS_4arch4Sm90ELb1ELb0ELb0ELb1ELb0ELb0ELb0ELb1ELb1ELb1ELb0ELb0EEENS1_21CollectiveEpilogueFwdINS6_IJSA_SC_SB_EEES9_NS_10bfloat16_tESG_Li256ELb1ELb1ELb0ELb1EEENS1_36VarlenDynamicPersistentTileSchedulerILi128ELi160ELi256ELi128ELb0ELb1ELb1ELb1ELb1ELb1EEEEEEEEEvNT_6ParamsE,@"STO_CUDA_ENTRY STV_DEFAULT"
_ZN7cutlass13device_kernelIN5flash11enable_sm90INS1_16FlashAttnFwdSm90INS1_25CollectiveMainloopFwdSm90ILi2EN4cute5tupleIJNS5_1CILi1EEES8_S8_EEENS6_IJNS7_ILi128EEENS7_ILi160EEENS7_ILi192EEEEEELi192ENS_12float_e4m3_tEfNS_4arch4Sm90ELb1ELb0ELb0ELb1ELb0ELb0ELb0ELb1ELb1ELb1ELb0ELb0EEENS1_21CollectiveEpilogueFwdINS6_IJSA_SC_SB_EEES9_NS_10bfloat16_tESG_Li256ELb1ELb1ELb0ELb1EEENS1_36VarlenDynamicPersistentTileSchedulerILi128ELi160ELi256ELi128ELb0ELb1ELb1ELb1ELb1ELb1EEEEEEEEEvNT_6ParamsE:
        /* <DEDUP_REMOVED lines=18> */
.L_x_5049:
[----:B------:R-:W-:Y:S05]  /*0120*/  BSYNC B0 ;  /* 0x0000000000007941 */ /* 0x000fea0003800000 */
.L_x_5048:
        /* <DEDUP_REMOVED lines=41> */
.L_x_5050:
        /* <DEDUP_REMOVED lines=22> */
.L_x_5051:
        /* <DEDUP_REMOVED lines=18> */
.L_x_5052:
        /* <DEDUP_REMOVED lines=22> */
.L_x_5053:
        /* <DEDUP_REMOVED lines=22> */
.L_x_5054:
[----:B------:R-:W-:Y:S01]  /*0900*/  PLOP3.LUT P0, PT, PT, PT, UP0, 0x80, 0x0 ;  /* 0x000000000000781c */ /* 0x000fe20003f0f008 */
[----:B------:R-:W-:Y:S01]  /*0910*/  UMOV UR38, 0x1 ;  /* 0x0000000100267882 */ /* 0x000fe20000000000 */
[----:B------:R-:W-:Y:S01]  /*0920*/  NOP ;  /* 0x0000000000007918 */ /* 0x000fe20000000000 */
[----:B------:R-:W-:Y:S01]  /*0930*/  USEL UR38, UR38, 0x2, !UP0 ;  /* 0x0000000226267887 */ /* 0x000fe2000c000000 */
[----:B------:R-:W-:Y:S01]  /*0940*/  ULDC.64 UR54, c[0x0][0x208] ;  /* 0x0000820000367ab9 */ /* 0x000fe20000000a00 */
[----:B012-4-:R-:W-:Y:S08]  /*0950*/  BAR.SYNC.DEFER_BLOCKING 0x0 ;  /* 0x0000000000007b1d */ /* 0x017ff00000010000 */
[----:B------:R-:W-:Y:S05]  /*0960*/  @!P0 BRA `(.L_x_5055) ;  /* 0x000000ec004c8947 */ /* 0x000fea0003800000 */
.L_x_5056:
        /* <DEDUP_REMOVED lines=36> */
[----:B------:R-:W-:Y:S01]  /*0bb0*/  LOP3.LUT R0, R0, 0x1ffffffe, RZ, 0xc0, !PT ;  /* 0x1ffffffe00007812 */ /* 0x000fe200078ec0ff */
[----:B------:R-:W-:Y:S01]  /*0bc0*/  IMAD.SHL.U32 R2, R2, 0x20, RZ ;  /* 0x0000002002027824 */ /* 0x000fe200078e00ff */
[----:B------:R-:W-:Y:S02]  /*0bd0*/  LEA.HI R6, R4, R221, RZ, 0x2 ;  /* 0x000000dd04067211 */ /* 0x000fe400078f10ff */
[----:B------:R-:W-:Y:S01]  /*0be0*/  LEA.HI R10, R3, R228, RZ, 0x2 ;  /* 0x000000e4030a7211 */ /* 0x000fe200078f10ff */
[----:B------:R-:W-:Y:S01]  /*0bf0*/  IMAD.IADD R0, R9, 0x1, -R0 ;  /* 0x0000000109007824 */ /* 0x000fe200078e0a00 */
[--C-:B------:R-:W-:Y:S02]  /*0c00*/  SHF.R.S32.HI R8, RZ, 0x2, R6.reuse ;  /* 0x00000002ff087819 */ /* 0x100fe40000011406 */
[----:B------:R-:W-:Y:S02]  /*0c10*/  SHF.R.S32.HI R11, RZ, 0x1f, R6 ;  /* 0x0000001fff0b7819 */ /* 0x000fe40000011406 */
        /* <DEDUP_REMOVED lines=32> */
.L_x_5113:
        /* <DEDUP_REMOVED lines=51> */
.L_x_5057:
        /* <DEDUP_REMOVED lines=9> */
.L_x_5058:
        /* <DEDUP_REMOVED lines=13> */
.L_x_5059:
        /* <DEDUP_REMOVED lines=44> */
[----:B------:R-:W2:Y:S01]  /*1570*/  @P1 LDG.E R0, desc[UR54][R6.64] ;  /* 0x0000003606001981 */ /* 0x000ea2000c1e1900 */
        /* <DEDUP_REMOVED lines=53> */
[----:B------:R-:W-:Y:S02]  /*18d0*/  IMAD.MOV.U32 R96, RZ, RZ, RZ ;  /* 0x000000ffff607224 */ /* 0x000fe400078e00ff */
[----:B------:R-:W-:Y:S02]  /*18e0*/  IMAD.MOV.U32 R133, RZ, RZ, RZ ;  /* 0x000000ffff857224 */ /* 0x000fe400078e00ff */
        /* <DEDUP_REMOVED lines=51> */
.L_x_5061:
        /* <DEDUP_REMOVED lines=9> */
.L_x_5213:
[----:B------:R-:W-:Y:S05]  /*1cb0*/  @!P0 BRA `(.L_x_5063) ;  /* 0x0000000000048947 */ /* 0x000fea0003800000 */
[----:B------:R-:W-:Y:S01]  /*1cc0*/  BPT.TRAP 0x1 ;  /* 0x000000040000795c */ /* 0x000fe20000300000 */
.L_x_5063:
[----:B------:R-:W-:Y:S02]  /*1cd0*/  IMAD.U32 R2, RZ, RZ, UR52 ;  /* 0x00000034ff027e24 */ /* 0x000fe4000f8e00ff */
[----:B0-----:R-:W-:-:S03]  /*1ce0*/  IMAD.U32 R3, RZ, RZ, UR45 ;  /* 0x0000002dff037e24 */ /* 0x001fc6000f8e00ff */
[----:B------:R-:W-:Y:S02]  /*1cf0*/  LEA R2, R2, UR41, 0x3 ;  /* 0x0000002902027c11 */ /* 0x000fe4000f8e18ff */
[----:B------:R-:W-:-:S04]  /*1d00*/  SHF.L.U32 R3, R3, 0x1f, RZ ;  /* 0x0000001f03037819 */ /* 0x000fc800000006ff */
[----:B------:R0:W1:Y:S01]  /*1d10*/  SYNCS.PHASECHK.TRANS64.TRYWAIT P2, [R2+URZ+0x33430], R3 ;  /* 0x03343003020075a7 */ /* 0x000062000804017f */
[----:B------:R-:W-:Y:S05]  /*1d20*/  @!P0 BRA `(.L_x_5064) ;  /* 0x0000000000048947 */ /* 0x000fea0003800000 */
[----:B------:R-:W-:Y:S01]  /*1d30*/  BPT.TRAP 0x1 ;  /* 0x000000040000795c */ /* 0x000fe20000300000 */
.L_x_5064:
[----:B------:R-:W2:Y:S02]  /*1d40*/  S2R R0, SR_TID.X ;  /* 0x0000000000007919 */ /* 0x000ea40000002100 */
[----:B--2---:R-:W-:Y:S01]  /*1d50*/  LOP3.LUT P1, RZ, R0, 0x7f, RZ, 0xc0, !PT ;  /* 0x0000007f00ff7812 */ /* 0x004fe2000782c0ff */
[----:B-1----:R-:W-:-:S12]  /*1d60*/  @P2 BRA `(.L_x_5065) ;  /* 0x0000000000082947 */ /* 0x002fd80003800000 */
[----:B------:R-:W1:Y:S02]  /*1d70*/  SYNCS.PHASECHK.TRANS64.TRYWAIT P2, [R2+URZ+0x33430], R3 ;  /* 0x03343003020075a7 */ /* 0x000e64000804017f */
[----:B-1----:R-:W-:Y:S05]  /*1d80*/  @!P2 BRA `(.L_x_5066) ;  /* 0x00000140004ca947 */ /* 0x002fea0003800000 */
.L_x_5065:
[----:B------:R-:W-:Y:S05]  /*1d90*/  WARPSYNC.ALL ;  /* 0x0000000000007948 */ /* 0x000fea0003800000 */
[----:B------:R-:W-:Y:S01]  /*1da0*/  UIADD3 UR4, UR41, 0x24200, URZ ;  /* 0x0002420029047890 */ /* 0x000fe2000fffe03f */
[----:B------:R-:W-:Y:S01]  /*1db0*/  WARPGROUP.ARRIVE ;  /* 0x00000000000079c5 */ /* 0x000fe20000000000 */
[----:B------:R-:W-:Y:S01]  /*1dc0*/  ULOP3.LUT UR20, UR56, 0x10000, URZ, 0xfc, !UPT ;  /* 0x0001000038147892 */ /* 0x000fe2000f8efc3f */
[----:B------:R-:W-:Y:S01]  /*1dd0*/  VIADD R0, R18, UR37 ;  /* 0x0000002512007c36 */ /* 0x000fe20008000000 */
[----:B------:R-:W-:Y:S01]  /*1de0*/  USHF.R.U32.HI UR4, URZ, 0x4, UR4 ;  /* 0x000000043f047899 */ /* 0x000fe20008011604 */
[----:B------:R-:W-:Y:S01]  /*1df0*/  IMAD.U32 R5, RZ, RZ, UR51 ;  /* 0x00000033ff057e24 */ /* 0x000fe2000f8e00ff */
[----:B------:R-:W-:Y:S01]  /*1e00*/  UMOV UR25, 0x80000020 ;  /* 0x8000002000197882 */ /* 0x000fe20000000000 */
[----:B------:R-:W-:Y:S01]  /*1e10*/  UMOV UR27, 0x80000020 ;  /* 0x80000020001b7882 */ /* 0x000fe20000000000 */
[----:B------:R-:W-:Y:S01]  /*1e20*/  ULOP3.LUT UR4, UR4, 0x3fff, URZ, 0xc0, !UPT ;  /* 0x00003fff04047892 */ /* 0x000fe2000f8ec03f */
[----:B------:R-:W-:Y:S01]  /*1e30*/  IMAD.MOV.U32 R9, RZ, RZ, R0 ;  /* 0x000000ffff097224 */ /* 0x000fe200078e0000 */
[----:B------:R-:W-:Y:S01]  /*1e40*/  UMOV UR24, UR20 ;  /* 0x0000001400187c82 */ /* 0x000fe20008000000 */
[----:B------:R-:W-:Y:S01]  /*1e50*/  UIADD3 UR6, UR20, 0x2, URZ ;  /* 0x0000000214067890 */ /* 0x000fe2000fffe03f */
[----:B01----:R-:W-:Y:S01]  /*1e60*/  @!P1 VIADD R2, R2, 0x33440 ;  /* 0x0003344002029836 */ /* 0x003fe20000000000 */
[----:B------:R-:W-:Y:S01]  /*1e70*/  ULOP3.LUT UR49, UR4, 0x10000, URZ, 0xfc, !UPT ;  /* 0x0001000004317892 */ /* 0x000fe2000f8efc3f */
[----:B------:R-:W-:Y:S01]  /*1e80*/  CS2R R118, SRZ ;  /* 0x0000000000767805 */ /* 0x000fe2000001ff00 */
[----:B------:R-:W-:Y:S01]  /*1e90*/  UMOV UR7, 0x80000020 ;  /* 0x8000002000077882 */ /* 0x000fe20000000000 */
[----:B------:R-:W-:Y:S01]  /*1ea0*/  UIADD3 UR10, UR20, 0x200, URZ ;  /* 0x00000200140a7890 */ /* 0x000fe2000fffe03f */
[----:B------:R-:W-:Y:S01]  /*1eb0*/  @!P1 PRMT R2, RZ, 0x654, R2 ;  /* 0x00000654ff029816 */ /* 0x000fe20000000002 */
        /* <DEDUP_REMOVED lines=101> */
[----:B------:R-:W-:-:S03]  /*2510*/  UISETP.NE.AND UP0, UPT, UR10, 0x1, UPT ;  /* 0x000000010a00788c */ /* 0x000fc6000bf05270 */
[----:B------:R-:W-:-:S03]  /*2520*/  UMOV UR10, UR37 ;  /* 0x00000025000a7c82 */ /* 0x000fc60008000000 */
[----:B------:R-:W-:-:S05]  /*2530*/  PLOP3.LUT P2, PT, PT, PT, UP0, 0x80, 0x0 ;  /* 0x000000000000781c */ /* 0x000fca0003f4f008 */
[----:B------:R-:W-:Y:S01]  /*2540*/  @UP0 ULDC UR11, c[0x0][0x450] ;  /* 0x00011400000b0ab9 */ /* 0x000fe20000000800 */
        /* <DEDUP_REMOVED lines=42> */
[----:B------:R-:W-:-:S04]  /*27f0*/  @UP0 ULDC UR6, c[0x0][0x450] ;  /* 0x0001140000060ab9 */ /* 0x000fc80000000800 */
[----:B------:R-:W-:Y:S01]  /*2800*/  @P2 SHF.R.U32.HI R9, RZ, UR6, R3 ;  /* 0x00000006ff092c19 */ /* 0x000fe20008011603 */
[----:B------:R-:W-:-:S04]  /*2810*/  UIMAD UR6, UR53, -0xa0, UR50 ;  /* 0xffffff60350678a4 */ /* 0x000fc8000f8e0232 */
[----:B------:R-:W0:Y:S01]  /*2820*/  SHFL.IDX PT, R3, R9, RZ, 0x1c1f ;  /* 0x001c1fff09037589 */ /* 0x000e2200000e0000 */
[----:B------:R-:W-:-:S03]  /*2830*/  UIADD3 UR6, UR6, 0xa0, URZ ;  /* 0x000000a006067890 */ /* 0x000fc6000fffe03f */
[----:B------:R-:W1:Y:S03]  /*2840*/  SHFL.IDX PT, R9, R9, 0x1, 0x1c1f ;  /* 0x003c1f0009097f89 */ /* 0x000e6600000e0000 */
[----:B------:R-:W-:Y:S01]  /*2850*/  IMAD.U32 R4, RZ, RZ, UR6 ;  /* 0x00000006ff047e24 */ /* 0x000fe2000f8e00ff */
[----:B------:R-:W-:-:S03]  /*2860*/  @UP0 ULDC UR6, c[0x0][0x44c] ;  /* 0x0001130000060ab9 */ /* 0x000fc60000000800 */
[----:B------:R-:W-:Y:S01]  /*2870*/  IMAD R11, R17, -0x2, R4 ;  /* 0xfffffffe110b7824 */ /* 0x000fe200078e0204 */
[----:B------:R-:W-:Y:S02]  /*2880*/  WARPGROUP.DEPBAR.LE gsb0, 0x0 ;  /* 0x00008000000079c5 */ /* 0x000fe40000010000 */
[----:B------:R-:W-:-:S06]  /*2890*/  WARPGROUP.ARRIVE ;  /* 0x00000000000079c5 */ /* 0x000fcc0000000000 */
[----:B------:R-:W-:Y:S01]  /*28a0*/  QGMMA.64x32x32.F32.E4M3.E4M3 R40, gdesc[UR16], R40, gsb0 ;  /* 0x00600000102879f3 */ /* 0x000fe20008000828 */
[----:B------:R-:W-:Y:S01]  /*28b0*/  UMOV UR18, UR7 ;  /* 0x0000000700127c82 */ /* 0x000fe20008000000 */
[----:B------:R-:W-:Y:S01]  /*28c0*/  UMOV UR19, 0x80000020 ;  /* 0x8000002000137882 */ /* 0x000fe20000000000 */
[----:B------:R-:W-:Y:S02]  /*28d0*/  UMOV UR7, 0xffffff60 ;  /* 0xffffff6000077882 */ /* 0x000fe40000000000 */
[----:B------:R-:W-:-:S06]  /*28e0*/  UIMAD UR7, UR53, UR7, 0xa1 ;  /* 0x000000a1350774a4 */ /* 0x000fcc000f8e0207 */
[----:B------:R-:W-:Y:S01]  /*28f0*/  IMAD.U32 R0, RZ, RZ, UR7 ;  /* 0x00000007ff007e24 */ /* 0x000fe2000f8e00ff */
[----:B------:R-:W-:-:S03]  /*2900*/  UIMAD.WIDE.U32 UR6, UR37, UR6, URZ ;  /* 0x00000006250672a5 */ /* 0x000fc6000f8e003f */
[----:B------:R-:W-:Y:S01]  /*2910*/  IMAD R0, R17, -0x2, R0 ;  /* 0xfffffffe11007824 */ /* 0x000fe200078e0200 */
[----:B------:R-:W-:-:S04]  /*2920*/  @UP0 USHF.R.U32.HI UR10, URZ, UR11, UR7 ;  /* 0x0000000b3f0a0299 */ /* 0x000fc80008011607 */
[----:B------:R-:W-:Y:S01]  /*2930*/  IADD3 R12, -R5, UR50, R0 ;  /* 0x00000032050c7c10 */ /* 0x000fe2000fffe100 */
[----:B------:R-:W-:-:S03]  /*2940*/  UIADD3 UR6, UR10, UR50, -UR51 ;  /* 0x000000320a067290 */ /* 0x000fc6000fffe833 */
[----:B0-----:R-:W-:Y:S01]  /*2950*/  VIADDMNMX R3, R3, R12, R11, PT ;  /* 0x0000000c03037246 */ /* 0x001fe2000380010b */
[----:B------:R-:W-:-:S03]  /*2960*/  UIMAD.WIDE UR6, UR6, 0x66666667, URZ ;  /* 0x66666667060678a5 */ /* 0x000fc6000f8e023f */
[C---:B------:R-:W-:Y:S01]  /*2970*/  ISETP.GT.AND P3, PT, R3.reuse, RZ, PT ;  /* 0x000000ff0300720c */ /* 0x040fe20003f64270 */
[----:B------:R-:W-:Y:S01]  /*2980*/  USHF.R.U32.HI UR6, URZ, 0x1f, UR7 ;  /* 0x0000001f3f067899 */ /* 0x000fe20008011607 */
[C---:B------:R-:W-:Y:S02]  /*2990*/  ISETP.GT.AND P4, PT, R3.reuse, 0x1, PT ;  /* 0x000000010300780c */ /* 0x040fe40003f84270 */
[----:B------:R-:W-:Y:S01]  /*29a0*/  ISETP.GT.AND P5, PT, R3, 0x8, PT ;  /* 0x000000080300780c */ /* 0x000fe20003fa4270 */
[----:B------:R-:W-:-:S04]  /*29b0*/  ULEA.HI.SX32 UR6, UR7, UR6, 0x1a ;  /* 0x0000000607067291 */ /* 0x000fc8000f8fd23f */
[----:B------:R-:W-:-:S04]  /*29c0*/  UISETP.LT.AND UP1, UPT, URZ, UR6, UPT ;  /* 0x000000063f00728c */ /* 0x000fc8000bf21270 */
[----:B------:R-:W-:-:S04]  /*29d0*/  USEL UR53, URZ, UR6, !UP1 ;  /* 0x000000063f357287 */ /* 0x000fc8000c800000 */
[----:B------:R-:W-:Y:S01]  /*29e0*/  UISETP.GE.AND UP1, UPT, UR56, UR53, UPT ;  /* 0x000000353800728c */ /* 0x000fe2000bf26270 */
        /* <DEDUP_REMOVED lines=64> */
[----:B-1----:R-:W-:-:S04]  /*2df0*/  VIADDMNMX R81, R9, R12, R11, PT ;  /* 0x0000000c09517246 */ /* 0x002fc8000380010b */
[----:B------:R-:W-:-:S04]  /*2e00*/  ISETP.GT.AND P5, PT, R81, 0x8, PT ;  /* 0x000000085100780c */ /* 0x000fc80003fa4270 */
[----:B------:R-:W-:Y:S01]  /*2e10*/  FSEL R94, R94, -INF , P5 ;  /* 0xff8000005e5e7808 */ /* 0x000fe20002800000 */
[----:B------:R-:W-:Y:S02]  /*2e20*/  WARPGROUP.DEPBAR.LE gsb0, 0x0 ;  /* 0x00008000000079c5 */ /* 0x000fe40000010000 */
[----:B------:R-:W-:Y:S01]  /*2e30*/  WARPGROUP.ARRIVE ;  /* 0x00000000000079c5 */ /* 0x000fe20000000000 */
[----:B------:R-:W-:Y:S02]  /*2e40*/  FSEL R112, R56, -INF , P4 ;  /* 0xff80000038707808 */ /* 0x000fe40002000000 */
[----:B------:R-:W-:Y:S02]  /*2e50*/  ISETP.GT.AND P4, PT, R3, 0x48, PT ;  /* 0x000000480300780c */ /* 0x000fe40003f84270 */
[----:B------:R-:W-:Y:S01]  /*2e60*/  FSEL R114, R57, -INF , P3 ;  /* 0xff80000039727808 */ /* 0x000fe20001800000 */
[----:B------:R-:W-:Y:S01]  /*2e70*/  QGMMA.64x32x32.F32.E4M3.E4M3 R40, gdesc[UR20], R40, gsb0 ;  /* 0x00600000142879f3 */ /* 0x000fe20008000828 */
[----:B------:R-:W-:Y:S01]  /*2e80*/  UIADD3 UR22, UR28, 0x702, URZ ;  /* 0x000007021c167890 */ /* 0x000fe2000fffe03f */
[----:B------:R-:W-:Y:S01]  /*2e90*/  FMNMX.FTZ R5, R112, R5, !PT ;  /* 0x0000000570057209 */ /* 0x000fe20007810000 */
[----:B------:R-:W-:Y:S01]  /*2ea0*/  UMOV UR23, 0x80000020 ;  /* 0x8000002000177882 */ /* 0x000fe20000000000 */
        /* <DEDUP_REMOVED lines=21> */
[----:B------:R-:W-:Y:S01]  /*3000*/  WARPGROUP.ARRIVE ;  /* 0x00000000000079c5 */ /* 0x000fe20000000000 */
[----:B------:R-:W-:Y:S02]  /*3010*/  FSEL R40, R40, -INF , P4 ;  /* 0xff80000028287808 */ /* 0x000fe40002000000 */
[----:B------:R-:W-:Y:S02]  /*3020*/  ISETP.GT.AND P4, PT, R3, 0x68, PT ;  /* 0x000000680300780c */ /* 0x000fe40003f84270 */
[----:B------:R-:W-:Y:S01]  /*3030*/  FSEL R41, R41, -INF , P3 ;  /* 0xff80000029297808 */ /* 0x000fe20001800000 */
[----:B------:R-:W-:Y:S01]  /*3040*/  QGMMA.64x32x32.F32.E4M3.E4M3 R24, gdesc[UR20], R24, gsb0 ;  /* 0x00600000141879f3 */ /* 0x000fe20008000818 */
        /* <DEDUP_REMOVED lines=20> */
[----:B------:R-:W-:Y:S01]  /*3190*/  FMNMX.FTZ R5, R53, R0, !PT ;  /* 0x0000000035057209 */ /* 0x000fe20007810000 */
[----:B------:R-:W-:Y:S02]  /*31a0*/  WARPGROUP.DEPBAR.LE gsb0, 0x0 ;  /* 0x00008000000079c5 */ /* 0x000fe40000010000 */
[----:B------:R-:W-:Y:S01]  /*31b0*/  FSEL R24, R24, -INF , P4 ;  /* 0xff80000018187808 */ /* 0x000fe20002000000 */
[----:B------:R0:W-:Y:S01]  /*31c0*/  @!P1 SYNCS.ARRIVE.TRANS64.RED.A1T0 RZ, [R2+URZ], RZ ;  /* 0x000000ff02ff99a7 */ /* 0x0001e2000810043f */
        /* <DEDUP_REMOVED lines=14> */
[----:B------:R-:W-:Y:S01]  /*32b0*/  FMNMX.FTZ R0, R32, R5, !PT ;  /* 0x0000000520007209 */ /* 0x000fe20007810000 */
[----:B------:R-:W-:Y:S01]  /*32c0*/  IMAD.U32 R5, RZ, RZ, UR39 ;  /* 0x00000027ff057e24 */ /* 0x000fe2000f8e00ff */
[----:B------:R-:W-:-:S02]  /*32d0*/  ISETP.GT.AND P3, PT, R3, 0x99, PT ;  /* 0x000000990300780c */ /* 0x000fc40003f64270 */
[----:B------:R-:W-:Y:S02]  /*32e0*/  FSEL R36, R36, -INF , P4 ;  /* 0xff80000024247808 */ /* 0x000fe40002000000 */
[----:B------:R-:W-:Y:S02]  /*32f0*/  FMNMX.FTZ R3, R33, R0, !PT ;  /* 0x0000000021037209 */ /* 0x000fe40007810000 */
[----:B------:R-:W-:Y:S02]  /*3300*/  FSEL R37, R37, -INF , P3 ;  /* 0xff80000025257808 */ /* 0x000fe40001800000 */
[----:B------:R-:W-:Y:S02]  /*3310*/  FMNMX.FTZ R0, R36, R3, !PT ;  /* 0x0000000324007209 */ /* 0x000fe40007810000 */
        /* <DEDUP_REMOVED lines=54> */
[----:B------:R-:W-:Y:S01]  /*3680*/  MUFU.EX2 R13, R72 ;  /* 0x00000048000d7308 */ /* 0x000fe20000000800 */
[----:B------:R-:W-:Y:S01]  /*3690*/  FMNMX.FTZ R20, R102, R15, !PT ;  /* 0x0000000f66147209 */ /* 0x000fe20007810000 */
[--C-:B------:R-:W-:Y:S01]  /*36a0*/  FFMA.FTZ R14, R104, UR39, -R3.reuse ;  /* 0x00000027680e7c23 */ /* 0x100fe20008010803 */
[----:B------:R-:W-:Y:S01]  /*36b0*/  FSEL R74, R74, -INF , P3 ;  /* 0xff8000004a4a7808 */ /* 0x000fe20001800000 */
[--C-:B------:R-:W-:Y:S01]  /*36c0*/  FFMA.FTZ R110, R110, UR39, -R3.reuse ;  /* 0x000000276e6e7c23 */ /* 0x100fe20008010803 */
[----:B------:R-:W-:Y:S01]  /*36d0*/  FMNMX.FTZ R15, R103, R20, !PT ;  /* 0x00000014670f7209 */ /* 0x000fe20007810000 */
[--C-:B------:R-:W-:Y:S01]  /*36e0*/  FFMA.FTZ R114, R114, UR39, -R3.reuse ;  /* 0x0000002772727c23 */ /* 0x100fe20008010803 */
[----:B------:R-:W-:Y:S01]  /*36f0*/  ISETP.GT.AND P3, PT, R81, 0x28, PT ;  /* 0x000000285100780c */ /* 0x000fe20003f64270 */
[----:B------:R-:W1:Y:S01]  /*3700*/  MUFU.EX2 R6, R6 ;  /* 0x0000000600067308 */ /* 0x000e620000000800 */
[----:B------:R-:W-:Y:S01]  /*3710*/  FMNMX.FTZ R20, R74, R15, !PT ;  /* 0x0000000f4a147209 */ /* 0x000fe20007810000 */
[--C-:B------:R-:W-:Y:S01]  /*3720*/  FFMA.FTZ R24, R24, UR39, -R3.reuse ;  /* 0x0000002718187c23 */ /* 0x100fe20008010803 */
[----:B------:R-:W-:Y:S01]  /*3730*/  FSEL R78, R78, -INF , P3 ;  /* 0xff8000004e4e7808 */ /* 0x000fe20001800000 */
[--C-:B------:R-:W-:Y:S01]  /*3740*/  FFMA.FTZ R25, R25, UR39, -R3.reuse ;  /* 0x0000002719197c23 */ /* 0x100fe20008010803 */
[----:B------:R-:W-:Y:S01]  /*3750*/  FMNMX.FTZ R21, R75, R20, !PT ;  /* 0x000000144b157209 */ /* 0x000fe20007810000 */
        /* <DEDUP_REMOVED lines=12> */
[--C-:B--2---:R-:W-:Y:S01]  /*3820*/  FFMA.FTZ R76, R65, UR39, -R3.reuse ;  /* 0x00000027414c7c23 */ /* 0x104fe20008010803 */
[----:B------:R-:W-:Y:S01]  /*3830*/  FSEL R86, R86, -INF , P3 ;  /* 0xff80000056567808 */ /* 0x000fe20001800000 */
[--C-:B------:R-:W-:Y:S01]  /*3840*/  FFMA.FTZ R33, R33, UR39, -R3.reuse ;  /* 0x0000002721217c23 */ /* 0x100fe20008010803 */
[----:B------:R-:W-:Y:S01]  /*3850*/  FMNMX.FTZ R57, R83, R56, !PT ;  /* 0x0000003853397209 */ /* 0x000fe20007810000 */
[--C-:B------:R-:W-:Y:S01]  /*3860*/  FFMA.FTZ R56, R108, UR39, -R3.reuse ;  /* 0x000000276c387c23 */ /* 0x100fe20008010803 */
[----:B------:R-:W-:Y:S01]  /*3870*/  ISETP.GT.AND P3, PT, R81, 0x40, PT ;  /* 0x000000405100780c */ /* 0x000fe20003f64270 */
[----:B------:R2:W-:Y:S01]  /*3880*/  MUFU.EX2 R21, R80 ;  /* 0x0000005000157308 */ /* 0x0005e20000000800 */
[----:B------:R-:W-:Y:S01]  /*3890*/  FMNMX.FTZ R72, R86, R57, !PT ;  /* 0x0000003956487209 */ /* 0x000fe20007810000 */
[----:B------:R-:W-:Y:S01]  /*38a0*/  FFMA.FTZ R36, R36, UR39, -R3 ;  /* 0x0000002724247c23 */ /* 0x000fe20008010803 */
[----:B------:R-:W-:-:S02]  /*38b0*/  FSEL R58, R58, -INF , P3 ;  /* 0xff8000003a3a7808 */ /* 0x000fc40001800000 */
[----:B------:R-:W-:Y:S02]  /*38c0*/  CS2R R108, SRZ ;  /* 0x00000000006c7805 */ /* 0x000fe4000001ff00 */
[----:B------:R-:W-:Y:S02]  /*38d0*/  FMNMX.FTZ R57, R87, R72, !PT ;  /* 0x0000004857397209 */ /* 0x000fe40007810000 */
[----:B------:R-:W-:Y:S02]  /*38e0*/  CS2R R106, SRZ ;  /* 0x00000000006a7805 */ /* 0x000fe4000001ff00 */
[----:B------:R-:W-:Y:S01]  /*38f0*/  ISETP.GT.AND P3, PT, R81, 0x48, PT ;  /* 0x000000485100780c */ /* 0x000fe20003f64270 */
[----:B------:R-:W4:Y:S01]  /*3900*/  MUFU.EX2 R10, R10 ;  /* 0x0000000a000a7308 */ /* 0x000f220000000800 */
[----:B------:R-:W-:Y:S02]  /*3910*/  FMNMX.FTZ R72, R58, R57, !PT ;  /* 0x000000393a487209 */ /* 0x000fe40007810000 */
[----:B------:R-:W-:-:S02]  /*3920*/  CS2R R104, SRZ ;  /* 0x0000000000687805 */ /* 0x000fc4000001ff00 */
[----:B------:R-:W-:Y:S02]  /*3930*/  FSEL R62, R62, -INF , P3 ;  /* 0xff8000003e3e7808 */ /* 0x000fe40001800000 */
[----:B------:R-:W-:Y:S02]  /*3940*/  CS2R R100, SRZ ;  /* 0x0000000000647805 */ /* 0x000fe4000001ff00 */
[----:B------:R-:W-:Y:S02]  /*3950*/  FMNMX.FTZ R61, R59, R72, !PT ;  /* 0x000000483b3d7209 */ /* 0x000fe40007810000 */
[----:B------:R-:W-:Y:S02]  /*3960*/  CS2R R96, SRZ ;  /* 0x0000000000607805 */ /* 0x000fe4000001ff00 */
        /* <DEDUP_REMOVED lines=8> */
[----:B--2---:R-:W-:Y:S01]  /*39f0*/  FSEL R80, R67, -INF , P4 ;  /* 0xff80000043507808 */ /* 0x004fe20002000000 */
[----:B------:R-:W-:Y:S01]  /*3a00*/  MUFU.EX2 R8, R8 ;  /* 0x0000000800087308 */ /* 0x000fe20000000800 */
[----:B------:R-:W-:Y:S02]  /*3a10*/  ISETP.GT.AND P3, PT, R81, 0x58, PT ;  /* 0x000000585100780c */ /* 0x000fe40003f64270 */
[----:B------:R-:W-:-:S02]  /*3a20*/  FMNMX.FTZ R67, R77, R72, !PT ;  /* 0x000000484d437209 */ /* 0x000fc40007810000 */
[----:B------:R-:W-:Y:S02]  /*3a30*/  ISETP.GT.AND P4, PT, R81, 0x59, PT ;  /* 0x000000595100780c */ /* 0x000fe40003f84270 */
[----:B-----5:R-:W-:Y:S01]  /*3a40*/  FSEL R84, R70, -INF , P3 ;  /* 0xff80000046547808 */ /* 0x020fe20001800000 */
[----:B------:R-:W-:Y:S01]  /*3a50*/  MUFU.EX2 R9, R9 ;  /* 0x0000000900097308 */ /* 0x000fe20000000800 */
[----:B------:R-:W-:Y:S02]  /*3a60*/  FMNMX.FTZ R67, R80, R67, !PT ;  /* 0x0000004350437209 */ /* 0x000fe40007810000 */
[----:B------:R-:W-:Y:S02]  /*3a70*/  FSEL R85, R71, -INF , P4 ;  /* 0xff80000047557808 */ /* 0x000fe40002000000 */
[C---:B------:R-:W-:Y:S02]  /*3a80*/  ISETP.GT.AND P3, PT, R81.reuse, 0x60, PT ;  /* 0x000000605100780c */ /* 0x040fe40003f64270 */
[----:B------:R-:W-:Y:S01]  /*3a90*/  FMNMX.FTZ R72, R84, R67, !PT ;  /* 0x0000004354487209 */ /* 0x000fe20007810000 */
[----:B------:R-:W-:Y:S01]  /*3aa0*/  MUFU.EX2 R11, R11 ;  /* 0x0000000b000b7308 */ /* 0x000fe20000000800 */
[----:B------:R-:W-:-:S02]  /*3ab0*/  ISETP.GT.AND P4, PT, R81, 0x61, PT ;  /* 0x000000615100780c */ /* 0x000fc40003f84270 */
[----:B------:R-:W-:Y:S02]  /*3ac0*/  FSEL R70, R42, -INF , P3 ;  /* 0xff8000002a467808 */ /* 0x000fe40001800000 */
[----:B------:R-:W-:Y:S02]  /*3ad0*/  FMNMX.FTZ R71, R85, R72, !PT ;  /* 0x0000004855477209 */ /* 0x000fe40007810000 */
[----:B------:R-:W-:Y:S01]  /*3ae0*/  ISETP.GT.AND P3, PT, R81, 0x68, PT ;  /* 0x000000685100780c */ /* 0x000fe20003f64270 */
[----:B------:R-:W2:Y:S01]  /*3af0*/  MUFU.EX2 R12, R12 ;  /* 0x0000000c000c7308 */ /* 0x000ea20000000800 */
[----:B------:R-:W-:Y:S01]  /*3b00*/  FSEL R67, R43, -INF , P4 ;  /* 0xff8000002b437808 */ /* 0x000fe20002000000 */
[----:B------:R-:W-:Y:S01]  /*3b10*/  FFMA.FTZ R43, R60, UR39, -R3 ;  /* 0x000000273c2b7c23 */ /* 0x000fe20008010803 */
[----:B------:R-:W-:Y:S02]  /*3b20*/  FMNMX.FTZ R72, R70, R71, !PT ;  /* 0x0000004746487209 */ /* 0x000fe40007810000 */
[----:B------:R-:W-:-:S02]  /*3b30*/  ISETP.GT.AND P4, PT, R81, 0x69, PT ;  /* 0x000000695100780c */ /* 0x000fc40003f84270 */
[----:B------:R-:W-:Y:S01]  /*3b40*/  FSEL R60, R46, -INF , P3 ;  /* 0xff8000002e3c7808 */ /* 0x000fe20001800000 */
[--C-:B------:R-:W-:Y:S01]  /*3b50*/  FFMA.FTZ R46, R4, UR39, -R3.reuse ;  /* 0x00000027042e7c23 */ /* 0x100fe20008010803 */
[----:B------:R-:W-:Y:S01]  /*3b60*/  FMNMX.FTZ R73, R67, R72, !PT ;  /* 0x0000004843497209 */ /* 0x000fe20007810000 */
[----:B------:R-:W-:Y:S01]  /*3b70*/  FFMA.FTZ R72, R64, UR39, -R3 ;  /* 0x0000002740487c23 */ /* 0x000fe20008010803 */
[----:B------:R-:W-:Y:S01]  /*3b80*/  ISETP.GT.AND P3, PT, R81, 0x70, PT ;  /* 0x000000705100780c */ /* 0x000fe20003f64270 */
[----:B------:R-:W-:Y:S01]  /*3b90*/  MUFU.EX2 R14, R14 ;  /* 0x0000000e000e7308 */ /* 0x000fe20000000800 */
[----:B------:R-:W-:Y:S02]  /*3ba0*/  FSEL R71, R47, -INF , P4 ;  /* 0xff8000002f477808 */ /* 0x000fe40002000000 */
[----:B------:R-:W-:Y:S02]  /*3bb0*/  FMNMX.FTZ R4, R60, R73, !PT ;  /* 0x000000493c047209 */ /* 0x000fe40007810000 */
[----:B------:R-:W-:-:S02]  /*3bc0*/  ISETP.GT.AND P4, PT, R81, 0x71, PT ;  /* 0x000000715100780c */ /* 0x000fc40003f84270 */
[----:B------:R-:W-:Y:S01]  /*3bd0*/  FSEL R50, R50, -INF , P3 ;  /* 0xff80000032327808 */ /* 0x000fe20001800000 */
[----:B------:R-:W-:Y:S01]  /*3be0*/  MUFU.EX2 R20, R20 ;  /* 0x0000001400147308 */ /* 0x000fe20000000800 */
[----:B------:R-:W-:Y:S02]  /*3bf0*/  FMNMX.FTZ R47, R71, R4, !PT ;  /* 0x00000004472f7209 */ /* 0x000fe40007810000 */
[----:B------:R-:W-:Y:S02]  /*3c00*/  ISETP.GT.AND P3, PT, R81, 0x78, PT ;  /* 0x000000785100780c */ /* 0x000fe40003f64270 */
[----:B------:R-:W-:Y:S02]  /*3c10*/  FSEL R51, R51, -INF , P4 ;  /* 0xff80000033337808 */ /* 0x000fe40002000000 */
[----:B------:R-:W-:Y:S01]  /*3c20*/  FMNMX.FTZ R4, R50, R47, !PT ;  /* 0x0000002f32047209 */ /* 0x000fe20007810000 */
[----:B------:R-:W-:Y:S01]  /*3c30*/  MUFU.EX2 R56, R56 ;  /* 0x0000003800387308 */ /* 0x000fe20000000800 */
[----:B------:R-:W-:-:S02]  /*3c40*/  ISETP.GT.AND P4, PT, R81, 0x79, PT ;  /* 0x000000795100780c */ /* 0x000fc40003f84270 */
[----:B------:R-:W-:Y:S02]  /*3c50*/  FSEL R54, R54, -INF , P3 ;  /* 0xff80000036367808 */ /* 0x000fe40001800000 */
[----:B------:R-:W-:Y:S02]  /*3c60*/  FMNMX.FTZ R73, R51, R4, !PT ;  /* 0x0000000433497209 */ /* 0x000fe40007810000 */
[----:B------:R-:W-:Y:S01]  /*3c70*/  FSEL R55, R55, -INF , P4 ;  /* 0xff80000037377808 */ /* 0x000fe20002000000 */
[----:B------:R-:W-:Y:S01]  /*3c80*/  MUFU.EX2 R47, R72 ;  /* 0x00000048002f7308 */ /* 0x000fe20000000800 */
[C---:B------:R-:W-:Y:S02]  /*3c90*/  ISETP.GT.AND P3, PT, R81.reuse, 0x80, PT ;  /* 0x000000805100780c */ /* 0x040fe40003f64270 */
[----:B------:R-:W-:Y:S02]  /*3ca0*/  FMNMX.FTZ R4, R54, R73, !PT ;  /* 0x0000004936047209 */ /* 0x000fe40007810000 */
[----:B------:R-:W-:-:S02]  /*3cb0*/  ISETP.GT.AND P4, PT, R81, 0x81, PT ;  /* 0x000000815100780c */ /* 0x000fc40003f84270 */
[----:B------:R-:W-:Y:S01]  /*3cc0*/  FSEL R64, R26, -INF , P3 ;  /* 0xff8000001a407808 */ /* 0x000fe20001800000 */
[----:B------:R5:W-:Y:S01]  /*3cd0*/  MUFU.EX2 R66, R110 ;  /* 0x0000006e00427308 */ /* 0x000be20000000800 */
[----:B------:R-:W-:Y:S02]  /*3ce0*/  FMNMX.FTZ R73, R55, R4, !PT ;  /* 0x0000000437497209 */ /* 0x000fe40007810000 */
[----:B------:R-:W-:Y:S02]  /*3cf0*/  ISETP.GT.AND P3, PT, R81, 0x88, PT ;  /* 0x000000885100780c */ /* 0x000fe40003f64270 */
[----:B------:R-:W-:Y:S01]  /*3d00*/  FSEL R65, R27, -INF , P4 ;  /* 0xff8000001b417808 */ /* 0x000fe20002000000 */
[----:B------:R-:W-:Y:S01]  /*3d10*/  FFMA.FTZ R27, R68, UR39, -R3 ;  /* 0x00000027441b7c23 */ /* 0x000fe20008010803 */
[----:B------:R-:W-:Y:S01]  /*3d20*/  FMNMX.FTZ R4, R64, R73, !PT ;  /* 0x0000004940047209 */ /* 0x000fe20007810000 */
[----:B------:R-:W-:Y:S01]  /*3d30*/  MUFU.EX2 R26, R76 ;  /* 0x0000004c001a7308 */ /* 0x000fe20000000800 */
[----:B------:R-:W-:-:S02]  /*3d40*/  ISETP.GT.AND P4, PT, R81, 0x89, PT ;  /* 0x000000895100780c */ /* 0x000fc40003f84270 */
[----:B-----5:R-:W-:Y:S02]  /*3d50*/  CS2R R110, SRZ ;  /* 0x00000000006e7805 */ /* 0x020fe4000001ff00 */
[----:B------:R-:W-:Y:S01]  /*3d60*/  FSEL R68, R30, -INF , P3 ;  /* 0xff8000001e447808 */ /* 0x000fe20001800000 */
[--C-:B------:R-:W-:Y:S01]  /*3d70*/  FFMA.FTZ R30, R40, UR39, -R3.reuse ;  /* 0x00000027281e7c23 */ /* 0x100fe20008010803 */
[----:B------:R-:W-:Y:S01]  /*3d80*/  FMNMX.FTZ R73, R65, R4, !PT ;  /* 0x0000000441497209 */ /* 0x000fe20007810000 */
[--C-:B------:R-:W-:Y:S01]  /*3d90*/  FFMA.FTZ R40, R45, UR39, -R3.reuse ;  /* 0x000000272d287c23 */ /* 0x100fe20008010803 */
[----:B------:R-:W-:Y:S01]  /*3da0*/  ISETP.GT.AND P3, PT, R81, 0x90, PT ;  /* 0x000000905100780c */ /* 0x000fe20003f64270 */
[----:B------:R-:W-:Y:S01]  /*3db0*/  IMAD.U32 R45, RZ, RZ, UR39 ;  /* 0x00000027ff2d7e24 */ /* 0x000fe2000f8e00ff */
[----:B------:R-:W-:Y:S01]  /*3dc0*/  FSEL R72, R31, -INF , P4 ;  /* 0xff8000001f487808 */ /* 0x000fe20002000000 */
[----:B------:R-:W-:Y:S01]  /*3dd0*/  FFMA.FTZ R31, R69, UR39, -R3 ;  /* 0x00000027451f7c23 */ /* 0x000fe20008010803 */
[----:B------:R-:W-:Y:S01]  /*3de0*/  FMNMX.FTZ R73, R68, R73, !PT ;  /* 0x0000004944497209 */ /* 0x000fe20007810000 */
[----:B------:R-:W-:Y:S01]  /*3df0*/  MUFU.EX2 R61, R61 ;  /* 0x0000003d003d7308 */ /* 0x000fe20000000800 */
[----:B------:R-:W-:-:S02]  /*3e00*/  ISETP.GT.AND P4, PT, R81, 0x91, PT ;  /* 0x000000915100780c */ /* 0x000fc40003f84270 */
[----:B------:R-:W-:Y:S02]  /*3e10*/  FSEL R69, R34, -INF , P3 ;  /* 0xff80000022457808 */ /* 0x000fe40001800000 */
[----:B------:R-:W-:Y:S02]  /*3e20*/  FMNMX.FTZ R4, R72, R73, !PT ;  /* 0x0000004948047209 */ /* 0x000fe40007810000 */
[----:B------:R-:W-:Y:S01]  /*3e30*/  ISETP.GT.AND P3, PT, R81, 0x98, PT ;  /* 0x000000985100780c */ /* 0x000fe20003f64270 */
[----:B------:R5:W-:Y:S01]  /*3e40*/  MUFU.EX2 R34, R31 ;  /* 0x0000001f00227308 */ /* 0x000be20000000800 */
[----:B------:R-:W-:Y:S02]  /*3e50*/  FSEL R73, R35, -INF , P4 ;  /* 0xff80000023497808 */ /* 0x000fe40002000000 */
[----:B------:R-:W-:Y:S02]  /*3e60*/  FMNMX.FTZ R4, R69, R4, !PT ;  /* 0x0000000445047209 */ /* 0x000fe40007810000 */
[----:B------:R-:W-:-:S02]  /*3e70*/  ISETP.GT.AND P4, PT, R81, 0x99, PT ;  /* 0x000000995100780c */ /* 0x000fc40003f84270 */
[----:B------:R-:W-:Y:S01]  /*3e80*/  FSEL R81, R38, -INF , P3 ;  /* 0xff80000026517808 */ /* 0x000fe20001800000 */
[----:B------:R-:W-:-:S01]  /*3e90*/  FFMA.FTZ R38, R48, UR39, -R3 ;  /* 0x0000002730267c23 */ /* 0x000fc20008010803 */
[----:B------:R-:W-:Y:S01]  /*3ea0*/  FMNMX.FTZ R4, R73, R4, !PT ;  /* 0x0000000449047209 */ /* 0x000fe20007810000 */
[----:B-----5:R-:W-:-:S01]  /*3eb0*/  FFMA.FTZ R31, R41, UR39, -R3 ;  /* 0x00000027291f7c23 */ /* 0x020fc20008010803 */
[----:B------:R-:W-:Y:S01]  /*3ec0*/  FSEL R76, R39, -INF , P4 ;  /* 0xff800000274c7808 */ /* 0x000fe20002000000 */
[----:B------:R-:W-:-:S01]  /*3ed0*/  FFMA.FTZ R39, R49, UR39, -R3 ;  /* 0x0000002731277c23 */ /* 0x000fc20008010803 */
[----:B------:R-:W-:Y:S01]  /*3ee0*/  FMNMX.FTZ R35, R81, R4, !PT ;  /* 0x0000000451237209 */ /* 0x000fe20007810000 */
[----:B------:R-:W-:-:S01]  /*3ef0*/  FFMA.FTZ R41, R52, UR39, -R3 ;  /* 0x0000002734297c23 */ /* 0x000fc20008010803 */
[----:B-1----:R-:W-:Y:S01]  /*3f00*/  FADD.FTZ R48, R5, R6 ;  /* 0x0000000605307221 */ /* 0x002fe20000010000 */
[----:B------:R1:W-:Y:S01]  /*3f10*/  MUFU.EX2 R42, R114 ;  /* 0x00000072002a7308 */ /* 0x0003e20000000800 */
[----:B------:R-:W-:Y:S01]  /*3f20*/  FMNMX.FTZ R4, R76, R35, !PT ;  /* 0x000000234c047209 */ /* 0x000fe20007810000 */
[--C-:B------:R-:W-:Y:S01]  /*3f30*/  FFMA.FTZ R35, R44, UR39, -R3.reuse ;  /* 0x000000272c237c23 */ /* 0x100fe20008010803 */
[----:B------:R-:W-:-:S01]  /*3f40*/  FFMA.FTZ R44, R53, UR39, -R3 ;  /* 0x00000027352c7c23 */ /* 0x000fc20008010803 */
[----:B------:R-:W-:Y:S01]  /*3f50*/  FFMA.FTZ R3, R37, UR39, -R3 ;  /* 0x0000002725037c23 */ /* 0x000fe20008010803 */
[----:B---3--:R-:W-:-:S01]  /*3f60*/  FADD.FTZ R49, R7, R48 ;  /* 0x0000003007317221 */ /* 0x008fc20000010000 */
[----:B------:R-:W3:Y:S01]  /*3f70*/  SHFL.BFLY PT, R89, R4, 0x2, 0x1f ;  /* 0x0c401f0004597f89 */ /* 0x000ee200000e0000 */
[C---:B----4-:R-:W-:Y:S01]  /*3f80*/  F2FP.SATFINITE.E4M3.F32.PACK_AB_MERGE_C R216, R10.reuse, R7, RZ ;  /* 0x000000070ad8723e */ /* 0x050fe200048070ff */
[----:B------:R-:W-:Y:S01]  /*3f90*/  MUFU.EX2 R43, R43 ;  /* 0x0000002b002b7308 */ /* 0x000fe20000000800 */
[----:B------:R-:W-:-:S01]  /*3fa0*/  FADD.FTZ R49, R10, R49 ;  /* 0x000000310a317221 */ /* 0x000fc20000010000 */
[----:B--2---:R-:W-:-:S02]  /*3fb0*/  F2FP.SATFINITE.E4M3.F32.PACK_AB_MERGE_C R218, R12, R11, RZ ;  /* 0x0000000b0cda723e */ /* 0x004fc400048070ff */
[----:B-1----:R-:W-:Y:S02]  /*3fc0*/  CS2R R114, SRZ ;  /* 0x0000000000727805 */ /* 0x002fe4000001ff00 */
[----:B------:R-:W-:Y:S02]  /*3fd0*/  F2FP.SATFINITE.E4M3.F32.PACK_AB_MERGE_C R216, R6, R5, R216 ;  /* 0x0000000506d8723e */ /* 0x000fe400048070d8 */
[----:B------:R-:W-:Y:S02]  /*3fe0*/  CS2R R52, SRZ ;  /* 0x0000000000347805 */ /* 0x000fe4000001ff00 */
[----:B------:R-:W-:Y:S01]  /*3ff0*/  F2FP.SATFINITE.E4M3.F32.PACK_AB_MERGE_C R218, R9, R8, R218 ;  /* 0x0000000809da723e */ /* 0x000fe200048070da */
[----:B------:R-:W-:Y:S08]  /*4000*/  MUFU.EX2 R46, R46 ;  /* 0x0000002e002e7308 */ /* 0x000ff00000000800 */
[----:B------:R-:W-:Y:S01]  /*4010*/  MUFU.EX2 R27, R27 ;  /* 0x0000001b001b7308 */ /* 0x000fe20000000800 */
[----:B---3--:R-:W-:-:S07]  /*4020*/  FMNMX.FTZ R89, R4, R89, !PT ;  /* 0x0000005904597209 */ /* 0x008fce0007810000 */
[----:B------:R-:W-:Y:S01]  /*4030*/  MUFU.EX2 R30, R30 ;  /* 0x0000001e001e7308 */ /* 0x000fe20000000800 */
[----:B------:R-:W1:Y:S07]  /*4040*/  SHFL.BFLY PT, R4, R89, 0x1, 0x1f ;  /* 0x0c201f0059047f89 */ /* 0x000e6e00000e0000 */
[----:B------:R-:W-:Y:S08]  /*4050*/  MUFU.EX2 R31, R31 ;  /* 0x0000001f001f7308 */ /* 0x000ff00000000800 */
[----:B------:R-:W-:Y:S08]  /*4060*/  MUFU.EX2 R35, R35 ;  /* 0x0000002300237308 */ /* 0x000ff00000000800 */
[----:B------:R-:W-:Y:S01]  /*4070*/  MUFU.EX2 R40, R40 ;  /* 0x0000002800287308 */ /* 0x000fe20000000800 */
[----:B-1----:R-:W-:-:S02]  /*4080*/  FMNMX.FTZ R4, R89, R4, !PT ;  /* 0x0000000459047209 */ /* 0x002fc40007810000 */
        /* <DEDUP_REMOVED lines=46> */
[----:B------:R-:W0:Y:S01]  /*4370*/  MUFU.EX2 R98, R98 ;  /* 0x0000006200627308 */ /* 0x000e220000000800 */
[----:B--2---:R-:W-:-:S01]  /*4380*/  FADD.FTZ R48, R94, R37 ;  /* 0x000000255e307221 */ /* 0x004fc20000010000 */
[--C-:B------:R-:W-:Y:S01]  /*4390*/  FFMA.FTZ R68, R68, UR39, -R45.reuse ;  /* 0x0000002744447c23 */ /* 0x100fe2000801082d */
[----:B------:R-:W-:-:S01]  /*43a0*/  FFMA.FTZ R72, R72, UR39, -R45 ;  /* 0x0000002748487c23 */ /* 0x000fc2000801082d */
[--C-:B------:R-:W-:Y:S01]  /*43b0*/  FFMA.FTZ R69, R69, UR39, -R45.reuse ;  /* 0x0000002745457c23 */ /* 0x100fe2000801082d */
[----:B------:R-:W-:-:S01]  /*43c0*/  FFMA.FTZ R73, R73, UR39, -R45 ;  /* 0x0000002749497c23 */ /* 0x000fc2000801082d */
[--C-:B------:R-:W-:Y:S01]  /*43d0*/  FFMA.FTZ R81, R81, UR39, -R45.reuse ;  /* 0x0000002751517c23 */ /* 0x100fe2000801082d */
[----:B------:R-:W-:-:S01]  /*43e0*/  FFMA.FTZ R45, R76, UR39, -R45 ;  /* 0x000000274c2d7c23 */ /* 0x000fc2000801082d */
[----:B------:R-:W1:Y:S01]  /*43f0*/  MUFU.EX2 R99, R99 ;  /* 0x0000006300637308 */ /* 0x000e620000000800 */
[----:B---3--:R-:W-:-:S01]  /*4400*/  FADD.FTZ R37, R95, R48 ;  /* 0x000000305f257221 */ /* 0x008fc20000010000 */
        /* <DEDUP_REMOVED lines=13> */
[----:B------:R-:W-:Y:S02]  /*44e0*/  FADD.FTZ R48, R14, R49 ;  /* 0x000000310e307221 */ /* 0x000fe40000010000 */
        /* <DEDUP_REMOVED lines=8> */
[----:B------:R-:W-:Y:S01]  /*4570*/  FADD.FTZ R49, R21, R48 ;  /* 0x0000003015317221 */ /* 0x000fe20000010000 */
[----:B------:R-:W-:Y:S02]  /*4580*/  F2FP.SATFINITE.E4M3.F32.PACK_AB_MERGE_C R219, R103, R102, RZ ;  /* 0x0000006667db723e */ /* 0x000fe400048070ff */
[----:B------:R-:W-:Y:S01]  /*4590*/  CS2R R102, SRZ ;  /* 0x0000000000667805 */ /* 0x000fe2000001ff00 */
[----:B------:R-:W-:-:S01]  /*45a0*/  FADD.FTZ R48, R56, R49 ;  /* 0x0000003138307221 */ /* 0x000fc20000010000 */
[----:B------:R-:W-:Y:S01]  /*45b0*/  F2FP.SATFINITE.E4M3.F32.PACK_AB_MERGE_C R219, R99, R98, R219 ;  /* 0x0000006263db723e */ /* 0x000fe200048070db */
[----:B------:R-:W0:Y:S01]  /*45c0*/  MUFU.EX2 R78, R78 ;  /* 0x0000004e004e7308 */ /* 0x000e220000000800 */
[----:B-1----:R-:W-:-:S01]  /*45d0*/  FADD.FTZ R2, R74, R37 ;  /* 0x000000254a027221 */ /* 0x002fc20000010000 */
[----:B------:R-:W-:Y:S01]  /*45e0*/  FADD.FTZ R49, R57, R48 ;  /* 0x0000003039317221 */ /* 0x000fe20000010000 */
[----:B------:R-:W-:-:S02]  /*45f0*/  F2FP.SATFINITE.E4M3.F32.PACK_AB_MERGE_C R57, R66, R57, RZ ;  /* 0x000000394239723e */ /* 0x000fc400048070ff */
[----:B------:R-:W-:Y:S01]  /*4600*/  CS2R R98, SRZ ;  /* 0x0000000000627805 */ /* 0x000fe2000001ff00 */
[----:B------:R-:W-:-:S01]  /*4610*/  FADD.FTZ R10, R66, R49 ;  /* 0x00000031420a7221 */ /* 0x000fc20000010000 */
[----:B------:R-:W-:Y:S01]  /*4620*/  F2FP.SATFINITE.E4M3.F32.PACK_AB_MERGE_C R214, R56, R21, R57 ;  /* 0x0000001538d6723e */ /* 0x000fe20004807039 */
[----:B------:R-:W1:Y:S01]  /*4630*/  MUFU.EX2 R79, R79 ;  /* 0x0000004f004f7308 */ /* 0x000e620000000800 */
[----:B--2---:R-:W-:-:S01]  /*4640*/  FADD.FTZ R37, R75, R2 ;  /* 0x000000024b257221 */ /* 0x004fc20000010000 */
[----:B------:R-:W-:Y:S02]  /*4650*/  CS2R R56, SRZ ;  /* 0x0000000000387805 */ /* 0x000fe4000001ff00 */
[----:B------:R-:W-:-:S04]  /*4660*/  CS2R R48, SRZ ;  /* 0x0000000000307805 */ /* 0x000fc8000001ff00 */
        /* <DEDUP_REMOVED lines=154> */
[----:B------:R-:W-:-:S07]  /*5010*/  IMAD.MOV.U32 R119, RZ, RZ, RZ ;  /* 0x000000ffff777224 */ /* 0x000fce00078e00ff */
.L_x_5077:
[----:B------:R-:W-:Y:S01]  /*5020*/  ISETP.NE.AND P4, PT, RZ, UR44, PT ;  /* 0x0000002cff007c0c */ /* 0x000fe2000bf85270 */
[----:B------:R-:W-:-:S04]  /*5030*/  UISETP.NE.AND UP1, UPT, UR57, 0x1, UPT ;  /* 0x000000013900788c */ /* 0x000fc8000bf25270 */
[----:B------:R-:W-:-:S04]  /*5040*/  USEL UR45, URZ, 0x1, UP1 ;  /* 0x000000013f2d7887 */ /* 0x000fc80008800000 */
[----:B------:R-:W-:-:S04]  /*5050*/  ULOP3.LUT UR45, UR58, UR45, URZ, 0x3c, !UPT ;  /* 0x0000002d3a2d7292 */ /* 0x000fc8000f8e3c3f */
[----:B------:R-:W-:Y:S08]  /*5060*/  @P4 BRA `(.L_x_5068) ;  /* 0x0000000000384947 */ /* 0x000ff00003800000 */
[----:B------:R-:W-:Y:S05]  /*5070*/  @!P0 BRA `(.L_x_5069) ;  /* 0x0000000000048947 */ /* 0x000fea0003800000 */
[----:B------:R-:W-:Y:S01]  /*5080*/  BPT.TRAP 0x1 ;  /* 0x000000040000795c */ /* 0x000fe20000300000 */
.L_x_5069:
        /* <DEDUP_REMOVED lines=9> */
.L_x_5070:
[----:B-1----:R-:W-:Y:S05]  /*5120*/  @P3 BRA `(.L_x_5068) ;  /* 0x0000000000083947 */ /* 0x002fea0003800000 */
[----:B------:R-:W1:Y:S02]  /*5130*/  SYNCS.PHASECHK.TRANS64.TRYWAIT P3, [UR6+0x33430], R0 ;  /* 0x03343000ff0075a7 */ /* 0x000e640008060146 */
[----:B-1----:R-:W-:Y:S05]  /*5140*/  @!P3 BRA `(.L_x_5071) ;  /* 0x0000010c0070b947 */ /* 0x002fea0003800000 */
.L_x_5068:
        /* <DEDUP_REMOVED lines=191> */
.L_x_5073:
[----:B------:R-:W-:Y:S01]  /*5d40*/  ULEA UR6, UR57, UR41, 0x3 ;  /* 0x0000002939067291 */ /* 0x000fe2000f8e183f */
[----:B------:R-:W-:-:S05]  /*5d50*/  IMAD.U32 R0, RZ, RZ, UR58 ;  /* 0x0000003aff007e24 */ /* 0x000fca000f8e00ff */
[----:B------:R-:W-:-:S04]  /*5d60*/  SHF.L.U32 R0, R0, 0x1f, RZ ;  /* 0x0000001f00007819 */ /* 0x000fc800000006ff */
[----:B------:R0:W1:Y:S01]  /*5d70*/  SYNCS.PHASECHK.TRANS64.TRYWAIT P3, [UR6+0x33450], R0 ;  /* 0x03345000ff0075a7 */ /* 0x0000620008060146 */
[----:B------:R-:W-:Y:S05]  /*5d80*/  @!P0 BRA `(.L_x_5074) ;  /* 0x0000000000048947 */ /* 0x000fea0003800000 */
[----:B------:R-:W-:Y:S01]  /*5d90*/  BPT.TRAP 0x1 ;  /* 0x000000040000795c */ /* 0x000fe20000300000 */
.L_x_5074:
[----:B-1----:R-:W-:Y:S05]  /*5da0*/  @P3 BRA `(.L_x_5072) ;  /* 0x0000000000083947 */ /* 0x002fea0003800000 */
[----:B------:R-:W1:Y:S02]  /*5db0*/  SYNCS.PHASECHK.TRANS64.TRYWAIT P3, [UR6+0x33450], R0 ;  /* 0x03345000ff0075a7 */ /* 0x000e640008060146 */
[----:B-1----:R-:W-:Y:S05]  /*5dc0*/  @!P3 BRA `(.L_x_5075) ;  /* 0x000001000068b947 */ /* 0x002fea0003800000 */
.L_x_5072:
[----:B-1----:R-:W-:Y:S01]  /*5dd0*/  VIADD R5, R18, UR37 ;  /* 0x0000002512057c36 */ /* 0x002fe20008000000 */
[----:B------:R-:W-:Y:S01]  /*5de0*/  @UP0 ULDC UR6, c[0x0][0x44c] ;  /* 0x0001130000060ab9 */ /* 0x000fe20000000800 */
[----:B------:R-:W-:Y:S01]  /*5df0*/  UMOV UR7, 0x1 ;  /* 0x0000000100077882 */ /* 0x000fe20000000000 */
[----:B------:R-:W-:Y:S01]  /*5e00*/  IMAD.MOV.U32 R4, RZ, RZ, -0x2 ;  /* 0xfffffffeff047424 */ /* 0x000fe200078e00ff */
[----:B------:R-:W-:Y:S01]  /*5e10*/  UIMAD UR7, UR56, -0xa0, UR7 ;  /* 0xffffff60380778a4 */ /* 0x000fe2000f8e0207 */
[----:B0-----:R-:W-:Y:S01]  /*5e20*/  @P2 IMAD.HI.U32 R0, R5, UR6, RZ ;  /* 0x0000000605002c27 */ /* 0x001fe2000f8e00ff */
[----:B------:R-:W-:Y:S01]  /*5e30*/  @UP0 ULDC UR6, c[0x0][0x450] ;  /* 0x0001140000060ab9 */ /* 0x000fe20000000800 */
[----:B------:R-:W-:-:S06]  /*5e40*/  WARPGROUP.ARRIVE ;  /* 0x00000000000079c5 */ /* 0x000fcc0000000000 */
[----:B------:R-:W0:Y:S01]  /*5e50*/  S2R R229, SR_TID.X ;  /* 0x0000000000e57919 */ /* 0x000e220000002100 */
[----:B------:R-:W-:Y:S01]  /*5e60*/  IMAD.U32 R11, RZ, RZ, UR51 ;  /* 0x00000033ff0b7e24 */ /* 0x000fe2000f8e00ff */
[----:B------:R-:W-:Y:S01]  /*5e70*/  @P2 SHF.R.U32.HI R5, RZ, UR6, R0 ;  /* 0x00000006ff052c19 */ /* 0x000fe20008011600 */
[----:B------:R-:W-:Y:S01]  /*5e80*/  UIADD3 UR6, UR41, 0x200, URZ ;  /* 0x0000020029067890 */ /* 0x000fe2000fffe03f */
[----:B------:R-:W-:Y:S01]  /*5e90*/  IMAD R4, R17, R4, UR7 ;  /* 0x0000000711047e24 */ /* 0x000fe2000f8e0204 */
[----:B------:R-:W-:Y:S01]  /*5ea0*/  UMOV UR7, 0xc0000010 ;  /* 0xc000001000077882 */ /* 0x000fe20000000000 */
[----:B------:R-:W-:Y:S01]  /*5eb0*/  IMAD.U32 R15, RZ, RZ, UR39 ;  /* 0x00000027ff0f7e24 */ /* 0x000fe2000f8e00ff */
[----:B------:R-:W-:Y:S01]  /*5ec0*/  USHF.R.U32.HI UR6, URZ, 0x4, UR6 ;  /* 0x000000043f067899 */ /* 0x000fe20008011606 */
[----:B------:R-:W1:Y:S01]  /*5ed0*/  SHFL.IDX PT, R9, R5, RZ, 0x1c1f ;  /* 0x001c1fff05097589 */ /* 0x000e6200000e0000 */
[----:B------:R-:W-:Y:S02]  /*5ee0*/  IADD3 R4, -R11, UR50, R4 ;  /* 0x000000320b047c10 */ /* 0x000fe4000fffe104 */
[----:B------:R-:W-:Y:S01]  /*5ef0*/  ULOP3.LUT UR6, UR6, 0x3fff, URZ, 0xc0, !UPT ;  /* 0x00003fff06067892 */ /* 0x000fe2000f8ec03f */
[----:B------:R-:W2:Y:S03]  /*5f00*/  SHFL.IDX PT, R5, R5, 0x1, 0x1c1f ;  /* 0x003c1f0005057f89 */ /* 0x000ea600000e0000 */
[----:B------:R-:W-:-:S04]  /*5f10*/  ULOP3.LUT UR6, UR6, 0x10000, URZ, 0xfc, !UPT ;  /* 0x0001000006067892 */ /* 0x000fc8000f8efc3f */
[----:B------:R-:W-:-:S07]  /*5f20*/  UIMAD UR10, UR57, 0x780, UR6 ;  /* 0x00000780390a78a4 */ /* 0x000fce000f8e0206 */
[----:B------:R-:W-:Y:S02]  /*5f30*/  UMOV UR6, UR10 ;  /* 0x0000000a00067c82 */ /* 0x000fe40008000000 */
[----:B------:R-:W-:Y:S01]  /*5f40*/  QGMMA.64x192x32.F32.E4M3.E4M3 R24, R216, gdesc[UR4], R24, gsb0 ;  /* 0x02e00004d8187df3 */ /* 0x000fe20008000818 */
[----:B------:R-:W-:Y:S01]  /*5f50*/  UIADD3 UR6, UR10, 0x180, URZ ;  /* 0x000001800a067890 */ /* 0x000fe2000fffe03f */
[----:B------:R-:W-:Y:S01]  /*5f60*/  UMOV UR7, 0xc0000010 ;  /* 0xc000001000077882 */ /* 0x000fe20000000000 */
[C---:B-1----:R-:W-:Y:S01]  /*5f70*/  IMAD.IADD R0, R4.reuse, 0x1, R9 ;  /* 0x0000000104007824 */ /* 0x042fe200078e0209 */
[----:B0-----:R-:W-:Y:S01]  /*5f80*/  SHF.R.U32.HI R229, RZ, 0x7, R229 ;  /* 0x00000007ffe57819 */ /* 0x001fe200000116e5 */
[----:B--2---:R-:W-:-:S03]  /*5f90*/  IMAD.IADD R4, R4, 0x1, R5 ;  /* 0x0000000104047824 */ /* 0x004fc600078e0205 */
        /* <DEDUP_REMOVED lines=98> */
[----:B------:R-:W-:Y:S01]  /*65c0*/  FMNMX.FTZ R11, R149, R8, !PT ;  /* 0x00000008950b7209 */ /* 0x000fe20007810000 */
[----:B------:R-:W-:Y:S02]  /*65d0*/  WARPGROUP.DEPBAR.LE gsb0, 0x0 ;  /* 0x00008000000079c5 */ /* 0x000fe40000010000 */
[----:B------:R-:W-:Y:S01]  /*65e0*/  WARPGROUP.ARRIVE ;  /* 0x00000000000079c5 */ /* 0x000fe20000000000 */
[----:B------:R-:W-:Y:S02]  /*65f0*/  ISETP.GT.AND P3, PT, R0, 0x88, PT ;  /* 0x000000880000780c */ /* 0x000fe40003f64270 */
[----:B------:R-:W-:-:S02]  /*6600*/  FSEL R121, R121, -INF , P4 ;  /* 0xff80000079797808 */ /* 0x000fc40002000000 */
[----:B------:R-:W-:Y:S01]  /*6610*/  FMNMX.FTZ R8, R120, R11, !PT ;  /* 0x0000000b78087209 */ /* 0x000fe20007810000 */
[----:B------:R-:W-:Y:S01]  /*6620*/  QGMMA.64x192x32.F32.E4M3.E4M3 R24, R212, gdesc[UR4], R24, gsb0 ;  /* 0x02e00004d4187df3 */ /* 0x000fe20008000818 */
[----:B------:R-:W-:Y:S01]  /*6630*/  ISETP.GT.AND P4, PT, R0, 0x89, PT ;  /* 0x000000890000780c */ /* 0x000fe20003f84270 */
[----:B------:R-:W-:Y:S01]  /*6640*/  UIADD3 UR6, UR10, 0x300, URZ ;  /* 0x000003000a067890 */ /* 0x000fe2000fffe03f */
[----:B------:R-:W-:Y:S01]  /*6650*/  FSEL R124, R124, -INF , P3 ;  /* 0xff8000007c7c7808 */ /* 0x000fe20001800000 */
[----:B------:R-:W-:Y:S01]  /*6660*/  UMOV UR7, 0xc0000010 ;  /* 0xc000001000077882 */ /* 0x000fe20000000000 */
        /* <DEDUP_REMOVED lines=13> */
[----:B------:R-:W-:Y:S02]  /*6740*/  FSEL R133, R133, -INF , P4 ;  /* 0xff80000085857808 */ /* 0x000fe40002000000 */
[----:B------:R-:W-:-:S02]  /*6750*/  FMNMX.FTZ R0, R132, R11, !PT ;  /* 0x0000000b84007209 */ /* 0x000fc40007810000 */
[C---:B------:R-:W-:Y:S02]  /*6760*/  ISETP.GT.AND P4, PT, R4.reuse, RZ, PT ;  /* 0x000000ff0400720c */ /* 0x040fe40003f84270 */
[----:B------:R-:W-:Y:S02]  /*6770*/  FMNMX.FTZ R11, R133, R0, !PT ;  /* 0x00000000850b7209 */ /* 0x000fe40007810000 */
[----:B------:R-:W-:Y:S02]  /*6780*/  ISETP.GT.AND P5, PT, R4, 0x1, PT ;  /* 0x000000010400780c */ /* 0x000fe40003fa4270 */
[----:B------:R-:W-:Y:S01]  /*6790*/  FSEL R186, R186, -INF , P4 ;  /* 0xff800000baba7808 */ /* 0x000fe20002000000 */
[----:B------:R-:W0:Y:S01]  /*67a0*/  SHFL.BFLY PT, R0, R11, 0x2, 0x1f ;  /* 0x0c401f000b007f89 */ /* 0x000e2200000e0000 */
[----:B------:R-:W-:Y:S02]  /*67b0*/  ISETP.GT.AND P4, PT, R4, 0x8, PT ;  /* 0x000000080400780c */ /* 0x000fe40003f84270 */
[----:B------:R-:W-:-:S02]  /*67c0*/  FSEL R187, R187, -INF , P5 ;  /* 0xff800000bbbb7808 */ /* 0x000fc40002800000 */
[----:B------:R-:W-:Y:S02]  /*67d0*/  FMNMX.FTZ R20, R186, R7, !PT ;  /* 0x00000007ba147209 */ /* 0x000fe40007810000 */
[----:B------:R-:W-:Y:S02]  /*67e0*/  ISETP.GT.AND P5, PT, R4, 0x9, PT ;  /* 0x000000090400780c */ /* 0x000fe40003fa4270 */
[----:B------:R-:W-:Y:S02]  /*67f0*/  FSEL R190, R190, -INF , P4 ;  /* 0xff800000bebe7808 */ /* 0x000fe40002000000 */
[C---:B------:R-:W-:Y:S02]  /*6800*/  ISETP.GT.AND P4, PT, R4.reuse, 0x10, PT ;  /* 0x000000100400780c */ /* 0x040fe40003f84270 */
[----:B------:R-:W-:Y:S02]  /*6810*/  FSEL R191, R191, -INF , P5 ;  /* 0xff800000bfbf7808 */ /* 0x000fe40002800000 */
[----:B------:R-:W-:-:S02]  /*6820*/  ISETP.GT.AND P5, PT, R4, 0x11, PT ;  /* 0x000000110400780c */ /* 0x000fc40003fa4270 */
[----:B------:R-:W-:Y:S02]  /*6830*/  FSEL R194, R194, -INF , P4 ;  /* 0xff800000c2c27808 */ /* 0x000fe40002000000 */
[C---:B------:R-:W-:Y:S02]  /*6840*/  ISETP.GT.AND P4, PT, R4.reuse, 0x18, PT ;  /* 0x000000180400780c */ /* 0x040fe40003f84270 */
[----:B------:R-:W-:Y:S02]  /*6850*/  FSEL R195, R195, -INF , P5 ;  /* 0xff800000c3c37808 */ /* 0x000fe40002800000 */
[----:B------:R-:W-:Y:S02]  /*6860*/  ISETP.GT.AND P5, PT, R4, 0x19, PT ;  /* 0x000000190400780c */ /* 0x000fe40003fa4270 */
[----:B0-----:R-:W-:Y:S02]  /*6870*/  FMNMX.FTZ R12, R11, R0, !PT ;  /* 0x000000000b0c7209 */ /* 0x001fe40007810000 */
[----:B------:R-:W-:-:S02]  /*6880*/  FSEL R198, R198, -INF , P4 ;  /* 0xff800000c6c67808 */ /* 0x000fc40002000000 */
[----:B------:R-:W-:Y:S01]  /*6890*/  FSEL R199, R199, -INF , P5 ;  /* 0xff800000c7c77808 */ /* 0x000fe20002800000 */
[----:B------:R-:W0:Y:S01]  /*68a0*/  SHFL.BFLY PT, R13, R12, 0x1, 0x1f ;  /* 0x0c201f000c0d7f89 */ /* 0x000e2200000e0000 */
[C---:B------:R-:W-:Y:S02]  /*68b0*/  ISETP.GT.AND P4, PT, R4.reuse, 0x20, PT ;  /* 0x000000200400780c */ /* 0x040fe40003f84270 */
[----:B------:R-:W-:Y:S02]  /*68c0*/  ISETP.GT.AND P5, PT, R4, 0x21, PT ;  /* 0x000000210400780c */ /* 0x000fe40003fa4270 */
        /* <DEDUP_REMOVED lines=10> */
[----:B0-----:R-:W-:Y:S02]  /*6970*/  FMNMX.FTZ R0, R12, R13, !PT ;  /* 0x0000000d0c007209 */ /* 0x001fe40007810000 */
[----:B------:R-:W-:Y:S02]  /*6980*/  FSEL R179, R179, -INF , P5 ;  /* 0xff800000b3b37808 */ /* 0x000fe40002800000 */
[C---:B------:R-:W-:Y:S01]  /*6990*/  FSETP.NEU.FTZ.AND P3, PT, R0.reuse, -INF , PT ;  /* 0xff8000000000780b */ /* 0x040fe20003f7d000 */
[----:B------:R-:W-:-:S01]  /*69a0*/  FFMA.FTZ R8, R0, R15, -8 ;  /* 0xc100000000087423 */ /* 0x000fc2000001000f */
[----:B------:R-:W-:Y:S02]  /*69b0*/  FMNMX.FTZ R15, R187, R20, !PT ;  /* 0x00000014bb0f7209 */ /* 0x000fe40007810000 */
[----:B------:R-:W-:-:S02]  /*69c0*/  ISETP.GT.AND P5, PT, R4, 0x39, PT ;  /* 0x000000390400780c */ /* 0x000fc40003fa4270 */
[----:B------:R-:W-:Y:S02]  /*69d0*/  FSEL R8, R8, RZ, P3 ;  /* 0x000000ff08087208 */ /* 0x000fe40001800000 */
[----:B------:R-:W-:Y:S02]  /*69e0*/  FMNMX.FTZ R184, R190, R15, !PT ;  /* 0x0000000fbeb87209 */ /* 0x000fe40007810000 */
[----:B------:R-:W-:Y:S01]  /*69f0*/  FSEL R182, R182, -INF , P4 ;  /* 0xff800000b6b67808 */ /* 0x000fe20002000000 */
        /* <DEDUP_REMOVED lines=9> */
[----:B------:R-:W-:Y:S01]  /*6a90*/  ISETP.GT.AND P4, PT, R4, 0x40, PT ;  /* 0x000000400400780c */ /* 0x000fe20003f84270 */
        /* <DEDUP_REMOVED lines=8> */
[----:B------:R-:W-:Y:S01]  /*6b20*/  FSEL R155, R155, -INF , P5 ;  /* 0xff8000009b9b7808 */ /* 0x000fe20002800000 */
[----:B------:R-:W-:-:S01]  /*6b30*/  FFMA.FTZ R20, R197, UR39, -R8 ;  /* 0x00000027c5147c23 */ /* 0x000fc20008010808 */
[----:B------:R-:W-:Y:S01]  /*6b40*/  FMNMX.FTZ R21, R199, R184, !PT ;  /* 0x000000b8c7157209 */ /* 0x000fe20007810000 */
[----:B------:R-:W-:-:S01]  /*6b50*/  FFMA.FTZ R152, R152, UR39, -R8 ;  /* 0x0000002798987c23 */ /* 0x000fc20008010808 */
[----:B------:R-:W-:Y:S01]  /*6b60*/  ISETP.GT.AND P5, PT, R4, 0x49, PT ;  /* 0x000000490400780c */ /* 0x000fe20003fa4270 */
[----:B------:R-:W-:-:S01]  /*6b70*/  FFMA.FTZ R153, R153, UR39, -R8 ;  /* 0x0000002799997c23 */ /* 0x000fc20008010808 */
[----:B------:R-:W-:Y:S01]  /*6b80*/  FMNMX.FTZ R172, R170, R21, !PT ;  /* 0x00000015aaac7209 */ /* 0x000fe20007810000 */
[----:B------:R-:W-:-:S01]  /*6b90*/  FFMA.FTZ R157, R157, UR39, -R8 ;  /* 0x000000279d9d7c23 */ /* 0x000fc20008010808 */
        /* <DEDUP_REMOVED lines=48> */
[--C-:B-1----:R-:W-:Y:S01]  /*6ea0*/  FFMA.FTZ R184, R156, UR39, -R8.reuse ;  /* 0x000000279cb87c23 */ /* 0x102fe20008010808 */
        /* <DEDUP_REMOVED lines=8> */
[----:B------:R-:W-:Y:S02]  /*6f30*/  FSEL R138, R138, -INF , P4 ;  /* 0xff8000008a8a7808 */ /* 0x000fe40002000000 */
[----:B------:R-:W-:Y:S01]  /*6f40*/  FMNMX.FTZ R181, R167, R180, !PT ;  /* 0x000000b4a7b57209 */ /* 0x000fe20007810000 */
[----:B------:R-:W-:Y:S01]  /*6f50*/  MUFU.EX2 R10, R10 ;  /* 0x0000000a000a7308 */ /* 0x000fe20000000800 */
[----:B------:R-:W-:Y:S02]  /*6f60*/  ISETP.GT.AND P4, PT, R4, 0x68, PT ;  /* 0x000000680400780c */ /* 0x000fe40003f84270 */
[----:B------:R-:W-:Y:S02]  /*6f70*/  FSEL R139, R139, -INF , P5 ;  /* 0xff8000008b8b7808 */ /* 0x000fe40002800000 */
[----:B------:R-:W-:Y:S01]  /*6f80*/  FMNMX.FTZ R180, R138, R181, !PT ;  /* 0x000000b58ab47209 */ /* 0x000fe20007810000 */
[----:B------:R-:W-:-:S02]  /*6f90*/  WARPGROUP.DEPBAR.LE gsb0, 0x0 ;  /* 0x00008000000079c5 */ /* 0x000fc40000010000 */
[----:B------:R-:W-:Y:S01]  /*6fa0*/  WARPGROUP.ARRIVE ;  /* 0x00000000000079c5 */ /* 0x000fe20000000000 */
[----:B------:R-:W-:Y:S01]  /*6fb0*/  ISETP.GT.AND P5, PT, R4, 0x69, PT ;  /* 0x000000690400780c */ /* 0x000fe20003fa4270 */
[----:B------:R-:W-:Y:S01]  /*6fc0*/  MUFU.EX2 R9, R9 ;  /* 0x0000000900097308 */ /* 0x000fe20000000800 */
[----:B------:R-:W-:Y:S02]  /*6fd0*/  FSEL R156, R142, -INF , P4 ;  /* 0xff8000008e9c7808 */ /* 0x000fe40002000000 */
[----:B------:R-:W-:Y:S01]  /*6fe0*/  FMNMX.FTZ R181, R139, R180, !PT ;  /* 0x000000b48bb57209 */ /* 0x000fe20007810000 */
[----:B------:R-:W-:Y:S01]  /*6ff0*/  QGMMA.64x192x32.F32.E4M3.E4M3 R24, R208, gdesc[UR4], R24, gsb0 ;  /* 0x02e00004d0187df3 */ /* 0x000fe20008000818 */
[----:B------:R-:W-:Y:S01]  /*7000*/  ISETP.GT.AND P4, PT, R4, 0x70, PT ;  /* 0x000000700400780c */ /* 0x000fe20003f84270 */
[----:B------:R-:W-:Y:S01]  /*7010*/  UIADD3 UR6, UR10, 0x480, URZ ;  /* 0x000004800a067890 */ /* 0x000fe2000fffe03f */
[----:B------:R-:W-:Y:S01]  /*7020*/  FSEL R143, R143, -INF , P5 ;  /* 0xff8000008f8f7808 */ /* 0x000fe20002800000 */
[----:B------:R0:W-:Y:S01]  /*7030*/  MUFU.EX2 R142, R184 ;  /* 0x000000b8008e7308 */ /* 0x0001e20000000800 */
[----:B------:R-:W-:Y:S01]  /*7040*/  FMNMX.FTZ R180, R156, R181, !PT ;  /* 0x000000b59cb47209 */ /* 0x000fe20007810000 */
[----:B------:R-:W-:Y:S01]  /*7050*/  UMOV UR7, 0xc0000010 ;  /* 0xc000001000077882 */ /* 0x000fe20000000000 */
[----:B------:R-:W-:-:S02]  /*7060*/  ISETP.GT.AND P5, PT, R4, 0x71, PT ;  /* 0x000000710400780c */ /* 0x000fc40003fa4270 */
[----:B------:R-:W-:Y:S02]  /*7070*/  FSEL R146, R146, -INF , P4 ;  /* 0xff80000092927808 */ /* 0x000fe40002000000 */
[----:B------:R-:W-:Y:S01]  /*7080*/  FMNMX.FTZ R181, R143, R180, !PT ;  /* 0x000000b48fb57209 */ /* 0x000fe20007810000 */
[----:B------:R-:W-:Y:S01]  /*7090*/  MUFU.EX2 R11, R11 ;  /* 0x0000000b000b7308 */ /* 0x000fe20000000800 */
[----:B------:R-:W-:Y:S01]  /*70a0*/  ISETP.GT.AND P4, PT, R4, 0x78, PT ;  /* 0x000000780400780c */ /* 0x000fe20003f84270 */
[----:B0-----:R-:W-:Y:S01]  /*70b0*/  FFMA.FTZ R184, R164, UR39, -R8 ;  /* 0x00000027a4b87c23 */ /* 0x001fe20008010808 */
[----:B------:R-:W-:Y:S02]  /*70c0*/  FSEL R147, R147, -INF , P5 ;  /* 0xff80000093937808 */ /* 0x000fe40002800000 */
[----:B------:R-:W-:Y:S02]  /*70d0*/  FMNMX.FTZ R180, R146, R181, !PT ;  /* 0x000000b592b47209 */ /* 0x000fe40007810000 */
[----:B------:R-:W-:Y:S01]  /*70e0*/  ISETP.GT.AND P5, PT, R4, 0x79, PT ;  /* 0x000000790400780c */ /* 0x000fe20003fa4270 */
[----:B------:R-:W-:Y:S01]  /*70f0*/  MUFU.EX2 R12, R12 ;  /* 0x0000000c000c7308 */ /* 0x000fe20000000800 */
[----:B------:R-:W-:-:S02]  /*7100*/  FSEL R150, R150, -INF , P4 ;  /* 0xff80000096967808 */ /* 0x000fc40002000000 */
[----:B------:R-:W-:Y:S02]  /*7110*/  FMNMX.FTZ R181, R147, R180, !PT ;  /* 0x000000b493b57209 */ /* 0x000fe40007810000 */
[----:B------:R-:W-:Y:S02]  /*7120*/  FSEL R151, R151, -INF , P5 ;  /* 0xff80000097977808 */ /* 0x000fe40002800000 */
[----:B------:R-:W-:Y:S01]  /*7130*/  ISETP.GT.AND P4, PT, R4, 0x80, PT ;  /* 0x000000800400780c */ /* 0x000fe20003f84270 */
        /* <DEDUP_REMOVED lines=15> */
[----:B------:R0:W-:Y:S01]  /*7230*/  MUFU.EX2 R126, R184 ;  /* 0x000000b8007e7308 */ /* 0x0001e20000000800 */
[----:B------:R-:W-:Y:S02]  /*7240*/  FMNMX.FTZ R180, R164, R181, !PT ;  /* 0x000000b5a4b47209 */ /* 0x000fe40007810000 */
[----:B------:R-:W-:Y:S02]  /*7250*/  ISETP.GT.AND P5, PT, R4, 0x91, PT ;  /* 0x000000910400780c */ /* 0x000fe40003fa4270 */
[----:B------:R-:W-:-:S02]  /*7260*/  FSEL R130, R130, -INF , P4 ;  /* 0xff80000082827808 */ /* 0x000fc40002000000 */
        /* <DEDUP_REMOVED lines=32> */
[----:B------:R-:W-:Y:S01]  /*7470*/  FSEL R191, R0, RZ, P3 ;  /* 0x000000ff00bf7208 */ /* 0x000fe20001800000 */
[----:B------:R-:W-:-:S01]  /*7480*/  FFMA.FTZ R181, R186, UR39, -R8 ;  /* 0x00000027bab57c23 */ /* 0x000fc20008010808 */
[--C-:B------:R-:W-:Y:S01]  /*7490*/  FFMA.FTZ R180, R187, UR39, -R8.reuse ;  /* 0x00000027bbb47c23 */ /* 0x100fe20008010808 */
[----:B0-----:R-:W-:-:S01]  /*74a0*/  FFMA.FTZ R184, R190, UR39, -R8 ;  /* 0x00000027beb87c23 */ /* 0x001fc20008010808 */
[----:B------:R-:W-:Y:S01]  /*74b0*/  FFMA.FTZ R186, R194, UR39, -R8 ;  /* 0x00000027c2ba7c23 */ /* 0x000fe20008010808 */
[----:B------:R-:W-:-:S01]  /*74c0*/  FADD.FTZ R191, -R191, R6 ;  /* 0x00000006bfbf7221 */ /* 0x000fc20000010100 */
[--C-:B------:R-:W-:Y:S01]  /*74d0*/  FFMA.FTZ R6, R176, UR39, -R8.reuse ;  /* 0x00000027b0067c23 */ /* 0x100fe20008010808 */
        /* <DEDUP_REMOVED lines=46> */
[----:B------:R-:W-:-:S02]  /*77c0*/  WARPGROUP.DEPBAR.LE gsb0, 0x0 ;  /* 0x00008000000079c5 */ /* 0x000fc40000010000 */
[----:B------:R-:W-:Y:S01]  /*77d0*/  WARPGROUP.ARRIVE ;  /* 0x00000000000079c5 */ /* 0x000fe20000000000 */
[----:B------:R-:W-:Y:S01]  /*77e0*/  FADD.FTZ R167, R5, R192 ;  /* 0x000000c005a77221 */ /* 0x000fe20000010000 */
[----:B------:R-:W2:Y:S01]  /*77f0*/  MUFU.EX2 R186, R186 ;  /* 0x000000ba00ba7308 */ /* 0x000ea20000000800 */
[----:B0-----:R-:W-:-:S01]  /*7800*/  FADD.FTZ R2, R184, R3 ;  /* 0x00000003b8027221 */ /* 0x001fc20000010000 */
[----:B------:R-:W-:Y:S01]  /*7810*/  FFMA.FTZ R130, R130, UR39, -R8 ;  /* 0x0000002782827c23 */ /* 0x000fe20008010808 */
[----:B------:R-:W-:-:S01]  /*7820*/  FADD.FTZ R192, R14, R167 ;  /* 0x000000a70ec07221 */ /* 0x000fc20000010000 */
[----:B------:R-:W-:Y:S01]  /*7830*/  QGMMA.64x192x32.F32.E4M3.E4M3 R24, R204, gdesc[UR4], R24, gsb0 ;  /* 0x02e00004cc187df3 */ /* 0x000fe20008000818 */
[----:B------:R-:W-:Y:S01]  /*7840*/  UIADD3 UR6, UR10, 0x600, URZ ;  /* 0x000006000a067890 */ /* 0x000fe2000fffe03f */
[----:B------:R-:W-:Y:S01]  /*7850*/  IMAD.U32 R191, RZ, RZ, UR52 ;  /* 0x00000034ffbf7e24 */ /* 0x000fe2000f8e00ff */
[----:B------:R-:W-:Y:S01]  /*7860*/  UMOV UR7, 0xc0000010 ;  /* 0xc000001000077882 */ /* 0x000fe20000000000 */
[----:B------:R-:W0:Y:S01]  /*7870*/  MUFU.EX2 R187, R187 ;  /* 0x000000bb00bb7308 */ /* 0x000e220000000800 */
[----:B-1----:R-:W-:-:S01]  /*7880*/  FADD.FTZ R3, R185, R2 ;  /* 0x00000002b9037221 */ /* 0x002fc20000010000 */
[----:B------:R-:W-:Y:S01]  /*7890*/  FADD.FTZ R167, R13, R192 ;  /* 0x000000c00da77221 */ /* 0x000fe20000010000 */
[----:B------:R-:W-:-:S01]  /*78a0*/  FFMA.FTZ R131, R131, UR39, -R8 ;  /* 0x0000002783837c23 */ /* 0x000fc20008010808 */
[----:B------:R-:W-:Y:S01]  /*78b0*/  @!P1 LEA R191, R191, UR41, 0x3 ;  /* 0x00000029bfbf9c11 */ /* 0x000fe2000f8e18ff */
[----:B------:R-:W-:-:S01]  /*78c0*/  FFMA.FTZ R136, R136, UR39, -R8 ;  /* 0x0000002788887c23 */ /* 0x000fc20008010808 */
[----:B------:R-:W-:Y:S01]  /*78d0*/  FADD.FTZ R192, R20, R167 ;  /* 0x000000a714c07221 */ /* 0x000fe20000010000 */
[----:B------:R-:W-:-:S01]  /*78e0*/  FFMA.FTZ R8, R135, UR39, -R8 ;  /* 0x0000002787087c23 */ /* 0x000fc20008010808 */
        /* <DEDUP_REMOVED lines=54> */
[----:B------:R-:W-:-:S06]  /*7c50*/  FADD.FTZ R2, R134, R167 ;  /* 0x000000a786027221 */ /* 0x000fcc0000010000 */
[----:B------:R-:W2:Y:S01]  /*7c60*/  MUFU.EX2 R139, R139 ;  /* 0x0000008b008b7308 */ /* 0x000ea20000000800 */
[----:B0-----:R-:W-:-:S07]  /*7c70*/  FADD.FTZ R3, R166, R3 ;  /* 0x00000003a6037221 */ /* 0x001fce0000010000 */
        /* <DEDUP_REMOVED lines=10> */
[----:B------:R-:W-:-:S06]  /*7d20*/  IADD3 R2, -R229, 0xb, RZ ;  /* 0x0000000be5027810 */ /* 0x000fcc0007ffe1ff */
[----:B------:R-:W1:Y:S01]  /*7d30*/  MUFU.EX2 R146, R146 ;  /* 0x0000009200927308 */ /* 0x000e620000000800 */
[----:B--2---:R-:W-:-:S01]  /*7d40*/  FADD.FTZ R167, R143, R192 ;  /* 0x000000c08fa77221 */ /* 0x004fc20000010000 */
[----:B------:R-:W-:Y:S02]  /*7d50*/  WARPGROUP.DEPBAR.LE gsb0, 0x0 ;  /* 0x00008000000079c5 */ /* 0x000fe40000010000 */
[----:B------:R-:W-:-:S04]  /*7d60*/  WARPGROUP.ARRIVE ;  /* 0x00000000000079c5 */ /* 0x000fc80000000000 */
[----:B------:R-:W2:Y:S01]  /*7d70*/  MUFU.EX2 R145, R145 ;  /* 0x0000009100917308 */ /* 0x000ea20000000800 */
[----:B0-----:R-:W-:-:S01]  /*7d80*/  FADD.FTZ R192, R144, R3 ;  /* 0x0000000390c07221 */ /* 0x001fc20000010000 */
[----:B------:R-:W-:Y:S06]  /*7d90*/  QGMMA.64x192x32.F32.E4M3.E4M3 R24, R200, gdesc[UR4], R24, gsb0 ;  /* 0x02e00004c8187df3 */ /* 0x000fec0008000818 */
        /* <DEDUP_REMOVED lines=29> */
[----:B0-----:R-:W-:-:S07]  /*7f70*/  FADD.FTZ R135, R127, R194 ;  /* 0x000000c27f877221 */ /* 0x001fce0000010000 */
[----:B------:R-:W-:Y:S08]  /*7f80*/  MUFU.EX2 R129, R129 ;  /* 0x0000008100817308 */ /* 0x000ff00000000800 */
[----:B------:R-:W0:Y:S08]  /*7f90*/  MUFU.EX2 R131, R131 ;  /* 0x0000008300837308 */ /* 0x000e300000000800 */
        /* <DEDUP_REMOVED lines=9> */
[----:B-1----:R-:W-:-:S04]  /*8030*/  FADD.FTZ R136, R130, R135 ;  /* 0x0000008782887221 */ /* 0x002fc80000010000 */
[----:B0-----:R-:W-:Y:S01]  /*8040*/  FADD.FTZ R136, R131, R136 ;  /* 0x0000008883887221 */ /* 0x001fe20000010000 */
        /* <DEDUP_REMOVED lines=8> */
.L_x_5076:
        /* <DEDUP_REMOVED lines=148> */
.L_x_5067:
[----:B------:R-:W-:-:S13]  /*8a10*/  ISETP.LE.AND P2, PT, RZ, UR56, PT ;  /* 0x00000038ff007c0c */ /* 0x000fda000bf43270 */
[----:B------:R-:W-:Y:S05]  /*8a20*/  @!P2 BRA `(.L_x_5078) ;  /* 0x0000002c00a8a947 */ /* 0x000fea0003800000 */
[----:B------:R-:W-:Y:S01]  /*8a30*/  IMAD.MOV.U32 R7, RZ, RZ, R4 ;  /* 0x000000ffff077224 */ /* 0x000fe200078e0004 */
[----:B------:R-:W-:Y:S01]  /*8a40*/  UMOV UR51, UR45 ;  /* 0x0000002d00337c82 */ /* 0x000fe20008000000 */
[----:B------:R-:W-:Y:S01]  /*8a50*/  IMAD.MOV.U32 R5, RZ, RZ, R0 ;  /* 0x000000ffff057224 */ /* 0x000fe200078e0000 */
[----:B------:R-:W-:-:S06]  /*8a60*/  UMOV UR50, UR52 ;  /* 0x0000003400327c82 */ /* 0x000fcc0008000000 */
.L_x_5088:
        /* <DEDUP_REMOVED lines=9> */
.L_x_5080:
[----:B------:R-:W-:Y:S01]  /*8b00*/  ULEA UR6, UR52, UR41, 0x3 ;  /* 0x0000002934067291 */ /* 0x000fe2000f8e183f */
[----:B------:R-:W-:-:S05]  /*8b10*/  IMAD.U32 R0, RZ, RZ, UR45 ;  /* 0x0000002dff007e24 */ /* 0x000fca000f8e00ff */
[----:B------:R-:W-:-:S04]  /*8b20*/  SHF.L.U32 R0, R0, 0x1f, RZ ;  /* 0x0000001f00007819 */ /* 0x000fc800000006ff */
[----:B------:R0:W1:Y:S01]  /*8b30*/  SYNCS.PHASECHK.TRANS64.TRYWAIT P2, [UR6+0x33430], R0 ;  /* 0x03343000ff0075a7 */ /* 0x0000620008040146 */
[----:B------:R-:W-:Y:S05]  /*8b40*/  @!P0 BRA `(.L_x_5081) ;  /* 0x0000000000048947 */ /* 0x000fea0003800000 */
[----:B------:R-:W-:Y:S01]  /*8b50*/  BPT.TRAP 0x1 ;  /* 0x000000040000795c */ /* 0x000fe20000300000 */
.L_x_5081:
[----:B-1----:R-:W-:Y:S05]  /*8b60*/  @P2 BRA `(.L_x_5079) ;  /* 0x0000000000082947 */ /* 0x002fea0003800000 */
[----:B------:R-:W1:Y:S02]  /*8b70*/  SYNCS.PHASECHK.TRANS64.TRYWAIT P2, [UR6+0x33430], R0 ;  /* 0x03343000ff0075a7 */ /* 0x000e640008040146 */
[----:B-1----:R-:W-:Y:S05]  /*8b80*/  @!P2 BRA `(.L_x_5082) ;  /* 0x000000d40010a947 */ /* 0x002fea0003800000 */
.L_x_5079:
        /* <DEDUP_REMOVED lines=188> */
.L_x_5084:
[----:B------:R-:W-:Y:S01]  /*9750*/  ULEA UR6, UR50, UR41, 0x3 ;  /* 0x0000002932067291 */ /* 0x000fe2000f8e183f */
[----:B------:R-:W-:-:S05]  /*9760*/  IMAD.U32 R0, RZ, RZ, UR51 ;  /* 0x00000033ff007e24 */ /* 0x000fca000f8e00ff */
[----:B------:R-:W-:-:S04]  /*9770*/  SHF.L.U32 R0, R0, 0x1f, RZ ;  /* 0x0000001f00007819 */ /* 0x000fc800000006ff */
[----:B------:R0:W1:Y:S01]  /*9780*/  SYNCS.PHASECHK.TRANS64.TRYWAIT P2, [UR6+0x33450], R0 ;  /* 0x03345000ff0075a7 */ /* 0x0000620008040146 */
[----:B------:R-:W-:Y:S05]  /*9790*/  @!P0 BRA `(.L_x_5085) ;  /* 0x0000000000048947 */ /* 0x000fea0003800000 */
[----:B------:R-:W-:Y:S01]  /*97a0*/  BPT.TRAP 0x1 ;  /* 0x000000040000795c */ /* 0x000fe20000300000 */
.L_x_5085:
[----:B-1----:R-:W-:Y:S05]  /*97b0*/  @P2 BRA `(.L_x_5083) ;  /* 0x0000000000082947 */ /* 0x002fea0003800000 */
[----:B------:R-:W1:Y:S02]  /*97c0*/  SYNCS.PHASECHK.TRANS64.TRYWAIT P2, [UR6+0x33450], R0 ;  /* 0x03345000ff0075a7 */ /* 0x000e640008040146 */
[----:B-1----:R-:W-:Y:S05]  /*97d0*/  @!P2 BRA `(.L_x_5086) ;  /* 0x000000c80014a947 */ /* 0x002fea0003800000 */
.L_x_5083:
        /* <DEDUP_REMOVED lines=379> */
.L_x_5087:
        /* <DEDUP_REMOVED lines=148> */
.L_x_5078:
[----:B------:R-:W-:Y:S06]  /*b8d0*/  BAR.ARV 0x8, 0x180 ;  /* 0x0206000000007b1d */ /* 0x000fec0000002000 */
[----:B------:R-:W-:Y:S05]  /*b8e0*/  @!P0 BRA `(.L_x_5089) ;  /* 0x0000000000048947 */ /* 0x000fea0003800000 */
[----:B------:R-:W-:Y:S01]  /*b8f0*/  BPT.TRAP 0x1 ;  /* 0x000000040000795c */ /* 0x000fe20000300000 */
.L_x_5089:
[----:B------:R-:W-:Y:S01]  /*b900*/  ULEA UR9, UR52, UR41, 0x3 ;  /* 0x0000002934097291 */ /* 0x000fe2000f8e183f */
[----:B------:R-:W-:-:S05]  /*b910*/  IMAD.U32 R5, RZ, RZ, UR45 ;  /* 0x0000002dff057e24 */ /* 0x000fca000f8e00ff */
[----:B------:R-:W-:-:S04]  /*b920*/  SHF.L.U32 R5, R5, 0x1f, RZ ;  /* 0x0000001f05057819 */ /* 0x000fc800000006ff */
[----:B------:R0:W1:Y:S01]  /*b930*/  SYNCS.PHASECHK.TRANS64.TRYWAIT P1, [UR9+0x33450], R5 ;  /* 0x03345005ff0075a7 */ /* 0x0000620008020149 */
[----:B------:R-:W-:Y:S05]  /*b940*/  @!P0 BRA `(.L_x_5090) ;  /* 0x0000000000048947 */ /* 0x000fea0003800000 */
[----:B------:R-:W-:Y:S01]  /*b950*/  BPT.TRAP 0x1 ;  /* 0x000000040000795c */ /* 0x000fe20000300000 */
.L_x_5090:
[----:B-1----:R-:W-:Y:S05]  /*b960*/  @P1 BRA `(.L_x_5091) ;  /* 0x0000000000081947 */ /* 0x002fea0003800000 */
[----:B------:R-:W1:Y:S02]  /*b970*/  SYNCS.PHASECHK.TRANS64.TRYWAIT P1, [UR9+0x33450], R5 ;  /* 0x03345005ff0075a7 */ /* 0x000e640008020149 */
[----:B-1----:R-:W-:Y:S05]  /*b980*/  @!P1 BRA `(.L_x_5092) ;  /* 0x000000a400c09947 */ /* 0x002fea0003800000 */
.L_x_5091:
        /* <DEDUP_REMOVED lines=87> */
.L_x_5093:
        /* <DEDUP_REMOVED lines=106> */
.L_x_5060:
        /* <DEDUP_REMOVED lines=34> */
[----:B------:R-:W-:Y:S02]  /*c7c0*/  F2FP.BF16.F32.PACK_AB R118, R118, R5 ;  /* 0x000000057676723e */ /* 0x000fe400000010ff */
[----:B------:R-:W-:Y:S02]  /*c7d0*/  F2FP.BF16.F32.PACK_AB R119, R119, R4 ;  /* 0x000000047777723e */ /* 0x000fe400000010ff */
[----:B------:R-:W-:-:S02]  /*c7e0*/  SEL R52, R53, R52, P0 ;  /* 0x0000003435347207 */ /* 0x000fc40000000000 */
[----:B------:R-:W-:Y:S02]  /*c7f0*/  F2FP.BF16.F32.PACK_AB R37, R76, R37 ;  /* 0x000000254c25723e */ /* 0x000fe400000010ff */
[----:B------:R-:W-:Y:S02]  /*c800*/  F2FP.BF16.F32.PACK_AB R36, R77, R36 ;  /* 0x000000244d24723e */ /* 0x000fe400000010ff */
[----:B------:R-:W-:Y:S02]  /*c810*/  SEL R53, R45, R44, P0 ;  /* 0x0000002c2d357207 */ /* 0x000fe40000000000 */
[----:B------:R-:W-:Y:S02]  /*c820*/  SEL R44, R44, R45, P0 ;  /* 0x0000002d2c2c7207 */ /* 0x000fe40000000000 */
[----:B------:R-:W-:Y:S02]  /*c830*/  SEL R45, R41, R40, P0 ;  /* 0x00000028292d7207 */ /* 0x000fe40000000000 */
[----:B------:R-:W-:-:S02]  /*c840*/  MOV R4, R0 ;  /* 0x0000000000047202 */ /* 0x000fc40000000f00 */
[----:B-1----:R-:W-:Y:S02]  /*c850*/  MOV R5, R79 ;  /* 0x0000004f00057202 */ /* 0x002fe40000000f00 */
[----:B------:R-:W-:Y:S02]  /*c860*/  SEL R40, R40, R41, P0 ;  /* 0x0000002928287207 */ /* 0x000fe40000000000 */
[----:B------:R-:W-:Y:S02]  /*c870*/  F2FP.BF16.F32.PACK_AB R89, R89, R96 ;  /* 0x000000605959723e */ /* 0x000fe400000010ff */
[----:B------:R-:W-:Y:S02]  /*c880*/  F2FP.BF16.F32.PACK_AB R88, R81, R88 ;  /* 0x000000585158723e */ /* 0x000fe400000010ff */
[----:B------:R-:W-:Y:S02]  /*c890*/  SEL R41, R37, R36, P0 ;  /* 0x0000002425297207 */ /* 0x000fe40000000000 */
[----:B------:R-:W-:Y:S01]  /*c8a0*/  SEL R48, R36, R37, P0 ;  /* 0x0000002524307207 */ /* 0x000fe20000000000 */
[----:B------:R-:W-:Y:S01]  /*c8b0*/  IMAD.WIDE R36, R224, 0x2, R4 ;  /* 0x00000002e0247825 */ /* 0x000fe200078e0204 */
[----:B------:R-:W-:-:S02]  /*c8c0*/  SEL R69, R89, R88, P0 ;  /* 0x0000005859457207 */ /* 0x000fc40000000000 */
[----:B------:R-:W-:Y:S02]  /*c8d0*/  F2FP.BF16.F32.PACK_AB R11, R110, R11 ;  /* 0x0000000b6e0b723e */ /* 0x000fe400000010ff */
[----:B------:R-:W-:Y:S02]  /*c8e0*/  F2FP.BF16.F32.PACK_AB R10, R111, R10 ;  /* 0x0000000a6f0a723e */ /* 0x000fe400000010ff */
[----:B------:R-:W-:Y:S02]  /*c8f0*/  SEL R88, R88, R89, P0 ;  /* 0x0000005958587207 */ /* 0x000fe40000000000 */
[----:B------:R-:W-:Y:S02]  /*c900*/  IADD3 R89, P5, R36, 0x40, RZ ;  /* 0x0000004024597810 */ /* 0x000fe40007fbe0ff */
[----:B------:R-:W-:Y:S02]  /*c910*/  SEL R83, R11, R10, P0 ;  /* 0x0000000a0b537207 */ /* 0x000fe40000000000 */
[----:B------:R-:W-:-:S02]  /*c920*/  SEL R74, R10, R11, P0 ;  /* 0x0000000b0a4a7207 */ /* 0x000fc40000000000 */
[----:B------:R-:W-:Y:S02]  /*c930*/  LOP3.LUT R10, R89, 0x380, RZ, 0xc0, !PT ;  /* 0x00000380590a7812 */ /* 0x000fe400078ec0ff */
        /* <DEDUP_REMOVED lines=11> */
[C---:B------:R-:W-:Y:S02]  /*c9f0*/  IADD3 R87, P4, R36.reuse, 0x20, RZ ;  /* 0x0000002024577810 */ /* 0x040fe40007f9e0ff */
[----:B------:R-:W-:Y:S02]  /*ca00*/  F2FP.BF16.F32.PACK_AB R34, R71, R34 ;  /* 0x000000224722723e */ /* 0x000fe400000010ff */
[----:B------:R-:W-:Y:S02]  /*ca10*/  F2FP.BF16.F32.PACK_AB R24, R95, R24 ;  /* 0x000000185f18723e */ /* 0x000fe400000010ff */
[----:B------:R-:W-:Y:S02]  /*ca20*/  IADD3 R91, P6, R36, 0x60, RZ ;  /* 0x00000060245b7810 */ /* 0x000fe40007fde0ff */
[----:B------:R-:W-:Y:S02]  /*ca30*/  SHF.R.U64 R10, R10, 0x3, RZ ;  /* 0x000000030a0a7819 */ /* 0x000fe400000012ff */
[----:B------:R-:W-:-:S02]  /*ca40*/  F2FP.BF16.F32.PACK_AB R43, R54, R43 ;  /* 0x0000002b362b723e */ /* 0x000fc400000010ff */
[----:B------:R-:W-:Y:S02]  /*ca50*/  SEL R71, R73, R72, P0 ;  /* 0x0000004849477207 */ /* 0x000fe40000000000 */
[----:B------:R-:W-:Y:S02]  /*ca60*/  IADD3 R95, P2, R36, 0x4020, RZ ;  /* 0x00004020245f7810 */ /* 0x000fe40007f5e0ff */
[----:B------:R-:W-:Y:S02]  /*ca70*/  F2FP.BF16.F32.PACK_AB R39, R39, R58 ;  /* 0x0000003a2727723e */ /* 0x000fe400000010ff */
[----:B------:R-:W-:Y:S02]  /*ca80*/  SEL R67, R9, R8, P0 ;  /* 0x0000000809437207 */ /* 0x000fe40000000000 */
[----:B------:R-:W-:Y:S02]  /*ca90*/  SEL R60, R8, R9, P0 ;  /* 0x00000009083c7207 */ /* 0x000fe40000000000 */
[----:B------:R-:W-:-:S02]  /*caa0*/  SEL R72, R72, R73, P0 ;  /* 0x0000004948487207 */ /* 0x000fc40000000000 */
[----:B------:R-:W-:Y:S02]  /*cab0*/  F2FP.BF16.F32.PACK_AB R38, R38, R59 ;  /* 0x0000003b2626723e */ /* 0x000fe400000010ff */
[----:B------:R-:W-:Y:S02]  /*cac0*/  SEL R57, R33, R32, P0 ;  /* 0x0000002021397207 */ /* 0x000fe40000000000 */
[----:B------:R-:W-:Y:S01]  /*cad0*/  SEL R50, R32, R33, P0 ;  /* 0x0000002120327207 */ /* 0x000fe20000000000 */
[----:B------:R-:W-:Y:S01]  /*cae0*/  IMAD.X R33, RZ, RZ, R37, P5 ;  /* 0x000000ffff217224 */ /* 0x000fe200028e0625 */
[----:B------:R-:W-:Y:S02]  /*caf0*/  SEL R65, R13, R12, P0 ;  /* 0x0000000c0d417207 */ /* 0x000fe40000000000 */
[----:B------:R-:W-:Y:S02]  /*cb00*/  SEL R58, R12, R13, P0 ;  /* 0x0000000d0c3a7207 */ /* 0x000fe40000000000 */
[----:B------:R-:W-:-:S02]  /*cb10*/  SEL R73, R46, R47, P0 ;  /* 0x0000002f2e497207 */ /* 0x000fc40000000000 */
[----:B------:R-:W-:Y:S02]  /*cb20*/  LOP3.LUT R8, R87, 0x380, RZ, 0xc0, !PT ;  /* 0x0000038057087812 */ /* 0x000fe400078ec0ff */
[----:B------:R-:W-:Y:S02]  /*cb30*/  F2FP.BF16.F32.PACK_AB R31, R78, R31 ;  /* 0x0000001f4e1f723e */ /* 0x000fe400000010ff */
[----:B------:R-:W-:Y:S02]  /*cb40*/  SEL R46, R47, R46, P0 ;  /* 0x0000002e2f2e7207 */ /* 0x000fe40000000000 */
[----:B------:R-:W-:Y:S02]  /*cb50*/  LOP3.LUT R12, R91, 0x380, RZ, 0xc0, !PT ;  /* 0x000003805b0c7812 */ /* 0x000fe400078ec0ff */
[----:B------:R-:W-:Y:S02]  /*cb60*/  LOP3.LUT R32, R10, R89, RZ, 0x3c, !PT ;  /* 0x000000590a207212 */ /* 0x000fe400078e3cff */
[----:B------:R-:W-:-:S02]  /*cb70*/  F2FP.BF16.F32.PACK_AB R35, R70, R35 ;  /* 0x000000234623723e */ /* 0x000fc400000010ff */
[----:B------:R-:W-:Y:S02]  /*cb80*/  F2FP.BF16.F32.PACK_AB R25, R94, R25 ;  /* 0x000000195e19723e */ /* 0x000fe400000010ff */
[----:B------:R-:W-:Y:S02]  /*cb90*/  SEL R47, R43, R42, P0 ;  /* 0x0000002a2b2f7207 */ /* 0x000fe40000000000 */
[----:B------:R-:W-:Y:S02]  /*cba0*/  LOP3.LUT R10, R95, 0x380, RZ, 0xc0, !PT ;  /* 0x000003805f0a7812 */ /* 0x000fe400078ec0ff */
[----:B------:R-:W-:Y:S02]  /*cbb0*/  SEL R42, R42, R43, P0 ;  /* 0x0000002b2a2a7207 */ /* 0x000fe40000000000 */
[----:B------:R-:W-:Y:S02]  /*cbc0*/  F2FP.BF16.F32.PACK_AB R28, R93, R28 ;  /* 0x0000001c5d1c723e */ /* 0x000fe400000010ff */
[----:B------:R-:W-:-:S02]  /*cbd0*/  SEL R43, R39, R38, P0 ;  /* 0x00000026272b7207 */ /* 0x000fc40000000000 */
[----:B------:R-:W-:Y:S02]  /*cbe0*/  SHF.R.U64 R8, R8, 0x3, RZ ;  /* 0x0000000308087819 */ /* 0x000fe400000012ff */
[----:B------:R-:W-:Y:S02]  /*cbf0*/  SEL R38, R38, R39, P0 ;  /* 0x0000002726267207 */ /* 0x000fe40000000000 */
[----:B------:R-:W-:Y:S02]  /*cc00*/  SEL R75, R31, R30, P0 ;  /* 0x0000001e1f4b7207 */ /* 0x000fe40000000000 */
[----:B------:R-:W-:Y:S01]  /*cc10*/  SEL R64, R30, R31, P0 ;  /* 0x0000001f1e407207 */ /* 0x000fe20000000000 */
[----:B------:R-:W-:Y:S01]  /*cc20*/  IMAD.X R31, RZ, RZ, R37, P6 ;  /* 0x000000ffff1f7224 */ /* 0x000fe200030e0625 */
[----:B------:R-:W-:Y:S02]  /*cc30*/  IADD3 R93, P1, R36, 0x4000, RZ ;  /* 0x00004000245d7810 */ /* 0x000fe40007f3e0ff */
[----:B------:R-:W-:-:S02]  /*cc40*/  SHF.R.U64 R12, R12, 0x3, RZ ;  /* 0x000000030c0c7819 */ /* 0x000fc400000012ff */
[----:B------:R-:W-:Y:S02]  /*cc50*/  F2FP.BF16.F32.PACK_AB R14, R103, R14 ;  /* 0x0000000e670e723e */ /* 0x000fe400000010ff */
        /* <DEDUP_REMOVED lines=8> */
[----:B------:R-:W-:Y:S02]  /*cce0*/  F2FP.BF16.F32.PACK_AB R15, R102, R15 ;  /* 0x0000000f660f723e */ /* 0x000fe400000010ff */
[C---:B------:R-:W-:Y:S02]  /*ccf0*/  IADD3 R103, P6, R36.reuse, 0x8020, RZ ;  /* 0x0000802024677810 */ /* 0x040fe40007fde0ff */
[C---:B------:R-:W-:Y:S02]  /*cd00*/  IADD3 R99, P4, R36.reuse, 0x4060, RZ ;  /* 0x0000406024637810 */ /* 0x040fe40007f9e0ff */
[----:B------:R-:W-:Y:S01]  /*cd10*/  IADD3 R107, P2, R36, 0x8060, RZ ;  /* 0x00008060246b7810 */ /* 0x000fe20007f5e0ff */
[----:B------:R-:W-:Y:S01]  /*cd20*/  IMAD.X R13, RZ, RZ, R37, P6 ;  /* 0x000000ffff0d7224 */ /* 0x000fe200030e0625 */
[----:B------:R-:W-:-:S02]  /*cd30*/  LOP3.LUT R34, R8, R87, RZ, 0x3c, !PT ;  /* 0x0000005708227212 */ /* 0x000fc400078e3cff */
[----:B------:R-:W-:Y:S02]  /*cd40*/  F2FP.BF16.F32.PACK_AB R29, R92, R29 ;  /* 0x0000001d5c1d723e */ /* 0x000fe400000010ff */
[----:B------:R-:W-:Y:S02]  /*cd50*/  LOP3.LUT R30, R12, R91, RZ, 0x3c, !PT ;  /* 0x0000005b0c1e7212 */ /* 0x000fe400078e3cff */
[----:B------:R-:W-:Y:S02]  /*cd60*/  LOP3.LUT R8, R93, 0x380, RZ, 0xc0, !PT ;  /* 0x000003805d087812 */ /* 0x000fe400078ec0ff */
        /* <DEDUP_REMOVED lines=10> */
[----:B------:R-:W-:Y:S02]  /*ce10*/  SEL R59, R29, R28, P0 ;  /* 0x0000001c1d3b7207 */ /* 0x000fe40000000000 */
[----:B------:R-:W-:Y:S01]  /*ce20*/  SEL R54, R28, R29, P0 ;  /* 0x0000001d1c367207 */ /* 0x000fe20000000000 */
[----:B------:R-:W-:Y:S01]  /*ce30*/  IMAD.X R29, RZ, RZ, R37, P1 ;  /* 0x000000ffff1d7224 */ /* 0x000fe200008e0625 */
[----:B------:R-:W-:Y:S02]  /*ce40*/  SHF.R.U64 R8, R8, 0x3, RZ ;  /* 0x0000000308087819 */ /* 0x000fe400000012ff */
[----:B------:R-:W-:Y:S02]  /*ce50*/  F2FP.BF16.F32.PACK_AB R21, R100, R21 ;  /* 0x000000156415723e */ /* 0x000fe400000010ff */
[----:B------:R-:W-:-:S02]  /*ce60*/  IADD3 R101, P5, R36, 0x8000, RZ ;  /* 0x0000800024657810 */ /* 0x000fc40007fbe0ff */
[----:B------:R-:W-:Y:S02]  /*ce70*/  SHF.R.U64 R12, R12, 0x3, RZ ;  /* 0x000000030c0c7819 */ /* 0x000fe400000012ff */
[----:B------:R-:W-:Y:S01]  /*ce80*/  IADD3 R105, P1, R36, 0x8040, RZ ;  /* 0x0000804024697810 */ /* 0x000fe20007f3e0ff */
[--C-:B------:R-:W-:Y:S01]  /*ce90*/  IMAD.X R15, RZ, RZ, R37.reuse, P5 ;  /* 0x000000ffff0f7224 */ /* 0x100fe200028e0625 */
[----:B------:R-:W-:Y:S02]  /*cea0*/  SHF.R.U64 R11, R11, 0x3, RZ ;  /* 0x000000030b0b7819 */ /* 0x000fe400000012ff */
[----:B------:R-:W-:Y:S01]  /*ceb0*/  SHF.R.U64 R10, R10, 0x3, RZ ;  /* 0x000000030a0a7819 */ /* 0x000fe200000012ff */
[----:B------:R-:W-:Y:S01]  /*cec0*/  IMAD.X R9, RZ, RZ, R37, P1 ;  /* 0x000000ffff097224 */ /* 0x000fe200008e0625 */
[----:B------:R-:W-:Y:S02]  /*ced0*/  SHF.R.U64 R14, R14, 0x3, RZ ;  /* 0x000000030e0e7819 */ /* 0x000fe400000012ff */
[----:B------:R-:W-:-:S02]  /*cee0*/  SHF.R.U64 R78, R78, 0x3, RZ ;  /* 0x000000034e4e7819 */ /* 0x000fc400000012ff */
[----:B------:R-:W-:Y:S02]  /*cef0*/  F2FP.BF16.F32.PACK_AB R130, R130, R133 ;  /* 0x000000858282723e */ /* 0x000fe400000010ff */
[----:B------:R-:W-:Y:S02]  /*cf00*/  F2FP.BF16.F32.PACK_AB R131, R128, R131 ;  /* 0x000000838083723e */ /* 0x000fe400000010ff */
[----:B------:R-:W-:Y:S02]  /*cf10*/  SEL R77, R27, R26, P0 ;  /* 0x0000001a1b4d7207 */ /* 0x000fe40000000000 */
[----:B------:R-:W-:Y:S01]  /*cf20*/  SEL R66, R26, R27, P0 ;  /* 0x0000001b1a427207 */ /* 0x000fe20000000000 */
[----:B------:R-:W-:Y:S01]  /*cf30*/  IMAD.X R27, RZ, RZ, R37, P3 ;  /* 0x000000ffff1b7224 */ /* 0x000fe200018e0625 */
[----:B------:R-:W-:Y:S02]  /*cf40*/  LOP3.LUT R28, R8, R93, RZ, 0x3c, !PT ;  /* 0x0000005d081c7212 */ /* 0x000fe400078e3cff */
[----:B------:R-:W-:-:S02]  /*cf50*/  SEL R61, R21, R20, P0 ;  /* 0x00000014153d7207 */ /* 0x000fc40000000000 */
[----:B------:R-:W-:Y:S01]  /*cf60*/  SEL R56, R20, R21, P0 ;  /* 0x0000001514387207 */ /* 0x000fe20000000000 */
[--C-:B------:R-:W-:Y:S01]  /*cf70*/  IMAD.X R21, RZ, RZ, R37.reuse, P4 ;  /* 0x000000ffff157224 */ /* 0x100fe200020e0625 */
[----:B------:R-:W-:Y:S02]  /*cf80*/  LOP3.LUT R26, R12, R97, RZ, 0x3c, !PT ;  /* 0x000000610c1a7212 */ /* 0x000fe400078e3cff */
[----:B------:R-:W-:Y:S02]  /*cf90*/  LOP3.LUT R8, R101, 0x380, RZ, 0xc0, !PT ;  /* 0x0000038065087812 */ /* 0x000fe400078ec0ff */
[----:B------:R-:W-:Y:S01]  /*cfa0*/  LOP3.LUT R36, R11, R36, RZ, 0x3c, !PT ;  /* 0x000000240b247212 */ /* 0x000fe200078e3cff */
[----:B------:R-:W-:Y:S01]  /*cfb0*/  IMAD.X R11, RZ, RZ, R37, P2 ;  /* 0x000000ffff0b7224 */ /* 0x000fe200010e0625 */
[----:B------:R-:W-:Y:S02]  /*cfc0*/  LOP3.LUT R76, R105, 0x380, RZ, 0xc0, !PT ;  /* 0x00000380694c7812 */ /* 0x000fe400078ec0ff */
[----:B------:R-:W-:-:S02]  /*cfd0*/  LOP3.LUT R12, R10, R103, RZ, 0x3c, !PT ;  /* 0x000000670a0c7212 */ /* 0x000fc400078e3cff */
[----:B------:R-:W-:Y:S02]  /*cfe0*/  LOP3.LUT R20, R14, R99, RZ, 0x3c, !PT ;  /* 0x000000630e147212 */ /* 0x000fe400078e3cff */
[----:B------:R-:W-:Y:S02]  /*cff0*/  LOP3.LUT R10, R78, R107, RZ, 0x3c, !PT ;  /* 0x0000006b4e0a7212 */ /* 0x000fe400078e3cff */
[----:B------:R-:W-:Y:S02]  /*d000*/  SEL R7, R130, R131, P0 ;  /* 0x0000008382077207 */ /* 0x000fe40000000000 */
[----:B------:R-:W-:Y:S02]  /*d010*/  SHF.R.U64 R8, R8, 0x3, RZ ;  /* 0x0000000308087819 */ /* 0x000fe400000012ff */
[----:B------:R-:W-:Y:S02]  /*d020*/  SHF.R.U64 R76, R76, 0x3, RZ ;  /* 0x000000034c4c7819 */ /* 0x000fe400000012ff */
[----:B------:R-:W-:-:S02]  /*d030*/  MOV R80, R20 ;  /* 0x0000001400507202 */ /* 0x000fc40000000f00 */
[----:B------:R-:W-:Y:S02]  /*d040*/  F2FP.BF16.F32.PACK_AB R126, R126, R129 ;  /* 0x000000817e7e723e */ /* 0x000fe400000010ff */
[----:B------:R-:W-:Y:S02]  /*d050*/  F2FP.BF16.F32.PACK_AB R127, R124, R127 ;  /* 0x0000007f7c7f723e */ /* 0x000fe400000010ff */
[----:B------:R-:W-:Y:S02]  /*d060*/  MOV R20, R10 ;  /* 0x0000000a00147202 */ /* 0x000fe40000000f00 */
[----:B------:R-:W-:Y:S02]  /*d070*/  F2FP.BF16.F32.PACK_AB R122, R122, R125 ;  /* 0x0000007d7a7a723e */ /* 0x000fe400000010ff */
[----:B------:R-:W-:Y:S02]  /*d080*/  F2FP.BF16.F32.PACK_AB R123, R120, R123 ;  /* 0x0000007b787b723e */ /* 0x000fe400000010ff */
[----:B------:R-:W-:-:S02]  /*d090*/  LOP3.LUT R14, R8, R101, RZ, 0x3c, !PT ;  /* 0x00000065080e7212 */ /* 0x000fc400078e3cff */
[----:B------:R-:W-:Y:S02]  /*d0a0*/  SEL R130, R131, R130, P0 ;  /* 0x0000008283827207 */ /* 0x000fe40000000000 */
[----:B------:R-:W-:Y:S02]  /*d0b0*/  LOP3.LUT R8, R76, R105, RZ, 0x3c, !PT ;  /* 0x000000694c087212 */ /* 0x000fe400078e3cff */
[----:B------:R-:W-:Y:S02]  /*d0c0*/  SEL R49, R126, R127, P0 ;  /* 0x0000007f7e317207 */ /* 0x000fe40000000000 */
[----:B------:R-:W-:Y:S02]  /*d0d0*/  SEL R126, R127, R126, P0 ;  /* 0x0000007e7f7e7207 */ /* 0x000fe40000000000 */
[----:B------:R-:W-:Y:S02]  /*d0e0*/  SEL R51, R122, R123, P0 ;  /* 0x0000007b7a337207 */ /* 0x000fe40000000000 */
[----:B------:R-:W-:-:S02]  /*d0f0*/  SEL R122, R123, R122, P0 ;  /* 0x0000007a7b7a7207 */ /* 0x000fc40000000000 */
[----:B------:R-:W-:Y:S02]  /*d100*/  MOV R21, R8 ;  /* 0x0000000800157202 */ /* 0x000fe40000000f00 */
[----:B------:R-:W-:Y:S02]  /*d110*/  SEL R85, R118, R119, P0 ;  /* 0x0000007776557207 */ /* 0x000fe40000000000 */
[----:B------:R-:W-:Y:S02]  /*d120*/  SEL R118, R119, R118, P0 ;  /* 0x0000007677767207 */ /* 0x000fe40000000000 */
[----:B------:R-:W-:Y:S02]  /*d130*/  MOV R91, R36 ;  /* 0x00000024005b7202 */ /* 0x000fe40000000f00 */
[----:B------:R-:W-:Y:S01]  /*d140*/  MOV R78, R14 ;  /* 0x0000000e004e7202 */ /* 0x000fe20000000f00 */
[----:B--2---:R0:W-:Y:S01]  /*d150*/  SHFL.IDX PT, R10, R7, R6, 0x1c1f ;  /* 0x001c1f06070a7589 */ /* 0x0041e200000e0000 */
[----:B------:R-:W-:-:S02]  /*d160*/  MOV R76, R12 ;  /* 0x0000000c004c7202 */ /* 0x000fc40000000f00 */
[----:B------:R-:W-:Y:S01]  /*d170*/  MOV R90, R34 ;  /* 0x00000022005a7202 */ /* 0x000fe20000000f00 */
[----:B------:R-:W-:Y:S01]  /*d180*/  SHFL.IDX PT, R69, R69, R6, 0x1c1f ;  /* 0x001c1f0645457589 */ /* 0x000fe200000e0000 */
[----:B------:R-:W-:Y:S02]  /*d190*/  MOV R84, R24 ;  /* 0x0000001800547202 */ /* 0x000fe40000000f00 */
[----:B------:R-:W-:Y:S01]  /*d1a0*/  MOV R82, R26 ;  /* 0x0000001a00527202 */ /* 0x000fe20000000f00 */
[----:B------:R-:W-:Y:S01]  /*d1b0*/  SHFL.IDX PT, R49, R49, R6, 0x1c1f ;  /* 0x001c1f0631317589 */ /* 0x000fe200000e0000 */
[----:B------:R-:W-:Y:S02]  /*d1c0*/  MOV R89, R32 ;  /* 0x0000002000597202 */ /* 0x000fe40000000f00 */
[----:B0-----:R-:W-:Y:S01]  /*d1d0*/  LOP3.LUT R7, R6, 0x2, RZ, 0x3c, !PT ;  /* 0x0000000206077812 */ /* 0x001fe200078e3cff */
[----:B------:R-:W-:Y:S01]  /*d1e0*/  SHFL.IDX PT, R71, R71, R6, 0x1c1f ;  /* 0x001c1f0647477589 */ /* 0x000fe200000e0000 */
[----:B------:R-:W-:-:S02]  /*d1f0*/  MOV R87, R30 ;  /* 0x0000001e00577202 */ /* 0x000fc40000000f00 */
[----:B------:R-:W-:Y:S01]  /*d200*/  MOV R86, R28 ;  /* 0x0000001c00567202 */ /* 0x000fe20000000f00 */
[----:B------:R-:W0:Y:S01]  /*d210*/  SHFL.IDX PT, R9, R130, R7, 0x1c1f ;  /* 0x001c1f0782097589 */ /* 0x000e2200000e0000 */
[----:B------:R-:W-:-:S03]  /*d220*/  PLOP3.LUT P2, PT, PT, PT, UP0, 0x80, 0x0 ;  /* 0x000000000000781c */ /* 0x000fc60003f4f008 */
        /* <DEDUP_REMOVED lines=17> */
[----:B------:R-:W1:Y:S04]  /*d340*/  SHFL.IDX PT, R52, R52, R7, 0x1c1f ;  /* 0x001c1f0734347589 */ /* 0x000e6800000e0000 */
[----:B------:R-:W2:Y:S04]  /*d350*/  SHFL.IDX PT, R42, R42, R7, 0x1c1f ;  /* 0x001c1f072a2a7589 */ /* 0x000ea800000e0000 */
[----:B------:R-:W-:Y:S01]  /*d360*/  SHFL.IDX PT, R53, R53, R6, 0x1c1f ;  /* 0x001c1f0635357589 */ /* 0x000fe200000e0000 */
[----:B----4-:R-:W-:-:S02]  /*d370*/  SEL R24, R51, R122, P0 ;  /* 0x0000007a33187207 */ /* 0x010fc40000000000 */
[----:B------:R-:W-:Y:S01]  /*d380*/  SEL R26, R122, R51, P0 ;  /* 0x000000337a1a7207 */ /* 0x000fe20000000000 */
[----:B------:R-:W-:Y:S01]  /*d390*/  SHFL.IDX PT, R43, R43, R6, 0x1c1f ;  /* 0x001c1f062b2b7589 */ /* 0x000fe200000e0000 */
[----:B0-----:R-:W-:Y:S02]  /*d3a0*/  SEL R25, R73, R46, P0 ;  /* 0x0000002e49197207 */ /* 0x001fe40000000000 */
[----:B------:R-:W-:Y:S01]  /*d3b0*/  SEL R27, R46, R73, P0 ;  /* 0x000000492e1b7207 */ /* 0x000fe20000000000 */
[----:B------:R-:W-:Y:S04]  /*d3c0*/  SHFL.IDX PT, R39, R39, R6, 0x1c1f ;  /* 0x001c1f0627277589 */ /* 0x000fe800000e0000 */
[----:B------:R-:W0:Y:S04]  /*d3d0*/  SHFL.IDX PT, R44, R44, R7, 0x1c1f ;  /* 0x001c1f072c2c7589 */ /* 0x000e2800000e0000 */
[----:B------:R-:W3:Y:S01]  /*d3e0*/  SHFL.IDX PT, R38, R38, R7, 0x1c1f ;  /* 0x001c1f0726267589 */ /* 0x000ee200000e0000 */
[----:B-1----:R-:W-:-:S02]  /*d3f0*/  SEL R28, R55, R52, P0 ;  /* 0x00000034371c7207 */ /* 0x002fc40000000000 */
[----:B------:R-:W-:Y:S01]  /*d400*/  SEL R30, R52, R55, P0 ;  /* 0x00000037341e7207 */ /* 0x000fe20000000000 */
[----:B------:R-:W1:Y:S01]  /*d410*/  SHFL.IDX PT, R62, R62, R7, 0x1c1f ;  /* 0x001c1f073e3e7589 */ /* 0x000e6200000e0000 */
[----:B--2---:R-:W-:Y:S02]  /*d420*/  SEL R29, R47, R42, P0 ;  /* 0x0000002a2f1d7207 */ /* 0x004fe40000000000 */
[----:B------:R-:W-:Y:S01]  /*d430*/  SEL R31, R42, R47, P0 ;  /* 0x0000002f2a1f7207 */ /* 0x000fe20000000000 */
[----:B------:R-:W-:Y:S06]  /*d440*/  BAR.SYNC.DEFER_BLOCKING 0x1, 0x100 ;  /* 0x0044000000007b1d */ /* 0x000fec0000010000 */
[----:B------:R-:W-:Y:S04]  /*d450*/  SHFL.IDX PT, R45, R45, R6, 0x1c1f ;  /* 0x001c1f062d2d7589 */ /* 0x000fe800000e0000 */
[----:B------:R-:W-:Y:S01]  /*d460*/  SHFL.IDX PT, R41, R41, R6, 0x1c1f ;  /* 0x001c1f0629297589 */ /* 0x000fe200000e0000 */
[----:B0-----:R-:W-:-:S02]  /*d470*/  SEL R32, R53, R44, P0 ;  /* 0x0000002c35207207 */ /* 0x001fc40000000000 */
[----:B------:R-:W-:Y:S01]  /*d480*/  SEL R34, R44, R53, P0 ;  /* 0x000000352c227207 */ /* 0x000fe20000000000 */
[----:B------:R-:W0:Y:S01]  /*d490*/  SHFL.IDX PT, R40, R40, R7, 0x1c1f ;  /* 0x001c1f0728287589 */ /* 0x000e2200000e0000 */
[----:B---3--:R-:W-:Y:S02]  /*d4a0*/  SEL R33, R43, R38, P0 ;  /* 0x000000262b217207 */ /* 0x008fe40000000000 */
[----:B------:R-:W-:Y:S01]  /*d4b0*/  SEL R35, R38, R43, P0 ;  /* 0x0000002b26237207 */ /* 0x000fe20000000000 */
[----:B------:R-:W-:Y:S01]  /*d4c0*/  SHFL.IDX PT, R48, R48, R7, 0x1c1f ;  /* 0x001c1f0730307589 */ /* 0x000fe200000e0000 */
[----:B-1----:R-:W-:Y:S02]  /*d4d0*/  SEL R37, R39, R62, P0 ;  /* 0x0000003e27257207 */ /* 0x002fe40000000000 */
[----:B------:R-:W-:Y:S01]  /*d4e0*/  SEL R39, R62, R39, P0 ;  /* 0x000000273e277207 */ /* 0x000fe20000000000 */
[----:B------:R-:W-:Y:S04]  /*d4f0*/  SHFL.IDX PT, R57, R57, R6, 0x1c1f ;  /* 0x001c1f0639397589 */ /* 0x000fe800000e0000 */
[----:B------:R-:W-:Y:S04]  /*d500*/  SHFL.IDX PT, R75, R75, R6, 0x1c1f ;  /* 0x001c1f064b4b7589 */ /* 0x000fe800000e0000 */
[----:B------:R-:W-:Y:S04]  /*d510*/  SHFL.IDX PT, R50, R50, R7, 0x1c1f ;  /* 0x001c1f0732327589 */ /* 0x000fe800000e0000 */
[----:B------:R-:W-:Y:S04]  /*d520*/  SHFL.IDX PT, R64, R64, R7, 0x1c1f ;  /* 0x001c1f0740407589 */ /* 0x000fe800000e0000 */
[----:B------:R-:W-:Y:S01]  /*d530*/  SHFL.IDX PT, R59, R59, R6, 0x1c1f ;  /* 0x001c1f063b3b7589 */ /* 0x000fe200000e0000 */
[----:B0-----:R-:W-:-:S02]  /*d540*/  SEL R36, R45, R40, P0 ;  /* 0x000000282d247207 */ /* 0x001fc40000000000 */
[----:B------:R-:W-:Y:S01]  /*d550*/  SEL R38, R40, R45, P0 ;  /* 0x0000002d28267207 */ /* 0x000fe20000000000 */
[----:B------:R-:W-:Y:S04]  /*d560*/  SHFL.IDX PT, R77, R77, R6, 0x1c1f ;  /* 0x001c1f064d4d7589 */ /* 0x000fe800000e0000 */
[----:B------:R-:W0:Y:S04]  /*d570*/  SHFL.IDX PT, R54, R54, R7, 0x1c1f ;  /* 0x001c1f0736367589 */ /* 0x000e2800000e0000 */
[----:B------:R-:W1:Y:S04]  /*d580*/  SHFL.IDX PT, R66, R66, R7, 0x1c1f ;  /* 0x001c1f0742427589 */ /* 0x000e6800000e0000 */
[----:B------:R-:W-:Y:S04]  /*d590*/  SHFL.IDX PT, R61, R61, R6, 0x1c1f ;  /* 0x001c1f063d3d7589 */ /* 0x000fe800000e0000 */
[----:B------:R-:W-:Y:S04]  /*d5a0*/  SHFL.IDX PT, R79, R79, R6, 0x1c1f ;  /* 0x001c1f064f4f7589 */ /* 0x000fe800000e0000 */
[----:B------:R-:W-:Y:S04]  /*d5b0*/  SHFL.IDX PT, R56, R56, R7, 0x1c1f ;  /* 0x001c1f0738387589 */ /* 0x000fe800000e0000 */
[----:B------:R-:W2:Y:S04]  /*d5c0*/  SHFL.IDX PT, R68, R68, R7, 0x1c1f ;  /* 0x001c1f0744447589 */ /* 0x000ea800000e0000 */
[----:B------:R-:W-:Y:S01]  /*d5d0*/  SHFL.IDX PT, R65, R65, R6, 0x1c1f ;  /* 0x001c1f0641417589 */ /* 0x000fe200000e0000 */
[----:B0-----:R-:W-:-:S02]  /*d5e0*/  SEL R52, R59, R54, P0 ;  /* 0x000000363b347207 */ /* 0x001fc40000000000 */
[----:B------:R-:W-:Y:S01]  /*d5f0*/  SEL R54, R54, R59, P0 ;  /* 0x0000003b36367207 */ /* 0x000fe20000000000 */
[----:B------:R-:W-:Y:S01]  /*d600*/  SHFL.IDX PT, R81, R81, R6, 0x1c1f ;  /* 0x001c1f0651517589 */ /* 0x000fe200000e0000 */
[----:B-1----:R-:W-:Y:S02]  /*d610*/  SEL R49, R77, R66, P0 ;  /* 0x000000424d317207 */ /* 0x002fe40000000000 */
[----:B------:R-:W-:Y:S01]  /*d620*/  SEL R51, R66, R77, P0 ;  /* 0x0000004d42337207 */ /* 0x000fe20000000000 */
[----:B------:R-:W-:Y:S04]  /*d630*/  SHFL.IDX PT, R58, R58, R7, 0x1c1f ;  /* 0x001c1f073a3a7589 */ /* 0x000fe800000e0000 */
[----:B------:R-:W-:Y:S04]  /*d640*/  SHFL.IDX PT, R70, R70, R7, 0x1c1f ;  /* 0x001c1f0746467589 */ /* 0x000fe800000e0000 */
[----:B------:R-:W-:Y:S04]  /*d650*/  SHFL.IDX PT, R83, R83, R6, 0x1c1f ;  /* 0x001c1f0653537589 */ /* 0x000fe800000e0000 */
[----:B------:R-:W0:Y:S01]  /*d660*/  SHFL.IDX PT, R74, R74, R7, 0x1c1f ;  /* 0x001c1f074a4a7589 */ /* 0x000e2200000e0000 */
[----:B--2---:R-:W-:-:S02]  /*d670*/  SEL R53, R79, R68, P0 ;  /* 0x000000444f357207 */ /* 0x004fc40000000000 */
[----:B------:R-:W-:Y:S01]  /*d680*/  SEL R55, R68, R79, P0 ;  /* 0x0000004f44377207 */ /* 0x000fe20000000000 */
[----:B------:R-:W-:Y:S04]  /*d690*/  SHFL.IDX PT, R67, R67, R6, 0x1c1f ;  /* 0x001c1f0643437589 */ /* 0x000fe800000e0000 */
[----:B------:R1:W-:Y:S04]  /*d6a0*/  SHFL.IDX PT, R85, R85, R6, 0x1c1f ;  /* 0x001c1f0655557589 */ /* 0x0003e800000e0000 */
[----:B------:R-:W-:Y:S04]  /*d6b0*/  SHFL.IDX PT, R60, R60, R7, 0x1c1f ;  /* 0x001c1f073c3c7589 */ /* 0x000fe800000e0000 */
[----:B------:R2:W3:Y:S01]  /*d6c0*/  SHFL.IDX PT, R118, R118, R7, 0x1c1f ;  /* 0x001c1f0776767589 */ /* 0x0004e200000e0000 */
[----:B-1----:R-:W-:-:S03]  /*d6d0*/  IMAD.U32 R6, RZ, RZ, UR6 ;  /* 0x00000006ff067e24 */ /* 0x002fc6000f8e00ff */
[----:B------:R1:W-:Y:S04]  /*d6e0*/  STSM.16.M88.4 [R91], R8 ;  /* 0x000000085b007844 */ /* 0x0003e80000000200 */
[----:B------:R4:W-:Y:S01]  /*d6f0*/  STSM.16.M88.4 [R90], R12 ;  /* 0x0000000c5a007844 */ /* 0x0009e20000000200 */
[----:B0-----:R-:W-:Y:S01]  /*d700*/  SEL R59, R74, R83, P0 ;  /* 0x000000534a3b7207 */ /* 0x001fe20000000000 */
[----:B--2---:R-:W-:Y:S01]  /*d710*/  IMAD.U32 R7, RZ, RZ, UR7 ;  /* 0x00000007ff077e24 */ /* 0x004fe2000f8e00ff */
[----:B------:R-:W-:Y:S01]  /*d720*/  ULDC.64 UR6, c[0x0][0xc08] ;  /* 0x0003020000067ab9 */ /* 0x000fe20000000a00 */
[----:B------:R3:W-:Y:S04]  /*d730*/  STSM.16.M88.4 [R89], R24 ;  /* 0x0000001859007844 */ /* 0x0007e80000000200 */
[----:B------:R-:W-:Y:S01]  /*d740*/  STSM.16.M88.4 [R87], R28 ;  /* 0x0000001c57007844 */ /* 0x000fe20000000200 */
[----:B-1----:R-:W-:-:S03]  /*d750*/  SEL R8, R41, R48, P0 ;  /* 0x0000003029087207 */ /* 0x002fc60000000000 */
[----:B------:R-:W-:Y:S01]  /*d760*/  STSM.16.M88.4 [R86], R32 ;  /* 0x0000002056007844 */ /* 0x000fe20000000200 */
[----:B------:R-:W-:Y:S02]  /*d770*/  SEL R10, R48, R41, P0 ;  /* 0x00000029300a7207 */ /* 0x000fe40000000000 */
[----:B------:R-:W-:Y:S01]  /*d780*/  SEL R9, R75, R64, P0 ;  /* 0x000000404b097207 */ /* 0x000fe20000000000 */
[----:B------:R-:W-:Y:S01]  /*d790*/  STSM.16.M88.4 [R84], R36 ;  /* 0x0000002454007844 */ /* 0x000fe20000000200 */
[----:B------:R-:W-:Y:S02]  /*d7a0*/  SEL R11, R64, R75, P0 ;  /* 0x0000004b400b7207 */ /* 0x000fe40000000000 */
[----:B------:R-:W-:Y:S02]  /*d7b0*/  SEL R48, R57, R50, P0 ;  /* 0x0000003239307207 */ /* 0x000fe40000000000 */
[----:B------:R-:W-:Y:S01]  /*d7c0*/  SEL R50, R50, R57, P0 ;  /* 0x0000003932327207 */ /* 0x000fe20000000000 */
[----:B------:R0:W-:Y:S01]  /*d7d0*/  STSM.16.M88.4 [R82], R8 ;  /* 0x0000000852007844 */ /* 0x0001e20000000200 */
[----:B----4-:R-:W-:-:S02]  /*d7e0*/  SEL R12, R61, R56, P0 ;  /* 0x000000383d0c7207 */ /* 0x010fc40000000000 */
[----:B------:R-:W-:Y:S01]  /*d7f0*/  SEL R14, R56, R61, P0 ;  /* 0x0000003d380e7207 */ /* 0x000fe20000000000 */
[----:B------:R-:W-:Y:S01]  /*d800*/  STSM.16.M88.4 [R80], R48 ;  /* 0x0000003050007844 */ /* 0x000fe20000000200 */
[----:B------:R-:W-:Y:S02]  /*d810*/  SEL R13, R81, R70, P0 ;  /* 0x00000046510d7207 */ /* 0x000fe40000000000 */
[----:B------:R-:W-:Y:S01]  /*d820*/  SEL R15, R70, R81, P0 ;  /* 0x00000051460f7207 */ /* 0x000fe20000000000 */
[----:B------:R-:W-:Y:S01]  /*d830*/  STSM.16.M88.4 [R78], R52 ;  /* 0x000000344e007844 */ /* 0x000fe20000000200 */
[----:B------:R-:W-:Y:S01]  /*d840*/  SEL R56, R65, R58, P0 ;  /* 0x0000003a41387207 */ /* 0x000fe20000000000 */
[----:B------:R-:W-:Y:S01]  /*d850*/  UISETP.NE.U32.AND UP1, UPT, UR6, URZ, UPT ;  /* 0x0000003f0600728c */ /* 0x000fe2000bf25070 */
[----:B------:R-:W-:Y:S01]  /*d860*/  SEL R58, R58, R65, P0 ;  /* 0x000000413a3a7207 */ /* 0x000fe20000000000 */
[----:B------:R1:W-:Y:S01]  /*d870*/  STSM.16.M88.4 [R76], R12 ;  /* 0x0000000c4c007844 */ /* 0x0003e20000000200 */
[----:B------:R-:W-:Y:S01]  /*d880*/  SEL R57, R83, R74, P0 ;  /* 0x0000004a53397207 */ /* 0x000fe20000000000 */
[----:B------:R-:W-:Y:S01]  /*d890*/  ULDC UR8, c[0x0][0xa88] ;  /* 0x0002a20000087ab9 */ /* 0x000fe20000000800 */
[----:B---3--:R-:W-:Y:S01]  /*d8a0*/  SEL R25, R85, R118, P0 ;  /* 0x0000007655197207 */ /* 0x008fe20000000000 */
[----:B------:R-:W2:Y:S01]  /*d8b0*/  LDC R61, c[0x0][0xbe8] ;  /* 0x0002fa00ff3d7b82 */ /* 0x000ea20000000800 */
[----:B------:R-:W-:Y:S01]  /*d8c0*/  SEL R27, R118, R85, P0 ;  /* 0x00000055761b7207 */ /* 0x000fe20000000000 */
[----:B------:R3:W-:Y:S01]  /*d8d0*/  STSM.16.M88.4 [R21], R56 ;  /* 0x0000003815007844 */ /* 0x0007e20000000200 */
[----:B------:R-:W-:-:S02]  /*d8e0*/  SEL R24, R67, R60, P0 ;  /* 0x0000003c43187207 */ /* 0x000fc40000000000 */
[----:B------:R-:W-:-:S05]  /*d8f0*/  SEL R26, R60, R67, P0 ;  /* 0x000000433c1a7207 */ /* 0x000fca0000000000 */
[----:B------:R3:W-:Y:S01]  /*d900*/  STSM.16.M88.4 [R20], R24 ;  /* 0x0000001814007844 */ /* 0x0007e20000000200 */
[----:B------:R-:W-:Y:S01]  /*d910*/  BAR.SYNC.DEFER_BLOCKING 0x1, 0x100 ;  /* 0x0044000000007b1d */ /* 0x000fe20000010000 */
[----:B------:R-:W-:-:S06]  /*d920*/  UISETP.NE.AND.EX UP1, UPT, UR7, URZ, UPT, UP1 ;  /* 0x0000003f0700728c */ /* 0x000fcc000bf25310 */
[----:B------:R-:W-:-:S05]  /*d930*/  PLOP3.LUT P0, PT, PT, PT, UP1, 0x80, 0x0 ;  /* 0x000000000000781c */ /* 0x000fca0003f0f018 */
[----:B------:R-:W-:Y:S02]  /*d940*/  @UP1 ULDC.64 UR6, c[0x0][0xc08] ;  /* 0x0003020000061ab9 */ /* 0x000fe40000000a00 */
[----:B------:R-:W-:Y:S01]  /*d950*/  @UP1 UIMAD.WIDE UR6, UR42, 0x4, UR6 ;  /* 0x000000042a0618a5 */ /* 0x000fe2000f8e0206 */
[----:B0-----:R-:W-:-:S05]  /*d960*/  IMAD.U32 R10, RZ, RZ, UR8 ;  /* 0x00000008ff0a7e24 */ /* 0x001fca000f8e00ff */
[----:B-1----:R-:W-:Y:S02]  /*d970*/  IMAD.U32 R14, RZ, RZ, UR6 ;  /* 0x00000006ff0e7e24 */ /* 0x002fe4000f8e00ff */
[----:B------:R-:W-:Y:S01]  /*d980*/  IMAD.U32 R15, RZ, RZ, UR7 ;  /* 0x00000007ff0f7e24 */ /* 0x000fe2000f8e00ff */
[----:B------:R-:W4:Y:S01]  /*d990*/  @P2 LDG.E R8, desc[UR54][R6.64] ;  /* 0x0000003606082981 */ /* 0x000f22000c1e1900 */
[----:B--2---:R-:W-:Y:S01]  /*d9a0*/  ISETP.NE.AND P1, PT, R61, 0x1, PT ;  /* 0x000000013d00780c */ /* 0x004fe20003f25270 */
[----:B------:R-:W-:Y:S02]  /*d9b0*/  UMOV UR4, URZ ;  /* 0x0000003f00047c82 */ /* 0x000fe40008000000 */
[----:B------:R3:W5:Y:S10]  /*d9c0*/  @P0 LDG.E R10, desc[UR54][R14.64] ;  /* 0x000000360e0a0981 */ /* 0x000774000c1e1900 */
[----:B------:R-:W0:Y:S08]  /*d9d0*/  @P1 LDC R9, c[0x0][0xbec] ;  /* 0x0002fb00ff091b82 */ /* 0x000e300000000800 */
[----:B------:R-:W1:Y:S01]  /*d9e0*/  @P1 LDC R12, c[0x0][0xbf0] ;  /* 0x0002fc00ff0c1b82 */ /* 0x000e620000000800 */
[----:B----4-:R-:W-:Y:S01]  /*d9f0*/  @P2 R2UR UR4, R8 ;  /* 0x00000000080422ca */ /* 0x010fe200000e0000 */
[----:B01-3--:R-:W-:-:S14]  /*da00*/  @P0 BRA `(.L_x_5096) ;  /* 0x0000000000100947 */ /* 0x00bfdc0003800000 */
[----:B------:R-:W-:Y:S05]  /*da10*/  @!P2 BRA `(.L_x_5096) ;  /* 0x00000000000ca947 */ /* 0x000fea0003800000 */
[----:B------:R-:W2:Y:S04]  /*da20*/  LDG.E R11, desc[UR54][R6.64] ;  /* 0x00000036060b7981 */ /* 0x000ea8000c1e1900 */
[----:B-----5:R-:W2:Y:S02]  /*da30*/  LDG.E R10, desc[UR54][R6.64+0x4] ;  /* 0x00000436060a7981 */ /* 0x020ea4000c1e1900 */
[----:B--2---:R-:W-:-:S07]  /*da40*/  IMAD.IADD R10, R10, 0x1, -R11 ;  /* 0x000000010a0a7824 */ /* 0x004fce00078e0a0b */
.L_x_5096:
[----:B------:R-:W-:Y:S01]  /*da50*/  USHF.R.S32.HI UR14, URZ, 0x1f, UR43 ;  /* 0x0000001f3f0e7899 */ /* 0x000fe2000801142b */
[----:B------:R-:W-:Y:S01]  /*da60*/  VIADD R14, R18, UR37 ;  /* 0x00000025120e7c36 */ /* 0x000fe20008000000 */
[----:B------:R-:W-:Y:S01]  /*da70*/  ULDC.64 UR12, c[0x0][0xb90] ;  /* 0x0002e400000c7ab9 */ /* 0x000fe20000000a00 */
[----:B------:R-:W-:Y:S01]  /*da80*/  USHF.R.S32.HI UR9, URZ, 0x1f, UR4 ;  /* 0x0000001f3f097899 */ /* 0x000fe20008011404 */
[----:B------:R-:W-:Y:S01]  /*da90*/  VIADD R28, R223, UR37 ;  /* 0x00000025df1c7c36 */ /* 0x000fe20008000000 */
        /* <DEDUP_REMOVED lines=21> */
[----:B-----5:R-:W-:Y:S01]  /*dbf0*/  IMAD R67, R10, R61, RZ ;  /* 0x0000003d0a437224 */ /* 0x020fe200078e02ff */
[----:B------:R-:W-:Y:S01]  /*dc00*/  IADD3 R6, P0, R6, UR6, RZ ;  /* 0x0000000606067c10 */ /* 0x000fe2000ff1e0ff */
[----:B------:R-:W-:Y:S01]  /*dc10*/  ULDC.64 UR10, c[0x0][0xaa0] ;  /* 0x0002a800000a7ab9 */ /* 0x000fe20000000a00 */
[----:B------:R-:W-:Y:S01]  /*dc20*/  IMAD.U32 R12, RZ, RZ, UR8 ;  /* 0x00000008ff0c7e24 */ /* 0x000fe2000f8e00ff */
[----:B------:R-:W-:-:S02]  /*dc30*/  SHF.R.S32.HI R8, RZ, 0x1f, R9 ;  /* 0x0000001fff087819 */ /* 0x000fc40000011409 */
[----:B------:R-:W-:Y:S02]  /*dc40*/  IADD3 R11, P6, R4, 0x2000, RZ ;  /* 0x00002000040b7810 */ /* 0x000fe40007fde0ff */
[----:B------:R-:W-:Y:S01]  /*dc50*/  IADD3.X R7, R7, UR7, R12, P0, !PT ;  /* 0x0000000707077c10 */ /* 0x000fe200087fe40c */
[----:B------:R-:W-:Y:S01]  /*dc60*/  ULDC.64 UR6, c[0x0][0xb88] ;  /* 0x0002e20000067ab9 */ /* 0x000fe20000000a00 */
[----:B------:R-:W-:Y:S01]  /*dc70*/  LOP3.LUT R12, R13, 0x380, RZ, 0xc0, !PT ;  /* 0x000003800d0c7812 */ /* 0x000fe200078ec0ff */
[----:B------:R-:W-:Y:S01]  /*dc80*/  IMAD R14, R8, UR6, RZ ;  /* 0x00000006080e7c24 */ /* 0x000fe2000f8e02ff */
[----:B------:R-:W-:Y:S01]  /*dc90*/  LOP3.LUT R8, R11, 0x380, RZ, 0xc0, !PT ;  /* 0x000003800b087812 */ /* 0x000fe200078ec0ff */
[C---:B------:R-:W-:Y:S01]  /*dca0*/  IMAD.WIDE.U32 R6, R9.reuse, UR6, R6 ;  /* 0x0000000609067c25 */ /* 0x040fe2000f8e0006 */
        /* <DEDUP_REMOVED lines=8> */
[----:B------:R-:W-:-:S02]  /*dd30*/  IADD3 R25, P2, R4, 0x7000, RZ ;  /* 0x0000700004197810 */ /* 0x000fc40007f5e0ff */
[----:B------:R-:W-:Y:S01]  /*dd40*/  IADD3 R45, P4, R4, 0x4000, RZ ;  /* 0x00004000042d7810 */ /* 0x000fe20007f9e0ff */
[----:B------:R-:W-:Y:S01]  /*dd50*/  SHFL.IDX PT, R20, R14, RZ, 0x1c1f ;  /* 0x001c1fff0e147589 */ /* 0x000fe200000e0000 */
[----:B------:R-:W-:Y:S01]  /*dd60*/  LEA.HI.X R26, R6, UR7, R7, 0x2, P0 ;  /* 0x00000007061a7c11 */ /* 0x000fe200080f1407 */
[----:B------:R-:W-:Y:S01]  /*dd70*/  UIMAD UR8, UR9, UR10, URZ ;  /* 0x0000000a090872a4 */ /* 0x000fe2000f8e023f */
[----:B------:R-:W-:Y:S01]  /*dd80*/  IADD3 R41, P0, R4, 0x5000, RZ ;  /* 0x0000500004297810 */ /* 0x000fe20007f1e0ff */
[----:B------:R-:W-:Y:S01]  /*dd90*/  SHFL.IDX PT, R38, R14, 0x1, 0x1c1f ;  /* 0x003c1f000e267f89 */ /* 0x000fe200000e0000 */
[----:B------:R-:W-:Y:S01]  /*dda0*/  LOP3.LUT R24, R25, 0x380, RZ, 0xc0, !PT ;  /* 0x0000038019187812 */ /* 0x000fe200078ec0ff */
[----:B------:R-:W-:Y:S01]  /*ddb0*/  IMAD.X R9, RZ, RZ, R5, P6 ;  /* 0x000000ffff097224 */ /* 0x000fe200030e0605 */
[----:B------:R-:W-:Y:S01]  /*ddc0*/  LOP3.LUT R40, R41, 0x380, RZ, 0xc0, !PT ;  /* 0x0000038029287812 */ /* 0x000fe200078ec0ff */
[----:B------:R-:W1:Y:S01]  /*ddd0*/  SHFL.IDX PT, R21, R26, RZ, 0x1c1f ;  /* 0x001c1fff1a157589 */ /* 0x000e6200000e0000 */
[----:B------:R-:W-:-:S02]  /*dde0*/  SHF.R.U64 R24, R24, 0x3, RZ ;  /* 0x0000000318187819 */ /* 0x000fc400000012ff */
[----:B------:R-:W-:Y:S01]  /*ddf0*/  SHF.R.U64 R40, R40, 0x3, RZ ;  /* 0x0000000328287819 */ /* 0x000fe200000012ff */
[----:B------:R-:W2:Y:S01]  /*de00*/  SHFL.IDX PT, R39, R26, 0x1, 0x1c1f ;  /* 0x003c1f001a277f89 */ /* 0x000ea200000e0000 */
[----:B------:R-:W-:Y:S01]  /*de10*/  LOP3.LUT R8, R8, R11, RZ, 0x3c, !PT ;  /* 0x0000000b08087212 */ /* 0x000fe200078e3cff */
[----:B------:R-:W-:Y:S01]  /*de20*/  VIADD R11, R28, 0x8 ;  /* 0x000000081c0b7836 */ /* 0x000fe20000000000 */
[----:B------:R-:W-:Y:S01]  /*de30*/  LOP3.LUT R40, R40, R41, RZ, 0x3c, !PT ;  /* 0x0000002928287212 */ /* 0x000fe200078e3cff */
[--C-:B------:R-:W-:Y:S01]  /*de40*/  IMAD.X R41, RZ, RZ, R5.reuse, P0 ;  /* 0x000000ffff297224 */ /* 0x100fe200000e0605 */
[----:B------:R-:W-:Y:S02]  /*de50*/  LOP3.LUT P0, RZ, R221, 0x3, RZ, 0xc0, !PT ;  /* 0x00000003ddff7812 */ /* 0x000fe4000780c0ff */
[----:B------:R-:W-:Y:S01]  /*de60*/  LOP3.LUT R24, R24, R25, RZ, 0x3c, !PT ;  /* 0x0000001918187212 */ /* 0x000fe200078e3cff */
[----:B------:R-:W-:Y:S01]  /*de70*/  IMAD.X R25, RZ, RZ, R5, P2 ;  /* 0x000000ffff197224 */ /* 0x000fe200010e0605 */
[----:B------:R-:W-:-:S02]  /*de80*/  ISETP.GE.OR P2, PT, R28, R67, P0 ;  /* 0x000000431c00720c */ /* 0x000fc40000746670 */
[----:B------:R-:W-:Y:S02]  /*de90*/  ISETP.GE.OR P0, PT, R11, R67, P0 ;  /* 0x000000430b00720c */ /* 0x000fe40000706670 */
[C---:B------:R-:W-:Y:S02]  /*dea0*/  IADD3 R7, P5, R4.reuse, 0x3000, RZ ;  /* 0x0000300004077810 */ /* 0x040fe40007fbe0ff */
[----:B------:R-:W-:Y:S02]  /*deb0*/  IADD3 R33, P3, R4, 0x6000, RZ ;  /* 0x0000600004217810 */ /* 0x000fe40007f7e0ff */
[----:B------:R-:W-:Y:S02]  /*dec0*/  LOP3.LUT R6, R7, 0x380, RZ, 0xc0, !PT ;  /* 0x0000038007067812 */ /* 0x000fe400078ec0ff */
[----:B------:R-:W-:Y:S01]  /*ded0*/  LOP3.LUT R44, R45, 0x380, RZ, 0xc0, !PT ;  /* 0x000003802d2c7812 */ /* 0x000fe200078ec0ff */
[----:B------:R-:W-:Y:S01]  /*dee0*/  UIMAD.WIDE.U32 UR6, UR4, UR10, URZ ;  /* 0x0000000a040672a5 */ /* 0x000fe2000f8e003f */
[----:B------:R-:W-:Y:S01]  /*def0*/  LOP3.LUT R32, R33, 0x380, RZ, 0xc0, !PT ;  /* 0x0000038021207812 */ /* 0x000fe200078ec0ff */
[----:B-1----:R-:W-:Y:S01]  /*df00*/  @!P2 ST.E desc[UR54][R20.64], R2 ;  /* 0x000000021400a985 */ /* 0x002fe2000c101936 */
[----:B------:R-:W-:Y:S01]  /*df10*/  UIMAD UR8, UR4, UR11, UR8 ;  /* 0x0000000b040872a4 */ /* 0x000fe2000f8e0208 */
[----:B------:R-:W-:-:S02]  /*df20*/  SHF.R.U64 R6, R6, 0x3, RZ ;  /* 0x0000000306067819 */ /* 0x000fc400000012ff */
[----:B--2---:R1:W-:Y:S01]  /*df30*/  @!P0 ST.E desc[UR54][R38.64], R3 ;  /* 0x0000000326008985 */ /* 0x0043e2000c101936 */
[----:B------:R-:W-:Y:S01]  /*df40*/  SHF.R.U64 R44, R44, 0x3, RZ ;  /* 0x000000032c2c7819 */ /* 0x000fe200000012ff */
[----:B------:R-:W-:Y:S01]  /*df50*/  ULDC.64 UR10, c[0x0][0xae8] ;  /* 0x0002ba00000a7ab9 */ /* 0x000fe20000000a00 */
[----:B------:R-:W-:Y:S01]  /*df60*/  SHF.R.U64 R32, R32, 0x3, RZ ;  /* 0x0000000320207819 */ /* 0x000fe200000012ff */
[----:B------:R-:W-:Y:S01]  /*df70*/  UIADD3 UR7, UR7, UR8, URZ ;  /* 0x0000000807077290 */ /* 0x000fe2000fffe03f */
[----:B------:R-:W-:Y:S02]  /*df80*/  LOP3.LUT R6, R6, R7, RZ, 0x3c, !PT ;  /* 0x0000000706067212 */ /* 0x000fe400078e3cff */
[C---:B------:R-:W-:Y:S02]  /*df90*/  IADD3 R57, P6, R4.reuse, 0x8000, RZ ;  /* 0x0000800004397810 */ /* 0x040fe40007fde0ff */
[----:B------:R-:W-:Y:S01]  /*dfa0*/  LOP3.LUT R29, R4, 0x380, RZ, 0xc0, !PT ;  /* 0x00000380041d7812 */ /* 0x000fe200078ec0ff */
[----:B-1----:R-:W1:Y:S01]  /*dfb0*/  @P1 LDC R3, c[0x0][0xbec] ;  /* 0x0002fb00ff031b82 */ /* 0x002e620000000800 */
[----:B------:R-:W-:Y:S01]  /*dfc0*/  IMAD R2, R23, 0x20, R220 ;  /* 0x0000002017027824 */ /* 0x000fe200078e02dc */
[----:B------:R-:W-:Y:S01]  /*dfd0*/  UIMAD UR4, UR14, UR10, URZ ;  /* 0x0000000a0e0472a4 */ /* 0x000fe2000f8e023f */
[----:B------:R-:W-:Y:S01]  /*dfe0*/  LOP3.LUT R44, R44, R45, RZ, 0x3c, !PT ;  /* 0x0000002d2c2c7212 */ /* 0x000fe200078e3cff */
[--C-:B------:R-:W-:Y:S01]  /*dff0*/  IMAD.X R7, RZ, RZ, R5.reuse, P5 ;  /* 0x000000ffff077224 */ /* 0x100fe200028e0605 */
[----:B------:R-:W-:Y:S01]  /*e000*/  LOP3.LUT R32, R32, R33, RZ, 0x3c, !PT ;  /* 0x0000002120207212 */ /* 0x000fe200078e3cff */
[--C-:B------:R-:W-:Y:S01]  /*e010*/  IMAD.X R45, RZ, RZ, R5.reuse, P4 ;  /* 0x000000ffff2d7224 */ /* 0x100fe200020e0605 */
[----:B------:R-:W-:Y:S01]  /*e020*/  IADD3 R53, P5, R4, 0x9000, RZ ;  /* 0x0000900004357810 */ /* 0x000fe20007fbe0ff */
[----:B------:R-:W-:Y:S01]  /*e030*/  VIADD R62, R2, UR37 ;  /* 0x00000025023e7c36 */ /* 0x000fe20008000000 */
[C---:B------:R-:W-:Y:S01]  /*e040*/  IADD3 R49, P4, R4.reuse, 0xa000, RZ ;  /* 0x0000a00004317810 */ /* 0x040fe20007f9e0ff */
[--C-:B------:R-:W-:Y:S01]  /*e050*/  IMAD.X R33, RZ, RZ, R5.reuse, P3 ;  /* 0x000000ffff217224 */ /* 0x100fe200018e0605 */
[----:B------:R-:W-:Y:S01]  /*e060*/  UIMAD UR4, UR43, UR11, UR4 ;  /* 0x0000000b2b0472a4 */ /* 0x000fe2000f8e0204 */
[----:B------:R-:W-:Y:S01]  /*e070*/  IADD3 R15, P3, R4, 0xb000, RZ ;  /* 0x0000b000040f7810 */ /* 0x000fe20007f7e0ff */
[----:B------:R-:W-:Y:S01]  /*e080*/  UIMAD.WIDE.U32 UR6, UR43, UR10, UR6 ;  /* 0x0000000a2b0672a5 */ /* 0x000fe2000f8e0006 */
[----:B------:R-:W-:Y:S01]  /*e090*/  LOP3.LUT R56, R57, 0x380, RZ, 0xc0, !PT ;  /* 0x0000038039387812 */ /* 0x000fe200078ec0ff */
[----:B------:R-:W-:Y:S01]  /*e0a0*/  ULDC.64 UR8, c[0x0][0xaf0] ;  /* 0x0002bc0000087ab9 */ /* 0x000fe20000000a00 */
[----:B------:R-:W-:Y:S01]  /*e0b0*/  LOP3.LUT R52, R53, 0x380, RZ, 0xc0, !PT ;  /* 0x0000038035347812 */ /* 0x000fe200078ec0ff */
[----:B------:R-:W-:Y:S01]  /*e0c0*/  UIADD3 UR7, UR7, UR4, URZ ;  /* 0x0000000407077290 */ /* 0x000fe2000fffe03f */
[----:B------:R-:W-:Y:S01]  /*e0d0*/  LOP3.LUT R48, R49, 0x380, RZ, 0xc0, !PT ;  /* 0x0000038031307812 */ /* 0x000fe200078ec0ff */
[----:B------:R-:W-:Y:S01]  /*e0e0*/  UIMAD UR4, UR36, UR8, URZ ;  /* 0x00000008240472a4 */ /* 0x000fe2000f8e023f */
[----:B------:R-:W-:Y:S01]  /*e0f0*/  SHF.R.U64 R29, R29, 0x3, RZ ;  /* 0x000000031d1d7819 */ /* 0x000fe200000012ff */
[----:B------:R-:W5:Y:S01]  /*e100*/  LD.E.128 R44, desc[UR54][R44.64] ;  /* 0x000000362c2c7980 */ /* 0x000f62000c101d00 */
[----:B------:R-:W-:Y:S01]  /*e110*/  LOP3.LUT R10, R15, 0x380, RZ, 0xc0, !PT ;  /* 0x000003800f0a7812 */ /* 0x000fe200078ec0ff */
[----:B-1----:R-:W-:Y:S01]  /*e120*/  @P1 IMAD.HI.U32 R2, R62, R3, RZ ;  /* 0x000000033e021227 */ /* 0x002fe200078e00ff */
[----:B------:R-:W-:Y:S01]  /*e130*/  SHF.R.U64 R56, R56, 0x3, RZ ;  /* 0x0000000338387819 */ /* 0x000fe200000012ff */
[----:B------:R-:W-:Y:S01]  /*e140*/  UIMAD UR4, UR42, UR9, UR4 ;  /* 0x000000092a0472a4 */ /* 0x000fe2000f8e0204 */
[----:B------:R-:W-:Y:S01]  /*e150*/  SHF.R.U64 R52, R52, 0x3, RZ ;  /* 0x0000000334347819 */ /* 0x000fe200000012ff */
[----:B------:R-:W-:Y:S01]  /*e160*/  IMAD.MOV.U32 R21, RZ, RZ, R62 ;  /* 0x000000ffff157224 */ /* 0x000fe200078e003e */
[----:B------:R-:W-:Y:S01]  /*e170*/  SHF.R.U64 R48, R48, 0x3, RZ ;  /* 0x0000000330307819 */ /* 0x000fe200000012ff */
[----:B------:R-:W-:Y:S01]  /*e180*/  UIMAD.WIDE.U32 UR6, UR42, UR8, UR6 ;  /* 0x000000082a0672a5 */ /* 0x000fe2000f8e0006 */
[----:B------:R-:W-:Y:S01]  /*e190*/  LOP3.LUT R28, R29, R4, RZ, 0x3c, !PT ;  /* 0x000000041d1c7212 */ /* 0x000fe200078e3cff */
[--C-:B------:R-:W-:Y:S01]  /*e1a0*/  IMAD.X R37, RZ, RZ, R5.reuse, P3 ;  /* 0x000000ffff257224 */ /* 0x100fe200018e0605 */
[----:B0-----:R-:W-:Y:S01]  /*e1b0*/  @P1 SHF.R.U32.HI R21, RZ, R65, R2 ;  /* 0x00000041ff151219 */ /* 0x001fe20000011602 */
[--C-:B------:R-:W-:Y:S01]  /*e1c0*/  IMAD.MOV.U32 R29, RZ, RZ, R5.reuse ;  /* 0x000000ffff1d7224 */ /* 0x100fe200078e0005 */
[----:B------:R-:W-:Y:S01]  /*e1d0*/  SHF.R.U64 R4, R10, 0x3, RZ ;  /* 0x000000030a047819 */ /* 0x000fe200000012ff */
[----:B------:R-:W-:Y:S01]  /*e1e0*/  UIADD3 UR4, UR7, UR4, URZ ;  /* 0x0000000407047290 */ /* 0x000fe2000fffe03f */
[----:B------:R-:W-:Y:S01]  /*e1f0*/  LOP3.LUT R56, R56, R57, RZ, 0x3c, !PT ;  /* 0x0000003938387212 */ /* 0x000fe200078e3cff */
[--C-:B------:R-:W-:Y:S01]  /*e200*/  IMAD.X R57, RZ, RZ, R5.reuse, P6 ;  /* 0x000000ffff397224 */ /* 0x100fe200030e0605 */
[----:B------:R-:W-:Y:S01]  /*e210*/  LOP3.LUT R52, R52, R53, RZ, 0x3c, !PT ;  /* 0x0000003534347212 */ /* 0x000fe200078e3cff */
[--C-:B------:R-:W-:Y:S01]  /*e220*/  IMAD.X R53, RZ, RZ, R5.reuse, P5 ;  /* 0x000000ffff357224 */ /* 0x100fe200028e0605 */
[----:B------:R-:W-:Y:S01]  /*e230*/  LOP3.LUT R48, R48, R49, RZ, 0x3c, !PT ;  /* 0x0000003130307212 */ /* 0x000fe200078e3cff */
[----:B------:R-:W-:Y:S01]  /*e240*/  IMAD.X R49, RZ, RZ, R5, P4 ;  /* 0x000000ffff317224 */ /* 0x000fe200020e0605 */
[--C-:B------:R-:W-:Y:S01]  /*e250*/  SHF.R.S32.HI R20, RZ, 0x1f, R21.reuse ;  /* 0x0000001fff147819 */ /* 0x100fe20000011415 */
[----:B------:R-:W-:Y:S01]  /*e260*/  IMAD.MOV R60, RZ, RZ, -R21 ;  /* 0x000000ffff3c7224 */ /* 0x000fe200078e0a15 */
[----:B------:R-:W-:Y:S01]  /*e270*/  LOP3.LUT R36, R4, R15, RZ, 0x3c, !PT ;  /* 0x0000000f04247212 */ /* 0x000fe200078e3cff */
[----:B------:R-:W-:Y:S01]  /*e280*/  ULDC.64 UR8, c[0x0][0xae0] ;  /* 0x0002b80000087ab9 */ /* 0x000fe20000000a00 */
[----:B------:R-:W-:Y:S01]  /*e290*/  IMAD.U32 R3, RZ, RZ, UR7 ;  /* 0x00000007ff037e24 */ /* 0x000fe2000f8e00ff */
[----:B------:R-:W5:Y:S01]  /*e2a0*/  LD.E.128 R28, desc[UR54][R28.64] ;  /* 0x000000361c1c7980 */ /* 0x000f62000c101d00 */
[----:B------:R-:W-:-:S02]  /*e2b0*/  IMAD R20, R20, UR8, RZ ;  /* 0x0000000814147c24 */ /* 0x000fc4000f8e02ff */
[----:B------:R-:W-:Y:S01]  /*e2c0*/  IMAD R61, R61, R60, R62 ;  /* 0x0000003c3d3d7224 */ /* 0x000fe200078e023e */
[----:B------:R-:W5:Y:S01]  /*e2d0*/  LD.E.128 R12, desc[UR54][R12.64] ;  /* 0x000000360c0c7980 */ /* 0x000f62000c101d00 */
[----:B------:R-:W-:Y:S01]  /*e2e0*/  IMAD.U32 R2, RZ, RZ, UR6 ;  /* 0x00000006ff027e24 */ /* 0x000fe2000f8e00ff */
[----:B------:R-:W-:Y:S01]  /*e2f0*/  ULDC.64 UR6, c[0x0][0xad8] ;  /* 0x0002b60000067ab9 */ /* 0x000fe20000000a00 */
[----:B------:R-:W-:Y:S01]  /*e300*/  IMAD.U32 R3, RZ, RZ, UR4 ;  /* 0x00000004ff037e24 */ /* 0x000fe2000f8e00ff */
[----:B------:R-:W5:Y:S01]  /*e310*/  LD.E.128 R8, desc[UR54][R8.64] ;  /* 0x0000003608087980 */ /* 0x000f62000c101d00 */
[----:B------:R-:W-:-:S03]  /*e320*/  IMAD R65, R21, UR9, R20 ;  /* 0x0000000915417c24 */ /* 0x000fc6000f8e0214 */
[----:B------:R-:W5:Y:S01]  /*e330*/  LD.E.128 R4, desc[UR54][R6.64] ;  /* 0x0000003606047980 */ /* 0x000f62000c101d00 */
[----:B------:R-:W-:-:S03]  /*e340*/  SHF.R.S32.HI R20, RZ, 0x1f, R61 ;  /* 0x0000001fff147819 */ /* 0x000fc6000001143d */
[----:B------:R-:W5:Y:S04]  /*e350*/  LD.E.128 R40, desc[UR54][R40.64] ;  /* 0x0000003628287980 */ /* 0x000f68000c101d00 */
[----:B------:R-:W5:Y:S04]  /*e360*/  LD.E.128 R32, desc[UR54][R32.64] ;  /* 0x0000003620207980 */ /* 0x000f68000c101d00 */
[----:B------:R-:W5:Y:S04]  /*e370*/  LD.E.128 R24, desc[UR54][R24.64] ;  /* 0x0000003618187980 */ /* 0x000f68000c101d00 */
[----:B------:R-:W5:Y:S04]  /*e380*/  LD.E.128 R56, desc[UR54][R56.64] ;  /* 0x0000003638387980 */ /* 0x000f68000c101d00 */
[----:B------:R-:W5:Y:S04]  /*e390*/  LD.E.128 R52, desc[UR54][R52.64] ;  /* 0x0000003634347980 */ /* 0x000f68000c101d00 */
[----:B------:R-:W5:Y:S04]  /*e3a0*/  LD.E.128 R48, desc[UR54][R48.64] ;  /* 0x0000003630307980 */ /* 0x000f68000c101d00 */
[----:B------:R-:W5:Y:S01]  /*e3b0*/  LD.E.128 R36, desc[UR54][R36.64] ;  /* 0x0000003624247980 */ /* 0x000f62000c101d00 */
[----:B------:R-:W-:Y:S01]  /*e3c0*/  IMAD.WIDE.U32 R2, R21, UR8, R2 ;  /* 0x0000000815027c25 */ /* 0x000fe2000f8e0002 */
        /* <DEDUP_REMOVED lines=40> */
.L_x_5098:
[----:B------:R-:W-:Y:S05]  /*e650*/  BSYNC B1 ;  /* 0x0000000000017941 */ /* 0x000fea0003800000 */
.L_x_5097:
        /* <DEDUP_REMOVED lines=17> */
.L_x_5100:
[----:B------:R-:W-:Y:S05]  /*e770*/  BSYNC B1 ;  /* 0x0000000000017941 */ /* 0x000fea0003800000 */
.L_x_5099:
        /* <DEDUP_REMOVED lines=17> */
.L_x_5102:
[----:B------:R-:W-:Y:S05]  /*e890*/  BSYNC B1 ;  /* 0x0000000000017941 */ /* 0x000fea0003800000 */
.L_x_5101:
[----:B0-----:R-:W-:Y:S01]  /*e8a0*/  VIADD R0, R66, 0x60 ;  /* 0x0000006042007836 */ /* 0x001fe20000000000 */
[----:B-1--4-:R-:W4:Y:S04]  /*e8b0*/  SHFL.IDX PT, R64, R64, 0x3, 0x181f ;  /* 0x00781f0040407f89 */ /* 0x012f2800000e0000 */
[----:B------:R-:W-:Y:S01]  /*e8c0*/  ISETP.GE.AND P0, PT, R0, R67, PT ;  /* 0x000000430000720c */ /* 0x000fe20003f06270 */
[----:B------:R0:W1:-:S12]  /*e8d0*/  SHFL.IDX PT, R11, R62, 0x3, 0x181f ;  /* 0x00781f003e0b7f89 */ /* 0x00005800000e0000 */
        /* <DEDUP_REMOVED lines=16> */
.L_x_5095:
[----:B------:R-:W-:Y:S01]  /*e9e0*/  ULDC.64 UR6, c[0x0][0xc00] ;  /* 0x0003000000067ab9 */ /* 0x000fe20000000a00 */
[----:B------:R-:W0:Y:S01]  /*e9f0*/  LDC R11, c[0x0][0xbe8] ;  /* 0x0002fa00ff0b7b82 */ /* 0x000e220000000800 */
[----:B------:R-:W-:Y:S02]  /*ea00*/  UISETP.NE.U32.AND UP0, UPT, UR6, URZ, UPT ;  /* 0x0000003f0600728c */ /* 0x000fe4000bf05070 */
[----:B------:R-:W-:Y:S02]  /*ea10*/  ULEA UR4, UP1, UR42, UR6, 0x2 ;  /* 0x000000062a047291 */ /* 0x000fe4000f82103f */
[----:B------:R-:W-:Y:S02]  /*ea20*/  UISETP.NE.AND.EX UP0, UPT, UR7, URZ, UPT, UP0 ;  /* 0x0000003f0700728c */ /* 0x000fe4000bf05300 */
[----:B------:R-:W-:Y:S02]  /*ea30*/  ULEA.HI.X UR6, UR42, UR7, UR36, 0x2, UP1 ;  /* 0x000000072a067291 */ /* 0x000fe400088f1424 */
[----:B------:R-:W-:-:S02]  /*ea40*/  IMAD.U32 R2, RZ, RZ, UR4 ;  /* 0x00000004ff027e24 */ /* 0x000fc4000f8e00ff */
[----:B------:R-:W-:Y:S02]  /*ea50*/  PLOP3.LUT P2, PT, PT, PT, UP0, 0x80, 0x0 ;  /* 0x000000000000781c */ /* 0x000fe40003f4f008 */
[----:B------:R-:W-:Y:S01]  /*ea60*/  IMAD.U32 R3, RZ, RZ, UR6 ;  /* 0x00000006ff037e24 */ /* 0x000fe2000f8e00ff */
[----:B------:R-:W-:Y:S02]  /*ea70*/  ULDC.64 UR6, c[0x0][0xc08] ;  /* 0x0003020000067ab9 */ /* 0x000fe40000000a00 */
[----:B------:R-:W-:-:S04]  /*ea80*/  UISETP.NE.U32.AND UP1, UPT, UR6, URZ, UPT ;  /* 0x0000003f0600728c */ /* 0x000fc8000bf25070 */
[----:B------:R-:W-:-:S04]  /*ea90*/  UISETP.NE.AND.EX UP1, UPT, UR7, URZ, UPT, UP1 ;  /* 0x0000003f0700728c */ /* 0x000fc8000bf25310 */
[----:B------:R-:W2:Y:S01]  /*eaa0*/  @P2 LDG.E R6, desc[UR54][R2.64] ;  /* 0x0000003602062981 */ /* 0x000ea2000c1e1900 */
[----:B------:R-:W-:Y:S01]  /*eab0*/  ULDC UR4, c[0x0][0xa88] ;  /* 0x0002a20000047ab9 */ /* 0x000fe20000000800 */
[----:B------:R-:W-:Y:S01]  /*eac0*/  PLOP3.LUT P3, PT, PT, PT, UP1, 0x80, 0x0 ;  /* 0x000000000000781c */ /* 0x000fe20003f6f018 */
[----:B------:R-:W-:-:S04]  /*ead0*/  IMAD.U32 R0, RZ, RZ, UR4 ;  /* 0x00000004ff007e24 */ /* 0x000fc8000f8e00ff */
        /* <DEDUP_REMOVED lines=17> */
.L_x_5104:
        /* <DEDUP_REMOVED lines=45> */
.L_x_5106:
[----:B------:R-:W-:Y:S05]  /*eec0*/  BSYNC B1 ;  /* 0x0000000000017941 */ /* 0x000fea0003800000 */
.L_x_5105:
[----:B0-----:R-:W0:Y:S01]  /*eed0*/  @P0 LDC R3, c[0x0][0xbf0] ;  /* 0x0002fc00ff030b82 */ /* 0x001e220000000800 */
[----:B------:R-:W-:Y:S01]  /*eee0*/  ULDC.64 UR12, c[0x0][0xaa0] ;  /* 0x0002a800000c7ab9 */ /* 0x000fe20000000a00 */
[----:B------:R-:W-:Y:S01]  /*eef0*/  IMAD R2, R23, 0x20, R220 ;  /* 0x0000002017027824 */ /* 0x000fe200078e02dc */
        /* <DEDUP_REMOVED lines=62> */
.L_x_5108:
[----:B------:R-:W-:Y:S05]  /*f2e0*/  BSYNC B1 ;  /* 0x0000000000017941 */ /* 0x000fea0003800000 */
.L_x_5107:
        /* <DEDUP_REMOVED lines=17> */
.L_x_5110:
[----:B------:R-:W-:Y:S05]  /*f400*/  BSYNC B1 ;  /* 0x0000000000017941 */ /* 0x000fea0003800000 */
.L_x_5109:
        /* <DEDUP_REMOVED lines=17> */
.L_x_5112:
[----:B------:R-:W-:Y:S05]  /*f520*/  BSYNC B1 ;  /* 0x0000000000017941 */ /* 0x000fea0003800000 */
.L_x_5111:
        /* <DEDUP_REMOVED lines=18> */
.L_x_5103:
[----:B------:R-:W-:Y:S05]  /*f650*/  BSYNC B0 ;  /* 0x0000000000007941 */ /* 0x000fea0003800000 */
.L_x_5094:
[----:B------:R-:W-:Y:S02]  /*f660*/  ULDC UR4, c[0x0][0xc3c] ;  /* 0x00030f0000047ab9 */ /* 0x000fe40000000800 */
[----:B------:R-:W-:-:S13]  /*f670*/  ISETP.GE.AND P0, PT, R63, UR4, PT ;  /* 0x000000043f007c0c */ /* 0x000fda000bf06270 */
[----:B------:R-:W-:Y:S05]  /*f680*/  @!P0 BRA `(.L_x_5113) ;  /* 0xffffff1400e48947 */ /* 0x000fea000383ffff */
[----:B------:R-:W-:Y:S05]  /*f690*/  EXIT ;  /* 0x000000000000794d */ /* 0x000fea0003800000 */
.L_x_5055:
        /* <DEDUP_REMOVED lines=20> */
.L_x_5114:
        /* <DEDUP_REMOVED lines=41> */
.L_x_5120:
        /* <DEDUP_REMOVED lines=14> */
.L_x_5119:
[----:B------:R-:W-:Y:S05]  /*fb50*/  BSYNC B0 ;  /* 0x0000000000007941 */ /* 0x000fea0003800000 */
.L_x_5118:
        /* <DEDUP_REMOVED lines=22> */
.L_x_5116:
        /* <DEDUP_REMOVED lines=25> */
.L_x_5121:
        /* <DEDUP_REMOVED lines=58> */
.L_x_5117:
[----:B------:R0:W-:Y:S01]  /*101f0*/  STL [R1+0x20], R0 ;  /* 0x0000200001007387 */ /* 0x0001e20000100800 */
[----:B------:R-:W-:-:S03]  /*10200*/  UMOV UR36, URZ ;  /* 0x0000003f00247c82 */ /* 0x000fc60008000000 */
[----:B------:R0:W-:Y:S02]  /*10210*/  STL [R1+0x24], RZ ;  /* 0x000024ff01007387 */ /* 0x0001e40000100800 */
.L_x_5122:
        /* <DEDUP_REMOVED lines=11> */
.L_x_5115:
        /* <DEDUP_REMOVED lines=8> */
[----:B------:R-:W0:Y:S01]  /*10350*/  S2R R10, SR_TID.X ;  /* 0x00000000000a7919 */ /* 0x000e220000002100 */
        /* <DEDUP_REMOVED lines=8> */
[----:B0-----:R-:W-:Y:S01]  /*103e0*/  SHF.R.U32.HI R0, RZ, 0x1, R10 ;  /* 0x00000001ff007819 */ /* 0x001fe2000001160a */
[C---:B-1----:R-:W-:Y:S01]  /*103f0*/  IMAD.SHL.U32 R4, R10.reuse, 0x40, RZ ;  /* 0x000000400a047824 */ /* 0x042fe200078e00ff */
        /* <DEDUP_REMOVED lines=34> */
.L_x_5196:
[----:B------:R-:W-:Y:S01]  /*10620*/  ULDC.64 UR4, c[0x0][0xc88] ;  /* 0x0003220000047ab9 */ /* 0x000fe20000000a00 */
[----:B------:R-:W-:Y:S01]  /*10630*/  IMAD.MOV.U32 R0, RZ, RZ, RZ ;  /* 0x000000ffff007224 */ /* 0x000fe200078e00ff */
        /* <DEDUP_REMOVED lines=12> */
[----:B0-----:R-:W-:Y:S01]  /*10700*/  IMAD.MOV.U32 R8, RZ, RZ, RZ ;  /* 0x000000ffff087224 */ /* 0x001fe200078e00ff */
        /* <DEDUP_REMOVED lines=9> */
[----:B------:R0:W5:Y:S01]  /*107a0*/  @P0 LDG.E R0, desc[UR54][R2.64] ;  /* 0x0000003602000981 */ /* 0x000162000c1e1900 */
        /* <DEDUP_REMOVED lines=10> */
[----:B-1----:R-:W-:Y:S02]  /*10850*/  IMAD.U32 R4, RZ, RZ, UR6 ;  /* 0x00000006ff047e24 */ /* 0x002fe4000f8e00ff */
        /* <DEDUP_REMOVED lines=18> */
.L_x_5124:
        /* <DEDUP_REMOVED lines=24> */
.L_x_5125:
[----:B------:R-:W-:Y:S05]  /*10b00*/  @!P1 BRA `(.L_x_5126) ;  /* 0x00000000000c9947 */ /* 0x000fea0003800000 */
[----:B------:R-:W2:Y:S04]  /*10b10*/  LDG.E R2, desc[UR54][R4.64] ;  /* 0x0000003604027981 */ /* 0x000ea8000c1e1900 */
[----:B------:R-:W2:Y:S02]  /*10b20*/  LDG.E R4, desc[UR54][R4.64+0x4] ;  /* 0x0000043604047981 */ /* 0x000ea4000c1e1900 */
[----:B--2---:R-:W-:-:S07]  /*10b30*/  IMAD.IADD R2, R4, 0x1, -R2 ;  /* 0x0000000104027824 */ /* 0x004fce00078e0a02 */
.L_x_5126:
        /* <DEDUP_REMOVED lines=12> */
[----:B0-----:R-:W-:Y:S01]  /*10c00*/  @P0 SHF.R.U32.HI R3, RZ, R2, R4 ;  /* 0x00000002ff030219 */ /* 0x001fe20000011604 */
[C---:B------:R-:W-:Y:S01]  /*10c10*/  VIADD R2, R0.reuse, 0x9f ;  /* 0x0000009f00027836 */ /* 0x040fe20000000000 */
[----:B------:R-:W-:-:S03]  /*10c20*/  IADD3 R0, R0, 0xa0, -R5 ;  /* 0x000000a000007810 */ /* 0x000fc60007ffe805 */
[----:B------:R-:W-:-:S04]  /*10c30*/  IMAD.HI R2, R2, 0x66666667, RZ ;  /* 0x6666666702027827 */ /* 0x000fc800078e02ff */
[----:B------:R-:W-:Y:S01]  /*10c40*/  IMAD.IADD R0, R0, 0x1, R3 ;  /* 0x0000000100007824 */ /* 0x000fe200078e0203 */
[----:B------:R-:W-:-:S03]  /*10c50*/  SHF.R.U32.HI R3, RZ, 0x1f, R2 ;  /* 0x0000001fff037819 */ /* 0x000fc60000011602 */
[----:B------:R-:W-:Y:S01]  /*10c60*/  IMAD.HI R0, R0, 0x66666667, RZ ;  /* 0x6666666700007827 */ /* 0x000fe200078e02ff */
[----:B------:R-:W-:-:S04]  /*10c70*/  LEA.HI.SX32 R3, R2, R3, 0x1a ;  /* 0x0000000302037211 */ /* 0x000fc800078fd2ff */
[----:B------:R-:W-:-:S04]  /*10c80*/  SHF.R.U32.HI R2, RZ, 0x1f, R0 ;  /* 0x0000001fff027819 */ /* 0x000fc80000011600 */
[----:B------:R-:W-:-:S04]  /*10c90*/  LEA.HI.SX32 R2, R0, R2, 0x1a ;  /* 0x0000000200027211 */ /* 0x000fc800078fd2ff */
[----:B------:R-:W-:-:S04]  /*10ca0*/  VIMNMX R4, R3, R2, PT ;  /* 0x0000000203047248 */ /* 0x000fc80003fe0100 */
[----:B------:R-:W-:Y:S01]  /*10cb0*/  ISETP.GT.AND P0, PT, R4, RZ, PT ;  /* 0x000000ff0400720c */ /* 0x000fe20003f04270 */
        /* <DEDUP_REMOVED lines=20> */
.L_x_5128:
        /* <DEDUP_REMOVED lines=20> */
.L_x_5131:
[----:B------:R-:W-:Y:S05]  /*10f40*/  BSYNC B6 ;  /* 0x0000000000067941 */ /* 0x000fea0003800000 */
.L_x_5130:
        /* <DEDUP_REMOVED lines=21> */
.L_x_5133:
[----:B------:R-:W-:Y:S05]  /*110a0*/  BSYNC B6 ;  /* 0x0000000000067941 */ /* 0x000fea0003800000 */
.L_x_5132:
        /* <DEDUP_REMOVED lines=20> */
.L_x_5135:
[----:B------:R-:W-:Y:S05]  /*111f0*/  BSYNC B6 ;  /* 0x0000000000067941 */ /* 0x000fea0003800000 */
.L_x_5134:
        /* <DEDUP_REMOVED lines=19> */
.L_x_5137:
[----:B------:R-:W-:Y:S05]  /*11330*/  BSYNC B6 ;  /* 0x0000000000067941 */ /* 0x000fea0003800000 */
.L_x_5136:
        /* <DEDUP_REMOVED lines=24> */
.L_x_5215:
[----:B------:R-:W-:Y:S02]  /*114c0*/  PLOP3.LUT P1, PT, PT, PT, PT, 0x8, 0x0 ;  /* 0x000000000000781c */ /* 0x000fe40003f2e170 */
[----:B--2---:R-:W-:Y:S02]  /*114d0*/  ISETP.NE.AND P0, PT, R14, RZ, PT ;  /* 0x000000ff0e00720c */ /* 0x004fe40003f05270 */
[----:B0-----:R-:W-:-:S05]  /*114e0*/  P2R R0, PR, RZ, 0x2 ;  /* 0x00000002ff007803 */ /* 0x001fca0000000000 */
[----:B------:R0:W-:Y:S06]  /*114f0*/  STL [R1+0x18], R0 ;  /* 0x0000180001007387 */ /* 0x0001ec0000100800 */
[----:B------:R-:W-:Y:S05]  /*11500*/  @P0 BRA `(.L_x_5139) ;  /* 0x0000000400c80947 */ /* 0x000fea0003800000 */
[----:B0-----:R-:W2:Y:S01]  /*11510*/  LDL R0, [R1+0x8] ;  /* 0x0000080001007983 */ /* 0x001ea20000100800 */
[----:B------:R-:W-:Y:S01]  /*11520*/  UMOV UR4, 0xffffffff ;  /* 0xffffffff00047882 */ /* 0x000fe20000000000 */
[----:B--2---:R-:W-:Y:S02]  /*11530*/  VIADD R0, R0, 0xffffffff ;  /* 0xffffffff00007836 */ /* 0x004fe40000000000 */
[----:B------:R-:W-:Y:S05]  /*11540*/  BRA.DIV UR4, `(.L_x_5140) ;  /* 0x0000004e04087947 */ /* 0x000fea000b800000 */
[----:B------:R-:W-:-:S13]  /*11550*/  ELECT P6, URZ, PT ;  /* 0x00000000003f782f */ /* 0x000fda00038c0000 */
.L_x_5218:
        /* <DEDUP_REMOVED lines=21> */
.L_x_5141:
        /* <DEDUP_REMOVED lines=9> */
.L_x_5219:
        /* <DEDUP_REMOVED lines=8> */
.L_x_5143:
        /* <DEDUP_REMOVED lines=32> */
.L_x_5220:
        /* <DEDUP_REMOVED lines=8> */
.L_x_5145:
        /* <DEDUP_REMOVED lines=17> */
[----:B------:R-:W-:Y:S01]  /*11b50*/  UIADD3 UR8, UR8, 0x29200, URZ ;  /* 0x0002920008087890 */ /* 0x000fe2000fffe03f */
        /* <DEDUP_REMOVED lines=11> */
[----:B------:R2:W-:Y:S02]  /*11c10*/  UTMALDG.4D [UR8], [UR4], desc[UR6] ;  /* 0x00000608040075b4 */ /* 0x0005e40008019000 */
[----:B--2---:R-:W-:Y:S01]  /*11c20*/  NOP ;  /* 0x0000000000007918 */ /* 0x004fe20000000000 */
.L_x_5139:
[----:B------:R-:W-:Y:S05]  /*11c30*/  WARPSYNC.ALL ;  /* 0x0000000000007948 */ /* 0x000fea0003800000 */
[----:B0-----:R-:W-:Y:S01]  /*11c40*/  VIADD R0, R17, 0x1e200 ;  /* 0x0001e20011007836 */ /* 0x001fe20000000000 */
        /* <DEDUP_REMOVED lines=32> */
.L_x_5147:
[----:B------:R-:W-:Y:S05]  /*11e50*/  BSYNC B6 ;  /* 0x0000000000067941 */ /* 0x000fea0003800000 */
.L_x_5146:
[----:B------:R-:W2:Y:S01]  /*11e60*/  LDL R7, [R1+0x24] ;  /* 0x0000240001077983 */ /* 0x000ea20000100800 */
[----:B------:R-:W0:Y:S01]  /*11e70*/  LDC R5, c[0x0][0x448] ;  /* 0x00011200ff057b82 */ /* 0x000e220000000800 */
[----:B------:R-:W-:Y:S01]  /*11e80*/  ULDC.64 UR8, c[0x0][0x2d8] ;  /* 0x0000b60000087ab9 */ /* 0x000fe20000000a00 */
[----:B------:R-:W3:Y:S01]  /*11e90*/  S2R R2, SR_TID.X ;  /* 0x0000000000027919 */ /* 0x000ee20000002100 */
[----:B0-----:R-:W-:Y:S01]  /*11ea0*/  ISETP.NE.AND P0, PT, R5, 0x1, PT ;  /* 0x000000010500780c */ /* 0x001fe20003f05270 */
[----:B-1----:R-:W0:Y:S01]  /*11eb0*/  S2R R8, SR_TID.X ;  /* 0x0000000000087919 */ /* 0x002e220000002100 */
[----:B---3--:R-:W-:-:S11]  /*11ec0*/  LOP3.LUT R0, R2, 0x7f, RZ, 0xc0, !PT ;  /* 0x0000007f02007812 */ /* 0x008fd600078ec0ff */
[----:B------:R-:W1:Y:S01]  /*11ed0*/  @P0 LDC R3, c[0x0][0x44c] ;  /* 0x00011300ff030b82 */ /* 0x000e620000000800 */
[----:B------:R-:W-:Y:S01]  /*11ee0*/  IMAD.SHL.U32 R2, R2, 0x20, RZ ;  /* 0x0000002002027824 */ /* 0x000fe200078e00ff */
[----:B------:R-:W-:-:S06]  /*11ef0*/  SHF.R.U32.HI R0, RZ, 0x2, R0 ;  /* 0x00000002ff007819 */ /* 0x000fcc0000011600 */
[----:B------:R-:W3:Y:S01]  /*11f00*/  @P0 LDC R4, c[0x0][0x450] ;  /* 0x00011400ff040b82 */ /* 0x000ee20000000800 */
[----:B------:R-:W-:Y:S01]  /*11f10*/  LOP3.LUT R2, R0, 0x60, R2, 0xf8, !PT ;  /* 0x0000006000027812 */ /* 0x000fe200078ef802 */
        /* <DEDUP_REMOVED lines=12> */
[----:B0-----:R-:W-:-:S05]  /*11fe0*/  IMAD.SHL.U32 R8, R8, 0x10, RZ ;  /* 0x0000001008087824 */ /* 0x001fca00078e00ff */
[----:B------:R-:W-:-:S04]  /*11ff0*/  LOP3.LUT R8, R8, 0x30, RZ, 0xc0, !PT ;  /* 0x0000003008087812 */ /* 0x000fc800078ec0ff */
[----:B------:R-:W-:Y:S01]  /*12000*/  LOP3.LUT R9, R8, 0x40, RZ, 0xfc, !PT ;  /* 0x0000004008097812 */ /* 0x000fe200078efcff */
[----:B--2---:R-:W-:-:S04]  /*12010*/  IMAD R0, R7, 0x80, R2 ;  /* 0x0000008007007824 */ /* 0x004fc800078e0202 */
[----:B-1----:R-:W-:-:S04]  /*12020*/  @P0 IMAD.HI.U32 R3, R0, R3, RZ ;  /* 0x0000000300030227 */ /* 0x002fc800078e00ff */
[----:B------:R-:W-:Y:S01]  /*12030*/  IMAD.MOV.U32 R2, RZ, RZ, R0 ;  /* 0x000000ffff027224 */ /* 0x000fe200078e0000 */
[----:B---3--:R-:W-:-:S04]  /*12040*/  @P0 SHF.R.U32.HI R2, RZ, R4, R3 ;  /* 0x00000004ff020219 */ /* 0x008fc80000011603 */
        /* <DEDUP_REMOVED lines=18> */
[----:B------:R-:W1:Y:S01]  /*12170*/  S2R R6, SR_TID.X ;  /* 0x0000000000067919 */ /* 0x000e620000002100 */
[----:B------:R-:W-:-:S02]  /*12180*/  LOP3.LUT R8, R8, 0x80, RZ, 0xfc, !PT ;  /* 0x0000008008087812 */ /* 0x000fc400078efcff */
[----:B------:R-:W-:Y:S02]  /*12190*/  IADD3.X R0, R3, UR5, R0, P0, !PT ;  /* 0x0000000503007c10 */ /* 0x000fe400087fe400 */
        /* <DEDUP_REMOVED lines=8> */
[----:B------:R-:W2:Y:S04]  /*12220*/  LDL.LU R6, [R1+0x28] ;  /* 0x0000280001067983 */ /* 0x000ea80000300800 */
[----:B------:R-:W3:Y:S01]  /*12230*/  LDL.LU R7, [R1+0x24] ;  /* 0x0000240001077983 */ /* 0x000ee20000300800 */
[----:B------:R-:W-:Y:S01]  /*12240*/  SHF.R.U32.HI R8, RZ, 0x2, R8 ;  /* 0x00000002ff087819 */ /* 0x000fe20000011608 */
[----:B--2---:R-:W-:-:S02]  /*12250*/  IMAD R3, R6, R5, RZ ;  /* 0x0000000506037224 */ /* 0x004fc400078e02ff */
[----:B------:R-:W0:Y:S02]  /*12260*/  SHFL.IDX PT, R6, R2, RZ, 0x1c1f ;  /* 0x001c1fff02067589 */ /* 0x000e2400000e0000 */
[----:B---3--:R-:W-:Y:S02]  /*12270*/  IMAD R4, R7, 0x80, R8 ;  /* 0x0000008007047824 */ /* 0x008fe400078e0208 */
[----:B------:R-:W1:Y:S03]  /*12280*/  SHFL.IDX PT, R5, R0, RZ, 0x1c1f ;  /* 0x001c1fff00057589 */ /* 0x000e6600000e0000 */
        /* <DEDUP_REMOVED lines=30> */
.L_x_5229:
        /* <DEDUP_REMOVED lines=12> */
.L_x_5150:
[----:B------:R-:W-:Y:S05]  /*12530*/  BSYNC B0 ;  /* 0x0000000000007941 */ /* 0x000fea0003800000 */
.L_x_5149:
[----:B------:R-:W-:Y:S01]  /*12540*/  NOP ;  /* 0x0000000000007918 */ /* 0x000fe20000000000 */
[----:B------:R-:W-:-:S13]  /*12550*/  PLOP3.LUT P0, PT, PT, PT, PT, 0x80, 0x0 ;  /* 0x000000000000781c */ /* 0x000fda0003f0f070 */
.L_x_5151:
        /* <DEDUP_REMOVED lines=18> */
.L_x_5230:
[----:B------:R-:W-:Y:S05]  /*12680*/  BSYNC B0 ;  /* 0x0000000000007941 */ /* 0x000fea0003800000 */
.L_x_5152:
[----:B------:R-:W2:Y:S02]  /*12690*/  LDL R2, [R1+0x8] ;  /* 0x0000080001027983 */ /* 0x000ea40000100800 */
[----:B--2---:R-:W-:-:S13]  /*126a0*/  ISETP.GE.AND P0, PT, R2, 0x2, PT ;  /* 0x000000020200780c */ /* 0x004fda0003f06270 */
[----:B------:R-:W-:Y:S05]  /*126b0*/  @!P0 BRA `(.L_x_5154) ;  /* 0x00000018000c8947 */ /* 0x000fea0003800000 */
[----:B-1----:R1:W5:Y:S01]  /*126c0*/  LDL.LU R0, [R1+0xc] ;  /* 0x00000c0001007983 */ /* 0x0023620000300800 */
[----:B------:R-:W-:-:S03]  /*126d0*/  VIADD R2, R2, 0xfffffffe ;  /* 0xfffffffe02027836 */ /* 0x000fc60000000000 */
[----:B------:R1:W5:Y:S04]  /*126e0*/  LDL.LU R8, [R1+0x4] ;  /* 0x0000040001087983 */ /* 0x0003680000300800 */
.L_x_5178:
        /* <DEDUP_REMOVED lines=31> */
[----:B------:R-:W-:-:S04]  /*128e0*/  IMAD.WIDE.U32 R4, R7, UR6, R4 ;  /* 0x0000000607047c25 */ /* 0x000fc8000f8e0004 */
[----:B------:R-:W-:Y:S01]  /*128f0*/  IMAD.IADD R5, R6, 0x1, R5 ;  /* 0x0000000106057824 */ /* 0x000fe200078e0205 */
[----:B------:R-:W-:-:S04]  /*12900*/  LEA R6, P0, R4, UR4, 0x2 ;  /* 0x0000000404067c11 */ /* 0x000fc8000f8010ff */
[----:B------:R-:W-:-:S05]  /*12910*/  LEA.HI.X R7, R4, UR5, R5, 0x2, P0 ;  /* 0x0000000504077c11 */ /* 0x000fca00080f1405 */
[----:B------:R2:W5:Y:S04]  /*12920*/  LDG.E R16, desc[UR54][R6.64] ;  /* 0x0000003606107981 */ /* 0x000568000c1e1900 */
.L_x_5157:
        /* <DEDUP_REMOVED lines=8> */
.L_x_5231:
[----:B------:R-:W-:Y:S05]  /*129b0*/  BSYNC B1 ;  /* 0x0000000000017941 */ /* 0x000fea0003800000 */
.L_x_5158:
        /* <DEDUP_REMOVED lines=9> */
.L_x_5161:
[----:B------:R-:W-:Y:S05]  /*12a50*/  BSYNC B1 ;  /* 0x0000000000017941 */ /* 0x000fea0003800000 */
.L_x_5160:
        /* <DEDUP_REMOVED lines=13> */
.L_x_5162:
        /* <DEDUP_REMOVED lines=16> */
.L_x_5163:
        /* <DEDUP_REMOVED lines=16> */
.L_x_5164:
        /* <DEDUP_REMOVED lines=13> */
.L_x_5232:
[----:B------:R-:W-:Y:S05]  /*12e00*/  BSYNC B1 ;  /* 0x0000000000017941 */ /* 0x000fea0003800000 */
.L_x_5165:
        /* <DEDUP_REMOVED lines=11> */
.L_x_5168:
[----:B------:R-:W-:Y:S05]  /*12ec0*/  BSYNC B1 ;  /* 0x0000000000017941 */ /* 0x000fea0003800000 */
.L_x_5167:
        /* <DEDUP_REMOVED lines=8> */
.L_x_5169:
        /* <DEDUP_REMOVED lines=15> */
.L_x_5170:
        /* <DEDUP_REMOVED lines=15> */
.L_x_5171:
        /* <DEDUP_REMOVED lines=10> */
.L_x_5156:
[----:B------:R-:W-:Y:S05]  /*131d0*/  BSYNC B0 ;  /* 0x0000000000007941 */ /* 0x000fea0003800000 */
.L_x_5155:
[----:B------:R-:W-:-:S06]  /*131e0*/  UISETP.NE.AND UP0, UPT, UR39, 0x3, UPT ;  /* 0x000000032700788c */ /* 0x000fcc000bf05270 */
[----:B------:R-:W-:-:S13]  /*131f0*/  PLOP3.LUT P0, PT, PT, PT, UP0, 0x80, 0x0 ;  /* 0x000000000000781c */ /* 0x000fda0003f0f008 */
[----:B------:R-:W-:Y:S05]  /*13200*/  @!P0 BRA `(.L_x_5172) ;  /* 0x0000000000048947 */ /* 0x000fea0003800000 */
[----:B------:R-:W-:Y:S01]  /*13210*/  BPT.TRAP 0x1 ;  /* 0x000000040000795c */ /* 0x000fe20000300000 */
.L_x_5172:
        /* <DEDUP_REMOVED lines=8> */
.L_x_5233:
[----:B------:R-:W-:Y:S05]  /*132a0*/  BSYNC B0 ;  /* 0x0000000000007941 */ /* 0x000fea0003800000 */
.L_x_5173:
[----:B------:R-:W-:Y:S05]  /*132b0*/  @!P1 BRA `(.L_x_5175) ;  /* 0x0000000000049947 */ /* 0x000fea0003800000 */
[----:B------:R-:W-:Y:S01]  /*132c0*/  BPT.TRAP 0x1 ;  /* 0x000000040000795c */ /* 0x000fe20000300000 */
.L_x_5175:
[----:B--2---:R-:W-:Y:S01]  /*132d0*/  SHF.L.U32 R4, R0, 0x1f, RZ ;  /* 0x0000001f00047819 */ /* 0x004fe200000006ff */
[----:B------:R-:W-:-:S03]  /*132e0*/  IMAD R0, R8, 0x7800, RZ ;  /* 0x0000780008007824 */ /* 0x000fc600078e02ff */
[----:B------:R-:W2:Y:S02]  /*132f0*/  SYNCS.PHASECHK.TRANS64.TRYWAIT P0, [R3+URZ+0x33460], R4 ;  /* 0x03346004030075a7 */ /* 0x000ea4000800017f */
[----:B--2---:R-:W-:Y:S05]  /*13300*/  @!P0 BRA `(.L_x_5176) ;  /* 0x0000003400808947 */ /* 0x004fea0003800000 */
.L_x_5234:
[----:B------:R3:W-:Y:S04]  /*13310*/  STL [R1+0x38], R2 ;  /* 0x0000380201007387 */ /* 0x0007e80000100800 */
[----:B---3--:R-:W2:Y:S01]  /*13320*/  LDL R2, [R1] ;  /* 0x0000000001027983 */ /* 0x008ea20000100800 */
        /* <DEDUP_REMOVED lines=175> */
.L_x_5177:
        /* <DEDUP_REMOVED lines=13> */
.L_x_5154:
        /* <DEDUP_REMOVED lines=18> */
.L_x_5180:
[----:B------:R-:W-:Y:S05]  /*14010*/  BSYNC B0 ;  /* 0x0000000000007941 */ /* 0x000fea0003800000 */
.L_x_5179:
[----:B------:R-:W-:-:S06]  /*14020*/  UISETP.NE.AND UP0, UPT, UR39, 0x3, UPT ;  /* 0x000000032700788c */ /* 0x000fcc000bf05270 */
[----:B------:R-:W-:-:S13]  /*14030*/  PLOP3.LUT P1, PT, PT, PT, UP0, 0x80, 0x0 ;  /* 0x000000000000781c */ /* 0x000fda0003f2f008 */
[----:B------:R-:W-:Y:S05]  /*14040*/  @!P1 BRA `(.L_x_5181) ;  /* 0x0000000000049947 */ /* 0x000fea0003800000 */
[----:B------:R-:W-:Y:S01]  /*14050*/  BPT.TRAP 0x1 ;  /* 0x000000040000795c */ /* 0x000fe20000300000 */
.L_x_5181:
        /* <DEDUP_REMOVED lines=10> */
.L_x_5235:
[----:B------:R-:W-:Y:S05]  /*14100*/  BSYNC B0 ;  /* 0x0000000000007941 */ /* 0x000fea0003800000 */
.L_x_5182:
[----:B------:R-:W-:Y:S05]  /*14110*/  @!P2 BRA `(.L_x_5184) ;  /* 0x000000000004a947 */ /* 0x000fea0003800000 */
[----:B------:R-:W-:Y:S01]  /*14120*/  BPT.TRAP 0x1 ;  /* 0x000000040000795c */ /* 0x000fe20000300000 */
.L_x_5184:
[----:B------:R-:W1:Y:S02]  /*14130*/  LDL R2, [R1+0xc] ;  /* 0x00000c0001027983 */ /* 0x000e640000100800 */
[----:B-1----:R-:W-:-:S04]  /*14140*/  SHF.L.U32 R3, R2, 0x1f, RZ ;  /* 0x0000001f02037819 */ /* 0x002fc800000006ff */
[----:B------:R-:W1:Y:S02]  /*14150*/  SYNCS.PHASECHK.TRANS64.TRYWAIT P1, [R0+URZ+0x33460], R3 ;  /* 0x03346003000075a7 */ /* 0x000e64000802017f */
[----:B-1----:R-:W-:Y:S05]  /*14160*/  @!P1 BRA `(.L_x_5185) ;  /* 0x0000002800109947 */ /* 0x002fea0003800000 */
.L_x_5236:
        /* <DEDUP_REMOVED lines=180> */
.L_x_5186:
        /* <DEDUP_REMOVED lines=14> */
.L_x_5129:
[----:B------:R-:W-:Y:S05]  /*14d90*/  BSYNC B7 ;  /* 0x0000000000077941 */ /* 0x000fea0003800000 */
.L_x_5127:
[----:B-12---:R-:W2:Y:S02]  /*14da0*/  LDL R0, [R1+0x34] ;  /* 0x0000340001007983 */ /* 0x006ea40000100800 */
[----:B--2---:R-:W-:-:S13]  /*14db0*/  ISETP.NE.AND P0, PT, R0, RZ, PT ;  /* 0x000000ff0000720c */ /* 0x004fda0003f05270 */
[----:B------:R-:W-:Y:S05]  /*14dc0*/  @!P0 BRA `(.L_x_5187) ;  /* 0x0000000000348947 */ /* 0x000fea0003800000 */
[----:B------:R-:W1:Y:S08]  /*14dd0*/  S2UR UR5, SR_CgaCtaId ;  /* 0x00000000000579c3 */ /* 0x000e700000008800 */
[----:B------:R-:W-:Y:S06]  /*14de0*/  BAR.SYNC.DEFER_BLOCKING 0x5, 0x180 ;  /* 0x0146000000007b1d */ /* 0x000fec0000010000 */
[----:B------:R-:W-:-:S02]  /*14df0*/  UMOV UR4, 0x400 ;  /* 0x0000040000047882 */ /* 0x000fc40000000000 */
[----:B-1----:R-:W-:-:S06]  /*14e00*/  ULEA UR4, UR5, UR4, 0x18 ;  /* 0x0000000405047291 */ /* 0x002fcc000f8ec03f */
[----:B------:R-:W-:-:S05]  /*14e10*/  IMAD.U32 R17, RZ, RZ, UR4 ;  /* 0x00000004ff117e24 */ /* 0x000fca000f8e00ff */
[----:B------:R-:W1:Y:S04]  /*14e20*/  LDS.128 R4, [R17+0x334d0] ;  /* 0x0334d00011047984 */ /* 0x000e680000000c00 */
[----:B-1----:R1:W-:Y:S01]  /*14e30*/  STL.64 [R1+0x20], R4 ;  /* 0x0000200401007387 */ /* 0x0023e20000100a00 */
[----:B------:R-:W-:Y:S02]  /*14e40*/  IMAD.MOV.U32 R2, RZ, RZ, R7 ;  /* 0x000000ffff027224 */ /* 0x000fe400078e0007 */
[----:B------:R-:W-:-:S03]  /*14e50*/  IMAD.MOV.U32 R0, RZ, RZ, R6 ;  /* 0x000000ffff007224 */ /* 0x000fc600078e0006 */
[----:B------:R-:W-:Y:S02]  /*14e60*/  R2UR UR42, R2 ;  /* 0x00000000022a72ca */ /* 0x000fe400000e0000 */
[----:B------:R-:W-:Y:S01]  /*14e70*/  R2UR UR36, R0 ;  /* 0x00000000002472ca */ /* 0x000fe200000e0000 */
[----:B------:R-:W-:Y:S06]  /*14e80*/  BAR.ARV 0x4, 0x180 ;  /* 0x0106000000007b1d */ /* 0x000fec0000002000 */
[----:B------:R-:W-:Y:S08]  /*14e90*/  BRA `(.L_x_5188) ;  /* 0x0000000800d07947 */ /* 0x000ff00003800000 */
.L_x_5187:
[----:B------:R-:W0:Y:S01]  /*14ea0*/  S2R R2, SR_TID.X ;  /* 0x0000000000027919 */ /* 0x000e220000002100 */
        /* <DEDUP_REMOVED lines=40> */
.L_x_5193:
        /* <DEDUP_REMOVED lines=14> */
.L_x_5192:
[----:B------:R-:W-:Y:S05]  /*15210*/  BSYNC B0 ;  /* 0x0000000000007941 */ /* 0x000fea0003800000 */
.L_x_5191:
        /* <DEDUP_REMOVED lines=21> */
.L_x_5189:
        /* <DEDUP_REMOVED lines=21> */
.L_x_5194:
        /* <DEDUP_REMOVED lines=63> */
.L_x_5190:
[----:B------:R0:W-:Y:S01]  /*158b0*/  STL [R1+0x20], R0 ;  /* 0x0000200001007387 */ /* 0x0001e20000100800 */
[----:B------:R-:W-:Y:S01]  /*158c0*/  ULDC UR42, c[0x0][0xc3c] ;  /* 0x00030f00002a7ab9 */ /* 0x000fe20000000800 */
[----:B------:R-:W-:Y:S02]  /*158d0*/  UMOV UR36, URZ ;  /* 0x0000003f00247c82 */ /* 0x000fe40008000000 */
[----:B------:R0:W-:Y:S03]  /*158e0*/  STL [R1+0x24], RZ ;  /* 0x000024ff01007387 */ /* 0x0001e60000100800 */
.L_x_5195:
        /* <DEDUP_REMOVED lines=15> */
.L_x_5188:
[----:B------:R-:W-:Y:S02]  /*159e0*/  ULDC UR4, c[0x0][0xc3c] ;  /* 0x00030f0000047ab9 */ /* 0x000fe40000000800 */
[----:B------:R-:W-:-:S06]  /*159f0*/  UISETP.GE.AND UP0, UPT, UR42, UR4, UPT ;  /* 0x000000042a00728c */ /* 0x000fcc000bf06270 */
[----:B------:R-:W-:-:S13]  /*15a00*/  PLOP3.LUT P0, PT, PT, PT, UP0, 0x80, 0x0 ;  /* 0x000000000000781c */ /* 0x000fda0003f0f008 */
[----:B------:R-:W-:Y:S05]  /*15a10*/  @!P0 BRA `(.L_x_5196) ;  /* 0xffffffac00008947 */ /* 0x000fea000383ffff */
.L_x_5123:
        /* <DEDUP_REMOVED lines=12> */
.L_x_5237:
[----:B------:R-:W-:Y:S05]  /*15ae0*/  BSYNC B0 ;  /* 0x0000000000007941 */ /* 0x000fea0003800000 */
.L_x_5197:
[----:B------:R-:W-:-:S03]  /*15af0*/  UMOV UR4, 0xffffffff ;  /* 0xffffffff00047882 */ /* 0x000fc60000000000 */
[----:B------:R-:W-:Y:S05]  /*15b00*/  BRA.DIV UR4, `(.L_x_5199) ;  /* 0x0000000e04d07947 */ /* 0x000fea000b800000 */
[----:B------:R-:W1:Y:S02]  /*15b10*/  S2R R2, SR_TID.X ;  /* 0x0000000000027919 */ /* 0x000e640000002100 */
[----:B-1----:R-:W-:-:S04]  /*15b20*/  SHF.R.U32.HI R2, RZ, 0x5, R2 ;  /* 0x00000005ff027819 */ /* 0x002fc80000011602 */
[----:B------:R-:W-:-:S05]  /*15b30*/  LOP3.LUT R2, R2, 0x3, RZ, 0xc0, !PT ;  /* 0x0000000302027812 */ /* 0x000fca00078ec0ff */
[----:B------:R1:W2:Y:S02]  /*15b40*/  SHFL.IDX PT, R14, R2, RZ, 0x1f ;  /* 0x00001fff020e7589 */ /* 0x0002a400000e0000 */
.L_x_5240:
[----:B--2---:R-:W-:Y:S01]  /*15b50*/  ISETP.NE.AND P0, PT, R14, RZ, PT ;  /* 0x000000ff0e00720c */ /* 0x004fe20003f05270 */
[----:B------:R-:W-:-:S12]  /*15b60*/  BSSY B0, `(.L_x_5200) ;  /* 0x000002e000007945 */ /* 0x000fd80003800000 */
[----:B------:R-:W-:Y:S05]  /*15b70*/  @P0 BRA `(.L_x_5201) ;  /* 0x0000000000b00947 */ /* 0x000fea0003800000 */
[----:B------:R-:W-:-:S03]  /*15b80*/  UMOV UR4, 0xffffffff ;  /* 0xffffffff00047882 */ /* 0x000fc60000000000 */
[----:B------:R-:W-:Y:S05]  /*15b90*/  BRA.DIV UR4, `(.L_x_5202) ;  /* 0x0000000e04e07947 */ /* 0x000fea000b800000 */
[----:B------:R-:W-:-:S13]  /*15ba0*/  ELECT P6, URZ, PT ;  /* 0x00000000003f782f */ /* 0x000fda00038c0000 */
.L_x_5243:
[----:B------:R-:W-:Y:S05]  /*15bb0*/  @!P6 BRA `(.L_x_5201) ;  /* 0x0000000000a0e947 */ /* 0x000fea0003800000 */
[----:B------:R-:W-:-:S06]  /*15bc0*/  ULOP3.LUT UR4, UR38, 0x2, URZ, 0xfc, !UPT ;  /* 0x0000000226047892 */ /* 0x000fcc000f8efc3f */
[----:B-1----:R-:W-:-:S05]  /*15bd0*/  IMAD.U32 R2, RZ, RZ, UR4 ;  /* 0x00000004ff027e24 */ /* 0x002fca000f8e00ff */
[----:B------:R-:W-:-:S13]  /*15be0*/  ISETP.NE.AND P0, PT, R2, 0x3, PT ;  /* 0x000000030200780c */ /* 0x000fda0003f05270 */
[----:B------:R-:W-:Y:S05]  /*15bf0*/  @!P0 BRA `(.L_x_5203) ;  /* 0x0000000000048947 */ /* 0x000fea0003800000 */
[----:B------:R-:W-:Y:S01]  /*15c00*/  BPT.TRAP 0x1 ;  /* 0x000000040000795c */ /* 0x000fe20000300000 */
.L_x_5203:
        /* <DEDUP_REMOVED lines=14> */
.L_x_5244:
[----:B------:R-:W1:Y:S02]  /*15cf0*/  SYNCS.PHASECHK.TRANS64.TRYWAIT P1, [R7+URZ], R2 ;  /* 0x00000002070075a7 */ /* 0x000e64000802017f */
[----:B-1----:R-:W-:Y:S05]  /*15d00*/  @!P1 BRA `(.L_x_5205) ;  /* 0x0000000c00b89947 */ /* 0x002fea0003800000 */
.L_x_5245:
[----:B------:R-:W-:Y:S05]  /*15d10*/  @!P0 BRA `(.L_x_5206) ;  /* 0x0000000000048947 */ /* 0x000fea0003800000 */
[----:B------:R-:W-:Y:S01]  /*15d20*/  BPT.TRAP 0x1 ;  /* 0x000000040000795c */ /* 0x000fe20000300000 */
.L_x_5206:
[----:B------:R-:W2:Y:S02]  /*15d30*/  LDL.LU R4, [R1+0x4] ;  /* 0x0000040001047983 */ /* 0x000ea40000300800 */
[----:B--2---:R-:W-:-:S04]  /*15d40*/  IMAD R4, R4, 0x8, R0 ;  /* 0x0000000804047824 */ /* 0x004fc800078e0200 */
[----:B------:R-:W2:Y:S02]  /*15d50*/  SYNCS.PHASECHK.TRANS64.TRYWAIT P1, [R4+URZ+0x33460], R5 ;  /* 0x03346005040075a7 */ /* 0x000ea4000802017f */
[----:B--2---:R-:W-:Y:S05]  /*15d60*/  @!P1 BRA `(.L_x_5207) ;  /* 0x0000000c00b49947 */ /* 0x004fea0003800000 */
.L_x_5246:
[----:B------:R-:W-:Y:S05]  /*15d70*/  @!P0 BRA `(.L_x_5208) ;  /* 0x0000000000048947 */ /* 0x000fea0003800000 */
[----:B------:R-:W-:Y:S01]  /*15d80*/  BPT.TRAP 0x1 ;  /* 0x000000040000795c */ /* 0x000fe20000300000 */
.L_x_5208:
[----:B------:R-:W-:-:S04]  /*15d90*/  IMAD R3, R3, 0x8, R0 ;  /* 0x0000000803037824 */ /* 0x000fc800078e0200 */
[----:B------:R-:W3:Y:S02]  /*15da0*/  SYNCS.PHASECHK.TRANS64.TRYWAIT P1, [R3+URZ+0x33460], R2 ;  /* 0x03346002030075a7 */ /* 0x000ee4000802017f */
[----:B---3--:R-:W-:Y:S05]  /*15db0*/  @!P1 BRA `(.L_x_5209) ;  /* 0x0000000c00b49947 */ /* 0x008fea0003800000 */
.L_x_5247:
[----:B------:R-:W-:Y:S05]  /*15dc0*/  @!P0 BRA `(.L_x_5210) ;  /* 0x0000000000048947 */ /* 0x000fea0003800000 */
[----:B------:R-:W-:Y:S01]  /*15dd0*/  BPT.TRAP 0x1 ;  /* 0x000000040000795c */ /* 0x000fe20000300000 */
.L_x_5210:
[----:B------:R-:W4:Y:S02]  /*15de0*/  SYNCS.PHASECHK.TRANS64.TRYWAIT P0, [R4+URZ+0x33480], R5 ;  /* 0x03348005040075a7 */ /* 0x000f24000800017f */
[----:B----4-:R-:W-:Y:S05]  /*15df0*/  @!P0 BRA `(.L_x_5211) ;  /* 0x0000000c00b88947 */ /* 0x010fea0003800000 */
.L_x_5212:
[----:B------:R0:W0:Y:S02]  /*15e00*/  SYNCS.PHASECHK.TRANS64.TRYWAIT P0, [R3+URZ+0x33480], R2 ;  /* 0x03348002030075a7 */ /* 0x000024000800017f */
[----:B0-----:R-:W-:Y:S05]  /*15e10*/  @!P0 NANOSLEEP.SYNCS 0x989680 ;  /* 0x009896800000895d */ /* 0x001fea0003900000 */
[----:B------:R-:W0:Y:S02]  /*15e20*/  @!P0 SYNCS.PHASECHK.TRANS64 P0, [R3+URZ+0x33480], R2 ;  /* 0x03348002030085a7 */ /* 0x000e24000800007f */
[----:B0-----:R-:W-:Y:S05]  /*15e30*/  @!P0 BRA `(.L_x_5212) ;  /* 0xfffffffc00f08947 */ /* 0x001fea000383ffff */
.L_x_5201:
[----:B------:R-:W-:Y:S05]  /*15e40*/  BSYNC B0 ;  /* 0x0000000000007941 */ /* 0x000fea0003800000 */
.L_x_5200:
[----:B------:R-:W-:Y:S05]  /*15e50*/  EXIT ;  /* 0x000000000000794d */ /* 0x000fea0003800000 */
.L_x_5062:
[----:B0-----:R-:W-:-:S04]  /*15e60*/  IMAD.U32 R3, RZ, RZ, UR41 ;  /* 0x00000029ff037e24 */ /* 0x001fc8000f8e00ff */
[----:B------:R0:W1:Y:S03]  /*15e70*/  SYNCS.PHASECHK.TRANS64.TRYWAIT P1, [R3+URZ+0x33400], R0 ;  /* 0x03340000030075a7 */ /* 0x000066000802017f */
[----:B-1----:R-:W-:Y:S05]  /*15e80*/  @!P1 NANOSLEEP.SYNCS 0x989680 ;  /* 0x009896800000995d */ /* 0x002fea0003900000 */
[----:B------:R-:W1:Y:S02]  /*15e90*/  @!P1 SYNCS.PHASECHK.TRANS64 P1, [R3+URZ+0x33400], R0 ;  /* 0x03340000030095a7 */ /* 0x000e64000802007f */
[----:B-1----:R-:W-:Y:S05]  /*15ea0*/  @!P1 BRA `(.L_x_5062) ;  /* 0xfffffffc00ec9947 */ /* 0x002fea000383ffff */
[----:B------:R-:W-:Y:S05]  /*15eb0*/  BRA `(.L_x_5213) ;  /* 0xfffffebc007c7947 */ /* 0x000fea000383ffff */
.L_x_5066:
[----:B-1----:R1:W2:Y:S02]  /*15ec0*/  SYNCS.PHASECHK.TRANS64.TRYWAIT P2, [R2+URZ+0x33430], R3 ;  /* 0x03343003020075a7 */ /* 0x0022a4000804017f */
[----:B--2---:R-:W-:Y:S05]  /*15ed0*/  @!P2 NANOSLEEP.SYNCS 0x989680 ;  /* 0x009896800000a95d */ /* 0x004fea0003900000 */
[----:B------:R-:W2:Y:S02]  /*15ee0*/  @!P2 SYNCS.PHASECHK.TRANS64 P2, [R2+URZ+0x33430], R3 ;  /* 0x033430030200a5a7 */ /* 0x000ea4000804007f */
[----:B--2---:R-:W-:Y:S05]  /*15ef0*/  @!P2 BRA `(.L_x_5066) ;  /* 0xfffffffc00f0a947 */ /* 0x004fea000383ffff */
[----:B------:R-:W-:Y:S05]  /*15f00*/  BRA `(.L_x_5065) ;  /* 0xfffffebc00a07947 */ /* 0x000fea000383ffff */
.L_x_5071:
[----:B-1----:R-:W-:-:S04]  /*15f10*/  IMAD.U32 R5, RZ, RZ, UR6 ;  /* 0x00000006ff057e24 */ /* 0x002fc8000f8e00ff */
[----:B------:R1:W2:Y:S03]  /*15f20*/  SYNCS.PHASECHK.TRANS64.TRYWAIT P3, [R5+URZ+0x33430], R0 ;  /* 0x03343000050075a7 */ /* 0x0002a6000806017f */
[----:B--2---:R-:W-:Y:S05]  /*15f30*/  @!P3 NANOSLEEP.SYNCS 0x989680 ;  /* 0x009896800000b95d */ /* 0x004fea0003900000 */
[----:B------:R-:W2:Y:S02]  /*15f40*/  @!P3 SYNCS.PHASECHK.TRANS64 P3, [R5+URZ+0x33430], R0 ;  /* 0x033430000500b5a7 */ /* 0x000ea4000806007f */
[----:B--2---:R-:W-:Y:S05]  /*15f50*/  @!P3 BRA `(.L_x_5071) ;  /* 0xfffffffc00ecb947 */ /* 0x004fea000383ffff */
[----:B------:R-:W-:Y:S05]  /*15f60*/  BRA `(.L_x_5068) ;  /* 0xfffffef000787947 */ /* 0x000fea000383ffff */
.L_x_5075:
[----:B-1----:R-:W-:-:S04]  /*15f70*/  IMAD.U32 R5, RZ, RZ, UR6 ;  /* 0x00000006ff057e24 */ /* 0x002fc8000f8e00ff */
[----:B------:R1:W2:Y:S03]  /*15f80*/  SYNCS.PHASECHK.TRANS64.TRYWAIT P3, [R5+URZ+0x33450], R0 ;  /* 0x03345000050075a7 */ /* 0x0002a6000806017f */
[----:B--2---:R-:W-:Y:S05]  /*15f90*/  @!P3 NANOSLEEP.SYNCS 0x989680 ;  /* 0x009896800000b95d */ /* 0x004fea0003900000 */
[----:B------:R-:W2:Y:S02]  /*15fa0*/  @!P3 SYNCS.PHASECHK.TRANS64 P3, [R5+URZ+0x33450], R0 ;  /* 0x033450000500b5a7 */ /* 0x000ea4000806007f */
[----:B--2---:R-:W-:Y:S05]  /*15fb0*/  @!P3 BRA `(.L_x_5075) ;  /* 0xfffffffc00ecb947 */ /* 0x004fea000383ffff */
[----:B------:R-:W-:Y:S05]  /*15fc0*/  BRA `(.L_x_5072) ;  /* 0xfffffefc00807947 */ /* 0x000fea000383ffff */
.L_x_5082:
[----:B-1----:R-:W-:-:S04]  /*15fd0*/  IMAD.U32 R9, RZ, RZ, UR6 ;  /* 0x00000006ff097e24 */ /* 0x002fc8000f8e00ff */
[----:B------:R1:W2:Y:S03]  /*15fe0*/  SYNCS.PHASECHK.TRANS64.TRYWAIT P2, [R9+URZ+0x33430], R0 ;  /* 0x03343000090075a7 */ /* 0x0002a6000804017f */
[----:B--2---:R-:W-:Y:S05]  /*15ff0*/  @!P2 NANOSLEEP.SYNCS 0x989680 ;  /* 0x009896800000a95d */ /* 0x004fea0003900000 */
[----:B------:R-:W2:Y:S02]  /*16000*/  @!P2 SYNCS.PHASECHK.TRANS64 P2, [R9+URZ+0x33430], R0 ;  /* 0x033430000900a5a7 */ /* 0x000ea4000804007f */
[----:B--2---:R-:W-:Y:S05]  /*16010*/  @!P2 BRA `(.L_x_5082) ;  /* 0xfffffffc00eca947 */ /* 0x004fea000383ffff */
[----:B------:R-:W-:Y:S05]  /*16020*/  BRA `(.L_x_5079) ;  /* 0xffffff2800d87947 */ /* 0x000fea000383ffff */
.L_x_5086:
[----:B-1----:R-:W-:-:S04]  /*16030*/  IMAD.U32 R9, RZ, RZ, UR6 ;  /* 0x00000006ff097e24 */ /* 0x002fc8000f8e00ff */
[----:B------:R1:W2:Y:S03]  /*16040*/  SYNCS.PHASECHK.TRANS64.TRYWAIT P2, [R9+URZ+0x33450], R0 ;  /* 0x03345000090075a7 */ /* 0x0002a6000804017f */
[----:B--2---:R-:W-:Y:S05]  /*16050*/  @!P2 NANOSLEEP.SYNCS 0x989680 ;  /* 0x009896800000a95d */ /* 0x004fea0003900000 */
[----:B------:R-:W2:Y:S02]  /*16060*/  @!P2 SYNCS.PHASECHK.TRANS64 P2, [R9+URZ+0x33450], R0 ;  /* 0x033450000900a5a7 */ /* 0x000ea4000804007f */
[----:B--2---:R-:W-:Y:S05]  /*16070*/  @!P2 BRA `(.L_x_5086) ;  /* 0xfffffffc00eca947 */ /* 0x004fea000383ffff */
[----:B------:R-:W-:Y:S05]  /*16080*/  BRA `(.L_x_5083) ;  /* 0xffffff3400d47947 */ /* 0x000fea000383ffff */
.L_x_5092:
[----:B-1----:R-:W-:-:S04]  /*16090*/  IMAD.U32 R6, RZ, RZ, UR9 ;  /* 0x00000009ff067e24 */ /* 0x002fc8000f8e00ff */
[----:B------:R1:W2:Y:S03]  /*160a0*/  SYNCS.PHASECHK.TRANS64.TRYWAIT P1, [R6+URZ+0x33450], R5 ;  /* 0x03345005060075a7 */ /* 0x0002a6000802017f */
[----:B--2---:R-:W-:Y:S05]  /*160b0*/  @!P1 NANOSLEEP.SYNCS 0x989680 ;  /* 0x009896800000995d */ /* 0x004fea0003900000 */
[----:B------:R-:W2:Y:S02]  /*160c0*/  @!P1 SYNCS.PHASECHK.TRANS64 P1, [R6+URZ+0x33450], R5 ;  /* 0x03345005060095a7 */ /* 0x000ea4000802007f */
[----:B--2---:R-:W-:Y:S05]  /*160d0*/  @!P1 BRA `(.L_x_5092) ;  /* 0xfffffffc00ec9947 */ /* 0x004fea000383ffff */
[----:B------:R-:W-:Y:S05]  /*160e0*/  BRA `(.L_x_5091) ;  /* 0xffffff5800287947 */ /* 0x000fea000383ffff */
.L_x_5138:
[----:B------:R-:W-:Y:S02]  /*160f0*/  IMAD.MOV.U32 R13, RZ, RZ, R0 ;  /* 0x000000ffff0d7224 */ /* 0x000fe400078e0000 */
[----:B------:R-:W-:Y:S02]  /*16100*/  IMAD.MOV.U32 R12, RZ, RZ, RZ ;  /* 0x000000ffff0c7224 */ /* 0x000fe400078e00ff */
[----:B------:R-:W-:Y:S02]  /*16110*/  IMAD.MOV.U32 R11, RZ, RZ, 0x1f ;  /* 0x0000001fff0b7424 */ /* 0x000fe400078e00ff */
[----:B------:R-:W-:-:S07]  /*16120*/  IMAD.MOV.U32 R15, RZ, RZ, -0x1 ;  /* 0xffffffffff0f7424 */ /* 0x000fce00078e00ff */
[----:B-1----:R-:W-:Y:S05]  /*16130*/  WARPSYNC.COLLECTIVE R15, `(.L_x_5214) ;  /* 0x000000000f087348 */ /* 0x002fea0003c00000 */
[----:B------:R0:W2:Y:S02]  /*16140*/  SHFL.IDX P6, R14, R13, R12, R11 ;  /* 0x0000000c0d0e7389 */ /* 0x0000a400000c000b */
[----:B012---:R-:W-:Y:S01]  /*16150*/  ENDCOLLECTIVE ;  /* 0x000000000000791b */ /* 0x007fe20003800000 */
.L_x_5214:
[----:B------:R-:W-:Y:S05]  /*16160*/  BRA `(.L_x_5215) ;  /* 0xffffffb000d47947 */ /* 0x000fea000383ffff */
.L_x_5140:
[----:B------:R-:W-:Y:S01]  /*16170*/  BSSY B0, `(.L_x_5216) ;  /* 0x0000006000007945 */ /* 0x000fe20003800000 */
[----:B------:R-:W-:-:S07]  /*16180*/  IMAD.MOV.U32 R15, RZ, RZ, -0x1 ;  /* 0xffffffffff0f7424 */ /* 0x000fce00078e00ff */
[----:B-1----:R-:W-:Y:S05]  /*16190*/  WARPSYNC.COLLECTIVE R15, `(.L_x_5217) ;  /* 0x000000000f0c7348 */ /* 0x002fea0003c00000 */
[----:B------:R-:W-:Y:S02]  /*161a0*/  ELECT P6, UR62, PT ;  /* 0x00000000003e782f */ /* 0x000fe400038c0000 */
[----:B------:R-:W-:Y:S01]  /*161b0*/  MOV R14, UR62 ;  /* 0x0000003e000e7c02 */ /* 0x000fe20008000f00 */
[----:B-1----:R-:W-:Y:S10]  /*161c0*/  ENDCOLLECTIVE ;  /* 0x000000000000791b */ /* 0x002ff40003800000 */
.L_x_5217:
[----:B------:R-:W-:Y:S05]  /*161d0*/  BSYNC B0 ;  /* 0x0000000000007941 */ /* 0x000fea0003800000 */
.L_x_5216:
[----:B------:R-:W-:Y:S05]  /*161e0*/  BRA `(.L_x_5218) ;  /* 0xffffffb000dc7947 */ /* 0x000fea000383ffff */
.L_x_5142:
[----:B0-----:R0:W1:Y:S02]  /*161f0*/  SYNCS.PHASECHK.TRANS64.TRYWAIT P0, [R4+URZ+0x33480], R3 ;  /* 0x03348003040075a7 */ /* 0x001064000800017f */
[----:B-1----:R-:W-:Y:S05]  /*16200*/  @!P0 NANOSLEEP.SYNCS 0x989680 ;  /* 0x009896800000895d */ /* 0x002fea0003900000 */
[----:B------:R-:W1:Y:S02]  /*16210*/  @!P0 SYNCS.PHASECHK.TRANS64 P0, [R4+URZ+0x33480], R3 ;  /* 0x03348003040085a7 */ /* 0x000e64000800007f */
[----:B-1----:R-:W-:Y:S05]  /*16220*/  @!P0 BRA `(.L_x_5142) ;  /* 0xfffffffc00f08947 */ /* 0x002fea000383ffff */
[----:B------:R-:W-:Y:S05]  /*16230*/  BRA `(.L_x_5219) ;  /* 0xffffffb400407947 */ /* 0x000fea000383ffff */
.L_x_5144:
[----:B-1----:R1:W2:Y:S02]  /*16240*/  SYNCS.PHASECHK.TRANS64.TRYWAIT P0, [R4+URZ+0x33440], R3 ;  /* 0x03344003040075a7 */ /* 0x0022a4000800017f */
[----:B--2---:R-:W-:Y:S05]  /*16250*/  @!P0 NANOSLEEP.SYNCS 0x989680 ;  /* 0x009896800000895d */ /* 0x004fea0003900000 */
[----:B------:R-:W2:Y:S02]  /*16260*/  @!P0 SYNCS.PHASECHK.TRANS64 P0, [R4+URZ+0x33440], R3 ;  /* 0x03344003040085a7 */ /* 0x000ea4000800007f */
[----:B--2---:R-:W-:Y:S05]  /*16270*/  @!P0 BRA `(.L_x_5144) ;  /* 0xfffffffc00f08947 */ /* 0x004fea000383ffff */
[----:B------:R-:W-:Y:S05]  /*16280*/  BRA `(.L_x_5220) ;  /* 0xffffffb400cc7947 */ /* 0x000fea000383ffff */
.L_x_5148:
[----:B------:R0:W5:Y:S01]  /*16290*/  LDL.LU R8, [R1+0x28] ;  /* 0x0000280001087983 */ /* 0x0001620000300800 */
[----:B------:R-:W-:Y:S01]  /*162a0*/  IMAD.MOV.U32 R13, RZ, RZ, R0 ;  /* 0x000000ffff0d7224 */ /* 0x000fe200078e0000 */
[----:B------:R-:W-:Y:S01]  /*162b0*/  LOP3.LUT R6, R6, 0x7f, RZ, 0xc0, !PT ;  /* 0x0000007f06067812 */ /* 0x000fe200078ec0ff */
[----:B------:R-:W-:Y:S02]  /*162c0*/  IMAD.MOV.U32 R12, RZ, RZ, RZ ;  /* 0x000000ffff0c7224 */ /* 0x000fe400078e00ff */
[----:B------:R-:W-:Y:S01]  /*162d0*/  IMAD.MOV.U32 R11, RZ, RZ, 0x1c1f ;  /* 0x00001c1fff0b7424 */ /* 0x000fe200078e00ff */
[----:B------:R-:W-:Y:S01]  /*162e0*/  SHF.R.U32.HI R4, RZ, 0x2, R6 ;  /* 0x00000002ff047819 */ /* 0x000fe20000011606 */
[----:B------:R-:W-:-:S04]  /*162f0*/  IMAD.MOV.U32 R15, RZ, RZ, -0x1 ;  /* 0xffffffffff0f7424 */ /* 0x000fc800078e00ff */
[----:B0-----:R-:W-:-:S07]  /*16300*/  IMAD R4, R7, 0x80, R4 ;  /* 0x0000008007047824 */ /* 0x001fce00078e0204 */
[----:B-----5:R-:W-:Y:S05]  /*16310*/  WARPSYNC.COLLECTIVE R15, `(.L_x_5221) ;  /* 0x000000000f087348 */ /* 0x020fea0003c00000 */
[----:B------:R0:W1:Y:S02]  /*16320*/  SHFL.IDX P6, R14, R13, R12, R11 ;  /* 0x0000000c0d0e7389 */ /* 0x00006400000c000b */
[----:B01---5:R-:W-:Y:S01]  /*16330*/  ENDCOLLECTIVE ;  /* 0x000000000000791b */ /* 0x023fe20003800000 */
.L_x_5221:
[----:B------:R-:W-:Y:S02]  /*16340*/  IMAD.MOV.U32 R13, RZ, RZ, R2 ;  /* 0x000000ffff0d7224 */ /* 0x000fe400078e0002 */
[----:B------:R-:W-:Y:S02]  /*16350*/  IMAD R3, R8, R5, RZ ;  /* 0x0000000508037224 */ /* 0x000fe400078e02ff */
[----:B------:R-:W-:-:S07]  /*16360*/  IMAD.MOV.U32 R5, RZ, RZ, R14 ;  /* 0x000000ffff057224 */ /* 0x000fce00078e000e */
[----:B------:R-:W-:Y:S05]  /*16370*/  WARPSYNC.COLLECTIVE R15, `(.L_x_5222) ;  /* 0x000000000f087348 */ /* 0x000fea0003c00000 */
[----:B------:R0:W1:Y:S02]  /*16380*/  SHFL.IDX P6, R14, R13, R12, R11 ;  /* 0x0000000c0d0e7389 */ /* 0x00006400000c000b */
[----:B01----:R-:W-:Y:S01]  /*16390*/  ENDCOLLECTIVE ;  /* 0x000000000000791b */ /* 0x003fe20003800000 */
.L_x_5222:
[C---:B------:R-:W-:Y:S01]  /*163a0*/  ISETP.GE.AND P4, PT, R4.reuse, R3, PT ;  /* 0x000000030400720c */ /* 0x040fe20003f86270 */
[----:B------:R-:W-:Y:S02]  /*163b0*/  VIADD R8, R4, 0x20 ;  /* 0x0000002004087836 */ /* 0x000fe40000000000 */
[----:B------:R-:W-:Y:S02]  /*163c0*/  IMAD.MOV.U32 R13, RZ, RZ, R0 ;  /* 0x000000ffff0d7224 */ /* 0x000fe400078e0000 */
[----:B------:R-:W-:Y:S02]  /*163d0*/  IMAD.MOV.U32 R12, RZ, RZ, 0x1 ;  /* 0x00000001ff0c7424 */ /* 0x000fe400078e00ff */
[----:B------:R-:W-:-:S07]  /*163e0*/  IMAD.MOV.U32 R6, RZ, RZ, R14 ;  /* 0x000000ffff067224 */ /* 0x000fce00078e000e */
[----:B------:R-:W-:Y:S05]  /*163f0*/  WARPSYNC.COLLECTIVE R15, `(.L_x_5223) ;  /* 0x000000000f087348 */ /* 0x000fea0003c00000 */
[----:B------:R0:W1:Y:S02]  /*16400*/  SHFL.IDX P6, R14, R13, R12, R11 ;  /* 0x0000000c0d0e7389 */ /* 0x00006400000c000b */
[----:B01----:R-:W-:Y:S01]  /*16410*/  ENDCOLLECTIVE ;  /* 0x000000000000791b */ /* 0x003fe20003800000 */
.L_x_5223:
[----:B------:R-:W-:-:S05]  /*16420*/  @!P4 IADD3 R6, P3, R10, R6, RZ ;  /* 0x000000060a06c210 */ /* 0x000fca0007f7e0ff */
[----:B------:R-:W-:Y:S01]  /*16430*/  @!P4 IMAD.X R5, RZ, RZ, R5, P3 ;  /* 0x000000ffff05c224 */ /* 0x000fe200018e0605 */
[----:B------:R-:W-:-:S03]  /*16440*/  ISETP.GE.AND P3, PT, R8, R3, PT ;  /* 0x000000030800720c */ /* 0x000fc60003f66270 */
        /* <DEDUP_REMOVED lines=12> */
.L_x_5224:
[----:B------:R-:W-:Y:S02]  /*16510*/  IMAD.MOV.U32 R13, RZ, RZ, R0 ;  /* 0x000000ffff0d7224 */ /* 0x000fe400078e0000 */
[----:B------:R-:W-:Y:S02]  /*16520*/  IMAD.MOV.U32 R12, RZ, RZ, 0x2 ;  /* 0x00000002ff0c7424 */ /* 0x000fe400078e00ff */
[----:B------:R-:W-:-:S07]  /*16530*/  IMAD.MOV.U32 R6, RZ, RZ, R14 ;  /* 0x000000ffff067224 */ /* 0x000fce00078e000e */
[----:B------:R-:W-:Y:S05]  /*16540*/  WARPSYNC.COLLECTIVE R15, `(.L_x_5225) ;  /* 0x000000000f087348 */ /* 0x000fea0003c00000 */
[----:B------:R0:W1:Y:S02]  /*16550*/  SHFL.IDX P6, R14, R13, R12, R11 ;  /* 0x0000000c0d0e7389 */ /* 0x00006400000c000b */
[----:B01----:R-:W-:Y:S01]  /*16560*/  ENDCOLLECTIVE ;  /* 0x000000000000791b */ /* 0x003fe20003800000 */
.L_x_5225:
        /* <DEDUP_REMOVED lines=16> */
.L_x_5226:
[----:B------:R-:W-:Y:S02]  /*16670*/  IMAD.MOV.U32 R13, RZ, RZ, R0 ;  /* 0x000000ffff0d7224 */ /* 0x000fe400078e0000 */
[----:B------:R-:W-:Y:S02]  /*16680*/  IMAD.MOV.U32 R12, RZ, RZ, 0x3 ;  /* 0x00000003ff0c7424 */ /* 0x000fe400078e00ff */
[----:B------:R-:W-:-:S07]  /*16690*/  IMAD.MOV.U32 R6, RZ, RZ, R14 ;  /* 0x000000ffff067224 */ /* 0x000fce00078e000e */
[----:B------:R-:W-:Y:S05]  /*166a0*/  WARPSYNC.COLLECTIVE R15, `(.L_x_5227) ;  /* 0x000000000f087348 */ /* 0x000fea0003c00000 */
[----:B------:R0:W1:Y:S02]  /*166b0*/  SHFL.IDX P6, R14, R13, R12, R11 ;  /* 0x0000000c0d0e7389 */ /* 0x00006400000c000b */
[----:B01----:R-:W-:Y:S01]  /*166c0*/  ENDCOLLECTIVE ;  /* 0x000000000000791b */ /* 0x003fe20003800000 */
.L_x_5227:
        /* <DEDUP_REMOVED lines=14> */
.L_x_5228:
[----:B------:R-:W-:Y:S01]  /*167b0*/  IMAD.MOV.U32 R2, RZ, RZ, R14 ;  /* 0x000000ffff027224 */ /* 0x000fe200078e000e */
[----:B------:R-:W-:Y:S06]  /*167c0*/  BRA `(.L_x_5229) ;  /* 0xffffffbc00287947 */ /* 0x000fec000383ffff */
.L_x_5153:
[----:B-1----:R1:W2:Y:S02]  /*167d0*/  SYNCS.PHASECHK.TRANS64.TRYWAIT P0, [R17+URZ+0x33420], R0 ;  /* 0x03342000110075a7 */ /* 0x0022a4000800017f */
[----:B--2---:R-:W-:Y:S05]  /*167e0*/  @!P0 NANOSLEEP.SYNCS 0x989680 ;  /* 0x009896800000895d */ /* 0x004fea0003900000 */
[----:B------:R-:W2:Y:S02]  /*167f0*/  @!P0 SYNCS.PHASECHK.TRANS64 P0, [R17+URZ+0x33420], R0 ;  /* 0x03342000110085a7 */ /* 0x000ea4000800007f */
[----:B--2---:R-:W-:Y:S05]  /*16800*/  @!P0 BRA `(.L_x_5153) ;  /* 0xfffffffc00f08947 */ /* 0x004fea000383ffff */
[----:B------:R-:W-:Y:S05]  /*16810*/  BRA `(.L_x_5230) ;  /* 0xffffffbc00987947 */ /* 0x000fea000383ffff */
.L_x_5159:
[----:B--2---:R2:W3:Y:S02]  /*16820*/  SYNCS.PHASECHK.TRANS64.TRYWAIT P0, [R6+URZ+0x33480], R5 ;  /* 0x03348005060075a7 */ /* 0x0044e4000800017f */
[----:B---3--:R-:W-:Y:S05]  /*16830*/  @!P0 NANOSLEEP.SYNCS 0x989680 ;  /* 0x009896800000895d */ /* 0x008fea0003900000 */
[----:B------:R-:W3:Y:S02]  /*16840*/  @!P0 SYNCS.PHASECHK.TRANS64 P0, [R6+URZ+0x33480], R5 ;  /* 0x03348005060085a7 */ /* 0x000ee4000800007f */
[----:B---3--:R-:W-:Y:S05]  /*16850*/  @!P0 BRA `(.L_x_5159) ;  /* 0xfffffffc00f08947 */ /* 0x008fea000383ffff */
[----:B------:R-:W-:Y:S05]  /*16860*/  BRA `(.L_x_5231) ;  /* 0xffffffc000507947 */ /* 0x000fea000383ffff */
.L_x_5166:
[----:B0-----:R0:W3:Y:S02]  /*16870*/  SYNCS.PHASECHK.TRANS64.TRYWAIT P0, [R6+URZ+0x33440], R5 ;  /* 0x03344005060075a7 */ /* 0x0010e4000800017f */
[----:B---3--:R-:W-:Y:S05]  /*16880*/  @!P0 NANOSLEEP.SYNCS 0x989680 ;  /* 0x009896800000895d */ /* 0x008fea0003900000 */
[----:B------:R-:W3:Y:S02]  /*16890*/  @!P0 SYNCS.PHASECHK.TRANS64 P0, [R6+URZ+0x33440], R5 ;  /* 0x03344005060085a7 */ /* 0x000ee4000800007f */
[----:B---3--:R-:W-:Y:S05]  /*168a0*/  @!P0 BRA `(.L_x_5166) ;  /* 0xfffffffc00f08947 */ /* 0x008fea000383ffff */
[----:B------:R-:W-:Y:S05]  /*168b0*/  BRA `(.L_x_5232) ;  /* 0xffffffc400507947 */ /* 0x000fea000383ffff */
.L_x_5174:
[----:B--2---:R2:W3:Y:S02]  /*168c0*/  SYNCS.PHASECHK.TRANS64.TRYWAIT P0, [R3+URZ+0x33470], R4 ;  /* 0x03347004030075a7 */ /* 0x0044e4000800017f */
[----:B---3--:R-:W-:Y:S05]  /*168d0*/  @!P0 NANOSLEEP.SYNCS 0x989680 ;  /* 0x009896800000895d */ /* 0x008fea0003900000 */
[----:B------:R-:W3:Y:S02]  /*168e0*/  @!P0 SYNCS.PHASECHK.TRANS64 P0, [R3+URZ+0x33470], R4 ;  /* 0x03347004030085a7 */ /* 0x000ee4000800007f */
[----:B---3--:R-:W-:Y:S05]  /*168f0*/  @!P0 BRA `(.L_x_5174) ;  /* 0xfffffffc00f08947 */ /* 0x008fea000383ffff */
[----:B------:R-:W-:Y:S05]  /*16900*/  BRA `(.L_x_5233) ;  /* 0xffffffc800647947 */ /* 0x000fea000383ffff */
.L_x_5176:
[----:B--2---:R2:W3:Y:S02]  /*16910*/  SYNCS.PHASECHK.TRANS64.TRYWAIT P0, [R3+URZ+0x33460], R4 ;  /* 0x03346004030075a7 */ /* 0x0044e4000800017f */
[----:B---3--:R-:W-:Y:S05]  /*16920*/  @!P0 NANOSLEEP.SYNCS 0x989680 ;  /* 0x009896800000895d */ /* 0x008fea0003900000 */
[----:B------:R-:W3:Y:S02]  /*16930*/  @!P0 SYNCS.PHASECHK.TRANS64 P0, [R3+URZ+0x33460], R4 ;  /* 0x03346004030085a7 */ /* 0x000ee4000800007f */
[----:B---3--:R-:W-:Y:S05]  /*16940*/  @!P0 BRA `(.L_x_5176) ;  /* 0xfffffffc00f08947 */ /* 0x008fea000383ffff */
[----:B------:R-:W-:Y:S05]  /*16950*/  BRA `(.L_x_5234) ;  /* 0xffffffc8006c7947 */ /* 0x000fea000383ffff */
.L_x_5183:
[----:B-1----:R1:W2:Y:S02]  /*16960*/  SYNCS.PHASECHK.TRANS64.TRYWAIT P1, [R0+URZ+0x33470], R3 ;  /* 0x03347003000075a7 */ /* 0x0022a4000802017f */
[----:B--2---:R-:W-:Y:S05]  /*16970*/  @!P1 NANOSLEEP.SYNCS 0x989680 ;  /* 0x009896800000995d */ /* 0x004fea0003900000 */
[----:B------:R-:W2:Y:S02]  /*16980*/  @!P1 SYNCS.PHASECHK.TRANS64 P1, [R0+URZ+0x33470], R3 ;  /* 0x03347003000095a7 */ /* 0x000ea4000802007f */
[----:B--2---:R-:W-:Y:S05]  /*16990*/  @!P1 BRA `(.L_x_5183) ;  /* 0xfffffffc00f09947 */ /* 0x004fea000383ffff */
[----:B------:R-:W-:Y:S05]  /*169a0*/  BRA `(.L_x_5235) ;  /* 0xffffffd400d47947 */ /* 0x000fea000383ffff */
.L_x_5185:
[----:B-1----:R1:W2:Y:S02]  /*169b0*/  SYNCS.PHASECHK.TRANS64.TRYWAIT P1, [R0+URZ+0x33460], R3 ;  /* 0x03346003000075a7 */ /* 0x0022a4000802017f */
[----:B--2---:R-:W-:Y:S05]  /*169c0*/  @!P1 NANOSLEEP.SYNCS 0x989680 ;  /* 0x009896800000995d */ /* 0x004fea0003900000 */
[----:B------:R-:W2:Y:S02]  /*169d0*/  @!P1 SYNCS.PHASECHK.TRANS64 P1, [R0+URZ+0x33460], R3 ;  /* 0x03346003000095a7 */ /* 0x000ea4000802007f */
[----:B--2---:R-:W-:Y:S05]  /*169e0*/  @!P1 BRA `(.L_x_5185) ;  /* 0xfffffffc00f09947 */ /* 0x004fea000383ffff */
[----:B------:R-:W-:Y:S05]  /*169f0*/  BRA `(.L_x_5236) ;  /* 0xffffffd400dc7947 */ /* 0x000fea000383ffff */
.L_x_5198:
[----:B0-----:R0:W1:Y:S02]  /*16a00*/  SYNCS.PHASECHK.TRANS64.TRYWAIT P0, [R0+URZ+0x33420], R3 ;  /* 0x03342003000075a7 */ /* 0x001064000800017f */
[----:B-1----:R-:W-:Y:S05]  /*16a10*/  @!P0 NANOSLEEP.SYNCS 0x989680 ;  /* 0x009896800000895d */ /* 0x002fea0003900000 */
[----:B------:R-:W1:Y:S02]  /*16a20*/  @!P0 SYNCS.PHASECHK.TRANS64 P0, [R0+URZ+0x33420], R3 ;  /* 0x03342003000085a7 */ /* 0x000e64000800007f */
[----:B-1----:R-:W-:Y:S05]  /*16a30*/  @!P0 BRA `(.L_x_5198) ;  /* 0xfffffffc00f08947 */ /* 0x002fea000383ffff */
[----:B------:R-:W-:Y:S05]  /*16a40*/  BRA `(.L_x_5237) ;  /* 0xfffffff000247947 */ /* 0x000fea000383ffff */
.L_x_5199:
        /* <DEDUP_REMOVED lines=11> */
.L_x_5239:
[----:B------:R-:W-:Y:S05]  /*16b00*/  BSYNC B0 ;  /* 0x0000000000007941 */ /* 0x000fea0003800000 */
.L_x_5238:
[----:B------:R-:W-:Y:S05]  /*16b10*/  BRA `(.L_x_5240) ;  /* 0xfffffff0000c7947 */ /* 0x000fea000383ffff */
.L_x_5202:
[----:B------:R-:W-:Y:S01]  /*16b20*/  BSSY B1, `(.L_x_5241) ;  /* 0x0000006000017945 */ /* 0x000fe20003800000 */
[----:B------:R-:W-:-:S07]  /*16b30*/  IMAD.MOV.U32 R15, RZ, RZ, -0x1 ;  /* 0xffffffffff0f7424 */ /* 0x000fce00078e00ff */
[----:B01----:R-:W-:Y:S05]  /*16b40*/  WARPSYNC.COLLECTIVE R15, `(.L_x_5242) ;  /* 0x000000000f0c7348 */ /* 0x003fea0003c00000 */
[----:B------:R-:W-:Y:S02]  /*16b50*/  ELECT P6, UR62, PT ;  /* 0x00000000003e782f */ /* 0x000fe400038c0000 */
[----:B------:R-:W-:Y:S01]  /*16b60*/  MOV R14, UR62 ;  /* 0x0000003e000e7c02 */ /* 0x000fe20008000f00 */
[----:B01----:R-:W-:Y:S10]  /*16b70*/  ENDCOLLECTIVE ;  /* 0x000000000000791b */ /* 0x003ff40003800000 */
.L_x_5242:
[----:B------:R-:W-:Y:S05]  /*16b80*/  BSYNC B1 ;  /* 0x0000000000017941 */ /* 0x000fea0003800000 */
.L_x_5241:
[----:B------:R-:W-:Y:S05]  /*16b90*/  BRA `(.L_x_5243) ;  /* 0xfffffff000047947 */ /* 0x000fea000383ffff */
.L_x_5204:
[----:B0-----:R0:W1:Y:S02]  /*16ba0*/  SYNCS.PHASECHK.TRANS64.TRYWAIT P1, [R6+URZ], R5 ;  /* 0x00000005060075a7 */ /* 0x001064000802017f */
[----:B-1----:R-:W-:Y:S05]  /*16bb0*/  @!P1 NANOSLEEP.SYNCS 0x989680 ;  /* 0x009896800000995d */ /* 0x002fea0003900000 */
[----:B------:R-:W1:Y:S02]  /*16bc0*/  @!P1 SYNCS.PHASECHK.TRANS64 P1, [R6+URZ], R5 ;  /* 0x00000005060095a7 */ /* 0x000e64000802007f */
[----:B-1----:R-:W-:Y:S05]  /*16bd0*/  @!P1 BRA `(.L_x_5204) ;  /* 0xfffffffc00f09947 */ /* 0x002fea000383ffff */
[----:B------:R-:W-:Y:S05]  /*16be0*/  BRA `(.L_x_5244) ;  /* 0xfffffff000407947 */ /* 0x000fea000383ffff */
.L_x_5205:
[----:B-1----:R1:W2:Y:S02]  /*16bf0*/  SYNCS.PHASECHK.TRANS64.TRYWAIT P1, [R7+URZ], R2 ;  /* 0x00000002070075a7 */ /* 0x0022a4000802017f */
[----:B--2---:R-:W-:Y:S05]  /*16c00*/  @!P1 NANOSLEEP.SYNCS 0x989680 ;  /* 0x009896800000995d */ /* 0x004fea0003900000 */
[----:B------:R-:W2:Y:S02]  /*16c10*/  @!P1 SYNCS.PHASECHK.TRANS64 P1, [R7+URZ], R2 ;  /* 0x00000002070095a7 */ /* 0x000ea4000802007f */
[----:B--2---:R-:W-:Y:S05]  /*16c20*/  @!P1 BRA `(.L_x_5205) ;  /* 0xfffffffc00f09947 */ /* 0x004fea000383ffff */
[----:B------:R-:W-:Y:S05]  /*16c30*/  BRA `(.L_x_5245) ;  /* 0xfffffff000347947 */ /* 0x000fea000383ffff */
.L_x_5207:
[----:B--2---:R2:W3:Y:S02]  /*16c40*/  SYNCS.PHASECHK.TRANS64.TRYWAIT P1, [R4+URZ+0x33460], R5 ;  /* 0x03346005040075a7 */ /* 0x0044e4000802017f */
[----:B---3--:R-:W-:Y:S05]  /*16c50*/  @!P1 NANOSLEEP.SYNCS 0x989680 ;  /* 0x009896800000995d */ /* 0x008fea0003900000 */
[----:B------:R-:W3:Y:S02]  /*16c60*/  @!P1 SYNCS.PHASECHK.TRANS64 P1, [R4+URZ+0x33460], R5 ;  /* 0x03346005040095a7 */ /* 0x000ee4000802007f */
[----:B---3--:R-:W-:Y:S05]  /*16c70*/  @!P1 BRA `(.L_x_5207) ;  /* 0xfffffffc00f09947 */ /* 0x008fea000383ffff */
[----:B------:R-:W-:Y:S05]  /*16c80*/  BRA `(.L_x_5246) ;  /* 0xfffffff000387947 */ /* 0x000fea000383ffff */
.L_x_5209:
[----:B---3--:R3:W4:Y:S02]  /*16c90*/  SYNCS.PHASECHK.TRANS64.TRYWAIT P1, [R3+URZ+0x33460], R2 ;  /* 0x03346002030075a7 */ /* 0x008724000802017f */
[----:B----4-:R-:W-:Y:S05]  /*16ca0*/  @!P1 NANOSLEEP.SYNCS 0x989680 ;  /* 0x009896800000995d */ /* 0x010fea0003900000 */
[----:B------:R-:W4:Y:S02]  /*16cb0*/  @!P1 SYNCS.PHASECHK.TRANS64 P1, [R3+URZ+0x33460], R2 ;  /* 0x03346002030095a7 */ /* 0x000f24000802007f */
[----:B----4-:R-:W-:Y:S05]  /*16cc0*/  @!P1 BRA `(.L_x_5209) ;  /* 0xfffffffc00f09947 */ /* 0x010fea000383ffff */
[----:B------:R-:W-:Y:S05]  /*16cd0*/  BRA `(.L_x_5247) ;  /* 0xfffffff000387947 */ /* 0x000fea000383ffff */
.L_x_5211:
[----:B----4-:R4:W0:Y:S02]  /*16ce0*/  SYNCS.PHASECHK.TRANS64.TRYWAIT P0, [R4+URZ+0x33480], R5 ;  /* 0x03348005040075a7 */ /* 0x010824000800017f */
[----:B0-----:R-:W-:Y:S05]  /*16cf0*/  @!P0 NANOSLEEP.SYNCS 0x989680 ;  /* 0x009896800000895d */ /* 0x001fea0003900000 */
[----:B------:R-:W0:Y:S02]  /*16d00*/  @!P0 SYNCS.PHASECHK.TRANS64 P0, [R4+URZ+0x33480], R5 ;  /* 0x03348005040085a7 */ /* 0x000e24000800007f */
[----:B0-----:R-:W-:Y:S05]  /*16d10*/  @!P0 BRA `(.L_x_5211) ;  /* 0xfffffffc00f08947 */ /* 0x001fea000383ffff */
[----:B------:R-:W-:Y:S05]  /*16d20*/  BRA `(.L_x_5212) ;  /* 0xfffffff000347947 */ /* 0x000fea000383ffff */
.L_x_5248:
        /* <DEDUP_REMOVED lines=13> */
.L_x_12968:


//--------------------- .text._ZN7cutlass13device_kernelIN5flash11enable_sm90INS1_16FlashAttnFwdSm90INS1_25CollectiveMainloopFwdSm90ILi2EN4cute5tupleIJNS5_1CILi1EEES8_S8_EEENS6_IJNS7_ILi128EEENS7_ILi160EEENS7_ILi192EEEEEELi192ENS_12float_e4m3_tEfNS_4arch4Sm90ELb1ELb0ELb0ELb1ELb0ELb1ELb0ELb1ELb1ELb1ELb0ELb0EEENS1_21CollectiveEpilogueFwdINS6_IJSA_SC_SB_EEES9_NS_10bfloat16_tESG_Li256ELb1ELb1ELb0ELb1EEENS1_36VarlenDynamicPersistentTileSchedulerILi128ELi160ELi256ELi128ELb0ELb1ELb1ELb1ELb1ELb1EEEEEEEEEvNT_6ParamsE --------------------------
	.section	.text._ZN7cutlass13device_kernelIN5flash11enable_sm90INS1_16FlashAttnFwdSm90INS1_25CollectiveMainloopFwdSm90ILi2EN4cute5tupleIJNS5_1CILi1EEES8_S8_EEENS6_IJNS7_ILi128EEENS7_ILi160EEENS7_ILi192EEEEEELi192ENS_12float_e4m3_tEfNS_4arch4Sm90ELb1ELb0ELb0ELb1ELb0ELb1ELb0ELb1ELb1ELb1ELb0ELb0EEENS1_21CollectiveEpilogueFwdINS6_IJSA_SC_SB_EEES9_NS_10bfloat16_tESG_Li256ELb1ELb1ELb0ELb1EEENS1_36VarlenDynamicPersistentTileSchedulerILi128ELi160ELi256ELi128ELb0ELb1ELb1ELb1ELb1ELb1EEEEEEEEEvNT_6ParamsE,"ax",@progbits
	.align	128
.text._ZN7cutlass13device_kernelIN5flash11enable_sm90INS1_16FlashAttnFwdSm90INS1_25CollectiveMainloopFwdSm90ILi2EN4cute5tupleIJNS5_1CILi1EEES8_S8_EEENS6_IJNS7_ILi128EEENS7_ILi160EEENS7_ILi192EEEEEELi192ENS_12float_e4m3_tEfNS_4arch4Sm90ELb1ELb0ELb0ELb1ELb0ELb1ELb0ELb1ELb1ELb1ELb0ELb0EEENS1_21CollectiveEpilogueFwdINS6_IJSA_SC_SB_EEES9_NS_10bfloat16_tESG_Li256ELb1ELb1ELb0ELb1EEENS1_36VarlenDynamicPersistentTileSchedulerILi128ELi160ELi256ELi128ELb0ELb1ELb1ELb1ELb1ELb1EEEEEEEEEvNT_6ParamsE:
        .type           _ZN7cutlass13device_kernelIN5flash11enable_sm90INS1_16FlashAttnFwdSm90INS1_25CollectiveMainloopFwdSm90ILi2EN4cute5tupleIJNS5_1CILi1EEES8_S8_EEENS6_IJNS7_ILi128EEENS7_ILi160EEENS7_ILi192EEEEEELi192ENS_12float_e4m3_tEfNS_4arch4Sm90ELb1ELb0ELb0ELb1ELb0ELb1ELb0ELb1ELb1ELb1ELb0ELb0EEENS1_21CollectiveEpilogueFwdINS6_IJSA_SC_SB_EEES9_NS_10bfloat16_tESG_Li256ELb1ELb1ELb0ELb1EEENS1_36VarlenDynamicPersistentTileSchedulerILi128ELi160ELi256ELi128ELb0ELb1ELb1ELb1ELb1ELb1EEEEEEEEEvNT_6ParamsE,@function
        .size           _ZN7cutlass13device_kernelIN5flash11enable_sm90INS1_16FlashAttnFwdSm90INS1_25CollectiveMainloopFwdSm90ILi2EN4cute5tupleIJNS5_1CILi1EEES8_S8_EEENS6_IJNS7_ILi128EEENS7_ILi160EEENS7_ILi192EEEEEELi192ENS_12float_e4m3_tEfNS_4arch4Sm90ELb1ELb0ELb0ELb1ELb0ELb1ELb0ELb1ELb1ELb1ELb0ELb0EEENS1_21CollectiveEpilogueFwdINS6_IJSA_SC_SB_EEES9_NS_10bfloat16_tESG_Li256ELb1ELb1ELb0ELb1EEENS1_36VarlenDynamicPersistentTileSchedulerILi128ELi160ELi256ELi128ELb0ELb1ELb1ELb1ELb1ELb1EEEEEEEEEvNT_6ParamsE,(.L_x_12969 - _ZN7cutlass13device_kernelIN5flash11enable_sm90INS1_16FlashAttnFwdSm90INS1_25CollectiveMainloopFwdSm90ILi2EN4cute5tupleIJNS5_1CILi1EEES8_S8_EEENS6_IJNS7_ILi128EEENS7_ILi160EEENS7_ILi192EEEEEELi192ENS_12float_e4m3_tEfNS_4arch4Sm90ELb1ELb0ELb0ELb1ELb0ELb1ELb0ELb1ELb1ELb1ELb0ELb0EEENS1_21CollectiveEpilogueFwdINS6_IJSA_SC_SB_EEES9_NS_10bfloat16_tESG_Li256ELb1ELb1ELb0ELb1EEENS1_36VarlenDynamicPersistentTileSchedulerILi128ELi160ELi256ELi128ELb0ELb1ELb1ELb1ELb1ELb1EEEEEEEEEvNT_6ParamsE)
        .other          _ZN7cutlass13device_kernelIN5flash11enable_sm90INS1_16FlashAttnFwdSm90INS1_25CollectiveMainloopFwdSm90ILi2EN4cute5tupleIJNS5_1CILi1EEES8_S8_EEENS6_IJNS7_ILi128EEENS7_ILi160EEENS7_ILi192EEEEEELi192ENS_12float_e4m3_tEfNS_4arch4Sm90ELb1ELb0ELb0ELb1ELb0ELb1ELb0ELb1ELb1ELb1ELb0ELb0EEENS1_21CollectiveEpilogueFwdINS6_IJSA_SC_SB_EEES9_NS_10bfloat16_tESG_Li256ELb1ELb1ELb0ELb1EEENS1_36VarlenDynamicPersistentTileSchedulerILi128ELi160ELi256ELi128ELb0ELb1ELb1ELb1ELb1ELb1EEEEEEEEEvNT_6ParamsE,@"STO_CUDA_ENTRY STV_DEFAULT"
_ZN7cutlass13device_kernelIN5flash11enable_sm90INS1_16FlashAttnFwdSm90INS1_25CollectiveMainloopFwdSm90ILi2EN4cute5tupleIJNS5_1CILi1EEES8_S8_EEENS6_IJNS7_ILi128EEENS7_ILi160EEENS7_ILi192EEEEEELi192ENS_12float_e4m3_tEfNS_4arch4Sm90ELb1ELb0ELb0ELb1ELb0ELb1ELb0ELb1ELb1ELb1ELb0ELb0EEENS1_21CollectiveEpilogueFwdINS6_IJSA_SC_SB_EEES9_NS_10bfloat16_tESG_Li256ELb1ELb1ELb0ELb1EEENS1_36VarlenDynamicPersistentTileSchedulerILi128ELi160ELi256ELi128ELb0ELb1ELb1ELb1ELb1ELb1EEEEEEEEEvNT_6ParamsE:
        /* <DEDUP_REMOVED lines=24> */
.L_x_5250:
[----:B------:R-:W-:Y:S05]  /*0180*/  BSYNC B0 ;  /* 0x0000000000007941 */ /* 0x000fea0003800000 */
.L_x_5249:
        /* <DEDUP_REMOVED lines=41> */
.L_x_5251:
        /* <DEDUP_REMOVED lines=22> */
.L_x_5252:
        /* <DEDUP_REMOVED lines=18> */
.L_x_5253:
        /* <DEDUP_REMOVED lines=22> */
.L_x_5254:
        /* <DEDUP_REMOVED lines=22> */
.L_x_5255:
        /* <DEDUP_REMOVED lines=8> */
.L_x_5258:
        /* <DEDUP_REMOVED lines=24> */
[----:B------:R-:W-:Y:S02]  /*0b60*/  R2UR UR52, R16 ;  /* 0x00000000103472ca */ /* 0x000fe400000e0000 */
[----:B------:R-:W-:Y:S01]  /*0b70*/  CS2R R222, SRZ ;  /* 0x0000000000de7805 */ /* 0x000fe2000001ff00 */
[----:B------:R-:W-:Y:S01]  /*0b80*/  IMAD.MOV.U32 R221, RZ, RZ, RZ ;  /* 0x000000ffffdd7224 */ /* 0x000fe200078e00ff */
[----:B------:R-:W-:Y:S01]  /*0b90*/  ULOP3.LUT UR53, UR36, 0x1, URZ, 0xfc, !UPT ;  /* 0x0000000124357892 */ /* 0x000fe2000f8efc3f */
[----:B------:R-:W-:-:S08]  /*0ba0*/  UMOV UR43, URZ ;  /* 0x0000003f002b7c82 */ /* 0x000fd00008000000 */
        /* <DEDUP_REMOVED lines=8> */
[----:B------:R-:W-:-:S02]  /*0c30*/  SHF.R.S32.HI R8, RZ, 0x4, R7 ;  /* 0x00000004ff087819 */ /* 0x000fc40000011407 */
[----:B------:R-:W-:Y:S02]  /*0c40*/  SHF.R.S32.HI R220, RZ, 0x1, R3 ;  /* 0x00000001ffdc7819 */ /* 0x000fe40000011403 */
[--C-:B------:R-:W-:Y:S02]  /*0c50*/  SHF.R.S32.HI R5, RZ, 0x2, R4.reuse ;  /* 0x00000002ff057819 */ /* 0x100fe40000011404 */
[----:B------:R-:W-:Y:S02]  /*0c60*/  SHF.R.S32.HI R2, RZ, 0x1f, R4 ;  /* 0x0000001fff027819 */ /* 0x000fe40000011404 */
[----:B------:R-:W-:Y:S02]  /*0c70*/  LOP3.LUT R12, R10, 0xfffffc00, RZ, 0xc0, !PT ;  /* 0xfffffc000a0c7812 */ /* 0x000fe400078ec0ff */
[C---:B------:R-:W-:Y:S02]  /*0c80*/  LOP3.LUT R9, R7.reuse, 0x3fffff0, RZ, 0xc0, !PT ;  /* 0x03fffff007097812 */ /* 0x040fe400078ec0ff */
[----:B------:R-:W-:-:S02]  /*0c90*/  LEA.HI R10, R7, R8, RZ, 0x1 ;  /* 0x00000008070a7211 */ /* 0x000fc400078f08ff */
[----:B------:R-:W-:Y:S01]  /*0ca0*/  LEA.HI R6, R3, R220, RZ, 0x1 ;  /* 0x000000dc03067211 */ /* 0x000fe200078f08ff */
[----:B------:R-:W-:Y:S01]  /*0cb0*/  IMAD.IADD R9, R24, 0x1, -R9 ;  /* 0x0000000118097824 */ /* 0x000fe200078e0a09 */
[----:B------:R-:W-:Y:S02]  /*0cc0*/  LEA.HI R2, R2, R5, RZ, 0x2 ;  /* 0x0000000502027211 */ /* 0x000fe400078f10ff */
[----:B------:R-:W-:Y:S01]  /*0cd0*/  LOP3.LUT R11, R10, 0x1ffffffe, RZ, 0xc0, !PT ;  /* 0x1ffffffe0a0b7812 */ /* 0x000fe200078ec0ff */
[----:B------:R-:W-:Y:S01]  /*0ce0*/  IMAD R12, R9, 0x40, R12 ;  /* 0x00000040090c7824 */ /* 0x000fe200078e020c */
[----:B------:R-:W-:Y:S02]  /*0cf0*/  LOP3.LUT R7, R6, 0x3fffffe, RZ, 0xc0, !PT ;  /* 0x03fffffe06077812 */ /* 0x000fe400078ec0ff */
[----:B------:R-:W-:Y:S01]  /*0d00*/  LOP3.LUT R6, R2, 0xfffffffc, RZ, 0xc0, !PT ;  /* 0xfffffffc02067812 */ /* 0x000fe200078ec0ff */
[----:B------:R-:W-:Y:S01]  /*0d10*/  IMAD.IADD R11, R8, 0x1, -R11 ;  /* 0x00000001080b7824 */ /* 0x000fe200078e0a0b */
[-C--:B------:R-:W-:Y:S01]  /*0d20*/  LEA.HI R2, R0, R24.reuse, RZ, 0x7 ;  /* 0x0000001800027211 */ /* 0x080fe200078f38ff */
[C---:B------:R-:W-:Y:S01]  /*0d30*/  IMAD.IADD R7, R220.reuse, 0x1, -R7 ;  /* 0x00000001dc077824 */ /* 0x040fe200078e0a07 */
[----:B------:R-:W-:Y:S01]  /*0d40*/  LOP3.LUT R3, R3, 0xfffffffe, RZ, 0xc0, !PT ;  /* 0xfffffffe03037812 */ /* 0x000fe200078ec0ff */
[----:B------:R-:W-:Y:S01]  /*0d50*/  IMAD.IADD R19, R5, 0x1, -R6 ;  /* 0x0000000105137824 */ /* 0x000fe200078e0a06 */
[----:B------:R-:W-:Y:S01]  /*0d60*/  IADD3 R9, R220, 0x80, RZ ;  /* 0x00000080dc097810 */ /* 0x000fe20007ffe0ff */
[----:B------:R-:W-:Y:S01]  /*0d70*/  IMAD R6, R11, 0x8, R12 ;  /* 0x000000080b067824 */ /* 0x000fe200078e020c */
[----:B------:R-:W-:Y:S01]  /*0d80*/  LOP3.LUT R4, R4, 0xfffffffc, RZ, 0xc0, !PT ;  /* 0xfffffffc04047812 */ /* 0x000fe200078ec0ff */
[----:B------:R-:W-:Y:S01]  /*0d90*/  IMAD.IADD R18, R24, 0x1, -R3 ;  /* 0x0000000118127824 */ /* 0x000fe200078e0a03 */
[----:B------:R-:W-:Y:S01]  /*0da0*/  LOP3.LUT R5, R2, 0xffffff80, RZ, 0xc0, !PT ;  /* 0xffffff8002057812 */ /* 0x000fe200078ec0ff */
[----:B------:R-:W-:Y:S01]  /*0db0*/  IMAD R232, R8, 0x8, R7 ;  /* 0x0000000808e87824 */ /* 0x000fe200078e0207 */
[----:B------:R-:W-:Y:S01]  /*0dc0*/  SHF.R.S32.HI R3, RZ, 0x1f, R9 ;  /* 0x0000001fff037819 */ /* 0x000fe20000011409 */
[C---:B------:R-:W-:Y:S01]  /*0dd0*/  IMAD.IADD R7, R24.reuse, 0x1, -R4 ;  /* 0x0000000118077824 */ /* 0x040fe200078e0a04 */
[----:B------:R0:W-:Y:S01]  /*0de0*/  STL [R1+0x70], R6 ;  /* 0x0000700601007387 */ /* 0x0001e20000100800 */
[----:B------:R-:W-:Y:S01]  /*0df0*/  IMAD.IADD R21, R24, 0x1, -R5 ;  /* 0x0000000118157824 */ /* 0x000fe200078e0a05 */
[----:B------:R-:W-:Y:S01]  /*0e00*/  LEA.HI R10, R9, R9, RZ, 0x1 ;  /* 0x00000009090a7211 */ /* 0x000fe200078f08ff */
[----:B------:R-:W-:Y:S01]  /*0e10*/  IMAD.SHL.U32 R22, R18, 0x8, RZ ;  /* 0x0000000812167824 */ /* 0x000fe200078e00ff */
[----:B------:R-:W-:Y:S01]  /*0e20*/  LEA.HI R4, R7, R7, RZ, 0x1 ;  /* 0x0000000707047211 */ /* 0x000fe200078f08ff */
[----:B------:R-:W-:Y:S01]  /*0e30*/  IMAD.SHL.U32 R230, R19, 0x80, RZ ;  /* 0x0000008013e67824 */ /* 0x000fe200078e00ff */
[----:B------:R-:W-:Y:S01]  /*0e40*/  LOP3.LUT R5, R10, 0x3fffffe, RZ, 0xc0, !PT ;  /* 0x03fffffe0a057812 */ /* 0x000fe200078ec0ff */
[----:B------:R-:W-:Y:S01]  /*0e50*/  VIADD R226, R22, 0x20 ;  /* 0x0000002016e27836 */ /* 0x000fe20000000000 */
[----:B------:R-:W-:Y:S01]  /*0e60*/  LOP3.LUT R8, R4, 0x1ffffffe, RZ, 0xc0, !PT ;  /* 0x1ffffffe04087812 */ /* 0x000fe200078ec0ff */
[C---:B------:R-:W-:Y:S01]  /*0e70*/  VIADD R225, R22.reuse, 0x40 ;  /* 0x0000004016e17836 */ /* 0x040fe20000000000 */
[----:B0-----:R-:W-:Y:S01]  /*0e80*/  LEA.HI R6, R3, R9, RZ, 0x3 ;  /* 0x0000000903067211 */ /* 0x001fe200078f18ff */
[----:B------:R-:W-:Y:S01]  /*0e90*/  IMAD.IADD R234, R9, 0x1, -R5 ;  /* 0x0000000109ea7824 */ /* 0x000fe200078e0a05 */
[----:B------:R-:W-:Y:S01]  /*0ea0*/  SHF.R.S32.HI R3, RZ, 0x1f, R21 ;  /* 0x0000001fff037819 */ /* 0x000fe20000011415 */
[----:B------:R-:W-:Y:S01]  /*0eb0*/  IMAD.IADD R9, R22, 0x1, R226 ;  /* 0x0000000116097824 */ /* 0x000fe200078e02e2 */
[----:B------:R-:W-:Y:S01]  /*0ec0*/  SHF.R.S32.HI R17, RZ, 0x7, R2 ;  /* 0x00000007ff117819 */ /* 0x000fe20000011402 */
[----:B------:R-:W-:Y:S01]  /*0ed0*/  IMAD.SHL.U32 R6, R6, 0x40, RZ ;  /* 0x0000004006067824 */ /* 0x000fe200078e00ff */
[-C--:B------:R-:W-:Y:S01]  /*0ee0*/  LEA.HI R4, R3, R21.reuse, RZ, 0x2 ;  /* 0x0000001503047211 */ /* 0x080fe200078f10ff */
[----:B------:R-:W-:Y:S01]  /*0ef0*/  IMAD.IADD R8, R7, 0x1, -R8 ;  /* 0x0000000107087824 */ /* 0x000fe200078e0a08 */
[----:B------:R-:W-:Y:S01]  /*0f00*/  LEA.HI R3, R3, R21, RZ, 0x5 ;  /* 0x0000001503037211 */ /* 0x000fe200078f28ff */
[----:B------:R-:W-:Y:S01]  /*0f10*/  IMAD.SHL.U32 R232, R232, 0x40, RZ ;  /* 0x00000040e8e87824 */ /* 0x000fe200078e00ff */
[----:B------:R-:W-:Y:S01]  /*0f20*/  LOP3.LUT R11, R6, 0xfffffe00, RZ, 0xc0, !PT ;  /* 0xfffffe00060b7812 */ /* 0x000fe200078ec0ff */
[----:B------:R0:W-:Y:S01]  /*0f30*/  STL [R1+0x18], R19 ;  /* 0x0000181301007387 */ /* 0x0001e20000100800 */
[--C-:B------:R-:W-:Y:S01]  /*0f40*/  SHF.R.S32.HI R5, RZ, 0x2, R4.reuse ;  /* 0x00000002ff057819 */ /* 0x100fe20000011404 */
[----:B------:R-:W-:Y:S01]  /*0f50*/  VIADD R224, R22, 0x10 ;  /* 0x0000001016e07836 */ /* 0x000fe20000000000 */
[----:B------:R-:W-:Y:S01]  /*0f60*/  SHF.R.S32.HI R6, RZ, 0x1f, R4 ;  /* 0x0000001fff067819 */ /* 0x000fe20000011404 */
[----:B------:R-:W-:Y:S01]  /*0f70*/  IMAD R234, R234, 0x40, R11 ;  /* 0x00000040eaea7824 */ /* 0x000fe200078e020b */
[----:B------:R-:W-:Y:S01]  /*0f80*/  LEA.HI R2, R2, R17, RZ, 0x1 ;  /* 0x0000001102027211 */ /* 0x000fe200078f08ff */
[----:B------:R-:W-:Y:S01]  /*0f90*/  STL [R1+0x4], R13 ;  /* 0x0000040d01007387 */ /* 0x000fe20000100800 */
[----:B------:R-:W-:Y:S01]  /*0fa0*/  LEA.HI R6, R6, R5, RZ, 0x3 ;  /* 0x0000000506067211 */ /* 0x000fe200078f18ff */
[----:B------:R-:W-:Y:S01]  /*0fb0*/  VIADD R227, R22, 0x30 ;  /* 0x0000003016e37836 */ /* 0x000fe20000000000 */
[----:B------:R-:W-:Y:S01]  /*0fc0*/  SHF.R.S32.HI R3, RZ, 0x5, R3 ;  /* 0x00000005ff037819 */ /* 0x000fe20000011403 */
[----:B------:R-:W-:Y:S01]  /*0fd0*/  STL [R1+0x8], R14 ;  /* 0x0000080e01007387 */ /* 0x000fe20000100800 */
[----:B------:R-:W-:Y:S01]  /*0fe0*/  LOP3.LUT R6, R6, 0xfffffff8, RZ, 0xc0, !PT ;  /* 0xfffffff806067812 */ /* 0x000fe200078ec0ff */
[----:B------:R-:W-:Y:S01]  /*0ff0*/  VIADD R228, R22, 0x50 ;  /* 0x0000005016e47836 */ /* 0x000fe20000000000 */
[----:B------:R-:W-:Y:S01]  /*1000*/  LOP3.LUT R2, R2, 0x3fffffe, RZ, 0xc0, !PT ;  /* 0x03fffffe02027812 */ /* 0x000fe200078ec0ff */
[----:B------:R-:W-:Y:S01]  /*1010*/  STL [R1+0xc], R15 ;  /* 0x00000c0f01007387 */ /* 0x000fe20000100800 */
[----:B------:R-:W-:Y:S01]  /*1020*/  LEA.HI R0, R0, R24, RZ, 0x3 ;  /* 0x0000001800007211 */ /* 0x000fe200078f18ff */
[----:B------:R-:W-:Y:S01]  /*1030*/  IMAD.IADD R6, R5, 0x1, -R6 ;  /* 0x0000000105067824 */ /* 0x000fe200078e0a06 */
[----:B------:R-:W-:Y:S01]  /*1040*/  SHF.R.S32.HI R12, RZ, 0x1f, R9 ;  /* 0x0000001fff0c7819 */ /* 0x000fe20000011409 */
[----:B------:R-:W-:Y:S01]  /*1050*/  IMAD.IADD R2, R17, 0x1, -R2 ;  /* 0x0000000111027824 */ /* 0x000fe200078e0a02 */
[----:B------:R-:W-:Y:S01]  /*1060*/  IADD3 R7, R22, R225, RZ ;  /* 0x000000e116077210 */ /* 0x000fe20007ffe0ff */
[----:B------:R-:W-:Y:S01]  /*1070*/  IMAD R3, R3, 0x10, R6 ;  /* 0x0000001003037824 */ /* 0x000fe200078e0206 */
[CC--:B------:R-:W-:Y:S01]  /*1080*/  LEA.HI R11, R12.reuse, R9.reuse, RZ, 0x4 ;  /* 0x000000090c0b7211 */ /* 0x0c0fe200078f20ff */
[----:B------:R-:W-:Y:S01]  /*1090*/  IMAD.MOV.U32 R17, RZ, RZ, RZ ;  /* 0x000000ffff117224 */ /* 0x000fe200078e00ff */
[----:B------:R-:W-:Y:S01]  /*10a0*/  LEA.HI R9, R12, R9, RZ, 0x6 ;  /* 0x000000090c097211 */ /* 0x000fe200078f30ff */
[----:B------:R-:W-:Y:S01]  /*10b0*/  IMAD R20, R2, 0x40, R3 ;  /* 0x0000004002147824 */ /* 0x000fe200078e0203 */
[----:B------:R-:W-:-:S02]  /*10c0*/  LOP3.LUT R2, R0, 0xfffffff8, RZ, 0xc0, !PT ;  /* 0xfffffff800027812 */ /* 0x000fc400078ec0ff */
[----:B------:R-:W-:Y:S01]  /*10d0*/  SHF.R.S32.HI R12, RZ, 0x1f, R7 ;  /* 0x0000001fff0c7819 */ /* 0x000fe20000011407 */
[----:B------:R-:W-:Y:S01]  /*10e0*/  IMAD.SHL.U32 R9, R9, 0x80, RZ ;  /* 0x0000008009097824 */ /* 0x000fe200078e00ff */
[----:B------:R-:W-:Y:S01]  /*10f0*/  LOP3.LUT R230, R230, 0x180, RZ, 0xc0, !PT ;  /* 0x00000180e6e67812 */ /* 0x000fe200078ec0ff */
[----:B------:R-:W-:Y:S01]  /*1100*/  IMAD.IADD R2, R24, 0x1, -R2 ;  /* 0x0000000118027824 */ /* 0x000fe200078e0a02 */
[CC--:B------:R-:W-:Y:S01]  /*1110*/  LEA.HI R5, R12.reuse, R7.reuse, RZ, 0x4 ;  /* 0x000000070c057211 */ /* 0x0c0fe200078f20ff */
[----:B------:R-:W-:Y:S01]  /*1120*/  STL [R1+0x6c], R20 ;  /* 0x00006c1401007387 */ /* 0x000fe20000100800 */
[----:B------:R-:W-:Y:S01]  /*1130*/  LEA.HI R7, R12, R7, RZ, 0x6 ;  /* 0x000000070c077211 */ /* 0x000fe200078f30ff */
[----:B------:R-:W-:Y:S01]  /*1140*/  IMAD.SHL.U32 R236, R2, 0x8, RZ ;  /* 0x0000000802ec7824 */ /* 0x000fe200078e00ff */
[----:B------:R-:W-:Y:S02]  /*1150*/  SHF.R.S32.HI R3, RZ, 0x3, R0 ;  /* 0x00000003ff037819 */ /* 0x000fe40000011400 */
[----:B------:R-:W-:Y:S01]  /*1160*/  SHF.R.S32.HI R0, RZ, 0x1f, R220 ;  /* 0x0000001fff007819 */ /* 0x000fe200000114dc */
[----:B------:R-:W-:Y:S01]  /*1170*/  VIADD R0, R236, 0x40 ;  /* 0x00000040ec007836 */ /* 0x000fe20000000000 */
[----:B------:R-:W-:Y:S01]  /*1180*/  LOP3.LUT R6, R230, 0x30, R11, 0xf8, !PT ;  /* 0x00000030e6067812 */ /* 0x000fe200078ef80b */
[----:B------:R-:W-:Y:S01]  /*1190*/  IMAD.SHL.U32 R7, R7, 0x80, RZ ;  /* 0x0000008007077824 */ /* 0x000fe200078e00ff */
[----:B------:R-:W-:Y:S01]  /*11a0*/  SHF.R.U32.HI R231, RZ, 0x3, R230 ;  /* 0x00000003ffe77819 */ /* 0x000fe200000116e6 */
[----:B------:R-:W-:Y:S01]  /*11b0*/  VIADD R3, R236, 0x80 ;  /* 0x00000080ec037836 */ /* 0x000fe20000000000 */
[----:B------:R-:W-:-:S02]  /*11c0*/  SHF.L.U32 R18, R18, 0x4, RZ ;  /* 0x0000000412127819 */ /* 0x000fc400000006ff */
[----:B------:R-:W-:Y:S02]  /*11d0*/  LOP3.LUT R12, R230, 0x30, R5, 0xf8, !PT ;  /* 0x00000030e60c7812 */ /* 0x000fe400078ef805 */
[----:B------:R-:W-:Y:S02]  /*11e0*/  LOP3.LUT R9, R9, 0xffffe000, RZ, 0xc0, !PT ;  /* 0xffffe00009097812 */ /* 0x000fe400078ec0ff */
[----:B------:R-:W-:Y:S02]  /*11f0*/  LOP3.LUT R6, R6, R231, RZ, 0x3c, !PT ;  /* 0x000000e706067212 */ /* 0x000fe400078e3cff */
[----:B------:R-:W-:Y:S02]  /*1200*/  SHF.R.S32.HI R2, RZ, 0x1f, R236 ;  /* 0x0000001fff027819 */ /* 0x000fe400000114ec */
[----:B------:R-:W-:Y:S02]  /*1210*/  LOP3.LUT R4, R4, 0x7ffffffc, RZ, 0xc0, !PT ;  /* 0x7ffffffc04047812 */ /* 0x000fe400078ec0ff */
[----:B------:R-:W-:-:S02]  /*1220*/  SHF.R.S32.HI R2, RZ, 0x1f, R0 ;  /* 0x0000001fff027819 */ /* 0x000fc40000011400 */
[----:B------:R-:W-:Y:S01]  /*1230*/  LOP3.LUT R0, R230, 0x10, R18, 0xf8, !PT ;  /* 0x00000010e6007812 */ /* 0x000fe200078ef812 */
[----:B------:R-:W-:Y:S01]  /*1240*/  IMAD.IADD R4, R21, 0x1, -R4 ;  /* 0x0000000115047824 */ /* 0x000fe200078e0a04 */
[----:B------:R-:W-:Y:S02]  /*1250*/  LOP3.LUT R7, R7, 0xffffe000, RZ, 0xc0, !PT ;  /* 0xffffe00007077812 */ /* 0x000fe400078ec0ff */
[----:B------:R-:W-:Y:S02]  /*1260*/  LOP3.LUT R12, R12, R231, RZ, 0x3c, !PT ;  /* 0x000000e70c0c7212 */ /* 0x000fe400078e3cff */
[----:B------:R-:W-:Y:S01]  /*1270*/  IADD3 R9, R6, R232, R9 ;  /* 0x000000e806097210 */ /* 0x000fe20007ffe009 */
[----:B------:R1:W-:Y:S01]  /*1280*/  STL [R1+0x1c], R4 ;  /* 0x00001c0401007387 */ /* 0x0003e20000100800 */
[----:B------:R-:W-:Y:S02]  /*1290*/  LOP3.LUT R2, R230, 0x30, R18, 0xf8, !PT ;  /* 0x00000030e6027812 */ /* 0x000fe400078ef812 */
[----:B------:R-:W-:-:S02]  /*12a0*/  SHF.R.S32.HI R6, RZ, 0x1f, R3 ;  /* 0x0000001fff067819 */ /* 0x000fc40000011403 */
[-C--:B------:R-:W-:Y:S02]  /*12b0*/  LOP3.LUT R3, R0, R231.reuse, RZ, 0x3c, !PT ;  /* 0x000000e700037212 */ /* 0x080fe400078e3cff */
[----:B------:R-:W-:Y:S02]  /*12c0*/  SHF.R.S32.HI R0, RZ, 0x4, R11 ;  /* 0x00000004ff007819 */ /* 0x000fe4000001140b */
[----:B0-----:R-:W-:Y:S02]  /*12d0*/  IADD3 R19, R12, R232, R7 ;  /* 0x000000e80c137210 */ /* 0x001fe40007ffe007 */
[----:B------:R-:W-:Y:S01]  /*12e0*/  LOP3.LUT R7, R2, R231, RZ, 0x3c, !PT ;  /* 0x000000e702077212 */ /* 0x000fe200078e3cff */
[----:B------:R-:W-:Y:S01]  /*12f0*/  IMAD.IADD R2, R232, 0x1, R3 ;  /* 0x00000001e8027824 */ /* 0x000fe200078e0203 */
[----:B-1----:R-:W-:Y:S01]  /*1300*/  SHF.R.S32.HI R4, RZ, 0x4, R5 ;  /* 0x00000004ff047819 */ /* 0x002fe20000011405 */
[----:B------:R0:W-:Y:S01]  /*1310*/  STL [R1+0x54], R0 ;  /* 0x0000540001007387 */ /* 0x0001e20000100800 */
[----:B------:R-:W-:Y:S01]  /*1320*/  IMAD.IADD R3, R16, 0x1, R9 ;  /* 0x0000000110037824 */ /* 0x000fe200078e0209 */
[----:B------:R-:W-:-:S02]  /*1330*/  SHF.R.S32.HI R10, RZ, 0x1, R10 ;  /* 0x00000001ff0a7819 */ /* 0x000fc4000001140a */
[----:B------:R-:W-:Y:S03]  /*1340*/  STL [R1+0x5c], R4 ;  /* 0x00005c0401007387 */ /* 0x000fe60000100800 */
[----:B------:R-:W-:Y:S01]  /*1350*/  IMAD.SHL.U32 R10, R10, 0x80, RZ ;  /* 0x000000800a0a7824 */ /* 0x000fe200078e00ff */
[----:B------:R1:W-:Y:S01]  /*1360*/  STL [R1+0x10], R2 ;  /* 0x0000100201007387 */ /* 0x0003e20000100800 */
[----:B0-----:R-:W-:-:S03]  /*1370*/  IADD3 R0, R16, R232, R7 ;  /* 0x000000e810007210 */ /* 0x001fc60007ffe007 */
[----:B------:R-:W-:Y:S02]  /*1380*/  LOP3.LUT R233, R10, 0x180, RZ, 0xc0, !PT ;  /* 0x000001800ae97812 */ /* 0x000fe400078ec0ff */
[----:B------:R0:W-:Y:S01]  /*1390*/  STL [R1+0x68], R0 ;  /* 0x0000680001007387 */ /* 0x0001e20000100800 */
[----:B-1----:R-:W-:-:S03]  /*13a0*/  IMAD.IADD R2, R16, 0x1, R19 ;  /* 0x0000000110027824 */ /* 0x002fc600078e0213 */
[----:B------:R1:W-:Y:S04]  /*13b0*/  STL [R1+0x64], R3 ;  /* 0x0000640301007387 */ /* 0x0003e80000100800 */
[----:B------:R1:W-:Y:S01]  /*13c0*/  STL [R1+0x60], R2 ;  /* 0x0000600201007387 */ /* 0x0003e20000100800 */
[----:B0-----:R-:W-:-:S05]  /*13d0*/  LEA R0, R8, R20, 0x3 ;  /* 0x0000001408007211 */ /* 0x001fca00078e18ff */
[----:B------:R1:W-:Y:S02]  /*13e0*/  STL [R1+0x20], R0 ;  /* 0x0000200001007387 */ /* 0x0003e40000100800 */
.L_x_5462:
[----:B-12---:R-:W2:Y:S01]  /*13f0*/  LDL.LU R0, [R1+0xc] ;  /* 0x00000c0001007983 */ /* 0x006ea20000300800 */
[----:B0--3--:R-:W2:Y:S01]  /*1400*/  LDC.64 R2, c[0x0][0xc88] ;  /* 0x00032200ff027b82 */ /* 0x009ea20000000a00 */
        /* <DEDUP_REMOVED lines=26> */
[----:B------:R-:W-:Y:S01]  /*15b0*/  ULDC.64 UR4, c[0x0][0x418] ;  /* 0x0001060000047ab9 */ /* 0x000fe20000000a00 */
[----:B------:R1:W-:Y:S04]  /*15c0*/  STL [R1+0x38], R30 ;  /* 0x0000381e01007387 */ /* 0x0003e80000100800 */
[----:B------:R1:W5:Y:S05]  /*15d0*/  @P0 LDG.E R27, desc[UR54][R8.64] ;  /* 0x00000036081b0981 */ /* 0x00036a000c1e1900 */
[----:B0-----:R-:W-:Y:S01]  /*15e0*/  @P2 IADD3 R6, P1, R30, UR8, RZ ;  /* 0x000000081e062c10 */ /* 0x001fe2000ff3e0ff */
[----:B------:R-:W-:Y:S01]  /*15f0*/  UISETP.NE.U32.AND UP0, UPT, UR4, URZ, UPT ;  /* 0x0000003f0400728c */ /* 0x000fe2000bf05070 */
[----:B------:R1:W-:Y:S02]  /*1600*/  STL [R1+0x3c], R28 ;  /* 0x00003c1c01007387 */ /* 0x0003e40000100800 */
[----:B----4-:R-:W-:Y:S01]  /*1610*/  @P2 IADD3.X R7, R28, UR9, RZ, P1, !PT ;  /* 0x000000091c072c10 */ /* 0x010fe20008ffe4ff */
[----:B------:R-:W-:-:S04]  /*1620*/  ULDC UR4, c[0x0][0x424] ;  /* 0x0001090000047ab9 */ /* 0x000fc80000000800 */
[----:B------:R1:W5:Y:S01]  /*1630*/  @P2 LDG.E R237, desc[UR54][R6.64] ;  /* 0x0000003606ed2981 */ /* 0x000362000c1e1900 */
        /* <DEDUP_REMOVED lines=18> */
.L_x_5260:
        /* <DEDUP_REMOVED lines=10> */
.L_x_5261:
[----:B------:R-:W-:Y:S05]  /*1800*/  @!P0 BRA `(.L_x_5262) ;  /* 0x00000000000c8947 */ /* 0x000fea0003800000 */
[----:B------:R-:W2:Y:S04]  /*1810*/  LDG.E R5, desc[UR54][R8.64] ;  /* 0x0000003608057981 */ /* 0x000ea8000c1e1900 */
[----:B------:R-:W2:Y:S02]  /*1820*/  LDG.E R26, desc[UR54][R8.64+0x4] ;  /* 0x00000436081a7981 */ /* 0x000ea4000c1e1900 */
[----:B--2---:R-:W-:-:S07]  /*1830*/  IMAD.IADD R26, R26, 0x1, -R5 ;  /* 0x000000011a1a7824 */ /* 0x004fce00078e0a05 */
.L_x_5262:
[----:B------:R-:W-:Y:S01]  /*1840*/  ULDC.64 UR4, c[0x0][0xa10] ;  /* 0x0002840000047ab9 */ /* 0x000fe20000000a00 */
[----:B------:R-:W2:Y:S01]  /*1850*/  LDL.LU R10, [R1+0x4] ;  /* 0x00000400010a7983 */ /* 0x000ea20000300800 */
[----:B------:R-:W-:Y:S01]  /*1860*/  ISETP.NE.U32.AND P0, PT, RZ, UR4, PT ;  /* 0x00000004ff007c0c */ /* 0x000fe2000bf05070 */
[----:B------:R-:W3:Y:S03]  /*1870*/  LDC R8, c[0x0][0x448] ;  /* 0x00011200ff087b82 */ /* 0x000ee60000000800 */
[----:B------:R-:W-:Y:S01]  /*1880*/  ISETP.NE.AND.EX P0, PT, RZ, UR5, PT, P0 ;  /* 0x00000005ff007c0c */ /* 0x000fe2000bf05300 */
[----:B------:R-:W-:-:S12]  /*1890*/  ULDC.64 UR4, c[0x0][0xa30] ;  /* 0x00028c0000047ab9 */ /* 0x000fd80000000a00 */
[----:B-1----:R-:W1:Y:S02]  /*18a0*/  @P0 LDC.64 R4, c[0x0][0xa10] ;  /* 0x00028400ff040b82 */ /* 0x002e640000000a00 */
[----:B-1----:R-:W-:-:S05]  /*18b0*/  @P0 IMAD.WIDE R4, R25, 0x4, R4 ;  /* 0x0000000419040825 */ /* 0x002fca00078e0204 */
[----:B------:R-:W4:Y:S04]  /*18c0*/  @P0 LDG.E R0, desc[UR54][R4.64] ;  /* 0x0000003604000981 */ /* 0x000f28000c1e1900 */
[----:B------:R1:W4:Y:S01]  /*18d0*/  @P0 LDG.E R9, desc[UR54][R4.64+0x4] ;  /* 0x0000043604090981 */ /* 0x000322000c1e1900 */
[----:B------:R-:W-:Y:S01]  /*18e0*/  ISETP.NE.U32.AND P1, PT, RZ, UR4, PT ;  /* 0x00000004ff007c0c */ /* 0x000fe2000bf25070 */
[----:B-----5:R-:W-:-:S03]  /*18f0*/  IMAD.MOV.U32 R145, RZ, RZ, R26 ;  /* 0x000000ffff917224 */ /* 0x020fc600078e001a */
[----:B------:R-:W-:-:S13]  /*1900*/  ISETP.NE.AND.EX P1, PT, RZ, UR5, PT, P1 ;  /* 0x00000005ff007c0c */ /* 0x000fda000bf25310 */
[----:B------:R-:W-:-:S04]  /*1910*/  @P1 IADD3 R6, P2, R30, UR4, RZ ;  /* 0x000000041e061c10 */ /* 0x000fc8000ff5e0ff */
[----:B------:R-:W-:-:S05]  /*1920*/  @P1 IADD3.X R7, R28, UR5, RZ, P2, !PT ;  /* 0x000000051c071c10 */ /* 0x000fca00097fe4ff */
[----:B------:R0:W5:Y:S01]  /*1930*/  @P1 LDG.E R145, desc[UR54][R6.64] ;  /* 0x0000003606911981 */ /* 0x000162000c1e1900 */
[----:B---3--:R-:W-:-:S13]  /*1940*/  ISETP.NE.AND P1, PT, R8, 0x1, PT ;  /* 0x000000010800780c */ /* 0x008fda0003f25270 */
[----:B------:R-:W3:Y:S08]  /*1950*/  @P1 LDC R11, c[0x0][0x44c] ;  /* 0x00011300ff0b1b82 */ /* 0x000ef00000000800 */
[----:B-1----:R-:W1:Y:S01]  /*1960*/  @P1 LDC R5, c[0x0][0x450] ;  /* 0x00011400ff051b82 */ /* 0x002e620000000800 */
[----:B--2---:R-:W-:-:S05]  /*1970*/  IMAD.SHL.U32 R235, R10, 0x80, RZ ;  /* 0x000000800aeb7824 */ /* 0x004fca00078e00ff */
[----:B------:R-:W-:Y:S01]  /*1980*/  IADD3 R4, R235, 0x7f, RZ ;  /* 0x0000007feb047810 */ /* 0x000fe20007ffe0ff */
[----:B----4-:R-:W-:Y:S02]  /*1990*/  @P0 IMAD.IADD R2, R9, 0x1, -R0 ;  /* 0x0000000109020824 */ /* 0x010fe400078e0a00 */
[----:B------:R-:W-:Y:S02]  /*19a0*/  IMAD.IADD R9, R26, 0x1, -R3 ;  /* 0x000000011a097824 */ /* 0x000fe400078e0a03 */
[----:B---3--:R-:W-:-:S04]  /*19b0*/  @P1 IMAD.HI.U32 R0, R4, R11, RZ ;  /* 0x0000000b04001227 */ /* 0x008fc800078e00ff */
[----:B0-----:R-:W-:Y:S01]  /*19c0*/  IMAD.IADD R6, R9, 0x1, R2 ;  /* 0x0000000109067824 */ /* 0x001fe200078e0202 */
[----:B-1----:R-:W-:Y:S01]  /*19d0*/  @P1 SHF.R.U32.HI R4, RZ, R5, R0 ;  /* 0x00000005ff041219 */ /* 0x002fe20000011600 */
[----:B------:R-:W-:Y:S02]  /*19e0*/  IMAD.MOV R126, RZ, RZ, -R9 ;  /* 0x000000ffff7e7224 */ /* 0x000fe400078e0a09 */
[C---:B------:R-:W-:Y:S01]  /*19f0*/  VIADD R0, R6.reuse, 0x9f ;  /* 0x0000009f06007836 */ /* 0x040fe20000000000 */
[----:B------:R-:W-:Y:S01]  /*1a00*/  IADD3 R158, R6, 0xa0, -R237 ;  /* 0x000000a0069e7810 */ /* 0x000fe20007ffe8ed */
[----:B------:R0:W-:Y:S01]  /*1a10*/  STL [R1], R6 ;  /* 0x0000000601007387 */ /* 0x0001e20000100800 */
[----:B------:R-:W-:Y:S01]  /*1a20*/  VIMNMX R126, RZ, R126, !PT ;  /* 0x0000007eff7e7248 */ /* 0x000fe20007fe0100 */
[----:B------:R-:W-:-:S04]  /*1a30*/  IMAD.HI R0, R0, 0x66666667, RZ ;  /* 0x6666666700007827 */ /* 0x000fc800078e02ff */
[----:B------:R-:W-:Y:S01]  /*1a40*/  IMAD.IADD R4, R158, 0x1, R4 ;  /* 0x000000019e047824 */ /* 0x000fe200078e0204 */
[----:B------:R-:W-:-:S03]  /*1a50*/  SHF.R.U32.HI R159, RZ, 0x1f, R0 ;  /* 0x0000001fff9f7819 */ /* 0x000fc60000011600 */
[----:B------:R-:W-:Y:S01]  /*1a60*/  IMAD.HI R4, R4, 0x66666667, RZ ;  /* 0x6666666704047827 */ /* 0x000fe200078e02ff */
[----:B------:R-:W-:-:S04]  /*1a70*/  LEA.HI.SX32 R159, R0, R159, 0x1a ;  /* 0x0000009f009f7211 */ /* 0x000fc800078fd2ff */
[----:B------:R-:W-:-:S04]  /*1a80*/  SHF.R.U32.HI R3, RZ, 0x1f, R4 ;  /* 0x0000001fff037819 */ /* 0x000fc80000011604 */
[----:B------:R-:W-:-:S04]  /*1a90*/  LEA.HI.SX32 R4, R4, R3, 0x1a ;  /* 0x0000000304047211 */ /* 0x000fc800078fd2ff */
[----:B------:R-:W-:-:S05]  /*1aa0*/  VIMNMX R4, R159, R4, PT ;  /* 0x000000049f047248 */ /* 0x000fca0003fe0100 */
        /* <DEDUP_REMOVED lines=33> */
.L_x_5265:
[----:B------:R-:W-:Y:S05]  /*1cc0*/  BSYNC B6 ;  /* 0x0000000000067941 */ /* 0x000fea0003800000 */
.L_x_5264:
        /* <DEDUP_REMOVED lines=20> */
.L_x_5267:
[----:B------:R-:W-:Y:S05]  /*1e10*/  BSYNC B6 ;  /* 0x0000000000067941 */ /* 0x000fea0003800000 */
.L_x_5266:
[----:B------:R-:W-:Y:S01]  /*1e20*/  ULDC.64 UR4, c[0x0][0x9f8] ;  /* 0x00027e0000047ab9 */ /* 0x000fe20000000a00 */
[----:B------:R-:W-:Y:S01]  /*1e30*/  IMAD.IADD R123, R27, 0x1, R26 ;  /* 0x000000011b7b7824 */ /* 0x000fe200078e021a */
[----:B------:R-:W-:Y:S01]  /*1e40*/  ISETP.NE.U32.AND P0, PT, RZ, UR4, PT ;  /* 0x00000004ff007c0c */ /* 0x000fe2000bf05070 */
[----:B------:R-:W2:Y:S01]  /*1e50*/  LDL R26, [R1+0x18] ;  /* 0x00001800011a7983 */ /* 0x000ea20000100800 */
[----:B------:R-:W0:Y:S01]  /*1e60*/  LDC.64 R116, c[0x0][0x300] ;  /* 0x0000c000ff747b82 */ /* 0x000e220000000a00 */
[----:B------:R-:W-:Y:S01]  /*1e70*/  SHF.R.S32.HI R8, RZ, 0x1f, R29 ;  /* 0x0000001fff087819 */ /* 0x000fe2000001141d */
[----:B------:R-:W-:Y:S01]  /*1e80*/  ULDC.64 UR6, c[0x0][0xa08] ;  /* 0x0002820000067ab9 */ /* 0x000fe20000000a00 */
[----:B------:R-:W-:Y:S01]  /*1e90*/  ISETP.NE.AND.EX P0, PT, RZ, UR5, PT, P0 ;  /* 0x00000005ff007c0c */ /* 0x000fe2000bf05300 */
[----:B------:R-:W3:Y:S01]  /*1ea0*/  LDL.LU R32, [R1+0x14] ;  /* 0x0000140001207983 */ /* 0x000ee20000300800 */
[----:B------:R-:W1:Y:S03]  /*1eb0*/  S2R R20, SR_TID.X ;  /* 0x0000000000147919 */ /* 0x000e660000002100 */
[----:B------:R-:W4:Y:S08]  /*1ec0*/  LDC.64 R110, c[0x0][0x3f8] ;  /* 0x0000fe00ff6e7b82 */ /* 0x000f300000000a00 */
[----:B------:R-:W-:Y:S01]  /*1ed0*/  @P0 IADD3 R4, P1, R30, UR4, RZ ;  /* 0x000000041e040c10 */ /* 0x000fe2000ff3e0ff */
[----:B------:R-:W4:Y:S03]  /*1ee0*/  LDC.64 R104, c[0x0][0x408] ;  /* 0x00010200ff687b82 */ /* 0x000f260000000a00 */
[----:B------:R-:W-:Y:S01]  /*1ef0*/  @P0 IADD3.X R5, R28, UR5, RZ, P1, !PT ;  /* 0x000000051c050c10 */ /* 0x000fe20008ffe4ff */
[----:B------:R-:W-:-:S04]  /*1f00*/  ULDC.64 UR4, c[0x0][0x308] ;  /* 0x0000c20000047ab9 */ /* 0x000fc80000000a00 */
[----:B------:R1:W2:Y:S01]  /*1f10*/  @P0 LDG.E R25, desc[UR54][R4.64] ;  /* 0x0000003604190981 */ /* 0x0002a2000c1e1900 */
[----:B------:R-:W-:Y:S01]  /*1f20*/  SHF.R.S32.HI R33, RZ, 0x1f, R123 ;  /* 0x0000001fff217819 */ /* 0x000fe2000001147b */
[-C--:B0-----:R-:W-:Y:S01]  /*1f30*/  IMAD.WIDE.U32 R6, R123, R116.reuse, RZ ;  /* 0x000000747b067225 */ /* 0x081fe200078e00ff */
[----:B------:R-:W-:Y:S01]  /*1f40*/  ISETP.NE.U32.AND P0, PT, RZ, UR6, PT ;  /* 0x00000006ff007c0c */ /* 0x000fe2000bf05070 */
[----:B------:R-:W0:Y:S01]  /*1f50*/  LDC R103, c[0x0][0x3f4] ;  /* 0x0000fd00ff677b82 */ /* 0x000e220000000800 */
[----:B------:R-:W-:Y:S01]  /*1f60*/  SHF.R.S32.HI R19, RZ, 0x1f, R18 ;  /* 0x0000001fff137819 */ /* 0x000fe20000011412 */
[----:B------:R-:W-:Y:S01]  /*1f70*/  IMAD R0, R33, R116, RZ ;  /* 0x0000007421007224 */ /* 0x000fe200078e02ff */
[----:B------:R-:W-:Y:S02]  /*1f80*/  ISETP.NE.AND.EX P0, PT, RZ, UR7, PT, P0 ;  /* 0x00000007ff007c0c */ /* 0x000fe4000bf05300 */
[----:B------:R-:W-:Y:S01]  /*1f90*/  SHF.R.S32.HI R28, RZ, 0x1f, R220 ;  /* 0x0000001fff1c7819 */ /* 0x000fe200000114dc */
[----:B------:R-:W-:-:S02]  /*1fa0*/  IMAD R3, R123, R117, R0 ;  /* 0x000000757b037224 */ /* 0x000fc400078e0200 */
[----:B------:R-:W-:Y:S02]  /*1fb0*/  IMAD R0, R8, UR4, RZ ;  /* 0x0000000408007c24 */ /* 0x000fe4000f8e02ff */
[----:B------:R-:W-:Y:S01]  /*1fc0*/  IMAD.IADD R7, R7, 0x1, R3 ;  /* 0x0000000107077824 */ /* 0x000fe200078e0203 */
[----:B-1----:R-:W-:Y:S01]  /*1fd0*/  SHF.R.U32.HI R30, RZ, 0x7, R20 ;  /* 0x00000007ff1e7819 */ /* 0x002fe20000011614 */
[C---:B------:R-:W-:Y:S02]  /*1fe0*/  IMAD R3, R29.reuse, UR5, R0 ;  /* 0x000000051d037c24 */ /* 0x040fe4000f8e0200 */
[----:B------:R-:W-:Y:S01]  /*1ff0*/  IMAD.WIDE.U32 R4, R29, UR4, R6 ;  /* 0x000000041d047c25 */ /* 0x000fe2000f8e0006 */
[----:B------:R-:W-:Y:S01]  /*2000*/  ISETP.NE.AND P6, PT, R30, 0x1, PT ;  /* 0x000000011e00780c */ /* 0x000fe20003fc5270 */
[----:B------:R-:W-:Y:S02]  /*2010*/  ULDC.64 UR4, c[0x0][0x310] ;  /* 0x0000c40000047ab9 */ /* 0x000fe40000000a00 */
[----:B------:R-:W-:-:S02]  /*2020*/  IMAD.IADD R5, R5, 0x1, R3 ;  /* 0x0000000105057824 */ /* 0x000fc400078e0203 */
[----:B------:R-:W-:-:S04]  /*2030*/  IMAD R3, R28, R116, RZ ;  /* 0x000000741c037224 */ /* 0x000fc800078e02ff */
[----:B------:R-:W-:Y:S02]  /*2040*/  IMAD R11, R220, R117, R3 ;  /* 0x00000075dc0b7224 */ /* 0x000fe400078e0203 */
[----:B----4-:R-:W-:-:S04]  /*2050*/  IMAD R10, R28, R110, RZ ;  /* 0x0000006e1c0a7224 */ /* 0x010fc800078e02ff */
[C---:B------:R-:W-:Y:S01]  /*2060*/  IMAD R13, R220.reuse, R111, R10 ;  /* 0x0000006fdc0d7224 */ /* 0x040fe200078e020a */
[----:B------:R-:W-:Y:S01]  /*2070*/  SHF.R.S32.HI R23, RZ, 0x1f, R22 ;  /* 0x0000001fff177819 */ /* 0x000fe20000011416 */
[----:B------:R-:W-:-:S04]  /*2080*/  IMAD.WIDE.U32 R112, R220, R110, R18 ;  /* 0x0000006edc707225 */ /* 0x000fc800078e0012 */
[----:B------:R-:W-:-:S04]  /*2090*/  IMAD.WIDE.U32 R114, R220, R110, R22 ;  /* 0x0000006edc727225 */ /* 0x000fc800078e0016 */
[----:B------:R-:W-:Y:S02]  /*20a0*/  IMAD.IADD R115, R115, 0x1, R13 ;  /* 0x0000000173737824 */ /* 0x000fe400078e020d */
[----:B------:R-:W-:Y:S02]  /*20b0*/  IMAD.IADD R113, R13, 0x1, R113 ;  /* 0x000000010d717824 */ /* 0x000fe400078e0271 */
[----:B------:R-:W-:-:S04]  /*20c0*/  IMAD.WIDE.U32 R108, R220, R104, R22 ;  /* 0x00000068dc6c7225 */ /* 0x000fc800078e0016 */
[----:B------:R-:W-:Y:S01]  /*20d0*/  IMAD.WIDE.U32 R106, R220, R104, R18 ;  /* 0x00000068dc6a7225 */ /* 0x000fe200078e0012 */
[----:B------:R-:W-:-:S03]  /*20e0*/  SHF.L.U64.HI R130, R116, 0x7, R117 ;  /* 0x0000000774827819 */ /* 0x000fc60000010275 */
[----:B-----5:R-:W-:-:S04]  /*20f0*/  IMAD.WIDE.U32 R114, R145, R110, R114 ;  /* 0x0000006e91727225 */ /* 0x020fc800078e0072 */
[----:B------:R-:W-:-:S04]  /*2100*/  IMAD.WIDE.U32 R112, R145, R110, R112 ;  /* 0x0000006e91707225 */ /* 0x000fc800078e0070 */
[----:B------:R-:W-:Y:S02]  /*2110*/  VIADD R157, R30, 0x8 ;  /* 0x000000081e9d7836 */ /* 0x000fe40000000000 */
[----:B------:R-:W-:Y:S02]  /*2120*/  IMAD R127, R117, 0xa0, RZ ;  /* 0x000000a0757f7824 */ /* 0x000fe400078e02ff */
[----:B------:R-:W-:Y:S02]  /*2130*/  IMAD.SHL.U32 R131, R116, 0x80, RZ ;  /* 0x0000008074837824 */ /* 0x000fe400078e00ff */
[----:B------:R-:W-:Y:S01]  /*2140*/  IMAD R129, R105, 0xa0, RZ ;  /* 0x000000a069817824 */ /* 0x000fe200078e02ff */
[----:B--2---:R-:W-:Y:S02]  /*2150*/  SHF.R.S32.HI R0, RZ, 0x1f, R25 ;  /* 0x0000001fff007819 */ /* 0x004fe40000011419 */
[----:B------:R-:W-:Y:S02]  /*2160*/  SEL R15, R25, RZ, !P0 ;  /* 0x000000ff190f7207 */ /* 0x000fe40004000000 */
        /* <DEDUP_REMOVED lines=36> */
[-C--:B0-----:R-:W-:Y:S02]  /*23b0*/  ISETP.GE.AND P0, PT, R18, R103.reuse, PT ;  /* 0x000000671200720c */ /* 0x081fe40003f06270 */
[----:B------:R-:W-:Y:S01]  /*23c0*/  LOP3.LUT R37, R9, R10, RZ, 0xfc, !PT ;  /* 0x0000000a09257212 */ /* 0x000fe200078efcff */
[----:B------:R-:W-:Y:S01]  /*23d0*/  IMAD R9, R28, R104, RZ ;  /* 0x000000681c097224 */ /* 0x000fe200078e02ff */
[----:B------:R-:W-:Y:S01]  /*23e0*/  ISETP.GE.AND P1, PT, R0, R103, PT ;  /* 0x000000670000720c */ /* 0x000fe20003f26270 */
[----:B------:R-:W-:Y:S02]  /*23f0*/  IMAD R35, R15, UR7, R11 ;  /* 0x000000070f237c24 */ /* 0x000fe4000f8e020b */
[----:B------:R-:W-:Y:S01]  /*2400*/  IMAD R13, R220, R105, R9 ;  /* 0x00000069dc0d7224 */ /* 0x000fe200078e0209 */
[----:B------:R-:W-:-:S02]  /*2410*/  SEL R9, R103, RZ, P0 ;  /* 0x000000ff67097207 */ /* 0x000fc40000000000 */
[----:B------:R-:W-:-:S03]  /*2420*/  SEL R11, R103, RZ, P1 ;  /* 0x000000ff670b7207 */ /* 0x000fc60000800000 */
[----:B------:R-:W-:Y:S02]  /*2430*/  IMAD.IADD R9, R18, 0x1, R9 ;  /* 0x0000000112097824 */ /* 0x000fe400078e0209 */
[----:B------:R-:W-:Y:S01]  /*2440*/  IMAD.IADD R11, R0, 0x1, R11 ;  /* 0x00000001000b7824 */ /* 0x000fe200078e020b */
[----:B------:R-:W-:Y:S01]  /*2450*/  ISETP.GE.AND P3, PT, R6, R103, PT ;  /* 0x000000670600720c */ /* 0x000fe20003f66270 */
[----:B------:R-:W-:Y:S01]  /*2460*/  IMAD.IADD R109, R109, 0x1, R13 ;  /* 0x000000016d6d7824 */ /* 0x000fe200078e020d */
[----:B------:R-:W-:Y:S01]  /*2470*/  SHF.R.S32.HI R10, RZ, 0x1f, R9 ;  /* 0x0000001fff0a7819 */ /* 0x000fe20000011409 */
[----:B------:R-:W-:Y:S01]  /*2480*/  IMAD.IADD R107, R13, 0x1, R107 ;  /* 0x000000010d6b7824 */ /* 0x000fe200078e026b */
[----:B------:R-:W-:Y:S02]  /*2490*/  SHF.R.S32.HI R12, RZ, 0x1f, R11 ;  /* 0x0000001fff0c7819 */ /* 0x000fe4000001140b */
[----:B------:R-:W-:Y:S02]  /*24a0*/  SEL R13, R103, RZ, P3 ;  /* 0x000000ff670d7207 */ /* 0x000fe40001800000 */
[----:B------:R-:W-:-:S02]  /*24b0*/  LEA.HI R27, R10, R9, RZ, 0x4 ;  /* 0x000000090a1b7211 */ /* 0x000fc400078f20ff */
[----:B------:R-:W-:Y:S02]  /*24c0*/  LEA.HI R10, R10, R9, RZ, 0x6 ;  /* 0x000000090a0a7211 */ /* 0x000fe400078f30ff */
[-C--:B------:R-:W-:Y:S01]  /*24d0*/  LEA.HI R29, R12, R11.reuse, RZ, 0x4 ;  /* 0x0000000b0c1d7211 */ /* 0x080fe200078f20ff */
[----:B------:R-:W-:Y:S01]  /*24e0*/  IMAD.IADD R20, R6, 0x1, R13 ;  /* 0x0000000106147824 */ /* 0x000fe200078e020d */
[----:B------:R-:W-:Y:S02]  /*24f0*/  LEA.HI R12, R12, R11, RZ, 0x6 ;  /* 0x0000000b0c0c7211 */ /* 0x000fe400078f30ff */
[----:B------:R-:W-:Y:S02]  /*2500*/  SHF.R.S32.HI R11, RZ, 0x6, R10 ;  /* 0x00000006ff0b7819 */ /* 0x000fe4000001140a */
[----:B------:R-:W-:Y:S02]  /*2510*/  SHF.R.S32.HI R13, RZ, 0x6, R12 ;  /* 0x00000006ff0d7819 */ /* 0x000fe4000001140c */
[----:B------:R-:W-:-:S02]  /*2520*/  LOP3.LUT R10, R230, 0x30, R27, 0xf8, !PT ;  /* 0x00000030e60a7812 */ /* 0x000fc400078ef81b */
[----:B------:R-:W-:Y:S02]  /*2530*/  SHF.R.S32.HI R21, RZ, 0x1f, R20 ;  /* 0x0000001fff157819 */ /* 0x000fe40000011414 */
[----:B------:R-:W-:Y:S01]  /*2540*/  LOP3.LUT R12, R230, 0x30, R29, 0xf8, !PT ;  /* 0x00000030e60c7812 */ /* 0x000fe200078ef81d */
[C---:B------:R-:W-:Y:S02]  /*2550*/  IMAD R144, R11.reuse, 0x2800, R232 ;  /* 0x000028000b907824 */ /* 0x040fe400078e02e8 */
[----:B------:R-:W-:Y:S01]  /*2560*/  IMAD R142, R11, 0x2800, R234 ;  /* 0x000028000b8e7824 */ /* 0x000fe200078e02ea */
[----:B------:R-:W-:Y:S01]  /*2570*/  LOP3.LUT R11, R10, R231, RZ, 0x3c, !PT ;  /* 0x000000e70a0b7212 */ /* 0x000fe200078e3cff */
[----:B------:R-:W-:Y:S01]  /*2580*/  IMAD R143, R13, 0x2800, R232 ;  /* 0x000028000d8f7824 */ /* 0x000fe200078e02e8 */
[----:B------:R-:W-:Y:S02]  /*2590*/  SHF.R.U32.HI R9, RZ, 0x3, R233 ;  /* 0x00000003ff097819 */ /* 0x000fe400000116e9 */
[----:B------:R-:W-:-:S02]  /*25a0*/  LEA.HI R31, R21, R20, RZ, 0x4 ;  /* 0x00000014151f7211 */ /* 0x000fc400078f20ff */
[----:B------:R-:W-:Y:S02]  /*25b0*/  LOP3.LUT R14, R233, 0x30, R27, 0xf8, !PT ;  /* 0x00000030e90e7812 */ /* 0x000fe400078ef81b */
[----:B------:R-:W-:Y:S02]  /*25c0*/  LOP3.LUT R12, R12, R231, RZ, 0x3c, !PT ;  /* 0x000000e70c0c7212 */ /* 0x000fe400078e3cff */
[----:B------:R-:W-:Y:S01]  /*25d0*/  LEA.HI R20, R21, R20, RZ, 0x6 ;  /* 0x0000001415147211 */ /* 0x000fe200078f30ff */
[----:B------:R-:W-:Y:S01]  /*25e0*/  IMAD.WIDE.U32 R118, R15, UR6, R118 ;  /* 0x000000060f767c25 */ /* 0x000fe2000f8e0076 */
[----:B------:R-:W-:Y:S02]  /*25f0*/  LOP3.LUT R15, R14, R9, RZ, 0x3c, !PT ;  /* 0x000000090e0f7212 */ /* 0x000fe400078e3cff */
[----:B------:R-:W-:Y:S01]  /*2600*/  IADD3 R143, R143, R12, RZ ;  /* 0x0000000c8f8f7210 */ /* 0x000fe20007ffe0ff */
[----:B------:R-:W-:Y:S01]  /*2610*/  IMAD.IADD R144, R144, 0x1, R11 ;  /* 0x0000000190907824 */ /* 0x000fe200078e020b */
[----:B------:R-:W-:-:S02]  /*2620*/  SHF.R.S32.HI R11, RZ, 0x6, R20 ;  /* 0x00000006ff0b7819 */ /* 0x000fc40000011414 */
[C---:B------:R-:W-:Y:S02]  /*2630*/  LOP3.LUT R12, R233.reuse, 0x30, R29, 0xf8, !PT ;  /* 0x00000030e90c7812 */ /* 0x040fe400078ef81d */
[--C-:B------:R-:W-:Y:S01]  /*2640*/  LOP3.LUT R14, R233, 0x30, R31.reuse, 0xf8, !PT ;  /* 0x00000030e90e7812 */ /* 0x100fe200078ef81f */
[--C-:B------:R-:W-:Y:S01]  /*2650*/  IMAD R140, R13, 0x2800, R234.reuse ;  /* 0x000028000d8c7824 */ /* 0x100fe200078e02ea */
[----:B---3--:R-:W-:Y:S01]  /*2660*/  LOP3.LUT R32, R32, 0xfffffffe, RZ, 0xc0, !PT ;  /* 0xfffffffe20207812 */ /* 0x008fe200078ec0ff */
[----:B------:R-:W-:Y:S01]  /*2670*/  IMAD R133, R11, 0x2800, R234 ;  /* 0x000028000b857824 */ /* 0x000fe200078e02ea */
[-C--:B------:R-:W-:Y:S02]  /*2680*/  LOP3.LUT R13, R12, R9.reuse, RZ, 0x3c, !PT ;  /* 0x000000090c0d7212 */ /* 0x080fe400078e3cff */
[----:B------:R-:W-:Y:S02]  /*2690*/  LOP3.LUT R14, R14, R9, RZ, 0x3c, !PT ;  /* 0x000000090e0e7212 */ /* 0x000fe400078e3cff */
[----:B------:R-:W-:Y:S01]  /*26a0*/  LOP3.LUT R10, R230, 0x30, R31, 0xf8, !PT ;  /* 0x00000030e60a7812 */ /* 0x000fe200078ef81f */
[----:B------:R-:W-:Y:S01]  /*26b0*/  IMAD.IADD R140, R140, 0x1, R13 ;  /* 0x000000018c8c7824 */ /* 0x000fe200078e020d */
[----:B------:R-:W-:Y:S01]  /*26c0*/  @P3 LOP3.LUT R32, R32, 0x1, RZ, 0xfc, !PT ;  /* 0x0000000120203812 */ /* 0x000fe200078efcff */
[----:B------:R-:W-:Y:S01]  /*26d0*/  IMAD.IADD R133, R133, 0x1, R14 ;  /* 0x0000000185857824 */ /* 0x000fe200078e020e */
[----:B------:R-:W-:Y:S01]  /*26e0*/  LOP3.LUT R10, R10, R231, RZ, 0x3c, !PT ;  /* 0x000000e70a0a7212 */ /* 0x000fe200078e3cff */
[----:B------:R-:W-:Y:S01]  /*26f0*/  IMAD R141, R11, 0x2800, R232 ;  /* 0x000028000b8d7824 */ /* 0x000fe200078e02e8 */
[----:B------:R-:W-:Y:S01]  /*2700*/  LOP3.LUT P3, RZ, R26, 0x2, RZ, 0xc0, !PT ;  /* 0x000000021aff7812 */ /* 0x000fe2000786c0ff */
[----:B------:R-:W-:Y:S01]  /*2710*/  VIADD R14, R18, 0xa0 ;  /* 0x000000a0120e7836 */ /* 0x000fe20000000000 */
[----:B------:R-:W-:-:S02]  /*2720*/  SHF.R.S32.HI R13, RZ, 0x1f, R145 ;  /* 0x0000001fff0d7819 */ /* 0x000fc40000011491 */
[----:B------:R-:W-:Y:S01]  /*2730*/  IADD3 R122, P2, R220, R123, RZ ;  /* 0x0000007bdc7a7210 */ /* 0x000fe20007f5e0ff */
[----:B------:R-:W-:Y:S02]  /*2740*/  IMAD.IADD R141, R141, 0x1, R10 ;  /* 0x000000018d8d7824 */ /* 0x000fe400078e020a */
[C---:B------:R-:W-:Y:S01]  /*2750*/  IMAD R10, R13.reuse, R110, RZ ;  /* 0x0000006e0d0a7224 */ /* 0x040fe200078e02ff */
[----:B------:R-:W-:Y:S02]  /*2760*/  IADD3.X R123, R28, R33, RZ, P2, !PT ;  /* 0x000000211c7b7210 */ /* 0x000fe400017fe4ff */
[----:B------:R-:W-:Y:S01]  /*2770*/  ISETP.GE.AND P2, PT, R14, UR4, PT ;  /* 0x000000040e007c0c */ /* 0x000fe2000bf46270 */
[----:B------:R-:W-:Y:S01]  /*2780*/  VIADD R26, R220, 0x80 ;  /* 0x00000080dc1a7836 */ /* 0x000fe20000000000 */
[----:B------:R-:W-:Y:S01]  /*2790*/  LOP3.LUT R32, R32, 0xfffffffb, RZ, 0xc0, !PT ;  /* 0xfffffffb20207812 */ /* 0x000fe200078ec0ff */
[----:B------:R-:W-:Y:S01]  /*27a0*/  IMAD R12, R13, R104, RZ ;  /* 0x000000680d0c7224 */ /* 0x000fe200078e02ff */
[----:B------:R-:W-:Y:S01]  /*27b0*/  SEL R34, RZ, 0x20, P2 ;  /* 0x00000020ff227807 */ /* 0x000fe20001000000 */
[----:B------:R-:W-:-:S02]  /*27c0*/  IMAD.IADD R142, R142, 0x1, R15 ;  /* 0x000000018e8e7824 */ /* 0x000fc400078e020f */
[----:B------:R-:W-:Y:S01]  /*27d0*/  IMAD R21, R145, R111, R10 ;  /* 0x0000006f91157224 */ /* 0x000fe200078e020a */
[C---:B------:R-:W-:Y:S01]  /*27e0*/  SHF.L.U64.HI R10, R110.reuse, 0x7, R111 ;  /* 0x000000076e0a7819 */ /* 0x040fe2000001026f */
[----:B------:R-:W-:Y:S02]  /*27f0*/  IMAD R15, R111, 0xa0, RZ ;  /* 0x000000a06f0f7824 */ /* 0x000fe400078e02ff */
[----:B------:R-:W-:Y:S01]  /*2800*/  IMAD.SHL.U32 R11, R110, 0x80, RZ ;  /* 0x000000806e0b7824 */ /* 0x000fe200078e00ff */
[----:B------:R-:W-:Y:S01]  /*2810*/  @P3 LOP3.LUT R32, R32, 0x4, RZ, 0xfc, !PT ;  /* 0x0000000420203812 */ /* 0x000fe200078efcff */
[----:B------:R-:W-:Y:S01]  /*2820*/  IMAD.WIDE.U32 R110, R110, 0xa0, RZ ;  /* 0x000000a06e6e7825 */ /* 0x000fe200078e00ff */
[----:B------:R-:W-:Y:S02]  /*2830*/  SHF.R.S32.HI R146, RZ, 0x1f, R26 ;  /* 0x0000001fff927819 */ /* 0x000fe4000001141a */
[----:B------:R-:W-:Y:S01]  /*2840*/  SHF.R.S32.HI R26, RZ, 0x4, R27 ;  /* 0x00000004ff1a7819 */ /* 0x000fe2000001141b */
[C---:B------:R-:W-:Y:S01]  /*2850*/  IMAD R25, R145.reuse, R105, R12 ;  /* 0x0000006991197224 */ /* 0x040fe200078e020c */
[C---:B------:R-:W-:Y:S01]  /*2860*/  SHF.L.U64.HI R12, R104.reuse, 0x7, R105 ;  /* 0x00000007680c7819 */ /* 0x040fe20000010269 */
[----:B------:R-:W-:Y:S01]  /*2870*/  IMAD.SHL.U32 R13, R104, 0x80, RZ ;  /* 0x00000080680d7824 */ /* 0x000fe200078e00ff */
[----:B------:R-:W-:Y:S01]  /*2880*/  SHF.R.S32.HI R28, RZ, 0x4, R29 ;  /* 0x00000004ff1c7819 */ /* 0x000fe2000001141d */
[----:B------:R-:W-:Y:S01]  /*2890*/  IMAD.WIDE.U32 R108, R145, R104, R108 ;  /* 0x00000068916c7225 */ /* 0x000fe200078e006c */
[----:B------:R-:W-:-:S02]  /*28a0*/  SHF.R.S32.HI R30, RZ, 0x4, R31 ;  /* 0x00000004ff1e7819 */ /* 0x000fc4000001141f */
[----:B------:R-:W-:Y:S01]  /*28b0*/  LOP3.LUT R41, R37, R34, RZ, 0xfc, !PT ;  /* 0x0000002225297212 */ /* 0x000fe200078efcff */
[----:B------:R-:W-:Y:S01]  /*28c0*/  IMAD.WIDE.U32 R106, R145, R104, R106 ;  /* 0x00000068916a7225 */ /* 0x000fe200078e006a */
[----:B------:R-:W-:Y:S02]  /*28d0*/  LOP3.LUT R27, R27, 0xfffffff0, RZ, 0xc0, !PT ;  /* 0xfffffff01b1b7812 */ /* 0x000fe400078ec0ff */
[----:B------:R-:W-:Y:S01]  /*28e0*/  LOP3.LUT R29, R29, 0xfffffff0, RZ, 0xc0, !PT ;  /* 0xfffffff01d1d7812 */ /* 0x000fe200078ec0ff */
[----:B------:R-:W-:Y:S01]  /*28f0*/  IMAD.WIDE.U32 R116, R116, 0xa0, RZ ;  /* 0x000000a074747825 */ /* 0x000fe200078e00ff */
[----:B------:R-:W-:-:S03]  /*2900*/  LOP3.LUT R31, R31, 0xfffffff0, RZ, 0xc0, !PT ;  /* 0xfffffff01f1f7812 */ /* 0x000fc600078ec0ff */
[----:B------:R-:W-:Y:S01]  /*2910*/  IMAD.WIDE.U32 R104, R104, 0xa0, RZ ;  /* 0x000000a068687825 */ /* 0x000fe200078e00ff */
[----:B------:R-:W-:Y:S01]  /*2920*/  LOP3.LUT R36, R37, 0x1, RZ, 0xc0, !PT ;  /* 0x0000000125247812 */ /* 0x000fe200078ec0ff */
[----:B------:R0:W-:Y:S02]  /*2930*/  STL [R1+0x14], R32 ;  /* 0x0000142001007387 */ /* 0x0001e40000100800 */
[----:B------:R-:W-:Y:S01]  /*2940*/  IMAD.IADD R128, R111, 0x1, R15 ;  /* 0x000000016f807824 */ /* 0x000fe200078e020f */
[----:B------:R-:W-:Y:S01]  /*2950*/  LOP3.LUT R37, R41, 0x2, RZ, 0xc0, !PT ;  /* 0x0000000229257812 */ /* 0x000fe200078ec0ff */
[----:B------:R-:W-:Y:S01]  /*2960*/  IMAD.IADD R15, R115, 0x1, R21 ;  /* 0x00000001730f7824 */ /* 0x000fe200078e0215 */
[----:B------:R-:W-:Y:S01]  /*2970*/  LOP3.LUT R38, R41, 0x4, RZ, 0xc0, !PT ;  /* 0x0000000429267812 */ /* 0x000fe200078ec0ff */
[----:B------:R-:W-:Y:S01]  /*2980*/  IMAD.IADD R20, R21, 0x1, R113 ;  /* 0x0000000115147824 */ /* 0x000fe200078e0271 */
[----:B------:R-:W-:Y:S01]  /*2990*/  LOP3.LUT R39, R41, 0x8, RZ, 0xc0, !PT ;  /* 0x0000000829277812 */ /* 0x000fe200078ec0ff */
[----:B------:R-:W-:Y:S01]  /*29a0*/  IMAD.IADD R21, R109, 0x1, R25 ;  /* 0x000000016d157824 */ /* 0x000fe200078e0219 */
[----:B------:R-:W-:Y:S01]  /*29b0*/  LOP3.LUT R40, R41, 0x10, RZ, 0xc0, !PT ;  /* 0x0000001029287812 */ /* 0x000fe200078ec0ff */
[----:B------:R-:W-:Y:S01]  /*29c0*/  IMAD.SHL.U32 R103, R103, 0x2, RZ ;  /* 0x0000000267677824 */ /* 0x000fe200078e00ff */
[----:B0-----:R-:W-:Y:S01]  /*29d0*/  SHF.R.S32.HI R32, RZ, 0x1f, R27 ;  /* 0x0000001fff207819 */ /* 0x001fe2000001141b */
[----:B------:R-:W-:Y:S01]  /*29e0*/  IMAD.IADD R127, R117, 0x1, R127 ;  /* 0x00000001757f7824 */ /* 0x000fe200078e027f */
[----:B------:R-:W-:Y:S01]  /*29f0*/  SHF.R.S32.HI R33, RZ, 0x1f, R29 ;  /* 0x0000001fff217819 */ /* 0x000fe2000001141d */
[----:B------:R-:W-:Y:S01]  /*2a00*/  IMAD.IADD R129, R105, 0x1, R129 ;  /* 0x0000000169817824 */ /* 0x000fe200078e0281 */
[----:B------:R-:W-:Y:S01]  /*2a10*/  SHF.R.S32.HI R34, RZ, 0x1f, R31 ;  /* 0x0000001fff227819 */ /* 0x000fe2000001141f */
[----:B------:R-:W-:Y:S01]  /*2a20*/  IMAD.IADD R25, R25, 0x1, R107 ;  /* 0x0000000119197824 */ /* 0x000fe200078e026b */
[----:B------:R-:W-:Y:S01]  /*2a30*/  LOP3.LUT R41, R41, 0x20, RZ, 0xc0, !PT ;  /* 0x0000002029297812 */ /* 0x000fe200078ec0ff */
[----:B------:R-:W-:-:S07]  /*2a40*/  IMAD.IADD R35, R119, 0x1, R35 ;  /* 0x0000000177237824 */ /* 0x000fce00078e0223 */
.L_x_5367:
[----:B0-----:R-:W2:Y:S01]  /*2a50*/  LDL R46, [R1+0x18] ;  /* 0x00001800012e7983 */ /* 0x001ea20000100800 */
[----:B------:R-:W0:Y:S03]  /*2a60*/  LDC.64 R124, c[0x0][0x2e8] ;  /* 0x0000ba00ff7c7b82 */ /* 0x000e260000000a00 */
[----:B------:R-:W3:Y:S04]  /*2a70*/  LDL R45, [R1+0x10] ;  /* 0x00001000012d7983 */ /* 0x000ee80000100800 */
[----:B------:R-:W4:Y:S01]  /*2a80*/  LDL.LU R42, [R1+0x14] ;  /* 0x00001400012a7983 */ /* 0x000f220000300800 */
[----:B------:R-:W-:Y:S01]  /*2a90*/  VIADD R53, R24, 0xffffffff ;  /* 0xffffffff18357836 */ /* 0x000fe20000000000 */
[----:B------:R-:W1:Y:S03]  /*2aa0*/  LDC R132, c[0x0][0x3f4] ;  /* 0x0000fd00ff847b82 */ /* 0x000e660000000800 */
[-C--:B------:R-:W-:Y:S01]  /*2ab0*/  IMAD R43, R127, R53.reuse, RZ ;  /* 0x000000357f2b7224 */ /* 0x080fe200078e02ff */
[----:B------:R-:W-:Y:S01]  /*2ac0*/  SHF.R.S32.HI R44, RZ, 0x1f, R53 ;  /* 0x0000001fff2c7819 */ /* 0x000fe20000011435 */
[----:B------:R-:W-:-:S04]  /*2ad0*/  IMAD.WIDE.U32 R136, R116, R53, RZ ;  /* 0x0000003574887225 */ /* 0x000fc800078e00ff */
[----:B------:R-:W-:Y:S01]  /*2ae0*/  IMAD R43, R44, R116, R43 ;  /* 0x000000742c2b7224 */ /* 0x000fe200078e022b */
[----:B------:R-:W-:-:S03]  /*2af0*/  IADD3 R49, P2, P3, R3, R136, R131 ;  /* 0x0000008803317210 */ /* 0x000fc60007b5e083 */
[----:B------:R-:W-:-:S05]  /*2b00*/  IMAD.IADD R138, R137, 0x1, R43 ;  /* 0x00000001898a7824 */ /* 0x000fca00078e022b */
[----:B------:R-:W-:Y:S02]  /*2b10*/  IADD3.X R24, R5, R138, R130, P2, P3 ;  /* 0x0000008a05187210 */ /* 0x000fe400017e6482 */
[----:B0-----:R-:W-:-:S04]  /*2b20*/  IADD3 R50, P2, P3, R136, R124, R3 ;  /* 0x0000007c88327210 */ /* 0x001fc80007b5e003 */
[-C--:B------:R-:W-:Y:S02]  /*2b30*/  IADD3.X R51, R138, R125.reuse, R5, P2, P3 ;  /* 0x0000007d8a337210 */ /* 0x080fe400017e6405 */
[----:B------:R-:W-:Y:S02]  /*2b40*/  IADD3 R48, P2, R49, R124, RZ ;  /* 0x0000007c31307210 */ /* 0x000fe40007f5e0ff */
[----:B------:R-:W-:Y:S02]  /*2b50*/  ISETP.GT.AND P3, PT, R53, R126, PT ;  /* 0x0000007e3500720c */ /* 0x000fe40003f64270 */
[----:B------:R-:W-:Y:S02]  /*2b60*/  IADD3.X R49, R24, R125, RZ, P2, !PT ;  /* 0x0000007d18317210 */ /* 0x000fe400017fe4ff */
[----:B-1----:R-:W-:Y:S01]  /*2b70*/  ISETP.GE.AND P2, PT, R132, 0x1, PT ;  /* 0x000000018400780c */ /* 0x002fe20003f46270 */
[----:B------:R-:W-:Y:S05]  /*2b80*/  YIELD ;  /* 0x0000000000007946 */ /* 0x000fea0003800000 */
[----:B------:R-:W-:Y:S01]  /*2b90*/  BSSY B0, `(.L_x_5268) ;  /* 0x0000ce8000007945 */ /* 0x000fe20003800000 */
[----:B------:R-:W-:Y:S01]  /*2ba0*/  IMAD.MOV.U32 R24, RZ, RZ, R53 ;  /* 0x000000ffff187224 */ /* 0x000fe200078e0035 */
[----:B--2---:R-:W-:Y:S01]  /*2bb0*/  LOP3.LUT P4, RZ, R46, 0x2, RZ, 0xc0, !PT ;  /* 0x000000022eff7812 */ /* 0x004fe2000788c0ff */
[----:B---3--:R-:W-:Y:S01]  /*2bc0*/  IMAD R43, R17, 0x7800, R45 ;  /* 0x00007800112b7824 */ /* 0x008fe200078e022d */
[----:B----4-:R-:W-:-:S03]  /*2bd0*/  LOP3.LUT R42, R42, 0xfffffffd, RZ, 0xc0, !PT ;  /* 0xfffffffd2a2a7812 */ /* 0x010fc600078ec0ff */
[----:B------:R-:W-:Y:S01]  /*2be0*/  VIADD R45, R43, 0x20 ;  /* 0x000000202b2d7836 */ /* 0x000fe20000000000 */
[----:B------:R-:W-:-:S07]  /*2bf0*/  @P3 LOP3.LUT R42, R42, 0x2, RZ, 0xfc, !PT ;  /* 0x000000022a2a3812 */ /* 0x000fce00078efcff */
[----:B------:R-:W-:Y:S01]  /*2c00*/  @P4 VIADD R45, R43, 0xffffffe0 ;  /* 0xffffffe02b2d4836 */ /* 0x000fe20000000000 */
[----:B------:R0:W-:Y:S02]  /*2c10*/  STL [R1+0x14], R42 ;  /* 0x0000142a01007387 */ /* 0x0001e40000100800 */
[C---:B0-----:R-:W-:Y:S02]  /*2c20*/  IMAD.IADD R42, R16.reuse, 0x1, R43 ;  /* 0x00000001102a7824 */ /* 0x041fe400078e022b */
[----:B------:R-:W-:Y:S01]  /*2c30*/  IMAD.IADD R43, R16, 0x1, R45 ;  /* 0x00000001102b7824 */ /* 0x000fe200078e022d */
[----:B------:R-:W-:Y:S06]  /*2c40*/  @!P2 BRA `(.L_x_5269) ;  /* 0x000000c80094a947 */ /* 0x000fec0003800000 */
[----:B------:R-:W-:Y:S01]  /*2c50*/  ULDC.U8 UR4, c[0x0][0x410] ;  /* 0x0001040000047ab9 */ /* 0x000fe20000000000 */
[-C--:B------:R-:W-:Y:S01]  /*2c60*/  IMAD R45, R128, R53.reuse, RZ ;  /* 0x00000035802d7224 */ /* 0x080fe200078e02ff */
[----:B------:R-:W-:Y:S01]  /*2c70*/  ISETP.NE.AND P2, PT, RZ, UR4, PT ;  /* 0x00000004ff007c0c */ /* 0x000fe2000bf45270 */
[-C--:B------:R-:W-:Y:S02]  /*2c80*/  IMAD R47, R129, R53.reuse, RZ ;  /* 0x00000035812f7224 */ /* 0x080fe400078e02ff */
[----:B------:R-:W-:Y:S02]  /*2c90*/  IMAD R100, R24, -0xa0, R2 ;  /* 0xffffff6018647824 */ /* 0x000fe400078e0202 */
[C---:B------:R-:W-:Y:S02]  /*2ca0*/  IMAD R45, R44.reuse, R110, R45 ;  /* 0x0000006e2c2d7224 */ /* 0x040fe400078e022d */
[----:B------:R-:W-:Y:S01]  /*2cb0*/  IMAD R47, R44, R104, R47 ;  /* 0x000000682c2f7224 */ /* 0x000fe200078e022f */
[----:B------:R-:W-:Y:S01]  /*2cc0*/  VIMNMX R100, R100, 0xa0, PT ;  /* 0x000000a064647848 */ /* 0x000fe20003fe0100 */
[----:B------:R-:W-:-:S04]  /*2cd0*/  IMAD.WIDE.U32 R94, R110, R53, RZ ;  /* 0x000000356e5e7225 */ /* 0x000fc800078e00ff */
        /* <DEDUP_REMOVED lines=67> */
.L_x_5272:
[----:B------:R-:W-:Y:S05]  /*3110*/  BSYNC B1 ;  /* 0x0000000000017941 */ /* 0x000fea0003800000 */
.L_x_5271:
        /* <DEDUP_REMOVED lines=46> */
.L_x_5274:
[----:B------:R-:W-:Y:S05]  /*3400*/  BSYNC B1 ;  /* 0x0000000000017941 */ /* 0x000fea0003800000 */
.L_x_5273:
[----:B------:R-:W-:Y:S01]  /*3410*/  UISETP.NE.AND UP0, UPT, UR53, 0x3, UPT ;  /* 0x000000033500788c */ /* 0x000fe2000bf05270 */
[----:B------:R-:W-:Y:S01]  /*3420*/  IMAD.MOV.U32 R155, RZ, RZ, R84 ;  /* 0x000000ffff9b7224 */ /* 0x000fe200078e0054 */
[----:B------:R-:W-:Y:S01]  /*3430*/  MOV R162, R96 ;  /* 0x0000006000a27202 */ /* 0x000fe20000000f00 */
[----:B------:R-:W-:Y:S01]  /*3440*/  IMAD.MOV.U32 R161, RZ, RZ, R88 ;  /* 0x000000ffffa17224 */ /* 0x000fe200078e0058 */
[----:B-----5:R-:W-:Y:S01]  /*3450*/  MOV R148, R68 ;  /* 0x0000004400947202 */ /* 0x020fe20000000f00 */
        /* <DEDUP_REMOVED lines=18> */
[----:B------:R-:W-:Y:S01]  /*3580*/  IMAD.MOV.U32 R152, RZ, RZ, R74 ;  /* 0x000000ffff987224 */ /* 0x000fe200078e004a */
[----:B------:R-:W-:Y:S06]  /*3590*/  @!P2 BRA `(.L_x_5275) ;  /* 0x000000000004a947 */ /* 0x000fec0003800000 */
[----:B------:R-:W-:Y:S01]  /*35a0*/  BPT.TRAP 0x1 ;  /* 0x000000040000795c */ /* 0x000fe20000300000 */
.L_x_5275:
[----:B------:R-:W-:Y:S01]  /*35b0*/  IMAD R101, R17, 0x8, R16 ;  /* 0x0000000811657824 */ /* 0x000fe200078e0210 */
[----:B------:R-:W-:Y:S01]  /*35c0*/  SHF.L.U32 R102, R223, 0x1f, RZ ;  /* 0x0000001fdf667819 */ /* 0x000fe200000006ff */
[----:B------:R-:W-:Y:S03]  /*35d0*/  BSSY B1, `(.L_x_5276) ;  /* 0x0000003000017945 */ /* 0x000fe60003800000 */
[----:B------:R-:W1:Y:S02]  /*35e0*/  SYNCS.PHASECHK.TRANS64.TRYWAIT P5, [R101+URZ+0x33490], R102 ;  /* 0x03349066650075a7 */ /* 0x000e6400080a017f */
[----:B-1----:R-:W-:Y:S05]  /*35f0*/  @!P5 BRA `(.L_x_5277) ;  /* 0x000002b000ecd947 */ /* 0x002fea0003800000 */
.L_x_5603:
[----:B------:R-:W-:Y:S05]  /*3600*/  BSYNC B1 ;  /* 0x0000000000017941 */ /* 0x000fea0003800000 */
.L_x_5276:
        /* <DEDUP_REMOVED lines=15> */
[----:B------:R-:W-:Y:S01]  /*3700*/  HADD2.F32 R167, -RZ, R168.H0_H0 ;  /* 0x200000a8ffa77230 */ /* 0x000fe20000004100 */
[--C-:B------:R-:W-:Y:S01]  /*3710*/  SHF.R.U32.HI R173, RZ, 0x8, R125.reuse ;  /* 0x00000008ffad7819 */ /* 0x100fe2000001167d */
[--C-:B------:R-:W-:Y:S01]  /*3720*/  HADD2.F32 R166, -RZ, R45.reuse.H1_H1 ;  /* 0x3000002dffa67230 */ /* 0x100fe20000004100 */
[--C-:B------:R-:W-:Y:S01]  /*3730*/  SHF.R.U32.HI R172, RZ, 0x18, R125.reuse ;  /* 0x00000018ffac7819 */ /* 0x100fe2000001167d */
[----:B------:R-:W-:Y:S01]  /*3740*/  HADD2.F32 R45, -RZ, R45.H0_H0 ;  /* 0x2000002dff2d7230 */ /* 0x000fe20000004100 */
[----:B------:R-:W-:Y:S01]  /*3750*/  SHF.R.U32.HI R174, RZ, 0x10, R125 ;  /* 0x00000010ffae7819 */ /* 0x000fe2000001167d */
[----:B------:R-:W-:-:S02]  /*3760*/  HADD2.F32 R169, -RZ, R169.H1_H1 ;  /* 0x300000a9ffa97230 */ /* 0x000fc40000004100 */
[CC--:B------:R-:W-:Y:S01]  /*3770*/  FMUL.FTZ R170, R166.reuse, R134.reuse ;  /* 0x00000086a6aa7220 */ /* 0x0c0fe20000410000 */
[----:B------:R-:W-:Y:S02]  /*3780*/  HADD2.F32 R168, -RZ, R168.H1_H1 ;  /* 0x300000a8ffa87230 */ /* 0x000fe40000004100 */
[C---:B------:R-:W-:Y:S01]  /*3790*/  FMUL.FTZ R171, R45.reuse, R134 ;  /* 0x000000862dab7220 */ /* 0x040fe20000410000 */
[----:B------:R-:W-:Y:S01]  /*37a0*/  F2FP.F16.E4M3.UNPACK_B R134, R124.H1 ;  /* 0x0000007cff86723e */ /* 0x000fe200030006ff */
[-C--:B------:R-:W-:Y:S02]  /*37b0*/  FFMA.FTZ R45, R45, R167.reuse, -R170 ;  /* 0x000000a72d2d7223 */ /* 0x080fe400000108aa */
[----:B------:R-:W-:Y:S01]  /*37c0*/  FFMA.FTZ R124, R166, R167, R171 ;  /* 0x000000a7a67c7223 */ /* 0x000fe200000100ab */
[----:B------:R-:W-:Y:S02]  /*37d0*/  IMAD.MOV.U32 R166, RZ, RZ, R44 ;  /* 0x000000ffffa67224 */ /* 0x000fe400078e002c */
[----:B------:R-:W-:-:S02]  /*37e0*/  HADD2.F32 R167, -RZ, R134.H1_H1 ;  /* 0x30000086ffa77230 */ /* 0x000fc40000004100 */
[----:B------:R-:W-:-:S03]  /*37f0*/  HADD2.F32 R134, -RZ, R134.H0_H0 ;  /* 0x20000086ff867230 */ /* 0x000fc60000004100 */
[CC--:B------:R-:W-:Y:S02]  /*3800*/  FMUL.FTZ R171, R167.reuse, R169.reuse ;  /* 0x000000a9a7ab7220 */ /* 0x0c0fe40000410000 */
[C---:B------:R-:W-:Y:S01]  /*3810*/  FMUL.FTZ R170, R134.reuse, R169 ;  /* 0x000000a986aa7220 */ /* 0x040fe20000410000 */
[----:B------:R-:W-:Y:S01]  /*3820*/  F2FP.F16.E4M3.UNPACK_B R169, R165 ;  /* 0x000000a5ffa9723e */ /* 0x000fe200020006ff */
[----:B------:R-:W-:Y:S01]  /*3830*/  FFMA.FTZ R44, R134, R168, -R171 ;  /* 0x000000a8862c7223 */ /* 0x000fe200000108ab */
[----:B------:R-:W-:Y:S01]  /*3840*/  F2FP.F16.E4M3.UNPACK_B R134, R166.H1 ;  /* 0x000000a6ff86723e */ /* 0x000fe200030006ff */
[----:B------:R-:W-:Y:S01]  /*3850*/  FFMA.FTZ R165, R167, R168, R170 ;  /* 0x000000a8a7a57223 */ /* 0x000fe200000100aa */
[----:B------:R-:W-:Y:S01]  /*3860*/  HADD2.F32 R168, -RZ, R164.H1_H1 ;  /* 0x300000a4ffa87230 */ /* 0x000fe20000004100 */
[----:B------:R-:W-:Y:S01]  /*3870*/  F2FP.F16.E4M3.UNPACK_B R166, R166 ;  /* 0x000000a6ffa6723e */ /* 0x000fe200020006ff */
[----:B------:R-:W-:Y:S02]  /*3880*/  HADD2.F32 R170, -RZ, R169.H1_H1 ;  /* 0x300000a9ffaa7230 */ /* 0x000fe40000004100 */
[--C-:B------:R-:W-:Y:S01]  /*3890*/  HADD2.F32 R167, -RZ, R134.reuse.H1_H1 ;  /* 0x30000086ffa77230 */ /* 0x100fe20000004100 */
[----:B------:R-:W-:Y:S01]  /*38a0*/  F2FP.SATFINITE.E4M3.F32.PACK_AB_MERGE_C R44, R165, R44, RZ ;  /* 0x0000002ca52c723e */ /* 0x000fe200048070ff */
[----:B------:R-:W-:-:S03]  /*38b0*/  HADD2.F32 R134, -RZ, R134.H0_H0 ;  /* 0x20000086ff867230 */ /* 0x000fc60000004100 */
[CC--:B------:R-:W-:Y:S01]  /*38c0*/  FMUL.FTZ R171, R167.reuse, R170.reuse ;  /* 0x000000aaa7ab7220 */ /* 0x0c0fe20000410000 */
[----:B------:R-:W-:Y:S01]  /*38d0*/  F2FP.SATFINITE.E4M3.F32.PACK_AB_MERGE_C R45, R124, R45, R44 ;  /* 0x0000002d7c2d723e */ /* 0x000fe2000480702c */
[C---:B------:R-:W-:Y:S02]  /*38e0*/  FMUL.FTZ R170, R134.reuse, R170 ;  /* 0x000000aa86aa7220 */ /* 0x040fe40000410000 */
[-C--:B------:R-:W-:Y:S02]  /*38f0*/  FFMA.FTZ R134, R134, R168.reuse, -R171 ;  /* 0x000000a886867223 */ /* 0x080fe400000108ab */
[----:B------:R-:W-:Y:S01]  /*3900*/  FFMA.FTZ R167, R167, R168, R170 ;  /* 0x000000a8a7a77223 */ /* 0x000fe200000100aa */
[----:B------:R-:W-:Y:S02]  /*3910*/  HADD2.F32 R170, -RZ, R169.H0_H0 ;  /* 0x200000a9ffaa7230 */ /* 0x000fe40000004100 */
[--C-:B------:R-:W-:Y:S02]  /*3920*/  HADD2.F32 R169, -RZ, R166.reuse.H1_H1 ;  /* 0x300000a6ffa97230 */ /* 0x100fe40000004100 */
[----:B------:R-:W-:Y:S01]  /*3930*/  HADD2.F32 R166, -RZ, R166.H0_H0 ;  /* 0x200000a6ffa67230 */ /* 0x000fe20000004100 */
[----:B------:R-:W-:Y:S01]  /*3940*/  F2FP.SATFINITE.E4M3.F32.PACK_AB_MERGE_C R134, R167, R134, RZ ;  /* 0x00000086a786723e */ /* 0x000fe200048070ff */
[----:B------:R-:W-:-:S02]  /*3950*/  HADD2.F32 R168, -RZ, R164.H0_H0 ;  /* 0x200000a4ffa87230 */ /* 0x000fc40000004100 */
[-C--:B------:R-:W-:Y:S01]  /*3960*/  FMUL.FTZ R171, R169, R170.reuse ;  /* 0x000000aaa9ab7220 */ /* 0x080fe20000410000 */
[----:B------:R-:W-:-:S03]  /*3970*/  FMUL.FTZ R170, R166, R170 ;  /* 0x000000aaa6aa7220 */ /* 0x000fc60000410000 */
[-C--:B------:R-:W-:Y:S01]  /*3980*/  FFMA.FTZ R164, R166, R168.reuse, -R171 ;  /* 0x000000a8a6a47223 */ /* 0x080fe200000108ab */
[----:B------:R-:W-:Y:S01]  /*3990*/  LOP3.LUT R166, R135, 0xff, RZ, 0xc0, !PT ;  /* 0x000000ff87a67812 */ /* 0x000fe200078ec0ff */
[----:B------:R-:W-:Y:S01]  /*39a0*/  FFMA.FTZ R169, R169, R168, R170 ;  /* 0x000000a8a9a97223 */ /* 0x000fe200000100aa */
[--C-:B------:R-:W-:Y:S02]  /*39b0*/  SHF.R.U32.HI R171, RZ, 0x18, R135.reuse ;  /* 0x00000018ffab7819 */ /* 0x100fe40000011687 */
[--C-:B------:R-:W-:Y:S02]  /*39c0*/  SHF.R.U32.HI R168, RZ, 0x8, R135.reuse ;  /* 0x00000008ffa87819 */ /* 0x100fe40000011687 */
[----:B------:R-:W-:Y:S02]  /*39d0*/  PRMT R171, R171, 0x654, R166 ;  /* 0x00000654abab7816 */ /* 0x000fe400000000a6 */
[----:B------:R-:W-:Y:S01]  /*39e0*/  SHF.R.U32.HI R170, RZ, 0x10, R135 ;  /* 0x00000010ffaa7819 */ /* 0x000fe20000011687 */
[----:B------:R-:W-:Y:S01]  /*39f0*/  IMAD.SHL.U32 R166, R168, 0x100, RZ ;  /* 0x00000100a8a67824 */ /* 0x000fe200078e00ff */
[----:B------:R-:W-:-:S02]  /*3a00*/  LOP3.LUT R135, R125, 0xff, RZ, 0xc0, !PT ;  /* 0x000000ff7d877812 */ /* 0x000fc400078ec0ff */
[----:B------:R-:W-:Y:S02]  /*3a10*/  SHF.L.U32 R125, R170, 0x10, RZ ;  /* 0x00000010aa7d7819 */ /* 0x000fe400000006ff */
[----:B------:R-:W-:Y:S02]  /*3a20*/  LOP3.LUT R168, R171, 0xff00, R166, 0xf8, !PT ;  /* 0x0000ff00aba87812 */ /* 0x000fe400078ef8a6 */
[----:B------:R-:W-:Y:S01]  /*3a30*/  PRMT R166, R172, 0x654, R135 ;  /* 0x00000654aca67816 */ /* 0x000fe20000000087 */
[----:B------:R-:W-:Y:S01]  /*3a40*/  IMAD.SHL.U32 R135, R173, 0x100, RZ ;  /* 0x00000100ad877824 */ /* 0x000fe200078e00ff */
[----:B------:R-:W-:Y:S01]  /*3a50*/  LOP3.LUT R125, R168, 0xff0000, R125, 0xf8, !PT ;  /* 0x00ff0000a87d7812 */ /* 0x000fe200078ef87d */
[----:B------:R-:W-:Y:S01]  /*3a60*/  IMAD.MOV.U32 R168, RZ, RZ, R47 ;  /* 0x000000ffffa87224 */ /* 0x000fe200078e002f */
[----:B------:R-:W-:Y:S02]  /*3a70*/  F2FP.SATFINITE.E4M3.F32.PACK_AB_MERGE_C R44, R169, R164, R134 ;  /* 0x000000a4a92c723e */ /* 0x000fe40004807086 */
[----:B------:R-:W-:Y:S01]  /*3a80*/  LOP3.LUT R166, R166, 0xff00, R135, 0xf8, !PT ;  /* 0x0000ff00a6a67812 */ /* 0x000fe200078ef887 */
[----:B------:R-:W-:Y:S01]  /*3a90*/  IMAD.U32 R135, R174, 0x10000, RZ ;  /* 0x00010000ae877824 */ /* 0x000fe200078e00ff */
[----:B------:R-:W-:-:S02]  /*3aa0*/  F2FP.F16.E4M3.UNPACK_B R47, R168 ;  /* 0x000000a8ff2f723e */ /* 0x000fc400020006ff */
[----:B------:R-:W-:Y:S02]  /*3ab0*/  F2FP.F16.E4M3.UNPACK_B R171, R125.H1 ;  /* 0x0000007dffab723e */ /* 0x000fe400030006ff */
[----:B------:R-:W-:Y:S01]  /*3ac0*/  LOP3.LUT R135, R166, 0xff0000, R135, 0xf8, !PT ;  /* 0x00ff0000a6877812 */ /* 0x000fe200078ef887 */
[----:B------:R-:W-:Y:S02]  /*3ad0*/  HADD2.F32 R166, -RZ, R47.H1_H1 ;  /* 0x3000002fffa67230 */ /* 0x000fe40000004100 */
[----:B------:R-:W-:Y:S01]  /*3ae0*/  HADD2.F32 R173, -RZ, R171.H0_H0 ;  /* 0x200000abffad7230 */ /* 0x000fe20000004100 */
[----:B------:R-:W-:Y:S01]  /*3af0*/  F2FP.F16.E4M3.UNPACK_B R172, R135.H1 ;  /* 0x00000087ffac723e */ /* 0x000fe200030006ff */
[----:B------:R-:W-:-:S03]  /*3b00*/  HADD2.F32 R47, -RZ, R47.H0_H0 ;  /* 0x2000002fff2f7230 */ /* 0x000fc60000004100 */
        /* <DEDUP_REMOVED lines=13> */
[----:B------:R-:W-:Y:S01]  /*3be0*/  FFMA.FTZ R46, R170, R172, -R173 ;  /* 0x000000acaa2e7223 */ /* 0x000fe200000108ad */
[----:B------:R-:W-:Y:S01]  /*3bf0*/  F2FP.F16.E4M3.UNPACK_B R170, R168.H1 ;  /* 0x000000a8ffaa723e */ /* 0x000fe200030006ff */
[----:B------:R-:W-:Y:S01]  /*3c00*/  FFMA.FTZ R171, R171, R172, R174 ;  /* 0x000000acabab7223 */ /* 0x000fe200000100ae */
[----:B------:R-:W-:Y:S02]  /*3c10*/  F2FP.F16.E4M3.UNPACK_B R174, R125 ;  /* 0x0000007dffae723e */ /* 0x000fe400020006ff */
[----:B------:R-:W-:Y:S01]  /*3c20*/  F2FP.F16.E4M3.UNPACK_B R172, R135 ;  /* 0x00000087ffac723e */ /* 0x000fe200020006ff */
[----:B------:R-:W-:Y:S01]  /*3c30*/  HADD2.F32 R135, -RZ, R170.H1_H1 ;  /* 0x300000aaff877230 */ /* 0x000fe20000004100 */
[----:B------:R-:W-:Y:S01]  /*3c40*/  F2FP.F16.E4M3.UNPACK_B R168, R168 ;  /* 0x000000a8ffa8723e */ /* 0x000fe200020006ff */
[----:B------:R-:W-:Y:S01]  /*3c50*/  HADD2.F32 R125, -RZ, R174.H1_H1 ;  /* 0x300000aeff7d7230 */ /* 0x000fe20000004100 */
[----:B------:R-:W-:Y:S01]  /*3c60*/  F2FP.SATFINITE.E4M3.F32.PACK_AB_MERGE_C R171, R171, R46, RZ ;  /* 0x0000002eabab723e */ /* 0x000fe200048070ff */
[----:B------:R-:W-:-:S02]  /*3c70*/  HADD2.F32 R170, -RZ, R170.H0_H0 ;  /* 0x200000aaffaa7230 */ /* 0x000fc40000004100 */
[----:B------:R-:W-:Y:S02]  /*3c80*/  HADD2.F32 R173, -RZ, R172.H1_H1 ;  /* 0x300000acffad7230 */ /* 0x000fe40000004100 */
[CC--:B------:R-:W-:Y:S01]  /*3c90*/  FMUL.FTZ R175, R135.reuse, R125.reuse ;  /* 0x0000007d87af7220 */ /* 0x0c0fe20000410000 */
[----:B------:R-:W-:Y:S02]  /*3ca0*/  HADD2.F32 R174, -RZ, R174.H0_H0 ;  /* 0x200000aeffae7230 */ /* 0x000fe40000004100 */
[C---:B------:R-:W-:Y:S01]  /*3cb0*/  FMUL.FTZ R176, R170.reuse, R125 ;  /* 0x0000007daab07220 */ /* 0x040fe20000410000 */
[----:B------:R-:W-:Y:S02]  /*3cc0*/  HADD2.F32 R172, -RZ, R172.H0_H0 ;  /* 0x200000acffac7230 */ /* 0x000fe40000004100 */
[----:B------:R-:W-:Y:S01]  /*3cd0*/  FFMA.FTZ R125, R170, R173, -R175 ;  /* 0x000000adaa7d7223 */ /* 0x000fe200000108af */
[----:B------:R-:W-:Y:S01]  /*3ce0*/  F2FP.SATFINITE.E4M3.F32.PACK_AB_MERGE_C R47, R166, R47, R171 ;  /* 0x0000002fa62f723e */ /* 0x000fe200048070ab */
[----:B------:R-:W-:Y:S01]  /*3cf0*/  FFMA.FTZ R176, R135, R173, R176 ;  /* 0x000000ad87b07223 */ /* 0x000fe200000100b0 */
[----:B------:R-:W-:-:S02]  /*3d00*/  HADD2.F32 R135, -RZ, R168.H1_H1 ;  /* 0x300000a8ff877230 */ /* 0x000fc40000004100 */
[----:B------:R-:W-:Y:S02]  /*3d10*/  HADD2.F32 R168, -RZ, R168.H0_H0 ;  /* 0x200000a8ffa87230 */ /* 0x000fe40000004100 */
[----:B------:R-:W-:Y:S01]  /*3d20*/  F2FP.SATFINITE.E4M3.F32.PACK_AB_MERGE_C R125, R176, R125, RZ ;  /* 0x0000007db07d723e */ /* 0x000fe200048070ff */
[CC--:B------:R-:W-:Y:S02]  /*3d30*/  FMUL.FTZ R173, R135.reuse, R174.reuse ;  /* 0x000000ae87ad7220 */ /* 0x0c0fe40000410000 */
[C---:B------:R-:W-:Y:S02]  /*3d40*/  FMUL.FTZ R174, R168.reuse, R174 ;  /* 0x000000aea8ae7220 */ /* 0x040fe40000410000 */
[-C--:B------:R-:W-:Y:S02]  /*3d50*/  FFMA.FTZ R173, R168, R172.reuse, -R173 ;  /* 0x000000aca8ad7223 */ /* 0x080fe400000108ad */
[----:B------:R-:W-:-:S05]  /*3d60*/  FFMA.FTZ R174, R135, R172, R174 ;  /* 0x000000ac87ae7223 */ /* 0x000fca00000100ae */
[----:B------:R-:W-:-:S07]  /*3d70*/  F2FP.SATFINITE.E4M3.F32.PACK_AB_MERGE_C R46, R174, R173, R125 ;  /* 0x000000adae2e723e */ /* 0x000fce000480707d */
.L_x_5283:
[----:B------:R-:W-:Y:S05]  /*3d80*/  BSYNC B3 ;  /* 0x0000000000037941 */ /* 0x000fea0003800000 */
.L_x_5282:
[----:B--2---:R2:W-:Y:S02]  /*3d90*/  STG.E.128 desc[UR54][R50.64], R44 ;  /* 0x0000002c32007986 */ /* 0x0045e4000c101d36 */
.L_x_5281:
[----:B------:R-:W-:Y:S05]  /*3da0*/  BSYNC B2 ;  /* 0x0000000000027941 */ /* 0x000fea0003800000 */
.L_x_5280:
[----:B------:R-:W-:Y:S01]  /*3db0*/  ISETP.NE.AND P3, PT, R37, RZ, PT ;  /* 0x000000ff2500720c */ /* 0x000fe20003f65270 */
[----:B------:R-:W-:-:S12]  /*3dc0*/  BSSY B2, `(.L_x_5284) ;  /* 0x0000073000027945 */ /* 0x000fd80003800000 */
[----:B------:R-:W-:Y:S05]  /*3dd0*/  @!P3 BRA `(.L_x_5285) ;  /* 0x0000000400c4b947 */ /* 0x000fea0003800000 */
[----:B0-2---:R0:W2:Y:S01]  /*3de0*/  LDS.128 R44, [R43+0x24200] ;  /* 0x024200002b2c7984 */ /* 0x0050a20000000c00 */
        /* <DEDUP_REMOVED lines=89> */
[----:B------:R-:W-:Y:S02]  /*4380*/  HADD2.F32 R162, -RZ, R46.H0_H0 ;  /* 0x2000002effa27230 */ /* 0x000fe40000004100 */
[----:B------:R-:W-:Y:S01]  /*4390*/  FFMA.FTZ R47, R165, R167, R172 ;  /* 0x000000a7a52f7223 */ /* 0x000fe200000100ac */
[----:B------:R-:W-:Y:S01]  /*43a0*/  HADD2.F32 R163, -RZ, R164.H0_H0 ;  /* 0x200000a4ffa37230 */ /* 0x000fe20000004100 */
[----:B------:R-:W-:Y:S01]  /*43b0*/  F2FP.SATFINITE.E4M3.F32.PACK_AB_MERGE_C R45, R45, R44, R124 ;  /* 0x0000002c2d2d723e */ /* 0x000fe2000480707c */
[----:B------:R-:W-:Y:S01]  /*43c0*/  HADD2.F32 R46, -RZ, R46.H1_H1 ;  /* 0x3000002eff2e7230 */ /* 0x000fe20000004100 */
[----:B------:R-:W-:Y:S01]  /*43d0*/  F2FP.SATFINITE.E4M3.F32.PACK_AB_MERGE_C R170, R170, R171, RZ ;  /* 0x000000abaaaa723e */ /* 0x000fe200048070ff */
[----:B------:R-:W-:Y:S02]  /*43e0*/  HADD2.F32 R164, -RZ, R164.H1_H1 ;  /* 0x300000a4ffa47230 */ /* 0x000fe40000004100 */
[----:B------:R-:W-:Y:S01]  /*43f0*/  FMUL.FTZ R167, R163, R168 ;  /* 0x000000a8a3a77220 */ /* 0x000fe20000410000 */
[----:B------:R-:W-:-:S02]  /*4400*/  HADD2.F32 R134, -RZ, R134.H0_H0 ;  /* 0x20000086ff867230 */ /* 0x000fc40000004100 */
[-C--:B------:R-:W-:Y:S01]  /*4410*/  FMUL.FTZ R165, R46, R135.reuse ;  /* 0x000000872ea57220 */ /* 0x080fe20000410000 */
[----:B------:R-:W-:Y:S02]  /*4420*/  HADD2.F32 R97, -RZ, R97.H0_H0 ;  /* 0x20000061ff617230 */ /* 0x000fe40000004100 */
[----:B------:R-:W-:Y:S01]  /*4430*/  FMUL.FTZ R166, R164, R168 ;  /* 0x000000a8a4a67220 */ /* 0x000fe20000410000 */
[----:B------:R-:W-:Y:S01]  /*4440*/  FMUL.FTZ R135, R162, R135 ;  /* 0x00000087a2877220 */ /* 0x000fe20000410000 */
[----:B------:R-:W-:Y:S01]  /*4450*/  FFMA.FTZ R167, R164, R134, R167 ;  /* 0x00000086a4a77223 */ /* 0x000fe200000100a7 */
[----:B------:R-:W-:Y:S01]  /*4460*/  F2FP.SATFINITE.E4M3.F32.PACK_AB_MERGE_C R47, R47, R96, RZ ;  /* 0x000000602f2f723e */ /* 0x000fe200048070ff */
[----:B------:R-:W-:Y:S01]  /*4470*/  FFMA.FTZ R166, R163, R134, -R166 ;  /* 0x00000086a3a67223 */ /* 0x000fe200000108a6 */
[-C--:B------:R-:W-:Y:S01]  /*4480*/  FFMA.FTZ R165, R162, R97.reuse, -R165 ;  /* 0x00000061a2a57223 */ /* 0x080fe200000108a5 */
[----:B------:R-:W-:Y:S01]  /*4490*/  FFMA.FTZ R46, R46, R97, R135 ;  /* 0x000000612e2e7223 */ /* 0x000fe20000010087 */
[----:B------:R-:W-:-:S02]  /*44a0*/  F2FP.SATFINITE.E4M3.F32.PACK_AB_MERGE_C R44, R99, R98, R125 ;  /* 0x00000062632c723e */ /* 0x000fc4000480707d */
[----:B------:R-:W-:Y:S02]  /*44b0*/  F2FP.SATFINITE.E4M3.F32.PACK_AB_MERGE_C R47, R167, R166, R47 ;  /* 0x000000a6a72f723e */ /* 0x000fe4000480702f */
[----:B------:R-:W-:-:S07]  /*44c0*/  F2FP.SATFINITE.E4M3.F32.PACK_AB_MERGE_C R46, R46, R165, R170 ;  /* 0x000000a52e2e723e */ /* 0x000fce00048070aa */
.L_x_5287:
[----:B------:R-:W-:Y:S05]  /*44d0*/  BSYNC B3 ;  /* 0x0000000000037941 */ /* 0x000fea0003800000 */
.L_x_5286:
[----:B--2---:R3:W-:Y:S02]  /*44e0*/  STG.E.128 desc[UR54][R50.64+0x20], R44 ;  /* 0x0000202c32007986 */ /* 0x0047e4000c101d36 */
.L_x_5285:
[----:B------:R-:W-:Y:S05]  /*44f0*/  BSYNC B2 ;  /* 0x0000000000027941 */ /* 0x000fea0003800000 */
.L_x_5284:
        /* <DEDUP_REMOVED lines=18> */
[----:B------:R-:W-:Y:S01]  /*4620*/  IMAD.SHL.U32 R91, R97, 0x100, RZ ;  /* 0x00000100615b7824 */ /* 0x000fe200078e00ff */
[----:B--2---:R-:W-:Y:S02]  /*4630*/  MOV R90, R44 ;  /* 0x0000002c005a7202 */ /* 0x004fe40000000f00 */
        /* <DEDUP_REMOVED lines=32> */
[----:B------:R-:W-:Y:S02]  /*4840*/  HADD2.F32 R98, -RZ, R91.H1_H1 ;  /* 0x3000005bff627230 */ /* 0x000fe40000004100 */
        /* <DEDUP_REMOVED lines=9> */
[----:B------:R-:W-:Y:S01]  /*48e0*/  F2FP.F16.E4M3.UNPACK_B R160, R89 ;  /* 0x00000059ffa0723e */ /* 0x000fe200020006ff */
[-C--:B------:R-:W-:Y:S01]  /*48f0*/  FFMA.FTZ R97, R97, R90.reuse, -R134 ;  /* 0x0000005a61617223 */ /* 0x080fe20000010886 */
[----:B------:R-:W-:Y:S01]  /*4900*/  FFMA.FTZ R98, R98, R90, R125 ;  /* 0x0000005a62627223 */ /* 0x000fe2000001007d */
[-C--:B------:R-:W-:Y:S01]  /*4910*/  FFMA.FTZ R90, R91, R161.reuse, -R124 ;  /* 0x000000a15b5a7223 */ /* 0x080fe2000001087c */
[----:B------:R-:W-:Y:S01]  /*4920*/  FFMA.FTZ R91, R96, R161, R99 ;  /* 0x000000a1605b7223 */ /* 0x000fe20000010063 */
[----:B------:R-:W-:Y:S02]  /*4930*/  F2FP.F16.E4M3.UNPACK_B R99, R47.H1 ;  /* 0x0000002fff63723e */ /* 0x000fe400030006ff */
[----:B------:R-:W-:-:S02]  /*4940*/  F2FP.F16.E4M3.UNPACK_B R161, R89.H1 ;  /* 0x00000059ffa1723e */ /* 0x000fc400030006ff */
[----:B------:R-:W-:Y:S01]  /*4950*/  F2FP.SATFINITE.E4M3.F32.PACK_AB_MERGE_C R97, R98, R97, RZ ;  /* 0x000000616261723e */ /* 0x000fe200048070ff */
[--C-:B------:R-:W-:Y:S01]  /*4960*/  HADD2.F32 R124, -RZ, R99.reuse.H0_H0 ;  /* 0x20000063ff7c7230 */ /* 0x100fe20000004100 */
[----:B------:R-:W-:Y:S01]  /*4970*/  F2FP.F16.E4M3.UNPACK_B R134, R88.H1 ;  /* 0x00000058ff86723e */ /* 0x000fe200030006ff */
[----:B------:R-:W-:Y:S01]  /*4980*/  HADD2.F32 R99, -RZ, R99.H1_H1 ;  /* 0x30000063ff637230 */ /* 0x000fe20000004100 */
[----:B------:R-:W-:Y:S01]  /*4990*/  F2FP.F16.E4M3.UNPACK_B R98, R46.H1 ;  /* 0x0000002eff62723e */ /* 0x000fe200030006ff */
[----:B------:R-:W-:Y:S01]  /*49a0*/  HADD2.F32 R163, -RZ, R161.H1_H1 ;  /* 0x300000a1ffa37230 */ /* 0x000fe20000004100 */
[----:B------:R-:W-:Y:S01]  /*49b0*/  F2FP.SATFINITE.E4M3.F32.PACK_AB_MERGE_C R96, R162, R135, RZ ;  /* 0x00000087a260723e */ /* 0x000fe200048070ff */
        /* <DEDUP_REMOVED lines=38> */
.L_x_5291:
[----:B------:R-:W-:Y:S05]  /*4c20*/  BSYNC B3 ;  /* 0x0000000000037941 */ /* 0x000fea0003800000 */
.L_x_5290:
[----:B--2---:R4:W-:Y:S02]  /*4c30*/  STG.E.128 desc[UR54][R50.64+0x40], R44 ;  /* 0x0000402c32007986 */ /* 0x0049e4000c101d36 */
.L_x_5289:
[----:B------:R-:W-:Y:S05]  /*4c40*/  BSYNC B2 ;  /* 0x0000000000027941 */ /* 0x000fea0003800000 */
.L_x_5288:
        /* <DEDUP_REMOVED lines=114> */
.L_x_5295:
[----:B------:R-:W-:Y:S05]  /*5370*/  BSYNC B3 ;  /* 0x0000000000037941 */ /* 0x000fea0003800000 */
.L_x_5294:
[----:B--2---:R0:W-:Y:S02]  /*5380*/  STG.E.128 desc[UR54][R50.64+0x60], R44 ;  /* 0x0000602c32007986 */ /* 0x0041e4000c101d36 */
.L_x_5293:
[----:B------:R-:W-:Y:S05]  /*5390*/  BSYNC B2 ;  /* 0x0000000000027941 */ /* 0x000fea0003800000 */
.L_x_5292:
        /* <DEDUP_REMOVED lines=54> */
[--C-:B------:R-:W-:Y:S02]  /*5700*/  HADD2.F32 R83, -RZ, R82.reuse.H0_H0 ;  /* 0x20000052ff537230 */ /* 0x100fe40000004100 */
[-C--:B------:R-:W-:Y:S01]  /*5710*/  FMUL.FTZ R89, R85, R87.reuse ;  /* 0x0000005755597220 */ /* 0x080fe20000410000 */
[----:B------:R-:W-:Y:S02]  /*5720*/  HADD2.F32 R84, -RZ, R82.H1_H1 ;  /* 0x30000052ff547230 */ /* 0x000fe40000004100 */
[----:B------:R-:W-:Y:S01]  /*5730*/  FMUL.FTZ R90, R86, R87 ;  /* 0x00000057565a7220 */ /* 0x000fe20000410000 */
[----:B------:R-:W-:Y:S01]  /*5740*/  HADD2.F32 R154, -RZ, R154.H0_H0 ;  /* 0x2000009aff9a7230 */ /* 0x000fe20000004100 */
[----:B------:R-:W-:Y:S01]  /*5750*/  F2FP.F16.E4M3.UNPACK_B R91, R81.H1 ;  /* 0x00000051ff5b723e */ /* 0x000fe200030006ff */
[--C-:B------:R-:W-:Y:S01]  /*5760*/  HADD2.F32 R82, -RZ, R150.reuse.H1_H1 ;  /* 0x30000096ff527230 */ /* 0x100fe20000004100 */
[----:B------:R-:W-:Y:S01]  /*5770*/  F2FP.SATFINITE.E4M3.F32.PACK_AB_MERGE_C R45, R45, R44, R125 ;  /* 0x0000002c2d2d723e */ /* 0x000fe2000480707d */
[----:B------:R-:W-:-:S02]  /*5780*/  HADD2.F32 R150, -RZ, R150.H0_H0 ;  /* 0x20000096ff967230 */ /* 0x000fc40000004100 */
[-C--:B------:R-:W-:Y:S01]  /*5790*/  FMUL.FTZ R88, R84, R154.reuse ;  /* 0x0000009a54587220 */ /* 0x080fe20000410000 */
[----:B------:R-:W-:Y:S01]  /*57a0*/  FMUL.FTZ R87, R83, R154 ;  /* 0x0000009a53577220 */ /* 0x000fe20000410000 */
[-C--:B------:R-:W-:Y:S01]  /*57b0*/  FFMA.FTZ R90, R85, R82.reuse, -R90 ;  /* 0x00000052555a7223 */ /* 0x080fe2000001085a */
[----:B------:R-:W-:Y:S01]  /*57c0*/  FFMA.FTZ R89, R86, R82, R89 ;  /* 0x0000005256597223 */ /* 0x000fe20000010059 */
[-C--:B------:R-:W-:Y:S01]  /*57d0*/  FFMA.FTZ R82, R83, R150.reuse, -R88 ;  /* 0x0000009653527223 */ /* 0x080fe20000010858 */
[----:B------:R-:W-:Y:S01]  /*57e0*/  F2FP.F16.E4M3.UNPACK_B R85, R47.H1 ;  /* 0x0000002fff55723e */ /* 0x000fe200030006ff */
[----:B------:R-:W-:Y:S01]  /*57f0*/  FFMA.FTZ R83, R84, R150, R87 ;  /* 0x0000009654537223 */ /* 0x000fe20000010057 */
[----:B------:R-:W-:Y:S01]  /*5800*/  F2FP.F16.E4M3.UNPACK_B R84, R46.H1 ;  /* 0x0000002eff54723e */ /* 0x000fe200030006ff */
[----:B------:R-:W-:Y:S01]  /*5810*/  HADD2.F32 R97, -RZ, R91.H1_H1 ;  /* 0x3000005bff617230 */ /* 0x000fe20000004100 */
[----:B------:R-:W-:Y:S01]  /*5820*/  F2FP.SATFINITE.E4M3.F32.PACK_AB_MERGE_C R124, R89, R90, RZ ;  /* 0x0000005a597c723e */ /* 0x000fe200048070ff */
[--C-:B------:R-:W-:Y:S01]  /*5830*/  HADD2.F32 R86, -RZ, R85.reuse.H0_H0 ;  /* 0x20000055ff567230 */ /* 0x100fe20000004100 */
[----:B------:R-:W-:Y:S01]  /*5840*/  F2FP.F16.E4M3.UNPACK_B R90, R81 ;  /* 0x00000051ff5a723e */ /* 0x000fe200020006ff */
[----:B------:R-:W-:Y:S01]  /*5850*/  HADD2.F32 R85, -RZ, R85.H1_H1 ;  /* 0x30000055ff557230 */ /* 0x000fe20000004100 */
[-C--:B------:R-:W-:Y:S01]  /*5860*/  F2FP.F16.E4M3.UNPACK_B R87, R80.reuse ;  /* 0x00000050ff57723e */ /* 0x080fe200020006ff */
[----:B------:R-:W-:Y:S01]  /*5870*/  HADD2.F32 R81, -RZ, R84.H1_H1 ;  /* 0x30000054ff517230 */ /* 0x000fe20000004100 */
[----:B------:R-:W-:Y:S01]  /*5880*/  F2FP.F16.E4M3.UNPACK_B R88, R80.H1 ;  /* 0x00000050ff58723e */ /* 0x000fe200030006ff */
[----:B------:R-:W-:-:S02]  /*5890*/  HADD2.F32 R96, -RZ, R90.H1_H1 ;  /* 0x3000005aff607230 */ /* 0x000fc40000004100 */
        /* <DEDUP_REMOVED lines=17> */
[----:B------:R-:W-:Y:S01]  /*59b0*/  HADD2.F32 R91, -RZ, R91.H0_H0 ;  /* 0x2000005bff5b7230 */ /* 0x000fe20000004100 */
[----:B------:R-:W-:Y:S01]  /*59c0*/  F2FP.SATFINITE.E4M3.F32.PACK_AB_MERGE_C R96, R96, R97, RZ ;  /* 0x000000616060723e */ /* 0x000fe200048070ff */
[----:B------:R-:W-:-:S02]  /*59d0*/  HADD2.F32 R46, -RZ, R46.H1_H1 ;  /* 0x3000002eff2e7230 */ /* 0x000fc40000004100 */
        /* <DEDUP_REMOVED lines=11> */
[----:B------:R-:W-:-:S04]  /*5a90*/  F2FP.SATFINITE.E4M3.F32.PACK_AB_MERGE_C R98, R98, R99, RZ ;  /* 0x000000636262723e */ /* 0x000fc800048070ff */
[----:B------:R-:W-:Y:S02]  /*5aa0*/  F2FP.SATFINITE.E4M3.F32.PACK_AB_MERGE_C R46, R85, R84, R96 ;  /* 0x00000054552e723e */ /* 0x000fe40004807060 */
[----:B------:R-:W-:-:S07]  /*5ab0*/  F2FP.SATFINITE.E4M3.F32.PACK_AB_MERGE_C R47, R86, R89, R98 ;  /* 0x00000059562f723e */ /* 0x000fce0004807062 */
.L_x_5299:
[----:B------:R-:W-:Y:S05]  /*5ac0*/  BSYNC B3 ;  /* 0x0000000000037941 */ /* 0x000fea0003800000 */
.L_x_5298:
[----:B--2---:R0:W-:Y:S02]  /*5ad0*/  STG.E.128 desc[UR54][R50.64+0x80], R44 ;  /* 0x0000802c32007986 */ /* 0x0041e4000c101d36 */
.L_x_5297:
[----:B------:R-:W-:Y:S05]  /*5ae0*/  BSYNC B2 ;  /* 0x0000000000027941 */ /* 0x000fea0003800000 */
.L_x_5296:
[----:B------:R-:W-:-:S13]  /*5af0*/  ISETP.NE.AND P3, PT, R41, RZ, PT ;  /* 0x000000ff2900720c */ /* 0x000fda0003f65270 */
[----:B------:R-:W-:Y:S05]  /*5b00*/  @!P3 BRA `(.L_x_5279) ;  /* 0x0000000400c4b947 */ /* 0x000fea0003800000 */
[----:B0-234-:R0:W2:Y:S01]  /*5b10*/  LDS.128 R44, [R43+0x29200] ;  /* 0x029200002b2c7984 */ /* 0x01d0a20000000c00 */
[----:B------:R-:W-:Y:S01]  /*5b20*/  ISETP.GE.AND P3, PT, R228, R132, PT ;  /* 0x00000084e400720c */ /* 0x000fe20003f66270 */
[----:B------:R-:W-:-:S12]  /*5b30*/  BSSY B2, `(.L_x_5300) ;  /* 0x000006d000027945 */ /* 0x000fd80003800000 */
[----:B0-----:R-:W-:Y:S05]  /*5b40*/  @P3 BRA `(.L_x_5301) ;  /* 0x0000000400ac3947 */ /* 0x001fea0003800000 */
[----:B------:R-:W-:Y:S02]  /*5b50*/  SHF.R.U32.HI R81, RZ, 0x8, R79 ;  /* 0x00000008ff517819 */ /* 0x000fe4000001164f */
[--C-:B------:R-:W-:Y:S02]  /*5b60*/  SHF.R.U32.HI R85, RZ, 0x18, R77.reuse ;  /* 0x00000018ff557819 */ /* 0x100fe4000001164d */
[----:B------:R-:W-:Y:S01]  /*5b70*/  LOP3.LUT R76, R77, 0xff, RZ, 0xc0, !PT ;  /* 0x000000ff4d4c7812 */ /* 0x000fe200078ec0ff */
[----:B------:R-:W-:Y:S01]  /*5b80*/  IMAD.SHL.U32 R81, R81, 0x100, RZ ;  /* 0x0000010051517824 */ /* 0x000fe200078e00ff */
[--C-:B------:R-:W-:Y:S02]  /*5b90*/  SHF.R.U32.HI R83, RZ, 0x8, R77.reuse ;  /* 0x00000008ff537819 */ /* 0x100fe4000001164d */
[----:B------:R-:W-:Y:S02]  /*5ba0*/  SHF.R.U32.HI R82, RZ, 0x10, R77 ;  /* 0x00000010ff527819 */ /* 0x000fe4000001164d */
[----:B------:R-:W-:-:S02]  /*5bb0*/  SHF.R.U32.HI R78, RZ, 0x18, R79 ;  /* 0x00000018ff4e7819 */ /* 0x000fc4000001164f */
[----:B------:R-:W-:Y:S02]  /*5bc0*/  LOP3.LUT R77, R79, 0xff, RZ, 0xc0, !PT ;  /* 0x000000ff4f4d7812 */ /* 0x000fe400078ec0ff */
[----:B------:R-:W-:Y:S01]  /*5bd0*/  SHF.R.U32.HI R80, RZ, 0x10, R79 ;  /* 0x00000010ff507819 */ /* 0x000fe2000001164f */
[----:B------:R-:W-:Y:S01]  /*5be0*/  IMAD.SHL.U32 R79, R83, 0x100, RZ ;  /* 0x00000100534f7824 */ /* 0x000fe200078e00ff */
[----:B------:R-:W-:Y:S01]  /*5bf0*/  PRMT R78, R78, 0x654, R77 ;  /* 0x000006544e4e7816 */ /* 0x000fe2000000004d */
[----:B--2---:R-:W-:Y:S01]  /*5c00*/  IMAD.MOV.U32 R77, RZ, RZ, R44 ;  /* 0x000000ffff4d7224 */ /* 0x004fe200078e002c */
[----:B------:R-:W-:Y:S02]  /*5c10*/  PRMT R76, R85, 0x654, R76 ;  /* 0x00000654554c7816 */ /* 0x000fe4000000004c */
[----:B------:R-:W-:Y:S01]  /*5c20*/  LOP3.LUT R78, R78, 0xff00, R81, 0xf8, !PT ;  /* 0x0000ff004e4e7812 */ /* 0x000fe200078ef851 */
[----:B------:R-:W-:Y:S01]  /*5c30*/  IMAD.U32 R81, R80, 0x10000, RZ ;  /* 0x0001000050517824 */ /* 0x000fe200078e00ff */
[----:B------:R-:W-:-:S02]  /*5c40*/  F2FP.F16.E4M3.UNPACK_B R44, R45 ;  /* 0x0000002dff2c723e */ /* 0x000fc400020006ff */
        /* <DEDUP_REMOVED lines=11> */
[----:B------:R-:W-:Y:S01]  /*5d00*/  FMUL.FTZ R87, R78, R85 ;  /* 0x000000554e577220 */ /* 0x000fe20000410000 */
[----:B------:R-:W-:Y:S01]  /*5d10*/  HADD2.F32 R83, -RZ, R81.H0_H0 ;  /* 0x20000051ff537230 */ /* 0x000fe20000004100 */
[----:B------:R-:W-:Y:S01]  /*5d20*/  F2FP.F16.E4M3.UNPACK_B R153, R153 ;  /* 0x00000099ff99723e */ /* 0x000fe200020006ff */
[--C-:B------:R-:W-:Y:S01]  /*5d30*/  HADD2.F32 R80, -RZ, R45.reuse.H1_H1 ;  /* 0x3000002dff507230 */ /* 0x100fe20000004100 */
[----:B------:R-:W-:Y:S01]  /*5d40*/  F2FP.F16.E4M3.UNPACK_B R147, R147 ;  /* 0x00000093ff93723e */ /* 0x000fe200020006ff */
[----:B------:R-:W-:Y:S02]  /*5d50*/  HADD2.F32 R79, -RZ, R45.H0_H0 ;  /* 0x2000002dff4f7230 */ /* 0x000fe40000004100 */
[----:B------:R-:W-:Y:S01]  /*5d60*/  FMUL.FTZ R45, R44, R85 ;  /* 0x000000552c2d7220 */ /* 0x000fe20000410000 */
[----:B------:R-:W-:Y:S02]  /*5d70*/  HADD2.F32 R81, -RZ, R81.H1_H1 ;  /* 0x30000051ff517230 */ /* 0x000fe40000004100 */
[-C--:B------:R-:W-:Y:S01]  /*5d80*/  FMUL.FTZ R86, R80, R82.reuse ;  /* 0x0000005250567220 */ /* 0x080fe20000410000 */
[-C--:B------:R-:W-:Y:S01]  /*5d90*/  FFMA.FTZ R44, R44, R83.reuse, -R87 ;  /* 0x000000532c2c7223 */ /* 0x080fe20000010857 */
[----:B------:R-:W-:Y:S01]  /*5da0*/  FFMA.FTZ R45, R78, R83, R45 ;  /* 0x000000534e2d7223 */ /* 0x000fe2000001002d */
[C---:B------:R-:W-:Y:S01]  /*5db0*/  FMUL.FTZ R85, R79.reuse, R82 ;  /* 0x000000524f557220 */ /* 0x040fe20000410000 */
[----:B------:R-:W-:Y:S01]  /*5dc0*/  F2FP.F16.E4M3.UNPACK_B R78, R77.H1 ;  /* 0x0000004dff4e723e */ /* 0x000fe200030006ff */
[----:B------:R-:W-:Y:S01]  /*5dd0*/  FFMA.FTZ R87, R79, R81, -R86 ;  /* 0x000000514f577223 */ /* 0x000fe20000010856 */
[----:B------:R-:W-:Y:S01]  /*5de0*/  F2FP.F16.E4M3.UNPACK_B R77, R77 ;  /* 0x0000004dff4d723e */ /* 0x000fe200020006ff */
[----:B------:R-:W-:Y:S01]  /*5df0*/  FFMA.FTZ R90, R80, R81, R85 ;  /* 0x00000051505a7223 */ /* 0x000fe20000010055 */
[----:B------:R-:W-:-:S02]  /*5e00*/  HADD2.F32 R82, -RZ, R153.H1_H1 ;  /* 0x30000099ff527230 */ /* 0x000fc40000004100 */
[--C-:B------:R-:W-:Y:S02]  /*5e10*/  HADD2.F32 R79, -RZ, R78.reuse.H0_H0 ;  /* 0x2000004eff4f7230 */ /* 0x100fe40000004100 */
[----:B------:R-:W-:Y:S01]  /*5e20*/  HADD2.F32 R80, -RZ, R78.H1_H1 ;  /* 0x3000004eff507230 */ /* 0x000fe20000004100 */
[----:B------:R-:W-:Y:S01]  /*5e30*/  F2FP.SATFINITE.E4M3.F32.PACK_AB_MERGE_C R96, R90, R87, RZ ;  /* 0x000000575a60723e */ /* 0x000fe200048070ff */
        /* <DEDUP_REMOVED lines=12> */
[----:B------:R-:W-:Y:S02]  /*5f00*/  F2FP.F16.E4M3.UNPACK_B R81, R76 ;  /* 0x0000004cff51723e */ /* 0x000fe400020006ff */
[----:B------:R-:W-:Y:S01]  /*5f10*/  F2FP.SATFINITE.E4M3.F32.PACK_AB_MERGE_C R91, R85, R86, RZ ;  /* 0x00000056555b723e */ /* 0x000fe200048070ff */
[----:B------:R-:W-:Y:S01]  /*5f20*/  FFMA.FTZ R88, R78, R147, -R83 ;  /* 0x000000934e587223 */ /* 0x000fe20000010853 */
[----:B------:R-:W-:Y:S01]  /*5f30*/  F2FP.F16.E4M3.UNPACK_B R78, R47.H1 ;  /* 0x0000002fff4e723e */ /* 0x000fe200030006ff */
[----:B------:R-:W-:Y:S01]  /*5f40*/  FFMA.FTZ R147, R77, R147, R82 ;  /* 0x000000934d937223 */ /* 0x000fe20000010052 */
[----:B------:R-:W-:-:S02]  /*5f50*/  F2FP.F16.E4M3.UNPACK_B R85, R84.H1 ;  /* 0x00000054ff55723e */ /* 0x000fc400030006ff */
[----:B------:R-:W-:Y:S01]  /*5f60*/  F2FP.F16.E4M3.UNPACK_B R82, R76.H1 ;  /* 0x0000004cff52723e */ /* 0x000fe200030006ff */
[--C-:B------:R-:W-:Y:S01]  /*5f70*/  HADD2.F32 R80, -RZ, R78.reuse.H1_H1 ;  /* 0x3000004eff507230 */ /* 0x100fe20000004100 */
[----:B------:R-:W-:Y:S01]  /*5f80*/  F2FP.F16.E4M3.UNPACK_B R77, R46.H1 ;  /* 0x0000002eff4d723e */ /* 0x000fe200030006ff */
[----:B------:R-:W-:Y:S01]  /*5f90*/  HADD2.F32 R87, -RZ, R85.H1_H1 ;  /* 0x30000055ff577230 */ /* 0x000fe20000004100 */
        /* <DEDUP_REMOVED lines=9> */
[----:B------:R-:W-:Y:S01]  /*6030*/  HADD2.F32 R77, -RZ, R77.H0_H0 ;  /* 0x2000004dff4d7230 */ /* 0x000fe20000004100 */
[----:B------:R-:W-:Y:S01]  /*6040*/  F2FP.F16.E4M3.UNPACK_B R46, R46 ;  /* 0x0000002eff2e723e */ /* 0x000fe200020006ff */
[----:B------:R-:W-:Y:S02]  /*6050*/  HADD2.F32 R76, -RZ, R81.H1_H1 ;  /* 0x30000051ff4c7230 */ /* 0x000fe40000004100 */
[-C--:B------:R-:W-:Y:S01]  /*6060*/  FMUL.FTZ R90, R78, R86.reuse ;  /* 0x000000564e5a7220 */ /* 0x080fe20000410000 */
[----:B------:R-:W-:Y:S02]  /*6070*/  HADD2.F32 R85, -RZ, R85.H0_H0 ;  /* 0x20000055ff557230 */ /* 0x000fe40000004100 */
[C---:B------:R-:W-:Y:S01]  /*6080*/  FMUL.FTZ R79, R77.reuse, R86 ;  /* 0x000000564d4f7220 */ /* 0x040fe20000410000 */
[----:B------:R-:W-:Y:S01]  /*6090*/  FFMA.FTZ R86, R80, R83, R87 ;  /* 0x0000005350567223 */ /* 0x000fe20000010057 */
[----:B------:R-:W-:Y:S01]  /*60a0*/  FFMA.FTZ R90, R77, R76, -R90 ;  /* 0x0000004c4d5a7223 */ /* 0x000fe2000001085a */
[----:B------:R-:W-:-:S02]  /*60b0*/  HADD2.F32 R77, -RZ, R47.H1_H1 ;  /* 0x3000002fff4d7230 */ /* 0x000fc40000004100 */
[----:B------:R-:W-:Y:S01]  /*60c0*/  FFMA.FTZ R83, R78, R76, R79 ;  /* 0x0000004c4e537223 */ /* 0x000fe2000001004f */
[----:B------:R-:W-:Y:S01]  /*60d0*/  HADD2.F32 R76, -RZ, R47.H0_H0 ;  /* 0x2000002fff4c7230 */ /* 0x000fe20000004100 */
[----:B------:R-:W-:Y:S01]  /*60e0*/  F2FP.SATFINITE.E4M3.F32.PACK_AB_MERGE_C R86, R86, R89, RZ ;  /* 0x000000595656723e */ /* 0x000fe200048070ff */
[--C-:B------:R-:W-:Y:S02]  /*60f0*/  HADD2.F32 R47, -RZ, R46.reuse.H0_H0 ;  /* 0x2000002eff2f7230 */ /* 0x100fe40000004100 */
[-C--:B------:R-:W-:Y:S01]  /*6100*/  FMUL.FTZ R87, R77, R85.reuse ;  /* 0x000000554d577220 */ /* 0x080fe20000410000 */
[----:B------:R-:W-:Y:S02]  /*6110*/  HADD2.F32 R46, -RZ, R46.H1_H1 ;  /* 0x3000002eff2e7230 */ /* 0x000fe40000004100 */
[----:B------:R-:W-:Y:S01]  /*6120*/  FMUL.FTZ R80, R76, R85 ;  /* 0x000000554c507220 */ /* 0x000fe20000410000 */
[----:B------:R-:W-:Y:S01]  /*6130*/  HADD2.F32 R84, -RZ, R84.H0_H0 ;  /* 0x20000054ff547230 */ /* 0x000fe20000004100 */
[----:B------:R-:W-:Y:S01]  /*6140*/  F2FP.SATFINITE.E4M3.F32.PACK_AB_MERGE_C R83, R83, R90, RZ ;  /* 0x0000005a5353723e */ /* 0x000fe200048070ff */
[----:B------:R-:W-:Y:S01]  /*6150*/  HADD2.F32 R82, -RZ, R82.H0_H0 ;  /* 0x20000052ff527230 */ /* 0x000fe20000004100 */
[----:B------:R-:W-:Y:S01]  /*6160*/  F2FP.SATFINITE.E4M3.F32.PACK_AB_MERGE_C R44, R147, R88, R91 ;  /* 0x00000058932c723e */ /* 0x000fe2000480705b */
[----:B------:R-:W-:-:S02]  /*6170*/  HADD2.F32 R81, -RZ, R81.H0_H0 ;  /* 0x20000051ff517230 */ /* 0x000fc40000004100 */
        /* <DEDUP_REMOVED lines=8> */
.L_x_5301:
[----:B------:R-:W-:Y:S05]  /*6200*/  BSYNC B2 ;  /* 0x0000000000027941 */ /* 0x000fea0003800000 */
.L_x_5300:
[----:B--2---:R0:W-:Y:S02]  /*6210*/  STG.E.128 desc[UR54][R50.64+0xa0], R44 ;  /* 0x0000a02c32007986 */ /* 0x0041e4000c101d36 */
.L_x_5279:
[----:B------:R-:W-:Y:S05]  /*6220*/  BSYNC B1 ;  /* 0x0000000000017941 */ /* 0x000fea0003800000 */
.L_x_5278:
        /* <DEDUP_REMOVED lines=115> */
.L_x_5306:
[----:B------:R-:W-:Y:S05]  /*6960*/  BSYNC B2 ;  /* 0x0000000000027941 */ /* 0x000fea0003800000 */
.L_x_5305:
[----:B--2---:R0:W-:Y:S02]  /*6970*/  STG.E.128 desc[UR54][R48.64], R44 ;  /* 0x0000002c30007986 */ /* 0x0041e4000c101d36 */
.L_x_5304:
[----:B------:R-:W-:Y:S05]  /*6980*/  BSYNC B1 ;  /* 0x0000000000017941 */ /* 0x000fea0003800000 */
.L_x_5303:
[----:B------:R-:W-:Y:S01]  /*6990*/  ISETP.NE.AND P3, PT, R37, RZ, PT ;  /* 0x000000ff2500720c */ /* 0x000fe20003f65270 */
[----:B------:R-:W-:-:S12]  /*69a0*/  BSSY B1, `(.L_x_5307) ;  /* 0x0000073000017945 */ /* 0x000fd80003800000 */
[----:B------:R-:W-:Y:S05]  /*69b0*/  @!P3 BRA `(.L_x_5308) ;  /* 0x0000000400c4b947 */ /* 0x000fea0003800000 */
[----:B0-234-:R0:W2:Y:S01]  /*69c0*/  LDS.128 R44, [R43+0x26200] ;  /* 0x026200002b2c7984 */ /* 0x01d0a20000000c00 */
[----:B------:R-:W-:Y:S01]  /*69d0*/  ISETP.GE.AND P3, PT, R224, R132, PT ;  /* 0x00000084e000720c */ /* 0x000fe20003f66270 */
[----:B------:R-:W-:-:S12]  /*69e0*/  BSSY B2, `(.L_x_5309) ;  /* 0x000006d000027945 */ /* 0x000fd80003800000 */
[----:B0-----:R-:W-:Y:S05]  /*69f0*/  @P3 BRA `(.L_x_5310) ;  /* 0x0000000400ac3947 */ /* 0x001fea0003800000 */
[----:B------:R-:W-:Y:S02]  /*6a00*/  SHF.R.U32.HI R74, RZ, 0x8, R69 ;  /* 0x00000008ff4a7819 */ /* 0x000fe40000011645 */
[----:B------:R-:W-:Y:S02]  /*6a10*/  LOP3.LUT R51, R71, 0xff, RZ, 0xc0, !PT ;  /* 0x000000ff47337812 */ /* 0x000fe400078ec0ff */
[----:B------:R-:W-:Y:S02]  /*6a20*/  SHF.R.U32.HI R70, RZ, 0x18, R71 ;  /* 0x00000018ff467819 */ /* 0x000fe40000011647 */
[--C-:B------:R-:W-:Y:S02]  /*6a30*/  SHF.R.U32.HI R75, RZ, 0x10, R69.reuse ;  /* 0x00000010ff4b7819 */ /* 0x100fe40000011645 */
        /* <DEDUP_REMOVED lines=8> */
[----:B------:R-:W-:Y:S02]  /*6ac0*/  SHF.L.U32 R69, R69, 0x8, RZ ;  /* 0x0000000845457819 */ /* 0x000fe400000006ff */
        /* <DEDUP_REMOVED lines=94> */
.L_x_5310:
[----:B------:R-:W-:Y:S05]  /*70b0*/  BSYNC B2 ;  /* 0x0000000000027941 */ /* 0x000fea0003800000 */
.L_x_5309:
[----:B--2---:R0:W-:Y:S02]  /*70c0*/  STG.E.128 desc[UR54][R48.64+0x20], R44 ;  /* 0x0000202c30007986 */ /* 0x0041e4000c101d36 */
.L_x_5308:
[----:B------:R-:W-:Y:S05]  /*70d0*/  BSYNC B1 ;  /* 0x0000000000017941 */ /* 0x000fea0003800000 */
.L_x_5307:
        /* <DEDUP_REMOVED lines=26> */
[----:B------:R-:W-:Y:S02]  /*7280*/  F2FP.F16.E4M3.UNPACK_B R45, R45.H1 ;  /* 0x0000002dff2d723e */ /* 0x000fe400030006ff */
[----:B------:R-:W-:Y:S01]  /*7290*/  LOP3.LUT R70, R65, 0xff0000, R68, 0xf8, !PT ;  /* 0x00ff000041467812 */ /* 0x000fe200078ef844 */
[----:B------:R-:W-:Y:S01]  /*72a0*/  HADD2.F32 R68, -RZ, R66.H0_H0 ;  /* 0x20000042ff447230 */ /* 0x000fe20000004100 */
[----:B------:R-:W-:Y:S01]  /*72b0*/  LOP3.LUT R67, R51, 0xff0000, R64, 0xf8, !PT ;  /* 0x00ff000033437812 */ /* 0x000fe200078ef840 */
[----:B------:R-:W-:Y:S01]  /*72c0*/  HADD2.F32 R51, -RZ, R44.H1_H1 ;  /* 0x3000002cff337230 */ /* 0x000fe20000004100 */
[----:B------:R-:W-:Y:S01]  /*72d0*/  F2FP.F16.E4M3.UNPACK_B R65, R138.H1 ;  /* 0x0000008aff41723e */ /* 0x000fe200030006ff */
[----:B------:R-:W-:Y:S01]  /*72e0*/  HADD2.F32 R69, -RZ, R66.H1_H1 ;  /* 0x30000042ff457230 */ /* 0x000fe20000004100 */
[----:B------:R-:W-:Y:S01]  /*72f0*/  F2FP.F16.E4M3.UNPACK_B R139, R139 ;  /* 0x0000008bff8b723e */ /* 0x000fe200020006ff */
[----:B------:R-:W-:-:S02]  /*7300*/  HADD2.F32 R64, -RZ, R45.H1_H1 ;  /* 0x3000002dff407230 */ /* 0x000fc40000004100 */
[----:B------:R-:W-:Y:S01]  /*7310*/  FMUL.FTZ R71, R51, R68 ;  /* 0x0000004433477220 */ /* 0x000fe20000410000 */
[----:B------:R-:W-:Y:S01]  /*7320*/  HADD2.F32 R44, -RZ, R44.H0_H0 ;  /* 0x2000002cff2c7230 */ /* 0x000fe20000004100 */
[----:B------:R-:W-:Y:S01]  /*7330*/  F2FP.F16.E4M3.UNPACK_B R138, R138 ;  /* 0x0000008aff8a723e */ /* 0x000fe200020006ff */
[----:B------:R-:W-:Y:S02]  /*7340*/  HADD2.F32 R66, -RZ, R65.H0_H0 ;  /* 0x20000041ff427230 */ /* 0x000fe40000004100 */
[-C--:B------:R-:W-:Y:S01]  /*7350*/  FMUL.FTZ R72, R64, R69.reuse ;  /* 0x0000004540487220 */ /* 0x080fe20000410000 */
[----:B------:R-:W-:Y:S02]  /*7360*/  HADD2.F32 R45, -RZ, R45.H0_H0 ;  /* 0x2000002dff2d7230 */ /* 0x000fe40000004100 */
[C---:B------:R-:W-:Y:S01]  /*7370*/  FMUL.FTZ R68, R44.reuse, R68 ;  /* 0x000000442c447220 */ /* 0x040fe20000410000 */
[----:B------:R-:W-:Y:S02]  /*7380*/  HADD2.F32 R65, -RZ, R65.H1_H1 ;  /* 0x30000041ff417230 */ /* 0x000fe40000004100 */
[-C--:B------:R-:W-:Y:S01]  /*7390*/  FFMA.FTZ R44, R44, R66.reuse, -R71 ;  /* 0x000000422c2c7223 */ /* 0x080fe20000010847 */
        /* <DEDUP_REMOVED lines=70> */
.L_x_5314:
[----:B------:R-:W-:Y:S05]  /*7800*/  BSYNC B2 ;  /* 0x0000000000027941 */ /* 0x000fea0003800000 */
.L_x_5313:
[----:B--2---:R0:W-:Y:S02]  /*7810*/  STG.E.128 desc[UR54][R48.64+0x40], R44 ;  /* 0x0000402c30007986 */ /* 0x0041e4000c101d36 */
.L_x_5312:
[----:B------:R-:W-:Y:S05]  /*7820*/  BSYNC B1 ;  /* 0x0000000000017941 */ /* 0x000fea0003800000 */
.L_x_5311:
        /* <DEDUP_REMOVED lines=14> */
[----:B------:R-:W-:Y:S01]  /*7910*/  PRMT R51, R51, 0x654, R50 ;  /* 0x0000065433337816 */ /* 0x000fe20000000032 */
[----:B------:R-:W-:Y:S01]  /*7920*/  IMAD.SHL.U32 R50, R66, 0x100, RZ ;  /* 0x0000010042327824 */ /* 0x000fe200078e00ff */
[----:B------:R-:W-:Y:S01]  /*7930*/  PRMT R62, R61, 0x654, R60 ;  /* 0x000006543d3e7816 */ /* 0x000fe2000000003c */
[----:B------:R-:W-:Y:S01]  /*7940*/  IMAD.SHL.U32 R61, R64, 0x100, RZ ;  /* 0x00000100403d7824 */ /* 0x000fe200078e00ff */
[----:B------:R-:W-:Y:S02]  /*7950*/  SHF.R.U32.HI R65, RZ, 0x10, R63 ;  /* 0x00000010ff417819 */ /* 0x000fe4000001163f */
[----:B------:R-:W-:Y:S01]  /*7960*/  LOP3.LUT R60, R51, 0xff00, R50, 0xf8, !PT ;  /* 0x0000ff00333c7812 */ /* 0x000fe200078ef832 */
[----:B------:R-:W-:Y:S01]  /*7970*/  IMAD.U32 R51, R67, 0x10000, RZ ;  /* 0x0001000043337824 */ /* 0x000fe200078e00ff */
[----:B------:R-:W-:-:S02]  /*7980*/  LOP3.LUT R64, R62, 0xff00, R61, 0xf8, !PT ;  /* 0x0000ff003e407812 */ /* 0x000fc400078ef83d */
[----:B------:R-:W-:Y:S02]  /*7990*/  SHF.L.U32 R61, R65, 0x10, RZ ;  /* 0x00000010413d7819 */ /* 0x000fe400000006ff */
        /* <DEDUP_REMOVED lines=90> */
.L_x_5318:
[----:B------:R-:W-:Y:S05]  /*7f40*/  BSYNC B2 ;  /* 0x0000000000027941 */ /* 0x000fea0003800000 */
.L_x_5317:
[----:B--2---:R0:W-:Y:S02]  /*7f50*/  STG.E.128 desc[UR54][R48.64+0x60], R44 ;  /* 0x0000602c30007986 */ /* 0x0041e4000c101d36 */
.L_x_5316:
[----:B------:R-:W-:Y:S05]  /*7f60*/  BSYNC B1 ;  /* 0x0000000000017941 */ /* 0x000fea0003800000 */
.L_x_5315:
[----:B------:R-:W-:Y:S01]  /*7f70*/  ISETP.NE.AND P3, PT, R40, RZ, PT ;  /* 0x000000ff2800720c */ /* 0x000fe20003f65270 */
[----:B------:R-:W-:-:S12]  /*7f80*/  BSSY B1, `(.L_x_5319) ;  /* 0x0000075000017945 */ /* 0x000fd80003800000 */
[----:B------:R-:W-:Y:S05]  /*7f90*/  @!P3 BRA `(.L_x_5320) ;  /* 0x0000000400ccb947 */ /* 0x000fea0003800000 */
[----:B0-234-:R0:W2:Y:S01]  /*7fa0*/  LDS.128 R44, [R42+0x2b200] ;  /* 0x02b200002a2c7984 */ /* 0x01d0a20000000c00 */
[----:B------:R-:W-:Y:S01]  /*7fb0*/  ISETP.GE.AND P3, PT, R225, R132, PT ;  /* 0x00000084e100720c */ /* 0x000fe20003f66270 */
[----:B------:R-:W-:-:S12]  /*7fc0*/  BSSY B2, `(.L_x_5321) ;  /* 0x000006f000027945 */ /* 0x000fd80003800000 */
[----:B0-----:R-:W-:Y:S05]  /*7fd0*/  @P3 BRA `(.L_x_5322) ;  /* 0x0000000400b43947 */ /* 0x001fea0003800000 */
[----:B------:R-:W-:Y:S01]  /*7fe0*/  SHF.R.U32.HI R63, RZ, 0x8, R57 ;  /* 0x00000008ff3f7819 */ /* 0x000fe20000011639 */
[----:B--2---:R-:W-:Y:S01]  /*7ff0*/  IMAD.MOV.U32 R56, RZ, RZ, R47 ;  /* 0x000000ffff387224 */ /* 0x004fe200078e002f */
[----:B------:R-:W-:Y:S01]  /*8000*/  SHF.R.U32.HI R58, RZ, 0x8, R59 ;  /* 0x00000008ff3a7819 */ /* 0x000fe2000001163b */
[----:B------:R-:W-:Y:S01]  /*8010*/  IMAD.MOV.U32 R51, RZ, RZ, R46 ;  /* 0x000000ffff337224 */ /* 0x000fe200078e002e */
[--C-:B------:R-:W-:Y:S01]  /*8020*/  SHF.R.U32.HI R65, RZ, 0x18, R57.reuse ;  /* 0x00000018ff417819 */ /* 0x100fe20000011639 */
[----:B------:R-:W-:Y:S01]  /*8030*/  IMAD.SHL.U32 R47, R63, 0x100, RZ ;  /* 0x000001003f2f7824 */ /* 0x000fe200078e00ff */
[----:B------:R-:W-:Y:S01]  /*8040*/  LOP3.LUT R50, R57, 0xff, RZ, 0xc0, !PT ;  /* 0x000000ff39327812 */ /* 0x000fe200078ec0ff */
[----:B------:R-:W-:Y:S01]  /*8050*/  IMAD.SHL.U32 R46, R58, 0x100, RZ ;  /* 0x000001003a2e7824 */ /* 0x000fe200078e00ff */
[----:B------:R-:W-:Y:S02]  /*8060*/  SHF.R.U32.HI R61, RZ, 0x10, R57 ;  /* 0x00000010ff3d7819 */ /* 0x000fe40000011639 */
[----:B------:R-:W-:-:S02]  /*8070*/  SHF.R.U32.HI R62, RZ, 0x18, R59 ;  /* 0x00000018ff3e7819 */ /* 0x000fc4000001163b */
[----:B------:R-:W-:Y:S02]  /*8080*/  LOP3.LUT R57, R59, 0xff, RZ, 0xc0, !PT ;  /* 0x000000ff3b397812 */ /* 0x000fe400078ec0ff */
[----:B------:R-:W-:Y:S02]  /*8090*/  SHF.R.U32.HI R60, RZ, 0x10, R59 ;  /* 0x00000010ff3c7819 */ /* 0x000fe4000001163b */
        /* <DEDUP_REMOVED lines=97> */
.L_x_5322:
[----:B------:R-:W-:Y:S05]  /*86b0*/  BSYNC B2 ;  /* 0x0000000000027941 */ /* 0x000fea0003800000 */
.L_x_5321:
[----:B--2---:R0:W-:Y:S02]  /*86c0*/  STG.E.128 desc[UR54][R48.64+0x80], R44 ;  /* 0x0000802c30007986 */ /* 0x0041e4000c101d36 */
.L_x_5320:
[----:B------:R-:W-:Y:S05]  /*86d0*/  BSYNC B1 ;  /* 0x0000000000017941 */ /* 0x000fea0003800000 */
.L_x_5319:
        /* <DEDUP_REMOVED lines=15> */
[----:B------:R-:W-:Y:S01]  /*87d0*/  LOP3.LUT R54, R55, 0xff0000ff, RZ, 0xc0, !PT ;  /* 0xff0000ff37367812 */ /* 0x000fe200078ec0ff */
[----:B------:R-:W-:Y:S01]  /*87e0*/  IMAD.SHL.U32 R53, R53, 0x100, RZ ;  /* 0x0000010035357824 */ /* 0x000fe200078e00ff */
[----:B------:R-:W-:-:S04]  /*87f0*/  PRMT R47, R59, 0x654, R50 ;  /* 0x000006543b2f7816 */ /* 0x000fc80000000032 */
[----:B------:R-:W-:Y:S01]  /*8800*/  LOP3.LUT R56, R54, 0xff00, R53, 0xf8, !PT ;  /* 0x0000ff0036387812 */ /* 0x000fe200078ef835 */
[----:B------:R-:W-:Y:S01]  /*8810*/  IMAD.U32 R53, R57, 0x10000, RZ ;  /* 0x0001000039357824 */ /* 0x000fe200078e00ff */
        /* <DEDUP_REMOVED lines=93> */
.L_x_5324:
[----:B------:R-:W-:Y:S05]  /*8df0*/  BSYNC B1 ;  /* 0x0000000000017941 */ /* 0x000fea0003800000 */
.L_x_5323:
[----:B--2---:R0:W-:Y:S01]  /*8e00*/  STG.E.128 desc[UR54][R48.64+0xa0], R44 ;  /* 0x0000a02c30007986 */ /* 0x0041e2000c101d36 */
[----:B------:R-:W-:Y:S05]  /*8e10*/  BRA `(.L_x_5302) ;  /* 0x0000006800fc7947 */ /* 0x000fea0003800000 */
.L_x_5270:
        /* <DEDUP_REMOVED lines=54> */
.L_x_5326:
[----:B------:R-:W-:Y:S05]  /*9180*/  BSYNC B1 ;  /* 0x0000000000017941 */ /* 0x000fea0003800000 */
.L_x_5325:
        /* <DEDUP_REMOVED lines=37> */
.L_x_5328:
[----:B------:R-:W-:Y:S05]  /*93e0*/  BSYNC B1 ;  /* 0x0000000000017941 */ /* 0x000fea0003800000 */
.L_x_5327:
        /* <DEDUP_REMOVED lines=26> */
.L_x_5329:
[----:B------:R-:W-:Y:S01]  /*9590*/  IMAD R101, R17, 0x8, R16 ;  /* 0x0000000811657824 */ /* 0x000fe200078e0210 */
[----:B------:R-:W-:Y:S01]  /*95a0*/  SHF.L.U32 R102, R223, 0x1f, RZ ;  /* 0x0000001fdf667819 */ /* 0x000fe200000006ff */
[----:B------:R-:W1:Y:S01]  /*95b0*/  LDC R151, c[0x0][0x2f4] ;  /* 0x0000bd00ff977b82 */ /* 0x000e620000000800 */
[----:B------:R-:W-:Y:S02]  /*95c0*/  BSSY B1, `(.L_x_5330) ;  /* 0x0000004000017945 */ /* 0x000fe40003800000 */
[----:B------:R-:W2:Y:S05]  /*95d0*/  SYNCS.PHASECHK.TRANS64.TRYWAIT P5, [R101+URZ+0x33490], R102 ;  /* 0x03349066650075a7 */ /* 0x000eaa00080a017f */
[----:B------:R-:W3:Y:S01]  /*95e0*/  LDC.64 R134, c[0x0][0x300] ;  /* 0x0000c000ff867b82 */ /* 0x000ee20000000a00 */
[----:B--2---:R-:W-:Y:S05]  /*95f0*/  @!P5 BRA `(.L_x_5331) ;  /* 0x000002540000d947 */ /* 0x004fea0003800000 */
.L_x_5604:
[----:B------:R-:W-:Y:S05]  /*9600*/  BSYNC B1 ;  /* 0x0000000000017941 */ /* 0x000fea0003800000 */
.L_x_5330:
        /* <DEDUP_REMOVED lines=33> */
[----:B------:R-:W-:Y:S02]  /*9820*/  SHF.R.U32.HI R180, RZ, 0x8, R89 ;  /* 0x00000008ffb47819 */ /* 0x000fe40000011659 */
[--C-:B------:R-:W-:Y:S02]  /*9830*/  SHF.R.U32.HI R88, RZ, 0x8, R53.reuse ;  /* 0x00000008ff587819 */ /* 0x100fe40000011635 */
[----:B------:R-:W-:Y:S01]  /*9840*/  LOP3.LUT R54, R53, 0xff, RZ, 0xc0, !PT ;  /* 0x000000ff35367812 */ /* 0x000fe200078ec0ff */
[----:B------:R-:W-:Y:S01]  /*9850*/  IMAD.SHL.U32 R180, R180, 0x100, RZ ;  /* 0x00000100b4b47824 */ /* 0x000fe200078e00ff */
[----:B------:R-:W-:Y:S02]  /*9860*/  SHF.R.U32.HI R181, RZ, 0x18, R53 ;  /* 0x00000018ffb57819 */ /* 0x000fe40000011635 */
[----:B------:R-:W-:Y:S02]  /*9870*/  SHF.R.U32.HI R178, RZ, 0x8, R55 ;  /* 0x00000008ffb27819 */ /* 0x000fe40000011637 */
[----:B------:R-:W-:-:S02]  /*9880*/  LOP3.LUT R183, R89, 0xff, RZ, 0xc0, !PT ;  /* 0x000000ff59b77812 */ /* 0x000fc400078ec0ff */
[----:B------:R-:W-:Y:S01]  /*9890*/  SHF.R.U32.HI R184, RZ, 0x18, R89 ;  /* 0x00000018ffb87819 */ /* 0x000fe20000011659 */
[----:B------:R-:W-:Y:S01]  /*98a0*/  IMAD.SHL.U32 R178, R178, 0x100, RZ ;  /* 0x00000100b2b27824 */ /* 0x000fe200078e00ff */
[----:B------:R-:W-:Y:S02]  /*98b0*/  SHF.R.U32.HI R52, RZ, 0x10, R53 ;  /* 0x00000010ff347819 */ /* 0x000fe40000011635 */
[----:B------:R-:W-:Y:S02]  /*98c0*/  LOP3.LUT R90, R55, 0xff, RZ, 0xc0, !PT ;  /* 0x000000ff375a7812 */ /* 0x000fe400078ec0ff */
[----:B------:R-:W-:Y:S01]  /*98d0*/  SHF.R.U32.HI R182, RZ, 0x18, R55 ;  /* 0x00000018ffb67819 */ /* 0x000fe20000011637 */
[----:B------:R-:W-:Y:S01]  /*98e0*/  IMAD.U32 R52, R52, 0x10000, RZ ;  /* 0x0001000034347824 */ /* 0x000fe200078e00ff */
[----:B------:R-:W-:Y:S02]  /*98f0*/  SHF.R.U32.HI R179, RZ, 0x10, R89 ;  /* 0x00000010ffb37819 */ /* 0x000fe40000011659 */
[----:B------:R-:W-:-:S02]  /*9900*/  PRMT R181, R181, 0x654, R54 ;  /* 0x00000654b5b57816 */ /* 0x000fc40000000036 */
[----:B------:R-:W-:Y:S01]  /*9910*/  SHF.L.U32 R88, R88, 0x8, RZ ;  /* 0x0000000858587819 */ /* 0x000fe200000006ff */
[----:B------:R-:W-:Y:S01]  /*9920*/  IMAD.U32 R179, R179, 0x10000, RZ ;  /* 0x00010000b3b37824 */ /* 0x000fe200078e00ff */
[----:B------:R-:W-:Y:S02]  /*9930*/  SHF.R.U32.HI R53, RZ, 0x10, R55 ;  /* 0x00000010ff357819 */ /* 0x000fe40000011637 */
[----:B------:R-:W-:Y:S02]  /*9940*/  PRMT R183, R184, 0x654, R183 ;  /* 0x00000654b8b77816 */ /* 0x000fe400000000b7 */
[--C-:B------:R-:W-:Y:S02]  /*9950*/  SHF.R.U32.HI R54, RZ, 0x10, R91.reuse ;  /* 0x00000010ff367819 */ /* 0x100fe4000001165b */
[----:B------:R-:W-:Y:S02]  /*9960*/  SHF.R.U32.HI R55, RZ, 0x8, R91 ;  /* 0x00000008ff377819 */ /* 0x000fe4000001165b */
[----:B------:R-:W-:-:S02]  /*9970*/  LOP3.LUT R89, R91, 0xff, RZ, 0xc0, !PT ;  /* 0x000000ff5b597812 */ /* 0x000fc400078ec0ff */
[----:B------:R-:W-:Y:S01]  /*9980*/  SHF.R.U32.HI R186, RZ, 0x18, R91 ;  /* 0x00000018ffba7819 */ /* 0x000fe2000001165b */
[----:B------:R-:W-:Y:S01]  /*9990*/  IMAD.SHL.U32 R55, R55, 0x100, RZ ;  /* 0x0000010037377824 */ /* 0x000fe200078e00ff */
[----:B------:R-:W-:Y:S02]  /*99a0*/  PRMT R91, R182, 0x654, R90 ;  /* 0x00000654b65b7816 */ /* 0x000fe4000000005a */
[----:B------:R-:W-:Y:S02]  /*99b0*/  LOP3.LUT R181, R181, 0xff00, R88, 0xf8, !PT ;  /* 0x0000ff00b5b57812 */ /* 0x000fe400078ef858 */
[----:B------:R-:W-:Y:S02]  /*99c0*/  LOP3.LUT R180, R183, 0xff00, R180, 0xf8, !PT ;  /* 0x0000ff00b7b47812 */ /* 0x000fe400078ef8b4 */
[----:B------:R-:W-:Y:S02]  /*99d0*/  LOP3.LUT R91, R91, 0xff00, R178, 0xf8, !PT ;  /* 0x0000ff005b5b7812 */ /* 0x000fe400078ef8b2 */
[----:B------:R-:W-:-:S02]  /*99e0*/  LOP3.LUT R178, R181, 0xff0000, R52, 0xf8, !PT ;  /* 0x00ff0000b5b27812 */ /* 0x000fc400078ef834 */
[----:B------:R-:W-:Y:S02]  /*99f0*/  LOP3.LUT R52, R180, 0xff0000, R179, 0xf8, !PT ;  /* 0x00ff0000b4347812 */ /* 0x000fe400078ef8b3 */
[----:B-1----:R-:W-:Y:S02]  /*9a00*/  F2FP.F16.E4M3.UNPACK_B R179, R97 ;  /* 0x00000061ffb3723e */ /* 0x002fe400020006ff */
[----:B------:R-:W-:Y:S02]  /*9a10*/  F2FP.F16.E4M3.UNPACK_B R181, R52 ;  /* 0x00000034ffb5723e */ /* 0x000fe400020006ff */
[----:B0-----:R-:W-:Y:S02]  /*9a20*/  F2FP.F16.E4M3.UNPACK_B R88, R93 ;  /* 0x0000005dff58723e */ /* 0x001fe400020006ff */
[----:B------:R-:W-:Y:S01]  /*9a30*/  PRMT R90, R186, 0x654, R89 ;  /* 0x00000654ba5a7816 */ /* 0x000fe20000000059 */
[----:B------:R-:W-:Y:S01]  /*9a40*/  HADD2.F32 R89, -RZ, R179.H0_H0 ;  /* 0x200000b3ff597230 */ /* 0x000fe20000004100 */
[-C--:B------:R-:W-:Y:S01]  /*9a50*/  F2FP.F16.E4M3.UNPACK_B R182, R178.reuse ;  /* 0x000000b2ffb6723e */ /* 0x080fe200020006ff */
        /* <DEDUP_REMOVED lines=15> */
[-C--:B------:R-:W-:Y:S01]  /*9b50*/  FFMA.FTZ R179, R88, R182.reuse, -R179 ;  /* 0x000000b658b37223 */ /* 0x080fe200000108b3 */
[----:B------:R-:W-:Y:S01]  /*9b60*/  FFMA.FTZ R88, R183, R182, R181 ;  /* 0x000000b6b7587223 */ /* 0x000fe200000100b5 */
[----:B------:R-:W-:Y:S01]  /*9b70*/  F2FP.F16.E4M3.UNPACK_B R181, R52.H1 ;  /* 0x00000034ffb5723e */ /* 0x000fe200030006ff */
[----:B------:R-:W-:Y:S01]  /*9b80*/  HADD2.F32 R52, -RZ, R97.H0_H0 ;  /* 0x20000061ff347230 */ /* 0x000fe20000004100 */
[----:B------:R-:W-:Y:S01]  /*9b90*/  F2FP.F16.E4M3.UNPACK_B R182, R93.H1 ;  /* 0x0000005dffb6723e */ /* 0x000fe200030006ff */
[----:B------:R-:W-:Y:S02]  /*9ba0*/  HADD2.F32 R183, -RZ, R178.H0_H0 ;  /* 0x200000b2ffb77230 */ /* 0x000fe40000004100 */
[----:B------:R-:W-:Y:S02]  /*9bb0*/  HADD2.F32 R184, -RZ, R181.H0_H0 ;  /* 0x200000b5ffb87230 */ /* 0x000fe40000004100 */
[----:B------:R-:W-:Y:S02]  /*9bc0*/  HADD2.F32 R93, -RZ, R182.H0_H0 ;  /* 0x200000b6ff5d7230 */ /* 0x000fe40000004100 */
[----:B------:R-:W-:-:S02]  /*9bd0*/  HADD2.F32 R97, -RZ, R97.H1_H1 ;  /* 0x30000061ff617230 */ /* 0x000fc40000004100 */
[CC--:B------:R-:W-:Y:S01]  /*9be0*/  FMUL.FTZ R185, R52.reuse, R184.reuse ;  /* 0x000000b834b97220 */ /* 0x0c0fe20000410000 */
[----:B------:R-:W-:Y:S02]  /*9bf0*/  HADD2.F32 R181, -RZ, R181.H1_H1 ;  /* 0x300000b5ffb57230 */ /* 0x000fe40000004100 */
[C---:B------:R-:W-:Y:S01]  /*9c00*/  FMUL.FTZ R184, R93.reuse, R184 ;  /* 0x000000b85db87220 */ /* 0x040fe20000410000 */
[----:B------:R-:W-:Y:S02]  /*9c10*/  HADD2.F32 R182, -RZ, R182.H1_H1 ;  /* 0x300000b6ffb67230 */ /* 0x000fe40000004100 */
[-C--:B------:R-:W-:Y:S01]  /*9c20*/  FFMA.FTZ R93, R93, R183.reuse, -R185 ;  /* 0x000000b75d5d7223 */ /* 0x080fe200000108b9 */
[----:B------:R-:W-:Y:S02]  /*9c30*/  HADD2.F32 R178, -RZ, R178.H1_H1 ;  /* 0x300000b2ffb27230 */ /* 0x000fe40000004100 */
[----:B------:R-:W-:Y:S01]  /*9c40*/  FFMA.FTZ R52, R52, R183, R184 ;  /* 0x000000b734347223 */ /* 0x000fe200000100b8 */
[-C--:B------:R-:W-:Y:S01]  /*9c50*/  FMUL.FTZ R183, R97, R181.reuse ;  /* 0x000000b561b77220 */ /* 0x080fe20000410000 */
[----:B------:R-:W-:-:S03]  /*9c60*/  FMUL.FTZ R184, R182, R181 ;  /* 0x000000b5b6b87220 */ /* 0x000fc60000410000 */
[-C--:B------:R-:W-:Y:S01]  /*9c70*/  FFMA.FTZ R181, R182, R178.reuse, -R183 ;  /* 0x000000b2b6b57223 */ /* 0x080fe200000108b7 */
[----:B------:R-:W-:Y:S01]  /*9c80*/  LOP3.LUT R182, R90, 0xff00, R55, 0xf8, !PT ;  /* 0x0000ff005ab67812 */ /* 0x000fe200078ef837 */
[----:B------:R-:W-:Y:S02]  /*9c90*/  IMAD.U32 R90, R53, 0x10000, RZ ;  /* 0x00010000355a7824 */ /* 0x000fe400078e00ff */
[----:B------:R-:W-:Y:S01]  /*9ca0*/  FFMA.FTZ R178, R97, R178, R184 ;  /* 0x000000b261b27223 */ /* 0x000fe200000100b8 */
[----:B------:R-:W-:Y:S01]  /*9cb0*/  IMAD.U32 R53, R54, 0x10000, RZ ;  /* 0x0001000036357824 */ /* 0x000fe200078e00ff */
[----:B------:R-:W-:Y:S01]  /*9cc0*/  F2FP.SATFINITE.E4M3.F32.PACK_AB_MERGE_C R93, R181, R93, RZ ;  /* 0x0000005db55d723e */ /* 0x000fe200048070ff */
[----:B------:R-:W-:Y:S01]  /*9cd0*/  IMAD.MOV.U32 R54, RZ, RZ, R99 ;  /* 0x000000ffff367224 */ /* 0x000fe200078e0063 */
[----:B------:R-:W-:Y:S02]  /*9ce0*/  LOP3.LUT R97, R91, 0xff0000, R90, 0xf8, !PT ;  /* 0x00ff00005b617812 */ /* 0x000fe400078ef85a */
[----:B------:R-:W-:-:S02]  /*9cf0*/  LOP3.LUT R53, R182, 0xff0000, R53, 0xf8, !PT ;  /* 0x00ff0000b6357812 */ /* 0x000fc400078ef835 */
[-C--:B------:R-:W-:Y:S02]  /*9d00*/  F2FP.F16.E4M3.UNPACK_B R55, R54.reuse ;  /* 0x00000036ff37723e */ /* 0x080fe400020006ff */
[----:B------:R-:W-:Y:S02]  /*9d10*/  F2FP.F16.E4M3.UNPACK_B R99, R53 ;  /* 0x00000035ff63723e */ /* 0x000fe400020006ff */
[----:B------:R-:W-:Y:S01]  /*9d20*/  F2FP.F16.E4M3.UNPACK_B R90, R95 ;  /* 0x0000005fff5a723e */ /* 0x000fe200020006ff */
        /* <DEDUP_REMOVED lines=17> */
[----:B------:R-:W-:Y:S01]  /*9e40*/  HADD2.F32 R184, -RZ, R53.H0_H0 ;  /* 0x20000035ffb87230 */ /* 0x000fe20000004100 */
[----:B------:R-:W-:Y:S01]  /*9e50*/  F2FP.SATFINITE.E4M3.F32.PACK_AB_MERGE_C R179, R179, R180, R93 ;  /* 0x000000b4b3b3723e */ /* 0x000fe2000480705d */
[C---:B------:R-:W-:Y:S01]  /*9e60*/  FFMA.FTZ R90, R91.reuse, R182, -R90 ;  /* 0x000000b65b5a7223 */ /* 0x040fe2000001085a */
[----:B------:R-:W-:Y:S01]  /*9e70*/  FMUL.FTZ R91, R91, R99 ;  /* 0x000000635b5b7220 */ /* 0x000fe20000410000 */
[----:B------:R-:W-:Y:S01]  /*9e80*/  HADD2.F32 R99, -RZ, R97.H0_H0 ;  /* 0x20000061ff637230 */ /* 0x000fe20000004100 */
[----:B------:R-:W-:Y:S01]  /*9e90*/  F2FP.F16.E4M3.UNPACK_B R93, R96.H1 ;  /* 0x00000060ff5d723e */ /* 0x000fe200030006ff */
[----:B------:R-:W-:Y:S02]  /*9ea0*/  HADD2.F32 R53, -RZ, R53.H1_H1 ;  /* 0x30000035ff357230 */ /* 0x000fe40000004100 */
[----:B------:R-:W-:Y:S01]  /*9eb0*/  FFMA.FTZ R55, R55, R182, R91 ;  /* 0x000000b637377223 */ /* 0x000fe2000001005b */
[----:B------:R-:W-:Y:S01]  /*9ec0*/  F2FP.F16.E4M3.UNPACK_B R91, R95.H1 ;  /* 0x0000005fff5b723e */ /* 0x000fe200030006ff */
[--C-:B------:R-:W-:Y:S01]  /*9ed0*/  HADD2.F32 R95, -RZ, R54.reuse.H0_H0 ;  /* 0x20000036ff5f7230 */ /* 0x100fe20000004100 */
[----:B------:R-:W-:Y:S01]  /*9ee0*/  F2FP.SATFINITE.E4M3.F32.PACK_AB_MERGE_C R52, R178, R52, RZ ;  /* 0x00000034b234723e */ /* 0x000fe200048070ff */
[----:B------:R-:W-:Y:S01]  /*9ef0*/  HADD2.F32 R54, -RZ, R54.H1_H1 ;  /* 0x30000036ff367230 */ /* 0x000fe20000004100 */
[----:B------:R-:W-:Y:S01]  /*9f00*/  F2FP.F16.E4M3.UNPACK_B R96, R96 ;  /* 0x00000060ff60723e */ /* 0x000fe200020006ff */
[----:B------:R-:W-:-:S02]  /*9f10*/  HADD2.F32 R182, -RZ, R91.H0_H0 ;  /* 0x2000005bffb67230 */ /* 0x000fc40000004100 */
[-C--:B------:R-:W-:Y:S01]  /*9f20*/  FMUL.FTZ R185, R95, R184.reuse ;  /* 0x000000b85fb97220 */ /* 0x080fe20000410000 */
[----:B------:R-:W-:Y:S02]  /*9f30*/  HADD2.F32 R91, -RZ, R91.H1_H1 ;  /* 0x3000005bff5b7230 */ /* 0x000fe40000004100 */
[----:B------:R-:W-:Y:S02]  /*9f40*/  HADD2.F32 R97, -RZ, R97.H1_H1 ;  /* 0x30000061ff617230 */ /* 0x000fe40000004100 */
        /* <DEDUP_REMOVED lines=42> */
[-C--:B------:R-:W-:Y:S01]  /*a1f0*/  FFMA.FTZ R178, R99, R97.reuse, -R178 ;  /* 0x0000006163b27223 */ /* 0x080fe200000108b2 */
[-C--:B------:R-:W-:Y:S01]  /*a200*/  F2FP.F16.E4M3.UNPACK_B R99, R176.reuse.H1 ;  /* 0x000000b0ff63723e */ /* 0x080fe200030006ff */
[----:B------:R-:W-:Y:S01]  /*a210*/  FFMA.FTZ R180, R93, R97, R180 ;  /* 0x000000615db47223 */ /* 0x000fe200000100b4 */
[----:B------:R-:W-:Y:S01]  /*a220*/  HADD2.F32 R93, -RZ, R96.H1_H1 ;  /* 0x30000060ff5d7230 */ /* 0x000fe20000004100 */
[----:B------:R-:W-:Y:S01]  /*a230*/  F2FP.F16.E4M3.UNPACK_B R176, R176 ;  /* 0x000000b0ffb0723e */ /* 0x000fe200020006ff */
[----:B------:R-:W-:Y:S01]  /*a240*/  HADD2.F32 R96, -RZ, R173.H1_H1 ;  /* 0x300000adff607230 */ /* 0x000fe20000004100 */
[----:B------:R-:W-:-:S02]  /*a250*/  F2FP.SATFINITE.E4M3.F32.PACK_AB_MERGE_C R91, R91, R184, RZ ;  /* 0x000000b85b5b723e */ /* 0x000fc400048070ff */
[-C--:B------:R-:W-:Y:S01]  /*a260*/  FMUL.FTZ R188, R93, R174.reuse ;  /* 0x000000ae5dbc7220 */ /* 0x080fe20000410000 */
[----:B------:R-:W-:-:S03]  /*a270*/  FMUL.FTZ R174, R53, R174 ;  /* 0x000000ae35ae7220 */ /* 0x000fc60000410000 */
[-C--:B------:R-:W-:Y:S01]  /*a280*/  FFMA.FTZ R97, R53, R96.reuse, -R188 ;  /* 0x0000006035617223 */ /* 0x080fe200000108bc */
[----:B------:R-:W-:Y:S01]  /*a290*/  FFMA.FTZ R53, R93, R96, R174 ;  /* 0x000000605d357223 */ /* 0x000fe200000100ae */
[----:B------:R-:W-:Y:S01]  /*a2a0*/  F2FP.F16.E4M3.UNPACK_B R96, R98.H1 ;  /* 0x00000062ff60723e */ /* 0x000fe200030006ff */
[----:B------:R-:W-:Y:S01]  /*a2b0*/  HADD2.F32 R174, -RZ, R99.H0_H0 ;  /* 0x20000063ffae7230 */ /* 0x000fe20000004100 */
[----:B------:R-:W-:Y:S02]  /*a2c0*/  F2FP.F16.E4M3.UNPACK_B R93, R94.H1 ;  /* 0x0000005eff5d723e */ /* 0x000fe400030006ff */
[----:B------:R-:W-:Y:S01]  /*a2d0*/  F2FP.SATFINITE.E4M3.F32.PACK_AB_MERGE_C R178, R97, R178, R92 ;  /* 0x000000b261b2723e */ /* 0x000fe2000480705c */
[----:B------:R-:W-:Y:S01]  /*a2e0*/  HADD2.F32 R97, -RZ, R96.H0_H0 ;  /* 0x20000060ff617230 */ /* 0x000fe20000004100 */
[-C--:B------:R-:W-:Y:S01]  /*a2f0*/  F2FP.F16.E4M3.UNPACK_B R92, R175.reuse.H1 ;  /* 0x000000afff5c723e */ /* 0x080fe200030006ff */
[--C-:B------:R-:W-:Y:S01]  /*a300*/  HADD2.F32 R173, -RZ, R93.reuse.H0_H0 ;  /* 0x2000005dffad7230 */ /* 0x100fe20000004100 */
[----:B------:R-:W-:Y:S01]  /*a310*/  F2FP.F16.E4M3.UNPACK_B R175, R175 ;  /* 0x000000afffaf723e */ /* 0x000fe200020006ff */
[----:B------:R-:W-:Y:S01]  /*a320*/  HADD2.F32 R93, -RZ, R93.H1_H1 ;  /* 0x3000005dff5d7230 */ /* 0x000fe20000004100 */
[----:B------:R-:W-:Y:S01]  /*a330*/  F2FP.F16.E4M3.UNPACK_B R98, R98 ;  /* 0x00000062ff62723e */ /* 0x000fe200020006ff */
[--C-:B------:R-:W-:Y:S01]  /*a340*/  HADD2.F32 R185, -RZ, R92.reuse.H0_H0 ;  /* 0x2000005cffb97230 */ /* 0x100fe20000004100 */
[----:B------:R-:W-:Y:S01]  /*a350*/  F2FP.F16.E4M3.UNPACK_B R94, R94 ;  /* 0x0000005eff5e723e */ /* 0x000fe200020006ff */
[----:B------:R-:W-:-:S03]  /*a360*/  HADD2.F32 R92, -RZ, R92.H1_H1 ;  /* 0x3000005cff5c7230 */ /* 0x000fc60000004100 */
[-C--:B------:R-:W-:Y:S01]  /*a370*/  FMUL.FTZ R181, R97, R185.reuse ;  /* 0x000000b961b57220 */ /* 0x080fe20000410000 */
[----:B------:R-:W-:-:S03]  /*a380*/  FMUL.FTZ R185, R173, R185 ;  /* 0x000000b9adb97220 */ /* 0x000fc60000410000 */
[-C--:B------:R-:W-:Y:S01]  /*a390*/  FFMA.FTZ R181, R173, R174.reuse, -R181 ;  /* 0x000000aeadb57223 */ /* 0x080fe200000108b5 */
[----:B------:R-:W-:Y:S01]  /*a3a0*/  FFMA.FTZ R185, R97, R174, R185 ;  /* 0x000000ae61b97223 */ /* 0x000fe200000100b9 */
[----:B------:R-:W-:Y:S02]  /*a3b0*/  HADD2.F32 R97, -RZ, R96.H1_H1 ;  /* 0x30000060ff617230 */ /* 0x000fe40000004100 */
[----:B------:R-:W-:Y:S02]  /*a3c0*/  HADD2.F32 R96, -RZ, R99.H1_H1 ;  /* 0x30000063ff607230 */ /* 0x000fe40000004100 */
[--C-:B------:R-:W-:Y:S02]  /*a3d0*/  HADD2.F32 R99, -RZ, R94.reuse.H0_H0 ;  /* 0x2000005eff637230 */ /* 0x100fe40000004100 */
[-C--:B------:R-:W-:Y:S01]  /*a3e0*/  FMUL.FTZ R174, R97, R92.reuse ;  /* 0x0000005c61ae7220 */ /* 0x080fe20000410000 */
[----:B------:R-:W-:Y:S01]  /*a3f0*/  FMUL.FTZ R92, R93, R92 ;  /* 0x0000005c5d5c7220 */ /* 0x000fe20000410000 */
[----:B------:R-:W-:-:S02]  /*a400*/  HADD2.F32 R94, -RZ, R94.H1_H1 ;  /* 0x3000005eff5e7230 */ /* 0x000fc40000004100 */
[-C--:B------:R-:W-:Y:S01]  /*a410*/  FFMA.FTZ R93, R93, R96.reuse, -R174 ;  /* 0x000000605d5d7223 */ /* 0x080fe200000108ae */
[----:B------:R-:W-:Y:S01]  /*a420*/  FFMA.FTZ R92, R97, R96, R92 ;  /* 0x00000060615c7223 */ /* 0x000fe2000001005c */
[--C-:B------:R-:W-:Y:S02]  /*a430*/  HADD2.F32 R174, -RZ, R175.reuse.H0_H0 ;  /* 0x200000afffae7230 */ /* 0x100fe40000004100 */
[----:B------:R-:W-:Y:S01]  /*a440*/  HADD2.F32 R96, -RZ, R98.H0_H0 ;  /* 0x20000062ff607230 */ /* 0x000fe20000004100 */
[----:B------:R-:W-:Y:S01]  /*a450*/  F2FP.SATFINITE.E4M3.F32.PACK_AB_MERGE_C R93, R93, R181, RZ ;  /* 0x000000b55d5d723e */ /* 0x000fe200048070ff */
[----:B------:R-:W-:Y:S01]  /*a460*/  HADD2.F32 R97, -RZ, R176.H0_H0 ;  /* 0x200000b0ff617230 */ /* 0x000fe20000004100 */
[----:B------:R-:W-:Y:S01]  /*a470*/  F2FP.SATFINITE.E4M3.F32.PACK_AB_MERGE_C R92, R92, R185, RZ ;  /* 0x000000b95c5c723e */ /* 0x000fe200048070ff */
[----:B------:R-:W-:Y:S02]  /*a480*/  HADD2.F32 R175, -RZ, R175.H1_H1 ;  /* 0x300000afffaf7230 */ /* 0x000fe40000004100 */
[-C--:B------:R-:W-:Y:S01]  /*a490*/  FMUL.FTZ R173, R96, R174.reuse ;  /* 0x000000ae60ad7220 */ /* 0x080fe20000410000 */
[----:B------:R-:W-:Y:S01]  /*a4a0*/  FMUL.FTZ R174, R99, R174 ;  /* 0x000000ae63ae7220 */ /* 0x000fe20000410000 */
[----:B------:R-:W-:-:S02]  /*a4b0*/  HADD2.F32 R98, -RZ, R98.H1_H1 ;  /* 0x30000062ff627230 */ /* 0x000fc40000004100 */
[-C--:B------:R-:W-:Y:S01]  /*a4c0*/  FFMA.FTZ R173, R99, R97.reuse, -R173 ;  /* 0x0000006163ad7223 */ /* 0x080fe200000108ad */
[----:B------:R-:W-:Y:S01]  /*a4d0*/  FFMA.FTZ R174, R96, R97, R174 ;  /* 0x0000006160ae7223 */ /* 0x000fe200000100ae */
[----:B------:R-:W-:Y:S02]  /*a4e0*/  HADD2.F32 R97, -RZ, R176.H1_H1 ;  /* 0x300000b0ff617230 */ /* 0x000fe40000004100 */
[-C--:B------:R-:W-:Y:S01]  /*a4f0*/  FMUL.FTZ R99, R98, R175.reuse ;  /* 0x000000af62637220 */ /* 0x080fe20000410000 */
[C---:B------:R-:W-:Y:S01]  /*a500*/  FMUL.FTZ R175, R94.reuse, R175 ;  /* 0x000000af5eaf7220 */ /* 0x040fe20000410000 */
[----:B------:R-:W-:Y:S02]  /*a510*/  F2FP.SATFINITE.E4M3.F32.PACK_AB_MERGE_C R96, R53, R180, R91 ;  /* 0x000000b43560723e */ /* 0x000fe4000480705b */
[-C--:B------:R-:W-:Y:S01]  /*a520*/  FFMA.FTZ R94, R94, R97.reuse, -R99 ;  /* 0x000000615e5e7223 */ /* 0x080fe20000010863 */
[----:B------:R-:W-:Y:S01]  /*a530*/  FFMA.FTZ R97, R98, R97, R175 ;  /* 0x0000006162617223 */ /* 0x000fe200000100af */
[----:B------:R-:W-:-:S03]  /*a540*/  F2FP.SATFINITE.E4M3.F32.PACK_AB_MERGE_C R99, R55, R183, R54 ;  /* 0x000000b73763723e */ /* 0x000fc60004807036 */
[----:B------:R-:W-:Y:S01]  /*a550*/  F2FP.SATFINITE.E4M3.F32.PACK_AB_MERGE_C R94, R94, R173, R93 ;  /* 0x000000ad5e5e723e */ /* 0x000fe2000480705d */
[----:B------:R-:W-:Y:S01]  /*a560*/  IMAD.MOV.U32 R93, RZ, RZ, R179 ;  /* 0x000000ffff5d7224 */ /* 0x000fe200078e00b3 */
[----:B------:R-:W-:Y:S01]  /*a570*/  F2FP.SATFINITE.E4M3.F32.PACK_AB_MERGE_C R98, R97, R174, R92 ;  /* 0x000000ae6162723e */ /* 0x000fe2000480705c */
[----:B------:R-:W-:Y:S01]  /*a580*/  IMAD.MOV.U32 R92, RZ, RZ, R178 ;  /* 0x000000ffff5c7224 */ /* 0x000fe200078e00b2 */
[----:B------:R-:W-:-:S07]  /*a590*/  F2FP.SATFINITE.E4M3.F32.PACK_AB_MERGE_C R97, R88, R89, R52 ;  /* 0x000000595861723e */ /* 0x000fce0004807034 */
.L_x_5337:
[----:B------:R-:W-:Y:S05]  /*a5a0*/  BSYNC B3 ;  /* 0x0000000000037941 */ /* 0x000fea0003800000 */
.L_x_5336:
[----:B------:R-:W-:-:S04]  /*a5b0*/  IADD3 R89, P4, P5, R120, R138, R27 ;  /* 0x0000008a78597210 */ /* 0x000fc80007d9e01b */
[----:B------:R-:W-:Y:S02]  /*a5c0*/  IADD3.X R54, R4, R168, R32, P4, P5 ;  /* 0x000000a804367210 */ /* 0x000fe400027ea420 */
        /* <DEDUP_REMOVED lines=10> */
.L_x_5335:
[----:B------:R-:W-:Y:S05]  /*a670*/  BSYNC B2 ;  /* 0x0000000000027941 */ /* 0x000fea0003800000 */
.L_x_5334:
        /* <DEDUP_REMOVED lines=26> */
[----:B0-----:R-:W-:Y:S01]  /*a820*/  IMAD.MOV.U32 R62, RZ, RZ, R52 ;  /* 0x000000ffff3e7224 */ /* 0x001fe200078e0034 */
[----:B------:R-:W-:Y:S02]  /*a830*/  F2FP.F16.E4M3.UNPACK_B R97, R169.H1 ;  /* 0x000000a9ff61723e */ /* 0x000fe400030006ff */
[----:B-1----:R-:W-:Y:S02]  /*a840*/  F2FP.F16.E4M3.UNPACK_B R60, R88.H1 ;  /* 0x00000058ff3c723e */ /* 0x002fe400030006ff */
[-C--:B------:R-:W-:Y:S01]  /*a850*/  F2FP.F16.E4M3.UNPACK_B R52, R62.reuse.H1 ;  /* 0x0000003eff34723e */ /* 0x080fe200030006ff */
[----:B------:R-:W-:Y:S01]  /*a860*/  HADD2.F32 R99, -RZ, R97.H0_H0 ;  /* 0x20000061ff637230 */ /* 0x000fe20000004100 */
[----:B------:R-:W-:Y:S01]  /*a870*/  F2FP.F16.E4M3.UNPACK_B R96, R171.H1 ;  /* 0x000000abff60723e */ /* 0x000fe200030006ff */
[----:B------:R-:W-:Y:S01]  /*a880*/  HADD2.F32 R48, -RZ, R60.H0_H0 ;  /* 0x2000003cff307230 */ /* 0x000fe20000004100 */
[----:B------:R-:W-:Y:S01]  /*a890*/  F2FP.F16.E4M3.UNPACK_B R62, R62 ;  /* 0x0000003eff3e723e */ /* 0x000fe200020006ff */
        /* <DEDUP_REMOVED lines=13> */
[--C-:B------:R-:W-:Y:S01]  /*a970*/  HADD2.F32 R182, -RZ, R181.reuse.H0_H0 ;  /* 0x200000b5ffb67230 */ /* 0x100fe20000004100 */
[----:B------:R-:W-:Y:S01]  /*a980*/  F2FP.F16.E4M3.UNPACK_B R183, R172.H1 ;  /* 0x000000acffb7723e */ /* 0x000fe200030006ff */
[C---:B------:R-:W-:Y:S01]  /*a990*/  FMUL.FTZ R99, R95.reuse, R97 ;  /* 0x000000615f637220 */ /* 0x040fe20000410000 */
[----:B------:R-:W-:Y:S01]  /*a9a0*/  HADD2.F32 R181, -RZ, R181.H1_H1 ;  /* 0x300000b5ffb57230 */ /* 0x000fe20000004100 */
[----:B------:R-:W-:Y:S01]  /*a9b0*/  F2FP.F16.E4M3.UNPACK_B R90, R90 ;  /* 0x0000005aff5a723e */ /* 0x000fe200020006ff */
[----:B------:R-:W-:Y:S02]  /*a9c0*/  HADD2.F32 R184, -RZ, R180.H0_H0 ;  /* 0x200000b4ffb87230 */ /* 0x000fe40000004100 */
[-C--:B------:R-:W-:Y:S01]  /*a9d0*/  FFMA.FTZ R60, R52, R96.reuse, -R99 ;  /* 0x00000060343c7223 */ /* 0x080fe20000010863 */
[----:B------:R-:W-:Y:S01]  /*a9e0*/  FFMA.FTZ R52, R95, R96, R98 ;  /* 0x000000605f347223 */ /* 0x000fe20000010062 */
[----:B------:R-:W-:Y:S01]  /*a9f0*/  F2FP.F16.E4M3.UNPACK_B R99, R169 ;  /* 0x000000a9ff63723e */ /* 0x000fe200020006ff */
[----:B------:R-:W-:Y:S01]  /*aa00*/  HADD2.F32 R185, -RZ, R183.H0_H0 ;  /* 0x200000b7ffb97230 */ /* 0x000fe20000004100 */
[----:B------:R-:W-:Y:S01]  /*aa10*/  F2FP.F16.E4M3.UNPACK_B R96, R88 ;  /* 0x00000058ff60723e */ /* 0x000fe200020006ff */
[----:B------:R-:W-:Y:S01]  /*aa20*/  HADD2.F32 R88, -RZ, R62.H0_H0 ;  /* 0x2000003eff587230 */ /* 0x000fe20000004100 */
[----:B------:R-:W-:Y:S01]  /*aa30*/  F2FP.F16.E4M3.UNPACK_B R98, R171 ;  /* 0x000000abff62723e */ /* 0x000fe200020006ff */
[----:B------:R-:W-:Y:S01]  /*aa40*/  HADD2.F32 R169, -RZ, R99.H0_H0 ;  /* 0x20000063ffa97230 */ /* 0x000fe20000004100 */
[----:B------:R-:W-:Y:S01]  /*aa50*/  F2FP.F16.E4M3.UNPACK_B R54, R54 ;  /* 0x00000036ff36723e */ /* 0x000fe200020006ff */
[----:B------:R-:W-:Y:S01]  /*aa60*/  HADD2.F32 R95, -RZ, R96.H0_H0 ;  /* 0x20000060ff5f7230 */ /* 0x000fe20000004100 */
[----:B------:R-:W-:Y:S01]  /*aa70*/  F2FP.F16.E4M3.UNPACK_B R172, R172 ;  /* 0x000000acffac723e */ /* 0x000fe200020006ff */
        /* <DEDUP_REMOVED lines=9> */
[CC--:B------:R-:W-:Y:S01]  /*ab10*/  FMUL.FTZ R174, R62.reuse, R99.reuse ;  /* 0x000000633eae7220 */ /* 0x0c0fe20000410000 */
[----:B------:R-:W-:Y:S01]  /*ab20*/  HADD2.F32 R180, -RZ, R180.H1_H1 ;  /* 0x300000b4ffb47230 */ /* 0x000fe20000004100 */
[----:B------:R-:W-:Y:S01]  /*ab30*/  SHF.R.U32.HI R173, RZ, 0x8, R51 ;  /* 0x00000008ffad7819 */ /* 0x000fe20000011633 */
[----:B------:R-:W-:Y:S02]  /*ab40*/  HADD2.F32 R183, -RZ, R183.H1_H1 ;  /* 0x300000b7ffb77230 */ /* 0x000fe40000004100 */
[C---:B------:R-:W-:Y:S01]  /*ab50*/  FMUL.FTZ R169, R97.reuse, R99 ;  /* 0x0000006361a97220 */ /* 0x040fe20000410000 */
[--C-:B------:R-:W-:Y:S02]  /*ab60*/  SHF.R.U32.HI R99, RZ, 0x8, R49.reuse ;  /* 0x00000008ff637819 */ /* 0x100fe40000011631 */
[----:B------:R-:W-:Y:S01]  /*ab70*/  SHF.R.U32.HI R171, RZ, 0x10, R49 ;  /* 0x00000010ffab7819 */ /* 0x000fe20000011631 */
[-C--:B------:R-:W-:Y:S01]  /*ab80*/  FFMA.FTZ R96, R62, R98.reuse, -R169 ;  /* 0x000000623e607223 */ /* 0x080fe200000108a9 */
[----:B------:R-:W-:Y:S01]  /*ab90*/  FFMA.FTZ R62, R97, R98, R174 ;  /* 0x00000062613e7223 */ /* 0x000fe200000100ae */
[----:B------:R-:W-:Y:S01]  /*aba0*/  SHF.R.U32.HI R97, RZ, 0x18, R49 ;  /* 0x00000018ff617819 */ /* 0x000fe20000011631 */
[----:B------:R-:W-:Y:S01]  /*abb0*/  IMAD.SHL.U32 R99, R99, 0x100, RZ ;  /* 0x0000010063637824 */ /* 0x000fe200078e00ff */
[----:B------:R-:W-:Y:S01]  /*abc0*/  LOP3.LUT R98, R49, 0xff, RZ, 0xc0, !PT ;  /* 0x000000ff31627812 */ /* 0x000fe200078ec0ff */
[----:B------:R-:W-:Y:S01]  /*abd0*/  IMAD.U32 R171, R171, 0x10000, RZ ;  /* 0x00010000abab7824 */ /* 0x000fe200078e00ff */
[----:B------:R-:W-:-:S02]  /*abe0*/  SHF.R.U32.HI R169, RZ, 0x18, R51 ;  /* 0x00000018ffa97819 */ /* 0x000fc40000011633 */
[----:B------:R-:W-:Y:S02]  /*abf0*/  PRMT R98, R97, 0x654, R98 ;  /* 0x0000065461627816 */ /* 0x000fe40000000062 */
[-C--:B------:R-:W-:Y:S02]  /*ac00*/  F2FP.F16.E4M3.UNPACK_B R97, R170.reuse.H1 ;  /* 0x000000aaff61723e */ /* 0x080fe400030006ff */
[----:B------:R-:W-:Y:S02]  /*ac10*/  F2FP.F16.E4M3.UNPACK_B R170, R170 ;  /* 0x000000aaffaa723e */ /* 0x000fe400020006ff */
[----:B------:R-:W-:Y:S01]  /*ac20*/  LOP3.LUT R49, R51, 0xff, RZ, 0xc0, !PT ;  /* 0x000000ff33317812 */ /* 0x000fe200078ec0ff */
[--C-:B------:R-:W-:Y:S01]  /*ac30*/  HADD2.F32 R187, -RZ, R97.reuse.H0_H0 ;  /* 0x20000061ffbb7230 */ /* 0x100fe20000004100 */
[----:B------:R-:W-:Y:S01]  /*ac40*/  SHF.R.U32.HI R175, RZ, 0x8, R61 ;  /* 0x00000008ffaf7819 */ /* 0x000fe2000001163d */
[----:B------:R-:W-:Y:S01]  /*ac50*/  HADD2.F32 R97, -RZ, R97.H1_H1 ;  /* 0x30000061ff617230 */ /* 0x000fe20000004100 */
[----:B------:R-:W-:-:S02]  /*ac60*/  PRMT R49, R169, 0x654, R49 ;  /* 0x00000654a9317816 */ /* 0x000fc40000000031 */
[-C--:B------:R-:W-:Y:S01]  /*ac70*/  FMUL.FTZ R186, R182, R187.reuse ;  /* 0x000000bbb6ba7220 */ /* 0x080fe20000410000 */
[C---:B------:R-:W-:Y:S01]  /*ac80*/  FMUL.FTZ R187, R184.reuse, R187 ;  /* 0x000000bbb8bb7220 */ /* 0x040fe20000410000 */
[----:B------:R-:W-:Y:S02]  /*ac90*/  SHF.R.U32.HI R174, RZ, 0x10, R51 ;  /* 0x00000010ffae7819 */ /* 0x000fe40000011633 */
[-C--:B------:R-:W-:Y:S01]  /*aca0*/  FFMA.FTZ R186, R184, R185.reuse, -R186 ;  /* 0x000000b9b8ba7223 */ /* 0x080fe200000108ba */
[----:B------:R-:W-:Y:S01]  /*acb0*/  FFMA.FTZ R187, R182, R185, R187 ;  /* 0x000000b9b6bb7223 */ /* 0x000fe200000100bb */
[CC--:B------:R-:W-:Y:S01]  /*acc0*/  FMUL.FTZ R182, R181.reuse, R97.reuse ;  /* 0x00000061b5b67220 */ /* 0x0c0fe20000410000 */
[C---:B------:R-:W-:Y:S01]  /*acd0*/  FMUL.FTZ R97, R180.reuse, R97 ;  /* 0x00000061b4617220 */ /* 0x040fe20000410000 */
[----:B------:R-:W-:Y:S01]  /*ace0*/  HADD2.F32 R185, -RZ, R170.H0_H0 ;  /* 0x200000aaffb97230 */ /* 0x000fe20000004100 */
[----:B------:R-:W-:Y:S01]  /*acf0*/  SHF.R.U32.HI R51, RZ, 0x18, R61 ;  /* 0x00000018ff337819 */ /* 0x000fe2000001163d */
[-C--:B------:R-:W-:Y:S01]  /*ad00*/  FFMA.FTZ R180, R180, R183.reuse, -R182 ;  /* 0x000000b7b4b47223 */ /* 0x080fe200000108b6 */
[----:B------:R-:W-:Y:S01]  /*ad10*/  FFMA.FTZ R97, R181, R183, R97 ;  /* 0x000000b7b5617223 */ /* 0x000fe20000010061 */
[----:B------:R-:W-:Y:S01]  /*ad20*/  HADD2.F32 R181, -RZ, R90.H0_H0 ;  /* 0x2000005affb57230 */ /* 0x000fe20000004100 */
[----:B------:R-:W-:Y:S01]  /*ad30*/  LOP3.LUT R176, R61, 0xff, RZ, 0xc0, !PT ;  /* 0x000000ff3db07812 */ /* 0x000fe200078ec0ff */
[----:B------:R-:W-:Y:S01]  /*ad40*/  HADD2.F32 R183, -RZ, R54.H0_H0 ;  /* 0x20000036ffb77230 */ /* 0x000fe20000004100 */
[----:B------:R-:W-:Y:S01]  /*ad50*/  SHF.R.U32.HI R61, RZ, 0x10, R61 ;  /* 0x00000010ff3d7819 */ /* 0x000fe2000001163d */
        /* <DEDUP_REMOVED lines=8> */
[----:B------:R-:W-:Y:S01]  /*ade0*/  HADD2.F32 R181, -RZ, R90.H1_H1 ;  /* 0x3000005affb57230 */ /* 0x000fe20000004100 */
[----:B------:R-:W-:-:S02]  /*adf0*/  PRMT R51, R51, 0x654, R176 ;  /* 0x0000065433337816 */ /* 0x000fc400000000b0 */
[--C-:B------:R-:W-:Y:S02]  /*ae00*/  SHF.R.U32.HI R177, RZ, 0x18, R63.reuse ;  /* 0x00000018ffb17819 */ /* 0x100fe4000001163f */
[-C--:B------:R-:W-:Y:S01]  /*ae10*/  FMUL.FTZ R54, R181, R170.reuse ;  /* 0x000000aab5367220 */ /* 0x080fe20000410000 */
[----:B------:R-:W-:Y:S01]  /*ae20*/  FMUL.FTZ R170, R183, R170 ;  /* 0x000000aab7aa7220 */ /* 0x000fe20000410000 */
[----:B------:R-:W-:Y:S02]  /*ae30*/  LOP3.LUT R179, R63, 0xff, RZ, 0xc0, !PT ;  /* 0x000000ff3fb37812 */ /* 0x000fe400078ec0ff */
[-C--:B------:R-:W-:Y:S01]  /*ae40*/  FFMA.FTZ R183, R183, R172.reuse, -R54 ;  /* 0x000000acb7b77223 */ /* 0x080fe20000010836 */
[----:B------:R-:W-:Y:S01]  /*ae50*/  IMAD.SHL.U32 R54, R173, 0x100, RZ ;  /* 0x00000100ad367824 */ /* 0x000fe200078e00ff */
[--C-:B------:R-:W-:Y:S01]  /*ae60*/  SHF.R.U32.HI R178, RZ, 0x8, R63.reuse ;  /* 0x00000008ffb27819 */ /* 0x100fe2000001163f */
[----:B------:R-:W-:Y:S01]  /*ae70*/  FFMA.FTZ R170, R181, R172, R170 ;  /* 0x000000acb5aa7223 */ /* 0x000fe200000100aa */
[----:B------:R-:W-:-:S02]  /*ae80*/  SHF.R.U32.HI R63, RZ, 0x10, R63 ;  /* 0x00000010ff3f7819 */ /* 0x000fc4000001163f */
[----:B------:R-:W-:Y:S01]  /*ae90*/  LOP3.LUT R49, R49, 0xff00, R54, 0xf8, !PT ;  /* 0x0000ff0031317812 */ /* 0x000fe200078ef836 */
[----:B------:R-:W-:Y:S01]  /*aea0*/  IMAD.SHL.U32 R54, R175, 0x100, RZ ;  /* 0x00000100af367824 */ /* 0x000fe200078e00ff */
[----:B------:R-:W-:Y:S01]  /*aeb0*/  LOP3.LUT R98, R98, 0xff00, R99, 0xf8, !PT ;  /* 0x0000ff0062627812 */ /* 0x000fe200078ef863 */
[----:B------:R-:W-:Y:S01]  /*aec0*/  IMAD.U32 R90, R63, 0x10000, RZ ;  /* 0x000100003f5a7824 */ /* 0x000fe200078e00ff */
[----:B------:R-:W-:Y:S01]  /*aed0*/  F2FP.SATFINITE.E4M3.F32.PACK_AB_MERGE_C R63, R60, R50, RZ ;  /* 0x000000323c3f723e */ /* 0x000fe200048070ff */
[----:B------:R-:W-:Y:S01]  /*aee0*/  IMAD.SHL.U32 R178, R178, 0x100, RZ ;  /* 0x00000100b2b27824 */ /* 0x000fe200078e00ff */
[----:B------:R-:W-:Y:S01]  /*aef0*/  LOP3.LUT R51, R51, 0xff00, R54, 0xf8, !PT ;  /* 0x0000ff0033337812 */ /* 0x000fe200078ef836 */
[----:B------:R-:W-:Y:S01]  /*af00*/  IMAD.U32 R54, R61, 0x10000, RZ ;  /* 0x000100003d367824 */ /* 0x000fe200078e00ff */
[----:B------:R-:W-:Y:S02]  /*af10*/  F2FP.SATFINITE.E4M3.F32.PACK_AB_MERGE_C R48, R52, R48, RZ ;  /* 0x000000303430723e */ /* 0x000fe400048070ff */
[----:B------:R-:W-:-:S02]  /*af20*/  PRMT R177, R177, 0x654, R179 ;  /* 0x00000654b1b17816 */ /* 0x000fc400000000b3 */
[----:B------:R-:W-:Y:S02]  /*af30*/  LOP3.LUT R61, R51, 0xff0000, R54, 0xf8, !PT ;  /* 0x00ff0000333d7812 */ /* 0x000fe400078ef836 */
[----:B------:R-:W-:Y:S02]  /*af40*/  F2FP.SATFINITE.E4M3.F32.PACK_AB_MERGE_C R52, R96, R88, R63 ;  /* 0x000000586034723e */ /* 0x000fe4000480703f */
[----:B------:R-:W-:Y:S02]  /*af50*/  LOP3.LUT R98, R98, 0xff0000, R171, 0xf8, !PT ;  /* 0x00ff000062627812 */ /* 0x000fe400078ef8ab */
[----:B------:R-:W-:Y:S02]  /*af60*/  F2FP.F16.E4M3.UNPACK_B R60, R89 ;  /* 0x00000059ff3c723e */ /* 0x000fe400020006ff */
[----:B------:R-:W-:Y:S02]  /*af70*/  F2FP.F16.E4M3.UNPACK_B R63, R61 ;  /* 0x0000003dff3f723e */ /* 0x000fe400020006ff */
[----:B------:R-:W-:-:S02]  /*af80*/  F2FP.F16.E4M3.UNPACK_B R96, R53 ;  /* 0x00000035ff60723e */ /* 0x000fc400020006ff */
[----:B------:R-:W-:Y:S01]  /*af90*/  LOP3.LUT R177, R177, 0xff00, R178, 0xf8, !PT ;  /* 0x0000ff00b1b17812 */ /* 0x000fe200078ef8b2 */
[----:B------:R-:W-:Y:S01]  /*afa0*/  HADD2.F32 R99, -RZ, R63.H0_H0 ;  /* 0x2000003fff637230 */ /* 0x000fe20000004100 */
[----:B------:R-:W-:Y:S01]  /*afb0*/  F2FP.SATFINITE.E4M3.F32.PACK_AB_MERGE_C R88, R62, R95, R48 ;  /* 0x0000005f3e58723e */ /* 0x000fe20004807030 */
[----:B------:R-:W-:Y:S01]  /*afc0*/  HADD2.F32 R48, -RZ, R60.H0_H0 ;  /* 0x2000003cff307230 */ /* 0x000fe20000004100 */
[-C--:B------:R-:W-:Y:S01]  /*afd0*/  F2FP.F16.E4M3.UNPACK_B R95, R98.reuse ;  /* 0x00000062ff5f723e */ /* 0x080fe200020006ff */
[--C-:B------:R-:W-:Y:S01]  /*afe0*/  HADD2.F32 R50, -RZ, R96.reuse.H0_H0 ;  /* 0x20000060ff327230 */ /* 0x100fe20000004100 */
[----:B------:R-:W-:Y:S01]  /*aff0*/  LOP3.LUT R51, R177, 0xff0000, R90, 0xf8, !PT ;  /* 0x00ff0000b1337812 */ /* 0x000fe200078ef85a */
[----:B------:R-:W-:Y:S01]  /*b000*/  HADD2.F32 R96, -RZ, R96.H1_H1 ;  /* 0x30000060ff607230 */ /* 0x000fe20000004100 */
[----:B------:R-:W-:Y:S01]  /*b010*/  F2FP.SATFINITE.E4M3.F32.PACK_AB_MERGE_C R90, R97, R187, RZ ;  /* 0x000000bb615a723e */ /* 0x000fe200048070ff */
[----:B------:R-:W-:Y:S02]  /*b020*/  HADD2.F32 R97, -RZ, R95.H0_H0 ;  /* 0x2000005fff617230 */ /* 0x000fe40000004100 */
[-C--:B------:R-:W-:Y:S01]  /*b030*/  FMUL.FTZ R169, R48, R99.reuse ;  /* 0x0000006330a97220 */ /* 0x080fe20000410000 */
[C---:B------:R-:W-:Y:S01]  /*b040*/  FMUL.FTZ R99, R50.reuse, R99 ;  /* 0x0000006332637220 */ /* 0x040fe20000410000 */
[----:B------:R-:W-:Y:S01]  /*b050*/  HADD2.F32 R62, -RZ, R60.H1_H1 ;  /* 0x3000003cff3e7230 */ /* 0x000fe20000004100 */
[----:B------:R-:W-:Y:S01]  /*b060*/  F2FP.F16.E4M3.UNPACK_B R89, R89.H1 ;  /* 0x00000059ff59723e */ /* 0x000fe200030006ff */
[-C--:B------:R-:W-:Y:S01]  /*b070*/  FFMA.FTZ R50, R50, R97.reuse, -R169 ;  /* 0x0000006132327223 */ /* 0x080fe200000108a9 */
[----:B------:R-:W-:Y:S01]  /*b080*/  FFMA.FTZ R48, R48, R97, R99 ;  /* 0x0000006130307223 */ /* 0x000fe20000010063 */
[----:B------:R-:W-:Y:S01]  /*b090*/  HADD2.F32 R169, -RZ, R63.H1_H1 ;  /* 0x3000003fffa97230 */ /* 0x000fe20000004100 */
[----:B------:R-:W-:Y:S01]  /*b0a0*/  F2FP.F16.E4M3.UNPACK_B R99, R61.H1 ;  /* 0x0000003dff63723e */ /* 0x000fe200030006ff */
[----:B------:R-:W-:Y:S01]  /*b0b0*/  HADD2.F32 R97, -RZ, R95.H1_H1 ;  /* 0x3000005fff617230 */ /* 0x000fe20000004100 */
[----:B------:R-:W-:Y:S01]  /*b0c0*/  F2FP.F16.E4M3.UNPACK_B R63, R53.H1 ;  /* 0x00000035ff3f723e */ /* 0x000fe200030006ff */
[----:B------:R-:W-:Y:S01]  /*b0d0*/  HADD2.F32 R95, -RZ, R89.H0_H0 ;  /* 0x20000059ff5f7230 */ /* 0x000fe20000004100 */
[----:B------:R-:W-:Y:S01]  /*b0e0*/  F2FP.F16.E4M3.UNPACK_B R98, R98.H1 ;  /* 0x00000062ff62723e */ /* 0x000fe200030006ff */
[-C--:B------:R-:W-:Y:S01]  /*b0f0*/  FMUL.FTZ R53, R62, R169.reuse ;  /* 0x000000a93e357220 */ /* 0x080fe20000410000 */
[----:B------:R-:W-:Y:S01]  /*b100*/  FMUL.FTZ R61, R96, R169 ;  /* 0x000000a9603d7220 */ /* 0x000fe20000410000 */
[----:B------:R-:W-:Y:S01]  /*b110*/  HADD2.F32 R169, -RZ, R99.H0_H0 ;  /* 0x20000063ffa97230 */ /* 0x000fe20000004100 */
[----:B------:R-:W-:Y:S01]  /*b120*/  F2FP.SATFINITE.E4M3.F32.PACK_AB_MERGE_C R90, R170, R185, R90 ;  /* 0x000000b9aa5a723e */ /* 0x000fe2000480705a */
[----:B------:R-:W-:-:S02]  /*b130*/  HADD2.F32 R60, -RZ, R63.H0_H0 ;  /* 0x2000003fff3c7230 */ /* 0x000fc40000004100 */
[----:B------:R-:W-:Y:S01]  /*b140*/  FFMA.FTZ R61, R62, R97, R61 ;  /* 0x000000613e3d7223 */ /* 0x000fe2000001003d */
[--C-:B------:R-:W-:Y:S02]  /*b150*/  HADD2.F32 R62, -RZ, R98.reuse.H0_H0 ;  /* 0x20000062ff3e7230 */ /* 0x100fe40000004100 */
[CC--:B------:R-:W-:Y:S01]  /*b160*/  FMUL.FTZ R171, R95.reuse, R169.reuse ;  /* 0x000000a95fab7220 */ /* 0x0c0fe20000410000 */
[----:B------:R-:W-:Y:S01]  /*b170*/  SHF.L.U32 R174, R174, 0x10, RZ ;  /* 0x00000010aeae7819 */ /* 0x000fe200000006ff */
[----:B------:R-:W-:Y:S01]  /*b180*/  FMUL.FTZ R170, R60, R169 ;  /* 0x000000a93caa7220 */ /* 0x000fe20000410000 */
[----:B------:R-:W-:Y:S01]  /*b190*/  FFMA.FTZ R53, R96, R97, -R53 ;  /* 0x0000006160357223 */ /* 0x000fe20000010835 */
[-C--:B------:R-:W-:Y:S01]  /*b1a0*/  FFMA.FTZ R60, R60, R62.reuse, -R171 ;  /* 0x0000003e3c3c7223 */ /* 0x080fe200000108ab */
[----:B------:R-:W-:Y:S02]  /*b1b0*/  HADD2.F32 R97, -RZ, R89.H1_H1 ;  /* 0x30000059ff617230 */ /* 0x000fe40000004100 */
[----:B------:R-:W-:Y:S01]  /*b1c0*/  FFMA.FTZ R62, R95, R62, R170 ;  /* 0x0000003e5f3e7223 */ /* 0x000fe200000100aa */
[----:B------:R-:W-:Y:S01]  /*b1d0*/  HADD2.F32 R96, -RZ, R99.H1_H1 ;  /* 0x30000063ff607230 */ /* 0x000fe20000004100 */
[----:B------:R-:W-:Y:S01]  /*b1e0*/  LOP3.LUT R49, R49, 0xff0000, R174, 0xf8, !PT ;  /* 0x00ff000031317812 */ /* 0x000fe200078ef8ae */
[----:B------:R-:W-:Y:S01]  /*b1f0*/  HADD2.F32 R63, -RZ, R63.H1_H1 ;  /* 0x3000003fff3f7230 */ /* 0x000fe20000004100 */
[----:B------:R-:W-:Y:S01]  /*b200*/  F2FP.F16.E4M3.UNPACK_B R95, R51 ;  /* 0x00000033ff5f723e */ /* 0x000fe200020006ff */
[----:B------:R-:W-:Y:S01]  /*b210*/  HADD2.F32 R170, -RZ, R98.H1_H1 ;  /* 0x30000062ffaa7230 */ /* 0x000fe20000004100 */
[----:B------:R-:W-:Y:S01]  /*b220*/  F2FP.F16.E4M3.UNPACK_B R98, R91 ;  /* 0x0000005bff62723e */ /* 0x000fe200020006ff */
[-C--:B------:R-:W-:Y:S01]  /*b230*/  FMUL.FTZ R172, R97, R96.reuse ;  /* 0x0000006061ac7220 */ /* 0x080fe20000410000 */
[----:B------:R-:W-:Y:S01]  /*b240*/  FMUL.FTZ R176, R63, R96 ;  /* 0x000000603fb07220 */ /* 0x000fe20000410000 */
[----:B------:R-:W-:Y:S01]  /*b250*/  F2FP.F16.E4M3.UNPACK_B R96, R55 ;  /* 0x00000037ff60723e */ /* 0x000fe200020006ff */
[----:B------:R-:W-:Y:S01]  /*b260*/  HADD2.F32 R174, -RZ, R95.H0_H0 ;  /* 0x2000005fffae7230 */ /* 0x000fe20000004100 */
[----:B------:R-:W-:Y:S01]  /*b270*/  F2FP.F16.E4M3.UNPACK_B R89, R49 ;  /* 0x00000031ff59723e */ /* 0x000fe200020006ff */
[----:B------:R-:W-:-:S02]  /*b280*/  HADD2.F32 R169, -RZ, R98.H0_H0 ;  /* 0x20000062ffa97230 */ /* 0x000fc40000004100 */
[-C--:B------:R-:W-:Y:S01]  /*b290*/  FFMA.FTZ R63, R63, R170.reuse, -R172 ;  /* 0x000000aa3f3f7223 */ /* 0x080fe200000108ac */
[----:B------:R-:W-:Y:S01]  /*b2a0*/  FFMA.FTZ R97, R97, R170, R176 ;  /* 0x000000aa61617223 */ /* 0x000fe200000100b0 */
[----:B------:R-:W-:Y:S01]  /*b2b0*/  HADD2.F32 R99, -RZ, R96.H0_H0 ;  /* 0x20000060ff637230 */ /* 0x000fe20000004100 */
[----:B------:R-:W-:Y:S01]  /*b2c0*/  F2FP.F16.E4M3.UNPACK_B R173, R51.H1 ;  /* 0x00000033ffad723e */ /* 0x000fe200030006ff */
[----:B------:R-:W-:Y:S02]  /*b2d0*/  HADD2.F32 R172, -RZ, R89.H0_H0 ;  /* 0x20000059ffac7230 */ /* 0x000fe40000004100 */
[-C--:B------:R-:W-:Y:S01]  /*b2e0*/  FMUL.FTZ R170, R169, R174.reuse ;  /* 0x000000aea9aa7220 */ /* 0x080fe20000410000 */
        /* <DEDUP_REMOVED lines=8> */
[----:B------:R-:W-:Y:S01]  /*b370*/  F2FP.SATFINITE.E4M3.F32.PACK_AB_MERGE_C R54, R180, R186, RZ ;  /* 0x000000bab436723e */ /* 0x000fe200048070ff */
        /* <DEDUP_REMOVED lines=21> */
[C---:B------:R-:W-:Y:S01]  /*b4d0*/  FMUL.FTZ R95, R96.reuse, R95 ;  /* 0x0000005f605f7220 */ /* 0x040fe20000410000 */
[----:B------:R-:W-:Y:S01]  /*b4e0*/  F2FP.SATFINITE.E4M3.F32.PACK_AB_MERGE_C R62, R97, R62, RZ ;  /* 0x0000003e613e723e */ /* 0x000fe200048070ff */
[----:B------:R-:W-:Y:S01]  /*b4f0*/  FFMA.FTZ R96, R96, R89, -R99 ;  /* 0x0000005960607223 */ /* 0x000fe20000010863 */
[----:B------:R-:W-:Y:S01]  /*b500*/  F2FP.SATFINITE.E4M3.F32.PACK_AB_MERGE_C R91, R174, R91, RZ ;  /* 0x0000005bae5b723e */ /* 0x000fe200048070ff */
[----:B------:R-:W-:Y:S01]  /*b510*/  FFMA.FTZ R98, R98, R89, R95 ;  /* 0x0000005962627223 */ /* 0x000fe2000001005f */
[----:B------:R-:W-:-:S02]  /*b520*/  F2FP.SATFINITE.E4M3.F32.PACK_AB_MERGE_C R54, R183, R184, R54 ;  /* 0x000000b8b736723e */ /* 0x000fc40004807036 */
[----:B------:R-:W-:Y:S02]  /*b530*/  F2FP.SATFINITE.E4M3.F32.PACK_AB_MERGE_C R53, R53, R50, R60 ;  /* 0x000000323535723e */ /* 0x000fe4000480703c */
[----:B------:R-:W-:Y:S02]  /*b540*/  F2FP.SATFINITE.E4M3.F32.PACK_AB_MERGE_C R55, R96, R51, R55 ;  /* 0x000000336037723e */ /* 0x000fe40004807037 */
[----:B------:R-:W-:Y:S02]  /*b550*/  F2FP.SATFINITE.E4M3.F32.PACK_AB_MERGE_C R89, R61, R48, R62 ;  /* 0x000000303d59723e */ /* 0x000fe4000480703e */
[----:B------:R-:W-:-:S07]  /*b560*/  F2FP.SATFINITE.E4M3.F32.PACK_AB_MERGE_C R91, R98, R49, R91 ;  /* 0x00000031625b723e */ /* 0x000fce000480705b */
.L_x_5341:
[----:B------:R-:W-:Y:S05]  /*b570*/  BSYNC B3 ;  /* 0x0000000000037941 */ /* 0x000fea0003800000 */
.L_x_5340:
        /* <DEDUP_REMOVED lines=10> */
.L_x_5339:
[----:B------:R-:W-:Y:S05]  /*b620*/  BSYNC B2 ;  /* 0x0000000000027941 */ /* 0x000fea0003800000 */
.L_x_5338:
        /* <DEDUP_REMOVED lines=27> */
[--C-:B------:R-:W-:Y:S01]  /*b7e0*/  SHF.R.U32.HI R96, RZ, 0x8, R45.reuse ;  /* 0x00000008ff607819 */ /* 0x100fe2000001162d */
[----:B0-----:R-:W-:Y:S01]  /*b7f0*/  IMAD.MOV.U32 R56, RZ, RZ, R48 ;  /* 0x000000ffff387224 */ /* 0x001fe200078e0030 */
[----:B------:R-:W-:Y:S02]  /*b800*/  LOP3.LUT R58, R45, 0xff, RZ, 0xc0, !PT ;  /* 0x000000ff2d3a7812 */ /* 0x000fe400078ec0ff */
[----:B------:R-:W-:Y:S01]  /*b810*/  SHF.R.U32.HI R97, RZ, 0x18, R45 ;  /* 0x00000018ff617819 */ /* 0x000fe2000001162d */
[----:B------:R-:W-:Y:S01]  /*b820*/  IMAD.SHL.U32 R48, R96, 0x100, RZ ;  /* 0x0000010060307824 */ /* 0x000fe200078e00ff */
[----:B------:R-:W-:Y:S02]  /*b830*/  SHF.R.U32.HI R92, RZ, 0x8, R59 ;  /* 0x00000008ff5c7819 */ /* 0x000fe4000001163b */
[--C-:B------:R-:W-:Y:S02]  /*b840*/  SHF.R.U32.HI R44, RZ, 0x10, R47.reuse ;  /* 0x00000010ff2c7819 */ /* 0x100fe4000001162f */
[----:B------:R-:W-:-:S02]  /*b850*/  SHF.R.U32.HI R95, RZ, 0x8, R47 ;  /* 0x00000008ff5f7819 */ /* 0x000fc4000001162f */
[----:B------:R-:W-:Y:S01]  /*b860*/  LOP3.LUT R62, R47, 0xff, RZ, 0xc0, !PT ;  /* 0x000000ff2f3e7812 */ /* 0x000fe200078ec0ff */
[----:B------:R-:W-:Y:S01]  /*b870*/  IMAD.U32 R44, R44, 0x10000, RZ ;  /* 0x000100002c2c7824 */ /* 0x000fe200078e00ff */
[----:B------:R-:W-:Y:S02]  /*b880*/  SHF.R.U32.HI R89, RZ, 0x18, R47 ;  /* 0x00000018ff597819 */ /* 0x000fe4000001162f */
[----:B------:R-:W-:Y:S02]  /*b890*/  LOP3.LUT R90, R59, 0xff, RZ, 0xc0, !PT ;  /* 0x000000ff3b5a7812 */ /* 0x000fe400078ec0ff */
[----:B------:R-:W-:Y:S02]  /*b8a0*/  SHF.R.U32.HI R93, RZ, 0x18, R59 ;  /* 0x00000018ff5d7819 */ /* 0x000fe4000001163b */
[----:B------:R-:W-:Y:S02]  /*b8b0*/  SHF.R.U32.HI R46, RZ, 0x10, R45 ;  /* 0x00000010ff2e7819 */ /* 0x000fe4000001162d */
[----:B------:R-:W-:-:S02]  /*b8c0*/  SHF.R.U32.HI R47, RZ, 0x10, R59 ;  /* 0x00000010ff2f7819 */ /* 0x000fc4000001163b */
[--C-:B------:R-:W-:Y:S01]  /*b8d0*/  SHF.R.U32.HI R45, RZ, 0x10, R57.reuse ;  /* 0x00000010ff2d7819 */ /* 0x100fe20000011639 */
[----:B------:R-:W-:Y:S01]  /*b8e0*/  IMAD.U32 R46, R46, 0x10000, RZ ;  /* 0x000100002e2e7824 */ /* 0x000fe200078e00ff */
[--C-:B------:R-:W-:Y:S02]  /*b8f0*/  SHF.R.U32.HI R94, RZ, 0x8, R57.reuse ;  /* 0x00000008ff5e7819 */ /* 0x100fe40000011639 */
[----:B------:R-:W-:Y:S01]  /*b900*/  LOP3.LUT R88, R57, 0xff, RZ, 0xc0, !PT ;  /* 0x000000ff39587812 */ /* 0x000fe200078ec0ff */
[----:B------:R-:W-:Y:S01]  /*b910*/  IMAD.U32 R45, R45, 0x10000, RZ ;  /* 0x000100002d2d7824 */ /* 0x000fe200078e00ff */
[----:B------:R-:W-:Y:S01]  /*b920*/  SHF.R.U32.HI R91, RZ, 0x18, R57 ;  /* 0x00000018ff5b7819 */ /* 0x000fe20000011639 */
[----:B-1----:R-:W-:Y:S01]  /*b930*/  IMAD.MOV.U32 R57, RZ, RZ, R52 ;  /* 0x000000ffff397224 */ /* 0x002fe200078e0034 */
[----:B------:R-:W-:Y:S01]  /*b940*/  PRMT R59, R97, 0x654, R58 ;  /* 0x00000654613b7816 */ /* 0x000fe2000000003a */
[----:B------:R-:W-:Y:S01]  /*b950*/  IMAD.SHL.U32 R58, R92, 0x100, RZ ;  /* 0x000001005c3a7824 */ /* 0x000fe200078e00ff */
[----:B------:R-:W-:Y:S01]  /*b960*/  PRMT R93, R93, 0x654, R90 ;  /* 0x000006545d5d7816 */ /* 0x000fe2000000005a */
[----:B------:R-:W-:Y:S01]  /*b970*/  IMAD.SHL.U32 R52, R94, 0x100, RZ ;  /* 0x000001005e347824 */ /* 0x000fe200078e00ff */
[----:B------:R-:W-:Y:S01]  /*b980*/  PRMT R89, R89, 0x654, R62 ;  /* 0x0000065459597816 */ /* 0x000fe2000000003e */
[----:B------:R-:W-:Y:S01]  /*b990*/  IMAD.U32 R92, R47, 0x10000, RZ ;  /* 0x000100002f5c7824 */ /* 0x000fe200078e00ff */
[----:B------:R-:W-:-:S02]  /*b9a0*/  PRMT R91, R91, 0x654, R88 ;  /* 0x000006545b5b7816 */ /* 0x000fc40000000058 */
[----:B------:R-:W-:Y:S02]  /*b9b0*/  LOP3.LUT R59, R59, 0xff00, R48, 0xf8, !PT ;  /* 0x0000ff003b3b7812 */ /* 0x000fe400078ef830 */
[----:B------:R-:W-:Y:S02]  /*b9c0*/  LOP3.LUT R93, R93, 0xff00, R58, 0xf8, !PT ;  /* 0x0000ff005d5d7812 */ /* 0x000fe400078ef83a */
[----:B------:R-:W-:Y:S02]  /*b9d0*/  F2FP.F16.E4M3.UNPACK_B R88, R167.H1 ;  /* 0x000000a7ff58723e */ /* 0x000fe400030006ff */
[----:B------:R-:W-:Y:S02]  /*b9e0*/  F2FP.F16.E4M3.UNPACK_B R62, R57.H1 ;  /* 0x00000039ff3e723e */ /* 0x000fe400030006ff */
[----:B------:R-:W-:Y:S02]  /*b9f0*/  SHF.L.U32 R48, R95, 0x8, RZ ;  /* 0x000000085f307819 */ /* 0x000fe400000006ff */
[----:B------:R-:W-:-:S02]  /*ba00*/  F2FP.F16.E4M3.UNPACK_B R58, R56.H1 ;  /* 0x00000038ff3a723e */ /* 0x000fc400030006ff */
[----:B------:R-:W-:Y:S01]  /*ba10*/  LOP3.LUT R90, R91, 0xff00, R52, 0xf8, !PT ;  /* 0x0000ff005b5a7812 */ /* 0x000fe200078ef834 */
[----:B------:R-:W-:Y:S01]  /*ba20*/  HADD2.F32 R91, -RZ, R88.H0_H0 ;  /* 0x20000058ff5b7230 */ /* 0x000fe20000004100 */
[----:B------:R-:W-:Y:S01]  /*ba30*/  LOP3.LUT R46, R59, 0xff0000, R46, 0xf8, !PT ;  /* 0x00ff00003b2e7812 */ /* 0x000fe200078ef82e */
[----:B------:R-:W-:Y:S01]  /*ba40*/  HADD2.F32 R52, -RZ, R62.H0_H0 ;  /* 0x2000003eff347230 */ /* 0x000fe20000004100 */
[----:B------:R-:W-:Y:S01]  /*ba50*/  LOP3.LUT R89, R89, 0xff00, R48, 0xf8, !PT ;  /* 0x0000ff0059597812 */ /* 0x000fe200078ef830 */
[----:B------:R-:W-:Y:S01]  /*ba60*/  HADD2.F32 R48, -RZ, R58.H0_H0 ;  /* 0x2000003aff307230 */ /* 0x000fe20000004100 */
[----:B------:R-:W-:Y:S02]  /*ba70*/  F2FP.F16.E4M3.UNPACK_B R59, R165.H1 ;  /* 0x000000a5ff3b723e */ /* 0x000fe400030006ff */
[----:B------:R-:W-:Y:S01]  /*ba80*/  LOP3.LUT R44, R89, 0xff0000, R44, 0xf8, !PT ;  /* 0x00ff0000592c7812 */ /* 0x000fe200078ef82c */
[-C--:B------:R-:W-:Y:S01]  /*ba90*/  FMUL.FTZ R95, R52, R91.reuse ;  /* 0x0000005b345f7220 */ /* 0x080fe20000410000 */
[----:B------:R-:W-:Y:S01]  /*baa0*/  FMUL.FTZ R91, R48, R91 ;  /* 0x0000005b305b7220 */ /* 0x000fe20000410000 */
[--C-:B------:R-:W-:Y:S01]  /*bab0*/  HADD2.F32 R89, -RZ, R59.reuse.H0_H0 ;  /* 0x2000003bff597230 */ /* 0x100fe20000004100 */
[----:B------:R-:W-:Y:S01]  /*bac0*/  LOP3.LUT R47, R90, 0xff0000, R45, 0xf8, !PT ;  /* 0x00ff00005a2f7812 */ /* 0x000fe200078ef82d */
[----:B------:R-:W-:Y:S01]  /*bad0*/  HADD2.F32 R90, -RZ, R59.H1_H1 ;  /* 0x3000003bff5a7230 */ /* 0x000fe20000004100 */
[----:B------:R-:W-:Y:S01]  /*bae0*/  LOP3.LUT R45, R93, 0xff0000, R92, 0xf8, !PT ;  /* 0x00ff00005d2d7812 */ /* 0x000fe200078ef85c */
[----:B------:R-:W-:-:S02]  /*baf0*/  HADD2.F32 R92, -RZ, R88.H1_H1 ;  /* 0x30000058ff5c7230 */ /* 0x000fc40000004100 */
[-C--:B------:R-:W-:Y:S01]  /*bb00*/  FFMA.FTZ R48, R48, R89.reuse, -R95 ;  /* 0x0000005930307223 */ /* 0x080fe2000001085f */
[----:B------:R-:W-:Y:S01]  /*bb10*/  FFMA.FTZ R52, R52, R89, R91 ;  /* 0x0000005934347223 */ /* 0x000fe2000001005b */
[----:B------:R-:W-:Y:S01]  /*bb20*/  HADD2.F32 R89, -RZ, R62.H1_H1 ;  /* 0x3000003eff597230 */ /* 0x000fe20000004100 */
[----:B------:R-:W-:Y:S01]  /*bb30*/  F2FP.F16.E4M3.UNPACK_B R167, R167 ;  /* 0x000000a7ffa7723e */ /* 0x000fe200020006ff */
[----:B------:R-:W-:Y:S01]  /*bb40*/  HADD2.F32 R59, -RZ, R58.H1_H1 ;  /* 0x3000003aff3b7230 */ /* 0x000fe20000004100 */
[----:B------:R-:W-:Y:S02]  /*bb50*/  F2FP.F16.E4M3.UNPACK_B R88, R57 ;  /* 0x00000039ff58723e */ /* 0x000fe400020006ff */
[----:B------:R-:W-:Y:S01]  /*bb60*/  F2FP.F16.E4M3.UNPACK_B R62, R56 ;  /* 0x00000038ff3e723e */ /* 0x000fe200020006ff */
[----:B------:R-:W-:Y:S01]  /*bb70*/  FMUL.FTZ R94, R89, R92 ;  /* 0x0000005c595e7220 */ /* 0x000fe20000410000 */
[----:B------:R-:W-:Y:S01]  /*bb80*/  F2FP.F16.E4M3.UNPACK_B R165, R165 ;  /* 0x000000a5ffa5723e */ /* 0x000fe200020006ff */
[----:B------:R-:W-:-:S02]  /*bb90*/  HADD2.F32 R91, -RZ, R167.H0_H0 ;  /* 0x200000a7ff5b7230 */ /* 0x000fc40000004100 */
        /* <DEDUP_REMOVED lines=38> */
[----:B------:R-:W-:Y:S01]  /*be00*/  F2FP.F16.E4M3.UNPACK_B R164, R164 ;  /* 0x000000a4ffa4723e */ /* 0x000fe200020006ff */
[----:B------:R-:W-:Y:S01]  /*be10*/  FFMA.FTZ R169, R90, R94, -R99 ;  /* 0x0000005e5aa97223 */ /* 0x000fe20000010863 */
[----:B------:R-:W-:Y:S01]  /*be20*/  F2FP.F16.E4M3.UNPACK_B R90, R54 ;  /* 0x00000036ff5a723e */ /* 0x000fe200020006ff */
[--C-:B------:R-:W-:Y:S01]  /*be30*/  HADD2.F32 R97, -RZ, R166.reuse.H0_H0 ;  /* 0x200000a6ff617230 */ /* 0x100fe20000004100 */
[----:B------:R-:W-:Y:S01]  /*be40*/  F2FP.SATFINITE.E4M3.F32.PACK_AB_MERGE_C R48, R57, R48, RZ ;  /* 0x000000303930723e */ /* 0x000fe200048070ff */
[----:B------:R-:W-:-:S02]  /*be50*/  HADD2.F32 R99, -RZ, R166.H1_H1 ;  /* 0x300000a6ff637230 */ /* 0x000fc40000004100 */
[----:B------:R-:W-:Y:S01]  /*be60*/  FFMA.FTZ R171, R93, R94, R96 ;  /* 0x0000005e5dab7223 */ /* 0x000fe20000010060 */
        /* <DEDUP_REMOVED lines=12> */
[----:B------:R-:W-:Y:S01]  /*bf30*/  F2FP.F16.E4M3.UNPACK_B R59, R53 ;  /* 0x00000035ff3b723e */ /* 0x000fe200020006ff */
[----:B------:R-:W-:Y:S01]  /*bf40*/  FFMA.FTZ R165, R54, R93, -R165 ;  /* 0x0000005d36a57223 */ /* 0x000fe200000108a5 */
[----:B------:R-:W-:Y:S01]  /*bf50*/  F2FP.F16.E4M3.UNPACK_B R58, R47 ;  /* 0x0000002fff3a723e */ /* 0x000fe200020006ff */
[----:B------:R-:W-:Y:S01]  /*bf60*/  FFMA.FTZ R54, R92, R93, R97 ;  /* 0x0000005d5c367223 */ /* 0x000fe20000010061 */
[----:B------:R-:W-:Y:S01]  /*bf70*/  F2FP.F16.E4M3.UNPACK_B R57, R49 ;  /* 0x00000031ff39723e */ /* 0x000fe200020006ff */
[-C--:B------:R-:W-:Y:S01]  /*bf80*/  FFMA.FTZ R99, R90, R95.reuse, R99 ;  /* 0x0000005f5a637223 */ /* 0x080fe20000010063 */
[----:B------:R-:W-:Y:S01]  /*bf90*/  F2FP.SATFINITE.E4M3.F32.PACK_AB_MERGE_C R169, R169, R62, RZ ;  /* 0x0000003ea9a9723e */ /* 0x000fe200048070ff */
[----:B------:R-:W-:Y:S01]  /*bfa0*/  HADD2.F32 R62, -RZ, R59.H0_H0 ;  /* 0x2000003bff3e7230 */ /* 0x000fe20000004100 */
[----:B------:R-:W-:Y:S01]  /*bfb0*/  F2FP.SATFINITE.E4M3.F32.PACK_AB_MERGE_C R88, R171, R88, RZ ;  /* 0x00000058ab58723e */ /* 0x000fe200048070ff */
[----:B------:R-:W-:Y:S01]  /*bfc0*/  HADD2.F32 R93, -RZ, R58.H0_H0 ;  /* 0x2000003aff5d7230 */ /* 0x000fe20000004100 */
[----:B------:R-:W-:Y:S01]  /*bfd0*/  F2FP.SATFINITE.E4M3.F32.PACK_AB_MERGE_C R52, R91, R56, R52 ;  /* 0x000000385b34723e */ /* 0x000fe20004807034 */
[----:B------:R-:W-:Y:S01]  /*bfe0*/  HADD2.F32 R56, -RZ, R57.H0_H0 ;  /* 0x20000039ff387230 */ /* 0x000fe20000004100 */
[----:B------:R-:W-:Y:S01]  /*bff0*/  F2FP.F16.E4M3.UNPACK_B R89, R46 ;  /* 0x0000002eff59723e */ /* 0x000fe200020006ff */
[----:B------:R-:W-:Y:S01]  /*c000*/  FFMA.FTZ R50, R50, R95, -R167 ;  /* 0x0000005f32327223 */ /* 0x000fe200000108a7 */
[----:B------:R-:W-:Y:S01]  /*c010*/  F2FP.SATFINITE.E4M3.F32.PACK_AB_MERGE_C R54, R99, R54, R88 ;  /* 0x000000366336723e */ /* 0x000fe20004807058 */
[----:B------:R-:W-:-:S02]  /*c020*/  HADD2.F32 R88, -RZ, R59.H1_H1 ;  /* 0x3000003bff587230 */ /* 0x000fc40000004100 */
[-C--:B------:R-:W-:Y:S01]  /*c030*/  FMUL.FTZ R95, R62, R93.reuse ;  /* 0x0000005d3e5f7220 */ /* 0x080fe20000410000 */
        /* <DEDUP_REMOVED lines=9> */
[C---:B------:R-:W-:Y:S01]  /*c0d0*/  FMUL.FTZ R93, R58.reuse, R93 ;  /* 0x0000005d3a5d7220 */ /* 0x040fe20000410000 */
[----:B------:R-:W-:Y:S01]  /*c0e0*/  F2FP.F16.E4M3.UNPACK_B R90, R47.H1 ;  /* 0x0000002fff5a723e */ /* 0x000fe200030006ff */
[----:B------:R-:W-:Y:S01]  /*c0f0*/  HADD2.F32 R62, -RZ, R53.H0_H0 ;  /* 0x20000035ff3e7230 */ /* 0x000fe20000004100 */
[----:B------:R-:W-:Y:S01]  /*c100*/  F2FP.F16.E4M3.UNPACK_B R59, R49.H1 ;  /* 0x00000031ff3b723e */ /* 0x000fe200030006ff */
[-C--:B------:R-:W-:Y:S01]  /*c110*/  FFMA.FTZ R49, R58, R89.reuse, -R91 ;  /* 0x000000593a317223 */ /* 0x080fe2000001085b */
[----:B------:R-:W-:Y:S01]  /*c120*/  FFMA.FTZ R58, R88, R89, R93 ;  /* 0x00000059583a7223 */ /* 0x000fe2000001005d */
[----:B------:R-:W-:Y:S01]  /*c130*/  F2FP.F16.E4M3.UNPACK_B R46, R46.H1 ;  /* 0x0000002eff2e723e */ /* 0x000fe200030006ff */
        /* <DEDUP_REMOVED lines=26> */
[----:B------:R-:W-:Y:S01]  /*c2e0*/  F2FP.SATFINITE.E4M3.F32.PACK_AB_MERGE_C R50, R50, R165, R169 ;  /* 0x000000a53232723e */ /* 0x000fe200048070a9 */
        /* <DEDUP_REMOVED lines=35> */
[----:B------:R-:W-:Y:S02]  /*c520*/  F2FP.SATFINITE.E4M3.F32.PACK_AB_MERGE_C R53, R58, R57, R47 ;  /* 0x000000393a35723e */ /* 0x000fe4000480702f */
[----:B------:R-:W-:-:S07]  /*c530*/  F2FP.SATFINITE.E4M3.F32.PACK_AB_MERGE_C R55, R92, R45, R90 ;  /* 0x0000002d5c37723e */ /* 0x000fce000480705a */
.L_x_5343:
[----:B------:R-:W-:Y:S05]  /*c540*/  BSYNC B2 ;  /* 0x0000000000027941 */ /* 0x000fea0003800000 */
.L_x_5342:
        /* <DEDUP_REMOVED lines=10> */
.L_x_5333:
[----:B------:R-:W-:Y:S05]  /*c5f0*/  BSYNC B1 ;  /* 0x0000000000017941 */ /* 0x000fea0003800000 */
.L_x_5332:
        /* <DEDUP_REMOVED lines=34> */
[--C-:B------:R-:W-:Y:S01]  /*c820*/  SHF.R.U32.HI R93, RZ, 0x18, R73.reuse ;  /* 0x00000018ff5d7819 */ /* 0x100fe20000011649 */
[----:B------:R-:W-:Y:S01]  /*c830*/  IMAD.MOV.U32 R56, RZ, RZ, R46 ;  /* 0x000000ffff387224 */ /* 0x000fe200078e002e */
[----:B------:R-:W-:Y:S01]  /*c840*/  LOP3.LUT R58, R73, 0xff, RZ, 0xc0, !PT ;  /* 0x000000ff493a7812 */ /* 0x000fe200078ec0ff */
[----:B------:R-:W-:Y:S01]  /*c850*/  IMAD.SHL.U32 R45, R91, 0x100, RZ ;  /* 0x000001005b2d7824 */ /* 0x000fe200078e00ff */
[----:B------:R-:W-:Y:S01]  /*c860*/  SHF.R.U32.HI R90, RZ, 0x10, R73 ;  /* 0x00000010ff5a7819 */ /* 0x000fe20000011649 */
[----:B------:R-:W-:Y:S01]  /*c870*/  IMAD.MOV.U32 R60, RZ, RZ, R44 ;  /* 0x000000ffff3c7224 */ /* 0x000fe200078e002c */
[----:B------:R-:W-:Y:S01]  /*c880*/  SHF.R.U32.HI R74, RZ, 0x8, R85 ;  /* 0x00000008ff4a7819 */ /* 0x000fe20000011655 */
[----:B-1----:R-:W-:Y:S01]  /*c890*/  IMAD.MOV.U32 R61, RZ, RZ, R48 ;  /* 0x000000ffff3d7224 */ /* 0x002fe200078e0030 */
[----:B------:R-:W-:Y:S01]  /*c8a0*/  SHF.R.U32.HI R72, RZ, 0x18, R87 ;  /* 0x00000018ff487819 */ /* 0x000fe20000011657 */
[----:B------:R-:W-:Y:S01]  /*c8b0*/  IMAD.U32 R46, R90, 0x10000, RZ ;  /* 0x000100005a2e7824 */ /* 0x000fe200078e00ff */
[----:B------:R-:W-:-:S02]  /*c8c0*/  LOP3.LUT R63, R87, 0xff, RZ, 0xc0, !PT ;  /* 0x000000ff573f7812 */ /* 0x000fc400078ec0ff */
[----:B------:R-:W-:Y:S02]  /*c8d0*/  SHF.R.U32.HI R73, RZ, 0x8, R87 ;  /* 0x00000008ff497819 */ /* 0x000fe40000011657 */
[----:B------:R-:W-:Y:S02]  /*c8e0*/  SHF.R.U32.HI R84, RZ, 0x8, R75 ;  /* 0x00000008ff547819 */ /* 0x000fe4000001164b */
[----:B------:R-:W-:Y:S01]  /*c8f0*/  SHF.R.U32.HI R89, RZ, 0x18, R85 ;  /* 0x00000018ff597819 */ /* 0x000fe20000011655 */
[----:B------:R-:W-:Y:S01]  /*c900*/  IMAD.SHL.U32 R73, R73, 0x100, RZ ;  /* 0x0000010049497824 */ /* 0x000fe200078e00ff */
[----:B------:R-:W-:Y:S01]  /*c910*/  LOP3.LUT R62, R85, 0xff, RZ, 0xc0, !PT ;  /* 0x000000ff553e7812 */ /* 0x000fe200078ec0ff */
[----:B------:R-:W-:Y:S01]  /*c920*/  IMAD.SHL.U32 R44, R84, 0x100, RZ ;  /* 0x00000100542c7824 */ /* 0x000fe200078e00ff */
[----:B------:R-:W-:Y:S02]  /*c930*/  PRMT R58, R93, 0x654, R58 ;  /* 0x000006545d3a7816 */ /* 0x000fe4000000003a */
[----:B------:R-:W-:-:S02]  /*c940*/  SHF.R.U32.HI R88, RZ, 0x18, R75 ;  /* 0x00000018ff587819 */ /* 0x000fc4000001164b */
[----:B------:R-:W-:Y:S02]  /*c950*/  LOP3.LUT R59, R75, 0xff, RZ, 0xc0, !PT ;  /* 0x000000ff4b3b7812 */ /* 0x000fe400078ec0ff */
[----:B------:R-:W-:Y:S01]  /*c960*/  PRMT R72, R72, 0x654, R63 ;  /* 0x0000065448487816 */ /* 0x000fe2000000003f */
[----:B------:R-:W-:Y:S01]  /*c970*/  IMAD.SHL.U32 R63, R74, 0x100, RZ ;  /* 0x000001004a3f7824 */ /* 0x000fe200078e00ff */
[----:B------:R-:W-:Y:S02]  /*c980*/  PRMT R62, R89, 0x654, R62 ;  /* 0x00000654593e7816 */ /* 0x000fe4000000003e */
[----:B------:R-:W-:Y:S02]  /*c990*/  LOP3.LUT R45, R58, 0xff00, R45, 0xf8, !PT ;  /* 0x0000ff003a2d7812 */ /* 0x000fe400078ef82d */
[----:B------:R-:W-:Y:S02]  /*c9a0*/  SHF.R.U32.HI R86, RZ, 0x10, R75 ;  /* 0x00000010ff567819 */ /* 0x000fe4000001164b */
[----:B------:R-:W-:-:S02]  /*c9b0*/  PRMT R59, R88, 0x654, R59 ;  /* 0x00000654583b7816 */ /* 0x000fc4000000003b */
[----:B------:R-:W-:Y:S02]  /*c9c0*/  LOP3.LUT R48, R62, 0xff00, R63, 0xf8, !PT ;  /* 0x0000ff003e307812 */ /* 0x000fe400078ef83f */
[----:B------:R-:W-:Y:S02]  /*c9d0*/  LOP3.LUT R84, R72, 0xff00, R73, 0xf8, !PT ;  /* 0x0000ff0048547812 */ /* 0x000fe400078ef849 */
[----:B------:R-:W-:Y:S02]  /*c9e0*/  LOP3.LUT R46, R45, 0xff0000, R46, 0xf8, !PT ;  /* 0x00ff00002d2e7812 */ /* 0x000fe400078ef82e */
[----:B------:R-:W-:Y:S02]  /*c9f0*/  LOP3.LUT R44, R59, 0xff00, R44, 0xf8, !PT ;  /* 0x0000ff003b2c7812 */ /* 0x000fe400078ef82c */
[----:B------:R-:W-:Y:S02]  /*ca00*/  SHF.L.U32 R45, R86, 0x10, RZ ;  /* 0x00000010562d7819 */ /* 0x000fe400000006ff */
        /* <DEDUP_REMOVED lines=8> */
[----:B------:R-:W-:Y:S01]  /*ca90*/  HADD2.F32 R45, -RZ, R74.H0_H0 ;  /* 0x2000004aff2d7230 */ /* 0x000fe20000004100 */
[----:B------:R-:W-:Y:S01]  /*caa0*/  F2FP.F16.E4M3.UNPACK_B R63, R161.H1 ;  /* 0x000000a1ff3f723e */ /* 0x000fe200030006ff */
[----:B------:R-:W-:Y:S01]  /*cab0*/  IMAD.U32 R85, R85, 0x10000, RZ ;  /* 0x0001000055557824 */ /* 0x000fe200078e00ff */
[----:B------:R-:W-:Y:S01]  /*cac0*/  F2FP.F16.E4M3.UNPACK_B R163, R163 ;  /* 0x000000a3ffa3723e */ /* 0x000fe200020006ff */
[----:B------:R-:W-:-:S02]  /*cad0*/  IMAD.U32 R75, R75, 0x10000, RZ ;  /* 0x000100004b4b7824 */ /* 0x000fc400078e00ff */
        /* <DEDUP_REMOVED lines=15> */
[-C--:B------:R-:W-:Y:S01]  /*cbd0*/  FMUL.FTZ R86, R63, R74.reuse ;  /* 0x0000004a3f567220 */ /* 0x080fe20000410000 */
[----:B------:R-:W-:Y:S02]  /*cbe0*/  HADD2.F32 R163, -RZ, R163.H1_H1 ;  /* 0x300000a3ffa37230 */ /* 0x000fe40000004100 */
[----:B------:R-:W-:Y:S01]  /*cbf0*/  FMUL.FTZ R60, R75, R74 ;  /* 0x0000004a4b3c7220 */ /* 0x000fe20000410000 */
[----:B------:R-:W-:Y:S02]  /*cc00*/  HADD2.F32 R74, -RZ, R73.H0_H0 ;  /* 0x20000049ff4a7230 */ /* 0x000fe40000004100 */
[----:B------:R-:W-:Y:S02]  /*cc10*/  HADD2.F32 R62, -RZ, R72.H0_H0 ;  /* 0x20000048ff3e7230 */ /* 0x000fe40000004100 */
[-C--:B------:R-:W-:Y:S01]  /*cc20*/  FFMA.FTZ R61, R63, R84.reuse, -R60 ;  /* 0x000000543f3d7223 */ /* 0x080fe2000001083c */
[----:B------:R-:W-:Y:S02]  /*cc30*/  HADD2.F32 R63, -RZ, R161.H0_H0 ;  /* 0x200000a1ff3f7230 */ /* 0x000fe40000004100 */
[-C--:B------:R-:W-:Y:S01]  /*cc40*/  FMUL.FTZ R87, R74, R85.reuse ;  /* 0x000000554a577220 */ /* 0x080fe20000410000 */
[----:B------:R-:W-:Y:S01]  /*cc50*/  FFMA.FTZ R60, R75, R84, R86 ;  /* 0x000000544b3c7223 */ /* 0x000fe20000010056 */
[----:B------:R-:W-:Y:S01]  /*cc60*/  FMUL.FTZ R85, R62, R85 ;  /* 0x000000553e557220 */ /* 0x000fe20000410000 */
[----:B------:R-:W-:-:S02]  /*cc70*/  HADD2.F32 R75, -RZ, R73.H1_H1 ;  /* 0x30000049ff4b7230 */ /* 0x000fc40000004100 */
        /* <DEDUP_REMOVED lines=58> */
[----:B------:R-:W-:Y:S01]  /*d020*/  F2FP.SATFINITE.E4M3.F32.PACK_AB_MERGE_C R90, R95, R90, RZ ;  /* 0x0000005a5f5a723e */ /* 0x000fe200048070ff */
[----:B------:R-:W-:Y:S01]  /*d030*/  HADD2.F32 R60, -RZ, R61.H0_H0 ;  /* 0x2000003dff3c7230 */ /* 0x000fe20000004100 */
[----:B------:R-:W-:Y:S01]  /*d040*/  F2FP.F16.E4M3.UNPACK_B R55, R55.H1 ;  /* 0x00000037ff37723e */ /* 0x000fe200030006ff */
[----:B------:R-:W-:-:S02]  /*d050*/  HADD2.F32 R73, -RZ, R72.H0_H0 ;  /* 0x20000048ff497230 */ /* 0x000fc40000004100 */
[-C--:B------:R-:W-:Y:S01]  /*d060*/  FMUL.FTZ R85, R63, R75.reuse ;  /* 0x0000004b3f557220 */ /* 0x080fe20000410000 */
[----:B------:R-:W-:Y:S02]  /*d070*/  HADD2.F32 R74, -RZ, R74.H1_H1 ;  /* 0x3000004aff4a7230 */ /* 0x000fe40000004100 */
[C---:B------:R-:W-:Y:S01]  /*d080*/  FMUL.FTZ R84, R60.reuse, R75 ;  /* 0x0000004b3c547220 */ /* 0x040fe20000410000 */
[----:B------:R-:W-:Y:S01]  /*d090*/  HADD2.F32 R75, -RZ, R62.H1_H1 ;  /* 0x3000003eff4b7230 */ /* 0x000fe20000004100 */
[----:B------:R-:W-:Y:S01]  /*d0a0*/  F2FP.SATFINITE.E4M3.F32.PACK_AB_MERGE_C R50, R87, R50, R90 ;  /* 0x000000325732723e */ /* 0x000fe2000480705a */
[----:B------:R-:W-:Y:S02]  /*d0b0*/  HADD2.F32 R62, -RZ, R61.H1_H1 ;  /* 0x3000003dff3e7230 */ /* 0x000fe40000004100 */
[-C--:B------:R-:W-:Y:S01]  /*d0c0*/  FFMA.FTZ R60, R60, R73.reuse, -R85 ;  /* 0x000000493c3c7223 */ /* 0x080fe20000010855 */
[----:B------:R-:W-:Y:S01]  /*d0d0*/  FFMA.FTZ R61, R63, R73, R84 ;  /* 0x000000493f3d7223 */ /* 0x000fe20000010054 */
[----:B------:R-:W-:-:S02]  /*d0e0*/  HADD2.F32 R73, -RZ, R72.H1_H1 ;  /* 0x30000048ff497230 */ /* 0x000fc40000004100 */
[-C--:B------:R-:W-:Y:S01]  /*d0f0*/  FMUL.FTZ R85, R74, R75.reuse ;  /* 0x0000004b4a557220 */ /* 0x080fe20000410000 */
[C---:B------:R-:W-:Y:S01]  /*d100*/  FMUL.FTZ R87, R62.reuse, R75 ;  /* 0x0000004b3e577220 */ /* 0x040fe20000410000 */
[----:B------:R-:W-:Y:S02]  /*d110*/  F2FP.F16.E4M3.UNPACK_B R63, R49.H1 ;  /* 0x00000031ff3f723e */ /* 0x000fe400030006ff */
[----:B------:R-:W-:Y:S01]  /*d120*/  F2FP.F16.E4M3.UNPACK_B R75, R48.H1 ;  /* 0x00000030ff4b723e */ /* 0x000fe200030006ff */
[-C--:B------:R-:W-:Y:S01]  /*d130*/  FFMA.FTZ R49, R62, R73.reuse, -R85 ;  /* 0x000000493e317223 */ /* 0x080fe20000010855 */
[----:B------:R-:W-:Y:S01]  /*d140*/  F2FP.F16.E4M3.UNPACK_B R46, R46.H1 ;  /* 0x0000002eff2e723e */ /* 0x000fe200030006ff */
[----:B------:R-:W-:Y:S02]  /*d150*/  HADD2.F32 R72, -RZ, R63.H0_H0 ;  /* 0x2000003fff487230 */ /* 0x000fe40000004100 */
[----:B------:R-:W-:Y:S01]  /*d160*/  FFMA.FTZ R48, R74, R73, R87 ;  /* 0x000000494a307223 */ /* 0x000fe20000010057 */
[----:B------:R-:W-:Y:S01]  /*d170*/  HADD2.F32 R62, -RZ, R55.H0_H0 ;  /* 0x20000037ff3e7230 */ /* 0x000fe20000004100 */
[----:B------:R-:W-:Y:S01]  /*d180*/  F2FP.SATFINITE.E4M3.F32.PACK_AB_MERGE_C R92, R93, R92, RZ ;  /* 0x0000005c5d5c723e */ /* 0x000fe200048070ff */
[----:B------:R-:W-:-:S02]  /*d190*/  HADD2.F32 R63, -RZ, R63.H1_H1 ;  /* 0x3000003fff3f7230 */ /* 0x000fc40000004100 */
[----:B------:R-:W-:Y:S01]  /*d1a0*/  HADD2.F32 R84, -RZ, R75.H1_H1 ;  /* 0x3000004bff547230 */ /* 0x000fe20000004100 */
[----:B------:R-:W-:Y:S01]  /*d1b0*/  F2FP.SATFINITE.E4M3.F32.PACK_AB_MERGE_C R56, R56, R89, R92 ;  /* 0x000000593838723e */ /* 0x000fe2000480705c */
[----:B------:R-:W-:Y:S02]  /*d1c0*/  HADD2.F32 R55, -RZ, R55.H1_H1 ;  /* 0x30000037ff377230 */ /* 0x000fe40000004100 */
[----:B------:R-:W-:Y:S02]  /*d1d0*/  HADD2.F32 R85, -RZ, R75.H0_H0 ;  /* 0x2000004bff557230 */ /* 0x000fe40000004100 */
[--C-:B------:R-:W-:Y:S02]  /*d1e0*/  HADD2.F32 R73, -RZ, R46.reuse.H0_H0 ;  /* 0x2000002eff497230 */ /* 0x100fe40000004100 */
[----:B------:R-:W-:Y:S02]  /*d1f0*/  HADD2.F32 R74, -RZ, R46.H1_H1 ;  /* 0x3000002eff4a7230 */ /* 0x000fe40000004100 */
[-C--:B------:R-:W-:Y:S01]  /*d200*/  FMUL.FTZ R46, R63, R84.reuse ;  /* 0x000000543f2e7220 */ /* 0x080fe20000410000 */
[C---:B------:R-:W-:Y:S01]  /*d210*/  FMUL.FTZ R84, R55.reuse, R84 ;  /* 0x0000005437547220 */ /* 0x040fe20000410000 */
[-C--:B------:R-:W-:Y:S01]  /*d220*/  FMUL.FTZ R75, R72, R85.reuse ;  /* 0x00000055484b7220 */ /* 0x080fe20000410000 */
[C---:B------:R-:W-:Y:S01]  /*d230*/  FMUL.FTZ R85, R62.reuse, R85 ;  /* 0x000000553e557220 */ /* 0x040fe20000410000 */
[-C--:B------:R-:W-:Y:S01]  /*d240*/  FFMA.FTZ R91, R55, R74.reuse, -R46 ;  /* 0x0000004a375b7223 */ /* 0x080fe2000001082e */
[----:B------:R-:W-:Y:S01]  /*d250*/  FFMA.FTZ R90, R63, R74, R84 ;  /* 0x0000004a3f5a7223 */ /* 0x000fe20000010054 */
[----:B------:R-:W-:Y:S01]  /*d260*/  F2FP.F16.E4M3.UNPACK_B R46, R47 ;  /* 0x0000002fff2e723e */ /* 0x000fe200020006ff */
[----:B------:R-:W-:Y:S01]  /*d270*/  FFMA.FTZ R88, R62, R73, -R75 ;  /* 0x000000493e587223 */ /* 0x000fe2000001084b */
[----:B------:R-:W-:Y:S01]  /*d280*/  F2FP.F16.E4M3.UNPACK_B R84, R45 ;  /* 0x0000002dff54723e */ /* 0x000fe200020006ff */
[----:B------:R-:W-:Y:S01]  /*d290*/  FFMA.FTZ R89, R72, R73, R85 ;  /* 0x0000004948597223 */ /* 0x000fe20000010055 */
[----:B------:R-:W-:-:S02]  /*d2a0*/  F2FP.F16.E4M3.UNPACK_B R62, R51 ;  /* 0x00000033ff3e723e */ /* 0x000fc400020006ff */
[----:B------:R-:W-:Y:S01]  /*d2b0*/  F2FP.F16.E4M3.UNPACK_B R85, R45.H1 ;  /* 0x0000002dff55723e */ /* 0x000fe200030006ff */
[----:B------:R-:W-:Y:S01]  /*d2c0*/  HADD2.F32 R86, -RZ, R84.H0_H0 ;  /* 0x20000054ff567230 */ /* 0x000fe20000004100 */
[----:B------:R-:W-:Y:S01]  /*d2d0*/  F2FP.F16.E4M3.UNPACK_B R63, R51.H1 ;  /* 0x00000033ff3f723e */ /* 0x000fe200030006ff */
[----:B------:R-:W-:Y:S01]  /*d2e0*/  HADD2.F32 R51, -RZ, R46.H0_H0 ;  /* 0x2000002eff337230 */ /* 0x000fe20000004100 */
[-C--:B------:R-:W-:Y:S01]  /*d2f0*/  F2FP.F16.E4M3.UNPACK_B R45, R44.reuse ;  /* 0x0000002cff2d723e */ /* 0x080fe200020006ff */
[----:B------:R-:W-:Y:S01]  /*d300*/  HADD2.F32 R72, -RZ, R62.H0_H0 ;  /* 0x2000003eff487230 */ /* 0x000fe20000004100 */
[----:B------:R-:W-:Y:S01]  /*d310*/  F2FP.F16.E4M3.UNPACK_B R47, R47.H1 ;  /* 0x0000002fff2f723e */ /* 0x000fe200030006ff */
[----:B------:R-:W-:Y:S01]  /*d320*/  HADD2.F32 R87, -RZ, R85.H0_H0 ;  /* 0x20000055ff577230 */ /* 0x000fe20000004100 */
[----:B------:R-:W-:Y:S01]  /*d330*/  F2FP.F16.E4M3.UNPACK_B R73, R44.H1 ;  /* 0x0000002cff49723e */ /* 0x000fe200030006ff */
[----:B------:R-:W-:Y:S02]  /*d340*/  HADD2.F32 R44, -RZ, R63.H0_H0 ;  /* 0x2000003fff2c7230 */ /* 0x000fe40000004100 */
[----:B------:R-:W-:Y:S01]  /*d350*/  FMUL.FTZ R93, R51, R86 ;  /* 0x00000056335d7220 */ /* 0x000fe20000410000 */
[----:B------:R-:W-:-:S02]  /*d360*/  HADD2.F32 R74, -RZ, R45.H0_H0 ;  /* 0x2000002dff4a7230 */ /* 0x000fc40000004100 */
[----:B------:R-:W-:Y:S01]  /*d370*/  FMUL.FTZ R92, R72, R86 ;  /* 0x00000056485c7220 */ /* 0x000fe20000410000 */
[----:B------:R-:W-:Y:S02]  /*d380*/  HADD2.F32 R55, -RZ, R47.H0_H0 ;  /* 0x2000002fff377230 */ /* 0x000fe40000004100 */
[-C--:B------:R-:W-:Y:S01]  /*d390*/  FMUL.FTZ R86, R44, R87.reuse ;  /* 0x000000572c567220 */ /* 0x080fe20000410000 */
[----:B------:R-:W-:Y:S02]  /*d3a0*/  HADD2.F32 R75, -RZ, R73.H0_H0 ;  /* 0x20000049ff4b7230 */ /* 0x000fe40000004100 */
[----:B------:R-:W-:Y:S01]  /*d3b0*/  FFMA.FTZ R93, R72, R74, R93 ;  /* 0x0000004a485d7223 */ /* 0x000fe2000001005d */
[----:B------:R-:W-:Y:S02]  /*d3c0*/  HADD2.F32 R63, -RZ, R63.H1_H1 ;  /* 0x3000003fff3f7230 */ /* 0x000fe40000004100 */
[----:B------:R-:W-:Y:S01]  /*d3d0*/  FMUL.FTZ R87, R55, R87 ;  /* 0x0000005737577220 */ /* 0x000fe20000410000 */
[----:B------:R-:W-:-:S02]  /*d3e0*/  HADD2.F32 R72, -RZ, R85.H1_H1 ;  /* 0x30000055ff487230 */ /* 0x000fc40000004100 */
[----:B------:R-:W-:Y:S01]  /*d3f0*/  FFMA.FTZ R92, R51, R74, -R92 ;  /* 0x0000004a335c7223 */ /* 0x000fe2000001085c */
[----:B------:R-:W-:Y:S02]  /*d400*/  HADD2.F32 R47, -RZ, R47.H1_H1 ;  /* 0x3000002fff2f7230 */ /* 0x000fe40000004100 */
[----:B------:R-:W-:Y:S01]  /*d410*/  FFMA.FTZ R87, R44, R75, R87 ;  /* 0x0000004b2c577223 */ /* 0x000fe20000010057 */
[----:B------:R-:W-:Y:S02]  /*d420*/  HADD2.F32 R62, -RZ, R62.H1_H1 ;  /* 0x3000003eff3e7230 */ /* 0x000fe40000004100 */
[-C--:B------:R-:W-:Y:S01]  /*d430*/  FMUL.FTZ R74, R63, R72.reuse ;  /* 0x000000483f4a7220 */ /* 0x080fe20000410000 */
[----:B------:R-:W-:Y:S02]  /*d440*/  HADD2.F32 R51, -RZ, R84.H1_H1 ;  /* 0x30000054ff337230 */ /* 0x000fe40000004100 */
[----:B------:R-:W-:Y:S01]  /*d450*/  FMUL.FTZ R72, R47, R72 ;  /* 0x000000482f487220 */ /* 0x000fe20000410000 */
[----:B------:R-:W-:-:S02]  /*d460*/  HADD2.F32 R46, -RZ, R46.H1_H1 ;  /* 0x3000002eff2e7230 */ /* 0x000fc40000004100 */
[----:B------:R-:W-:Y:S01]  /*d470*/  FFMA.FTZ R86, R55, R75, -R86 ;  /* 0x0000004b37567223 */ /* 0x000fe20000010856 */
[----:B------:R-:W-:Y:S02]  /*d480*/  HADD2.F32 R44, -RZ, R73.H1_H1 ;  /* 0x30000049ff2c7230 */ /* 0x000fe40000004100 */
[-C--:B------:R-:W-:Y:S01]  /*d490*/  FMUL.FTZ R55, R62, R51.reuse ;  /* 0x000000333e377220 */ /* 0x080fe20000410000 */
[----:B------:R-:W-:Y:S02]  /*d4a0*/  HADD2.F32 R45, -RZ, R45.H1_H1 ;  /* 0x3000002dff2d7230 */ /* 0x000fe40000004100 */
[C---:B------:R-:W-:Y:S01]  /*d4b0*/  FMUL.FTZ R51, R46.reuse, R51 ;  /* 0x000000332e337220 */ /* 0x040fe20000410000 */
[----:B------:R-:W-:Y:S01]  /*d4c0*/  F2FP.SATFINITE.E4M3.F32.PACK_AB_MERGE_C R88, R91, R88, RZ ;  /* 0x000000585b58723e */ /* 0x000fe200048070ff */
[-C--:B------:R-:W-:Y:S01]  /*d4d0*/  FFMA.FTZ R47, R47, R44.reuse, -R74 ;  /* 0x0000002c2f2f7223 */ /* 0x080fe2000001084a */
[----:B------:R-:W-:Y:S01]  /*d4e0*/  FFMA.FTZ R72, R63, R44, R72 ;  /* 0x0000002c3f487223 */ /* 0x000fe20000010048 */
[-C--:B------:R-:W-:Y:S01]  /*d4f0*/  FFMA.FTZ R55, R46, R45.reuse, -R55 ;  /* 0x0000002d2e377223 */ /* 0x080fe20000010837 */
[----:B------:R-:W-:Y:S01]  /*d500*/  FFMA.FTZ R62, R62, R45, R51 ;  /* 0x0000002d3e3e7223 */ /* 0x000fe20000010033 */
[----:B------:R-:W-:Y:S01]  /*d510*/  F2FP.SATFINITE.E4M3.F32.PACK_AB_MERGE_C R89, R90, R89, RZ ;  /* 0x000000595a59723e */ /* 0x000fe200048070ff */
[----:B------:R-:W-:Y:S01]  /*d520*/  IMAD.MOV.U32 R44, RZ, RZ, R59 ;  /* 0x000000ffff2c7224 */ /* 0x000fe200078e003b */
[----:B------:R-:W-:Y:S01]  /*d530*/  F2FP.SATFINITE.E4M3.F32.PACK_AB_MERGE_C R47, R47, R86, RZ ;  /* 0x000000562f2f723e */ /* 0x000fe200048070ff */
[----:B------:R-:W-:Y:S01]  /*d540*/  IMAD.MOV.U32 R46, RZ, RZ, R56 ;  /* 0x000000ffff2e7224 */ /* 0x000fe200078e0038 */
[----:B------:R-:W-:-:S02]  /*d550*/  F2FP.SATFINITE.E4M3.F32.PACK_AB_MERGE_C R72, R72, R87, RZ ;  /* 0x000000574848723e */ /* 0x000fc400048070ff */
[----:B------:R-:W-:Y:S02]  /*d560*/  F2FP.SATFINITE.E4M3.F32.PACK_AB_MERGE_C R45, R49, R60, R88 ;  /* 0x0000003c312d723e */ /* 0x000fe40004807058 */
[----:B------:R-:W-:Y:S01]  /*d570*/  F2FP.SATFINITE.E4M3.F32.PACK_AB_MERGE_C R49, R48, R61, R89 ;  /* 0x0000003d3031723e */ /* 0x000fe20004807059 */
[----:B------:R-:W-:Y:S01]  /*d580*/  IMAD.MOV.U32 R48, RZ, RZ, R58 ;  /* 0x000000ffff307224 */ /* 0x000fe200078e003a */
[----:B------:R-:W-:Y:S02]  /*d590*/  F2FP.SATFINITE.E4M3.F32.PACK_AB_MERGE_C R47, R55, R92, R47 ;  /* 0x0000005c372f723e */ /* 0x000fe4000480702f */
[----:B------:R-:W-:-:S07]  /*d5a0*/  F2FP.SATFINITE.E4M3.F32.PACK_AB_MERGE_C R51, R62, R93, R72 ;  /* 0x0000005d3e33723e */ /* 0x000fce0004807048 */
.L_x_5347:
[----:B------:R-:W-:Y:S05]  /*d5b0*/  BSYNC B2 ;  /* 0x0000000000027941 */ /* 0x000fea0003800000 */
.L_x_5346:
        /* <DEDUP_REMOVED lines=10> */
.L_x_5345:
[----:B------:R-:W-:Y:S05]  /*d660*/  BSYNC B1 ;  /* 0x0000000000017941 */ /* 0x000fea0003800000 */
.L_x_5344:
        /* <DEDUP_REMOVED lines=29> */
[----:B-1----:R-:W-:Y:S01]  /*d840*/  IMAD.MOV.U32 R62, RZ, RZ, R48 ;  /* 0x000000ffff3e7224 */ /* 0x002fe200078e0030 */
[--C-:B------:R-:W-:Y:S01]  /*d850*/  SHF.R.U32.HI R75, RZ, 0x18, R69.reuse ;  /* 0x00000018ff4b7819 */ /* 0x100fe20000011645 */
[----:B------:R-:W-:Y:S01]  /*d860*/  IMAD.SHL.U32 R44, R84, 0x100, RZ ;  /* 0x00000100542c7824 */ /* 0x000fe200078e00ff */
[----:B------:R-:W-:Y:S01]  /*d870*/  MOV R55, R45 ;  /* 0x0000002d00377202 */ /* 0x000fe20000000f00 */
[----:B------:R-:W-:Y:S01]  /*d880*/  IMAD.MOV.U32 R56, RZ, RZ, R46 ;  /* 0x000000ffff387224 */ /* 0x000fe200078e002e */
[----:B------:R-:W-:Y:S02]  /*d890*/  SHF.R.U32.HI R85, RZ, 0x10, R69 ;  /* 0x00000010ff557819 */ /* 0x000fe40000011645 */
[----:B------:R-:W-:-:S02]  /*d8a0*/  SHF.R.U32.HI R82, RZ, 0x10, R71 ;  /* 0x00000010ff527819 */ /* 0x000fc40000011647 */
[--C-:B------:R-:W-:Y:S01]  /*d8b0*/  SHF.R.U32.HI R73, RZ, 0x8, R71.reuse ;  /* 0x00000008ff497819 */ /* 0x100fe20000011647 */
[----:B------:R-:W-:Y:S01]  /*d8c0*/  IMAD.U32 R46, R85, 0x10000, RZ ;  /* 0x00010000552e7824 */ /* 0x000fe200078e00ff */
[----:B------:R-:W-:Y:S02]  /*d8d0*/  LOP3.LUT R59, R71, 0xff, RZ, 0xc0, !PT ;  /* 0x000000ff473b7812 */ /* 0x000fe400078ec0ff */
[----:B------:R-:W-:Y:S02]  /*d8e0*/  SHF.R.U32.HI R80, RZ, 0x18, R71 ;  /* 0x00000018ff507819 */ /* 0x000fe40000011647 */
[----:B------:R-:W-:Y:S02]  /*d8f0*/  PRMT R45, R75, 0x654, R58 ;  /* 0x000006544b2d7816 */ /* 0x000fe4000000003a */
[----:B------:R-:W-:Y:S02]  /*d900*/  SHF.R.U32.HI R71, RZ, 0x8, R81 ;  /* 0x00000008ff477819 */ /* 0x000fe40000011651 */
[----:B------:R-:W-:-:S02]  /*d910*/  SHF.R.U32.HI R69, RZ, 0x8, R83 ;  /* 0x00000008ff457819 */ /* 0x000fc40000011653 */
[----:B------:R-:W-:Y:S01]  /*d920*/  LOP3.LUT R61, R81, 0xff, RZ, 0xc0, !PT ;  /* 0x000000ff513d7812 */ /* 0x000fe200078ec0ff */
[----:B------:R-:W-:Y:S01]  /*d930*/  IMAD.SHL.U32 R48, R71, 0x100, RZ ;  /* 0x0000010047307824 */ /* 0x000fe200078e00ff */
[----:B------:R-:W-:Y:S01]  /*d940*/  SHF.R.U32.HI R72, RZ, 0x18, R81 ;  /* 0x00000018ff487819 */ /* 0x000fe20000011651 */
[----:B------:R-:W-:Y:S01]  /*d950*/  IMAD.SHL.U32 R58, R69, 0x100, RZ ;  /* 0x00000100453a7824 */ /* 0x000fe200078e00ff */
[----:B------:R-:W-:Y:S02]  /*d960*/  LOP3.LUT R63, R83, 0xff, RZ, 0xc0, !PT ;  /* 0x000000ff533f7812 */ /* 0x000fe400078ec0ff */
[----:B------:R-:W-:Y:S02]  /*d970*/  SHF.R.U32.HI R68, RZ, 0x18, R83 ;  /* 0x00000018ff447819 */ /* 0x000fe40000011653 */
[----:B------:R-:W-:Y:S01]  /*d980*/  LOP3.LUT R45, R45, 0xff00, R44, 0xf8, !PT ;  /* 0x0000ff002d2d7812 */ /* 0x000fe200078ef82c */
[----:B------:R-:W-:Y:S01]  /*d990*/  IMAD.SHL.U32 R44, R73, 0x100, RZ ;  /* 0x00000100492c7824 */ /* 0x000fe200078e00ff */
[----:B------:R-:W-:-:S02]  /*d9a0*/  PRMT R59, R80, 0x654, R59 ;  /* 0x00000654503b7816 */ /* 0x000fc4000000003b */
[----:B------:R-:W-:Y:S02]  /*d9b0*/  PRMT R61, R72, 0x654, R61 ;  /* 0x00000654483d7816 */ /* 0x000fe4000000003d */
[----:B------:R-:W-:Y:S02]  /*d9c0*/  PRMT R63, R68, 0x654, R63 ;  /* 0x00000654443f7816 */ /* 0x000fe4000000003f */
[----:B------:R-:W-:Y:S01]  /*d9d0*/  LOP3.LUT R59, R59, 0xff00, R44, 0xf8, !PT ;  /* 0x0000ff003b3b7812 */ /* 0x000fe200078ef82c */
[----:B------:R-:W-:Y:S01]  /*d9e0*/  IMAD.U32 R44, R82, 0x10000, RZ ;  /* 0x00010000522c7824 */ /* 0x000fe200078e00ff */
[----:B------:R-:W-:Y:S02]  /*d9f0*/  LOP3.LUT R73, R61, 0xff00, R48, 0xf8, !PT ;  /* 0x0000ff003d497812 */ /* 0x000fe400078ef830 */
[----:B------:R-:W-:Y:S02]  /*da00*/  LOP3.LUT R75, R63, 0xff00, R58, 0xf8, !PT ;  /* 0x0000ff003f4b7812 */ /* 0x000fe400078ef83a */
[----:B------:R-:W-:-:S02]  /*da10*/  F2FP.F16.E4M3.UNPACK_B R71, R155.H1 ;  /* 0x0000009bff47723e */ /* 0x000fc400030006ff */
        /* <DEDUP_REMOVED lines=13> */
[C---:B------:R-:W-:Y:S01]  /*daf0*/  FMUL.FTZ R72, R58.reuse, R45 ;  /* 0x0000002d3a487220 */ /* 0x040fe20000410000 */
[----:B------:R-:W-:Y:S01]  /*db00*/  HADD2.F32 R61, -RZ, R61.H1_H1 ;  /* 0x3000003dff3d7230 */ /* 0x000fe20000004100 */
[----:B------:R-:W-:Y:S01]  /*db10*/  LOP3.LUT R45, R75, 0xff0000, R70, 0xf8, !PT ;  /* 0x00ff00004b2d7812 */ /* 0x000fe200078ef846 */
[----:B------:R-:W-:Y:S02]  /*db20*/  HADD2.F32 R70, -RZ, R68.H1_H1 ;  /* 0x30000044ff467230 */ /* 0x000fe40000004100 */
[-C--:B------:R-:W-:Y:S01]  /*db30*/  FFMA.FTZ R58, R58, R69.reuse, -R81 ;  /* 0x000000453a3a7223 */ /* 0x080fe20000010851 */
[----:B------:R-:W-:Y:S01]  /*db40*/  FFMA.FTZ R59, R59, R69, R72 ;  /* 0x000000453b3b7223 */ /* 0x000fe20000010048 */
[----:B------:R-:W-:Y:S01]  /*db50*/  HADD2.F32 R68, -RZ, R71.H1_H1 ;  /* 0x30000047ff447230 */ /* 0x000fe20000004100 */
[----:B------:R-:W-:Y:S01]  /*db60*/  F2FP.F16.E4M3.UNPACK_B R155, R155 ;  /* 0x0000009bff9b723e */ /* 0x000fe200020006ff */
[----:B------:R-:W-:Y:S01]  /*db70*/  HADD2.F32 R69, -RZ, R63.H1_H1 ;  /* 0x3000003fff457230 */ /* 0x000fe20000004100 */
[----:B------:R-:W-:Y:S01]  /*db80*/  F2FP.F16.E4M3.UNPACK_B R63, R62 ;  /* 0x0000003eff3f723e */ /* 0x000fe200020006ff */
[----:B------:R-:W-:Y:S01]  /*db90*/  IMAD.U32 R48, R74, 0x10000, RZ ;  /* 0x000100004a307824 */ /* 0x000fe200078e00ff */
[----:B------:R-:W-:Y:S01]  /*dba0*/  F2FP.F16.E4M3.UNPACK_B R60, R60 ;  /* 0x0000003cff3c723e */ /* 0x000fe200020006ff */
[-C--:B------:R-:W-:Y:S01]  /*dbb0*/  FMUL.FTZ R74, R61, R68.reuse ;  /* 0x000000443d4a7220 */ /* 0x080fe20000410000 */
[----:B------:R-:W-:Y:S01]  /*dbc0*/  FMUL.FTZ R72, R69, R68 ;  /* 0x0000004445487220 */ /* 0x000fe20000410000 */
[----:B------:R-:W-:Y:S01]  /*dbd0*/  F2FP.F16.E4M3.UNPACK_B R153, R153 ;  /* 0x00000099ff99723e */ /* 0x000fe200020006ff */
[----:B------:R-:W-:Y:S01]  /*dbe0*/  HADD2.F32 R71, -RZ, R155.H0_H0 ;  /* 0x2000009bff477230 */ /* 0x000fe20000004100 */
[----:B------:R-:W-:Y:S01]  /*dbf0*/  LOP3.LUT R48, R73, 0xff0000, R48, 0xf8, !PT ;  /* 0x00ff000049307812 */ /* 0x000fe200078ef830 */
[----:B------:R-:W-:-:S02]  /*dc00*/  HADD2.F32 R68, -RZ, R63.H0_H0 ;  /* 0x2000003fff447230 */ /* 0x000fc40000004100 */
[-C--:B------:R-:W-:Y:S01]  /*dc10*/  FFMA.FTZ R82, R69, R70.reuse, R74 ;  /* 0x0000004645527223 */ /* 0x080fe2000001004a */
[----:B------:R-:W-:Y:S02]  /*dc20*/  HADD2.F32 R62, -RZ, R60.H0_H0 ;  /* 0x2000003cff3e7230 */ /* 0x000fe40000004100 */
[----:B------:R-:W-:Y:S01]  /*dc30*/  FFMA.FTZ R61, R61, R70, -R72 ;  /* 0x000000463d3d7223 */ /* 0x000fe20000010848 */
        /* <DEDUP_REMOVED lines=30> */
[-C--:B------:R-:W-:Y:S01]  /*de20*/  FMUL.FTZ R81, R68, R73.reuse ;  /* 0x0000004944517220 */ /* 0x080fe20000410000 */
[----:B------:R-:W-:Y:S01]  /*de30*/  F2FP.F16.E4M3.UNPACK_B R152, R152 ;  /* 0x00000098ff98723e */ /* 0x000fe200020006ff */
[C---:B------:R-:W-:Y:S01]  /*de40*/  FMUL.FTZ R73, R60.reuse, R73 ;  /* 0x000000493c497220 */ /* 0x040fe20000410000 */
[----:B------:R-:W-:Y:S01]  /*de50*/  FFMA.FTZ R84, R69, R63, R84 ;  /* 0x0000003f45547223 */ /* 0x000fe20000010054 */
[-C--:B------:R-:W-:Y:S01]  /*de60*/  FFMA.FTZ R85, R60, R71.reuse, -R81 ;  /* 0x000000473c557223 */ /* 0x080fe20000010851 */
[----:B------:R-:W-:Y:S01]  /*de70*/  F2FP.F16.E4M3.UNPACK_B R60, R50 ;  /* 0x00000032ff3c723e */ /* 0x000fe200020006ff */
[----:B------:R-:W-:Y:S01]  /*de80*/  FFMA.FTZ R87, R68, R71, R73 ;  /* 0x0000004744577223 */ /* 0x000fe20000010049 */
[----:B------:R-:W-:Y:S01]  /*de90*/  HADD2.F32 R71, -RZ, R154.H0_H0 ;  /* 0x2000009aff477230 */ /* 0x000fe20000004100 */
[----:B------:R-:W-:Y:S01]  /*dea0*/  F2FP.SATFINITE.E4M3.F32.PACK_AB_MERGE_C R58, R61, R58, RZ ;  /* 0x0000003a3d3a723e */ /* 0x000fe200048070ff */
[----:B------:R-:W-:Y:S01]  /*deb0*/  HADD2.F32 R50, -RZ, R56.H0_H0 ;  /* 0x20000038ff327230 */ /* 0x000fe20000004100 */
[----:B------:R-:W-:Y:S01]  /*dec0*/  F2FP.F16.E4M3.UNPACK_B R61, R55 ;  /* 0x00000037ff3d723e */ /* 0x000fe200020006ff */
[----:B------:R-:W-:Y:S01]  /*ded0*/  HADD2.F32 R62, -RZ, R60.H0_H0 ;  /* 0x2000003cff3e7230 */ /* 0x000fe20000004100 */
[----:B------:R-:W-:Y:S01]  /*dee0*/  F2FP.SATFINITE.E4M3.F32.PACK_AB_MERGE_C R58, R75, R72, R58 ;  /* 0x000000484b3a723e */ /* 0x000fe2000480703a */
[----:B------:R-:W-:Y:S01]  /*def0*/  HADD2.F32 R73, -RZ, R154.H1_H1 ;  /* 0x3000009aff497230 */ /* 0x000fe20000004100 */
[----:B------:R-:W-:Y:S01]  /*df00*/  F2FP.SATFINITE.E4M3.F32.PACK_AB_MERGE_C R84, R87, R84, RZ ;  /* 0x000000545754723e */ /* 0x000fe200048070ff */
[----:B------:R-:W-:-:S02]  /*df10*/  HADD2.F32 R60, -RZ, R60.H1_H1 ;  /* 0x3000003cff3c7230 */ /* 0x000fc40000004100 */
[-C--:B------:R-:W-:Y:S01]  /*df20*/  FMUL.FTZ R81, R62, R71.reuse ;  /* 0x000000473e517220 */ /* 0x080fe20000410000 */
[----:B------:R-:W-:Y:S02]  /*df30*/  HADD2.F32 R63, -RZ, R152.H0_H0 ;  /* 0x20000098ff3f7230 */ /* 0x000fe40000004100 */
        /* <DEDUP_REMOVED lines=11> */
[----:B------:R-:W-:Y:S01]  /*dff0*/  F2FP.F16.E4M3.UNPACK_B R69, R46 ;  /* 0x0000002eff45723e */ /* 0x000fe200020006ff */
[----:B------:R-:W-:Y:S01]  /*e000*/  HADD2.F32 R63, -RZ, R62.H0_H0 ;  /* 0x2000003eff3f7230 */ /* 0x000fe20000004100 */
[----:B------:R-:W-:Y:S01]  /*e010*/  F2FP.F16.E4M3.UNPACK_B R55, R55.H1 ;  /* 0x00000037ff37723e */ /* 0x000fe200030006ff */
        /* <DEDUP_REMOVED lines=22> */
[----:B------:R-:W-:Y:S01]  /*e180*/  HADD2.F32 R63, -RZ, R63.H1_H1 ;  /* 0x3000003fff3f7230 */ /* 0x000fe20000004100 */
[----:B------:R-:W-:Y:S01]  /*e190*/  F2FP.SATFINITE.E4M3.F32.PACK_AB_MERGE_C R59, R82, R59, RZ ;  /* 0x0000003b523b723e */ /* 0x000fe200048070ff */
[--C-:B------:R-:W-:Y:S01]  /*e1a0*/  HADD2.F32 R72, -RZ, R70.reuse.H1_H1 ;  /* 0x30000046ff487230 */ /* 0x100fe20000004100 */
[----:B------:R-:W-:Y:S01]  /*e1b0*/  F2FP.SATFINITE.E4M3.F32.PACK_AB_MERGE_C R56, R56, R81, R80 ;  /* 0x000000513838723e */ /* 0x000fe20004807050 */
[----:B------:R-:W-:Y:S01]  /*e1c0*/  HADD2.F32 R55, -RZ, R55.H1_H1 ;  /* 0x30000037ff377230 */ /* 0x000fe20000004100 */
[----:B------:R-:W-:Y:S01]  /*e1d0*/  F2FP.SATFINITE.E4M3.F32.PACK_AB_MERGE_C R59, R153, R74, R59 ;  /* 0x0000004a993b723e */ /* 0x000fe2000480703b */
[----:B------:R-:W-:-:S02]  /*e1e0*/  HADD2.F32 R71, -RZ, R70.H0_H0 ;  /* 0x20000046ff477230 */ /* 0x000fc40000004100 */
        /* <DEDUP_REMOVED lines=53> */
[----:B------:R-:W-:-:S02]  /*e540*/  F2FP.SATFINITE.E4M3.F32.PACK_AB_MERGE_C R47, R47, R74, RZ ;  /* 0x0000004a2f2f723e */ /* 0x000fc400048070ff */
[----:B------:R-:W-:Y:S02]  /*e550*/  F2FP.SATFINITE.E4M3.F32.PACK_AB_MERGE_C R68, R68, R75, RZ ;  /* 0x0000004b4444723e */ /* 0x000fe400048070ff */
[----:B------:R-:W-:Y:S02]  /*e560*/  F2FP.SATFINITE.E4M3.F32.PACK_AB_MERGE_C R45, R49, R60, R80 ;  /* 0x0000003c312d723e */ /* 0x000fe40004807050 */
[----:B------:R-:W-:Y:S01]  /*e570*/  F2FP.SATFINITE.E4M3.F32.PACK_AB_MERGE_C R49, R48, R61, R81 ;  /* 0x0000003d3031723e */ /* 0x000fe20004807051 */
[----:B------:R-:W-:Y:S01]  /*e580*/  IMAD.MOV.U32 R48, RZ, RZ, R59 ;  /* 0x000000ffff307224 */ /* 0x000fe200078e003b */
[----:B------:R-:W-:Y:S02]  /*e590*/  F2FP.SATFINITE.E4M3.F32.PACK_AB_MERGE_C R47, R55, R84, R47 ;  /* 0x00000054372f723e */ /* 0x000fe4000480702f */
[----:B------:R-:W-:Y:S02]  /*e5a0*/  F2FP.SATFINITE.E4M3.F32.PACK_AB_MERGE_C R51, R62, R85, R68 ;  /* 0x000000553e33723e */ /* 0x000fe40004807044 */
[----:B------:R-:W-:-:S07]  /*e5b0*/  MOV R44, R58 ;  /* 0x0000003a002c7202 */ /* 0x000fce0000000f00 */
.L_x_5351:
[----:B------:R-:W-:Y:S05]  /*e5c0*/  BSYNC B2 ;  /* 0x0000000000027941 */ /* 0x000fea0003800000 */
.L_x_5350:
        /* <DEDUP_REMOVED lines=10> */
.L_x_5349:
[----:B------:R-:W-:Y:S05]  /*e670*/  BSYNC B1 ;  /* 0x0000000000017941 */ /* 0x000fea0003800000 */
.L_x_5348:
        /* <DEDUP_REMOVED lines=31> */
[--C-:B------:R-:W-:Y:S01]  /*e870*/  SHF.R.U32.HI R73, RZ, 0x18, R65.reuse ;  /* 0x00000018ff497819 */ /* 0x100fe20000011641 */
[----:B-1----:R-:W-:Y:S01]  /*e880*/  IMAD.MOV.U32 R62, RZ, RZ, R48 ;  /* 0x000000ffff3e7224 */ /* 0x002fe200078e0030 */
[----:B------:R-:W-:Y:S01]  /*e890*/  LOP3.LUT R56, R65, 0xff, RZ, 0xc0, !PT ;  /* 0x000000ff41387812 */ /* 0x000fe200078ec0ff */
[----:B------:R-:W-:Y:S01]  /*e8a0*/  IMAD.SHL.U32 R61, R61, 0x100, RZ ;  /* 0x000001003d3d7824 */ /* 0x000fe200078e00ff */
[----:B------:R-:W-:Y:S02]  /*e8b0*/  SHF.R.U32.HI R72, RZ, 0x10, R65 ;  /* 0x00000010ff487819 */ /* 0x000fe40000011641 */
[----:B------:R-:W-:Y:S01]  /*e8c0*/  PRMT R44, R73, 0x654, R56 ;  /* 0x00000654492c7816 */ /* 0x000fe20000000038 */
[----:B------:R-:W-:Y:S01]  /*e8d0*/  IMAD.MOV.U32 R56, RZ, RZ, R50 ;  /* 0x000000ffff387224 */ /* 0x000fe200078e0032 */
[----:B------:R-:W-:-:S02]  /*e8e0*/  SHF.R.U32.HI R68, RZ, 0x8, R67 ;  /* 0x00000008ff447819 */ /* 0x000fc40000011643 */
[--C-:B------:R-:W-:Y:S02]  /*e8f0*/  SHF.R.U32.HI R63, RZ, 0x18, R77.reuse ;  /* 0x00000018ff3f7819 */ /* 0x100fe4000001164d */
[----:B------:R-:W-:Y:S02]  /*e900*/  LOP3.LUT R60, R77, 0xff, RZ, 0xc0, !PT ;  /* 0x000000ff4d3c7812 */ /* 0x000fe400078ec0ff */
[----:B------:R-:W-:Y:S02]  /*e910*/  SHF.R.U32.HI R65, RZ, 0x8, R77 ;  /* 0x00000008ff417819 */ /* 0x000fe4000001164d */
[--C-:B------:R-:W-:Y:S02]  /*e920*/  SHF.R.U32.HI R71, RZ, 0x18, R67.reuse ;  /* 0x00000018ff477819 */ /* 0x100fe40000011643 */
[----:B------:R-:W-:Y:S01]  /*e930*/  LOP3.LUT R58, R67, 0xff, RZ, 0xc0, !PT ;  /* 0x000000ff433a7812 */ /* 0x000fe200078ec0ff */
[----:B------:R-:W-:Y:S01]  /*e940*/  IMAD.SHL.U32 R65, R65, 0x100, RZ ;  /* 0x0000010041417824 */ /* 0x000fe200078e00ff */
[----:B------:R-:W-:-:S02]  /*e950*/  SHF.R.U32.HI R66, RZ, 0x10, R67 ;  /* 0x00000010ff427819 */ /* 0x000fc40000011643 */
[----:B------:R-:W-:Y:S01]  /*e960*/  LOP3.LUT R44, R44, 0xff00, R61, 0xf8, !PT ;  /* 0x0000ff002c2c7812 */ /* 0x000fe200078ef83d */
[----:B------:R-:W-:Y:S01]  /*e970*/  IMAD.U32 R61, R72, 0x10000, RZ ;  /* 0x00010000483d7824 */ /* 0x000fe200078e00ff */
[----:B------:R-:W-:Y:S02]  /*e980*/  SHF.R.U32.HI R67, RZ, 0x8, R79 ;  /* 0x00000008ff437819 */ /* 0x000fe4000001164f */
[----:B------:R-:W-:Y:S01]  /*e990*/  PRMT R60, R63, 0x654, R60 ;  /* 0x000006543f3c7816 */ /* 0x000fe2000000003c */
[----:B------:R-:W-:Y:S01]  /*e9a0*/  IMAD.SHL.U32 R63, R68, 0x100, RZ ;  /* 0x00000100443f7824 */ /* 0x000fe200078e00ff */
[----:B------:R-:W-:Y:S01]  /*e9b0*/  PRMT R58, R71, 0x654, R58 ;  /* 0x00000654473a7816 */ /* 0x000fe2000000003a */
[----:B------:R-:W-:Y:S01]  /*e9c0*/  IMAD.SHL.U32 R67, R67, 0x100, RZ ;  /* 0x0000010043437824 */ /* 0x000fe200078e00ff */
[----:B------:R-:W-:Y:S01]  /*e9d0*/  LOP3.LUT R48, R44, 0xff0000, R61, 0xf8, !PT ;  /* 0x00ff00002c307812 */ /* 0x000fe200078ef83d */
[----:B------:R-:W-:Y:S01]  /*e9e0*/  IMAD.U32 R61, R66, 0x10000, RZ ;  /* 0x00010000423d7824 */ /* 0x000fe200078e00ff */
[----:B------:R-:W-:-:S02]  /*e9f0*/  LOP3.LUT R64, R79, 0xff0000ff, RZ, 0xc0, !PT ;  /* 0xff0000ff4f407812 */ /* 0x000fc400078ec0ff */
[----:B------:R-:W-:Y:S02]  /*ea00*/  LOP3.LUT R58, R58, 0xff00, R63, 0xf8, !PT ;  /* 0x0000ff003a3a7812 */ /* 0x000fe400078ef83f */
[----:B------:R-:W-:Y:S02]  /*ea10*/  LOP3.LUT R50, R60, 0xff00, R65, 0xf8, !PT ;  /* 0x0000ff003c327812 */ /* 0x000fe400078ef841 */
[----:B------:R-:W-:Y:S02]  /*ea20*/  F2FP.F16.E4M3.UNPACK_B R66, R150.H1 ;  /* 0x00000096ff42723e */ /* 0x000fe400030006ff */
[----:B------:R-:W-:Y:S02]  /*ea30*/  F2FP.F16.E4M3.UNPACK_B R63, R62.H1 ;  /* 0x0000003eff3f723e */ /* 0x000fe400030006ff */
[----:B------:R-:W-:Y:S02]  /*ea40*/  F2FP.F16.E4M3.UNPACK_B R60, R59.H1 ;  /* 0x0000003bff3c723e */ /* 0x000fe400030006ff */
[----:B------:R-:W-:-:S02]  /*ea50*/  LOP3.LUT R68, R64, 0xff00, R67, 0xf8, !PT ;  /* 0x0000ff0040447812 */ /* 0x000fc400078ef843 */
[----:B------:R-:W-:Y:S01]  /*ea60*/  MOV R55, R46 ;  /* 0x0000002e00377202 */ /* 0x000fe20000000f00 */
[----:B------:R-:W-:Y:S01]  /*ea70*/  HADD2.F32 R46, -RZ, R66.H0_H0 ;  /* 0x20000042ff2e7230 */ /* 0x000fe20000004100 */
[----:B------:R-:W-:Y:S01]  /*ea80*/  LOP3.LUT R44, R58, 0xff0000, R61, 0xf8, !PT ;  /* 0x00ff00003a2c7812 */ /* 0x000fe200078ef83d */
[----:B------:R-:W-:Y:S01]  /*ea90*/  HADD2.F32 R61, -RZ, R63.H0_H0 ;  /* 0x2000003fff3d7230 */ /* 0x000fe20000004100 */
[----:B------:R-:W-:Y:S01]  /*eaa0*/  F2FP.F16.E4M3.UNPACK_B R64, R148.H1 ;  /* 0x00000094ff40723e */ /* 0x000fe200030006ff */
[----:B------:R-:W-:Y:S01]  /*eab0*/  HADD2.F32 R58, -RZ, R60.H0_H0 ;  /* 0x2000003cff3a7230 */ /* 0x000fe20000004100 */
[----:B------:R-:W-:Y:S02]  /*eac0*/  SHF.R.U32.HI R70, RZ, 0x10, R77 ;  /* 0x00000010ff467819 */ /* 0x000fe4000001164d */
[----:B------:R-:W-:Y:S01]  /*ead0*/  FMUL.FTZ R71, R61, R46 ;  /* 0x0000002e3d477220 */ /* 0x000fe20000410000 */
[----:B------:R-:W-:Y:S01]  /*eae0*/  HADD2.F32 R65, -RZ, R64.H0_H0 ;  /* 0x20000040ff417230 */ /* 0x000fe20000004100 */
[----:B------:R-:W-:Y:S01]  /*eaf0*/  SHF.R.U32.HI R69, RZ, 0x10, R79 ;  /* 0x00000010ff457819 */ /* 0x000fe2000001164f */
[----:B------:R-:W-:-:S02]  /*eb00*/  IMAD.U32 R67, R70, 0x10000, RZ ;  /* 0x0001000046437824 */ /* 0x000fc400078e00ff */
[C---:B------:R-:W-:Y:S01]  /*eb10*/  FMUL.FTZ R70, R58.reuse, R46 ;  /* 0x0000002e3a467220 */ /* 0x040fe20000410000 */
[----:B------:R-:W-:Y:S01]  /*eb20*/  F2FP.F16.E4M3.UNPACK_B R150, R150 ;  /* 0x00000096ff96723e */ /* 0x000fe200020006ff */
[-C--:B------:R-:W-:Y:S01]  /*eb30*/  FFMA.FTZ R58, R58, R65.reuse, -R71 ;  /* 0x000000413a3a7223 */ /* 0x080fe20000010847 */
[----:B------:R-:W-:Y:S02]  /*eb40*/  IMAD.U32 R69, R69, 0x10000, RZ ;  /* 0x0001000045457824 */ /* 0x000fe400078e00ff */
[----:B------:R-:W-:Y:S01]  /*eb50*/  FFMA.FTZ R71, R61, R65, R70 ;  /* 0x000000413d477223 */ /* 0x000fe20000010046 */
[----:B------:R-:W-:Y:S01]  /*eb60*/  LOP3.LUT R50, R50, 0xff0000, R67, 0xf8, !PT ;  /* 0x00ff000032327812 */ /* 0x000fe200078ef843 */
[----:B------:R-:W-:Y:S01]  /*eb70*/  HADD2.F32 R65, -RZ, R64.H1_H1 ;  /* 0x30000040ff417230 */ /* 0x000fe20000004100 */
[----:B------:R-:W-:Y:S01]  /*eb80*/  F2FP.F16.E4M3.UNPACK_B R62, R62 ;  /* 0x0000003eff3e723e */ /* 0x000fe200020006ff */
[----:B------:R-:W-:Y:S01]  /*eb90*/  HADD2.F32 R67, -RZ, R66.H1_H1 ;  /* 0x30000042ff437230 */ /* 0x000fe20000004100 */
[----:B------:R-:W-:Y:S01]  /*eba0*/  F2FP.F16.E4M3.UNPACK_B R59, R59 ;  /* 0x0000003bff3b723e */ /* 0x000fe200020006ff */
[----:B------:R-:W-:Y:S01]  /*ebb0*/  HADD2.F32 R64, -RZ, R63.H1_H1 ;  /* 0x3000003fff407230 */ /* 0x000fe20000004100 */
[----:B------:R-:W-:Y:S01]  /*ebc0*/  LOP3.LUT R46, R68, 0xff0000, R69, 0xf8, !PT ;  /* 0x00ff0000442e7812 */ /* 0x000fe200078ef845 */
        /* <DEDUP_REMOVED lines=43> */
[----:B------:R-:W-:Y:S01]  /*ee80*/  FFMA.FTZ R79, R59, R64, -R60 ;  /* 0x000000403b4f7223 */ /* 0x000fe2000001083c */
[----:B------:R-:W-:Y:S01]  /*ee90*/  F2FP.F16.E4M3.UNPACK_B R59, R56 ;  /* 0x00000038ff3b723e */ /* 0x000fe200020006ff */
[----:B------:R-:W-:Y:S01]  /*eea0*/  FFMA.FTZ R78, R61, R64, R66 ;  /* 0x000000403d4e7223 */ /* 0x000fe20000010042 */
[----:B------:R-:W-:Y:S01]  /*eeb0*/  HADD2.F32 R64, -RZ, R149.H1_H1 ;  /* 0x30000095ff407230 */ /* 0x000fe20000004100 */
[----:B------:R-:W-:Y:S01]  /*eec0*/  F2FP.SATFINITE.E4M3.F32.PACK_AB_MERGE_C R58, R73, R58, RZ ;  /* 0x0000003a493a723e */ /* 0x000fe200048070ff */
[----:B------:R-:W-:Y:S01]  /*eed0*/  HADD2.F32 R56, -RZ, R55.H0_H0 ;  /* 0x20000037ff387230 */ /* 0x000fe20000004100 */
[----:B------:R-:W-:Y:S01]  /*eee0*/  F2FP.SATFINITE.E4M3.F32.PACK_AB_MERGE_C R71, R72, R71, RZ ;  /* 0x000000474847723e */ /* 0x000fe200048070ff */
[--C-:B------:R-:W-:Y:S01]  /*eef0*/  HADD2.F32 R60, -RZ, R59.reuse.H0_H0 ;  /* 0x2000003bff3c7230 */ /* 0x100fe20000004100 */
[----:B------:R-:W-:Y:S01]  /*ef00*/  F2FP.SATFINITE.E4M3.F32.PACK_AB_MERGE_C R76, R79, R76, RZ ;  /* 0x0000004c4f4c723e */ /* 0x000fe200048070ff */
[----:B------:R-:W-:Y:S01]  /*ef10*/  HADD2.F32 R59, -RZ, R59.H1_H1 ;  /* 0x3000003bff3b7230 */ /* 0x000fe20000004100 */
[----:B------:R-:W-:Y:S01]  /*ef20*/  F2FP.SATFINITE.E4M3.F32.PACK_AB_MERGE_C R77, R78, R77, RZ ;  /* 0x0000004d4e4d723e */ /* 0x000fe200048070ff */
[----:B------:R-:W-:-:S02]  /*ef30*/  HADD2.F32 R63, -RZ, R149.H0_H0 ;  /* 0x20000095ff3f7230 */ /* 0x000fc40000004100 */
[----:B------:R-:W-:Y:S02]  /*ef40*/  HADD2.F32 R55, -RZ, R55.H1_H1 ;  /* 0x30000037ff377230 */ /* 0x000fe40000004100 */
[-C--:B------:R-:W-:Y:S01]  /*ef50*/  FMUL.FTZ R74, R59, R64.reuse ;  /* 0x000000403b4a7220 */ /* 0x080fe20000410000 */
[--C-:B------:R-:W-:Y:S02]  /*ef60*/  HADD2.F32 R61, -RZ, R147.reuse.H0_H0 ;  /* 0x20000093ff3d7230 */ /* 0x100fe40000004100 */
[-C--:B------:R-:W-:Y:S01]  /*ef70*/  FMUL.FTZ R65, R60, R63.reuse ;  /* 0x0000003f3c417220 */ /* 0x080fe20000410000 */
[----:B------:R-:W-:Y:S02]  /*ef80*/  HADD2.F32 R62, -RZ, R147.H1_H1 ;  /* 0x30000093ff3e7230 */ /* 0x000fe40000004100 */
[C---:B------:R-:W-:Y:S01]  /*ef90*/  FMUL.FTZ R64, R55.reuse, R64 ;  /* 0x0000004037407220 */ /* 0x040fe20000410000 */
[C---:B------:R-:W-:Y:S01]  /*efa0*/  FMUL.FTZ R63, R56.reuse, R63 ;  /* 0x0000003f383f7220 */ /* 0x040fe20000410000 */
[-C--:B------:R-:W-:Y:S01]  /*efb0*/  FFMA.FTZ R56, R56, R61.reuse, -R65 ;  /* 0x0000003d38387223 */ /* 0x080fe20000010841 */
[----:B------:R-:W-:Y:S01]  /*efc0*/  F2FP.F16.E4M3.UNPACK_B R65, R50 ;  /* 0x00000032ff41723e */ /* 0x000fe200020006ff */
[-C--:B------:R-:W-:Y:S01]  /*efd0*/  FFMA.FTZ R55, R55, R62.reuse, -R74 ;  /* 0x0000003e37377223 */ /* 0x080fe2000001084a */
[----:B------:R-:W-:Y:S01]  /*efe0*/  FFMA.FTZ R75, R59, R62, R64 ;  /* 0x0000003e3b4b7223 */ /* 0x000fe20000010040 */
[----:B------:R-:W-:Y:S01]  /*eff0*/  FFMA.FTZ R66, R60, R61, R63 ;  /* 0x0000003d3c427223 */ /* 0x000fe2000001003f */
[----:B------:R-:W-:-:S02]  /*f000*/  F2FP.F16.E4M3.UNPACK_B R62, R49 ;  /* 0x00000031ff3e723e */ /* 0x000fc400020006ff */
[----:B------:R-:W-:Y:S02]  /*f010*/  F2FP.F16.E4M3.UNPACK_B R60, R45 ;  /* 0x0000002dff3c723e */ /* 0x000fe400020006ff */
[----:B------:R-:W-:Y:S01]  /*f020*/  F2FP.SATFINITE.E4M3.F32.PACK_AB_MERGE_C R59, R70, R67, R58 ;  /* 0x00000043463b723e */ /* 0x000fe2000480703a */
[----:B------:R-:W-:Y:S01]  /*f030*/  HADD2.F32 R63, -RZ, R62.H0_H0 ;  /* 0x2000003eff3f7230 */ /* 0x000fe20000004100 */
[----:B------:R-:W-:Y:S01]  /*f040*/  F2FP.SATFINITE.E4M3.F32.PACK_AB_MERGE_C R58, R69, R68, R71 ;  /* 0x00000044453a723e */ /* 0x000fe20004807047 */
[----:B------:R-:W-:Y:S01]  /*f050*/  HADD2.F32 R68, -RZ, R65.H0_H0 ;  /* 0x20000041ff447230 */ /* 0x000fe20000004100 */
[----:B------:R-:W-:Y:S01]  /*f060*/  F2FP.F16.E4M3.UNPACK_B R64, R48 ;  /* 0x00000030ff40723e */ /* 0x000fe200020006ff */
[----:B------:R-:W-:Y:S01]  /*f070*/  HADD2.F32 R61, -RZ, R60.H0_H0 ;  /* 0x2000003cff3d7230 */ /* 0x000fe20000004100 */
[----:B------:R-:W-:Y:S01]  /*f080*/  F2FP.SATFINITE.E4M3.F32.PACK_AB_MERGE_C R56, R55, R56, R76 ;  /* 0x000000383738723e */ /* 0x000fe2000480704c */
[----:B------:R-:W-:Y:S01]  /*f090*/  HADD2.F32 R62, -RZ, R62.H1_H1 ;  /* 0x3000003eff3e7230 */ /* 0x000fe20000004100 */
[----:B------:R-:W-:Y:S01]  /*f0a0*/  F2FP.SATFINITE.E4M3.F32.PACK_AB_MERGE_C R55, R75, R66, R77 ;  /* 0x000000424b37723e */ /* 0x000fe2000480704d */
[----:B------:R-:W-:-:S02]  /*f0b0*/  HADD2.F32 R66, -RZ, R64.H0_H0 ;  /* 0x20000040ff427230 */ /* 0x000fc40000004100 */
[-C--:B------:R-:W-:Y:S01]  /*f0c0*/  FMUL.FTZ R70, R63, R68.reuse ;  /* 0x000000443f467220 */ /* 0x080fe20000410000 */
[----:B------:R-:W-:Y:S01]  /*f0d0*/  FMUL.FTZ R68, R61, R68 ;  /* 0x000000443d447220 */ /* 0x000fe20000410000 */
[----:B------:R-:W-:Y:S01]  /*f0e0*/  HADD2.F32 R65, -RZ, R65.H1_H1 ;  /* 0x30000041ff417230 */ /* 0x000fe20000004100 */
[----:B------:R-:W-:Y:S01]  /*f0f0*/  F2FP.F16.E4M3.UNPACK_B R45, R45.H1 ;  /* 0x0000002dff2d723e */ /* 0x000fe200030006ff */
[----:B------:R-:W-:Y:S02]  /*f100*/  HADD2.F32 R60, -RZ, R60.H1_H1 ;  /* 0x3000003cff3c7230 */ /* 0x000fe40000004100 */
[-C--:B------:R-:W-:Y:S01]  /*f110*/  FFMA.FTZ R68, R63, R66.reuse, R68 ;  /* 0x000000423f447223 */ /* 0x080fe20000010044 */
[----:B------:R-:W-:Y:S02]  /*f120*/  HADD2.F32 R63, -RZ, R64.H1_H1 ;  /* 0x30000040ff3f7230 */ /* 0x000fe40000004100 */
[-C--:B------:R-:W-:Y:S01]  /*f130*/  FMUL.FTZ R67, R62, R65.reuse ;  /* 0x000000413e437220 */ /* 0x080fe20000410000 */
[----:B------:R-:W-:Y:S01]  /*f140*/  FFMA.FTZ R70, R61, R66, -R70 ;  /* 0x000000423d467223 */ /* 0x000fe20000010846 */
[C---:B------:R-:W-:Y:S01]  /*f150*/  FMUL.FTZ R65, R60.reuse, R65 ;  /* 0x000000413c417220 */ /* 0x040fe20000410000 */
[----:B------:R-:W-:Y:S01]  /*f160*/  F2FP.F16.E4M3.UNPACK_B R61, R49.H1 ;  /* 0x00000031ff3d723e */ /* 0x000fe200030006ff */
[-C--:B------:R-:W-:Y:S01]  /*f170*/  FFMA.FTZ R69, R60, R63.reuse, -R67 ;  /* 0x0000003f3c457223 */ /* 0x080fe20000010843 */
[----:B------:R-:W-:Y:S01]  /*f180*/  F2FP.F16.E4M3.UNPACK_B R60, R50.H1 ;  /* 0x00000032ff3c723e */ /* 0x000fe200030006ff */
[----:B------:R-:W-:Y:S01]  /*f190*/  FFMA.FTZ R71, R62, R63, R65 ;  /* 0x0000003f3e477223 */ /* 0x000fe20000010041 */
[----:B------:R-:W-:Y:S01]  /*f1a0*/  HADD2.F32 R49, -RZ, R45.H0_H0 ;  /* 0x2000002dff317230 */ /* 0x000fe20000004100 */
[----:B------:R-:W-:Y:S01]  /*f1b0*/  F2FP.F16.E4M3.UNPACK_B R48, R48.H1 ;  /* 0x00000030ff30723e */ /* 0x000fe200030006ff */
[----:B------:R-:W-:Y:S01]  /*f1c0*/  HADD2.F32 R50, -RZ, R61.H0_H0 ;  /* 0x2000003dff327230 */ /* 0x000fe20000004100 */
[----:B------:R-:W-:Y:S01]  /*f1d0*/  F2FP.F16.E4M3.UNPACK_B R65, R46.H1 ;  /* 0x0000002eff41723e */ /* 0x000fe200030006ff */
[----:B------:R-:W-:-:S02]  /*f1e0*/  HADD2.F32 R62, -RZ, R60.H0_H0 ;  /* 0x2000003cff3e7230 */ /* 0x000fc40000004100 */
[----:B------:R-:W-:Y:S02]  /*f1f0*/  HADD2.F32 R61, -RZ, R61.H1_H1 ;  /* 0x3000003dff3d7230 */ /* 0x000fe40000004100 */
[----:B------:R-:W-:Y:S02]  /*f200*/  HADD2.F32 R64, -RZ, R60.H1_H1 ;  /* 0x3000003cff407230 */ /* 0x000fe40000004100 */
[-C--:B------:R-:W-:Y:S01]  /*f210*/  FMUL.FTZ R66, R50, R62.reuse ;  /* 0x0000003e32427220 */ /* 0x080fe20000410000 */
[----:B------:R-:W-:Y:S02]  /*f220*/  HADD2.F32 R45, -RZ, R45.H1_H1 ;  /* 0x3000002dff2d7230 */ /* 0x000fe40000004100 */
[----:B------:R-:W-:Y:S01]  /*f230*/  FMUL.FTZ R63, R49, R62 ;  /* 0x0000003e313f7220 */ /* 0x000fe20000410000 */
[--C-:B------:R-:W-:Y:S02]  /*f240*/  HADD2.F32 R60, -RZ, R48.reuse.H0_H0 ;  /* 0x20000030ff3c7230 */ /* 0x100fe40000004100 */
[----:B------:R-:W-:Y:S01]  /*f250*/  FMUL.FTZ R62, R61, R64 ;  /* 0x000000403d3e7220 */ /* 0x000fe20000410000 */
[----:B------:R-:W-:-:S02]  /*f260*/  HADD2.F32 R48, -RZ, R48.H1_H1 ;  /* 0x30000030ff307230 */ /* 0x000fc40000004100 */
[----:B------:R-:W-:Y:S01]  /*f270*/  FMUL.FTZ R64, R45, R64 ;  /* 0x000000402d407220 */ /* 0x000fe20000410000 */
[----:B------:R-:W-:Y:S01]  /*f280*/  FFMA.FTZ R73, R50, R60, R63 ;  /* 0x0000003c32497223 */ /* 0x000fe2000001003f */
[----:B------:R-:W-:Y:S02]  /*f290*/  F2FP.F16.E4M3.UNPACK_B R50, R51 ;  /* 0x00000033ff32723e */ /* 0x000fe400020006ff */
        /* <DEDUP_REMOVED lines=53> */
.L_x_5353:
[----:B------:R-:W-:Y:S05]  /*f5f0*/  BSYNC B1 ;  /* 0x0000000000017941 */ /* 0x000fea0003800000 */
.L_x_5352:
        /* <DEDUP_REMOVED lines=10> */
.L_x_5269:
[----:B------:R-:W-:-:S06]  /*f6a0*/  UISETP.NE.AND UP0, UPT, UR53, 0x3, UPT ;  /* 0x000000033500788c */ /* 0x000fcc000bf05270 */
[----:B------:R-:W-:-:S13]  /*f6b0*/  PLOP3.LUT P2, PT, PT, PT, UP0, 0x80, 0x0 ;  /* 0x000000000000781c */ /* 0x000fda0003f4f008 */
[----:B------:R-:W-:Y:S05]  /*f6c0*/  @!P2 BRA `(.L_x_5354) ;  /* 0x000000000004a947 */ /* 0x000fea0003800000 */
[----:B------:R-:W-:Y:S01]  /*f6d0*/  BPT.TRAP 0x1 ;  /* 0x000000040000795c */ /* 0x000fe20000300000 */
.L_x_5354:
[----:B------:R-:W-:Y:S01]  /*f6e0*/  IMAD R101, R17, 0x8, R16 ;  /* 0x0000000811657824 */ /* 0x000fe200078e0210 */
[----:B------:R-:W-:Y:S01]  /*f6f0*/  SHF.L.U32 R102, R223, 0x1f, RZ ;  /* 0x0000001fdf667819 */ /* 0x000fe200000006ff */
[----:B------:R-:W-:Y:S01]  /*f700*/  IMAD R100, R24, -0xa0, R2 ;  /* 0xffffff6018647824 */ /* 0x000fe200078e0202 */
[----:B------:R-:W-:Y:S02]  /*f710*/  BSSY B1, `(.L_x_5355) ;  /* 0x0000004000017945 */ /* 0x000fe40003800000 */
[----:B------:R-:W0:Y:S02]  /*f720*/  SYNCS.PHASECHK.TRANS64.TRYWAIT P3, [R101+URZ+0x33490], R102 ;  /* 0x03349066650075a7 */ /* 0x000e24000806017f */
[----:B------:R-:W-:Y:S01]  /*f730*/  VIMNMX R100, R100, 0xa0, PT ;  /* 0x000000a064647848 */ /* 0x000fe20003fe0100 */
[----:B0-----:R-:W-:Y:S06]  /*f740*/  @!P3 BRA `(.L_x_5356) ;  /* 0x000001f000c0b947 */ /* 0x001fec0003800000 */
.L_x_5605:
[----:B------:R-:W-:Y:S05]  /*f750*/  BSYNC B1 ;  /* 0x0000000000017941 */ /* 0x000fea0003800000 */
.L_x_5355:
        /* <DEDUP_REMOVED lines=21> */
.L_x_5358:
[----:B------:R-:W-:Y:S05]  /*f8b0*/  BSYNC B1 ;  /* 0x0000000000017941 */ /* 0x000fea0003800000 */
.L_x_5357:
        /* <DEDUP_REMOVED lines=21> */
.L_x_5302:
[----:B------:R-:W-:Y:S05]  /*fa10*/  BSYNC B0 ;  /* 0x0000000000007941 */ /* 0x000fea0003800000 */
.L_x_5268:
        /* <DEDUP_REMOVED lines=17> */
.L_x_5360:
[----:B------:R-:W-:Y:S05]  /*fb30*/  BSYNC B0 ;  /* 0x0000000000007941 */ /* 0x000fea0003800000 */
.L_x_5359:
[----:B------:R-:W1:Y:S01]  /*fb40*/  SYNCS.PHASECHK.TRANS64.TRYWAIT P2, [R101+URZ+0x334b0], R102 ;  /* 0x0334b066650075a7 */ /* 0x000e62000804017f */
[----:B------:R-:W-:Y:S01]  /*fb50*/  ULDC UR37, c[0x0][0x2f4] ;  /* 0x0000bd0000257ab9 */ /* 0x000fe20000000800 */
[----:B------:R-:W-:Y:S01]  /*fb60*/  ULDC.64 UR38, c[0x0][0x328] ;  /* 0x0000ca0000267ab9 */ /* 0x000fe20000000a00 */
[----:B------:R-:W-:Y:S01]  /*fb70*/  ULDC.64 UR40, c[0x0][0x318] ;  /* 0x0000c60000287ab9 */ /* 0x000fe20000000a00 */
[----:B------:R-:W-:Y:S01]  /*fb80*/  BSSY B0, `(.L_x_5361) ;  /* 0x0000003000007945 */ /* 0x000fe20003800000 */
[----:B------:R-:W-:-:S03]  /*fb90*/  IMAD.WIDE R48, R24, 0xa0, R122 ;  /* 0x000000a018307825 */ /* 0x000fc600078e027a */
[----:B-1----:R-:W-:Y:S05]  /*fba0*/  @!P2 BRA `(.L_x_5362) ;  /* 0x000001ec00bca947 */ /* 0x002fea0003800000 */
.L_x_5606:
[----:B------:R-:W-:Y:S05]  /*fbb0*/  BSYNC B0 ;  /* 0x0000000000007941 */ /* 0x000fea0003800000 */
.L_x_5361:
        /* <DEDUP_REMOVED lines=28> */
.L_x_5364:
[----:B------:R-:W-:Y:S05]  /*fd80*/  BSYNC B0 ;  /* 0x0000000000007941 */ /* 0x000fea0003800000 */
.L_x_5363:
        /* <DEDUP_REMOVED lines=31> */
.L_x_5366:
[----:B------:R-:W-:Y:S05]  /*ff80*/  BSYNC B0 ;  /* 0x0000000000007941 */ /* 0x000fea0003800000 */
.L_x_5365:
[----:B------:R-:W2:Y:S01]  /*ff90*/  LDL R42, [R1+0x14] ;  /* 0x00001400012a7983 */ /* 0x000ea20000100800 */
[----:B------:R-:W-:Y:S01]  /*ffa0*/  VIADD R17, R17, 0x1 ;  /* 0x0000000111117836 */ /* 0x000fe20000000000 */
[----:B-1----:R-:W-:Y:S01]  /*ffb0*/  @!P3 IADD3 R101, R101, 0x334c0, RZ ;  /* 0x000334c06565b810 */ /* 0x002fe20007ffe0ff */
        /* <DEDUP_REMOVED lines=20> */
.L_x_5263:
[----:B------:R-:W-:Y:S05]  /*10100*/  @P0 BRA `(.L_x_5368) ;  /* 0x00000000000c0947 */ /* 0x000fea0003800000 */
[----:B------:R-:W1:Y:S01]  /*10110*/  FENCE.VIEW.ASYNC.G ;  /* 0x00000000000073c6 */ /* 0x000e620000000100 */
[----:B------:R-:W-:Y:S05]  /*10120*/  WARPSYNC.ALL ;  /* 0x0000000000007948 */ /* 0x000fea0003800000 */
[----:B-1----:R-:W-:Y:S06]  /*10130*/  BAR.ARV 0xc, 0x180 ;  /* 0x0306000000007b1d */ /* 0x002fec0000002000 */
.L_x_5368:
        /* <DEDUP_REMOVED lines=31> */
[----:B------:R-:W-:Y:S01]  /*10330*/  @P0 LEA R4, P2, R2, UR4, 0x2 ;  /* 0x0000000402040c11 */ /* 0x000fe2000f8410ff */
[----:B------:R-:W-:Y:S01]  /*10340*/  @P0 IMAD.IADD R3, R3, 0x1, R9 ;  /* 0x0000000103030824 */ /* 0x000fe200078e0209 */
[----:B------:R-:W-:Y:S01]  /*10350*/  ULDC UR4, c[0x0][0x988] ;  /* 0x0002620000047ab9 */ /* 0x000fe20000000800 */
[----:B------:R-:W-:Y:S01]  /*10360*/  IMAD.MOV.U32 R0, RZ, RZ, 0x3f800000 ;  /* 0x3f800000ff007424 */ /* 0x000fe200078e00ff */
[----:B------:R-:W-:Y:S02]  /*10370*/  @P1 LEA.HI.X R9, R6, UR7, R5, 0x2, P3 ;  /* 0x0000000706091c11 */ /* 0x000fe400098f1405 */
[----:B------:R-:W-:Y:S01]  /*10380*/  @P0 LEA.HI.X R5, R2, UR5, R3, 0x2, P2 ;  /* 0x0000000502050c11 */ /* 0x000fe200090f1403 */
[----:B------:R-:W-:Y:S01]  /*10390*/  IMAD.MOV.U32 R3, RZ, RZ, 0x3f800000 ;  /* 0x3f800000ff037424 */ /* 0x000fe200078e00ff */
[----:B------:R-:W0:Y:S01]  /*103a0*/  LDC R2, c[0x0][0x448] ;  /* 0x00011200ff027b82 */ /* 0x000e220000000800 */
[----:B------:R1:W2:Y:S04]  /*103b0*/  @P1 LDG.E R0, desc[UR54][R8.64] ;  /* 0x0000003608001981 */ /* 0x0002a8000c1e1900 */
[----:B------:R3:W2:Y:S01]  /*103c0*/  @P0 LDG.E R3, desc[UR54][R4.64] ;  /* 0x0000003604030981 */ /* 0x0006a2000c1e1900 */
[----:B------:R-:W-:Y:S01]  /*103d0*/  VIADD R7, R235, 0x7f ;  /* 0x0000007feb077836 */ /* 0x000fe20000000000 */
        /* <DEDUP_REMOVED lines=11> */
[----:B------:R-:W-:Y:S02]  /*10490*/  MOV R82, RZ ;  /* 0x000000ff00527202 */ /* 0x000fe40000000f00 */
[----:B------:R-:W-:Y:S02]  /*104a0*/  CS2R R60, SRZ ;  /* 0x00000000003c7805 */ /* 0x000fe4000001ff00 */
[----:B------:R-:W-:Y:S02]  /*104b0*/  CS2R R102, SRZ ;  /* 0x0000000000667805 */ /* 0x000fe4000001ff00 */
[----:B------:R-:W-:Y:S02]  /*104c0*/  CS2R R54, SRZ ;  /* 0x0000000000367805 */ /* 0x000fe4000001ff00 */
[----:B------:R-:W-:-:S02]  /*104d0*/  CS2R R52, SRZ ;  /* 0x0000000000347805 */ /* 0x000fc4000001ff00 */
[----:B------:R-:W-:Y:S02]  /*104e0*/  CS2R R96, SRZ ;  /* 0x0000000000607805 */ /* 0x000fe4000001ff00 */
[----:B0-----:R-:W-:Y:S01]  /*104f0*/  ISETP.NE.AND P0, PT, R2, 0x1, PT ;  /* 0x000000010200780c */ /* 0x001fe20003f05270 */
        /* <DEDUP_REMOVED lines=11> */
[----:B------:R-:W-:Y:S01]  /*105b0*/  CS2R R74, SRZ ;  /* 0x00000000004a7805 */ /* 0x000fe2000001ff00 */
[----:B------:R-:W0:Y:S01]  /*105c0*/  @P0 LDC R2, c[0x0][0x44c] ;  /* 0x00011300ff020b82 */ /* 0x000e220000000800 */
[----:B-1----:R-:W-:Y:S02]  /*105d0*/  CS2R R8, SRZ ;  /* 0x0000000000087805 */ /* 0x002fe4000001ff00 */
[----:B------:R-:W-:-:S02]  /*105e0*/  CS2R R50, SRZ ;  /* 0x0000000000327805 */ /* 0x000fc4000001ff00 */
[----:B------:R-:W-:Y:S02]  /*105f0*/  CS2R R72, SRZ ;  /* 0x0000000000487805 */ /* 0x000fe4000001ff00 */
[----:B------:R-:W-:Y:S02]  /*10600*/  CS2R R92, SRZ ;  /* 0x00000000005c7805 */ /* 0x000fe4000001ff00 */
[----:B------:R-:W-:Y:S02]  /*10610*/  CS2R R64, SRZ ;  /* 0x0000000000407805 */ /* 0x000fe4000001ff00 */
[----:B------:R-:W-:Y:S02]  /*10620*/  CS2R R26, SRZ ;  /* 0x00000000001a7805 */ /* 0x000fe4000001ff00 */
[----:B---3--:R-:W-:Y:S01]  /*10630*/  CS2R R4, SRZ ;  /* 0x0000000000047805 */ /* 0x008fe2000001ff00 */
[----:B------:R-:W1:Y:S01]  /*10640*/  @P0 LDC R11, c[0x0][0x450] ;  /* 0x00011400ff0b0b82 */ /* 0x000e620000000800 */
        /* <DEDUP_REMOVED lines=14> */
[----:B------:R-:W-:Y:S01]  /*10730*/  CS2R R24, SRZ ;  /* 0x0000000000187805 */ /* 0x000fe2000001ff00 */
[----:B0-----:R-:W-:-:S04]  /*10740*/  @P0 IMAD.HI.U32 R2, R7, R2, RZ ;  /* 0x0000000207020227 */ /* 0x001fc800078e00ff */
[----:B------:R-:W-:Y:S01]  /*10750*/  IMAD.MOV.U32 R128, RZ, RZ, RZ ;  /* 0x000000ffff807224 */ /* 0x000fe200078e00ff */
[----:B-1----:R-:W-:Y:S02]  /*10760*/  @P0 SHF.R.U32.HI R7, RZ, R11, R2 ;  /* 0x0000000bff070219 */ /* 0x002fe40000011602 */
[----:B------:R-:W-:Y:S02]  /*10770*/  CS2R R10, SRZ ;  /* 0x00000000000a7805 */ /* 0x000fe4000001ff00 */
[----:B------:R-:W-:Y:S01]  /*10780*/  PLOP3.LUT P0, PT, PT, PT, PT, 0x80, 0x0 ;  /* 0x000000000000781c */ /* 0x000fe20003f0f070 */
[----:B------:R-:W-:-:S04]  /*10790*/  IMAD.IADD R7, R158, 0x1, R7 ;  /* 0x000000019e077824 */ /* 0x000fc800078e0207 */
[----:B------:R-:W-:-:S05]  /*107a0*/  IMAD.HI R7, R7, 0x66666667, RZ ;  /* 0x6666666707077827 */ /* 0x000fca00078e02ff */
[----:B------:R-:W-:-:S04]  /*107b0*/  SHF.R.U32.HI R2, RZ, 0x1f, R7 ;  /* 0x0000001fff027819 */ /* 0x000fc80000011607 */
[----:B------:R-:W-:Y:S02]  /*107c0*/  LEA.HI.SX32 R2, R7, R2, 0x1a ;  /* 0x0000000207027211 */ /* 0x000fe400078fd2ff */
[----:B------:R-:W-:Y:S02]  /*107d0*/  CS2R R6, SRZ ;  /* 0x0000000000067805 */ /* 0x000fe4000001ff00 */
[----:B------:R-:W-:-:S04]  /*107e0*/  VIMNMX R159, R159, R2, PT ;  /* 0x000000029f9f7248 */ /* 0x000fc80003fe0100 */
[----:B------:R-:W-:Y:S01]  /*107f0*/  ISETP.GE.AND P1, PT, R159, 0x1, PT ;  /* 0x000000019f00780c */ /* 0x000fe20003f26270 */
[----:B--2---:R-:W-:-:S04]  /*10800*/  FMUL.FTZ R0, R3, R0 ;  /* 0x0000000003007220 */ /* 0x004fc80000410000 */
[----:B------:R-:W-:-:S08]  /*10810*/  FMUL.FTZ R2, R0, UR4 ;  /* 0x0000000400027c20 */ /* 0x000fd00008410000 */
[----:B------:R-:W-:Y:S05]  /*10820*/  @!P1 BRA `(.L_x_5369) ;  /* 0x0000012800d89947 */ /* 0x000fea0003800000 */
        /* <DEDUP_REMOVED lines=8> */
.L_x_5609:
        /* <DEDUP_REMOVED lines=25> */
.L_x_5371:
        /* <DEDUP_REMOVED lines=13> */
.L_x_5375:
[----:B-1----:R1:W2:Y:S02]  /*10b10*/  SYNCS.PHASECHK.TRANS64.TRYWAIT P0, [R16+URZ+0x33400], R3 ;  /* 0x03340003100075a7 */ /* 0x0022a4000800017f */
[----:B--2---:R-:W-:Y:S05]  /*10b20*/  @!P0 NANOSLEEP.SYNCS 0x989680 ;  /* 0x009896800000895d */ /* 0x004fea0003900000 */
[----:B------:R-:W2:Y:S02]  /*10b30*/  @!P0 SYNCS.PHASECHK.TRANS64 P0, [R16+URZ+0x33400], R3 ;  /* 0x03340003100085a7 */ /* 0x000ea4000800007f */
[----:B--2---:R-:W-:Y:S05]  /*10b40*/  @!P0 BRA `(.L_x_5375) ;  /* 0xfffffffc00f08947 */ /* 0x004fea000383ffff */
.L_x_5374:
[----:B------:R-:W-:Y:S05]  /*10b50*/  BSYNC B0 ;  /* 0x0000000000007941 */ /* 0x000fea0003800000 */
.L_x_5373:
[----:B------:R-:W-:Y:S05]  /*10b60*/  BRA `(.L_x_5376) ;  /* 0x0000006c00f47947 */ /* 0x000fea0003800000 */
.L_x_5372:
        /* <DEDUP_REMOVED lines=30> */
.L_x_5377:
[----:B------:R-:W-:Y:S01]  /*10d50*/  ULDC.U8 UR4, c[0x0][0x410] ;  /* 0x0001040000047ab9 */ /* 0x000fe20000000000 */
[----:B------:R-:W-:Y:S01]  /*10d60*/  BSSY B0, `(.L_x_5378) ;  /* 0x00006d5000007945 */ /* 0x000fe20003800000 */
[----:B------:R-:W-:Y:S01]  /*10d70*/  ISETP.NE.AND P0, PT, RZ, UR4, PT ;  /* 0x00000004ff007c0c */ /* 0x000fe2000bf05270 */
[----:B------:R-:W-:-:S12]  /*10d80*/  IMAD.IADD R28, R220, 0x1, R235 ;  /* 0x00000001dc1c7824 */ /* 0x000fd800078e02eb */
[----:B------:R-:W-:Y:S05]  /*10d90*/  @!P0 BRA `(.L_x_5379) ;  /* 0x0000003400a08947 */ /* 0x000fea0003800000 */
[----:B------:R-:W0:Y:S01]  /*10da0*/  LDC R10, c[0x0][0x448] ;  /* 0x00011200ff0a7b82 */ /* 0x000e220000000800 */
[----:B------:R-:W-:Y:S01]  /*10db0*/  IMAD.MOV.U32 R5, RZ, RZ, R28 ;  /* 0x000000ffff057224 */ /* 0x000fe200078e001c */
[----:B------:R-:W-:Y:S01]  /*10dc0*/  MOV R9, R31 ;  /* 0x0000001f00097202 */ /* 0x000fe20000000f00 */
[----:B------:R-:W-:Y:S01]  /*10dd0*/  IMAD.MOV.U32 R6, RZ, RZ, R24 ;  /* 0x000000ffff067224 */ /* 0x000fe200078e0018 */
[----:B------:R-:W-:Y:S01]  /*10de0*/  ULDC.64 UR4, c[0x0][0x3f8] ;  /* 0x0000fe0000047ab9 */ /* 0x000fe20000000a00 */
[----:B------:R-:W-:Y:S01]  /*10df0*/  IMAD.MOV.U32 R8, RZ, RZ, R26 ;  /* 0x000000ffff087224 */ /* 0x000fe200078e001a */
[----:B------:R-:W-:Y:S01]  /*10e00*/  ULDC.64 UR6, c[0x0][0x408] ;  /* 0x0001020000067ab9 */ /* 0x000fe20000000a00 */
[----:B------:R-:W-:Y:S01]  /*10e10*/  ULDC.64 UR8, c[0x0][0x400] ;  /* 0x0001000000087ab9 */ /* 0x000fe20000000a00 */
[----:B0-----:R-:W-:-:S13]  /*10e20*/  ISETP.NE.AND P0, PT, R10, 0x1, PT ;  /* 0x000000010a00780c */ /* 0x001fda0003f05270 */
[----:B------:R-:W0:Y:S08]  /*10e30*/  @P0 LDC R3, c[0x0][0x44c] ;  /* 0x00011300ff030b82 */ /* 0x000e300000000800 */
[----:B------:R-:W1:Y:S01]  /*10e40*/  @P0 LDC R7, c[0x0][0x450] ;  /* 0x00011400ff070b82 */ /* 0x000e620000000800 */
[----:B0-----:R-:W-:-:S05]  /*10e50*/  @P0 IMAD.HI.U32 R0, R28, R3, RZ ;  /* 0x000000031c000227 */ /* 0x001fca00078e00ff */
[----:B-1----:R-:W-:Y:S01]  /*10e60*/  @P0 SHF.R.U32.HI R5, RZ, R7, R0 ;  /* 0x00000007ff050219 */ /* 0x002fe20000011600 */
[----:B------:R-:W-:-:S03]  /*10e70*/  IMAD.MOV.U32 R7, RZ, RZ, R29 ;  /* 0x000000ffff077224 */ /* 0x000fc600078e001d */
[----:B------:R-:W-:Y:S01]  /*10e80*/  SHF.R.S32.HI R0, RZ, 0x1f, R5 ;  /* 0x0000001fff007819 */ /* 0x000fe20000011405 */
[----:B------:R-:W-:-:S04]  /*10e90*/  IMAD.WIDE.U32 R6, R5, UR4, R6 ;  /* 0x0000000405067c25 */ /* 0x000fc8000f8e0006 */
[----:B------:R-:W-:Y:S02]  /*10ea0*/  IMAD R4, R0, UR4, RZ ;  /* 0x0000000400047c24 */ /* 0x000fe4000f8e02ff */
[----:B------:R-:W-:-:S04]  /*10eb0*/  IMAD.WIDE.U32 R8, R5, UR6, R8 ;  /* 0x0000000605087c25 */ /* 0x000fc8000f8e0008 */
[----:B------:R-:W-:Y:S02]  /*10ec0*/  IMAD R0, R0, UR6, RZ ;  /* 0x0000000600007c24 */ /* 0x000fe4000f8e02ff */
[C---:B------:R-:W-:Y:S01]  /*10ed0*/  IMAD R13, R5.reuse, UR5, R4 ;  /* 0x00000005050d7c24 */ /* 0x040fe2000f8e0204 */
[----:B------:R-:W-:Y:S01]  /*10ee0*/  ULDC.64 UR4, c[0x0][0x3e8] ;  /* 0x0000fa0000047ab9 */ /* 0x000fe20000000a00 */
[----:B------:R-:W-:Y:S01]  /*10ef0*/  IMAD R11, R5, UR7, R0 ;  /* 0x00000007050b7c24 */ /* 0x000fe2000f8e0200 */
        /* <DEDUP_REMOVED lines=10> */
.L_x_5615:
        /* <DEDUP_REMOVED lines=22> */
[----:B------:R-:W-:-:S07]  /*11100*/  ISETP.GE.AND P2, PT, R227, UR4, PT ;  /* 0x00000004e3007c0c */ /* 0x000fce000bf46270 */
[C---:B--2---:R-:W-:Y:S02]  /*11110*/  @!P4 IADD3 R6, P0, R224.reuse, R3, RZ ;  /* 0x00000003e006c210 */ /* 0x044fe40007f1e0ff */
[----:B----4-:R-:W-:-:S03]  /*11120*/  @!P4 IADD3 R8, P1, R224, R14, RZ ;  /* 0x0000000ee008c210 */ /* 0x010fc60007f3e0ff */
[--C-:B-1----:R-:W-:Y:S02]  /*11130*/  @!P4 IMAD.X R7, R0, 0x1, R5.reuse, P0 ;  /* 0x000000010007c824 */ /* 0x102fe400000e0605 */
[----:B---3--:R-:W-:Y:S01]  /*11140*/  @!P4 IMAD.X R9, R4, 0x1, R5, P1 ;  /* 0x000000010409c824 */ /* 0x008fe200008e0605 */
[----:B------:R-:W-:Y:S02]  /*11150*/  ISETP.GE.AND P1, PT, R225, UR4, PT ;  /* 0x00000004e1007c0c */ /* 0x000fe4000bf26270 */
[----:B------:R-:W5:Y:S01]  /*11160*/  @!P4 LD.E.64 R32, desc[UR54][R6.64] ;  /* 0x000000360620c980 */ /* 0x000f62000c101b00 */
[----:B------:R-:W-:-:S03]  /*11170*/  SHF.R.S32.HI R5, RZ, 0x1f, R226 ;  /* 0x0000001fff057819 */ /* 0x000fc600000114e2 */
[----:B------:R0:W5:Y:S01]  /*11180*/  @!P4 LD.E.64 R34, desc[UR54][R8.64] ;  /* 0x000000360822c980 */ /* 0x000162000c101b00 */
[CC--:B------:R-:W-:Y:S02]  /*11190*/  @!P3 IADD3 R12, P4, R226.reuse, R3.reuse, RZ ;  /* 0x00000003e20cb210 */ /* 0x0c0fe40007f9e0ff */
[----:B------:R-:W-:Y:S02]  /*111a0*/  CS2R R28, SRZ ;  /* 0x00000000001c7805 */ /* 0x000fe4000001ff00 */
[----:B------:R-:W-:Y:S02]  /*111b0*/  @!P3 IADD3 R42, P5, R226, R14, RZ ;  /* 0x0000000ee22ab210 */ /* 0x000fe40007fbe0ff */
[----:B------:R-:W-:Y:S02]  /*111c0*/  CS2R R30, SRZ ;  /* 0x00000000001e7805 */ /* 0x000fe4000001ff00 */
[----:B------:R-:W-:Y:S01]  /*111d0*/  SHF.R.S32.HI R11, RZ, 0x1f, R227 ;  /* 0x0000001fff0b7819 */ /* 0x000fe200000114e3 */
[--C-:B------:R-:W-:Y:S01]  /*111e0*/  @!P3 IMAD.X R13, R0, 0x1, R5.reuse, P4 ;  /* 0x00000001000db824 */ /* 0x100fe200020e0605 */
[----:B------:R-:W-:Y:S01]  /*111f0*/  ISETP.GE.AND P0, PT, R22, UR4, PT ;  /* 0x0000000416007c0c */ /* 0x000fe2000bf06270 */
[----:B------:R-:W-:Y:S01]  /*11200*/  @!P3 IMAD.X R43, R4, 0x1, R5, P5 ;  /* 0x00000001042bb824 */ /* 0x000fe200028e0605 */
[----:B------:R-:W-:-:S02]  /*11210*/  @!P2 IADD3 R46, P4, R227, R3, RZ ;  /* 0x00000003e32ea210 */ /* 0x000fc40007f9e0ff */
[-C--:B------:R-:W-:Y:S01]  /*11220*/  @!P2 IADD3 R48, P5, R227, R14.reuse, RZ ;  /* 0x0000000ee330a210 */ /* 0x080fe20007fbe0ff */
[----:B------:R1:W5:Y:S01]  /*11230*/  @!P3 LD.E.64 R28, desc[UR54][R12.64] ;  /* 0x000000360c1cb980 */ /* 0x000362000c101b00 */
[----:B------:R-:W-:Y:S01]  /*11240*/  SHF.R.S32.HI R15, RZ, 0x1f, R225 ;  /* 0x0000001fff0f7819 */ /* 0x000fe200000114e1 */
[--C-:B------:R-:W-:Y:S01]  /*11250*/  @!P2 IMAD.X R47, R0, 0x1, R11.reuse, P4 ;  /* 0x00000001002fa824 */ /* 0x100fe200020e060b */
[C---:B------:R-:W-:Y:S01]  /*11260*/  @!P1 IADD3 R50, P4, R225.reuse, R3, RZ ;  /* 0x00000003e1329210 */ /* 0x040fe20007f9e0ff */
[----:B------:R-:W-:Y:S01]  /*11270*/  @!P2 IMAD.X R49, R4, 0x1, R11, P5 ;  /* 0x000000010431a824 */ /* 0x000fe200028e060b */
[----:B------:R-:W-:Y:S02]  /*11280*/  @!P1 IADD3 R52, P5, R225, R14, RZ ;  /* 0x0000000ee1349210 */ /* 0x000fe40007fbe0ff */
[----:B------:R-:W-:Y:S02]  /*11290*/  CS2R R24, SRZ ;  /* 0x0000000000187805 */ /* 0x000fe4000001ff00 */
[----:B0-----:R-:W-:Y:S01]  /*112a0*/  SHF.R.S32.HI R9, RZ, 0x1f, R228 ;  /* 0x0000001fff097819 */ /* 0x001fe200000114e4 */
[--C-:B------:R-:W-:Y:S01]  /*112b0*/  @!P1 IMAD.X R51, R0, 0x1, R15.reuse, P4 ;  /* 0x0000000100339824 */ /* 0x100fe200020e060f */
[----:B------:R-:W-:Y:S01]  /*112c0*/  ISETP.GE.AND P4, PT, R228, UR4, PT ;  /* 0x00000004e4007c0c */ /* 0x000fe2000bf86270 */
[----:B------:R-:W-:Y:S01]  /*112d0*/  @!P1 IMAD.X R53, R4, 0x1, R15, P5 ;  /* 0x0000000104359824 */ /* 0x000fe200028e060f */
[----:B------:R-:W-:-:S02]  /*112e0*/  @!P0 SHF.R.S32.HI R5, RZ, 0x1f, R22 ;  /* 0x0000001fff058819 */ /* 0x000fc40000011416 */
[----:B------:R-:W-:Y:S02]  /*112f0*/  CS2R R26, SRZ ;  /* 0x00000000001a7805 */ /* 0x000fe4000001ff00 */
[----:B------:R-:W-:Y:S02]  /*11300*/  @!P0 IADD3 R6, P5, R22, R3, RZ ;  /* 0x0000000316068210 */ /* 0x000fe40007fbe0ff */
[----:B------:R-:W-:Y:S02]  /*11310*/  CS2R R10, SRZ ;  /* 0x00000000000a7805 */ /* 0x000fe4000001ff00 */
[----:B------:R-:W-:Y:S02]  /*11320*/  CS2R R20, SRZ ;  /* 0x0000000000147805 */ /* 0x000fe4000001ff00 */
[----:B------:R-:W-:Y:S02]  /*11330*/  CS2R R36, SRZ ;  /* 0x0000000000247805 */ /* 0x000fe4000001ff00 */
[----:B------:R-:W-:Y:S01]  /*11340*/  CS2R R38, SRZ ;  /* 0x0000000000267805 */ /* 0x000fe2000001ff00 */
[----:B------:R-:W-:Y:S01]  /*11350*/  @!P0 IMAD.X R7, R0, 0x1, R5, P5 ;  /* 0x0000000100078824 */ /* 0x000fe200028e0605 */
[----:B------:R-:W-:-:S02]  /*11360*/  @!P0 IADD3 R40, P5, R22, R14, RZ ;  /* 0x0000000e16288210 */ /* 0x000fc40007fbe0ff */
[----:B-1----:R-:W-:Y:S01]  /*11370*/  CS2R R12, SRZ ;  /* 0x00000000000c7805 */ /* 0x002fe2000001ff00 */
[----:B------:R0:W5:Y:S02]  /*11380*/  @!P3 LD.E.64 R30, desc[UR54][R42.64] ;  /* 0x000000362a1eb980 */ /* 0x000164000c101b00 */
[----:B------:R-:W-:Y:S01]  /*11390*/  @!P0 IMAD.X R41, R4, 0x1, R5, P5 ;  /* 0x0000000104298824 */ /* 0x000fe200028e0605 */
[----:B------:R-:W-:Y:S01]  /*113a0*/  @!P4 IADD3 R54, P5, R228, R3, RZ ;  /* 0x00000003e436c210 */ /* 0x000fe20007fbe0ff */
[----:B------:R0:W5:Y:S04]  /*113b0*/  @!P2 LD.E.64 R24, desc[UR54][R46.64] ;  /* 0x000000362e18a980 */ /* 0x000168000c101b00 */
[----:B------:R-:W-:Y:S01]  /*113c0*/  @!P4 IMAD.X R55, R0, 0x1, R9, P5 ;  /* 0x000000010037c824 */ /* 0x000fe200028e0609 */
[----:B------:R-:W-:Y:S01]  /*113d0*/  @!P4 IADD3 R14, P5, R228, R14, RZ ;  /* 0x0000000ee40ec210 */ /* 0x000fe20007fbe0ff */
[----:B------:R0:W5:Y:S03]  /*113e0*/  @!P2 LD.E.64 R26, desc[UR54][R48.64] ;  /* 0x00000036301aa980 */ /* 0x000166000c101b00 */
[----:B------:R-:W-:-:S02]  /*113f0*/  @!P4 IADD3.X R15, R4, R9, RZ, P5, !PT ;  /* 0x00000009040fc210 */ /* 0x000fc40002ffe4ff */
[----:B------:R-:W-:Y:S01]  /*11400*/  CS2R R8, SRZ ;  /* 0x0000000000087805 */ /* 0x000fe2000001ff00 */
[----:B------:R0:W5:Y:S04]  /*11410*/  @!P1 LD.E.64 R10, desc[UR54][R50.64] ;  /* 0x00000036320a9980 */ /* 0x000168000c101b00 */
[----:B------:R0:W5:Y:S04]  /*11420*/  @!P1 LD.E.64 R20, desc[UR54][R52.64] ;  /* 0x0000003634149980 */ /* 0x000168000c101b00 */
[----:B------:R0:W5:Y:S04]  /*11430*/  @!P0 LD.E.64 R36, desc[UR54][R6.64] ;  /* 0x0000003606248980 */ /* 0x000168000c101b00 */
[----:B------:R0:W5:Y:S04]  /*11440*/  @!P0 LD.E.64 R38, desc[UR54][R40.64] ;  /* 0x0000003628268980 */ /* 0x000168000c101b00 */
[----:B------:R0:W5:Y:S04]  /*11450*/  @!P4 LD.E.64 R8, desc[UR54][R54.64] ;  /* 0x000000363608c980 */ /* 0x000168000c101b00 */
[----:B------:R0:W5:Y:S02]  /*11460*/  @!P4 LD.E.64 R12, desc[UR54][R14.64] ;  /* 0x000000360e0cc980 */ /* 0x000164000c101b00 */
.L_x_5382:
[----:B------:R-:W-:Y:S05]  /*11470*/  BSYNC B1 ;  /* 0x0000000000017941 */ /* 0x000fea0003800000 */
.L_x_5381:
[----:B------:R-:W-:Y:S01]  /*11480*/  ULEA.HI UR4, UR43, UR43, URZ, 0x1 ;  /* 0x0000002b2b047291 */ /* 0x000fe2000f8f083f */
[----:B--2---:R-:W-:Y:S01]  /*11490*/  VIADDMNMX R3, R45, -R235, 0x80, PT ;  /* 0x000000802d037446 */ /* 0x004fe200038009eb */
[----:B------:R-:W-:Y:S02]  /*114a0*/  BSSY B1, `(.L_x_5383) ;  /* 0x0000008000017945 */ /* 0x000fe40003800000 */
[----:B------:R-:W-:Y:S01]  /*114b0*/  ULOP3.LUT UR4, UR4, 0xfffffffe, URZ, 0xc0, !UPT ;  /* 0xfffffffe04047892 */ /* 0x000fe2000f8ec03f */
[----:B------:R-:W-:-:S03]  /*114c0*/  ISETP.GE.AND P1, PT, R220, R3, PT ;  /* 0x00000003dc00720c */ /* 0x000fc60003f26270 */
[----:B------:R-:W-:-:S06]  /*114d0*/  UIADD3 UR4, UR43, -UR4, URZ ;  /* 0x800000042b047290 */ /* 0x000fcc000fffe03f */
[----:B------:R-:W-:-:S05]  /*114e0*/  IMAD.U32 R5, RZ, RZ, UR4 ;  /* 0x00000004ff057e24 */ /* 0x000fca000f8e00ff */
[----:B------:R-:W-:-:S04]  /*114f0*/  SHF.L.U32 R5, R5, 0x1f, RZ ;  /* 0x0000001f05057819 */ /* 0x000fc800000006ff */
[----:B------:R-:W2:Y:S02]  /*11500*/  SYNCS.PHASECHK.TRANS64.TRYWAIT P0, [R16+URZ+0x33400], R5 ;  /* 0x03340005100075a7 */ /* 0x000ea4000800017f */
[----:B--2---:R-:W-:Y:S05]  /*11510*/  @!P0 BRA `(.L_x_5384) ;  /* 0x000001d800208947 */ /* 0x004fea0003800000 */
.L_x_5616:
[----:B------:R-:W-:Y:S05]  /*11520*/  BSYNC B1 ;  /* 0x0000000000017941 */ /* 0x000fea0003800000 */
.L_x_5383:
[----:B------:R-:W-:Y:S05]  /*11530*/  @P1 BRA `(.L_x_5385) ;  /* 0x00000064005c1947 */ /* 0x000fea0003800000 */
[----:B-1----:R-:W4:Y:S01]  /*11540*/  LDL R0, [R1+0x10] ;  /* 0x0000100001007983 */ /* 0x002f220000100800 */
[----:B--2---:R-:W1:Y:S03]  /*11550*/  LDC R5, c[0x0][0x3f4] ;  /* 0x0000fd00ff057b82 */ /* 0x004e660000000800 */
[----:B---3--:R-:W2:Y:S01]  /*11560*/  LDL R4, [R1+0x18] ;  /* 0x0000180001047983 */ /* 0x008ea20000100800 */
[----:B------:R-:W-:Y:S01]  /*11570*/  BSSY B1, `(.L_x_5386) ;  /* 0x0000081000017945 */ /* 0x000fe20003800000 */
[-C--:B-1----:R-:W-:Y:S02]  /*11580*/  ISETP.GE.AND P6, PT, R22, R5.reuse, PT ;  /* 0x000000051600720c */ /* 0x082fe40003fc6270 */
[-C--:B------:R-:W-:Y:S02]  /*11590*/  ISETP.GE.AND P0, PT, R224, R5.reuse, PT ;  /* 0x00000005e000720c */ /* 0x080fe40003f06270 */
[----:B------:R-:W-:-:S02]  /*115a0*/  ISETP.GE.AND P1, PT, R226, R5, PT ;  /* 0x00000005e200720c */ /* 0x000fc40003f26270 */
[-C--:B------:R-:W-:Y:S02]  /*115b0*/  ISETP.GE.AND P2, PT, R227, R5.reuse, PT ;  /* 0x00000005e300720c */ /* 0x080fe40003f46270 */
[-C--:B------:R-:W-:Y:S02]  /*115c0*/  ISETP.GE.AND P3, PT, R225, R5.reuse, PT ;  /* 0x00000005e100720c */ /* 0x080fe40003f66270 */
[----:B------:R-:W-:Y:S01]  /*115d0*/  ISETP.GE.AND P4, PT, R228, R5, PT ;  /* 0x00000005e400720c */ /* 0x000fe20003f86270 */
[----:B----4-:R-:W-:-:S04]  /*115e0*/  IMAD.IADD R3, R16, 0x1, R0 ;  /* 0x0000000110037824 */ /* 0x010fc800078e0200 */
[----:B------:R-:W-:Y:S01]  /*115f0*/  VIADD R0, R3, 0x20 ;  /* 0x0000002003007836 */ /* 0x000fe20000000000 */
[----:B--2---:R-:W-:Y:S01]  /*11600*/  LOP3.LUT P5, RZ, R4, 0x2, RZ, 0xc0, !PT ;  /* 0x0000000204ff7812 */ /* 0x004fe200078ac0ff */
[----:B------:R-:W-:-:S12]  /*11610*/  @P6 BRA `(.L_x_5387) ;  /* 0x0000000400d86947 */ /* 0x000fd80003800000 */
[----:B0-----:R-:W0:Y:S01]  /*11620*/  LDS.128 R4, [R3+0x1e200] ;  /* 0x01e2000003047984 */ /* 0x001e220000000c00 */
        /* <DEDUP_REMOVED lines=15> */
[----:B------:R-:W-:-:S02]  /*11720*/  LOP3.LUT R14, R36, 0xff, RZ, 0xc0, !PT ;  /* 0x000000ff240e7812 */ /* 0x000fc400078ec0ff */
        /* <DEDUP_REMOVED lines=101> */
.L_x_5387:
[----:B------:R-:W-:Y:S05]  /*11d80*/  BSYNC B1 ;  /* 0x0000000000017941 */ /* 0x000fea0003800000 */
.L_x_5386:
[----:B------:R-:W-:Y:S01]  /*11d90*/  BSSY B1, `(.L_x_5388) ;  /* 0x000007d000017945 */ /* 0x000fe20003800000 */
[----:B------:R-:W-:-:S03]  /*11da0*/  @P5 VIADD R0, R3, 0xffffffe0 ;  /* 0xffffffe003005836 */ /* 0x000fc60000000000 */
[----:B------:R-:W-:Y:S05]  /*11db0*/  @P0 BRA `(.L_x_5389) ;  /* 0x0000000400e80947 */ /* 0x000fea0003800000 */
[----:B01----:R-:W0:Y:S01]  /*11dc0*/  LDS.128 R4, [R0+0x1e200] ;  /* 0x01e2000000047984 */ /* 0x003e220000000c00 */
[----:B-----5:R-:W-:Y:S02]  /*11dd0*/  SHF.R.U32.HI R36, RZ, 0x8, R33 ;  /* 0x00000008ff247819 */ /* 0x020fe40000011621 */
[----:B------:R-:W-:Y:S02]  /*11de0*/  SHF.R.U32.HI R40, RZ, 0x8, R35 ;  /* 0x00000008ff287819 */ /* 0x000fe40000011623 */
[----:B------:R-:W-:Y:S02]  /*11df0*/  LOP3.LUT R37, R33, 0xff, RZ, 0xc0, !PT ;  /* 0x000000ff21257812 */ /* 0x000fe400078ec0ff */
[----:B------:R-:W-:Y:S02]  /*11e00*/  LOP3.LUT R41, R35, 0xff, RZ, 0xc0, !PT ;  /* 0x000000ff23297812 */ /* 0x000fe400078ec0ff */
[----:B------:R-:W-:Y:S02]  /*11e10*/  LOP3.LUT R36, R36, 0xff, RZ, 0xc0, !PT ;  /* 0x000000ff24247812 */ /* 0x000fe400078ec0ff */
[----:B------:R-:W-:-:S02]  /*11e20*/  LOP3.LUT R40, R40, 0xff, RZ, 0xc0, !PT ;  /* 0x000000ff28287812 */ /* 0x000fc400078ec0ff */
[----:B------:R-:W-:Y:S02]  /*11e30*/  SHF.R.U32.HI R14, RZ, 0x8, R32 ;  /* 0x00000008ff0e7819 */ /* 0x000fe40000011620 */
        /* <DEDUP_REMOVED lines=114> */
.L_x_5389:
[----:B------:R-:W-:Y:S05]  /*12560*/  BSYNC B1 ;  /* 0x0000000000017941 */ /* 0x000fea0003800000 */
.L_x_5388:
[----:B------:R-:W-:Y:S04]  /*12570*/  BSSY B1, `(.L_x_5390) ;  /* 0x0000078000017945 */ /* 0x000fe80003800000 */
[----:B------:R-:W-:Y:S05]  /*12580*/  @P1 BRA `(.L_x_5391) ;  /* 0x0000000400d81947 */ /* 0x000fea0003800000 */
[----:B012---:R-:W0:Y:S01]  /*12590*/  LDS.128 R4, [R3+0x20200] ;  /* 0x0202000003047984 */ /* 0x007e220000000c00 */
        /* <DEDUP_REMOVED lines=117> */
.L_x_5391:
[----:B------:R-:W-:Y:S05]  /*12cf0*/  BSYNC B1 ;  /* 0x0000000000017941 */ /* 0x000fea0003800000 */
.L_x_5390:
[----:B------:R-:W-:Y:S04]  /*12d00*/  BSSY B1, `(.L_x_5392) ;  /* 0x000007c000017945 */ /* 0x000fe80003800000 */
[----:B------:R-:W-:Y:S05]  /*12d10*/  @P2 BRA `(.L_x_5393) ;  /* 0x0000000400e82947 */ /* 0x000fea0003800000 */
[----:B0123--:R-:W0:Y:S01]  /*12d20*/  LDS.128 R4, [R0+0x20200] ;  /* 0x0202000000047984 */ /* 0x00fe220000000c00 */
        /* <DEDUP_REMOVED lines=121> */
.L_x_5393:
[----:B------:R-:W-:Y:S05]  /*134c0*/  BSYNC B1 ;  /* 0x0000000000017941 */ /* 0x000fea0003800000 */
.L_x_5392:
[----:B------:R-:W-:Y:S04]  /*134d0*/  BSSY B1, `(.L_x_5394) ;  /* 0x0000078000017945 */ /* 0x000fe80003800000 */
[----:B------:R-:W-:Y:S05]  /*134e0*/  @P3 BRA `(.L_x_5395) ;  /* 0x0000000400d83947 */ /* 0x000fea0003800000 */
[----:B01234-:R-:W0:Y:S01]  /*134f0*/  LDS.128 R4, [R3+0x22200] ;  /* 0x0222000003047984 */ /* 0x01fe220000000c00 */
        /* <DEDUP_REMOVED lines=24> */
[----:B------:R-:W-:Y:S02]  /*13680*/  LOP3.LUT R15, R15, 0xff0000, R10, 0xf8, !PT ;  /* 0x00ff00000f0f7812 */ /* 0x000fe400078ef80a */
[----:B0-----:R-:W-:Y:S02]  /*13690*/  F2FP.F16.E4M3.UNPACK_B R14, R6.H1 ;  /* 0x00000006ff0e723e */ /* 0x001fe400030006ff */
[----:B------:R-:W-:Y:S02]  /*136a0*/  F2FP.F16.E4M3.UNPACK_B R28, R29 ;  /* 0x0000001dff1c723e */ /* 0x000fe400020006ff */
[----:B------:R-:W-:-:S02]  /*136b0*/  F2FP.F16.E4M3.UNPACK_B R21, R25 ;  /* 0x00000019ff15723e */ /* 0x000fc400020006ff */
        /* <DEDUP_REMOVED lines=89> */
.L_x_5395:
[----:B------:R-:W-:Y:S05]  /*13c50*/  BSYNC B1 ;  /* 0x0000000000017941 */ /* 0x000fea0003800000 */
.L_x_5394:
[----:B------:R-:W-:Y:S05]  /*13c60*/  @P4 BRA `(.L_x_5385) ;  /* 0x0000003c00904947 */ /* 0x000fea0003800000 */
[----:B01234-:R-:W0:Y:S01]  /*13c70*/  LDS.128 R4, [R0+0x22200] ;  /* 0x0222000000047984 */ /* 0x01fe220000000c00 */
        /* <DEDUP_REMOVED lines=47> */
[----:B------:R-:W-:Y:S02]  /*13f70*/  HADD2.F32 R5, -RZ, R6.H1_H1 ;  /* 0x30000006ff057230 */ /* 0x000fe40000004100 */
[C---:B------:R-:W-:Y:S01]  /*13f80*/  FFMA.FTZ R28, R9.reuse, R13, -R26 ;  /* 0x0000000d091c7223 */ /* 0x040fe2000001081a */
[----:B------:R-:W-:Y:S02]  /*13f90*/  HADD2.F32 R12, -RZ, R12.H0_H0 ;  /* 0x2000000cff0c7230 */ /* 0x000fe40000004100 */
[----:B------:R-:W-:Y:S01]  /*13fa0*/  FFMA.FTZ R29, R9, R24, R27 ;  /* 0x00000018091d7223 */ /* 0x000fe2000001001b */
[----:B------:R-:W-:Y:S01]  /*13fb0*/  HADD2.F32 R6, -RZ, R6.H0_H0 ;  /* 0x20000006ff067230 */ /* 0x000fe20000004100 */
[----:B------:R-:W-:Y:S01]  /*13fc0*/  F2FP.F16.E4M3.UNPACK_B R25, R25.H1 ;  /* 0x00000019ff19723e */ /* 0x000fe200030006ff */
[C---:B------:R-:W-:Y:S01]  /*13fd0*/  FMUL.FTZ R9, R5.reuse, R20 ;  /* 0x0000001405097220 */ /* 0x040fe20000410000 */
[----:B------:R-:W-:Y:S01]  /*13fe0*/  F2FP.F16.E4M3.UNPACK_B R15, R15.H1 ;  /* 0x0000000fff0f723e */ /* 0x000fe200030006ff */
[----:B------:R-:W-:Y:S01]  /*13ff0*/  FMUL.FTZ R27, R5, R12 ;  /* 0x0000000c051b7220 */ /* 0x000fe20000410000 */
        /* <DEDUP_REMOVED lines=66> */
.L_x_5379:
[----:B------:R-:W0:Y:S01]  /*14420*/  LDC R10, c[0x0][0x448] ;  /* 0x00011200ff0a7b82 */ /* 0x000e220000000800 */
[----:B------:R-:W-:Y:S01]  /*14430*/  IMAD.MOV.U32 R9, RZ, RZ, R28 ;  /* 0x000000ffff097224 */ /* 0x000fe200078e001c */
[----:B------:R-:W-:Y:S01]  /*14440*/  MOV R4, R24 ;  /* 0x0000001800047202 */ /* 0x000fe20000000f00 */
[----:B------:R-:W-:Y:S01]  /*14450*/  IMAD.MOV.U32 R5, RZ, RZ, R29 ;  /* 0x000000ffff057224 */ /* 0x000fe200078e001d */
[----:B------:R-:W-:Y:S01]  /*14460*/  ULDC.64 UR4, c[0x0][0x3f8] ;  /* 0x0000fe0000047ab9 */ /* 0x000fe20000000a00 */
[----:B------:R-:W-:Y:S01]  /*14470*/  IMAD.MOV.U32 R6, RZ, RZ, R26 ;  /* 0x000000ffff067224 */ /* 0x000fe200078e001a */
[----:B------:R-:W-:Y:S01]  /*14480*/  ULDC.64 UR6, c[0x0][0x408] ;  /* 0x0001020000067ab9 */ /* 0x000fe20000000a00 */
[----:B------:R-:W-:Y:S01]  /*14490*/  IMAD.MOV.U32 R7, RZ, RZ, R31 ;  /* 0x000000ffff077224 */ /* 0x000fe200078e001f */
[----:B------:R-:W-:Y:S01]  /*144a0*/  ULDC.64 UR8, c[0x0][0x400] ;  /* 0x0001000000087ab9 */ /* 0x000fe20000000a00 */
[----:B0-----:R-:W-:-:S13]  /*144b0*/  ISETP.NE.AND P0, PT, R10, 0x1, PT ;  /* 0x000000010a00780c */ /* 0x001fda0003f05270 */
[----:B------:R-:W0:Y:S08]  /*144c0*/  @P0 LDC R3, c[0x0][0x44c] ;  /* 0x00011300ff030b82 */ /* 0x000e300000000800 */
[----:B------:R-:W1:Y:S01]  /*144d0*/  @P0 LDC R0, c[0x0][0x450] ;  /* 0x00011400ff000b82 */ /* 0x000e620000000800 */
[----:B0-----:R-:W-:-:S05]  /*144e0*/  @P0 IMAD.HI.U32 R3, R28, R3, RZ ;  /* 0x000000031c030227 */ /* 0x001fca00078e00ff */
[----:B-1----:R-:W-:-:S04]  /*144f0*/  @P0 SHF.R.U32.HI R9, RZ, R0, R3 ;  /* 0x00000000ff090219 */ /* 0x002fc80000011603 */
        /* <DEDUP_REMOVED lines=15> */
[----:B------:R-:W2:Y:S04]  /*145f0*/  SHFL.IDX PT, R3, R3, RZ, 0x1e1f ;  /* 0x001e1fff03037589 */ /* 0x000ea800000e0000 */
[----:B------:R-:W3:Y:S04]  /*14600*/  SHFL.IDX PT, R20, R20, RZ, 0x1e1f ;  /* 0x001e1fff14147589 */ /* 0x000ee800000e0000 */
[----:B0-----:R-:W4:Y:S02]  /*14610*/  SHFL.IDX PT, R21, R21, RZ, 0x1e1f ;  /* 0x001e1fff15157589 */ /* 0x001f2400000e0000 */
.L_x_5622:
        /* <DEDUP_REMOVED lines=16> */
[----:B------:R-:W3:Y:S04]  /*14720*/  LDL R41, [R1+0x54] ;  /* 0x0000540001297983 */ /* 0x000ee80000100800 */
[----:B------:R-:W3:Y:S01]  /*14730*/  LDL R40, [R1+0x5c] ;  /* 0x00005c0001287983 */ /* 0x000ee20000100800 */
        /* <DEDUP_REMOVED lines=12> */
[C---:B--2---:R-:W-:Y:S02]  /*14800*/  @!P2 IADD3 R36, P3, R18.reuse, R3, RZ ;  /* 0x000000031224a210 */ /* 0x044fe40007f7e0ff */
[----:B----4-:R-:W-:-:S03]  /*14810*/  @!P2 IADD3 R38, P4, R18, R21, RZ ;  /* 0x000000151226a210 */ /* 0x010fc60007f9e0ff */
[--C-:B-1----:R-:W-:Y:S02]  /*14820*/  @!P2 IMAD.X R37, R0, 0x1, R5.reuse, P3 ;  /* 0x000000010025a824 */ /* 0x102fe400018e0605 */
[----:B---3--:R-:W-:Y:S01]  /*14830*/  @!P2 IMAD.X R39, R20, 0x1, R5, P4 ;  /* 0x000000011427a824 */ /* 0x008fe200020e0605 */
        /* <DEDUP_REMOVED lines=12> */
[-C--:B------:R-:W-:Y:S01]  /*14900*/  @!P0 IADD3 R46, P3, R3, R48.reuse, RZ ;  /* 0x00000030032e8210 */ /* 0x080fe20007f7e0ff */
[--C-:B------:R-:W-:Y:S01]  /*14910*/  @!P1 IMAD.X R41, R0, 0x1, R5.reuse, P5 ;  /* 0x0000000100299824 */ /* 0x100fe200028e0605 */
[----:B------:R-:W-:Y:S01]  /*14920*/  @!P0 SHF.R.S32.HI R3, RZ, 0x1f, R48 ;  /* 0x0000001fff038819 */ /* 0x000fe20000011430 */
[----:B------:R-:W-:Y:S01]  /*14930*/  @!P1 IMAD.X R43, R20, 0x1, R5, P4 ;  /* 0x00000001142b9824 */ /* 0x000fe200020e0605 */
[----:B------:R-:W-:-:S02]  /*14940*/  @!P0 IADD3 R48, P5, R21, R48, RZ ;  /* 0x0000003015308210 */ /* 0x000fc40007fbe0ff */
[----:B------:R-:W-:Y:S02]  /*14950*/  CS2R R4, SRZ ;  /* 0x0000000000047805 */ /* 0x000fe4000001ff00 */
[----:B------:R-:W-:Y:S01]  /*14960*/  @!P0 IADD3.X R47, R0, R3, RZ, P3, !PT ;  /* 0x00000003002f8210 */ /* 0x000fe20001ffe4ff */
[----:B------:R0:W5:Y:S01]  /*14970*/  @!P1 LD.E.128 R28, desc[UR54][R40.64] ;  /* 0x00000036281c9980 */ /* 0x000162000c101d00 */
[----:B------:R-:W-:-:S03]  /*14980*/  @!P0 IMAD.X R49, R20, 0x1, R3, P5 ;  /* 0x0000000114318824 */ /* 0x000fc600028e0603 */
[----:B------:R0:W5:Y:S04]  /*14990*/  @!P2 LD.E.128 R4, desc[UR54][R38.64] ;  /* 0x000000362604a980 */ /* 0x000168000c101d00 */
[----:B------:R0:W5:Y:S04]  /*149a0*/  @!P1 LD.E.128 R8, desc[UR54][R42.64] ;  /* 0x000000362a089980 */ /* 0x000168000c101d00 */
[----:B------:R0:W5:Y:S04]  /*149b0*/  @!P0 LD.E.128 R32, desc[UR54][R46.64] ;  /* 0x000000362e208980 */ /* 0x000168000c101d00 */
[----:B------:R0:W5:Y:S02]  /*149c0*/  @!P0 LD.E.128 R12, desc[UR54][R48.64] ;  /* 0x00000036300c8980 */ /* 0x000164000c101d00 */
.L_x_5398:
[----:B------:R-:W-:Y:S05]  /*149d0*/  BSYNC B1 ;  /* 0x0000000000017941 */ /* 0x000fea0003800000 */
.L_x_5397:
[----:B------:R-:W-:Y:S01]  /*149e0*/  ULEA.HI UR4, UR43, UR43, URZ, 0x1 ;  /* 0x0000002b2b047291 */ /* 0x000fe2000f8f083f */
[----:B--2---:R-:W-:Y:S01]  /*149f0*/  VIADDMNMX R3, R45, -R235, 0x80, PT ;  /* 0x000000802d037446 */ /* 0x004fe200038009eb */
[----:B------:R-:W-:Y:S02]  /*14a00*/  BSSY B1, `(.L_x_5399) ;  /* 0x0000008000017945 */ /* 0x000fe40003800000 */
[----:B------:R-:W-:Y:S01]  /*14a10*/  ULOP3.LUT UR4, UR4, 0xfffffffe, URZ, 0xc0, !UPT ;  /* 0xfffffffe04047892 */ /* 0x000fe2000f8ec03f */
[----:B------:R-:W-:-:S03]  /*14a20*/  ISETP.GE.AND P1, PT, R220, R3, PT ;  /* 0x00000003dc00720c */ /* 0x000fc60003f26270 */
[----:B------:R-:W-:-:S06]  /*14a30*/  UIADD3 UR4, UR43, -UR4, URZ ;  /* 0x800000042b047290 */ /* 0x000fcc000fffe03f */
[----:B----4-:R-:W-:-:S05]  /*14a40*/  IMAD.U32 R21, RZ, RZ, UR4 ;  /* 0x00000004ff157e24 */ /* 0x010fca000f8e00ff */
[----:B------:R-:W-:-:S04]  /*14a50*/  SHF.L.U32 R21, R21, 0x1f, RZ ;  /* 0x0000001f15157819 */ /* 0x000fc800000006ff */
[----:B------:R-:W2:Y:S02]  /*14a60*/  SYNCS.PHASECHK.TRANS64.TRYWAIT P0, [R16+URZ+0x33400], R21 ;  /* 0x03340015100075a7 */ /* 0x000ea4000800017f */
[----:B--2---:R-:W-:Y:S05]  /*14a70*/  @!P0 BRA `(.L_x_5400) ;  /* 0x000001a4004c8947 */ /* 0x004fea0003800000 */
.L_x_5623:
[----:B------:R-:W-:Y:S05]  /*14a80*/  BSYNC B1 ;  /* 0x0000000000017941 */ /* 0x000fea0003800000 */
.L_x_5399:
[----:B------:R-:W-:Y:S05]  /*14a90*/  @P1 BRA `(.L_x_5385) ;  /* 0x0000003000041947 */ /* 0x000fea0003800000 */
[----:B------:R-:W4:Y:S01]  /*14aa0*/  LDC R3, c[0x0][0x3f4] ;  /* 0x0000fd00ff037b82 */ /* 0x000f220000000800 */
[C---:B-1----:R-:W-:Y:S01]  /*14ab0*/  VIADD R0, R18.reuse, 0x20 ;  /* 0x0000002012007836 */ /* 0x042fe20000000000 */
[----:B------:R-:W-:Y:S01]  /*14ac0*/  BSSY B1, `(.L_x_5401) ;  /* 0x0000102000017945 */ /* 0x000fe20003800000 */
[C---:B---3--:R-:W-:Y:S01]  /*14ad0*/  VIADD R20, R18.reuse, 0x40 ;  /* 0x0000004012147836 */ /* 0x048fe20000000000 */
[-C--:B----4-:R-:W-:Y:S02]  /*14ae0*/  ISETP.GE.AND P0, PT, R18, R3.reuse, PT ;  /* 0x000000031200720c */ /* 0x090fe40003f06270 */
[-C--:B------:R-:W-:Y:S02]  /*14af0*/  ISETP.GE.AND P1, PT, R0, R3.reuse, PT ;  /* 0x000000030000720c */ /* 0x080fe40003f26270 */
[----:B------:R-:W-:-:S09]  /*14b00*/  ISETP.GE.AND P2, PT, R20, R3, PT ;  /* 0x000000031400720c */ /* 0x000fd20003f46270 */
[----:B------:R-:W-:Y:S05]  /*14b10*/  @P0 BRA `(.L_x_5402) ;  /* 0x0000000c00f00947 */ /* 0x000fea0003800000 */
[----:B------:R-:W3:Y:S01]  /*14b20*/  LDL R65, [R1+0x68] ;  /* 0x0000680001417983 */ /* 0x000ee20000100800 */
[----:B0-----:R-:W0:Y:S01]  /*14b30*/  S2R R36, SR_TID.X ;  /* 0x0000000000247919 */ /* 0x001e220000002100 */
[----:B-----5:R-:W-:Y:S02]  /*14b40*/  SHF.R.U32.HI R0, RZ, 0x8, R24 ;  /* 0x00000008ff007819 */ /* 0x020fe40000011618 */
[----:B------:R-:W-:Y:S02]  /*14b50*/  LOP3.LUT R20, R24, 0xff, RZ, 0xc0, !PT ;  /* 0x000000ff18147812 */ /* 0x000fe400078ec0ff */
[----:B--2---:R-:W-:-:S04]  /*14b60*/  LOP3.LUT R21, R0, 0xff, RZ, 0xc0, !PT ;  /* 0x000000ff00157812 */ /* 0x004fc800078ec0ff */
[----:B------:R-:W-:Y:S01]  /*14b70*/  PRMT R45, R21, 0x7604, R20 ;  /* 0x00007604152d7816 */ /* 0x000fe20000000014 */
[----:B0-----:R-:W-:-:S05]  /*14b80*/  VIADD R38, R36, 0xffffff80 ;  /* 0xffffff8024267836 */ /* 0x001fca0000000000 */
        /* <DEDUP_REMOVED lines=55> */
[----:B------:R-:W-:Y:S02]  /*14f00*/  LOP3.LUT R50, R21, 0xff000000, R25, 0xf8, !PT ;  /* 0xff00000015327812 */ /* 0x000fe400078ef819 */
[----:B------:R-:W-:Y:S01]  /*14f10*/  LOP3.LUT R21, R53, 0xff0000, R4, 0xf8, !PT ;  /* 0x00ff000035157812 */ /* 0x000fe200078ef804 */
[----:B------:R-:W-:Y:S01]  /*14f20*/  IMAD.U32 R59, R59, 0x10000, RZ ;  /* 0x000100003b3b7824 */ /* 0x000fe200078e00ff */
[----:B------:R-:W-:Y:S02]  /*14f30*/  LOP3.LUT R49, R45, 0xff000000, R24, 0xf8, !PT ;  /* 0xff0000002d317812 */ /* 0x000fe400078ef818 */
[----:B------:R-:W-:Y:S02]  /*14f40*/  LOP3.LUT R53, R51, 0xff000000, R27, 0xf8, !PT ;  /* 0xff00000033357812 */ /* 0x000fe400078ef81b */
[----:B------:R-:W-:Y:S02]  /*14f50*/  LOP3.LUT R20, R47, 0xff000000, R26, 0xf8, !PT ;  /* 0xff0000002f147812 */ /* 0x000fe400078ef81a */
[----:B------:R-:W-:-:S02]  /*14f60*/  F2FP.F16.E4M3.UNPACK_B R27, R55 ;  /* 0x00000037ff1b723e */ /* 0x000fc400020006ff */
[----:B0-----:R-:W-:Y:S02]  /*14f70*/  F2FP.F16.E4M3.UNPACK_B R24, R41 ;  /* 0x00000029ff18723e */ /* 0x001fe400020006ff */
[----:B------:R-:W-:Y:S02]  /*14f80*/  F2FP.F16.E4M3.UNPACK_B R26, R50 ;  /* 0x00000032ff1a723e */ /* 0x000fe400020006ff */
[----:B------:R-:W-:Y:S01]  /*14f90*/  LOP3.LUT R54, R21, 0xff000000, R4, 0xf8, !PT ;  /* 0xff00000015367812 */ /* 0x000fe200078ef804 */
[----:B------:R-:W-:Y:S01]  /*14fa0*/  HADD2.F32 R56, -RZ, R27.H0_H0 ;  /* 0x2000001bff387230 */ /* 0x000fe20000004100 */
[----:B------:R-:W-:Y:S01]  /*14fb0*/  LOP3.LUT R59, R52, 0xff0000, R59, 0xf8, !PT ;  /* 0x00ff0000343b7812 */ /* 0x000fe200078ef83b */
[----:B------:R-:W-:Y:S02]  /*14fc0*/  HADD2.F32 R5, -RZ, R24.H0_H0 ;  /* 0x20000018ff057230 */ /* 0x000fe40000004100 */
[----:B------:R-:W-:-:S03]  /*14fd0*/  HADD2.F32 R52, -RZ, R26.H0_H0 ;  /* 0x2000001aff347230 */ /* 0x000fc60000004100 */
[C---:B------:R-:W-:Y:S02]  /*14fe0*/  FMUL.FTZ R58, R5.reuse, R56 ;  /* 0x00000038053a7220 */ /* 0x040fe40000410000 */
[----:B------:R-:W-:Y:S01]  /*14ff0*/  FMUL.FTZ R51, R5, R52 ;  /* 0x0000003405337220 */ /* 0x000fe20000410000 */
[--C-:B------:R-:W-:Y:S02]  /*15000*/  LOP3.LUT R57, R57, 0xff0000, R6.reuse, 0xf8, !PT ;  /* 0x00ff000039397812 */ /* 0x100fe400078ef806 */
[----:B------:R-:W-:Y:S02]  /*15010*/  F2FP.F16.E4M3.UNPACK_B R46, R41.H1 ;  /* 0x00000029ff2e723e */ /* 0x000fe400030006ff */
[----:B------:R-:W-:Y:S02]  /*15020*/  F2FP.F16.E4M3.UNPACK_B R55, R55.H1 ;  /* 0x00000037ff37723e */ /* 0x000fe400030006ff */
[----:B------:R-:W-:Y:S01]  /*15030*/  F2FP.F16.E4M3.UNPACK_B R50, R50.H1 ;  /* 0x00000032ff32723e */ /* 0x000fe200030006ff */
[----:B------:R-:W-:Y:S01]  /*15040*/  HADD2.F32 R24, -RZ, R24.H1_H1 ;  /* 0x30000018ff187230 */ /* 0x000fe20000004100 */
[----:B------:R-:W-:Y:S01]  /*15050*/  LOP3.LUT R6, R57, 0xff000000, R6, 0xf8, !PT ;  /* 0xff00000039067812 */ /* 0x000fe200078ef806 */
[--C-:B------:R-:W-:Y:S01]  /*15060*/  HADD2.F32 R57, -RZ, R55.reuse.H0_H0 ;  /* 0x20000037ff397230 */ /* 0x100fe20000004100 */
[----:B------:R-:W-:Y:S01]  /*15070*/  LOP3.LUT R59, R59, 0xff000000, R7, 0xf8, !PT ;  /* 0xff0000003b3b7812 */ /* 0x000fe200078ef807 */
[----:B------:R-:W-:Y:S01]  /*15080*/  HADD2.F32 R55, -RZ, R55.H1_H1 ;  /* 0x30000037ff377230 */ /* 0x000fe20000004100 */
[----:B------:R-:W-:-:S02]  /*15090*/  F2FP.F16.E4M3.UNPACK_B R47, R43 ;  /* 0x0000002bff2f723e */ /* 0x000fc400020006ff */
[----:B------:R-:W-:Y:S02]  /*150a0*/  F2FP.F16.E4M3.UNPACK_B R48, R43.H1 ;  /* 0x0000002bff30723e */ /* 0x000fe400030006ff */
[-C--:B------:R-:W-:Y:S02]  /*150b0*/  F2FP.F16.E4M3.UNPACK_B R41, R40.reuse ;  /* 0x00000028ff29723e */ /* 0x080fe400020006ff */
[----:B------:R-:W-:Y:S01]  /*150c0*/  F2FP.F16.E4M3.UNPACK_B R40, R40.H1 ;  /* 0x00000028ff28723e */ /* 0x000fe200030006ff */
[----:B---3--:R-:W0:Y:S02]  /*150d0*/  LDS.128 R36, [R65+0x1e200] ;  /* 0x01e2000041247984 */ /* 0x008e240000000c00 */
[----:B0-----:R-:W-:-:S05]  /*150e0*/  F2FP.F16.E4M3.UNPACK_B R21, R37 ;  /* 0x00000025ff15723e */ /* 0x001fca00020006ff */
[----:B------:R-:W-:-:S05]  /*150f0*/  HADD2.F32 R25, -RZ, R21.H0_H0 ;  /* 0x20000015ff197230 */ /* 0x000fca0000004100 */
[C---:B------:R-:W-:Y:S01]  /*15100*/  FFMA.FTZ R5, R25.reuse, R52, -R58 ;  /* 0x0000003419057223 */ /* 0x040fe2000001083a */
[----:B------:R-:W-:Y:S01]  /*15110*/  FFMA.FTZ R25, R25, R56, R51 ;  /* 0x0000003819197223 */ /* 0x000fe20000010033 */
[----:B------:R-:W-:Y:S02]  /*15120*/  HADD2.F32 R51, -RZ, R26.H1_H1 ;  /* 0x3000001aff337230 */ /* 0x000fe40000004100 */
[----:B------:R-:W-:Y:S01]  /*15130*/  HADD2.F32 R56, -RZ, R27.H1_H1 ;  /* 0x3000001bff387230 */ /* 0x000fe20000004100 */
[----:B------:R-:W-:Y:S01]  /*15140*/  F2FP.F16.E4M3.UNPACK_B R37, R37.H1 ;  /* 0x00000025ff25723e */ /* 0x000fe200030006ff */
[----:B------:R-:W-:Y:S02]  /*15150*/  HADD2.F32 R26, -RZ, R46.H0_H0 ;  /* 0x2000002eff1a7230 */ /* 0x000fe40000004100 */
[----:B------:R-:W-:Y:S02]  /*15160*/  HADD2.F32 R52, -RZ, R50.H0_H0 ;  /* 0x20000032ff347230 */ /* 0x000fe40000004100 */
[----:B------:R-:W-:Y:S01]  /*15170*/  FMUL.FTZ R61, R24, R51 ;  /* 0x00000033183d7220 */ /* 0x000fe20000410000 */
[----:B------:R-:W-:-:S02]  /*15180*/  HADD2.F32 R21, -RZ, R21.H1_H1 ;  /* 0x30000015ff157230 */ /* 0x000fc40000004100 */
[----:B------:R-:W-:Y:S01]  /*15190*/  FMUL.FTZ R58, R24, R56 ;  /* 0x00000038183a7220 */ /* 0x000fe20000410000 */
[C---:B------:R-:W-:Y:S01]  /*151a0*/  FMUL.FTZ R60, R26.reuse, R57 ;  /* 0x000000391a3c7220 */ /* 0x040fe20000410000 */
[----:B------:R-:W-:Y:S01]  /*151b0*/  FMUL.FTZ R62, R26, R52 ;  /* 0x000000341a3e7220 */ /* 0x000fe20000410000 */
[----:B------:R-:W-:Y:S02]  /*151c0*/  HADD2.F32 R27, -RZ, R37.H0_H0 ;  /* 0x20000025ff1b7230 */ /* 0x000fe40000004100 */
[C---:B------:R-:W-:Y:S01]  /*151d0*/  FFMA.FTZ R26, R21.reuse, R56, R61 ;  /* 0x00000038151a7223 */ /* 0x040fe2000001003d */
[----:B------:R-:W-:Y:S01]  /*151e0*/  FFMA.FTZ R24, R21, R51, -R58 ;  /* 0x0000003315187223 */ /* 0x000fe2000001083a */
[----:B------:R-:W-:Y:S01]  /*151f0*/  F2FP.F16.E4M3.UNPACK_B R56, R59 ;  /* 0x0000003bff38723e */ /* 0x000fe200020006ff */
[----:B------:R-:W-:Y:S01]  /*15200*/  HADD2.F32 R46, -RZ, R46.H1_H1 ;  /* 0x3000002eff2e7230 */ /* 0x000fe20000004100 */
[----:B------:R-:W-:Y:S01]  /*15210*/  F2FP.F16.E4M3.UNPACK_B R51, R53 ;  /* 0x00000035ff33723e */ /* 0x000fe200020006ff */
[----:B------:R-:W-:-:S02]  /*15220*/  HADD2.F32 R50, -RZ, R50.H1_H1 ;  /* 0x30000032ff327230 */ /* 0x000fc40000004100 */
[C---:B------:R-:W-:Y:S01]  /*15230*/  FFMA.FTZ R60, R27.reuse, R52, -R60 ;  /* 0x000000341b3c7223 */ /* 0x040fe2000001083c */
[----:B------:R-:W-:Y:S01]  /*15240*/  FFMA.FTZ R62, R27, R57, R62 ;  /* 0x000000391b3e7223 */ /* 0x000fe2000001003e */
[----:B------:R-:W-:Y:S01]  /*15250*/  F2FP.F16.E4M3.UNPACK_B R45, R39 ;  /* 0x00000027ff2d723e */ /* 0x000fe200020006ff */
[----:B------:R-:W-:Y:S02]  /*15260*/  HADD2.F32 R58, -RZ, R56.H0_H0 ;  /* 0x20000038ff3a7230 */ /* 0x000fe40000004100 */
[C---:B------:R-:W-:Y:S01]  /*15270*/  FMUL.FTZ R64, R46.reuse, R55 ;  /* 0x000000372e407220 */ /* 0x040fe20000410000 */
[----:B------:R-:W-:Y:S02]  /*15280*/  HADD2.F32 R27, -RZ, R47.H0_H0 ;  /* 0x2000002fff1b7230 */ /* 0x000fe40000004100 */
[----:B------:R-:W-:Y:S01]  /*15290*/  FMUL.FTZ R46, R46, R50 ;  /* 0x000000322e2e7220 */ /* 0x000fe20000410000 */
[----:B------:R-:W-:Y:S02]  /*152a0*/  HADD2.F32 R37, -RZ, R37.H1_H1 ;  /* 0x30000025ff257230 */ /* 0x000fe40000004100 */
[----:B------:R-:W-:-:S02]  /*152b0*/  HADD2.F32 R52, -RZ, R51.H0_H0 ;  /* 0x20000033ff347230 */ /* 0x000fc40000004100 */
[----:B------:R-:W-:Y:S01]  /*152c0*/  FMUL.FTZ R66, R27, R58 ;  /* 0x0000003a1b427220 */ /* 0x000fe20000410000 */
[----:B------:R-:W-:Y:S02]  /*152d0*/  HADD2.F32 R21, -RZ, R45.H0_H0 ;  /* 0x2000002dff157230 */ /* 0x000fe40000004100 */
[----:B------:R-:W-:Y:S01]  /*152e0*/  FFMA.FTZ R55, R37, R55, R46 ;  /* 0x0000003725377223 */ /* 0x000fe2000001002e */
[----:B------:R-:W-:Y:S01]  /*152f0*/  F2FP.F16.E4M3.UNPACK_B R59, R59.H1 ;  /* 0x0000003bff3b723e */ /* 0x000fe200030006ff */
[----:B------:R-:W-:Y:S01]  /*15300*/  FMUL.FTZ R27, R27, R52 ;  /* 0x000000341b1b7220 */ /* 0x000fe20000410000 */
[----:B------:R-:W-:Y:S01]  /*15310*/  HADD2.F32 R56, -RZ, R56.H1_H1 ;  /* 0x30000038ff387230 */ /* 0x000fe20000004100 */
[----:B------:R-:W-:Y:S01]  /*15320*/  F2FP.F16.E4M3.UNPACK_B R53, R53.H1 ;  /* 0x00000035ff35723e */ /* 0x000fe200030006ff */
[----:B------:R-:W-:Y:S02]  /*15330*/  HADD2.F32 R47, -RZ, R47.H1_H1 ;  /* 0x3000002fff2f7230 */ /* 0x000fe40000004100 */
[----:B------:R-:W-:-:S02]  /*15340*/  HADD2.F32 R46, -RZ, R51.H1_H1 ;  /* 0x30000033ff2e7230 */ /* 0x000fc40000004100 */
[----:B------:R-:W-:Y:S01]  /*15350*/  FFMA.FTZ R57, R37, R50, -R64 ;  /* 0x0000003225397223 */ /* 0x000fe20000010840 */
[C---:B------:R-:W-:Y:S01]  /*15360*/  FFMA.FTZ R66, R21.reuse, R52, -R66 ;  /* 0x0000003415427223 */ /* 0x040fe20000010842 */
[----:B------:R-:W-:Y:S01]  /*15370*/  FFMA.FTZ R58, R21, R58, R27 ;  /* 0x0000003a153a7223 */ /* 0x000fe2000001001b */
[----:B------:R-:W-:Y:S01]  /*15380*/  F2FP.F16.E4M3.UNPACK_B R39, R39.H1 ;  /* 0x00000027ff27723e */ /* 0x000fe200030006ff */
[----:B------:R-:W-:Y:S02]  /*15390*/  HADD2.F32 R45, -RZ, R45.H1_H1 ;  /* 0x3000002dff2d7230 */ /* 0x000fe40000004100 */
[C---:B------:R-:W-:Y:S01]  /*153a0*/  FMUL.FTZ R64, R47.reuse, R56 ;  /* 0x000000382f407220 */ /* 0x040fe20000410000 */
[----:B------:R-:W-:Y:S02]  /*153b0*/  HADD2.F32 R52, -RZ, R59.H0_H0 ;  /* 0x2000003bff347230 */ /* 0x000fe40000004100 */
[----:B------:R-:W-:Y:S01]  /*153c0*/  FMUL.FTZ R47, R47, R46 ;  /* 0x0000002e2f2f7220 */ /* 0x000fe20000410000 */
[----:B------:R-:W-:-:S02]  /*153d0*/  HADD2.F32 R27, -RZ, R48.H0_H0 ;  /* 0x20000030ff1b7230 */ /* 0x000fc40000004100 */
[----:B------:R-:W-:Y:S02]  /*153e0*/  HADD2.F32 R50, -RZ, R53.H0_H0 ;  /* 0x20000035ff327230 */ /* 0x000fe40000004100 */
[----:B------:R-:W-:Y:S01]  /*153f0*/  FFMA.FTZ R61, R45, R46, -R64 ;  /* 0x0000002e2d3d7223 */ /* 0x000fe20000010840 */
[----:B------:R-:W-:Y:S02]  /*15400*/  HADD2.F32 R21, -RZ, R39.H0_H0 ;  /* 0x20000027ff157230 */ /* 0x000fe40000004100 */
[----:B------:R-:W-:Y:S01]  /*15410*/  FMUL.FTZ R68, R27, R52 ;  /* 0x000000341b447220 */ /* 0x000fe20000410000 */
[----:B------:R-:W-:Y:S01]  /*15420*/  FFMA.FTZ R63, R45, R56, R47 ;  /* 0x000000382d3f7223 */ /* 0x000fe2000001002f */
[----:B------:R-:W-:Y:S01]  /*15430*/  FMUL.FTZ R27, R27, R50 ;  /* 0x000000321b1b7220 */ /* 0x000fe20000410000 */
[----:B------:R-:W-:Y:S02]  /*15440*/  F2FP.F16.E4M3.UNPACK_B R45, R54.H1 ;  /* 0x00000036ff2d723e */ /* 0x000fe400030006ff */
[----:B------:R-:W-:Y:S01]  /*15450*/  F2FP.F16.E4M3.UNPACK_B R37, R49.H1 ;  /* 0x00000031ff25723e */ /* 0x000fe200030006ff */
[C---:B------:R-:W-:Y:S01]  /*15460*/  FFMA.FTZ R68, R21.reuse, R50, -R68 ;  /* 0x0000003215447223 */ /* 0x040fe20000010844 */
[----:B------:R-:W-:Y:S01]  /*15470*/  F2FP.F16.E4M3.UNPACK_B R7, R36 ;  /* 0x00000024ff07723e */ /* 0x000fe200020006ff */
[----:B------:R-:W-:Y:S01]  /*15480*/  FFMA.FTZ R64, R21, R52, R27 ;  /* 0x0000003415407223 */ /* 0x000fe2000001001b */
[----:B------:R-:W-:Y:S01]  /*15490*/  HADD2.F32 R53, -RZ, R53.H1_H1 ;  /* 0x30000035ff357230 */ /* 0x000fe20000004100 */
[----:B------:R-:W-:Y:S01]  /*154a0*/  F2FP.F16.E4M3.UNPACK_B R36, R36.H1 ;  /* 0x00000024ff24723e */ /* 0x000fe200030006ff */
[----:B------:R-:W-:-:S02]  /*154b0*/  HADD2.F32 R59, -RZ, R59.H1_H1 ;  /* 0x3000003bff3b7230 */ /* 0x000fc40000004100 */
[----:B------:R-:W-:Y:S02]  /*154c0*/  HADD2.F32 R48, -RZ, R48.H1_H1 ;  /* 0x30000030ff307230 */ /* 0x000fe40000004100 */
[----:B------:R-:W-:Y:S02]  /*154d0*/  HADD2.F32 R50, -RZ, R45.H0_H0 ;  /* 0x2000002dff327230 */ /* 0x000fe40000004100 */
[----:B------:R-:W-:Y:S02]  /*154e0*/  HADD2.F32 R27, -RZ, R40.H0_H0 ;  /* 0x20000028ff1b7230 */ /* 0x000fe40000004100 */
[----:B------:R-:W-:Y:S02]  /*154f0*/  HADD2.F32 R46, -RZ, R37.H0_H0 ;  /* 0x20000025ff2e7230 */ /* 0x000fe40000004100 */
[C---:B------:R-:W-:Y:S01]  /*15500*/  FMUL.FTZ R52, R48.reuse, R59 ;  /* 0x0000003b30347220 */ /* 0x040fe20000410000 */
[----:B------:R-:W-:Y:S01]  /*15510*/  FMUL.FTZ R56, R48, R53 ;  /* 0x0000003530387220 */ /* 0x000fe20000410000 */
[----:B------:R-:W-:-:S02]  /*15520*/  HADD2.F32 R21, -RZ, R36.H0_H0 ;  /* 0x20000024ff157230 */ /* 0x000fc40000004100 */
[C---:B------:R-:W-:Y:S01]  /*15530*/  FMUL.FTZ R48, R27.reuse, R50 ;  /* 0x000000321b307220 */ /* 0x040fe20000410000 */
[----:B------:R-:W-:Y:S01]  /*15540*/  FMUL.FTZ R27, R27, R46 ;  /* 0x0000002e1b1b7220 */ /* 0x000fe20000410000 */
[----:B------:R-:W-:Y:S01]  /*15550*/  HADD2.F32 R45, -RZ, R45.H1_H1 ;  /* 0x3000002dff2d7230 */ /* 0x000fe20000004100 */
[----:B------:R-:W-:Y:S01]  /*15560*/  F2FP.F16.E4M3.UNPACK_B R54, R54 ;  /* 0x00000036ff36723e */ /* 0x000fe200020006ff */
[----:B------:R-:W-:Y:S02]  /*15570*/  HADD2.F32 R40, -RZ, R40.H1_H1 ;  /* 0x30000028ff287230 */ /* 0x000fe40000004100 */
[----:B------:R-:W-:Y:S02]  /*15580*/  HADD2.F32 R37, -RZ, R37.H1_H1 ;  /* 0x30000025ff257230 */ /* 0x000fe40000004100 */
[C---:B------:R-:W-:Y:S01]  /*15590*/  FFMA.FTZ R47, R21.reuse, R46, -R48 ;  /* 0x0000002e152f7223 */ /* 0x040fe20000010830 */
[----:B------:R-:W-:Y:S02]  /*155a0*/  HADD2.F32 R39, -RZ, R39.H1_H1 ;  /* 0x30000027ff277230 */ /* 0x000fe40000004100 */
        /* <DEDUP_REMOVED lines=9> */
[C---:B------:R-:W-:Y:S01]  /*15640*/  FFMA.FTZ R52, R36.reuse, R37, -R21 ;  /* 0x0000002524347223 */ /* 0x040fe20000010815 */
[----:B------:R-:W-:Y:S01]  /*15650*/  FFMA.FTZ R56, R36, R45, R46 ;  /* 0x0000002d24387223 */ /* 0x000fe2000001002e */
[----:B------:R-:W-:Y:S02]  /*15660*/  HADD2.F32 R36, -RZ, R49.H0_H0 ;  /* 0x20000031ff247230 */ /* 0x000fe40000004100 */
[----:B------:R-:W-:Y:S01]  /*15670*/  FMUL.FTZ R46, R27, R40 ;  /* 0x000000281b2e7220 */ /* 0x000fe20000410000 */
[----:B------:R-:W-:Y:S02]  /*15680*/  HADD2.F32 R21, -RZ, R7.H0_H0 ;  /* 0x20000007ff157230 */ /* 0x000fe40000004100 */
[----:B------:R-:W-:-:S02]  /*15690*/  HADD2.F32 R54, -RZ, R54.H1_H1 ;  /* 0x30000036ff367230 */ /* 0x000fc40000004100 */
[----:B------:R-:W-:Y:S02]  /*156a0*/  HADD2.F32 R41, -RZ, R41.H1_H1 ;  /* 0x30000029ff297230 */ /* 0x000fe40000004100 */
[-C--:B------:R-:W-:Y:S01]  /*156b0*/  FMUL.FTZ R48, R27, R36.reuse ;  /* 0x000000241b307220 */ /* 0x080fe20000410000 */
[----:B------:R-:W-:Y:S01]  /*156c0*/  FFMA.FTZ R46, R21, R36, -R46 ;  /* 0x00000024152e7223 */ /* 0x000fe2000001082e */
[-C--:B------:R-:W-:Y:S01]  /*156d0*/  F2FP.F16.E4M3.UNPACK_B R43, R42.reuse ;  /* 0x0000002aff2b723e */ /* 0x080fe200020006ff */
[----:B------:R-:W-:Y:S01]  /*156e0*/  HADD2.F32 R36, -RZ, R49.H1_H1 ;  /* 0x30000031ff247230 */ /* 0x000fe20000004100 */
[----:B------:R-:W-:Y:S01]  /*156f0*/  F2FP.F16.E4M3.UNPACK_B R42, R42.H1 ;  /* 0x0000002aff2a723e */ /* 0x000fe200030006ff */
[----:B------:R-:W-:Y:S01]  /*15700*/  HADD2.F32 R7, -RZ, R7.H1_H1 ;  /* 0x30000007ff077230 */ /* 0x000fe20000004100 */
[----:B------:R-:W-:Y:S01]  /*15710*/  F2FP.F16.E4M3.UNPACK_B R37, R6.H1 ;  /* 0x00000006ff25723e */ /* 0x000fe200030006ff */
[----:B------:R-:W-:Y:S01]  /*15720*/  FMUL.FTZ R50, R41, R54 ;  /* 0x0000003629327220 */ /* 0x000fe20000410000 */
[----:B------:R-:W-:Y:S01]  /*15730*/  F2FP.F16.E4M3.UNPACK_B R27, R20.H1 ;  /* 0x00000014ff1b723e */ /* 0x000fe200030006ff */
[----:B------:R-:W-:Y:S01]  /*15740*/  FFMA.FTZ R48, R21, R40, R48 ;  /* 0x0000002815307223 */ /* 0x000fe20000010030 */
[----:B------:R-:W-:Y:S01]  /*15750*/  F2FP.F16.E4M3.UNPACK_B R4, R38 ;  /* 0x00000026ff04723e */ /* 0x000fe200020006ff */
[----:B------:R-:W-:Y:S01]  /*15760*/  FMUL.FTZ R41, R41, R36 ;  /* 0x0000002429297220 */ /* 0x000fe20000410000 */
[----:B------:R-:W-:Y:S01]  /*15770*/  F2FP.F16.E4M3.UNPACK_B R38, R38.H1 ;  /* 0x00000026ff26723e */ /* 0x000fe200030006ff */
[----:B------:R-:W-:Y:S01]  /*15780*/  FFMA.FTZ R39, R7, R36, -R50 ;  /* 0x0000002407277223 */ /* 0x000fe20000010832 */
[----:B------:R-:W-:-:S02]  /*15790*/  HADD2.F32 R40, -RZ, R37.H0_H0 ;  /* 0x20000025ff287230 */ /* 0x000fc40000004100 */
[--C-:B------:R-:W-:Y:S02]  /*157a0*/  HADD2.F32 R21, -RZ, R42.reuse.H0_H0 ;  /* 0x2000002aff157230 */ /* 0x100fe40000004100 */
[----:B------:R-:W-:Y:S02]  /*157b0*/  HADD2.F32 R36, -RZ, R27.H0_H0 ;  /* 0x2000001bff247230 */ /* 0x000fe40000004100 */
[----:B------:R-:W-:Y:S02]  /*157c0*/  HADD2.F32 R37, -RZ, R37.H1_H1 ;  /* 0x30000025ff257230 */ /* 0x000fe40000004100 */
[----:B------:R-:W-:Y:S02]  /*157d0*/  HADD2.F32 R42, -RZ, R42.H1_H1 ;  /* 0x3000002aff2a7230 */ /* 0x000fe40000004100 */
[----:B------:R-:W-:Y:S01]  /*157e0*/  FFMA.FTZ R41, R7, R54, R41 ;  /* 0x0000003607297223 */ /* 0x000fe20000010029 */
[----:B------:R-:W-:Y:S02]  /*157f0*/  HADD2.F32 R7, -RZ, R38.H0_H0 ;  /* 0x20000026ff077230 */ /* 0x000fe40000004100 */
[----:B------:R-:W-:Y:S01]  /*15800*/  FMUL.FTZ R50, R21, R40 ;  /* 0x0000002815327220 */ /* 0x000fe20000410000 */
[----:B------:R-:W-:-:S02]  /*15810*/  HADD2.F32 R27, -RZ, R27.H1_H1 ;  /* 0x3000001bff1b7230 */ /* 0x000fc40000004100 */
[----:B------:R-:W-:Y:S01]  /*15820*/  FMUL.FTZ R54, R21, R36 ;  /* 0x0000002415367220 */ /* 0x000fe20000410000 */
[----:B------:R-:W-:Y:S01]  /*15830*/  HADD2.F32 R38, -RZ, R38.H1_H1 ;  /* 0x30000026ff267230 */ /* 0x000fe20000004100 */
[----:B------:R-:W-:Y:S01]  /*15840*/  F2FP.F16.E4M3.UNPACK_B R20, R20 ;  /* 0x00000014ff14723e */ /* 0x000fe200020006ff */
[C---:B------:R-:W-:Y:S01]  /*15850*/  FMUL.FTZ R21, R42.reuse, R37 ;  /* 0x000000252a157220 */ /* 0x040fe20000410000 */
[----:B------:R-:W-:Y:S01]  /*15860*/  F2FP.F16.E4M3.UNPACK_B R6, R6 ;  /* 0x00000006ff06723e */ /* 0x000fe200020006ff */
[C---:B------:R-:W-:Y:S01]  /*15870*/  FFMA.FTZ R50, R7.reuse, R36, -R50 ;  /* 0x0000002407327223 */ /* 0x040fe20000010832 */
[-C--:B------:R-:W-:Y:S01]  /*15880*/  FMUL.FTZ R42, R42, R27.reuse ;  /* 0x0000001b2a2a7220 */ /* 0x080fe20000410000 */
[----:B------:R-:W-:Y:S01]  /*15890*/  FFMA.FTZ R54, R7, R40, R54 ;  /* 0x0000002807367223 */ /* 0x000fe20000010036 */
[----:B------:R-:W-:Y:S01]  /*158a0*/  FFMA.FTZ R45, R38, R27, -R21 ;  /* 0x0000001b262d7223 */ /* 0x000fe20000010815 */
[----:B------:R-:W-:Y:S02]  /*158b0*/  HADD2.F32 R21, -RZ, R20.H0_H0 ;  /* 0x20000014ff157230 */ /* 0x000fe40000004100 */
[----:B------:R-:W-:-:S02]  /*158c0*/  HADD2.F32 R27, -RZ, R6.H0_H0 ;  /* 0x20000006ff1b7230 */ /* 0x000fc40000004100 */
[--C-:B------:R-:W-:Y:S02]  /*158d0*/  HADD2.F32 R7, -RZ, R43.reuse.H0_H0 ;  /* 0x2000002bff077230 */ /* 0x100fe40000004100 */
[----:B------:R-:W-:Y:S02]  /*158e0*/  HADD2.F32 R36, -RZ, R6.H1_H1 ;  /* 0x30000006ff247230 */ /* 0x000fe40000004100 */
[----:B------:R-:W-:Y:S02]  /*158f0*/  HADD2.F32 R43, -RZ, R43.H1_H1 ;  /* 0x3000002bff2b7230 */ /* 0x000fe40000004100 */
[----:B------:R-:W-:Y:S02]  /*15900*/  HADD2.F32 R20, -RZ, R20.H1_H1 ;  /* 0x30000014ff147230 */ /* 0x000fe40000004100 */
[----:B------:R-:W-:Y:S01]  /*15910*/  FFMA.FTZ R49, R38, R37, R42 ;  /* 0x0000002526317223 */ /* 0x000fe2000001002a */
[--C-:B------:R-:W-:Y:S02]  /*15920*/  HADD2.F32 R6, -RZ, R4.reuse.H0_H0 ;  /* 0x20000004ff067230 */ /* 0x100fe40000004100 */
[C---:B------:R-:W-:Y:S01]  /*15930*/  FMUL.FTZ R37, R7.reuse, R27 ;  /* 0x0000001b07257220 */ /* 0x040fe20000410000 */
[----:B------:R-:W-:Y:S01]  /*15940*/  FMUL.FTZ R38, R7, R21 ;  /* 0x0000001507267220 */ /* 0x000fe20000410000 */
[----:B------:R-:W-:-:S02]  /*15950*/  HADD2.F32 R4, -RZ, R4.H1_H1 ;  /* 0x30000004ff047230 */ /* 0x000fc40000004100 */
[C---:B------:R-:W-:Y:S01]  /*15960*/  FMUL.FTZ R7, R43.reuse, R36 ;  /* 0x000000242b077220 */ /* 0x040fe20000410000 */
[-C--:B------:R-:W-:Y:S01]  /*15970*/  FMUL.FTZ R43, R43, R20.reuse ;  /* 0x000000142b2b7220 */ /* 0x080fe20000410000 */
        /* <DEDUP_REMOVED lines=22> */
.L_x_5402:
[----:B------:R-:W-:Y:S05]  /*15ae0*/  BSYNC B1 ;  /* 0x0000000000017941 */ /* 0x000fea0003800000 */
.L_x_5401:
[----:B------:R-:W-:Y:S04]  /*15af0*/  BSSY B1, `(.L_x_5403) ;  /* 0x0000102000017945 */ /* 0x000fe80003800000 */
[----:B------:R-:W-:Y:S05]  /*15b00*/  @P1 BRA `(.L_x_5404) ;  /* 0x0000001000001947 */ /* 0x000fea0003800000 */
[----:B------:R-:W3:Y:S04]  /*15b10*/  LDL R20, [R1+0x54] ;  /* 0x0000540001147983 */ /* 0x000ee80000100800 */
[----:B------:R-:W4:Y:S01]  /*15b20*/  LDL R62, [R1+0x64] ;  /* 0x00006400013e7983 */ /* 0x000f220000100800 */
[----:B-1---5:R-:W-:Y:S02]  /*15b30*/  SHF.R.U32.HI R0, RZ, 0x8, R28 ;  /* 0x00000008ff007819 */ /* 0x022fe4000001161c */
[----:B------:R-:W-:Y:S02]  /*15b40*/  LOP3.LUT R5, R28, 0xff, RZ, 0xc0, !PT ;  /* 0x000000ff1c057812 */ /* 0x000fe400078ec0ff */
[----:B------:R-:W-:Y:S02]  /*15b50*/  LOP3.LUT R4, R0, 0xff, RZ, 0xc0, !PT ;  /* 0x000000ff00047812 */ /* 0x000fe400078ec0ff */
[----:B------:R-:W-:-:S02]  /*15b60*/  SHF.R.U32.HI R6, RZ, 0x8, R29 ;  /* 0x00000008ff067819 */ /* 0x000fc4000001161d */
[----:B0-----:R-:W-:Y:S02]  /*15b70*/  PRMT R37, R4, 0x7604, R5 ;  /* 0x0000760404257816 */ /* 0x001fe40000000005 */
[----:B--2---:R-:W-:Y:S02]  /*15b80*/  LOP3.LUT R21, R31, 0xff, RZ, 0xc0, !PT ;  /* 0x000000ff1f157812 */ /* 0x004fe400078ec0ff */
[----:B------:R-:W-:Y:S02]  /*15b90*/  SHF.R.U32.HI R24, RZ, 0x8, R8 ;  /* 0x00000008ff187819 */ /* 0x000fe40000011608 */
[----:B------:R-:W-:Y:S02]  /*15ba0*/  LOP3.LUT R7, R29, 0xff, RZ, 0xc0, !PT ;  /* 0x000000ff1d077812 */ /* 0x000fe400078ec0ff */
[----:B------:R-:W-:Y:S02]  /*15bb0*/  LOP3.LUT R6, R6, 0xff, RZ, 0xc0, !PT ;  /* 0x000000ff06067812 */ /* 0x000fe400078ec0ff */
[----:B------:R-:W-:-:S02]  /*15bc0*/  LOP3.LUT R25, R8, 0xff, RZ, 0xc0, !PT ;  /* 0x000000ff08197812 */ /* 0x000fc400078ec0ff */
[----:B------:R-:W-:Y:S02]  /*15bd0*/  LOP3.LUT R24, R24, 0xff, RZ, 0xc0, !PT ;  /* 0x000000ff18187812 */ /* 0x000fe400078ec0ff */
[----:B------:R-:W-:Y:S02]  /*15be0*/  PRMT R36, R6, 0x7604, R7 ;  /* 0x0000760406247816 */ /* 0x000fe40000000007 */
[----:B------:R-:W-:Y:S02]  /*15bf0*/  SHF.R.U32.HI R6, RZ, 0x8, R30 ;  /* 0x00000008ff067819 */ /* 0x000fe4000001161e */
[----:B------:R-:W-:Y:S02]  /*15c00*/  PRMT R47, R24, 0x7604, R25 ;  /* 0x00007604182f7816 */ /* 0x000fe40000000019 */
        /* <DEDUP_REMOVED lines=11> */
[----:B------:R-:W-:Y:S02]  /*15cc0*/  LOP3.LUT R38, R38, 0xff, RZ, 0xc0, !PT ;  /* 0x000000ff26267812 */ /* 0x000fe400078ec0ff */
[----:B------:R-:W-:Y:S02]  /*15cd0*/  LOP3.LUT R40, R40, 0xff, RZ, 0xc0, !PT ;  /* 0x000000ff28287812 */ /* 0x000fe400078ec0ff */
[----:B------:R-:W-:-:S02]  /*15ce0*/  PRMT R41, R38, 0x7054, R39 ;  /* 0x0000705426297816 */ /* 0x000fc40000000027 */
[----:B------:R-:W-:Y:S02]  /*15cf0*/  SHF.R.U32.HI R39, RZ, 0x10, R11 ;  /* 0x00000010ff277819 */ /* 0x000fe4000001160b */
[----:B------:R-:W-:Y:S02]  /*15d00*/  SHF.R.U32.HI R38, RZ, 0x10, R10 ;  /* 0x00000010ff267819 */ /* 0x000fe4000001160a */
[----:B------:R-:W-:Y:S02]  /*15d10*/  LOP3.LUT R39, R39, 0xff, RZ, 0xc0, !PT ;  /* 0x000000ff27277812 */ /* 0x000fe400078ec0ff */
[----:B------:R-:W-:Y:S02]  /*15d20*/  LOP3.LUT R38, R38, 0xff, RZ, 0xc0, !PT ;  /* 0x000000ff26267812 */ /* 0x000fe400078ec0ff */
[----:B------:R-:W-:-:S04]  /*15d30*/  PRMT R53, R39, 0x7054, R42 ;  /* 0x0000705427357816 */ /* 0x000fc8000000002a */
[----:B------:R-:W-:Y:S02]  /*15d40*/  LOP3.LUT R53, R53, 0xff000000, R11, 0xf8, !PT ;  /* 0xff00000035357812 */ /* 0x000fe400078ef80b */
[----:B---3--:R-:W-:Y:S02]  /*15d50*/  LEA.HI R0, R3, R20, RZ, 0x1c ;  /* 0x0000001403007211 */ /* 0x008fe400078fe0ff */
[----:B------:R-:W-:Y:S02]  /*15d60*/  SHF.R.U32.HI R20, RZ, 0x8, R31 ;  /* 0x00000008ff147819 */ /* 0x000fe4000001161f */
[----:B------:R-:W-:Y:S02]  /*15d70*/  SHF.R.S32.HI R5, RZ, 0x1f, R0 ;  /* 0x0000001fff057819 */ /* 0x000fe40000011400 */
[----:B------:R-:W-:Y:S02]  /*15d80*/  LOP3.LUT R20, R20, 0xff, RZ, 0xc0, !PT ;  /* 0x000000ff14147812 */ /* 0x000fe400078ec0ff */
[----:B------:R-:W-:Y:S01]  /*15d90*/  LEA.HI R4, R5, R0, RZ, 0x2 ;  /* 0x0000000005047211 */ /* 0x000fe200078f10ff */
[----:B------:R-:W-:Y:S01]  /*15da0*/  IMAD.SHL.U32 R5, R0, 0x10, RZ ;  /* 0x0000001000057824 */ /* 0x000fe200078e00ff */
[----:B------:R-:W-:-:S02]  /*15db0*/  PRMT R43, R20, 0x7604, R21 ;  /* 0x00007604142b7816 */ /* 0x000fc40000000015 */
[----:B------:R-:W-:Y:S01]  /*15dc0*/  SHF.R.U32.HI R20, RZ, 0x8, R10 ;  /* 0x00000008ff147819 */ /* 0x000fe2000001160a */
[----:B------:R-:W-:Y:S01]  /*15dd0*/  IMAD.SHL.U32 R4, R4, 0x800, RZ ;  /* 0x0000080004047824 */ /* 0x000fe200078e00ff */
[----:B------:R-:W-:Y:S02]  /*15de0*/  LOP3.LUT R0, R230, 0x30, R5, 0xf8, !PT ;  /* 0x00000030e6007812 */ /* 0x000fe400078ef805 */
[----:B------:R-:W-:Y:S02]  /*15df0*/  LOP3.LUT R20, R20, 0xff, RZ, 0xc0, !PT ;  /* 0x000000ff14147812 */ /* 0x000fe400078ec0ff */
[----:B------:R-:W-:Y:S02]  /*15e00*/  LOP3.LUT R0, R0, R231, RZ, 0x3c, !PT ;  /* 0x000000e700007212 */ /* 0x000fe400078e3cff */
[----:B------:R-:W-:Y:S02]  /*15e10*/  LOP3.LUT R5, R4, 0xffffe000, RZ, 0xc0, !PT ;  /* 0xffffe00004057812 */ /* 0x000fe400078ec0ff */
[----:B------:R-:W-:-:S02]  /*15e20*/  PRMT R51, R20, 0x7604, R27 ;  /* 0x0000760414337816 */ /* 0x000fc4000000001b */
[----:B------:R-:W-:Y:S02]  /*15e30*/  IADD3 R21, R0, R232, R5 ;  /* 0x000000e800157210 */ /* 0x000fe40007ffe005 */
[----:B------:R-:W-:Y:S01]  /*15e40*/  SHF.R.U32.HI R0, RZ, 0x8, R9 ;  /* 0x00000008ff007819 */ /* 0x000fe20000011609 */
[----:B----4-:R-:W0:Y:S01]  /*15e50*/  LDS.128 R4, [R62+0x1e200] ;  /* 0x01e200003e047984 */ /* 0x010e220000000c00 */
[----:B------:R-:W-:Y:S02]  /*15e60*/  SHF.R.U32.HI R20, RZ, 0x10, R28 ;  /* 0x00000010ff147819 */ /* 0x000fe4000001161c */
[----:B------:R-:W-:Y:S02]  /*15e70*/  LOP3.LUT R0, R0, 0xff, RZ, 0xc0, !PT ;  /* 0x000000ff00007812 */ /* 0x000fe400078ec0ff */
[----:B------:R-:W-:Y:S02]  /*15e80*/  LOP3.LUT R20, R20, 0xff, RZ, 0xc0, !PT ;  /* 0x000000ff14147812 */ /* 0x000fe400078ec0ff */
[----:B------:R-:W-:Y:S01]  /*15e90*/  PRMT R49, R0, 0x7604, R25 ;  /* 0x0000760400317816 */ /* 0x000fe20000000019 */
[----:B------:R-:W-:Y:S01]  /*15ea0*/  IMAD.IADD R0, R16, 0x1, R21 ;  /* 0x0000000110007824 */ /* 0x000fe200078e0215 */
[----:B------:R-:W-:-:S02]  /*15eb0*/  SHF.R.U32.HI R21, RZ, 0x10, R29 ;  /* 0x00000010ff157819 */ /* 0x000fc4000001161d */
[----:B------:R-:W-:Y:S02]  /*15ec0*/  PRMT R37, R20, 0x7054, R37 ;  /* 0x0000705414257816 */ /* 0x000fe40000000025 */
[----:B------:R-:W1:Y:S01]  /*15ed0*/  LDS.128 R24, [R0+0x1e200] ;  /* 0x01e2000000187984 */ /* 0x000e620000000c00 */
[----:B------:R-:W-:Y:S02]  /*15ee0*/  LOP3.LUT R21, R21, 0xff, RZ, 0xc0, !PT ;  /* 0x000000ff15157812 */ /* 0x000fe400078ec0ff */
[----:B------:R-:W-:Y:S02]  /*15ef0*/  SHF.R.U32.HI R20, RZ, 0x10, R8 ;  /* 0x00000010ff147819 */ /* 0x000fe40000011608 */
[----:B------:R-:W-:Y:S02]  /*15f00*/  PRMT R21, R21, 0x7054, R36 ;  /* 0x0000705415157816 */ /* 0x000fe40000000024 */
[----:B------:R-:W-:Y:S02]  /*15f10*/  SHF.R.U32.HI R36, RZ, 0x10, R9 ;  /* 0x00000010ff247819 */ /* 0x000fe40000011609 */
[----:B------:R-:W-:-:S02]  /*15f20*/  LOP3.LUT R20, R20, 0xff, RZ, 0xc0, !PT ;  /* 0x000000ff14147812 */ /* 0x000fc400078ec0ff */
[----:B------:R-:W-:Y:S02]  /*15f30*/  LOP3.LUT R36, R36, 0xff, RZ, 0xc0, !PT ;  /* 0x000000ff24247812 */ /* 0x000fe400078ec0ff */
[----:B------:R-:W-:Y:S02]  /*15f40*/  LOP3.LUT R39, R21, 0xff000000, R29, 0xf8, !PT ;  /* 0xff00000015277812 */ /* 0x000fe400078ef81d */
[----:B------:R-:W-:Y:S02]  /*15f50*/  PRMT R49, R36, 0x7054, R49 ;  /* 0x0000705424317816 */ /* 0x000fe40000000031 */
[----:B------:R-:W-:Y:S02]  /*15f60*/  PRMT R47, R20, 0x7054, R47 ;  /* 0x00007054142f7816 */ /* 0x000fe4000000002f */
[----:B------:R-:W-:Y:S02]  /*15f70*/  LOP3.LUT R49, R49, 0xff000000, R9, 0xf8, !PT ;  /* 0xff00000031317812 */ /* 0x000fe400078ef809 */
[----:B------:R-:W-:-:S02]  /*15f80*/  PRMT R51, R38, 0x7054, R51 ;  /* 0x0000705426337816 */ /* 0x000fc40000000033 */
[----:B------:R-:W-:Y:S02]  /*15f90*/  PRMT R45, R40, 0x7054, R43 ;  /* 0x00007054282d7816 */ /* 0x000fe4000000002b */
[----:B------:R-:W-:Y:S02]  /*15fa0*/  F2FP.F16.E4M3.UNPACK_B R46, R49 ;  /* 0x00000031ff2e723e */ /* 0x000fe400020006ff */
[-C--:B0-----:R-:W-:Y:S02]  /*15fb0*/  F2FP.F16.E4M3.UNPACK_B R11, R6.reuse ;  /* 0x00000006ff0b723e */ /* 0x081fe400020006ff */
[----:B------:R-:W-:Y:S01]  /*15fc0*/  F2FP.F16.E4M3.UNPACK_B R20, R6.H1 ;  /* 0x00000006ff14723e */ /* 0x000fe200030006ff */
[----:B------:R-:W-:Y:S01]  /*15fd0*/  HADD2.F32 R48, -RZ, R46.H0_H0 ;  /* 0x2000002eff307230 */ /* 0x000fe20000004100 */
[----:B------:R-:W-:Y:S02]  /*15fe0*/  F2FP.F16.E4M3.UNPACK_B R40, R39 ;  /* 0x00000027ff28723e */ /* 0x000fe400020006ff */
[----:B------:R-:W-:-:S02]  /*15ff0*/  LOP3.LUT R47, R47, 0xff000000, R8, 0xf8, !PT ;  /* 0xff0000002f2f7812 */ /* 0x000fc400078ef808 */
[----:B------:R-:W-:Y:S01]  /*16000*/  LOP3.LUT R50, R51, 0xff000000, R10, 0xf8, !PT ;  /* 0xff00000033327812 */ /* 0x000fe200078ef80a */
[----:B------:R-:W-:Y:S01]  /*16010*/  HADD2.F32 R42, -RZ, R40.H0_H0 ;  /* 0x20000028ff2a7230 */ /* 0x000fe20000004100 */
[-C--:B------:R-:W-:Y:S01]  /*16020*/  F2FP.F16.E4M3.UNPACK_B R8, R5.reuse ;  /* 0x00000005ff08723e */ /* 0x080fe200020006ff */
[----:B------:R-:W-:Y:S01]  /*16030*/  HADD2.F32 R51, -RZ, R46.H1_H1 ;  /* 0x3000002eff337230 */ /* 0x000fe20000004100 */
[----:B------:R-:W-:Y:S02]  /*16040*/  F2FP.F16.E4M3.UNPACK_B R10, R5.H1 ;  /* 0x00000005ff0a723e */ /* 0x000fe400030006ff */
[----:B-1----:R-:W-:Y:S01]  /*16050*/  F2FP.F16.E4M3.UNPACK_B R6, R25 ;  /* 0x00000019ff06723e */ /* 0x002fe200020006ff */
[--C-:B------:R-:W-:Y:S01]  /*16060*/  HADD2.F32 R9, -RZ, R8.reuse.H0_H0 ;  /* 0x20000008ff097230 */ /* 0x100fe20000004100 */
[----:B------:R-:W-:Y:S01]  /*16070*/  LOP3.LUT R38, R37, 0xff000000, R28, 0xf8, !PT ;  /* 0xff00000025267812 */ /* 0x000fe200078ef81c */
[----:B------:R-:W-:Y:S01]  /*16080*/  HADD2.F32 R8, -RZ, R8.H1_H1 ;  /* 0x30000008ff087230 */ /* 0x000fe20000004100 */
[-C--:B------:R-:W-:Y:S01]  /*16090*/  F2FP.F16.E4M3.UNPACK_B R36, R27.reuse ;  /* 0x0000001bff24723e */ /* 0x080fe200020006ff */
[----:B------:R-:W-:Y:S01]  /*160a0*/  HADD2.F32 R5, -RZ, R6.H0_H0 ;  /* 0x20000006ff057230 */ /* 0x000fe20000004100 */
[----:B------:R-:W-:-:S02]  /*160b0*/  F2FP.F16.E4M3.UNPACK_B R37, R27.H1 ;  /* 0x0000001bff25723e */ /* 0x000fc400030006ff */
[----:B------:R-:W-:Y:S02]  /*160c0*/  F2FP.F16.E4M3.UNPACK_B R29, R25.H1 ;  /* 0x00000019ff1d723e */ /* 0x000fe400030006ff */
[C---:B------:R-:W-:Y:S01]  /*160d0*/  FMUL.FTZ R52, R5.reuse, R48 ;  /* 0x0000003005347220 */ /* 0x040fe20000410000 */
[-C--:B------:R-:W-:Y:S01]  /*160e0*/  FMUL.FTZ R27, R5, R42.reuse ;  /* 0x0000002a051b7220 */ /* 0x080fe20000410000 */
[----:B------:R-:W-:Y:S02]  /*160f0*/  F2FP.F16.E4M3.UNPACK_B R49, R49.H1 ;  /* 0x00000031ff31723e */ /* 0x000fe400030006ff */
[----:B------:R-:W-:Y:S01]  /*16100*/  LOP3.LUT R43, R41, 0xff000000, R30, 0xf8, !PT ;  /* 0xff000000292b7812 */ /* 0x000fe200078ef81e */
[----:B------:R-:W-:Y:S01]  /*16110*/  FFMA.FTZ R5, R9, R42, -R52 ;  /* 0x0000002a09057223 */ /* 0x000fe20000010834 */
[----:B------:R-:W-:Y:S01]  /*16120*/  LOP3.LUT R45, R45, 0xff000000, R31, 0xf8, !PT ;  /* 0xff0000002d2d7812 */ /* 0x000fe200078ef81f */
[----:B------:R-:W-:Y:S01]  /*16130*/  FFMA.FTZ R9, R9, R48, R27 ;  /* 0x0000003009097223 */ /* 0x000fe2000001001b */
[-C--:B------:R-:W-:Y:S01]  /*16140*/  F2FP.F16.E4M3.UNPACK_B R30, R26.reuse ;  /* 0x0000001aff1e723e */ /* 0x080fe200020006ff */
[----:B------:R-:W-:Y:S01]  /*16150*/  HADD2.F32 R42, -RZ, R49.H0_H0 ;  /* 0x20000031ff2a7230 */ /* 0x000fe20000004100 */
[----:B------:R-:W-:Y:S01]  /*16160*/  F2FP.F16.E4M3.UNPACK_B R31, R26.H1 ;  /* 0x0000001aff1f723e */ /* 0x000fe200030006ff */
[----:B------:R-:W-:Y:S01]  /*16170*/  HADD2.F32 R26, -RZ, R6.H1_H1 ;  /* 0x30000006ff1a7230 */ /* 0x000fe20000004100 */
[----:B------:R-:W-:Y:S01]  /*16180*/  F2FP.F16.E4M3.UNPACK_B R39, R39.H1 ;  /* 0x00000027ff27723e */ /* 0x000fe200030006ff */
[----:B------:R-:W-:Y:S01]  /*16190*/  HADD2.F32 R27, -RZ, R29.H0_H0 ;  /* 0x2000001dff1b7230 */ /* 0x000fe20000004100 */
[----:B------:R-:W-:Y:S01]  /*161a0*/  F2FP.F16.E4M3.UNPACK_B R21, R7 ;  /* 0x00000007ff15723e */ /* 0x000fe200020006ff */
[----:B------:R-:W-:-:S02]  /*161b0*/  HADD2.F32 R41, -RZ, R40.H1_H1 ;  /* 0x30000028ff297230 */ /* 0x000fc40000004100 */
[C---:B------:R-:W-:Y:S01]  /*161c0*/  FMUL.FTZ R55, R26.reuse, R51 ;  /* 0x000000331a377220 */ /* 0x040fe20000410000 */
[--C-:B------:R-:W-:Y:S02]  /*161d0*/  HADD2.F32 R40, -RZ, R39.reuse.H0_H0 ;  /* 0x20000027ff287230 */ /* 0x100fe40000004100 */
[C---:B------:R-:W-:Y:S01]  /*161e0*/  FMUL.FTZ R57, R27.reuse, R42 ;  /* 0x0000002a1b397220 */ /* 0x040fe20000410000 */
[----:B------:R-:W-:Y:S02]  /*161f0*/  HADD2.F32 R6, -RZ, R10.H0_H0 ;  /* 0x2000000aff067230 */ /* 0x000fe40000004100 */
[-C--:B------:R-:W-:Y:S01]  /*16200*/  FMUL.FTZ R26, R26, R41.reuse ;  /* 0x000000291a1a7220 */ /* 0x080fe20000410000 */
[----:B------:R-:W-:Y:S01]  /*16210*/  FFMA.FTZ R46, R8, R41, -R55 ;  /* 0x00000029082e7223 */ /* 0x000fe20000010837 */
[-C--:B------:R-:W-:Y:S01]  /*16220*/  FMUL.FTZ R27, R27, R40.reuse ;  /* 0x000000281b1b7220 */ /* 0x080fe20000410000 */
[----:B------:R-:W-:Y:S02]  /*16230*/  HADD2.F32 R39, -RZ, R39.H1_H1 ;  /* 0x30000027ff277230 */ /* 0x000fe40000004100 */
[----:B------:R-:W-:Y:S01]  /*16240*/  FFMA.FTZ R57, R6, R40, -R57 ;  /* 0x0000002806397223 */ /* 0x000fe20000010839 */
[----:B------:R-:W-:Y:S01]  /*16250*/  FFMA.FTZ R48, R8, R51, R26 ;  /* 0x0000003308307223 */ /* 0x000fe2000001001a */
[----:B------:R-:W-:Y:S01]  /*16260*/  F2FP.F16.E4M3.UNPACK_B R40, R53 ;  /* 0x00000035ff28723e */ /* 0x000fe200020006ff */
[----:B------:R-:W-:Y:S01]  /*16270*/  HADD2.F32 R49, -RZ, R49.H1_H1 ;  /* 0x30000031ff317230 */ /* 0x000fe20000004100 */
[----:B------:R-:W-:Y:S01]  /*16280*/  F2FP.F16.E4M3.UNPACK_B R26, R45 ;  /* 0x0000002dff1a723e */ /* 0x000fe200020006ff */
[----:B------:R-:W-:-:S02]  /*16290*/  HADD2.F32 R29, -RZ, R29.H1_H1 ;  /* 0x3000001dff1d7230 */ /* 0x000fc40000004100 */
[----:B------:R-:W-:Y:S01]  /*162a0*/  FFMA.FTZ R42, R6, R42, R27 ;  /* 0x0000002a062a7223 */ /* 0x000fe2000001001b */
[----:B------:R-:W-:Y:S01]  /*162b0*/  HADD2.F32 R41, -RZ, R40.H0_H0 ;  /* 0x20000028ff297230 */ /* 0x000fe20000004100 */
[----:B------:R-:W-:Y:S01]  /*162c0*/  F2FP.F16.E4M3.UNPACK_B R53, R53.H1 ;  /* 0x00000035ff35723e */ /* 0x000fe200030006ff */
[----:B------:R-:W-:Y:S02]  /*162d0*/  HADD2.F32 R8, -RZ, R36.H0_H0 ;  /* 0x20000024ff087230 */ /* 0x000fe40000004100 */
[C---:B------:R-:W-:Y:S01]  /*162e0*/  FMUL.FTZ R51, R29.reuse, R49 ;  /* 0x000000311d337220 */ /* 0x040fe20000410000 */
[----:B------:R-:W-:Y:S02]  /*162f0*/  HADD2.F32 R27, -RZ, R26.H0_H0 ;  /* 0x2000001aff1b7230 */ /* 0x000fe40000004100 */
[----:B------:R-:W-:Y:S01]  /*16300*/  FMUL.FTZ R54, R29, R39 ;  /* 0x000000271d367220 */ /* 0x000fe20000410000 */
[----:B------:R-:W-:Y:S02]  /*16310*/  HADD2.F32 R10, -RZ, R10.H1_H1 ;  /* 0x3000000aff0a7230 */ /* 0x000fe40000004100 */
[----:B------:R-:W-:Y:S01]  /*16320*/  FMUL.FTZ R29, R8, R41 ;  /* 0x00000029081d7220 */ /* 0x000fe20000410000 */
[----:B------:R-:W-:-:S02]  /*16330*/  HADD2.F32 R6, -RZ, R21.H0_H0 ;  /* 0x20000015ff067230 */ /* 0x000fc40000004100 */
[----:B------:R-:W-:Y:S01]  /*16340*/  FMUL.FTZ R8, R8, R27 ;  /* 0x0000001b08087220 */ /* 0x000fe20000410000 */
[----:B------:R-:W-:Y:S01]  /*16350*/  HADD2.F32 R40, -RZ, R40.H1_H1 ;  /* 0x30000028ff287230 */ /* 0x000fe20000004100 */
[----:B------:R-:W-:Y:S01]  /*16360*/  F2FP.F16.E4M3.UNPACK_B R45, R45.H1 ;  /* 0x0000002dff2d723e */ /* 0x000fe200030006ff */
[----:B------:R-:W-:Y:S02]  /*16370*/  HADD2.F32 R36, -RZ, R36.H1_H1 ;  /* 0x30000024ff247230 */ /* 0x000fe40000004100 */
[C---:B------:R-:W-:Y:S01]  /*16380*/  FFMA.FTZ R52, R10.reuse, R39, -R51 ;  /* 0x000000270a347223 */ /* 0x040fe20000010833 */
[----:B------:R-:W-:Y:S01]  /*16390*/  FFMA.FTZ R49, R10, R49, R54 ;  /* 0x000000310a317223 */ /* 0x000fe20000010036 */
[C---:B------:R-:W-:Y:S01]  /*163a0*/  FFMA.FTZ R51, R6.reuse, R27, -R29 ;  /* 0x0000001b06337223 */ /* 0x040fe2000001081d */
[----:B------:R-:W-:Y:S01]  /*163b0*/  FFMA.FTZ R54, R6, R41, R8 ;  /* 0x0000002906367223 */ /* 0x000fe20000010008 */
[----:B------:R-:W-:Y:S01]  /*163c0*/  F2FP.F16.E4M3.UNPACK_B R28, R7.H1 ;  /* 0x00000007ff1c723e */ /* 0x000fe200030006ff */
[----:B------:R-:W-:-:S02]  /*163d0*/  HADD2.F32 R26, -RZ, R26.H1_H1 ;  /* 0x3000001aff1a7230 */ /* 0x000fc40000004100 */
[C---:B------:R-:W-:Y:S01]  /*163e0*/  FMUL.FTZ R10, R36.reuse, R40 ;  /* 0x00000028240a7220 */ /* 0x040fe20000410000 */
[----:B------:R-:W-:Y:S01]  /*163f0*/  HADD2.F32 R21, -RZ, R21.H1_H1 ;  /* 0x30000015ff157230 */ /* 0x000fe20000004100 */
[----:B------:R-:W-:Y:S01]  /*16400*/  F2FP.F16.E4M3.UNPACK_B R25, R24 ;  /* 0x00000018ff19723e */ /* 0x000fe200020006ff */
[----:B------:R-:W-:Y:S02]  /*16410*/  HADD2.F32 R29, -RZ, R53.H0_H0 ;  /* 0x20000035ff1d7230 */ /* 0x000fe40000004100 */
[-C--:B------:R-:W-:Y:S01]  /*16420*/  FMUL.FTZ R39, R36, R26.reuse ;  /* 0x0000001a24277220 */ /* 0x080fe20000410000 */
[----:B------:R-:W-:Y:S02]  /*16430*/  HADD2.F32 R8, -RZ, R37.H0_H0 ;  /* 0x20000025ff087230 */ /* 0x000fe40000004100 */
[----:B------:R-:W-:Y:S01]  /*16440*/  FFMA.FTZ R56, R21, R26, -R10 ;  /* 0x0000001a15387223 */ /* 0x000fe2000001080a */
[----:B------:R-:W-:Y:S01]  /*16450*/  HADD2.F32 R27, -RZ, R45.H0_H0 ;  /* 0x2000002dff1b7230 */ /* 0x000fe20000004100 */
[----:B------:R-:W-:Y:S01]  /*16460*/  F2FP.F16.E4M3.UNPACK_B R24, R24.H1 ;  /* 0x00000018ff18723e */ /* 0x000fe200030006ff */
[----:B------:R-:W-:-:S02]  /*16470*/  HADD2.F32 R6, -RZ, R28.H0_H0 ;  /* 0x2000001cff067230 */ /* 0x000fc40000004100 */
[C---:B------:R-:W-:Y:S01]  /*16480*/  FMUL.FTZ R41, R8.reuse, R29 ;  /* 0x0000001d08297220 */ /* 0x040fe20000410000 */
[----:B------:R-:W-:Y:S01]  /*16490*/  F2FP.F16.E4M3.UNPACK_B R26, R47.H1 ;  /* 0x0000002fff1a723e */ /* 0x000fe200030006ff */
[-C--:B------:R-:W-:Y:S01]  /*164a0*/  FMUL.FTZ R8, R8, R27.reuse ;  /* 0x0000001b08087220 */ /* 0x080fe20000410000 */
[-C--:B------:R-:W-:Y:S01]  /*164b0*/  F2FP.F16.E4M3.UNPACK_B R7, R4.reuse ;  /* 0x00000004ff07723e */ /* 0x080fe200020006ff */
[C---:B------:R-:W-:Y:S01]  /*164c0*/  FFMA.FTZ R58, R6.reuse, R27, -R41 ;  /* 0x0000001b063a7223 */ /* 0x040fe20000010829 */
[----:B------:R-:W-:Y:S01]  /*164d0*/  F2FP.F16.E4M3.UNPACK_B R4, R4.H1 ;  /* 0x00000004ff04723e */ /* 0x000fe200030006ff */
[----:B------:R-:W-:Y:S01]  /*164e0*/  FFMA.FTZ R59, R6, R29, R8 ;  /* 0x0000001d063b7223 */ /* 0x000fe20000010008 */
[----:B------:R-:W-:Y:S01]  /*164f0*/  HADD2.F32 R45, -RZ, R45.H1_H1 ;  /* 0x3000002dff2d7230 */ /* 0x000fe20000004100 */
[----:B------:R-:W-:Y:S01]  /*16500*/  F2FP.F16.E4M3.UNPACK_B R10, R38.H1 ;  /* 0x00000026ff0a723e */ /* 0x000fe200030006ff */
[----:B------:R-:W-:Y:S02]  /*16510*/  HADD2.F32 R53, -RZ, R53.H1_H1 ;  /* 0x30000035ff357230 */ /* 0x000fe40000004100 */
[----:B------:R-:W-:Y:S01]  /*16520*/  FFMA.FTZ R55, R21, R40, R39 ;  /* 0x0000002815377223 */ /* 0x000fe20000010027 */
[----:B------:R-:W-:Y:S01]  /*16530*/  HADD2.F32 R37, -RZ, R37.H1_H1 ;  /* 0x30000025ff257230 */ /* 0x000fe20000004100 */
[----:B------:R-:W-:Y:S01]  /*16540*/  F2FP.F16.E4M3.UNPACK_B R47, R47 ;  /* 0x0000002fff2f723e */ /* 0x000fe200020006ff */
[----:B------:R-:W-:Y:S01]  /*16550*/  HADD2.F32 R27, -RZ, R26.H0_H0 ;  /* 0x2000001aff1b7230 */ /* 0x000fe20000004100 */
[----:B------:R-:W-:Y:S01]  /*16560*/  F2FP.F16.E4M3.UNPACK_B R38, R38 ;  /* 0x00000026ff26723e */ /* 0x000fe200020006ff */
[----:B------:R-:W-:-:S02]  /*16570*/  HADD2.F32 R8, -RZ, R24.H0_H0 ;  /* 0x20000018ff087230 */ /* 0x000fc40000004100 */
[C---:B------:R-:W-:Y:S01]  /*16580*/  FMUL.FTZ R39, R37.reuse, R53 ;  /* 0x0000003525277220 */ /* 0x040fe20000410000 */
[----:B------:R-:W-:Y:S02]  /*16590*/  HADD2.F32 R28, -RZ, R28.H1_H1 ;  /* 0x3000001cff1c7230 */ /* 0x000fe40000004100 */
[----:B------:R-:W-:Y:S01]  /*165a0*/  FMUL.FTZ R36, R37, R45 ;  /* 0x0000002d25247220 */ /* 0x000fe20000410000 */
[----:B------:R-:W-:Y:S02]  /*165b0*/  HADD2.F32 R21, -RZ, R10.H0_H0 ;  /* 0x2000000aff157230 */ /* 0x000fe40000004100 */
[----:B------:R-:W-:Y:S01]  /*165c0*/  FMUL.FTZ R29, R8, R27 ;  /* 0x0000001b081d7220 */ /* 0x000fe20000410000 */
[----:B------:R-:W-:Y:S02]  /*165d0*/  HADD2.F32 R6, -RZ, R4.H0_H0 ;  /* 0x20000004ff067230 */ /* 0x000fe40000004100 */
[C---:B------:R-:W-:Y:S01]  /*165e0*/  FFMA.FTZ R61, R28.reuse, R45, -R39 ;  /* 0x0000002d1c3d7223 */ /* 0x040fe20000010827 */
[----:B------:R-:W-:Y:S01]  /*165f0*/  FFMA.FTZ R60, R28, R53, R36 ;  /* 0x000000351c3c7223 */ /* 0x000fe20000010024 */
[----:B------:R-:W-:-:S02]  /*16600*/  HADD2.F32 R24, -RZ, R24.H1_H1 ;  /* 0x30000018ff187230 */ /* 0x000fc40000004100 */
[-C--:B------:R-:W-:Y:S01]  /*16610*/  FMUL.FTZ R8, R8, R21.reuse ;  /* 0x0000001508087220 */ /* 0x080fe20000410000 */
[----:B------:R-:W-:Y:S01]  /*16620*/  FFMA.FTZ R28, R6, R21, -R29 ;  /* 0x00000015061c7223 */ /* 0x000fe2000001081d */
[----:B------:R-:W-:Y:S01]  /*16630*/  HADD2.F32 R29, -RZ, R26.H1_H1 ;  /* 0x3000001aff1d7230 */ /* 0x000fe20000004100 */
[----:B------:R-:W-:Y:S01]  /*16640*/  F2FP.SATFINITE.E4M3.F32.PACK_AB_MERGE_C R52, R52, R57, RZ ;  /* 0x000000393434723e */ /* 0x000fe200048070ff */
[----:B------:R-:W-:Y:S02]  /*16650*/  HADD2.F32 R21, -RZ, R10.H1_H1 ;  /* 0x3000000aff157230 */ /* 0x000fe40000004100 */
[----:B------:R-:W-:Y:S01]  /*16660*/  FFMA.FTZ R36, R6, R27, R8 ;  /* 0x0000001b06247223 */ /* 0x000fe20000010008 */
[----:B------:R-:W-:Y:S02]  /*16670*/  HADD2.F32 R4, -RZ, R4.H1_H1 ;  /* 0x30000004ff047230 */ /* 0x000fe40000004100 */
[----:B------:R-:W-:Y:S01]  /*16680*/  FMUL.FTZ R37, R24, R29 ;  /* 0x0000001d18257220 */ /* 0x000fe20000410000 */
[----:B------:R-:W-:-:S02]  /*16690*/  HADD2.F32 R27, -RZ, R47.H0_H0 ;  /* 0x2000002fff1b7230 */ /* 0x000fc40000004100 */
[-C--:B------:R-:W-:Y:S01]  /*166a0*/  FMUL.FTZ R24, R24, R21.reuse ;  /* 0x0000001518187220 */ /* 0x080fe20000410000 */
[----:B------:R-:W-:Y:S02]  /*166b0*/  HADD2.F32 R6, -RZ, R25.H0_H0 ;  /* 0x20000019ff067230 */ /* 0x000fe40000004100 */
        /* <DEDUP_REMOVED lines=14> */
[----:B------:R-:W-:Y:S01]  /*167a0*/  F2FP.F16.E4M3.UNPACK_B R4, R43.H1 ;  /* 0x0000002bff04723e */ /* 0x000fe200030006ff */
[-C--:B------:R-:W-:Y:S01]  /*167b0*/  FMUL.FTZ R25, R25, R38.reuse ;  /* 0x0000002619197220 */ /* 0x080fe20000410000 */
[----:B------:R-:W-:Y:S01]  /*167c0*/  FFMA.FTZ R38, R7, R38, -R6 ;  /* 0x0000002607267223 */ /* 0x000fe20000010806 */
[----:B------:R-:W-:Y:S01]  /*167d0*/  HADD2.F32 R21, -RZ, R10.H0_H0 ;  /* 0x2000000aff157230 */ /* 0x000fe20000004100 */
[----:B------:R-:W-:Y:S01]  /*167e0*/  F2FP.F16.E4M3.UNPACK_B R50, R50 ;  /* 0x00000032ff32723e */ /* 0x000fe200020006ff */
        /* <DEDUP_REMOVED lines=11> */
[----:B------:R-:W-:Y:S01]  /*168a0*/  FFMA.FTZ R26, R4, R7, -R25 ;  /* 0x00000007041a7223 */ /* 0x000fe20000010819 */
[----:B------:R-:W-:Y:S01]  /*168b0*/  HADD2.F32 R20, -RZ, R20.H1_H1 ;  /* 0x30000014ff147230 */ /* 0x000fe20000004100 */
[----:B------:R-:W-:Y:S01]  /*168c0*/  F2FP.SATFINITE.E4M3.F32.PACK_AB_MERGE_C R5, R46, R5, R52 ;  /* 0x000000052e05723e */ /* 0x000fe20004807034 */
[----:B------:R-:W-:Y:S02]  /*168d0*/  HADD2.F32 R6, -RZ, R30.H0_H0 ;  /* 0x2000001eff067230 */ /* 0x000fe40000004100 */
[C---:B------:R-:W-:Y:S01]  /*168e0*/  FMUL.FTZ R7, R31.reuse, R10 ;  /* 0x0000000a1f077220 */ /* 0x040fe20000410000 */
[-C--:B------:R-:W-:Y:S01]  /*168f0*/  FMUL.FTZ R25, R31, R8.reuse ;  /* 0x000000081f197220 */ /* 0x080fe20000410000 */
[----:B------:R-:W-:Y:S01]  /*16900*/  FFMA.FTZ R31, R4, R21, R27 ;  /* 0x00000015041f7223 */ /* 0x000fe2000001001b */
[----:B------:R-:W-:Y:S02]  /*16910*/  HADD2.F32 R21, -RZ, R50.H0_H0 ;  /* 0x20000032ff157230 */ /* 0x000fe40000004100 */
[----:B------:R-:W-:Y:S01]  /*16920*/  FFMA.FTZ R45, R20, R8, -R7 ;  /* 0x00000008142d7223 */ /* 0x000fe20000010807 */
        /* <DEDUP_REMOVED lines=30> */
.L_x_5404:
[----:B------:R-:W-:Y:S05]  /*16b10*/  BSYNC B1 ;  /* 0x0000000000017941 */ /* 0x000fea0003800000 */
.L_x_5403:
[----:B------:R-:W-:Y:S05]  /*16b20*/  @P2 BRA `(.L_x_5385) ;  /* 0x0000000c00e02947 */ /* 0x000fea0003800000 */
[----:B-1-3--:R-:W3:Y:S04]  /*16b30*/  LDL R0, [R1+0x5c] ;  /* 0x00005c0001007983 */ /* 0x00aee80000100800 */
[----:B------:R-:W4:Y:S01]  /*16b40*/  LDL R53, [R1+0x60] ;  /* 0x0000600001357983 */ /* 0x000f220000100800 */
        /* <DEDUP_REMOVED lines=21> */
[----:B0-----:R-:W-:-:S02]  /*16ca0*/  SHF.R.U32.HI R37, RZ, 0x10, R13 ;  /* 0x00000010ff257819 */ /* 0x001fc4000001160d */
[----:B------:R-:W-:Y:S02]  /*16cb0*/  PRMT R39, R28, 0x7604, R27 ;  /* 0x000076041c277816 */ /* 0x000fe4000000001b */
[----:B------:R-:W-:Y:S01]  /*16cc0*/  SHF.R.U32.HI R27, RZ, 0x10, R35 ;  /* 0x00000010ff1b7819 */ /* 0x000fe20000011623 */
[----:B------:R-:W-:Y:S01]  /*16cd0*/  IMAD.U32 R37, R37, 0x10000, RZ ;  /* 0x0001000025257824 */ /* 0x000fe200078e00ff */
[--C-:B------:R-:W-:Y:S02]  /*16ce0*/  SHF.R.U32.HI R30, RZ, 0x8, R15.reuse ;  /* 0x00000008ff1e7819 */ /* 0x100fe4000001160f */
[----:B------:R-:W-:Y:S01]  /*16cf0*/  LOP3.LUT R29, R15, 0xff, RZ, 0xc0, !PT ;  /* 0x000000ff0f1d7812 */ /* 0x000fe200078ec0ff */
[----:B------:R-:W-:Y:S01]  /*16d00*/  IMAD.U32 R27, R27, 0x10000, RZ ;  /* 0x000100001b1b7824 */ /* 0x000fe200078e00ff */
[----:B------:R-:W-:Y:S02]  /*16d10*/  LOP3.LUT R30, R30, 0xff, RZ, 0xc0, !PT ;  /* 0x000000ff1e1e7812 */ /* 0x000fe400078ec0ff */
[----:B------:R-:W-:-:S02]  /*16d20*/  SHF.R.U32.HI R41, RZ, 0x10, R15 ;  /* 0x00000010ff297819 */ /* 0x000fc4000001160f */
[----:B------:R-:W-:Y:S02]  /*16d30*/  PRMT R30, R30, 0x7604, R29 ;  /* 0x000076041e1e7816 */ /* 0x000fe4000000001d */
        /* <DEDUP_REMOVED lines=8> */
[----:B---3--:R-:W-:Y:S02]  /*16dc0*/  LEA.HI R3, R3, R0, RZ, 0x1c ;  /* 0x0000000003037211 */ /* 0x008fe400078fe0ff */
[----:B------:R-:W-:-:S04]  /*16dd0*/  LOP3.LUT R0, R32, 0xff, RZ, 0xc0, !PT ;  /* 0x000000ff20007812 */ /* 0x000fc800078ec0ff */
[----:B--2---:R-:W-:Y:S02]  /*16de0*/  PRMT R21, R5, 0x7604, R0 ;  /* 0x0000760405157816 */ /* 0x004fe40000000000 */
        /* <DEDUP_REMOVED lines=11> */
[----:B----4-:R-:W0:Y:S01]  /*16ea0*/  LDS.128 R4, [R53+0x1e200] ;  /* 0x01e2000035047984 */ /* 0x010e220000000c00 */
[----:B------:R-:W-:Y:S02]  /*16eb0*/  LOP3.LUT R27, R21, 0xff000000, R32, 0xf8, !PT ;  /* 0xff000000151b7812 */ /* 0x000fe400078ef820 */
[----:B------:R-:W-:Y:S02]  /*16ec0*/  IADD3 R3, R0, R232, R3 ;  /* 0x000000e800037210 */ /* 0x000fe40007ffe003 */
[----:B------:R-:W-:-:S03]  /*16ed0*/  LOP3.LUT R34, R29, 0xff000000, R35, 0xf8, !PT ;  /* 0xff0000001d227812 */ /* 0x000fc600078ef823 */
[----:B------:R-:W-:Y:S01]  /*16ee0*/  IMAD.IADD R0, R16, 0x1, R3 ;  /* 0x0000000110007824 */ /* 0x000fe200078e0203 */
[----:B------:R-:W-:-:S04]  /*16ef0*/  LOP3.LUT R3, R8, 0xff, RZ, 0xc0, !PT ;  /* 0x000000ff08037812 */ /* 0x000fc800078ec0ff */
[----:B------:R-:W1:Y:S01]  /*16f00*/  LDS.128 R8, [R0+0x1e200] ;  /* 0x01e2000000087984 */ /* 0x000e620000000c00 */
[----:B------:R-:W-:Y:S02]  /*16f10*/  PRMT R26, R3, 0x7604, R26 ;  /* 0x00007604031a7816 */ /* 0x000fe4000000001a */
[----:B------:R-:W-:Y:S02]  /*16f20*/  SHF.R.U32.HI R3, RZ, 0x10, R33 ;  /* 0x00000010ff037819 */ /* 0x000fe40000011621 */
[----:B------:R-:W-:-:S03]  /*16f30*/  LOP3.LUT R37, R26, 0xff0000, R37, 0xf8, !PT ;  /* 0x00ff00001a257812 */ /* 0x000fc600078ef825 */
[----:B------:R-:W-:Y:S01]  /*16f40*/  IMAD.U32 R3, R3, 0x10000, RZ ;  /* 0x0001000003037824 */ /* 0x000fe200078e00ff */
[----:B------:R-:W-:-:S04]  /*16f50*/  LOP3.LUT R37, R37, 0xff000000, R13, 0xf8, !PT ;  /* 0xff00000025257812 */ /* 0x000fc800078ef80d */
[----:B------:R-:W-:-:S04]  /*16f60*/  LOP3.LUT R3, R20, 0xff0000, R3, 0xf8, !PT ;  /* 0x00ff000014037812 */ /* 0x000fc800078ef803 */
[----:B------:R-:W-:Y:S02]  /*16f70*/  LOP3.LUT R32, R3, 0xff000000, R33, 0xf8, !PT ;  /* 0xff00000003207812 */ /* 0x000fe400078ef821 */
[----:B------:R-:W-:Y:S02]  /*16f80*/  LOP3.LUT R33, R31, 0xff000000, R12, 0xf8, !PT ;  /* 0xff0000001f217812 */ /* 0x000fe400078ef80c */
[----:B------:R-:W-:Y:S02]  /*16f90*/  F2FP.F16.E4M3.UNPACK_B R28, R32 ;  /* 0x00000020ff1c723e */ /* 0x000fe400020006ff */
[-C--:B------:R-:W-:Y:S02]  /*16fa0*/  F2FP.F16.E4M3.UNPACK_B R31, R37.reuse ;  /* 0x00000025ff1f723e */ /* 0x080fe400020006ff */
[----:B------:R-:W-:Y:S01]  /*16fb0*/  F2FP.F16.E4M3.UNPACK_B R37, R37.H1 ;  /* 0x00000025ff25723e */ /* 0x000fe200030006ff */
[----:B------:R-:W-:Y:S01]  /*16fc0*/  HADD2.F32 R29, -RZ, R28.H0_H0 ;  /* 0x2000001cff1d7230 */ /* 0x000fe20000004100 */
[----:B0-----:R-:W-:Y:S01]  /*16fd0*/  F2FP.F16.E4M3.UNPACK_B R12, R5 ;  /* 0x00000005ff0c723e */ /* 0x001fe200020006ff */
[----:B------:R-:W-:Y:S01]  /*16fe0*/  HADD2.F32 R35, -RZ, R31.H0_H0 ;  /* 0x2000001fff237230 */ /* 0x000fe20000004100 */
[----:B------:R-:W-:-:S02]  /*16ff0*/  F2FP.F16.E4M3.UNPACK_B R14, R7 ;  /* 0x00000007ff0e723e */ /* 0x000fc400020006ff */
[----:B------:R-:W-:Y:S02]  /*17000*/  F2FP.F16.E4M3.UNPACK_B R15, R7.H1 ;  /* 0x00000007ff0f723e */ /* 0x000fe400030006ff */
[-C--:B------:R-:W-:Y:S02]  /*17010*/  F2FP.F16.E4M3.UNPACK_B R7, R6.reuse ;  /* 0x00000006ff07723e */ /* 0x080fe400020006ff */
[----:B------:R-:W-:Y:S01]  /*17020*/  F2FP.F16.E4M3.UNPACK_B R13, R6.H1 ;  /* 0x00000006ff0d723e */ /* 0x000fe200030006ff */
[--C-:B------:R-:W-:Y:S01]  /*17030*/  HADD2.F32 R6, -RZ, R12.reuse.H0_H0 ;  /* 0x2000000cff067230 */ /* 0x100fe20000004100 */
[----:B------:R-:W-:Y:S01]  /*17040*/  F2FP.F16.E4M3.UNPACK_B R32, R32.H1 ;  /* 0x00000020ff20723e */ /* 0x000fe200030006ff */
[----:B------:R-:W-:Y:S01]  /*17050*/  HADD2.F32 R12, -RZ, R12.H1_H1 ;  /* 0x3000000cff0c7230 */ /* 0x000fe20000004100 */
[----:B------:R-:W-:Y:S02]  /*17060*/  F2FP.F16.E4M3.UNPACK_B R5, R5.H1 ;  /* 0x00000005ff05723e */ /* 0x000fe400030006ff */
[----:B-1----:R-:W-:-:S02]  /*17070*/  F2FP.F16.E4M3.UNPACK_B R20, R9 ;  /* 0x00000009ff14723e */ /* 0x002fc400020006ff */
[----:B------:R-:W-:Y:S02]  /*17080*/  F2FP.F16.E4M3.UNPACK_B R21, R9.H1 ;  /* 0x00000009ff15723e */ /* 0x000fe400030006ff */
[-C--:B------:R-:W-:Y:S01]  /*17090*/  F2FP.F16.E4M3.UNPACK_B R25, R11.reuse ;  /* 0x0000000bff19723e */ /* 0x080fe200020006ff */
[--C-:B------:R-:W-:Y:S01]  /*170a0*/  HADD2.F32 R24, -RZ, R20.reuse.H0_H0 ;  /* 0x20000014ff187230 */ /* 0x100fe20000004100 */
[----:B------:R-:W-:Y:S01]  /*170b0*/  F2FP.F16.E4M3.UNPACK_B R26, R11.H1 ;  /* 0x0000000bff1a723e */ /* 0x000fe200030006ff */
[----:B------:R-:W-:Y:S01]  /*170c0*/  HADD2.F32 R20, -RZ, R20.H1_H1 ;  /* 0x30000014ff147230 */ /* 0x000fe20000004100 */
[-C--:B------:R-:W-:Y:S02]  /*170d0*/  F2FP.F16.E4M3.UNPACK_B R11, R10.reuse ;  /* 0x0000000aff0b723e */ /* 0x080fe400020006ff */
[C---:B------:R-:W-:Y:S01]  /*170e0*/  FMUL.FTZ R40, R24.reuse, R29 ;  /* 0x0000001d18287220 */ /* 0x040fe20000410000 */
[----:B------:R-:W-:Y:S01]  /*170f0*/  FMUL.FTZ R39, R24, R35 ;  /* 0x0000002318277220 */ /* 0x000fe20000410000 */
[----:B------:R-:W-:Y:S01]  /*17100*/  F2FP.F16.E4M3.UNPACK_B R24, R10.H1 ;  /* 0x0000000aff18723e */ /* 0x000fe200030006ff */
[----:B------:R-:W-:-:S02]  /*17110*/  HADD2.F32 R10, -RZ, R21.H0_H0 ;  /* 0x20000015ff0a7230 */ /* 0x000fc40000004100 */
[C---:B------:R-:W-:Y:S01]  /*17120*/  FFMA.FTZ R40, R6.reuse, R35, R40 ;  /* 0x0000002306287223 */ /* 0x040fe20000010028 */
[----:B------:R-:W-:Y:S01]  /*17130*/  FFMA.FTZ R38, R6, R29, -R39 ;  /* 0x0000001d06267223 */ /* 0x000fe20000010827 */
[----:B------:R-:W-:Y:S01]  /*17140*/  HADD2.F32 R35, -RZ, R31.H1_H1 ;  /* 0x3000001fff237230 */ /* 0x000fe20000004100 */
[----:B------:R-:W-:Y:S01]  /*17150*/  F2FP.F16.E4M3.UNPACK_B R9, R8 ;  /* 0x00000008ff09723e */ /* 0x000fe200020006ff */
[----:B------:R-:W-:Y:S01]  /*17160*/  HADD2.F32 R29, -RZ, R28.H1_H1 ;  /* 0x3000001cff1d7230 */ /* 0x000fe20000004100 */
[----:B------:R-:W-:Y:S01]  /*17170*/  F2FP.F16.E4M3.UNPACK_B R28, R41 ;  /* 0x00000029ff1c723e */ /* 0x000fe200020006ff */
[----:B------:R-:W-:Y:S02]  /*17180*/  HADD2.F32 R39, -RZ, R37.H0_H0 ;  /* 0x20000025ff277230 */ /* 0x000fe40000004100 */
[C---:B------:R-:W-:Y:S01]  /*17190*/  FMUL.FTZ R43, R20.reuse, R35 ;  /* 0x00000023142b7220 */ /* 0x040fe20000410000 */
[----:B------:R-:W-:Y:S02]  /*171a0*/  HADD2.F32 R31, -RZ, R32.H0_H0 ;  /* 0x20000020ff1f7230 */ /* 0x000fe40000004100 */
[----:B------:R-:W-:Y:S01]  /*171b0*/  FMUL.FTZ R20, R20, R29 ;  /* 0x0000001d14147220 */ /* 0x000fe20000410000 */
[----:B------:R-:W-:-:S02]  /*171c0*/  HADD2.F32 R6, -RZ, R5.H0_H0 ;  /* 0x20000005ff067230 */ /* 0x000fc40000004100 */
[----:B------:R-:W-:Y:S01]  /*171d0*/  FMUL.FTZ R45, R10, R39 ;  /* 0x000000270a2d7220 */ /* 0x000fe20000410000 */
[----:B------:R-:W-:Y:S01]  /*171e0*/  FFMA.FTZ R43, R12, R29, -R43 ;  /* 0x0000001d0c2b7223 */ /* 0x000fe2000001082b */
[----:B------:R-:W-:Y:S01]  /*171f0*/  FMUL.FTZ R10, R10, R31 ;  /* 0x0000001f0a0a7220 */ /* 0x000fe20000410000 */
[----:B------:R-:W-:Y:S01]  /*17200*/  FFMA.FTZ R35, R12, R35, R20 ;  /* 0x000000230c237223 */ /* 0x000fe20000010014 */
[-C--:B------:R-:W-:Y:S01]  /*17210*/  F2FP.F16.E4M3.UNPACK_B R12, R34.reuse ;  /* 0x00000022ff0c723e */ /* 0x080fe200020006ff */
[C---:B------:R-:W-:Y:S01]  /*17220*/  FFMA.FTZ R45, R6.reuse, R31, -R45 ;  /* 0x0000001f062d7223 */ /* 0x040fe2000001082d */
[----:B------:R-:W-:Y:S01]  /*17230*/  FFMA.FTZ R39, R6, R39, R10 ;  /* 0x0000002706277223 */ /* 0x000fe2000001000a */
        /* <DEDUP_REMOVED lines=18> */
[----:B------:R-:W-:Y:S01]  /*17360*/  FFMA.FTZ R32, R5, R20, R21 ;  /* 0x0000001405207223 */ /* 0x000fe20000010015 */
[C---:B------:R-:W-:Y:S01]  /*17370*/  FFMA.FTZ R37, R6.reuse, R29, -R37 ;  /* 0x0000001d06257223 */ /* 0x040fe20000010825 */
[----:B------:R-:W-:Y:S01]  /*17380*/  FFMA.FTZ R46, R6, R31, R10 ;  /* 0x0000001f062e7223 */ /* 0x000fe2000001000a */
[----:B------:R-:W-:Y:S01]  /*17390*/  HADD2.F32 R20, -RZ, R41.H0_H0 ;  /* 0x20000029ff147230 */ /* 0x000fe20000004100 */
[----:B------:R-:W-:Y:S01]  /*173a0*/  F2FP.F16.E4M3.UNPACK_B R4, R4.H1 ;  /* 0x00000004ff04723e */ /* 0x000fe200030006ff */
[----:B------:R-:W-:Y:S02]  /*173b0*/  HADD2.F32 R6, -RZ, R26.H0_H0 ;  /* 0x2000001aff067230 */ /* 0x000fe40000004100 */
[----:B------:R-:W-:Y:S02]  /*173c0*/  HADD2.F32 R25, -RZ, R25.H1_H1 ;  /* 0x30000019ff197230 */ /* 0x000fe40000004100 */
[----:B------:R-:W-:-:S02]  /*173d0*/  HADD2.F32 R12, -RZ, R12.H1_H1 ;  /* 0x3000000cff0c7230 */ /* 0x000fc40000004100 */
[C---:B------:R-:W-:Y:S01]  /*173e0*/  FMUL.FTZ R50, R6.reuse, R20 ;  /* 0x0000001406327220 */ /* 0x040fe20000410000 */
[----:B------:R-:W-:Y:S02]  /*173f0*/  HADD2.F32 R10, -RZ, R34.H0_H0 ;  /* 0x20000022ff0a7230 */ /* 0x000fe40000004100 */
[C---:B------:R-:W-:Y:S01]  /*17400*/  FMUL.FTZ R21, R25.reuse, R28 ;  /* 0x0000001c19157220 */ /* 0x040fe20000410000 */
[----:B------:R-:W-:Y:S02]  /*17410*/  HADD2.F32 R5, -RZ, R15.H0_H0 ;  /* 0x2000000fff057230 */ /* 0x000fe40000004100 */
[----:B------:R-:W-:Y:S01]  /*17420*/  FMUL.FTZ R25, R25, R12 ;  /* 0x0000000c19197220 */ /* 0x000fe20000410000 */
[----:B------:R-:W-:Y:S02]  /*17430*/  HADD2.F32 R14, -RZ, R14.H1_H1 ;  /* 0x3000000eff0e7230 */ /* 0x000fe40000004100 */
[----:B------:R-:W-:Y:S01]  /*17440*/  FMUL.FTZ R29, R6, R10 ;  /* 0x0000000a061d7220 */ /* 0x000fe20000410000 */
[----:B------:R-:W-:-:S02]  /*17450*/  HADD2.F32 R34, -RZ, R34.H1_H1 ;  /* 0x30000022ff227230 */ /* 0x000fc40000004100 */
[C---:B------:R-:W-:Y:S01]  /*17460*/  FFMA.FTZ R50, R5.reuse, R10, -R50 ;  /* 0x0000000a05327223 */ /* 0x040fe20000010832 */
[----:B------:R-:W-:Y:S01]  /*17470*/  F2FP.F16.E4M3.UNPACK_B R10, R27.H1 ;  /* 0x0000001bff0a723e */ /* 0x000fe200030006ff */
[C---:B------:R-:W-:Y:S01]  /*17480*/  FFMA.FTZ R48, R14.reuse, R12, -R21 ;  /* 0x0000000c0e307223 */ /* 0x040fe20000010815 */
[----:B------:R-:W-:Y:S01]  /*17490*/  FFMA.FTZ R47, R14, R28, R25 ;  /* 0x0000001c0e2f7223 */ /* 0x000fe20000010019 */
[-C--:B------:R-:W-:Y:S01]  /*174a0*/  F2FP.F16.E4M3.UNPACK_B R14, R33.reuse.H1 ;  /* 0x00000021ff0e723e */ /* 0x080fe200030006ff */
[----:B------:R-:W-:Y:S02]  /*174b0*/  HADD2.F32 R41, -RZ, R41.H1_H1 ;  /* 0x30000029ff297230 */ /* 0x000fe40000004100 */
[----:B------:R-:W-:Y:S01]  /*174c0*/  FFMA.FTZ R49, R5, R20, R29 ;  /* 0x0000001405317223 */ /* 0x000fe2000001001d */
[----:B------:R-:W-:Y:S01]  /*174d0*/  HADD2.F32 R26, -RZ, R26.H1_H1 ;  /* 0x3000001aff1a7230 */ /* 0x000fe20000004100 */
[----:B------:R-:W-:Y:S01]  /*174e0*/  F2FP.F16.E4M3.UNPACK_B R33, R33 ;  /* 0x00000021ff21723e */ /* 0x000fe200020006ff */
[----:B------:R-:W-:Y:S01]  /*174f0*/  HADD2.F32 R6, -RZ, R8.H0_H0 ;  /* 0x20000008ff067230 */ /* 0x000fe20000004100 */
[----:B------:R-:W-:Y:S01]  /*17500*/  F2FP.F16.E4M3.UNPACK_B R27, R27 ;  /* 0x0000001bff1b723e */ /* 0x000fe200020006ff */
[----:B------:R-:W-:-:S02]  /*17510*/  HADD2.F32 R12, -RZ, R10.H0_H0 ;  /* 0x2000000aff0c7230 */ /* 0x000fc40000004100 */
[CC--:B------:R-:W-:Y:S01]  /*17520*/  FMUL.FTZ R28, R26.reuse, R41.reuse ;  /* 0x000000291a1c7220 */ /* 0x0c0fe20000410000 */
        /* <DEDUP_REMOVED lines=9> */
[C---:B------:R-:W-:Y:S01]  /*175c0*/  FFMA.FTZ R25, R5.reuse, R20, R21 ;  /* 0x0000001405197223 */ /* 0x040fe20000010015 */
[----:B------:R-:W-:Y:S02]  /*175d0*/  HADD2.F32 R21, -RZ, R14.H1_H1 ;  /* 0x3000000eff157230 */ /* 0x000fe40000004100 */
        /* <DEDUP_REMOVED lines=8> */
[----:B------:R-:W-:Y:S02]  /*17660*/  HADD2.F32 R10, -RZ, R33.H1_H1 ;  /* 0x30000021ff0a7230 */ /* 0x000fe40000004100 */
[----:B------:R-:W-:Y:S01]  /*17670*/  FFMA.FTZ R28, R4, R21, R6 ;  /* 0x00000015041c7223 */ /* 0x000fe20000010006 */
[----:B------:R-:W-:Y:S02]  /*17680*/  HADD2.F32 R6, -RZ, R27.H0_H0 ;  /* 0x2000001bff067230 */ /* 0x000fe40000004100 */
[----:B------:R-:W-:Y:S01]  /*17690*/  FMUL.FTZ R15, R5, R8 ;  /* 0x00000008050f7220 */ /* 0x000fe20000410000 */
[----:B------:R-:W-:Y:S01]  /*176a0*/  HADD2.F32 R4, -RZ, R3.H0_H0 ;  /* 0x20000003ff047230 */ /* 0x000fe20000004100 */
[----:B------:R-:W-:Y:S01]  /*176b0*/  F2FP.F16.E4M3.UNPACK_B R12, R36.H1 ;  /* 0x00000024ff0c723e */ /* 0x000fe200030006ff */
[----:B------:R-:W-:-:S02]  /*176c0*/  HADD2.F32 R9, -RZ, R9.H1_H1 ;  /* 0x30000009ff097230 */ /* 0x000fc40000004100 */
[-C--:B------:R-:W-:Y:S01]  /*176d0*/  FMUL.FTZ R5, R5, R6.reuse ;  /* 0x0000000605057220 */ /* 0x080fe20000410000 */
[----:B------:R-:W-:Y:S02]  /*176e0*/  HADD2.F32 R3, -RZ, R3.H1_H1 ;  /* 0x30000003ff037230 */ /* 0x000fe40000004100 */
[C---:B------:R-:W-:Y:S01]  /*176f0*/  FFMA.FTZ R15, R4.reuse, R6, -R15 ;  /* 0x00000006040f7223 */ /* 0x040fe2000001080f */
[----:B------:R-:W-:Y:S02]  /*17700*/  HADD2.F32 R6, -RZ, R27.H1_H1 ;  /* 0x3000001bff067230 */ /* 0x000fe40000004100 */
[C---:B------:R-:W-:Y:S01]  /*17710*/  FMUL.FTZ R20, R9.reuse, R10 ;  /* 0x0000000a09147220 */ /* 0x040fe20000410000 */
[----:B------:R-:W-:Y:S01]  /*17720*/  FFMA.FTZ R14, R4, R8, R5 ;  /* 0x00000008040e7223 */ /* 0x000fe20000010005 */
[----:B------:R-:W-:Y:S01]  /*17730*/  F2FP.F16.E4M3.UNPACK_B R5, R30.H1 ;  /* 0x0000001eff05723e */ /* 0x000fe200030006ff */
        /* <DEDUP_REMOVED lines=16> */
[----:B------:R-:W-:Y:S01]  /*17840*/  F2FP.F16.E4M3.UNPACK_B R36, R36 ;  /* 0x00000024ff24723e */ /* 0x000fe200020006ff */
[-C--:B------:R-:W-:Y:S01]  /*17850*/  FMUL.FTZ R9, R24, R5.reuse ;  /* 0x0000000518097220 */ /* 0x080fe20000410000 */
[----:B------:R-:W-:Y:S01]  /*17860*/  FFMA.FTZ R24, R3, R8, R4 ;  /* 0x0000000803187223 */ /* 0x000fe20000010004 */
[----:B------:R-:W-:Y:S01]  /*17870*/  FFMA.FTZ R34, R13, R5, -R6 ;  /* 0x000000050d227223 */ /* 0x000fe20000010806 */
[----:B------:R-:W-:-:S02]  /*17880*/  HADD2.F32 R5, -RZ, R30.H0_H0 ;  /* 0x2000001eff057230 */ /* 0x000fc40000004100 */
[----:B------:R-:W-:Y:S01]  /*17890*/  FFMA.FTZ R31, R13, R12, R9 ;  /* 0x0000000c0d1f7223 */ /* 0x000fe20000010009 */
[--C-:B------:R-:W-:Y:S02]  /*178a0*/  HADD2.F32 R6, -RZ, R36.reuse.H0_H0 ;  /* 0x20000024ff067230 */ /* 0x100fe40000004100 */
[--C-:B------:R-:W-:Y:S02]  /*178b0*/  HADD2.F32 R4, -RZ, R11.reuse.H0_H0 ;  /* 0x2000000bff047230 */ /* 0x100fe40000004100 */
        /* <DEDUP_REMOVED lines=31> */
.L_x_5385:
[----:B------:R-:W-:Y:S05]  /*17ab0*/  BSYNC B0 ;  /* 0x0000000000007941 */ /* 0x000fea0003800000 */
.L_x_5378:
        /* <DEDUP_REMOVED lines=8> */
.L_x_5376:
[----:B0-234-:R-:W-:-:S04]  /*17b40*/  MOV R0, UR53 ;  /* 0x0000003500007c02 */ /* 0x01dfc80008000f00 */
[----:B------:R-:W-:-:S13]  /*17b50*/  ISETP.NE.AND P1, PT, R0, 0x3, PT ;  /* 0x000000030000780c */ /* 0x000fda0003f25270 */
[----:B------:R-:W-:Y:S05]  /*17b60*/  @!P1 BRA `(.L_x_5405) ;  /* 0x0000000000049947 */ /* 0x000fea0003800000 */
[----:B------:R-:W-:Y:S01]  /*17b70*/  BPT.TRAP 0x1 ;  /* 0x000000040000795c */ /* 0x000fe20000300000 */
.L_x_5405:
[----:B-1----:R-:W-:Y:S01]  /*17b80*/  IMAD R3, R221, 0x8, R16 ;  /* 0x00000008dd037824 */ /* 0x002fe200078e0210 */
[----:B------:R-:W-:-:S04]  /*17b90*/  SHF.L.U32 R0, R222, 0x1f, RZ ;  /* 0x0000001fde007819 */ /* 0x000fc800000006ff */
[----:B------:R0:W1:Y:S01]  /*17ba0*/  SYNCS.PHASECHK.TRANS64.TRYWAIT P0, [R3+URZ+0x33430], R0 ;  /* 0x03343000030075a7 */ /* 0x000062000800017f */
[----:B------:R-:W-:Y:S05]  /*17bb0*/  @!P1 BRA `(.L_x_5406) ;  /* 0x0000000000049947 */ /* 0x000fea0003800000 */
[----:B------:R-:W-:Y:S01]  /*17bc0*/  BPT.TRAP 0x1 ;  /* 0x000000040000795c */ /* 0x000fe20000300000 */
.L_x_5406:
[----:B-----5:R-:W2:Y:S02]  /*17bd0*/  S2R R4, SR_TID.X ;  /* 0x0000000000047919 */ /* 0x020ea40000002100 */
[----:B--2---:R-:W-:-:S04]  /*17be0*/  LOP3.LUT R4, R4, 0x7f, RZ, 0xc0, !PT ;  /* 0x0000007f04047812 */ /* 0x004fc800078ec0ff */
[----:B------:R-:W-:Y:S01]  /*17bf0*/  ISETP.NE.AND P2, PT, R4, RZ, PT ;  /* 0x000000ff0400720c */ /* 0x000fe20003f45270 */
[----:B-1----:R-:W-:-:S12]  /*17c00*/  @P0 BRA `(.L_x_5407) ;  /* 0x0000000000080947 */ /* 0x002fd80003800000 */
[----:B------:R-:W1:Y:S02]  /*17c10*/  SYNCS.PHASECHK.TRANS64.TRYWAIT P0, [R3+URZ+0x33430], R0 ;  /* 0x03343000030075a7 */ /* 0x000e64000800017f */
[----:B-1----:R-:W-:Y:S05]  /*17c20*/  @!P0 BRA `(.L_x_5408) ;  /* 0x0000017000f48947 */ /* 0x002fea0003800000 */
.L_x_5407:
[----:B------:R-:W-:Y:S05]  /*17c30*/  WARPSYNC.ALL ;  /* 0x0000000000007948 */ /* 0x000fea0003800000 */
[----:B01----:R-:W-:Y:S01]  /*17c40*/  VIADD R0, R16, 0x24200 ;  /* 0x0002420010007836 */ /* 0x003fe20000000000 */
[----:B------:R-:W2:Y:S04]  /*17c50*/  LDL R12, [R1+0x20] ;  /* 0x00002000010c7983 */ /* 0x000ea80000100800 */
[----:B------:R-:W-:Y:S01]  /*17c60*/  SHF.R.U32.HI R0, RZ, 0x4, R0 ;  /* 0x00000004ff007819 */ /* 0x000fe20000011600 */
[----:B------:R-:W3:Y:S03]  /*17c70*/  LDL R110, [R1] ;  /* 0x00000000016e7983 */ /* 0x000ee60000100800 */
[----:B------:R-:W-:Y:S01]  /*17c80*/  LOP3.LUT R0, R0, 0x3fff, RZ, 0xc0, !PT ;  /* 0x00003fff00007812 */ /* 0x000fe200078ec0ff */
[----:B------:R-:W4:Y:S01]  /*17c90*/  LDL R13, [R1+0x1c] ;  /* 0x00001c00010d7983 */ /* 0x000f220000100800 */
[----:B------:R-:W-:-:S02]  /*17ca0*/  R2UR UR24, R44 ;  /* 0x000000002c1872ca */ /* 0x000fc400000e0000 */
[----:B------:R-:W-:Y:S01]  /*17cb0*/  LOP3.LUT R14, R0, 0x10000, RZ, 0xfc, !PT ;  /* 0x00010000000e7812 */ /* 0x000fe200078efcff */
[----:B------:R-:W-:Y:S01]  /*17cc0*/  IMAD.MOV.U32 R5, RZ, RZ, -0x7fffffe0 ;  /* 0x80000020ff057424 */ /* 0x000fe200078e00ff */
[----:B------:R-:W-:Y:S01]  /*17cd0*/  WARPGROUP.ARRIVE ;  /* 0x00000000000079c5 */ /* 0x000fe20000000000 */
[----:B------:R-:W-:Y:S01]  /*17ce0*/  UMOV UR25, 0x80000020 ;  /* 0x8000002000197882 */ /* 0x000fe20000000000 */
[----:B------:R-:W-:Y:S01]  /*17cf0*/  IMAD.MOV.U32 R7, RZ, RZ, -0x7fffffe0 ;  /* 0x80000020ff077424 */ /* 0x000fe200078e00ff */
[----:B------:R-:W0:Y:S01]  /*17d00*/  LDC R0, c[0x0][0x448] ;  /* 0x00011200ff007b82 */ /* 0x000e220000000800 */
[----:B------:R-:W-:Y:S01]  /*17d10*/  IMAD R4, R221, 0x780, R14 ;  /* 0x00000780dd047824 */ /* 0x000fe200078e020e */
[----:B------:R-:W-:-:S04]  /*17d20*/  R2UR UR27, R5 ;  /* 0x00000000051b72ca */ /* 0x000fc800000e0000 */
[----:B------:R-:W-:Y:S01]  /*17d30*/  R2UR UR26, R4 ;  /* 0x00000000041a72ca */ /* 0x000fe200000e0000 */
[----:B------:R-:W-:-:S12]  /*17d40*/  ULOP3.LUT UR24, UR24, 0x10000, URZ, 0xfc, !UPT ;  /* 0x0001000018187892 */ /* 0x000fd8000f8efc3f */
[----:B------:R-:W-:Y:S01]  /*17d50*/  QGMMA.64x32x32.F32.E4M3.E4M3 R88, gdesc[UR24], RZ, !UPT, gsb0 ;  /* 0x00600000185879f3 */ /* 0x000fe2000c0008ff */
[----:B------:R-:W-:Y:S01]  /*17d60*/  VIADD R6, R4, 0x80 ;  /* 0x0000008004067836 */ /* 0x000fe20000000000 */
[----:B------:R-:W-:-:S04]  /*17d70*/  R2UR UR7, R7 ;  /* 0x00000000070772ca */ /* 0x000fc800000e0000 */
[----:B------:R-:W-:Y:S01]  /*17d80*/  R2UR UR6, R6 ;  /* 0x00000000060672ca */ /* 0x000fe200000e0000 */
[----:B------:R-:W-:Y:S01]  /*17d90*/  UMOV UR4, UR24 ;  /* 0x0000001800047c82 */ /* 0x000fe20008000000 */
[----:B------:R-:W-:Y:S01]  /*17da0*/  UMOV UR5, UR25 ;  /* 0x0000001900057c82 */ /* 0x000fe20008000000 */
[----:B------:R-:W-:Y:S02]  /*17db0*/  WARPGROUP.DEPBAR.LE gsb0, 0x0 ;  /* 0x00008000000079c5 */ /* 0x000fe40000010000 */
[----:B------:R-:W-:-:S08]  /*17dc0*/  WARPGROUP.ARRIVE ;  /* 0x00000000000079c5 */ /* 0x000fd00000000000 */
[----:B------:R-:W-:Y:S01]  /*17dd0*/  QGMMA.64x32x32.F32.E4M3.E4M3 R72, gdesc[UR4], RZ, !UPT, gsb0 ;  /* 0x00600000044879f3 */ /* 0x000fe2000c0008ff */
[----:B------:R-:W-:Y:S02]  /*17de0*/  VIADD R6, R4, 0x100 ;  /* 0x0000010004067836 */ /* 0x000fe40000000000 */
[----:B------:R-:W-:-:S03]  /*17df0*/  IMAD.MOV.U32 R7, RZ, RZ, -0x7fffffe0 ;  /* 0x80000020ff077424 */ /* 0x000fc600078e00ff */
[----:B------:R-:W-:Y:S02]  /*17e00*/  R2UR UR18, R6 ;  /* 0x00000000061272ca */ /* 0x000fe400000e0000 */
        /* <DEDUP_REMOVED lines=15> */
[----:B------:R-:W-:Y:S01]  /*17f00*/  VIADD R6, R4, 0x200 ;  /* 0x0000020004067836 */ /* 0x000fe20000000000 */
[----:B------:R-:W-:-:S04]  /*17f10*/  MOV R7, 0x80000020 ;  /* 0x8000002000077802 */ /* 0x000fc80000000f00 */
        /* <DEDUP_REMOVED lines=11> */
[----:B------:R-:W-:Y:S01]  /*17fd0*/  UIADD3 UR4, UR24, 0x2, URZ ;  /* 0x0000000218047890 */ /* 0x000fe2000fffe03f */
[----:B------:R-:W-:Y:S01]  /*17fe0*/  UMOV UR5, 0x80000020 ;  /* 0x8000002000057882 */ /* 0x000fe20000000000 */
[----:B------:R-:W-:Y:S02]  /*17ff0*/  WARPGROUP.DEPBAR.LE gsb0, 0x0 ;  /* 0x00008000000079c5 */ /* 0x000fe40000010000 */
[----:B------:R-:W-:-:S08]  /*18000*/  WARPGROUP.ARRIVE ;  /* 0x00000000000079c5 */ /* 0x000fd00000000000 */
[----:B------:R-:W-:Y:S01]  /*18010*/  QGMMA.64x32x32.F32.E4M3.E4M3 R88, gdesc[UR4], R88, gsb0 ;  /* 0x00600000045879f3 */ /* 0x000fe20008000858 */
[----:B------:R-:W-:Y:S02]  /*18020*/  VIADD R6, R4, 0x82 ;  /* 0x0000008204067836 */ /* 0x000fe40000000000 */
[----:B------:R-:W-:-:S03]  /*18030*/  IMAD.MOV.U32 R7, RZ, RZ, -0x7fffffe0 ;  /* 0x80000020ff077424 */ /* 0x000fc600078e00ff */
[----:B------:R-:W-:Y:S02]  /*18040*/  R2UR UR6, R6 ;  /* 0x00000000060672ca */ /* 0x000fe400000e0000 */
[----:B------:R-:W-:Y:S01]  /*18050*/  R2UR UR7, R7 ;  /* 0x00000000070772ca */ /* 0x000fe200000e0000 */
[----:B------:R-:W-:Y:S02]  /*18060*/  WARPGROUP.DEPBAR.LE gsb0, 0x0 ;  /* 0x00008000000079c5 */ /* 0x000fe40000010000 */
[----:B------:R-:W-:-:S10]  /*18070*/  WARPGROUP.ARRIVE ;  /* 0x00000000000079c5 */ /* 0x000fd40000000000 */
        /* <DEDUP_REMOVED lines=35> */
[----:B------:R-:W-:Y:S01]  /*182b0*/  IMAD.MOV.U32 R7, RZ, RZ, -0x7fffffe0 ;  /* 0x80000020ff077424 */ /* 0x000fe200078e00ff */
[----:B------:R-:W-:-:S04]  /*182c0*/  IADD3 R6, R4, 0x300, RZ ;  /* 0x0000030004067810 */ /* 0x000fc80007ffe0ff */
        /* <DEDUP_REMOVED lines=87> */
[----:B------:R-:W-:Y:S01]  /*18840*/  VIADD R6, R4, 0x600 ;  /* 0x0000060004067836 */ /* 0x000fe20000000000 */
[----:B------:R-:W-:-:S04]  /*18850*/  MOV R7, 0x80000020 ;  /* 0x8000002000077802 */ /* 0x000fc80000000f00 */
        /* <DEDUP_REMOVED lines=35> */
[----:B------:R-:W-:Y:S02]  /*18a90*/  R2UR UR23, R11 ;  /* 0x000000000b1772ca */ /* 0x000fe400000e0000 */
[----:B0-----:R-:W-:-:S13]  /*18aa0*/  ISETP.NE.AND P0, PT, R0, 0x1, PT ;  /* 0x000000010000780c */ /* 0x001fda0003f05270 */
[----:B------:R-:W0:Y:S08]  /*18ab0*/  @P0 LDC R5, c[0x0][0x44c] ;  /* 0x00011300ff050b82 */ /* 0x000e300000000800 */
[----:B------:R-:W1:Y:S01]  /*18ac0*/  @P0 LDC R7, c[0x0][0x450] ;  /* 0x00011400ff070b82 */ /* 0x000e620000000800 */
[----:B------:R-:W-:Y:S02]  /*18ad0*/  WARPGROUP.DEPBAR.LE gsb0, 0x0 ;  /* 0x00008000000079c5 */ /* 0x000fe40000010000 */
[----:B------:R-:W-:-:S06]  /*18ae0*/  WARPGROUP.ARRIVE ;  /* 0x00000000000079c5 */ /* 0x000fcc0000000000 */
[----:B------:R-:W-:Y:S01]  /*18af0*/  QGMMA.64x32x32.F32.E4M3.E4M3 R72, gdesc[UR20], R72, gsb0 ;  /* 0x00600000144879f3 */ /* 0x000fe20008000848 */
[----:B--2---:R-:W-:Y:S02]  /*18b00*/  IMAD.IADD R8, R12, 0x1, R235 ;  /* 0x000000010c087824 */ /* 0x004fe400078e02eb */
[----:B------:R-:W-:Y:S02]  /*18b10*/  IMAD.MOV.U32 R6, RZ, RZ, -0xa0 ;  /* 0xffffff60ff067424 */ /* 0x000fe400078e00ff */
[----:B0-----:R-:W-:-:S04]  /*18b20*/  @P0 IMAD.HI.U32 R0, R8, R5, RZ ;  /* 0x0000000508000227 */ /* 0x001fc800078e00ff */
[----:B------:R-:W-:Y:S01]  /*18b30*/  IMAD R5, R159, R6, 0xa1 ;  /* 0x000000a19f057424 */ /* 0x000fe200078e0206 */
[----:B-1----:R-:W-:Y:S01]  /*18b40*/  @P0 SHF.R.U32.HI R8, RZ, R7, R0 ;  /* 0x00000007ff080219 */ /* 0x002fe20000011600 */
[----:B------:R-:W-:Y:S01]  /*18b50*/  VIADD R6, R4, 0x602 ;  /* 0x0000060204067836 */ /* 0x000fe20000000000 */
[----:B------:R-:W-:-:S04]  /*18b60*/  MOV R7, 0x80000020 ;  /* 0x8000002000077802 */ /* 0x000fc80000000f00 */
[----:B------:R-:W-:Y:S02]  /*18b70*/  R2UR UR22, R6 ;  /* 0x00000000061672ca */ /* 0x000fe400000e0000 */
[----:B------:R-:W-:Y:S01]  /*18b80*/  R2UR UR23, R7 ;  /* 0x00000000071772ca */ /* 0x000fe200000e0000 */
[----:B------:R-:W-:Y:S02]  /*18b90*/  WARPGROUP.DEPBAR.LE gsb0, 0x0 ;  /* 0x00008000000079c5 */ /* 0x000fe40000010000 */
[----:B------:R-:W-:-:S10]  /*18ba0*/  WARPGROUP.ARRIVE ;  /* 0x00000000000079c5 */ /* 0x000fd40000000000 */
[----:B------:R-:W-:Y:S01]  /*18bb0*/  QGMMA.64x32x32.F32.E4M3.E4M3 R56, gdesc[UR20], R56, gsb0 ;  /* 0x00600000143879f3 */ /* 0x000fe20008000838 */
[----:B------:R-:W0:Y:S01]  /*18bc0*/  SHFL.IDX PT, R9, R8, RZ, 0x1c1f ;  /* 0x001c1fff08097589 */ /* 0x000e2200000e0000 */
[----:B------:R-:W-:Y:S02]  /*18bd0*/  VIADD R20, R4, 0x682 ;  /* 0x0000068204147836 */ /* 0x000fe40000000000 */
[----:B------:R-:W-:Y:S02]  /*18be0*/  IMAD.MOV.U32 R21, RZ, RZ, -0x7fffffe0 ;  /* 0x80000020ff157424 */ /* 0x000fe400078e00ff */
[----:B---3--:R-:W-:Y:S01]  /*18bf0*/  IMAD R0, R159, -0xa0, R110 ;  /* 0xffffff609f007824 */ /* 0x008fe200078e026e */
[----:B------:R-:W-:Y:S01]  /*18c00*/  R2UR UR22, R20 ;  /* 0x00000000141672ca */ /* 0x000fe200000e0000 */
[----:B----4-:R-:W-:Y:S01]  /*18c10*/  IMAD R12, R13, -0x2, R5 ;  /* 0xfffffffe0d0c7824 */ /* 0x010fe200078e0205 */
[----:B------:R-:W-:Y:S01]  /*18c20*/  R2UR UR23, R21 ;  /* 0x00000000151772ca */ /* 0x000fe200000e0000 */
[----:B------:R-:W-:-:S03]  /*18c30*/  VIADD R0, R0, 0xa0 ;  /* 0x000000a000007836 */ /* 0x000fc60000000000 */
[----:B------:R-:W-:Y:S01]  /*18c40*/  IADD3 R12, -R237, R12, R110 ;  /* 0x0000000ced0c7210 */ /* 0x000fe20007ffe16e */
[----:B------:R-:W-:-:S05]  /*18c50*/  IMAD R11, R13, -0x2, R0 ;  /* 0xfffffffe0d0b7824 */ /* 0x000fca00078e0200 */
[----:B0-----:R-:W-:-:S04]  /*18c60*/  VIADDMNMX R9, R9, R12, R11, PT ;  /* 0x0000000c09097246 */ /* 0x001fc8000380010b */
[C---:B------:R-:W-:Y:S02]  /*18c70*/  ISETP.GT.AND P4, PT, R9.reuse, RZ, PT ;  /* 0x000000ff0900720c */ /* 0x040fe40003f84270 */
[C---:B------:R-:W-:Y:S02]  /*18c80*/  ISETP.GT.AND P5, PT, R9.reuse, 0x1, PT ;  /* 0x000000010900780c */ /* 0x040fe40003fa4270 */
[----:B------:R-:W-:Y:S02]  /*18c90*/  ISETP.GT.AND P3, PT, R9, 0x8, PT ;  /* 0x000000080900780c */ /* 0x000fe40003f64270 */
[----:B------:R-:W-:Y:S02]  /*18ca0*/  FSEL R108, R88, -INF , P4 ;  /* 0xff800000586c7808 */ /* 0x000fe40002000000 */
[----:B------:R-:W-:Y:S02]  /*18cb0*/  FSEL R106, R89, -INF , P5 ;  /* 0xff800000596a7808 */ /* 0x000fe40002800000 */
[----:B------:R-:W-:-:S02]  /*18cc0*/  ISETP.GT.AND P4, PT, R9, 0x9, PT ;  /* 0x000000090900780c */ /* 0x000fc40003f84270 */
[----:B------:R-:W-:Y:S02]  /*18cd0*/  FSEL R6, R92, -INF , P3 ;  /* 0xff8000005c067808 */ /* 0x000fe40001800000 */
[----:B------:R-:W-:Y:S01]  /*18ce0*/  FMNMX.FTZ R5, R108, R106, !PT ;  /* 0x0000006a6c057209 */ /* 0x000fe20007810000 */
[----:B------:R-:W-:Y:S02]  /*18cf0*/  WARPGROUP.DEPBAR.LE gsb0, 0x0 ;  /* 0x00008000000079c5 */ /* 0x000fe40000010000 */
[----:B------:R-:W-:-:S06]  /*18d00*/  WARPGROUP.ARRIVE ;  /* 0x00000000000079c5 */ /* 0x000fcc0000000000 */
[----:B------:R-:W-:Y:S01]  /*18d10*/  QGMMA.64x32x32.F32.E4M3.E4M3 R40, gdesc[UR20], R40, gsb0 ;  /* 0x00600000142879f3 */ /* 0x000fe20008000828 */
        /* <DEDUP_REMOVED lines=27> */
[----:B------:R-:W-:Y:S01]  /*18ed0*/  VIADD R4, R4, 0x702 ;  /* 0x0000070204047836 */ /* 0x000fe20000000000 */
[----:B------:R-:W-:Y:S01]  /*18ee0*/  ISETP.GT.AND P4, PT, R9, 0x31, PT ;  /* 0x000000310900780c */ /* 0x000fe20003f84270 */
[----:B------:R-:W-:Y:S01]  /*18ef0*/  IMAD.MOV.U32 R5, RZ, RZ, -0x7fffffe0 ;  /* 0x80000020ff057424 */ /* 0x000fe200078e00ff */
[----:B------:R-:W-:Y:S02]  /*18f00*/  FSEL R80, R80, -INF , P3 ;  /* 0xff80000050507808 */ /* 0x000fe40001800000 */
[----:B------:R-:W-:-:S02]  /*18f10*/  FMNMX.FTZ R7, R73, R0, !PT ;  /* 0x0000000049077209 */ /* 0x000fc40007810000 */
[----:B------:R-:W-:Y:S02]  /*18f20*/  ISETP.GT.AND P3, PT, R9, 0x38, PT ;  /* 0x000000380900780c */ /* 0x000fe40003f64270 */
[----:B------:R-:W-:Y:S02]  /*18f30*/  FSEL R76, R81, -INF , P4 ;  /* 0xff800000514c7808 */ /* 0x000fe40002000000 */
[----:B------:R-:W-:Y:S02]  /*18f40*/  FMNMX.FTZ R7, R80, R7, !PT ;  /* 0x0000000750077209 */ /* 0x000fe40007810000 */
[----:B------:R-:W-:Y:S02]  /*18f50*/  R2UR UR22, R4 ;  /* 0x00000000041672ca */ /* 0x000fe400000e0000 */
[----:B------:R-:W-:Y:S02]  /*18f60*/  R2UR UR23, R5 ;  /* 0x00000000051772ca */ /* 0x000fe400000e0000 */
[----:B------:R-:W-:-:S02]  /*18f70*/  ISETP.GT.AND P4, PT, R9, 0x39, PT ;  /* 0x000000390900780c */ /* 0x000fc40003f84270 */
[----:B------:R-:W-:Y:S02]  /*18f80*/  FSEL R84, R84, -INF , P3 ;  /* 0xff80000054547808 */ /* 0x000fe40001800000 */
[----:B------:R-:W-:Y:S01]  /*18f90*/  FMNMX.FTZ R7, R76, R7, !PT ;  /* 0x000000074c077209 */ /* 0x000fe20007810000 */
[----:B------:R-:W-:Y:S02]  /*18fa0*/  WARPGROUP.DEPBAR.LE gsb0, 0x0 ;  /* 0x00008000000079c5 */ /* 0x000fe40000010000 */
[----:B------:R-:W-:Y:S01]  /*18fb0*/  ISETP.GT.AND P3, PT, R9, 0x40, PT ;  /* 0x000000400900780c */ /* 0x000fe20003f64270 */
[----:B------:R-:W-:Y:S01]  /*18fc0*/  WARPGROUP.ARRIVE ;  /* 0x00000000000079c5 */ /* 0x000fe20000000000 */
[----:B------:R-:W-:Y:S02]  /*18fd0*/  FSEL R85, R85, -INF , P4 ;  /* 0xff80000055557808 */ /* 0x000fe40002000000 */
[----:B------:R-:W-:Y:S02]  /*18fe0*/  FMNMX.FTZ R0, R84, R7, !PT ;  /* 0x0000000754007209 */ /* 0x000fe40007810000 */
[----:B------:R-:W-:Y:S01]  /*18ff0*/  ISETP.GT.AND P4, PT, R9, 0x41, PT ;  /* 0x000000410900780c */ /* 0x000fe20003f84270 */
[----:B------:R-:W-:Y:S01]  /*19000*/  QGMMA.64x32x32.F32.E4M3.E4M3 R24, gdesc[UR20], R24, gsb0 ;  /* 0x00600000141879f3 */ /* 0x000fe20008000818 */
        /* <DEDUP_REMOVED lines=47> */
[----:B------:R-:W-:Y:S02]  /*19300*/  WARPGROUP.DEPBAR.LE gsb0, 0x0 ;  /* 0x00008000000079c5 */ /* 0x000fe40000010000 */
        /* <DEDUP_REMOVED lines=24> */
[----:B------:R-:W0:Y:S02]  /*19490*/  SHFL.BFLY PT, R0, R5, 0x2, 0x1f ;  /* 0x0c401f0005007f89 */ /* 0x000e2400000e0000 */
[----:B0-----:R-:W-:-:S05]  /*194a0*/  FMNMX.FTZ R7, R5, R0, !PT ;  /* 0x0000000005077209 */ /* 0x001fca0007810000 */
[----:B------:R-:W0:Y:S04]  /*194b0*/  SHFL.BFLY PT, R0, R7, 0x1, 0x1f ;  /* 0x0c201f0007007f89 */ /* 0x000e2800000e0000 */
[----:B------:R-:W1:Y:S01]  /*194c0*/  SHFL.IDX PT, R8, R8, 0x1, 0x1c1f ;  /* 0x003c1f0008087f89 */ /* 0x000e6200000e0000 */
[----:B0-----:R-:W-:-:S04]  /*194d0*/  FMNMX.FTZ R0, R7, R0, !PT ;  /* 0x0000000007007209 */ /* 0x001fc80007810000 */
[----:B------:R-:W-:Y:S01]  /*194e0*/  FSETP.NEU.FTZ.AND P3, PT, R0, -INF , PT ;  /* 0xff8000000000780b */ /* 0x000fe20003f7d000 */
[----:B------:R-:W-:-:S05]  /*194f0*/  FFMA.FTZ R21, R2, R0, -8 ;  /* 0xc100000002157423 */ /* 0x000fca0000010000 */
[----:B------:R-:W-:-:S05]  /*19500*/  FSEL R21, R21, RZ, P3 ;  /* 0x000000ff15157208 */ /* 0x000fca0001800000 */
[----:B------:R-:W-:Y:S01]  /*19510*/  FFMA.FTZ R9, R2, R88, -R21 ;  /* 0x0000005802097223 */ /* 0x000fe20000010815 */
[----:B-1----:R-:W-:-:S04]  /*19520*/  VIADDMNMX R88, R8, R12, R11, PT ;  /* 0x0000000c08587246 */ /* 0x002fc8000380010b */
[C---:B------:R-:W-:Y:S02]  /*19530*/  ISETP.GT.AND P4, PT, R88.reuse, RZ, PT ;  /* 0x000000ff5800720c */ /* 0x040fe40003f84270 */
[C---:B------:R-:W-:Y:S02]  /*19540*/  ISETP.GT.AND P5, PT, R88.reuse, 0x1, PT ;  /* 0x000000015800780c */ /* 0x040fe40003fa4270 */
[----:B------:R-:W-:Y:S02]  /*19550*/  ISETP.GT.AND P3, PT, R88, 0x8, PT ;  /* 0x000000085800780c */ /* 0x000fe40003f64270 */
[----:B------:R-:W-:Y:S02]  /*19560*/  FSEL R37, R90, -INF , P4 ;  /* 0xff8000005a257808 */ /* 0x000fe40002000000 */
[----:B------:R-:W-:Y:S02]  /*19570*/  FSEL R91, R91, -INF , P5 ;  /* 0xff8000005b5b7808 */ /* 0x000fe40002800000 */
[----:B------:R-:W-:-:S02]  /*19580*/  ISETP.GT.AND P4, PT, R88, 0x9, PT ;  /* 0x000000095800780c */ /* 0x000fc40003f84270 */
[----:B------:R-:W-:Y:S02]  /*19590*/  FSEL R53, R94, -INF , P3 ;  /* 0xff8000005e357808 */ /* 0x000fe40001800000 */
[----:B------:R-:W-:Y:S02]  /*195a0*/  FMNMX.FTZ R48, R37, R91, !PT ;  /* 0x0000005b25307209 */ /* 0x000fe40007810000 */
[C---:B------:R-:W-:Y:S02]  /*195b0*/  ISETP.GT.AND P3, PT, R88.reuse, 0x10, PT ;  /* 0x000000105800780c */ /* 0x040fe40003f64270 */
[----:B------:R-:W-:Y:S02]  /*195c0*/  FSEL R95, R95, -INF , P4 ;  /* 0xff8000005f5f7808 */ /* 0x000fe40002000000 */
[----:B------:R-:W-:Y:S02]  /*195d0*/  FMNMX.FTZ R48, R53, R48, !PT ;  /* 0x0000003035307209 */ /* 0x000fe40007810000 */
        /* <DEDUP_REMOVED lines=9> */
[----:B------:R-:W-:Y:S02]  /*19670*/  FSEL R103, R103, -INF , P4 ;  /* 0xff80000067677808 */ /* 0x000fe40002000000 */
[----:B------:R-:W-:Y:S02]  /*19680*/  ISETP.GT.AND P3, PT, R88, 0x20, PT ;  /* 0x000000205800780c */ /* 0x000fe40003f64270 */
[----:B------:R-:W-:Y:S01]  /*19690*/  FMNMX.FTZ R90, R81, R90, !PT ;  /* 0x0000005a515a7209 */ /* 0x000fe20007810000 */
[----:B------:R-:W-:-:S01]  /*196a0*/  FFMA.FTZ R93, R2, R89, -R21 ;  /* 0x00000059025d7223 */ /* 0x000fc20000010815 */
[----:B------:R-:W-:-:S02]  /*196b0*/  ISETP.GT.AND P4, PT, R88, 0x21, PT ;  /* 0x000000215800780c */ /* 0x000fc40003f84270 */
[----:B------:R-:W-:Y:S02]  /*196c0*/  FSEL R89, R74, -INF , P3 ;  /* 0xff8000004a597808 */ /* 0x000fe40001800000 */
[----:B------:R-:W-:Y:S02]  /*196d0*/  FMNMX.FTZ R90, R103, R90, !PT ;  /* 0x0000005a675a7209 */ /* 0x000fe40007810000 */
[C---:B------:R-:W-:Y:S02]  /*196e0*/  ISETP.GT.AND P3, PT, R88.reuse, 0x28, PT ;  /* 0x000000285800780c */ /* 0x040fe40003f64270 */
[----:B------:R-:W-:Y:S02]  /*196f0*/  FSEL R75, R75, -INF , P4 ;  /* 0xff8000004b4b7808 */ /* 0x000fe40002000000 */
[----:B------:R-:W-:Y:S01]  /*19700*/  FMNMX.FTZ R90, R89, R90, !PT ;  /* 0x0000005a595a7209 */ /* 0x000fe20007810000 */
[----:B------:R0:W-:Y:S01]  /*19710*/  MUFU.EX2 R48, R93 ;  /* 0x0000005d00307308 */ /* 0x0001e20000000800 */
[----:B------:R-:W-:-:S02]  /*19720*/  ISETP.GT.AND P4, PT, R88, 0x29, PT ;  /* 0x000000295800780c */ /* 0x000fc40003f84270 */
[----:B------:R-:W-:Y:S02]  /*19730*/  FMNMX.FTZ R90, R75, R90, !PT ;  /* 0x0000005a4b5a7209 */ /* 0x000fe40007810000 */
[----:B------:R-:W-:Y:S02]  /*19740*/  FSEL R79, R79, -INF , P4 ;  /* 0xff8000004f4f7808 */ /* 0x000fe40002000000 */
[----:B0-----:R-:W-:Y:S02]  /*19750*/  FSEL R93, R78, -INF , P3 ;  /* 0xff8000004e5d7808 */ /* 0x001fe40001800000 */
[C---:B------:R-:W-:Y:S02]  /*19760*/  ISETP.GT.AND P3, PT, R88.reuse, 0x30, PT ;  /* 0x000000305800780c */ /* 0x040fe40003f64270 */
[----:B------:R-:W-:Y:S02]  /*19770*/  FMNMX.FTZ R90, R93, R90, !PT ;  /* 0x0000005a5d5a7209 */ /* 0x000fe40007810000 */
[----:B------:R-:W-:-:S02]  /*19780*/  ISETP.GT.AND P4, PT, R88, 0x31, PT ;  /* 0x000000315800780c */ /* 0x000fc40003f84270 */
[----:B------:R-:W-:Y:S02]  /*19790*/  FSEL R97, R82, -INF , P3 ;  /* 0xff80000052617808 */ /* 0x000fe40001800000 */
[----:B------:R-:W-:Y:S02]  /*197a0*/  FMNMX.FTZ R90, R79, R90, !PT ;  /* 0x0000005a4f5a7209 */ /* 0x000fe40007810000 */
[----:B------:R-:W-:Y:S02]  /*197b0*/  ISETP.GT.AND P3, PT, R88, 0x38, PT ;  /* 0x000000385800780c */ /* 0x000fe40003f64270 */
[----:B------:R-:W-:Y:S02]  /*197c0*/  FSEL R83, R83, -INF , P4 ;  /* 0xff80000053537808 */ /* 0x000fe40002000000 */
[----:B------:R-:W-:Y:S01]  /*197d0*/  FMNMX.FTZ R90, R97, R90, !PT ;  /* 0x0000005a615a7209 */ /* 0x000fe20007810000 */
[----:B------:R-:W-:-:S01]  /*197e0*/  FFMA.FTZ R12, R2, R101, -R21 ;  /* 0x00000065020c7223 */ /* 0x000fc20000010815 */
[----:B------:R-:W-:-:S02]  /*197f0*/  ISETP.GT.AND P4, PT, R88, 0x39, PT ;  /* 0x000000395800780c */ /* 0x000fc40003f84270 */
[----:B------:R-:W-:Y:S02]  /*19800*/  FSEL R101, R86, -INF , P3 ;  /* 0xff80000056657808 */ /* 0x000fe40001800000 */
[----:B------:R-:W-:Y:S02]  /*19810*/  FMNMX.FTZ R90, R83, R90, !PT ;  /* 0x0000005a535a7209 */ /* 0x000fe40007810000 */
[----:B------:R-:W-:Y:S02]  /*19820*/  FSEL R87, R87, -INF , P4 ;  /* 0xff80000057577808 */ /* 0x000fe40002000000 */
[C---:B------:R-:W-:Y:S02]  /*19830*/  ISETP.GT.AND P3, PT, R88.reuse, 0x40, PT ;  /* 0x000000405800780c */ /* 0x040fe40003f64270 */
        /* <DEDUP_REMOVED lines=9> */
[----:B------:R-:W-:Y:S01]  /*198d0*/  FMNMX.FTZ R90, R107, R90, !PT ;  /* 0x0000005a6b5a7209 */ /* 0x000fe20007810000 */
[----:B------:R-:W-:-:S01]  /*198e0*/  FFMA.FTZ R62, R2, R85, -R21 ;  /* 0x00000055023e7223 */ /* 0x000fc20000010815 */
        /* <DEDUP_REMOVED lines=13> */
[C---:B------:R-:W-:Y:S02]  /*199c0*/  ISETP.GT.AND P3, PT, R88.reuse, 0x60, PT ;  /* 0x000000605800780c */ /* 0x040fe40003f64270 */
[----:B------:R-:W-:Y:S01]  /*199d0*/  FMNMX.FTZ R90, R113, R90, !PT ;  /* 0x0000005a715a7209 */ /* 0x000fe20007810000 */
[----:B------:R0:W-:Y:S01]  /*199e0*/  MUFU.EX2 R63, R62 ;  /* 0x0000003e003f7308 */ /* 0x0001e20000000800 */
[----:B------:R-:W-:-:S02]  /*199f0*/  ISETP.GT.AND P4, PT, R88, 0x61, PT ;  /* 0x000000615800780c */ /* 0x000fc40003f84270 */
[----:B------:R-:W-:Y:S01]  /*19a00*/  FMNMX.FTZ R90, R71, R90, !PT ;  /* 0x0000005a475a7209 */ /* 0x000fe20007810000 */
[----:B0-----:R-:W-:-:S01]  /*19a10*/  FFMA.FTZ R62, R2, R57, -R21 ;  /* 0x00000039023e7223 */ /* 0x001fc20000010815 */
[----:B------:R-:W-:Y:S02]  /*19a20*/  FSEL R57, R42, -INF , P3 ;  /* 0xff8000002a397808 */ /* 0x000fe40001800000 */
        /* <DEDUP_REMOVED lines=32> */
[----:B------:R-:W-:Y:S02]  /*19c30*/  ISETP.GT.AND P3, PT, R88, 0x90, PT ;  /* 0x000000905800780c */ /* 0x000fe40003f64270 */
[----:B------:R-:W-:Y:S02]  /*19c40*/  FSEL R31, R31, -INF , P4 ;  /* 0xff8000001f1f7808 */ /* 0x000fe40002000000 */
[----:B------:R-:W-:Y:S01]  /*19c50*/  FMNMX.FTZ R90, R125, R90, !PT ;  /* 0x0000005a7d5a7209 */ /* 0x000fe20007810000 */
[----:B------:R-:W-:Y:S01]  /*19c60*/  FFMA.FTZ R27, R2, R69, -R21 ;  /* 0x00000045021b7223 */ /* 0x000fe20000010815 */
        /* <DEDUP_REMOVED lines=10> */
[----:B------:R-:W-:-:S04]  /*19d10*/  FMNMX.FTZ R90, R129, R90, !PT ;  /* 0x0000005a815a7209 */ /* 0x000fc80007810000 */
[----:B------:R-:W-:Y:S01]  /*19d20*/  FMNMX.FTZ R90, R131, R90, !PT ;  /* 0x0000005a835a7209 */ /* 0x000fe20007810000 */
[----:B------:R-:W-:-:S04]  /*19d30*/  FFMA.FTZ R39, R2, R45, -R21 ;  /* 0x0000002d02277223 */ /* 0x000fc80000010815 */
[----:B------:R-:W0:Y:S01]  /*19d40*/  SHFL.BFLY PT, R45, R90, 0x2, 0x1f ;  /* 0x0c401f005a2d7f89 */ /* 0x000e2200000e0000 */
[----:B------:R-:W-:-:S01]  /*19d50*/  FFMA.FTZ R38, R2, R49, -R21 ;  /* 0x0000003102267223 */ /* 0x000fc20000010815 */
[C-C-:B------:R-:W-:Y:S01]  /*19d60*/  FFMA.FTZ R34, R2.reuse, R44, -R21.reuse ;  /* 0x0000002c02227223 */ /* 0x140fe20000010815 */
[----:B------:R-:W-:-:S01]  /*19d70*/  FFMA.FTZ R44, R2, R10, -R21 ;  /* 0x0000000a022c7223 */ /* 0x000fc20000010815 */
[----:B0-----:R-:W-:-:S05]  /*19d80*/  FMNMX.FTZ R49, R90, R45, !PT ;  /* 0x0000002d5a317209 */ /* 0x001fca0007810000 */
[----:B------:R-:W0:Y:S01]  /*19d90*/  SHFL.BFLY PT, R10, R49, 0x1, 0x1f ;  /* 0x0c201f00310a7f89 */ /* 0x000e2200000e0000 */
[----:B------:R-:W-:-:S01]  /*19da0*/  FFMA.FTZ R45, R2, R20, -R21 ;  /* 0x00000014022d7223 */ /* 0x000fc20000010815 */
[C-C-:B------:R-:W-:Y:S01]  /*19db0*/  FFMA.FTZ R20, R2.reuse, R32, -R21.reuse ;  /* 0x0000002002147223 */ /* 0x140fe20000010815 */
[----:B------:R-:W-:-:S01]  /*19dc0*/  FFMA.FTZ R32, R2, R36, -R21 ;  /* 0x0000002402207223 */ /* 0x000fc20000010815 */
[C-C-:B------:R-:W-:Y:S01]  /*19dd0*/  FFMA.FTZ R4, R2.reuse, R108, -R21.reuse ;  /* 0x0000006c02047223 */ /* 0x140fe20000010815 */
[----:B------:R-:W-:-:S01]  /*19de0*/  FFMA.FTZ R106, R2, R106, -R21 ;  /* 0x0000006a026a7223 */ /* 0x000fc20000010815 */
[----:B------:R-:W-:Y:S01]  /*19df0*/  FFMA.FTZ R6, R2, R6, -R21 ;  /* 0x0000000602067223 */ /* 0x000fe20000010815 */
[----:B0-----:R-:W-:-:S04]  /*19e00*/  FMNMX.FTZ R10, R49, R10, !PT ;  /* 0x0000000a310a7209 */ /* 0x001fc80007810000 */
[----:B------:R-:W-:Y:S01]  /*19e10*/  FSETP.NEU.FTZ.AND P3, PT, R10, -INF , PT ;  /* 0xff8000000a00780b */ /* 0x000fe20003f7d000 */
[----:B------:R-:W-:-:S05]  /*19e20*/  FFMA.FTZ R36, R2, R10, -8 ;  /* 0xc100000002247423 */ /* 0x000fca000001000a */
[----:B------:R-:W-:Y:S01]  /*19e30*/  FSEL R66, R36, RZ, P3 ;  /* 0x000000ff24427208 */ /* 0x000fe20001800000 */
[----:B------:R-:W-:Y:S04]  /*19e40*/  MUFU.EX2 R4, R4 ;  /* 0x0000000400047308 */ /* 0x000fe80000000800 */
[----:B------:R-:W-:-:S01]  /*19e50*/  FFMA.FTZ R217, R2, R37, -R66 ;  /* 0x0000002502d97223 */ /* 0x000fc20000010842 */
[----:B------:R-:W-:-:S03]  /*19e60*/  FFMA.FTZ R36, R2, R91, -R66 ;  /* 0x0000005b02247223 */ /* 0x000fc60000010842 */
[----:B------:R-:W0:Y:S01]  /*19e70*/  MUFU.EX2 R5, R106 ;  /* 0x0000006a00057308 */ /* 0x000e220000000800 */
[----:B------:R-:W-:-:S01]  /*19e80*/  FFMA.FTZ R53, R2, R53, -R66 ;  /* 0x0000003502357223 */ /* 0x000fc20000010842 */
[C---:B------:R-:W-:Y:S01]  /*19e90*/  FFMA.FTZ R95, R2.reuse, R95, -R66 ;  /* 0x0000005f025f7223 */ /* 0x040fe20000010842 */
[----:B------:R-:W-:-:S01]  /*19ea0*/  FFMA.FTZ R7, R2, R96, -R21 ;  /* 0x0000006002077223 */ /* 0x000fc20000010815 */
[----:B------:R-:W-:-:S04]  /*19eb0*/  FFMA.FTZ R26, R2, R68, -R21 ;  /* 0x00000044021a7223 */ /* 0x000fc80000010815 */
[----:B------:R-:W-:Y:S01]  /*19ec0*/  MUFU.EX2 R217, R217 ;  /* 0x000000d900d97308 */ /* 0x000fe20000000800 */
[----:B------:R-:W-:-:S07]  /*19ed0*/  FFMA.FTZ R219, R2, R77, -R66 ;  /* 0x0000004d02db7223 */ /* 0x000fce0000010842 */
[----:B------:R-:W1:Y:S01]  /*19ee0*/  MUFU.EX2 R36, R36 ;  /* 0x0000002400247308 */ /* 0x000e620000000800 */
[----:B------:R-:W-:-:S01]  /*19ef0*/  FFMA.FTZ R74, R2, R73, -R21 ;  /* 0x00000049024a7223 */ /* 0x000fc20000010815 */
[----:B------:R-:W-:-:S06]  /*19f00*/  FFMA.FTZ R35, R2, R41, -R21 ;  /* 0x0000002902237223 */ /* 0x000fcc0000010815 */
[----:B------:R-:W2:Y:S01]  /*19f10*/  MUFU.EX2 R6, R6 ;  /* 0x0000000600067308 */ /* 0x000ea20000000800 */
[----:B------:R-:W-:-:S01]  /*19f20*/  FFMA.FTZ R104, R2, R104, -R21 ;  /* 0x0000006802687223 */ /* 0x000fc20000010815 */
[C-C-:B------:R-:W-:Y:S01]  /*19f30*/  FFMA.FTZ R11, R2.reuse, R100, -R21.reuse ;  /* 0x00000064020b7223 */ /* 0x140fe20000010815 */
[----:B------:R-:W-:-:S01]  /*19f40*/  FFMA.FTZ R13, R2, R13, -R21 ;  /* 0x0000000d020d7223 */ /* 0x000fc20000010815 */
[----:B------:R-:W-:-:S04]  /*19f50*/  FFMA.FTZ R29, R2, R92, -R21 ;  /* 0x0000005c021d7223 */ /* 0x000fc80000010815 */
[----:B------:R-:W3:Y:S01]  /*19f60*/  MUFU.EX2 R68, R53 ;  /* 0x0000003500447308 */ /* 0x000ee20000000800 */
[----:B------:R-:W-:-:S01]  /*19f70*/  FFMA.FTZ R73, R2, R80, -R21 ;  /* 0x0000005002497223 */ /* 0x000fc20000010815 */
[C-C-:B------:R-:W-:Y:S01]  /*19f80*/  FFMA.FTZ R76, R2.reuse, R76, -R21.reuse ;  /* 0x0000004c024c7223 */ /* 0x140fe20000010815 */
[----:B------:R-:W-:-:S01]  /*19f90*/  FFMA.FTZ R58, R2, R84, -R21 ;  /* 0x00000054023a7223 */ /* 0x000fc20000010815 */
[C-C-:B------:R-:W-:Y:S01]  /*19fa0*/  FFMA.FTZ R59, R2.reuse, R72, -R21.reuse ;  /* 0x00000048023b7223 */ /* 0x140fe20000010815 */
[----:B------:R-:W-:-:S03]  /*19fb0*/  FFMA.FTZ R42, R2, R60, -R21 ;  /* 0x0000003c022a7223 */ /* 0x000fc60000010815 */
[----:B------:R-:W4:Y:S01]  /*19fc0*/  MUFU.EX2 R9, R9 ;  /* 0x0000000900097308 */ /* 0x000f220000000800 */
        /* <DEDUP_REMOVED lines=8> */
[----:B------:R-:W5:Y:S01]  /*1a050*/  MUFU.EX2 R95, R95 ;  /* 0x0000005f005f7308 */ /* 0x000f620000000800 */
[----:B------:R-:W-:-:S01]  /*1a060*/  FFMA.FTZ R21, R2, R40, -R21 ;  /* 0x0000002802157223 */ /* 0x000fc20000010815 */
[C-C-:B------:R-:W-:Y:S01]  /*1a070*/  FFMA.FTZ R40, R2.reuse, R99, -R66.reuse ;  /* 0x0000006302287223 */ /* 0x140fe20000010842 */
[----:B------:R-:W-:-:S05]  /*1a080*/  FFMA.FTZ R205, R2, R57, -R66 ;  /* 0x0000003902cd7223 */ /* 0x000fca0000010842 */
[----:B------:R-:W5:Y:S01]  /*1a090*/  MUFU.EX2 R7, R7 ;  /* 0x0000000700077308 */ /* 0x000f620000000800 */
[----:B------:R-:W-:-:S01]  /*1a0a0*/  FFMA.FTZ R81, R2, R81, -R66 ;  /* 0x0000005102517223 */ /* 0x000fc20000010842 */
[----:B0-----:R-:W-:Y:S01]  /*1a0b0*/  FADD.FTZ R57, R4, R5 ;  /* 0x0000000504397221 */ /* 0x001fe20000010000 */
[----:B------:R-:W-:-:S05]  /*1a0c0*/  FFMA.FTZ R56, R2, R67, -R66 ;  /* 0x0000004302387223 */ /* 0x000fca0000010842 */
[----:B------:R-:W0:Y:S01]  /*1a0d0*/  MUFU.EX2 R219, R219 ;  /* 0x000000db00db7308 */ /* 0x000e220000000800 */
[----:B-1----:R-:W-:-:S01]  /*1a0e0*/  FADD.FTZ R67, R217, R36 ;  /* 0x00000024d9437221 */ /* 0x002fc20000010000 */
[----:B--2---:R-:W-:-:S06]  /*1a0f0*/  FADD.FTZ R82, R6, R57 ;  /* 0x0000003906527221 */ /* 0x004fcc0000010000 */
[----:B------:R-:W1:Y:S01]  /*1a100*/  MUFU.EX2 R8, R104 ;  /* 0x0000006800087308 */ /* 0x000e620000000800 */
[----:B------:R-:W-:-:S01]  /*1a110*/  FFMA.FTZ R103, R2, R103, -R66 ;  /* 0x0000006702677223 */ /* 0x000fc20000010842 */
[----:B---3--:R-:W-:-:S06]  /*1a120*/  FADD.FTZ R84, R68, R67 ;  /* 0x0000004344547221 */ /* 0x008fcc0000010000 */
[----:B------:R-:W2:Y:S01]  /*1a130*/  MUFU.EX2 R40, R40 ;  /* 0x0000002800287308 */ /* 0x000ea20000000800 */
[----:B------:R-:W-:-:S01]  /*1a140*/  FFMA.FTZ R213, R2, R89, -R66 ;  /* 0x0000005902d57223 */ /* 0x000fc20000010842 */
[----:B----4-:R-:W-:-:S06]  /*1a150*/  FADD.FTZ R82, R9, R82 ;  /* 0x0000005209527221 */ /* 0x010fcc0000010000 */
[----:B------:R-:W3:Y:S01]  /*1a160*/  MUFU.EX2 R11, R11 ;  /* 0x0000000b000b7308 */ /* 0x000ee20000000800 */
[----:B-----5:R-:W-:-:S01]  /*1a170*/  FADD.FTZ R84, R95, R84 ;  /* 0x000000545f547221 */ /* 0x020fc20000010000 */
[----:B------:R-:W-:-:S06]  /*1a180*/  FFMA.FTZ R50, R2, R75, -R66 ;  /* 0x0000004b02327223 */ /* 0x000fcc0000010842 */
[----:B------:R-:W4:Y:S01]  /*1a190*/  MUFU.EX2 R81, R81 ;  /* 0x0000005100517308 */ /* 0x000f220000000800 */
[----:B------:R-:W-:-:S07]  /*1a1a0*/  FADD.FTZ R57, R7, R82 ;  /* 0x0000005207397221 */ /* 0x000fce0000010000 */
[----:B------:R-:W5:Y:S01]  /*1a1b0*/  MUFU.EX2 R12, R12 ;  /* 0x0000000c000c7308 */ /* 0x000f620000000800 */
[----:B0-----:R-:W-:-:S01]  /*1a1c0*/  FADD.FTZ R67, R219, R84 ;  /* 0x00000054db437221 */ /* 0x001fc20000010000 */
[----:B------:R-:W-:-:S06]  /*1a1d0*/  FFMA.FTZ R93, R2, R93, -R66 ;  /* 0x0000005d025d7223 */ /* 0x000fcc0000010842 */
[----:B------:R-:W0:Y:S01]  /*1a1e0*/  MUFU.EX2 R70, R103 ;  /* 0x0000006700467308 */ /* 0x000e220000000800 */
[----:B-1----:R-:W-:-:S07]  /*1a1f0*/  FADD.FTZ R82, R8, R57 ;  /* 0x0000003908527221 */ /* 0x002fce0000010000 */
[----:B------:R-:W1:Y:S01]  /*1a200*/  MUFU.EX2 R13, R13 ;  /* 0x0000000d000d7308 */ /* 0x000e620000000800 */
[----:B--2---:R-:W-:-:S01]  /*1a210*/  FADD.FTZ R84, R40, R67 ;  /* 0x0000004328547221 */ /* 0x004fc20000010000 */
[----:B---3--:R-:W-:-:S06]  /*1a220*/  FADD.FTZ R57, R11, R82 ;  /* 0x000000520b397221 */ /* 0x008fcc0000010000 */
        /* <DEDUP_REMOVED lines=8> */
[----:B0-----:R-:W-:-:S01]  /*1a2b0*/  FADD.FTZ R86, R70, R67 ;  /* 0x0000004346567221 */ /* 0x001fc20000010000 */
[----:B------:R-:W-:-:S06]  /*1a2c0*/  FFMA.FTZ R52, R2, R83, -R66 ;  /* 0x0000005302347223 */ /* 0x000fcc0000010842 */
[----:B------:R-:W0:Y:S01]  /*1a2d0*/  MUFU.EX2 R93, R93 ;  /* 0x0000005d005d7308 */ /* 0x000e220000000800 */
[----:B-1----:R-:W-:-:S01]  /*1a2e0*/  FADD.FTZ R57, R13, R84 ;  /* 0x000000540d397221 */ /* 0x002fc20000010000 */
[----:B------:R-:W-:-:S06]  /*1a2f0*/  @!P2 PRMT R64, RZ, 0x654, R3 ;  /* 0x00000654ff40a816 */ /* 0x000fcc0000000003 */
[----:B------:R-:W1:Y:S01]  /*1a300*/  MUFU.EX2 R74, R74 ;  /* 0x0000004a004a7308 */ /* 0x000e620000000800 */
[----:B--2---:R-:W-:-:S01]  /*1a310*/  FADD.FTZ R67, R213, R86 ;  /* 0x00000056d5437221 */ /* 0x004fc20000010000 */
[----:B------:R-:W-:-:S06]  /*1a320*/  FFMA.FTZ R101, R2, R101, -R66 ;  /* 0x0000006502657223 */ /* 0x000fcc0000010842 */
[----:B------:R-:W2:Y:S01]  /*1a330*/  MUFU.EX2 R72, R79 ;  /* 0x0000004f00487308 */ /* 0x000ea20000000800 */
[----:B------:R-:W-:-:S01]  /*1a340*/  FADD.FTZ R84, R48, R57 ;  /* 0x0000003930547221 */ /* 0x000fc20000010000 */
[----:B------:R5:W-:Y:S06]  /*1a350*/  @!P2 SYNCS.ARRIVE.TRANS64.RED.A1T0 RZ, [R64+URZ], RZ ;  /* 0x000000ff40ffa9a7 */ /* 0x000bec000810043f */
[----:B------:R-:W2:Y:S01]  /*1a360*/  MUFU.EX2 R73, R73 ;  /* 0x0000004900497308 */ /* 0x000ea20000000800 */
[----:B------:R-:W-:-:S01]  /*1a370*/  FFMA.FTZ R87, R2, R87, -R66 ;  /* 0x0000005702577223 */ /* 0x000fc20000010842 */
[C-C-:B------:R-:W-:Y:S01]  /*1a380*/  FFMA.FTZ R49, R2.reuse, R105, -R66.reuse ;  /* 0x0000006902317223 */ /* 0x140fe20000010842 */
[----:B------:R-:W-:-:S01]  /*1a390*/  FFMA.FTZ R54, R2, R107, -R66 ;  /* 0x0000006b02367223 */ /* 0x000fc20000010842 */
[----:B------:R-:W-:-:S04]  /*1a3a0*/  FFMA.FTZ R109, R2, R109, -R66 ;  /* 0x0000006d026d7223 */ /* 0x000fc80000010842 */
[----:B------:R-:W2:Y:S01]  /*1a3b0*/  MUFU.EX2 R37, R37 ;  /* 0x0000002500257308 */ /* 0x000ea20000000800 */
[----:B------:R-:W-:-:S01]  /*1a3c0*/  FFMA.FTZ R85, R2, R85, -R66 ;  /* 0x0000005502557223 */ /* 0x000fc20000010842 */
[C-C-:B------:R-:W-:Y:S01]  /*1a3d0*/  FFMA.FTZ R53, R2.reuse, R111, -R66.reuse ;  /* 0x0000006f02357223 */ /* 0x140fe20000010842 */
[----:B------:R-:W-:-:S01]  /*1a3e0*/  FFMA.FTZ R60, R2, R113, -R66 ;  /* 0x00000071023c7223 */ /* 0x000fc20000010842 */
[C-C-:B------:R-:W-:Y:S01]  /*1a3f0*/  FFMA.FTZ R71, R2.reuse, R71, -R66.reuse ;  /* 0x0000004702477223 */ /* 0x140fe20000010842 */
[----:B-----5:R-:W-:-:S03]  /*1a400*/  FFMA.FTZ R64, R2, R115, -R66 ;  /* 0x0000007302407223 */ /* 0x020fc60000010842 */
[----:B------:R-:W5:Y:S01]  /*1a410*/  MUFU.EX2 R76, R76 ;  /* 0x0000004c004c7308 */ /* 0x000f620000000800 */
[----:B------:R-:W-:-:S01]  /*1a420*/  FFMA.FTZ R117, R2, R117, -R66 ;  /* 0x0000007502757223 */ /* 0x000fc20000010842 */
[C-C-:B------:R-:W-:Y:S01]  /*1a430*/  FFMA.FTZ R61, R2.reuse, R61, -R66.reuse ;  /* 0x0000003d023d7223 */ /* 0x140fe20000010842 */
[----:B------:R-:W-:-:S01]  /*1a440*/  FFMA.FTZ R119, R2, R119, -R66 ;  /* 0x0000007702777223 */ /* 0x000fc20000010842 */
[C-C-:B------:R-:W-:Y:S01]  /*1a450*/  FFMA.FTZ R51, R2.reuse, R51, -R66.reuse ;  /* 0x0000003302337223 */ /* 0x140fe20000010842 */
[----:B------:R-:W-:-:S01]  /*1a460*/  FFMA.FTZ R121, R2, R121, -R66 ;  /* 0x0000007902797223 */ /* 0x000fc20000010842 */
[C-C-:B------:R-:W-:Y:S01]  /*1a470*/  FFMA.FTZ R55, R2.reuse, R55, -R66.reuse ;  /* 0x0000003702377223 */ /* 0x140fe20000010842 */
[----:B------:R-:W-:-:S01]  /*1a480*/  FFMA.FTZ R65, R2, R65, -R66 ;  /* 0x0000004102417223 */ /* 0x000fc20000010842 */
        /* <DEDUP_REMOVED lines=9> */
[----:B---3--:R-:W-:-:S01]  /*1a520*/  FADD.FTZ R66, R50, R67 ;  /* 0x0000004332427221 */ /* 0x008fc20000010000 */
[----:B----4-:R-:W-:Y:S01]  /*1a530*/  FADD.FTZ R57, R29, R84 ;  /* 0x000000541d397221 */ /* 0x010fe20000010000 */
[----:B------:R-:W-:-:S02]  /*1a540*/  F2FP.SATFINITE.E4M3.F32.PACK_AB_MERGE_C R216, R9, R6, RZ ;  /* 0x0000000609d8723e */ /* 0x000fc400048070ff */
[----:B0-----:R-:W-:Y:S01]  /*1a550*/  FADD.FTZ R9, R93, R66 ;  /* 0x000000425d097221 */ /* 0x001fe20000010000 */
[----:B-1----:R-:W-:-:S02]  /*1a560*/  FADD.FTZ R66, R74, R57 ;  /* 0x000000394a427221 */ /* 0x002fc40000010000 */
[----:B------:R-:W0:Y:S01]  /*1a570*/  MUFU.EX2 R101, R101 ;  /* 0x0000006500657308 */ /* 0x000e220000000800 */
[----:B------:R-:W-:Y:S01]  /*1a580*/  F2FP.SATFINITE.E4M3.F32.PACK_AB_MERGE_C R218, R12, R11, RZ ;  /* 0x0000000b0cda723e */ /* 0x000fe200048070ff */
[----:B--2---:R-:W-:Y:S01]  /*1a590*/  FADD.FTZ R12, R72, R9 ;  /* 0x00000009480c7221 */ /* 0x004fe20000010000 */
[----:B------:R-:W-:-:S05]  /*1a5a0*/  FADD.FTZ R9, R73, R66 ;  /* 0x0000004249097221 */ /* 0x000fca0000010000 */
[----:B------:R-:W1:Y:S01]  /*1a5b0*/  MUFU.EX2 R78, R87 ;  /* 0x00000057004e7308 */ /* 0x000e620000000800 */
[----:B------:R-:W-:-:S01]  /*1a5c0*/  FADD.FTZ R11, R37, R12 ;  /* 0x0000000c250b7221 */ /* 0x000fc20000010000 */
[----:B-----5:R-:W-:-:S06]  /*1a5d0*/  FADD.FTZ R9, R76, R9 ;  /* 0x000000094c097221 */ /* 0x020fcc0000010000 */
[----:B------:R-:W2:Y:S01]  /*1a5e0*/  MUFU.EX2 R59, R59 ;  /* 0x0000003b003b7308 */ /* 0x000ea20000000800 */
[----:B------:R-:W-:-:S01]  /*1a5f0*/  FADD.FTZ R12, R52, R11 ;  /* 0x0000000b340c7221 */ /* 0x000fc20000010000 */
[----:B------:R-:W-:-:S06]  /*1a600*/  FADD.FTZ R66, R58, R9 ;  /* 0x000000093a427221 */ /* 0x000fcc0000010000 */
[----:B------:R-:W3:Y:S01]  /*1a610*/  MUFU.EX2 R49, R49 ;  /* 0x0000003100317308 */ /* 0x000ee20000000800 */
[----:B------:R-:W-:-:S07]  /*1a620*/  F2FP.SATFINITE.E4M3.F32.PACK_AB_MERGE_C R216, R5, R4, R216 ;  /* 0x0000000405d8723e */ /* 0x000fce00048070d8 */
[----:B------:R-:W4:Y:S01]  /*1a630*/  MUFU.EX2 R62, R62 ;  /* 0x0000003e003e7308 */ /* 0x000f220000000800 */
[----:B0-----:R-:W-:-:S01]  /*1a640*/  FADD.FTZ R5, R101, R12 ;  /* 0x0000000c65057221 */ /* 0x001fc20000010000 */
[----:B------:R-:W-:-:S06]  /*1a650*/  FADD.FTZ R66, R63, R66 ;  /* 0x000000423f427221 */ /* 0x000fcc0000010000 */
[----:B------:R-:W0:Y:S01]  /*1a660*/  MUFU.EX2 R54, R54 ;  /* 0x0000003600367308 */ /* 0x000e220000000800 */
[----:B-1----:R-:W-:-:S07]  /*1a670*/  F2FP.SATFINITE.E4M3.F32.PACK_AB_MERGE_C R215, R78, R101, RZ ;  /* 0x000000654ed7723e */ /* 0x002fce00048070ff */
[----:B------:R-:W1:Y:S01]  /*1a680*/  MUFU.EX2 R42, R42 ;  /* 0x0000002a002a7308 */ /* 0x000e620000000800 */
[----:B------:R-:W-:-:S01]  /*1a690*/  FADD.FTZ R78, R78, R5 ;  /* 0x000000054e4e7221 */ /* 0x000fc20000010000 */
[----:B--2---:R-:W-:-:S06]  /*1a6a0*/  FADD.FTZ R5, R59, R66 ;  /* 0x000000423b057221 */ /* 0x004fcc0000010000 */
[----:B------:R-:W-:Y:S08]  /*1a6b0*/  MUFU.EX2 R43, R43 ;  /* 0x0000002b002b7308 */ /* 0x000ff00000000800 */
[----:B------:R-:W2:Y:S01]  /*1a6c0*/  MUFU.EX2 R109, R109 ;  /* 0x0000006d006d7308 */ /* 0x000ea20000000800 */
[----:B---3--:R-:W-:-:S07]  /*1a6d0*/  FADD.FTZ R9, R49, R78 ;  /* 0x0000004e31097221 */ /* 0x008fce0000010000 */
[----:B------:R-:W3:Y:S01]  /*1a6e0*/  MUFU.EX2 R80, R85 ;  /* 0x0000005500507308 */ /* 0x000ee20000000800 */
[----:B----4-:R-:W-:-:S07]  /*1a6f0*/  FADD.FTZ R5, R62, R5 ;  /* 0x000000053e057221 */ /* 0x010fce0000010000 */
[----:B------:R-:W4:Y:S01]  /*1a700*/  MUFU.EX2 R46, R46 ;  /* 0x0000002e002e7308 */ /* 0x000f220000000800 */
[----:B------:R-:W-:Y:S01]  /*1a710*/  F2FP.SATFINITE.E4M3.F32.PACK_AB_MERGE_C R218, R8, R7, R218 ;  /* 0x0000000708da723e */ /* 0x000fe200048070da */
[----:B0-----:R-:W-:-:S06]  /*1a720*/  FADD.FTZ R8, R54, R9 ;  /* 0x0000000936087221 */ /* 0x001fcc0000010000 */
[----:B------:R-:W0:Y:S01]  /*1a730*/  MUFU.EX2 R53, R53 ;  /* 0x0000003500357308 */ /* 0x000e220000000800 */
[----:B-1----:R-:W-:-:S07]  /*1a740*/  FADD.FTZ R12, R42, R5 ;  /* 0x000000052a0c7221 */ /* 0x002fce0000010000 */
[----:B------:R-:W1:Y:S01]  /*1a750*/  MUFU.EX2 R47, R47 ;  /* 0x0000002f002f7308 */ /* 0x000e620000000800 */
[----:B--2---:R-:W-:-:S01]  /*1a760*/  FADD.FTZ R5, R109, R8 ;  /* 0x000000086d057221 */ /* 0x004fc20000010000 */
[----:B------:R-:W-:-:S06]  /*1a770*/  F2FP.SATFINITE.E4M3.F32.PACK_AB_MERGE_C R208, R43, R42, RZ ;  /* 0x0000002a2bd0723e */ /* 0x000fcc00048070ff */
[----:B------:R-:W2:Y:S01]  /*1a780*/  MUFU.EX2 R56, R56 ;  /* 0x0000003800387308 */ /* 0x000ea20000000800 */
[----:B------:R-:W-:-:S07]  /*1a790*/  FADD.FTZ R43, R43, R12 ;  /* 0x0000000c2b2b7221 */ /* 0x000fce0000010000 */
[----:B------:R-:W5:Y:S01]  /*1a7a0*/  MUFU.EX2 R26, R26 ;  /* 0x0000001a001a7308 */ /* 0x000f620000000800 */
[C---:B---3--:R-:W-:Y:S01]  /*1a7b0*/  F2FP.SATFINITE.E4M3.F32.PACK_AB_MERGE_C R209, R80.reuse, R109, RZ ;  /* 0x0000006d50d1723e */ /* 0x048fe200048070ff */
[----:B------:R-:W-:-:S06]  /*1a7c0*/  FADD.FTZ R80, R80, R5 ;  /* 0x0000000550507221 */ /* 0x000fcc0000010000 */
[----:B------:R-:W-:Y:S01]  /*1a7d0*/  MUFU.EX2 R27, R27 ;  /* 0x0000001b001b7308 */ /* 0x000fe20000000800 */
[----:B----4-:R-:W-:-:S07]  /*1a7e0*/  FADD.FTZ R12, R46, R43 ;  /* 0x0000002b2e0c7221 */ /* 0x010fce0000010000 */
[----:B------:R-:W3:Y:S01]  /*1a7f0*/  MUFU.EX2 R60, R60 ;  /* 0x0000003c003c7308 */ /* 0x000ee20000000800 */
[----:B0-----:R-:W-:-:S01]  /*1a800*/  FADD.FTZ R5, R53, R80 ;  /* 0x0000005035057221 */ /* 0x001fc20000010000 */
[----:B-1----:R-:W-:-:S06]  /*1a810*/  FADD.FTZ R7, R47, R12 ;  /* 0x0000000c2f077221 */ /* 0x002fcc0000010000 */
[----:B------:R-:W0:Y:S01]  /*1a820*/  MUFU.EX2 R3, R71 ;  /* 0x0000004700037308 */ /* 0x000e220000000800 */
[----:B------:R-:W-:-:S07]  /*1a830*/  F2FP.SATFINITE.E4M3.F32.PACK_AB_MERGE_C R68, R95, R68, RZ ;  /* 0x000000445f44723e */ /* 0x000fce00048070ff */
[----:B------:R-:W1:Y:S01]  /*1a840*/  MUFU.EX2 R30, R30 ;  /* 0x0000001e001e7308 */ /* 0x000e620000000800 */
[----:B--2---:R-:W-:-:S01]  /*1a850*/  FADD.FTZ R5, R56, R5 ;  /* 0x0000000538057221 */ /* 0x004fc20000010000 */
[----:B-----5:R-:W-:-:S06]  /*1a860*/  FADD.FTZ R12, R26, R7 ;  /* 0x000000071a0c7221 */ /* 0x020fcc0000010000 */
[----:B------:R-:W2:Y:S01]  /*1a870*/  MUFU.EX2 R205, R205 ;  /* 0x000000cd00cd7308 */ /* 0x000ea20000000800 */
[----:B------:R-:W-:-:S07]  /*1a880*/  F2FP.SATFINITE.E4M3.F32.PACK_AB_MERGE_C R217, R36, R217, R68 ;  /* 0x000000d924d9723e */ /* 0x000fce0004807044 */
[----:B------:R-:W4:Y:S01]  /*1a890*/  MUFU.EX2 R35, R35 ;  /* 0x0000002300237308 */ /* 0x000f220000000800 */
[----:B---3--:R-:W-:-:S01]  /*1a8a0*/  FADD.FTZ R36, R60, R5 ;  /* 0x000000053c247221 */ /* 0x008fc20000010000 */
[----:B------:R-:W-:-:S06]  /*1a8b0*/  F2FP.SATFINITE.E4M3.F32.PACK_AB_MERGE_C R210, R27, R26, RZ ;  /* 0x0000001a1bd2723e */ /* 0x000fcc00048070ff */
[----:B------:R-:W3:Y:S01]  /*1a8c0*/  MUFU.EX2 R64, R64 ;  /* 0x0000004000407308 */ /* 0x000ee20000000800 */
[----:B------:R-:W-:-:S07]  /*1a8d0*/  FADD.FTZ R27, R27, R12 ;  /* 0x0000000c1b1b7221 */ /* 0x000fce0000010000 */
[----:B------:R-:W5:Y:S01]  /*1a8e0*/  MUFU.EX2 R34, R34 ;  /* 0x0000002200227308 */ /* 0x000f620000000800 */
[----:B0-----:R-:W-:-:S01]  /*1a8f0*/  FADD.FTZ R36, R3, R36 ;  /* 0x0000002403247221 */ /* 0x001fc20000010000 */
[----:B-1----:R-:W-:-:S06]  /*1a900*/  FADD.FTZ R26, R30, R27 ;  /* 0x0000001b1e1a7221 */ /* 0x002fcc0000010000 */
[----:B------:R-:W0:Y:S01]  /*1a910*/  MUFU.EX2 R117, R117 ;  /* 0x0000007500757308 */ /* 0x000e220000000800 */
[----:B------:R-:W-:-:S07]  /*1a920*/  F2FP.SATFINITE.E4M3.F32.PACK_AB_MERGE_C R211, R3, R60, RZ ;  /* 0x0000003c03d3723e */ /* 0x000fce00048070ff */
[----:B------:R-:W1:Y:S01]  /*1a930*/  MUFU.EX2 R39, R39 ;  /* 0x0000002700277308 */ /* 0x000e620000000800 */
[----:B--2---:R-:W-:-:S07]  /*1a940*/  FADD.FTZ R3, R205, R36 ;  /* 0x00000024cd037221 */ /* 0x004fce0000010000 */
[----:B------:R-:W2:Y:S01]  /*1a950*/  MUFU.EX2 R82, R61 ;  /* 0x0000003d00527308 */ /* 0x000ea20000000800 */
[----:B----4-:R-:W-:-:S07]  /*1a960*/  FADD.FTZ R5, R35, R26 ;  /* 0x0000001a23057221 */ /* 0x010fce0000010000 */
[----:B------:R-:W4:Y:S01]  /*1a970*/  MUFU.EX2 R15, R15 ;  /* 0x0000000f000f7308 */ /* 0x000f220000000800 */
[----:B---3--:R-:W-:-:S01]  /*1a980*/  FADD.FTZ R26, R64, R3 ;  /* 0x00000003401a7221 */ /* 0x008fc20000010000 */
[----:B------:R-:W-:Y:S01]  /*1a990*/  F2FP.SATFINITE.E4M3.F32.PACK_AB_MERGE_C R70, R70, R81, RZ ;  /* 0x000000514646723e */ /* 0x000fe200048070ff */
[----:B-----5:R-:W-:-:S05]  /*1a9a0*/  FADD.FTZ R36, R34, R5 ;  /* 0x0000000522247221 */ /* 0x020fca0000010000 */
[----:B------:R-:W3:Y:S01]  /*1a9b0*/  MUFU.EX2 R38, R38 ;  /* 0x0000002600267308 */ /* 0x000ee20000000800 */
[----:B0-----:R-:W-:-:S07]  /*1a9c0*/  FADD.FTZ R3, R117, R26 ;  /* 0x0000001a75037221 */ /* 0x001fce0000010000 */
[----:B------:R-:W0:Y:S01]  /*1a9d0*/  MUFU.EX2 R119, R119 ;  /* 0x0000007700777308 */ /* 0x000e220000000800 */
[----:B------:R-:W-:Y:S01]  /*1a9e0*/  F2FP.SATFINITE.E4M3.F32.PACK_AB_MERGE_C R219, R40, R219, R70 ;  /* 0x000000db28db723e */ /* 0x000fe20004807046 */
[----:B-1----:R-:W-:Y:S01]  /*1a9f0*/  FADD.FTZ R36, R39, R36 ;  /* 0x0000002427247221 */ /* 0x002fe20000010000 */
[----:B------:R-:W1:Y:S05]  /*1aa00*/  @P0 LDC R40, c[0x0][0x44c] ;  /* 0x00011300ff280b82 */ /* 0x000e6a0000000800 */
[----:B------:R-:W-:Y:S08]  /*1aa10*/  MUFU.EX2 R41, R41 ;  /* 0x0000002900297308 */ /* 0x000ff00000000800 */
[----:B------:R-:W5:Y:S01]  /*1aa20*/  MUFU.EX2 R44, R44 ;  /* 0x0000002c002c7308 */ /* 0x000f620000000800 */
[----:B--2---:R-:W-:-:S07]  /*1aa30*/  F2FP.SATFINITE.E4M3.F32.PACK_AB_MERGE_C R117, R82, R117, RZ ;  /* 0x000000755275723e */ /* 0x004fce00048070ff */
[----:B------:R-:W2:Y:S01]  /*1aa40*/  MUFU.EX2 R6, R51 ;  /* 0x0000003300067308 */ /* 0x000ea20000000800 */
[----:B------:R-:W-:Y:S01]  /*1aa50*/  F2FP.SATFINITE.E4M3.F32.PACK_AB_MERGE_C R204, R39, R34, RZ ;  /* 0x0000002227cc723e */ /* 0x000fe200048070ff */
[----:B------:R-:W-:-:S06]  /*1aa60*/  FADD.FTZ R82, R82, R3 ;  /* 0x0000000352527221 */ /* 0x000fcc0000010000 */
[----:B------:R-:W-:Y:S01]  /*1aa70*/  MUFU.EX2 R121, R121 ;  /* 0x0000007900797308 */ /* 0x000fe20000000800 */
[----:B----4-:R-:W-:-:S07]  /*1aa80*/  FADD.FTZ R3, R15, R36 ;  /* 0x000000240f037221 */ /* 0x010fce0000010000 */
[----:B------:R-:W4:Y:S01]  /*1aa90*/  MUFU.EX2 R4, R55 ;  /* 0x0000003700047308 */ /* 0x000f220000000800 */
[----:B------:R-:W1:Y:S01]  /*1aaa0*/  @P0 LDC R36, c[0x0][0x450] ;  /* 0x00011400ff240b82 */ /* 0x000e620000000800 */
[----:B------:R-:W-:Y:S01]  /*1aab0*/  F2FP.SATFINITE.E4M3.F32.PACK_AB_MERGE_C R204, R35, R30, R204 ;  /* 0x0000001e23cc723e */ /* 0x000fe200048070cc */
[----:B---3--:R-:W-:-:S05]  /*1aac0*/  FADD.FTZ R30, R38, R3 ;  /* 0x00000003261e7221 */ /* 0x008fca0000010000 */
[----:B------:R-:W3:Y:S01]  /*1aad0*/  MUFU.EX2 R24, R24 ;  /* 0x0000001800187308 */ /* 0x000ee20000000800 */
[----:B0-----:R-:W-:-:S01]  /*1aae0*/  FADD.FTZ R5, R119, R82 ;  /* 0x0000005277057221 */ /* 0x001fc20000010000 */
[----:B-----5:R-:W-:Y:S01]  /*1aaf0*/  F2FP.SATFINITE.E4M3.F32.PACK_AB_MERGE_C R206, R44, R41, RZ ;  /* 0x000000292cce723e */ /* 0x020fe200048070ff */
[----:B------:R-:W-:-:S05]  /*1ab00*/  FADD.FTZ R41, R41, R30 ;  /* 0x0000001e29297221 */ /* 0x000fca0000010000 */
[----:B------:R-:W0:Y:S01]  /*1ab10*/  MUFU.EX2 R25, R25 ;  /* 0x0000001900197308 */ /* 0x000e220000000800 */
[----:B--2---:R-:W-:-:S07]  /*1ab20*/  FADD.FTZ R34, R6, R5 ;  /* 0x0000000506227221 */ /* 0x004fce0000010000 */
[----:B------:R-:W2:Y:S01]  /*1ab30*/  MUFU.EX2 R65, R65 ;  /* 0x0000004100417308 */ /* 0x000ea20000000800 */
[----:B----4-:R-:W-:Y:S01]  /*1ab40*/  F2FP.SATFINITE.E4M3.F32.PACK_AB_MERGE_C R207, R4, R121, RZ ;  /* 0x0000007904cf723e */ /* 0x010fe200048070ff */
[----:B------:R-:W-:-:S06]  /*1ab50*/  FADD.FTZ R41, R44, R41 ;  /* 0x000000292c297221 */ /* 0x000fcc0000010000 */
[----:B------:R-:W-:Y:S01]  /*1ab60*/  MUFU.EX2 R28, R28 ;  /* 0x0000001c001c7308 */ /* 0x000fe20000000800 */
[----:B------:R-:W-:-:S07]  /*1ab70*/  FADD.FTZ R121, R121, R34 ;  /* 0x0000002279797221 */ /* 0x000fce0000010000 */
[----:B------:R-:W4:Y:S01]  /*1ab80*/  MUFU.EX2 R45, R45 ;  /* 0x0000002d002d7308 */ /* 0x000f220000000800 */
[----:B------:R-:W-:-:S07]  /*1ab90*/  F2FP.SATFINITE.E4M3.F32.PACK_AB_MERGE_C R207, R6, R119, R207 ;  /* 0x0000007706cf723e */ /* 0x000fce00048070cf */
[----:B------:R-:W5:Y:S01]  /*1aba0*/  MUFU.EX2 R8, R123 ;  /* 0x0000007b00087308 */ /* 0x000f620000000800 */
[----:B---3--:R-:W-:-:S01]  /*1abb0*/  FADD.FTZ R6, R24, R41 ;  /* 0x0000002918067221 */ /* 0x008fc20000010000 */
[----:B------:R-:W-:-:S06]  /*1abc0*/  FADD.FTZ R4, R4, R121 ;  /* 0x0000007904047221 */ /* 0x000fcc0000010000 */
[----:B------:R-:W3:Y:S01]  /*1abd0*/  MUFU.EX2 R125, R125 ;  /* 0x0000007d007d7308 */ /* 0x000ee20000000800 */
[----:B0-----:R-:W-:-:S07]  /*1abe0*/  FADD.FTZ R5, R25, R6 ;  /* 0x0000000619057221 */ /* 0x001fce0000010000 */
[----:B------:R-:W0:Y:S01]  /*1abf0*/  MUFU.EX2 R12, R31 ;  /* 0x0000001f000c7308 */ /* 0x000e220000000800 */
[----:B--2---:R-:W-:-:S01]  /*1ac00*/  FADD.FTZ R3, R65, R4 ;  /* 0x0000000441037221 */ /* 0x004fc20000010000 */
[----:B-1----:R-:W-:-:S06]  /*1ac10*/  @P0 IMAD.HI.U32 R9, R235, R40, RZ ;  /* 0x00000028eb090227 */ /* 0x002fcc00078e00ff */
[----:B------:R-:W1:Y:S01]  /*1ac20*/  MUFU.EX2 R20, R20 ;  /* 0x0000001400147308 */ /* 0x000e620000000800 */
[----:B----4-:R-:W-:Y:S01]  /*1ac30*/  F2FP.SATFINITE.E4M3.F32.PACK_AB_MERGE_C R7, R45, R28, RZ ;  /* 0x0000001c2d07723e */ /* 0x010fe200048070ff */
[----:B------:R-:W-:-:S06]  /*1ac40*/  FADD.FTZ R28, R28, R5 ;  /* 0x000000051c1c7221 */ /* 0x000fcc0000010000 */
[----:B------:R-:W2:Y:S01]  /*1ac50*/  MUFU.EX2 R33, R33 ;  /* 0x0000002100217308 */ /* 0x000ea20000000800 */
[----:B------:R-:W-:Y:S02]  /*1ac60*/  IMAD.MOV.U32 R30, RZ, RZ, R235 ;  /* 0x000000ffff1e7224 */ /* 0x000fe400078e00eb */
[----:B-----5:R-:W-:Y:S01]  /*1ac70*/  FADD.FTZ R4, R8, R3 ;  /* 0x0000000308047221 */ /* 0x020fe20000010000 */
[----:B------:R-:W-:-:S04]  /*1ac80*/  @P0 SHF.R.U32.HI R30, RZ, R36, R9 ;  /* 0x00000024ff1e0219 */ /* 0x000fc80000011609 */
[----:B------:R-:W-:Y:S01]  /*1ac90*/  MUFU.EX2 R32, R32 ;  /* 0x0000002000207308 */ /* 0x000fe20000000800 */
[----:B------:R-:W-:-:S07]  /*1aca0*/  FADD.FTZ R45, R45, R28 ;  /* 0x0000001c2d2d7221 */ /* 0x000fce0000010000 */
[----:B------:R-:W4:Y:S01]  /*1acb0*/  MUFU.EX2 R21, R21 ;  /* 0x0000001500157308 */ /* 0x000f220000000800 */
[----:B---3--:R-:W-:-:S01]  /*1acc0*/  FADD.FTZ R3, R125, R4 ;  /* 0x000000047d037221 */ /* 0x008fc20000010000 */
[----:B0-----:R-:W-:Y:S02]  /*1acd0*/  F2FP.SATFINITE.E4M3.F32.PACK_AB_MERGE_C R125, R12, R125, RZ ;  /* 0x0000007d0c7d723e */ /* 0x001fe400048070ff */
[----:B------:R-:W-:-:S04]  /*1ace0*/  IADD3 R5, R30, R110, -R237 ;  /* 0x0000006e1e057210 */ /* 0x000fc80007ffe8ed */
[----:B------:R-:W-:Y:S01]  /*1acf0*/  MUFU.EX2 R129, R129 ;  /* 0x0000008100817308 */ /* 0x000fe20000000800 */
[----:B-1----:R-:W-:-:S07]  /*1ad00*/  FADD.FTZ R4, R20, R45 ;  /* 0x0000002d14047221 */ /* 0x002fce0000010000 */
[----:B------:R-:W0:Y:S01]  /*1ad10*/  MUFU.EX2 R6, R131 ;  /* 0x0000008300067308 */ /* 0x000e220000000800 */
[----:B------:R-:W-:Y:S01]  /*1ad20*/  F2FP.SATFINITE.E4M3.F32.PACK_AB_MERGE_C R201, R8, R65, R125 ;  /* 0x0000004108c9723e */ /* 0x000fe2000480707d */
[----:B------:R-:W-:-:S06]  /*1ad30*/  IMAD.HI R8, R5, 0x66666667, RZ ;  /* 0x6666666705087827 */ /* 0x000fcc00078e02ff */
[----:B------:R-:W-:Y:S01]  /*1ad40*/  MUFU.EX2 R69, R69 ;  /* 0x0000004500457308 */ /* 0x000fe20000000800 */
[----:B--2---:R-:W-:-:S07]  /*1ad50*/  FADD.FTZ R5, R33, R4 ;  /* 0x0000000421057221 */ /* 0x004fce0000010000 */
[----:B------:R-:W1:Y:S01]  /*1ad60*/  MUFU.EX2 R26, R127 ;  /* 0x0000007f001a7308 */ /* 0x000e620000000800 */
[----:B------:R-:W-:Y:S02]  /*1ad70*/  F2FP.SATFINITE.E4M3.F32.PACK_AB_MERGE_C R200, R25, R24, R7 ;  /* 0x0000001819c8723e */ /* 0x000fe40004807007 */
[----:B----4-:R-:W-:Y:S01]  /*1ad80*/  F2FP.SATFINITE.E4M3.F32.PACK_AB_MERGE_C R7, R21, R32, RZ ;  /* 0x000000201507723e */ /* 0x010fe200048070ff */
[----:B------:R-:W-:-:S01]  /*1ad90*/  FADD.FTZ R32, R32, R5 ;  /* 0x0000000520207221 */ /* 0x000fc20000010000 */
[----:B------:R-:W-:Y:S02]  /*1ada0*/  SHF.R.U32.HI R5, RZ, 0x1f, R8 ;  /* 0x0000001fff057819 */ /* 0x000fe40000011608 */
[----:B------:R-:W-:Y:S02]  /*1adb0*/  F2FP.SATFINITE.E4M3.F32.PACK_AB_MERGE_C R202, R33, R20, R7 ;  /* 0x0000001421ca723e */ /* 0x000fe40004807007 */
[----:B0-----:R-:W-:Y:S02]  /*1adc0*/  F2FP.SATFINITE.E4M3.F32.PACK_AB_MERGE_C R7, R6, R129, RZ ;  /* 0x000000810607723e */ /* 0x001fe400048070ff */
[----:B------:R-:W-:-:S02]  /*1add0*/  LEA.HI.SX32 R5, R8, R5, 0x1a ;  /* 0x0000000508057211 */ /* 0x000fc400078fd2ff */
[----:B------:R-:W-:Y:S02]  /*1ade0*/  F2FP.SATFINITE.E4M3.F32.PACK_AB_MERGE_C R206, R38, R15, R206 ;  /* 0x0000000f26ce723e */ /* 0x000fe400048070ce */
[----:B------:R-:W-:Y:S02]  /*1adf0*/  VIMNMX R15, RZ, R5, !PT ;  /* 0x00000005ff0f7248 */ /* 0x000fe40007fe0100 */
[----:B-1----:R-:W-:Y:S01]  /*1ae00*/  F2FP.SATFINITE.E4M3.F32.PACK_AB_MERGE_C R203, R26, R69, R7 ;  /* 0x000000451acb723e */ /* 0x002fe20004807007 */
[----:B------:R-:W-:Y:S02]  /*1ae10*/  VIADD R7, R159, 0xfffffffe ;  /* 0xfffffffe9f077836 */ /* 0x000fe40000000000 */
[----:B------:R-:W-:-:S03]  /*1ae20*/  FADD.FTZ R12, R12, R3 ;  /* 0x000000030c0c7221 */ /* 0x000fc60000010000 */
[----:B------:R-:W-:Y:S01]  /*1ae30*/  ISETP.GE.AND P2, PT, R7, R15, PT ;  /* 0x0000000f0700720c */ /* 0x000fe20003f46270 */
[----:B------:R-:W-:-:S01]  /*1ae40*/  FADD.FTZ R3, R69, R12 ;  /* 0x0000000c45037221 */ /* 0x000fc20000010000 */
[----:B------:R-:W-:-:S03]  /*1ae50*/  F2FP.SATFINITE.E4M3.F32.PACK_AB_MERGE_C R212, R74, R29, RZ ;  /* 0x0000001d4ad4723e */ /* 0x000fc600048070ff */
[----:B------:R-:W-:Y:S01]  /*1ae60*/  FADD.FTZ R4, R26, R3 ;  /* 0x000000031a047221 */ /* 0x000fe20000010000 */
[----:B------:R-:W-:Y:S02]  /*1ae70*/  F2FP.SATFINITE.E4M3.F32.PACK_AB_MERGE_C R72, R72, R93, RZ ;  /* 0x0000005d4848723e */ /* 0x000fe400048070ff */
[----:B------:R-:W-:Y:S01]  /*1ae80*/  F2FP.SATFINITE.E4M3.F32.PACK_AB_MERGE_C R214, R63, R58, RZ ;  /* 0x0000003a3fd6723e */ /* 0x000fe200048070ff */
[----:B------:R-:W-:-:S01]  /*1ae90*/  FADD.FTZ R3, R129, R4 ;  /* 0x0000000481037221 */ /* 0x000fc20000010000 */
[----:B------:R-:W-:Y:S01]  /*1aea0*/  F2FP.SATFINITE.E4M3.F32.PACK_AB_MERGE_C R212, R48, R13, R212 ;  /* 0x0000000d30d4723e */ /* 0x000fe200048070d4 */
[----:B------:R-:W-:-:S01]  /*1aeb0*/  FADD.FTZ R4, R21, R32 ;  /* 0x0000002015047221 */ /* 0x000fc20000010000 */
[----:B------:R-:W-:Y:S01]  /*1aec0*/  F2FP.SATFINITE.E4M3.F32.PACK_AB_MERGE_C R213, R50, R213, R72 ;  /* 0x000000d532d5723e */ /* 0x000fe20004807048 */
[----:B------:R-:W-:-:S01]  /*1aed0*/  FADD.FTZ R3, R6, R3 ;  /* 0x0000000306037221 */ /* 0x000fc20000010000 */
[----:B------:R-:W-:Y:S02]  /*1aee0*/  F2FP.SATFINITE.E4M3.F32.PACK_AB_MERGE_C R214, R76, R73, R214 ;  /* 0x000000494cd6723e */ /* 0x000fe400048070d6 */
[----:B------:R-:W-:-:S02]  /*1aef0*/  CS2R R118, SRZ ;  /* 0x0000000000767805 */ /* 0x000fc4000001ff00 */
[----:B------:R-:W-:Y:S02]  /*1af00*/  F2FP.SATFINITE.E4M3.F32.PACK_AB_MERGE_C R215, R52, R37, R215 ;  /* 0x0000002534d7723e */ /* 0x000fe400048070d7 */
[----:B------:R-:W-:Y:S02]  /*1af10*/  CS2R R114, SRZ ;  /* 0x0000000000727805 */ /* 0x000fe4000001ff00 */
[----:B------:R-:W-:Y:S02]  /*1af20*/  F2FP.SATFINITE.E4M3.F32.PACK_AB_MERGE_C R208, R62, R59, R208 ;  /* 0x0000003b3ed0723e */ /* 0x000fe400048070d0 */
[----:B------:R-:W-:Y:S02]  /*1af30*/  CS2R R112, SRZ ;  /* 0x0000000000707805 */ /* 0x000fe4000001ff00 */
        /* <DEDUP_REMOVED lines=50> */
[----:B------:R-:W-:Y:S02]  /*1b260*/  IMAD.MOV.U32 R5, RZ, RZ, R10 ;  /* 0x000000ffff057224 */ /* 0x000fe400078e000a */
[----:B------:R-:W-:Y:S02]  /*1b270*/  IMAD.MOV.U32 R6, RZ, RZ, R0 ;  /* 0x000000ffff067224 */ /* 0x000fe400078e0000 */
[----:B------:R-:W-:Y:S02]  /*1b280*/  IMAD.MOV.U32 R8, RZ, RZ, R222 ;  /* 0x000000ffff087224 */ /* 0x000fe400078e00de */
[----:B------:R-:W-:-:S07]  /*1b290*/  IMAD.MOV.U32 R119, RZ, RZ, RZ ;  /* 0x000000ffff777224 */ /* 0x000fce00078e00ff */
.L_x_5420:
        /* <DEDUP_REMOVED lines=8> */
.L_x_5411:
[----:B------:R-:W-:-:S04]  /*1b320*/  IADD3 R0, R221, 0x1, RZ ;  /* 0x00000001dd007810 */ /* 0x000fc80007ffe0ff */
[----:B------:R-:W-:-:S04]  /*1b330*/  ISETP.NE.AND P3, PT, R0, 0x2, PT ;  /* 0x000000020000780c */ /* 0x000fc80003f65270 */
[----:B------:R-:W-:Y:S02]  /*1b340*/  SEL R9, R0, RZ, P3 ;  /* 0x000000ff00097207 */ /* 0x000fe40001800000 */
[----:B------:R-:W-:-:S03]  /*1b350*/  SHF.L.U32 R0, R222, 0x1f, RZ ;  /* 0x0000001fde007819 */ /* 0x000fc600000006ff */
[----:B------:R-:W-:-:S04]  /*1b360*/  IMAD R9, R9, 0x8, R16 ;  /* 0x0000000809097824 */ /* 0x000fc800078e0210 */
[----:B------:R0:W1:Y:S01]  /*1b370*/  SYNCS.PHASECHK.TRANS64.TRYWAIT P3, [R9+URZ+0x33430], R0 ;  /* 0x03343000090075a7 */ /* 0x000062000806017f */
[----:B------:R-:W-:Y:S05]  /*1b380*/  @!P1 BRA `(.L_x_5412) ;  /* 0x0000000000049947 */ /* 0x000fea0003800000 */
[----:B------:R-:W-:Y:S01]  /*1b390*/  BPT.TRAP 0x1 ;  /* 0x000000040000795c */ /* 0x000fe20000300000 */
.L_x_5412:
[----:B------:R-:W-:Y:S04]  /*1b3a0*/  BSSY B0, `(.L_x_5410) ;  /* 0x0000004000007945 */ /* 0x000fe80003800000 */
[----:B-1----:R-:W-:Y:S05]  /*1b3b0*/  @P3 BRA `(.L_x_5413) ;  /* 0x0000000000083947 */ /* 0x002fea0003800000 */
[----:B------:R-:W1:Y:S02]  /*1b3c0*/  SYNCS.PHASECHK.TRANS64.TRYWAIT P3, [R9+URZ+0x33430], R0 ;  /* 0x03343000090075a7 */ /* 0x000e64000806017f */
[----:B-1----:R-:W-:Y:S05]  /*1b3d0*/  @!P3 BRA `(.L_x_5414) ;  /* 0x0000013c001cb947 */ /* 0x002fea0003800000 */
.L_x_5413:
[----:B------:R-:W-:Y:S05]  /*1b3e0*/  BSYNC B0 ;  /* 0x0000000000007941 */ /* 0x000fea0003800000 */
.L_x_5410:
[----:B01----:R-:W0:Y:S01]  /*1b3f0*/  S2R R0, SR_TID.X ;  /* 0x0000000000007919 */ /* 0x003e220000002100 */
[----:B------:R-:W-:Y:S01]  /*1b400*/  VIADD R9, R221, 0x1 ;  /* 0x00000001dd097836 */ /* 0x000fe20000000000 */
[----:B------:R-:W-:Y:S05]  /*1b410*/  WARPSYNC.ALL ;  /* 0x0000000000007948 */ /* 0x000fea0003800000 */
[C---:B------:R-:W-:Y:S01]  /*1b420*/  ISETP.NE.AND P3, PT, R9.reuse, 0x2, PT ;  /* 0x000000020900780c */ /* 0x040fe20003f65270 */
[----:B------:R-:W-:Y:S01]  /*1b430*/  IMAD.MOV.U32 R11, RZ, RZ, -0x7fffffe0 ;  /* 0x80000020ff0b7424 */ /* 0x000fe200078e00ff */
[----:B------:R-:W-:Y:S01]  /*1b440*/  UMOV UR48, UR24 ;  /* 0x0000001800307c82 */ /* 0x000fe20008000000 */
[----:B------:R-:W-:Y:S01]  /*1b450*/  UMOV UR49, UR25 ;  /* 0x0000001900317c82 */ /* 0x000fe20008000000 */
[----:B------:R-:W-:Y:S01]  /*1b460*/  SEL R9, R9, RZ, P3 ;  /* 0x000000ff09097207 */ /* 0x000fe20001800000 */
[----:B------:R-:W-:Y:S01]  /*1b470*/  IMAD.MOV.U32 R121, RZ, RZ, -0x7fffffe0 ;  /* 0x80000020ff797424 */ /* 0x000fe200078e00ff */
[----:B------:R-:W-:Y:S01]  /*1b480*/  R2UR UR51, R11 ;  /* 0x000000000b3372ca */ /* 0x000fe200000e0000 */
[----:B------:R-:W-:Y:S01]  /*1b490*/  UMOV UR44, UR24 ;  /* 0x00000018002c7c82 */ /* 0x000fe20008000000 */
[----:B------:R-:W-:Y:S01]  /*1b4a0*/  UMOV UR45, UR25 ;  /* 0x00000019002d7c82 */ /* 0x000fe20008000000 */
[----:B------:R-:W-:Y:S01]  /*1b4b0*/  IMAD R10, R9, 0x780, R14 ;  /* 0x00000780090a7824 */ /* 0x000fe200078e020e */
[----:B------:R-:W-:Y:S01]  /*1b4c0*/  R2UR UR47, R121 ;  /* 0x00000000792f72ca */ /* 0x000fe200000e0000 */
[----:B------:R-:W-:Y:S01]  /*1b4d0*/  IMAD.MOV.U32 R13, RZ, RZ, -0x7fffffe0 ;  /* 0x80000020ff0d7424 */ /* 0x000fe200078e00ff */
[----:B------:R-:W-:Y:S01]  /*1b4e0*/  UMOV UR32, UR24 ;  /* 0x0000001800207c82 */ /* 0x000fe20008000000 */
[C---:B------:R-:W-:Y:S01]  /*1b4f0*/  VIADD R120, R10.reuse, 0x80 ;  /* 0x000000800a787836 */ /* 0x040fe20000000000 */
[C---:B------:R-:W-:Y:S01]  /*1b500*/  R2UR UR50, R10.reuse ;  /* 0x000000000a3272ca */ /* 0x040fe200000e0000 */
[C---:B------:R-:W-:Y:S01]  /*1b510*/  VIADD R12, R10.reuse, 0x100 ;  /* 0x000001000a0c7836 */ /* 0x040fe20000000000 */
[----:B------:R-:W-:Y:S01]  /*1b520*/  R2UR UR27, R13 ;  /* 0x000000000d1b72ca */ /* 0x000fe200000e0000 */
[----:B------:R-:W-:Y:S01]  /*1b530*/  VIADD R20, R10, 0x180 ;  /* 0x000001800a147836 */ /* 0x000fe20000000000 */
[----:B------:R-:W-:Y:S01]  /*1b540*/  R2UR UR46, R120 ;  /* 0x00000000782e72ca */ /* 0x000fe200000e0000 */
[----:B------:R-:W-:Y:S01]  /*1b550*/  IMAD.MOV.U32 R21, RZ, RZ, -0x7fffffe0 ;  /* 0x80000020ff157424 */ /* 0x000fe200078e00ff */
[----:B------:R-:W-:Y:S01]  /*1b560*/  R2UR UR26, R12 ;  /* 0x000000000c1a72ca */ /* 0x000fe200000e0000 */
[----:B------:R-:W-:Y:S01]  /*1b570*/  UMOV UR33, UR25 ;  /* 0x0000001900217c82 */ /* 0x000fe20008000000 */
[----:B------:R-:W-:Y:S01]  /*1b580*/  R2UR UR34, R20 ;  /* 0x00000000142272ca */ /* 0x000fe200000e0000 */
[----:B------:R-:W-:Y:S01]  /*1b590*/  VIADD R120, R10, 0x200 ;  /* 0x000002000a787836 */ /* 0x000fe20000000000 */
[----:B------:R-:W-:Y:S01]  /*1b5a0*/  R2UR UR35, R21 ;  /* 0x00000000152372ca */ /* 0x000fe200000e0000 */
[----:B------:R-:W-:Y:S01]  /*1b5b0*/  UMOV UR28, UR24 ;  /* 0x00000018001c7c82 */ /* 0x000fe20008000000 */
[----:B0-----:R-:W-:Y:S01]  /*1b5c0*/  SHF.R.U32.HI R0, RZ, 0x7, R0 ;  /* 0x00000007ff007819 */ /* 0x001fe20000011600 */
[----:B------:R-:W-:Y:S01]  /*1b5d0*/  UMOV UR29, UR25 ;  /* 0x00000019001d7c82 */ /* 0x000fe20008000000 */
[----:B------:R-:W-:Y:S01]  /*1b5e0*/  R2UR UR30, R120 ;  /* 0x00000000781e72ca */ /* 0x000fe200000e0000 */
[----:B------:R-:W-:Y:S01]  /*1b5f0*/  VIADD R20, R10, 0x82 ;  /* 0x000000820a147836 */ /* 0x000fe20000000000 */
[----:B------:R-:W-:Y:S01]  /*1b600*/  R2UR UR31, R121 ;  /* 0x00000000791f72ca */ /* 0x000fe200000e0000 */
[----:B------:R-:W-:Y:S01]  /*1b610*/  VIADD R0, R0, 0x8 ;  /* 0x0000000800007836 */ /* 0x000fe20000000000 */
[----:B------:R-:W-:Y:S01]  /*1b620*/  IADD3 R12, R10, 0x2, RZ ;  /* 0x000000020a0c7810 */ /* 0x000fe20007ffe0ff */
[----:B------:R-:W-:Y:S01]  /*1b630*/  IMAD.MOV.U32 R21, RZ, RZ, -0x7fffffe0 ;  /* 0x80000020ff157424 */ /* 0x000fe200078e00ff */
[----:B------:R-:W-:Y:S01]  /*1b640*/  R2UR UR7, R13 ;  /* 0x000000000d0772ca */ /* 0x000fe200000e0000 */
[----:B------:R-:W-:Y:S01]  /*1b650*/  IMAD.MOV.U32 R13, RZ, RZ, -0x7fffffe0 ;  /* 0x80000020ff0d7424 */ /* 0x000fe200078e00ff */
[----:B------:R0:W-:Y:S01]  /*1b660*/  BAR.SYNC.DEFER_BLOCKING R0, 0x100 ;  /* 0x000400000000751d */ /* 0x0001e20000010000 */
[----:B------:R-:W-:Y:S01]  /*1b670*/  R2UR UR6, R12 ;  /* 0x000000000c0672ca */ /* 0x000fe200000e0000 */
[----:B------:R-:W-:Y:S01]  /*1b680*/  VIADD R12, R10, 0x102 ;  /* 0x000001020a0c7836 */ /* 0x000fe20000000000 */
[----:B------:R-:W-:-:S03]  /*1b690*/  MOV R11, 0x80000020 ;  /* 0x80000020000b7802 */ /* 0x000fc60000000f00 */
        /* <DEDUP_REMOVED lines=15> */
[----:B------:R-:W-:Y:S02]  /*1b790*/  WARPGROUP.DEPBAR.LE gsb0, 0x0 ;  /* 0x00008000000079c5 */ /* 0x000fe40000010000 */
[----:B------:R-:W-:-:S06]  /*1b7a0*/  WARPGROUP.ARRIVE ;  /* 0x00000000000079c5 */ /* 0x000fcc0000000000 */
[----:B------:R-:W-:Y:S03]  /*1b7b0*/  QGMMA.64x32x32.F32.E4M3.E4M3 R152, gdesc[UR24], RZ, !UPT, gsb0 ;  /* 0x00600000189879f3 */ /* 0x000fe6000c0008ff */
[----:B------:R-:W-:Y:S02]  /*1b7c0*/  WARPGROUP.DEPBAR.LE gsb0, 0x0 ;  /* 0x00008000000079c5 */ /* 0x000fe40000010000 */
[----:B------:R-:W-:-:S06]  /*1b7d0*/  WARPGROUP.ARRIVE ;  /* 0x00000000000079c5 */ /* 0x000fcc0000000000 */
[----:B------:R-:W-:Y:S01]  /*1b7e0*/  QGMMA.64x32x32.F32.E4M3.E4M3 R136, gdesc[UR32], RZ, !UPT, gsb0 ;  /* 0x00600000208879f3 */ /* 0x000fe2000c0008ff */
[----:B------:R-:W-:Y:S01]  /*1b7f0*/  UMOV UR32, UR4 ;  /* 0x0000000400207c82 */ /* 0x000fe20008000000 */
[----:B------:R-:W-:Y:S01]  /*1b800*/  UMOV UR33, UR5 ;  /* 0x0000000500217c82 */ /* 0x000fe20008000000 */
        /* <DEDUP_REMOVED lines=23> */
[----:B------:R-:W-:Y:S01]  /*1b980*/  UMOV UR44, UR8 ;  /* 0x00000008002c7c82 */ /* 0x000fe20008000000 */
[----:B------:R-:W-:Y:S01]  /*1b990*/  UMOV UR45, UR9 ;  /* 0x00000009002d7c82 */ /* 0x000fe20008000000 */
        /* <DEDUP_REMOVED lines=176> */
.L_x_5416:
[----:B------:R-:W-:Y:S01]  /*1c4a0*/  SHF.L.U32 R0, R8, 0x1f, RZ ;  /* 0x0000001f08007819 */ /* 0x000fe200000006ff */
[----:B------:R-:W-:-:S04]  /*1c4b0*/  IMAD R8, R221, 0x8, R16 ;  /* 0x00000008dd087824 */ /* 0x000fc800078e0210 */
[----:B------:R0:W1:Y:S01]  /*1c4c0*/  SYNCS.PHASECHK.TRANS64.TRYWAIT P2, [R8+URZ+0x33450], R0 ;  /* 0x03345000080075a7 */ /* 0x000062000804017f */
[----:B------:R-:W-:Y:S05]  /*1c4d0*/  @!P1 BRA `(.L_x_5417) ;  /* 0x0000000000049947 */ /* 0x000fea0003800000 */
[----:B------:R-:W-:Y:S01]  /*1c4e0*/  BPT.TRAP 0x1 ;  /* 0x000000040000795c */ /* 0x000fe20000300000 */
.L_x_5417:
[----:B-1----:R-:W-:Y:S05]  /*1c4f0*/  @P2 BRA `(.L_x_5415) ;  /* 0x0000000000082947 */ /* 0x002fea0003800000 */
[----:B------:R-:W1:Y:S02]  /*1c500*/  SYNCS.PHASECHK.TRANS64.TRYWAIT P2, [R8+URZ+0x33450], R0 ;  /* 0x03345000080075a7 */ /* 0x000e64000804017f */
[----:B-1----:R-:W-:Y:S05]  /*1c510*/  @!P2 BRA `(.L_x_5418) ;  /* 0x0000012800e0a947 */ /* 0x002fea0003800000 */
.L_x_5415:
[----:B01----:R-:W-:Y:S01]  /*1c520*/  VIADD R0, R16, 0x200 ;  /* 0x0000020010007836 */ /* 0x003fe20000000000 */
[----:B------:R-:W-:Y:S05]  /*1c530*/  WARPSYNC.ALL ;  /* 0x0000000000007948 */ /* 0x000fea0003800000 */
[----:B------:R-:W-:Y:S01]  /*1c540*/  SHF.R.U32.HI R0, RZ, 0x4, R0 ;  /* 0x00000004ff007819 */ /* 0x000fe20000011600 */
[----:B------:R-:W-:Y:S01]  /*1c550*/  IMAD.MOV.U32 R11, RZ, RZ, -0x3ffffff0 ;  /* 0xc0000010ff0b7424 */ /* 0x000fe200078e00ff */
[----:B------:R-:W2:Y:S04]  /*1c560*/  LDL R21, [R1+0x1c] ;  /* 0x00001c0001157983 */ /* 0x000ea80000100800 */
[----:B------:R-:W3:Y:S01]  /*1c570*/  LDL R20, [R1] ;  /* 0x0000000001147983 */ /* 0x000ee20000100800 */
[----:B------:R-:W-:Y:S01]  /*1c580*/  LOP3.LUT R0, R0, 0x3fff, RZ, 0xc0, !PT ;  /* 0x00003fff00007812 */ /* 0x000fe200078ec0ff */
[----:B------:R-:W-:Y:S01]  /*1c590*/  WARPGROUP.ARRIVE ;  /* 0x00000000000079c5 */ /* 0x000fe20000000000 */
[----:B------:R-:W-:Y:S01]  /*1c5a0*/  R2UR UR7, R11 ;  /* 0x000000000b0772ca */ /* 0x000fe200000e0000 */
[----:B------:R-:W-:Y:S01]  /*1c5b0*/  IMAD.MOV.U32 R13, RZ, RZ, -0x3ffffff0 ;  /* 0xc0000010ff0d7424 */ /* 0x000fe200078e00ff */
[----:B------:R-:W-:Y:S01]  /*1c5c0*/  LOP3.LUT R0, R0, 0x10000, RZ, 0xfc, !PT ;  /* 0x0001000000007812 */ /* 0x000fe200078efcff */
[----:B------:R-:W0:Y:S04]  /*1c5d0*/  @P0 LDC R8, c[0x0][0x44c] ;  /* 0x00011300ff080b82 */ /* 0x000e280000000800 */
[----:B------:R-:W-:-:S04]  /*1c5e0*/  IMAD R10, R221, 0x780, R0 ;  /* 0x00000780dd0a7824 */ /* 0x000fc800078e0200 */
[----:B------:R-:W1:Y:S01]  /*1c5f0*/  @P0 LDC R0, c[0x0][0x450] ;  /* 0x00011400ff000b82 */ /* 0x000e620000000800 */
[----:B------:R-:W-:-:S13]  /*1c600*/  R2UR UR6, R10 ;  /* 0x000000000a0672ca */ /* 0x000fda00000e0000 */
[----:B------:R-:W-:Y:S01]  /*1c610*/  QGMMA.64x192x32.F32.E4M3.E4M3 R24, R216, gdesc[UR4], R24, gsb0 ;  /* 0x02e00004d8187df3 */ /* 0x000fe20008000818 */
[----:B------:R-:W-:Y:S01]  /*1c620*/  VIADD R12, R10, 0x180 ;  /* 0x000001800a0c7836 */ /* 0x000fe20000000000 */
[----:B------:R-:W-:-:S04]  /*1c630*/  R2UR UR7, R13 ;  /* 0x000000000d0772ca */ /* 0x000fc800000e0000 */
[----:B------:R-:W-:Y:S01]  /*1c640*/  R2UR UR6, R12 ;  /* 0x000000000c0672ca */ /* 0x000fe200000e0000 */
[----:B------:R-:W-:Y:S02]  /*1c650*/  WARPGROUP.DEPBAR.LE gsb0, 0x0 ;  /* 0x00008000000079c5 */ /* 0x000fe40000010000 */
[----:B------:R-:W4:Y:S01]  /*1c660*/  LDL R219, [R1+0x20] ;  /* 0x0000200001db7983 */ /* 0x000f220000100800 */
[----:B------:R-:W-:Y:S01]  /*1c670*/  WARPGROUP.ARRIVE ;  /* 0x00000000000079c5 */ /* 0x000fe20000000000 */
[----:B------:R-:W-:Y:S02]  /*1c680*/  VIADD R12, R10, 0x300 ;  /* 0x000003000a0c7836 */ /* 0x000fe40000000000 */
[----:B------:R-:W-:-:S07]  /*1c690*/  IMAD.MOV.U32 R13, RZ, RZ, -0x3ffffff0 ;  /* 0xc0000010ff0d7424 */ /* 0x000fce00078e00ff */
[----:B------:R-:W-:Y:S01]  /*1c6a0*/  QGMMA.64x192x32.F32.E4M3.E4M3 R24, R212, gdesc[UR4], R24, gsb0 ;  /* 0x02e00004d4187df3 */ /* 0x000fe20008000818 */
[----:B------:R-:W-:Y:S01]  /*1c6b0*/  R2UR UR6, R12 ;  /* 0x000000000c0672ca */ /* 0x000fe200000e0000 */
[----:B------:R-:W-:Y:S01]  /*1c6c0*/  VIADD R12, R10, 0x480 ;  /* 0x000004800a0c7836 */ /* 0x000fe20000000000 */
[----:B------:R-:W-:Y:S01]  /*1c6d0*/  R2UR UR7, R13 ;  /* 0x000000000d0772ca */ /* 0x000fe200000e0000 */
[----:B------:R-:W-:Y:S01]  /*1c6e0*/  IMAD.MOV.U32 R13, RZ, RZ, -0x3ffffff0 ;  /* 0xc0000010ff0d7424 */ /* 0x000fe200078e00ff */
[----:B------:R-:W-:Y:S02]  /*1c6f0*/  WARPGROUP.DEPBAR.LE gsb0, 0x0 ;  /* 0x00008000000079c5 */ /* 0x000fe40000010000 */
[----:B------:R-:W-:-:S13]  /*1c700*/  WARPGROUP.ARRIVE ;  /* 0x00000000000079c5 */ /* 0x000fda0000000000 */
[----:B------:R-:W-:Y:S01]  /*1c710*/  QGMMA.64x192x32.F32.E4M3.E4M3 R24, R208, gdesc[UR4], R24, gsb0 ;  /* 0x02e00004d0187df3 */ /* 0x000fe20008000818 */
[----:B------:R-:W-:Y:S02]  /*1c720*/  R2UR UR6, R12 ;  /* 0x000000000c0672ca */ /* 0x000fe400000e0000 */
[----:B------:R-:W-:Y:S01]  /*1c730*/  R2UR UR7, R13 ;  /* 0x000000000d0772ca */ /* 0x000fe200000e0000 */
[----:B------:R-:W-:Y:S02]  /*1c740*/  IMAD.MOV.U32 R13, RZ, RZ, -0x3ffffff0 ;  /* 0xc0000010ff0d7424 */ /* 0x000fe400078e00ff */
[----:B----4-:R-:W-:Y:S02]  /*1c750*/  IMAD.IADD R11, R219, 0x1, R235 ;  /* 0x00000001db0b7824 */ /* 0x010fe400078e02eb */
[----:B------:R-:W4:Y:S02]  /*1c760*/  S2R R219, SR_TID.X ;  /* 0x0000000000db7919 */ /* 0x000f240000002100 */
[----:B0-----:R-:W-:-:S05]  /*1c770*/  @P0 IMAD.HI.U32 R8, R11, R8, RZ ;  /* 0x000000080b080227 */ /* 0x001fca00078e00ff */
[----:B-1----:R-:W-:Y:S01]  /*1c780*/  @P0 SHF.R.U32.HI R11, RZ, R0, R8 ;  /* 0x00000000ff0b0219 */ /* 0x002fe20000011608 */
[----:B------:R-:W-:-:S04]  /*1c790*/  IMAD.MOV.U32 R8, RZ, RZ, -0xa0 ;  /* 0xffffff60ff087424 */ /* 0x000fc800078e00ff */
[----:B------:R-:W0:Y:S01]  /*1c7a0*/  SHFL.IDX PT, R0, R11, RZ, 0x1c1f ;  /* 0x001c1fff0b007589 */ /* 0x000e2200000e0000 */
[----:B------:R-:W-:-:S04]  /*1c7b0*/  IMAD R8, R7, R8, 0x1 ;  /* 0x0000000107087424 */ /* 0x000fc800078e0208 */
[----:B--2---:R-:W-:-:S05]  /*1c7c0*/  IMAD R8, R21, -0x2, R8 ;  /* 0xfffffffe15087824 */ /* 0x004fca00078e0208 */
[----:B---3--:R-:W-:-:S04]  /*1c7d0*/  IADD3 R8, -R237, R8, R20 ;  /* 0x00000008ed087210 */ /* 0x008fc80007ffe114 */
[----:B0-----:R-:W-:-:S04]  /*1c7e0*/  IADD3 R0, R8, R0, RZ ;  /* 0x0000000008007210 */ /* 0x001fc80007ffe0ff */
        /* <DEDUP_REMOVED lines=42> */
[----:B------:R-:W-:Y:S01]  /*1ca90*/  ISETP.GT.AND P3, PT, R0, 0x39, PT ;  /* 0x000000390000780c */ /* 0x000fe20003f64270 */
[----:B------:R-:W-:Y:S02]  /*1caa0*/  WARPGROUP.DEPBAR.LE gsb0, 0x0 ;  /* 0x00008000000079c5 */ /* 0x000fe40000010000 */
[----:B------:R-:W-:Y:S01]  /*1cab0*/  FSEL R180, R180, -INF , P2 ;  /* 0xff800000b4b47808 */ /* 0x000fe20001000000 */
[----:B------:R-:W-:Y:S01]  /*1cac0*/  WARPGROUP.ARRIVE ;  /* 0x00000000000079c5 */ /* 0x000fe20000000000 */
[----:B------:R-:W-:Y:S02]  /*1cad0*/  FMNMX.FTZ R12, R177, R12, !PT ;  /* 0x0000000cb10c7209 */ /* 0x000fe40007810000 */
[----:B------:R-:W-:Y:S02]  /*1cae0*/  ISETP.GT.AND P2, PT, R0, 0x40, PT ;  /* 0x000000400000780c */ /* 0x000fe40003f44270 */
[----:B------:R-:W-:Y:S01]  /*1caf0*/  FSEL R181, R181, -INF , P3 ;  /* 0xff800000b5b57808 */ /* 0x000fe20001800000 */
[----:B------:R-:W-:Y:S01]  /*1cb00*/  QGMMA.64x192x32.F32.E4M3.E4M3 R24, R204, gdesc[UR4], R24, gsb0 ;  /* 0x02e00004cc187df3 */ /* 0x000fe20008000818 */
        /* <DEDUP_REMOVED lines=71> */
[----:B------:R-:W-:Y:S02]  /*1cf80*/  FMNMX.FTZ R0, R132, R12, !PT ;  /* 0x0000000c84007209 */ /* 0x000fe40007810000 */
[----:B------:R-:W-:-:S02]  /*1cf90*/  R2UR UR7, R13 ;  /* 0x000000000d0772ca */ /* 0x000fc400000e0000 */
[----:B------:R-:W-:-:S05]  /*1cfa0*/  FMNMX.FTZ R0, R133, R0, !PT ;  /* 0x0000000085007209 */ /* 0x000fca0007810000 */
[----:B------:R-:W0:Y:S02]  /*1cfb0*/  SHFL.BFLY PT, R12, R0, 0x2, 0x1f ;  /* 0x0c401f00000c7f89 */ /* 0x000e2400000e0000 */
[----:B0-----:R-:W-:Y:S01]  /*1cfc0*/  FMNMX.FTZ R0, R0, R12, !PT ;  /* 0x0000000c00007209 */ /* 0x001fe20007810000 */
[----:B------:R-:W-:Y:S02]  /*1cfd0*/  VIADD R12, R10, 0x600 ;  /* 0x000006000a0c7836 */ /* 0x000fe40000000000 */
[----:B------:R-:W0:Y:S03]  /*1cfe0*/  SHFL.IDX PT, R10, R11, 0x1, 0x1c1f ;  /* 0x003c1f000b0a7f89 */ /* 0x000e2600000e0000 */
[----:B------:R-:W-:Y:S01]  /*1cff0*/  R2UR UR6, R12 ;  /* 0x000000000c0672ca */ /* 0x000fe200000e0000 */
[----:B------:R-:W1:Y:S01]  /*1d000*/  SHFL.BFLY PT, R20, R0, 0x1, 0x1f ;  /* 0x0c201f0000147f89 */ /* 0x000e6200000e0000 */
[----:B0-----:R-:W-:Y:S01]  /*1d010*/  IMAD.IADD R10, R8, 0x1, R10 ;  /* 0x00000001080a7824 */ /* 0x001fe200078e020a */
[----:B------:R-:W-:-:S02]  /*1d020*/  WARPGROUP.DEPBAR.LE gsb0, 0x0 ;  /* 0x00008000000079c5 */ /* 0x000fc40000010000 */
[----:B-1----:R-:W-:Y:S01]  /*1d030*/  FMNMX.FTZ R0, R0, R20, !PT ;  /* 0x0000001400007209 */ /* 0x002fe20007810000 */
[----:B------:R-:W-:Y:S01]  /*1d040*/  WARPGROUP.ARRIVE ;  /* 0x00000000000079c5 */ /* 0x000fe20000000000 */
[----:B------:R-:W-:Y:S02]  /*1d050*/  ISETP.GT.AND P4, PT, R10, RZ, PT ;  /* 0x000000ff0a00720c */ /* 0x000fe40003f84270 */
[----:B------:R-:W-:Y:S01]  /*1d060*/  FSETP.NEU.FTZ.AND P2, PT, R0, -INF , PT ;  /* 0xff8000000000780b */ /* 0x000fe20003f5d000 */
[----:B------:R-:W-:-:S01]  /*1d070*/  FFMA.FTZ R13, R2, R0, -8 ;  /* 0xc1000000020d7423 */ /* 0x000fc20000010000 */
[----:B------:R-:W-:Y:S02]  /*1d080*/  ISETP.GT.AND P3, PT, R10, 0x1, PT ;  /* 0x000000010a00780c */ /* 0x000fe40003f64270 */
[----:B------:R-:W-:Y:S01]  /*1d090*/  QGMMA.64x192x32.F32.E4M3.E4M3 R24, R200, gdesc[UR4], R24, gsb0 ;  /* 0x02e00004c8187df3 */ /* 0x000fe20008000818 */
[----:B------:R-:W-:Y:S02]  /*1d0a0*/  FSEL R186, R186, -INF , P4 ;  /* 0xff800000baba7808 */ /* 0x000fe40002000000 */
[----:B------:R-:W-:-:S02]  /*1d0b0*/  FSEL R13, R13, RZ, P2 ;  /* 0x000000ff0d0d7208 */ /* 0x000fc40001000000 */
[----:B------:R-:W-:Y:S02]  /*1d0c0*/  ISETP.GT.AND P5, PT, R10, 0x8, PT ;  /* 0x000000080a00780c */ /* 0x000fe40003fa4270 */
[----:B------:R-:W-:Y:S01]  /*1d0d0*/  FSEL R187, R187, -INF , P3 ;  /* 0xff800000bbbb7808 */ /* 0x000fe20001800000 */
[----:B------:R-:W-:-:S01]  /*1d0e0*/  FFMA.FTZ R21, R2, R189, -R13 ;  /* 0x000000bd02157223 */ /* 0x000fc2000001080d */
[----:B------:R-:W-:Y:S01]  /*1d0f0*/  FMNMX.FTZ R189, R186, R5, !PT ;  /* 0x00000005babd7209 */ /* 0x000fe20007810000 */
[----:B------:R-:W-:-:S01]  /*1d100*/  FFMA.FTZ R184, R2, R184, -R13 ;  /* 0x000000b802b87223 */ /* 0x000fc2000001080d */
[----:B------:R-:W-:Y:S01]  /*1d110*/  ISETP.GT.AND P4, PT, R10, 0x9, PT ;  /* 0x000000090a00780c */ /* 0x000fe20003f84270 */
[----:B------:R-:W-:-:S01]  /*1d120*/  FFMA.FTZ R12, R2, R185, -R13 ;  /* 0x000000b9020c7223 */ /* 0x000fc2000001080d */
[----:B------:R-:W-:Y:S01]  /*1d130*/  FSEL R190, R190, -INF , P5 ;  /* 0xff800000bebe7808 */ /* 0x000fe20002800000 */
[----:B------:R0:W-:Y:S01]  /*1d140*/  MUFU.EX2 R11, R184 ;  /* 0x000000b8000b7308 */ /* 0x0001e20000000800 */
[----:B------:R-:W-:Y:S01]  /*1d150*/  FMNMX.FTZ R189, R187, R189, !PT ;  /* 0x000000bdbbbd7209 */ /* 0x000fe20007810000 */
[--C-:B------:R-:W-:Y:S01]  /*1d160*/  FFMA.FTZ R20, R2, R188, -R13.reuse ;  /* 0x000000bc02147223 */ /* 0x100fe2000001080d */
[----:B------:R-:W-:Y:S01]  /*1d170*/  ISETP.GT.AND P3, PT, R10, 0x10, PT ;  /* 0x000000100a00780c */ /* 0x000fe20003f64270 */
[C-C-:B------:R-:W-:Y:S01]  /*1d180*/  FFMA.FTZ R8, R2.reuse, R193, -R13.reuse ;  /* 0x000000c102087223 */ /* 0x140fe2000001080d */
[----:B------:R-:W-:Y:S01]  /*1d190*/  FSEL R191, R191, -INF , P4 ;  /* 0xff800000bfbf7808 */ /* 0x000fe20002000000 */
[--C-:B------:R-:W-:Y:S01]  /*1d1a0*/  FFMA.FTZ R185, R2, R196, -R13.reuse ;  /* 0x000000c402b97223 */ /* 0x100fe2000001080d */
[----:B------:R-:W-:Y:S01]  /*1d1b0*/  FMNMX.FTZ R189, R190, R189, !PT ;  /* 0x000000bdbebd7209 */ /* 0x000fe20007810000 */
[--C-:B------:R-:W-:Y:S01]  /*1d1c0*/  FFMA.FTZ R188, R2, R197, -R13.reuse ;  /* 0x000000c502bc7223 */ /* 0x100fe2000001080d */
[----:B------:R-:W-:Y:S01]  /*1d1d0*/  ISETP.GT.AND P5, PT, R10, 0x11, PT ;  /* 0x000000110a00780c */ /* 0x000fe20003fa4270 */
[--C-:B0-----:R-:W-:Y:S01]  /*1d1e0*/  FFMA.FTZ R184, R2, R192, -R13.reuse ;  /* 0x000000c002b87223 */ /* 0x101fe2000001080d */
[----:B------:R-:W-:Y:S01]  /*1d1f0*/  FSEL R194, R194, -INF , P3 ;  /* 0xff800000c2c27808 */ /* 0x000fe20001800000 */
[C-C-:B------:R-:W-:Y:S01]  /*1d200*/  FFMA.FTZ R192, R2.reuse, R172, -R13.reuse ;  /* 0x000000ac02c07223 */ /* 0x140fe2000001080d */
        /* <DEDUP_REMOVED lines=9> */
[--C-:B------:R-:W-:Y:S01]  /*1d2a0*/  FFMA.FTZ R177, R2, R177, -R13.reuse ;  /* 0x000000b102b17223 */ /* 0x100fe2000001080d */
[----:B------:R-:W-:Y:S01]  /*1d2b0*/  FSEL R198, R198, -INF , P4 ;  /* 0xff800000c6c67808 */ /* 0x000fe20002000000 */
[C-C-:B------:R-:W-:Y:S01]  /*1d2c0*/  FFMA.FTZ R181, R2.reuse, R181, -R13.reuse ;  /* 0x000000b502b57223 */ /* 0x140fe2000001080d */
[----:B------:R-:W-:Y:S01]  /*1d2d0*/  FMNMX.FTZ R189, R195, R189, !PT ;  /* 0x000000bdc3bd7209 */ /* 0x000fe20007810000 */
[C-C-:B------:R-:W-:Y:S01]  /*1d2e0*/  FFMA.FTZ R152, R2.reuse, R152, -R13.reuse ;  /* 0x0000009802987223 */ /* 0x140fe2000001080d */
[----:B------:R-:W-:Y:S01]  /*1d2f0*/  FSEL R199, R199, -INF , P3 ;  /* 0xff800000c7c77808 */ /* 0x000fe20001800000 */
[--C-:B------:R-:W-:Y:S01]  /*1d300*/  FFMA.FTZ R153, R2, R153, -R13.reuse ;  /* 0x0000009902997223 */ /* 0x100fe2000001080d */
[----:B------:R-:W-:Y:S01]  /*1d310*/  ISETP.GT.AND P4, PT, R10, 0x20, PT ;  /* 0x000000200a00780c */ /* 0x000fe20003f84270 */
[--C-:B------:R-:W-:Y:S01]  /*1d320*/  FFMA.FTZ R157, R2, R157, -R13.reuse ;  /* 0x0000009d029d7223 */ /* 0x100fe2000001080d */
[----:B------:R-:W-:Y:S01]  /*1d330*/  FMNMX.FTZ R189, R198, R189, !PT ;  /* 0x000000bdc6bd7209 */ /* 0x000fe20007810000 */
[--C-:B------:R-:W-:Y:S01]  /*1d340*/  FFMA.FTZ R160, R2, R160, -R13.reuse ;  /* 0x000000a002a07223 */ /* 0x100fe2000001080d */
[----:B------:R-:W-:Y:S01]  /*1d350*/  ISETP.GT.AND P3, PT, R10, 0x21, PT ;  /* 0x000000210a00780c */ /* 0x000fe20003f64270 */
[--C-:B------:R-:W-:Y:S01]  /*1d360*/  FFMA.FTZ R161, R2, R161, -R13.reuse ;  /* 0x000000a102a17223 */ /* 0x100fe2000001080d */
[----:B------:R-:W-:Y:S01]  /*1d370*/  FSEL R172, R170, -INF , P4 ;  /* 0xff800000aaac7808 */ /* 0x000fe20002000000 */
[--C-:B------:R-:W-:Y:S01]  /*1d380*/  FFMA.FTZ R165, R2, R165, -R13.reuse ;  /* 0x000000a502a57223 */ /* 0x100fe2000001080d */
[----:B------:R-:W-:Y:S01]  /*1d390*/  FMNMX.FTZ R189, R199, R189, !PT ;  /* 0x000000bdc7bd7209 */ /* 0x000fe20007810000 */
[----:B------:R0:W-:Y:S01]  /*1d3a0*/  MUFU.EX2 R170, R192 ;  /* 0x000000c000aa7308 */ /* 0x0001e20000000800 */
        /* <DEDUP_REMOVED lines=9> */
[C-C-:B0-----:R-:W-:Y:S01]  /*1d440*/  FFMA.FTZ R192, R2.reuse, R180, -R13.reuse ;  /* 0x000000b402c07223 */ /* 0x141fe2000001080d */
        /* <DEDUP_REMOVED lines=19> */
[----:B------:R-:W-:Y:S01]  /*1d580*/  FFMA.FTZ R132, R2, R132, -R13 ;  /* 0x0000008402847223 */ /* 0x000fe2000001080d */
        /* <DEDUP_REMOVED lines=11> */
[----:B------:R0:W-:Y:S01]  /*1d640*/  MUFU.EX2 R154, R192 ;  /* 0x000000c0009a7308 */ /* 0x0001e20000000800 */
[----:B------:R-:W-:Y:S02]  /*1d650*/  ISETP.GT.AND P5, PT, R10, 0x48, PT ;  /* 0x000000480a00780c */ /* 0x000fe40003fa4270 */
[----:B------:R-:W-:Y:S02]  /*1d660*/  FSEL R155, R155, -INF , P3 ;  /* 0xff8000009b9b7808 */ /* 0x000fe40001800000 */
[----:B------:R-:W-:Y:S02]  /*1d670*/  FMNMX.FTZ R189, R180, R189, !PT ;  /* 0x000000bdb4bd7209 */ /* 0x000fe40007810000 */
[----:B------:R-:W-:Y:S01]  /*1d680*/  ISETP.GT.AND P4, PT, R10, 0x49, PT ;  /* 0x000000490a00780c */ /* 0x000fe20003f84270 */
[----:B------:R-:W-:Y:S01]  /*1d690*/  MUFU.EX2 R21, R21 ;  /* 0x0000001500157308 */ /* 0x000fe20000000800 */
[----:B------:R-:W-:Y:S01]  /*1d6a0*/  FSEL R158, R158, -INF , P5 ;  /* 0xff8000009e9e7808 */ /* 0x000fe20002800000 */
[----:B0-----:R-:W-:Y:S01]  /*1d6b0*/  FFMA.FTZ R192, R2, R156, -R13 ;  /* 0x0000009c02c07223 */ /* 0x001fe2000001080d */
[----:B------:R-:W-:-:S02]  /*1d6c0*/  FMNMX.FTZ R189, R155, R189, !PT ;  /* 0x000000bd9bbd7209 */ /* 0x000fc40007810000 */
[----:B------:R-:W-:Y:S02]  /*1d6d0*/  ISETP.GT.AND P3, PT, R10, 0x50, PT ;  /* 0x000000500a00780c */ /* 0x000fe40003f64270 */
        /* <DEDUP_REMOVED lines=10> */
[----:B------:R-:W-:Y:S01]  /*1d780*/  ISETP.GT.AND P3, PT, R10, 0x59, PT ;  /* 0x000000590a00780c */ /* 0x000fe20003f64270 */
[----:B------:R-:W-:Y:S01]  /*1d790*/  MUFU.EX2 R185, R185 ;  /* 0x000000b900b97308 */ /* 0x000fe20000000800 */
[----:B------:R-:W-:Y:S02]  /*1d7a0*/  FSEL R166, R166, -INF , P4 ;  /* 0xff800000a6a67808 */ /* 0x000fe40002000000 */
[----:B------:R-:W-:Y:S02]  /*1d7b0*/  FMNMX.FTZ R189, R163, R189, !PT ;  /* 0x000000bda3bd7209 */ /* 0x000fe40007810000 */
[----:B------:R-:W-:-:S02]  /*1d7c0*/  FSEL R167, R167, -INF , P3 ;  /* 0xff800000a7a77808 */ /* 0x000fc40001800000 */
[----:B------:R-:W-:Y:S01]  /*1d7d0*/  ISETP.GT.AND P4, PT, R10, 0x60, PT ;  /* 0x000000600a00780c */ /* 0x000fe20003f84270 */
[----:B------:R-:W-:Y:S01]  /*1d7e0*/  MUFU.EX2 R188, R188 ;  /* 0x000000bc00bc7308 */ /* 0x000fe20000000800 */
[----:B------:R-:W-:Y:S02]  /*1d7f0*/  FMNMX.FTZ R189, R166, R189, !PT ;  /* 0x000000bda6bd7209 */ /* 0x000fe40007810000 */
[----:B------:R-:W-:Y:S02]  /*1d800*/  ISETP.GT.AND P3, PT, R10, 0x61, PT ;  /* 0x000000610a00780c */ /* 0x000fe40003f64270 */
[----:B------:R-:W-:Y:S02]  /*1d810*/  FSEL R156, R138, -INF , P4 ;  /* 0xff8000008a9c7808 */ /* 0x000fe40002000000 */
[----:B------:R-:W-:Y:S01]  /*1d820*/  FMNMX.FTZ R189, R167, R189, !PT ;  /* 0x000000bda7bd7209 */ /* 0x000fe20007810000 */
[----:B------:R0:W-:Y:S01]  /*1d830*/  MUFU.EX2 R138, R192 ;  /* 0x000000c0008a7308 */ /* 0x0001e20000000800 */
[----:B------:R-:W-:-:S02]  /*1d840*/  ISETP.GT.AND P5, PT, R10, 0x68, PT ;  /* 0x000000680a00780c */ /* 0x000fc40003fa4270 */
[----:B------:R-:W-:Y:S02]  /*1d850*/  FSEL R139, R139, -INF , P3 ;  /* 0xff8000008b8b7808 */ /* 0x000fe40001800000 */
[----:B------:R-:W-:Y:S02]  /*1d860*/  FMNMX.FTZ R189, R156, R189, !PT ;  /* 0x000000bd9cbd7209 */ /* 0x000fe40007810000 */
[----:B------:R-:W-:Y:S01]  /*1d870*/  ISETP.GT.AND P4, PT, R10, 0x69, PT ;  /* 0x000000690a00780c */ /* 0x000fe20003f84270 */
[----:B------:R-:W-:Y:S01]  /*1d880*/  MUFU.EX2 R168, R168 ;  /* 0x000000a800a87308 */ /* 0x000fe20000000800 */
[----:B------:R-:W-:Y:S01]  /*1d890*/  FSEL R142, R142, -INF , P5 ;  /* 0xff8000008e8e7808 */ /* 0x000fe20002800000 */
[----:B0-----:R-:W-:Y:S01]  /*1d8a0*/  FFMA.FTZ R192, R2, R164, -R13 ;  /* 0x000000a402c07223 */ /* 0x001fe2000001080d */
        /* <DEDUP_REMOVED lines=29> */
[----:B------:R-:W-:Y:S01]  /*1da80*/  FSEL R126, R126, -INF , P5 ;  /* 0xff8000007e7e7808 */ /* 0x000fe20002800000 */
[----:B------:R-:W-:Y:S02]  /*1da90*/  WARPGROUP.DEPBAR.LE gsb0, 0x0 ;  /* 0x00008000000079c5 */ /* 0x000fe40000010000 */
        /* <DEDUP_REMOVED lines=13> */
[----:B------:R-:W-:-:S01]  /*1db70*/  FFMA.FTZ R10, R2, R137, -R13 ;  /* 0x00000089020a7223 */ /* 0x000fc2000001080d */
[----:B------:R-:W-:Y:S01]  /*1db80*/  FSEL R137, R134, -INF , P4 ;  /* 0xff80000086897808 */ /* 0x000fe20002000000 */
[----:B------:R-:W-:-:S01]  /*1db90*/  FFMA.FTZ R13, R2, R133, -R13 ;  /* 0x00000085020d7223 */ /* 0x000fc2000001080d */
[----:B------:R-:W-:Y:S01]  /*1dba0*/  FMNMX.FTZ R189, R131, R189, !PT ;  /* 0x000000bd83bd7209 */ /* 0x000fe20007810000 */
[----:B------:R0:W-:Y:S01]  /*1dbb0*/  MUFU.EX2 R134, R10 ;  /* 0x0000000a00867308 */ /* 0x0001e20000000800 */
[----:B------:R-:W-:-:S02]  /*1dbc0*/  FSEL R135, R135, -INF , P3 ;  /* 0xff80000087877808 */ /* 0x000fc40001800000 */
[----:B----4-:R-:W-:Y:S02]  /*1dbd0*/  LOP3.LUT R204, R219, 0x7f, RZ, 0xc0, !PT ;  /* 0x0000007fdbcc7812 */ /* 0x010fe400078ec0ff */
[----:B------:R-:W1:Y:S03]  /*1dbe0*/  S2R R219, SR_TID.X ;  /* 0x0000000000db7919 */ /* 0x000e660000002100 */
[----:B------:R-:W-:Y:S01]  /*1dbf0*/  MUFU.EX2 R157, R157 ;  /* 0x0000009d009d7308 */ /* 0x000fe20000000800 */
[----:B0-----:R-:W-:-:S04]  /*1dc00*/  FMNMX.FTZ R10, R137, R189, !PT ;  /* 0x000000bd890a7209 */ /* 0x001fc80007810000 */
[----:B------:R-:W-:-:S03]  /*1dc10*/  FMNMX.FTZ R10, R135, R10, !PT ;  /* 0x0000000a870a7209 */ /* 0x000fc60007810000 */
[----:B------:R-:W-:Y:S02]  /*1dc20*/  MUFU.EX2 R160, R160 ;  /* 0x000000a000a07308 */ /* 0x000fe40000000800 */
[----:B------:R-:W0:Y:S06]  /*1dc30*/  SHFL.BFLY PT, R189, R10, 0x2, 0x1f ;  /* 0x0c401f000abd7f89 */ /* 0x000e2c00000e0000 */
[----:B------:R-:W-:Y:S08]  /*1dc40*/  MUFU.EX2 R161, R161 ;  /* 0x000000a100a17308 */ /* 0x000ff00000000800 */
[----:B------:R-:W-:Y:S08]  /*1dc50*/  MUFU.EX2 R165, R165 ;  /* 0x000000a500a57308 */ /* 0x000ff00000000800 */
[----:B------:R-:W-:Y:S01]  /*1dc60*/  MUFU.EX2 R136, R136 ;  /* 0x0000008800887308 */ /* 0x000fe20000000800 */
[----:B0-----:R-:W-:-:S05]  /*1dc70*/  FMNMX.FTZ R10, R10, R189, !PT ;  /* 0x000000bd0a0a7209 */ /* 0x001fca0007810000 */
[----:B------:R-:W0:Y:S02]  /*1dc80*/  SHFL.BFLY PT, R189, R10, 0x1, 0x1f ;  /* 0x0c201f000abd7f89 */ /* 0x000e2400000e0000 */
[----:B------:R-:W-:Y:S08]  /*1dc90*/  MUFU.EX2 R140, R140 ;  /* 0x0000008c008c7308 */ /* 0x000ff00000000800 */
[----:B------:R-:W-:Y:S08]  /*1dca0*/  MUFU.EX2 R141, R141 ;  /* 0x0000008d008d7308 */ /* 0x000ff00000000800 */
[----:B------:R-:W-:Y:S01]  /*1dcb0*/  MUFU.EX2 R144, R144 ;  /* 0x0000009000907308 */ /* 0x000fe20000000800 */
[----:B0-----:R-:W-:-:S07]  /*1dcc0*/  FMNMX.FTZ R10, R10, R189, !PT ;  /* 0x000000bd0a0a7209 */ /* 0x001fce0007810000 */
[----:B------:R-:W-:Y:S01]  /*1dcd0*/  MUFU.EX2 R145, R145 ;  /* 0x0000009100917308 */ /* 0x000fe20000000800 */
[----:B------:R-:W-:Y:S01]  /*1dce0*/  FSETP.NEU.FTZ.AND P3, PT, R10, -INF , PT ;  /* 0xff8000000a00780b */ /* 0x000fe20003f7d000 */
[----:B------:R-:W-:-:S06]  /*1dcf0*/  FFMA.FTZ R189, R2, R10, -8 ;  /* 0xc100000002bd7423 */ /* 0x000fcc000001000a */
[----:B------:R-:W-:Y:S01]  /*1dd00*/  MUFU.EX2 R148, R148 ;  /* 0x0000009400947308 */ /* 0x000fe20000000800 */
[----:B------:R-:W-:-:S05]  /*1dd10*/  FSEL R133, R189, RZ, P3 ;  /* 0x000000ffbd857208 */ /* 0x000fca0001800000 */
[--C-:B------:R-:W-:Y:S01]  /*1dd20*/  FFMA.FTZ R192, R2, R195, -R133.reuse ;  /* 0x000000c302c07223 */ /* 0x100fe20000010885 */
[----:B------:R-:W-:Y:S01]  /*1dd30*/  FSEL R195, R0, RZ, P2 ;  /* 0x000000ff00c37208 */ /* 0x000fe20001000000 */
[C-C-:B------:R-:W-:Y:S01]  /*1dd40*/  FFMA.FTZ R158, R2.reuse, R158, -R133.reuse ;  /* 0x0000009e029e7223 */ /* 0x140fe20000010885 */
[----:B------:R-:W-:-:S01]  /*1dd50*/  FFMA.FTZ R186, R2, R186, -R133 ;  /* 0x000000ba02ba7223 */ /* 0x000fc20000010885 */
[C-C-:B------:R-:W-:Y:S01]  /*1dd60*/  FFMA.FTZ R187, R2.reuse, R187, -R133.reuse ;  /* 0x000000bb02bb7223 */ /* 0x140fe20000010885 */
[----:B------:R-:W-:-:S01]  /*1dd70*/  FFMA.FTZ R189, R2, R190, -R133 ;  /* 0x000000be02bd7223 */ /* 0x000fc20000010885 */
[----:B------:R-:W-:Y:S01]  /*1dd80*/  FADD.FTZ R195, -R195, R6 ;  /* 0x00000006c3c37221 */ /* 0x000fe20000010100 */
[----:B------:R-:W-:-:S01]  /*1dd90*/  FFMA.FTZ R190, R2, R191, -R133 ;  /* 0x000000bf02be7223 */ /* 0x000fc20000010885 */
[----:B------:R0:W-:Y:S01]  /*1dda0*/  MUFU.EX2 R6, R158 ;  /* 0x0000009e00067308 */ /* 0x0001e20000000800 */
[----:B------:R-:W-:-:S01]  /*1ddb0*/  FFMA.FTZ R191, R2, R194, -R133 ;  /* 0x000000c202bf7223 */ /* 0x000fc20000010885 */
[C---:B------:R-:W-:Y:S01]  /*1ddc0*/  FMUL.FTZ R195, R2.reuse, R195 ;  /* 0x000000c302c37220 */ /* 0x040fe20000410000 */
[----:B------:R-:W-:-:S01]  /*1ddd0*/  FFMA.FTZ R193, R2, R198, -R133 ;  /* 0x000000c602c17223 */ /* 0x000fc20000010885 */
[C-C-:B------:R-:W-:Y:S01]  /*1dde0*/  FFMA.FTZ R194, R2.reuse, R199, -R133.reuse ;  /* 0x000000c702c27223 */ /* 0x140fe20000010885 */
[----:B------:R-:W-:-:S01]  /*1ddf0*/  FFMA.FTZ R172, R2, R172, -R133 ;  /* 0x000000ac02ac7223 */ /* 0x000fc20000010885 */
[C-C-:B------:R-:W-:Y:S01]  /*1de00*/  FFMA.FTZ R171, R2.reuse, R171, -R133.reuse ;  /* 0x000000ab02ab7223 */ /* 0x140fe20000010885 */
[----:B------:R-:W-:-:S01]  /*1de10*/  FFMA.FTZ R174, R2, R174, -R133 ;  /* 0x000000ae02ae7223 */ /* 0x000fc20000010885 */
[----:B------:R-:W-:Y:S01]  /*1de20*/  MUFU.EX2 R186, R186 ;  /* 0x000000ba00ba7308 */ /* 0x000fe20000000800 */
[----:B0-----:R-:W-:Y:S01]  /*1de30*/  FSEL R158, R10, RZ, P3 ;  /* 0x000000ff0a9e7208 */ /* 0x001fe20001800000 */
[C-C-:B------:R-:W-:Y:S01]  /*1de40*/  FFMA.FTZ R175, R2.reuse, R175, -R133.reuse ;  /* 0x000000af02af7223 */ /* 0x140fe20000010885 */
[----:B------:R-:W-:-:S01]  /*1de50*/  FFMA.FTZ R178, R2, R178, -R133 ;  /* 0x000000b202b27223 */ /* 0x000fc20000010885 */
[C-C-:B------:R-:W-:Y:S01]  /*1de60*/  FFMA.FTZ R179, R2.reuse, R179, -R133.reuse ;  /* 0x000000b302b37223 */ /* 0x140fe20000010885 */
[----:B------:R-:W-:-:S01]  /*1de70*/  FFMA.FTZ R182, R2, R182, -R133 ;  /* 0x000000b602b67223 */ /* 0x000fc20000010885 */
[----:B------:R-:W-:Y:S01]  /*1de80*/  FADD.FTZ R5, -R158, R5 ;  /* 0x000000059e057221 */ /* 0x000fe20000010100 */
[----:B------:R-:W-:-:S01]  /*1de90*/  FFMA.FTZ R183, R2, R183, -R133 ;  /* 0x000000b702b77223 */ /* 0x000fc20000010885 */
[----:B------:R-:W0:Y:S01]  /*1dea0*/  MUFU.EX2 R158, R195 ;  /* 0x000000c3009e7308 */ /* 0x000e220000000800 */
[----:B------:R-:W-:-:S01]  /*1deb0*/  FFMA.FTZ R180, R2, R180, -R133 ;  /* 0x000000b402b47223 */ /* 0x000fc20000010885 */
[C---:B------:R-:W-:Y:S01]  /*1dec0*/  FMUL.FTZ R5, R2.reuse, R5 ;  /* 0x0000000502057220 */ /* 0x040fe20000410000 */
        /* <DEDUP_REMOVED lines=13> */
[----:B------:R-:W3:Y:S01]  /*1dfa0*/  MUFU.EX2 R187, R187 ;  /* 0x000000bb00bb7308 */ /* 0x000ee20000000800 */
        /* <DEDUP_REMOVED lines=8> */
[----:B--2---:R-:W-:-:S01]  /*1e030*/  FFMA.FTZ R3, R5, R3, R186 ;  /* 0x0000000305037223 */ /* 0x004fc200000100ba */
[----:B------:R-:W-:Y:S01]  /*1e040*/  FADD.FTZ R4, R20, R4 ;  /* 0x0000000414047221 */ /* 0x000fe20000010000 */
[----:B------:R-:W-:-:S01]  /*1e050*/  FFMA.FTZ R127, R2, R127, -R133 ;  /* 0x0000007f027f7223 */ /* 0x000fc20000010885 */
[C-C-:B------:R-:W-:Y:S01]  /*1e060*/  FFMA.FTZ R130, R2.reuse, R130, -R133.reuse ;  /* 0x0000008202827223 */ /* 0x140fe20000010885 */
[----:B------:R-:W-:-:S01]  /*1e070*/  FFMA.FTZ R131, R2, R131, -R133 ;  /* 0x0000008302837223 */ /* 0x000fc20000010885 */
[----:B------:R-:W-:Y:S01]  /*1e080*/  FADD.FTZ R4, R21, R4 ;  /* 0x0000000415047221 */ /* 0x000fe20000010000 */
[----:B------:R-:W-:-:S01]  /*1e090*/  FFMA.FTZ R137, R2, R137, -R133 ;  /* 0x0000008902897223 */ /* 0x000fc20000010885 */
[----:B------:R-:W2:Y:S01]  /*1e0a0*/  MUFU.EX2 R190, R190 ;  /* 0x000000be00be7308 */ /* 0x000ea20000000800 */
[----:B---3--:R-:W-:-:S01]  /*1e0b0*/  FADD.FTZ R3, R187, R3 ;  /* 0x00000003bb037221 */ /* 0x008fc20000010000 */
[----:B------:R-:W-:Y:S01]  /*1e0c0*/  FADD.FTZ R4, R184, R4 ;  /* 0x00000004b8047221 */ /* 0x000fe20000010000 */
[----:B------:R-:W-:-:S01]  /*1e0d0*/  FFMA.FTZ R133, R2, R135, -R133 ;  /* 0x0000008702857223 */ /* 0x000fc20000010885 */
[----:B------:R-:W-:-:S02]  /*1e0e0*/  ISETP.NE.AND P2, PT, R204, RZ, PT ;  /* 0x000000ffcc00720c */ /* 0x000fc40003f45270 */
[----:B------:R-:W-:-:S01]  /*1e0f0*/  FADD.FTZ R4, R8, R4 ;  /* 0x0000000408047221 */ /* 0x000fc20000010000 */
[----:B-1----:R-:W-:Y:S01]  /*1e100*/  SHF.R.U32.HI R204, RZ, 0x7, R219 ;  /* 0x00000007ffcc7819 */ /* 0x002fe200000116db */
[----:B------:R-:W1:Y:S01]  /*1e110*/  MUFU.EX2 R191, R191 ;  /* 0x000000bf00bf7308 */ /* 0x000e620000000800 */
[----:B0-----:R-:W-:-:S01]  /*1e120*/  FADD.FTZ R3, R189, R3 ;  /* 0x00000003bd037221 */ /* 0x001fc20000010000 */
[----:B------:R-:W-:Y:S01]  /*1e130*/  FADD.FTZ R4, R185, R4 ;  /* 0x00000004b9047221 */ /* 0x000fe20000010000 */
[----:B------:R-:W-:-:S03]  /*1e140*/  IADD3 R195, -R204, 0xb, RZ ;  /* 0x0000000bccc37810 */ /* 0x000fc60007ffe1ff */
        /* <DEDUP_REMOVED lines=53> */
[----:B0-----:R-:W-:-:S04]  /*1e4a0*/  FADD.FTZ R3, R155, R3 ;  /* 0x000000039b037221 */ /* 0x001fc80000010000 */
        /* <DEDUP_REMOVED lines=25> */
[----:B------:R-:W-:-:S04]  /*1e640*/  @!P2 IMAD R3, R9, 0x8, R16 ;  /* 0x000000080903a824 */ /* 0x000fc800078e0210 */
[----:B------:R-:W-:Y:S02]  /*1e650*/  @!P2 VIADD R3, R3, 0x33440 ;  /* 0x000334400303a836 */ /* 0x000fe40000000000 */
[----:B------:R-:W0:Y:S01]  /*1e660*/  MUFU.EX2 R120, R120 ;  /* 0x0000007800787308 */ /* 0x000e220000000800 */
[----:B--2---:R-:W-:-:S02]  /*1e670*/  FADD.FTZ R4, R149, R4 ;  /* 0x0000000495047221 */ /* 0x004fc40000010000 */
[----:B------:R-:W-:Y:S01]  /*1e680*/  @!P2 PRMT R3, RZ, 0x654, R3 ;  /* 0x00000654ff03a816 */ /* 0x000fe20000000003 */
[----:B------:R2:W-:Y:S06]  /*1e690*/  BAR.ARV R195, 0x100 ;  /* 0x000400c30000751d */ /* 0x0005ec0000002000 */
[----:B------:R-:W3:Y:S01]  /*1e6a0*/  MUFU.EX2 R164, R164 ;  /* 0x000000a400a47308 */ /* 0x000ee20000000800 */
[----:B-1----:R-:W-:-:S01]  /*1e6b0*/  FADD.FTZ R135, R151, R135 ;  /* 0x0000008797877221 */ /* 0x002fc20000010000 */
[----:B------:R1:W-:Y:S01]  /*1e6c0*/  @!P2 SYNCS.ARRIVE.TRANS64.RED.A1T0 RZ, [R3+URZ], RZ ;  /* 0x000000ff03ffa9a7 */ /* 0x0003e2000810043f */
[----:B0-----:R-:W-:-:S05]  /*1e6d0*/  FADD.FTZ R4, R120, R4 ;  /* 0x0000000478047221 */ /* 0x001fca0000010000 */
[----:B------:R-:W0:Y:S08]  /*1e6e0*/  MUFU.EX2 R121, R121 ;  /* 0x0000007900797308 */ /* 0x000e300000000800 */
[----:B------:R-:W4:Y:S01]  /*1e6f0*/  MUFU.EX2 R123, R123 ;  /* 0x0000007b007b7308 */ /* 0x000f220000000800 */
[----:B---3--:R-:W-:-:S07]  /*1e700*/  FADD.FTZ R135, R164, R135 ;  /* 0x00000087a4877221 */ /* 0x008fce0000010000 */
[----:B------:R-:W3:Y:S01]  /*1e710*/  MUFU.EX2 R124, R124 ;  /* 0x0000007c007c7308 */ /* 0x000ee20000000800 */
[----:B0-----:R-:W-:-:S07]  /*1e720*/  FADD.FTZ R4, R121, R4 ;  /* 0x0000000479047221 */ /* 0x001fce0000010000 */
[----:B------:R-:W0:Y:S01]  /*1e730*/  MUFU.EX2 R126, R126 ;  /* 0x0000007e007e7308 */ /* 0x000e220000000800 */
[----:B----4-:R-:W-:-:S07]  /*1e740*/  FADD.FTZ R135, R123, R135 ;  /* 0x000000877b877221 */ /* 0x010fce0000010000 */
        /* <DEDUP_REMOVED lines=18> */
[----:B------:R-:W1:Y:S01]  /*1e870*/  MUFU.EX2 R133, R133 ;  /* 0x0000008500857308 */ /* 0x000e620000000800 */
[----:B---3--:R-:W-:-:S01]  /*1e880*/  FADD.FTZ R135, R137, R135 ;  /* 0x0000008789877221 */ /* 0x008fc20000010000 */
[----:B0-----:R-:W-:-:S03]  /*1e890*/  FADD.FTZ R4, R13, R4 ;  /* 0x000000040d047221 */ /* 0x001fc60000010000 */
[----:B-1----:R-:W-:Y:S01]  /*1e8a0*/  FADD.FTZ R3, R133, R135 ;  /* 0x0000008785037221 */ /* 0x002fe20000010000 */
[----:B--2---:R-:W-:Y:S06]  /*1e8b0*/  @!P1 BRA `(.L_x_5419) ;  /* 0x0000000000049947 */ /* 0x004fec0003800000 */
[----:B------:R-:W-:Y:S01]  /*1e8c0*/  BPT.TRAP 0x1 ;  /* 0x000000040000795c */ /* 0x000fe20000300000 */
.L_x_5419:
[----:B------:R-:W-:Y:S01]  /*1e8d0*/  IMAD R135, R221, 0x8, R16 ;  /* 0x00000008dd877824 */ /* 0x000fe200078e0210 */
[----:B------:R-:W-:Y:S01]  /*1e8e0*/  ISETP.GT.AND P2, PT, R7, R15, PT ;  /* 0x0000000f0700720c */ /* 0x000fe20003f44270 */
        /* <DEDUP_REMOVED lines=140> */
[----:B------:R-:W-:Y:S01]  /*1f1b0*/  VIADD R7, R7, 0xffffffff ;  /* 0xffffffff07077836 */ /* 0x000fe20000000000 */
[----:B------:R-:W-:Y:S01]  /*1f1c0*/  MOV R8, R222 ;  /* 0x000000de00087202 */ /* 0x000fe20000000f00 */
[----:B------:R-:W-:-:S02]  /*1f1d0*/  IMAD.MOV.U32 R5, RZ, RZ, R10 ;  /* 0x000000ffff057224 */ /* 0x000fc400078e000a */
[----:B------:R-:W-:Y:S02]  /*1f1e0*/  IMAD.MOV.U32 R6, RZ, RZ, R0 ;  /* 0x000000ffff067224 */ /* 0x000fe400078e0000 */
[----:B------:R-:W-:Y:S01]  /*1f1f0*/  IMAD.MOV.U32 R221, RZ, RZ, R9 ;  /* 0x000000ffffdd7224 */ /* 0x000fe200078e0009 */
[----:B0-----:R-:W-:Y:S06]  /*1f200*/  @P2 BRA `(.L_x_5420) ;  /* 0xffffffc000242947 */ /* 0x001fec000383ffff */
[----:B------:R-:W-:-:S07]  /*1f210*/  IMAD.MOV.U32 R221, RZ, RZ, R9 ;  /* 0x000000ffffdd7224 */ /* 0x000fce00078e0009 */
.L_x_5409:
[----:B------:R-:W-:-:S13]  /*1f220*/  ISETP.GE.AND P0, PT, R7, RZ, PT ;  /* 0x000000ff0700720c */ /* 0x000fda0003f06270 */
[----:B------:R-:W-:Y:S05]  /*1f230*/  @!P0 BRA `(.L_x_5421) ;  /* 0x0000003400048947 */ /* 0x000fea0003800000 */
[----:B------:R-:W-:Y:S02]  /*1f240*/  IMAD.MOV.U32 R5, RZ, RZ, R10 ;  /* 0x000000ffff057224 */ /* 0x000fe400078e000a */
[----:B------:R-:W-:Y:S02]  /*1f250*/  IMAD.MOV.U32 R6, RZ, RZ, R0 ;  /* 0x000000ffff067224 */ /* 0x000fe400078e0000 */
[----:B------:R-:W-:Y:S02]  /*1f260*/  IMAD.MOV.U32 R8, RZ, RZ, R222 ;  /* 0x000000ffff087224 */ /* 0x000fe400078e00de */
[----:B------:R-:W-:-:S07]  /*1f270*/  IMAD.MOV.U32 R9, RZ, RZ, R221 ;  /* 0x000000ffff097224 */ /* 0x000fce00078e00dd */
.L_x_5432:
        /* <DEDUP_REMOVED lines=10> */
.L_x_5423:
[----:B------:R-:W-:Y:S01]  /*1f320*/  IMAD R0, R221, 0x8, R16 ;  /* 0x00000008dd007824 */ /* 0x000fe200078e0210 */
[----:B------:R-:W-:-:S04]  /*1f330*/  SHF.L.U32 R11, R222, 0x1f, RZ ;  /* 0x0000001fde0b7819 */ /* 0x000fc800000006ff */
[----:B------:R0:W1:Y:S01]  /*1f340*/  SYNCS.PHASECHK.TRANS64.TRYWAIT P0, [R0+URZ+0x33430], R11 ;  /* 0x0334300b000075a7 */ /* 0x000062000800017f */
[----:B------:R-:W-:Y:S05]  /*1f350*/  @!P1 BRA `(.L_x_5424) ;  /* 0x0000000000049947 */ /* 0x000fea0003800000 */
[----:B------:R-:W-:Y:S01]  /*1f360*/  BPT.TRAP 0x1 ;  /* 0x000000040000795c */ /* 0x000fe20000300000 */
.L_x_5424:
[----:B------:R-:W-:Y:S04]  /*1f370*/  BSSY B0, `(.L_x_5422) ;  /* 0x0000004000007945 */ /* 0x000fe80003800000 */
[----:B-1----:R-:W-:Y:S05]  /*1f380*/  @P0 BRA `(.L_x_5425) ;  /* 0x0000000000080947 */ /* 0x002fea0003800000 */
[----:B------:R-:W1:Y:S02]  /*1f390*/  SYNCS.PHASECHK.TRANS64.TRYWAIT P0, [R0+URZ+0x33430], R11 ;  /* 0x0334300b000075a7 */ /* 0x000e64000800017f */
[----:B-1----:R-:W-:Y:S05]  /*1f3a0*/  @!P0 BRA `(.L_x_5426) ;  /* 0x000000fc00508947 */ /* 0x002fea0003800000 */
.L_x_5425:
[----:B------:R-:W-:Y:S05]  /*1f3b0*/  BSYNC B0 ;  /* 0x0000000000007941 */ /* 0x000fea0003800000 */
.L_x_5422:
[----:B01----:R-:W0:Y:S01]  /*1f3c0*/  S2R R0, SR_TID.X ;  /* 0x0000000000007919 */ /* 0x003e220000002100 */
[----:B------:R-:W-:Y:S05]  /*1f3d0*/  WARPSYNC.ALL ;  /* 0x0000000000007948 */ /* 0x000fea0003800000 */
[----:B------:R-:W-:Y:S01]  /*1f3e0*/  IMAD R10, R221, 0x780, R14 ;  /* 0x00000780dd0a7824 */ /* 0x000fe200078e020e */
[----:B------:R-:W-:Y:S01]  /*1f3f0*/  UMOV UR48, UR24 ;  /* 0x0000001800307c82 */ /* 0x000fe20008000000 */
[----:B------:R-:W-:Y:S01]  /*1f400*/  IMAD.MOV.U32 R11, RZ, RZ, -0x7fffffe0 ;  /* 0x80000020ff0b7424 */ /* 0x000fe200078e00ff */
[----:B------:R-:W-:Y:S01]  /*1f410*/  UMOV UR49, UR25 ;  /* 0x0000001900317c82 */ /* 0x000fe20008000000 */
[C---:B------:R-:W-:Y:S01]  /*1f420*/  VIADD R120, R10.reuse, 0x80 ;  /* 0x000000800a787836 */ /* 0x040fe20000000000 */
[----:B------:R-:W-:Y:S01]  /*1f430*/  R2UR UR50, R10 ;  /* 0x000000000a3272ca */ /* 0x000fe200000e0000 */
[----:B------:R-:W-:Y:S01]  /*1f440*/  IMAD.MOV.U32 R121, RZ, RZ, -0x7fffffe0 ;  /* 0x80000020ff797424 */ /* 0x000fe200078e00ff */
[----:B------:R-:W-:Y:S01]  /*1f450*/  R2UR UR51, R11 ;  /* 0x000000000b3372ca */ /* 0x000fe200000e0000 */
[----:B------:R-:W-:Y:S01]  /*1f460*/  UMOV UR44, UR24 ;  /* 0x00000018002c7c82 */ /* 0x000fe20008000000 */
[----:B------:R-:W-:Y:S01]  /*1f470*/  R2UR UR46, R120 ;  /* 0x00000000782e72ca */ /* 0x000fe200000e0000 */
[----:B------:R-:W-:Y:S01]  /*1f480*/  UMOV UR45, UR25 ;  /* 0x00000019002d7c82 */ /* 0x000fe20008000000 */
[----:B------:R-:W-:Y:S01]  /*1f490*/  R2UR UR47, R121 ;  /* 0x00000000792f72ca */ /* 0x000fe200000e0000 */
[----:B------:R-:W-:Y:S01]  /*1f4a0*/  IMAD.MOV.U32 R13, RZ, RZ, -0x7fffffe0 ;  /* 0x80000020ff0d7424 */ /* 0x000fe200078e00ff */
[C---:B------:R-:W-:Y:S01]  /*1f4b0*/  IADD3 R12, R10.reuse, 0x100, RZ ;  /* 0x000001000a0c7810 */ /* 0x040fe20007ffe0ff */
[----:B------:R-:W-:Y:S01]  /*1f4c0*/  VIADD R20, R10, 0x180 ;  /* 0x000001800a147836 */ /* 0x000fe20000000000 */
[----:B------:R-:W-:Y:S01]  /*1f4d0*/  UMOV UR32, UR24 ;  /* 0x0000001800207c82 */ /* 0x000fe20008000000 */
[----:B------:R-:W-:Y:S01]  /*1f4e0*/  IMAD.MOV.U32 R21, RZ, RZ, -0x7fffffe0 ;  /* 0x80000020ff157424 */ /* 0x000fe200078e00ff */
[----:B------:R-:W-:Y:S01]  /*1f4f0*/  R2UR UR26, R12 ;  /* 0x000000000c1a72ca */ /* 0x000fe200000e0000 */
[----:B------:R-:W-:Y:S01]  /*1f500*/  UMOV UR33, UR25 ;  /* 0x0000001900217c82 */ /* 0x000fe20008000000 */
[----:B------:R-:W-:Y:S01]  /*1f510*/  R2UR UR27, R13 ;  /* 0x000000000d1b72ca */ /* 0x000fe200000e0000 */
[----:B------:R-:W-:Y:S01]  /*1f520*/  VIADD R120, R10, 0x200 ;  /* 0x000002000a787836 */ /* 0x000fe20000000000 */
[----:B------:R-:W-:Y:S01]  /*1f530*/  R2UR UR34, R20 ;  /* 0x00000000142272ca */ /* 0x000fe200000e0000 */
[----:B------:R-:W-:Y:S01]  /*1f540*/  UMOV UR28, UR24 ;  /* 0x00000018001c7c82 */ /* 0x000fe20008000000 */
[----:B------:R-:W-:Y:S01]  /*1f550*/  R2UR UR35, R21 ;  /* 0x00000000152372ca */ /* 0x000fe200000e0000 */
[----:B------:R-:W-:Y:S01]  /*1f560*/  UMOV UR29, UR25 ;  /* 0x00000019001d7c82 */ /* 0x000fe20008000000 */
[----:B------:R-:W-:Y:S01]  /*1f570*/  R2UR UR30, R120 ;  /* 0x00000000781e72ca */ /* 0x000fe200000e0000 */
[C---:B------:R-:W-:Y:S01]  /*1f580*/  VIADD R12, R10.reuse, 0x2 ;  /* 0x000000020a0c7836 */ /* 0x040fe20000000000 */
[----:B0-----:R-:W-:Y:S01]  /*1f590*/  SHF.R.U32.HI R0, RZ, 0x7, R0 ;  /* 0x00000007ff007819 */ /* 0x001fe20000011600 */
[----:B------:R-:W-:Y:S01]  /*1f5a0*/  VIADD R20, R10, 0x82 ;  /* 0x000000820a147836 */ /* 0x000fe20000000000 */
[----:B------:R-:W-:Y:S01]  /*1f5b0*/  R2UR UR31, R121 ;  /* 0x00000000791f72ca */ /* 0x000fe200000e0000 */
[----:B------:R-:W-:Y:S01]  /*1f5c0*/  IMAD.MOV.U32 R21, RZ, RZ, -0x7fffffe0 ;  /* 0x80000020ff157424 */ /* 0x000fe200078e00ff */
[----:B------:R-:W-:Y:S01]  /*1f5d0*/  R2UR UR6, R12 ;  /* 0x000000000c0672ca */ /* 0x000fe200000e0000 */
[----:B------:R-:W-:Y:S01]  /*1f5e0*/  VIADD R0, R0, 0x8 ;  /* 0x0000000800007836 */ /* 0x000fe20000000000 */
[----:B------:R-:W-:Y:S01]  /*1f5f0*/  R2UR UR7, R13 ;  /* 0x000000000d0772ca */ /* 0x000fe200000e0000 */
[----:B------:R-:W-:-:S02]  /*1f600*/  VIADD R12, R10, 0x102 ;  /* 0x000001020a0c7836 */ /* 0x000fc40000000000 */
[----:B------:R-:W-:Y:S01]  /*1f610*/  IMAD.MOV.U32 R13, RZ, RZ, -0x7fffffe0 ;  /* 0x80000020ff0d7424 */ /* 0x000fe200078e00ff */
[----:B------:R0:W-:Y:S01]  /*1f620*/  BAR.SYNC.DEFER_BLOCKING R0, 0x100 ;  /* 0x000400000000751d */ /* 0x0001e20000010000 */
[----:B------:R-:W-:-:S05]  /*1f630*/  IMAD.MOV.U32 R11, RZ, RZ, -0x7fffffe0 ;  /* 0x80000020ff0b7424 */ /* 0x000fca00078e00ff */
[----:B------:R-:W-:-:S06]  /*1f640*/  WARPGROUP.ARRIVE ;  /* 0x00000000000079c5 */ /* 0x000fcc0000000000 */
[----:B------:R-:W-:Y:S01]  /*1f650*/  QGMMA.64x32x32.F32.E4M3.E4M3 R184, gdesc[UR48], RZ, !UPT, gsb0 ;  /* 0x0060000030b879f3 */ /* 0x000fe2000c0008ff */
        /* <DEDUP_REMOVED lines=72> */
[----:B------:R-:W-:Y:S02]  /*1fae0*/  MOV R13, 0x80000020 ;  /* 0x80000020000d7802 */ /* 0x000fe40000000f00 */
        /* <DEDUP_REMOVED lines=46> */
[----:B------:R-:W-:-:S04]  /*1fdd0*/  MOV R13, 0x80000020 ;  /* 0x80000020000d7802 */ /* 0x000fc80000000f00 */
        /* <DEDUP_REMOVED lines=102> */
.L_x_5428:
[----:B------:R-:W-:Y:S01]  /*20440*/  SHF.L.U32 R0, R8, 0x1f, RZ ;  /* 0x0000001f08007819 */ /* 0x000fe200000006ff */
[----:B------:R-:W-:-:S04]  /*20450*/  IMAD R8, R9, 0x8, R16 ;  /* 0x0000000809087824 */ /* 0x000fc800078e0210 */
[----:B------:R0:W1:Y:S01]  /*20460*/  SYNCS.PHASECHK.TRANS64.TRYWAIT P0, [R8+URZ+0x33450], R0 ;  /* 0x03345000080075a7 */ /* 0x000062000800017f */
[----:B------:R-:W-:Y:S05]  /*20470*/  @!P1 BRA `(.L_x_5429) ;  /* 0x0000000000049947 */ /* 0x000fea0003800000 */
[----:B------:R-:W-:Y:S01]  /*20480*/  BPT.TRAP 0x1 ;  /* 0x000000040000795c */ /* 0x000fe20000300000 */
.L_x_5429:
[----:B-1----:R-:W-:Y:S05]  /*20490*/  @P0 BRA `(.L_x_5427) ;  /* 0x0000000000080947 */ /* 0x002fea0003800000 */
[----:B------:R-:W1:Y:S02]  /*204a0*/  SYNCS.PHASECHK.TRANS64.TRYWAIT P0, [R8+URZ+0x33450], R0 ;  /* 0x03345000080075a7 */ /* 0x000e64000800017f */
[----:B-1----:R-:W-:Y:S05]  /*204b0*/  @!P0 BRA `(.L_x_5430) ;  /* 0x000000ec00208947 */ /* 0x002fea0003800000 */
.L_x_5427:
        /* <DEDUP_REMOVED lines=21> */
[----:B------:R-:W-:Y:S01]  /*20610*/  QGMMA.64x192x32.F32.E4M3.E4M3 R24, R216, gdesc[UR4], R24, gsb0 ;  /* 0x02e00004d8187df3 */ /* 0x000fe20008000818 */
[----:B------:R-:W-:Y:S02]  /*20620*/  R2UR UR6, R12 ;  /* 0x000000000c0672ca */ /* 0x000fe400000e0000 */
[----:B------:R-:W-:Y:S01]  /*20630*/  R2UR UR7, R13 ;  /* 0x000000000d0772ca */ /* 0x000fe200000e0000 */
[----:B------:R-:W-:Y:S01]  /*20640*/  IMAD.MOV.U32 R13, RZ, RZ, -0x3ffffff0 ;  /* 0xc0000010ff0d7424 */ /* 0x000fe200078e00ff */
[----:B------:R-:W-:-:S02]  /*20650*/  IADD3 R12, R10, 0x300, RZ ;  /* 0x000003000a0c7810 */ /* 0x000fc40007ffe0ff */
        /* <DEDUP_REMOVED lines=78> */
[----:B------:R-:W-:Y:S01]  /*20b40*/  R2UR UR6, R12 ;  /* 0x000000000c0672ca */ /* 0x000fe200000e0000 */
[C---:B------:R-:W-:Y:S01]  /*20b50*/  VIADD R12, R10.reuse, 0x480 ;  /* 0x000004800a0c7836 */ /* 0x040fe20000000000 */
[----:B------:R-:W-:Y:S01]  /*20b60*/  R2UR UR7, R13 ;  /* 0x000000000d0772ca */ /* 0x000fe200000e0000 */
[----:B------:R-:W-:Y:S02]  /*20b70*/  IMAD.MOV.U32 R13, RZ, RZ, -0x3ffffff0 ;  /* 0xc0000010ff0d7424 */ /* 0x000fe400078e00ff */
        /* <DEDUP_REMOVED lines=9> */
[----:B------:R-:W-:Y:S01]  /*20c10*/  R2UR UR7, R13 ;  /* 0x000000000d0772ca */ /* 0x000fe200000e0000 */
[----:B------:R-:W0:Y:S02]  /*20c20*/  SHFL.BFLY PT, R12, R8, 0x2, 0x1f ;  /* 0x0c401f00080c7f89 */ /* 0x000e2400000e0000 */
[----:B0-----:R-:W-:Y:S02]  /*20c30*/  FMNMX.FTZ R12, R8, R12, !PT ;  /* 0x0000000c080c7209 */ /* 0x001fe40007810000 */
[----:B------:R-:W0:Y:S02]  /*20c40*/  SHFL.BFLY PT, R8, R0, 0x1, 0x1f ;  /* 0x0c201f0000087f89 */ /* 0x000e2400000e0000 */
[----:B0-----:R-:W-:-:S05]  /*20c50*/  FMNMX.FTZ R0, R0, R8, !PT ;  /* 0x0000000800007209 */ /* 0x001fca0007810000 */
[----:B------:R-:W-:-:S04]  /*20c60*/  FADD.FTZ R6, -R0, R6 ;  /* 0x0000000600067221 */ /* 0x000fc80000010100 */
[----:B------:R-:W-:-:S06]  /*20c70*/  FMUL.FTZ R6, R2, R6 ;  /* 0x0000000602067220 */ /* 0x000fcc0000410000 */
[----:B------:R-:W-:Y:S01]  /*20c80*/  MUFU.EX2 R6, R6 ;  /* 0x0000000600067308 */ /* 0x000fe20000000800 */
[----:B------:R-:W-:Y:S02]  /*20c90*/  WARPGROUP.DEPBAR.LE gsb0, 0x0 ;  /* 0x00008000000079c5 */ /* 0x000fe40000010000 */
[----:B------:R-:W-:-:S06]  /*20ca0*/  WARPGROUP.ARRIVE ;  /* 0x00000000000079c5 */ /* 0x000fcc0000000000 */
[----:B------:R-:W-:Y:S01]  /*20cb0*/  QGMMA.64x192x32.F32.E4M3.E4M3 R24, R204, gdesc[UR4], R24, gsb0 ;  /* 0x02e00004cc187df3 */ /* 0x000fe20008000818 */
[----:B------:R-:W-:Y:S02]  /*20cc0*/  R2UR UR6, R10 ;  /* 0x000000000a0672ca */ /* 0x000fe400000e0000 */
[----:B------:R-:W0:Y:S01]  /*20cd0*/  SHFL.BFLY PT, R10, R12, 0x1, 0x1f ;  /* 0x0c201f000c0a7f89 */ /* 0x000e2200000e0000 */
[----:B------:R-:W-:Y:S01]  /*20ce0*/  R2UR UR7, R11 ;  /* 0x000000000b0772ca */ /* 0x000fe200000e0000 */
[----:B------:R-:W-:-:S04]  /*20cf0*/  FFMA.FTZ R11, R2, R0, -8 ;  /* 0xc1000000020b7423 */ /* 0x000fc80000010000 */
        /* <DEDUP_REMOVED lines=18> */
[----:B0-----:R-:W-:Y:S01]  /*20e20*/  FMNMX.FTZ R10, R12, R10, !PT ;  /* 0x0000000a0c0a7209 */ /* 0x001fe20007810000 */
        /* <DEDUP_REMOVED lines=21> */
[----:B------:R-:W-:Y:S01]  /*20f80*/  FFMA.FTZ R11, R2, R133, -R11 ;  /* 0x00000085020b7223 */ /* 0x000fe2000001080b */
[----:B------:R-:W-:-:S01]  /*20f90*/  FADD.FTZ R5, -R10, R5 ;  /* 0x000000050a057221 */ /* 0x000fc20000010100 */
[C---:B------:R-:W-:Y:S01]  /*20fa0*/  FFMA.FTZ R133, R2.reuse, R10, -8 ;  /* 0xc100000002857423 */ /* 0x040fe2000001000a */
[----:B------:R-:W0:Y:S02]  /*20fb0*/  MUFU.EX2 R8, R8 ;  /* 0x0000000800087308 */ /* 0x000e240000000800 */
[C---:B------:R-:W-:Y:S01]  /*20fc0*/  FMUL.FTZ R5, R2.reuse, R5 ;  /* 0x0000000502057220 */ /* 0x040fe20000410000 */
[C-C-:B------:R-:W-:Y:S01]  /*20fd0*/  FFMA.FTZ R186, R2.reuse, R186, -R133.reuse ;  /* 0x000000ba02ba7223 */ /* 0x140fe20000010885 */
[----:B------:R-:W-:-:S01]  /*20fe0*/  FFMA.FTZ R187, R2, R187, -R133 ;  /* 0x000000bb02bb7223 */ /* 0x000fc20000010885 */
[C-C-:B------:R-:W-:Y:S01]  /*20ff0*/  FFMA.FTZ R188, R2.reuse, R190, -R133.reuse ;  /* 0x000000be02bc7223 */ /* 0x140fe20000010885 */
[----:B------:R-:W-:-:S01]  /*21000*/  FFMA.FTZ R189, R2, R191, -R133 ;  /* 0x000000bf02bd7223 */ /* 0x000fc20000010885 */
[C-C-:B------:R-:W-:Y:S01]  /*21010*/  FFMA.FTZ R190, R2.reuse, R194, -R133.reuse ;  /* 0x000000c202be7223 */ /* 0x140fe20000010885 */
        /* <DEDUP_REMOVED lines=41> */
[----:B--2---:R-:W-:-:S01]  /*212b0*/  FADD.FTZ R3, R187, R3 ;  /* 0x00000003bb037221 */ /* 0x004fc20000010000 */
[C-C-:B------:R-:W-:Y:S01]  /*212c0*/  FFMA.FTZ R131, R2.reuse, R131, -R133.reuse ;  /* 0x0000008302837223 */ /* 0x140fe20000010885 */
[----:B------:R-:W-:-:S01]  /*212d0*/  FFMA.FTZ R134, R2, R134, -R133 ;  /* 0x0000008602867223 */ /* 0x000fc20000010885 */
[----:B------:R-:W-:Y:S01]  /*212e0*/  FFMA.FTZ R133, R2, R135, -R133 ;  /* 0x0000008702857223 */ /* 0x000fe20000010885 */
[----:B------:R-:W-:-:S03]  /*212f0*/  IADD3 R194, -R219, 0xb, RZ ;  /* 0x0000000bdbc27810 */ /* 0x000fc60007ffe1ff */
        /* <DEDUP_REMOVED lines=30> */
[----:B------:R-:W-:Y:S06]  /*214e0*/  QGMMA.64x192x32.F32.E4M3.E4M3 R24, R200, gdesc[UR4], R24, gsb0 ;  /* 0x02e00004c8187df3 */ /* 0x000fec0008000818 */
        /* <DEDUP_REMOVED lines=52> */
[----:B------:R-:W-:-:S06]  /*21830*/  WARPGROUP.DEPBAR.LE gsb0, 0x0 ;  /* 0x00008000000079c5 */ /* 0x000fcc0000010000 */
        /* <DEDUP_REMOVED lines=77> */
.L_x_5431:
[----:B------:R-:W-:Y:S01]  /*21d10*/  IMAD R9, R9, 0x8, R16 ;  /* 0x0000000809097824 */ /* 0x000fe200078e0210 */
[----:B------:R-:W-:Y:S01]  /*21d20*/  ISETP.GT.AND P0, PT, R7, RZ, PT ;  /* 0x000000ff0700720c */ /* 0x000fe20003f04270 */
        /* <DEDUP_REMOVED lines=144> */
[----:B------:R-:W-:Y:S01]  /*22630*/  MOV R5, R10 ;  /* 0x0000000a00057202 */ /* 0x000fe20000000f00 */
[----:B------:R-:W-:Y:S06]  /*22640*/  @P0 BRA `(.L_x_5432) ;  /* 0xffffffcc000c0947 */ /* 0x000fec000383ffff */
.L_x_5421:
[----:B------:R-:W-:Y:S05]  /*22650*/  WARPSYNC.ALL ;  /* 0x0000000000007948 */ /* 0x000fea0003800000 */
[----:B------:R-:W-:Y:S06]  /*22660*/  BAR.ARV 0x8, 0x180 ;  /* 0x0206000000007b1d */ /* 0x000fec0000002000 */
[----:B------:R-:W-:Y:S05]  /*22670*/  @!P1 BRA `(.L_x_5433) ;  /* 0x0000000000049947 */ /* 0x000fea0003800000 */
[----:B------:R-:W-:Y:S01]  /*22680*/  BPT.TRAP 0x1 ;  /* 0x000000040000795c */ /* 0x000fe20000300000 */
.L_x_5433:
[----:B------:R-:W-:Y:S01]  /*22690*/  IMAD R20, R221, 0x8, R16 ;  /* 0x00000008dd147824 */ /* 0x000fe200078e0210 */
[----:B------:R-:W-:-:S04]  /*226a0*/  SHF.L.U32 R5, R222, 0x1f, RZ ;  /* 0x0000001fde057819 */ /* 0x000fc800000006ff */
[----:B------:R0:W1:Y:S01]  /*226b0*/  SYNCS.PHASECHK.TRANS64.TRYWAIT P0, [R20+URZ+0x33450], R5 ;  /* 0x03345005140075a7 */ /* 0x000062000800017f */
[----:B------:R-:W-:Y:S05]  /*226c0*/  @!P1 BRA `(.L_x_5434) ;  /* 0x0000000000049947 */ /* 0x000fea0003800000 */
[----:B------:R-:W-:Y:S01]  /*226d0*/  BPT.TRAP 0x1 ;  /* 0x000000040000795c */ /* 0x000fe20000300000 */
.L_x_5434:
[----:B------:R-:W-:-:S05]  /*226e0*/  VIADD R16, R16, 0x200 ;  /* 0x0000020010107836 */ /* 0x000fca0000000000 */
[----:B------:R-:W-:-:S04]  /*226f0*/  SHF.R.U32.HI R16, RZ, 0x4, R16 ;  /* 0x00000004ff107819 */ /* 0x000fc80000011610 */
[----:B------:R-:W-:-:S04]  /*22700*/  LOP3.LUT R16, R16, 0x3fff, RZ, 0xc0, !PT ;  /* 0x00003fff10107812 */ /* 0x000fc800078ec0ff */
[----:B------:R-:W-:Y:S01]  /*22710*/  LOP3.LUT R16, R16, 0x10000, RZ, 0xfc, !PT ;  /* 0x0001000010107812 */ /* 0x000fe200078efcff */
[----:B-1----:R-:W-:Y:S06]  /*22720*/  @P0 BRA `(.L_x_5435) ;  /* 0x0000000000080947 */ /* 0x002fec0003800000 */
[----:B------:R-:W1:Y:S02]  /*22730*/  SYNCS.PHASECHK.TRANS64.TRYWAIT P0, [R20+URZ+0x33450], R5 ;  /* 0x03345005140075a7 */ /* 0x000e64000800017f */
[----:B-1----:R-:W-:Y:S05]  /*22740*/  @!P0 BRA `(.L_x_5436) ;  /* 0x000000c800908947 */ /* 0x002fea0003800000 */
.L_x_5435:
[----:B------:R-:W-:Y:S01]  /*22750*/  IMAD R6, R221, 0x780, R16 ;  /* 0x00000780dd067824 */ /* 0x000fe200078e0210 */
[----:B------:R-:W2:Y:S01]  /*22760*/  LDL R12, [R1+0x40] ;  /* 0x00004000010c7983 */ /* 0x000ea20000100800 */
[----:B------:R-:W-:Y:S01]  /*22770*/  IMAD.MOV.U32 R7, RZ, RZ, -0x3ffffff0 ;  /* 0xc0000010ff077424 */ /* 0x000fe200078e00ff */
[----:B------:R-:W-:Y:S05]  /*22780*/  WARPSYNC.ALL ;  /* 0x0000000000007948 */ /* 0x000fea0003800000 */
[C---:B------:R-:W-:Y:S01]  /*22790*/  R2UR UR6, R6.reuse ;  /* 0x00000000060672ca */ /* 0x040fe200000e0000 */
[----:B------:R-:W0:Y:S01]  /*227a0*/  LDL R13, [R1+0x28] ;  /* 0x00002800010d7983 */ /* 0x000e220000100800 */
[----:B------:R-:W-:Y:S01]  /*227b0*/  R2UR UR7, R7 ;  /* 0x00000000070772ca */ /* 0x000fe200000e0000 */
[----:B------:R-:W-:Y:S01]  /*227c0*/  WARPGROUP.ARRIVE ;  /* 0x00000000000079c5 */ /* 0x000fe20000000000 */
[----:B------:R-:W-:Y:S01]  /*227d0*/  VIADD R8, R6, 0x180 ;  /* 0x0000018006087836 */ /* 0x000fe20000000000 */
[----:B------:R-:W3:Y:S01]  /*227e0*/  LDL.LU R11, [R1+0x8] ;  /* 0x00000800010b7983 */ /* 0x000ee20000300800 */
[----:B------:R-:W-:Y:S01]  /*227f0*/  IMAD.MOV.U32 R9, RZ, RZ, -0x3ffffff0 ;  /* 0xc0000010ff097424 */ /* 0x000fe200078e00ff */
[----:B------:R-:W-:-:S02]  /*22800*/  ULDC.64 UR4, c[0x0][0x9a0] ;  /* 0x0002680000047ab9 */ /* 0x000fc40000000a00 */
[----:B------:R-:W-:-:S04]  /*22810*/  ISETP.NE.U32.AND P0, PT, RZ, UR4, PT ;  /* 0x00000004ff007c0c */ /* 0x000fc8000bf05070 */
[----:B------:R-:W-:Y:S02]  /*22820*/  ISETP.NE.AND.EX P0, PT, RZ, UR5, PT, P0 ;  /* 0x00000005ff007c0c */ /* 0x000fe4000bf05300 */
[----:B------:R-:W-:Y:S01]  /*22830*/  QGMMA.64x192x32.F32.E4M3.E4M3 R24, R216, gdesc[UR4], R24, gsb0 ;  /* 0x02e00004d8187df3 */ /* 0x000fe20008000818 */
[----:B------:R-:W-:Y:S01]  /*22840*/  R2UR UR6, R8 ;  /* 0x00000000080672ca */ /* 0x000fe200000e0000 */
[----:B------:R-:W-:Y:S01]  /*22850*/  VIADD R8, R6, 0x300 ;  /* 0x0000030006087836 */ /* 0x000fe20000000000 */
[----:B------:R-:W-:Y:S01]  /*22860*/  R2UR UR7, R9 ;  /* 0x00000000090772ca */ /* 0x000fe200000e0000 */
[----:B------:R-:W-:-:S07]  /*22870*/  IMAD.MOV.U32 R9, RZ, RZ, -0x3ffffff0 ;  /* 0xc0000010ff097424 */ /* 0x000fce00078e00ff */
[----:B------:R-:W2:Y:S01]  /*22880*/  @P0 LDC.64 R14, c[0x0][0x9c8] ;  /* 0x00027200ff0e0b82 */ /* 0x000ea20000000a00 */
[----:B------:R-:W-:Y:S02]  /*22890*/  WARPGROUP.DEPBAR.LE gsb0, 0x0 ;  /* 0x00008000000079c5 */ /* 0x000fe40000010000 */
[----:B------:R-:W-:-:S06]  /*228a0*/  WARPGROUP.ARRIVE ;  /* 0x00000000000079c5 */ /* 0x000fcc0000000000 */
[----:B------:R-:W-:Y:S01]  /*228b0*/  QGMMA.64x192x32.F32.E4M3.E4M3 R24, R212, gdesc[UR4], R24, gsb0 ;  /* 0x02e00004d4187df3 */ /* 0x000fe20008000818 */
[----:B------:R-:W-:Y:S02]  /*228c0*/  R2UR UR6, R8 ;  /* 0x00000000080672ca */ /* 0x000fe400000e0000 */
[----:B------:R-:W-:Y:S02]  /*228d0*/  R2UR UR7, R9 ;  /* 0x00000000090772ca */ /* 0x000fe400000e0000 */
[----:B------:R-:W4:Y:S01]  /*228e0*/  @P0 LDC.64 R8, c[0x0][0x9d0] ;  /* 0x00027400ff080b82 */ /* 0x000f220000000a00 */
[----:B--2---:R-:W-:-:S04]  /*228f0*/  @P0 IMAD R12, R12, R14, RZ ;  /* 0x0000000e0c0c0224 */ /* 0x004fc800078e02ff */
        /* <DEDUP_REMOVED lines=9> */
[----:B------:R-:W-:Y:S01]  /*22990*/  @P0 LEA.HI.X R13, R8, UR5, R5, 0x2, P2 ;  /* 0x00000005080d0c11 */ /* 0x000fe200090f1405 */
[----:B------:R-:W-:-:S06]  /*229a0*/  IMAD.MOV.U32 R5, RZ, RZ, 0x3f800000 ;  /* 0x3f800000ff057424 */ /* 0x000fcc00078e00ff */
        /* <DEDUP_REMOVED lines=8> */
[----:B------:R-:W-:Y:S02]  /*22a30*/  VIADD R6, R6, 0x600 ;  /* 0x0000060006067836 */ /* 0x000fe40000000000 */
[----:B------:R-:W-:Y:S01]  /*22a40*/  IMAD.MOV.U32 R7, RZ, RZ, -0x3ffffff0 ;  /* 0xc0000010ff077424 */ /* 0x000fe200078e00ff */
[----:B------:R-:W1:Y:S01]  /*22a50*/  SHFL.BFLY PT, R8, R3, 0x2, 0x1f ;  /* 0x0c401f0003087f89 */ /* 0x000e6200000e0000 */
[----:B------:R-:W-:Y:S02]  /*22a60*/  WARPGROUP.DEPBAR.LE gsb0, 0x0 ;  /* 0x00008000000079c5 */ /* 0x000fe40000010000 */
[----:B------:R-:W-:-:S06]  /*22a70*/  WARPGROUP.ARRIVE ;  /* 0x00000000000079c5 */ /* 0x000fcc0000000000 */
[----:B------:R-:W-:Y:S01]  /*22a80*/  QGMMA.64x192x32.F32.E4M3.E4M3 R24, R204, gdesc[UR4], R24, gsb0 ;  /* 0x02e00004cc187df3 */ /* 0x000fe20008000818 */
[----:B------:R-:W-:Y:S02]  /*22a90*/  R2UR UR6, R6 ;  /* 0x00000000060672ca */ /* 0x000fe400000e0000 */
[----:B------:R-:W-:Y:S02]  /*22aa0*/  R2UR UR7, R7 ;  /* 0x00000000070772ca */ /* 0x000fe400000e0000 */
[----:B------:R-:W3:Y:S01]  /*22ab0*/  SHFL.BFLY PT, R7, R4, 0x2, 0x1f ;  /* 0x0c401f0004077f89 */ /* 0x000ee200000e0000 */
[----:B-1----:R-:W-:-:S05]  /*22ac0*/  FADD.FTZ R8, R8, R3 ;  /* 0x0000000308087221 */ /* 0x002fca0000010000 */
[----:B------:R-:W1:Y:S01]  /*22ad0*/  SHFL.BFLY PT, R9, R8, 0x1, 0x1f ;  /* 0x0c201f0008097f89 */ /* 0x000e6200000e0000 */
[----:B---3--:R-:W-:-:S05]  /*22ae0*/  FADD.FTZ R7, R7, R4 ;  /* 0x0000000407077221 */ /* 0x008fca0000010000 */
[----:B------:R-:W3:Y:S01]  /*22af0*/  SHFL.BFLY PT, R6, R7, 0x1, 0x1f ;  /* 0x0c201f0007067f89 */ /* 0x000ee200000e0000 */
[----:B-1----:R-:W-:-:S01]  /*22b00*/  FADD.FTZ R9, R8, R9 ;  /* 0x0000000908097221 */ /* 0x002fc20000010000 */
[----:B------:R-:W-:-:S03]  /*22b10*/  IMAD.MOV.U32 R4, RZ, RZ, RZ ;  /* 0x000000ffff047224 */ /* 0x000fc600078e00ff */
[----:B0-----:R-:W-:Y:S01]  /*22b20*/  FMUL.FTZ R13, R9, 0.00390625 ;  /* 0x3b800000090d7820 */ /* 0x001fe20000410000 */
[----:B---3--:R-:W-:-:S05]  /*22b30*/  FADD.FTZ R11, R7, R6 ;  /* 0x00000006070b7221 */ /* 0x008fca0000010000 */
[C---:B------:R-:W-:Y:S01]  /*22b40*/  FSETP.NE.FTZ.AND P0, PT, R11.reuse, RZ, PT ;  /* 0x000000ff0b00720b */ /* 0x040fe20003f15000 */
[----:B------:R-:W-:Y:S01]  /*22b50*/  FMUL.FTZ R12, R11, 0.00390625 ;  /* 0x3b8000000b0c7820 */ /* 0x000fe20000410000 */
[----:B------:R-:W-:-:S04]  /*22b60*/  FSETP.NE.FTZ.AND P3, PT, R13, RZ, PT ;  /* 0x000000ff0d00720b */ /* 0x000fc80003f75000 */
        /* <DEDUP_REMOVED lines=14> */
[----:B------:R-:W-:Y:S02]  /*22c50*/  IMAD.MOV.U32 R121, RZ, RZ, -0x800000 ;  /* 0xff800000ff797424 */ /* 0x000fe400078e00ff */
[----:B-1----:R-:W-:Y:S01]  /*22c60*/  @P3 FMUL.FTZ R7, R7, 0.69314718246459960938 ;  /* 0x3f31721807073820 */ /* 0x002fe20000410000 */
[----:B------:R-:W-:-:S01]  /*22c70*/  @P2 FFMA.FTZ R120, R3, R0, R6 ;  /* 0x0000000003782223 */ /* 0x000fc20000010006 */
[----:B--2---:R-:W-:Y:S02]  /*22c80*/  FMUL.FTZ R3, R4, R5 ;  /* 0x0000000504037220 */ /* 0x004fe40000410000 */
[----:B------:R-:W-:-:S01]  /*22c90*/  @P3 FFMA.FTZ R121, R2, R10, R7 ;  /* 0x0000000a02793223 */ /* 0x000fc20000010007 */
[----:B---3--:R-:W-:Y:S01]  /*22ca0*/  FMUL.FTZ R0, R8, R5 ;  /* 0x0000000508007220 */ /* 0x008fe20000410000 */
[----:B------:R-:W-:Y:S02]  /*22cb0*/  WARPGROUP.DEPBAR.LE gsb0, 0x0 ;  /* 0x00008000000079c5 */ /* 0x000fe40000010000 */
[----:B------:R-:W-:Y:S05]  /*22cc0*/  @!P1 BRA `(.L_x_5437) ;  /* 0x0000000000049947 */ /* 0x000fea0003800000 */
[----:B------:R-:W-:Y:S01]  /*22cd0*/  BPT.TRAP 0x1 ;  /* 0x000000040000795c */ /* 0x000fe20000300000 */
.L_x_5437:
        /* <DEDUP_REMOVED lines=107> */
.L_x_5369:
        /* <DEDUP_REMOVED lines=12> */
[----:B------:R-:W2:Y:S01]  /*23450*/  LDL R83, [R1+0x70] ;  /* 0x0000700001537983 */ /* 0x000ea20000100800 */
[----:B------:R-:W-:Y:S01]  /*23460*/  ULDC.64 UR4, c[0x4][0xe0] ;  /* 0x0100380000047ab9 */ /* 0x000fe20000000a00 */
[----:B------:R-:W1:Y:S02]  /*23470*/  S2R R90, SR_TID.X ;  /* 0x00000000005a7919 */ /* 0x000e640000002100 */
        /* <DEDUP_REMOVED lines=27> */
[----:B------:R-:W-:Y:S02]  /*23630*/  LOP3.LUT P0, R2, R90, 0x3, RZ, 0xc0, !PT ;  /* 0x000000035a027812 */ /* 0x000fe4000780c0ff */
[----:B------:R-:W-:Y:S02]  /*23640*/  MOV R60, R16 ;  /* 0x00000010003c7202 */ /* 0x000fe40000000f00 */
[----:B-1----:R-:W-:Y:S02]  /*23650*/  MOV R61, R3 ;  /* 0x00000003003d7202 */ /* 0x002fe40000000f00 */
[----:B------:R-:W-:-:S02]  /*23660*/  ISETP.EQ.OR P0, PT, R2, 0x3, !P0 ;  /* 0x000000030200780c */ /* 0x000fc40004702670 */
[----:B------:R-:W-:Y:S02]  /*23670*/  F2FP.BF16.F32.PACK_AB R91, R14, R57 ;  /* 0x000000390e5b723e */ /* 0x000fe400000010ff */
[----:B------:R-:W-:Y:S02]  /*23680*/  F2FP.BF16.F32.PACK_AB R56, R13, R56 ;  /* 0x000000380d38723e */ /* 0x000fe400000010ff */
[----:B------:R-:W-:Y:S02]  /*23690*/  F2FP.BF16.F32.PACK_AB R57, R79, R50 ;  /* 0x000000324f39723e */ /* 0x000fe400000010ff */
[----:B------:R-:W-:Y:S02]  /*236a0*/  F2FP.BF16.F32.PACK_AB R48, R15, R48 ;  /* 0x000000300f30723e */ /* 0x000fe400000010ff */
        /* <DEDUP_REMOVED lines=164> */
[----:B------:R-:W4:Y:S01]  /*240f0*/  SHFL.IDX PT, R27, R32, R3, 0x1c1f ;  /* 0x001c1f03201b7589 */ /* 0x000f2200000e0000 */
[----:B------:R-:W-:Y:S02]  /*24100*/  SEL R82, R89, R82, P0 ;  /* 0x0000005259527207 */ /* 0x000fe40000000000 */
[----:B------:R-:W-:Y:S01]  /*24110*/  SEL R65, R46, R97, P0 ;  /* 0x000000612e417207 */ /* 0x000fe20000000000 */
[----:B------:R-:W0:Y:S01]  /*24120*/  SHFL.IDX PT, R29, R36, R3, 0x1c1f ;  /* 0x001c1f03241d7589 */ /* 0x000e2200000e0000 */
[----:B------:R-:W-:Y:S02]  /*24130*/  SEL R84, R97, R46, P0 ;  /* 0x0000002e61547207 */ /* 0x000fe40000000000 */
[----:B--2---:R-:W-:Y:S01]  /*24140*/  SEL R4, R6, R5, P0 ;  /* 0x0000000506047207 */ /* 0x004fe20000000000 */
[----:B------:R-:W-:Y:S01]  /*24150*/  SHFL.IDX PT, R46, R33, R0, 0x1c1f ;  /* 0x001c1f00212e7589 */ /* 0x000fe200000e0000 */
[----:B-1----:R-:W-:-:S02]  /*24160*/  SEL R8, R10, R7, P0 ;  /* 0x000000070a087207 */ /* 0x002fc40000000000 */
[----:B------:R-:W-:Y:S01]  /*24170*/  SEL R6, R5, R6, P0 ;  /* 0x0000000605067207 */ /* 0x000fe20000000000 */
[----:B------:R-:W1:Y:S01]  /*24180*/  SHFL.IDX PT, R31, R40, R3, 0x1c1f ;  /* 0x001c1f03281f7589 */ /* 0x000e6200000e0000 */
[----:B------:R-:W-:Y:S02]  /*24190*/  SEL R10, R7, R10, P0 ;  /* 0x0000000a070a7207 */ /* 0x000fe40000000000 */
[----:B------:R-:W-:Y:S01]  /*241a0*/  SEL R12, R9, R20, P0 ;  /* 0x00000014090c7207 */ /* 0x000fe20000000000 */
[----:B------:R-:W2:Y:S01]  /*241b0*/  SHFL.IDX PT, R33, R44, R3, 0x1c1f ;  /* 0x001c1f032c217589 */ /* 0x000ea200000e0000 */
[----:B------:R-:W-:Y:S02]  /*241c0*/  SEL R14, R20, R9, P0 ;  /* 0x00000009140e7207 */ /* 0x000fe40000000000 */
[----:B---3--:R-:W-:Y:S01]  /*241d0*/  SEL R28, R30, R25, P0 ;  /* 0x000000191e1c7207 */ /* 0x008fe20000000000 */
[----:B------:R-:W3:Y:S01]  /*241e0*/  SHFL.IDX PT, R35, R48, R3, 0x1c1f ;  /* 0x001c1f0330237589 */ /* 0x000ee200000e0000 */
[----:B------:R-:W-:-:S02]  /*241f0*/  SEL R30, R25, R30, P0 ;  /* 0x0000001e191e7207 */ /* 0x000fc40000000000 */
[----:B------:R-:W-:Y:S01]  /*24200*/  SEL R5, R41, R62, P0 ;  /* 0x0000003e29057207 */ /* 0x000fe20000000000 */
[----:B------:R-:W3:Y:S01]  /*24210*/  SHFL.IDX PT, R37, R52, R3, 0x1c1f ;  /* 0x001c1f0334257589 */ /* 0x000ee200000e0000 */
[----:B----4-:R-:W-:Y:S02]  /*24220*/  SEL R32, R34, R27, P0 ;  /* 0x0000001b22207207 */ /* 0x010fe40000000000 */
[----:B------:R-:W-:Y:S01]  /*24230*/  SEL R34, R27, R34, P0 ;  /* 0x000000221b227207 */ /* 0x000fe20000000000 */
[----:B------:R-:W4:Y:S01]  /*24240*/  SHFL.IDX PT, R39, R56, R3, 0x1c1f ;  /* 0x001c1f0338277589 */ /* 0x000f2200000e0000 */
[----:B0-----:R-:W-:Y:S02]  /*24250*/  SEL R36, R38, R29, P0 ;  /* 0x0000001d26247207 */ /* 0x001fe40000000000 */
[----:B------:R-:W-:Y:S01]  /*24260*/  SEL R38, R29, R38, P0 ;  /* 0x000000261d267207 */ /* 0x000fe20000000000 */
[----:B------:R-:W-:Y:S01]  /*24270*/  SHFL.IDX PT, R26, R21, R0, 0x1c1f ;  /* 0x001c1f00151a7589 */ /* 0x000fe200000e0000 */
[----:B------:R-:W-:-:S02]  /*24280*/  SEL R7, R62, R41, P0 ;  /* 0x000000293e077207 */ /* 0x000fc40000000000 */
        /* <DEDUP_REMOVED lines=11> */
[----:B------:R-:W-:Y:S02]  /*24340*/  SEL R52, R54, R37, P0 ;  /* 0x0000002536347207 */ /* 0x000fe40000000000 */
[----:B------:R-:W-:Y:S01]  /*24350*/  SEL R54, R37, R54, P0 ;  /* 0x0000003625367207 */ /* 0x000fe20000000000 */
[----:B------:R-:W1:Y:S01]  /*24360*/  SHFL.IDX PT, R66, R66, R3, 0x1c1f ;  /* 0x001c1f0342427589 */ /* 0x000e6200000e0000 */
[----:B----4-:R-:W-:Y:S02]  /*24370*/  SEL R56, R58, R39, P0 ;  /* 0x000000273a387207 */ /* 0x010fe40000000000 */
        /* <DEDUP_REMOVED lines=35> */
.L_x_5672:
        /* <DEDUP_REMOVED lines=31> */
[----:B---3--:R-:W-:-:S10]  /*247a0*/  IMAD.IADD R8, R62, 0x1, R235 ;  /* 0x000000013e087824 */ /* 0x008fd400078e02eb */
        /* <DEDUP_REMOVED lines=12> */
.L_x_5441:
        /* <DEDUP_REMOVED lines=14> */
[----:B------:R-:W-:-:S05]  /*24950*/  SHF.R.S32.HI R66, RZ, 0x3, R66 ;  /* 0x00000003ff427819 */ /* 0x000fca0000011442 */
[----:B------:R-:W-:-:S04]  /*24960*/  IMAD R13, R66, 0x40, R236 ;  /* 0x00000040420d7824 */ /* 0x000fc800078e02ec */
        /* <DEDUP_REMOVED lines=19> */
[----:B------:R-:W-:Y:S02]  /*24aa0*/  LOP3.LUT R44, R44, R45, RZ, 0x3c, !PT ;  /* 0x0000002d2c2c7212 */ /* 0x000fe400078e3cff */
[----:B------:R-:W-:Y:S01]  /*24ab0*/  LOP3.LUT R28, R28, R29, RZ, 0x3c, !PT ;  /* 0x0000001d1c1c7212 */ /* 0x000fe200078e3cff */
[----:B------:R-:W-:Y:S01]  /*24ac0*/  IMAD.X R29, RZ, RZ, R61, P5 ;  /* 0x000000ffff1d7224 */ /* 0x000fe200028e063d */
        /* <DEDUP_REMOVED lines=13> */
[----:B------:R-:W-:Y:S01]  /*24ba0*/  VIADD R70, R236, 0x40 ;  /* 0x00000040ec467836 */ /* 0x000fe20000000000 */
[----:B------:R-:W-:Y:S01]  /*24bb0*/  BSSY B1, `(.L_x_5442) ;  /* 0x000009e000017945 */ /* 0x000fe20003800000 */
[----:B------:R-:W-:-:S03]  /*24bc0*/  SHF.R.S32.HI R71, RZ, 0x1f, R236 ;  /* 0x0000001fff477819 */ /* 0x000fc600000114ec */
[----:B------:R-:W-:Y:S02]  /*24bd0*/  SHF.R.S32.HI R70, RZ, 0x1f, R70 ;  /* 0x0000001fff467819 */ /* 0x000fe40000011446 */
        /* <DEDUP_REMOVED lines=19> */
[----:B------:R-:W-:-:S04]  /*24d10*/  ULDC.64 UR4, c[0x0][0xb50] ;  /* 0x0002d40000047ab9 */ /* 0x000fc80000000a00 */
[----:B------:R-:W-:Y:S02]  /*24d20*/  IADD3 R5, R5, R13, RZ ;  /* 0x0000000d05057210 */ /* 0x000fe40007ffe0ff */
[----:B------:R-:W-:Y:S02]  /*24d30*/  IADD3 R13, P1, R60, 0x2000, RZ ;  /* 0x000020003c0d7810 */ /* 0x000fe40007f3e0ff */
[C---:B------:R-:W-:Y:S02]  /*24d40*/  LEA R6, P0, R4.reuse, UR4, 0x2 ;  /* 0x0000000404067c11 */ /* 0x040fe4000f8010ff */
[----:B------:R-:W-:Y:S02]  /*24d50*/  LOP3.LUT R12, R13, 0x380, RZ, 0xc0, !PT ;  /* 0x000003800d0c7812 */ /* 0x000fe400078ec0ff */
[----:B------:R-:W-:Y:S02]  /*24d60*/  LEA.HI.X R10, R4, UR5, R5, 0x2, P0 ;  /* 0x00000005040a7c11 */ /* 0x000fe400080f1405 */
[----:B------:R-:W-:-:S02]  /*24d70*/  IADD3 R9, P4, R60, 0x1000, RZ ;  /* 0x000010003c097810 */ /* 0x000fc40007f9e0ff */
[----:B------:R-:W-:Y:S01]  /*24d80*/  SHF.R.U64 R12, R12, 0x3, RZ ;  /* 0x000000030c0c7819 */ /* 0x000fe200000012ff */
[----:B------:R-:W-:Y:S01]  /*24d90*/  IMAD.IADD R4, R14, 0x1, R235 ;  /* 0x000000010e047824 */ /* 0x000fe200078e02eb */
[----:B------:R-:W-:Y:S01]  /*24da0*/  IADD3 R33, P0, R60, 0x5000, RZ ;  /* 0x000050003c217810 */ /* 0x000fe20007f1e0ff */
[----:B------:R-:W-:Y:S01]  /*24db0*/  SHFL.IDX PT, R54, R6, 0x1, 0x1c1f ;  /* 0x003c1f0006367f89 */ /* 0x000fe200000e0000 */
[----:B------:R-:W-:Y:S01]  /*24dc0*/  LOP3.LUT R8, R9, 0x380, RZ, 0xc0, !PT ;  /* 0x0000038009087812 */ /* 0x000fe200078ec0ff */
[----:B------:R-:W-:Y:S01]  /*24dd0*/  ULDC.64 UR4, c[0x0][0xaa0] ;  /* 0x0002a80000047ab9 */ /* 0x000fe20000000a00 */
[----:B------:R-:W-:Y:S02]  /*24de0*/  LOP3.LUT R32, R33, 0x380, RZ, 0xc0, !PT ;  /* 0x0000038021207812 */ /* 0x000fe400078ec0ff */
[----:B------:R-:W-:Y:S01]  /*24df0*/  LOP3.LUT R12, R12, R13, RZ, 0x3c, !PT ;  /* 0x0000000d0c0c7212 */ /* 0x000fe200078e3cff */
[----:B------:R-:W-:Y:S01]  /*24e00*/  IMAD.X R13, RZ, RZ, R61, P1 ;  /* 0x000000ffff0d7224 */ /* 0x000fe200008e063d */
[----:B------:R-:W-:-:S02]  /*24e10*/  IADD3 R41, P1, R60, 0x7000, RZ ;  /* 0x000070003c297810 */ /* 0x000fc40007f3e0ff */
[----:B------:R-:W-:Y:S02]  /*24e20*/  SHF.R.U64 R8, R8, 0x3, RZ ;  /* 0x0000000308087819 */ /* 0x000fe400000012ff */
[----:B------:R-:W-:Y:S02]  /*24e30*/  SHF.R.U64 R32, R32, 0x3, RZ ;  /* 0x0000000320207819 */ /* 0x000fe400000012ff */
[----:B------:R-:W-:Y:S02]  /*24e40*/  LOP3.LUT R40, R41, 0x380, RZ, 0xc0, !PT ;  /* 0x0000038029287812 */ /* 0x000fe400078ec0ff */
[----:B------:R-:W-:Y:S01]  /*24e50*/  LOP3.LUT R8, R8, R9, RZ, 0x3c, !PT ;  /* 0x0000000908087212 */ /* 0x000fe200078e3cff */
[--C-:B------:R-:W-:Y:S01]  /*24e60*/  IMAD.X R9, RZ, RZ, R61.reuse, P4 ;  /* 0x000000ffff097224 */ /* 0x100fe200020e063d */
[----:B------:R-:W-:Y:S01]  /*24e70*/  LOP3.LUT R32, R32, R33, RZ, 0x3c, !PT ;  /* 0x0000002120207212 */ /* 0x000fe200078e3cff */
[----:B------:R-:W-:Y:S01]  /*24e80*/  IMAD.X R33, RZ, RZ, R61, P0 ;  /* 0x000000ffff217224 */ /* 0x000fe200000e063d */
[----:B------:R-:W-:Y:S01]  /*24e90*/  IADD3 R37, P4, R60, 0x6000, RZ ;  /* 0x000060003c257810 */ /* 0x000fe20007f9e0ff */
[----:B------:R-:W-:Y:S01]  /*24ea0*/  SHFL.IDX PT, R21, R10, RZ, 0x1c1f ;  /* 0x001c1fff0a157589 */ /* 0x000fe200000e0000 */
[----:B------:R-:W-:-:S02]  /*24eb0*/  LOP3.LUT P0, RZ, R20, 0x3, RZ, 0xc0, !PT ;  /* 0x0000000314ff7812 */ /* 0x000fc4000780c0ff */
[----:B------:R-:W-:Y:S01]  /*24ec0*/  SHF.R.U64 R40, R40, 0x3, RZ ;  /* 0x0000000328287819 */ /* 0x000fe200000012ff */
[----:B------:R-:W1:Y:S01]  /*24ed0*/  SHFL.IDX PT, R20, R6, RZ, 0x1c1f ;  /* 0x001c1fff06147589 */ /* 0x000e6200000e0000 */
[----:B------:R-:W-:-:S03]  /*24ee0*/  LOP3.LUT R36, R37, 0x380, RZ, 0xc0, !PT ;  /* 0x0000038025247812 */ /* 0x000fc600078ec0ff */
[----:B------:R-:W2:Y:S01]  /*24ef0*/  SHFL.IDX PT, R55, R10, 0x1, 0x1c1f ;  /* 0x003c1f000a377f89 */ /* 0x000ea200000e0000 */
[----:B------:R-:W-:Y:S01]  /*24f00*/  LOP3.LUT R40, R40, R41, RZ, 0x3c, !PT ;  /* 0x0000002928287212 */ /* 0x000fe200078e3cff */
[--C-:B------:R-:W-:Y:S01]  /*24f10*/  IMAD.X R41, RZ, RZ, R61.reuse, P1 ;  /* 0x000000ffff297224 */ /* 0x100fe200008e063d */
[C---:B------:R-:W-:Y:S01]  /*24f20*/  ISETP.GE.OR P1, PT, R4.reuse, R65, P0 ;  /* 0x000000410400720c */ /* 0x040fe20000726670 */
[----:B------:R-:W-:Y:S01]  /*24f30*/  VIADD R4, R4, 0x8 ;  /* 0x0000000804047836 */ /* 0x000fe20000000000 */
[----:B------:R-:W-:Y:S02]  /*24f40*/  SHF.R.U64 R36, R36, 0x3, RZ ;  /* 0x0000000324247819 */ /* 0x000fe400000012ff */
[----:B------:R-:W-:Y:S02]  /*24f50*/  IADD3 R5, P3, R60, 0xb000, RZ ;  /* 0x0000b0003c057810 */ /* 0x000fe40007f7e0ff */
[----:B------:R-:W-:Y:S01]  /*24f60*/  LOP3.LUT R36, R36, R37, RZ, 0x3c, !PT ;  /* 0x0000002524247212 */ /* 0x000fe200078e3cff */
[----:B------:R-:W-:Y:S01]  /*24f70*/  IMAD.X R37, RZ, RZ, R61, P4 ;  /* 0x000000ffff257224 */ /* 0x000fe200020e063d */
[----:B------:R-:W-:-:S02]  /*24f80*/  ISETP.GE.OR P0, PT, R4, R65, P0 ;  /* 0x000000410400720c */ /* 0x000fc40000706670 */
[----:B------:R-:W-:Y:S02]  /*24f90*/  IADD3 R53, P4, R60, 0xa000, RZ ;  /* 0x0000a0003c357810 */ /* 0x000fe40007f9e0ff */
[----:B------:R-:W-:Y:S02]  /*24fa0*/  LOP3.LUT R4, R5, 0x380, RZ, 0xc0, !PT ;  /* 0x0000038005047812 */ /* 0x000fe400078ec0ff */
[----:B------:R-:W-:Y:S02]  /*24fb0*/  LOP3.LUT R52, R53, 0x380, RZ, 0xc0, !PT ;  /* 0x0000038035347812 */ /* 0x000fe400078ec0ff */
[----:B------:R-:W-:Y:S02]  /*24fc0*/  SHF.R.U64 R4, R4, 0x3, RZ ;  /* 0x0000000304047819 */ /* 0x000fe400000012ff */
[----:B------:R-:W-:Y:S02]  /*24fd0*/  SHF.R.U64 R52, R52, 0x3, RZ ;  /* 0x0000000334347819 */ /* 0x000fe400000012ff */
[----:B------:R-:W-:Y:S01]  /*24fe0*/  LOP3.LUT R60, R7, R60, RZ, 0x3c, !PT ;  /* 0x0000003c073c7212 */ /* 0x000fe200078e3cff */
[----:B-1----:R1:W-:Y:S01]  /*24ff0*/  @!P1 ST.E desc[UR54][R20.64], R120 ;  /* 0x0000007814009985 */ /* 0x0023e2000c101936 */
[----:B------:R-:W-:Y:S01]  /*25000*/  LOP3.LUT R52, R52, R53, RZ, 0x3c, !PT ;  /* 0x0000003534347212 */ /* 0x000fe200078e3cff */
[--C-:B------:R-:W-:Y:S01]  /*25010*/  IMAD.X R53, RZ, RZ, R61.reuse, P4 ;  /* 0x000000ffff357224 */ /* 0x100fe200020e063d */
[----:B------:R-:W-:Y:S01]  /*25020*/  LOP3.LUT R56, R4, R5, RZ, 0x3c, !PT ;  /* 0x0000000504387212 */ /* 0x000fe200078e3cff */
[----:B--2---:R2:W-:Y:S01]  /*25030*/  @!P0 ST.E desc[UR54][R54.64], R121 ;  /* 0x0000007936008985 */ /* 0x0045e2000c101936 */
[----:B------:R-:W-:-:S03]  /*25040*/  IMAD.X R57, RZ, RZ, R61, P3 ;  /* 0x000000ffff397224 */ /* 0x000fc600018e063d */
[----:B------:R3:W5:Y:S01]  /*25050*/  LD.E.128 R4, desc[UR54][R60.64] ;  /* 0x000000363c047980 */ /* 0x000762000c101d00 */
[----:B------:R-:W-:Y:S02]  /*25060*/  IMAD R3, R3, UR4, RZ ;  /* 0x0000000403037c24 */ /* 0x000fe4000f8e02ff */
[----:B-1----:R-:W-:Y:S01]  /*25070*/  IMAD R20, R69, 0x20, R66 ;  /* 0x0000002045147824 */ /* 0x002fe200078e0242 */
        /* <DEDUP_REMOVED lines=10> */
[----:B------:R-:W-:Y:S02]  /*25120*/  IMAD.IADD R64, R235, 0x1, R20 ;  /* 0x00000001eb407824 */ /* 0x000fe400078e0214 */
        /* <DEDUP_REMOVED lines=21> */
[----:B------:R-:W-:Y:S01]  /*25280*/  IMAD R61, R0, R63, R64 ;  /* 0x0000003f003d7224 */ /* 0x000fe200078e0240 */
[----:B------:R-:W-:Y:S01]  /*25290*/  @!PT LDS RZ, [RZ] ;  /* 0x00000000fffff984 */ /* 0x000fe20000000800 */
[----:B------:R-:W-:Y:S01]  /*252a0*/  @!PT LDS RZ, [RZ] ;  /* 0x00000000fffff984 */ /* 0x000fe20000000800 */
[----:B------:R-:W-:Y:S01]  /*252b0*/  @!PT LDS RZ, [RZ] ;  /* 0x00000000fffff984 */ /* 0x000fe20000000800 */
[----:B------:R-:W-:Y:S01]  /*252c0*/  @!PT LDS RZ, [RZ] ;  /* 0x00000000fffff984 */ /* 0x000fe20000000800 */
[----:B------:R0:W-:Y:S06]  /*252d0*/  MEMBAR.ALL.CTA ;  /* 0x0000000000007992 */ /* 0x0001ec0000008000 */
[----:B0-----:R-:W0:Y:S01]  /*252e0*/  FENCE.VIEW.ASYNC.S ;  /* 0x00000000000073c6 */ /* 0x001e220000000000 */
[----:B------:R-:W-:Y:S02]  /*252f0*/  IMAD R20, R20, UR4, RZ ;  /* 0x0000000414147c24 */ /* 0x000fe4000f8e02ff */
[----:B------:R-:W-:Y:S01]  /*25300*/  IMAD.WIDE.U32 R2, R21, UR4, R2 ;  /* 0x0000000415027c25 */ /* 0x000fe2000f8e0002 */
[----:B------:R-:W-:-:S03]  /*25310*/  SHF.R.S32.HI R0, RZ, 0x1f, R61 ;  /* 0x0000001fff007819 */ /* 0x000fc6000001143d */
[----:B------:R-:W-:Y:S01]  /*25320*/  IMAD R63, R21, UR5, R20 ;  /* 0x00000005153f7c24 */ /* 0x000fe2000f8e0214 */
[----:B------:R-:W-:Y:S01]  /*25330*/  IADD3 R64, R66, R235, RZ ;  /* 0x000000eb42407210 */ /* 0x000fe20007ffe0ff */
[----:B------:R-:W-:Y:S02]  /*25340*/  ULDC.64 UR4, c[0x0][0xad8] ;  /* 0x0002b60000047ab9 */ /* 0x000fe40000000a00 */
[----:B------:R-:W-:Y:S02]  /*25350*/  IMAD.IADD R3, R3, 0x1, R63 ;  /* 0x0000000103037824 */ /* 0x000fe400078e023f */
[----:B------:R-:W-:Y:S02]  /*25360*/  IMAD R20, R0, UR4, RZ ;  /* 0x0000000400147c24 */ /* 0x000fe4000f8e02ff */
[----:B------:R-:W-:Y:S02]  /*25370*/  VIADD R0, R64, 0x20 ;  /* 0x0000002040007836 */ /* 0x000fe40000000000 */
[----:B------:R-:W-:-:S02]  /*25380*/  IMAD R21, R61, UR5, R20 ;  /* 0x000000053d157c24 */ /* 0x000fc4000f8e0214 */
        /* <DEDUP_REMOVED lines=9> */
[----:B------:R-:W-:Y:S02]  /*25420*/  VIADD R20, R64, 0x40 ;  /* 0x0000004040147836 */ /* 0x000fe40000000000 */
[----:B------:R-:W-:Y:S01]  /*25430*/  VIADD R68, R236, 0x80 ;  /* 0x00000080ec447836 */ /* 0x000fe20000000000 */
[----:B0-----:R0:W-:Y:S01]  /*25440*/  SYNCS.ARRIVE.TRANS64.RED.A1T0 RZ, [R0+URZ], RZ ;  /* 0x000000ff00ff79a7 */ /* 0x0011e2000810043f */
[----:B------:R0:W1:Y:S01]  /*25450*/  SHFL.IDX PT, R67, R62, RZ, 0x181f ;  /* 0x00181fff3e437589 */ /* 0x00006200000e0000 */
[----:B------:R-:W-:-:S03]  /*25460*/  ISETP.GE.AND P0, PT, R20, R65, PT ;  /* 0x000000411400720c */ /* 0x000fc60003f06270 */
[----:B------:R0:W2:Y:S01]  /*25470*/  SHFL.IDX PT, R61, R63, RZ, 0x181f ;  /* 0x00181fff3f3d7589 */ /* 0x0000a200000e0000 */
[C---:B------:R-:W-:Y:S01]  /*25480*/  VIADD R66, R236.reuse, 0x80 ;  /* 0x00000080ec427836 */ /* 0x040fe20000000000 */
[----:B------:R-:W-:Y:S01]  /*25490*/  SHF.R.S32.HI R68, RZ, 0x1f, R68 ;  /* 0x0000001fff447819 */ /* 0x000fe20000011444 */
[----:B------:R-:W-:Y:S01]  /*254a0*/  VIADD R69, R236, 0x40 ;  /* 0x00000040ec457836 */ /* 0x000fe20000000000 */
        /* <DEDUP_REMOVED lines=14> */
.L_x_5443:
[----:B------:R-:W-:Y:S05]  /*25590*/  BSYNC B1 ;  /* 0x0000000000017941 */ /* 0x000fea0003800000 */
.L_x_5442:
[----:B---3-5:R3:W4:Y:S01]  /*255a0*/  SHFL.IDX PT, R7, R63, 0x1, 0x181f ;  /* 0x00381f003f077f89 */ /* 0x02872200000e0000 */
[----:B------:R-:W-:Y:S03]  /*255b0*/  BSSY B1, `(.L_x_5444) ;  /* 0x0000010000017945 */ /* 0x000fe60003800000 */
[----:B------:R3:W0:Y:S01]  /*255c0*/  SHFL.IDX PT, R5, R62, 0x1, 0x181f ;  /* 0x00381f003e057f89 */ /* 0x00062200000e0000 */
[----:B------:R-:W-:Y:S05]  /*255d0*/  @P1 BRA `(.L_x_5445) ;  /* 0x0000000000341947 */ /* 0x000fea0003800000 */
[----:B------:R-:W-:Y:S02]  /*255e0*/  ULDC UR4, c[0x0][0xac8] ;  /* 0x0002b20000047ab9 */ /* 0x000fe40000000800 */
[----:B------:R-:W-:Y:S02]  /*255f0*/  ISETP.GE.AND P3, PT, R236, UR4, PT ;  /* 0x00000004ec007c0c */ /* 0x000fe4000bf66270 */
[----:B------:R-:W-:Y:S02]  /*25600*/  ISETP.GE.AND P2, PT, R69, UR4, PT ;  /* 0x0000000445007c0c */ /* 0x000fe4000bf46270 */
[----:B------:R-:W-:-:S09]  /*25610*/  ISETP.GE.AND P1, PT, R66, UR4, PT ;  /* 0x0000000442007c0c */ /* 0x000fd2000bf26270 */
[CC--:B0-----:R-:W-:Y:S02]  /*25620*/  @!P3 LEA R2, P5, R236.reuse, R5.reuse, 0x1 ;  /* 0x00000005ec02b211 */ /* 0x0c1fe400078a08ff */
        /* <DEDUP_REMOVED lines=8> */
.L_x_5445:
[----:B------:R-:W-:Y:S05]  /*256b0*/  BSYNC B1 ;  /* 0x0000000000017941 */ /* 0x000fea0003800000 */
.L_x_5444:
[----:B0---4-:R0:W4:Y:S01]  /*256c0*/  SHFL.IDX PT, R7, R63, 0x2, 0x181f ;  /* 0x00581f003f077f89 */ /* 0x01112200000e0000 */
[----:B------:R-:W-:Y:S03]  /*256d0*/  BSSY B1, `(.L_x_5446) ;  /* 0x0000010000017945 */ /* 0x000fe60003800000 */
[----:B------:R0:W0:Y:S01]  /*256e0*/  SHFL.IDX PT, R3, R62, 0x2, 0x181f ;  /* 0x00581f003e037f89 */ /* 0x00002200000e0000 */
        /* <DEDUP_REMOVED lines=14> */
.L_x_5447:
[----:B------:R-:W-:Y:S05]  /*257d0*/  BSYNC B1 ;  /* 0x0000000000017941 */ /* 0x000fea0003800000 */
.L_x_5446:
[----:B------:R-:W-:Y:S01]  /*257e0*/  VIADD R0, R64, 0x60 ;  /* 0x0000006040007836 */ /* 0x000fe20000000000 */
[----:B0--3--:R-:W0:Y:S04]  /*257f0*/  SHFL.IDX PT, R63, R63, 0x3, 0x181f ;  /* 0x00781f003f3f7f89 */ /* 0x009e2800000e0000 */
[----:B------:R-:W-:Y:S01]  /*25800*/  ISETP.GE.AND P0, PT, R0, R65, PT ;  /* 0x000000410000720c */ /* 0x000fe20003f06270 */
[----:B----4-:R3:W4:-:S12]  /*25810*/  SHFL.IDX PT, R7, R62, 0x3, 0x181f ;  /* 0x00781f003e077f89 */ /* 0x01071800000e0000 */
[----:B---3--:R-:W-:Y:S05]  /*25820*/  @P0 BRA `(.L_x_5448) ;  /* 0x0000000c00ec0947 */ /* 0x008fea0003800000 */
[----:B------:R-:W-:Y:S02]  /*25830*/  ULDC UR4, c[0x0][0xac8] ;  /* 0x0002b20000047ab9 */ /* 0x000fe40000000800 */
[----:B------:R-:W-:Y:S02]  /*25840*/  ISETP.GE.AND P2, PT, R236, UR4, PT ;  /* 0x00000004ec007c0c */ /* 0x000fe4000bf46270 */
[----:B------:R-:W-:-:S11]  /*25850*/  ISETP.GE.AND P3, PT, R69, UR4, PT ;  /* 0x0000000445007c0c */ /* 0x000fd6000bf66270 */
[CC--:B----4-:R-:W-:Y:S02]  /*25860*/  @!P2 LEA R2, P0, R236.reuse, R7.reuse, 0x1 ;  /* 0x00000007ec02a211 */ /* 0x0d0fe400078008ff */
[C---:B------:R-:W-:Y:S02]  /*25870*/  @!P3 LEA R4, P1, R69.reuse, R7, 0x1 ;  /* 0x000000074504b211 */ /* 0x040fe400078208ff */
[-C--:B0-----:R-:W-:Y:S02]  /*25880*/  @!P2 LEA.HI.X R3, R236, R63.reuse, R71, 0x1, P0 ;  /* 0x0000003fec03a211 */ /* 0x081fe400000f0c47 */
[----:B------:R-:W-:Y:S02]  /*25890*/  @!P3 LEA.HI.X R5, R69, R63, R70, 0x1, P1 ;  /* 0x0000003f4505b211 */ /* 0x000fe400008f0c46 */
[----:B------:R-:W-:Y:S01]  /*258a0*/  ISETP.GE.AND P0, PT, R66, UR4, PT ;  /* 0x0000000442007c0c */ /* 0x000fe2000bf06270 */
[----:B------:R3:W-:Y:S04]  /*258b0*/  @!P2 ST.E.128 desc[UR54][R2.64], R24 ;  /* 0x000000180200a985 */ /* 0x0007e8000c101d36 */
[----:B------:R3:W-:Y:S08]  /*258c0*/  @!P3 ST.E.128 desc[UR54][R4.64], R40 ;  /* 0x000000280400b985 */ /* 0x0007f0000c101d36 */
[----:B------:R-:W-:Y:S05]  /*258d0*/  @P0 BRA `(.L_x_5448) ;  /* 0x0000000c00c00947 */ /* 0x000fea0003800000 */
[----:B---3--:R-:W-:-:S04]  /*258e0*/  LEA R2, P0, R66, R7, 0x1 ;  /* 0x0000000742027211 */ /* 0x008fc800078008ff */
[----:B------:R-:W-:-:S05]  /*258f0*/  LEA.HI.X R3, R66, R63, R68, 0x1, P0 ;  /* 0x0000003f42037211 */ /* 0x000fca00000f0c44 */
[----:B------:R0:W-:Y:S01]  /*25900*/  ST.E.128 desc[UR54][R2.64], R56 ;  /* 0x0000003802007985 */ /* 0x0001e2000c101d36 */
[----:B------:R-:W-:Y:S05]  /*25910*/  BRA `(.L_x_5448) ;  /* 0x0000000c00b07947 */ /* 0x000fea0003800000 */
.L_x_5439:
        /* <DEDUP_REMOVED lines=16> */
[----:B------:R-:W-:Y:S02]  /*25a20*/  @P1 IADD3.X R5, R6, UR5, RZ, P2, !PT ;  /* 0x0000000506051c10 */ /* 0x000fe400097fe4ff */
[----:B------:R-:W-:-:S06]  /*25a30*/  MOV R6, UR4 ;  /* 0x0000000400067c02 */ /* 0x000fcc0008000f00 */
        /* <DEDUP_REMOVED lines=11> */
.L_x_5449:
[----:B------:R-:W2:Y:S04]  /*25af0*/  LDL.LU R3, [R1+0x28] ;  /* 0x0000280001037983 */ /* 0x000ea80000300800 */
[----:B------:R-:W4:Y:S04]  /*25b00*/  LDL.LU R2, [R1+0x40] ;  /* 0x0000400001027983 */ /* 0x000f280000300800 */
[----:B------:R-:W3:Y:S01]  /*25b10*/  LDL R20, [R1+0x34] ;  /* 0x0000340001147983 */ /* 0x000ee20000100800 */
[----:B------:R-:W-:Y:S01]  /*25b20*/  BSSY B1, `(.L_x_5450) ;  /* 0x000002c000017945 */ /* 0x000fe20003800000 */
[----:B-----5:R-:W-:-:S02]  /*25b30*/  SHF.R.S32.HI R11, RZ, 0x1f, R0 ;  /* 0x0000001fff0b7819 */ /* 0x020fc40000011400 */
[----:B--2---:R-:W-:Y:S02]  /*25b40*/  SEL R13, R3, RZ, !P0 ;  /* 0x000000ff030d7207 */ /* 0x004fe40004000000 */
[----:B----4-:R-:W-:Y:S02]  /*25b50*/  SEL R12, R2, RZ, !P0 ;  /* 0x000000ff020c7207 */ /* 0x010fe40004000000 */
[----:B---3--:R-:W-:Y:S01]  /*25b60*/  SHF.R.S32.HI R10, RZ, 0x1f, R20 ;  /* 0x0000001fff0a7819 */ /* 0x008fe20000011414 */
[----:B------:R-:W-:Y:S06]  /*25b70*/  @P3 BRA `(.L_x_5451) ;  /* 0x0000000000983947 */ /* 0x000fec0003800000 */
[----:B------:R-:W2:Y:S01]  /*25b80*/  LDC R9, c[0x0][0xbe8] ;  /* 0x0002fa00ff097b82 */ /* 0x000ea20000000800 */
[----:B------:R-:W-:Y:S01]  /*25b90*/  IADD3 R8, R235, -0x80, R7 ;  /* 0xffffff80eb087810 */ /* 0x000fe20007ffe007 */
        /* <DEDUP_REMOVED lines=12> */
[----:B------:R-:W-:-:S03]  /*25c60*/  ULDC.64 UR4, c[0x0][0xb98] ;  /* 0x0002e60000047ab9 */ /* 0x000fc60000000a00 */
[----:B------:R-:W-:-:S03]  /*25c70*/  IMAD.IADD R3, R3, 0x1, R7 ;  /* 0x0000000103037824 */ /* 0x000fc600078e0207 */
        /* <DEDUP_REMOVED lines=22> */
.L_x_5451:
[----:B------:R-:W-:Y:S05]  /*25de0*/  BSYNC B1 ;  /* 0x0000000000017941 */ /* 0x000fea0003800000 */
.L_x_5450:
[--C-:B--2---:R-:W-:Y:S01]  /*25df0*/  SHF.R.S32.HI R4, RZ, 0x1f, R24.reuse ;  /* 0x0000001fff047819 */ /* 0x104fe20000011418 */
        /* <DEDUP_REMOVED lines=9> */
[----:B------:R-:W-:-:S02]  /*25e90*/  ULDC.64 UR4, c[0x0][0xae8] ;  /* 0x0002ba0000047ab9 */ /* 0x000fc40000000a00 */
[----:B------:R-:W-:Y:S01]  /*25ea0*/  IMAD.IADD R4, R24, 0x1, -R4 ;  /* 0x0000000118047824 */ /* 0x000fe200078e0a04 */
[----:B------:R-:W-:-:S03]  /*25eb0*/  IADD3 R3, R3, R5, RZ ;  /* 0x0000000503037210 */ /* 0x000fc60007ffe0ff */
[----:B------:R-:W-:Y:S02]  /*25ec0*/  IMAD R0, R4, 0x20, R8 ;  /* 0x0000002004007824 */ /* 0x000fe400078e0208 */
[----:B------:R-:W-:Y:S02]  /*25ed0*/  IMAD R4, R10, UR4, RZ ;  /* 0x000000040a047c24 */ /* 0x000fe4000f8e02ff */
[----:B------:R-:W-:Y:S02]  /*25ee0*/  IMAD.IADD R9, R235, 0x1, R0 ;  /* 0x00000001eb097824 */ /* 0x000fe400078e0200 */
        /* <DEDUP_REMOVED lines=12> */
[----:B------:R-:W-:Y:S02]  /*25fb0*/  IMAD.MOV R4, RZ, RZ, -R5 ;  /* 0x000000ffff047224 */ /* 0x000fe400078e0a05 */
[----:B------:R-:W-:Y:S02]  /*25fc0*/  IMAD.IADD R3, R3, 0x1, R7 ;  /* 0x0000000103037824 */ /* 0x000fe400078e0207 */
        /* <DEDUP_REMOVED lines=18> */
.L_x_5675:
[----:B------:R-:W-:Y:S01]  /*260f0*/  IMAD R25, R6, R25, RZ ;  /* 0x0000001906197224 */ /* 0x000fe200078e02ff */
[----:B------:R-:W-:Y:S01]  /*26100*/  BSSY B1, `(.L_x_5453) ;  /* 0x0000018000017945 */ /* 0x000fe20003800000 */
[----:B------:R-:W-:-:S05]  /*26110*/  IMAD.IADD R6, R8, 0x1, R235 ;  /* 0x0000000108067824 */ /* 0x000fca00078e02eb */
[----:B------:R-:W-:-:S13]  /*26120*/  ISETP.GE.AND P0, PT, R6, R25, PT ;  /* 0x000000190600720c */ /* 0x000fda0003f06270 */
[----:B------:R-:W-:Y:S05]  /*26130*/  @P0 BRA `(.L_x_5454) ;  /* 0x0000000000500947 */ /* 0x000fea0003800000 */
[C---:B------:R-:W-:Y:S01]  /*26140*/  VIADD R11, R236.reuse, 0x40 ;  /* 0x00000040ec0b7836 */ /* 0x040fe20000000000 */
[----:B------:R-:W-:Y:S01]  /*26150*/  ULDC UR4, c[0x0][0xac8] ;  /* 0x0002b20000047ab9 */ /* 0x000fe20000000800 */
[C---:B------:R-:W-:Y:S01]  /*26160*/  VIADD R7, R236.reuse, 0x80 ;  /* 0x00000080ec077836 */ /* 0x040fe20000000000 */
[C---:B------:R-:W-:Y:S01]  /*26170*/  ISETP.GE.AND P3, PT, R236.reuse, UR4, PT ;  /* 0x00000004ec007c0c */ /* 0x040fe2000bf66270 */
[C---:B------:R-:W-:Y:S01]  /*26180*/  VIADD R10, R236.reuse, 0x80 ;  /* 0x00000080ec0a7836 */ /* 0x040fe20000000000 */
[----:B------:R-:W-:Y:S02]  /*26190*/  ISETP.GE.AND P4, PT, R11, UR4, PT ;  /* 0x000000040b007c0c */ /* 0x000fe4000bf86270 */
[----:B------:R-:W-:Y:S02]  /*261a0*/  ISETP.GE.AND P5, PT, R7, UR4, PT ;  /* 0x0000000407007c0c */ /* 0x000fe4000bfa6270 */
[----:B------:R-:W-:Y:S02]  /*261b0*/  IADD3 R12, R236, 0x40, RZ ;  /* 0x00000040ec0c7810 */ /* 0x000fe40007ffe0ff */
[----:B------:R-:W-:-:S02]  /*261c0*/  SHF.R.S32.HI R13, RZ, 0x1f, R236 ;  /* 0x0000001fff0d7819 */ /* 0x000fc400000114ec */
[----:B------:R-:W-:Y:S02]  /*261d0*/  SHF.R.S32.HI R12, RZ, 0x1f, R12 ;  /* 0x0000001fff0c7819 */ /* 0x000fe4000001140c */
[----:B------:R-:W-:Y:S02]  /*261e0*/  SHF.R.S32.HI R10, RZ, 0x1f, R10 ;  /* 0x0000001fff0a7819 */ /* 0x000fe4000001140a */
[CC--:B---3--:R-:W-:Y:S02]  /*261f0*/  @!P3 LEA R4, P0, R236.reuse, R14.reuse, 0x1 ;  /* 0x0000000eec04b211 */ /* 0x0c8fe400078008ff */
[-C--:B------:R-:W-:Y:S02]  /*26200*/  @!P4 LEA R8, P1, R11, R14.reuse, 0x1 ;  /* 0x0000000e0b08c211 */ /* 0x080fe400078208ff */
[----:B------:R-:W-:Y:S02]  /*26210*/  @!P5 LEA R14, P2, R7, R14, 0x1 ;  /* 0x0000000e070ed211 */ /* 0x000fe400078408ff */
[----:B--2---:R-:W-:-:S02]  /*26220*/  @!P3 LEA.HI.X R5, R236, R3, R13, 0x1, P0 ;  /* 0x00000003ec05b211 */ /* 0x004fc400000f0c0d */
[-C--:B------:R-:W-:Y:S02]  /*26230*/  @!P4 LEA.HI.X R9, R11, R3.reuse, R12, 0x1, P1 ;  /* 0x000000030b09c211 */ /* 0x080fe400008f0c0c */
[----:B------:R-:W-:Y:S01]  /*26240*/  @!P5 LEA.HI.X R15, R7, R3, R10, 0x1, P2 ;  /* 0x00000003070fd211 */ /* 0x000fe200010f0c0a */
[----:B------:R4:W-:Y:S04]  /*26250*/  @!P3 ST.E.128 desc[UR54][R4.64], RZ ;  /* 0x000000ff0400b985 */ /* 0x0009e8000c101d36 */
[----:B------:R4:W-:Y:S04]  /*26260*/  @!P4 ST.E.128 desc[UR54][R8.64], RZ ;  /* 0x000000ff0800c985 */ /* 0x0009e8000c101d36 */
[----:B------:R4:W-:Y:S02]  /*26270*/  @!P5 ST.E.128 desc[UR54][R14.64], RZ ;  /* 0x000000ff0e00d985 */ /* 0x0009e4000c101d36 */
.L_x_5454:
[----:B------:R-:W-:Y:S05]  /*26280*/  BSYNC B1 ;  /* 0x0000000000017941 */ /* 0x000fea0003800000 */
.L_x_5453:
[----:B------:R-:W-:-:S03]  /*26290*/  UMOV UR4, 0xffffffff ;  /* 0xffffffff00047882 */ /* 0x000fc60000000000 */
[----:B------:R-:W-:Y:S05]  /*262a0*/  BRA.DIV UR4, `(.L_x_5455) ;  /* 0x000000a604fc7947 */ /* 0x000fea000b800000 */
[----:B--2---:R2:W0:Y:S04]  /*262b0*/  SHFL.IDX PT, R3, R2, 0x1, 0x181f ;  /* 0x00381f0002037f89 */ /* 0x00442800000e0000 */
[----:B---34-:R2:W3:Y:S02]  /*262c0*/  SHFL.IDX PT, R14, R0, 0x1, 0x181f ;  /* 0x00381f00000e7f89 */ /* 0x0184e400000e0000 */
.L_x_5679:
[----:B------:R-:W-:Y:S01]  /*262d0*/  VIADD R4, R6, 0x20 ;  /* 0x0000002006047836 */ /* 0x000fe20000000000 */
[----:B------:R-:W-:Y:S04]  /*262e0*/  BSSY B1, `(.L_x_5456) ;  /* 0x0000017000017945 */ /* 0x000fe80003800000 */
[----:B------:R-:W-:-:S13]  /*262f0*/  ISETP.GE.AND P0, PT, R4, R25, PT ;  /* 0x000000190400720c */ /* 0x000fda0003f06270 */
[----:B------:R-:W-:Y:S05]  /*26300*/  @P0 BRA `(.L_x_5457) ;  /* 0x0000000000500947 */ /* 0x000fea0003800000 */
[C---:B------:R-:W-:Y:S01]  /*26310*/  VIADD R11, R236.reuse, 0x40 ;  /* 0x00000040ec0b7836 */ /* 0x040fe20000000000 */
[----:B------:R-:W-:Y:S01]  /*26320*/  ULDC UR4, c[0x0][0xac8] ;  /* 0x0002b20000047ab9 */ /* 0x000fe20000000800 */
[C---:B------:R-:W-:Y:S01]  /*26330*/  VIADD R7, R236.reuse, 0x80 ;  /* 0x00000080ec077836 */ /* 0x040fe20000000000 */
[C---:B------:R-:W-:Y:S01]  /*26340*/  ISETP.GE.AND P3, PT, R236.reuse, UR4, PT ;  /* 0x00000004ec007c0c */ /* 0x040fe2000bf66270 */
[C---:B------:R-:W-:Y:S01]  /*26350*/  VIADD R12, R236.reuse, 0x40 ;  /* 0x00000040ec0c7836 */ /* 0x040fe20000000000 */
[----:B------:R-:W-:Y:S01]  /*26360*/  ISETP.GE.AND P4, PT, R11, UR4, PT ;  /* 0x000000040b007c0c */ /* 0x000fe2000bf86270 */
[----:B------:R-:W-:Y:S01]  /*26370*/  VIADD R10, R236, 0x80 ;  /* 0x00000080ec0a7836 */ /* 0x000fe20000000000 */
[----:B------:R-:W-:Y:S02]  /*26380*/  ISETP.GE.AND P5, PT, R7, UR4, PT ;  /* 0x0000000407007c0c */ /* 0x000fe4000bfa6270 */
[----:B------:R-:W-:Y:S02]  /*26390*/  SHF.R.S32.HI R13, RZ, 0x1f, R236 ;  /* 0x0000001fff0d7819 */ /* 0x000fe400000114ec */
[----:B------:R-:W-:-:S02]  /*263a0*/  SHF.R.S32.HI R12, RZ, 0x1f, R12 ;  /* 0x0000001fff0c7819 */ /* 0x000fc4000001140c */
        /* <DEDUP_REMOVED lines=10> */
.L_x_5457:
[----:B------:R-:W-:Y:S05]  /*26450*/  BSYNC B1 ;  /* 0x0000000000017941 */ /* 0x000fea0003800000 */
.L_x_5456:
[----:B------:R-:W-:-:S03]  /*26460*/  UMOV UR4, 0xffffffff ;  /* 0xffffffff00047882 */ /* 0x000fc60000000000 */
[----:B------:R-:W-:Y:S05]  /*26470*/  BRA.DIV UR4, `(.L_x_5458) ;  /* 0x000000a604d07947 */ /* 0x000fea000b800000 */
[----:B0-----:R0:W0:Y:S04]  /*26480*/  SHFL.IDX PT, R3, R2, 0x2, 0x181f ;  /* 0x00581f0002037f89 */ /* 0x00102800000e0000 */
[----:B---34-:R3:W4:Y:S02]  /*26490*/  SHFL.IDX PT, R14, R0, 0x2, 0x181f ;  /* 0x00581f00000e7f89 */ /* 0x01872400000e0000 */
.L_x_5683:
        /* <DEDUP_REMOVED lines=15> */
[CC--:B----4-:R-:W-:Y:S02]  /*26590*/  @!P3 LEA R4, P0, R236.reuse, R14.reuse, 0x1 ;  /* 0x0000000eec04b211 */ /* 0x0d0fe400078008ff */
        /* <DEDUP_REMOVED lines=8> */
.L_x_5460:
[----:B------:R-:W-:Y:S05]  /*26620*/  BSYNC B1 ;  /* 0x0000000000017941 */ /* 0x000fea0003800000 */
.L_x_5459:
[----:B------:R-:W-:-:S03]  /*26630*/  UMOV UR4, 0xffffffff ;  /* 0xffffffff00047882 */ /* 0x000fc60000000000 */
[----:B------:R-:W-:Y:S05]  /*26640*/  BRA.DIV UR4, `(.L_x_5461) ;  /* 0x000000a604a47947 */ /* 0x000fea000b800000 */
[----:B0-----:R0:W0:Y:S04]  /*26650*/  SHFL.IDX PT, R3, R2, 0x3, 0x181f ;  /* 0x00781f0002037f89 */ /* 0x00102800000e0000 */
[----:B----4-:R4:W0:Y:S02]  /*26660*/  SHFL.IDX PT, R14, R0, 0x3, 0x181f ;  /* 0x00781f00000e7f89 */ /* 0x01082400000e0000 */
.L_x_5687:
[----:B-1234-:R-:W-:-:S05]  /*26670*/  VIADD R0, R6, 0x60 ;  /* 0x0000006006007836 */ /* 0x01efca0000000000 */
[----:B------:R-:W-:-:S13]  /*26680*/  ISETP.GE.AND P0, PT, R0, R25, PT ;  /* 0x000000190000720c */ /* 0x000fda0003f06270 */
[----:B------:R-:W-:Y:S05]  /*26690*/  @P0 BRA `(.L_x_5448) ;  /* 0x0000000000500947 */ /* 0x000fea0003800000 */
[C---:B------:R-:W-:Y:S01]  /*266a0*/  IADD3 R9, R236.reuse, 0x40, RZ ;  /* 0x00000040ec097810 */ /* 0x040fe20007ffe0ff */
[C---:B0-----:R-:W-:Y:S01]  /*266b0*/  VIADD R2, R236.reuse, 0x80 ;  /* 0x00000080ec027836 */ /* 0x041fe20000000000 */
[----:B------:R-:W-:Y:S01]  /*266c0*/  ULDC UR4, c[0x0][0xac8] ;  /* 0x0002b20000047ab9 */ /* 0x000fe20000000800 */
[C---:B------:R-:W-:Y:S01]  /*266d0*/  VIADD R10, R236.reuse, 0x40 ;  /* 0x00000040ec0a7836 */ /* 0x040fe20000000000 */
[C---:B------:R-:W-:Y:S01]  /*266e0*/  ISETP.GE.AND P3, PT, R236.reuse, UR4, PT ;  /* 0x00000004ec007c0c */ /* 0x040fe2000bf66270 */
[----:B------:R-:W-:Y:S01]  /*266f0*/  VIADD R8, R236, 0x80 ;  /* 0x00000080ec087836 */ /* 0x000fe20000000000 */
[----:B------:R-:W-:Y:S02]  /*26700*/  ISETP.GE.AND P4, PT, R9, UR4, PT ;  /* 0x0000000409007c0c */ /* 0x000fe4000bf86270 */
[----:B------:R-:W-:Y:S02]  /*26710*/  ISETP.GE.AND P5, PT, R2, UR4, PT ;  /* 0x0000000402007c0c */ /* 0x000fe4000bfa6270 */
[----:B------:R-:W-:-:S02]  /*26720*/  SHF.R.S32.HI R11, RZ, 0x1f, R236 ;  /* 0x0000001fff0b7819 */ /* 0x000fc400000114ec */
[----:B------:R-:W-:Y:S02]  /*26730*/  SHF.R.S32.HI R10, RZ, 0x1f, R10 ;  /* 0x0000001fff0a7819 */ /* 0x000fe4000001140a */
[----:B------:R-:W-:-:S03]  /*26740*/  SHF.R.S32.HI R8, RZ, 0x1f, R8 ;  /* 0x0000001fff087819 */ /* 0x000fc60000011408 */
[-C--:B------:R-:W-:Y:S02]  /*26750*/  @!P3 LEA R4, P0, R236, R14.reuse, 0x1 ;  /* 0x0000000eec04b211 */ /* 0x080fe400078008ff */
[CC--:B------:R-:W-:Y:S02]  /*26760*/  @!P4 LEA R6, P1, R9.reuse, R14.reuse, 0x1 ;  /* 0x0000000e0906c211 */ /* 0x0c0fe400078208ff */
[----:B------:R-:W-:Y:S02]  /*26770*/  @!P5 LEA R14, P2, R2, R14, 0x1 ;  /* 0x0000000e020ed211 */ /* 0x000fe400078408ff */
[-C--:B------:R-:W-:Y:S02]  /*26780*/  @!P3 LEA.HI.X R5, R236, R3.reuse, R11, 0x1, P0 ;  /* 0x00000003ec05b211 */ /* 0x080fe400000f0c0b */
[-C--:B------:R-:W-:Y:S02]  /*26790*/  @!P4 LEA.HI.X R7, R9, R3.reuse, R10, 0x1, P1 ;  /* 0x000000030907c211 */ /* 0x080fe400008f0c0a */
[----:B------:R-:W-:Y:S01]  /*267a0*/  @!P5 LEA.HI.X R15, R2, R3, R8, 0x1, P2 ;  /* 0x00000003020fd211 */ /* 0x000fe200010f0c08 */
[----:B------:R0:W-:Y:S04]  /*267b0*/  @!P3 ST.E.128 desc[UR54][R4.64], RZ ;  /* 0x000000ff0400b985 */ /* 0x0001e8000c101d36 */
[----:B------:R0:W-:Y:S04]  /*267c0*/  @!P4 ST.E.128 desc[UR54][R6.64], RZ ;  /* 0x000000ff0600c985 */ /* 0x0001e8000c101d36 */
[----:B------:R0:W-:Y:S02]  /*267d0*/  @!P5 ST.E.128 desc[UR54][R14.64], RZ ;  /* 0x000000ff0e00d985 */ /* 0x0001e4000c101d36 */
.L_x_5448:
[----:B------:R-:W-:Y:S05]  /*267e0*/  BSYNC B0 ;  /* 0x0000000000007941 */ /* 0x000fea0003800000 */
.L_x_5438:
[----:B------:R-:W5:Y:S01]  /*267f0*/  LDL R0, [R1+0xc] ;  /* 0x00000c0001007983 */ /* 0x000f620000100800 */
[----:B------:R-:W-:Y:S02]  /*26800*/  ULDC UR4, c[0x0][0xc3c] ;  /* 0x00030f0000047ab9 */ /* 0x000fe40000000800 */
[----:B-----5:R-:W-:-:S13]  /*26810*/  ISETP.GE.AND P0, PT, R0, UR4, PT ;  /* 0x0000000400007c0c */ /* 0x020fda000bf06270 */
[----:B------:R-:W-:Y:S05]  /*26820*/  @!P0 BRA `(.L_x_5462) ;  /* 0xfffffda800f08947 */ /* 0x000fea000383ffff */
[----:B------:R-:W-:Y:S05]  /*26830*/  BRA `(.L_x_5259) ;  /* 0x0000008000547947 */ /* 0x000fea0003800000 */
.L_x_5257:
        /* <DEDUP_REMOVED lines=15> */
[----:B------:R-:W2:Y:S01]  /*26930*/  LDS.128 R16, [UR4+0x334d0] ;  /* 0x0334d004ff107984 */ /* 0x000ea20008000c00 */
[----:B------:R-:W-:Y:S06]  /*26940*/  BAR.ARV 0x4, 0x180 ;  /* 0x0106000000007b1d */ /* 0x000fec0000002000 */
[----:B------:R-:W-:Y:S05]  /*26950*/  BRA `(.L_x_5464) ;  /* 0x0000000800847947 */ /* 0x000fea0003800000 */
.L_x_5463:
        /* <DEDUP_REMOVED lines=38> */
[----:B------:R-:W-:Y:S01]  /*26bc0*/  MOV R6, R3 ;  /* 0x0000000300067202 */ /* 0x000fe20000000f00 */
[----:B------:R-:W-:Y:S01]  /*26bd0*/  UMOV UR4, URZ ;  /* 0x0000003f00047c82 */ /* 0x000fe20008000000 */
[----:B------:R-:W-:Y:S01]  /*26be0*/  ULDC UR7, c[0x0][0xc3c] ;  /* 0x00030f0000077ab9 */ /* 0x000fe20000000800 */
[----:B------:R-:W-:-:S05]  /*26bf0*/  ULDC UR5, c[0x0][0xc38] ;  /* 0x00030e0000057ab9 */ /* 0x000fca0000000800 */
.L_x_5469:
        /* <DEDUP_REMOVED lines=12> */
.L_x_5468:
[----:B------:R-:W-:Y:S05]  /*26cc0*/  BSYNC B0 ;  /* 0x0000000000007941 */ /* 0x000fea0003800000 */
.L_x_5467:
        /* <DEDUP_REMOVED lines=21> */
.L_x_5465:
[----:B------:R-:W-:-:S04]  /*26e20*/  IMAD.IADD R6, R6, 0x1, -R3 ;  /* 0x0000000106067824 */ /* 0x000fc800078e0a03 */
[----:B------:R-:W-:-:S05]  /*26e30*/  IMAD R2, R5, UR5, R6 ;  /* 0x0000000505027c24 */ /* 0x000fca000f8e0206 */
[----:B------:R-:W-:Y:S02]  /*26e40*/  ISETP.GT.AND P0, PT, R2, UR6, PT ;  /* 0x0000000602007c0c */ /* 0x000fe4000bf04270 */
[----:B------:R-:W0:Y:S11]  /*26e50*/  LDC.64 R2, c[0x0][0xc90] ;  /* 0x00032400ff027b82 */ /* 0x000e360000000a00 */
[----:B------:R-:W-:-:S04]  /*26e60*/  VOTE.ANY R11, PT, !P0 ;  /* 0x00000000000b7806 */ /* 0x000fc800040e0100 */
[----:B------:R-:W1:Y:S02]  /*26e70*/  POPC R7, R11 ;  /* 0x0000000b00077309 */ /* 0x000e640000000000 */
[----:B-1----:R-:W-:-:S05]  /*26e80*/  IADD3 R19, R7, UR4, RZ ;  /* 0x0000000407137c10 */ /* 0x002fca000fffe0ff */
        /* <DEDUP_REMOVED lines=13> */
.L_x_5470:
        /* <DEDUP_REMOVED lines=21> */
[----:B------:R-:W-:Y:S01]  /*270b0*/  IMAD R6, R9, R2, RZ ;  /* 0x0000000209067224 */ /* 0x000fe200078e02ff */
[----:B------:R-:W-:-:S03]  /*270c0*/  IADD3 R2, -R2, RZ, RZ ;  /* 0x000000ff02027210 */ /* 0x000fc60007ffe1ff */
        /* <DEDUP_REMOVED lines=33> */
.L_x_5466:
[----:B------:R-:W-:Y:S01]  /*272e0*/  IMAD.MOV.U32 R17, RZ, RZ, RZ ;  /* 0x000000ffff117224 */ /* 0x000fe200078e00ff */
[----:B------:R-:W-:Y:S01]  /*272f0*/  MOV R16, UR6 ;  /* 0x0000000600107c02 */ /* 0x000fe20008000f00 */
[----:B------:R-:W-:-:S07]  /*27300*/  IMAD.MOV.U32 R18, RZ, RZ, RZ ;  /* 0x000000ffff127224 */ /* 0x000fce00078e00ff */
.L_x_5471:
[----:B------:R-:W-:-:S13]  /*27310*/  ISETP.NE.AND P0, PT, R0, RZ, PT ;  /* 0x000000ff0000720c */ /* 0x000fda0003f05270 */
[----:B------:R-:W1:Y:S01]  /*27320*/  @!P0 S2R R3, SR_CgaCtaId ;  /* 0x0000000000038919 */ /* 0x000e620000008800 */
[----:B------:R-:W-:-:S04]  /*27330*/  @!P0 MOV R0, 0x400 ;  /* 0x0000040000008802 */ /* 0x000fc80000000f00 */
[----:B-1----:R-:W-:-:S05]  /*27340*/  @!P0 LEA R0, R3, R0, 0x18 ;  /* 0x0000000003008211 */ /* 0x002fca00078ec0ff */
[----:B------:R1:W-:Y:S01]  /*27350*/  @!P0 STS.128 [R0+0x334d0], R16 ;  /* 0x0334d01000008388 */ /* 0x0003e20000000c00 */
[----:B------:R-:W-:Y:S06]  /*27360*/  BAR.ARV 0x5, 0x180 ;  /* 0x0146000000007b1d */ /* 0x000fec0000002000 */
.L_x_5464:
[----:B-1----:R-:W-:Y:S01]  /*27370*/  IMAD.MOV.U32 R0, RZ, RZ, 0x1 ;  /* 0x00000001ff007424 */ /* 0x002fe200078e00ff */
[----:B------:R1:W-:Y:S01]  /*27380*/  STL [R1+0x18], RZ ;  /* 0x000018ff01007387 */ /* 0x0003e20000100800 */
[----:B------:R-:W-:Y:S02]  /*27390*/  ULDC UR4, c[0x0][0xc3c] ;  /* 0x00030f0000047ab9 */ /* 0x000fe40000000800 */
[----:B--2---:R-:W-:Y:S01]  /*273a0*/  ISETP.GE.AND P0, PT, R19, UR4, PT ;  /* 0x0000000413007c0c */ /* 0x004fe2000bf06270 */
[----:B------:R1:W-:Y:S04]  /*273b0*/  STL [R1+0x20], R0 ;  /* 0x0000200001007387 */ /* 0x0003e80000100800 */
[----:B------:R1:W-:Y:S08]  /*273c0*/  STL [R1+0x5c], RZ ;  /* 0x00005cff01007387 */ /* 0x0003f00000100800 */
[----:B-1----:R-:W-:Y:S05]  /*273d0*/  @P0 BRA `(.L_x_5472) ;  /* 0x0000007000680947 */ /* 0x002fea0003800000 */
        /* <DEDUP_REMOVED lines=40> */
[----:B------:R-:W-:Y:S01]  /*27660*/  MOV R2, 0x1 ;  /* 0x0000000100027802 */ /* 0x000fe20000000f00 */
[----:B------:R-:W-:Y:S04]  /*27670*/  STL [R1+0x4], R4 ;  /* 0x0000040401007387 */ /* 0x000fe80000100800 */
        /* <DEDUP_REMOVED lines=9> */
.L_x_5588:
[----:B0--3--:R-:W0:Y:S02]  /*27710*/  LDC.64 R2, c[0x0][0xc88] ;  /* 0x00032200ff027b82 */ /* 0x009e240000000a00 */
[----:B0-----:R-:W-:-:S05]  /*27720*/  IMAD.WIDE R2, R19, 0x4, R2 ;  /* 0x0000000413027825 */ /* 0x001fca00078e0202 */
[----:B------:R-:W2:Y:S01]  /*27730*/  LDG.E R4, desc[UR54][R2.64] ;  /* 0x0000003602047981 */ /* 0x000ea2000c1e1900 */
[----:B------:R-:W-:Y:S05]  /*27740*/  YIELD ;  /* 0x0000000000007946 */ /* 0x000fea0003800000 */
[----:B------:R-:W-:Y:S01]  /*27750*/  ULDC.64 UR4, c[0x0][0xa28] ;  /* 0x00028a0000047ab9 */ /* 0x000fe20000000a00 */
[----:B------:R-:W-:Y:S01]  /*27760*/  IMAD.MOV.U32 R0, RZ, RZ, RZ ;  /* 0x000000ffff007224 */ /* 0x000fe200078e00ff */
        /* <DEDUP_REMOVED lines=33> */
[----:B------:R-:W-:Y:S01]  /*27980*/  IMAD.U32 R12, RZ, RZ, UR4 ;  /* 0x00000004ff0c7e24 */ /* 0x000fe2000f8e00ff */
        /* <DEDUP_REMOVED lines=25> */
.L_x_5473:
[----:B------:R-:W2:Y:S01]  /*27b20*/  LDL R12, [R1+0x34] ;  /* 0x00003400010c7983 */ /* 0x000ea20000100800 */
[----:B-----5:R-:W-:Y:S01]  /*27b30*/  IMAD.IADD R2, R11, 0x1, R0 ;  /* 0x000000010b027824 */ /* 0x020fe200078e0200 */
        /* <DEDUP_REMOVED lines=10> */
.L_x_5474:
[----:B------:R-:W-:Y:S05]  /*27be0*/  @!P0 BRA `(.L_x_5475) ;  /* 0x00000000000c8947 */ /* 0x000fea0003800000 */
[----:B------:R-:W2:Y:S04]  /*27bf0*/  LDG.E R9, desc[UR54][R6.64] ;  /* 0x0000003606097981 */ /* 0x000ea8000c1e1900 */
[----:B------:R-:W2:Y:S02]  /*27c00*/  LDG.E R6, desc[UR54][R6.64+0x4] ;  /* 0x0000043606067981 */ /* 0x000ea4000c1e1900 */
[----:B--2---:R-:W-:-:S07]  /*27c10*/  IMAD.IADD R9, R6, 0x1, -R9 ;  /* 0x0000000106097824 */ /* 0x004fce00078e0a09 */
.L_x_5475:
[----:B-1----:R-:W2:Y:S01]  /*27c20*/  @P1 LDG.E R2, desc[UR54][R4.64] ;  /* 0x0000003604021981 */ /* 0x002ea2000c1e1900 */
[----:B------:R-:W1:Y:S01]  /*27c30*/  LDC R3, c[0x0][0x448] ;  /* 0x00011200ff037b82 */ /* 0x000e620000000800 */
[----:B-----5:R-:W-:Y:S02]  /*27c40*/  IMAD.IADD R0, R9, 0x1, -R0 ;  /* 0x0000000109007824 */ /* 0x020fe400078e0a00 */
[----:B------:R3:W2:Y:S01]  /*27c50*/  @P1 LDG.E R4, desc[UR54][R4.64+0x4] ;  /* 0x0000043604041981 */ /* 0x0006a2000c1e1900 */
[----:B-1----:R-:W-:-:S13]  /*27c60*/  ISETP.NE.AND P0, PT, R3, 0x1, PT ;  /* 0x000000010300780c */ /* 0x002fda0003f05270 */
[----:B---3--:R-:W1:Y:S01]  /*27c70*/  @P0 LDC R5, c[0x0][0x450] ;  /* 0x00011400ff050b82 */ /* 0x008e620000000800 */
[----:B------:R-:W-:Y:S01]  /*27c80*/  BSSY B0, `(.L_x_5476) ;  /* 0x0000176000007945 */ /* 0x000fe20003800000 */
[----:B--2---:R-:W-:-:S06]  /*27c90*/  @P1 IADD3 R8, -R2, R4, RZ ;  /* 0x0000000402081210 */ /* 0x004fcc0007ffe1ff */
        /* <DEDUP_REMOVED lines=17> */
[--C-:B------:R-:W-:Y:S02]  /*27db0*/  IMAD R2, R2, 0xa0, -R0.reuse ;  /* 0x000000a002027824 */ /* 0x100fe400078e0a00 */
[----:B------:R-:W-:-:S03]  /*27dc0*/  IMAD.MOV R0, RZ, RZ, -R0 ;  /* 0x000000ffff007224 */ /* 0x000fc600078e0a00 */
[----:B------:R-:W-:Y:S02]  /*27dd0*/  VIMNMX R8, R2, R8, PT ;  /* 0x0000000802087248 */ /* 0x000fe40003fe0100 */
[----:B------:R-:W-:-:S04]  /*27de0*/  VIMNMX R0, RZ, R0, !PT ;  /* 0x00000000ff007248 */ /* 0x000fc80007fe0100 */
[----:B------:R-:W-:Y:S01]  /*27df0*/  ISETP.GT.AND P0, PT, R8, R0, PT ;  /* 0x000000000800720c */ /* 0x000fe20003f04270 */
[----:B------:R-:W-:-:S05]  /*27e00*/  IMAD.WIDE.U32 R2, R0, -0x33333333, RZ ;  /* 0xcccccccd00027825 */ /* 0x000fca00078e00ff */
[----:B------:R-:W-:-:S07]  /*27e10*/  SHF.R.U32.HI R2, RZ, 0x7, R3 ;  /* 0x00000007ff027819 */ /* 0x000fce0000011603 */
[----:B------:R-:W-:-:S04]  /*27e20*/  @P0 VIADD R8, R8, 0x9f ;  /* 0x0000009f08080836 */ /* 0x000fc80000000000 */
[----:B------:R-:W-:-:S05]  /*27e30*/  @P0 IMAD.HI R0, R8, 0x66666667, RZ ;  /* 0x6666666708000827 */ /* 0x000fca00078e02ff */
[----:B------:R-:W-:Y:S01]  /*27e40*/  @P0 SHF.R.U32.HI R3, RZ, 0x1f, R0 ;  /* 0x0000001fff030819 */ /* 0x000fe20000011600 */
[----:B------:R-:W-:-:S03]  /*27e50*/  IMAD.MOV.U32 R8, RZ, RZ, R2 ;  /* 0x000000ffff087224 */ /* 0x000fc600078e0002 */
[----:B------:R-:W-:-:S04]  /*27e60*/  @P0 LEA.HI.SX32 R8, R0, R3, 0x1a ;  /* 0x0000000300080211 */ /* 0x000fc800078fd2ff */
        /* <DEDUP_REMOVED lines=10> */
.L_x_5690:
[----:B--2---:R-:W-:Y:S02]  /*27f10*/  ISETP.NE.AND P0, PT, R14, RZ, PT ;  /* 0x000000ff0e00720c */ /* 0x004fe40003f05270 */
[----:B------:R-:W-:-:S11]  /*27f20*/  PLOP3.LUT P6, PT, PT, PT, PT, 0x8, 0x0 ;  /* 0x000000000000781c */ /* 0x000fd60003fce170 */
[----:B------:R-:W-:Y:S05]  /*27f30*/  @P0 BRA `(.L_x_5479) ;  /* 0x00000000000c0947 */ /* 0x000fea0003800000 */
[----:B------:R-:W-:-:S03]  /*27f40*/  UMOV UR4, 0xffffffff ;  /* 0xffffffff00047882 */ /* 0x000fc60000000000 */
[----:B------:R-:W-:Y:S05]  /*27f50*/  BRA.DIV UR4, `(.L_x_5480) ;  /* 0x0000008e04dc7947 */ /* 0x000fea000b800000 */
[----:B------:R-:W-:-:S13]  /*27f60*/  ELECT P6, URZ, PT ;  /* 0x00000000003f782f */ /* 0x000fda00038c0000 */
.L_x_5479:
        /* <DEDUP_REMOVED lines=10> */
.L_x_5693:
[----:B------:R-:W-:Y:S05]  /*28010*/  BSYNC B1 ;  /* 0x0000000000017941 */ /* 0x000fea0003800000 */
.L_x_5481:
[----:B------:R-:W-:Y:S04]  /*28020*/  BSSY B1, `(.L_x_5483) ;  /* 0x0000091000017945 */ /* 0x000fe80003800000 */
[----:B------:R-:W-:Y:S05]  /*28030*/  @!P6 BRA `(.L_x_5484) ;  /* 0x00000008003ce947 */ /* 0x000fea0003800000 */
[----:B------:R-:W2:Y:S04]  /*28040*/  LDL R5, [R1+0x4] ;  /* 0x0000040001057983 */ /* 0x000ea80000100800 */
[----:B------:R-:W3:Y:S01]  /*28050*/  LDL R6, [R1+0x24] ;  /* 0x0000240001067983 */ /* 0x000ee20000100800 */
[----:B-1----:R-:W1:Y:S01]  /*28060*/  S2R R4, SR_TID.X ;  /* 0x0000000000047919 */ /* 0x002e620000002100 */
[----:B--2---:R-:W-:Y:S02]  /*28070*/  MOV R7, R5 ;  /* 0x0000000500077202 */ /* 0x004fe40000000f00 */
[----:B------:R-:W2:Y:S01]  /*28080*/  LDL R5, [R1+0x1c] ;  /* 0x00001c0001057983 */ /* 0x000ea20000100800 */
[----:B---3--:R-:W-:Y:S01]  /*28090*/  SHF.L.U32 R9, R6, 0x1f, RZ ;  /* 0x0000001f06097819 */ /* 0x008fe200000006ff */
[----:B------:R-:W-:Y:S01]  /*280a0*/  BSSY B2, `(.L_x_5485) ;  /* 0x0000006000027945 */ /* 0x000fe20003800000 */
[----:B-1----:R-:W-:-:S04]  /*280b0*/  LOP3.LUT R4, R4, 0x7f, RZ, 0xc0, !PT ;  /* 0x0000007f04047812 */ /* 0x002fc800078ec0ff */
[----:B------:R-:W-:Y:S01]  /*280c0*/  ISETP.NE.AND P1, PT, R4, RZ, PT ;  /* 0x000000ff0400720c */ /* 0x000fe20003f25270 */
[----:B--2---:R-:W-:-:S04]  /*280d0*/  IMAD R5, R5, 0x8, R7 ;  /* 0x0000000805057824 */ /* 0x004fc800078e0207 */
[----:B------:R-:W1:Y:S02]  /*280e0*/  SYNCS.PHASECHK.TRANS64.TRYWAIT P0, [R5+URZ+0x334a0], R9 ;  /* 0x0334a009050075a7 */ /* 0x000e64000800017f */
[----:B-1----:R-:W-:Y:S06]  /*280f0*/  @!P0 BRA `(.L_x_5486) ;  /* 0x0000008c00ac8947 */ /* 0x002fec0003800000 */
.L_x_5694:
[----:B------:R-:W-:Y:S05]  /*28100*/  BSYNC B2 ;  /* 0x0000000000027941 */ /* 0x000fea0003800000 */
.L_x_5485:
        /* <DEDUP_REMOVED lines=9> */
.L_x_5488:
[----:B------:R-:W-:Y:S05]  /*281a0*/  BSYNC B2 ;  /* 0x0000000000027941 */ /* 0x000fea0003800000 */
.L_x_5487:
        /* <DEDUP_REMOVED lines=14> */
.L_x_5489:
        /* <DEDUP_REMOVED lines=16> */
.L_x_5490:
        /* <DEDUP_REMOVED lines=16> */
.L_x_5491:
        /* <DEDUP_REMOVED lines=13> */
.L_x_5695:
[----:B------:R-:W-:Y:S05]  /*28560*/  BSYNC B2 ;  /* 0x0000000000027941 */ /* 0x000fea0003800000 */
.L_x_5492:
[----:B------:R-:W-:Y:S01]  /*28570*/  BSSY B2, `(.L_x_5494) ;  /* 0x000000b000027945 */ /* 0x000fe20003800000 */
[----:B------:R-:W-:Y:S01]  /*28580*/  IMAD.MOV.U32 R12, RZ, RZ, 0x0 ;  /* 0x00000000ff0c7424 */ /* 0x000fe200078e00ff */
[----:B0-----:R-:W-:Y:S02]  /*28590*/  MOV R13, 0x12f00000 ;  /* 0x12f00000000d7802 */ /* 0x001fe40000000f00 */
[----:B------:R-:W-:Y:S05]  /*285a0*/  @P1 BRA `(.L_x_5495) ;  /* 0x00000000001c1947 */ /* 0x000fea0003800000 */
[----:B------:R-:W0:Y:S02]  /*285b0*/  S2R R3, SR_TID.X ;  /* 0x0000000000037919 */ /* 0x000e240000002100 */
[----:B0-----:R-:W-:Y:S01]  /*285c0*/  LOP3.LUT R6, R3, 0x1f, RZ, 0xc0, !PT ;  /* 0x0000001f03067812 */ /* 0x001fe200078ec0ff */
[----:B------:R-:W-:-:S03]  /*285d0*/  IMAD.MOV.U32 R3, RZ, RZ, 0x7800 ;  /* 0x00007800ff037424 */ /* 0x000fc600078e00ff */
[----:B------:R-:W-:Y:S01]  /*285e0*/  ISETP.NE.AND P0, PT, R6, RZ, PT ;  /* 0x000000ff0600720c */ /* 0x000fe20003f05270 */
[----:B------:R0:W-:-:S12]  /*285f0*/  SYNCS.ARRIVE.TRANS64 RZ, [R5+URZ+0x334b0], R3 ;  /* 0x0334b00305ff79a7 */ /* 0x0001d8000800003f */
[----:B0-----:R-:W-:Y:S05]  /*28600*/  @!P0 BRA `(.L_x_5495) ;  /* 0x0000000000048947 */ /* 0x001fea0003800000 */
[----:B------:R-:W-:Y:S01]  /*28610*/  BPT.TRAP 0x1 ;  /* 0x000000040000795c */ /* 0x000fe20000300000 */
.L_x_5495:
[----:B------:R-:W-:Y:S05]  /*28620*/  BSYNC B2 ;  /* 0x0000000000027941 */ /* 0x000fea0003800000 */
.L_x_5494:
        /* <DEDUP_REMOVED lines=8> */
.L_x_5496:
        /* <DEDUP_REMOVED lines=15> */
.L_x_5497:
        /* <DEDUP_REMOVED lines=15> */
.L_x_5498:
        /* <DEDUP_REMOVED lines=10> */
.L_x_5484:
[----:B------:R-:W-:Y:S05]  /*28930*/  BSYNC B1 ;  /* 0x0000000000017941 */ /* 0x000fea0003800000 */
.L_x_5483:
        /* <DEDUP_REMOVED lines=13> */
.L_x_5515:
        /* <DEDUP_REMOVED lines=14> */
.L_x_5696:
[----:B------:R-:W-:Y:S05]  /*28af0*/  BSYNC B2 ;  /* 0x0000000000027941 */ /* 0x000fea0003800000 */
.L_x_5501:
        /* <DEDUP_REMOVED lines=9> */
.L_x_5504:
[----:B------:R-:W-:Y:S05]  /*28b90*/  BSYNC B2 ;  /* 0x0000000000027941 */ /* 0x000fea0003800000 */
.L_x_5503:
        /* <DEDUP_REMOVED lines=11> */
[----:B------:R-:W-:Y:S01]  /*28c50*/  VIADD R3, R7, 0x33490 ;  /* 0x0003349007037836 */ /* 0x000fe20000000000 */
[----:B------:R-:W-:-:S08]  /*28c60*/  IADD3 R9, R5, 0x24200, RZ ;  /* 0x0002420005097810 */ /* 0x000fd00007ffe0ff */
.L_x_5505:
        /* <DEDUP_REMOVED lines=16> */
.L_x_5506:
        /* <DEDUP_REMOVED lines=16> */
.L_x_5507:
        /* <DEDUP_REMOVED lines=13> */
.L_x_5697:
[----:B------:R-:W-:Y:S05]  /*28f40*/  BSYNC B2 ;  /* 0x0000000000027941 */ /* 0x000fea0003800000 */
.L_x_5508:
        /* <DEDUP_REMOVED lines=11> */
.L_x_5511:
[----:B------:R-:W-:Y:S05]  /*29000*/  BSYNC B2 ;  /* 0x0000000000027941 */ /* 0x000fea0003800000 */
.L_x_5510:
        /* <DEDUP_REMOVED lines=8> */
.L_x_5512:
        /* <DEDUP_REMOVED lines=15> */
.L_x_5513:
        /* <DEDUP_REMOVED lines=15> */
.L_x_5514:
        /* <DEDUP_REMOVED lines=10> */
.L_x_5500:
[----:B------:R-:W-:Y:S05]  /*29310*/  BSYNC B1 ;  /* 0x0000000000017941 */ /* 0x000fea0003800000 */
.L_x_5499:
        /* <DEDUP_REMOVED lines=12> */
.L_x_5477:
[----:B------:R-:W-:Y:S05]  /*293e0*/  BSYNC B0 ;  /* 0x0000000000007941 */ /* 0x000fea0003800000 */
.L_x_5476:
[----:B------:R-:W3:Y:S01]  /*293f0*/  LDC R0, c[0x0][0x448] ;  /* 0x00011200ff007b82 */ /* 0x000ee20000000800 */
[----:B------:R-:W-:Y:S07]  /*29400*/  @!P0 WARPSYNC.ALL ;  /* 0x0000000000008948 */ /* 0x000fee0003800000 */
[----:B------:R-:W-:Y:S01]  /*29410*/  @!P0 BAR.SYNC.DEFER_BLOCKING 0xc, 0x180 ;  /* 0x0306000000008b1d */ /* 0x000fe20000010000 */
[----:B---3--:R-:W-:Y:S02]  /*29420*/  ISETP.NE.AND P1, PT, R0, 0x1, PT ;  /* 0x000000010000780c */ /* 0x008fe40003f25270 */
[----:B------:R-:W-:-:S11]  /*29430*/  LEA R0, R17, 0x7f, 0x7 ;  /* 0x0000007f11007811 */ /* 0x000fd600078e38ff */
[----:B------:R-:W3:Y:S08]  /*29440*/  @P1 LDC R2, c[0x0][0x44c] ;  /* 0x00011300ff021b82 */ /* 0x000ef00000000800 */
[----:B-12---:R-:W1:Y:S01]  /*29450*/  @P1 LDC R3, c[0x0][0x450] ;  /* 0x00011400ff031b82 */ /* 0x006e620000000800 */
[----:B---3--:R-:W-:-:S05]  /*29460*/  @P1 IMAD.HI.U32 R2, R0, R2, RZ ;  /* 0x0000000200021227 */ /* 0x008fca00078e00ff */
[----:B-1----:R-:W-:-:S05]  /*29470*/  @P1 SHF.R.U32.HI R0, RZ, R3, R2 ;  /* 0x00000003ff001219 */ /* 0x002fca0000011602 */
[----:B------:R-:W-:-:S04]  /*29480*/  IMAD.IADD R0, R21, 0x1, R0 ;  /* 0x0000000115007824 */ /* 0x000fc800078e0200 */
[----:B------:R-:W-:-:S05]  /*29490*/  IMAD.HI R0, R0, 0x66666667, RZ ;  /* 0x6666666700007827 */ /* 0x000fca00078e02ff */
[----:B------:R-:W-:-:S04]  /*294a0*/  SHF.R.U32.HI R2, RZ, 0x1f, R0 ;  /* 0x0000001fff027819 */ /* 0x000fc80000011600 */
[----:B------:R-:W-:-:S04]  /*294b0*/  LEA.HI.SX32 R0, R0, R2, 0x1a ;  /* 0x0000000200007211 */ /* 0x000fc800078fd2ff */
        /* <DEDUP_REMOVED lines=21> */
.L_x_5516:
        /* <DEDUP_REMOVED lines=10> */
[----:B0-----:R-:W-:Y:S01]  /*296b0*/  MOV R13, RZ ;  /* 0x000000ff000d7202 */ /* 0x001fe20000000f00 */
[----:B------:R-:W0:Y:S01]  /*296c0*/  LDC.64 R2, c[0x4][R2] ;  /* 0x0100000002027b82 */ /* 0x000e220000000a00 */
[----:B------:R-:W-:Y:S02]  /*296d0*/  IMAD.U32 R5, RZ, RZ, UR7 ;  /* 0x00000007ff057e24 */ /* 0x000fe4000f8e00ff */
[----:B------:R-:W-:Y:S02]  /*296e0*/  IMAD.U32 R6, RZ, RZ, UR8 ;  /* 0x00000008ff067e24 */ /* 0x000fe4000f8e00ff */
[----:B------:R-:W-:-:S02]  /*296f0*/  IMAD.U32 R7, RZ, RZ, UR9 ;  /* 0x00000009ff077e24 */ /* 0x000fc4000f8e00ff */
[----:B------:R-:W-:Y:S02]  /*29700*/  IMAD.U32 R10, RZ, RZ, UR4 ;  /* 0x00000004ff0a7e24 */ /* 0x000fe4000f8e00ff */
[----:B------:R-:W-:Y:S02]  /*29710*/  IMAD.U32 R11, RZ, RZ, UR5 ;  /* 0x00000005ff0b7e24 */ /* 0x000fe4000f8e00ff */
[----:B------:R-:W-:Y:S02]  /*29720*/  IMAD.MOV.U32 R8, RZ, RZ, 0x70 ;  /* 0x00000070ff087424 */ /* 0x000fe400078e00ff */
[----:B------:R-:W-:-:S07]  /*29730*/  IMAD.MOV.U32 R12, RZ, RZ, 0x1 ;  /* 0x00000001ff0c7424 */ /* 0x000fce00078e00ff */
[----:B------:R-:W-:-:S07]  /*29740*/  LEPC R20, `(.L_x_5519) ;  /* 0x000000001014794e */ /* 0x000fce0000000000 */
[----:B0-----:R-:W-:Y:S05]  /*29750*/  CALL.ABS.NOINC R2 ;  /* 0x0000000002007343 */ /* 0x001fea0003c00000 */
.L_x_5519:
[----:B------:R-:W-:Y:S05]  /*29760*/  BSYNC B6 ;  /* 0x0000000000067941 */ /* 0x000fea0003800000 */
.L_x_5518:
        /* <DEDUP_REMOVED lines=22> */
[----:B0-----:R-:W-:-:S07]  /*298d0*/  IMAD.MOV.U32 R13, RZ, RZ, RZ ;  /* 0x000000ffff0d7224 */ /* 0x001fce00078e00ff */
[----:B------:R-:W-:-:S07]  /*298e0*/  LEPC R20, `(.L_x_5521) ;  /* 0x000000001014794e */ /* 0x000fce0000000000 */
[----:B-1----:R-:W-:Y:S05]  /*298f0*/  CALL.ABS.NOINC R2 ;  /* 0x0000000002007343 */ /* 0x002fea0003c00000 */
.L_x_5521:
[----:B------:R-:W-:Y:S05]  /*29900*/  BSYNC B6 ;  /* 0x0000000000067941 */ /* 0x000fea0003800000 */
.L_x_5520:
        /* <DEDUP_REMOVED lines=10> */
[----:B------:R-:W-:Y:S01]  /*299b0*/  MOV R4, UR6 ;  /* 0x0000000600047c02 */ /* 0x000fe20008000f00 */
[----:B------:R-:W-:Y:S01]  /*299c0*/  IMAD.U32 R5, RZ, RZ, UR7 ;  /* 0x00000007ff057e24 */ /* 0x000fe2000f8e00ff */
[----:B------:R-:W1:Y:S01]  /*299d0*/  LDC.64 R2, c[0x4][R2] ;  /* 0x0100000002027b82 */ /* 0x000e620000000a00 */
        /* <DEDUP_REMOVED lines=9> */
.L_x_5523:
[----:B------:R-:W-:Y:S05]  /*29a70*/  BSYNC B6 ;  /* 0x0000000000067941 */ /* 0x000fea0003800000 */
.L_x_5522:
        /* <DEDUP_REMOVED lines=20> */
.L_x_5525:
[----:B------:R-:W-:Y:S05]  /*29bc0*/  BSYNC B6 ;  /* 0x0000000000067941 */ /* 0x000fea0003800000 */
.L_x_5524:
        /* <DEDUP_REMOVED lines=23> */
.L_x_5700:
        /* <DEDUP_REMOVED lines=11> */
.L_x_5703:
        /* <DEDUP_REMOVED lines=22> */
[----:B------:R-:W3:Y:S04]  /*29f50*/  LDG.E R2, desc[UR54][R2.64] ;  /* 0x0000003602027981 */ /* 0x000ee8000c1e1900 */
[----:B---3--:R1:W-:Y:S02]  /*29f60*/  STL [R1], R2 ;  /* 0x0000000201007387 */ /* 0x0083e40000100800 */
.L_x_5529:
        /* <DEDUP_REMOVED lines=10> */
.L_x_5704:
        /* <DEDUP_REMOVED lines=8> */
.L_x_5531:
        /* <DEDUP_REMOVED lines=31> */
.L_x_5705:
[----:B------:R-:W-:Y:S05]  /*2a280*/  @P1 BRA `(.L_x_5533) ;  /* 0x00000000001c1947 */ /* 0x000fea0003800000 */
[----:B------:R-:W3:Y:S01]  /*2a290*/  S2R R5, SR_TID.X ;  /* 0x0000000000057919 */ /* 0x000ee20000002100 */
[----:B-12---:R-:W-:-:S04]  /*2a2a0*/  MOV R4, 0x7800 ;  /* 0x0000780000047802 */ /* 0x006fc80000000f00 */
[----:B------:R4:W-:Y:S01]  /*2a2b0*/  SYNCS.ARRIVE.TRANS64 RZ, [R2+URZ+0x33430], R4 ;  /* 0x0334300402ff79a7 */ /* 0x0009e2000800003f */
[----:B---3--:R-:W-:-:S04]  /*2a2c0*/  LOP3.LUT R5, R5, 0x1f, RZ, 0xc0, !PT ;  /* 0x0000001f05057812 */ /* 0x008fc800078ec0ff */
[----:B------:R-:W-:-:S13]  /*2a2d0*/  ISETP.NE.AND P0, PT, R5, RZ, PT ;  /* 0x000000ff0500720c */ /* 0x000fda0003f05270 */
[----:B----4-:R-:W-:Y:S05]  /*2a2e0*/  @!P0 BRA `(.L_x_5533) ;  /* 0x0000000000048947 */ /* 0x010fea0003800000 */
[----:B------:R-:W-:Y:S01]  /*2a2f0*/  BPT.TRAP 0x1 ;  /* 0x000000040000795c */ /* 0x000fe20000300000 */
.L_x_5533:
[----:B------:R-:W3:Y:S04]  /*2a300*/  LDL R5, [R1] ;  /* 0x0000000001057983 */ /* 0x000ee80000100800 */
        /* <DEDUP_REMOVED lines=22> */
[----:B------:R-:W-:Y:S01]  /*2a470*/  UMOV UR10, UR16 ;  /* 0x00000010000a7c82 */ /* 0x000fe20008000000 */
[----:B------:R-:W-:Y:S01]  /*2a480*/  UMOV UR14, 0x80 ;  /* 0x00000080000e7882 */ /* 0x000fe20000000000 */
[----:B------:R1:W-:Y:S02]  /*2a490*/  UTMALDG.4D [UR8], [UR4], desc[UR6] ;  /* 0x00000608040075b4 */ /* 0x0003e40008019000 */
[----:B-1----:R-:W-:Y:S01]  /*2a4a0*/  UMOV UR8, UR15 ;  /* 0x0000000f00087c82 */ /* 0x002fe20008000000 */
[----:B------:R-:W-:Y:S02]  /*2a4b0*/  UMOV UR10, UR14 ;  /* 0x0000000e000a7c82 */ /* 0x000fe40008000000 */
[----:B------:R3:W-:Y:S02]  /*2a4c0*/  UTMALDG.4D [UR8], [UR4], desc[UR6] ;  /* 0x00000608040075b4 */ /* 0x0007e40008019000 */
[----:B---3--:R-:W-:Y:S01]  /*2a4d0*/  NOP ;  /* 0x0000000000007918 */ /* 0x008fe20000000000 */
.L_x_5527:
[----:B------:R-:W3:Y:S04]  /*2a4e0*/  LDL R2, [R1+0x4] ;  /* 0x0000040001027983 */ /* 0x000ee80000100800 */
[----:B------:R-:W4:Y:S04]  /*2a4f0*/  LDL.LU R3, [R1+0x40] ;  /* 0x0000400001037983 */ /* 0x000f280000300800 */
        /* <DEDUP_REMOVED lines=10> */
[----:B----4-:R-:W-:-:S04]  /*2a5a0*/  SHF.R.S32.HI R0, RZ, 0x1f, R3 ;  /* 0x0000001fff007819 */ /* 0x010fc80000011403 */
        /* <DEDUP_REMOVED lines=30> */
.L_x_5535:
[----:B------:R-:W-:Y:S05]  /*2a790*/  BSYNC B6 ;  /* 0x0000000000067941 */ /* 0x000fea0003800000 */
.L_x_5534:
        /* <DEDUP_REMOVED lines=12> */
[C---:B------:R-:W-:Y:S02]  /*2a860*/  LOP3.LUT R11, R9.reuse, 0x40, RZ, 0xfc, !PT ;  /* 0x00000040090b7812 */ /* 0x040fe400078efcff */
        /* <DEDUP_REMOVED lines=31> */
[----:B------:R-:W0:Y:S02]  /*2aa60*/  S2R R5, SR_TID.X ;  /* 0x0000000000057919 */ /* 0x000e240000002100 */
        /* <DEDUP_REMOVED lines=10> */
[----:B------:R-:W-:Y:S01]  /*2ab10*/  IADD3.X R2, R7, UR7, R2, P3, !PT ;  /* 0x0000000707027c10 */ /* 0x000fe20009ffe402 */
[----:B0-----:R-:W-:-:S05]  /*2ab20*/  IMAD.SHL.U32 R10, R5, 0x10, RZ ;  /* 0x00000010050a7824 */ /* 0x001fca00078e00ff */
[----:B------:R-:W-:-:S04]  /*2ab30*/  LOP3.LUT R10, R10, 0x30, RZ, 0xc0, !PT ;  /* 0x000000300a0a7812 */ /* 0x000fc800078ec0ff */
[----:B------:R-:W-:Y:S01]  /*2ab40*/  ISETP.GE.AND P0, PT, R10, UR4, PT ;  /* 0x000000040a007c0c */ /* 0x000fe2000bf06270 */
[----:B------:R-:W-:-:S03]  /*2ab50*/  UMOV UR4, 0xffffffff ;  /* 0xffffffff00047882 */ /* 0x000fc60000000000 */
[----:B-1----:R-:W-:Y:S09]  /*2ab60*/  BRA.DIV UR4, `(.L_x_5536) ;  /* 0x0000006604dc7947 */ /* 0x002ff2000b800000 */
[----:B------:R-:W0:Y:S02]  /*2ab70*/  S2R R5, SR_TID.X ;  /* 0x0000000000057919 */ /* 0x000e240000002100 */
[----:B0-----:R-:W-:Y:S02]  /*2ab80*/  LOP3.LUT R6, R5, 0x7f, RZ, 0xc0, !PT ;  /* 0x0000007f05067812 */ /* 0x001fe400078ec0ff */
[----:B------:R-:W2:Y:S02]  /*2ab90*/  LDL.LU R5, [R1+0x44] ;  /* 0x0000440001057983 */ /* 0x000ea40000300800 */
[----:B------:R-:W-:Y:S02]  /*2aba0*/  SHF.R.U32.HI R6, RZ, 0x2, R6 ;  /* 0x00000002ff067819 */ /* 0x000fe40000011606 */
[----:B------:R-:W-:Y:S03]  /*2abb0*/  SHFL.IDX PT, R4, R2, RZ, 0x1c1f ;  /* 0x001c1fff02047589 */ /* 0x000fe600000e0000 */
[----:B------:R-:W-:-:S02]  /*2abc0*/  IMAD R17, R17, 0x80, R6 ;  /* 0x0000008011117824 */ /* 0x000fc400078e0206 */
[----:B------:R-:W-:Y:S01]  /*2abd0*/  SHFL.IDX PT, R6, R2, 0x1, 0x1c1f ;  /* 0x003c1f0002067f89 */ /* 0x000fe200000e0000 */
[----:B--2---:R-:W-:-:S03]  /*2abe0*/  IMAD R0, R5, R8, RZ ;  /* 0x0000000805007224 */ /* 0x004fc600078e02ff */
[----:B------:R-:W0:Y:S02]  /*2abf0*/  SHFL.IDX PT, R5, R3, RZ, 0x1c1f ;  /* 0x001c1fff03057589 */ /* 0x000e2400000e0000 */
[----:B------:R-:W-:-:S13]  /*2ac00*/  ISETP.GE.AND P4, PT, R17, R0, PT ;  /* 0x000000001100720c */ /* 0x000fda0003f86270 */
[----:B0-----:R-:W-:-:S05]  /*2ac10*/  @!P4 IADD3 R5, P3, R10, R5, RZ ;  /* 0x000000050a05c210 */ /* 0x001fca0007f7e0ff */
[----:B------:R-:W-:-:S05]  /*2ac20*/  @!P4 IMAD.X R4, RZ, RZ, R4, P3 ;  /* 0x000000ffff04c224 */ /* 0x000fca00018e0604 */
[----:B------:R-:W-:-:S04]  /*2ac30*/  @!P4 LOP3.LUT R5, R5, R4, RZ, 0x3c, !PT ;  /* 0x000000040505c212 */ /* 0x000fc800078e3cff */
[----:B------:R-:W-:-:S04]  /*2ac40*/  @!P4 LOP3.LUT R4, R5, R4, RZ, 0x3c, !PT ;  /* 0x000000040504c212 */ /* 0x000fc800078e3cff */
[----:B------:R-:W-:-:S05]  /*2ac50*/  @!P4 LOP3.LUT R5, R5, R4, RZ, 0x3c, !PT ;  /* 0x000000040505c212 */ /* 0x000fca00078e3cff */
[----:B-----5:R-:W-:Y:S04]  /*2ac60*/  @!P4 LDGSTS.E.BYPASS.LTC128B.128 [R9+0x1e200], desc[UR54][R4.64], !P0 ;  /* 0x1e2000000409cfae */ /* 0x020fe8000c101d76 */
[----:B------:R-:W-:Y:S04]  /*2ac70*/  @!P4 LDGSTS.E.BYPASS.LTC128B.128 [R9+0x20200], desc[UR54][R4.64+0x40], !P1 ;  /* 0x202000400409cfae */ /* 0x000fe8000c901d76 */
[----:B------:R0:W-:Y:S02]  /*2ac80*/  @!P4 LDGSTS.E.BYPASS.LTC128B.128 [R9+0x22200], desc[UR54][R4.64+0x80], !P2 ;  /* 0x222000800409cfae */ /* 0x0001e4000d101d76 */
[----:B0-----:R-:W-:-:S04]  /*2ac90*/  IADD3 R4, R17, 0x20, RZ ;  /* 0x0000002011047810 */ /* 0x001fc80007ffe0ff */
        /* <DEDUP_REMOVED lines=21> */
[----:B------:R-:W-:Y:S04]  /*2adf0*/  @!P3 LDGSTS.E.BYPASS.LTC128B.128 [R9+0x21200], desc[UR54][R4.64+0x40], !P1 ;  /* 0x212000400409bfae */ /* 0x000fe8000c901d76 */
[----:B------:R0:W-:Y:S04]  /*2ae00*/  @!P3 LDGSTS.E.BYPASS.LTC128B.128 [R9+0x23200], desc[UR54][R4.64+0x80], !P2 ;  /* 0x232000800409bfae */ /* 0x0001e8000d101d76 */
[----:B01----:R0:W2:Y:S02]  /*2ae10*/  SHFL.IDX PT, R4, R2, 0x3, 0x1c1f ;  /* 0x007c1f0002047f89 */ /* 0x0030a400000e0000 */
.L_x_5714:
        /* <DEDUP_REMOVED lines=12> */
.L_x_5538:
[----:B------:R-:W-:Y:S05]  /*2aee0*/  BSYNC B0 ;  /* 0x0000000000007941 */ /* 0x000fea0003800000 */
.L_x_5537:
[----:B-1----:R1:W5:Y:S01]  /*2aef0*/  LDL R9, [R1+0x4] ;  /* 0x0000040001097983 */ /* 0x0023620000100800 */
[----:B------:R-:W-:Y:S01]  /*2af00*/  PLOP3.LUT P0, PT, PT, PT, PT, 0x80, 0x0 ;  /* 0x000000000000781c */ /* 0x000fe20003f0f070 */
[----:B------:R-:W-:-:S12]  /*2af10*/  NOP ;  /* 0x0000000000007918 */ /* 0x000fd80000000000 */
.L_x_5539:
        /* <DEDUP_REMOVED lines=18> */
[----:B0--3--:R-:W-:Y:S05]  /*2b040*/  @!P0 BRA `(.L_x_5541) ;  /* 0x00000068000c8947 */ /* 0x009fea0003800000 */
.L_x_5715:
[----:B------:R-:W-:Y:S05]  /*2b050*/  BSYNC B0 ;  /* 0x0000000000007941 */ /* 0x000fea0003800000 */
.L_x_5540:
[----:B0-----:R-:W3:Y:S02]  /*2b060*/  LDL R2, [R1+0x38] ;  /* 0x0000380001027983 */ /* 0x001ee40000100800 */
[----:B---3--:R-:W-:-:S13]  /*2b070*/  ISETP.GE.AND P0, PT, R2, 0x2, PT ;  /* 0x000000020200780c */ /* 0x008fda0003f06270 */
[----:B------:R-:W-:Y:S05]  /*2b080*/  @!P0 BRA `(.L_x_5542) ;  /* 0x0000001800548947 */ /* 0x000fea0003800000 */
[----:B------:R0:W5:Y:S01]  /*2b090*/  LDL.LU R0, [R1+0x18] ;  /* 0x0000180001007983 */ /* 0x0001620000300800 */
[----:B------:R-:W-:-:S03]  /*2b0a0*/  VIADD R2, R2, 0xfffffffe ;  /* 0xfffffffe02027836 */ /* 0x000fc60000000000 */
[----:B------:R0:W5:Y:S04]  /*2b0b0*/  LDL.LU R8, [R1+0x20] ;  /* 0x0000200001087983 */ /* 0x0001680000300800 */
.L_x_5566:
        /* <DEDUP_REMOVED lines=26> */
[----:B------:R-:W-:Y:S02]  /*2b260*/  IADD3 R3, -R4, RZ, RZ ;  /* 0x000000ff04037210 */ /* 0x000fe40007ffe1ff */
[----:B------:R-:W-:-:S03]  /*2b270*/  SHF.R.S32.HI R5, RZ, 0x1f, R4 ;  /* 0x0000001fff057819 */ /* 0x000fc60000011404 */
        /* <DEDUP_REMOVED lines=9> */
.L_x_5545:
        /* <DEDUP_REMOVED lines=9> */
.L_x_5716:
[----:B------:R-:W-:Y:S05]  /*2b3a0*/  BSYNC B1 ;  /* 0x0000000000017941 */ /* 0x000fea0003800000 */
.L_x_5546:
        /* <DEDUP_REMOVED lines=9> */
.L_x_5549:
[----:B------:R-:W-:Y:S05]  /*2b440*/  BSYNC B1 ;  /* 0x0000000000017941 */ /* 0x000fea0003800000 */
.L_x_5548:
        /* <DEDUP_REMOVED lines=11> */
[----:B----4-:R-:W-:Y:S02]  /*2b500*/  IMAD R7, R3, 0xa0, R7 ;  /* 0x000000a003077824 */ /* 0x010fe400078e0207 */
[----:B------:R-:W-:Y:S02]  /*2b510*/  VIADD R3, R6, 0x33470 ;  /* 0x0003347006037836 */ /* 0x000fe40000000000 */
[----:B------:R-:W-:-:S07]  /*2b520*/  VIADD R9, R4, 0xf200 ;  /* 0x0000f20004097836 */ /* 0x000fce0000000000 */
.L_x_5550:
        /* <DEDUP_REMOVED lines=17> */
.L_x_5551:
        /* <DEDUP_REMOVED lines=17> */
.L_x_5552:
        /* <DEDUP_REMOVED lines=14> */
.L_x_5717:
[----:B------:R-:W-:Y:S05]  /*2b830*/  BSYNC B1 ;  /* 0x0000000000017941 */ /* 0x000fea0003800000 */
.L_x_5553:
[----:B------:R-:W-:Y:S01]  /*2b840*/  BSSY B1, `(.L_x_5555) ;  /* 0x000000b000017945 */ /* 0x000fe20003800000 */
[----:B------:R-:W-:Y:S01]  /*2b850*/  IMAD.MOV.U32 R10, RZ, RZ, 0x0 ;  /* 0x00000000ff0a7424 */ /* 0x000fe200078e00ff */
[----:B------:R-:W-:Y:S02]  /*2b860*/  MOV R11, 0x14f00000 ;  /* 0x14f00000000b7802 */ /* 0x000fe40000000f00 */
        /* <DEDUP_REMOVED lines=8> */
.L_x_5556:
[----:B------:R-:W-:Y:S05]  /*2b8f0*/  BSYNC B1 ;  /* 0x0000000000017941 */ /* 0x000fea0003800000 */
.L_x_5555:
        /* <DEDUP_REMOVED lines=8> */
.L_x_5557:
        /* <DEDUP_REMOVED lines=16> */
.L_x_5558:
        /* <DEDUP_REMOVED lines=16> */
.L_x_5559:
        /* <DEDUP_REMOVED lines=11> */
.L_x_5544:
[----:B------:R-:W-:Y:S05]  /*2bc30*/  BSYNC B0 ;  /* 0x0000000000007941 */ /* 0x000fea0003800000 */
.L_x_5543:
[----:B------:R-:W-:-:S06]  /*2bc40*/  UISETP.NE.AND UP0, UPT, UR37, 0x3, UPT ;  /* 0x000000032500788c */ /* 0x000fcc000bf05270 */
[----:B------:R-:W-:-:S13]  /*2bc50*/  PLOP3.LUT P0, PT, PT, PT, UP0, 0x80, 0x0 ;  /* 0x000000000000781c */ /* 0x000fda0003f0f008 */
[----:B------:R-:W-:Y:S05]  /*2bc60*/  @!P0 BRA `(.L_x_5560) ;  /* 0x0000000000048947 */ /* 0x000fea0003800000 */
[----:B------:R-:W-:Y:S01]  /*2bc70*/  BPT.TRAP 0x1 ;  /* 0x000000040000795c */ /* 0x000fe20000300000 */
.L_x_5560:
        /* <DEDUP_REMOVED lines=9> */
.L_x_5718:
[----:B------:R-:W-:Y:S05]  /*2bd10*/  BSYNC B0 ;  /* 0x0000000000007941 */ /* 0x000fea0003800000 */
.L_x_5561:
[----:B------:R-:W-:Y:S05]  /*2bd20*/  @!P1 BRA `(.L_x_5563) ;  /* 0x0000000000049947 */ /* 0x000fea0003800000 */
[----:B------:R-:W-:Y:S01]  /*2bd30*/  BPT.TRAP 0x1 ;  /* 0x000000040000795c */ /* 0x000fe20000300000 */
.L_x_5563:
[----:B---3--:R-:W-:Y:S01]  /*2bd40*/  SHF.L.U32 R4, R8, 0x1f, RZ ;  /* 0x0000001f08047819 */ /* 0x008fe200000006ff */
[----:B------:R-:W-:-:S03]  /*2bd50*/  IMAD R0, R0, 0x7800, RZ ;  /* 0x0000780000007824 */ /* 0x000fc600078e02ff */
[----:B------:R-:W3:Y:S02]  /*2bd60*/  SYNCS.PHASECHK.TRANS64.TRYWAIT P0, [R3+URZ+0x33460], R4 ;  /* 0x03346004030075a7 */ /* 0x000ee4000800017f */
[----:B---3--:R-:W-:Y:S05]  /*2bd70*/  @!P0 BRA `(.L_x_5564) ;  /* 0x0000005c00148947 */ /* 0x008fea0003800000 */
.L_x_5719:
[----:B------:R4:W-:Y:S04]  /*2bd80*/  STL [R1+0x80], R18 ;  /* 0x0000801201007387 */ /* 0x0009e80000100800 */
[----:B----4-:R-:W4:Y:S04]  /*2bd90*/  LDL R18, [R1+0x10] ;  /* 0x0000100001127983 */ /* 0x010f280000100800 */
[----:B------:R0:W-:Y:S04]  /*2bda0*/  STL [R1+0x7c], R16 ;  /* 0x00007c1001007387 */ /* 0x0001e80000100800 */
[----:B0-----:R-:W2:Y:S04]  /*2bdb0*/  LDL R16, [R1+0x4] ;  /* 0x0000040001107983 */ /* 0x001ea80000100800 */
[----:B------:R3:W-:Y:S04]  /*2bdc0*/  STL [R1+0x78], R3 ;  /* 0x0000780301007387 */ /* 0x0007e80000100800 */
[----:B---3--:R-:W3:Y:S04]  /*2bdd0*/  LDL R3, [R1+0xc] ;  /* 0x00000c0001037983 */ /* 0x008ee80000100800 */
[----:B------:R0:W-:Y:S04]  /*2bde0*/  STL [R1+0x74], R2 ;  /* 0x0000740201007387 */ /* 0x0001e80000100800 */
[----:B0-----:R-:W3:Y:S01]  /*2bdf0*/  LDL R2, [R1+0x8] ;  /* 0x0000080001027983 */ /* 0x001ee20000100800 */
[----:B------:R-:W-:Y:S05]  /*2be00*/  WARPSYNC.ALL ;  /* 0x0000000000007948 */ /* 0x000fea0003800000 */
[C---:B------:R-:W-:Y:S01]  /*2be10*/  VIADD R14, R0.reuse, 0x2800 ;  /* 0x00002800000e7836 */ /* 0x040fe20000000000 */
[C---:B------:R-:W-:Y:S01]  /*2be20*/  IADD3 R12, R0.reuse, 0x800, RZ ;  /* 0x00000800000c7810 */ /* 0x040fe20007ffe0ff */
[C---:B------:R-:W-:Y:S01]  /*2be30*/  VIADD R21, R0.reuse, 0x5000 ;  /* 0x0000500000157836 */ /* 0x040fe20000000000 */
[C---:B------:R-:W-:Y:S01]  /*2be40*/  IADD3 R20, R0.reuse, 0x2000, RZ ;  /* 0x0000200000147810 */ /* 0x040fe20007ffe0ff */
[----:B------:R-:W-:-:S02]  /*2be50*/  VIADD R13, R0, 0x1000 ;  /* 0x00001000000d7836 */ /* 0x000fc40000000000 */
[C---:B------:R-:W-:Y:S02]  /*2be60*/  VIADD R15, R0.reuse, 0x1800 ;  /* 0x00001800000f7836 */ /* 0x040fe40000000000 */
[C---:B------:R-:W-:Y:S01]  /*2be70*/  VIADD R17, R0.reuse, 0x5800 ;  /* 0x0000580000117836 */ /* 0x040fe20000000000 */
[----:B----4-:R-:W-:-:S05]  /*2be80*/  LOP3.LUT R4, R0, R18, RZ, 0xfc, !PT ;  /* 0x0000001200047212 */ /* 0x010fca00078efcff */
[----:B--2---:R-:W-:-:S06]  /*2be90*/  IMAD.IADD R4, R16, 0x1, R4 ;  /* 0x0000000110047824 */ /* 0x004fcc00078e0204 */
[----:B------:R-:W0:Y:S02]  /*2bea0*/  LDSM.16.MT88.4 R4, [R4+0xf200] ;  /* 0x00f200000404783b */ /* 0x000e240000004200 */
[C-C-:B0-----:R-:W-:Y:S02]  /*2beb0*/  PRMT R8, R4.reuse, 0x6420, R5.reuse ;  /* 0x0000642004087816 */ /* 0x141fe40000000005 */
[----:B------:R-:W-:Y:S02]  /*2bec0*/  PRMT R9, R4, 0x7531, R5 ;  /* 0x0000753104097816 */ /* 0x000fe40000000005 */
        /* <DEDUP_REMOVED lines=83> */
[----:B------:R-:W-:Y:S02]  /*2c400*/  LOP3.LUT R14, R14, R3, RZ, 0xfc, !PT ;  /* 0x000000030e0e7212 */ /* 0x000fe400078efcff */
[----:B------:R-:W-:-:S03]  /*2c410*/  IADD3 R4, R16, R4, RZ ;  /* 0x0000000410047210 */ /* 0x000fc60007ffe0ff */
[----:B------:R-:W-:-:S03]  /*2c420*/  IMAD.IADD R14, R2, 0x1, R14 ;  /* 0x00000001020e7824 */ /* 0x000fc600078e020e */
        /* <DEDUP_REMOVED lines=42> */
[----:B0-----:R-:W-:-:S06]  /*2c6d0*/  IADD3 R4, R16, R20, RZ ;  /* 0x0000001410047210 */ /* 0x001fcc0007ffe0ff */
        /* <DEDUP_REMOVED lines=35> */
.L_x_5565:
        /* <DEDUP_REMOVED lines=12> */
[----:B---3--:R-:W-:Y:S05]  /*2c9d0*/  @P0 BRA `(.L_x_5566) ;  /* 0xffffffe400b80947 */ /* 0x008fea000383ffff */
.L_x_5542:
        /* <DEDUP_REMOVED lines=17> */
.L_x_5568:
[----:B------:R-:W-:Y:S05]  /*2caf0*/  BSYNC B0 ;  /* 0x0000000000007941 */ /* 0x000fea0003800000 */
.L_x_5567:
[----:B------:R-:W-:-:S06]  /*2cb00*/  UISETP.NE.AND UP0, UPT, UR37, 0x3, UPT ;  /* 0x000000032500788c */ /* 0x000fcc000bf05270 */
[----:B------:R-:W-:-:S13]  /*2cb10*/  PLOP3.LUT P1, PT, PT, PT, UP0, 0x80, 0x0 ;  /* 0x000000000000781c */ /* 0x000fda0003f2f008 */
[----:B------:R-:W-:Y:S05]  /*2cb20*/  @!P1 BRA `(.L_x_5569) ;  /* 0x0000000000049947 */ /* 0x000fea0003800000 */
[----:B------:R-:W-:Y:S01]  /*2cb30*/  BPT.TRAP 0x1 ;  /* 0x000000040000795c */ /* 0x000fe20000300000 */
.L_x_5569:
[----:B------:R-:W3:Y:S04]  /*2cb40*/  LDL R2, [R1+0x20] ;  /* 0x0000200001027983 */ /* 0x000ee80000100800 */
[----:B--2---:R-:W2:Y:S04]  /*2cb50*/  LDL R4, [R1+0x4] ;  /* 0x0000040001047983 */ /* 0x004ea80000100800 */
[----:B------:R-:W2:Y:S01]  /*2cb60*/  LDL R3, [R1+0x18] ;  /* 0x0000180001037983 */ /* 0x000ea20000100800 */
[----:B-----5:R-:W-:Y:S01]  /*2cb70*/  IMAD.U32 R0, RZ, RZ, UR39 ;  /* 0x00000027ff007e24 */ /* 0x020fe2000f8e00ff */
[----:B------:R-:W-:Y:S04]  /*2cb80*/  BSSY B0, `(.L_x_5570) ;  /* 0x0000007000007945 */ /* 0x000fe80003800000 */
[----:B------:R-:W-:-:S02]  /*2cb90*/  ISETP.NE.AND P2, PT, R0, 0x3, PT ;  /* 0x000000030000780c */ /* 0x000fc40003f45270 */
[----:B---3--:R-:W-:-:S04]  /*2cba0*/  LOP3.LUT R2, R2, 0x1, RZ, 0x3c, !PT ;  /* 0x0000000102027812 */ /* 0x008fc800078e3cff */
[----:B------:R-:W-:Y:S01]  /*2cbb0*/  SHF.L.U32 R2, R2, 0x1f, RZ ;  /* 0x0000001f02027819 */ /* 0x000fe200000006ff */
[----:B--2---:R-:W-:-:S04]  /*2cbc0*/  IMAD R0, R3, 0x8, R4 ;  /* 0x0000000803007824 */ /* 0x004fc800078e0204 */
[----:B------:R-:W0:Y:S02]  /*2cbd0*/  SYNCS.PHASECHK.TRANS64.TRYWAIT P1, [R0+URZ+0x33470], R2 ;  /* 0x03347002000075a7 */ /* 0x000e24000802017f */
[----:B0-----:R-:W-:Y:S05]  /*2cbe0*/  @!P1 BRA `(.L_x_5571) ;  /* 0x0000004c008c9947 */ /* 0x001fea0003800000 */
.L_x_5720:
[----:B------:R-:W-:Y:S05]  /*2cbf0*/  BSYNC B0 ;  /* 0x0000000000007941 */ /* 0x000fea0003800000 */
.L_x_5570:
[----:B------:R-:W-:Y:S05]  /*2cc00*/  @!P2 BRA `(.L_x_5572) ;  /* 0x000000000004a947 */ /* 0x000fea0003800000 */
[----:B------:R-:W-:Y:S01]  /*2cc10*/  BPT.TRAP 0x1 ;  /* 0x000000040000795c */ /* 0x000fe20000300000 */
.L_x_5572:
[----:B0-----:R-:W2:Y:S02]  /*2cc20*/  LDL R2, [R1+0x20] ;  /* 0x0000200001027983 */ /* 0x001ea40000100800 */
[----:B--2---:R-:W-:-:S04]  /*2cc30*/  SHF.L.U32 R2, R2, 0x1f, RZ ;  /* 0x0000001f02027819 */ /* 0x004fc800000006ff */
[----:B------:R-:W0:Y:S02]  /*2cc40*/  SYNCS.PHASECHK.TRANS64.TRYWAIT P1, [R0+URZ+0x33460], R2 ;  /* 0x03346002000075a7 */ /* 0x000e24000802017f */
[----:B0-----:R-:W-:Y:S05]  /*2cc50*/  @!P1 BRA `(.L_x_5573) ;  /* 0x0000004c00849947 */ /* 0x001fea0003800000 */
.L_x_5721:
[----:B------:R-:W2:Y:S04]  /*2cc60*/  LDL R3, [R1+0x18] ;  /* 0x0000180001037983 */ /* 0x000ea80000100800 */
[----:B------:R-:W3:Y:S04]  /*2cc70*/  LDL R17, [R1+0x10] ;  /* 0x0000100001117983 */ /* 0x000ee80000100800 */
[----:B------:R4:W-:Y:S04]  /*2cc80*/  STL [R1+0x7c], R19 ;  /* 0x00007c1301007387 */ /* 0x0009e80000100800 */
[----:B----4-:R-:W4:Y:S04]  /*2cc90*/  LDL R19, [R1+0x4] ;  /* 0x0000040001137983 */ /* 0x010f280000100800 */
[----:B------:R0:W-:Y:S04]  /*2cca0*/  STL [R1+0x78], R16 ;  /* 0x0000781001007387 */ /* 0x0001e80000100800 */
[----:B0-----:R-:W4:Y:S04]  /*2ccb0*/  LDL R16, [R1+0xc] ;  /* 0x00000c0001107983 */ /* 0x001f280000100800 */
[----:B------:R0:W-:Y:S04]  /*2ccc0*/  STL [R1+0x74], R0 ;  /* 0x0000740001007387 */ /* 0x0001e80000100800 */
[----:B0-----:R-:W4:Y:S01]  /*2ccd0*/  LDL.LU R0, [R1+0x8] ;  /* 0x0000080001007983 */ /* 0x001f220000300800 */
[----:B------:R-:W-:Y:S05]  /*2cce0*/  WARPSYNC.ALL ;  /* 0x0000000000007948 */ /* 0x000fea0003800000 */
[----:B--2---:R-:W-:-:S04]  /*2ccf0*/  IMAD R2, R3, 0x7800, RZ ;  /* 0x0000780003027824 */ /* 0x004fc800078e02ff */
[C---:B------:R-:W-:Y:S01]  /*2cd00*/  VIADD R14, R2.reuse, 0x2800 ;  /* 0x00002800020e7836 */ /* 0x040fe20000000000 */
[C---:B---3--:R-:W-:Y:S01]  /*2cd10*/  LOP3.LUT R3, R2.reuse, R17, RZ, 0xfc, !PT ;  /* 0x0000001102037212 */ /* 0x048fe200078efcff */
[C---:B------:R-:W-:Y:S01]  /*2cd20*/  VIADD R12, R2.reuse, 0x800 ;  /* 0x00000800020c7836 */ /* 0x040fe20000000000 */
[C---:B------:R-:W-:Y:S01]  /*2cd30*/  IADD3 R15, R2.reuse, 0x1800, RZ ;  /* 0x00001800020f7810 */ /* 0x040fe20007ffe0ff */
[C---:B------:R-:W-:Y:S02]  /*2cd40*/  VIADD R20, R2.reuse, 0x5000 ;  /* 0x0000500002147836 */ /* 0x040fe40000000000 */
[C---:B------:R-:W-:Y:S02]  /*2cd50*/  VIADD R13, R2.reuse, 0x1000 ;  /* 0x00001000020d7836 */ /* 0x040fe40000000000 */
[----:B------:R-:W-:Y:S01]  /*2cd60*/  VIADD R18, R2, 0x2000 ;  /* 0x0000200002127836 */ /* 0x000fe20000000000 */
[----:B----4-:R-:W-:-:S05]  /*2cd70*/  IADD3 R3, R19, R3, RZ ;  /* 0x0000000313037210 */ /* 0x010fca0007ffe0ff */
        /* <DEDUP_REMOVED lines=63> */
[----:B------:R0:W-:Y:S01]  /*2d170*/  STSM.16.M88.4 [R3], R8 ;  /* 0x0000000803007844 */ /* 0x0001e20000000200 */
[----:B------:R-:W-:Y:S01]  /*2d180*/  IADD3 R4, R19, R13, RZ ;  /* 0x0000000d13047210 */ /* 0x000fe20007ffe0ff */
[----:B------:R-:W-:-:S05]  /*2d190*/  IMAD.MOV.U32 R13, RZ, RZ, R5 ;  /* 0x000000ffff0d7224 */ /* 0x000fca00078e0005 */
        /* <DEDUP_REMOVED lines=34> */
[----:B------:R-:W-:-:S04]  /*2d3c0*/  IADD3 R13, R2, 0x4800, RZ ;  /* 0x00004800020d7810 */ /* 0x000fc80007ffe0ff */
        /* <DEDUP_REMOVED lines=41> */
[----:B------:R-:W-:Y:S02]  /*2d660*/  IADD3 R2, R2, 0x7000, RZ ;  /* 0x0000700002027810 */ /* 0x000fe40007ffe0ff */
        /* <DEDUP_REMOVED lines=28> */
.L_x_5574:
        /* <DEDUP_REMOVED lines=14> */
.L_x_5517:
        /* <DEDUP_REMOVED lines=13> */
.L_x_5575:
        /* <DEDUP_REMOVED lines=36> */
.L_x_5731:
[----:B------:R-:W-:Y:S02]  /*2dc20*/  ULDC UR4, c[0x0][0xc38] ;  /* 0x00030e0000047ab9 */ /* 0x000fe40000000800 */
[----:B------:R-:W-:-:S04]  /*2dc30*/  IMAD.U32 R4, RZ, RZ, UR4 ;  /* 0x00000004ff047e24 */ /* 0x000fc8000f8e00ff */
[----:B--2---:R-:W-:-:S04]  /*2dc40*/  IMAD R16, R16, R4, RZ ;  /* 0x0000000410107224 */ /* 0x004fc800078e02ff */
[----:B------:R-:W-:-:S05]  /*2dc50*/  IMAD.IADD R5, R5, 0x1, R16 ;  /* 0x0000000105057824 */ /* 0x000fca00078e0210 */
[----:B------:R-:W-:-:S13]  /*2dc60*/  ISETP.GT.AND P6, PT, R5, R0, PT ;  /* 0x000000000500720c */ /* 0x000fda0003fc4270 */
[----:B------:R-:W-:Y:S05]  /*2dc70*/  @P6 BRA `(.L_x_5578) ;  /* 0x00000000009c6947 */ /* 0x000fea0003800000 */
.L_x_5583:
        /* <DEDUP_REMOVED lines=14> */
.L_x_5581:
[----:B------:R-:W-:Y:S05]  /*2dd60*/  BSYNC B0 ;  /* 0x0000000000007941 */ /* 0x000fea0003800000 */
.L_x_5580:
        /* <DEDUP_REMOVED lines=17> */
[----:B------:R0:W2:Y:S02]  /*2de80*/  SHFL.IDX PT, R16, R3, 0x1f, 0x1f ;  /* 0x03e01f0003107f89 */ /* 0x0000a400000e0000 */
.L_x_5739:
[----:B------:R-:W-:Y:S02]  /*2de90*/  ULDC UR4, c[0x0][0xc38] ;  /* 0x00030e0000047ab9 */ /* 0x000fe40000000800 */
[----:B------:R-:W-:-:S04]  /*2dea0*/  IMAD.U32 R4, RZ, RZ, UR4 ;  /* 0x00000004ff047e24 */ /* 0x000fc8000f8e00ff */
[----:B--2---:R-:W-:-:S04]  /*2deb0*/  IMAD R16, R16, R4, RZ ;  /* 0x0000000410107224 */ /* 0x004fc800078e02ff */
[----:B------:R-:W-:-:S05]  /*2dec0*/  IMAD.IADD R5, R16, 0x1, R5 ;  /* 0x0000000110057824 */ /* 0x000fca00078e0205 */
[----:B------:R-:W-:-:S13]  /*2ded0*/  ISETP.GT.AND P6, PT, R5, R0, PT ;  /* 0x000000000500720c */ /* 0x000fda0003fc4270 */
[----:B------:R-:W-:Y:S05]  /*2dee0*/  @!P6 BRA `(.L_x_5583) ;  /* 0xfffffffc0064e947 */ /* 0x000fea000383ffff */
.L_x_5578:
        /* <DEDUP_REMOVED lines=8> */
.L_x_5743:
[----:B------:R-:W-:Y:S01]  /*2df70*/  ISETP.NE.AND P0, PT, R6, RZ, PT ;  /* 0x000000ff0600720c */ /* 0x000fe20003f05270 */
[----:B------:R-:W-:-:S12]  /*2df80*/  IMAD.MOV.U32 R6, RZ, RZ, RZ ;  /* 0x000000ffff067224 */ /* 0x000fd800078e00ff */
[----:B------:R-:W-:Y:S05]  /*2df90*/  @!P0 BRA `(.L_x_5585) ;  /* 0x0000000000148947 */ /* 0x000fea0003800000 */
[----:B------:R-:W-:Y:S01]  /*2dfa0*/  UMOV UR4, 0xffffffff ;  /* 0xffffffff00047882 */ /* 0x000fe20000000000 */
[----:B------:R-:W-:Y:S02]  /*2dfb0*/  VIADD R12, R5, 0xffffffff ;  /* 0xffffffff050c7836 */ /* 0x000fe40000000000 */
[----:B------:R-:W-:Y:S05]  /*2dfc0*/  BRA.DIV UR4, `(.L_x_5586) ;  /* 0x0000004604187947 */ /* 0x000fea000b800000 */
[----:B0-----:R0:W4:Y:S02]  /*2dfd0*/  SHFL.IDX PT, R3, R3, R12, 0x1f ;  /* 0x00001f0c03037589 */ /* 0x00112400000e0000 */
.L_x_5746:
[----:B----4-:R-:W-:-:S07]  /*2dfe0*/  IMAD.MOV.U32 R6, RZ, RZ, R3 ;  /* 0x000000ffff067224 */ /* 0x010fce00078e0003 */
.L_x_5585:
        /* <DEDUP_REMOVED lines=13> */
[----:B------:R-:W-:Y:S01]  /*2e0c0*/  IMAD R6, R2, R8, RZ ;  /* 0x0000000802067224 */ /* 0x000fe200078e02ff */
[----:B------:R-:W-:-:S05]  /*2e0d0*/  MOV R2, RZ ;  /* 0x000000ff00027202 */ /* 0x000fca0000000f00 */
        /* <DEDUP_REMOVED lines=51> */
.L_x_5579:
[----:B------:R-:W-:Y:S01]  /*2e410*/  UMOV UR4, URZ ;  /* 0x0000003f00047c82 */ /* 0x000fe20008000000 */
[----:B------:R-:W-:Y:S01]  /*2e420*/  UMOV UR5, URZ ;  /* 0x0000003f00057c82 */ /* 0x000fe20008000000 */
[----:B------:R-:W-:Y:S01]  /*2e430*/  ULDC UR6, c[0x0][0xc3c] ;  /* 0x00030f0000067ab9 */ /* 0x000fe20000000800 */
[----:B------:R-:W-:Y:S01]  /*2e440*/  IMAD.MOV.U32 R16, RZ, RZ, R0 ;  /* 0x000000ffff107224 */ /* 0x000fe200078e0000 */
[----:B------:R-:W-:Y:S01]  /*2e450*/  MOV R18, UR5 ;  /* 0x0000000500127c02 */ /* 0x000fe20008000f00 */
[----:B------:R-:W-:Y:S02]  /*2e460*/  IMAD.U32 R17, RZ, RZ, UR4 ;  /* 0x00000004ff117e24 */ /* 0x000fe4000f8e00ff */
[----:B------:R-:W-:-:S07]  /*2e470*/  IMAD.U32 R19, RZ, RZ, UR6 ;  /* 0x00000006ff137e24 */ /* 0x000fce000f8e00ff */
.L_x_5587:
        /* <DEDUP_REMOVED lines=12> */
.L_x_5576:
[----:B------:R-:W-:Y:S02]  /*2e540*/  ULDC UR4, c[0x0][0xc3c] ;  /* 0x00030f0000047ab9 */ /* 0x000fe40000000800 */
[----:B--2---:R-:W-:-:S13]  /*2e550*/  ISETP.GE.AND P0, PT, R19, UR4, PT ;  /* 0x0000000413007c0c */ /* 0x004fda000bf06270 */
[----:B------:R-:W-:Y:S05]  /*2e560*/  @!P0 BRA `(.L_x_5588) ;  /* 0xffffff9000688947 */ /* 0x000fea000383ffff */
[----:B------:R-:W-:Y:S05]  /*2e570*/  BSYNC B7 ;  /* 0x0000000000077941 */ /* 0x000fea0003800000 */
.L_x_5472:
        /* <DEDUP_REMOVED lines=12> */
.L_x_5747:
[----:B------:R-:W-:Y:S05]  /*2e640*/  BSYNC B0 ;  /* 0x0000000000007941 */ /* 0x000fea0003800000 */
.L_x_5589:
[----:B------:R-:W-:-:S03]  /*2e650*/  UMOV UR4, 0xffffffff ;  /* 0xffffffff00047882 */ /* 0x000fc60000000000 */
[----:B------:R-:W-:Y:S05]  /*2e660*/  BRA.DIV UR4, `(.L_x_5591) ;  /* 0x0000003e04ac7947 */ /* 0x000fea000b800000 */
[----:B------:R-:W2:Y:S02]  /*2e670*/  S2R R2, SR_TID.X ;  /* 0x0000000000027919 */ /* 0x000ea40000002100 */
[----:B--2---:R-:W-:-:S04]  /*2e680*/  SHF.R.U32.HI R2, RZ, 0x5, R2 ;  /* 0x00000005ff027819 */ /* 0x004fc80000011602 */
[----:B------:R-:W-:-:S05]  /*2e690*/  LOP3.LUT R2, R2, 0x3, RZ, 0xc0, !PT ;  /* 0x0000000302027812 */ /* 0x000fca00078ec0ff */
[----:B------:R2:W3:Y:S02]  /*2e6a0*/  SHFL.IDX PT, R14, R2, RZ, 0x1f ;  /* 0x00001fff020e7589 */ /* 0x0004e400000e0000 */
.L_x_5750:
[----:B---3--:R-:W-:-:S13]  /*2e6b0*/  ISETP.NE.AND P0, PT, R14, RZ, PT ;  /* 0x000000ff0e00720c */ /* 0x008fda0003f05270 */
[----:B------:R-:W-:Y:S05]  /*2e6c0*/  @P0 BRA `(.L_x_5259) ;  /* 0x0000000000b00947 */ /* 0x000fea0003800000 */
[----:B------:R-:W-:-:S03]  /*2e6d0*/  UMOV UR4, 0xffffffff ;  /* 0xffffffff00047882 */ /* 0x000fc60000000000 */
[----:B------:R-:W-:Y:S05]  /*2e6e0*/  BRA.DIV UR4, `(.L_x_5592) ;  /* 0x0000003e04c07947 */ /* 0x000fea000b800000 */
[----:B------:R-:W-:-:S13]  /*2e6f0*/  ELECT P6, URZ, PT ;  /* 0x00000000003f782f */ /* 0x000fda00038c0000 */
.L_x_5753:
[----:B------:R-:W-:Y:S05]  /*2e700*/  @!P6 BRA `(.L_x_5259) ;  /* 0x0000000000a0e947 */ /* 0x000fea0003800000 */
[----:B------:R-:W-:-:S06]  /*2e710*/  ULOP3.LUT UR4, UR36, 0x2, URZ, 0xfc, !UPT ;  /* 0x0000000224047892 */ /* 0x000fcc000f8efc3f */
[----:B--2---:R-:W-:-:S05]  /*2e720*/  IMAD.U32 R2, RZ, RZ, UR4 ;  /* 0x00000004ff027e24 */ /* 0x004fca000f8e00ff */
[----:B------:R-:W-:-:S13]  /*2e730*/  ISETP.NE.AND P0, PT, R2, 0x3, PT ;  /* 0x000000030200780c */ /* 0x000fda0003f05270 */
[----:B------:R-:W-:Y:S05]  /*2e740*/  @!P0 BRA `(.L_x_5593) ;  /* 0x0000000000048947 */ /* 0x000fea0003800000 */
[----:B------:R-:W-:Y:S01]  /*2e750*/  BPT.TRAP 0x1 ;  /* 0x000000040000795c */ /* 0x000fe20000300000 */
.L_x_5593:
        /* <DEDUP_REMOVED lines=14> */
.L_x_5754:
[----:B------:R-:W2:Y:S02]  /*2e840*/  SYNCS.PHASECHK.TRANS64.TRYWAIT P1, [R7+URZ], R2 ;  /* 0x00000002070075a7 */ /* 0x000ea4000802017f */
[----:B--2---:R-:W-:Y:S05]  /*2e850*/  @!P1 BRA `(.L_x_5595) ;  /* 0x0000003c00989947 */ /* 0x004fea0003800000 */
.L_x_5755:
[----:B------:R-:W-:Y:S05]  /*2e860*/  @!P0 BRA `(.L_x_5596) ;  /* 0x0000000000048947 */ /* 0x000fea0003800000 */
[----:B------:R-:W-:Y:S01]  /*2e870*/  BPT.TRAP 0x1 ;  /* 0x000000040000795c */ /* 0x000fe20000300000 */
.L_x_5596:
[----:B------:R-:W3:Y:S02]  /*2e880*/  LDL.LU R4, [R1+0x18] ;  /* 0x0000180001047983 */ /* 0x000ee40000300800 */
[----:B---3--:R-:W-:-:S04]  /*2e890*/  IMAD R4, R4, 0x8, R0 ;  /* 0x0000000804047824 */ /* 0x008fc800078e0200 */
[----:B------:R-:W3:Y:S02]  /*2e8a0*/  SYNCS.PHASECHK.TRANS64.TRYWAIT P1, [R4+URZ+0x33460], R5 ;  /* 0x03346005040075a7 */ /* 0x000ee4000802017f */
[----:B---3--:R-:W-:Y:S05]  /*2e8b0*/  @!P1 BRA `(.L_x_5597) ;  /* 0x0000003c00949947 */ /* 0x008fea0003800000 */
.L_x_5756:
[----:B------:R-:W-:Y:S05]  /*2e8c0*/  @!P0 BRA `(.L_x_5598) ;  /* 0x0000000000048947 */ /* 0x000fea0003800000 */
[----:B------:R-:W-:Y:S01]  /*2e8d0*/  BPT.TRAP 0x1 ;  /* 0x000000040000795c */ /* 0x000fe20000300000 */
.L_x_5598:
[----:B------:R-:W-:-:S04]  /*2e8e0*/  IMAD R3, R3, 0x8, R0 ;  /* 0x0000000803037824 */ /* 0x000fc800078e0200 */
[----:B------:R-:W4:Y:S02]  /*2e8f0*/  SYNCS.PHASECHK.TRANS64.TRYWAIT P1, [R3+URZ+0x33460], R2 ;  /* 0x03346002030075a7 */ /* 0x000f24000802017f */
[----:B----4-:R-:W-:Y:S05]  /*2e900*/  @!P1 BRA `(.L_x_5599) ;  /* 0x0000003c00949947 */ /* 0x010fea0003800000 */
.L_x_5757:
[----:B------:R-:W-:Y:S05]  /*2e910*/  @!P0 BRA `(.L_x_5600) ;  /* 0x0000000000048947 */ /* 0x000fea0003800000 */
[----:B------:R-:W-:Y:S01]  /*2e920*/  BPT.TRAP 0x1 ;  /* 0x000000040000795c */ /* 0x000fe20000300000 */
.L_x_5600:
[----:B------:R-:W5:Y:S02]  /*2e930*/  SYNCS.PHASECHK.TRANS64.TRYWAIT P0, [R4+URZ+0x33480], R5 ;  /* 0x03348005040075a7 */ /* 0x000f64000800017f */
[----:B-----5:R-:W-:Y:S05]  /*2e940*/  @!P0 BRA `(.L_x_5601) ;  /* 0x0000003c00988947 */ /* 0x020fea0003800000 */
.L_x_5602:
[----:B------:R0:W0:Y:S02]  /*2e950*/  SYNCS.PHASECHK.TRANS64.TRYWAIT P0, [R3+URZ+0x33480], R2 ;  /* 0x03348002030075a7 */ /* 0x000024000800017f */
[----:B0-----:R-:W-:Y:S05]  /*2e960*/  @!P0 NANOSLEEP.SYNCS 0x989680 ;  /* 0x009896800000895d */ /* 0x001fea0003900000 */
[----:B------:R-:W0:Y:S02]  /*2e970*/  @!P0 SYNCS.PHASECHK.TRANS64 P0, [R3+URZ+0x33480], R2 ;  /* 0x03348002030085a7 */ /* 0x000e24000800007f */
[----:B0-----:R-:W-:Y:S05]  /*2e980*/  @!P0 BRA `(.L_x_5602) ;  /* 0xfffffffc00f08947 */ /* 0x001fea000383ffff */
.L_x_5259:
[----:B------:R-:W-:Y:S05]  /*2e990*/  BSYNC B8 ;  /* 0x0000000000087941 */ /* 0x000fea0003800000 */
.L_x_5256:
[----:B------:R-:W-:Y:S05]  /*2e9a0*/  EXIT ;  /* 0x000000000000794d */ /* 0x000fea0003800000 */
.L_x_5277:
[----:B-1----:R1:W2:Y:S02]  /*2e9b0*/  SYNCS.PHASECHK.TRANS64.TRYWAIT P5, [R101+URZ+0x33490], R102 ;  /* 0x03349066650075a7 */ /* 0x0022a400080a017f */
[----:B--2---:R-:W-:Y:S05]  /*2e9c0*/  @!P5 NANOSLEEP.SYNCS 0x989680 ;  /* 0x009896800000d95d */ /* 0x004fea0003900000 */
[----:B------:R-:W2:Y:S02]  /*2e9d0*/  @!P5 SYNCS.PHASECHK.TRANS64 P5, [R101+URZ+0x33490], R102 ;  /* 0x033490666500d5a7 */ /* 0x000ea400080a007f */
[----:B--2---:R-:W-:Y:S05]  /*2e9e0*/  @!P5 BRA `(.L_x_5277) ;  /* 0xfffffffc00f0d947 */ /* 0x004fea000383ffff */
[----:B------:R-:W-:Y:S05]  /*2e9f0*/  BRA `(.L_x_5603) ;  /* 0xfffffd4c00007947 */ /* 0x000fea000383ffff */
.L_x_5331:
[----:B--2---:R2:W4:Y:S02]  /*2ea00*/  SYNCS.PHASECHK.TRANS64.TRYWAIT P5, [R101+URZ+0x33490], R102 ;  /* 0x03349066650075a7 */ /* 0x00452400080a017f */
[----:B----4-:R-:W-:Y:S05]  /*2ea10*/  @!P5 NANOSLEEP.SYNCS 0x989680 ;  /* 0x009896800000d95d */ /* 0x010fea0003900000 */
[----:B------:R-:W4:Y:S02]  /*2ea20*/  @!P5 SYNCS.PHASECHK.TRANS64 P5, [R101+URZ+0x33490], R102 ;  /* 0x033490666500d5a7 */ /* 0x000f2400080a007f */
[----:B----4-:R-:W-:Y:S05]  /*2ea30*/  @!P5 BRA `(.L_x_5331) ;  /* 0xfffffffc00f0d947 */ /* 0x010fea000383ffff */
[----:B------:R-:W-:Y:S05]  /*2ea40*/  BRA `(.L_x_5604) ;  /* 0xfffffda800ec7947 */ /* 0x000fea000383ffff */
.L_x_5356:
[----:B0-----:R0:W1:Y:S02]  /*2ea50*/  SYNCS.PHASECHK.TRANS64.TRYWAIT P3, [R101+URZ+0x33490], R102 ;  /* 0x03349066650075a7 */ /* 0x001064000806017f */
[----:B-1----:R-:W-:Y:S05]  /*2ea60*/  @!P3 NANOSLEEP.SYNCS 0x989680 ;  /* 0x009896800000b95d */ /* 0x002fea0003900000 */
[----:B------:R-:W1:Y:S02]  /*2ea70*/  @!P3 SYNCS.PHASECHK.TRANS64 P3, [R101+URZ+0x33490], R102 ;  /* 0x033490666500b5a7 */ /* 0x000e64000806007f */
[----:B-1----:R-:W-:Y:S05]  /*2ea80*/  @!P3 BRA `(.L_x_5356) ;  /* 0xfffffffc00f0b947 */ /* 0x002fea000383ffff */
[----:B------:R-:W-:Y:S05]  /*2ea90*/  BRA `(.L_x_5605) ;  /* 0xfffffe0c002c7947 */ /* 0x000fea000383ffff */
.L_x_5362:
[----:B-1----:R1:W2:Y:S02]  /*2eaa0*/  SYNCS.PHASECHK.TRANS64.TRYWAIT P2, [R101+URZ+0x334b0], R102 ;  /* 0x0334b066650075a7 */ /* 0x0022a4000804017f */
[----:B--2---:R-:W-:Y:S05]  /*2eab0*/  @!P2 NANOSLEEP.SYNCS 0x989680 ;  /* 0x009896800000a95d */ /* 0x004fea0003900000 */
[----:B------:R-:W2:Y:S02]  /*2eac0*/  @!P2 SYNCS.PHASECHK.TRANS64 P2, [R101+URZ+0x334b0], R102 ;  /* 0x0334b0666500a5a7 */ /* 0x000ea4000804007f */
[----:B--2---:R-:W-:Y:S05]  /*2ead0*/  @!P2 BRA `(.L_x_5362) ;  /* 0xfffffffc00f0a947 */ /* 0x004fea000383ffff */
[----:B------:R-:W-:Y:S05]  /*2eae0*/  BRA `(.L_x_5606) ;  /* 0xfffffe1000307947 */ /* 0x000fea000383ffff */
.L_x_5370:
        /* <DEDUP_REMOVED lines=13> */
.L_x_5608:
[----:B------:R-:W-:Y:S05]  /*2ebc0*/  BSYNC B0 ;  /* 0x0000000000007941 */ /* 0x000fea0003800000 */
.L_x_5607:
[----:B------:R-:W-:Y:S01]  /*2ebd0*/  IMAD.MOV.U32 R229, RZ, RZ, R14 ;  /* 0x000000ffffe57224 */ /* 0x000fe200078e000e */
[----:B------:R-:W-:Y:S06]  /*2ebe0*/  BRA `(.L_x_5609) ;  /* 0xfffffe1c00307947 */ /* 0x000fec000383ffff */
.L_x_5380:
[----:B------:R-:W-:Y:S01]  /*2ebf0*/  BSSY B1, `(.L_x_5610) ;  /* 0x0000007000017945 */ /* 0x000fe20003800000 */
[----:B------:R-:W-:Y:S02]  /*2ec00*/  IMAD.MOV.U32 R12, RZ, RZ, RZ ;  /* 0x000000ffff0c7224 */ /* 0x000fe400078e00ff */
[----:B------:R-:W-:Y:S02]  /*2ec10*/  IMAD.MOV.U32 R11, RZ, RZ, 0x1e1f ;  /* 0x00001e1fff0b7424 */ /* 0x000fe400078e00ff */
[----:B------:R-:W-:-:S07]  /*2ec20*/  IMAD.MOV.U32 R15, RZ, RZ, -0x1 ;  /* 0xffffffffff0f7424 */ /* 0x000fce00078e00ff */
[----:B------:R-:W-:Y:S05]  /*2ec30*/  WARPSYNC.COLLECTIVE R15, `(.L_x_5611) ;  /* 0x000000000f087348 */ /* 0x000fea0003c00000 */
[----:B------:R0:W1:Y:S02]  /*2ec40*/  SHFL.IDX P6, R14, R13, R12, R11 ;  /* 0x0000000c0d0e7389 */ /* 0x00006400000c000b */
[----:B01----:R-:W-:Y:S01]  /*2ec50*/  ENDCOLLECTIVE ;  /* 0x000000000000791b */ /* 0x003fe20003800000 */
.L_x_5611:
[----:B------:R-:W-:Y:S05]  /*2ec60*/  BSYNC B1 ;  /* 0x0000000000017941 */ /* 0x000fea0003800000 */
.L_x_5610:
        /* <DEDUP_REMOVED lines=8> */
.L_x_5612:
[----:B------:R-:W-:Y:S02]  /*2ecf0*/  IMAD.MOV.U32 R13, RZ, RZ, R4 ;  /* 0x000000ffff0d7224 */ /* 0x000fe400078e0004 */
[----:B------:R-:W-:-:S07]  /*2ed00*/  IMAD.MOV.U32 R3, RZ, RZ, R14 ;  /* 0x000000ffff037224 */ /* 0x000fce00078e000e */
[----:B------:R-:W-:Y:S05]  /*2ed10*/  WARPSYNC.COLLECTIVE R15, `(.L_x_5613) ;  /* 0x000000000f087348 */ /* 0x000fea0003c00000 */
[----:B------:R0:W1:Y:S02]  /*2ed20*/  SHFL.IDX P6, R14, R13, R12, R11 ;  /* 0x0000000c0d0e7389 */ /* 0x00006400000c000b */
[----:B01----:R-:W-:Y:S01]  /*2ed30*/  ENDCOLLECTIVE ;  /* 0x000000000000791b */ /* 0x003fe20003800000 */
.L_x_5613:
[----:B------:R-:W-:Y:S02]  /*2ed40*/  IMAD.MOV.U32 R13, RZ, RZ, R5 ;  /* 0x000000ffff0d7224 */ /* 0x000fe400078e0005 */
[----:B------:R-:W-:-:S07]  /*2ed50*/  IMAD.MOV.U32 R4, RZ, RZ, R14 ;  /* 0x000000ffff047224 */ /* 0x000fce00078e000e */
[----:B------:R-:W-:Y:S05]  /*2ed60*/  WARPSYNC.COLLECTIVE R15, `(.L_x_5614) ;  /* 0x000000000f087348 */ /* 0x000fea0003c00000 */
[----:B------:R0:W1:Y:S02]  /*2ed70*/  SHFL.IDX P6, R14, R13, R12, R11 ;  /* 0x0000000c0d0e7389 */ /* 0x00006400000c000b */
[----:B01----:R-:W-:Y:S01]  /*2ed80*/  ENDCOLLECTIVE ;  /* 0x000000000000791b */ /* 0x003fe20003800000 */
.L_x_5614:
[----:B------:R-:W-:Y:S05]  /*2ed90*/  BRA `(.L_x_5615) ;  /* 0xfffffe2000807947 */ /* 0x000fea000383ffff */
.L_x_5384:
[----:B--2---:R2:W0:Y:S02]  /*2eda0*/  SYNCS.PHASECHK.TRANS64.TRYWAIT P0, [R16+URZ+0x33400], R5 ;  /* 0x03340005100075a7 */ /* 0x004424000800017f */
[----:B0-----:R-:W-:Y:S05]  /*2edb0*/  @!P0 NANOSLEEP.SYNCS 0x989680 ;  /* 0x009896800000895d */ /* 0x001fea0003900000 */
[----:B------:R-:W0:Y:S02]  /*2edc0*/  @!P0 SYNCS.PHASECHK.TRANS64 P0, [R16+URZ+0x33400], R5 ;  /* 0x03340005100085a7 */ /* 0x000e24000800007f */
[----:B0-----:R-:W-:Y:S05]  /*2edd0*/  @!P0 BRA `(.L_x_5384) ;  /* 0xfffffffc00f08947 */ /* 0x001fea000383ffff */
[----:B------:R-:W-:Y:S05]  /*2ede0*/  BRA `(.L_x_5616) ;  /* 0xfffffe2400cc7947 */ /* 0x000fea000383ffff */
.L_x_5396:
[----:B------:R-:W-:Y:S01]  /*2edf0*/  BSSY B1, `(.L_x_5617) ;  /* 0x0000007000017945 */ /* 0x000fe20003800000 */
[----:B------:R-:W-:Y:S02]  /*2ee00*/  IMAD.MOV.U32 R12, RZ, RZ, RZ ;  /* 0x000000ffff0c7224 */ /* 0x000fe400078e00ff */
[----:B------:R-:W-:Y:S02]  /*2ee10*/  IMAD.MOV.U32 R11, RZ, RZ, 0x1e1f ;  /* 0x00001e1fff0b7424 */ /* 0x000fe400078e00ff */
[----:B------:R-:W-:-:S07]  /*2ee20*/  IMAD.MOV.U32 R15, RZ, RZ, -0x1 ;  /* 0xffffffffff0f7424 */ /* 0x000fce00078e00ff */
[----:B------:R-:W-:Y:S05]  /*2ee30*/  WARPSYNC.COLLECTIVE R15, `(.L_x_5618) ;  /* 0x000000000f087348 */ /* 0x000fea0003c00000 */
[----:B------:R0:W1:Y:S02]  /*2ee40*/  SHFL.IDX P6, R14, R13, R12, R11 ;  /* 0x0000000c0d0e7389 */ /* 0x00006400000c000b */
[----:B01----:R-:W-:Y:S01]  /*2ee50*/  ENDCOLLECTIVE ;  /* 0x000000000000791b */ /* 0x003fe20003800000 */
.L_x_5618:
[----:B------:R-:W-:Y:S05]  /*2ee60*/  BSYNC B1 ;  /* 0x0000000000017941 */ /* 0x000fea0003800000 */
.L_x_5617:
[----:B------:R-:W-:Y:S01]  /*2ee70*/  MOV R13, R3 ;  /* 0x00000003000d7202 */ /* 0x000fe20000000f00 */
[----:B------:R-:W-:Y:S02]  /*2ee80*/  IMAD.MOV.U32 R12, RZ, RZ, RZ ;  /* 0x000000ffff0c7224 */ /* 0x000fe400078e00ff */
[----:B------:R-:W-:Y:S02]  /*2ee90*/  IMAD.MOV.U32 R11, RZ, RZ, 0x1e1f ;  /* 0x00001e1fff0b7424 */ /* 0x000fe400078e00ff */
[----:B------:R-:W-:Y:S02]  /*2eea0*/  IMAD.MOV.U32 R15, RZ, RZ, -0x1 ;  /* 0xffffffffff0f7424 */ /* 0x000fe400078e00ff */
[----:B------:R-:W-:-:S07]  /*2eeb0*/  IMAD.MOV.U32 R0, RZ, RZ, R14 ;  /* 0x000000ffff007224 */ /* 0x000fce00078e000e */
[----:B------:R-:W-:Y:S05]  /*2eec0*/  WARPSYNC.COLLECTIVE R15, `(.L_x_5619) ;  /* 0x000000000f087348 */ /* 0x000fea0003c00000 */
[----:B------:R0:W1:Y:S02]  /*2eed0*/  SHFL.IDX P6, R14, R13, R12, R11 ;  /* 0x0000000c0d0e7389 */ /* 0x00006400000c000b */
[----:B01----:R-:W-:Y:S01]  /*2eee0*/  ENDCOLLECTIVE ;  /* 0x000000000000791b */ /* 0x003fe20003800000 */
.L_x_5619:
[----:B------:R-:W-:Y:S02]  /*2eef0*/  IMAD.MOV.U32 R13, RZ, RZ, R20 ;  /* 0x000000ffff0d7224 */ /* 0x000fe400078e0014 */
[----:B------:R-:W-:-:S07]  /*2ef00*/  IMAD.MOV.U32 R3, RZ, RZ, R14 ;  /* 0x000000ffff037224 */ /* 0x000fce00078e000e */
[----:B------:R-:W-:Y:S05]  /*2ef10*/  WARPSYNC.COLLECTIVE R15, `(.L_x_5620) ;  /* 0x000000000f087348 */ /* 0x000fea0003c00000 */
[----:B------:R0:W1:Y:S02]  /*2ef20*/  SHFL.IDX P6, R14, R13, R12, R11 ;  /* 0x0000000c0d0e7389 */ /* 0x00006400000c000b */
[----:B01----:R-:W-:Y:S01]  /*2ef30*/  ENDCOLLECTIVE ;  /* 0x000000000000791b */ /* 0x003fe20003800000 */
.L_x_5620:
[----:B------:R-:W-:Y:S02]  /*2ef40*/  IMAD.MOV.U32 R13, RZ, RZ, R21 ;  /* 0x000000ffff0d7224 */ /* 0x000fe400078e0015 */
[----:B------:R-:W-:-:S07]  /*2ef50*/  IMAD.MOV.U32 R20, RZ, RZ, R14 ;  /* 0x000000ffff147224 */ /* 0x000fce00078e000e */
[----:B------:R-:W-:Y:S05]  /*2ef60*/  WARPSYNC.COLLECTIVE R15, `(.L_x_5621) ;  /* 0x000000000f087348 */ /* 0x000fea0003c00000 */
[----:B------:R0:W1:Y:S02]  /*2ef70*/  SHFL.IDX P6, R14, R13, R12, R11 ;  /* 0x0000000c0d0e7389 */ /* 0x00006400000c000b */
[----:B01----:R-:W-:Y:S01]  /*2ef80*/  ENDCOLLECTIVE ;  /* 0x000000000000791b */ /* 0x003fe20003800000 */
.L_x_5621:
[----:B------:R-:W-:Y:S01]  /*2ef90*/  IMAD.MOV.U32 R21, RZ, RZ, R14 ;  /* 0x000000ffff157224 */ /* 0x000fe200078e000e */
[----:B------:R-:W-:Y:S06]  /*2efa0*/  BRA `(.L_x_5622) ;  /* 0xfffffe54009c7947 */ /* 0x000fec000383ffff */
.L_x_5400:
[----:B--2---:R2:W4:Y:S02]  /*2efb0*/  SYNCS.PHASECHK.TRANS64.TRYWAIT P0, [R16+URZ+0x33400], R21 ;  /* 0x03340015100075a7 */ /* 0x004524000800017f */
[----:B----4-:R-:W-:Y:S05]  /*2efc0*/  @!P0 NANOSLEEP.SYNCS 0x989680 ;  /* 0x009896800000895d */ /* 0x010fea0003900000 */
[----:B------:R-:W4:Y:S02]  /*2efd0*/  @!P0 SYNCS.PHASECHK.TRANS64 P0, [R16+URZ+0x33400], R21 ;  /* 0x03340015100085a7 */ /* 0x000f24000800007f */
[----:B----4-:R-:W-:Y:S05]  /*2efe0*/  @!P0 BRA `(.L_x_5400) ;  /* 0xfffffffc00f08947 */ /* 0x010fea000383ffff */
[----:B------:R-:W-:Y:S05]  /*2eff0*/  BRA `(.L_x_5623) ;  /* 0xfffffe5800a07947 */ /* 0x000fea000383ffff */
.L_x_5408:
[----:B-1----:R1:W2:Y:S02]  /*2f000*/  SYNCS.PHASECHK.TRANS64.TRYWAIT P0, [R3+URZ+0x33430], R0 ;  /* 0x03343000030075a7 */ /* 0x0022a4000800017f */
[----:B--2---:R-:W-:Y:S05]  /*2f010*/  @!P0 NANOSLEEP.SYNCS 0x989680 ;  /* 0x009896800000895d */ /* 0x004fea0003900000 */
[----:B------:R-:W2:Y:S02]  /*2f020*/  @!P0 SYNCS.PHASECHK.TRANS64 P0, [R3+URZ+0x33430], R0 ;  /* 0x03343000030085a7 */ /* 0x000ea4000800007f */
[----:B--2---:R-:W-:Y:S05]  /*2f030*/  @!P0 BRA `(.L_x_5408) ;  /* 0xfffffffc00f08947 */ /* 0x004fea000383ffff */
[----:B------:R-:W-:Y:S05]  /*2f040*/  BRA `(.L_x_5407) ;  /* 0xfffffe8800f87947 */ /* 0x000fea000383ffff */
.L_x_5414:
[----:B-1----:R1:W2:Y:S02]  /*2f050*/  SYNCS.PHASECHK.TRANS64.TRYWAIT P3, [R9+URZ+0x33430], R0 ;  /* 0x03343000090075a7 */ /* 0x0022a4000806017f */
[----:B--2---:R-:W-:Y:S05]  /*2f060*/  @!P3 NANOSLEEP.SYNCS 0x989680 ;  /* 0x009896800000b95d */ /* 0x004fea0003900000 */
[----:B------:R-:W2:Y:S02]  /*2f070*/  @!P3 SYNCS.PHASECHK.TRANS64 P3, [R9+URZ+0x33430], R0 ;  /* 0x033430000900b5a7 */ /* 0x000ea4000806007f */
[----:B--2---:R-:W-:Y:S05]  /*2f080*/  @!P3 BRA `(.L_x_5414) ;  /* 0xfffffffc00f0b947 */ /* 0x004fea000383ffff */
[----:B------:R-:W-:Y:S05]  /*2f090*/  BRA `(.L_x_5413) ;  /* 0xfffffec000d07947 */ /* 0x000fea000383ffff */
.L_x_5418:
[----:B-1----:R1:W2:Y:S02]  /*2f0a0*/  SYNCS.PHASECHK.TRANS64.TRYWAIT P2, [R8+URZ+0x33450], R0 ;  /* 0x03345000080075a7 */ /* 0x0022a4000804017f */
[----:B--2---:R-:W-:Y:S05]  /*2f0b0*/  @!P2 NANOSLEEP.SYNCS 0x989680 ;  /* 0x009896800000a95d */ /* 0x004fea0003900000 */
[----:B------:R-:W2:Y:S02]  /*2f0c0*/  @!P2 SYNCS.PHASECHK.TRANS64 P2, [R8+URZ+0x33450], R0 ;  /* 0x033450000800a5a7 */ /* 0x000ea4000804007f */
[----:B--2---:R-:W-:Y:S05]  /*2f0d0*/  @!P2 BRA `(.L_x_5418) ;  /* 0xfffffffc00f0a947 */ /* 0x004fea000383ffff */
[----:B------:R-:W-:Y:S05]  /*2f0e0*/  BRA `(.L_x_5415) ;  /* 0xfffffed4000c7947 */ /* 0x000fea000383ffff */
.L_x_5426:
[----:B-1----:R1:W2:Y:S02]  /*2f0f0*/  SYNCS.PHASECHK.TRANS64.TRYWAIT P0, [R0+URZ+0x33430], R11 ;  /* 0x0334300b000075a7 */ /* 0x0022a4000800017f */
[----:B--2---:R-:W-:Y:S05]  /*2f100*/  @!P0 NANOSLEEP.SYNCS 0x989680 ;  /* 0x009896800000895d */ /* 0x004fea0003900000 */
[----:B------:R-:W2:Y:S02]  /*2f110*/  @!P0 SYNCS.PHASECHK.TRANS64 P0, [R0+URZ+0x33430], R11 ;  /* 0x0334300b000085a7 */ /* 0x000ea4000800007f */
[----:B--2---:R-:W-:Y:S05]  /*2f120*/  @!P0 BRA `(.L_x_5426) ;  /* 0xfffffffc00f08947 */ /* 0x004fea000383ffff */
[----:B------:R-:W-:Y:S05]  /*2f130*/  BRA `(.L_x_5425) ;  /* 0xffffff00009c7947 */ /* 0x000fea000383ffff */
.L_x_5430:
[----:B-1----:R1:W2:Y:S02]  /*2f140*/  SYNCS.PHASECHK.TRANS64.TRYWAIT P0, [R8+URZ+0x33450], R0 ;  /* 0x03345000080075a7 */ /* 0x0022a4000800017f */
[----:B--2---:R-:W-:Y:S05]  /*2f150*/  @!P0 NANOSLEEP.SYNCS 0x989680 ;  /* 0x009896800000895d */ /* 0x004fea0003900000 */
[----:B------:R-:W2:Y:S02]  /*2f160*/  @!P0 SYNCS.PHASECHK.TRANS64 P0, [R8+URZ+0x33450], R0 ;  /* 0x03345000080085a7 */ /* 0x000ea4000800007f */
[----:B--2---:R-:W-:Y:S05]  /*2f170*/  @!P0 BRA `(.L_x_5430) ;  /* 0xfffffffc00f08947 */ /* 0x004fea000383ffff */
[----:B------:R-:W-:Y:S05]  /*2f180*/  BRA `(.L_x_5427) ;  /* 0xffffff1000cc7947 */ /* 0x000fea000383ffff */
.L_x_5436:
[----:B-1----:R1:W2:Y:S02]  /*2f190*/  SYNCS.PHASECHK.TRANS64.TRYWAIT P0, [R20+URZ+0x33450], R5 ;  /* 0x03345005140075a7 */ /* 0x0022a4000800017f */
[----:B--2---:R-:W-:Y:S05]  /*2f1a0*/  @!P0 NANOSLEEP.SYNCS 0x989680 ;  /* 0x009896800000895d */ /* 0x004fea0003900000 */
[----:B------:R-:W2:Y:S02]  /*2f1b0*/  @!P0 SYNCS.PHASECHK.TRANS64 P0, [R20+URZ+0x33450], R5 ;  /* 0x03345005140085a7 */ /* 0x000ea4000800007f */
[----:B--2---:R-:W-:Y:S05]  /*2f1c0*/  @!P0 BRA `(.L_x_5436) ;  /* 0xfffffffc00f08947 */ /* 0x004fea000383ffff */
[----:B------:R-:W-:Y:S05]  /*2f1d0*/  BRA `(.L_x_5435) ;  /* 0xffffff34005c7947 */ /* 0x000fea000383ffff */
.L_x_5440:
[----:B------:R-:W-:Y:S01]  /*2f1e0*/  IMAD.MOV.U32 R12, RZ, RZ, R0 ;  /* 0x000000ffff0c7224 */ /* 0x000fe200078e0000 */
[----:B------:R-:W-:Y:S01]  /*2f1f0*/  MOV R15, 0xffffffff ;  /* 0xffffffff000f7802 */ /* 0x000fe20000000f00 */
[----:B------:R-:W-:Y:S01]  /*2f200*/  IMAD.MOV.U32 R11, RZ, RZ, 0x1c1f ;  /* 0x00001c1fff0b7424 */ /* 0x000fe200078e00ff */
[----:B------:R-:W-:Y:S02]  /*2f210*/  SEL R7, R27, R36, P0 ;  /* 0x000000241b077207 */ /* 0x000fe40000000000 */
[----:B------:R-:W-:-:S07]  /*2f220*/  SEL R8, R36, R27, P0 ;  /* 0x0000001b24087207 */ /* 0x000fce0000000000 */
[----:B0----5:R-:W-:Y:S05]  /*2f230*/  WARPSYNC.COLLECTIVE R15, `(.L_x_5624) ;  /* 0x000000000f087348 */ /* 0x021fea0003c00000 */
[----:B------:R1:W2:Y:S02]  /*2f240*/  SHFL.IDX P6, R14, R13, R12, R11 ;  /* 0x0000000c0d0e7389 */ /* 0x0002a400000c000b */
[----:B012--5:R-:W-:Y:S01]  /*2f250*/  ENDCOLLECTIVE ;  /* 0x000000000000791b */ /* 0x027fe20003800000 */
.L_x_5624:
        /* <DEDUP_REMOVED lines=19> */
.L_x_5625:
        /* <DEDUP_REMOVED lines=19> */
.L_x_5626:
        /* <DEDUP_REMOVED lines=19> */
.L_x_5627:
        /* <DEDUP_REMOVED lines=9> */
[----:B------:R-:W-:Y:S01]  /*2f680*/  MOV R2, RZ ;  /* 0x000000ff00027202 */ /* 0x000fe20000000f00 */
[----:B------:R-:W-:-:S07]  /*2f690*/  IMAD.MOV.U32 R7, RZ, RZ, R14 ;  /* 0x000000ffff077224 */ /* 0x000fce00078e000e */
[----:B------:R-:W-:Y:S05]  /*2f6a0*/  WARPSYNC.COLLECTIVE R15, `(.L_x_5628) ;  /* 0x000000000f087348 */ /* 0x000fea0003c00000 */
[----:B------:R0:W1:Y:S02]  /*2f6b0*/  SHFL.IDX P6, R14, R13, R12, R11 ;  /* 0x0000000c0d0e7389 */ /* 0x00006400000c000b */
[----:B01----:R-:W-:Y:S01]  /*2f6c0*/  ENDCOLLECTIVE ;  /* 0x000000000000791b */ /* 0x003fe20003800000 */
.L_x_5628:
        /* <DEDUP_REMOVED lines=8> */
.L_x_5629:
[----:B------:R-:W-:Y:S02]  /*2f750*/  IMAD.MOV.U32 R13, RZ, RZ, R21 ;  /* 0x000000ffff0d7224 */ /* 0x000fe400078e0015 */
[----:B------:R-:W-:Y:S02]  /*2f760*/  IMAD.MOV.U32 R12, RZ, RZ, R0 ;  /* 0x000000ffff0c7224 */ /* 0x000fe400078e0000 */
[----:B------:R-:W-:-:S07]  /*2f770*/  IMAD.MOV.U32 R20, RZ, RZ, R14 ;  /* 0x000000ffff147224 */ /* 0x000fce00078e000e */
[----:B------:R-:W-:Y:S05]  /*2f780*/  WARPSYNC.COLLECTIVE R15, `(.L_x_5630) ;  /* 0x000000000f087348 */ /* 0x000fea0003c00000 */
[----:B------:R0:W1:Y:S02]  /*2f790*/  SHFL.IDX P6, R14, R13, R12, R11 ;  /* 0x0000000c0d0e7389 */ /* 0x00006400000c000b */
[----:B01----:R-:W-:Y:S01]  /*2f7a0*/  ENDCOLLECTIVE ;  /* 0x000000000000791b */ /* 0x003fe20003800000 */
.L_x_5630:
[----:B------:R-:W-:Y:S02]  /*2f7b0*/  IMAD.MOV.U32 R13, RZ, RZ, R24 ;  /* 0x000000ffff0d7224 */ /* 0x000fe400078e0018 */
[----:B------:R-:W-:Y:S02]  /*2f7c0*/  IMAD.MOV.U32 R12, RZ, RZ, R3 ;  /* 0x000000ffff0c7224 */ /* 0x000fe400078e0003 */
[----:B------:R-:W-:-:S07]  /*2f7d0*/  IMAD.MOV.U32 R26, RZ, RZ, R14 ;  /* 0x000000ffff1a7224 */ /* 0x000fce00078e000e */
[----:B------:R-:W-:Y:S05]  /*2f7e0*/  WARPSYNC.COLLECTIVE R15, `(.L_x_5631) ;  /* 0x000000000f087348 */ /* 0x000fea0003c00000 */
[----:B------:R0:W1:Y:S02]  /*2f7f0*/  SHFL.IDX P6, R14, R13, R12, R11 ;  /* 0x0000000c0d0e7389 */ /* 0x00006400000c000b */
[----:B01----:R-:W-:Y:S01]  /*2f800*/  ENDCOLLECTIVE ;  /* 0x000000000000791b */ /* 0x003fe20003800000 */
.L_x_5631:
[----:B------:R-:W-:Y:S02]  /*2f810*/  IMAD.MOV.U32 R13, RZ, RZ, R25 ;  /* 0x000000ffff0d7224 */ /* 0x000fe400078e0019 */
[----:B------:R-:W-:Y:S01]  /*2f820*/  IMAD.MOV.U32 R12, RZ, RZ, R0 ;  /* 0x000000ffff0c7224 */ /* 0x000fe200078e0000 */
[----:B------:R-:W-:-:S07]  /*2f830*/  MOV R21, R14 ;  /* 0x0000000e00157202 */ /* 0x000fce0000000f00 */
[----:B------:R-:W-:Y:S05]  /*2f840*/  WARPSYNC.COLLECTIVE R15, `(.L_x_5632) ;  /* 0x000000000f087348 */ /* 0x000fea0003c00000 */
[----:B------:R0:W1:Y:S02]  /*2f850*/  SHFL.IDX P6, R14, R13, R12, R11 ;  /* 0x0000000c0d0e7389 */ /* 0x00006400000c000b */
[----:B01----:R-:W-:Y:S01]  /*2f860*/  ENDCOLLECTIVE ;  /* 0x000000000000791b */ /* 0x003fe20003800000 */
.L_x_5632:
        /* <DEDUP_REMOVED lines=8> */
.L_x_5633:
[----:B------:R-:W-:Y:S02]  /*2f8f0*/  IMAD.MOV.U32 R13, RZ, RZ, R27 ;  /* 0x000000ffff0d7224 */ /* 0x000fe400078e001b */
[----:B------:R-:W-:Y:S02]  /*2f900*/  IMAD.MOV.U32 R12, RZ, RZ, R0 ;  /* 0x000000ffff0c7224 */ /* 0x000fe400078e0000 */
[----:B------:R-:W-:-:S07]  /*2f910*/  IMAD.MOV.U32 R25, RZ, RZ, R14 ;  /* 0x000000ffff197224 */ /* 0x000fce00078e000e */
[----:B------:R-:W-:Y:S05]  /*2f920*/  WARPSYNC.COLLECTIVE R15, `(.L_x_5634) ;  /* 0x000000000f087348 */ /* 0x000fea0003c00000 */
[----:B------:R0:W1:Y:S02]  /*2f930*/  SHFL.IDX P6, R14, R13, R12, R11 ;  /* 0x0000000c0d0e7389 */ /* 0x00006400000c000b */
[----:B01----:R-:W-:Y:S01]  /*2f940*/  ENDCOLLECTIVE ;  /* 0x000000000000791b */ /* 0x003fe20003800000 */
.L_x_5634:
        /* <DEDUP_REMOVED lines=8> */
.L_x_5635:
[----:B------:R-:W-:Y:S02]  /*2f9d0*/  IMAD.MOV.U32 R13, RZ, RZ, R29 ;  /* 0x000000ffff0d7224 */ /* 0x000fe400078e001d */
[----:B------:R-:W-:Y:S02]  /*2f9e0*/  IMAD.MOV.U32 R12, RZ, RZ, R0 ;  /* 0x000000ffff0c7224 */ /* 0x000fe400078e0000 */
[----:B------:R-:W-:-:S07]  /*2f9f0*/  IMAD.MOV.U32 R27, RZ, RZ, R14 ;  /* 0x000000ffff1b7224 */ /* 0x000fce00078e000e */
[----:B------:R-:W-:Y:S05]  /*2fa00*/  WARPSYNC.COLLECTIVE R15, `(.L_x_5636) ;  /* 0x000000000f087348 */ /* 0x000fea0003c00000 */
[----:B------:R0:W1:Y:S02]  /*2fa10*/  SHFL.IDX P6, R14, R13, R12, R11 ;  /* 0x0000000c0d0e7389 */ /* 0x00006400000c000b */
[----:B01----:R-:W-:Y:S01]  /*2fa20*/  ENDCOLLECTIVE ;  /* 0x000000000000791b */ /* 0x003fe20003800000 */
.L_x_5636:
        /* <DEDUP_REMOVED lines=8> */
.L_x_5637:
[----:B------:R-:W-:Y:S02]  /*2fab0*/  IMAD.MOV.U32 R13, RZ, RZ, R31 ;  /* 0x000000ffff0d7224 */ /* 0x000fe400078e001f */
[----:B------:R-:W-:Y:S02]  /*2fac0*/  IMAD.MOV.U32 R12, RZ, RZ, R0 ;  /* 0x000000ffff0c7224 */ /* 0x000fe400078e0000 */
[----:B------:R-:W-:-:S07]  /*2fad0*/  IMAD.MOV.U32 R29, RZ, RZ, R14 ;  /* 0x000000ffff1d7224 */ /* 0x000fce00078e000e */
[----:B------:R-:W-:Y:S05]  /*2fae0*/  WARPSYNC.COLLECTIVE R15, `(.L_x_5638) ;  /* 0x000000000f087348 */ /* 0x000fea0003c00000 */
[----:B------:R0:W1:Y:S02]  /*2faf0*/  SHFL.IDX P6, R14, R13, R12, R11 ;  /* 0x0000000c0d0e7389 */ /* 0x00006400000c000b */
[----:B01----:R-:W-:Y:S01]  /*2fb00*/  ENDCOLLECTIVE ;  /* 0x000000000000791b */ /* 0x003fe20003800000 */
.L_x_5638:
        /* <DEDUP_REMOVED lines=8> */
.L_x_5639:
[----:B------:R-:W-:Y:S02]  /*2fb90*/  IMAD.MOV.U32 R13, RZ, RZ, R33 ;  /* 0x000000ffff0d7224 */ /* 0x000fe400078e0021 */
[----:B------:R-:W-:Y:S02]  /*2fba0*/  IMAD.MOV.U32 R12, RZ, RZ, R0 ;  /* 0x000000ffff0c7224 */ /* 0x000fe400078e0000 */
[----:B------:R-:W-:-:S07]  /*2fbb0*/  IMAD.MOV.U32 R31, RZ, RZ, R14 ;  /* 0x000000ffff1f7224 */ /* 0x000fce00078e000e */
[----:B------:R-:W-:Y:S05]  /*2fbc0*/  WARPSYNC.COLLECTIVE R15, `(.L_x_5640) ;  /* 0x000000000f087348 */ /* 0x000fea0003c00000 */
[----:B------:R0:W1:Y:S02]  /*2fbd0*/  SHFL.IDX P6, R14, R13, R12, R11 ;  /* 0x0000000c0d0e7389 */ /* 0x00006400000c000b */
[----:B01----:R-:W-:Y:S01]  /*2fbe0*/  ENDCOLLECTIVE ;  /* 0x000000000000791b */ /* 0x003fe20003800000 */
.L_x_5640:
        /* <DEDUP_REMOVED lines=8> */
.L_x_5641:
[----:B------:R-:W-:Y:S02]  /*2fc70*/  IMAD.MOV.U32 R13, RZ, RZ, R35 ;  /* 0x000000ffff0d7224 */ /* 0x000fe400078e0023 */
[----:B------:R-:W-:Y:S02]  /*2fc80*/  IMAD.MOV.U32 R12, RZ, RZ, R0 ;  /* 0x000000ffff0c7224 */ /* 0x000fe400078e0000 */
[----:B------:R-:W-:-:S07]  /*2fc90*/  IMAD.MOV.U32 R33, RZ, RZ, R14 ;  /* 0x000000ffff217224 */ /* 0x000fce00078e000e */
[----:B------:R-:W-:Y:S05]  /*2fca0*/  WARPSYNC.COLLECTIVE R15, `(.L_x_5642) ;  /* 0x000000000f087348 */ /* 0x000fea0003c00000 */
[----:B------:R0:W1:Y:S02]  /*2fcb0*/  SHFL.IDX P6, R14, R13, R12, R11 ;  /* 0x0000000c0d0e7389 */ /* 0x00006400000c000b */
[----:B01----:R-:W-:Y:S01]  /*2fcc0*/  ENDCOLLECTIVE ;  /* 0x000000000000791b */ /* 0x003fe20003800000 */
.L_x_5642:
        /* <DEDUP_REMOVED lines=8> */
.L_x_5643:
[----:B------:R-:W-:Y:S02]  /*2fd50*/  IMAD.MOV.U32 R13, RZ, RZ, R37 ;  /* 0x000000ffff0d7224 */ /* 0x000fe400078e0025 */
[----:B------:R-:W-:Y:S02]  /*2fd60*/  IMAD.MOV.U32 R12, RZ, RZ, R0 ;  /* 0x000000ffff0c7224 */ /* 0x000fe400078e0000 */
[----:B------:R-:W-:-:S07]  /*2fd70*/  IMAD.MOV.U32 R35, RZ, RZ, R14 ;  /* 0x000000ffff237224 */ /* 0x000fce00078e000e */
[----:B------:R-:W-:Y:S05]  /*2fd80*/  WARPSYNC.COLLECTIVE R15, `(.L_x_5644) ;  /* 0x000000000f087348 */ /* 0x000fea0003c00000 */
[----:B------:R0:W1:Y:S02]  /*2fd90*/  SHFL.IDX P6, R14, R13, R12, R11 ;  /* 0x0000000c0d0e7389 */ /* 0x00006400000c000b */
[----:B01----:R-:W-:Y:S01]  /*2fda0*/  ENDCOLLECTIVE ;  /* 0x000000000000791b */ /* 0x003fe20003800000 */
.L_x_5644:
        /* <DEDUP_REMOVED lines=8> */
.L_x_5645:
[----:B------:R-:W-:Y:S01]  /*2fe30*/  IMAD.MOV.U32 R13, RZ, RZ, R39 ;  /* 0x000000ffff0d7224 */ /* 0x000fe200078e0027 */
[----:B------:R-:W-:Y:S01]  /*2fe40*/  MOV R12, R0 ;  /* 0x00000000000c7202 */ /* 0x000fe20000000f00 */
[----:B------:R-:W-:-:S07]  /*2fe50*/  IMAD.MOV.U32 R37, RZ, RZ, R14 ;  /* 0x000000ffff257224 */ /* 0x000fce00078e000e */
[----:B------:R-:W-:Y:S05]  /*2fe60*/  WARPSYNC.COLLECTIVE R15, `(.L_x_5646) ;  /* 0x000000000f087348 */ /* 0x000fea0003c00000 */
[----:B------:R0:W1:Y:S02]  /*2fe70*/  SHFL.IDX P6, R14, R13, R12, R11 ;  /* 0x0000000c0d0e7389 */ /* 0x00006400000c000b */
[----:B01----:R-:W-:Y:S01]  /*2fe80*/  ENDCOLLECTIVE ;  /* 0x000000000000791b */ /* 0x003fe20003800000 */
.L_x_5646:
        /* <DEDUP_REMOVED lines=8> */
.L_x_5647:
[----:B------:R-:W-:Y:S02]  /*2ff10*/  IMAD.MOV.U32 R13, RZ, RZ, R41 ;  /* 0x000000ffff0d7224 */ /* 0x000fe400078e0029 */
[----:B------:R-:W-:Y:S02]  /*2ff20*/  IMAD.MOV.U32 R12, RZ, RZ, R0 ;  /* 0x000000ffff0c7224 */ /* 0x000fe400078e0000 */
[----:B------:R-:W-:-:S07]  /*2ff30*/  IMAD.MOV.U32 R39, RZ, RZ, R14 ;  /* 0x000000ffff277224 */ /* 0x000fce00078e000e */
[----:B------:R-:W-:Y:S05]  /*2ff40*/  WARPSYNC.COLLECTIVE R15, `(.L_x_5648) ;  /* 0x000000000f087348 */ /* 0x000fea0003c00000 */
[----:B------:R0:W1:Y:S02]  /*2ff50*/  SHFL.IDX P6, R14, R13, R12, R11 ;  /* 0x0000000c0d0e7389 */ /* 0x00006400000c000b */
[----:B01----:R-:W-:Y:S01]  /*2ff60*/  ENDCOLLECTIVE ;  /* 0x000000000000791b */ /* 0x003fe20003800000 */
.L_x_5648:
        /* <DEDUP_REMOVED lines=8> */
.L_x_5649:
[----:B------:R-:W-:Y:S01]  /*2fff0*/  MOV R13, R43 ;  /* 0x0000002b000d7202 */ /* 0x000fe20000000f00 */
[----:B------:R-:W-:Y:S02]  /*30000*/  IMAD.MOV.U32 R12, RZ, RZ, R0 ;  /* 0x000000ffff0c7224 */ /* 0x000fe400078e0000 */
[----:B------:R-:W-:-:S07]  /*30010*/  IMAD.MOV.U32 R62, RZ, RZ, R14 ;  /* 0x000000ffff3e7224 */ /* 0x000fce00078e000e */
[----:B------:R-:W-:Y:S05]  /*30020*/  WARPSYNC.COLLECTIVE R15, `(.L_x_5650) ;  /* 0x000000000f087348 */ /* 0x000fea0003c00000 */
[----:B------:R0:W1:Y:S02]  /*30030*/  SHFL.IDX P6, R14, R13, R12, R11 ;  /* 0x0000000c0d0e7389 */ /* 0x00006400000c000b */
[----:B01----:R-:W-:Y:S01]  /*30040*/  ENDCOLLECTIVE ;  /* 0x000000000000791b */ /* 0x003fe20003800000 */
.L_x_5650:
        /* <DEDUP_REMOVED lines=8> */
.L_x_5651:
[----:B------:R-:W-:Y:S02]  /*300d0*/  IMAD.MOV.U32 R13, RZ, RZ, R45 ;  /* 0x000000ffff0d7224 */ /* 0x000fe400078e002d */
[----:B------:R-:W-:Y:S02]  /*300e0*/  IMAD.MOV.U32 R12, RZ, RZ, R0 ;  /* 0x000000ffff0c7224 */ /* 0x000fe400078e0000 */
[----:B------:R-:W-:-:S07]  /*300f0*/  IMAD.MOV.U32 R64, RZ, RZ, R14 ;  /* 0x000000ffff407224 */ /* 0x000fce00078e000e */
[----:B------:R-:W-:Y:S05]  /*30100*/  WARPSYNC.COLLECTIVE R15, `(.L_x_5652) ;  /* 0x000000000f087348 */ /* 0x000fea0003c00000 */
[----:B------:R0:W1:Y:S02]  /*30110*/  SHFL.IDX P6, R14, R13, R12, R11 ;  /* 0x0000000c0d0e7389 */ /* 0x00006400000c000b */
[----:B01----:R-:W-:Y:S01]  /*30120*/  ENDCOLLECTIVE ;  /* 0x000000000000791b */ /* 0x003fe20003800000 */
.L_x_5652:
[----:B------:R-:W-:Y:S02]  /*30130*/  IMAD.MOV.U32 R13, RZ, RZ, R66 ;  /* 0x000000ffff0d7224 */ /* 0x000fe400078e0042 */
[----:B------:R-:W-:Y:S02]  /*30140*/  IMAD.MOV.U32 R12, RZ, RZ, R3 ;  /* 0x000000ffff0c7224 */ /* 0x000fe400078e0003 */
[----:B------:R-:W-:-:S07]  /*30150*/  IMAD.MOV.U32 R45, RZ, RZ, R14 ;  /* 0x000000ffff2d7224 */ /* 0x000fce00078e000e */
[----:B------:R-:W-:Y:S05]  /*30160*/  WARPSYNC.COLLECTIVE R15, `(.L_x_5653) ;  /* 0x000000000f087348 */ /* 0x000fea0003c00000 */
[----:B------:R0:W1:Y:S02]  /*30170*/  SHFL.IDX P6, R14, R13, R12, R11 ;  /* 0x0000000c0d0e7389 */ /* 0x00006400000c000b */
[----:B01----:R-:W-:Y:S01]  /*30180*/  ENDCOLLECTIVE ;  /* 0x000000000000791b */ /* 0x003fe20003800000 */
.L_x_5653:
[----:B------:R-:W-:Y:S02]  /*30190*/  IMAD.MOV.U32 R13, RZ, RZ, R47 ;  /* 0x000000ffff0d7224 */ /* 0x000fe400078e002f */
[----:B------:R-:W-:Y:S01]  /*301a0*/  IMAD.MOV.U32 R12, RZ, RZ, R0 ;  /* 0x000000ffff0c7224 */ /* 0x000fe200078e0000 */
[----:B------:R-:W-:-:S07]  /*301b0*/  MOV R66, R14 ;  /* 0x0000000e00427202 */ /* 0x000fce0000000f00 */
[----:B------:R-:W-:Y:S05]  /*301c0*/  WARPSYNC.COLLECTIVE R15, `(.L_x_5654) ;  /* 0x000000000f087348 */ /* 0x000fea0003c00000 */
[----:B------:R0:W1:Y:S02]  /*301d0*/  SHFL.IDX P6, R14, R13, R12, R11 ;  /* 0x0000000c0d0e7389 */ /* 0x00006400000c000b */
[----:B01----:R-:W-:Y:S01]  /*301e0*/  ENDCOLLECTIVE ;  /* 0x000000000000791b */ /* 0x003fe20003800000 */
.L_x_5654:
[----:B------:R-:W-:Y:S02]  /*301f0*/  IMAD.MOV.U32 R13, RZ, RZ, R68 ;  /* 0x000000ffff0d7224 */ /* 0x000fe400078e0044 */
[----:B------:R-:W-:Y:S02]  /*30200*/  IMAD.MOV.U32 R12, RZ, RZ, R3 ;  /* 0x000000ffff0c7224 */ /* 0x000fe400078e0003 */
[----:B------:R-:W-:-:S07]  /*30210*/  IMAD.MOV.U32 R47, RZ, RZ, R14 ;  /* 0x000000ffff2f7224 */ /* 0x000fce00078e000e */
[----:B------:R-:W-:Y:S05]  /*30220*/  WARPSYNC.COLLECTIVE R15, `(.L_x_5655) ;  /* 0x000000000f087348 */ /* 0x000fea0003c00000 */
[----:B------:R0:W1:Y:S02]  /*30230*/  SHFL.IDX P6, R14, R13, R12, R11 ;  /* 0x0000000c0d0e7389 */ /* 0x00006400000c000b */
[----:B01----:R-:W-:Y:S01]  /*30240*/  ENDCOLLECTIVE ;  /* 0x000000000000791b */ /* 0x003fe20003800000 */
.L_x_5655:
[----:B------:R-:W-:Y:S02]  /*30250*/  IMAD.MOV.U32 R13, RZ, RZ, R49 ;  /* 0x000000ffff0d7224 */ /* 0x000fe400078e0031 */
[----:B------:R-:W-:Y:S02]  /*30260*/  IMAD.MOV.U32 R12, RZ, RZ, R0 ;  /* 0x000000ffff0c7224 */ /* 0x000fe400078e0000 */
[----:B------:R-:W-:-:S07]  /*30270*/  IMAD.MOV.U32 R68, RZ, RZ, R14 ;  /* 0x000000ffff447224 */ /* 0x000fce00078e000e */
[----:B------:R-:W-:Y:S05]  /*30280*/  WARPSYNC.COLLECTIVE R15, `(.L_x_5656) ;  /* 0x000000000f087348 */ /* 0x000fea0003c00000 */
[----:B------:R0:W1:Y:S02]  /*30290*/  SHFL.IDX P6, R14, R13, R12, R11 ;  /* 0x0000000c0d0e7389 */ /* 0x00006400000c000b */
[----:B01----:R-:W-:Y:S01]  /*302a0*/  ENDCOLLECTIVE ;  /* 0x000000000000791b */ /* 0x003fe20003800000 */
.L_x_5656:
        /* <DEDUP_REMOVED lines=8> */
.L_x_5657:
[----:B------:R-:W-:Y:S02]  /*30330*/  IMAD.MOV.U32 R13, RZ, RZ, R51 ;  /* 0x000000ffff0d7224 */ /* 0x000fe400078e0033 */
[----:B------:R-:W-:Y:S02]  /*30340*/  IMAD.MOV.U32 R12, RZ, RZ, R0 ;  /* 0x000000ffff0c7224 */ /* 0x000fe400078e0000 */
[----:B------:R-:W-:-:S07]  /*30350*/  IMAD.MOV.U32 R70, RZ, RZ, R14 ;  /* 0x000000ffff467224 */ /* 0x000fce00078e000e */
[----:B------:R-:W-:Y:S05]  /*30360*/  WARPSYNC.COLLECTIVE R15, `(.L_x_5658) ;  /* 0x000000000f087348 */ /* 0x000fea0003c00000 */
[----:B------:R0:W1:Y:S02]  /*30370*/  SHFL.IDX P6, R14, R13, R12, R11 ;  /* 0x0000000c0d0e7389 */ /* 0x00006400000c000b */
[----:B01----:R-:W-:Y:S01]  /*30380*/  ENDCOLLECTIVE ;  /* 0x000000000000791b */ /* 0x003fe20003800000 */
.L_x_5658:
        /* <DEDUP_REMOVED lines=8> */
.L_x_5659:
[----:B------:R-:W-:Y:S02]  /*30410*/  IMAD.MOV.U32 R13, RZ, RZ, R53 ;  /* 0x000000ffff0d7224 */ /* 0x000fe400078e0035 */
[----:B------:R-:W-:Y:S02]  /*30420*/  IMAD.MOV.U32 R12, RZ, RZ, R0 ;  /* 0x000000ffff0c7224 */ /* 0x000fe400078e0000 */
[----:B------:R-:W-:-:S07]  /*30430*/  IMAD.MOV.U32 R72, RZ, RZ, R14 ;  /* 0x000000ffff487224 */ /* 0x000fce00078e000e */
[----:B------:R-:W-:Y:S05]  /*30440*/  WARPSYNC.COLLECTIVE R15, `(.L_x_5660) ;  /* 0x000000000f087348 */ /* 0x000fea0003c00000 */
[----:B------:R0:W1:Y:S02]  /*30450*/  SHFL.IDX P6, R14, R13, R12, R11 ;  /* 0x0000000c0d0e7389 */ /* 0x00006400000c000b */
[----:B01----:R-:W-:Y:S01]  /*30460*/  ENDCOLLECTIVE ;  /* 0x000000000000791b */ /* 0x003fe20003800000 */
.L_x_5660:
        /* <DEDUP_REMOVED lines=8> */
.L_x_5661:
[----:B------:R-:W-:Y:S02]  /*304f0*/  IMAD.MOV.U32 R13, RZ, RZ, R55 ;  /* 0x000000ffff0d7224 */ /* 0x000fe400078e0037 */
[----:B------:R-:W-:Y:S02]  /*30500*/  IMAD.MOV.U32 R12, RZ, RZ, R0 ;  /* 0x000000ffff0c7224 */ /* 0x000fe400078e0000 */
[----:B------:R-:W-:-:S07]  /*30510*/  IMAD.MOV.U32 R74, RZ, RZ, R14 ;  /* 0x000000ffff4a7224 */ /* 0x000fce00078e000e */
[----:B------:R-:W-:Y:S05]  /*30520*/  WARPSYNC.COLLECTIVE R15, `(.L_x_5662) ;  /* 0x000000000f087348 */ /* 0x000fea0003c00000 */
[----:B------:R0:W1:Y:S02]  /*30530*/  SHFL.IDX P6, R14, R13, R12, R11 ;  /* 0x0000000c0d0e7389 */ /* 0x00006400000c000b */
[----:B01----:R-:W-:Y:S01]  /*30540*/  ENDCOLLECTIVE ;  /* 0x000000000000791b */ /* 0x003fe20003800000 */
.L_x_5662:
        /* <DEDUP_REMOVED lines=8> */
.L_x_5663:
[----:B------:R-:W-:Y:S02]  /*305d0*/  IMAD.MOV.U32 R13, RZ, RZ, R57 ;  /* 0x000000ffff0d7224 */ /* 0x000fe400078e0039 */
[----:B------:R-:W-:Y:S02]  /*305e0*/  IMAD.MOV.U32 R12, RZ, RZ, R0 ;  /* 0x000000ffff0c7224 */ /* 0x000fe400078e0000 */
[----:B------:R-:W-:-:S07]  /*305f0*/  IMAD.MOV.U32 R76, RZ, RZ, R14 ;  /* 0x000000ffff4c7224 */ /* 0x000fce00078e000e */
[----:B------:R-:W-:Y:S05]  /*30600*/  WARPSYNC.COLLECTIVE R15, `(.L_x_5664) ;  /* 0x000000000f087348 */ /* 0x000fea0003c00000 */
[----:B------:R0:W1:Y:S02]  /*30610*/  SHFL.IDX P6, R14, R13, R12, R11 ;  /* 0x0000000c0d0e7389 */ /* 0x00006400000c000b */
[----:B01----:R-:W-:Y:S01]  /*30620*/  ENDCOLLECTIVE ;  /* 0x000000000000791b */ /* 0x003fe20003800000 */
.L_x_5664:
[----:B------:R-:W-:Y:S01]  /*30630*/  SEL R41, R55, R76, P0 ;  /* 0x0000004c37297207 */ /* 0x000fe20000000000 */
[----:B------:R-:W-:Y:S02]  /*30640*/  IMAD.MOV.U32 R13, RZ, RZ, R78 ;  /* 0x000000ffff0d7224 */ /* 0x000fe400078e004e */
[----:B------:R-:W-:Y:S01]  /*30650*/  IMAD.MOV.U32 R12, RZ, RZ, R3 ;  /* 0x000000ffff0c7224 */ /* 0x000fe200078e0003 */
[----:B------:R-:W-:-:S07]  /*30660*/  MOV R57, R14 ;  /* 0x0000000e00397202 */ /* 0x000fce0000000f00 */
[----:B------:R-:W-:Y:S05]  /*30670*/  WARPSYNC.COLLECTIVE R15, `(.L_x_5665) ;  /* 0x000000000f087348 */ /* 0x000fea0003c00000 */
[----:B------:R0:W1:Y:S02]  /*30680*/  SHFL.IDX P6, R14, R13, R12, R11 ;  /* 0x0000000c0d0e7389 */ /* 0x00006400000c000b */
[----:B01----:R-:W-:Y:S01]  /*30690*/  ENDCOLLECTIVE ;  /* 0x000000000000791b */ /* 0x003fe20003800000 */
.L_x_5665:
[----:B------:R-:W-:Y:S02]  /*306a0*/  IMAD.MOV.U32 R13, RZ, RZ, R59 ;  /* 0x000000ffff0d7224 */ /* 0x000fe400078e003b */
[----:B------:R-:W-:Y:S02]  /*306b0*/  IMAD.MOV.U32 R12, RZ, RZ, R0 ;  /* 0x000000ffff0c7224 */ /* 0x000fe400078e0000 */
[----:B------:R-:W-:-:S07]  /*306c0*/  IMAD.MOV.U32 R78, RZ, RZ, R14 ;  /* 0x000000ffff4e7224 */ /* 0x000fce00078e000e */
[----:B------:R-:W-:Y:S05]  /*306d0*/  WARPSYNC.COLLECTIVE R15, `(.L_x_5666) ;  /* 0x000000000f087348 */ /* 0x000fea0003c00000 */
[----:B------:R0:W1:Y:S02]  /*306e0*/  SHFL.IDX P6, R14, R13, R12, R11 ;  /* 0x0000000c0d0e7389 */ /* 0x00006400000c000b */
[----:B01----:R-:W-:Y:S01]  /*306f0*/  ENDCOLLECTIVE ;  /* 0x000000000000791b */ /* 0x003fe20003800000 */
.L_x_5666:
[----:B------:R-:W-:Y:S01]  /*30700*/  SEL R47, R78, R57, P0 ;  /* 0x000000394e2f7207 */ /* 0x000fe20000000000 */
[----:B------:R-:W-:Y:S02]  /*30710*/  IMAD.MOV.U32 R13, RZ, RZ, R80 ;  /* 0x000000ffff0d7224 */ /* 0x000fe400078e0050 */
[----:B------:R-:W-:Y:S02]  /*30720*/  IMAD.MOV.U32 R12, RZ, RZ, R3 ;  /* 0x000000ffff0c7224 */ /* 0x000fe400078e0003 */
[----:B------:R-:W-:-:S07]  /*30730*/  IMAD.MOV.U32 R59, RZ, RZ, R14 ;  /* 0x000000ffff3b7224 */ /* 0x000fce00078e000e */
[----:B------:R-:W-:Y:S05]  /*30740*/  WARPSYNC.COLLECTIVE R15, `(.L_x_5667) ;  /* 0x000000000f087348 */ /* 0x000fea0003c00000 */
[----:B------:R0:W1:Y:S02]  /*30750*/  SHFL.IDX P6, R14, R13, R12, R11 ;  /* 0x0000000c0d0e7389 */ /* 0x00006400000c000b */
[----:B01----:R-:W-:Y:S01]  /*30760*/  ENDCOLLECTIVE ;  /* 0x000000000000791b */ /* 0x003fe20003800000 */
.L_x_5667:
[----:B------:R-:W-:Y:S01]  /*30770*/  IMAD.MOV.U32 R13, RZ, RZ, R63 ;  /* 0x000000ffff0d7224 */ /* 0x000fe200078e003f */
[----:B------:R-:W-:Y:S01]  /*30780*/  MOV R12, R0 ;  /* 0x00000000000c7202 */ /* 0x000fe20000000f00 */
[----:B------:R-:W-:-:S07]  /*30790*/  IMAD.MOV.U32 R80, RZ, RZ, R14 ;  /* 0x000000ffff507224 */ /* 0x000fce00078e000e */
[----:B------:R-:W-:Y:S05]  /*307a0*/  WARPSYNC.COLLECTIVE R15, `(.L_x_5668) ;  /* 0x000000000f087348 */ /* 0x000fea0003c00000 */
[----:B------:R0:W1:Y:S02]  /*307b0*/  SHFL.IDX P6, R14, R13, R12, R11 ;  /* 0x0000000c0d0e7389 */ /* 0x00006400000c000b */
[----:B01----:R-:W-:Y:S01]  /*307c0*/  ENDCOLLECTIVE ;  /* 0x000000000000791b */ /* 0x003fe20003800000 */
.L_x_5668:
        /* <DEDUP_REMOVED lines=8> */
.L_x_5669:
[----:B------:R-:W-:Y:S02]  /*30850*/  IMAD.MOV.U32 R13, RZ, RZ, R65 ;  /* 0x000000ffff0d7224 */ /* 0x000fe400078e0041 */
[----:B------:R-:W-:Y:S02]  /*30860*/  IMAD.MOV.U32 R12, RZ, RZ, R0 ;  /* 0x000000ffff0c7224 */ /* 0x000fe400078e0000 */
[----:B------:R-:W-:-:S07]  /*30870*/  IMAD.MOV.U32 R82, RZ, RZ, R14 ;  /* 0x000000ffff527224 */ /* 0x000fce00078e000e */
[----:B------:R-:W-:Y:S05]  /*30880*/  WARPSYNC.COLLECTIVE R15, `(.L_x_5670) ;  /* 0x000000000f087348 */ /* 0x000fea0003c00000 */
[----:B------:R0:W1:Y:S02]  /*30890*/  SHFL.IDX P6, R14, R13, R12, R11 ;  /* 0x0000000c0d0e7389 */ /* 0x00006400000c000b */
[----:B01----:R-:W-:Y:S01]  /*308a0*/  ENDCOLLECTIVE ;  /* 0x000000000000791b */ /* 0x003fe20003800000 */
.L_x_5670:
[----:B------:R-:W-:Y:S01]  /*308b0*/  SEL R53, R63, R82, P0 ;  /* 0x000000523f357207 */ /* 0x000fe20000000000 */
[----:B------:R-:W-:Y:S02]  /*308c0*/  IMAD.MOV.U32 R13, RZ, RZ, R84 ;  /* 0x000000ffff0d7224 */ /* 0x000fe400078e0054 */
[----:B------:R-:W-:Y:S02]  /*308d0*/  IMAD.MOV.U32 R12, RZ, RZ, R3 ;  /* 0x000000ffff0c7224 */ /* 0x000fe400078e0003 */
[----:B------:R-:W-:-:S07]  /*308e0*/  IMAD.MOV.U32 R65, RZ, RZ, R14 ;  /* 0x000000ffff417224 */ /* 0x000fce00078e000e */
[----:B------:R-:W-:Y:S05]  /*308f0*/  WARPSYNC.COLLECTIVE R15, `(.L_x_5671) ;  /* 0x000000000f087348 */ /* 0x000fea0003c00000 */
[----:B------:R0:W1:Y:S02]  /*30900*/  SHFL.IDX P6, R14, R13, R12, R11 ;  /* 0x0000000c0d0e7389 */ /* 0x00006400000c000b */
[----:B01----:R-:W-:Y:S01]  /*30910*/  ENDCOLLECTIVE ;  /* 0x000000000000791b */ /* 0x003fe20003800000 */
.L_x_5671:
        /* <DEDUP_REMOVED lines=11> */
.L_x_5452:
[----:B------:R-:W-:Y:S02]  /*309d0*/  IMAD.MOV.U32 R13, RZ, RZ, R2 ;  /* 0x000000ffff0d7224 */ /* 0x000fe400078e0002 */
[----:B------:R-:W-:Y:S02]  /*309e0*/  IMAD.MOV.U32 R12, RZ, RZ, RZ ;  /* 0x000000ffff0c7224 */ /* 0x000fe400078e00ff */
[----:B------:R-:W-:Y:S02]  /*309f0*/  IMAD.MOV.U32 R11, RZ, RZ, 0x181f ;  /* 0x0000181fff0b7424 */ /* 0x000fe400078e00ff */
[----:B------:R-:W-:-:S07]  /*30a00*/  IMAD.MOV.U32 R15, RZ, RZ, -0x1 ;  /* 0xffffffffff0f7424 */ /* 0x000fce00078e00ff */
[----:B0-----:R-:W-:Y:S05]  /*30a10*/  WARPSYNC.COLLECTIVE R15, `(.L_x_5673) ;  /* 0x000000000f087348 */ /* 0x001fea0003c00000 */
[----:B------:R1:W2:Y:S02]  /*30a20*/  SHFL.IDX P6, R14, R13, R12, R11 ;  /* 0x0000000c0d0e7389 */ /* 0x0002a400000c000b */
[----:B012---:R-:W-:Y:S01]  /*30a30*/  ENDCOLLECTIVE ;  /* 0x000000000000791b */ /* 0x007fe20003800000 */
.L_x_5673:
[----:B------:R-:W-:Y:S02]  /*30a40*/  IMAD.MOV.U32 R13, RZ, RZ, R0 ;  /* 0x000000ffff0d7224 */ /* 0x000fe400078e0000 */
[----:B------:R-:W-:-:S07]  /*30a50*/  IMAD.MOV.U32 R3, RZ, RZ, R14 ;  /* 0x000000ffff037224 */ /* 0x000fce00078e000e */
[----:B------:R-:W-:Y:S05]  /*30a60*/  WARPSYNC.COLLECTIVE R15, `(.L_x_5674) ;  /* 0x000000000f087348 */ /* 0x000fea0003c00000 */
[----:B------:R0:W1:Y:S02]  /*30a70*/  SHFL.IDX P6, R14, R13, R12, R11 ;  /* 0x0000000c0d0e7389 */ /* 0x00006400000c000b */
[----:B01----:R-:W-:Y:S01]  /*30a80*/  ENDCOLLECTIVE ;  /* 0x000000000000791b */ /* 0x003fe20003800000 */
.L_x_5674:
[----:B------:R-:W-:Y:S05]  /*30a90*/  BRA `(.L_x_5675) ;  /* 0xffffff5400947947 */ /* 0x000fea000383ffff */
.L_x_5455:
        /* <DEDUP_REMOVED lines=8> */
.L_x_5677:
[----:B------:R-:W-:Y:S05]  /*30b20*/  BSYNC B1 ;  /* 0x0000000000017941 */ /* 0x000fea0003800000 */
.L_x_5676:
        /* <DEDUP_REMOVED lines=8> */
.L_x_5678:
[----:B------:R-:W-:Y:S05]  /*30bb0*/  BRA `(.L_x_5679) ;  /* 0xffffff5400c47947 */ /* 0x000fea000383ffff */
.L_x_5458:
        /* <DEDUP_REMOVED lines=8> */
.L_x_5681:
[----:B------:R-:W-:Y:S05]  /*30c40*/  BSYNC B1 ;  /* 0x0000000000017941 */ /* 0x000fea0003800000 */
.L_x_5680:
        /* <DEDUP_REMOVED lines=8> */
.L_x_5682:
[----:B------:R-:W-:Y:S05]  /*30cd0*/  BRA `(.L_x_5683) ;  /* 0xffffff5400f07947 */ /* 0x000fea000383ffff */
.L_x_5461:
[----:B------:R-:W-:Y:S01]  /*30ce0*/  BSSY B1, `(.L_x_5684) ;  /* 0x0000008000017945 */ /* 0x000fe20003800000 */
[----:B------:R-:W-:Y:S02]  /*30cf0*/  IMAD.MOV.U32 R13, RZ, RZ, R2 ;  /* 0x000000ffff0d7224 */ /* 0x000fe400078e0002 */
[----:B------:R-:W-:Y:S02]  /*30d00*/  IMAD.MOV.U32 R12, RZ, RZ, 0x3 ;  /* 0x00000003ff0c7424 */ /* 0x000fe400078e00ff */
[----:B------:R-:W-:Y:S02]  /*30d10*/  IMAD.MOV.U32 R11, RZ, RZ, 0x181f ;  /* 0x0000181fff0b7424 */ /* 0x000fe400078e00ff */
[----:B0-----:R-:W-:-:S07]  /*30d20*/  IMAD.MOV.U32 R15, RZ, RZ, -0x1 ;  /* 0xffffffffff0f7424 */ /* 0x001fce00078e00ff */
[----:B-1234-:R-:W-:Y:S05]  /*30d30*/  WARPSYNC.COLLECTIVE R15, `(.L_x_5685) ;  /* 0x000000000f087348 */ /* 0x01efea0003c00000 */
[----:B----4-:R0:W4:Y:S02]  /*30d40*/  SHFL.IDX P6, R14, R13, R12, R11 ;  /* 0x0000000c0d0e7389 */ /* 0x01012400000c000b */
[----:B01234-:R-:W-:Y:S01]  /*30d50*/  ENDCOLLECTIVE ;  /* 0x000000000000791b */ /* 0x01ffe20003800000 */
.L_x_5685:
[----:B------:R-:W-:Y:S05]  /*30d60*/  BSYNC B1 ;  /* 0x0000000000017941 */ /* 0x000fea0003800000 */
.L_x_5684:
        /* <DEDUP_REMOVED lines=8> */
.L_x_5686:
[----:B------:R-:W-:Y:S05]  /*30df0*/  BRA `(.L_x_5687) ;  /* 0xffffff58001c7947 */ /* 0x000fea000383ffff */
.L_x_5478:
        /* <DEDUP_REMOVED lines=11> */
.L_x_5689:
[----:B------:R-:W-:Y:S05]  /*30eb0*/  BSYNC B1 ;  /* 0x0000000000017941 */ /* 0x000fea0003800000 */
.L_x_5688:
[----:B------:R-:W-:Y:S05]  /*30ec0*/  BRA `(.L_x_5690) ;  /* 0xffffff7000107947 */ /* 0x000fea000383ffff */
.L_x_5480:
[----:B------:R-:W-:Y:S01]  /*30ed0*/  BSSY B1, `(.L_x_5691) ;  /* 0x0000006000017945 */ /* 0x000fe20003800000 */
[----:B------:R-:W-:-:S07]  /*30ee0*/  IMAD.MOV.U32 R15, RZ, RZ, -0x1 ;  /* 0xffffffffff0f7424 */ /* 0x000fce00078e00ff */
[----:B01----:R-:W-:Y:S05]  /*30ef0*/  WARPSYNC.COLLECTIVE R15, `(.L_x_5692) ;  /* 0x000000000f0c7348 */ /* 0x003fea0003c00000 */
[----:B------:R-:W-:Y:S02]  /*30f00*/  ELECT P6, UR62, PT ;  /* 0x00000000003e782f */ /* 0x000fe400038c0000 */
[----:B------:R-:W-:Y:S01]  /*30f10*/  MOV R14, UR62 ;  /* 0x0000003e000e7c02 */ /* 0x000fe20008000f00 */
[----:B01----:R-:W-:Y:S10]  /*30f20*/  ENDCOLLECTIVE ;  /* 0x000000000000791b */ /* 0x003ff40003800000 */
.L_x_5692:
[----:B------:R-:W-:Y:S05]  /*30f30*/  BSYNC B1 ;  /* 0x0000000000017941 */ /* 0x000fea0003800000 */
.L_x_5691:
[----:B------:R-:W-:Y:S05]  /*30f40*/  BRA `(.L_x_5479) ;  /* 0xffffff7000087947 */ /* 0x000fea000383ffff */
.L_x_5482:
[----:B-1----:R-:W2:Y:S02]  /*30f50*/  LDL R4, [R1+0x4] ;  /* 0x0000040001047983 */ /* 0x002ea40000100800 */
[----:B--2---:R1:W2:Y:S02]  /*30f60*/  SYNCS.PHASECHK.TRANS64.TRYWAIT P0, [R4+URZ+0x33420], R3 ;  /* 0x03342003040075a7 */ /* 0x0042a4000800017f */
[----:B--2---:R-:W-:Y:S05]  /*30f70*/  @!P0 NANOSLEEP.SYNCS 0x989680 ;  /* 0x009896800000895d */ /* 0x004fea0003900000 */
[----:B------:R-:W2:Y:S02]  /*30f80*/  @!P0 SYNCS.PHASECHK.TRANS64 P0, [R4+URZ+0x33420], R3 ;  /* 0x03342003040085a7 */ /* 0x000ea4000800007f */
[----:B--2---:R-:W-:Y:S05]  /*30f90*/  @!P0 BRA `(.L_x_5482) ;  /* 0xfffffffc00ec8947 */ /* 0x004fea000383ffff */
[----:B------:R-:W-:Y:S05]  /*30fa0*/  BRA `(.L_x_5693) ;  /* 0xffffff7000187947 */ /* 0x000fea000383ffff */
.L_x_5486:
[----:B-1----:R1:W2:Y:S02]  /*30fb0*/  SYNCS.PHASECHK.TRANS64.TRYWAIT P0, [R5+URZ+0x334a0], R9 ;  /* 0x0334a009050075a7 */ /* 0x0022a4000800017f */
[----:B--2---:R-:W-:Y:S05]  /*30fc0*/  @!P0 NANOSLEEP.SYNCS 0x989680 ;  /* 0x009896800000895d */ /* 0x004fea0003900000 */
[----:B------:R-:W2:Y:S02]  /*30fd0*/  @!P0 SYNCS.PHASECHK.TRANS64 P0, [R5+URZ+0x334a0], R9 ;  /* 0x0334a009050085a7 */ /* 0x000ea4000800007f */
[----:B--2---:R-:W-:Y:S05]  /*30fe0*/  @!P0 BRA `(.L_x_5486) ;  /* 0xfffffffc00f08947 */ /* 0x004fea000383ffff */
[----:B------:R-:W-:Y:S05]  /*30ff0*/  BRA `(.L_x_5694) ;  /* 0xffffff7000407947 */ /* 0x000fea000383ffff */
.L_x_5493:
[----:B--2---:R2:W3:Y:S02]  /*31000*/  SYNCS.PHASECHK.TRANS64.TRYWAIT P0, [R5+URZ+0x334c0], R9 ;  /* 0x0334c009050075a7 */ /* 0x0044e4000800017f */
[----:B---3--:R-:W-:Y:S05]  /*31010*/  @!P0 NANOSLEEP.SYNCS 0x989680 ;  /* 0x009896800000895d */ /* 0x008fea0003900000 */
[----:B------:R-:W3:Y:S02]  /*31020*/  @!P0 SYNCS.PHASECHK.TRANS64 P0, [R5+URZ+0x334c0], R9 ;  /* 0x0334c009050085a7 */ /* 0x000ee4000800007f */
[----:B---3--:R-:W-:Y:S05]  /*31030*/  @!P0 BRA `(.L_x_5493) ;  /* 0xfffffffc00f08947 */ /* 0x008fea000383ffff */
[----:B------:R-:W-:Y:S05]  /*31040*/  BRA `(.L_x_5695) ;  /* 0xffffff7400447947 */ /* 0x000fea000383ffff */
.L_x_5502:
[----:B-1----:R1:W2:Y:S02]  /*31050*/  SYNCS.PHASECHK.TRANS64.TRYWAIT P1, [R7+URZ+0x334a0], R6 ;  /* 0x0334a006070075a7 */ /* 0x0022a4000802017f */
[----:B--2---:R-:W-:Y:S05]  /*31060*/  @!P1 NANOSLEEP.SYNCS 0x989680 ;  /* 0x009896800000995d */ /* 0x004fea0003900000 */
[----:B------:R-:W2:Y:S02]  /*31070*/  @!P1 SYNCS.PHASECHK.TRANS64 P1, [R7+URZ+0x334a0], R6 ;  /* 0x0334a006070095a7 */ /* 0x000ea4000802007f */
[----:B--2---:R-:W-:Y:S05]  /*31080*/  @!P1 BRA `(.L_x_5502) ;  /* 0xfffffffc00f09947 */ /* 0x004fea000383ffff */
[----:B------:R-:W-:Y:S05]  /*31090*/  BRA `(.L_x_5696) ;  /* 0xffffff7800947947 */ /* 0x000fea000383ffff */
.L_x_5509:
[----:B--2---:R2:W3:Y:S02]  /*310a0*/  SYNCS.PHASECHK.TRANS64.TRYWAIT P1, [R7+URZ+0x334c0], R6 ;  /* 0x0334c006070075a7 */ /* 0x0044e4000802017f */
[----:B---3--:R-:W-:Y:S05]  /*310b0*/  @!P1 NANOSLEEP.SYNCS 0x989680 ;  /* 0x009896800000995d */ /* 0x008fea0003900000 */
[----:B------:R-:W3:Y:S02]  /*310c0*/  @!P1 SYNCS.PHASECHK.TRANS64 P1, [R7+URZ+0x334c0], R6 ;  /* 0x0334c006070095a7 */ /* 0x000ee4000802007f */
[----:B---3--:R-:W-:Y:S05]  /*310d0*/  @!P1 BRA `(.L_x_5509) ;  /* 0xfffffffc00f09947 */ /* 0x008fea000383ffff */
[----:B------:R-:W-:Y:S05]  /*310e0*/  BRA `(.L_x_5697) ;  /* 0xffffff7c00947947 */ /* 0x000fea000383ffff */
.L_x_5526:
        /* <DEDUP_REMOVED lines=8> */
[----:B--2---:R-:W-:Y:S05]  /*31170*/  WARPSYNC.COLLECTIVE R15, `(.L_x_5699) ;  /* 0x000000000f087348 */ /* 0x004fea0003c00000 */
[----:B------:R0:W1:Y:S02]  /*31180*/  SHFL.IDX P6, R14, R13, R12, R11 ;  /* 0x0000000c0d0e7389 */ /* 0x00006400000c000b */
[----:B012---:R-:W-:Y:S01]  /*31190*/  ENDCOLLECTIVE ;  /* 0x000000000000791b */ /* 0x007fe20003800000 */
.L_x_5699:
[----:B------:R-:W-:Y:S05]  /*311a0*/  BSYNC B0 ;  /* 0x0000000000007941 */ /* 0x000fea0003800000 */
.L_x_5698:
[----:B------:R-:W-:Y:S05]  /*311b0*/  BRA `(.L_x_5700) ;  /* 0xffffff8800e07947 */ /* 0x000fea000383ffff */
.L_x_5528:
[----:B------:R-:W-:Y:S01]  /*311c0*/  BSSY B0, `(.L_x_5701) ;  /* 0x0000006000007945 */ /* 0x000fe20003800000 */
[----:B------:R-:W-:-:S07]  /*311d0*/  IMAD.MOV.U32 R15, RZ, RZ, -0x1 ;  /* 0xffffffffff0f7424 */ /* 0x000fce00078e00ff */
[----:B012---:R-:W-:Y:S05]  /*311e0*/  WARPSYNC.COLLECTIVE R15, `(.L_x_5702) ;  /* 0x000000000f0c7348 */ /* 0x007fea0003c00000 */
[----:B------:R-:W-:Y:S02]  /*311f0*/  ELECT P6, UR62, PT ;  /* 0x00000000003e782f */ /* 0x000fe400038c0000 */
[----:B------:R-:W-:Y:S01]  /*31200*/  MOV R14, UR62 ;  /* 0x0000003e000e7c02 */ /* 0x000fe20008000f00 */
[----:B012---:R-:W-:Y:S10]  /*31210*/  ENDCOLLECTIVE ;  /* 0x000000000000791b */ /* 0x007ff40003800000 */
.L_x_5702:
[----:B------:R-:W-:Y:S05]  /*31220*/  BSYNC B0 ;  /* 0x0000000000007941 */ /* 0x000fea0003800000 */
.L_x_5701:
[----:B------:R-:W-:Y:S05]  /*31230*/  BRA `(.L_x_5703) ;  /* 0xffffff8800ec7947 */ /* 0x000fea000383ffff */
.L_x_5530:
[----:B-1----:R1:W2:Y:S02]  /*31240*/  SYNCS.PHASECHK.TRANS64.TRYWAIT P0, [R2+URZ+0x33480], R4 ;  /* 0x03348004020075a7 */ /* 0x0022a4000800017f */
[----:B--2---:R-:W-:Y:S05]  /*31250*/  @!P0 NANOSLEEP.SYNCS 0x989680 ;  /* 0x009896800000895d */ /* 0x004fea0003900000 */
[----:B------:R-:W2:Y:S02]  /*31260*/  @!P0 SYNCS.PHASECHK.TRANS64 P0, [R2+URZ+0x33480], R4 ;  /* 0x03348004020085a7 */ /* 0x000ea4000800007f */
[----:B--2---:R-:W-:Y:S05]  /*31270*/  @!P0 BRA `(.L_x_5530) ;  /* 0xfffffffc00f08947 */ /* 0x004fea000383ffff */
[----:B------:R-:W-:Y:S05]  /*31280*/  BRA `(.L_x_5704) ;  /* 0xffffff8c00607947 */ /* 0x000fea000383ffff */
.L_x_5532:
[----:B--2---:R2:W3:Y:S02]  /*31290*/  SYNCS.PHASECHK.TRANS64.TRYWAIT P0, [R2+URZ+0x33440], R4 ;  /* 0x03344004020075a7 */ /* 0x0044e4000800017f */
[----:B---3--:R-:W-:Y:S05]  /*312a0*/  @!P0 NANOSLEEP.SYNCS 0x989680 ;  /* 0x009896800000895d */ /* 0x008fea0003900000 */
[----:B------:R-:W3:Y:S02]  /*312b0*/  @!P0 SYNCS.PHASECHK.TRANS64 P0, [R2+URZ+0x33440], R4 ;  /* 0x03344004020085a7 */ /* 0x000ee4000800007f */
[----:B---3--:R-:W-:Y:S05]  /*312c0*/  @!P0 BRA `(.L_x_5532) ;  /* 0xfffffffc00f08947 */ /* 0x008fea000383ffff */
[----:B------:R-:W-:Y:S05]  /*312d0*/  BRA `(.L_x_5705) ;  /* 0xffffff8c00e87947 */ /* 0x000fea000383ffff */
.L_x_5536:
[----:B------:R-:W2:Y:S01]  /*312e0*/  LDL.LU R11, [R1+0x44] ;  /* 0x00004400010b7983 */ /* 0x000ea20000300800 */
[----:B------:R-:W-:Y:S01]  /*312f0*/  MOV R13, R2 ;  /* 0x00000002000d7202 */ /* 0x000fe20000000f00 */
[----:B------:R-:W-:Y:S01]  /*31300*/  IMAD.MOV.U32 R12, RZ, RZ, RZ ;  /* 0x000000ffff0c7224 */ /* 0x000fe200078e00ff */
[----:B------:R-:W-:Y:S01]  /*31310*/  LOP3.LUT R5, R5, 0x7f, RZ, 0xc0, !PT ;  /* 0x0000007f05057812 */ /* 0x000fe200078ec0ff */
[----:B------:R-:W-:-:S03]  /*31320*/  IMAD.MOV.U32 R15, RZ, RZ, -0x1 ;  /* 0xffffffffff0f7424 */ /* 0x000fc600078e00ff */
        /* <DEDUP_REMOVED lines=9> */
.L_x_5706:
[----:B------:R-:W-:Y:S02]  /*313c0*/  IMAD.MOV.U32 R13, RZ, RZ, R3 ;  /* 0x000000ffff0d7224 */ /* 0x000fe400078e0003 */
[----:B------:R-:W-:-:S07]  /*313d0*/  IMAD.MOV.U32 R4, RZ, RZ, R14 ;  /* 0x000000ffff047224 */ /* 0x000fce00078e000e */
[----:B------:R-:W-:Y:S05]  /*313e0*/  WARPSYNC.COLLECTIVE R15, `(.L_x_5707) ;  /* 0x000000000f087348 */ /* 0x000fea0003c00000 */
[----:B------:R0:W1:Y:S02]  /*313f0*/  SHFL.IDX P6, R14, R13, R12, R11 ;  /* 0x0000000c0d0e7389 */ /* 0x00006400000c000b */
[----:B01----:R-:W-:Y:S01]  /*31400*/  ENDCOLLECTIVE ;  /* 0x000000000000791b */ /* 0x003fe20003800000 */
.L_x_5707:
[----:B------:R-:W-:Y:S01]  /*31410*/  IMAD.MOV.U32 R13, RZ, RZ, R2 ;  /* 0x000000ffff0d7224 */ /* 0x000fe200078e0002 */
[----:B------:R-:W-:Y:S01]  /*31420*/  MOV R12, 0x1 ;  /* 0x00000001000c7802 */ /* 0x000fe20000000f00 */
[----:B------:R-:W-:-:S07]  /*31430*/  IMAD.MOV.U32 R5, RZ, RZ, R14 ;  /* 0x000000ffff057224 */ /* 0x000fce00078e000e */
[----:B------:R-:W-:Y:S05]  /*31440*/  WARPSYNC.COLLECTIVE R15, `(.L_x_5708) ;  /* 0x000000000f087348 */ /* 0x000fea0003c00000 */
[----:B------:R0:W1:Y:S02]  /*31450*/  SHFL.IDX P6, R14, R13, R12, R11 ;  /* 0x0000000c0d0e7389 */ /* 0x00006400000c000b */
[----:B01----:R-:W-:Y:S01]  /*31460*/  ENDCOLLECTIVE ;  /* 0x000000000000791b */ /* 0x003fe20003800000 */
.L_x_5708:
[----:B------:R-:W-:-:S05]  /*31470*/  @!P4 IADD3 R5, P3, R10, R5, RZ ;  /* 0x000000050a05c210 */ /* 0x000fca0007f7e0ff */
[----:B------:R-:W-:Y:S01]  /*31480*/  @!P4 IMAD.X R4, RZ, RZ, R4, P3 ;  /* 0x000000ffff04c224 */ /* 0x000fe200018e0604 */
[----:B------:R-:W-:-:S04]  /*31490*/  ISETP.GE.AND P3, PT, R7, R0, PT ;  /* 0x000000000700720c */ /* 0x000fc80003f66270 */
        /* <DEDUP_REMOVED lines=8> */
.L_x_5709:
[----:B------:R-:W-:Y:S01]  /*31520*/  @!PT LDS RZ, [RZ] ;  /* 0x00000000fffff984 */ /* 0x000fe20000000800 */
[----:B------:R-:W-:Y:S01]  /*31530*/  @!PT LDS RZ, [RZ] ;  /* 0x00000000fffff984 */ /* 0x000fe20000000800 */
[----:B------:R-:W-:Y:S01]  /*31540*/  @!PT LDS RZ, [RZ] ;  /* 0x00000000fffff984 */ /* 0x000fe20000000800 */
[----:B------:R-:W-:Y:S04]  /*31550*/  @!P4 LDGSTS.E.BYPASS.LTC128B.128 [R9+0x1e200], desc[UR54][R4.64], !P0 ;  /* 0x1e2000000409cfae */ /* 0x000fe8000c101d76 */
[----:B------:R-:W-:Y:S04]  /*31560*/  @!P4 LDGSTS.E.BYPASS.LTC128B.128 [R9+0x20200], desc[UR54][R4.64+0x40], !P1 ;  /* 0x202000400409cfae */ /* 0x000fe8000c901d76 */
[----:B------:R0:W-:Y:S01]  /*31570*/  @!P4 LDGSTS.E.BYPASS.LTC128B.128 [R9+0x22200], desc[UR54][R4.64+0x80], !P2 ;  /* 0x222000800409cfae */ /* 0x0001e2000d101d76 */
[----:B------:R-:W-:Y:S02]  /*31580*/  IMAD.MOV.U32 R13, RZ, RZ, R2 ;  /* 0x000000ffff0d7224 */ /* 0x000fe400078e0002 */
[----:B------:R-:W-:-:S02]  /*31590*/  IMAD.MOV.U32 R12, RZ, RZ, 0x2 ;  /* 0x00000002ff0c7424 */ /* 0x000fc400078e00ff */
[----:B0-----:R-:W-:-:S07]  /*315a0*/  IMAD.MOV.U32 R4, RZ, RZ, R14 ;  /* 0x000000ffff047224 */ /* 0x001fce00078e000e */
[----:B------:R-:W-:Y:S05]  /*315b0*/  WARPSYNC.COLLECTIVE R15, `(.L_x_5710) ;  /* 0x000000000f087348 */ /* 0x000fea0003c00000 */
[----:B------:R0:W1:Y:S02]  /*315c0*/  SHFL.IDX P6, R14, R13, R12, R11 ;  /* 0x0000000c0d0e7389 */ /* 0x00006400000c000b */
[----:B01----:R-:W-:Y:S01]  /*315d0*/  ENDCOLLECTIVE ;  /* 0x000000000000791b */ /* 0x003fe20003800000 */
.L_x_5710:
        /* <DEDUP_REMOVED lines=10> */
.L_x_5711:
        /* <DEDUP_REMOVED lines=8> */
[----:B0-----:R-:W-:-:S05]  /*31700*/  VIADD R4, R17, 0x40 ;  /* 0x0000004011047836 */ /* 0x001fca0000000000 */
[----:B------:R-:W-:Y:S01]  /*31710*/  ISETP.GE.AND P3, PT, R4, R0, PT ;  /* 0x000000000400720c */ /* 0x000fe20003f66270 */
[----:B------:R-:W-:-:S12]  /*31720*/  IMAD.MOV.U32 R4, RZ, RZ, R14 ;  /* 0x000000ffff047224 */ /* 0x000fd800078e000e */
[----:B------:R-:W-:Y:S05]  /*31730*/  WARPSYNC.COLLECTIVE R15, `(.L_x_5712) ;  /* 0x000000000f087348 */ /* 0x000fea0003c00000 */
[----:B------:R0:W1:Y:S02]  /*31740*/  SHFL.IDX P6, R14, R13, R12, R11 ;  /* 0x0000000c0d0e7389 */ /* 0x00006400000c000b */
[----:B01----:R-:W-:Y:S01]  /*31750*/  ENDCOLLECTIVE ;  /* 0x000000000000791b */ /* 0x003fe20003800000 */
.L_x_5712:
[----:B------:R-:W-:-:S04]  /*31760*/  @!P3 IADD3 R5, P4, R10, R4, RZ ;  /* 0x000000040a05b210 */ /* 0x000fc80007f9e0ff */
[----:B------:R-:W-:Y:S01]  /*31770*/  @!P3 IADD3.X R4, RZ, R6, RZ, P4, !PT ;  /* 0x00000006ff04b210 */ /* 0x000fe200027fe4ff */
[----:B------:R-:W-:-:S03]  /*31780*/  IMAD.MOV.U32 R13, RZ, RZ, R3 ;  /* 0x000000ffff0d7224 */ /* 0x000fc600078e0003 */
[----:B------:R-:W-:-:S04]  /*31790*/  @!P3 LOP3.LUT R5, R5, R4, RZ, 0x3c, !PT ;  /* 0x000000040505b212 */ /* 0x000fc800078e3cff */
        /* <DEDUP_REMOVED lines=12> */
.L_x_5713:
[----:B------:R-:W-:Y:S01]  /*31860*/  IMAD.MOV.U32 R3, RZ, RZ, R14 ;  /* 0x000000ffff037224 */ /* 0x000fe200078e000e */
[----:B------:R-:W-:Y:S06]  /*31870*/  BRA `(.L_x_5714) ;  /* 0xffffff9400687947 */ /* 0x000fec000383ffff */
.L_x_5541:
[----:B0-----:R-:W3:Y:S02]  /*31880*/  LDL R2, [R1+0x4] ;  /* 0x0000040001027983 */ /* 0x001ee40000100800 */
[----:B---3--:R0:W3:Y:S02]  /*31890*/  SYNCS.PHASECHK.TRANS64.TRYWAIT P0, [R2+URZ+0x33420], R0 ;  /* 0x03342000020075a7 */ /* 0x0080e4000800017f */
[----:B---3--:R-:W-:Y:S05]  /*318a0*/  @!P0 NANOSLEEP.SYNCS 0x989680 ;  /* 0x009896800000895d */ /* 0x008fea0003900000 */
[----:B------:R-:W3:Y:S02]  /*318b0*/  @!P0 SYNCS.PHASECHK.TRANS64 P0, [R2+URZ+0x33420], R0 ;  /* 0x03342000020085a7 */ /* 0x000ee4000800007f */
[----:B---3--:R-:W-:Y:S05]  /*318c0*/  @!P0 BRA `(.L_x_5541) ;  /* 0xfffffffc00ec8947 */ /* 0x008fea000383ffff */
[----:B------:R-:W-:Y:S05]  /*318d0*/  BRA `(.L_x_5715) ;  /* 0xffffff9400dc7947 */ /* 0x000fea000383ffff */
.L_x_5547:
[----:B---3--:R3:W4:Y:S02]  /*318e0*/  SYNCS.PHASECHK.TRANS64.TRYWAIT P0, [R6+URZ+0x33480], R5 ;  /* 0x03348005060075a7 */ /* 0x008724000800017f */
[----:B----4-:R-:W-:Y:S05]  /*318f0*/  @!P0 NANOSLEEP.SYNCS 0x989680 ;  /* 0x009896800000895d */ /* 0x010fea0003900000 */
[----:B------:R-:W4:Y:S02]  /*31900*/  @!P0 SYNCS.PHASECHK.TRANS64 P0, [R6+URZ+0x33480], R5 ;  /* 0x03348005060085a7 */ /* 0x000f24000800007f */
[----:B----4-:R-:W-:Y:S05]  /*31910*/  @!P0 BRA `(.L_x_5547) ;  /* 0xfffffffc00f08947 */ /* 0x010fea000383ffff */
[----:B------:R-:W-:Y:S05]  /*31920*/  BRA `(.L_x_5716) ;  /* 0xffffff98009c7947 */ /* 0x000fea000383ffff */
.L_x_5554:
[----:B--2---:R2:W4:Y:S02]  /*31930*/  SYNCS.PHASECHK.TRANS64.TRYWAIT P0, [R6+URZ+0x33440], R5 ;  /* 0x03344005060075a7 */ /* 0x004524000800017f */
[----:B----4-:R-:W-:Y:S05]  /*31940*/  @!P0 NANOSLEEP.SYNCS 0x989680 ;  /* 0x009896800000895d */ /* 0x010fea0003900000 */
[----:B------:R-:W4:Y:S02]  /*31950*/  @!P0 SYNCS.PHASECHK.TRANS64 P0, [R6+URZ+0x33440], R5 ;  /* 0x03344005060085a7 */ /* 0x000f24000800007f */
[----:B----4-:R-:W-:Y:S05]  /*31960*/  @!P0 BRA `(.L_x_5554) ;  /* 0xfffffffc00f08947 */ /* 0x010fea000383ffff */
[----:B------:R-:W-:Y:S05]  /*31970*/  BRA `(.L_x_5717) ;  /* 0xffffff9c00ac7947 */ /* 0x000fea000383ffff */
.L_x_5562:
[----:B---3--:R3:W4:Y:S02]  /*31980*/  SYNCS.PHASECHK.TRANS64.TRYWAIT P0, [R3+URZ+0x33470], R4 ;  /* 0x03347004030075a7 */ /* 0x008724000800017f */
[----:B----4-:R-:W-:Y:S05]  /*31990*/  @!P0 NANOSLEEP.SYNCS 0x989680 ;  /* 0x009896800000895d */ /* 0x010fea0003900000 */
[----:B------:R-:W4:Y:S02]  /*319a0*/  @!P0 SYNCS.PHASECHK.TRANS64 P0, [R3+URZ+0x33470], R4 ;  /* 0x03347004030085a7 */ /* 0x000f24000800007f */
[----:B----4-:R-:W-:Y:S05]  /*319b0*/  @!P0 BRA `(.L_x_5562) ;  /* 0xfffffffc00f08947 */ /* 0x010fea000383ffff */
[----:B------:R-:W-:Y:S05]  /*319c0*/  BRA `(.L_x_5718) ;  /* 0xffffffa000d07947 */ /* 0x000fea000383ffff */
.L_x_5564:
[----:B---3--:R3:W4:Y:S02]  /*319d0*/  SYNCS.PHASECHK.TRANS64.TRYWAIT P0, [R3+URZ+0x33460], R4 ;  /* 0x03346004030075a7 */ /* 0x008724000800017f */
[----:B----4-:R-:W-:Y:S05]  /*319e0*/  @!P0 NANOSLEEP.SYNCS 0x989680 ;  /* 0x009896800000895d */ /* 0x010fea0003900000 */
[----:B------:R-:W4:Y:S02]  /*319f0*/  @!P0 SYNCS.PHASECHK.TRANS64 P0, [R3+URZ+0x33460], R4 ;  /* 0x03346004030085a7 */ /* 0x000f24000800007f */
[----:B----4-:R-:W-:Y:S05]  /*31a00*/  @!P0 BRA `(.L_x_5564) ;  /* 0xfffffffc00f08947 */ /* 0x010fea000383ffff */
[----:B------:R-:W-:Y:S05]  /*31a10*/  BRA `(.L_x_5719) ;  /* 0xffffffa000d87947 */ /* 0x000fea000383ffff */
.L_x_5571:
[----:B0-----:R0:W2:Y:S02]  /*31a20*/  SYNCS.PHASECHK.TRANS64.TRYWAIT P1, [R0+URZ+0x33470], R2 ;  /* 0x03347002000075a7 */ /* 0x0010a4000802017f */
[----:B--2---:R-:W-:Y:S05]  /*31a30*/  @!P1 NANOSLEEP.SYNCS 0x989680 ;  /* 0x009896800000995d */ /* 0x004fea0003900000 */
[----:B------:R-:W2:Y:S02]  /*31a40*/  @!P1 SYNCS.PHASECHK.TRANS64 P1, [R0+URZ+0x33470], R2 ;  /* 0x03347002000095a7 */ /* 0x000ea4000802007f */
[----:B--2---:R-:W-:Y:S05]  /*31a50*/  @!P1 BRA `(.L_x_5571) ;  /* 0xfffffffc00f09947 */ /* 0x004fea000383ffff */
[----:B------:R-:W-:Y:S05]  /*31a60*/  BRA `(.L_x_5720) ;  /* 0xffffffb000607947 */ /* 0x000fea000383ffff */
.L_x_5573:
[----:B0-----:R0:W2:Y:S02]  /*31a70*/  SYNCS.PHASECHK.TRANS64.TRYWAIT P1, [R0+URZ+0x33460], R2 ;  /* 0x03346002000075a7 */ /* 0x0010a4000802017f */
[----:B--2---:R-:W-:Y:S05]  /*31a80*/  @!P1 NANOSLEEP.SYNCS 0x989680 ;  /* 0x009896800000995d */ /* 0x004fea0003900000 */
[----:B------:R-:W2:Y:S02]  /*31a90*/  @!P1 SYNCS.PHASECHK.TRANS64 P1, [R0+URZ+0x33460], R2 ;  /* 0x03346002000095a7 */ /* 0x000ea4000802007f */
[----:B--2---:R-:W-:Y:S05]  /*31aa0*/  @!P1 BRA `(.L_x_5573) ;  /* 0xfffffffc00f09947 */ /* 0x004fea000383ffff */
[----:B------:R-:W-:Y:S05]  /*31ab0*/  BRA `(.L_x_5721) ;  /* 0xffffffb000687947 */ /* 0x000fea000383ffff */
.L_x_5577:
        /* <DEDUP_REMOVED lines=8> */
.L_x_5723:
[----:B------:R-:W-:Y:S05]  /*31b40*/  BSYNC B0 ;  /* 0x0000000000007941 */ /* 0x000fea0003800000 */
.L_x_5722:
        /* <DEDUP_REMOVED lines=9> */
.L_x_5724:
        /* <DEDUP_REMOVED lines=18> */
.L_x_5725:
        /* <DEDUP_REMOVED lines=8> */
.L_x_5726:
        /* <DEDUP_REMOVED lines=8> */
.L_x_5727:
        /* <DEDUP_REMOVED lines=8> */
.L_x_5728:
        /* <DEDUP_REMOVED lines=8> */
.L_x_5729:
        /* <DEDUP_REMOVED lines=9> */
.L_x_5730:
[----:B------:R-:W-:Y:S01]  /*31f90*/  IMAD.MOV.U32 R16, RZ, RZ, R14 ;  /* 0x000000ffff107224 */ /* 0x000fe200078e000e */
[----:B------:R-:W-:Y:S06]  /*31fa0*/  BRA `(.L_x_5731) ;  /* 0xffffffbc001c7947 */ /* 0x000fec000383ffff */
.L_x_5582:
        /* <DEDUP_REMOVED lines=8> */
.L_x_5733:
[----:B------:R-:W-:Y:S05]  /*32030*/  BSYNC B0 ;  /* 0x0000000000007941 */ /* 0x000fea0003800000 */
.L_x_5732:
        /* <DEDUP_REMOVED lines=10> */
.L_x_5734:
[----:B------:R-:W-:Y:S02]  /*320e0*/  IMAD.MOV.U32 R12, RZ, RZ, 0x4 ;  /* 0x00000004ff0c7424 */ /* 0x000fe400078e00ff */
[----:B------:R-:W-:-:S05]  /*320f0*/  IMAD.MOV.U32 R4, RZ, RZ, R14 ;  /* 0x000000ffff047224 */ /* 0x000fca00078e000e */
[----:B------:R-:W-:-:S05]  /*32100*/  SEL R4, R4, RZ, P2 ;  /* 0x000000ff04047207 */ /* 0x000fca0001000000 */
[----:B------:R-:W-:-:S05]  /*32110*/  IMAD.IADD R3, R3, 0x1, R4 ;  /* 0x0000000103037824 */ /* 0x000fca00078e0204 */
[----:B------:R-:W-:-:S07]  /*32120*/  MOV R13, R3 ;  /* 0x00000003000d7202 */ /* 0x000fce0000000f00 */
[----:B------:R-:W-:Y:S05]  /*32130*/  WARPSYNC.COLLECTIVE R15, `(.L_x_5735) ;  /* 0x000000000f087348 */ /* 0x000fea0003c00000 */
[----:B------:R0:W1:Y:S02]  /*32140*/  SHFL.UP P6, R14, R13, R12, R11 ;  /* 0x0400000c0d0e7389 */ /* 0x00006400000c000b */
[----:B01----:R-:W-:Y:S01]  /*32150*/  ENDCOLLECTIVE ;  /* 0x000000000000791b */ /* 0x003fe20003800000 */
.L_x_5735:
        /* <DEDUP_REMOVED lines=8> */
.L_x_5736:
        /* <DEDUP_REMOVED lines=8> */
.L_x_5737:
        /* <DEDUP_REMOVED lines=9> */
.L_x_5738:
[----:B------:R-:W-:Y:S01]  /*322f0*/  IMAD.MOV.U32 R16, RZ, RZ, R14 ;  /* 0x000000ffff107224 */ /* 0x000fe200078e000e */
[----:B------:R-:W-:Y:S06]  /*32300*/  BRA `(.L_x_5739) ;  /* 0xffffffb800e07947 */ /* 0x000fec000383ffff */
.L_x_5584:
[----:B------:R-:W-:Y:S01]  /*32310*/  BSSY B0, `(.L_x_5740) ;  /* 0x0000006000007945 */ /* 0x000fe20003800000 */
[----:B------:R-:W-:Y:S01]  /*32320*/  PLOP3.LUT P6, PT, P6, PT, PT, 0x8, 0x0 ;  /* 0x000000000000781c */ /* 0x000fe200037ce170 */
[----:B------:R-:W-:-:S12]  /*32330*/  IMAD.MOV.U32 R15, RZ, RZ, -0x1 ;  /* 0xffffffffff0f7424 */ /* 0x000fd800078e00ff */
[----:B01----:R-:W-:Y:S05]  /*32340*/  WARPSYNC.COLLECTIVE R15, `(.L_x_5741) ;  /* 0x000000000f087348 */ /* 0x003fea0003c00000 */
[----:B------:R-:W-:Y:S01]  /*32350*/  VOTE.ANY R14, PT, P6 ;  /* 0x00000000000e7806 */ /* 0x000fe200030e0100 */
[----:B01----:R-:W-:Y:S06]  /*32360*/  ENDCOLLECTIVE ;  /* 0x000000000000791b */ /* 0x003fec0003800000 */
.L_x_5741:
[----:B------:R-:W-:Y:S05]  /*32370*/  BSYNC B0 ;  /* 0x0000000000007941 */ /* 0x000fea0003800000 */
.L_x_5740:
        /* <DEDUP_REMOVED lines=9> */
.L_x_5742:
[----:B------:R-:W-:Y:S01]  /*32410*/  MOV R17, R14 ;  /* 0x0000000e00117202 */ /* 0x000fe20000000f00 */
[----:B------:R-:W-:Y:S06]  /*32420*/  BRA `(.L_x_5743) ;  /* 0xffffffb800d07947 */ /* 0x000fec000383ffff */
.L_x_5586:
[----:B------:R-:W-:Y:S01]  /*32430*/  BSSY B0, `(.L_x_5744) ;  /* 0x0000007000007945 */ /* 0x000fe20003800000 */
[----:B------:R-:W-:Y:S02]  /*32440*/  IMAD.MOV.U32 R13, RZ, RZ, R3 ;  /* 0x000000ffff0d7224 */ /* 0x000fe400078e0003 */
[----:B------:R-:W-:Y:S02]  /*32450*/  IMAD.MOV.U32 R11, RZ, RZ, 0x1f ;  /* 0x0000001fff0b7424 */ /* 0x000fe400078e00ff */
[----:B------:R-:W-:-:S07]  /*32460*/  IMAD.MOV.U32 R15, RZ, RZ, -0x1 ;  /* 0xffffffffff0f7424 */ /* 0x000fce00078e00ff */
[----:B0123--:R-:W-:Y:S05]  /*32470*/  WARPSYNC.COLLECTIVE R15, `(.L_x_5745) ;  /* 0x000000000f087348 */ /* 0x00ffea0003c00000 */
[----:B------:R4:W0:Y:S02]  /*32480*/  SHFL.IDX P6, R14, R13, R12, R11 ;  /* 0x0000000c0d0e7389 */ /* 0x00082400000c000b */
[----:B01234-:R-:W-:Y:S01]  /*32490*/  ENDCOLLECTIVE ;  /* 0x000000000000791b */ /* 0x01ffe20003800000 */
.L_x_5745:
[----:B------:R-:W-:Y:S05]  /*324a0*/  BSYNC B0 ;  /* 0x0000000000007941 */ /* 0x000fea0003800000 */
.L_x_5744:
[----:B------:R-:W-:Y:S01]  /*324b0*/  IMAD.MOV.U32 R3, RZ, RZ, R14 ;  /* 0x000000ffff037224 */ /* 0x000fe200078e000e */
[----:B------:R-:W-:Y:S06]  /*324c0*/  BRA `(.L_x_5746) ;  /* 0xffffffb800c47947 */ /* 0x000fec000383ffff */
.L_x_5590:
[----:B0-----:R0:W2:Y:S02]  /*324d0*/  SYNCS.PHASECHK.TRANS64.TRYWAIT P0, [R0+URZ+0x33420], R3 ;  /* 0x03342003000075a7 */ /* 0x0010a4000800017f */
[----:B--2---:R-:W-:Y:S05]  /*324e0*/  @!P0 NANOSLEEP.SYNCS 0x989680 ;  /* 0x009896800000895d */ /* 0x004fea0003900000 */
[----:B------:R-:W2:Y:S02]  /*324f0*/  @!P0 SYNCS.PHASECHK.TRANS64 P0, [R0+URZ+0x33420], R3 ;  /* 0x03342003000085a7 */ /* 0x000ea4000800007f */
[----:B--2---:R-:W-:Y:S05]  /*32500*/  @!P0 BRA `(.L_x_5590) ;  /* 0xfffffffc00f08947 */ /* 0x004fea000383ffff */
[----:B------:R-:W-:Y:S05]  /*32510*/  BRA `(.L_x_5747) ;  /* 0xffffffc000487947 */ /* 0x000fea000383ffff */
.L_x_5591:
        /* <DEDUP_REMOVED lines=11> */
.L_x_5749:
[----:B------:R-:W-:Y:S05]  /*325d0*/  BSYNC B0 ;  /* 0x0000000000007941 */ /* 0x000fea0003800000 */
.L_x_5748:
[----:B------:R-:W-:Y:S05]  /*325e0*/  BRA `(.L_x_5750) ;  /* 0xffffffc000307947 */ /* 0x000fea000383ffff */
.L_x_5592:
[----:B------:R-:W-:Y:S01]  /*325f0*/  BSSY B0, `(.L_x_5751) ;  /* 0x0000006000007945 */ /* 0x000fe20003800000 */
[----:B------:R-:W-:-:S07]  /*32600*/  IMAD.MOV.U32 R15, RZ, RZ, -0x1 ;  /* 0xffffffffff0f7424 */ /* 0x000fce00078e00ff */
[----:B012---:R-:W-:Y:S05]  /*32610*/  WARPSYNC.COLLECTIVE R15, `(.L_x_5752) ;  /* 0x000000000f0c7348 */ /* 0x007fea0003c00000 */
[----:B------:R-:W-:Y:S02]  /*32620*/  ELECT P6, UR62, PT ;  /* 0x00000000003e782f */ /* 0x000fe400038c0000 */
[----:B------:R-:W-:Y:S01]  /*32630*/  MOV R14, UR62 ;  /* 0x0000003e000e7c02 */ /* 0x000fe20008000f00 */
[----:B012---:R-:W-:Y:S10]  /*32640*/  ENDCOLLECTIVE ;  /* 0x000000000000791b */ /* 0x007ff40003800000 */
.L_x_5752:
[----:B------:R-:W-:Y:S05]  /*32650*/  BSYNC B0 ;  /* 0x0000000000007941 */ /* 0x000fea0003800000 */
.L_x_5751:
[----:B------:R-:W-:Y:S05]  /*32660*/  BRA `(.L_x_5753) ;  /* 0xffffffc000247947 */ /* 0x000fea000383ffff */
.L_x_5594:
[----:B0-----:R0:W2:Y:S02]  /*32670*/  SYNCS.PHASECHK.TRANS64.TRYWAIT P1, [R6+URZ], R5 ;  /* 0x00000005060075a7 */ /* 0x0010a4000802017f */
[----:B--2---:R-:W-:Y:S05]  /*32680*/  @!P1 NANOSLEEP.SYNCS 0x989680 ;  /* 0x009896800000995d */ /* 0x004fea0003900000 */
[----:B------:R-:W2:Y:S02]  /*32690*/  @!P1 SYNCS.PHASECHK.TRANS64 P1, [R6+URZ], R5 ;  /* 0x00000005060095a7 */ /* 0x000ea4000802007f */
[----:B--2---:R-:W-:Y:S05]  /*326a0*/  @!P1 BRA `(.L_x_5594) ;  /* 0xfffffffc00f09947 */ /* 0x004fea000383ffff */
[----:B------:R-:W-:Y:S05]  /*326b0*/  BRA `(.L_x_5754) ;  /* 0xffffffc000607947 */ /* 0x000fea000383ffff */
.L_x_5595:
[----:B--2---:R2:W3:Y:S02]  /*326c0*/  SYNCS.PHASECHK.TRANS64.TRYWAIT P1, [R7+URZ], R2 ;  /* 0x00000002070075a7 */ /* 0x0044e4000802017f */
[----:B---3--:R-:W-:Y:S05]  /*326d0*/  @!P1 NANOSLEEP.SYNCS 0x989680 ;  /* 0x009896800000995d */ /* 0x008fea0003900000 */
[----:B------:R-:W3:Y:S02]  /*326e0*/  @!P1 SYNCS.PHASECHK.TRANS64 P1, [R7+URZ], R2 ;  /* 0x00000002070095a7 */ /* 0x000ee4000802007f */
[----:B---3--:R-:W-:Y:S05]  /*326f0*/  @!P1 BRA `(.L_x_5595) ;  /* 0xfffffffc00f09947 */ /* 0x008fea000383ffff */
[----:B------:R-:W-:Y:S05]  /*32700*/  BRA `(.L_x_5755) ;  /* 0xffffffc000547947 */ /* 0x000fea000383ffff */
.L_x_5597:
[----:B---3--:R3:W4:Y:S02]  /*32710*/  SYNCS.PHASECHK.TRANS64.TRYWAIT P1, [R4+URZ+0x33460], R5 ;  /* 0x03346005040075a7 */ /* 0x008724000802017f */
[----:B----4-:R-:W-:Y:S05]  /*32720*/  @!P1 NANOSLEEP.SYNCS 0x989680 ;  /* 0x009896800000995d */ /* 0x010fea0003900000 */
[----:B------:R-:W4:Y:S02]  /*32730*/  @!P1 SYNCS.PHASECHK.TRANS64 P1, [R4+URZ+0x33460], R5 ;  /* 0x03346005040095a7 */ /* 0x000f24000802007f */
[----:B----4-:R-:W-:Y:S05]  /*32740*/  @!P1 BRA `(.L_x_5597) ;  /* 0xfffffffc00f09947 */ /* 0x010fea000383ffff */
[----:B------:R-:W-:Y:S05]  /*32750*/  BRA `(.L_x_5756) ;  /* 0xffffffc000587947 */ /* 0x000fea000383ffff */
.L_x_5599:
[----:B----4-:R4:W0:Y:S02]  /*32760*/  SYNCS.PHASECHK.TRANS64.TRYWAIT P1, [R3+URZ+0x33460], R2 ;  /* 0x03346002030075a7 */ /* 0x010824000802017f */
[----:B0-----:R-:W-:Y:S05]  /*32770*/  @!P1 NANOSLEEP.SYNCS 0x989680 ;  /* 0x009896800000995d */ /* 0x001fea0003900000 */
[----:B------:R-:W0:Y:S02]  /*32780*/  @!P1 SYNCS.PHASECHK.TRANS64 P1, [R3+URZ+0x33460], R2 ;  /* 0x03346002030095a7 */ /* 0x000e24000802007f */
[----:B0-----:R-:W-:Y:S05]  /*32790*/  @!P1 BRA `(.L_x_5599) ;  /* 0xfffffffc00f09947 */ /* 0x001fea000383ffff */
[----:B------:R-:W-:Y:S05]  /*327a0*/  BRA `(.L_x_5757) ;  /* 0xffffffc000587947 */ /* 0x000fea000383ffff */
.L_x_5601:
[----:B------:R0:W0:Y:S02]  /*327b0*/  SYNCS.PHASECHK.TRANS64.TRYWAIT P0, [R4+URZ+0x33480], R5 ;  /* 0x03348005040075a7 */ /* 0x000024000800017f */
[----:B0-----:R-:W-:Y:S05]  /*327c0*/  @!P0 NANOSLEEP.SYNCS 0x989680 ;  /* 0x009896800000895d */ /* 0x001fea0003900000 */
[----:B------:R-:W0:Y:S02]  /*327d0*/  @!P0 SYNCS.PHASECHK.TRANS64 P0, [R4+URZ+0x33480], R5 ;  /* 0x03348005040085a7 */ /* 0x000e24000800007f */
[----:B0-----:R-:W-:Y:S05]  /*327e0*/  @!P0 BRA `(.L_x_5601) ;  /* 0xfffffffc00f08947 */ /* 0x001fea000383ffff */
[----:B------:R-:W-:Y:S05]  /*327f0*/  BRA `(.L_x_5602) ;  /* 0xffffffc000547947 */ /* 0x000fea000383ffff */
.L_x_5758:
        /* <DEDUP_REMOVED lines=16> */
.L_x_12969:


//--------------------- .text._ZN7cutlass13device_kernelIN5flash11enable_sm90INS1_16FlashAttnFwdSm90INS1_25CollectiveMainloopFwdSm90ILi2EN4cute5tupleIJNS5_1CILi1EEES8_S8_EEENS6_IJNS7_ILi128EEENS7_ILi224EEESA_EEELi128ENS_12float_e4m3_tEfNS_4arch4Sm90ELb0ELb0ELb0ELb0ELb0ELb0ELb0ELb1ELb1ELb1ELb0ELb0EEENS1_21CollectiveEpilogueFwdINS6_IJSA_SA_SB_EEES9_NS_10bfloat16_tESF_Li256ELb0ELb1ELb0ELb1EEENS1_29StaticPersistentTileSchedulerILb0EEEEEEEEEvNT_6ParamsE --------------------------
	.section	.text._ZN7cutlass13device_kernelIN5flash11enable_sm90INS1_16FlashAttnFwdSm90INS1_25CollectiveMainloopFwdSm90ILi2EN4cute5tupleIJNS5_1CILi1EEES8_S8_EEENS6_IJNS7_ILi128EEENS7_ILi224EEESA_EEELi128ENS_12float_e4m3_tEfNS_4arch4Sm90ELb0ELb0ELb0ELb0ELb0ELb0ELb0ELb1ELb1ELb1ELb0ELb0EEENS1_21CollectiveEpilogueFwdINS6_IJSA_SA_SB_EEES9_NS_10bfloat16_tESF_Li256ELb0ELb1ELb0ELb1EEENS1_29StaticPersistentTileSchedulerILb0EEEEEEEEEvNT_6ParamsE,"ax",@progbits
	.align	128
.text._ZN7cutlass13device_kernelIN5flash11enable_sm90INS1_16FlashAttnFwdSm90INS1_25CollectiveMainloopFwdSm90ILi2EN4cute5tupleIJNS5_1CILi1EEES8_S8_EEENS6_IJNS7_ILi128EEENS7_ILi224EEESA_EEELi128ENS_12float_e4m3_tEfNS_4arch4Sm90ELb0ELb0ELb0ELb0ELb0ELb0ELb0ELb1ELb1ELb1ELb0ELb0EEENS1_21CollectiveEpilogueFwdINS6_IJSA_SA_SB_EEES9_NS_10bfloat16_tESF_Li256ELb0ELb1ELb0ELb1EEENS1_29StaticPersistentTileSchedulerILb0EEEEEEEEEvNT_6ParamsE:
        .type           _ZN7cutlass13device_kernelIN5flash11enable_sm90INS1_16FlashAttnFwdSm90INS1_25CollectiveMainloopFwdSm90ILi2EN4cute5tupleIJNS5_1CILi1EEES8_S8_EEENS6_IJNS7_ILi128EEENS7_ILi224EEESA_EEELi128ENS_12float_e4m3_tEfNS_4arch4Sm90ELb0ELb0ELb0ELb0ELb0ELb0ELb0ELb1ELb1ELb1ELb0ELb0EEENS1_21CollectiveEpilogueFwdINS6_IJSA_SA_SB_EEES9_NS_10bfloat16_tESF_Li256ELb0ELb1ELb0ELb1EEENS1_29StaticPersistentTileSchedulerILb0EEEEEEEEEvNT_6ParamsE,@function
        .size           _ZN7cutlass13device_kernelIN5flash11enable_sm90INS1_16FlashAttnFwdSm90INS1_25CollectiveMainloopFwdSm90ILi2EN4cute5tupleIJNS5_1CILi1EEES8_S8_EEENS6_IJNS7_ILi128EEENS7_ILi224EEESA_EEELi128ENS_12float_e4m3_tEfNS_4arch4Sm90ELb0ELb0ELb0ELb0ELb0ELb0ELb0ELb1ELb1ELb1ELb0ELb0EEENS1_21CollectiveEpilogueFwdINS6_IJSA_SA_SB_EEES9_NS_10bfloat16_tESF_Li256ELb0ELb1ELb0ELb1EEENS1_29StaticPersistentTileSchedulerILb0EEEEEEEEEvNT_6ParamsE,(.L_x_12970 - _ZN7cutlass13device_kernelIN5flash11enable_sm90INS1_16FlashAttnFwdSm90INS1_25CollectiveMainloopFwdSm90ILi2EN4cute5tupleIJNS5_1CILi1EEES8_S8_EEENS6_IJNS7_ILi128EEENS7_ILi224EEESA_EEELi128ENS_12float_e4m3_tEfNS_4arch4Sm90ELb0ELb0ELb0ELb0ELb0ELb0ELb0ELb1ELb1ELb1ELb0ELb0EEENS1_21CollectiveEpilogueFwdINS6_IJSA_SA_SB_EEES9_NS_10bfloat16_tESF_Li256ELb0ELb1ELb0ELb1EEENS1_29StaticPersistentTileSchedulerILb0EEEEEEEEEvNT_6ParamsE)
        .other          _ZN7cutlass13device_kernelIN5flash11enable_sm90INS1_16FlashAttnFwdSm90INS1_25CollectiveMainloopFwdSm90ILi2EN4cute5tupleIJNS5_1CILi1EEES8_S8_EEENS6_IJNS7_ILi128EEENS7_ILi224EEESA_EEELi128ENS_12float_e4m3_tEfNS_4arch4Sm90ELb0ELb0ELb0ELb0ELb0ELb0ELb0ELb1ELb1ELb1ELb0ELb0EEENS1_21CollectiveEpilogueFwdINS6_IJSA_SA_SB_EEES9_NS_10bfloat16_tESF_Li256ELb0ELb1ELb0ELb1EEENS1_29StaticPersistentTileSchedulerILb0EEEEEEEEEvNT_6ParamsE,@"STO_CUDA_ENTRY STV_DEFAULT"
_ZN7cutlass13device_kernelIN5flash11enable_sm90INS1_16FlashAttnFwdSm90INS1_25CollectiveMainloopFwdSm90ILi2EN4cute5tupleIJNS5_1CILi1EEES8_S8_EEENS6_IJNS7_ILi128EEENS7_ILi224EEESA_EEELi128ENS_12float_e4m3_tEfNS_4arch4Sm90ELb0ELb0ELb0ELb0ELb0ELb0ELb0ELb1ELb1ELb1ELb0ELb0EEENS1_21CollectiveEpilogueFwdINS6_IJSA_SA_SB_EEES9_NS_10bfloat16_tESF_Li256ELb0ELb1ELb0ELb1EEENS1_29StaticPersistentTileSchedulerILb0EEEEEEEEEvNT_6ParamsE:
        /* <DEDUP_REMOVED lines=18> */
.L_x_5760:
[----:B------:R-:W-:Y:S05]  /*0120*/  BSYNC B0 ;  /* 0x0000000000007941 */ /* 0x000fea0003800000 */
.L_x_5759:
        /* <DEDUP_REMOVED lines=41> */
.L_x_5761:
        /* <DEDUP_REMOVED lines=22> */
.L_x_5762:
        /* <DEDUP_REMOVED lines=18> */
.L_x_5763:
        /* <DEDUP_REMOVED lines=22> */
.L_x_5764:
        /* <DEDUP_REMOVED lines=22> */
.L_x_5765:
[----:B------:R-:W-:Y:S01]  /*0900*/  PLOP3.LUT P0, PT, PT, PT, UP0, 0x80, 0x0 ;  /* 0x000000000000781c */ /* 0x000fe20003f0f008 */
[----:B------:R-:W-:Y:S01]  /*0910*/  UMOV UR38, 0x1 ;  /* 0x0000000100267882 */ /* 0x000fe20000000000 */
[----:B------:R-:W-:Y:S01]  /*0920*/  NOP ;  /* 0x0000000000007918 */ /* 0x000fe20000000000 */
[----:B------:R-:W-:Y:S01]  /*0930*/  USEL UR38, UR38, 0x2, !UP0 ;  /* 0x0000000226267887 */ /* 0x000fe2000c000000 */
[----:B------:R-:W-:Y:S01]  /*0940*/  ULDC.64 UR48, c[0x0][0x208] ;  /* 0x0000820000307ab9 */ /* 0x000fe20000000a00 */
[----:B012-4-:R-:W-:Y:S08]  /*0950*/  BAR.SYNC.DEFER_BLOCKING 0x0 ;  /* 0x0000000000007b1d */ /* 0x017ff00000010000 */
[----:B------:R-:W-:Y:S05]  /*0960*/  @!P0 BRA `(.L_x_5766) ;  /* 0x000000a400408947 */ /* 0x000fea0003800000 */
.L_x_5767:
        /* <DEDUP_REMOVED lines=27> */
[----:B------:R-:W-:-:S02]  /*0b20*/  LOP3.LUT R6, R5, 0x3fffff0, RZ, 0xc0, !PT ;  /* 0x03fffff005067812 */ /* 0x000fc400078ec0ff */
[----:B------:R-:W-:Y:S02]  /*0b30*/  SHF.R.S32.HI R8, RZ, 0x4, R5 ;  /* 0x00000004ff087819 */ /* 0x000fe40000011405 */
[----:B------:R-:W-:Y:S01]  /*0b40*/  SHF.R.S32.HI R4, RZ, 0x1f, R19 ;  /* 0x0000001fff047819 */ /* 0x000fe20000011413 */
[----:B------:R-:W-:Y:S01]  /*0b50*/  IMAD.IADD R6, R17, 0x1, -R6 ;  /* 0x0000000111067824 */ /* 0x000fe200078e0a06 */
[----:B------:R-:W-:Y:S02]  /*0b60*/  LOP3.LUT R7, R3, 0xfffffc00, RZ, 0xc0, !PT ;  /* 0xfffffc0003077812 */ /* 0x000fe400078ec0ff */
[----:B------:R-:W-:Y:S02]  /*0b70*/  LEA.HI R3, R4, R19, RZ, 0x2 ;  /* 0x0000001304037211 */ /* 0x000fe400078f10ff */
[----:B------:R-:W-:Y:S01]  /*0b80*/  LEA.HI R5, R5, R8, RZ, 0x1 ;  /* 0x0000000805057211 */ /* 0x000fe200078f08ff */
[----:B------:R-:W-:Y:S01]  /*0b90*/  IMAD R6, R6, 0x40, R7 ;  /* 0x0000004006067824 */ /* 0x000fe200078e0207 */
[----:B------:R-:W-:-:S02]  /*0ba0*/  SHF.R.S32.HI R7, RZ, 0x2, R3 ;  /* 0x00000002ff077819 */ /* 0x000fc40000011403 */
[----:B------:R-:W-:Y:S02]  /*0bb0*/  SHF.R.S32.HI R10, RZ, 0x1f, R3 ;  /* 0x0000001fff0a7819 */ /* 0x000fe40000011403 */
[----:B------:R-:W-:Y:S02]  /*0bc0*/  LEA.HI R18, R0, R17, RZ, 0x3 ;  /* 0x0000001100127211 */ /* 0x000fe400078f18ff */
[----:B------:R-:W-:Y:S02]  /*0bd0*/  LOP3.LUT R5, R5, 0x1ffffffe, RZ, 0xc0, !PT ;  /* 0x1ffffffe05057812 */ /* 0x000fe400078ec0ff */
[----:B------:R-:W-:Y:S02]  /*0be0*/  LOP3.LUT R0, R9, 0xfffffffc, RZ, 0xc0, !PT ;  /* 0xfffffffc09007812 */ /* 0x000fe400078ec0ff */
[----:B------:R-:W-:Y:S01]  /*0bf0*/  SHF.R.S32.HI R23, RZ, 0x7, R2 ;  /* 0x00000007ff177819 */ /* 0x000fe20000011402 */
[----:B------:R-:W-:Y:S01]  /*0c00*/  IMAD.IADD R5, R8, 0x1, -R5 ;  /* 0x0000000108057824 */ /* 0x000fe200078e0a05 */
[----:B------:R-:W-:Y:S01]  /*0c10*/  LEA.HI R10, R10, R7, RZ, 0x3 ;  /* 0x000000070a0a7211 */ /* 0x000fe200078f18ff */
[----:B------:R-:W-:Y:S01]  /*0c20*/  IMAD.IADD R8, R17, 0x1, -R0 ;  /* 0x0000000111087824 */ /* 0x000fe200078e0a00 */
[----:B------:R-:W-:Y:S01]  /*0c30*/  LEA.HI R2, R2, R23, RZ, 0x1 ;  /* 0x0000001702027211 */ /* 0x000fe200078f08ff */
[----:B------:R-:W-:Y:S01]  /*0c40*/  IMAD R230, R5, 0x8, R6 ;  /* 0x0000000805e67824 */ /* 0x000fe200078e0206 */
[----:B------:R-:W-:-:S02]  /*0c50*/  LOP3.LUT R12, R18, 0xfffffff8, RZ, 0xc0, !PT ;  /* 0xfffffff8120c7812 */ /* 0x000fc400078ec0ff */
[----:B------:R-:W-:Y:S02]  /*0c60*/  LOP3.LUT R10, R10, 0xfffffff8, RZ, 0xc0, !PT ;  /* 0xfffffff80a0a7812 */ /* 0x000fe400078ec0ff */
[----:B------:R-:W-:Y:S01]  /*0c70*/  LEA.HI R4, R4, R19, RZ, 0x5 ;  /* 0x0000001304047211 */ /* 0x000fe200078f28ff */
[----:B------:R-:W-:Y:S01]  /*0c80*/  IMAD.IADD R17, R17, 0x1, -R12 ;  /* 0x0000000111117824 */ /* 0x000fe200078e0a0c */
[----:B------:R-:W-:Y:S01]  /*0c90*/  LOP3.LUT R2, R2, 0x3fffffe, RZ, 0xc0, !PT ;  /* 0x03fffffe02027812 */ /* 0x000fe200078ec0ff */
[----:B------:R-:W-:Y:S01]  /*0ca0*/  IMAD.IADD R7, R7, 0x1, -R10 ;  /* 0x0000000107077824 */ /* 0x000fe200078e0a0a */
[----:B------:R-:W-:Y:S02]  /*0cb0*/  LEA.HI R5, R8, R8, RZ, 0x1 ;  /* 0x0000000808057211 */ /* 0x000fe400078f08ff */
[----:B------:R-:W-:Y:S01]  /*0cc0*/  SHF.R.S32.HI R4, RZ, 0x5, R4 ;  /* 0x00000005ff047819 */ /* 0x000fe20000011404 */
[----:B------:R-:W-:Y:S01]  /*0cd0*/  IMAD.IADD R228, R23, 0x1, -R2 ;  /* 0x0000000117e47824 */ /* 0x000fe200078e0a02 */
[----:B------:R-:W-:Y:S01]  /*0ce0*/  LOP3.LUT R0, R3, 0x7ffffffc, RZ, 0xc0, !PT ;  /* 0x7ffffffc03007812 */ /* 0x000fe200078ec0ff */
[----:B------:R-:W-:Y:S01]  /*0cf0*/  IMAD.SHL.U32 R2, R17, 0x8, RZ ;  /* 0x0000000811027824 */ /* 0x000fe200078e00ff */
[----:B------:R-:W-:Y:S01]  /*0d00*/  LOP3.LUT R5, R5, 0x1ffffffe, RZ, 0xc0, !PT ;  /* 0x1ffffffe05057812 */ /* 0x000fe200078ec0ff */
[----:B------:R-:W-:Y:S01]  /*0d10*/  IMAD R7, R4, 0x10, R7 ;  /* 0x0000001004077824 */ /* 0x000fe200078e0207 */
[----:B------:R-:W-:Y:S01]  /*0d20*/  SHF.R.S32.HI R18, RZ, 0x3, R18 ;  /* 0x00000003ff127819 */ /* 0x000fe20000011412 */
[----:B------:R-:W-:-:S02]  /*0d30*/  VIADD R16, R2, 0x40 ;  /* 0x0000004002107836 */ /* 0x000fc40000000000 */
[----:B------:R-:W-:Y:S02]  /*0d40*/  IMAD.IADD R0, R19, 0x1, -R0 ;  /* 0x0000000113007824 */ /* 0x000fe400078e0a00 */
[----:B------:R-:W-:Y:S01]  /*0d50*/  IMAD.IADD R5, R8, 0x1, -R5 ;  /* 0x0000000108057824 */ /* 0x000fe200078e0a05 */
[----:B------:R-:W-:Y:S01]  /*0d60*/  SHF.R.S32.HI R232, RZ, 0x1f, R16 ;  /* 0x0000001fffe87819 */ /* 0x000fe20000011410 */
[----:B------:R-:W-:Y:S02]  /*0d70*/  IMAD R228, R228, 0x40, R7 ;  /* 0x00000040e4e47824 */ /* 0x000fe400078e0207 */
[----:B------:R-:W-:Y:S02]  /*0d80*/  IMAD R231, R0, R231, 0xe0 ;  /* 0x000000e000e77424 */ /* 0x000fe400078e02e7 */
[----:B------:R-:W-:-:S07]  /*0d90*/  IMAD R229, R5, 0x8, R228 ;  /* 0x0000000805e57824 */ /* 0x000fce00078e02e4 */
.L_x_5798:
        /* <DEDUP_REMOVED lines=24> */
[----:B0-----:R-:W0:Y:S01]  /*0f20*/  SHFL.IDX PT, R8, R23, RZ, 0x1f ;  /* 0x00001fff17087589 */ /* 0x001e2200000e0000 */
        /* <DEDUP_REMOVED lines=30> */
[----:B-1-3--:R-:W-:Y:S01]  /*1110*/  IMAD.U32 R4, RZ, RZ, UR6 ;  /* 0x00000006ff047e24 */ /* 0x00afe2000f8e00ff */
        /* <DEDUP_REMOVED lines=13> */
[----:B------:R-:W-:Y:S02]  /*11f0*/  ULEA.HI UR4, UR37, UR37, URZ, 0x1 ;  /* 0x0000002525047291 */ /* 0x000fe4000f8f083f */
[----:B------:R-:W-:Y:S02]  /*1200*/  UISETP.NE.AND.EX UP0, UPT, UR5, URZ, UPT, UP0 ;  /* 0x0000003f0500728c */ /* 0x000fe4000bf05300 */
[----:B------:R-:W-:Y:S02]  /*1210*/  ULOP3.LUT UR4, UR4, 0x1e, URZ, 0xc0, !UPT ;  /* 0x0000001e04047892 */ /* 0x000fe4000f8ec03f */
[----:B------:R-:W-:Y:S01]  /*1220*/  USEL UR50, UR50, 0x1, UP0 ;  /* 0x0000000132327887 */ /* 0x000fe20008000000 */
[----:B------:R-:W-:Y:S01]  /*1230*/  ULDC UR5, c[0x0][0x2f0] ;  /* 0x0000bc0000057ab9 */ /* 0x000fe20000000800 */
[----:B-1----:R-:W-:Y:S02]  /*1240*/  ULEA UR39, UR36, UR39, 0x18 ;  /* 0x0000002724277291 */ /* 0x002fe4000f8ec03f */
[----:B------:R-:W-:-:S02]  /*1250*/  UIADD3 UR4, UR37, -UR4, URZ ;  /* 0x8000000425047290 */ /* 0x000fc4000fffe03f */
[----:B------:R-:W-:Y:S02]  /*1260*/  UIADD3 UR7, UR39, 0x1c400, URZ ;  /* 0x0001c40027077890 */ /* 0x000fe4000fffe03f */
[----:B------:R-:W-:Y:S02]  /*1270*/  UIMAD UR50, UR50, UR5, URZ ;  /* 0x00000005323272a4 */ /* 0x000fe4000f8e023f */
[----:B------:R-:W-:Y:S02]  /*1280*/  ULOP3.LUT UP0, URZ, UR7, 0x9f, URZ, 0xc0, !UPT ;  /* 0x0000009f073f7892 */ /* 0x000fe4000f80c03f */
[----:B------:R-:W-:Y:S02]  /*1290*/  UIADD3 UR5, UR50, 0xdf, URZ ;  /* 0x000000df32057890 */ /* 0x000fe4000fffe03f */
[----:B------:R-:W-:Y:S02]  /*12a0*/  ULEA UR6, UR4, UR7, 0xd ;  /* 0x0000000704067291 */ /* 0x000fe4000f8e683f */
[----:B------:R-:W-:Y:S01]  /*12b0*/  PLOP3.LUT P0, PT, PT, PT, UP0, 0x80, 0x0 ;  /* 0x000000000000781c */ /* 0x000fe20003f0f008 */
[----:B------:R-:W-:Y:S01]  /*12c0*/  UMOV UR4, URZ ;  /* 0x0000003f00047c82 */ /* 0x000fe20008000000 */
[----:B------:R-:W-:-:S02]  /*12d0*/  USHF.R.U32.HI UR6, URZ, 0x4, UR6 ;  /* 0x000000043f067899 */ /* 0x000fc40008011606 */
[----:B------:R-:W-:Y:S02]  /*12e0*/  UIMAD.WIDE UR4, UR5, -0x6db6db6d, UR4 ;  /* 0x92492493050478a5 */ /* 0x000fe4000f8e0204 */
[----:B------:R-:W-:Y:S02]  /*12f0*/  ULOP3.LUT UR52, UR6, 0x3fff, URZ, 0xc0, !UPT ;  /* 0x00003fff06347892 */ /* 0x000fe4000f8ec03f */
[----:B------:R-:W-:-:S04]  /*1300*/  USHF.R.U32.HI UR47, URZ, 0x1f, UR5 ;  /* 0x0000001f3f2f7899 */ /* 0x000fc80008011605 */
[----:B------:R-:W-:Y:S01]  /*1310*/  ULEA.HI.SX32 UR47, UR5, UR47, 0x19 ;  /* 0x0000002f052f7291 */ /* 0x000fe2000f8fca3f */
        /* <DEDUP_REMOVED lines=20> */
.L_x_5768:
[----:B------:R-:W-:Y:S01]  /*1460*/  ULOP3.LUT UR4, UR45, 0x1, URZ, 0xc0, !UPT ;  /* 0x000000012d047892 */ /* 0x000fe2000f8ec03f */
[----:B------:R-:W-:-:S05]  /*1470*/  IMAD.U32 R3, RZ, RZ, UR46 ;  /* 0x0000002eff037e24 */ /* 0x000fca000f8e00ff */
[----:B------:R-:W-:Y:S01]  /*1480*/  IMAD.U32 R0, RZ, RZ, UR4 ;  /* 0x00000004ff007e24 */ /* 0x000fe2000f8e00ff */
[----:B------:R-:W-:-:S04]  /*1490*/  ISETP.NE.AND P0, PT, R3, 0x3, PT ;  /* 0x000000030300780c */ /* 0x000fc80003f05270 */
[----:B------:R-:W-:-:S04]  /*14a0*/  SHF.L.U32 R0, R0, 0x1f, RZ ;  /* 0x0000001f00007819 */ /* 0x000fc800000006ff */
[----:B------:R-:W0:Y:S02]  /*14b0*/  SYNCS.PHASECHK.TRANS64.TRYWAIT P1, [UR39+0x2e800], R0 ;  /* 0x02e80000ff0075a7 */ /* 0x000e240008020167 */
[----:B0-----:R-:W-:Y:S05]  /*14c0*/  @!P1 BRA `(.L_x_5769) ;  /* 0x000000d000789947 */ /* 0x001fea0003800000 */
.L_x_5856:
[----:B------:R-:W-:Y:S05]  /*14d0*/  @!P0 BRA `(.L_x_5770) ;  /* 0x0000000000048947 */ /* 0x000fea0003800000 */
[----:B------:R-:W-:Y:S01]  /*14e0*/  BPT.TRAP 0x1 ;  /* 0x000000040000795c */ /* 0x000fe20000300000 */
.L_x_5770:
[----:B------:R-:W-:Y:S02]  /*14f0*/  IMAD.U32 R4, RZ, RZ, UR51 ;  /* 0x00000033ff047e24 */ /* 0x000fe4000f8e00ff */
[----:B0-----:R-:W-:-:S03]  /*1500*/  IMAD.U32 R3, RZ, RZ, UR44 ;  /* 0x0000002cff037e24 */ /* 0x001fc6000f8e00ff */
[----:B------:R-:W-:Y:S02]  /*1510*/  LEA R4, R4, UR39, 0x3 ;  /* 0x0000002704047c11 */ /* 0x000fe4000f8e18ff */
[----:B------:R-:W-:-:S04]  /*1520*/  SHF.L.U32 R3, R3, 0x1f, RZ ;  /* 0x0000001f03037819 */ /* 0x000fc800000006ff */
[----:B------:R0:W1:Y:S01]  /*1530*/  SYNCS.PHASECHK.TRANS64.TRYWAIT P1, [R4+URZ+0x2e830], R3 ;  /* 0x02e83003040075a7 */ /* 0x000062000802017f */
[----:B------:R-:W-:Y:S05]  /*1540*/  @!P0 BRA `(.L_x_5771) ;  /* 0x0000000000048947 */ /* 0x000fea0003800000 */
[----:B------:R-:W-:Y:S01]  /*1550*/  BPT.TRAP 0x1 ;  /* 0x000000040000795c */ /* 0x000fe20000300000 */
.L_x_5771:
[----:B-1----:R-:W-:Y:S05]  /*1560*/  @P1 BRA `(.L_x_5772) ;  /* 0x0000000000081947 */ /* 0x002fea0003800000 */
[----:B------:R-:W1:Y:S02]  /*1570*/  SYNCS.PHASECHK.TRANS64.TRYWAIT P1, [R4+URZ+0x2e830], R3 ;  /* 0x02e83003040075a7 */ /* 0x000e64000802017f */
[----:B-1----:R-:W-:Y:S05]  /*1580*/  @!P1 BRA `(.L_x_5773) ;  /* 0x000000d000609947 */ /* 0x002fea0003800000 */
.L_x_5772:
[----:B------:R-:W2:Y:S01]  /*1590*/  S2R R152, SR_TID.X ;  /* 0x0000000000987919 */ /* 0x000ea20000002100 */
[----:B------:R-:W-:Y:S01]  /*15a0*/  UIADD3 UR4, UR39, 0x20400, URZ ;  /* 0x0002040027047890 */ /* 0x000fe2000fffe03f */
[----:B------:R-:W-:-:S03]  /*15b0*/  IMAD.MOV.U32 R87, RZ, RZ, RZ ;  /* 0x000000ffff577224 */ /* 0x000fc600078e00ff */
[----:B------:R-:W-:-:S04]  /*15c0*/  USHF.R.U32.HI UR4, URZ, 0x4, UR4 ;  /* 0x000000043f047899 */ /* 0x000fc80008011604 */
[----:B------:R-:W-:-:S06]  /*15d0*/  ULOP3.LUT UR4, UR4, 0x3fff, URZ, 0xc0, !UPT ;  /* 0x00003fff04047892 */ /* 0x000fcc000f8ec03f */
[----:B------:R-:W-:Y:S01]  /*15e0*/  IMAD.U32 R0, RZ, RZ, UR4 ;  /* 0x00000004ff007e24 */ /* 0x000fe2000f8e00ff */
[----:B------:R-:W-:Y:S05]  /*15f0*/  WARPSYNC.ALL ;  /* 0x0000000000007948 */ /* 0x000fea0003800000 */
[----:B------:R-:W-:Y:S02]  /*1600*/  LOP3.LUT R0, R0, 0x10000, RZ, 0xfc, !PT ;  /* 0x0001000000007812 */ /* 0x000fe400078efcff */
[----:B--2---:R-:W-:Y:S02]  /*1610*/  LOP3.LUT P1, RZ, R152, 0x7f, RZ, 0xc0, !PT ;  /* 0x0000007f98ff7812 */ /* 0x004fe4000782c0ff */
[----:B------:R-:W-:Y:S01]  /*1620*/  R2UR UR20, R0 ;  /* 0x00000000001472ca */ /* 0x000fe200000e0000 */
[----:B------:R-:W-:Y:S01]  /*1630*/  ULOP3.LUT UR12, UR52, 0x10000, URZ, 0xfc, !UPT ;  /* 0x00010000340c7892 */ /* 0x000fe2000f8efc3f */
[----:B------:R-:W-:Y:S01]  /*1640*/  WARPGROUP.ARRIVE ;  /* 0x00000000000079c5 */ /* 0x000fe20000000000 */
[----:B------:R-:W-:Y:S01]  /*1650*/  UMOV UR17, 0x40000040 ;  /* 0x4000004000117882 */ /* 0x000fe20000000000 */
[----:B------:R-:W-:Y:S01]  /*1660*/  UMOV UR19, 0x40000040 ;  /* 0x4000004000137882 */ /* 0x000fe20000000000 */
[----:B------:R-:W-:Y:S01]  /*1670*/  UIADD3 UR7, UR12, 0x2, URZ ;  /* 0x000000020c077890 */ /* 0x000fe2000fffe03f */
[----:B------:R-:W-:Y:S01]  /*1680*/  VIADD R5, R231, UR50 ;  /* 0x00000032e7057c36 */ /* 0x000fe20008000000 */
[----:B------:R-:W-:Y:S01]  /*1690*/  UIADD3 UR11, UR12, 0x4, URZ ;  /* 0x000000040c0b7890 */ /* 0x000fe2000fffe03f */
[----:B------:R-:W-:Y:S01]  /*16a0*/  IMAD.U32 R6, RZ, RZ, UR47 ;  /* 0x0000002fff067e24 */ /* 0x000fe2000f8e00ff */
[----:B------:R-:W-:Y:S01]  /*16b0*/  UMOV UR16, UR12 ;  /* 0x0000000c00107c82 */ /* 0x000fe20008000000 */
[----:B------:R-:W-:Y:S01]  /*16c0*/  UIADD3 UR14, UR12, 0x6, URZ ;  /* 0x000000060c0e7890 */ /* 0x000fe2000fffe03f */
[----:B------:R-:W-:Y:S01]  /*16d0*/  P2R R7, PR, RZ, 0x1 ;  /* 0x00000001ff077803 */ /* 0x000fe20000000000 */
[----:B------:R-:W-:Y:S01]  /*16e0*/  UMOV UR15, 0x40000040 ;  /* 0x40000040000f7882 */ /* 0x000fe20000000000 */
[----:B------:R-:W-:Y:S01]  /*16f0*/  UIMAD UR20, UR51, 0x700, UR20 ;  /* 0x00000700331478a4 */ /* 0x000fe2000f8e0214 */
[----:B------:R-:W-:Y:S01]  /*1700*/  IMAD R5, R6, -0xe0, R5 ;  /* 0xffffff2006057824 */ /* 0x000fe200078e0205 */
[----:B------:R-:W-:Y:S01]  /*1710*/  UISETP.GE.AND UP0, UPT, UR50, 0xe1, UPT ;  /* 0x000000e13200788c */ /* 0x000fe2000bf06270 */
[----:B------:R-:W-:Y:S01]  /*1720*/  IMAD.U32 R80, RZ, RZ, UR40 ;  /* 0x00000028ff507e24 */ /* 0x000fe2000f8e00ff */
[----:B------:R-:W-:-:S02]  /*1730*/  UIADD3 UR4, UR20, 0x300, URZ ;  /* 0x0000030014047890 */ /* 0x000fc4000fffe03f */
[----:B------:R-:W-:Y:S01]  /*1740*/  UIADD3 UR5, UR20, 0x400, URZ ;  /* 0x0000040014057890 */ /* 0x000fe2000fffe03f */
[C---:B------:R-:W-:Y:S01]  /*1750*/  ISETP.GT.AND P2, PT, R5.reuse, RZ, PT ;  /* 0x000000ff0500720c */ /* 0x040fe20003f44270 */
[----:B------:R-:W-:Y:S01]  /*1760*/  UMOV UR18, UR20 ;  /* 0x0000001400127c82 */ /* 0x000fe20008000000 */
[----:B------:R-:W-:Y:S01]  /*1770*/  UIADD3 UR6, UR20, 0x500, URZ ;  /* 0x0000050014067890 */ /* 0x000fe2000fffe03f */
[----:B------:R-:W-:Y:S01]  /*1780*/  QGMMA.64x32x32.F32.E4M3.E4M3 R136, gdesc[UR16], RZ, !UPT, gsb0 ;  /* 0x00600000108879f3 */ /* 0x000fe2000c0008ff */
[----:B------:R-:W-:Y:S01]  /*1790*/  UIADD3 UR18, UR20, 0x100, URZ ;  /* 0x0000010014127890 */ /* 0x000fe2000fffe03f */
[C---:B------:R-:W-:Y:S01]  /*17a0*/  ISETP.GT.AND P5, PT, R5.reuse, 0x1, PT ;  /* 0x000000010500780c */ /* 0x040fe20003fa4270 */
[----:B------:R-:W-:Y:S01]  /*17b0*/  UMOV UR19, 0x40000040 ;  /* 0x4000004000137882 */ /* 0x000fe20000000000 */
[----:B------:R-:W-:Y:S01]  /*17c0*/  UIADD3 UR8, UR20, 0x2, URZ ;  /* 0x0000000214087890 */ /* 0x000fe2000fffe03f */
[C---:B------:R-:W-:Y:S01]  /*17d0*/  ISETP.GT.AND P4, PT, R5.reuse, 0x8, PT ;  /* 0x000000080500780c */ /* 0x040fe20003f84270 */
[----:B------:R-:W-:Y:S01]  /*17e0*/  UIADD3 UR9, UR20, 0x402, URZ ;  /* 0x0000040214097890 */ /* 0x000fe2000fffe03f */
[C---:B------:R-:W-:Y:S01]  /*17f0*/  ISETP.GT.AND P1, PT, R5.reuse, 0x9, PT ;  /* 0x000000090500780c */ /* 0x040fe20003f24270 */
[----:B------:R-:W-:Y:S01]  /*1800*/  UIADD3 UR10, UR20, 0x502, URZ ;  /* 0x00000502140a7890 */ /* 0x000fe2000fffe03f */
[C---:B------:R-:W-:Y:S01]  /*1810*/  ISETP.GT.AND P3, PT, R5.reuse, 0x10, PT ;  /* 0x000000100500780c */ /* 0x040fe20003f64270 */
[----:B------:R-:W-:Y:S01]  /*1820*/  UIADD3 UR13, UR20, 0x4, URZ ;  /* 0x00000004140d7890 */ /* 0x000fe2000fffe03f */
[C---:B------:R-:W-:Y:S01]  /*1830*/  ISETP.GT.AND P0, PT, R5.reuse, 0xb9, PT ;  /* 0x000000b90500780c */ /* 0x040fe20003f04270 */
[----:B------:R-:W-:Y:S01]  /*1840*/  UIADD3 UR12, UR20, 0x504, URZ ;  /* 0x00000504140c7890 */ /* 0x000fe2000fffe03f */
[----:B------:R-:W-:Y:S01]  /*1850*/  ISETP.GT.AND P6, PT, R5, 0xc0, PT ;  /* 0x000000c00500780c */ /* 0x000fe20003fc4270 */
[----:B------:R-:W-:-:S02]  /*1860*/  WARPGROUP.DEPBAR.LE gsb0, 0x0 ;  /* 0x00008000000079c5 */ /* 0x000fc40000010000 */
        /* <DEDUP_REMOVED lines=18> */
[----:B------:R-:W-:Y:S01]  /*1990*/  QGMMA.64x32x32.F32.E4M3.E4M3 R56, gdesc[UR16], RZ, !UPT, gsb0 ;  /* 0x00600000103879f3 */ /* 0x000fe2000c0008ff */
[----:B------:R-:W-:Y:S01]  /*19a0*/  UMOV UR18, UR6 ;  /* 0x0000000600127c82 */ /* 0x000fe20008000000 */
[----:B------:R-:W-:Y:S01]  /*19b0*/  UMOV UR19, 0x40000040 ;  /* 0x4000004000137882 */ /* 0x000fe20000000000 */
[----:B------:R-:W-:Y:S01]  /*19c0*/  UMOV UR6, UR8 ;  /* 0x0000000800067c82 */ /* 0x000fe20008000000 */
[----:B------:R-:W-:Y:S01]  /*19d0*/  UIADD3 UR8, UR20, 0x302, URZ ;  /* 0x0000030214087890 */ /* 0x000fe2000fffe03f */
[----:B------:R-:W-:Y:S02]  /*19e0*/  WARPGROUP.DEPBAR.LE gsb0, 0x0 ;  /* 0x00008000000079c5 */ /* 0x000fe40000010000 */
[----:B------:R-:W-:-:S06]  /*19f0*/  WARPGROUP.ARRIVE ;  /* 0x00000000000079c5 */ /* 0x000fcc0000000000 */
[----:B------:R-:W-:Y:S01]  /*1a00*/  QGMMA.64x32x32.F32.E4M3.E4M3 R40, gdesc[UR16], RZ, !UPT, gsb0 ;  /* 0x00600000102879f3 */ /* 0x000fe2000c0008ff */
[----:B------:R-:W-:Y:S01]  /*1a10*/  UMOV UR18, UR4 ;  /* 0x0000000400127c82 */ /* 0x000fe20008000000 */
[----:B------:R-:W-:Y:S01]  /*1a20*/  UMOV UR19, 0x40000040 ;  /* 0x4000004000137882 */ /* 0x000fe20000000000 */
[----:B------:R-:W-:Y:S01]  /*1a30*/  UMOV UR4, UR7 ;  /* 0x0000000700047c82 */ /* 0x000fe20008000000 */
        /* <DEDUP_REMOVED lines=96> */
[----:B01----:R-:W-:Y:S01]  /*2040*/  FMNMX.FTZ R3, R136, R137, !PT ;  /* 0x0000008988037209 */ /* 0x003fe20007810000 */
        /* <DEDUP_REMOVED lines=20> */
[----:B------:R-:W-:Y:S02]  /*2190*/  ISETP.GT.AND P5, PT, R5, 0x21, PT ;  /* 0x000000210500780c */ /* 0x000fe40003fa4270 */
        /* <DEDUP_REMOVED lines=16> */
[----:B------:R-:W-:Y:S01]  /*22a0*/  FMNMX.FTZ R3, R121, R6, !PT ;  /* 0x0000000679037209 */ /* 0x000fe20007810000 */
[----:B------:R-:W-:Y:S01]  /*22b0*/  UIADD3 UR20, UR20, 0x606, URZ ;  /* 0x0000060614147890 */ /* 0x000fe2000fffe03f */
        /* <DEDUP_REMOVED lines=33> */
[----:B------:R-:W-:Y:S01]  /*24d0*/  UMOV UR14, UR6 ;  /* 0x00000006000e7c82 */ /* 0x000fe20008000000 */
[----:B------:R-:W-:Y:S01]  /*24e0*/  UMOV UR15, 0x40000040 ;  /* 0x40000040000f7882 */ /* 0x000fe20000000000 */
[----:B------:R-:W-:-:S02]  /*24f0*/  FSEL R108, R108, -INF , P4 ;  /* 0xff8000006c6c7808 */ /* 0x000fc40002000000 */
[----:B------:R-:W-:Y:S02]  /*2500*/  FMNMX.FTZ R3, R105, R6, !PT ;  /* 0x0000000669037209 */ /* 0x000fe40007810000 */
        /* <DEDUP_REMOVED lines=15> */
[----:B------:R-:W-:Y:S02]  /*2600*/  FSEL R117, R117, -INF , P4 ;  /* 0xff80000075757808 */ /* 0x000fe40002000000 */
[----:B------:R-:W-:-:S02]  /*2610*/  ISETP.GT.AND P3, PT, R5, 0x60, PT ;  /* 0x000000600500780c */ /* 0x000fc40003f64270 */
[----:B------:R-:W-:Y:S02]  /*2620*/  FMNMX.FTZ R6, R116, R3, !PT ;  /* 0x0000000374067209 */ /* 0x000fe40007810000 */
[----:B------:R-:W-:Y:S02]  /*2630*/  FSEL R111, R111, -INF , P1 ;  /* 0xff8000006f6f7808 */ /* 0x000fe40000800000 */
[----:B------:R-:W-:Y:S02]  /*2640*/  ISETP.GT.AND P1, PT, R5, 0x61, PT ;  /* 0x000000610500780c */ /* 0x000fe40003f24270 */
[----:B------:R-:W-:Y:S02]  /*2650*/  FMNMX.FTZ R3, R117, R6, !PT ;  /* 0x0000000675037209 */ /* 0x000fe40007810000 */
[----:B------:R-:W-:Y:S02]  /*2660*/  FSEL R115, R115, -INF , P2 ;  /* 0xff80000073737808 */ /* 0x000fe40001000000 */
[----:B------:R-:W-:-:S02]  /*2670*/  ISETP.GT.AND P2, PT, R5, 0x68, PT ;  /* 0x000000680500780c */ /* 0x000fc40003f44270 */
[----:B------:R-:W-:Y:S02]  /*2680*/  FSEL R118, R118, -INF , P5 ;  /* 0xff80000076767808 */ /* 0x000fe40002800000 */
[----:B------:R-:W-:Y:S02]  /*2690*/  ISETP.GT.AND P5, PT, R5, 0x69, PT ;  /* 0x000000690500780c */ /* 0x000fe40003fa4270 */
        /* <DEDUP_REMOVED lines=8> */
[----:B------:R-:W-:Y:S01]  /*2720*/  UMOV UR14, UR7 ;  /* 0x00000007000e7c82 */ /* 0x000fe20008000000 */
[----:B------:R-:W-:Y:S01]  /*2730*/  UMOV UR15, 0x40000040 ;  /* 0x40000040000f7882 */ /* 0x000fe20000000000 */
        /* <DEDUP_REMOVED lines=22> */
[----:B------:R-:W-:Y:S02]  /*28a0*/  FMNMX.FTZ R3, R101, R6, !PT ;  /* 0x0000000665037209 */ /* 0x000fe40007810000 */
[----:B------:R-:W-:Y:S02]  /*28b0*/  FSEL R99, R99, -INF , P3 ;  /* 0xff80000063637808 */ /* 0x000fe40001800000 */
[C---:B------:R-:W-:Y:S02]  /*28c0*/  ISETP.GT.AND P3, PT, R5.reuse, 0x88, PT ;  /* 0x000000880500780c */ /* 0x040fe40003f64270 */
        /* <DEDUP_REMOVED lines=64> */
[----:B------:R-:W-:Y:S02]  /*2cd0*/  FMNMX.FTZ R8, R73, R8, !PT ;  /* 0x0000000849087209 */ /* 0x000fe40007810000 */
[----:B------:R-:W-:Y:S02]  /*2ce0*/  FSEL R51, R51, -INF , P1 ;  /* 0xff80000033337808 */ /* 0x000fe40000800000 */
[C---:B------:R-:W-:Y:S02]  /*2cf0*/  ISETP.GT.AND P1, PT, R5.reuse, 0xc8, PT ;  /* 0x000000c80500780c */ /* 0x040fe40003f24270 */
[----:B------:R-:W-:Y:S02]  /*2d00*/  FSEL R54, R54, -INF , P2 ;  /* 0xff80000036367808 */ /* 0x000fe40001000000 */
[----:B------:R-:W-:-:S02]  /*2d10*/  ISETP.GT.AND P2, PT, R5, 0xc9, PT ;  /* 0x000000c90500780c */ /* 0x000fc40003f44270 */
[----:B------:R-:W-:Y:S02]  /*2d20*/  FSEL R50, R50, -INF , P3 ;  /* 0xff80000032327808 */ /* 0x000fe40001800000 */
[----:B------:R-:W-:Y:S02]  /*2d30*/  ISETP.GT.AND P3, PT, R5, 0xd0, PT ;  /* 0x000000d00500780c */ /* 0x000fe40003f64270 */
[----:B------:R-:W-:Y:S02]  /*2d40*/  FSEL R47, R47, -INF , P4 ;  /* 0xff8000002f2f7808 */ /* 0x000fe40002000000 */
[C---:B------:R-:W-:Y:S02]  /*2d50*/  ISETP.GT.AND P4, PT, R5.reuse, 0xd1, PT ;  /* 0x000000d10500780c */ /* 0x040fe40003f84270 */
[----:B------:R-:W-:Y:S02]  /*2d60*/  FSEL R46, R46, -INF , P5 ;  /* 0xff8000002e2e7808 */ /* 0x000fe40002800000 */
[----:B------:R-:W-:-:S02]  /*2d70*/  ISETP.GT.AND P5, PT, R5, 0xd8, PT ;  /* 0x000000d80500780c */ /* 0x000fc40003fa4270 */
[----:B------:R-:W-:Y:S02]  /*2d80*/  P2R R11, PR, RZ, 0x4 ;  /* 0x00000004ff0b7803 */ /* 0x000fe40000000000 */
        /* <DEDUP_REMOVED lines=18> */
[----:B------:R-:W-:Y:S02]  /*2eb0*/  FMNMX.FTZ R29, R138, R139, !PT ;  /* 0x0000008b8a1d7209 */ /* 0x000fe40007810000 */
[----:B------:R-:W-:Y:S02]  /*2ec0*/  FMNMX.FTZ R8, R77, R8, !PT ;  /* 0x000000084d087209 */ /* 0x000fe40007810000 */
[----:B------:R-:W-:Y:S02]  /*2ed0*/  FMNMX.FTZ R36, R142, R29, !PT ;  /* 0x0000001d8e247209 */ /* 0x000fe40007810000 */
[----:B------:R-:W-:Y:S01]  /*2ee0*/  ISETP.GT.AND P1, PT, R5, 0xb9, PT ;  /* 0x000000b90500780c */ /* 0x000fe20003f24270 */
[----:B------:R-:W0:Y:S01]  /*2ef0*/  SHFL.BFLY PT, R3, R8, 0x2, 0x1f ;  /* 0x0c401f0008037f89 */ /* 0x000e2200000e0000 */
[----:B------:R-:W-:Y:S02]  /*2f00*/  FMNMX.FTZ R29, R143, R36, !PT ;  /* 0x000000248f1d7209 */ /* 0x000fe40007810000 */
[----:B------:R-:W-:-:S02]  /*2f10*/  P2R R13, PR, RZ, 0x1 ;  /* 0x00000001ff0d7803 */ /* 0x000fc40000000000 */
[----:B------:R-:W-:Y:S02]  /*2f20*/  FMNMX.FTZ R36, R146, R29, !PT ;  /* 0x0000001d92247209 */ /* 0x000fe40007810000 */
[----:B------:R-:W-:Y:S02]  /*2f30*/  ISETP.GT.AND P0, PT, R5, 0xc0, PT ;  /* 0x000000c00500780c */ /* 0x000fe40003f04270 */
[----:B------:R-:W-:Y:S02]  /*2f40*/  FMNMX.FTZ R33, R147, R36, !PT ;  /* 0x0000002493217209 */ /* 0x000fe40007810000 */
[----:B------:R-:W-:Y:S02]  /*2f50*/  FSEL R55, R55, -INF , P1 ;  /* 0xff80000037377808 */ /* 0x000fe40000800000 */
[----:B------:R-:W-:Y:S02]  /*2f60*/  FMNMX.FTZ R40, R150, R33, !PT ;  /* 0x0000002196287209 */ /* 0x000fe40007810000 */
[----:B------:R-:W-:-:S02]  /*2f70*/  FSEL R26, R26, -INF , P0 ;  /* 0xff8000001a1a7808 */ /* 0x000fc40000000000 */
[----:B------:R-:W-:Y:S02]  /*2f80*/  FMNMX.FTZ R33, R151, R40, !PT ;  /* 0x0000002897217209 */ /* 0x000fe40007810000 */
[----:B------:R-:W-:Y:S02]  /*2f90*/  ISETP.NE.AND P0, PT, R13, RZ, PT ;  /* 0x000000ff0d00720c */ /* 0x000fe40003f05270 */
[----:B------:R-:W-:Y:S02]  /*2fa0*/  FMNMX.FTZ R40, R122, R33, !PT ;  /* 0x000000217a287209 */ /* 0x000fe40007810000 */
[----:B------:R-:W-:Y:S02]  /*2fb0*/  ISETP.NE.AND P1, PT, R12, RZ, PT ;  /* 0x000000ff0c00720c */ /* 0x000fe40003f25270 */
[----:B0-----:R-:W-:Y:S02]  /*2fc0*/  FMNMX.FTZ R9, R8, R3, !PT ;  /* 0x0000000308097209 */ /* 0x001fe40007810000 */
[----:B------:R-:W-:-:S02]  /*2fd0*/  FMNMX.FTZ R37, R123, R40, !PT ;  /* 0x000000287b257209 */ /* 0x000fc40007810000 */
[----:B------:R-:W-:Y:S01]  /*2fe0*/  FSEL R27, R27, -INF , P0 ;  /* 0xff8000001b1b7808 */ /* 0x000fe20000000000 */
[----:B------:R-:W0:Y:S01]  /*2ff0*/  SHFL.BFLY PT, R10, R9, 0x1, 0x1f ;  /* 0x0c201f00090a7f89 */ /* 0x000e2200000e0000 */
[----:B------:R-:W-:Y:S02]  /*3000*/  FMNMX.FTZ R44, R126, R37, !PT ;  /* 0x000000257e2c7209 */ /* 0x000fe40007810000 */
[----:B------:R-:W-:Y:S02]  /*3010*/  FSEL R30, R30, -INF , P1 ;  /* 0xff8000001e1e7808 */ /* 0x000fe40000800000 */
[----:B------:R-:W-:Y:S02]  /*3020*/  FMNMX.FTZ R37, R127, R44, !PT ;  /* 0x0000002c7f257209 */ /* 0x000fe40007810000 */
[----:B------:R-:W-:Y:S02]  /*3030*/  ISETP.NE.AND P0, PT, R7, RZ, PT ;  /* 0x000000ff0700720c */ /* 0x000fe40003f05270 */
[----:B------:R-:W-:-:S04]  /*3040*/  FMNMX.FTZ R44, R130, R37, !PT ;  /* 0x00000025822c7209 */ /* 0x000fc80007810000 */
[----:B------:R-:W-:-:S04]  /*3050*/  FMNMX.FTZ R53, R131, R44, !PT ;  /* 0x0000002c83357209 */ /* 0x000fc80007810000 */
[----:B------:R-:W-:-:S04]  /*3060*/  FMNMX.FTZ R74, R134, R53, !PT ;  /* 0x00000035864a7209 */ /* 0x000fc80007810000 */
[----:B------:R-:W-:Y:S02]  /*3070*/  FMNMX.FTZ R53, R135, R74, !PT ;  /* 0x0000004a87357209 */ /* 0x000fe40007810000 */
[----:B0-----:R-:W-:Y:S02]  /*3080*/  FMNMX.FTZ R3, R9, R10, !PT ;  /* 0x0000000a09037209 */ /* 0x001fe40007810000 */
[----:B------:R-:W-:Y:S02]  /*3090*/  FMNMX.FTZ R74, R106, R53, !PT ;  /* 0x000000356a4a7209 */ /* 0x000fe40007810000 */
        /* <DEDUP_REMOVED lines=23> */
[----:B------:R1:W-:Y:S01]  /*3210*/  MUFU.EX2 R33, R108 ;  /* 0x0000006c00217308 */ /* 0x0003e20000000800 */
        /* <DEDUP_REMOVED lines=8> */
[----:B-1----:R-:W-:-:S01]  /*32a0*/  FFMA.FTZ R108, R41, UR40, -R80 ;  /* 0x00000028296c7c23 */ /* 0x002fc20008010850 */
        /* <DEDUP_REMOVED lines=32> */
[----:B0-----:R-:W-:Y:S01]  /*34b0*/  FMNMX.FTZ R92, R58, R97, !PT ;  /* 0x000000613a5c7209 */ /* 0x001fe20007810000 */
[----:B------:R-:W-:-:S01]  /*34c0*/  FFMA.FTZ R76, R76, UR40, -R80 ;  /* 0x000000284c4c7c23 */ /* 0x000fc20008010850 */
[--C-:B------:R-:W-:Y:S01]  /*34d0*/  FFMA.FTZ R78, R77, UR40, -R80.reuse ;  /* 0x000000284d4e7c23 */ /* 0x100fe20008010850 */
[----:B-1----:R-:W-:-:S01]  /*34e0*/  FFMA.FTZ R96, R61, UR40, -R80 ;  /* 0x000000283d607c23 */ /* 0x002fc20008010850 */
[----:B------:R-:W-:Y:S01]  /*34f0*/  FMNMX.FTZ R97, R59, R92, !PT ;  /* 0x0000005c3b617209 */ /* 0x000fe20007810000 */
[----:B------:R-:W-:Y:S03]  /*3500*/  MUFU.EX2 R5, R5 ;  /* 0x0000000500057308 */ /* 0x000fe60000000800 */
[----:B------:R-:W-:-:S04]  /*3510*/  FMNMX.FTZ R92, R62, R97, !PT ;  /* 0x000000613e5c7209 */ /* 0x000fc80007810000 */
[----:B------:R-:W-:Y:S01]  /*3520*/  FMNMX.FTZ R101, R63, R92, !PT ;  /* 0x0000005c3f657209 */ /* 0x000fe20007810000 */
[----:B------:R0:W-:Y:S03]  /*3530*/  MUFU.EX2 R97, R100 ;  /* 0x0000006400617308 */ /* 0x0001e60000000800 */
[----:B------:R-:W-:-:S04]  /*3540*/  FMNMX.FTZ R92, R66, R101, !PT ;  /* 0x00000065425c7209 */ /* 0x000fc80007810000 */
[----:B------:R-:W-:Y:S01]  /*3550*/  FMNMX.FTZ R101, R67, R92, !PT ;  /* 0x0000005c43657209 */ /* 0x000fe20007810000 */
[----:B------:R-:W-:Y:S01]  /*3560*/  MUFU.EX2 R8, R8 ;  /* 0x0000000800087308 */ /* 0x000fe20000000800 */
[----:B0-----:R-:W-:Y:S02]  /*3570*/  FSEL R100, R39, -INF , P6 ;  /* 0xff80000027647808 */ /* 0x001fe40003000000 */
[----:B------:R-:W-:-:S04]  /*3580*/  FMNMX.FTZ R92, R70, R101, !PT ;  /* 0x00000065465c7209 */ /* 0x000fc80007810000 */
[----:B------:R-:W-:Y:S01]  /*3590*/  FMNMX.FTZ R101, R71, R92, !PT ;  /* 0x0000005c47657209 */ /* 0x000fe20007810000 */
[----:B------:R-:W-:Y:S03]  /*35a0*/  MUFU.EX2 R7, R7 ;  /* 0x0000000700077308 */ /* 0x000fe60000000800 */
[----:B------:R-:W-:-:S04]  /*35b0*/  FMNMX.FTZ R92, R42, R101, !PT ;  /* 0x000000652a5c7209 */ /* 0x000fc80007810000 */
[----:B------:R-:W-:Y:S01]  /*35c0*/  FMNMX.FTZ R101, R43, R92, !PT ;  /* 0x0000005c2b657209 */ /* 0x000fe20007810000 */
[----:B------:R-:W0:Y:S03]  /*35d0*/  MUFU.EX2 R12, R12 ;  /* 0x0000000c000c7308 */ /* 0x000e260000000800 */
[----:B------:R-:W-:-:S04]  /*35e0*/  FMNMX.FTZ R92, R46, R101, !PT ;  /* 0x000000652e5c7209 */ /* 0x000fc80007810000 */
[----:B------:R-:W-:Y:S01]  /*35f0*/  FMNMX.FTZ R61, R47, R92, !PT ;  /* 0x0000005c2f3d7209 */ /* 0x000fe20007810000 */
[----:B------:R-:W-:-:S01]  /*3600*/  FFMA.FTZ R92, R64, UR40, -R80 ;  /* 0x00000028405c7c23 */ /* 0x000fc20008010850 */
[----:B------:R1:W-:Y:S02]  /*3610*/  MUFU.EX2 R101, R96 ;  /* 0x0000006000657308 */ /* 0x0003e40000000800 */
[----:B------:R-:W-:-:S04]  /*3620*/  FMNMX.FTZ R64, R50, R61, !PT ;  /* 0x0000003d32407209 */ /* 0x000fc80007810000 */
[----:B------:R-:W-:Y:S01]  /*3630*/  FMNMX.FTZ R109, R51, R64, !PT ;  /* 0x00000040336d7209 */ /* 0x000fe20007810000 */
[----:B------:R-:W-:-:S01]  /*3640*/  FFMA.FTZ R64, R72, UR40, -R80 ;  /* 0x0000002848407c23 */ /* 0x000fc20008010850 */
[----:B------:R2:W-:Y:S01]  /*3650*/  MUFU.EX2 R61, R92 ;  /* 0x0000005c003d7308 */ /* 0x0005e20000000800 */
[----:B-1----:R-:W-:Y:S01]  /*3660*/  FSEL R96, R38, -INF , P5 ;  /* 0xff80000026607808 */ /* 0x002fe20002800000 */
[----:B------:R-:W-:Y:S01]  /*3670*/  FFMA.FTZ R38, R65, UR40, -R80 ;  /* 0x0000002841267c23 */ /* 0x000fe20008010850 */
[----:B------:R-:W-:Y:S02]  /*3680*/  FMNMX.FTZ R72, R54, R109, !PT ;  /* 0x0000006d36487209 */ /* 0x000fe40007810000 */
[----:B0-----:R-:W-:Y:S02]  /*3690*/  F2FP.SATFINITE.E4M3.F32.PACK_AB_MERGE_C R200, R12, R7, RZ ;  /* 0x000000070cc8723e */ /* 0x001fe400048070ff */
[----:B------:R-:W-:Y:S01]  /*36a0*/  FMNMX.FTZ R109, R55, R72, !PT ;  /* 0x00000048376d7209 */ /* 0x000fe20007810000 */
[----:B------:R-:W-:Y:S01]  /*36b0*/  MUFU.EX2 R53, R116 ;  /* 0x0000007400357308 */ /* 0x000fe20000000800 */
[----:B--2---:R-:W-:-:S02]  /*36c0*/  FSEL R92, R35, -INF , P4 ;  /* 0xff800000235c7808 */ /* 0x004fc40002000000 */
[----:B------:R-:W-:Y:S02]  /*36d0*/  FMNMX.FTZ R72, R26, R109, !PT ;  /* 0x0000006d1a487209 */ /* 0x000fe40007810000 */
[----:B------:R-:W-:Y:S02]  /*36e0*/  F2FP.SATFINITE.E4M3.F32.PACK_AB_MERGE_C R200, R8, R5, R200 ;  /* 0x0000000508c8723e */ /* 0x000fe400048070c8 */
[----:B------:R-:W-:Y:S01]  /*36f0*/  FMNMX.FTZ R109, R27, R72, !PT ;  /* 0x000000481b6d7209 */ /* 0x000fe20007810000 */
[----:B------:R-:W-:Y:S01]  /*3700*/  MUFU.EX2 R37, R112 ;  /* 0x0000007000257308 */ /* 0x000fe20000000800 */
[----:B------:R-:W-:Y:S01]  /*3710*/  FSEL R72, R31, -INF , P2 ;  /* 0xff8000001f487808 */ /* 0x000fe20001000000 */
[----:B------:R-:W-:Y:S01]  /*3720*/  FFMA.FTZ R31, R69, UR40, -R80 ;  /* 0x00000028451f7c23 */ /* 0x000fe20008010850 */
[----:B------:R-:W-:Y:S02]  /*3730*/  FMNMX.FTZ R109, R30, R109, !PT ;  /* 0x0000006d1e6d7209 */ /* 0x000fe40007810000 */
[----:B------:R-:W-:-:S02]  /*3740*/  FSEL R69, R34, -INF , P3 ;  /* 0xff80000022457808 */ /* 0x000fc40001800000 */
[----:B------:R-:W-:Y:S01]  /*3750*/  FMNMX.FTZ R34, R72, R109, !PT ;  /* 0x0000006d48227209 */ /* 0x000fe20007810000 */
[----:B------:R-:W-:Y:S01]  /*3760*/  MUFU.EX2 R9, R9 ;  /* 0x0000000900097308 */ /* 0x000fe20000000800 */
[----:B------:R-:W-:Y:S02]  /*3770*/  LOP3.LUT P2, RZ, R152, 0x7f, RZ, 0xc0, !PT ;  /* 0x0000007f98ff7812 */ /* 0x000fe4000784c0ff */
[----:B------:R-:W-:-:S04]  /*3780*/  FMNMX.FTZ R35, R69, R34, !PT ;  /* 0x0000002245237209 */ /* 0x000fc80007810000 */
[----:B------:R-:W-:Y:S01]  /*3790*/  FMNMX.FTZ R35, R92, R35, !PT ;  /* 0x000000235c237209 */ /* 0x000fe20007810000 */
[----:B------:R0:W-:Y:S03]  /*37a0*/  MUFU.EX2 R34, R104 ;  /* 0x0000006800227308 */ /* 0x0001e60000000800 */
[----:B------:R-:W-:-:S03]  /*37b0*/  FMNMX.FTZ R39, R96, R35, !PT ;  /* 0x0000002360277209 */ /* 0x000fc60007810000 */
[----:B------:R-:W-:Y:S01]  /*37c0*/  @!P2 VIADD R4, R4, 0x2e840 ;  /* 0x0002e8400404a836 */ /* 0x000fe20000000000 */
[----:B------:R-:W-:Y:S01]  /*37d0*/  FMNMX.FTZ R6, R100, R39, !PT ;  /* 0x0000002764067209 */ /* 0x000fe20007810000 */
[----:B------:R1:W-:Y:S01]  /*37e0*/  MUFU.EX2 R35, R108 ;  /* 0x0000006c00237308 */ /* 0x0003e20000000800 */
[----:B------:R-:W-:-:S01]  /*37f0*/  FFMA.FTZ R39, R45, UR40, -R80 ;  /* 0x000000282d277c23 */ /* 0x000fc20008010850 */
[--C-:B------:R-:W-:Y:S01]  /*3800*/  FFMA.FTZ R45, R52, UR40, -R80.reuse ;  /* 0x00000028342d7c23 */ /* 0x100fe20008010850 */
[----:B------:R-:W-:-:S01]  /*3810*/  FFMA.FTZ R52, R73, UR40, -R80 ;  /* 0x0000002849347c23 */ /* 0x000fc20008010850 */
[----:B------:R-:W2:Y:S01]  /*3820*/  SHFL.BFLY PT, R65, R6, 0x2, 0x1f ;  /* 0x0c401f0006417f89 */ /* 0x000ea200000e0000 */
[----:B0-----:R-:W-:-:S01]  /*3830*/  FFMA.FTZ R104, R79, UR40, -R80 ;  /* 0x000000284f687c23 */ /* 0x001fc20008010850 */
[----:B------:R-:W-:Y:S01]  /*3840*/  FFMA.FTZ R73, R81, UR40, -R80 ;  /* 0x0000002851497c23 */ /* 0x000fe20008010850 */
[----:B------:R-:W-:Y:S01]  /*3850*/  @!P2 PRMT R4, RZ, 0x654, R4 ;  /* 0x00000654ff04a816 */ /* 0x000fe20000000004 */
[----:B------:R-:W-:Y:S01]  /*3860*/  MUFU.EX2 R10, R10 ;  /* 0x0000000a000a7308 */ /* 0x000fe20000000800 */
[----:B-1----:R-:W-:-:S01]  /*3870*/  FFMA.FTZ R108, R83, UR40, -R80 ;  /* 0x00000028536c7c23 */ /* 0x002fc20008010850 */
[----:B------:R-:W-:Y:S01]  /*3880*/  IMAD.U32 R83, RZ, RZ, UR40 ;  /* 0x00000028ff537e24 */ /* 0x000fe2000f8e00ff */
[----:B------:R0:W-:Y:S05]  /*3890*/  @!P2 SYNCS.ARRIVE.TRANS64.RED.A1T0 RZ, [R4+URZ], RZ ;  /* 0x000000ff04ffa9a7 */ /* 0x0001ea000810043f */
[----:B------:R-:W-:Y:S08]  /*38a0*/  MUFU.EX2 R11, R11 ;  /* 0x0000000b000b7308 */ /* 0x000ff00000000800 */
[----:B------:R-:W1:Y:S01]  /*38b0*/  MUFU.EX2 R20, R20 ;  /* 0x0000001400147308 */ /* 0x000e620000000800 */
[----:B--2---:R-:W-:Y:S01]  /*38c0*/  FMNMX.FTZ R109, R6, R65, !PT ;  /* 0x00000041066d7209 */ /* 0x004fe20007810000 */
[----:B------:R-:W-:-:S06]  /*38d0*/  FFMA.FTZ R65, R85, UR40, -R80 ;  /* 0x0000002855417c23 */ /* 0x000fcc0008010850 */
[----:B------:R-:W-:Y:S01]  /*38e0*/  MUFU.EX2 R13, R13 ;  /* 0x0000000d000d7308 */ /* 0x000fe20000000800 */
[----:B------:R-:W2:Y:S07]  /*38f0*/  SHFL.BFLY PT, R6, R109, 0x1, 0x1f ;  /* 0x0c201f006d067f89 */ /* 0x000eae00000e0000 */
[----:B------:R-:W-:Y:S01]  /*3900*/  MUFU.EX2 R14, R14 ;  /* 0x0000000e000e7308 */ /* 0x000fe20000000800 */
[----:B-1----:R-:W-:-:S04]  /*3910*/  F2FP.SATFINITE.E4M3.F32.PACK_AB_MERGE_C R202, R20, R11, RZ ;  /* 0x0000000b14ca723e */ /* 0x002fc800048070ff */
[----:B------:R-:W-:-:S03]  /*3920*/  F2FP.SATFINITE.E4M3.F32.PACK_AB_MERGE_C R202, R10, R9, R202 ;  /* 0x000000090aca723e */ /* 0x000fc600048070ca */
[----:B------:R-:W-:Y:S08]  /*3930*/  MUFU.EX2 R21, R21 ;  /* 0x0000001500157308 */ /* 0x000ff00000000800 */
[----:B------:R-:W-:Y:S01]  /*3940*/  MUFU.EX2 R28, R28 ;  /* 0x0000001c001c7308 */ /* 0x000fe20000000800 */
[----:B--2---:R-:W-:-:S04]  /*3950*/  FMNMX.FTZ R6, R109, R6, !PT ;  /* 0x000000066d067209 */ /* 0x004fc80007810000 */
        /* <DEDUP_REMOVED lines=25> */
[----:B------:R-:W-:Y:S01]  /*3af0*/  FADD.FTZ R102, R5, R8 ;  /* 0x0000000805667221 */ /* 0x000fe20000010000 */
[----:B------:R-:W-:-:S01]  /*3b00*/  FFMA.FTZ R119, R95, UR40, -R83 ;  /* 0x000000285f777c23 */ /* 0x000fc20008010853 */
[----:B------:R-:W2:Y:S01]  /*3b10*/  MUFU.EX2 R85, R85 ;  /* 0x0000005500557308 */ /* 0x000ea20000000800 */
[----:B------:R-:W-:-:S01]  /*3b20*/  FFMA.FTZ R95, R99, UR40, -R83 ;  /* 0x00000028635f7c23 */ /* 0x000fc20008010853 */
[--C-:B------:R-:W-:Y:S01]  /*3b30*/  FFMA.FTZ R124, R151, UR40, -R83.reuse ;  /* 0x00000028977c7c23 */ /* 0x100fe20008010853 */
[----:B------:R-:W-:-:S01]  /*3b40*/  FFMA.FTZ R99, R103, UR40, -R83 ;  /* 0x0000002867637c23 */ /* 0x000fc20008010853 */
[----:B------:R-:W-:Y:S01]  /*3b50*/  FADD.FTZ R103, R7, R102 ;  /* 0x0000006607677221 */ /* 0x000fe20000010000 */
        /* <DEDUP_REMOVED lines=53> */
[----:B------:R-:W-:Y:S01]  /*3eb0*/  FFMA.FTZ R96, R96, UR40, -R83 ;  /* 0x0000002860607c23 */ /* 0x000fe20008010853 */
[----:B------:R-:W-:-:S02]  /*3ec0*/  F2FP.SATFINITE.E4M3.F32.PACK_AB_MERGE_C R204, R28, R21, RZ ;  /* 0x000000151ccc723e */ /* 0x000fc400048070ff */
[----:B------:R-:W-:Y:S02]  /*3ed0*/  F2FP.SATFINITE.E4M3.F32.PACK_AB_MERGE_C R85, R120, R85, RZ ;  /* 0x000000557855723e */ /* 0x000fe400048070ff */
[----:B------:R-:W-:Y:S01]  /*3ee0*/  F2FP.SATFINITE.E4M3.F32.PACK_AB_MERGE_C R113, R124, R113, RZ ;  /* 0x000000717c71723e */ /* 0x000fe200048070ff */
[----:B------:R-:W1:Y:S01]  /*3ef0*/  MUFU.EX2 R117, R117 ;  /* 0x0000007500757308 */ /* 0x000e620000000800 */
[----:B--2---:R-:W-:-:S01]  /*3f00*/  FADD.FTZ R125, R81, R102 ;  /* 0x00000066517d7221 */ /* 0x004fc20000010000 */
[----:B------:R-:W-:Y:S01]  /*3f10*/  F2FP.SATFINITE.E4M3.F32.PACK_AB_MERGE_C R201, R80, R77, R85 ;  /* 0x0000004d50c9723e */ /* 0x000fe20004807055 */
[----:B------:R-:W-:Y:S01]  /*3f20*/  IMAD.MOV.U32 R85, RZ, RZ, R87 ;  /* 0x000000ffff557224 */ /* 0x000fe200078e0057 */
[----:B------:R-:W-:Y:S01]  /*3f30*/  F2FP.SATFINITE.E4M3.F32.PACK_AB_MERGE_C R203, R112, R79, R113 ;  /* 0x0000004f70cb723e */ /* 0x000fe20004807071 */
[--C-:B------:R-:W-:Y:S01]  /*3f40*/  IMAD.MOV.U32 R80, RZ, RZ, R87.reuse ;  /* 0x000000ffff507224 */ /* 0x100fe200078e0057 */
[----:B------:R-:W-:Y:S01]  /*3f50*/  F2FP.SATFINITE.E4M3.F32.PACK_AB_MERGE_C R204, R14, R13, R204 ;  /* 0x0000000d0ecc723e */ /* 0x000fe200048070cc */
[----:B------:R-:W-:Y:S01]  /*3f60*/  IMAD.MOV.U32 R79, RZ, RZ, R87 ;  /* 0x000000ffff4f7224 */ /* 0x000fe200078e0057 */
[----:B------:R-:W2:Y:S01]  /*3f70*/  MUFU.EX2 R126, R126 ;  /* 0x0000007e007e7308 */ /* 0x000ea20000000800 */
[----:B0-----:R-:W-:-:S01]  /*3f80*/  FADD.FTZ R102, R116, R125 ;  /* 0x0000007d74667221 */ /* 0x001fc20000010000 */
[----:B------:R-:W-:-:S06]  /*3f90*/  IMAD.MOV.U32 R77, RZ, RZ, R87 ;  /* 0x000000ffff4d7224 */ /* 0x000fcc00078e0057 */
[----:B------:R-:W0:Y:S01]  /*3fa0*/  MUFU.EX2 R109, R109 ;  /* 0x0000006d006d7308 */ /* 0x000e220000000800 */
[----:B-1----:R-:W-:-:S01]  /*3fb0*/  FADD.FTZ R125, R117, R102 ;  /* 0x00000066757d7221 */ /* 0x002fc20000010000 */
[----:B------:R-:W-:Y:S01]  /*3fc0*/  FADD.FTZ R102, R28, R103 ;  /* 0x000000671c667221 */ /* 0x000fe20000010000 */
[----:B------:R-:W-:-:S03]  /*3fd0*/  IMAD.MOV.U32 R28, RZ, RZ, R87 ;  /* 0x000000ffff1c7224 */ /* 0x000fc600078e0057 */
[----:B------:R-:W-:Y:S02]  /*3fe0*/  FADD.FTZ R43, R15, R102 ;  /* 0x000000660f2b7221 */ /* 0x000fe40000010000 */
[----:B------:R-:W1:Y:S01]  /*3ff0*/  MUFU.EX2 R24, R24 ;  /* 0x0000001800187308 */ /* 0x000e620000000800 */
[----:B--2---:R-:W-:-:S01]  /*4000*/  FADD.FTZ R132, R126, R125 ;  /* 0x0000007d7e847221 */ /* 0x004fc20000010000 */
[----:B------:R-:W-:-:S04]  /*4010*/  F2FP.SATFINITE.E4M3.F32.PACK_AB_MERGE_C R117, R126, R117, RZ ;  /* 0x000000757e75723e */ /* 0x000fc800048070ff */
[----:B------:R-:W-:Y:S01]  /*4020*/  F2FP.SATFINITE.E4M3.F32.PACK_AB_MERGE_C R205, R116, R81, R117 ;  /* 0x0000005174cd723e */ /* 0x000fe20004807075 */
[----:B------:R-:W-:Y:S01]  /*4030*/  IMAD.MOV.U32 R81, RZ, RZ, R87 ;  /* 0x000000ffff517224 */ /* 0x000fe200078e0057 */
        /* <DEDUP_REMOVED lines=12> */
[----:B------:R-:W-:Y:S01]  /*4100*/  F2FP.SATFINITE.E4M3.F32.PACK_AB_MERGE_C R206, R32, R25, RZ ;  /* 0x0000001920ce723e */ /* 0x000fe200048070ff */
[----:B------:R-:W-:Y:S02]  /*4110*/  IMAD.MOV.U32 R32, RZ, RZ, R87 ;  /* 0x000000ffff207224 */ /* 0x000fe400078e0057 */
[----:B------:R-:W-:Y:S01]  /*4120*/  FADD.FTZ R103, R29, R102 ;  /* 0x000000661d677221 */ /* 0x000fe20000010000 */
[----:B------:R-:W-:-:S01]  /*4130*/  FFMA.FTZ R102, R26, UR40, -R83 ;  /* 0x000000281a667c23 */ /* 0x000fc20008010853 */
[----:B------:R-:W-:Y:S01]  /*4140*/  FFMA.FTZ R83, R100, UR40, -R83 ;  /* 0x0000002864537c23 */ /* 0x000fe20008010853 */
[----:B------:R-:W2:Y:S01]  /*4150*/  MUFU.EX2 R36, R36 ;  /* 0x0000002400247308 */ /* 0x000ea20000000800 */
[----:B0-----:R-:W-:-:S01]  /*4160*/  FADD.FTZ R125, R128, R125 ;  /* 0x0000007d807d7221 */ /* 0x001fc20000010000 */
[----:B------:R-:W-:Y:S01]  /*4170*/  F2FP.SATFINITE.E4M3.F32.PACK_AB_MERGE_C R121, R128, R121, RZ ;  /* 0x000000798079723e */ /* 0x000fe200048070ff */
[--C-:B------:R-:W-:Y:S01]  /*4180*/  IMAD.MOV.U32 R25, RZ, RZ, R87.reuse ;  /* 0x000000ffff197224 */ /* 0x100fe200078e0057 */
[----:B------:R-:W-:Y:S01]  /*4190*/  F2FP.SATFINITE.E4M3.F32.PACK_AB_MERGE_C R206, R24, R15, R206 ;  /* 0x0000000f18ce723e */ /* 0x000fe200048070ce */
[----:B------:R-:W-:Y:S01]  /*41a0*/  IMAD.MOV.U32 R24, RZ, RZ, R87 ;  /* 0x000000ffff187224 */ /* 0x000fe200078e0057 */
[----:B------:R-:W-:-:S02]  /*41b0*/  F2FP.SATFINITE.E4M3.F32.PACK_AB_MERGE_C R207, R122, R109, R121 ;  /* 0x0000006d7acf723e */ /* 0x000fc40004807079 */
        /* <DEDUP_REMOVED lines=9> */
[----:B--2---:R-:W-:-:S04]  /*4250*/  F2FP.SATFINITE.E4M3.F32.PACK_AB_MERGE_C R208, R40, R33, RZ ;  /* 0x0000002128d0723e */ /* 0x004fc800048070ff */
[----:B------:R-:W-:Y:S01]  /*4260*/  F2FP.SATFINITE.E4M3.F32.PACK_AB_MERGE_C R208, R36, R29, R208 ;  /* 0x0000001d24d0723e */ /* 0x000fe200048070d0 */
[----:B------:R-:W-:Y:S02]  /*4270*/  IMAD.MOV.U32 R36, RZ, RZ, R87 ;  /* 0x000000ffff247224 */ /* 0x000fe400078e0057 */
[----:B------:R-:W2:Y:S01]  /*4280*/  MUFU.EX2 R44, R44 ;  /* 0x0000002c002c7308 */ /* 0x000ea20000000800 */
[----:B0-----:R-:W-:-:S01]  /*4290*/  FADD.FTZ R103, R130, R103 ;  /* 0x0000006782677221 */ /* 0x001fc20000010000 */
[----:B------:R-:W-:Y:S01]  /*42a0*/  F2FP.SATFINITE.E4M3.F32.PACK_AB_MERGE_C R123, R130, R123, RZ ;  /* 0x0000007b827b723e */ /* 0x000fe200048070ff */
[----:B------:R-:W-:-:S03]  /*42b0*/  IMAD.MOV.U32 R29, RZ, RZ, R87 ;  /* 0x000000ffff1d7224 */ /* 0x000fc600078e0057 */
[----:B------:R-:W-:Y:S02]  /*42c0*/  F2FP.SATFINITE.E4M3.F32.PACK_AB_MERGE_C R209, R107, R106, R123 ;  /* 0x0000006a6bd1723e */ /* 0x000fe4000480707b */
[----:B------:R-:W0:Y:S08]  /*42d0*/  MUFU.EX2 R111, R111 ;  /* 0x0000006f006f7308 */ /* 0x000e300000000800 */
[----:B------:R3:W-:Y:S08]  /*42e0*/  MUFU.EX2 R43, R67 ;  /* 0x00000043002b7308 */ /* 0x0007f00000000800 */
[----:B------:R-:W4:Y:S01]  /*42f0*/  MUFU.EX2 R114, R114 ;  /* 0x0000007200727308 */ /* 0x000f220000000800 */
[----:B---3--:R-:W-:-:S01]  /*4300*/  FADD.FTZ R67, R33, R132 ;  /* 0x0000008421437221 */ /* 0x008fc20000010000 */
[----:B------:R-:W-:-:S03]  /*4310*/  IMAD.MOV.U32 R33, RZ, RZ, R87 ;  /* 0x000000ffff217224 */ /* 0x000fc600078e0057 */
[----:B------:R-:W-:Y:S01]  /*4320*/  FADD.FTZ R132, R40, R67 ;  /* 0x0000004328847221 */ /* 0x000fe20000010000 */
[----:B------:R-:W-:Y:S02]  /*4330*/  IMAD.MOV.U32 R40, RZ, RZ, R87 ;  /* 0x000000ffff287224 */ /* 0x000fe400078e0057 */
[----:B------:R-:W3:Y:S01]  /*4340*/  MUFU.EX2 R82, R82 ;  /* 0x0000005200527308 */ /* 0x000ee20000000800 */
[----:B------:R-:W-:-:S01]  /*4350*/  FADD.FTZ R67, R37, R132 ;  /* 0x0000008425437221 */ /* 0x000fc20000010000 */
[----:B-1----:R-:W-:-:S03]  /*4360*/  FADD.FTZ R132, R110, R103 ;  /* 0x000000676e847221 */ /* 0x002fc60000010000 */
[----:B--2---:R-:W-:Y:S01]  /*4370*/  FADD.FTZ R100, R44, R67 ;  /* 0x000000432c647221 */ /* 0x004fe20000010000 */
[----:B0-----:R-:W-:-:S02]  /*4380*/  FADD.FTZ R67, R111, R132 ;  /* 0x000000846f437221 */ /* 0x001fc40000010000 */
[----:B------:R-:W0:Y:S01]  /*4390*/  MUFU.EX2 R115, R115 ;  /* 0x0000007300737308 */ /* 0x000e220000000800 */
[----:B------:R-:W-:-:S01]  /*43a0*/  FADD.FTZ R103, R53, R100 ;  /* 0x0000006435677221 */ /* 0x000fc20000010000 */
[----:B----4-:R-:W-:Y:S01]  /*43b0*/  FADD.FTZ R12, R114, R67 ;  /* 0x00000043720c7221 */ /* 0x010fe20000010000 */
[----:B------:R-:W-:-:S05]  /*43c0*/  IMAD.MOV.U32 R67, RZ, RZ, R87 ;  /* 0x000000ffff437224 */ /* 0x000fca00078e0057 */
[----:B------:R-:W1:Y:S01]  /*43d0*/  MUFU.EX2 R74, R74 ;  /* 0x0000004a004a7308 */ /* 0x000e620000000800 */
[----:B---3--:R-:W-:-:S01]  /*43e0*/  FADD.FTZ R103, R82, R103 ;  /* 0x0000006752677221 */ /* 0x008fc20000010000 */
[----:B------:R-:W-:Y:S01]  /*43f0*/  F2FP.SATFINITE.E4M3.F32.PACK_AB_MERGE_C R210, R82, R53, RZ ;  /* 0x0000003552d2723e */ /* 0x000fe200048070ff */
[--C-:B------:R-:W-:Y:S02]  /*4400*/  IMAD.MOV.U32 R82, RZ, RZ, R87.reuse ;  /* 0x000000ffff527224 */ /* 0x100fe400078e0057 */
[--C-:B------:R-:W-:Y:S01]  /*4410*/  IMAD.MOV.U32 R53, RZ, RZ, R87.reuse ;  /* 0x000000ffff357224 */ /* 0x100fe200078e0057 */
[----:B------:R-:W-:Y:S01]  /*4420*/  F2FP.SATFINITE.E4M3.F32.PACK_AB_MERGE_C R210, R44, R37, R210 ;  /* 0x000000252cd2723e */ /* 0x000fe200048070d2 */
[----:B------:R-:W-:Y:S01]  /*4430*/  IMAD.MOV.U32 R44, RZ, RZ, R87 ;  /* 0x000000ffff2c7224 */ /* 0x000fe200078e0057 */
[----:B------:R-:W2:Y:S01]  /*4440*/  MUFU.EX2 R90, R90 ;  /* 0x0000005a005a7308 */ /* 0x000ea20000000800 */
[----:B0-----:R-:W-:-:S01]  /*4450*/  FADD.FTZ R11, R115, R12 ;  /* 0x0000000c730b7221 */ /* 0x001fc20000010000 */
[----:B------:R-:W-:Y:S01]  /*4460*/  F2FP.SATFINITE.E4M3.F32.PACK_AB_MERGE_C R114, R115, R114, RZ ;  /* 0x000000727372723e */ /* 0x000fe200048070ff */
[----:B------:R-:W-:-:S03]  /*4470*/  IMAD.MOV.U32 R37, RZ, RZ, R87 ;  /* 0x000000ffff257224 */ /* 0x000fc600078e0057 */
        /* <DEDUP_REMOVED lines=11> */
[C---:B------:R-:W-:Y:S01]  /*4530*/  F2FP.SATFINITE.E4M3.F32.PACK_AB_MERGE_C R212, R105.reuse, R86, RZ ;  /* 0x0000005669d4723e */ /* 0x040fe200048070ff */
[--C-:B------:R-:W-:Y:S02]  /*4540*/  IMAD.MOV.U32 R86, RZ, RZ, R87.reuse ;  /* 0x000000ffff567224 */ /* 0x100fe400078e0057 */
[----:B------:R-:W-:Y:S01]  /*4550*/  FADD.FTZ R105, R105, R12 ;  /* 0x0000000c69697221 */ /* 0x000fe20000010000 */
[----:B------:R-:W-:Y:S01]  /*4560*/  F2FP.SATFINITE.E4M3.F32.PACK_AB_MERGE_C R212, R89, R74, R212 ;  /* 0x0000004a59d4723e */ /* 0x000fe200048070d4 */
[----:B------:R-:W-:Y:S01]  /*4570*/  IMAD.MOV.U32 R74, RZ, RZ, R87 ;  /* 0x000000ffff4a7224 */ /* 0x000fe200078e0057 */
[----:B------:R-:W2:Y:S01]  /*4580*/  MUFU.EX2 R84, R84 ;  /* 0x0000005400547308 */ /* 0x000ea20000000800 */
[----:B0-----:R-:W-:-:S07]  /*4590*/  FADD.FTZ R20, R118, R21 ;  /* 0x0000001576147221 */ /* 0x001fce0000010000 */
[----:B------:R-:W0:Y:S01]  /*45a0*/  MUFU.EX2 R94, R94 ;  /* 0x0000005e005e7308 */ /* 0x000e220000000800 */
[----:B-1----:R-:W-:-:S01]  /*45b0*/  FADD.FTZ R11, R119, R20 ;  /* 0x00000014770b7221 */ /* 0x002fc20000010000 */
[----:B------:R-:W-:-:S04]  /*45c0*/  F2FP.SATFINITE.E4M3.F32.PACK_AB_MERGE_C R118, R119, R118, RZ ;  /* 0x000000767776723e */ /* 0x000fc800048070ff */
[----:B------:R-:W-:Y:S02]  /*45d0*/  F2FP.SATFINITE.E4M3.F32.PACK_AB_MERGE_C R213, R91, R90, R118 ;  /* 0x0000005a5bd5723e */ /* 0x000fe40004807076 */
[----:B------:R-:W1:Y:S01]  /*45e0*/  MUFU.EX2 R95, R95 ;  /* 0x0000005f005f7308 */ /* 0x000e620000000800 */
[----:B--2---:R-:W-:-:S07]  /*45f0*/  FADD.FTZ R12, R84, R105 ;  /* 0x00000069540c7221 */ /* 0x004fce0000010000 */
[----:B------:R-:W2:Y:S01]  /*4600*/  MUFU.EX2 R88, R88 ;  /* 0x0000005800587308 */ /* 0x000ea20000000800 */
[----:B0-----:R-:W-:-:S01]  /*4610*/  FADD.FTZ R20, R94, R11 ;  /* 0x0000000b5e147221 */ /* 0x001fc20000010000 */
[----:B------:R-:W-:-:S06]  /*4620*/  FADD.FTZ R11, R93, R12 ;  /* 0x0000000c5d0b7221 */ /* 0x000fcc0000010000 */
[----:B------:R-:W0:Y:S01]  /*4630*/  MUFU.EX2 R98, R98 ;  /* 0x0000006200627308 */ /* 0x000e220000000800 */
[----:B-1----:R-:W-:-:S07]  /*4640*/  FADD.FTZ R21, R95, R20 ;  /* 0x000000145f157221 */ /* 0x002fce0000010000 */
[----:B------:R-:W1:Y:S01]  /*4650*/  MUFU.EX2 R99, R99 ;  /* 0x0000006300637308 */ /* 0x000e620000000800 */
[----:B--2---:R-:W-:-:S01]  /*4660*/  FADD.FTZ R12, R88, R11 ;  /* 0x0000000b580c7221 */ /* 0x004fc20000010000 */
[----:B------:R-:W-:-:S03]  /*4670*/  F2FP.SATFINITE.E4M3.F32.PACK_AB_MERGE_C R214, R97, R88, RZ ;  /* 0x0000005861d6723e */ /* 0x000fc600048070ff */
[----:B------:R-:W-:Y:S01]  /*4680*/  FADD.FTZ R97, R97, R12 ;  /* 0x0000000c61617221 */ /* 0x000fe20000010000 */
[----:B------:R-:W-:Y:S01]  /*4690*/  F2FP.SATFINITE.E4M3.F32.PACK_AB_MERGE_C R214, R93, R84, R214 ;  /* 0x000000545dd6723e */ /* 0x000fe200048070d6 */
[----:B------:R-:W-:Y:S01]  /*46a0*/  IMAD.MOV.U32 R84, RZ, RZ, R87 ;  /* 0x000000ffff547224 */ /* 0x000fe200078e0057 */
[----:B------:R-:W2:Y:S01]  /*46b0*/  MUFU.EX2 R56, R56 ;  /* 0x0000003800387308 */ /* 0x000ea20000000800 */
[----:B0-----:R-:W-:-:S07]  /*46c0*/  FADD.FTZ R20, R98, R21 ;  /* 0x0000001562147221 */ /* 0x001fce0000010000 */
[----:B------:R-:W0:Y:S01]  /*46d0*/  MUFU.EX2 R58, R58 ;  /* 0x0000003a003a7308 */ /* 0x000e220000000800 */
[C---:B-1----:R-:W-:Y:S01]  /*46e0*/  F2FP.SATFINITE.E4M3.F32.PACK_AB_MERGE_C R98, R99.reuse, R98, RZ ;  /* 0x000000626362723e */ /* 0x042fe200048070ff */
[----:B------:R-:W-:-:S03]  /*46f0*/  FADD.FTZ R99, R99, R20 ;  /* 0x0000001463637221 */ /* 0x000fc60000010000 */
[----:B------:R-:W-:-:S03]  /*4700*/  F2FP.SATFINITE.E4M3.F32.PACK_AB_MERGE_C R215, R95, R94, R98 ;  /* 0x0000005e5fd7723e */ /* 0x000fc60004807062 */
        /* <DEDUP_REMOVED lines=10> */
[----:B------:R-:W-:-:S03]  /*47b0*/  F2FP.SATFINITE.E4M3.F32.PACK_AB_MERGE_C R60, R101, R60, RZ ;  /* 0x0000003c653c723e */ /* 0x000fc600048070ff */
[----:B------:R-:W-:Y:S01]  /*47c0*/  FADD.FTZ R8, R101, R8 ;  /* 0x0000000865087221 */ /* 0x000fe20000010000 */
[----:B------:R-:W-:Y:S01]  /*47d0*/  F2FP.SATFINITE.E4M3.F32.PACK_AB_MERGE_C R216, R57, R56, R60 ;  /* 0x0000003839d8723e */ /* 0x000fe2000480703c */
[----:B------:R-:W-:Y:S01]  /*47e0*/  IMAD.MOV.U32 R60, RZ, RZ, R87 ;  /* 0x000000ffff3c7224 */ /* 0x000fe200078e0057 */
[----:B------:R-:W0:Y:S01]  /*47f0*/  MUFU.EX2 R4, R4 ;  /* 0x0000000400047308 */ /* 0x000e220000000800 */
[----:B-1----:R-:W-:-:S01]  /*4800*/  FADD.FTZ R10, R62, R9 ;  /* 0x000000093e0a7221 */ /* 0x002fc20000010000 */
[----:B------:R-:W-:Y:S01]  /*4810*/  FADD.FTZ R5, R61, R8 ;  /* 0x000000083d057221 */ /* 0x000fe20000010000 */
[--C-:B------:R-:W-:Y:S02]  /*4820*/  IMAD.MOV.U32 R57, RZ, RZ, R87.reuse ;  /* 0x000000ffff397224 */ /* 0x100fe400078e0057 */
[----:B------:R-:W-:-:S03]  /*4830*/  IMAD.MOV.U32 R56, RZ, RZ, R87 ;  /* 0x000000ffff387224 */ /* 0x000fc600078e0057 */
        /* <DEDUP_REMOVED lines=9> */
[----:B------:R-:W-:Y:S01]  /*48d0*/  FADD.FTZ R9, R43, R8 ;  /* 0x000000082b097221 */ /* 0x000fe20000010000 */
[----:B------:R-:W-:Y:S01]  /*48e0*/  IMAD.MOV.U32 R58, RZ, RZ, R87 ;  /* 0x000000ffff3a7224 */ /* 0x000fe200078e0057 */
[----:B------:R-:W0:Y:S01]  /*48f0*/  MUFU.EX2 R70, R70 ;  /* 0x0000004600467308 */ /* 0x000e220000000800 */
[----:B-1----:R-:W-:-:S07]  /*4900*/  FADD.FTZ R5, R64, R5 ;  /* 0x0000000540057221 */ /* 0x002fce0000010000 */
[----:B------:R-:W1:Y:S01]  /*4910*/  MUFU.EX2 R31, R31 ;  /* 0x0000001f001f7308 */ /* 0x000e620000000800 */
[----:B--2---:R-:W-:-:S07]  /*4920*/  FADD.FTZ R8, R68, R5 ;  /* 0x0000000544087221 */ /* 0x004fce0000010000 */
[----:B------:R-:W2:Y:S01]  /*4930*/  MUFU.EX2 R71, R71 ;  /* 0x0000004700477308 */ /* 0x000ea20000000800 */
[----:B0-----:R-:W-:-:S07]  /*4940*/  FADD.FTZ R10, R70, R9 ;  /* 0x00000009460a7221 */ /* 0x001fce0000010000 */
[----:B------:R-:W0:Y:S01]  /*4950*/  MUFU.EX2 R26, R42 ;  /* 0x0000002a001a7308 */ /* 0x000e220000000800 */
[C---:B-1----:R-:W-:Y:S01]  /*4960*/  F2FP.SATFINITE.E4M3.F32.PACK_AB_MERGE_C R68, R31.reuse, R68, RZ ;  /* 0x000000441f44723e */ /* 0x042fe200048070ff */
[----:B------:R-:W-:-:S03]  /*4970*/  FADD.FTZ R31, R31, R8 ;  /* 0x000000081f1f7221 */ /* 0x000fc60000010000 */
[----:B------:R-:W-:Y:S01]  /*4980*/  F2FP.SATFINITE.E4M3.F32.PACK_AB_MERGE_C R218, R64, R61, R68 ;  /* 0x0000003d40da723e */ /* 0x000fe20004807044 */
[----:B------:R-:W-:-:S01]  /*4990*/  FADD.FTZ R8, R34, R31 ;  /* 0x0000001f22087221 */ /* 0x000fc20000010000 */
[----:B------:R-:W-:Y:S01]  /*49a0*/  IMAD.MOV.U32 R68, RZ, RZ, R87 ;  /* 0x000000ffff447224 */ /* 0x000fe200078e0057 */
[----:B------:R-:W-:Y:S01]  /*49b0*/  MUFU.EX2 R38, R38 ;  /* 0x0000002600267308 */ /* 0x000fe20000000800 */
[C---:B--2---:R-:W-:Y:S01]  /*49c0*/  F2FP.SATFINITE.E4M3.F32.PACK_AB_MERGE_C R70, R71.reuse, R70, RZ ;  /* 0x000000464746723e */ /* 0x044fe200048070ff */
[----:B------:R-:W-:Y:S01]  /*49d0*/  FADD.FTZ R71, R71, R10 ;  /* 0x0000000a47477221 */ /* 0x000fe20000010000 */
[----:B------:R-:W-:-:S01]  /*49e0*/  FADD.FTZ R9, R35, R8 ;  /* 0x0000000823097221 */ /* 0x000fc20000010000 */
[--C-:B------:R-:W-:Y:S01]  /*49f0*/  IMAD.MOV.U32 R64, RZ, RZ, R87.reuse ;  /* 0x000000ffff407224 */ /* 0x100fe200078e0057 */
[----:B------:R-:W-:Y:S01]  /*4a00*/  F2FP.SATFINITE.E4M3.F32.PACK_AB_MERGE_C R219, R43, R4, R70 ;  /* 0x000000042bdb723e */ /* 0x000fe20004807046 */
[----:B------:R-:W-:Y:S02]  /*4a10*/  IMAD.MOV.U32 R70, RZ, RZ, R87 ;  /* 0x000000ffff467224 */ /* 0x000fe400078e0057 */
[----:B------:R-:W1:Y:S01]  /*4a20*/  MUFU.EX2 R39, R39 ;  /* 0x0000002700277308 */ /* 0x000e620000000800 */
[----:B0-----:R-:W-:-:S01]  /*4a30*/  FADD.FTZ R10, R26, R71 ;  /* 0x000000471a0a7221 */ /* 0x001fc20000010000 */
[----:B------:R-:W-:-:S02]  /*4a40*/  IMAD.MOV.U32 R71, RZ, RZ, R87 ;  /* 0x000000ffff477224 */ /* 0x000fc400078e0057 */
[--C-:B------:R-:W-:Y:S02]  /*4a50*/  IMAD.MOV.U32 R61, RZ, RZ, R87.reuse ;  /* 0x000000ffff3d7224 */ /* 0x100fe400078e0057 */
[--C-:B------:R-:W-:Y:S02]  /*4a60*/  IMAD.MOV.U32 R43, RZ, RZ, R87.reuse ;  /* 0x000000ffff2b7224 */ /* 0x100fe400078e0057 */
[----:B------:R0:W2:Y:S01]  /*4a70*/  MUFU.EX2 R7, R66 ;  /* 0x0000004200077308 */ /* 0x0000a20000000800 */
[--C-:B------:R-:W-:Y:S02]  /*4a80*/  IMAD.MOV.U32 R42, RZ, RZ, R87.reuse ;  /* 0x000000ffff2a7224 */ /* 0x100fe400078e0057 */
[----:B------:R-:W-:-:S05]  /*4a90*/  IMAD.MOV.U32 R31, RZ, RZ, R87 ;  /* 0x000000ffff1f7224 */ /* 0x000fca00078e0057 */
[----:B------:R-:W3:Y:S01]  /*4aa0*/  MUFU.EX2 R46, R46 ;  /* 0x0000002e002e7308 */ /* 0x000ee20000000800 */
[----:B-1----:R-:W-:Y:S01]  /*4ab0*/  F2FP.SATFINITE.E4M3.F32.PACK_AB_MERGE_C R8, R39, R38, RZ ;  /* 0x000000262708723e */ /* 0x002fe200048070ff */
[----:B------:R-:W-:Y:S01]  /*4ac0*/  FADD.FTZ R38, R38, R9 ;  /* 0x0000000926267221 */ /* 0x000fe20000010000 */
[----:B0-----:R-:W-:Y:S02]  /*4ad0*/  IMAD.MOV.U32 R66, RZ, RZ, R87 ;  /* 0x000000ffff427224 */ /* 0x001fe400078e0057 */
[----:B------:R-:W-:Y:S01]  /*4ae0*/  F2FP.SATFINITE.E4M3.F32.PACK_AB_MERGE_C R220, R35, R34, R8 ;  /* 0x0000002223dc723e */ /* 0x000fe20004807008 */
[----:B------:R-:W-:-:S01]  /*4af0*/  FADD.FTZ R38, R39, R38 ;  /* 0x0000002627267221 */ /* 0x000fc20000010000 */
[----:B------:R-:W-:Y:S01]  /*4b00*/  IMAD.MOV.U32 R39, RZ, RZ, R87 ;  /* 0x000000ffff277224 */ /* 0x000fe200078e0057 */
[----:B------:R-:W0:Y:S01]  /*4b10*/  MUFU.EX2 R47, R47 ;  /* 0x0000002f002f7308 */ /* 0x000e220000000800 */
[----:B--2---:R-:W-:-:S01]  /*4b20*/  FADD.FTZ R11, R7, R10 ;  /* 0x0000000a070b7221 */ /* 0x004fc20000010000 */
[----:B------:R-:W-:-:S02]  /*4b30*/  IMAD.MOV.U32 R35, RZ, RZ, R87 ;  /* 0x000000ffff237224 */ /* 0x000fc400078e0057 */
[----:B------:R-:W-:-:S04]  /*4b40*/  IMAD.MOV.U32 R34, RZ, RZ, R87 ;  /* 0x000000ffff227224 */ /* 0x000fc800078e0057 */
[----:B------:R-:W-:Y:S01]  /*4b50*/  MUFU.EX2 R45, R45 ;  /* 0x0000002d002d7308 */ /* 0x000fe20000000800 */
[----:B---3--:R-:W-:-:S07]  /*4b60*/  FADD.FTZ R8, R46, R11 ;  /* 0x0000000b2e087221 */ /* 0x008fce0000010000 */
[----:B------:R-:W1:Y:S01]  /*4b70*/  MUFU.EX2 R52, R52 ;  /* 0x0000003400347308 */ /* 0x000e620000000800 */
[C---:B0-----:R-:W-:Y:S01]  /*4b80*/  F2FP.SATFINITE.E4M3.F32.PACK_AB_MERGE_C R46, R47.reuse, R46, RZ ;  /* 0x0000002e2f2e723e */ /* 0x041fe200048070ff */
[----:B------:R-:W-:-:S03]  /*4b90*/  FADD.FTZ R47, R47, R8 ;  /* 0x000000082f2f7221 */ /* 0x000fc60000010000 */
[----:B------:R-:W-:Y:S01]  /*4ba0*/  F2FP.SATFINITE.E4M3.F32.PACK_AB_MERGE_C R221, R7, R26, R46 ;  /* 0x0000001a07dd723e */ /* 0x000fe2000480702e */
        /* <DEDUP_REMOVED lines=14> */
[----:B------:R-:W-:-:S03]  /*4c90*/  IMAD.MOV.U32 R41, RZ, RZ, R87 ;  /* 0x000000ffff297224 */ /* 0x000fc600078e0057 */
[----:B------:R-:W-:Y:S01]  /*4ca0*/  FADD.FTZ R45, R45, R48 ;  /* 0x000000302d2d7221 */ /* 0x000fe20000010000 */
[----:B------:R-:W-:Y:S01]  /*4cb0*/  IMAD.MOV.U32 R48, RZ, RZ, R87 ;  /* 0x000000ffff307224 */ /* 0x000fe200078e0057 */
[----:B------:R-:W1:Y:S01]  /*4cc0*/  MUFU.EX2 R55, R55 ;  /* 0x0000003700377308 */ /* 0x000e620000000800 */
[----:B0-----:R-:W-:-:S01]  /*4cd0*/  FADD.FTZ R9, R51, R8 ;  /* 0x0000000833097221 */ /* 0x001fc20000010000 */
[----:B------:R-:W-:Y:S01]  /*4ce0*/  FADD.FTZ R52, R52, R45 ;  /* 0x0000002d34347221 */ /* 0x000fe20000010000 */
[----:B------:R-:W-:-:S05]  /*4cf0*/  IMAD.MOV.U32 R45, RZ, RZ, R87 ;  /* 0x000000ffff2d7224 */ /* 0x000fca00078e0057 */
        /* <DEDUP_REMOVED lines=22> */
[----:B------:R-:W-:Y:S02]  /*4e60*/  FADD.FTZ R65, R65, R104 ;  /* 0x0000006841417221 */ /* 0x000fe40000010000 */
        /* <DEDUP_REMOVED lines=13> */
[----:B------:R-:W-:-:S07]  /*4f40*/  IMAD.MOV.U32 R27, RZ, RZ, R87 ;  /* 0x000000ffff1b7224 */ /* 0x000fce00078e0057 */
[----:B------:R-:W2:Y:S01]  /*4f50*/  MUFU.EX2 R69, R69 ;  /* 0x0000004500457308 */ /* 0x000ea20000000800 */
[----:B0-----:R-:W-:-:S07]  /*4f60*/  F2FP.SATFINITE.E4M3.F32.PACK_AB_MERGE_C R4, R78, R75, RZ ;  /* 0x0000004b4e04723e */ /* 0x001fce00048070ff */
[----:B------:R-:W0:Y:S01]  /*4f70*/  MUFU.EX2 R76, R76 ;  /* 0x0000004c004c7308 */ /* 0x000e220000000800 */
[----:B-1----:R-:W-:-:S07]  /*4f80*/  FADD.FTZ R5, R73, R108 ;  /* 0x0000006c49057221 */ /* 0x002fce0000010000 */
        /* <DEDUP_REMOVED lines=54> */
[----:B------:R-:W-:Y:S01]  /*52f0*/  UIADD3 UR47, UR47, -0x2, URZ ;  /* 0xfffffffe2f2f7890 */ /* 0x000fe2000fffe03f */
[----:B------:R-:W-:Y:S01]  /*5300*/  UMOV UR52, UR44 ;  /* 0x0000002c00347c82 */ /* 0x000fe20008000000 */
[----:B------:R-:W-:-:S10]  /*5310*/  UMOV UR50, UR51 ;  /* 0x0000003300327c82 */ /* 0x000fd40008000000 */
.L_x_5784:
[----:B------:R-:W-:Y:S01]  /*5320*/  ISETP.NE.AND P2, PT, RZ, UR37, PT ;  /* 0x00000025ff007c0c */ /* 0x000fe2000bf45270 */
[----:B------:R-:W-:-:S04]  /*5330*/  UISETP.NE.AND UP0, UPT, UR50, 0x1, UPT ;  /* 0x000000013200788c */ /* 0x000fc8000bf05270 */
[----:B------:R-:W-:-:S04]  /*5340*/  USEL UR44, URZ, 0x1, UP0 ;  /* 0x000000013f2c7887 */ /* 0x000fc80008000000 */
[----:B------:R-:W-:-:S04]  /*5350*/  ULOP3.LUT UR44, UR52, UR44, URZ, 0x3c, !UPT ;  /* 0x0000002c342c7292 */ /* 0x000fc8000f8e3c3f */
[----:B------:R-:W-:Y:S08]  /*5360*/  @P2 BRA `(.L_x_5775) ;  /* 0x0000000000382947 */ /* 0x000ff00003800000 */
[----:B------:R-:W-:Y:S05]  /*5370*/  @!P0 BRA `(.L_x_5776) ;  /* 0x0000000000048947 */ /* 0x000fea0003800000 */
[----:B------:R-:W-:Y:S01]  /*5380*/  BPT.TRAP 0x1 ;  /* 0x000000040000795c */ /* 0x000fe20000300000 */
.L_x_5776:
        /* <DEDUP_REMOVED lines=9> */
.L_x_5777:
[----:B-1----:R-:W-:Y:S05]  /*5420*/  @P1 BRA `(.L_x_5775) ;  /* 0x0000000000081947 */ /* 0x002fea0003800000 */
[----:B------:R-:W1:Y:S02]  /*5430*/  SYNCS.PHASECHK.TRANS64.TRYWAIT P1, [UR6+0x2e830], R3 ;  /* 0x02e83003ff0075a7 */ /* 0x000e640008020146 */
[----:B-1----:R-:W-:Y:S05]  /*5440*/  @!P1 BRA `(.L_x_5778) ;  /* 0x0000009000c49947 */ /* 0x002fea0003800000 */
.L_x_5775:
[----:B01----:R-:W-:Y:S01]  /*5450*/  VIADD R3, R22, 0x8 ;  /* 0x0000000816037836 */ /* 0x003fe20000000000 */
[----:B------:R-:W-:Y:S01]  /*5460*/  R2UR UR53, R0 ;  /* 0x00000000003572ca */ /* 0x000fe200000e0000 */
[----:B------:R-:W-:Y:S01]  /*5470*/  UIADD3 UR51, UR50, 0x1, URZ ;  /* 0x0000000132337890 */ /* 0x000fe2000fffe03f */
[----:B------:R-:W-:Y:S02]  /*5480*/  UMOV UR19, 0x40000040 ;  /* 0x4000004000137882 */ /* 0x000fe40000000000 */
[----:B------:R0:W-:Y:S01]  /*5490*/  BAR.SYNC.DEFER_BLOCKING R3, 0x100 ;  /* 0x000400030000751d */ /* 0x0001e20000010000 */
[----:B------:R-:W-:-:S04]  /*54a0*/  UISETP.NE.AND UP0, UPT, UR51, 0x2, UPT ;  /* 0x000000023300788c */ /* 0x000fc8000bf05270 */
[----:B------:R-:W-:Y:S01]  /*54b0*/  USEL UR51, UR51, URZ, UP0 ;  /* 0x0000003f33337287 */ /* 0x000fe20008000000 */
[----:B------:R-:W-:Y:S01]  /*54c0*/  UMOV UR20, UR16 ;  /* 0x0000001000147c82 */ /* 0x000fe20008000000 */
[----:B------:R-:W-:Y:S02]  /*54d0*/  UMOV UR21, UR17 ;  /* 0x0000001100157c82 */ /* 0x000fe40008000000 */
[----:B------:R-:W-:Y:S01]  /*54e0*/  UIMAD UR53, UR51, 0x700, UR53 ;  /* 0x00000700333578a4 */ /* 0x000fe2000f8e0235 */
[----:B------:R-:W-:Y:S01]  /*54f0*/  UMOV UR23, 0x40000040 ;  /* 0x4000004000177882 */ /* 0x000fe20000000000 */
[----:B------:R-:W-:Y:S02]  /*5500*/  UMOV UR24, UR16 ;  /* 0x0000001000187c82 */ /* 0x000fe40008000000 */
[----:B------:R-:W-:Y:S02]  /*5510*/  UIADD3 UR22, UR53, 0x100, URZ ;  /* 0x0000010035167890 */ /* 0x000fe4000fffe03f */
[----:B------:R-:W-:-:S02]  /*5520*/  UIADD3 UR26, UR53, 0x200, URZ ;  /* 0x00000200351a7890 */ /* 0x000fc4000fffe03f */
[----:B------:R-:W-:Y:S01]  /*5530*/  UMOV UR18, UR53 ;  /* 0x0000003500127c82 */ /* 0x000fe20008000000 */
[----:B------:R-:W-:Y:S01]  /*5540*/  UMOV UR25, UR17 ;  /* 0x0000001100197c82 */ /* 0x000fe20008000000 */
[----:B------:R-:W-:Y:S01]  /*5550*/  UMOV UR27, 0x40000040 ;  /* 0x40000040001b7882 */ /* 0x000fe20000000000 */
[----:B------:R-:W-:Y:S01]  /*5560*/  UIADD3 UR30, UR53, 0x300, URZ ;  /* 0x00000300351e7890 */ /* 0x000fe2000fffe03f */
[----:B------:R-:W-:Y:S01]  /*5570*/  UMOV UR28, UR16 ;  /* 0x00000010001c7c82 */ /* 0x000fe20008000000 */
[----:B------:R-:W-:Y:S01]  /*5580*/  UMOV UR29, UR17 ;  /* 0x00000011001d7c82 */ /* 0x000fe20008000000 */
[----:B------:R-:W-:Y:S01]  /*5590*/  WARPGROUP.ARRIVE ;  /* 0x00000000000079c5 */ /* 0x000fe20000000000 */
[----:B------:R-:W-:Y:S01]  /*55a0*/  UMOV UR31, 0x40000040 ;  /* 0x40000040001f7882 */ /* 0x000fe20000000000 */
[----:B------:R-:W-:Y:S01]  /*55b0*/  UIADD3 UR34, UR53, 0x400, URZ ;  /* 0x0000040035227890 */ /* 0x000fe2000fffe03f */
[----:B------:R-:W-:Y:S01]  /*55c0*/  UMOV UR32, UR16 ;  /* 0x0000001000207c82 */ /* 0x000fe20008000000 */
[----:B------:R-:W-:-:S02]  /*55d0*/  UMOV UR33, UR17 ;  /* 0x0000001100217c82 */ /* 0x000fc40008000000 */
[----:B------:R-:W-:Y:S01]  /*55e0*/  QGMMA.64x32x32.F32.E4M3.E4M3 R184, gdesc[UR16], RZ, !UPT, gsb0 ;  /* 0x0060000010b879f3 */ /* 0x000fe2000c0008ff */
        /* <DEDUP_REMOVED lines=160> */
.L_x_5780:
[----:B------:R-:W-:Y:S01]  /*5ff0*/  ULEA UR6, UR50, UR39, 0x3 ;  /* 0x0000002732067291 */ /* 0x000fe2000f8e183f */
[----:B------:R-:W-:-:S05]  /*6000*/  IMAD.U32 R3, RZ, RZ, UR52 ;  /* 0x00000034ff037e24 */ /* 0x000fca000f8e00ff */
[----:B------:R-:W-:-:S04]  /*6010*/  SHF.L.U32 R3, R3, 0x1f, RZ ;  /* 0x0000001f03037819 */ /* 0x000fc800000006ff */
[----:B------:R0:W1:Y:S01]  /*6020*/  SYNCS.PHASECHK.TRANS64.TRYWAIT P1, [UR6+0x2e850], R3 ;  /* 0x02e85003ff0075a7 */ /* 0x0000620008020146 */
[----:B------:R-:W-:Y:S05]  /*6030*/  @!P0 BRA `(.L_x_5781) ;  /* 0x0000000000048947 */ /* 0x000fea0003800000 */
[----:B------:R-:W-:Y:S01]  /*6040*/  BPT.TRAP 0x1 ;  /* 0x000000040000795c */ /* 0x000fe20000300000 */
.L_x_5781:
[----:B-1----:R-:W-:Y:S05]  /*6050*/  @P1 BRA `(.L_x_5779) ;  /* 0x0000000000081947 */ /* 0x002fea0003800000 */
[----:B------:R-:W1:Y:S02]  /*6060*/  SYNCS.PHASECHK.TRANS64.TRYWAIT P1, [UR6+0x2e850], R3 ;  /* 0x02e85003ff0075a7 */ /* 0x000e640008020146 */
[----:B-1----:R-:W-:Y:S05]  /*6070*/  @!P1 BRA `(.L_x_5782) ;  /* 0x0000008400d09947 */ /* 0x002fea0003800000 */
.L_x_5779:
[----:B------:R-:W-:Y:S01]  /*6080*/  UIADD3 UR6, UR39, 0x400, URZ ;  /* 0x0000040027067890 */ /* 0x000fe2000fffe03f */
[----:B------:R-:W-:Y:S01]  /*6090*/  WARPGROUP.ARRIVE ;  /* 0x00000000000079c5 */ /* 0x000fe20000000000 */
[----:B------:R-:W-:Y:S01]  /*60a0*/  UMOV UR7, 0xc0000010 ;  /* 0xc000001000077882 */ /* 0x000fe20000000000 */
[----:B-1----:R-:W-:Y:S01]  /*60b0*/  FMNMX.FTZ R6, R184, R7, !PT ;  /* 0x00000007b8067209 */ /* 0x002fe20007810000 */
[----:B------:R-:W-:Y:S01]  /*60c0*/  USHF.R.U32.HI UR6, URZ, 0x4, UR6 ;  /* 0x000000043f067899 */ /* 0x000fe20008011606 */
[----:B------:R-:W-:Y:S02]  /*60d0*/  FMNMX.FTZ R8, R186, R9, !PT ;  /* 0x00000009ba087209 */ /* 0x000fe40007810000 */
[----:B------:R-:W1:Y:S01]  /*60e0*/  S2R R233, SR_TID.X ;  /* 0x0000000000e97919 */ /* 0x000e620000002100 */
[----:B0-----:R-:W-:Y:S01]  /*60f0*/  FMNMX.FTZ R3, R185, R6, !PT ;  /* 0x00000006b9037209 */ /* 0x001fe20007810000 */
        /* <DEDUP_REMOVED lines=12> */
[----:B------:R-:W-:Y:S01]  /*61c0*/  QGMMA.64x128x32.F32.E4M3.E4M3 R24, R200, gdesc[UR4], R24, gsb0 ;  /* 0x01e00004c8187df3 */ /* 0x000fe20008000818 */
        /* <DEDUP_REMOVED lines=71> */
[----:B------:R-:W-:Y:S01]  /*6640*/  FMNMX.FTZ R6, R104, R3, !PT ;  /* 0x0000000368067209 */ /* 0x000fe20007810000 */
[----:B------:R-:W-:-:S02]  /*6650*/  WARPGROUP.DEPBAR.LE gsb0, 0x0 ;  /* 0x00008000000079c5 */ /* 0x000fc40000010000 */
[----:B------:R-:W-:Y:S01]  /*6660*/  WARPGROUP.ARRIVE ;  /* 0x00000000000079c5 */ /* 0x000fe20000000000 */
[----:B------:R-:W-:Y:S02]  /*6670*/  FMNMX.FTZ R3, R105, R6, !PT ;  /* 0x0000000669037209 */ /* 0x000fe40007810000 */
[----:B------:R-:W-:Y:S02]  /*6680*/  FMNMX.FTZ R8, R106, R11, !PT ;  /* 0x0000000b6a087209 */ /* 0x000fe40007810000 */
[----:B------:R-:W-:Y:S01]  /*6690*/  FMNMX.FTZ R6, R108, R3, !PT ;  /* 0x000000036c067209 */ /* 0x000fe20007810000 */
[----:B------:R-:W-:Y:S01]  /*66a0*/  QGMMA.64x128x32.F32.E4M3.E4M3 R24, R204, gdesc[UR4], R24, gsb0 ;  /* 0x01e00004cc187df3 */ /* 0x000fe20008000818 */
        /* <DEDUP_REMOVED lines=31> */
[----:B------:R-:W-:-:S05]  /*68a0*/  FMNMX.FTZ R8, R103, R8, !PT ;  /* 0x0000000867087209 */ /* 0x000fca0007810000 */
[----:B------:R-:W1:Y:S01]  /*68b0*/  SHFL.BFLY PT, R13, R8, 0x2, 0x1f ;  /* 0x0c401f00080d7f89 */ /* 0x000e6200000e0000 */
[----:B0-----:R-:W-:Y:S01]  /*68c0*/  FMNMX.FTZ R11, R10, R3, !PT ;  /* 0x000000030a0b7209 */ /* 0x001fe20007810000 */
[----:B------:R-:W-:-:S04]  /*68d0*/  IMAD.U32 R10, RZ, RZ, UR40 ;  /* 0x00000028ff0a7e24 */ /* 0x000fc8000f8e00ff */
[----:B------:R-:W0:Y:S01]  /*68e0*/  SHFL.BFLY PT, R6, R11, 0x1, 0x1f ;  /* 0x0c201f000b067f89 */ /* 0x000e2200000e0000 */
[----:B-1----:R-:W-:-:S05]  /*68f0*/  FMNMX.FTZ R13, R8, R13, !PT ;  /* 0x0000000d080d7209 */ /* 0x002fca0007810000 */
[----:B------:R-:W1:Y:S01]  /*6900*/  SHFL.BFLY PT, R12, R13, 0x1, 0x1f ;  /* 0x0c201f000d0c7f89 */ /* 0x000e6200000e0000 */
[----:B0-----:R-:W-:-:S05]  /*6910*/  FMNMX.FTZ R3, R11, R6, !PT ;  /* 0x000000060b037209 */ /* 0x001fca0007810000 */
[----:B------:R-:W-:Y:S01]  /*6920*/  FADD.FTZ R7, -R3, R7 ;  /* 0x0000000703077221 */ /* 0x000fe20000010100 */
[----:B-1----:R-:W-:-:S03]  /*6930*/  FMNMX.FTZ R6, R13, R12, !PT ;  /* 0x0000000c0d067209 */ /* 0x002fc60007810000 */
[----:B------:R-:W-:Y:S02]  /*6940*/  FMUL.FTZ R8, R7, UR40 ;  /* 0x0000002807087c20 */ /* 0x000fe40008410000 */
        /* <DEDUP_REMOVED lines=19> */
[----:B------:R-:W-:-:S02]  /*6a80*/  WARPGROUP.DEPBAR.LE gsb0, 0x0 ;  /* 0x00008000000079c5 */ /* 0x000fc40000010000 */
[----:B------:R-:W-:Y:S01]  /*6a90*/  WARPGROUP.ARRIVE ;  /* 0x00000000000079c5 */ /* 0x000fe20000000000 */
[----:B------:R-:W-:-:S01]  /*6aa0*/  FFMA.FTZ R181, R181, UR40, -R9 ;  /* 0x00000028b5b57c23 */ /* 0x000fc20008010809 */
[--C-:B------:R-:W-:Y:S01]  /*6ab0*/  FFMA.FTZ R152, R152, UR40, -R9.reuse ;  /* 0x0000002898987c23 */ /* 0x100fe20008010809 */
[----:B------:R-:W-:-:S01]  /*6ac0*/  FFMA.FTZ R153, R153, UR40, -R9 ;  /* 0x0000002899997c23 */ /* 0x000fc20008010809 */
[--C-:B------:R-:W-:Y:S01]  /*6ad0*/  FFMA.FTZ R156, R156, UR40, -R9.reuse ;  /* 0x000000289c9c7c23 */ /* 0x100fe20008010809 */
[----:B------:R-:W-:-:S01]  /*6ae0*/  FFMA.FTZ R157, R157, UR40, -R9 ;  /* 0x000000289d9d7c23 */ /* 0x000fc20008010809 */
[----:B------:R-:W-:Y:S01]  /*6af0*/  QGMMA.64x128x32.F32.E4M3.E4M3 R24, R208, gdesc[UR4], R24, gsb0 ;  /* 0x01e00004d0187df3 */ /* 0x000fe20008000818 */
        /* <DEDUP_REMOVED lines=112> */
[----:B------:R-:W-:-:S05]  /*7200*/  FFMA.FTZ R101, R103, UR40, -R101 ;  /* 0x0000002867657c23 */ /* 0x000fca0008010865 */
        /* <DEDUP_REMOVED lines=10> */
[----:B------:R-:W-:Y:S01]  /*72b0*/  QGMMA.64x128x32.F32.E4M3.E4M3 R24, R212, gdesc[UR4], R24, gsb0 ;  /* 0x01e00004d4187df3 */ /* 0x000fe20008000818 */
[----:B------:R-:W-:Y:S01]  /*72c0*/  UIADD3 UR6, UR10, 0x400, URZ ;  /* 0x000004000a067890 */ /* 0x000fe2000fffe03f */
[----:B------:R-:W-:-:S04]  /*72d0*/  UMOV UR7, 0xc0000010 ;  /* 0xc000001000077882 */ /* 0x000fc80000000000 */
        /* <DEDUP_REMOVED lines=40> */
[----:B------:R-:W-:Y:S01]  /*7560*/  QGMMA.64x128x32.F32.E4M3.E4M3 R24, R216, gdesc[UR4], R24, gsb0 ;  /* 0x01e00004d8187df3 */ /* 0x000fe20008000818 */
[----:B------:R-:W-:Y:S01]  /*7570*/  UIADD3 UR6, UR10, 0x500, URZ ;  /* 0x000005000a067890 */ /* 0x000fe2000fffe03f */
[----:B------:R-:W-:-:S04]  /*7580*/  UMOV UR7, 0xc0000010 ;  /* 0xc000001000077882 */ /* 0x000fc80000000000 */
        /* <DEDUP_REMOVED lines=40> */
[----:B0-----:R-:W-:-:S04]  /*7810*/  FADD.FTZ R193, R167, R192 ;  /* 0x000000c0a7c17221 */ /* 0x001fc80000010000 */
[----:B------:R-:W0:Y:S01]  /*7820*/  MUFU.EX2 R138, R138 ;  /* 0x0000008a008a7308 */ /* 0x000e220000000800 */
[----:B------:R-:W-:-:S07]  /*7830*/  UMOV UR7, 0xc0000010 ;  /* 0xc000001000077882 */ /* 0x000fce0000000000 */
        /* <DEDUP_REMOVED lines=38> */
[----:B------:R-:W-:Y:S06]  /*7aa0*/  QGMMA.64x128x32.F32.E4M3.E4M3 R24, R224, gdesc[UR4], R24, gsb0 ;  /* 0x01e00004e0187df3 */ /* 0x000fec0008000818 */
        /* <DEDUP_REMOVED lines=36> */
[----:B------:R-:W-:-:S06]  /*7cf0*/  WARPGROUP.DEPBAR.LE gsb0, 0x0 ;  /* 0x00008000000079c5 */ /* 0x000fcc0000010000 */
[----:B------:R-:W1:Y:S01]  /*7d00*/  MUFU.EX2 R109, R109 ;  /* 0x0000006d006d7308 */ /* 0x000e620000000800 */
[----:B--2---:R-:W-:-:S07]  /*7d10*/  FADD.FTZ R4, R108, R5 ;  /* 0x000000056c047221 */ /* 0x004fce0000010000 */
[----:B------:R-:W2:Y:S01]  /*7d20*/  MUFU.EX2 R111, R111 ;  /* 0x0000006f006f7308 */ /* 0x000ea20000000800 */
[----:B0-----:R-:W-:-:S07]  /*7d30*/  FADD.FTZ R192, R110, R193 ;  /* 0x000000c16ec07221 */ /* 0x001fce0000010000 */
[----:B------:R-:W0:Y:S01]  /*7d40*/  MUFU.EX2 R112, R112 ;  /* 0x0000007000707308 */ /* 0x000e220000000800 */
[----:B-1----:R-:W-:-:S01]  /*7d50*/  FADD.FTZ R5, R109, R4 ;  /* 0x000000046d057221 */ /* 0x002fc20000010000 */
[----:B------:R-:W-:-:S05]  /*7d60*/  IADD3 R4, -R22, 0xb, RZ ;  /* 0x0000000b16047810 */ /* 0x000fca0007ffe1ff */
[----:B------:R1:W-:Y:S06]  /*7d70*/  BAR.ARV R4, 0x100 ;  /* 0x000400040000751d */ /* 0x0003ec0000002000 */
[----:B------:R-:W3:Y:S01]  /*7d80*/  MUFU.EX2 R114, R114 ;  /* 0x0000007200727308 */ /* 0x000ee20000000800 */
[----:B--2---:R-:W-:-:S01]  /*7d90*/  FADD.FTZ R193, R111, R192 ;  /* 0x000000c06fc17221 */ /* 0x004fc20000010000 */
[----:B-1----:R-:W-:Y:S02]  /*7da0*/  @!P1 VIADD R4, R195, 0x2e840 ;  /* 0x0002e840c3049836 */ /* 0x002fe40000000000 */
[----:B0-----:R-:W-:-:S03]  /*7db0*/  FADD.FTZ R192, R112, R5 ;  /* 0x0000000570c07221 */ /* 0x001fc60000010000 */
[----:B------:R-:W-:Y:S01]  /*7dc0*/  @!P1 PRMT R4, RZ, 0x654, R4 ;  /* 0x00000654ff049816 */ /* 0x000fe20000000004 */
[----:B------:R-:W0:Y:S03]  /*7dd0*/  MUFU.EX2 R113, R113 ;  /* 0x0000007100717308 */ /* 0x000e260000000800 */
[----:B------:R1:W-:Y:S05]  /*7de0*/  @!P1 SYNCS.ARRIVE.TRANS64.RED.A1T0 RZ, [R4+URZ], RZ ;  /* 0x000000ff04ff99a7 */ /* 0x0003ea000810043f */
        /* <DEDUP_REMOVED lines=46> */
.L_x_5783:
        /* <DEDUP_REMOVED lines=132> */
.L_x_5774:
[----:B------:R-:W-:Y:S06]  /*8910*/  BAR.ARV 0x8, 0x180 ;  /* 0x0206000000007b1d */ /* 0x000fec0000002000 */
[----:B------:R-:W-:Y:S05]  /*8920*/  @!P0 BRA `(.L_x_5785) ;  /* 0x0000000000048947 */ /* 0x000fea0003800000 */
[----:B------:R-:W-:Y:S01]  /*8930*/  BPT.TRAP 0x1 ;  /* 0x000000040000795c */ /* 0x000fe20000300000 */
.L_x_5785:
[----:B------:R-:W-:Y:S01]  /*8940*/  ULEA UR4, UR51, UR39, 0x3 ;  /* 0x0000002733047291 */ /* 0x000fe2000f8e183f */
[----:B------:R-:W-:-:S05]  /*8950*/  IMAD.U32 R0, RZ, RZ, UR44 ;  /* 0x0000002cff007e24 */ /* 0x000fca000f8e00ff */
[----:B------:R-:W-:-:S04]  /*8960*/  SHF.L.U32 R0, R0, 0x1f, RZ ;  /* 0x0000001f00007819 */ /* 0x000fc800000006ff */
[----:B------:R0:W1:Y:S01]  /*8970*/  SYNCS.PHASECHK.TRANS64.TRYWAIT P1, [UR4+0x2e850], R0 ;  /* 0x02e85000ff0075a7 */ /* 0x0000620008020144 */
[----:B------:R-:W-:Y:S05]  /*8980*/  @!P0 BRA `(.L_x_5786) ;  /* 0x0000000000048947 */ /* 0x000fea0003800000 */
[----:B------:R-:W-:Y:S01]  /*8990*/  BPT.TRAP 0x1 ;  /* 0x000000040000795c */ /* 0x000fe20000300000 */
.L_x_5786:
[----:B-1----:R-:W-:Y:S05]  /*89a0*/  @P1 BRA `(.L_x_5787) ;  /* 0x0000000000081947 */ /* 0x002fea0003800000 */
[----:B------:R-:W1:Y:S02]  /*89b0*/  SYNCS.PHASECHK.TRANS64.TRYWAIT P1, [UR4+0x2e850], R0 ;  /* 0x02e85000ff0075a7 */ /* 0x000e640008020144 */
[----:B-1----:R-:W-:Y:S05]  /*89c0*/  @!P1 BRA `(.L_x_5788) ;  /* 0x0000005c00949947 */ /* 0x002fea0003800000 */
.L_x_5787:
[----:B------:R-:W-:Y:S01]  /*89d0*/  UIADD3 UR5, UR39, 0x400, URZ ;  /* 0x0000040027057890 */ /* 0x000fe2000fffe03f */
[----:B------:R-:W-:Y:S01]  /*89e0*/  WARPGROUP.ARRIVE ;  /* 0x00000000000079c5 */ /* 0x000fe20000000000 */
[----:B------:R-:W-:Y:S01]  /*89f0*/  UMOV UR7, 0xc0000010 ;  /* 0xc000001000077882 */ /* 0x000fe20000000000 */
[----:B-1----:R-:W-:Y:S01]  /*8a00*/  IMAD.MOV.U32 R7, RZ, RZ, 0x3f800000 ;  /* 0x3f800000ff077424 */ /* 0x002fe200078e00ff */
[----:B------:R-:W-:-:S04]  /*8a10*/  USHF.R.U32.HI UR5, URZ, 0x4, UR5 ;  /* 0x000000043f057899 */ /* 0x000fc80008011605 */
[----:B------:R-:W-:-:S04]  /*8a20*/  ULOP3.LUT UR5, UR5, 0x3fff, URZ, 0xc0, !UPT ;  /* 0x00003fff05057892 */ /* 0x000fc8000f8ec03f */
[----:B------:R-:W-:-:S04]  /*8a30*/  ULOP3.LUT UR5, UR5, 0x10000, URZ, 0xfc, !UPT ;  /* 0x0001000005057892 */ /* 0x000fc8000f8efc3f */
[----:B------:R-:W-:-:S07]  /*8a40*/  UIMAD UR5, UR51, 0x700, UR5 ;  /* 0x00000700330578a4 */ /* 0x000fce000f8e0205 */
[----:B------:R-:W-:Y:S02]  /*8a50*/  UMOV UR6, UR5 ;  /* 0x0000000500067c82 */ /* 0x000fe40008000000 */
[----:B------:R-:W-:Y:S01]  /*8a60*/  QGMMA.64x128x32.F32.E4M3.E4M3 R24, R200, gdesc[UR4], R24, gsb0 ;  /* 0x01e00004c8187df3 */ /* 0x000fe20008000818 */
[----:B------:R-:W-:Y:S01]  /*8a70*/  UIADD3 UR6, UR5, 0x100, URZ ;  /* 0x0000010005067890 */ /* 0x000fe2000fffe03f */
[----:B------:R-:W-:Y:S01]  /*8a80*/  UMOV UR7, 0xc0000010 ;  /* 0xc000001000077882 */ /* 0x000fe20000000000 */
[----:B------:R-:W-:Y:S02]  /*8a90*/  WARPGROUP.DEPBAR.LE gsb0, 0x0 ;  /* 0x00008000000079c5 */ /* 0x000fe40000010000 */
[----:B------:R-:W-:-:S07]  /*8aa0*/  WARPGROUP.ARRIVE ;  /* 0x00000000000079c5 */ /* 0x000fce0000000000 */
        /* <DEDUP_REMOVED lines=11> */
[----:B------:R-:W-:Y:S02]  /*8b60*/  ULDC.64 UR6, c[0x0][0x9a0] ;  /* 0x0002680000067ab9 */ /* 0x000fe40000000a00 */
[----:B------:R-:W-:-:S04]  /*8b70*/  UISETP.NE.U32.AND UP0, UPT, UR6, URZ, UPT ;  /* 0x0000003f0600728c */ /* 0x000fc8000bf05070 */
[----:B------:R-:W-:-:S06]  /*8b80*/  UISETP.NE.AND.EX UP0, UPT, UR7, URZ, UPT, UP0 ;  /* 0x0000003f0700728c */ /* 0x000fcc000bf05300 */
[----:B------:R-:W-:-:S05]  /*8b90*/  PLOP3.LUT P1, PT, PT, PT, UP0, 0x80, 0x0 ;  /* 0x000000000000781c */ /* 0x000fca0003f2f008 */
[----:B------:R-:W-:Y:S01]  /*8ba0*/  @UP0 USHF.R.S32.HI UR10, URZ, 0x1f, UR42 ;  /* 0x0000001f3f0a0899 */ /* 0x000fe2000801142a */
[----:B------:R-:W-:Y:S01]  /*8bb0*/  @UP0 ULDC.64 UR12, c[0x0][0x9c8] ;  /* 0x00027200000c0ab9 */ /* 0x000fe20000000a00 */
[----:B------:R-:W-:Y:S02]  /*8bc0*/  @UP0 UIADD3 UR8, -UR42, URZ, URZ ;  /* 0x0000003f2a080290 */ /* 0x000fe4000fffe13f */
[----:B------:R-:W-:Y:S01]  /*8bd0*/  @UP0 UIMAD UR10, UR10, UR12, URZ ;  /* 0x0000000c0a0a02a4 */ /* 0x000fe2000f8e023f */
[----:B------:R-:W-:Y:S02]  /*8be0*/  @UP0 ULDC UR9, c[0x0][0xc44] ;  /* 0x0003110000090ab9 */ /* 0x000fe40000000800 */
[----:B------:R-:W-:Y:S02]  /*8bf0*/  @UP0 UIMAD UR11, UR9, UR8, UR43 ;  /* 0x00000008090b02a4 */ /* 0x000fe4000f8e022b */
[----:B------:R-:W-:Y:S02]  /*8c00*/  @UP0 UIMAD.WIDE.U32 UR8, UR42, UR12, URZ ;  /* 0x0000000c2a0802a5 */ /* 0x000fe4000f8e003f */
[----:B------:R-:W-:-:S02]  /*8c10*/  @UP0 UIMAD UR10, UR42, UR13, UR10 ;  /* 0x0000000d2a0a02a4 */ /* 0x000fc4000f8e020a */
[----:B------:R-:W-:Y:S02]  /*8c20*/  @UP0 USHF.R.S32.HI UR14, URZ, 0x1f, UR11 ;  /* 0x0000001f3f0e0899 */ /* 0x000fe4000801140b */
[----:B------:R-:W-:Y:S01]  /*8c30*/  @UP0 UIADD3 UR9, UR9, UR10, URZ ;  /* 0x0000000a09090290 */ /* 0x000fe2000fffe03f */
[----:B------:R-:W-:Y:S02]  /*8c40*/  @UP0 ULDC.64 UR12, c[0x0][0x9d0] ;  /* 0x00027400000c0ab9 */ /* 0x000fe40000000a00 */
[----:B------:R-:W-:Y:S02]  /*8c50*/  @UP0 UIMAD UR10, UR14, UR12, URZ ;  /* 0x0000000c0e0a02a4 */ /* 0x000fe4000f8e023f */
[----:B------:R-:W-:Y:S02]  /*8c60*/  @UP0 UIMAD.WIDE.U32 UR8, UR11, UR12, UR8 ;  /* 0x0000000c0b0802a5 */ /* 0x000fe4000f8e0008 */
[----:B------:R-:W-:Y:S02]  /*8c70*/  @UP0 UIMAD UR10, UR11, UR13, UR10 ;  /* 0x0000000d0b0a02a4 */ /* 0x000fe4000f8e020a */
[----:B------:R-:W-:-:S02]  /*8c80*/  @UP0 ULEA UR6, UP1, UR8, UR6, 0x2 ;  /* 0x0000000608060291 */ /* 0x000fc4000f82103f */
[----:B------:R-:W-:-:S04]  /*8c90*/  @UP0 UIADD3 UR9, UR9, UR10, URZ ;  /* 0x0000000a09090290 */ /* 0x000fc8000fffe03f */
[----:B------:R-:W-:Y:S01]  /*8ca0*/  IMAD.U32 R8, RZ, RZ, UR6 ;  /* 0x00000006ff087e24 */ /* 0x000fe2000f8e00ff */
[----:B------:R-:W-:Y:S02]  /*8cb0*/  @UP0 ULEA.HI.X UR7, UR8, UR7, UR9, 0x2, UP1 ;  /* 0x0000000708070291 */ /* 0x000fe400088f1409 */
[----:B------:R-:W-:-:S04]  /*8cc0*/  UIADD3 UR6, UR5, 0x400, URZ ;  /* 0x0000040005067890 */ /* 0x000fc8000fffe03f */
[----:B------:R-:W-:Y:S01]  /*8cd0*/  IMAD.U32 R9, RZ, RZ, UR7 ;  /* 0x00000007ff097e24 */ /* 0x000fe2000f8e00ff */
[----:B------:R-:W-:-:S04]  /*8ce0*/  UMOV UR7, 0xc0000010 ;  /* 0xc000001000077882 */ /* 0x000fc80000000000 */
[----:B------:R1:W2:Y:S01]  /*8cf0*/  @P1 LDG.E R7, desc[UR48][R8.64] ;  /* 0x0000003008071981 */ /* 0x0002a2000c1e1900 */
[----:B------:R-:W-:Y:S02]  /*8d00*/  WARPGROUP.DEPBAR.LE gsb0, 0x0 ;  /* 0x00008000000079c5 */ /* 0x000fe40000010000 */
[----:B------:R-:W-:-:S06]  /*8d10*/  WARPGROUP.ARRIVE ;  /* 0x00000000000079c5 */ /* 0x000fcc0000000000 */
[----:B------:R-:W-:Y:S01]  /*8d20*/  QGMMA.64x128x32.F32.E4M3.E4M3 R24, R216, gdesc[UR4], R24, gsb0 ;  /* 0x01e00004d8187df3 */ /* 0x000fe20008000818 */
[----:B------:R-:W-:Y:S01]  /*8d30*/  UIADD3 UR6, UR5, 0x500, URZ ;  /* 0x0000050005067890 */ /* 0x000fe2000fffe03f */
[----:B------:R-:W-:Y:S01]  /*8d40*/  UMOV UR7, 0xc0000010 ;  /* 0xc000001000077882 */ /* 0x000fe20000000000 */
[----:B0-----:R-:W0:Y:S04]  /*8d50*/  SHFL.BFLY PT, R0, R5, 0x2, 0x1f ;  /* 0x0c401f0005007f89 */ /* 0x001e2800000e0000 */
[----:B------:R-:W3:Y:S01]  /*8d60*/  SHFL.BFLY PT, R11, R4, 0x2, 0x1f ;  /* 0x0c401f00040b7f89 */ /* 0x000ee200000e0000 */
[----:B------:R-:W-:Y:S02]  /*8d70*/  WARPGROUP.DEPBAR.LE gsb0, 0x0 ;  /* 0x00008000000079c5 */ /* 0x000fe40000010000 */
[----:B------:R-:W-:-:S06]  /*8d80*/  WARPGROUP.ARRIVE ;  /* 0x00000000000079c5 */ /* 0x000fcc0000000000 */
[----:B------:R-:W-:Y:S01]  /*8d90*/  QGMMA.64x128x32.F32.E4M3.E4M3 R24, R220, gdesc[UR4], R24, gsb0 ;  /* 0x01e00004dc187df3 */ /* 0x000fe20008000818 */
[----:B------:R-:W-:Y:S01]  /*8da0*/  UIADD3 UR6, UR5, 0x600, URZ ;  /* 0x0000060005067890 */ /* 0x000fe2000fffe03f */
[----:B------:R-:W-:Y:S01]  /*8db0*/  UMOV UR7, 0xc0000010 ;  /* 0xc000001000077882 */ /* 0x000fe20000000000 */
[----:B0-----:R-:W-:-:S01]  /*8dc0*/  FADD.FTZ R0, R0, R5 ;  /* 0x0000000500007221 */ /* 0x001fc20000010000 */
[----:B---3--:R-:W-:-:S04]  /*8dd0*/  FADD.FTZ R11, R11, R4 ;  /* 0x000000040b0b7221 */ /* 0x008fc80000010000 */
[----:B-1----:R-:W0:Y:S04]  /*8de0*/  SHFL.BFLY PT, R9, R0, 0x1, 0x1f ;  /* 0x0c201f0000097f89 */ /* 0x002e2800000e0000 */
        /* <DEDUP_REMOVED lines=14> */
[----:B------:R-:W-:Y:S01]  /*8ed0*/  QGMMA.64x128x32.F32.E4M3.E4M3 R24, R224, gdesc[UR4], R24, gsb0 ;  /* 0x01e00004e0187df3 */ /* 0x000fe20008000818 */
[----:B------:R-:W0:Y:S08]  /*8ee0*/  @P2 MUFU.LG2 R5, R5 ;  /* 0x0000000500052308 */ /* 0x000e300000000c00 */
        /* <DEDUP_REMOVED lines=17> */
.L_x_5789:
        /* <DEDUP_REMOVED lines=12> */
[----:B------:R-:W-:Y:S01]  /*90c0*/  FMUL.FTZ R15, R38, R88 ;  /* 0x00000058260f7220 */ /* 0x000fe20000410000 */
[----:B------:R-:W-:Y:S01]  /*90d0*/  ULDC.64 UR8, c[0x0][0xb90] ;  /* 0x0002e40000087ab9 */ /* 0x000fe20000000a00 */
[----:B------:R-:W-:Y:S01]  /*90e0*/  USHF.R.S32.HI UR14, URZ, 0x1f, UR42 ;  /* 0x0000001f3f0e7899 */ /* 0x000fe2000801142a */
[----:B------:R-:W-:Y:S01]  /*90f0*/  ULDC.64 UR10, c[0x0][0xb98] ;  /* 0x0002e600000a7ab9 */ /* 0x000fe20000000a00 */
[----:B0-----:R-:W-:-:S05]  /*9100*/  IMAD.SHL.U32 R3, R89, 0x4, RZ ;  /* 0x0000000459037824 */ /* 0x001fca00078e00ff */
[----:B------:R-:W-:-:S04]  /*9110*/  LOP3.LUT R3, R3, 0xc, RZ, 0xc0, !PT ;  /* 0x0000000c03037812 */ /* 0x000fc800078ec0ff */
[----:B------:R-:W-:-:S05]  /*9120*/  IADD3 R6, P0, R3, UR6, RZ ;  /* 0x0000000603067c10 */ /* 0x000fca000ff1e0ff */
[----:B------:R-:W-:-:S05]  /*9130*/  IMAD.X R7, RZ, RZ, UR7, P0 ;  /* 0x00000007ff077e24 */ /* 0x000fca00080e06ff */
[----:B------:R0:W2:Y:S01]  /*9140*/  LDG.E.CONSTANT R3, desc[UR48][R6.64] ;  /* 0x0000003006037981 */ /* 0x0000a2000c1e9900 */
        /* <DEDUP_REMOVED lines=32> */
[----:B------:R-:W-:Y:S01]  /*9350*/  F2FP.BF16.F32.PACK_AB R6, R6, R7 ;  /* 0x000000070606723e */ /* 0x000fe200000010ff */
[----:B------:R-:W-:Y:S01]  /*9360*/  UMOV UR6, UR39 ;  /* 0x0000002700067c82 */ /* 0x000fe20008000000 */
[----:B-1----:R-:W-:Y:S01]  /*9370*/  UMOV UR7, UR5 ;  /* 0x0000000500077c82 */ /* 0x002fe20008000000 */
[----:B------:R-:W-:Y:S01]  /*9380*/  LOP3.LUT P0, R7, R89, 0x3, RZ, 0xc0, !PT ;  /* 0x0000000359077812 */ /* 0x000fe2000780c0ff */
[----:B------:R-:W-:Y:S01]  /*9390*/  FMUL.FTZ R31, R47, R88 ;  /* 0x000000582f1f7220 */ /* 0x000fe20000410000 */
[----:B------:R-:W-:Y:S01]  /*93a0*/  F2FP.BF16.F32.PACK_AB R5, R5, R8 ;  /* 0x000000080505723e */ /* 0x000fe200000010ff */
[----:B------:R-:W-:Y:S01]  /*93b0*/  FMUL.FTZ R34, R43, R88 ;  /* 0x000000582b227220 */ /* 0x000fe20000410000 */
[----:B------:R-:W-:Y:S01]  /*93c0*/  F2FP.BF16.F32.PACK_AB R11, R11, R12 ;  /* 0x0000000c0b0b723e */ /* 0x000fe200000010ff */
[----:B------:R-:W-:Y:S01]  /*93d0*/  FMUL.FTZ R46, R58, R88 ;  /* 0x000000583a2e7220 */ /* 0x000fe20000410000 */
[----:B------:R-:W-:Y:S01]  /*93e0*/  F2FP.BF16.F32.PACK_AB R8, R25, R26 ;  /* 0x0000001a1908723e */ /* 0x000fe200000010ff */
[----:B------:R-:W-:Y:S01]  /*93f0*/  IMAD.U32 R26, RZ, RZ, UR6 ;  /* 0x00000006ff1a7e24 */ /* 0x000fe2000f8e00ff */
[----:B------:R-:W-:Y:S01]  /*9400*/  F2FP.BF16.F32.PACK_AB R30, R27, R30 ;  /* 0x0000001e1b1e723e */ /* 0x000fe200000010ff */
[----:B------:R-:W-:Y:S01]  /*9410*/  IMAD.U32 R27, RZ, RZ, UR7 ;  /* 0x00000007ff1b7e24 */ /* 0x000fe2000f8e00ff */
[----:B------:R-:W-:Y:S01]  /*9420*/  ISETP.EQ.OR P0, PT, R7, 0x3, !P0 ;  /* 0x000000030700780c */ /* 0x000fe20004702670 */
[-C--:B------:R-:W-:Y:S01]  /*9430*/  FMUL.FTZ R58, R67, R88.reuse ;  /* 0x00000058433a7220 */ /* 0x080fe20000410000 */
[----:B------:R-:W-:Y:S01]  /*9440*/  FMUL.FTZ R67, R86, R88 ;  /* 0x0000005856437220 */ /* 0x000fe20000410000 */
[----:B------:R-:W-:Y:S01]  /*9450*/  F2FP.BF16.F32.PACK_AB R31, R31, R34 ;  /* 0x000000221f1f723e */ /* 0x000fe200000010ff */
[-C--:B------:R-:W-:Y:S01]  /*9460*/  FMUL.FTZ R43, R62, R88.reuse ;  /* 0x000000583e2b7220 */ /* 0x080fe20000410000 */
[----:B------:R-:W-:Y:S01]  /*9470*/  SEL R84, R6, R11, P0 ;  /* 0x0000000b06547207 */ /* 0x000fe20000000000 */
[----:B------:R-:W-:Y:S01]  /*9480*/  FMUL.FTZ R35, R54, R88 ;  /* 0x0000005836237220 */ /* 0x000fe20000410000 */
[----:B------:R-:W-:Y:S01]  /*9490*/  SEL R86, R11, R6, P0 ;  /* 0x000000060b567207 */ /* 0x000fe20000000000 */
[----:B------:R-:W-:Y:S01]  /*94a0*/  IMAD.WIDE R6, R230, 0x2, R26 ;  /* 0x00000002e6067825 */ /* 0x000fe200078e021a */
[----:B------:R-:W-:-:S03]  /*94b0*/  F2FP.BF16.F32.PACK_AB R10, R9, R10 ;  /* 0x0000000a090a723e */ /* 0x000fc600000010ff */
[-C--:B------:R-:W-:Y:S01]  /*94c0*/  FMUL.FTZ R38, R50, R88.reuse ;  /* 0x0000005832267220 */ /* 0x080fe20000410000 */
[----:B------:R-:W-:Y:S01]  /*94d0*/  SEL R92, R30, R31, P0 ;  /* 0x0000001f1e5c7207 */ /* 0x000fe20000000000 */
[----:B------:R-:W-:Y:S01]  /*94e0*/  FMUL.FTZ R39, R55, R88 ;  /* 0x0000005837277220 */ /* 0x000fe20000410000 */
[----:B------:R-:W-:Y:S01]  /*94f0*/  SEL R94, R31, R30, P0 ;  /* 0x0000001e1f5e7207 */ /* 0x000fe20000000000 */
[----:B------:R-:W-:Y:S01]  /*9500*/  FMUL.FTZ R42, R51, R88 ;  /* 0x00000058332a7220 */ /* 0x000fe20000410000 */
[----:B------:R-:W-:Y:S01]  /*9510*/  F2FP.BF16.F32.PACK_AB R15, R15, R20 ;  /* 0x000000140f0f723e */ /* 0x000fe200000010ff */
[-C--:B------:R-:W-:Y:S01]  /*9520*/  FMUL.FTZ R47, R63, R88.reuse ;  /* 0x000000583f2f7220 */ /* 0x080fe20000410000 */
[----:B------:R-:W-:Y:S01]  /*9530*/  IADD3 R31, P6, R6, 0x4060, RZ ;  /* 0x00004060061f7810 */ /* 0x000fe20007fde0ff */
[-C--:B------:R-:W-:Y:S01]  /*9540*/  FMUL.FTZ R50, R59, R88.reuse ;  /* 0x000000583b327220 */ /* 0x080fe20000410000 */
[-C--:B------:R-:W-:Y:S01]  /*9550*/  FMUL.FTZ R51, R70, R88.reuse ;  /* 0x0000005846337220 */ /* 0x080fe20000410000 */
[-C--:B------:R-:W-:Y:S01]  /*9560*/  FMUL.FTZ R54, R66, R88.reuse ;  /* 0x0000005842367220 */ /* 0x080fe20000410000 */
[-C--:B------:R-:W-:Y:S01]  /*9570*/  FMUL.FTZ R55, R71, R88.reuse ;  /* 0x0000005847377220 */ /* 0x080fe20000410000 */
[----:B------:R-:W-:Y:S01]  /*9580*/  FMUL.FTZ R62, R74, R88 ;  /* 0x000000584a3e7220 */ /* 0x000fe20000410000 */
[----:B------:R-:W-:Y:S01]  /*9590*/  F2FP.BF16.F32.PACK_AB R43, R43, R46 ;  /* 0x0000002e2b2b723e */ /* 0x000fe200000010ff */
[-C--:B------:R-:W-:Y:S01]  /*95a0*/  FMUL.FTZ R59, R78, R88.reuse ;  /* 0x000000584e3b7220 */ /* 0x080fe20000410000 */
[----:B------:R-:W-:Y:S01]  /*95b0*/  F2FP.BF16.F32.PACK_AB R49, R48, R49 ;  /* 0x000000313031723e */ /* 0x000fe200000010ff */
[-C--:B------:R-:W-:Y:S01]  /*95c0*/  FMUL.FTZ R63, R79, R88.reuse ;  /* 0x000000584f3f7220 */ /* 0x080fe20000410000 */
[-C--:B------:R-:W-:Y:S01]  /*95d0*/  FMUL.FTZ R66, R75, R88.reuse ;  /* 0x000000584b427220 */ /* 0x080fe20000410000 */
[-C--:B------:R-:W-:Y:S01]  /*95e0*/  FMUL.FTZ R70, R82, R88.reuse ;  /* 0x0000005852467220 */ /* 0x080fe20000410000 */
[-C--:B------:R-:W-:Y:S01]  /*95f0*/  FMUL.FTZ R71, R87, R88.reuse ;  /* 0x0000005857477220 */ /* 0x080fe20000410000 */
[----:B------:R-:W-:Y:S01]  /*9600*/  FMUL.FTZ R74, R83, R88 ;  /* 0x00000058534a7220 */ /* 0x000fe20000410000 */
[----:B------:R-:W-:Y:S01]  /*9610*/  SEL R46, R5, R10, P0 ;  /* 0x0000000a052e7207 */ /* 0x000fe20000000000 */
[----:B------:R-:W0:Y:S01]  /*9620*/  LDC R85, c[0x0][0xc38] ;  /* 0x00030e00ff557b82 */ /* 0x000e220000000800 */
[----:B------:R-:W-:Y:S01]  /*9630*/  SEL R48, R10, R5, P0 ;  /* 0x000000050a307207 */ /* 0x000fe20000000000 */
[----:B------:R-:W-:Y:S01]  /*9640*/  IMAD R5, R18, 0x40, R2 ;  /* 0x0000004012057824 */ /* 0x000fe200078e0202 */
[----:B------:R-:W-:Y:S01]  /*9650*/  SEL R88, R15, R8, P0 ;  /* 0x000000080f587207 */ /* 0x000fe20000000000 */
[----:B------:R-:W-:Y:S01]  /*9660*/  UIADD3 UR5, -UR42, URZ, URZ ;  /* 0x0000003f2a057290 */ /* 0x000fe2000fffe13f */
[----:B------:R-:W-:Y:S01]  /*9670*/  SEL R90, R8, R15, P0 ;  /* 0x0000000f085a7207 */ /* 0x000fe20000000000 */
[----:B------:R-:W-:Y:S01]  /*9680*/  IMAD.WIDE R26, R5, 0x2, R26 ;  /* 0x00000002051a7825 */ /* 0x000fe200078e021a */
[----:B------:R-:W-:Y:S01]  /*9690*/  LOP3.LUT R30, R31, 0x380, RZ, 0xc0, !PT ;  /* 0x000003801f1e7812 */ /* 0x000fe200078ec0ff */
[----:B------:R-:W-:Y:S01]  /*96a0*/  ULDC UR6, c[0x0][0xc44] ;  /* 0x0003110000067ab9 */ /* 0x000fe20000000800 */
[----:B------:R-:W-:Y:S01]  /*96b0*/  IADD3 R8, P2, R6, 0x20, RZ ;  /* 0x0000002006087810 */ /* 0x000fe20007f5e0ff */
[----:B------:R-:W-:Y:S01]  /*96c0*/  UIMAD UR13, UR6, UR5, UR43 ;  /* 0x00000005060d72a4 */ /* 0x000fe2000f8e022b */
[----:B------:R-:W-:Y:S01]  /*96d0*/  SHF.R.U64 R30, R30, 0x3, RZ ;  /* 0x000000031e1e7819 */ /* 0x000fe200000012ff */
[----:B------:R-:W-:Y:S01]  /*96e0*/  UIADD3 UR4, UR4, 0x2e860, URZ ;  /* 0x0002e86004047890 */ /* 0x000fe2000fffe03f */
[----:B------:R-:W-:Y:S01]  /*96f0*/  LOP3.LUT R5, R8, 0x380, RZ, 0xc0, !PT ;  /* 0x0000038008057812 */ /* 0x000fe200078ec0ff */
[----:B------:R-:W-:Y:S01]  /*9700*/  USHF.R.S32.HI UR12, URZ, 0x1f, UR13 ;  /* 0x0000001f3f0c7899 */ /* 0x000fe2000801140d */
[----:B------:R-:W-:Y:S01]  /*9710*/  LOP3.LUT R30, R30, R31, RZ, 0x3c, !PT ;  /* 0x0000001f1e1e7212 */ /* 0x000fe200078e3cff */
[--C-:B------:R-:W-:Y:S01]  /*9720*/  IMAD.X R31, RZ, RZ, R7.reuse, P6 ;  /* 0x000000ffff1f7224 */ /* 0x100fe200030e0607 */
[----:B------:R-:W-:Y:S01]  /*9730*/  SHF.R.U64 R5, R5, 0x3, RZ ;  /* 0x0000000305057819 */ /* 0x000fe200000012ff */
[----:B------:R-:W-:Y:S01]  /*9740*/  UIMAD UR5, UR12, UR8, URZ ;  /* 0x000000080c0572a4 */ /* 0x000fe2000f8e023f */
[----:B------:R-:W-:Y:S01]  /*9750*/  IADD3 R10, P6, R6, 0x40, RZ ;  /* 0x00000040060a7810 */ /* 0x000fe20007fde0ff */
[----:B------:R-:W-:Y:S01]  /*9760*/  UPRMT UR4, UR36, 0x654, UR4 ;  /* 0x0000065424047896 */ /* 0x000fe20008000004 */
[----:B------:R-:W-:Y:S01]  /*9770*/  F2FP.BF16.F32.PACK_AB R41, R40, R41 ;  /* 0x000000292829723e */ /* 0x000fe200000010ff */
[----:B------:R-:W-:Y:S01]  /*9780*/  UIMAD.WIDE.U32 UR6, UR13, UR8, URZ ;  /* 0x000000080d0672a5 */ /* 0x000fe2000f8e003f */
[----:B------:R-:W-:Y:S01]  /*9790*/  LOP3.LUT R40, R5, R8, RZ, 0x3c, !PT ;  /* 0x0000000805287212 */ /* 0x000fe200078e3cff */
[----:B------:R-:W-:Y:S01]  /*97a0*/  UIMAD UR5, UR13, UR9, UR5 ;  /* 0x000000090d0572a4 */ /* 0x000fe2000f8e0205 */
[----:B------:R-:W-:Y:S01]  /*97b0*/  LOP3.LUT R5, R10, 0x380, RZ, 0xc0, !PT ;  /* 0x000003800a057812 */ /* 0x000fe200078ec0ff */
[----:B------:R-:W-:Y:S01]  /*97c0*/  UIMAD UR8, UR14, UR10, URZ ;  /* 0x0000000a0e0872a4 */ /* 0x000fe2000f8e023f */
[----:B------:R-:W-:Y:S01]  /*97d0*/  F2FP.BF16.F32.PACK_AB R28, R28, R29 ;  /* 0x0000001d1c1c723e */ /* 0x000fe200000010ff */
[----:B------:R-:W-:Y:S01]  /*97e0*/  IMAD.X R29, RZ, RZ, R7, P6 ;  /* 0x000000ffff1d7224 */ /* 0x000fe200030e0607 */
[----:B------:R-:W-:Y:S01]  /*97f0*/  F2FP.BF16.F32.PACK_AB R33, R32, R33 ;  /* 0x000000212021723e */ /* 0x000fe200000010ff */
[----:B------:R-:W-:Y:S01]  /*9800*/  UIADD3 UR7, UR7, UR5, URZ ;  /* 0x0000000507077290 */ /* 0x000fe2000fffe03f */
[----:B------:R-:W-:Y:S01]  /*9810*/  SHF.R.U64 R5, R5, 0x3, RZ ;  /* 0x0000000305057819 */ /* 0x000fe200000012ff */
[----:B------:R-:W-:Y:S01]  /*9820*/  SYNCS.ARRIVE.TRANS64.RED.A1T0 RZ, [UR4], RZ ;  /* 0x000000ffffff79a7 */ /* 0x000fe20008100404 */
[----:B------:R-:W-:Y:S01]  /*9830*/  F2FP.BF16.F32.PACK_AB R59, R59, R62 ;  /* 0x0000003e3b3b723e */ /* 0x000fe200000010ff */
[----:B------:R-:W-:Y:S01]  /*9840*/  UIMAD UR8, UR42, UR11, UR8 ;  /* 0x0000000b2a0872a4 */ /* 0x000fe2000f8e0208 */
[----:B------:R-:W-:Y:S01]  /*9850*/  F2FP.BF16.F32.PACK_AB R65, R64, R65 ;  /* 0x000000414041723e */ /* 0x000fe200000010ff */
[----:B------:R-:W-:Y:S01]  /*9860*/  UIMAD.WIDE.U32 UR6, UR42, UR10, UR6 ;  /* 0x0000000a2a0672a5 */ /* 0x000fe2000f8e0006 */
[----:B------:R-:W-:Y:S01]  /*9870*/  SEL R62, R28, R33, P0 ;  /* 0x000000211c3e7207 */ /* 0x000fe20000000000 */
[----:B------:R-:W-:Y:S01]  /*9880*/  ULDC.64 UR4, c[0x0][0xb50] ;  /* 0x0002d40000047ab9 */ /* 0x000fe20000000a00 */
[----:B------:R-:W-:-:S02]  /*9890*/  SEL R64, R33, R28, P0 ;  /* 0x0000001c21407207 */ /* 0x000fc40000000000 */
[----:B------:R-:W-:Y:S02]  /*98a0*/  LOP3.LUT R28, R5, R10, RZ, 0x3c, !PT ;  /* 0x0000000a051c7212 */ /* 0x000fe400078e3cff */
[----:B------:R-:W1:Y:S01]  /*98b0*/  LDC R5, c[0x0][0xbe8] ;  /* 0x0002fa00ff057b82 */ /* 0x000e620000000800 */
[----:B------:R-:W-:Y:S02]  /*98c0*/  F2FP.BF16.F32.PACK_AB R36, R36, R37 ;  /* 0x000000252424723e */ /* 0x000fe400000010ff */
[----:B------:R-:W-:Y:S02]  /*98d0*/  F2FP.BF16.F32.PACK_AB R67, R67, R70 ;  /* 0x000000464343723e */ /* 0x000fe400000010ff */
[----:B------:R-:W-:Y:S02]  /*98e0*/  F2FP.BF16.F32.PACK_AB R73, R72, R73 ;  /* 0x000000494849723e */ /* 0x000fe400000010ff */
[----:B------:R-:W-:Y:S02]  /*98f0*/  SEL R70, R36, R41, P0 ;  /* 0x0000002924467207 */ /* 0x000fe40000000000 */
[----:B------:R-:W-:Y:S01]  /*9900*/  SEL R72, R41, R36, P0 ;  /* 0x0000002429487207 */ /* 0x000fe20000000000 */
[----:B------:R-:W-:Y:S01]  /*9910*/  IMAD.X R41, RZ, RZ, R7, P2 ;  /* 0x000000ffff297224 */ /* 0x000fe200010e0607 */
[----:B------:R-:W-:-:S02]  /*9920*/  F2FP.BF16.F32.PACK_AB R24, R21, R24 ;  /* 0x000000181518723e */ /* 0x000fc400000010ff */
[----:B------:R-:W-:Y:S02]  /*9930*/  IADD3 R21, P2, R26, 0x2000, RZ ;  /* 0x000020001a157810 */ /* 0x000fe40007f5e0ff */
[----:B------:R-:W-:Y:S02]  /*9940*/  F2FP.BF16.F32.PACK_AB R50, R47, R50 ;  /* 0x000000322f32723e */ /* 0x000fe400000010ff */
[----:B------:R-:W-:Y:S02]  /*9950*/  LOP3.LUT R20, R21, 0x380, RZ, 0xc0, !PT ;  /* 0x0000038015147812 */ /* 0x000fe400078ec0ff */
[----:B------:R-:W-:Y:S02]  /*9960*/  F2FP.BF16.F32.PACK_AB R60, R60, R61 ;  /* 0x0000003d3c3c723e */ /* 0x000fe400000010ff */
[----:B------:R-:W-:Y:S02]  /*9970*/  SHF.R.U64 R20, R20, 0x3, RZ ;  /* 0x0000000314147819 */ /* 0x000fe400000012ff */
[----:B------:R-:W-:-:S02]  /*9980*/  SEL R100, R43, R50, P0 ;  /* 0x000000322b647207 */ /* 0x000fc40000000000 */
[----:B------:R-:W-:Y:S01]  /*9990*/  LOP3.LUT R20, R20, R21, RZ, 0x3c, !PT ;  /* 0x0000001514147212 */ /* 0x000fe200078e3cff */
[----:B------:R-:W-:Y:S01]  /*99a0*/  IMAD.X R21, RZ, RZ, R27, P2 ;  /* 0x000000ffff157224 */ /* 0x000fe200010e061b */
[----:B-1----:R-:W-:Y:S02]  /*99b0*/  ISETP.NE.AND P2, PT, R5, 0x1, PT ;  /* 0x000000010500780c */ /* 0x002fe40003f45270 */
[----:B------:R-:W-:Y:S02]  /*99c0*/  SEL R80, R60, R65, P0 ;  /* 0x000000413c507207 */ /* 0x000fe40000000000 */
[----:B------:R-:W-:Y:S02]  /*99d0*/  SEL R50, R50, R43, P0 ;  /* 0x0000002b32327207 */ /* 0x000fe40000000000 */
[----:B------:R-:W-:Y:S02]  /*99e0*/  SEL R60, R65, R60, P0 ;  /* 0x0000003c413c7207 */ /* 0x000fe40000000000 */
[----:B------:R-:W-:-:S02]  /*99f0*/  LOP3.LUT R43, R6, 0x380, RZ, 0xc0, !PT ;  /* 0x00000380062b7812 */ /* 0x000fc400078ec0ff */
[----:B------:R-:W-:Y:S01]  /*9a00*/  MOV R65, R30 ;  /* 0x0000001e00417202 */ /* 0x000fe20000000f00 */
[----:B------:R-:W-:Y:S01]  /*9a10*/  IMAD R30, RZ, RZ, -UR43 ;  /* 0x8000002bff1e7e24 */ /* 0x000fe2000f8e02ff */
[----:B------:R-:W-:Y:S01]  /*9a20*/  F2FP.BF16.F32.PACK_AB R13, R13, R14 ;  /* 0x0000000e0d0d723e */ /* 0x000fe200000010ff */
[----:B------:R-:W1:Y:S01]  /*9a30*/  @P2 LDC R31, c[0x0][0xbec] ;  /* 0x0002fb00ff1f2b82 */ /* 0x000e620000000800 */
[----:B------:R-:W-:Y:S01]  /*9a40*/  F2FP.BF16.F32.PACK_AB R35, R35, R38 ;  /* 0x000000262323723e */ /* 0x000fe200000010ff */
[----:B0-----:R-:W-:Y:S01]  /*9a50*/  IMAD R85, R85, R30, UR41 ;  /* 0x0000002955557e24 */ /* 0x001fe2000f8e021e */
[----:B------:R-:W-:Y:S02]  /*9a60*/  F2FP.BF16.F32.PACK_AB R42, R39, R42 ;  /* 0x0000002a272a723e */ /* 0x000fe400000010ff */
[C---:B------:R-:W-:Y:S02]  /*9a70*/  IADD3 R14, P5, R6.reuse, 0x4040, RZ ;  /* 0x00004040060e7810 */ /* 0x040fe40007fbe0ff */
[C---:B------:R-:W-:Y:S01]  /*9a80*/  IADD3 R12, P4, R6.reuse, 0x4020, RZ ;  /* 0x00004020060c7810 */ /* 0x040fe20007f9e0ff */
[----:B------:R-:W0:Y:S01]  /*9a90*/  @P2 LDC R30, c[0x0][0xbf0] ;  /* 0x0002fc00ff1e2b82 */ /* 0x000e220000000800 */
[C---:B------:R-:W-:Y:S01]  /*9aa0*/  IADD3 R11, P3, R6.reuse, 0x4000, RZ ;  /* 0x00004000060b7810 */ /* 0x040fe20007f7e0ff */
[----:B------:R-:W-:Y:S01]  /*9ab0*/  IMAD.X R33, RZ, RZ, R7, P5 ;  /* 0x000000ffff217224 */ /* 0x000fe200028e0607 */
[----:B------:R-:W-:-:S02]  /*9ac0*/  IADD3 R9, P1, R6, 0x60, RZ ;  /* 0x0000006006097810 */ /* 0x000fc40007f3e0ff */
[----:B------:R-:W-:Y:S01]  /*9ad0*/  SHF.R.U64 R43, R43, 0x3, RZ ;  /* 0x000000032b2b7819 */ /* 0x000fe200000012ff */
[--C-:B------:R-:W-:Y:S01]  /*9ae0*/  IMAD.X R37, RZ, RZ, R7.reuse, P3 ;  /* 0x000000ffff257224 */ /* 0x100fe200018e0607 */
[----:B------:R-:W-:Y:S01]  /*9af0*/  SEL R96, R35, R42, P0 ;  /* 0x0000002a23607207 */ /* 0x000fe20000000000 */
[--C-:B------:R-:W-:Y:S01]  /*9b00*/  IMAD.X R39, RZ, RZ, R7.reuse, P1 ;  /* 0x000000ffff277224 */ /* 0x100fe200008e0607 */
[----:B------:R-:W-:Y:S01]  /*9b10*/  SEL R98, R42, R35, P0 ;  /* 0x000000232a627207 */ /* 0x000fe20000000000 */
[--C-:B------:R-:W-:Y:S01]  /*9b20*/  IMAD.X R35, RZ, RZ, R7.reuse, P4 ;  /* 0x000000ffff237224 */ /* 0x100fe200020e0607 */
[----:B------:R-:W-:Y:S01]  /*9b30*/  LOP3.LUT R42, R43, R6, RZ, 0x3c, !PT ;  /* 0x000000062b2a7212 */ /* 0x000fe200078e3cff */
[----:B------:R-:W-:Y:S01]  /*9b40*/  IMAD.MOV.U32 R43, RZ, RZ, R7 ;  /* 0x000000ffff2b7224 */ /* 0x000fe200078e0007 */
[----:B------:R-:W-:Y:S02]  /*9b50*/  LOP3.LUT R7, R12, 0x380, RZ, 0xc0, !PT ;  /* 0x000003800c077812 */ /* 0x000fe400078ec0ff */
[----:B------:R-:W-:-:S02]  /*9b60*/  F2FP.BF16.F32.PACK_AB R51, R51, R54 ;  /* 0x000000363333723e */ /* 0x000fc400000010ff */
[----:B------:R-:W-:Y:S02]  /*9b70*/  F2FP.BF16.F32.PACK_AB R57, R56, R57 ;  /* 0x000000393839723e */ /* 0x000fe400000010ff */
[----:B------:R-:W-:Y:S02]  /*9b80*/  LOP3.LUT R6, R11, 0x380, RZ, 0xc0, !PT ;  /* 0x000003800b067812 */ /* 0x000fe400078ec0ff */
[----:B------:R-:W-:Y:S02]  /*9b90*/  SEL R54, R13, R24, P0 ;  /* 0x000000180d367207 */ /* 0x000fe40000000000 */
[----:B------:R-:W-:Y:S02]  /*9ba0*/  SEL R56, R24, R13, P0 ;  /* 0x0000000d18387207 */ /* 0x000fe40000000000 */
[----:B------:R-:W-:Y:S02]  /*9bb0*/  SHF.R.U64 R7, R7, 0x3, RZ ;  /* 0x0000000307077819 */ /* 0x000fe400000012ff */
[----:B------:R-:W-:-:S02]  /*9bc0*/  LOP3.LUT R13, R14, 0x380, RZ, 0xc0, !PT ;  /* 0x000003800e0d7812 */ /* 0x000fc400078ec0ff */
[----:B------:R-:W-:Y:S02]  /*9bd0*/  SHF.R.U64 R6, R6, 0x3, RZ ;  /* 0x0000000306067819 */ /* 0x000fe400000012ff */
[----:B------:R-:W-:Y:S02]  /*9be0*/  LOP3.LUT R34, R7, R12, RZ, 0x3c, !PT ;  /* 0x0000000c07227212 */ /* 0x000fe400078e3cff */
[----:B------:R-:W-:Y:S02]  /*9bf0*/  SHF.R.U64 R13, R13, 0x3, RZ ;  /* 0x000000030d0d7819 */ /* 0x000fe400000012ff */
[----:B------:R-:W-:Y:S02]  /*9c00*/  F2FP.BF16.F32.PACK_AB R68, R68, R69 ;  /* 0x000000454444723e */ /* 0x000fe400000010ff */
[----:B------:R-:W-:Y:S02]  /*9c10*/  F2FP.BF16.F32.PACK_AB R74, R71, R74 ;  /* 0x0000004a474a723e */ /* 0x000fe400000010ff */
[----:B------:R-:W-:-:S02]  /*9c20*/  LOP3.LUT R36, R6, R11, RZ, 0x3c, !PT ;  /* 0x0000000b06247212 */ /* 0x000fc400078e3cff */
[----:B------:R-:W-:Y:S02]  /*9c30*/  IADD3 R25, P6, R26, 0x1000, RZ ;  /* 0x000010001a197810 */ /* 0x000fe40007fde0ff */
[----:B------:R-:W-:Y:S02]  /*9c40*/  LOP3.LUT R6, R9, 0x380, RZ, 0xc0, !PT ;  /* 0x0000038009067812 */ /* 0x000fe400078ec0ff */
[----:B------:R-:W-:Y:S01]  /*9c50*/  MOV R69, R34 ;  /* 0x0000002200457202 */ /* 0x000fe20000000f00 */
[----:B------:R-:W-:Y:S01]  /*9c60*/  IMAD R34, R85, 0x80, R229 ;  /* 0x0000008055227824 */ /* 0x000fe200078e02e5 */
[----:B------:R-:W-:Y:S02]  /*9c70*/  LOP3.LUT R32, R13, R14, RZ, 0x3c, !PT ;  /* 0x0000000e0d207212 */ /* 0x000fe400078e3cff */
[----:B------:R-:W-:Y:S02]  /*9c80*/  F2FP.BF16.F32.PACK_AB R66, R63, R66 ;  /* 0x000000423f42723e */ /* 0x000fe400000010ff */
[----:B------:R-:W-:-:S02]  /*9c90*/  SEL R106, R67, R74, P0 ;  /* 0x0000004a436a7207 */ /* 0x000fc40000000000 */
[----:B------:R-:W-:Y:S02]  /*9ca0*/  LOP3.LUT R24, R25, 0x380, RZ, 0xc0, !PT ;  /* 0x0000038019187812 */ /* 0x000fe400078ec0ff */
[----:B------:R-:W-:Y:S02]  /*9cb0*/  MOV R63, R42 ;  /* 0x0000002a003f7202 */ /* 0x000fe40000000f00 */
[----:B------:R-:W-:Y:S02]  /*9cc0*/  SEL R74, R74, R67, P0 ;  /* 0x000000434a4a7207 */ /* 0x000fe40000000000 */
[----:B------:R-:W-:Y:S02]  /*9cd0*/  SHF.R.U64 R6, R6, 0x3, RZ ;  /* 0x0000000306067819 */ /* 0x000fe400000012ff */
[----:B------:R-:W-:Y:S01]  /*9ce0*/  MOV R42, R28 ;  /* 0x0000001c002a7202 */ /* 0x000fe20000000f00 */
[----:B-1----:R-:W-:Y:S01]  /*9cf0*/  @P2 IMAD.HI.U32 R29, R34, R31, RZ ;  /* 0x0000001f221d2227 */ /* 0x002fe200078e00ff */
[----:B------:R-:W-:-:S02]  /*9d00*/  MOV R67, R32 ;  /* 0x0000002000437202 */ /* 0x000fc40000000f00 */
[----:B------:R-:W-:Y:S01]  /*9d10*/  SHF.R.U64 R24, R24, 0x3, RZ ;  /* 0x0000000318187819 */ /* 0x000fe200000012ff */
[----:B------:R-:W-:Y:S01]  /*9d20*/  IMAD.MOV.U32 R28, RZ, RZ, R34 ;  /* 0x000000ffff1c7224 */ /* 0x000fe200078e0022 */
[----:B------:R-:W-:Y:S02]  /*9d30*/  F2FP.BF16.F32.PACK_AB R58, R55, R58 ;  /* 0x0000003a373a723e */ /* 0x000fe400000010ff */
[----:B------:R-:W-:Y:S02]  /*9d40*/  LOP3.LUT R38, R6, R9, RZ, 0x3c, !PT ;  /* 0x0000000906267212 */ /* 0x000fe400078e3cff */
[----:B------:R-:W-:Y:S02]  /*9d50*/  SEL R82, R68, R73, P0 ;  /* 0x0000004944527207 */ /* 0x000fe40000000000 */
[----:B0-----:R-:W-:Y:S02]  /*9d60*/  @P2 SHF.R.U32.HI R28, RZ, R30, R29 ;  /* 0x0000001eff1c2219 */ /* 0x001fe4000001161d */
[----:B------:R-:W-:-:S02]  /*9d70*/  SEL R68, R73, R68, P0 ;  /* 0x0000004449447207 */ /* 0x000fc40000000000 */
[----:B------:R-:W-:Y:S01]  /*9d80*/  LOP3.LUT R24, R24, R25, RZ, 0x3c, !PT ;  /* 0x0000001918187212 */ /* 0x000fe200078e3cff */
[----:B------:R-:W-:Y:S01]  /*9d90*/  IMAD.X R25, RZ, RZ, R27, P6 ;  /* 0x000000ffff197224 */ /* 0x000fe200030e061b */
[----:B------:R-:W-:Y:S01]  /*9da0*/  IADD3 R15, P1, R26, 0x3000, RZ ;  /* 0x000030001a0f7810 */ /* 0x000fe20007f3e0ff */
[----:B------:R-:W-:Y:S01]  /*9db0*/  IMAD.MOV R32, RZ, RZ, -R28 ;  /* 0x000000ffff207224 */ /* 0x000fe200078e0a1c */
[----:B------:R-:W-:Y:S02]  /*9dc0*/  F2FP.BF16.F32.PACK_AB R44, R44, R45 ;  /* 0x0000002d2c2c723e */ /* 0x000fe400000010ff */
[----:B------:R-:W-:Y:S02]  /*9dd0*/  SEL R102, R51, R58, P0 ;  /* 0x0000003a33667207 */ /* 0x000fe40000000000 */
[----:B------:R-:W-:Y:S02]  /*9de0*/  MOV R71, R36 ;  /* 0x0000002400477202 */ /* 0x000fe40000000f00 */
[----:B------:R-:W-:-:S02]  /*9df0*/  MOV R73, R38 ;  /* 0x0000002600497202 */ /* 0x000fc40000000f00 */
[----:B------:R-:W-:Y:S02]  /*9e00*/  SEL R58, R58, R51, P0 ;  /* 0x000000333a3a7207 */ /* 0x000fe40000000000 */
[----:B------:R-:W-:Y:S02]  /*9e10*/  IADD3 R45, P6, R26, 0x7000, RZ ;  /* 0x000070001a2d7810 */ /* 0x000fe40007fde0ff */
[----:B------:R-:W-:Y:S02]  /*9e20*/  F2FP.BF16.F32.PACK_AB R52, R52, R53 ;  /* 0x000000353434723e */ /* 0x000fe400000010ff */
[----:B------:R-:W-:Y:S02]  /*9e30*/  LOP3.LUT R14, R15, 0x380, RZ, 0xc0, !PT ;  /* 0x000003800f0e7812 */ /* 0x000fe400078ec0ff */
[----:B------:R-:W-:Y:S02]  /*9e40*/  LOP3.LUT R6, R45, 0x380, RZ, 0xc0, !PT ;  /* 0x000003802d067812 */ /* 0x000fe400078ec0ff */
[----:B------:R-:W-:-:S02]  /*9e50*/  SEL R76, R44, R49, P0 ;  /* 0x000000312c4c7207 */ /* 0x000fc40000000000 */
[----:B------:R-:W-:Y:S02]  /*9e60*/  SEL R78, R52, R57, P0 ;  /* 0x00000039344e7207 */ /* 0x000fe40000000000 */
[----:B------:R-:W-:Y:S02]  /*9e70*/  SEL R104, R59, R66, P0 ;  /* 0x000000423b687207 */ /* 0x000fe40000000000 */
[----:B------:R-:W-:Y:S02]  /*9e80*/  SHF.R.U64 R14, R14, 0x3, RZ ;  /* 0x000000030e0e7819 */ /* 0x000fe400000012ff */
[----:B------:R-:W-:Y:S02]  /*9e90*/  SEL R44, R49, R44, P0 ;  /* 0x0000002c312c7207 */ /* 0x000fe40000000000 */
[----:B------:R-:W-:Y:S02]  /*9ea0*/  SEL R52, R57, R52, P0 ;  /* 0x0000003439347207 */ /* 0x000fe40000000000 */
[----:B------:R-:W-:Y:S01]  /*9eb0*/  SEL R66, R66, R59, P0 ;  /* 0x0000003b42427207 */ /* 0x000fe20000000000 */
[----:B------:R-:W-:Y:S01]  /*9ec0*/  IMAD R59, R5, R32, R34 ;  /* 0x00000020053b7224 */ /* 0x000fe200078e0222 */
[----:B------:R-:W-:-:S02]  /*9ed0*/  SHF.R.U64 R6, R6, 0x3, RZ ;  /* 0x0000000306067819 */ /* 0x000fc400000012ff */
[----:B------:R-:W-:Y:S01]  /*9ee0*/  LOP3.LUT R14, R14, R15, RZ, 0x3c, !PT ;  /* 0x0000000f0e0e7212 */ /* 0x000fe200078e3cff */
[----:B------:R-:W-:Y:S01]  /*9ef0*/  IMAD.X R15, RZ, RZ, R27, P1 ;  /* 0x000000ffff0f7224 */ /* 0x000fe200008e061b */
[----:B------:R-:W-:Y:S01]  /*9f00*/  MOV R61, R40 ;  /* 0x00000028003d7202 */ /* 0x000fe20000000f00 */
[----:B------:R-:W-:Y:S01]  /*9f10*/  IMAD.U32 R41, RZ, RZ, UR8 ;  /* 0x00000008ff297e24 */ /* 0x000fe2000f8e00ff */
[----:B------:R-:W-:Y:S01]  /*9f20*/  LOP3.LUT R6, R6, R45, RZ, 0x3c, !PT ;  /* 0x0000002d06067212 */ /* 0x000fe200078e3cff */
[----:B------:R-:W-:Y:S01]  /*9f30*/  ULDC.64 UR8, c[0x0][0xae8] ;  /* 0x0002ba0000087ab9 */ /* 0x000fe20000000a00 */
[----:B------:R-:W-:Y:S02]  /*9f40*/  SHF.R.S32.HI R30, RZ, 0x1f, R28 ;  /* 0x0000001fff1e7819 */ /* 0x000fe4000001141c */
[----:B------:R-:W-:Y:S02]  /*9f50*/  IADD3 R40, P1, R28, UR6, RZ ;  /* 0x000000061c287c10 */ /* 0x000fe4000ff3e0ff */
[----:B------:R-:W-:-:S02]  /*9f60*/  SHF.R.S32.HI R36, RZ, 0x1f, R59 ;  /* 0x0000001fff247819 */ /* 0x000fc4000001143b */
[----:B------:R-:W-:Y:S01]  /*9f70*/  IADD3.X R41, R30, UR7, R41, P1, !PT ;  /* 0x000000071e297c10 */ /* 0x000fe20008ffe429 */
[----:B------:R-:W-:Y:S01]  /*9f80*/  ULDC.64 UR6, c[0x0][0xb88] ;  /* 0x0002e20000067ab9 */ /* 0x000fe20000000a00 */
[----:B------:R-:W-:Y:S01]  /*9f90*/  IADD3 R11, P4, R26, 0x5000, RZ ;  /* 0x000050001a0b7810 */ /* 0x000fe20007f9e0ff */
[----:B------:R-:W-:Y:S01]  /*9fa0*/  IMAD R36, R36, UR6, RZ ;  /* 0x0000000624247c24 */ /* 0x000fe2000f8e02ff */
[----:B------:R-:W-:Y:S01]  /*9fb0*/  IADD3 R13, P3, R26, 0x4000, RZ ;  /* 0x000040001a0d7810 */ /* 0x000fe20007f7e0ff */
[----:B--2---:R-:W-:Y:S01]  /*9fc0*/  SHFL.IDX PT, R46, R46, R3, 0x1c1f ;  /* 0x001c1f032e2e7589 */ /* 0x004fe200000e0000 */
[----:B------:R-:W-:Y:S01]  /*9fd0*/  LOP3.LUT R33, R3, 0x2, RZ, 0x3c, !PT ;  /* 0x0000000203217812 */ /* 0x000fe200078e3cff */
[----:B------:R-:W-:Y:S01]  /*9fe0*/  IMAD R75, R59, UR7, R36 ;  /* 0x000000073b4b7c24 */ /* 0x000fe2000f8e0224 */
[----:B------:R-:W-:Y:S01]  /*9ff0*/  LOP3.LUT R10, R11, 0x380, RZ, 0xc0, !PT ;  /* 0x000003800b0a7812 */ /* 0x000fe200078ec0ff */
[----:B------:R-:W-:Y:S01]  /*a000*/  SHFL.IDX PT, R54, R54, R3, 0x1c1f ;  /* 0x001c1f0336367589 */ /* 0x000fe200000e0000 */
[----:B------:R-:W-:Y:S01]  /*a010*/  LOP3.LUT R12, R13, 0x380, RZ, 0xc0, !PT ;  /* 0x000003800d0c7812 */ /* 0x000fe200078ec0ff */
[----:B------:R-:W-:Y:S01]  /*a020*/  IMAD.WIDE.U32 R40, R59, UR6, R40 ;  /* 0x000000063b287c25 */ /* 0x000fe2000f8e0028 */
[----:B------:R-:W-:Y:S01]  /*a030*/  SHF.R.U64 R10, R10, 0x3, RZ ;  /* 0x000000030a0a7819 */ /* 0x000fe200000012ff */
[----:B------:R-:W0:Y:S01]  /*a040*/  SHFL.IDX PT, R29, R48, R33, 0x1c1f ;  /* 0x001c1f21301d7589 */ /* 0x000e2200000e0000 */
[----:B------:R-:W-:Y:S01]  /*a050*/  ULDC UR6, c[0x0][0xa88] ;  /* 0x0002a20000067ab9 */ /* 0x000fe20000000800 */
[----:B------:R-:W-:-:S02]  /*a060*/  SHF.R.U64 R12, R12, 0x3, RZ ;  /* 0x000000030c0c7819 */ /* 0x000fc400000012ff */
[----:B------:R-:W1:Y:S01]  /*a070*/  SHFL.IDX PT, R31, R56, R33, 0x1c1f ;  /* 0x001c1f21381f7589 */ /* 0x000e6200000e0000 */
[----:B------:R-:W-:Y:S01]  /*a080*/  LOP3.LUT R10, R10, R11, RZ, 0x3c, !PT ;  /* 0x0000000b0a0a7212 */ /* 0x000fe200078e3cff */
[--C-:B------:R-:W-:Y:S01]  /*a090*/  IMAD.X R11, RZ, RZ, R27.reuse, P4 ;  /* 0x000000ffff0b7224 */ /* 0x100fe200020e061b */
[----:B------:R-:W-:Y:S01]  /*a0a0*/  LOP3.LUT P1, RZ, R19, 0x3, RZ, 0xc0, !PT ;  /* 0x0000000313ff7812 */ /* 0x000fe2000782c0ff */
[----:B------:R-:W-:Y:S01]  /*a0b0*/  SHFL.IDX PT, R84, R84, R3, 0x1c1f ;  /* 0x001c1f0354547589 */ /* 0x000fe200000e0000 */
[----:B------:R-:W-:Y:S01]  /*a0c0*/  LOP3.LUT R12, R12, R13, RZ, 0x3c, !PT ;  /* 0x0000000d0c0c7212 */ /* 0x000fe200078e3cff */
[----:B------:R-:W-:Y:S01]  /*a0d0*/  IMAD.X R13, RZ, RZ, R27, P3 ;  /* 0x000000ffff0d7224 */ /* 0x000fe200018e061b */
[C---:B------:R-:W-:Y:S01]  /*a0e0*/  IADD3 R9, P5, R26.reuse, 0x6000, RZ ;  /* 0x000060001a097810 */ /* 0x040fe20007fbe0ff */
[----:B------:R-:W2:Y:S01]  /*a0f0*/  SHFL.IDX PT, R35, R86, R33, 0x1c1f ;  /* 0x001c1f2156237589 */ /* 0x000ea200000e0000 */
[----:B------:R-:W-:Y:S02]  /*a100*/  LOP3.LUT R7, R26, 0x380, RZ, 0xc0, !PT ;  /* 0x000003801a077812 */ /* 0x000fe400078ec0ff */
[----:B------:R-:W-:Y:S01]  /*a110*/  LOP3.LUT R8, R9, 0x380, RZ, 0xc0, !PT ;  /* 0x0000038009087812 */ /* 0x000fe200078ec0ff */
[----:B------:R-:W-:Y:S01]  /*a120*/  SHFL.IDX PT, R62, R62, R3, 0x1c1f ;  /* 0x001c1f033e3e7589 */ /* 0x000fe200000e0000 */
[----:B------:R-:W-:-:S02]  /*a130*/  SHF.R.U64 R7, R7, 0x3, RZ ;  /* 0x0000000307077819 */ /* 0x000fc400000012ff */
[----:B------:R-:W-:Y:S01]  /*a140*/  SHF.R.U64 R8, R8, 0x3, RZ ;  /* 0x0000000308087819 */ /* 0x000fe200000012ff */
[----:B------:R-:W-:Y:S01]  /*a150*/  SHFL.IDX PT, R88, R88, R3, 0x1c1f ;  /* 0x001c1f0358587589 */ /* 0x000fe200000e0000 */
[----:B------:R-:W-:Y:S01]  /*a160*/  LOP3.LUT R26, R7, R26, RZ, 0x3c, !PT ;  /* 0x0000001a071a7212 */ /* 0x000fe200078e3cff */
[--C-:B------:R-:W-:Y:S01]  /*a170*/  IMAD.X R7, RZ, RZ, R27.reuse, P6 ;  /* 0x000000ffff077224 */ /* 0x100fe200030e061b */
[----:B------:R-:W-:Y:S01]  /*a180*/  LOP3.LUT R8, R8, R9, RZ, 0x3c, !PT ;  /* 0x0000000908087212 */ /* 0x000fe200078e3cff */
[----:B------:R3:W4:Y:S01]  /*a190*/  SHFL.IDX PT, R37, R64, R33, 0x1c1f ;  /* 0x001c1f2140257589 */ /* 0x00072200000e0000 */
[----:B0-----:R-:W-:Y:S01]  /*a1a0*/  SEL R28, R46, R29, P0 ;  /* 0x0000001d2e1c7207 */ /* 0x001fe20000000000 */
[----:B------:R-:W-:Y:S01]  /*a1b0*/  IMAD.X R9, RZ, RZ, R27, P5 ;  /* 0x000000ffff097224 */ /* 0x000fe200028e061b */
[----:B------:R-:W-:Y:S01]  /*a1c0*/  SEL R30, R29, R46, P0 ;  /* 0x0000002e1d1e7207 */ /* 0x000fe20000000000 */
[----:B------:R-:W0:Y:S01]  /*a1d0*/  SHFL.IDX PT, R39, R90, R33, 0x1c1f ;  /* 0x001c1f215a277589 */ /* 0x000e2200000e0000 */
[----:B-1----:R-:W-:-:S02]  /*a1e0*/  SEL R32, R54, R31, P0 ;  /* 0x0000001f36207207 */ /* 0x002fc40000000000 */
[----:B------:R-:W-:Y:S01]  /*a1f0*/  SEL R34, R31, R54, P0 ;  /* 0x000000361f227207 */ /* 0x000fe20000000000 */
[----:B------:R-:W-:Y:S01]  /*a200*/  SHFL.IDX PT, R92, R92, R3, 0x1c1f ;  /* 0x001c1f035c5c7589 */ /* 0x000fe200000e0000 */
[----:B---3--:R-:W-:-:S03]  /*a210*/  IMAD R64, R5, UR6, RZ ;  /* 0x0000000605407c24 */ /* 0x008fc6000f8e02ff */
[----:B------:R-:W1:Y:S01]  /*a220*/  SHFL.IDX PT, R51, R94, R33, 0x1c1f ;  /* 0x001c1f215e337589 */ /* 0x000e6200000e0000 */
[----:B--2---:R-:W-:Y:S02]  /*a230*/  SEL R29, R84, R35, P0 ;  /* 0x00000023541d7207 */ /* 0x004fe40000000000 */
[----:B------:R-:W-:Y:S01]  /*a240*/  SEL R31, R35, R84, P0 ;  /* 0x00000054231f7207 */ /* 0x000fe20000000000 */
[----:B------:R-:W-:Y:S06]  /*a250*/  BAR.SYNC.DEFER_BLOCKING 0x1, 0x100 ;  /* 0x0044000000007b1d */ /* 0x000fec0000010000 */
[----:B------:R-:W-:Y:S01]  /*a260*/  SHFL.IDX PT, R80, R80, R3, 0x1c1f ;  /* 0x001c1f0350507589 */ /* 0x000fe200000e0000 */
[----:B----4-:R-:W-:-:S02]  /*a270*/  SEL R36, R62, R37, P0 ;  /* 0x000000253e247207 */ /* 0x010fc40000000000 */
[----:B------:R-:W-:Y:S01]  /*a280*/  SEL R38, R37, R62, P0 ;  /* 0x0000003e25267207 */ /* 0x000fe20000000000 */
[----:B------:R-:W-:Y:S01]  /*a290*/  SHFL.IDX PT, R47, R60, R33, 0x1c1f ;  /* 0x001c1f213c2f7589 */ /* 0x000fe200000e0000 */
[----:B0-----:R-:W-:-:S03]  /*a2a0*/  SEL R35, R39, R88, P0 ;  /* 0x0000005827237207 */ /* 0x001fc60000000000 */
[----:B------:R-:W-:Y:S04]  /*a2b0*/  SHFL.IDX PT, R70, R70, R3, 0x1c1f ;  /* 0x001c1f0346467589 */ /* 0x000fe800000e0000 */
        /* <DEDUP_REMOVED lines=13> */
[----:B------:R-:W1:Y:S04]  /*a390*/  SHFL.IDX PT, R45, R52, R33, 0x1c1f ;  /* 0x001c1f21342d7589 */ /* 0x000e6800000e0000 */
[----:B------:R2:W-:Y:S04]  /*a3a0*/  SHFL.IDX PT, R55, R50, R33, 0x1c1f ;  /* 0x001c1f2132377589 */ /* 0x0005e800000e0000 */
[----:B------:R-:W3:Y:S04]  /*a3b0*/  SHFL.IDX PT, R79, R58, R33, 0x1c1f ;  /* 0x001c1f213a4f7589 */ /* 0x000ee800000e0000 */
[----:B------:R-:W4:Y:S04]  /*a3c0*/  SHFL.IDX PT, R57, R66, R33, 0x1c1f ;  /* 0x001c1f2142397589 */ /* 0x000f2800000e0000 */
[----:B------:R1:W4:Y:S01]  /*a3d0*/  SHFL.IDX PT, R83, R74, R33, 0x1c1f ;  /* 0x001c1f214a537589 */ /* 0x00032200000e0000 */
[----:B0-----:R-:W-:-:S02]  /*a3e0*/  SEL R48, R76, R43, P0 ;  /* 0x0000002b4c307207 */ /* 0x001fc40000000000 */
[----:B--2---:R-:W-:Y:S01]  /*a3f0*/  SEL R50, R43, R76, P0 ;  /* 0x0000004c2b327207 */ /* 0x004fe20000000000 */
[----:B------:R0:W-:Y:S01]  /*a400*/  STSM.16.M88.4 [R63], R28 ;  /* 0x0000001c3f007844 */ /* 0x0001e20000000200 */
[----:B-1----:R-:W-:Y:S02]  /*a410*/  SEL R76, R78, R45, P0 ;  /* 0x0000002d4e4c7207 */ /* 0x002fe40000000000 */
[----:B------:R-:W-:Y:S02]  /*a420*/  SEL R33, R88, R39, P0 ;  /* 0x0000002758217207 */ /* 0x000fe40000000000 */
[----:B------:R-:W-:Y:S01]  /*a430*/  SEL R39, R51, R92, P0 ;  /* 0x0000005c33277207 */ /* 0x000fe20000000000 */
[----:B------:R-:W-:Y:S01]  /*a440*/  IMAD R51, R85, 0x80, R228 ;  /* 0x0000008055337824 */ /* 0x000fe200078e02e4 */
[----:B------:R-:W-:Y:S01]  /*a450*/  SEL R78, R45, R78, P0 ;  /* 0x0000004e2d4e7207 */ /* 0x000fe20000000000 */
[----:B------:R1:W-:Y:S01]  /*a460*/  STSM.16.M88.4 [R61], R32 ;  /* 0x000000203d007844 */ /* 0x0003e20000000200 */
[----:B---3--:R-:W-:-:S02]  /*a470*/  SEL R77, R102, R79, P0 ;  /* 0x0000004f664d7207 */ /* 0x008fc40000000000 */
[C---:B------:R-:W-:Y:S01]  /*a480*/  ISETP.GE.OR P3, PT, R51.reuse, R64, P1 ;  /* 0x000000403300720c */ /* 0x040fe20000f66670 */
[----:B------:R2:W-:Y:S01]  /*a490*/  STSM.16.M88.4 [R42], R36 ;  /* 0x000000242a007844 */ /* 0x0005e20000000200 */
[----:B0-----:R-:W-:Y:S01]  /*a4a0*/  VIADD R29, R51, 0x8 ;  /* 0x00000008331d7836 */ /* 0x001fe20000000000 */
[----:B------:R-:W-:Y:S01]  /*a4b0*/  SEL R28, R70, R3, P0 ;  /* 0x00000003461c7207 */ /* 0x000fe20000000000 */
[----:B------:R-:W-:Y:S01]  /*a4c0*/  IMAD.IADD R31, R41, 0x1, R75 ;  /* 0x00000001291f7824 */ /* 0x000fe200078e024b */
[----:B------:R-:W-:Y:S02]  /*a4d0*/  SEL R30, R3, R70, P0 ;  /* 0x00000046031e7207 */ /* 0x000fe40000000000 */
[----:B------:R-:W-:Y:S02]  /*a4e0*/  ISETP.GE.OR P1, PT, R29, R64, P1 ;  /* 0x000000401d00720c */ /* 0x000fe40000f26670 */
[----:B------:R-:W-:Y:S02]  /*a4f0*/  SEL R29, R96, R53, P0 ;  /* 0x00000035601d7207 */ /* 0x000fe40000000000 */
[----:B------:R-:W-:-:S02]  /*a500*/  SEL R51, R55, R100, P0 ;  /* 0x0000006437337207 */ /* 0x000fc40000000000 */
[----:B-1----:R-:W-:Y:S02]  /*a510*/  LEA R32, P4, R40, UR4, 0x2 ;  /* 0x0000000428207c11 */ /* 0x002fe4000f8810ff */
[----:B------:R-:W-:Y:S02]  /*a520*/  SEL R79, R79, R102, P0 ;  /* 0x000000664f4f7207 */ /* 0x000fe40000000000 */
[----:B--2---:R-:W-:Y:S01]  /*a530*/  SEL R36, R80, R47, P0 ;  /* 0x0000002f50247207 */ /* 0x004fe20000000000 */
[----:B------:R-:W-:Y:S01]  /*a540*/  SHFL.IDX PT, R60, R32, RZ, 0x1c1f ;  /* 0x001c1fff203c7589 */ /* 0x000fe200000e0000 */
[----:B------:R-:W-:Y:S02]  /*a550*/  SEL R38, R47, R80, P0 ;  /* 0x000000502f267207 */ /* 0x000fe40000000000 */
[----:B------:R-:W-:Y:S01]  /*a560*/  LEA.HI.X R40, R40, UR5, R31, 0x2, P4 ;  /* 0x0000000528287c11 */ /* 0x000fe2000a0f141f */
[----:B------:R-:W-:Y:S01]  /*a570*/  SHFL.IDX PT, R62, R32, 0x1, 0x1c1f ;  /* 0x003c1f00203e7f89 */ /* 0x000fe200000e0000 */
[----:B------:R-:W-:-:S02]  /*a580*/  SEL R80, R82, R49, P0 ;  /* 0x0000003152507207 */ /* 0x000fc40000000000 */
[----:B------:R-:W-:Y:S01]  /*a590*/  SEL R82, R49, R82, P0 ;  /* 0x0000005231527207 */ /* 0x000fe20000000000 */
[----:B------:R-:W0:Y:S01]  /*a5a0*/  SHFL.IDX PT, R61, R40, RZ, 0x1c1f ;  /* 0x001c1fff283d7589 */ /* 0x000e2200000e0000 */
[----:B------:R-:W-:Y:S02]  /*a5b0*/  SEL R31, R53, R96, P0 ;  /* 0x00000060351f7207 */ /* 0x000fe40000000000 */
[----:B------:R-:W-:Y:S01]  /*a5c0*/  SEL R49, R100, R55, P0 ;  /* 0x0000003764317207 */ /* 0x000fe20000000000 */
[----:B------:R-:W1:Y:S01]  /*a5d0*/  SHFL.IDX PT, R63, R40, 0x1, 0x1c1f ;  /* 0x003c1f00283f7f89 */ /* 0x000e6200000e0000 */
[----:B----4-:R-:W-:Y:S02]  /*a5e0*/  SEL R37, R104, R57, P0 ;  /* 0x0000003968257207 */ /* 0x010fe40000000000 */
[----:B------:R-:W-:Y:S01]  /*a5f0*/  SEL R39, R57, R104, P0 ;  /* 0x0000006839277207 */ /* 0x000fe20000000000 */
[----:B------:R-:W-:Y:S01]  /*a600*/  STSM.16.M88.4 [R73], R28 ;  /* 0x0000001c49007844 */ /* 0x000fe20000000200 */
[----:B------:R-:W-:-:S02]  /*a610*/  SEL R81, R106, R83, P0 ;  /* 0x000000536a517207 */ /* 0x000fc40000000000 */
[----:B------:R-:W-:Y:S01]  /*a620*/  SEL R83, R83, R106, P0 ;  /* 0x0000006a53537207 */ /* 0x000fe20000000000 */
[----:B------:R-:W-:Y:S04]  /*a630*/  STSM.16.M88.4 [R71], R48 ;  /* 0x0000003047007844 */ /* 0x000fe80000000200 */
[----:B------:R-:W-:Y:S04]  /*a640*/  STSM.16.M88.4 [R69], R76 ;  /* 0x0000004c45007844 */ /* 0x000fe80000000200 */
[----:B------:R-:W-:Y:S04]  /*a650*/  STSM.16.M88.4 [R67], R36 ;  /* 0x0000002443007844 */ /* 0x000fe80000000200 */
[----:B------:R2:W-:Y:S01]  /*a660*/  STSM.16.M88.4 [R65], R80 ;  /* 0x0000005041007844 */ /* 0x0005e20000000200 */
[----:B------:R-:W-:Y:S08]  /*a670*/  BAR.SYNC.DEFER_BLOCKING 0x1, 0x100 ;  /* 0x0044000000007b1d */ /* 0x000ff00000010000 */
[----:B--2---:R-:W2:Y:S01]  /*a680*/  @P2 LDC R65, c[0x0][0xbec] ;  /* 0x0002fb00ff412b82 */ /* 0x004ea20000000800 */
[----:B0-----:R0:W-:Y:S01]  /*a690*/  @!P3 ST.E desc[UR48][R60.64], R4 ;  /* 0x000000043c00b985 */ /* 0x0011e2000c101930 */
[----:B------:R-:W-:-:S03]  /*a6a0*/  UIMAD UR6, UR12, UR8, URZ ;  /* 0x000000080c0672a4 */ /* 0x000fc6000f8e023f */
[----:B-1----:R1:W-:Y:S03]  /*a6b0*/  @!P1 ST.E desc[UR48][R62.64], R0 ;  /* 0x000000003e009985 */ /* 0x0023e6000c101930 */
[----:B0-----:R-:W0:Y:S01]  /*a6c0*/  @P2 LDC R61, c[0x0][0xbf0] ;  /* 0x0002fc00ff3d2b82 */ /* 0x001e220000000800 */
[----:B------:R3:W5:Y:S01]  /*a6d0*/  LD.E.128 R48, desc[UR48][R8.64] ;  /* 0x0000003008307980 */ /* 0x000762000c101d00 */
[----:B-1----:R-:W-:Y:S01]  /*a6e0*/  IMAD R0, R17, 0x20, R18 ;  /* 0x0000002011007824 */ /* 0x002fe200078e0212 */
[----:B------:R-:W-:Y:S02]  /*a6f0*/  UIMAD.WIDE.U32 UR4, UR13, UR8, URZ ;  /* 0x000000080d0472a5 */ /* 0x000fe4000f8e003f */
[----:B------:R1:W5:Y:S01]  /*a700*/  LD.E.128 R36, desc[UR48][R6.64] ;  /* 0x0000003006247980 */ /* 0x000362000c101d00 */
[----:B------:R-:W-:-:S03]  /*a710*/  UIMAD UR6, UR13, UR9, UR6 ;  /* 0x000000090d0672a4 */ /* 0x000fc6000f8e0206 */
[----:B------:R-:W-:Y:S01]  /*a720*/  ULDC.64 UR8, c[0x0][0xaf0] ;  /* 0x0002bc0000087ab9 */ /* 0x000fe20000000a00 */
[----:B---3--:R-:W-:Y:S01]  /*a730*/  IMAD R8, R85, 0x80, R0 ;  /* 0x0000008055087824 */ /* 0x008fe200078e0200 */
[----:B------:R-:W-:Y:S01]  /*a740*/  UIMAD UR7, UR14, UR8, URZ ;  /* 0x000000080e0772a4 */ /* 0x000fe2000f8e023f */
[----:B------:R-:W5:Y:S02]  /*a750*/  LD.E.128 R44, desc[UR48][R26.64] ;  /* 0x000000301a2c7980 */ /* 0x000f64000c101d00 */
[----:B--2---:R-:W-:Y:S01]  /*a760*/  @P2 IMAD.HI.U32 R0, R8, R65, RZ ;  /* 0x0000004108002227 */ /* 0x004fe200078e00ff */
[----:B------:R-:W-:Y:S01]  /*a770*/  UIADD3 UR5, UR5, UR6, URZ ;  /* 0x0000000605057290 */ /* 0x000fe2000fffe03f */
[----:B------:R-:W5:Y:S01]  /*a780*/  LD.E.128 R40, desc[UR48][R24.64] ;  /* 0x0000003018287980 */ /* 0x000f62000c101d00 */
[----:B------:R-:W-:Y:S01]  /*a790*/  UIMAD UR7, UR42, UR9, UR7 ;  /* 0x000000092a0772a4 */ /* 0x000fe2000f8e0207 */
[----:B------:R-:W-:Y:S01]  /*a7a0*/  IMAD.MOV.U32 R3, RZ, RZ, R8 ;  /* 0x000000ffff037224 */ /* 0x000fe200078e0008 */
[----:B------:R-:W-:Y:S01]  /*a7b0*/  UIMAD.WIDE.U32 UR42, UR42, UR8, UR4 ;  /* 0x000000082a2a72a5 */ /* 0x000fe2000f8e0004 */
[----:B------:R-:W5:Y:S01]  /*a7c0*/  LD.E.128 R32, desc[UR48][R20.64] ;  /* 0x0000003014207980 */ /* 0x000f62000c101d00 */
[----:B0-----:R-:W-:-:S02]  /*a7d0*/  @P2 SHF.R.U32.HI R3, RZ, R61, R0 ;  /* 0x0000003dff032219 */ /* 0x001fc40000011600 */
[----:B------:R-:W-:Y:S01]  /*a7e0*/  UIADD3 UR4, UR43, UR7, URZ ;  /* 0x000000072b047290 */ /* 0x000fe2000fffe03f */
[----:B------:R-:W5:Y:S01]  /*a7f0*/  LD.E.128 R28, desc[UR48][R14.64] ;  /* 0x000000300e1c7980 */ /* 0x000f62000c101d00 */
[--C-:B------:R-:W-:Y:S01]  /*a800*/  SHF.R.S32.HI R0, RZ, 0x1f, R3.reuse ;  /* 0x0000001fff007819 */ /* 0x100fe20000011403 */
[----:B------:R-:W-:Y:S01]  /*a810*/  IMAD.MOV R4, RZ, RZ, -R3 ;  /* 0x000000ffff047224 */ /* 0x000fe200078e0a03 */
[----:B------:R-:W-:Y:S01]  /*a820*/  ULDC.64 UR6, c[0x0][0xae0] ;  /* 0x0002b80000067ab9 */ /* 0x000fe20000000a00 */
[----:B-1----:R-:W-:Y:S01]  /*a830*/  IMAD.U32 R7, RZ, RZ, UR43 ;  /* 0x0000002bff077e24 */ /* 0x002fe2000f8e00ff */
[----:B------:R-:W5:Y:S01]  /*a840*/  LD.E.128 R52, desc[UR48][R12.64] ;  /* 0x000000300c347980 */ /* 0x000f62000c101d00 */
[----:B------:R-:W-:Y:S02]  /*a850*/  IMAD R0, R0, UR6, RZ ;  /* 0x0000000600007c24 */ /* 0x000fe4000f8e02ff */
[----:B------:R-:W-:Y:S01]  /*a860*/  IMAD R9, R5, R4, R8 ;  /* 0x0000000405097224 */ /* 0x000fe200078e0208 */
[----:B------:R0:W5:Y:S01]  /*a870*/  LD.E.128 R56, desc[UR48][R10.64] ;  /* 0x000000300a387980 */ /* 0x000162000c101d00 */
[----:B------:R-:W-:-:S02]  /*a880*/  IMAD.U32 R6, RZ, RZ, UR42 ;  /* 0x0000002aff067e24 */ /* 0x000fc4000f8e00ff */
[----:B------:R-:W-:Y:S01]  /*a890*/  IMAD.U32 R7, RZ, RZ, UR4 ;  /* 0x00000004ff077e24 */ /* 0x000fe2000f8e00ff */
[----:B------:R-:W-:Y:S01]  /*a8a0*/  @!PT LDS RZ, [RZ] ;  /* 0x00000000fffff984 */ /* 0x000fe20000000800 */
[----:B------:R-:W-:Y:S01]  /*a8b0*/  @!PT LDS RZ, [RZ] ;  /* 0x00000000fffff984 */ /* 0x000fe20000000800 */
[----:B------:R-:W-:Y:S01]  /*a8c0*/  @!PT LDS RZ, [RZ] ;  /* 0x00000000fffff984 */ /* 0x000fe20000000800 */
[----:B------:R-:W-:Y:S01]  /*a8d0*/  @!PT LDS RZ, [RZ] ;  /* 0x00000000fffff984 */ /* 0x000fe20000000800 */
[----:B------:R1:W-:Y:S06]  /*a8e0*/  MEMBAR.ALL.CTA ;  /* 0x0000000000007992 */ /* 0x0003ec0000008000 */
[----:B-1----:R-:W1:Y:S01]  /*a8f0*/  FENCE.VIEW.ASYNC.S ;  /* 0x00000000000073c6 */ /* 0x002e620000000000 */
[----:B------:R-:W-:-:S04]  /*a900*/  IMAD.WIDE.U32 R4, R3, UR6, R6 ;  /* 0x0000000603047c25 */ /* 0x000fc8000f8e0006 */
[----:B0-----:R-:W-:Y:S01]  /*a910*/  IMAD R11, R3, UR7, R0 ;  /* 0x00000007030b7c24 */ /* 0x001fe2000f8e0200 */
[----:B------:R-:W-:Y:S01]  /*a920*/  SHF.R.S32.HI R0, RZ, 0x1f, R9 ;  /* 0x0000001fff007819 */ /* 0x000fe20000011409 */
[----:B------:R-:W-:Y:S01]  /*a930*/  ULDC.64 UR6, c[0x0][0xad8] ;  /* 0x0002b60000067ab9 */ /* 0x000fe20000000a00 */
[----:B------:R-:W-:Y:S02]  /*a940*/  IMAD R85, R85, 0x80, R18 ;  /* 0x0000008055557824 */ /* 0x000fe400078e0212 */
[----:B------:R-:W-:Y:S02]  /*a950*/  IMAD.IADD R5, R5, 0x1, R11 ;  /* 0x0000000105057824 */ /* 0x000fe400078e020b */
[----:B------:R-:W-:Y:S01]  /*a960*/  IMAD R0, R0, UR6, RZ ;  /* 0x0000000600007c24 */ /* 0x000fe2000f8e02ff */
[----:B------:R-:W-:Y:S01]  /*a970*/  UIADD3 UR39, UR39, 0x2e820, URZ ;  /* 0x0002e82027277890 */ /* 0x000fe2000fffe03f */
[----:B------:R-:W-:Y:S01]  /*a980*/  IMAD.WIDE.U32 R4, R9, UR6, R4 ;  /* 0x0000000609047c25 */ /* 0x000fe2000f8e0004 */
[----:B------:R-:W-:Y:S01]  /*a990*/  UIADD3 UR51, UR51, 0x1, URZ ;  /* 0x0000000133337890 */ /* 0x000fe2000fffe03f */
[----:B------:R-:W-:-:S02]  /*a9a0*/  ISETP.GE.AND P1, PT, R85, R64, PT ;  /* 0x000000405500720c */ /* 0x000fc40003f26270 */
[----:B------:R-:W-:Y:S01]  /*a9b0*/  IMAD R7, R9, UR7, R0 ;  /* 0x0000000709077c24 */ /* 0x000fe2000f8e0200 */
[----:B------:R-:W-:Y:S01]  /*a9c0*/  ULDC.64 UR6, c[0x0][0xa80] ;  /* 0x0002a00000067ab9 */ /* 0x000fe20000000a00 */
[----:B------:R-:W-:Y:S01]  /*a9d0*/  UPRMT UR39, URZ, 0x654, UR39 ;  /* 0x000006543f277896 */ /* 0x000fe20008000027 */
[----:B------:R-:W-:Y:S01]  /*a9e0*/  LEA R0, P2, R4, UR6, 0x1 ;  /* 0x0000000604007c11 */ /* 0x000fe2000f8408ff */
[----:B------:R-:W-:Y:S01]  /*a9f0*/  IMAD.IADD R5, R5, 0x1, R7 ;  /* 0x0000000105057824 */ /* 0x000fe200078e0207 */
[----:B------:R-:W-:Y:S01]  /*aa00*/  UISETP.NE.AND UP0, UPT, UR51, 0x2, UPT ;  /* 0x000000023300788c */ /* 0x000fe2000bf05270 */
[----:B------:R-:W-:-:S03]  /*aa10*/  VIADD R3, R85, 0x20 ;  /* 0x0000002055037836 */ /* 0x000fc60000000000 */
[----:B------:R-:W-:Y:S01]  /*aa20*/  LEA.HI.X R10, R4, UR7, R5, 0x1, P2 ;  /* 0x00000007040a7c11 */ /* 0x000fe200090f0c05 */
        /* <DEDUP_REMOVED lines=15> */
[----:B------:R-:W-:-:S11]  /*ab20*/  ISETP.GE.AND P1, PT, R2, UR4, PT ;  /* 0x0000000402007c0c */ /* 0x000fd6000bf26270 */
[----:B-1----:R-:W-:Y:S02]  /*ab30*/  @!P2 LEA R6, P4, R16, R8, 0x1 ;  /* 0x000000081006a211 */ /* 0x002fe400078808ff */
[----:B--2---:R-:W-:Y:S02]  /*ab40*/  @!P1 IMAD.WIDE R4, R2, 0x2, R8 ;  /* 0x0000000202049825 */ /* 0x004fe400078e0208 */
[----:B------:R-:W-:-:S03]  /*ab50*/  @!P2 LEA.HI.X R7, R16, R9, R232, 0x1, P4 ;  /* 0x000000091007a211 */ /* 0x000fc600020f0ce8 */
[----:B-----5:R3:W-:Y:S04]  /*ab60*/  @!P1 ST.E.128 desc[UR48][R4.64], R44 ;  /* 0x0000002c04009985 */ /* 0x0207e8000c101d30 */
[----:B------:R3:W-:Y:S02]  /*ab70*/  @!P2 ST.E.128 desc[UR48][R6.64], R52 ;  /* 0x000000340600a985 */ /* 0x0007e4000c101d30 */
.L_x_5791:
[----:B------:R-:W-:Y:S05]  /*ab80*/  BSYNC B0 ;  /* 0x0000000000007941 */ /* 0x000fea0003800000 */
.L_x_5790:
[----:B--2---:R2:W4:Y:S01]  /*ab90*/  SHFL.IDX PT, R9, R10, 0x1, 0x181f ;  /* 0x00381f000a097f89 */ /* 0x00452200000e0000 */
[----:B------:R-:W-:Y:S03]  /*aba0*/  BSSY B0, `(.L_x_5792) ;  /* 0x000000b000007945 */ /* 0x000fe60003800000 */
[----:B-1----:R2:W1:Y:S01]  /*abb0*/  SHFL.IDX PT, R8, R0, 0x1, 0x181f ;  /* 0x00381f0000087f89 */ /* 0x00246200000e0000 */
[----:B------:R-:W-:Y:S05]  /*abc0*/  @P3 BRA `(.L_x_5793) ;  /* 0x0000000000203947 */ /* 0x000fea0003800000 */
[----:B------:R-:W-:Y:S02]  /*abd0*/  ULDC UR4, c[0x0][0xac8] ;  /* 0x0002b20000047ab9 */ /* 0x000fe40000000800 */
[----:B------:R-:W-:Y:S02]  /*abe0*/  ISETP.GE.AND P3, PT, R16, UR4, PT ;  /* 0x0000000410007c0c */ /* 0x000fe4000bf66270 */
[----:B------:R-:W-:-:S11]  /*abf0*/  ISETP.GE.AND P2, PT, R2, UR4, PT ;  /* 0x0000000402007c0c */ /* 0x000fd6000bf46270 */
[----:B-1-3--:R-:W-:Y:S02]  /*ac00*/  @!P3 LEA R6, P1, R16, R8, 0x1 ;  /* 0x000000081006b211 */ /* 0x00afe400078208ff */
[----:B----4-:R-:W-:Y:S02]  /*ac10*/  @!P2 IMAD.WIDE R4, R2, 0x2, R8 ;  /* 0x000000020204a825 */ /* 0x010fe400078e0208 */
[----:B------:R-:W-:-:S03]  /*ac20*/  @!P3 LEA.HI.X R7, R16, R9, R232, 0x1, P1 ;  /* 0x000000091007b211 */ /* 0x000fc600008f0ce8 */
[----:B-----5:R1:W-:Y:S04]  /*ac30*/  @!P2 ST.E.128 desc[UR48][R4.64], R40 ;  /* 0x000000280400a985 */ /* 0x0203e8000c101d30 */
[----:B------:R1:W-:Y:S02]  /*ac40*/  @!P3 ST.E.128 desc[UR48][R6.64], R56 ;  /* 0x000000380600b985 */ /* 0x0003e4000c101d30 */
.L_x_5793:
[----:B------:R-:W-:Y:S05]  /*ac50*/  BSYNC B0 ;  /* 0x0000000000007941 */ /* 0x000fea0003800000 */
.L_x_5792:
[----:B----4-:R4:W0:Y:S01]  /*ac60*/  SHFL.IDX PT, R9, R10, 0x2, 0x181f ;  /* 0x00581f000a097f89 */ /* 0x01082200000e0000 */
[----:B------:R-:W-:Y:S03]  /*ac70*/  BSSY B0, `(.L_x_5794) ;  /* 0x000000b000007945 */ /* 0x000fe60003800000 */
[----:B-1----:R4:W1:Y:S01]  /*ac80*/  SHFL.IDX PT, R8, R0, 0x2, 0x181f ;  /* 0x00581f0000087f89 */ /* 0x00286200000e0000 */
[----:B------:R-:W-:Y:S05]  /*ac90*/  @P0 BRA `(.L_x_5795) ;  /* 0x0000000000200947 */ /* 0x000fea0003800000 */
[----:B------:R-:W-:Y:S02]  /*aca0*/  ULDC UR4, c[0x0][0xac8] ;  /* 0x0002b20000047ab9 */ /* 0x000fe40000000800 */
[----:B------:R-:W-:Y:S02]  /*acb0*/  ISETP.GE.AND P2, PT, R16, UR4, PT ;  /* 0x0000000410007c0c */ /* 0x000fe4000bf46270 */
[----:B------:R-:W-:-:S11]  /*acc0*/  ISETP.GE.AND P1, PT, R2, UR4, PT ;  /* 0x0000000402007c0c */ /* 0x000fd6000bf26270 */
[----:B-1-3--:R-:W-:Y:S02]  /*acd0*/  @!P2 LEA R6, P0, R16, R8, 0x1 ;  /* 0x000000081006a211 */ /* 0x00afe400078008ff */
[----:B0-----:R-:W-:Y:S02]  /*ace0*/  @!P1 IMAD.WIDE R4, R2, 0x2, R8 ;  /* 0x0000000202049825 */ /* 0x001fe400078e0208 */
[----:B------:R-:W-:-:S03]  /*acf0*/  @!P2 LEA.HI.X R7, R16, R9, R232, 0x1, P0 ;  /* 0x000000091007a211 */ /* 0x000fc600000f0ce8 */
[----:B-----5:R0:W-:Y:S04]  /*ad00*/  @!P1 ST.E.128 desc[UR48][R4.64], R32 ;  /* 0x0000002004009985 */ /* 0x0201e8000c101d30 */
[----:B------:R0:W-:Y:S02]  /*ad10*/  @!P2 ST.E.128 desc[UR48][R6.64], R48 ;  /* 0x000000300600a985 */ /* 0x0001e4000c101d30 */
.L_x_5795:
[----:B------:R-:W-:Y:S05]  /*ad20*/  BSYNC B0 ;  /* 0x0000000000007941 */ /* 0x000fea0003800000 */
.L_x_5794:
        /* <DEDUP_REMOVED lines=9> */
[----:B------:R-:W-:-:S11]  /*adc0*/  ISETP.GE.AND P1, PT, R2, UR4, PT ;  /* 0x0000000402007c0c */ /* 0x000fd6000bf26270 */
[----:B0--3--:R-:W-:Y:S02]  /*add0*/  @!P2 LEA R6, P0, R16, R8, 0x1 ;  /* 0x000000081006a211 */ /* 0x009fe400078008ff */
[----:B------:R-:W-:Y:S02]  /*ade0*/  @!P1 IMAD.WIDE R4, R2, 0x2, R8 ;  /* 0x0000000202049825 */ /* 0x000fe400078e0208 */
[----:B------:R-:W-:-:S03]  /*adf0*/  @!P2 LEA.HI.X R7, R16, R9, R232, 0x1, P0 ;  /* 0x000000091007a211 */ /* 0x000fc600000f0ce8 */
[----:B-----5:R1:W-:Y:S04]  /*ae00*/  @!P1 ST.E.128 desc[UR48][R4.64], R28 ;  /* 0x0000001c04009985 */ /* 0x0203e8000c101d30 */
[----:B------:R1:W-:Y:S02]  /*ae10*/  @!P2 ST.E.128 desc[UR48][R6.64], R36 ;  /* 0x000000240600a985 */ /* 0x0003e4000c101d30 */
.L_x_5797:
[----:B------:R-:W-:Y:S05]  /*ae20*/  BSYNC B0 ;  /* 0x0000000000007941 */ /* 0x000fea0003800000 */
.L_x_5796:
[----:B--2-4-:R-:W2:Y:S02]  /*ae30*/  LDC R0, c[0x0][0xc34] ;  /* 0x00030d00ff007b82 */ /* 0x014ea40000000800 */
[----:B--2---:R-:W-:-:S13]  /*ae40*/  ISETP.LE.AND P0, PT, R0, UR41, PT ;  /* 0x0000002900007c0c */ /* 0x004fda000bf03270 */
[----:B------:R-:W-:Y:S05]  /*ae50*/  @!P0 BRA `(.L_x_5798) ;  /* 0xffffff5c00d08947 */ /* 0x000fea000383ffff */
[----:B------:R-:W-:Y:S05]  /*ae60*/  EXIT ;  /* 0x000000000000794d */ /* 0x000fea0003800000 */
.L_x_5766:
        /* <DEDUP_REMOVED lines=21> */
[C---:B------:R-:W-:Y:S01]  /*afc0*/  IMAD.SHL.U32 R5, R6.reuse, 0x4, RZ ;  /* 0x0000000406057824 */ /* 0x040fe200078e00ff */
[C---:B------:R-:W-:Y:S01]  /*afd0*/  LOP3.LUT P0, RZ, R6.reuse, 0x4, RZ, 0xc0, !PT ;  /* 0x0000000406ff7812 */ /* 0x040fe2000780c0ff */
[----:B------:R-:W-:Y:S01]  /*afe0*/  IMAD.SHL.U32 R18, R6, 0x80, RZ ;  /* 0x0000008006127824 */ /* 0x000fe200078e00ff */
[----:B------:R-:W-:-:S02]  /*aff0*/  LOP3.LUT R0, R2, 0x80, RZ, 0xc0, !PT ;  /* 0x0000008002007812 */ /* 0x000fc400078ec0ff */
[----:B------:R-:W-:Y:S02]  /*b000*/  LOP3.LUT R3, R2, 0x60, RZ, 0xc0, !PT ;  /* 0x0000006002037812 */ /* 0x000fe400078ec0ff */
[----:B------:R-:W-:Y:S02]  /*b010*/  LOP3.LUT R0, R0, 0x10, R6, 0xf8, !PT ;  /* 0x0000001000007812 */ /* 0x000fe400078ef806 */
[----:B------:R-:W-:Y:S02]  /*b020*/  LOP3.LUT R2, R2, 0x100, RZ, 0xc0, !PT ;  /* 0x0000010002027812 */ /* 0x000fe400078ec0ff */
[----:B------:R-:W-:Y:S02]  /*b030*/  LOP3.LUT R5, R0, 0x10, R5, 0x78, !PT ;  /* 0x0000001000057812 */ /* 0x000fe400078e7805 */
[----:B------:R-:W-:-:S05]  /*b040*/  SHF.R.U32.HI R0, RZ, 0x5, R4 ;  /* 0x00000005ff007819 */ /* 0x000fca0000011604 */
[----:B------:R-:W-:-:S05]  /*b050*/  IMAD R3, R0, 0x200, R3 ;  /* 0x0000020000037824 */ /* 0x000fca00078e0203 */
[----:B------:R-:W-:Y:S02]  /*b060*/  IADD3 R2, R5, R3, R2 ;  /* 0x0000000305027210 */ /* 0x000fe40007ffe002 */
[----:B------:R-:W-:-:S03]  /*b070*/  LOP3.LUT R3, R18, 0x380, RZ, 0xc0, !PT ;  /* 0x0000038012037812 */ /* 0x000fc600078ec0ff */
[----:B------:R0:W-:Y:S02]  /*b080*/  STL [R1+0x14], R2 ;  /* 0x0000140201007387 */ /* 0x0001e40000100800 */
[----:B------:R-:W-:Y:S02]  /*b090*/  IMAD R3, R0, 0x10, R3 ;  /* 0x0000001000037824 */ /* 0x000fe400078e0203 */
[----:B------:R-:W-:-:S05]  /*b0a0*/  IMAD.SHL.U32 R0, R6, 0x10, RZ ;  /* 0x0000001006007824 */ /* 0x000fca00078e00ff */
[----:B------:R-:W-:Y:S02]  /*b0b0*/  LOP3.LUT R3, R3, 0x70, R0, 0x78, !PT ;  /* 0x0000007003037812 */ /* 0x000fe400078e7800 */
[----:B0-----:R-:W-:Y:S02]  /*b0c0*/  LOP3.LUT R2, R0, 0x3f0, RZ, 0xc0, !PT ;  /* 0x000003f000027812 */ /* 0x001fe400078ec0ff */
[----:B------:R-:W-:Y:S01]  /*b0d0*/  LOP3.LUT R18, R3, 0xc00, R18, 0xf8, !PT ;  /* 0x00000c0003127812 */ /* 0x000fe200078ef812 */
[----:B------:R-:W-:-:S05]  /*b0e0*/  IMAD.SHL.U32 R3, R6, 0x2, RZ ;  /* 0x0000000206037824 */ /* 0x000fca00078e00ff */
        /* <DEDUP_REMOVED lines=8> */
[----:B------:R-:W-:-:S04]  /*b170*/  IMAD.MOV.U32 R2, RZ, RZ, 0x1 ;  /* 0x00000001ff027424 */ /* 0x000fc800078e00ff */
[----:B------:R-:W-:Y:S04]  /*b180*/  STL [R1+0x20], R3 ;  /* 0x0000200301007387 */ /* 0x000fe80000100800 */
[----:B------:R0:W-:Y:S04]  /*b190*/  STL [R1+0x1c], R0 ;  /* 0x00001c0001007387 */ /* 0x0001e80000100800 */
[----:B------:R1:W-:Y:S04]  /*b1a0*/  STL [R1], RZ ;  /* 0x000000ff01007387 */ /* 0x0003e80000100800 */
[----:B------:R1:W-:Y:S01]  /*b1b0*/  STL [R1+0x4], R2 ;  /* 0x0000040201007387 */ /* 0x0003e20000100800 */
[----:B0-----:R-:W-:-:S05]  /*b1c0*/  IMAD.IADD R0, R3, 0x1, R18 ;  /* 0x0000000103007824 */ /* 0x001fca00078e0212 */
[----:B------:R1:W-:Y:S02]  /*b1d0*/  STL [R1+0x18], R0 ;  /* 0x0000180001007387 */ /* 0x0003e40000100800 */
.L_x_5842:
[----:B------:R-:W-:Y:S01]  /*b1e0*/  ULDC UR4, c[0x0][0xc38] ;  /* 0x00030e0000047ab9 */ /* 0x000fe20000000800 */
[----:B------:R-:W-:Y:S01]  /*b1f0*/  ULDC UR8, c[0x0][0xc44] ;  /* 0x0003110000087ab9 */ /* 0x000fe20000000800 */
[----:B------:R-:W-:Y:S01]  /*b200*/  UISETP.NE.AND UP1, UPT, UR4, 0x1, UPT ;  /* 0x000000010400788c */ /* 0x000fe2000bf25270 */
[----:B------:R-:W-:Y:S02]  /*b210*/  ULDC UR6, c[0x0][0x424] ;  /* 0x0001090000067ab9 */ /* 0x000fe40000000800 */
[----:B------:R-:W-:Y:S01]  /*b220*/  ULDC.64 UR4, c[0x0][0x418] ;  /* 0x0001060000047ab9 */ /* 0x000fe20000000a00 */
[----:B------:R-:W-:Y:S02]  /*b230*/  UISETP.NE.AND UP2, UPT, UR8, 0x1, UPT ;  /* 0x000000010800788c */ /* 0x000fe4000bf45270 */
[----:B------:R-:W-:Y:S02]  /*b240*/  UISETP.NE.U32.AND UP0, UPT, UR4, URZ, UPT ;  /* 0x0000003f0400728c */ /* 0x000fe4000bf05070 */
[----:B------:R-:W-:-:S02]  /*b250*/  UIADD3 UR9, UR41, 0x20400, URZ ;  /* 0x0002040029097890 */ /* 0x000fc4000fffe03f */
[----:B------:R-:W-:Y:S01]  /*b260*/  UISETP.NE.AND.EX UP0, UPT, UR5, URZ, UPT, UP0 ;  /* 0x0000003f0500728c */ /* 0x000fe2000bf05300 */
[----:B------:R-:W-:Y:S01]  /*b270*/  @UP1 ULDC UR4, c[0x0][0xc3c] ;  /* 0x00030f0000041ab9 */ /* 0x000fe20000000800 */
[----:B------:R-:W-:Y:S02]  /*b280*/  ULDC UR40, c[0x0][0x2f0] ;  /* 0x0000bc0000287ab9 */ /* 0x000fe40000000800 */
[----:B------:R-:W-:Y:S02]  /*b290*/  USEL UR6, UR6, 0x1, UP0 ;  /* 0x0000000106067887 */ /* 0x000fe40008000000 */
[----:B------:R-:W-:Y:S02]  /*b2a0*/  UIMAD.WIDE.U32 UR4, UR50, UR4, URZ ;  /* 0x00000004320472a5 */ /* 0x000fe4000f8e003f */
[----:B------:R-:W-:Y:S02]  /*b2b0*/  UIMAD UR40, UR6, UR40, URZ ;  /* 0x00000028062872a4 */ /* 0x000fe4000f8e023f */
[----:B------:R-:W-:Y:S01]  /*b2c0*/  ULOP3.LUT UP0, URZ, UR9, 0x3ff, URZ, 0xc0, !UPT ;  /* 0x000003ff093f7892 */ /* 0x000fe2000f80c03f */
[----:B------:R-:W-:Y:S01]  /*b2d0*/  @UP1 ULDC UR6, c[0x0][0xc40] ;  /* 0x0003100000061ab9 */ /* 0x000fe20000000800 */
[----:B------:R-:W-:Y:S01]  /*b2e0*/  UMOV UR45, UR50 ;  /* 0x00000032002d7c82 */ /* 0x000fe20008000000 */
[----:B------:R-:W-:Y:S01]  /*b2f0*/  @UP1 USHF.R.U32.HI UR45, URZ, UR6, UR5 ;  /* 0x000000063f2d1299 */ /* 0x000fe20008011605 */
[----:B------:R-:W-:Y:S01]  /*b300*/  @UP2 ULDC.64 UR10, c[0x0][0xc48] ;  /* 0x00031200000a2ab9 */ /* 0x000fe20000000a00 */
[----:B------:R-:W-:Y:S01]  /*b310*/  UIADD3 UR5, UR40, 0xdf, URZ ;  /* 0x000000df28057890 */ /* 0x000fe2000fffe03f */
[----:B------:R-:W-:Y:S01]  /*b320*/  PLOP3.LUT P0, PT, PT, PT, UP0, 0x80, 0x0 ;  /* 0x000000000000781c */ /* 0x000fe20003f0f008 */
[----:B------:R-:W-:Y:S01]  /*b330*/  UIMAD.WIDE.U32 UR6, UR45, UR10, URZ ;  /* 0x0000000a2d0672a5 */ /* 0x000fe2000f8e003f */
[----:B------:R-:W-:-:S02]  /*b340*/  UMOV UR4, URZ ;  /* 0x0000003f00047c82 */ /* 0x000fc40008000000 */
[----:B------:R-:W-:Y:S01]  /*b350*/  UMOV UR44, UR45 ;  /* 0x0000002d002c7c82 */ /* 0x000fe20008000000 */
[----:B------:R-:W-:Y:S02]  /*b360*/  UIMAD.WIDE UR4, UR5, -0x6db6db6d, UR4 ;  /* 0x92492493050478a5 */ /* 0x000fe4000f8e0204 */
[----:B------:R-:W-:Y:S02]  /*b370*/  @UP2 USHF.R.U32.HI UR44, URZ, UR11, UR7 ;  /* 0x0000000b3f2c2299 */ /* 0x000fe40008011607 */
[----:B------:R-:W-:Y:S02]  /*b380*/  USHF.R.U32.HI UR39, URZ, 0x1f, UR5 ;  /* 0x0000001f3f277899 */ /* 0x000fe40008011605 */
[----:B------:R-:W-:Y:S02]  /*b390*/  UIADD3 UR36, -UR44, URZ, URZ ;  /* 0x0000003f2c247290 */ /* 0x000fe4000fffe13f */
[----:B------:R-:W-:Y:S02]  /*b3a0*/  ULEA.HI.SX32 UR39, UR5, UR39, 0x19 ;  /* 0x0000002705277291 */ /* 0x000fe4000f8fca3f */
[----:B------:R-:W-:Y:S01]  /*b3b0*/  UIMAD UR36, UR8, UR36, UR45 ;  /* 0x00000024082472a4 */ /* 0x000fe2000f8e022d */
[----:B0-----:R-:W-:Y:S11]  /*b3c0*/  @!P0 BRA `(.L_x_5800) ;  /* 0x0000000000408947 */ /* 0x001ff60003800000 */
        /* <DEDUP_REMOVED lines=16> */
.L_x_5800:
[----:B------:R-:W-:-:S06]  /*b4d0*/  UIADD3 UR4, UR41, 0xe400, URZ ;  /* 0x0000e40029047890 */ /* 0x000fcc000fffe03f */
[----:B------:R-:W-:-:S05]  /*b4e0*/  IMAD.U32 R16, RZ, RZ, UR4 ;  /* 0x00000004ff107e24 */ /* 0x000fca000f8e00ff */
[----:B------:R-:W-:-:S13]  /*b4f0*/  LOP3.LUT P0, RZ, R16, 0x3ff, RZ, 0xc0, !PT ;  /* 0x000003ff10ff7812 */ /* 0x000fda000780c0ff */
[----:B------:R-:W-:Y:S05]  /*b500*/  @!P0 BRA `(.L_x_5801) ;  /* 0x0000000000408947 */ /* 0x000fea0003800000 */
        /* <DEDUP_REMOVED lines=16> */
.L_x_5801:
[----:B-1----:R-:W-:-:S04]  /*b610*/  IMAD.U32 R0, RZ, RZ, UR41 ;  /* 0x00000029ff007e24 */ /* 0x002fc8000f8e00ff */
        /* <DEDUP_REMOVED lines=19> */
.L_x_5802:
        /* <DEDUP_REMOVED lines=18> */
.L_x_5803:
        /* <DEDUP_REMOVED lines=27> */
.L_x_5858:
        /* <DEDUP_REMOVED lines=12> */
.L_x_5861:
        /* <DEDUP_REMOVED lines=20> */
.L_x_5807:
[----:B------:R-:W3:Y:S04]  /*bc20*/  LDL R4, [R1] ;  /* 0x0000000001047983 */ /* 0x000ee80000100800 */
[----:B--2---:R-:W2:Y:S01]  /*bc30*/  LDL R3, [R1+0x4] ;  /* 0x0000040001037983 */ /* 0x004ea20000100800 */
[----:B------:R-:W4:Y:S02]  /*bc40*/  S2R R2, SR_TID.X ;  /* 0x0000000000027919 */ /* 0x000f240000002100 */
[----:B----4-:R-:W-:-:S04]  /*bc50*/  LOP3.LUT R2, R2, 0x7f, RZ, 0xc0, !PT ;  /* 0x0000007f02027812 */ /* 0x010fc800078ec0ff */
[----:B------:R-:W-:Y:S02]  /*bc60*/  ISETP.NE.AND P1, PT, R2, RZ, PT ;  /* 0x000000ff0200720c */ /* 0x000fe40003f25270 */
[----:B---3--:R-:W-:Y:S02]  /*bc70*/  LEA R4, R4, UR41, 0x3 ;  /* 0x0000002904047c11 */ /* 0x008fe4000f8e18ff */
[----:B--2---:R-:W-:-:S04]  /*bc80*/  SHF.L.U32 R3, R3, 0x1f, RZ ;  /* 0x0000001f03037819 */ /* 0x004fc800000006ff */
[----:B------:R-:W2:Y:S02]  /*bc90*/  SYNCS.PHASECHK.TRANS64.TRYWAIT P0, [R4+URZ+0x2e880], R3 ;  /* 0x02e88003040075a7 */ /* 0x000ea4000800017f */
[----:B--2---:R-:W-:Y:S05]  /*bca0*/  @!P0 BRA `(.L_x_5808) ;  /* 0x0000002c00348947 */ /* 0x004fea0003800000 */
.L_x_5862:
        /* <DEDUP_REMOVED lines=8> */
.L_x_5809:
[----:B------:R-:W3:Y:S01]  /*bd30*/  LDL R2, [R1] ;  /* 0x0000000001027983 */ /* 0x000ee20000100800 */
[----:B------:R-:W-:Y:S01]  /*bd40*/  IMAD.U32 R5, RZ, RZ, UR41 ;  /* 0x00000029ff057e24 */ /* 0x000fe2000f8e00ff */
[----:B------:R-:W-:Y:S01]  /*bd50*/  R2UR UR33, R4 ;  /* 0x00000000042172ca */ /* 0x000fe200000e0000 */
[----:B------:R-:W-:Y:S01]  /*bd60*/  IMAD R0, R0, 0xe0, RZ ;  /* 0x000000e000007824 */ /* 0x000fe200078e02ff */
[----:B-----5:R-:W-:Y:S01]  /*bd70*/  R2UR UR37, R16 ;  /* 0x00000000102572ca */ /* 0x020fe200000e0000 */
[----:B------:R-:W-:-:S03]  /*bd80*/  UIADD3 UR4, UP0, UR52, 0x470, URZ ;  /* 0x0000047034047890 */ /* 0x000fc6000ff1e03f */
[----:B------:R-:W-:Y:S01]  /*bd90*/  R2UR UR35, R0 ;  /* 0x00000000002372ca */ /* 0x000fe200000e0000 */
[----:B------:R-:W-:-:S06]  /*bda0*/  UIADD3.X UR5, URZ, UR53, URZ, UP0, !UPT ;  /* 0x000000353f057290 */ /* 0x000fcc00087fe43f */
[----:B------:R-:W-:Y:S01]  /*bdb0*/  UIADD3 UR33, UR33, 0x2e870, URZ ;  /* 0x0002e87021217890 */ /* 0x000fe2000fffe03f */
[----:B------:R-:W-:Y:S01]  /*bdc0*/  UMOV UR6, 0x0 ;  /* 0x0000000000067882 */ /* 0x000fe20000000000 */
[----:B------:R-:W-:Y:S01]  /*bdd0*/  UMOV UR7, 0x14f00000 ;  /* 0x14f0000000077882 */ /* 0x000fe20000000000 */
[----:B------:R-:W-:Y:S01]  /*bde0*/  UMOV UR34, URZ ;  /* 0x0000003f00227c82 */ /* 0x000fe20008000000 */
[----:B---3--:R-:W-:-:S05]  /*bdf0*/  IMAD R2, R2, 0x7000, R5 ;  /* 0x0000700002027824 */ /* 0x008fca00078e0205 */
[----:B------:R-:W-:-:S13]  /*be00*/  R2UR UR32, R2 ;  /* 0x00000000022072ca */ /* 0x000fda00000e0000 */
[----:B------:R-:W-:-:S09]  /*be10*/  UIADD3 UR32, UR32, 0xe400, URZ ;  /* 0x0000e40020207890 */ /* 0x000fd2000fffe03f */
[----:B------:R3:W-:Y:S01]  /*be20*/  UTMALDG.4D [UR32], [UR4], desc[UR6] ;  /* 0x00000620040075b4 */ /* 0x0007e20008019000 */
[----:B------:R-:W4:Y:S02]  /*be30*/  SYNCS.PHASECHK.TRANS64.TRYWAIT P0, [R4+URZ+0x2e840], R3 ;  /* 0x02e84003040075a7 */ /* 0x000f24000800017f */
[----:B---34-:R-:W-:Y:S05]  /*be40*/  @!P0 BRA `(.L_x_5810) ;  /* 0x0000002800e08947 */ /* 0x018fea0003800000 */
.L_x_5863:
        /* <DEDUP_REMOVED lines=8> */
.L_x_5811:
        /* <DEDUP_REMOVED lines=11> */
[----:B------:R-:W-:-:S03]  /*bf80*/  UMOV UR12, UR36 ;  /* 0x00000024000c7c82 */ /* 0x000fc60008000000 */
[----:B------:R-:W-:Y:S02]  /*bf90*/  UIADD3 UR8, UR8, 0x20400, URZ ;  /* 0x0002040008087890 */ /* 0x000fe4000fffe03f */
[----:B------:R-:W-:-:S09]  /*bfa0*/  UIADD3 UR9, UR9, 0x2e830, URZ ;  /* 0x0002e83009097890 */ /* 0x000fd2000fffe03f */
[----:B------:R3:W-:Y:S01]  /*bfb0*/  UTMALDG.4D [UR8], [UR4], desc[UR6] ;  /* 0x00000608040075b4 */ /* 0x0007e20008019000 */
[----:B--2---:R-:W-:-:S04]  /*bfc0*/  LOP3.LUT R3, R3, 0xfffffffd, RZ, 0xc0, !PT ;  /* 0xfffffffd03037812 */ /* 0x004fc800078ec0ff */
[----:B------:R-:W-:-:S05]  /*bfd0*/  @P0 LOP3.LUT R3, R3, 0x2, RZ, 0xfc, !PT ;  /* 0x0000000203030812 */ /* 0x000fca00078efcff */
[----:B------:R3:W-:Y:S01]  /*bfe0*/  STL [R1+0x8], R3 ;  /* 0x0000080301007387 */ /* 0x0007e20000100800 */
[----:B------:R-:W-:Y:S01]  /*bff0*/  NOP ;  /* 0x0000000000007918 */ /* 0x000fe20000000000 */
.L_x_5805:
        /* <DEDUP_REMOVED lines=11> */
[----:B------:R-:W3:Y:S01]  /*c0b0*/  LDC.64 R2, c[0x4][R2] ;  /* 0x0100000002027b82 */ /* 0x000ee20000000a00 */
        /* <DEDUP_REMOVED lines=10> */
.L_x_5812:
[----:B------:R3:W5:Y:S01]  /*c160*/  LDL R10, [R1+0x1c] ;  /* 0x00001c00010a7983 */ /* 0x0007620000100800 */
[----:B------:R-:W4:Y:S01]  /*c170*/  LDC R7, c[0x0][0x448] ;  /* 0x00011200ff077b82 */ /* 0x000f220000000800 */
[----:B--2---:R-:W-:Y:S01]  /*c180*/  IMAD R0, RZ, RZ, -UR45 ;  /* 0x8000002dff007e24 */ /* 0x004fe2000f8e02ff */
[----:B------:R-:W2:Y:S01]  /*c190*/  S2R R2, SR_TID.X ;  /* 0x0000000000027919 */ /* 0x000ea20000002100 */
[----:B0-----:R-:W0:Y:S05]  /*c1a0*/  S2R R17, SR_TID.X ;  /* 0x0000000000117919 */ /* 0x001e2a0000002100 */
[----:B------:R-:W1:Y:S01]  /*c1b0*/  LDC R3, c[0x0][0xc38] ;  /* 0x00030e00ff037b82 */ /* 0x000e620000000800 */
[----:B------:R-:W-:Y:S01]  /*c1c0*/  USHF.R.S32.HI UR4, URZ, 0x1f, UR36 ;  /* 0x0000001f3f047899 */ /* 0x000fe20008011424 */
[----:B------:R-:W-:Y:S01]  /*c1d0*/  ULDC.64 UR8, c[0x0][0x2d8] ;  /* 0x0000b60000087ab9 */ /* 0x000fe20000000a00 */
[----:B----4-:R-:W-:Y:S01]  /*c1e0*/  ISETP.NE.AND P0, PT, R7, 0x1, PT ;  /* 0x000000010700780c */ /* 0x010fe20003f05270 */
[----:B-1----:R-:W-:Y:S01]  /*c1f0*/  IMAD R0, R3, R0, UR50 ;  /* 0x0000003203007e24 */ /* 0x002fe2000f8e0200 */
[----:B--2---:R-:W-:-:S03]  /*c200*/  LOP3.LUT R2, R2, 0x7f, RZ, 0xc0, !PT ;  /* 0x0000007f02027812 */ /* 0x004fc600078ec0ff */
[----:B------:R-:W-:-:S08]  /*c210*/  IMAD.SHL.U32 R0, R0, 0x80, RZ ;  /* 0x0000008000007824 */ /* 0x000fd000078e00ff */
[----:B------:R-:W1:Y:S01]  /*c220*/  @P0 LDC R4, c[0x0][0x44c] ;  /* 0x00011300ff040b82 */ /* 0x000e620000000800 */
[----:B------:R-:W-:Y:S01]  /*c230*/  SHF.R.U32.HI R2, RZ, 0x3, R2 ;  /* 0x00000003ff027819 */ /* 0x000fe20000011602 */
[----:B0-----:R-:W-:-:S05]  /*c240*/  IMAD.SHL.U32 R17, R17, 0x10, RZ ;  /* 0x0000001011117824 */ /* 0x001fca00078e00ff */
[----:B------:R-:W-:Y:S02]  /*c250*/  LOP3.LUT R17, R2, 0x70, R17, 0xf8, !PT ;  /* 0x0000007002117812 */ /* 0x000fe400078ef811 */
[----:B------:R-:W0:Y:S02]  /*c260*/  @P0 LDC R2, c[0x0][0x450] ;  /* 0x00011400ff020b82 */ /* 0x000e240000000800 */
[----:B------:R-:W-:-:S05]  /*c270*/  LOP3.LUT R3, R17, R0, RZ, 0xfc, !PT ;  /* 0x0000000011037212 */ /* 0x000fca00078efcff */
[----:B------:R-:W-:Y:S02]  /*c280*/  IMAD.MOV.U32 R6, RZ, RZ, R3 ;  /* 0x000000ffff067224 */ /* 0x000fe400078e0003 */
[----:B-1----:R-:W-:-:S05]  /*c290*/  @P0 IMAD.HI.U32 R4, R3, R4, RZ ;  /* 0x0000000403040227 */ /* 0x002fca00078e00ff */
[----:B0-----:R-:W-:-:S05]  /*c2a0*/  @P0 SHF.R.U32.HI R6, RZ, R2, R4 ;  /* 0x00000002ff060219 */ /* 0x001fca0000011604 */
[----:B------:R-:W-:-:S04]  /*c2b0*/  IMAD.MOV R4, RZ, RZ, -R6 ;  /* 0x000000ffff047224 */ /* 0x000fc800078e0a06 */
[----:B------:R-:W-:Y:S02]  /*c2c0*/  IMAD R4, R7, R4, R3 ;  /* 0x0000000407047224 */ /* 0x000fe400078e0203 */
[----:B------:R-:W0:Y:S01]  /*c2d0*/  LDC.64 R2, c[0x0][0x2d0] ;  /* 0x0000b400ff027b82 */ /* 0x000e220000000a00 */
[----:B------:R-:W-:Y:S01]  /*c2e0*/  UIMAD UR6, UR4, UR8, URZ ;  /* 0x00000008040672a4 */ /* 0x000fe2000f8e023f */
[----:B------:R-:W1:Y:S01]  /*c2f0*/  S2R R19, SR_TID.X ;  /* 0x0000000000137919 */ /* 0x000e620000002100 */
[----:B------:R-:W-:Y:S02]  /*c300*/  UIMAD.WIDE.U32 UR4, UR36, UR8, URZ ;  /* 0x00000008240472a5 */ /* 0x000fe4000f8e003f */
[----:B------:R-:W-:Y:S02]  /*c310*/  UIMAD UR6, UR36, UR9, UR6 ;  /* 0x00000009240672a4 */ /* 0x000fe4000f8e0206 */
[----:B------:R-:W-:Y:S01]  /*c320*/  USHF.R.S32.HI UR7, URZ, 0x1f, UR44 ;  /* 0x0000001f3f077899 */ /* 0x000fe2000801142c */
[----:B------:R-:W-:Y:S01]  /*c330*/  ULDC.64 UR8, c[0x0][0x2e0] ;  /* 0x0000b80000087ab9 */ /* 0x000fe20000000a00 */
[----:B------:R-:W-:-:S02]  /*c340*/  UIADD3 UR5, UR5, UR6, URZ ;  /* 0x0000000605057290 */ /* 0x000fc4000fffe03f */
[----:B------:R-:W-:Y:S01]  /*c350*/  UIMAD UR6, UR7, UR8, URZ ;  /* 0x00000008070672a4 */ /* 0x000fe2000f8e023f */
[----:B------:R-:W-:Y:S01]  /*c360*/  SHF.R.S32.HI R5, RZ, 0x1f, R6 ;  /* 0x0000001fff057819 */ /* 0x000fe20000011406 */
[----:B------:R-:W-:Y:S02]  /*c370*/  UIMAD.WIDE.U32 UR4, UR44, UR8, UR4 ;  /* 0x000000082c0472a5 */ /* 0x000fe4000f8e0004 */
[----:B------:R-:W-:-:S04]  /*c380*/  UIMAD UR6, UR44, UR9, UR6 ;  /* 0x000000092c0672a4 */ /* 0x000fc8000f8e0206 */
[----:B------:R-:W-:Y:S01]  /*c390*/  UIADD3 UR5, UR5, UR6, URZ ;  /* 0x0000000605057290 */ /* 0x000fe2000fffe03f */
[----:B0-----:R-:W-:-:S04]  /*c3a0*/  IMAD R5, R5, R2, RZ ;  /* 0x0000000205057224 */ /* 0x001fc800078e02ff */
[C---:B------:R-:W-:Y:S02]  /*c3b0*/  IMAD R5, R6.reuse, R3, R5 ;  /* 0x0000000306057224 */ /* 0x040fe400078e0205 */
[----:B------:R-:W-:Y:S01]  /*c3c0*/  IMAD.WIDE.U32 R2, R6, R2, UR4 ;  /* 0x0000000406027e25 */ /* 0x000fe2000f8e0002 */
[----:B------:R-:W-:-:S03]  /*c3d0*/  ULDC.64 UR4, c[0x0][0x2c8] ;  /* 0x0000b20000047ab9 */ /* 0x000fc60000000a00 */
[----:B------:R-:W-:Y:S01]  /*c3e0*/  IMAD.IADD R3, R3, 0x1, R5 ;  /* 0x0000000103037824 */ /* 0x000fe200078e0205 */
[----:B------:R-:W-:Y:S01]  /*c3f0*/  SHF.R.S32.HI R5, RZ, 0x1f, R4 ;  /* 0x0000001fff057819 */ /* 0x000fe20000011404 */
[----:B-1----:R-:W-:Y:S02]  /*c400*/  IMAD.SHL.U32 R17, R19, 0x10, RZ ;  /* 0x0000001013117824 */ /* 0x002fe400078e00ff */
[----:B------:R-:W-:-:S04]  /*c410*/  IMAD.WIDE.U32 R2, R4, UR4, R2 ;  /* 0x0000000404027c25 */ /* 0x000fc8000f8e0002 */
[----:B------:R-:W-:-:S04]  /*c420*/  IMAD R5, R5, UR4, RZ ;  /* 0x0000000405057c24 */ /* 0x000fc8000f8e02ff */
[----:B------:R-:W-:Y:S01]  /*c430*/  IMAD R4, R4, UR5, R5 ;  /* 0x0000000504047c24 */ /* 0x000fe2000f8e0205 */
[----:B------:R-:W-:Y:S01]  /*c440*/  ULDC.64 UR4, c[0x0][0x280] ;  /* 0x0000a00000047ab9 */ /* 0x000fe20000000a00 */
[----:B------:R-:W-:Y:S02]  /*c450*/  LOP3.LUT R17, R17, 0x70, RZ, 0xc0, !PT ;  /* 0x0000007011117812 */ /* 0x000fe400078ec0ff */
[----:B------:R-:W-:Y:S01]  /*c460*/  IADD3 R2, P0, R2, UR4, RZ ;  /* 0x0000000402027c10 */ /* 0x000fe2000ff1e0ff */
[----:B------:R-:W-:-:S03]  /*c470*/  ULDC UR4, c[0x0][0x2b8] ;  /* 0x0000ae0000047ab9 */ /* 0x000fc60000000800 */
[----:B------:R-:W-:Y:S02]  /*c480*/  IADD3.X R4, R3, UR5, R4, P0, !PT ;  /* 0x0000000503047c10 */ /* 0x000fe400087fe404 */
[----:B------:R-:W-:Y:S01]  /*c490*/  ISETP.GE.AND P0, PT, R17, UR4, PT ;  /* 0x0000000411007c0c */ /* 0x000fe2000bf06270 */
[----:B------:R-:W-:Y:S01]  /*c4a0*/  UMOV UR4, 0xffffffff ;  /* 0xffffffff00047882 */ /* 0x000fe20000000000 */
[----:B------:R-:W-:-:S04]  /*c4b0*/  LOP3.LUT R19, R19, 0x7f, RZ, 0xc0, !PT ;  /* 0x0000007f13137812 */ /* 0x000fc800078ec0ff */
[----:B------:R-:W-:Y:S01]  /*c4c0*/  SHF.R.U32.HI R19, RZ, 0x3, R19 ;  /* 0x00000003ff137819 */ /* 0x000fe20000011613 */
[----:B---3--:R-:W-:Y:S06]  /*c4d0*/  BRA.DIV UR4, `(.L_x_5813) ;  /* 0x0000002604507947 */ /* 0x008fec000b800000 */
[----:B------:R-:W-:Y:S01]  /*c4e0*/  IMAD.IADD R0, R19, 0x1, R0 ;  /* 0x0000000113007824 */ /* 0x000fe200078e0200 */
[----:B------:R-:W-:Y:S01]  /*c4f0*/  ULDC UR4, c[0x0][0x288] ;  /* 0x0000a20000047ab9 */ /* 0x000fe20000000800 */
[----:B------:R-:W0:Y:S01]  /*c500*/  SHFL.IDX PT, R6, R2, RZ, 0x181f ;  /* 0x00181fff02067589 */ /* 0x000e2200000e0000 */
[----:B------:R-:W-:Y:S02]  /*c510*/  IMAD R3, R7, UR4, RZ ;  /* 0x0000000407037c24 */ /* 0x000fe4000f8e02ff */
[C---:B------:R-:W-:Y:S01]  /*c520*/  VIADD R5, R0.reuse, 0x10 ;  /* 0x0000001000057836 */ /* 0x040fe20000000000 */
[----:B------:R-:W-:Y:S02]  /*c530*/  SHFL.IDX PT, R9, R2, 0x1, 0x181f ;  /* 0x00381f0002097f89 */ /* 0x000fe400000e0000 */
[-C--:B------:R-:W-:Y:S02]  /*c540*/  ISETP.GE.AND P1, PT, R0, R3.reuse, PT ;  /* 0x000000030000720c */ /* 0x080fe40003f26270 */
[----:B------:R-:W-:Y:S01]  /*c550*/  ISETP.GE.AND P2, PT, R5, R3, PT ;  /* 0x000000030500720c */ /* 0x000fe20003f46270 */
[----:B------:R-:W-:Y:S04]  /*c560*/  SHFL.IDX PT, R8, R4, 0x1, 0x181f ;  /* 0x00381f0004087f89 */ /* 0x000fe800000e0000 */
[----:B------:R-:W1:Y:S06]  /*c570*/  SHFL.IDX PT, R5, R4, RZ, 0x181f ;  /* 0x00181fff04057589 */ /* 0x000e6c00000e0000 */
[----:B0-----:R-:W-:-:S05]  /*c580*/  @!P1 IADD3 R6, P3, R17, R6, RZ ;  /* 0x0000000611069210 */ /* 0x001fca0007f7e0ff */
[----:B-1----:R-:W-:-:S04]  /*c590*/  @!P1 IMAD.X R5, RZ, RZ, R5, P3 ;  /* 0x000000ffff059224 */ /* 0x002fc800018e0605 */
[----:B------:R-:W-:Y:S02]  /*c5a0*/  @!P1 IMAD.MOV.U32 R7, RZ, RZ, R5 ;  /* 0x000000ffff079224 */ /* 0x000fe400078e0005 */
[----:B------:R-:W-:-:S03]  /*c5b0*/  VIADD R5, R0, 0x20 ;  /* 0x0000002000057836 */ /* 0x000fc60000000000 */
[----:B-----5:R0:W-:Y:S02]  /*c5c0*/  @!P1 LDGSTS.E.BYPASS.LTC128B.128 [R10+0x1c400], desc[UR48][R6.64], !P0 ;  /* 0x1c400000060a9fae */ /* 0x0201e4000c101d70 */
[----:B0-----:R-:W-:-:S05]  /*c5d0*/  @!P2 IADD3 R6, P1, R17, R9, RZ ;  /* 0x000000091106a210 */ /* 0x001fca0007f3e0ff */
[----:B------:R-:W-:Y:S01]  /*c5e0*/  @!P2 IMAD.X R7, RZ, RZ, R8, P1 ;  /* 0x000000ffff07a224 */ /* 0x000fe200008e0608 */
[----:B------:R-:W-:Y:S02]  /*c5f0*/  ISETP.GE.AND P1, PT, R5, R3, PT ;  /* 0x000000030500720c */ /* 0x000fe40003f26270 */
[----:B------:R-:W-:Y:S04]  /*c600*/  SHFL.IDX PT, R5, R4, 0x2, 0x181f ;  /* 0x00581f0004057f89 */ /* 0x000fe800000e0000 */
[----:B------:R0:W-:Y:S04]  /*c610*/  @!P2 LDGSTS.E.BYPASS.LTC128B.128 [R10+0x1cc00], desc[UR48][R6.64], !P0 ;  /* 0x1cc00000060aafae */ /* 0x0001e8000c101d70 */
[----:B0-----:R-:W0:Y:S03]  /*c620*/  SHFL.IDX PT, R6, R2, 0x2, 0x181f ;  /* 0x00581f0002067f89 */ /* 0x001e2600000e0000 */
[----:B0-----:R-:W-:-:S05]  /*c630*/  @!P1 IADD3 R6, P2, R17, R6, RZ ;  /* 0x0000000611069210 */ /* 0x001fca0007f5e0ff */
[----:B------:R-:W-:-:S04]  /*c640*/  @!P1 IMAD.X R5, RZ, RZ, R5, P2 ;  /* 0x000000ffff059224 */ /* 0x000fc800010e0605 */
[----:B------:R-:W-:Y:S02]  /*c650*/  @!P1 IMAD.MOV.U32 R7, RZ, RZ, R5 ;  /* 0x000000ffff079224 */ /* 0x000fe400078e0005 */
[----:B------:R-:W-:-:S03]  /*c660*/  VIADD R5, R0, 0x30 ;  /* 0x0000003000057836 */ /* 0x000fc60000000000 */
[----:B------:R0:W-:Y:S02]  /*c670*/  @!P1 LDGSTS.E.BYPASS.LTC128B.128 [R10+0x1d400], desc[UR48][R6.64], !P0 ;  /* 0x1d400000060a9fae */ /* 0x0001e4000c101d70 */
[----:B------:R-:W-:Y:S02]  /*c680*/  ISETP.GE.AND P1, PT, R5, R3, PT ;  /* 0x000000030500720c */ /* 0x000fe40003f26270 */
[----:B------:R-:W-:Y:S04]  /*c690*/  SHFL.IDX PT, R5, R4, 0x3, 0x181f ;  /* 0x00781f0004057f89 */ /* 0x000fe800000e0000 */
[----:B0-----:R-:W0:Y:S07]  /*c6a0*/  SHFL.IDX PT, R6, R2, 0x3, 0x181f ;  /* 0x00781f0002067f89 */ /* 0x001e2e00000e0000 */
        /* <DEDUP_REMOVED lines=23> */
[----:B------:R-:W-:Y:S04]  /*c820*/  SHFL.IDX PT, R4, R4, 0x7, 0x181f ;  /* 0x00f81f0004047f89 */ /* 0x000fe800000e0000 */
[----:B0-----:R-:W0:Y:S04]  /*c830*/  SHFL.IDX PT, R6, R2, 0x6, 0x181f ;  /* 0x00d81f0002067f89 */ /* 0x001e2800000e0000 */
[----:B------:R-:W1:Y:S01]  /*c840*/  SHFL.IDX PT, R2, R2, 0x7, 0x181f ;  /* 0x00f81f0002027f89 */ /* 0x000e6200000e0000 */
[----:B0-----:R-:W-:-:S05]  /*c850*/  @!P1 IADD3 R6, P2, R17, R6, RZ ;  /* 0x0000000611069210 */ /* 0x001fca0007f5e0ff */
[----:B------:R-:W-:-:S04]  /*c860*/  @!P1 IMAD.X R5, RZ, RZ, R5, P2 ;  /* 0x000000ffff059224 */ /* 0x000fc800010e0605 */
[----:B------:R-:W-:-:S05]  /*c870*/  @!P1 IMAD.MOV.U32 R7, RZ, RZ, R5 ;  /* 0x000000ffff079224 */ /* 0x000fca00078e0005 */
[----:B-1----:R0:W-:Y:S02]  /*c880*/  @!P1 LDGSTS.E.BYPASS.LTC128B.128 [R10+0x1f400], desc[UR48][R6.64], !P0 ;  /* 0x1f400000060a9fae */ /* 0x0021e4000c101d70 */
.L_x_5880:
[----:B------:R-:W-:-:S05]  /*c890*/  VIADD R0, R0, 0x70 ;  /* 0x0000007000007836 */ /* 0x000fca0000000000 */
[----:B------:R-:W-:-:S13]  /*c8a0*/  ISETP.GE.AND P1, PT, R0, R3, PT ;  /* 0x000000030000720c */ /* 0x000fda0003f26270 */
[----:B------:R-:W-:-:S05]  /*c8b0*/  @!P1 IADD3 R2, P2, R17, R2, RZ ;  /* 0x0000000211029210 */ /* 0x000fca0007f5e0ff */
[----:B------:R-:W-:-:S05]  /*c8c0*/  @!P1 IMAD.X R3, RZ, RZ, R4, P2 ;  /* 0x000000ffff039224 */ /* 0x000fca00010e0604 */
[----:B------:R-:W-:Y:S01]  /*c8d0*/  @!PT LDS RZ, [RZ] ;  /* 0x00000000fffff984 */ /* 0x000fe20000000800 */
[----:B------:R-:W-:Y:S01]  /*c8e0*/  @!PT LDS RZ, [RZ] ;  /* 0x00000000fffff984 */ /* 0x000fe20000000800 */
[----:B------:R-:W-:Y:S01]  /*c8f0*/  @!PT LDS RZ, [RZ] ;  /* 0x00000000fffff984 */ /* 0x000fe20000000800 */
[----:B------:R1:W-:Y:S01]  /*c900*/  @!P1 LDGSTS.E.BYPASS.LTC128B.128 [R10+0x1fc00], desc[UR48][R2.64], !P0 ;  /* 0x1fc00000020a9fae */ /* 0x0003e2000c101d70 */
[----:B------:R-:W-:Y:S01]  /*c910*/  NOP ;  /* 0x0000000000007918 */ /* 0x000fe20000000000 */
[----:B------:R-:W-:Y:S02]  /*c920*/  SYNCS.ARRIVE.TRANS64.RED.A0T1 RZ, [UR41+0x2e800], RZ ;  /* 0x02e800ffffff79a7 */ /* 0x000fe40008200429 */
[----:B------:R-:W-:Y:S01]  /*c930*/  ARRIVES.LDGSTSBAR.64.TRANSCNT [UR41+0x2e800] ;  /* 0x02e80000ff0079b0 */ /* 0x000fe20008000aa9 */
[----:B------:R-:W-:Y:S01]  /*c940*/  NOP ;  /* 0x0000000000007918 */ /* 0x000fe20000000000 */
[----:B------:R-:W-:Y:S01]  /*c950*/  ULOP3.LUT UR4, UR46, 0x1, URZ, 0xc, !UPT ;  /* 0x000000012e047892 */ /* 0x000fe2000f8e0c3f */
[----:B------:R-:W-:Y:S05]  /*c960*/  SYNCS.ARRIVE.TRANS64.A1T0 RZ, [UR41+0x2e800], RZ ;  /* 0x02e800ffffff79a7 */ /* 0x000fea0008100029 */
[----:B------:R-:W-:-:S05]  /*c970*/  IMAD.U32 R0, RZ, RZ, UR4 ;  /* 0x00000004ff007e24 */ /* 0x000fca000f8e00ff */
[----:B------:R-:W-:-:S04]  /*c980*/  SHF.L.U32 R0, R0, 0x1f, RZ ;  /* 0x0000001f00007819 */ /* 0x000fc800000006ff */
[----:B------:R-:W2:Y:S02]  /*c990*/  SYNCS.PHASECHK.TRANS64.TRYWAIT P0, [UR41+0x2e820], R0 ;  /* 0x02e82000ff0075a7 */ /* 0x000ea40008000169 */
[----:B-12---:R-:W-:Y:S05]  /*c9a0*/  @!P0 BRA `(.L_x_5814) ;  /* 0x0000002800888947 */ /* 0x006fea0003800000 */
.L_x_5881:
[----:B------:R-:W-:-:S06]  /*c9b0*/  UISETP.GE.AND UP0, UPT, UR40, 0xe1, UPT ;  /* 0x000000e12800788c */ /* 0x000fcc000bf06270 */
[----:B------:R-:W-:-:S13]  /*c9c0*/  PLOP3.LUT P0, PT, PT, PT, UP0, 0x80, 0x0 ;  /* 0x000000000000781c */ /* 0x000fda0003f0f008 */
[----:B------:R-:W-:Y:S05]  /*c9d0*/  @!P0 BRA `(.L_x_5815) ;  /* 0x00000010000c8947 */ /* 0x000fea0003800000 */
[----:B-1----:R1:W5:Y:S01]  /*c9e0*/  LDL.LU R0, [R1+0x4] ;  /* 0x0000040001007983 */ /* 0x0023620000300800 */
[----:B------:R-:W-:-:S03]  /*c9f0*/  UIADD3 UR4, UR39, -0x2, URZ ;  /* 0xfffffffe27047890 */ /* 0x000fc6000fffe03f */
[----:B0-----:R1:W5:Y:S03]  /*ca00*/  LDL.LU R6, [R1] ;  /* 0x0000000001067983 */ /* 0x0013660000300800 */
[----:B------:R-:W-:-:S07]  /*ca10*/  IMAD.U32 R17, RZ, RZ, UR4 ;  /* 0x00000004ff117e24 */ /* 0x000fce000f8e00ff */
.L_x_5835:
[----:B------:R-:W2:Y:S01]  /*ca20*/  LDL R4, [R1+0x8] ;  /* 0x0000080001047983 */ /* 0x000ea20000100800 */
[----:B-----5:R-:W-:Y:S01]  /*ca30*/  VIADD R3, R6, 0x1 ;  /* 0x0000000106037836 */ /* 0x020fe20000000000 */
[----:B------:R-:W-:Y:S04]  /*ca40*/  BSSY B0, `(.L_x_5816) ;  /* 0x000006c000007945 */ /* 0x000fe80003800000 */
[----:B------:R-:W-:-:S04]  /*ca50*/  ISETP.NE.AND P0, PT, R3, 0x2, PT ;  /* 0x000000020300780c */ /* 0x000fc80003f05270 */
[----:B------:R-:W-:Y:S02]  /*ca60*/  SEL R2, RZ, 0x1, P0 ;  /* 0x00000001ff027807 */ /* 0x000fe40000000000 */
        /* <DEDUP_REMOVED lines=29> */
.L_x_5818:
[----:B0-----:R-:W-:Y:S01]  /*cc40*/  LEA R4, R9, UR41, 0x3 ;  /* 0x0000002909047c11 */ /* 0x001fe2000f8e18ff */
[----:B------:R-:W0:Y:S01]  /*cc50*/  S2R R2, SR_TID.X ;  /* 0x0000000000027919 */ /* 0x000e220000002100 */
[----:B------:R-:W-:Y:S01]  /*cc60*/  SHF.L.U32 R3, R8, 0x1f, RZ ;  /* 0x0000001f08037819 */ /* 0x000fe200000006ff */
[----:B------:R-:W-:Y:S03]  /*cc70*/  BSSY B1, `(.L_x_5819) ;  /* 0x0000005000017945 */ /* 0x000fe60003800000 */
[----:B------:R-:W2:Y:S01]  /*cc80*/  SYNCS.PHASECHK.TRANS64.TRYWAIT P0, [R4+URZ+0x2e880], R3 ;  /* 0x02e88003040075a7 */ /* 0x000ea2000800017f */
[----:B0-----:R-:W-:-:S04]  /*cc90*/  LOP3.LUT R2, R2, 0x7f, RZ, 0xc0, !PT ;  /* 0x0000007f02027812 */ /* 0x001fc800078ec0ff */
[----:B------:R-:W-:Y:S01]  /*cca0*/  ISETP.NE.AND P1, PT, R2, RZ, PT ;  /* 0x000000ff0200720c */ /* 0x000fe20003f25270 */
[----:B--2---:R-:W-:-:S12]  /*ccb0*/  @!P0 BRA `(.L_x_5820) ;  /* 0x0000002400dc8947 */ /* 0x004fd80003800000 */
.L_x_5882:
[----:B------:R-:W-:Y:S05]  /*ccc0*/  BSYNC B1 ;  /* 0x0000000000017941 */ /* 0x000fea0003800000 */
.L_x_5819:
        /* <DEDUP_REMOVED lines=9> */
.L_x_5822:
[----:B------:R-:W-:Y:S05]  /*cd60*/  BSYNC B1 ;  /* 0x0000000000017941 */ /* 0x000fea0003800000 */
.L_x_5821:
[----:B------:R-:W2:Y:S01]  /*cd70*/  LDL R2, [R1] ;  /* 0x0000000001027983 */ /* 0x000ea20000100800 */
[----:B------:R-:W-:Y:S01]  /*cd80*/  IMAD.MOV.U32 R9, RZ, RZ, RZ ;  /* 0x000000ffff097224 */ /* 0x000fe200078e00ff */
[----:B------:R-:W-:Y:S01]  /*cd90*/  UIADD3 UR4, UP0, UR52, 0x470, URZ ;  /* 0x0000047034047890 */ /* 0x000fe2000ff1e03f */
[----:B------:R-:W-:Y:S01]  /*cda0*/  IMAD.U32 R5, RZ, RZ, UR41 ;  /* 0x00000029ff057e24 */ /* 0x000fe2000f8e00ff */
[----:B------:R-:W-:Y:S01]  /*cdb0*/  PLOP3.LUT P0, PT, PT, PT, PT, 0x80, 0x0 ;  /* 0x000000000000781c */ /* 0x000fe20003f0f070 */
[----:B------:R-:W-:Y:S01]  /*cdc0*/  UMOV UR6, 0x0 ;  /* 0x0000000000067882 */ /* 0x000fe20000000000 */
[----:B------:R-:W-:Y:S01]  /*cdd0*/  R2UR UR10, R9 ;  /* 0x00000000090a72ca */ /* 0x000fe200000e0000 */
[----:B------:R-:W-:Y:S01]  /*cde0*/  UIADD3.X UR5, URZ, UR53, URZ, UP0, !UPT ;  /* 0x000000353f057290 */ /* 0x000fe200087fe43f */
[----:B------:R-:W-:Y:S01]  /*cdf0*/  UMOV UR7, 0x14f00000 ;  /* 0x14f0000000077882 */ /* 0x000fe20000000000 */
[----:B--2---:R-:W-:Y:S02]  /*ce00*/  IMAD R2, R2, 0x7000, R5 ;  /* 0x0000700002027824 */ /* 0x004fe400078e0205 */
[----:B------:R-:W-:-:S02]  /*ce10*/  IMAD R5, R7, 0xe0, RZ ;  /* 0x000000e007057824 */ /* 0x000fc400078e02ff */
[----:B------:R-:W-:Y:S02]  /*ce20*/  VIADD R7, R4, 0x2e870 ;  /* 0x0002e87004077836 */ /* 0x000fe40000000000 */
[----:B------:R-:W-:-:S07]  /*ce30*/  VIADD R8, R2, 0xe400 ;  /* 0x0000e40002087836 */ /* 0x000fce0000000000 */
.L_x_5823:
        /* <DEDUP_REMOVED lines=13> */
.L_x_5883:
[----:B------:R-:W-:Y:S05]  /*cf10*/  BSYNC B1 ;  /* 0x0000000000017941 */ /* 0x000fea0003800000 */
.L_x_5824:
        /* <DEDUP_REMOVED lines=11> */
.L_x_5827:
[----:B------:R-:W-:Y:S05]  /*cfd0*/  BSYNC B1 ;  /* 0x0000000000017941 */ /* 0x000fea0003800000 */
.L_x_5826:
[----:B------:R-:W-:Y:S01]  /*cfe0*/  R2UR UR10, R9 ;  /* 0x00000000090a72ca */ /* 0x000fe200000e0000 */
[----:B------:R-:W-:Y:S01]  /*cff0*/  UIADD3 UR4, UP0, UR52, 0x370, URZ ;  /* 0x0000037034047890 */ /* 0x000fe2000ff1e03f */
[----:B------:R-:W-:Y:S01]  /*d000*/  R2UR UR6, R10 ;  /* 0x000000000a0672ca */ /* 0x000fe200000e0000 */
[----:B------:R-:W-:Y:S01]  /*d010*/  VIADD R2, R2, 0x20400 ;  /* 0x0002040002027836 */ /* 0x000fe20000000000 */
[----:B------:R-:W-:Y:S01]  /*d020*/  R2UR UR7, R11 ;  /* 0x000000000b0772ca */ /* 0x000fe200000e0000 */
[----:B0-2---:R-:W-:Y:S01]  /*d030*/  VIADD R4, R4, 0x2e830 ;  /* 0x0002e83004047836 */ /* 0x005fe20000000000 */
[----:B------:R-:W-:Y:S01]  /*d040*/  PLOP3.LUT P0, PT, PT, PT, PT, 0x80, 0x0 ;  /* 0x000000000000781c */ /* 0x000fe20003f0f070 */
[----:B------:R-:W-:-:S12]  /*d050*/  UIADD3.X UR5, URZ, UR53, URZ, UP0, !UPT ;  /* 0x000000353f057290 */ /* 0x000fd800087fe43f */
.L_x_5828:
        /* <DEDUP_REMOVED lines=10> */
.L_x_5817:
[----:B------:R-:W-:Y:S05]  /*d100*/  BSYNC B0 ;  /* 0x0000000000007941 */ /* 0x000fea0003800000 */
.L_x_5816:
[----:B------:R-:W-:-:S06]  /*d110*/  UISETP.NE.AND UP0, UPT, UR42, 0x3, UPT ;  /* 0x000000032a00788c */ /* 0x000fcc000bf05270 */
[----:B------:R-:W-:-:S13]  /*d120*/  PLOP3.LUT P0, PT, PT, PT, UP0, 0x80, 0x0 ;  /* 0x000000000000781c */ /* 0x000fda0003f0f008 */
[----:B------:R-:W-:Y:S05]  /*d130*/  @!P0 BRA `(.L_x_5829) ;  /* 0x0000000000048947 */ /* 0x000fea0003800000 */
[----:B------:R-:W-:Y:S01]  /*d140*/  BPT.TRAP 0x1 ;  /* 0x000000040000795c */ /* 0x000fe20000300000 */
.L_x_5829:
        /* <DEDUP_REMOVED lines=8> */
.L_x_5884:
[----:B------:R-:W-:Y:S05]  /*d1d0*/  BSYNC B0 ;  /* 0x0000000000007941 */ /* 0x000fea0003800000 */
.L_x_5830:
[----:B------:R-:W-:Y:S05]  /*d1e0*/  @!P1 BRA `(.L_x_5832) ;  /* 0x0000000000049947 */ /* 0x000fea0003800000 */
[----:B------:R-:W-:Y:S01]  /*d1f0*/  BPT.TRAP 0x1 ;  /* 0x000000040000795c */ /* 0x000fe20000300000 */
.L_x_5832:
[----:B------:R-:W-:Y:S01]  /*d200*/  SHF.L.U32 R0, R0, 0x1f, RZ ;  /* 0x0000001f00007819 */ /* 0x000fe200000006ff */
[----:B0-----:R-:W-:-:S03]  /*d210*/  IMAD R2, R6, 0x7000, RZ ;  /* 0x0000700006027824 */ /* 0x001fc600078e02ff */
[----:B------:R-:W0:Y:S02]  /*d220*/  SYNCS.PHASECHK.TRANS64.TRYWAIT P0, [R19+URZ+0x2e860], R0 ;  /* 0x02e86000130075a7 */ /* 0x000e24000800017f */
[----:B0-----:R-:W-:Y:S05]  /*d230*/  @!P0 BRA `(.L_x_5833) ;  /* 0x0000002000b88947 */ /* 0x001fea0003800000 */
.L_x_5885:
[----:B------:R-:W2:Y:S04]  /*d240*/  LDL R3, [R1+0x18] ;  /* 0x0000180001037983 */ /* 0x000ea80000100800 */
[----:B------:R-:W0:Y:S01]  /*d250*/  LDL R13, [R1+0x14] ;  /* 0x00001400010d7983 */ /* 0x000e220000100800 */
[----:B------:R-:W-:Y:S01]  /*d260*/  LOP3.LUT R4, R2, R18, RZ, 0xfc, !PT ;  /* 0x0000001202047212 */ /* 0x000fe200078efcff */
[----:B------:R-:W-:Y:S05]  /*d270*/  WARPSYNC.ALL ;  /* 0x0000000000007948 */ /* 0x000fea0003800000 */
[----:B------:R-:W3:Y:S01]  /*d280*/  LDSM.16.MT88.4 R4, [R4+UR41+0xe400] ;  /* 0x00e400290404783b */ /* 0x000ee20008004200 */
[----:B------:R-:W-:-:S04]  /*d290*/  IMAD.U32 R12, RZ, RZ, UR41 ;  /* 0x00000029ff0c7e24 */ /* 0x000fc8000f8e00ff */
[----:B------:R-:W-:Y:S01]  /*d2a0*/  VIADD R12, R12, 0x400 ;  /* 0x000004000c0c7836 */ /* 0x000fe20000000000 */
[C-C-:B---3--:R-:W-:Y:S02]  /*d2b0*/  PRMT R8, R4.reuse, 0x6420, R5.reuse ;  /* 0x0000642004087816 */ /* 0x148fe40000000005 */
[----:B------:R-:W-:Y:S02]  /*d2c0*/  PRMT R9, R4, 0x7531, R5 ;  /* 0x0000753104097816 */ /* 0x000fe40000000005 */
[C-C-:B------:R-:W-:Y:S02]  /*d2d0*/  PRMT R10, R6.reuse, 0x6420, R7.reuse ;  /* 0x00006420060a7816 */ /* 0x140fe40000000007 */
[----:B------:R-:W-:Y:S02]  /*d2e0*/  PRMT R11, R6, 0x7531, R7 ;  /* 0x00007531060b7816 */ /* 0x000fe40000000007 */
[----:B--2---:R-:W-:Y:S02]  /*d2f0*/  IADD3 R3, R3, UR41, R2 ;  /* 0x0000002903037c10 */ /* 0x004fe4000fffe002 */
[----:B0-----:R-:W-:-:S03]  /*d300*/  IADD3 R0, R12, R2, R13 ;  /* 0x000000020c007210 */ /* 0x001fc60007ffe00d */
        /* <DEDUP_REMOVED lines=8> */
[----:B------:R-:W-:Y:S04]  /*d390*/  STSM.16.M88.4 [R0+0x800], R8 ;  /* 0x0008000800007844 */ /* 0x000fe80000000200 */
[----:B------:R-:W0:Y:S02]  /*d3a0*/  LDSM.16.MT88.4 R4, [R4+UR41+0xe400] ;  /* 0x00e400290404783b */ /* 0x000e240008004200 */
[C-C-:B0-----:R-:W-:Y:S02]  /*d3b0*/  PRMT R12, R4.reuse, 0x6420, R5.reuse ;  /* 0x00006420040c7816 */ /* 0x141fe40000000005 */
[----:B------:R-:W-:Y:S02]  /*d3c0*/  PRMT R13, R4, 0x7531, R5 ;  /* 0x00007531040d7816 */ /* 0x000fe40000000005 */
[----:B------:R-:W-:-:S02]  /*d3d0*/  PRMT R14, R6, 0x6420, R7 ;  /* 0x00006420060e7816 */ /* 0x000fc40000000007 */
[----:B------:R-:W-:Y:S02]  /*d3e0*/  PRMT R15, R6, 0x7531, R7 ;  /* 0x00007531060f7816 */ /* 0x000fe40000000007 */
[----:B------:R-:W0:Y:S04]  /*d3f0*/  LDSM.16.MT88.4 R4, [R3+0xf400] ;  /* 0x00f400000304783b */ /* 0x000e280000004200 */
[----:B------:R-:W-:Y:S01]  /*d400*/  STSM.16.M88.4 [R0+0x1000], R12 ;  /* 0x0010000c00007844 */ /* 0x000fe20000000200 */
        /* <DEDUP_REMOVED lines=45> */
[--C-:B------:R-:W-:Y:S01]  /*d6e0*/  PRMT R10, R6, 0x6420, R7.reuse ;  /* 0x00006420060a7816 */ /* 0x100fe20000000007 */
[----:B------:R-:W-:Y:S01]  /*d6f0*/  VIADD R2, R2, 0x6000 ;  /* 0x0000600002027836 */ /* 0x000fe20000000000 */
[----:B------:R-:W-:-:S02]  /*d700*/  PRMT R11, R6, 0x7531, R7 ;  /* 0x00007531060b7816 */ /* 0x000fc40000000007 */
[-C--:B------:R-:W-:Y:S02]  /*d710*/  LOP3.LUT R4, R4, R18.reuse, RZ, 0xfc, !PT ;  /* 0x0000001204047212 */ /* 0x080fe400078efcff */
[----:B------:R-:W-:Y:S01]  /*d720*/  LOP3.LUT R2, R2, R18, RZ, 0xfc, !PT ;  /* 0x0000001202027212 */ /* 0x000fe200078efcff */
[----:B------:R-:W-:Y:S04]  /*d730*/  STSM.16.M88.4 [R0+0x4800], R8 ;  /* 0x0048000800007844 */ /* 0x000fe80000000200 */
[----:B------:R-:W0:Y:S02]  /*d740*/  LDSM.16.MT88.4 R4, [R4+UR41+0xe400] ;  /* 0x00e400290404783b */ /* 0x000e240008004200 */
[C-C-:B0-----:R-:W-:Y:S02]  /*d750*/  PRMT R12, R4.reuse, 0x6420, R5.reuse ;  /* 0x00006420040c7816 */ /* 0x141fe40000000005 */
[----:B------:R-:W-:-:S02]  /*d760*/  PRMT R13, R4, 0x7531, R5 ;  /* 0x00007531040d7816 */ /* 0x000fc40000000005 */
[C-C-:B------:R-:W-:Y:S02]  /*d770*/  PRMT R14, R6.reuse, 0x6420, R7.reuse ;  /* 0x00006420060e7816 */ /* 0x140fe40000000007 */
[----:B------:R-:W-:Y:S02]  /*d780*/  PRMT R15, R6, 0x7531, R7 ;  /* 0x00007531060f7816 */ /* 0x000fe40000000007 */
[----:B------:R-:W0:Y:S04]  /*d790*/  LDSM.16.MT88.4 R4, [R3+0x13400] ;  /* 0x013400000304783b */ /* 0x000e280000004200 */
[----:B------:R-:W-:Y:S01]  /*d7a0*/  STSM.16.M88.4 [R0+0x5000], R12 ;  /* 0x0050000c00007844 */ /* 0x000fe20000000200 */
[C-C-:B0-----:R-:W-:Y:S02]  /*d7b0*/  PRMT R8, R4.reuse, 0x6420, R5.reuse ;  /* 0x0000642004087816 */ /* 0x141fe40000000005 */
[----:B------:R-:W-:-:S02]  /*d7c0*/  PRMT R9, R4, 0x7531, R5 ;  /* 0x0000753104097816 */ /* 0x000fc40000000005 */
[C-C-:B------:R-:W-:Y:S02]  /*d7d0*/  PRMT R10, R6.reuse, 0x6420, R7.reuse ;  /* 0x00006420060a7816 */ /* 0x140fe40000000007 */
[----:B------:R-:W-:-:S05]  /*d7e0*/  PRMT R11, R6, 0x7531, R7 ;  /* 0x00007531060b7816 */ /* 0x000fca0000000007 */
[----:B------:R-:W-:Y:S04]  /*d7f0*/  STSM.16.M88.4 [R0+0x5800], R8 ;  /* 0x0058000800007844 */ /* 0x000fe80000000200 */
[----:B------:R-:W0:Y:S02]  /*d800*/  LDSM.16.MT88.4 R4, [R2+UR41+0xe400] ;  /* 0x00e400290204783b */ /* 0x000e240008004200 */
        /* <DEDUP_REMOVED lines=19> */
.L_x_5834:
[----:B--2---:R-:W2:Y:S01]  /*d940*/  S2R R0, SR_TID.X ;  /* 0x0000000000007919 */ /* 0x004ea20000002100 */
[----:B0-----:R0:W-:Y:S01]  /*d950*/  SYNCS.ARRIVE.TRANS64.A1T0 RZ, [R19+URZ+0x2e850], RZ ;  /* 0x02e850ff13ff79a7 */ /* 0x0011e2000810003f */
[----:B------:R3:W5:Y:S01]  /*d960*/  LDL R6, [R1] ;  /* 0x0000000001067983 */ /* 0x0007620000100800 */
[----:B--2---:R-:W-:Y:S01]  /*d970*/  LOP3.LUT R0, R0, 0x7f, RZ, 0xc0, !PT ;  /* 0x0000007f00007812 */ /* 0x004fe200078ec0ff */
[----:B------:R-:W-:Y:S03]  /*d980*/  BAR.SYNC.DEFER_BLOCKING 0x2, 0x80 ;  /* 0x0082000000007b1d */ /* 0x000fe60000010000 */
[----:B------:R-:W-:-:S03]  /*d990*/  ISETP.NE.AND P0, PT, R0, RZ, PT ;  /* 0x000000ff0000720c */ /* 0x000fc60003f05270 */
[----:B------:R3:W5:Y:S10]  /*d9a0*/  LDL R0, [R1+0x4] ;  /* 0x0000040001007983 */ /* 0x0007740000100800 */
[----:B0-----:R-:W-:-:S05]  /*d9b0*/  @!P0 VIADD R19, R19, 0x2e880 ;  /* 0x0002e88013138836 */ /* 0x001fca0000000000 */
[----:B------:R-:W-:-:S04]  /*d9c0*/  @!P0 PRMT R19, RZ, 0x654, R19 ;  /* 0x00000654ff138816 */ /* 0x000fc80000000013 */
[----:B------:R3:W-:Y:S01]  /*d9d0*/  @!P0 SYNCS.ARRIVE.TRANS64.RED.A1T0 RZ, [R19+URZ], RZ ;  /* 0x000000ff13ff89a7 */ /* 0x0007e2000810043f */
[C---:B------:R-:W-:Y:S01]  /*d9e0*/  ISETP.GT.AND P0, PT, R17.reuse, RZ, PT ;  /* 0x000000ff1100720c */ /* 0x040fe20003f04270 */
[----:B------:R-:W-:-:S12]  /*d9f0*/  VIADD R17, R17, 0xffffffff ;  /* 0xffffffff11117836 */ /* 0x000fd80000000000 */
[----:B---3--:R-:W-:Y:S05]  /*da00*/  @P0 BRA `(.L_x_5835) ;  /* 0xfffffff000040947 */ /* 0x008fea000383ffff */
.L_x_5815:
[----:B------:R-:W-:-:S06]  /*da10*/  UISETP.NE.AND UP0, UPT, UR42, 0x3, UPT ;  /* 0x000000032a00788c */ /* 0x000fcc000bf05270 */
[----:B------:R-:W-:-:S13]  /*da20*/  PLOP3.LUT P0, PT, PT, PT, UP0, 0x80, 0x0 ;  /* 0x000000000000781c */ /* 0x000fda0003f0f008 */
[----:B------:R-:W-:Y:S05]  /*da30*/  @!P0 BRA `(.L_x_5836) ;  /* 0x0000000000048947 */ /* 0x000fea0003800000 */
[----:B------:R-:W-:Y:S01]  /*da40*/  BPT.TRAP 0x1 ;  /* 0x000000040000795c */ /* 0x000fe20000300000 */
.L_x_5836:
[----:B-1----:R-:W2:Y:S04]  /*da50*/  LDL R2, [R1+0x4] ;  /* 0x0000040001027983 */ /* 0x002ea80000100800 */
[----:B-----5:R-:W3:Y:S01]  /*da60*/  LDL R0, [R1] ;  /* 0x0000000001007983 */ /* 0x020ee20000100800 */
[----:B------:R-:W-:Y:S01]  /*da70*/  BSSY B0, `(.L_x_5837) ;  /* 0x0000008000007945 */ /* 0x000fe20003800000 */
[----:B--2---:R-:W-:-:S04]  /*da80*/  LOP3.LUT R3, R2, 0x1, RZ, 0x3c, !PT ;  /* 0x0000000102037812 */ /* 0x004fc800078e3cff */
[----:B------:R-:W-:Y:S02]  /*da90*/  SHF.L.U32 R3, R3, 0x1f, RZ ;  /* 0x0000001f03037819 */ /* 0x000fe400000006ff */
[----:B---3--:R-:W-:-:S04]  /*daa0*/  LEA R16, R0, UR41, 0x3 ;  /* 0x0000002900107c11 */ /* 0x008fc8000f8e18ff */
[----:B------:R-:W1:Y:S01]  /*dab0*/  SYNCS.PHASECHK.TRANS64.TRYWAIT P0, [R16+URZ+0x2e870], R3 ;  /* 0x02e87003100075a7 */ /* 0x000e62000800017f */
[----:B------:R-:W-:-:S05]  /*dac0*/  IMAD.U32 R0, RZ, RZ, UR47 ;  /* 0x0000002fff007e24 */ /* 0x000fca000f8e00ff */
[----:B------:R-:W-:Y:S01]  /*dad0*/  ISETP.NE.AND P1, PT, R0, 0x3, PT ;  /* 0x000000030000780c */ /* 0x000fe20003f25270 */
[----:B-1----:R-:W-:-:S12]  /*dae0*/  @!P0 BRA `(.L_x_5838) ;  /* 0x0000001800a08947 */ /* 0x002fd80003800000 */
.L_x_5886:
[----:B------:R-:W-:Y:S05]  /*daf0*/  BSYNC B0 ;  /* 0x0000000000007941 */ /* 0x000fea0003800000 */
.L_x_5837:
[----:B------:R-:W-:Y:S05]  /*db00*/  @!P1 BRA `(.L_x_5839) ;  /* 0x0000000000049947 */ /* 0x000fea0003800000 */
[----:B------:R-:W-:Y:S01]  /*db10*/  BPT.TRAP 0x1 ;  /* 0x000000040000795c */ /* 0x000fe20000300000 */
.L_x_5839:
[----:B------:R-:W1:Y:S02]  /*db20*/  LDL R0, [R1+0x4] ;  /* 0x0000040001007983 */ /* 0x000e640000100800 */
[----:B-1----:R-:W-:-:S04]  /*db30*/  SHF.L.U32 R3, R0, 0x1f, RZ ;  /* 0x0000001f00037819 */ /* 0x002fc800000006ff */
[----:B------:R-:W1:Y:S02]  /*db40*/  SYNCS.PHASECHK.TRANS64.TRYWAIT P0, [R16+URZ+0x2e860], R3 ;  /* 0x02e86003100075a7 */ /* 0x000e64000800017f */
[----:B-1----:R-:W-:Y:S05]  /*db50*/  @!P0 BRA `(.L_x_5840) ;  /* 0x0000001800988947 */ /* 0x002fea0003800000 */
.L_x_5887:
[----:B------:R-:W2:Y:S04]  /*db60*/  LDL R17, [R1] ;  /* 0x0000000001117983 */ /* 0x000ea80000100800 */
[----:B0-----:R-:W3:Y:S04]  /*db70*/  LDL R10, [R1+0x20] ;  /* 0x00002000010a7983 */ /* 0x001ee80000100800 */
[----:B------:R-:W4:Y:S01]  /*db80*/  LDL R12, [R1+0x14] ;  /* 0x00001400010c7983 */ /* 0x000f220000100800 */
[----:B------:R-:W-:Y:S05]  /*db90*/  WARPSYNC.ALL ;  /* 0x0000000000007948 */ /* 0x000fea0003800000 */
[----:B--2---:R-:W-:-:S05]  /*dba0*/  IMAD R0, R17, 0x7000, RZ ;  /* 0x0000700011007824 */ /* 0x004fca00078e02ff */
[----:B------:R-:W-:-:S05]  /*dbb0*/  LOP3.LUT R2, R0, R18, RZ, 0xfc, !PT ;  /* 0x0000001200027212 */ /* 0x000fca00078efcff */
[----:B------:R-:W0:Y:S01]  /*dbc0*/  LDSM.16.MT88.4 R4, [R2+UR41+0xe400] ;  /* 0x00e400290204783b */ /* 0x000e220008004200 */
[----:B-1----:R-:W-:-:S04]  /*dbd0*/  VIADD R3, R2, UR41 ;  /* 0x0000002902037c36 */ /* 0x002fc80008000000 */
[----:B---3--:R-:W-:Y:S01]  /*dbe0*/  IMAD.IADD R3, R10, 0x1, R3 ;  /* 0x000000010a037824 */ /* 0x008fe200078e0203 */
[C-C-:B0-----:R-:W-:Y:S02]  /*dbf0*/  PRMT R8, R4.reuse, 0x6420, R5.reuse ;  /* 0x0000642004087816 */ /* 0x141fe40000000005 */
[----:B------:R-:W-:Y:S02]  /*dc00*/  PRMT R9, R4, 0x7531, R5 ;  /* 0x0000753104097816 */ /* 0x000fe40000000005 */
[C-C-:B------:R-:W-:Y:S02]  /*dc10*/  PRMT R10, R6.reuse, 0x6420, R7.reuse ;  /* 0x00006420060a7816 */ /* 0x140fe40000000007 */
[----:B------:R-:W-:Y:S02]  /*dc20*/  PRMT R11, R6, 0x7531, R7 ;  /* 0x00007531060b7816 */ /* 0x000fe40000000007 */
[----:B------:R-:W0:Y:S01]  /*dc30*/  LDSM.16.MT88.4 R4, [R3+0xe400] ;  /* 0x00e400000304783b */ /* 0x000e220000004200 */
[----:B----4-:R-:W-:-:S05]  /*dc40*/  IADD3 R0, R0, UR41, R12 ;  /* 0x0000002900007c10 */ /* 0x010fca000fffe00c */
[----:B------:R0:W-:Y:S02]  /*dc50*/  STSM.16.M88.4 [R0+0x400], R8 ;  /* 0x0004000800007844 */ /* 0x0001e40000000200 */
[C-C-:B0-----:R-:W-:Y:S02]  /*dc60*/  PRMT R8, R4.reuse, 0x6420, R5.reuse ;  /* 0x0000642004087816 */ /* 0x141fe40000000005 */
[----:B------:R-:W-:Y:S02]  /*dc70*/  PRMT R9, R4, 0x7531, R5 ;  /* 0x0000753104097816 */ /* 0x000fe40000000005 */
        /* <DEDUP_REMOVED lines=11> */
[----:B------:R-:W-:Y:S02]  /*dd30*/  PRMT R9, R4, 0x7531, R5 ;  /* 0x0000753104097816 */ /* 0x000fe40000000005 */
[----:B------:R-:W-:-:S02]  /*dd40*/  PRMT R10, R6, 0x6420, R7 ;  /* 0x00006420060a7816 */ /* 0x000fc40000000007 */
        /* <DEDUP_REMOVED lines=70> */
.L_x_5841:
[----:B------:R-:W2:Y:S01]  /*e1b0*/  LDL.LU R3, [R1+0x4] ;  /* 0x0000040001037983 */ /* 0x000ea20000300800 */
[----:B0-----:R-:W-:Y:S01]  /*e1c0*/  SYNCS.ARRIVE.TRANS64.A1T0 RZ, [R16+URZ+0x2e850], RZ ;  /* 0x02e850ff10ff79a7 */ /* 0x001fe2000810003f */
[----:B-1----:R-:W0:Y:S01]  /*e1d0*/  S2R R0, SR_TID.X ;  /* 0x0000000000007919 */ /* 0x002e220000002100 */
[----:B------:R-:W1:Y:S01]  /*e1e0*/  LDC R2, c[0x0][0xc34] ;  /* 0x00030d00ff027b82 */ /* 0x000e620000000800 */
[----:B0-----:R-:W-:-:S07]  /*e1f0*/  LOP3.LUT R0, R0, 0x7f, RZ, 0xc0, !PT ;  /* 0x0000007f00007812 */ /* 0x001fce00078ec0ff */
[----:B------:R-:W-:Y:S01]  /*e200*/  BAR.SYNC.DEFER_BLOCKING 0x2, 0x80 ;  /* 0x0082000000007b1d */ /* 0x000fe20000010000 */
[----:B------:R-:W-:Y:S01]  /*e210*/  ISETP.NE.AND P0, PT, R0, RZ, PT ;  /* 0x000000ff0000720c */ /* 0x000fe20003f05270 */
[----:B------:R-:W-:-:S12]  /*e220*/  UIADD3 UR50, UR43, UR50, URZ ;  /* 0x000000322b327290 */ /* 0x000fd8000fffe03f */
[----:B------:R-:W-:-:S05]  /*e230*/  @!P0 VIADD R0, R16, 0x2e880 ;  /* 0x0002e88010008836 */ /* 0x000fca0000000000 */
[----:B------:R-:W-:-:S04]  /*e240*/  @!P0 PRMT R0, RZ, 0x654, R0 ;  /* 0x00000654ff008816 */ /* 0x000fc80000000000 */
[----:B------:R0:W-:Y:S02]  /*e250*/  @!P0 SYNCS.ARRIVE.TRANS64.RED.A1T0 RZ, [R0+URZ], RZ ;  /* 0x000000ff00ff89a7 */ /* 0x0001e4000810043f */
[----:B0-----:R-:W-:Y:S01]  /*e260*/  VIADD R0, R17, 0x1 ;  /* 0x0000000111007836 */ /* 0x001fe20000000000 */
[----:B-1----:R-:W-:-:S04]  /*e270*/  ISETP.LE.AND P1, PT, R2, UR50, PT ;  /* 0x0000003202007c0c */ /* 0x002fc8000bf23270 */
[----:B------:R-:W-:-:S04]  /*e280*/  ISETP.NE.AND P0, PT, R0, 0x2, PT ;  /* 0x000000020000780c */ /* 0x000fc80003f05270 */
[----:B------:R-:W-:Y:S02]  /*e290*/  SEL R2, RZ, 0x1, P0 ;  /* 0x00000001ff027807 */ /* 0x000fe40000000000 */
[----:B------:R-:W-:-:S05]  /*e2a0*/  SEL R0, R0, RZ, P0 ;  /* 0x000000ff00007207 */ /* 0x000fca0000000000 */
[----:B------:R0:W-:Y:S01]  /*e2b0*/  STL [R1], R0 ;  /* 0x0000000001007387 */ /* 0x0001e20000100800 */
[----:B------:R-:W-:Y:S01]  /*e2c0*/  UIADD3 UR46, UR46, 0x1, URZ ;  /* 0x000000012e2e7890 */ /* 0x000fe2000fffe03f */
[----:B--2---:R-:W-:-:S05]  /*e2d0*/  LOP3.LUT R3, R3, R2, RZ, 0x3c, !PT ;  /* 0x0000000203037212 */ /* 0x004fca00078e3cff */
[----:B------:R0:W-:Y:S01]  /*e2e0*/  STL [R1+0x4], R3 ;  /* 0x0000040301007387 */ /* 0x0001e20000100800 */
[----:B------:R-:W-:Y:S05]  /*e2f0*/  @!P1 BRA `(.L_x_5842) ;  /* 0xffffffcc00b89947 */ /* 0x000fea000383ffff */
[----:B------:R-:W-:-:S12]  /*e300*/  ULOP3.LUT UR46, UR46, 0x1, URZ, 0xc, !UPT ;  /* 0x000000012e2e7892 */ /* 0x000fd8000f8e0c3f */
.L_x_5799:
[----:B0-----:R-:W0:Y:S01]  /*e310*/  S2R R3, SR_CgaCtaId ;  /* 0x0000000000037919 */ /* 0x001e220000008800 */
[----:B------:R-:W-:-:S04]  /*e320*/  MOV R0, 0x400 ;  /* 0x0000040000007802 */ /* 0x000fc80000000f00 */
[----:B0-----:R-:W-:Y:S01]  /*e330*/  LEA R9, R3, R0, 0x18 ;  /* 0x0000000003097211 */ /* 0x001fe200078ec0ff */
[----:B------:R-:W-:-:S05]  /*e340*/  IMAD.U32 R0, RZ, RZ, UR46 ;  /* 0x0000002eff007e24 */ /* 0x000fca000f8e00ff */
[----:B------:R-:W-:-:S04]  /*e350*/  SHF.L.U32 R0, R0, 0x1f, RZ ;  /* 0x0000001f00007819 */ /* 0x000fc800000006ff */
[----:B------:R-:W0:Y:S02]  /*e360*/  SYNCS.PHASECHK.TRANS64.TRYWAIT P0, [R9+URZ+0x2e820], R0 ;  /* 0x02e82000090075a7 */ /* 0x000e24000800017f */
[----:B0-----:R-:W-:Y:S05]  /*e370*/  @!P0 BRA `(.L_x_5843) ;  /* 0x0000001000a48947 */ /* 0x001fea0003800000 */
.L_x_5888:
        /* <DEDUP_REMOVED lines=14> */
.L_x_5846:
        /* <DEDUP_REMOVED lines=14> */
.L_x_5889:
[----:B------:R-:W1:Y:S02]  /*e540*/  SYNCS.PHASECHK.TRANS64.TRYWAIT P1, [R7+URZ], R0 ;  /* 0x00000000070075a7 */ /* 0x000e64000802017f */
[----:B-1----:R-:W-:Y:S05]  /*e550*/  @!P1 BRA `(.L_x_5848) ;  /* 0x0000001000549947 */ /* 0x002fea0003800000 */
.L_x_5890:
[----:B------:R-:W-:Y:S05]  /*e560*/  @!P0 BRA `(.L_x_5849) ;  /* 0x0000000000048947 */ /* 0x000fea0003800000 */
[----:B------:R-:W-:Y:S01]  /*e570*/  BPT.TRAP 0x1 ;  /* 0x000000040000795c */ /* 0x000fe20000300000 */
.L_x_5849:
[----:B------:R-:W0:Y:S02]  /*e580*/  LDL.LU R2, [R1] ;  /* 0x0000000001027983 */ /* 0x000e240000300800 */
[----:B0-----:R-:W-:-:S04]  /*e590*/  IMAD R5, R2, 0x8, R9 ;  /* 0x0000000802057824 */ /* 0x001fc800078e0209 */
[----:B------:R-:W0:Y:S02]  /*e5a0*/  SYNCS.PHASECHK.TRANS64.TRYWAIT P1, [R5+URZ+0x2e860], R4 ;  /* 0x02e86004050075a7 */ /* 0x000e24000802017f */
[----:B0-----:R-:W-:Y:S05]  /*e5b0*/  @!P1 BRA `(.L_x_5850) ;  /* 0x0000001000509947 */ /* 0x001fea0003800000 */
.L_x_5891:
[----:B------:R-:W-:Y:S05]  /*e5c0*/  @!P0 BRA `(.L_x_5851) ;  /* 0x0000000000048947 */ /* 0x000fea0003800000 */
[----:B------:R-:W-:Y:S01]  /*e5d0*/  BPT.TRAP 0x1 ;  /* 0x000000040000795c */ /* 0x000fe20000300000 */
.L_x_5851:
[----:B------:R-:W-:-:S04]  /*e5e0*/  IMAD R3, R3, 0x8, R9 ;  /* 0x0000000803037824 */ /* 0x000fc800078e0209 */
[----:B------:R-:W2:Y:S02]  /*e5f0*/  SYNCS.PHASECHK.TRANS64.TRYWAIT P1, [R3+URZ+0x2e860], R0 ;  /* 0x02e86000030075a7 */ /* 0x000ea4000802017f */
[----:B--2---:R-:W-:Y:S05]  /*e600*/  @!P1 BRA `(.L_x_5852) ;  /* 0x0000001000509947 */ /* 0x004fea0003800000 */
.L_x_5892:
[----:B------:R-:W-:Y:S05]  /*e610*/  @!P0 BRA `(.L_x_5853) ;  /* 0x0000000000048947 */ /* 0x000fea0003800000 */
[----:B------:R-:W-:Y:S01]  /*e620*/  BPT.TRAP 0x1 ;  /* 0x000000040000795c */ /* 0x000fe20000300000 */
.L_x_5853:
[----:B------:R-:W3:Y:S02]  /*e630*/  SYNCS.PHASECHK.TRANS64.TRYWAIT P0, [R5+URZ+0x2e880], R4 ;  /* 0x02e88004050075a7 */ /* 0x000ee4000800017f */
[----:B---3--:R-:W-:Y:S05]  /*e640*/  @!P0 BRA `(.L_x_5854) ;  /* 0x0000001000548947 */ /* 0x008fea0003800000 */
.L_x_5855:
[----:B----4-:R4:W0:Y:S02]  /*e650*/  SYNCS.PHASECHK.TRANS64.TRYWAIT P0, [R3+URZ+0x2e880], R0 ;  /* 0x02e88000030075a7 */ /* 0x010824000800017f */
[----:B0-----:R-:W-:Y:S05]  /*e660*/  @!P0 NANOSLEEP.SYNCS 0x989680 ;  /* 0x009896800000895d */ /* 0x001fea0003900000 */
[----:B------:R-:W0:Y:S02]  /*e670*/  @!P0 SYNCS.PHASECHK.TRANS64 P0, [R3+URZ+0x2e880], R0 ;  /* 0x02e88000030085a7 */ /* 0x000e24000800007f */
[----:B0-----:R-:W-:Y:S05]  /*e680*/  @!P0 BRA `(.L_x_5855) ;  /* 0xfffffffc00f08947 */ /* 0x001fea000383ffff */
.L_x_5845:
[----:B------:R-:W-:Y:S05]  /*e690*/  BSYNC B0 ;  /* 0x0000000000007941 */ /* 0x000fea0003800000 */
.L_x_5844:
[----:B------:R-:W-:Y:S05]  /*e6a0*/  EXIT ;  /* 0x000000000000794d */ /* 0x000fea0003800000 */
.L_x_5769:
[----:B0-----:R-:W-:-:S04]  /*e6b0*/  IMAD.U32 R3, RZ, RZ, UR39 ;  /* 0x00000027ff037e24 */ /* 0x001fc8000f8e00ff */
[----:B------:R0:W1:Y:S03]  /*e6c0*/  SYNCS.PHASECHK.TRANS64.TRYWAIT P1, [R3+URZ+0x2e800], R0 ;  /* 0x02e80000030075a7 */ /* 0x000066000802017f */
[----:B-1----:R-:W-:Y:S05]  /*e6d0*/  @!P1 NANOSLEEP.SYNCS 0x989680 ;  /* 0x009896800000995d */ /* 0x002fea0003900000 */
[----:B------:R-:W1:Y:S02]  /*e6e0*/  @!P1 SYNCS.PHASECHK.TRANS64 P1, [R3+URZ+0x2e800], R0 ;  /* 0x02e80000030095a7 */ /* 0x000e64000802007f */
[----:B-1----:R-:W-:Y:S05]  /*e6f0*/  @!P1 BRA `(.L_x_5769) ;  /* 0xfffffffc00ec9947 */ /* 0x002fea000383ffff */
[----:B------:R-:W-:Y:S05]  /*e700*/  BRA `(.L_x_5856) ;  /* 0xffffff2c00707947 */ /* 0x000fea000383ffff */
.L_x_5773:
[----:B-1----:R1:W2:Y:S02]  /*e710*/  SYNCS.PHASECHK.TRANS64.TRYWAIT P1, [R4+URZ+0x2e830], R3 ;  /* 0x02e83003040075a7 */ /* 0x0022a4000802017f */
[----:B--2---:R-:W-:Y:S05]  /*e720*/  @!P1 NANOSLEEP.SYNCS 0x989680 ;  /* 0x009896800000995d */ /* 0x004fea0003900000 */
[----:B------:R-:W2:Y:S02]  /*e730*/  @!P1 SYNCS.PHASECHK.TRANS64 P1, [R4+URZ+0x2e830], R3 ;  /* 0x02e83003040095a7 */ /* 0x000ea4000802007f */
[----:B--2---:R-:W-:Y:S05]  /*e740*/  @!P1 BRA `(.L_x_5773) ;  /* 0xfffffffc00f09947 */ /* 0x004fea000383ffff */
[----:B------:R-:W-:Y:S05]  /*e750*/  BRA `(.L_x_5772) ;  /* 0xffffff2c008c7947 */ /* 0x000fea000383ffff */
.L_x_5778:
[----:B-1----:R-:W-:-:S04]  /*e760*/  IMAD.U32 R6, RZ, RZ, UR6 ;  /* 0x00000006ff067e24 */ /* 0x002fc8000f8e00ff */
[----:B------:R1:W2:Y:S03]  /*e770*/  SYNCS.PHASECHK.TRANS64.TRYWAIT P1, [R6+URZ+0x2e830], R3 ;  /* 0x02e83003060075a7 */ /* 0x0002a6000802017f */
[----:B--2---:R-:W-:Y:S05]  /*e780*/  @!P1 NANOSLEEP.SYNCS 0x989680 ;  /* 0x009896800000995d */ /* 0x004fea0003900000 */
[----:B------:R-:W2:Y:S02]  /*e790*/  @!P1 SYNCS.PHASECHK.TRANS64 P1, [R6+URZ+0x2e830], R3 ;  /* 0x02e83003060095a7 */ /* 0x000ea4000802007f */
[----:B--2---:R-:W-:Y:S05]  /*e7a0*/  @!P1 BRA `(.L_x_5778) ;  /* 0xfffffffc00ec9947 */ /* 0x004fea000383ffff */
[----:B------:R-:W-:Y:S05]  /*e7b0*/  BRA `(.L_x_5775) ;  /* 0xffffff6c00247947 */ /* 0x000fea000383ffff */
.L_x_5782:
[----:B-1----:R-:W-:-:S04]  /*e7c0*/  IMAD.U32 R6, RZ, RZ, UR6 ;  /* 0x00000006ff067e24 */ /* 0x002fc8000f8e00ff */
[----:B------:R1:W2:Y:S03]  /*e7d0*/  SYNCS.PHASECHK.TRANS64.TRYWAIT P1, [R6+URZ+0x2e850], R3 ;  /* 0x02e85003060075a7 */ /* 0x0002a6000802017f */
[----:B--2---:R-:W-:Y:S05]  /*e7e0*/  @!P1 NANOSLEEP.SYNCS 0x989680 ;  /* 0x009896800000995d */ /* 0x004fea0003900000 */
[----:B------:R-:W2:Y:S02]  /*e7f0*/  @!P1 SYNCS.PHASECHK.TRANS64 P1, [R6+URZ+0x2e850], R3 ;  /* 0x02e85003060095a7 */ /* 0x000ea4000802007f */
[----:B--2---:R-:W-:Y:S05]  /*e800*/  @!P1 BRA `(.L_x_5782) ;  /* 0xfffffffc00ec9947 */ /* 0x004fea000383ffff */
[----:B------:R-:W-:Y:S05]  /*e810*/  BRA `(.L_x_5779) ;  /* 0xffffff7800187947 */ /* 0x000fea000383ffff */
.L_x_5788:
[----:B-1----:R-:W-:-:S04]  /*e820*/  IMAD.U32 R7, RZ, RZ, UR4 ;  /* 0x00000004ff077e24 */ /* 0x002fc8000f8e00ff */
[----:B------:R1:W2:Y:S03]  /*e830*/  SYNCS.PHASECHK.TRANS64.TRYWAIT P1, [R7+URZ+0x2e850], R0 ;  /* 0x02e85000070075a7 */ /* 0x0002a6000802017f */
[----:B--2---:R-:W-:Y:S05]  /*e840*/  @!P1 NANOSLEEP.SYNCS 0x989680 ;  /* 0x009896800000995d */ /* 0x004fea0003900000 */
[----:B------:R-:W2:Y:S02]  /*e850*/  @!P1 SYNCS.PHASECHK.TRANS64 P1, [R7+URZ+0x2e850], R0 ;  /* 0x02e85000070095a7 */ /* 0x000ea4000802007f */
[----:B--2---:R-:W-:Y:S05]  /*e860*/  @!P1 BRA `(.L_x_5788) ;  /* 0xfffffffc00ec9947 */ /* 0x004fea000383ffff */
[----:B------:R-:W-:Y:S05]  /*e870*/  BRA `(.L_x_5787) ;  /* 0xffffffa000547947 */ /* 0x000fea000383ffff */
.L_x_5804:
[----:B------:R-:W-:Y:S02]  /*e880*/  IMAD.MOV.U32 R13, RZ, RZ, R19 ;  /* 0x000000ffff0d7224 */ /* 0x000fe400078e0013 */
[----:B------:R-:W-:Y:S02]  /*e890*/  IMAD.MOV.U32 R12, RZ, RZ, RZ ;  /* 0x000000ffff0c7224 */ /* 0x000fe400078e00ff */
[----:B------:R-:W-:Y:S02]  /*e8a0*/  IMAD.MOV.U32 R11, RZ, RZ, 0x1f ;  /* 0x0000001fff0b7424 */ /* 0x000fe400078e00ff */
[----:B------:R-:W-:-:S07]  /*e8b0*/  IMAD.MOV.U32 R15, RZ, RZ, -0x1 ;  /* 0xffffffffff0f7424 */ /* 0x000fce00078e00ff */
[----:B0-----:R-:W-:Y:S05]  /*e8c0*/  WARPSYNC.COLLECTIVE R15, `(.L_x_5857) ;  /* 0x000000000f087348 */ /* 0x001fea0003c00000 */
[----:B------:R1:W2:Y:S02]  /*e8d0*/  SHFL.IDX P6, R14, R13, R12, R11 ;  /* 0x0000000c0d0e7389 */ /* 0x0002a400000c000b */
[----:B012---:R-:W-:Y:S01]  /*e8e0*/  ENDCOLLECTIVE ;  /* 0x000000000000791b */ /* 0x007fe20003800000 */
.L_x_5857:
[----:B------:R-:W-:Y:S05]  /*e8f0*/  BRA `(.L_x_5858) ;  /* 0xffffffd000487947 */ /* 0x000fea000383ffff */
.L_x_5806:
[----:B------:R-:W-:Y:S01]  /*e900*/  BSSY B0, `(.L_x_5859) ;  /* 0x0000006000007945 */ /* 0x000fe20003800000 */
[----:B------:R-:W-:-:S07]  /*e910*/  IMAD.MOV.U32 R15, RZ, RZ, -0x1 ;  /* 0xffffffffff0f7424 */ /* 0x000fce00078e00ff */
[----:B01----:R-:W-:Y:S05]  /*e920*/  WARPSYNC.COLLECTIVE R15, `(.L_x_5860) ;  /* 0x000000000f0c7348 */ /* 0x003fea0003c00000 */
[----:B------:R-:W-:Y:S02]  /*e930*/  ELECT P6, UR62, PT ;  /* 0x00000000003e782f */ /* 0x000fe400038c0000 */
[----:B------:R-:W-:Y:S01]  /*e940*/  MOV R14, UR62 ;  /* 0x0000003e000e7c02 */ /* 0x000fe20008000f00 */
[----:B01----:R-:W-:Y:S10]  /*e950*/  ENDCOLLECTIVE ;  /* 0x000000000000791b */ /* 0x003ff40003800000 */
.L_x_5860:
[----:B------:R-:W-:Y:S05]  /*e960*/  BSYNC B0 ;  /* 0x0000000000007941 */ /* 0x000fea0003800000 */
.L_x_5859:
[----:B------:R-:W-:Y:S05]  /*e970*/  BRA `(.L_x_5861) ;  /* 0xffffffd000587947 */ /* 0x000fea000383ffff */
.L_x_5808:
[----:B--2---:R2:W3:Y:S02]  /*e980*/  SYNCS.PHASECHK.TRANS64.TRYWAIT P0, [R4+URZ+0x2e880], R3 ;  /* 0x02e88003040075a7 */ /* 0x0044e4000800017f */
[----:B---3--:R-:W-:Y:S05]  /*e990*/  @!P0 NANOSLEEP.SYNCS 0x989680 ;  /* 0x009896800000895d */ /* 0x008fea0003900000 */
[----:B------:R-:W3:Y:S02]  /*e9a0*/  @!P0 SYNCS.PHASECHK.TRANS64 P0, [R4+URZ+0x2e880], R3 ;  /* 0x02e88003040085a7 */ /* 0x000ee4000800007f */
[----:B---3--:R-:W-:Y:S05]  /*e9b0*/  @!P0 BRA `(.L_x_5808) ;  /* 0xfffffffc00f08947 */ /* 0x008fea000383ffff */
[----:B------:R-:W-:Y:S05]  /*e9c0*/  BRA `(.L_x_5862) ;  /* 0xffffffd000b87947 */ /* 0x000fea000383ffff */
.L_x_5810:
[----:B---3--:R3:W4:Y:S02]  /*e9d0*/  SYNCS.PHASECHK.TRANS64.TRYWAIT P0, [R4+URZ+0x2e840], R3 ;  /* 0x02e84003040075a7 */ /* 0x008724000800017f */
[----:B----4-:R-:W-:Y:S05]  /*e9e0*/  @!P0 NANOSLEEP.SYNCS 0x989680 ;  /* 0x009896800000895d */ /* 0x010fea0003900000 */
[----:B------:R-:W4:Y:S02]  /*e9f0*/  @!P0 SYNCS.PHASECHK.TRANS64 P0, [R4+URZ+0x2e840], R3 ;  /* 0x02e84003040085a7 */ /* 0x000f24000800007f */
[----:B----4-:R-:W-:Y:S05]  /*ea00*/  @!P0 BRA `(.L_x_5810) ;  /* 0xfffffffc00f08947 */ /* 0x010fea000383ffff */
[----:B------:R-:W-:Y:S05]  /*ea10*/  BRA `(.L_x_5863) ;  /* 0xffffffd4000c7947 */ /* 0x000fea000383ffff */
.L_x_5813:
        /* <DEDUP_REMOVED lines=8> */
.L_x_5864:
[----:B------:R-:W-:Y:S02]  /*eaa0*/  IMAD.MOV.U32 R13, RZ, RZ, R2 ;  /* 0x000000ffff0d7224 */ /* 0x000fe400078e0002 */
[----:B------:R-:W-:-:S07]  /*eab0*/  IMAD.MOV.U32 R5, RZ, RZ, R14 ;  /* 0x000000ffff057224 */ /* 0x000fce00078e000e */
[----:B------:R-:W-:Y:S05]  /*eac0*/  WARPSYNC.COLLECTIVE R15, `(.L_x_5865) ;  /* 0x000000000f087348 */ /* 0x000fea0003c00000 */
[----:B------:R0:W1:Y:S02]  /*ead0*/  SHFL.IDX P6, R14, R13, R12, R11 ;  /* 0x0000000c0d0e7389 */ /* 0x00006400000c000b */
[----:B01----:R-:W-:Y:S01]  /*eae0*/  ENDCOLLECTIVE ;  /* 0x000000000000791b */ /* 0x003fe20003800000 */
.L_x_5865:
        /* <DEDUP_REMOVED lines=9> */
.L_x_5866:
[----:B------:R-:W-:-:S05]  /*eb80*/  @!P1 IADD3 R6, P3, R17, R6, RZ ;  /* 0x0000000611069210 */ /* 0x000fca0007f7e0ff */
[----:B------:R-:W-:-:S04]  /*eb90*/  @!P1 IMAD.X R5, RZ, RZ, R5, P3 ;  /* 0x000000ffff059224 */ /* 0x000fc800018e0605 */
[----:B------:R-:W-:Y:S02]  /*eba0*/  @!P1 IMAD.MOV.U32 R7, RZ, RZ, R5 ;  /* 0x000000ffff079224 */ /* 0x000fe400078e0005 */
[----:B------:R-:W-:Y:S02]  /*ebb0*/  IMAD.MOV.U32 R13, RZ, RZ, R2 ;  /* 0x000000ffff0d7224 */ /* 0x000fe400078e0002 */
[C---:B------:R-:W-:Y:S01]  /*ebc0*/  VIADD R5, R0.reuse, 0x10 ;  /* 0x0000001000057836 */ /* 0x040fe20000000000 */
[----:B------:R-:W-:Y:S01]  /*ebd0*/  @!PT LDS RZ, [RZ] ;  /* 0x00000000fffff984 */ /* 0x000fe20000000800 */
[----:B------:R-:W-:Y:S01]  /*ebe0*/  @!PT LDS RZ, [RZ] ;  /* 0x00000000fffff984 */ /* 0x000fe20000000800 */
[----:B------:R-:W-:Y:S01]  /*ebf0*/  @!PT LDS RZ, [RZ] ;  /* 0x00000000fffff984 */ /* 0x000fe20000000800 */
[----:B------:R0:W-:Y:S04]  /*ec00*/  @!P1 LDGSTS.E.BYPASS.LTC128B.128 [R10+0x1c400], desc[UR48][R6.64], !P0 ;  /* 0x1c400000060a9fae */ /* 0x0001e8000c101d70 */
[----:B------:R-:W-:Y:S01]  /*ec10*/  ISETP.GE.AND P2, PT, R5, R3, PT ;  /* 0x000000030500720c */ /* 0x000fe20003f46270 */
[----:B------:R-:W-:-:S02]  /*ec20*/  VIADD R5, R0, 0x20 ;  /* 0x0000002000057836 */ /* 0x000fc40000000000 */
[----:B------:R-:W-:-:S10]  /*ec30*/  IMAD.MOV.U32 R8, RZ, RZ, R14 ;  /* 0x000000ffff087224 */ /* 0x000fd400078e000e */
[----:B0-----:R-:W-:Y:S05]  /*ec40*/  WARPSYNC.COLLECTIVE R15, `(.L_x_5867) ;  /* 0x000000000f087348 */ /* 0x001fea0003c00000 */
[----:B------:R1:W2:Y:S02]  /*ec50*/  SHFL.IDX P6, R14, R13, R12, R11 ;  /* 0x0000000c0d0e7389 */ /* 0x0002a400000c000b */
[----:B012---:R-:W-:Y:S01]  /*ec60*/  ENDCOLLECTIVE ;  /* 0x000000000000791b */ /* 0x007fe20003800000 */
.L_x_5867:
[----:B------:R-:W-:Y:S02]  /*ec70*/  IMAD.MOV.U32 R13, RZ, RZ, R4 ;  /* 0x000000ffff0d7224 */ /* 0x000fe400078e0004 */
[----:B------:R-:W-:Y:S02]  /*ec80*/  IMAD.MOV.U32 R12, RZ, RZ, 0x2 ;  /* 0x00000002ff0c7424 */ /* 0x000fe400078e00ff */
[----:B------:R-:W-:-:S07]  /*ec90*/  IMAD.MOV.U32 R9, RZ, RZ, R14 ;  /* 0x000000ffff097224 */ /* 0x000fce00078e000e */
[----:B------:R-:W-:Y:S05]  /*eca0*/  WARPSYNC.COLLECTIVE R15, `(.L_x_5868) ;  /* 0x000000000f087348 */ /* 0x000fea0003c00000 */
[----:B------:R0:W1:Y:S02]  /*ecb0*/  SHFL.IDX P6, R14, R13, R12, R11 ;  /* 0x0000000c0d0e7389 */ /* 0x00006400000c000b */
[----:B01----:R-:W-:Y:S01]  /*ecc0*/  ENDCOLLECTIVE ;  /* 0x000000000000791b */ /* 0x003fe20003800000 */
.L_x_5868:
[----:B------:R-:W-:-:S05]  /*ecd0*/  @!P2 IADD3 R6, P1, R17, R9, RZ ;  /* 0x000000091106a210 */ /* 0x000fca0007f3e0ff */
[----:B------:R-:W-:Y:S01]  /*ece0*/  @!P2 IMAD.X R7, RZ, RZ, R8, P1 ;  /* 0x000000ffff07a224 */ /* 0x000fe200008e0608 */
[----:B------:R-:W-:Y:S01]  /*ecf0*/  ISETP.GE.AND P1, PT, R5, R3, PT ;  /* 0x000000030500720c */ /* 0x000fe20003f26270 */
[----:B------:R-:W-:-:S03]  /*ed00*/  VIADD R8, R0, 0x60 ;  /* 0x0000006000087836 */ /* 0x000fc60000000000 */
[----:B------:R-:W-:Y:S01]  /*ed10*/  @!PT LDS RZ, [RZ] ;  /* 0x00000000fffff984 */ /* 0x000fe20000000800 */
[----:B------:R-:W-:Y:S01]  /*ed20*/  @!PT LDS RZ, [RZ] ;  /* 0x00000000fffff984 */ /* 0x000fe20000000800 */
[----:B------:R-:W-:Y:S01]  /*ed30*/  @!PT LDS RZ, [RZ] ;  /* 0x00000000fffff984 */ /* 0x000fe20000000800 */
[----:B------:R0:W-:Y:S01]  /*ed40*/  @!P2 LDGSTS.E.BYPASS.LTC128B.128 [R10+0x1cc00], desc[UR48][R6.64], !P0 ;  /* 0x1cc00000060aafae */ /* 0x0001e2000c101d70 */
[----:B------:R-:W-:Y:S02]  /*ed50*/  IMAD.MOV.U32 R13, RZ, RZ, R2 ;  /* 0x000000ffff0d7224 */ /* 0x000fe400078e0002 */
[----:B------:R-:W-:-:S07]  /*ed60*/  IMAD.MOV.U32 R5, RZ, RZ, R14 ;  /* 0x000000ffff057224 */ /* 0x000fce00078e000e */
[----:B0-----:R-:W-:Y:S05]  /*ed70*/  WARPSYNC.COLLECTIVE R15, `(.L_x_5869) ;  /* 0x000000000f087348 */ /* 0x001fea0003c00000 */
[----:B------:R1:W2:Y:S02]  /*ed80*/  SHFL.IDX P6, R14, R13, R12, R11 ;  /* 0x0000000c0d0e7389 */ /* 0x0002a400000c000b */
[----:B012---:R-:W-:Y:S01]  /*ed90*/  ENDCOLLECTIVE ;  /* 0x000000000000791b */ /* 0x007fe20003800000 */
.L_x_5869:
[----:B------:R-:W-:Y:S02]  /*eda0*/  IMAD.MOV.U32 R13, RZ, RZ, R4 ;  /* 0x000000ffff0d7224 */ /* 0x000fe400078e0004 */
[----:B------:R-:W-:Y:S02]  /*edb0*/  IMAD.MOV.U32 R12, RZ, RZ, 0x3 ;  /* 0x00000003ff0c7424 */ /* 0x000fe400078e00ff */
[----:B------:R-:W-:-:S07]  /*edc0*/  IMAD.MOV.U32 R6, RZ, RZ, R14 ;  /* 0x000000ffff067224 */ /* 0x000fce00078e000e */
[----:B------:R-:W-:Y:S05]  /*edd0*/  WARPSYNC.COLLECTIVE R15, `(.L_x_5870) ;  /* 0x000000000f087348 */ /* 0x000fea0003c00000 */
[----:B------:R0:W1:Y:S02]  /*ede0*/  SHFL.IDX P6, R14, R13, R12, R11 ;  /* 0x0000000c0d0e7389 */ /* 0x00006400000c000b */
[----:B01----:R-:W-:Y:S01]  /*edf0*/  ENDCOLLECTIVE ;  /* 0x000000000000791b */ /* 0x003fe20003800000 */
.L_x_5870:
        /* <DEDUP_REMOVED lines=9> */
[----:B------:R-:W-:Y:S01]  /*ee90*/  ISETP.GE.AND P1, PT, R5, R3, PT ;  /* 0x000000030500720c */ /* 0x000fe20003f26270 */
[----:B------:R-:W-:-:S12]  /*eea0*/  IMAD.MOV.U32 R5, RZ, RZ, R14 ;  /* 0x000000ffff057224 */ /* 0x000fd800078e000e */
[----:B0-----:R-:W-:Y:S05]  /*eeb0*/  WARPSYNC.COLLECTIVE R15, `(.L_x_5871) ;  /* 0x000000000f087348 */ /* 0x001fea0003c00000 */
[----:B------:R1:W2:Y:S02]  /*eec0*/  SHFL.IDX P6, R14, R13, R12, R11 ;  /* 0x0000000c0d0e7389 */ /* 0x0002a400000c000b */
[----:B012---:R-:W-:Y:S01]  /*eed0*/  ENDCOLLECTIVE ;  /* 0x000000000000791b */ /* 0x007fe20003800000 */
.L_x_5871:
[----:B------:R-:W-:Y:S02]  /*eee0*/  IMAD.MOV.U32 R13, RZ, RZ, R4 ;  /* 0x000000ffff0d7224 */ /* 0x000fe400078e0004 */
[----:B------:R-:W-:Y:S02]  /*eef0*/  IMAD.MOV.U32 R12, RZ, RZ, 0x4 ;  /* 0x00000004ff0c7424 */ /* 0x000fe400078e00ff */
[----:B------:R-:W-:-:S07]  /*ef00*/  IMAD.MOV.U32 R6, RZ, RZ, R14 ;  /* 0x000000ffff067224 */ /* 0x000fce00078e000e */
[----:B------:R-:W-:Y:S05]  /*ef10*/  WARPSYNC.COLLECTIVE R15, `(.L_x_5872) ;  /* 0x000000000f087348 */ /* 0x000fea0003c00000 */
[----:B------:R0:W1:Y:S02]  /*ef20*/  SHFL.IDX P6, R14, R13, R12, R11 ;  /* 0x0000000c0d0e7389 */ /* 0x00006400000c000b */
[----:B01----:R-:W-:Y:S01]  /*ef30*/  ENDCOLLECTIVE ;  /* 0x000000000000791b */ /* 0x003fe20003800000 */
.L_x_5872:
        /* <DEDUP_REMOVED lines=14> */
.L_x_5873:
[----:B------:R-:W-:Y:S02]  /*f020*/  IMAD.MOV.U32 R13, RZ, RZ, R4 ;  /* 0x000000ffff0d7224 */ /* 0x000fe400078e0004 */
[----:B------:R-:W-:Y:S02]  /*f030*/  IMAD.MOV.U32 R12, RZ, RZ, 0x5 ;  /* 0x00000005ff0c7424 */ /* 0x000fe400078e00ff */
[----:B------:R-:W-:-:S07]  /*f040*/  IMAD.MOV.U32 R6, RZ, RZ, R14 ;  /* 0x000000ffff067224 */ /* 0x000fce00078e000e */
[----:B------:R-:W-:Y:S05]  /*f050*/  WARPSYNC.COLLECTIVE R15, `(.L_x_5874) ;  /* 0x000000000f087348 */ /* 0x000fea0003c00000 */
[----:B------:R0:W1:Y:S02]  /*f060*/  SHFL.IDX P6, R14, R13, R12, R11 ;  /* 0x0000000c0d0e7389 */ /* 0x00006400000c000b */
[----:B01----:R-:W-:Y:S01]  /*f070*/  ENDCOLLECTIVE ;  /* 0x000000000000791b */ /* 0x003fe20003800000 */
.L_x_5874:
        /* <DEDUP_REMOVED lines=14> */
.L_x_5875:
[----:B------:R-:W-:Y:S02]  /*f160*/  IMAD.MOV.U32 R13, RZ, RZ, R4 ;  /* 0x000000ffff0d7224 */ /* 0x000fe400078e0004 */
[----:B------:R-:W-:Y:S02]  /*f170*/  IMAD.MOV.U32 R12, RZ, RZ, 0x6 ;  /* 0x00000006ff0c7424 */ /* 0x000fe400078e00ff */
[----:B------:R-:W-:-:S07]  /*f180*/  IMAD.MOV.U32 R6, RZ, RZ, R14 ;  /* 0x000000ffff067224 */ /* 0x000fce00078e000e */
[----:B------:R-:W-:Y:S05]  /*f190*/  WARPSYNC.COLLECTIVE R15, `(.L_x_5876) ;  /* 0x000000000f087348 */ /* 0x000fea0003c00000 */
[----:B------:R0:W1:Y:S02]  /*f1a0*/  SHFL.IDX P6, R14, R13, R12, R11 ;  /* 0x0000000c0d0e7389 */ /* 0x00006400000c000b */
[----:B01----:R-:W-:Y:S01]  /*f1b0*/  ENDCOLLECTIVE ;  /* 0x000000000000791b */ /* 0x003fe20003800000 */
.L_x_5876:
[----:B------:R-:W-:-:S05]  /*f1c0*/  @!P1 IADD3 R6, P2, R17, R6, RZ ;  /* 0x0000000611069210 */ /* 0x000fca0007f5e0ff */
[----:B------:R-:W-:-:S04]  /*f1d0*/  @!P1 IMAD.X R5, RZ, RZ, R5, P2 ;  /* 0x000000ffff059224 */ /* 0x000fc800010e0605 */
[----:B------:R-:W-:Y:S02]  /*f1e0*/  @!P1 IMAD.MOV.U32 R7, RZ, RZ, R5 ;  /* 0x000000ffff079224 */ /* 0x000fe400078e0005 */
[----:B------:R-:W-:-:S03]  /*f1f0*/  IMAD.MOV.U32 R13, RZ, RZ, R2 ;  /* 0x000000ffff0d7224 */ /* 0x000fc600078e0002 */
[----:B------:R-:W-:Y:S01]  /*f200*/  @!PT LDS RZ, [RZ] ;  /* 0x00000000fffff984 */ /* 0x000fe20000000800 */
[----:B------:R-:W-:Y:S01]  /*f210*/  @!PT LDS RZ, [RZ] ;  /* 0x00000000fffff984 */ /* 0x000fe20000000800 */
[----:B------:R-:W-:Y:S01]  /*f220*/  @!PT LDS RZ, [RZ] ;  /* 0x00000000fffff984 */ /* 0x000fe20000000800 */
[----:B------:R0:W-:Y:S01]  /*f230*/  @!P1 LDGSTS.E.BYPASS.LTC128B.128 [R10+0x1ec00], desc[UR48][R6.64], !P0 ;  /* 0x1ec00000060a9fae */ /* 0x0001e2000c101d70 */
[----:B------:R-:W-:Y:S01]  /*f240*/  ISETP.GE.AND P1, PT, R8, R3, PT ;  /* 0x000000030800720c */ /* 0x000fe20003f26270 */
[----:B------:R-:W-:-:S12]  /*f250*/  IMAD.MOV.U32 R5, RZ, RZ, R14 ;  /* 0x000000ffff057224 */ /* 0x000fd800078e000e */
[----:B0-----:R-:W-:Y:S05]  /*f260*/  WARPSYNC.COLLECTIVE R15, `(.L_x_5877) ;  /* 0x000000000f087348 */ /* 0x001fea0003c00000 */
[----:B------:R1:W2:Y:S02]  /*f270*/  SHFL.IDX P6, R14, R13, R12, R11 ;  /* 0x0000000c0d0e7389 */ /* 0x0002a400000c000b */
[----:B012---:R-:W-:Y:S01]  /*f280*/  ENDCOLLECTIVE ;  /* 0x000000000000791b */ /* 0x007fe20003800000 */
.L_x_5877:
[----:B------:R-:W-:Y:S02]  /*f290*/  IMAD.MOV.U32 R13, RZ, RZ, R4 ;  /* 0x000000ffff0d7224 */ /* 0x000fe400078e0004 */
[----:B------:R-:W-:Y:S02]  /*f2a0*/  IMAD.MOV.U32 R12, RZ, RZ, 0x7 ;  /* 0x00000007ff0c7424 */ /* 0x000fe400078e00ff */
[----:B------:R-:W-:-:S07]  /*f2b0*/  IMAD.MOV.U32 R6, RZ, RZ, R14 ;  /* 0x000000ffff067224 */ /* 0x000fce00078e000e */
[----:B------:R-:W-:Y:S05]  /*f2c0*/  WARPSYNC.COLLECTIVE R15, `(.L_x_5878) ;  /* 0x000000000f087348 */ /* 0x000fea0003c00000 */
[----:B------:R0:W1:Y:S02]  /*f2d0*/  SHFL.IDX P6, R14, R13, R12, R11 ;  /* 0x0000000c0d0e7389 */ /* 0x00006400000c000b */
[----:B01----:R-:W-:Y:S01]  /*f2e0*/  ENDCOLLECTIVE ;  /* 0x000000000000791b */ /* 0x003fe20003800000 */
.L_x_5878:
        /* <DEDUP_REMOVED lines=8> */
[----:B------:R-:W-:-:S07]  /*f370*/  IMAD.MOV.U32 R4, RZ, RZ, R14 ;  /* 0x000000ffff047224 */ /* 0x000fce00078e000e */
[----:B0-----:R-:W-:Y:S05]  /*f380*/  WARPSYNC.COLLECTIVE R15, `(.L_x_5879) ;  /* 0x000000000f087348 */ /* 0x001fea0003c00000 */
[----:B------:R1:W2:Y:S02]  /*f390*/  SHFL.IDX P6, R14, R13, R12, R11 ;  /* 0x0000000c0d0e7389 */ /* 0x0002a400000c000b */
[----:B012---:R-:W-:Y:S01]  /*f3a0*/  ENDCOLLECTIVE ;  /* 0x000000000000791b */ /* 0x007fe20003800000 */
.L_x_5879:
[----:B------:R-:W-:Y:S01]  /*f3b0*/  IMAD.MOV.U32 R2, RZ, RZ, R14 ;  /* 0x000000ffff027224 */ /* 0x000fe200078e000e */
[----:B------:R-:W-:Y:S06]  /*f3c0*/  BRA `(.L_x_5880) ;  /* 0xffffffd400307947 */ /* 0x000fec000383ffff */
.L_x_5814:
[----:B-1----:R-:W-:-:S04]  /*f3d0*/  IMAD.U32 R2, RZ, RZ, UR41 ;  /* 0x00000029ff027e24 */ /* 0x002fc8000f8e00ff */
[----:B------:R1:W2:Y:S03]  /*f3e0*/  SYNCS.PHASECHK.TRANS64.TRYWAIT P0, [R2+URZ+0x2e820], R0 ;  /* 0x02e82000020075a7 */ /* 0x0002a6000800017f */
[----:B--2---:R-:W-:Y:S05]  /*f3f0*/  @!P0 NANOSLEEP.SYNCS 0x989680 ;  /* 0x009896800000895d */ /* 0x004fea0003900000 */
[----:B------:R-:W2:Y:S02]  /*f400*/  @!P0 SYNCS.PHASECHK.TRANS64 P0, [R2+URZ+0x2e820], R0 ;  /* 0x02e82000020085a7 */ /* 0x000ea4000800007f */
[----:B--2---:R-:W-:Y:S05]  /*f410*/  @!P0 BRA `(.L_x_5814) ;  /* 0xfffffffc00ec8947 */ /* 0x004fea000383ffff */
[----:B------:R-:W-:Y:S05]  /*f420*/  BRA `(.L_x_5881) ;  /* 0xffffffd400607947 */ /* 0x000fea000383ffff */
.L_x_5820:
[----:B0-----:R0:W2:Y:S02]  /*f430*/  SYNCS.PHASECHK.TRANS64.TRYWAIT P0, [R4+URZ+0x2e880], R3 ;  /* 0x02e88003040075a7 */ /* 0x0010a4000800017f */
[----:B--2---:R-:W-:Y:S05]  /*f440*/  @!P0 NANOSLEEP.SYNCS 0x989680 ;  /* 0x009896800000895d */ /* 0x004fea0003900000 */
[----:B------:R-:W2:Y:S02]  /*f450*/  @!P0 SYNCS.PHASECHK.TRANS64 P0, [R4+URZ+0x2e880], R3 ;  /* 0x02e88003040085a7 */ /* 0x000ea4000800007f */
[----:B--2---:R-:W-:Y:S05]  /*f460*/  @!P0 BRA `(.L_x_5820) ;  /* 0xfffffffc00f08947 */ /* 0x004fea000383ffff */
[----:B------:R-:W-:Y:S05]  /*f470*/  BRA `(.L_x_5882) ;  /* 0xffffffd800107947 */ /* 0x000fea000383ffff */
.L_x_5825:
[----:B--2---:R2:W3:Y:S02]  /*f480*/  SYNCS.PHASECHK.TRANS64.TRYWAIT P0, [R4+URZ+0x2e840], R3 ;  /* 0x02e84003040075a7 */ /* 0x0044e4000800017f */
[----:B---3--:R-:W-:Y:S05]  /*f490*/  @!P0 NANOSLEEP.SYNCS 0x989680 ;  /* 0x009896800000895d */ /* 0x008fea0003900000 */
[----:B------:R-:W3:Y:S02]  /*f4a0*/  @!P0 SYNCS.PHASECHK.TRANS64 P0, [R4+URZ+0x2e840], R3 ;  /* 0x02e84003040085a7 */ /* 0x000ee4000800007f */
[----:B---3--:R-:W-:Y:S05]  /*f4b0*/  @!P0 BRA `(.L_x_5825) ;  /* 0xfffffffc00f08947 */ /* 0x008fea000383ffff */
[----:B------:R-:W-:Y:S05]  /*f4c0*/  BRA `(.L_x_5883) ;  /* 0xffffffd800907947 */ /* 0x000fea000383ffff */
.L_x_5831:
[----:B0-----:R0:W2:Y:S02]  /*f4d0*/  SYNCS.PHASECHK.TRANS64.TRYWAIT P0, [R19+URZ+0x2e870], R2 ;  /* 0x02e87002130075a7 */ /* 0x0010a4000800017f */
[----:B--2---:R-:W-:Y:S05]  /*f4e0*/  @!P0 NANOSLEEP.SYNCS 0x989680 ;  /* 0x009896800000895d */ /* 0x004fea0003900000 */
[----:B------:R-:W2:Y:S02]  /*f4f0*/  @!P0 SYNCS.PHASECHK.TRANS64 P0, [R19+URZ+0x2e870], R2 ;  /* 0x02e87002130085a7 */ /* 0x000ea4000800007f */
[----:B--2---:R-:W-:Y:S05]  /*f500*/  @!P0 BRA `(.L_x_5831) ;  /* 0xfffffffc00f08947 */ /* 0x004fea000383ffff */
[----:B------:R-:W-:Y:S05]  /*f510*/  BRA `(.L_x_5884) ;  /* 0xffffffdc002c7947 */ /* 0x000fea000383ffff */
.L_x_5833:
[----:B0-----:R0:W2:Y:S02]  /*f520*/  SYNCS.PHASECHK.TRANS64.TRYWAIT P0, [R19+URZ+0x2e860], R0 ;  /* 0x02e86000130075a7 */ /* 0x0010a4000800017f */
[----:B--2---:R-:W-:Y:S05]  /*f530*/  @!P0 NANOSLEEP.SYNCS 0x989680 ;  /* 0x009896800000895d */ /* 0x004fea0003900000 */
[----:B------:R-:W2:Y:S02]  /*f540*/  @!P0 SYNCS.PHASECHK.TRANS64 P0, [R19+URZ+0x2e860], R0 ;  /* 0x02e86000130085a7 */ /* 0x000ea4000800007f */
[----:B--2---:R-:W-:Y:S05]  /*f550*/  @!P0 BRA `(.L_x_5833) ;  /* 0xfffffffc00f08947 */ /* 0x004fea000383ffff */
[----:B------:R-:W-:Y:S05]  /*f560*/  BRA `(.L_x_5885) ;  /* 0xffffffdc00347947 */ /* 0x000fea000383ffff */
.L_x_5838:
[----:B-1----:R1:W2:Y:S02]  /*f570*/  SYNCS.PHASECHK.TRANS64.TRYWAIT P0, [R16+URZ+0x2e870], R3 ;  /* 0x02e87003100075a7 */ /* 0x0022a4000800017f */
[----:B--2---:R-:W-:Y:S05]  /*f580*/  @!P0 NANOSLEEP.SYNCS 0x989680 ;  /* 0x009896800000895d */ /* 0x004fea0003900000 */
[----:B------:R-:W2:Y:S02]  /*f590*/  @!P0 SYNCS.PHASECHK.TRANS64 P0, [R16+URZ+0x2e870], R3 ;  /* 0x02e87003100085a7 */ /* 0x000ea4000800007f */
[----:B--2---:R-:W-:Y:S05]  /*f5a0*/  @!P0 BRA `(.L_x_5838) ;  /* 0xfffffffc00f08947 */ /* 0x004fea000383ffff */
[----:B------:R-:W-:Y:S05]  /*f5b0*/  BRA `(.L_x_5886) ;  /* 0xffffffe4004c7947 */ /* 0x000fea000383ffff */
.L_x_5840:
[----:B-1----:R1:W2:Y:S02]  /*f5c0*/  SYNCS.PHASECHK.TRANS64.TRYWAIT P0, [R16+URZ+0x2e860], R3 ;  /* 0x02e86003100075a7 */ /* 0x0022a4000800017f */
[----:B--2---:R-:W-:Y:S05]  /*f5d0*/  @!P0 NANOSLEEP.SYNCS 0x989680 ;  /* 0x009896800000895d */ /* 0x004fea0003900000 */
[----:B------:R-:W2:Y:S02]  /*f5e0*/  @!P0 SYNCS.PHASECHK.TRANS64 P0, [R16+URZ+0x2e860], R3 ;  /* 0x02e86003100085a7 */ /* 0x000ea4000800007f */
[----:B--2---:R-:W-:Y:S05]  /*f5f0*/  @!P0 BRA `(.L_x_5840) ;  /* 0xfffffffc00f08947 */ /* 0x004fea000383ffff */
[----:B------:R-:W-:Y:S05]  /*f600*/  BRA `(.L_x_5887) ;  /* 0xffffffe400547947 */ /* 0x000fea000383ffff */
.L_x_5843:
[----:B0-----:R0:W1:Y:S02]  /*f610*/  SYNCS.PHASECHK.TRANS64.TRYWAIT P0, [R9+URZ+0x2e820], R0 ;  /* 0x02e82000090075a7 */ /* 0x001064000800017f */
[----:B-1----:R-:W-:Y:S05]  /*f620*/  @!P0 NANOSLEEP.SYNCS 0x989680 ;  /* 0x009896800000895d */ /* 0x002fea0003900000 */
[----:B------:R-:W1:Y:S02]  /*f630*/  @!P0 SYNCS.PHASECHK.TRANS64 P0, [R9+URZ+0x2e820], R0 ;  /* 0x02e82000090085a7 */ /* 0x000e64000800007f */
[----:B-1----:R-:W-:Y:S05]  /*f640*/  @!P0 BRA `(.L_x_5843) ;  /* 0xfffffffc00f08947 */ /* 0x002fea000383ffff */
[----:B------:R-:W-:Y:S05]  /*f650*/  BRA `(.L_x_5888) ;  /* 0xffffffec00487947 */ /* 0x000fea000383ffff */
.L_x_5847:
[----:B0-----:R0:W1:Y:S02]  /*f660*/  SYNCS.PHASECHK.TRANS64.TRYWAIT P1, [R5+URZ], R4 ;  /* 0x00000004050075a7 */ /* 0x001064000802017f */
[----:B-1----:R-:W-:Y:S05]  /*f670*/  @!P1 NANOSLEEP.SYNCS 0x989680 ;  /* 0x009896800000995d */ /* 0x002fea0003900000 */
[----:B------:R-:W1:Y:S02]  /*f680*/  @!P1 SYNCS.PHASECHK.TRANS64 P1, [R5+URZ], R4 ;  /* 0x00000004050095a7 */ /* 0x000e64000802007f */
[----:B-1----:R-:W-:Y:S05]  /*f690*/  @!P1 BRA `(.L_x_5847) ;  /* 0xfffffffc00f09947 */ /* 0x002fea000383ffff */
[----:B------:R-:W-:Y:S05]  /*f6a0*/  BRA `(.L_x_5889) ;  /* 0xffffffec00a47947 */ /* 0x000fea000383ffff */
.L_x_5848:
[----:B-1----:R1:W2:Y:S02]  /*f6b0*/  SYNCS.PHASECHK.TRANS64.TRYWAIT P1, [R7+URZ], R0 ;  /* 0x00000000070075a7 */ /* 0x0022a4000802017f */
[----:B--2---:R-:W-:Y:S05]  /*f6c0*/  @!P1 NANOSLEEP.SYNCS 0x989680 ;  /* 0x009896800000995d */ /* 0x004fea0003900000 */
[----:B------:R-:W2:Y:S02]  /*f6d0*/  @!P1 SYNCS.PHASECHK.TRANS64 P1, [R7+URZ], R0 ;  /* 0x00000000070095a7 */ /* 0x000ea4000802007f */
[----:B--2---:R-:W-:Y:S05]  /*f6e0*/  @!P1 BRA `(.L_x_5848) ;  /* 0xfffffffc00f09947 */ /* 0x004fea000383ffff */
[----:B------:R-:W-:Y:S05]  /*f6f0*/  BRA `(.L_x_5890) ;  /* 0xffffffec00987947 */ /* 0x000fea000383ffff */
.L_x_5850:
[----:B0-----:R0:W2:Y:S02]  /*f700*/  SYNCS.PHASECHK.TRANS64.TRYWAIT P1, [R5+URZ+0x2e860], R4 ;  /* 0x02e86004050075a7 */ /* 0x0010a4000802017f */
[----:B--2---:R-:W-:Y:S05]  /*f710*/  @!P1 NANOSLEEP.SYNCS 0x989680 ;  /* 0x009896800000995d */ /* 0x004fea0003900000 */
[----:B------:R-:W2:Y:S02]  /*f720*/  @!P1 SYNCS.PHASECHK.TRANS64 P1, [R5+URZ+0x2e860], R4 ;  /* 0x02e86004050095a7 */ /* 0x000ea4000802007f */
[----:B--2---:R-:W-:Y:S05]  /*f730*/  @!P1 BRA `(.L_x_5850) ;  /* 0xfffffffc00f09947 */ /* 0x004fea000383ffff */
[----:B------:R-:W-:Y:S05]  /*f740*/  BRA `(.L_x_5891) ;  /* 0xffffffec009c7947 */ /* 0x000fea000383ffff */
.L_x_5852:
[----:B--2---:R2:W3:Y:S02]  /*f750*/  SYNCS.PHASECHK.TRANS64.TRYWAIT P1, [R3+URZ+0x2e860], R0 ;  /* 0x02e86000030075a7 */ /* 0x0044e4000802017f */
[----:B---3--:R-:W-:Y:S05]  /*f760*/  @!P1 NANOSLEEP.SYNCS 0x989680 ;  /* 0x009896800000995d */ /* 0x008fea0003900000 */
[----:B------:R-:W3:Y:S02]  /*f770*/  @!P1 SYNCS.PHASECHK.TRANS64 P1, [R3+URZ+0x2e860], R0 ;  /* 0x02e86000030095a7 */ /* 0x000ee4000802007f */
[----:B---3--:R-:W-:Y:S05]  /*f780*/  @!P1 BRA `(.L_x_5852) ;  /* 0xfffffffc00f09947 */ /* 0x008fea000383ffff */
[----:B------:R-:W-:Y:S05]  /*f790*/  BRA `(.L_x_5892) ;  /* 0xffffffec009c7947 */ /* 0x000fea000383ffff */
.L_x_5854:
[----:B---3--:R3:W4:Y:S02]  /*f7a0*/  SYNCS.PHASECHK.TRANS64.TRYWAIT P0, [R5+URZ+0x2e880], R4 ;  /* 0x02e88004050075a7 */ /* 0x008724000800017f */
[----:B----4-:R-:W-:Y:S05]  /*f7b0*/  @!P0 NANOSLEEP.SYNCS 0x989680 ;  /* 0x009896800000895d */ /* 0x010fea0003900000 */
[----:B------:R-:W4:Y:S02]  /*f7c0*/  @!P0 SYNCS.PHASECHK.TRANS64 P0, [R5+URZ+0x2e880], R4 ;  /* 0x02e88004050085a7 */ /* 0x000f24000800007f */
[----:B----4-:R-:W-:Y:S05]  /*f7d0*/  @!P0 BRA `(.L_x_5854) ;  /* 0xfffffffc00f08947 */ /* 0x010fea000383ffff */
[----:B------:R-:W-:Y:S05]  /*f7e0*/  BRA `(.L_x_5855) ;  /* 0xffffffec00987947 */ /* 0x000fea000383ffff */
.L_x_5893:
        /* <DEDUP_REMOVED lines=9> */
.L_x_12970:


//--------------------- .text._ZN7cutlass13device_kernelIN5flash11enable_sm90INS1_16FlashAttnFwdSm90INS1_25CollectiveMainloopFwdSm90ILi2EN4cute5tupleIJNS5_1CILi1EEES8_S8_EEENS6_IJNS7_ILi128EEENS7_ILi224EEESA_EEELi128ENS_12float_e4m3_tEfNS_4arch4Sm90ELb0ELb0ELb0ELb1ELb0ELb0ELb0ELb1ELb1ELb1ELb0ELb0EEENS1_21CollectiveEpilogueFwdINS6_IJSA_SA_SB_EEES9_NS_10bfloat16_tESF_Li256ELb1ELb1ELb0ELb1EEENS1_36VarlenDynamicPersistentTileSchedulerILi128ELi224ELi256ELi128ELb0ELb1ELb1ELb0ELb1ELb1EEEEEEEEEvNT_6ParamsE --------------------------
	.section	.text._ZN7cutlass13device_kernelIN5flash11enable_sm90INS1_16FlashAttnFwdSm90INS1_25CollectiveMainloopFwdSm90ILi2EN4cute5tupleIJNS5_1CILi1EEES8_S8_EEENS6_IJNS7_ILi128EEENS7_ILi224EEESA_EEELi128ENS_12float_e4m3_tEfNS_4arch4Sm90ELb0ELb0ELb0ELb1ELb0ELb0ELb0ELb1ELb1ELb1ELb0ELb0EEENS1_21CollectiveEpilogueFwdINS6_IJSA_SA_SB_EEES9_NS_10bfloat16_tESF_Li256ELb1ELb1ELb0ELb1EEENS1_36VarlenDynamicPersistentTileSchedulerILi128ELi224ELi256ELi128ELb0ELb1ELb1ELb0ELb1ELb1EEEEEEEEEvNT_6ParamsE,"ax",@progbits
	.align	128
.text._ZN7cutlass13device_kernelIN5flash11enable_sm90INS1_16FlashAttnFwdSm90INS1_25CollectiveMainloopFwdSm90ILi2EN4cute5tupleIJNS5_1CILi1EEES8_S8_EEENS6_IJNS7_ILi128EEENS7_ILi224EEESA_EEELi128ENS_12float_e4m3_tEfNS_4arch4Sm90ELb0ELb0ELb0ELb1ELb0ELb0ELb0ELb1ELb1ELb1ELb0ELb0EEENS1_21CollectiveEpilogueFwdINS6_IJSA_SA_SB_EEES9_NS_10bfloat16_tESF_Li256ELb1ELb1ELb0ELb1EEENS1_36VarlenDynamicPersistentTileSchedulerILi128ELi224ELi256ELi128ELb0ELb1ELb1ELb0ELb1ELb1EEEEEEEEEvNT_6ParamsE:
        .type           _ZN7cutlass13device_kernelIN5flash11enable_sm90INS1_16FlashAttnFwdSm90INS1_25CollectiveMainloopFwdSm90ILi2EN4cute5tupleIJNS5_1CILi1EEES8_S8_EEENS6_IJNS7_ILi128EEENS7_ILi224EEESA_EEELi128ENS_12float_e4m3_tEfNS_4arch4Sm90ELb0ELb0ELb0ELb1ELb0ELb0ELb0ELb1ELb1ELb1ELb0ELb0EEENS1_21CollectiveEpilogueFwdINS6_IJSA_SA_SB_EEES9_NS_10bfloat16_tESF_Li256ELb1ELb1ELb0ELb1EEENS1_36VarlenDynamicPersistentTileSchedulerILi128ELi224ELi256ELi128ELb0ELb1ELb1ELb0ELb1ELb1EEEEEEEEEvNT_6ParamsE,@function
        .size           _ZN7cutlass13device_kernelIN5flash11enable_sm90INS1_16FlashAttnFwdSm90INS1_25CollectiveMainloopFwdSm90ILi2EN4cute5tupleIJNS5_1CILi1EEES8_S8_EEENS6_IJNS7_ILi128EEENS7_ILi224EEESA_EEELi128ENS_12float_e4m3_tEfNS_4arch4Sm90ELb0ELb0ELb0ELb1ELb0ELb0ELb0ELb1ELb1ELb1ELb0ELb0EEENS1_21CollectiveEpilogueFwdINS6_IJSA_SA_SB_EEES9_NS_10bfloat16_tESF_Li256ELb1ELb1ELb0ELb1EEENS1_36VarlenDynamicPersistentTileSchedulerILi128ELi224ELi256ELi128ELb0ELb1ELb1ELb0ELb1ELb1EEEEEEEEEvNT_6ParamsE,(.L_x_12971 - _ZN7cutlass13device_kernelIN5flash11enable_sm90INS1_16FlashAttnFwdSm90INS1_25CollectiveMainloopFwdSm90ILi2EN4cute5tupleIJNS5_1CILi1EEES8_S8_EEENS6_IJNS7_ILi128EEENS7_ILi224EEESA_EEELi128ENS_12float_e4m3_tEfNS_4arch4Sm90ELb0ELb0ELb0ELb1ELb0ELb0ELb0ELb1ELb1ELb1ELb0ELb0EEENS1_21CollectiveEpilogueFwdINS6_IJSA_SA_SB_EEES9_NS_10bfloat16_tESF_Li256ELb1ELb1ELb0ELb1EEENS1_36VarlenDynamicPersistentTileSchedulerILi128ELi224ELi256ELi128ELb0ELb1ELb1ELb0ELb1ELb1EEEEEEEEEvNT_6ParamsE)
        .other          _ZN7cutlass13device_kernelIN5flash11enable_sm90INS1_16FlashAttnFwdSm90INS1_25CollectiveMainloopFwdSm90ILi2EN4cute5tupleIJNS5_1CILi1EEES8_S8_EEENS6_IJNS7_ILi128EEENS7_ILi224EEESA_EEELi128ENS_12float_e4m3_tEfNS_4arch4Sm90ELb0ELb0ELb0ELb1ELb0ELb0ELb0ELb1ELb1ELb1ELb0ELb0EEENS1_21CollectiveEpilogueFwdINS6_IJSA_SA_SB_EEES9_NS_10bfloat16_tESF_Li256ELb1ELb1ELb0ELb1EEENS1_36VarlenDynamicPersistentTileSchedulerILi128ELi224ELi256ELi128ELb0ELb1ELb1ELb0ELb1ELb1EEEEEEEEEvNT_6ParamsE,@"STO_CUDA_ENTRY STV_DEFAULT"
_ZN7cutlass13device_kernelIN5flash11enable_sm90INS1_16FlashAttnFwdSm90INS1_25CollectiveMainloopFwdSm90ILi2EN4cute5tupleIJNS5_1CILi1EEES8_S8_EEENS6_IJNS7_ILi128EEENS7_ILi224EEESA_EEELi128ENS_12float_e4m3_tEfNS_4arch4Sm90ELb0ELb0ELb0ELb1ELb0ELb0ELb0ELb1ELb1ELb1ELb0ELb0EEENS1_21CollectiveEpilogueFwdINS6_IJSA_SA_SB_EEES9_NS_10bfloat16_tESF_Li256ELb1ELb1ELb0ELb1EEENS1_36VarlenDynamicPersistentTileSchedulerILi128ELi224ELi256ELi128ELb0ELb1ELb1ELb0ELb1ELb1EEEEEEEEEvNT_6ParamsE:
        /* <DEDUP_REMOVED lines=18> */
.L_x_5895:
[----:B------:R-:W-:Y:S05]  /*0120*/  BSYNC B0 ;  /* 0x0000000000007941 */ /* 0x000fea0003800000 */
.L_x_5894:
        /* <DEDUP_REMOVED lines=41> */
.L_x_5896:
        /* <DEDUP_REMOVED lines=22> */
.L_x_5897:
        /* <DEDUP_REMOVED lines=18> */
.L_x_5898:
        /* <DEDUP_REMOVED lines=22> */
.L_x_5899:
        /* <DEDUP_REMOVED lines=22> */
.L_x_5900:
[----:B------:R-:W-:Y:S01]  /*0900*/  PLOP3.LUT P0, PT, PT, PT, UP0, 0x80, 0x0 ;  /* 0x000000000000781c */ /* 0x000fe20003f0f008 */
[----:B------:R-:W-:Y:S01]  /*0910*/  UMOV UR38, 0x1 ;  /* 0x0000000100267882 */ /* 0x000fe20000000000 */
[----:B------:R-:W-:Y:S01]  /*0920*/  NOP ;  /* 0x0000000000007918 */ /* 0x000fe20000000000 */
[----:B------:R-:W-:Y:S01]  /*0930*/  USEL UR38, UR38, 0x2, !UP0 ;  /* 0x0000000226267887 */ /* 0x000fe2000c000000 */
[----:B------:R-:W-:Y:S01]  /*0940*/  ULDC.64 UR48, c[0x0][0x208] ;  /* 0x0000820000307ab9 */ /* 0x000fe20000000a00 */
[----:B012-4-:R-:W-:Y:S08]  /*0950*/  BAR.SYNC.DEFER_BLOCKING 0x0 ;  /* 0x0000000000007b1d */ /* 0x017ff00000010000 */
[----:B------:R-:W-:Y:S05]  /*0960*/  @!P0 BRA `(.L_x_5901) ;  /* 0x000000b8007c8947 */ /* 0x000fea0003800000 */
.L_x_5902:
        /* <DEDUP_REMOVED lines=20> */
[----:B------:R-:W-:Y:S01]  /*0ab0*/  IMAD.MOV.U32 R230, RZ, RZ, -0x2 ;  /* 0xfffffffeffe67424 */ /* 0x000fe200078e00ff */
[----:B------:R-:W-:Y:S01]  /*0ac0*/  R2UR UR46, R46 ;  /* 0x000000002e2e72ca */ /* 0x000fe200000e0000 */
[----:B------:R-:W-:Y:S01]  /*0ad0*/  ULOP3.LUT UR45, UR38, 0x1, URZ, 0xfc, !UPT ;  /* 0x00000001262d7892 */ /* 0x000fe2000f8efc3f */
[----:B------:R-:W-:Y:S01]  /*0ae0*/  SHF.R.S32.HI R0, RZ, 0x1f, R235 ;  /* 0x0000001fff007819 */ /* 0x000fe200000114eb */
[----:B------:R-:W-:Y:S01]  /*0af0*/  UMOV UR44, URZ ;  /* 0x0000003f002c7c82 */ /* 0x000fe20008000000 */
[----:B------:R-:W-:Y:S01]  /*0b00*/  UMOV UR43, URZ ;  /* 0x0000003f002b7c82 */ /* 0x000fe20008000000 */
[----:B------:R-:W-:Y:S01]  /*0b10*/  UMOV UR51, URZ ;  /* 0x0000003f00337c82 */ /* 0x000fe20008000000 */
[CC--:B------:R-:W-:Y:S02]  /*0b20*/  LEA.HI R3, R0.reuse, R235.reuse, RZ, 0x7 ;  /* 0x000000eb00037211 */ /* 0x0c0fe400078f38ff */
[----:B------:R-:W-:-:S02]  /*0b30*/  LEA.HI R4, R0, R235, RZ, 0x5 ;  /* 0x000000eb00047211 */ /* 0x000fc400078f28ff */
[----:B------:R-:W-:Y:S02]  /*0b40*/  LOP3.LUT R22, R3, 0xffffff80, RZ, 0xc0, !PT ;  /* 0xffffff8003167812 */ /* 0x000fe400078ec0ff */
[----:B------:R-:W-:Y:S01]  /*0b50*/  LEA.HI R2, R0, R235, RZ, 0x4 ;  /* 0x000000eb00027211 */ /* 0x000fe200078f20ff */
[----:B------:R-:W-:Y:S01]  /*0b60*/  IMAD.SHL.U32 R6, R4, 0x20, RZ ;  /* 0x0000002004067824 */ /* 0x000fe200078e00ff */
[----:B------:R-:W-:Y:S01]  /*0b70*/  SHF.R.S32.HI R228, RZ, 0x7, R3 ;  /* 0x00000007ffe47819 */ /* 0x000fe20000011403 */
[C---:B------:R-:W-:Y:S01]  /*0b80*/  IMAD.IADD R22, R235.reuse, 0x1, -R22 ;  /* 0x00000001eb167824 */ /* 0x040fe200078e0a16 */
        /* <DEDUP_REMOVED lines=41> */
.L_x_5946:
        /* <DEDUP_REMOVED lines=61> */
[----:B------:R-:W2:Y:S01]  /*11f0*/  @P3 LDG.E R0, desc[UR48][R8.64] ;  /* 0x0000003008003981 */ /* 0x000ea2000c1e1900 */
[----:B------:R-:W-:Y:S02]  /*1200*/  IMAD.U32 R4, RZ, RZ, UR12 ;  /* 0x0000000cff047e24 */ /* 0x000fe4000f8e00ff */
[----:B------:R-:W-:Y:S02]  /*1210*/  IMAD.U32 R3, RZ, RZ, UR11 ;  /* 0x0000000bff037e24 */ /* 0x000fe4000f8e00ff */
[----:B------:R-:W-:-:S03]  /*1220*/  IMAD.U32 R5, RZ, RZ, UR13 ;  /* 0x0000000dff057e24 */ /* 0x000fc6000f8e00ff */
[----:B---3--:R0:W3:Y:S04]  /*1230*/  @P0 LDG.E R2, desc[UR48][R2.64] ;  /* 0x0000003002020981 */ /* 0x0080e8000c1e1900 */
[----:B----4-:R-:W4:Y:S01]  /*1240*/  @P1 LDG.E R4, desc[UR48][R4.64] ;  /* 0x0000003004041981 */ /* 0x010f22000c1e1900 */
[----:B------:R-:W-:Y:S01]  /*1250*/  UISETP.NE.U32.AND UP0, UPT, UR6, URZ, UPT ;  /* 0x0000003f0600728c */ /* 0x000fe2000bf05070 */
[----:B------:R-:W-:Y:S01]  /*1260*/  IMAD.MOV.U32 R87, RZ, RZ, RZ ;  /* 0x000000ffff577224 */ /* 0x000fe200078e00ff */
[----:B------:R-:W-:Y:S01]  /*1270*/  UMOV UR50, URZ ;  /* 0x0000003f00327c82 */ /* 0x000fe20008000000 */
[----:B------:R-:W-:Y:S01]  /*1280*/  ULDC UR6, c[0x0][0x2f0] ;  /* 0x0000bc0000067ab9 */ /* 0x000fe20000000800 */
[----:B------:R-:W-:Y:S01]  /*1290*/  UISETP.NE.AND.EX UP0, UPT, UR7, URZ, UPT, UP0 ;  /* 0x0000003f0700728c */ /* 0x000fe2000bf05300 */
[----:B0-----:R-:W-:Y:S01]  /*12a0*/  IMAD.MOV.U32 R3, RZ, RZ, RZ ;  /* 0x000000ffff037224 */ /* 0x001fe200078e00ff */
        /* <DEDUP_REMOVED lines=48> */
.L_x_5903:
[----:B------:R-:W-:Y:S01]  /*15b0*/  UIADD3 UR50, -UR50, UR4, URZ ;  /* 0x0000000432327290 */ /* 0x000fe2000fffe13f */
[----:B------:R-:W-:Y:S01]  /*15c0*/  IMAD.MOV.U32 R61, RZ, RZ, RZ ;  /* 0x000000ffff3d7224 */ /* 0x000fe200078e00ff */
[----:B------:R-:W-:Y:S01]  /*15d0*/  UMOV UR41, UR46 ;  /* 0x0000002e00297c82 */ /* 0x000fe20008000000 */
[----:B------:R-:W-:Y:S01]  /*15e0*/  UMOV UR4, URZ ;  /* 0x0000003f00047c82 */ /* 0x000fe20008000000 */
[----:B------:R-:W-:Y:S01]  /*15f0*/  UISETP.GE.AND UP0, UPT, UR50, 0x1, UPT ;  /* 0x000000013200788c */ /* 0x000fe2000bf06270 */
[----:B------:R-:W-:Y:S01]  /*1600*/  CS2R R92, SRZ ;  /* 0x00000000005c7805 */ /* 0x000fe2000001ff00 */
[----:B------:R-:W-:Y:S01]  /*1610*/  UIADD3 UR5, UR50, 0xdf, URZ ;  /* 0x000000df32057890 */ /* 0x000fe2000fffe03f */
[----:B------:R-:W-:Y:S02]  /*1620*/  CS2R R64, SRZ ;  /* 0x0000000000407805 */ /* 0x000fe4000001ff00 */
[----:B------:R-:W-:Y:S02]  /*1630*/  CS2R R94, SRZ ;  /* 0x00000000005e7805 */ /* 0x000fe4000001ff00 */
[----:B------:R-:W-:-:S02]  /*1640*/  CS2R R68, SRZ ;  /* 0x0000000000447805 */ /* 0x000fc4000001ff00 */
[----:B------:R-:W-:Y:S01]  /*1650*/  PLOP3.LUT P1, PT, PT, PT, UP0, 0x80, 0x0 ;  /* 0x000000000000781c */ /* 0x000fe20003f2f008 */
[----:B------:R-:W-:Y:S01]  /*1660*/  UIMAD.WIDE UR4, UR5, -0x6db6db6d, UR4 ;  /* 0x92492493050478a5 */ /* 0x000fe2000f8e0204 */
[----:B------:R-:W-:Y:S02]  /*1670*/  CS2R R96, SRZ ;  /* 0x0000000000607805 */ /* 0x000fe4000001ff00 */
[----:B------:R-:W-:Y:S02]  /*1680*/  CS2R R72, SRZ ;  /* 0x0000000000487805 */ /* 0x000fe4000001ff00 */
[----:B------:R-:W-:Y:S01]  /*1690*/  CS2R R98, SRZ ;  /* 0x0000000000627805 */ /* 0x000fe2000001ff00 */
[----:B------:R-:W-:Y:S01]  /*16a0*/  USHF.R.U32.HI UR47, URZ, 0x1f, UR5 ;  /* 0x0000001f3f2f7899 */ /* 0x000fe20008011605 */
[----:B------:R-:W-:Y:S02]  /*16b0*/  CS2R R76, SRZ ;  /* 0x00000000004c7805 */ /* 0x000fe4000001ff00 */
[----:B------:R-:W-:Y:S01]  /*16c0*/  CS2R R100, SRZ ;  /* 0x0000000000647805 */ /* 0x000fe2000001ff00 */
[----:B------:R-:W-:-:S02]  /*16d0*/  ULEA.HI.SX32 UR47, UR5, UR47, 0x19 ;  /* 0x0000002f052f7291 */ /* 0x000fc4000f8fca3f */
[----:B------:R-:W-:Y:S10]  /*16e0*/  @!P1 BRA `(.L_x_5904) ;  /* 0x0000008400089947 */ /* 0x000ff40003800000 */
        /* <DEDUP_REMOVED lines=31> */
.L_x_5905:
        /* <DEDUP_REMOVED lines=13> */
.L_x_6040:
[----:B------:R-:W-:Y:S05]  /*19b0*/  @!P0 BRA `(.L_x_5907) ;  /* 0x0000000000048947 */ /* 0x000fea0003800000 */
[----:B------:R-:W-:Y:S01]  /*19c0*/  BPT.TRAP 0x1 ;  /* 0x000000040000795c */ /* 0x000fe20000300000 */
.L_x_5907:
[----:B------:R-:W-:Y:S02]  /*19d0*/  IMAD.U32 R4, RZ, RZ, UR43 ;  /* 0x0000002bff047e24 */ /* 0x000fe4000f8e00ff */
[----:B------:R-:W-:-:S03]  /*19e0*/  IMAD.U32 R5, RZ, RZ, UR51 ;  /* 0x00000033ff057e24 */ /* 0x000fc6000f8e00ff */
[----:B------:R-:W-:Y:S01]  /*19f0*/  SHF.L.U32 R4, R4, 0x1f, RZ ;  /* 0x0000001f04047819 */ /* 0x000fe200000006ff */
[----:B------:R-:W-:-:S04]  /*1a00*/  IMAD R5, R5, 0x8, R0 ;  /* 0x0000000805057824 */ /* 0x000fc800078e0200 */
[----:B------:R1:W2:Y:S01]  /*1a10*/  SYNCS.PHASECHK.TRANS64.TRYWAIT P1, [R5+URZ+0x2e830], R4 ;  /* 0x02e83004050075a7 */ /* 0x0002a2000802017f */
[----:B------:R-:W-:Y:S05]  /*1a20*/  @!P0 BRA `(.L_x_5908) ;  /* 0x0000000000048947 */ /* 0x000fea0003800000 */
[----:B------:R-:W-:Y:S01]  /*1a30*/  BPT.TRAP 0x1 ;  /* 0x000000040000795c */ /* 0x000fe20000300000 */
.L_x_5908:
[----:B------:R-:W3:Y:S01]  /*1a40*/  S2R R6, SR_TID.X ;  /* 0x0000000000067919 */ /* 0x000ee20000002100 */
[----:B0-----:R-:W-:-:S05]  /*1a50*/  VIADD R3, R0, 0x20400 ;  /* 0x0002040000037836 */ /* 0x001fca0000000000 */
[----:B------:R-:W-:-:S04]  /*1a60*/  SHF.R.U32.HI R3, RZ, 0x4, R3 ;  /* 0x00000004ff037819 */ /* 0x000fc80000011603 */
[----:B------:R-:W-:Y:S02]  /*1a70*/  LOP3.LUT R3, R3, 0x3fff, RZ, 0xc0, !PT ;  /* 0x00003fff03037812 */ /* 0x000fe400078ec0ff */
[----:B---3--:R-:W-:Y:S01]  /*1a80*/  LOP3.LUT P2, RZ, R6, 0x7f, RZ, 0xc0, !PT ;  /* 0x0000007f06ff7812 */ /* 0x008fe2000784c0ff */
[----:B--2---:R-:W-:-:S12]  /*1a90*/  @P1 BRA `(.L_x_5909) ;  /* 0x0000000000081947 */ /* 0x004fd80003800000 */
[----:B------:R-:W0:Y:S02]  /*1aa0*/  SYNCS.PHASECHK.TRANS64.TRYWAIT P1, [R5+URZ+0x2e830], R4 ;  /* 0x02e83004050075a7 */ /* 0x000e24000802017f */
[----:B0-----:R-:W-:Y:S05]  /*1ab0*/  @!P1 BRA `(.L_x_5910) ;  /* 0x000000fc00909947 */ /* 0x001fea0003800000 */
.L_x_5909:
[----:B------:R-:W-:Y:S05]  /*1ac0*/  WARPSYNC.ALL ;  /* 0x0000000000007948 */ /* 0x000fea0003800000 */
[----:B------:R-:W-:Y:S01]  /*1ad0*/  IMAD.MOV.U32 R87, RZ, RZ, RZ ;  /* 0x000000ffff577224 */ /* 0x000fe200078e00ff */
[----:B------:R-:W-:-:S04]  /*1ae0*/  LOP3.LUT R3, R3, 0x10000, RZ, 0xfc, !PT ;  /* 0x0001000003037812 */ /* 0x000fc800078efcff */
        /* <DEDUP_REMOVED lines=15> */
[----:B------:R-:W2:Y:S01]  /*1be0*/  S2R R153, SR_TID.X ;  /* 0x0000000000997919 */ /* 0x000ea20000002100 */
        /* <DEDUP_REMOVED lines=20> */
[----:B------:R-:W-:Y:S01]  /*1d30*/  UISETP.GE.AND UP0, UPT, UR50, 0xe1, UPT ;  /* 0x000000e13200788c */ /* 0x000fe2000bf06270 */
        /* <DEDUP_REMOVED lines=129> */
[----:B01----:R-:W-:Y:S02]  /*2550*/  FMNMX.FTZ R4, R140, R7, !PT ;  /* 0x000000078c047209 */ /* 0x003fe40007810000 */
        /* <DEDUP_REMOVED lines=92> */
[C---:B------:R-:W-:Y:S02]  /*2b20*/  ISETP.GT.AND P1, PT, R6.reuse, 0x61, PT ;  /* 0x000000610600780c */ /* 0x040fe40003f24270 */
[----:B------:R-:W-:Y:S02]  /*2b30*/  FMNMX.FTZ R7, R117, R4, !PT ;  /* 0x0000000475077209 */ /* 0x000fe40007810000 */
[----:B------:R-:W-:Y:S02]  /*2b40*/  FSEL R115, R115, -INF , P2 ;  /* 0xff80000073737808 */ /* 0x000fe40001000000 */
[----:B------:R-:W-:-:S02]  /*2b50*/  ISETP.GT.AND P2, PT, R6, 0x68, PT ;  /* 0x000000680600780c */ /* 0x000fc40003f44270 */
        /* <DEDUP_REMOVED lines=100> */
[C---:B------:R-:W-:Y:S02]  /*31a0*/  ISETP.GT.AND P0, PT, R6.reuse, 0xc1, PT ;  /* 0x000000c10600780c */ /* 0x040fe40003f04270 */
[----:B------:R-:W-:Y:S02]  /*31b0*/  FMNMX.FTZ R9, R75, R4, !PT ;  /* 0x000000044b097209 */ /* 0x000fe40007810000 */
[----:B------:R-:W-:Y:S02]  /*31c0*/  FSEL R51, R51, -INF , P1 ;  /* 0xff80000033337808 */ /* 0x000fe40000800000 */
[----:B------:R-:W-:Y:S02]  /*31d0*/  ISETP.GT.AND P1, PT, R6, 0xc8, PT ;  /* 0x000000c80600780c */ /* 0x000fe40003f24270 */
[----:B------:R-:W-:Y:S02]  /*31e0*/  FSEL R54, R54, -INF , P2 ;  /* 0xff80000036367808 */ /* 0x000fe40001000000 */
[----:B------:R-:W-:-:S02]  /*31f0*/  ISETP.GT.AND P2, PT, R6, 0xc9, PT ;  /* 0x000000c90600780c */ /* 0x000fc40003f44270 */
[----:B------:R-:W-:Y:S02]  /*3200*/  FSEL R50, R50, -INF , P3 ;  /* 0xff80000032327808 */ /* 0x000fe40001800000 */
[C---:B------:R-:W-:Y:S02]  /*3210*/  ISETP.GT.AND P3, PT, R6.reuse, 0xd0, PT ;  /* 0x000000d00600780c */ /* 0x040fe40003f64270 */
[----:B------:R-:W-:Y:S02]  /*3220*/  FSEL R47, R47, -INF , P4 ;  /* 0xff8000002f2f7808 */ /* 0x000fe40002000000 */
[----:B------:R-:W-:Y:S02]  /*3230*/  ISETP.GT.AND P4, PT, R6, 0xd1, PT ;  /* 0x000000d10600780c */ /* 0x000fe40003f84270 */
        /* <DEDUP_REMOVED lines=16> */
[----:B------:R-:W-:Y:S02]  /*3340*/  FMNMX.FTZ R33, R138, R139, !PT ;  /* 0x0000008b8a217209 */ /* 0x000fe40007810000 */
[----:B------:R-:W-:Y:S02]  /*3350*/  FSEL R79, R36, -INF , P5 ;  /* 0xff800000244f7808 */ /* 0x000fe40002800000 */
[----:B------:R-:W-:Y:S02]  /*3360*/  FMNMX.FTZ R4, R77, R4, !PT ;  /* 0x000000044d047209 */ /* 0x000fe40007810000 */
[----:B------:R-:W-:Y:S02]  /*3370*/  ISETP.GT.AND P6, PT, R6, 0xd9, PT ;  /* 0x000000d90600780c */ /* 0x000fe40003fc4270 */
[----:B------:R-:W-:-:S02]  /*3380*/  FMNMX.FTZ R32, R142, R33, !PT ;  /* 0x000000218e207209 */ /* 0x000fc40007810000 */
[----:B------:R-:W-:Y:S02]  /*3390*/  FSEL R78, R37, -INF , P6 ;  /* 0xff800000254e7808 */ /* 0x000fe40003000000 */
[----:B------:R-:W-:Y:S02]  /*33a0*/  FMNMX.FTZ R9, R79, R4, !PT ;  /* 0x000000044f097209 */ /* 0x000fe40007810000 */
[----:B------:R-:W-:Y:S02]  /*33b0*/  FMNMX.FTZ R37, R143, R32, !PT ;  /* 0x000000208f257209 */ /* 0x000fe40007810000 */
[----:B------:R-:W-:Y:S02]  /*33c0*/  FMNMX.FTZ R9, R78, R9, !PT ;  /* 0x000000094e097209 */ /* 0x000fe40007810000 */
[----:B------:R-:W-:Y:S02]  /*33d0*/  FMNMX.FTZ R36, R146, R37, !PT ;  /* 0x0000002592247209 */ /* 0x000fe40007810000 */
[----:B------:R-:W-:Y:S01]  /*33e0*/  ISETP.GT.AND P1, PT, R6, 0xb9, PT ;  /* 0x000000b90600780c */ /* 0x000fe20003f24270 */
[----:B------:R-:W0:Y:S01]  /*33f0*/  SHFL.BFLY PT, R4, R9, 0x2, 0x1f ;  /* 0x0c401f0009047f89 */ /* 0x000e2200000e0000 */
[----:B------:R-:W-:-:S02]  /*3400*/  FMNMX.FTZ R37, R147, R36, !PT ;  /* 0x0000002493257209 */ /* 0x000fc40007810000 */
[----:B------:R-:W-:Y:S02]  /*3410*/  P2R R14, PR, RZ, 0x1 ;  /* 0x00000001ff0e7803 */ /* 0x000fe40000000000 */
[----:B------:R-:W-:Y:S02]  /*3420*/  FMNMX.FTZ R36, R150, R37, !PT ;  /* 0x0000002596247209 */ /* 0x000fe40007810000 */
[----:B------:R-:W-:Y:S02]  /*3430*/  ISETP.GT.AND P0, PT, R6, 0xc0, PT ;  /* 0x000000c00600780c */ /* 0x000fe40003f04270 */
[----:B------:R-:W-:Y:S02]  /*3440*/  FMNMX.FTZ R41, R151, R36, !PT ;  /* 0x0000002497297209 */ /* 0x000fe40007810000 */
[----:B------:R-:W-:Y:S02]  /*3450*/  FSEL R55, R55, -INF , P1 ;  /* 0xff80000037377808 */ /* 0x000fe40000800000 */
[----:B------:R-:W-:-:S02]  /*3460*/  FMNMX.FTZ R40, R122, R41, !PT ;  /* 0x000000297a287209 */ /* 0x000fc40007810000 */
[----:B------:R-:W-:Y:S02]  /*3470*/  FSEL R26, R26, -INF , P0 ;  /* 0xff8000001a1a7808 */ /* 0x000fe40000000000 */
[----:B------:R-:W-:Y:S02]  /*3480*/  FMNMX.FTZ R41, R123, R40, !PT ;  /* 0x000000287b297209 */ /* 0x000fe40007810000 */
[----:B------:R-:W-:Y:S02]  /*3490*/  ISETP.NE.AND P0, PT, R14, RZ, PT ;  /* 0x000000ff0e00720c */ /* 0x000fe40003f05270 */
[----:B------:R-:W-:Y:S02]  /*34a0*/  FMNMX.FTZ R40, R126, R41, !PT ;  /* 0x000000297e287209 */ /* 0x000fe40007810000 */
[----:B------:R-:W-:Y:S02]  /*34b0*/  ISETP.NE.AND P1, PT, R13, RZ, PT ;  /* 0x000000ff0d00720c */ /* 0x000fe40003f25270 */
[----:B0-----:R-:W-:-:S02]  /*34c0*/  FMNMX.FTZ R10, R9, R4, !PT ;  /* 0x00000004090a7209 */ /* 0x001fc40007810000 */
[----:B------:R-:W-:Y:S02]  /*34d0*/  FMNMX.FTZ R45, R127, R40, !PT ;  /* 0x000000287f2d7209 */ /* 0x000fe40007810000 */
[----:B------:R-:W-:Y:S01]  /*34e0*/  FSEL R27, R27, -INF , P0 ;  /* 0xff8000001b1b7808 */ /* 0x000fe20000000000 */
[----:B------:R-:W0:Y:S01]  /*34f0*/  SHFL.BFLY PT, R11, R10, 0x1, 0x1f ;  /* 0x0c201f000a0b7f89 */ /* 0x000e2200000e0000 */
[----:B------:R-:W-:Y:S02]  /*3500*/  FMNMX.FTZ R52, R130, R45, !PT ;  /* 0x0000002d82347209 */ /* 0x000fe40007810000 */
[----:B------:R-:W-:Y:S02]  /*3510*/  FSEL R30, R30, -INF , P1 ;  /* 0xff8000001e1e7808 */ /* 0x000fe40000800000 */
[----:B------:R-:W-:Y:S02]  /*3520*/  FMNMX.FTZ R45, R131, R52, !PT ;  /* 0x00000034832d7209 */ /* 0x000fe40007810000 */
[----:B------:R-:W-:-:S02]  /*3530*/  ISETP.NE.AND P0, PT, R8, RZ, PT ;  /* 0x000000ff0800720c */ /* 0x000fc40003f05270 */
[----:B------:R-:W-:-:S04]  /*3540*/  FMNMX.FTZ R52, R134, R45, !PT ;  /* 0x0000002d86347209 */ /* 0x000fc80007810000 */
[----:B------:R-:W-:-:S04]  /*3550*/  FMNMX.FTZ R53, R135, R52, !PT ;  /* 0x0000003487357209 */ /* 0x000fc80007810000 */
[----:B------:R-:W-:-:S04]  /*3560*/  FMNMX.FTZ R82, R106, R53, !PT ;  /* 0x000000356a527209 */ /* 0x000fc80007810000 */
[----:B------:R-:W-:Y:S02]  /*3570*/  FMNMX.FTZ R53, R107, R82, !PT ;  /* 0x000000526b357209 */ /* 0x000fe40007810000 */
[----:B0-----:R-:W-:Y:S02]  /*3580*/  FMNMX.FTZ R4, R10, R11, !PT ;  /* 0x0000000b0a047209 */ /* 0x001fe40007810000 */
[----:B------:R-:W-:Y:S02]  /*3590*/  FMNMX.FTZ R82, R110, R53, !PT ;  /* 0x000000356e527209 */ /* 0x000fe40007810000 */
[C---:B------:R-:W-:Y:S01]  /*35a0*/  FSETP.NEU.FTZ.AND P2, PT, R4.reuse, -INF , PT ;  /* 0xff8000000400780b */ /* 0x040fe20003f5d000 */
[----:B------:R-:W-:-:S01]  /*35b0*/  FFMA.FTZ R83, R4, R83, -8 ;  /* 0xc100000004537423 */ /* 0x000fc20000010053 */
[----:B------:R-:W-:-:S04]  /*35c0*/  FMNMX.FTZ R53, R111, R82, !PT ;  /* 0x000000526f357209 */ /* 0x000fc80007810000 */
[----:B------:R-:W-:Y:S02]  /*35d0*/  FMNMX.FTZ R82, R114, R53, !PT ;  /* 0x0000003572527209 */ /* 0x000fe40007810000 */
[----:B------:R-:W-:Y:S02]  /*35e0*/  FSEL R83, R83, RZ, P2 ;  /* 0x000000ff53537208 */ /* 0x000fe40001000000 */
[----:B------:R-:W-:Y:S02]  /*35f0*/  FMNMX.FTZ R85, R115, R82, !PT ;  /* 0x0000005273557209 */ /* 0x000fe40007810000 */
[----:B------:R-:W-:Y:S01]  /*3600*/  ISETP.NE.AND P2, PT, R12, RZ, PT ;  /* 0x000000ff0c00720c */ /* 0x000fe20003f45270 */
[--C-:B------:R-:W-:Y:S01]  /*3610*/  FFMA.FTZ R32, R104, UR39, -R83.reuse ;  /* 0x0000002768207c23 */ /* 0x100fe20008010853 */
[----:B------:R-:W-:-:S01]  /*3620*/  FFMA.FTZ R104, R88, UR39, -R83 ;  /* 0x0000002758687c23 */ /* 0x000fc20008010853 */
[----:B------:R-:W-:Y:S01]  /*3630*/  FMNMX.FTZ R88, R118, R85, !PT ;  /* 0x0000005576587209 */ /* 0x000fe20007810000 */
[----:B------:R-:W-:-:S01]  /*3640*/  FFMA.FTZ R82, R89, UR39, -R83 ;  /* 0x0000002759527c23 */ /* 0x000fc20008010853 */
[--C-:B------:R-:W-:Y:S01]  /*3650*/  FFMA.FTZ R89, R93, UR39, -R83.reuse ;  /* 0x000000275d597c23 */ /* 0x100fe20008010853 */
[----:B------:R0:W-:Y:S01]  /*3660*/  MUFU.EX2 R53, R104 ;  /* 0x0000006800357308 */ /* 0x0001e20000000800 */
[----:B------:R-:W-:Y:S01]  /*3670*/  FMNMX.FTZ R85, R119, R88, !PT ;  /* 0x0000005877557209 */ /* 0x000fe20007810000 */
[--C-:B------:R-:W-:Y:S01]  /*3680*/  FFMA.FTZ R88, R92, UR39, -R83.reuse ;  /* 0x000000275c587c23 */ /* 0x100fe20008010853 */
[----:B------:R-:W-:-:S01]  /*3690*/  FFMA.FTZ R105, R105, UR39, -R83 ;  /* 0x0000002769697c23 */ /* 0x000fc20008010853 */
[----:B------:R-:W-:Y:S01]  /*36a0*/  FFMA.FTZ R36, R108, UR39, -R83 ;  /* 0x000000276c247c23 */ /* 0x000fe20008010853 */
[----:B------:R-:W-:Y:S01]  /*36b0*/  FMNMX.FTZ R92, R90, R85, !PT ;  /* 0x000000555a5c7209 */ /* 0x000fe20007810000 */
[----:B------:R-:W-:-:S02]  /*36c0*/  IMAD.U32 R108, RZ, RZ, UR39 ;  /* 0x00000027ff6c7e24 */ /* 0x000fc4000f8e00ff */
[----:B------:R-:W-:-:S01]  /*36d0*/  FFMA.FTZ R6, R136, UR39, -R83 ;  /* 0x0000002788067c23 */ /* 0x000fc20008010853 */
[----:B------:R1:W-:Y:S01]  /*36e0*/  MUFU.EX2 R37, R105 ;  /* 0x0000006900257308 */ /* 0x0003e20000000800 */
        /* <DEDUP_REMOVED lines=9> */
[--C-:B-1----:R-:W-:Y:S01]  /*3780*/  FFMA.FTZ R105, R100, UR39, -R83.reuse ;  /* 0x0000002764697c23 */ /* 0x102fe20008010853 */
        /* <DEDUP_REMOVED lines=40> */
[----:B------:R-:W-:Y:S02]  /*3a10*/  MUFU.EX2 R6, R6 ;  /* 0x0000000600067308 */ /* 0x000fe40000000800 */
[----:B------:R-:W-:-:S04]  /*3a20*/  FMNMX.FTZ R100, R70, R97, !PT ;  /* 0x0000006146647209 */ /* 0x000fc80007810000 */
[----:B------:R-:W-:Y:S02]  /*3a30*/  FMNMX.FTZ R97, R71, R100, !PT ;  /* 0x0000006447617209 */ /* 0x000fe40007810000 */
[----:B------:R-:W-:Y:S02]  /*3a40*/  MUFU.EX2 R9, R9 ;  /* 0x0000000900097308 */ /* 0x000fe40000000800 */
[----:B------:R-:W-:-:S04]  /*3a50*/  FMNMX.FTZ R100, R42, R97, !PT ;  /* 0x000000612a647209 */ /* 0x000fc80007810000 */
[----:B------:R-:W-:Y:S02]  /*3a60*/  FMNMX.FTZ R97, R43, R100, !PT ;  /* 0x000000642b617209 */ /* 0x000fe40007810000 */
[----:B------:R-:W-:Y:S02]  /*3a70*/  MUFU.EX2 R8, R8 ;  /* 0x0000000800087308 */ /* 0x000fe40000000800 */
[----:B------:R-:W-:-:S04]  /*3a80*/  FMNMX.FTZ R100, R46, R97, !PT ;  /* 0x000000612e647209 */ /* 0x000fc80007810000 */
[----:B------:R-:W-:Y:S01]  /*3a90*/  FMNMX.FTZ R61, R47, R100, !PT ;  /* 0x000000642f3d7209 */ /* 0x000fe20007810000 */
[----:B------:R-:W-:-:S01]  /*3aa0*/  FFMA.FTZ R100, R64, UR39, -R83 ;  /* 0x0000002740647c23 */ /* 0x000fc20008010853 */
[----:B------:R-:W-:Y:S02]  /*3ab0*/  MUFU.EX2 R97, R104 ;  /* 0x0000006800617308 */ /* 0x000fe40000000800 */
[----:B------:R-:W-:-:S04]  /*3ac0*/  FMNMX.FTZ R64, R50, R61, !PT ;  /* 0x0000003d32407209 */ /* 0x000fc80007810000 */
[----:B------:R-:W-:Y:S01]  /*3ad0*/  FMNMX.FTZ R101, R51, R64, !PT ;  /* 0x0000004033657209 */ /* 0x000fe20007810000 */
[----:B------:R-:W-:-:S01]  /*3ae0*/  FFMA.FTZ R64, R72, UR39, -R83 ;  /* 0x0000002748407c23 */ /* 0x000fc20008010853 */
[----:B------:R0:W-:Y:S02]  /*3af0*/  MUFU.EX2 R61, R100 ;  /* 0x00000064003d7308 */ /* 0x0001e40000000800 */
[----:B------:R-:W-:-:S04]  /*3b00*/  FMNMX.FTZ R72, R54, R101, !PT ;  /* 0x0000006536487209 */ /* 0x000fc80007810000 */
[----:B------:R-:W-:Y:S02]  /*3b10*/  FMNMX.FTZ R101, R55, R72, !PT ;  /* 0x0000004837657209 */ /* 0x000fe40007810000 */
[----:B------:R-:W1:Y:S01]  /*3b20*/  MUFU.EX2 R13, R13 ;  /* 0x0000000d000d7308 */ /* 0x000e620000000800 */
[----:B0-----:R-:W-:Y:S02]  /*3b30*/  FSEL R100, R35, -INF , P4 ;  /* 0xff80000023647808 */ /* 0x001fe40002000000 */
[----:B------:R-:W-:-:S04]  /*3b40*/  FMNMX.FTZ R72, R26, R101, !PT ;  /* 0x000000651a487209 */ /* 0x000fc80007810000 */
[----:B------:R-:W-:Y:S01]  /*3b50*/  FMNMX.FTZ R101, R27, R72, !PT ;  /* 0x000000481b657209 */ /* 0x000fe20007810000 */
[----:B------:R-:W-:Y:S01]  /*3b60*/  MUFU.EX2 R41, R109 ;  /* 0x0000006d00297308 */ /* 0x000fe20000000800 */
[----:B------:R-:W-:Y:S01]  /*3b70*/  FSEL R72, R31, -INF , P2 ;  /* 0xff8000001f487808 */ /* 0x000fe20001000000 */
[--C-:B------:R-:W-:Y:S01]  /*3b80*/  FFMA.FTZ R31, R69, UR39, -R83.reuse ;  /* 0x00000027451f7c23 */ /* 0x100fe20008010853 */
[----:B------:R-:W-:Y:S02]  /*3b90*/  FMNMX.FTZ R101, R30, R101, !PT ;  /* 0x000000651e657209 */ /* 0x000fe40007810000 */
[----:B------:R-:W-:Y:S02]  /*3ba0*/  FSEL R69, R34, -INF , P3 ;  /* 0xff80000022457808 */ /* 0x000fe40001800000 */
        /* <DEDUP_REMOVED lines=10> */
[----:B------:R0:W-:Y:S01]  /*3c50*/  MUFU.EX2 R34, R105 ;  /* 0x0000006900227308 */ /* 0x0001e20000000800 */
[----:B--2---:R-:W-:-:S02]  /*3c60*/  LOP3.LUT P2, RZ, R153, 0x7f, RZ, 0xc0, !PT ;  /* 0x0000007f99ff7812 */ /* 0x004fc4000784c0ff */
[----:B------:R-:W-:Y:S02]  /*3c70*/  FMNMX.FTZ R38, R65, R38, !PT ;  /* 0x0000002641267209 */ /* 0x000fe40007810000 */
[----:B-1----:R-:W-:Y:S02]  /*3c80*/  F2FP.SATFINITE.E4M3.F32.PACK_AB_MERGE_C R200, R13, R8, RZ ;  /* 0x000000080dc8723e */ /* 0x002fe400048070ff */
[----:B------:R-:W-:Y:S01]  /*3c90*/  FMNMX.FTZ R7, R101, R38, !PT ;  /* 0x0000002665077209 */ /* 0x000fe20007810000 */
[----:B------:R-:W-:-:S01]  /*3ca0*/  FFMA.FTZ R38, R44, UR39, -R83 ;  /* 0x000000272c267c23 */ /* 0x000fc20008010853 */
[--C-:B------:R-:W-:Y:S01]  /*3cb0*/  FFMA.FTZ R44, R48, UR39, -R83.reuse ;  /* 0x00000027302c7c23 */ /* 0x100fe20008010853 */
[----:B------:R-:W-:-:S01]  /*3cc0*/  FFMA.FTZ R48, R74, UR39, -R83 ;  /* 0x000000274a307c23 */ /* 0x000fc20008010853 */
[--C-:B------:R-:W-:Y:S01]  /*3cd0*/  FFMA.FTZ R74, R76, UR39, -R83.reuse ;  /* 0x000000274c4a7c23 */ /* 0x100fe20008010853 */
[----:B------:R-:W1:Y:S01]  /*3ce0*/  SHFL.BFLY PT, R104, R7, 0x2, 0x1f ;  /* 0x0c401f0007687f89 */ /* 0x000e6200000e0000 */
[----:B------:R-:W-:-:S01]  /*3cf0*/  FFMA.FTZ R76, R152, UR39, -R83 ;  /* 0x00000027984c7c23 */ /* 0x000fc20008010853 */
[----:B0-----:R-:W-:Y:S01]  /*3d00*/  FFMA.FTZ R105, R86, UR39, -R83 ;  /* 0x0000002756697c23 */ /* 0x001fe20008010853 */
[----:B------:R-:W-:Y:S01]  /*3d10*/  MUFU.EX2 R11, R11 ;  /* 0x0000000b000b7308 */ /* 0x000fe20000000800 */
[----:B------:R-:W-:Y:S01]  /*3d20*/  @!P2 VIADD R5, R5, 0x2e840 ;  /* 0x0002e8400505a836 */ /* 0x000fe20000000000 */
[----:B------:R-:W-:-:S06]  /*3d30*/  F2FP.SATFINITE.E4M3.F32.PACK_AB_MERGE_C R200, R9, R6, R200 ;  /* 0x0000000609c8723e */ /* 0x000fcc00048070c8 */
[----:B------:R-:W-:Y:S08]  /*3d40*/  MUFU.EX2 R12, R12 ;  /* 0x0000000c000c7308 */ /* 0x000ff00000000800 */
[----:B------:R-:W0:Y:S01]  /*3d50*/  MUFU.EX2 R21, R21 ;  /* 0x0000001500157308 */ /* 0x000e220000000800 */
[----:B-1----:R-:W-:-:S07]  /*3d60*/  FMNMX.FTZ R104, R7, R104, !PT ;  /* 0x0000006807687209 */ /* 0x002fce0007810000 */
[----:B------:R1:W-:Y:S01]  /*3d70*/  MUFU.EX2 R45, R113 ;  /* 0x00000071002d7308 */ /* 0x0003e20000000800 */
[----:B------:R-:W2:Y:S07]  /*3d80*/  SHFL.BFLY PT, R7, R104, 0x1, 0x1f ;  /* 0x0c201f0068077f89 */ /* 0x000eae00000e0000 */
[----:B------:R-:W-:Y:S01]  /*3d90*/  MUFU.EX2 R14, R14 ;  /* 0x0000000e000e7308 */ /* 0x000fe20000000800 */
[----:B0-----:R-:W-:-:S04]  /*3da0*/  F2FP.SATFINITE.E4M3.F32.PACK_AB_MERGE_C R202, R21, R12, RZ ;  /* 0x0000000c15ca723e */ /* 0x001fc800048070ff */
        /* <DEDUP_REMOVED lines=34> */
[----:B------:R-:W-:-:S01]  /*3fd0*/  FFMA.FTZ R94, R98, UR39, -R108 ;  /* 0x00000027625e7c23 */ /* 0x000fc2000801086c */
[--C-:B------:R-:W-:Y:S01]  /*3fe0*/  FFMA.FTZ R125, R151, UR39, -R108.reuse ;  /* 0x00000027977d7c23 */ /* 0x100fe2000801086c */
[----:B------:R-:W-:-:S01]  /*3ff0*/  FFMA.FTZ R98, R102, UR39, -R108 ;  /* 0x0000002766627c23 */ /* 0x000fc2000801086c */
[----:B------:R-:W-:Y:S01]  /*4000*/  FADD.FTZ R102, R8, R103 ;  /* 0x0000006708667221 */ /* 0x000fe20000010000 */
[----:B-1----:R-:W-:-:S01]  /*4010*/  FFMA.FTZ R113, R123, UR39, -R108 ;  /* 0x000000277b717c23 */ /* 0x002fc2000801086c */
[--C-:B------:R-:W-:Y:S01]  /*4020*/  FFMA.FTZ R116, R130, UR39, -R108.reuse ;  /* 0x0000002782747c23 */ /* 0x100fe2000801086c */
[----:B------:R-:W-:-:S01]  /*4030*/  FFMA.FTZ R123, R127, UR39, -R108 ;  /* 0x000000277f7b7c23 */ /* 0x000fc2000801086c */
[----:B------:R-:W1:Y:S01]  /*4040*/  MUFU.EX2 R117, R117 ;  /* 0x0000007500757308 */ /* 0x000e620000000800 */
[----:B0-----:R-:W-:-:S01]  /*4050*/  FADD.FTZ R131, R83, R84 ;  /* 0x0000005453837221 */ /* 0x001fc20000010000 */
[----:B------:R-:W-:Y:S01]  /*4060*/  FADD.FTZ R103, R13, R102 ;  /* 0x000000660d677221 */ /* 0x000fe20000010000 */
[----:B------:R-:W-:-:S01]  /*4070*/  FFMA.FTZ R102, R59, UR39, -R108 ;  /* 0x000000273b667c23 */ /* 0x000fc2000801086c */
[----:B------:R-:W-:Y:S01]  /*4080*/  @!P2 PRMT R59, RZ, 0x654, R5 ;  /* 0x00000654ff3ba816 */ /* 0x000fe20000000005 */
[----:B------:R-:W-:-:S01]  /*4090*/  FFMA.FTZ R124, R134, UR39, -R108 ;  /* 0x00000027867c7c23 */ /* 0x000fc2000801086c */
[--C-:B------:R-:W-:Y:S01]  /*40a0*/  FFMA.FTZ R127, R135, UR39, -R108.reuse ;  /* 0x00000027877f7c23 */ /* 0x100fe2000801086c */
[----:B------:R-:W-:-:S01]  /*40b0*/  FFMA.FTZ R106, R106, UR39, -R108 ;  /* 0x000000276a6a7c23 */ /* 0x000fc2000801086c */
[----:B------:R-:W0:Y:S01]  /*40c0*/  MUFU.EX2 R86, R86 ;  /* 0x0000005600567308 */ /* 0x000e220000000800 */
[----:B--2---:R-:W-:-:S01]  /*40d0*/  FADD.FTZ R128, R112, R131 ;  /* 0x0000008370807221 */ /* 0x004fc20000010000 */
[----:B------:R2:W-:Y:S01]  /*40e0*/  @!P2 SYNCS.ARRIVE.TRANS64.RED.A1T0 RZ, [R59+URZ], RZ ;  /* 0x000000ff3bffa9a7 */ /* 0x0005e2000810043f */
        /* <DEDUP_REMOVED lines=8> */
[----:B--2---:R-:W-:-:S01]  /*4170*/  FFMA.FTZ R59, R62, UR39, -R108 ;  /* 0x000000273e3b7c23 */ /* 0x004fc2000801086c */
[----:B------:R-:W-:Y:S01]  /*4180*/  FFMA.FTZ R62, R63, UR39, -R108 ;  /* 0x000000273f3e7c23 */ /* 0x000fe2000801086c */
[----:B------:R-:W-:Y:S01]  /*4190*/  F2FP.SATFINITE.E4M3.F32.PACK_AB_MERGE_C R204, R29, R24, RZ ;  /* 0x000000181dcc723e */ /* 0x000fe200048070ff */
[----:B------:R-:W-:Y:S01]  /*41a0*/  FADD.FTZ R103, R11, R128 ;  /* 0x000000800b677221 */ /* 0x000fe20000010000 */
[----:B------:R-:W-:-:S01]  /*41b0*/  FFMA.FTZ R58, R58, UR39, -R108 ;  /* 0x000000273a3a7c23 */ /* 0x000fc2000801086c */
[----:B------:R-:W1:Y:S01]  /*41c0*/  MUFU.EX2 R120, R120 ;  /* 0x0000007800787308 */ /* 0x000e620000000800 */
[----:B0-----:R-:W-:-:S01]  /*41d0*/  FADD.FTZ R130, R86, R131 ;  /* 0x0000008356827221 */ /* 0x001fc20000010000 */
[----:B------:R-:W-:Y:S01]  /*41e0*/  FADD.FTZ R128, R12, R103 ;  /* 0x000000670c807221 */ /* 0x000fe20000010000 */
[----:B------:R-:W-:-:S01]  /*41f0*/  FFMA.FTZ R70, R70, UR39, -R108 ;  /* 0x0000002746467c23 */ /* 0x000fc2000801086c */
[--C-:B------:R-:W-:Y:S01]  /*4200*/  FFMA.FTZ R71, R71, UR39, -R108.reuse ;  /* 0x0000002747477c23 */ /* 0x100fe2000801086c */
[----:B------:R-:W-:-:S01]  /*4210*/  FFMA.FTZ R46, R46, UR39, -R108 ;  /* 0x000000272e2e7c23 */ /* 0x000fc2000801086c */
[----:B------:R-:W-:Y:S01]  /*4220*/  FADD.FTZ R103, R21, R128 ;  /* 0x0000008015677221 */ /* 0x000fe20000010000 */
[----:B------:R-:W-:-:S01]  /*4230*/  FFMA.FTZ R47, R47, UR39, -R108 ;  /* 0x000000272f2f7c23 */ /* 0x000fc2000801086c */
[----:B------:R-:W0:Y:S01]  /*4240*/  MUFU.EX2 R125, R125 ;  /* 0x0000007d007d7308 */ /* 0x000e220000000800 */
[----:B---3--:R-:W-:-:S01]  /*4250*/  FADD.FTZ R131, R109, R130 ;  /* 0x000000826d837221 */ /* 0x008fc20000010000 */
[----:B------:R-:W-:Y:S01]  /*4260*/  FADD.FTZ R128, R14, R103 ;  /* 0x000000670e807221 */ /* 0x000fe20000010000 */
[----:B------:R-:W-:-:S01]  /*4270*/  FFMA.FTZ R50, R50, UR39, -R108 ;  /* 0x0000002732327c23 */ /* 0x000fc2000801086c */
[--C-:B------:R-:W-:Y:S01]  /*4280*/  FFMA.FTZ R51, R51, UR39, -R108.reuse ;  /* 0x0000002733337c23 */ /* 0x100fe2000801086c */
[----:B------:R-:W-:-:S01]  /*4290*/  FFMA.FTZ R54, R54, UR39, -R108 ;  /* 0x0000002736367c23 */ /* 0x000fc2000801086c */
[----:B------:R-:W-:Y:S01]  /*42a0*/  F2FP.SATFINITE.E4M3.F32.PACK_AB_MERGE_C R204, R15, R14, R204 ;  /* 0x0000000e0fcc723e */ /* 0x000fe200048070cc */
[----:B------:R-:W-:-:S01]  /*42b0*/  FFMA.FTZ R55, R55, UR39, -R108 ;  /* 0x0000002737377c23 */ /* 0x000fc2000801086c */
[----:B------:R-:W2:Y:S01]  /*42c0*/  MUFU.EX2 R104, R104 ;  /* 0x0000006800687308 */ /* 0x000ea20000000800 */
        /* <DEDUP_REMOVED lines=9> */
[----:B------:R-:W-:Y:S01]  /*4360*/  FFMA.FTZ R101, R101, UR39, -R108 ;  /* 0x0000002765657c23 */ /* 0x000fe2000801086c */
[----:B------:R-:W-:-:S02]  /*4370*/  F2FP.SATFINITE.E4M3.F32.PACK_AB_MERGE_C R112, R117, R112, RZ ;  /* 0x000000707570723e */ /* 0x000fc400048070ff */
[----:B------:R-:W-:Y:S02]  /*4380*/  F2FP.SATFINITE.E4M3.F32.PACK_AB_MERGE_C R120, R125, R120, RZ ;  /* 0x000000787d78723e */ /* 0x000fe400048070ff */
[----:B------:R-:W-:Y:S01]  /*4390*/  F2FP.SATFINITE.E4M3.F32.PACK_AB_MERGE_C R201, R84, R83, R112 ;  /* 0x0000005354c9723e */ /* 0x000fe20004807070 */
[----:B------:R-:W0:Y:S01]  /*43a0*/  MUFU.EX2 R122, R122 ;  /* 0x0000007a007a7308 */ /* 0x000e220000000800 */
[----:B------:R-:W-:Y:S01]  /*43b0*/  F2FP.SATFINITE.E4M3.F32.PACK_AB_MERGE_C R203, R109, R86, R120 ;  /* 0x000000566dcb723e */ /* 0x000fe20004807078 */
[--C-:B------:R-:W-:Y:S02]  /*43c0*/  IMAD.MOV.U32 R86, RZ, RZ, R87.reuse ;  /* 0x000000ffff567224 */ /* 0x100fe400078e0057 */
[--C-:B------:R-:W-:Y:S02]  /*43d0*/  IMAD.MOV.U32 R84, RZ, RZ, R87.reuse ;  /* 0x000000ffff547224 */ /* 0x100fe400078e0057 */
[----:B------:R-:W-:Y:S02]  /*43e0*/  IMAD.MOV.U32 R83, RZ, RZ, R87 ;  /* 0x000000ffff537224 */ /* 0x000fe400078e0057 */
[----:B------:R-:W3:Y:S08]  /*43f0*/  MUFU.EX2 R123, R123 ;  /* 0x0000007b007b7308 */ /* 0x000ef00000000800 */
[----:B------:R-:W4:Y:S08]  /*4400*/  MUFU.EX2 R116, R116 ;  /* 0x0000007400747308 */ /* 0x000f300000000800 */
[----:B------:R2:W-:Y:S08]  /*4410*/  MUFU.EX2 R5, R102 ;  /* 0x0000006600057308 */ /* 0x0005f00000000800 */
[----:B------:R-:W5:Y:S01]  /*4420*/  MUFU.EX2 R25, R25 ;  /* 0x0000001900197308 */ /* 0x000f620000000800 */
[----:B--2---:R-:W-:-:S01]  /*4430*/  FADD.FTZ R102, R104, R63 ;  /* 0x0000003f68667221 */ /* 0x004fc20000010000 */
[----:B------:R-:W-:-:S03]  /*4440*/  FADD.FTZ R63, R15, R128 ;  /* 0x000000800f3f7221 */ /* 0x000fc60000010000 */
[----:B-1----:R-:W-:Y:S01]  /*4450*/  FADD.FTZ R103, R113, R102 ;  /* 0x0000006671677221 */ /* 0x002fe20000010000 */
[----:B------:R-:W-:-:S01]  /*4460*/  FADD.FTZ R102, R24, R63 ;  /* 0x0000003f18667221 */ /* 0x000fc20000010000 */
[----:B------:R-:W-:Y:S01]  /*4470*/  FFMA.FTZ R63, R42, UR39, -R108 ;  /* 0x000000272a3f7c23 */ /* 0x000fe2000801086c */
[----:B------:R-:W1:Y:S01]  /*4480*/  MUFU.EX2 R121, R121 ;  /* 0x0000007900797308 */ /* 0x000e620000000800 */
[----:B0-----:R-:W-:-:S01]  /*4490*/  FADD.FTZ R128, R122, R103 ;  /* 0x000000677a807221 */ /* 0x001fc20000010000 */
[----:B------:R-:W-:Y:S01]  /*44a0*/  FADD.FTZ R103, R29, R102 ;  /* 0x000000661d677221 */ /* 0x000fe20000010000 */
[----:B------:R-:W-:-:S01]  /*44b0*/  FFMA.FTZ R102, R43, UR39, -R108 ;  /* 0x000000272b667c23 */ /* 0x000fc2000801086c */
[C---:B---3--:R-:W-:Y:S01]  /*44c0*/  F2FP.SATFINITE.E4M3.F32.PACK_AB_MERGE_C R122, R123.reuse, R122, RZ ;  /* 0x0000007a7b7a723e */ /* 0x048fe200048070ff */
[----:B------:R-:W-:-:S01]  /*44d0*/  FADD.FTZ R43, R123, R128 ;  /* 0x000000807b2b7221 */ /* 0x000fc20000010000 */
[----:B------:R-:W-:Y:S01]  /*44e0*/  FADD.FTZ R128, R20, R103 ;  /* 0x0000006714807221 */ /* 0x000fe20000010000 */
[----:B------:R-:W-:Y:S01]  /*44f0*/  IMAD.MOV.U32 R24, RZ, RZ, R87 ;  /* 0x000000ffff187224 */ /* 0x000fe200078e0057 */
[----:B------:R-:W0:Y:S01]  /*4500*/  MUFU.EX2 R28, R28 ;  /* 0x0000001c001c7308 */ /* 0x000e220000000800 */
[----:B----4-:R-:W-:-:S01]  /*4510*/  FADD.FTZ R130, R116, R43 ;  /* 0x0000002b74827221 */ /* 0x010fc20000010000 */
[----:B-----5:R-:W-:Y:S01]  /*4520*/  FADD.FTZ R103, R25, R128 ;  /* 0x0000008019677221 */ /* 0x020fe20000010000 */
[----:B------:R-:W-:-:S05]  /*4530*/  F2FP.SATFINITE.E4M3.F32.PACK_AB_MERGE_C R205, R113, R104, R122 ;  /* 0x0000006871cd723e */ /* 0x000fca000480707a */
[----:B------:R-:W-:Y:S01]  /*4540*/  MUFU.EX2 R124, R124 ;  /* 0x0000007c007c7308 */ /* 0x000fe20000000800 */
[----:B-1----:R-:W-:-:S07]  /*4550*/  FADD.FTZ R131, R121, R130 ;  /* 0x0000008279837221 */ /* 0x002fce0000010000 */
[----:B------:R-:W1:Y:S01]  /*4560*/  MUFU.EX2 R33, R133 ;  /* 0x0000008500217308 */ /* 0x000e620000000800 */
[----:B0-----:R-:W-:-:S07]  /*4570*/  FADD.FTZ R128, R28, R103 ;  /* 0x000000671c807221 */ /* 0x001fce0000010000 */
[----:B------:R-:W-:Y:S08]  /*4580*/  MUFU.EX2 R127, R127 ;  /* 0x0000007f007f7308 */ /* 0x000ff00000000800 */
[----:B------:R-:W0:Y:S01]  /*4590*/  MUFU.EX2 R32, R32 ;  /* 0x0000002000207308 */ /* 0x000e220000000800 */
[----:B-1----:R-:W-:-:S01]  /*45a0*/  FADD.FTZ R103, R33, R128 ;  /* 0x0000008021677221 */ /* 0x002fc20000010000 */
[----:B------:R-:W-:Y:S01]  /*45b0*/  F2FP.SATFINITE.E4M3.F32.PACK_AB_MERGE_C R206, R33, R28, RZ ;  /* 0x0000001c21ce723e */ /* 0x000fe200048070ff */
[----:B------:R-:W-:-:S02]  /*45c0*/  IMAD.MOV.U32 R33, RZ, RZ, R87 ;  /* 0x000000ffff217224 */ /* 0x000fc400078e0057 */
[--C-:B------:R-:W-:Y:S01]  /*45d0*/  IMAD.MOV.U32 R28, RZ, RZ, R87.reuse ;  /* 0x000000ffff1c7224 */ /* 0x100fe200078e0057 */
[----:B------:R-:W-:Y:S01]  /*45e0*/  F2FP.SATFINITE.E4M3.F32.PACK_AB_MERGE_C R206, R25, R20, R206 ;  /* 0x0000001419ce723e */ /* 0x000fe200048070ce */
[----:B------:R-:W-:Y:S01]  /*45f0*/  IMAD.MOV.U32 R25, RZ, RZ, R87 ;  /* 0x000000ffff197224 */ /* 0x000fe200078e0057 */
[----:B------:R-:W-:Y:S08]  /*4600*/  MUFU.EX2 R106, R106 ;  /* 0x0000006a006a7308 */ /* 0x000ff00000000800 */
[----:B------:R-:W-:Y:S01]  /*4610*/  MUFU.EX2 R107, R107 ;  /* 0x0000006b006b7308 */ /* 0x000fe20000000800 */
[----:B0-----:R-:W-:-:S07]  /*4620*/  FADD.FTZ R128, R32, R103 ;  /* 0x0000006720807221 */ /* 0x001fce0000010000 */
[----:B------:R-:W0:Y:S08]  /*4630*/  MUFU.EX2 R36, R36 ;  /* 0x0000002400247308 */ /* 0x000e300000000800 */
[----:B------:R-:W1:Y:S08]  /*4640*/  MUFU.EX2 R126, R126 ;  /* 0x0000007e007e7308 */ /* 0x000e700000000800 */
[----:B------:R2:W-:Y:S01]  /*4650*/  MUFU.EX2 R42, R66 ;  /* 0x00000042002a7308 */ /* 0x0005e20000000800 */
[----:B0-----:R-:W-:-:S04]  /*4660*/  F2FP.SATFINITE.E4M3.F32.PACK_AB_MERGE_C R208, R41, R36, RZ ;  /* 0x0000002429d0723e */ /* 0x001fc800048070ff */
[----:B------:R-:W-:Y:S01]  /*4670*/  F2FP.SATFINITE.E4M3.F32.PACK_AB_MERGE_C R208, R37, R32, R208 ;  /* 0x0000002025d0723e */ /* 0x000fe200048070d0 */
[----:B------:R-:W-:Y:S02]  /*4680*/  IMAD.MOV.U32 R32, RZ, RZ, R87 ;  /* 0x000000ffff207224 */ /* 0x000fe400078e0057 */
[----:B------:R-:W0:Y:S01]  /*4690*/  MUFU.EX2 R129, R129 ;  /* 0x0000008100817308 */ /* 0x000e220000000800 */
[----:B--2---:R-:W-:-:S01]  /*46a0*/  FADD.FTZ R66, R124, R131 ;  /* 0x000000837c427221 */ /* 0x004fc20000010000 */
[----:B------:R-:W-:-:S03]  /*46b0*/  F2FP.SATFINITE.E4M3.F32.PACK_AB_MERGE_C R124, R127, R124, RZ ;  /* 0x0000007c7f7c723e */ /* 0x000fc600048070ff */
[----:B------:R-:W-:Y:S01]  /*46c0*/  FADD.FTZ R131, R127, R66 ;  /* 0x000000427f837221 */ /* 0x000fe20000010000 */
[----:B------:R-:W-:-:S01]  /*46d0*/  FFMA.FTZ R66, R26, UR39, -R108 ;  /* 0x000000271a427c23 */ /* 0x000fc2000801086c */
[----:B------:R-:W-:Y:S01]  /*46e0*/  F2FP.SATFINITE.E4M3.F32.PACK_AB_MERGE_C R207, R121, R116, R124 ;  /* 0x0000007479cf723e */ /* 0x000fe2000480707c */
[----:B------:R-:W-:Y:S01]  /*46f0*/  MUFU.EX2 R40, R40 ;  /* 0x0000002800287308 */ /* 0x000fe20000000800 */
[----:B------:R-:W-:-:S04]  /*4700*/  FADD.FTZ R26, R106, R131 ;  /* 0x000000836a1a7221 */ /* 0x000fc80000010000 */
[----:B------:R-:W-:-:S03]  /*4710*/  FADD.FTZ R103, R107, R26 ;  /* 0x0000001a6b677221 */ /* 0x000fc60000010000 */
[----:B------:R-:W2:Y:S08]  /*4720*/  MUFU.EX2 R110, R110 ;  /* 0x0000006e006e7308 */ /* 0x000eb00000000800 */
[----:B------:R3:W-:Y:S08]  /*4730*/  MUFU.EX2 R43, R67 ;  /* 0x00000043002b7308 */ /* 0x0007f00000000800 */
[----:B------:R-:W4:Y:S01]  /*4740*/  MUFU.EX2 R111, R111 ;  /* 0x0000006f006f7308 */ /* 0x000f220000000800 */
[----:B---3--:R-:W-:-:S01]  /*4750*/  FADD.FTZ R67, R37, R128 ;  /* 0x0000008025437221 */ /* 0x008fc20000010000 */
[----:B-1----:R-:W-:Y:S01]  /*4760*/  FADD.FTZ R128, R126, R103 ;  /* 0x000000677e807221 */ /* 0x002fe20000010000 */
[----:B0-----:R-:W-:Y:S01]  /*4770*/  F2FP.SATFINITE.E4M3.F32.PACK_AB_MERGE_C R126, R129, R126, RZ ;  /* 0x0000007e817e723e */ /* 0x001fe200048070ff */
[----:B------:R-:W-:-:S02]  /*4780*/  IMAD.MOV.U32 R37, RZ, RZ, R87 ;  /* 0x000000ffff257224 */ /* 0x000fc400078e0057 */
[----:B------:R-:W-:-:S01]  /*4790*/  FADD.FTZ R26, R36, R67 ;  /* 0x00000043241a7221 */ /* 0x000fc20000010000 */
[----:B------:R-:W-:Y:S01]  /*47a0*/  FADD.FTZ R103, R129, R128 ;  /* 0x0000008081677221 */ /* 0x000fe20000010000 */
[----:B------:R-:W-:Y:S01]  /*47b0*/  F2FP.SATFINITE.E4M3.F32.PACK_AB_MERGE_C R209, R107, R106, R126 ;  /* 0x0000006a6bd1723e */ /* 0x000fe2000480707e */
[----:B------:R-:W0:Y:S01]  /*47c0*/  MUFU.EX2 R52, R52 ;  /* 0x0000003400347308 */ /* 0x000e220000000800 */
[----:B------:R-:W-:-:S01]  /*47d0*/  FADD.FTZ R67, R41, R26 ;  /* 0x0000001a29437221 */ /* 0x000fc20000010000 */
[----:B--2---:R-:W-:Y:S01]  /*47e0*/  FADD.FTZ R130, R110, R103 ;  /* 0x000000676e827221 */ /* 0x004fe20000010000 */
[----:B------:R-:W-:Y:S02]  /*47f0*/  IMAD.MOV.U32 R41, RZ, RZ, R87 ;  /* 0x000000ffff297224 */ /* 0x000fe400078e0057 */
[----:B------:R-:W-:Y:S01]  /*4800*/  FADD.FTZ R128, R40, R67 ;  /* 0x0000004328807221 */ /* 0x000fe20000010000 */
[----:B------:R-:W-:Y:S02]  /*4810*/  IMAD.MOV.U32 R36, RZ, RZ, R87 ;  /* 0x000000ffff247224 */ /* 0x000fe400078e0057 */
[----:B------:R-:W1:Y:S01]  /*4820*/  MUFU.EX2 R114, R114 ;  /* 0x0000007200727308 */ /* 0x000e620000000800 */
[----:B------:R-:W-:-:S01]  /*4830*/  FADD.FTZ R67, R45, R128 ;  /* 0x000000802d437221 */ /* 0x000fc20000010000 */
[----:B----4-:R-:W-:-:S06]  /*4840*/  FADD.FTZ R103, R111, R130 ;  /* 0x000000826f677221 */ /* 0x010fcc0000010000 */
[----:B------:R-:W2:Y:S01]  /*4850*/  MUFU.EX2 R81, R81 ;  /* 0x0000005100517308 */ /* 0x000ea20000000800 */
[----:B0-----:R-:W-:-:S01]  /*4860*/  FADD.FTZ R8, R52, R67 ;  /* 0x0000004334087221 */ /* 0x001fc20000010000 */
[----:B------:R-:W-:-:S06]  /*4870*/  IMAD.MOV.U32 R67, RZ, RZ, R87 ;  /* 0x000000ffff437224 */ /* 0x000fcc00078e0057 */
[----:B------:R-:W0:Y:S01]  /*4880*/  MUFU.EX2 R115, R115 ;  /* 0x0000007300737308 */ /* 0x000e220000000800 */
[----:B-1----:R-:W-:-:S07]  /*4890*/  FADD.FTZ R12, R114, R103 ;  /* 0x00000067720c7221 */ /* 0x002fce0000010000 */
[----:B------:R-:W1:Y:S01]  /*48a0*/  MUFU.EX2 R90, R90 ;  /* 0x0000005a005a7308 */ /* 0x000e620000000800 */
[----:B--2---:R-:W-:-:S01]  /*48b0*/  FADD.FTZ R8, R81, R8 ;  /* 0x0000000851087221 */ /* 0x004fc20000010000 */
[----:B------:R-:W-:Y:S01]  /*48c0*/  F2FP.SATFINITE.E4M3.F32.PACK_AB_MERGE_C R210, R81, R52, RZ ;  /* 0x0000003451d2723e */ /* 0x000fe200048070ff */
[--C-:B------:R-:W-:Y:S02]  /*48d0*/  IMAD.MOV.U32 R81, RZ, RZ, R87.reuse ;  /* 0x000000ffff517224 */ /* 0x100fe400078e0057 */
[----:B------:R-:W-:Y:S01]  /*48e0*/  FADD.FTZ R29, R53, R8 ;  /* 0x00000008351d7221 */ /* 0x000fe20000010000 */
[----:B------:R-:W-:Y:S01]  /*48f0*/  F2FP.SATFINITE.E4M3.F32.PACK_AB_MERGE_C R210, R45, R40, R210 ;  /* 0x000000282dd2723e */ /* 0x000fe200048070d2 */
[----:B------:R-:W-:Y:S01]  /*4900*/  IMAD.MOV.U32 R52, RZ, RZ, R87 ;  /* 0x000000ffff347224 */ /* 0x000fe200078e0057 */
[----:B------:R-:W2:Y:S01]  /*4910*/  MUFU.EX2 R82, R82 ;  /* 0x0000005200527308 */ /* 0x000ea20000000800 */
[----:B0-----:R-:W-:-:S01]  /*4920*/  FADD.FTZ R21, R115, R12 ;  /* 0x0000000c73157221 */ /* 0x001fc20000010000 */
[----:B------:R-:W-:Y:S01]  /*4930*/  F2FP.SATFINITE.E4M3.F32.PACK_AB_MERGE_C R114, R115, R114, RZ ;  /* 0x000000727372723e */ /* 0x000fe200048070ff */
[----:B------:R-:W-:-:S02]  /*4940*/  IMAD.MOV.U32 R45, RZ, RZ, R87 ;  /* 0x000000ffff2d7224 */ /* 0x000fc400078e0057 */
[----:B------:R-:W-:Y:S01]  /*4950*/  IMAD.MOV.U32 R40, RZ, RZ, R87 ;  /* 0x000000ffff287224 */ /* 0x000fe200078e0057 */
        /* <DEDUP_REMOVED lines=19> */
[----:B------:R-:W-:Y:S01]  /*4a90*/  F2FP.SATFINITE.E4M3.F32.PACK_AB_MERGE_C R118, R119, R118, RZ ;  /* 0x000000767776723e */ /* 0x000fe200048070ff */
[----:B------:R-:W-:-:S03]  /*4aa0*/  IMAD.MOV.U32 R53, RZ, RZ, R87 ;  /* 0x000000ffff357224 */ /* 0x000fc600078e0057 */
[----:B------:R-:W-:Y:S02]  /*4ab0*/  F2FP.SATFINITE.E4M3.F32.PACK_AB_MERGE_C R213, R91, R90, R118 ;  /* 0x0000005a5bd5723e */ /* 0x000fe40004807076 */
        /* <DEDUP_REMOVED lines=10> */
[----:B0-----:R-:W-:-:S01]  /*4b60*/  FADD.FTZ R29, R96, R29 ;  /* 0x0000001d601d7221 */ /* 0x001fc20000010000 */
[----:B------:R-:W-:-:S04]  /*4b70*/  F2FP.SATFINITE.E4M3.F32.PACK_AB_MERGE_C R214, R96, R93, RZ ;  /* 0x0000005d60d6723e */ /* 0x000fc800048070ff */
[----:B------:R-:W-:Y:S01]  /*4b80*/  F2FP.SATFINITE.E4M3.F32.PACK_AB_MERGE_C R214, R92, R85, R214 ;  /* 0x000000555cd6723e */ /* 0x000fe200048070d6 */
[----:B------:R-:W-:Y:S01]  /*4b90*/  IMAD.MOV.U32 R85, RZ, RZ, R87 ;  /* 0x000000ffff557224 */ /* 0x000fe200078e0057 */
[----:B------:R-:W0:Y:S01]  /*4ba0*/  MUFU.EX2 R58, R58 ;  /* 0x0000003a003a7308 */ /* 0x000e220000000800 */
[C---:B-1----:R-:W-:Y:S01]  /*4bb0*/  F2FP.SATFINITE.E4M3.F32.PACK_AB_MERGE_C R98, R99.reuse, R98, RZ ;  /* 0x000000626362723e */ /* 0x042fe200048070ff */
[----:B------:R-:W-:-:S03]  /*4bc0*/  FADD.FTZ R99, R99, R8 ;  /* 0x0000000863637221 */ /* 0x000fc60000010000 */
[----:B------:R-:W-:-:S03]  /*4bd0*/  F2FP.SATFINITE.E4M3.F32.PACK_AB_MERGE_C R215, R95, R94, R98 ;  /* 0x0000005e5fd7723e */ /* 0x000fc60004807062 */
[----:B------:R-:W1:Y:S01]  /*4be0*/  MUFU.EX2 R57, R57 ;  /* 0x0000003900397308 */ /* 0x000e620000000800 */
[----:B--2---:R-:W-:-:S01]  /*4bf0*/  FADD.FTZ R8, R56, R29 ;  /* 0x0000001d38087221 */ /* 0x004fc20000010000 */
[----:B------:R-:W-:-:S06]  /*4c00*/  IMAD.MOV.U32 R29, RZ, RZ, R87 ;  /* 0x000000ffff1d7224 */ /* 0x000fcc00078e0057 */
[----:B------:R-:W2:Y:S01]  /*4c10*/  MUFU.EX2 R60, R60 ;  /* 0x0000003c003c7308 */ /* 0x000ea20000000800 */
[----:B0-----:R-:W-:-:S04]  /*4c20*/  FADD.FTZ R6, R58, R99 ;  /* 0x000000633a067221 */ /* 0x001fc80000010000 */
[----:B------:R-:W-:-:S03]  /*4c30*/  FADD.FTZ R6, R5, R6 ;  /* 0x0000000605067221 */ /* 0x000fc60000010000 */
        /* <DEDUP_REMOVED lines=9> */
[----:B0-----:R-:W-:-:S01]  /*4cd0*/  FADD.FTZ R9, R59, R6 ;  /* 0x000000063b097221 */ /* 0x001fc20000010000 */
[----:B------:R-:W-:Y:S01]  /*4ce0*/  FADD.FTZ R11, R61, R8 ;  /* 0x000000083d0b7221 */ /* 0x000fe20000010000 */
[--C-:B------:R-:W-:Y:S02]  /*4cf0*/  IMAD.MOV.U32 R57, RZ, RZ, R87.reuse ;  /* 0x000000ffff397224 */ /* 0x100fe400078e0057 */
[----:B------:R-:W-:-:S03]  /*4d00*/  IMAD.MOV.U32 R56, RZ, RZ, R87 ;  /* 0x000000ffff387224 */ /* 0x000fc600078e0057 */
[----:B------:R-:W0:Y:S01]  /*4d10*/  MUFU.EX2 R68, R68 ;  /* 0x0000004400447308 */ /* 0x000e220000000800 */
[----:B-1----:R-:W-:-:S01]  /*4d20*/  FADD.FTZ R9, R62, R9 ;  /* 0x000000093e097221 */ /* 0x002fc20000010000 */
[----:B------:R-:W-:Y:S01]  /*4d30*/  F2FP.SATFINITE.E4M3.F32.PACK_AB_MERGE_C R59, R62, R59, RZ ;  /* 0x0000003b3e3b723e */ /* 0x000fe200048070ff */
[----:B------:R-:W-:Y:S02]  /*4d40*/  IMAD.MOV.U32 R62, RZ, RZ, R87 ;  /* 0x000000ffff3e7224 */ /* 0x000fe400078e0057 */
[----:B------:R-:W-:Y:S01]  /*4d50*/  FADD.FTZ R6, R42, R9 ;  /* 0x000000092a067221 */ /* 0x000fe20000010000 */
[----:B------:R-:W-:Y:S01]  /*4d60*/  F2FP.SATFINITE.E4M3.F32.PACK_AB_MERGE_C R217, R5, R58, R59 ;  /* 0x0000003a05d9723e */ /* 0x000fe2000480703b */
[----:B------:R-:W-:Y:S01]  /*4d70*/  IMAD.MOV.U32 R59, RZ, RZ, R87 ;  /* 0x000000ffff3b7224 */ /* 0x000fe200078e0057 */
[----:B------:R-:W1:Y:S01]  /*4d80*/  MUFU.EX2 R70, R70 ;  /* 0x0000004600467308 */ /* 0x000e620000000800 */
[----:B--2---:R-:W-:-:S01]  /*4d90*/  FADD.FTZ R11, R64, R11 ;  /* 0x0000000b400b7221 */ /* 0x004fc20000010000 */
[----:B------:R-:W-:Y:S01]  /*4da0*/  FADD.FTZ R9, R43, R6 ;  /* 0x000000062b097221 */ /* 0x000fe20000010000 */
[----:B------:R-:W-:-:S05]  /*4db0*/  IMAD.MOV.U32 R58, RZ, RZ, R87 ;  /* 0x000000ffff3a7224 */ /* 0x000fca00078e0057 */
[----:B------:R-:W2:Y:S01]  /*4dc0*/  MUFU.EX2 R31, R31 ;  /* 0x0000001f001f7308 */ /* 0x000ea20000000800 */
[----:B0-----:R-:W-:-:S07]  /*4dd0*/  FADD.FTZ R6, R68, R11 ;  /* 0x0000000b44067221 */ /* 0x001fce0000010000 */
[----:B------:R-:W0:Y:S01]  /*4de0*/  MUFU.EX2 R71, R71 ;  /* 0x0000004700477308 */ /* 0x000e220000000800 */
[----:B-1----:R-:W-:-:S07]  /*4df0*/  FADD.FTZ R8, R70, R9 ;  /* 0x0000000946087221 */ /* 0x002fce0000010000 */
[----:B------:R-:W1:Y:S01]  /*4e00*/  MUFU.EX2 R26, R63 ;  /* 0x0000003f001a7308 */ /* 0x000e620000000800 */
[C---:B--2---:R-:W-:Y:S01]  /*4e10*/  F2FP.SATFINITE.E4M3.F32.PACK_AB_MERGE_C R68, R31.reuse, R68, RZ ;  /* 0x000000441f44723e */ /* 0x044fe200048070ff */
[----:B------:R-:W-:-:S03]  /*4e20*/  FADD.FTZ R31, R31, R6 ;  /* 0x000000061f1f7221 */ /* 0x000fc60000010000 */
[----:B------:R-:W-:Y:S01]  /*4e30*/  F2FP.SATFINITE.E4M3.F32.PACK_AB_MERGE_C R218, R64, R61, R68 ;  /* 0x0000003d40da723e */ /* 0x000fe20004807044 */
[----:B------:R-:W-:-:S01]  /*4e40*/  FADD.FTZ R6, R34, R31 ;  /* 0x0000001f22067221 */ /* 0x000fc20000010000 */
[--C-:B------:R-:W-:Y:S01]  /*4e50*/  IMAD.MOV.U32 R68, RZ, RZ, R87.reuse ;  /* 0x000000ffff447224 */ /* 0x100fe200078e0057 */
[----:B------:R-:W2:Y:S01]  /*4e60*/  MUFU.EX2 R35, R35 ;  /* 0x0000002300237308 */ /* 0x000ea20000000800 */
[C---:B0-----:R-:W-:Y:S01]  /*4e70*/  F2FP.SATFINITE.E4M3.F32.PACK_AB_MERGE_C R70, R71.reuse, R70, RZ ;  /* 0x000000464746723e */ /* 0x041fe200048070ff */
[----:B------:R-:W-:Y:S01]  /*4e80*/  FADD.FTZ R71, R71, R8 ;  /* 0x0000000847477221 */ /* 0x000fe20000010000 */
[--C-:B------:R-:W-:Y:S02]  /*4e90*/  IMAD.MOV.U32 R64, RZ, RZ, R87.reuse ;  /* 0x000000ffff407224 */ /* 0x100fe400078e0057 */
[----:B------:R-:W-:Y:S01]  /*4ea0*/  F2FP.SATFINITE.E4M3.F32.PACK_AB_MERGE_C R219, R43, R42, R70 ;  /* 0x0000002a2bdb723e */ /* 0x000fe20004807046 */
[----:B------:R-:W-:Y:S02]  /*4eb0*/  IMAD.MOV.U32 R70, RZ, RZ, R87 ;  /* 0x000000ffff467224 */ /* 0x000fe400078e0057 */
[----:B------:R-:W-:Y:S01]  /*4ec0*/  MUFU.EX2 R38, R38 ;  /* 0x0000002600267308 */ /* 0x000fe20000000800 */
[----:B-1----:R-:W-:-:S01]  /*4ed0*/  FADD.FTZ R8, R26, R71 ;  /* 0x000000471a087221 */ /* 0x002fc20000010000 */
[----:B------:R-:W-:-:S02]  /*4ee0*/  IMAD.MOV.U32 R71, RZ, RZ, R87 ;  /* 0x000000ffff477224 */ /* 0x000fc400078e0057 */
[--C-:B------:R-:W-:Y:S02]  /*4ef0*/  IMAD.MOV.U32 R63, RZ, RZ, R87.reuse ;  /* 0x000000ffff3f7224 */ /* 0x100fe400078e0057 */
[----:B------:R-:W-:Y:S02]  /*4f00*/  IMAD.MOV.U32 R61, RZ, RZ, R87 ;  /* 0x000000ffff3d7224 */ /* 0x000fe400078e0057 */
[----:B------:R-:W0:Y:S01]  /*4f10*/  MUFU.EX2 R39, R39 ;  /* 0x0000002700277308 */ /* 0x000e220000000800 */
[----:B--2---:R-:W-:-:S01]  /*4f20*/  FADD.FTZ R11, R35, R6 ;  /* 0x00000006230b7221 */ /* 0x004fc20000010000 */
[--C-:B------:R-:W-:Y:S02]  /*4f30*/  IMAD.MOV.U32 R43, RZ, RZ, R87.reuse ;  /* 0x000000ffff2b7224 */ /* 0x100fe400078e0057 */
[--C-:B------:R-:W-:Y:S02]  /*4f40*/  IMAD.MOV.U32 R42, RZ, RZ, R87.reuse ;  /* 0x000000ffff2a7224 */ /* 0x100fe400078e0057 */
[----:B------:R-:W-:-:S02]  /*4f50*/  IMAD.MOV.U32 R31, RZ, RZ, R87 ;  /* 0x000000ffff1f7224 */ /* 0x000fc400078e0057 */
        /* <DEDUP_REMOVED lines=11> */
[----:B------:R-:W-:Y:S01]  /*5010*/  MUFU.EX2 R48, R48 ;  /* 0x0000003000307308 */ /* 0x000fe20000000800 */
[----:B--2---:R-:W-:-:S07]  /*5020*/  FADD.FTZ R6, R46, R15 ;  /* 0x0000000f2e067221 */ /* 0x004fce0000010000 */
        /* <DEDUP_REMOVED lines=53> */
[----:B------:R-:W1:Y:S01]  /*5380*/  MUFU.EX2 R80, R80 ;  /* 0x0000005000507308 */ /* 0x000e620000000800 */
[----:B--2---:R-:W-:-:S01]  /*5390*/  FADD.FTZ R6, R30, R11 ;  /* 0x0000000b1e067221 */ /* 0x004fc20000010000 */
[----:B0-----:R-:W-:-:S06]  /*53a0*/  IMAD.MOV.U32 R72, RZ, RZ, R87 ;  /* 0x000000ffff487224 */ /* 0x001fcc00078e0057 */
[----:B------:R-:W0:Y:S01]  /*53b0*/  MUFU.EX2 R69, R69 ;  /* 0x0000004500457308 */ /* 0x000e220000000800 */
[----:B---3--:R-:W-:-:S01]  /*53c0*/  FADD.FTZ R6, R9, R6 ;  /* 0x0000000609067221 */ /* 0x008fc20000010000 */
[----:B------:R-:W-:-:S04]  /*53d0*/  F2FP.SATFINITE.E4M3.F32.PACK_AB_MERGE_C R30, R9, R30, RZ ;  /* 0x0000001e091e723e */ /* 0x000fc800048070ff */
[----:B------:R-:W-:Y:S01]  /*53e0*/  F2FP.SATFINITE.E4M3.F32.PACK_AB_MERGE_C R225, R27, R66, R30 ;  /* 0x000000421be1723e */ /* 0x000fe2000480701e */
[----:B------:R-:W-:Y:S01]  /*53f0*/  IMAD.MOV.U32 R66, RZ, RZ, R87 ;  /* 0x000000ffff427224 */ /* 0x000fe200078e0057 */
[----:B------:R-:W-:Y:S01]  /*5400*/  MUFU.EX2 R79, R79 ;  /* 0x0000004f004f7308 */ /* 0x000fe20000000800 */
[----:B-1----:R-:W-:-:S01]  /*5410*/  FADD.FTZ R10, R80, R105 ;  /* 0x00000069500a7221 */ /* 0x002fc20000010000 */
[--C-:B------:R-:W-:Y:S02]  /*5420*/  IMAD.MOV.U32 R30, RZ, RZ, R87.reuse ;  /* 0x000000ffff1e7224 */ /* 0x100fe400078e0057 */
[----:B------:R-:W-:-:S04]  /*5430*/  IMAD.MOV.U32 R27, RZ, RZ, R87 ;  /* 0x000000ffff1b7224 */ /* 0x000fc800078e0057 */
[----:B------:R-:W1:Y:S01]  /*5440*/  MUFU.EX2 R78, R78 ;  /* 0x0000004e004e7308 */ /* 0x000e620000000800 */
[----:B0-----:R-:W-:-:S07]  /*5450*/  FADD.FTZ R5, R69, R6 ;  /* 0x0000000645057221 */ /* 0x001fce0000010000 */
[----:B------:R-:W0:Y:S08]  /*5460*/  MUFU.EX2 R77, R77 ;  /* 0x0000004d004d7308 */ /* 0x000e300000000800 */
[----:B------:R-:W2:Y:S01]  /*5470*/  MUFU.EX2 R100, R100 ;  /* 0x0000006400647308 */ /* 0x000ea20000000800 */
[----:B-1----:R-:W-:-:S07]  /*5480*/  F2FP.SATFINITE.E4M3.F32.PACK_AB_MERGE_C R9, R78, R79, RZ ;  /* 0x0000004f4e09723e */ /* 0x002fce00048070ff */
[----:B------:R-:W1:Y:S01]  /*5490*/  MUFU.EX2 R65, R65 ;  /* 0x0000004100417308 */ /* 0x000e620000000800 */
[----:B0-----:R-:W-:-:S01]  /*54a0*/  FADD.FTZ R10, R77, R10 ;  /* 0x0000000a4d0a7221 */ /* 0x001fc20000010000 */
[----:B------:R-:W-:Y:S01]  /*54b0*/  F2FP.SATFINITE.E4M3.F32.PACK_AB_MERGE_C R226, R77, R80, R9 ;  /* 0x000000504de2723e */ /* 0x000fe20004807009 */
[--C-:B------:R-:W-:Y:S02]  /*54c0*/  IMAD.MOV.U32 R80, RZ, RZ, R87.reuse ;  /* 0x000000ffff507224 */ /* 0x100fe400078e0057 */
[----:B------:R-:W-:Y:S01]  /*54d0*/  FADD.FTZ R79, R79, R10 ;  /* 0x0000000a4f4f7221 */ /* 0x000fe20000010000 */
[----:B------:R-:W-:Y:S02]  /*54e0*/  IMAD.MOV.U32 R77, RZ, RZ, R87 ;  /* 0x000000ffff4d7224 */ /* 0x000fe400078e0057 */
[----:B------:R-:W0:Y:S01]  /*54f0*/  MUFU.EX2 R8, R101 ;  /* 0x0000006500087308 */ /* 0x000e220000000800 */
[----:B--2---:R-:W-:-:S04]  /*5500*/  FADD.FTZ R6, R100, R5 ;  /* 0x0000000564067221 */ /* 0x004fc80000010000 */
[----:B-1----:R-:W-:Y:S01]  /*5510*/  FADD.FTZ R5, R65, R6 ;  /* 0x0000000641057221 */ /* 0x002fe20000010000 */
[----:B------:R-:W-:-:S01]  /*5520*/  FADD.FTZ R6, R78, R79 ;  /* 0x0000004f4e067221 */ /* 0x000fc20000010000 */
[--C-:B------:R-:W-:Y:S02]  /*5530*/  IMAD.MOV.U32 R79, RZ, RZ, R87.reuse ;  /* 0x000000ffff4f7224 */ /* 0x100fe400078e0057 */
[----:B------:R-:W-:Y:S01]  /*5540*/  IMAD.MOV.U32 R78, RZ, RZ, R87 ;  /* 0x000000ffff4e7224 */ /* 0x000fe200078e0057 */
[C---:B0-----:R-:W-:Y:S01]  /*5550*/  F2FP.SATFINITE.E4M3.F32.PACK_AB_MERGE_C R9, R8.reuse, R65, RZ ;  /* 0x000000410809723e */ /* 0x041fe200048070ff */
[----:B------:R-:W-:-:S01]  /*5560*/  FADD.FTZ R5, R8, R5 ;  /* 0x0000000508057221 */ /* 0x000fc20000010000 */
[----:B------:R-:W-:Y:S02]  /*5570*/  IMAD.MOV.U32 R65, RZ, RZ, R87 ;  /* 0x000000ffff417224 */ /* 0x000fe400078e0057 */
        /* <DEDUP_REMOVED lines=40> */
.L_x_5921:
[----:B------:R-:W-:Y:S01]  /*5800*/  ISETP.NE.AND P2, PT, RZ, UR42, PT ;  /* 0x0000002aff007c0c */ /* 0x000fe2000bf45270 */
[----:B------:R-:W-:-:S04]  /*5810*/  UISETP.NE.AND UP0, UPT, UR50, 0x1, UPT ;  /* 0x000000013200788c */ /* 0x000fc8000bf05270 */
[----:B------:R-:W-:-:S04]  /*5820*/  USEL UR43, URZ, 0x1, UP0 ;  /* 0x000000013f2b7887 */ /* 0x000fc80008000000 */
[----:B------:R-:W-:-:S04]  /*5830*/  ULOP3.LUT UR43, UR52, UR43, URZ, 0x3c, !UPT ;  /* 0x0000002b342b7292 */ /* 0x000fc8000f8e3c3f */
[----:B------:R-:W-:Y:S08]  /*5840*/  @P2 BRA `(.L_x_5912) ;  /* 0x0000000000442947 */ /* 0x000ff00003800000 */
[----:B------:R-:W-:Y:S05]  /*5850*/  @!P0 BRA `(.L_x_5913) ;  /* 0x0000000000048947 */ /* 0x000fea0003800000 */
[----:B------:R-:W-:Y:S01]  /*5860*/  BPT.TRAP 0x1 ;  /* 0x000000040000795c */ /* 0x000fe20000300000 */
.L_x_5913:
        /* <DEDUP_REMOVED lines=12> */
.L_x_5914:
[----:B-1----:R-:W-:Y:S05]  /*5930*/  @P1 BRA `(.L_x_5912) ;  /* 0x0000000000081947 */ /* 0x002fea0003800000 */
[----:B------:R-:W1:Y:S02]  /*5940*/  SYNCS.PHASECHK.TRANS64.TRYWAIT P1, [UR6+0x2e830], R0 ;  /* 0x02e83000ff0075a7 */ /* 0x000e640008020146 */
[----:B-1----:R-:W-:Y:S05]  /*5950*/  @!P1 BRA `(.L_x_5915) ;  /* 0x000000bc00fc9947 */ /* 0x002fea0003800000 */
.L_x_5912:
        /* <DEDUP_REMOVED lines=186> */
.L_x_5917:
        /* <DEDUP_REMOVED lines=9> */
.L_x_5918:
[----:B-1----:R-:W-:Y:S05]  /*6590*/  @P1 BRA `(.L_x_5916) ;  /* 0x0000000000081947 */ /* 0x002fea0003800000 */
[----:B------:R-:W1:Y:S02]  /*65a0*/  SYNCS.PHASECHK.TRANS64.TRYWAIT P1, [UR6+0x2e850], R0 ;  /* 0x02e85000ff0075a7 */ /* 0x000e640008020146 */
[----:B-1----:R-:W-:Y:S05]  /*65b0*/  @!P1 BRA `(.L_x_5919) ;  /* 0x000000b000fc9947 */ /* 0x002fea0003800000 */
.L_x_5916:
[----:B------:R-:W2:Y:S01]  /*65c0*/  S2UR UR6, SR_CgaCtaId ;  /* 0x00000000000679c3 */ /* 0x000ea20000008800 */
[----:B-1----:R-:W-:Y:S01]  /*65d0*/  MOV R7, 0x400 ;  /* 0x0000040000077802 */ /* 0x002fe20000000f00 */
[----:B------:R-:W-:Y:S01]  /*65e0*/  WARPGROUP.ARRIVE ;  /* 0x00000000000079c5 */ /* 0x000fe20000000000 */
[----:B------:R-:W-:Y:S01]  /*65f0*/  UMOV UR7, 0xc0000010 ;  /* 0xc000001000077882 */ /* 0x000fe20000000000 */
[----:B------:R-:W-:Y:S02]  /*6600*/  FMNMX.FTZ R4, R184, R9, !PT ;  /* 0x00000009b8047209 */ /* 0x000fe40007810000 */
        /* <DEDUP_REMOVED lines=106> */
[----:B------:R-:W-:Y:S01]  /*6cb0*/  FMNMX.FTZ R11, R91, R10, !PT ;  /* 0x0000000a5b0b7209 */ /* 0x000fe20007810000 */
[----:B------:R-:W-:Y:S02]  /*6cc0*/  WARPGROUP.DEPBAR.LE gsb0, 0x0 ;  /* 0x00008000000079c5 */ /* 0x000fe40000010000 */
[----:B------:R-:W-:Y:S01]  /*6cd0*/  WARPGROUP.ARRIVE ;  /* 0x00000000000079c5 */ /* 0x000fe20000000000 */
[----:B------:R-:W-:-:S05]  /*6ce0*/  FMNMX.FTZ R4, R116, R7, !PT ;  /* 0x0000000774047209 */ /* 0x000fca0007810000 */
[----:B------:R-:W0:Y:S01]  /*6cf0*/  S2R R203, SR_TID.X ;  /* 0x0000000000cb7919 */ /* 0x000e220000002100 */
[----:B------:R-:W-:Y:S02]  /*6d00*/  FMNMX.FTZ R10, R94, R11, !PT ;  /* 0x0000000b5e0a7209 */ /* 0x000fe40007810000 */
[----:B------:R-:W-:Y:S01]  /*6d10*/  FMNMX.FTZ R7, R117, R4, !PT ;  /* 0x0000000475077209 */ /* 0x000fe20007810000 */
[----:B------:R-:W-:Y:S01]  /*6d20*/  QGMMA.64x128x32.F32.E4M3.E4M3 R24, R204, gdesc[UR4], R24, gsb0 ;  /* 0x01e00004cc187df3 */ /* 0x000fe20008000818 */
[----:B------:R-:W-:Y:S01]  /*6d30*/  UIADD3 UR6, UR10, 0x200, URZ ;  /* 0x000002000a067890 */ /* 0x000fe2000fffe03f */
[----:B------:R-:W-:Y:S01]  /*6d40*/  FMNMX.FTZ R11, R95, R10, !PT ;  /* 0x0000000a5f0b7209 */ /* 0x000fe20007810000 */
[----:B------:R-:W-:Y:S01]  /*6d50*/  UMOV UR7, 0xc0000010 ;  /* 0xc000001000077882 */ /* 0x000fe20000000000 */
        /* <DEDUP_REMOVED lines=8> */
[----:B------:R-:W-:-:S04]  /*6de0*/  FMNMX.FTZ R4, R96, R7, !PT ;  /* 0x0000000760047209 */ /* 0x000fc80007810000 */
[----:B------:R-:W-:-:S04]  /*6df0*/  FMNMX.FTZ R7, R97, R4, !PT ;  /* 0x0000000461077209 */ /* 0x000fc80007810000 */
[----:B------:R-:W-:Y:S02]  /*6e00*/  FMNMX.FTZ R4, R100, R7, !PT ;  /* 0x0000000764047209 */ /* 0x000fe40007810000 */
[----:B------:R-:W1:Y:S01]  /*6e10*/  SHFL.BFLY PT, R7, R10, 0x2, 0x1f ;  /* 0x0c401f000a077f89 */ /* 0x000e6200000e0000 */
[----:B0-----:R-:W-:Y:S02]  /*6e20*/  LOP3.LUT P1, RZ, R203, 0x7f, RZ, 0xc0, !PT ;  /* 0x0000007fcbff7812 */ /* 0x001fe4000782c0ff */
[----:B------:R-:W-:-:S05]  /*6e30*/  FMNMX.FTZ R11, R101, R4, !PT ;  /* 0x00000004650b7209 */ /* 0x000fca0007810000 */
[----:B------:R-:W0:Y:S01]  /*6e40*/  SHFL.BFLY PT, R4, R11, 0x2, 0x1f ;  /* 0x0c401f000b047f89 */ /* 0x000e2200000e0000 */
[----:B-1----:R-:W-:-:S05]  /*6e50*/  FMNMX.FTZ R13, R10, R7, !PT ;  /* 0x000000070a0d7209 */ /* 0x002fca0007810000 */
[----:B------:R-:W-:Y:S01]  /*6e60*/  SHFL.BFLY PT, R14, R13, 0x1, 0x1f ;  /* 0x0c201f000d0e7f89 */ /* 0x000fe200000e0000 */
[----:B0-----:R-:W-:Y:S01]  /*6e70*/  FMNMX.FTZ R12, R11, R4, !PT ;  /* 0x000000040b0c7209 */ /* 0x001fe20007810000 */
[----:B------:R-:W-:-:S04]  /*6e80*/  IMAD.U32 R11, RZ, RZ, UR39 ;  /* 0x00000027ff0b7e24 */ /* 0x000fc8000f8e00ff */
[----:B------:R-:W0:Y:S02]  /*6e90*/  SHFL.BFLY PT, R7, R12, 0x1, 0x1f ;  /* 0x0c201f000c077f89 */ /* 0x000e2400000e0000 */
[----:B0-----:R-:W-:Y:S02]  /*6ea0*/  FMNMX.FTZ R4, R12, R7, !PT ;  /* 0x000000070c047209 */ /* 0x001fe40007810000 */
[----:B------:R-:W-:-:S03]  /*6eb0*/  FMNMX.FTZ R7, R13, R14, !PT ;  /* 0x0000000e0d077209 */ /* 0x000fc60007810000 */
[C---:B------:R-:W-:Y:S01]  /*6ec0*/  FFMA.FTZ R10, R4.reuse, R11, -8 ;  /* 0xc1000000040a7423 */ /* 0x040fe2000001000b */
[----:B------:R-:W-:-:S01]  /*6ed0*/  FADD.FTZ R9, -R4, R9 ;  /* 0x0000000904097221 */ /* 0x000fc20000010100 */
[----:B------:R-:W-:Y:S02]  /*6ee0*/  FADD.FTZ R8, -R7, R8 ;  /* 0x0000000807087221 */ /* 0x000fe40000010100 */
        /* <DEDUP_REMOVED lines=64> */
[----:B------:R-:W-:Y:S01]  /*72f0*/  FMUL.FTZ R8, R8, UR39 ;  /* 0x0000002708087c20 */ /* 0x000fe20008410000 */
        /* <DEDUP_REMOVED lines=66> */
[----:B------:R-:W-:Y:S01]  /*7720*/  FFMA.FTZ R98, R98, UR39, -R10 ;  /* 0x0000002762627c23 */ /* 0x000fe2000801080a */
[----:B------:R-:W-:-:S02]  /*7730*/  IMAD.U32 R197, RZ, RZ, UR51 ;  /* 0x00000033ffc57e24 */ /* 0x000fc4000f8e00ff */
[--C-:B------:R-:W-:Y:S01]  /*7740*/  FFMA.FTZ R99, R99, UR39, -R10.reuse ;  /* 0x0000002763637c23 */ /* 0x100fe2000801080a */
[----:B------:R-:W-:-:S01]  /*7750*/  FFMA.FTZ R102, R102, UR39, -R10 ;  /* 0x0000002766667c23 */ /* 0x000fc2000801080a */
[----:B------:R-:W-:Y:S01]  /*7760*/  FFMA.FTZ R10, R103, UR39, -R10 ;  /* 0x00000027670a7c23 */ /* 0x000fe2000801080a */
[----:B------:R-:W-:Y:S01]  /*7770*/  @!P1 IMAD R196, R197, 0x8, R0 ;  /* 0x00000008c5c49824 */ /* 0x000fe200078e0200 */
        /* <DEDUP_REMOVED lines=186> */
[----:B0-----:R-:W-:-:S01]  /*8320*/  FADD.FTZ R6, R112, R5 ;  /* 0x0000000570067221 */ /* 0x001fc20000010000 */
[----:B------:R-:W-:-:S05]  /*8330*/  IADD3 R5, -R23, 0xb, RZ ;  /* 0x0000000b17057810 */ /* 0x000fca0007ffe1ff */
[----:B------:R0:W-:Y:S06]  /*8340*/  BAR.ARV R5, 0x100 ;  /* 0x000400050000751d */ /* 0x0001ec0000002000 */
[----:B------:R-:W3:Y:S01]  /*8350*/  MUFU.EX2 R115, R115 ;  /* 0x0000007300737308 */ /* 0x000ee20000000800 */
[----:B-1----:R-:W-:-:S01]  /*8360*/  FADD.FTZ R194, R114, R193 ;  /* 0x000000c172c27221 */ /* 0x002fc20000010000 */
[----:B0-----:R-:W-:Y:S02]  /*8370*/  @!P1 VIADD R5, R196, 0x2e840 ;  /* 0x0002e840c4059836 */ /* 0x001fe40000000000 */
[----:B--2---:R-:W-:-:S03]  /*8380*/  FADD.FTZ R193, R113, R6 ;  /* 0x0000000671c17221 */ /* 0x004fc60000010000 */
        /* <DEDUP_REMOVED lines=41> */
[----:B0-----:R-:W-:-:S03]  /*8620*/  FADD.FTZ R6, R101, R6 ;  /* 0x0000000665067221 */ /* 0x001fc60000010000 */
[----:B-1----:R-:W-:Y:S01]  /*8630*/  FADD.FTZ R5, R10, R103 ;  /* 0x000000670a057221 */ /* 0x002fe20000010000 */
[----:B------:R-:W-:Y:S06]  /*8640*/  @!P0 BRA `(.L_x_5920) ;  /* 0x0000000000048947 */ /* 0x000fec0003800000 */
[----:B------:R-:W-:Y:S01]  /*8650*/  BPT.TRAP 0x1 ;  /* 0x000000040000795c */ /* 0x000fe20000300000 */
.L_x_5920:
[----:B------:R-:W-:Y:S01]  /*8660*/  F2FP.SATFINITE.E4M3.F32.PACK_AB_MERGE_C R13, R14, R13, RZ ;  /* 0x0000000d0e0d723e */ /* 0x000fe200048070ff */
[----:B------:R-:W-:Y:S02]  /*8670*/  UIADD3 UR6, UR47, -0x1, URZ ;  /* 0xffffffff2f067890 */ /* 0x000fe4000fffe03f */
[----:B------:R-:W-:Y:S01]  /*8680*/  ISETP.LT.AND P1, PT, RZ, UR47, PT ;  /* 0x0000002fff007c0c */ /* 0x000fe2000bf21270 */
[----:B------:R-:W-:Y:S01]  /*8690*/  UMOV UR52, UR43 ;  /* 0x0000002b00347c82 */ /* 0x000fe20008000000 */
[----:B------:R-:W-:Y:S01]  /*86a0*/  F2FP.SATFINITE.E4M3.F32.PACK_AB_MERGE_C R200, R11, R12, R13 ;  /* 0x0000000c0bc8723e */ /* 0x000fe2000480700d */
[----:B------:R-:W-:Y:S01]  /*86b0*/  IMAD.U32 R11, RZ, RZ, UR50 ;  /* 0x00000032ff0b7e24 */ /* 0x000fe2000f8e00ff */
[----:B------:R-:W-:Y:S01]  /*86c0*/  F2FP.SATFINITE.E4M3.F32.PACK_AB_MERGE_C R187, R188, R187, RZ ;  /* 0x000000bbbcbb723e */ /* 0x000fe200048070ff */
[----:B------:R-:W-:Y:S01]  /*86d0*/  UMOV UR50, UR51 ;  /* 0x0000003300327c82 */ /* 0x000fe20008000000 */
[----:B------:R-:W-:Y:S01]  /*86e0*/  F2FP.SATFINITE.E4M3.F32.PACK_AB_MERGE_C R21, R184, R21, RZ ;  /* 0x00000015b815723e */ /* 0x000fe200048070ff */
[----:B------:R-:W-:Y:S01]  /*86f0*/  IMAD R11, R11, 0x8, R0 ;  /* 0x000000080b0b7824 */ /* 0x000fe200078e0200 */
[----:B------:R-:W-:Y:S01]  /*8700*/  F2FP.SATFINITE.E4M3.F32.PACK_AB_MERGE_C R191, R192, R191, RZ ;  /* 0x000000bfc0bf723e */ /* 0x000fe200048070ff */
[----:B------:R-:W-:Y:S01]  /*8710*/  UMOV UR47, UR6 ;  /* 0x00000006002f7c82 */ /* 0x000fe20008000000 */
        /* <DEDUP_REMOVED lines=119> */
[----:B------:R-:W-:Y:S01]  /*8e90*/  F2FP.SATFINITE.E4M3.F32.PACK_AB_MERGE_C R227, R99, R98, R102 ;  /* 0x0000006263e3723e */ /* 0x000fe20004807066 */
[----:B0-----:R-:W-:Y:S06]  /*8ea0*/  @P1 BRA `(.L_x_5921) ;  /* 0xffffffc800541947 */ /* 0x001fec000383ffff */
.L_x_5911:
[----:B------:R-:W-:Y:S06]  /*8eb0*/  BAR.ARV 0x8, 0x180 ;  /* 0x0206000000007b1d */ /* 0x000fec0000002000 */
[----:B------:R-:W-:Y:S05]  /*8ec0*/  @!P0 BRA `(.L_x_5922) ;  /* 0x0000000000048947 */ /* 0x000fea0003800000 */
[----:B------:R-:W-:Y:S01]  /*8ed0*/  BPT.TRAP 0x1 ;  /* 0x000000040000795c */ /* 0x000fe20000300000 */
.L_x_5922:
[----:B------:R-:W-:Y:S02]  /*8ee0*/  IMAD.U32 R3, RZ, RZ, UR51 ;  /* 0x00000033ff037e24 */ /* 0x000fe4000f8e00ff */
[----:B------:R-:W-:Y:S02]  /*8ef0*/  IMAD.U32 R8, RZ, RZ, UR43 ;  /* 0x0000002bff087e24 */ /* 0x000fe4000f8e00ff */
[----:B------:R-:W-:-:S03]  /*8f00*/  IMAD R20, R3, 0x8, R0 ;  /* 0x0000000803147824 */ /* 0x000fc600078e0200 */
[----:B------:R-:W-:-:S04]  /*8f10*/  SHF.L.U32 R3, R8, 0x1f, RZ ;  /* 0x0000001f08037819 */ /* 0x000fc800000006ff */
[----:B------:R0:W1:Y:S01]  /*8f20*/  SYNCS.PHASECHK.TRANS64.TRYWAIT P1, [R20+URZ+0x2e850], R3 ;  /* 0x02e85003140075a7 */ /* 0x000062000802017f */
[----:B------:R-:W-:Y:S05]  /*8f30*/  @!P0 BRA `(.L_x_5923) ;  /* 0x0000000000048947 */ /* 0x000fea0003800000 */
[----:B------:R-:W-:Y:S01]  /*8f40*/  BPT.TRAP 0x1 ;  /* 0x000000040000795c */ /* 0x000fe20000300000 */
.L_x_5923:
        /* <DEDUP_REMOVED lines=8> */
.L_x_5924:
        /* <DEDUP_REMOVED lines=10> */
[----:B------:R-:W-:-:S03]  /*9070*/  IMAD.MOV.U32 R14, RZ, RZ, 0x3f800000 ;  /* 0x3f800000ff0e7424 */ /* 0x000fc600078e00ff */
[----:B------:R-:W-:-:S06]  /*9080*/  UISETP.NE.AND.EX UP0, UPT, UR9, URZ, UPT, UP0 ;  /* 0x0000003f0900728c */ /* 0x000fcc000bf05300 */
[----:B------:R-:W-:Y:S01]  /*9090*/  PLOP3.LUT P1, PT, PT, PT, UP0, 0x80, 0x0 ;  /* 0x000000000000781c */ /* 0x000fe20003f2f008 */
[----:B------:R-:W-:Y:S01]  /*90a0*/  QGMMA.64x128x32.F32.E4M3.E4M3 R24, R200, gdesc[UR4], R24, gsb0 ;  /* 0x01e00004c8187df3 */ /* 0x000fe20008000818 */
[----:B------:R-:W-:Y:S01]  /*90b0*/  R2UR UR6, R10 ;  /* 0x000000000a0672ca */ /* 0x000fe200000e0000 */
[----:B------:R-:W-:Y:S01]  /*90c0*/  VIADD R10, R8, 0x200 ;  /* 0x00000200080a7836 */ /* 0x000fe20000000000 */
[----:B------:R-:W-:Y:S01]  /*90d0*/  R2UR UR7, R11 ;  /* 0x000000000b0772ca */ /* 0x000fe200000e0000 */
[----:B------:R-:W-:Y:S01]  /*90e0*/  IMAD.MOV.U32 R11, RZ, RZ, -0x3ffffff0 ;  /* 0xc0000010ff0b7424 */ /* 0x000fe200078e00ff */
[----:B------:R-:W-:Y:S02]  /*90f0*/  @UP0 ULDC.64 UR10, c[0x0][0x9c8] ;  /* 0x00027200000a0ab9 */ /* 0x000fe40000000a00 */
[----:B------:R-:W-:Y:S01]  /*9100*/  @UP0 UIMAD.WIDE.U32 UR4, UR36, UR10, URZ ;  /* 0x0000000a240402a5 */ /* 0x000fe2000f8e003f */
[----:B------:R-:W-:Y:S02]  /*9110*/  WARPGROUP.DEPBAR.LE gsb0, 0x0 ;  /* 0x00008000000079c5 */ /* 0x000fe40000010000 */
[----:B------:R-:W-:-:S06]  /*9120*/  WARPGROUP.ARRIVE ;  /* 0x00000000000079c5 */ /* 0x000fcc0000000000 */
[----:B------:R-:W-:Y:S01]  /*9130*/  QGMMA.64x128x32.F32.E4M3.E4M3 R24, R204, gdesc[UR4], R24, gsb0 ;  /* 0x01e00004cc187df3 */ /* 0x000fe20008000818 */
[----:B------:R-:W-:Y:S01]  /*9140*/  R2UR UR6, R10 ;  /* 0x000000000a0672ca */ /* 0x000fe200000e0000 */
[----:B------:R-:W-:Y:S01]  /*9150*/  VIADD R10, R8, 0x300 ;  /* 0x00000300080a7836 */ /* 0x000fe20000000000 */
[----:B------:R-:W-:Y:S01]  /*9160*/  R2UR UR7, R11 ;  /* 0x000000000b0772ca */ /* 0x000fe200000e0000 */
[----:B------:R-:W-:Y:S01]  /*9170*/  IMAD.MOV.U32 R11, RZ, RZ, -0x3ffffff0 ;  /* 0xc0000010ff0b7424 */ /* 0x000fe200078e00ff */
[----:B------:R-:W-:Y:S02]  /*9180*/  WARPGROUP.DEPBAR.LE gsb0, 0x0 ;  /* 0x00008000000079c5 */ /* 0x000fe40000010000 */
[----:B------:R-:W-:-:S09]  /*9190*/  WARPGROUP.ARRIVE ;  /* 0x00000000000079c5 */ /* 0x000fd20000000000 */
        /* <DEDUP_REMOVED lines=17> */
[----:B------:R-:W-:Y:S01]  /*92b0*/  @UP0 ULEA UR6, UP1, UR4, UR8, 0x2 ;  /* 0x0000000804060291 */ /* 0x000fe2000f82103f */
[----:B------:R-:W-:-:S03]  /*92c0*/  R2UR UR7, R11 ;  /* 0x000000000b0772ca */ /* 0x000fc600000e0000 */
[----:B------:R-:W-:-:S03]  /*92d0*/  @UP0 ULEA.HI.X UR5, UR4, UR9, UR5, 0x2, UP1 ;  /* 0x0000000904050291 */ /* 0x000fc600088f1405 */
[----:B------:R-:W-:Y:S01]  /*92e0*/  @UP0 UMOV UR4, UR6 ;  /* 0x0000000600040c82 */ /* 0x000fe20008000000 */
[----:B------:R-:W-:Y:S01]  /*92f0*/  R2UR UR6, R10 ;  /* 0x000000000a0672ca */ /* 0x000fe200000e0000 */
[----:B------:R-:W-:Y:S02]  /*9300*/  IMAD.U32 R12, RZ, RZ, UR4 ;  /* 0x00000004ff0c7e24 */ /* 0x000fe4000f8e00ff */
[----:B------:R-:W-:-:S05]  /*9310*/  IMAD.U32 R13, RZ, RZ, UR5 ;  /* 0x00000005ff0d7e24 */ /* 0x000fca000f8e00ff */
[----:B------:R2:W3:Y:S01]  /*9320*/  @P1 LDG.E R14, desc[UR48][R12.64] ;  /* 0x000000300c0e1981 */ /* 0x0004e2000c1e1900 */
[----:B------:R-:W-:Y:S02]  /*9330*/  VIADD R10, R8, 0x500 ;  /* 0x00000500080a7836 */ /* 0x000fe40000000000 */
[----:B------:R-:W-:Y:S01]  /*9340*/  IMAD.MOV.U32 R11, RZ, RZ, -0x3ffffff0 ;  /* 0xc0000010ff0b7424 */ /* 0x000fe200078e00ff */
[----:B------:R-:W-:Y:S02]  /*9350*/  WARPGROUP.DEPBAR.LE gsb0, 0x0 ;  /* 0x00008000000079c5 */ /* 0x000fe40000010000 */
[----:B------:R-:W-:-:S06]  /*9360*/  WARPGROUP.ARRIVE ;  /* 0x00000000000079c5 */ /* 0x000fcc0000000000 */
[----:B------:R-:W-:Y:S01]  /*9370*/  QGMMA.64x128x32.F32.E4M3.E4M3 R24, R216, gdesc[UR4], R24, gsb0 ;  /* 0x01e00004d8187df3 */ /* 0x000fe20008000818 */
[----:B------:R-:W-:Y:S02]  /*9380*/  R2UR UR6, R10 ;  /* 0x000000000a0672ca */ /* 0x000fe400000e0000 */
[----:B------:R-:W-:Y:S01]  /*9390*/  R2UR UR7, R11 ;  /* 0x000000000b0772ca */ /* 0x000fe200000e0000 */
[----:B------:R-:W-:Y:S02]  /*93a0*/  VIADD R8, R8, 0x600 ;  /* 0x0000060008087836 */ /* 0x000fe40000000000 */
[----:B------:R-:W-:Y:S01]  /*93b0*/  IMAD.MOV.U32 R9, RZ, RZ, -0x3ffffff0 ;  /* 0xc0000010ff097424 */ /* 0x000fe200078e00ff */
[----:B01----:R-:W0:Y:S01]  /*93c0*/  SHFL.BFLY PT, R3, R6, 0x2, 0x1f ;  /* 0x0c401f0006037f89 */ /* 0x003e2200000e0000 */
[----:B------:R-:W-:Y:S02]  /*93d0*/  WARPGROUP.DEPBAR.LE gsb0, 0x0 ;  /* 0x00008000000079c5 */ /* 0x000fe40000010000 */
[----:B------:R-:W-:-:S06]  /*93e0*/  WARPGROUP.ARRIVE ;  /* 0x00000000000079c5 */ /* 0x000fcc0000000000 */
[----:B------:R-:W-:Y:S01]  /*93f0*/  QGMMA.64x128x32.F32.E4M3.E4M3 R24, R220, gdesc[UR4], R24, gsb0 ;  /* 0x01e00004dc187df3 */ /* 0x000fe20008000818 */
[----:B------:R-:W-:Y:S02]  /*9400*/  R2UR UR6, R8 ;  /* 0x00000000080672ca */ /* 0x000fe400000e0000 */
[----:B------:R-:W-:Y:S01]  /*9410*/  R2UR UR7, R9 ;  /* 0x00000000090772ca */ /* 0x000fe200000e0000 */
[----:B------:R-:W1:Y:S01]  /*9420*/  SHFL.BFLY PT, R8, R5, 0x2, 0x1f ;  /* 0x0c401f0005087f89 */ /* 0x000e6200000e0000 */
[----:B0-----:R-:W-:-:S05]  /*9430*/  FADD.FTZ R3, R3, R6 ;  /* 0x0000000603037221 */ /* 0x001fca0000010000 */
[----:B------:R-:W0:Y:S01]  /*9440*/  SHFL.BFLY PT, R0, R3, 0x1, 0x1f ;  /* 0x0c201f0003007f89 */ /* 0x000e2200000e0000 */
[----:B-1----:R-:W-:-:S05]  /*9450*/  FADD.FTZ R8, R8, R5 ;  /* 0x0000000508087221 */ /* 0x002fca0000010000 */
[----:B------:R-:W2:Y:S01]  /*9460*/  SHFL.BFLY PT, R9, R8, 0x1, 0x1f ;  /* 0x0c201f0008097f89 */ /* 0x000ea200000e0000 */
[----:B0-----:R-:W-:-:S05]  /*9470*/  FADD.FTZ R10, R3, R0 ;  /* 0x00000000030a7221 */ /* 0x001fca0000010000 */
[C---:B------:R-:W-:Y:S01]  /*9480*/  FSETP.NE.FTZ.AND P1, PT, R10.reuse, RZ, PT ;  /* 0x000000ff0a00720b */ /* 0x040fe20003f35000 */
[----:B------:R-:W-:Y:S01]  /*9490*/  FMUL.FTZ R6, R10, 0.00390625 ;  /* 0x3b8000000a067820 */ /* 0x000fe20000410000 */
[----:B------:R-:W-:-:S04]  /*94a0*/  IMAD.MOV.U32 R5, RZ, RZ, RZ ;  /* 0x000000ffff057224 */ /* 0x000fc800078e00ff */
[----:B------:R-:W-:Y:S01]  /*94b0*/  FSETP.NE.FTZ.AND P2, PT, R6, RZ, PT ;  /* 0x000000ff0600720b */ /* 0x000fe20003f55000 */
[----:B--2---:R-:W-:-:S04]  /*94c0*/  FADD.FTZ R12, R8, R9 ;  /* 0x00000009080c7221 */ /* 0x004fc80000010000 */
[----:B------:R-:W-:Y:S02]  /*94d0*/  FMUL.FTZ R13, R12, 0.00390625 ;  /* 0x3b8000000c0d7820 */ /* 0x000fe40000410000 */
[----:B------:R-:W-:Y:S03]  /*94e0*/  @P1 MUFU.RCP R5, R10 ;  /* 0x0000000a00051308 */ /* 0x000fe60000001000 */
[----:B------:R-:W-:Y:S01]  /*94f0*/  FSETP.NE.FTZ.AND P3, PT, R13, RZ, PT ;  /* 0x000000ff0d00720b */ /* 0x000fe20003f75000 */
[----:B------:R-:W-:Y:S02]  /*9500*/  WARPGROUP.DEPBAR.LE gsb0, 0x0 ;  /* 0x00008000000079c5 */ /* 0x000fe40000010000 */
[----:B------:R-:W-:-:S06]  /*9510*/  WARPGROUP.ARRIVE ;  /* 0x00000000000079c5 */ /* 0x000fcc0000000000 */
[----:B------:R-:W-:Y:S01]  /*9520*/  QGMMA.64x128x32.F32.E4M3.E4M3 R24, R224, gdesc[UR4], R24, gsb0 ;  /* 0x01e00004e0187df3 */ /* 0x000fe20008000818 */
[----:B------:R-:W-:Y:S01]  /*9530*/  FSETP.NE.FTZ.AND P1, PT, R12, RZ, PT ;  /* 0x000000ff0c00720b */ /* 0x000fe20003f35000 */
[----:B------:R-:W-:Y:S01]  /*9540*/  IMAD.MOV.U32 R11, RZ, RZ, RZ ;  /* 0x000000ffff0b7224 */ /* 0x000fe200078e00ff */
[----:B------:R-:W0:Y:S08]  /*9550*/  @P2 MUFU.LG2 R6, R6 ;  /* 0x0000000600062308 */ /* 0x000e300000000c00 */
[----:B------:R-:W1:Y:S08]  /*9560*/  @P3 MUFU.LG2 R8, R13 ;  /* 0x0000000d00083308 */ /* 0x000e700000000c00 */
[----:B------:R-:W2:Y:S01]  /*9570*/  @P1 MUFU.RCP R11, R12 ;  /* 0x0000000c000b1308 */ /* 0x000ea20000001000 */
        /* <DEDUP_REMOVED lines=10> */
[-C--:B---3--:R-:W-:Y:S01]  /*9620*/  FMUL.FTZ R7, R5, R14.reuse ;  /* 0x0000000e05077220 */ /* 0x088fe20000410000 */
[----:B--2---:R-:W-:Y:S01]  /*9630*/  FMUL.FTZ R4, R11, R14 ;  /* 0x0000000e0b047220 */ /* 0x004fe20000410000 */
[----:B------:R-:W-:-:S02]  /*9640*/  WARPGROUP.DEPBAR.LE gsb0, 0x0 ;  /* 0x00008000000079c5 */ /* 0x000fc40000010000 */
[----:B------:R-:W-:Y:S05]  /*9650*/  @!P0 BRA `(.L_x_5926) ;  /* 0x0000000000048947 */ /* 0x000fea0003800000 */
[----:B------:R-:W-:Y:S01]  /*9660*/  BPT.TRAP 0x1 ;  /* 0x000000040000795c */ /* 0x000fe20000300000 */
.L_x_5926:
        /* <DEDUP_REMOVED lines=74> */
.L_x_5904:
        /* <DEDUP_REMOVED lines=16> */
[----:B------:R-:W0:Y:S01]  /*9c10*/  S2R R75, SR_SWINHI ;  /* 0x00000000004b7919 */ /* 0x000e220000002f00 */
[----:B------:R-:W-:Y:S01]  /*9c20*/  F2FP.BF16.F32.PACK_AB R9, R9, R10 ;  /* 0x0000000a0909723e */ /* 0x000fe200000010ff */
[----:B------:R-:W-:Y:S02]  /*9c30*/  ULDC.64 UR6, c[0x0][0xc00] ;  /* 0x0003000000067ab9 */ /* 0x000fe40000000a00 */
[----:B------:R1:W2:Y:S01]  /*9c40*/  LDG.E.CONSTANT R44, desc[UR48][R4.64] ;  /* 0x00000030042c7981 */ /* 0x0002a2000c1e9900 */
[----:B------:R-:W-:Y:S01]  /*9c50*/  F2FP.BF16.F32.PACK_AB R8, R7, R8 ;  /* 0x000000080708723e */ /* 0x000fe200000010ff */
[----:B------:R-:W-:Y:S01]  /*9c60*/  UISETP.NE.U32.AND UP0, UPT, UR6, URZ, UPT ;  /* 0x0000003f0600728c */ /* 0x000fe2000bf05070 */
[----:B------:R-:W-:Y:S02]  /*9c70*/  F2FP.BF16.F32.PACK_AB R10, R87, R6 ;  /* 0x00000006570a723e */ /* 0x000fe400000010ff */
[----:B------:R-:W-:Y:S01]  /*9c80*/  F2FP.BF16.F32.PACK_AB R92, R92, R93 ;  /* 0x0000005d5c5c723e */ /* 0x000fe200000010ff */
[----:B------:R-:W-:Y:S01]  /*9c90*/  UISETP.NE.AND.EX UP0, UPT, UR7, URZ, UPT, UP0 ;  /* 0x0000003f0700728c */ /* 0x000fe2000bf05300 */
[----:B------:R-:W-:-:S02]  /*9ca0*/  F2FP.BF16.F32.PACK_AB R52, R52, R89 ;  /* 0x000000593434723e */ /* 0x000fc400000010ff */
[----:B------:R-:W-:Y:S01]  /*9cb0*/  F2FP.BF16.F32.PACK_AB R11, R11, R12 ;  /* 0x0000000c0b0b723e */ /* 0x000fe200000010ff */
[----:B------:R-:W-:Y:S01]  /*9cc0*/  ULDC.64 UR6, c[0x0][0xc00] ;  /* 0x0003000000067ab9 */ /* 0x000fe20000000a00 */
[----:B-1----:R-:W-:Y:S01]  /*9cd0*/  LOP3.LUT P0, R4, R51, 0x3, RZ, 0xc0, !PT ;  /* 0x0000000333047812 */ /* 0x002fe2000780c0ff */
[----:B------:R-:W-:Y:S01]  /*9ce0*/  UIMAD.WIDE UR6, UR36, 0x4, UR6 ;  /* 0x00000004240678a5 */ /* 0x000fe2000f8e0206 */
[----:B------:R-:W-:Y:S02]  /*9cf0*/  F2FP.BF16.F32.PACK_AB R60, R60, R61 ;  /* 0x0000003d3c3c723e */ /* 0x000fe400000010ff */
[----:B------:R-:W-:Y:S02]  /*9d00*/  ISETP.EQ.OR P0, PT, R4, 0x3, !P0 ;  /* 0x000000030400780c */ /* 0x000fe40004702670 */
[----:B------:R-:W-:Y:S02]  /*9d10*/  F2FP.BF16.F32.PACK_AB R96, R96, R97 ;  /* 0x000000616060723e */ /* 0x000fe400000010ff */
[----:B------:R-:W-:-:S02]  /*9d20*/  SEL R85, R9, R10, P0 ;  /* 0x0000000a09557207 */ /* 0x000fc40000000000 */
[----:B------:R-:W-:Y:S02]  /*9d30*/  SEL R87, R10, R9, P0 ;  /* 0x000000090a577207 */ /* 0x000fe40000000000 */
[----:B------:R-:W-:Y:S02]  /*9d40*/  SEL R59, R11, R8, P0 ;  /* 0x000000080b3b7207 */ /* 0x000fe40000000000 */
[----:B------:R-:W-:Y:S02]  /*9d50*/  SEL R61, R8, R11, P0 ;  /* 0x0000000b083d7207 */ /* 0x000fe40000000000 */
[----:B------:R-:W-:Y:S02]  /*9d60*/  F2FP.BF16.F32.PACK_AB R100, R100, R101 ;  /* 0x000000656464723e */ /* 0x000fe400000010ff */
[----:B------:R-:W-:Y:S02]  /*9d70*/  MOV R4, R2 ;  /* 0x0000000200047202 */ /* 0x000fe40000000f00 */
[----:B0-----:R-:W-:-:S02]  /*9d80*/  MOV R5, R75 ;  /* 0x0000004b00057202 */ /* 0x001fc40000000f00 */
[----:B------:R-:W-:Y:S02]  /*9d90*/  F2FP.BF16.F32.PACK_AB R30, R30, R31 ;  /* 0x0000001f1e1e723e */ /* 0x000fe400000010ff */
[----:B------:R-:W-:Y:S01]  /*9da0*/  F2FP.BF16.F32.PACK_AB R27, R26, R27 ;  /* 0x0000001b1a1b723e */ /* 0x000fe200000010ff */
[----:B------:R-:W-:Y:S01]  /*9db0*/  IMAD.WIDE R6, R232, 0x2, R4 ;  /* 0x00000002e8067825 */ /* 0x000fe200078e0204 */
[----:B------:R-:W-:Y:S02]  /*9dc0*/  F2FP.BF16.F32.PACK_AB R21, R21, R24 ;  /* 0x000000181515723e */ /* 0x000fe400000010ff */
[----:B------:R-:W-:Y:S02]  /*9dd0*/  F2FP.BF16.F32.PACK_AB R25, R25, R28 ;  /* 0x0000001c1919723e */ /* 0x000fe400000010ff */
[C---:B------:R-:W-:Y:S02]  /*9de0*/  IADD3 R93, P1, R6.reuse, 0x40, RZ ;  /* 0x00000040065d7810 */ /* 0x040fe40007f3e0ff */
[----:B------:R-:W-:-:S02]  /*9df0*/  IADD3 R89, P6, R6, 0x20, RZ ;  /* 0x0000002006597810 */ /* 0x000fc40007fde0ff */
[----:B------:R-:W-:Y:S02]  /*9e00*/  LOP3.LUT R10, R93, 0x380, RZ, 0xc0, !PT ;  /* 0x000003805d0a7812 */ /* 0x000fe400078ec0ff */
[----:B------:R-:W-:Y:S02]  /*9e10*/  LOP3.LUT R8, R89, 0x380, RZ, 0xc0, !PT ;  /* 0x0000038059087812 */ /* 0x000fe400078ec0ff */
[----:B------:R-:W-:Y:S02]  /*9e20*/  IADD3 R97, P2, R6, 0x60, RZ ;  /* 0x0000006006617810 */ /* 0x000fe40007f5e0ff */
[----:B------:R-:W-:Y:S02]  /*9e30*/  SHF.R.U64 R10, R10, 0x3, RZ ;  /* 0x000000030a0a7819 */ /* 0x000fe400000012ff */
[C---:B------:R-:W-:Y:S02]  /*9e40*/  IADD3 R103, P4, R6.reuse, 0x4020, RZ ;  /* 0x0000402006677810 */ /* 0x040fe40007f9e0ff */
[----:B------:R-:W-:-:S02]  /*9e50*/  LOP3.LUT R9, R6, 0x380, RZ, 0xc0, !PT ;  /* 0x0000038006097812 */ /* 0x000fc400078ec0ff */
[----:B------:R-:W-:Y:S02]  /*9e60*/  IADD3 R105, P5, R6, 0x4040, RZ ;  /* 0x0000404006697810 */ /* 0x000fe40007fbe0ff */
[----:B------:R-:W-:Y:S02]  /*9e70*/  SHF.R.U64 R8, R8, 0x3, RZ ;  /* 0x0000000308087819 */ /* 0x000fe400000012ff */
[----:B------:R-:W-:Y:S01]  /*9e80*/  IADD3 R101, P3, R6, 0x4000, RZ ;  /* 0x0000400006657810 */ /* 0x000fe20007f7e0ff */
[----:B------:R-:W-:Y:S01]  /*9e90*/  IMAD.X R11, RZ, RZ, R7, P5 ;  /* 0x000000ffff0b7224 */ /* 0x000fe200028e0607 */
[----:B------:R-:W-:Y:S02]  /*9ea0*/  LOP3.LUT R12, R97, 0x380, RZ, 0xc0, !PT ;  /* 0x00000380610c7812 */ /* 0x000fe400078ec0ff */
[----:B------:R-:W-:Y:S02]  /*9eb0*/  LOP3.LUT R24, R10, R93, RZ, 0x3c, !PT ;  /* 0x0000005d0a187212 */ /* 0x000fe400078e3cff */
[----:B------:R-:W-:-:S02]  /*9ec0*/  LOP3.LUT R10, R103, 0x380, RZ, 0xc0, !PT ;  /* 0x00000380670a7812 */ /* 0x000fc400078ec0ff */
[----:B------:R-:W-:Y:S02]  /*9ed0*/  F2FP.BF16.F32.PACK_AB R76, R76, R77 ;  /* 0x0000004d4c4c723e */ /* 0x000fe400000010ff */
[----:B------:R-:W-:Y:S02]  /*9ee0*/  SHF.R.U64 R9, R9, 0x3, RZ ;  /* 0x0000000309097819 */ /* 0x000fe400000012ff */
[----:B------:R-:W-:Y:S02]  /*9ef0*/  LOP3.LUT R28, R105, 0x380, RZ, 0xc0, !PT ;  /* 0x00000380691c7812 */ /* 0x000fe400078ec0ff */
[----:B------:R-:W-:Y:S01]  /*9f00*/  F2FP.BF16.F32.PACK_AB R20, R15, R20 ;  /* 0x000000140f14723e */ /* 0x000fe200000010ff */
[--C-:B------:R-:W-:Y:S01]  /*9f10*/  IMAD.X R15, RZ, RZ, R7.reuse, P3 ;  /* 0x000000ffff0f7224 */ /* 0x100fe200018e0607 */
[----:B------:R-:W-:Y:S02]  /*9f20*/  SEL R77, R30, R27, P0 ;  /* 0x0000001b1e4d7207 */ /* 0x000fe40000000000 */
[----:B------:R-:W-:Y:S01]  /*9f30*/  SEL R79, R27, R30, P0 ;  /* 0x0000001e1b4f7207 */ /* 0x000fe20000000000 */
[----:B------:R-:W-:Y:S01]  /*9f40*/  IMAD.X R27, RZ, RZ, R7, P6 ;  /* 0x000000ffff1b7224 */ /* 0x000fe200030e0607 */
[----:B------:R-:W-:-:S02]  /*9f50*/  LOP3.LUT R26, R8, R89, RZ, 0x3c, !PT ;  /* 0x00000059081a7212 */ /* 0x000fc400078e3cff */
[----:B------:R-:W-:Y:S02]  /*9f60*/  F2FP.BF16.F32.PACK_AB R50, R50, R53 ;  /* 0x000000353232723e */ /* 0x000fe400000010ff */
[----:B------:R-:W-:Y:S02]  /*9f70*/  F2FP.BF16.F32.PACK_AB R43, R42, R43 ;  /* 0x0000002b2a2b723e */ /* 0x000fe400000010ff */
[----:B------:R-:W-:Y:S02]  /*9f80*/  SHF.R.U64 R12, R12, 0x3, RZ ;  /* 0x000000030c0c7819 */ /* 0x000fe400000012ff */
[----:B------:R-:W-:Y:S02]  /*9f90*/  LOP3.LUT R8, R101, 0x380, RZ, 0xc0, !PT ;  /* 0x0000038065087812 */ /* 0x000fe400078ec0ff */
[----:B------:R-:W-:Y:S02]  /*9fa0*/  IADD3 R107, P6, R6, 0x4060, RZ ;  /* 0x00004060066b7810 */ /* 0x000fe40007fde0ff */
[----:B------:R-:W-:-:S02]  /*9fb0*/  SHF.R.U64 R10, R10, 0x3, RZ ;  /* 0x000000030a0a7819 */ /* 0x000fc400000012ff */
[----:B------:R-:W-:Y:S02]  /*9fc0*/  F2FP.BF16.F32.PACK_AB R99, R98, R99 ;  /* 0x000000636263723e */ /* 0x000fe400000010ff */
[----:B------:R-:W-:Y:S01]  /*9fd0*/  LOP3.LUT R6, R9, R6, RZ, 0x3c, !PT ;  /* 0x0000000609067212 */ /* 0x000fe200078e3cff */
[--C-:B------:R-:W-:Y:S01]  /*9fe0*/  IMAD.X R9, RZ, RZ, R7.reuse, P6 ;  /* 0x000000ffff097224 */ /* 0x100fe200030e0607 */
[----:B------:R-:W-:Y:S02]  /*9ff0*/  SHF.R.U64 R28, R28, 0x3, RZ ;  /* 0x000000031c1c7819 */ /* 0x000fe400000012ff */
[----:B------:R-:W-:Y:S02]  /*a000*/  F2FP.BF16.F32.PACK_AB R73, R72, R73 ;  /* 0x000000494849723e */ /* 0x000fe400000010ff */
[----:B------:R-:W-:Y:S01]  /*a010*/  F2FP.BF16.F32.PACK_AB R14, R13, R14 ;  /* 0x0000000e0d0e723e */ /* 0x000fe200000010ff */
[----:B------:R-:W-:Y:S01]  /*a020*/  IMAD.X R13, RZ, RZ, R7, P4 ;  /* 0x000000ffff0d7224 */ /* 0x000fe200020e0607 */
[----:B------:R-:W-:-:S02]  /*a030*/  SEL R53, R25, R20, P0 ;  /* 0x0000001419357207 */ /* 0x000fc40000000000 */
[----:B------:R-:W-:Y:S01]  /*a040*/  SEL R55, R20, R25, P0 ;  /* 0x0000001914377207 */ /* 0x000fe20000000000 */
[----:B------:R-:W-:Y:S01]  /*a050*/  IMAD.X R25, RZ, RZ, R7, P1 ;  /* 0x000000ffff197224 */ /* 0x000fe200008e0607 */
[----:B------:R-:W-:Y:S02]  /*a060*/  F2FP.BF16.F32.PACK_AB R95, R94, R95 ;  /* 0x0000005f5e5f723e */ /* 0x000fe400000010ff */
[----:B------:R-:W-:Y:S02]  /*a070*/  SEL R71, R50, R43, P0 ;  /* 0x0000002b32477207 */ /* 0x000fe40000000000 */
[----:B------:R-:W-:Y:S02]  /*a080*/  LOP3.LUT R20, R12, R97, RZ, 0x3c, !PT ;  /* 0x000000610c147212 */ /* 0x000fe400078e3cff */
[----:B------:R-:W-:Y:S02]  /*a090*/  SHF.R.U64 R8, R8, 0x3, RZ ;  /* 0x0000000308087819 */ /* 0x000fe400000012ff */
[----:B------:R-:W-:-:S02]  /*a0a0*/  F2FP.BF16.F32.PACK_AB R68, R68, R69 ;  /* 0x000000454444723e */ /* 0x000fc400000010ff */
[----:B------:R-:W-:Y:S02]  /*a0b0*/  F2FP.BF16.F32.PACK_AB R65, R64, R65 ;  /* 0x000000414041723e */ /* 0x000fe400000010ff */
[----:B------:R-:W-:Y:S02]  /*a0c0*/  F2FP.BF16.F32.PACK_AB R91, R90, R91 ;  /* 0x0000005b5a5b723e */ /* 0x000fe400000010ff */
[----:B------:R-:W-:Y:S02]  /*a0d0*/  F2FP.BF16.F32.PACK_AB R57, R56, R57 ;  /* 0x000000393839723e */ /* 0x000fe400000010ff */
[----:B------:R-:W-:Y:S02]  /*a0e0*/  F2FP.BF16.F32.PACK_AB R32, R29, R32 ;  /* 0x000000201d20723e */ /* 0x000fe400000010ff */
[----:B------:R-:W-:Y:S02]  /*a0f0*/  SEL R43, R43, R50, P0 ;  /* 0x000000322b2b7207 */ /* 0x000fe40000000000 */
[----:B------:R-:W-:-:S02]  /*a100*/  LOP3.LUT R12, R10, R103, RZ, 0x3c, !PT ;  /* 0x000000670a0c7212 */ /* 0x000fc400078e3cff */
[----:B------:R-:W-:Y:S02]  /*a110*/  SEL R29, R100, R99, P0 ;  /* 0x00000063641d7207 */ /* 0x000fe40000000000 */
[----:B------:R-:W-:Y:S02]  /*a120*/  LOP3.LUT R10, R28, R105, RZ, 0x3c, !PT ;  /* 0x000000691c0a7212 */ /* 0x000fe400078e3cff */
[----:B------:R-:W-:Y:S02]  /*a130*/  MOV R50, R6 ;  /* 0x0000000600327202 */ /* 0x000fe40000000f00 */
[----:B------:R-:W-:Y:S02]  /*a140*/  F2FP.BF16.F32.PACK_AB R49, R49, R88 ;  /* 0x000000583131723e */ /* 0x000fe400000010ff */
[----:B------:R-:W-:Y:S02]  /*a150*/  F2FP.BF16.F32.PACK_AB R41, R41, R48 ;  /* 0x000000302929723e */ /* 0x000fe400000010ff */
[----:B------:R-:W-:-:S02]  /*a160*/  F2FP.BF16.F32.PACK_AB R40, R37, R40 ;  /* 0x000000282528723e */ /* 0x000fc400000010ff */
[----:B------:R-:W-:Y:S02]  /*a170*/  SEL R99, R99, R100, P0 ;  /* 0x0000006463637207 */ /* 0x000fe40000000000 */
[----:B------:R-:W-:Y:S02]  /*a180*/  SEL R63, R76, R73, P0 ;  /* 0x000000494c3f7207 */ /* 0x000fe40000000000 */
[----:B------:R-:W-:Y:S02]  /*a190*/  SEL R81, R21, R14, P0 ;  /* 0x0000000e15517207 */ /* 0x000fe40000000000 */
[----:B------:R-:W-:Y:S01]  /*a1a0*/  SEL R83, R14, R21, P0 ;  /* 0x000000150e537207 */ /* 0x000fe20000000000 */
[----:B------:R-:W-:Y:S01]  /*a1b0*/  IMAD.X R21, RZ, RZ, R7, P2 ;  /* 0x000000ffff157224 */ /* 0x000fe200010e0607 */
[----:B------:R-:W-:Y:S02]  /*a1c0*/  F2FP.BF16.F32.PACK_AB R38, R38, R39 ;  /* 0x000000272626723e */ /* 0x000fe400000010ff */
[----:B------:R-:W-:-:S02]  /*a1d0*/  F2FP.BF16.F32.PACK_AB R35, R34, R35 ;  /* 0x000000232223723e */ /* 0x000fc400000010ff */
[----:B------:R-:W-:Y:S02]  /*a1e0*/  F2FP.BF16.F32.PACK_AB R33, R33, R36 ;  /* 0x000000242121723e */ /* 0x000fe400000010ff */
[----:B------:R-:W-:Y:S02]  /*a1f0*/  SEL R31, R96, R95, P0 ;  /* 0x0000005f601f7207 */ /* 0x000fe40000000000 */
[----:B------:R-:W-:Y:S02]  /*a200*/  SEL R73, R73, R76, P0 ;  /* 0x0000004c49497207 */ /* 0x000fe40000000000 */
[----:B------:R-:W-:Y:S02]  /*a210*/  LOP3.LUT R14, R8, R101, RZ, 0x3c, !PT ;  /* 0x00000065080e7212 */ /* 0x000fe400078e3cff */
        /* <DEDUP_REMOVED lines=9> */
[----:B------:R-:W-:Y:S02]  /*a2b0*/  MOV R60, R10 ;  /* 0x0000000a003c7202 */ /* 0x000fe40000000f00 */
[----:B------:R-:W-:Y:S02]  /*a2c0*/  SEL R49, R49, R52, P0 ;  /* 0x0000003431317207 */ /* 0x000fe40000000000 */
[----:B------:R-:W-:Y:S02]  /*a2d0*/  SEL R41, R40, R41, P0 ;  /* 0x0000002928297207 */ /* 0x000fe40000000000 */
[----:B------:R-:W-:Y:S02]  /*a2e0*/  SEL R51, R33, R32, P0 ;  /* 0x0000002021337207 */ /* 0x000fe40000000000 */
[----:B------:R-:W-:-:S02]  /*a2f0*/  SEL R75, R38, R35, P0 ;  /* 0x00000023264b7207 */ /* 0x000fc40000000000 */
[----:B------:R-:W-:Y:S02]  /*a300*/  SEL R33, R32, R33, P0 ;  /* 0x0000002120217207 */ /* 0x000fe40000000000 */
[----:B------:R-:W-:Y:S02]  /*a310*/  SEL R35, R35, R38, P0 ;  /* 0x0000002623237207 */ /* 0x000fe40000000000 */
[----:B------:R-:W-:Y:S02]  /*a320*/  MOV R64, R14 ;  /* 0x0000000e00407202 */ /* 0x000fe40000000f00 */
[----:B------:R-:W-:Y:S02]  /*a330*/  MOV R68, R26 ;  /* 0x0000001a00447202 */ /* 0x000fe40000000f00 */
[----:B------:R-:W-:Y:S02]  /*a340*/  MOV R7, R20 ;  /* 0x0000001400077202 */ /* 0x000fe40000000f00 */
[----:B------:R-:W-:-:S02]  /*a350*/  LOP3.LUT R30, R107, 0x380, RZ, 0xc0, !PT ;  /* 0x000003806b1e7812 */ /* 0x000fc400078ec0ff */
[----:B------:R-:W-:Y:S02]  /*a360*/  MOV R62, R12 ;  /* 0x0000000c003e7202 */ /* 0x000fe40000000f00 */
[----:B------:R-:W-:Y:S02]  /*a370*/  SHF.R.U64 R30, R30, 0x3, RZ ;  /* 0x000000031e1e7819 */ /* 0x000fe400000012ff */
[----:B------:R-:W-:Y:S02]  /*a380*/  MOV R66, R24 ;  /* 0x0000001800427202 */ /* 0x000fe40000000f00 */
[----:B------:R-:W-:Y:S02]  /*a390*/  LOP3.LUT R8, R30, R107, RZ, 0x3c, !PT ;  /* 0x0000006b1e087212 */ /* 0x000fe400078e3cff */
[----:B------:R-:W-:Y:S02]  /*a3a0*/  PLOP3.LUT P2, PT, PT, PT, UP0, 0x80, 0x0 ;  /* 0x000000000000781c */ /* 0x000fe40003f4f008 */
[----:B------:R-:W-:Y:S01]  /*a3b0*/  MOV R21, R8 ;  /* 0x0000000800157202 */ /* 0x000fe20000000f00 */
[----:B------:R-:W-:Y:S01]  /*a3c0*/  ULDC UR8, c[0x0][0xa88] ;  /* 0x0002a20000087ab9 */ /* 0x000fe20000000800 */
[----:B--2---:R-:W-:Y:S01]  /*a3d0*/  LOP3.LUT R6, R44, 0x2, RZ, 0x3c, !PT ;  /* 0x000000022c067812 */ /* 0x004fe200078e3cff */
[----:B------:R-:W-:Y:S04]  /*a3e0*/  SHFL.IDX PT, R29, R29, R44, 0x1c1f ;  /* 0x001c1f2c1d1d7589 */ /* 0x000fe800000e0000 */
[----:B------:R-:W0:Y:S04]  /*a3f0*/  SHFL.IDX PT, R10, R99, R6, 0x1c1f ;  /* 0x001c1f06630a7589 */ /* 0x000e2800000e0000 */
[----:B------:R-:W-:Y:S04]  /*a400*/  SHFL.IDX PT, R63, R63, R44, 0x1c1f ;  /* 0x001c1f2c3f3f7589 */ /* 0x000fe800000e0000 */
[----:B------:R-:W1:Y:S04]  /*a410*/  SHFL.IDX PT, R36, R73, R6, 0x1c1f ;  /* 0x001c1f0649247589 */ /* 0x000e6800000e0000 */
[----:B------:R-:W-:Y:S04]  /*a420*/  SHFL.IDX PT, R31, R31, R44, 0x1c1f ;  /* 0x001c1f2c1f1f7589 */ /* 0x000fe800000e0000 */
[----:B------:R-:W2:Y:S04]  /*a430*/  SHFL.IDX PT, R14, R95, R6, 0x1c1f ;  /* 0x001c1f065f0e7589 */ /* 0x000ea800000e0000 */
[----:B------:R-:W-:Y:S04]  /*a440*/  SHFL.IDX PT, R37, R37, R44, 0x1c1f ;  /* 0x001c1f2c25257589 */ /* 0x000fe800000e0000 */
[----:B------:R-:W-:Y:S01]  /*a450*/  SHFL.IDX PT, R67, R67, R44, 0x1c1f ;  /* 0x001c1f2c43437589 */ /* 0x000fe200000e0000 */
[----:B0-----:R-:W-:-:S02]  /*a460*/  SEL R8, R29, R10, P0 ;  /* 0x0000000a1d087207 */ /* 0x001fc40000000000 */
[----:B------:R-:W-:Y:S01]  /*a470*/  SEL R10, R10, R29, P0 ;  /* 0x0000001d0a0a7207 */ /* 0x000fe20000000000 */
[----:B------:R-:W0:Y:S04]  /*a480*/  SHFL.IDX PT, R26, R91, R6, 0x1c1f ;  /* 0x001c1f065b1a7589 */ /* 0x000e2800000e0000 */
[----:B------:R-:W3:Y:S01]  /*a490*/  SHFL.IDX PT, R38, R65, R6, 0x1c1f ;  /* 0x001c1f0641267589 */ /* 0x000ee200000e0000 */
[----:B-1----:R-:W-:Y:S02]  /*a4a0*/  SEL R9, R63, R36, P0 ;  /* 0x000000243f097207 */ /* 0x002fe40000000000 */
[----:B------:R-:W-:Y:S01]  /*a4b0*/  SEL R11, R36, R63, P0 ;  /* 0x0000003f240b7207 */ /* 0x000fe20000000000 */
[----:B------:R-:W-:Y:S04]  /*a4c0*/  SHFL.IDX PT, R69, R69, R44, 0x1c1f ;  /* 0x001c1f2c45457589 */ /* 0x000fe800000e0000 */
[----:B------:R-:W1:Y:S01]  /*a4d0*/  SHFL.IDX PT, R46, R57, R6, 0x1c1f ;  /* 0x001c1f06392e7589 */ /* 0x000e6200000e0000 */
[----:B--2---:R-:W-:-:S02]  /*a4e0*/  SEL R12, R31, R14, P0 ;  /* 0x0000000e1f0c7207 */ /* 0x004fc40000000000 */
[----:B------:R-:W-:Y:S01]  /*a4f0*/  SEL R14, R14, R31, P0 ;  /* 0x0000001f0e0e7207 */ /* 0x000fe20000000000 */
[----:B------:R-:W-:Y:S04]  /*a500*/  SHFL.IDX PT, R39, R39, R44, 0x1c1f ;  /* 0x001c1f2c27277589 */ /* 0x000fe800000e0000 */
[----:B------:R-:W-:Y:S04]  /*a510*/  SHFL.IDX PT, R45, R45, R44, 0x1c1f ;  /* 0x001c1f2c2d2d7589 */ /* 0x000fe800000e0000 */
[----:B------:R-:W2:Y:S01]  /*a520*/  SHFL.IDX PT, R20, R49, R6, 0x1c1f ;  /* 0x001c1f0631147589 */ /* 0x000ea200000e0000 */
[----:B0-----:R-:W-:-:S02]  /*a530*/  SEL R24, R37, R26, P0 ;  /* 0x0000001a25187207 */ /* 0x001fc40000000000 */
[----:B------:R-:W-:Y:S01]  /*a540*/  SEL R26, R26, R37, P0 ;  /* 0x000000251a1a7207 */ /* 0x000fe20000000000 */
[----:B------:R-:W-:Y:S01]  /*a550*/  SHFL.IDX PT, R71, R71, R44, 0x1c1f ;  /* 0x001c1f2c47477589 */ /* 0x000fe200000e0000 */
[----:B---3--:R-:W-:Y:S02]  /*a560*/  SEL R13, R67, R38, P0 ;  /* 0x00000026430d7207 */ /* 0x008fe40000000000 */
[----:B------:R-:W-:Y:S01]  /*a570*/  SEL R15, R38, R67, P0 ;  /* 0x00000043260f7207 */ /* 0x000fe20000000000 */
[----:B------:R-:W0:Y:S04]  /*a580*/  SHFL.IDX PT, R48, R43, R6, 0x1c1f ;  /* 0x001c1f062b307589 */ /* 0x000e2800000e0000 */
[----:B------:R-:W3:Y:S01]  /*a590*/  SHFL.IDX PT, R32, R41, R6, 0x1c1f ;  /* 0x001c1f0629207589 */ /* 0x000ee200000e0000 */
[----:B-1----:R-:W-:-:S02]  /*a5a0*/  SEL R25, R69, R46, P0 ;  /* 0x0000002e45197207 */ /* 0x002fc40000000000 */
[----:B------:R-:W-:Y:S01]  /*a5b0*/  SEL R27, R46, R69, P0 ;  /* 0x000000452e1b7207 */ /* 0x000fe20000000000 */
[----:B------:R-:W-:Y:S01]  /*a5c0*/  SHFL.IDX PT, R51, R51, R44, 0x1c1f ;  /* 0x001c1f2c33337589 */ /* 0x000fe200000e0000 */
[----:B------:R-:W1:Y:S03]  /*a5d0*/  LDC R46, c[0x0][0xbe8] ;  /* 0x0002fa00ff2e7b82 */ /* 0x000e660000000800 */
[----:B------:R-:W-:Y:S04]  /*a5e0*/  SHFL.IDX PT, R75, R75, R44, 0x1c1f ;  /* 0x001c1f2c4b4b7589 */ /* 0x000fe800000e0000 */
[----:B------:R-:W4:Y:S01]  /*a5f0*/  SHFL.IDX PT, R34, R33, R6, 0x1c1f ;  /* 0x001c1f0621227589 */ /* 0x000f2200000e0000 */
[----:B--2---:R-:W-:-:S02]  /*a600*/  SEL R28, R39, R20, P0 ;  /* 0x00000014271c7207 */ /* 0x004fc40000000000 */
[----:B------:R-:W-:Y:S01]  /*a610*/  SEL R30, R20, R39, P0 ;  /* 0x00000027141e7207 */ /* 0x000fe20000000000 */
[----:B------:R-:W2:Y:S01]  /*a620*/  SHFL.IDX PT, R52, R35, R6, 0x1c1f ;  /* 0x001c1f0623347589 */ /* 0x000ea200000e0000 */
[----:B------:R-:W-:Y:S01]  /*a630*/  BAR.SYNC.DEFER_BLOCKING 0x1, 0x100 ;  /* 0x0044000000007b1d */ /* 0x000fe20000010000 */
[----:B0-----:R-:W-:Y:S02]  /*a640*/  SEL R29, R71, R48, P0 ;  /* 0x00000030471d7207 */ /* 0x001fe40000000000 */
[----:B------:R-:W-:Y:S02]  /*a650*/  SEL R31, R48, R71, P0 ;  /* 0x00000047301f7207 */ /* 0x000fe40000000000 */
[----:B---3--:R-:W-:Y:S02]  /*a660*/  SEL R36, R45, R32, P0 ;  /* 0x000000202d247207 */ /* 0x008fe40000000000 */
[----:B------:R-:W-:Y:S01]  /*a670*/  SEL R38, R32, R45, P0 ;  /* 0x0000002d20267207 */ /* 0x000fe20000000000 */
[----:B------:R-:W-:Y:S04]  /*a680*/  SHFL.IDX PT, R53, R53, R44, 0x1c1f ;  /* 0x001c1f2c35357589 */ /* 0x000fe800000e0000 */
[----:B------:R-:W-:Y:S04]  /*a690*/  SHFL.IDX PT, R77, R77, R44, 0x1c1f ;  /* 0x001c1f2c4d4d7589 */ /* 0x000fe800000e0000 */
[----:B------:R-:W0:Y:S01]  /*a6a0*/  SHFL.IDX PT, R40, R55, R6, 0x1c1f ;  /* 0x001c1f0637287589 */ /* 0x000e2200000e0000 */
[----:B----4-:R-:W-:-:S02]  /*a6b0*/  SEL R32, R51, R34, P0 ;  /* 0x0000002233207207 */ /* 0x010fc40000000000 */
[----:B------:R-:W-:Y:S01]  /*a6c0*/  SEL R34, R34, R51, P0 ;  /* 0x0000003322227207 */ /* 0x000fe20000000000 */
[----:B------:R-:W3:Y:S01]  /*a6d0*/  SHFL.IDX PT, R54, R79, R6, 0x1c1f ;  /* 0x001c1f064f367589 */ /* 0x000ee200000e0000 */
[----:B--2---:R-:W-:Y:S02]  /*a6e0*/  SEL R37, R75, R52, P0 ;  /* 0x000000344b257207 */ /* 0x004fe40000000000 */
[----:B------:R-:W-:Y:S01]  /*a6f0*/  SEL R39, R52, R75, P0 ;  /* 0x0000004b34277207 */ /* 0x000fe20000000000 */
[----:B------:R-:W-:Y:S04]  /*a700*/  SHFL.IDX PT, R59, R59, R44, 0x1c1f ;  /* 0x001c1f2c3b3b7589 */ /* 0x000fe800000e0000 */
[----:B------:R-:W-:Y:S04]  /*a710*/  SHFL.IDX PT, R81, R81, R44, 0x1c1f ;  /* 0x001c1f2c51517589 */ /* 0x000fe800000e0000 */
[----:B------:R-:W-:Y:S04]  /*a720*/  SHFL.IDX PT, R42, R61, R6, 0x1c1f ;  /* 0x001c1f063d2a7589 */ /* 0x000fe800000e0000 */
[----:B------:R-:W2:Y:S04]  /*a730*/  SHFL.IDX PT, R56, R83, R6, 0x1c1f ;  /* 0x001c1f0653387589 */ /* 0x000ea800000e0000 */
[----:B------:R-:W-:Y:S01]  /*a740*/  SHFL.IDX PT, R85, R85, R44, 0x1c1f ;  /* 0x001c1f2c55557589 */ /* 0x000fe200000e0000 */
[----:B0-----:R-:W-:-:S03]  /*a750*/  SEL R48, R53, R40, P0 ;  /* 0x0000002835307207 */ /* 0x001fc60000000000 */
[----:B------:R0:W4:Y:S01]  /*a760*/  SHFL.IDX PT, R58, R87, R6, 0x1c1f ;  /* 0x001c1f06573a7589 */ /* 0x00012200000e0000 */
[----:B---3--:R-:W-:Y:S02]  /*a770*/  SEL R33, R77, R54, P0 ;  /* 0x000000364d217207 */ /* 0x008fe40000000000 */
[----:B------:R-:W-:Y:S01]  /*a780*/  SEL R35, R54, R77, P0 ;  /* 0x0000004d36237207 */ /* 0x000fe20000000000 */
[----:B------:R3:W-:Y:S04]  /*a790*/  STSM.16.M88.4 [R50], R8 ;  /* 0x0000000832007844 */ /* 0x0007e80000000200 */
[----:B------:R-:W-:Y:S01]  /*a7a0*/  STSM.16.M88.4 [R68], R12 ;  /* 0x0000000c44007844 */ /* 0x000fe20000000200 */
[----:B0-----:R-:W-:-:S03]  /*a7b0*/  IMAD.U32 R6, RZ, RZ, UR6 ;  /* 0x00000006ff067e24 */ /* 0x001fc6000f8e00ff */
[----:B------:R-:W-:Y:S01]  /*a7c0*/  STSM.16.M88.4 [R66], R24 ;  /* 0x0000001842007844 */ /* 0x000fe20000000200 */
[----:B--2---:R-:W-:-:S03]  /*a7d0*/  SEL R49, R81, R56, P0 ;  /* 0x0000003851317207 */ /* 0x004fc60000000000 */
[----:B------:R0:W-:Y:S01]  /*a7e0*/  STSM.16.M88.4 [R7], R28 ;  /* 0x0000001c07007844 */ /* 0x0001e20000000200 */
[----:B------:R-:W-:Y:S02]  /*a7f0*/  SEL R51, R56, R81, P0 ;  /* 0x0000005138337207 */ /* 0x000fe40000000000 */
[----:B---3--:R-:W-:Y:S01]  /*a800*/  SEL R50, R40, R53, P0 ;  /* 0x0000003528327207 */ /* 0x008fe20000000000 */
[----:B------:R-:W-:Y:S01]  /*a810*/  STSM.16.M88.4 [R64], R36 ;  /* 0x0000002440007844 */ /* 0x000fe20000000200 */
[----:B------:R-:W-:Y:S02]  /*a820*/  SEL R40, R59, R42, P0 ;  /* 0x0000002a3b287207 */ /* 0x000fe40000000000 */
[----:B------:R-:W-:Y:S01]  /*a830*/  SEL R42, R42, R59, P0 ;  /* 0x0000003b2a2a7207 */ /* 0x000fe20000000000 */
[----:B------:R-:W-:Y:S01]  /*a840*/  STSM.16.M88.4 [R62], R32 ;  /* 0x000000203e007844 */ /* 0x000fe20000000200 */
[----:B----4-:R-:W-:Y:S02]  /*a850*/  SEL R41, R85, R58, P0 ;  /* 0x0000003a55297207 */ /* 0x010fe40000000000 */
[----:B------:R-:W-:Y:S01]  /*a860*/  SEL R43, R58, R85, P0 ;  /* 0x000000553a2b7207 */ /* 0x000fe20000000000 */
[----:B------:R-:W-:Y:S01]  /*a870*/  STSM.16.M88.4 [R60], R48 ;  /* 0x000000303c007844 */ /* 0x000fe20000000200 */
[----:B0-----:R-:W-:-:S03]  /*a880*/  IMAD.U32 R7, RZ, RZ, UR7 ;  /* 0x00000007ff077e24 */ /* 0x001fc6000f8e00ff */
[----:B------:R0:W-:Y:S01]  /*a890*/  STSM.16.M88.4 [R21], R40 ;  /* 0x0000002815007844 */ /* 0x0001e20000000200 */
[----:B------:R-:W-:Y:S02]  /*a8a0*/  ULDC.64 UR6, c[0x0][0xc08] ;  /* 0x0003020000067ab9 */ /* 0x000fe40000000a00 */
[----:B------:R-:W-:Y:S01]  /*a8b0*/  UISETP.NE.U32.AND UP1, UPT, UR6, URZ, UPT ;  /* 0x0000003f0600728c */ /* 0x000fe2000bf25070 */
[----:B------:R-:W-:Y:S03]  /*a8c0*/  BAR.SYNC.DEFER_BLOCKING 0x1, 0x100 ;  /* 0x0044000000007b1d */ /* 0x000fe60000010000 */
[----:B------:R-:W-:-:S06]  /*a8d0*/  UISETP.NE.AND.EX UP1, UPT, UR7, URZ, UPT, UP1 ;  /* 0x0000003f0700728c */ /* 0x000fcc000bf25310 */
[----:B------:R-:W-:-:S05]  /*a8e0*/  PLOP3.LUT P0, PT, PT, PT, UP1, 0x80, 0x0 ;  /* 0x000000000000781c */ /* 0x000fca0003f0f018 */
[----:B------:R-:W-:-:S04]  /*a8f0*/  @UP1 ULEA UR6, UP2, UR36, UR6, 0x2 ;  /* 0x0000000624061291 */ /* 0x000fc8000f84103f */
[----:B------:R-:W-:Y:S01]  /*a900*/  @UP1 ULEA.HI.X UR7, UR36, UR7, UR37, 0x2, UP2 ;  /* 0x0000000724071291 */ /* 0x000fe200090f1425 */
[----:B------:R-:W-:Y:S02]  /*a910*/  IMAD.U32 R9, RZ, RZ, UR8 ;  /* 0x00000008ff097e24 */ /* 0x000fe4000f8e00ff */
[----:B------:R-:W-:Y:S01]  /*a920*/  IMAD.U32 R20, RZ, RZ, UR6 ;  /* 0x00000006ff147e24 */ /* 0x000fe2000f8e00ff */
[----:B------:R-:W2:Y:S02]  /*a930*/  @P2 LDG.E R8, desc[UR48][R6.64] ;  /* 0x0000003006082981 */ /* 0x000ea4000c1e1900 */
[----:B0-----:R-:W-:Y:S01]  /*a940*/  IMAD.U32 R21, RZ, RZ, UR7 ;  /* 0x00000007ff157e24 */ /* 0x001fe2000f8e00ff */
[----:B-1----:R-:W-:Y:S01]  /*a950*/  ISETP.NE.AND P1, PT, R46, 0x1, PT ;  /* 0x000000012e00780c */ /* 0x002fe20003f25270 */
[----:B------:R-:W-:Y:S01]  /*a960*/  UMOV UR4, URZ ;  /* 0x0000003f00047c82 */ /* 0x000fe20008000000 */
[----:B------:R-:W-:Y:S02]  /*a970*/  IMAD.U32 R14, RZ, RZ, UR40 ;  /* 0x00000028ff0e7e24 */ /* 0x000fe4000f8e00ff */
[----:B------:R0:W5:Y:S09]  /*a980*/  @P0 LDG.E R9, desc[UR48][R20.64] ;  /* 0x0000003014090981 */ /* 0x000172000c1e1900 */
[----:B------:R-:W1:Y:S08]  /*a990*/  @P1 LDC R10, c[0x0][0xbec] ;  /* 0x0002fb00ff0a1b82 */ /* 0x000e700000000800 */
[----:B------:R-:W3:Y:S01]  /*a9a0*/  @P1 LDC R12, c[0x0][0xbf0] ;  /* 0x0002fc00ff0c1b82 */ /* 0x000ee20000000800 */
[----:B--2---:R-:W-:Y:S01]  /*a9b0*/  @P2 R2UR UR4, R8 ;  /* 0x00000000080422ca */ /* 0x004fe200000e0000 */
[----:B01-3--:R-:W-:-:S14]  /*a9c0*/  @P0 BRA `(.L_x_5929) ;  /* 0x0000000000100947 */ /* 0x00bfdc0003800000 */
[----:B------:R-:W-:Y:S05]  /*a9d0*/  @!P2 BRA `(.L_x_5929) ;  /* 0x00000000000ca947 */ /* 0x000fea0003800000 */
[----:B------:R-:W2:Y:S04]  /*a9e0*/  LDG.E R8, desc[UR48][R6.64] ;  /* 0x0000003006087981 */ /* 0x000ea8000c1e1900 */
[----:B-----5:R-:W2:Y:S02]  /*a9f0*/  LDG.E R9, desc[UR48][R6.64+0x4] ;  /* 0x0000043006097981 */ /* 0x020ea4000c1e1900 */
[----:B--2---:R-:W-:-:S07]  /*aa00*/  IMAD.IADD R9, R9, 0x1, -R8 ;  /* 0x0000000109097824 */ /* 0x004fce00078e0a08 */
.L_x_5929:
        /* <DEDUP_REMOVED lines=8> */
[----:B------:R-:W-:Y:S02]  /*aa90*/  USEL UR37, UR37, URZ, !UP0 ;  /* 0x0000003f25257287 */ /* 0x000fe4000c000000 */
        /* <DEDUP_REMOVED lines=19> */
[----:B------:R-:W-:Y:S01]  /*abd0*/  LOP3.LUT R10, R13, 0x380, RZ, 0xc0, !PT ;  /* 0x000003800d0a7812 */ /* 0x000fe200078ec0ff */
[----:B------:R-:W-:Y:S01]  /*abe0*/  IMAD.X R9, RZ, RZ, R5, P3 ;  /* 0x000000ffff097224 */ /* 0x000fe200018e0605 */
[----:B------:R-:W-:Y:S02]  /*abf0*/  IADD3 R15, P0, R4, 0x1000, RZ ;  /* 0x00001000040f7810 */ /* 0x000fe40007f1e0ff */
[----:B------:R-:W-:Y:S01]  /*ac00*/  IADD3.X R7, R7, UR7, R8, P2, !PT ;  /* 0x0000000707077c10 */ /* 0x000fe200097fe408 */
[----:B------:R-:W-:Y:S01]  /*ac10*/  ULDC.64 UR6, c[0x0][0xb88] ;  /* 0x0002e20000067ab9 */ /* 0x000fe20000000a00 */
[----:B------:R-:W-:Y:S02]  /*ac20*/  SHF.R.S32.HI R8, RZ, 0x1f, R11 ;  /* 0x0000001fff087819 */ /* 0x000fe4000001140b */
[----:B------:R-:W-:Y:S01]  /*ac30*/  SHF.R.U64 R10, R10, 0x3, RZ ;  /* 0x000000030a0a7819 */ /* 0x000fe200000012ff */
[----:B------:R-:W-:Y:S01]  /*ac40*/  IMAD.WIDE.U32 R6, R11, UR6, R6 ;  /* 0x000000060b067c25 */ /* 0x000fe2000f8e0006 */
[C---:B------:R-:W-:Y:S01]  /*ac50*/  IADD3 R21, P2, R4.reuse, 0x3000, RZ ;  /* 0x0000300004157810 */ /* 0x040fe20007f5e0ff */
[----:B------:R-:W-:Y:S01]  /*ac60*/  UIMAD UR8, UR9, UR10, URZ ;  /* 0x0000000a090872a4 */ /* 0x000fe2000f8e023f */
[----:B------:R-:W-:Y:S01]  /*ac70*/  LOP3.LUT R29, R4, 0x380, RZ, 0xc0, !PT ;  /* 0x00000380041d7812 */ /* 0x000fe200078ec0ff */
[----:B------:R-:W-:Y:S01]  /*ac80*/  IMAD R14, R8, UR6, RZ ;  /* 0x00000006080e7c24 */ /* 0x000fe2000f8e02ff */
[----:B------:R-:W-:-:S02]  /*ac90*/  LOP3.LUT R8, R10, R13, RZ, 0x3c, !PT ;  /* 0x0000000d0a087212 */ /* 0x000fc400078e3cff */
[----:B------:R-:W-:Y:S01]  /*aca0*/  LOP3.LUT R20, R21, 0x380, RZ, 0xc0, !PT ;  /* 0x0000038015147812 */ /* 0x000fe200078ec0ff */
[----:B------:R-:W-:Y:S01]  /*acb0*/  IMAD R13, R11, UR7, R14 ;  /* 0x000000070b0d7c24 */ /* 0x000fe2000f8e020e */
[----:B------:R-:W-:Y:S01]  /*acc0*/  ULDC.64 UR6, c[0x0][0xb50] ;  /* 0x0002d40000067ab9 */ /* 0x000fe20000000a00 */
[----:B------:R-:W-:Y:S01]  /*acd0*/  IMAD.U32 R14, RZ, RZ, UR40 ;  /* 0x00000028ff0e7e24 */ /* 0x000fe2000f8e00ff */
[----:B------:R-:W-:Y:S01]  /*ace0*/  LEA R10, P4, R6, UR6, 0x2 ;  /* 0x00000006060a7c11 */ /* 0x000fe2000f8810ff */
[----:B------:R-:W-:Y:S01]  /*acf0*/  IMAD.IADD R7, R7, 0x1, R13 ;  /* 0x0000000107077824 */ /* 0x000fe200078e020d */
[----:B------:R-:W-:Y:S01]  /*ad00*/  SHF.R.U64 R20, R20, 0x3, RZ ;  /* 0x0000000314147819 */ /* 0x000fe200000012ff */
[----:B------:R-:W-:Y:S01]  /*ad10*/  IMAD R14, R14, 0x80, R229 ;  /* 0x000000800e0e7824 */ /* 0x000fe200078e02e5 */
[----:B------:R-:W-:Y:S01]  /*ad20*/  UIMAD UR8, UR4, UR11, UR8 ;  /* 0x0000000b040872a4 */ /* 0x000fe2000f8e0208 */
[----:B------:R-:W-:Y:S01]  /*ad30*/  SHFL.IDX PT, R44, R10, RZ, 0x1c1f ;  /* 0x001c1fff0a2c7589 */ /* 0x000fe200000e0000 */
[----:B------:R-:W-:Y:S01]  /*ad40*/  LEA.HI.X R11, R6, UR7, R7, 0x2, P4 ;  /* 0x00000007060b7c11 */ /* 0x000fe2000a0f1407 */
[--C-:B------:R-:W-:Y:S01]  /*ad50*/  IMAD.X R13, RZ, RZ, R5.reuse, P0 ;  /* 0x000000ffff0d7224 */ /* 0x100fe200000e0605 */
[----:B------:R-:W-:Y:S01]  /*ad60*/  LOP3.LUT P0, RZ, R22, 0x3, RZ, 0xc0, !PT ;  /* 0x0000000316ff7812 */ /* 0x000fe2000780c0ff */
[----:B------:R-:W-:Y:S01]  /*ad70*/  SHFL.IDX PT, R48, R10, 0x1, 0x1c1f ;  /* 0x003c1f000a307f89 */ /* 0x000fe200000e0000 */
[----:B------:R-:W-:Y:S01]  /*ad80*/  LOP3.LUT R20, R20, R21, RZ, 0x3c, !PT ;  /* 0x0000001514147212 */ /* 0x000fe200078e3cff */
[----:B------:R-:W-:Y:S01]  /*ad90*/  IMAD.X R21, RZ, RZ, R5, P2 ;  /* 0x000000ffff157224 */ /* 0x000fe200010e0605 */
[CC--:B------:R-:W-:Y:S01]  /*ada0*/  ISETP.GE.OR P2, PT, R14.reuse, R51.reuse, P0 ;  /* 0x000000330e00720c */ /* 0x0c0fe20000746670 */
[----:B------:R-:W0:Y:S01]  /*adb0*/  SHFL.IDX PT, R45, R11, RZ, 0x1c1f ;  /* 0x001c1fff0b2d7589 */ /* 0x000e2200000e0000 */
[----:B------:R-:W-:Y:S01]  /*adc0*/  VIADD R6, R14, 0x8 ;  /* 0x000000080e067836 */ /* 0x000fe20000000000 */
[----:B------:R-:W-:Y:S01]  /*add0*/  UIMAD.WIDE.U32 UR6, UR4, UR10, URZ ;  /* 0x0000000a040672a5 */ /* 0x000fe2000f8e003f */
[----:B------:R-:W-:Y:S01]  /*ade0*/  IADD3 R41, P6, R4, 0x4000, RZ ;  /* 0x0000400004297810 */ /* 0x000fe20007fde0ff */
[----:B------:R-:W1:Y:S01]  /*adf0*/  SHFL.IDX PT, R49, R11, 0x1, 0x1c1f ;  /* 0x003c1f000b317f89 */ /* 0x000e6200000e0000 */
[----:B------:R-:W-:Y:S01]  /*ae00*/  ULDC.64 UR10, c[0x0][0xae8] ;  /* 0x0002ba00000a7ab9 */ /* 0x000fe20000000a00 */
[----:B------:R-:W-:-:S02]  /*ae10*/  ISETP.GE.OR P0, PT, R6, R51, P0 ;  /* 0x000000330600720c */ /* 0x000fc40000706670 */
[C---:B------:R-:W-:Y:S02]  /*ae20*/  IADD3 R37, P5, R4.reuse, 0x5000, RZ ;  /* 0x0000500004257810 */ /* 0x040fe40007fbe0ff */
[C---:B------:R-:W-:Y:S02]  /*ae30*/  IADD3 R33, P4, R4.reuse, 0x6000, RZ ;  /* 0x0000600004217810 */ /* 0x040fe40007f9e0ff */
[----:B------:R-:W-:Y:S02]  /*ae40*/  IADD3 R7, P3, R4, 0x7000, RZ ;  /* 0x0000700004077810 */ /* 0x000fe40007f7e0ff */
[----:B------:R-:W-:Y:S02]  /*ae50*/  SHF.R.U64 R29, R29, 0x3, RZ ;  /* 0x000000031d1d7819 */ /* 0x000fe400000012ff */
[----:B------:R-:W-:Y:S01]  /*ae60*/  LOP3.LUT R12, R15, 0x380, RZ, 0xc0, !PT ;  /* 0x000003800f0c7812 */ /* 0x000fe200078ec0ff */
[----:B0-----:R0:W-:Y:S01]  /*ae70*/  @!P2 ST.E desc[UR48][R44.64], R3 ;  /* 0x000000032c00a985 */ /* 0x0011e2000c101930 */
[----:B------:R-:W-:Y:S01]  /*ae80*/  UIADD3 UR7, UR7, UR8, URZ ;  /* 0x0000000807077290 */ /* 0x000fe2000fffe03f */
[----:B------:R-:W-:Y:S01]  /*ae90*/  LOP3.LUT R40, R41, 0x380, RZ, 0xc0, !PT ;  /* 0x0000038029287812 */ /* 0x000fe200078ec0ff */
[----:B------:R-:W-:Y:S01]  /*aea0*/  UIMAD UR4, UR14, UR10, URZ ;  /* 0x0000000a0e0472a4 */ /* 0x000fe2000f8e023f */
[----:B-1----:R1:W-:Y:S01]  /*aeb0*/  @!P0 ST.E desc[UR48][R48.64], R0 ;  /* 0x0000000030008985 */ /* 0x0023e2000c101930 */
[----:B------:R-:W-:Y:S01]  /*aec0*/  LOP3.LUT R36, R37, 0x380, RZ, 0xc0, !PT ;  /* 0x0000038025247812 */ /* 0x000fe200078ec0ff */
[----:B------:R-:W-:Y:S01]  /*aed0*/  IMAD.X R25, RZ, RZ, R5, P3 ;  /* 0x000000ffff197224 */ /* 0x000fe200018e0605 */
[----:B------:R-:W-:-:S02]  /*aee0*/  LOP3.LUT R32, R33, 0x380, RZ, 0xc0, !PT ;  /* 0x0000038021207812 */ /* 0x000fc400078ec0ff */
[----:B------:R-:W-:Y:S02]  /*aef0*/  LOP3.LUT R6, R7, 0x380, RZ, 0xc0, !PT ;  /* 0x0000038007067812 */ /* 0x000fe400078ec0ff */
[----:B------:R-:W-:Y:S01]  /*af00*/  LOP3.LUT R28, R29, R4, RZ, 0x3c, !PT ;  /* 0x000000041d1c7212 */ /* 0x000fe200078e3cff */
[----:B0-----:R-:W0:Y:S01]  /*af10*/  @P1 LDC R45, c[0x0][0xbec] ;  /* 0x0002fb00ff2d1b82 */ /* 0x001e220000000800 */
[----:B------:R-:W-:Y:S01]  /*af20*/  IMAD.U32 R3, RZ, RZ, UR40 ;  /* 0x00000028ff037e24 */ /* 0x000fe2000f8e00ff */
[----:B------:R-:W-:Y:S01]  /*af30*/  UIMAD UR4, UR41, UR11, UR4 ;  /* 0x0000000b290472a4 */ /* 0x000fe2000f8e0204 */
[----:B------:R-:W-:Y:S01]  /*af40*/  SHF.R.U64 R40, R40, 0x3, RZ ;  /* 0x0000000328287819 */ /* 0x000fe200000012ff */
[----:B-1----:R-:W-:Y:S01]  /*af50*/  IMAD R0, R18, 0x20, R19 ;  /* 0x0000002012007824 */ /* 0x002fe200078e0213 */
[----:B------:R-:W-:Y:S01]  /*af60*/  UIMAD.WIDE.U32 UR6, UR41, UR10, UR6 ;  /* 0x0000000a290672a5 */ /* 0x000fe2000f8e0006 */
[----:B------:R-:W-:Y:S01]  /*af70*/  SHF.R.U64 R36, R36, 0x3, RZ ;  /* 0x0000000324247819 */ /* 0x000fe200000012ff */
[----:B------:R-:W-:Y:S01]  /*af80*/  ULDC.64 UR8, c[0x0][0xaf0] ;  /* 0x0002bc0000087ab9 */ /* 0x000fe20000000a00 */
[----:B------:R-:W1:Y:S01]  /*af90*/  @P1 LDC R49, c[0x0][0xbf0] ;  /* 0x0002fc00ff311b82 */ /* 0x000e620000000800 */
[----:B------:R-:W-:Y:S01]  /*afa0*/  IMAD R44, R3, 0x80, R0 ;  /* 0x00000080032c7824 */ /* 0x000fe200078e0200 */
[----:B------:R-:W-:Y:S01]  /*afb0*/  UIADD3 UR7, UR7, UR4, URZ ;  /* 0x0000000407077290 */ /* 0x000fe2000fffe03f */
[----:B------:R-:W-:Y:S01]  /*afc0*/  SHF.R.U64 R32, R32, 0x3, RZ ;  /* 0x0000000320207819 */ /* 0x000fe200000012ff */
[----:B------:R-:W-:Y:S01]  /*afd0*/  UIMAD UR4, UR37, UR8, URZ ;  /* 0x00000008250472a4 */ /* 0x000fe2000f8e023f */
[----:B------:R-:W-:Y:S01]  /*afe0*/  SHF.R.U64 R4, R6, 0x3, RZ ;  /* 0x0000000306047819 */ /* 0x000fe200000012ff */
[----:B------:R-:W-:Y:S01]  /*aff0*/  IMAD.MOV.U32 R3, RZ, RZ, R44 ;  /* 0x000000ffff037224 */ /* 0x000fe200078e002c */
[----:B------:R-:W-:Y:S01]  /*b000*/  UIMAD.WIDE.U32 UR6, UR36, UR8, UR6 ;  /* 0x00000008240672a5 */ /* 0x000fe2000f8e0006 */
[----:B------:R-:W-:Y:S01]  /*b010*/  SHF.R.U64 R12, R12, 0x3, RZ ;  /* 0x000000030c0c7819 */ /* 0x000fe200000012ff */
[----:B------:R-:W-:Y:S01]  /*b020*/  UIMAD UR4, UR36, UR9, UR4 ;  /* 0x00000009240472a4 */ /* 0x000fe2000f8e0204 */
[----:B------:R-:W-:Y:S01]  /*b030*/  LOP3.LUT R40, R40, R41, RZ, 0x3c, !PT ;  /* 0x0000002928287212 */ /* 0x000fe200078e3cff */
[--C-:B------:R-:W-:Y:S01]  /*b040*/  IMAD.X R41, RZ, RZ, R5.reuse, P6 ;  /* 0x000000ffff297224 */ /* 0x100fe200030e0605 */
[----:B------:R-:W-:Y:S01]  /*b050*/  LOP3.LUT R36, R36, R37, RZ, 0x3c, !PT ;  /* 0x0000002524247212 */ /* 0x000fe200078e3cff */
[--C-:B------:R-:W-:Y:S01]  /*b060*/  IMAD.X R37, RZ, RZ, R5.reuse, P5 ;  /* 0x000000ffff257224 */ /* 0x100fe200028e0605 */
[----:B------:R-:W-:Y:S01]  /*b070*/  LOP3.LUT R32, R32, R33, RZ, 0x3c, !PT ;  /* 0x0000002120207212 */ /* 0x000fe200078e3cff */
[--C-:B------:R-:W-:Y:S01]  /*b080*/  IMAD.X R33, RZ, RZ, R5.reuse, P4 ;  /* 0x000000ffff217224 */ /* 0x100fe200020e0605 */
[----:B------:R-:W-:Y:S01]  /*b090*/  LOP3.LUT R24, R4, R7, RZ, 0x3c, !PT ;  /* 0x0000000704187212 */ /* 0x000fe200078e3cff */
[----:B0-----:R-:W-:Y:S01]  /*b0a0*/  @P1 IMAD.HI.U32 R0, R44, R45, RZ ;  /* 0x0000002d2c001227 */ /* 0x001fe200078e00ff */
[----:B------:R-:W-:Y:S01]  /*b0b0*/  UIADD3 UR4, UR7, UR4, URZ ;  /* 0x0000000407047290 */ /* 0x000fe2000fffe03f */
[----:B------:R-:W-:Y:S01]  /*b0c0*/  LOP3.LUT R12, R12, R15, RZ, 0x3c, !PT ;  /* 0x0000000f0c0c7212 */ /* 0x000fe200078e3cff */
[----:B------:R-:W5:Y:S01]  /*b0d0*/  LD.E.128 R8, desc[UR48][R8.64] ;  /* 0x0000003008087980 */ /* 0x000f62000c101d00 */
[----:B------:R-:W-:Y:S01]  /*b0e0*/  IMAD.MOV.U32 R29, RZ, RZ, R5 ;  /* 0x000000ffff1d7224 */ /* 0x000fe200078e0005 */
[----:B-1----:R-:W-:-:S02]  /*b0f0*/  @P1 SHF.R.U32.HI R3, RZ, R49, R0 ;  /* 0x00000031ff031219 */ /* 0x002fc40000011600 */
[----:B------:R0:W5:Y:S02]  /*b100*/  LD.E.128 R4, desc[UR48][R20.64] ;  /* 0x0000003014047980 */ /* 0x000164000c101d00 */
[--C-:B------:R-:W-:Y:S01]  /*b110*/  SHF.R.S32.HI R0, RZ, 0x1f, R3.reuse ;  /* 0x0000001fff007819 */ /* 0x100fe20000011403 */
[----:B------:R-:W-:Y:S01]  /*b120*/  IMAD.MOV R45, RZ, RZ, -R3 ;  /* 0x000000ffff2d7224 */ /* 0x000fe200078e0a03 */
[----:B------:R-:W5:Y:S04]  /*b130*/  LD.E.128 R28, desc[UR48][R28.64] ;  /* 0x000000301c1c7980 */ /* 0x000f68000c101d00 */
[----:B------:R-:W5:Y:S01]  /*b140*/  LD.E.128 R12, desc[UR48][R12.64] ;  /* 0x000000300c0c7980 */ /* 0x000f62000c101d00 */
[----:B0-----:R-:W-:Y:S02]  /*b150*/  IMAD.U32 R20, RZ, RZ, UR6 ;  /* 0x00000006ff147e24 */ /* 0x001fe4000f8e00ff */
[----:B------:R-:W-:Y:S01]  /*b160*/  IMAD.U32 R21, RZ, RZ, UR7 ;  /* 0x00000007ff157e24 */ /* 0x000fe2000f8e00ff */
[----:B------:R-:W-:Y:S01]  /*b170*/  ULDC.64 UR6, c[0x0][0xae0] ;  /* 0x0002b80000067ab9 */ /* 0x000fe20000000a00 */
[----:B------:R-:W-:Y:S01]  /*b180*/  IMAD R45, R46, R45, R44 ;  /* 0x0000002d2e2d7224 */ /* 0x000fe200078e022c */
        /* <DEDUP_REMOVED lines=40> */
[----:B------:R-:W-:-:S11]  /*b410*/  ISETP.GE.AND P3, PT, R17, UR4, PT ;  /* 0x0000000411007c0c */ /* 0x000fd6000bf66270 */
[CC--:B01----:R-:W-:Y:S02]  /*b420*/  @!P2 LEA R2, P4, R16.reuse, R20.reuse, 0x1 ;  /* 0x000000141002a211 */ /* 0x0c3fe400078808ff */
[C---:B------:R-:W-:Y:S02]  /*b430*/  @!P3 LEA R20, P5, R17.reuse, R20, 0x1 ;  /* 0x000000141114b211 */ /* 0x040fe400078a08ff */
[-C--:B--2---:R-:W-:Y:S02]  /*b440*/  @!P2 LEA.HI.X R3, R16, R0.reuse, R234, 0x1, P4 ;  /* 0x000000001003a211 */ /* 0x084fe400020f0cea */
[----:B------:R-:W-:-:S03]  /*b450*/  @!P3 LEA.HI.X R21, R17, R0, R233, 0x1, P5 ;  /* 0x000000001115b211 */ /* 0x000fc600028f0ce9 */
[----:B-----5:R3:W-:Y:S04]  /*b460*/  @!P2 ST.E.128 desc[UR48][R2.64], R28 ;  /* 0x0000001c0200a985 */ /* 0x0207e8000c101d30 */
[----:B------:R3:W-:Y:S02]  /*b470*/  @!P3 ST.E.128 desc[UR48][R20.64], R40 ;  /* 0x000000281400b985 */ /* 0x0007e4000c101d30 */
.L_x_5931:
[----:B------:R-:W-:Y:S05]  /*b480*/  BSYNC B1 ;  /* 0x0000000000017941 */ /* 0x000fea0003800000 */
.L_x_5930:
[----:B--2---:R2:W4:Y:S01]  /*b490*/  SHFL.IDX PT, R0, R45, 0x1, 0x181f ;  /* 0x00381f002d007f89 */ /* 0x00452200000e0000 */
[----:B------:R-:W-:Y:S03]  /*b4a0*/  BSSY B1, `(.L_x_5932) ;  /* 0x000000c000017945 */ /* 0x000fe60003800000 */
[----:B-1-3--:R2:W1:Y:S01]  /*b4b0*/  SHFL.IDX PT, R20, R44, 0x1, 0x181f ;  /* 0x00381f002c147f89 */ /* 0x00a46200000e0000 */
[----:B------:R-:W-:Y:S05]  /*b4c0*/  @P0 BRA `(.L_x_5933) ;  /* 0x0000000000240947 */ /* 0x000fea0003800000 */
[----:B------:R-:W-:Y:S02]  /*b4d0*/  ULDC UR4, c[0x0][0xac8] ;  /* 0x0002b20000047ab9 */ /* 0x000fe40000000800 */
[----:B------:R-:W-:Y:S02]  /*b4e0*/  ISETP.GE.AND P3, PT, R16, UR4, PT ;  /* 0x0000000410007c0c */ /* 0x000fe4000bf66270 */
[----:B------:R-:W-:-:S11]  /*b4f0*/  ISETP.GE.AND P4, PT, R17, UR4, PT ;  /* 0x0000000411007c0c */ /* 0x000fd6000bf86270 */
[CC--:B01----:R-:W-:Y:S02]  /*b500*/  @!P3 LEA R2, P0, R16.reuse, R20.reuse, 0x1 ;  /* 0x000000141002b211 */ /* 0x0c3fe400078008ff */
[C---:B------:R-:W-:Y:S02]  /*b510*/  @!P4 LEA R20, P2, R17.reuse, R20, 0x1 ;  /* 0x000000141114c211 */ /* 0x040fe400078408ff */
[-C--:B----4-:R-:W-:Y:S02]  /*b520*/  @!P3 LEA.HI.X R3, R16, R0.reuse, R234, 0x1, P0 ;  /* 0x000000001003b211 */ /* 0x090fe400000f0cea */
[----:B------:R-:W-:-:S03]  /*b530*/  @!P4 LEA.HI.X R21, R17, R0, R233, 0x1, P2 ;  /* 0x000000001115c211 */ /* 0x000fc600010f0ce9 */
[----:B-----5:R3:W-:Y:S04]  /*b540*/  @!P3 ST.E.128 desc[UR48][R2.64], R12 ;  /* 0x0000000c0200b985 */ /* 0x0207e8000c101d30 */
[----:B------:R3:W-:Y:S02]  /*b550*/  @!P4 ST.E.128 desc[UR48][R20.64], R36 ;  /* 0x000000241400c985 */ /* 0x0007e4000c101d30 */
.L_x_5933:
[----:B------:R-:W-:Y:S05]  /*b560*/  BSYNC B1 ;  /* 0x0000000000017941 */ /* 0x000fea0003800000 */
.L_x_5932:
[----:B----4-:R4:W0:Y:S01]  /*b570*/  SHFL.IDX PT, R0, R45, 0x2, 0x181f ;  /* 0x00581f002d007f89 */ /* 0x01082200000e0000 */
[----:B------:R-:W-:Y:S03]  /*b580*/  BSSY B1, `(.L_x_5934) ;  /* 0x000000c000017945 */ /* 0x000fe60003800000 */
[----:B---3-5:R4:W3:Y:S01]  /*b590*/  SHFL.IDX PT, R12, R44, 0x2, 0x181f ;  /* 0x00581f002c0c7f89 */ /* 0x0288e200000e0000 */
[----:B------:R-:W-:Y:S05]  /*b5a0*/  @P1 BRA `(.L_x_5935) ;  /* 0x0000000000241947 */ /* 0x000fea0003800000 */
[----:B------:R-:W-:Y:S02]  /*b5b0*/  ULDC UR4, c[0x0][0xac8] ;  /* 0x0002b20000047ab9 */ /* 0x000fe40000000800 */
[----:B------:R-:W-:Y:S02]  /*b5c0*/  ISETP.GE.AND P2, PT, R16, UR4, PT ;  /* 0x0000000410007c0c */ /* 0x000fe4000bf46270 */
[----:B------:R-:W-:-:S11]  /*b5d0*/  ISETP.GE.AND P3, PT, R17, UR4, PT ;  /* 0x0000000411007c0c */ /* 0x000fd6000bf66270 */
[CC--:B0--3--:R-:W-:Y:S02]  /*b5e0*/  @!P2 LEA R2, P0, R16.reuse, R12.reuse, 0x1 ;  /* 0x0000000c1002a211 */ /* 0x0c9fe400078008ff */
[C---:B------:R-:W-:Y:S02]  /*b5f0*/  @!P3 LEA R12, P1, R17.reuse, R12, 0x1 ;  /* 0x0000000c110cb211 */ /* 0x040fe400078208ff */
[-C--:B------:R-:W-:Y:S02]  /*b600*/  @!P2 LEA.HI.X R3, R16, R0.reuse, R234, 0x1, P0 ;  /* 0x000000001003a211 */ /* 0x080fe400000f0cea */
[----:B------:R-:W-:-:S03]  /*b610*/  @!P3 LEA.HI.X R13, R17, R0, R233, 0x1, P1 ;  /* 0x00000000110db211 */ /* 0x000fc600008f0ce9 */
[----:B------:R0:W-:Y:S04]  /*b620*/  @!P2 ST.E.128 desc[UR48][R2.64], R8 ;  /* 0x000000080200a985 */ /* 0x0001e8000c101d30 */
[----:B------:R0:W-:Y:S02]  /*b630*/  @!P3 ST.E.128 desc[UR48][R12.64], R32 ;  /* 0x000000200c00b985 */ /* 0x0001e4000c101d30 */
.L_x_5935:
[----:B------:R-:W-:Y:S05]  /*b640*/  BSYNC B1 ;  /* 0x0000000000017941 */ /* 0x000fea0003800000 */
.L_x_5934:
[----:B0-----:R-:W-:Y:S01]  /*b650*/  VIADD R0, R46, 0x60 ;  /* 0x000000602e007836 */ /* 0x001fe20000000000 */
[----:B--2-4-:R-:W4:Y:S04]  /*b660*/  SHFL.IDX PT, R45, R45, 0x3, 0x181f ;  /* 0x00781f002d2d7f89 */ /* 0x014f2800000e0000 */
[----:B------:R-:W-:Y:S01]  /*b670*/  ISETP.GE.AND P0, PT, R0, R51, PT ;  /* 0x000000330000720c */ /* 0x000fe20003f06270 */
[----:B------:R-:W0:-:S12]  /*b680*/  SHFL.IDX PT, R44, R44, 0x3, 0x181f ;  /* 0x00781f002c2c7f89 */ /* 0x000e1800000e0000 */
[----:B------:R-:W-:Y:S05]  /*b690*/  @P0 BRA `(.L_x_5936) ;  /* 0x0000000c001c0947 */ /* 0x000fea0003800000 */
[----:B------:R-:W-:Y:S02]  /*b6a0*/  ULDC UR4, c[0x0][0xac8] ;  /* 0x0002b20000047ab9 */ /* 0x000fe40000000800 */
[----:B------:R-:W-:-:S13]  /*b6b0*/  ISETP.GE.AND P1, PT, R16, UR4, PT ;  /* 0x0000000410007c0c */ /* 0x000fda000bf26270 */
[----:B0-----:R-:W-:-:S04]  /*b6c0*/  @!P1 LEA R2, P0, R16, R44, 0x1 ;  /* 0x0000002c10029211 */ /* 0x001fc800078008ff */
[----:B----4-:R-:W-:Y:S02]  /*b6d0*/  @!P1 LEA.HI.X R3, R16, R45, R234, 0x1, P0 ;  /* 0x0000002d10039211 */ /* 0x010fe400000f0cea */
[----:B------:R-:W-:-:S03]  /*b6e0*/  ISETP.GE.AND P0, PT, R17, UR4, PT ;  /* 0x0000000411007c0c */ /* 0x000fc6000bf06270 */
[----:B------:R0:W-:Y:S10]  /*b6f0*/  @!P1 ST.E.128 desc[UR48][R2.64], R4 ;  /* 0x0000000402009985 */ /* 0x0001f4000c101d30 */
[----:B------:R-:W-:Y:S05]  /*b700*/  @P0 BRA `(.L_x_5936) ;  /* 0x0000000c00000947 */ /* 0x000fea0003800000 */
[----:B0-----:R-:W-:-:S04]  /*b710*/  LEA R2, P0, R17, R44, 0x1 ;  /* 0x0000002c11027211 */ /* 0x001fc800078008ff */
[----:B------:R-:W-:-:S05]  /*b720*/  LEA.HI.X R3, R17, R45, R233, 0x1, P0 ;  /* 0x0000002d11037211 */ /* 0x000fca00000f0ce9 */
[----:B------:R0:W-:Y:S01]  /*b730*/  ST.E.128 desc[UR48][R2.64], R24 ;  /* 0x0000001802007985 */ /* 0x0001e2000c101d30 */
[----:B------:R-:W-:Y:S05]  /*b740*/  BRA `(.L_x_5936) ;  /* 0x0000000800f07947 */ /* 0x000fea0003800000 */
.L_x_5928:
        /* <DEDUP_REMOVED lines=35> */
.L_x_5937:
        /* <DEDUP_REMOVED lines=46> */
.L_x_5939:
[----:B------:R-:W-:Y:S05]  /*bc60*/  BSYNC B1 ;  /* 0x0000000000017941 */ /* 0x000fea0003800000 */
.L_x_5938:
        /* <DEDUP_REMOVED lines=56> */
[----:B------:R-:W-:-:S11]  /*bff0*/  ISETP.GE.AND P5, PT, R17, UR4, PT ;  /* 0x0000000411007c0c */ /* 0x000fd6000bfa6270 */
[CC--:B-1----:R-:W-:Y:S02]  /*c000*/  @!P4 LEA R8, P2, R16.reuse, R2.reuse, 0x1 ;  /* 0x000000021008c211 */ /* 0x0c2fe400078408ff */
[C---:B------:R-:W-:Y:S02]  /*c010*/  @!P5 LEA R2, P3, R17.reuse, R2, 0x1 ;  /* 0x000000021102d211 */ /* 0x040fe400078608ff */
[-C--:B--2---:R-:W-:Y:S02]  /*c020*/  @!P4 LEA.HI.X R9, R16, R0.reuse, R234, 0x1, P2 ;  /* 0x000000001009c211 */ /* 0x084fe400010f0cea */
[----:B------:R-:W-:-:S03]  /*c030*/  @!P5 LEA.HI.X R3, R17, R0, R233, 0x1, P3 ;  /* 0x000000001103d211 */ /* 0x000fc600018f0ce9 */
[----:B------:R3:W-:Y:S04]  /*c040*/  @!P4 ST.E.128 desc[UR48][R8.64], RZ ;  /* 0x000000ff0800c985 */ /* 0x0007e8000c101d30 */
[----:B------:R3:W-:Y:S02]  /*c050*/  @!P5 ST.E.128 desc[UR48][R2.64], RZ ;  /* 0x000000ff0200d985 */ /* 0x0007e4000c101d30 */
.L_x_5941:
[----:B------:R-:W-:Y:S05]  /*c060*/  BSYNC B1 ;  /* 0x0000000000017941 */ /* 0x000fea0003800000 */
.L_x_5940:
[----:B--2---:R2:W4:Y:S01]  /*c070*/  SHFL.IDX PT, R0, R5, 0x1, 0x181f ;  /* 0x00381f0005007f89 */ /* 0x00452200000e0000 */
[----:B------:R-:W-:Y:S03]  /*c080*/  BSSY B1, `(.L_x_5942) ;  /* 0x000000c000017945 */ /* 0x000fe60003800000 */
[----:B-1-3--:R2:W1:Y:S01]  /*c090*/  SHFL.IDX PT, R2, R4, 0x1, 0x181f ;  /* 0x00381f0004027f89 */ /* 0x00a46200000e0000 */
[----:B------:R-:W-:Y:S05]  /*c0a0*/  @P1 BRA `(.L_x_5943) ;  /* 0x0000000000241947 */ /* 0x000fea0003800000 */
[----:B------:R-:W-:Y:S02]  /*c0b0*/  ULDC UR4, c[0x0][0xac8] ;  /* 0x0002b20000047ab9 */ /* 0x000fe40000000800 */
[----:B------:R-:W-:Y:S02]  /*c0c0*/  ISETP.GE.AND P3, PT, R16, UR4, PT ;  /* 0x0000000410007c0c */ /* 0x000fe4000bf66270 */
[----:B------:R-:W-:-:S11]  /*c0d0*/  ISETP.GE.AND P4, PT, R17, UR4, PT ;  /* 0x0000000411007c0c */ /* 0x000fd6000bf86270 */
[CC--:B-1----:R-:W-:Y:S02]  /*c0e0*/  @!P3 LEA R8, P1, R16.reuse, R2.reuse, 0x1 ;  /* 0x000000021008b211 */ /* 0x0c2fe400078208ff */
[C---:B------:R-:W-:Y:S02]  /*c0f0*/  @!P4 LEA R2, P2, R17.reuse, R2, 0x1 ;  /* 0x000000021102c211 */ /* 0x040fe400078408ff */
[-C--:B----4-:R-:W-:Y:S02]  /*c100*/  @!P3 LEA.HI.X R9, R16, R0.reuse, R234, 0x1, P1 ;  /* 0x000000001009b211 */ /* 0x090fe400008f0cea */
[----:B------:R-:W-:-:S03]  /*c110*/  @!P4 LEA.HI.X R3, R17, R0, R233, 0x1, P2 ;  /* 0x000000001103c211 */ /* 0x000fc600010f0ce9 */
[----:B------:R3:W-:Y:S04]  /*c120*/  @!P3 ST.E.128 desc[UR48][R8.64], RZ ;  /* 0x000000ff0800b985 */ /* 0x0007e8000c101d30 */
[----:B------:R3:W-:Y:S02]  /*c130*/  @!P4 ST.E.128 desc[UR48][R2.64], RZ ;  /* 0x000000ff0200c985 */ /* 0x0007e4000c101d30 */
.L_x_5943:
[----:B------:R-:W-:Y:S05]  /*c140*/  BSYNC B1 ;  /* 0x0000000000017941 */ /* 0x000fea0003800000 */
.L_x_5942:
[----:B----4-:R4:W0:Y:S01]  /*c150*/  SHFL.IDX PT, R0, R5, 0x2, 0x181f ;  /* 0x00581f0005007f89 */ /* 0x01082200000e0000 */
        /* <DEDUP_REMOVED lines=8> */
[-C--:B0-----:R-:W-:Y:S02]  /*c1e0*/  @!P2 LEA.HI.X R9, R16, R0.reuse, R234, 0x1, P0 ;  /* 0x000000001009a211 */ /* 0x081fe400000f0cea */
[----:B------:R-:W-:-:S03]  /*c1f0*/  @!P3 LEA.HI.X R3, R17, R0, R233, 0x1, P1 ;  /* 0x000000001103b211 */ /* 0x000fc600008f0ce9 */
[----:B------:R3:W-:Y:S04]  /*c200*/  @!P2 ST.E.128 desc[UR48][R8.64], RZ ;  /* 0x000000ff0800a985 */ /* 0x0007e8000c101d30 */
[----:B------:R3:W-:Y:S02]  /*c210*/  @!P3 ST.E.128 desc[UR48][R2.64], RZ ;  /* 0x000000ff0200b985 */ /* 0x0007e4000c101d30 */
.L_x_5945:
[----:B------:R-:W-:Y:S05]  /*c220*/  BSYNC B1 ;  /* 0x0000000000017941 */ /* 0x000fea0003800000 */
.L_x_5944:
[----:B0-----:R-:W-:Y:S01]  /*c230*/  VIADD R0, R6, 0x60 ;  /* 0x0000006006007836 */ /* 0x001fe20000000000 */
[----:B--2-4-:R-:W0:Y:S04]  /*c240*/  SHFL.IDX PT, R5, R5, 0x3, 0x181f ;  /* 0x00781f0005057f89 */ /* 0x014e2800000e0000 */
[----:B------:R-:W-:Y:S01]  /*c250*/  ISETP.GE.AND P0, PT, R0, R11, PT ;  /* 0x0000000b0000720c */ /* 0x000fe20003f06270 */
[----:B-1-3--:R1:W2:-:S12]  /*c260*/  SHFL.IDX PT, R2, R4, 0x3, 0x181f ;  /* 0x00781f0004027f89 */ /* 0x00a29800000e0000 */
[----:B-1----:R-:W-:Y:S05]  /*c270*/  @P0 BRA `(.L_x_5936) ;  /* 0x0000000000240947 */ /* 0x002fea0003800000 */
[----:B------:R-:W-:Y:S02]  /*c280*/  ULDC UR4, c[0x0][0xac8] ;  /* 0x0002b20000047ab9 */ /* 0x000fe40000000800 */
[----:B------:R-:W-:Y:S02]  /*c290*/  ISETP.GE.AND P2, PT, R16, UR4, PT ;  /* 0x0000000410007c0c */ /* 0x000fe4000bf46270 */
[----:B------:R-:W-:-:S11]  /*c2a0*/  ISETP.GE.AND P3, PT, R17, UR4, PT ;  /* 0x0000000411007c0c */ /* 0x000fd6000bf66270 */
[CC--:B--2---:R-:W-:Y:S02]  /*c2b0*/  @!P2 LEA R6, P0, R16.reuse, R2.reuse, 0x1 ;  /* 0x000000021006a211 */ /* 0x0c4fe400078008ff */
[C---:B------:R-:W-:Y:S02]  /*c2c0*/  @!P3 LEA R2, P1, R17.reuse, R2, 0x1 ;  /* 0x000000021102b211 */ /* 0x040fe400078208ff */
[-C--:B0-----:R-:W-:Y:S02]  /*c2d0*/  @!P2 LEA.HI.X R7, R16, R5.reuse, R234, 0x1, P0 ;  /* 0x000000051007a211 */ /* 0x081fe400000f0cea */
[----:B------:R-:W-:-:S03]  /*c2e0*/  @!P3 LEA.HI.X R3, R17, R5, R233, 0x1, P1 ;  /* 0x000000051103b211 */ /* 0x000fc600008f0ce9 */
[----:B------:R1:W-:Y:S04]  /*c2f0*/  @!P2 ST.E.128 desc[UR48][R6.64], RZ ;  /* 0x000000ff0600a985 */ /* 0x0003e8000c101d30 */
[----:B------:R1:W-:Y:S02]  /*c300*/  @!P3 ST.E.128 desc[UR48][R2.64], RZ ;  /* 0x000000ff0200b985 */ /* 0x0003e4000c101d30 */
.L_x_5936:
[----:B------:R-:W-:Y:S05]  /*c310*/  BSYNC B0 ;  /* 0x0000000000007941 */ /* 0x000fea0003800000 */
.L_x_5927:
[----:B------:R-:W-:Y:S02]  /*c320*/  ULDC UR4, c[0x0][0xc3c] ;  /* 0x00030f0000047ab9 */ /* 0x000fe40000000800 */
[----:B------:R-:W-:-:S13]  /*c330*/  ISETP.GE.AND P0, PT, R47, UR4, PT ;  /* 0x000000042f007c0c */ /* 0x000fda000bf06270 */
[----:B------:R-:W-:Y:S05]  /*c340*/  @!P0 BRA `(.L_x_5946) ;  /* 0xffffff4800b48947 */ /* 0x000fea000383ffff */
[----:B------:R-:W-:Y:S05]  /*c350*/  EXIT ;  /* 0x000000000000794d */ /* 0x000fea0003800000 */
.L_x_5901:
        /* <DEDUP_REMOVED lines=22> */
.L_x_5947:
        /* <DEDUP_REMOVED lines=41> */
.L_x_5953:
        /* <DEDUP_REMOVED lines=14> */
.L_x_5952:
[----:B------:R-:W-:Y:S05]  /*c830*/  BSYNC B0 ;  /* 0x0000000000007941 */ /* 0x000fea0003800000 */
.L_x_5951:
        /* <DEDUP_REMOVED lines=22> */
.L_x_5949:
        /* <DEDUP_REMOVED lines=17> */
.L_x_5954:
        /* <DEDUP_REMOVED lines=28> */
.L_x_5950:
[----:B------:R0:W-:Y:S01]  /*cc70*/  STL [R1+0x10], R4 ;  /* 0x0000100401007387 */ /* 0x0001e20000100800 */
[----:B------:R-:W-:-:S03]  /*cc80*/  UMOV UR36, URZ ;  /* 0x0000003f00247c82 */ /* 0x000fc60008000000 */
[----:B------:R0:W-:Y:S02]  /*cc90*/  STL [R1+0x14], RZ ;  /* 0x000014ff01007387 */ /* 0x0001e40000100800 */
.L_x_5955:
        /* <DEDUP_REMOVED lines=11> */
.L_x_5948:
[----:B--2---:R-:W-:Y:S01]  /*cd50*/  IMAD.MOV.U32 R0, RZ, RZ, 0x1 ;  /* 0x00000001ff007424 */ /* 0x004fe200078e00ff */
[----:B------:R-:W-:Y:S01]  /*cd60*/  ULDC UR4, c[0x0][0xc3c] ;  /* 0x00030f0000047ab9 */ /* 0x000fe20000000800 */
[----:B------:R2:W-:Y:S01]  /*cd70*/  STL [R1+0x2c], RZ ;  /* 0x00002cff01007387 */ /* 0x0005e20000100800 */
[----:B------:R-:W-:-:S03]  /*cd80*/  UISETP.GE.AND UP0, UPT, UR45, UR4, UPT ;  /* 0x000000042d00728c */ /* 0x000fc6000bf06270 */
[----:B------:R2:W-:Y:S03]  /*cd90*/  STL [R1+0x4], R0 ;  /* 0x0000040001007387 */ /* 0x0005e60000100800 */
[----:B------:R-:W-:Y:S01]  /*cda0*/  PLOP3.LUT P0, PT, PT, PT, UP0, 0x80, 0x0 ;  /* 0x000000000000781c */ /* 0x000fe20003f0f008 */
[----:B------:R2:W-:-:S12]  /*cdb0*/  STL [R1], RZ ;  /* 0x000000ff01007387 */ /* 0x0005d80000100800 */
        /* <DEDUP_REMOVED lines=13> */
[C---:B------:R-:W-:Y:S01]  /*ce90*/  IMAD.SHL.U32 R5, R6.reuse, 0x4, RZ ;  /* 0x0000000406057824 */ /* 0x040fe200078e00ff */
[----:B------:R-:W-:Y:S01]  /*cea0*/  SHF.R.U32.HI R3, RZ, 0x5, R4 ;  /* 0x00000005ff037819 */ /* 0x000fe20000011604 */
[----:B------:R-:W-:Y:S01]  /*ceb0*/  IMAD.SHL.U32 R19, R6, 0x80, RZ ;  /* 0x0000008006137824 */ /* 0x000fe200078e00ff */
[----:B0-----:R-:W-:-:S04]  /*cec0*/  LOP3.LUT R2, R0, 0x80, RZ, 0xc0, !PT ;  /* 0x0000008000027812 */ /* 0x001fc800078ec0ff */
[----:B------:R-:W-:-:S04]  /*ced0*/  LOP3.LUT R2, R2, 0x10, R6, 0xf8, !PT ;  /* 0x0000001002027812 */ /* 0x000fc800078ef806 */
[----:B------:R-:W-:Y:S02]  /*cee0*/  LOP3.LUT R5, R2, 0x10, R5, 0x78, !PT ;  /* 0x0000001002057812 */ /* 0x000fe400078e7805 */
[C---:B------:R-:W-:Y:S02]  /*cef0*/  LOP3.LUT R2, R0.reuse, 0x60, RZ, 0xc0, !PT ;  /* 0x0000006000027812 */ /* 0x040fe400078ec0ff */
[----:B------:R-:W-:-:S03]  /*cf00*/  LOP3.LUT R0, R0, 0x100, RZ, 0xc0, !PT ;  /* 0x0000010000007812 */ /* 0x000fc600078ec0ff */
[----:B------:R-:W-:-:S05]  /*cf10*/  IMAD R2, R3, 0x200, R2 ;  /* 0x0000020003027824 */ /* 0x000fca00078e0202 */
[----:B------:R-:W-:Y:S02]  /*cf20*/  IADD3 R2, R5, R2, R0 ;  /* 0x0000000205027210 */ /* 0x000fe40007ffe000 */
[----:B------:R-:W-:-:S03]  /*cf30*/  LOP3.LUT R0, R19, 0x380, RZ, 0xc0, !PT ;  /* 0x0000038013007812 */ /* 0x000fc600078ec0ff */
[----:B------:R0:W-:Y:S02]  /*cf40*/  STL [R1+0x20], R2 ;  /* 0x0000200201007387 */ /* 0x0001e40000100800 */
[----:B------:R-:W-:Y:S02]  /*cf50*/  IMAD R3, R3, 0x10, R0 ;  /* 0x0000001003037824 */ /* 0x000fe400078e0200 */
[----:B------:R-:W-:-:S05]  /*cf60*/  IMAD.SHL.U32 R0, R6, 0x10, RZ ;  /* 0x0000001006007824 */ /* 0x000fca00078e00ff */
[----:B0-----:R-:W-:Y:S01]  /*cf70*/  LOP3.LUT R2, R3, 0x70, R0, 0x78, !PT ;  /* 0x0000007003027812 */ /* 0x001fe200078e7800 */
[----:B------:R-:W-:-:S03]  /*cf80*/  IMAD.SHL.U32 R3, R6, 0x2, RZ ;  /* 0x0000000206037824 */ /* 0x000fc600078e00ff */
[----:B------:R-:W-:Y:S02]  /*cf90*/  LOP3.LUT R19, R2, 0xc00, R19, 0xf8, !PT ;  /* 0x00000c0002137812 */ /* 0x000fe400078ef813 */
[----:B------:R-:W-:-:S04]  /*cfa0*/  LOP3.LUT R2, R0, 0x3f0, RZ, 0xc0, !PT ;  /* 0x000003f000027812 */ /* 0x000fc800078ec0ff */
[----:B------:R-:W-:Y:S01]  /*cfb0*/  LOP3.LUT R3, R2, 0x70, R3, 0x78, !PT ;  /* 0x0000007002037812 */ /* 0x000fe200078e7803 */
[----:B------:R-:W-:Y:S01]  /*cfc0*/  IMAD.SHL.U32 R2, R4, 0x10, RZ ;  /* 0x0000001004027824 */ /* 0x000fe200078e00ff */
[----:B------:R-:W-:-:S04]  /*cfd0*/  SHF.R.U32.HI R4, RZ, 0x3, R4 ;  /* 0x00000003ff047819 */ /* 0x000fc80000011604 */
[----:B------:R-:W-:Y:S01]  /*cfe0*/  LOP3.LUT R2, R3, 0x400, R2, 0xf8, !PT ;  /* 0x0000040003027812 */ /* 0x000fe200078ef802 */
[----:B------:R-:W-:Y:S01]  /*cff0*/  IMAD.MOV.U32 R3, RZ, RZ, 0x40 ;  /* 0x00000040ff037424 */ /* 0x000fe200078e00ff */
[----:B------:R-:W-:Y:S01]  /*d000*/  LOP3.LUT R4, R4, 0x70, R0, 0xf8, !PT ;  /* 0x0000007004047812 */ /* 0x000fe200078ef800 */
[----:B------:R-:W-:Y:S02]  /*d010*/  IMAD.MOV.U32 R0, RZ, RZ, 0x1 ;  /* 0x00000001ff007424 */ /* 0x000fe400078e00ff */
[----:B------:R-:W-:Y:S01]  /*d020*/  IMAD.IADD R2, R17, 0x1, R2 ;  /* 0x0000000111027824 */ /* 0x000fe200078e0202 */
[----:B------:R-:W-:-:S05]  /*d030*/  SEL R3, R3, 0xffffffc0, !P0 ;  /* 0xffffffc003037807 */ /* 0x000fca0004000000 */
[----:B------:R-:W-:Y:S04]  /*d040*/  STL [R1+0x30], R3 ;  /* 0x0000300301007387 */ /* 0x000fe80000100800 */
[----:B------:R-:W-:Y:S04]  /*d050*/  STL [R1+0x28], R2 ;  /* 0x0000280201007387 */ /* 0x000fe80000100800 */
[----:B------:R-:W-:Y:S04]  /*d060*/  STL [R1], RZ ;  /* 0x000000ff01007387 */ /* 0x000fe80000100800 */
[----:B------:R0:W-:Y:S04]  /*d070*/  STL [R1+0x4], R0 ;  /* 0x0000040001007387 */ /* 0x0001e80000100800 */
[----:B------:R1:W-:Y:S01]  /*d080*/  STL [R1+0x2c], RZ ;  /* 0x00002cff01007387 */ /* 0x0003e20000100800 */
[----:B0-----:R-:W-:-:S05]  /*d090*/  IMAD.IADD R0, R3, 0x1, R19 ;  /* 0x0000000103007824 */ /* 0x001fca00078e0213 */
[----:B------:R1:W-:Y:S02]  /*d0a0*/  STL [R1+0x24], R0 ;  /* 0x0000240001007387 */ /* 0x0003e40000100800 */
.L_x_6023:
        /* <DEDUP_REMOVED lines=42> */
[----:B------:R-:W-:-:S04]  /*d350*/  IMAD.U32 R5, RZ, RZ, UR7 ;  /* 0x00000007ff057e24 */ /* 0x000fc8000f8e00ff */
[----:B-1----:R0:W5:Y:S04]  /*d360*/  @P0 LDG.E R0, desc[UR48][R2.64] ;  /* 0x0000003002000981 */ /* 0x002168000c1e1900 */
        /* <DEDUP_REMOVED lines=8> */
.L_x_5957:
        /* <DEDUP_REMOVED lines=25> */
.L_x_5958:
[----:B------:R-:W-:Y:S05]  /*d580*/  @!P1 BRA `(.L_x_5959) ;  /* 0x0000000000149947 */ /* 0x000fea0003800000 */
[----:B------:R-:W2:Y:S04]  /*d590*/  LDG.E R0, desc[UR48][R4.64] ;  /* 0x0000003004007981 */ /* 0x000ea8000c1e1900 */
[----:B------:R-:W3:Y:S01]  /*d5a0*/  LDG.E R4, desc[UR48][R4.64+0x4] ;  /* 0x0000043004047981 */ /* 0x000ee2000c1e1900 */
[----:B--2---:R-:W-:Y:S02]  /*d5b0*/  R2UR UR5, R0 ;  /* 0x00000000000572ca */ /* 0x004fe400000e0000 */
[----:B---3--:R-:W-:-:S13]  /*d5c0*/  R2UR UR4, R4 ;  /* 0x00000000040472ca */ /* 0x008fda00000e0000 */
[----:B------:R-:W-:-:S12]  /*d5d0*/  UIADD3 UR4, -UR5, UR4, URZ ;  /* 0x0000000405047290 */ /* 0x000fd8000fffe13f */
.L_x_5959:
[----:B------:R-:W-:Y:S01]  /*d5e0*/  UIADD3 UR41, -UR41, UR4, URZ ;  /* 0x0000000429297290 */ /* 0x000fe2000fffe13f */
[----:B------:R-:W-:Y:S02]  /*d5f0*/  BSSY B7, `(.L_x_5960) ;  /* 0x0000345000077945 */ /* 0x000fe40003800000 */
[----:B------:R-:W-:Y:S01]  /*d600*/  UMOV UR4, URZ ;  /* 0x0000003f00047c82 */ /* 0x000fe20008000000 */
[----:B------:R-:W-:Y:S02]  /*d610*/  UIADD3 UR5, UR41, 0xdf, URZ ;  /* 0x000000df29057890 */ /* 0x000fe4000fffe03f */
[----:B------:R-:W-:Y:S02]  /*d620*/  ISETP.LT.AND P0, PT, RZ, UR41, PT ;  /* 0x00000029ff007c0c */ /* 0x000fe4000bf01270 */
[----:B------:R-:W-:-:S04]  /*d630*/  UIMAD.WIDE UR4, UR5, -0x6db6db6d, UR4 ;  /* 0x92492493050478a5 */ /* 0x000fc8000f8e0204 */
[----:B------:R-:W-:-:S04]  /*d640*/  USHF.R.U32.HI UR40, URZ, 0x1f, UR5 ;  /* 0x0000001f3f287899 */ /* 0x000fc80008011605 */
[----:B------:R-:W-:-:S03]  /*d650*/  ULEA.HI.SX32 UR40, UR5, UR40, 0x19 ;  /* 0x0000002805287291 */ /* 0x000fc6000f8fca3f */
[----:B------:R-:W-:Y:S09]  /*d660*/  @P0 BRA `(.L_x_5961) ;  /* 0x0000000000480947 */ /* 0x000ff20003800000 */
        /* <DEDUP_REMOVED lines=18> */
.L_x_5961:
        /* <DEDUP_REMOVED lines=20> */
.L_x_5964:
[----:B------:R-:W-:Y:S05]  /*d8d0*/  BSYNC B6 ;  /* 0x0000000000067941 */ /* 0x000fea0003800000 */
.L_x_5963:
        /* <DEDUP_REMOVED lines=24> */
.L_x_5966:
[----:B------:R-:W-:Y:S05]  /*da60*/  BSYNC B6 ;  /* 0x0000000000067941 */ /* 0x000fea0003800000 */
.L_x_5965:
        /* <DEDUP_REMOVED lines=21> */
.L_x_5968:
[----:B------:R-:W-:Y:S05]  /*dbc0*/  BSYNC B6 ;  /* 0x0000000000067941 */ /* 0x000fea0003800000 */
.L_x_5967:
        /* <DEDUP_REMOVED lines=19> */
.L_x_5970:
[----:B------:R-:W-:Y:S05]  /*dd00*/  BSYNC B6 ;  /* 0x0000000000067941 */ /* 0x000fea0003800000 */
.L_x_5969:
        /* <DEDUP_REMOVED lines=24> */
.L_x_6042:
[----:B0-----:R-:W3:Y:S01]  /*de90*/  LDL.LU R0, [R1+0xc] ;  /* 0x00000c0001007983 */ /* 0x001ee20000300800 */
[----:B------:R-:W-:Y:S02]  /*dea0*/  PLOP3.LUT P1, PT, PT, PT, PT, 0x8, 0x0 ;  /* 0x000000000000781c */ /* 0x000fe40003f2e170 */
[----:B-1----:R-:W-:Y:S02]  /*deb0*/  ISETP.NE.AND P0, PT, R14, RZ, PT ;  /* 0x000000ff0e00720c */ /* 0x002fe40003f05270 */
        /* <DEDUP_REMOVED lines=9> */
.L_x_6045:
        /* <DEDUP_REMOVED lines=21> */
.L_x_5974:
[----:B0-----:R-:W3:Y:S04]  /*e0a0*/  LDL R3, [R1] ;  /* 0x0000000001037983 */ /* 0x001ee80000100800 */
        /* <DEDUP_REMOVED lines=8> */
.L_x_6046:
        /* <DEDUP_REMOVED lines=8> */
.L_x_5976:
[----:B------:R-:W2:Y:S01]  /*e1b0*/  LDL R5, [R1] ;  /* 0x0000000001057983 */ /* 0x000ea20000100800 */
        /* <DEDUP_REMOVED lines=9> */
[----:B------:R-:W-:-:S04]  /*e250*/  UMOV UR34, URZ ;  /* 0x0000003f00227c82 */ /* 0x000fc80008000000 */
[----:B------:R-:W-:Y:S01]  /*e260*/  UIADD3 UR33, UR33, 0x2e870, URZ ;  /* 0x0002e87021217890 */ /* 0x000fe2000fffe03f */
[----:B--2---:R-:W-:-:S05]  /*e270*/  IMAD R4, R5, 0x7000, R17 ;  /* 0x0000700005047824 */ /* 0x004fca00078e0211 */
[----:B------:R-:W-:-:S13]  /*e280*/  R2UR UR32, R4 ;  /* 0x00000000042072ca */ /* 0x000fda00000e0000 */
[----:B------:R-:W-:-:S09]  /*e290*/  UIADD3 UR32, UR32, 0xe400, URZ ;  /* 0x0000e40020207890 */ /* 0x000fd2000fffe03f */
[----:B------:R1:W-:Y:S01]  /*e2a0*/  UTMALDG.4D [UR32], [UR4], desc[UR6] ;  /* 0x00000620040075b4 */ /* 0x0003e20008019000 */
[----:B------:R-:W2:Y:S02]  /*e2b0*/  SYNCS.PHASECHK.TRANS64.TRYWAIT P0, [R3+URZ+0x2e840], R2 ;  /* 0x02e84002030075a7 */ /* 0x000ea4000800017f */
[----:B-12---:R-:W-:Y:S05]  /*e2c0*/  @!P0 BRA `(.L_x_5977) ;  /* 0x0000003800388947 */ /* 0x006fea0003800000 */
.L_x_6047:
        /* <DEDUP_REMOVED lines=8> */
.L_x_5978:
        /* <DEDUP_REMOVED lines=19> */
.L_x_5972:
        /* <DEDUP_REMOVED lines=34> */
.L_x_5980:
[----:B------:R-:W-:Y:S05]  /*e6a0*/  BSYNC B6 ;  /* 0x0000000000067941 */ /* 0x000fea0003800000 */
.L_x_5979:
[----:B------:R-:W3:Y:S01]  /*e6b0*/  LDL.LU R4, [R1+0x14] ;  /* 0x0000140001047983 */ /* 0x000ee20000300800 */
[----:B------:R-:W0:Y:S01]  /*e6c0*/  LDC R6, c[0x0][0x448] ;  /* 0x00011200ff067b82 */ /* 0x000e220000000800 */
[----:B------:R-:W-:Y:S02]  /*e6d0*/  ULDC.64 UR8, c[0x0][0x2d8] ;  /* 0x0000b60000087ab9 */ /* 0x000fe40000000a00 */
[----:B--2---:R1:W5:Y:S01]  /*e6e0*/  LDL R8, [R1+0x28] ;  /* 0x0000280001087983 */ /* 0x0043620000100800 */
[----:B------:R-:W2:Y:S01]  /*e6f0*/  S2R R2, SR_TID.X ;  /* 0x0000000000027919 */ /* 0x000ea20000002100 */
[----:B------:R-:W4:Y:S01]  /*e700*/  S2R R0, SR_TID.X ;  /* 0x0000000000007919 */ /* 0x000f220000002100 */
[----:B0-----:R-:W-:Y:S02]  /*e710*/  ISETP.NE.AND P0, PT, R6, 0x1, PT ;  /* 0x000000010600780c */ /* 0x001fe40003f05270 */
[----:B--2---:R-:W-:-:S04]  /*e720*/  LOP3.LUT R2, R2, 0x7f, RZ, 0xc0, !PT ;  /* 0x0000007f02027812 */ /* 0x004fc800078ec0ff */
[----:B------:R-:W-:Y:S01]  /*e730*/  SHF.R.U32.HI R2, RZ, 0x3, R2 ;  /* 0x00000003ff027819 */ /* 0x000fe20000011602 */
[----:B----4-:R-:W-:-:S06]  /*e740*/  IMAD.SHL.U32 R3, R0, 0x10, RZ ;  /* 0x0000001000037824 */ /* 0x010fcc00078e00ff */
[----:B------:R-:W0:Y:S01]  /*e750*/  @P0 LDC R0, c[0x0][0x450] ;  /* 0x00011400ff000b82 */ /* 0x000e220000000800 */
[----:B------:R-:W-:-:S07]  /*e760*/  LOP3.LUT R3, R2, 0x70, R3, 0xf8, !PT ;  /* 0x0000007002037812 */ /* 0x000fce00078ef803 */
[----:B------:R-:W2:Y:S01]  /*e770*/  @P0 LDC R2, c[0x0][0x44c] ;  /* 0x00011300ff020b82 */ /* 0x000ea20000000800 */
[----:B------:R-:W-:Y:S01]  /*e780*/  UIMAD UR6, UR37, UR8, URZ ;  /* 0x00000008250672a4 */ /* 0x000fe2000f8e023f */
[----:B------:R-:W-:Y:S01]  /*e790*/  UMOV UR50, UR56 ;  /* 0x0000003800327c82 */ /* 0x000fe20008000000 */
[----:B------:R-:W4:Y:S01]  /*e7a0*/  S2R R7, SR_TID.X ;  /* 0x0000000000077919 */ /* 0x000f220000002100 */
        /* <DEDUP_REMOVED lines=9> */
[----:B----4-:R-:W-:-:S05]  /*e840*/  IMAD.SHL.U32 R9, R7, 0x10, RZ ;  /* 0x0000001007097824 */ /* 0x010fca00078e00ff */
[----:B------:R-:W-:Y:S02]  /*e850*/  LOP3.LUT R9, R9, 0x70, RZ, 0xc0, !PT ;  /* 0x0000007009097812 */ /* 0x000fe400078ec0ff */
[----:B------:R-:W-:-:S04]  /*e860*/  LOP3.LUT R7, R7, 0x7f, RZ, 0xc0, !PT ;  /* 0x0000007f07077812 */ /* 0x000fc800078ec0ff */
[----:B------:R-:W-:Y:S01]  /*e870*/  SHF.R.U32.HI R10, RZ, 0x3, R7 ;  /* 0x00000003ff0a7819 */ /* 0x000fe20000011607 */
        /* <DEDUP_REMOVED lines=20> */
[----:B------:R-:W-:-:S03]  /*e9c0*/  ULDC UR4, c[0x0][0x2b8] ;  /* 0x0000ae0000047ab9 */ /* 0x000fc60000000800 */
[----:B------:R-:W-:Y:S02]  /*e9d0*/  IADD3.X R2, R3, UR5, R4, P0, !PT ;  /* 0x0000000503027c10 */ /* 0x000fe400087fe404 */
[----:B------:R-:W-:Y:S01]  /*e9e0*/  ISETP.GE.AND P0, PT, R9, UR4, PT ;  /* 0x0000000409007c0c */ /* 0x000fe2000bf06270 */
[----:B------:R-:W-:-:S03]  /*e9f0*/  UMOV UR4, 0xffffffff ;  /* 0xffffffff00047882 */ /* 0x000fc60000000000 */
[----:B-1----:R-:W-:Y:S09]  /*ea00*/  BRA.DIV UR4, `(.L_x_5981) ;  /* 0x00000032047c7947 */ /* 0x002ff2000b800000 */
[----:B------:R-:W0:Y:S01]  /*ea10*/  SHFL.IDX PT, R7, R0, RZ, 0x181f ;  /* 0x00181fff00077589 */ /* 0x000e2200000e0000 */
[----:B------:R-:W-:Y:S02]  /*ea20*/  IMAD R4, R18, R6, RZ ;  /* 0x0000000612047224 */ /* 0x000fe400078e02ff */
[----:B------:R-:W-:Y:S01]  /*ea30*/  IMAD.IADD R3, R10, 0x1, R5 ;  /* 0x000000010a037824 */ /* 0x000fe200078e0205 */
[----:B------:R-:W1:Y:S03]  /*ea40*/  SHFL.IDX PT, R6, R2, RZ, 0x181f ;  /* 0x00181fff02067589 */ /* 0x000e6600000e0000 */
[C---:B------:R-:W-:Y:S01]  /*ea50*/  VIADD R5, R3.reuse, 0x10 ;  /* 0x0000001003057836 */ /* 0x040fe20000000000 */
[----:B------:R-:W-:-:S13]  /*ea60*/  ISETP.GE.AND P1, PT, R3, R4, PT ;  /* 0x000000040300720c */ /* 0x000fda0003f26270 */
[----:B0-----:R-:W-:-:S05]  /*ea70*/  @!P1 IADD3 R7, P2, R9, R7, RZ ;  /* 0x0000000709079210 */ /* 0x001fca0007f5e0ff */
[----:B-1----:R-:W-:-:S05]  /*ea80*/  @!P1 IMAD.X R6, RZ, RZ, R6, P2 ;  /* 0x000000ffff069224 */ /* 0x002fca00010e0606 */
[----:B------:R-:W-:-:S04]  /*ea90*/  @!P1 LOP3.LUT R7, R7, R6, RZ, 0x3c, !PT ;  /* 0x0000000607079212 */ /* 0x000fc800078e3cff */
[----:B------:R-:W-:-:S04]  /*eaa0*/  @!P1 LOP3.LUT R6, R7, R6, RZ, 0x3c, !PT ;  /* 0x0000000607069212 */ /* 0x000fc800078e3cff */
[----:B------:R-:W-:-:S05]  /*eab0*/  @!P1 LOP3.LUT R7, R7, R6, RZ, 0x3c, !PT ;  /* 0x0000000607079212 */ /* 0x000fca00078e3cff */
[----:B------:R-:W-:Y:S01]  /*eac0*/  @!PT LDS RZ, [RZ] ;  /* 0x00000000fffff984 */ /* 0x000fe20000000800 */
[----:B-----5:R0:W-:Y:S01]  /*ead0*/  @!P1 LDGSTS.E.BYPASS.LTC128B.128 [R8+0x1c400], desc[UR48][R6.64], !P0 ;  /* 0x1c40000006089fae */ /* 0x0201e2000c101d70 */
[----:B------:R-:W-:-:S03]  /*eae0*/  ISETP.GE.AND P1, PT, R5, R4, PT ;  /* 0x000000040500720c */ /* 0x000fc60003f26270 */
[----:B------:R-:W-:Y:S04]  /*eaf0*/  SHFL.IDX PT, R5, R2, 0x1, 0x181f ;  /* 0x00381f0002057f89 */ /* 0x000fe800000e0000 */
[----:B0-----:R-:W0:Y:S06]  /*eb00*/  SHFL.IDX PT, R6, R0, 0x1, 0x181f ;  /* 0x00381f0000067f89 */ /* 0x001e2c00000e0000 */
        /* <DEDUP_REMOVED lines=39> */
[----:B0-----:R-:W0:Y:S04]  /*ed80*/  SHFL.IDX PT, R6, R0, 0x6, 0x181f ;  /* 0x00d81f0000067f89 */ /* 0x001e2800000e0000 */
[----:B------:R-:W1:Y:S03]  /*ed90*/  SHFL.IDX PT, R0, R0, 0x7, 0x181f ;  /* 0x00f81f0000007f89 */ /* 0x000e6600000e0000 */
[----:B0-----:R-:W-:-:S05]  /*eda0*/  @!P1 IADD3 R6, P2, R9, R6, RZ ;  /* 0x0000000609069210 */ /* 0x001fca0007f5e0ff */
[----:B------:R-:W-:-:S04]  /*edb0*/  @!P1 IMAD.X R5, RZ, RZ, R5, P2 ;  /* 0x000000ffff059224 */ /* 0x000fc800010e0605 */
[----:B------:R-:W-:Y:S02]  /*edc0*/  @!P1 IMAD.MOV.U32 R7, RZ, RZ, R5 ;  /* 0x000000ffff079224 */ /* 0x000fe400078e0005 */
[----:B------:R0:W2:Y:S04]  /*edd0*/  SHFL.IDX PT, R5, R2, 0x7, 0x181f ;  /* 0x00f81f0002057f89 */ /* 0x0000a800000e0000 */
[----:B-1----:R0:W-:Y:S02]  /*ede0*/  @!P1 LDGSTS.E.BYPASS.LTC128B.128 [R8+0x1f400], desc[UR48][R6.64], !P0 ;  /* 0x1f40000006089fae */ /* 0x0021e4000c101d70 */
.L_x_6064:
[----:B------:R-:W-:-:S05]  /*edf0*/  VIADD R3, R3, 0x70 ;  /* 0x0000007003037836 */ /* 0x000fca0000000000 */
[----:B------:R-:W-:-:S13]  /*ee00*/  ISETP.GE.AND P1, PT, R3, R4, PT ;  /* 0x000000040300720c */ /* 0x000fda0003f26270 */
[----:B0-----:R-:W-:-:S05]  /*ee10*/  @!P1 IADD3 R2, P2, R9, R0, RZ ;  /* 0x0000000009029210 */ /* 0x001fca0007f5e0ff */
[----:B--2---:R-:W-:-:S05]  /*ee20*/  @!P1 IMAD.X R3, RZ, RZ, R5, P2 ;  /* 0x000000ffff039224 */ /* 0x004fca00010e0605 */
[----:B------:R-:W-:Y:S01]  /*ee30*/  @!PT LDS RZ, [RZ] ;  /* 0x00000000fffff984 */ /* 0x000fe20000000800 */
[----:B------:R-:W-:Y:S01]  /*ee40*/  @!PT LDS RZ, [RZ] ;  /* 0x00000000fffff984 */ /* 0x000fe20000000800 */
[----:B------:R-:W-:Y:S01]  /*ee50*/  @!PT LDS RZ, [RZ] ;  /* 0x00000000fffff984 */ /* 0x000fe20000000800 */
[----:B------:R0:W-:Y:S01]  /*ee60*/  @!P1 LDGSTS.E.BYPASS.LTC128B.128 [R8+0x1fc00], desc[UR48][R2.64], !P0 ;  /* 0x1fc0000002089fae */ /* 0x0001e2000c101d70 */
[----:B------:R-:W-:Y:S01]  /*ee70*/  PLOP3.LUT P0, PT, PT, PT, PT, 0x80, 0x0 ;  /* 0x000000000000781c */ /* 0x000fe20003f0f070 */
[----:B------:R-:W-:-:S12]  /*ee80*/  NOP ;  /* 0x0000000000007918 */ /* 0x000fd80000000000 */
.L_x_5982:
[----:B------:R-:W-:Y:S02]  /*ee90*/  PLOP3.LUT P1, PT, P1, P0, PT, 0xa2, 0x0 ;  /* 0x000000000000781c */ /* 0x000fe40000f21472 */
[----:B------:R-:W-:-:S08]  /*eea0*/  @P0 R2UR P1, UR4, R17 ;  /* 0x00000000110402ca */ /* 0x000fd00000020000 */
[----:B------:R-:W-:-:S05]  /*eeb0*/  @P0 PLOP3.LUT P0, PT, P1, PT, PT, 0x80, 0x0 ;  /* 0x000000000000081c */ /* 0x000fca0000f0f070 */
[----:B------:R-:W-:Y:S01]  /*eec0*/  @!P1 SYNCS.ARRIVE.TRANS64.RED.A0T1 RZ, [UR4+0x2e800], RZ ;  /* 0x02e800ffffff99a7 */ /* 0x000fe20008200404 */
[----:B------:R-:W-:Y:S07]  /*eed0*/  @!P1 ARRIVES.LDGSTSBAR.64.TRANSCNT [UR4+0x2e800] ;  /* 0x02e80000ff0099b0 */ /* 0x000fee0008000a84 */
[----:B------:R-:W-:Y:S05]  /*eee0*/  @P0 BRA.U.ANY `(.L_x_5982) ;  /* 0xfffffffd00e80947 */ /* 0x000fea000393ffff */
[----:B0-----:R-:W2:Y:S02]  /*eef0*/  LDL.LU R2, [R1+0x2c] ;  /* 0x00002c0001027983 */ /* 0x001ea40000300800 */
        /* <DEDUP_REMOVED lines=11> */
.L_x_6065:
[----:B------:R-:W-:Y:S05]  /*efb0*/  BSYNC B0 ;  /* 0x0000000000007941 */ /* 0x000fea0003800000 */
.L_x_5983:
[----:B------:R-:W-:-:S06]  /*efc0*/  UISETP.GE.AND UP0, UPT, UR41, 0xe1, UPT ;  /* 0x000000e12900788c */ /* 0x000fcc000bf06270 */
[----:B------:R-:W-:-:S13]  /*efd0*/  PLOP3.LUT P0, PT, PT, PT, UP0, 0x80, 0x0 ;  /* 0x000000000000781c */ /* 0x000fda0003f0f008 */
[----:B------:R-:W-:Y:S05]  /*efe0*/  @!P0 BRA `(.L_x_5985) ;  /* 0x00000010002c8947 */ /* 0x000fea0003800000 */
[----:B0-----:R0:W5:Y:S01]  /*eff0*/  LDL.LU R0, [R1+0x4] ;  /* 0x0000040001007983 */ /* 0x0011620000300800 */
[----:B------:R-:W-:-:S03]  /*f000*/  UIADD3 UR4, UR40, -0x2, URZ ;  /* 0xfffffffe28047890 */ /* 0x000fc6000fffe03f */
[----:B------:R0:W5:Y:S03]  /*f010*/  LDL.LU R6, [R1] ;  /* 0x0000000001067983 */ /* 0x0001660000300800 */
[----:B------:R-:W-:-:S07]  /*f020*/  IMAD.U32 R18, RZ, RZ, UR4 ;  /* 0x00000004ff127e24 */ /* 0x000fce000f8e00ff */
.L_x_6005:
[----:B------:R-:W2:Y:S01]  /*f030*/  LDL R2, [R1+0xc] ;  /* 0x00000c0001027983 */ /* 0x000ea20000100800 */
[----:B-----5:R-:W-:Y:S01]  /*f040*/  VIADD R3, R6, 0x1 ;  /* 0x0000000106037836 */ /* 0x020fe20000000000 */
[----:B------:R-:W-:Y:S05]  /*f050*/  YIELD ;  /* 0x0000000000007946 */ /* 0x000fea0003800000 */
[C---:B------:R-:W-:Y:S01]  /*f060*/  ISETP.NE.AND P0, PT, R3.reuse, 0x2, PT ;  /* 0x000000020300780c */ /* 0x040fe20003f05270 */
[----:B------:R-:W-:Y:S03]  /*f070*/  BSSY B0, `(.L_x_5986) ;  /* 0x000006c000007945 */ /* 0x000fe60003800000 */
[----:B------:R-:W-:-:S02]  /*f080*/  SEL R9, R3, RZ, P0 ;  /* 0x000000ff03097207 */ /* 0x000fc40000000000 */
[----:B--2---:R-:W-:Y:S02]  /*f090*/  LOP3.LUT P1, RZ, R2, 0x1, RZ, 0xc0, !PT ;  /* 0x0000000102ff7812 */ /* 0x004fe4000782c0ff */
[----:B------:R-:W-:-:S04]  /*f0a0*/  SEL R2, RZ, 0x1, P0 ;  /* 0x00000001ff027807 */ /* 0x000fc80000000000 */
[----:B------:R-:W-:-:S05]  /*f0b0*/  LOP3.LUT R8, R0, R2, RZ, 0x3c, !PT ;  /* 0x0000000200087212 */ /* 0x000fca00078e3cff */
        /* <DEDUP_REMOVED lines=27> */
.L_x_5988:
[----:B------:R-:W2:Y:S01]  /*f270*/  S2R R2, SR_TID.X ;  /* 0x0000000000027919 */ /* 0x000ea20000002100 */
[----:B------:R-:W-:Y:S01]  /*f280*/  IMAD R3, R9, 0x8, R17 ;  /* 0x0000000809037824 */ /* 0x000fe200078e0211 */
[----:B------:R-:W-:Y:S01]  /*f290*/  BSSY B1, `(.L_x_5989) ;  /* 0x0000006000017945 */ /* 0x000fe20003800000 */
[----:B--2---:R-:W-:Y:S02]  /*f2a0*/  LOP3.LUT R4, R2, 0x7f, RZ, 0xc0, !PT ;  /* 0x0000007f02047812 */ /* 0x004fe400078ec0ff */
[----:B------:R-:W-:Y:S02]  /*f2b0*/  SHF.L.U32 R2, R8, 0x1f, RZ ;  /* 0x0000001f08027819 */ /* 0x000fe400000006ff */
[----:B------:R-:W-:Y:S02]  /*f2c0*/  ISETP.NE.AND P1, PT, R4, RZ, PT ;  /* 0x000000ff0400720c */ /* 0x000fe40003f25270 */
[----:B------:R-:W2:Y:S02]  /*f2d0*/  SYNCS.PHASECHK.TRANS64.TRYWAIT P0, [R3+URZ+0x2e880], R2 ;  /* 0x02e88002030075a7 */ /* 0x000ea4000800017f */
[----:B--2---:R-:W-:Y:S09]  /*f2e0*/  @!P0 BRA `(.L_x_5990) ;  /* 0x0000003000cc8947 */ /* 0x004ff20003800000 */
.L_x_6066:
[----:B------:R-:W-:Y:S05]  /*f2f0*/  BSYNC B1 ;  /* 0x0000000000017941 */ /* 0x000fea0003800000 */
.L_x_5989:
        /* <DEDUP_REMOVED lines=9> */
.L_x_5992:
[----:B------:R-:W-:Y:S05]  /*f390*/  BSYNC B1 ;  /* 0x0000000000017941 */ /* 0x000fea0003800000 */
.L_x_5991:
[----:B------:R-:W3:Y:S01]  /*f3a0*/  LDL R5, [R1] ;  /* 0x0000000001057983 */ /* 0x000ee20000100800 */
        /* <DEDUP_REMOVED lines=8> */
[----:B------:R-:W-:Y:S01]  /*f430*/  VIADD R7, R3, 0x2e870 ;  /* 0x0002e87003077836 */ /* 0x000fe20000000000 */
[----:B------:R-:W-:Y:S01]  /*f440*/  UMOV UR7, 0x14f00000 ;  /* 0x14f0000000077882 */ /* 0x000fe20000000000 */
[----:B---3--:R-:W-:-:S04]  /*f450*/  IMAD R5, R5, 0x7000, R17 ;  /* 0x0000700005057824 */ /* 0x008fc800078e0211 */
[----:B------:R-:W-:-:S07]  /*f460*/  VIADD R8, R5, 0xe400 ;  /* 0x0000e40005087836 */ /* 0x000fce0000000000 */
.L_x_5993:
        /* <DEDUP_REMOVED lines=13> */
.L_x_6067:
[----:B------:R-:W-:Y:S05]  /*f540*/  BSYNC B1 ;  /* 0x0000000000017941 */ /* 0x000fea0003800000 */
.L_x_5994:
        /* <DEDUP_REMOVED lines=11> */
.L_x_5997:
[----:B------:R-:W-:Y:S05]  /*f600*/  BSYNC B1 ;  /* 0x0000000000017941 */ /* 0x000fea0003800000 */
.L_x_5996:
[----:B------:R-:W-:Y:S01]  /*f610*/  R2UR UR10, R9 ;  /* 0x00000000090a72ca */ /* 0x000fe200000e0000 */
[----:B------:R-:W-:Y:S01]  /*f620*/  UIADD3 UR4, UP0, UR52, 0x370, URZ ;  /* 0x0000037034047890 */ /* 0x000fe2000ff1e03f */
[----:B------:R-:W-:Y:S01]  /*f630*/  R2UR UR6, R10 ;  /* 0x000000000a0672ca */ /* 0x000fe200000e0000 */
[----:B------:R-:W-:Y:S01]  /*f640*/  VIADD R5, R5, 0x20400 ;  /* 0x0002040005057836 */ /* 0x000fe20000000000 */
[----:B------:R-:W-:Y:S01]  /*f650*/  R2UR UR7, R11 ;  /* 0x000000000b0772ca */ /* 0x000fe200000e0000 */
[----:B-12---:R-:W-:Y:S01]  /*f660*/  VIADD R3, R3, 0x2e830 ;  /* 0x0002e83003037836 */ /* 0x006fe20000000000 */
[----:B------:R-:W-:Y:S01]  /*f670*/  PLOP3.LUT P0, PT, PT, PT, PT, 0x80, 0x0 ;  /* 0x000000000000781c */ /* 0x000fe20003f0f070 */
[----:B------:R-:W-:-:S12]  /*f680*/  UIADD3.X UR5, URZ, UR53, URZ, UP0, !UPT ;  /* 0x000000353f057290 */ /* 0x000fd800087fe43f */
.L_x_5998:
        /* <DEDUP_REMOVED lines=10> */
.L_x_5987:
[----:B------:R-:W-:Y:S05]  /*f730*/  BSYNC B0 ;  /* 0x0000000000007941 */ /* 0x000fea0003800000 */
.L_x_5986:
[----:B------:R-:W-:-:S06]  /*f740*/  UISETP.NE.AND UP0, UPT, UR39, 0x3, UPT ;  /* 0x000000032700788c */ /* 0x000fcc000bf05270 */
[----:B------:R-:W-:-:S13]  /*f750*/  PLOP3.LUT P0, PT, PT, PT, UP0, 0x80, 0x0 ;  /* 0x000000000000781c */ /* 0x000fda0003f0f008 */
[----:B------:R-:W-:Y:S05]  /*f760*/  @!P0 BRA `(.L_x_5999) ;  /* 0x0000000000048947 */ /* 0x000fea0003800000 */
[----:B------:R-:W-:Y:S01]  /*f770*/  BPT.TRAP 0x1 ;  /* 0x000000040000795c */ /* 0x000fe20000300000 */
.L_x_5999:
        /* <DEDUP_REMOVED lines=8> */
.L_x_6068:
[----:B------:R-:W-:Y:S05]  /*f800*/  BSYNC B0 ;  /* 0x0000000000007941 */ /* 0x000fea0003800000 */
.L_x_6000:
[----:B------:R-:W-:Y:S05]  /*f810*/  @!P1 BRA `(.L_x_6002) ;  /* 0x0000000000049947 */ /* 0x000fea0003800000 */
[----:B------:R-:W-:Y:S01]  /*f820*/  BPT.TRAP 0x1 ;  /* 0x000000040000795c */ /* 0x000fe20000300000 */
.L_x_6002:
[----:B------:R-:W-:Y:S01]  /*f830*/  SHF.L.U32 R0, R0, 0x1f, RZ ;  /* 0x0000001f00007819 */ /* 0x000fe200000006ff */
[----:B--2---:R-:W-:-:S03]  /*f840*/  IMAD R2, R6, 0x7000, RZ ;  /* 0x0000700006027824 */ /* 0x004fc600078e02ff */
[----:B------:R-:W2:Y:S02]  /*f850*/  SYNCS.PHASECHK.TRANS64.TRYWAIT P0, [R20+URZ+0x2e860], R0 ;  /* 0x02e86000140075a7 */ /* 0x000ea4000800017f */
[----:B--2---:R-:W-:Y:S05]  /*f860*/  @!P0 BRA `(.L_x_6003) ;  /* 0x0000002c00a88947 */ /* 0x004fea0003800000 */
.L_x_6069:
[----:B------:R-:W3:Y:S04]  /*f870*/  LDL R3, [R1+0x24] ;  /* 0x0000240001037983 */ /* 0x000ee80000100800 */
[----:B------:R-:W4:Y:S04]  /*f880*/  LDL R13, [R1+0x20] ;  /* 0x00002000010d7983 */ /* 0x000f280000100800 */
[----:B------:R-:W4:Y:S01]  /*f890*/  LDL R12, [R1+0x1c] ;  /* 0x00001c00010c7983 */ /* 0x000f220000100800 */
[----:B--2---:R-:W-:Y:S01]  /*f8a0*/  LOP3.LUT R0, R2, R19, RZ, 0xfc, !PT ;  /* 0x0000001302007212 */ /* 0x004fe200078efcff */
[----:B------:R-:W-:Y:S05]  /*f8b0*/  WARPSYNC.ALL ;  /* 0x0000000000007948 */ /* 0x000fea0003800000 */
[----:B------:R-:W-:-:S05]  /*f8c0*/  IMAD.IADD R0, R17, 0x1, R0 ;  /* 0x0000000111007824 */ /* 0x000fca00078e0200 */
[----:B------:R-:W1:Y:S02]  /*f8d0*/  LDSM.16.MT88.4 R4, [R0+0xe400] ;  /* 0x00e400000004783b */ /* 0x000e640000004200 */
[C-C-:B-1----:R-:W-:Y:S02]  /*f8e0*/  PRMT R8, R4.reuse, 0x6420, R5.reuse ;  /* 0x0000642004087816 */ /* 0x142fe40000000005 */
[----:B------:R-:W-:Y:S02]  /*f8f0*/  PRMT R9, R4, 0x7531, R5 ;  /* 0x0000753104097816 */ /* 0x000fe40000000005 */
[C-C-:B------:R-:W-:Y:S02]  /*f900*/  PRMT R10, R6.reuse, 0x6420, R7.reuse ;  /* 0x00006420060a7816 */ /* 0x140fe40000000007 */
[----:B------:R-:W-:Y:S02]  /*f910*/  PRMT R11, R6, 0x7531, R7 ;  /* 0x00007531060b7816 */ /* 0x000fe40000000007 */
[----:B---3--:R-:W-:-:S05]  /*f920*/  IADD3 R3, R17, R3, R2 ;  /* 0x0000000311037210 */ /* 0x008fca0007ffe002 */
[----:B------:R-:W1:Y:S01]  /*f930*/  LDSM.16.MT88.4 R4, [R3+0xe400] ;  /* 0x00e400000304783b */ /* 0x000e620000004200 */
[----:B----4-:R-:W-:-:S05]  /*f940*/  IADD3 R0, R12, R2, R13 ;  /* 0x000000020c007210 */ /* 0x010fca0007ffe00d */
[----:B------:R-:W-:Y:S01]  /*f950*/  STSM.16.M88.4 [R0], R8 ;  /* 0x0000000800007844 */ /* 0x000fe20000000200 */
[C-C-:B-1----:R-:W-:Y:S02]  /*f960*/  PRMT R12, R4.reuse, 0x6420, R5.reuse ;  /* 0x00006420040c7816 */ /* 0x142fe40000000005 */
[----:B------:R-:W-:Y:S01]  /*f970*/  PRMT R13, R4, 0x7531, R5 ;  /* 0x00007531040d7816 */ /* 0x000fe20000000005 */
[----:B------:R-:W-:Y:S01]  /*f980*/  VIADD R4, R2, 0x1000 ;  /* 0x0000100002047836 */ /* 0x000fe20000000000 */
[C-C-:B------:R-:W-:Y:S02]  /*f990*/  PRMT R14, R6.reuse, 0x6420, R7.reuse ;  /* 0x00006420060e7816 */ /* 0x140fe40000000007 */
[----:B------:R-:W-:Y:S02]  /*f9a0*/  PRMT R15, R6, 0x7531, R7 ;  /* 0x00007531060f7816 */ /* 0x000fe40000000007 */
[----:B------:R-:W-:-:S03]  /*f9b0*/  LOP3.LUT R4, R4, R19, RZ, 0xfc, !PT ;  /* 0x0000001304047212 */ /* 0x000fc600078efcff */
[----:B------:R-:W-:Y:S02]  /*f9c0*/  STSM.16.M88.4 [R0+0x800], R12 ;  /* 0x0008000c00007844 */ /* 0x000fe40000000200 */
[----:B------:R-:W-:-:S05]  /*f9d0*/  IMAD.IADD R4, R17, 0x1, R4 ;  /* 0x0000000111047824 */ /* 0x000fca00078e0204 */
[----:B------:R-:W1:Y:S02]  /*f9e0*/  LDSM.16.MT88.4 R8, [R4+0xe400] ;  /* 0x00e400000408783b */ /* 0x000e640000004200 */
[C-C-:B-1----:R-:W-:Y:S02]  /*f9f0*/  PRMT R4, R8.reuse, 0x6420, R9.reuse ;  /* 0x0000642008047816 */ /* 0x142fe40000000009 */
[----:B------:R-:W-:Y:S02]  /*fa00*/  PRMT R5, R8, 0x7531, R9 ;  /* 0x0000753108057816 */ /* 0x000fe40000000009 */
[C-C-:B------:R-:W-:Y:S02]  /*fa10*/  PRMT R6, R10.reuse, 0x6420, R11.reuse ;  /* 0x000064200a067816 */ /* 0x140fe4000000000b */
[----:B------:R-:W-:Y:S02]  /*fa20*/  PRMT R7, R10, 0x7531, R11 ;  /* 0x000075310a077816 */ /* 0x000fe4000000000b */
[----:B------:R-:W1:Y:S04]  /*fa30*/  LDSM.16.MT88.4 R8, [R3+0xf400] ;  /* 0x00f400000308783b */ /* 0x000e680000004200 */
[----:B------:R2:W-:Y:S02]  /*fa40*/  STSM.16.M88.4 [R0+0x1000], R4 ;  /* 0x0010000400007844 */ /* 0x0005e40000000200 */
[----:B--2---:R-:W-:-:S05]  /*fa50*/  VIADD R4, R2, 0x2000 ;  /* 0x0000200002047836 */ /* 0x004fca0000000000 */
[----:B------:R-:W-:-:S05]  /*fa60*/  LOP3.LUT R4, R4, R19, RZ, 0xfc, !PT ;  /* 0x0000001304047212 */ /* 0x000fca00078efcff */
        /* <DEDUP_REMOVED lines=43> */
[C---:B--2---:R-:W-:Y:S02]  /*fd20*/  VIADD R4, R2.reuse, 0x5000 ;  /* 0x0000500002047836 */ /* 0x044fe40000000000 */
[----:B------:R-:W-:-:S03]  /*fd30*/  VIADD R2, R2, 0x6000 ;  /* 0x0000600002027836 */ /* 0x000fc60000000000 */
[-C--:B------:R-:W-:Y:S02]  /*fd40*/  LOP3.LUT R4, R4, R19.reuse, RZ, 0xfc, !PT ;  /* 0x0000001304047212 */ /* 0x080fe400078efcff */
[----:B------:R-:W-:-:S03]  /*fd50*/  LOP3.LUT R2, R2, R19, RZ, 0xfc, !PT ;  /* 0x0000001302027212 */ /* 0x000fc600078efcff */
[C---:B------:R-:W-:Y:S02]  /*fd60*/  IMAD.IADD R4, R17.reuse, 0x1, R4 ;  /* 0x0000000111047824 */ /* 0x040fe400078e0204 */
        /* <DEDUP_REMOVED lines=12> */
[----:B------:R-:W-:Y:S01]  /*fe30*/  STSM.16.M88.4 [R0+0x5000], R4 ;  /* 0x0050000400007844 */ /* 0x000fe20000000200 */
[C-C-:B-1----:R-:W-:Y:S02]  /*fe40*/  PRMT R12, R8.reuse, 0x6420, R9.reuse ;  /* 0x00006420080c7816 */ /* 0x142fe40000000009 */
[----:B------:R-:W-:Y:S02]  /*fe50*/  PRMT R13, R8, 0x7531, R9 ;  /* 0x00007531080d7816 */ /* 0x000fe40000000009 */
[----:B------:R-:W-:-:S02]  /*fe60*/  PRMT R14, R10, 0x6420, R11 ;  /* 0x000064200a0e7816 */ /* 0x000fc4000000000b */
        /* <DEDUP_REMOVED lines=22> */
.L_x_6004:
[----:B-1----:R-:W1:Y:S01]  /*ffd0*/  S2R R0, SR_TID.X ;  /* 0x0000000000007919 */ /* 0x002e620000002100 */
[----:B--2---:R2:W-:Y:S01]  /*ffe0*/  SYNCS.ARRIVE.TRANS64.A1T0 RZ, [R20+URZ+0x2e850], RZ ;  /* 0x02e850ff14ff79a7 */ /* 0x0045e2000810003f */
[----:B------:R3:W5:Y:S01]  /*fff0*/  LDL R6, [R1] ;  /* 0x0000000001067983 */ /* 0x0007620000100800 */
[----:B-1----:R-:W-:Y:S01]  /*10000*/  LOP3.LUT R0, R0, 0x7f, RZ, 0xc0, !PT ;  /* 0x0000007f00007812 */ /* 0x002fe200078ec0ff */
        /* <DEDUP_REMOVED lines=9> */
.L_x_5985:
[----:B------:R-:W1:Y:S01]  /*100a0*/  S2R R2, SR_TID.X ;  /* 0x0000000000027919 */ /* 0x000e620000002100 */
[----:B------:R-:W-:Y:S01]  /*100b0*/  BSSY B0, `(.L_x_6006) ;  /* 0x0000011000007945 */ /* 0x000fe20003800000 */
[----:B-1----:R-:W-:-:S04]  /*100c0*/  LOP3.LUT R2, R2, 0x7f, RZ, 0xc0, !PT ;  /* 0x0000007f02027812 */ /* 0x002fc800078ec0ff */
[----:B------:R-:W-:-:S13]  /*100d0*/  ISETP.NE.AND P0, PT, R2, RZ, PT ;  /* 0x000000ff0200720c */ /* 0x000fda0003f05270 */
[----:B------:R-:W-:Y:S05]  /*100e0*/  @P0 BRA `(.L_x_6007) ;  /* 0x0000000000340947 */ /* 0x000fea0003800000 */
[----:B------:R-:W1:Y:S01]  /*100f0*/  S2R R3, SR_LANEID ;  /* 0x0000000000037919 */ /* 0x000e620000000000 */
[----:B------:R-:W-:Y:S02]  /*10100*/  VOTEU.ANY UR4, UPT, PT ;  /* 0x0000000000047886 */ /* 0x000fe400038e0100 */
[----:B0----5:R-:W1:Y:S08]  /*10110*/  FLO.U32 R0, UR4 ;  /* 0x0000000400007d00 */ /* 0x021e7000080e0000 */
[----:B------:R-:W0:Y:S01]  /*10120*/  POPC R5, UR4 ;  /* 0x0000000400057d09 */ /* 0x000e220008000000 */
        /* <DEDUP_REMOVED lines=9> */
.L_x_6007:
[----:B------:R-:W-:Y:S05]  /*101c0*/  BSYNC B0 ;  /* 0x0000000000007941 */ /* 0x000fea0003800000 */
.L_x_6006:
[----:B------:R-:W-:-:S06]  /*101d0*/  UISETP.NE.AND UP0, UPT, UR39, 0x3, UPT ;  /* 0x000000032700788c */ /* 0x000fcc000bf05270 */
[----:B------:R-:W-:-:S13]  /*101e0*/  PLOP3.LUT P1, PT, PT, PT, UP0, 0x80, 0x0 ;  /* 0x000000000000781c */ /* 0x000fda0003f2f008 */
[----:B------:R-:W-:Y:S05]  /*101f0*/  @!P1 BRA `(.L_x_6008) ;  /* 0x0000000000049947 */ /* 0x000fea0003800000 */
[----:B------:R-:W-:Y:S01]  /*10200*/  BPT.TRAP 0x1 ;  /* 0x000000040000795c */ /* 0x000fe20000300000 */
.L_x_6008:
[----:B------:R-:W2:Y:S04]  /*10210*/  LDL R3, [R1+0x4] ;  /* 0x0000040001037983 */ /* 0x000ea80000100800 */
[----:B------:R-:W3:Y:S01]  /*10220*/  LDL R2, [R1] ;  /* 0x0000000001027983 */ /* 0x000ee20000100800 */
[----:B01---5:R-:W-:Y:S01]  /*10230*/  IMAD.U32 R0, RZ, RZ, UR44 ;  /* 0x0000002cff007e24 */ /* 0x023fe2000f8e00ff */
[----:B------:R-:W-:Y:S04]  /*10240*/  BSSY B0, `(.L_x_6009) ;  /* 0x0000007000007945 */ /* 0x000fe80003800000 */
[----:B------:R-:W-:-:S02]  /*10250*/  ISETP.NE.AND P2, PT, R0, 0x3, PT ;  /* 0x000000030000780c */ /* 0x000fc40003f45270 */
[----:B--2---:R-:W-:-:S04]  /*10260*/  LOP3.LUT R3, R3, 0x1, RZ, 0x3c, !PT ;  /* 0x0000000103037812 */ /* 0x004fc800078e3cff */
[----:B------:R-:W-:Y:S01]  /*10270*/  SHF.L.U32 R3, R3, 0x1f, RZ ;  /* 0x0000001f03037819 */ /* 0x000fe200000006ff */
[----:B---3--:R-:W-:-:S04]  /*10280*/  IMAD R16, R2, 0x8, R17 ;  /* 0x0000000802107824 */ /* 0x008fc800078e0211 */
[----:B------:R-:W0:Y:S02]  /*10290*/  SYNCS.PHASECHK.TRANS64.TRYWAIT P1, [R16+URZ+0x2e870], R3 ;  /* 0x02e87003100075a7 */ /* 0x000e24000802017f */
[----:B0-----:R-:W-:Y:S05]  /*102a0*/  @!P1 BRA `(.L_x_6010) ;  /* 0x00000024002c9947 */ /* 0x001fea0003800000 */
.L_x_6070:
[----:B------:R-:W-:Y:S05]  /*102b0*/  BSYNC B0 ;  /* 0x0000000000007941 */ /* 0x000fea0003800000 */
.L_x_6009:
[----:B------:R-:W-:Y:S05]  /*102c0*/  @!P2 BRA `(.L_x_6011) ;  /* 0x000000000004a947 */ /* 0x000fea0003800000 */
[----:B------:R-:W-:Y:S01]  /*102d0*/  BPT.TRAP 0x1 ;  /* 0x000000040000795c */ /* 0x000fe20000300000 */
.L_x_6011:
[----:B------:R-:W0:Y:S02]  /*102e0*/  LDL R0, [R1+0x4] ;  /* 0x0000040001007983 */ /* 0x000e240000100800 */
[----:B0-----:R-:W-:-:S04]  /*102f0*/  SHF.L.U32 R3, R0, 0x1f, RZ ;  /* 0x0000001f00037819 */ /* 0x001fc800000006ff */
[----:B------:R-:W0:Y:S02]  /*10300*/  SYNCS.PHASECHK.TRANS64.TRYWAIT P1, [R16+URZ+0x2e860], R3 ;  /* 0x02e86003100075a7 */ /* 0x000e24000802017f */
[----:B0-----:R-:W-:Y:S05]  /*10310*/  @!P1 BRA `(.L_x_6012) ;  /* 0x0000002400249947 */ /* 0x001fea0003800000 */
.L_x_6071:
[----:B------:R-:W2:Y:S04]  /*10320*/  LDL R18, [R1] ;  /* 0x0000000001127983 */ /* 0x000ea80000100800 */
[----:B------:R-:W0:Y:S04]  /*10330*/  LDL R13, [R1+0x30] ;  /* 0x00003000010d7983 */ /* 0x000e280000100800 */
[----:B------:R-:W3:Y:S01]  /*10340*/  LDL R12, [R1+0x20] ;  /* 0x00002000010c7983 */ /* 0x000ee20000100800 */
[----:B------:R-:W-:Y:S05]  /*10350*/  WARPSYNC.ALL ;  /* 0x0000000000007948 */ /* 0x000fea0003800000 */
[----:B--2---:R-:W-:-:S05]  /*10360*/  IMAD R0, R18, 0x7000, RZ ;  /* 0x0000700012007824 */ /* 0x004fca00078e02ff */
[----:B------:R-:W-:-:S05]  /*10370*/  LOP3.LUT R2, R0, R19, RZ, 0xfc, !PT ;  /* 0x0000001300027212 */ /* 0x000fca00078efcff */
[----:B------:R-:W-:-:S05]  /*10380*/  IMAD.IADD R2, R17, 0x1, R2 ;  /* 0x0000000111027824 */ /* 0x000fca00078e0202 */
[----:B------:R-:W1:Y:S01]  /*10390*/  LDSM.16.MT88.4 R4, [R2+0xe400] ;  /* 0x00e400000204783b */ /* 0x000e620000004200 */
[----:B0-----:R-:W-:Y:S01]  /*103a0*/  IMAD.IADD R3, R13, 0x1, R2 ;  /* 0x000000010d037824 */ /* 0x001fe200078e0202 */
[----:B---3--:R-:W-:Y:S02]  /*103b0*/  IADD3 R0, R17, R0, R12 ;  /* 0x0000000011007210 */ /* 0x008fe40007ffe00c */
[C-C-:B-1----:R-:W-:Y:S02]  /*103c0*/  PRMT R8, R4.reuse, 0x6420, R5.reuse ;  /* 0x0000642004087816 */ /* 0x142fe40000000005 */
[----:B------:R-:W-:Y:S02]  /*103d0*/  PRMT R9, R4, 0x7531, R5 ;  /* 0x0000753104097816 */ /* 0x000fe40000000005 */
[C-C-:B------:R-:W-:Y:S02]  /*103e0*/  PRMT R10, R6.reuse, 0x6420, R7.reuse ;  /* 0x00006420060a7816 */ /* 0x140fe40000000007 */
[----:B------:R-:W-:-:S02]  /*103f0*/  PRMT R11, R6, 0x7531, R7 ;  /* 0x00007531060b7816 */ /* 0x000fc40000000007 */
[----:B------:R-:W0:Y:S04]  /*10400*/  LDSM.16.MT88.4 R4, [R3+0xe400] ;  /* 0x00e400000304783b */ /* 0x000e280000004200 */
[----:B------:R0:W-:Y:S02]  /*10410*/  STSM.16.M88.4 [R0+0x400], R8 ;  /* 0x0004000800007844 */ /* 0x0001e40000000200 */
[C-C-:B0-----:R-:W-:Y:S02]  /*10420*/  PRMT R8, R4.reuse, 0x6420, R5.reuse ;  /* 0x0000642004087816 */ /* 0x141fe40000000005 */
[----:B------:R-:W-:Y:S02]  /*10430*/  PRMT R9, R4, 0x7531, R5 ;  /* 0x0000753104097816 */ /* 0x000fe40000000005 */
[----:B------:R-:W-:-:S02]  /*10440*/  PRMT R10, R6, 0x6420, R7 ;  /* 0x00006420060a7816 */ /* 0x000fc40000000007 */
        /* <DEDUP_REMOVED lines=82> */
.L_x_6013:
[----:B------:R-:W2:Y:S01]  /*10970*/  LDL.LU R3, [R1+0x4] ;  /* 0x0000040001037983 */ /* 0x000ea20000300800 */
[----:B0-----:R-:W-:Y:S01]  /*10980*/  SYNCS.ARRIVE.TRANS64.A1T0 RZ, [R16+URZ+0x2e850], RZ ;  /* 0x02e850ff10ff79a7 */ /* 0x001fe2000810003f */
[----:B-1----:R-:W-:-:S05]  /*10990*/  @!P0 VIADD R0, R16, 0x2e880 ;  /* 0x0002e88010008836 */ /* 0x002fca0000000000 */
[----:B------:R-:W-:Y:S01]  /*109a0*/  @!P0 PRMT R0, RZ, 0x654, R0 ;  /* 0x00000654ff008816 */ /* 0x000fe20000000000 */
[----:B------:R-:W-:Y:S06]  /*109b0*/  BAR.SYNC.DEFER_BLOCKING 0x2, 0x80 ;  /* 0x0082000000007b1d */ /* 0x000fec0000010000 */
[----:B------:R0:W-:Y:S02]  /*109c0*/  @!P0 SYNCS.ARRIVE.TRANS64.RED.A1T0 RZ, [R0+URZ], RZ ;  /* 0x000000ff00ff89a7 */ /* 0x0001e4000810043f */
[----:B0-----:R-:W-:-:S05]  /*109d0*/  VIADD R0, R18, 0x1 ;  /* 0x0000000112007836 */ /* 0x001fca0000000000 */
[----:B------:R-:W-:-:S04]  /*109e0*/  ISETP.NE.AND P0, PT, R0, 0x2, PT ;  /* 0x000000020000780c */ /* 0x000fc80003f05270 */
[----:B------:R-:W-:Y:S02]  /*109f0*/  SEL R2, RZ, 0x1, P0 ;  /* 0x00000001ff027807 */ /* 0x000fe40000000000 */
[----:B------:R-:W-:-:S05]  /*10a00*/  SEL R0, R0, RZ, P0 ;  /* 0x000000ff00007207 */ /* 0x000fca0000000000 */
[----:B------:R1:W-:Y:S01]  /*10a10*/  STL [R1], R0 ;  /* 0x0000000001007387 */ /* 0x0003e20000100800 */
[----:B--2---:R-:W-:-:S05]  /*10a20*/  LOP3.LUT R3, R3, R2, RZ, 0x3c, !PT ;  /* 0x0000000203037212 */ /* 0x004fca00078e3cff */
[----:B------:R1:W-:Y:S02]  /*10a30*/  STL [R1+0x4], R3 ;  /* 0x0000040301007387 */ /* 0x0003e40000100800 */
.L_x_5962:
[----:B------:R-:W-:Y:S05]  /*10a40*/  BSYNC B7 ;  /* 0x0000000000077941 */ /* 0x000fea0003800000 */
.L_x_5960:
        /* <DEDUP_REMOVED lines=16> */
.L_x_6014:
        /* <DEDUP_REMOVED lines=41> */
.L_x_6020:
        /* <DEDUP_REMOVED lines=14> */
.L_x_6019:
[----:B------:R-:W-:Y:S05]  /*10ec0*/  BSYNC B0 ;  /* 0x0000000000007941 */ /* 0x000fea0003800000 */
.L_x_6018:
        /* <DEDUP_REMOVED lines=21> */
.L_x_6016:
        /* <DEDUP_REMOVED lines=13> */
.L_x_6021:
        /* <DEDUP_REMOVED lines=33> */
.L_x_6017:
[----:B------:R0:W-:Y:S01]  /*11300*/  STL [R1+0x10], R0 ;  /* 0x0000100001007387 */ /* 0x0001e20000100800 */
[----:B------:R-:W-:Y:S01]  /*11310*/  ULDC UR45, c[0x0][0xc3c] ;  /* 0x00030f00002d7ab9 */ /* 0x000fe20000000800 */
[----:B------:R-:W-:Y:S02]  /*11320*/  UMOV UR36, URZ ;  /* 0x0000003f00247c82 */ /* 0x000fe40008000000 */
[----:B------:R0:W-:Y:S03]  /*11330*/  STL [R1+0x14], RZ ;  /* 0x000014ff01007387 */ /* 0x0001e60000100800 */
.L_x_6022:
        /* <DEDUP_REMOVED lines=15> */
.L_x_6015:
[----:B------:R-:W-:Y:S02]  /*11430*/  ULDC UR4, c[0x0][0xc3c] ;  /* 0x00030f0000047ab9 */ /* 0x000fe40000000800 */
[----:B------:R-:W-:-:S06]  /*11440*/  UISETP.GE.AND UP0, UPT, UR45, UR4, UPT ;  /* 0x000000042d00728c */ /* 0x000fcc000bf06270 */
[----:B------:R-:W-:-:S13]  /*11450*/  PLOP3.LUT P0, PT, PT, PT, UP0, 0x80, 0x0 ;  /* 0x000000000000781c */ /* 0x000fda0003f0f008 */
[----:B------:R-:W-:Y:S05]  /*11460*/  @!P0 BRA `(.L_x_6023) ;  /* 0xffffffbc00108947 */ /* 0x000fea000383ffff */
.L_x_5956:
        /* <DEDUP_REMOVED lines=12> */
.L_x_6072:
[----:B------:R-:W-:Y:S05]  /*11530*/  BSYNC B0 ;  /* 0x0000000000007941 */ /* 0x000fea0003800000 */
.L_x_6024:
[----:B------:R-:W-:-:S03]  /*11540*/  UMOV UR4, 0xffffffff ;  /* 0xffffffff00047882 */ /* 0x000fc60000000000 */
[----:B------:R-:W-:Y:S05]  /*11550*/  BRA.DIV UR4, `(.L_x_6026) ;  /* 0x0000001204bc7947 */ /* 0x000fea000b800000 */
[----:B------:R-:W1:Y:S02]  /*11560*/  S2R R2, SR_TID.X ;  /* 0x0000000000027919 */ /* 0x000e640000002100 */
[----:B-1----:R-:W-:-:S04]  /*11570*/  SHF.R.U32.HI R2, RZ, 0x5, R2 ;  /* 0x00000005ff027819 */ /* 0x002fc80000011602 */
[----:B------:R-:W-:-:S05]  /*11580*/  LOP3.LUT R2, R2, 0x3, RZ, 0xc0, !PT ;  /* 0x0000000302027812 */ /* 0x000fca00078ec0ff */
[----:B------:R1:W2:Y:S02]  /*11590*/  SHFL.IDX PT, R14, R2, RZ, 0x1f ;  /* 0x00001fff020e7589 */ /* 0x0002a400000e0000 */
.L_x_6075:
[----:B--2---:R-:W-:Y:S01]  /*115a0*/  ISETP.NE.AND P0, PT, R14, RZ, PT ;  /* 0x000000ff0e00720c */ /* 0x004fe20003f05270 */
[----:B------:R-:W-:-:S12]  /*115b0*/  BSSY B0, `(.L_x_6027) ;  /* 0x000002e000007945 */ /* 0x000fd80003800000 */
[----:B------:R-:W-:Y:S05]  /*115c0*/  @P0 BRA `(.L_x_6028) ;  /* 0x0000000000b00947 */ /* 0x000fea0003800000 */
[----:B------:R-:W-:-:S03]  /*115d0*/  UMOV UR4, 0xffffffff ;  /* 0xffffffff00047882 */ /* 0x000fc60000000000 */
[----:B------:R-:W-:Y:S05]  /*115e0*/  BRA.DIV UR4, `(.L_x_6029) ;  /* 0x0000001204cc7947 */ /* 0x000fea000b800000 */
[----:B------:R-:W-:-:S13]  /*115f0*/  ELECT P6, URZ, PT ;  /* 0x00000000003f782f */ /* 0x000fda00038c0000 */
.L_x_6078:
[----:B------:R-:W-:Y:S05]  /*11600*/  @!P6 BRA `(.L_x_6028) ;  /* 0x0000000000a0e947 */ /* 0x000fea0003800000 */
[----:B------:R-:W-:-:S06]  /*11610*/  ULOP3.LUT UR4, UR38, 0x2, URZ, 0xfc, !UPT ;  /* 0x0000000226047892 */ /* 0x000fcc000f8efc3f */
[----:B-1----:R-:W-:-:S05]  /*11620*/  IMAD.U32 R2, RZ, RZ, UR4 ;  /* 0x00000004ff027e24 */ /* 0x002fca000f8e00ff */
[----:B------:R-:W-:-:S13]  /*11630*/  ISETP.NE.AND P0, PT, R2, 0x3, PT ;  /* 0x000000030200780c */ /* 0x000fda0003f05270 */
[----:B------:R-:W-:Y:S05]  /*11640*/  @!P0 BRA `(.L_x_6030) ;  /* 0x0000000000048947 */ /* 0x000fea0003800000 */
[----:B------:R-:W-:Y:S01]  /*11650*/  BPT.TRAP 0x1 ;  /* 0x000000040000795c */ /* 0x000fe20000300000 */
.L_x_6030:
        /* <DEDUP_REMOVED lines=14> */
.L_x_6079:
[----:B------:R-:W1:Y:S02]  /*11740*/  SYNCS.PHASECHK.TRANS64.TRYWAIT P1, [R7+URZ], R2 ;  /* 0x00000002070075a7 */ /* 0x000e64000802017f */
[----:B-1----:R-:W-:Y:S05]  /*11750*/  @!P1 BRA `(.L_x_6032) ;  /* 0x0000001000a49947 */ /* 0x002fea0003800000 */
.L_x_6080:
[----:B------:R-:W-:Y:S05]  /*11760*/  @!P0 BRA `(.L_x_6033) ;  /* 0x0000000000048947 */ /* 0x000fea0003800000 */
[----:B------:R-:W-:Y:S01]  /*11770*/  BPT.TRAP 0x1 ;  /* 0x000000040000795c */ /* 0x000fe20000300000 */
.L_x_6033:
[----:B------:R-:W2:Y:S02]  /*11780*/  LDL.LU R4, [R1] ;  /* 0x0000000001047983 */ /* 0x000ea40000300800 */
[----:B--2---:R-:W-:-:S04]  /*11790*/  IMAD R4, R4, 0x8, R0 ;  /* 0x0000000804047824 */ /* 0x004fc800078e0200 */
[----:B------:R-:W2:Y:S02]  /*117a0*/  SYNCS.PHASECHK.TRANS64.TRYWAIT P1, [R4+URZ+0x2e860], R5 ;  /* 0x02e86005040075a7 */ /* 0x000ea4000802017f */
[----:B--2---:R-:W-:Y:S05]  /*117b0*/  @!P1 BRA `(.L_x_6034) ;  /* 0x0000001000a09947 */ /* 0x004fea0003800000 */
.L_x_6081:
[----:B------:R-:W-:Y:S05]  /*117c0*/  @!P0 BRA `(.L_x_6035) ;  /* 0x0000000000048947 */ /* 0x000fea0003800000 */
[----:B------:R-:W-:Y:S01]  /*117d0*/  BPT.TRAP 0x1 ;  /* 0x000000040000795c */ /* 0x000fe20000300000 */
.L_x_6035:
[----:B------:R-:W-:-:S04]  /*117e0*/  IMAD R3, R3, 0x8, R0 ;  /* 0x0000000803037824 */ /* 0x000fc800078e0200 */
[----:B------:R-:W3:Y:S02]  /*117f0*/  SYNCS.PHASECHK.TRANS64.TRYWAIT P1, [R3+URZ+0x2e860], R2 ;  /* 0x02e86002030075a7 */ /* 0x000ee4000802017f */
[----:B---3--:R-:W-:Y:S05]  /*11800*/  @!P1 BRA `(.L_x_6036) ;  /* 0x0000001000a09947 */ /* 0x008fea0003800000 */
.L_x_6082:
[----:B------:R-:W-:Y:S05]  /*11810*/  @!P0 BRA `(.L_x_6037) ;  /* 0x0000000000048947 */ /* 0x000fea0003800000 */
[----:B------:R-:W-:Y:S01]  /*11820*/  BPT.TRAP 0x1 ;  /* 0x000000040000795c */ /* 0x000fe20000300000 */
.L_x_6037:
[----:B------:R-:W4:Y:S02]  /*11830*/  SYNCS.PHASECHK.TRANS64.TRYWAIT P0, [R4+URZ+0x2e880], R5 ;  /* 0x02e88005040075a7 */ /* 0x000f24000800017f */
[----:B----4-:R-:W-:Y:S05]  /*11840*/  @!P0 BRA `(.L_x_6038) ;  /* 0x0000001000a48947 */ /* 0x010fea0003800000 */
.L_x_6039:
[----:B------:R0:W0:Y:S02]  /*11850*/  SYNCS.PHASECHK.TRANS64.TRYWAIT P0, [R3+URZ+0x2e880], R2 ;  /* 0x02e88002030075a7 */ /* 0x000024000800017f */
[----:B0-----:R-:W-:Y:S05]  /*11860*/  @!P0 NANOSLEEP.SYNCS 0x989680 ;  /* 0x009896800000895d */ /* 0x001fea0003900000 */
[----:B------:R-:W0:Y:S02]  /*11870*/  @!P0 SYNCS.PHASECHK.TRANS64 P0, [R3+URZ+0x2e880], R2 ;  /* 0x02e88002030085a7 */ /* 0x000e24000800007f */
[----:B0-----:R-:W-:Y:S05]  /*11880*/  @!P0 BRA `(.L_x_6039) ;  /* 0xfffffffc00f08947 */ /* 0x001fea000383ffff */
.L_x_6028:
[----:B------:R-:W-:Y:S05]  /*11890*/  BSYNC B0 ;  /* 0x0000000000007941 */ /* 0x000fea0003800000 */
.L_x_6027:
[----:B------:R-:W-:Y:S05]  /*118a0*/  EXIT ;  /* 0x000000000000794d */ /* 0x000fea0003800000 */
.L_x_5906:
[----:B0-----:R0:W1:Y:S02]  /*118b0*/  SYNCS.PHASECHK.TRANS64.TRYWAIT P1, [R0+URZ+0x2e800], R3 ;  /* 0x02e80003000075a7 */ /* 0x001064000802017f */
[----:B-1----:R-:W-:Y:S05]  /*118c0*/  @!P1 NANOSLEEP.SYNCS 0x989680 ;  /* 0x009896800000995d */ /* 0x002fea0003900000 */
[----:B------:R-:W1:Y:S02]  /*118d0*/  @!P1 SYNCS.PHASECHK.TRANS64 P1, [R0+URZ+0x2e800], R3 ;  /* 0x02e80003000095a7 */ /* 0x000e64000802007f */
[----:B-1----:R-:W-:Y:S05]  /*118e0*/  @!P1 BRA `(.L_x_5906) ;  /* 0xfffffffc00f09947 */ /* 0x002fea000383ffff */
[----:B------:R-:W-:Y:S05]  /*118f0*/  BRA `(.L_x_6040) ;  /* 0xffffff00002c7947 */ /* 0x000fea000383ffff */
.L_x_5910:
[----:B0-----:R0:W2:Y:S02]  /*11900*/  SYNCS.PHASECHK.TRANS64.TRYWAIT P1, [R5+URZ+0x2e830], R4 ;  /* 0x02e83004050075a7 */ /* 0x0010a4000802017f */
[----:B--2---:R-:W-:Y:S05]  /*11910*/  @!P1 NANOSLEEP.SYNCS 0x989680 ;  /* 0x009896800000995d */ /* 0x004fea0003900000 */
[----:B------:R-:W2:Y:S02]  /*11920*/  @!P1 SYNCS.PHASECHK.TRANS64 P1, [R5+URZ+0x2e830], R4 ;  /* 0x02e83004050095a7 */ /* 0x000ea4000802007f */
[----:B--2---:R-:W-:Y:S05]  /*11930*/  @!P1 BRA `(.L_x_5910) ;  /* 0xfffffffc00f09947 */ /* 0x004fea000383ffff */
[----:B------:R-:W-:Y:S05]  /*11940*/  BRA `(.L_x_5909) ;  /* 0xffffff00005c7947 */ /* 0x000fea000383ffff */
.L_x_5915:
[----:B-1----:R-:W-:-:S04]  /*11950*/  IMAD.U32 R7, RZ, RZ, UR6 ;  /* 0x00000006ff077e24 */ /* 0x002fc8000f8e00ff */
[----:B------:R1:W2:Y:S03]  /*11960*/  SYNCS.PHASECHK.TRANS64.TRYWAIT P1, [R7+URZ+0x2e830], R0 ;  /* 0x02e83000070075a7 */ /* 0x0002a6000802017f */
[----:B--2---:R-:W-:Y:S05]  /*11970*/  @!P1 NANOSLEEP.SYNCS 0x989680 ;  /* 0x009896800000995d */ /* 0x004fea0003900000 */
[----:B------:R-:W2:Y:S02]  /*11980*/  @!P1 SYNCS.PHASECHK.TRANS64 P1, [R7+URZ+0x2e830], R0 ;  /* 0x02e83000070095a7 */ /* 0x000ea4000802007f */
[----:B--2---:R-:W-:Y:S05]  /*11990*/  @!P1 BRA `(.L_x_5915) ;  /* 0xfffffffc00ec9947 */ /* 0x004fea000383ffff */
[----:B------:R-:W-:Y:S05]  /*119a0*/  BRA `(.L_x_5912) ;  /* 0xffffff3c00ec7947 */ /* 0x000fea000383ffff */
.L_x_5919:
[----:B-1----:R-:W-:-:S04]  /*119b0*/  IMAD.U32 R7, RZ, RZ, UR6 ;  /* 0x00000006ff077e24 */ /* 0x002fc8000f8e00ff */
[----:B------:R1:W2:Y:S03]  /*119c0*/  SYNCS.PHASECHK.TRANS64.TRYWAIT P1, [R7+URZ+0x2e850], R0 ;  /* 0x02e85000070075a7 */ /* 0x0002a6000802017f */
[----:B--2---:R-:W-:Y:S05]  /*119d0*/  @!P1 NANOSLEEP.SYNCS 0x989680 ;  /* 0x009896800000995d */ /* 0x004fea0003900000 */
[----:B------:R-:W2:Y:S02]  /*119e0*/  @!P1 SYNCS.PHASECHK.TRANS64 P1, [R7+URZ+0x2e850], R0 ;  /* 0x02e85000070095a7 */ /* 0x000ea4000802007f */
[----:B--2---:R-:W-:Y:S05]  /*119f0*/  @!P1 BRA `(.L_x_5919) ;  /* 0xfffffffc00ec9947 */ /* 0x004fea000383ffff */
[----:B------:R-:W-:Y:S05]  /*11a00*/  BRA `(.L_x_5916) ;  /* 0xffffff4800ec7947 */ /* 0x000fea000383ffff */
.L_x_5925:
[----:B-1----:R1:W2:Y:S02]  /*11a10*/  SYNCS.PHASECHK.TRANS64.TRYWAIT P1, [R20+URZ+0x2e850], R3 ;  /* 0x02e85003140075a7 */ /* 0x0022a4000802017f */
[----:B--2---:R-:W-:Y:S05]  /*11a20*/  @!P1 NANOSLEEP.SYNCS 0x989680 ;  /* 0x009896800000995d */ /* 0x004fea0003900000 */
[----:B------:R-:W2:Y:S02]  /*11a30*/  @!P1 SYNCS.PHASECHK.TRANS64 P1, [R20+URZ+0x2e850], R3 ;  /* 0x02e85003140095a7 */ /* 0x000ea4000802007f */
[----:B--2---:R-:W-:Y:S05]  /*11a40*/  @!P1 BRA `(.L_x_5925) ;  /* 0xfffffffc00f09947 */ /* 0x004fea000383ffff */
[----:B------:R-:W-:Y:S05]  /*11a50*/  BRA `(.L_x_5924) ;  /* 0xffffff74005c7947 */ /* 0x000fea000383ffff */
.L_x_5971:
[----:B------:R-:W-:Y:S02]  /*11a60*/  IMAD.MOV.U32 R13, RZ, RZ, R0 ;  /* 0x000000ffff0d7224 */ /* 0x000fe400078e0000 */
[----:B------:R-:W-:Y:S02]  /*11a70*/  IMAD.MOV.U32 R12, RZ, RZ, RZ ;  /* 0x000000ffff0c7224 */ /* 0x000fe400078e00ff */
[----:B------:R-:W-:Y:S02]  /*11a80*/  IMAD.MOV.U32 R11, RZ, RZ, 0x1f ;  /* 0x0000001fff0b7424 */ /* 0x000fe400078e00ff */
[----:B------:R-:W-:-:S07]  /*11a90*/  IMAD.MOV.U32 R15, RZ, RZ, -0x1 ;  /* 0xffffffffff0f7424 */ /* 0x000fce00078e00ff */
[----:B--2---:R-:W-:Y:S05]  /*11aa0*/  WARPSYNC.COLLECTIVE R15, `(.L_x_6041) ;  /* 0x000000000f087348 */ /* 0x004fea0003c00000 */
[----:B------:R0:W1:Y:S02]  /*11ab0*/  SHFL.IDX P6, R14, R13, R12, R11 ;  /* 0x0000000c0d0e7389 */ /* 0x00006400000c000b */
[----:B012---:R-:W-:Y:S01]  /*11ac0*/  ENDCOLLECTIVE ;  /* 0x000000000000791b */ /* 0x007fe20003800000 */
.L_x_6041:
[----:B------:R-:W-:Y:S05]  /*11ad0*/  BRA `(.L_x_6042) ;  /* 0xffffffc000ec7947 */ /* 0x000fea000383ffff */
.L_x_5973:
[----:B------:R-:W-:Y:S01]  /*11ae0*/  BSSY B0, `(.L_x_6043) ;  /* 0x0000006000007945 */ /* 0x000fe20003800000 */
[----:B------:R-:W-:-:S07]  /*11af0*/  IMAD.MOV.U32 R15, RZ, RZ, -0x1 ;  /* 0xffffffffff0f7424 */ /* 0x000fce00078e00ff */
[----:B--2---:R-:W-:Y:S05]  /*11b00*/  WARPSYNC.COLLECTIVE R15, `(.L_x_6044) ;  /* 0x000000000f0c7348 */ /* 0x004fea0003c00000 */
[----:B------:R-:W-:Y:S02]  /*11b10*/  ELECT P6, UR62, PT ;  /* 0x00000000003e782f */ /* 0x000fe400038c0000 */
[----:B------:R-:W-:Y:S01]  /*11b20*/  MOV R14, UR62 ;  /* 0x0000003e000e7c02 */ /* 0x000fe20008000f00 */
[----:B--2---:R-:W-:Y:S10]  /*11b30*/  ENDCOLLECTIVE ;  /* 0x000000000000791b */ /* 0x004ff40003800000 */
.L_x_6044:
[----:B------:R-:W-:Y:S05]  /*11b40*/  BSYNC B0 ;  /* 0x0000000000007941 */ /* 0x000fea0003800000 */
.L_x_6043:
[----:B------:R-:W-:Y:S05]  /*11b50*/  BRA `(.L_x_6045) ;  /* 0xffffffc000fc7947 */ /* 0x000fea000383ffff */
.L_x_5975:
[----:B0-----:R0:W1:Y:S02]  /*11b60*/  SYNCS.PHASECHK.TRANS64.TRYWAIT P0, [R3+URZ+0x2e880], R2 ;  /* 0x02e88002030075a7 */ /* 0x001064000800017f */
[----:B-1----:R-:W-:Y:S05]  /*11b70*/  @!P0 NANOSLEEP.SYNCS 0x989680 ;  /* 0x009896800000895d */ /* 0x002fea0003900000 */
[----:B------:R-:W1:Y:S02]  /*11b80*/  @!P0 SYNCS.PHASECHK.TRANS64 P0, [R3+URZ+0x2e880], R2 ;  /* 0x02e88002030085a7 */ /* 0x000e64000800007f */
[----:B-1----:R-:W-:Y:S05]  /*11b90*/  @!P0 BRA `(.L_x_5975) ;  /* 0xfffffffc00f08947 */ /* 0x002fea000383ffff */
[----:B------:R-:W-:Y:S05]  /*11ba0*/  BRA `(.L_x_6046) ;  /* 0xffffffc400607947 */ /* 0x000fea000383ffff */
.L_x_5977:
[----:B-1----:R1:W2:Y:S02]  /*11bb0*/  SYNCS.PHASECHK.TRANS64.TRYWAIT P0, [R3+URZ+0x2e840], R2 ;  /* 0x02e84002030075a7 */ /* 0x0022a4000800017f */
[----:B--2---:R-:W-:Y:S05]  /*11bc0*/  @!P0 NANOSLEEP.SYNCS 0x989680 ;  /* 0x009896800000895d */ /* 0x004fea0003900000 */
[----:B------:R-:W2:Y:S02]  /*11bd0*/  @!P0 SYNCS.PHASECHK.TRANS64 P0, [R3+URZ+0x2e840], R2 ;  /* 0x02e84002030085a7 */ /* 0x000ea4000800007f */
[----:B--2---:R-:W-:Y:S05]  /*11be0*/  @!P0 BRA `(.L_x_5977) ;  /* 0xfffffffc00f08947 */ /* 0x004fea000383ffff */
[----:B------:R-:W-:Y:S05]  /*11bf0*/  BRA `(.L_x_6047) ;  /* 0xffffffc400b47947 */ /* 0x000fea000383ffff */
.L_x_5981:
[----:B------:R-:W-:Y:S02]  /*11c00*/  IMAD.MOV.U32 R13, RZ, RZ, R2 ;  /* 0x000000ffff0d7224 */ /* 0x000fe400078e0002 */
[----:B------:R-:W-:Y:S02]  /*11c10*/  IMAD.MOV.U32 R12, RZ, RZ, RZ ;  /* 0x000000ffff0c7224 */ /* 0x000fe400078e00ff */
[----:B------:R-:W-:Y:S02]  /*11c20*/  IMAD.MOV.U32 R11, RZ, RZ, 0x181f ;  /* 0x0000181fff0b7424 */ /* 0x000fe400078e00ff */
[----:B------:R-:W-:Y:S02]  /*11c30*/  IMAD.MOV.U32 R15, RZ, RZ, -0x1 ;  /* 0xffffffffff0f7424 */ /* 0x000fe400078e00ff */
[----:B------:R-:W-:Y:S02]  /*11c40*/  IMAD R4, R18, R6, RZ ;  /* 0x0000000612047224 */ /* 0x000fe400078e02ff */
[----:B------:R-:W-:-:S07]  /*11c50*/  IMAD.IADD R3, R10, 0x1, R5 ;  /* 0x000000010a037824 */ /* 0x000fce00078e0205 */
[----:B-----5:R-:W-:Y:S05]  /*11c60*/  WARPSYNC.COLLECTIVE R15, `(.L_x_6048) ;  /* 0x000000000f087348 */ /* 0x020fea0003c00000 */
[----:B------:R0:W1:Y:S02]  /*11c70*/  SHFL.IDX P6, R14, R13, R12, R11 ;  /* 0x0000000c0d0e7389 */ /* 0x00006400000c000b */
[----:B01---5:R-:W-:Y:S01]  /*11c80*/  ENDCOLLECTIVE ;  /* 0x000000000000791b */ /* 0x023fe20003800000 */
.L_x_6048:
[C---:B------:R-:W-:Y:S01]  /*11c90*/  VIADD R5, R3.reuse, 0x10 ;  /* 0x0000001003057836 */ /* 0x040fe20000000000 */
[----:B------:R-:W-:Y:S01]  /*11ca0*/  ISETP.GE.AND P1, PT, R3, R4, PT ;  /* 0x000000040300720c */ /* 0x000fe20003f26270 */
[----:B------:R-:W-:Y:S02]  /*11cb0*/  IMAD.MOV.U32 R13, RZ, RZ, R0 ;  /* 0x000000ffff0d7224 */ /* 0x000fe400078e0000 */
[----:B------:R-:W-:-:S10]  /*11cc0*/  IMAD.MOV.U32 R6, RZ, RZ, R14 ;  /* 0x000000ffff067224 */ /* 0x000fd400078e000e */
[----:B------:R-:W-:Y:S05]  /*11cd0*/  WARPSYNC.COLLECTIVE R15, `(.L_x_6049) ;  /* 0x000000000f087348 */ /* 0x000fea0003c00000 */
[----:B------:R0:W1:Y:S02]  /*11ce0*/  SHFL.IDX P6, R14, R13, R12, R11 ;  /* 0x0000000c0d0e7389 */ /* 0x00006400000c000b */
[----:B01----:R-:W-:Y:S01]  /*11cf0*/  ENDCOLLECTIVE ;  /* 0x000000000000791b */ /* 0x003fe20003800000 */
.L_x_6049:
[----:B------:R-:W-:Y:S02]  /*11d00*/  IMAD.MOV.U32 R13, RZ, RZ, R2 ;  /* 0x000000ffff0d7224 */ /* 0x000fe400078e0002 */
[----:B------:R-:W-:Y:S02]  /*11d10*/  IMAD.MOV.U32 R12, RZ, RZ, 0x1 ;  /* 0x00000001ff0c7424 */ /* 0x000fe400078e00ff */
[----:B------:R-:W-:-:S07]  /*11d20*/  IMAD.MOV.U32 R7, RZ, RZ, R14 ;  /* 0x000000ffff077224 */ /* 0x000fce00078e000e */
[----:B------:R-:W-:Y:S05]  /*11d30*/  WARPSYNC.COLLECTIVE R15, `(.L_x_6050) ;  /* 0x000000000f087348 */ /* 0x000fea0003c00000 */
[----:B------:R0:W1:Y:S02]  /*11d40*/  SHFL.IDX P6, R14, R13, R12, R11 ;  /* 0x0000000c0d0e7389 */ /* 0x00006400000c000b */
[----:B01----:R-:W-:Y:S01]  /*11d50*/  ENDCOLLECTIVE ;  /* 0x000000000000791b */ /* 0x003fe20003800000 */
.L_x_6050:
        /* <DEDUP_REMOVED lines=15> */
.L_x_6051:
[----:B------:R-:W-:Y:S02]  /*11e50*/  IMAD.MOV.U32 R13, RZ, RZ, R2 ;  /* 0x000000ffff0d7224 */ /* 0x000fe400078e0002 */
[----:B------:R-:W-:Y:S02]  /*11e60*/  IMAD.MOV.U32 R12, RZ, RZ, 0x2 ;  /* 0x00000002ff0c7424 */ /* 0x000fe400078e00ff */
[----:B------:R-:W-:-:S07]  /*11e70*/  IMAD.MOV.U32 R6, RZ, RZ, R14 ;  /* 0x000000ffff067224 */ /* 0x000fce00078e000e */
[----:B------:R-:W-:Y:S05]  /*11e80*/  WARPSYNC.COLLECTIVE R15, `(.L_x_6052) ;  /* 0x000000000f087348 */ /* 0x000fea0003c00000 */
[----:B------:R0:W1:Y:S02]  /*11e90*/  SHFL.IDX P6, R14, R13, R12, R11 ;  /* 0x0000000c0d0e7389 */ /* 0x00006400000c000b */
[----:B01----:R-:W-:Y:S01]  /*11ea0*/  ENDCOLLECTIVE ;  /* 0x000000000000791b */ /* 0x003fe20003800000 */
.L_x_6052:
        /* <DEDUP_REMOVED lines=14> */
.L_x_6053:
[----:B------:R-:W-:Y:S02]  /*11f90*/  IMAD.MOV.U32 R13, RZ, RZ, R2 ;  /* 0x000000ffff0d7224 */ /* 0x000fe400078e0002 */
[----:B------:R-:W-:Y:S02]  /*11fa0*/  IMAD.MOV.U32 R12, RZ, RZ, 0x3 ;  /* 0x00000003ff0c7424 */ /* 0x000fe400078e00ff */
[----:B------:R-:W-:-:S07]  /*11fb0*/  IMAD.MOV.U32 R6, RZ, RZ, R14 ;  /* 0x000000ffff067224 */ /* 0x000fce00078e000e */
[----:B------:R-:W-:Y:S05]  /*11fc0*/  WARPSYNC.COLLECTIVE R15, `(.L_x_6054) ;  /* 0x000000000f087348 */ /* 0x000fea0003c00000 */
[----:B------:R0:W1:Y:S02]  /*11fd0*/  SHFL.IDX P6, R14, R13, R12, R11 ;  /* 0x0000000c0d0e7389 */ /* 0x00006400000c000b */
[----:B01----:R-:W-:Y:S01]  /*11fe0*/  ENDCOLLECTIVE ;  /* 0x000000000000791b */ /* 0x003fe20003800000 */
.L_x_6054:
        /* <DEDUP_REMOVED lines=14> */
.L_x_6055:
[----:B------:R-:W-:Y:S02]  /*120d0*/  IMAD.MOV.U32 R13, RZ, RZ, R2 ;  /* 0x000000ffff0d7224 */ /* 0x000fe400078e0002 */
[----:B------:R-:W-:Y:S02]  /*120e0*/  IMAD.MOV.U32 R12, RZ, RZ, 0x4 ;  /* 0x00000004ff0c7424 */ /* 0x000fe400078e00ff */
[----:B------:R-:W-:-:S07]  /*120f0*/  IMAD.MOV.U32 R6, RZ, RZ, R14 ;  /* 0x000000ffff067224 */ /* 0x000fce00078e000e */
[----:B------:R-:W-:Y:S05]  /*12100*/  WARPSYNC.COLLECTIVE R15, `(.L_x_6056) ;  /* 0x000000000f087348 */ /* 0x000fea0003c00000 */
[----:B------:R0:W1:Y:S02]  /*12110*/  SHFL.IDX P6, R14, R13, R12, R11 ;  /* 0x0000000c0d0e7389 */ /* 0x00006400000c000b */
[----:B01----:R-:W-:Y:S01]  /*12120*/  ENDCOLLECTIVE ;  /* 0x000000000000791b */ /* 0x003fe20003800000 */
.L_x_6056:
        /* <DEDUP_REMOVED lines=14> */
.L_x_6057:
[----:B------:R-:W-:Y:S02]  /*12210*/  IMAD.MOV.U32 R13, RZ, RZ, R2 ;  /* 0x000000ffff0d7224 */ /* 0x000fe400078e0002 */
[----:B------:R-:W-:Y:S02]  /*12220*/  IMAD.MOV.U32 R12, RZ, RZ, 0x5 ;  /* 0x00000005ff0c7424 */ /* 0x000fe400078e00ff */
[----:B------:R-:W-:-:S07]  /*12230*/  IMAD.MOV.U32 R6, RZ, RZ, R14 ;  /* 0x000000ffff067224 */ /* 0x000fce00078e000e */
[----:B------:R-:W-:Y:S05]  /*12240*/  WARPSYNC.COLLECTIVE R15, `(.L_x_6058) ;  /* 0x000000000f087348 */ /* 0x000fea0003c00000 */
[----:B------:R0:W1:Y:S02]  /*12250*/  SHFL.IDX P6, R14, R13, R12, R11 ;  /* 0x0000000c0d0e7389 */ /* 0x00006400000c000b */
[----:B01----:R-:W-:Y:S01]  /*12260*/  ENDCOLLECTIVE ;  /* 0x000000000000791b */ /* 0x003fe20003800000 */
.L_x_6058:
        /* <DEDUP_REMOVED lines=14> */
.L_x_6059:
[----:B------:R-:W-:Y:S02]  /*12350*/  IMAD.MOV.U32 R13, RZ, RZ, R2 ;  /* 0x000000ffff0d7224 */ /* 0x000fe400078e0002 */
[----:B------:R-:W-:Y:S02]  /*12360*/  IMAD.MOV.U32 R12, RZ, RZ, 0x6 ;  /* 0x00000006ff0c7424 */ /* 0x000fe400078e00ff */
[----:B------:R-:W-:-:S07]  /*12370*/  IMAD.MOV.U32 R6, RZ, RZ, R14 ;  /* 0x000000ffff067224 */ /* 0x000fce00078e000e */
[----:B------:R-:W-:Y:S05]  /*12380*/  WARPSYNC.COLLECTIVE R15, `(.L_x_6060) ;  /* 0x000000000f087348 */ /* 0x000fea0003c00000 */
[----:B------:R0:W1:Y:S02]  /*12390*/  SHFL.IDX P6, R14, R13, R12, R11 ;  /* 0x0000000c0d0e7389 */ /* 0x00006400000c000b */
[----:B01----:R-:W-:Y:S01]  /*123a0*/  ENDCOLLECTIVE ;  /* 0x000000000000791b */ /* 0x003fe20003800000 */
.L_x_6060:
        /* <DEDUP_REMOVED lines=12> */
.L_x_6061:
        /* <DEDUP_REMOVED lines=8> */
.L_x_6062:
        /* <DEDUP_REMOVED lines=12> */
.L_x_6063:
[----:B------:R-:W-:Y:S01]  /*125b0*/  IMAD.MOV.U32 R0, RZ, RZ, R14 ;  /* 0x000000ffff007224 */ /* 0x000fe200078e000e */
[----:B------:R-:W-:Y:S06]  /*125c0*/  BRA `(.L_x_6064) ;  /* 0xffffffc800087947 */ /* 0x000fec000383ffff */
.L_x_5984:
[----:B0-----:R0:W1:Y:S02]  /*125d0*/  SYNCS.PHASECHK.TRANS64.TRYWAIT P0, [R17+URZ+0x2e820], R0 ;  /* 0x02e82000110075a7 */ /* 0x001064000800017f */
[----:B-1----:R-:W-:Y:S05]  /*125e0*/  @!P0 NANOSLEEP.SYNCS 0x989680 ;  /* 0x009896800000895d */ /* 0x002fea0003900000 */
[----:B------:R-:W1:Y:S02]  /*125f0*/  @!P0 SYNCS.PHASECHK.TRANS64 P0, [R17+URZ+0x2e820], R0 ;  /* 0x02e82000110085a7 */ /* 0x000e64000800007f */
[----:B-1----:R-:W-:Y:S05]  /*12600*/  @!P0 BRA `(.L_x_5984) ;  /* 0xfffffffc00f08947 */ /* 0x002fea000383ffff */
[----:B------:R-:W-:Y:S05]  /*12610*/  BRA `(.L_x_6065) ;  /* 0xffffffc800647947 */ /* 0x000fea000383ffff */
.L_x_5990:
[----:B--2---:R2:W3:Y:S02]  /*12620*/  SYNCS.PHASECHK.TRANS64.TRYWAIT P0, [R3+URZ+0x2e880], R2 ;  /* 0x02e88002030075a7 */ /* 0x0044e4000800017f */
[----:B---3--:R-:W-:Y:S05]  /*12630*/  @!P0 NANOSLEEP.SYNCS 0x989680 ;  /* 0x009896800000895d */ /* 0x008fea0003900000 */
[----:B------:R-:W3:Y:S02]  /*12640*/  @!P0 SYNCS.PHASECHK.TRANS64 P0, [R3+URZ+0x2e880], R2 ;  /* 0x02e88002030085a7 */ /* 0x000ee4000800007f */
[----:B---3--:R-:W-:Y:S05]  /*12650*/  @!P0 BRA `(.L_x_5990) ;  /* 0xfffffffc00f08947 */ /* 0x008fea000383ffff */
[----:B------:R-:W-:Y:S05]  /*12660*/  BRA `(.L_x_6066) ;  /* 0xffffffcc00207947 */ /* 0x000fea000383ffff */
.L_x_5995:
[----:B-1----:R1:W3:Y:S02]  /*12670*/  SYNCS.PHASECHK.TRANS64.TRYWAIT P0, [R3+URZ+0x2e840], R2 ;  /* 0x02e84002030075a7 */ /* 0x0022e4000800017f */
[----:B---3--:R-:W-:Y:S05]  /*12680*/  @!P0 NANOSLEEP.SYNCS 0x989680 ;  /* 0x009896800000895d */ /* 0x008fea0003900000 */
[----:B------:R-:W3:Y:S02]  /*12690*/  @!P0 SYNCS.PHASECHK.TRANS64 P0, [R3+URZ+0x2e840], R2 ;  /* 0x02e84002030085a7 */ /* 0x000ee4000800007f */
[----:B---3--:R-:W-:Y:S05]  /*126a0*/  @!P0 BRA `(.L_x_5995) ;  /* 0xfffffffc00f08947 */ /* 0x008fea000383ffff */
[----:B------:R-:W-:Y:S05]  /*126b0*/  BRA `(.L_x_6067) ;  /* 0xffffffcc00a07947 */ /* 0x000fea000383ffff */
.L_x_6001:
[----:B--2---:R2:W3:Y:S02]  /*126c0*/  SYNCS.PHASECHK.TRANS64.TRYWAIT P0, [R20+URZ+0x2e870], R2 ;  /* 0x02e87002140075a7 */ /* 0x0044e4000800017f */
[----:B---3--:R-:W-:Y:S05]  /*126d0*/  @!P0 NANOSLEEP.SYNCS 0x989680 ;  /* 0x009896800000895d */ /* 0x008fea0003900000 */
[----:B------:R-:W3:Y:S02]  /*126e0*/  @!P0 SYNCS.PHASECHK.TRANS64 P0, [R20+URZ+0x2e870], R2 ;  /* 0x02e87002140085a7 */ /* 0x000ee4000800007f */
[----:B---3--:R-:W-:Y:S05]  /*126f0*/  @!P0 BRA `(.L_x_6001) ;  /* 0xfffffffc00f08947 */ /* 0x008fea000383ffff */
[----:B------:R-:W-:Y:S05]  /*12700*/  BRA `(.L_x_6068) ;  /* 0xffffffd0003c7947 */ /* 0x000fea000383ffff */
.L_x_6003:
[----:B--2---:R2:W3:Y:S02]  /*12710*/  SYNCS.PHASECHK.TRANS64.TRYWAIT P0, [R20+URZ+0x2e860], R0 ;  /* 0x02e86000140075a7 */ /* 0x0044e4000800017f */
[----:B---3--:R-:W-:Y:S05]  /*12720*/  @!P0 NANOSLEEP.SYNCS 0x989680 ;  /* 0x009896800000895d */ /* 0x008fea0003900000 */
[----:B------:R-:W3:Y:S02]  /*12730*/  @!P0 SYNCS.PHASECHK.TRANS64 P0, [R20+URZ+0x2e860], R0 ;  /* 0x02e86000140085a7 */ /* 0x000ee4000800007f */
[----:B---3--:R-:W-:Y:S05]  /*12740*/  @!P0 BRA `(.L_x_6003) ;  /* 0xfffffffc00f08947 */ /* 0x008fea000383ffff */
[----:B------:R-:W-:Y:S05]  /*12750*/  BRA `(.L_x_6069) ;  /* 0xffffffd000447947 */ /* 0x000fea000383ffff */
.L_x_6010:
[----:B0-----:R0:W1:Y:S02]  /*12760*/  SYNCS.PHASECHK.TRANS64.TRYWAIT P1, [R16+URZ+0x2e870], R3 ;  /* 0x02e87003100075a7 */ /* 0x001064000802017f */
[----:B-1----:R-:W-:Y:S05]  /*12770*/  @!P1 NANOSLEEP.SYNCS 0x989680 ;  /* 0x009896800000995d */ /* 0x002fea0003900000 */
[----:B------:R-:W1:Y:S02]  /*12780*/  @!P1 SYNCS.PHASECHK.TRANS64 P1, [R16+URZ+0x2e870], R3 ;  /* 0x02e87003100095a7 */ /* 0x000e64000802007f */
[----:B-1----:R-:W-:Y:S05]  /*12790*/  @!P1 BRA `(.L_x_6010) ;  /* 0xfffffffc00f09947 */ /* 0x002fea000383ffff */
[----:B------:R-:W-:Y:S05]  /*127a0*/  BRA `(.L_x_6070) ;  /* 0xffffffd800c07947 */ /* 0x000fea000383ffff */
.L_x_6012:
[----:B0-----:R0:W1:Y:S02]  /*127b0*/  SYNCS.PHASECHK.TRANS64.TRYWAIT P1, [R16+URZ+0x2e860], R3 ;  /* 0x02e86003100075a7 */ /* 0x001064000802017f */
[----:B-1----:R-:W-:Y:S05]  /*127c0*/  @!P1 NANOSLEEP.SYNCS 0x989680 ;  /* 0x009896800000995d */ /* 0x002fea0003900000 */
[----:B------:R-:W1:Y:S02]  /*127d0*/  @!P1 SYNCS.PHASECHK.TRANS64 P1, [R16+URZ+0x2e860], R3 ;  /* 0x02e86003100095a7 */ /* 0x000e64000802007f */
[----:B-1----:R-:W-:Y:S05]  /*127e0*/  @!P1 BRA `(.L_x_6012) ;  /* 0xfffffffc00f09947 */ /* 0x002fea000383ffff */
[----:B------:R-:W-:Y:S05]  /*127f0*/  BRA `(.L_x_6071) ;  /* 0xffffffd800c87947 */ /* 0x000fea000383ffff */
.L_x_6025:
[----:B0-----:R0:W1:Y:S02]  /*12800*/  SYNCS.PHASECHK.TRANS64.TRYWAIT P0, [R0+URZ+0x2e820], R3 ;  /* 0x02e82003000075a7 */ /* 0x001064000800017f */
[----:B-1----:R-:W-:Y:S05]  /*12810*/  @!P0 NANOSLEEP.SYNCS 0x989680 ;  /* 0x009896800000895d */ /* 0x002fea0003900000 */
[----:B------:R-:W1:Y:S02]  /*12820*/  @!P0 SYNCS.PHASECHK.TRANS64 P0, [R0+URZ+0x2e820], R3 ;  /* 0x02e82003000085a7 */ /* 0x000e64000800007f */
[----:B-1----:R-:W-:Y:S05]  /*12830*/  @!P0 BRA `(.L_x_6025) ;  /* 0xfffffffc00f08947 */ /* 0x002fea000383ffff */
[----:B------:R-:W-:Y:S05]  /*12840*/  BRA `(.L_x_6072) ;  /* 0xffffffec00387947 */ /* 0x000fea000383ffff */
.L_x_6026:
        /* <DEDUP_REMOVED lines=11> */
.L_x_6074:
[----:B------:R-:W-:Y:S05]  /*12900*/  BSYNC B0 ;  /* 0x0000000000007941 */ /* 0x000fea0003800000 */
.L_x_6073:
[----:B------:R-:W-:Y:S05]  /*12910*/  BRA `(.L_x_6075) ;  /* 0xffffffec00207947 */ /* 0x000fea000383ffff */
.L_x_6029:
[----:B------:R-:W-:Y:S01]  /*12920*/  BSSY B1, `(.L_x_6076) ;  /* 0x0000006000017945 */ /* 0x000fe20003800000 */
[----:B------:R-:W-:-:S07]  /*12930*/  IMAD.MOV.U32 R15, RZ, RZ, -0x1 ;  /* 0xffffffffff0f7424 */ /* 0x000fce00078e00ff */
[----:B01----:R-:W-:Y:S05]  /*12940*/  WARPSYNC.COLLECTIVE R15, `(.L_x_6077) ;  /* 0x000000000f0c7348 */ /* 0x003fea0003c00000 */
[----:B------:R-:W-:Y:S02]  /*12950*/  ELECT P6, UR62, PT ;  /* 0x00000000003e782f */ /* 0x000fe400038c0000 */
[----:B------:R-:W-:Y:S01]  /*12960*/  MOV R14, UR62 ;  /* 0x0000003e000e7c02 */ /* 0x000fe20008000f00 */
[----:B01----:R-:W-:Y:S10]  /*12970*/  ENDCOLLECTIVE ;  /* 0x000000000000791b */ /* 0x003ff40003800000 */
.L_x_6077:
[----:B------:R-:W-:Y:S05]  /*12980*/  BSYNC B1 ;  /* 0x0000000000017941 */ /* 0x000fea0003800000 */
.L_x_6076:
[----:B------:R-:W-:Y:S05]  /*12990*/  BRA `(.L_x_6078) ;  /* 0xffffffec00187947 */ /* 0x000fea000383ffff */
.L_x_6031:
[----:B0-----:R0:W1:Y:S02]  /*129a0*/  SYNCS.PHASECHK.TRANS64.TRYWAIT P1, [R6+URZ], R5 ;  /* 0x00000005060075a7 */ /* 0x001064000802017f */
[----:B-1----:R-:W-:Y:S05]  /*129b0*/  @!P1 NANOSLEEP.SYNCS 0x989680 ;  /* 0x009896800000995d */ /* 0x002fea0003900000 */
[----:B------:R-:W1:Y:S02]  /*129c0*/  @!P1 SYNCS.PHASECHK.TRANS64 P1, [R6+URZ], R5 ;  /* 0x00000005060095a7 */ /* 0x000e64000802007f */
[----:B-1----:R-:W-:Y:S05]  /*129d0*/  @!P1 BRA `(.L_x_6031) ;  /* 0xfffffffc00f09947 */ /* 0x002fea000383ffff */
[----:B------:R-:W-:Y:S05]  /*129e0*/  BRA `(.L_x_6079) ;  /* 0xffffffec00547947 */ /* 0x000fea000383ffff */
.L_x_6032:
[----:B-1----:R1:W2:Y:S02]  /*129f0*/  SYNCS.PHASECHK.TRANS64.TRYWAIT P1, [R7+URZ], R2 ;  /* 0x00000002070075a7 */ /* 0x0022a4000802017f */
[----:B--2---:R-:W-:Y:S05]  /*12a00*/  @!P1 NANOSLEEP.SYNCS 0x989680 ;  /* 0x009896800000995d */ /* 0x004fea0003900000 */
[----:B------:R-:W2:Y:S02]  /*12a10*/  @!P1 SYNCS.PHASECHK.TRANS64 P1, [R7+URZ], R2 ;  /* 0x00000002070095a7 */ /* 0x000ea4000802007f */
[----:B--2---:R-:W-:Y:S05]  /*12a20*/  @!P1 BRA `(.L_x_6032) ;  /* 0xfffffffc00f09947 */ /* 0x004fea000383ffff */
[----:B------:R-:W-:Y:S05]  /*12a30*/  BRA `(.L_x_6080) ;  /* 0xffffffec00487947 */ /* 0x000fea000383ffff */
.L_x_6034:
[----:B--2---:R2:W3:Y:S02]  /*12a40*/  SYNCS.PHASECHK.TRANS64.TRYWAIT P1, [R4+URZ+0x2e860], R5 ;  /* 0x02e86005040075a7 */ /* 0x0044e4000802017f */
[----:B---3--:R-:W-:Y:S05]  /*12a50*/  @!P1 NANOSLEEP.SYNCS 0x989680 ;  /* 0x009896800000995d */ /* 0x008fea0003900000 */
[----:B------:R-:W3:Y:S02]  /*12a60*/  @!P1 SYNCS.PHASECHK.TRANS64 P1, [R4+URZ+0x2e860], R5 ;  /* 0x02e86005040095a7 */ /* 0x000ee4000802007f */
[----:B---3--:R-:W-:Y:S05]  /*12a70*/  @!P1 BRA `(.L_x_6034) ;  /* 0xfffffffc00f09947 */ /* 0x008fea000383ffff */
[----:B------:R-:W-:Y:S05]  /*12a80*/  BRA `(.L_x_6081) ;  /* 0xffffffec004c7947 */ /* 0x000fea000383ffff */
.L_x_6036:
[----:B---3--:R3:W4:Y:S02]  /*12a90*/  SYNCS.PHASECHK.TRANS64.TRYWAIT P1, [R3+URZ+0x2e860], R2 ;  /* 0x02e86002030075a7 */ /* 0x008724000802017f */
[----:B----4-:R-:W-:Y:S05]  /*12aa0*/  @!P1 NANOSLEEP.SYNCS 0x989680 ;  /* 0x009896800000995d */ /* 0x010fea0003900000 */
[----:B------:R-:W4:Y:S02]  /*12ab0*/  @!P1 SYNCS.PHASECHK.TRANS64 P1, [R3+URZ+0x2e860], R2 ;  /* 0x02e86002030095a7 */ /* 0x000f24000802007f */
[----:B----4-:R-:W-:Y:S05]  /*12ac0*/  @!P1 BRA `(.L_x_6036) ;  /* 0xfffffffc00f09947 */ /* 0x010fea000383ffff */
[----:B------:R-:W-:Y:S05]  /*12ad0*/  BRA `(.L_x_6082) ;  /* 0xffffffec004c7947 */ /* 0x000fea000383ffff */
.L_x_6038:
[----:B----4-:R4:W0:Y:S02]  /*12ae0*/  SYNCS.PHASECHK.TRANS64.TRYWAIT P0, [R4+URZ+0x2e880], R5 ;  /* 0x02e88005040075a7 */ /* 0x010824000800017f */
[----:B0-----:R-:W-:Y:S05]  /*12af0*/  @!P0 NANOSLEEP.SYNCS 0x989680 ;  /* 0x009896800000895d */ /* 0x001fea0003900000 */
[----:B------:R-:W0:Y:S02]  /*12b00*/  @!P0 SYNCS.PHASECHK.TRANS64 P0, [R4+URZ+0x2e880], R5 ;  /* 0x02e88005040085a7 */ /* 0x000e24000800007f */
[----:B0-----:R-:W-:Y:S05]  /*12b10*/  @!P0 BRA `(.L_x_6038) ;  /* 0xfffffffc00f08947 */ /* 0x001fea000383ffff */
[----:B------:R-:W-:Y:S05]  /*12b20*/  BRA `(.L_x_6039) ;  /* 0xffffffec00487947 */ /* 0x000fea000383ffff */
.L_x_6083:
        /* <DEDUP_REMOVED lines=13> */
.L_x_12971:


//--------------------- .text._ZN7cutlass13device_kernelIN5flash11enable_sm90INS1_16FlashAttnFwdSm90INS1_25CollectiveMainloopFwdSm90ILi2EN4cute5tupleIJNS5_1CILi1EEES8_S8_EEENS6_IJNS7_ILi128EEENS7_ILi224EEESA_EEELi128ENS_12float_e4m3_tEfNS_4arch4Sm90ELb0ELb0ELb0ELb1ELb0ELb1ELb0ELb1ELb1ELb1ELb0ELb0EEENS1_21CollectiveEpilogueFwdINS6_IJSA_SA_SB_EEES9_NS_10bfloat16_tESF_Li256ELb1ELb1ELb0ELb1EEENS1_36VarlenDynamicPersistentTileSchedulerILi128ELi224ELi256ELi128ELb0ELb1ELb1ELb0ELb1ELb1EEEEEEEEEvNT_6ParamsE --------------------------
	.section	.text._ZN7cutlass13device_kernelIN5flash11enable_sm90INS1_16FlashAttnFwdSm90INS1_25CollectiveMainloopFwdSm90ILi2EN4cute5tupleIJNS5_1CILi1EEES8_S8_EEENS6_IJNS7_ILi128EEENS7_ILi224EEESA_EEELi128ENS_12float_e4m3_tEfNS_4arch4Sm90ELb0ELb0ELb0ELb1ELb0ELb1ELb0ELb1ELb1ELb1ELb0ELb0EEENS1_21CollectiveEpilogueFwdINS6_IJSA_SA_SB_EEES9_NS_10bfloat16_tESF_Li256ELb1ELb1ELb0ELb1EEENS1_36VarlenDynamicPersistentTileSchedulerILi128ELi224ELi256ELi128ELb0ELb1ELb1ELb0ELb1ELb1EEEEEEEEEvNT_6ParamsE,"ax",@progbits
	.align	128
.text._ZN7cutlass13device_kernelIN5flash11enable_sm90INS1_16FlashAttnFwdSm90INS1_25CollectiveMainloopFwdSm90ILi2EN4cute5tupleIJNS5_1CILi1EEES8_S8_EEENS6_IJNS7_ILi128EEENS7_ILi224EEESA_EEELi128ENS_12float_e4m3_tEfNS_4arch4Sm90ELb0ELb0ELb0ELb1ELb0ELb1ELb0ELb1ELb1ELb1ELb0ELb0EEENS1_21CollectiveEpilogueFwdINS6_IJSA_SA_SB_EEES9_NS_10bfloat16_tESF_Li256ELb1ELb1ELb0ELb1EEENS1_36VarlenDynamicPersistentTileSchedulerILi128ELi224ELi256ELi128ELb0ELb1ELb1ELb0ELb1ELb1EEEEEEEEEvNT_6ParamsE:
        .type           _ZN7cutlass13device_kernelIN5flash11enable_sm90INS1_16FlashAttnFwdSm90INS1_25CollectiveMainloopFwdSm90ILi2EN4cute5tupleIJNS5_1CILi1EEES8_S8_EEENS6_IJNS7_ILi128EEENS7_ILi224EEESA_EEELi128ENS_12float_e4m3_tEfNS_4arch4Sm90ELb0ELb0ELb0ELb1ELb0ELb1ELb0ELb1ELb1ELb1ELb0ELb0EEENS1_21CollectiveEpilogueFwdINS6_IJSA_SA_SB_EEES9_NS_10bfloat16_tESF_Li256ELb1ELb1ELb0ELb1EEENS1_36VarlenDynamicPersistentTileSchedulerILi128ELi224ELi256ELi128ELb0ELb1ELb1ELb0ELb1ELb1EEEEEEEEEvNT_6ParamsE,@function
        .size           _ZN7cutlass13device_kernelIN5flash11enable_sm90INS1_16FlashAttnFwdSm90INS1_25CollectiveMainloopFwdSm90ILi2EN4cute5tupleIJNS5_1CILi1EEES8_S8_EEENS6_IJNS7_ILi128EEENS7_ILi224EEESA_EEELi128ENS_12float_e4m3_tEfNS_4arch4Sm90ELb0ELb0ELb0ELb1ELb0ELb1ELb0ELb1ELb1ELb1ELb0ELb0EEENS1_21CollectiveEpilogueFwdINS6_IJSA_SA_SB_EEES9_NS_10bfloat16_tESF_Li256ELb1ELb1ELb0ELb1EEENS1_36VarlenDynamicPersistentTileSchedulerILi128ELi224ELi256ELi128ELb0ELb1ELb1ELb0ELb1ELb1EEEEEEEEEvNT_6ParamsE,(.L_x_12972 - _ZN7cutlass13device_kernelIN5flash11enable_sm90INS1_16FlashAttnFwdSm90INS1_25CollectiveMainloopFwdSm90ILi2EN4cute5tupleIJNS5_1CILi1EEES8_S8_EEENS6_IJNS7_ILi128EEENS7_ILi224EEESA_EEELi128ENS_12float_e4m3_tEfNS_4arch4Sm90ELb0ELb0ELb0ELb1ELb0ELb1ELb0ELb1ELb1ELb1ELb0ELb0EEENS1_21CollectiveEpilogueFwdINS6_IJSA_SA_SB_EEES9_NS_10bfloat16_tESF_Li256ELb1ELb1ELb0ELb1EEENS1_36VarlenDynamicPersistentTileSchedulerILi128ELi224ELi256ELi128ELb0ELb1ELb1ELb0ELb1ELb1EEEEEEEEEvNT_6ParamsE)
        .other          _ZN7cutlass13device_kernelIN5flash11enable_sm90INS1_16FlashAttnFwdSm90INS1_25CollectiveMainloopFwdSm90ILi2EN4cute5tupleIJNS5_1CILi1EEES8_S8_EEENS6_IJNS7_ILi128EEENS7_ILi224EEESA_EEELi128ENS_12float_e4m3_tEfNS_4arch4Sm90ELb0ELb0ELb0ELb1ELb0ELb1ELb0ELb1ELb1ELb1ELb0ELb0EEENS1_21CollectiveEpilogueFwdINS6_IJSA_SA_SB_EEES9_NS_10bfloat16_tESF_Li256ELb1ELb1ELb0ELb1EEENS1_36VarlenDynamicPersistentTileSchedulerILi128ELi224ELi256ELi128ELb0ELb1ELb1ELb0ELb1ELb1EEEEEEEEEvNT_6ParamsE,@"STO_CUDA_ENTRY STV_DEFAULT"
_ZN7cutlass13device_kernelIN5flash11enable_sm90INS1_16FlashAttnFwdSm90INS1_25CollectiveMainloopFwdSm90ILi2EN4cute5tupleIJNS5_1CILi1EEES8_S8_EEENS6_IJNS7_ILi128EEENS7_ILi224EEESA_EEELi128ENS_12float_e4m3_tEfNS_4arch4Sm90ELb0ELb0ELb0ELb1ELb0ELb1ELb0ELb1ELb1ELb1ELb0ELb0EEENS1_21CollectiveEpilogueFwdINS6_IJSA_SA_SB_EEES9_NS_10bfloat16_tESF_Li256ELb1ELb1ELb0ELb1EEENS1_36VarlenDynamicPersistentTileSchedulerILi128ELi224ELi256ELi128ELb0ELb1ELb1ELb0ELb1ELb1EEEEEEEEEvNT_6ParamsE:
        /* <DEDUP_REMOVED lines=24> */
.L_x_6085:
[----:B------:R-:W-:Y:S05]  /*0180*/  BSYNC B0 ;  /* 0x0000000000007941 */ /* 0x000fea0003800000 */
.L_x_6084:
        /* <DEDUP_REMOVED lines=41> */
.L_x_6086:
        /* <DEDUP_REMOVED lines=22> */
.L_x_6087:
        /* <DEDUP_REMOVED lines=18> */
.L_x_6088:
        /* <DEDUP_REMOVED lines=22> */
.L_x_6089:
        /* <DEDUP_REMOVED lines=22> */
.L_x_6090:
[----:B0-----:R-:W-:Y:S01]  /*0960*/  UMOV UR4, 0x1 ;  /* 0x0000000100047882 */ /* 0x001fe20000000000 */
[----:B------:R-:W-:Y:S01]  /*0970*/  PLOP3.LUT P0, PT, PT, PT, UP0, 0x80, 0x0 ;  /* 0x000000000000781c */ /* 0x000fe20003f0f008 */
[----:B------:R-:W-:Y:S01]  /*0980*/  USEL UR4, UR4, 0x2, !UP0 ;  /* 0x0000000204047887 */ /* 0x000fe2000c000000 */
[----:B------:R-:W-:Y:S01]  /*0990*/  NOP ;  /* 0x0000000000007918 */ /* 0x000fe20000000000 */
[----:B------:R-:W-:Y:S01]  /*09a0*/  ULDC.64 UR60, c[0x0][0x208] ;  /* 0x00008200003c7ab9 */ /* 0x000fe20000000a00 */
[----:B------:R-:W-:Y:S03]  /*09b0*/  BSSY B8, `(.L_x_6091) ;  /* 0x0002320000087945 */ /* 0x000fe60003800000 */
[----:B------:R-:W-:-:S05]  /*09c0*/  IMAD.U32 R2, RZ, RZ, UR4 ;  /* 0x00000004ff027e24 */ /* 0x000fca000f8e00ff */
[----:B------:R0:W-:Y:S01]  /*09d0*/  STL [R1+0xc4], R2 ;  /* 0x0000c40201007387 */ /* 0x0001e20000100800 */
[----:B-12-4-:R-:W-:Y:S06]  /*09e0*/  BAR.SYNC.DEFER_BLOCKING 0x0 ;  /* 0x0000000000007b1d */ /* 0x016fec0000010000 */
[----:B------:R-:W-:Y:S05]  /*09f0*/  @!P0 BRA `(.L_x_6092) ;  /* 0x000001c400248947 */ /* 0x000fea0003800000 */
.L_x_6093:
[----:B------:R-:W-:-:S08]  /*0a00*/  NOP ;  /* 0x0000000000007918 */ /* 0x000fd00000000000 */
[----:B------:R-:W1:Y:S02]  /*0a10*/  USETMAXREG.TRY_ALLOC.CTAPOOL UP0, 0xf0 ;  /* 0x000000f0000079c8 */ /* 0x000e640008000600 */
[----:B-1----:R-:W-:-:S13]  /*0a20*/  PLOP3.LUT P0, PT, PT, PT, UP0, 0x80, 0x0 ;  /* 0x000000000000781c */ /* 0x002fda0003f0f008 */
[----:B------:R-:W-:Y:S05]  /*0a30*/  @!P0 BRA `(.L_x_6093) ;  /* 0xfffffffc00f08947 */ /* 0x000fea000383ffff */
[----:B------:R-:W1:Y:S01]  /*0a40*/  S2R R0, SR_TID.X ;  /* 0x0000000000007919 */ /* 0x000e620000002100 */
[----:B------:R-:W2:Y:S01]  /*0a50*/  S2UR UR5, SR_CgaCtaId ;  /* 0x00000000000579c3 */ /* 0x000ea20000008800 */
[----:B------:R-:W-:-:S07]  /*0a60*/  UMOV UR4, 0x400 ;  /* 0x0000040000047882 */ /* 0x000fce0000000000 */
[----:B------:R-:W-:Y:S06]  /*0a70*/  BAR.ARV 0x8, 0x180 ;  /* 0x0206000000007b1d */ /* 0x000fec0000002000 */
[----:B--2---:R-:W-:-:S06]  /*0a80*/  ULEA UR4, UR5, UR4, 0x18 ;  /* 0x0000000405047291 */ /* 0x004fcc000f8ec03f */
[----:B------:R-:W-:Y:S01]  /*0a90*/  IMAD.U32 R16, RZ, RZ, UR4 ;  /* 0x00000004ff107e24 */ /* 0x000fe2000f8e00ff */
[----:B-1----:R-:W-:Y:S01]  /*0aa0*/  SHF.R.U32.HI R0, RZ, 0x7, R0 ;  /* 0x00000007ff007819 */ /* 0x002fe20000011600 */
[----:B------:R-:W-:-:S03]  /*0ab0*/  ULDC UR4, c[0x0][0xc3c] ;  /* 0x00030f0000047ab9 */ /* 0x000fc60000000800 */
[----:B------:R-:W-:Y:S01]  /*0ac0*/  ISETP.NE.AND P0, PT, R0, 0x1, PT ;  /* 0x000000010000780c */ /* 0x000fe20003f05270 */
[----:B------:R-:W-:-:S05]  /*0ad0*/  IMAD.U32 R0, RZ, RZ, UR5 ;  /* 0x00000005ff007e24 */ /* 0x000fca000f8e00ff */
[----:B------:R-:W-:Y:S07]  /*0ae0*/  STL [R1+0x80], R0 ;  /* 0x0000800001007387 */ /* 0x000fee0000100800 */
[----:B------:R-:W-:Y:S08]  /*0af0*/  @!P0 BAR.ARV 0x9, 0x100 ;  /* 0x0244000000008b1d */ /* 0x000ff00000002000 */
[----:B------:R-:W-:Y:S06]  /*0b00*/  BAR.SYNC.DEFER_BLOCKING 0x5, 0x180 ;  /* 0x0146000000007b1d */ /* 0x000fec0000010000 */
[----:B------:R-:W1:Y:S02]  /*0b10*/  LDS.128 R12, [R16+0x2e8d0] ;  /* 0x02e8d000100c7984 */ /* 0x000e640000000c00 */
[----:B------:R-:W-:Y:S06]  /*0b20*/  BAR.ARV 0x4, 0x180 ;  /* 0x0106000000007b1d */ /* 0x000fec0000002000 */
[----:B-1----:R-:W-:-:S13]  /*0b30*/  ISETP.GE.AND P0, PT, R15, UR4, PT ;  /* 0x000000040f007c0c */ /* 0x002fda000bf06270 */
[----:B------:R-:W-:Y:S05]  /*0b40*/  @P0 BRA `(.L_x_6094) ;  /* 0x0000023000180947 */ /* 0x000fea0003800000 */
[----:B0-----:R-:W2:Y:S01]  /*0b50*/  LDL R2, [R1+0xc4] ;  /* 0x0000c40001027983 */ /* 0x001ea20000100800 */
[----:B------:R-:W-:Y:S01]  /*0b60*/  IMAD.MOV.U32 R231, RZ, RZ, RZ ;  /* 0x000000ffffe77224 */ /* 0x000fe200078e00ff */
[----:B------:R-:W-:Y:S01]  /*0b70*/  MOV R236, RZ ;  /* 0x000000ff00ec7202 */ /* 0x000fe20000000f00 */
[----:B------:R-:W-:Y:S01]  /*0b80*/  IMAD.MOV.U32 R234, RZ, RZ, RZ ;  /* 0x000000ffffea7224 */ /* 0x000fe200078e00ff */
[----:B------:R-:W0:Y:S02]  /*0b90*/  S2R R0, SR_TID.X ;  /* 0x0000000000007919 */ /* 0x000e240000002100 */
[----:B0-----:R-:W-:-:S05]  /*0ba0*/  VIADD R11, R0, 0xffffff80 ;  /* 0xffffff80000b7836 */ /* 0x001fca0000000000 */
[----:B------:R-:W-:-:S04]  /*0bb0*/  SHF.R.S32.HI R0, RZ, 0x1f, R11 ;  /* 0x0000001fff007819 */ /* 0x000fc8000001140b */
[----:B------:R-:W-:-:S04]  /*0bc0*/  LEA.HI R4, R0, R11, RZ, 0x4 ;  /* 0x0000000b00047211 */ /* 0x000fc800078f20ff */
[----:B------:R-:W-:Y:S02]  /*0bd0*/  SHF.R.S32.HI R5, RZ, 0x4, R4 ;  /* 0x00000004ff057819 */ /* 0x000fe40000011404 */
[----:B--2---:R-:W-:Y:S02]  /*0be0*/  R2UR UR4, R2 ;  /* 0x00000000020472ca */ /* 0x004fe400000e0000 */
[----:B------:R-:W-:-:S04]  /*0bf0*/  LEA.HI R2, R0, R11, RZ, 0x7 ;  /* 0x0000000b00027211 */ /* 0x000fc800078f38ff */
[----:B------:R-:W-:Y:S02]  /*0c00*/  LOP3.LUT R3, R2, 0xffffff80, RZ, 0xc0, !PT ;  /* 0xffffff8002037812 */ /* 0x000fe400078ec0ff */
[----:B------:R-:W-:-:S03]  /*0c10*/  SHF.R.S32.HI R12, RZ, 0x7, R2 ;  /* 0x00000007ff0c7819 */ /* 0x000fc60000011402 */
[C---:B------:R-:W-:Y:S01]  /*0c20*/  IMAD.IADD R17, R11.reuse, 0x1, -R3 ;  /* 0x000000010b117824 */ /* 0x040fe200078e0a03 */
[C---:B------:R-:W-:Y:S01]  /*0c30*/  LEA.HI R3, R4.reuse, R5, RZ, 0x1 ;  /* 0x0000000504037211 */ /* 0x040fe200078f08ff */
[----:B------:R-:W-:Y:S01]  /*0c40*/  ULOP3.LUT UR4, UR4, 0x1, URZ, 0xfc, !UPT ;  /* 0x0000000104047892 */ /* 0x000fe2000f8efc3f */
[----:B------:R-:W-:Y:S02]  /*0c50*/  LOP3.LUT R4, R4, 0x3fffff0, RZ, 0xc0, !PT ;  /* 0x03fffff004047812 */ /* 0x000fe400078ec0ff */
[----:B------:R-:W-:Y:S02]  /*0c60*/  SHF.R.S32.HI R7, RZ, 0x1f, R17 ;  /* 0x0000001fff077819 */ /* 0x000fe40000011411 */
[----:B------:R-:W-:Y:S01]  /*0c70*/  LEA.HI R2, R2, R12, RZ, 0x1 ;  /* 0x0000000c02027211 */ /* 0x000fe200078f08ff */
[----:B------:R-:W-:Y:S01]  /*0c80*/  IMAD.IADD R4, R11, 0x1, -R4 ;  /* 0x000000010b047824 */ /* 0x000fe200078e0a04 */
[CC--:B------:R-:W-:Y:S02]  /*0c90*/  LEA.HI R8, R7.reuse, R17.reuse, RZ, 0x2 ;  /* 0x0000001107087211 */ /* 0x0c0fe400078f10ff */
[----:B------:R-:W-:-:S02]  /*0ca0*/  LEA.HI R7, R7, R17, RZ, 0x5 ;  /* 0x0000001107077211 */ /* 0x000fc400078f28ff */
[--C-:B------:R-:W-:Y:S02]  /*0cb0*/  SHF.R.S32.HI R9, RZ, 0x2, R8.reuse ;  /* 0x00000002ff097819 */ /* 0x100fe40000011408 */
[----:B------:R-:W-:Y:S02]  /*0cc0*/  SHF.R.S32.HI R6, RZ, 0x1f, R8 ;  /* 0x0000001fff067819 */ /* 0x000fe40000011408 */
[----:B------:R-:W-:Y:S02]  /*0cd0*/  LOP3.LUT R8, R8, 0x7ffffffc, RZ, 0xc0, !PT ;  /* 0x7ffffffc08087812 */ /* 0x000fe400078ec0ff */
[----:B------:R-:W-:Y:S02]  /*0ce0*/  LEA.HI R10, R6, R9, RZ, 0x3 ;  /* 0x00000009060a7211 */ /* 0x000fe400078f18ff */
[----:B------:R-:W-:Y:S01]  /*0cf0*/  LOP3.LUT R6, R3, 0x1ffffffe, RZ, 0xc0, !PT ;  /* 0x1ffffffe03067812 */ /* 0x000fe200078ec0ff */
[----:B------:R-:W-:Y:S01]  /*0d00*/  IMAD.IADD R8, R17, 0x1, -R8 ;  /* 0x0000000111087824 */ /* 0x000fe200078e0a08 */
[----:B------:R-:W-:Y:S01]  /*0d10*/  LEA.HI R3, R0, R11, RZ, 0x5 ;  /* 0x0000000b00037211 */ /* 0x000fe200078f28ff */
[----:B------:R-:W-:Y:S01]  /*0d20*/  IMAD.MOV.U32 R17, RZ, RZ, RZ ;  /* 0x000000ffff117224 */ /* 0x000fe200078e00ff */
[----:B------:R-:W-:-:S02]  /*0d30*/  LOP3.LUT R10, R10, 0xfffffff8, RZ, 0xc0, !PT ;  /* 0xfffffff80a0a7812 */ /* 0x000fc400078ec0ff */
[----:B------:R-:W-:Y:S01]  /*0d40*/  IADD3 R6, R5, -R6, RZ ;  /* 0x8000000605067210 */ /* 0x000fe20007ffe0ff */
[----:B------:R-:W-:Y:S01]  /*0d50*/  IMAD.SHL.U32 R3, R3, 0x20, RZ ;  /* 0x0000002003037824 */ /* 0x000fe200078e00ff */
[----:B------:R-:W-:Y:S01]  /*0d60*/  SHF.R.S32.HI R7, RZ, 0x5, R7 ;  /* 0x00000005ff077819 */ /* 0x000fe20000011407 */
[----:B------:R-:W-:Y:S01]  /*0d70*/  IMAD.IADD R10, R9, 0x1, -R10 ;  /* 0x00000001090a7824 */ /* 0x000fe200078e0a0a */
[----:B------:R-:W-:Y:S01]  /*0d80*/  LOP3.LUT R2, R2, 0x3fffffe, RZ, 0xc0, !PT ;  /* 0x03fffffe02027812 */ /* 0x000fe200078ec0ff */
[----:B------:R-:W-:Y:S01]  /*0d90*/  IMAD.MOV.U32 R5, RZ, RZ, -0x2 ;  /* 0xfffffffeff057424 */ /* 0x000fe200078e00ff */
[----:B------:R-:W-:Y:S02]  /*0da0*/  LOP3.LUT R18, R3, 0xfffffc00, RZ, 0xc0, !PT ;  /* 0xfffffc0003127812 */ /* 0x000fe400078ec0ff */
[----:B------:R-:W-:Y:S01]  /*0db0*/  LEA R7, R7, R10, 0x4 ;  /* 0x0000000a07077211 */ /* 0x000fe200078e20ff */
[----:B------:R-:W-:Y:S02]  /*0dc0*/  IMAD.IADD R2, R12, 0x1, -R2 ;  /* 0x000000010c027824 */ /* 0x000fe400078e0a02 */
[----:B------:R-:W-:-:S02]  /*0dd0*/  IMAD R3, R4, 0x40, R18 ;  /* 0x0000004004037824 */ /* 0x000fc400078e0212 */
[----:B------:R-:W-:Y:S01]  /*0de0*/  IMAD R9, R2, 0x40, R7 ;  /* 0x0000004002097824 */ /* 0x000fe200078e0207 */
[----:B------:R-:W-:Y:S01]  /*0df0*/  LEA.HI R2, R0, R11, RZ, 0x2 ;  /* 0x0000000b00027211 */ /* 0x000fe200078f10ff */
[----:B------:R-:W-:Y:S02]  /*0e00*/  IMAD R4, R6, 0x8, R3 ;  /* 0x0000000806047824 */ /* 0x000fe400078e0203 */
[----:B------:R-:W-:Y:S01]  /*0e10*/  IMAD R3, R8, R5, 0xe0 ;  /* 0x000000e008037424 */ /* 0x000fe200078e0205 */
[----:B------:R-:W-:Y:S02]  /*0e20*/  SHF.R.S32.HI R228, RZ, 0x2, R2 ;  /* 0x00000002ffe47819 */ /* 0x000fe40000011402 */
[----:B------:R0:W-:Y:S03]  /*0e30*/  STL [R1+0xb8], R4 ;  /* 0x0000b80401007387 */ /* 0x0001e60000100800 */
[----:B------:R-:W-:Y:S01]  /*0e40*/  VIADD R12, R228, 0x80 ;  /* 0x00000080e40c7836 */ /* 0x000fe20000000000 */
[----:B------:R1:W-:Y:S04]  /*0e50*/  STL [R1+0xb0], R3 ;  /* 0x0000b00301007387 */ /* 0x0003e80000100800 */
[----:B------:R2:W-:Y:S01]  /*0e60*/  STL [R1+0x54], R13 ;  /* 0x0000540d01007387 */ /* 0x0005e20000100800 */
[----:B------:R-:W-:-:S02]  /*0e70*/  SHF.R.S32.HI R6, RZ, 0x1f, R12 ;  /* 0x0000001fff067819 */ /* 0x000fc4000001140c */
[----:B0-----:R-:W-:Y:S01]  /*0e80*/  LEA.HI R4, R0, R11, RZ, 0x3 ;  /* 0x0000000b00047211 */ /* 0x001fe200078f18ff */
[----:B------:R-:W-:Y:S01]  /*0e90*/  STL [R1+0x58], R14 ;  /* 0x0000580e01007387 */ /* 0x000fe20000100800 */
[----:B------:R-:W-:Y:S01]  /*0ea0*/  LOP3.LUT R0, R2, 0xfffffffc, RZ, 0xc0, !PT ;  /* 0xfffffffc02007812 */ /* 0x000fe200078ec0ff */
[----:B-1----:R-:W-:Y:S01]  /*0eb0*/  IMAD.U32 R3, RZ, RZ, UR4 ;  /* 0x00000004ff037e24 */ /* 0x002fe2000f8e00ff */
[----:B------:R-:W-:Y:S01]  /*0ec0*/  LEA.HI R6, R6, R12, RZ, 0x3 ;  /* 0x0000000c06067211 */ /* 0x000fe200078f18ff */
[----:B------:R-:W-:Y:S01]  /*0ed0*/  STL [R1+0x5c], R15 ;  /* 0x00005c0f01007387 */ /* 0x000fe20000100800 */
[----:B------:R-:W-:Y:S01]  /*0ee0*/  UMOV UR4, URZ ;  /* 0x0000003f00047c82 */ /* 0x000fe20008000000 */
[----:B------:R-:W-:Y:S02]  /*0ef0*/  IMAD.IADD R0, R11, 0x1, -R0 ;  /* 0x000000010b007824 */ /* 0x000fe400078e0a00 */
[----:B------:R-:W-:Y:S01]  /*0f00*/  STL [R1+0xac], R9 ;  /* 0x0000ac0901007387 */ /* 0x000fe20000100800 */
[----:B--2---:R-:W-:-:S02]  /*0f10*/  VIADD R13, R228, 0x40 ;  /* 0x00000040e40d7836 */ /* 0x004fc40000000000 */
[C---:B------:R-:W-:Y:S01]  /*0f20*/  SHF.L.U32 R18, R0.reuse, 0x4, RZ ;  /* 0x0000000400127819 */ /* 0x040fe200000006ff */
[----:B------:R0:W-:Y:S01]  /*0f30*/  STL [R1+0x44], R3 ;  /* 0x0000440301007387 */ /* 0x0001e20000100800 */
[----:B------:R-:W-:Y:S02]  /*0f40*/  IMAD.SHL.U32 R22, R0, 0x8, RZ ;  /* 0x0000000800167824 */ /* 0x000fe400078e00ff */
[----:B------:R-:W-:Y:S01]  /*0f50*/  IMAD.SHL.U32 R6, R6, 0x80, RZ ;  /* 0x0000008006067824 */ /* 0x000fe200078e00ff */
[----:B------:R-:W-:Y:S01]  /*0f60*/  SHF.R.S32.HI R19, RZ, 0x1f, R18 ;  /* 0x0000001fff137819 */ /* 0x000fe20000011412 */
[----:B------:R-:W-:Y:S01]  /*0f70*/  VIADD R230, R22, 0x20 ;  /* 0x0000002016e67836 */ /* 0x000fe20000000000 */
[----:B------:R-:W-:Y:S02]  /*0f80*/  SHF.R.S32.HI R23, RZ, 0x1f, R22 ;  /* 0x0000001fff177819 */ /* 0x000fe40000011416 */
[----:B0-----:R-:W-:Y:S02]  /*0f90*/  SHF.R.S32.HI R3, RZ, 0x1f, R2 ;  /* 0x0000001fff037819 */ /* 0x001fe40000011402 */
[----:B------:R-:W-:-:S02]  /*0fa0*/  LOP3.LUT R2, R4, 0xfffffff8, RZ, 0xc0, !PT ;  /* 0xfffffff804027812 */ /* 0x000fc400078ec0ff */
[----:B------:R-:W-:Y:S02]  /*0fb0*/  LEA.HI R3, R3, R228, RZ, 0x3 ;  /* 0x000000e403037211 */ /* 0x000fe400078f18ff */
[----:B------:R-:W-:Y:S01]  /*0fc0*/  SHF.R.S32.HI R4, RZ, 0x3, R4 ;  /* 0x00000003ff047819 */ /* 0x000fe20000011404 */
[----:B------:R-:W-:Y:S01]  /*0fd0*/  IMAD.IADD R10, R11, 0x1, -R2 ;  /* 0x000000010b0a7824 */ /* 0x000fe200078e0a02 */
[----:B------:R-:W-:Y:S01]  /*0fe0*/  LEA.HI R2, R0, R0, RZ, 0x1 ;  /* 0x0000000000027211 */ /* 0x000fe200078f08ff */
[----:B------:R-:W-:Y:S01]  /*0ff0*/  VIADD R11, R228, 0xc0 ;  /* 0x000000c0e40b7836 */ /* 0x000fe20000000000 */
[----:B------:R-:W-:Y:S01]  /*1000*/  LOP3.LUT R3, R3, 0xfffffff8, RZ, 0xc0, !PT ;  /* 0xfffffff803037812 */ /* 0x000fe200078ec0ff */
[----:B------:R-:W-:Y:S01]  /*1010*/  IMAD.SHL.U32 R10, R10, 0x8, RZ ;  /* 0x000000080a0a7824 */ /* 0x000fe200078e00ff */
[----:B------:R-:W-:Y:S01]  /*1020*/  LOP3.LUT R5, R2, 0x1ffffffe, RZ, 0xc0, !PT ;  /* 0x1ffffffe02057812 */ /* 0x000fe200078ec0ff */
[----:B------:R-:W-:Y:S01]  /*1030*/  IMAD.SHL.U32 R7, R11, 0x80, RZ ;  /* 0x000000800b077824 */ /* 0x000fe200078e00ff */
[----:B------:R-:W-:Y:S01]  /*1040*/  SHF.R.S32.HI R2, RZ, 0x1f, R228 ;  /* 0x0000001fff027819 */ /* 0x000fe200000114e4 */
[----:B------:R-:W-:Y:S01]  /*1050*/  IMAD.SHL.U32 R4, R12, 0x80, RZ ;  /* 0x000000800c047824 */ /* 0x000fe200078e00ff */
[----:B------:R-:W-:Y:S01]  /*1060*/  SHF.R.S32.HI R2, RZ, 0x1f, R13 ;  /* 0x0000001fff027819 */ /* 0x000fe2000001140d */
[----:B------:R-:W-:Y:S01]  /*1070*/  IMAD.IADD R5, R0, 0x1, -R5 ;  /* 0x0000000100057824 */ /* 0x000fe200078e0a05 */
[----:B------:R-:W-:Y:S01]  /*1080*/  IADD3 R229, R228, -R3, RZ ;  /* 0x80000003e4e57210 */ /* 0x000fe20007ffe0ff */
[----:B------:R-:W-:Y:S01]  /*1090*/  IMAD.SHL.U32 R0, R13, 0x80, RZ ;  /* 0x000000800d007824 */ /* 0x000fe200078e00ff */
[----:B------:R-:W-:Y:S01]  /*10a0*/  LEA.HI R2, R2, R13, RZ, 0x3 ;  /* 0x0000000d02027211 */ /* 0x000fe200078f18ff */
[----:B------:R-:W-:Y:S01]  /*10b0*/  STL [R1+0x6c], R10 ;  /* 0x00006c0a01007387 */ /* 0x000fe20000100800 */
[----:B------:R-:W-:-:S02]  /*10c0*/  LOP3.LUT R3, R7, 0x380, RZ, 0xc0, !PT ;  /* 0x0000038007037812 */ /* 0x000fc400078ec0ff */
[----:B------:R-:W-:Y:S01]  /*10d0*/  SHF.R.S32.HI R3, RZ, 0x1f, R10 ;  /* 0x0000001fff037819 */ /* 0x000fe2000001140a */
[----:B------:R-:W-:Y:S01]  /*10e0*/  IMAD.SHL.U32 R2, R2, 0x80, RZ ;  /* 0x0000008002027824 */ /* 0x000fe200078e00ff */
[----:B------:R-:W-:Y:S02]  /*10f0*/  LOP3.LUT R0, R0, 0x380, RZ, 0xc0, !PT ;  /* 0x0000038000007812 */ /* 0x000fe400078ec0ff */
[----:B------:R-:W-:Y:S01]  /*1100*/  SHF.R.S32.HI R8, RZ, 0x1f, R11 ;  /* 0x0000001fff087819 */ /* 0x000fe2000001140b */
[----:B------:R0:W-:Y:S01]  /*1110*/  STL [R1+0xc0], R3 ;  /* 0x0000c00301007387 */ /* 0x0001e20000100800 */
[----:B------:R-:W-:Y:S01]  /*1120*/  LOP3.LUT R4, R4, 0x380, RZ, 0xc0, !PT ;  /* 0x0000038004047812 */ /* 0x000fe200078ec0ff */
[----:B------:R-:W-:Y:S01]  /*1130*/  VIADD R4, R10, 0x40 ;  /* 0x000000400a047836 */ /* 0x000fe20000000000 */
[----:B------:R-:W-:Y:S02]  /*1140*/  LEA.HI R8, R8, R11, RZ, 0x3 ;  /* 0x0000000b08087211 */ /* 0x000fe400078f18ff */
[----:B------:R-:W-:-:S02]  /*1150*/  LOP3.LUT R2, R2, 0xfffffc00, RZ, 0xc0, !PT ;  /* 0xfffffc0002027812 */ /* 0x000fc400078ec0ff */
[----:B------:R-:W-:Y:S01]  /*1160*/  SHF.R.S32.HI R7, RZ, 0x1f, R230 ;  /* 0x0000001fff077819 */ /* 0x000fe200000114e6 */
[----:B------:R-:W-:Y:S01]  /*1170*/  IMAD.SHL.U32 R8, R8, 0x80, RZ ;  /* 0x0000008008087824 */ /* 0x000fe200078e00ff */
[----:B------:R1:W-:Y:S01]  /*1180*/  STL [R1+0x88], R4 ;  /* 0x0000880401007387 */ /* 0x0003e20000100800 */
[----:B0-----:R-:W-:Y:S02]  /*1190*/  SHF.R.U32.HI R3, RZ, 0x3, R0 ;  /* 0x00000003ff037819 */ /* 0x001fe40000011600 */
[----:B------:R-:W-:Y:S01]  /*11a0*/  LOP3.LUT R0, R0, 0x70, R18, 0xf8, !PT ;  /* 0x0000007000007812 */ /* 0x000fe200078ef812 */
[----:B------:R0:W-:Y:S03]  /*11b0*/  STL [R1+0x74], R2 ;  /* 0x0000740201007387 */ /* 0x0001e60000100800 */
[----:B------:R-:W-:Y:S01]  /*11c0*/  LOP3.LUT R3, R2, R0, R3, 0xf6, !PT ;  /* 0x0000000002037212 */ /* 0x000fe200078ef603 */
[----:B------:R-:W-:Y:S01]  /*11d0*/  STL [R1+0xa4], R7 ;  /* 0x0000a40701007387 */ /* 0x000fe20000100800 */
[----:B------:R-:W-:-:S02]  /*11e0*/  SHF.R.S32.HI R0, RZ, 0x1f, R4 ;  /* 0x0000001fff007819 */ /* 0x000fc40000011404 */
[----:B-1----:R-:W-:Y:S02]  /*11f0*/  LOP3.LUT R4, R8, 0xfffffc00, RZ, 0xc0, !PT ;  /* 0xfffffc0008047812 */ /* 0x002fe400078ec0ff */
[----:B0-----:R-:W-:Y:S01]  /*1200*/  LOP3.LUT R2, R6, 0xfffffc00, RZ, 0xc0, !PT ;  /* 0xfffffc0006027812 */ /* 0x001fe200078ec0ff */
[----:B------:R0:W-:Y:S04]  /*1210*/  STL [R1+0xbc], R0 ;  /* 0x0000bc0001007387 */ /* 0x0001e80000100800 */
[----:B------:R1:W-:Y:S04]  /*1220*/  STL [R1+0x7c], R2 ;  /* 0x00007c0201007387 */ /* 0x0003e80000100800 */
[----:B------:R-:W-:Y:S01]  /*1230*/  STL [R1+0x78], R4 ;  /* 0x0000780401007387 */ /* 0x000fe20000100800 */
[----:B0-----:R-:W-:Y:S01]  /*1240*/  IMAD.IADD R0, R16, 0x1, R3 ;  /* 0x0000000110007824 */ /* 0x001fe200078e0203 */
[----:B-1----:R-:W-:-:S04]  /*1250*/  LEA R2, R5, R9, 0x3 ;  /* 0x0000000905027211 */ /* 0x002fc800078e18ff */
[----:B------:R0:W-:Y:S04]  /*1260*/  STL [R1+0xa8], R0 ;  /* 0x0000a80001007387 */ /* 0x0001e80000100800 */
[----:B------:R1:W-:Y:S01]  /*1270*/  STL [R1+0xb4], R2 ;  /* 0x0000b40201007387 */ /* 0x0003e20000100800 */
[----:B0-----:R-:W-:-:S05]  /*1280*/  IMAD.U32 R0, RZ, RZ, UR4 ;  /* 0x00000004ff007e24 */ /* 0x001fca000f8e00ff */
[----:B------:R1:W-:Y:S02]  /*1290*/  STL [R1+0xa0], R0 ;  /* 0x0000a00001007387 */ /* 0x0003e40000100800 */
.L_x_6265:
[----:B-12---:R-:W2:Y:S01]  /*12a0*/  LDL.LU R0, [R1+0x5c] ;  /* 0x00005c0001007983 */ /* 0x006ea20000300800 */
[----:B------:R-:W2:Y:S01]  /*12b0*/  LDC.64 R2, c[0x0][0xc88] ;  /* 0x00032200ff027b82 */ /* 0x000ea20000000a00 */
        /* <DEDUP_REMOVED lines=14> */
[C---:B---3--:R-:W-:Y:S01]  /*13a0*/  @P1 LEA R4, P2, R0.reuse, UR4, 0x2 ;  /* 0x0000000400041c11 */ /* 0x048fe2000f8410ff */
[----:B------:R-:W-:Y:S01]  /*13b0*/  STL [R1+0x84], R0 ;  /* 0x0000840001007387 */ /* 0x000fe20000100800 */
[C-C-:B------:R-:W-:Y:S02]  /*13c0*/  SHF.L.U64.HI R30, R0.reuse, 0x2, R6.reuse ;  /* 0x00000002001e7819 */ /* 0x140fe40000010206 */
[----:B------:R-:W-:Y:S01]  /*13d0*/  @P1 LEA.HI.X R5, R0, UR5, R6, 0x2, P2 ;  /* 0x0000000500051c11 */ /* 0x000fe200090f1406 */
[----:B------:R0:W-:Y:S01]  /*13e0*/  STL [R1+0x98], R6 ;  /* 0x0000980601007387 */ /* 0x0001e20000100800 */
[----:B------:R-:W-:Y:S01]  /*13f0*/  ISETP.NE.U32.AND P2, PT, RZ, UR8, PT ;  /* 0x00000008ff007c0c */ /* 0x000fe2000bf45070 */
[----:B------:R-:W-:Y:S01]  /*1400*/  ULDC UR4, c[0x0][0x288] ;  /* 0x0000a20000047ab9 */ /* 0x000fe20000000800 */
[C---:B------:R-:W-:Y:S01]  /*1410*/  IADD3 R8, P3, R31.reuse, UR6, RZ ;  /* 0x000000061f087c10 */ /* 0x040fe2000ff7e0ff */
[----:B------:R1:W5:Y:S01]  /*1420*/  @P1 LDG.E R3, desc[UR60][R4.64] ;  /* 0x0000003c04031981 */ /* 0x000362000c1e1900 */
        /* <DEDUP_REMOVED lines=18> */
[----:B------:R-:W-:Y:S01]  /*1550*/  IMAD.U32 R26, RZ, RZ, UR4 ;  /* 0x00000004ff1a7e24 */ /* 0x000fe2000f8e00ff */
[----:B------:R-:W-:Y:S01]  /*1560*/  MOV R27, R0 ;  /* 0x00000000001b7202 */ /* 0x000fe20000000f00 */
[----:B-1--4-:R-:W-:Y:S06]  /*1570*/  @P2 BRA `(.L_x_6095) ;  /* 0x0000000000242947 */ /* 0x012fec0003800000 */
        /* <DEDUP_REMOVED lines=9> */
.L_x_6095:
        /* <DEDUP_REMOVED lines=12> */
.L_x_6096:
[----:B------:R-:W-:Y:S05]  /*16d0*/  @!P0 BRA `(.L_x_6097) ;  /* 0x00000000000c8947 */ /* 0x000fea0003800000 */
[----:B------:R-:W2:Y:S04]  /*16e0*/  LDG.E R5, desc[UR60][R8.64] ;  /* 0x0000003c08057981 */ /* 0x000ea8000c1e1900 */
[----:B------:R-:W2:Y:S02]  /*16f0*/  LDG.E R26, desc[UR60][R8.64+0x4] ;  /* 0x0000043c081a7981 */ /* 0x000ea4000c1e1900 */
[----:B--2---:R-:W-:-:S07]  /*1700*/  IMAD.IADD R26, R26, 0x1, -R5 ;  /* 0x000000011a1a7824 */ /* 0x004fce00078e0a05 */
.L_x_6097:
        /* <DEDUP_REMOVED lines=8> */
[----:B------:R0:W2:Y:S01]  /*1790*/  @P0 LDG.E R9, desc[UR60][R4.64+0x4] ;  /* 0x0000043c04090981 */ /* 0x0000a2000c1e1900 */
[----:B------:R-:W-:Y:S01]  /*17a0*/  ISETP.NE.U32.AND P1, PT, RZ, UR4, PT ;  /* 0x00000004ff007c0c */ /* 0x000fe2000bf25070 */
[----:B------:R-:W-:-:S03]  /*17b0*/  IMAD.MOV.U32 R121, RZ, RZ, R26 ;  /* 0x000000ffff797224 */ /* 0x000fc600078e001a */
[----:B------:R-:W-:Y:S01]  /*17c0*/  ISETP.NE.AND.EX P1, PT, RZ, UR5, PT, P1 ;  /* 0x00000005ff007c0c */ /* 0x000fe2000bf25310 */
[----:B0-----:R-:W-:-:S12]  /*17d0*/  IMAD.MOV.U32 R4, RZ, RZ, RZ ;  /* 0x000000ffff047224 */ /* 0x001fd800078e00ff */
[----:B------:R-:W-:-:S04]  /*17e0*/  @P1 IADD3 R6, P2, R31, UR4, RZ ;  /* 0x000000041f061c10 */ /* 0x000fc8000ff5e0ff */
[----:B------:R-:W-:-:S05]  /*17f0*/  @P1 IADD3.X R7, R30, UR5, RZ, P2, !PT ;  /* 0x000000051e071c10 */ /* 0x000fca00097fe4ff */
[----:B------:R0:W5:Y:S01]  /*1800*/  @P1 LDG.E R121, desc[UR60][R6.64] ;  /* 0x0000003c06791981 */ /* 0x000162000c1e1900 */
[----:B--2---:R-:W-:Y:S02]  /*1810*/  @P0 IMAD.IADD R2, R9, 0x1, -R0 ;  /* 0x0000000109020824 */ /* 0x004fe400078e0a00 */
[----:B------:R-:W-:-:S03]  /*1820*/  IMAD.MOV R0, RZ, RZ, -R3 ;  /* 0x000000ffff007224 */ /* 0x000fc600078e0a03 */
[----:B------:R-:W-:Y:S02]  /*1830*/  IADD3 R138, R3, R2, RZ ;  /* 0x00000002038a7210 */ /* 0x000fe40007ffe0ff */
[----:B------:R-:W-:-:S03]  /*1840*/  VIMNMX R0, RZ, R0, !PT ;  /* 0x00000000ff007248 */ /* 0x000fc60007fe0100 */
[----:B------:R-:W-:Y:S01]  /*1850*/  VIADD R5, R138, 0xdf ;  /* 0x000000df8a057836 */ /* 0x000fe20000000000 */
[----:B------:R-:W-:-:S03]  /*1860*/  SHF.R.U32.HI R24, RZ, 0x5, R0 ;  /* 0x00000005ff187819 */ /* 0x000fc60000011600 */
[----:B------:R-:W-:-:S04]  /*1870*/  IMAD.HI R4, R5, -0x6db6db6d, R4 ;  /* 0x9249249305047827 */ /* 0x000fc800078e0204 */
[----:B------:R-:W-:Y:S01]  /*1880*/  IMAD.WIDE.U32 R24, R24, 0x24924925, RZ ;  /* 0x2492492518187825 */ /* 0x000fe200078e00ff */
[----:B------:R-:W-:-:S03]  /*1890*/  SHF.R.U32.HI R233, RZ, 0x1f, R4 ;  /* 0x0000001fffe97819 */ /* 0x000fc60000011604 */
[----:B------:R-:W-:Y:S01]  /*18a0*/  IMAD.MOV.U32 R24, RZ, RZ, R25 ;  /* 0x000000ffff187224 */ /* 0x000fe200078e0019 */
[----:B------:R-:W-:-:S04]  /*18b0*/  LEA.HI.SX32 R233, R4, R233, 0x19 ;  /* 0x000000e904e97211 */ /* 0x000fc800078fcaff */
[----:B------:R-:W-:Y:S01]  /*18c0*/  MOV R25, R24 ;  /* 0x0000001800197202 */ /* 0x000fe20000000f00 */
[----:B------:R-:W-:-:S05]  /*18d0*/  IMAD R3, R233, 0xe0, -R3 ;  /* 0x000000e0e9037824 */ /* 0x000fca00078e0a03 */
[----:B------:R-:W-:-:S04]  /*18e0*/  VIMNMX R3, R3, R2, PT ;  /* 0x0000000203037248 */ /* 0x000fc80003fe0100 */
[----:B------:R-:W-:-:S13]  /*18f0*/  ISETP.GT.AND P0, PT, R3, R0, PT ;  /* 0x000000000300720c */ /* 0x000fda0003f04270 */
[----:B------:R-:W-:Y:S02]  /*1900*/  @P0 VIADD R5, R3, 0xdf ;  /* 0x000000df03050836 */ /* 0x000fe40000000000 */
[----:B------:R-:W-:-:S04]  /*1910*/  @P0 IMAD.MOV.U32 R4, RZ, RZ, RZ ;  /* 0x000000ffff040224 */ /* 0x000fc800078e00ff */
[----:B------:R-:W-:-:S05]  /*1920*/  @P0 IMAD.HI R4, R5, -0x6db6db6d, R4 ;  /* 0x9249249305040827 */ /* 0x000fca00078e0204 */
        /* <DEDUP_REMOVED lines=25> */
.L_x_6100:
[----:B------:R-:W-:Y:S05]  /*1ac0*/  BSYNC B6 ;  /* 0x0000000000067941 */ /* 0x000fea0003800000 */
.L_x_6099:
        /* <DEDUP_REMOVED lines=20> */
.L_x_6102:
[----:B------:R-:W-:Y:S05]  /*1c10*/  BSYNC B6 ;  /* 0x0000000000067941 */ /* 0x000fea0003800000 */
.L_x_6101:
[----:B------:R-:W-:Y:S01]  /*1c20*/  ULDC.64 UR4, c[0x0][0x9f8] ;  /* 0x00027e0000047ab9 */ /* 0x000fe20000000a00 */
[----:B------:R-:W2:Y:S01]  /*1c30*/  LDL R56, [R1+0x74] ;  /* 0x0000740001387983 */ /* 0x000ea20000100800 */
[----:B------:R-:W-:Y:S01]  /*1c40*/  ISETP.NE.U32.AND P0, PT, RZ, UR4, PT ;  /* 0x00000004ff007c0c */ /* 0x000fe2000bf05070 */
[----:B------:R-:W0:Y:S01]  /*1c50*/  LDC.64 R44, c[0x0][0x300] ;  /* 0x0000c000ff2c7b82 */ /* 0x000e220000000a00 */
[----:B------:R-:W-:Y:S01]  /*1c60*/  IADD3 R103, R29, R26, RZ ;  /* 0x0000001a1d677210 */ /* 0x000fe20007ffe0ff */
[----:B------:R-:W3:Y:S01]  /*1c70*/  LDL R54, [R1+0x7c] ;  /* 0x00007c0001367983 */ /* 0x000ee20000100800 */
[----:B------:R-:W-:Y:S01]  /*1c80*/  ISETP.NE.AND.EX P0, PT, RZ, UR5, PT, P0 ;  /* 0x00000005ff007c0c */ /* 0x000fe2000bf05300 */
[----:B------:R-:W-:Y:S02]  /*1c90*/  ULDC.64 UR6, c[0x0][0xa08] ;  /* 0x0002820000067ab9 */ /* 0x000fe40000000a00 */
[----:B------:R-:W4:Y:S01]  /*1ca0*/  LDL R52, [R1+0x78] ;  /* 0x0000780001347983 */ /* 0x000f220000100800 */
[----:B------:R-:W-:Y:S01]  /*1cb0*/  SHF.R.S32.HI R8, RZ, 0x1f, R28 ;  /* 0x0000001fff087819 */ /* 0x000fe2000001141c */
[----:B------:R-:W1:Y:S08]  /*1cc0*/  LDC.64 R38, c[0x0][0x3f8] ;  /* 0x0000fe00ff267b82 */ /* 0x000e700000000a00 */
[----:B------:R-:W-:-:S04]  /*1cd0*/  @P0 IADD3 R4, P1, R31, UR4, RZ ;  /* 0x000000041f040c10 */ /* 0x000fc8000ff3e0ff */
[----:B------:R-:W-:Y:S01]  /*1ce0*/  @P0 IADD3.X R5, R30, UR5, RZ, P1, !PT ;  /* 0x000000051e050c10 */ /* 0x000fe20008ffe4ff */
[----:B------:R-:W1:Y:S01]  /*1cf0*/  S2R R20, SR_TID.X ;  /* 0x0000000000147919 */ /* 0x000e620000002100 */
[----:B------:R-:W-:Y:S01]  /*1d00*/  SHF.R.S32.HI R33, RZ, 0x1f, R103 ;  /* 0x0000001fff217819 */ /* 0x000fe20000011467 */
[----:B------:R-:W-:Y:S02]  /*1d10*/  ULDC.64 UR4, c[0x0][0x308] ;  /* 0x0000c20000047ab9 */ /* 0x000fe40000000a00 */
[----:B------:R1:W2:Y:S01]  /*1d20*/  @P0 LDG.E R27, desc[UR60][R4.64] ;  /* 0x0000003c041b0981 */ /* 0x0002a2000c1e1900 */
[-C--:B0-----:R-:W-:Y:S01]  /*1d30*/  IMAD.WIDE.U32 R6, R103, R44.reuse, RZ ;  /* 0x0000002c67067225 */ /* 0x081fe200078e00ff */
[----:B------:R-:W-:Y:S02]  /*1d40*/  ISETP.NE.U32.AND P0, PT, RZ, UR6, PT ;  /* 0x00000006ff007c0c */ /* 0x000fe4000bf05070 */
[----:B------:R-:W-:Y:S01]  /*1d50*/  SHF.L.U64.HI R107, R44, 0x6, R45 ;  /* 0x000000062c6b7819 */ /* 0x000fe2000001022d */
[----:B------:R-:W-:Y:S01]  /*1d60*/  IMAD R0, R33, R44, RZ ;  /* 0x0000002c21007224 */ /* 0x000fe200078e02ff */
[----:B------:R-:W-:Y:S01]  /*1d70*/  ISETP.NE.AND.EX P0, PT, RZ, UR7, PT, P0 ;  /* 0x00000007ff007c0c */ /* 0x000fe2000bf05300 */
[----:B------:R-:W-:Y:S01]  /*1d80*/  VIADD R15, R228, 0x80 ;  /* 0x00000080e40f7836 */ /* 0x000fe20000000000 */
[----:B-1----:R-:W-:Y:S01]  /*1d90*/  SHF.L.U64.HI R12, R38, 0x6, R39 ;  /* 0x00000006260c7819 */ /* 0x002fe20000010227 */
[----:B------:R-:W-:-:S02]  /*1da0*/  IMAD R3, R103, R45, R0 ;  /* 0x0000002d67037224 */ /* 0x000fc400078e0200 */
[----:B------:R-:W-:Y:S01]  /*1db0*/  IMAD R0, R8, UR4, RZ ;  /* 0x0000000408007c24 */ /* 0x000fe2000f8e02ff */
[----:B------:R-:W-:Y:S01]  /*1dc0*/  SHF.R.S32.HI R123, RZ, 0x1f, R15 ;  /* 0x0000001fff7b7819 */ /* 0x000fe2000001140f */
[----:B------:R-:W-:Y:S02]  /*1dd0*/  IMAD.IADD R7, R7, 0x1, R3 ;  /* 0x0000000107077824 */ /* 0x000fe400078e0203 */
[C---:B------:R-:W-:Y:S02]  /*1de0*/  IMAD R3, R28.reuse, UR5, R0 ;  /* 0x000000051c037c24 */ /* 0x040fe4000f8e0200 */
[----:B------:R-:W-:Y:S01]  /*1df0*/  IMAD.WIDE.U32 R4, R28, UR4, R6 ;  /* 0x000000041c047c25 */ /* 0x000fe2000f8e0006 */
[----:B------:R-:W-:-:S03]  /*1e00*/  ULDC.64 UR4, c[0x0][0x310] ;  /* 0x0000c40000047ab9 */ /* 0x000fc60000000a00 */
[----:B------:R-:W-:Y:S02]  /*1e10*/  IMAD.IADD R5, R5, 0x1, R3 ;  /* 0x0000000105057824 */ /* 0x000fe400078e0203 */
[----:B------:R-:W-:Y:S02]  /*1e20*/  VIADD R26, R228, 0x80 ;  /* 0x00000080e41a7836 */ /* 0x000fe40000000000 */
[----:B------:R-:W-:Y:S02]  /*1e30*/  IMAD.SHL.U32 R106, R44, 0x40, RZ ;  /* 0x000000402c6a7824 */ /* 0x000fe400078e00ff */
[----:B------:R-:W-:Y:S01]  /*1e40*/  IMAD.SHL.U32 R26, R26, 0x80, RZ ;  /* 0x000000801a1a7824 */ /* 0x000fe200078e00ff */
[----:B------:R-:W-:Y:S01]  /*1e50*/  SHF.R.U32.HI R30, RZ, 0x7, R20 ;  /* 0x00000007ff1e7819 */ /* 0x000fe20000011614 */
[-C--:B------:R-:W-:Y:S01]  /*1e60*/  IMAD.WIDE.U32 R104, R228, R44.reuse, R18 ;  /* 0x0000002ce4687225 */ /* 0x080fe200078e0012 */
[----:B------:R-:W0:Y:S02]  /*1e70*/  LDC.64 R20, c[0x0][0x408] ;  /* 0x00010200ff147b82 */ /* 0x000e240000000a00 */
[----:B------:R-:W-:Y:S01]  /*1e80*/  ISETP.NE.AND P6, PT, R30, 0x1, PT ;  /* 0x000000011e00780c */ /* 0x000fe20003fc5270 */
[----:B------:R-:W-:Y:S01]  /*1e90*/  IMAD.WIDE.U32 R132, R228, R44, R106 ;  /* 0x0000002ce4847225 */ /* 0x000fe200078e006a */
[----:B------:R-:W-:-:S03]  /*1ea0*/  LOP3.LUT R26, R26, 0x380, RZ, 0xc0, !PT ;  /* 0x000003801a1a7812 */ /* 0x000fc600078ec0ff */
[C---:B------:R-:W-:Y:S01]  /*1eb0*/  VIADD R58, R228.reuse, 0xc0 ;  /* 0x000000c0e43a7836 */ /* 0x040fe20000000000 */
[----:B------:R-:W-:Y:S01]  /*1ec0*/  SHF.R.U32.HI R140, RZ, 0x3, R26 ;  /* 0x00000003ff8c7819 */ /* 0x000fe2000001161a */
[----:B------:R-:W-:Y:S02]  /*1ed0*/  VIADD R13, R228, 0xc0 ;  /* 0x000000c0e40d7836 */ /* 0x000fe40000000000 */
[----:B------:R-:W-:Y:S02]  /*1ee0*/  IMAD.SHL.U32 R58, R58, 0x80, RZ ;  /* 0x000000803a3a7824 */ /* 0x000fe400078e00ff */
[----:B------:R-:W-:Y:S01]  /*1ef0*/  IMAD.WIDE.U32 R94, R38, 0xe0, RZ ;  /* 0x000000e0265e7825 */ /* 0x000fe200078e00ff */
[----:B------:R-:W-:Y:S02]  /*1f00*/  SHF.R.S32.HI R122, RZ, 0x1f, R13 ;  /* 0x0000001fff7a7819 */ /* 0x000fe4000001140d */
[----:B------:R-:W-:Y:S01]  /*1f10*/  LOP3.LUT R58, R58, 0x380, RZ, 0xc0, !PT ;  /* 0x000003803a3a7812 */ /* 0x000fe200078ec0ff */
[----:B------:R-:W-:-:S02]  /*1f20*/  IMAD R13, R45, 0xe0, RZ ;  /* 0x000000e02d0d7824 */ /* 0x000fc400078e02ff */
[----:B------:R-:W-:Y:S01]  /*1f30*/  IMAD.WIDE.U32 R126, R44, 0xe0, RZ ;  /* 0x000000e02c7e7825 */ /* 0x000fe200078e00ff */
[----:B------:R-:W-:-:S03]  /*1f40*/  SHF.R.U32.HI R139, RZ, 0x3, R58 ;  /* 0x00000003ff8b7819 */ /* 0x000fc6000001163a */
[C---:B------:R-:W-:Y:S02]  /*1f50*/  VIADD R32, R228.reuse, 0x40 ;  /* 0x00000040e4207836 */ /* 0x040fe40000000000 */
[----:B0-----:R-:W-:-:S03]  /*1f60*/  IMAD.WIDE.U32 R10, R228, R20, R18 ;  /* 0x00000014e40a7225 */ /* 0x001fc600078e0012 */
[----:B------:R-:W-:Y:S01]  /*1f70*/  SHF.R.S32.HI R124, RZ, 0x1f, R32 ;  /* 0x0000001fff7c7819 */ /* 0x000fe20000011420 */
[----:B------:R-:W-:Y:S02]  /*1f80*/  IMAD.MOV.U32 R98, RZ, RZ, R10 ;  /* 0x000000ffff627224 */ /* 0x000fe400078e000a */
[----:B------:R-:W-:-:S04]  /*1f90*/  IMAD.WIDE.U32 R100, R20, 0xe0, RZ ;  /* 0x000000e014647825 */ /* 0x000fc800078e00ff */
[----:B------:R-:W-:Y:S02]  /*1fa0*/  IMAD.SHL.U32 R10, R38, 0x40, RZ ;  /* 0x00000040260a7824 */ /* 0x000fe400078e00ff */
[----:B------:R-:W-:Y:S02]  /*1fb0*/  IMAD.IADD R40, R127, 0x1, R13 ;  /* 0x000000017f287824 */ /* 0x000fe400078e020d */
[----:B------:R-:W-:Y:S01]  /*1fc0*/  VIADD R135, R30, 0x8 ;  /* 0x000000081e877836 */ /* 0x000fe20000000000 */
[----:B--2---:R-:W-:Y:S02]  /*1fd0*/  SHF.R.S32.HI R0, RZ, 0x1f, R27 ;  /* 0x0000001fff007819 */ /* 0x004fe4000001141b */
[----:B------:R-:W-:Y:S02]  /*1fe0*/  SEL R7, R27, RZ, !P0 ;  /* 0x000000ff1b077207 */ /* 0x000fe40004000000 */
[----:B------:R-:W-:Y:S01]  /*1ff0*/  SEL R6, R0, RZ, !P0 ;  /* 0x000000ff00067207 */ /* 0x000fe20004000000 */
[----:B------:R-:W0:Y:S01]  /*2000*/  LDC R27, c[0x0][0x3f4] ;  /* 0x0000fd00ff1b7b82 */ /* 0x000e220000000800 */
[----:B------:R-:W-:Y:S01]  /*2010*/  IADD3 R102, P0, R228, R103, RZ ;  /* 0x00000067e4667210 */ /* 0x000fe20007f1e0ff */
[----:B------:R-:W-:-:S04]  /*2020*/  IMAD.WIDE.U32 R46, R7, UR4, R4 ;  /* 0x00000004072e7c25 */ /* 0x000fc8000f8e0004 */
[----:B------:R-:W-:-:S04]  /*2030*/  IMAD R0, R6, UR4, RZ ;  /* 0x0000000406007c24 */ /* 0x000fc8000f8e02ff */
[----:B------:R-:W-:Y:S01]  /*2040*/  IMAD R53, R7, UR5, R0 ;  /* 0x0000000507357c24 */ /* 0x000fe2000f8e0200 */
[----:B------:R-:W-:Y:S05]  /*2050*/  @!P6 WARPSYNC.ALL ;  /* 0x000000000000e948 */ /* 0x000fea0003800000 */
[----:B------:R-:W-:Y:S02]  /*2060*/  ULDC.64 UR4, c[0x0][0x330] ;  /* 0x0000cc0000047ab9 */ /* 0x000fe40000000a00 */
[----:B------:R-:W-:Y:S02]  /*2070*/  IMAD R0, R8, UR4, RZ ;  /* 0x0000000408007c24 */ /* 0x000fe4000f8e02ff */
[----:B------:R-:W-:-:S04]  /*2080*/  IMAD.WIDE.U32 R4, R28, UR4, R18 ;  /* 0x000000041c047c25 */ /* 0x000fc8000f8e0012 */
[----:B------:R-:W-:Y:S01]  /*2090*/  IMAD R49, R28, UR5, R0 ;  /* 0x000000051c317c24 */ /* 0x000fe2000f8e0200 */
[----:B------:R-:W-:Y:S01]  /*20a0*/  SHF.R.S32.HI R28, RZ, 0x1f, R228 ;  /* 0x0000001fff1c7819 */ /* 0x000fe200000114e4 */
[----:B------:R-:W-:Y:S01]  /*20b0*/  ULDC.64 UR4, c[0x0][0x338] ;  /* 0x0000ce0000047ab9 */ /* 0x000fe20000000a00 */
[----:B------:R-:W-:Y:S01]  /*20c0*/  IMAD.MOV.U32 R48, RZ, RZ, R4 ;  /* 0x000000ffff307224 */ /* 0x000fe200078e0004 */
[----:B0-----:R-:W-:Y:S01]  /*20d0*/  ISETP.GE.AND P2, PT, R18, R27, PT ;  /* 0x0000001b1200720c */ /* 0x001fe20003f46270 */
[----:B------:R-:W-:Y:S01]  /*20e0*/  IMAD R3, R6, UR4, RZ ;  /* 0x0000000406037c24 */ /* 0x000fe2000f8e02ff */
[----:B------:R-:W-:Y:S01]  /*20f0*/  SHF.L.U32 R120, R27, 0x1, RZ ;  /* 0x000000011b787819 */ /* 0x000fe200000006ff */
[C---:B------:R-:W-:Y:S02]  /*2100*/  IMAD R0, R28.reuse, R38, RZ ;  /* 0x000000261c007224 */ /* 0x040fe400078e02ff */
[----:B------:R-:W-:Y:S02]  /*2110*/  IMAD R15, R28, R44, RZ ;  /* 0x0000002c1c0f7224 */ /* 0x000fe400078e02ff */
[----:B------:R-:W-:-:S02]  /*2120*/  IMAD R93, R228, R39, R0 ;  /* 0x00000027e45d7224 */ /* 0x000fc400078e0200 */
[C---:B------:R-:W-:Y:S02]  /*2130*/  IMAD R0, R28.reuse, R20, RZ ;  /* 0x000000141c007224 */ /* 0x040fe400078e02ff */
[----:B------:R-:W-:Y:S02]  /*2140*/  IMAD.X R103, R28, 0x1, R33, P0 ;  /* 0x000000011c677824 */ /* 0x000fe400000e0621 */
[----:B------:R-:W0:Y:S01]  /*2150*/  S2R R28, SR_TID.X ;  /* 0x00000000001c7919 */ /* 0x000e220000002100 */
[----:B------:R-:W-:Y:S02]  /*2160*/  IMAD.IADD R49, R5, 0x1, R49 ;  /* 0x0000000105317824 */ /* 0x000fe400078e0231 */
[----:B------:R-:W-:Y:S01]  /*2170*/  IMAD R55, R7, UR5, R3 ;  /* 0x0000000507377c24 */ /* 0x000fe2000f8e0203 */
[----:B------:R-:W-:Y:S01]  /*2180*/  SEL R3, R27, RZ, P2 ;  /* 0x000000ff1b037207 */ /* 0x000fe20001000000 */
[----:B------:R-:W-:-:S04]  /*2190*/  IMAD.WIDE.U32 R48, R7, UR4, R48 ;  /* 0x0000000407307c25 */ /* 0x000fc8000f8e0030 */
[C---:B------:R-:W-:Y:S02]  /*21a0*/  IMAD R99, R228.reuse, R21, R0 ;  /* 0x00000015e4637224 */ /* 0x040fe400078e0200 */
[----:B------:R-:W-:-:S04]  /*21b0*/  IMAD.WIDE.U32 R8, R228, R38, R18 ;  /* 0x00000026e4087225 */ /* 0x000fc800078e0012 */
[----:B------:R-:W-:Y:S01]  /*21c0*/  IMAD R15, R228, R45, R15 ;  /* 0x0000002de40f7224 */ /* 0x000fe200078e020f */
[----:B------:R-:W-:Y:S01]  /*21d0*/  IADD3 R41, P0, R106, R132, RZ ;  /* 0x000000846a297210 */ /* 0x000fe20007f1e0ff */
[----:B------:R-:W-:Y:S01]  /*21e0*/  IMAD.WIDE.U32 R6, R228, R20, R22 ;  /* 0x00000014e4067225 */ /* 0x000fe200078e0016 */
[----:B------:R-:W-:Y:S01]  /*21f0*/  P2R R0, PR, RZ, 0x4 ;  /* 0x00000004ff007803 */ /* 0x000fe20000000000 */
[----:B------:R-:W-:Y:S01]  /*2200*/  ULDC UR4, c[0x0][0x2f4] ;  /* 0x0000bd0000047ab9 */ /* 0x000fe20000000800 */
[----:B------:R-:W-:Y:S01]  /*2210*/  SHF.L.U64.HI R45, R44, 0x7, R45 ;  /* 0x000000072c2d7819 */ /* 0x000fe2000001022d */
[----:B------:R-:W-:Y:S01]  /*2220*/  IMAD.IADD R3, R18, 0x1, R3 ;  /* 0x0000000112037824 */ /* 0x000fe200078e0203 */
[----:B------:R-:W-:Y:S01]  /*2230*/  IADD3 R97, R7, R99, RZ ;  /* 0x0000006307617210 */ /* 0x000fe20007ffe0ff */
[----:B------:R-:W-:Y:S01]  /*2240*/  IMAD.MOV.U32 R92, RZ, RZ, R8 ;  /* 0x000000ffff5c7224 */ /* 0x000fe200078e0008 */
[----:B-----5:R-:W-:Y:S01]  /*2250*/  SHF.R.S32.HI R7, RZ, 0x1f, R121 ;  /* 0x0000001fff077819 */ /* 0x020fe20000011479 */
[----:B------:R-:W-:Y:S01]  /*2260*/  IMAD.MOV.U32 R96, RZ, RZ, R6 ;  /* 0x000000ffff607224 */ /* 0x000fe200078e0006 */
[----:B------:R-:W-:Y:S01]  /*2270*/  SHF.R.S32.HI R8, RZ, 0x1f, R3 ;  /* 0x0000001fff087819 */ /* 0x000fe20000011403 */
[----:B------:R-:W-:-:S03]  /*2280*/  IMAD.WIDE.U32 R4, R228, R38, R22 ;  /* 0x00000026e4047225 */ /* 0x000fc600078e0016 */
[----:B------:R-:W-:Y:S01]  /*2290*/  LEA.HI R14, R8, R3, RZ, 0x4 ;  /* 0x00000003080e7211 */ /* 0x000fe200078f20ff */
[----:B------:R-:W-:Y:S01]  /*22a0*/  IMAD R6, R7, R38, RZ ;  /* 0x0000002607067224 */ /* 0x000fe200078e02ff */
[----:B------:R-:W-:Y:S01]  /*22b0*/  SHF.L.U32 R3, R229, 0x7, RZ ;  /* 0x00000007e5037819 */ /* 0x000fe200000006ff */
[----:B0-----:R-:W-:Y:S01]  /*22c0*/  VIADD R28, R28, 0xffffff80 ;  /* 0xffffff801c1c7836 */ /* 0x001fe20000000000 */
[C---:B------:R-:W-:Y:S01]  /*22d0*/  SHF.L.U64.HI R8, R20.reuse, 0x6, R21 ;  /* 0x0000000614087819 */ /* 0x040fe20000010215 */
[----:B------:R-:W-:Y:S01]  /*22e0*/  IMAD R31, R121, R39, R6 ;  /* 0x00000027791f7224 */ /* 0x000fe200078e0206 */
[----:B------:R-:W-:Y:S01]  /*22f0*/  LOP3.LUT R3, R3, 0x380, RZ, 0xc0, !PT ;  /* 0x0000038003037812 */ /* 0x000fe200078ec0ff */
[----:B------:R-:W-:Y:S01]  /*2300*/  IMAD.IADD R5, R5, 0x1, R93 ;  /* 0x0000000105057824 */ /* 0x000fe200078e025d */
[----:B------:R-:W-:Y:S01]  /*2310*/  SHF.R.S32.HI R57, RZ, 0x1f, R28 ;  /* 0x0000001fff397819 */ /* 0x000fe2000001141c */
[----:B------:R-:W-:Y:S01]  /*2320*/  IMAD R6, R7, R20, RZ ;  /* 0x0000001407067224 */ /* 0x000fe200078e02ff */
[----:B------:R-:W-:Y:S01]  /*2330*/  SHF.L.U64.HI R7, R20, 0x7, R21 ;  /* 0x0000000714077819 */ /* 0x000fe20000010215 */
[----:B------:R-:W-:Y:S01]  /*2340*/  IMAD.IADD R99, R99, 0x1, R11 ;  /* 0x0000000163637824 */ /* 0x000fe200078e020b */
[----:B------:R-:W-:Y:S01]  /*2350*/  LEA.HI R57, R57, R28, RZ, 0x5 ;  /* 0x0000001c39397211 */ /* 0x000fe200078f28ff */
[----:B------:R-:W-:Y:S01]  /*2360*/  IMAD.WIDE.U32 R50, R121, R38, R4 ;  /* 0x0000002679327225 */ /* 0x000fe200078e0004 */
[----:B------:R-:W-:-:S03]  /*2370*/  SHF.R.U32.HI R43, RZ, 0x3, R3 ;  /* 0x00000003ff2b7819 */ /* 0x000fc60000011603 */
[----:B------:R-:W-:Y:S01]  /*2380*/  IMAD R29, R121, R21, R6 ;  /* 0x00000015791d7224 */ /* 0x000fe200078e0206 */
[----:B------:R-:W-:Y:S01]  /*2390*/  SHF.L.U32 R57, R57, 0x5, RZ ;  /* 0x0000000539397819 */ /* 0x000fe200000006ff */
[----:B------:R-:W-:Y:S01]  /*23a0*/  IMAD.SHL.U32 R6, R20, 0x40, RZ ;  /* 0x0000004014067824 */ /* 0x000fe200078e00ff */
[----:B------:R-:W-:Y:S01]  /*23b0*/  SHF.L.U64.HI R11, R38, 0x7, R39 ;  /* 0x00000007260b7819 */ /* 0x000fe20000010227 */
[----:B------:R-:W-:Y:S02]  /*23c0*/  IMAD.SHL.U32 R5, R20, 0x80, RZ ;  /* 0x0000008014057824 */ /* 0x000fe400078e00ff */
[----:B------:R-:W-:-:S04]  /*23d0*/  IMAD.WIDE.U32 R96, R121, R20, R96 ;  /* 0x0000001479607225 */ /* 0x000fc800078e0060 */
[----:B------:R-:W-:Y:S01]  /*23e0*/  IMAD.WIDE.U32 R98, R121, R20, R98 ;  /* 0x0000001479627225 */ /* 0x000fe200078e0062 */
[----:B------:R-:W-:Y:S02]  /*23f0*/  LOP3.LUT R20, R3, 0x30, R18, 0xf8, !PT ;  /* 0x0000003003147812 */ /* 0x000fe400078ef812 */
[----:B------:R-:W-:Y:S01]  /*2400*/  IADD3 R28, R228, 0x40, RZ ;  /* 0x00000040e41c7810 */ /* 0x000fe20007ffe0ff */
[----:B------:R-:W-:Y:S01]  /*2410*/  IMAD.IADD R42, R15, 0x1, R133 ;  /* 0x000000010f2a7824 */ /* 0x000fe200078e0285 */
[----:B------:R-:W-:Y:S01]  /*2420*/  LOP3.LUT R20, R20, R43, RZ, 0x3c, !PT ;  /* 0x0000002b14147212 */ /* 0x000fe200078e3cff */
[----:B------:R-:W-:Y:S01]  /*2430*/  IMAD.IADD R35, R105, 0x1, R15 ;  /* 0x0000000169237824 */ /* 0x000fe200078e020f */
[----:B------:R-:W-:Y:S01]  /*2440*/  LOP3.LUT R57, R57, 0xfffffc00, RZ, 0xc0, !PT ;  /* 0xfffffc0039397812 */ /* 0x000fe200078ec0ff */
[----:B------:R-:W-:Y:S01]  /*2450*/  IMAD.IADD R93, R93, 0x1, R9 ;  /* 0x000000015d5d7824 */ /* 0x000fe200078e0209 */
[----:B------:R-:W-:Y:S01]  /*2460*/  LOP3.LUT R15, R26, 0x70, R14, 0xf8, !PT ;  /* 0x000000701a0f7812 */ /* 0x000fe200078ef80e */
[----:B------:R-:W-:Y:S01]  /*2470*/  VIADD R26, R228, 0x40 ;  /* 0x00000040e41a7836 */ /* 0x000fe20000000000 */
[----:B------:R-:W-:Y:S01]  /*2480*/  SHF.L.U32 R9, R38, 0x7, RZ ;  /* 0x0000000726097819 */ /* 0x000fe200000006ff */
[----:B------:R-:W-:-:S02]  /*2490*/  IMAD.SHL.U32 R28, R28, 0x80, RZ ;  /* 0x000000801c1c7824 */ /* 0x000fc400078e00ff */
[----:B------:R-:W-:Y:S01]  /*24a0*/  IMAD.IADD R34, R57, 0x1, R20 ;  /* 0x0000000139227824 */ /* 0x000fe200078e0214 */
[----:B------:R-:W-:Y:S01]  /*24b0*/  LOP3.LUT R20, R3, 0x70, R14, 0xf8, !PT ;  /* 0x0000007003147812 */ /* 0x000fe200078ef80e */
[----:B------:R-:W-:Y:S01]  /*24c0*/  IMAD.SHL.U32 R26, R26, 0x80, RZ ;  /* 0x000000801a1a7824 */ /* 0x000fe200078e00ff */
[----:B------:R-:W-:Y:S01]  /*24d0*/  LOP3.LUT R28, R28, 0x380, RZ, 0xc0, !PT ;  /* 0x000003801c1c7812 */ /* 0x000fe200078ec0ff */
[----:B------:R-:W-:Y:S01]  /*24e0*/  IMAD.WIDE.U32 R92, R121, R38, R92 ;  /* 0x00000026795c7225 */ /* 0x000fe200078e005c */
[----:B------:R-:W-:-:S03]  /*24f0*/  LOP3.LUT R20, R20, R43, RZ, 0x3c, !PT ;  /* 0x0000002b14147212 */ /* 0x000fc600078e3cff */
[----:B------:R-:W-:Y:S01]  /*2500*/  IMAD.X R38, R42, 0x1, R107, P0 ;  /* 0x000000012a267824 */ /* 0x000fe200000e066b */
[----:B------:R-:W-:Y:S01]  /*2510*/  IADD3 R37, P0, R41, R106, RZ ;  /* 0x0000006a29257210 */ /* 0x000fe20007f1e0ff */
[----:B------:R-:W-:Y:S01]  /*2520*/  IMAD R21, R21, 0xe0, RZ ;  /* 0x000000e015157824 */ /* 0x000fe200078e02ff */
[----:B------:R-:W-:Y:S01]  /*2530*/  LOP3.LUT R26, R26, 0x380, RZ, 0xc0, !PT ;  /* 0x000003801a1a7812 */ /* 0x000fe200078ec0ff */
[----:B------:R-:W-:Y:S01]  /*2540*/  VIADD R4, R18, 0x40 ;  /* 0x0000004012047836 */ /* 0x000fe20000000000 */
[--C-:B------:R-:W-:Y:S01]  /*2550*/  LOP3.LUT R13, R28, 0x70, R14.reuse, 0xf8, !PT ;  /* 0x000000701c0d7812 */ /* 0x100fe200078ef80e */
[----:B------:R-:W-:Y:S01]  /*2560*/  IMAD.IADD R36, R101, 0x1, R21 ;  /* 0x0000000165247824 */ /* 0x000fe200078e0215 */
[----:B------:R-:W-:Y:S01]  /*2570*/  SHF.R.S32.HI R28, RZ, 0x4, R14 ;  /* 0x00000004ff1c7819 */ /* 0x000fe2000001140e */
[----:B------:R-:W-:Y:S01]  /*2580*/  IMAD.X R33, R38, 0x1, R107, P0 ;  /* 0x0000000126217824 */ /* 0x000fe200000e066b */
[----:B------:R-:W-:Y:S01]  /*2590*/  LOP3.LUT R27, R14, 0xfffffff0, RZ, 0xc0, !PT ;  /* 0xfffffff00e1b7812 */ /* 0x000fe200078ec0ff */
[----:B------:R-:W-:Y:S01]  /*25a0*/  IMAD.IADD R116, R57, 0x1, R20 ;  /* 0x0000000139747824 */ /* 0x000fe200078e0214 */
[----:B------:R-:W-:Y:S01]  /*25b0*/  LOP3.LUT R14, R58, 0x70, R14, 0xf8, !PT ;  /* 0x000000703a0e7812 */ /* 0x000fe200078ef80e */
[----:B------:R-:W-:Y:S01]  /*25c0*/  IMAD R39, R39, 0xe0, RZ ;  /* 0x000000e027277824 */ /* 0x000fe200078e02ff */
[----:B------:R-:W-:-:S02]  /*25d0*/  SHF.R.U32.HI R26, RZ, 0x3, R26 ;  /* 0x00000003ff1a7819 */ /* 0x000fc4000001161a */
[----:B------:R-:W-:Y:S02]  /*25e0*/  IADD3 R21, P0, R46, R104, RZ ;  /* 0x000000682e157210 */ /* 0x000fe40007f1e0ff */
[----:B------:R-:W-:Y:S02]  /*25f0*/  IADD3 R20, R47, R53, RZ ;  /* 0x000000352f147210 */ /* 0x000fe40007ffe0ff */
[----:B------:R-:W-:Y:S02]  /*2600*/  LOP3.LUT R114, R15, R140, RZ, 0x3c, !PT ;  /* 0x0000008c0f727212 */ /* 0x000fe400078e3cff */
[----:B------:R-:W-:Y:S02]  /*2610*/  LOP3.LUT R113, R14, R139, RZ, 0x3c, !PT ;  /* 0x0000008b0e717212 */ /* 0x000fe400078e3cff */
[----:B------:R-:W-:Y:S01]  /*2620*/  LOP3.LUT R115, R13, R26, RZ, 0x3c, !PT ;  /* 0x0000001a0d737212 */ /* 0x000fe200078e3cff */
[----:B------:R-:W-:Y:S01]  /*2630*/  IMAD.X R13, R35, 0x1, R20, P0 ;  /* 0x00000001230d7824 */ /* 0x000fe200000e0614 */
[----:B------:R-:W-:-:S02]  /*2640*/  IADD3 R15, P3, R46, 0x40, RZ ;  /* 0x000000402e0f7810 */ /* 0x000fc40007f7e0ff */
[----:B------:R-:W-:Y:S01]  /*2650*/  IADD3 R14, P2, R21, 0x40, RZ ;  /* 0x00000040150e7810 */ /* 0x000fe20007f5e0ff */
[----:B------:R-:W-:Y:S01]  /*2660*/  IMAD.IADD R32, R51, 0x1, R31 ;  /* 0x0000000133207824 */ /* 0x000fe200078e021f */
[----:B------:R-:W-:Y:S01]  /*2670*/  SHF.R.S32.HI R26, RZ, 0x1f, R27 ;  /* 0x0000001fff1a7819 */ /* 0x000fe2000001141b */
[----:B------:R-:W-:Y:S01]  /*2680*/  IMAD.IADD R30, R97, 0x1, R29 ;  /* 0x00000001611e7824 */ /* 0x000fe200078e021d */
[----:B------:R-:W-:Y:S01]  /*2690*/  ISETP.GE.AND P0, PT, R18, UR4, PT ;  /* 0x0000000412007c0c */ /* 0x000fe2000bf06270 */
[----:B------:R-:W-:Y:S01]  /*26a0*/  IMAD.IADD R39, R95, 0x1, R39 ;  /* 0x000000015f277824 */ /* 0x000fe200078e0227 */
[----:B------:R-:W-:Y:S01]  /*26b0*/  ISETP.GE.AND P1, PT, R4, UR4, PT ;  /* 0x0000000404007c0c */ /* 0x000fe2000bf26270 */
[----:B------:R-:W-:Y:S01]  /*26c0*/  IMAD.IADD R31, R31, 0x1, R93 ;  /* 0x000000011f1f7824 */ /* 0x000fe200078e025d */
[----:B------:R-:W-:Y:S01]  /*26d0*/  IADD3 R110, R49, R55, RZ ;  /* 0x00000037316e7210 */ /* 0x000fe20007ffe0ff */
[----:B------:R-:W-:Y:S02]  /*26e0*/  IMAD.IADD R29, R29, 0x1, R99 ;  /* 0x000000011d1d7824 */ /* 0x000fe400078e0263 */
[----:B------:R-:W-:-:S02]  /*26f0*/  IMAD.IADD R115, R56, 0x1, R115 ;  /* 0x0000000138737824 */ /* 0x000fc400078e0273 */
[----:B---3--:R-:W-:Y:S02]  /*2700*/  IMAD.IADD R114, R54, 0x1, R114 ;  /* 0x0000000136727824 */ /* 0x008fe400078e0272 */
[----:B----4-:R-:W-:Y:S02]  /*2710*/  IMAD.IADD R113, R52, 0x1, R113 ;  /* 0x0000000134717824 */ /* 0x010fe400078e0271 */
[----:B------:R-:W-:Y:S02]  /*2720*/  IMAD.X R108, RZ, RZ, R20, P3 ;  /* 0x000000ffff6c7224 */ /* 0x000fe400018e0614 */
[----:B------:R-:W-:Y:S01]  /*2730*/  IMAD.X R109, RZ, RZ, R13, P2 ;  /* 0x000000ffff6d7224 */ /* 0x000fe200010e060d */
[----:B------:R-:W-:Y:S06]  /*2740*/  @!P6 BAR.SYNC.DEFER_BLOCKING 0x9, 0x100 ;  /* 0x024400000000eb1d */ /* 0x000fec0000010000 */
.L_x_6186:
[----:B------:R-:W0:Y:S01]  /*2750*/  LDC R130, c[0x0][0x3f4] ;  /* 0x0000fd00ff827b82 */ /* 0x000e220000000800 */
[----:B------:R-:W-:Y:S01]  /*2760*/  VIADD R25, R25, 0xffffffff ;  /* 0xffffffff19197836 */ /* 0x000fe20000000000 */
[----:B------:R-:W-:Y:S05]  /*2770*/  YIELD ;  /* 0x0000000000007946 */ /* 0x000fea0003800000 */
[----:B------:R-:W-:Y:S01]  /*2780*/  IMAD R117, R17, 0x7000, R34 ;  /* 0x0000700011757824 */ /* 0x000fe200078e0222 */
[----:B------:R-:W-:Y:S01]  /*2790*/  ISETP.GT.AND P3, PT, R25, R24, PT ;  /* 0x000000181900720c */ /* 0x000fe20003f64270 */
[----:B------:R-:W-:Y:S02]  /*27a0*/  BSSY B0, `(.L_x_6103) ;  /* 0x000097a000007945 */ /* 0x000fe40003800000 */
[----:B------:R-:W-:Y:S01]  /*27b0*/  IMAD.IADD R118, R16, 0x1, R117 ;  /* 0x0000000110767824 */ /* 0x000fe200078e0275 */
[----:B------:R-:W-:-:S02]  /*27c0*/  P2R R112, PR, RZ, 0x8 ;  /* 0x00000008ff707803 */ /* 0x000fc40000000000 */
[----:B0-----:R-:W-:-:S13]  /*27d0*/  ISETP.GE.AND P2, PT, R130, 0x1, PT ;  /* 0x000000018200780c */ /* 0x001fda0003f46270 */
        /* <DEDUP_REMOVED lines=43> */
.L_x_6107:
[----:B------:R-:W-:Y:S05]  /*2a90*/  BSYNC B1 ;  /* 0x0000000000017941 */ /* 0x000fea0003800000 */
.L_x_6106:
        /* <DEDUP_REMOVED lines=13> */
[----:B-----5:R-:W-:Y:S01]  /*2b70*/  MOV R136, R80 ;  /* 0x0000005000887202 */ /* 0x020fe20000000f00 */
[----:B------:R-:W-:Y:S01]  /*2b80*/  IMAD.MOV.U32 R149, RZ, RZ, R84 ;  /* 0x000000ffff957224 */ /* 0x000fe200078e0054 */
        /* <DEDUP_REMOVED lines=22> */
.L_x_6109:
[----:B------:R-:W-:Y:S05]  /*2cf0*/  BSYNC B1 ;  /* 0x0000000000017941 */ /* 0x000fea0003800000 */
.L_x_6108:
        /* <DEDUP_REMOVED lines=25> */
.L_x_6111:
[----:B------:R-:W-:Y:S05]  /*2e90*/  BSYNC B1 ;  /* 0x0000000000017941 */ /* 0x000fea0003800000 */
.L_x_6110:
[----:B0-----:R-:W-:Y:S01]  /*2ea0*/  VIADD R88, R228, 0xc0 ;  /* 0x000000c0e4587836 */ /* 0x001fe20000000000 */
[----:B------:R-:W-:Y:S04]  /*2eb0*/  BSSY B1, `(.L_x_6112) ;  /* 0x000001d000017945 */ /* 0x000fe80003800000 */
        /* <DEDUP_REMOVED lines=17> */
[----:B------:R-:W-:-:S04]  /*2fd0*/  IADD3 R54, P5, P6, R96, UR4, R54 ;  /* 0x0000000460367c10 */ /* 0x000fc8000febe036 */
[----:B------:R-:W-:-:S04]  /*2fe0*/  IADD3 R55, R55, R57, RZ ;  /* 0x0000003937377210 */ /* 0x000fc80007ffe0ff */
        /* <DEDUP_REMOVED lines=9> */
.L_x_6113:
[----:B------:R-:W-:Y:S05]  /*3080*/  BSYNC B1 ;  /* 0x0000000000017941 */ /* 0x000fea0003800000 */
.L_x_6112:
[----:B0-----:R-:W2:Y:S01]  /*3090*/  LDL R52, [R1+0x44] ;  /* 0x0000440001347983 */ /* 0x001ea20000100800 */
[----:B------:R-:W-:Y:S01]  /*30a0*/  IMAD.MOV.U32 R153, RZ, RZ, R82 ;  /* 0x000000ffff997224 */ /* 0x000fe200078e0052 */
[----:B-----5:R-:W-:Y:S01]  /*30b0*/  MOV R137, R64 ;  /* 0x0000004000897202 */ /* 0x020fe20000000f00 */
[----:B------:R-:W-:Y:S01]  /*30c0*/  IMAD.MOV.U32 R154, RZ, RZ, R86 ;  /* 0x000000ffff9a7224 */ /* 0x000fe200078e0056 */
[----:B------:R-:W-:Y:S01]  /*30d0*/  MOV R91, R62 ;  /* 0x0000003e005b7202 */ /* 0x000fe20000000f00 */
        /* <DEDUP_REMOVED lines=9> */
[----:B------:R-:W-:Y:S01]  /*3170*/  IMAD.MOV.U32 R89, RZ, RZ, R58 ;  /* 0x000000ffff597224 */ /* 0x000fe200078e003a */
[----:B--2---:R-:W-:-:S13]  /*3180*/  R2UR UR4, R52 ;  /* 0x00000000340472ca */ /* 0x004fda00000e0000 */
[----:B------:R-:W-:-:S06]  /*3190*/  UISETP.NE.AND UP0, UPT, UR4, 0x3, UPT ;  /* 0x000000030400788c */ /* 0x000fcc000bf05270 */
[----:B------:R-:W-:-:S13]  /*31a0*/  PLOP3.LUT P5, PT, PT, PT, UP0, 0x80, 0x0 ;  /* 0x000000000000781c */ /* 0x000fda0003faf008 */
[----:B------:R-:W-:Y:S05]  /*31b0*/  @!P5 BRA `(.L_x_6114) ;  /* 0x000000000004d947 */ /* 0x000fea0003800000 */
[----:B------:R-:W-:Y:S01]  /*31c0*/  BPT.TRAP 0x1 ;  /* 0x000000040000795c */ /* 0x000fe20000300000 */
.L_x_6114:
[----:B------:R-:W-:Y:S01]  /*31d0*/  IMAD R111, R17, 0x8, R16 ;  /* 0x00000008116f7824 */ /* 0x000fe200078e0210 */
[----:B------:R-:W-:Y:S01]  /*31e0*/  SHF.L.U32 R125, R231, 0x1f, RZ ;  /* 0x0000001fe77d7819 */ /* 0x000fe200000006ff */
[----:B------:R-:W-:Y:S03]  /*31f0*/  BSSY B1, `(.L_x_6115) ;  /* 0x0000003000017945 */ /* 0x000fe60003800000 */
[----:B------:R-:W0:Y:S02]  /*3200*/  SYNCS.PHASECHK.TRANS64.TRYWAIT P6, [R111+URZ+0x2e890], R125 ;  /* 0x02e8907d6f0075a7 */ /* 0x000e2400080c017f */
[----:B0-----:R-:W-:Y:S05]  /*3210*/  @!P6 BRA `(.L_x_6116) ;  /* 0x00000208006ce947 */ /* 0x001fea0003800000 */
.L_x_6392:
[----:B------:R-:W-:Y:S05]  /*3220*/  BSYNC B1 ;  /* 0x0000000000017941 */ /* 0x000fea0003800000 */
.L_x_6115:
[----:B------:R-:W-:Y:S01]  /*3230*/  BSSY B1, `(.L_x_6117) ;  /* 0x00000f5000017945 */ /* 0x000fe20003800000 */
[----:B------:R-:W-:-:S03]  /*3240*/  IMAD R150, R17, 0x7000, R34 ;  /* 0x0000700011967824 */ /* 0x000fc600078e0222 */
[----:B------:R-:W-:Y:S05]  /*3250*/  @P2 BRA `(.L_x_6118) ;  /* 0x0000000c00c82947 */ /* 0x000fea0003800000 */
[----:B------:R-:W-:Y:S01]  /*3260*/  IADD3 R152, P2, R104, R128, RZ ;  /* 0x0000008068987210 */ /* 0x000fe20007f5e0ff */
[----:B------:R-:W-:Y:S04]  /*3270*/  BSSY B2, `(.L_x_6119) ;  /* 0x0000077000027945 */ /* 0x000fe80003800000 */
[----:B------:R-:W-:Y:S01]  /*3280*/  IMAD.X R151, R131, 0x1, R35, P2 ;  /* 0x0000000183977824 */ /* 0x000fe200010e0623 */
[----:B------:R-:W-:Y:S07]  /*3290*/  @P0 BRA `(.L_x_6120) ;  /* 0x0000000400d00947 */ /* 0x000fee0003800000 */
[----:B------:R1:W2:Y:S01]  /*32a0*/  LDS.128 R52, [R118+0x20400] ;  /* 0x0204000076347984 */ /* 0x0002a20000000c00 */
[----:B------:R-:W-:Y:S01]  /*32b0*/  ISETP.GE.AND P2, PT, R22, R130, PT ;  /* 0x000000821600720c */ /* 0x000fe20003f46270 */
[----:B------:R-:W-:-:S12]  /*32c0*/  BSSY B3, `(.L_x_6121) ;  /* 0x000006d000037945 */ /* 0x000fd80003800000 */
[----:B-1----:R-:W-:Y:S05]  /*32d0*/  @P2 BRA `(.L_x_6122) ;  /* 0x0000000400ac2947 */ /* 0x002fea0003800000 */
        /* <DEDUP_REMOVED lines=12> */
[----:B------:R-:W-:Y:S01]  /*33a0*/  F2FP.F16.E4M3.UNPACK_B R155, R154.H1 ;  /* 0x0000009aff9b723e */ /* 0x000fe200030006ff */
[----:B--2---:R-:W-:Y:S01]  /*33b0*/  IMAD.MOV.U32 R86, RZ, RZ, R52 ;  /* 0x000000ffff567224 */ /* 0x004fe200078e0034 */
[----:B------:R-:W-:Y:S01]  /*33c0*/  LOP3.LUT R85, R85, 0xff00, R84, 0xf8, !PT ;  /* 0x0000ff0055557812 */ /* 0x000fe200078ef854 */
[----:B------:R-:W-:Y:S01]  /*33d0*/  IMAD.U32 R84, R159, 0x10000, RZ ;  /* 0x000100009f547824 */ /* 0x000fe200078e00ff */
[----:B------:R-:W-:Y:S01]  /*33e0*/  LOP3.LUT R156, R156, 0xff00, R87, 0xf8, !PT ;  /* 0x0000ff009c9c7812 */ /* 0x000fe200078ef857 */
[--C-:B------:R-:W-:Y:S01]  /*33f0*/  HADD2.F32 R159, -RZ, R155.reuse.H0_H0 ;  /* 0x2000009bff9f7230 */ /* 0x100fe20000004100 */
[----:B------:R-:W-:Y:S01]  /*3400*/  SHF.L.U32 R87, R157, 0x10, RZ ;  /* 0x000000109d577819 */ /* 0x000fe200000006ff */
[----:B------:R-:W-:Y:S01]  /*3410*/  HADD2.F32 R160, -RZ, R155.H1_H1 ;  /* 0x3000009bffa07230 */ /* 0x000fe20000004100 */
[----:B------:R-:W-:-:S02]  /*3420*/  F2FP.F16.E4M3.UNPACK_B R52, R53 ;  /* 0x00000035ff34723e */ /* 0x000fc400020006ff */
[----:B------:R-:W-:Y:S02]  /*3430*/  LOP3.LUT R84, R85, 0xff0000, R84, 0xf8, !PT ;  /* 0x00ff000055547812 */ /* 0x000fe400078ef854 */
[----:B------:R-:W-:Y:S01]  /*3440*/  LOP3.LUT R85, R156, 0xff0000, R87, 0xf8, !PT ;  /* 0x00ff00009c557812 */ /* 0x000fe200078ef857 */
[--C-:B------:R-:W-:Y:S01]  /*3450*/  HADD2.F32 R87, -RZ, R52.reuse.H1_H1 ;  /* 0x30000034ff577230 */ /* 0x100fe20000004100 */
[----:B------:R-:W-:Y:S01]  /*3460*/  F2FP.F16.E4M3.UNPACK_B R157, R149.H1 ;  /* 0x00000095ff9d723e */ /* 0x000fe200030006ff */
[----:B------:R-:W-:Y:S01]  /*3470*/  HADD2.F32 R52, -RZ, R52.H0_H0 ;  /* 0x20000034ff347230 */ /* 0x000fe20000004100 */
[----:B------:R-:W-:Y:S02]  /*3480*/  F2FP.F16.E4M3.UNPACK_B R53, R53.H1 ;  /* 0x00000035ff35723e */ /* 0x000fe400030006ff */
[-C--:B------:R-:W-:Y:S01]  /*3490*/  FMUL.FTZ R161, R87, R159.reuse ;  /* 0x0000009f57a17220 */ /* 0x080fe20000410000 */
[----:B------:R-:W-:Y:S02]  /*34a0*/  HADD2.F32 R158, -RZ, R157.H0_H0 ;  /* 0x2000009dff9e7230 */ /* 0x000fe40000004100 */
[----:B------:R-:W-:Y:S01]  /*34b0*/  FMUL.FTZ R162, R52, R159 ;  /* 0x0000009f34a27220 */ /* 0x000fe20000410000 */
[--C-:B------:R-:W-:Y:S01]  /*34c0*/  HADD2.F32 R156, -RZ, R53.reuse.H1_H1 ;  /* 0x30000035ff9c7230 */ /* 0x100fe20000004100 */
[----:B------:R-:W-:Y:S01]  /*34d0*/  F2FP.F16.E4M3.UNPACK_B R154, R154 ;  /* 0x0000009aff9a723e */ /* 0x000fe200020006ff */
[----:B------:R-:W-:-:S02]  /*34e0*/  HADD2.F32 R155, -RZ, R53.H0_H0 ;  /* 0x20000035ff9b7230 */ /* 0x000fc40000004100 */
[----:B------:R-:W-:Y:S01]  /*34f0*/  FFMA.FTZ R53, R87, R158, R162 ;  /* 0x0000009e57357223 */ /* 0x000fe200000100a2 */
[----:B------:R-:W-:Y:S02]  /*3500*/  HADD2.F32 R157, -RZ, R157.H1_H1 ;  /* 0x3000009dff9d7230 */ /* 0x000fe40000004100 */
[----:B------:R-:W-:Y:S01]  /*3510*/  FMUL.FTZ R164, R156, R160 ;  /* 0x000000a09ca47220 */ /* 0x000fe20000410000 */
[----:B------:R-:W-:Y:S01]  /*3520*/  F2FP.F16.E4M3.UNPACK_B R87, R86.H1 ;  /* 0x00000056ff57723e */ /* 0x000fe200030006ff */
[C---:B------:R-:W-:Y:S01]  /*3530*/  FMUL.FTZ R159, R155.reuse, R160 ;  /* 0x000000a09b9f7220 */ /* 0x040fe20000410000 */
[----:B------:R-:W-:Y:S01]  /*3540*/  F2FP.F16.E4M3.UNPACK_B R86, R86 ;  /* 0x00000056ff56723e */ /* 0x000fe200020006ff */
[----:B------:R-:W-:Y:S01]  /*3550*/  FFMA.FTZ R52, R52, R158, -R161 ;  /* 0x0000009e34347223 */ /* 0x000fe200000108a1 */
[-C--:B------:R-:W-:Y:S01]  /*3560*/  FFMA.FTZ R164, R155, R157.reuse, -R164 ;  /* 0x0000009d9ba47223 */ /* 0x080fe200000108a4 */
[----:B------:R-:W-:Y:S01]  /*3570*/  FFMA.FTZ R161, R156, R157, R159 ;  /* 0x0000009d9ca17223 */ /* 0x000fe2000001009f */
[--C-:B------:R-:W-:Y:S01]  /*3580*/  HADD2.F32 R157, -RZ, R154.reuse.H1_H1 ;  /* 0x3000009aff9d7230 */ /* 0x100fe20000004100 */
[----:B------:R-:W-:Y:S01]  /*3590*/  F2FP.F16.E4M3.UNPACK_B R156, R149 ;  /* 0x00000095ff9c723e */ /* 0x000fe200020006ff */
[----:B------:R-:W-:-:S02]  /*35a0*/  HADD2.F32 R158, -RZ, R154.H0_H0 ;  /* 0x2000009aff9e7230 */ /* 0x000fc40000004100 */
[--C-:B------:R-:W-:Y:S02]  /*35b0*/  HADD2.F32 R154, -RZ, R87.reuse.H0_H0 ;  /* 0x20000057ff9a7230 */ /* 0x100fe40000004100 */
[----:B------:R-:W-:Y:S02]  /*35c0*/  HADD2.F32 R155, -RZ, R87.H1_H1 ;  /* 0x30000057ff9b7230 */ /* 0x000fe40000004100 */
[--C-:B------:R-:W-:Y:S02]  /*35d0*/  HADD2.F32 R149, -RZ, R86.reuse.H1_H1 ;  /* 0x30000056ff957230 */ /* 0x100fe40000004100 */
[-C--:B------:R-:W-:Y:S01]  /*35e0*/  FMUL.FTZ R162, R154, R157.reuse ;  /* 0x0000009d9aa27220 */ /* 0x080fe20000410000 */
[----:B------:R-:W-:Y:S02]  /*35f0*/  HADD2.F32 R87, -RZ, R86.H0_H0 ;  /* 0x20000056ff577230 */ /* 0x000fe40000004100 */
[----:B------:R-:W-:Y:S01]  /*3600*/  FMUL.FTZ R159, R155, R157 ;  /* 0x0000009d9b9f7220 */ /* 0x000fe20000410000 */
        /* <DEDUP_REMOVED lines=9> */
[----:B------:R-:W-:-:S02]  /*36a0*/  F2FP.F16.E4M3.UNPACK_B R162, R85.H1 ;  /* 0x00000055ffa2723e */ /* 0x000fc400030006ff */
[----:B------:R-:W-:Y:S01]  /*36b0*/  F2FP.F16.E4M3.UNPACK_B R159, R84.H1 ;  /* 0x00000054ff9f723e */ /* 0x000fe200030006ff */
[--C-:B------:R-:W-:Y:S01]  /*36c0*/  HADD2.F32 R157, -RZ, R156.reuse.H0_H0 ;  /* 0x2000009cff9d7230 */ /* 0x100fe20000004100 */
[----:B------:R-:W-:Y:S01]  /*36d0*/  F2FP.SATFINITE.E4M3.F32.PACK_AB_MERGE_C R149, R161, R164, RZ ;  /* 0x000000a4a195723e */ /* 0x000fe200048070ff */
[----:B------:R-:W-:Y:S01]  /*36e0*/  HADD2.F32 R156, -RZ, R156.H1_H1 ;  /* 0x3000009cff9c7230 */ /* 0x000fe20000004100 */
[----:B------:R-:W-:Y:S01]  /*36f0*/  F2FP.SATFINITE.E4M3.F32.PACK_AB_MERGE_C R154, R155, R154, RZ ;  /* 0x0000009a9b9a723e */ /* 0x000fe200048070ff */
[--C-:B------:R-:W-:Y:S01]  /*3700*/  HADD2.F32 R163, -RZ, R162.reuse.H1_H1 ;  /* 0x300000a2ffa37230 */ /* 0x100fe20000004100 */
[----:B------:R-:W-:Y:S01]  /*3710*/  F2FP.F16.E4M3.UNPACK_B R155, R54.H1 ;  /* 0x00000036ff9b723e */ /* 0x000fe200030006ff */
[----:B------:R-:W-:Y:S01]  /*3720*/  HADD2.F32 R160, -RZ, R159.H1_H1 ;  /* 0x3000009fffa07230 */ /* 0x000fe20000004100 */
[----:B------:R-:W-:Y:S01]  /*3730*/  F2FP.F16.E4M3.UNPACK_B R161, R85 ;  /* 0x00000055ffa1723e */ /* 0x000fe200020006ff */
[----:B------:R-:W-:Y:S01]  /*3740*/  HADD2.F32 R162, -RZ, R162.H0_H0 ;  /* 0x200000a2ffa27230 */ /* 0x000fe20000004100 */
        /* <DEDUP_REMOVED lines=13> */
[----:B------:R-:W-:Y:S01]  /*3820*/  FFMA.FTZ R166, R155, R84, -R166 ;  /* 0x000000549ba67223 */ /* 0x000fe200000108a6 */
[----:B------:R-:W-:Y:S01]  /*3830*/  FFMA.FTZ R160, R156, R160, R165 ;  /* 0x000000a09ca07223 */ /* 0x000fe200000100a5 */
[----:B------:R-:W-:Y:S01]  /*3840*/  FFMA.FTZ R155, R85, R84, R164 ;  /* 0x00000054559b7223 */ /* 0x000fe200000100a4 */
[--C-:B------:R-:W-:Y:S01]  /*3850*/  HADD2.F32 R84, -RZ, R55.reuse.H0_H0 ;  /* 0x20000037ff547230 */ /* 0x100fe20000004100 */
[----:B------:R-:W-:Y:S01]  /*3860*/  F2FP.SATFINITE.E4M3.F32.PACK_AB_MERGE_C R53, R53, R52, R149 ;  /* 0x000000343535723e */ /* 0x000fe20004807095 */
        /* <DEDUP_REMOVED lines=15> */
[----:B------:R-:W-:Y:S02]  /*3960*/  F2FP.SATFINITE.E4M3.F32.PACK_AB_MERGE_C R52, R87, R86, R154 ;  /* 0x000000565734723e */ /* 0x000fe4000480709a */
[----:B------:R-:W-:-:S02]  /*3970*/  F2FP.SATFINITE.E4M3.F32.PACK_AB_MERGE_C R55, R162, R157, R160 ;  /* 0x0000009da237723e */ /* 0x000fc400048070a0 */
[----:B------:R-:W-:-:S07]  /*3980*/  F2FP.SATFINITE.E4M3.F32.PACK_AB_MERGE_C R54, R161, R156, R155 ;  /* 0x0000009ca136723e */ /* 0x000fce000480709b */
.L_x_6122:
[----:B------:R-:W-:Y:S05]  /*3990*/  BSYNC B3 ;  /* 0x0000000000037941 */ /* 0x000fea0003800000 */
.L_x_6121:
[----:B------:R-:W-:Y:S02]  /*39a0*/  ULDC.64 UR4, c[0x0][0x2e8] ;  /* 0x0000ba0000047ab9 */ /* 0x000fe40000000a00 */
[----:B------:R-:W-:-:S04]  /*39b0*/  IADD3 R84, P2, P6, R152, UR4, R46 ;  /* 0x0000000498547c10 */ /* 0x000fc8000fe5e02e */
[----:B------:R-:W-:-:S05]  /*39c0*/  IADD3.X R85, R151, UR5, R20, P2, P6 ;  /* 0x0000000597557c10 */ /* 0x000fca00097ec414 */
[----:B--2---:R1:W-:Y:S04]  /*39d0*/  STG.E.128 desc[UR60][R84.64], R52 ;  /* 0x0000003454007986 */ /* 0x0043e8000c101d3c */
.L_x_6120:
[----:B------:R-:W-:Y:S05]  /*39e0*/  BSYNC B2 ;  /* 0x0000000000027941 */ /* 0x000fea0003800000 */
.L_x_6119:
[----:B------:R-:W-:Y:S05]  /*39f0*/  @P1 BRA `(.L_x_6118) ;  /* 0x0000000400e01947 */ /* 0x000fea0003800000 */
[----:B------:R-:W-:Y:S01]  /*3a00*/  LOP3.LUT P2, RZ, R229, 0x4, RZ, 0xc0, !PT ;  /* 0x00000004e5ff7812 */ /* 0x000fe2000784c0ff */
[C---:B-1----:R-:W-:Y:S01]  /*3a10*/  VIADD R53, R150.reuse, 0x40 ;  /* 0x0000004096357836 */ /* 0x042fe20000000000 */
[----:B------:R-:W-:Y:S11]  /*3a20*/  BSSY B2, `(.L_x_6123) ;  /* 0x0000071000027945 */ /* 0x000ff60003800000 */
[----:B------:R-:W-:Y:S01]  /*3a30*/  @P2 VIADD R53, R150, 0xffffffc0 ;  /* 0xffffffc096352836 */ /* 0x000fe20000000000 */
[----:B------:R-:W-:-:S03]  /*3a40*/  ISETP.GE.AND P2, PT, R230, R130, PT ;  /* 0x00000082e600720c */ /* 0x000fc60003f46270 */
[----:B------:R-:W-:-:S06]  /*3a50*/  IMAD.IADD R53, R16, 0x1, R53 ;  /* 0x0000000110357824 */ /* 0x000fcc00078e0235 */
[----:B------:R-:W1:Y:S04]  /*3a60*/  LDS.128 R52, [R53+0x20400] ;  /* 0x0204000035347984 */ /* 0x000e680000000c00 */
        /* <DEDUP_REMOVED lines=13> */
[----:B-1----:R-:W-:Y:S01]  /*3b40*/  IMAD.MOV.U32 R82, RZ, RZ, R52 ;  /* 0x000000ffff527224 */ /* 0x002fe200078e0034 */
[----:B------:R-:W-:Y:S01]  /*3b50*/  LOP3.LUT R80, R80, 0xff00, R81, 0xf8, !PT ;  /* 0x0000ff0050507812 */ /* 0x000fe200078ef851 */
[----:B------:R-:W-:Y:S01]  /*3b60*/  IMAD.U32 R86, R86, 0x10000, RZ ;  /* 0x0001000056567824 */ /* 0x000fe200078e00ff */
[----:B------:R-:W-:-:S02]  /*3b70*/  SHF.L.U32 R81, R85, 0x10, RZ ;  /* 0x0000001055517819 */ /* 0x000fc400000006ff */
[----:B------:R-:W-:Y:S02]  /*3b80*/  LOP3.LUT R83, R83, 0xff00, R84, 0xf8, !PT ;  /* 0x0000ff0053537812 */ /* 0x000fe400078ef854 */
[----:B------:R-:W-:Y:S02]  /*3b90*/  F2FP.F16.E4M3.UNPACK_B R52, R53 ;  /* 0x00000035ff34723e */ /* 0x000fe400020006ff */
[----:B------:R-:W-:Y:S02]  /*3ba0*/  F2FP.F16.E4M3.UNPACK_B R84, R153.H1 ;  /* 0x00000099ff54723e */ /* 0x000fe400030006ff */
[----:B------:R-:W-:Y:S02]  /*3bb0*/  LOP3.LUT R80, R80, 0xff0000, R81, 0xf8, !PT ;  /* 0x00ff000050507812 */ /* 0x000fe400078ef851 */
[----:B------:R-:W-:Y:S01]  /*3bc0*/  LOP3.LUT R81, R83, 0xff0000, R86, 0xf8, !PT ;  /* 0x00ff000053517812 */ /* 0x000fe200078ef856 */
[----:B------:R-:W-:Y:S01]  /*3bd0*/  HADD2.F32 R83, -RZ, R52.H1_H1 ;  /* 0x30000034ff537230 */ /* 0x000fe20000004100 */
[----:B------:R-:W-:Y:S01]  /*3be0*/  F2FP.F16.E4M3.UNPACK_B R86, R136.H1 ;  /* 0x00000088ff56723e */ /* 0x000fe200030006ff */
[----:B------:R-:W-:Y:S01]  /*3bf0*/  HADD2.F32 R149, -RZ, R84.H0_H0 ;  /* 0x20000054ff957230 */ /* 0x000fe20000004100 */
[----:B------:R-:W-:Y:S01]  /*3c00*/  F2FP.F16.E4M3.UNPACK_B R53, R53.H1 ;  /* 0x00000035ff35723e */ /* 0x000fe200030006ff */
[----:B------:R-:W-:Y:S01]  /*3c10*/  HADD2.F32 R52, -RZ, R52.H0_H0 ;  /* 0x20000034ff347230 */ /* 0x000fe20000004100 */
[----:B------:R-:W-:Y:S01]  /*3c20*/  F2FP.F16.E4M3.UNPACK_B R153, R153 ;  /* 0x00000099ff99723e */ /* 0x000fe200020006ff */
        /* <DEDUP_REMOVED lines=16> */
[----:B------:R-:W-:Y:S01]  /*3d30*/  HADD2.F32 R87, -RZ, R153.H1_H1 ;  /* 0x30000099ff577230 */ /* 0x000fe20000004100 */
[----:B------:R-:W-:Y:S01]  /*3d40*/  F2FP.F16.E4M3.UNPACK_B R155, R81 ;  /* 0x00000051ff9b723e */ /* 0x000fe200020006ff */
[----:B------:R-:W-:-:S02]  /*3d50*/  HADD2.F32 R86, -RZ, R83.H1_H1 ;  /* 0x30000053ff567230 */ /* 0x000fc40000004100 */
[----:B------:R-:W-:Y:S02]  /*3d60*/  HADD2.F32 R85, -RZ, R83.H0_H0 ;  /* 0x20000053ff557230 */ /* 0x000fe40000004100 */
[--C-:B------:R-:W-:Y:S02]  /*3d70*/  HADD2.F32 R83, -RZ, R82.reuse.H0_H0 ;  /* 0x20000052ff537230 */ /* 0x100fe40000004100 */
[-C--:B------:R-:W-:Y:S01]  /*3d80*/  FMUL.FTZ R156, R86, R87.reuse ;  /* 0x00000057569c7220 */ /* 0x080fe20000410000 */
[----:B------:R-:W-:Y:S02]  /*3d90*/  HADD2.F32 R84, -RZ, R82.H1_H1 ;  /* 0x30000052ff547230 */ /* 0x000fe40000004100 */
[----:B------:R-:W-:Y:S01]  /*3da0*/  FMUL.FTZ R87, R85, R87 ;  /* 0x0000005755577220 */ /* 0x000fe20000410000 */
[----:B------:R-:W-:Y:S02]  /*3db0*/  HADD2.F32 R153, -RZ, R153.H0_H0 ;  /* 0x20000099ff997230 */ /* 0x000fe40000004100 */
[----:B------:R-:W-:-:S02]  /*3dc0*/  HADD2.F32 R82, -RZ, R136.H1_H1 ;  /* 0x30000088ff527230 */ /* 0x000fc40000004100 */
[----:B------:R-:W-:Y:S02]  /*3dd0*/  HADD2.F32 R136, -RZ, R136.H0_H0 ;  /* 0x20000088ff887230 */ /* 0x000fe40000004100 */
[-C--:B------:R-:W-:Y:S01]  /*3de0*/  FMUL.FTZ R154, R84, R153.reuse ;  /* 0x00000099549a7220 */ /* 0x080fe20000410000 */
[----:B------:R-:W-:Y:S01]  /*3df0*/  FMUL.FTZ R153, R83, R153 ;  /* 0x0000009953997220 */ /* 0x000fe20000410000 */
[-C--:B------:R-:W-:Y:S01]  /*3e00*/  FFMA.FTZ R85, R85, R82.reuse, -R156 ;  /* 0x0000005255557223 */ /* 0x080fe2000001089c */
[----:B------:R-:W-:Y:S01]  /*3e10*/  FFMA.FTZ R86, R86, R82, R87 ;  /* 0x0000005256567223 */ /* 0x000fe20000010057 */
[----:B------:R-:W-:Y:S01]  /*3e20*/  F2FP.F16.E4M3.UNPACK_B R87, R55.H1 ;  /* 0x00000037ff57723e */ /* 0x000fe200030006ff */
[-C--:B------:R-:W-:Y:S01]  /*3e30*/  FFMA.FTZ R82, R83, R136.reuse, -R154 ;  /* 0x0000008853527223 */ /* 0x080fe2000001089a */
[----:B------:R-:W-:Y:S01]  /*3e40*/  F2FP.F16.E4M3.UNPACK_B R156, R81.H1 ;  /* 0x00000051ff9c723e */ /* 0x000fe200030006ff */
[----:B------:R-:W-:Y:S01]  /*3e50*/  FFMA.FTZ R83, R84, R136, R153 ;  /* 0x0000008854537223 */ /* 0x000fe20000010099 */
[----:B------:R-:W-:Y:S01]  /*3e60*/  F2FP.SATFINITE.E4M3.F32.PACK_AB_MERGE_C R85, R86, R85, RZ ;  /* 0x000000555655723e */ /* 0x000fe200048070ff */
[--C-:B------:R-:W-:Y:S01]  /*3e70*/  HADD2.F32 R136, -RZ, R87.reuse.H0_H0 ;  /* 0x20000057ff887230 */ /* 0x100fe20000004100 */
[----:B------:R-:W-:Y:S01]  /*3e80*/  F2FP.SATFINITE.E4M3.F32.PACK_AB_MERGE_C R84, R158, R149, RZ ;  /* 0x000000959e54723e */ /* 0x000fe200048070ff */
[----:B------:R-:W-:Y:S01]  /*3e90*/  HADD2.F32 R87, -RZ, R87.H1_H1 ;  /* 0x30000057ff577230 */ /* 0x000fe20000004100 */
[----:B------:R-:W-:Y:S01]  /*3ea0*/  F2FP.F16.E4M3.UNPACK_B R86, R54.H1 ;  /* 0x00000036ff56723e */ /* 0x000fe200030006ff */
[----:B------:R-:W-:Y:S01]  /*3eb0*/  HADD2.F32 R158, -RZ, R156.H1_H1 ;  /* 0x3000009cff9e7230 */ /* 0x000fe20000004100 */
[-C--:B------:R-:W-:Y:S01]  /*3ec0*/  F2FP.F16.E4M3.UNPACK_B R153, R80.reuse.H1 ;  /* 0x00000050ff99723e */ /* 0x080fe200030006ff */
[----:B------:R-:W-:Y:S01]  /*3ed0*/  HADD2.F32 R157, -RZ, R155.H1_H1 ;  /* 0x3000009bff9d7230 */ /* 0x000fe20000004100 */
[----:B------:R-:W-:Y:S01]  /*3ee0*/  F2FP.F16.E4M3.UNPACK_B R149, R80 ;  /* 0x00000050ff95723e */ /* 0x000fe200020006ff */
[----:B------:R-:W-:-:S02]  /*3ef0*/  HADD2.F32 R81, -RZ, R86.H1_H1 ;  /* 0x30000056ff517230 */ /* 0x000fc40000004100 */
[-C--:B------:R-:W-:Y:S01]  /*3f00*/  FMUL.FTZ R159, R87, R158.reuse ;  /* 0x0000009e579f7220 */ /* 0x080fe20000410000 */
[----:B------:R-:W-:Y:S02]  /*3f10*/  HADD2.F32 R154, -RZ, R153.H1_H1 ;  /* 0x30000099ff9a7230 */ /* 0x000fe40000004100 */
[C---:B------:R-:W-:Y:S01]  /*3f20*/  FMUL.FTZ R160, R136.reuse, R158 ;  /* 0x0000009e88a07220 */ /* 0x040fe20000410000 */
[----:B------:R-:W-:Y:S01]  /*3f30*/  HADD2.F32 R86, -RZ, R86.H0_H0 ;  /* 0x20000056ff567230 */ /* 0x000fe20000004100 */
[----:B------:R-:W-:Y:S01]  /*3f40*/  F2FP.F16.E4M3.UNPACK_B R55, R55 ;  /* 0x00000037ff37723e */ /* 0x000fe200020006ff */
[----:B------:R-:W-:Y:S02]  /*3f50*/  HADD2.F32 R80, -RZ, R149.H1_H1 ;  /* 0x30000095ff507230 */ /* 0x000fe40000004100 */
[----:B------:R-:W-:Y:S01]  /*3f60*/  FFMA.FTZ R158, R136, R154, -R159 ;  /* 0x0000009a889e7223 */ /* 0x000fe2000001089f */
[-C--:B------:R-:W-:Y:S01]  /*3f70*/  FMUL.FTZ R159, R81, R157.reuse ;  /* 0x0000009d519f7220 */ /* 0x080fe20000410000 */
[----:B------:R-:W-:Y:S01]  /*3f80*/  FMUL.FTZ R136, R86, R157 ;  /* 0x0000009d56887220 */ /* 0x000fe20000410000 */
[----:B------:R-:W-:Y:S01]  /*3f90*/  F2FP.F16.E4M3.UNPACK_B R54, R54 ;  /* 0x00000036ff36723e */ /* 0x000fe200020006ff */
[----:B------:R-:W-:-:S02]  /*3fa0*/  HADD2.F32 R156, -RZ, R156.H0_H0 ;  /* 0x2000009cff9c7230 */ /* 0x000fc40000004100 */
[-C--:B------:R-:W-:Y:S01]  /*3fb0*/  FFMA.FTZ R159, R86, R80.reuse, -R159 ;  /* 0x00000050569f7223 */ /* 0x080fe2000001089f */
        /* <DEDUP_REMOVED lines=23> */
.L_x_6124:
[----:B------:R-:W-:Y:S05]  /*4130*/  BSYNC B2 ;  /* 0x0000000000027941 */ /* 0x000fea0003800000 */
.L_x_6123:
[----:B------:R-:W-:Y:S02]  /*4140*/  ULDC.64 UR4, c[0x0][0x2e8] ;  /* 0x0000ba0000047ab9 */ /* 0x000fe40000000a00 */
[----:B------:R-:W-:-:S04]  /*4150*/  IADD3 R80, P2, P6, R15, UR4, R152 ;  /* 0x000000040f507c10 */ /* 0x000fc8000fe5e098 */
[----:B------:R-:W-:-:S05]  /*4160*/  IADD3.X R81, R108, UR5, R151, P2, P6 ;  /* 0x000000056c517c10 */ /* 0x000fca00097ec497 */
[----:B-1----:R2:W-:Y:S04]  /*4170*/  STG.E.128 desc[UR60][R80.64], R52 ;  /* 0x0000003450007986 */ /* 0x0025e8000c101d3c */
.L_x_6118:
[----:B------:R-:W-:Y:S05]  /*4180*/  BSYNC B1 ;  /* 0x0000000000017941 */ /* 0x000fea0003800000 */
.L_x_6117:
[----:B------:R-:W-:Y:S04]  /*4190*/  BSSY B1, `(.L_x_6125) ;  /* 0x00000f5000017945 */ /* 0x000fe80003800000 */
[----:B------:R-:W-:Y:S05]  /*41a0*/  @P3 BRA `(.L_x_6126) ;  /* 0x0000000c00cc3947 */ /* 0x000fea0003800000 */
[----:B--2---:R-:W-:Y:S01]  /*41b0*/  IADD3 R80, P2, P3, R132, R128, R18 ;  /* 0x0000008084507210 */ /* 0x004fe20007b5e012 */
[----:B------:R-:W-:Y:S03]  /*41c0*/  BSSY B2, `(.L_x_6127) ;  /* 0x0000078000027945 */ /* 0x000fe60003800000 */
[----:B------:R-:W-:Y:S01]  /*41d0*/  IADD3.X R81, R42, R131, R19, P2, P3 ;  /* 0x000000832a517210 */ /* 0x000fe200017e6413 */
[----:B------:R-:W-:Y:S08]  /*41e0*/  @P0 BRA `(.L_x_6128) ;  /* 0x0000000400d40947 */ /* 0x000ff00003800000 */
[----:B-1----:R1:W2:Y:S01]  /*41f0*/  LDS.128 R52, [R118+0x22400] ;  /* 0x0224000076347984 */ /* 0x0022a20000000c00 */
        /* <DEDUP_REMOVED lines=9> */
[----:B------:R-:W-:Y:S01]  /*4290*/  LOP3.LUT R77, R79, 0xff, RZ, 0xc0, !PT ;  /* 0x000000ff4f4d7812 */ /* 0x000fe200078ec0ff */
[----:B------:R-:W-:Y:S01]  /*42a0*/  IMAD.SHL.U32 R83, R83, 0x100, RZ ;  /* 0x0000010053537824 */ /* 0x000fe200078e00ff */
[----:B------:R-:W-:Y:S01]  /*42b0*/  SHF.R.U32.HI R84, RZ, 0x10, R79 ;  /* 0x00000010ff547819 */ /* 0x000fe2000001164f */
[----:B------:R-:W-:Y:S01]  /*42c0*/  IMAD.SHL.U32 R79, R78, 0x100, RZ ;  /* 0x000001004e4f7824 */ /* 0x000fe200078e00ff */
[----:B------:R-:W-:Y:S01]  /*42d0*/  PRMT R76, R87, 0x654, R76 ;  /* 0x00000654574c7816 */ /* 0x000fe2000000004c */
[----:B--2---:R-:W-:Y:S01]  /*42e0*/  IMAD.MOV.U32 R78, RZ, RZ, R52 ;  /* 0x000000ffff4e7224 */ /* 0x004fe200078e0034 */
[----:B------:R-:W-:Y:S01]  /*42f0*/  PRMT R82, R82, 0x654, R77 ;  /* 0x0000065452527816 */ /* 0x000fe2000000004d */
[----:B------:R-:W-:Y:S01]  /*4300*/  IMAD.MOV.U32 R77, RZ, RZ, R53 ;  /* 0x000000ffff4d7224 */ /* 0x000fe200078e0035 */
        /* <DEDUP_REMOVED lines=51> */
[-C--:B------:R-:W-:Y:S01]  /*4640*/  F2FP.F16.E4M3.UNPACK_B R86, R53.reuse.H1 ;  /* 0x00000035ff56723e */ /* 0x080fe200030006ff */
[----:B------:R-:W-:Y:S01]  /*4650*/  HADD2.F32 R83, -RZ, R83.H1_H1 ;  /* 0x30000053ff537230 */ /* 0x000fe20000004100 */
[----:B------:R-:W-:Y:S01]  /*4660*/  F2FP.F16.E4M3.UNPACK_B R82, R54.H1 ;  /* 0x00000036ff52723e */ /* 0x000fe200030006ff */
[----:B------:R-:W-:Y:S01]  /*4670*/  HADD2.F32 R148, -RZ, R147.H1_H1 ;  /* 0x30000093ff947230 */ /* 0x000fe20000004100 */
[----:B------:R-:W-:Y:S01]  /*4680*/  F2FP.F16.E4M3.UNPACK_B R136, R76 ;  /* 0x0000004cff88723e */ /* 0x000fe200020006ff */
[----:B------:R-:W-:Y:S01]  /*4690*/  HADD2.F32 R87, -RZ, R86.H1_H1 ;  /* 0x30000056ff577230 */ /* 0x000fe20000004100 */
[----:B------:R-:W-:Y:S01]  /*46a0*/  F2FP.F16.E4M3.UNPACK_B R85, R53 ;  /* 0x00000035ff55723e */ /* 0x000fe200020006ff */
[----:B------:R-:W-:Y:S02]  /*46b0*/  HADD2.F32 R76, -RZ, R82.H1_H1 ;  /* 0x30000052ff4c7230 */ /* 0x000fe40000004100 */
[----:B------:R-:W-:Y:S01]  /*46c0*/  FMUL.FTZ R53, R83, R148 ;  /* 0x0000009453357220 */ /* 0x000fe20000410000 */
[----:B------:R-:W-:Y:S01]  /*46d0*/  HADD2.F32 R149, -RZ, R136.H1_H1 ;  /* 0x30000088ff957230 */ /* 0x000fe20000004100 */
[----:B------:R-:W-:Y:S01]  /*46e0*/  F2FP.F16.E4M3.UNPACK_B R55, R55 ;  /* 0x00000037ff37723e */ /* 0x000fe200020006ff */
[----:B------:R-:W-:-:S02]  /*46f0*/  HADD2.F32 R82, -RZ, R82.H0_H0 ;  /* 0x20000052ff527230 */ /* 0x000fc40000004100 */
[----:B------:R-:W-:Y:S01]  /*4700*/  FFMA.FTZ R152, R84, R87, -R53 ;  /* 0x0000005754987223 */ /* 0x000fe20000010835 */
[----:B------:R-:W-:Y:S02]  /*4710*/  HADD2.F32 R53, -RZ, R85.H1_H1 ;  /* 0x30000055ff357230 */ /* 0x000fe40000004100 */
[-C--:B------:R-:W-:Y:S01]  /*4720*/  FMUL.FTZ R151, R76, R149.reuse ;  /* 0x000000954c977220 */ /* 0x080fe20000410000 */
[----:B------:R-:W-:Y:S01]  /*4730*/  F2FP.F16.E4M3.UNPACK_B R54, R54 ;  /* 0x00000036ff36723e */ /* 0x000fe200020006ff */
[----:B------:R-:W-:Y:S01]  /*4740*/  FMUL.FTZ R149, R82, R149 ;  /* 0x0000009552957220 */ /* 0x000fe20000410000 */
[----:B------:R-:W-:Y:S01]  /*4750*/  FMUL.FTZ R148, R84, R148 ;  /* 0x0000009454947220 */ /* 0x000fe20000410000 */
[-C--:B------:R-:W-:Y:S01]  /*4760*/  FFMA.FTZ R151, R82, R53.reuse, -R151 ;  /* 0x0000003552977223 */ /* 0x080fe20000010897 */
[----:B------:R-:W-:Y:S02]  /*4770*/  HADD2.F32 R147, -RZ, R147.H0_H0 ;  /* 0x20000093ff937230 */ /* 0x000fe40000004100 */
[----:B------:R-:W-:Y:S01]  /*4780*/  FFMA.FTZ R84, R76, R53, R149 ;  /* 0x000000354c547223 */ /* 0x000fe20000010095 */
[----:B------:R-:W-:-:S02]  /*4790*/  HADD2.F32 R76, -RZ, R55.H0_H0 ;  /* 0x20000037ff4c7230 */ /* 0x000fc40000004100 */
[----:B------:R-:W-:Y:S01]  /*47a0*/  FFMA.FTZ R153, R83, R87, R148 ;  /* 0x0000005753997223 */ /* 0x000fe20000010094 */
[--C-:B------:R-:W-:Y:S02]  /*47b0*/  HADD2.F32 R53, -RZ, R54.reuse.H0_H0 ;  /* 0x20000036ff357230 */ /* 0x100fe40000004100 */
[----:B------:R-:W-:Y:S02]  /*47c0*/  HADD2.F32 R55, -RZ, R55.H1_H1 ;  /* 0x30000037ff377230 */ /* 0x000fe40000004100 */
[----:B------:R-:W-:Y:S01]  /*47d0*/  FMUL.FTZ R148, R76, R147 ;  /* 0x000000934c947220 */ /* 0x000fe20000410000 */
[----:B------:R-:W-:Y:S01]  /*47e0*/  HADD2.F32 R54, -RZ, R54.H1_H1 ;  /* 0x30000036ff367230 */ /* 0x000fe20000004100 */
[----:B------:R-:W-:Y:S01]  /*47f0*/  F2FP.SATFINITE.E4M3.F32.PACK_AB_MERGE_C R84, R84, R151, RZ ;  /* 0x000000975454723e */ /* 0x000fe200048070ff */
[----:B------:R-:W-:Y:S02]  /*4800*/  HADD2.F32 R136, -RZ, R136.H0_H0 ;  /* 0x20000088ff887230 */ /* 0x000fe40000004100 */
[----:B------:R-:W-:Y:S01]  /*4810*/  FMUL.FTZ R87, R55, R147 ;  /* 0x0000009337577220 */ /* 0x000fe20000410000 */
[----:B------:R-:W-:Y:S01]  /*4820*/  HADD2.F32 R86, -RZ, R86.H0_H0 ;  /* 0x20000056ff567230 */ /* 0x000fe20000004100 */
[----:B------:R-:W-:Y:S01]  /*4830*/  F2FP.SATFINITE.E4M3.F32.PACK_AB_MERGE_C R152, R153, R152, RZ ;  /* 0x000000989998723e */ /* 0x000fe200048070ff */
[----:B------:R-:W-:-:S02]  /*4840*/  HADD2.F32 R85, -RZ, R85.H0_H0 ;  /* 0x20000055ff557230 */ /* 0x000fc40000004100 */
[-C--:B------:R-:W-:Y:S01]  /*4850*/  FMUL.FTZ R82, R54, R136.reuse ;  /* 0x0000008836527220 */ /* 0x080fe20000410000 */
[----:B------:R-:W-:Y:S01]  /*4860*/  FMUL.FTZ R83, R53, R136 ;  /* 0x0000008835537220 */ /* 0x000fe20000410000 */
[-C--:B------:R-:W-:Y:S01]  /*4870*/  FFMA.FTZ R87, R76, R86.reuse, -R87 ;  /* 0x000000564c577223 */ /* 0x080fe20000010857 */
[----:B------:R-:W-:Y:S01]  /*4880*/  FFMA.FTZ R148, R55, R86, R148 ;  /* 0x0000005637947223 */ /* 0x000fe20000010094 */
[-C--:B------:R-:W-:Y:S01]  /*4890*/  FFMA.FTZ R82, R53, R85.reuse, -R82 ;  /* 0x0000005535527223 */ /* 0x080fe20000010852 */
[----:B------:R-:W-:Y:S01]  /*48a0*/  FFMA.FTZ R83, R54, R85, R83 ;  /* 0x0000005536537223 */ /* 0x000fe20000010053 */
[----:B------:R-:W-:Y:S02]  /*48b0*/  F2FP.SATFINITE.E4M3.F32.PACK_AB_MERGE_C R53, R77, R52, R155 ;  /* 0x000000344d35723e */ /* 0x000fe4000480709b */
[----:B------:R-:W-:Y:S02]  /*48c0*/  F2FP.SATFINITE.E4M3.F32.PACK_AB_MERGE_C R52, R79, R78, R154 ;  /* 0x0000004e4f34723e */ /* 0x000fe4000480709a */
[----:B------:R-:W-:-:S02]  /*48d0*/  F2FP.SATFINITE.E4M3.F32.PACK_AB_MERGE_C R54, R83, R82, R84 ;  /* 0x000000525336723e */ /* 0x000fc40004807054 */
[----:B------:R-:W-:-:S07]  /*48e0*/  F2FP.SATFINITE.E4M3.F32.PACK_AB_MERGE_C R55, R148, R87, R152 ;  /* 0x000000579437723e */ /* 0x000fce0004807098 */
.L_x_6130:
[----:B------:R-:W-:Y:S05]  /*48f0*/  BSYNC B3 ;  /* 0x0000000000037941 */ /* 0x000fea0003800000 */
.L_x_6129:
[----:B------:R-:W-:Y:S02]  /*4900*/  ULDC.64 UR4, c[0x0][0x2e8] ;  /* 0x0000ba0000047ab9 */ /* 0x000fe40000000a00 */
[----:B------:R-:W-:-:S04]  /*4910*/  IADD3 R76, P2, P3, R80, UR4, R46 ;  /* 0x00000004504c7c10 */ /* 0x000fc8000fb5e02e */
[----:B------:R-:W-:-:S05]  /*4920*/  IADD3.X R77, R81, UR5, R20, P2, P3 ;  /* 0x00000005514d7c10 */ /* 0x000fca00097e6414 */
[----:B--2---:R2:W-:Y:S04]  /*4930*/  STG.E.128 desc[UR60][R76.64], R52 ;  /* 0x000000344c007986 */ /* 0x0045e8000c101d3c */
.L_x_6128:
[----:B------:R-:W-:Y:S05]  /*4940*/  BSYNC B2 ;  /* 0x0000000000027941 */ /* 0x000fea0003800000 */
.L_x_6127:
[----:B------:R-:W-:Y:S05]  /*4950*/  @P1 BRA `(.L_x_6126) ;  /* 0x0000000400e01947 */ /* 0x000fea0003800000 */
[----:B------:R-:W-:Y:S01]  /*4960*/  LOP3.LUT P2, RZ, R229, 0x4, RZ, 0xc0, !PT ;  /* 0x00000004e5ff7812 */ /* 0x000fe2000784c0ff */
[C---:B-12---:R-:W-:Y:S01]  /*4970*/  VIADD R53, R150.reuse, 0x40 ;  /* 0x0000004096357836 */ /* 0x046fe20000000000 */
[----:B------:R-:W-:Y:S11]  /*4980*/  BSSY B2, `(.L_x_6131) ;  /* 0x0000071000027945 */ /* 0x000ff60003800000 */
[----:B------:R-:W-:Y:S01]  /*4990*/  @P2 VIADD R53, R150, 0xffffffc0 ;  /* 0xffffffc096352836 */ /* 0x000fe20000000000 */
[----:B------:R-:W-:-:S03]  /*49a0*/  ISETP.GE.AND P2, PT, R230, R130, PT ;  /* 0x00000082e600720c */ /* 0x000fc60003f46270 */
[----:B------:R-:W-:-:S06]  /*49b0*/  IMAD.IADD R53, R16, 0x1, R53 ;  /* 0x0000000110357824 */ /* 0x000fcc00078e0235 */
[----:B------:R-:W1:Y:S04]  /*49c0*/  LDS.128 R52, [R53+0x22400] ;  /* 0x0224000035347984 */ /* 0x000e680000000c00 */
[----:B------:R-:W-:Y:S05]  /*49d0*/  @P2 BRA `(.L_x_6132) ;  /* 0x0000000400ac2947 */ /* 0x000fea0003800000 */
        /* <DEDUP_REMOVED lines=12> */
[----:B-1----:R-:W-:Y:S01]  /*4aa0*/  IMAD.MOV.U32 R72, RZ, RZ, R52 ;  /* 0x000000ffff487224 */ /* 0x002fe200078e0034 */
[----:B------:R-:W-:Y:S01]  /*4ab0*/  LOP3.LUT R77, R76, 0xff00, R75, 0xf8, !PT ;  /* 0x0000ff004c4d7812 */ /* 0x000fe200078ef84b */
[----:B------:R-:W-:Y:S01]  /*4ac0*/  IMAD.U32 R76, R78, 0x10000, RZ ;  /* 0x000100004e4c7824 */ /* 0x000fe200078e00ff */
[----:B------:R-:W-:-:S02]  /*4ad0*/  LOP3.LUT R74, R74, 0xff00, R73, 0xf8, !PT ;  /* 0x0000ff004a4a7812 */ /* 0x000fc400078ef849 */
[----:B------:R-:W-:Y:S02]  /*4ae0*/  SHF.L.U32 R73, R83, 0x10, RZ ;  /* 0x0000001053497819 */ /* 0x000fe400000006ff */
        /* <DEDUP_REMOVED lines=90> */
.L_x_6132:
[----:B------:R-:W-:Y:S05]  /*5090*/  BSYNC B2 ;  /* 0x0000000000027941 */ /* 0x000fea0003800000 */
.L_x_6131:
[----:B------:R-:W-:Y:S02]  /*50a0*/  ULDC.64 UR4, c[0x0][0x2e8] ;  /* 0x0000ba0000047ab9 */ /* 0x000fe40000000a00 */
[----:B------:R-:W-:-:S04]  /*50b0*/  IADD3 R72, P2, P3, R15, UR4, R80 ;  /* 0x000000040f487c10 */ /* 0x000fc8000fb5e050 */
[----:B------:R-:W-:-:S05]  /*50c0*/  IADD3.X R73, R108, UR5, R81, P2, P3 ;  /* 0x000000056c497c10 */ /* 0x000fca00097e6451 */
[----:B-1----:R3:W-:Y:S04]  /*50d0*/  STG.E.128 desc[UR60][R72.64], R52 ;  /* 0x0000003448007986 */ /* 0x0027e8000c101d3c */
.L_x_6126:
[----:B------:R-:W-:Y:S05]  /*50e0*/  BSYNC B1 ;  /* 0x0000000000017941 */ /* 0x000fea0003800000 */
.L_x_6125:
[----:B------:R-:W-:Y:S01]  /*50f0*/  ISETP.NE.AND P2, PT, R144, RZ, PT ;  /* 0x000000ff9000720c */ /* 0x000fe20003f45270 */
[----:B------:R-:W-:-:S12]  /*5100*/  BSSY B1, `(.L_x_6133) ;  /* 0x00000f4000017945 */ /* 0x000fd80003800000 */
[----:B------:R-:W-:Y:S05]  /*5110*/  @P2 BRA `(.L_x_6134) ;  /* 0x0000000c00c82947 */ /* 0x000fea0003800000 */
[----:B---3--:R-:W-:Y:S01]  /*5120*/  IADD3 R72, P2, P3, R41, R128, R18 ;  /* 0x0000008029487210 */ /* 0x008fe20007b5e012 */
[----:B------:R-:W-:Y:S03]  /*5130*/  BSSY B2, `(.L_x_6135) ;  /* 0x0000077000027945 */ /* 0x000fe60003800000 */
[----:B------:R-:W-:Y:S01]  /*5140*/  IADD3.X R73, R38, R131, R19, P2, P3 ;  /* 0x0000008326497210 */ /* 0x000fe200017e6413 */
[----:B------:R-:W-:Y:S08]  /*5150*/  @P0 BRA `(.L_x_6136) ;  /* 0x0000000400d00947 */ /* 0x000ff00003800000 */
[----:B-12---:R1:W2:Y:S01]  /*5160*/  LDS.128 R52, [R118+0x24400] ;  /* 0x0244000076347984 */ /* 0x0062a20000000c00 */
[----:B------:R-:W-:Y:S01]  /*5170*/  ISETP.GE.AND P2, PT, R22, R130, PT ;  /* 0x000000821600720c */ /* 0x000fe20003f46270 */
[----:B------:R-:W-:-:S12]  /*5180*/  BSSY B3, `(.L_x_6137) ;  /* 0x000006d000037945 */ /* 0x000fd80003800000 */
[----:B-1----:R-:W-:Y:S05]  /*5190*/  @P2 BRA `(.L_x_6138) ;  /* 0x0000000400ac2947 */ /* 0x002fea0003800000 */
        /* <DEDUP_REMOVED lines=107> */
.L_x_6138:
[----:B------:R-:W-:Y:S05]  /*5850*/  BSYNC B3 ;  /* 0x0000000000037941 */ /* 0x000fea0003800000 */
.L_x_6137:
[----:B------:R-:W-:Y:S02]  /*5860*/  ULDC.64 UR4, c[0x0][0x2e8] ;  /* 0x0000ba0000047ab9 */ /* 0x000fe40000000a00 */
[----:B------:R-:W-:-:S04]  /*5870*/  IADD3 R68, P2, P3, R72, UR4, R46 ;  /* 0x0000000448447c10 */ /* 0x000fc8000fb5e02e */
[----:B------:R-:W-:-:S05]  /*5880*/  IADD3.X R69, R73, UR5, R20, P2, P3 ;  /* 0x0000000549457c10 */ /* 0x000fca00097e6414 */
[----:B--2---:R3:W-:Y:S04]  /*5890*/  STG.E.128 desc[UR60][R68.64], R52 ;  /* 0x0000003444007986 */ /* 0x0047e8000c101d3c */
.L_x_6136:
[----:B------:R-:W-:Y:S05]  /*58a0*/  BSYNC B2 ;  /* 0x0000000000027941 */ /* 0x000fea0003800000 */
.L_x_6135:
[----:B------:R-:W-:Y:S05]  /*58b0*/  @P1 BRA `(.L_x_6134) ;  /* 0x0000000400e01947 */ /* 0x000fea0003800000 */
[----:B------:R-:W-:Y:S01]  /*58c0*/  LOP3.LUT P2, RZ, R229, 0x4, RZ, 0xc0, !PT ;  /* 0x00000004e5ff7812 */ /* 0x000fe2000784c0ff */
[----:B------:R-:W-:Y:S01]  /*58d0*/  BSSY B2, `(.L_x_6139) ;  /* 0x0000072000027945 */ /* 0x000fe20003800000 */
[----:B-123--:R-:W-:-:S11]  /*58e0*/  IADD3 R53, R150, 0x40, RZ ;  /* 0x0000004096357810 */ /* 0x00efd60007ffe0ff */
[----:B------:R-:W-:Y:S01]  /*58f0*/  @P2 VIADD R53, R150, 0xffffffc0 ;  /* 0xffffffc096352836 */ /* 0x000fe20000000000 */
[----:B------:R-:W-:-:S03]  /*5900*/  ISETP.GE.AND P2, PT, R230, R130, PT ;  /* 0x00000082e600720c */ /* 0x000fc60003f46270 */
[----:B------:R-:W-:-:S06]  /*5910*/  IMAD.IADD R53, R16, 0x1, R53 ;  /* 0x0000000110357824 */ /* 0x000fcc00078e0235 */
[----:B------:R-:W1:Y:S04]  /*5920*/  LDS.128 R52, [R53+0x24400] ;  /* 0x0244000035347984 */ /* 0x000e680000000c00 */
[----:B------:R-:W-:Y:S05]  /*5930*/  @P2 BRA `(.L_x_6140) ;  /* 0x0000000400ac2947 */ /* 0x000fea0003800000 */
        /* <DEDUP_REMOVED lines=12> */
[----:B-1----:R-:W-:Y:S01]  /*5a00*/  IMAD.MOV.U32 R64, RZ, RZ, R52 ;  /* 0x000000ffff407224 */ /* 0x002fe200078e0034 */
[----:B------:R-:W-:Y:S02]  /*5a10*/  SHF.L.U32 R69, R69, 0x10, RZ ;  /* 0x0000001045457819 */ /* 0x000fe400000006ff */
        /* <DEDUP_REMOVED lines=47> */
[----:B------:R-:W-:Y:S01]  /*5d10*/  FFMA.FTZ R77, R65, R137, -R74 ;  /* 0x00000089414d7223 */ /* 0x000fe2000001084a */
        /* <DEDUP_REMOVED lines=45> */
.L_x_6140:
[----:B------:R-:W-:Y:S05]  /*5ff0*/  BSYNC B2 ;  /* 0x0000000000027941 */ /* 0x000fea0003800000 */
.L_x_6139:
[----:B------:R-:W-:Y:S02]  /*6000*/  ULDC.64 UR4, c[0x0][0x2e8] ;  /* 0x0000ba0000047ab9 */ /* 0x000fe40000000a00 */
[----:B------:R-:W-:-:S04]  /*6010*/  IADD3 R64, P2, P3, R15, UR4, R72 ;  /* 0x000000040f407c10 */ /* 0x000fc8000fb5e048 */
[----:B------:R-:W-:-:S05]  /*6020*/  IADD3.X R65, R108, UR5, R73, P2, P3 ;  /* 0x000000056c417c10 */ /* 0x000fca00097e6449 */
[----:B-1----:R4:W-:Y:S04]  /*6030*/  STG.E.128 desc[UR60][R64.64], R52 ;  /* 0x0000003440007986 */ /* 0x0029e8000c101d3c */
.L_x_6134:
[----:B------:R-:W-:Y:S05]  /*6040*/  BSYNC B1 ;  /* 0x0000000000017941 */ /* 0x000fea0003800000 */
.L_x_6133:
[----:B------:R-:W-:Y:S05]  /*6050*/  @P4 BRA `(.L_x_6141) ;  /* 0x0000005c00b84947 */ /* 0x000fea0003800000 */
[----:B------:R-:W-:Y:S01]  /*6060*/  IADD3 R128, P2, P3, R37, R128, R18 ;  /* 0x0000008025807210 */ /* 0x000fe20007b5e012 */
[----:B------:R-:W-:Y:S03]  /*6070*/  BSSY B1, `(.L_x_6142) ;  /* 0x0000077000017945 */ /* 0x000fe60003800000 */
[----:B------:R-:W-:Y:S01]  /*6080*/  IADD3.X R131, R33, R131, R19, P2, P3 ;  /* 0x0000008321837210 */ /* 0x000fe200017e6413 */
[----:B------:R-:W-:Y:S08]  /*6090*/  @P0 BRA `(.L_x_6143) ;  /* 0x0000000400d00947 */ /* 0x000ff00003800000 */
[----:B-1234-:R1:W2:Y:S01]  /*60a0*/  LDS.128 R52, [R118+0x26400] ;  /* 0x0264000076347984 */ /* 0x01e2a20000000c00 */
[----:B------:R-:W-:Y:S01]  /*60b0*/  ISETP.GE.AND P2, PT, R22, R130, PT ;  /* 0x000000821600720c */ /* 0x000fe20003f46270 */
[----:B------:R-:W-:-:S12]  /*60c0*/  BSSY B2, `(.L_x_6144) ;  /* 0x000006d000027945 */ /* 0x000fd80003800000 */
[----:B-1----:R-:W-:Y:S05]  /*60d0*/  @P2 BRA `(.L_x_6145) ;  /* 0x0000000400ac2947 */ /* 0x002fea0003800000 */
[----:B------:R-:W-:Y:S02]  /*60e0*/  SHF.R.U32.HI R68, RZ, 0x8, R61 ;  /* 0x00000008ff447819 */ /* 0x000fe4000001163d */
[--C-:B------:R-:W-:Y:S02]  /*60f0*/  SHF.R.U32.HI R65, RZ, 0x18, R63.reuse ;  /* 0x00000018ff417819 */ /* 0x100fe4000001163f */
[----:B------:R-:W-:Y:S02]  /*6100*/  LOP3.LUT R62, R63, 0xff, RZ, 0xc0, !PT ;  /* 0x000000ff3f3e7812 */ /* 0x000fe400078ec0ff */
[----:B------:R-:W-:Y:S02]  /*6110*/  SHF.R.U32.HI R64, RZ, 0x8, R63 ;  /* 0x00000008ff407819 */ /* 0x000fe4000001163f */
[----:B------:R-:W-:Y:S02]  /*6120*/  SHF.R.U32.HI R69, RZ, 0x18, R61 ;  /* 0x00000018ff457819 */ /* 0x000fe4000001163d */
[----:B------:R-:W-:Y:S01]  /*6130*/  LOP3.LUT R60, R61, 0xff, RZ, 0xc0, !PT ;  /* 0x000000ff3d3c7812 */ /* 0x000fe200078ec0ff */
[----:B------:R-:W-:Y:S01]  /*6140*/  IMAD.SHL.U32 R64, R64, 0x100, RZ ;  /* 0x0000010040407824 */ /* 0x000fe200078e00ff */
[----:B------:R-:W-:-:S02]  /*6150*/  SHF.R.U32.HI R66, RZ, 0x10, R63 ;  /* 0x00000010ff427819 */ /* 0x000fc4000001163f */
[----:B------:R-:W-:Y:S01]  /*6160*/  PRMT R63, R65, 0x654, R62 ;  /* 0x00000654413f7816 */ /* 0x000fe2000000003e */
[----:B------:R-:W-:Y:S01]  /*6170*/  IMAD.SHL.U32 R62, R68, 0x100, RZ ;  /* 0x00000100443e7824 */ /* 0x000fe200078e00ff */
[----:B------:R-:W-:Y:S01]  /*6180*/  SHF.R.U32.HI R67, RZ, 0x10, R61 ;  /* 0x00000010ff437819 */ /* 0x000fe2000001163d */
[----:B------:R-:W-:Y:S01]  /*6190*/  IMAD.U32 R66, R66, 0x10000, RZ ;  /* 0x0001000042427824 */ /* 0x000fe200078e00ff */
[----:B------:R-:W-:Y:S01]  /*61a0*/  PRMT R61, R69, 0x654, R60 ;  /* 0x00000654453d7816 */ /* 0x000fe2000000003c */
[----:B--2---:R-:W-:Y:S01]  /*61b0*/  IMAD.MOV.U32 R60, RZ, RZ, R52 ;  /* 0x000000ffff3c7224 */ /* 0x004fe200078e0034 */
[----:B------:R-:W-:Y:S02]  /*61c0*/  LOP3.LUT R63, R63, 0xff00, R64, 0xf8, !PT ;  /* 0x0000ff003f3f7812 */ /* 0x000fe400078ef840 */
        /* <DEDUP_REMOVED lines=92> */
.L_x_6145:
[----:B------:R-:W-:Y:S05]  /*6790*/  BSYNC B2 ;  /* 0x0000000000027941 */ /* 0x000fea0003800000 */
.L_x_6144:
[----:B------:R-:W-:Y:S02]  /*67a0*/  ULDC.64 UR4, c[0x0][0x2e8] ;  /* 0x0000ba0000047ab9 */ /* 0x000fe40000000a00 */
[----:B------:R-:W-:-:S04]  /*67b0*/  IADD3 R60, P2, P3, R128, UR4, R46 ;  /* 0x00000004803c7c10 */ /* 0x000fc8000fb5e02e */
[----:B------:R-:W-:-:S05]  /*67c0*/  IADD3.X R61, R131, UR5, R20, P2, P3 ;  /* 0x00000005833d7c10 */ /* 0x000fca00097e6414 */
[----:B--2---:R1:W-:Y:S04]  /*67d0*/  STG.E.128 desc[UR60][R60.64], R52 ;  /* 0x000000343c007986 */ /* 0x0043e8000c101d3c */
.L_x_6143:
[----:B------:R-:W-:Y:S05]  /*67e0*/  BSYNC B1 ;  /* 0x0000000000017941 */ /* 0x000fea0003800000 */
.L_x_6142:
[----:B------:R-:W-:Y:S05]  /*67f0*/  @P1 BRA `(.L_x_6141) ;  /* 0x0000005400d01947 */ /* 0x000fea0003800000 */
[----:B------:R-:W-:Y:S01]  /*6800*/  LOP3.LUT P2, RZ, R229, 0x4, RZ, 0xc0, !PT ;  /* 0x00000004e5ff7812 */ /* 0x000fe2000784c0ff */
[C---:B-1234-:R-:W-:Y:S01]  /*6810*/  VIADD R53, R150.reuse, 0x40 ;  /* 0x0000004096357836 */ /* 0x05efe20000000000 */
[----:B------:R-:W-:Y:S11]  /*6820*/  BSSY B1, `(.L_x_6146) ;  /* 0x0000071000017945 */ /* 0x000ff60003800000 */
[----:B------:R-:W-:-:S02]  /*6830*/  @P2 IADD3 R53, R150, -0x40, RZ ;  /* 0xffffffc096352810 */ /* 0x000fc40007ffe0ff */
[----:B------:R-:W-:-:S03]  /*6840*/  ISETP.GE.AND P2, PT, R230, R130, PT ;  /* 0x00000082e600720c */ /* 0x000fc60003f46270 */
[----:B------:R-:W-:-:S06]  /*6850*/  IMAD.IADD R53, R16, 0x1, R53 ;  /* 0x0000000110357824 */ /* 0x000fcc00078e0235 */
[----:B------:R-:W1:Y:S04]  /*6860*/  LDS.128 R52, [R53+0x26400] ;  /* 0x0264000035347984 */ /* 0x000e680000000c00 */
[----:B------:R-:W-:Y:S05]  /*6870*/  @P2 BRA `(.L_x_6147) ;  /* 0x0000000400ac2947 */ /* 0x000fea0003800000 */
[----:B------:R-:W-:Y:S01]  /*6880*/  SHF.R.U32.HI R62, RZ, 0x8, R57 ;  /* 0x00000008ff3e7819 */ /* 0x000fe20000011639 */
[----:B-1----:R-:W-:Y:S01]  /*6890*/  IMAD.MOV.U32 R58, RZ, RZ, R55 ;  /* 0x000000ffff3a7224 */ /* 0x002fe200078e0037 */
[----:B------:R-:W-:Y:S02]  /*68a0*/  SHF.R.U32.HI R61, RZ, 0x8, R59 ;  /* 0x00000008ff3d7819 */ /* 0x000fe4000001163b */
        /* <DEDUP_REMOVED lines=104> */
.L_x_6147:
[----:B------:R-:W-:Y:S05]  /*6f30*/  BSYNC B1 ;  /* 0x0000000000017941 */ /* 0x000fea0003800000 */
.L_x_6146:
[----:B------:R-:W-:Y:S02]  /*6f40*/  ULDC.64 UR4, c[0x0][0x2e8] ;  /* 0x0000ba0000047ab9 */ /* 0x000fe40000000a00 */
[----:B------:R-:W-:-:S04]  /*6f50*/  IADD3 R56, P2, P3, R15, UR4, R128 ;  /* 0x000000040f387c10 */ /* 0x000fc8000fb5e080 */
[----:B------:R-:W-:-:S05]  /*6f60*/  IADD3.X R57, R108, UR5, R131, P2, P3 ;  /* 0x000000056c397c10 */ /* 0x000fca00097e6483 */
[----:B-1----:R1:W-:Y:S01]  /*6f70*/  STG.E.128 desc[UR60][R56.64], R52 ;  /* 0x0000003438007986 */ /* 0x0023e2000c101d3c */
[----:B------:R-:W-:Y:S05]  /*6f80*/  BRA `(.L_x_6141) ;  /* 0x0000004c00ec7947 */ /* 0x000fea0003800000 */
.L_x_6105:
[----:B------:R-:W2:Y:S01]  /*6f90*/  LDL R56, [R1+0x44] ;  /* 0x0000440001387983 */ /* 0x000ea20000100800 */
[C---:B------:R-:W-:Y:S01]  /*6fa0*/  ISETP.GE.AND P5, PT, R228.reuse, R119, PT ;  /* 0x00000077e400720c */ /* 0x040fe20003fa6270 */
[C---:B------:R-:W-:Y:S01]  /*6fb0*/  VIADD R66, R228.reuse, 0x80 ;  /* 0x00000080e4427836 */ /* 0x040fe20000000000 */
[----:B------:R-:W-:Y:S02]  /*6fc0*/  IADD3 R64, R228, 0x40, RZ ;  /* 0x00000040e4407810 */ /* 0x000fe40007ffe0ff */
[----:B------:R-:W-:Y:S02]  /*6fd0*/  ISETP.GE.OR P5, PT, R18, R130, P5 ;  /* 0x000000821200720c */ /* 0x000fe40002fa6670 */
[----:B------:R-:W-:-:S11]  /*6fe0*/  P2R R65, PR, RZ, 0x1 ;  /* 0x00000001ff417803 */ /* 0x000fd60000000000 */
[----:B------:R-:W0:Y:S08]  /*6ff0*/  @!P5 LDC.64 R60, c[0x0][0x3e8] ;  /* 0x0000fa00ff3cdb82 */ /* 0x000e300000000a00 */
[----:B------:R-:W1:Y:S01]  /*7000*/  @!P5 LDC.64 R62, c[0x0][0x400] ;  /* 0x00010000ff3edb82 */ /* 0x000e620000000a00 */
[----:B0-----:R-:W-:-:S04]  /*7010*/  @!P5 IADD3 R60, P2, P3, R92, R60, R52 ;  /* 0x0000003c5c3cd210 */ /* 0x001fc80007b5e034 */
[----:B------:R-:W-:Y:S02]  /*7020*/  @!P5 IADD3.X R61, R31, R61, R125, P2, P3 ;  /* 0x0000003d1f3dd210 */ /* 0x000fe400017e647d */
[----:B------:R-:W-:Y:S02]  /*7030*/  CS2R R74, SRZ ;  /* 0x00000000004a7805 */ /* 0x000fe4000001ff00 */
[----:B------:R-:W-:Y:S02]  /*7040*/  CS2R R78, SRZ ;  /* 0x00000000004e7805 */ /* 0x000fe4000001ff00 */
[----:B------:R-:W-:Y:S02]  /*7050*/  CS2R R76, SRZ ;  /* 0x00000000004c7805 */ /* 0x000fe4000001ff00 */
[----:B------:R-:W-:Y:S02]  /*7060*/  CS2R R82, SRZ ;  /* 0x0000000000527805 */ /* 0x000fe4000001ff00 */
[----:B------:R-:W-:-:S02]  /*7070*/  CS2R R80, SRZ ;  /* 0x0000000000507805 */ /* 0x000fc4000001ff00 */
[----:B--2---:R-:W-:Y:S01]  /*7080*/  R2UR UR4, R56 ;  /* 0x00000000380472ca */ /* 0x004fe200000e0000 */
[----:B------:R-:W-:-:S05]  /*7090*/  VIADD R56, R228, 0xc0 ;  /* 0x000000c0e4387836 */ /* 0x000fca0000000000 */
        /* <DEDUP_REMOVED lines=12> */
[----:B------:R-:W0:Y:S03]  /*7160*/  @!P2 LDC.64 R56, c[0x0][0x408] ;  /* 0x00010200ff38ab82 */ /* 0x000e260000000a00 */
[----:B------:R-:W2:Y:S01]  /*7170*/  @!P2 LDG.E.128 R76, desc[UR60][R84.64] ;  /* 0x0000003c544ca981 */ /* 0x000ea2000c1e1d00 */
[----:B0-----:R-:W-:-:S04]  /*7180*/  @!P2 IMAD.WIDE.U32 R58, R56, 0xc0, R54 ;  /* 0x000000c0383aa825 */ /* 0x001fc800078e0036 */
[----:B------:R-:W-:Y:S01]  /*7190*/  @!P2 IMAD R57, R57, 0xc0, RZ ;  /* 0x000000c03939a824 */ /* 0x000fe200078e02ff */
[----:B---3--:R-:W-:-:S03]  /*71a0*/  @!P2 IADD3 R86, P3, P4, R98, R86, R58 ;  /* 0x000000566256a210 */ /* 0x008fc60007c7e03a */
[----:B------:R-:W-:-:S05]  /*71b0*/  @!P2 IMAD.IADD R56, R59, 0x1, R57 ;  /* 0x000000013b38a824 */ /* 0x000fca00078e0239 */
[----:B------:R-:W-:Y:S02]  /*71c0*/  @!P2 IADD3.X R87, R29, R87, R56, P3, P4 ;  /* 0x000000571d57a210 */ /* 0x000fe40001fe8438 */
[----:B-1----:R-:W-:-:S03]  /*71d0*/  @!P5 IADD3 R62, P3, P4, R98, R62, R54 ;  /* 0x0000003e623ed210 */ /* 0x002fc60007c7e036 */
[----:B------:R-:W3:Y:S01]  /*71e0*/  @!P2 LDG.E.128 R80, desc[UR60][R86.64] ;  /* 0x0000003c5650a981 */ /* 0x000ee2000c1e1d00 */
        /* <DEDUP_REMOVED lines=10> */
[----:B------:R-:W4:Y:S03]  /*7290*/  @!P3 LDC.64 R72, c[0x0][0x3e8] ;  /* 0x0000fa00ff48bb82 */ /* 0x000f260000000a00 */
[----:B------:R-:W-:Y:S02]  /*72a0*/  @!P3 IADD3.X R56, R31, R11, R125, P0, P6 ;  /* 0x0000000b1f38b210 */ /* 0x000fe400007ec47d */
[----:B------:R-:W-:-:S03]  /*72b0*/  @!P4 IADD3 R57, P0, P6, R98, R54, R6 ;  /* 0x000000366239c210 */ /* 0x000fc60007e1e006 */
[----:B------:R-:W5:Y:S01]  /*72c0*/  @!P3 LDC.64 R88, c[0x0][0x400] ;  /* 0x00010000ff58bb82 */ /* 0x000f620000000a00 */
        /* <DEDUP_REMOVED lines=9> */
[----:B----4-:R-:W-:Y:S02]  /*7360*/  @!P3 IADD3 R72, P6, R53, R72, RZ ;  /* 0x000000483548b210 */ /* 0x010fe40007fde0ff */
[----:B------:R-:W-:-:S03]  /*7370*/  CS2R R58, SRZ ;  /* 0x00000000003a7805 */ /* 0x000fc6000001ff00 */
[----:B------:R-:W-:Y:S01]  /*7380*/  @!P3 IMAD.X R73, R56, 0x1, R73, P6 ;  /* 0x000000013849b824 */ /* 0x000fe200030e0649 */
[----:B-----5:R-:W-:Y:S02]  /*7390*/  @!P3 IADD3 R88, P6, R55, R88, RZ ;  /* 0x000000583758b210 */ /* 0x020fe40007fde0ff */
[----:B------:R-:W-:Y:S02]  /*73a0*/  CS2R R54, SRZ ;  /* 0x0000000000367805 */ /* 0x000fe4000001ff00 */
[----:B------:R-:W-:Y:S01]  /*73b0*/  CS2R R56, SRZ ;  /* 0x0000000000387805 */ /* 0x000fe2000001ff00 */
[----:B------:R-:W-:Y:S01]  /*73c0*/  @!P3 IMAD.X R89, R52, 0x1, R89, P6 ;  /* 0x000000013459b824 */ /* 0x000fe200030e0659 */
[----:B------:R-:W-:Y:S02]  /*73d0*/  CS2R R52, SRZ ;  /* 0x0000000000347805 */ /* 0x000fe4000001ff00 */
[----:B------:R-:W-:Y:S02]  /*73e0*/  CS2R R64, SRZ ;  /* 0x0000000000407805 */ /* 0x000fe4000001ff00 */
[----:B------:R0:W4:Y:S04]  /*73f0*/  @!P5 LDG.E.128 R56, desc[UR60][R62.64] ;  /* 0x0000003c3e38d981 */ /* 0x000128000c1e1d00 */
[----:B------:R1:W5:Y:S04]  /*7400*/  @!P5 LDG.E.128 R52, desc[UR60][R60.64] ;  /* 0x0000003c3c34d981 */ /* 0x000368000c1e1d00 */
[----:B------:R1:W5:Y:S01]  /*7410*/  @!P4 LDG.E.128 R64, desc[UR60][R70.64] ;  /* 0x0000003c4640c981 */ /* 0x000362000c1e1d00 */
[----:B0-----:R-:W-:-:S02]  /*7420*/  CS2R R62, SRZ ;  /* 0x00000000003e7805 */ /* 0x001fc4000001ff00 */
[----:B-1----:R-:W-:Y:S02]  /*7430*/  CS2R R60, SRZ ;  /* 0x00000000003c7805 */ /* 0x002fe4000001ff00 */
[----:B------:R-:W-:-:S04]  /*7440*/  CS2R R70, SRZ ;  /* 0x0000000000467805 */ /* 0x000fc8000001ff00 */
[----:B------:R0:W5:Y:S02]  /*7450*/  @!P4 LDG.E.128 R60, desc[UR60][R68.64] ;  /* 0x0000003c443cc981 */ /* 0x000164000c1e1d00 */
[----:B0-----:R-:W-:-:S06]  /*7460*/  CS2R R68, SRZ ;  /* 0x0000000000447805 */ /* 0x001fcc000001ff00 */
[----:B------:R0:W5:Y:S02]  /*7470*/  @!P3 LDG.E.128 R68, desc[UR60][R72.64] ;  /* 0x0000003c4844b981 */ /* 0x000164000c1e1d00 */
[----:B0-----:R-:W-:-:S06]  /*7480*/  CS2R R72, SRZ ;  /* 0x0000000000487805 */ /* 0x001fcc000001ff00 */
[----:B------:R-:W5:Y:S01]  /*7490*/  @!P3 LDG.E.128 R72, desc[UR60][R88.64] ;  /* 0x0000003c5848b981 */ /* 0x000f62000c1e1d00 */
[----:B------:R-:W-:-:S06]  /*74a0*/  UISETP.NE.AND UP0, UPT, UR4, 0x3, UPT ;  /* 0x000000030400788c */ /* 0x000fcc000bf05270 */
[----:B------:R-:W-:Y:S02]  /*74b0*/  PLOP3.LUT P5, PT, PT, PT, UP0, 0x80, 0x0 ;  /* 0x000000000000781c */ /* 0x000fe40003faf008 */
[----:B------:R-:W-:Y:S01]  /*74c0*/  ISETP.GE.AND P2, PT, R18, R130, PT ;  /* 0x000000821200720c */ /* 0x000fe20003f46270 */
[----:B--2---:R-:W-:Y:S02]  /*74d0*/  IMAD.MOV.U32 R141, RZ, RZ, R78 ;  /* 0x000000ffff8d7224 */ /* 0x004fe400078e004e */
[----:B------:R-:W-:Y:S02]  /*74e0*/  IMAD.MOV.U32 R142, RZ, RZ, R76 ;  /* 0x000000ffff8e7224 */ /* 0x000fe400078e004c */
[----:B---3--:R-:W-:Y:S01]  /*74f0*/  IMAD.MOV.U32 R143, RZ, RZ, R82 ;  /* 0x000000ffff8f7224 */ /* 0x008fe200078e0052 */
[----:B------:R-:W-:Y:S01]  /*7500*/  MOV R144, R80 ;  /* 0x0000005000907202 */ /* 0x000fe20000000f00 */
[----:B----4-:R-:W-:Y:S02]  /*7510*/  IMAD.MOV.U32 R158, RZ, RZ, R58 ;  /* 0x000000ffff9e7224 */ /* 0x010fe400078e003a */
[----:B------:R-:W-:-:S02]  /*7520*/  IMAD.MOV.U32 R161, RZ, RZ, R56 ;  /* 0x000000ffffa17224 */ /* 0x000fc400078e0038 */
[----:B-----5:R-:W-:Y:S01]  /*7530*/  IMAD.MOV.U32 R159, RZ, RZ, R54 ;  /* 0x000000ffff9f7224 */ /* 0x020fe200078e0036 */
[----:B------:R-:W-:Y:S01]  /*7540*/  MOV R160, R52 ;  /* 0x0000003400a07202 */ /* 0x000fe20000000f00 */
[----:B------:R-:W-:Y:S02]  /*7550*/  IMAD.MOV.U32 R153, RZ, RZ, R66 ;  /* 0x000000ffff997224 */ /* 0x000fe400078e0042 */
[----:B------:R-:W-:Y:S02]  /*7560*/  IMAD.MOV.U32 R154, RZ, RZ, R64 ;  /* 0x000000ffff9a7224 */ /* 0x000fe400078e0040 */
[----:B------:R-:W-:Y:S02]  /*7570*/  IMAD.MOV.U32 R151, RZ, RZ, R62 ;  /* 0x000000ffff977224 */ /* 0x000fe400078e003e */
[----:B------:R-:W-:Y:S01]  /*7580*/  IMAD.MOV.U32 R152, RZ, RZ, R60 ;  /* 0x000000ffff987224 */ /* 0x000fe200078e003c */
[----:B------:R-:W-:Y:S01]  /*7590*/  MOV R146, R70 ;  /* 0x0000004600927202 */ /* 0x000fe20000000f00 */
[----:B------:R-:W-:-:S02]  /*75a0*/  IMAD.MOV.U32 R148, RZ, RZ, R68 ;  /* 0x000000ffff947224 */ /* 0x000fc400078e0044 */
[----:B------:R-:W-:Y:S02]  /*75b0*/  IMAD.MOV.U32 R149, RZ, RZ, R74 ;  /* 0x000000ffff957224 */ /* 0x000fe400078e004a */
[----:B------:R-:W-:Y:S01]  /*75c0*/  IMAD.MOV.U32 R150, RZ, RZ, R72 ;  /* 0x000000ffff967224 */ /* 0x000fe200078e0048 */
[----:B------:R-:W-:Y:S06]  /*75d0*/  @!P5 BRA `(.L_x_6148) ;  /* 0x000000000004d947 */ /* 0x000fec0003800000 */
[----:B------:R-:W-:Y:S01]  /*75e0*/  BPT.TRAP 0x1 ;  /* 0x000000040000795c */ /* 0x000fe20000300000 */
.L_x_6148:
        /* <DEDUP_REMOVED lines=9> */
.L_x_6393:
[----:B------:R-:W-:Y:S05]  /*7680*/  BSYNC B1 ;  /* 0x0000000000017941 */ /* 0x000fea0003800000 */
.L_x_6149:
[----:B------:R-:W-:Y:S01]  /*7690*/  ISETP.GE.OR P3, PT, R228, R119, P0 ;  /* 0x00000077e400720c */ /* 0x000fe20000766670 */
[----:B------:R-:W-:-:S12]  /*76a0*/  BSSY B1, `(.L_x_6151) ;  /* 0x0000100000017945 */ /* 0x000fd80003800000 */
[----:B------:R-:W-:Y:S05]  /*76b0*/  @P3 BRA `(.L_x_6152) ;  /* 0x0000000c00f83947 */ /* 0x000fea0003800000 */
[----:B------:R-:W1:Y:S01]  /*76c0*/  S2R R85, SR_TID.X ;  /* 0x0000000000557919 */ /* 0x000e620000002100 */
[----:B------:R-:W-:Y:S01]  /*76d0*/  SHF.R.S32.HI R84, RZ, 0x1f, R228 ;  /* 0x0000001fff547819 */ /* 0x000fe200000114e4 */
[-C--:B--2---:R-:W-:Y:S01]  /*76e0*/  IMAD.WIDE.U32 R136, R228, R130.reuse, R128 ;  /* 0x00000082e4887225 */ /* 0x084fe200078e0080 */
[----:B------:R-:W-:Y:S01]  /*76f0*/  ISETP.NE.AND P6, PT, R0, RZ, PT ;  /* 0x000000ff0000720c */ /* 0x000fe20003fc5270 */
[----:B------:R-:W-:Y:S02]  /*7700*/  BSSY B2, `(.L_x_6153) ;  /* 0x00000ee000027945 */ /* 0x000fe40003800000 */
[----:B------:R-:W-:Y:S01]  /*7710*/  IMAD R84, R84, R130, RZ ;  /* 0x0000008254547224 */ /* 0x000fe200078e02ff */
[----:B------:R-:W-:-:S03]  /*7720*/  IADD3 R156, P3, P4, R46, R136, R27 ;  /* 0x000000882e9c7210 */ /* 0x000fc60007c7e01b */
[----:B------:R-:W-:Y:S01]  /*7730*/  IMAD R155, R228, R131, R84 ;  /* 0x00000083e49b7224 */ /* 0x000fe200078e0254 */
[----:B------:R-:W-:-:S03]  /*7740*/  SEL R84, R120, R147, !P6 ;  /* 0x0000009378547207 */ /* 0x000fc60007000000 */
[----:B------:R-:W-:-:S05]  /*7750*/  IMAD.IADD R155, R155, 0x1, R137 ;  /* 0x000000019b9b7824 */ /* 0x000fca00078e0289 */
[----:B------:R-:W-:Y:S01]  /*7760*/  IADD3.X R162, R20, R155, R26, P3, P4 ;  /* 0x0000009b14a27210 */ /* 0x000fe20001fe841a */
[----:B-1----:R-:W-:Y:S01]  /*7770*/  VIADD R87, R85, 0xffffff80 ;  /* 0xffffff8055577836 */ /* 0x002fe20000000000 */
[----:B------:R-:W-:-:S04]  /*7780*/  SHF.R.S32.HI R85, RZ, 0x1f, R84 ;  /* 0x0000001fff557819 */ /* 0x000fc80000011454 */
[----:B------:R-:W-:Y:S02]  /*7790*/  LEA.HI R85, R85, R84, RZ, 0x5 ;  /* 0x0000005455557211 */ /* 0x000fe400078f28ff */
[----:B------:R-:W-:Y:S02]  /*77a0*/  SHF.R.S32.HI R86, RZ, 0x1f, R87 ;  /* 0x0000001fff567819 */ /* 0x000fe40000011457 */
[----:B------:R-:W-:Y:S02]  /*77b0*/  LEA.HI.SX32 R85, R85, R28, 0x1b ;  /* 0x0000001c55557211 */ /* 0x000fe400078fdaff */
[----:B------:R-:W-:Y:S02]  /*77c0*/  LEA.HI R86, R86, R87, RZ, 0x5 ;  /* 0x0000005756567211 */ /* 0x000fe400078f28ff */
[----:B------:R-:W-:Y:S01]  /*77d0*/  SHF.L.U32 R157, R85, 0x4, RZ ;  /* 0x00000004559d7819 */ /* 0x000fe200000006ff */
[----:B------:R-:W-:Y:S02]  /*77e0*/  IMAD R85, R17, 0x7000, R116 ;  /* 0x0000700011557824 */ /* 0x000fe400078e0274 */
[----:B------:R-:W-:Y:S01]  /*77f0*/  IMAD.SHL.U32 R86, R86, 0x20, RZ ;  /* 0x0000002056567824 */ /* 0x000fe200078e00ff */
[----:B------:R-:W-:Y:S01]  /*7800*/  LOP3.LUT R84, R3, 0x70, R157, 0xf8, !PT ;  /* 0x0000007003547812 */ /* 0x000fe200078ef89d */
[----:B------:R-:W-:-:S03]  /*7810*/  IMAD.IADD R85, R16, 0x1, R85 ;  /* 0x0000000110557824 */ /* 0x000fc600078e0255 */
[----:B------:R-:W-:Y:S02]  /*7820*/  LOP3.LUT R86, R86, 0xfffffc00, RZ, 0xc0, !PT ;  /* 0xfffffc0056567812 */ /* 0x000fe400078ec0ff */
[----:B------:R-:W-:-:S05]  /*7830*/  LOP3.LUT R84, R84, R43, RZ, 0x3c, !PT ;  /* 0x0000002b54547212 */ /* 0x000fca00078e3cff */
        /* <DEDUP_REMOVED lines=10> */
[--C-:B------:R-:W-:Y:S01]  /*78e0*/  SHF.R.U32.HI R169, RZ, 0x18, R57.reuse ;  /* 0x00000018ffa97819 */ /* 0x100fe20000011639 */
[----:B------:R-:W-:Y:S01]  /*78f0*/  IMAD.SHL.U32 R164, R164, 0x100, RZ ;  /* 0x00000100a4a47824 */ /* 0x000fe200078e00ff */
[----:B------:R-:W-:Y:S01]  /*7900*/  LOP3.LUT R166, R57, 0xff, RZ, 0xc0, !PT ;  /* 0x000000ff39a67812 */ /* 0x000fe200078ec0ff */
[----:B------:R-:W-:Y:S01]  /*7910*/  IMAD.U32 R54, R54, 0x10000, RZ ;  /* 0x0001000036367824 */ /* 0x000fe200078e00ff */
[----:B------:R-:W-:-:S02]  /*7920*/  SHF.R.U32.HI R58, RZ, 0x8, R57 ;  /* 0x00000008ff3a7819 */ /* 0x000fc40000011639 */
[----:B------:R-:W-:Y:S02]  /*7930*/  SHF.R.U32.HI R53, RZ, 0x10, R57 ;  /* 0x00000010ff357819 */ /* 0x000fe40000011639 */
[----:B------:R-:W-:Y:S02]  /*7940*/  SHF.R.U32.HI R168, RZ, 0x18, R59 ;  /* 0x00000018ffa87819 */ /* 0x000fe4000001163b */
[----:B------:R-:W-:Y:S02]  /*7950*/  LOP3.LUT R57, R59, 0xff, RZ, 0xc0, !PT ;  /* 0x000000ff3b397812 */ /* 0x000fe400078ec0ff */
[--C-:B------:R-:W-:Y:S02]  /*7960*/  SHF.R.U32.HI R56, RZ, 0x8, R55.reuse ;  /* 0x00000008ff387819 */ /* 0x100fe40000011637 */
[--C-:B------:R-:W-:Y:S02]  /*7970*/  SHF.R.U32.HI R170, RZ, 0x18, R55.reuse ;  /* 0x00000018ffaa7819 */ /* 0x100fe40000011637 */
[----:B------:R-:W-:Y:S01]  /*7980*/  LOP3.LUT R165, R55, 0xff, RZ, 0xc0, !PT ;  /* 0x000000ff37a57812 */ /* 0x000fe200078ec0ff */
[----:B------:R-:W-:Y:S01]  /*7990*/  IMAD.SHL.U32 R56, R56, 0x100, RZ ;  /* 0x0000010038387824 */ /* 0x000fe200078e00ff */
[----:B------:R-:W-:-:S02]  /*79a0*/  SHF.R.U32.HI R52, RZ, 0x10, R55 ;  /* 0x00000010ff347819 */ /* 0x000fc40000011637 */
[--C-:B------:R-:W-:Y:S02]  /*79b0*/  SHF.R.U32.HI R167, RZ, 0x8, R59.reuse ;  /* 0x00000008ffa77819 */ /* 0x100fe4000001163b */
[----:B------:R-:W-:Y:S02]  /*79c0*/  SHF.R.U32.HI R55, RZ, 0x10, R59 ;  /* 0x00000010ff377819 */ /* 0x000fe4000001163b */
[----:B------:R-:W-:Y:S01]  /*79d0*/  PRMT R59, R168, 0x654, R57 ;  /* 0x00000654a83b7816 */ /* 0x000fe20000000039 */
[----:B------:R-:W-:Y:S01]  /*79e0*/  IMAD.SHL.U32 R57, R58, 0x100, RZ ;  /* 0x000001003a397824 */ /* 0x000fe200078e00ff */
[----:B------:R-:W-:Y:S01]  /*79f0*/  PRMT R166, R169, 0x654, R166 ;  /* 0x00000654a9a67816 */ /* 0x000fe200000000a6 */
[----:B------:R-:W-:Y:S01]  /*7a00*/  IMAD.U32 R168, R53, 0x10000, RZ ;  /* 0x0001000035a87824 */ /* 0x000fe200078e00ff */
[----:B------:R-:W-:Y:S01]  /*7a10*/  PRMT R165, R170, 0x654, R165 ;  /* 0x00000654aaa57816 */ /* 0x000fe200000000a5 */
[----:B------:R-:W-:Y:S01]  /*7a20*/  IMAD.U32 R170, R55, 0x10000, RZ ;  /* 0x0001000037aa7824 */ /* 0x000fe200078e00ff */
[----:B------:R-:W-:-:S02]  /*7a30*/  SHF.L.U32 R58, R167, 0x8, RZ ;  /* 0x00000008a73a7819 */ /* 0x000fc400000006ff */
[----:B------:R-:W-:Y:S02]  /*7a40*/  PRMT R163, R172, 0x654, R163 ;  /* 0x00000654aca37816 */ /* 0x000fe400000000a3 */
[----:B------:R-:W-:Y:S01]  /*7a50*/  LOP3.LUT R167, R166, 0xff00, R57, 0xf8, !PT ;  /* 0x0000ff00a6a77812 */ /* 0x000fe200078ef839 */
[----:B------:R-:W-:Y:S01]  /*7a60*/  IMAD.U32 R57, R52, 0x10000, RZ ;  /* 0x0001000034397824 */ /* 0x000fe200078e00ff */
[----:B------:R-:W-:Y:S02]  /*7a70*/  LOP3.LUT R56, R165, 0xff00, R56, 0xf8, !PT ;  /* 0x0000ff00a5387812 */ /* 0x000fe400078ef838 */
[----:B------:R-:W-:Y:S02]  /*7a80*/  LOP3.LUT R169, R59, 0xff00, R58, 0xf8, !PT ;  /* 0x0000ff003ba97812 */ /* 0x000fe400078ef83a */
[----:B------:R-:W-:Y:S02]  /*7a90*/  LOP3.LUT R163, R163, 0xff00, R164, 0xf8, !PT ;  /* 0x0000ff00a3a37812 */ /* 0x000fe400078ef8a4 */
[----:B------:R-:W-:-:S02]  /*7aa0*/  F2FP.F16.E4M3.UNPACK_B R165, R161.H1 ;  /* 0x000000a1ffa5723e */ /* 0x000fc400030006ff */
[----:B--2---:R-:W-:Y:S02]  /*7ab0*/  F2FP.F16.E4M3.UNPACK_B R59, R88.H1 ;  /* 0x00000058ff3b723e */ /* 0x004fe400030006ff */
[----:B-1----:R-:W-:Y:S01]  /*7ac0*/  F2FP.F16.E4M3.UNPACK_B R58, R84.H1 ;  /* 0x00000054ff3a723e */ /* 0x002fe200030006ff */
[----:B------:R-:W-:Y:S01]  /*7ad0*/  HADD2.F32 R166, -RZ, R165.H0_H0 ;  /* 0x200000a5ffa67230 */ /* 0x000fe20000004100 */
[----:B------:R-:W-:Y:S02]  /*7ae0*/  LOP3.LUT R54, R163, 0xff0000, R54, 0xf8, !PT ;  /* 0x00ff0000a3367812 */ /* 0x000fe400078ef836 */
[----:B------:R-:W-:Y:S01]  /*7af0*/  LOP3.LUT R52, R56, 0xff0000, R57, 0xf8, !PT ;  /* 0x00ff000038347812 */ /* 0x000fe200078ef839 */
[----:B------:R-:W-:Y:S01]  /*7b00*/  HADD2.F32 R57, -RZ, R59.H0_H0 ;  /* 0x2000003bff397230 */ /* 0x000fe20000004100 */
[----:B------:R-:W-:Y:S01]  /*7b10*/  F2FP.F16.E4M3.UNPACK_B R163, R160.H1 ;  /* 0x000000a0ffa3723e */ /* 0x000fe200030006ff */
[----:B------:R-:W-:Y:S01]  /*7b20*/  HADD2.F32 R56, -RZ, R58.H0_H0 ;  /* 0x2000003aff387230 */ /* 0x000fe20000004100 */
        /* <DEDUP_REMOVED lines=13> */
[----:B------:R-:W-:Y:S01]  /*7c00*/  F2FP.F16.E4M3.UNPACK_B R160, R84 ;  /* 0x00000054ffa0723e */ /* 0x000fe200020006ff */
[----:B------:R-:W-:Y:S02]  /*7c10*/  HADD2.F32 R167, -RZ, R166.H0_H0 ;  /* 0x200000a6ffa77230 */ /* 0x000fe40000004100 */
[-C--:B------:R-:W-:Y:S01]  /*7c20*/  FMUL.FTZ R59, R163, R168.reuse ;  /* 0x000000a8a33b7220 */ /* 0x080fe20000410000 */
[C---:B------:R-:W-:Y:S01]  /*7c30*/  FMUL.FTZ R168, R58.reuse, R168 ;  /* 0x000000a83aa87220 */ /* 0x040fe20000410000 */
[----:B------:R-:W-:Y:S01]  /*7c40*/  HADD2.F32 R161, -RZ, R88.H0_H0 ;  /* 0x20000058ffa17230 */ /* 0x000fe20000004100 */
[----:B------:R-:W-:Y:S01]  /*7c50*/  LOP3.LUT R53, R169, 0xff0000, R170, 0xf8, !PT ;  /* 0x00ff0000a9357812 */ /* 0x000fe200078ef8aa */
[----:B------:R-:W-:Y:S02]  /*7c60*/  HADD2.F32 R84, -RZ, R160.H0_H0 ;  /* 0x200000a0ff547230 */ /* 0x000fe40000004100 */
[-C--:B------:R-:W-:Y:S01]  /*7c70*/  FFMA.FTZ R59, R58, R164.reuse, -R59 ;  /* 0x000000a43a3b7223 */ /* 0x080fe2000001083b */
[----:B------:R-:W-:Y:S01]  /*7c80*/  FFMA.FTZ R58, R163, R164, R168 ;  /* 0x000000a4a33a7223 */ /* 0x000fe200000100a8 */
[----:B------:R-:W-:-:S02]  /*7c90*/  HADD2.F32 R163, -RZ, R165.H0_H0 ;  /* 0x200000a5ffa37230 */ /* 0x000fc40000004100 */
[CC--:B------:R-:W-:Y:S01]  /*7ca0*/  FMUL.FTZ R169, R161.reuse, R167.reuse ;  /* 0x000000a7a1a97220 */ /* 0x0c0fe20000410000 */
[----:B------:R-:W-:Y:S01]  /*7cb0*/  FMUL.FTZ R168, R84, R167 ;  /* 0x000000a754a87220 */ /* 0x000fe20000410000 */
[----:B------:R-:W-:Y:S01]  /*7cc0*/  HADD2.F32 R167, -RZ, R166.H1_H1 ;  /* 0x300000a6ffa77230 */ /* 0x000fe20000004100 */
[----:B------:R-:W-:Y:S01]  /*7cd0*/  F2FP.SATFINITE.E4M3.F32.PACK_AB_MERGE_C R57, R58, R57, RZ ;  /* 0x000000393a39723e */ /* 0x000fe200048070ff */
[----:B------:R-:W-:Y:S02]  /*7ce0*/  HADD2.F32 R164, -RZ, R88.H1_H1 ;  /* 0x30000058ffa47230 */ /* 0x000fe40000004100 */
[-C--:B------:R-:W-:Y:S01]  /*7cf0*/  FFMA.FTZ R88, R161, R163.reuse, R168 ;  /* 0x000000a3a1587223 */ /* 0x080fe200000100a8 */
[----:B------:R-:W-:Y:S01]  /*7d00*/  FFMA.FTZ R84, R84, R163, -R169 ;  /* 0x000000a354547223 */ /* 0x000fe200000108a9 */
[----:B------:R-:W-:Y:S01]  /*7d10*/  HADD2.F32 R160, -RZ, R160.H1_H1 ;  /* 0x300000a0ffa07230 */ /* 0x000fe20000004100 */
[----:B------:R-:W-:Y:S01]  /*7d20*/  F2FP.F16.E4M3.UNPACK_B R169, R158.H1 ;  /* 0x0000009effa9723e */ /* 0x000fe200030006ff */
[----:B------:R-:W-:-:S02]  /*7d30*/  HADD2.F32 R161, -RZ, R165.H1_H1 ;  /* 0x300000a5ffa17230 */ /* 0x000fc40000004100 */
[-C--:B------:R-:W-:Y:S01]  /*7d40*/  FMUL.FTZ R163, R164, R167.reuse ;  /* 0x000000a7a4a37220 */ /* 0x080fe20000410000 */
[----:B------:R-:W-:Y:S01]  /*7d50*/  F2FP.F16.E4M3.UNPACK_B R165, R90.H1 ;  /* 0x0000005affa5723e */ /* 0x000fe200030006ff */
[C---:B------:R-:W-:Y:S01]  /*7d60*/  FMUL.FTZ R167, R160.reuse, R167 ;  /* 0x000000a7a0a77220 */ /* 0x040fe20000410000 */
[----:B------:R-:W-:Y:S01]  /*7d70*/  F2FP.F16.E4M3.UNPACK_B R168, R159.H1 ;  /* 0x0000009fffa8723e */ /* 0x000fe200030006ff */
[-C--:B------:R-:W-:Y:S01]  /*7d80*/  FFMA.FTZ R163, R160, R161.reuse, -R163 ;  /* 0x000000a1a0a37223 */ /* 0x080fe200000108a3 */
[-C--:B------:R-:W-:Y:S01]  /*7d90*/  F2FP.F16.E4M3.UNPACK_B R160, R86.reuse.H1 ;  /* 0x00000056ffa0723e */ /* 0x080fe200030006ff */
[----:B------:R-:W-:Y:S02]  /*7da0*/  HADD2.F32 R171, -RZ, R169.H0_H0 ;  /* 0x200000a9ffab7230 */ /* 0x000fe40000004100 */
[----:B------:R-:W-:Y:S01]  /*7db0*/  FFMA.FTZ R161, R164, R161, R167 ;  /* 0x000000a1a4a17223 */ /* 0x000fe200000100a7 */
[----:B------:R-:W-:Y:S01]  /*7dc0*/  HADD2.F32 R166, -RZ, R165.H0_H0 ;  /* 0x200000a5ffa67230 */ /* 0x000fe20000004100 */
[----:B------:R-:W-:Y:S01]  /*7dd0*/  F2FP.F16.E4M3.UNPACK_B R86, R86 ;  /* 0x00000056ff56723e */ /* 0x000fe200020006ff */
[----:B------:R-:W-:Y:S01]  /*7de0*/  HADD2.F32 R164, -RZ, R160.H0_H0 ;  /* 0x200000a0ffa47230 */ /* 0x000fe20000004100 */
[----:B------:R-:W-:Y:S01]  /*7df0*/  F2FP.SATFINITE.E4M3.F32.PACK_AB_MERGE_C R56, R59, R56, RZ ;  /* 0x000000383b38723e */ /* 0x000fe200048070ff */
[----:B------:R-:W-:-:S02]  /*7e00*/  HADD2.F32 R170, -RZ, R169.H1_H1 ;  /* 0x300000a9ffaa7230 */ /* 0x000fc40000004100 */
[-C--:B------:R-:W-:Y:S01]  /*7e10*/  FMUL.FTZ R173, R166, R171.reuse ;  /* 0x000000aba6ad7220 */ /* 0x080fe20000410000 */
[----:B------:R-:W-:Y:S02]  /*7e20*/  HADD2.F32 R169, -RZ, R168.H0_H0 ;  /* 0x200000a8ffa97230 */ /* 0x000fe40000004100 */
[C---:B------:R-:W-:Y:S01]  /*7e30*/  FMUL.FTZ R171, R164.reuse, R171 ;  /* 0x000000aba4ab7220 */ /* 0x040fe20000410000 */
[----:B------:R-:W-:Y:S01]  /*7e40*/  HADD2.F32 R167, -RZ, R165.H1_H1 ;  /* 0x300000a5ffa77230 */ /* 0x000fe20000004100 */
[----:B------:R-:W-:Y:S01]  /*7e50*/  F2FP.F16.E4M3.UNPACK_B R58, R89 ;  /* 0x00000059ff3a723e */ /* 0x000fe200020006ff */
[----:B------:R-:W-:Y:S02]  /*7e60*/  HADD2.F32 R165, -RZ, R160.H1_H1 ;  /* 0x300000a0ffa57230 */ /* 0x000fe40000004100 */
        /* <DEDUP_REMOVED lines=8> */
[----:B------:R-:W-:Y:S01]  /*7ef0*/  FFMA.FTZ R177, R167, R168, R170 ;  /* 0x000000a8a7b17223 */ /* 0x000fe200000100aa */
[----:B------:R-:W-:Y:S01]  /*7f00*/  HADD2.F32 R90, -RZ, R86.H0_H0 ;  /* 0x20000056ff5a7230 */ /* 0x000fe20000004100 */
[----:B------:R-:W-:Y:S01]  /*7f10*/  F2FP.F16.E4M3.UNPACK_B R59, R55 ;  /* 0x00000037ff3b723e */ /* 0x000fe200020006ff */
[--C-:B------:R-:W-:Y:S01]  /*7f20*/  HADD2.F32 R168, -RZ, R166.reuse.H0_H0 ;  /* 0x200000a6ffa87230 */ /* 0x100fe20000004100 */
[----:B------:R-:W-:Y:S01]  /*7f30*/  F2FP.SATFINITE.E4M3.F32.PACK_AB_MERGE_C R88, R161, R88, R57 ;  /* 0x00000058a158723e */ /* 0x000fe20004807039 */
[----:B------:R-:W-:Y:S01]  /*7f40*/  HADD2.F32 R171, -RZ, R166.H1_H1 ;  /* 0x300000a6ffab7230 */ /* 0x000fe20000004100 */
[----:B------:R-:W-:Y:S01]  /*7f50*/  F2FP.F16.E4M3.UNPACK_B R166, R159 ;  /* 0x0000009fffa6723e */ /* 0x000fe200020006ff */
[--C-:B------:R-:W-:Y:S01]  /*7f60*/  HADD2.F32 R159, -RZ, R158.reuse.H0_H0 ;  /* 0x2000009eff9f7230 */ /* 0x100fe20000004100 */
[----:B------:R-:W-:Y:S01]  /*7f70*/  F2FP.F16.E4M3.UNPACK_B R57, R85 ;  /* 0x00000055ff39723e */ /* 0x000fe200020006ff */
[----:B------:R-:W-:Y:S01]  /*7f80*/  HADD2.F32 R158, -RZ, R158.H1_H1 ;  /* 0x3000009eff9e7230 */ /* 0x000fe20000004100 */
[----:B------:R-:W-:Y:S01]  /*7f90*/  F2FP.SATFINITE.E4M3.F32.PACK_AB_MERGE_C R84, R163, R84, R56 ;  /* 0x00000054a354723e */ /* 0x000fe20004807038 */
[----:B------:R-:W-:-:S02]  /*7fa0*/  HADD2.F32 R86, -RZ, R86.H1_H1 ;  /* 0x30000056ff567230 */ /* 0x000fc40000004100 */
[-C--:B------:R-:W-:Y:S01]  /*7fb0*/  FMUL.FTZ R173, R159, R168.reuse ;  /* 0x000000a89fad7220 */ /* 0x080fe20000410000 */
[--C-:B------:R-:W-:Y:S02]  /*7fc0*/  HADD2.F32 R167, -RZ, R166.reuse.H0_H0 ;  /* 0x200000a6ffa77230 */ /* 0x100fe40000004100 */
[-C--:B------:R-:W-:Y:S01]  /*7fd0*/  FMUL.FTZ R175, R158, R171.reuse ;  /* 0x000000ab9eaf7220 */ /* 0x080fe20000410000 */
[----:B------:R-:W-:Y:S02]  /*7fe0*/  HADD2.F32 R169, -RZ, R166.H1_H1 ;  /* 0x300000a6ffa97230 */ /* 0x000fe40000004100 */
[----:B------:R-:W-:Y:S01]  /*7ff0*/  FMUL.FTZ R168, R90, R168 ;  /* 0x000000a85aa87220 */ /* 0x000fe20000410000 */
[----:B------:R-:W-:Y:S01]  /*8000*/  FMUL.FTZ R171, R86, R171 ;  /* 0x000000ab56ab7220 */ /* 0x000fe20000410000 */
[-C--:B------:R-:W-:Y:S01]  /*8010*/  FFMA.FTZ R173, R90, R167.reuse, -R173 ;  /* 0x000000a75aad7223 */ /* 0x080fe200000108ad */
[----:B------:R-:W-:Y:S01]  /*8020*/  F2FP.SATFINITE.E4M3.F32.PACK_AB_MERGE_C R160, R165, R160, RZ ;  /* 0x000000a0a5a0723e */ /* 0x000fe200048070ff */
[----:B------:R-:W-:Y:S01]  /*8030*/  FFMA.FTZ R90, R159, R167, R168 ;  /* 0x000000a79f5a7223 */ /* 0x000fe200000100a8 */
[-C--:B------:R-:W-:Y:S01]  /*8040*/  FFMA.FTZ R86, R86, R169.reuse, -R175 ;  /* 0x000000a956567223 */ /* 0x080fe200000108af */
[----:B------:R-:W-:Y:S01]  /*8050*/  FFMA.FTZ R171, R158, R169, R171 ;  /* 0x000000a99eab7223 */ /* 0x000fe200000100ab */
[----:B------:R-:W-:Y:S01]  /*8060*/  HADD2.F32 R158, -RZ, R58.H0_H0 ;  /* 0x2000003aff9e7230 */ /* 0x000fe20000004100 */
[----:B------:R-:W-:Y:S01]  /*8070*/  F2FP.F16.E4M3.UNPACK_B R159, R54 ;  /* 0x00000036ff9f723e */ /* 0x000fe200020006ff */
[----:B------:R-:W-:Y:S01]  /*8080*/  HADD2.F32 R163, -RZ, R59.H0_H0 ;  /* 0x2000003bffa37230 */ /* 0x000fe20000004100 */
[----:B------:R-:W-:Y:S01]  /*8090*/  F2FP.SATFINITE.E4M3.F32.PACK_AB_MERGE_C R86, R86, R173, R160 ;  /* 0x000000ad5656723e */ /* 0x000fe200048070a0 */
        /* <DEDUP_REMOVED lines=30> */
[----:B------:R-:W-:Y:S01]  /*8280*/  HADD2.F32 R160, -RZ, R160.H1_H1 ;  /* 0x300000a0ffa07230 */ /* 0x000fe20000004100 */
[----:B------:R-:W-:Y:S01]  /*8290*/  F2FP.F16.E4M3.UNPACK_B R165, R52 ;  /* 0x00000034ffa5723e */ /* 0x000fe200020006ff */
[----:B------:R-:W-:Y:S02]  /*82a0*/  HADD2.F32 R164, -RZ, R54.H1_H1 ;  /* 0x30000036ffa47230 */ /* 0x000fe40000004100 */
[-C--:B------:R-:W-:Y:S01]  /*82b0*/  FFMA.FTZ R54, R55, R89.reuse, -R166 ;  /* 0x0000005937367223 */ /* 0x080fe200000108a6 */
[----:B------:R-:W-:Y:S01]  /*82c0*/  FFMA.FTZ R55, R158, R89, R161 ;  /* 0x000000599e377223 */ /* 0x000fe200000100a1 */
[-C--:B------:R-:W-:Y:S01]  /*82d0*/  FMUL.FTZ R168, R159, R160.reuse ;  /* 0x000000a09fa87220 */ /* 0x080fe20000410000 */
[C---:B------:R-:W-:Y:S01]  /*82e0*/  FMUL.FTZ R158, R85.reuse, R160 ;  /* 0x000000a0559e7220 */ /* 0x040fe20000410000 */
[----:B------:R-:W-:Y:S01]  /*82f0*/  F2FP.F16.E4M3.UNPACK_B R89, R87 ;  /* 0x00000057ff59723e */ /* 0x000fe200020006ff */
[----:B------:R-:W-:Y:S01]  /*8300*/  HADD2.F32 R53, -RZ, R170.H0_H0 ;  /* 0x200000aaff357230 */ /* 0x000fe20000004100 */
[----:B------:R-:W-:Y:S01]  /*8310*/  F2FP.F16.E4M3.UNPACK_B R160, R91 ;  /* 0x0000005bffa0723e */ /* 0x000fe200020006ff */
[-C--:B------:R-:W-:Y:S01]  /*8320*/  FFMA.FTZ R85, R85, R164.reuse, -R168 ;  /* 0x000000a455557223 */ /* 0x080fe200000108a8 */
[----:B------:R-:W-:Y:S01]  /*8330*/  F2FP.F16.E4M3.UNPACK_B R87, R87.H1 ;  /* 0x00000057ff57723e */ /* 0x000fe200030006ff */
[----:B------:R-:W-:Y:S01]  /*8340*/  FFMA.FTZ R158, R159, R164, R158 ;  /* 0x000000a49f9e7223 */ /* 0x000fe2000001009e */
[----:B------:R-:W-:Y:S01]  /*8350*/  F2FP.F16.E4M3.UNPACK_B R161, R91.H1 ;  /* 0x0000005bffa1723e */ /* 0x000fe200030006ff */
[----:B------:R-:W-:Y:S01]  /*8360*/  HADD2.F32 R91, -RZ, R89.H0_H0 ;  /* 0x20000059ff5b7230 */ /* 0x000fe20000004100 */
[----:B------:R-:W-:Y:S01]  /*8370*/  F2FP.F16.E4M3.UNPACK_B R166, R52.H1 ;  /* 0x00000034ffa6723e */ /* 0x000fe200030006ff */
[----:B------:R-:W-:Y:S01]  /*8380*/  HADD2.F32 R163, -RZ, R160.H0_H0 ;  /* 0x200000a0ffa37230 */ /* 0x000fe20000004100 */
[----:B------:R-:W-:Y:S01]  /*8390*/  F2FP.SATFINITE.E4M3.F32.PACK_AB_MERGE_C R54, R85, R54, RZ ;  /* 0x000000365536723e */ /* 0x000fe200048070ff */
[----:B------:R-:W-:Y:S01]  /*83a0*/  HADD2.F32 R52, -RZ, R169.H0_H0 ;  /* 0x200000a9ff347230 */ /* 0x000fe20000004100 */
[----:B------:R-:W-:Y:S01]  /*83b0*/  F2FP.SATFINITE.E4M3.F32.PACK_AB_MERGE_C R55, R158, R55, RZ ;  /* 0x000000379e37723e */ /* 0x000fe200048070ff */
        /* <DEDUP_REMOVED lines=27> */
[----:B------:R-:W-:-:S02]  /*8570*/  FFMA.FTZ R89, R89, R165, -R164 ;  /* 0x000000a559597223 */ /* 0x000fc400000108a4 */
[----:B------:R-:W-:Y:S01]  /*8580*/  FFMA.FTZ R160, R160, R165, R169 ;  /* 0x000000a5a0a07223 */ /* 0x000fe200000100a9 */
[----:B------:R-:W-:Y:S02]  /*8590*/  F2FP.SATFINITE.E4M3.F32.PACK_AB_MERGE_C R87, R87, R176, RZ ;  /* 0x000000b05757723e */ /* 0x000fe400048070ff */
[----:B------:R-:W-:Y:S02]  /*85a0*/  F2FP.SATFINITE.E4M3.F32.PACK_AB_MERGE_C R170, R170, R171, RZ ;  /* 0x000000abaaaa723e */ /* 0x000fe400048070ff */
[----:B------:R-:W-:Y:S02]  /*85b0*/  F2FP.SATFINITE.E4M3.F32.PACK_AB_MERGE_C R87, R89, R52, R87 ;  /* 0x000000345957723e */ /* 0x000fe40004807057 */
[----:B------:R-:W-:Y:S02]  /*85c0*/  F2FP.SATFINITE.E4M3.F32.PACK_AB_MERGE_C R89, R58, R57, R55 ;  /* 0x000000393a59723e */ /* 0x000fe40004807037 */
[----:B------:R-:W-:-:S07]  /*85d0*/  F2FP.SATFINITE.E4M3.F32.PACK_AB_MERGE_C R91, R160, R53, R170 ;  /* 0x00000035a05b723e */ /* 0x000fce00048070aa */
.L_x_6154:
[----:B------:R-:W-:Y:S05]  /*85e0*/  BSYNC B2 ;  /* 0x0000000000027941 */ /* 0x000fea0003800000 */
.L_x_6153:
        /* <DEDUP_REMOVED lines=11> */
.L_x_6152:
[----:B------:R-:W-:Y:S05]  /*86a0*/  BSYNC B1 ;  /* 0x0000000000017941 */ /* 0x000fea0003800000 */
.L_x_6151:
        /* <DEDUP_REMOVED lines=8> */
[----:B------:R-:W-:Y:S01]  /*8730*/  IADD3 R55, R228, 0x40, RZ ;  /* 0x00000040e4377810 */ /* 0x000fe20007ffe0ff */
[----:B------:R-:W-:Y:S02]  /*8740*/  BSSY B2, `(.L_x_6157) ;  /* 0x00000f7000027945 */ /* 0x000fe40003800000 */
[----:B------:R-:W-:Y:S01]  /*8750*/  IMAD R87, R53, R131, R52 ;  /* 0x0000008335577224 */ /* 0x000fe200078e0234 */
[----:B------:R-:W-:Y:S01]  /*8760*/  SEL R52, R120, R147, !P6 ;  /* 0x0000009378347207 */ /* 0x000fe20007000000 */
[----:B------:R-:W-:Y:S01]  /*8770*/  VIADD R56, R228, 0x40 ;  /* 0x00000040e4387836 */ /* 0x000fe20000000000 */
[----:B------:R-:W-:Y:S01]  /*8780*/  IADD3 R86, P3, P4, R46, R84, R27 ;  /* 0x000000542e567210 */ /* 0x000fe20007c7e01b */
[----:B------:R-:W-:Y:S01]  /*8790*/  IMAD.SHL.U32 R55, R55, 0x80, RZ ;  /* 0x0000008037377824 */ /* 0x000fe200078e00ff */
[----:B------:R-:W-:Y:S01]  /*87a0*/  SHF.R.S32.HI R53, RZ, 0x1f, R52 ;  /* 0x0000001fff357819 */ /* 0x000fe20000011434 */
[----:B------:R-:W-:-:S02]  /*87b0*/  IMAD.SHL.U32 R56, R56, 0x80, RZ ;  /* 0x0000008038387824 */ /* 0x000fc400078e00ff */
[----:B------:R-:W-:Y:S01]  /*87c0*/  IMAD.IADD R87, R85, 0x1, R87 ;  /* 0x0000000155577824 */ /* 0x000fe200078e0257 */
[----:B------:R-:W-:Y:S02]  /*87d0*/  LEA.HI R53, R53, R52, RZ, 0x5 ;  /* 0x0000003435357211 */ /* 0x000fe400078f28ff */
[----:B------:R-:W-:Y:S02]  /*87e0*/  LOP3.LUT R55, R55, 0x380, RZ, 0xc0, !PT ;  /* 0x0000038037377812 */ /* 0x000fe400078ec0ff */
[----:B------:R-:W-:Y:S02]  /*87f0*/  LEA.HI.SX32 R53, R53, R28, 0x1b ;  /* 0x0000001c35357211 */ /* 0x000fe400078fdaff */
[----:B------:R-:W-:Y:S02]  /*8800*/  LOP3.LUT R56, R56, 0x380, RZ, 0xc0, !PT ;  /* 0x0000038038387812 */ /* 0x000fe400078ec0ff */
[----:B------:R-:W-:Y:S01]  /*8810*/  SHF.R.U32.HI R55, RZ, 0x3, R55 ;  /* 0x00000003ff377819 */ /* 0x000fe20000011637 */
[----:B------:R-:W-:Y:S01]  /*8820*/  IMAD.SHL.U32 R89, R53, 0x10, RZ ;  /* 0x0000001035597824 */ /* 0x000fe200078e00ff */
[----:B------:R-:W-:Y:S01]  /*8830*/  IADD3.X R90, R20, R87, R26, P3, P4 ;  /* 0x00000057145a7210 */ /* 0x000fe20001fe841a */
[----:B------:R-:W-:-:S03]  /*8840*/  IMAD R53, R17, 0x7000, R115 ;  /* 0x0000700011357824 */ /* 0x000fc600078e0273 */
[----:B------:R-:W-:Y:S01]  /*8850*/  LOP3.LUT R52, R56, 0x70, R89, 0xf8, !PT ;  /* 0x0000007038347812 */ /* 0x000fe200078ef859 */
[----:B------:R-:W-:-:S03]  /*8860*/  IMAD.IADD R53, R16, 0x1, R53 ;  /* 0x0000000110357824 */ /* 0x000fc600078e0235 */
[----:B------:R-:W-:-:S05]  /*8870*/  LOP3.LUT R52, R52, R55, RZ, 0x3c, !PT ;  /* 0x0000003734347212 */ /* 0x000fca00078e3cff */
[----:B---3--:R-:W-:-:S04]  /*8880*/  IMAD.IADD R52, R54, 0x1, R52 ;  /* 0x0000000136347824 */ /* 0x008fc800078e0234 */
[----:B------:R-:W-:-:S05]  /*8890*/  IMAD R55, R17, 0x7000, R52 ;  /* 0x0000700011377824 */ /* 0x000fca00078e0234 */
[----:B------:R-:W-:Y:S02]  /*88a0*/  IADD3 R56, R16, R55, RZ ;  /* 0x0000003710387210 */ /* 0x000fe40007ffe0ff */
        /* <DEDUP_REMOVED lines=9> */
[----:B------:R-:W-:Y:S01]  /*8940*/  SHF.R.U32.HI R155, RZ, 0x8, R67 ;  /* 0x00000008ff9b7819 */ /* 0x000fe20000011643 */
[----:B--2---:R-:W-:Y:S01]  /*8950*/  IMAD.MOV.U32 R62, RZ, RZ, R58 ;  /* 0x000000ffff3e7224 */ /* 0x004fe200078e003a */
[----:B------:R-:W-:Y:S02]  /*8960*/  PRMT R53, R163, 0x654, R88 ;  /* 0x00000654a3357816 */ /* 0x000fe40000000058 */
[----:B------:R-:W-:Y:S01]  /*8970*/  SHF.R.U32.HI R159, RZ, 0x8, R63 ;  /* 0x00000008ff9f7819 */ /* 0x000fe2000001163f */
[----:B------:R-:W-:Y:S01]  /*8980*/  IMAD.SHL.U32 R58, R155, 0x100, RZ ;  /* 0x000001009b3a7824 */ /* 0x000fe200078e00ff */
[----:B------:R-:W-:-:S02]  /*8990*/  LOP3.LUT R91, R63, 0xff, RZ, 0xc0, !PT ;  /* 0x000000ff3f5b7812 */ /* 0x000fc400078ec0ff */
[----:B------:R-:W-:Y:S02]  /*89a0*/  SHF.R.U32.HI R160, RZ, 0x18, R63 ;  /* 0x00000018ffa07819 */ /* 0x000fe4000001163f */
[----:B------:R-:W-:Y:S02]  /*89b0*/  SHF.R.U32.HI R158, RZ, 0x8, R65 ;  /* 0x00000008ff9e7819 */ /* 0x000fe40000011641 */
[----:B------:R-:W-:Y:S02]  /*89c0*/  LOP3.LUT R137, R67, 0xff, RZ, 0xc0, !PT ;  /* 0x000000ff43897812 */ /* 0x000fe400078ec0ff */
[----:B------:R-:W-:Y:S02]  /*89d0*/  SHF.R.U32.HI R156, RZ, 0x18, R67 ;  /* 0x00000018ff9c7819 */ /* 0x000fe40000011643 */
[----:B------:R-:W-:Y:S02]  /*89e0*/  SHF.R.U32.HI R161, RZ, 0x10, R63 ;  /* 0x00000010ffa17819 */ /* 0x000fe4000001163f */
[----:B------:R-:W-:-:S02]  /*89f0*/  LOP3.LUT R136, R65, 0xff, RZ, 0xc0, !PT ;  /* 0x000000ff41887812 */ /* 0x000fc400078ec0ff */
[--C-:B------:R-:W-:Y:S02]  /*8a00*/  SHF.R.U32.HI R157, RZ, 0x18, R65.reuse ;  /* 0x00000018ff9d7819 */ /* 0x100fe40000011641 */
[----:B------:R-:W-:Y:S01]  /*8a10*/  SHF.R.U32.HI R63, RZ, 0x10, R65 ;  /* 0x00000010ff3f7819 */ /* 0x000fe20000011641 */
[----:B------:R-:W-:Y:S01]  /*8a20*/  IMAD.MOV.U32 R65, RZ, RZ, R56 ;  /* 0x000000ffff417224 */ /* 0x000fe200078e0038 */
[----:B------:R-:W-:Y:S01]  /*8a30*/  LOP3.LUT R53, R53, 0xff00, R52, 0xf8, !PT ;  /* 0x0000ff0035357812 */ /* 0x000fe200078ef834 */
[----:B------:R-:W-:Y:S01]  /*8a40*/  IMAD.SHL.U32 R56, R158, 0x100, RZ ;  /* 0x000001009e387824 */ /* 0x000fe200078e00ff */
[----:B------:R-:W-:Y:S01]  /*8a50*/  SHF.R.U32.HI R164, RZ, 0x10, R61 ;  /* 0x00000010ffa47819 */ /* 0x000fe2000001163d */
[----:B------:R-:W-:Y:S01]  /*8a60*/  IMAD.MOV.U32 R61, RZ, RZ, R54 ;  /* 0x000000ffff3d7224 */ /* 0x000fe200078e0036 */
[----:B------:R-:W-:Y:S02]  /*8a70*/  PRMT R91, R160, 0x654, R91 ;  /* 0x00000654a05b7816 */ /* 0x000fe4000000005b */
[----:B------:R-:W-:Y:S01]  /*8a80*/  SHF.L.U32 R52, R159, 0x8, RZ ;  /* 0x000000089f347819 */ /* 0x000fe200000006ff */
[----:B------:R-:W-:Y:S01]  /*8a90*/  IMAD.U32 R54, R164, 0x10000, RZ ;  /* 0x00010000a4367824 */ /* 0x000fe200078e00ff */
[----:B------:R-:W-:-:S02]  /*8aa0*/  SHF.R.U32.HI R66, RZ, 0x10, R67 ;  /* 0x00000010ff427819 */ /* 0x000fc40000011643 */
[----:B------:R-:W-:Y:S02]  /*8ab0*/  PRMT R137, R156, 0x654, R137 ;  /* 0x000006549c897816 */ /* 0x000fe40000000089 */
[----:B------:R-:W-:Y:S01]  /*8ac0*/  PRMT R67, R157, 0x654, R136 ;  /* 0x000006549d437816 */ /* 0x000fe20000000088 */
[----:B------:R-:W-:Y:S01]  /*8ad0*/  IMAD.U32 R66, R66, 0x10000, RZ ;  /* 0x0001000042427824 */ /* 0x000fe200078e00ff */
[----:B------:R-:W-:Y:S01]  /*8ae0*/  LOP3.LUT R91, R91, 0xff00, R52, 0xf8, !PT ;  /* 0x0000ff005b5b7812 */ /* 0x000fe200078ef834 */
[----:B------:R-:W-:Y:S01]  /*8af0*/  IMAD.U32 R52, R161, 0x10000, RZ ;  /* 0x00010000a1347824 */ /* 0x000fe200078e00ff */
[----:B------:R-:W-:Y:S02]  /*8b00*/  LOP3.LUT R157, R137, 0xff00, R58, 0xf8, !PT ;  /* 0x0000ff00899d7812 */ /* 0x000fe400078ef83a */
[----:B------:R-:W-:Y:S01]  /*8b10*/  LOP3.LUT R155, R67, 0xff00, R56, 0xf8, !PT ;  /* 0x0000ff00439b7812 */ /* 0x000fe200078ef838 */
[----:B------:R-:W-:Y:S01]  /*8b20*/  IMAD.U32 R56, R63, 0x10000, RZ ;  /* 0x000100003f387824 */ /* 0x000fe200078e00ff */
[----:B------:R-:W-:-:S02]  /*8b30*/  F2FP.F16.E4M3.UNPACK_B R137, R154.H1 ;  /* 0x0000009aff89723e */ /* 0x000fc400030006ff */
        /* <DEDUP_REMOVED lines=8> */
[----:B------:R-:W-:Y:S01]  /*8bc0*/  F2FP.F16.E4M3.UNPACK_B R154, R154 ;  /* 0x0000009aff9a723e */ /* 0x000fe200020006ff */
[----:B------:R-:W-:-:S02]  /*8bd0*/  HADD2.F32 R67, -RZ, R67.H1_H1 ;  /* 0x30000043ff437230 */ /* 0x000fc40000004100 */
        /* <DEDUP_REMOVED lines=19> */
[----:B------:R-:W-:Y:S02]  /*8d10*/  HADD2.F32 R67, -RZ, R152.H0_H0 ;  /* 0x20000098ff437230 */ /* 0x000fe40000004100 */
[-C--:B------:R-:W-:Y:S01]  /*8d20*/  FMUL.FTZ R157, R136, R155.reuse ;  /* 0x0000009b889d7220 */ /* 0x080fe20000410000 */
[----:B------:R-:W-:Y:S01]  /*8d30*/  FFMA.FTZ R64, R137, R156, R158 ;  /* 0x0000009c89407223 */ /* 0x000fe2000001009e */
[C---:B------:R-:W-:Y:S01]  /*8d40*/  FMUL.FTZ R155, R66.reuse, R155 ;  /* 0x0000009b429b7220 */ /* 0x040fe20000410000 */
[----:B------:R-:W-:Y:S02]  /*8d50*/  HADD2.F32 R154, -RZ, R154.H1_H1 ;  /* 0x3000009aff9a7230 */ /* 0x000fe40000004100 */
[----:B------:R-:W-:Y:S01]  /*8d60*/  FFMA.FTZ R66, R66, R67, -R157 ;  /* 0x0000004342427223 */ /* 0x000fe2000001089d */
[----:B------:R-:W-:-:S02]  /*8d70*/  HADD2.F32 R137, -RZ, R91.H1_H1 ;  /* 0x3000005bff897230 */ /* 0x000fc40000004100 */
[----:B------:R-:W-:Y:S01]  /*8d80*/  FFMA.FTZ R67, R136, R67, R155 ;  /* 0x0000004388437223 */ /* 0x000fe2000001009b */
[----:B------:R-:W-:Y:S01]  /*8d90*/  HADD2.F32 R88, -RZ, R88.H1_H1 ;  /* 0x30000058ff587230 */ /* 0x000fe20000004100 */
[----:B------:R-:W-:Y:S01]  /*8da0*/  F2FP.F16.E4M3.UNPACK_B R157, R153.H1 ;  /* 0x00000099ff9d723e */ /* 0x000fe200030006ff */
[----:B------:R-:W-:Y:S01]  /*8db0*/  HADD2.F32 R155, -RZ, R152.H1_H1 ;  /* 0x30000098ff9b7230 */ /* 0x000fe20000004100 */
[----:B------:R-:W-:Y:S01]  /*8dc0*/  F2FP.F16.E4M3.UNPACK_B R152, R62.H1 ;  /* 0x0000003eff98723e */ /* 0x000fe200030006ff */
        /* <DEDUP_REMOVED lines=11> */
[-C--:B------:R-:W-:Y:S01]  /*8e80*/  FMUL.FTZ R160, R154, R158.reuse ;  /* 0x0000009e9aa07220 */ /* 0x080fe20000410000 */
        /* <DEDUP_REMOVED lines=8> */
[----:B------:R-:W-:Y:S01]  /*8f10*/  FMUL.FTZ R161, R152, R157 ;  /* 0x0000009d98a17220 */ /* 0x000fe20000410000 */
        /* <DEDUP_REMOVED lines=8> */
[--C-:B------:R-:W-:Y:S01]  /*8fa0*/  HADD2.F32 R62, -RZ, R61.reuse.H0_H0 ;  /* 0x2000003dff3e7230 */ /* 0x100fe20000004100 */
[-C--:B------:R-:W-:Y:S01]  /*8fb0*/  F2FP.F16.E4M3.UNPACK_B R65, R60.reuse ;  /* 0x0000003cff41723e */ /* 0x080fe200020006ff */
[--C-:B------:R-:W-:Y:S01]  /*8fc0*/  HADD2.F32 R137, -RZ, R136.reuse.H0_H0 ;  /* 0x20000088ff897230 */ /* 0x100fe20000004100 */
[----:B------:R-:W-:Y:S01]  /*8fd0*/  F2FP.F16.E4M3.UNPACK_B R60, R60.H1 ;  /* 0x0000003cff3c723e */ /* 0x000fe200030006ff */
[----:B------:R-:W-:Y:S01]  /*8fe0*/  HADD2.F32 R136, -RZ, R136.H1_H1 ;  /* 0x30000088ff887230 */ /* 0x000fe20000004100 */
[----:B------:R-:W-:Y:S01]  /*8ff0*/  F2FP.SATFINITE.E4M3.F32.PACK_AB_MERGE_C R158, R158, R159, RZ ;  /* 0x0000009f9e9e723e */ /* 0x000fe200048070ff */
[----:B------:R-:W-:-:S02]  /*9000*/  HADD2.F32 R61, -RZ, R61.H1_H1 ;  /* 0x3000003dff3d7230 */ /* 0x000fc40000004100 */
[-C--:B------:R-:W-:Y:S01]  /*9010*/  FMUL.FTZ R155, R137, R154.reuse ;  /* 0x0000009a899b7220 */ /* 0x080fe20000410000 */
[--C-:B------:R-:W-:Y:S02]  /*9020*/  HADD2.F32 R152, -RZ, R151.reuse.H0_H0 ;  /* 0x20000097ff987230 */ /* 0x100fe40000004100 */
[-C--:B------:R-:W-:Y:S01]  /*9030*/  FMUL.FTZ R156, R136, R153.reuse ;  /* 0x00000099889c7220 */ /* 0x080fe20000410000 */
[----:B------:R-:W-:Y:S02]  /*9040*/  HADD2.F32 R151, -RZ, R151.H1_H1 ;  /* 0x30000097ff977230 */ /* 0x000fe40000004100 */
[----:B------:R-:W-:Y:S01]  /*9050*/  FMUL.FTZ R153, R61, R153 ;  /* 0x000000993d997220 */ /* 0x000fe20000410000 */
[C---:B------:R-:W-:Y:S01]  /*9060*/  FMUL.FTZ R154, R62.reuse, R154 ;  /* 0x0000009a3e9a7220 */ /* 0x040fe20000410000 */
[----:B------:R-:W-:Y:S01]  /*9070*/  FFMA.FTZ R155, R62, R152, -R155 ;  /* 0x000000983e9b7223 */ /* 0x000fe2000001089b */
[----:B------:R-:W-:Y:S01]  /*9080*/  F2FP.SATFINITE.E4M3.F32.PACK_AB_MERGE_C R62, R64, R63, RZ ;  /* 0x0000003f403e723e */ /* 0x000fe200048070ff */
[----:B------:R-:W-:Y:S01]  /*9090*/  FFMA.FTZ R153, R136, R151, R153 ;  /* 0x0000009788997223 */ /* 0x000fe20000010099 */
[----:B------:R-:W-:Y:S01]  /*90a0*/  F2FP.SATFINITE.E4M3.F32.PACK_AB_MERGE_C R63, R91, R66, R58 ;  /* 0x000000425b3f723e */ /* 0x000fe2000480703a */
[----:B------:R-:W-:Y:S01]  /*90b0*/  FFMA.FTZ R154, R137, R152, R154 ;  /* 0x00000098899a7223 */ /* 0x000fe2000001009a */
[----:B------:R-:W-:Y:S01]  /*90c0*/  F2FP.F16.E4M3.UNPACK_B R136, R57 ;  /* 0x00000039ff88723e */ /* 0x000fe200020006ff */
[----:B------:R-:W-:Y:S01]  /*90d0*/  HADD2.F32 R64, -RZ, R65.H0_H0 ;  /* 0x20000041ff407230 */ /* 0x000fe20000004100 */
[----:B------:R-:W-:Y:S01]  /*90e0*/  F2FP.F16.E4M3.UNPACK_B R66, R56 ;  /* 0x00000038ff42723e */ /* 0x000fe200020006ff */
[----:B------:R-:W-:Y:S01]  /*90f0*/  FFMA.FTZ R156, R61, R151, -R156 ;  /* 0x000000973d9c7223 */ /* 0x000fe2000001089c */
[----:B------:R-:W-:Y:S01]  /*9100*/  F2FP.SATFINITE.E4M3.F32.PACK_AB_MERGE_C R62, R88, R67, R62 ;  /* 0x00000043583e723e */ /* 0x000fe2000480703e */
[----:B------:R-:W-:Y:S01]  /*9110*/  HADD2.F32 R67, -RZ, R136.H0_H0 ;  /* 0x20000088ff437230 */ /* 0x000fe20000004100 */
[-C--:B------:R-:W-:Y:S01]  /*9120*/  F2FP.F16.E4M3.UNPACK_B R88, R54.reuse ;  /* 0x00000036ff58723e */ /* 0x080fe200020006ff */
[----:B------:R-:W-:Y:S01]  /*9130*/  HADD2.F32 R137, -RZ, R66.H0_H0 ;  /* 0x20000042ff897230 */ /* 0x000fe20000004100 */
[----:B------:R-:W-:Y:S01]  /*9140*/  F2FP.F16.E4M3.UNPACK_B R54, R54.H1 ;  /* 0x00000036ff36723e */ /* 0x000fe200030006ff */
[----:B------:R-:W-:Y:S01]  /*9150*/  HADD2.F32 R136, -RZ, R136.H1_H1 ;  /* 0x30000088ff887230 */ /* 0x000fe20000004100 */
[----:B------:R-:W-:Y:S01]  /*9160*/  F2FP.SATFINITE.E4M3.F32.PACK_AB_MERGE_C R58, R153, R154, R158 ;  /* 0x0000009a993a723e */ /* 0x000fe2000480709e */
[----:B------:R-:W-:-:S02]  /*9170*/  HADD2.F32 R91, -RZ, R88.H0_H0 ;  /* 0x20000058ff5b7230 */ /* 0x000fc40000004100 */
[-C--:B------:R-:W-:Y:S01]  /*9180*/  FMUL.FTZ R151, R67, R137.reuse ;  /* 0x0000008943977220 */ /* 0x080fe20000410000 */
[C---:B------:R-:W-:Y:S01]  /*9190*/  FMUL.FTZ R152, R64.reuse, R137 ;  /* 0x0000008940987220 */ /* 0x040fe20000410000 */
[----:B------:R-:W-:Y:S01]  /*91a0*/  HADD2.F32 R137, -RZ, R66.H1_H1 ;  /* 0x30000042ff897230 */ /* 0x000fe20000004100 */
[----:B------:R-:W-:Y:S01]  /*91b0*/  F2FP.SATFINITE.E4M3.F32.PACK_AB_MERGE_C R61, R161, R160, RZ ;  /* 0x000000a0a13d723e */ /* 0x000fe200048070ff */
[----:B------:R-:W-:Y:S02]  /*91c0*/  HADD2.F32 R66, -RZ, R65.H1_H1 ;  /* 0x30000041ff427230 */ /* 0x000fe40000004100 */
[-C--:B------:R-:W-:Y:S01]  /*91d0*/  FFMA.FTZ R64, R64, R91.reuse, -R151 ;  /* 0x0000005b40407223 */ /* 0x080fe20000010897 */
[----:B------:R-:W-:Y:S01]  /*91e0*/  FFMA.FTZ R65, R67, R91, R152 ;  /* 0x0000005b43417223 */ /* 0x000fe20000010098 */
[----:B------:R-:W-:Y:S02]  /*91f0*/  HADD2.F32 R67, -RZ, R88.H1_H1 ;  /* 0x30000058ff437230 */ /* 0x000fe40000004100 */
[-C--:B------:R-:W-:Y:S01]  /*9200*/  FMUL.FTZ R91, R136, R137.reuse ;  /* 0x00000089885b7220 */ /* 0x080fe20000410000 */
[----:B------:R-:W-:Y:S01]  /*9210*/  FMUL.FTZ R151, R66, R137 ;  /* 0x0000008942977220 */ /* 0x000fe20000410000 */
[----:B------:R-:W-:-:S02]  /*9220*/  F2FP.F16.E4M3.UNPACK_B R88, R57.H1 ;  /* 0x00000039ff58723e */ /* 0x000fc400030006ff */
[----:B------:R-:W-:Y:S01]  /*9230*/  F2FP.F16.E4M3.UNPACK_B R137, R56.H1 ;  /* 0x00000038ff89723e */ /* 0x000fe200030006ff */
[-C--:B------:R-:W-:Y:S01]  /*9240*/  FFMA.FTZ R57, R66, R67.reuse, -R91 ;  /* 0x0000004342397223 */ /* 0x080fe2000001085b */
[----:B------:R-:W-:Y:S01]  /*9250*/  FFMA.FTZ R56, R136, R67, R151 ;  /* 0x0000004388387223 */ /* 0x000fe20000010097 */
[----:B------:R-:W-:Y:S01]  /*9260*/  HADD2.F32 R66, -RZ, R60.H0_H0 ;  /* 0x2000003cff427230 */ /* 0x000fe20000004100 */
[----:B------:R-:W-:Y:S01]  /*9270*/  F2FP.SATFINITE.E4M3.F32.PACK_AB_MERGE_C R61, R156, R155, R61 ;  /* 0x0000009b9c3d723e */ /* 0x000fe2000480703d */
[--C-:B------:R-:W-:Y:S01]  /*9280*/  HADD2.F32 R91, -RZ, R88.reuse.H0_H0 ;  /* 0x20000058ff5b7230 */ /* 0x100fe20000004100 */
[----:B------:R-:W-:Y:S01]  /*9290*/  F2FP.F16.E4M3.UNPACK_B R155, R53.H1 ;  /* 0x00000035ff9b723e */ /* 0x000fe200030006ff */
[--C-:B------:R-:W-:Y:S02]  /*92a0*/  HADD2.F32 R136, -RZ, R137.reuse.H0_H0 ;  /* 0x20000089ff887230 */ /* 0x100fe40000004100 */
[----:B------:R-:W-:Y:S02]  /*92b0*/  HADD2.F32 R88, -RZ, R88.H1_H1 ;  /* 0x30000058ff587230 */ /* 0x000fe40000004100 */
        /* <DEDUP_REMOVED lines=8> */
[----:B------:R-:W-:-:S02]  /*9340*/  HADD2.F32 R157, -RZ, R155.H0_H0 ;  /* 0x2000009bff9d7230 */ /* 0x000fc40000004100 */
[----:B------:R-:W-:Y:S01]  /*9350*/  FFMA.FTZ R54, R66, R60, -R151 ;  /* 0x0000003c42367223 */ /* 0x000fe20000010897 */
[----:B------:R-:W-:Y:S01]  /*9360*/  F2FP.F16.E4M3.UNPACK_B R66, R55 ;  /* 0x00000037ff42723e */ /* 0x000fe200020006ff */
[-C--:B------:R-:W-:Y:S01]  /*9370*/  FFMA.FTZ R67, R67, R136.reuse, -R154 ;  /* 0x0000008843437223 */ /* 0x080fe2000001089a */
[----:B------:R-:W-:Y:S01]  /*9380*/  FFMA.FTZ R159, R88, R136, R137 ;  /* 0x00000088589f7223 */ /* 0x000fe20000010089 */
[----:B------:R-:W-:Y:S01]  /*9390*/  F2FP.F16.E4M3.UNPACK_B R136, R59.H1 ;  /* 0x0000003bff88723e */ /* 0x000fe200030006ff */
[----:B------:R-:W-:Y:S01]  /*93a0*/  FFMA.FTZ R60, R91, R60, R152 ;  /* 0x0000003c5b3c7223 */ /* 0x000fe20000010098 */
[----:B------:R-:W-:Y:S01]  /*93b0*/  F2FP.F16.E4M3.UNPACK_B R55, R55.H1 ;  /* 0x00000037ff37723e */ /* 0x000fe200030006ff */
[----:B------:R-:W-:Y:S01]  /*93c0*/  HADD2.F32 R155, -RZ, R155.H1_H1 ;  /* 0x3000009bff9b7230 */ /* 0x000fe20000004100 */
[----:B------:R-:W-:Y:S02]  /*93d0*/  F2FP.F16.E4M3.UNPACK_B R154, R53 ;  /* 0x00000035ff9a723e */ /* 0x000fe400020006ff */
        /* <DEDUP_REMOVED lines=11> */
[----:B------:R-:W-:Y:S02]  /*9490*/  HADD2.F32 R136, -RZ, R136.H1_H1 ;  /* 0x30000088ff887230 */ /* 0x000fe40000004100 */
[----:B------:R-:W-:Y:S01]  /*94a0*/  FFMA.FTZ R161, R88, R153, -R161 ;  /* 0x0000009958a17223 */ /* 0x000fe200000108a1 */
[----:B------:R-:W-:Y:S02]  /*94b0*/  HADD2.F32 R55, -RZ, R55.H1_H1 ;  /* 0x30000037ff377230 */ /* 0x000fe40000004100 */
[----:B------:R-:W-:Y:S01]  /*94c0*/  FMUL.FTZ R158, R137, R156 ;  /* 0x0000009c899e7220 */ /* 0x000fe20000410000 */
[----:B------:R-:W-:-:S02]  /*94d0*/  HADD2.F32 R59, -RZ, R66.H0_H0 ;  /* 0x20000042ff3b7230 */ /* 0x000fc40000004100 */
[----:B------:R-:W-:Y:S01]  /*94e0*/  FFMA.FTZ R157, R52, R153, R157 ;  /* 0x00000099349d7223 */ /* 0x000fe2000001009d */
[----:B------:R-:W-:Y:S02]  /*94f0*/  HADD2.F32 R152, -RZ, R53.H0_H0 ;  /* 0x20000035ff987230 */ /* 0x000fe40000004100 */
[-C--:B------:R-:W-:Y:S01]  /*9500*/  FMUL.FTZ R52, R136, R155.reuse ;  /* 0x0000009b88347220 */ /* 0x080fe20000410000 */
[----:B------:R-:W-:Y:S02]  /*9510*/  HADD2.F32 R91, -RZ, R91.H1_H1 ;  /* 0x3000005bff5b7230 */ /* 0x000fe40000004100 */
[----:B------:R-:W-:Y:S01]  /*9520*/  FMUL.FTZ R155, R55, R155 ;  /* 0x0000009b379b7220 */ /* 0x000fe20000410000 */
[----:B------:R-:W-:Y:S02]  /*9530*/  HADD2.F32 R154, -RZ, R154.H1_H1 ;  /* 0x3000009aff9a7230 */ /* 0x000fe40000004100 */
[----:B------:R-:W-:Y:S01]  /*9540*/  FMUL.FTZ R156, R59, R156 ;  /* 0x0000009c3b9c7220 */ /* 0x000fe20000410000 */
[----:B------:R-:W-:-:S02]  /*9550*/  HADD2.F32 R151, -RZ, R151.H1_H1 ;  /* 0x30000097ff977230 */ /* 0x000fc40000004100 */
[----:B------:R-:W-:Y:S01]  /*9560*/  FFMA.FTZ R158, R59, R152, -R158 ;  /* 0x000000983b9e7223 */ /* 0x000fe2000001089e */
[----:B------:R-:W-:Y:S02]  /*9570*/  HADD2.F32 R66, -RZ, R66.H1_H1 ;  /* 0x30000042ff427230 */ /* 0x000fe40000004100 */
[-C--:B------:R-:W-:Y:S01]  /*9580*/  FMUL.FTZ R59, R91, R154.reuse ;  /* 0x0000009a5b3b7220 */ /* 0x080fe20000410000 */
[----:B------:R-:W-:Y:S02]  /*9590*/  HADD2.F32 R53, -RZ, R53.H1_H1 ;  /* 0x30000035ff357230 */ /* 0x000fe40000004100 */
[-C--:B------:R-:W-:Y:S01]  /*95a0*/  FFMA.FTZ R52, R55, R151.reuse, -R52 ;  /* 0x0000009737347223 */ /* 0x080fe20000010834 */
[----:B------:R-:W-:Y:S01]  /*95b0*/  FFMA.FTZ R136, R136, R151, R155 ;  /* 0x0000009788887223 */ /* 0x000fe2000001009b */
[C---:B------:R-:W-:Y:S01]  /*95c0*/  FMUL.FTZ R154, R66.reuse, R154 ;  /* 0x0000009a429a7220 */ /* 0x040fe20000410000 */
[----:B------:R-:W-:Y:S01]  /*95d0*/  FFMA.FTZ R156, R137, R152, R156 ;  /* 0x00000098899c7223 */ /* 0x000fe2000001009c */
[----:B------:R-:W-:Y:S01]  /*95e0*/  FFMA.FTZ R59, R66, R53, -R59 ;  /* 0x00000035423b7223 */ /* 0x000fe2000001083b */
[----:B------:R-:W-:Y:S01]  /*95f0*/  F2FP.SATFINITE.E4M3.F32.PACK_AB_MERGE_C R52, R52, R161, RZ ;  /* 0x000000a13434723e */ /* 0x000fe200048070ff */
[----:B------:R-:W-:Y:S01]  /*9600*/  FFMA.FTZ R53, R91, R53, R154 ;  /* 0x000000355b357223 */ /* 0x000fe2000001009a */
[----:B------:R-:W-:-:S02]  /*9610*/  F2FP.SATFINITE.E4M3.F32.PACK_AB_MERGE_C R136, R136, R157, RZ ;  /* 0x0000009d8888723e */ /* 0x000fc400048070ff */
[----:B------:R-:W-:Y:S02]  /*9620*/  F2FP.SATFINITE.E4M3.F32.PACK_AB_MERGE_C R54, R57, R64, R54 ;  /* 0x000000403936723e */ /* 0x000fe40004807036 */
[----:B------:R-:W-:Y:S02]  /*9630*/  F2FP.SATFINITE.E4M3.F32.PACK_AB_MERGE_C R60, R159, R60, RZ ;  /* 0x0000003c9f3c723e */ /* 0x000fe400048070ff */
[----:B------:R-:W-:Y:S02]  /*9640*/  F2FP.SATFINITE.E4M3.F32.PACK_AB_MERGE_C R55, R59, R158, R52 ;  /* 0x0000009e3b37723e */ /* 0x000fe40004807034 */
[----:B------:R-:W-:Y:S01]  /*9650*/  F2FP.SATFINITE.E4M3.F32.PACK_AB_MERGE_C R59, R53, R156, R136 ;  /* 0x0000009c353b723e */ /* 0x000fe20004807088 */
[----:B------:R-:W-:Y:S01]  /*9660*/  IMAD.MOV.U32 R53, RZ, RZ, R54 ;  /* 0x000000ffff357224 */ /* 0x000fe200078e0036 */
[----:B------:R-:W-:Y:S01]  /*9670*/  F2FP.SATFINITE.E4M3.F32.PACK_AB_MERGE_C R57, R56, R65, R60 ;  /* 0x000000413839723e */ /* 0x000fe2000480703c */
[----:B------:R-:W-:Y:S01]  /*9680*/  IMAD.MOV.U32 R56, RZ, RZ, R62 ;  /* 0x000000ffff387224 */ /* 0x000fe200078e003e */
[----:B------:R-:W-:Y:S01]  /*9690*/  MOV R52, R63 ;  /* 0x0000003f00347202 */ /* 0x000fe20000000f00 */
[----:B------:R-:W-:-:S07]  /*96a0*/  IMAD.MOV.U32 R54, RZ, RZ, R61 ;  /* 0x000000ffff367224 */ /* 0x000fce00078e003d */
.L_x_6158:
[----:B------:R-:W-:Y:S05]  /*96b0*/  BSYNC B2 ;  /* 0x0000000000027941 */ /* 0x000fea0003800000 */
.L_x_6157:
        /* <DEDUP_REMOVED lines=11> */
.L_x_6156:
[----:B------:R-:W-:Y:S05]  /*9770*/  BSYNC B1 ;  /* 0x0000000000017941 */ /* 0x000fea0003800000 */
.L_x_6155:
        /* <DEDUP_REMOVED lines=14> */
[----:B------:R-:W-:-:S02]  /*9860*/  SHF.R.S32.HI R53, RZ, 0x1f, R52 ;  /* 0x0000001fff357819 */ /* 0x000fc40000011434 */
[----:B------:R-:W-:Y:S02]  /*9870*/  SHF.L.U32 R55, R55, 0x7, RZ ;  /* 0x0000000737377819 */ /* 0x000fe400000006ff */
[----:B------:R-:W-:Y:S02]  /*9880*/  LEA.HI R53, R53, R52, RZ, 0x5 ;  /* 0x0000003435357211 */ /* 0x000fe400078f28ff */
[----:B------:R-:W-:Y:S02]  /*9890*/  LOP3.LUT R55, R55, 0x380, RZ, 0xc0, !PT ;  /* 0x0000038037377812 */ /* 0x000fe400078ec0ff */
[----:B------:R-:W-:Y:S02]  /*98a0*/  LEA.HI.SX32 R53, R53, R28, 0x1b ;  /* 0x0000001c35357211 */ /* 0x000fe400078fdaff */
[----:B------:R-:W-:-:S03]  /*98b0*/  IADD3.X R84, R20, R63, R26, P3, P4 ;  /* 0x0000003f14547210 */ /* 0x000fc60001fe841a */
[----:B------:R-:W-:-:S05]  /*98c0*/  IMAD.SHL.U32 R65, R53, 0x10, RZ ;  /* 0x0000001035417824 */ /* 0x000fca00078e00ff */
[----:B------:R-:W-:-:S04]  /*98d0*/  LOP3.LUT R53, R55, 0x70, R65, 0xf8, !PT ;  /* 0x0000007037357812 */ /* 0x000fc800078ef841 */
[----:B------:R-:W-:-:S05]  /*98e0*/  LOP3.LUT R53, R53, R140, RZ, 0x3c, !PT ;  /* 0x0000008c35357212 */ /* 0x000fca00078e3cff */
[----:B---3--:R-:W-:Y:S02]  /*98f0*/  IMAD.IADD R52, R54, 0x1, R53 ;  /* 0x0000000136347824 */ /* 0x008fe400078e0235 */
[C---:B------:R-:W-:Y:S02]  /*9900*/  IMAD R53, R17.reuse, 0x7000, R114 ;  /* 0x0000700011357824 */ /* 0x040fe400078e0272 */
        /* <DEDUP_REMOVED lines=8> */
[--C-:B------:R-:W-:Y:S01]  /*9990*/  SHF.R.U32.HI R152, RZ, 0x18, R69.reuse ;  /* 0x00000018ff987819 */ /* 0x100fe20000011645 */
[----:B------:R-:W-:Y:S01]  /*99a0*/  IMAD.MOV.U32 R66, RZ, RZ, R54 ;  /* 0x000000ffff427224 */ /* 0x000fe200078e0036 */
[----:B------:R-:W-:Y:S02]  /*99b0*/  LOP3.LUT R67, R69, 0xff, RZ, 0xc0, !PT ;  /* 0x000000ff45437812 */ /* 0x000fe400078ec0ff */
[----:B------:R-:W-:Y:S01]  /*99c0*/  SHF.R.U32.HI R136, RZ, 0x10, R69 ;  /* 0x00000010ff887819 */ /* 0x000fe20000011645 */
[----:B------:R-:W-:Y:S01]  /*99d0*/  IMAD.MOV.U32 R69, RZ, RZ, R52 ;  /* 0x000000ffff457224 */ /* 0x000fe200078e0034 */
[--C-:B------:R-:W-:Y:S01]  /*99e0*/  SHF.R.U32.HI R89, RZ, 0x18, R73.reuse ;  /* 0x00000018ff597819 */ /* 0x100fe20000011649 */
[----:B------:R-:W-:Y:S01]  /*99f0*/  IMAD.SHL.U32 R52, R137, 0x100, RZ ;  /* 0x0000010089347824 */ /* 0x000fe200078e00ff */
[----:B------:R-:W-:Y:S01]  /*9a00*/  LOP3.LUT R70, R73, 0xff, RZ, 0xc0, !PT ;  /* 0x000000ff49467812 */ /* 0x000fe200078ec0ff */
[----:B------:R-:W-:Y:S01]  /*9a10*/  IMAD.U32 R53, R136, 0x10000, RZ ;  /* 0x0001000088357824 */ /* 0x000fe200078e00ff */
[----:B------:R-:W-:-:S02]  /*9a20*/  SHF.R.U32.HI R86, RZ, 0x8, R73 ;  /* 0x00000008ff567819 */ /* 0x000fc40000011649 */
[----:B------:R-:W-:Y:S02]  /*9a30*/  SHF.R.U32.HI R85, RZ, 0x10, R73 ;  /* 0x00000010ff557819 */ /* 0x000fe40000011649 */
[--C-:B------:R-:W-:Y:S02]  /*9a40*/  SHF.R.U32.HI R73, RZ, 0x18, R75.reuse ;  /* 0x00000018ff497819 */ /* 0x100fe4000001164b */
[----:B------:R-:W-:Y:S01]  /*9a50*/  LOP3.LUT R72, R75, 0xff, RZ, 0xc0, !PT ;  /* 0x000000ff4b487812 */ /* 0x000fe200078ec0ff */
[----:B------:R-:W-:Y:S01]  /*9a60*/  IMAD.U32 R85, R85, 0x10000, RZ ;  /* 0x0001000055557824 */ /* 0x000fe200078e00ff */
[----:B------:R-:W-:Y:S02]  /*9a70*/  SHF.R.U32.HI R74, RZ, 0x8, R75 ;  /* 0x00000008ff4a7819 */ /* 0x000fe4000001164b */
[----:B------:R-:W-:Y:S02]  /*9a80*/  SHF.R.U32.HI R90, RZ, 0x8, R71 ;  /* 0x00000008ff5a7819 */ /* 0x000fe40000011647 */
[----:B------:R-:W-:-:S02]  /*9a90*/  PRMT R67, R152, 0x654, R67 ;  /* 0x0000065498437816 */ /* 0x000fc40000000043 */
[----:B------:R-:W-:Y:S02]  /*9aa0*/  SHF.R.U32.HI R91, RZ, 0x18, R71 ;  /* 0x00000018ff5b7819 */ /* 0x000fe40000011647 */
[----:B------:R-:W-:Y:S02]  /*9ab0*/  LOP3.LUT R68, R71, 0xff, RZ, 0xc0, !PT ;  /* 0x000000ff47447812 */ /* 0x000fe400078ec0ff */
[----:B------:R-:W-:Y:S01]  /*9ac0*/  SHF.R.U32.HI R87, RZ, 0x10, R75 ;  /* 0x00000010ff577819 */ /* 0x000fe2000001164b */
[----:B------:R-:W-:Y:S01]  /*9ad0*/  IMAD.SHL.U32 R75, R74, 0x100, RZ ;  /* 0x000001004a4b7824 */ /* 0x000fe200078e00ff */
[----:B------:R-:W-:Y:S01]  /*9ae0*/  PRMT R72, R73, 0x654, R72 ;  /* 0x0000065449487816 */ /* 0x000fe20000000048 */
[----:B------:R-:W-:Y:S01]  /*9af0*/  IMAD.SHL.U32 R73, R86, 0x100, RZ ;  /* 0x0000010056497824 */ /* 0x000fe200078e00ff */
[----:B------:R-:W-:Y:S01]  /*9b00*/  LOP3.LUT R52, R67, 0xff00, R52, 0xf8, !PT ;  /* 0x0000ff0043347812 */ /* 0x000fe200078ef834 */
[----:B------:R-:W-:Y:S01]  /*9b10*/  IMAD.SHL.U32 R67, R90, 0x100, RZ ;  /* 0x000001005a437824 */ /* 0x000fe200078e00ff */
[----:B------:R-:W-:Y:S01]  /*9b20*/  SHF.R.U32.HI R88, RZ, 0x10, R71 ;  /* 0x00000010ff587819 */ /* 0x000fe20000011647 */
[----:B------:R-:W-:Y:S01]  /*9b30*/  IMAD.U32 R87, R87, 0x10000, RZ ;  /* 0x0001000057577824 */ /* 0x000fe200078e00ff */
[----:B------:R-:W-:-:S02]  /*9b40*/  PRMT R70, R89, 0x654, R70 ;  /* 0x0000065459467816 */ /* 0x000fc40000000046 */
[----:B--2---:R-:W-:Y:S02]  /*9b50*/  MOV R71, R56 ;  /* 0x0000003800477202 */ /* 0x004fe40000000f00 */
[----:B------:R-:W-:Y:S02]  /*9b60*/  PRMT R68, R91, 0x654, R68 ;  /* 0x000006545b447816 */ /* 0x000fe40000000044 */
[----:B------:R-:W-:Y:S02]  /*9b70*/  LOP3.LUT R56, R70, 0xff00, R73, 0xf8, !PT ;  /* 0x0000ff0046387812 */ /* 0x000fe400078ef849 */
[----:B------:R-:W-:Y:S02]  /*9b80*/  LOP3.LUT R86, R72, 0xff00, R75, 0xf8, !PT ;  /* 0x0000ff0048567812 */ /* 0x000fe400078ef84b */
[----:B------:R-:W-:Y:S02]  /*9b90*/  LOP3.LUT R54, R52, 0xff0000, R53, 0xf8, !PT ;  /* 0x00ff000034367812 */ /* 0x000fe400078ef835 */
[----:B------:R-:W-:-:S02]  /*9ba0*/  LOP3.LUT R67, R68, 0xff00, R67, 0xf8, !PT ;  /* 0x0000ff0044437812 */ /* 0x000fc400078ef843 */
[----:B------:R-:W-:Y:S02]  /*9bb0*/  SHF.L.U32 R52, R88, 0x10, RZ ;  /* 0x0000001058347819 */ /* 0x000fe400000006ff */
[----:B------:R-:W-:Y:S02]  /*9bc0*/  F2FP.F16.E4M3.UNPACK_B R75, R150.H1 ;  /* 0x00000096ff4b723e */ /* 0x000fe400030006ff */
[----:B------:R-:W-:Y:S02]  /*9bd0*/  F2FP.F16.E4M3.UNPACK_B R72, R71.H1 ;  /* 0x00000047ff48723e */ /* 0x000fe400030006ff */
[----:B------:R-:W-:Y:S01]  /*9be0*/  F2FP.F16.E4M3.UNPACK_B R70, R69.H1 ;  /* 0x00000045ff46723e */ /* 0x000fe200030006ff */
        /* <DEDUP_REMOVED lines=21> */
[----:B------:R-:W-:Y:S01]  /*9d40*/  F2FP.F16.E4M3.UNPACK_B R148, R148 ;  /* 0x00000094ff94723e */ /* 0x000fe200020006ff */
[----:B------:R-:W-:Y:S02]  /*9d50*/  HADD2.F32 R86, -RZ, R150.H0_H0 ;  /* 0x20000096ff567230 */ /* 0x000fe40000004100 */
        /* <DEDUP_REMOVED lines=14> */
[-C--:B------:R-:W-:Y:S01]  /*9e40*/  F2FP.F16.E4M3.UNPACK_B R74, R149.reuse.H1 ;  /* 0x00000095ff4a723e */ /* 0x080fe200030006ff */
        /* <DEDUP_REMOVED lines=24> */
[----:B------:R-:W-:Y:S01]  /*9fd0*/  F2FP.F16.E4M3.UNPACK_B R73, R58 ;  /* 0x0000003aff49723e */ /* 0x000fe200020006ff */
[----:B------:R-:W-:Y:S01]  /*9fe0*/  FFMA.FTZ R151, R85, R74, R148 ;  /* 0x0000004a55977223 */ /* 0x000fe20000010094 */
[--C-:B------:R-:W-:Y:S01]  /*9ff0*/  HADD2.F32 R85, -RZ, R149.reuse.H0_H0 ;  /* 0x20000095ff557230 */ /* 0x100fe20000004100 */
[----:B------:R-:W-:Y:S01]  /*a000*/  F2FP.SATFINITE.E4M3.F32.PACK_AB_MERGE_C R67, R70, R67, RZ ;  /* 0x000000434643723e */ /* 0x000fe200048070ff */
[----:B------:R-:W-:Y:S01]  /*a010*/  HADD2.F32 R149, -RZ, R149.H1_H1 ;  /* 0x30000095ff957230 */ /* 0x000fe20000004100 */
[----:B------:R-:W-:Y:S01]  /*a020*/  F2FP.SATFINITE.E4M3.F32.PACK_AB_MERGE_C R69, R69, R68, RZ ;  /* 0x000000444545723e */ /* 0x000fe200048070ff */
[--C-:B------:R-:W-:Y:S01]  /*a030*/  HADD2.F32 R74, -RZ, R73.reuse.H0_H0 ;  /* 0x20000049ff4a7230 */ /* 0x100fe20000004100 */
[----:B------:R-:W-:Y:S01]  /*a040*/  F2FP.F16.E4M3.UNPACK_B R70, R64 ;  /* 0x00000040ff46723e */ /* 0x000fe200020006ff */
[----:B------:R-:W-:Y:S01]  /*a050*/  HADD2.F32 R58, -RZ, R66.H0_H0 ;  /* 0x20000042ff3a7230 */ /* 0x000fe20000004100 */
        /* <DEDUP_REMOVED lines=14> */
[----:B------:R-:W-:Y:S01]  /*a140*/  F2FP.F16.E4M3.UNPACK_B R73, R57 ;  /* 0x00000039ff49723e */ /* 0x000fe200020006ff */
[----:B------:R-:W-:Y:S01]  /*a150*/  HADD2.F32 R69, -RZ, R70.H0_H0 ;  /* 0x20000046ff457230 */ /* 0x000fe20000004100 */
[----:B------:R-:W-:-:S02]  /*a160*/  F2FP.F16.E4M3.UNPACK_B R85, R56 ;  /* 0x00000038ff55723e */ /* 0x000fc400020006ff */
[----:B------:R-:W-:Y:S01]  /*a170*/  F2FP.SATFINITE.E4M3.F32.PACK_AB_MERGE_C R88, R151, R88, RZ ;  /* 0x000000589758723e */ /* 0x000fe200048070ff */
[----:B------:R-:W-:Y:S01]  /*a180*/  HADD2.F32 R71, -RZ, R73.H0_H0 ;  /* 0x20000049ff477230 */ /* 0x000fe20000004100 */
[----:B------:R-:W-:Y:S01]  /*a190*/  F2FP.F16.E4M3.UNPACK_B R75, R54 ;  /* 0x00000036ff4b723e */ /* 0x000fe200020006ff */
[----:B------:R-:W-:Y:S01]  /*a1a0*/  HADD2.F32 R72, -RZ, R85.H0_H0 ;  /* 0x20000055ff487230 */ /* 0x000fe20000004100 */
[----:B------:R-:W-:Y:S01]  /*a1b0*/  F2FP.SATFINITE.E4M3.F32.PACK_AB_MERGE_C R58, R89, R58, R88 ;  /* 0x0000003a593a723e */ /* 0x000fe20004807058 */
[----:B------:R-:W-:Y:S01]  /*a1c0*/  HADD2.F32 R74, -RZ, R73.H1_H1 ;  /* 0x30000049ff4a7230 */ /* 0x000fe20000004100 */
[----:B------:R-:W-:Y:S01]  /*a1d0*/  F2FP.SATFINITE.E4M3.F32.PACK_AB_MERGE_C R136, R136, R137, RZ ;  /* 0x000000898888723e */ /* 0x000fe200048070ff */
[----:B------:R-:W-:Y:S02]  /*a1e0*/  HADD2.F32 R85, -RZ, R85.H1_H1 ;  /* 0x30000055ff557230 */ /* 0x000fe40000004100 */
[-C--:B------:R-:W-:Y:S01]  /*a1f0*/  FMUL.FTZ R88, R71, R72.reuse ;  /* 0x0000004847587220 */ /* 0x080fe20000410000 */
[----:B------:R-:W-:Y:S01]  /*a200*/  FMUL.FTZ R90, R69, R72 ;  /* 0x00000048455a7220 */ /* 0x000fe20000410000 */
[----:B------:R-:W-:Y:S01]  /*a210*/  HADD2.F32 R72, -RZ, R70.H1_H1 ;  /* 0x30000046ff487230 */ /* 0x000fe20000004100 */
[----:B------:R-:W-:Y:S01]  /*a220*/  F2FP.SATFINITE.E4M3.F32.PACK_AB_MERGE_C R66, R66, R87, R136 ;  /* 0x000000574242723e */ /* 0x000fe20004807088 */
[----:B------:R-:W-:-:S02]  /*a230*/  HADD2.F32 R86, -RZ, R75.H0_H0 ;  /* 0x2000004bff567230 */ /* 0x000fc40000004100 */
[-C--:B------:R-:W-:Y:S01]  /*a240*/  FMUL.FTZ R87, R74, R85.reuse ;  /* 0x000000554a577220 */ /* 0x080fe20000410000 */
[----:B------:R-:W-:Y:S02]  /*a250*/  HADD2.F32 R75, -RZ, R75.H1_H1 ;  /* 0x3000004bff4b7230 */ /* 0x000fe40000004100 */
[C---:B------:R-:W-:Y:S01]  /*a260*/  FMUL.FTZ R89, R72.reuse, R85 ;  /* 0x0000005548597220 */ /* 0x040fe20000410000 */
[----:B------:R-:W-:Y:S01]  /*a270*/  F2FP.F16.E4M3.UNPACK_B R73, R57.H1 ;  /* 0x00000039ff49723e */ /* 0x000fe200030006ff */
[----:B------:R-:W-:Y:S01]  /*a280*/  FFMA.FTZ R70, R71, R86, R90 ;  /* 0x0000005647467223 */ /* 0x000fe2000001005a */
[----:B------:R-:W-:Y:S01]  /*a290*/  F2FP.F16.E4M3.UNPACK_B R85, R56.H1 ;  /* 0x00000038ff55723e */ /* 0x000fe200030006ff */
[----:B------:R-:W-:Y:S01]  /*a2a0*/  FFMA.FTZ R69, R69, R86, -R88 ;  /* 0x0000005645457223 */ /* 0x000fe20000010858 */
[----:B------:R-:W-:Y:S01]  /*a2b0*/  F2FP.F16.E4M3.UNPACK_B R71, R64.H1 ;  /* 0x00000040ff47723e */ /* 0x000fe200030006ff */
[----:B------:R-:W-:Y:S01]  /*a2c0*/  FFMA.FTZ R64, R72, R75, -R87 ;  /* 0x0000004b48407223 */ /* 0x000fe20000010857 */
[----:B------:R-:W-:Y:S01]  /*a2d0*/  HADD2.F32 R72, -RZ, R73.H0_H0 ;  /* 0x20000049ff487230 */ /* 0x000fe20000004100 */
[----:B------:R-:W-:Y:S01]  /*a2e0*/  F2FP.F16.E4M3.UNPACK_B R54, R54.H1 ;  /* 0x00000036ff36723e */ /* 0x000fe200030006ff */
[----:B------:R-:W-:-:S02]  /*a2f0*/  HADD2.F32 R87, -RZ, R85.H0_H0 ;  /* 0x20000055ff577230 */ /* 0x000fc40000004100 */
[----:B------:R-:W-:Y:S01]  /*a300*/  FFMA.FTZ R57, R74, R75, R89 ;  /* 0x0000004b4a397223 */ /* 0x000fe20000010059 */
[----:B------:R-:W-:Y:S02]  /*a310*/  HADD2.F32 R56, -RZ, R71.H0_H0 ;  /* 0x20000047ff387230 */ /* 0x000fe40000004100 */
[----:B------:R-:W-:Y:S02]  /*a320*/  HADD2.F32 R73, -RZ, R73.H1_H1 ;  /* 0x30000049ff497230 */ /* 0x000fe40000004100 */
[----:B------:R-:W-:Y:S02]  /*a330*/  HADD2.F32 R86, -RZ, R85.H1_H1 ;  /* 0x30000055ff567230 */ /* 0x000fe40000004100 */
[-C--:B------:R-:W-:Y:S01]  /*a340*/  FMUL.FTZ R85, R72, R87.reuse ;  /* 0x0000005748557220 */ /* 0x080fe20000410000 */
[----:B------:R-:W-:Y:S02]  /*a350*/  HADD2.F32 R71, -RZ, R71.H1_H1 ;  /* 0x30000047ff477230 */ /* 0x000fe40000004100 */
[----:B------:R-:W-:Y:S01]  /*a360*/  FMUL.FTZ R87, R56, R87 ;  /* 0x0000005738577220 */ /* 0x000fe20000410000 */
[----:B------:R-:W-:-:S02]  /*a370*/  HADD2.F32 R75, -RZ, R54.H0_H0 ;  /* 0x20000036ff4b7230 */ /* 0x000fc40000004100 */
[----:B------:R-:W-:Y:S02]  /*a380*/  HADD2.F32 R74, -RZ, R54.H1_H1 ;  /* 0x30000036ff4a7230 */ /* 0x000fe40000004100 */
[-C--:B------:R-:W-:Y:S01]  /*a390*/  FMUL.FTZ R54, R73, R86.reuse ;  /* 0x0000005649367220 */ /* 0x080fe20000410000 */
[C---:B------:R-:W-:Y:S01]  /*a3a0*/  FMUL.FTZ R86, R71.reuse, R86 ;  /* 0x0000005647567220 */ /* 0x040fe20000410000 */
[----:B------:R-:W-:Y:S01]  /*a3b0*/  FFMA.FTZ R91, R72, R75, R87 ;  /* 0x0000004b485b7223 */ /* 0x000fe20000010057 */
[----:B------:R-:W-:Y:S01]  /*a3c0*/  F2FP.F16.E4M3.UNPACK_B R72, R59.H1 ;  /* 0x0000003bff48723e */ /* 0x000fe200030006ff */
[-C--:B------:R-:W-:Y:S01]  /*a3d0*/  FFMA.FTZ R137, R71, R74.reuse, -R54 ;  /* 0x0000004a47897223 */ /* 0x080fe20000010836 */
[----:B------:R-:W-:Y:S01]  /*a3e0*/  F2FP.F16.E4M3.UNPACK_B R54, R55 ;  /* 0x00000037ff36723e */ /* 0x000fe200020006ff */
[----:B------:R-:W-:Y:S01]  /*a3f0*/  FFMA.FTZ R136, R73, R74, R86 ;  /* 0x0000004a49887223 */ /* 0x000fe20000010056 */
[----:B------:R-:W-:Y:S01]  /*a400*/  F2FP.F16.E4M3.UNPACK_B R87, R53.H1 ;  /* 0x00000035ff57723e */ /* 0x000fe200030006ff */
[----:B------:R-:W-:Y:S01]  /*a410*/  FFMA.FTZ R90, R56, R75, -R85 ;  /* 0x0000004b385a7223 */ /* 0x000fe20000010855 */
[----:B------:R-:W-:Y:S01]  /*a420*/  F2FP.F16.E4M3.UNPACK_B R55, R55.H1 ;  /* 0x00000037ff37723e */ /* 0x000fe200030006ff */
[----:B------:R-:W-:Y:S01]  /*a430*/  HADD2.F32 R56, -RZ, R54.H0_H0 ;  /* 0x20000036ff387230 */ /* 0x000fe20000004100 */
[----:B------:R-:W-:Y:S01]  /*a440*/  F2FP.F16.E4M3.UNPACK_B R86, R53 ;  /* 0x00000035ff56723e */ /* 0x000fe200020006ff */
[--C-:B------:R-:W-:Y:S01]  /*a450*/  HADD2.F32 R89, -RZ, R87.reuse.H0_H0 ;  /* 0x20000057ff597230 */ /* 0x100fe20000004100 */
[-C--:B------:R-:W-:Y:S01]  /*a460*/  F2FP.F16.E4M3.UNPACK_B R53, R52.reuse ;  /* 0x00000034ff35723e */ /* 0x080fe200020006ff */
[----:B------:R-:W-:Y:S01]  /*a470*/  HADD2.F32 R87, -RZ, R87.H1_H1 ;  /* 0x30000057ff577230 */ /* 0x000fe20000004100 */
[----:B------:R-:W-:Y:S01]  /*a480*/  F2FP.F16.E4M3.UNPACK_B R74, R52.H1 ;  /* 0x00000034ff4a723e */ /* 0x000fe200030006ff */
[----:B------:R-:W-:Y:S01]  /*a490*/  HADD2.F32 R52, -RZ, R72.H0_H0 ;  /* 0x20000048ff347230 */ /* 0x000fe20000004100 */
[----:B------:R-:W-:Y:S01]  /*a4a0*/  F2FP.F16.E4M3.UNPACK_B R71, R59 ;  /* 0x0000003bff47723e */ /* 0x000fe200020006ff */
        /* <DEDUP_REMOVED lines=8> */
[----:B------:R-:W-:Y:S02]  /*a530*/  HADD2.F32 R73, -RZ, R71.H0_H0 ;  /* 0x20000047ff497230 */ /* 0x000fe40000004100 */
[----:B------:R-:W-:Y:S01]  /*a540*/  FFMA.FTZ R89, R52, R85, R89 ;  /* 0x0000005534597223 */ /* 0x000fe20000010059 */
[----:B------:R-:W-:-:S02]  /*a550*/  HADD2.F32 R88, -RZ, R86.H0_H0 ;  /* 0x20000056ff587230 */ /* 0x000fc40000004100 */
[-C--:B------:R-:W-:Y:S01]  /*a560*/  FMUL.FTZ R52, R72, R87.reuse ;  /* 0x0000005748347220 */ /* 0x080fe20000410000 */
[----:B------:R-:W-:Y:S02]  /*a570*/  HADD2.F32 R71, -RZ, R71.H1_H1 ;  /* 0x30000047ff477230 */ /* 0x000fe40000004100 */
[----:B------:R-:W-:Y:S01]  /*a580*/  FMUL.FTZ R87, R55, R87 ;  /* 0x0000005737577220 */ /* 0x000fe20000410000 */
[----:B------:R-:W-:Y:S02]  /*a590*/  HADD2.F32 R86, -RZ, R86.H1_H1 ;  /* 0x30000056ff567230 */ /* 0x000fe40000004100 */
[-C--:B------:R-:W-:Y:S01]  /*a5a0*/  FMUL.FTZ R149, R73, R88.reuse ;  /* 0x0000005849957220 */ /* 0x080fe20000410000 */
[----:B------:R-:W-:Y:S02]  /*a5b0*/  HADD2.F32 R54, -RZ, R54.H1_H1 ;  /* 0x30000036ff367230 */ /* 0x000fe40000004100 */
[----:B------:R-:W-:Y:S01]  /*a5c0*/  FMUL.FTZ R88, R56, R88 ;  /* 0x0000005838587220 */ /* 0x000fe20000410000 */
[----:B------:R-:W-:-:S02]  /*a5d0*/  HADD2.F32 R74, -RZ, R74.H1_H1 ;  /* 0x3000004aff4a7230 */ /* 0x000fc40000004100 */
[-C--:B------:R-:W-:Y:S01]  /*a5e0*/  FMUL.FTZ R59, R71, R86.reuse ;  /* 0x00000056473b7220 */ /* 0x080fe20000410000 */
[--C-:B------:R-:W-:Y:S02]  /*a5f0*/  HADD2.F32 R75, -RZ, R53.reuse.H0_H0 ;  /* 0x20000035ff4b7230 */ /* 0x100fe40000004100 */
[----:B------:R-:W-:Y:S01]  /*a600*/  FMUL.FTZ R86, R54, R86 ;  /* 0x0000005636567220 */ /* 0x000fe20000410000 */
[----:B------:R-:W-:Y:S02]  /*a610*/  HADD2.F32 R53, -RZ, R53.H1_H1 ;  /* 0x30000035ff357230 */ /* 0x000fe40000004100 */
[-C--:B------:R-:W-:Y:S01]  /*a620*/  FFMA.FTZ R55, R55, R74.reuse, -R52 ;  /* 0x0000004a37377223 */ /* 0x080fe20000010834 */
[----:B------:R-:W-:Y:S01]  /*a630*/  FFMA.FTZ R72, R72, R74, R87 ;  /* 0x0000004a48487223 */ /* 0x000fe20000010057 */
        /* <DEDUP_REMOVED lines=8> */
[----:B------:R-:W-:-:S02]  /*a6c0*/  F2FP.SATFINITE.E4M3.F32.PACK_AB_MERGE_C R69, R64, R69, R90 ;  /* 0x000000454045723e */ /* 0x000fc4000480705a */
[----:B------:R-:W-:Y:S02]  /*a6d0*/  F2FP.SATFINITE.E4M3.F32.PACK_AB_MERGE_C R91, R136, R91, RZ ;  /* 0x0000005b885b723e */ /* 0x000fe400048070ff */
[----:B------:R-:W-:Y:S01]  /*a6e0*/  F2FP.SATFINITE.E4M3.F32.PACK_AB_MERGE_C R55, R54, R149, R55 ;  /* 0x000000953637723e */ /* 0x000fe20004807037 */
[----:B------:R-:W-:Y:S01]  /*a6f0*/  IMAD.MOV.U32 R54, RZ, RZ, R66 ;  /* 0x000000ffff367224 */ /* 0x000fe200078e0042 */
[----:B------:R-:W-:Y:S01]  /*a700*/  F2FP.SATFINITE.E4M3.F32.PACK_AB_MERGE_C R59, R53, R88, R72 ;  /* 0x00000058353b723e */ /* 0x000fe20004807048 */
[----:B------:R-:W-:Y:S01]  /*a710*/  IMAD.MOV.U32 R53, RZ, RZ, R69 ;  /* 0x000000ffff357224 */ /* 0x000fe200078e0045 */
[----:B------:R-:W-:-:S07]  /*a720*/  F2FP.SATFINITE.E4M3.F32.PACK_AB_MERGE_C R57, R57, R70, R91 ;  /* 0x000000463939723e */ /* 0x000fce000480705b */
.L_x_6162:
[----:B------:R-:W-:Y:S05]  /*a730*/  BSYNC B2 ;  /* 0x0000000000027941 */ /* 0x000fea0003800000 */
.L_x_6161:
        /* <DEDUP_REMOVED lines=11> */
.L_x_6160:
[----:B------:R-:W-:Y:S05]  /*a7f0*/  BSYNC B1 ;  /* 0x0000000000017941 */ /* 0x000fea0003800000 */
.L_x_6159:
[----:B-1----:R-:W-:Y:S01]  /*a800*/  IADD3 R53, R228, 0xc0, RZ ;  /* 0x000000c0e4357810 */ /* 0x002fe20007ffe0ff */
[----:B--2---:R-:W-:-:S03]  /*a810*/  IMAD R52, R122, R130, RZ ;  /* 0x000000827a347224 */ /* 0x004fc600078e02ff */
[C---:B------:R-:W-:Y:S01]  /*a820*/  ISETP.GE.OR P3, PT, R53.reuse, R119, P0 ;  /* 0x000000773500720c */ /* 0x040fe20000766670 */
[----:B------:R-:W-:-:S04]  /*a830*/  IMAD.WIDE.U32 R128, R53, R130, R128 ;  /* 0x0000008235807225 */ /* 0x000fc800078e0080 */
[----:B------:R-:W-:-:S08]  /*a840*/  IMAD R65, R53, R131, R52 ;  /* 0x0000008335417224 */ /* 0x000fd000078e0234 */
[----:B------:R-:W-:Y:S05]  /*a850*/  @P3 BRA `(.L_x_6141) ;  /* 0x0000001400b83947 */ /* 0x000fea0003800000 */
[----:B------:R-:W2:Y:S01]  /*a860*/  LDL R53, [R1+0x78] ;  /* 0x0000780001357983 */ /* 0x000ea20000100800 */
[----:B------:R-:W1:Y:S01]  /*a870*/  LDC.64 R60, c[0x0][0x2e8] ;  /* 0x0000ba00ff3c7b82 */ /* 0x000e620000000a00 */
[----:B------:R-:W-:Y:S01]  /*a880*/  IMAD.IADD R65, R129, 0x1, R65 ;  /* 0x0000000181417824 */ /* 0x000fe200078e0241 */
[----:B------:R-:W-:Y:S01]  /*a890*/  IADD3 R63, P3, P4, R46, R128, R27 ;  /* 0x000000802e3f7210 */ /* 0x000fe20007c7e01b */
[----:B------:R-:W-:Y:S01]  /*a8a0*/  VIADD R54, R228, 0xc0 ;  /* 0x000000c0e4367836 */ /* 0x000fe20000000000 */
[----:B------:R-:W-:Y:S01]  /*a8b0*/  ISETP.NE.AND P6, PT, R0, RZ, PT ;  /* 0x000000ff0000720c */ /* 0x000fe20003fc5270 */
[----:B------:R-:W-:Y:S01]  /*a8c0*/  BSSY B1, `(.L_x_6163) ;  /* 0x00000ef000017945 */ /* 0x000fe20003800000 */
[----:B------:R-:W-:Y:S01]  /*a8d0*/  IADD3.X R52, R20, R65, R26, P3, P4 ;  /* 0x0000004114347210 */ /* 0x000fe20001fe841a */
[----:B------:R-:W-:Y:S01]  /*a8e0*/  IMAD.SHL.U32 R54, R54, 0x80, RZ ;  /* 0x0000008036367824 */ /* 0x000fe200078e00ff */
[----:B------:R-:W-:-:S04]  /*a8f0*/  SEL R147, R120, R147, !P6 ;  /* 0x0000009378937207 */ /* 0x000fc80007000000 */
[----:B------:R-:W-:Y:S02]  /*a900*/  LOP3.LUT R54, R54, 0x380, RZ, 0xc0, !PT ;  /* 0x0000038036367812 */ /* 0x000fe400078ec0ff */
[----:B-1----:R-:W-:-:S05]  /*a910*/  IADD3 R62, P3, R63, R60, RZ ;  /* 0x0000003c3f3e7210 */ /* 0x002fca0007f7e0ff */
[----:B------:R-:W-:Y:S01]  /*a920*/  IMAD.X R63, R52, 0x1, R61, P3 ;  /* 0x00000001343f7824 */ /* 0x000fe200018e063d */
[----:B------:R-:W-:-:S04]  /*a930*/  SHF.R.S32.HI R52, RZ, 0x1f, R147 ;  /* 0x0000001fff347819 */ /* 0x000fc80000011493 */
[----:B------:R-:W-:-:S04]  /*a940*/  LEA.HI R147, R52, R147, RZ, 0x5 ;  /* 0x0000009334937211 */ /* 0x000fc800078f28ff */
[----:B------:R-:W-:-:S05]  /*a950*/  LEA.HI.SX32 R67, R147, R28, 0x1b ;  /* 0x0000001c93437211 */ /* 0x000fca00078fdaff */
[----:B------:R-:W-:-:S05]  /*a960*/  IMAD.SHL.U32 R67, R67, 0x10, RZ ;  /* 0x0000001043437824 */ /* 0x000fca00078e00ff */
[----:B------:R-:W-:-:S04]  /*a970*/  LOP3.LUT R52, R54, 0x70, R67, 0xf8, !PT ;  /* 0x0000007036347812 */ /* 0x000fc800078ef843 */
[----:B------:R-:W-:-:S05]  /*a980*/  LOP3.LUT R52, R52, R139, RZ, 0x3c, !PT ;  /* 0x0000008b34347212 */ /* 0x000fca00078e3cff */
[----:B--2---:R-:W-:Y:S02]  /*a990*/  IMAD.IADD R52, R53, 0x1, R52 ;  /* 0x0000000135347824 */ /* 0x004fe400078e0234 */
[C---:B------:R-:W-:Y:S02]  /*a9a0*/  IMAD R53, R17.reuse, 0x7000, R113 ;  /* 0x0000700011357824 */ /* 0x040fe400078e0271 */
[----:B------:R-:W-:-:S03]  /*a9b0*/  IMAD R55, R17, 0x7000, R52 ;  /* 0x0000700011377824 */ /* 0x000fc600078e0234 */
[C---:B------:R-:W-:Y:S01]  /*a9c0*/  IADD3 R53, R16.reuse, R53, RZ ;  /* 0x0000003510357210 */ /* 0x040fe20007ffe0ff */
[----:B------:R-:W-:-:S05]  /*a9d0*/  IMAD.IADD R56, R16, 0x1, R55 ;  /* 0x0000000110387824 */ /* 0x000fca00078e0237 */
[----:B------:R-:W1:Y:S04]  /*a9e0*/  LDS.128 R52, [R53+0x20400] ;  /* 0x0204000035347984 */ /* 0x000e680000000c00 */
[----:B------:R-:W2:Y:S01]  /*a9f0*/  LDS.128 R56, [R56+0x20400] ;  /* 0x0204000038387984 */ /* 0x000ea20000000c00 */
[----:B------:R-:W-:Y:S05]  /*aa00*/  @P2 BRA `(.L_x_6164) ;  /* 0x0000000c00682947 */ /* 0x000fea0003800000 */
[--C-:B------:R-:W-:Y:S01]  /*aa10*/  SHF.R.U32.HI R84, RZ, 0x8, R77.reuse ;  /* 0x00000008ff547819 */ /* 0x100fe2000001164d */
[----:B-1----:R-:W-:Y:S01]  /*aa20*/  IMAD.MOV.U32 R70, RZ, RZ, R52 ;  /* 0x000000ffff467224 */ /* 0x002fe200078e0034 */
[----:B------:R-:W-:Y:S01]  /*aa30*/  LOP3.LUT R66, R77, 0xff, RZ, 0xc0, !PT ;  /* 0x000000ff4d427812 */ /* 0x000fe200078ec0ff */
[----:B------:R-:W-:Y:S01]  /*aa40*/  IMAD.MOV.U32 R64, RZ, RZ, R54 ;  /* 0x000000ffff407224 */ /* 0x000fe200078e0036 */
[----:B------:R-:W-:Y:S01]  /*aa50*/  SHF.R.U32.HI R69, RZ, 0x18, R77 ;  /* 0x00000018ff457819 */ /* 0x000fe2000001164d */
[----:B------:R-:W-:Y:S01]  /*aa60*/  IMAD.SHL.U32 R52, R84, 0x100, RZ ;  /* 0x0000010054347824 */ /* 0x000fe200078e00ff */
[----:B------:R-:W-:Y:S01]  /*aa70*/  SHF.R.U32.HI R75, RZ, 0x8, R81 ;  /* 0x00000008ff4b7819 */ /* 0x000fe20000011651 */
[----:B--2---:R-:W-:Y:S01]  /*aa80*/  IMAD.MOV.U32 R73, RZ, RZ, R56 ;  /* 0x000000ffff497224 */ /* 0x004fe200078e0038 */
[----:B------:R-:W-:Y:S02]  /*aa90*/  SHF.R.U32.HI R85, RZ, 0x10, R77 ;  /* 0x00000010ff557819 */ /* 0x000fe4000001164d */
[----:B------:R-:W-:Y:S01]  /*aaa0*/  PRMT R69, R69, 0x654, R66 ;  /* 0x0000065445457816 */ /* 0x000fe20000000042 */
[----:B------:R-:W-:Y:S01]  /*aab0*/  IMAD.SHL.U32 R54, R75, 0x100, RZ ;  /* 0x000001004b367824 */ /* 0x000fe200078e00ff */
[--C-:B------:R-:W-:Y:S01]  /*aac0*/  SHF.R.U32.HI R80, RZ, 0x8, R79.reuse ;  /* 0x00000008ff507819 */ /* 0x100fe2000001164f */
[----:B------:R-:W-:Y:S01]  /*aad0*/  IMAD.MOV.U32 R66, RZ, RZ, R58 ;  /* 0x000000ffff427224 */ /* 0x000fe200078e003a */
[----:B------:R-:W-:Y:S01]  /*aae0*/  LOP3.LUT R68, R79, 0xff, RZ, 0xc0, !PT ;  /* 0x000000ff4f447812 */ /* 0x000fe200078ec0ff */
[----:B------:R-:W-:Y:S01]  /*aaf0*/  IMAD.U32 R56, R85, 0x10000, RZ ;  /* 0x0001000055387824 */ /* 0x000fe200078e00ff */
[----:B------:R-:W-:-:S02]  /*ab00*/  SHF.R.U32.HI R71, RZ, 0x18, R79 ;  /* 0x00000018ff477819 */ /* 0x000fc4000001164f */
[----:B------:R-:W-:Y:S02]  /*ab10*/  LOP3.LUT R72, R81, 0xff, RZ, 0xc0, !PT ;  /* 0x000000ff51487812 */ /* 0x000fe400078ec0ff */
[----:B------:R-:W-:Y:S02]  /*ab20*/  SHF.R.U32.HI R77, RZ, 0x18, R81 ;  /* 0x00000018ff4d7819 */ /* 0x000fe40000011651 */
[----:B------:R-:W-:Y:S02]  /*ab30*/  SHF.R.U32.HI R74, RZ, 0x8, R83 ;  /* 0x00000008ff4a7819 */ /* 0x000fe40000011653 */
[----:B------:R-:W-:Y:S02]  /*ab40*/  LOP3.LUT R69, R69, 0xff00, R52, 0xf8, !PT ;  /* 0x0000ff0045457812 */ /* 0x000fe400078ef834 */
[----:B------:R-:W-:Y:S01]  /*ab50*/  PRMT R71, R71, 0x654, R68 ;  /* 0x0000065447477816 */ /* 0x000fe20000000044 */
[----:B------:R-:W-:Y:S01]  /*ab60*/  IMAD.SHL.U32 R58, R74, 0x100, RZ ;  /* 0x000001004a3a7824 */ /* 0x000fe200078e00ff */
[----:B------:R-:W-:-:S02]  /*ab70*/  PRMT R77, R77, 0x654, R72 ;  /* 0x000006544d4d7816 */ /* 0x000fc40000000048 */
[----:B------:R-:W-:Y:S02]  /*ab80*/  SHF.L.U32 R52, R80, 0x8, RZ ;  /* 0x0000000850347819 */ /* 0x000fe400000006ff */
[----:B------:R-:W-:Y:S02]  /*ab90*/  SHF.R.U32.HI R82, RZ, 0x10, R79 ;  /* 0x00000010ff527819 */ /* 0x000fe4000001164f */
[----:B------:R-:W-:Y:S02]  /*aba0*/  LOP3.LUT R75, R71, 0xff00, R52, 0xf8, !PT ;  /* 0x0000ff00474b7812 */ /* 0x000fe400078ef834 */
[----:B------:R-:W-:Y:S01]  /*abb0*/  LOP3.LUT R79, R77, 0xff00, R54, 0xf8, !PT ;  /* 0x0000ff004d4f7812 */ /* 0x000fe200078ef836 */
[----:B------:R-:W-:Y:S01]  /*abc0*/  IMAD.U32 R52, R82, 0x10000, RZ ;  /* 0x0001000052347824 */ /* 0x000fe200078e00ff */
[----:B------:R-:W-:Y:S02]  /*abd0*/  F2FP.F16.E4M3.UNPACK_B R77, R144.H1 ;  /* 0x00000090ff4d723e */ /* 0x000fe400030006ff */
[----:B------:R-:W-:-:S02]  /*abe0*/  F2FP.F16.E4M3.UNPACK_B R74, R73.H1 ;  /* 0x00000049ff4a723e */ /* 0x000fc400030006ff */
[----:B------:R-:W-:Y:S01]  /*abf0*/  F2FP.F16.E4M3.UNPACK_B R71, R70.H1 ;  /* 0x00000046ff47723e */ /* 0x000fe200030006ff */
[----:B------:R-:W-:Y:S01]  /*ac00*/  HADD2.F32 R54, -RZ, R77.H0_H0 ;  /* 0x2000004dff367230 */ /* 0x000fe20000004100 */
[----:B------:R-:W-:Y:S02]  /*ac10*/  SHF.R.U32.HI R78, RZ, 0x10, R81 ;  /* 0x00000010ff4e7819 */ /* 0x000fe40000011651 */
[----:B------:R-:W-:Y:S01]  /*ac20*/  SHF.R.U32.HI R76, RZ, 0x10, R83 ;  /* 0x00000010ff4c7819 */ /* 0x000fe20000011653 */
[----:B------:R-:W-:Y:S01]  /*ac30*/  HADD2.F32 R68, -RZ, R71.H0_H0 ;  /* 0x20000047ff447230 */ /* 0x000fe20000004100 */
[----:B------:R-:W-:Y:S02]  /*ac40*/  LOP3.LUT R81, R83, 0xff0000ff, RZ, 0xc0, !PT ;  /* 0xff0000ff53517812 */ /* 0x000fe400078ec0ff */
[----:B------:R-:W-:Y:S01]  /*ac50*/  LOP3.LUT R56, R69, 0xff0000, R56, 0xf8, !PT ;  /* 0x00ff000045387812 */ /* 0x000fe200078ef838 */
[----:B------:R-:W-:Y:S01]  /*ac60*/  HADD2.F32 R69, -RZ, R74.H0_H0 ;  /* 0x2000004aff457230 */ /* 0x000fe20000004100 */
[----:B------:R-:W-:Y:S01]  /*ac70*/  F2FP.F16.E4M3.UNPACK_B R72, R142.H1 ;  /* 0x0000008eff48723e */ /* 0x000fe200030006ff */
[----:B------:R-:W-:Y:S01]  /*ac80*/  IMAD.U32 R76, R76, 0x10000, RZ ;  /* 0x000100004c4c7824 */ /* 0x000fe200078e00ff */
[----:B------:R-:W-:Y:S01]  /*ac90*/  LOP3.LUT R81, R81, 0xff00, R58, 0xf8, !PT ;  /* 0x0000ff0051517812 */ /* 0x000fe200078ef83a */
[----:B------:R-:W-:Y:S01]  /*aca0*/  IMAD.U32 R58, R78, 0x10000, RZ ;  /* 0x000100004e3a7824 */ /* 0x000fe200078e00ff */
[----:B------:R-:W-:Y:S01]  /*acb0*/  LOP3.LUT R52, R75, 0xff0000, R52, 0xf8, !PT ;  /* 0x00ff00004b347812 */ /* 0x000fe200078ef834 */
[----:B------:R-:W-:-:S02]  /*acc0*/  HADD2.F32 R75, -RZ, R72.H0_H0 ;  /* 0x20000048ff4b7230 */ /* 0x000fc40000004100 */
[-C--:B------:R-:W-:Y:S01]  /*acd0*/  FMUL.FTZ R83, R69, R54.reuse ;  /* 0x0000003645537220 */ /* 0x080fe20000410000 */
[C---:B------:R-:W-:Y:S01]  /*ace0*/  FMUL.FTZ R78, R68.reuse, R54 ;  /* 0x00000036444e7220 */ /* 0x040fe20000410000 */
        /* <DEDUP_REMOVED lines=65> */
[--C-:B------:R-:W-:Y:S01]  /*b100*/  HADD2.F32 R72, -RZ, R141.reuse.H0_H0 ;  /* 0x2000008dff487230 */ /* 0x100fe20000004100 */
[----:B------:R-:W-:Y:S01]  /*b110*/  F2FP.F16.E4M3.UNPACK_B R77, R58 ;  /* 0x0000003aff4d723e */ /* 0x000fe200020006ff */
[----:B------:R-:W-:Y:S02]  /*b120*/  HADD2.F32 R64, -RZ, R64.H1_H1 ;  /* 0x30000040ff407230 */ /* 0x000fe40000004100 */
[-C--:B------:R-:W-:Y:S01]  /*b130*/  FMUL.FTZ R73, R70, R143.reuse ;  /* 0x0000008f46497220 */ /* 0x080fe20000410000 */
[----:B------:R-:W-:Y:S02]  /*b140*/  HADD2.F32 R141, -RZ, R141.H1_H1 ;  /* 0x3000008dff8d7230 */ /* 0x000fe40000004100 */
[-C--:B------:R-:W-:Y:S01]  /*b150*/  FFMA.FTZ R66, R66, R72.reuse, -R75 ;  /* 0x0000004842427223 */ /* 0x080fe2000001084b */
[----:B------:R-:W-:Y:S01]  /*b160*/  FFMA.FTZ R74, R71, R72, R74 ;  /* 0x00000048474a7223 */ /* 0x000fe2000001004a */
[C---:B------:R-:W-:Y:S01]  /*b170*/  FMUL.FTZ R143, R64.reuse, R143 ;  /* 0x0000008f408f7220 */ /* 0x040fe20000410000 */
[----:B------:R-:W-:Y:S01]  /*b180*/  F2FP.F16.E4M3.UNPACK_B R72, R57 ;  /* 0x00000039ff48723e */ /* 0x000fe200020006ff */
[----:B------:R-:W-:Y:S01]  /*b190*/  FFMA.FTZ R85, R64, R141, -R73 ;  /* 0x0000008d40557223 */ /* 0x000fe20000010849 */
[----:B------:R-:W-:Y:S01]  /*b1a0*/  F2FP.SATFINITE.E4M3.F32.PACK_AB_MERGE_C R80, R80, R69, RZ ;  /* 0x000000455050723e */ /* 0x000fe200048070ff */
[----:B------:R-:W-:Y:S01]  /*b1b0*/  FFMA.FTZ R143, R70, R141, R143 ;  /* 0x0000008d468f7223 */ /* 0x000fe2000001008f */
[----:B------:R-:W-:Y:S01]  /*b1c0*/  F2FP.F16.E4M3.UNPACK_B R71, R53 ;  /* 0x00000035ff47723e */ /* 0x000fe200020006ff */
[--C-:B------:R-:W-:Y:S01]  /*b1d0*/  HADD2.F32 R73, -RZ, R72.reuse.H0_H0 ;  /* 0x20000048ff497230 */ /* 0x100fe20000004100 */
[----:B------:R-:W-:Y:S01]  /*b1e0*/  F2FP.SATFINITE.E4M3.F32.PACK_AB_MERGE_C R69, R81, R78, R68 ;  /* 0x0000004e5145723e */ /* 0x000fe20004807044 */
[----:B------:R-:W-:Y:S01]  /*b1f0*/  HADD2.F32 R78, -RZ, R77.H0_H0 ;  /* 0x2000004dff4e7230 */ /* 0x000fe20000004100 */
[----:B------:R-:W-:Y:S01]  /*b200*/  F2FP.F16.E4M3.UNPACK_B R75, R56 ;  /* 0x00000038ff4b723e */ /* 0x000fe200020006ff */
[----:B------:R-:W-:Y:S01]  /*b210*/  HADD2.F32 R70, -RZ, R71.H0_H0 ;  /* 0x20000047ff467230 */ /* 0x000fe20000004100 */
[----:B------:R-:W-:Y:S01]  /*b220*/  F2FP.SATFINITE.E4M3.F32.PACK_AB_MERGE_C R64, R87, R76, RZ ;  /* 0x0000004c5740723e */ /* 0x000fe200048070ff */
[----:B------:R-:W-:Y:S01]  /*b230*/  HADD2.F32 R77, -RZ, R77.H1_H1 ;  /* 0x3000004dff4d7230 */ /* 0x000fe20000004100 */
        /* <DEDUP_REMOVED lines=9> */
[-C--:B------:R-:W-:Y:S01]  /*b2d0*/  FMUL.FTZ R79, R74, R77.reuse ;  /* 0x0000004d4a4f7220 */ /* 0x080fe20000410000 */
[----:B------:R-:W-:Y:S01]  /*b2e0*/  FFMA.FTZ R71, R73, R76, R78 ;  /* 0x0000004c49477223 */ /* 0x000fe2000001004e */
        /* <DEDUP_REMOVED lines=76> */
.L_x_6164:
[----:B------:R-:W-:Y:S05]  /*b7b0*/  BSYNC B1 ;  /* 0x0000000000017941 */ /* 0x000fea0003800000 */
.L_x_6163:
        /* <DEDUP_REMOVED lines=10> */
.L_x_6104:
[----:B------:R-:W2:Y:S02]  /*b860*/  LDL R52, [R1+0x44] ;  /* 0x0000440001347983 */ /* 0x000ea40000100800 */
[----:B--2---:R-:W-:-:S13]  /*b870*/  R2UR UR4, R52 ;  /* 0x00000000340472ca */ /* 0x004fda00000e0000 */
[----:B------:R-:W-:-:S06]  /*b880*/  UISETP.NE.AND UP0, UPT, UR4, 0x3, UPT ;  /* 0x000000030400788c */ /* 0x000fcc000bf05270 */
[----:B------:R-:W-:-:S13]  /*b890*/  PLOP3.LUT P5, PT, PT, PT, UP0, 0x80, 0x0 ;  /* 0x000000000000781c */ /* 0x000fda0003faf008 */
[----:B------:R-:W-:Y:S05]  /*b8a0*/  @!P5 BRA `(.L_x_6165) ;  /* 0x000000000004d947 */ /* 0x000fea0003800000 */
[----:B------:R-:W-:Y:S01]  /*b8b0*/  BPT.TRAP 0x1 ;  /* 0x000000040000795c */ /* 0x000fe20000300000 */
.L_x_6165:
        /* <DEDUP_REMOVED lines=9> */
.L_x_6394:
[----:B------:R-:W-:Y:S05]  /*b950*/  BSYNC B1 ;  /* 0x0000000000017941 */ /* 0x000fea0003800000 */
.L_x_6166:
[----:B------:R-:W-:Y:S01]  /*b960*/  ISETP.GE.AND P2, PT, R228, R119, PT ;  /* 0x00000077e400720c */ /* 0x000fe20003f46270 */
[----:B------:R-:W-:Y:S01]  /*b970*/  IMAD R53, R53, R126, R52 ;  /* 0x0000007e35357224 */ /* 0x000fe200078e0234 */
[----:B------:R-:W-:Y:S01]  /*b980*/  BSSY B1, `(.L_x_6168) ;  /* 0x0000014000017945 */ /* 0x000fe20003800000 */
[----:B------:R-:W-:-:S04]  /*b990*/  IMAD.WIDE.U32 R56, R126, R25, RZ ;  /* 0x000000197e387225 */ /* 0x000fc800078e00ff */
[----:B------:R-:W-:-:S06]  /*b9a0*/  IMAD.IADD R60, R53, 0x1, R57 ;  /* 0x00000001353c7824 */ /* 0x000fcc00078e0239 */
[----:B------:R-:W-:Y:S05]  /*b9b0*/  @P2 BRA `(.L_x_6169) ;  /* 0x0000000000402947 */ /* 0x000fea0003800000 */
[----:B------:R-:W1:Y:S01]  /*b9c0*/  @!P0 LDS.128 R52, [R118+0x20400] ;  /* 0x0204000076348984 */ /* 0x000e620000000c00 */
[----:B------:R-:W2:Y:S02]  /*b9d0*/  @!P0 LDC.64 R58, c[0x0][0x2e8] ;  /* 0x0000ba00ff3a8b82 */ /* 0x000ea40000000a00 */
[----:B--2---:R-:W-:-:S04]  /*b9e0*/  @!P0 IADD3 R58, P2, P3, R56, R58, R21 ;  /* 0x0000003a383a8210 */ /* 0x004fc80007b5e015 */
[----:B------:R-:W-:-:S05]  /*b9f0*/  @!P0 IADD3.X R59, R60, R59, R13, P2, P3 ;  /* 0x0000003b3c3b8210 */ /* 0x000fca00017e640d */
[----:B-1----:R1:W-:Y:S01]  /*ba00*/  @!P0 STG.E.128 desc[UR60][R58.64], R52 ;  /* 0x000000343a008986 */ /* 0x0023e2000c101d3c */
[----:B------:R-:W-:Y:S05]  /*ba10*/  @P1 BRA `(.L_x_6169) ;  /* 0x0000000000281947 */ /* 0x000fea0003800000 */
[----:B------:R-:W-:Y:S01]  /*ba20*/  ULDC.64 UR4, c[0x0][0x2e8] ;  /* 0x0000ba0000047ab9 */ /* 0x000fe20000000a00 */
[----:B-1----:R-:W-:Y:S02]  /*ba30*/  IADD3 R52, R34, 0x40, RZ ;  /* 0x0000004022347810 */ /* 0x002fe40007ffe0ff */
[----:B------:R-:W-:-:S04]  /*ba40*/  IADD3 R58, P2, P3, R14, UR4, R56 ;  /* 0x000000040e3a7c10 */ /* 0x000fc8000fb5e038 */
[----:B------:R-:W-:Y:S02]  /*ba50*/  IADD3.X R59, R109, UR5, R60, P2, P3 ;  /* 0x000000056d3b7c10 */ /* 0x000fe400097e643c */
[----:B------:R-:W-:-:S13]  /*ba60*/  LOP3.LUT P2, RZ, R229, 0x4, RZ, 0xc0, !PT ;  /* 0x00000004e5ff7812 */ /* 0x000fda000784c0ff */
[----:B------:R-:W-:-:S04]  /*ba70*/  @P2 VIADD R52, R34, 0xffffffc0 ;  /* 0xffffffc022342836 */ /* 0x000fc80000000000 */
[----:B------:R-:W-:-:S04]  /*ba80*/  IMAD R53, R17, 0x7000, R52 ;  /* 0x0000700011357824 */ /* 0x000fc800078e0234 */
[----:B------:R-:W-:-:S06]  /*ba90*/  IMAD.IADD R53, R16, 0x1, R53 ;  /* 0x0000000110357824 */ /* 0x000fcc00078e0235 */
[----:B------:R-:W1:Y:S04]  /*baa0*/  LDS.128 R52, [R53+0x20400] ;  /* 0x0204000035347984 */ /* 0x000e680000000c00 */
[----:B-1----:R2:W-:Y:S02]  /*bab0*/  STG.E.128 desc[UR60][R58.64], R52 ;  /* 0x000000343a007986 */ /* 0x0025e4000c101d3c */
.L_x_6169:
[----:B------:R-:W-:Y:S05]  /*bac0*/  BSYNC B1 ;  /* 0x0000000000017941 */ /* 0x000fea0003800000 */
.L_x_6168:
[----:B-12---:R-:W-:Y:S01]  /*bad0*/  VIADD R52, R228, 0x40 ;  /* 0x00000040e4347836 */ /* 0x006fe20000000000 */
[----:B------:R-:W-:Y:S04]  /*bae0*/  BSSY B1, `(.L_x_6170) ;  /* 0x0000015000017945 */ /* 0x000fe80003800000 */
[----:B------:R-:W-:-:S13]  /*baf0*/  ISETP.GE.AND P2, PT, R52, R119, PT ;  /* 0x000000773400720c */ /* 0x000fda0003f46270 */
[----:B------:R-:W-:Y:S05]  /*bb00*/  @P2 BRA `(.L_x_6171) ;  /* 0x0000000000482947 */ /* 0x000fea0003800000 */
[----:B------:R-:W1:Y:S01]  /*bb10*/  @!P0 LDS.128 R52, [R118+0x22400] ;  /* 0x0224000076348984 */ /* 0x000e620000000c00 */
[----:B------:R-:W2:Y:S01]  /*bb20*/  @!P0 LDC.64 R58, c[0x0][0x2e8] ;  /* 0x0000ba00ff3a8b82 */ /* 0x000ea20000000a00 */
[----:B------:R-:W-:-:S05]  /*bb30*/  IADD3 R61, P2, R106, R56, RZ ;  /* 0x000000386a3d7210 */ /* 0x000fca0007f5e0ff */
[----:B------:R-:W-:Y:S01]  /*bb40*/  IMAD.X R62, R60, 0x1, R107, P2 ;  /* 0x000000013c3e7824 */ /* 0x000fe200010e066b */
[----:B--2---:R-:W-:-:S04]  /*bb50*/  @!P0 IADD3 R58, P2, P3, R61, R58, R21 ;  /* 0x0000003a3d3a8210 */ /* 0x004fc80007b5e015 */
[----:B------:R-:W-:-:S05]  /*bb60*/  @!P0 IADD3.X R59, R62, R59, R13, P2, P3 ;  /* 0x0000003b3e3b8210 */ /* 0x000fca00017e640d */
[----:B-1----:R1:W-:Y:S01]  /*bb70*/  @!P0 STG.E.128 desc[UR60][R58.64], R52 ;  /* 0x000000343a008986 */ /* 0x0023e2000c101d3c */
[----:B------:R-:W-:Y:S05]  /*bb80*/  @P1 BRA `(.L_x_6171) ;  /* 0x0000000000281947 */ /* 0x000fea0003800000 */
[----:B------:R-:W-:Y:S01]  /*bb90*/  ULDC.64 UR4, c[0x0][0x2e8] ;  /* 0x0000ba0000047ab9 */ /* 0x000fe20000000a00 */
[----:B-1----:R-:W-:Y:S01]  /*bba0*/  VIADD R52, R34, 0x40 ;  /* 0x0000004022347836 */ /* 0x002fe20000000000 */
[----:B------:R-:W-:-:S04]  /*bbb0*/  IADD3 R58, P2, P3, R14, UR4, R61 ;  /* 0x000000040e3a7c10 */ /* 0x000fc8000fb5e03d */
[----:B------:R-:W-:Y:S02]  /*bbc0*/  IADD3.X R59, R109, UR5, R62, P2, P3 ;  /* 0x000000056d3b7c10 */ /* 0x000fe400097e643e */
[----:B------:R-:W-:-:S13]  /*bbd0*/  LOP3.LUT P2, RZ, R229, 0x4, RZ, 0xc0, !PT ;  /* 0x00000004e5ff7812 */ /* 0x000fda000784c0ff */
[----:B------:R-:W-:-:S04]  /*bbe0*/  @P2 VIADD R52, R34, 0xffffffc0 ;  /* 0xffffffc022342836 */ /* 0x000fc80000000000 */
[----:B------:R-:W-:-:S05]  /*bbf0*/  IMAD R53, R17, 0x7000, R52 ;  /* 0x0000700011357824 */ /* 0x000fca00078e0234 */
[----:B------:R-:W-:-:S06]  /*bc00*/  IADD3 R53, R16, R53, RZ ;  /* 0x0000003510357210 */ /* 0x000fcc0007ffe0ff */
[----:B------:R-:W1:Y:S04]  /*bc10*/  LDS.128 R52, [R53+0x22400] ;  /* 0x0224000035347984 */ /* 0x000e680000000c00 */
[----:B-1----:R2:W-:Y:S02]  /*bc20*/  STG.E.128 desc[UR60][R58.64], R52 ;  /* 0x000000343a007986 */ /* 0x0025e4000c101d3c */
.L_x_6171:
[----:B------:R-:W-:Y:S05]  /*bc30*/  BSYNC B1 ;  /* 0x0000000000017941 */ /* 0x000fea0003800000 */
.L_x_6170:
[----:B-12---:R-:W-:Y:S01]  /*bc40*/  VIADD R52, R228, 0x80 ;  /* 0x00000080e4347836 */ /* 0x006fe20000000000 */
[----:B------:R-:W-:Y:S04]  /*bc50*/  BSSY B1, `(.L_x_6172) ;  /* 0x0000015000017945 */ /* 0x000fe80003800000 */
[----:B------:R-:W-:-:S13]  /*bc60*/  ISETP.GE.AND P2, PT, R52, R119, PT ;  /* 0x000000773400720c */ /* 0x000fda0003f46270 */
[----:B------:R-:W-:Y:S05]  /*bc70*/  @P2 BRA `(.L_x_6173) ;  /* 0x0000000000482947 */ /* 0x000fea0003800000 */
[----:B------:R-:W1:Y:S01]  /*bc80*/  @!P0 LDS.128 R52, [R118+0x24400] ;  /* 0x0244000076348984 */ /* 0x000e620000000c00 */
[----:B------:R-:W2:Y:S01]  /*bc90*/  @!P0 LDC.64 R58, c[0x0][0x2e8] ;  /* 0x0000ba00ff3a8b82 */ /* 0x000ea20000000a00 */
[----:B------:R-:W-:-:S05]  /*bca0*/  LEA R61, P2, R44, R56, 0x7 ;  /* 0x000000382c3d7211 */ /* 0x000fca00078438ff */
        /* <DEDUP_REMOVED lines=15> */
.L_x_6173:
[----:B------:R-:W-:Y:S05]  /*bda0*/  BSYNC B1 ;  /* 0x0000000000017941 */ /* 0x000fea0003800000 */
.L_x_6172:
[----:B-12---:R-:W-:-:S05]  /*bdb0*/  VIADD R52, R228, 0xc0 ;  /* 0x000000c0e4347836 */ /* 0x006fca0000000000 */
[----:B------:R-:W-:-:S13]  /*bdc0*/  ISETP.GE.AND P2, PT, R52, R119, PT ;  /* 0x000000773400720c */ /* 0x000fda0003f46270 */
[----:B------:R-:W-:Y:S05]  /*bdd0*/  @P2 BRA `(.L_x_6141) ;  /* 0x0000000000582947 */ /* 0x000fea0003800000 */
[----:B------:R-:W1:Y:S01]  /*bde0*/  LDC.64 R54, c[0x0][0x300] ;  /* 0x0000c000ff367b82 */ /* 0x000e620000000a00 */
[----:B------:R-:W-:Y:S01]  /*bdf0*/  MOV R58, R56 ;  /* 0x00000038003a7202 */ /* 0x000fe20000000f00 */
[----:B------:R-:W-:-:S06]  /*be00*/  IMAD.MOV.U32 R59, RZ, RZ, R60 ;  /* 0x000000ffff3b7224 */ /* 0x000fcc00078e003c */
[----:B------:R-:W2:Y:S01]  /*be10*/  @!P0 LDC.64 R52, c[0x0][0x2e8] ;  /* 0x0000ba00ff348b82 */ /* 0x000ea20000000a00 */
[----:B-1----:R-:W-:-:S04]  /*be20*/  IMAD.WIDE.U32 R58, R54, 0xc0, R58 ;  /* 0x000000c0363a7825 */ /* 0x002fc800078e003a */
[----:B------:R-:W-:-:S04]  /*be30*/  IMAD R55, R55, 0xc0, RZ ;  /* 0x000000c037377824 */ /* 0x000fc800078e02ff */
[----:B------:R-:W-:Y:S01]  /*be40*/  IMAD.IADD R60, R59, 0x1, R55 ;  /* 0x000000013b3c7824 */ /* 0x000fe200078e0237 */
[----:B--2---:R-:W-:-:S04]  /*be50*/  @!P0 IADD3 R56, P2, P3, R58, R52, R21 ;  /* 0x000000343a388210 */ /* 0x004fc80007b5e015 */
[----:B------:R-:W-:Y:S02]  /*be60*/  @!P0 IADD3.X R57, R60, R53, R13, P2, P3 ;  /* 0x000000353c398210 */ /* 0x000fe400017e640d */
[----:B------:R-:W1:Y:S04]  /*be70*/  @!P0 LDS.128 R52, [R118+0x26400] ;  /* 0x0264000076348984 */ /* 0x000e680000000c00 */
        /* <DEDUP_REMOVED lines=12> */
.L_x_6141:
[----:B------:R-:W-:Y:S05]  /*bf40*/  BSYNC B0 ;  /* 0x0000000000007941 */ /* 0x000fea0003800000 */
.L_x_6103:
[----:B-1234-:R-:W1:Y:S01]  /*bf50*/  S2R R52, SR_TID.X ;  /* 0x0000000000347919 */ /* 0x01ee620000002100 */
[----:B------:R-:W-:Y:S01]  /*bf60*/  @!PT LDS RZ, [RZ] ;  /* 0x00000000fffff984 */ /* 0x000fe20000000800 */
[----:B------:R-:W-:Y:S01]  /*bf70*/  @!PT LDS RZ, [RZ] ;  /* 0x00000000fffff984 */ /* 0x000fe20000000800 */
[----:B------:R-:W-:Y:S01]  /*bf80*/  @!PT LDS RZ, [RZ] ;  /* 0x00000000fffff984 */ /* 0x000fe20000000800 */
[----:B------:R-:W-:Y:S01]  /*bf90*/  @!PT LDS RZ, [RZ] ;  /* 0x00000000fffff984 */ /* 0x000fe20000000800 */
[----:B------:R2:W-:Y:S06]  /*bfa0*/  MEMBAR.ALL.CTA ;  /* 0x0000000000007992 */ /* 0x0005ec0000008000 */
[----:B--2---:R-:W2:Y:S01]  /*bfb0*/  FENCE.VIEW.ASYNC.S ;  /* 0x00000000000073c6 */ /* 0x004ea20000000000 */
[----:B------:R-:W-:Y:S05]  /*bfc0*/  WARPSYNC.ALL ;  /* 0x0000000000007948 */ /* 0x000fea0003800000 */
[----:B------:R-:W-:Y:S01]  /*bfd0*/  BSSY B0, `(.L_x_6174) ;  /* 0x0000009000007945 */ /* 0x000fe20003800000 */
[----:B-1----:R-:W-:Y:S01]  /*bfe0*/  LOP3.LUT R52, R52, 0x7f, RZ, 0xc0, !PT ;  /* 0x0000007f34347812 */ /* 0x002fe200078ec0ff */
[----:B--2---:R1:W-:Y:S03]  /*bff0*/  BAR.SYNC.DEFER_BLOCKING R135, 0x80 ;  /* 0x000200870000751d */ /* 0x0043e60000010000 */
[----:B------:R-:W-:-:S13]  /*c000*/  ISETP.NE.AND P2, PT, R52, RZ, PT ;  /* 0x000000ff3400720c */ /* 0x000fda0003f45270 */
[----:B------:R-:W-:-:S05]  /*c010*/  @!P2 VIADD R52, R111, 0x2e8a0 ;  /* 0x0002e8a06f34a836 */ /* 0x000fca0000000000 */
[----:B------:R-:W-:-:S04]  /*c020*/  @!P2 PRMT R52, RZ, 0x654, R52 ;  /* 0x00000654ff34a816 */ /* 0x000fc80000000034 */
[----:B------:R1:W-:Y:S01]  /*c030*/  @!P2 SYNCS.ARRIVE.TRANS64.RED.A1T0 RZ, [R52+URZ], RZ ;  /* 0x000000ff34ffa9a7 */ /* 0x0003e2000810043f */
[----:B------:R-:W-:Y:S05]  /*c040*/  @!P5 BRA `(.L_x_6175) ;  /* 0x000000000004d947 */ /* 0x000fea0003800000 */
[----:B------:R-:W-:Y:S01]  /*c050*/  BPT.TRAP 0x1 ;  /* 0x000000040000795c */ /* 0x000fe20000300000 */
.L_x_6175:
[----:B------:R-:W-:Y:S05]  /*c060*/  BSYNC B0 ;  /* 0x0000000000007941 */ /* 0x000fea0003800000 */
.L_x_6174:
[----:B------:R-:W2:Y:S01]  /*c070*/  SYNCS.PHASECHK.TRANS64.TRYWAIT P3, [R111+URZ+0x2e8b0], R125 ;  /* 0x02e8b07d6f0075a7 */ /* 0x000ea2000806017f */
[----:B------:R-:W-:Y:S01]  /*c080*/  ULDC.64 UR38, c[0x0][0x328] ;  /* 0x0000ca0000267ab9 */ /* 0x000fe20000000a00 */
[----:B------:R-:W-:Y:S01]  /*c090*/  ULDC.64 UR36, c[0x0][0x318] ;  /* 0x0000c60000247ab9 */ /* 0x000fe20000000a00 */
[----:B------:R-:W-:Y:S04]  /*c0a0*/  BSSY B0, `(.L_x_6176) ;  /* 0x0000002000007945 */ /* 0x000fe80003800000 */
[----:B--2---:R-:W-:Y:S05]  /*c0b0*/  @!P3 BRA `(.L_x_6177) ;  /* 0x0000017c0000b947 */ /* 0x004fea0003800000 */
.L_x_6395:
[----:B------:R-:W-:Y:S05]  /*c0c0*/  BSYNC B0 ;  /* 0x0000000000007941 */ /* 0x000fea0003800000 */
.L_x_6176:
[----:B------:R-:W-:Y:S01]  /*c0d0*/  ISETP.GE.AND P3, PT, R228, R119, PT ;  /* 0x00000077e400720c */ /* 0x000fe20003f66270 */
[----:B------:R-:W-:Y:S01]  /*c0e0*/  BSSY B0, `(.L_x_6178) ;  /* 0x0000017000007945 */ /* 0x000fe20003800000 */
[----:B------:R-:W-:-:S11]  /*c0f0*/  IMAD.WIDE R56, R25, 0xe0, R102 ;  /* 0x000000e019387825 */ /* 0x000fd600078e0266 */
[----:B------:R-:W-:Y:S05]  /*c100*/  @P3 BRA `(.L_x_6179) ;  /* 0x0000000000503947 */ /* 0x000fea0003800000 */
[----:B------:R-:W-:Y:S01]  /*c110*/  ULDC UR4, c[0x0][0x2f4] ;  /* 0x0000bd0000047ab9 */ /* 0x000fe20000000800 */
[----:B------:R-:W-:Y:S01]  /*c120*/  PLOP3.LUT P4, PT, PT, PT, PT, 0x8, 0x0 ;  /* 0x000000000000781c */ /* 0x000fe20003f8e170 */
[----:B------:R-:W-:Y:S01]  /*c130*/  IMAD.MOV.U32 R53, RZ, RZ, R110 ;  /* 0x000000ffff357224 */ /* 0x000fe200078e006e */
[----:B------:R-:W-:Y:S01]  /*c140*/  ISETP.GE.AND P3, PT, R4, UR4, PT ;  /* 0x0000000404007c0c */ /* 0x000fe2000bf66270 */
[----:B------:R-:W-:Y:S01]  /*c150*/  IMAD R55, R57, UR38, RZ ;  /* 0x0000002639377c24 */ /* 0x000fe2000f8e02ff */
[----:B-1----:R-:W-:-:S03]  /*c160*/  MOV R52, R48 ;  /* 0x0000003000347202 */ /* 0x002fc60000000f00 */
[C---:B------:R-:W-:Y:S02]  /*c170*/  IMAD R55, R56.reuse, UR39, R55 ;  /* 0x0000002738377c24 */ /* 0x040fe4000f8e0237 */
[----:B------:R-:W-:-:S06]  /*c180*/  IMAD.WIDE.U32 R52, R56, UR38, R52 ;  /* 0x0000002638347c25 */ /* 0x000fcc000f8e0034 */
[----:B------:R-:W-:Y:S01]  /*c190*/  @!P3 LOP3.LUT P5, RZ, R229, 0x4, RZ, 0xc0, !PT ;  /* 0x00000004e5ffb812 */ /* 0x000fe200078ac0ff */
[----:B------:R-:W-:-:S03]  /*c1a0*/  @!P3 VIADD R60, R117, 0x40 ;  /* 0x00000040753cb836 */ /* 0x000fc60000000000 */
[----:B------:R-:W-:Y:S02]  /*c1b0*/  @!P3 PLOP3.LUT P4, PT, P5, PT, PT, 0x80, 0x0 ;  /* 0x000000000000b81c */ /* 0x000fe40002f8f070 */
[----:B------:R-:W-:-:S04]  /*c1c0*/  IADD3 R58, P5, R52, UR36, RZ ;  /* 0x00000024343a7c10 */ /* 0x000fc8000ffbe0ff */
[----:B------:R-:W-:-:S07]  /*c1d0*/  IADD3.X R59, R53, UR37, R55, P5, !PT ;  /* 0x00000025353b7c10 */ /* 0x000fce000affe437 */
[----:B------:R-:W-:Y:S01]  /*c1e0*/  @P4 VIADD R60, R117, 0xffffffc0 ;  /* 0xffffffc0753c4836 */ /* 0x000fe20000000000 */
[----:B------:R-:W-:-:S03]  /*c1f0*/  ISETP.GE.AND P4, PT, R18, UR4, PT ;  /* 0x0000000412007c0c */ /* 0x000fc6000bf86270 */
[----:B------:R-:W-:-:S10]  /*c200*/  @!P3 IMAD.IADD R60, R16, 0x1, R60 ;  /* 0x00000001103cb824 */ /* 0x000fd400078e023c */
[----:B------:R-:W1:Y:S04]  /*c210*/  @!P4 LDS.128 R52, [R118+0xe400] ;  /* 0x00e400007634c984 */ /* 0x000e680000000c00 */
[----:B-1----:R-:W-:Y:S04]  /*c220*/  @!P4 STG.E.128 desc[UR60][R58.64], R52 ;  /* 0x000000343a00c986 */ /* 0x002fe8000c101d3c */
[----:B------:R-:W1:Y:S04]  /*c230*/  @!P3 LDS.128 R52, [R60+0xe400] ;  /* 0x00e400003c34b984 */ /* 0x000e680000000c00 */
[----:B-1----:R3:W-:Y:S02]  /*c240*/  @!P3 STG.E.128 desc[UR60][R58.64+0x40], R52 ;  /* 0x000040343a00b986 */ /* 0x0027e4000c101d3c */
.L_x_6179:
[----:B------:R-:W-:Y:S05]  /*c250*/  BSYNC B0 ;  /* 0x0000000000007941 */ /* 0x000fea0003800000 */
.L_x_6178:
[----:B-1-3--:R-:W-:Y:S01]  /*c260*/  VIADD R52, R228, 0x40 ;  /* 0x00000040e4347836 */ /* 0x00afe20000000000 */
[----:B------:R-:W-:Y:S04]  /*c270*/  BSSY B0, `(.L_x_6180) ;  /* 0x0000019000007945 */ /* 0x000fe80003800000 */
[----:B------:R-:W-:-:S13]  /*c280*/  ISETP.GE.AND P3, PT, R52, R119, PT ;  /* 0x000000773400720c */ /* 0x000fda0003f66270 */
[----:B------:R-:W-:Y:S05]  /*c290*/  @P3 BRA `(.L_x_6181) ;  /* 0x0000000000583947 */ /* 0x000fea0003800000 */
[----:B------:R-:W-:Y:S01]  /*c2a0*/  ULDC UR4, c[0x0][0x2f4] ;  /* 0x0000bd0000047ab9 */ /* 0x000fe20000000800 */
[----:B------:R-:W-:Y:S01]  /*c2b0*/  PLOP3.LUT P4, PT, PT, PT, PT, 0x8, 0x0 ;  /* 0x000000000000781c */ /* 0x000fe20003f8e170 */
[----:B------:R-:W-:Y:S01]  /*c2c0*/  IMAD.MOV.U32 R52, RZ, RZ, R48 ;  /* 0x000000ffff347224 */ /* 0x000fe200078e0030 */
[----:B------:R-:W-:Y:S01]  /*c2d0*/  ISETP.GE.AND P3, PT, R4, UR4, PT ;  /* 0x0000000404007c0c */ /* 0x000fe2000bf66270 */
[----:B------:R-:W-:-:S12]  /*c2e0*/  IMAD.MOV.U32 R53, RZ, RZ, R110 ;  /* 0x000000ffff357224 */ /* 0x000fd800078e006e */
[----:B------:R-:W-:Y:S02]  /*c2f0*/  @!P3 LOP3.LUT P5, RZ, R229, 0x4, RZ, 0xc0, !PT ;  /* 0x00000004e5ffb812 */ /* 0x000fe400078ac0ff */
[----:B------:R-:W-:Y:S02]  /*c300*/  @!P3 IADD3 R60, R117, 0x40, RZ ;  /* 0x00000040753cb810 */ /* 0x000fe40007ffe0ff */
[----:B------:R-:W-:Y:S02]  /*c310*/  @!P3 PLOP3.LUT P4, PT, P5, PT, PT, 0x80, 0x0 ;  /* 0x000000000000b81c */ /* 0x000fe40002f8f070 */
[----:B------:R-:W-:-:S05]  /*c320*/  IADD3 R55, P5, R56, 0x40, RZ ;  /* 0x0000004038377810 */ /* 0x000fca0007fbe0ff */
[----:B------:R-:W-:Y:S02]  /*c330*/  IMAD.X R54, RZ, RZ, R57, P5 ;  /* 0x000000ffff367224 */ /* 0x000fe400028e0639 */
[----:B------:R-:W-:-:S04]  /*c340*/  IMAD.WIDE.U32 R52, R55, UR38, R52 ;  /* 0x0000002637347c25 */ /* 0x000fc8000f8e0034 */
[----:B------:R-:W-:Y:S02]  /*c350*/  IMAD R54, R54, UR38, RZ ;  /* 0x0000002636367c24 */ /* 0x000fe4000f8e02ff */
[----:B------:R-:W-:Y:S01]  /*c360*/  @P4 VIADD R60, R117, 0xffffffc0 ;  /* 0xffffffc0753c4836 */ /* 0x000fe20000000000 */
[----:B------:R-:W-:Y:S01]  /*c370*/  IADD3 R58, P4, R52, UR36, RZ ;  /* 0x00000024343a7c10 */ /* 0x000fe2000ff9e0ff */
[----:B------:R-:W-:Y:S02]  /*c380*/  IMAD R55, R55, UR39, R54 ;  /* 0x0000002737377c24 */ /* 0x000fe4000f8e0236 */
[----:B------:R-:W-:-:S03]  /*c390*/  @!P3 IMAD.IADD R60, R16, 0x1, R60 ;  /* 0x00000001103cb824 */ /* 0x000fc600078e023c */
[----:B------:R-:W-:Y:S02]  /*c3a0*/  IADD3.X R59, R53, UR37, R55, P4, !PT ;  /* 0x00000025353b7c10 */ /* 0x000fe4000a7fe437 */
[----:B------:R-:W-:-:S13]  /*c3b0*/  ISETP.GE.AND P4, PT, R18, UR4, PT ;  /* 0x0000000412007c0c */ /* 0x000fda000bf86270 */
[----:B------:R-:W1:Y:S04]  /*c3c0*/  @!P4 LDS.128 R52, [R118+0x10400] ;  /* 0x010400007634c984 */ /* 0x000e680000000c00 */
[----:B-1----:R-:W-:Y:S04]  /*c3d0*/  @!P4 STG.E.128 desc[UR60][R58.64], R52 ;  /* 0x000000343a00c986 */ /* 0x002fe8000c101d3c */
[----:B------:R-:W1:Y:S04]  /*c3e0*/  @!P3 LDS.128 R52, [R60+0x10400] ;  /* 0x010400003c34b984 */ /* 0x000e680000000c00 */
[----:B-1----:R1:W-:Y:S02]  /*c3f0*/  @!P3 STG.E.128 desc[UR60][R58.64+0x40], R52 ;  /* 0x000040343a00b986 */ /* 0x0023e4000c101d3c */
.L_x_6181:
[----:B------:R-:W-:Y:S05]  /*c400*/  BSYNC B0 ;  /* 0x0000000000007941 */ /* 0x000fea0003800000 */
.L_x_6180:
[----:B-1----:R-:W-:Y:S01]  /*c410*/  VIADD R52, R228, 0x80 ;  /* 0x00000080e4347836 */ /* 0x002fe20000000000 */
        /* <DEDUP_REMOVED lines=25> */
.L_x_6183:
[----:B------:R-:W-:Y:S05]  /*c5b0*/  BSYNC B0 ;  /* 0x0000000000007941 */ /* 0x000fea0003800000 */
.L_x_6182:
        /* <DEDUP_REMOVED lines=16> */
[----:B------:R-:W-:Y:S02]  /*c6c0*/  @P4 VIADD R58, R117, 0xffffffc0 ;  /* 0xffffffc0753a4836 */ /* 0x000fe40000000000 */
[----:B------:R-:W-:Y:S01]  /*c6d0*/  IMAD R55, R55, UR39, R56 ;  /* 0x0000002737377c24 */ /* 0x000fe2000f8e0238 */
[----:B------:R-:W-:Y:S01]  /*c6e0*/  IADD3 R56, P4, R52, UR36, RZ ;  /* 0x0000002434387c10 */ /* 0x000fe2000ff9e0ff */
[----:B------:R-:W-:-:S03]  /*c6f0*/  @!P3 IMAD.IADD R58, R16, 0x1, R58 ;  /* 0x00000001103ab824 */ /* 0x000fc600078e023a */
[----:B------:R-:W-:Y:S02]  /*c700*/  IADD3.X R57, R53, UR37, R55, P4, !PT ;  /* 0x0000002535397c10 */ /* 0x000fe4000a7fe437 */
[----:B------:R-:W-:-:S13]  /*c710*/  ISETP.GE.AND P4, PT, R18, UR4, PT ;  /* 0x0000000412007c0c */ /* 0x000fda000bf86270 */
[----:B------:R-:W1:Y:S04]  /*c720*/  @!P4 LDS.128 R52, [R118+0x14400] ;  /* 0x014400007634c984 */ /* 0x000e680000000c00 */
[----:B-1----:R-:W-:Y:S04]  /*c730*/  @!P4 STG.E.128 desc[UR60][R56.64], R52 ;  /* 0x000000343800c986 */ /* 0x002fe8000c101d3c */
[----:B------:R-:W1:Y:S04]  /*c740*/  @!P3 LDS.128 R52, [R58+0x14400] ;  /* 0x014400003a34b984 */ /* 0x000e680000000c00 */
[----:B-1----:R1:W-:Y:S02]  /*c750*/  @!P3 STG.E.128 desc[UR60][R56.64+0x40], R52 ;  /* 0x000040343800b986 */ /* 0x0023e4000c101d3c */
.L_x_6185:
[----:B------:R-:W-:Y:S05]  /*c760*/  BSYNC B0 ;  /* 0x0000000000007941 */ /* 0x000fea0003800000 */
.L_x_6184:
[----:B------:R-:W-:Y:S01]  /*c770*/  @!PT LDS RZ, [RZ] ;  /* 0x00000000fffff984 */ /* 0x000fe20000000800 */
[----:B------:R-:W-:Y:S01]  /*c780*/  @!PT LDS RZ, [RZ] ;  /* 0x00000000fffff984 */ /* 0x000fe20000000800 */
[----:B------:R-:W-:Y:S01]  /*c790*/  @!PT LDS RZ, [RZ] ;  /* 0x00000000fffff984 */ /* 0x000fe20000000800 */
[----:B------:R-:W-:Y:S01]  /*c7a0*/  @!PT LDS RZ, [RZ] ;  /* 0x00000000fffff984 */ /* 0x000fe20000000800 */
[----:B------:R3:W-:Y:S06]  /*c7b0*/  MEMBAR.ALL.CTA ;  /* 0x0000000000007992 */ /* 0x0007ec0000008000 */
[----:B---3--:R-:W3:Y:S01]  /*c7c0*/  FENCE.VIEW.ASYNC.S ;  /* 0x00000000000073c6 */ /* 0x008ee20000000000 */
[----:B0-2---:R-:W-:Y:S01]  /*c7d0*/  @!P2 VIADD R111, R111, 0x2e8c0 ;  /* 0x0002e8c06f6fa836 */ /* 0x005fe20000000000 */
[----:B---3--:R0:W-:Y:S01]  /*c7e0*/  BAR.SYNC.DEFER_BLOCKING R135, 0x80 ;  /* 0x000200870000751d */ /* 0x0081e20000010000 */
[----:B------:R-:W-:Y:S01]  /*c7f0*/  ISETP.NE.AND P3, PT, R112, RZ, PT ;  /* 0x000000ff7000720c */ /* 0x000fe20003f65270 */
[----:B------:R-:W-:-:S02]  /*c800*/  VIADD R17, R17, 0x1 ;  /* 0x0000000111117836 */ /* 0x000fc40000000000 */
[----:B------:R-:W-:-:S04]  /*c810*/  @!P2 PRMT R111, RZ, 0x654, R111 ;  /* 0x00000654ff6fa816 */ /* 0x000fc8000000006f */
[----:B------:R0:W-:Y:S01]  /*c820*/  @!P2 SYNCS.ARRIVE.TRANS64.RED.A1T0 RZ, [R111+URZ], RZ ;  /* 0x000000ff6fffa9a7 */ /* 0x0001e2000810043f */
[----:B------:R-:W-:-:S04]  /*c830*/  ISETP.NE.AND P2, PT, R17, 0x2, PT ;  /* 0x000000021100780c */ /* 0x000fc80003f45270 */
[----:B-1----:R-:W-:Y:S02]  /*c840*/  SEL R52, RZ, 0x1, P2 ;  /* 0x00000001ff347807 */ /* 0x002fe40001000000 */
[----:B------:R-:W-:Y:S02]  /*c850*/  SEL R17, R17, RZ, P2 ;  /* 0x000000ff11117207 */ /* 0x000fe40001000000 */
[----:B------:R-:W-:Y:S01]  /*c860*/  LOP3.LUT R231, R231, R52, RZ, 0x3c, !PT ;  /* 0x00000034e7e77212 */ /* 0x000fe200078e3cff */
[----:B0-----:R-:W-:Y:S06]  /*c870*/  @P3 BRA `(.L_x_6186) ;  /* 0xffffff5c00b43947 */ /* 0x001fec000383ffff */
[----:B------:R-:W0:Y:S01]  /*c880*/  S2R R53, SR_TID.X ;  /* 0x0000000000357919 */ /* 0x000e220000002100 */
[----:B------:R-:W-:Y:S02]  /*c890*/  PLOP3.LUT P0, PT, PT, PT, PT, 0x8, 0x0 ;  /* 0x000000000000781c */ /* 0x000fe40003f0e170 */
[----:B0-----:R-:W-:-:S04]  /*c8a0*/  SHF.R.U32.HI R53, RZ, 0x7, R53 ;  /* 0x00000007ff357819 */ /* 0x001fc80000011635 */
[----:B------:R-:W-:-:S13]  /*c8b0*/  ISETP.NE.AND P3, PT, R53, 0x1, PT ;  /* 0x000000013500780c */ /* 0x000fda0003f65270 */
[----:B------:R-:W-:Y:S06]  /*c8c0*/  @!P3 BAR.ARV 0x9, 0x100 ;  /* 0x024400000000bb1d */ /* 0x000fec0000002000 */
.L_x_6098:
[----:B------:R-:W-:Y:S05]  /*c8d0*/  @P0 BRA `(.L_x_6187) ;  /* 0x00000000000c0947 */ /* 0x000fea0003800000 */
[----:B------:R-:W0:Y:S01]  /*c8e0*/  FENCE.VIEW.ASYNC.G ;  /* 0x00000000000073c6 */ /* 0x000e220000000100 */
[----:B------:R-:W-:Y:S05]  /*c8f0*/  WARPSYNC.ALL ;  /* 0x0000000000007948 */ /* 0x000fea0003800000 */
[----:B0-----:R-:W-:Y:S06]  /*c900*/  BAR.ARV 0xc, 0x180 ;  /* 0x0306000000007b1d */ /* 0x001fec0000002000 */
.L_x_6187:
        /* <DEDUP_REMOVED lines=37> */
[----:B------:R-:W-:Y:S02]  /*cb60*/  IMAD.MOV.U32 R3, RZ, RZ, 0x3f800000 ;  /* 0x3f800000ff037424 */ /* 0x000fe400078e00ff */
[----:B------:R0:W2:Y:S04]  /*cb70*/  @P1 LDG.E R0, desc[UR60][R8.64] ;  /* 0x0000003c08001981 */ /* 0x0000a8000c1e1900 */
[----:B------:R1:W2:Y:S01]  /*cb80*/  @P0 LDG.E R3, desc[UR60][R4.64] ;  /* 0x0000003c04030981 */ /* 0x0002a2000c1e1900 */
[----:B------:R-:W-:-:S02]  /*cb90*/  ISETP.GE.AND P1, PT, R138, 0x1, PT ;  /* 0x000000018a00780c */ /* 0x000fc40003f26270 */
[----:B------:R-:W-:Y:S02]  /*cba0*/  CS2R R88, SRZ ;  /* 0x0000000000587805 */ /* 0x000fe4000001ff00 */
[----:B------:R-:W-:Y:S01]  /*cbb0*/  PLOP3.LUT P0, PT, PT, PT, PT, 0x80, 0x0 ;  /* 0x000000000000781c */ /* 0x000fe20003f0f070 */
[----:B------:R-:W-:Y:S01]  /*cbc0*/  IMAD.MOV.U32 R87, RZ, RZ, RZ ;  /* 0x000000ffff577224 */ /* 0x000fe200078e00ff */
[----:B------:R-:W-:Y:S02]  /*cbd0*/  CS2R R6, SRZ ;  /* 0x0000000000067805 */ /* 0x000fe4000001ff00 */
[----:B------:R-:W-:Y:S02]  /*cbe0*/  CS2R R10, SRZ ;  /* 0x00000000000a7805 */ /* 0x000fe4000001ff00 */
[----:B0-----:R-:W-:Y:S02]  /*cbf0*/  CS2R R8, SRZ ;  /* 0x0000000000087805 */ /* 0x001fe4000001ff00 */
[----:B------:R-:W-:-:S02]  /*cc00*/  CS2R R12, SRZ ;  /* 0x00000000000c7805 */ /* 0x000fc4000001ff00 */
[----:B------:R-:W-:Y:S02]  /*cc10*/  CS2R R14, SRZ ;  /* 0x00000000000e7805 */ /* 0x000fe4000001ff00 */
[----:B-1----:R-:W-:Y:S02]  /*cc20*/  CS2R R4, SRZ ;  /* 0x0000000000047805 */ /* 0x002fe4000001ff00 */
        /* <DEDUP_REMOVED lines=23> */
[----:B------:R-:W-:Y:S02]  /*cda0*/  MOV R68, RZ ;  /* 0x000000ff00447202 */ /* 0x000fe40000000f00 */
[----:B------:R-:W-:Y:S01]  /*cdb0*/  CS2R R100, SRZ ;  /* 0x0000000000647805 */ /* 0x000fe2000001ff00 */
[----:B------:R-:W-:Y:S02]  /*cdc0*/  IMAD.MOV.U32 R72, RZ, RZ, RZ ;  /* 0x000000ffff487224 */ /* 0x000fe400078e00ff */
        /* <DEDUP_REMOVED lines=10> */
[----:B------:R-:W-:-:S06]  /*ce70*/  SHF.R.S32.HI R0, RZ, 0x7, R0 ;  /* 0x00000007ff007819 */ /* 0x000fcc0000011400 */
[----:B------:R-:W0:Y:S04]  /*ce80*/  SHFL.IDX PT, R0, R0, RZ, 0x1f ;  /* 0x00001fff00007589 */ /* 0x000e2800000e0000 */
[----:B0-----:R0:W-:Y:S02]  /*ce90*/  STL [R1+0x48], R0 ;  /* 0x0000480001007387 */ /* 0x0011e40000100800 */
.L_x_6398:
[----:B------:R-:W0:Y:S01]  /*cea0*/  LDL R3, [R1+0x48] ;  /* 0x0000480001037983 */ /* 0x000e220000100800 */
[----:B------:R-:W-:Y:S01]  /*ceb0*/  VIADD R27, R16, 0x1c400 ;  /* 0x0001c400101b7836 */ /* 0x000fe20000000000 */
[----:B------:R-:W-:Y:S04]  /*cec0*/  BSSY B6, `(.L_x_6190) ;  /* 0x0000019000067945 */ /* 0x000fe80003800000 */
[----:B------:R-:W-:Y:S02]  /*ced0*/  LOP3.LUT P0, RZ, R27, 0x9f, RZ, 0xc0, !PT ;  /* 0x0000009f1bff7812 */ /* 0x000fe4000780c0ff */
[----:B0-----:R-:W-:-:S04]  /*cee0*/  LEA.HI R0, R3, R3, RZ, 0x1 ;  /* 0x0000000303007211 */ /* 0x001fc800078f08ff */
[----:B------:R-:W-:-:S05]  /*cef0*/  LOP3.LUT R0, R0, 0x1e, RZ, 0xc0, !PT ;  /* 0x0000001e00007812 */ /* 0x000fca00078ec0ff */
[----:B------:R-:W-:-:S04]  /*cf00*/  IMAD.IADD R0, R3, 0x1, -R0 ;  /* 0x0000000103007824 */ /* 0x000fc800078e0a00 */
[----:B------:R-:W-:-:S05]  /*cf10*/  IMAD R0, R0, 0x2000, R27 ;  /* 0x0000200000007824 */ /* 0x000fca00078e021b */
[----:B------:R-:W-:-:S04]  /*cf20*/  SHF.R.U32.HI R0, RZ, 0x4, R0 ;  /* 0x00000004ff007819 */ /* 0x000fc80000011600 */
[----:B------:R-:W-:Y:S01]  /*cf30*/  LOP3.LUT R30, R0, 0x3fff, RZ, 0xc0, !PT ;  /* 0x00003fff001e7812 */ /* 0x000fe200078ec0ff */
[----:B------:R-:W-:Y:S06]  /*cf40*/  @!P0 BRA `(.L_x_6191) ;  /* 0x0000000000408947 */ /* 0x000fec0003800000 */
[----:B------:R-:W-:Y:S01]  /*cf50*/  MOV R0, 0x0 ;  /* 0x0000000000007802 */ /* 0x000fe20000000f00 */
[----:B------:R-:W-:Y:S01]  /*cf60*/  ULDC.64 UR4, c[0x4][0x198] ;  /* 0x0100660000047ab9 */ /* 0x000fe20000000a00 */
[----:B------:R-:W-:Y:S01]  /*cf70*/  ULDC.64 UR6, c[0x4][0x1a0] ;  /* 0x0100680000067ab9 */ /* 0x000fe20000000a00 */
[----:B------:R-:W-:Y:S01]  /*cf80*/  MOV R4, UR4 ;  /* 0x0000000400047c02 */ /* 0x000fe20008000f00 */
[----:B-1----:R0:W1:Y:S01]  /*cf90*/  LDC.64 R14, c[0x4][R0] ;  /* 0x01000000000e7b82 */ /* 0x0020620000000a00 */
[----:B------:R-:W-:Y:S01]  /*cfa0*/  IMAD.U32 R5, RZ, RZ, UR5 ;  /* 0x00000005ff057e24 */ /* 0x000fe2000f8e00ff */
[----:B------:R-:W-:Y:S01]  /*cfb0*/  ULDC.64 UR4, c[0x4][0xa0] ;  /* 0x0100280000047ab9 */ /* 0x000fe20000000a00 */
[----:B------:R-:W-:Y:S01]  /*cfc0*/  IMAD.U32 R6, RZ, RZ, UR6 ;  /* 0x00000006ff067e24 */ /* 0x000fe2000f8e00ff */
[----:B------:R-:W-:Y:S01]  /*cfd0*/  MOV R12, 0x1 ;  /* 0x00000001000c7802 */ /* 0x000fe20000000f00 */
[----:B------:R-:W-:Y:S02]  /*cfe0*/  IMAD.U32 R7, RZ, RZ, UR7 ;  /* 0x00000007ff077e24 */ /* 0x000fe4000f8e00ff */
[----:B------:R-:W-:-:S02]  /*cff0*/  IMAD.U32 R10, RZ, RZ, UR4 ;  /* 0x00000004ff0a7e24 */ /* 0x000fc4000f8e00ff */
[----:B------:R-:W-:Y:S02]  /*d000*/  IMAD.U32 R11, RZ, RZ, UR5 ;  /* 0x00000005ff0b7e24 */ /* 0x000fe4000f8e00ff */
[----:B------:R-:W-:Y:S02]  /*d010*/  IMAD.MOV.U32 R8, RZ, RZ, 0x70 ;  /* 0x00000070ff087424 */ /* 0x000fe400078e00ff */
[----:B0-----:R-:W-:-:S07]  /*d020*/  IMAD.MOV.U32 R13, RZ, RZ, RZ ;  /* 0x000000ffff0d7224 */ /* 0x001fce00078e00ff */
[----:B------:R-:W-:-:S07]  /*d030*/  LEPC R20, `(.L_x_6191) ;  /* 0x000000001014794e */ /* 0x000fce0000000000 */
[----:B-1---5:R-:W-:Y:S05]  /*d040*/  CALL.ABS.NOINC R14 ;  /* 0x000000000e007343 */ /* 0x022fea0003c00000 */
.L_x_6191:
[----:B------:R-:W-:Y:S05]  /*d050*/  BSYNC B6 ;  /* 0x0000000000067941 */ /* 0x000fea0003800000 */
.L_x_6190:
[----:B------:R-:W-:Y:S02]  /*d060*/  ULDC UR4, c[0x0][0x3f4] ;  /* 0x0000fd0000047ab9 */ /* 0x000fe40000000800 */
[----:B------:R-:W-:-:S13]  /*d070*/  ISETP.LT.AND P0, PT, RZ, UR4, PT ;  /* 0x00000004ff007c0c */ /* 0x000fda000bf01270 */
[----:B------:R-:W-:Y:S05]  /*d080*/  @P0 BRA `(.L_x_6192) ;  /* 0x0000000000480947 */ /* 0x000fea0003800000 */
[----:B------:R-:W2:Y:S02]  /*d090*/  LDL R20, [R1+0xa0] ;  /* 0x0000a00001147983 */ /* 0x000ea40000100800 */
[----:B--2---:R-:W-:-:S13]  /*d0a0*/  R2UR UR5, R20 ;  /* 0x00000000140572ca */ /* 0x004fda00000e0000 */
        /* <DEDUP_REMOVED lines=10> */
.L_x_6195:
[----:B--2---:R2:W3:Y:S02]  /*d150*/  SYNCS.PHASECHK.TRANS64.TRYWAIT P0, [R16+URZ+0x2e800], R3 ;  /* 0x02e80003100075a7 */ /* 0x0044e4000800017f */
[----:B---3--:R-:W-:Y:S05]  /*d160*/  @!P0 NANOSLEEP.SYNCS 0x989680 ;  /* 0x009896800000895d */ /* 0x008fea0003900000 */
[----:B------:R-:W3:Y:S02]  /*d170*/  @!P0 SYNCS.PHASECHK.TRANS64 P0, [R16+URZ+0x2e800], R3 ;  /* 0x02e80003100085a7 */ /* 0x000ee4000800007f */
[----:B---3--:R-:W-:Y:S05]  /*d180*/  @!P0 BRA `(.L_x_6195) ;  /* 0xfffffffc00f08947 */ /* 0x008fea000383ffff */
.L_x_6194:
[----:B------:R-:W-:Y:S05]  /*d190*/  BSYNC B0 ;  /* 0x0000000000007941 */ /* 0x000fea0003800000 */
.L_x_6193:
[----:B------:R-:W-:Y:S05]  /*d1a0*/  BRA `(.L_x_6196) ;  /* 0x00000040004c7947 */ /* 0x000fea0003800000 */
.L_x_6192:
[----:B------:R-:W0:Y:S01]  /*d1b0*/  LDC.64 R24, c[0x0][0x3e8] ;  /* 0x0000fa00ff187b82 */ /* 0x000e220000000a00 */
[----:B------:R-:W-:Y:S01]  /*d1c0*/  LOP3.LUT P0, RZ, R27, 0x3ff, RZ, 0xc0, !PT ;  /* 0x000003ff1bff7812 */ /* 0x000fe2000780c0ff */
[----:B------:R-:W-:Y:S01]  /*d1d0*/  ULDC.64 UR4, c[0x0][0x3f8] ;  /* 0x0000fe0000047ab9 */ /* 0x000fe20000000a00 */
[----:B-----5:R-:W-:Y:S01]  /*d1e0*/  SHF.R.S32.HI R0, RZ, 0x1f, R121 ;  /* 0x0000001fff007819 */ /* 0x020fe20000011479 */
[----:B------:R-:W-:Y:S01]  /*d1f0*/  ULDC.64 UR6, c[0x0][0x408] ;  /* 0x0001020000067ab9 */ /* 0x000fe20000000a00 */
[----:B------:R-:W-:Y:S03]  /*d200*/  BSSY B6, `(.L_x_6197) ;  /* 0x000001b000067945 */ /* 0x000fe60003800000 */
[----:B------:R-:W2:Y:S01]  /*d210*/  LDC.64 R28, c[0x0][0x400] ;  /* 0x00010000ff1c7b82 */ /* 0x000ea20000000a00 */
[C---:B------:R-:W-:Y:S02]  /*d220*/  IMAD R4, R0.reuse, UR4, RZ ;  /* 0x0000000400047c24 */ /* 0x040fe4000f8e02ff */
[----:B------:R-:W-:-:S02]  /*d230*/  IMAD R0, R0, UR6, RZ ;  /* 0x0000000600007c24 */ /* 0x000fc4000f8e02ff */
[C---:B------:R-:W-:Y:S02]  /*d240*/  IMAD R3, R121.reuse, UR5, R4 ;  /* 0x0000000579037c24 */ /* 0x040fe4000f8e0204 */
[C---:B------:R-:W-:Y:S02]  /*d250*/  IMAD R27, R121.reuse, UR7, R0 ;  /* 0x00000007791b7c24 */ /* 0x040fe4000f8e0200 */
[----:B0-----:R-:W-:-:S04]  /*d260*/  IMAD.WIDE.U32 R24, R121, UR4, R24 ;  /* 0x0000000479187c25 */ /* 0x001fc8000f8e0018 */
[----:B------:R-:W-:Y:S02]  /*d270*/  IMAD.IADD R26, R3, 0x1, R25 ;  /* 0x00000001031a7824 */ /* 0x000fe400078e0219 */
[----:B--2---:R-:W-:-:S04]  /*d280*/  IMAD.WIDE.U32 R28, R121, UR6, R28 ;  /* 0x00000006791c7c25 */ /* 0x004fc8000f8e001c */
[----:B------:R-:W-:Y:S01]  /*d290*/  IMAD.IADD R27, R27, 0x1, R29 ;  /* 0x000000011b1b7824 */ /* 0x000fe200078e021d */
[----:B------:R-:W-:Y:S06]  /*d2a0*/  @!P0 BRA `(.L_x_6198) ;  /* 0x0000000000408947 */ /* 0x000fec0003800000 */
[----:B------:R-:W-:Y:S01]  /*d2b0*/  MOV R0, 0x0 ;  /* 0x0000000000007802 */ /* 0x000fe20000000f00 */
[----:B------:R-:W-:Y:S01]  /*d2c0*/  ULDC.64 UR4, c[0x4][0x198] ;  /* 0x0100660000047ab9 */ /* 0x000fe20000000a00 */
[----:B------:R-:W-:Y:S01]  /*d2d0*/  ULDC.64 UR6, c[0x4][0x1a0] ;  /* 0x0100680000067ab9 */ /* 0x000fe20000000a00 */
[----:B------:R-:W-:Y:S01]  /*d2e0*/  IMAD.U32 R4, RZ, RZ, UR4 ;  /* 0x00000004ff047e24 */ /* 0x000fe2000f8e00ff */
[----:B-1----:R0:W1:Y:S01]  /*d2f0*/  LDC.64 R14, c[0x4][R0] ;  /* 0x01000000000e7b82 */ /* 0x0020620000000a00 */
        /* <DEDUP_REMOVED lines=11> */
.L_x_6198:
[----:B------:R-:W-:Y:S05]  /*d3b0*/  BSYNC B6 ;  /* 0x0000000000067941 */ /* 0x000fea0003800000 */
.L_x_6197:
        /* <DEDUP_REMOVED lines=8> */
[----:B------:R0:W2:Y:S04]  /*d440*/  SHFL.IDX PT, R5, R24, RZ, 0x1c1f ;  /* 0x001c1fff18057589 */ /* 0x0000a800000e0000 */
[----:B-1----:R0:W1:Y:S04]  /*d450*/  SHFL.IDX PT, R14, R28, RZ, 0x1c1f ;  /* 0x001c1fff1c0e7589 */ /* 0x00206800000e0000 */
[----:B------:R0:W3:Y:S04]  /*d460*/  SHFL.IDX PT, R3, R26, RZ, 0x1c1f ;  /* 0x001c1fff1a037589 */ /* 0x0000e800000e0000 */
[----:B------:R0:W4:Y:S02]  /*d470*/  SHFL.IDX PT, R7, R27, RZ, 0x1c1f ;  /* 0x001c1fff1b077589 */ /* 0x00012400000e0000 */
.L_x_6404:
[----:B------:R-:W5:Y:S01]  /*d480*/  S2R R6, SR_TID.X ;  /* 0x0000000000067919 */ /* 0x000f620000002100 */
[----:B------:R-:W-:Y:S01]  /*d490*/  ULDC UR4, c[0x0][0x448] ;  /* 0x0001120000047ab9 */ /* 0x000fe20000000800 */
[C---:B------:R-:W-:Y:S01]  /*d4a0*/  IMAD.SHL.U32 R4, R229.reuse, 0x80, RZ ;  /* 0x00000080e5047824 */ /* 0x040fe200078e00ff */
[----:B------:R-:W-:Y:S01]  /*d4b0*/  BSSY B1, `(.L_x_6202) ;  /* 0x0000026000017945 */ /* 0x000fe20003800000 */
[----:B------:R-:W-:Y:S01]  /*d4c0*/  IMAD R9, R134, UR4, RZ ;  /* 0x0000000486097c24 */ /* 0x000fe2000f8e02ff */
[----:B------:R-:W-:Y:S02]  /*d4d0*/  LOP3.LUT P0, RZ, R229, 0x4, RZ, 0xc0, !PT ;  /* 0x00000004e5ff7812 */ /* 0x000fe4000780c0ff */
[----:B0-----:R-:W-:Y:S02]  /*d4e0*/  CS2R R26, SRZ ;  /* 0x00000000001a7805 */ /* 0x001fe4000001ff00 */
[----:B------:R-:W-:Y:S01]  /*d4f0*/  LOP3.LUT R11, R4, 0x380, RZ, 0xc0, !PT ;  /* 0x00000380040b7812 */ /* 0x000fe200078ec0ff */
[----:B------:R-:W-:Y:S01]  /*d500*/  IMAD R28, R20, -0x80, R9 ;  /* 0xffffff80141c7824 */ /* 0x000fe200078e0209 */
[----:B------:R-:W-:-:S02]  /*d510*/  ISETP.GE.AND P1, PT, R0, R9, PT ;  /* 0x000000090000720c */ /* 0x000fc40003f26270 */
[----:B------:R-:W-:Y:S02]  /*d520*/  CS2R R12, SRZ ;  /* 0x00000000000c7805 */ /* 0x000fe4000001ff00 */
[----:B------:R-:W-:Y:S02]  /*d530*/  LOP3.LUT R4, R11, 0x30, R18, 0xf8, !PT ;  /* 0x000000300b047812 */ /* 0x000fe400078ef812 */
[----:B------:R-:W-:Y:S02]  /*d540*/  CS2R R24, SRZ ;  /* 0x0000000000187805 */ /* 0x000fe4000001ff00 */
[----:B------:R-:W-:Y:S02]  /*d550*/  SHF.R.U32.HI R11, RZ, 0x3, R11 ;  /* 0x00000003ff0b7819 */ /* 0x000fe4000001160b */
[----:B------:R-:W-:Y:S02]  /*d560*/  CS2R R20, SRZ ;  /* 0x0000000000147805 */ /* 0x000fe4000001ff00 */
[----:B------:R-:W-:Y:S01]  /*d570*/  LOP3.LUT R11, R4, R11, RZ, 0x3c, !PT ;  /* 0x0000000b040b7212 */ /* 0x000fe200078e3cff */
[----:B-----5:R-:W-:-:S05]  /*d580*/  VIADD R8, R6, 0xffffff80 ;  /* 0xffffff8006087836 */ /* 0x020fca0000000000 */
[----:B------:R-:W-:-:S04]  /*d590*/  SHF.R.S32.HI R6, RZ, 0x1f, R8 ;  /* 0x0000001fff067819 */ /* 0x000fc80000011408 */
[----:B------:R-:W-:-:S05]  /*d5a0*/  LEA.HI R6, R6, R8, RZ, 0x5 ;  /* 0x0000000806067211 */ /* 0x000fca00078f28ff */
[----:B------:R-:W-:-:S05]  /*d5b0*/  IMAD.SHL.U32 R6, R6, 0x20, RZ ;  /* 0x0000002006067824 */ /* 0x000fca00078e00ff */
[----:B------:R-:W-:-:S04]  /*d5c0*/  LOP3.LUT R6, R6, 0xfffffc00, RZ, 0xc0, !PT ;  /* 0xfffffc0006067812 */ /* 0x000fc800078ec0ff */
[----:B------:R-:W-:Y:S01]  /*d5d0*/  IADD3 R0, R16, R11, R6 ;  /* 0x0000000b10007210 */ /* 0x000fe20007ffe006 */
[----:B------:R-:W-:Y:S06]  /*d5e0*/  @P1 BRA `(.L_x_6203) ;  /* 0x0000000000481947 */ /* 0x000fec0003800000 */
[----:B------:R-:W4:Y:S01]  /*d5f0*/  LDL R6, [R1+0xa4] ;  /* 0x0000a40001067983 */ /* 0x000f220000100800 */
[----:B------:R-:W-:Y:S02]  /*d600*/  ULDC UR4, c[0x0][0x3f4] ;  /* 0x0000fd0000047ab9 */ /* 0x000fe40000000800 */
[----:B------:R-:W-:Y:S02]  /*d610*/  ISETP.GE.AND P2, PT, R22, UR4, PT ;  /* 0x0000000416007c0c */ /* 0x000fe4000bf46270 */
[----:B------:R-:W-:Y:S02]  /*d620*/  ISETP.GE.AND P1, PT, R230, UR4, PT ;  /* 0x00000004e6007c0c */ /* 0x000fe4000bf26270 */
[----:B------:R-:W-:-:S09]  /*d630*/  CS2R R26, SRZ ;  /* 0x00000000001a7805 */ /* 0x000fd2000001ff00 */
[-C--:B--2---:R-:W-:Y:S02]  /*d640*/  @!P2 IADD3 R8, P3, R22, R5.reuse, RZ ;  /* 0x000000051608a210 */ /* 0x084fe40007f7e0ff */
[----:B------:R-:W-:-:S03]  /*d650*/  @!P1 IADD3 R10, P4, R230, R5, RZ ;  /* 0x00000005e60a9210 */ /* 0x000fc60007f9e0ff */
[--C-:B---3--:R-:W-:Y:S01]  /*d660*/  @!P2 IMAD.X R9, R3, 0x1, R23.reuse, P3 ;  /* 0x000000010309a824 */ /* 0x108fe200018e0617 */
[-C--:B-1----:R-:W-:Y:S02]  /*d670*/  @!P2 IADD3 R4, P3, R22, R14.reuse, RZ ;  /* 0x0000000e1604a210 */ /* 0x082fe40007f7e0ff */
[----:B------:R-:W-:Y:S02]  /*d680*/  @!P1 IADD3 R14, P5, R230, R14, RZ ;  /* 0x0000000ee60e9210 */ /* 0x000fe40007fbe0ff */
[----:B------:R-:W-:Y:S01]  /*d690*/  CS2R R24, SRZ ;  /* 0x0000000000187805 */ /* 0x000fe2000001ff00 */
[----:B------:R0:W5:Y:S01]  /*d6a0*/  @!P2 LD.E.64 R12, desc[UR60][R8.64] ;  /* 0x0000003c080ca980 */ /* 0x000162000c101b00 */
[----:B----4-:R-:W-:-:S05]  /*d6b0*/  @!P2 IMAD.X R5, R7, 0x1, R23, P3 ;  /* 0x000000010705a824 */ /* 0x010fca00018e0617 */
[----:B------:R0:W5:Y:S01]  /*d6c0*/  @!P2 LD.E.64 R20, desc[UR60][R4.64] ;  /* 0x0000003c0414a980 */ /* 0x000162000c101b00 */
[----:B------:R-:W-:Y:S01]  /*d6d0*/  @!P1 IMAD.X R11, R3, 0x1, R6, P4 ;  /* 0x00000001030b9824 */ /* 0x000fe200020e0606 */
[----:B------:R-:W-:-:S04]  /*d6e0*/  @!P1 IADD3.X R15, R7, R6, RZ, P5, !PT ;  /* 0x00000006070f9210 */ /* 0x000fc80002ffe4ff */
[----:B------:R0:W5:Y:S04]  /*d6f0*/  @!P1 LD.E.64 R26, desc[UR60][R10.64] ;  /* 0x0000003c0a1a9980 */ /* 0x000168000c101b00 */
[----:B------:R0:W5:Y:S02]  /*d700*/  @!P1 LD.E.64 R24, desc[UR60][R14.64] ;  /* 0x0000003c0e189980 */ /* 0x000164000c101b00 */
.L_x_6203:
[----:B------:R-:W-:Y:S05]  /*d710*/  BSYNC B1 ;  /* 0x0000000000017941 */ /* 0x000fea0003800000 */
.L_x_6202:
[----:B---3--:R-:W3:Y:S01]  /*d720*/  LDL R3, [R1+0xa0] ;  /* 0x0000a00001037983 */ /* 0x008ee20000100800 */
[----:B----4-:R-:W-:Y:S01]  /*d730*/  VIADD R7, R0, 0x1c400 ;  /* 0x0001c40000077836 */ /* 0x010fe20000000000 */
[----:B0----5:R-:W-:Y:S01]  /*d740*/  SHF.R.U32.HI R4, RZ, 0x8, R12 ;  /* 0x00000008ff047819 */ /* 0x021fe2000001160c */
[----:B------:R-:W-:Y:S01]  /*d750*/  BSSY B1, `(.L_x_6204) ;  /* 0x0000042000017945 */ /* 0x000fe20003800000 */
[----:B------:R-:W-:Y:S02]  /*d760*/  SHF.R.U32.HI R9, RZ, 0x8, R13 ;  /* 0x00000008ff097819 */ /* 0x000fe4000001160d */
[----:B--2---:R-:W-:Y:S02]  /*d770*/  LOP3.LUT R5, R12, 0xff, RZ, 0xc0, !PT ;  /* 0x000000ff0c057812 */ /* 0x004fe400078ec0ff */
[----:B------:R-:W-:Y:S02]  /*d780*/  LOP3.LUT R4, R4, 0xff, RZ, 0xc0, !PT ;  /* 0x000000ff04047812 */ /* 0x000fe400078ec0ff */
[----:B------:R-:W-:-:S02]  /*d790*/  LOP3.LUT R6, R13, 0xff, RZ, 0xc0, !PT ;  /* 0x000000ff0d067812 */ /* 0x000fc400078ec0ff */
[----:B------:R-:W-:Y:S02]  /*d7a0*/  LOP3.LUT R9, R9, 0xff, RZ, 0xc0, !PT ;  /* 0x000000ff09097812 */ /* 0x000fe400078ec0ff */
[----:B------:R-:W-:Y:S02]  /*d7b0*/  SHF.R.U32.HI R15, RZ, 0x8, R27 ;  /* 0x00000008ff0f7819 */ /* 0x000fe4000001161b */
[----:B------:R-:W-:Y:S02]  /*d7c0*/  PRMT R6, R9, 0x7604, R6 ;  /* 0x0000760409067816 */ /* 0x000fe40000000006 */
[----:B------:R-:W-:Y:S02]  /*d7d0*/  LOP3.LUT R8, R26, 0xff, RZ, 0xc0, !PT ;  /* 0x000000ff1a087812 */ /* 0x000fe400078ec0ff */
[----:B------:R-:W-:Y:S02]  /*d7e0*/  LOP3.LUT R10, R27, 0xff, RZ, 0xc0, !PT ;  /* 0x000000ff1b0a7812 */ /* 0x000fe400078ec0ff */
[----:B------:R-:W-:-:S02]  /*d7f0*/  LOP3.LUT R15, R15, 0xff, RZ, 0xc0, !PT ;  /* 0x000000ff0f0f7812 */ /* 0x000fc400078ec0ff */
[----:B-1----:R-:W-:Y:S02]  /*d800*/  LOP3.LUT R14, R20, 0xff, RZ, 0xc0, !PT ;  /* 0x000000ff140e7812 */ /* 0x002fe400078ec0ff */
[----:B------:R-:W-:Y:S02]  /*d810*/  PRMT R10, R15, 0x7604, R10 ;  /* 0x000076040f0a7816 */ /* 0x000fe4000000000a */
[--C-:B------:R-:W-:Y:S02]  /*d820*/  SHF.R.U32.HI R15, RZ, 0x8, R25.reuse ;  /* 0x00000008ff0f7819 */ /* 0x100fe40000011619 */
[----:B------:R-:W-:Y:S02]  /*d830*/  SHF.R.U32.HI R37, RZ, 0x10, R25 ;  /* 0x00000010ff257819 */ /* 0x000fe40000011619 */
[----:B------:R-:W-:-:S03]  /*d840*/  LOP3.LUT R15, R15, 0xff, RZ, 0xc0, !PT ;  /* 0x000000ff0f0f7812 */ /* 0x000fc600078ec0ff */
[----:B------:R-:W-:Y:S01]  /*d850*/  IMAD.U32 R37, R37, 0x10000, RZ ;  /* 0x0001000025257824 */ /* 0x000fe200078e00ff */
[----:B---3--:R-:W-:Y:S01]  /*d860*/  R2UR UR5, R3 ;  /* 0x00000000030572ca */ /* 0x008fe200000e0000 */
[----:B------:R-:W-:Y:S02]  /*d870*/  VIADD R3, R0, 0x1c440 ;  /* 0x0001c44000037836 */ /* 0x000fe40000000000 */
[----:B------:R-:W-:Y:S01]  /*d880*/  @P0 VIADD R3, R7, 0xffffffc0 ;  /* 0xffffffc007030836 */ /* 0x000fe20000000000 */
[----:B------:R-:W-:Y:S02]  /*d890*/  PRMT R7, R4, 0x7604, R5 ;  /* 0x0000760404077816 */ /* 0x000fe40000000005 */
[----:B------:R-:W-:Y:S02]  /*d8a0*/  SHF.R.U32.HI R4, RZ, 0x8, R26 ;  /* 0x00000008ff047819 */ /* 0x000fe4000001161a */
[----:B------:R-:W-:Y:S02]  /*d8b0*/  SHF.R.U32.HI R5, RZ, 0x8, R20 ;  /* 0x00000008ff057819 */ /* 0x000fe40000011614 */
[----:B------:R-:W-:-:S02]  /*d8c0*/  LOP3.LUT R9, R4, 0xff, RZ, 0xc0, !PT ;  /* 0x000000ff04097812 */ /* 0x000fc400078ec0ff */
[----:B------:R-:W-:Y:S01]  /*d8d0*/  LOP3.LUT R5, R5, 0xff, RZ, 0xc0, !PT ;  /* 0x000000ff05057812 */ /* 0x000fe200078ec0ff */
[----:B------:R-:W-:Y:S01]  /*d8e0*/  ULEA.HI UR4, UR5, UR5, URZ, 0x1 ;  /* 0x0000000505047291 */ /* 0x000fe2000f8f083f */
[----:B------:R-:W-:Y:S02]  /*d8f0*/  PRMT R11, R9, 0x7604, R8 ;  /* 0x00007604090b7816 */ /* 0x000fe40000000008 */
[----:B------:R-:W-:Y:S01]  /*d900*/  SHF.R.U32.HI R8, RZ, 0x8, R21 ;  /* 0x00000008ff087819 */ /* 0x000fe20000011615 */
[----:B------:R-:W-:Y:S01]  /*d910*/  ULOP3.LUT UR4, UR4, 0xfffffffe, URZ, 0xc0, !UPT ;  /* 0xfffffffe04047892 */ /* 0x000fe2000f8ec03f */
[----:B------:R-:W-:Y:S02]  /*d920*/  SHF.R.U32.HI R4, RZ, 0x8, R24 ;  /* 0x00000008ff047819 */ /* 0x000fe40000011618 */
[----:B------:R-:W-:Y:S01]  /*d930*/  PRMT R31, R5, 0x7604, R14 ;  /* 0x00007604051f7816 */ /* 0x000fe2000000000e */
[----:B------:R-:W-:Y:S01]  /*d940*/  UIADD3 UR4, UR5, -UR4, URZ ;  /* 0x8000000405047290 */ /* 0x000fe2000fffe03f */
[----:B------:R-:W-:-:S02]  /*d950*/  LOP3.LUT R5, R21, 0xff, RZ, 0xc0, !PT ;  /* 0x000000ff15057812 */ /* 0x000fc400078ec0ff */
[----:B------:R-:W-:Y:S02]  /*d960*/  LOP3.LUT R9, R24, 0xff, RZ, 0xc0, !PT ;  /* 0x000000ff18097812 */ /* 0x000fe400078ec0ff */
[----:B------:R-:W-:Y:S01]  /*d970*/  LOP3.LUT R8, R8, 0xff, RZ, 0xc0, !PT ;  /* 0x000000ff08087812 */ /* 0x000fe200078ec0ff */
[----:B------:R-:W-:Y:S01]  /*d980*/  IMAD.U32 R39, RZ, RZ, UR4 ;  /* 0x00000004ff277e24 */ /* 0x000fe2000f8e00ff */
[----:B------:R-:W-:Y:S02]  /*d990*/  LOP3.LUT R4, R4, 0xff, RZ, 0xc0, !PT ;  /* 0x000000ff04047812 */ /* 0x000fe400078ec0ff */
[----:B------:R-:W-:Y:S02]  /*d9a0*/  LOP3.LUT R14, R25, 0xff, RZ, 0xc0, !PT ;  /* 0x000000ff190e7812 */ /* 0x000fe400078ec0ff */
[----:B------:R-:W-:Y:S02]  /*d9b0*/  SHF.L.U32 R39, R39, 0x1f, RZ ;  /* 0x0000001f27277819 */ /* 0x000fe400000006ff */
[----:B------:R-:W-:-:S02]  /*d9c0*/  PRMT R8, R8, 0x7604, R5 ;  /* 0x0000760408087816 */ /* 0x000fc40000000005 */
[----:B------:R-:W0:Y:S01]  /*d9d0*/  SYNCS.PHASECHK.TRANS64.TRYWAIT P0, [R16+URZ+0x2e800], R39 ;  /* 0x02e80027100075a7 */ /* 0x000e22000800017f */
[----:B------:R-:W-:Y:S02]  /*d9e0*/  PRMT R35, R4, 0x7604, R9 ;  /* 0x0000760404237816 */ /* 0x000fe40000000009 */
[----:B------:R-:W-:Y:S02]  /*d9f0*/  SHF.R.U32.HI R5, RZ, 0x10, R13 ;  /* 0x00000010ff057819 */ /* 0x000fe4000001160d */
[----:B------:R-:W-:Y:S02]  /*da00*/  SHF.R.U32.HI R9, RZ, 0x10, R27 ;  /* 0x00000010ff097819 */ /* 0x000fe4000001161b */
[----:B------:R-:W-:Y:S01]  /*da10*/  PRMT R14, R15, 0x7604, R14 ;  /* 0x000076040f0e7816 */ /* 0x000fe2000000000e */
[----:B------:R-:W-:Y:S01]  /*da20*/  IMAD.U32 R5, R5, 0x10000, RZ ;  /* 0x0001000005057824 */ /* 0x000fe200078e00ff */
[----:B------:R-:W-:Y:S01]  /*da30*/  SHF.R.U32.HI R15, RZ, 0x10, R21 ;  /* 0x00000010ff0f7819 */ /* 0x000fe20000011615 */
[----:B------:R-:W-:Y:S01]  /*da40*/  IMAD.U32 R9, R9, 0x10000, RZ ;  /* 0x0001000009097824 */ /* 0x000fe200078e00ff */
[----:B------:R-:W-:-:S02]  /*da50*/  LOP3.LUT R7, R7, 0xff0000, R12, 0xf8, !PT ;  /* 0x00ff000007077812 */ /* 0x000fc400078ef80c */
[----:B------:R-:W-:Y:S02]  /*da60*/  SHF.L.U32 R15, R15, 0x10, RZ ;  /* 0x000000100f0f7819 */ /* 0x000fe400000006ff */
[----:B------:R-:W-:Y:S02]  /*da70*/  LOP3.LUT R5, R6, 0xff0000, R5, 0xf8, !PT ;  /* 0x00ff000006057812 */ /* 0x000fe400078ef805 */
        /* <DEDUP_REMOVED lines=9> */
[----:B------:R-:W-:-:S02]  /*db10*/  ISETP.GE.AND P1, PT, R228, R9, PT ;  /* 0x00000009e400720c */ /* 0x000fc40003f26270 */
[----:B------:R-:W-:Y:S02]  /*db20*/  LOP3.LUT R8, R15, 0xff000000, R26, 0xf8, !PT ;  /* 0xff0000000f087812 */ /* 0x000fe400078ef81a */
[----:B------:R-:W-:Y:S02]  /*db30*/  LOP3.LUT R10, R29, 0xff000000, R27, 0xf8, !PT ;  /* 0xff0000001d0a7812 */ /* 0x000fe400078ef81b */
[----:B------:R-:W-:Y:S02]  /*db40*/  LOP3.LUT R20, R33, 0xff000000, R21, 0xf8, !PT ;  /* 0xff00000021147812 */ /* 0x000fe400078ef815 */
[----:B------:R-:W-:Y:S01]  /*db50*/  LOP3.LUT R13, R35, 0xff0000, R24, 0xf8, !PT ;  /* 0x00ff0000230d7812 */ /* 0x000fe200078ef818 */
[----:B0-----:R-:W-:Y:S06]  /*db60*/  @!P0 BRA `(.L_x_6205) ;  /* 0x0000016400188947 */ /* 0x001fec0003800000 */
.L_x_6405:
[----:B------:R-:W-:Y:S05]  /*db70*/  BSYNC B1 ;  /* 0x0000000000017941 */ /* 0x000fea0003800000 */
.L_x_6204:
[----:B------:R-:W-:Y:S01]  /*db80*/  BSSY B1, `(.L_x_6206) ;  /* 0x00000bf000017945 */ /* 0x000fe20003800000 */
[----:B------:R-:W-:Y:S02]  /*db90*/  LOP3.LUT R13, R13, 0xff000000, R24, 0xf8, !PT ;  /* 0xff0000000d0d7812 */ /* 0x000fe400078ef818 */
[----:B------:R-:W-:Y:S01]  /*dba0*/  LOP3.LUT R15, R37, 0xff000000, R25, 0xf8, !PT ;  /* 0xff000000250f7812 */ /* 0x000fe200078ef819 */
[----:B------:R-:W-:Y:S06]  /*dbb0*/  @P1 BRA `(.L_x_6207) ;  /* 0x0000000800ec1947 */ /* 0x000fec0003800000 */
[----:B------:R-:W1:Y:S01]  /*dbc0*/  LDC R5, c[0x0][0x3f4] ;  /* 0x0000fd00ff057b82 */ /* 0x000e620000000800 */
[----:B------:R-:W-:Y:S01]  /*dbd0*/  BSSY B2, `(.L_x_6208) ;  /* 0x000005e000027945 */ /* 0x000fe20003800000 */
[-C--:B-1----:R-:W-:Y:S02]  /*dbe0*/  ISETP.GE.AND P0, PT, R22, R5.reuse, PT ;  /* 0x000000051600720c */ /* 0x082fe40003f06270 */
[----:B------:R-:W-:-:S11]  /*dbf0*/  ISETP.GE.AND P1, PT, R230, R5, PT ;  /* 0x00000005e600720c */ /* 0x000fd60003f26270 */
[----:B------:R-:W-:Y:S05]  /*dc00*/  @P0 BRA `(.L_x_6209) ;  /* 0x0000000400680947 */ /* 0x000fea0003800000 */
[----:B------:R-:W1:Y:S01]  /*dc10*/  LDS.128 R4, [R0+0x1c400] ;  /* 0x01c4000000047984 */ /* 0x000e620000000c00 */
[----:B------:R-:W-:Y:S02]  /*dc20*/  F2FP.F16.E4M3.UNPACK_B R31, R14 ;  /* 0x0000000eff1f723e */ /* 0x000fe400020006ff */
[----:B------:R-:W-:-:S03]  /*dc30*/  F2FP.F16.E4M3.UNPACK_B R28, R11 ;  /* 0x0000000bff1c723e */ /* 0x000fc600020006ff */
[--C-:B------:R-:W-:Y:S02]  /*dc40*/  HADD2.F32 R32, -RZ, R31.reuse.H1_H1 ;  /* 0x3000001fff207230 */ /* 0x100fe40000004100 */
[--C-:B------:R-:W-:Y:S02]  /*dc50*/  HADD2.F32 R29, -RZ, R28.reuse.H1_H1 ;  /* 0x3000001cff1d7230 */ /* 0x100fe40000004100 */
        /* <DEDUP_REMOVED lines=16> */
[----:B------:R-:W-:Y:S01]  /*dd60*/  FFMA.FTZ R36, R24, R32, R33 ;  /* 0x0000002018247223 */ /* 0x000fe20000010021 */
        /* <DEDUP_REMOVED lines=15> */
[C---:B------:R-:W-:Y:S01]  /*de60*/  FFMA.FTZ R37, R26.reuse, R28, -R31 ;  /* 0x0000001c1a257223 */ /* 0x040fe2000001081f */
[----:B------:R-:W-:Y:S01]  /*de70*/  HADD2.F32 R24, -RZ, R24.H0_H0 ;  /* 0x20000018ff187230 */ /* 0x000fe20000004100 */
[----:B------:R-:W-:Y:S01]  /*de80*/  F2FP.F16.E4M3.UNPACK_B R28, R20 ;  /* 0x00000014ff1c723e */ /* 0x000fe200020006ff */
[----:B------:R-:W-:Y:S02]  /*de90*/  HADD2.F32 R25, -RZ, R25.H0_H0 ;  /* 0x20000019ff197230 */ /* 0x000fe40000004100 */
[----:B------:R-:W-:Y:S01]  /*dea0*/  FFMA.FTZ R32, R26, R32, R5 ;  /* 0x000000201a207223 */ /* 0x000fe20000010005 */
[C---:B------:R-:W-:Y:S01]  /*deb0*/  FMUL.FTZ R38, R4.reuse, R29 ;  /* 0x0000001d04267220 */ /* 0x040fe20000410000 */
[----:B------:R-:W-:Y:S01]  /*dec0*/  F2FP.F16.E4M3.UNPACK_B R26, R12 ;  /* 0x0000000cff1a723e */ /* 0x000fe200020006ff */
[-C--:B------:R-:W-:Y:S01]  /*ded0*/  FMUL.FTZ R4, R4, R24.reuse ;  /* 0x0000001804047220 */ /* 0x080fe20000410000 */
[----:B------:R-:W-:Y:S02]  /*dee0*/  HADD2.F32 R31, -RZ, R28.H1_H1 ;  /* 0x3000001cff1f7230 */ /* 0x000fe40000004100 */
[----:B------:R-:W-:Y:S01]  /*def0*/  FFMA.FTZ R38, R25, R24, -R38 ;  /* 0x0000001819267223 */ /* 0x000fe20000010826 */
[----:B------:R-:W-:-:S02]  /*df00*/  HADD2.F32 R5, -RZ, R6.H1_H1 ;  /* 0x30000006ff057230 */ /* 0x000fc40000004100 */
[----:B------:R-:W-:Y:S01]  /*df10*/  FFMA.FTZ R29, R25, R29, R4 ;  /* 0x0000001d191d7223 */ /* 0x000fe20000010004 */
[----:B------:R-:W-:Y:S01]  /*df20*/  HADD2.F32 R24, -RZ, R26.H1_H1 ;  /* 0x3000001aff187230 */ /* 0x000fe20000004100 */
[----:B------:R-:W-:Y:S01]  /*df30*/  F2FP.SATFINITE.E4M3.F32.PACK_AB_MERGE_C R32, R32, R37, RZ ;  /* 0x000000252020723e */ /* 0x000fe200048070ff */
[----:B------:R-:W-:Y:S02]  /*df40*/  HADD2.F32 R6, -RZ, R6.H0_H0 ;  /* 0x20000006ff067230 */ /* 0x000fe40000004100 */
[C---:B------:R-:W-:Y:S01]  /*df50*/  FMUL.FTZ R25, R5.reuse, R31 ;  /* 0x0000001f05197220 */ /* 0x040fe20000410000 */
[----:B------:R-:W-:Y:S02]  /*df60*/  HADD2.F32 R26, -RZ, R26.H0_H0 ;  /* 0x2000001aff1a7230 */ /* 0x000fe40000004100 */
[-C--:B------:R-:W-:Y:S01]  /*df70*/  FMUL.FTZ R41, R5, R24.reuse ;  /* 0x0000001805297220 */ /* 0x080fe20000410000 */
[----:B------:R-:W-:Y:S02]  /*df80*/  HADD2.F32 R28, -RZ, R28.H0_H0 ;  /* 0x2000001cff1c7230 */ /* 0x000fe40000004100 */
[----:B0-----:R-:W-:Y:S01]  /*df90*/  FFMA.FTZ R39, R6, R24, -R25 ;  /* 0x0000001806277223 */ /* 0x001fe20000010819 */
        /* <DEDUP_REMOVED lines=33> */
.L_x_6209:
[----:B------:R-:W-:Y:S05]  /*e1b0*/  BSYNC B2 ;  /* 0x0000000000027941 */ /* 0x000fea0003800000 */
.L_x_6208:
[----:B------:R-:W-:Y:S05]  /*e1c0*/  @P1 BRA `(.L_x_6207) ;  /* 0x0000000400681947 */ /* 0x000fea0003800000 */
[----:B-1----:R-:W1:Y:S01]  /*e1d0*/  LDS.128 R4, [R3] ;  /* 0x0000000003047984 */ /* 0x002e620000000c00 */
        /* <DEDUP_REMOVED lines=14> */
[CC--:B------:R-:W-:Y:S01]  /*e2c0*/  FMUL.FTZ R5, R21.reuse, R32.reuse ;  /* 0x0000002015057220 */ /* 0x0c0fe20000410000 */
        /* <DEDUP_REMOVED lines=73> */
[----:B------:R2:W-:Y:S02]  /*e760*/  STS.128 [R3], R4 ;  /* 0x0000000403007388 */ /* 0x0005e40000000c00 */
.L_x_6207:
[----:B------:R-:W-:Y:S05]  /*e770*/  BSYNC B1 ;  /* 0x0000000000017941 */ /* 0x000fea0003800000 */
.L_x_6206:
[----:B-12---:R-:W-:-:S05]  /*e780*/  VIADD R4, R228, 0x40 ;  /* 0x00000040e4047836 */ /* 0x006fca0000000000 */
[----:B------:R-:W-:-:S13]  /*e790*/  ISETP.GE.AND P0, PT, R4, R9, PT ;  /* 0x000000090400720c */ /* 0x000fda0003f06270 */
[----:B------:R-:W-:Y:S05]  /*e7a0*/  @P0 BRA `(.L_x_6210) ;  /* 0x0000002800a80947 */ /* 0x000fea0003800000 */
[----:B------:R-:W1:Y:S01]  /*e7b0*/  LDC R5, c[0x0][0x3f4] ;  /* 0x0000fd00ff057b82 */ /* 0x000e620000000800 */
[----:B------:R-:W-:Y:S01]  /*e7c0*/  BSSY B1, `(.L_x_6211) ;  /* 0x000005e000017945 */ /* 0x000fe20003800000 */
[-C--:B-1----:R-:W-:Y:S02]  /*e7d0*/  ISETP.GE.AND P0, PT, R22, R5.reuse, PT ;  /* 0x000000051600720c */ /* 0x082fe40003f06270 */
[----:B------:R-:W-:-:S11]  /*e7e0*/  ISETP.GE.AND P1, PT, R230, R5, PT ;  /* 0x00000005e600720c */ /* 0x000fd60003f26270 */
[----:B------:R-:W-:Y:S05]  /*e7f0*/  @P0 BRA `(.L_x_6212) ;  /* 0x0000000400680947 */ /* 0x000fea0003800000 */
[----:B------:R-:W1:Y:S01]  /*e800*/  LDS.128 R4, [R0+0x1e400] ;  /* 0x01e4000000047984 */ /* 0x000e620000000c00 */
[----:B------:R-:W-:Y:S02]  /*e810*/  F2FP.F16.E4M3.UNPACK_B R31, R14 ;  /* 0x0000000eff1f723e */ /* 0x000fe400020006ff */
[----:B------:R-:W-:Y:S02]  /*e820*/  F2FP.F16.E4M3.UNPACK_B R29, R11 ;  /* 0x0000000bff1d723e */ /* 0x000fe400020006ff */
[-C--:B------:R-:W-:Y:S01]  /*e830*/  F2FP.F16.E4M3.UNPACK_B R35, R20.reuse ;  /* 0x00000014ff23723e */ /* 0x080fe200020006ff */
[----:B------:R-:W-:Y:S01]  /*e840*/  HADD2.F32 R33, -RZ, R31.H1_H1 ;  /* 0x3000001fff217230 */ /* 0x000fe20000004100 */
[----:B------:R-:W-:Y:S01]  /*e850*/  F2FP.F16.E4M3.UNPACK_B R20, R20.H1 ;  /* 0x00000014ff14723e */ /* 0x000fe200030006ff */
[----:B------:R-:W-:Y:S02]  /*e860*/  HADD2.F32 R27, -RZ, R29.H1_H1 ;  /* 0x3000001dff1b7230 */ /* 0x000fe40000004100 */
[----:B------:R-:W-:Y:S01]  /*e870*/  HADD2.F32 R34, -RZ, R31.H0_H0 ;  /* 0x2000001fff227230 */ /* 0x000fe20000004100 */
[----:B------:R-:W-:Y:S01]  /*e880*/  F2FP.F16.E4M3.UNPACK_B R31, R14.H1 ;  /* 0x0000000eff1f723e */ /* 0x000fe200030006ff */
[----:B------:R-:W-:-:S02]  /*e890*/  HADD2.F32 R40, -RZ, R35.H1_H1 ;  /* 0x30000023ff287230 */ /* 0x000fc40000004100 */
[--C-:B0-----:R-:W-:Y:S02]  /*e8a0*/  HADD2.F32 R39, -RZ, R20.reuse.H1_H1 ;  /* 0x30000014ff277230 */ /* 0x101fe40000004100 */
[----:B------:R-:W-:Y:S02]  /*e8b0*/  HADD2.F32 R38, -RZ, R31.H0_H0 ;  /* 0x2000001fff267230 */ /* 0x000fe40000004100 */
[----:B------:R-:W-:Y:S01]  /*e8c0*/  HADD2.F32 R37, -RZ, R20.H0_H0 ;  /* 0x20000014ff257230 */ /* 0x000fe20000004100 */
[-C--:B-1----:R-:W-:Y:S02]  /*e8d0*/  F2FP.F16.E4M3.UNPACK_B R9, R4.reuse.H1 ;  /* 0x00000004ff09723e */ /* 0x082fe400030006ff */
[----:B------:R-:W-:Y:S02]  /*e8e0*/  F2FP.F16.E4M3.UNPACK_B R4, R4 ;  /* 0x00000004ff04723e */ /* 0x000fe400020006ff */
[-C--:B------:R-:W-:Y:S01]  /*e8f0*/  F2FP.F16.E4M3.UNPACK_B R24, R5.reuse ;  /* 0x00000005ff18723e */ /* 0x080fe200020006ff */
[--C-:B------:R-:W-:Y:S01]  /*e900*/  HADD2.F32 R21, -RZ, R9.reuse.H0_H0 ;  /* 0x20000009ff157230 */ /* 0x100fe20000004100 */
[----:B------:R-:W-:Y:S01]  /*e910*/  F2FP.F16.E4M3.UNPACK_B R25, R5.H1 ;  /* 0x00000005ff19723e */ /* 0x000fe200030006ff */
[----:B------:R-:W-:Y:S01]  /*e920*/  HADD2.F32 R9, -RZ, R9.H1_H1 ;  /* 0x30000009ff097230 */ /* 0x000fe20000004100 */
[-C--:B------:R-:W-:Y:S01]  /*e930*/  F2FP.F16.E4M3.UNPACK_B R26, R6.reuse ;  /* 0x00000006ff1a723e */ /* 0x080fe200020006ff */
[--C-:B------:R-:W-:Y:S01]  /*e940*/  HADD2.F32 R5, -RZ, R4.reuse.H1_H1 ;  /* 0x30000004ff057230 */ /* 0x100fe20000004100 */
[----:B------:R-:W-:Y:S01]  /*e950*/  F2FP.F16.E4M3.UNPACK_B R6, R6.H1 ;  /* 0x00000006ff06723e */ /* 0x000fe200030006ff */
[----:B------:R-:W-:-:S02]  /*e960*/  HADD2.F32 R4, -RZ, R4.H0_H0 ;  /* 0x20000004ff047230 */ /* 0x000fc40000004100 */
[-C--:B------:R-:W-:Y:S01]  /*e970*/  FMUL.FTZ R28, R33, R9.reuse ;  /* 0x00000009211c7220 */ /* 0x080fe20000410000 */
[C---:B------:R-:W-:Y:S01]  /*e980*/  FMUL.FTZ R32, R27.reuse, R9 ;  /* 0x000000091b207220 */ /* 0x040fe20000410000 */
[----:B------:R-:W-:Y:S02]  /*e990*/  F2FP.F16.E4M3.UNPACK_B R9, R7 ;  /* 0x00000007ff09723e */ /* 0x000fe400020006ff */
[-C--:B------:R-:W-:Y:S01]  /*e9a0*/  FFMA.FTZ R28, R27, R21.reuse, -R28 ;  /* 0x000000151b1c7223 */ /* 0x080fe2000001081c */
[----:B------:R-:W-:Y:S01]  /*e9b0*/  FFMA.FTZ R27, R33, R21, R32 ;  /* 0x00000015211b7223 */ /* 0x000fe20000010020 */
[----:B------:R-:W-:Y:S01]  /*e9c0*/  HADD2.F32 R32, -RZ, R29.H0_H0 ;  /* 0x2000001dff207230 */ /* 0x000fe20000004100 */
[----:B------:R-:W-:Y:S01]  /*e9d0*/  F2FP.F16.E4M3.UNPACK_B R29, R11.H1 ;  /* 0x0000000bff1d723e */ /* 0x000fe200030006ff */
[-C--:B------:R-:W-:Y:S01]  /*e9e0*/  FMUL.FTZ R11, R34, R5.reuse ;  /* 0x00000005220b7220 */ /* 0x080fe20000410000 */
[----:B------:R-:W-:Y:S01]  /*e9f0*/  HADD2.F32 R33, -RZ, R31.H1_H1 ;  /* 0x3000001fff217230 */ /* 0x000fe20000004100 */
[----:B------:R-:W-:Y:S01]  /*ea00*/  F2FP.F16.E4M3.UNPACK_B R31, R12 ;  /* 0x0000000cff1f723e */ /* 0x000fe200020006ff */
[----:B------:R-:W-:Y:S01]  /*ea10*/  FMUL.FTZ R21, R32, R5 ;  /* 0x0000000520157220 */ /* 0x000fe20000410000 */
[----:B------:R-:W-:-:S02]  /*ea20*/  HADD2.F32 R5, -RZ, R25.H1_H1 ;  /* 0x30000019ff057230 */ /* 0x000fc40000004100 */
[-C--:B------:R-:W-:Y:S01]  /*ea30*/  FFMA.FTZ R11, R32, R4.reuse, -R11 ;  /* 0x00000004200b7223 */ /* 0x080fe2000001080b */
[----:B------:R-:W-:Y:S02]  /*ea40*/  HADD2.F32 R25, -RZ, R25.H0_H0 ;  /* 0x20000019ff197230 */ /* 0x000fe40000004100 */
[----:B------:R-:W-:Y:S01]  /*ea50*/  FFMA.FTZ R14, R34, R4, R21 ;  /* 0x00000004220e7223 */ /* 0x000fe20000010015 */
[--C-:B------:R-:W-:Y:S02]  /*ea60*/  HADD2.F32 R21, -RZ, R29.reuse.H1_H1 ;  /* 0x3000001dff157230 */ /* 0x100fe40000004100 */
[----:B------:R-:W-:Y:S01]  /*ea70*/  FMUL.FTZ R32, R33, R5 ;  /* 0x0000000521207220 */ /* 0x000fe20000410000 */
[--C-:B------:R-:W-:Y:S01]  /*ea80*/  HADD2.F32 R4, -RZ, R24.reuse.H1_H1 ;  /* 0x30000018ff047230 */ /* 0x100fe20000004100 */
[----:B------:R-:W-:Y:S01]  /*ea90*/  F2FP.F16.E4M3.UNPACK_B R7, R7.H1 ;  /* 0x00000007ff07723e */ /* 0x000fe200030006ff */
[----:B------:R-:W-:Y:S02]  /*eaa0*/  HADD2.F32 R36, -RZ, R29.H0_H0 ;  /* 0x2000001dff247230 */ /* 0x000fe40000004100 */
[----:B------:R-:W-:Y:S01]  /*eab0*/  FMUL.FTZ R34, R21, R5 ;  /* 0x0000000515227220 */ /* 0x000fe20000410000 */
[----:B------:R-:W-:-:S02]  /*eac0*/  HADD2.F32 R24, -RZ, R24.H0_H0 ;  /* 0x20000018ff187230 */ /* 0x000fc40000004100 */
[-C--:B------:R-:W-:Y:S01]  /*ead0*/  FMUL.FTZ R5, R38, R4.reuse ;  /* 0x0000000426057220 */ /* 0x080fe20000410000 */
[-C--:B------:R-:W-:Y:S01]  /*eae0*/  FFMA.FTZ R32, R21, R25.reuse, -R32 ;  /* 0x0000001915207223 */ /* 0x080fe20000010820 */
[----:B------:R-:W-:Y:S01]  /*eaf0*/  FFMA.FTZ R29, R33, R25, R34 ;  /* 0x00000019211d7223 */ /* 0x000fe20000010022 */
[C---:B------:R-:W-:Y:S01]  /*eb00*/  FMUL.FTZ R25, R36.reuse, R4 ;  /* 0x0000000424197220 */ /* 0x040fe20000410000 */
[-C--:B------:R-:W-:Y:S01]  /*eb10*/  FFMA.FTZ R21, R36, R24.reuse, -R5 ;  /* 0x0000001824157223 */ /* 0x080fe20000010805 */
[--C-:B------:R-:W-:Y:S02]  /*eb20*/  HADD2.F32 R5, -RZ, R6.reuse.H1_H1 ;  /* 0x30000006ff057230 */ /* 0x100fe40000004100 */
[----:B------:R-:W-:Y:S01]  /*eb30*/  FFMA.FTZ R24, R38, R24, R25 ;  /* 0x0000001826187223 */ /* 0x000fe20000010019 */
[----:B------:R-:W-:Y:S01]  /*eb40*/  HADD2.F32 R34, -RZ, R31.H1_H1 ;  /* 0x3000001fff227230 */ /* 0x000fe20000004100 */
[----:B------:R-:W-:Y:S01]  /*eb50*/  F2FP.SATFINITE.E4M3.F32.PACK_AB_MERGE_C R29, R29, R32, RZ ;  /* 0x000000201d1d723e */ /* 0x000fe200048070ff */
[----:B------:R-:W-:-:S02]  /*eb60*/  HADD2.F32 R6, -RZ, R6.H0_H0 ;  /* 0x20000006ff067230 */ /* 0x000fc40000004100 */
[-C--:B------:R-:W-:Y:S01]  /*eb70*/  FMUL.FTZ R25, R40, R5.reuse ;  /* 0x0000000528197220 */ /* 0x080fe20000410000 */
[----:B------:R-:W-:Y:S02]  /*eb80*/  HADD2.F32 R38, -RZ, R35.H0_H0 ;  /* 0x20000023ff267230 */ /* 0x000fe40000004100 */
[C---:B------:R-:W-:Y:S01]  /*eb90*/  FMUL.FTZ R33, R34.reuse, R5 ;  /* 0x0000000522217220 */ /* 0x040fe20000410000 */
[--C-:B------:R-:W-:Y:S02]  /*eba0*/  HADD2.F32 R4, -RZ, R26.reuse.H1_H1 ;  /* 0x3000001aff047230 */ /* 0x100fe40000004100 */
[----:B------:R-:W-:Y:S02]  /*ebb0*/  HADD2.F32 R36, -RZ, R31.H0_H0 ;  /* 0x2000001fff247230 */ /* 0x000fe40000004100 */
[----:B------:R-:W-:Y:S01]  /*ebc0*/  FFMA.FTZ R31, R34, R6, -R25 ;  /* 0x00000006221f7223 */ /* 0x000fe20000010819 */
[----:B------:R-:W-:Y:S01]  /*ebd0*/  HADD2.F32 R26, -RZ, R26.H0_H0 ;  /* 0x2000001aff1a7230 */ /* 0x000fe20000004100 */
[----:B------:R-:W-:Y:S01]  /*ebe0*/  F2FP.F16.E4M3.UNPACK_B R34, R12.H1 ;  /* 0x0000000cff22723e */ /* 0x000fe200030006ff */
[----:B------:R-:W-:Y:S01]  /*ebf0*/  FMUL.FTZ R5, R38, R4 ;  /* 0x0000000426057220 */ /* 0x000fe20000410000 */
[----:B------:R-:W-:Y:S01]  /*ec00*/  FFMA.FTZ R12, R40, R6, R33 ;  /* 0x00000006280c7223 */ /* 0x000fe20000010021 */
[----:B------:R-:W-:Y:S01]  /*ec10*/  FMUL.FTZ R25, R36, R4 ;  /* 0x0000000424197220 */ /* 0x000fe20000410000 */
[----:B------:R-:W-:-:S02]  /*ec20*/  HADD2.F32 R4, -RZ, R9.H1_H1 ;  /* 0x30000009ff047230 */ /* 0x000fc40000004100 */
[-C--:B------:R-:W-:Y:S01]  /*ec30*/  FFMA.FTZ R6, R36, R26.reuse, -R5 ;  /* 0x0000001a24067223 */ /* 0x080fe20000010805 */
[--C-:B------:R-:W-:Y:S02]  /*ec40*/  HADD2.F32 R35, -RZ, R34.reuse.H1_H1 ;  /* 0x30000022ff237230 */ /* 0x100fe40000004100 */
[----:B------:R-:W-:Y:S01]  /*ec50*/  FFMA.FTZ R25, R38, R26, R25 ;  /* 0x0000001a26197223 */ /* 0x000fe20000010019 */
[--C-:B------:R-:W-:Y:S02]  /*ec60*/  HADD2.F32 R5, -RZ, R7.reuse.H1_H1 ;  /* 0x30000007ff057230 */ /* 0x100fe40000004100 */
[----:B------:R-:W-:Y:S01]  /*ec70*/  FMUL.FTZ R20, R37, R4 ;  /* 0x0000000425147220 */ /* 0x000fe20000410000 */
[----:B------:R-:W-:Y:S01]  /*ec80*/  HADD2.F32 R33, -RZ, R34.H0_H0 ;  /* 0x20000022ff217230 */ /* 0x000fe20000004100 */
[----:B------:R-:W-:Y:S01]  /*ec90*/  F2FP.SATFINITE.E4M3.F32.PACK_AB_MERGE_C R12, R12, R31, RZ ;  /* 0x0000001f0c0c723e */ /* 0x000fe200048070ff */
[----:B------:R-:W-:Y:S02]  /*eca0*/  HADD2.F32 R7, -RZ, R7.H0_H0 ;  /* 0x20000007ff077230 */ /* 0x000fe40000004100 */
[-C--:B------:R-:W-:Y:S01]  /*ecb0*/  FMUL.FTZ R26, R39, R5.reuse ;  /* 0x00000005271a7220 */ /* 0x080fe20000410000 */
[----:B------:R-:W-:Y:S01]  /*ecc0*/  FMUL.FTZ R34, R35, R5 ;  /* 0x0000000523227220 */ /* 0x000fe20000410000 */
[----:B------:R-:W-:-:S02]  /*ecd0*/  HADD2.F32 R9, -RZ, R9.H0_H0 ;  /* 0x20000009ff097230 */ /* 0x000fc40000004100 */
[----:B------:R-:W-:Y:S01]  /*ece0*/  FMUL.FTZ R4, R33, R4 ;  /* 0x0000000421047220 */ /* 0x000fe20000410000 */
[-C--:B------:R-:W-:Y:S01]  /*ecf0*/  FFMA.FTZ R26, R35, R7.reuse, -R26 ;  /* 0x00000007231a7223 */ /* 0x080fe2000001081a */
[----:B------:R-:W-:Y:S01]  /*ed00*/  FFMA.FTZ R5, R39, R7, R34 ;  /* 0x0000000727057223 */ /* 0x000fe20000010022 */
[----:B------:R-:W-:Y:S01]  /*ed10*/  F2FP.SATFINITE.E4M3.F32.PACK_AB_MERGE_C R6, R25, R6, R12 ;  /* 0x000000061906723e */ /* 0x000fe2000480700c */
[-C--:B------:R-:W-:Y:S01]  /*ed20*/  FFMA.FTZ R7, R33, R9.reuse, -R20 ;  /* 0x0000000921077223 */ /* 0x080fe20000010814 */
[----:B------:R-:W-:Y:S01]  /*ed30*/  FFMA.FTZ R20, R37, R9, R4 ;  /* 0x0000000925147223 */ /* 0x000fe20000010004 */
[----:B------:R-:W-:Y:S02]  /*ed40*/  F2FP.SATFINITE.E4M3.F32.PACK_AB_MERGE_C R4, R27, R28, RZ ;  /* 0x0000001c1b04723e */ /* 0x000fe400048070ff */
[----:B------:R-:W-:Y:S02]  /*ed50*/  F2FP.SATFINITE.E4M3.F32.PACK_AB_MERGE_C R26, R5, R26, RZ ;  /* 0x0000001a051a723e */ /* 0x000fe400048070ff */
[----:B------:R-:W-:-:S02]  /*ed60*/  F2FP.SATFINITE.E4M3.F32.PACK_AB_MERGE_C R4, R14, R11, R4 ;  /* 0x0000000b0e04723e */ /* 0x000fc40004807004 */
[----:B------:R-:W-:Y:S02]  /*ed70*/  F2FP.SATFINITE.E4M3.F32.PACK_AB_MERGE_C R5, R24, R21, R29 ;  /* 0x000000151805723e */ /* 0x000fe4000480701d */
[----:B------:R-:W-:-:S05]  /*ed80*/  F2FP.SATFINITE.E4M3.F32.PACK_AB_MERGE_C R7, R20, R7, R26 ;  /* 0x000000071407723e */ /* 0x000fca000480701a */
[----:B------:R1:W-:Y:S02]  /*ed90*/  STS.128 [R0+0x1e400], R4 ;  /* 0x01e4000400007388 */ /* 0x0003e40000000c00 */
.L_x_6212:
[----:B------:R-:W-:Y:S05]  /*eda0*/  BSYNC B1 ;  /* 0x0000000000017941 */ /* 0x000fea0003800000 */
.L_x_6211:
[----:B------:R-:W-:Y:S05]  /*edb0*/  @P1 BRA `(.L_x_6210) ;  /* 0x0000002400241947 */ /* 0x000fea0003800000 */
[----:B-1----:R-:W1:Y:S01]  /*edc0*/  LDS.128 R4, [R3+0x2000] ;  /* 0x0020000003047984 */ /* 0x002e620000000c00 */
        /* <DEDUP_REMOVED lines=9> */
[--C-:B------:R-:W-:Y:S02]  /*ee60*/  HADD2.F32 R36, -RZ, R33.reuse.H1_H1 ;  /* 0x30000021ff247230 */ /* 0x100fe40000004100 */
[----:B------:R-:W-:Y:S01]  /*ee70*/  HADD2.F32 R34, -RZ, R33.H0_H0 ;  /* 0x20000021ff227230 */ /* 0x000fe20000004100 */
        /* <DEDUP_REMOVED lines=28> */
[----:B------:R-:W-:Y:S02]  /*f040*/  HADD2.F32 R0, -RZ, R11.H1_H1 ;  /* 0x3000000bff007230 */ /* 0x000fe40000004100 */
[-C--:B------:R-:W-:Y:S01]  /*f050*/  FFMA.FTZ R13, R13, R5.reuse, -R4 ;  /* 0x000000050d0d7223 */ /* 0x080fe20000010804 */
[----:B------:R-:W-:Y:S01]  /*f060*/  HADD2.F32 R25, -RZ, R25.H0_H0 ;  /* 0x20000019ff197230 */ /* 0x000fe20000004100 */
[----:B------:R-:W-:Y:S01]  /*f070*/  F2FP.F16.E4M3.UNPACK_B R27, R10 ;  /* 0x0000000aff1b723e */ /* 0x000fe200020006ff */
[----:B------:R-:W-:Y:S02]  /*f080*/  HADD2.F32 R11, -RZ, R11.H0_H0 ;  /* 0x2000000bff0b7230 */ /* 0x000fe40000004100 */
        /* <DEDUP_REMOVED lines=8> */
[----:B------:R-:W-:Y:S01]  /*f110*/  F2FP.F16.E4M3.UNPACK_B R10, R10.H1 ;  /* 0x0000000aff0a723e */ /* 0x000fe200030006ff */
[--C-:B------:R-:W-:Y:S02]  /*f120*/  HADD2.F32 R0, -RZ, R12.reuse.H1_H1 ;  /* 0x3000000cff007230 */ /* 0x100fe40000004100 */
[-C--:B------:R-:W-:Y:S01]  /*f130*/  FMUL.FTZ R11, R36, R4.reuse ;  /* 0x00000004240b7220 */ /* 0x080fe20000410000 */
[----:B------:R-:W-:Y:S01]  /*f140*/  FMUL.FTZ R29, R32, R4 ;  /* 0x00000004201d7220 */ /* 0x000fe20000410000 */
[----:B------:R-:W-:Y:S01]  /*f150*/  HADD2.F32 R28, -RZ, R27.H0_H0 ;  /* 0x2000001bff1c7230 */ /* 0x000fe20000004100 */
[----:B------:R-:W-:Y:S01]  /*f160*/  F2FP.SATFINITE.E4M3.F32.PACK_AB_MERGE_C R13, R26, R13, RZ ;  /* 0x0000000d1a0d723e */ /* 0x000fe200048070ff */
[----:B------:R-:W-:Y:S01]  /*f170*/  FFMA.FTZ R27, R32, R14, -R11 ;  /* 0x0000000e201b7223 */ /* 0x000fe2000001080b */
[----:B------:R-:W-:-:S02]  /*f180*/  HADD2.F32 R12, -RZ, R12.H0_H0 ;  /* 0x2000000cff0c7230 */ /* 0x000fc40000004100 */
[----:B------:R-:W-:Y:S01]  /*f190*/  FMUL.FTZ R11, R34, R0 ;  /* 0x00000000220b7220 */ /* 0x000fe20000410000 */
[----:B------:R-:W-:Y:S01]  /*f1a0*/  FFMA.FTZ R14, R36, R14, R29 ;  /* 0x0000000e240e7223 */ /* 0x000fe2000001001d */
[----:B------:R-:W-:Y:S02]  /*f1b0*/  HADD2.F32 R31, -RZ, R15.H1_H1 ;  /* 0x3000000fff1f7230 */ /* 0x000fe40000004100 */
[C---:B------:R-:W-:Y:S01]  /*f1c0*/  FMUL.FTZ R25, R28.reuse, R0 ;  /* 0x000000001c197220 */ /* 0x040fe20000410000 */
[----:B------:R-:W-:Y:S02]  /*f1d0*/  HADD2.F32 R4, -RZ, R7.H1_H1 ;  /* 0x30000007ff047230 */ /* 0x000fe40000004100 */
[-C--:B------:R-:W-:Y:S01]  /*f1e0*/  FFMA.FTZ R11, R28, R12.reuse, -R11 ;  /* 0x0000000c1c0b7223 */ /* 0x080fe2000001080b */
[--C-:B------:R-:W-:Y:S02]  /*f1f0*/  HADD2.F32 R29, -RZ, R10.reuse.H1_H1 ;  /* 0x3000000aff1d7230 */ /* 0x100fe40000004100 */
[----:B------:R-:W-:Y:S01]  /*f200*/  FFMA.FTZ R12, R34, R12, R25 ;  /* 0x0000000c220c7223 */ /* 0x000fe20000010019 */
[----:B------:R-:W-:-:S02]  /*f210*/  HADD2.F32 R28, -RZ, R10.H0_H0 ;  /* 0x2000000aff1c7230 */ /* 0x000fc40000004100 */
[-C--:B------:R-:W-:Y:S01]  /*f220*/  FMUL.FTZ R10, R31, R4.reuse ;  /* 0x000000041f0a7220 */ /* 0x080fe20000410000 */
[----:B------:R-:W-:Y:S02]  /*f230*/  HADD2.F32 R32, -RZ, R15.H0_H0 ;  /* 0x2000000fff207230 */ /* 0x000fe40000004100 */
[C---:B------:R-:W-:Y:S01]  /*f240*/  FMUL.FTZ R4, R29.reuse, R4 ;  /* 0x000000041d047220 */ /* 0x040fe20000410000 */
[--C-:B------:R-:W-:Y:S01]  /*f250*/  HADD2.F32 R0, -RZ, R20.reuse.H1_H1 ;  /* 0x30000014ff007230 */ /* 0x100fe20000004100 */
[----:B------:R-:W-:Y:S01]  /*f260*/  F2FP.SATFINITE.E4M3.F32.PACK_AB_MERGE_C R14, R14, R27, RZ ;  /* 0x0000001b0e0e723e */ /* 0x000fe200048070ff */
[----:B------:R-:W-:Y:S01]  /*f270*/  HADD2.F32 R7, -RZ, R7.H0_H0 ;  /* 0x20000007ff077230 */ /* 0x000fe20000004100 */
[----:B------:R-:W-:Y:S01]  /*f280*/  F2FP.SATFINITE.E4M3.F32.PACK_AB_MERGE_C R5, R6, R5, R13 ;  /* 0x000000050605723e */ /* 0x000fe2000480700d */
        /* <DEDUP_REMOVED lines=11> */
[----:B------:R-:W-:-:S05]  /*f340*/  F2FP.SATFINITE.E4M3.F32.PACK_AB_MERGE_C R7, R20, R7, R10 ;  /* 0x000000071407723e */ /* 0x000fca000480700a */
[----:B------:R2:W-:Y:S01]  /*f350*/  STS.128 [R3+0x2000], R4 ;  /* 0x0020000403007388 */ /* 0x0005e20000000c00 */
[----:B------:R-:W-:Y:S05]  /*f360*/  BRA `(.L_x_6210) ;  /* 0x0000001c00b87947 */ /* 0x000fea0003800000 */
.L_x_6200:
[----:B------:R-:W-:-:S03]  /*f370*/  UMOV UR4, 0xffffffff ;  /* 0xffffffff00047882 */ /* 0x000fc60000000000 */
[----:B------:R-:W-:Y:S05]  /*f380*/  BRA.DIV UR4, `(.L_x_6213) ;  /* 0x0000014e04247947 */ /* 0x000fea000b800000 */
[----:B------:R0:W2:Y:S04]  /*f390*/  SHFL.IDX PT, R21, R24, RZ, 0x1c1f ;  /* 0x001c1fff18157589 */ /* 0x0000a800000e0000 */
[----:B-1----:R0:W1:Y:S04]  /*f3a0*/  SHFL.IDX PT, R14, R28, RZ, 0x1c1f ;  /* 0x001c1fff1c0e7589 */ /* 0x00206800000e0000 */
[----:B------:R0:W3:Y:S04]  /*f3b0*/  SHFL.IDX PT, R3, R26, RZ, 0x1c1f ;  /* 0x001c1fff1a037589 */ /* 0x0000e800000e0000 */
[----:B------:R0:W4:Y:S02]  /*f3c0*/  SHFL.IDX PT, R25, R27, RZ, 0x1c1f ;  /* 0x001c1fff1b197589 */ /* 0x00012400000e0000 */
.L_x_6411:
[----:B------:R-:W-:Y:S01]  /*f3d0*/  ULDC UR4, c[0x0][0x448] ;  /* 0x0001120000047ab9 */ /* 0x000fe20000000800 */
[----:B------:R-:W-:Y:S01]  /*f3e0*/  BSSY B1, `(.L_x_6214) ;  /* 0x0000012000017945 */ /* 0x000fe20003800000 */
[----:B0-----:R-:W-:Y:S01]  /*f3f0*/  IMAD R27, R134, UR4, RZ ;  /* 0x00000004861b7c24 */ /* 0x001fe2000f8e02ff */
[----:B------:R-:W-:Y:S02]  /*f400*/  CS2R R4, SRZ ;  /* 0x0000000000047805 */ /* 0x000fe4000001ff00 */
[----:B------:R-:W-:Y:S02]  /*f410*/  CS2R R6, SRZ ;  /* 0x0000000000067805 */ /* 0x000fe4000001ff00 */
[----:B------:R-:W-:Y:S02]  /*f420*/  CS2R R8, SRZ ;  /* 0x0000000000087805 */ /* 0x000fe4000001ff00 */
[----:B------:R-:W-:Y:S02]  /*f430*/  CS2R R10, SRZ ;  /* 0x00000000000a7805 */ /* 0x000fe4000001ff00 */
[----:B------:R-:W-:-:S13]  /*f440*/  ISETP.GE.AND P0, PT, R0, R27, PT ;  /* 0x0000001b0000720c */ /* 0x000fda0003f06270 */
[----:B------:R-:W-:Y:S05]  /*f450*/  @P0 BRA `(.L_x_6215) ;  /* 0x0000000000280947 */ /* 0x000fea0003800000 */
[----:B------:R-:W-:Y:S01]  /*f460*/  ULDC UR4, c[0x0][0x3f4] ;  /* 0x0000fd0000047ab9 */ /* 0x000fe20000000800 */
[C---:B--2---:R-:W-:Y:S02]  /*f470*/  IADD3 R12, P0, R18.reuse, R21, RZ ;  /* 0x00000015120c7210 */ /* 0x044fe40007f1e0ff */
[----:B------:R-:W-:Y:S02]  /*f480*/  CS2R R4, SRZ ;  /* 0x0000000000047805 */ /* 0x000fe4000001ff00 */
[C---:B------:R-:W-:Y:S02]  /*f490*/  ISETP.GE.AND P2, PT, R18.reuse, UR4, PT ;  /* 0x0000000412007c0c */ /* 0x040fe4000bf46270 */
[----:B-1----:R-:W-:Y:S01]  /*f4a0*/  IADD3 R14, P1, R18, R14, RZ ;  /* 0x0000000e120e7210 */ /* 0x002fe20007f3e0ff */
[----:B---3--:R-:W-:-:S04]  /*f4b0*/  IMAD.X R13, R3, 0x1, R19, P0 ;  /* 0x00000001030d7824 */ /* 0x008fc800000e0613 */
[----:B----4-:R-:W-:-:S06]  /*f4c0*/  IMAD.X R15, R25, 0x1, R19, P1 ;  /* 0x00000001190f7824 */ /* 0x010fcc00008e0613 */
[----:B------:R-:W-:Y:S05]  /*f4d0*/  @P2 BRA `(.L_x_6215) ;  /* 0x0000000000082947 */ /* 0x000fea0003800000 */
[----:B------:R0:W5:Y:S04]  /*f4e0*/  LD.E.128 R4, desc[UR60][R12.64] ;  /* 0x0000003c0c047980 */ /* 0x000168000c101d00 */
[----:B------:R0:W5:Y:S02]  /*f4f0*/  LD.E.128 R8, desc[UR60][R14.64] ;  /* 0x0000003c0e087980 */ /* 0x000164000c101d00 */
.L_x_6215:
[----:B------:R-:W-:Y:S05]  /*f500*/  BSYNC B1 ;  /* 0x0000000000017941 */ /* 0x000fea0003800000 */
.L_x_6214:
[----:B------:R-:W2:Y:S04]  /*f510*/  LDL R0, [R1+0xa0] ;  /* 0x0000a00001007983 */ /* 0x000ea80000100800 */
[----:B0-----:R-:W2:Y:S01]  /*f520*/  LDL.LU R12, [R1+0x54] ;  /* 0x00005400010c7983 */ /* 0x001ea20000300800 */
[----:B---3-5:R-:W-:Y:S01]  /*f530*/  LOP3.LUT R3, R4, 0xff, RZ, 0xc0, !PT ;  /* 0x000000ff04037812 */ /* 0x028fe200078ec0ff */
[----:B------:R-:W-:Y:S01]  /*f540*/  VIADD R32, R228, 0x40 ;  /* 0x00000040e4207836 */ /* 0x000fe20000000000 */
[----:B------:R-:W-:Y:S01]  /*f550*/  SHF.R.U32.HI R15, RZ, 0x8, R5 ;  /* 0x00000008ff0f7819 */ /* 0x000fe20000011605 */
[----:B------:R-:W-:Y:S01]  /*f560*/  BSSY B1, `(.L_x_6216) ;  /* 0x0000045000017945 */ /* 0x000fe20003800000 */
[----:B------:R-:W-:Y:S02]  /*f570*/  LOP3.LUT R24, R8, 0xff, RZ, 0xc0, !PT ;  /* 0x000000ff08187812 */ /* 0x000fe400078ec0ff */
[----:B----4-:R-:W-:-:S02]  /*f580*/  SHF.R.U32.HI R25, RZ, 0x8, R7 ;  /* 0x00000008ff197819 */ /* 0x010fc40000011607 */
[----:B------:R-:W-:Y:S02]  /*f590*/  LOP3.LUT R15, R15, 0xff, RZ, 0xc0, !PT ;  /* 0x000000ff0f0f7812 */ /* 0x000fe400078ec0ff */
[----:B-1----:R-:W-:Y:S02]  /*f5a0*/  LOP3.LUT R14, R6, 0xff, RZ, 0xc0, !PT ;  /* 0x000000ff060e7812 */ /* 0x002fe400078ec0ff */
[----:B------:R-:W-:Y:S02]  /*f5b0*/  LOP3.LUT R20, R7, 0xff, RZ, 0xc0, !PT ;  /* 0x000000ff07147812 */ /* 0x000fe400078ec0ff */
[----:B------:R-:W-:Y:S02]  /*f5c0*/  LOP3.LUT R25, R25, 0xff, RZ, 0xc0, !PT ;  /* 0x000000ff19197812 */ /* 0x000fe400078ec0ff */
[----:B------:R-:W-:Y:S02]  /*f5d0*/  SHF.R.U32.HI R28, RZ, 0x8, R11 ;  /* 0x00000008ff1c7819 */ /* 0x000fe4000001160b */
[----:B------:R-:W-:-:S02]  /*f5e0*/  PRMT R20, R25, 0x7604, R20 ;  /* 0x0000760419147816 */ /* 0x000fc40000000014 */
[----:B------:R-:W-:Y:S02]  /*f5f0*/  SHF.R.U32.HI R33, RZ, 0x10, R11 ;  /* 0x00000010ff217819 */ /* 0x000fe4000001160b */
[----:B------:R-:W-:-:S03]  /*f600*/  SHF.R.U32.HI R29, RZ, 0x10, R9 ;  /* 0x00000010ff1d7819 */ /* 0x000fc60000011609 */
[----:B------:R-:W-:Y:S02]  /*f610*/  IMAD.U32 R33, R33, 0x10000, RZ ;  /* 0x0001000021217824 */ /* 0x000fe400078e00ff */
[----:B------:R-:W-:Y:S01]  /*f620*/  IMAD.U32 R29, R29, 0x10000, RZ ;  /* 0x000100001d1d7824 */ /* 0x000fe200078e00ff */
[----:B--2---:R-:W-:Y:S02]  /*f630*/  R2UR UR5, R0 ;  /* 0x00000000000572ca */ /* 0x004fe400000e0000 */
[----:B------:R-:W-:Y:S01]  /*f640*/  SHF.R.U32.HI R0, RZ, 0x8, R4 ;  /* 0x00000008ff007819 */ /* 0x000fe20000011604 */
[----:B------:R-:W-:Y:S01]  /*f650*/  IMAD R26, R12, -0x80, R27 ;  /* 0xffffff800c1a7824 */ /* 0x000fe200078e021b */
[----:B------:R-:W-:Y:S02]  /*f660*/  LOP3.LUT R12, R5, 0xff, RZ, 0xc0, !PT ;  /* 0x000000ff050c7812 */ /* 0x000fe400078ec0ff */
[----:B------:R-:W-:Y:S02]  /*f670*/  LOP3.LUT R0, R0, 0xff, RZ, 0xc0, !PT ;  /* 0x000000ff00007812 */ /* 0x000fe400078ec0ff */
[----:B------:R-:W-:-:S02]  /*f680*/  PRMT R12, R15, 0x7604, R12 ;  /* 0x000076040f0c7816 */ /* 0x000fc4000000000c */
[----:B------:R-:W-:-:S03]  /*f690*/  PRMT R13, R0, 0x7604, R3 ;  /* 0x00007604000d7816 */ /* 0x000fc60000000003 */
[----:B------:R-:W-:Y:S01]  /*f6a0*/  ULEA.HI UR4, UR5, UR5, URZ, 0x1 ;  /* 0x0000000505047291 */ /* 0x000fe2000f8f083f */
[----:B------:R-:W-:Y:S02]  /*f6b0*/  SHF.R.U32.HI R3, RZ, 0x8, R8 ;  /* 0x00000008ff037819 */ /* 0x000fe40000011608 */
[----:B------:R-:W-:Y:S01]  /*f6c0*/  SHF.R.U32.HI R0, RZ, 0x8, R6 ;  /* 0x00000008ff007819 */ /* 0x000fe20000011606 */
[----:B------:R-:W-:Y:S01]  /*f6d0*/  ULOP3.LUT UR4, UR4, 0xfffffffe, URZ, 0xc0, !UPT ;  /* 0xfffffffe04047892 */ /* 0x000fe2000f8ec03f */
[----:B------:R-:W-:Y:S02]  /*f6e0*/  LOP3.LUT R3, R3, 0xff, RZ, 0xc0, !PT ;  /* 0x000000ff03037812 */ /* 0x000fe400078ec0ff */
[----:B------:R-:W-:Y:S01]  /*f6f0*/  LOP3.LUT R21, R0, 0xff, RZ, 0xc0, !PT ;  /* 0x000000ff00157812 */ /* 0x000fe200078ec0ff */
[----:B------:R-:W-:Y:S01]  /*f700*/  UIADD3 UR4, UR5, -UR4, URZ ;  /* 0x8000000405047290 */ /* 0x000fe2000fffe03f */
[----:B------:R-:W-:Y:S02]  /*f710*/  PRMT R27, R3, 0x7604, R24 ;  /* 0x00007604031b7816 */ /* 0x000fe40000000018 */
[----:B------:R-:W0:Y:S01]  /*f720*/  LDC R3, c[0x0][0x3f4] ;  /* 0x0000fd00ff037b82 */ /* 0x000e220000000800 */
[----:B------:R-:W-:-:S02]  /*f730*/  SHF.R.U32.HI R15, RZ, 0x8, R9 ;  /* 0x00000008ff0f7819 */ /* 0x000fc40000011609 */
[----:B------:R-:W-:Y:S01]  /*f740*/  IMAD.U32 R35, RZ, RZ, UR4 ;  /* 0x00000004ff237e24 */ /* 0x000fe2000f8e00ff */
[----:B------:R-:W-:Y:S02]  /*f750*/  SHF.R.U32.HI R0, RZ, 0x8, R10 ;  /* 0x00000008ff007819 */ /* 0x000fe4000001160a */
[----:B------:R-:W-:Y:S02]  /*f760*/  PRMT R21, R21, 0x7604, R14 ;  /* 0x0000760415157816 */ /* 0x000fe4000000000e */
[----:B------:R-:W-:Y:S02]  /*f770*/  SHF.L.U32 R35, R35, 0x1f, RZ ;  /* 0x0000001f23237819 */ /* 0x000fe400000006ff */
[----:B------:R-:W-:Y:S02]  /*f780*/  LOP3.LUT R14, R9, 0xff, RZ, 0xc0, !PT ;  /* 0x000000ff090e7812 */ /* 0x000fe400078ec0ff */
[----:B------:R-:W1:Y:S01]  /*f790*/  SYNCS.PHASECHK.TRANS64.TRYWAIT P1, [R16+URZ+0x2e800], R35 ;  /* 0x02e80023100075a7 */ /* 0x000e62000802017f */
[----:B------:R-:W-:-:S02]  /*f7a0*/  LOP3.LUT R24, R10, 0xff, RZ, 0xc0, !PT ;  /* 0x000000ff0a187812 */ /* 0x000fc400078ec0ff */
[----:B------:R-:W-:Y:S02]  /*f7b0*/  LOP3.LUT R15, R15, 0xff, RZ, 0xc0, !PT ;  /* 0x000000ff0f0f7812 */ /* 0x000fe400078ec0ff */
[----:B------:R-:W-:Y:S02]  /*f7c0*/  LOP3.LUT R25, R0, 0xff, RZ, 0xc0, !PT ;  /* 0x000000ff00197812 */ /* 0x000fe400078ec0ff */
[----:B------:R-:W-:Y:S02]  /*f7d0*/  PRMT R14, R15, 0x7604, R14 ;  /* 0x000076040f0e7816 */ /* 0x000fe4000000000e */
[----:B------:R-:W-:Y:S02]  /*f7e0*/  PRMT R31, R25, 0x7604, R24 ;  /* 0x00007604191f7816 */ /* 0x000fe40000000018 */
[----:B------:R-:W-:Y:S02]  /*f7f0*/  LOP3.LUT R0, R11, 0xff, RZ, 0xc0, !PT ;  /* 0x000000ff0b007812 */ /* 0x000fe400078ec0ff */
[----:B------:R-:W-:-:S02]  /*f800*/  LOP3.LUT R15, R28, 0xff, RZ, 0xc0, !PT ;  /* 0x000000ff1c0f7812 */ /* 0x000fc400078ec0ff */
[----:B------:R-:W-:Y:S02]  /*f810*/  SHF.R.U32.HI R24, RZ, 0x10, R5 ;  /* 0x00000010ff187819 */ /* 0x000fe40000011605 */
[----:B------:R-:W-:Y:S02]  /*f820*/  PRMT R0, R15, 0x7604, R0 ;  /* 0x000076040f007816 */ /* 0x000fe40000000000 */
[----:B------:R-:W-:Y:S01]  /*f830*/  SHF.R.U32.HI R25, RZ, 0x10, R7 ;  /* 0x00000010ff197819 */ /* 0x000fe20000011607 */
[----:B------:R-:W-:Y:S01]  /*f840*/  IMAD.U32 R15, R24, 0x10000, RZ ;  /* 0x00010000180f7824 */ /* 0x000fe200078e00ff */
[----:B------:R-:W-:Y:S02]  /*f850*/  LOP3.LUT R13, R13, 0xff0000, R4, 0xf8, !PT ;  /* 0x00ff00000d0d7812 */ /* 0x000fe400078ef804 */
[----:B------:R-:W-:Y:S02]  /*f860*/  SHF.L.U32 R25, R25, 0x10, RZ ;  /* 0x0000001019197819 */ /* 0x000fe400000006ff */
[----:B------:R-:W-:-:S02]  /*f870*/  LOP3.LUT R15, R12, 0xff0000, R15, 0xf8, !PT ;  /* 0x00ff00000c0f7812 */ /* 0x000fc400078ef80f */
[----:B------:R-:W-:Y:S02]  /*f880*/  LOP3.LUT R33, R0, 0xff0000, R33, 0xf8, !PT ;  /* 0x00ff000000217812 */ /* 0x000fe400078ef821 */
[----:B------:R-:W-:Y:S02]  /*f890*/  LOP3.LUT R0, R13, 0xff000000, R4, 0xf8, !PT ;  /* 0xff0000000d007812 */ /* 0x000fe400078ef804 */
[----:B0-----:R-:W-:Y:S02]  /*f8a0*/  ISETP.GE.AND P0, PT, R18, R3, PT ;  /* 0x000000031200720c */ /* 0x001fe40003f06270 */
[----:B------:R-:W-:Y:S02]  /*f8b0*/  VIMNMX R37, R26, 0x80, PT ;  /* 0x000000801a257848 */ /* 0x000fe40003fe0100 */
[----:B------:R-:W-:Y:S02]  /*f8c0*/  LOP3.LUT R12, R15, 0xff000000, R5, 0xf8, !PT ;  /* 0xff0000000f0c7812 */ /* 0x000fe400078ef805 */
[----:B------:R-:W-:-:S02]  /*f8d0*/  LOP3.LUT R13, R21, 0xff0000, R6, 0xf8, !PT ;  /* 0x00ff0000150d7812 */ /* 0x000fc400078ef806 */
[----:B------:R-:W-:Y:S02]  /*f8e0*/  LOP3.LUT R25, R20, 0xff0000, R25, 0xf8, !PT ;  /* 0x00ff000014197812 */ /* 0x000fe400078ef819 */
[----:B------:R-:W-:Y:S02]  /*f8f0*/  LOP3.LUT R29, R14, 0xff0000, R29, 0xf8, !PT ;  /* 0x00ff00000e1d7812 */ /* 0x000fe400078ef81d */
[----:B------:R-:W-:Y:S02]  /*f900*/  LOP3.LUT R15, R27, 0xff0000, R8, 0xf8, !PT ;  /* 0x00ff00001b0f7812 */ /* 0x000fe400078ef808 */
[----:B------:R-:W-:Y:S02]  /*f910*/  LOP3.LUT R21, R31, 0xff0000, R10, 0xf8, !PT ;  /* 0x00ff00001f157812 */ /* 0x000fe400078ef80a */
[-C--:B------:R-:W-:Y:S02]  /*f920*/  ISETP.GE.OR P2, PT, R228, R37.reuse, P0 ;  /* 0x00000025e400720c */ /* 0x080fe40000746670 */
[----:B------:R-:W-:-:S02]  /*f930*/  ISETP.GE.OR P0, PT, R32, R37, P0 ;  /* 0x000000252000720c */ /* 0x000fc40000706670 */
[----:B------:R-:W-:Y:S02]  /*f940*/  LOP3.LUT R13, R13, 0xff000000, R6, 0xf8, !PT ;  /* 0xff0000000d0d7812 */ /* 0x000fe400078ef806 */
[----:B------:R-:W-:Y:S02]  /*f950*/  LOP3.LUT R14, R25, 0xff000000, R7, 0xf8, !PT ;  /* 0xff000000190e7812 */ /* 0x000fe400078ef807 */
[----:B------:R-:W-:Y:S02]  /*f960*/  LOP3.LUT R15, R15, 0xff000000, R8, 0xf8, !PT ;  /* 0xff0000000f0f7812 */ /* 0x000fe400078ef808 */
[----:B------:R-:W-:Y:S02]  /*f970*/  LOP3.LUT R20, R29, 0xff000000, R9, 0xf8, !PT ;  /* 0xff0000001d147812 */ /* 0x000fe400078ef809 */
[----:B------:R-:W-:Y:S02]  /*f980*/  LOP3.LUT R21, R21, 0xff000000, R10, 0xf8, !PT ;  /* 0xff00000015157812 */ /* 0x000fe400078ef80a */
[----:B------:R-:W-:Y:S01]  /*f990*/  LOP3.LUT R24, R33, 0xff000000, R11, 0xf8, !PT ;  /* 0xff00000021187812 */ /* 0x000fe200078ef80b */
[----:B-1----:R-:W-:Y:S06]  /*f9a0*/  @!P1 BRA `(.L_x_6217) ;  /* 0x00000148000c9947 */ /* 0x002fec0003800000 */
.L_x_6412:
[----:B------:R-:W-:Y:S05]  /*f9b0*/  BSYNC B1 ;  /* 0x0000000000017941 */ /* 0x000fea0003800000 */
.L_x_6216:
[----:B------:R-:W-:Y:S04]  /*f9c0*/  BSSY B1, `(.L_x_6218) ;  /* 0x00000c6000017945 */ /* 0x000fe80003800000 */
[----:B------:R-:W-:Y:S05]  /*f9d0*/  @P2 BRA `(.L_x_6219) ;  /* 0x0000000c00102947 */ /* 0x000fea0003800000 */
[----:B------:R-:W1:Y:S01]  /*f9e0*/  S2R R5, SR_TID.X ;  /* 0x0000000000057919 */ /* 0x000e620000002100 */
[----:B------:R-:W-:Y:S01]  /*f9f0*/  IMAD.SHL.U32 R4, R229, 0x80, RZ ;  /* 0x00000080e5047824 */ /* 0x000fe200078e00ff */
[----:B------:R-:W-:Y:S02]  /*fa00*/  F2FP.F16.E4M3.UNPACK_B R38, R0.H1 ;  /* 0x00000000ff26723e */ /* 0x000fe400030006ff */
[-C--:B------:R-:W-:Y:S02]  /*fa10*/  F2FP.F16.E4M3.UNPACK_B R42, R15.reuse.H1 ;  /* 0x0000000fff2a723e */ /* 0x080fe400030006ff */
[----:B------:R-:W-:Y:S01]  /*fa20*/  LOP3.LUT R6, R4, 0x380, RZ, 0xc0, !PT ;  /* 0x0000038004067812 */ /* 0x000fe200078ec0ff */
[----:B------:R-:W-:Y:S01]  /*fa30*/  HADD2.F32 R39, -RZ, R38.H0_H0 ;  /* 0x20000026ff277230 */ /* 0x000fe20000004100 */
[----:B------:R-:W-:Y:S01]  /*fa40*/  F2FP.F16.E4M3.UNPACK_B R41, R15 ;  /* 0x0000000fff29723e */ /* 0x000fe200020006ff */
[----:B------:R-:W-:Y:S01]  /*fa50*/  HADD2.F32 R40, -RZ, R42.H0_H0 ;  /* 0x2000002aff287230 */ /* 0x000fe20000004100 */
[----:B------:R-:W-:-:S02]  /*fa60*/  LOP3.LUT R4, R6, 0x70, R18, 0xf8, !PT ;  /* 0x0000007006047812 */ /* 0x000fc400078ef812 */
[----:B------:R-:W-:-:S04]  /*fa70*/  SHF.R.U32.HI R9, RZ, 0x3, R6 ;  /* 0x00000003ff097819 */ /* 0x000fc80000011606 */
[----:B------:R-:W-:Y:S01]  /*fa80*/  LOP3.LUT R25, R4, R9, RZ, 0x3c, !PT ;  /* 0x0000000904197212 */ /* 0x000fe200078e3cff */
[----:B-1----:R-:W-:-:S05]  /*fa90*/  VIADD R5, R5, 0xffffff80 ;  /* 0xffffff8005057836 */ /* 0x002fca0000000000 */
[----:B------:R-:W-:-:S04]  /*faa0*/  SHF.R.S32.HI R8, RZ, 0x1f, R5 ;  /* 0x0000001fff087819 */ /* 0x000fc80000011405 */
[----:B------:R-:W-:Y:S02]  /*fab0*/  LEA.HI R8, R8, R5, RZ, 0x5 ;  /* 0x0000000508087211 */ /* 0x000fe400078f28ff */
[----:B------:R-:W-:-:S03]  /*fac0*/  IADD3 R5, R18, R3, RZ ;  /* 0x0000000312057210 */ /* 0x000fc60007ffe0ff */
[----:B------:R-:W-:Y:S01]  /*fad0*/  IMAD.SHL.U32 R8, R8, 0x20, RZ ;  /* 0x0000002008087824 */ /* 0x000fe200078e00ff */
[----:B------:R-:W-:-:S04]  /*fae0*/  LOP3.LUT R5, R6, 0x70, R5, 0xf8, !PT ;  /* 0x0000007006057812 */ /* 0x000fc800078ef805 */
[----:B------:R-:W-:Y:S02]  /*faf0*/  LOP3.LUT R8, R8, 0xfffffc00, RZ, 0xc0, !PT ;  /* 0xfffffc0008087812 */ /* 0x000fe400078ec0ff */
[----:B------:R-:W-:Y:S02]  /*fb00*/  LOP3.LUT R9, R5, R9, RZ, 0x3c, !PT ;  /* 0x0000000905097212 */ /* 0x000fe400078e3cff */
[C-C-:B------:R-:W-:Y:S02]  /*fb10*/  IADD3 R25, R16.reuse, R25, R8.reuse ;  /* 0x0000001910197210 */ /* 0x140fe40007ffe008 */
[----:B------:R-:W-:-:S03]  /*fb20*/  IADD3 R26, R16, R9, R8 ;  /* 0x00000009101a7210 */ /* 0x000fc60007ffe008 */
[----:B------:R-:W1:Y:S04]  /*fb30*/  LDS.128 R4, [R25+0x1c400] ;  /* 0x01c4000019047984 */ /* 0x000e680000000c00 */
[----:B------:R-:W2:Y:S01]  /*fb40*/  LDS.128 R8, [R26+0x1c400] ;  /* 0x01c400001a087984 */ /* 0x000ea20000000c00 */
[-C--:B-1----:R-:W-:Y:S02]  /*fb50*/  F2FP.F16.E4M3.UNPACK_B R27, R4.reuse ;  /* 0x00000004ff1b723e */ /* 0x082fe400020006ff */
[----:B------:R-:W-:Y:S02]  /*fb60*/  F2FP.F16.E4M3.UNPACK_B R4, R4.H1 ;  /* 0x00000004ff04723e */ /* 0x000fe400030006ff */
[----:B--2---:R-:W-:Y:S02]  /*fb70*/  F2FP.F16.E4M3.UNPACK_B R33, R8.H1 ;  /* 0x00000008ff21723e */ /* 0x004fe400030006ff */
[----:B------:R-:W-:-:S02]  /*fb80*/  F2FP.F16.E4M3.UNPACK_B R28, R5 ;  /* 0x00000005ff1c723e */ /* 0x000fc400020006ff */
[----:B------:R-:W-:Y:S01]  /*fb90*/  F2FP.F16.E4M3.UNPACK_B R29, R5.H1 ;  /* 0x00000005ff1d723e */ /* 0x000fe200030006ff */
[--C-:B------:R-:W-:Y:S01]  /*fba0*/  HADD2.F32 R34, -RZ, R33.reuse.H0_H0 ;  /* 0x20000021ff227230 */ /* 0x100fe20000004100 */
[-C--:B0-----:R-:W-:Y:S01]  /*fbb0*/  F2FP.F16.E4M3.UNPACK_B R35, R9.reuse ;  /* 0x00000009ff23723e */ /* 0x081fe200020006ff */
[----:B------:R-:W-:Y:S01]  /*fbc0*/  HADD2.F32 R5, -RZ, R4.H0_H0 ;  /* 0x20000004ff057230 */ /* 0x000fe20000004100 */
[----:B------:R-:W-:Y:S01]  /*fbd0*/  F2FP.F16.E4M3.UNPACK_B R36, R9.H1 ;  /* 0x00000009ff24723e */ /* 0x000fe200030006ff */
[----:B------:R-:W-:Y:S02]  /*fbe0*/  HADD2.F32 R33, -RZ, R33.H1_H1 ;  /* 0x30000021ff217230 */ /* 0x000fe40000004100 */
[CC--:B------:R-:W-:Y:S01]  /*fbf0*/  FMUL.FTZ R9, R34.reuse, R39.reuse ;  /* 0x0000002722097220 */ /* 0x0c0fe20000410000 */
[----:B------:R-:W-:Y:S01]  /*fc00*/  FMUL.FTZ R44, R34, R40 ;  /* 0x00000028222c7220 */ /* 0x000fe20000410000 */
[----:B------:R-:W-:Y:S02]  /*fc10*/  F2FP.F16.E4M3.UNPACK_B R8, R8 ;  /* 0x00000008ff08723e */ /* 0x000fe400020006ff */
[C---:B------:R-:W-:Y:S01]  /*fc20*/  FFMA.FTZ R46, R5.reuse, R40, R9 ;  /* 0x00000028052e7223 */ /* 0x040fe20000010009 */
[----:B------:R-:W-:Y:S01]  /*fc30*/  FFMA.FTZ R45, R5, R39, -R44 ;  /* 0x00000027052d7223 */ /* 0x000fe2000001082c */
        /* <DEDUP_REMOVED lines=16> */
[----:B------:R-:W-:-:S02]  /*fd40*/  HADD2.F32 R5, -RZ, R36.H0_H0 ;  /* 0x20000024ff057230 */ /* 0x000fc40000004100 */
[C---:B------:R-:W-:Y:S01]  /*fd50*/  FFMA.FTZ R43, R4.reuse, R39, -R33 ;  /* 0x00000027042b7223 */ /* 0x040fe20000010821 */
[----:B------:R-:W-:Y:S01]  /*fd60*/  F2FP.F16.E4M3.UNPACK_B R39, R20.H1 ;  /* 0x00000014ff27723e */ /* 0x000fe200030006ff */
[----:B------:R-:W-:Y:S01]  /*fd70*/  FFMA.FTZ R42, R4, R42, R9 ;  /* 0x0000002a042a7223 */ /* 0x000fe20000010009 */
[----:B------:R-:W-:Y:S01]  /*fd80*/  F2FP.F16.E4M3.UNPACK_B R9, R12.H1 ;  /* 0x0000000cff09723e */ /* 0x000fe200030006ff */
[----:B------:R-:W-:Y:S01]  /*fd90*/  HADD2.F32 R41, -RZ, R41.H1_H1 ;  /* 0x30000029ff297230 */ /* 0x000fe20000004100 */
[-C--:B------:R-:W-:Y:S01]  /*fda0*/  F2FP.F16.E4M3.UNPACK_B R31, R6.reuse ;  /* 0x00000006ff1f723e */ /* 0x080fe200020006ff */
[----:B------:R-:W-:Y:S01]  /*fdb0*/  HADD2.F32 R40, -RZ, R39.H0_H0 ;  /* 0x20000027ff287230 */ /* 0x000fe20000004100 */
[----:B------:R-:W-:Y:S01]  /*fdc0*/  F2FP.F16.E4M3.UNPACK_B R6, R6.H1 ;  /* 0x00000006ff06723e */ /* 0x000fe200030006ff */
[----:B------:R-:W-:Y:S01]  /*fdd0*/  HADD2.F32 R8, -RZ, R8.H1_H1 ;  /* 0x30000008ff087230 */ /* 0x000fe20000004100 */
[----:B------:R-:W-:Y:S01]  /*fde0*/  F2FP.F16.E4M3.UNPACK_B R34, R11 ;  /* 0x0000000bff22723e */ /* 0x000fe200020006ff */
        /* <DEDUP_REMOVED lines=10> */
[----:B------:R-:W-:Y:S01]  /*fe90*/  F2FP.F16.E4M3.UNPACK_B R33, R20 ;  /* 0x00000014ff21723e */ /* 0x000fe200020006ff */
[C---:B------:R-:W-:Y:S01]  /*fea0*/  FFMA.FTZ R44, R27.reuse, R38, -R44 ;  /* 0x000000261b2c7223 */ /* 0x040fe2000001082c */
[----:B------:R-:W-:Y:S01]  /*feb0*/  FFMA.FTZ R41, R27, R41, R8 ;  /* 0x000000291b297223 */ /* 0x000fe20000010008 */
[----:B------:R-:W-:Y:S01]  /*fec0*/  HADD2.F32 R36, -RZ, R36.H1_H1 ;  /* 0x30000024ff247230 */ /* 0x000fe20000004100 */
[----:B------:R-:W-:Y:S01]  /*fed0*/  F2FP.F16.E4M3.UNPACK_B R8, R12 ;  /* 0x0000000cff08723e */ /* 0x000fe200020006ff */
[----:B------:R-:W-:Y:S02]  /*fee0*/  HADD2.F32 R27, -RZ, R9.H1_H1 ;  /* 0x30000009ff1b7230 */ /* 0x000fe40000004100 */
[----:B------:R-:W-:Y:S01]  /*fef0*/  FFMA.FTZ R52, R4, R40, R5 ;  /* 0x0000002804347223 */ /* 0x000fe20000010005 */
[----:B------:R-:W-:Y:S02]  /*ff00*/  HADD2.F32 R38, -RZ, R33.H0_H0 ;  /* 0x20000021ff267230 */ /* 0x000fe40000004100 */
[----:B------:R-:W-:Y:S01]  /*ff10*/  FMUL.FTZ R40, R36, R39 ;  /* 0x0000002724287220 */ /* 0x000fe20000410000 */
[----:B------:R-:W-:-:S02]  /*ff20*/  HADD2.F32 R5, -RZ, R35.H0_H0 ;  /* 0x20000023ff057230 */ /* 0x000fc40000004100 */
[----:B------:R-:W-:Y:S01]  /*ff30*/  FMUL.FTZ R36, R36, R27 ;  /* 0x0000001b24247220 */ /* 0x000fe20000410000 */
[----:B------:R-:W-:Y:S01]  /*ff40*/  HADD2.F32 R29, -RZ, R29.H1_H1 ;  /* 0x3000001dff1d7230 */ /* 0x000fe20000004100 */
[----:B------:R-:W-:Y:S01]  /*ff50*/  F2FP.F16.E4M3.UNPACK_B R11, R11.H1 ;  /* 0x0000000bff0b723e */ /* 0x000fe200030006ff */
[----:B------:R-:W-:Y:S02]  /*ff60*/  HADD2.F32 R9, -RZ, R8.H0_H0 ;  /* 0x20000008ff097230 */ /* 0x000fe40000004100 */
[-C--:B------:R-:W-:Y:S01]  /*ff70*/  FMUL.FTZ R49, R5, R38.reuse ;  /* 0x0000002605317220 */ /* 0x080fe20000410000 */
[----:B------:R-:W-:Y:S02]  /*ff80*/  HADD2.F32 R4, -RZ, R28.H0_H0 ;  /* 0x2000001cff047230 */ /* 0x000fe40000004100 */
[C---:B------:R-:W-:Y:S01]  /*ff90*/  FFMA.FTZ R54, R29.reuse, R27, -R40 ;  /* 0x0000001b1d367223 */ /* 0x040fe20000010828 */
[----:B------:R-:W-:Y:S01]  /*ffa0*/  FFMA.FTZ R53, R29, R39, R36 ;  /* 0x000000271d357223 */ /* 0x000fe20000010024 */
[----:B------:R-:W-:Y:S01]  /*ffb0*/  FMUL.FTZ R5, R5, R9 ;  /* 0x0000000905057220 */ /* 0x000fe20000410000 */
[----:B------:R-:W-:Y:S01]  /*ffc0*/  F2FP.F16.E4M3.UNPACK_B R29, R21.H1 ;  /* 0x00000015ff1d723e */ /* 0x000fe200030006ff */
[C---:B------:R-:W-:Y:S01]  /*ffd0*/  FFMA.FTZ R49, R4.reuse, R9, -R49 ;  /* 0x0000000904317223 */ /* 0x040fe20000010831 */
[----:B------:R-:W-:Y:S01]  /*ffe0*/  F2FP.F16.E4M3.UNPACK_B R9, R13.H1 ;  /* 0x0000000dff09723e */ /* 0x000fe200030006ff */
[----:B------:R-:W-:Y:S01]  /*fff0*/  FFMA.FTZ R38, R4, R38, R5 ;  /* 0x0000002604267223 */ /* 0x000fe20000010005 */
[----:B------:R-:W-:Y:S01]  /*10000*/  HADD2.F32 R8, -RZ, R8.H1_H1 ;  /* 0x30000008ff087230 */ /* 0x000fe20000004100 */
[-C--:B------:R-:W-:Y:S01]  /*10010*/  F2FP.F16.E4M3.UNPACK_B R32, R7.reuse ;  /* 0x00000007ff20723e */ /* 0x080fe200020006ff */
[----:B------:R-:W-:Y:S01]  /*10020*/  HADD2.F32 R33, -RZ, R33.H1_H1 ;  /* 0x30000021ff217230 */ /* 0x000fe20000004100 */
[----:B------:R-:W-:Y:S01]  /*10030*/  F2FP.F16.E4M3.UNPACK_B R7, R7.H1 ;  /* 0x00000007ff07723e */ /* 0x000fe200030006ff */
[----:B------:R-:W-:-:S02]  /*10040*/  HADD2.F32 R35, -RZ, R35.H1_H1 ;  /* 0x30000023ff237230 */ /* 0x000fc40000004100 */
[----:B------:R-:W-:Y:S02]  /*10050*/  HADD2.F32 R36, -RZ, R29.H0_H0 ;  /* 0x2000001dff247230 */ /* 0x000fe40000004100 */
[----:B------:R-:W-:Y:S02]  /*10060*/  HADD2.F32 R5, -RZ, R10.H0_H0 ;  /* 0x2000000aff057230 */ /* 0x000fe40000004100 */
[C---:B------:R-:W-:Y:S01]  /*10070*/  FMUL.FTZ R39, R35.reuse, R33 ;  /* 0x0000002123277220 */ /* 0x040fe20000410000 */
[----:B------:R-:W-:Y:S02]  /*10080*/  HADD2.F32 R27, -RZ, R9.H0_H0 ;  /* 0x20000009ff1b7230 */ /* 0x000fe40000004100 */
[----:B------:R-:W-:Y:S01]  /*10090*/  FMUL.FTZ R50, R35, R8 ;  /* 0x0000000823327220 */ /* 0x000fe20000410000 */
[----:B------:R-:W-:Y:S02]  /*100a0*/  HADD2.F32 R4, -RZ, R6.H0_H0 ;  /* 0x20000006ff047230 */ /* 0x000fe40000004100 */
[----:B------:R-:W-:Y:S01]  /*100b0*/  FMUL.FTZ R35, R5, R36 ;  /* 0x0000002405237220 */ /* 0x000fe20000410000 */
[----:B------:R-:W-:-:S02]  /*100c0*/  HADD2.F32 R28, -RZ, R28.H1_H1 ;  /* 0x3000001cff1c7230 */ /* 0x000fc40000004100 */
[-C--:B------:R-:W-:Y:S01]  /*100d0*/  FMUL.FTZ R5, R5, R27.reuse ;  /* 0x0000001b05057220 */ /* 0x080fe20000410000 */
[----:B------:R-:W-:Y:S02]  /*100e0*/  HADD2.F32 R29, -RZ, R29.H1_H1 ;  /* 0x3000001dff1d7230 */ /* 0x000fe40000004100 */
[----:B------:R-:W-:Y:S01]  /*100f0*/  FFMA.FTZ R35, R4, R27, -R35 ;  /* 0x0000001b04237223 */ /* 0x000fe20000010823 */
[----:B------:R-:W-:Y:S02]  /*10100*/  HADD2.F32 R10, -RZ, R10.H1_H1 ;  /* 0x3000000aff0a7230 */ /* 0x000fe40000004100 */
[----:B------:R-:W-:Y:S01]  /*10110*/  FFMA.FTZ R40, R28, R8, -R39 ;  /* 0x000000081c287223 */ /* 0x000fe20000010827 */
[----:B------:R-:W-:Y:S01]  /*10120*/  HADD2.F32 R9, -RZ, R9.H1_H1 ;  /* 0x30000009ff097230 */ /* 0x000fe20000004100 */
[----:B------:R-:W-:Y:S01]  /*10130*/  F2FP.F16.E4M3.UNPACK_B R27, R21 ;  /* 0x00000015ff1b723e */ /* 0x000fe200020006ff */
[----:B------:R-:W-:Y:S01]  /*10140*/  FFMA.FTZ R39, R4, R36, R5 ;  /* 0x0000002404277223 */ /* 0x000fe20000010005 */
[----:B------:R-:W-:Y:S01]  /*10150*/  HADD2.F32 R6, -RZ, R6.H1_H1 ;  /* 0x30000006ff067230 */ /* 0x000fe20000004100 */
[----:B------:R-:W-:Y:S01]  /*10160*/  F2FP.F16.E4M3.UNPACK_B R8, R13 ;  /* 0x0000000dff08723e */ /* 0x000fe200020006ff */
[C---:B------:R-:W-:Y:S01]  /*10170*/  FMUL.FTZ R55, R10.reuse, R29 ;  /* 0x0000001d0a377220 */ /* 0x040fe20000410000 */
[----:B------:R-:W-:Y:S01]  /*10180*/  FMUL.FTZ R4, R10, R9 ;  /* 0x000000090a047220 */ /* 0x000fe20000410000 */
[----:B------:R-:W-:-:S02]  /*10190*/  HADD2.F32 R10, -RZ, R27.H0_H0 ;  /* 0x2000001bff0a7230 */ /* 0x000fc40000004100 */
[----:B------:R-:W-:Y:S01]  /*101a0*/  FFMA.FTZ R33, R28, R33, R50 ;  /* 0x000000211c217223 */ /* 0x000fe20000010032 */
[----:B------:R-:W-:Y:S02]  /*101b0*/  HADD2.F32 R5, -RZ, R37.H0_H0 ;  /* 0x20000025ff057230 */ /* 0x000fe40000004100 */
[C---:B------:R-:W-:Y:S01]  /*101c0*/  FFMA.FTZ R56, R6.reuse, R9, -R55 ;  /* 0x0000000906387223 */ /* 0x040fe20000010837 */
[----:B------:R-:W-:Y:S01]  /*101d0*/  FFMA.FTZ R58, R6, R29, R4 ;  /* 0x0000001d063a7223 */ /* 0x000fe20000010004 */
[----:B------:R-:W-:Y:S02]  /*101e0*/  HADD2.F32 R6, -RZ, R8.H0_H0 ;  /* 0x20000008ff067230 */ /* 0x000fe40000004100 */
[----:B------:R-:W-:Y:S02]  /*101f0*/  HADD2.F32 R4, -RZ, R31.H0_H0 ;  /* 0x2000001fff047230 */ /* 0x000fe40000004100 */
[----:B------:R-:W-:Y:S01]  /*10200*/  FMUL.FTZ R9, R5, R10 ;  /* 0x0000000a05097220 */ /* 0x000fe20000410000 */
[----:B------:R-:W-:-:S02]  /*10210*/  HADD2.F32 R28, -RZ, R27.H1_H1 ;  /* 0x3000001bff1c7230 */ /* 0x000fc40000004100 */
        /* <DEDUP_REMOVED lines=14> */
[--C-:B------:R-:W-:Y:S02]  /*10300*/  HADD2.F32 R6, -RZ, R4.reuse.H0_H0 ;  /* 0x20000004ff067230 */ /* 0x100fe40000004100 */
[----:B------:R-:W-:Y:S02]  /*10310*/  HADD2.F32 R8, -RZ, R4.H1_H1 ;  /* 0x30000004ff087230 */ /* 0x000fe40000004100 */
[----:B------:R-:W-:Y:S01]  /*10320*/  FMUL.FTZ R31, R5, R10 ;  /* 0x0000000a051f7220 */ /* 0x000fe20000410000 */
[----:B------:R-:W-:Y:S02]  /*10330*/  HADD2.F32 R4, -RZ, R7.H0_H0 ;  /* 0x20000007ff047230 */ /* 0x000fe40000004100 */
[----:B------:R-:W-:-:S02]  /*10340*/  HADD2.F32 R28, -RZ, R9.H1_H1 ;  /* 0x30000009ff1c7230 */ /* 0x000fc40000004100 */
[-C--:B------:R-:W-:Y:S01]  /*10350*/  FMUL.FTZ R9, R5, R6.reuse ;  /* 0x0000000605097220 */ /* 0x080fe20000410000 */
[----:B------:R-:W-:Y:S02]  /*10360*/  HADD2.F32 R11, -RZ, R11.H1_H1 ;  /* 0x3000000bff0b7230 */ /* 0x000fe40000004100 */
[C---:B------:R-:W-:Y:S01]  /*10370*/  FFMA.FTZ R37, R4.reuse, R6, -R31 ;  /* 0x0000000604257223 */ /* 0x040fe2000001081f */
[----:B------:R-:W-:Y:S01]  /*10380*/  HADD2.F32 R7, -RZ, R7.H1_H1 ;  /* 0x30000007ff077230 */ /* 0x000fe20000004100 */
[----:B------:R-:W-:Y:S01]  /*10390*/  F2FP.F16.E4M3.UNPACK_B R5, R14 ;  /* 0x0000000eff05723e */ /* 0x000fe200020006ff */
[----:B------:R-:W-:Y:S01]  /*103a0*/  FFMA.FTZ R55, R4, R10, R9 ;  /* 0x0000000a04377223 */ /* 0x000fe20000010009 */
[C---:B------:R-:W-:Y:S01]  /*103b0*/  FMUL.FTZ R6, R11.reuse, R28 ;  /* 0x0000001c0b067220 */ /* 0x040fe20000410000 */
[----:B------:R-:W-:Y:S01]  /*103c0*/  FMUL.FTZ R11, R11, R8 ;  /* 0x000000080b0b7220 */ /* 0x000fe20000410000 */
[----:B------:R-:W-:Y:S02]  /*103d0*/  F2FP.F16.E4M3.UNPACK_B R4, R24 ;  /* 0x00000018ff04723e */ /* 0x000fe400020006ff */
[C---:B------:R-:W-:Y:S01]  /*103e0*/  FFMA.FTZ R60, R7.reuse, R8, -R6 ;  /* 0x00000008073c7223 */ /* 0x040fe20000010806 */
[----:B------:R-:W-:Y:S01]  /*103f0*/  FFMA.FTZ R62, R7, R28, R11 ;  /* 0x0000001c073e7223 */ /* 0x000fe2000001000b */
[----:B------:R-:W-:-:S02]  /*10400*/  HADD2.F32 R6, -RZ, R5.H0_H0 ;  /* 0x20000005ff067230 */ /* 0x000fc40000004100 */
[----:B------:R-:W-:Y:S02]  /*10410*/  HADD2.F32 R7, -RZ, R5.H1_H1 ;  /* 0x30000005ff077230 */ /* 0x000fe40000004100 */
[----:B------:R-:W-:Y:S01]  /*10420*/  HADD2.F32 R8, -RZ, R4.H0_H0 ;  /* 0x20000004ff087230 */ /* 0x000fe20000004100 */
[----:B------:R-:W-:Y:S01]  /*10430*/  F2FP.SATFINITE.E4M3.F32.PACK_AB_MERGE_C R55, R62, R55, RZ ;  /* 0x000000373e37723e */ /* 0x000fe200048070ff */
[----:B------:R-:W-:Y:S02]  /*10440*/  HADD2.F32 R5, -RZ, R34.H0_H0 ;  /* 0x20000022ff057230 */ /* 0x000fe40000004100 */
[----:B------:R-:W-:Y:S02]  /*10450*/  HADD2.F32 R9, -RZ, R4.H1_H1 ;  /* 0x30000004ff097230 */ /* 0x000fe40000004100 */
[----:B------:R-:W-:Y:S02]  /*10460*/  HADD2.F32 R34, -RZ, R34.H1_H1 ;  /* 0x30000022ff227230 */ /* 0x000fe40000004100 */
[----:B------:R-:W-:Y:S01]  /*10470*/  FMUL.FTZ R11, R5, R8 ;  /* 0x00000008050b7220 */ /* 0x000fe20000410000 */
[----:B------:R-:W-:-:S02]  /*10480*/  HADD2.F32 R4, -RZ, R32.H0_H0 ;  /* 0x20000020ff047230 */ /* 0x000fc40000004100 */
[-C--:B------:R-:W-:Y:S01]  /*10490*/  FMUL.FTZ R5, R5, R6.reuse ;  /* 0x0000000605057220 */ /* 0x080fe20000410000 */
[----:B------:R-:W-:Y:S02]  /*104a0*/  HADD2.F32 R32, -RZ, R32.H1_H1 ;  /* 0x30000020ff207230 */ /* 0x000fe40000004100 */
[C---:B------:R-:W-:Y:S01]  /*104b0*/  FMUL.FTZ R31, R34.reuse, R9 ;  /* 0x00000009221f7220 */ /* 0x040fe20000410000 */
        /* <DEDUP_REMOVED lines=22> */
.L_x_6219:
[----:B------:R-:W-:Y:S05]  /*10620*/  BSYNC B1 ;  /* 0x0000000000017941 */ /* 0x000fea0003800000 */
.L_x_6218:
[----:B------:R-:W-:Y:S05]  /*10630*/  @P0 BRA `(.L_x_6210) ;  /* 0x0000000c00040947 */ /* 0x000fea0003800000 */
[----:B-1----:R-:W2:Y:S01]  /*10640*/  LDL R8, [R1+0x74] ;  /* 0x0000740001087983 */ /* 0x002ea20000100800 */
[C---:B------:R-:W-:Y:S02]  /*10650*/  VIADD R4, R228.reuse, 0x40 ;  /* 0x00000040e4047836 */ /* 0x040fe40000000000 */
[----:B------:R-:W-:Y:S01]  /*10660*/  VIADD R5, R228, 0x40 ;  /* 0x00000040e4057836 */ /* 0x000fe20000000000 */
[----:B------:R-:W3:Y:S01]  /*10670*/  LDL R49, [R1+0xa8] ;  /* 0x0000a80001317983 */ /* 0x000ee20000100800 */
[----:B------:R-:W-:Y:S02]  /*10680*/  IMAD.SHL.U32 R4, R4, 0x80, RZ ;  /* 0x0000008004047824 */ /* 0x000fe400078e00ff */
[----:B------:R-:W-:Y:S02]  /*10690*/  IMAD.SHL.U32 R5, R5, 0x80, RZ ;  /* 0x0000008005057824 */ /* 0x000fe400078e00ff */
[----:B------:R-:W-:Y:S01]  /*106a0*/  IMAD.IADD R3, R18, 0x1, R3 ;  /* 0x0000000112037824 */ /* 0x000fe200078e0203 */
[----:B------:R-:W-:-:S02]  /*106b0*/  LOP3.LUT R4, R4, 0x380, RZ, 0xc0, !PT ;  /* 0x0000038004047812 */ /* 0x000fc400078ec0ff */
[----:B------:R-:W-:Y:S02]  /*106c0*/  LOP3.LUT R5, R5, 0x380, RZ, 0xc0, !PT ;  /* 0x0000038005057812 */ /* 0x000fe400078ec0ff */
[----:B------:R-:W-:Y:S02]  /*106d0*/  SHF.R.U32.HI R4, RZ, 0x3, R4 ;  /* 0x00000003ff047819 */ /* 0x000fe40000011604 */
[----:B------:R-:W-:-:S04]  /*106e0*/  LOP3.LUT R3, R5, 0x70, R3, 0xf8, !PT ;  /* 0x0000007005037812 */ /* 0x000fc800078ef803 */
[----:B------:R-:W-:Y:S02]  /*106f0*/  LOP3.LUT R3, R3, R4, RZ, 0x3c, !PT ;  /* 0x0000000403037212 */ /* 0x000fe400078e3cff */
[----:B------:R-:W-:Y:S02]  /*10700*/  F2FP.F16.E4M3.UNPACK_B R37, R0.H1 ;  /* 0x00000000ff25723e */ /* 0x000fe400030006ff */
[----:B------:R-:W-:-:S03]  /*10710*/  F2FP.F16.E4M3.UNPACK_B R41, R15.H1 ;  /* 0x0000000fff29723e */ /* 0x000fc600030006ff */
[----:B0-----:R-:W-:Y:S02]  /*10720*/  HADD2.F32 R35, -RZ, R37.H0_H0 ;  /* 0x20000025ff237230 */ /* 0x001fe40000004100 */
[--C-:B------:R-:W-:Y:S02]  /*10730*/  HADD2.F32 R39, -RZ, R41.reuse.H0_H0 ;  /* 0x20000029ff277230 */ /* 0x100fe40000004100 */
[----:B------:R-:W-:Y:S02]  /*10740*/  HADD2.F32 R46, -RZ, R41.H1_H1 ;  /* 0x30000029ff2e7230 */ /* 0x000fe40000004100 */
[----:B------:R-:W-:Y:S01]  /*10750*/  HADD2.F32 R40, -RZ, R37.H1_H1 ;  /* 0x30000025ff287230 */ /* 0x000fe20000004100 */
[----:B------:R-:W-:Y:S02]  /*10760*/  F2FP.F16.E4M3.UNPACK_B R45, R20 ;  /* 0x00000014ff2d723e */ /* 0x000fe400020006ff */
[----:B--2---:R-:W-:Y:S01]  /*10770*/  IADD3 R3, R16, R3, R8 ;  /* 0x0000000310037210 */ /* 0x004fe20007ffe008 */
[----:B---3--:R-:W0:Y:S04]  /*10780*/  LDS.128 R4, [R49+0x1c400] ;  /* 0x01c4000031047984 */ /* 0x008e280000000c00 */
[----:B------:R-:W1:Y:S01]  /*10790*/  LDS.128 R8, [R3+0x1c400] ;  /* 0x01c4000003087984 */ /* 0x000e620000000c00 */
[----:B0-----:R-:W-:-:S02]  /*107a0*/  F2FP.F16.E4M3.UNPACK_B R25, R4 ;  /* 0x00000004ff19723e */ /* 0x001fc400020006ff */
[----:B-1----:R-:W-:Y:S02]  /*107b0*/  F2FP.F16.E4M3.UNPACK_B R31, R8.H1 ;  /* 0x00000008ff1f723e */ /* 0x002fe400030006ff */
[----:B------:R-:W-:-:S03]  /*107c0*/  F2FP.F16.E4M3.UNPACK_B R4, R4.H1 ;  /* 0x00000004ff04723e */ /* 0x000fc600030006ff */
[--C-:B------:R-:W-:Y:S01]  /*107d0*/  HADD2.F32 R32, -RZ, R31.reuse.H0_H0 ;  /* 0x2000001fff207230 */ /* 0x100fe20000004100 */
[-C--:B------:R-:W-:Y:S02]  /*107e0*/  F2FP.F16.E4M3.UNPACK_B R26, R5.reuse ;  /* 0x00000005ff1a723e */ /* 0x080fe400020006ff */
[----:B------:R-:W-:Y:S01]  /*107f0*/  F2FP.F16.E4M3.UNPACK_B R27, R5.H1 ;  /* 0x00000005ff1b723e */ /* 0x000fe200030006ff */
[----:B------:R-:W-:Y:S02]  /*10800*/  HADD2.F32 R5, -RZ, R4.H0_H0 ;  /* 0x20000004ff057230 */ /* 0x000fe40000004100 */
[-C--:B------:R-:W-:Y:S01]  /*10810*/  FMUL.FTZ R38, R35, R32.reuse ;  /* 0x0000002023267220 */ /* 0x080fe20000410000 */
[C---:B------:R-:W-:Y:S01]  /*10820*/  FMUL.FTZ R36, R39.reuse, R32 ;  /* 0x0000002027247220 */ /* 0x040fe20000410000 */
[----:B------:R-:W-:Y:S02]  /*10830*/  F2FP.F16.E4M3.UNPACK_B R8, R8 ;  /* 0x00000008ff08723e */ /* 0x000fe400020006ff */
[----:B------:R-:W-:Y:S01]  /*10840*/  FFMA.FTZ R38, R39, R5, R38 ;  /* 0x0000000527267223 */ /* 0x000fe20000010026 */
[----:B------:R-:W-:Y:S01]  /*10850*/  F2FP.F16.E4M3.UNPACK_B R39, R15 ;  /* 0x0000000fff27723e */ /* 0x000fe200020006ff */
[----:B------:R-:W-:Y:S01]  /*10860*/  FFMA.FTZ R35, R35, R5, -R36 ;  /* 0x0000000523237223 */ /* 0x000fe20000010824 */
[----:B------:R-:W-:Y:S01]  /*10870*/  F2FP.F16.E4M3.UNPACK_B R36, R0 ;  /* 0x00000000ff24723e */ /* 0x000fe200020006ff */
[----:B------:R-:W-:-:S02]  /*10880*/  HADD2.F32 R31, -RZ, R31.H1_H1 ;  /* 0x3000001fff1f7230 */ /* 0x000fc40000004100 */
[----:B------:R-:W-:Y:S02]  /*10890*/  HADD2.F32 R44, -RZ, R39.H0_H0 ;  /* 0x20000027ff2c7230 */ /* 0x000fe40000004100 */
[----:B------:R-:W-:Y:S02]  /*108a0*/  HADD2.F32 R5, -RZ, R8.H0_H0 ;  /* 0x20000008ff057230 */ /* 0x000fe40000004100 */
[-C--:B------:R-:W-:Y:S01]  /*108b0*/  FMUL.FTZ R37, R46, R31.reuse ;  /* 0x0000001f2e257220 */ /* 0x080fe20000410000 */
[----:B------:R-:W-:Y:S02]  /*108c0*/  HADD2.F32 R4, -RZ, R4.H1_H1 ;  /* 0x30000004ff047230 */ /* 0x000fe40000004100 */
[----:B------:R-:W-:Y:S01]  /*108d0*/  FMUL.FTZ R31, R40, R31 ;  /* 0x0000001f281f7220 */ /* 0x000fe20000410000 */
[----:B------:R-:W-:Y:S02]  /*108e0*/  HADD2.F32 R42, -RZ, R36.H0_H0 ;  /* 0x20000024ff2a7230 */ /* 0x000fe40000004100 */
[----:B------:R-:W-:Y:S01]  /*108f0*/  FMUL.FTZ R15, R44, R5 ;  /* 0x000000052c0f7220 */ /* 0x000fe20000410000 */
[----:B------:R-:W-:-:S02]  /*10900*/  HADD2.F32 R0, -RZ, R25.H0_H0 ;  /* 0x20000019ff007230 */ /* 0x000fc40000004100 */
[----:B------:R-:W-:Y:S02]  /*10910*/  HADD2.F32 R43, -RZ, R39.H1_H1 ;  /* 0x30000027ff2b7230 */ /* 0x000fe40000004100 */
[----:B------:R-:W-:Y:S02]  /*10920*/  HADD2.F32 R8, -RZ, R8.H1_H1 ;  /* 0x30000008ff087230 */ /* 0x000fe40000004100 */
[----:B------:R-:W-:Y:S01]  /*10930*/  HADD2.F32 R41, -RZ, R36.H1_H1 ;  /* 0x30000024ff297230 */ /* 0x000fe20000004100 */
[----:B------:R-:W-:Y:S01]  /*10940*/  F2FP.F16.E4M3.UNPACK_B R33, R9 ;  /* 0x00000009ff21723e */ /* 0x000fe200020006ff */
[----:B------:R-:W-:Y:S01]  /*10950*/  FMUL.FTZ R5, R42, R5 ;  /* 0x000000052a057220 */ /* 0x000fe20000410000 */
[----:B------:R-:W-:Y:S01]  /*10960*/  FFMA.FTZ R31, R46, R4, R31 ;  /* 0x000000042e1f7223 */ /* 0x000fe2000001001f */
[----:B------:R-:W-:Y:S01]  /*10970*/  FFMA.FTZ R15, R42, R0, -R15 ;  /* 0x000000002a0f7223 */ /* 0x000fe2000001080f */
[----:B------:R-:W-:Y:S01]  /*10980*/  F2FP.F16.E4M3.UNPACK_B R9, R9.H1 ;  /* 0x00000009ff09723e */ /* 0x000fe200030006ff */
[----:B------:R-:W-:Y:S01]  /*10990*/  HADD2.F32 R25, -RZ, R25.H1_H1 ;  /* 0x30000019ff197230 */ /* 0x000fe20000004100 */
[----:B------:R-:W-:Y:S01]  /*109a0*/  F2FP.F16.E4M3.UNPACK_B R46, R20.H1 ;  /* 0x00000014ff2e723e */ /* 0x000fe200030006ff */
[----:B------:R-:W-:Y:S01]  /*109b0*/  FMUL.FTZ R36, R43, R8 ;  /* 0x000000082b247220 */ /* 0x000fe20000410000 */
[----:B------:R-:W-:Y:S01]  /*109c0*/  F2FP.F16.E4M3.UNPACK_B R42, R12.H1 ;  /* 0x0000000cff2a723e */ /* 0x000fe200030006ff */
[----:B------:R-:W-:Y:S01]  /*109d0*/  FMUL.FTZ R8, R41, R8 ;  /* 0x0000000829087220 */ /* 0x000fe20000410000 */
[----:B------:R-:W-:Y:S01]  /*109e0*/  FFMA.FTZ R40, R40, R4, -R37 ;  /* 0x0000000428287223 */ /* 0x000fe20000010825 */
[----:B------:R-:W-:Y:S01]  /*109f0*/  FFMA.FTZ R5, R44, R0, R5 ;  /* 0x000000002c057223 */ /* 0x000fe20000010005 */
[----:B------:R-:W-:-:S02]  /*10a00*/  HADD2.F32 R48, -RZ, R46.H0_H0 ;  /* 0x2000002eff307230 */ /* 0x000fc40000004100 */
[-C--:B------:R-:W-:Y:S01]  /*10a10*/  FFMA.FTZ R8, R43, R25.reuse, R8 ;  /* 0x000000192b087223 */ /* 0x080fe20000010008 */
[--C-:B------:R-:W-:Y:S02]  /*10a20*/  HADD2.F32 R4, -RZ, R9.reuse.H0_H0 ;  /* 0x20000009ff047230 */ /* 0x100fe40000004100 */
[--C-:B------:R-:W-:Y:S02]  /*10a30*/  HADD2.F32 R44, -RZ, R42.reuse.H0_H0 ;  /* 0x2000002aff2c7230 */ /* 0x100fe40000004100 */
[----:B------:R-:W-:Y:S02]  /*10a40*/  HADD2.F32 R43, -RZ, R42.H1_H1 ;  /* 0x3000002aff2b7230 */ /* 0x000fe40000004100 */
[----:B------:R-:W-:Y:S02]  /*10a50*/  HADD2.F32 R9, -RZ, R9.H1_H1 ;  /* 0x30000009ff097230 */ /* 0x000fe40000004100 */
[----:B------:R-:W-:Y:S01]  /*10a60*/  FFMA.FTZ R36, R41, R25, -R36 ;  /* 0x0000001929247223 */ /* 0x000fe20000010824 */
[----:B------:R-:W-:-:S02]  /*10a70*/  HADD2.F32 R0, -RZ, R27.H0_H0 ;  /* 0x2000001bff007230 */ /* 0x000fc40000004100 */
[-C--:B------:R-:W-:Y:S01]  /*10a80*/  FMUL.FTZ R37, R48, R4.reuse ;  /* 0x0000000430257220 */ /* 0x080fe20000410000 */
[C---:B------:R-:W-:Y:S01]  /*10a90*/  FMUL.FTZ R39, R44.reuse, R4 ;  /* 0x000000042c277220 */ /* 0x040fe20000410000 */
[----:B------:R-:W-:Y:S01]  /*10aa0*/  HADD2.F32 R47, -RZ, R46.H1_H1 ;  /* 0x3000002eff2f7230 */ /* 0x000fe20000004100 */
[----:B------:R-:W-:Y:S01]  /*10ab0*/  F2FP.F16.E4M3.UNPACK_B R41, R12 ;  /* 0x0000000cff29723e */ /* 0x000fe200020006ff */
[----:B------:R-:W-:Y:S02]  /*10ac0*/  HADD2.F32 R27, -RZ, R27.H1_H1 ;  /* 0x3000001bff1b7230 */ /* 0x000fe40000004100 */
[----:B------:R-:W-:Y:S01]  /*10ad0*/  FMUL.FTZ R42, R43, R9 ;  /* 0x000000092b2a7220 */ /* 0x000fe20000410000 */
[----:B------:R-:W-:Y:S02]  /*10ae0*/  HADD2.F32 R46, -RZ, R45.H0_H0 ;  /* 0x2000002dff2e7230 */ /* 0x000fe40000004100 */
[----:B------:R-:W-:Y:S02]  /*10af0*/  HADD2.F32 R4, -RZ, R33.H0_H0 ;  /* 0x20000021ff047230 */ /* 0x000fe40000004100 */
[-C--:B------:R-:W-:Y:S01]  /*10b00*/  FFMA.FTZ R37, R44, R0.reuse, -R37 ;  /* 0x000000002c257223 */ /* 0x080fe20000010825 */
[----:B------:R-:W-:Y:S01]  /*10b10*/  FFMA.FTZ R39, R48, R0, R39 ;  /* 0x0000000030277223 */ /* 0x000fe20000010027 */
[----:B------:R-:W-:-:S02]  /*10b20*/  HADD2.F32 R44, -RZ, R41.H0_H0 ;  /* 0x20000029ff2c7230 */ /* 0x000fc40000004100 */
[C---:B------:R-:W-:Y:S01]  /*10b30*/  FMUL.FTZ R12, R47.reuse, R9 ;  /* 0x000000092f0c7220 */ /* 0x040fe20000410000 */
[----:B------:R-:W-:Y:S01]  /*10b40*/  HADD2.F32 R0, -RZ, R26.H0_H0 ;  /* 0x2000001aff007230 */ /* 0x000fe20000004100 */
[----:B------:R-:W-:Y:S01]  /*10b50*/  F2FP.F16.E4M3.UNPACK_B R34, R10 ;  /* 0x0000000aff22723e */ /* 0x000fe200020006ff */
[----:B------:R-:W-:Y:S01]  /*10b60*/  FMUL.FTZ R9, R46, R4 ;  /* 0x000000042e097220 */ /* 0x000fe20000410000 */
[----:B------:R-:W-:Y:S01]  /*10b70*/  FFMA.FTZ R42, R47, R27, R42 ;  /* 0x0000001b2f2a7223 */ /* 0x000fe2000001002a */
[----:B------:R-:W-:Y:S02]  /*10b80*/  F2FP.F16.E4M3.UNPACK_B R10, R10.H1 ;  /* 0x0000000aff0a723e */ /* 0x000fe400030006ff */
[----:B------:R-:W-:Y:S01]  /*10b90*/  F2FP.F16.E4M3.UNPACK_B R47, R21.H1 ;  /* 0x00000015ff2f723e */ /* 0x000fe200030006ff */
[C---:B------:R-:W-:Y:S01]  /*10ba0*/  FMUL.FTZ R25, R44.reuse, R4 ;  /* 0x000000042c197220 */ /* 0x040fe20000410000 */
[----:B------:R-:W-:Y:S01]  /*10bb0*/  F2FP.F16.E4M3.UNPACK_B R28, R6 ;  /* 0x00000006ff1c723e */ /* 0x000fe200020006ff */
[----:B------:R-:W-:Y:S01]  /*10bc0*/  FFMA.FTZ R9, R44, R0, -R9 ;  /* 0x000000002c097223 */ /* 0x000fe20000010809 */
[----:B------:R-:W-:Y:S01]  /*10bd0*/  F2FP.F16.E4M3.UNPACK_B R6, R6.H1 ;  /* 0x00000006ff06723e */ /* 0x000fe200030006ff */
[----:B------:R-:W-:Y:S01]  /*10be0*/  HADD2.F32 R50, -RZ, R47.H0_H0 ;  /* 0x2000002fff327230 */ /* 0x000fe20000004100 */
[----:B------:R-:W-:Y:S01]  /*10bf0*/  F2FP.F16.E4M3.UNPACK_B R44, R13.H1 ;  /* 0x0000000dff2c723e */ /* 0x000fe200030006ff */
[----:B------:R-:W-:-:S02]  /*10c00*/  HADD2.F32 R4, -RZ, R10.H0_H0 ;  /* 0x2000000aff047230 */ /* 0x000fc40000004100 */
[----:B------:R-:W-:Y:S01]  /*10c10*/  FFMA.FTZ R20, R43, R27, -R12 ;  /* 0x0000001b2b147223 */ /* 0x000fe2000001080c */
[----:B------:R-:W-:Y:S01]  /*10c20*/  FFMA.FTZ R25, R46, R0, R25 ;  /* 0x000000002e197223 */ /* 0x000fe20000010019 */
[----:B------:R-:W-:Y:S02]  /*10c30*/  HADD2.F32 R48, -RZ, R45.H1_H1 ;  /* 0x3000002dff307230 */ /* 0x000fe40000004100 */
[----:B------:R-:W-:Y:S02]  /*10c40*/  HADD2.F32 R33, -RZ, R33.H1_H1 ;  /* 0x30000021ff217230 */ /* 0x000fe40000004100 */
[----:B------:R-:W-:Y:S02]  /*10c50*/  HADD2.F32 R12, -RZ, R41.H1_H1 ;  /* 0x30000029ff0c7230 */ /* 0x000fe40000004100 */
[----:B------:R-:W-:Y:S01]  /*10c60*/  FMUL.FTZ R41, R50, R4 ;  /* 0x0000000432297220 */ /* 0x000fe20000410000 */
[----:B------:R-:W-:Y:S02]  /*10c70*/  HADD2.F32 R46, -RZ, R44.H0_H0 ;  /* 0x2000002cff2e7230 */ /* 0x000fe40000004100 */
[----:B------:R-:W-:-:S02]  /*10c80*/  HADD2.F32 R0, -RZ, R6.H0_H0 ;  /* 0x20000006ff007230 */ /* 0x000fc40000004100 */
[-C--:B------:R-:W-:Y:S01]  /*10c90*/  FMUL.FTZ R27, R48, R33.reuse ;  /* 0x00000021301b7220 */ /* 0x080fe20000410000 */
[----:B------:R-:W-:Y:S02]  /*10ca0*/  HADD2.F32 R26, -RZ, R26.H1_H1 ;  /* 0x3000001aff1a7230 */ /* 0x000fe40000004100 */
[----:B------:R-:W-:Y:S01]  /*10cb0*/  FMUL.FTZ R33, R12, R33 ;  /* 0x000000210c217220 */ /* 0x000fe20000410000 */
[C---:B------:R-:W-:Y:S01]  /*10cc0*/  FMUL.FTZ R43, R46.reuse, R4 ;  /* 0x000000042e2b7220 */ /* 0x040fe20000410000 */
[----:B------:R-:W-:Y:S01]  /*10cd0*/  FFMA.FTZ R41, R46, R0, -R41 ;  /* 0x000000002e297223 */ /* 0x000fe20000010829 */
        /* <DEDUP_REMOVED lines=15> */
[----:B------:R-:W-:Y:S01]  /*10dd0*/  FFMA.FTZ R43, R50, R0, R43 ;  /* 0x00000000322b7223 */ /* 0x000fe2000001002b */
[----:B------:R-:W-:Y:S02]  /*10de0*/  HADD2.F32 R0, -RZ, R28.H0_H0 ;  /* 0x2000001cff007230 */ /* 0x000fe40000004100 */
[-C--:B------:R-:W-:Y:S01]  /*10df0*/  FMUL.FTZ R13, R10, R4.reuse ;  /* 0x000000040a0d7220 */ /* 0x080fe20000410000 */
[----:B------:R-:W-:Y:S02]  /*10e00*/  HADD2.F32 R48, -RZ, R33.H1_H1 ;  /* 0x30000021ff307230 */ /* 0x000fe40000004100 */
[C---:B------:R-:W-:Y:S01]  /*10e10*/  FMUL.FTZ R21, R6.reuse, R4 ;  /* 0x0000000406157220 */ /* 0x040fe20000410000 */
[----:B------:R-:W-:Y:S02]  /*10e20*/  HADD2.F32 R34, -RZ, R34.H1_H1 ;  /* 0x30000022ff227230 */ /* 0x000fe40000004100 */
[----:B------:R-:W-:Y:S01]  /*10e30*/  HADD2.F32 R4, -RZ, R27.H1_H1 ;  /* 0x3000001bff047230 */ /* 0x000fe20000004100 */
[----:B------:R-:W-:Y:S01]  /*10e40*/  F2FP.F16.E4M3.UNPACK_B R32, R11 ;  /* 0x0000000bff20723e */ /* 0x000fe200020006ff */
[----:B------:R-:W-:Y:S01]  /*10e50*/  FFMA.FTZ R6, R6, R0, -R13 ;  /* 0x0000000006067223 */ /* 0x000fe2000001080d */
[----:B------:R-:W-:-:S02]  /*10e60*/  HADD2.F32 R28, -RZ, R28.H1_H1 ;  /* 0x3000001cff1c7230 */ /* 0x000fc40000004100 */
[----:B------:R-:W-:Y:S01]  /*10e70*/  FFMA.FTZ R10, R10, R0, R21 ;  /* 0x000000000a0a7223 */ /* 0x000fe20000010015 */
[----:B------:R-:W-:Y:S01]  /*10e80*/  F2FP.F16.E4M3.UNPACK_B R11, R11.H1 ;  /* 0x0000000bff0b723e */ /* 0x000fe200030006ff */
[----:B------:R-:W-:Y:S01]  /*10e90*/  FMUL.FTZ R13, R48, R34 ;  /* 0x00000022300d7220 */ /* 0x000fe20000410000 */
[----:B------:R-:W-:Y:S01]  /*10ea0*/  F2FP.F16.E4M3.UNPACK_B R33, R24.H1 ;  /* 0x00000018ff21723e */ /* 0x000fe200030006ff */
[C---:B------:R-:W-:Y:S01]  /*10eb0*/  FMUL.FTZ R21, R4.reuse, R34 ;  /* 0x0000002204157220 */ /* 0x040fe20000410000 */
[----:B------:R-:W-:Y:S01]  /*10ec0*/  F2FP.F16.E4M3.UNPACK_B R0, R14.H1 ;  /* 0x0000000eff00723e */ /* 0x000fe200030006ff */
[-C--:B------:R-:W-:Y:S01]  /*10ed0*/  FFMA.FTZ R13, R4, R28.reuse, -R13 ;  /* 0x0000001c040d7223 */ /* 0x080fe2000001080d */
[-C--:B------:R-:W-:Y:S01]  /*10ee0*/  F2FP.F16.E4M3.UNPACK_B R29, R7.reuse ;  /* 0x00000007ff1d723e */ /* 0x080fe200020006ff */
[----:B------:R-:W-:Y:S01]  /*10ef0*/  FFMA.FTZ R21, R48, R28, R21 ;  /* 0x0000001c30157223 */ /* 0x000fe20000010015 */
[----:B------:R-:W-:Y:S01]  /*10f00*/  F2FP.F16.E4M3.UNPACK_B R7, R7.H1 ;  /* 0x00000007ff07723e */ /* 0x000fe200030006ff */
[----:B------:R-:W-:-:S02]  /*10f10*/  HADD2.F32 R50, -RZ, R33.H0_H0 ;  /* 0x20000021ff327230 */ /* 0x000fc40000004100 */
[----:B------:R-:W-:Y:S02]  /*10f20*/  HADD2.F32 R4, -RZ, R11.H0_H0 ;  /* 0x2000000bff047230 */ /* 0x000fe40000004100 */
[--C-:B------:R-:W-:Y:S02]  /*10f30*/  HADD2.F32 R28, -RZ, R0.reuse.H0_H0 ;  /* 0x20000000ff1c7230 */ /* 0x100fe40000004100 */
[----:B------:R-:W-:Y:S02]  /*10f40*/  HADD2.F32 R45, -RZ, R0.H1_H1 ;  /* 0x30000000ff2d7230 */ /* 0x000fe40000004100 */
[-C--:B------:R-:W-:Y:S01]  /*10f50*/  FMUL.FTZ R27, R50, R4.reuse ;  /* 0x00000004321b7220 */ /* 0x080fe20000410000 */
[----:B------:R-:W-:Y:S02]  /*10f60*/  HADD2.F32 R0, -RZ, R7.H0_H0 ;  /* 0x20000007ff007230 */ /* 0x000fe40000004100 */
[----:B------:R-:W-:Y:S02]  /*10f70*/  HADD2.F32 R47, -RZ, R33.H1_H1 ;  /* 0x30000021ff2f7230 */ /* 0x000fe40000004100 */
[----:B------:R-:W-:Y:S01]  /*10f80*/  FMUL.FTZ R33, R28, R4 ;  /* 0x000000041c217220 */ /* 0x000fe20000410000 */
[----:B------:R-:W-:-:S02]  /*10f90*/  HADD2.F32 R11, -RZ, R11.H1_H1 ;  /* 0x3000000bff0b7230 */ /* 0x000fc40000004100 */
[----:B------:R-:W-:Y:S01]  /*10fa0*/  FFMA.FTZ R27, R28, R0, -R27 ;  /* 0x000000001c1b7223 */ /* 0x000fe2000001081b */
[----:B------:R-:W-:Y:S01]  /*10fb0*/  HADD2.F32 R7, -RZ, R7.H1_H1 ;  /* 0x30000007ff077230 */ /* 0x000fe20000004100 */
[----:B------:R-:W-:Y:S01]  /*10fc0*/  F2FP.F16.E4M3.UNPACK_B R34, R14 ;  /* 0x0000000eff22723e */ /* 0x000fe200020006ff */
[----:B------:R-:W-:Y:S01]  /*10fd0*/  FFMA.FTZ R33, R50, R0, R33 ;  /* 0x0000000032217223 */ /* 0x000fe20000010021 */
[-C--:B------:R-:W-:Y:S01]  /*10fe0*/  FMUL.FTZ R4, R47, R11.reuse ;  /* 0x0000000b2f047220 */ /* 0x080fe20000410000 */
[----:B------:R-:W-:Y:S01]  /*10ff0*/  F2FP.F16.E4M3.UNPACK_B R0, R24 ;  /* 0x00000018ff00723e */ /* 0x000fe200020006ff */
[C---:B------:R-:W-:Y:S01]  /*11000*/  FMUL.FTZ R28, R45.reuse, R11 ;  /* 0x0000000b2d1c7220 */ /* 0x040fe20000410000 */
[--C-:B------:R-:W-:Y:S02]  /*11010*/  HADD2.F32 R24, -RZ, R34.reuse.H0_H0 ;  /* 0x20000022ff187230 */ /* 0x100fe40000004100 */
[----:B------:R-:W-:Y:S01]  /*11020*/  FFMA.FTZ R14, R45, R7, -R4 ;  /* 0x000000072d0e7223 */ /* 0x000fe20000010804 */
[----:B------:R-:W-:-:S02]  /*11030*/  HADD2.F32 R45, -RZ, R34.H1_H1 ;  /* 0x30000022ff2d7230 */ /* 0x000fc40000004100 */
[----:B------:R-:W-:Y:S01]  /*11040*/  FFMA.FTZ R28, R47, R7, R28 ;  /* 0x000000072f1c7223 */ /* 0x000fe2000001001c */
[----:B------:R-:W-:Y:S02]  /*11050*/  HADD2.F32 R34, -RZ, R0.H0_H0 ;  /* 0x20000000ff227230 */ /* 0x000fe40000004100 */
[----:B------:R-:W-:Y:S02]  /*11060*/  HADD2.F32 R4, -RZ, R32.H0_H0 ;  /* 0x20000020ff047230 */ /* 0x000fe40000004100 */
[----:B------:R-:W-:Y:S02]  /*11070*/  HADD2.F32 R47, -RZ, R0.H1_H1 ;  /* 0x30000000ff2f7230 */ /* 0x000fe40000004100 */
[----:B------:R-:W-:Y:S02]  /*11080*/  HADD2.F32 R32, -RZ, R32.H1_H1 ;  /* 0x30000020ff207230 */ /* 0x000fe40000004100 */
[----:B------:R-:W-:Y:S01]  /*11090*/  FMUL.FTZ R7, R34, R4 ;  /* 0x0000000422077220 */ /* 0x000fe20000410000 */
[----:B------:R-:W-:-:S02]  /*110a0*/  HADD2.F32 R0, -RZ, R29.H0_H0 ;  /* 0x2000001dff007230 */ /* 0x000fc40000004100 */
        /* <DEDUP_REMOVED lines=26> */
.L_x_6210:
[----:B------:R-:W-:Y:S05]  /*11250*/  BSYNC B0 ;  /* 0x0000000000007941 */ /* 0x000fea0003800000 */
.L_x_6199:
[----:B------:R-:W-:Y:S01]  /*11260*/  @!PT LDS RZ, [RZ] ;  /* 0x00000000fffff984 */ /* 0x000fe20000000800 */
[----:B------:R-:W-:Y:S01]  /*11270*/  @!PT LDS RZ, [RZ] ;  /* 0x00000000fffff984 */ /* 0x000fe20000000800 */
[----:B------:R-:W-:Y:S01]  /*11280*/  @!PT LDS RZ, [RZ] ;  /* 0x00000000fffff984 */ /* 0x000fe20000000800 */
[----:B------:R-:W-:Y:S01]  /*11290*/  @!PT LDS RZ, [RZ] ;  /* 0x00000000fffff984 */ /* 0x000fe20000000800 */
[----:B------:R4:W-:Y:S06]  /*112a0*/  MEMBAR.ALL.CTA ;  /* 0x0000000000007992 */ /* 0x0009ec0000008000 */
[----:B----4-:R-:W4:Y:S01]  /*112b0*/  FENCE.VIEW.ASYNC.S ;  /* 0x00000000000073c6 */ /* 0x010f220000000000 */
[----:B------:R-:W-:Y:S05]  /*112c0*/  WARPSYNC.ALL ;  /* 0x0000000000007948 */ /* 0x000fea0003800000 */
[----:B----4-:R-:W-:Y:S06]  /*112d0*/  BAR.SYNC.DEFER_BLOCKING 0xd, 0x100 ;  /* 0x0344000000007b1d */ /* 0x010fec0000010000 */
.L_x_6196:
[----:B-1----:R-:W4:Y:S02]  /*112e0*/  LDL R0, [R1+0x44] ;  /* 0x0000440001007983 */ /* 0x002f240000100800 */
[----:B----4-:R-:W-:-:S13]  /*112f0*/  R2UR UR4, R0 ;  /* 0x00000000000472ca */ /* 0x010fda00000e0000 */
[----:B------:R-:W-:-:S05]  /*11300*/  IMAD.U32 R0, RZ, RZ, UR4 ;  /* 0x00000004ff007e24 */ /* 0x000fca000f8e00ff */
[----:B------:R-:W-:-:S13]  /*11310*/  ISETP.NE.AND P0, PT, R0, 0x3, PT ;  /* 0x000000030000780c */ /* 0x000fda0003f05270 */
[----:B------:R-:W-:Y:S05]  /*11320*/  @!P0 BRA `(.L_x_6220) ;  /* 0x0000000000048947 */ /* 0x000fea0003800000 */
[----:B------:R-:W-:Y:S01]  /*11330*/  BPT.TRAP 0x1 ;  /* 0x000000040000795c */ /* 0x000fe20000300000 */
.L_x_6220:
[----:B0-23--:R-:W-:Y:S02]  /*11340*/  LEA R3, R234, R16, 0x3 ;  /* 0x00000010ea037211 */ /* 0x00dfe400078e18ff */
[----:B------:R-:W-:-:S04]  /*11350*/  SHF.L.U32 R6, R236, 0x1f, RZ ;  /* 0x0000001fec067819 */ /* 0x000fc800000006ff */
[----:B------:R0:W1:Y:S01]  /*11360*/  SYNCS.PHASECHK.TRANS64.TRYWAIT P1, [R3+URZ+0x2e830], R6 ;  /* 0x02e83006030075a7 */ /* 0x000062000802017f */
[----:B------:R-:W-:Y:S05]  /*11370*/  @!P0 BRA `(.L_x_6221) ;  /* 0x0000000000048947 */ /* 0x000fea0003800000 */
[----:B------:R-:W-:Y:S01]  /*11380*/  BPT.TRAP 0x1 ;  /* 0x000000040000795c */ /* 0x000fe20000300000 */
.L_x_6221:
[----:B------:R-:W-:Y:S01]  /*11390*/  VIADD R0, R16, 0x20400 ;  /* 0x0002040010007836 */ /* 0x000fe20000000000 */
[----:B------:R-:W-:Y:S01]  /*113a0*/  LOP3.LUT R4, R30, 0x10000, RZ, 0xfc, !PT ;  /* 0x000100001e047812 */ /* 0x000fe200078efcff */
[----:B------:R-:W-:-:S03]  /*113b0*/  IMAD.MOV.U32 R5, RZ, RZ, 0x40000040 ;  /* 0x40000040ff057424 */ /* 0x000fc600078e00ff */
[----:B------:R-:W-:-:S04]  /*113c0*/  SHF.R.U32.HI R0, RZ, 0x4, R0 ;  /* 0x00000004ff007819 */ /* 0x000fc80000011600 */
[----:B------:R-:W-:-:S04]  /*113d0*/  LOP3.LUT R0, R0, 0x3fff, RZ, 0xc0, !PT ;  /* 0x00003fff00007812 */ /* 0x000fc800078ec0ff */
[----:B------:R-:W-:-:S05]  /*113e0*/  LOP3.LUT R0, R0, 0x10000, RZ, 0xfc, !PT ;  /* 0x0001000000007812 */ /* 0x000fca00078efcff */
[----:B------:R2:W-:Y:S01]  /*113f0*/  STL [R1+0x4c], R0 ;  /* 0x00004c0001007387 */ /* 0x0005e20000100800 */
[----:B-1----:R-:W-:Y:S05]  /*11400*/  @P1 BRA `(.L_x_6222) ;  /* 0x0000000000081947 */ /* 0x002fea0003800000 */
[----:B------:R-:W1:Y:S02]  /*11410*/  SYNCS.PHASECHK.TRANS64.TRYWAIT P1, [R3+URZ+0x2e830], R6 ;  /* 0x02e83006030075a7 */ /* 0x000e64000802017f */
[----:B-1----:R-:W-:Y:S05]  /*11420*/  @!P1 BRA `(.L_x_6223) ;  /* 0x0000012c00809947 */ /* 0x002fea0003800000 */
.L_x_6222:
[----:B--2---:R-:W2:Y:S01]  /*11430*/  LDL R0, [R1+0x4c] ;  /* 0x00004c0001007983 */ /* 0x004ea20000100800 */
[----:B------:R-:W-:Y:S01]  /*11440*/  IMAD.MOV.U32 R13, RZ, RZ, 0x40000040 ;  /* 0x40000040ff0d7424 */ /* 0x000fe200078e00ff */
[----:B------:R-:W-:Y:S05]  /*11450*/  WARPSYNC.ALL ;  /* 0x0000000000007948 */ /* 0x000fea0003800000 */
[C---:B------:R-:W-:Y:S02]  /*11460*/  R2UR UR4, R4.reuse ;  /* 0x00000000040472ca */ /* 0x040fe400000e0000 */
[----:B------:R-:W-:Y:S02]  /*11470*/  R2UR UR5, R5 ;  /* 0x00000000050572ca */ /* 0x000fe400000e0000 */
[----:B------:R-:W-:Y:S01]  /*11480*/  R2UR UR7, R13 ;  /* 0x000000000d0772ca */ /* 0x000fe200000e0000 */
[----:B-----5:R-:W-:Y:S01]  /*11490*/  WARPGROUP.ARRIVE ;  /* 0x00000000000079c5 */ /* 0x020fe20000000000 */
[----:B------:R-:W-:Y:S01]  /*114a0*/  IMAD.MOV.U32 R7, RZ, RZ, 0x40000040 ;  /* 0x40000040ff077424 */ /* 0x000fe200078e00ff */
[----:B------:R-:W-:-:S02]  /*114b0*/  R2UR UR16, R4 ;  /* 0x00000000041072ca */ /* 0x000fc400000e0000 */
[----:B------:R-:W-:Y:S02]  /*114c0*/  R2UR UR17, R5 ;  /* 0x00000000051172ca */ /* 0x000fe400000e0000 */
[----:B------:R-:W-:Y:S01]  /*114d0*/  R2UR UR19, R7 ;  /* 0x00000000071372ca */ /* 0x000fe200000e0000 */
[----:B------:R-:W-:Y:S01]  /*114e0*/  IMAD.MOV.U32 R7, RZ, RZ, 0x40000040 ;  /* 0x40000040ff077424 */ /* 0x000fe200078e00ff */
[C---:B------:R-:W-:Y:S02]  /*114f0*/  R2UR UR12, R4.reuse ;  /* 0x00000000040c72ca */ /* 0x040fe400000e0000 */
[----:B------:R-:W-:Y:S02]  /*11500*/  R2UR UR13, R5 ;  /* 0x00000000050d72ca */ /* 0x000fe400000e0000 */
[----:B------:R-:W-:Y:S01]  /*11510*/  R2UR UR15, R7 ;  /* 0x00000000070f72ca */ /* 0x000fe200000e0000 */
[----:B------:R-:W-:Y:S01]  /*11520*/  IMAD.MOV.U32 R9, RZ, RZ, 0x40000040 ;  /* 0x40000040ff097424 */ /* 0x000fe200078e00ff */
[----:B------:R-:W-:-:S02]  /*11530*/  R2UR UR8, R4 ;  /* 0x00000000040872ca */ /* 0x000fc400000e0000 */
[----:B------:R-:W-:Y:S02]  /*11540*/  R2UR UR9, R5 ;  /* 0x00000000050972ca */ /* 0x000fe400000e0000 */
[----:B------:R-:W-:Y:S01]  /*11550*/  R2UR UR11, R9 ;  /* 0x00000000090b72ca */ /* 0x000fe200000e0000 */
[----:B------:R-:W-:Y:S01]  /*11560*/  IMAD.MOV.U32 R11, RZ, RZ, 0x40000040 ;  /* 0x40000040ff0b7424 */ /* 0x000fe200078e00ff */
[----:B------:R-:W-:Y:S01]  /*11570*/  P2R R136, PR, RZ, 0x1 ;  /* 0x00000001ff887803 */ /* 0x000fe20000000000 */
[----:B--2---:R-:W-:Y:S02]  /*11580*/  IMAD R12, R234, 0x700, R0 ;  /* 0x00000700ea0c7824 */ /* 0x004fe400078e0200 */
[----:B------:R-:W-:Y:S01]  /*11590*/  IMAD.MOV.U32 R7, RZ, RZ, 0x40000040 ;  /* 0x40000040ff077424 */ /* 0x000fe200078e00ff */
[----:B------:R-:W-:Y:S01]  /*115a0*/  R2UR UR20, R4 ;  /* 0x00000000041472ca */ /* 0x000fe200000e0000 */
[----:B------:R-:W-:Y:S01]  /*115b0*/  IMAD.MOV.U32 R9, RZ, RZ, 0x40000040 ;  /* 0x40000040ff097424 */ /* 0x000fe200078e00ff */
[C---:B------:R-:W-:Y:S01]  /*115c0*/  R2UR UR6, R12.reuse ;  /* 0x000000000c0672ca */ /* 0x040fe200000e0000 */
[----:B------:R-:W-:Y:S01]  /*115d0*/  IMAD.MOV.U32 R15, RZ, RZ, 0x40000040 ;  /* 0x40000040ff0f7424 */ /* 0x000fe200078e00ff */
[----:B------:R-:W-:Y:S01]  /*115e0*/  R2UR UR21, R5 ;  /* 0x00000000051572ca */ /* 0x000fe200000e0000 */
[----:B------:R-:W2:Y:S01]  /*115f0*/  LDL R0, [R1+0xb0] ;  /* 0x0000b00001007983 */ /* 0x000ea20000100800 */
[C---:B01----:R-:W-:Y:S01]  /*11600*/  VIADD R6, R12.reuse, 0x100 ;  /* 0x000001000c067836 */ /* 0x043fe20000000000 */
[C---:B------:R-:W-:Y:S01]  /*11610*/  IADD3 R8, R12.reuse, 0x300, RZ ;  /* 0x000003000c087810 */ /* 0x040fe20007ffe0ff */
[----:B------:R-:W-:Y:S01]  /*11620*/  VIADD R10, R12, 0x400 ;  /* 0x000004000c0a7836 */ /* 0x000fe20000000000 */
[----:B------:R-:W-:Y:S01]  /*11630*/  R2UR UR23, R9 ;  /* 0x00000000091772ca */ /* 0x000fe200000e0000 */
[----:B------:R-:W-:Y:S01]  /*11640*/  IMAD.MOV.U32 R9, RZ, RZ, 0x40000040 ;  /* 0x40000040ff097424 */ /* 0x000fe200078e00ff */
[----:B------:R-:W-:Y:S01]  /*11650*/  R2UR UR18, R6 ;  /* 0x00000000061272ca */ /* 0x000fe200000e0000 */
[----:B------:R-:W-:Y:S01]  /*11660*/  VIADD R6, R12, 0x200 ;  /* 0x000002000c067836 */ /* 0x000fe20000000000 */
[----:B------:R-:W-:Y:S01]  /*11670*/  R2UR UR10, R8 ;  /* 0x00000000080a72ca */ /* 0x000fe200000e0000 */
[----:B------:R-:W-:Y:S01]  /*11680*/  VIADD R8, R12, 0x600 ;  /* 0x000006000c087836 */ /* 0x000fe20000000000 */
[----:B------:R-:W-:Y:S01]  /*11690*/  QGMMA.64x32x32.F32.E4M3.E4M3 R120, gdesc[UR4], RZ, !UPT, gsb0 ;  /* 0x00600000047879f3 */ /* 0x000fe2000c0008ff */
[----:B------:R-:W-:Y:S01]  /*116a0*/  R2UR UR6, R10 ;  /* 0x000000000a0672ca */ /* 0x000fe200000e0000 */
[----:B------:R-:W-:Y:S01]  /*116b0*/  VIADD R10, R4, 0x2 ;  /* 0x00000002040a7836 */ /* 0x000fe20000000000 */
[----:B------:R-:W-:Y:S01]  /*116c0*/  R2UR UR14, R6 ;  /* 0x00000000060e72ca */ /* 0x000fe200000e0000 */
[----:B------:R-:W-:Y:S01]  /*116d0*/  VIADD R6, R12, 0x500 ;  /* 0x000005000c067836 */ /* 0x000fe20000000000 */
[----:B------:R-:W-:Y:S01]  /*116e0*/  R2UR UR7, R11 ;  /* 0x000000000b0772ca */ /* 0x000fe200000e0000 */
[----:B------:R-:W-:Y:S01]  /*116f0*/  IMAD.MOV.U32 R11, RZ, RZ, 0x40000040 ;  /* 0x40000040ff0b7424 */ /* 0x000fe200078e00ff */
[----:B------:R-:W-:Y:S01]  /*11700*/  R2UR UR4, R4 ;  /* 0x00000000040472ca */ /* 0x000fe200000e0000 */
[----:B------:R-:W-:Y:S01]  /*11710*/  VIADD R20, R12, 0x304 ;  /* 0x000003040c147836 */ /* 0x000fe20000000000 */
[----:B------:R-:W-:Y:S01]  /*11720*/  R2UR UR5, R5 ;  /* 0x00000000050572ca */ /* 0x000fe200000e0000 */
[----:B------:R-:W-:Y:S01]  /*11730*/  IMAD.MOV.U32 R13, RZ, RZ, 0x40000040 ;  /* 0x40000040ff0d7424 */ /* 0x000fe200078e00ff */
[----:B------:R-:W-:Y:S01]  /*11740*/  R2UR UR22, R8 ;  /* 0x00000000081672ca */ /* 0x000fe200000e0000 */
[C---:B------:R-:W-:Y:S01]  /*11750*/  VIADD R8, R12.reuse, 0x202 ;  /* 0x000002020c087836 */ /* 0x040fe20000000000 */
[----:B------:R-:W-:Y:S01]  /*11760*/  IADD3 R14, R12, 0x2, RZ ;  /* 0x000000020c0e7810 */ /* 0x000fe20007ffe0ff */
[----:B------:R-:W0:Y:S01]  /*11770*/  S2R R140, SR_TID.X ;  /* 0x00000000008c7919 */ /* 0x000e220000002100 */
[----:B------:R-:W-:Y:S01]  /*11780*/  R2UR UR27, R15 ;  /* 0x000000000f1b72ca */ /* 0x000fe200000e0000 */
[----:B------:R-:W-:Y:S01]  /*11790*/  IMAD.MOV.U32 R15, RZ, RZ, 0x40000040 ;  /* 0x40000040ff0f7424 */ /* 0x000fe200078e00ff */
[----:B------:R-:W-:Y:S01]  /*117a0*/  R2UR UR26, R14 ;  /* 0x000000000e1a72ca */ /* 0x000fe200000e0000 */
[----:B------:R-:W-:Y:S01]  /*117b0*/  VIADD R14, R12, 0x302 ;  /* 0x000003020c0e7836 */ /* 0x000fe20000000000 */
[----:B------:R-:W-:-:S02]  /*117c0*/  R2UR UR24, R10 ;  /* 0x000000000a1872ca */ /* 0x000fc400000e0000 */
[----:B------:R-:W-:Y:S02]  /*117d0*/  R2UR UR25, R11 ;  /* 0x000000000b1972ca */ /* 0x000fe400000e0000 */
[----:B------:R-:W-:Y:S02]  /*117e0*/  MOV R21, 0x40000040 ;  /* 0x4000004000157802 */ /* 0x000fe40000000f00 */
[----:B0-----:R-:W-:Y:S01]  /*117f0*/  LOP3.LUT R140, R140, 0x7f, RZ, 0xc0, !PT ;  /* 0x0000007f8c8c7812 */ /* 0x001fe200078ec0ff */
[----:B------:R-:W-:Y:S02]  /*11800*/  WARPGROUP.DEPBAR.LE gsb0, 0x0 ;  /* 0x00008000000079c5 */ /* 0x000fe40000010000 */
[----:B------:R-:W-:-:S06]  /*11810*/  WARPGROUP.ARRIVE ;  /* 0x00000000000079c5 */ /* 0x000fcc0000000000 */
[----:B------:R-:W-:Y:S01]  /*11820*/  QGMMA.64x32x32.F32.E4M3.E4M3 R104, gdesc[UR16], RZ, !UPT, gsb0 ;  /* 0x00600000106879f3 */ /* 0x000fe2000c0008ff */
[----:B------:R-:W-:Y:S01]  /*11830*/  R2UR UR18, R6 ;  /* 0x00000000061272ca */ /* 0x000fe200000e0000 */
[----:B------:R-:W-:Y:S01]  /*11840*/  VIADD R6, R12, 0x102 ;  /* 0x000001020c067836 */ /* 0x000fe20000000000 */
[----:B------:R-:W-:Y:S02]  /*11850*/  R2UR UR19, R7 ;  /* 0x00000000071372ca */ /* 0x000fe400000e0000 */
[----:B------:R-:W-:Y:S02]  /*11860*/  R2UR UR16, R4 ;  /* 0x00000000041072ca */ /* 0x000fe400000e0000 */
[----:B------:R-:W-:Y:S02]  /*11870*/  R2UR UR17, R5 ;  /* 0x00000000051172ca */ /* 0x000fe400000e0000 */
[----:B------:R-:W-:Y:S01]  /*11880*/  MOV R7, 0x40000040 ;  /* 0x4000004000077802 */ /* 0x000fe20000000f00 */
[----:B------:R-:W-:-:S02]  /*11890*/  WARPGROUP.DEPBAR.LE gsb0, 0x0 ;  /* 0x00008000000079c5 */ /* 0x000fc40000010000 */
[----:B------:R-:W-:-:S06]  /*118a0*/  WARPGROUP.ARRIVE ;  /* 0x00000000000079c5 */ /* 0x000fcc0000000000 */
[----:B------:R-:W-:Y:S01]  /*118b0*/  QGMMA.64x32x32.F32.E4M3.E4M3 R88, gdesc[UR12], RZ, !UPT, gsb0 ;  /* 0x006000000c5879f3 */ /* 0x000fe2000c0008ff */
[----:B------:R-:W-:Y:S01]  /*118c0*/  R2UR UR14, R8 ;  /* 0x00000000080e72ca */ /* 0x000fe200000e0000 */
[----:B------:R-:W-:Y:S01]  /*118d0*/  VIADD R8, R12, 0x502 ;  /* 0x000005020c087836 */ /* 0x000fe20000000000 */
[----:B------:R-:W-:Y:S01]  /*118e0*/  R2UR UR15, R9 ;  /* 0x00000000090f72ca */ /* 0x000fe200000e0000 */
[----:B------:R-:W-:Y:S01]  /*118f0*/  IMAD.MOV.U32 R9, RZ, RZ, 0x40000040 ;  /* 0x40000040ff097424 */ /* 0x000fe200078e00ff */
[----:B------:R-:W-:Y:S02]  /*11900*/  R2UR UR12, R10 ;  /* 0x000000000a0c72ca */ /* 0x000fe400000e0000 */
[----:B------:R-:W-:Y:S01]  /*11910*/  R2UR UR13, R11 ;  /* 0x000000000b0d72ca */ /* 0x000fe200000e0000 */
[----:B------:R-:W-:Y:S02]  /*11920*/  WARPGROUP.DEPBAR.LE gsb0, 0x0 ;  /* 0x00008000000079c5 */ /* 0x000fe40000010000 */
        /* <DEDUP_REMOVED lines=11> */
[----:B------:R-:W-:Y:S02]  /*119e0*/  R2UR UR4, R10 ;  /* 0x000000000a0472ca */ /* 0x000fe400000e0000 */
[----:B------:R-:W-:Y:S01]  /*119f0*/  R2UR UR5, R11 ;  /* 0x000000000b0572ca */ /* 0x000fe200000e0000 */
[----:B------:R-:W-:Y:S02]  /*11a00*/  WARPGROUP.DEPBAR.LE gsb0, 0x0 ;  /* 0x00008000000079c5 */ /* 0x000fe40000010000 */
[----:B------:R-:W-:-:S06]  /*11a10*/  WARPGROUP.ARRIVE ;  /* 0x00000000000079c5 */ /* 0x000fcc0000000000 */
[----:B------:R-:W-:Y:S01]  /*11a20*/  QGMMA.64x32x32.F32.E4M3.E4M3 R40, gdesc[UR16], RZ, !UPT, gsb0 ;  /* 0x00600000102879f3 */ /* 0x000fe2000c0008ff */
[----:B------:R-:W-:Y:S02]  /*11a30*/  R2UR UR16, R10 ;  /* 0x000000000a1072ca */ /* 0x000fe400000e0000 */
[----:B------:R-:W-:Y:S02]  /*11a40*/  R2UR UR17, R11 ;  /* 0x000000000b1172ca */ /* 0x000fe400000e0000 */
[----:B------:R-:W-:Y:S01]  /*11a50*/  R2UR UR18, R6 ;  /* 0x00000000061272ca */ /* 0x000fe200000e0000 */
[----:B------:R-:W-:Y:S01]  /*11a60*/  VIADD R6, R12, 0x402 ;  /* 0x000004020c067836 */ /* 0x000fe20000000000 */
[----:B------:R-:W-:Y:S02]  /*11a70*/  R2UR UR19, R7 ;  /* 0x00000000071372ca */ /* 0x000fe400000e0000 */
[----:B------:R-:W-:Y:S02]  /*11a80*/  MOV R7, 0x40000040 ;  /* 0x4000004000077802 */ /* 0x000fe40000000f00 */
[----:B------:R-:W-:Y:S01]  /*11a90*/  R2UR UR6, R6 ;  /* 0x00000000060672ca */ /* 0x000fe200000e0000 */
[----:B------:R-:W-:Y:S01]  /*11aa0*/  VIADD R6, R12, 0x602 ;  /* 0x000006020c067836 */ /* 0x000fe20000000000 */
[----:B------:R-:W-:Y:S01]  /*11ab0*/  R2UR UR7, R7 ;  /* 0x00000000070772ca */ /* 0x000fe200000e0000 */
[----:B------:R-:W-:Y:S01]  /*11ac0*/  IMAD.MOV.U32 R7, RZ, RZ, 0x40000040 ;  /* 0x40000040ff077424 */ /* 0x000fe200078e00ff */
        /* <DEDUP_REMOVED lines=11> */
[----:B------:R-:W-:Y:S01]  /*11b80*/  QGMMA.64x32x32.F32.E4M3.E4M3 R120, gdesc[UR24], R120, gsb0 ;  /* 0x00600000187879f3 */ /* 0x000fe20008000878 */
[----:B------:R-:W-:Y:S01]  /*11b90*/  R2UR UR26, R14 ;  /* 0x000000000e1a72ca */ /* 0x000fe200000e0000 */
[----:B------:R-:W-:Y:S01]  /*11ba0*/  VIADD R14, R12, 0x404 ;  /* 0x000004040c0e7836 */ /* 0x000fe20000000000 */
[----:B------:R-:W-:Y:S01]  /*11bb0*/  R2UR UR27, R15 ;  /* 0x000000000f1b72ca */ /* 0x000fe200000e0000 */
[----:B------:R-:W-:Y:S01]  /*11bc0*/  IMAD.MOV.U32 R15, RZ, RZ, 0x40000040 ;  /* 0x40000040ff0f7424 */ /* 0x000fe200078e00ff */
[----:B------:R-:W-:Y:S02]  /*11bd0*/  WARPGROUP.DEPBAR.LE gsb0, 0x0 ;  /* 0x00008000000079c5 */ /* 0x000fe40000010000 */
[----:B------:R-:W-:-:S06]  /*11be0*/  WARPGROUP.ARRIVE ;  /* 0x00000000000079c5 */ /* 0x000fcc0000000000 */
[----:B------:R-:W-:Y:S01]  /*11bf0*/  QGMMA.64x32x32.F32.E4M3.E4M3 R104, gdesc[UR16], R104, gsb0 ;  /* 0x00600000106879f3 */ /* 0x000fe20008000868 */
[----:B------:R-:W-:Y:S01]  /*11c00*/  R2UR UR18, R8 ;  /* 0x00000000081272ca */ /* 0x000fe200000e0000 */
[----:B------:R-:W-:Y:S01]  /*11c10*/  VIADD R8, R4, 0x4 ;  /* 0x0000000404087836 */ /* 0x000fe20000000000 */
[----:B------:R-:W-:Y:S02]  /*11c20*/  R2UR UR19, R9 ;  /* 0x00000000091372ca */ /* 0x000fe400000e0000 */
[----:B------:R-:W-:Y:S02]  /*11c30*/  R2UR UR16, R10 ;  /* 0x000000000a1072ca */ /* 0x000fe400000e0000 */
[----:B------:R-:W-:Y:S02]  /*11c40*/  R2UR UR17, R11 ;  /* 0x000000000b1172ca */ /* 0x000fe400000e0000 */
[----:B------:R-:W-:Y:S02]  /*11c50*/  MOV R9, 0x40000040 ;  /* 0x4000004000097802 */ /* 0x000fe40000000f00 */
[----:B------:R-:W-:-:S02]  /*11c60*/  R2UR UR24, R8 ;  /* 0x00000000081872ca */ /* 0x000fc400000e0000 */
[----:B------:R-:W-:Y:S01]  /*11c70*/  R2UR UR25, R9 ;  /* 0x00000000091972ca */ /* 0x000fe200000e0000 */
[----:B------:R-:W-:Y:S02]  /*11c80*/  WARPGROUP.DEPBAR.LE gsb0, 0x0 ;  /* 0x00008000000079c5 */ /* 0x000fe40000010000 */
[----:B------:R-:W-:-:S06]  /*11c90*/  WARPGROUP.ARRIVE ;  /* 0x00000000000079c5 */ /* 0x000fcc0000000000 */
[----:B------:R-:W-:Y:S01]  /*11ca0*/  QGMMA.64x32x32.F32.E4M3.E4M3 R88, gdesc[UR12], R88, gsb0 ;  /* 0x006000000c5879f3 */ /* 0x000fe20008000858 */
        /* <DEDUP_REMOVED lines=22> */
[----:B------:R-:W-:Y:S01]  /*11e10*/  QGMMA.64x32x32.F32.E4M3.E4M3 R40, gdesc[UR16], R40, gsb0 ;  /* 0x00600000102879f3 */ /* 0x000fe20008000828 */
[----:B------:R-:W-:Y:S02]  /*11e20*/  R2UR UR16, R8 ;  /* 0x00000000081072ca */ /* 0x000fe400000e0000 */
[----:B------:R-:W-:Y:S02]  /*11e30*/  R2UR UR17, R9 ;  /* 0x00000000091172ca */ /* 0x000fe400000e0000 */
[----:B------:R-:W-:Y:S01]  /*11e40*/  R2UR UR18, R6 ;  /* 0x00000000061272ca */ /* 0x000fe200000e0000 */
[----:B------:R-:W-:Y:S01]  /*11e50*/  VIADD R6, R12, 0x204 ;  /* 0x000002040c067836 */ /* 0x000fe20000000000 */
[----:B------:R-:W-:Y:S01]  /*11e60*/  R2UR UR19, R7 ;  /* 0x00000000071372ca */ /* 0x000fe200000e0000 */
[----:B------:R-:W-:-:S03]  /*11e70*/  IMAD.MOV.U32 R7, RZ, RZ, 0x40000040 ;  /* 0x40000040ff077424 */ /* 0x000fc600078e00ff */
        /* <DEDUP_REMOVED lines=35> */
[----:B------:R-:W-:Y:S02]  /*120b0*/  R2UR UR17, R9 ;  /* 0x00000000091172ca */ /* 0x000fe400000e0000 */
[----:B------:R-:W-:Y:S02]  /*120c0*/  R2UR UR24, R6 ;  /* 0x00000000061872ca */ /* 0x000fe400000e0000 */
[----:B------:R-:W-:Y:S01]  /*120d0*/  R2UR UR25, R7 ;  /* 0x00000000071972ca */ /* 0x000fe200000e0000 */
[----:B------:R-:W-:-:S02]  /*120e0*/  WARPGROUP.DEPBAR.LE gsb0, 0x0 ;  /* 0x00008000000079c5 */ /* 0x000fc40000010000 */
[----:B------:R-:W-:-:S06]  /*120f0*/  WARPGROUP.ARRIVE ;  /* 0x00000000000079c5 */ /* 0x000fcc0000000000 */
[----:B------:R-:W-:Y:S03]  /*12100*/  QGMMA.64x32x32.F32.E4M3.E4M3 R88, gdesc[UR12], R88, gsb0 ;  /* 0x006000000c5879f3 */ /* 0x000fe60008000858 */
        /* <DEDUP_REMOVED lines=8> */
[----:B------:R-:W-:Y:S02]  /*12190*/  R2UR UR4, R6 ;  /* 0x00000000060472ca */ /* 0x000fe400000e0000 */
[----:B------:R-:W-:Y:S02]  /*121a0*/  R2UR UR5, R7 ;  /* 0x00000000070572ca */ /* 0x000fe400000e0000 */
[----:B------:R-:W-:Y:S01]  /*121b0*/  R2UR UR6, R14 ;  /* 0x000000000e0672ca */ /* 0x000fe200000e0000 */
[----:B------:R-:W-:Y:S01]  /*121c0*/  VIADD R14, R12, 0x206 ;  /* 0x000002060c0e7836 */ /* 0x000fe20000000000 */
[----:B------:R-:W-:Y:S02]  /*121d0*/  R2UR UR7, R15 ;  /* 0x000000000f0772ca */ /* 0x000fe400000e0000 */
[----:B------:R-:W-:Y:S01]  /*121e0*/  MOV R15, 0x40000040 ;  /* 0x40000040000f7802 */ /* 0x000fe20000000f00 */
[----:B------:R-:W-:-:S02]  /*121f0*/  WARPGROUP.DEPBAR.LE gsb0, 0x0 ;  /* 0x00008000000079c5 */ /* 0x000fc40000010000 */
        /* <DEDUP_REMOVED lines=9> */
[----:B------:R-:W-:Y:S01]  /*12290*/  WARPGROUP.ARRIVE ;  /* 0x00000000000079c5 */ /* 0x000fe20000000000 */
[----:B------:R-:W-:Y:S02]  /*122a0*/  FSEL R137, R120, -INF , P2 ;  /* 0xff80000078897808 */ /* 0x000fe40001000000 */
[----:B------:R-:W-:Y:S02]  /*122b0*/  FSEL R120, R121, -INF , P5 ;  /* 0xff80000079787808 */ /* 0x000fe40002800000 */
[----:B------:R-:W-:Y:S01]  /*122c0*/  FSEL R139, R124, -INF , P4 ;  /* 0xff8000007c8b7808 */ /* 0x000fe20002000000 */
[----:B------:R-:W-:Y:S01]  /*122d0*/  QGMMA.64x32x32.F32.E4M3.E4M3 R104, gdesc[UR4], R104, gsb0 ;  /* 0x00600000046879f3 */ /* 0x000fe20008000868 */
[----:B------:R-:W-:Y:S01]  /*122e0*/  R2UR UR6, R14 ;  /* 0x000000000e0672ca */ /* 0x000fe200000e0000 */
[----:B------:R-:W-:Y:S01]  /*122f0*/  VIADD R14, R12, 0x306 ;  /* 0x000003060c0e7836 */ /* 0x000fe20000000000 */
[----:B------:R-:W-:Y:S01]  /*12300*/  R2UR UR7, R15 ;  /* 0x000000000f0772ca */ /* 0x000fe200000e0000 */
[----:B------:R-:W-:Y:S01]  /*12310*/  IMAD.MOV.U32 R15, RZ, RZ, 0x40000040 ;  /* 0x40000040ff0f7424 */ /* 0x000fe200078e00ff */
[----:B------:R-:W-:-:S02]  /*12320*/  R2UR UR4, R6 ;  /* 0x00000000060472ca */ /* 0x000fc400000e0000 */
[----:B------:R-:W-:Y:S02]  /*12330*/  R2UR UR5, R7 ;  /* 0x00000000070572ca */ /* 0x000fe400000e0000 */
[----:B------:R-:W-:Y:S02]  /*12340*/  FMNMX.FTZ R0, R137, R120, !PT ;  /* 0x0000007889007209 */ /* 0x000fe40007810000 */
        /* <DEDUP_REMOVED lines=15> */
[----:B------:R-:W-:-:S02]  /*12440*/  FSEL R133, R133, -INF , P4 ;  /* 0xff80000085857808 */ /* 0x000fc40002000000 */
[----:B------:R-:W-:Y:S02]  /*12450*/  ISETP.GT.AND P2, PT, R20, 0x20, PT ;  /* 0x000000201400780c */ /* 0x000fe40003f44270 */
[----:B------:R-:W-:Y:S02]  /*12460*/  FMNMX.FTZ R0, R147, R0, !PT ;  /* 0x0000000093007209 */ /* 0x000fe40007810000 */
[----:B------:R-:W-:Y:S02]  /*12470*/  FSEL R129, R134, -INF , P5 ;  /* 0xff80000086817808 */ /* 0x000fe40002800000 */
[----:B------:R-:W-:Y:S02]  /*12480*/  ISETP.GT.AND P5, PT, R20, 0x21, PT ;  /* 0x000000211400780c */ /* 0x000fe40003fa4270 */
[----:B------:R-:W-:Y:S02]  /*12490*/  FMNMX.FTZ R0, R133, R0, !PT ;  /* 0x0000000085007209 */ /* 0x000fe40007810000 */
[----:B------:R-:W-:-:S02]  /*124a0*/  FSEL R135, R135, -INF , P4 ;  /* 0xff80000087877808 */ /* 0x000fc40002000000 */
[C---:B------:R-:W-:Y:S02]  /*124b0*/  ISETP.GT.AND P4, PT, R20.reuse, 0x28, PT ;  /* 0x000000281400780c */ /* 0x040fe40003f84270 */
[----:B------:R-:W-:Y:S02]  /*124c0*/  FSEL R127, R127, -INF , P1 ;  /* 0xff8000007f7f7808 */ /* 0x000fe40000800000 */
[----:B------:R-:W-:Y:S01]  /*124d0*/  ISETP.GT.AND P1, PT, R20, 0x29, PT ;  /* 0x000000291400780c */ /* 0x000fe20003f24270 */
[----:B------:R-:W-:Y:S02]  /*124e0*/  WARPGROUP.DEPBAR.LE gsb0, 0x0 ;  /* 0x00008000000079c5 */ /* 0x000fe40000010000 */
[----:B------:R-:W-:Y:S01]  /*124f0*/  WARPGROUP.ARRIVE ;  /* 0x00000000000079c5 */ /* 0x000fe20000000000 */
[----:B------:R-:W-:Y:S01]  /*12500*/  FSEL R151, R104, -INF , P2 ;  /* 0xff80000068977808 */ /* 0x000fe20001000000 */
[----:B------:R-:W-:Y:S01]  /*12510*/  VIADD R104, R12, 0x506 ;  /* 0x000005060c687836 */ /* 0x000fe20000000000 */
[----:B------:R-:W-:Y:S01]  /*12520*/  FSEL R155, R105, -INF , P5 ;  /* 0xff800000699b7808 */ /* 0x000fe20002800000 */
[----:B------:R-:W-:Y:S01]  /*12530*/  IMAD.MOV.U32 R105, RZ, RZ, 0x40000040 ;  /* 0x40000040ff697424 */ /* 0x000fe200078e00ff */
[----:B------:R-:W-:Y:S01]  /*12540*/  FMNMX.FTZ R0, R151, R0, !PT ;  /* 0x0000000097007209 */ /* 0x000fe20007810000 */
[----:B------:R-:W-:Y:S01]  /*12550*/  QGMMA.64x32x32.F32.E4M3.E4M3 R88, gdesc[UR4], R88, gsb0 ;  /* 0x00600000045879f3 */ /* 0x000fe20008000858 */
[----:B------:R-:W-:Y:S01]  /*12560*/  R2UR UR6, R14 ;  /* 0x000000000e0672ca */ /* 0x000fe200000e0000 */
[----:B------:R-:W-:Y:S01]  /*12570*/  VIADD R14, R12, 0x406 ;  /* 0x000004060c0e7836 */ /* 0x000fe20000000000 */
[----:B------:R-:W-:Y:S01]  /*12580*/  R2UR UR7, R15 ;  /* 0x000000000f0772ca */ /* 0x000fe200000e0000 */
[----:B------:R-:W-:Y:S01]  /*12590*/  IMAD.MOV.U32 R15, RZ, RZ, 0x40000040 ;  /* 0x40000040ff0f7424 */ /* 0x000fe200078e00ff */
[----:B------:R-:W-:-:S02]  /*125a0*/  R2UR UR4, R6 ;  /* 0x00000000060472ca */ /* 0x000fc400000e0000 */
[----:B------:R-:W-:Y:S02]  /*125b0*/  R2UR UR5, R7 ;  /* 0x00000000070572ca */ /* 0x000fe400000e0000 */
        /* <DEDUP_REMOVED lines=13> */
[----:B------:R-:W-:Y:S02]  /*12690*/  R2UR UR10, R104 ;  /* 0x00000000680a72ca */ /* 0x000fe400000e0000 */
[----:B------:R-:W-:Y:S02]  /*126a0*/  R2UR UR11, R105 ;  /* 0x00000000690b72ca */ /* 0x000fe400000e0000 */
        /* <DEDUP_REMOVED lines=10> */
[----:B------:R-:W-:Y:S01]  /*12750*/  ISETP.GT.AND P5, PT, R20, 0x41, PT ;  /* 0x000000411400780c */ /* 0x000fe20003fa4270 */
[----:B------:R-:W-:Y:S02]  /*12760*/  WARPGROUP.DEPBAR.LE gsb0, 0x0 ;  /* 0x00008000000079c5 */ /* 0x000fe40000010000 */
[----:B------:R-:W-:Y:S01]  /*12770*/  WARPGROUP.ARRIVE ;  /* 0x00000000000079c5 */ /* 0x000fe20000000000 */
[----:B------:R-:W-:Y:S02]  /*12780*/  FSEL R105, R88, -INF , P2 ;  /* 0xff80000058697808 */ /* 0x000fe40001000000 */
[----:B------:R-:W-:-:S02]  /*12790*/  FMNMX.FTZ R0, R117, R0, !PT ;  /* 0x0000000075007209 */ /* 0x000fc40007810000 */
[----:B------:R-:W-:Y:S01]  /*127a0*/  FSEL R119, R119, -INF , P4 ;  /* 0xff80000077777808 */ /* 0x000fe20002000000 */
[----:B------:R-:W-:Y:S01]  /*127b0*/  QGMMA.64x32x32.F32.E4M3.E4M3 R72, gdesc[UR4], R72, gsb0 ;  /* 0x00600000044879f3 */ /* 0x000fe20008000848 */
[----:B------:R-:W-:Y:S02]  /*127c0*/  R2UR UR6, R14 ;  /* 0x000000000e0672ca */ /* 0x000fe400000e0000 */
[----:B------:R-:W-:Y:S02]  /*127d0*/  R2UR UR7, R15 ;  /* 0x000000000f0772ca */ /* 0x000fe400000e0000 */
[----:B------:R-:W-:Y:S02]  /*127e0*/  R2UR UR4, R6 ;  /* 0x00000000060472ca */ /* 0x000fe400000e0000 */
[----:B------:R-:W-:Y:S02]  /*127f0*/  R2UR UR5, R7 ;  /* 0x00000000070572ca */ /* 0x000fe400000e0000 */
        /* <DEDUP_REMOVED lines=25> */
[C---:B------:R-:W-:Y:S01]  /*12990*/  ISETP.GT.AND P3, PT, R20.reuse, 0x60, PT ;  /* 0x000000601400780c */ /* 0x040fe20003f64270 */
[----:B------:R-:W-:Y:S02]  /*129a0*/  WARPGROUP.DEPBAR.LE gsb0, 0x0 ;  /* 0x00008000000079c5 */ /* 0x000fe40000010000 */
[----:B------:R-:W-:Y:S01]  /*129b0*/  WARPGROUP.ARRIVE ;  /* 0x00000000000079c5 */ /* 0x000fe20000000000 */
[----:B------:R-:W-:Y:S02]  /*129c0*/  FMNMX.FTZ R0, R177, R0, !PT ;  /* 0x00000000b1007209 */ /* 0x000fe40007810000 */
[----:B------:R-:W-:Y:S02]  /*129d0*/  FSEL R95, R95, -INF , P1 ;  /* 0xff8000005f5f7808 */ /* 0x000fe40000800000 */
[----:B------:R-:W-:Y:S01]  /*129e0*/  ISETP.GT.AND P1, PT, R20, 0x61, PT ;  /* 0x000000611400780c */ /* 0x000fe20003f24270 */
[----:B------:R-:W-:Y:S01]  /*129f0*/  QGMMA.64x32x32.F32.E4M3.E4M3 R56, gdesc[UR4], R56, gsb0 ;  /* 0x00600000043879f3 */ /* 0x000fe20008000838 */
[----:B------:R-:W-:-:S02]  /*12a00*/  R2UR UR7, R13 ;  /* 0x000000000d0772ca */ /* 0x000fc400000e0000 */
        /* <DEDUP_REMOVED lines=18> */
[----:B------:R-:W-:Y:S02]  /*12b30*/  IADD3 R12, R12, 0x606, RZ ;  /* 0x000006060c0c7810 */ /* 0x000fe40007ffe0ff */
[----:B------:R-:W-:Y:S02]  /*12b40*/  FSEL R75, R75, -INF , P1 ;  /* 0xff8000004b4b7808 */ /* 0x000fe40000800000 */
[----:B------:R-:W-:Y:S02]  /*12b50*/  ISETP.GT.AND P1, PT, R20, 0x78, PT ;  /* 0x000000781400780c */ /* 0x000fe40003f24270 */
[----:B------:R-:W-:Y:S02]  /*12b60*/  FSEL R81, R81, -INF , P3 ;  /* 0xff80000051517808 */ /* 0x000fe40001800000 */
[----:B------:R-:W-:Y:S02]  /*12b70*/  FMNMX.FTZ R0, R185, R0, !PT ;  /* 0x00000000b9007209 */ /* 0x000fe40007810000 */
[----:B------:R-:W-:-:S02]  /*12b80*/  R2UR UR6, R12 ;  /* 0x000000000c0672ca */ /* 0x000fc400000e0000 */
[----:B------:R-:W-:Y:S02]  /*12b90*/  FSEL R183, R78, -INF , P2 ;  /* 0xff8000004eb77808 */ /* 0x000fe40001000000 */
[----:B------:R-:W-:Y:S02]  /*12ba0*/  R2UR UR4, R6 ;  /* 0x00000000060472ca */ /* 0x000fe400000e0000 */
[----:B------:R-:W-:Y:S02]  /*12bb0*/  R2UR UR5, R7 ;  /* 0x00000000070572ca */ /* 0x000fe400000e0000 */
[----:B------:R-:W-:Y:S02]  /*12bc0*/  ISETP.GT.AND P2, PT, R20, 0x79, PT ;  /* 0x000000791400780c */ /* 0x000fe40003f44270 */
[----:B------:R-:W-:Y:S01]  /*12bd0*/  FSEL R187, R84, -INF , P1 ;  /* 0xff80000054bb7808 */ /* 0x000fe20000800000 */
[----:B------:R-:W-:Y:S02]  /*12be0*/  WARPGROUP.DEPBAR.LE gsb0, 0x0 ;  /* 0x00008000000079c5 */ /* 0x000fe40000010000 */
[----:B------:R-:W-:Y:S01]  /*12bf0*/  WARPGROUP.ARRIVE ;  /* 0x00000000000079c5 */ /* 0x000fe20000000000 */
[----:B------:R-:W-:-:S02]  /*12c00*/  FMNMX.FTZ R0, R81, R0, !PT ;  /* 0x0000000051007209 */ /* 0x000fc40007810000 */
[----:B------:R-:W-:Y:S02]  /*12c10*/  FSEL R79, R79, -INF , P5 ;  /* 0xff8000004f4f7808 */ /* 0x000fe40002800000 */
[----:B------:R-:W-:Y:S01]  /*12c20*/  ISETP.GT.AND P5, PT, R20, 0x80, PT ;  /* 0x000000801400780c */ /* 0x000fe20003fa4270 */
        /* <DEDUP_REMOVED lines=63> */
[----:B------:R-:W-:Y:S02]  /*13020*/  FMNMX.FTZ R0, R217, R0, !PT ;  /* 0x00000000d9007209 */ /* 0x000fe40007810000 */
[----:B------:R-:W-:Y:S02]  /*13030*/  FSEL R221, R53, -INF , P0 ;  /* 0xff80000035dd7808 */ /* 0x000fe40000000000 */
[----:B------:R-:W-:Y:S02]  /*13040*/  FMNMX.FTZ R0, R219, R0, !PT ;  /* 0x00000000db007209 */ /* 0x000fe40007810000 */
[----:B------:R-:W-:Y:S01]  /*13050*/  ISETP.GT.AND P0, PT, R20, 0xc1, PT ;  /* 0x000000c11400780c */ /* 0x000fe20003f04270 */
[----:B------:R-:W-:Y:S02]  /*13060*/  WARPGROUP.DEPBAR.LE gsb0, 0x0 ;  /* 0x00008000000079c5 */ /* 0x000fe40000010000 */
        /* <DEDUP_REMOVED lines=18> */
[----:B------:R-:W-:-:S02]  /*13190*/  FSEL R49, R46, -INF , P5 ;  /* 0xff8000002e317808 */ /* 0x000fc40002800000 */
[----:B------:R-:W-:Y:S02]  /*131a0*/  FSEL R237, R33, -INF , P4 ;  /* 0xff80000021ed7808 */ /* 0x000fe40002000000 */
[----:B------:R-:W-:Y:S02]  /*131b0*/  FMNMX.FTZ R0, R235, R0, !PT ;  /* 0x00000000eb007209 */ /* 0x000fe40007810000 */
[----:B------:R-:W-:Y:S02]  /*131c0*/  ISETP.GT.AND P5, PT, R20, 0xd8, PT ;  /* 0x000000d81400780c */ /* 0x000fe40003fa4270 */
[----:B------:R-:W-:Y:S02]  /*131d0*/  FMNMX.FTZ R0, R237, R0, !PT ;  /* 0x00000000ed007209 */ /* 0x000fe40007810000 */
[----:B------:R-:W-:Y:S02]  /*131e0*/  FSEL R33, R36, -INF , P5 ;  /* 0xff80000024217808 */ /* 0x000fe40002800000 */
[----:B------:R-:W-:-:S02]  /*131f0*/  ISETP.GT.AND P6, PT, R20, 0xd9, PT ;  /* 0x000000d91400780c */ /* 0x000fc40003fc4270 */
[----:B------:R-:W-:Y:S02]  /*13200*/  FMNMX.FTZ R0, R33, R0, !PT ;  /* 0x0000000021007209 */ /* 0x000fe40007810000 */
[----:B------:R-:W-:Y:S02]  /*13210*/  FSEL R37, R37, -INF , P6 ;  /* 0xff80000025257808 */ /* 0x000fe40003000000 */
[----:B------:R-:W-:Y:S02]  /*13220*/  FMNMX.FTZ R44, R21, R123, !PT ;  /* 0x0000007b152c7209 */ /* 0x000fe40007810000 */
[----:B------:R-:W-:Y:S02]  /*13230*/  FMNMX.FTZ R14, R37, R0, !PT ;  /* 0x00000000250e7209 */ /* 0x000fe40007810000 */
[----:B------:R-:W-:Y:S02]  /*13240*/  FMNMX.FTZ R44, R121, R44, !PT ;  /* 0x0000002c792c7209 */ /* 0x000fe40007810000 */
[----:B------:R-:W-:Y:S01]  /*13250*/  P2R R28, PR, RZ, 0x4 ;  /* 0x00000004ff1c7803 */ /* 0x000fe20000000000 */
[----:B------:R-:W0:Y:S01]  /*13260*/  SHFL.BFLY PT, R0, R14, 0x2, 0x1f ;  /* 0x0c401f000e007f89 */ /* 0x000e2200000e0000 */
[----:B------:R-:W-:-:S02]  /*13270*/  FMNMX.FTZ R46, R127, R44, !PT ;  /* 0x0000002c7f2e7209 */ /* 0x000fc40007810000 */
[----:B------:R-:W-:Y:S02]  /*13280*/  P2R R40, PR, RZ, 0x2 ;  /* 0x00000002ff287803 */ /* 0x000fe40000000000 */
[----:B------:R-:W-:Y:S02]  /*13290*/  FMNMX.FTZ R46, R141, R46, !PT ;  /* 0x0000002e8d2e7209 */ /* 0x000fe40007810000 */
[----:B------:R-:W-:Y:S02]  /*132a0*/  ISETP.GT.AND P1, PT, R20, 0xb9, PT ;  /* 0x000000b91400780c */ /* 0x000fe40003f24270 */
[----:B------:R-:W-:Y:S02]  /*132b0*/  FMNMX.FTZ R46, R131, R46, !PT ;  /* 0x0000002e832e7209 */ /* 0x000fe40007810000 */
[----:B------:R-:W-:Y:S02]  /*132c0*/  P2R R42, PR, RZ, 0x1 ;  /* 0x00000001ff2a7803 */ /* 0x000fe40000000000 */
[----:B------:R-:W-:-:S02]  /*132d0*/  FMNMX.FTZ R46, R129, R46, !PT ;  /* 0x0000002e812e7209 */ /* 0x000fc40007810000 */
[----:B------:R-:W-:Y:S02]  /*132e0*/  ISETP.GT.AND P0, PT, R20, 0xc0, PT ;  /* 0x000000c01400780c */ /* 0x000fe40003f04270 */
[----:B------:R-:W-:Y:S02]  /*132f0*/  FMNMX.FTZ R48, R135, R46, !PT ;  /* 0x0000002e87307209 */ /* 0x000fe40007810000 */
[----:B------:R-:W-:Y:S02]  /*13300*/  FSEL R55, R55, -INF , P1 ;  /* 0xff80000037377808 */ /* 0x000fe40000800000 */
[----:B------:R-:W-:Y:S02]  /*13310*/  FMNMX.FTZ R48, R149, R48, !PT ;  /* 0x0000003095307209 */ /* 0x000fe40007810000 */
[----:B------:R-:W-:Y:S02]  /*13320*/  FSEL R26, R26, -INF , P0 ;  /* 0xff8000001a1a7808 */ /* 0x000fe40000000000 */
[----:B0-----:R-:W-:-:S02]  /*13330*/  FMNMX.FTZ R24, R14, R0, !PT ;  /* 0x000000000e187209 */ /* 0x001fc40007810000 */
[----:B------:R-:W-:Y:S02]  /*13340*/  FMNMX.FTZ R48, R107, R48, !PT ;  /* 0x000000306b307209 */ /* 0x000fe40007810000 */
[----:B------:R-:W-:Y:S01]  /*13350*/  ISETP.NE.AND P0, PT, R42, RZ, PT ;  /* 0x000000ff2a00720c */ /* 0x000fe20003f05270 */
[----:B------:R-:W0:Y:S01]  /*13360*/  SHFL.BFLY PT, R0, R24, 0x1, 0x1f ;  /* 0x0c201f0018007f89 */ /* 0x000e2200000e0000 */
[----:B------:R-:W-:Y:S02]  /*13370*/  FMNMX.FTZ R48, R153, R48, !PT ;  /* 0x0000003099307209 */ /* 0x000fe40007810000 */
[----:B------:R-:W-:Y:S02]  /*13380*/  ISETP.NE.AND P1, PT, R40, RZ, PT ;  /* 0x000000ff2800720c */ /* 0x000fe40003f25270 */
[----:B------:R-:W-:Y:S02]  /*13390*/  FSEL R27, R27, -INF , P0 ;  /* 0xff8000001b1b7808 */ /* 0x000fe40000000000 */
[----:B------:R-:W-:-:S02]  /*133a0*/  FSEL R30, R30, -INF , P1 ;  /* 0xff8000001e1e7808 */ /* 0x000fc40000800000 */
[----:B------:R-:W-:Y:S02]  /*133b0*/  ISETP.NE.AND P0, PT, R136, RZ, PT ;  /* 0x000000ff8800720c */ /* 0x000fe40003f05270 */
[----:B0-----:R-:W-:-:S04]  /*133c0*/  FMNMX.FTZ R0, R24, R0, !PT ;  /* 0x0000000018007209 */ /* 0x001fc80007810000 */
[----:B------:R-:W-:Y:S01]  /*133d0*/  FSETP.NEU.FTZ.AND P2, PT, R0, -INF , PT ;  /* 0xff8000000000780b */ /* 0x000fe20003f5d000 */
[----:B------:R-:W-:-:S05]  /*133e0*/  FFMA.FTZ R12, R2, R0, -8 ;  /* 0xc1000000020c7423 */ /* 0x000fca0000010000 */
[----:B------:R-:W-:Y:S02]  /*133f0*/  FSEL R12, R12, RZ, P2 ;  /* 0x000000ff0c0c7208 */ /* 0x000fe40001000000 */
[----:B------:R-:W-:-:S03]  /*13400*/  ISETP.NE.AND P2, PT, R28, RZ, PT ;  /* 0x000000ff1c00720c */ /* 0x000fc60003f45270 */
[C-C-:B------:R-:W-:Y:S01]  /*13410*/  FFMA.FTZ R50, R2.reuse, R105, -R12.reuse ;  /* 0x0000006902327223 */ /* 0x140fe2000001080c */
[----:B------:R-:W-:-:S01]  /*13420*/  FFMA.FTZ R13, R2, R13, -R12 ;  /* 0x0000000d020d7223 */ /* 0x000fc2000001080c */
[C-C-:B------:R-:W-:Y:S01]  /*13430*/  FFMA.FTZ R40, R2.reuse, R161, -R12.reuse ;  /* 0x000000a102287223 */ /* 0x140fe2000001080c */
[----:B------:R-:W-:Y:S01]  /*13440*/  FSEL R161, R31, -INF , P2 ;  /* 0xff8000001fa17808 */ /* 0x000fe20001000000 */
[----:B------:R0:W-:Y:S01]  /*13450*/  MUFU.EX2 R44, R50 ;  /* 0x00000032002c7308 */ /* 0x0001e20000000800 */
[----:B------:R-:W-:-:S01]  /*13460*/  FFMA.FTZ R20, R2, R139, -R12 ;  /* 0x0000008b02147223 */ /* 0x000fc2000001080c */
[C-C-:B------:R-:W-:Y:S01]  /*13470*/  FFMA.FTZ R139, R2.reuse, R145, -R12.reuse ;  /* 0x00000091028b7223 */ /* 0x140fe2000001080c */
[----:B------:R-:W-:-:S01]  /*13480*/  FFMA.FTZ R145, R2, R163, -R12 ;  /* 0x000000a302917223 */ /* 0x000fc2000001080c */
[----:B------:R-:W-:Y:S01]  /*13490*/  FSEL R163, R34, -INF , P3 ;  /* 0xff80000022a37808 */ /* 0x000fe20001800000 */
[----:B------:R-:W-:-:S01]  /*134a0*/  FFMA.FTZ R42, R2, R165, -R12 ;  /* 0x000000a5022a7223 */ /* 0x000fc2000001080c */
[----:B------:R-:W-:Y:S01]  /*134b0*/  FSEL R165, R35, -INF , P4 ;  /* 0xff80000023a57808 */ /* 0x000fe20002000000 */
[----:B------:R-:W-:-:S01]  /*134c0*/  FFMA.FTZ R105, R2, R167, -R12 ;  /* 0x000000a702697223 */ /* 0x000fc2000001080c */
[C-C-:B------:R-:W-:Y:S01]  /*134d0*/  FFMA.FTZ R171, R2.reuse, R171, -R12.reuse ;  /* 0x000000ab02ab7223 */ /* 0x140fe2000001080c */
[----:B0-----:R-:W-:Y:S01]  /*134e0*/  FMNMX.FTZ R50, R111, R48, !PT ;  /* 0x000000306f327209 */ /* 0x001fe20007810000 */
[--C-:B------:R-:W-:Y:S01]  /*134f0*/  FFMA.FTZ R14, R2, R137, -R12.reuse ;  /* 0x00000089020e7223 */ /* 0x100fe2000001080c */
[----:B------:R-:W-:Y:S01]  /*13500*/  FSEL R167, R38, -INF , P5 ;  /* 0xff80000026a77808 */ /* 0x000fe20002800000 */
        /* <DEDUP_REMOVED lines=10> */
[C-C-:B------:R-:W-:Y:S01]  /*135b0*/  FFMA.FTZ R28, R2.reuse, R147, -R12.reuse ;  /* 0x00000093021c7223 */ /* 0x140fe2000001080c */
[----:B0-----:R-:W-:Y:S01]  /*135c0*/  FSEL R171, R39, -INF , P6 ;  /* 0xff80000027ab7808 */ /* 0x001fe20003000000 */
[C-C-:B------:R-:W-:Y:S01]  /*135d0*/  FFMA.FTZ R32, R2.reuse, R151, -R12.reuse ;  /* 0x0000009702207223 */ /* 0x140fe2000001080c */
[----:B------:R-:W-:Y:S01]  /*135e0*/  FMNMX.FTZ R52, R119, R50, !PT ;  /* 0x0000003277347209 */ /* 0x000fe20007810000 */
[C-C-:B------:R-:W-:Y:S01]  /*135f0*/  FFMA.FTZ R143, R2.reuse, R155, -R12.reuse ;  /* 0x0000009b028f7223 */ /* 0x140fe2000001080c */
[----:B------:R-:W-:-:S01]  /*13600*/  FFMA.FTZ R36, R2, R157, -R12 ;  /* 0x0000009d02247223 */ /* 0x000fc2000001080c */
        /* <DEDUP_REMOVED lines=50> */
[C-C-:B-1----:R-:W-:Y:S01]  /*13930*/  FFMA.FTZ R177, R2.reuse, R237, -R12.reuse ;  /* 0x000000ed02b17223 */ /* 0x142fe2000001080c */
[----:B------:R-:W-:-:S01]  /*13940*/  FFMA.FTZ R33, R2, R33, -R12 ;  /* 0x0000002102217223 */ /* 0x000fc2000001080c */
[----:B------:R-:W0:Y:S01]  /*13950*/  MUFU.EX2 R125, R125 ;  /* 0x0000007d007d7308 */ /* 0x000e220000000800 */
[----:B------:R-:W-:-:S02]  /*13960*/  FMNMX.FTZ R58, R83, R58, !PT ;  /* 0x0000003a533a7209 */ /* 0x000fc40007810000 */
[----:B------:R-:W-:Y:S02]  /*13970*/  ISETP.NE.AND P2, PT, R140, RZ, PT ;  /* 0x000000ff8c00720c */ /* 0x000fe40003f45270 */
[----:B------:R-:W-:-:S03]  /*13980*/  FMNMX.FTZ R58, R57, R58, !PT ;  /* 0x0000003a393a7209 */ /* 0x000fc60007810000 */
[----:B------:R-:W-:Y:S01]  /*13990*/  MUFU.EX2 R24, R24 ;  /* 0x0000001800187308 */ /* 0x000fe20000000800 */
[----:B------:R-:W-:-:S04]  /*139a0*/  FMNMX.FTZ R60, R87, R58, !PT ;  /* 0x0000003a573c7209 */ /* 0x000fc80007810000 */
[----:B------:R-:W-:-:S03]  /*139b0*/  FMNMX.FTZ R60, R61, R60, !PT ;  /* 0x0000003c3d3c7209 */ /* 0x000fc60007810000 */
[----:B------:R-:W-:Y:S01]  /*139c0*/  MUFU.EX2 R139, R139 ;  /* 0x0000008b008b7308 */ /* 0x000fe20000000800 */
[----:B------:R-:W-:Y:S02]  /*139d0*/  FMNMX.FTZ R60, R59, R60, !PT ;  /* 0x0000003c3b3c7209 */ /* 0x000fe40007810000 */
[----:B0-----:R-:W-:Y:S02]  /*139e0*/  F2FP.SATFINITE.E4M3.F32.PACK_AB_MERGE_C R224, R125, R20, RZ ;  /* 0x000000147de0723e */ /* 0x001fe400048070ff */
[----:B------:R-:W-:Y:S02]  /*139f0*/  FMNMX.FTZ R60, R65, R60, !PT ;  /* 0x0000003c413c7209 */ /* 0x000fe40007810000 */
[----:B------:R-:W-:Y:S01]  /*13a00*/  F2FP.SATFINITE.E4M3.F32.PACK_AB_MERGE_C R224, R137, R14, R224 ;  /* 0x0000000e89e0723e */ /* 0x000fe200048070e0 */
[----:B------:R-:W-:Y:S01]  /*13a10*/  MUFU.EX2 R28, R28 ;  /* 0x0000001c001c7308 */ /* 0x000fe20000000800 */
[----:B------:R-:W-:-:S04]  /*13a20*/  FMNMX.FTZ R62, R63, R60, !PT ;  /* 0x0000003c3f3e7209 */ /* 0x000fc80007810000 */
[----:B------:R-:W-:-:S03]  /*13a30*/  FMNMX.FTZ R62, R69, R62, !PT ;  /* 0x0000003e453e7209 */ /* 0x000fc60007810000 */
[----:B------:R-:W0:Y:S01]  /*13a40*/  MUFU.EX2 R133, R133 ;  /* 0x0000008500857308 */ /* 0x000e220000000800 */
[----:B------:R-:W-:-:S04]  /*13a50*/  FMNMX.FTZ R62, R67, R62, !PT ;  /* 0x0000003e433e7209 */ /* 0x000fc80007810000 */
        /* <DEDUP_REMOVED lines=30> */
[----:B------:R-:W-:Y:S01]  /*13c40*/  FMNMX.FTZ R13, R171, R68, !PT ;  /* 0x00000044ab0d7209 */ /* 0x000fe20007810000 */
[----:B------:R-:W-:-:S04]  /*13c50*/  FFMA.FTZ R68, R2, R215, -R12 ;  /* 0x000000d702447223 */ /* 0x000fc8000001080c */
[----:B------:R-:W1:Y:S02]  /*13c60*/  SHFL.BFLY PT, R72, R13, 0x2, 0x1f ;  /* 0x0c401f000d487f89 */ /* 0x000e6400000e0000 */
        /* <DEDUP_REMOVED lines=8> */
[C-C-:B------:R-:W-:Y:S01]  /*13cf0*/  FFMA.FTZ R72, R2.reuse, R223, -R12.reuse ;  /* 0x000000df02487223 */ /* 0x140fe2000001080c */
[----:B------:R-:W-:-:S01]  /*13d00*/  FFMA.FTZ R12, R2, R37, -R12 ;  /* 0x00000025020c7223 */ /* 0x000fc2000001080c */
[----:B------:R-:W-:Y:S02]  /*13d10*/  MUFU.EX2 R73, R73 ;  /* 0x0000004900497308 */ /* 0x000fe40000000800 */
[----:B------:R-:W1:Y:S01]  /*13d20*/  SHFL.BFLY PT, R13, R78, 0x1, 0x1f ;  /* 0x0c201f004e0d7f89 */ /* 0x000e6200000e0000 */
[----:B0-----:R-:W-:-:S05]  /*13d30*/  F2FP.SATFINITE.E4M3.F32.PACK_AB_MERGE_C R202, R101, R50, RZ ;  /* 0x0000003265ca723e */ /* 0x001fca00048070ff */
[----:B------:R-:W-:Y:S01]  /*13d40*/  MUFU.EX2 R54, R179 ;  /* 0x000000b300367308 */ /* 0x000fe20000000800 */
[----:B------:R-:W-:-:S07]  /*13d50*/  F2FP.SATFINITE.E4M3.F32.PACK_AB_MERGE_C R202, R147, R48, R202 ;  /* 0x0000003093ca723e */ /* 0x000fce00048070ca */
[----:B------:R-:W0:Y:S08]  /*13d60*/  MUFU.EX2 R77, R77 ;  /* 0x0000004d004d7308 */ /* 0x000e300000000800 */
[----:B------:R-:W-:Y:S01]  /*13d70*/  MUFU.EX2 R56, R185 ;  /* 0x000000b900387308 */ /* 0x000fe20000000800 */
[----:B-1----:R-:W-:-:S04]  /*13d80*/  FMNMX.FTZ R13, R78, R13, !PT ;  /* 0x0000000d4e0d7209 */ /* 0x002fc80007810000 */
[----:B------:R-:W-:Y:S01]  /*13d90*/  FSETP.NEU.FTZ.AND P1, PT, R13, -INF , PT ;  /* 0xff8000000d00780b */ /* 0x000fe20003f3d000 */
[----:B------:R-:W-:-:S02]  /*13da0*/  FFMA.FTZ R92, R2, R13, -8 ;  /* 0xc1000000025c7423 */ /* 0x000fc4000001000d */
[----:B------:R-:W-:Y:S01]  /*13db0*/  MUFU.EX2 R81, R81 ;  /* 0x0000005100517308 */ /* 0x000fe20000000800 */
[----:B0-----:R-:W-:Y:S02]  /*13dc0*/  F2FP.SATFINITE.E4M3.F32.PACK_AB_MERGE_C R204, R77, R54, RZ ;  /* 0x000000364dcc723e */ /* 0x001fe400048070ff */
[----:B------:R-:W-:Y:S02]  /*13dd0*/  FSEL R92, R92, RZ, P1 ;  /* 0x000000ff5c5c7208 */ /* 0x000fe40000800000 */
[----:B------:R-:W-:-:S03]  /*13de0*/  ISETP.GE.AND P1, PT, R138, 0xe1, PT ;  /* 0x000000e18a00780c */ /* 0x000fc60003f26270 */
        /* <DEDUP_REMOVED lines=18> */
[----:B------:R-:W-:-:S02]  /*13f10*/  @!P2 VIADD R61, R3, 0x2e840 ;  /* 0x0002e840033da836 */ /* 0x000fc40000000000 */
[----:B------:R-:W-:-:S01]  /*13f20*/  FFMA.FTZ R98, R2, R153, -R92 ;  /* 0x0000009902627223 */ /* 0x000fc2000001085c */
[C-C-:B------:R-:W-:Y:S01]  /*13f30*/  FFMA.FTZ R127, R2.reuse, R111, -R92.reuse ;  /* 0x0000006f027f7223 */ /* 0x140fe2000001085c */
[----:B------:R-:W-:-:S01]  /*13f40*/  FFMA.FTZ R84, R2, R159, -R92 ;  /* 0x0000009f02547223 */ /* 0x000fc2000001085c */
[C-C-:B------:R-:W-:Y:S01]  /*13f50*/  FFMA.FTZ R111, R2.reuse, R115, -R92.reuse ;  /* 0x00000073026f7223 */ /* 0x140fe2000001085c */
[----:B------:R-:W-:Y:S01]  /*13f60*/  @!P2 PRMT R61, RZ, 0x654, R61 ;  /* 0x00000654ff3da816 */ /* 0x000fe2000000003d */
[----:B------:R-:W1:Y:S01]  /*13f70*/  MUFU.EX2 R94, R94 ;  /* 0x0000005e005e7308 */ /* 0x000e620000000800 */
[----:B------:R-:W-:-:S01]  /*13f80*/  FFMA.FTZ R100, R2, R113, -R92 ;  /* 0x0000007102647223 */ /* 0x000fc2000001085c */
[C-C-:B------:R-:W-:Y:S01]  /*13f90*/  FFMA.FTZ R113, R2.reuse, R119, -R92.reuse ;  /* 0x0000007702717223 */ /* 0x140fe2000001085c */
[----:B------:R2:W-:Y:S01]  /*13fa0*/  @!P2 SYNCS.ARRIVE.TRANS64.RED.A1T0 RZ, [R61+URZ], RZ ;  /* 0x000000ff3dffa9a7 */ /* 0x0005e2000810043f */
[----:B------:R-:W-:-:S01]  /*13fb0*/  FFMA.FTZ R15, R2, R15, -R92 ;  /* 0x0000000f020f7223 */ /* 0x000fc2000001085c */
[C-C-:B------:R-:W-:Y:S01]  /*13fc0*/  FFMA.FTZ R86, R2.reuse, R91, -R92.reuse ;  /* 0x0000005b02567223 */ /* 0x140fe2000001085c */
[----:B------:R-:W-:-:S01]  /*13fd0*/  FFMA.FTZ R91, R2, R89, -R92 ;  /* 0x00000059025b7223 */ /* 0x000fc2000001085c */
[----:B------:R-:W-:Y:S01]  /*13fe0*/  FFMA.FTZ R104, R2, R95, -R92 ;  /* 0x0000005f02687223 */ /* 0x000fe2000001085c */
        /* <DEDUP_REMOVED lines=10> */
[----:B------:R-:W-:Y:S01]  /*14090*/  FADD.FTZ R87, R125, R108 ;  /* 0x0000006c7d577221 */ /* 0x000fe20000010000 */
[----:B------:R-:W-:-:S01]  /*140a0*/  FFMA.FTZ R108, R2, R59, -R92 ;  /* 0x0000003b026c7223 */ /* 0x000fc2000001085c */
[C-C-:B------:R-:W-:Y:S01]  /*140b0*/  FFMA.FTZ R75, R2.reuse, R75, -R92.reuse ;  /* 0x0000004b024b7223 */ /* 0x140fe2000001085c */
[----:B------:R-:W-:-:S01]  /*140c0*/  FFMA.FTZ R97, R2, R183, -R92 ;  /* 0x000000b702617223 */ /* 0x000fc2000001085c */
[----:B------:R-:W-:Y:S01]  /*140d0*/  FADD.FTZ R116, R24, R87 ;  /* 0x0000005718747221 */ /* 0x000fe20000010000 */
[----:B------:R-:W-:-:S01]  /*140e0*/  FFMA.FTZ R110, R2, R79, -R92 ;  /* 0x0000004f026e7223 */ /* 0x000fc2000001085c */
[----:B------:R-:W1:Y:S01]  /*140f0*/  MUFU.EX2 R80, R80 ;  /* 0x0000005000507308 */ /* 0x000e620000000800 */
[----:B---3--:R-:W-:-:S01]  /*14100*/  FADD.FTZ R114, R121, R114 ;  /* 0x0000007279727221 */ /* 0x008fc20000010000 */
[----:B------:R-:W-:Y:S01]  /*14110*/  FADD.FTZ R59, R139, R116 ;  /* 0x000000748b3b7221 */ /* 0x000fe20000010000 */
[----:B------:R-:W-:-:S01]  /*14120*/  FFMA.FTZ R116, R2, R63, -R92 ;  /* 0x0000003f02747223 */ /* 0x000fc2000001085c */
[C-C-:B------:R-:W-:Y:S01]  /*14130*/  FFMA.FTZ R79, R2.reuse, R189, -R92.reuse ;  /* 0x000000bd024f7223 */ /* 0x140fe2000001085c */
[----:B------:R-:W-:-:S01]  /*14140*/  FFMA.FTZ R57, R2, R57, -R92 ;  /* 0x0000003902397223 */ /* 0x000fc2000001085c */
[C-C-:B------:R-:W-:Y:S01]  /*14150*/  FFMA.FTZ R53, R2.reuse, R53, -R92.reuse ;  /* 0x0000003502357223 */ /* 0x140fe2000001085c */
[----:B------:R-:W-:-:S01]  /*14160*/  FFMA.FTZ R71, R2, R71, -R92 ;  /* 0x0000004702477223 */ /* 0x000fc2000001085c */
[----:B------:R-:W3:Y:S01]  /*14170*/  MUFU.EX2 R96, R96 ;  /* 0x0000006000607308 */ /* 0x000ee20000000800 */
[----:B0-----:R-:W-:-:S01]  /*14180*/  FADD.FTZ R87, R37, R114 ;  /* 0x0000007225577221 */ /* 0x001fc20000010000 */
[----:B------:R-:W-:Y:S01]  /*14190*/  FADD.FTZ R114, R28, R59 ;  /* 0x0000003b1c727221 */ /* 0x000fe20000010000 */
[----:B------:R-:W-:-:S01]  /*141a0*/  FFMA.FTZ R59, R2, R65, -R92 ;  /* 0x00000041023b7223 */ /* 0x000fc2000001085c */
[C-C-:B------:R-:W-:Y:S01]  /*141b0*/  FFMA.FTZ R51, R2.reuse, R51, -R92.reuse ;  /* 0x0000003302337223 */ /* 0x140fe2000001085c */
[----:B------:R-:W-:-:S01]  /*141c0*/  FFMA.FTZ R225, R2, R225, -R92 ;  /* 0x000000e102e17223 */ /* 0x000fc2000001085c */
[----:B--2---:R-:W-:Y:S01]  /*141d0*/  FADD.FTZ R61, R133, R114 ;  /* 0x00000072853d7221 */ /* 0x004fe20000010000 */
[----:B------:R-:W-:-:S01]  /*141e0*/  FFMA.FTZ R114, R2, R67, -R92 ;  /* 0x0000004302727223 */ /* 0x000fc2000001085c */
[----:B------:R-:W0:Y:S01]  /*141f0*/  MUFU.EX2 R123, R123 ;  /* 0x0000007b007b7308 */ /* 0x000e220000000800 */
[----:B-1----:R-:W-:-:S01]  /*14200*/  FADD.FTZ R87, R80, R87 ;  /* 0x0000005750577221 */ /* 0x002fc20000010000 */
[C-C-:B------:R-:W-:Y:S01]  /*14210*/  FFMA.FTZ R67, R2.reuse, R49, -R92.reuse ;  /* 0x0000003102437223 */ /* 0x140fe2000001085c */
[----:B------:R-:W-:-:S01]  /*14220*/  FFMA.FTZ R49, R2, R47, -R92 ;  /* 0x0000002f02317223 */ /* 0x000fc2000001085c */
[C-C-:B------:R-:W-:Y:S01]  /*14230*/  FFMA.FTZ R55, R2.reuse, R55, -R92.reuse ;  /* 0x0000003702377223 */ /* 0x140fe2000001085c */
[----:B------:R-:W-:Y:S01]  /*14240*/  F2FP.SATFINITE.E4M3.F32.PACK_AB_MERGE_C R94, R121, R94, RZ ;  /* 0x0000005e795e723e */ /* 0x000fe200048070ff */
[C-C-:B------:R-:W-:Y:S01]  /*14250*/  FFMA.FTZ R30, R2.reuse, R30, -R92.reuse ;  /* 0x0000001e021e7223 */ /* 0x140fe2000001085c */
[----:B------:R-:W-:-:S01]  /*14260*/  FFMA.FTZ R161, R2, R161, -R92 ;  /* 0x000000a102a17223 */ /* 0x000fc2000001085c */
[----:B------:R-:W1:Y:S01]  /*14270*/  MUFU.EX2 R82, R82 ;  /* 0x0000005200527308 */ /* 0x000e620000000800 */
[----:B---3--:R-:W-:-:S01]  /*14280*/  FADD.FTZ R118, R96, R87 ;  /* 0x0000005760767221 */ /* 0x008fc20000010000 */
[C-C-:B------:R-:W-:Y:S01]  /*14290*/  FFMA.FTZ R163, R2.reuse, R163, -R92.reuse ;  /* 0x000000a302a37223 */ /* 0x140fe2000001085c */
[----:B------:R-:W-:-:S01]  /*142a0*/  FFMA.FTZ R165, R2, R165, -R92 ;  /* 0x000000a502a57223 */ /* 0x000fc2000001085c */
[----:B------:R-:W-:Y:S01]  /*142b0*/  FFMA.FTZ R167, R2, R167, -R92 ;  /* 0x000000a702a77223 */ /* 0x000fe2000001085c */
[----:B------:R-:W-:Y:S01]  /*142c0*/  IMAD.MOV.U32 R87, RZ, RZ, RZ ;  /* 0x000000ffff577224 */ /* 0x000fe200078e00ff */
[----:B------:R-:W-:-:S02]  /*142d0*/  F2FP.SATFINITE.E4M3.F32.PACK_AB_MERGE_C R204, R73, R52, R204 ;  /* 0x0000003449cc723e */ /* 0x000fc400048070cc */
[----:B------:R-:W2:Y:S01]  /*142e0*/  MUFU.EX2 R107, R107 ;  /* 0x0000006b006b7308 */ /* 0x000ea20000000800 */
[----:B0-----:R-:W-:-:S01]  /*142f0*/  FADD.FTZ R63, R123, R118 ;  /* 0x000000767b3f7221 */ /* 0x001fc20000010000 */
[----:B------:R-:W-:Y:S01]  /*14300*/  FADD.FTZ R118, R32, R61 ;  /* 0x0000003d20767221 */ /* 0x000fe20000010000 */
[----:B------:R-:W-:-:S01]  /*14310*/  FFMA.FTZ R61, R2, R41, -R92 ;  /* 0x00000029023d7223 */ /* 0x000fc2000001085c */
[----:B------:R-:W-:Y:S02]  /*14320*/  F2FP.SATFINITE.E4M3.F32.PACK_AB_MERGE_C R227, R123, R96, RZ ;  /* 0x000000607be3723e */ /* 0x000fe400048070ff */
[----:B------:R-:W-:-:S02]  /*14330*/  FADD.FTZ R41, R143, R118 ;  /* 0x000000768f297221 */ /* 0x000fc40000010000 */
[----:B------:R-:W0:Y:S01]  /*14340*/  MUFU.EX2 R98, R98 ;  /* 0x0000006200627308 */ /* 0x000e220000000800 */
[----:B-1----:R-:W-:-:S01]  /*14350*/  FADD.FTZ R120, R82, R63 ;  /* 0x0000003f52787221 */ /* 0x002fc20000010000 */
[----:B------:R-:W-:Y:S01]  /*14360*/  FADD.FTZ R118, R36, R41 ;  /* 0x0000002924767221 */ /* 0x000fe20000010000 */
[----:B------:R-:W-:-:S01]  /*14370*/  FFMA.FTZ R63, R2, R45, -R92 ;  /* 0x0000002d023f7223 */ /* 0x000fc2000001085c */
[----:B------:R-:W-:Y:S01]  /*14380*/  F2FP.SATFINITE.E4M3.F32.PACK_AB_MERGE_C R227, R80, R37, R227 ;  /* 0x0000002550e3723e */ /* 0x000fe200048070e3 */
[----:B------:R-:W-:-:S02]  /*14390*/  IMAD.MOV.U32 R80, RZ, RZ, R87 ;  /* 0x000000ffff507224 */ /* 0x000fc400078e0057 */
[----:B------:R-:W-:Y:S01]  /*143a0*/  IMAD.MOV.U32 R37, RZ, RZ, R87 ;  /* 0x000000ffff257224 */ /* 0x000fe200078e0057 */
[----:B------:R-:W1:Y:S01]  /*143b0*/  MUFU.EX2 R127, R127 ;  /* 0x0000007f007f7308 */ /* 0x000e620000000800 */
[----:B--2---:R-:W-:-:S07]  /*143c0*/  FADD.FTZ R65, R107, R120 ;  /* 0x000000786b417221 */ /* 0x004fce0000010000 */
[----:B------:R-:W2:Y:S01]  /*143d0*/  MUFU.EX2 R84, R84 ;  /* 0x0000005400547308 */ /* 0x000ea20000000800 */
[----:B0-----:R-:W-:-:S01]  /*143e0*/  FADD.FTZ R120, R98, R65 ;  /* 0x0000004162787221 */ /* 0x001fc20000010000 */
[----:B------:R-:W-:Y:S01]  /*143f0*/  FFMA.FTZ R65, R2, R43, -R92 ;  /* 0x0000002b02417223 */ /* 0x000fe2000001085c */
[----:B------:R-:W-:-:S04]  /*14400*/  FADD.FTZ R43, R109, R118 ;  /* 0x000000766d2b7221 */ /* 0x000fc80000010000 */
[----:B------:R-:W-:Y:S01]  /*14410*/  FADD.FTZ R118, R40, R43 ;  /* 0x0000002b28767221 */ /* 0x000fe20000010000 */
[----:B------:R-:W0:Y:S01]  /*14420*/  MUFU.EX2 R111, R111 ;  /* 0x0000006f006f7308 */ /* 0x000e220000000800 */
[----:B-1----:R-:W-:-:S01]  /*14430*/  FADD.FTZ R45, R127, R120 ;  /* 0x000000787f2d7221 */ /* 0x002fc20000010000 */
[----:B------:R-:W-:Y:S01]  /*14440*/  F2FP.SATFINITE.E4M3.F32.PACK_AB_MERGE_C R221, R127, R98, RZ ;  /* 0x000000627fdd723e */ /* 0x000fe200048070ff */
[----:B------:R-:W-:-:S03]  /*14450*/  FADD.FTZ R43, R145, R118 ;  /* 0x00000076912b7221 */ /* 0x000fc60000010000 */
[----:B------:R-:W-:Y:S01]  /*14460*/  F2FP.SATFINITE.E4M3.F32.PACK_AB_MERGE_C R221, R107, R82, R221 ;  /* 0x000000526bdd723e */ /* 0x000fe200048070dd */
[----:B------:R-:W-:-:S01]  /*14470*/  FADD.FTZ R118, R42, R43 ;  /* 0x0000002b2a767221 */ /* 0x000fc20000010000 */
[----:B------:R-:W1:Y:S01]  /*14480*/  MUFU.EX2 R100, R100 ;  /* 0x0000006400647308 */ /* 0x000e620000000800 */
[----:B--2---:R-:W-:-:S01]  /*14490*/  FADD.FTZ R120, R84, R45 ;  /* 0x0000002d54787221 */ /* 0x004fc20000010000 */
[----:B------:R-:W-:Y:S01]  /*144a0*/  FFMA.FTZ R43, R2, R26, -R92 ;  /* 0x0000001a022b7223 */ /* 0x000fe2000001085c */
[----:B------:R-:W-:-:S05]  /*144b0*/  IMAD.MOV.U32 R82, RZ, RZ, R87 ;  /* 0x000000ffff527224 */ /* 0x000fca00078e0057 */
[----:B------:R-:W2:Y:S01]  /*144c0*/  MUFU.EX2 R113, R113 ;  /* 0x0000007100717308 */ /* 0x000ea20000000800 */
[----:B0-----:R-:W-:-:S07]  /*144d0*/  FADD.FTZ R45, R111, R120 ;  /* 0x000000786f2d7221 */ /* 0x001fce0000010000 */
[----:B------:R-:W0:Y:S01]  /*144e0*/  MUFU.EX2 R15, R15 ;  /* 0x0000000f000f7308 */ /* 0x000e220000000800 */
[----:B-1----:R-:W-:-:S01]  /*144f0*/  FADD.FTZ R120, R100, R45 ;  /* 0x0000002d64787221 */ /* 0x002fc20000010000 */
[----:B------:R-:W-:-:S04]  /*14500*/  FADD.FTZ R45, R117, R118 ;  /* 0x00000076752d7221 */ /* 0x000fc80000010000 */
[----:B------:R-:W-:Y:S01]  /*14510*/  FADD.FTZ R118, R44, R45 ;  /* 0x0000002d2c767221 */ /* 0x000fe20000010000 */
[----:B------:R-:W-:-:S01]  /*14520*/  FFMA.FTZ R45, R2, R27, -R92 ;  /* 0x0000001b022d7223 */ /* 0x000fc2000001085c */
[----:B------:R-:W1:Y:S01]  /*14530*/  MUFU.EX2 R86, R86 ;  /* 0x0000005600567308 */ /* 0x000e620000000800 */
[----:B--2---:R-:W-:-:S01]  /*14540*/  FADD.FTZ R120, R113, R120 ;  /* 0x0000007871787221 */ /* 0x004fc20000010000 */
[----:B------:R-:W-:Y:S01]  /*14550*/  FFMA.FTZ R92, R2, R171, -R92 ;  /* 0x000000ab025c7223 */ /* 0x000fe2000001085c */
[----:B------:R-:W-:Y:S01]  /*14560*/  F2FP.SATFINITE.E4M3.F32.PACK_AB_MERGE_C R100, R113, R100, RZ ;  /* 0x000000647164723e */ /* 0x000fe200048070ff */
[----:B------:R-:W-:-:S03]  /*14570*/  IMAD.MOV.U32 R44, RZ, RZ, R87 ;  /* 0x000000ffff2c7224 */ /* 0x000fc600078e0057 */
[----:B------:R-:W-:Y:S01]  /*14580*/  F2FP.SATFINITE.E4M3.F32.PACK_AB_MERGE_C R223, R111, R84, R100 ;  /* 0x000000546fdf723e */ /* 0x000fe20004807064 */
[----:B------:R-:W2:Y:S01]  /*14590*/  MUFU.EX2 R91, R91 ;  /* 0x0000005b005b7308 */ /* 0x000ea20000000800 */
[----:B0-----:R-:W-:-:S01]  /*145a0*/  FADD.FTZ R27, R15, R120 ;  /* 0x000000780f1b7221 */ /* 0x001fc20000010000 */
[----:B------:R-:W-:-:S06]  /*145b0*/  IMAD.MOV.U32 R84, RZ, RZ, R87 ;  /* 0x000000ffff547224 */ /* 0x000fcc00078e0057 */
[----:B------:R-:W0:Y:S08]  /*145c0*/  MUFU.EX2 R104, R104 ;  /* 0x0000006800687308 */ /* 0x000e300000000800 */
[----:B------:R-:W3:Y:S08]  /*145d0*/  MUFU.EX2 R88, R88 ;  /* 0x0000005800587308 */ /* 0x000ef00000000800 */
[----:B------:R4:W-:Y:S08]  /*145e0*/  MUFU.EX2 R41, R69 ;  /* 0x0000004500297308 */ /* 0x0009f00000000800 */
[----:B------:R-:W3:Y:S01]  /*145f0*/  MUFU.EX2 R89, R89 ;  /* 0x0000005900597308 */ /* 0x000ee20000000800 */
[----:B----4-:R-:W-:-:S01]  /*14600*/  FADD.FTZ R69, R105, R118 ;  /* 0x0000007669457221 */ /* 0x010fc20000010000 */
[----:B-1----:R-:W-:-:S03]  /*14610*/  FADD.FTZ R118, R86, R27 ;  /* 0x0000001b56767221 */ /* 0x002fc60000010000 */
[----:B------:R-:W-:Y:S01]  /*14620*/  FADD.FTZ R120, R46, R69 ;  /* 0x000000452e787221 */ /* 0x000fe20000010000 */
[----:B--2---:R-:W-:-:S01]  /*14630*/  FADD.FTZ R27, R91, R118 ;  /* 0x000000765b1b7221 */ /* 0x004fc20000010000 */
[C---:B0-----:R-:W-:Y:S01]  /*14640*/  F2FP.SATFINITE.E4M3.F32.PACK_AB_MERGE_C R91, R104.reuse, R91, RZ ;  /* 0x0000005b685b723e */ /* 0x041fe200048070ff */
[----:B------:R-:W0:Y:S02]  /*14650*/  MUFU.EX2 R95, R95 ;  /* 0x0000005f005f7308 */ /* 0x000e240000000800 */
[----:B------:R-:W-:-:S01]  /*14660*/  FADD.FTZ R69, R104, R27 ;  /* 0x0000001b68457221 */ /* 0x000fc20000010000 */
[----:B------:R-:W-:Y:S01]  /*14670*/  F2FP.SATFINITE.E4M3.F32.PACK_AB_MERGE_C R201, R86, R15, R91 ;  /* 0x0000000f56c9723e */ /* 0x000fe2000480705b */
[----:B------:R-:W-:-:S04]  /*14680*/  IMAD.MOV.U32 R86, RZ, RZ, R87 ;  /* 0x000000ffff567224 */ /* 0x000fc800078e0057 */
[----:B------:R1:W-:Y:S08]  /*14690*/  MUFU.EX2 R26, R61 ;  /* 0x0000003d001a7308 */ /* 0x0003f00000000800 */
[----:B------:R-:W2:Y:S01]  /*146a0*/  MUFU.EX2 R106, R106 ;  /* 0x0000006a006a7308 */ /* 0x000ea20000000800 */
[----:B-1----:R-:W-:-:S01]  /*146b0*/  FADD.FTZ R61, R93, R120 ;  /* 0x000000785d3d7221 */ /* 0x002fc20000010000 */
[----:B---3--:R-:W-:Y:S01]  /*146c0*/  FADD.FTZ R120, R88, R69 ;  /* 0x0000004558787221 */ /* 0x008fe20000010000 */
[----:B------:R-:W-:-:S02]  /*146d0*/  MOV R69, R87 ;  /* 0x0000005700457202 */ /* 0x000fc40000000f00 */
[----:B------:R-:W-:Y:S01]  /*146e0*/  FADD.FTZ R118, R48, R61 ;  /* 0x0000003d30767221 */ /* 0x000fe20000010000 */
[----:B------:R-:W-:-:S01]  /*146f0*/  FADD.FTZ R120, R89, R120 ;  /* 0x0000007859787221 */ /* 0x000fc20000010000 */
[----:B------:R-:W-:Y:S01]  /*14700*/  MOV R48, R87 ;  /* 0x0000005700307202 */ /* 0x000fe20000000f00 */
[----:B------:R-:W1:Y:S01]  /*14710*/  MUFU.EX2 R90, R90 ;  /* 0x0000005a005a7308 */ /* 0x000e620000000800 */
[----:B------:R-:W-:-:S04]  /*14720*/  FADD.FTZ R61, R147, R118 ;  /* 0x00000076933d7221 */ /* 0x000fc80000010000 */
[----:B------:R-:W-:Y:S01]  /*14730*/  FADD.FTZ R28, R50, R61 ;  /* 0x0000003d321c7221 */ /* 0x000fe20000010000 */
[----:B0-----:R-:W-:-:S01]  /*14740*/  FADD.FTZ R61, R95, R120 ;  /* 0x000000785f3d7221 */ /* 0x001fc20000010000 */
[----:B------:R-:W-:Y:S01]  /*14750*/  IMAD.MOV.U32 R50, RZ, RZ, R87 ;  /* 0x000000ffff327224 */ /* 0x000fe200078e0057 */
[----:B------:R-:W0:Y:S01]  /*14760*/  MUFU.EX2 R75, R75 ;  /* 0x0000004b004b7308 */ /* 0x000e220000000800 */
[C---:B--2---:R-:W-:Y:S01]  /*14770*/  F2FP.SATFINITE.E4M3.F32.PACK_AB_MERGE_C R95, R106.reuse, R95, RZ ;  /* 0x0000005f6a5f723e */ /* 0x044fe200048070ff */
[----:B------:R-:W-:-:S06]  /*14780*/  FADD.FTZ R61, R106, R61 ;  /* 0x0000003d6a3d7221 */ /* 0x000fcc0000010000 */
[----:B------:R-:W2:Y:S01]  /*14790*/  MUFU.EX2 R97, R97 ;  /* 0x0000006100617308 */ /* 0x000ea20000000800 */
[----:B-1----:R-:W-:-:S07]  /*147a0*/  FADD.FTZ R42, R90, R61 ;  /* 0x0000003d5a2a7221 */ /* 0x002fce0000010000 */
[----:B------:R1:W-:Y:S01]  /*147b0*/  MUFU.EX2 R27, R63 ;  /* 0x0000003f001b7308 */ /* 0x0003e20000000800 */
[----:B0-----:R-:W-:-:S07]  /*147c0*/  FADD.FTZ R42, R75, R42 ;  /* 0x0000002a4b2a7221 */ /* 0x001fce0000010000 */
[----:B------:R-:W0:Y:S01]  /*147d0*/  MUFU.EX2 R110, R110 ;  /* 0x0000006e006e7308 */ /* 0x000e220000000800 */
[----:B-1----:R-:W-:-:S04]  /*147e0*/  FADD.FTZ R63, R101, R28 ;  /* 0x0000001c653f7221 */ /* 0x002fc80000010000 */
[----:B------:R-:W-:Y:S01]  /*147f0*/  FADD.FTZ R36, R52, R63 ;  /* 0x0000003f34247221 */ /* 0x000fe20000010000 */
[----:B------:R-:W-:Y:S02]  /*14800*/  IMAD.MOV.U32 R52, RZ, RZ, R87 ;  /* 0x000000ffff347224 */ /* 0x000fe400078e0057 */
[----:B------:R-:W1:Y:S01]  /*14810*/  MUFU.EX2 R79, R79 ;  /* 0x0000004f004f7308 */ /* 0x000e620000000800 */
[----:B------:R-:W-:-:S01]  /*14820*/  FADD.FTZ R61, R73, R36 ;  /* 0x00000024493d7221 */ /* 0x000fc20000010000 */
[----:B------:R-:W-:-:S03]  /*14830*/  IMAD.MOV.U32 R73, RZ, RZ, R87 ;  /* 0x000000ffff497224 */ /* 0x000fc600078e0057 */
[----:B------:R-:W-:Y:S01]  /*14840*/  FADD.FTZ R36, R54, R61 ;  /* 0x0000003d36247221 */ /* 0x000fe20000010000 */
[----:B--2---:R-:W-:-:S01]  /*14850*/  FADD.FTZ R61, R97, R42 ;  /* 0x0000002a613d7221 */ /* 0x004fc20000010000 */
[----:B------:R-:W-:Y:S01]  /*14860*/  IMAD.MOV.U32 R54, RZ, RZ, R87 ;  /* 0x000000ffff367224 */ /* 0x000fe200078e0057 */
[----:B------:R-:W2:Y:S01]  /*14870*/  MUFU.EX2 R102, R102 ;  /* 0x0000006600667308 */ /* 0x000ea20000000800 */
[----:B------:R-:W-:-:S01]  /*14880*/  FADD.FTZ R77, R77, R36 ;  /* 0x000000244d4d7221 */ /* 0x000fc20000010000 */
[C---:B0-----:R-:W-:Y:S01]  /*14890*/  FADD.FTZ R42, R110.reuse, R61 ;  /* 0x0000003d6e2a7221 */ /* 0x041fe20000010000 */
[----:B------:R-:W-:Y:S02]  /*148a0*/  F2FP.SATFINITE.E4M3.F32.PACK_AB_MERGE_C R97, R110, R97, RZ ;  /* 0x000000616e61723e */ /* 0x000fe400048070ff */
[----:B------:R-:W-:Y:S01]  /*148b0*/  FADD.FTZ R46, R56, R77 ;  /* 0x0000004d382e7221 */ /* 0x000fe20000010000 */
[----:B------:R-:W-:Y:S02]  /*148c0*/  IMAD.MOV.U32 R77, RZ, RZ, R87 ;  /* 0x000000ffff4d7224 */ /* 0x000fe400078e0057 */
[----:B------:R-:W-:Y:S01]  /*148d0*/  MUFU.EX2 R57, R57 ;  /* 0x0000003900397308 */ /* 0x000fe20000000800 */
[----:B-1----:R-:W-:-:S01]  /*148e0*/  FADD.FTZ R61, R79, R42 ;  /* 0x0000002a4f3d7221 */ /* 0x002fc20000010000 */
[----:B------:R-:W-:-:S04]  /*148f0*/  FADD.FTZ R63, R81, R46 ;  /* 0x0000002e513f7221 */ /* 0x000fc80000010000 */
[----:B------:R-:W-:Y:S01]  /*14900*/  FADD.FTZ R46, R58, R63 ;  /* 0x0000003f3a2e7221 */ /* 0x000fe20000010000 */
[----:B------:R-:W-:Y:S01]  /*14910*/  IMAD.MOV.U32 R63, RZ, RZ, R87 ;  /* 0x000000ffff3f7224 */ /* 0x000fe200078e0057 */
[----:B------:R-:W0:Y:S01]  /*14920*/  MUFU.EX2 R85, R85 ;  /* 0x0000005500557308 */ /* 0x000e220000000800 */
[----:B--2---:R-:W-:-:S01]  /*14930*/  FADD.FTZ R42, R102, R61 ;  /* 0x0000003d662a7221 */ /* 0x004fc20000010000 */
[----:B------:R-:W-:-:S06]  /*14940*/  IMAD.MOV.U32 R61, RZ, RZ, R87 ;  /* 0x000000ffff3d7224 */ /* 0x000fcc00078e0057 */
[----:B------:R-:W1:Y:S08]  /*14950*/  MUFU.EX2 R112, R112 ;  /* 0x0000007000707308 */ /* 0x000e700000000800 */
[----:B------:R-:W2:Y:S01]  /*14960*/  MUFU.EX2 R60, R191 ;  /* 0x000000bf003c7308 */ /* 0x000ea20000000800 */
[C---:B0-----:R-:W-:Y:S01]  /*14970*/  F2FP.SATFINITE.E4M3.F32.PACK_AB_MERGE_C R206, R85.reuse, R58, RZ ;  /* 0x0000003a55ce723e */ /* 0x041fe200048070ff */
[----:B------:R-:W-:Y:S01]  /*14980*/  FADD.FTZ R85, R85, R46 ;  /* 0x0000002e55557221 */ /* 0x000fe20000010000 */
[----:B------:R-:W-:-:S02]  /*14990*/  IMAD.MOV.U32 R58, RZ, RZ, R87 ;  /* 0x000000ffff3a7224 */ /* 0x000fc400078e0057 */
[----:B------:R-:W-:Y:S01]  /*149a0*/  F2FP.SATFINITE.E4M3.F32.PACK_AB_MERGE_C R206, R81, R56, R206 ;  /* 0x0000003851ce723e */ /* 0x000fe200048070ce */
[--C-:B------:R-:W-:Y:S02]  /*149b0*/  IMAD.MOV.U32 R81, RZ, RZ, R87.reuse ;  /* 0x000000ffff517224 */ /* 0x100fe400078e0057 */
[----:B------:R0:W-:Y:S01]  /*149c0*/  MUFU.EX2 R3, R83 ;  /* 0x0000005300037308 */ /* 0x0001e20000000800 */
[----:B-1----:R-:W-:Y:S01]  /*149d0*/  F2FP.SATFINITE.E4M3.F32.PACK_AB_MERGE_C R46, R112, R57, RZ ;  /* 0x00000039702e723e */ /* 0x002fe200048070ff */
[----:B------:R-:W-:-:S03]  /*149e0*/  IMAD.MOV.U32 R56, RZ, RZ, R87 ;  /* 0x000000ffff387224 */ /* 0x000fc600078e0057 */
[----:B------:R-:W-:Y:S01]  /*149f0*/  F2FP.SATFINITE.E4M3.F32.PACK_AB_MERGE_C R207, R102, R79, R46 ;  /* 0x0000004f66cf723e */ /* 0x000fe2000480702e */
[--C-:B------:R-:W-:Y:S02]  /*14a00*/  IMAD.MOV.U32 R79, RZ, RZ, R87.reuse ;  /* 0x000000ffff4f7224 */ /* 0x100fe400078e0057 */
[----:B------:R-:W1:Y:S01]  /*14a10*/  MUFU.EX2 R151, R151 ;  /* 0x0000009700977308 */ /* 0x000e620000000800 */
[----:B0-----:R-:W-:Y:S01]  /*14a20*/  MOV R83, R87 ;  /* 0x0000005700537202 */ /* 0x001fe20000000f00 */
[----:B------:R-:W-:-:S06]  /*14a30*/  IMAD.MOV.U32 R46, RZ, RZ, R87 ;  /* 0x000000ffff2e7224 */ /* 0x000fcc00078e0057 */
[----:B------:R-:W-:Y:S08]  /*14a40*/  MUFU.EX2 R108, R108 ;  /* 0x0000006c006c7308 */ /* 0x000ff00000000800 */
[----:B------:R-:W0:Y:S08]  /*14a50*/  MUFU.EX2 R62, R195 ;  /* 0x000000c3003e7308 */ /* 0x000e300000000800 */
[----:B------:R-:W3:Y:S08]  /*14a60*/  MUFU.EX2 R59, R59 ;  /* 0x0000003b003b7308 */ /* 0x000ef00000000800 */
[----:B------:R4:W-:Y:S08]  /*14a70*/  MUFU.EX2 R36, R53 ;  /* 0x0000003500247308 */ /* 0x0009f00000000800 */
[----:B------:R-:W3:Y:S01]  /*14a80*/  MUFU.EX2 R155, R155 ;  /* 0x0000009b009b7308 */ /* 0x000ee20000000800 */
[----:B----4-:R-:W-:-:S01]  /*14a90*/  FADD.FTZ R53, R57, R42 ;  /* 0x0000002a39357221 */ /* 0x010fc20000010000 */
[----:B--2---:R-:W-:Y:S01]  /*14aa0*/  FADD.FTZ R42, R60, R85 ;  /* 0x000000553c2a7221 */ /* 0x004fe20000010000 */
[----:B------:R-:W-:-:S02]  /*14ab0*/  IMAD.MOV.U32 R85, RZ, RZ, R87 ;  /* 0x000000ffff557224 */ /* 0x000fc400078e0057 */
[----:B------:R-:W-:Y:S01]  /*14ac0*/  FADD.FTZ R112, R112, R53 ;  /* 0x0000003570707221 */ /* 0x000fe20000010000 */
[----:B-1----:R-:W-:-:S01]  /*14ad0*/  FADD.FTZ R57, R151, R42 ;  /* 0x0000002a97397221 */ /* 0x002fc20000010000 */
[----:B------:R-:W-:Y:S01]  /*14ae0*/  IMAD.MOV.U32 R42, RZ, RZ, R87 ;  /* 0x000000ffff2a7224 */ /* 0x000fe200078e0057 */
[----:B------:R-:W1:Y:S01]  /*14af0*/  MUFU.EX2 R116, R116 ;  /* 0x0000007400747308 */ /* 0x000e620000000800 */
[----:B------:R-:W-:-:S01]  /*14b00*/  FADD.FTZ R53, R3, R112 ;  /* 0x0000007003357221 */ /* 0x000fc20000010000 */
[----:B0-----:R-:W-:-:S03]  /*14b10*/  FADD.FTZ R32, R62, R57 ;  /* 0x000000393e207221 */ /* 0x001fc60000010000 */
[----:B------:R-:W-:-:S03]  /*14b20*/  FADD.FTZ R24, R108, R53 ;  /* 0x000000356c187221 */ /* 0x000fc60000010000 */
[----:B------:R-:W0:Y:S01]  /*14b30*/  MUFU.EX2 R64, R199 ;  /* 0x000000c700407308 */ /* 0x000e220000000800 */
[----:B---3--:R-:W-:-:S01]  /*14b40*/  FADD.FTZ R53, R59, R24 ;  /* 0x000000183b357221 */ /* 0x008fc20000010000 */
[C---:B------:R-:W-:Y:S01]  /*14b50*/  F2FP.SATFINITE.E4M3.F32.PACK_AB_MERGE_C R208, R155.reuse, R62, RZ ;  /* 0x0000003e9bd0723e */ /* 0x040fe200048070ff */
[----:B------:R-:W-:-:S01]  /*14b60*/  FADD.FTZ R155, R155, R32 ;  /* 0x000000209b9b7221 */ /* 0x000fc20000010000 */
[----:B------:R-:W-:Y:S02]  /*14b70*/  MOV R62, R87 ;  /* 0x00000057003e7202 */ /* 0x000fe40000000f00 */
[----:B------:R-:W-:Y:S01]  /*14b80*/  F2FP.SATFINITE.E4M3.F32.PACK_AB_MERGE_C R208, R151, R60, R208 ;  /* 0x0000003c97d0723e */ /* 0x000fe200048070d0 */
[----:B------:R-:W-:Y:S01]  /*14b90*/  IMAD.MOV.U32 R60, RZ, RZ, R87 ;  /* 0x000000ffff3c7224 */ /* 0x000fe200078e0057 */
[----:B------:R-:W2:Y:S01]  /*14ba0*/  MUFU.EX2 R157, R157 ;  /* 0x0000009d009d7308 */ /* 0x000ea20000000800 */
[C---:B-1----:R-:W-:Y:S01]  /*14bb0*/  F2FP.SATFINITE.E4M3.F32.PACK_AB_MERGE_C R59, R116.reuse, R59, RZ ;  /* 0x0000003b743b723e */ /* 0x042fe200048070ff */
[----:B------:R-:W-:-:S03]  /*14bc0*/  FADD.FTZ R116, R116, R53 ;  /* 0x0000003574747221 */ /* 0x000fc60000010000 */
[----:B------:R-:W-:Y:S01]  /*14bd0*/  F2FP.SATFINITE.E4M3.F32.PACK_AB_MERGE_C R209, R108, R3, R59 ;  /* 0x000000036cd1723e */ /* 0x000fe2000480703b */
[----:B------:R-:W-:-:S01]  /*14be0*/  FADD.FTZ R53, R41, R116 ;  /* 0x0000007429357221 */ /* 0x000fc20000010000 */
[----:B------:R-:W-:Y:S01]  /*14bf0*/  IMAD.MOV.U32 R59, RZ, RZ, R87 ;  /* 0x000000ffff3b7224 */ /* 0x000fe200078e0057 */
[----:B------:R-:W1:Y:S01]  /*14c00*/  MUFU.EX2 R114, R114 ;  /* 0x0000007200727308 */ /* 0x000e620000000800 */
[----:B0-----:R-:W-:-:S07]  /*14c10*/  FADD.FTZ R24, R64, R155 ;  /* 0x0000009b40187221 */ /* 0x001fce0000010000 */
[----:B------:R0:W3:Y:S01]  /*14c20*/  MUFU.EX2 R66, R203 ;  /* 0x000000cb00427308 */ /* 0x0000e20000000800 */
[----:B--2---:R-:W-:-:S07]  /*14c30*/  FADD.FTZ R57, R157, R24 ;  /* 0x000000189d397221 */ /* 0x004fce0000010000 */
[----:B------:R2:W4:Y:S01]  /*14c40*/  MUFU.EX2 R31, R205 ;  /* 0x000000cd001f7308 */ /* 0x0005220000000800 */
[----:B-1----:R-:W-:-:S01]  /*14c50*/  FADD.FTZ R53, R114, R53 ;  /* 0x0000003572357221 */ /* 0x002fc20000010000 */
[----:B0-----:R-:W-:-:S03]  /*14c60*/  F2FP.SATFINITE.E4M3.F32.PACK_AB_MERGE_C R203, R89, R88, R95 ;  /* 0x0000005859cb723e */ /* 0x001fc6000480705f */
[----:B------:R-:W-:Y:S01]  /*14c70*/  FADD.FTZ R40, R26, R53 ;  /* 0x000000351a287221 */ /* 0x000fe20000010000 */
[----:B------:R-:W-:Y:S02]  /*14c80*/  IMAD.MOV.U32 R53, RZ, RZ, R87 ;  /* 0x000000ffff357224 */ /* 0x000fe400078e0057 */
[----:B------:R0:W1:Y:S01]  /*14c90*/  MUFU.EX2 R47, R71 ;  /* 0x00000047002f7308 */ /* 0x0000620000000800 */
[----:B---3--:R-:W-:-:S01]  /*14ca0*/  FADD.FTZ R32, R66, R57 ;  /* 0x0000003942207221 */ /* 0x008fc20000010000 */
[----:B--2---:R-:W-:Y:S01]  /*14cb0*/  F2FP.SATFINITE.E4M3.F32.PACK_AB_MERGE_C R205, R75, R90, R97 ;  /* 0x0000005a4bcd723e */ /* 0x004fe20004807061 */
[--C-:B------:R-:W-:Y:S02]  /*14cc0*/  IMAD.MOV.U32 R75, RZ, RZ, R87.reuse ;  /* 0x000000ffff4b7224 */ /* 0x100fe400078e0057 */
[----:B------:R-:W-:-:S03]  /*14cd0*/  IMAD.MOV.U32 R57, RZ, RZ, R87 ;  /* 0x000000ffff397224 */ /* 0x000fc600078e0057 */
[----:B------:R-:W2:Y:S01]  /*14ce0*/  MUFU.EX2 R34, R34 ;  /* 0x0000002200227308 */ /* 0x000ea20000000800 */
[C---:B----4-:R-:W-:Y:S01]  /*14cf0*/  F2FP.SATFINITE.E4M3.F32.PACK_AB_MERGE_C R210, R31.reuse, R66, RZ ;  /* 0x000000421fd2723e */ /* 0x050fe200048070ff */
[----:B------:R-:W-:Y:S01]  /*14d00*/  FADD.FTZ R31, R31, R32 ;  /* 0x000000201f1f7221 */ /* 0x000fe20000010000 */
[--C-:B0-----:R-:W-:Y:S02]  /*14d10*/  IMAD.MOV.U32 R71, RZ, RZ, R87.reuse ;  /* 0x000000ffff477224 */ /* 0x101fe400078e0057 */
[----:B------:R-:W-:Y:S01]  /*14d20*/  F2FP.SATFINITE.E4M3.F32.PACK_AB_MERGE_C R210, R157, R64, R210 ;  /* 0x000000409dd2723e */ /* 0x000fe200048070d2 */
[----:B------:R-:W-:Y:S02]  /*14d30*/  IMAD.MOV.U32 R66, RZ, RZ, R87 ;  /* 0x000000ffff427224 */ /* 0x000fe400078e0057 */
[----:B------:R-:W-:Y:S01]  /*14d40*/  MUFU.EX2 R35, R35 ;  /* 0x0000002300237308 */ /* 0x000fe20000000800 */
[----:B-1----:R-:W-:-:S01]  /*14d50*/  FADD.FTZ R40, R47, R40 ;  /* 0x000000282f287221 */ /* 0x002fc20000010000 */
[----:B------:R-:W-:Y:S01]  /*14d60*/  F2FP.SATFINITE.E4M3.F32.PACK_AB_MERGE_C R32, R47, R26, RZ ;  /* 0x0000001a2f20723e */ /* 0x000fe200048070ff */
[----:B------:R-:W-:-:S02]  /*14d70*/  IMAD.MOV.U32 R64, RZ, RZ, R87 ;  /* 0x000000ffff407224 */ /* 0x000fc400078e0057 */
[--C-:B------:R-:W-:Y:S01]  /*14d80*/  IMAD.MOV.U32 R47, RZ, RZ, R87.reuse ;  /* 0x000000ffff2f7224 */ /* 0x100fe200078e0057 */
[----:B------:R-:W-:Y:S01]  /*14d90*/  F2FP.SATFINITE.E4M3.F32.PACK_AB_MERGE_C R211, R114, R41, R32 ;  /* 0x0000002972d3723e */ /* 0x000fe20004807020 */
[----:B------:R-:W-:Y:S01]  /*14da0*/  IMAD.MOV.U32 R32, RZ, RZ, R87 ;  /* 0x000000ffff207224 */ /* 0x000fe200078e0057 */
[----:B------:R0:W1:Y:S01]  /*14db0*/  MUFU.EX2 R20, R65 ;  /* 0x0000004100147308 */ /* 0x0000620000000800 */
[----:B--2---:R-:W-:-:S01]  /*14dc0*/  FADD.FTZ R26, R34, R31 ;  /* 0x0000001f221a7221 */ /* 0x004fc20000010000 */
[----:B------:R-:W-:Y:S01]  /*14dd0*/  FADD.FTZ R31, R27, R40 ;  /* 0x000000281b1f7221 */ /* 0x000fe20000010000 */
[----:B------:R-:W-:Y:S01]  /*14de0*/  MOV R41, R87 ;  /* 0x0000005700297202 */ /* 0x000fe20000000f00 */
[----:B------:R-:W-:-:S04]  /*14df0*/  IMAD.MOV.U32 R40, RZ, RZ, R87 ;  /* 0x000000ffff287224 */ /* 0x000fc800078e0057 */
[----:B------:R-:W-:Y:S01]  /*14e00*/  MUFU.EX2 R38, R38 ;  /* 0x0000002600267308 */ /* 0x000fe20000000800 */
[----:B0-----:R-:W-:-:S07]  /*14e10*/  IMAD.MOV.U32 R65, RZ, RZ, R87 ;  /* 0x000000ffff417224 */ /* 0x001fce00078e0057 */
[----:B------:R-:W0:Y:S01]  /*14e20*/  MUFU.EX2 R39, R39 ;  /* 0x0000002700277308 */ /* 0x000e220000000800 */
[----:B-1----:R-:W-:-:S07]  /*14e30*/  FADD.FTZ R31, R20, R31 ;  /* 0x0000001f141f7221 */ /* 0x002fce0000010000 */
[----:B------:R1:W-:Y:S08]  /*14e40*/  MUFU.EX2 R28, R67 ;  /* 0x00000043001c7308 */ /* 0x0003f00000000800 */
[----:B------:R-:W-:Y:S01]  /*14e50*/  MUFU.EX2 R49, R49 ;  /* 0x0000003100317308 */ /* 0x000fe20000000800 */
[----:B0-----:R-:W-:Y:S01]  /*14e60*/  F2FP.SATFINITE.E4M3.F32.PACK_AB_MERGE_C R212, R39, R38, RZ ;  /* 0x0000002627d4723e */ /* 0x001fe200048070ff */
[----:B-1----:R-:W-:-:S03]  /*14e70*/  IMAD.MOV.U32 R67, RZ, RZ, R87 ;  /* 0x000000ffff437224 */ /* 0x002fc600078e0057 */
[----:B------:R-:W-:-:S03]  /*14e80*/  F2FP.SATFINITE.E4M3.F32.PACK_AB_MERGE_C R212, R35, R34, R212 ;  /* 0x0000002223d4723e */ /* 0x000fc600048070d4 */
[----:B------:R-:W-:Y:S08]  /*14e90*/  MUFU.EX2 R70, R70 ;  /* 0x0000004600467308 */ /* 0x000ff00000000800 */
[----:B------:R-:W0:Y:S08]  /*14ea0*/  MUFU.EX2 R175, R175 ;  /* 0x000000af00af7308 */ /* 0x000e300000000800 */
[----:B------:R-:W-:Y:S08]  /*14eb0*/  MUFU.EX2 R68, R68 ;  /* 0x0000004400447308 */ /* 0x000ff00000000800 */
[----:B------:R-:W1:Y:S01]  /*14ec0*/  MUFU.EX2 R169, R169 ;  /* 0x000000a900a97308 */ /* 0x000e620000000800 */
[----:B0-----:R-:W-:-:S07]  /*14ed0*/  F2FP.SATFINITE.E4M3.F32.PACK_AB_MERGE_C R214, R175, R70, RZ ;  /* 0x00000046afd6723e */ /* 0x001fce00048070ff */
[----:B------:R-:W0:Y:S08]  /*14ee0*/  MUFU.EX2 R51, R51 ;  /* 0x0000003300337308 */ /* 0x000e300000000800 */
[----:B------:R2:W-:Y:S01]  /*14ef0*/  MUFU.EX2 R24, R45 ;  /* 0x0000002d00187308 */ /* 0x0005e20000000800 */
[----:B-1----:R-:W-:-:S07]  /*14f00*/  F2FP.SATFINITE.E4M3.F32.PACK_AB_MERGE_C R214, R169, R68, R214 ;  /* 0x00000044a9d6723e */ /* 0x002fce00048070d6 */
[----:B------:R1:W3:Y:S01]  /*14f10*/  MUFU.EX2 R14, R225 ;  /* 0x000000e1000e7308 */ /* 0x0002e20000000800 */
[----:B--2---:R-:W-:-:S01]  /*14f20*/  FADD.FTZ R45, R35, R26 ;  /* 0x0000001a232d7221 */ /* 0x004fc20000010000 */
[----:B------:R-:W-:Y:S01]  /*14f30*/  FADD.FTZ R26, R28, R31 ;  /* 0x0000001f1c1a7221 */ /* 0x000fe20000010000 */
[----:B------:R-:W-:Y:S01]  /*14f40*/  F2FP.SATFINITE.E4M3.F32.PACK_AB_MERGE_C R31, R49, R28, RZ ;  /* 0x0000001c311f723e */ /* 0x000fe200048070ff */
[----:B------:R-:W-:Y:S02]  /*14f50*/  IMAD.MOV.U32 R35, RZ, RZ, R87 ;  /* 0x000000ffff237224 */ /* 0x000fe400078e0057 */
[----:B------:R-:W-:-:S01]  /*14f60*/  FADD.FTZ R38, R38, R45 ;  /* 0x0000002d26267221 */ /* 0x000fc20000010000 */
[----:B------:R-:W-:Y:S01]  /*14f70*/  FADD.FTZ R49, R49, R26 ;  /* 0x0000001a31317221 */ /* 0x000fe20000010000 */
[----:B------:R-:W-:Y:S01]  /*14f80*/  F2FP.SATFINITE.E4M3.F32.PACK_AB_MERGE_C R213, R20, R27, R31 ;  /* 0x0000001b14d5723e */ /* 0x000fe2000480701f */
[----:B------:R-:W2:Y:S01]  /*14f90*/  MUFU.EX2 R55, R55 ;  /* 0x0000003700377308 */ /* 0x000ea20000000800 */
[----:B------:R-:W-:-:S01]  /*14fa0*/  FADD.FTZ R39, R39, R38 ;  /* 0x0000002627277221 */ /* 0x000fc20000010000 */
[----:B------:R-:W-:Y:S01]  /*14fb0*/  FADD.FTZ R28, R36, R49 ;  /* 0x00000031241c7221 */ /* 0x000fe20000010000 */
[----:B-1----:R-:W-:Y:S01]  /*14fc0*/  F2FP.SATFINITE.E4M3.F32.PACK_AB_MERGE_C R225, R78, R21, R94 ;  /* 0x000000154ee1723e */ /* 0x002fe2000480705e */
[----:B------:R-:W-:-:S02]  /*14fd0*/  IMAD.MOV.U32 R78, RZ, RZ, R87 ;  /* 0x000000ffff4e7224 */ /* 0x000fc400078e0057 */
[----:B------:R-:W-:-:S01]  /*14fe0*/  FADD.FTZ R26, R68, R39 ;  /* 0x00000027441a7221 */ /* 0x000fc20000010000 */
[----:B0-----:R-:W-:Y:S01]  /*14ff0*/  FADD.FTZ R21, R51, R28 ;  /* 0x0000001c33157221 */ /* 0x001fe20000010000 */
[----:B------:R-:W-:Y:S01]  /*15000*/  IMAD.MOV.U32 R68, RZ, RZ, R87 ;  /* 0x000000ffff447224 */ /* 0x000fe200078e0057 */
[----:B------:R-:W-:Y:S01]  /*15010*/  MUFU.EX2 R74, R74 ;  /* 0x0000004a004a7308 */ /* 0x000fe20000000800 */
[----:B------:R-:W-:-:S01]  /*15020*/  FADD.FTZ R169, R169, R26 ;  /* 0x0000001aa9a97221 */ /* 0x000fc20000010000 */
[----:B---3--:R-:W-:Y:S01]  /*15030*/  FADD.FTZ R28, R14, R21 ;  /* 0x000000150e1c7221 */ /* 0x008fe20000010000 */
[----:B------:R-:W-:Y:S01]  /*15040*/  IMAD.MOV.U32 R49, RZ, RZ, R87 ;  /* 0x000000ffff317224 */ /* 0x000fe200078e0057 */
[----:B------:R-:W-:Y:S01]  /*15050*/  MOV R27, R87 ;  /* 0x00000057001b7202 */ /* 0x000fe20000000f00 */
[----:B------:R-:W-:-:S01]  /*15060*/  FADD.FTZ R70, R70, R169 ;  /* 0x000000a946467221 */ /* 0x000fc20000010000 */
[----:B------:R-:W-:Y:S02]  /*15070*/  IMAD.MOV.U32 R45, RZ, RZ, R87 ;  /* 0x000000ffff2d7224 */ /* 0x000fe400078e0057 */
[----:B------:R-:W0:Y:S01]  /*15080*/  MUFU.EX2 R29, R29 ;  /* 0x0000001d001d7308 */ /* 0x000e220000000800 */
[----:B------:R-:W-:-:S01]  /*15090*/  FADD.FTZ R175, R175, R70 ;  /* 0x00000046afaf7221 */ /* 0x000fc20000010000 */
[C---:B--2---:R-:W-:Y:S01]  /*150a0*/  FADD.FTZ R28, R55.reuse, R28 ;  /* 0x0000001c371c7221 */ /* 0x044fe20000010000 */
[----:B------:R-:W-:Y:S01]  /*150b0*/  F2FP.SATFINITE.E4M3.F32.PACK_AB_MERGE_C R21, R55, R14, RZ ;  /* 0x0000000e3715723e */ /* 0x000fe200048070ff */
[--C-:B------:R-:W-:Y:S01]  /*150c0*/  IMAD.MOV.U32 R70, RZ, RZ, R87.reuse ;  /* 0x000000ffff467224 */ /* 0x100fe200078e0057 */
[----:B------:R-:W-:Y:S01]  /*150d0*/  MOV R55, R87 ;  /* 0x0000005700377202 */ /* 0x000fe20000000f00 */
[----:B------:R-:W-:Y:S01]  /*150e0*/  IMAD.MOV.U32 R39, RZ, RZ, R87 ;  /* 0x000000ffff277224 */ /* 0x000fe200078e0057 */
[----:B------:R-:W-:Y:S01]  /*150f0*/  F2FP.SATFINITE.E4M3.F32.PACK_AB_MERGE_C R215, R51, R36, R21 ;  /* 0x0000002433d7723e */ /* 0x000fe20004807015 */
[----:B------:R-:W1:Y:S01]  /*15100*/  MUFU.EX2 R72, R72 ;  /* 0x0000004800487308 */ /* 0x000e620000000800 */
[----:B------:R-:W-:-:S02]  /*15110*/  IMAD.MOV.U32 R51, RZ, RZ, R87 ;  /* 0x000000ffff337224 */ /* 0x000fc400078e0057 */
[--C-:B------:R-:W-:Y:S02]  /*15120*/  IMAD.MOV.U32 R38, RZ, RZ, R87.reuse ;  /* 0x000000ffff267224 */ /* 0x100fe400078e0057 */
[--C-:B------:R-:W-:Y:S02]  /*15130*/  IMAD.MOV.U32 R36, RZ, RZ, R87.reuse ;  /* 0x000000ffff247224 */ /* 0x100fe400078e0057 */
[----:B------:R-:W-:Y:S01]  /*15140*/  IMAD.MOV.U32 R31, RZ, RZ, R87 ;  /* 0x000000ffff1f7224 */ /* 0x000fe200078e0057 */
[----:B------:R-:W2:Y:S01]  /*15150*/  MUFU.EX2 R43, R43 ;  /* 0x0000002b002b7308 */ /* 0x000ea20000000800 */
[----:B0-----:R-:W-:-:S07]  /*15160*/  F2FP.SATFINITE.E4M3.F32.PACK_AB_MERGE_C R34, R29, R74, RZ ;  /* 0x0000004a1d22723e */ /* 0x001fce00048070ff */
[----:B------:R-:W0:Y:S01]  /*15170*/  MUFU.EX2 R25, R25 ;  /* 0x0000001900197308 */ /* 0x000e220000000800 */
[----:B-1----:R-:W-:-:S07]  /*15180*/  FADD.FTZ R14, R72, R175 ;  /* 0x000000af480e7221 */ /* 0x002fce0000010000 */
[----:B------:R-:W1:Y:S01]  /*15190*/  MUFU.EX2 R30, R30 ;  /* 0x0000001e001e7308 */ /* 0x000e620000000800 */
[----:B--2---:R-:W-:-:S01]  /*151a0*/  FADD.FTZ R15, R43, R28 ;  /* 0x0000001c2b0f7221 */ /* 0x004fc20000010000 */
[----:B------:R-:W-:-:S03]  /*151b0*/  IMAD.MOV.U32 R28, RZ, RZ, R87 ;  /* 0x000000ffff1c7224 */ /* 0x000fc600078e0057 */
[----:B------:R-:W-:-:S03]  /*151c0*/  FADD.FTZ R15, R24, R15 ;  /* 0x0000000f180f7221 */ /* 0x000fc60000010000 */
[----:B------:R-:W2:Y:S01]  /*151d0*/  MUFU.EX2 R161, R161 ;  /* 0x000000a100a17308 */ /* 0x000ea20000000800 */
[C---:B0-----:R-:W-:Y:S01]  /*151e0*/  F2FP.SATFINITE.E4M3.F32.PACK_AB_MERGE_C R216, R25.reuse, R72, R34 ;  /* 0x0000004819d8723e */ /* 0x041fe20004807022 */
[----:B------:R-:W-:Y:S01]  /*151f0*/  FADD.FTZ R25, R25, R14 ;  /* 0x0000000e19197221 */ /* 0x000fe20000010000 */
[----:B------:R-:W-:Y:S01]  /*15200*/  IMAD.MOV.U32 R72, RZ, RZ, R87 ;  /* 0x000000ffff487224 */ /* 0x000fe200078e0057 */
[----:B------:R-:W-:Y:S02]  /*15210*/  MOV R34, R87 ;  /* 0x0000005700227202 */ /* 0x000fe40000000f00 */
[----:B------:R-:W-:-:S01]  /*15220*/  FADD.FTZ R74, R74, R25 ;  /* 0x000000194a4a7221 */ /* 0x000fc20000010000 */
[----:B------:R-:W-:Y:S01]  /*15230*/  IMAD.MOV.U32 R25, RZ, RZ, R87 ;  /* 0x000000ffff197224 */ /* 0x000fe200078e0057 */
[----:B------:R-:W0:Y:S01]  /*15240*/  MUFU.EX2 R76, R76 ;  /* 0x0000004c004c7308 */ /* 0x000e220000000800 */
[----:B-1----:R-:W-:-:S01]  /*15250*/  FADD.FTZ R14, R30, R15 ;  /* 0x0000000f1e0e7221 */ /* 0x002fc20000010000 */
[----:B------:R-:W-:Y:S01]  /*15260*/  FADD.FTZ R29, R29, R74 ;  /* 0x0000004a1d1d7221 */ /* 0x000fe20000010000 */
[----:B------:R-:W-:-:S05]  /*15270*/  IMAD.MOV.U32 R74, RZ, RZ, R87 ;  /* 0x000000ffff4a7224 */ /* 0x000fca00078e0057 */
[----:B------:R-:W1:Y:S01]  /*15280*/  MUFU.EX2 R163, R163 ;  /* 0x000000a300a37308 */ /* 0x000e620000000800 */
[----:B--2---:R-:W-:-:S01]  /*15290*/  FADD.FTZ R14, R161, R14 ;  /* 0x0000000ea10e7221 */ /* 0x004fc20000010000 */
[----:B------:R-:W-:-:S04]  /*152a0*/  F2FP.SATFINITE.E4M3.F32.PACK_AB_MERGE_C R30, R161, R30, RZ ;  /* 0x0000001ea11e723e */ /* 0x000fc800048070ff */
[----:B------:R-:W-:Y:S01]  /*152b0*/  F2FP.SATFINITE.E4M3.F32.PACK_AB_MERGE_C R217, R24, R43, R30 ;  /* 0x0000002b18d9723e */ /* 0x000fe2000480701e */
[----:B------:R-:W-:Y:S01]  /*152c0*/  IMAD.MOV.U32 R43, RZ, RZ, R87 ;  /* 0x000000ffff2b7224 */ /* 0x000fe200078e0057 */
[----:B------:R-:W-:Y:S01]  /*152d0*/  MUFU.EX2 R33, R33 ;  /* 0x0000002100217308 */ /* 0x000fe20000000800 */
[----:B0-----:R-:W-:-:S01]  /*152e0*/  FADD.FTZ R20, R76, R29 ;  /* 0x0000001d4c147221 */ /* 0x001fc20000010000 */
[--C-:B------:R-:W-:Y:S02]  /*152f0*/  IMAD.MOV.U32 R30, RZ, RZ, R87.reuse ;  /* 0x000000ffff1e7224 */ /* 0x100fe400078e0057 */
[--C-:B------:R-:W-:Y:S02]  /*15300*/  IMAD.MOV.U32 R29, RZ, RZ, R87.reuse ;  /* 0x000000ffff1d7224 */ /* 0x100fe400078e0057 */
[----:B------:R-:W-:Y:S02]  /*15310*/  IMAD.MOV.U32 R24, RZ, RZ, R87 ;  /* 0x000000ffff187224 */ /* 0x000fe400078e0057 */
[----:B------:R-:W0:Y:S01]  /*15320*/  MUFU.EX2 R12, R12 ;  /* 0x0000000c000c7308 */ /* 0x000e220000000800 */
[----:B-1----:R-:W-:-:S07]  /*15330*/  FADD.FTZ R3, R163, R14 ;  /* 0x0000000ea3037221 */ /* 0x002fce0000010000 */
[----:B------:R-:W1:Y:S08]  /*15340*/  MUFU.EX2 R177, R177 ;  /* 0x000000b100b17308 */ /* 0x000e700000000800 */
[----:B------:R-:W2:Y:S01]  /*15350*/  MUFU.EX2 R26, R165 ;  /* 0x000000a5001a7308 */ /* 0x000ea20000000800 */
[----:B0-----:R-:W-:-:S07]  /*15360*/  F2FP.SATFINITE.E4M3.F32.PACK_AB_MERGE_C R15, R12, R33, RZ ;  /* 0x000000210c0f723e */ /* 0x001fce00048070ff */
[----:B------:R-:W-:Y:S01]  /*15370*/  MUFU.EX2 R167, R167 ;  /* 0x000000a700a77308 */ /* 0x000fe20000000800 */
[----:B-1----:R-:W-:-:S01]  /*15380*/  FADD.FTZ R20, R177, R20 ;  /* 0x00000014b1147221 */ /* 0x002fc20000010000 */
[----:B------:R-:W-:Y:S02]  /*15390*/  F2FP.SATFINITE.E4M3.F32.PACK_AB_MERGE_C R218, R177, R76, R15 ;  /* 0x0000004cb1da723e */ /* 0x000fe4000480700f */
[----:B------:R-:W-:Y:S01]  /*153a0*/  MOV R76, R87 ;  /* 0x00000057004c7202 */ /* 0x000fe20000000f00 */
[----:B------:R-:W-:Y:S01]  /*153b0*/  FADD.FTZ R15, R33, R20 ;  /* 0x00000014210f7221 */ /* 0x000fe20000010000 */
[----:B------:R-:W-:Y:S02]  /*153c0*/  IMAD.MOV.U32 R33, RZ, RZ, R87 ;  /* 0x000000ffff217224 */ /* 0x000fe400078e0057 */
[----:B------:R-:W0:Y:S01]  /*153d0*/  MUFU.EX2 R92, R92 ;  /* 0x0000005c005c7308 */ /* 0x000e220000000800 */
[----:B--2---:R-:W-:-:S01]  /*153e0*/  FADD.FTZ R14, R26, R3 ;  /* 0x000000031a0e7221 */ /* 0x004fc20000010000 */
[----:B------:R-:W-:Y:S01]  /*153f0*/  FADD.FTZ R15, R12, R15 ;  /* 0x0000000f0c0f7221 */ /* 0x000fe20000010000 */
[----:B0-----:R-:W-:-:S02]  /*15400*/  F2FP.SATFINITE.E4M3.F32.PACK_AB_MERGE_C R3, R92, R167, RZ ;  /* 0x000000a75c03723e */ /* 0x001fc400048070ff */
[----:B------:R-:W-:Y:S02]  /*15410*/  FADD.FTZ R167, R167, R14 ;  /* 0x0000000ea7a77221 */ /* 0x000fe40000010000 */
[----:B------:R-:W-:Y:S02]  /*15420*/  F2FP.SATFINITE.E4M3.F32.PACK_AB_MERGE_C R219, R26, R163, R3 ;  /* 0x000000a31adb723e */ /* 0x000fe40004807003 */
[----:B------:R-:W-:Y:S01]  /*15430*/  FADD.FTZ R232, R92, R167 ;  /* 0x000000a75ce87221 */ /* 0x000fe20000010000 */
[----:B------:R-:W-:Y:S01]  /*15440*/  IMAD.MOV.U32 R26, RZ, RZ, R87 ;  /* 0x000000ffff1a7224 */ /* 0x000fe200078e0057 */
[----:B------:R-:W-:Y:S06]  /*15450*/  @!P1 BRA `(.L_x_6224) ;  /* 0x0000004000b09947 */ /* 0x000fec0003800000 */
[----:B------:R-:W-:Y:S01]  /*15460*/  VIADD R233, R233, 0xfffffffe ;  /* 0xfffffffee9e97836 */ /* 0x000fe20000000000 */
[----:B------:R-:W-:Y:S01]  /*15470*/  MOV R12, R236 ;  /* 0x000000ec000c7202 */ /* 0x000fe20000000f00 */
[----:B------:R-:W-:Y:S01]  /*15480*/  IMAD.MOV.U32 R14, RZ, RZ, R13 ;  /* 0x000000ffff0e7224 */ /* 0x000fe200078e000d */
[----:B------:R-:W-:Y:S01]  /*15490*/  CS2R R86, SRZ ;  /* 0x0000000000567805 */ /* 0x000fe2000001ff00 */
[----:B------:R-:W-:Y:S01]  /*154a0*/  IMAD.MOV.U32 R3, RZ, RZ, R0 ;  /* 0x000000ffff037224 */ /* 0x000fe200078e0000 */
        /* <DEDUP_REMOVED lines=30> */
[----:B------:R-:W-:-:S07]  /*15690*/  CS2R R24, SRZ ;  /* 0x0000000000187805 */ /* 0x000fce000001ff00 */
.L_x_6235:
[----:B------:R-:W2:Y:S01]  /*156a0*/  LDL R0, [R1+0x48] ;  /* 0x0000480001007983 */ /* 0x000ea20000100800 */
[----:B------:R-:W-:Y:S01]  /*156b0*/  ISETP.NE.AND P1, PT, R234, 0x1, PT ;  /* 0x00000001ea00780c */ /* 0x000fe20003f25270 */
[----:B------:R-:W-:Y:S05]  /*156c0*/  YIELD ;  /* 0x0000000000007946 */ /* 0x000fea0003800000 */
[----:B------:R-:W-:-:S04]  /*156d0*/  SEL R13, RZ, 0x1, P1 ;  /* 0x00000001ff0d7807 */ /* 0x000fc80000800000 */
[----:B------:R-:W-:Y:S02]  /*156e0*/  LOP3.LUT R236, R12, R13, RZ, 0x3c, !PT ;  /* 0x0000000d0cec7212 */ /* 0x000fe400078e3cff */
[----:B--2---:R-:W-:-:S13]  /*156f0*/  ISETP.NE.AND P1, PT, R0, RZ, PT ;  /* 0x000000ff0000720c */ /* 0x004fda0003f25270 */
[----:B0-----:R-:W-:Y:S05]  /*15700*/  @P1 BRA `(.L_x_6225) ;  /* 0x00000000003c1947 */ /* 0x001fea0003800000 */
[----:B------:R-:W-:Y:S05]  /*15710*/  @!P0 BRA `(.L_x_6226) ;  /* 0x0000000000048947 */ /* 0x000fea0003800000 */
[----:B------:R-:W-:Y:S01]  /*15720*/  BPT.TRAP 0x1 ;  /* 0x000000040000795c */ /* 0x000fe20000300000 */
.L_x_6226:
        /* <DEDUP_REMOVED lines=8> */
.L_x_6227:
[----:B------:R-:W-:Y:S04]  /*157b0*/  BSSY B0, `(.L_x_6225) ;  /* 0x0000004000007945 */ /* 0x000fe80003800000 */
[----:B-1----:R-:W-:Y:S05]  /*157c0*/  @P2 BRA `(.L_x_6228) ;  /* 0x0000000000082947 */ /* 0x002fea0003800000 */
[----:B------:R-:W1:Y:S02]  /*157d0*/  SYNCS.PHASECHK.TRANS64.TRYWAIT P2, [R13+URZ+0x2e830], R0 ;  /* 0x02e830000d0075a7 */ /* 0x000e64000804017f */
[----:B-1----:R-:W-:Y:S05]  /*157e0*/  @!P2 BRA `(.L_x_6229) ;  /* 0x000000e800a4a947 */ /* 0x002fea0003800000 */
.L_x_6228:
[----:B------:R-:W-:Y:S05]  /*157f0*/  BSYNC B0 ;  /* 0x0000000000007941 */ /* 0x000fea0003800000 */
.L_x_6225:
[----:B01----:R-:W2:Y:S01]  /*15800*/  LDL R0, [R1+0x4c] ;  /* 0x00004c0001007983 */ /* 0x003ea20000100800 */
[----:B------:R-:W-:Y:S01]  /*15810*/  VIADD R235, R234, 0x1 ;  /* 0x00000001eaeb7836 */ /* 0x000fe20000000000 */
[----:B------:R-:W-:Y:S05]  /*15820*/  WARPSYNC.ALL ;  /* 0x0000000000007948 */ /* 0x000fea0003800000 */
[C---:B------:R-:W-:Y:S01]  /*15830*/  ISETP.NE.AND P2, PT, R235.reuse, 0x2, PT ;  /* 0x00000002eb00780c */ /* 0x040fe20003f45270 */
[----:B------:R-:W0:Y:S01]  /*15840*/  S2R R13, SR_TID.X ;  /* 0x00000000000d7919 */ /* 0x000e220000002100 */
[----:B------:R-:W-:Y:S01]  /*15850*/  IMAD.MOV.U32 R89, RZ, RZ, 0x40000040 ;  /* 0x40000040ff597424 */ /* 0x000fe200078e00ff */
[----:B------:R-:W-:Y:S01]  /*15860*/  MOV R237, UR38 ;  /* 0x0000002600ed7c02 */ /* 0x000fe20008000f00 */
[----:B------:R-:W-:Y:S01]  /*15870*/  IMAD.MOV.U32 R93, RZ, RZ, 0x40000040 ;  /* 0x40000040ff5d7424 */ /* 0x000fe200078e00ff */
[----:B------:R-:W-:Y:S01]  /*15880*/  SEL R235, R235, RZ, P2 ;  /* 0x000000ffebeb7207 */ /* 0x000fe20001000000 */
[----:B------:R-:W-:Y:S01]  /*15890*/  STL [R1+0x100], R27 ;  /* 0x0001001b01007387 */ /* 0x000fe20000100800 */
[----:B------:R-:W-:Y:S01]  /*158a0*/  R2UR UR35, R89 ;  /* 0x00000000592372ca */ /* 0x000fe200000e0000 */
[----:B------:R-:W-:Y:S01]  /*158b0*/  IMAD.MOV.U32 R21, RZ, RZ, 0x40000040 ;  /* 0x40000040ff157424 */ /* 0x000fe200078e00ff */
[----:B------:R-:W-:Y:S01]  /*158c0*/  R2UR UR17, R93 ;  /* 0x000000005d1172ca */ /* 0x000fe200000e0000 */
[----:B------:R-:W-:Y:S01]  /*158d0*/  STL [R1+0xfc], R26 ;  /* 0x0000fc1a01007387 */ /* 0x000fe20000100800 */
[----:B------:R-:W-:Y:S01]  /*158e0*/  IMAD.MOV.U32 R91, RZ, RZ, 0x40000040 ;  /* 0x40000040ff5b7424 */ /* 0x000fe200078e00ff */
[----:B------:R-:W-:-:S02]  /*158f0*/  R2UR UR25, R89 ;  /* 0x00000000591972ca */ /* 0x000fc400000e0000 */
[----:B------:R-:W-:Y:S01]  /*15900*/  STL [R1+0xf8], R25 ;  /* 0x0000f81901007387 */ /* 0x000fe20000100800 */
[----:B------:R-:W-:Y:S02]  /*15910*/  R2UR UR19, R21 ;  /* 0x00000000151372ca */ /* 0x000fe400000e0000 */
[C---:B------:R-:W-:Y:S01]  /*15920*/  R2UR UR43, R91.reuse ;  /* 0x000000005b2b72ca */ /* 0x040fe200000e0000 */
[----:B------:R-:W-:Y:S01]  /*15930*/  STL [R1+0xf4], R24 ;  /* 0x0000f41801007387 */ /* 0x000fe20000100800 */
[C---:B------:R-:W-:Y:S02]  /*15940*/  R2UR UR5, R91.reuse ;  /* 0x000000005b0572ca */ /* 0x040fe400000e0000 */
[----:B------:R-:W-:Y:S01]  /*15950*/  R2UR UR7, R91 ;  /* 0x000000005b0772ca */ /* 0x000fe200000e0000 */
[----:B------:R-:W-:Y:S01]  /*15960*/  STL [R1+0xf0], R23 ;  /* 0x0000f01701007387 */ /* 0x000fe20000100800 */
[----:B------:R-:W-:Y:S02]  /*15970*/  R2UR UR9, R93 ;  /* 0x000000005d0972ca */ /* 0x000fe400000e0000 */
[----:B------:R-:W-:Y:S01]  /*15980*/  R2UR UR11, R89 ;  /* 0x00000000590b72ca */ /* 0x000fe200000e0000 */
[----:B------:R-:W-:Y:S01]  /*15990*/  STL [R1+0xec], R22 ;  /* 0x0000ec1601007387 */ /* 0x000fe20000100800 */
[----:B------:R-:W-:-:S02]  /*159a0*/  R2UR UR59, R91 ;  /* 0x000000005b3b72ca */ /* 0x000fc400000e0000 */
[----:B------:R-:W-:Y:S01]  /*159b0*/  R2UR UR29, R91 ;  /* 0x000000005b1d72ca */ /* 0x000fe200000e0000 */
[----:B------:R1:W-:Y:S01]  /*159c0*/  STL [R1+0xe8], R19 ;  /* 0x0000e81301007387 */ /* 0x0003e20000100800 */
[----:B------:R-:W-:Y:S02]  /*159d0*/  R2UR UR13, R89 ;  /* 0x00000000590d72ca */ /* 0x000fe400000e0000 */
[----:B0-----:R-:W-:Y:S01]  /*159e0*/  SHF.R.U32.HI R13, RZ, 0x7, R13 ;  /* 0x00000007ff0d7819 */ /* 0x001fe2000001160d */
[----:B------:R-:W-:Y:S01]  /*159f0*/  STL [R1+0xe4], R18 ;  /* 0x0000e41201007387 */ /* 0x000fe20000100800 */
[----:B------:R-:W-:Y:S02]  /*15a00*/  R2UR UR15, R93 ;  /* 0x000000005d0f72ca */ /* 0x000fe400000e0000 */
[----:B------:R-:W-:Y:S01]  /*15a10*/  R2UR UR31, R89 ;  /* 0x00000000591f72ca */ /* 0x000fe200000e0000 */
[----:B------:R-:W-:Y:S01]  /*15a20*/  VIADD R94, R13, 0x8 ;  /* 0x000000080d5e7836 */ /* 0x000fe20000000000 */
[----:B------:R0:W-:Y:S01]  /*15a30*/  STL [R1+0xe0], R17 ;  /* 0x0000e01101007387 */ /* 0x0001e20000100800 */
[----:B-1----:R-:W-:Y:S01]  /*15a40*/  MOV R19, UR43 ;  /* 0x0000002b00137c02 */ /* 0x002fe20008000f00 */
[----:B------:R-:W-:Y:S01]  /*15a50*/  UMOV UR43, UR25 ;  /* 0x00000019002b7c82 */ /* 0x000fe20008000000 */
[----:B------:R-:W-:Y:S01]  /*15a60*/  R2UR UR21, R91 ;  /* 0x000000005b1572ca */ /* 0x000fe200000e0000 */
[----:B------:R1:W-:Y:S01]  /*15a70*/  BAR.SYNC.DEFER_BLOCKING R94, 0x100 ;  /* 0x0004005e0000751d */ /* 0x0003e20000010000 */
[----:B------:R-:W-:-:S02]  /*15a80*/  MOV R96, UR43 ;  /* 0x0000002b00607c02 */ /* 0x000fc40008000f00 */
[----:B------:R-:W-:Y:S02]  /*15a90*/  R2UR UR23, R91 ;  /* 0x000000005b1772ca */ /* 0x000fe400000e0000 */
[----:B------:R-:W-:Y:S01]  /*15aa0*/  R2UR UR27, R89 ;  /* 0x00000000591b72ca */ /* 0x000fe200000e0000 */
[----:B------:R-:W-:Y:S01]  /*15ab0*/  UMOV UR43, UR5 ;  /* 0x00000005002b7c82 */ /* 0x000fe20008000000 */
[----:B0-----:R-:W-:Y:S01]  /*15ac0*/  MOV R17, UR35 ;  /* 0x0000002300117c02 */ /* 0x001fe20008000f00 */
[----:B------:R-:W-:Y:S01]  /*15ad0*/  STL [R1+0xdc], R16 ;  /* 0x0000dc1001007387 */ /* 0x000fe20000100800 */
[----:B------:R-:W-:Y:S01]  /*15ae0*/  UMOV UR35, UR17 ;  /* 0x0000001100237c82 */ /* 0x000fe20008000000 */
[C---:B------:R-:W-:Y:S02]  /*15af0*/  R2UR UR17, R5.reuse ;  /* 0x00000000051172ca */ /* 0x040fe400000e0000 */
[C---:B------:R-:W-:Y:S01]  /*15b00*/  R2UR UR5, R5.reuse ;  /* 0x00000000050572ca */ /* 0x040fe200000e0000 */
[----:B------:R0:W-:Y:S01]  /*15b10*/  STL [R1+0xd8], R15 ;  /* 0x0000d80f01007387 */ /* 0x0001e20000100800 */
[----:B------:R-:W-:Y:S01]  /*15b20*/  MOV R27, UR35 ;  /* 0x00000023001b7c02 */ /* 0x000fe20008000f00 */
[----:B------:R-:W-:Y:S01]  /*15b30*/  UMOV UR35, UR9 ;  /* 0x0000000900237c82 */ /* 0x000fe20008000000 */
[C---:B------:R-:W-:Y:S01]  /*15b40*/  R2UR UR9, R5.reuse ;  /* 0x00000000050972ca */ /* 0x040fe200000e0000 */
[----:B------:R-:W-:Y:S01]  /*15b50*/  STL [R1+0xd4], R14 ;  /* 0x0000d40e01007387 */ /* 0x000fe20000100800 */
[----:B------:R-:W-:-:S02]  /*15b60*/  R2UR UR25, R5 ;  /* 0x00000000051972ca */ /* 0x000fc400000e0000 */
[C---:B------:R-:W-:Y:S01]  /*15b70*/  R2UR UR47, R89.reuse ;  /* 0x00000000592f72ca */ /* 0x040fe200000e0000 */
[----:B------:R-:W-:Y:S01]  /*15b80*/  STL [R1+0xd0], R12 ;  /* 0x0000d00c01007387 */ /* 0x000fe20000100800 */
[----:B------:R-:W-:Y:S01]  /*15b90*/  R2UR UR55, R89 ;  /* 0x00000000593772ca */ /* 0x000fe200000e0000 */
[----:B------:R-:W-:Y:S01]  /*15ba0*/  IMAD.MOV.U32 R89, RZ, RZ, 0x40000040 ;  /* 0x40000040ff597424 */ /* 0x000fe200078e00ff */
[----:B------:R-:W-:Y:S01]  /*15bb0*/  WARPGROUP.ARRIVE ;  /* 0x00000000000079c5 */ /* 0x000fe20000000000 */
[----:B0-----:R-:W-:Y:S01]  /*15bc0*/  MOV R15, UR59 ;  /* 0x0000003b000f7c02 */ /* 0x001fe20008000f00 */
[----:B------:R-:W-:Y:S01]  /*15bd0*/  UMOV UR59, UR29 ;  /* 0x0000001d003b7c82 */ /* 0x000fe20008000000 */
[----:B------:R-:W-:Y:S01]  /*15be0*/  STL [R1+0xcc], R3 ;  /* 0x0000cc0301007387 */ /* 0x000fe20000100800 */
[----:B------:R-:W-:Y:S01]  /*15bf0*/  MOV R25, UR59 ;  /* 0x0000003b00197c02 */ /* 0x000fe20008000f00 */
[----:B------:R-:W-:Y:S01]  /*15c00*/  UMOV UR59, UR13 ;  /* 0x0000000d003b7c82 */ /* 0x000fe20008000000 */
[----:B------:R-:W-:Y:S01]  /*15c10*/  R2UR UR13, R5 ;  /* 0x00000000050d72ca */ /* 0x000fe200000e0000 */
[----:B------:R0:W-:Y:S01]  /*15c20*/  STL [R1+0xc8], R2 ;  /* 0x0000c80201007387 */ /* 0x0001e20000100800 */
[----:B------:R-:W-:Y:S01]  /*15c30*/  R2UR UR51, R91 ;  /* 0x000000005b3372ca */ /* 0x000fe200000e0000 */
[----:B------:R-:W-:Y:S01]  /*15c40*/  IMAD.MOV.U32 R91, RZ, RZ, 0x40000040 ;  /* 0x40000040ff5b7424 */ /* 0x000fe200078e00ff */
[----:B------:R-:W-:-:S02]  /*15c50*/  R2UR UR40, R4 ;  /* 0x00000000042872ca */ /* 0x000fc400000e0000 */
[----:B------:R-:W-:Y:S02]  /*15c60*/  R2UR UR41, R5 ;  /* 0x00000000052972ca */ /* 0x000fe400000e0000 */
[----:B------:R-:W-:Y:S02]  /*15c70*/  MOV R21, 0x40000040 ;  /* 0x4000004000157802 */ /* 0x000fe40000000f00 */
[----:B------:R-:W-:Y:S02]  /*15c80*/  R2UR UR32, R10 ;  /* 0x000000000a2072ca */ /* 0x000fe400000e0000 */
[----:B0-----:R-:W-:Y:S02]  /*15c90*/  MOV R2, UR39 ;  /* 0x0000002700027c02 */ /* 0x001fe40008000f00 */
[----:B------:R-:W-:Y:S02]  /*15ca0*/  R2UR UR39, R93 ;  /* 0x000000005d2772ca */ /* 0x000fe400000e0000 */
[----:B------:R-:W-:-:S02]  /*15cb0*/  R2UR UR33, R11 ;  /* 0x000000000b2172ca */ /* 0x000fc400000e0000 */
[----:B------:R-:W-:Y:S02]  /*15cc0*/  R2UR UR56, R10 ;  /* 0x000000000a3872ca */ /* 0x000fe400000e0000 */
[----:B------:R-:W-:Y:S02]  /*15cd0*/  R2UR UR57, R11 ;  /* 0x000000000b3972ca */ /* 0x000fe400000e0000 */
[----:B------:R-:W-:-:S05]  /*15ce0*/  MOV R13, UR37 ;  /* 0x00000025000d7c02 */ /* 0x000fca0008000f00 */
[----:B------:R-:W-:Y:S01]  /*15cf0*/  MOV R12, UR39 ;  /* 0x00000027000c7c02 */ /* 0x000fe20008000f00 */
[----:B------:R-:W-:Y:S01]  /*15d00*/  UMOV UR39, UR31 ;  /* 0x0000001f00277c82 */ /* 0x000fe20008000000 */
[----:B------:R-:W-:Y:S02]  /*15d10*/  R2UR UR31, R21 ;  /* 0x00000000151f72ca */ /* 0x000fe400000e0000 */
[----:B------:R-:W-:Y:S01]  /*15d20*/  MOV R23, UR39 ;  /* 0x0000002700177c02 */ /* 0x000fe20008000f00 */
[----:B------:R-:W-:Y:S01]  /*15d30*/  UMOV UR39, UR21 ;  /* 0x0000001500277c82 */ /* 0x000fe20008000000 */
[----:B------:R-:W-:Y:S01]  /*15d40*/  R2UR UR21, R5 ;  /* 0x00000000051572ca */ /* 0x000fe200000e0000 */
[----:B--2---:R-:W-:Y:S01]  /*15d50*/  IMAD R20, R235, 0x700, R0 ;  /* 0x00000700eb147824 */ /* 0x004fe200078e0200 */
[----:B------:R-:W-:-:S03]  /*15d60*/  MOV R0, UR36 ;  /* 0x0000002400007c02 */ /* 0x000fc60008000f00 */
[C---:B------:R-:W-:Y:S01]  /*15d70*/  VIADD R92, R20.reuse, 0x300 ;  /* 0x00000300145c7836 */ /* 0x040fe20000000000 */
[C---:B------:R-:W-:Y:S01]  /*15d80*/  IADD3 R88, R20.reuse, 0x200, RZ ;  /* 0x0000020014587810 */ /* 0x040fe20007ffe0ff */
[C---:B------:R-:W-:Y:S01]  /*15d90*/  VIADD R90, R20.reuse, 0x100 ;  /* 0x00000100145a7836 */ /* 0x040fe20000000000 */
[----:B------:R-:W-:Y:S02]  /*15da0*/  R2UR UR18, R20 ;  /* 0x00000000141272ca */ /* 0x000fe400000e0000 */
        /* <DEDUP_REMOVED lines=10> */
[----:B------:R-:W-:-:S02]  /*15e50*/  R2UR UR22, R90 ;  /* 0x000000005a1672ca */ /* 0x000fc400000e0000 */
[----:B------:R-:W-:Y:S01]  /*15e60*/  R2UR UR12, R88 ;  /* 0x00000000580c72ca */ /* 0x000fe200000e0000 */
[----:B------:R-:W-:Y:S01]  /*15e70*/  VIADD R88, R20, 0x302 ;  /* 0x0000030214587836 */ /* 0x000fe20000000000 */
[----:B------:R-:W-:Y:S01]  /*15e80*/  R2UR UR16, R92 ;  /* 0x000000005c1072ca */ /* 0x000fe200000e0000 */
[C---:B------:R-:W-:Y:S01]  /*15e90*/  VIADD R92, R20.reuse, 0x4 ;  /* 0x00000004145c7836 */ /* 0x040fe20000000000 */
[----:B------:R-:W-:Y:S02]  /*15ea0*/  IADD3 R90, R20, 0x600, RZ ;  /* 0x00000600145a7810 */ /* 0x000fe40007ffe0ff */
[----:B------:R-:W-:Y:S02]  /*15eb0*/  R2UR UR24, R88 ;  /* 0x00000000581872ca */ /* 0x000fe400000e0000 */
[----:B------:R-:W-:Y:S02]  /*15ec0*/  IADD3 R88, R20, 0x602, RZ ;  /* 0x0000060214587810 */ /* 0x000fe40007ffe0ff */
        /* <DEDUP_REMOVED lines=8> */
[----:B------:R-:W-:-:S03]  /*15f50*/  VIADD R88, R20, 0x404 ;  /* 0x0000040414587836 */ /* 0x000fc60000000000 */
[----:B------:R-:W-:Y:S01]  /*15f60*/  R2UR UR28, R90 ;  /* 0x000000005a1c72ca */ /* 0x000fe200000e0000 */
[----:B------:R-:W-:Y:S01]  /*15f70*/  VIADD R90, R20, 0x104 ;  /* 0x00000104145a7836 */ /* 0x000fe20000000000 */
[----:B------:R-:W-:Y:S02]  /*15f80*/  R2UR UR46, R88 ;  /* 0x00000000582e72ca */ /* 0x000fe400000e0000 */
[----:B------:R-:W-:Y:S02]  /*15f90*/  IADD3 R88, R20, 0x604, RZ ;  /* 0x0000060414587810 */ /* 0x000fe40007ffe0ff */
[----:B------:R-:W-:Y:S01]  /*15fa0*/  R2UR UR58, R90 ;  /* 0x000000005a3a72ca */ /* 0x000fe200000e0000 */
[----:B------:R-:W-:Y:S01]  /*15fb0*/  VIADD R90, R20, 0x304 ;  /* 0x00000304145a7836 */ /* 0x000fe20000000000 */
[----:B------:R-:W-:Y:S01]  /*15fc0*/  MOV R3, UR38 ;  /* 0x0000002600037c02 */ /* 0x000fe20008000f00 */
[----:B------:R-:W-:Y:S01]  /*15fd0*/  UMOV UR38, UR30 ;  /* 0x0000001e00267c82 */ /* 0x000fe20008000000 */
[----:B------:R-:W-:Y:S01]  /*15fe0*/  MOV R16, UR34 ;  /* 0x0000002200107c02 */ /* 0x000fe20008000f00 */
[----:B------:R-:W-:Y:S01]  /*15ff0*/  UMOV UR34, UR16 ;  /* 0x0000001000227c82 */ /* 0x000fe20008000000 */
[----:B------:R-:W-:-:S02]  /*16000*/  R2UR UR16, R4 ;  /* 0x00000000041072ca */ /* 0x000fc400000e0000 */
[----:B------:R-:W-:Y:S01]  /*16010*/  R2UR UR42, R90 ;  /* 0x000000005a2a72ca */ /* 0x000fe200000e0000 */
[----:B------:R-:W-:Y:S01]  /*16020*/  VIADD R90, R20, 0x504 ;  /* 0x00000504145a7836 */ /* 0x000fe20000000000 */
[----:B------:R-:W-:Y:S01]  /*16030*/  MOV R26, UR34 ;  /* 0x00000022001a7c02 */ /* 0x000fe20008000f00 */
[----:B------:R-:W-:Y:S01]  /*16040*/  UMOV UR34, UR8 ;  /* 0x0000000800227c82 */ /* 0x000fe20008000000 */
[C---:B------:R-:W-:Y:S02]  /*16050*/  R2UR UR8, R4.reuse ;  /* 0x00000000040872ca */ /* 0x040fe400000e0000 */
[----:B------:R-:W-:Y:S01]  /*16060*/  MOV R14, UR58 ;  /* 0x0000003a000e7c02 */ /* 0x000fe20008000f00 */
[----:B------:R-:W-:Y:S01]  /*16070*/  UMOV UR58, UR28 ;  /* 0x0000001c003a7c82 */ /* 0x000fe20008000000 */
[----:B------:R-:W-:Y:S01]  /*16080*/  MOV R22, UR38 ;  /* 0x0000002600167c02 */ /* 0x000fe20008000f00 */
[----:B------:R-:W-:Y:S01]  /*16090*/  UMOV UR38, UR20 ;  /* 0x0000001400267c82 */ /* 0x000fe20008000000 */
[----:B------:R-:W-:Y:S01]  /*160a0*/  MOV R24, UR58 ;  /* 0x0000003a00187c02 */ /* 0x000fe20008000f00 */
[----:B------:R-:W-:Y:S01]  /*160b0*/  QGMMA.64x32x32.F32.E4M3.E4M3 R184, gdesc[UR16], RZ, !UPT, gsb0 ;  /* 0x0060000010b879f3 */ /* 0x000fe2000c0008ff */
[----:B------:R-:W-:Y:S01]  /*160c0*/  UMOV UR58, UR12 ;  /* 0x0000000c003a7c82 */ /* 0x000fe20008000000 */
[----:B------:R-:W-:Y:S01]  /*160d0*/  MOV R18, UR42 ;  /* 0x0000002a00127c02 */ /* 0x000fe20008000f00 */
[----:B------:R-:W-:Y:S01]  /*160e0*/  UMOV UR42, UR24 ;  /* 0x00000018002a7c82 */ /* 0x000fe20008000000 */
[----:B------:R-:W-:-:S02]  /*160f0*/  R2UR UR12, R4 ;  /* 0x00000000040c72ca */ /* 0x000fc400000e0000 */
[----:B------:R-:W-:Y:S01]  /*16100*/  MOV R95, UR42 ;  /* 0x0000002a005f7c02 */ /* 0x000fe20008000f00 */
[----:B------:R-:W-:Y:S01]  /*16110*/  UMOV UR42, UR4 ;  /* 0x00000004002a7c82 */ /* 0x000fe20008000000 */
[C---:B------:R-:W-:Y:S02]  /*16120*/  R2UR UR4, R4.reuse ;  /* 0x00000000040472ca */ /* 0x040fe400000e0000 */
[C---:B------:R-:W-:Y:S01]  /*16130*/  R2UR UR20, R4.reuse ;  /* 0x00000000041472ca */ /* 0x040fe200000e0000 */
[----:B------:R-:W-:Y:S01]  /*16140*/  IMAD.MOV.U32 R21, RZ, RZ, R95 ;  /* 0x000000ffff157224 */ /* 0x000fe200078e005f */
[----:B------:R-:W-:Y:S02]  /*16150*/  R2UR UR24, R4 ;  /* 0x00000000041872ca */ /* 0x000fe400000e0000 */
[----:B------:R-:W-:Y:S01]  /*16160*/  R2UR UR50, R90 ;  /* 0x000000005a3272ca */ /* 0x000fe200000e0000 */
[----:B------:R-:W-:Y:S01]  /*16170*/  VIADD R90, R20, 0x6 ;  /* 0x00000006145a7836 */ /* 0x000fe20000000000 */
[----:B------:R-:W-:Y:S01]  /*16180*/  R2UR UR54, R88 ;  /* 0x00000000583672ca */ /* 0x000fe200000e0000 */
[----:B------:R-:W-:Y:S01]  /*16190*/  VIADD R88, R20, 0x106 ;  /* 0x0000010614587836 */ /* 0x000fe20000000000 */
[----:B------:R-:W-:-:S02]  /*161a0*/  WARPGROUP.DEPBAR.LE gsb0, 0x0 ;  /* 0x00008000000079c5 */ /* 0x000fc40000010000 */
[----:B------:R-:W-:-:S06]  /*161b0*/  WARPGROUP.ARRIVE ;  /* 0x00000000000079c5 */ /* 0x000fcc0000000000 */
[----:B------:R-:W-:Y:S01]  /*161c0*/  QGMMA.64x32x32.F32.E4M3.E4M3 R168, gdesc[UR4], RZ, !UPT, gsb0 ;  /* 0x0060000004a879f3 */ /* 0x000fe2000c0008ff */
[----:B------:R-:W-:Y:S01]  /*161d0*/  R2UR UR6, R90 ;  /* 0x000000005a0672ca */ /* 0x000fe200000e0000 */
[----:B------:R-:W-:Y:S01]  /*161e0*/  VIADD R90, R20, 0x206 ;  /* 0x00000206145a7836 */ /* 0x000fe20000000000 */
[----:B------:R-:W-:Y:S02]  /*161f0*/  R2UR UR7, R91 ;  /* 0x000000005b0772ca */ /* 0x000fe400000e0000 */
[----:B------:R-:W-:Y:S01]  /*16200*/  MOV R91, 0x40000040 ;  /* 0x40000040005b7802 */ /* 0x000fe20000000f00 */
[----:B------:R-:W-:Y:S02]  /*16210*/  WARPGROUP.DEPBAR.LE gsb0, 0x0 ;  /* 0x00008000000079c5 */ /* 0x000fe40000010000 */
[----:B------:R-:W-:-:S06]  /*16220*/  WARPGROUP.ARRIVE ;  /* 0x00000000000079c5 */ /* 0x000fcc0000000000 */
[----:B------:R-:W-:Y:S01]  /*16230*/  QGMMA.64x32x32.F32.E4M3.E4M3 R152, gdesc[UR8], RZ, !UPT, gsb0 ;  /* 0x00600000089879f3 */ /* 0x000fe2000c0008ff */
        /* <DEDUP_REMOVED lines=10> */
[----:B------:R-:W-:Y:S01]  /*162e0*/  QGMMA.64x32x32.F32.E4M3.E4M3 R136, gdesc[UR12], RZ, !UPT, gsb0 ;  /* 0x006000000c8879f3 */ /* 0x000fe2000c0008ff */
[----:B------:R-:W-:Y:S01]  /*162f0*/  R2UR UR14, R90 ;  /* 0x000000005a0e72ca */ /* 0x000fe200000e0000 */
[C---:B------:R-:W-:Y:S01]  /*16300*/  VIADD R90, R20.reuse, 0x406 ;  /* 0x00000406145a7836 */ /* 0x040fe20000000000 */
[----:B------:R-:W-:Y:S01]  /*16310*/  R2UR UR15, R91 ;  /* 0x000000005b0f72ca */ /* 0x000fe200000e0000 */
[----:B------:R-:W-:Y:S02]  /*16320*/  VIADD R20, R20, 0x606 ;  /* 0x0000060614147836 */ /* 0x000fe40000000000 */
[----:B------:R-:W-:-:S03]  /*16330*/  IMAD.MOV.U32 R91, RZ, RZ, 0x40000040 ;  /* 0x40000040ff5b7424 */ /* 0x000fc600078e00ff */
[----:B------:R-:W-:Y:S01]  /*16340*/  R2UR UR30, R20 ;  /* 0x00000000141e72ca */ /* 0x000fe200000e0000 */
[----:B------:R-:W-:Y:S01]  /*16350*/  IMAD.MOV.U32 R20, RZ, RZ, R96 ;  /* 0x000000ffff147224 */ /* 0x000fe200078e0060 */
        /* <DEDUP_REMOVED lines=11> */
[----:B-1----:R-:W-:-:S06]  /*16410*/  WARPGROUP.ARRIVE ;  /* 0x00000000000079c5 */ /* 0x002fcc0000000000 */
[----:B------:R-:W-:Y:S01]  /*16420*/  QGMMA.64x32x32.F32.E4M3.E4M3 R88, gdesc[UR40], RZ, !UPT, gsb0 ;  /* 0x00600000285879f3 */ /* 0x000fe2000c0008ff */
[----:B------:R-:W-:Y:S02]  /*16430*/  R2UR UR36, R10 ;  /* 0x000000000a2472ca */ /* 0x000fe400000e0000 */
[----:B------:R-:W-:Y:S02]  /*16440*/  R2UR UR37, R11 ;  /* 0x000000000b2572ca */ /* 0x000fe400000e0000 */
[----:B------:R-:W-:Y:S02]  /*16450*/  R2UR UR43, R20 ;  /* 0x00000000142b72ca */ /* 0x000fe400000e0000 */
[----:B------:R-:W-:Y:S01]  /*16460*/  R2UR UR42, R21 ;  /* 0x00000000152a72ca */ /* 0x000fe200000e0000 */
[----:B------:R-:W-:Y:S02]  /*16470*/  WARPGROUP.DEPBAR.LE gsb0, 0x0 ;  /* 0x00008000000079c5 */ /* 0x000fe40000010000 */
[----:B------:R-:W-:-:S06]  /*16480*/  WARPGROUP.ARRIVE ;  /* 0x00000000000079c5 */ /* 0x000fcc0000000000 */
[----:B------:R-:W-:Y:S01]  /*16490*/  QGMMA.64x32x32.F32.E4M3.E4M3 R184, gdesc[UR32], R184, gsb0 ;  /* 0x0060000020b879f3 */ /* 0x000fe200080008b8 */
[----:B------:R-:W-:Y:S02]  /*164a0*/  R2UR UR40, R10 ;  /* 0x000000000a2872ca */ /* 0x000fe400000e0000 */
[----:B------:R-:W-:Y:S02]  /*164b0*/  R2UR UR41, R11 ;  /* 0x000000000b2972ca */ /* 0x000fe400000e0000 */
[----:B------:R-:W-:Y:S02]  /*164c0*/  R2UR UR35, R27 ;  /* 0x000000001b2372ca */ /* 0x000fe400000e0000 */
[----:B------:R-:W-:Y:S01]  /*164d0*/  R2UR UR34, R26 ;  /* 0x000000001a2272ca */ /* 0x000fe200000e0000 */
[----:B------:R0:W5:Y:S01]  /*164e0*/  LDL.LU R27, [R1+0x100] ;  /* 0x00010000011b7983 */ /* 0x0001620000300800 */
[----:B------:R-:W-:Y:S02]  /*164f0*/  R2UR UR32, R10 ;  /* 0x000000000a2072ca */ /* 0x000fe400000e0000 */
[----:B------:R-:W-:Y:S01]  /*16500*/  R2UR UR33, R11 ;  /* 0x000000000b2172ca */ /* 0x000fe200000e0000 */
[----:B------:R0:W5:Y:S01]  /*16510*/  LDL.LU R26, [R1+0xfc] ;  /* 0x0000fc00011a7983 */ /* 0x0001620000300800 */
        /* <DEDUP_REMOVED lines=12> */
[----:B------:R-:W-:Y:S02]  /*165e0*/  R2UR UR59, R25 ;  /* 0x00000000193b72ca */ /* 0x000fe400000e0000 */
[----:B------:R-:W-:Y:S01]  /*165f0*/  R2UR UR58, R24 ;  /* 0x00000000183a72ca */ /* 0x000fe200000e0000 */
[----:B------:R0:W5:Y:S01]  /*16600*/  LDL.LU R25, [R1+0xf8] ;  /* 0x0000f80001197983 */ /* 0x0001620000300800 */
[----:B------:R-:W-:Y:S02]  /*16610*/  R2UR UR56, R10 ;  /* 0x000000000a3872ca */ /* 0x000fe400000e0000 */
[----:B------:R-:W-:Y:S01]  /*16620*/  R2UR UR57, R11 ;  /* 0x000000000b3972ca */ /* 0x000fe200000e0000 */
[----:B------:R0:W5:Y:S01]  /*16630*/  LDL.LU R24, [R1+0xf4] ;  /* 0x0000f40001187983 */ /* 0x0001620000300800 */
[----:B------:R-:W-:Y:S02]  /*16640*/  WARPGROUP.DEPBAR.LE gsb0, 0x0 ;  /* 0x00008000000079c5 */ /* 0x000fe40000010000 */
[----:B------:R-:W-:-:S09]  /*16650*/  WARPGROUP.ARRIVE ;  /* 0x00000000000079c5 */ /* 0x000fd20000000000 */
        /* <DEDUP_REMOVED lines=11> */
[----:B------:R-:W-:Y:S02]  /*16710*/  R2UR UR38, R3 ;  /* 0x00000000032672ca */ /* 0x000fe400000e0000 */
[----:B------:R-:W-:Y:S02]  /*16720*/  R2UR UR36, R8 ;  /* 0x00000000082472ca */ /* 0x000fe400000e0000 */
[----:B------:R-:W-:Y:S01]  /*16730*/  R2UR UR37, R9 ;  /* 0x00000000092572ca */ /* 0x000fe200000e0000 */
[----:B------:R-:W-:Y:S02]  /*16740*/  WARPGROUP.DEPBAR.LE gsb0, 0x0 ;  /* 0x00008000000079c5 */ /* 0x000fe40000010000 */
[----:B------:R-:W-:-:S10]  /*16750*/  WARPGROUP.ARRIVE ;  /* 0x00000000000079c5 */ /* 0x000fd40000000000 */
        /* <DEDUP_REMOVED lines=16> */
[----:B------:R-:W-:Y:S01]  /*16860*/  R2UR UR42, R18 ;  /* 0x00000000122a72ca */ /* 0x000fe200000e0000 */
[----:B------:R0:W5:Y:S01]  /*16870*/  LDL.LU R19, [R1+0xe8] ;  /* 0x0000e80001137983 */ /* 0x0001620000300800 */
[C---:B------:R-:W-:Y:S02]  /*16880*/  R2UR UR40, R8.reuse ;  /* 0x00000000082872ca */ /* 0x040fe400000e0000 */
[C---:B------:R-:W-:Y:S01]  /*16890*/  R2UR UR41, R9.reuse ;  /* 0x00000000092972ca */ /* 0x040fe200000e0000 */
[----:B------:R0:W5:Y:S01]  /*168a0*/  LDL.LU R18, [R1+0xe4] ;  /* 0x0000e40001127983 */ /* 0x0001620000300800 */
[C---:B------:R-:W-:Y:S02]  /*168b0*/  R2UR UR44, R8.reuse ;  /* 0x00000000082c72ca */ /* 0x040fe400000e0000 */
[----:B------:R-:W-:Y:S01]  /*168c0*/  R2UR UR45, R9 ;  /* 0x00000000092d72ca */ /* 0x000fe200000e0000 */
[----:B------:R0:W5:Y:S01]  /*168d0*/  LDL.LU R17, [R1+0xe0] ;  /* 0x0000e00001117983 */ /* 0x0001620000300800 */
[----:B------:R-:W-:-:S02]  /*168e0*/  R2UR UR48, R8 ;  /* 0x00000000083072ca */ /* 0x000fc400000e0000 */
[C---:B------:R-:W-:Y:S01]  /*168f0*/  R2UR UR49, R9.reuse ;  /* 0x00000000093172ca */ /* 0x040fe200000e0000 */
[----:B------:R0:W5:Y:S01]  /*16900*/  LDL.LU R16, [R1+0xdc] ;  /* 0x0000dc0001107983 */ /* 0x0001620000300800 */
[----:B------:R-:W-:Y:S02]  /*16910*/  R2UR UR52, R8 ;  /* 0x00000000083472ca */ /* 0x000fe400000e0000 */
[----:B------:R-:W-:Y:S01]  /*16920*/  R2UR UR53, R9 ;  /* 0x00000000093572ca */ /* 0x000fe200000e0000 */
        /* <DEDUP_REMOVED lines=29> */
[----:B------:R0:W5:Y:S01]  /*16b00*/  LDL.LU R2, [R1+0xc8] ;  /* 0x0000c80001027983 */ /* 0x0001620000300800 */
[----:B------:R-:W-:Y:S02]  /*16b10*/  WARPGROUP.DEPBAR.LE gsb0, 0x0 ;  /* 0x00008000000079c5 */ /* 0x000fe40000010000 */
[----:B------:R-:W-:-:S06]  /*16b20*/  WARPGROUP.ARRIVE ;  /* 0x00000000000079c5 */ /* 0x000fcc0000000000 */
[----:B------:R-:W-:Y:S01]  /*16b30*/  QGMMA.64x32x32.F32.E4M3.E4M3 R152, gdesc[UR12], R152, gsb0 ;  /* 0x006000000c9879f3 */ /* 0x000fe20008000898 */
[----:B------:R-:W-:Y:S02]  /*16b40*/  R2UR UR16, R6 ;  /* 0x00000000061072ca */ /* 0x000fe400000e0000 */
[----:B------:R-:W-:Y:S01]  /*16b50*/  R2UR UR17, R7 ;  /* 0x00000000071172ca */ /* 0x000fe200000e0000 */
[----:B------:R-:W-:Y:S02]  /*16b60*/  WARPGROUP.DEPBAR.LE gsb0, 0x0 ;  /* 0x00008000000079c5 */ /* 0x000fe40000010000 */
[----:B------:R-:W-:-:S10]  /*16b70*/  WARPGROUP.ARRIVE ;  /* 0x00000000000079c5 */ /* 0x000fd40000000000 */
        /* <DEDUP_REMOVED lines=17> */
[----:B------:R-:W-:Y:S02]  /*16c90*/  R2UR UR37, R13 ;  /* 0x000000000d2572ca */ /* 0x000fe400000e0000 */
[----:B------:R-:W-:Y:S01]  /*16ca0*/  R2UR UR36, R0 ;  /* 0x00000000002472ca */ /* 0x000fe200000e0000 */
[----:B------:R-:W-:Y:S02]  /*16cb0*/  WARPGROUP.DEPBAR.LE gsb0, 0x0 ;  /* 0x00008000000079c5 */ /* 0x000fe40000010000 */
[----:B0-----:R-:W-:-:S12]  /*16cc0*/  @P1 BRA `(.L_x_6230) ;  /* 0x0000000000281947 */ /* 0x001fd80003800000 */
[----:B------:R-:W-:Y:S05]  /*16cd0*/  @!P0 BRA `(.L_x_6231) ;  /* 0x0000000000048947 */ /* 0x000fea0003800000 */
[----:B------:R-:W-:Y:S01]  /*16ce0*/  BPT.TRAP 0x1 ;  /* 0x000000040000795c */ /* 0x000fe20000300000 */
.L_x_6231:
[----:B-----5:R-:W-:Y:S01]  /*16cf0*/  SHF.L.U32 R0, R12, 0x1f, RZ ;  /* 0x0000001f0c007819 */ /* 0x020fe200000006ff */
[----:B------:R-:W-:-:S04]  /*16d00*/  IMAD R12, R234, 0x8, R16 ;  /* 0x00000008ea0c7824 */ /* 0x000fc800078e0210 */
[----:B------:R0:W1:Y:S01]  /*16d10*/  SYNCS.PHASECHK.TRANS64.TRYWAIT P1, [R12+URZ+0x2e850], R0 ;  /* 0x02e850000c0075a7 */ /* 0x000062000802017f */
[----:B------:R-:W-:Y:S05]  /*16d20*/  @!P0 BRA `(.L_x_6232) ;  /* 0x0000000000048947 */ /* 0x000fea0003800000 */
[----:B------:R-:W-:Y:S01]  /*16d30*/  BPT.TRAP 0x1 ;  /* 0x000000040000795c */ /* 0x000fe20000300000 */
.L_x_6232:
[----:B-1----:R-:W-:Y:S05]  /*16d40*/  @P1 BRA `(.L_x_6230) ;  /* 0x0000000000081947 */ /* 0x002fea0003800000 */
[----:B------:R-:W1:Y:S02]  /*16d50*/  SYNCS.PHASECHK.TRANS64.TRYWAIT P1, [R12+URZ+0x2e850], R0 ;  /* 0x02e850000c0075a7 */ /* 0x000e64000802017f */
[----:B-1----:R-:W-:Y:S05]  /*16d60*/  @!P1 BRA `(.L_x_6233) ;  /* 0x000000d400589947 */ /* 0x002fea0003800000 */
.L_x_6230:
[----:B01---5:R-:W-:Y:S01]  /*16d70*/  VIADD R0, R16, 0x400 ;  /* 0x0000040010007836 */ /* 0x023fe20000000000 */
[----:B------:R-:W-:Y:S05]  /*16d80*/  WARPSYNC.ALL ;  /* 0x0000000000007948 */ /* 0x000fea0003800000 */
[----:B------:R-:W-:Y:S01]  /*16d90*/  SHF.R.U32.HI R0, RZ, 0x4, R0 ;  /* 0x00000004ff007819 */ /* 0x000fe20000011600 */
[----:B------:R-:W-:Y:S01]  /*16da0*/  IMAD.MOV.U32 R13, RZ, RZ, -0x3ffffff0 ;  /* 0xc0000010ff0d7424 */ /* 0x000fe200078e00ff */
[----:B------:R-:W-:Y:S01]  /*16db0*/  WARPGROUP.ARRIVE ;  /* 0x00000000000079c5 */ /* 0x000fe20000000000 */
[----:B------:R-:W-:Y:S02]  /*16dc0*/  MOV R21, 0xc0000010 ;  /* 0xc000001000157802 */ /* 0x000fe40000000f00 */
        /* <DEDUP_REMOVED lines=15> */
[----:B------:R-:W-:Y:S01]  /*16ec0*/  QGMMA.64x128x32.F32.E4M3.E4M3 R24, R224, gdesc[UR4], R24, gsb0 ;  /* 0x01e00004e0187df3 */ /* 0x000fe20008000818 */
[----:B------:R-:W-:Y:S01]  /*16ed0*/  R2UR UR6, R20 ;  /* 0x00000000140672ca */ /* 0x000fe200000e0000 */
[----:B------:R-:W-:Y:S01]  /*16ee0*/  VIADD R20, R12, 0x200 ;  /* 0x000002000c147836 */ /* 0x000fe20000000000 */
[----:B------:R-:W-:Y:S01]  /*16ef0*/  R2UR UR7, R21 ;  /* 0x00000000150772ca */ /* 0x000fe200000e0000 */
[----:B------:R-:W-:Y:S01]  /*16f00*/  IMAD.MOV.U32 R21, RZ, RZ, -0x3ffffff0 ;  /* 0xc0000010ff157424 */ /* 0x000fe200078e00ff */
        /* <DEDUP_REMOVED lines=76> */
[----:B------:R-:W-:Y:S01]  /*173d0*/  R2UR UR6, R20 ;  /* 0x00000000140672ca */ /* 0x000fe200000e0000 */
[----:B------:R-:W-:Y:S01]  /*173e0*/  VIADD R20, R12, 0x300 ;  /* 0x000003000c147836 */ /* 0x000fe20000000000 */
[----:B------:R-:W-:Y:S01]  /*173f0*/  R2UR UR7, R21 ;  /* 0x00000000150772ca */ /* 0x000fe200000e0000 */
[----:B------:R-:W-:Y:S01]  /*17400*/  IMAD.MOV.U32 R21, RZ, RZ, -0x3ffffff0 ;  /* 0xc0000010ff157424 */ /* 0x000fe200078e00ff */
        /* <DEDUP_REMOVED lines=30> */
[----:B0-----:R-:W-:Y:S02]  /*175f0*/  LOP3.LUT R227, R227, 0x7f, RZ, 0xc0, !PT ;  /* 0x0000007fe3e37812 */ /* 0x001fe400078ec0ff */
[----:B------:R-:W-:-:S02]  /*17600*/  FMNMX.FTZ R13, R103, R13, !PT ;  /* 0x0000000d670d7209 */ /* 0x000fc40007810000 */
[----:B------:R-:W-:Y:S02]  /*17610*/  ISETP.NE.AND P1, PT, R227, RZ, PT ;  /* 0x000000ffe300720c */ /* 0x000fe40003f25270 */
[----:B------:R-:W0:Y:S02]  /*17620*/  S2R R227, SR_TID.X ;  /* 0x0000000000e37919 */ /* 0x000e240000002100 */
[----:B0-----:R-:W-:Y:S01]  /*17630*/  SHF.R.U32.HI R227, RZ, 0x7, R227 ;  /* 0x00000007ffe37819 */ /* 0x001fe200000116e3 */
        /* <DEDUP_REMOVED lines=10> */
[----:B------:R-:W-:Y:S02]  /*176e0*/  R2UR UR6, R20 ;  /* 0x00000000140672ca */ /* 0x000fe400000e0000 */
[----:B------:R-:W-:Y:S01]  /*176f0*/  R2UR UR7, R21 ;  /* 0x00000000150772ca */ /* 0x000fe200000e0000 */
[----:B------:R-:W0:Y:S04]  /*17700*/  SHFL.BFLY PT, R20, R13, 0x2, 0x1f ;  /* 0x0c401f000d147f89 */ /* 0x000e2800000e0000 */
[----:B------:R-:W1:Y:S01]  /*17710*/  SHFL.BFLY PT, R21, R0, 0x2, 0x1f ;  /* 0x0c401f0000157f89 */ /* 0x000e6200000e0000 */
[----:B0-----:R-:W-:Y:S02]  /*17720*/  FMNMX.FTZ R13, R13, R20, !PT ;  /* 0x000000140d0d7209 */ /* 0x001fe40007810000 */
[----:B------:R-:W-:-:S02]  /*17730*/  IADD3 R20, R12, 0x500, RZ ;  /* 0x000005000c147810 */ /* 0x000fc40007ffe0ff */
[----:B-1----:R-:W-:Y:S01]  /*17740*/  FMNMX.FTZ R0, R0, R21, !PT ;  /* 0x0000001500007209 */ /* 0x002fe20007810000 */
[----:B------:R-:W0:Y:S01]  /*17750*/  SHFL.BFLY PT, R200, R13, 0x1, 0x1f ;  /* 0x0c201f000dc87f89 */ /* 0x000e2200000e0000 */
[----:B------:R-:W-:-:S03]  /*17760*/  IMAD.MOV.U32 R21, RZ, RZ, -0x3ffffff0 ;  /* 0xc0000010ff157424 */ /* 0x000fc600078e00ff */
[----:B------:R-:W1:Y:S01]  /*17770*/  SHFL.BFLY PT, R201, R0, 0x1, 0x1f ;  /* 0x0c201f0000c97f89 */ /* 0x000e6200000e0000 */
[----:B0-----:R-:W-:Y:S02]  /*17780*/  FMNMX.FTZ R13, R13, R200, !PT ;  /* 0x000000c80d0d7209 */ /* 0x001fe40007810000 */
[----:B-1----:R-:W-:-:S03]  /*17790*/  FMNMX.FTZ R0, R0, R201, !PT ;  /* 0x000000c900007209 */ /* 0x002fc60007810000 */
[----:B------:R-:W-:Y:S02]  /*177a0*/  FADD.FTZ R14, -R13, R14 ;  /* 0x0000000e0d0e7221 */ /* 0x000fe40000010100 */
[----:B------:R-:W-:-:S02]  /*177b0*/  FADD.FTZ R3, -R0, R3 ;  /* 0x0000000300037221 */ /* 0x000fc40000010100 */
[C---:B------:R-:W-:Y:S02]  /*177c0*/  FMUL.FTZ R14, R2.reuse, R14 ;  /* 0x0000000e020e7220 */ /* 0x040fe40000410000 */
[----:B------:R-:W-:-:S04]  /*177d0*/  FMUL.FTZ R3, R2, R3 ;  /* 0x0000000302037220 */ /* 0x000fc80000410000 */
[----:B------:R-:W-:Y:S08]  /*177e0*/  MUFU.EX2 R14, R14 ;  /* 0x0000000e000e7308 */ /* 0x000ff00000000800 */
[----:B------:R-:W-:Y:S01]  /*177f0*/  MUFU.EX2 R3, R3 ;  /* 0x0000000300037308 */ /* 0x000fe20000000800 */
[----:B------:R-:W-:Y:S02]  /*17800*/  WARPGROUP.DEPBAR.LE gsb0, 0x0 ;  /* 0x00008000000079c5 */ /* 0x000fe40000010000 */
[----:B------:R-:W-:-:S06]  /*17810*/  WARPGROUP.ARRIVE ;  /* 0x00000000000079c5 */ /* 0x000fcc0000000000 */
[----:B------:R-:W-:Y:S01]  /*17820*/  QGMMA.64x128x32.F32.E4M3.E4M3 R24, R208, gdesc[UR4], R24, gsb0 ;  /* 0x01e00004d0187df3 */ /* 0x000fe20008000818 */
[----:B------:R-:W-:Y:S01]  /*17830*/  R2UR UR7, R21 ;  /* 0x00000000150772ca */ /* 0x000fe200000e0000 */
[----:B------:R-:W-:Y:S01]  /*17840*/  FFMA.FTZ R21, R2, R0, -8 ;  /* 0xc100000002157423 */ /* 0x000fe20000010000 */
[----:B------:R-:W-:-:S03]  /*17850*/  R2UR UR6, R20 ;  /* 0x00000000140672ca */ /* 0x000fc600000e0000 */
        /* <DEDUP_REMOVED lines=56> */
[----:B------:R-:W-:Y:S01]  /*17be0*/  FFMA.FTZ R101, R2, R13, -8 ;  /* 0xc100000002657423 */ /* 0x000fe2000001000d */
[----:B------:R-:W0:Y:S01]  /*17bf0*/  MUFU.EX2 R20, R20 ;  /* 0x0000001400147308 */ /* 0x000e220000000800 */
[----:B------:R-:W-:-:S02]  /*17c00*/  VIADD R88, R12, 0x600 ;  /* 0x000006000c587836 */ /* 0x000fc40000000000 */
[C-C-:B------:R-:W-:Y:S01]  /*17c10*/  FFMA.FTZ R186, R2.reuse, R186, -R101.reuse ;  /* 0x000000ba02ba7223 */ /* 0x140fe20000010865 */
[----:B------:R-:W-:-:S01]  /*17c20*/  FFMA.FTZ R187, R2, R187, -R101 ;  /* 0x000000bb02bb7223 */ /* 0x000fc20000010865 */
[C-C-:B------:R-:W-:Y:S01]  /*17c30*/  FFMA.FTZ R190, R2.reuse, R190, -R101.reuse ;  /* 0x000000be02be7223 */ /* 0x140fe20000010865 */
[----:B------:R-:W-:-:S01]  /*17c40*/  FFMA.FTZ R191, R2, R191, -R101 ;  /* 0x000000bf02bf7223 */ /* 0x000fc20000010865 */
[C-C-:B------:R-:W-:Y:S01]  /*17c50*/  FFMA.FTZ R194, R2.reuse, R194, -R101.reuse ;  /* 0x000000c202c27223 */ /* 0x140fe20000010865 */
[----:B------:R-:W1:Y:S01]  /*17c60*/  MUFU.EX2 R184, R184 ;  /* 0x000000b800b87308 */ /* 0x000e620000000800 */
        /* <DEDUP_REMOVED lines=19> */
[C-C-:B------:R-:W-:Y:S01]  /*17da0*/  FFMA.FTZ R162, R2.reuse, R162, -R101.reuse ;  /* 0x000000a202a27223 */ /* 0x140fe20000010865 */
[----:B------:R-:W-:-:S01]  /*17db0*/  FFMA.FTZ R163, R2, R163, -R101 ;  /* 0x000000a302a37223 */ /* 0x000fc20000010865 */
[C-C-:B------:R-:W-:Y:S01]  /*17dc0*/  FFMA.FTZ R166, R2.reuse, R166, -R101.reuse ;  /* 0x000000a602a67223 */ /* 0x140fe20000010865 */
[----:B------:R-:W-:-:S01]  /*17dd0*/  FFMA.FTZ R167, R2, R167, -R101 ;  /* 0x000000a702a77223 */ /* 0x000fc20000010865 */
[----:B------:R-:W1:Y:S01]  /*17de0*/  MUFU.EX2 R185, R185 ;  /* 0x000000b900b97308 */ /* 0x000e620000000800 */
        /* <DEDUP_REMOVED lines=8> */
[----:B0-----:R-:W-:-:S01]  /*17e70*/  FADD.FTZ R232, R187, R232 ;  /* 0x000000e8bbe87221 */ /* 0x001fc20000010000 */
[----:B------:R-:W-:Y:S01]  /*17e80*/  FFMA.FTZ R150, R2, R150, -R101 ;  /* 0x0000009602967223 */ /* 0x000fe20000010865 */
[----:B------:R-:W-:-:S02]  /*17e90*/  IMAD.MOV.U32 R89, RZ, RZ, -0x3ffffff0 ;  /* 0xc0000010ff597424 */ /* 0x000fc400078e00ff */
        /* <DEDUP_REMOVED lines=13> */
[----:B--2---:R-:W-:-:S01]  /*17f70*/  FADD.FTZ R232, R190, R232 ;  /* 0x000000e8bee87221 */ /* 0x004fc20000010000 */
        /* <DEDUP_REMOVED lines=8> */
[----:B------:R-:W-:-:S04]  /*18000*/  @!P1 IMAD R114, R235, 0x8, R16 ;  /* 0x00000008eb729824 */ /* 0x000fc800078e0210 */
[----:B------:R-:W-:Y:S02]  /*18010*/  @!P1 VIADD R114, R114, 0x2e840 ;  /* 0x0002e84072729836 */ /* 0x000fe40000000000 */
[----:B------:R-:W0:Y:S01]  /*18020*/  MUFU.EX2 R194, R194 ;  /* 0x000000c200c27308 */ /* 0x000e220000000800 */
[----:B-1----:R-:W-:-:S02]  /*18030*/  FADD.FTZ R232, R191, R232 ;  /* 0x000000e8bfe87221 */ /* 0x002fc40000010000 */
[----:B------:R-:W-:Y:S01]  /*18040*/  @!P1 PRMT R114, RZ, 0x654, R114 ;  /* 0x00000654ff729816 */ /* 0x000fe20000000072 */
[----:B------:R-:W-:-:S04]  /*18050*/  WARPGROUP.DEPBAR.LE gsb0, 0x0 ;  /* 0x00008000000079c5 */ /* 0x000fc80000010000 */
[----:B------:R-:W1:Y:S01]  /*18060*/  MUFU.EX2 R192, R192 ;  /* 0x000000c000c07308 */ /* 0x000e620000000800 */
[----:B------:R-:W-:Y:S01]  /*18070*/  WARPGROUP.ARRIVE ;  /* 0x00000000000079c5 */ /* 0x000fe20000000000 */
[----:B--2---:R-:W-:-:S05]  /*18080*/  FADD.FTZ R15, R189, R15 ;  /* 0x0000000fbd0f7221 */ /* 0x004fca0000010000 */
[----:B------:R-:W-:Y:S01]  /*18090*/  QGMMA.64x128x32.F32.E4M3.E4M3 R24, R212, gdesc[UR4], R24, gsb0 ;  /* 0x01e00004d4187df3 */ /* 0x000fe20008000818 */
[----:B------:R-:W2:Y:S01]  /*180a0*/  MUFU.EX2 R195, R195 ;  /* 0x000000c300c37308 */ /* 0x000ea20000000800 */
[----:B0-----:R-:W-:-:S01]  /*180b0*/  FADD.FTZ R232, R194, R232 ;  /* 0x000000e8c2e87221 */ /* 0x001fc20000010000 */
[----:B------:R-:W-:Y:S01]  /*180c0*/  R2UR UR6, R88 ;  /* 0x00000000580672ca */ /* 0x000fe200000e0000 */
[----:B------:R-:W-:-:S01]  /*180d0*/  FFMA.FTZ R88, R2, R118, -R101 ;  /* 0x0000007602587223 */ /* 0x000fc20000010865 */
[----:B------:R-:W-:Y:S01]  /*180e0*/  R2UR UR7, R89 ;  /* 0x00000000590772ca */ /* 0x000fe200000e0000 */
        /* <DEDUP_REMOVED lines=9> */
[----:B------:R-:W-:-:S02]  /*18180*/  FFMA.FTZ R101, R2, R103, -R101 ;  /* 0x0000006702657223 */ /* 0x000fc40000010865 */
        /* <DEDUP_REMOVED lines=36> */
[----:B------:R-:W-:Y:S06]  /*183d0*/  QGMMA.64x128x32.F32.E4M3.E4M3 R24, R216, gdesc[UR4], R24, gsb0 ;  /* 0x01e00004d8187df3 */ /* 0x000fec0008000818 */
        /* <DEDUP_REMOVED lines=36> */
[----:B------:R-:W-:-:S06]  /*18620*/  WARPGROUP.DEPBAR.LE gsb0, 0x0 ;  /* 0x00008000000079c5 */ /* 0x000fcc0000010000 */
        /* <DEDUP_REMOVED lines=127> */
[----:B------:R-:W1:Y:S01]  /*18e20*/  MUFU.EX2 R21, R21 ;  /* 0x0000001500157308 */ /* 0x000e620000000800 */
[----:B----4-:R-:W-:-:S07]  /*18e30*/  FADD.FTZ R102, R100, R102 ;  /* 0x0000006664667221 */ /* 0x010fce0000010000 */
[----:B------:R-:W0:Y:S01]  /*18e40*/  MUFU.EX2 R101, R101 ;  /* 0x0000006500657308 */ /* 0x000e220000000800 */
[----:B---3--:R-:W-:-:S01]  /*18e50*/  FADD.FTZ R103, R99, R103 ;  /* 0x0000006763677221 */ /* 0x008fc20000010000 */
[----:B-1----:R-:W-:-:S03]  /*18e60*/  FADD.FTZ R15, R21, R102 ;  /* 0x00000066150f7221 */ /* 0x002fc60000010000 */
[----:B0-----:R-:W-:Y:S01]  /*18e70*/  FADD.FTZ R232, R101, R103 ;  /* 0x0000006765e87221 */ /* 0x001fe20000010000 */
[----:B--2---:R-:W-:Y:S06]  /*18e80*/  @!P0 BRA `(.L_x_6234) ;  /* 0x0000000000048947 */ /* 0x004fec0003800000 */
[----:B------:R-:W-:Y:S01]  /*18e90*/  BPT.TRAP 0x1 ;  /* 0x000000040000795c */ /* 0x000fe20000300000 */
.L_x_6234:
[----:B------:R-:W2:Y:S01]  /*18ea0*/  LDL R102, [R1+0x80] ;  /* 0x0000800001667983 */ /* 0x000ea20000100800 */
[----:B------:R-:W-:Y:S01]  /*18eb0*/  ISETP.GT.AND P1, PT, R233, RZ, PT ;  /* 0x000000ffe900720c */ /* 0x000fe20003f24270 */
        /* <DEDUP_REMOVED lines=60> */
[----:B------:R-:W-:Y:S01]  /*19280*/  FMUL.FTZ R84, R84, R3 ;  /* 0x0000000354547220 */ /* 0x000fe20000410000 */
[----:B------:R-:W-:Y:S01]  /*19290*/  F2FP.SATFINITE.E4M3.F32.PACK_AB_MERGE_C R216, R200, R197, R92 ;  /* 0x000000c5c8d8723e */ /* 0x000fe2000480705c */
        /* <DEDUP_REMOVED lines=62> */
[----:B------:R-:W-:Y:S02]  /*19680*/  MOV R200, R156 ;  /* 0x0000009c00c87202 */ /* 0x000fe40000000f00 */
[----:B--2---:R-:W-:Y:S01]  /*19690*/  R2UR UR4, R102 ;  /* 0x00000000660472ca */ /* 0x004fe200000e0000 */
[----:B------:R-:W-:Y:S02]  /*196a0*/  IMAD R102, R234, 0x8, R16 ;  /* 0x00000008ea667824 */ /* 0x000fe400078e0210 */
[----:B------:R-:W-:-:S03]  /*196b0*/  IMAD.MOV.U32 R234, RZ, RZ, R235 ;  /* 0x000000ffffea7224 */ /* 0x000fc600078e00eb */
[----:B------:R-:W-:-:S07]  /*196c0*/  IADD3 R102, R102, 0x2e860, RZ ;  /* 0x0002e86066667810 */ /* 0x000fce0007ffe0ff */
[----:B------:R-:W-:-:S05]  /*196d0*/  IMAD.U32 R103, RZ, RZ, UR4 ;  /* 0x00000004ff677e24 */ /* 0x000fca000f8e00ff */
[----:B------:R-:W-:-:S04]  /*196e0*/  PRMT R102, R103, 0x654, R102 ;  /* 0x0000065467667816 */ /* 0x000fc80000000066 */
[----:B------:R0:W-:Y:S01]  /*196f0*/  SYNCS.ARRIVE.TRANS64.RED.A1T0 RZ, [R102+URZ], RZ ;  /* 0x000000ff66ff79a7 */ /* 0x0001e2000810043f */
[----:B------:R-:W-:Y:S05]  /*19700*/  @P1 BRA `(.L_x_6235) ;  /* 0xffffffbc00e41947 */ /* 0x000fea000383ffff */
[----:B------:R-:W-:-:S07]  /*19710*/  IMAD.MOV.U32 R234, RZ, RZ, R235 ;  /* 0x000000ffffea7224 */ /* 0x000fce00078e00eb */
.L_x_6224:
[----:B------:R-:W-:Y:S05]  /*19720*/  WARPSYNC.ALL ;  /* 0x0000000000007948 */ /* 0x000fea0003800000 */
[----:B------:R-:W-:Y:S06]  /*19730*/  BAR.ARV 0x8, 0x180 ;  /* 0x0206000000007b1d */ /* 0x000fec0000002000 */
[----:B------:R-:W-:Y:S05]  /*19740*/  @!P0 BRA `(.L_x_6236) ;  /* 0x0000000000048947 */ /* 0x000fea0003800000 */
[----:B------:R-:W-:Y:S01]  /*19750*/  BPT.TRAP 0x1 ;  /* 0x000000040000795c */ /* 0x000fe20000300000 */
.L_x_6236:
[----:B------:R-:W-:Y:S01]  /*19760*/  IMAD R12, R234, 0x8, R16 ;  /* 0x00000008ea0c7824 */ /* 0x000fe200078e0210 */
[----:B------:R-:W-:-:S04]  /*19770*/  SHF.L.U32 R3, R236, 0x1f, RZ ;  /* 0x0000001fec037819 */ /* 0x000fc800000006ff */
[----:B------:R1:W2:Y:S01]  /*19780*/  SYNCS.PHASECHK.TRANS64.TRYWAIT P1, [R12+URZ+0x2e850], R3 ;  /* 0x02e850030c0075a7 */ /* 0x0002a2000802017f */
[----:B------:R-:W-:Y:S05]  /*19790*/  @!P0 BRA `(.L_x_6237) ;  /* 0x0000000000048947 */ /* 0x000fea0003800000 */
[----:B------:R-:W-:Y:S01]  /*197a0*/  BPT.TRAP 0x1 ;  /* 0x000000040000795c */ /* 0x000fe20000300000 */
.L_x_6237:
[----:B------:R-:W-:-:S05]  /*197b0*/  VIADD R16, R16, 0x400 ;  /* 0x0000040010107836 */ /* 0x000fca0000000000 */
[----:B------:R-:W-:-:S04]  /*197c0*/  SHF.R.U32.HI R16, RZ, 0x4, R16 ;  /* 0x00000004ff107819 */ /* 0x000fc80000011610 */
[----:B------:R-:W-:-:S04]  /*197d0*/  LOP3.LUT R16, R16, 0x3fff, RZ, 0xc0, !PT ;  /* 0x00003fff10107812 */ /* 0x000fc800078ec0ff */
[----:B------:R-:W-:Y:S01]  /*197e0*/  LOP3.LUT R5, R16, 0x10000, RZ, 0xfc, !PT ;  /* 0x0001000010057812 */ /* 0x000fe200078efcff */
[----:B--2---:R-:W-:Y:S06]  /*197f0*/  @P1 BRA `(.L_x_6238) ;  /* 0x0000000000081947 */ /* 0x004fec0003800000 */
[----:B------:R-:W2:Y:S02]  /*19800*/  SYNCS.PHASECHK.TRANS64.TRYWAIT P1, [R12+URZ+0x2e850], R3 ;  /* 0x02e850030c0075a7 */ /* 0x000ea4000802017f */
[----:B--2---:R-:W-:Y:S05]  /*19810*/  @!P1 BRA `(.L_x_6239) ;  /* 0x000000a800c09947 */ /* 0x004fea0003800000 */
.L_x_6238:
[----:B------:R-:W-:Y:S01]  /*19820*/  IMAD R4, R234, 0x700, R5 ;  /* 0x00000700ea047824 */ /* 0x000fe200078e0205 */
[----:B------:R-:W3:Y:S01]  /*19830*/  LDL R20, [R1+0x98] ;  /* 0x0000980001147983 */ /* 0x000ee20000100800 */
[----:B------:R-:W-:Y:S01]  /*19840*/  IMAD.MOV.U32 R5, RZ, RZ, -0x3ffffff0 ;  /* 0xc0000010ff057424 */ /* 0x000fe200078e00ff */
[----:B------:R-:W-:Y:S05]  /*19850*/  WARPSYNC.ALL ;  /* 0x0000000000007948 */ /* 0x000fea0003800000 */
[C---:B------:R-:W-:Y:S01]  /*19860*/  R2UR UR6, R4.reuse ;  /* 0x00000000040672ca */ /* 0x040fe200000e0000 */
[----:B------:R-:W-:Y:S01]  /*19870*/  VIADD R6, R4, 0x100 ;  /* 0x0000010004067836 */ /* 0x000fe20000000000 */
[----:B------:R-:W-:Y:S01]  /*19880*/  R2UR UR7, R5 ;  /* 0x00000000050772ca */ /* 0x000fe200000e0000 */
[----:B------:R-:W-:Y:S01]  /*19890*/  WARPGROUP.ARRIVE ;  /* 0x00000000000079c5 */ /* 0x000fe20000000000 */
[----:B------:R-:W-:Y:S01]  /*198a0*/  IMAD.MOV.U32 R7, RZ, RZ, -0x3ffffff0 ;  /* 0xc0000010ff077424 */ /* 0x000fe200078e00ff */
[----:B------:R-:W1:Y:S01]  /*198b0*/  LDL R16, [R1+0x84] ;  /* 0x0000840001107983 */ /* 0x000e620000100800 */
[----:B------:R-:W-:-:S03]  /*198c0*/  ULDC.64 UR4, c[0x0][0x9a0] ;  /* 0x0002680000047ab9 */ /* 0x000fc60000000a00 */
[----:B------:R-:W4:Y:S01]  /*198d0*/  LDL.LU R14, [R1+0x58] ;  /* 0x00005800010e7983 */ /* 0x000f220000300800 */
[----:B------:R-:W-:-:S04]  /*198e0*/  ISETP.NE.U32.AND P1, PT, RZ, UR4, PT ;  /* 0x00000004ff007c0c */ /* 0x000fc8000bf25070 */
[----:B------:R-:W-:Y:S01]  /*198f0*/  ISETP.NE.AND.EX P1, PT, RZ, UR5, PT, P1 ;  /* 0x00000005ff007c0c */ /* 0x000fe2000bf25310 */
[----:B------:R-:W-:Y:S01]  /*19900*/  QGMMA.64x128x32.F32.E4M3.E4M3 R24, R224, gdesc[UR4], R24, gsb0 ;  /* 0x01e00004e0187df3 */ /* 0x000fe20008000818 */
[----:B------:R-:W-:Y:S02]  /*19910*/  R2UR UR6, R6 ;  /* 0x00000000060672ca */ /* 0x000fe400000e0000 */
[----:B------:R-:W-:Y:S01]  /*19920*/  R2UR UR7, R7 ;  /* 0x00000000070772ca */ /* 0x000fe200000e0000 */
[----:B------:R-:W-:Y:S01]  /*19930*/  IMAD.MOV.U32 R7, RZ, RZ, -0x3ffffff0 ;  /* 0xc0000010ff077424 */ /* 0x000fe200078e00ff */
[----:B------:R-:W-:-:S07]  /*19940*/  IADD3 R6, R4, 0x200, RZ ;  /* 0x0000020004067810 */ /* 0x000fce0007ffe0ff */
[----:B------:R-:W3:Y:S08]  /*19950*/  @P1 LDC.64 R8, c[0x0][0x9c8] ;  /* 0x00027200ff081b82 */ /* 0x000ef00000000a00 */
[----:B------:R-:W5:Y:S01]  /*19960*/  @P1 LDC.64 R10, c[0x0][0x9d0] ;  /* 0x00027400ff0a1b82 */ /* 0x000f620000000a00 */
        /* <DEDUP_REMOVED lines=8> */
[----:B------:R-:W-:Y:S01]  /*199f0*/  WARPGROUP.ARRIVE ;  /* 0x00000000000079c5 */ /* 0x000fe20000000000 */
[----:B----4-:R-:W-:-:S08]  /*19a00*/  @P1 SHF.R.S32.HI R5, RZ, 0x1f, R14 ;  /* 0x0000001fff051819 */ /* 0x010fd0000001140e */
[----:B------:R-:W-:Y:S01]  /*19a10*/  QGMMA.64x128x32.F32.E4M3.E4M3 R24, R200, gdesc[UR4], R24, gsb0 ;  /* 0x01e00004c8187df3 */ /* 0x000fe20008000818 */
[----:B------:R-:W-:Y:S01]  /*19a20*/  R2UR UR6, R6 ;  /* 0x00000000060672ca */ /* 0x000fe200000e0000 */
[----:B---3--:R-:W-:Y:S01]  /*19a30*/  @P1 IMAD R6, R20, R8, RZ ;  /* 0x0000000814061224 */ /* 0x008fe200078e02ff */
[----:B------:R-:W-:-:S03]  /*19a40*/  R2UR UR7, R7 ;  /* 0x00000000070772ca */ /* 0x000fc600000e0000 */
[C---:B-12---:R-:W-:Y:S02]  /*19a50*/  @P1 IMAD R3, R16.reuse, R9, R6 ;  /* 0x0000000910031224 */ /* 0x046fe400078e0206 */
[----:B------:R-:W-:-:S04]  /*19a60*/  @P1 IMAD.WIDE.U32 R6, R16, R8, RZ ;  /* 0x0000000810061225 */ /* 0x000fc800078e00ff */
[-C--:B-----5:R-:W-:Y:S02]  /*19a70*/  @P1 IMAD R8, R5, R10.reuse, RZ ;  /* 0x0000000a05081224 */ /* 0x0a0fe400078e02ff */
[----:B------:R-:W-:Y:S02]  /*19a80*/  @P1 IMAD.IADD R7, R7, 0x1, R3 ;  /* 0x0000000107071824 */ /* 0x000fe400078e0203 */
[C---:B------:R-:W-:Y:S02]  /*19a90*/  @P1 IMAD R3, R14.reuse, R11, R8 ;  /* 0x0000000b0e031224 */ /* 0x040fe400078e0208 */
[----:B------:R-:W-:-:S04]  /*19aa0*/  @P1 IMAD.WIDE.U32 R6, R14, R10, R6 ;  /* 0x0000000a0e061225 */ /* 0x000fc800078e0006 */
[----:B------:R-:W-:Y:S01]  /*19ab0*/  VIADD R10, R4, 0x400 ;  /* 0x00000400040a7836 */ /* 0x000fe20000000000 */
[----:B------:R-:W-:Y:S01]  /*19ac0*/  @P1 LEA R8, P2, R6, UR4, 0x2 ;  /* 0x0000000406081c11 */ /* 0x000fe2000f8410ff */
[----:B------:R-:W-:Y:S02]  /*19ad0*/  IMAD.MOV.U32 R11, RZ, RZ, -0x3ffffff0 ;  /* 0xc0000010ff0b7424 */ /* 0x000fe400078e00ff */
[----:B------:R-:W-:-:S05]  /*19ae0*/  @P1 IMAD.IADD R3, R7, 0x1, R3 ;  /* 0x0000000107031824 */ /* 0x000fca00078e0203 */
[----:B------:R-:W-:Y:S02]  /*19af0*/  @P1 LEA.HI.X R9, R6, UR5, R3, 0x2, P2 ;  /* 0x0000000506091c11 */ /* 0x000fe400090f1403 */
[----:B------:R-:W-:-:S06]  /*19b00*/  MOV R3, 0x3f800000 ;  /* 0x3f80000000037802 */ /* 0x000fcc0000000f00 */
[----:B------:R1:W2:Y:S01]  /*19b10*/  @P1 LDG.E R3, desc[UR60][R8.64] ;  /* 0x0000003c08031981 */ /* 0x0002a2000c1e1900 */
[----:B------:R-:W-:Y:S02]  /*19b20*/  WARPGROUP.DEPBAR.LE gsb0, 0x0 ;  /* 0x00008000000079c5 */ /* 0x000fe40000010000 */
[----:B------:R-:W-:-:S06]  /*19b30*/  WARPGROUP.ARRIVE ;  /* 0x00000000000079c5 */ /* 0x000fcc0000000000 */
[----:B------:R-:W-:Y:S01]  /*19b40*/  QGMMA.64x128x32.F32.E4M3.E4M3 R24, R204, gdesc[UR4], R24, gsb0 ;  /* 0x01e00004cc187df3 */ /* 0x000fe20008000818 */
[----:B------:R-:W-:Y:S02]  /*19b50*/  R2UR UR6, R10 ;  /* 0x000000000a0672ca */ /* 0x000fe400000e0000 */
[----:B------:R-:W-:Y:S01]  /*19b60*/  R2UR UR7, R11 ;  /* 0x000000000b0772ca */ /* 0x000fe200000e0000 */
[----:B------:R-:W-:Y:S02]  /*19b70*/  VIADD R6, R4, 0x500 ;  /* 0x0000050004067836 */ /* 0x000fe40000000000 */
[----:B------:R-:W-:Y:S01]  /*19b80*/  IMAD.MOV.U32 R7, RZ, RZ, -0x3ffffff0 ;  /* 0xc0000010ff077424 */ /* 0x000fe200078e00ff */
[----:B------:R-:W-:Y:S02]  /*19b90*/  WARPGROUP.DEPBAR.LE gsb0, 0x0 ;  /* 0x00008000000079c5 */ /* 0x000fe40000010000 */
[----:B------:R-:W-:-:S07]  /*19ba0*/  WARPGROUP.ARRIVE ;  /* 0x00000000000079c5 */ /* 0x000fce0000000000 */
[----:B------:R-:W-:Y:S01]  /*19bb0*/  QGMMA.64x128x32.F32.E4M3.E4M3 R24, R208, gdesc[UR4], R24, gsb0 ;  /* 0x01e00004d0187df3 */ /* 0x000fe20008000818 */
[----:B------:R-:W-:Y:S02]  /*19bc0*/  R2UR UR6, R6 ;  /* 0x00000000060672ca */ /* 0x000fe400000e0000 */
[----:B------:R-:W-:Y:S01]  /*19bd0*/  R2UR UR7, R7 ;  /* 0x00000000070772ca */ /* 0x000fe200000e0000 */
[----:B------:R-:W-:Y:S02]  /*19be0*/  VIADD R4, R4, 0x600 ;  /* 0x0000060004047836 */ /* 0x000fe40000000000 */
[----:B------:R-:W-:Y:S01]  /*19bf0*/  IMAD.MOV.U32 R5, RZ, RZ, -0x3ffffff0 ;  /* 0xc0000010ff057424 */ /* 0x000fe200078e00ff */
[----:B------:R-:W3:Y:S04]  /*19c00*/  SHFL.BFLY PT, R6, R15, 0x2, 0x1f ;  /* 0x0c401f000f067f89 */ /* 0x000ee800000e0000 */
[----:B------:R-:W4:Y:S01]  /*19c10*/  SHFL.BFLY PT, R7, R232, 0x2, 0x1f ;  /* 0x0c401f00e8077f89 */ /* 0x000f2200000e0000 */
[----:B------:R-:W-:-:S02]  /*19c20*/  WARPGROUP.DEPBAR.LE gsb0, 0x0 ;  /* 0x00008000000079c5 */ /* 0x000fc40000010000 */
[----:B------:R-:W-:-:S06]  /*19c30*/  WARPGROUP.ARRIVE ;  /* 0x00000000000079c5 */ /* 0x000fcc0000000000 */
[----:B------:R-:W-:Y:S01]  /*19c40*/  QGMMA.64x128x32.F32.E4M3.E4M3 R24, R212, gdesc[UR4], R24, gsb0 ;  /* 0x01e00004d4187df3 */ /* 0x000fe20008000818 */
[----:B------:R-:W-:Y:S02]  /*19c50*/  R2UR UR6, R4 ;  /* 0x00000000040672ca */ /* 0x000fe400000e0000 */
[----:B------:R-:W-:Y:S01]  /*19c60*/  R2UR UR7, R5 ;  /* 0x00000000050772ca */ /* 0x000fe200000e0000 */
[----:B---3--:R-:W-:-:S01]  /*19c70*/  FADD.FTZ R6, R6, R15 ;  /* 0x0000000f06067221 */ /* 0x008fc20000010000 */
[----:B----4-:R-:W-:-:S04]  /*19c80*/  FADD.FTZ R7, R7, R232 ;  /* 0x000000e807077221 */ /* 0x010fc80000010000 */
[----:B------:R-:W1:Y:S04]  /*19c90*/  SHFL.BFLY PT, R5, R6, 0x1, 0x1f ;  /* 0x0c201f0006057f89 */ /* 0x000e6800000e0000 */
[----:B------:R-:W3:Y:S01]  /*19ca0*/  SHFL.BFLY PT, R4, R7, 0x1, 0x1f ;  /* 0x0c201f0007047f89 */ /* 0x000ee200000e0000 */
[----:B-1----:R-:W-:-:S01]  /*19cb0*/  FADD.FTZ R9, R6, R5 ;  /* 0x0000000506097221 */ /* 0x002fc20000010000 */
[----:B---3--:R-:W-:-:S04]  /*19cc0*/  FADD.FTZ R10, R7, R4 ;  /* 0x00000004070a7221 */ /* 0x008fc80000010000 */
[C---:B------:R-:W-:Y:S01]  /*19cd0*/  FSETP.NE.FTZ.AND P1, PT, R9.reuse, RZ, PT ;  /* 0x000000ff0900720b */ /* 0x040fe20003f35000 */
[----:B------:R-:W-:Y:S01]  /*19ce0*/  FMUL.FTZ R11, R9, 0.00390625 ;  /* 0x3b800000090b7820 */ /* 0x000fe20000410000 */
[----:B------:R-:W-:Y:S01]  /*19cf0*/  FMUL.FTZ R14, R10, 0.00390625 ;  /* 0x3b8000000a0e7820 */ /* 0x000fe20000410000 */
[----:B------:R-:W-:-:S03]  /*19d00*/  IMAD.MOV.U32 R4, RZ, RZ, RZ ;  /* 0x000000ffff047224 */ /* 0x000fc600078e00ff */
[----:B------:R-:W-:Y:S02]  /*19d10*/  FSETP.NE.FTZ.AND P2, PT, R11, RZ, PT ;  /* 0x000000ff0b00720b */ /* 0x000fe40003f55000 */
[----:B------:R-:W-:-:S05]  /*19d20*/  FSETP.NE.FTZ.AND P3, PT, R14, RZ, PT ;  /* 0x000000ff0e00720b */ /* 0x000fca0003f75000 */
[----:B------:R-:W-:Y:S01]  /*19d30*/  @P1 MUFU.RCP R4, R9 ;  /* 0x0000000900041308 */ /* 0x000fe20000001000 */
[----:B------:R-:W-:Y:S02]  /*19d40*/  FSETP.NE.FTZ.AND P1, PT, R10, RZ, PT ;  /* 0x000000ff0a00720b */ /* 0x000fe40003f35000 */
[----:B------:R-:W-:Y:S01]  /*19d50*/  MOV R8, RZ ;  /* 0x000000ff00087202 */ /* 0x000fe20000000f00 */
[----:B------:R-:W-:Y:S02]  /*19d60*/  WARPGROUP.DEPBAR.LE gsb0, 0x0 ;  /* 0x00008000000079c5 */ /* 0x000fe40000010000 */
[----:B------:R-:W-:-:S06]  /*19d70*/  WARPGROUP.ARRIVE ;  /* 0x00000000000079c5 */ /* 0x000fcc0000000000 */
[----:B------:R-:W-:Y:S01]  /*19d80*/  QGMMA.64x128x32.F32.E4M3.E4M3 R24, R216, gdesc[UR4], R24, gsb0 ;  /* 0x01e00004d8187df3 */ /* 0x000fe20008000818 */
[----:B------:R-:W1:Y:S08]  /*19d90*/  @P3 MUFU.LG2 R7, R14 ;  /* 0x0000000e00073308 */ /* 0x000e700000000c00 */
[----:B------:R-:W3:Y:S08]  /*19da0*/  @P2 MUFU.LG2 R6, R11 ;  /* 0x0000000b00062308 */ /* 0x000ef00000000c00 */
[----:B------:R-:W4:Y:S01]  /*19db0*/  @P1 MUFU.RCP R8, R10 ;  /* 0x0000000a00081308 */ /* 0x000f220000001000 */
[C---:B------:R-:W-:Y:S01]  /*19dc0*/  @P2 FMUL.FTZ R5, R2.reuse, 0.69314718246459960938 ;  /* 0x3f31721802052820 */ /* 0x040fe20000410000 */
[----:B------:R-:W-:Y:S01]  /*19dd0*/  @P3 FMUL.FTZ R15, R2, 0.69314718246459960938 ;  /* 0x3f317218020f3820 */ /* 0x000fe20000410000 */
[----:B-1----:R-:W-:Y:S01]  /*19de0*/  @P3 FMUL.FTZ R2, R7, 0.69314718246459960938 ;  /* 0x3f31721807023820 */ /* 0x002fe20000410000 */
[----:B------:R-:W-:-:S02]  /*19df0*/  IMAD.MOV.U32 R89, RZ, RZ, -0x800000 ;  /* 0xff800000ff597424 */ /* 0x000fc400078e00ff */
[----:B--2---:R-:W-:Y:S01]  /*19e00*/  FMUL.FTZ R7, R4, R3 ;  /* 0x0000000304077220 */ /* 0x004fe20000410000 */
[----:B------:R-:W-:Y:S02]  /*19e10*/  IMAD.MOV.U32 R88, RZ, RZ, -0x800000 ;  /* 0xff800000ff587424 */ /* 0x000fe400078e00ff */
[----:B---3--:R-:W-:Y:S01]  /*19e20*/  @P2 FMUL.FTZ R6, R6, 0.69314718246459960938 ;  /* 0x3f31721806062820 */ /* 0x008fe20000410000 */
[----:B------:R-:W-:-:S03]  /*19e30*/  @P3 FFMA.FTZ R89, R15, R13, R2 ;  /* 0x0000000d0f593223 */ /* 0x000fc60000010002 */
[----:B------:R-:W-:Y:S01]  /*19e40*/  @P2 FFMA.FTZ R88, R5, R0, R6 ;  /* 0x0000000005582223 */ /* 0x000fe20000010006 */
[----:B----4-:R-:W-:Y:S01]  /*19e50*/  FMUL.FTZ R2, R8, R3 ;  /* 0x0000000308027220 */ /* 0x010fe20000410000 */
[----:B------:R-:W-:Y:S02]  /*19e60*/  WARPGROUP.DEPBAR.LE gsb0, 0x0 ;  /* 0x00008000000079c5 */ /* 0x000fe40000010000 */
[----:B------:R-:W-:Y:S05]  /*19e70*/  @!P0 BRA `(.L_x_6240) ;  /* 0x0000000000048947 */ /* 0x000fea0003800000 */
[----:B------:R-:W-:Y:S01]  /*19e80*/  BPT.TRAP 0x1 ;  /* 0x000000040000795c */ /* 0x000fe20000300000 */
.L_x_6240:
[----:B------:R-:W2:Y:S04]  /*19e90*/  LDL R0, [R1+0x80] ;  /* 0x0000800001007983 */ /* 0x000ea80000100800 */
[----:B------:R-:W3:Y:S01]  /*19ea0*/  LDL.LU R4, [R1+0xa0] ;  /* 0x0000a00001047983 */ /* 0x000ee20000300800 */
[----:B------:R-:W-:Y:S02]  /*19eb0*/  VIADD R234, R234, 0x1 ;  /* 0x00000001eaea7836 */ /* 0x000fe40000000000 */
        /* <DEDUP_REMOVED lines=63> */
[----:B------:R-:W-:-:S02]  /*1a2b0*/  SEL R234, R234, RZ, P1 ;  /* 0x000000ffeaea7207 */ /* 0x000fc40000800000 */
[----:B--2---:R-:W-:Y:S01]  /*1a2c0*/  R2UR UR4, R0 ;  /* 0x00000000000472ca */ /* 0x004fe200000e0000 */
[----:B------:R-:W-:Y:S02]  /*1a2d0*/  VIADD R0, R12, 0x2e860 ;  /* 0x0002e8600c007836 */ /* 0x000fe40000000000 */
[----:B------:R-:W-:-:S10]  /*1a2e0*/  FMUL.FTZ R12, R75, R2 ;  /* 0x000000024b0c7220 */ /* 0x000fd40000410000 */
[----:B------:R-:W-:Y:S01]  /*1a2f0*/  IMAD.U32 R3, RZ, RZ, UR4 ;  /* 0x00000004ff037e24 */ /* 0x000fe2000f8e00ff */
[----:B---3--:R-:W-:Y:S01]  /*1a300*/  R2UR UR4, R4 ;  /* 0x00000000040472ca */ /* 0x008fe200000e0000 */
[-C--:B------:R-:W-:Y:S01]  /*1a310*/  FMUL.FTZ R4, R84, R7.reuse ;  /* 0x0000000754047220 */ /* 0x080fe20000410000 */
[----:B------:R-:W-:Y:S02]  /*1a320*/  FMUL.FTZ R7, R85, R7 ;  /* 0x0000000755077220 */ /* 0x000fe40000410000 */
[----:B------:R-:W-:Y:S02]  /*1a330*/  PRMT R0, R3, 0x654, R0 ;  /* 0x0000065403007816 */ /* 0x000fe40000000000 */
[----:B------:R-:W-:Y:S02]  /*1a340*/  SEL R3, RZ, 0x1, P1 ;  /* 0x00000001ff037807 */ /* 0x000fe40000800000 */
[----:B------:R1:W-:Y:S02]  /*1a350*/  SYNCS.ARRIVE.TRANS64.RED.A1T0 RZ, [R0+URZ], RZ ;  /* 0x000000ff00ff79a7 */ /* 0x0003e4000810043f */
[----:B------:R-:W-:-:S03]  /*1a360*/  LOP3.LUT R236, R236, R3, RZ, 0x3c, !PT ;  /* 0x00000003ecec7212 */ /* 0x000fc600078e3cff */
[----:B------:R-:W-:-:S06]  /*1a370*/  UIADD3 UR4, UR4, 0x1, URZ ;  /* 0x0000000104047890 */ /* 0x000fcc000fffe03f */
[----:B-1----:R-:W-:-:S05]  /*1a380*/  IMAD.U32 R0, RZ, RZ, UR4 ;  /* 0x00000004ff007e24 */ /* 0x002fca000f8e00ff */
[----:B------:R1:W-:Y:S02]  /*1a390*/  STL [R1+0xa0], R0 ;  /* 0x0000a00001007387 */ /* 0x0003e40000100800 */
.L_x_6188:
[----:B------:R-:W-:Y:S05]  /*1a3a0*/  WARPSYNC.ALL ;  /* 0x0000000000007948 */ /* 0x000fea0003800000 */
[----:B------:R-:W2:Y:S08]  /*1a3b0*/  S2UR UR5, SR_CgaCtaId ;  /* 0x00000000000579c3 */ /* 0x000eb00000008800 */
[----:B------:R-:W-:Y:S06]  /*1a3c0*/  BAR.SYNC.DEFER_BLOCKING 0x5, 0x180 ;  /* 0x0146000000007b1d */ /* 0x000fec0000010000 */
[----:B------:R-:W-:Y:S01]  /*1a3d0*/  UMOV UR4, 0x400 ;  /* 0x0000040000047882 */ /* 0x000fe20000000000 */
[----:B------:R-:W-:Y:S01]  /*1a3e0*/  BSSY B0, `(.L_x_6241) ;  /* 0x00002a5000007945 */ /* 0x000fe20003800000 */
[----:B--2---:R-:W-:-:S02]  /*1a3f0*/  ULEA UR4, UR5, UR4, 0x18 ;  /* 0x0000000405047291 */ /* 0x004fc4000f8ec03f */
[----:B-1----:R-:W-:-:S04]  /*1a400*/  MOV R0, UR5 ;  /* 0x0000000500007c02 */ /* 0x002fc80008000f00 */
[----:B------:R-:W-:Y:S01]  /*1a410*/  IMAD.U32 R16, RZ, RZ, UR4 ;  /* 0x00000004ff107e24 */ /* 0x000fe2000f8e00ff */
[----:B------:R-:W-:Y:S04]  /*1a420*/  STL [R1+0x80], R0 ;  /* 0x0000800001007387 */ /* 0x000fe80000100800 */
[----:B------:R-:W1:Y:S04]  /*1a430*/  LDS.128 R76, [R16+0x2e8d0] ;  /* 0x02e8d000104c7984 */ /* 0x000e680000000c00 */
[----:B-1----:R1:W-:Y:S04]  /*1a440*/  STL.64 [R1+0x50], R76 ;  /* 0x0000504c01007387 */ /* 0x0023e80000100a00 */
[----:B------:R1:W-:Y:S01]  /*1a450*/  STL.64 [R1+0x58], R78 ;  /* 0x0000584e01007387 */ /* 0x0003e20000100a00 */
[----:B------:R-:W-:Y:S06]  /*1a460*/  BAR.ARV 0x4, 0x180 ;  /* 0x0106000000007b1d */ /* 0x000fec0000002000 */
[----:B------:R-:W-:Y:S05]  /*1a470*/  @P0 BRA `(.L_x_6242) ;  /* 0x0000001c00240947 */ /* 0x000fea0003800000 */
[----:B------:R-:W2:Y:S01]  /*1a480*/  S2R R54, SR_TID.X ;  /* 0x0000000000367919 */ /* 0x000ea20000002100 */
[----:B------:R-:W-:Y:S01]  /*1a490*/  ULDC.64 UR4, c[0x4][0xa8] ;  /* 0x01002a0000047ab9 */ /* 0x000fe20000000a00 */
[----:B------:R-:W3:Y:S01]  /*1a4a0*/  LDL R50, [R1+0xb8] ;  /* 0x0000b80001327983 */ /* 0x000ee20000100800 */
[----:B--2---:R-:W-:-:S05]  /*1a4b0*/  IMAD.SHL.U32 R0, R54, 0x4, RZ ;  /* 0x0000000436007824 */ /* 0x004fca00078e00ff */
[----:B------:R-:W-:-:S04]  /*1a4c0*/  LOP3.LUT R0, R0, 0xc, RZ, 0xc0, !PT ;  /* 0x0000000c00007812 */ /* 0x000fc800078ec0ff */
[----:B------:R-:W-:-:S05]  /*1a4d0*/  IADD3 R2, P0, R0, UR4, RZ ;  /* 0x0000000400027c10 */ /* 0x000fca000ff1e0ff */
[----:B------:R-:W-:-:S05]  /*1a4e0*/  IMAD.X R3, RZ, RZ, UR5, P0 ;  /* 0x00000005ff037e24 */ /* 0x000fca00080e06ff */
[----:B------:R2:W4:Y:S01]  /*1a4f0*/  LDG.E.CONSTANT R0, desc[UR60][R2.64] ;  /* 0x0000003c02007981 */ /* 0x000522000c1e9900 */
[----:B------:R-:W-:Y:S01]  /*1a500*/  F2FP.BF16.F32.PACK_AB R51, R57, R64 ;  /* 0x000000403933723e */ /* 0x000fe200000010ff */
[----:B------:R-:W-:Y:S01]  /*1a510*/  UMOV UR4, 0xffffffff ;  /* 0xffffffff00047882 */ /* 0x000fe20000000000 */
[----:B------:R-:W-:Y:S01]  /*1a520*/  F2FP.BF16.F32.PACK_AB R55, R49, R56 ;  /* 0x000000383137723e */ /* 0x000fe200000010ff */
[----:B------:R-:W0:Y:S01]  /*1a530*/  S2R R59, SR_SWINHI ;  /* 0x00000000003b7919 */ /* 0x000e220000002f00 */
[----:B------:R-:W-:Y:S02]  /*1a540*/  F2FP.BF16.F32.PACK_AB R46, R43, R46 ;  /* 0x0000002e2b2e723e */ /* 0x000fe400000010ff */
[----:B------:R-:W-:Y:S02]  /*1a550*/  F2FP.BF16.F32.PACK_AB R43, R4, R5 ;  /* 0x00000005042b723e */ /* 0x000fe400000010ff */
[----:B------:R-:W-:Y:S02]  /*1a560*/  F2FP.BF16.F32.PACK_AB R37, R36, R37 ;  /* 0x000000252425723e */ /* 0x000fe400000010ff */
[----:B-1----:R-:W-:-:S02]  /*1a570*/  F2FP.BF16.F32.PACK_AB R77, R8, R9 ;  /* 0x00000009084d723e */ /* 0x002fc400000010ff */
        /* <DEDUP_REMOVED lines=12> */
[----:B------:R-:W-:Y:S02]  /*1a640*/  MOV R56, R16 ;  /* 0x0000001000387202 */ /* 0x000fe40000000f00 */
[----:B0-----:R-:W-:Y:S02]  /*1a650*/  MOV R57, R59 ;  /* 0x0000003b00397202 */ /* 0x001fe40000000f00 */
[----:B------:R-:W-:Y:S02]  /*1a660*/  F2FP.BF16.F32.PACK_AB R34, R11, R12 ;  /* 0x0000000c0b22723e */ /* 0x000fe400000010ff */
[----:B--2---:R-:W-:Y:S02]  /*1a670*/  LOP3.LUT P0, R2, R54, 0x3, RZ, 0xc0, !PT ;  /* 0x0000000336027812 */ /* 0x004fe4000780c0ff */
[----:B------:R-:W-:Y:S02]  /*1a680*/  F2FP.BF16.F32.PACK_AB R100, R100, R103 ;  /* 0x000000676464723e */ /* 0x000fe400000010ff */
[----:B------:R-:W-:-:S02]  /*1a690*/  F2FP.BF16.F32.PACK_AB R101, R98, R101 ;  /* 0x000000656265723e */ /* 0x000fc400000010ff */
[----:B------:R-:W-:Y:S02]  /*1a6a0*/  ISETP.EQ.OR P0, PT, R2, 0x3, !P0 ;  /* 0x000000030200780c */ /* 0x000fe40004702670 */
        /* <DEDUP_REMOVED lines=12> */
[----:B------:R-:W-:Y:S01]  /*1a770*/  SEL R3, R101, R100, P0 ;  /* 0x0000006465037207 */ /* 0x000fe20000000000 */
[----:B---3--:R-:W-:-:S03]  /*1a780*/  IMAD.WIDE R4, R50, 0x2, R56 ;  /* 0x0000000232047825 */ /* 0x008fc600078e0238 */
[C---:B------:R-:W-:Y:S02]  /*1a790*/  IADD3 R7, P5, R4.reuse, 0x4060, RZ ;  /* 0x0000406004077810 */ /* 0x040fe40007fbe0ff */
[C---:B------:R-:W-:Y:S02]  /*1a7a0*/  IADD3 R9, P1, R4.reuse, 0x4040, RZ ;  /* 0x0000404004097810 */ /* 0x040fe40007f3e0ff */
[----:B------:R-:W-:Y:S02]  /*1a7b0*/  LOP3.LUT R6, R7, 0x380, RZ, 0xc0, !PT ;  /* 0x0000038007067812 */ /* 0x000fe400078ec0ff */
[----:B------:R-:W-:Y:S02]  /*1a7c0*/  LOP3.LUT R8, R9, 0x380, RZ, 0xc0, !PT ;  /* 0x0000038009087812 */ /* 0x000fe400078ec0ff */
[----:B------:R-:W-:Y:S02]  /*1a7d0*/  IADD3 R15, P3, R4, 0x4000, RZ ;  /* 0x00004000040f7810 */ /* 0x000fe40007f7e0ff */
[----:B------:R-:W-:-:S02]  /*1a7e0*/  SHF.R.U64 R6, R6, 0x3, RZ ;  /* 0x0000000306067819 */ /* 0x000fc400000012ff */
[----:B------:R-:W-:Y:S02]  /*1a7f0*/  SHF.R.U64 R8, R8, 0x3, RZ ;  /* 0x0000000308087819 */ /* 0x000fe400000012ff */
[----:B------:R-:W-:Y:S02]  /*1a800*/  LOP3.LUT R14, R15, 0x380, RZ, 0xc0, !PT ;  /* 0x000003800f0e7812 */ /* 0x000fe400078ec0ff */
[----:B------:R-:W-:Y:S01]  /*1a810*/  LOP3.LUT R6, R6, R7, RZ, 0x3c, !PT ;  /* 0x0000000706067212 */ /* 0x000fe200078e3cff */
[--C-:B------:R-:W-:Y:S01]  /*1a820*/  IMAD.X R7, RZ, RZ, R5.reuse, P5 ;  /* 0x000000ffff077224 */ /* 0x100fe200028e0605 */
[----:B------:R-:W-:Y:S01]  /*1a830*/  LOP3.LUT R8, R8, R9, RZ, 0x3c, !PT ;  /* 0x0000000908087212 */ /* 0x000fe200078e3cff */
[----:B------:R-:W-:Y:S01]  /*1a840*/  IMAD.X R9, RZ, RZ, R5, P1 ;  /* 0x000000ffff097224 */ /* 0x000fe200008e0605 */
[C---:B------:R-:W-:Y:S02]  /*1a850*/  IADD3 R11, P2, R4.reuse, 0x4020, RZ ;  /* 0x00004020040b7810 */ /* 0x040fe40007f5e0ff */
[----:B------:R-:W-:-:S02]  /*1a860*/  IADD3 R21, P4, R4, 0x60, RZ ;  /* 0x0000006004157810 */ /* 0x000fc40007f9e0ff */
[----:B------:R-:W-:Y:S02]  /*1a870*/  IADD3 R25, P5, R4, 0x40, RZ ;  /* 0x0000004004197810 */ /* 0x000fe40007fbe0ff */
[----:B------:R-:W-:Y:S02]  /*1a880*/  SHF.R.U64 R14, R14, 0x3, RZ ;  /* 0x000000030e0e7819 */ /* 0x000fe400000012ff */
[----:B------:R-:W-:Y:S02]  /*1a890*/  IADD3 R27, P1, R4, 0x20, RZ ;  /* 0x00000020041b7810 */ /* 0x000fe40007f3e0ff */
[----:B------:R-:W-:Y:S02]  /*1a8a0*/  LOP3.LUT R10, R11, 0x380, RZ, 0xc0, !PT ;  /* 0x000003800b0a7812 */ /* 0x000fe400078ec0ff */
[----:B------:R-:W-:Y:S02]  /*1a8b0*/  LOP3.LUT R20, R21, 0x380, RZ, 0xc0, !PT ;  /* 0x0000038015147812 */ /* 0x000fe400078ec0ff */
[----:B------:R-:W-:-:S02]  /*1a8c0*/  LOP3.LUT R14, R14, R15, RZ, 0x3c, !PT ;  /* 0x0000000f0e0e7212 */ /* 0x000fc400078e3cff */
[----:B------:R-:W-:Y:S02]  /*1a8d0*/  LOP3.LUT R24, R25, 0x380, RZ, 0xc0, !PT ;  /* 0x0000038019187812 */ /* 0x000fe400078ec0ff */
[----:B------:R-:W-:Y:S02]  /*1a8e0*/  LOP3.LUT R26, R27, 0x380, RZ, 0xc0, !PT ;  /* 0x000003801b1a7812 */ /* 0x000fe400078ec0ff */
[----:B------:R-:W-:Y:S02]  /*1a8f0*/  LOP3.LUT R15, R4, 0x380, RZ, 0xc0, !PT ;  /* 0x00000380040f7812 */ /* 0x000fe400078ec0ff */
        /* <DEDUP_REMOVED lines=14> */
[-C--:B------:R-:W-:Y:S02]  /*1a9e0*/  IADD3.X R15, RZ, R5.reuse, RZ, P3, !PT ;  /* 0x00000005ff0f7210 */ /* 0x080fe40001ffe4ff */
        /* <DEDUP_REMOVED lines=8> */
[----:B----4-:R-:W-:Y:S01]  /*1aa70*/  LOP3.LUT R2, R0, 0x2, RZ, 0x3c, !PT ;  /* 0x0000000200027812 */ /* 0x010fe200078e3cff */
[----:B------:R-:W-:Y:S06]  /*1aa80*/  BRA.DIV UR4, `(.L_x_6243) ;  /* 0x0000009a04387947 */ /* 0x000fec000b800000 */
        /* <DEDUP_REMOVED lines=22> */
[----:B------:R-:W0:Y:S01]  /*1abf0*/  SHFL.IDX PT, R10, R5, R0, 0x1c1f ;  /* 0x001c1f00050a7589 */ /* 0x000e2200000e0000 */
        /* <DEDUP_REMOVED lines=22> */
[----:B0-----:R-:W-:Y:S01]  /*1ad60*/  SEL R8, R10, R7, P0 ;  /* 0x000000070a087207 */ /* 0x001fe20000000000 */
[----:B------:R-:W0:Y:S01]  /*1ad70*/  SHFL.IDX PT, R34, R33, R0, 0x1c1f ;  /* 0x001c1f0021227589 */ /* 0x000e2200000e0000 */
[----:B------:R-:W-:Y:S02]  /*1ad80*/  SEL R24, R26, R27, P0 ;  /* 0x0000001b1a187207 */ /* 0x000fe40000000000 */
[----:B-1----:R-:W-:Y:S01]  /*1ad90*/  SEL R36, R38, R39, P0 ;  /* 0x0000002726247207 */ /* 0x002fe20000000000 */
[----:B------:R-:W1:Y:S01]  /*1ada0*/  SHFL.IDX PT, R42, R41, R0, 0x1c1f ;  /* 0x001c1f00292a7589 */ /* 0x000e6200000e0000 */
[----:B------:R-:W-:Y:S02]  /*1adb0*/  SEL R4, R6, R3, P0 ;  /* 0x0000000306047207 */ /* 0x000fe40000000000 */
[----:B------:R-:W-:Y:S01]  /*1adc0*/  SEL R10, R7, R10, P0 ;  /* 0x0000000a070a7207 */ /* 0x000fe20000000000 */
[----:B------:R-:W-:Y:S01]  /*1add0*/  SHFL.IDX PT, R49, R49, R0, 0x1c1f ;  /* 0x001c1f0031317589 */ /* 0x000fe200000e0000 */
[----:B--2---:R-:W-:-:S02]  /*1ade0*/  SEL R12, R9, R20, P0 ;  /* 0x00000014090c7207 */ /* 0x004fc40000000000 */
[----:B------:R-:W-:Y:S01]  /*1adf0*/  SEL R14, R20, R9, P0 ;  /* 0x00000009140e7207 */ /* 0x000fe20000000000 */
[----:B------:R-:W-:Y:S01]  /*1ae00*/  SHFL.IDX PT, R53, R53, R0, 0x1c1f ;  /* 0x001c1f0035357589 */ /* 0x000fe200000e0000 */
[----:B------:R-:W-:Y:S02]  /*1ae10*/  SEL R26, R27, R26, P0 ;  /* 0x0000001a1b1a7207 */ /* 0x000fe40000000000 */
[----:B------:R-:W-:Y:S01]  /*1ae20*/  SEL R38, R39, R38, P0 ;  /* 0x0000002627267207 */ /* 0x000fe20000000000 */
[----:B------:R-:W-:Y:S01]  /*1ae30*/  SHFL.IDX PT, R59, R59, R0, 0x1c1f ;  /* 0x001c1f003b3b7589 */ /* 0x000fe200000e0000 */
[----:B------:R-:W-:-:S03]  /*1ae40*/  SEL R6, R3, R6, P0 ;  /* 0x0000000603067207 */ /* 0x000fc60000000000 */
[----:B------:R-:W-:Y:S01]  /*1ae50*/  SHFL.IDX PT, R63, R63, R0, 0x1c1f ;  /* 0x001c1f003f3f7589 */ /* 0x000fe200000e0000 */
[----:B---3--:R-:W-:Y:S02]  /*1ae60*/  SEL R28, R30, R31, P0 ;  /* 0x0000001f1e1c7207 */ /* 0x008fe40000000000 */
[----:B------:R-:W-:Y:S01]  /*1ae70*/  SEL R30, R31, R30, P0 ;  /* 0x0000001e1f1e7207 */ /* 0x000fe20000000000 */
[----:B------:R-:W-:Y:S01]  /*1ae80*/  SHFL.IDX PT, R67, R67, R0, 0x1c1f ;  /* 0x001c1f0043437589 */ /* 0x000fe200000e0000 */
[----:B0-----:R-:W-:Y:S02]  /*1ae90*/  SEL R32, R34, R35, P0 ;  /* 0x0000002322207207 */ /* 0x001fe40000000000 */
[----:B------:R-:W-:Y:S01]  /*1aea0*/  SEL R34, R35, R34, P0 ;  /* 0x0000002223227207 */ /* 0x000fe20000000000 */
[----:B------:R-:W-:Y:S01]  /*1aeb0*/  SHFL.IDX PT, R71, R71, R0, 0x1c1f ;  /* 0x001c1f0047477589 */ /* 0x000fe200000e0000 */
[----:B-1----:R-:W-:Y:S02]  /*1aec0*/  SEL R40, R42, R43, P0 ;  /* 0x0000002b2a287207 */ /* 0x002fe40000000000 */
[----:B------:R-:W-:Y:S01]  /*1aed0*/  SEL R42, R43, R42, P0 ;  /* 0x0000002a2b2a7207 */ /* 0x000fe20000000000 */
[----:B------:R0:W1:Y:S04]  /*1aee0*/  SHFL.IDX PT, R44, R47, R2, 0x1c1f ;  /* 0x001c1f022f2c7589 */ /* 0x00006800000e0000 */
[----:B------:R-:W2:Y:S04]  /*1aef0*/  SHFL.IDX PT, R46, R51, R2, 0x1c1f ;  /* 0x001c1f02332e7589 */ /* 0x000ea800000e0000 */
[----:B------:R-:W3:Y:S01]  /*1af00*/  SHFL.IDX PT, R48, R55, R2, 0x1c1f ;  /* 0x001c1f0237307589 */ /* 0x000ee200000e0000 */
[----:B0-----:R-:W-:-:S03]  /*1af10*/  IMAD.MOV.U32 R47, RZ, RZ, RZ ;  /* 0x000000ffff2f7224 */ /* 0x001fc600078e00ff */
[----:B------:R-:W0:Y:S04]  /*1af20*/  SHFL.IDX PT, R50, R61, R2, 0x1c1f ;  /* 0x001c1f023d327589 */ /* 0x000e2800000e0000 */
[----:B------:R-:W4:Y:S04]  /*1af30*/  SHFL.IDX PT, R52, R65, R2, 0x1c1f ;  /* 0x001c1f0241347589 */ /* 0x000f2800000e0000 */
[----:B------:R-:W4:Y:S04]  /*1af40*/  SHFL.IDX PT, R54, R69, R2, 0x1c1f ;  /* 0x001c1f0245367589 */ /* 0x000f2800000e0000 */
[----:B------:R-:W4:Y:S01]  /*1af50*/  SHFL.IDX PT, R58, R73, R2, 0x1c1f ;  /* 0x001c1f02493a7589 */ /* 0x000f2200000e0000 */
[----:B-1----:R-:W-:-:S02]  /*1af60*/  SEL R5, R45, R44, P0 ;  /* 0x0000002c2d057207 */ /* 0x002fc40000000000 */
[----:B------:R-:W-:Y:S01]  /*1af70*/  SEL R7, R44, R45, P0 ;  /* 0x0000002d2c077207 */ /* 0x000fe20000000000 */
[----:B------:R1:W1:Y:S01]  /*1af80*/  SHFL.IDX PT, R75, R75, R0, 0x1c1f ;  /* 0x001c1f004b4b7589 */ /* 0x00026200000e0000 */
[----:B--2---:R-:W-:Y:S02]  /*1af90*/  SEL R9, R49, R46, P0 ;  /* 0x0000002e31097207 */ /* 0x004fe40000000000 */
[----:B------:R-:W-:Y:S01]  /*1afa0*/  SEL R11, R46, R49, P0 ;  /* 0x000000312e0b7207 */ /* 0x000fe20000000000 */
[----:B------:R2:W1:Y:S01]  /*1afb0*/  SHFL.IDX PT, R60, R77, R2, 0x1c1f ;  /* 0x001c1f024d3c7589 */ /* 0x00046200000e0000 */
[----:B---3--:R-:W-:Y:S02]  /*1afc0*/  SEL R13, R53, R48, P0 ;  /* 0x00000030350d7207 */ /* 0x008fe40000000000 */
[----:B------:R-:W-:Y:S02]  /*1afd0*/  SEL R15, R48, R53, P0 ;  /* 0x00000035300f7207 */ /* 0x000fe40000000000 */
[----:B0-----:R-:W-:-:S02]  /*1afe0*/  SEL R25, R59, R50, P0 ;  /* 0x000000323b197207 */ /* 0x001fc40000000000 */
[----:B------:R-:W-:Y:S02]  /*1aff0*/  SEL R27, R50, R59, P0 ;  /* 0x0000003b321b7207 */ /* 0x000fe40000000000 */
[----:B----4-:R-:W-:Y:S02]  /*1b000*/  SEL R29, R63, R52, P0 ;  /* 0x000000343f1d7207 */ /* 0x010fe40000000000 */
[----:B------:R-:W-:Y:S02]  /*1b010*/  SEL R31, R52, R63, P0 ;  /* 0x0000003f341f7207 */ /* 0x000fe40000000000 */
[----:B------:R-:W-:Y:S02]  /*1b020*/  SEL R33, R67, R54, P0 ;  /* 0x0000003643217207 */ /* 0x000fe40000000000 */
[----:B------:R-:W-:Y:S02]  /*1b030*/  SEL R35, R54, R67, P0 ;  /* 0x0000004336237207 */ /* 0x000fe40000000000 */
[----:B------:R-:W-:-:S02]  /*1b040*/  SEL R37, R71, R58, P0 ;  /* 0x0000003a47257207 */ /* 0x000fc40000000000 */
[----:B--2---:R-:W-:-:S07]  /*1b050*/  SEL R39, R58, R71, P0 ;  /* 0x000000473a277207 */ /* 0x004fce0000000000 */
.L_x_6445:
[----:B------:R-:W2:Y:S01]  /*1b060*/  LDL.LU R2, [R1+0x90] ;  /* 0x0000900001027983 */ /* 0x000ea20000300800 */
[----:B------:R-:W-:Y:S05]  /*1b070*/  WARPSYNC.ALL ;  /* 0x0000000000007948 */ /* 0x000fea0003800000 */
[----:B-1----:R-:W3:Y:S01]  /*1b080*/  LDL.LU R0, [R1+0x94] ;  /* 0x0000940001007983 */ /* 0x002ee20000300800 */
[----:B------:R-:W-:Y:S01]  /*1b090*/  ULDC.64 UR4, c[0x0][0xc00] ;  /* 0x0003000000047ab9 */ /* 0x000fe20000000a00 */
[----:B------:R-:W-:Y:S01]  /*1b0a0*/  SEL R41, R75, R60, P0 ;  /* 0x0000003c4b297207 */ /* 0x000fe20000000000 */
[----:B------:R-:W0:Y:S08]  /*1b0b0*/  LDC R49, c[0x0][0xbe8] ;  /* 0x0002fa00ff317b82 */ /* 0x000e300000000800 */
[----:B------:R-:W-:Y:S01]  /*1b0c0*/  BAR.SYNC.DEFER_BLOCKING 0x1, 0x100 ;  /* 0x0044000000007b1d */ /* 0x000fe20000010000 */
[----:B------:R-:W-:-:S02]  /*1b0d0*/  ISETP.NE.U32.AND P1, PT, RZ, UR4, PT ;  /* 0x00000004ff007c0c */ /* 0x000fc4000bf25070 */
[----:B------:R-:W-:Y:S02]  /*1b0e0*/  SEL R43, R60, R75, P0 ;  /* 0x0000004b3c2b7207 */ /* 0x000fe40000000000 */
[----:B------:R-:W-:Y:S01]  /*1b0f0*/  ISETP.NE.AND.EX P1, PT, RZ, UR5, PT, P1 ;  /* 0x00000005ff007c0c */ /* 0x000fe2000bf25310 */
[----:B------:R-:W4:Y:S04]  /*1b100*/  LDL R44, [R1+0xb4] ;  /* 0x0000b400012c7983 */ /* 0x000f280000100800 */
[----:B------:R-:W4:Y:S04]  /*1b110*/  LDL R52, [R1+0x9c] ;  /* 0x00009c0001347983 */ /* 0x000f280000100800 */
[----:B------:R-:W-:Y:S04]  /*1b120*/  STSM.16.M88.4 [R78], R4 ;  /* 0x000000044e007844 */ /* 0x000fe80000000200 */
[----:B------:R-:W-:Y:S04]  /*1b130*/  STSM.16.M88.4 [R76], R8 ;  /* 0x000000084c007844 */ /* 0x000fe80000000200 */
        /* <DEDUP_REMOVED lines=8> */
[----:B---3--:R-:W-:Y:S01]  /*1b1c0*/  IADD3.X R21, R0, UR5, RZ, P2, !PT ;  /* 0x0000000500157c10 */ /* 0x008fe200097fe4ff */
[----:B------:R-:W-:Y:S02]  /*1b1d0*/  ULDC.64 UR4, c[0x0][0xc08] ;  /* 0x0003020000047ab9 */ /* 0x000fe40000000a00 */
[----:B------:R-:W-:Y:S02]  /*1b1e0*/  ISETP.NE.U32.AND P0, PT, RZ, UR4, PT ;  /* 0x00000004ff007c0c */ /* 0x000fe4000bf05070 */
[----:B------:R1:W5:Y:S01]  /*1b1f0*/  @P1 LDG.E R47, desc[UR60][R20.64] ;  /* 0x0000003c142f1981 */ /* 0x000362000c1e1900 */
[----:B0-----:R-:W-:Y:S02]  /*1b200*/  ISETP.NE.AND P2, PT, R49, 0x1, PT ;  /* 0x000000013100780c */ /* 0x001fe40003f45270 */
[----:B------:R-:W-:Y:S01]  /*1b210*/  ISETP.NE.AND.EX P0, PT, RZ, UR5, PT, P0 ;  /* 0x00000005ff007c0c */ /* 0x000fe2000bf05300 */
[----:B----4-:R-:W-:-:S10]  /*1b220*/  IMAD R13, R52, 0x80, R44 ;  /* 0x00000080340d7824 */ /* 0x010fd400078e022c */
[----:B------:R-:W0:Y:S02]  /*1b230*/  @P2 LDC R4, c[0x0][0xbec] ;  /* 0x0002fb00ff042b82 */ /* 0x000e240000000800 */
[----:B------:R-:W-:Y:S01]  /*1b240*/  @P0 IADD3 R2, P3, R2, UR4, RZ ;  /* 0x0000000402020c10 */ /* 0x000fe2000ff7e0ff */
[----:B------:R-:W-:-:S03]  /*1b250*/  ULDC UR4, c[0x0][0xa88] ;  /* 0x0002a20000047ab9 */ /* 0x000fc60000000800 */
[----:B------:R-:W-:Y:S01]  /*1b260*/  @P0 IADD3.X R3, R0, UR5, RZ, P3, !PT ;  /* 0x0000000500030c10 */ /* 0x000fe20009ffe4ff */
[----:B------:R-:W-:Y:S01]  /*1b270*/  IMAD.U32 R0, RZ, RZ, UR4 ;  /* 0x00000004ff007e24 */ /* 0x000fe2000f8e00ff */
[----:B------:R-:W2:Y:S05]  /*1b280*/  @P2 LDC R5, c[0x0][0xbf0] ;  /* 0x0002fc00ff052b82 */ /* 0x000eaa0000000800 */
[----:B------:R1:W5:Y:S01]  /*1b290*/  @P0 LDG.E R0, desc[UR60][R2.64] ;  /* 0x0000003c02000981 */ /* 0x000362000c1e1900 */
[----:B------:R-:W-:Y:S05]  /*1b2a0*/  @P0 BRA `(.L_x_6244) ;  /* 0x0000000000100947 */ /* 0x000fea0003800000 */
[----:B------:R-:W-:Y:S05]  /*1b2b0*/  @!P1 BRA `(.L_x_6244) ;  /* 0x00000000000c9947 */ /* 0x000fea0003800000 */
[----:B-1----:R-:W3:Y:S04]  /*1b2c0*/  LDG.E R3, desc[UR60][R20.64] ;  /* 0x0000003c14037981 */ /* 0x002ee8000c1e1900 */
[----:B-----5:R-:W3:Y:S02]  /*1b2d0*/  LDG.E R0, desc[UR60][R20.64+0x4] ;  /* 0x0000043c14007981 */ /* 0x020ee4000c1e1900 */
[----:B---3--:R-:W-:-:S07]  /*1b2e0*/  IADD3 R0, -R3, R0, RZ ;  /* 0x0000000003007210 */ /* 0x008fce0007ffe1ff */
.L_x_6244:
[----:B------:R-:W3:Y:S01]  /*1b2f0*/  LDL.LU R10, [R1+0x98] ;  /* 0x00009800010a7983 */ /* 0x000ee20000300800 */
[----:B------:R-:W4:Y:S01]  /*1b300*/  S2R R6, SR_TID.X ;  /* 0x0000000000067919 */ /* 0x000f220000002100 */
[----:B01----:R-:W-:Y:S01]  /*1b310*/  @P2 IMAD.HI.U32 R2, R13, R4, RZ ;  /* 0x000000040d022227 */ /* 0x003fe200078e00ff */
[----:B------:R-:W-:Y:S01]  /*1b320*/  ULDC.64 UR4, c[0x0][0xb90] ;  /* 0x0002e40000047ab9 */ /* 0x000fe20000000a00 */
[----:B-----5:R-:W-:Y:S01]  /*1b330*/  SHF.R.S32.HI R3, RZ, 0x1f, R47 ;  /* 0x0000001fff037819 */ /* 0x020fe2000001142f */
[----:B------:R-:W3:Y:S01]  /*1b340*/  LDL.LU R8, [R1+0x84] ;  /* 0x0000840001087983 */ /* 0x000ee20000300800 */
[----:B------:R-:W0:Y:S01]  /*1b350*/  S2R R14, SR_TID.X ;  /* 0x00000000000e7919 */ /* 0x000e220000002100 */
[----:B------:R-:W-:Y:S01]  /*1b360*/  IMAD.MOV.U32 R7, RZ, RZ, R13 ;  /* 0x000000ffff077224 */ /* 0x000fe200078e000d */
[----:B------:R-:W1:Y:S01]  /*1b370*/  @P2 LDC R55, c[0x0][0xbec] ;  /* 0x0002fb00ff372b82 */ /* 0x000e620000000800 */
[----:B------:R-:W3:Y:S04]  /*1b380*/  LDL.LU R58, [R1+0x8c] ;  /* 0x00008c00013a7983 */ /* 0x000ee80000300800 */
[----:B------:R-:W3:Y:S01]  /*1b390*/  LDL R50, [R1+0x6c] ;  /* 0x00006c0001327983 */ /* 0x000ee20000100800 */
[----:B--2---:R-:W-:Y:S01]  /*1b3a0*/  @P2 SHF.R.U32.HI R7, RZ, R5, R2 ;  /* 0x00000005ff072219 */ /* 0x004fe20000011602 */
[----:B------:R-:W-:-:S02]  /*1b3b0*/  IMAD.MOV.U32 R2, RZ, RZ, R47 ;  /* 0x000000ffff027224 */ /* 0x000fc400078e002f */
[----:B----4-:R-:W-:-:S05]  /*1b3c0*/  VIADD R60, R6, 0xffffff80 ;  /* 0xffffff80063c7836 */ /* 0x010fca0000000000 */
[----:B------:R-:W-:-:S04]  /*1b3d0*/  SHF.R.S32.HI R54, RZ, 0x1f, R60 ;  /* 0x0000001fff367819 */ /* 0x000fc8000001143c */
[----:B------:R-:W-:-:S04]  /*1b3e0*/  LEA.HI R54, R54, R60, RZ, 0x3 ;  /* 0x0000003c36367211 */ /* 0x000fc800078f18ff */
[----:B------:R-:W-:Y:S02]  /*1b3f0*/  SHF.R.S32.HI R54, RZ, 0x3, R54 ;  /* 0x00000003ff367819 */ /* 0x000fe40000011436 */
[----:B---3--:R-:W-:Y:S02]  /*1b400*/  SEL R46, R10, RZ, !P1 ;  /* 0x000000ff0a2e7207 */ /* 0x008fe40004800000 */
[----:B------:R-:W2:Y:S01]  /*1b410*/  LDL R10, [R1+0xac] ;  /* 0x0000ac00010a7983 */ /* 0x000ea20000100800 */
[----:B------:R-:W-:Y:S02]  /*1b420*/  SEL R51, R8, RZ, !P1 ;  /* 0x000000ff08337207 */ /* 0x000fe40004800000 */
[----:B------:R-:W-:Y:S01]  /*1b430*/  SHF.R.S32.HI R48, RZ, 0x1f, R58 ;  /* 0x0000001fff307819 */ /* 0x000fe2000001143a */
[----:B------:R-:W-:-:S04]  /*1b440*/  IMAD.WIDE.U32 R4, R58, UR4, R2 ;  /* 0x000000043a047c25 */ /* 0x000fc8000f8e0002 */
[----:B------:R-:W-:Y:S02]  /*1b450*/  IMAD R6, R48, UR4, RZ ;  /* 0x0000000430067c24 */ /* 0x000fe4000f8e02ff */
[----:B------:R-:W-:Y:S02]  /*1b460*/  IMAD.MOV R2, RZ, RZ, -R7 ;  /* 0x000000ffff027224 */ /* 0x000fe400078e0a07 */
[----:B------:R-:W-:Y:S01]  /*1b470*/  IMAD R9, R58, UR5, R6 ;  /* 0x000000053a097c24 */ /* 0x000fe2000f8e0206 */
[----:B------:R-:W-:Y:S01]  /*1b480*/  ULDC.64 UR4, c[0x0][0xb98] ;  /* 0x0002e60000047ab9 */ /* 0x000fe20000000a00 */
[----:B------:R-:W-:Y:S02]  /*1b490*/  IMAD R11, R54, 0x40, R50 ;  /* 0x00000040360b7824 */ /* 0x000fe400078e0232 */
[----:B------:R-:W-:Y:S02]  /*1b4a0*/  IMAD.IADD R5, R5, 0x1, R9 ;  /* 0x0000000105057824 */ /* 0x000fe400078e0209 */
[----:B------:R-:W-:-:S02]  /*1b4b0*/  IMAD R9, R49, R2, R13 ;  /* 0x0000000231097224 */ /* 0x000fc400078e020d */
[----:B------:R-:W-:Y:S02]  /*1b4c0*/  IMAD R2, R46, UR4, RZ ;  /* 0x000000042e027c24 */ /* 0x000fe4000f8e02ff */
[----:B------:R-:W-:-:S04]  /*1b4d0*/  IMAD.WIDE.U32 R4, R51, UR4, R4 ;  /* 0x0000000433047c25 */ /* 0x000fc8000f8e0004 */
[----:B------:R-:W-:Y:S01]  /*1b4e0*/  IMAD.WIDE R56, R11, 0x2, R56 ;  /* 0x000000020b387825 */ /* 0x000fe200078e0238 */
[----:B------:R-:W-:Y:S02]  /*1b4f0*/  SHF.R.S32.HI R11, RZ, 0x1f, R7 ;  /* 0x0000001fff0b7819 */ /* 0x000fe40000011407 */
[----:B------:R-:W-:Y:S01]  /*1b500*/  IADD3 R4, P1, R7, R4, RZ ;  /* 0x0000000407047210 */ /* 0x000fe20007f3e0ff */
[----:B------:R-:W-:Y:S01]  /*1b510*/  IMAD R6, R51, UR5, R2 ;  /* 0x0000000533067c24 */ /* 0x000fe2000f8e0202 */
[----:B------:R-:W-:Y:S01]  /*1b520*/  SHF.R.S32.HI R2, RZ, 0x1f, R9 ;  /* 0x0000001fff027819 */ /* 0x000fe20000011409 */
[----:B------:R-:W-:-:S03]  /*1b530*/  ULDC.64 UR4, c[0x0][0xb88] ;  /* 0x0002e20000047ab9 */ /* 0x000fc60000000a00 */
[----:B------:R-:W-:Y:S01]  /*1b540*/  IADD3.X R5, R11, R5, R6, P1, !PT ;  /* 0x000000050b057210 */ /* 0x000fe20000ffe406 */
[----:B------:R-:W-:Y:S02]  /*1b550*/  IMAD R2, R2, UR4, RZ ;  /* 0x0000000402027c24 */ /* 0x000fe4000f8e02ff */
[----:B0-----:R-:W-:Y:S02]  /*1b560*/  VIADD R15, R14, 0xffffff80 ;  /* 0xffffff800e0f7836 */ /* 0x001fe40000000000 */
[C---:B------:R-:W-:Y:S02]  /*1b570*/  IMAD R11, R9.reuse, UR5, R2 ;  /* 0x00000005090b7c24 */ /* 0x040fe4000f8e0202 */
[----:B------:R-:W-:Y:S01]  /*1b580*/  IMAD.WIDE.U32 R4, R9, UR4, R4 ;  /* 0x0000000409047c25 */ /* 0x000fe2000f8e0004 */
[----:B------:R-:W-:Y:S01]  /*1b590*/  ULDC.64 UR4, c[0x0][0xb50] ;  /* 0x0002d40000047ab9 */ /* 0x000fe20000000a00 */
[----:B------:R-:W-:-:S03]  /*1b5a0*/  SHF.R.S32.HI R14, RZ, 0x1f, R15 ;  /* 0x0000001fff0e7819 */ /* 0x000fc6000001140f */
[----:B------:R-:W-:Y:S02]  /*1b5b0*/  IADD3 R5, R5, R11, RZ ;  /* 0x0000000b05057210 */ /* 0x000fe40007ffe0ff */
[----:B------:R-:W-:Y:S02]  /*1b5c0*/  LEA R2, P1, R4, UR4, 0x2 ;  /* 0x0000000404027c11 */ /* 0x000fe4000f8210ff */
[----:B------:R-:W-:Y:S02]  /*1b5d0*/  LEA.HI R14, R14, R15, RZ, 0x7 ;  /* 0x0000000f0e0e7211 */ /* 0x000fe400078f38ff */
[----:B------:R-:W-:Y:S01]  /*1b5e0*/  LEA.HI.X R4, R4, UR5, R5, 0x2, P1 ;  /* 0x0000000504047c11 */ /* 0x000fe200088f1405 */
[----:B------:R-:W-:Y:S01]  /*1b5f0*/  SHFL.IDX PT, R20, R2, RZ, 0x1c1f ;  /* 0x001c1fff02147589 */ /* 0x000fe200000e0000 */
[----:B------:R-:W-:Y:S01]  /*1b600*/  IADD3 R25, P1, R56, 0x3000, RZ ;  /* 0x0000300038197810 */ /* 0x000fe20007f3e0ff */
[----:B------:R-:W-:Y:S01]  /*1b610*/  IMAD R53, R0, R49, RZ ;  /* 0x0000003100357224 */ /* 0x000fe200078e02ff */
[----:B------:R-:W-:Y:S01]  /*1b620*/  LOP3.LUT R14, R14, 0xffffff80, RZ, 0xc0, !PT ;  /* 0xffffff800e0e7812 */ /* 0x000fe200078ec0ff */
[----:B------:R-:W0:Y:S01]  /*1b630*/  SHFL.IDX PT, R21, R4, RZ, 0x1c1f ;  /* 0x001c1fff04157589 */ /* 0x000e2200000e0000 */
[----:B------:R-:W-:Y:S01]  /*1b640*/  IADD3 R7, P0, R56, 0x1000, RZ ;  /* 0x0000100038077810 */ /* 0x000fe20007f1e0ff */
[----:B------:R-:W-:Y:S01]  /*1b650*/  ULDC.64 UR4, c[0x0][0xaa0] ;  /* 0x0002a80000047ab9 */ /* 0x000fe20000000a00 */
[----:B------:R-:W-:Y:S01]  /*1b660*/  LOP3.LUT R24, R25, 0x380, RZ, 0xc0, !PT ;  /* 0x0000038019187812 */ /* 0x000fe200078ec0ff */
[----:B------:R-:W-:Y:S01]  /*1b670*/  SHFL.IDX PT, R44, R2, 0x1, 0x1c1f ;  /* 0x003c1f00022c7f89 */ /* 0x000fe200000e0000 */
[----:B------:R-:W-:-:S03]  /*1b680*/  IMAD.IADD R14, R15, 0x1, -R14 ;  /* 0x000000010f0e7824 */ /* 0x000fc600078e0a0e */
[----:B------:R-:W3:Y:S01]  /*1b690*/  SHFL.IDX PT, R45, R4, 0x1, 0x1c1f ;  /* 0x003c1f00042d7f89 */ /* 0x000ee200000e0000 */
[----:B------:R-:W-:Y:S01]  /*1b6a0*/  IADD3 R29, P3, R56, 0x4000, RZ ;  /* 0x00004000381d7810 */ /* 0x000fe20007f7e0ff */
[--C-:B------:R-:W-:Y:S01]  /*1b6b0*/  IMAD.X R9, RZ, RZ, R57.reuse, P0 ;  /* 0x000000ffff097224 */ /* 0x100fe200000e0639 */
[----:B------:R-:W-:Y:S02]  /*1b6c0*/  SHF.R.U64 R24, R24, 0x3, RZ ;  /* 0x0000000318187819 */ /* 0x000fe400000012ff */
[----:B------:R-:W-:Y:S02]  /*1b6d0*/  LOP3.LUT P0, RZ, R14, 0x3, RZ, 0xc0, !PT ;  /* 0x000000030eff7812 */ /* 0x000fe4000780c0ff */
[----:B------:R-:W-:Y:S02]  /*1b6e0*/  LOP3.LUT R28, R29, 0x380, RZ, 0xc0, !PT ;  /* 0x000003801d1c7812 */ /* 0x000fe400078ec0ff */
[----:B------:R-:W-:Y:S01]  /*1b6f0*/  LOP3.LUT R24, R24, R25, RZ, 0x3c, !PT ;  /* 0x0000001918187212 */ /* 0x000fe200078e3cff */
[----:B------:R-:W-:Y:S01]  /*1b700*/  IMAD.X R25, RZ, RZ, R57, P1 ;  /* 0x000000ffff197224 */ /* 0x000fe200008e0639 */
[----:B------:R-:W-:-:S02]  /*1b710*/  SHF.R.U64 R28, R28, 0x3, RZ ;  /* 0x000000031c1c7819 */ /* 0x000fc400000012ff */
[----:B------:R-:W-:Y:S02]  /*1b720*/  SHF.R.S32.HI R59, RZ, 0x1f, R60 ;  /* 0x0000001fff3b7819 */ /* 0x000fe4000001143c */
[----:B------:R-:W-:Y:S01]  /*1b730*/  LOP3.LUT R28, R28, R29, RZ, 0x3c, !PT ;  /* 0x0000001d1c1c7212 */ /* 0x000fe200078e3cff */
[----:B------:R-:W-:Y:S01]  /*1b740*/  IMAD.X R29, RZ, RZ, R57, P3 ;  /* 0x000000ffff1d7224 */ /* 0x000fe200018e0639 */
[----:B------:R-:W-:Y:S02]  /*1b750*/  IADD3 R5, P3, R56, 0x7000, RZ ;  /* 0x0000700038057810 */ /* 0x000fe40007f7e0ff */
[----:B------:R-:W-:-:S04]  /*1b760*/  LEA.HI R59, R59, R60, RZ, 0x3 ;  /* 0x0000003c3b3b7211 */ /* 0x000fc800078f18ff */
[----:B------:R-:W-:-:S05]  /*1b770*/  LOP3.LUT R59, R59, 0xfffffff8, RZ, 0xc0, !PT ;  /* 0xfffffff83b3b7812 */ /* 0x000fca00078ec0ff */
[----:B------:R-:W-:Y:S02]  /*1b780*/  IMAD.IADD R59, R60, 0x1, -R59 ;  /* 0x000000013c3b7824 */ /* 0x000fe400078e0a3b */
[----:B--2---:R-:W-:-:S05]  /*1b790*/  IMAD R6, R52, 0x80, R10 ;  /* 0x0000008034067824 */ /* 0x004fca00078e020a */
[C---:B------:R-:W-:Y:S02]  /*1b7a0*/  IADD3 R0, R6.reuse, 0x8, RZ ;  /* 0x0000000806007810 */ /* 0x040fe40007ffe0ff */
[-C--:B------:R-:W-:Y:S02]  /*1b7b0*/  ISETP.GE.OR P1, PT, R6, R53.reuse, P0 ;  /* 0x000000350600720c */ /* 0x080fe40000726670 */
[----:B------:R-:W-:Y:S02]  /*1b7c0*/  ISETP.GE.OR P0, PT, R0, R53, P0 ;  /* 0x000000350000720c */ /* 0x000fe40000706670 */
[----:B------:R-:W-:-:S04]  /*1b7d0*/  LOP3.LUT R0, R5, 0x380, RZ, 0xc0, !PT ;  /* 0x0000038005007812 */ /* 0x000fc800078ec0ff */
[----:B------:R-:W-:-:S05]  /*1b7e0*/  SHF.R.U64 R0, R0, 0x3, RZ ;  /* 0x0000000300007819 */ /* 0x000fca00000012ff */
[----:B0-----:R-:W-:Y:S04]  /*1b7f0*/  @!P1 ST.E desc[UR60][R20.64], R88 ;  /* 0x0000005814009985 */ /* 0x001fe8000c10193c */
[----:B---3--:R0:W-:Y:S01]  /*1b800*/  @!P0 ST.E desc[UR60][R44.64], R89 ;  /* 0x000000592c008985 */ /* 0x0081e2000c10193c */
[----:B------:R-:W-:Y:S01]  /*1b810*/  LOP3.LUT R40, R0, R5, RZ, 0x3c, !PT ;  /* 0x0000000500287212 */ /* 0x000fe200078e3cff */
[----:B------:R-:W-:Y:S01]  /*1b820*/  IMAD R0, R3, UR4, RZ ;  /* 0x0000000403007c24 */ /* 0x000fe2000f8e02ff */
[----:B0-----:R-:W0:Y:S03]  /*1b830*/  @P2 LDC R45, c[0x0][0xbf0] ;  /* 0x0002fc00ff2d2b82 */ /* 0x001e260000000800 */
[----:B------:R-:W-:Y:S01]  /*1b840*/  IMAD R21, R47, UR5, R0 ;  /* 0x000000052f157c24 */ /* 0x000fe2000f8e0200 */
[----:B------:R-:W-:Y:S01]  /*1b850*/  LEA R0, R59, R54, 0x5 ;  /* 0x000000363b007211 */ /* 0x000fe200078e28ff */
[----:B------:R-:W-:Y:S01]  /*1b860*/  IMAD.WIDE.U32 R2, R47, UR4, RZ ;  /* 0x000000042f027c25 */ /* 0x000fe2000f8e00ff */
[----:B------:R-:W-:Y:S01]  /*1b870*/  ULDC.64 UR4, c[0x0][0xae8] ;  /* 0x0002ba0000047ab9 */ /* 0x000fe20000000a00 */
[----:B------:R-:W-:Y:S01]  /*1b880*/  IADD3 R13, P4, R56, 0x2000, RZ ;  /* 0x00002000380d7810 */ /* 0x000fe20007f9e0ff */
[----:B------:R-:W5:Y:S01]  /*1b890*/  LD.E.128 R24, desc[UR60][R24.64] ;  /* 0x0000003c18187980 */ /* 0x000f62000c101d00 */
[----:B------:R-:W-:-:S02]  /*1b8a0*/  IMAD.IADD R3, R3, 0x1, R21 ;  /* 0x0000000103037824 */ /* 0x000fc400078e0215 */
[----:B------:R-:W-:Y:S01]  /*1b8b0*/  IMAD R20, R48, UR4, RZ ;  /* 0x0000000430147c24 */ /* 0x000fe2000f8e02ff */
[----:B------:R-:W-:Y:S01]  /*1b8c0*/  LOP3.LUT R8, R7, 0x380, RZ, 0xc0, !PT ;  /* 0x0000038007087812 */ /* 0x000fe200078ec0ff */
[----:B------:R-:W-:Y:S01]  /*1b8d0*/  IMAD R44, R52, 0x80, R0 ;  /* 0x00000080342c7824 */ /* 0x000fe200078e0200 */
[----:B------:R2:W5:Y:S01]  /*1b8e0*/  LDL R48, [R1+0x88] ;  /* 0x0000880001307983 */ /* 0x0005620000100800 */
[C---:B------:R-:W-:Y:S02]  /*1b8f0*/  IMAD R21, R58.reuse, UR5, R20 ;  /* 0x000000053a157c24 */ /* 0x040fe4000f8e0214 */
[----:B------:R-:W-:Y:S01]  /*1b900*/  IMAD.WIDE.U32 R2, R58, UR4, R2 ;  /* 0x000000043a027c25 */ /* 0x000fe2000f8e0002 */
[----:B------:R-:W-:Y:S01]  /*1b910*/  ULDC.64 UR4, c[0x0][0xaf0] ;  /* 0x0002bc0000047ab9 */ /* 0x000fe20000000a00 */
[----:B------:R-:W-:Y:S01]  /*1b920*/  IADD3 R33, P5, R56, 0x5000, RZ ;  /* 0x0000500038217810 */ /* 0x000fe20007fbe0ff */
[----:B------:R-:W5:Y:S01]  /*1b930*/  LD.E.128 R28, desc[UR60][R28.64] ;  /* 0x0000003c1c1c7980 */ /* 0x000f62000c101d00 */
[----:B-1----:R-:W-:-:S04]  /*1b940*/  @P2 IMAD.HI.U32 R0, R44, R55, RZ ;  /* 0x000000372c002227 */ /* 0x002fc800078e00ff */
[----:B------:R-:W-:Y:S02]  /*1b950*/  IMAD.IADD R3, R3, 0x1, R21 ;  /* 0x0000000103037824 */ /* 0x000fe400078e0215 */
[----:B------:R-:W-:Y:S01]  /*1b960*/  IMAD.MOV.U32 R21, RZ, RZ, R44 ;  /* 0x000000ffff157224 */ /* 0x000fe200078e002c */
[----:B0-----:R-:W-:Y:S01]  /*1b970*/  @P2 SHF.R.U32.HI R21, RZ, R45, R0 ;  /* 0x0000002dff152219 */ /* 0x001fe20000011600 */
[----:B------:R-:W-:Y:S02]  /*1b980*/  IMAD R20, R46, UR4, RZ ;  /* 0x000000042e147c24 */ /* 0x000fe4000f8e02ff */
[----:B------:R-:W-:-:S04]  /*1b990*/  IMAD.WIDE.U32 R2, R51, UR4, R2 ;  /* 0x0000000433027c25 */ /* 0x000fc8000f8e0002 */
[----:B------:R-:W-:Y:S01]  /*1b9a0*/  IMAD R45, R51, UR5, R20 ;  /* 0x00000005332d7c24 */ /* 0x000fe2000f8e0214 */
[----:B------:R-:W-:Y:S01]  /*1b9b0*/  LOP3.LUT R12, R13, 0x380, RZ, 0xc0, !PT ;  /* 0x000003800d0c7812 */ /* 0x000fe200078ec0ff */
[----:B------:R-:W-:Y:S01]  /*1b9c0*/  IMAD.MOV R20, RZ, RZ, -R21 ;  /* 0x000000ffff147224 */ /* 0x000fe200078e0a15 */
[----:B------:R2:W5:Y:S01]  /*1b9d0*/  LDL R51, [R1+0xc0] ;  /* 0x0000c00001337983 */ /* 0x0005620000100800 */
[----:B------:R-:W-:Y:S01]  /*1b9e0*/  IMAD.IADD R3, R3, 0x1, R45 ;  /* 0x0000000103037824 */ /* 0x000fe200078e022d */
[----:B------:R-:W-:Y:S01]  /*1b9f0*/  SHF.R.U64 R8, R8, 0x3, RZ ;  /* 0x0000000308087819 */ /* 0x000fe200000012ff */
[----:B------:R-:W-:Y:S01]  /*1ba00*/  IMAD R45, R49, R20, R44 ;  /* 0x00000014312d7224 */ /* 0x000fe200078e022c */
[----:B------:R-:W-:Y:S01]  /*1ba10*/  LOP3.LUT R32, R33, 0x380, RZ, 0xc0, !PT ;  /* 0x0000038021207812 */ /* 0x000fe200078ec0ff */
[----:B------:R2:W5:Y:S01]  /*1ba20*/  LDL R49, [R1+0xbc] ;  /* 0x0000bc0001317983 */ /* 0x0005620000100800 */
[----:B------:R-:W-:Y:S01]  /*1ba30*/  SHF.R.U64 R12, R12, 0x3, RZ ;  /* 0x000000030c0c7819 */ /* 0x000fe200000012ff */
[----:B------:R-:W-:Y:S01]  /*1ba40*/  IMAD.X R41, RZ, RZ, R57, P3 ;  /* 0x000000ffff297224 */ /* 0x000fe200018e0639 */
[----:B------:R-:W-:Y:S01]  /*1ba50*/  SHF.R.S32.HI R0, RZ, 0x1f, R21 ;  /* 0x0000001fff007819 */ /* 0x000fe20000011415 */
[----:B------:R-:W-:Y:S01]  /*1ba60*/  ULDC.64 UR4, c[0x0][0xae0] ;  /* 0x0002b80000047ab9 */ /* 0x000fe20000000a00 */
[----:B------:R-:W-:Y:S01]  /*1ba70*/  LOP3.LUT R12, R12, R13, RZ, 0x3c, !PT ;  /* 0x0000000d0c0c7212 */ /* 0x000fe200078e3cff */
[----:B------:R-:W-:Y:S01]  /*1ba80*/  IMAD.X R13, RZ, RZ, R57, P4 ;  /* 0x000000ffff0d7224 */ /* 0x000fe200020e0639 */
[----:B------:R-:W-:Y:S01]  /*1ba90*/  IADD3 R37, P4, R56, 0x6000, RZ ;  /* 0x0000600038257810 */ /* 0x000fe20007f9e0ff */
[----:B------:R-:W5:Y:S01]  /*1baa0*/  LD.E.128 R40, desc[UR60][R40.64] ;  /* 0x0000003c28287980 */ /* 0x000f62000c101d00 */
[----:B------:R-:W-:-:S02]  /*1bab0*/  LOP3.LUT R8, R8, R7, RZ, 0x3c, !PT ;  /* 0x0000000708087212 */ /* 0x000fc400078e3cff */
[----:B------:R-:W-:Y:S02]  /*1bac0*/  LOP3.LUT R36, R37, 0x380, RZ, 0xc0, !PT ;  /* 0x0000038025247812 */ /* 0x000fe400078ec0ff */
[----:B------:R-:W-:Y:S01]  /*1bad0*/  SHF.R.U64 R32, R32, 0x3, RZ ;  /* 0x0000000320207819 */ /* 0x000fe200000012ff */
[----:B------:R-:W-:Y:S01]  /*1bae0*/  IMAD R0, R0, UR4, RZ ;  /* 0x0000000400007c24 */ /* 0x000fe2000f8e02ff */
[----:B------:R-:W-:Y:S01]  /*1baf0*/  LOP3.LUT R7, R56, 0x380, RZ, 0xc0, !PT ;  /* 0x0000038038077812 */ /* 0x000fe200078ec0ff */
[----:B------:R-:W5:Y:S01]  /*1bb00*/  LD.E.128 R8, desc[UR60][R8.64] ;  /* 0x0000003c08087980 */ /* 0x000f62000c101d00 */
[----:B------:R-:W-:Y:S02]  /*1bb10*/  SHF.R.U64 R36, R36, 0x3, RZ ;  /* 0x0000000324247819 */ /* 0x000fe400000012ff */
[----:B------:R-:W-:Y:S01]  /*1bb20*/  SHF.R.U64 R7, R7, 0x3, RZ ;  /* 0x0000000307077819 */ /* 0x000fe200000012ff */
[----:B------:R-:W5:Y:S01]  /*1bb30*/  LD.E.128 R12, desc[UR60][R12.64] ;  /* 0x0000003c0c0c7980 */ /* 0x000f62000c101d00 */
[----:B------:R-:W-:Y:S01]  /*1bb40*/  LOP3.LUT R32, R32, R33, RZ, 0x3c, !PT ;  /* 0x0000002120207212 */ /* 0x000fe200078e3cff */
[--C-:B------:R-:W-:Y:S01]  /*1bb50*/  IMAD.X R33, RZ, RZ, R57.reuse, P5 ;  /* 0x000000ffff217224 */ /* 0x100fe200028e0639 */
[----:B------:R-:W-:Y:S01]  /*1bb60*/  LOP3.LUT R36, R36, R37, RZ, 0x3c, !PT ;  /* 0x0000002524247212 */ /* 0x000fe200078e3cff */
[----:B------:R-:W-:Y:S01]  /*1bb70*/  IMAD.X R37, RZ, RZ, R57, P4 ;  /* 0x000000ffff257224 */ /* 0x000fe200020e0639 */
[----:B------:R-:W-:Y:S01]  /*1bb80*/  LOP3.LUT R56, R7, R56, RZ, 0x3c, !PT ;  /* 0x0000003807387212 */ /* 0x000fe200078e3cff */
[----:B------:R-:W-:-:S02]  /*1bb90*/  IMAD R47, R21, UR5, R0 ;  /* 0x00000005152f7c24 */ /* 0x000fc4000f8e0200 */
[----:B------:R-:W5:Y:S01]  /*1bba0*/  LD.E.128 R32, desc[UR60][R32.64] ;  /* 0x0000003c20207980 */ /* 0x000f62000c101d00 */
[----:B------:R-:W-:-:S03]  /*1bbb0*/  IMAD.WIDE.U32 R2, R21, UR4, R2 ;  /* 0x0000000415027c25 */ /* 0x000fc6000f8e0002 */
[----:B------:R2:W5:Y:S01]  /*1bbc0*/  LD.E.128 R4, desc[UR60][R56.64] ;  /* 0x0000003c38047980 */ /* 0x000562000c101d00 */
[----:B------:R-:W-:Y:S01]  /*1bbd0*/  SHF.R.S32.HI R0, RZ, 0x1f, R45 ;  /* 0x0000001fff007819 */ /* 0x000fe2000001142d */
[----:B------:R-:W-:Y:S01]  /*1bbe0*/  IMAD R46, R52, 0x80, R54 ;  /* 0x00000080342e7824 */ /* 0x000fe200078e0236 */
[----:B------:R-:W-:Y:S01]  /*1bbf0*/  ULDC.64 UR4, c[0x0][0xad8] ;  /* 0x0002b60000047ab9 */ /* 0x000fe20000000a00 */
[----:B------:R-:W5:Y:S01]  /*1bc00*/  LD.E.128 R36, desc[UR60][R36.64] ;  /* 0x0000003c24247980 */ /* 0x000f62000c101d00 */
[----:B------:R-:W-:Y:S01]  /*1bc10*/  @!PT LDS RZ, [RZ] ;  /* 0x00000000fffff984 */ /* 0x000fe20000000800 */
[----:B------:R-:W-:Y:S01]  /*1bc20*/  @!PT LDS RZ, [RZ] ;  /* 0x00000000fffff984 */ /* 0x000fe20000000800 */
[----:B------:R-:W-:Y:S01]  /*1bc30*/  @!PT LDS RZ, [RZ] ;  /* 0x00000000fffff984 */ /* 0x000fe20000000800 */
[----:B------:R-:W-:Y:S01]  /*1bc40*/  @!PT LDS RZ, [RZ] ;  /* 0x00000000fffff984 */ /* 0x000fe20000000800 */
[----:B------:R0:W-:Y:S06]  /*1bc50*/  MEMBAR.ALL.CTA ;  /* 0x0000000000007992 */ /* 0x0001ec0000008000 */
[----:B0-----:R-:W0:Y:S01]  /*1bc60*/  FENCE.VIEW.ASYNC.S ;  /* 0x00000000000073c6 */ /* 0x001e220000000000 */
[----:B------:R-:W-:Y:S01]  /*1bc70*/  IADD3 R3, R3, R47, RZ ;  /* 0x0000002f03037210 */ /* 0x000fe20007ffe0ff */
[----:B------:R-:W-:-:S02]  /*1bc80*/  IMAD R20, R0, UR4, RZ ;  /* 0x0000000400147c24 */ /* 0x000fc4000f8e02ff */
[----:B------:R-:W-:Y:S02]  /*1bc90*/  VIADD R0, R46, 0x20 ;  /* 0x000000202e007836 */ /* 0x000fe40000000000 */
[C---:B------:R-:W-:Y:S02]  /*1bca0*/  IMAD R21, R45.reuse, UR5, R20 ;  /* 0x000000052d157c24 */ /* 0x040fe4000f8e0214 */
[----:B------:R-:W-:Y:S01]  /*1bcb0*/  IMAD.WIDE.U32 R2, R45, UR4, R2 ;  /* 0x000000042d027c25 */ /* 0x000fe2000f8e0002 */
[-C--:B------:R-:W-:Y:S01]  /*1bcc0*/  ISETP.GE.AND P0, PT, R0, R53.reuse, PT ;  /* 0x000000350000720c */ /* 0x080fe20003f06270 */
[----:B------:R-:W-:Y:S01]  /*1bcd0*/  ULDC.64 UR4, c[0x0][0xa80] ;  /* 0x0002a00000047ab9 */ /* 0x000fe20000000a00 */
[----:B------:R-:W-:Y:S01]  /*1bce0*/  ISETP.GE.AND P2, PT, R46, R53, PT ;  /* 0x000000352e00720c */ /* 0x000fe20003f46270 */
[----:B------:R-:W-:Y:S01]  /*1bcf0*/  VIADD R0, R16, 0x2e820 ;  /* 0x0002e82010007836 */ /* 0x000fe20000000000 */
[----:B------:R-:W-:Y:S01]  /*1bd00*/  LEA R44, P3, R2, UR4, 0x1 ;  /* 0x00000004022c7c11 */ /* 0x000fe2000f8608ff */
[----:B------:R-:W-:-:S02]  /*1bd10*/  IMAD.IADD R3, R3, 0x1, R21 ;  /* 0x0000000103037824 */ /* 0x000fc400078e0215 */
[----:B------:R-:W-:Y:S01]  /*1bd20*/  VIADD R20, R46, 0x40 ;  /* 0x000000402e147836 */ /* 0x000fe20000000000 */
[----:B------:R-:W-:Y:S02]  /*1bd30*/  PRMT R0, RZ, 0x654, R0 ;  /* 0x00000654ff007816 */ /* 0x000fe40000000000 */
[----:B------:R-:W-:Y:S01]  /*1bd40*/  LEA.HI.X R45, R2, UR5, R3, 0x1, P3 ;  /* 0x00000005022d7c11 */ /* 0x000fe200098f0c03 */
[----:B------:R-:W-:Y:S01]  /*1bd50*/  BSSY B1, `(.L_x_6245) ;  /* 0x000000f000017945 */ /* 0x000fe20003800000 */
[----:B------:R-:W-:Y:S02]  /*1bd60*/  ISETP.GE.AND P1, PT, R20, R53, PT ;  /* 0x000000351400720c */ /* 0x000fe40003f26270 */
[----:B0-----:R2:W0:Y:S01]  /*1bd70*/  SHFL.IDX PT, R20, R44, RZ, 0x181f ;  /* 0x00181fff2c147589 */ /* 0x00142200000e0000 */
[----:B------:R1:W-:Y:S03]  /*1bd80*/  SYNCS.ARRIVE.TRANS64.RED.A1T0 RZ, [R0+URZ], RZ ;  /* 0x000000ff00ff79a7 */ /* 0x0003e6000810043f */
[----:B-1----:R2:W1:Y:S01]  /*1bd90*/  SHFL.IDX PT, R0, R45, RZ, 0x181f ;  /* 0x00181fff2d007589 */ /* 0x00246200000e0000 */
[----:B------:R-:W-:Y:S06]  /*1bda0*/  @P2 BRA `(.L_x_6246) ;  /* 0x0000000000242947 */ /* 0x000fec0003800000 */
[----:B------:R-:W-:Y:S02]  /*1bdb0*/  ULDC UR4, c[0x0][0xac8] ;  /* 0x0002b20000047ab9 */ /* 0x000fe40000000800 */
[----:B------:R-:W-:Y:S02]  /*1bdc0*/  ISETP.GE.AND P2, PT, R50, UR4, PT ;  /* 0x0000000432007c0c */ /* 0x000fe4000bf46270 */
[----:B-----5:R-:W-:-:S11]  /*1bdd0*/  ISETP.GE.AND P3, PT, R48, UR4, PT ;  /* 0x0000000430007c0c */ /* 0x020fd6000bf66270 */
[-C--:B0-----:R-:W-:Y:S02]  /*1bde0*/  @!P2 LEA R2, P4, R50, R20.reuse, 0x1 ;  /* 0x000000143202a211 */ /* 0x081fe400078808ff */
[----:B------:R-:W-:Y:S02]  /*1bdf0*/  @!P3 LEA R20, P5, R48, R20, 0x1 ;  /* 0x000000143014b211 */ /* 0x000fe400078a08ff */
[-C--:B-1----:R-:W-:Y:S02]  /*1be00*/  @!P2 LEA.HI.X R3, R50, R0.reuse, R51, 0x1, P4 ;  /* 0x000000003203a211 */ /* 0x082fe400020f0c33 */
[----:B------:R-:W-:-:S03]  /*1be10*/  @!P3 LEA.HI.X R21, R48, R0, R49, 0x1, P5 ;  /* 0x000000003015b211 */ /* 0x000fc600028f0c31 */
[----:B------:R3:W-:Y:S04]  /*1be20*/  @!P2 ST.E.128 desc[UR60][R2.64], R4 ;  /* 0x000000040200a985 */ /* 0x0007e8000c101d3c */
[----:B------:R3:W-:Y:S02]  /*1be30*/  @!P3 ST.E.128 desc[UR60][R20.64], R28 ;  /* 0x0000001c1400b985 */ /* 0x0007e4000c101d3c */
.L_x_6246:
[----:B------:R-:W-:Y:S05]  /*1be40*/  BSYNC B1 ;  /* 0x0000000000017941 */ /* 0x000fea0003800000 */
.L_x_6245:
[----:B-1----:R1:W4:Y:S01]  /*1be50*/  SHFL.IDX PT, R0, R45, 0x1, 0x181f ;  /* 0x00381f002d007f89 */ /* 0x00232200000e0000 */
[----:B------:R-:W-:Y:S03]  /*1be60*/  BSSY B1, `(.L_x_6247) ;  /* 0x000000c000017945 */ /* 0x000fe60003800000 */
[----:B---3-5:R1:W3:Y:S01]  /*1be70*/  SHFL.IDX PT, R4, R44, 0x1, 0x181f ;  /* 0x00381f002c047f89 */ /* 0x0282e200000e0000 */
[----:B------:R-:W-:Y:S05]  /*1be80*/  @P0 BRA `(.L_x_6248) ;  /* 0x0000000000240947 */ /* 0x000fea0003800000 */
[----:B------:R-:W-:Y:S02]  /*1be90*/  ULDC UR4, c[0x0][0xac8] ;  /* 0x0002b20000047ab9 */ /* 0x000fe40000000800 */
[----:B------:R-:W-:Y:S02]  /*1bea0*/  ISETP.GE.AND P3, PT, R50, UR4, PT ;  /* 0x0000000432007c0c */ /* 0x000fe4000bf66270 */
[----:B------:R-:W-:-:S11]  /*1beb0*/  ISETP.GE.AND P4, PT, R48, UR4, PT ;  /* 0x0000000430007c0c */ /* 0x000fd6000bf86270 */
[-C--:B---3--:R-:W-:Y:S02]  /*1bec0*/  @!P3 LEA R2, P0, R50, R4.reuse, 0x1 ;  /* 0x000000043202b211 */ /* 0x088fe400078008ff */
[----:B------:R-:W-:Y:S02]  /*1bed0*/  @!P4 LEA R4, P2, R48, R4, 0x1 ;  /* 0x000000043004c211 */ /* 0x000fe400078408ff */
[-C--:B----4-:R-:W-:Y:S02]  /*1bee0*/  @!P3 LEA.HI.X R3, R50, R0.reuse, R51, 0x1, P0 ;  /* 0x000000003203b211 */ /* 0x090fe400000f0c33 */
[----:B------:R-:W-:-:S03]  /*1bef0*/  @!P4 LEA.HI.X R5, R48, R0, R49, 0x1, P2 ;  /* 0x000000003005c211 */ /* 0x000fc600010f0c31 */
[----:B------:R3:W-:Y:S04]  /*1bf00*/  @!P3 ST.E.128 desc[UR60][R2.64], R8 ;  /* 0x000000080200b985 */ /* 0x0007e8000c101d3c */
[----:B------:R3:W-:Y:S02]  /*1bf10*/  @!P4 ST.E.128 desc[UR60][R4.64], R32 ;  /* 0x000000200400c985 */ /* 0x0007e4000c101d3c */
.L_x_6248:
[----:B------:R-:W-:Y:S05]  /*1bf20*/  BSYNC B1 ;  /* 0x0000000000017941 */ /* 0x000fea0003800000 */
.L_x_6247:
[----:B----4-:R4:W0:Y:S01]  /*1bf30*/  SHFL.IDX PT, R0, R45, 0x2, 0x181f ;  /* 0x00581f002d007f89 */ /* 0x01082200000e0000 */
[----:B------:R-:W-:Y:S03]  /*1bf40*/  BSSY B1, `(.L_x_6249) ;  /* 0x000000c000017945 */ /* 0x000fe60003800000 */
[----:B---3--:R4:W3:Y:S01]  /*1bf50*/  SHFL.IDX PT, R4, R44, 0x2, 0x181f ;  /* 0x00581f002c047f89 */ /* 0x0088e200000e0000 */
[----:B------:R-:W-:Y:S05]  /*1bf60*/  @P1 BRA `(.L_x_6250) ;  /* 0x0000000000241947 */ /* 0x000fea0003800000 */
[----:B------:R-:W-:Y:S02]  /*1bf70*/  ULDC UR4, c[0x0][0xac8] ;  /* 0x0002b20000047ab9 */ /* 0x000fe40000000800 */
[----:B------:R-:W-:Y:S02]  /*1bf80*/  ISETP.GE.AND P2, PT, R50, UR4, PT ;  /* 0x0000000432007c0c */ /* 0x000fe4000bf46270 */
[----:B------:R-:W-:-:S11]  /*1bf90*/  ISETP.GE.AND P3, PT, R48, UR4, PT ;  /* 0x0000000430007c0c */ /* 0x000fd6000bf66270 */
[-C--:B---3--:R-:W-:Y:S02]  /*1bfa0*/  @!P2 LEA R2, P0, R50, R4.reuse, 0x1 ;  /* 0x000000043202a211 */ /* 0x088fe400078008ff */
[----:B------:R-:W-:Y:S02]  /*1bfb0*/  @!P3 LEA R4, P1, R48, R4, 0x1 ;  /* 0x000000043004b211 */ /* 0x000fe400078208ff */
[-C--:B0-----:R-:W-:Y:S02]  /*1bfc0*/  @!P2 LEA.HI.X R3, R50, R0.reuse, R51, 0x1, P0 ;  /* 0x000000003203a211 */ /* 0x081fe400000f0c33 */
[----:B------:R-:W-:-:S03]  /*1bfd0*/  @!P3 LEA.HI.X R5, R48, R0, R49, 0x1, P1 ;  /* 0x000000003005b211 */ /* 0x000fc600008f0c31 */
[----:B------:R0:W-:Y:S04]  /*1bfe0*/  @!P2 ST.E.128 desc[UR60][R2.64], R12 ;  /* 0x0000000c0200a985 */ /* 0x0001e8000c101d3c */
[----:B------:R0:W-:Y:S02]  /*1bff0*/  @!P3 ST.E.128 desc[UR60][R4.64], R36 ;  /* 0x000000240400b985 */ /* 0x0001e4000c101d3c */
.L_x_6250:
[----:B------:R-:W-:Y:S05]  /*1c000*/  BSYNC B1 ;  /* 0x0000000000017941 */ /* 0x000fea0003800000 */
.L_x_6249:
[----:B0-----:R-:W-:Y:S01]  /*1c010*/  VIADD R0, R46, 0x60 ;  /* 0x000000602e007836 */ /* 0x001fe20000000000 */
[----:B-12-4-:R-:W4:Y:S04]  /*1c020*/  SHFL.IDX PT, R45, R45, 0x3, 0x181f ;  /* 0x00781f002d2d7f89 */ /* 0x016f2800000e0000 */
        /* <DEDUP_REMOVED lines=14> */
.L_x_6242:
[----:B------:R-:W2:Y:S01]  /*1c110*/  LDL.LU R4, [R1+0x90] ;  /* 0x0000900001047983 */ /* 0x000ea20000300800 */
[----:B------:R-:W-:Y:S01]  /*1c120*/  ULDC.64 UR4, c[0x0][0xc00] ;  /* 0x0003000000047ab9 */ /* 0x000fe20000000a00 */
[----:B------:R-:W-:Y:S01]  /*1c130*/  IMAD.MOV.U32 R0, RZ, RZ, RZ ;  /* 0x000000ffff007224 */ /* 0x000fe200078e00ff */
[----:B------:R-:W3:Y:S01]  /*1c140*/  LDC R25, c[0x0][0xbe8] ;  /* 0x0002fa00ff197b82 */ /* 0x000ee20000000800 */
[----:B------:R-:W4:Y:S01]  /*1c150*/  LDL.LU R6, [R1+0x94] ;  /* 0x0000940001067983 */ /* 0x000f220000300800 */
[----:B------:R-:W-:-:S04]  /*1c160*/  ISETP.NE.U32.AND P0, PT, RZ, UR4, PT ;  /* 0x00000004ff007c0c */ /* 0x000fc8000bf05070 */
[----:B------:R-:W-:Y:S02]  /*1c170*/  ISETP.NE.AND.EX P0, PT, RZ, UR5, PT, P0 ;  /* 0x00000005ff007c0c */ /* 0x000fe4000bf05300 */
[----:B--2---:R-:W-:-:S04]  /*1c180*/  IADD3 R2, P1, R4, UR4, RZ ;  /* 0x0000000404027c10 */ /* 0x004fc8000ff3e0ff */
[----:B----4-:R-:W-:Y:S01]  /*1c190*/  IADD3.X R3, R6, UR5, RZ, P1, !PT ;  /* 0x0000000506037c10 */ /* 0x010fe20008ffe4ff */
[----:B------:R-:W-:Y:S02]  /*1c1a0*/  ULDC.64 UR4, c[0x0][0xc08] ;  /* 0x0003020000047ab9 */ /* 0x000fe40000000a00 */
[----:B------:R-:W-:-:S04]  /*1c1b0*/  ISETP.NE.U32.AND P1, PT, RZ, UR4, PT ;  /* 0x00000004ff007c0c */ /* 0x000fc8000bf25070 */
[----:B------:R2:W5:Y:S01]  /*1c1c0*/  @P0 LDG.E R0, desc[UR60][R2.64] ;  /* 0x0000003c02000981 */ /* 0x000562000c1e1900 */
[----:B------:R-:W-:Y:S01]  /*1c1d0*/  ISETP.NE.AND.EX P1, PT, RZ, UR5, PT, P1 ;  /* 0x00000005ff007c0c */ /* 0x000fe2000bf25310 */
[----:B------:R-:W4:-:S12]  /*1c1e0*/  S2R R7, SR_TID.X ;  /* 0x0000000000077919 */ /* 0x000f180000002100 */
[----:B------:R-:W-:Y:S01]  /*1c1f0*/  @P1 IADD3 R4, P2, R4, UR4, RZ ;  /* 0x0000000404041c10 */ /* 0x000fe2000ff5e0ff */
[----:B------:R-:W-:-:S03]  /*1c200*/  ULDC UR4, c[0x0][0xa88] ;  /* 0x0002a20000047ab9 */ /* 0x000fc60000000800 */
[----:B------:R-:W-:Y:S02]  /*1c210*/  @P1 IADD3.X R5, R6, UR5, RZ, P2, !PT ;  /* 0x0000000506051c10 */ /* 0x000fe400097fe4ff */
[----:B------:R-:W-:-:S06]  /*1c220*/  MOV R6, UR4 ;  /* 0x0000000400067c02 */ /* 0x000fcc0008000f00 */
[----:B------:R2:W5:Y:S01]  /*1c230*/  @P1 LDG.E R6, desc[UR60][R4.64] ;  /* 0x0000003c04061981 */ /* 0x000562000c1e1900 */
[----:B---3--:R-:W-:Y:S01]  /*1c240*/  ISETP.NE.AND P2, PT, R25, 0x1, PT ;  /* 0x000000011900780c */ /* 0x008fe20003f45270 */
[----:B----4-:R-:W-:-:S12]  /*1c250*/  VIADD R26, R7, 0xffffff80 ;  /* 0xffffff80071a7836 */ /* 0x010fd80000000000 */
[----:B------:R-:W3:Y:S01]  /*1c260*/  @P2 LDC R14, c[0x0][0xbec] ;  /* 0x0002fb00ff0e2b82 */ /* 0x000ee20000000800 */
[----:B------:R-:W-:-:S07]  /*1c270*/  ISETP.GE.AND P3, PT, R26, 0x80, PT ;  /* 0x000000801a00780c */ /* 0x000fce0003f66270 */
[----:B------:R-:W4:Y:S01]  /*1c280*/  @P2 LDC R27, c[0x0][0xbf0] ;  /* 0x0002fc00ff1b2b82 */ /* 0x000f220000000800 */
[----:B--2---:R-:W-:Y:S05]  /*1c290*/  @P1 BRA `(.L_x_6252) ;  /* 0x0000000000101947 */ /* 0x004fea0003800000 */
[----:B------:R-:W-:Y:S05]  /*1c2a0*/  @!P0 BRA `(.L_x_6252) ;  /* 0x00000000000c8947 */ /* 0x000fea0003800000 */
[----:B------:R-:W2:Y:S04]  /*1c2b0*/  LDG.E R5, desc[UR60][R2.64] ;  /* 0x0000003c02057981 */ /* 0x000ea8000c1e1900 */
[----:B-----5:R-:W2:Y:S02]  /*1c2c0*/  LDG.E R6, desc[UR60][R2.64+0x4] ;  /* 0x0000043c02067981 */ /* 0x020ea4000c1e1900 */
[----:B--2---:R-:W-:-:S07]  /*1c2d0*/  IMAD.IADD R6, R6, 0x1, -R5 ;  /* 0x0000000106067824 */ /* 0x004fce00078e0a05 */
.L_x_6252:
[----:B------:R-:W2:Y:S04]  /*1c2e0*/  LDL.LU R3, [R1+0x84] ;  /* 0x0000840001037983 */ /* 0x000ea80000300800 */
[----:B------:R-:W3:Y:S04]  /*1c2f0*/  LDL.LU R2, [R1+0x98] ;  /* 0x0000980001027983 */ /* 0x000ee80000300800 */
[----:B------:R-:W4:Y:S04]  /*1c300*/  LDL R24, [R1+0x8c] ;  /* 0x00008c0001187983 */ /* 0x000f280000100800 */
[----:B------:R0:W5:Y:S01]  /*1c310*/  LDL R20, [R1+0x9c] ;  /* 0x00009c0001147983 */ /* 0x0001620000100800 */
[----:B------:R-:W-:Y:S01]  /*1c320*/  BSSY B1, `(.L_x_6253) ;  /* 0x000002d000017945 */ /* 0x000fe20003800000 */
[----:B-----5:R-:W-:-:S02]  /*1c330*/  SHF.R.S32.HI R11, RZ, 0x1f, R0 ;  /* 0x0000001fff0b7819 */ /* 0x020fc40000011400 */
[----:B--2---:R-:W-:Y:S02]  /*1c340*/  SEL R13, R3, RZ, !P0 ;  /* 0x000000ff030d7207 */ /* 0x004fe40004000000 */
[----:B---3--:R-:W-:Y:S02]  /*1c350*/  SEL R12, R2, RZ, !P0 ;  /* 0x000000ff020c7207 */ /* 0x008fe40004000000 */
[----:B----4-:R-:W-:Y:S01]  /*1c360*/  SHF.R.S32.HI R10, RZ, 0x1f, R24 ;  /* 0x0000001fff0a7819 */ /* 0x010fe20000011418 */
        /* <DEDUP_REMOVED lines=9> */
[----:B------:R-:W-:Y:S01]  /*1c400*/  MOV R3, R11 ;  /* 0x0000000b00037202 */ /* 0x000fe20000000f00 */
[----:B------:R-:W-:Y:S02]  /*1c410*/  IMAD R7, R10, UR4, RZ ;  /* 0x000000040a077c24 */ /* 0x000fe4000f8e02ff */
[----:B------:R-:W-:Y:S02]  /*1c420*/  IMAD.MOV.U32 R2, RZ, RZ, R0 ;  /* 0x000000ffff027224 */ /* 0x000fe400078e0000 */
[----:B------:R-:W-:Y:S02]  /*1c430*/  IMAD.MOV.U32 R5, RZ, RZ, R8 ;  /* 0x000000ffff057224 */ /* 0x000fe400078e0008 */
[----:B------:R-:W-:-:S04]  /*1c440*/  IMAD.WIDE.U32 R2, R24, UR4, R2 ;  /* 0x0000000418027c25 */ /* 0x000fc8000f8e0002 */
[----:B------:R-:W0:Y:S01]  /*1c450*/  @P0 LDC R15, c[0x0][0xbec] ;  /* 0x0002fb00ff0f0b82 */ /* 0x000e220000000800 */
[----:B------:R-:W-:Y:S01]  /*1c460*/  IMAD R7, R24, UR5, R7 ;  /* 0x0000000518077c24 */ /* 0x000fe2000f8e0207 */
[----:B------:R-:W-:-:S03]  /*1c470*/  ULDC.64 UR4, c[0x0][0xb98] ;  /* 0x0002e60000047ab9 */ /* 0x000fc60000000a00 */
[----:B------:R-:W-:-:S03]  /*1c480*/  IMAD.IADD R3, R3, 0x1, R7 ;  /* 0x0000000103037824 */ /* 0x000fc600078e0207 */
[----:B------:R-:W2:Y:S01]  /*1c490*/  @P0 LDC R21, c[0x0][0xbf0] ;  /* 0x0002fc00ff150b82 */ /* 0x000ea20000000800 */
[----:B------:R-:W-:-:S04]  /*1c4a0*/  IMAD.WIDE.U32 R2, R13, UR4, R2 ;  /* 0x000000040d027c25 */ /* 0x000fc8000f8e0002 */
        /* <DEDUP_REMOVED lines=20> */
.L_x_6254:
[----:B------:R-:W-:Y:S05]  /*1c5f0*/  BSYNC B1 ;  /* 0x0000000000017941 */ /* 0x000fea0003800000 */
.L_x_6253:
        /* <DEDUP_REMOVED lines=15> */
[----:B------:R-:W-:Y:S02]  /*1c6f0*/  IMAD R9, R20, 0x80, R0 ;  /* 0x0000008014097824 */ /* 0x000fe400078e0200 */
[----:B------:R-:W-:Y:S02]  /*1c700*/  IMAD R7, R24, UR5, R4 ;  /* 0x0000000518077c24 */ /* 0x000fe4000f8e0204 */
[----:B------:R-:W-:-:S04]  /*1c710*/  @P2 IMAD.HI.U32 R0, R9, R14, RZ ;  /* 0x0000000e09002227 */ /* 0x000fc800078e00ff */
        /* <DEDUP_REMOVED lines=24> */
[----:B------:R-:W-:Y:S01]  /*1c8a0*/  UMOV UR4, 0xffffffff ;  /* 0xffffffff00047882 */ /* 0x000fe20000000000 */
[----:B------:R-:W-:-:S04]  /*1c8b0*/  IADD3 R3, R5, R3, RZ ;  /* 0x0000000305037210 */ /* 0x000fc80007ffe0ff */
[----:B------:R-:W-:Y:S01]  /*1c8c0*/  LEA.HI.X R3, R4, UR5, R3, 0x1, P0 ;  /* 0x0000000504037c11 */ /* 0x000fe200080f0c03 */
[----:B------:R-:W-:Y:S06]  /*1c8d0*/  BRA.DIV UR4, `(.L_x_6255) ;  /* 0x0000008a04a07947 */ /* 0x000fec000b800000 */
[----:B------:R0:W2:Y:S04]  /*1c8e0*/  SHFL.IDX PT, R0, R3, RZ, 0x181f ;  /* 0x00181fff03007589 */ /* 0x0000a800000e0000 */
[----:B------:R0:W3:Y:S02]  /*1c8f0*/  SHFL.IDX PT, R14, R2, RZ, 0x181f ;  /* 0x00181fff020e7589 */ /* 0x0000e400000e0000 */
.L_x_6448:
[----:B------:R-:W-:Y:S01]  /*1c900*/  IMAD R25, R6, R25, RZ ;  /* 0x0000001906197224 */ /* 0x000fe200078e02ff */
[----:B------:R-:W-:Y:S01]  /*1c910*/  BSSY B1, `(.L_x_6256) ;  /* 0x0000011000017945 */ /* 0x000fe20003800000 */
[----:B------:R-:W-:-:S05]  /*1c920*/  IMAD R6, R20, 0x80, R8 ;  /* 0x0000008014067824 */ /* 0x000fca00078e0208 */
[----:B------:R-:W-:-:S13]  /*1c930*/  ISETP.GE.AND P0, PT, R6, R25, PT ;  /* 0x000000190600720c */ /* 0x000fda0003f06270 */
[----:B------:R-:W-:Y:S05]  /*1c940*/  @P0 BRA `(.L_x_6257) ;  /* 0x0000000000340947 */ /* 0x000fea0003800000 */
[----:B------:R-:W4:Y:S01]  /*1c950*/  LDL R9, [R1+0x6c] ;  /* 0x00006c0001097983 */ /* 0x000f220000100800 */
[----:B------:R-:W-:-:S03]  /*1c960*/  ULDC UR4, c[0x0][0xac8] ;  /* 0x0002b20000047ab9 */ /* 0x000fc60000000800 */
[----:B------:R-:W5:Y:S04]  /*1c970*/  LDL R7, [R1+0x88] ;  /* 0x0000880001077983 */ /* 0x000f680000100800 */
[----:B------:R-:W2:Y:S04]  /*1c980*/  LDL R10, [R1+0xc0] ;  /* 0x0000c000010a7983 */ /* 0x000ea80000100800 */
[----:B------:R-:W2:Y:S01]  /*1c990*/  LDL R8, [R1+0xbc] ;  /* 0x0000bc0001087983 */ /* 0x000ea20000100800 */
[----:B----4-:R-:W-:Y:S02]  /*1c9a0*/  ISETP.GE.AND P2, PT, R9, UR4, PT ;  /* 0x0000000409007c0c */ /* 0x010fe4000bf46270 */
[----:B-----5:R-:W-:-:S11]  /*1c9b0*/  ISETP.GE.AND P3, PT, R7, UR4, PT ;  /* 0x0000000407007c0c */ /* 0x020fd6000bf66270 */
[-C--:B---3--:R-:W-:Y:S02]  /*1c9c0*/  @!P2 LEA R4, P0, R9, R14.reuse, 0x1 ;  /* 0x0000000e0904a211 */ /* 0x088fe400078008ff */
[----:B------:R-:W-:Y:S02]  /*1c9d0*/  @!P3 LEA R14, P1, R7, R14, 0x1 ;  /* 0x0000000e070eb211 */ /* 0x000fe400078208ff */
[-C--:B--2---:R-:W-:Y:S02]  /*1c9e0*/  @!P2 LEA.HI.X R5, R9, R0.reuse, R10, 0x1, P0 ;  /* 0x000000000905a211 */ /* 0x084fe400000f0c0a */
[----:B------:R-:W-:-:S03]  /*1c9f0*/  @!P3 LEA.HI.X R15, R7, R0, R8, 0x1, P1 ;  /* 0x00000000070fb211 */ /* 0x000fc600008f0c08 */
[----:B------:R4:W-:Y:S04]  /*1ca00*/  @!P2 ST.E.128 desc[UR60][R4.64], RZ ;  /* 0x000000ff0400a985 */ /* 0x0009e8000c101d3c */
[----:B------:R4:W-:Y:S02]  /*1ca10*/  @!P3 ST.E.128 desc[UR60][R14.64], RZ ;  /* 0x000000ff0e00b985 */ /* 0x0009e4000c101d3c */
.L_x_6257:
[----:B------:R-:W-:Y:S05]  /*1ca20*/  BSYNC B1 ;  /* 0x0000000000017941 */ /* 0x000fea0003800000 */
.L_x_6256:
[----:B------:R-:W-:-:S03]  /*1ca30*/  UMOV UR4, 0xffffffff ;  /* 0xffffffff00047882 */ /* 0x000fc60000000000 */
[----:B------:R-:W-:Y:S05]  /*1ca40*/  BRA.DIV UR4, `(.L_x_6258) ;  /* 0x0000008a04787947 */ /* 0x000fea000b800000 */
[----:B--2---:R2:W0:Y:S04]  /*1ca50*/  SHFL.IDX PT, R0, R3, 0x1, 0x181f ;  /* 0x00381f0003007f89 */ /* 0x00442800000e0000 */
[----:B---34-:R2:W3:Y:S02]  /*1ca60*/  SHFL.IDX PT, R14, R2, 0x1, 0x181f ;  /* 0x00381f00020e7f89 */ /* 0x0184e400000e0000 */
.L_x_6452:
[----:B------:R-:W-:Y:S01]  /*1ca70*/  VIADD R4, R6, 0x20 ;  /* 0x0000002006047836 */ /* 0x000fe20000000000 */
[----:B------:R-:W-:Y:S04]  /*1ca80*/  BSSY B1, `(.L_x_6259) ;  /* 0x0000010000017945 */ /* 0x000fe80003800000 */
[----:B------:R-:W-:-:S13]  /*1ca90*/  ISETP.GE.AND P0, PT, R4, R25, PT ;  /* 0x000000190400720c */ /* 0x000fda0003f06270 */
[----:B------:R-:W-:Y:S05]  /*1caa0*/  @P0 BRA `(.L_x_6260) ;  /* 0x0000000000340947 */ /* 0x000fea0003800000 */
[----:B------:R-:W4:Y:S01]  /*1cab0*/  LDL R9, [R1+0x6c] ;  /* 0x00006c0001097983 */ /* 0x000f220000100800 */
[----:B------:R-:W-:-:S03]  /*1cac0*/  ULDC UR4, c[0x0][0xac8] ;  /* 0x0002b20000047ab9 */ /* 0x000fc60000000800 */
[----:B------:R-:W5:Y:S04]  /*1cad0*/  LDL R7, [R1+0x88] ;  /* 0x0000880001077983 */ /* 0x000f680000100800 */
[----:B------:R-:W0:Y:S04]  /*1cae0*/  LDL R10, [R1+0xc0] ;  /* 0x0000c000010a7983 */ /* 0x000e280000100800 */
[----:B------:R-:W2:Y:S01]  /*1caf0*/  LDL R8, [R1+0xbc] ;  /* 0x0000bc0001087983 */ /* 0x000ea20000100800 */
[----:B----4-:R-:W-:Y:S02]  /*1cb00*/  ISETP.GE.AND P2, PT, R9, UR4, PT ;  /* 0x0000000409007c0c */ /* 0x010fe4000bf46270 */
[----:B-----5:R-:W-:-:S11]  /*1cb10*/  ISETP.GE.AND P3, PT, R7, UR4, PT ;  /* 0x0000000407007c0c */ /* 0x020fd6000bf66270 */
[-C--:B---3--:R-:W-:Y:S02]  /*1cb20*/  @!P2 LEA R4, P0, R9, R14.reuse, 0x1 ;  /* 0x0000000e0904a211 */ /* 0x088fe400078008ff */
[----:B------:R-:W-:Y:S02]  /*1cb30*/  @!P3 LEA R14, P1, R7, R14, 0x1 ;  /* 0x0000000e070eb211 */ /* 0x000fe400078208ff */
[-C--:B0-----:R-:W-:Y:S02]  /*1cb40*/  @!P2 LEA.HI.X R5, R9, R0.reuse, R10, 0x1, P0 ;  /* 0x000000000905a211 */ /* 0x081fe400000f0c0a */
[----:B--2---:R-:W-:-:S03]  /*1cb50*/  @!P3 LEA.HI.X R15, R7, R0, R8, 0x1, P1 ;  /* 0x00000000070fb211 */ /* 0x004fc600008f0c08 */
[----:B------:R4:W-:Y:S04]  /*1cb60*/  @!P2 ST.E.128 desc[UR60][R4.64], RZ ;  /* 0x000000ff0400a985 */ /* 0x0009e8000c101d3c */
[----:B------:R4:W-:Y:S02]  /*1cb70*/  @!P3 ST.E.128 desc[UR60][R14.64], RZ ;  /* 0x000000ff0e00b985 */ /* 0x0009e4000c101d3c */
.L_x_6260:
[----:B------:R-:W-:Y:S05]  /*1cb80*/  BSYNC B1 ;  /* 0x0000000000017941 */ /* 0x000fea0003800000 */
.L_x_6259:
[----:B------:R-:W-:-:S03]  /*1cb90*/  UMOV UR4, 0xffffffff ;  /* 0xffffffff00047882 */ /* 0x000fc60000000000 */
[----:B------:R-:W-:Y:S05]  /*1cba0*/  BRA.DIV UR4, `(.L_x_6261) ;  /* 0x0000008a04687947 */ /* 0x000fea000b800000 */
[----:B0-----:R0:W0:Y:S04]  /*1cbb0*/  SHFL.IDX PT, R0, R3, 0x2, 0x181f ;  /* 0x00581f0003007f89 */ /* 0x00102800000e0000 */
[----:B---34-:R3:W4:Y:S02]  /*1cbc0*/  SHFL.IDX PT, R14, R2, 0x2, 0x181f ;  /* 0x00581f00020e7f89 */ /* 0x01872400000e0000 */
.L_x_6456:
[----:B------:R-:W-:Y:S01]  /*1cbd0*/  VIADD R4, R6, 0x40 ;  /* 0x0000004006047836 */ /* 0x000fe20000000000 */
[----:B------:R-:W-:Y:S04]  /*1cbe0*/  BSSY B1, `(.L_x_6262) ;  /* 0x0000010000017945 */ /* 0x000fe80003800000 */
[----:B------:R-:W-:-:S13]  /*1cbf0*/  ISETP.GE.AND P0, PT, R4, R25, PT ;  /* 0x000000190400720c */ /* 0x000fda0003f06270 */
[----:B------:R-:W-:Y:S05]  /*1cc00*/  @P0 BRA `(.L_x_6263) ;  /* 0x0000000000340947 */ /* 0x000fea0003800000 */
[----:B------:R-:W5:Y:S01]  /*1cc10*/  LDL R9, [R1+0x6c] ;  /* 0x00006c0001097983 */ /* 0x000f620000100800 */
[----:B------:R-:W-:-:S03]  /*1cc20*/  ULDC UR4, c[0x0][0xac8] ;  /* 0x0002b20000047ab9 */ /* 0x000fc60000000800 */
[----:B------:R-:W2:Y:S04]  /*1cc30*/  LDL R7, [R1+0x88] ;  /* 0x0000880001077983 */ /* 0x000ea80000100800 */
[----:B------:R-:W0:Y:S04]  /*1cc40*/  LDL R10, [R1+0xc0] ;  /* 0x0000c000010a7983 */ /* 0x000e280000100800 */
[----:B------:R-:W3:Y:S01]  /*1cc50*/  LDL R8, [R1+0xbc] ;  /* 0x0000bc0001087983 */ /* 0x000ee20000100800 */
[----:B-----5:R-:W-:Y:S02]  /*1cc60*/  ISETP.GE.AND P2, PT, R9, UR4, PT ;  /* 0x0000000409007c0c */ /* 0x020fe4000bf46270 */
[----:B--2---:R-:W-:-:S11]  /*1cc70*/  ISETP.GE.AND P3, PT, R7, UR4, PT ;  /* 0x0000000407007c0c */ /* 0x004fd6000bf66270 */
[-C--:B----4-:R-:W-:Y:S02]  /*1cc80*/  @!P2 LEA R4, P0, R9, R14.reuse, 0x1 ;  /* 0x0000000e0904a211 */ /* 0x090fe400078008ff */
[----:B------:R-:W-:Y:S02]  /*1cc90*/  @!P3 LEA R14, P1, R7, R14, 0x1 ;  /* 0x0000000e070eb211 */ /* 0x000fe400078208ff */
[-C--:B0-----:R-:W-:Y:S02]  /*1cca0*/  @!P2 LEA.HI.X R5, R9, R0.reuse, R10, 0x1, P0 ;  /* 0x000000000905a211 */ /* 0x081fe400000f0c0a */
[----:B---3--:R-:W-:-:S03]  /*1ccb0*/  @!P3 LEA.HI.X R15, R7, R0, R8, 0x1, P1 ;  /* 0x00000000070fb211 */ /* 0x008fc600008f0c08 */
[----:B------:R0:W-:Y:S04]  /*1ccc0*/  @!P2 ST.E.128 desc[UR60][R4.64], RZ ;  /* 0x000000ff0400a985 */ /* 0x0001e8000c101d3c */
[----:B------:R0:W-:Y:S02]  /*1ccd0*/  @!P3 ST.E.128 desc[UR60][R14.64], RZ ;  /* 0x000000ff0e00b985 */ /* 0x0001e4000c101d3c */
.L_x_6263:
[----:B------:R-:W-:Y:S05]  /*1cce0*/  BSYNC B1 ;  /* 0x0000000000017941 */ /* 0x000fea0003800000 */
.L_x_6262:
[----:B------:R-:W-:-:S03]  /*1ccf0*/  UMOV UR4, 0xffffffff ;  /* 0xffffffff00047882 */ /* 0x000fc60000000000 */
[----:B------:R-:W-:Y:S05]  /*1cd00*/  BRA.DIV UR4, `(.L_x_6264) ;  /* 0x0000008a04587947 */ /* 0x000fea000b800000 */
[----:B0-----:R0:W0:Y:S04]  /*1cd10*/  SHFL.IDX PT, R0, R3, 0x3, 0x181f ;  /* 0x00781f0003007f89 */ /* 0x00102800000e0000 */
[----:B----4-:R4:W0:Y:S02]  /*1cd20*/  SHFL.IDX PT, R14, R2, 0x3, 0x181f ;  /* 0x00781f00020e7f89 */ /* 0x01082400000e0000 */
.L_x_6460:
[----:B--234-:R-:W-:-:S05]  /*1cd30*/  VIADD R2, R6, 0x60 ;  /* 0x0000006006027836 */ /* 0x01cfca0000000000 */
[----:B------:R-:W-:-:S13]  /*1cd40*/  ISETP.GE.AND P0, PT, R2, R25, PT ;  /* 0x000000190200720c */ /* 0x000fda0003f06270 */
[----:B------:R-:W-:Y:S05]  /*1cd50*/  @P0 BRA `(.L_x_6251) ;  /* 0x0000000000340947 */ /* 0x000fea0003800000 */
[----:B------:R-:W2:Y:S01]  /*1cd60*/  LDL R7, [R1+0x6c] ;  /* 0x00006c0001077983 */ /* 0x000ea20000100800 */
[----:B------:R-:W-:-:S03]  /*1cd70*/  ULDC UR4, c[0x0][0xac8] ;  /* 0x0002b20000047ab9 */ /* 0x000fc60000000800 */
[----:B------:R-:W3:Y:S04]  /*1cd80*/  LDL R4, [R1+0x88] ;  /* 0x0000880001047983 */ /* 0x000ee80000100800 */
[----:B------:R-:W4:Y:S04]  /*1cd90*/  LDL R8, [R1+0xc0] ;  /* 0x0000c00001087983 */ /* 0x000f280000100800 */
[----:B------:R-:W5:Y:S01]  /*1cda0*/  LDL R5, [R1+0xbc] ;  /* 0x0000bc0001057983 */ /* 0x000f620000100800 */
[----:B--2---:R-:W-:Y:S02]  /*1cdb0*/  ISETP.GE.AND P2, PT, R7, UR4, PT ;  /* 0x0000000407007c0c */ /* 0x004fe4000bf46270 */
[----:B---3--:R-:W-:-:S11]  /*1cdc0*/  ISETP.GE.AND P3, PT, R4, UR4, PT ;  /* 0x0000000404007c0c */ /* 0x008fd6000bf66270 */
[CC--:B0-----:R-:W-:Y:S02]  /*1cdd0*/  @!P2 LEA R2, P0, R7.reuse, R14.reuse, 0x1 ;  /* 0x0000000e0702a211 */ /* 0x0c1fe400078008ff */
[C---:B------:R-:W-:Y:S02]  /*1cde0*/  @!P3 LEA R14, P1, R4.reuse, R14, 0x1 ;  /* 0x0000000e040eb211 */ /* 0x040fe400078208ff */
[-C--:B----4-:R-:W-:Y:S02]  /*1cdf0*/  @!P2 LEA.HI.X R3, R7, R0.reuse, R8, 0x1, P0 ;  /* 0x000000000703a211 */ /* 0x090fe400000f0c08 */
[----:B-----5:R-:W-:-:S03]  /*1ce00*/  @!P3 LEA.HI.X R15, R4, R0, R5, 0x1, P1 ;  /* 0x00000000040fb211 */ /* 0x020fc600008f0c05 */
[----:B------:R2:W-:Y:S04]  /*1ce10*/  @!P2 ST.E.128 desc[UR60][R2.64], RZ ;  /* 0x000000ff0200a985 */ /* 0x0005e8000c101d3c */
[----:B------:R2:W-:Y:S02]  /*1ce20*/  @!P3 ST.E.128 desc[UR60][R14.64], RZ ;  /* 0x000000ff0e00b985 */ /* 0x0005e4000c101d3c */
.L_x_6251:
[----:B------:R-:W-:Y:S05]  /*1ce30*/  BSYNC B0 ;  /* 0x0000000000007941 */ /* 0x000fea0003800000 */
.L_x_6241:
[----:B0-----:R-:W5:Y:S01]  /*1ce40*/  LDL R0, [R1+0x5c] ;  /* 0x00005c0001007983 */ /* 0x001f620000100800 */
[----:B------:R-:W-:Y:S02]  /*1ce50*/  ULDC UR4, c[0x0][0xc3c] ;  /* 0x00030f0000047ab9 */ /* 0x000fe40000000800 */
[----:B-----5:R-:W-:-:S13]  /*1ce60*/  ISETP.GE.AND P0, PT, R0, UR4, PT ;  /* 0x0000000400007c0c */ /* 0x020fda000bf06270 */
[----:B------:R-:W-:Y:S05]  /*1ce70*/  @!P0 BRA `(.L_x_6265) ;  /* 0xfffffe4400088947 */ /* 0x000fea000383ffff */
[----:B------:R-:W-:Y:S05]  /*1ce80*/  BRA `(.L_x_6094) ;  /* 0x0000006c00487947 */ /* 0x000fea0003800000 */
.L_x_6092:
[----:B------:R-:W-:-:S08]  /*1ce90*/  NOP ;  /* 0x0000000000007918 */ /* 0x000fd00000000000 */
[----:B0-----:R-:W0:-:S00]  /*1cea0*/  USETMAXREG.DEALLOC.CTAPOOL 0x18 ;  /* 0x00000018000079c8 */ /* 0x001e0000080e0500 */
        /* <DEDUP_REMOVED lines=16> */
.L_x_6266:
        /* <DEDUP_REMOVED lines=42> */
.L_x_6272:
        /* <DEDUP_REMOVED lines=12> */
.L_x_6271:
[----:B------:R-:W-:Y:S05]  /*1d310*/  BSYNC B0 ;  /* 0x0000000000007941 */ /* 0x000fea0003800000 */
.L_x_6270:
        /* <DEDUP_REMOVED lines=22> */
.L_x_6268:
[----:B------:R-:W-:-:S04]  /*1d480*/  IMAD.IADD R7, R4, 0x1, -R7 ;  /* 0x0000000104077824 */ /* 0x000fc800078e0a07 */
        /* <DEDUP_REMOVED lines=13> */
[----:B------:R-:W-:-:S05]  /*1d560*/  IADD3 R9, R19, -0x1, RZ ;  /* 0xffffffff13097810 */ /* 0x000fca0007ffe0ff */
[----:B------:R0:W1:Y:S02]  /*1d570*/  SHFL.IDX PT, R16, R2, R9, 0x1f ;  /* 0x00001f0902107589 */ /* 0x00006400000e0000 */
.L_x_6273:
[----:B-1----:R-:W-:Y:S01]  /*1d580*/  IMAD R16, R16, UR5, R7 ;  /* 0x0000000510107c24 */ /* 0x002fe2000f8e0207 */
[----:B------:R-:W-:Y:S01]  /*1d590*/  IABS R6, R0 ;  /* 0x0000000000067213 */ /* 0x000fe20000000000 */
[----:B------:R-:W-:Y:S02]  /*1d5a0*/  IMAD R7, R11, R4, RZ ;  /* 0x000000040b077224 */ /* 0x000fe400078e02ff */
[----:B0-----:R-:W-:Y:S01]  /*1d5b0*/  IMAD.MOV.U32 R2, RZ, RZ, RZ ;  /* 0x000000ffff027224 */ /* 0x001fe200078e00ff */
[----:B------:R-:W-:Y:S01]  /*1d5c0*/  IADD3 R17, -R16, UR6, RZ ;  /* 0x0000000610117c10 */ /* 0x000fe2000fffe1ff */
[----:B------:R-:W-:Y:S02]  /*1d5d0*/  IMAD.MOV R6, RZ, RZ, -R6 ;  /* 0x000000ffff067224 */ /* 0x000fe400078e0a06 */
[----:B------:R-:W-:Y:S01]  /*1d5e0*/  IMAD.HI.U32 R2, R3, R7, R2 ;  /* 0x0000000703027227 */ /* 0x000fe200078e0002 */
[----:B------:R-:W-:-:S03]  /*1d5f0*/  IABS R3, R17 ;  /* 0x0000001100037213 */ /* 0x000fc60000000000 */
[----:B------:R-:W-:Y:S02]  /*1d600*/  VIADD R19, R19, UR4 ;  /* 0x0000000413137c36 */ /* 0x000fe40008000000 */
        /* <DEDUP_REMOVED lines=12> */
[----:B------:R-:W-:Y:S01]  /*1d6d0*/  IADD3 R3, -R2, RZ, RZ ;  /* 0x000000ff02037210 */ /* 0x000fe20007ffe1ff */
[----:B------:R-:W-:-:S04]  /*1d6e0*/  IMAD.MOV.U32 R18, RZ, RZ, R2 ;  /* 0x000000ffff127224 */ /* 0x000fc800078e0002 */
[----:B------:R-:W-:Y:S01]  /*1d6f0*/  IMAD R17, R0, R3, R17 ;  /* 0x0000000300117224 */ /* 0x000fe200078e0211 */
[----:B------:R-:W-:Y:S06]  /*1d700*/  BRA `(.L_x_6274) ;  /* 0x00000000000c7947 */ /* 0x000fec0003800000 */
.L_x_6269:
[----:B------:R-:W-:Y:S02]  /*1d710*/  IMAD.MOV.U32 R17, RZ, RZ, RZ ;  /* 0x000000ffff117224 */ /* 0x000fe400078e00ff */
[----:B------:R-:W-:Y:S02]  /*1d720*/  IMAD.U32 R16, RZ, RZ, UR6 ;  /* 0x00000006ff107e24 */ /* 0x000fe4000f8e00ff */
[----:B------:R-:W-:-:S07]  /*1d730*/  IMAD.MOV.U32 R18, RZ, RZ, RZ ;  /* 0x000000ffff127224 */ /* 0x000fce00078e00ff */
.L_x_6274:
[----:B------:R-:W-:-:S13]  /*1d740*/  ISETP.NE.AND P0, PT, R5, RZ, PT ;  /* 0x000000ff0500720c */ /* 0x000fda0003f05270 */
[----:B------:R-:W0:Y:S01]  /*1d750*/  @!P0 S2R R3, SR_CgaCtaId ;  /* 0x0000000000038919 */ /* 0x000e220000008800 */
[----:B------:R-:W-:-:S04]  /*1d760*/  @!P0 MOV R0, 0x400 ;  /* 0x0000040000008802 */ /* 0x000fc80000000f00 */
[----:B0-----:R-:W-:-:S05]  /*1d770*/  @!P0 LEA R0, R3, R0, 0x18 ;  /* 0x0000000003008211 */ /* 0x001fca00078ec0ff */
[----:B------:R2:W-:Y:S01]  /*1d780*/  @!P0 STS.128 [R0+0x2e8d0], R16 ;  /* 0x02e8d01000008388 */ /* 0x0005e20000000c00 */
[----:B------:R-:W-:Y:S06]  /*1d790*/  BAR.ARV 0x5, 0x180 ;  /* 0x0146000000007b1d */ /* 0x000fec0000002000 */
.L_x_6267:
[----:B--2---:R-:W-:Y:S01]  /*1d7a0*/  IMAD.MOV.U32 R0, RZ, RZ, 0x1 ;  /* 0x00000001ff007424 */ /* 0x004fe200078e00ff */
[----:B------:R2:W-:Y:S01]  /*1d7b0*/  STL [R1+0x14], RZ ;  /* 0x000014ff01007387 */ /* 0x0005e20000100800 */
[----:B------:R-:W-:Y:S02]  /*1d7c0*/  ULDC UR4, c[0x0][0xc3c] ;  /* 0x00030f0000047ab9 */ /* 0x000fe40000000800 */
[----:B-1----:R-:W-:Y:S01]  /*1d7d0*/  ISETP.GE.AND P0, PT, R19, UR4, PT ;  /* 0x0000000413007c0c */ /* 0x002fe2000bf06270 */
[----:B------:R2:W-:Y:S04]  /*1d7e0*/  STL [R1+0x1c], R0 ;  /* 0x00001c0001007387 */ /* 0x0005e80000100800 */
[----:B------:R2:W-:Y:S08]  /*1d7f0*/  STL [R1+0x7c], RZ ;  /* 0x00007cff01007387 */ /* 0x0005f00000100800 */
[----:B--2---:R-:W-:Y:S05]  /*1d800*/  @P0 BRA `(.L_x_6275) ;  /* 0x0000005c00dc0947 */ /* 0x004fea0003800000 */
[----:B------:R-:W2:Y:S01]  /*1d810*/  LDL R0, [R1+0xc4] ;  /* 0x0000c40001007983 */ /* 0x000ea20000100800 */
[----:B------:R-:W1:Y:S01]  /*1d820*/  S2UR UR5, SR_CgaCtaId ;  /* 0x00000000000579c3 */ /* 0x000e620000008800 */
[----:B------:R-:W-:Y:S01]  /*1d830*/  UMOV UR4, 0x400 ;  /* 0x0000040000047882 */ /* 0x000fe20000000000 */
[----:B------:R-:W-:Y:S01]  /*1d840*/  BSSY B7, `(.L_x_6275) ;  /* 0x00005f3000077945 */ /* 0x000fe20003800000 */
[----:B------:R-:W0:Y:S01]  /*1d850*/  S2R R11, SR_TID.X ;  /* 0x00000000000b7919 */ /* 0x000e220000002100 */
[----:B------:R-:W-:Y:S01]  /*1d860*/  ULDC.64 UR36, c[0x0][0x198] ;  /* 0x0000660000247ab9 */ /* 0x000fe20000000a00 */
[----:B------:R-:W-:Y:S01]  /*1d870*/  ULDC UR40, c[0x0][0xc] ;  /* 0x0000030000287ab9 */ /* 0x000fe20000000800 */
[----:B-1----:R-:W-:Y:S01]  /*1d880*/  ULEA UR4, UR5, UR4, 0x18 ;  /* 0x0000000405047291 */ /* 0x002fe2000f8ec03f */
[C---:B0-----:R-:W-:Y:S01]  /*1d890*/  SHF.L.U32 R2, R11.reuse, 0x4, RZ ;  /* 0x000000040b027819 */ /* 0x041fe200000006ff */
[C---:B------:R-:W-:Y:S01]  /*1d8a0*/  IMAD.SHL.U32 R3, R11.reuse, 0x2, RZ ;  /* 0x000000020b037824 */ /* 0x040fe200078e00ff */
[C---:B------:R-:W-:Y:S01]  /*1d8b0*/  LOP3.LUT R10, R11.reuse, 0x7f, RZ, 0xc0, !PT ;  /* 0x0000007f0b0a7812 */ /* 0x040fe200078ec0ff */
[----:B------:R-:W-:Y:S01]  /*1d8c0*/  IMAD.SHL.U32 R5, R11, 0x20, RZ ;  /* 0x000000200b057824 */ /* 0x000fe200078e00ff */
[----:B------:R-:W-:-:S02]  /*1d8d0*/  SHF.R.U32.HI R6, RZ, 0x1, R11 ;  /* 0x00000001ff067819 */ /* 0x000fc4000001160b */
[----:B------:R-:W-:Y:S02]  /*1d8e0*/  LOP3.LUT P0, RZ, R11, 0x4, RZ, 0xc0, !PT ;  /* 0x000000040bff7812 */ /* 0x000fe4000780c0ff */
[----:B------:R-:W-:-:S04]  /*1d8f0*/  LOP3.LUT R7, R5, 0x80, RZ, 0xc0, !PT ;  /* 0x0000008005077812 */ /* 0x000fc800078ec0ff */
[----:B------:R-:W-:Y:S02]  /*1d900*/  LOP3.LUT R7, R7, 0x10, R11, 0xf8, !PT ;  /* 0x0000001007077812 */ /* 0x000fe400078ef80b */
[----:B--2---:R-:W-:Y:S02]  /*1d910*/  R2UR UR6, R0 ;  /* 0x00000000000672ca */ /* 0x004fe400000e0000 */
[----:B------:R-:W-:-:S04]  /*1d920*/  LOP3.LUT R0, R2, 0x3f0, RZ, 0xc0, !PT ;  /* 0x000003f002007812 */ /* 0x000fc800078ec0ff */
[----:B------:R-:W-:Y:S01]  /*1d930*/  LOP3.LUT R0, R0, 0x70, R3, 0x78, !PT ;  /* 0x0000007000007812 */ /* 0x000fe200078e7803 */
[----:B------:R-:W-:-:S05]  /*1d940*/  IMAD.SHL.U32 R3, R10, 0x10, RZ ;  /* 0x000000100a037824 */ /* 0x000fca00078e00ff */
[----:B------:R-:W-:Y:S01]  /*1d950*/  LOP3.LUT R4, R3, 0x600, RZ, 0xc0, !PT ;  /* 0x0000060003047812 */ /* 0x000fe200078ec0ff */
[----:B------:R-:W-:Y:S01]  /*1d960*/  ULOP3.LUT UR38, UR6, 0x1, URZ, 0xfc, !UPT ;  /* 0x0000000106267892 */ /* 0x000fe2000f8efc3f */
[----:B------:R-:W-:Y:S01]  /*1d970*/  LOP3.LUT R0, R0, 0x400, R3, 0xf8, !PT ;  /* 0x0000040000007812 */ /* 0x000fe200078ef803 */
[----:B------:R-:W-:Y:S01]  /*1d980*/  IMAD.SHL.U32 R3, R11, 0x80, RZ ;  /* 0x000000800b037824 */ /* 0x000fe200078e00ff */
[----:B------:R-:W-:Y:S01]  /*1d990*/  LOP3.LUT R4, R4, 0x60, R5, 0xf8, !PT ;  /* 0x0000006004047812 */ /* 0x000fe200078ef805 */
[----:B------:R-:W-:-:S03]  /*1d9a0*/  ULOP3.LUT UR39, UR6, 0x2, URZ, 0xfc, !UPT ;  /* 0x0000000206277892 */ /* 0x000fc6000f8efc3f */
[----:B------:R-:W-:Y:S02]  /*1d9b0*/  LOP3.LUT R4, R4, 0x100, R5, 0xf8, !PT ;  /* 0x0000010004047812 */ /* 0x000fe400078ef805 */
[----:B------:R-:W-:-:S04]  /*1d9c0*/  LOP3.LUT R5, R3, 0x380, RZ, 0xc0, !PT ;  /* 0x0000038003057812 */ /* 0x000fc800078ec0ff */
[----:B------:R-:W-:Y:S01]  /*1d9d0*/  LOP3.LUT R5, R5, 0x30, R6, 0xf8, !PT ;  /* 0x0000003005057812 */ /* 0x000fe200078ef806 */
[----:B------:R-:W-:-:S05]  /*1d9e0*/  IMAD.SHL.U32 R6, R11, 0x4, RZ ;  /* 0x000000040b067824 */ /* 0x000fca00078e00ff */
[----:B------:R-:W-:Y:S02]  /*1d9f0*/  LOP3.LUT R7, R7, 0x10, R6, 0x78, !PT ;  /* 0x0000001007077812 */ /* 0x000fe400078e7806 */
[----:B------:R-:W-:Y:S02]  /*1da00*/  LOP3.LUT R6, R5, 0x70, R2, 0x78, !PT ;  /* 0x0000007005067812 */ /* 0x000fe400078e7802 */
[----:B------:R-:W-:Y:S01]  /*1da10*/  LOP3.LUT R8, R4, R7, RZ, 0xfc, !PT ;  /* 0x0000000704087212 */ /* 0x000fe200078efcff */
[----:B------:R-:W-:Y:S01]  /*1da20*/  IMAD.U32 R4, RZ, RZ, UR4 ;  /* 0x00000004ff047e24 */ /* 0x000fe2000f8e00ff */
[----:B------:R-:W-:Y:S02]  /*1da30*/  SHF.R.U32.HI R5, RZ, 0x3, R10 ;  /* 0x00000003ff057819 */ /* 0x000fe4000001160a */
[----:B------:R-:W-:Y:S01]  /*1da40*/  LOP3.LUT R9, R6, 0xc00, R3, 0xf8, !PT ;  /* 0x00000c0006097812 */ /* 0x000fe200078ef803 */
[----:B------:R-:W-:Y:S01]  /*1da50*/  STL [R1+0xc], R8 ;  /* 0x00000c0801007387 */ /* 0x000fe20000100800 */
[----:B------:R-:W-:Y:S01]  /*1da60*/  LOP3.LUT R5, R5, 0x70, R2, 0xf8, !PT ;  /* 0x0000007005057812 */ /* 0x000fe200078ef802 */
[----:B------:R-:W-:Y:S01]  /*1da70*/  IMAD.IADD R2, R4, 0x1, R0 ;  /* 0x0000000104027824 */ /* 0x000fe200078e0200 */
[C---:B------:R-:W-:Y:S01]  /*1da80*/  IADD3 R3, R9.reuse, 0x40, RZ ;  /* 0x0000004009037810 */ /* 0x040fe20007ffe0ff */
[----:B------:R-:W-:Y:S01]  /*1da90*/  @P0 VIADD R3, R9, 0xffffffc0 ;  /* 0xffffffc009030836 */ /* 0x000fe20000000000 */
[----:B------:R-:W-:Y:S01]  /*1daa0*/  STL [R1+0x10], R9 ;  /* 0x0000100901007387 */ /* 0x000fe20000100800 */
[----:B------:R-:W-:-:S03]  /*1dab0*/  IMAD.MOV.U32 R0, RZ, RZ, 0x1 ;  /* 0x00000001ff007424 */ /* 0x000fc600078e00ff */
[----:B------:R-:W-:Y:S04]  /*1dac0*/  STL [R1+0x4], R4 ;  /* 0x0000040401007387 */ /* 0x000fe80000100800 */
[----:B------:R0:W-:Y:S04]  /*1dad0*/  STL [R1+0x6c], R2 ;  /* 0x00006c0201007387 */ /* 0x0001e80000100800 */
[----:B------:R-:W-:Y:S04]  /*1dae0*/  STL [R1+0x7c], RZ ;  /* 0x00007cff01007387 */ /* 0x000fe80000100800 */
[----:B------:R1:W-:Y:S01]  /*1daf0*/  STL [R1+0x34], R3 ;  /* 0x0000340301007387 */ /* 0x0003e20000100800 */
[----:B0-----:R-:W-:-:S03]  /*1db00*/  LOP3.LUT R2, R8, 0x2800, RZ, 0xfc, !PT ;  /* 0x0000280008027812 */ /* 0x001fc600078efcff */
[----:B------:R-:W-:Y:S04]  /*1db10*/  STL [R1+0x20], R0 ;  /* 0x0000200001007387 */ /* 0x000fe80000100800 */
[----:B------:R-:W-:Y:S01]  /*1db20*/  STL [R1+0x18], RZ ;  /* 0x000018ff01007387 */ /* 0x000fe20000100800 */
[----:B-1----:R-:W-:-:S03]  /*1db30*/  LOP3.LUT R3, R8, 0x1800, RZ, 0xfc, !PT ;  /* 0x0000180008037812 */ /* 0x002fc600078efcff */
[----:B------:R-:W-:Y:S04]  /*1db40*/  STL [R1+0x14], RZ ;  /* 0x000014ff01007387 */ /* 0x000fe80000100800 */
[----:B------:R0:W-:Y:S04]  /*1db50*/  STL [R1+0x1c], R0 ;  /* 0x00001c0001007387 */ /* 0x0001e80000100800 */
[----:B------:R1:W-:Y:S04]  /*1db60*/  STL [R1+0x4c], R3 ;  /* 0x00004c0301007387 */ /* 0x0003e80000100800 */
[----:B------:R2:W-:Y:S01]  /*1db70*/  STL [R1+0x48], R2 ;  /* 0x0000480201007387 */ /* 0x0005e20000100800 */
[----:B0-----:R-:W-:-:S02]  /*1db80*/  LOP3.LUT R0, R8, 0x3800, RZ, 0xfc, !PT ;  /* 0x0000380008007812 */ /* 0x001fc400078efcff */
[----:B-1----:R-:W-:-:S03]  /*1db90*/  LOP3.LUT R3, R8, 0x4800, RZ, 0xfc, !PT ;  /* 0x0000480008037812 */ /* 0x002fc600078efcff */
[----:B------:R0:W-:Y:S01]  /*1dba0*/  STL [R1+0x44], R0 ;  /* 0x0000440001007387 */ /* 0x0001e20000100800 */
[----:B--2---:R-:W-:-:S03]  /*1dbb0*/  LOP3.LUT R2, R8, 0x5800, RZ, 0xfc, !PT ;  /* 0x0000580008027812 */ /* 0x004fc600078efcff */
[----:B------:R1:W-:Y:S04]  /*1dbc0*/  STL [R1+0x40], R3 ;  /* 0x0000400301007387 */ /* 0x0003e80000100800 */
[----:B------:R1:W-:Y:S01]  /*1dbd0*/  STL [R1+0x3c], R2 ;  /* 0x00003c0201007387 */ /* 0x0003e20000100800 */
[----:B0-----:R-:W-:-:S05]  /*1dbe0*/  LOP3.LUT R0, R8, 0x6800, RZ, 0xfc, !PT ;  /* 0x0000680008007812 */ /* 0x001fca00078efcff */
[----:B------:R1:W-:Y:S02]  /*1dbf0*/  STL [R1+0x38], R0 ;  /* 0x0000380001007387 */ /* 0x0003e40000100800 */
.L_x_6377:
[----:B01-3--:R-:W0:Y:S02]  /*1dc00*/  LDC.64 R2, c[0x0][0xc88] ;  /* 0x00032200ff027b82 */ /* 0x00be240000000a00 */
        /* <DEDUP_REMOVED lines=37> */
[----:B------:R-:W-:-:S02]  /*1de60*/  IADD3 R6, P5, R14, UR6, RZ ;  /* 0x000000060e067c10 */ /* 0x000fc4000ffbe0ff */
[----:B------:R-:W-:Y:S01]  /*1de70*/  MOV R12, UR4 ;  /* 0x00000004000c7c02 */ /* 0x000fe20008000f00 */
[----:B------:R-:W-:Y:S01]  /*1de80*/  ULDC.64 UR4, c[0x0][0x418] ;  /* 0x0001060000047ab9 */ /* 0x000fe20000000a00 */
        /* <DEDUP_REMOVED lines=23> */
.L_x_6276:
        /* <DEDUP_REMOVED lines=12> */
.L_x_6277:
[----:B------:R-:W-:Y:S05]  /*1e0c0*/  @!P0 BRA `(.L_x_6278) ;  /* 0x00000000000c8947 */ /* 0x000fea0003800000 */
[----:B------:R-:W2:Y:S04]  /*1e0d0*/  LDG.E R8, desc[UR60][R6.64] ;  /* 0x0000003c06087981 */ /* 0x000ea8000c1e1900 */
[----:B------:R-:W2:Y:S02]  /*1e0e0*/  LDG.E R6, desc[UR60][R6.64+0x4] ;  /* 0x0000043c06067981 */ /* 0x000ea4000c1e1900 */
[----:B--2---:R-:W-:-:S07]  /*1e0f0*/  IMAD.IADD R8, R6, 0x1, -R8 ;  /* 0x0000000106087824 */ /* 0x004fce00078e0a08 */
.L_x_6278:
[----:B0-----:R-:W2:Y:S01]  /*1e100*/  @P1 LDG.E R2, desc[UR60][R4.64] ;  /* 0x0000003c04021981 */ /* 0x001ea2000c1e1900 */
[----:B-----5:R-:W-:-:S03]  /*1e110*/  IADD3 R0, -R0, R8, RZ ;  /* 0x0000000800007210 */ /* 0x020fc60007ffe1ff */
[----:B------:R-:W2:Y:S01]  /*1e120*/  @P1 LDG.E R4, desc[UR60][R4.64+0x4] ;  /* 0x0000043c04041981 */ /* 0x000ea2000c1e1900 */
[----:B------:R-:W-:Y:S01]  /*1e130*/  BSSY B0, `(.L_x_6279) ;  /* 0x00000f3000007945 */ /* 0x000fe20003800000 */
[----:B--2---:R-:W-:-:S04]  /*1e140*/  @P1 IMAD.IADD R9, R4, 0x1, -R2 ;  /* 0x0000000104091824 */ /* 0x004fc800078e0a02 */
[----:B------:R-:W-:Y:S02]  /*1e150*/  IMAD.IADD R3, R0, 0x1, R9 ;  /* 0x0000000100037824 */ /* 0x000fe400078e0209 */
[----:B------:R-:W-:-:S03]  /*1e160*/  IMAD.MOV.U32 R2, RZ, RZ, RZ ;  /* 0x000000ffff027224 */ /* 0x000fc600078e00ff */
[----:B------:R0:W-:Y:S02]  /*1e170*/  STL [R1+0x5c], R3 ;  /* 0x00005c0301007387 */ /* 0x0001e40000100800 */
[----:B0-----:R-:W-:-:S04]  /*1e180*/  VIADD R3, R3, 0xdf ;  /* 0x000000df03037836 */ /* 0x001fc80000000000 */
[----:B------:R-:W-:-:S05]  /*1e190*/  IMAD.HI R2, R3, -0x6db6db6d, R2 ;  /* 0x9249249303027827 */ /* 0x000fca00078e0202 */
[----:B------:R-:W-:-:S04]  /*1e1a0*/  SHF.R.U32.HI R3, RZ, 0x1f, R2 ;  /* 0x0000001fff037819 */ /* 0x000fc80000011602 */
[----:B------:R-:W-:-:S05]  /*1e1b0*/  LEA.HI.SX32 R4, R2, R3, 0x19 ;  /* 0x0000000302047211 */ /* 0x000fca00078fcaff */
[----:B------:R0:W-:Y:S02]  /*1e1c0*/  STL [R1+0x68], R4 ;  /* 0x0000680401007387 */ /* 0x0001e40000100800 */
[--C-:B0-----:R-:W-:Y:S02]  /*1e1d0*/  IMAD R4, R4, 0xe0, -R0.reuse ;  /* 0x000000e004047824 */ /* 0x101fe400078e0a00 */
[----:B------:R-:W-:-:S03]  /*1e1e0*/  IMAD.MOV R0, RZ, RZ, -R0 ;  /* 0x000000ffff007224 */ /* 0x000fc600078e0a00 */
[----:B------:R-:W-:Y:S02]  /*1e1f0*/  VIMNMX R4, R4, R9, PT ;  /* 0x0000000904047248 */ /* 0x000fe40003fe0100 */
[----:B------:R-:W-:-:S04]  /*1e200*/  VIMNMX R0, RZ, R0, !PT ;  /* 0x00000000ff007248 */ /* 0x000fc80007fe0100 */
[----:B------:R-:W-:Y:S02]  /*1e210*/  ISETP.GT.AND P0, PT, R4, R0, PT ;  /* 0x000000000400720c */ /* 0x000fe40003f04270 */
[----:B------:R-:W-:-:S05]  /*1e220*/  SHF.R.U32.HI R2, RZ, 0x5, R0 ;  /* 0x00000005ff027819 */ /* 0x000fca0000011600 */
[----:B------:R-:W-:-:S06]  /*1e230*/  IMAD.WIDE.U32 R2, R2, 0x24924925, RZ ;  /* 0x2492492502027825 */ /* 0x000fcc00078e00ff */
[----:B------:R-:W-:Y:S02]  /*1e240*/  @P0 VIADD R5, R4, 0xdf ;  /* 0x000000df04050836 */ /* 0x000fe40000000000 */
[----:B------:R-:W-:Y:S01]  /*1e250*/  @P0 IMAD.MOV.U32 R4, RZ, RZ, RZ ;  /* 0x000000ffff040224 */ /* 0x000fe200078e00ff */
[----:B------:R-:W-:-:S03]  /*1e260*/  MOV R2, R3 ;  /* 0x0000000300027202 */ /* 0x000fc60000000f00 */
[----:B------:R-:W-:-:S05]  /*1e270*/  @P0 IMAD.HI R4, R5, -0x6db6db6d, R4 ;  /* 0x9249249305040827 */ /* 0x000fca00078e0204 */
        /* <DEDUP_REMOVED lines=9> */
[----:B------:R-:W0:Y:S02]  /*1e310*/  S2R R3, SR_TID.X ;  /* 0x0000000000037919 */ /* 0x000e240000002100 */
[----:B0-----:R-:W-:-:S04]  /*1e320*/  SHF.R.U32.HI R3, RZ, 0x5, R3 ;  /* 0x00000005ff037819 */ /* 0x001fc80000011603 */
[----:B------:R-:W-:-:S05]  /*1e330*/  LOP3.LUT R3, R3, 0x3, RZ, 0xc0, !PT ;  /* 0x0000000303037812 */ /* 0x000fca00078ec0ff */
[----:B------:R0:W1:Y:S02]  /*1e340*/  SHFL.IDX PT, R14, R3, RZ, 0x1f ;  /* 0x00001fff030e7589 */ /* 0x00006400000e0000 */
.L_x_6463:
[----:B-1----:R-:W-:Y:S02]  /*1e350*/  ISETP.NE.AND P0, PT, R14, RZ, PT ;  /* 0x000000ff0e00720c */ /* 0x002fe40003f05270 */
[----:B------:R-:W-:-:S11]  /*1e360*/  PLOP3.LUT P6, PT, PT, PT, PT, 0x8, 0x0 ;  /* 0x000000000000781c */ /* 0x000fd60003fce170 */
[----:B------:R-:W-:Y:S05]  /*1e370*/  @P0 BRA `(.L_x_6282) ;  /* 0x00000000000c0947 */ /* 0x000fea0003800000 */
[----:B------:R-:W-:-:S03]  /*1e380*/  UMOV UR4, 0xffffffff ;  /* 0xffffffff00047882 */ /* 0x000fc60000000000 */
[----:B------:R-:W-:Y:S05]  /*1e390*/  BRA.DIV UR4, `(.L_x_6283) ;  /* 0x0000007604307947 */ /* 0x000fea000b800000 */
[----:B------:R-:W-:-:S13]  /*1e3a0*/  ELECT P6, URZ, PT ;  /* 0x00000000003f782f */ /* 0x000fda00038c0000 */
.L_x_6282:
        /* <DEDUP_REMOVED lines=10> */
.L_x_6466:
[----:B------:R-:W-:Y:S05]  /*1e450*/  BSYNC B1 ;  /* 0x0000000000017941 */ /* 0x000fea0003800000 */
.L_x_6284:
        /* <DEDUP_REMOVED lines=14> */
.L_x_6467:
[----:B------:R-:W-:Y:S05]  /*1e540*/  BSYNC B2 ;  /* 0x0000000000027941 */ /* 0x000fea0003800000 */
.L_x_6288:
        /* <DEDUP_REMOVED lines=9> */
.L_x_6291:
[----:B------:R-:W-:Y:S05]  /*1e5e0*/  BSYNC B2 ;  /* 0x0000000000027941 */ /* 0x000fea0003800000 */
.L_x_6290:
        /* <DEDUP_REMOVED lines=14> */
.L_x_6292:
        /* <DEDUP_REMOVED lines=13> */
.L_x_6468:
[----:B------:R-:W-:Y:S05]  /*1e7a0*/  BSYNC B2 ;  /* 0x0000000000027941 */ /* 0x000fea0003800000 */
.L_x_6293:
[----:B------:R-:W-:Y:S01]  /*1e7b0*/  BSSY B2, `(.L_x_6295) ;  /* 0x000000b000027945 */ /* 0x000fe20003800000 */
[----:B------:R-:W-:Y:S02]  /*1e7c0*/  IMAD.MOV.U32 R4, RZ, RZ, 0x0 ;  /* 0x00000000ff047424 */ /* 0x000fe400078e00ff */
[----:B------:R-:W-:Y:S01]  /*1e7d0*/  IMAD.MOV.U32 R5, RZ, RZ, 0x12f00000 ;  /* 0x12f00000ff057424 */ /* 0x000fe200078e00ff */
[----:B------:R-:W-:Y:S06]  /*1e7e0*/  @P1 BRA `(.L_x_6296) ;  /* 0x00000000001c1947 */ /* 0x000fec0003800000 */
[----:B------:R-:W2:Y:S01]  /*1e7f0*/  S2R R12, SR_TID.X ;  /* 0x00000000000c7919 */ /* 0x000ea20000002100 */
[----:B01----:R-:W-:-:S04]  /*1e800*/  MOV R8, 0x7000 ;  /* 0x0000700000087802 */ /* 0x003fc80000000f00 */
[----:B------:R3:W-:Y:S01]  /*1e810*/  SYNCS.ARRIVE.TRANS64 RZ, [R6+URZ+0x2e8b0], R8 ;  /* 0x02e8b00806ff79a7 */ /* 0x0007e2000800003f */
[----:B--2---:R-:W-:-:S04]  /*1e820*/  LOP3.LUT R12, R12, 0x1f, RZ, 0xc0, !PT ;  /* 0x0000001f0c0c7812 */ /* 0x004fc800078ec0ff */
[----:B------:R-:W-:-:S13]  /*1e830*/  ISETP.NE.AND P0, PT, R12, RZ, PT ;  /* 0x000000ff0c00720c */ /* 0x000fda0003f05270 */
[----:B---3--:R-:W-:Y:S05]  /*1e840*/  @!P0 BRA `(.L_x_6296) ;  /* 0x0000000000048947 */ /* 0x008fea0003800000 */
[----:B------:R-:W-:Y:S01]  /*1e850*/  BPT.TRAP 0x1 ;  /* 0x000000040000795c */ /* 0x000fe20000300000 */
.L_x_6296:
[----:B------:R-:W-:Y:S05]  /*1e860*/  BSYNC B2 ;  /* 0x0000000000027941 */ /* 0x000fea0003800000 */
.L_x_6295:
        /* <DEDUP_REMOVED lines=8> */
.L_x_6297:
        /* <DEDUP_REMOVED lines=10> */
.L_x_6287:
[----:B------:R-:W-:Y:S05]  /*1e990*/  BSYNC B1 ;  /* 0x0000000000017941 */ /* 0x000fea0003800000 */
.L_x_6286:
[----:B------:R-:W2:Y:S04]  /*1e9a0*/  LDL.LU R5, [R1+0x18] ;  /* 0x0000180001057983 */ /* 0x000ea80000300800 */
[----:B------:R-:W3:Y:S01]  /*1e9b0*/  LDL.LU R8, [R1+0x20] ;  /* 0x0000200001087983 */ /* 0x000ee20000300800 */
[----:B0-----:R-:W-:Y:S01]  /*1e9c0*/  VIADD R3, R7, 0xfffffffe ;  /* 0xfffffffe07037836 */ /* 0x001fe20000000000 */
        /* <DEDUP_REMOVED lines=10> */
.L_x_6310:
[----:B------:R-:W-:Y:S05]  /*1ea70*/  YIELD ;  /* 0x0000000000007946 */ /* 0x000fea0003800000 */
[----:B------:R-:W-:Y:S04]  /*1ea80*/  BSSY B1, `(.L_x_6298) ;  /* 0x0000051000017945 */ /* 0x000fe80003800000 */
[----:B-1----:R-:W-:Y:S05]  /*1ea90*/  @!P6 BRA `(.L_x_6299) ;  /* 0x00000004003ce947 */ /* 0x002fea0003800000 */
[----:B------:R-:W2:Y:S04]  /*1eaa0*/  LDL R7, [R1+0x4] ;  /* 0x0000040001077983 */ /* 0x000ea80000100800 */
[----:B0-----:R-:W2:Y:S04]  /*1eab0*/  LDL R4, [R1+0x18] ;  /* 0x0000180001047983 */ /* 0x001ea80000100800 */
        /* <DEDUP_REMOVED lines=9> */
.L_x_6469:
[----:B------:R-:W-:Y:S05]  /*1eb50*/  BSYNC B2 ;  /* 0x0000000000027941 */ /* 0x000fea0003800000 */
.L_x_6300:
        /* <DEDUP_REMOVED lines=9> */
.L_x_6303:
[----:B------:R-:W-:Y:S05]  /*1ebf0*/  BSYNC B2 ;  /* 0x0000000000027941 */ /* 0x000fea0003800000 */
.L_x_6302:
[----:B------:R-:W2:Y:S04]  /*1ec00*/  LDL R7, [R1+0x4] ;  /* 0x0000040001077983 */ /* 0x000ea80000100800 */
[----:B------:R-:W2:Y:S01]  /*1ec10*/  LDL R6, [R1+0x18] ;  /* 0x0000180001067983 */ /* 0x000ea20000100800 */
[----:B------:R-:W-:Y:S01]  /*1ec20*/  MOV R11, RZ ;  /* 0x000000ff000b7202 */ /* 0x000fe20000000f00 */
[----:B------:R-:W-:Y:S01]  /*1ec30*/  UIADD3 UR4, UP0, UR36, 0x570, URZ ;  /* 0x0000057024047890 */ /* 0x000fe2000ff1e03f */
[----:B------:R-:W-:Y:S01]  /*1ec40*/  PLOP3.LUT P1, PT, PT, PT, PT, 0x80, 0x0 ;  /* 0x000000000000781c */ /* 0x000fe20003f2f070 */
[----:B------:R-:W-:Y:S01]  /*1ec50*/  VIADD R8, R4, 0x2e890 ;  /* 0x0002e89004087836 */ /* 0x000fe20000000000 */
[----:B------:R-:W-:Y:S01]  /*1ec60*/  R2UR UR10, R11 ;  /* 0x000000000b0a72ca */ /* 0x000fe200000e0000 */
[----:B------:R-:W-:Y:S01]  /*1ec70*/  UIADD3.X UR5, URZ, UR37, URZ, UP0, !UPT ;  /* 0x000000253f057290 */ /* 0x000fe200087fe43f */
[----:B------:R-:W-:Y:S01]  /*1ec80*/  UMOV UR6, 0x0 ;  /* 0x0000000000067882 */ /* 0x000fe20000000000 */
[----:B------:R-:W-:Y:S01]  /*1ec90*/  UMOV UR7, 0x12f00000 ;  /* 0x12f0000000077882 */ /* 0x000fe20000000000 */
[----:B--2---:R-:W-:-:S02]  /*1eca0*/  IMAD R6, R6, 0x7000, R7 ;  /* 0x0000700006067824 */ /* 0x004fc400078e0207 */
[----:B------:R-:W-:Y:S02]  /*1ecb0*/  IMAD R7, R3, 0xe0, R10 ;  /* 0x000000e003077824 */ /* 0x000fe400078e020a */
[----:B------:R-:W-:-:S07]  /*1ecc0*/  VIADD R9, R6, 0x20400 ;  /* 0x0002040006097836 */ /* 0x000fce0000000000 */
.L_x_6304:
        /* <DEDUP_REMOVED lines=13> */
.L_x_6470:
[----:B------:R-:W-:Y:S05]  /*1eda0*/  BSYNC B2 ;  /* 0x0000000000027941 */ /* 0x000fea0003800000 */
.L_x_6305:
        /* <DEDUP_REMOVED lines=9> */
[----:B---3--:R-:W-:Y:S05]  /*1ee40*/  @!P1 BRA `(.L_x_6308) ;  /* 0x0000000000049947 */ /* 0x008fea0003800000 */
[----:B------:R-:W-:Y:S01]  /*1ee50*/  BPT.TRAP 0x1 ;  /* 0x000000040000795c */ /* 0x000fe20000300000 */
.L_x_6308:
[----:B------:R-:W-:Y:S05]  /*1ee60*/  BSYNC B2 ;  /* 0x0000000000027941 */ /* 0x000fea0003800000 */
.L_x_6307:
        /* <DEDUP_REMOVED lines=8> */
.L_x_6309:
        /* <DEDUP_REMOVED lines=10> */
.L_x_6299:
[----:B------:R-:W-:Y:S05]  /*1ef90*/  BSYNC B1 ;  /* 0x0000000000017941 */ /* 0x000fea0003800000 */
.L_x_6298:
[----:B------:R-:W2:Y:S04]  /*1efa0*/  LDL.LU R5, [R1+0x18] ;  /* 0x0000180001057983 */ /* 0x000ea80000300800 */
[----:B0-----:R-:W3:Y:S01]  /*1efb0*/  LDL.LU R8, [R1+0x20] ;  /* 0x0000200001087983 */ /* 0x001ee20000300800 */
        /* <DEDUP_REMOVED lines=10> */
.L_x_6280:
[----:B------:R-:W-:Y:S05]  /*1f060*/  BSYNC B0 ;  /* 0x0000000000007941 */ /* 0x000fea0003800000 */
.L_x_6279:
        /* <DEDUP_REMOVED lines=22> */
.L_x_6311:
        /* <DEDUP_REMOVED lines=21> */
.L_x_6314:
[----:B------:R-:W-:Y:S05]  /*1f320*/  BSYNC B6 ;  /* 0x0000000000067941 */ /* 0x000fea0003800000 */
.L_x_6313:
        /* <DEDUP_REMOVED lines=25> */
.L_x_6316:
[----:B------:R-:W-:Y:S05]  /*1f4c0*/  BSYNC B6 ;  /* 0x0000000000067941 */ /* 0x000fea0003800000 */
.L_x_6315:
        /* <DEDUP_REMOVED lines=22> */
.L_x_6318:
[----:B------:R-:W-:Y:S05]  /*1f630*/  BSYNC B6 ;  /* 0x0000000000067941 */ /* 0x000fea0003800000 */
.L_x_6317:
        /* <DEDUP_REMOVED lines=20> */
.L_x_6320:
[----:B------:R-:W-:Y:S05]  /*1f780*/  BSYNC B6 ;  /* 0x0000000000067941 */ /* 0x000fea0003800000 */
.L_x_6319:
        /* <DEDUP_REMOVED lines=23> */
.L_x_6473:
        /* <DEDUP_REMOVED lines=11> */
.L_x_6476:
[----:B------:R-:W-:Y:S05]  /*1f9b0*/  @!P6 BRA `(.L_x_6322) ;  /* 0x00000004006ce947 */ /* 0x000fea0003800000 */
[----:B0-----:R-:W2:Y:S01]  /*1f9c0*/  LDL R0, [R1+0x68] ;  /* 0x0000680001007983 */ /* 0x001ea20000100800 */
[----:B------:R-:W-:-:S04]  /*1f9d0*/  ISETP.NE.U32.AND P0, PT, R2, RZ, PT ;  /* 0x000000ff0200720c */ /* 0x000fc80003f05070 */
[----:B------:R-:W-:Y:S02]  /*1f9e0*/  ISETP.NE.AND.EX P0, PT, R3, RZ, PT, P0 ;  /* 0x000000ff0300720c */ /* 0x000fe40003f05300 */
[----:B--2---:R-:W-:-:S11]  /*1f9f0*/  IADD3 R4, R0, -0x1, RZ ;  /* 0xffffffff00047810 */ /* 0x004fd60007ffe0ff */
[----:B------:R-:W-:Y:S05]  /*1fa00*/  @!P0 BRA `(.L_x_6324) ;  /* 0x00000000004c8947 */ /* 0x000fea0003800000 */
[----:B------:R-:W0:Y:S01]  /*1fa10*/  LDC R8, c[0x0][0x43c] ;  /* 0x00010f00ff087b82 */ /* 0x000e220000000800 */
[----:B------:R-:W-:Y:S01]  /*1fa20*/  IMAD.MOV.U32 R0, RZ, RZ, R4 ;  /* 0x000000ffff007224 */ /* 0x000fe200078e0004 */
        /* <DEDUP_REMOVED lines=17> */
.L_x_6324:
        /* <DEDUP_REMOVED lines=10> */
.L_x_6477:
        /* <DEDUP_REMOVED lines=8> */
.L_x_6326:
[----:B------:R-:W2:Y:S04]  /*1fc60*/  LDL R7, [R1+0x4] ;  /* 0x0000040001077983 */ /* 0x000ea80000100800 */
[----:B------:R-:W2:Y:S04]  /*1fc70*/  LDL R2, [R1+0x14] ;  /* 0x0000140001027983 */ /* 0x000ea80000100800 */
[----:B------:R-:W3:Y:S04]  /*1fc80*/  LDL R6, [R1+0x30] ;  /* 0x0000300001067983 */ /* 0x000ee80000100800 */
[----:B------:R-:W4:Y:S01]  /*1fc90*/  LDL R5, [R1] ;  /* 0x0000000001057983 */ /* 0x000f220000100800 */
[----:B------:R-:W-:Y:S01]  /*1fca0*/  R2UR UR9, R0 ;  /* 0x00000000000972ca */ /* 0x000fe200000e0000 */
[----:B------:R-:W-:Y:S01]  /*1fcb0*/  UIADD3 UR4, UP0, UR36, 0x470, URZ ;  /* 0x0000047024047890 */ /* 0x000fe2000ff1e03f */
[----:B------:R-:W-:Y:S01]  /*1fcc0*/  R2UR UR12, R18 ;  /* 0x00000000120c72ca */ /* 0x000fe200000e0000 */
[----:B------:R-:W-:Y:S01]  /*1fcd0*/  UMOV UR6, 0x0 ;  /* 0x0000000000067882 */ /* 0x000fe20000000000 */
[----:B------:R-:W-:Y:S01]  /*1fce0*/  UMOV UR7, 0x14f00000 ;  /* 0x14f0000000077882 */ /* 0x000fe20000000000 */
[----:B------:R-:W-:Y:S01]  /*1fcf0*/  UIADD3.X UR5, URZ, UR37, URZ, UP0, !UPT ;  /* 0x000000253f057290 */ /* 0x000fe200087fe43f */
[----:B------:R-:W-:-:S07]  /*1fd00*/  UMOV UR10, URZ ;  /* 0x0000003f000a7c82 */ /* 0x000fce0008000000 */
[----:B------:R-:W-:Y:S01]  /*1fd10*/  UIADD3 UR9, UR9, 0x2e870, URZ ;  /* 0x0002e87009097890 */ /* 0x000fe2000fffe03f */
[----:B--2---:R-:W-:Y:S02]  /*1fd20*/  IMAD R2, R2, 0x7000, R7 ;  /* 0x0000700002027824 */ /* 0x004fe400078e0207 */
[----:B---3--:R-:W-:-:S03]  /*1fd30*/  IMAD R4, R4, 0xe0, R6 ;  /* 0x000000e004047824 */ /* 0x008fc600078e0206 */
[----:B------:R-:W-:Y:S02]  /*1fd40*/  R2UR UR8, R2 ;  /* 0x00000000020872ca */ /* 0x000fe400000e0000 */
[----:B----4-:R-:W-:Y:S02]  /*1fd50*/  R2UR UR13, R5 ;  /* 0x00000000050d72ca */ /* 0x010fe400000e0000 */
[----:B------:R-:W-:-:S09]  /*1fd60*/  R2UR UR11, R4 ;  /* 0x00000000040b72ca */ /* 0x000fd200000e0000 */
[----:B------:R-:W-:-:S09]  /*1fd70*/  UIADD3 UR8, UR8, 0xe400, URZ ;  /* 0x0000e40008087890 */ /* 0x000fd2000fffe03f */
[----:B------:R1:W-:Y:S01]  /*1fd80*/  UTMALDG.4D [UR8], [UR4], desc[UR6] ;  /* 0x00000608040075b4 */ /* 0x0003e20008019000 */
[----:B------:R-:W2:Y:S02]  /*1fd90*/  SYNCS.PHASECHK.TRANS64.TRYWAIT P0, [R0+URZ+0x2e840], R3 ;  /* 0x02e84003000075a7 */ /* 0x000ea4000800017f */
[----:B-12---:R-:W-:Y:S05]  /*1fda0*/  @!P0 BRA `(.L_x_6327) ;  /* 0x0000005c009c8947 */ /* 0x006fea0003800000 */
.L_x_6478:
        /* <DEDUP_REMOVED lines=8> */
.L_x_6328:
[----:B------:R-:W2:Y:S04]  /*1fe30*/  LDL R5, [R1] ;  /* 0x0000000001057983 */ /* 0x000ea80000100800 */
[----:B01----:R-:W3:Y:S01]  /*1fe40*/  LDL.LU R3, [R1+0x28] ;  /* 0x0000280001037983 */ /* 0x003ee20000300800 */
        /* <DEDUP_REMOVED lines=9> */
[----:B------:R-:W-:-:S04]  /*1fee0*/  UMOV UR10, URZ ;  /* 0x0000003f000a7c82 */ /* 0x000fc80008000000 */
[----:B------:R-:W-:Y:S02]  /*1fef0*/  UIADD3 UR8, UR8, 0x20400, URZ ;  /* 0x0002040008087890 */ /* 0x000fe4000fffe03f */
[----:B------:R-:W-:Y:S01]  /*1ff00*/  UIADD3 UR9, UR9, 0x2e830, URZ ;  /* 0x0002e83009097890 */ /* 0x000fe2000fffe03f */
[----:B--2---:R-:W-:Y:S02]  /*1ff10*/  R2UR UR13, R5 ;  /* 0x00000000050d72ca */ /* 0x004fe400000e0000 */
[----:B---3--:R-:W-:-:S04]  /*1ff20*/  LOP3.LUT R3, R3, 0xfffffffe, RZ, 0xc0, !PT ;  /* 0xfffffffe03037812 */ /* 0x008fc800078ec0ff */
[----:B------:R-:W-:-:S07]  /*1ff30*/  @P0 LOP3.LUT R3, R3, 0x1, RZ, 0xfc, !PT ;  /* 0x0000000103030812 */ /* 0x000fce00078efcff */
[----:B------:R2:W-:Y:S01]  /*1ff40*/  UTMALDG.4D [UR8], [UR4], desc[UR6] ;  /* 0x00000608040075b4 */ /* 0x0005e20008019000 */
[----:B------:R2:W-:Y:S01]  /*1ff50*/  STL [R1+0x28], R3 ;  /* 0x0000280301007387 */ /* 0x0005e20000100800 */
[----:B------:R-:W-:Y:S01]  /*1ff60*/  NOP ;  /* 0x0000000000007918 */ /* 0x000fe20000000000 */
.L_x_6322:
        /* <DEDUP_REMOVED lines=32> */
[----:B-1----:R-:W-:Y:S01]  /*20170*/  MOV R10, UR8 ;  /* 0x00000008000a7c02 */ /* 0x002fe20008000f00 */
        /* <DEDUP_REMOVED lines=10> */
.L_x_6330:
[----:B------:R-:W-:Y:S05]  /*20220*/  BSYNC B6 ;  /* 0x0000000000067941 */ /* 0x000fea0003800000 */
.L_x_6329:
[----:B--2---:R-:W2:Y:S01]  /*20230*/  LDL.LU R4, [R1+0x54] ;  /* 0x0000540001047983 */ /* 0x004ea20000300800 */
[----:B------:R-:W0:Y:S01]  /*20240*/  LDC R7, c[0x0][0x448] ;  /* 0x00011200ff077b82 */ /* 0x000e220000000800 */
[----:B------:R-:W-:Y:S01]  /*20250*/  ULDC.64 UR4, c[0x0][0x2d8] ;  /* 0x0000b60000047ab9 */ /* 0x000fe20000000a00 */
[----:B------:R-:W-:Y:S01]  /*20260*/  IMAD.SHL.U32 R17, R17, 0x80, RZ ;  /* 0x0000008011117824 */ /* 0x000fe200078e00ff */
[----:B------:R-:W2:Y:S01]  /*20270*/  LDL.LU.64 R2, [R1+0x60] ;  /* 0x0000600001027983 */ /* 0x000ea20000300a00 */
[----:B------:R-:W-:-:S03]  /*20280*/  ULDC UR6, c[0x0][0x2b8] ;  /* 0x0000ae0000067ab9 */ /* 0x000fc60000000800 */
[----:B------:R-:W3:Y:S04]  /*20290*/  LDL.LU R0, [R1+0x58] ;  /* 0x0000580001007983 */ /* 0x000ee80000300800 */
[----:B------:R-:W4:Y:S04]  /*202a0*/  LDL.LU R6, [R1+0x78] ;  /* 0x0000780001067983 */ /* 0x000f280000300800 */
[----:B------:R-:W4:Y:S04]  /*202b0*/  LDL.LU R5, [R1+0x50] ;  /* 0x0000500001057983 */ /* 0x000f280000300800 */
[----:B-1----:R1:W5:Y:S01]  /*202c0*/  LDL R9, [R1+0x6c] ;  /* 0x00006c0001097983 */ /* 0x0023620000100800 */
[----:B0-----:R-:W-:Y:S01]  /*202d0*/  ISETP.NE.AND P0, PT, R7, 0x1, PT ;  /* 0x000000010700780c */ /* 0x001fe20003f05270 */
[----:B------:R-:W0:Y:S02]  /*202e0*/  S2R R8, SR_TID.X ;  /* 0x0000000000087919 */ /* 0x000e240000002100 */
[C---:B0-----:R-:W-:Y:S01]  /*202f0*/  IMAD.SHL.U32 R10, R8.reuse, 0x10, RZ ;  /* 0x00000010080a7824 */ /* 0x041fe200078e00ff */
[----:B------:R-:W-:-:S04]  /*20300*/  LOP3.LUT R8, R8, 0x7f, RZ, 0xc0, !PT ;  /* 0x0000007f08087812 */ /* 0x000fc800078ec0ff */
[----:B------:R-:W-:Y:S02]  /*20310*/  LOP3.LUT R10, R10, 0x70, RZ, 0xc0, !PT ;  /* 0x000000700a0a7812 */ /* 0x000fe400078ec0ff */
[----:B------:R-:W-:Y:S01]  /*20320*/  SHF.R.U32.HI R8, RZ, 0x3, R8 ;  /* 0x00000003ff087819 */ /* 0x000fe20000011608 */
        /* <DEDUP_REMOVED lines=9> */
[----:B------:R-:W2:Y:S03]  /*203c0*/  @P0 LDC R6, c[0x0][0x450] ;  /* 0x00011400ff060b82 */ /* 0x000ea60000000800 */
[----:B------:R-:W-:Y:S01]  /*203d0*/  IMAD R0, R5, UR5, R0 ;  /* 0x0000000505007c24 */ /* 0x000fe2000f8e0200 */
[----:B------:R-:W-:-:S04]  /*203e0*/  ULDC.64 UR4, c[0x0][0x2d0] ;  /* 0x0000b40000047ab9 */ /* 0x000fc80000000a00 */
[----:B------:R-:W-:Y:S02]  /*203f0*/  IADD3 R3, R3, R0, RZ ;  /* 0x0000000003037210 */ /* 0x000fe40007ffe0ff */
        /* <DEDUP_REMOVED lines=8> */
[----:B--2---:R-:W-:-:S05]  /*20480*/  @P0 SHF.R.U32.HI R0, RZ, R6, R5 ;  /* 0x00000006ff000219 */ /* 0x004fca0000011605 */
        /* <DEDUP_REMOVED lines=14> */
[----:B------:R-:W-:Y:S01]  /*20570*/  UMOV UR4, 0xffffffff ;  /* 0xffffffff00047882 */ /* 0x000fe20000000000 */
[----:B------:R-:W-:Y:S02]  /*20580*/  ISETP.GE.AND P0, PT, R10, UR6, PT ;  /* 0x000000060a007c0c */ /* 0x000fe4000bf06270 */
[----:B------:R-:W-:Y:S01]  /*20590*/  IADD3.X R3, R3, UR5, R0, P1, !PT ;  /* 0x0000000503037c10 */ /* 0x000fe20008ffe400 */
[----:B-1----:R-:W-:Y:S10]  /*205a0*/  BRA.DIV UR4, `(.L_x_6331) ;  /* 0x0000005604b07947 */ /* 0x002ff4000b800000 */
[----:B------:R-:W2:Y:S01]  /*205b0*/  LDL.LU R6, [R1+0x70] ;  /* 0x0000700001067983 */ /* 0x000ea20000300800 */
[----:B------:R-:W-:-:S05]  /*205c0*/  IADD3 R0, R8, R17, RZ ;  /* 0x0000001108007210 */ /* 0x000fca0007ffe0ff */
[----:B------:R-:W-:Y:S02]  /*205d0*/  VIADD R5, R0, 0x10 ;  /* 0x0000001000057836 */ /* 0x000fe40000000000 */
[----:B--2---:R-:W-:Y:S02]  /*205e0*/  IMAD R2, R6, R7, RZ ;  /* 0x0000000706027224 */ /* 0x004fe400078e02ff */
[----:B------:R-:W0:Y:S03]  /*205f0*/  SHFL.IDX PT, R7, R4, RZ, 0x181f ;  /* 0x00181fff04077589 */ /* 0x000e2600000e0000 */
[----:B------:R-:W-:Y:S01]  /*20600*/  ISETP.GE.AND P1, PT, R0, R2, PT ;  /* 0x000000020000720c */ /* 0x000fe20003f26270 */
[----:B------:R-:W1:-:S12]  /*20610*/  SHFL.IDX PT, R6, R3, RZ, 0x181f ;  /* 0x00181fff03067589 */ /* 0x000e5800000e0000 */
        /* <DEDUP_REMOVED lines=15> */
[----:B------:R0:W-:Y:S02]  /*20710*/  @!P1 LDGSTS.E.BYPASS.LTC128B.128 [R9+0x1cc00], desc[UR60][R6.64], !P0 ;  /* 0x1cc0000006099fae */ /* 0x0001e4000c101d7c */
[----:B------:R-:W-:Y:S02]  /*20720*/  ISETP.GE.AND P1, PT, R5, R2, PT ;  /* 0x000000020500720c */ /* 0x000fe40003f26270 */
[----:B------:R-:W1:Y:S04]  /*20730*/  SHFL.IDX PT, R5, R4, 0x2, 0x181f ;  /* 0x00581f0004057f89 */ /* 0x000e6800000e0000 */
[----:B0-----:R-:W0:Y:S07]  /*20740*/  SHFL.IDX PT, R6, R3, 0x2, 0x181f ;  /* 0x00581f0003067f89 */ /* 0x001e2e00000e0000 */
[----:B-1----:R-:W-:-:S04]  /*20750*/  @!P1 IADD3 R5, P2, R10, R5, RZ ;  /* 0x000000050a059210 */ /* 0x002fc80007f5e0ff */
[----:B0-----:R-:W-:-:S05]  /*20760*/  @!P1 IADD3.X R6, RZ, R6, RZ, P2, !PT ;  /* 0x00000006ff069210 */ /* 0x001fca00017fe4ff */
[----:B------:R-:W-:Y:S02]  /*20770*/  @!P1 IMAD.MOV.U32 R7, RZ, RZ, R6 ;  /* 0x000000ffff079224 */ /* 0x000fe400078e0006 */
[----:B------:R-:W-:Y:S02]  /*20780*/  @!P1 IMAD.MOV.U32 R6, RZ, RZ, R5 ;  /* 0x000000ffff069224 */ /* 0x000fe400078e0005 */
[----:B------:R-:W-:-:S03]  /*20790*/  VIADD R5, R0, 0x30 ;  /* 0x0000003000057836 */ /* 0x000fc60000000000 */
[----:B------:R0:W-:Y:S02]  /*207a0*/  @!P1 LDGSTS.E.BYPASS.LTC128B.128 [R9+0x1d400], desc[UR60][R6.64], !P0 ;  /* 0x1d40000006099fae */ /* 0x0001e4000c101d7c */
[----:B------:R-:W-:Y:S02]  /*207b0*/  ISETP.GE.AND P1, PT, R5, R2, PT ;  /* 0x000000020500720c */ /* 0x000fe40003f26270 */
[----:B------:R-:W1:Y:S04]  /*207c0*/  SHFL.IDX PT, R5, R4, 0x3, 0x181f ;  /* 0x00781f0004057f89 */ /* 0x000e6800000e0000 */
[----:B0-----:R-:W0:Y:S07]  /*207d0*/  SHFL.IDX PT, R6, R3, 0x3, 0x181f ;  /* 0x00781f0003067f89 */ /* 0x001e2e00000e0000 */
[----:B-1----:R-:W-:-:S05]  /*207e0*/  @!P1 IADD3 R5, P2, R10, R5, RZ ;  /* 0x000000050a059210 */ /* 0x002fca0007f5e0ff */
[----:B0-----:R-:W-:-:S04]  /*207f0*/  @!P1 IMAD.X R6, RZ, RZ, R6, P2 ;  /* 0x000000ffff069224 */ /* 0x001fc800010e0606 */
[----:B------:R-:W-:Y:S02]  /*20800*/  @!P1 IMAD.MOV.U32 R7, RZ, RZ, R6 ;  /* 0x000000ffff079224 */ /* 0x000fe400078e0006 */
[----:B------:R-:W-:Y:S01]  /*20810*/  @!P1 IMAD.MOV.U32 R6, RZ, RZ, R5 ;  /* 0x000000ffff069224 */ /* 0x000fe200078e0005 */
[----:B------:R-:W-:-:S04]  /*20820*/  IADD3 R5, R0, 0x40, RZ ;  /* 0x0000004000057810 */ /* 0x000fc80007ffe0ff */
        /* <DEDUP_REMOVED lines=15> */
[----:B------:R-:W-:Y:S01]  /*20920*/  @!P1 IMAD.MOV.U32 R7, RZ, RZ, R6 ;  /* 0x000000ffff079224 */ /* 0x000fe200078e0006 */
[----:B------:R-:W-:Y:S01]  /*20930*/  @!P1 MOV R6, R5 ;  /* 0x0000000500069202 */ /* 0x000fe20000000f00 */
[----:B------:R-:W-:-:S04]  /*20940*/  VIADD R5, R0, 0x60 ;  /* 0x0000006000057836 */ /* 0x000fc80000000000 */
        /* <DEDUP_REMOVED lines=10> */
[----:B------:R0:W2:Y:S02]  /*209f0*/  SHFL.IDX PT, R3, R4, 0x7, 0x181f ;  /* 0x00f81f0004037f89 */ /* 0x0000a400000e0000 */
.L_x_6495:
[----:B------:R3:W5:Y:S01]  /*20a00*/  LDL R8, [R1+0x4] ;  /* 0x0000040001087983 */ /* 0x0007620000100800 */
[----:B------:R-:W-:-:S05]  /*20a10*/  VIADD R0, R0, 0x70 ;  /* 0x0000007000007836 */ /* 0x000fca0000000000 */
[----:B------:R-:W-:-:S13]  /*20a20*/  ISETP.GE.AND P1, PT, R0, R2, PT ;  /* 0x000000020000720c */ /* 0x000fda0003f26270 */
[----:B--2---:R-:W-:-:S05]  /*20a30*/  @!P1 IADD3 R2, P2, R10, R3, RZ ;  /* 0x000000030a029210 */ /* 0x004fca0007f5e0ff */
[----:B01----:R-:W-:-:S05]  /*20a40*/  @!P1 IMAD.X R3, RZ, RZ, R5, P2 ;  /* 0x000000ffff039224 */ /* 0x003fca00010e0605 */
[----:B------:R-:W-:Y:S01]  /*20a50*/  @!PT LDS RZ, [RZ] ;  /* 0x00000000fffff984 */ /* 0x000fe20000000800 */
[----:B------:R-:W-:Y:S01]  /*20a60*/  @!PT LDS RZ, [RZ] ;  /* 0x00000000fffff984 */ /* 0x000fe20000000800 */
[----:B------:R-:W-:Y:S01]  /*20a70*/  @!PT LDS RZ, [RZ] ;  /* 0x00000000fffff984 */ /* 0x000fe20000000800 */
[----:B------:R3:W-:Y:S01]  /*20a80*/  @!P1 LDGSTS.E.BYPASS.LTC128B.128 [R9+0x1fc00], desc[UR60][R2.64], !P0 ;  /* 0x1fc0000002099fae */ /* 0x0007e2000c101d7c */
[----:B------:R-:W-:Y:S01]  /*20a90*/  PLOP3.LUT P0, PT, PT, PT, PT, 0x80, 0x0 ;  /* 0x000000000000781c */ /* 0x000fe20003f0f070 */
[----:B------:R-:W-:-:S12]  /*20aa0*/  NOP ;  /* 0x0000000000007918 */ /* 0x000fd80000000000 */
.L_x_6332:
[----:B---3--:R-:W2:Y:S01]  /*20ab0*/  LDL R2, [R1+0x4] ;  /* 0x0000040001027983 */ /* 0x008ea20000100800 */
[----:B------:R-:W-:Y:S02]  /*20ac0*/  PLOP3.LUT P1, PT, P1, P0, PT, 0xa2, 0x0 ;  /* 0x000000000000781c */ /* 0x000fe40000f21472 */
[----:B--2---:R-:W-:-:S08]  /*20ad0*/  @P0 R2UR P1, UR4, R2 ;  /* 0x00000000020402ca */ /* 0x004fd00000020000 */
[----:B------:R-:W-:-:S05]  /*20ae0*/  @P0 PLOP3.LUT P0, PT, P1, PT, PT, 0x80, 0x0 ;  /* 0x000000000000081c */ /* 0x000fca0000f0f070 */
[----:B------:R-:W-:Y:S01]  /*20af0*/  @!P1 SYNCS.ARRIVE.TRANS64.RED.A0T1 RZ, [UR4+0x2e800], RZ ;  /* 0x02e800ffffff99a7 */ /* 0x000fe20008200404 */
[----:B------:R-:W-:Y:S07]  /*20b00*/  @!P1 ARRIVES.LDGSTSBAR.64.TRANSCNT [UR4+0x2e800] ;  /* 0x02e80000ff0099b0 */ /* 0x000fee0008000a84 */
[----:B------:R-:W-:Y:S05]  /*20b10*/  @P0 BRA.U.ANY `(.L_x_6332) ;  /* 0xfffffffd00e40947 */ /* 0x000fea000393ffff */
[----:B------:R-:W2:Y:S02]  /*20b20*/  LDL.LU R3, [R1+0x7c] ;  /* 0x00007c0001037983 */ /* 0x000ea40000300800 */
[----:B--2---:R-:W-:-:S04]  /*20b30*/  IADD3 R3, R3, 0x1, RZ ;  /* 0x0000000103037810 */ /* 0x004fc80007ffe0ff */
        /* <DEDUP_REMOVED lines=10> */
.L_x_6496:
[----:B------:R-:W-:Y:S05]  /*20be0*/  BSYNC B0 ;  /* 0x0000000000007941 */ /* 0x000fea0003800000 */
.L_x_6333:
[----:B0-----:R-:W2:Y:S02]  /*20bf0*/  LDL.LU R2, [R1+0x5c] ;  /* 0x00005c0001027983 */ /* 0x001ea40000300800 */
[----:B--2---:R-:W-:-:S13]  /*20c00*/  ISETP.GE.AND P0, PT, R2, 0xe1, PT ;  /* 0x000000e10200780c */ /* 0x004fda0003f06270 */
[----:B------:R-:W-:Y:S05]  /*20c10*/  @!P0 BRA `(.L_x_6335) ;  /* 0x0000001400008947 */ /* 0x000fea0003800000 */
[----:B------:R-:W2:Y:S04]  /*20c20*/  LDL.LU R2, [R1+0x68] ;  /* 0x0000680001027983 */ /* 0x000ea80000300800 */
[----:B------:R0:W5:Y:S04]  /*20c30*/  LDL.LU R0, [R1+0x14] ;  /* 0x0000140001007983 */ /* 0x0001680000300800 */
[----:B-----5:R0:W5:Y:S02]  /*20c40*/  LDL.LU R8, [R1+0x1c] ;  /* 0x00001c0001087983 */ /* 0x0201640000300800 */
[----:B0-2---:R-:W-:-:S07]  /*20c50*/  VIADD R2, R2, 0xfffffffe ;  /* 0xfffffffe02027836 */ /* 0x005fce0000000000 */
.L_x_6355:
        /* <DEDUP_REMOVED lines=8> */
[----:B-----5:R-:W-:-:S05]  /*20ce0*/  LOP3.LUT R9, R8, R3, RZ, 0x3c, !PT ;  /* 0x0000000308097212 */ /* 0x020fca00078e3cff */
        /* <DEDUP_REMOVED lines=9> */
[----:B------:R-:W1:Y:S01]  /*20d80*/  LDC R6, c[0x0][0x43c] ;  /* 0x00010f00ff067b82 */ /* 0x000e620000000800 */
[----:B------:R-:W-:Y:S02]  /*20d90*/  ULDC.64 UR6, c[0x0][0x428] ;  /* 0x00010a0000067ab9 */ /* 0x000fe40000000a00 */
[----:B------:R-:W3:Y:S01]  /*20da0*/  LDL R7, [R1+0x24] ;  /* 0x0000240001077983 */ /* 0x000ee20000100800 */
        /* <DEDUP_REMOVED lines=8> */
[----:B--2---:R-:W-:-:S04]  /*20e30*/  IMAD R6, R11, UR6, RZ ;  /* 0x000000060b067c24 */ /* 0x004fc8000f8e02ff */
[C---:B---3--:R-:W-:Y:S02]  /*20e40*/  IMAD R6, R7.reuse, UR7, R6 ;  /* 0x0000000707067c24 */ /* 0x048fe4000f8e0206 */
[----:B------:R-:W-:-:S05]  /*20e50*/  IMAD.WIDE.U32 R4, R7, UR6, R4 ;  /* 0x0000000607047c25 */ /* 0x000fca000f8e0004 */
[----:B------:R-:W-:Y:S02]  /*20e60*/  IADD3 R5, R6, R5, RZ ;  /* 0x0000000506057210 */ /* 0x000fe40007ffe0ff */
[----:B------:R-:W-:-:S04]  /*20e70*/  LEA R6, P0, R4, UR4, 0x2 ;  /* 0x0000000404067c11 */ /* 0x000fc8000f8010ff */
[----:B------:R-:W-:-:S05]  /*20e80*/  LEA.HI.X R7, R4, UR5, R5, 0x2, P0 ;  /* 0x0000000504077c11 */ /* 0x000fca00080f1405 */
[----:B------:R-:W2:Y:S04]  /*20e90*/  LDG.E R4, desc[UR60][R6.64] ;  /* 0x0000003c06047981 */ /* 0x000ea8000c1e1900 */
[----:B--2---:R1:W-:Y:S02]  /*20ea0*/  STL [R1], R4 ;  /* 0x0000000401007387 */ /* 0x0043e40000100800 */
.L_x_6338:
[----:B------:R-:W2:Y:S01]  /*20eb0*/  LDL R5, [R1+0x4] ;  /* 0x0000040001057983 */ /* 0x000ea20000100800 */
[----:B-1----:R-:W1:Y:S01]  /*20ec0*/  S2R R4, SR_TID.X ;  /* 0x0000000000047919 */ /* 0x002e620000002100 */
[----:B------:R-:W-:Y:S01]  /*20ed0*/  BSSY B1, `(.L_x_6339) ;  /* 0x0000007000017945 */ /* 0x000fe20003800000 */
[----:B-1----:R-:W-:-:S04]  /*20ee0*/  LOP3.LUT R4, R4, 0x7f, RZ, 0xc0, !PT ;  /* 0x0000007f04047812 */ /* 0x002fc800078ec0ff */
[----:B------:R-:W-:Y:S01]  /*20ef0*/  ISETP.NE.AND P1, PT, R4, RZ, PT ;  /* 0x000000ff0400720c */ /* 0x000fe20003f25270 */
[----:B--2---:R-:W-:Y:S01]  /*20f00*/  IMAD R6, R10, 0x8, R5 ;  /* 0x000000080a067824 */ /* 0x004fe200078e0205 */
[----:B------:R-:W-:-:S04]  /*20f10*/  SHF.L.U32 R5, R9, 0x1f, RZ ;  /* 0x0000001f09057819 */ /* 0x000fc800000006ff */
[----:B------:R-:W1:Y:S02]  /*20f20*/  SYNCS.PHASECHK.TRANS64.TRYWAIT P0, [R6+URZ+0x2e880], R5 ;  /* 0x02e88005060075a7 */ /* 0x000e64000800017f */
[----:B-1----:R-:W-:Y:S05]  /*20f30*/  @!P0 BRA `(.L_x_6340) ;  /* 0x0000005400f48947 */ /* 0x002fea0003800000 */
.L_x_6497:
[----:B------:R-:W-:Y:S05]  /*20f40*/  BSYNC B1 ;  /* 0x0000000000017941 */ /* 0x000fea0003800000 */
.L_x_6339:
        /* <DEDUP_REMOVED lines=9> */
.L_x_6342:
[----:B------:R-:W-:Y:S05]  /*20fe0*/  BSYNC B1 ;  /* 0x0000000000017941 */ /* 0x000fea0003800000 */
.L_x_6341:
[----:B0-----:R-:W2:Y:S04]  /*20ff0*/  LDL R9, [R1+0x4] ;  /* 0x0000040001097983 */ /* 0x001ea80000100800 */
[----:B------:R-:W2:Y:S04]  /*21000*/  LDL R4, [R1+0x14] ;  /* 0x0000140001047983 */ /* 0x000ea80000100800 */
[----:B------:R-:W3:Y:S01]  /*21010*/  LDL R7, [R1+0x30] ;  /* 0x0000300001077983 */ /* 0x000ee20000100800 */
        /* <DEDUP_REMOVED lines=8> */
[----:B---3--:R-:W-:Y:S02]  /*210a0*/  IMAD R3, R3, 0xe0, R7 ;  /* 0x000000e003037824 */ /* 0x008fe400078e0207 */
[----:B------:R-:W-:Y:S02]  /*210b0*/  VIADD R7, R6, 0x2e870 ;  /* 0x0002e87006077836 */ /* 0x000fe40000000000 */
[----:B------:R-:W-:-:S07]  /*210c0*/  VIADD R9, R4, 0xe400 ;  /* 0x0000e40004097836 */ /* 0x000fce0000000000 */
.L_x_6343:
        /* <DEDUP_REMOVED lines=10> */
[----:B0-----:R-:W-:Y:S05]  /*21170*/  @P0 BRA.U.ANY `(.L_x_6343) ;  /* 0xfffffffd00d40947 */ /* 0x001fea000393ffff */
[----:B------:R-:W0:Y:S01]  /*21180*/  SYNCS.PHASECHK.TRANS64.TRYWAIT P0, [R6+URZ+0x2e840], R5 ;  /* 0x02e84005060075a7 */ /* 0x000e22000800017f */
[----:B------:R-:W-:Y:S04]  /*21190*/  BSSY B1, `(.L_x_6344) ;  /* 0x0000002000017945 */ /* 0x000fe80003800000 */
[----:B0-----:R-:W-:Y:S05]  /*211a0*/  @!P0 BRA `(.L_x_6345) ;  /* 0x00000054006c8947 */ /* 0x001fea0003800000 */
.L_x_6498:
[----:B------:R-:W-:Y:S05]  /*211b0*/  BSYNC B1 ;  /* 0x0000000000017941 */ /* 0x000fea0003800000 */
.L_x_6344:
[----:B------:R-:W-:Y:S01]  /*211c0*/  BSSY B1, `(.L_x_6346) ;  /* 0x000000b000017945 */ /* 0x000fe20003800000 */
[----:B------:R-:W-:Y:S01]  /*211d0*/  IMAD.MOV.U32 R12, RZ, RZ, 0x0 ;  /* 0x00000000ff0c7424 */ /* 0x000fe200078e00ff */
[----:B------:R-:W-:Y:S02]  /*211e0*/  MOV R13, 0x14f00000 ;  /* 0x14f00000000d7802 */ /* 0x000fe40000000f00 */
        /* <DEDUP_REMOVED lines=8> */
.L_x_6347:
[----:B------:R-:W-:Y:S05]  /*21270*/  BSYNC B1 ;  /* 0x0000000000017941 */ /* 0x000fea0003800000 */
.L_x_6346:
[----:B------:R-:W-:Y:S01]  /*21280*/  R2UR UR10, R10 ;  /* 0x000000000a0a72ca */ /* 0x000fe200000e0000 */
[----:B------:R-:W-:Y:S01]  /*21290*/  UIADD3 UR4, UP0, UR36, 0x370, URZ ;  /* 0x0000037024047890 */ /* 0x000fe2000ff1e03f */
[----:B------:R-:W-:Y:S01]  /*212a0*/  R2UR UR6, R12 ;  /* 0x000000000c0672ca */ /* 0x000fe200000e0000 */
[----:B------:R-:W-:Y:S01]  /*212b0*/  VIADD R4, R4, 0x20400 ;  /* 0x0002040004047836 */ /* 0x000fe20000000000 */
[----:B------:R-:W-:Y:S01]  /*212c0*/  R2UR UR7, R13 ;  /* 0x000000000d0772ca */ /* 0x000fe200000e0000 */
[----:B01----:R-:W-:Y:S01]  /*212d0*/  VIADD R6, R6, 0x2e830 ;  /* 0x0002e83006067836 */ /* 0x003fe20000000000 */
[----:B------:R-:W-:Y:S01]  /*212e0*/  PLOP3.LUT P0, PT, PT, PT, PT, 0x80, 0x0 ;  /* 0x000000000000781c */ /* 0x000fe20003f0f070 */
[----:B------:R-:W-:-:S12]  /*212f0*/  UIADD3.X UR5, URZ, UR37, URZ, UP0, !UPT ;  /* 0x000000253f057290 */ /* 0x000fd800087fe43f */
.L_x_6348:
        /* <DEDUP_REMOVED lines=11> */
.L_x_6337:
[----:B------:R-:W-:Y:S05]  /*213b0*/  BSYNC B0 ;  /* 0x0000000000007941 */ /* 0x000fea0003800000 */
.L_x_6336:
[----:B------:R-:W-:-:S06]  /*213c0*/  UISETP.NE.AND UP0, UPT, UR38, 0x3, UPT ;  /* 0x000000032600788c */ /* 0x000fcc000bf05270 */
[----:B------:R-:W-:-:S13]  /*213d0*/  PLOP3.LUT P0, PT, PT, PT, UP0, 0x80, 0x0 ;  /* 0x000000000000781c */ /* 0x000fda0003f0f008 */
[----:B------:R-:W-:Y:S05]  /*213e0*/  @!P0 BRA `(.L_x_6349) ;  /* 0x0000000000048947 */ /* 0x000fea0003800000 */
[----:B------:R-:W-:Y:S01]  /*213f0*/  BPT.TRAP 0x1 ;  /* 0x000000040000795c */ /* 0x000fe20000300000 */
.L_x_6349:
[----:B------:R-:W2:Y:S01]  /*21400*/  LDL R5, [R1+0x4] ;  /* 0x0000040001057983 */ /* 0x000ea20000100800 */
[----:B------:R-:W-:Y:S01]  /*21410*/  IMAD.U32 R3, RZ, RZ, UR39 ;  /* 0x00000027ff037e24 */ /* 0x000fe2000f8e00ff */
[----:B------:R-:W-:Y:S01]  /*21420*/  LOP3.LUT R4, R8, 0x1, RZ, 0x3c, !PT ;  /* 0x0000000108047812 */ /* 0x000fe200078e3cff */
[----:B------:R-:W-:Y:S03]  /*21430*/  BSSY B0, `(.L_x_6350) ;  /* 0x0000006000007945 */ /* 0x000fe60003800000 */
[----:B------:R-:W-:Y:S02]  /*21440*/  ISETP.NE.AND P1, PT, R3, 0x3, PT ;  /* 0x000000030300780c */ /* 0x000fe40003f25270 */
[----:B------:R-:W-:Y:S01]  /*21450*/  SHF.L.U32 R4, R4, 0x1f, RZ ;  /* 0x0000001f04047819 */ /* 0x000fe200000006ff */
[----:B--2---:R-:W-:-:S04]  /*21460*/  IMAD R3, R0, 0x8, R5 ;  /* 0x0000000800037824 */ /* 0x004fc800078e0205 */
[----:B------:R-:W1:Y:S02]  /*21470*/  SYNCS.PHASECHK.TRANS64.TRYWAIT P0, [R3+URZ+0x2e870], R4 ;  /* 0x02e87004030075a7 */ /* 0x000e64000800017f */
[----:B-1----:R-:W-:Y:S05]  /*21480*/  @!P0 BRA `(.L_x_6351) ;  /* 0x0000005000c88947 */ /* 0x002fea0003800000 */
.L_x_6499:
[----:B------:R-:W-:Y:S05]  /*21490*/  BSYNC B0 ;  /* 0x0000000000007941 */ /* 0x000fea0003800000 */
.L_x_6350:
[----:B------:R-:W-:Y:S05]  /*214a0*/  @!P1 BRA `(.L_x_6352) ;  /* 0x0000000000049947 */ /* 0x000fea0003800000 */
[----:B------:R-:W-:Y:S01]  /*214b0*/  BPT.TRAP 0x1 ;  /* 0x000000040000795c */ /* 0x000fe20000300000 */
.L_x_6352:
[----:B-1----:R-:W-:Y:S01]  /*214c0*/  SHF.L.U32 R4, R8, 0x1f, RZ ;  /* 0x0000001f08047819 */ /* 0x002fe200000006ff */
[----:B------:R-:W-:-:S03]  /*214d0*/  IMAD R0, R0, 0x7000, RZ ;  /* 0x0000700000007824 */ /* 0x000fc600078e02ff */
[----:B------:R-:W1:Y:S02]  /*214e0*/  SYNCS.PHASECHK.TRANS64.TRYWAIT P0, [R3+URZ+0x2e860], R4 ;  /* 0x02e86004030075a7 */ /* 0x000e64000800017f */
[----:B-1----:R-:W-:Y:S05]  /*214f0*/  @!P0 BRA `(.L_x_6353) ;  /* 0x0000005000c08947 */ /* 0x002fea0003800000 */
.L_x_6500:
[----:B------:R-:W2:Y:S04]  /*21500*/  LDL R12, [R1+0x34] ;  /* 0x00003400010c7983 */ /* 0x000ea80000100800 */
[----:B------:R-:W3:Y:S04]  /*21510*/  LDL R13, [R1+0x8] ;  /* 0x00000800010d7983 */ /* 0x000ee80000100800 */
[----:B------:R4:W-:Y:S04]  /*21520*/  STL [R1+0xd0], R16 ;  /* 0x0000d01001007387 */ /* 0x0009e80000100800 */
[----:B----4-:R-:W4:Y:S04]  /*21530*/  LDL R16, [R1+0x10] ;  /* 0x0000100001107983 */ /* 0x010f280000100800 */
[----:B------:R1:W-:Y:S04]  /*21540*/  STL [R1+0xcc], R3 ;  /* 0x0000cc0301007387 */ /* 0x0003e80000100800 */
[----:B-1----:R-:W2:Y:S04]  /*21550*/  LDL R3, [R1+0x4] ;  /* 0x0000040001037983 */ /* 0x002ea80000100800 */
[----:B------:R1:W-:Y:S04]  /*21560*/  STL [R1+0xc8], R2 ;  /* 0x0000c80201007387 */ /* 0x0003e80000100800 */
[----:B-1----:R-:W3:Y:S01]  /*21570*/  LDL R2, [R1+0xc] ;  /* 0x00000c0001027983 */ /* 0x002ee20000100800 */
[----:B------:R-:W-:Y:S05]  /*21580*/  WARPSYNC.ALL ;  /* 0x0000000000007948 */ /* 0x000fea0003800000 */
[----:B----4-:R-:W-:-:S05]  /*21590*/  LOP3.LUT R4, R0, R16, RZ, 0xfc, !PT ;  /* 0x0000001000047212 */ /* 0x010fca00078efcff */
[C---:B--2---:R-:W-:Y:S01]  /*215a0*/  IMAD.IADD R4, R3.reuse, 0x1, R4 ;  /* 0x0000000103047824 */ /* 0x044fe200078e0204 */
[----:B------:R-:W-:-:S05]  /*215b0*/  IADD3 R17, R3, R12, R0 ;  /* 0x0000000c03117210 */ /* 0x000fca0007ffe000 */
[----:B------:R-:W1:Y:S01]  /*215c0*/  LDSM.16.MT88.4 R4, [R4+0xe400] ;  /* 0x00e400000404783b */ /* 0x000e620000004200 */
[----:B---3--:R-:W-:-:S04]  /*215d0*/  LOP3.LUT R12, R0, R2, RZ, 0xfc, !PT ;  /* 0x00000002000c7212 */ /* 0x008fc800078efcff */
[----:B------:R-:W-:Y:S02]  /*215e0*/  IADD3 R12, R13, R12, RZ ;  /* 0x0000000c0d0c7210 */ /* 0x000fe40007ffe0ff */
[C-C-:B-1----:R-:W-:Y:S02]  /*215f0*/  PRMT R8, R4.reuse, 0x6420, R5.reuse ;  /* 0x0000642004087816 */ /* 0x142fe40000000005 */
[----:B0-----:R-:W-:Y:S02]  /*21600*/  PRMT R9, R4, 0x7531, R5 ;  /* 0x0000753104097816 */ /* 0x001fe40000000005 */
[C-C-:B------:R-:W-:Y:S02]  /*21610*/  PRMT R10, R6.reuse, 0x6420, R7.reuse ;  /* 0x00006420060a7816 */ /* 0x140fe40000000007 */
[----:B------:R-:W-:Y:S02]  /*21620*/  PRMT R11, R6, 0x7531, R7 ;  /* 0x00007531060b7816 */ /* 0x000fe40000000007 */
[----:B------:R-:W0:Y:S04]  /*21630*/  LDSM.16.MT88.4 R4, [R17+0xe400] ;  /* 0x00e400001104783b */ /* 0x000e280000004200 */
[----:B------:R0:W-:Y:S02]  /*21640*/  STSM.16.M88.4 [R12], R8 ;  /* 0x000000080c007844 */ /* 0x0001e40000000200 */
[----:B0-----:R-:W-:-:S02]  /*21650*/  PRMT R8, R4, 0x6420, R5 ;  /* 0x0000642004087816 */ /* 0x001fc40000000005 */
[----:B------:R-:W-:Y:S02]  /*21660*/  PRMT R9, R4, 0x7531, R5 ;  /* 0x0000753104097816 */ /* 0x000fe40000000005 */
[----:B------:R-:W-:Y:S02]  /*21670*/  LOP3.LUT R4, R0, 0x800, R2, 0xfe, !PT ;  /* 0x0000080000047812 */ /* 0x000fe400078efe02 */
[C-C-:B------:R-:W-:Y:S02]  /*21680*/  PRMT R10, R6.reuse, 0x6420, R7.reuse ;  /* 0x00006420060a7816 */ /* 0x140fe40000000007 */
[----:B------:R-:W-:Y:S01]  /*21690*/  PRMT R11, R6, 0x7531, R7 ;  /* 0x00007531060b7816 */ /* 0x000fe20000000007 */
[----:B------:R-:W-:-:S05]  /*216a0*/  IMAD.IADD R4, R13, 0x1, R4 ;  /* 0x000000010d047824 */ /* 0x000fca00078e0204 */
[----:B------:R0:W-:Y:S02]  /*216b0*/  STSM.16.M88.4 [R4], R8 ;  /* 0x0000000804007844 */ /* 0x0001e40000000200 */
[----:B0-----:R-:W-:Y:S02]  /*216c0*/  VIADD R8, R0, 0x1000 ;  /* 0x0000100000087836 */ /* 0x001fe40000000000 */
[----:B------:R-:W-:-:S03]  /*216d0*/  IMAD.MOV.U32 R11, RZ, RZ, R13 ;  /* 0x000000ffff0b7224 */ /* 0x000fc600078e000d */
        /* <DEDUP_REMOVED lines=8> */
[----:B------:R-:W-:Y:S02]  /*21760*/  PRMT R15, R6, 0x7531, R7 ;  /* 0x00007531060f7816 */ /* 0x000fe40000000007 */
[----:B------:R-:W0:Y:S04]  /*21770*/  LDSM.16.MT88.4 R4, [R17+0xf400] ;  /* 0x00f400001104783b */ /* 0x000e280000004200 */
[----:B------:R1:W-:Y:S04]  /*21780*/  STSM.16.M88.4 [R8], R12 ;  /* 0x0000000c08007844 */ /* 0x0003e80000000200 */
[----:B-1----:R-:W2:Y:S01]  /*21790*/  LDL R14, [R1+0x4c] ;  /* 0x00004c00010e7983 */ /* 0x002ea20000100800 */
[----:B------:R-:W-:Y:S01]  /*217a0*/  IMAD.MOV.U32 R15, RZ, RZ, R11 ;  /* 0x000000ffff0f7224 */ /* 0x000fe200078e000b */
[----:B0-----:R-:W-:-:S02]  /*217b0*/  PRMT R8, R4, 0x6420, R5 ;  /* 0x0000642004087816 */ /* 0x001fc40000000005 */
[----:B------:R-:W-:Y:S02]  /*217c0*/  PRMT R9, R4, 0x7531, R5 ;  /* 0x0000753104097816 */ /* 0x000fe40000000005 */
[C-C-:B------:R-:W-:Y:S02]  /*217d0*/  PRMT R10, R6.reuse, 0x6420, R7.reuse ;  /* 0x00006420060a7816 */ /* 0x140fe40000000007 */
[----:B------:R-:W-:Y:S02]  /*217e0*/  PRMT R11, R6, 0x7531, R7 ;  /* 0x00007531060b7816 */ /* 0x000fe40000000007 */
[----:B--2---:R-:W-:-:S05]  /*217f0*/  IADD3 R4, R15, R14, R0 ;  /* 0x0000000e0f047210 */ /* 0x004fca0007ffe000 */
[----:B------:R0:W-:Y:S02]  /*21800*/  STSM.16.M88.4 [R4], R8 ;  /* 0x0000000804007844 */ /* 0x0001e40000000200 */
[----:B0-----:R-:W-:Y:S01]  /*21810*/  VIADD R8, R0, 0x2000 ;  /* 0x0000200000087836 */ /* 0x001fe20000000000 */
[----:B------:R-:W-:-:S04]  /*21820*/  MOV R11, R15 ;  /* 0x0000000f000b7202 */ /* 0x000fc80000000f00 */
        /* <DEDUP_REMOVED lines=19> */
[----:B0-----:R-:W-:Y:S02]  /*21960*/  VIADD R8, R0, 0x3000 ;  /* 0x0000300000087836 */ /* 0x001fe40000000000 */
[----:B------:R-:W-:-:S03]  /*21970*/  IMAD.MOV.U32 R11, RZ, RZ, R15 ;  /* 0x000000ffff0b7224 */ /* 0x000fc600078e000f */
[C---:B------:R-:W-:Y:S02]  /*21980*/  LOP3.LUT R4, R8.reuse, R16, RZ, 0xfc, !PT ;  /* 0x0000001008047212 */ /* 0x040fe400078efcff */
[----:B------:R-:W-:Y:S02]  /*21990*/  LOP3.LUT R8, R8, R2, RZ, 0xfc, !PT ;  /* 0x0000000208087212 */ /* 0x000fe400078efcff */
[----:B------:R-:W-:-:S03]  /*219a0*/  IADD3 R4, R3, R4, RZ ;  /* 0x0000000403047210 */ /* 0x000fc60007ffe0ff */
[----:B------:R-:W-:-:S03]  /*219b0*/  IMAD.IADD R8, R11, 0x1, R8 ;  /* 0x000000010b087824 */ /* 0x000fc600078e0208 */
        /* <DEDUP_REMOVED lines=29> */
[----:B------:R-:W-:-:S02]  /*21b90*/  MOV R15, R11 ;  /* 0x0000000b000f7202 */ /* 0x000fc40000000f00 */
[C-C-:B0-----:R-:W-:Y:S02]  /*21ba0*/  PRMT R8, R4.reuse, 0x6420, R5.reuse ;  /* 0x0000642004087816 */ /* 0x141fe40000000005 */
        /* <DEDUP_REMOVED lines=26> */
[----:B0-----:R-:W-:Y:S01]  /*21d50*/  IADD3 R8, R0, 0x6000, RZ ;  /* 0x0000600000087810 */ /* 0x001fe20007ffe0ff */
[----:B------:R-:W-:-:S03]  /*21d60*/  IMAD.MOV.U32 R11, RZ, RZ, R15 ;  /* 0x000000ffff0b7224 */ /* 0x000fc600078e000f */
[C---:B------:R-:W-:Y:S02]  /*21d70*/  LOP3.LUT R4, R8.reuse, R16, RZ, 0xfc, !PT ;  /* 0x0000001008047212 */ /* 0x040fe400078efcff */
[----:B------:R-:W-:Y:S01]  /*21d80*/  LOP3.LUT R8, R8, R2, RZ, 0xfc, !PT ;  /* 0x0000000208087212 */ /* 0x000fe200078efcff */
[----:B------:R0:W5:Y:S02]  /*21d90*/  LDL.LU R16, [R1+0xd0] ;  /* 0x0000d00001107983 */ /* 0x0001640000300800 */
[----:B------:R-:W-:Y:S02]  /*21da0*/  IMAD.IADD R4, R3, 0x1, R4 ;  /* 0x0000000103047824 */ /* 0x000fe400078e0204 */
[----:B------:R0:W5:Y:S04]  /*21db0*/  LDL.LU R3, [R1+0xcc] ;  /* 0x0000cc0001037983 */ /* 0x0001680000300800 */
[----:B------:R-:W1:Y:S04]  /*21dc0*/  LDSM.16.MT88.4 R4, [R4+0xe400] ;  /* 0x00e400000404783b */ /* 0x000e680000004200 */
[----:B------:R0:W5:Y:S01]  /*21dd0*/  LDL.LU R2, [R1+0xc8] ;  /* 0x0000c80001027983 */ /* 0x0001620000300800 */
[----:B-1----:R-:W-:-:S02]  /*21de0*/  PRMT R12, R4, 0x6420, R5 ;  /* 0x00006420040c7816 */ /* 0x002fc40000000005 */
[----:B------:R-:W-:Y:S02]  /*21df0*/  PRMT R13, R4, 0x7531, R5 ;  /* 0x00007531040d7816 */ /* 0x000fe40000000005 */
[C-C-:B------:R-:W-:Y:S02]  /*21e00*/  PRMT R14, R6.reuse, 0x6420, R7.reuse ;  /* 0x00006420060e7816 */ /* 0x140fe40000000007 */
[----:B------:R-:W-:Y:S02]  /*21e10*/  PRMT R15, R6, 0x7531, R7 ;  /* 0x00007531060f7816 */ /* 0x000fe40000000007 */
[----:B------:R1:W2:Y:S02]  /*21e20*/  LDSM.16.MT88.4 R4, [R17+0x14400] ;  /* 0x014400001104783b */ /* 0x0002a40000004200 */
[----:B-1----:R-:W-:-:S04]  /*21e30*/  IMAD.MOV.U32 R17, RZ, RZ, R11 ;  /* 0x000000ffff117224 */ /* 0x002fc800078e000b */
[----:B------:R-:W-:-:S05]  /*21e40*/  IMAD.IADD R8, R17, 0x1, R8 ;  /* 0x0000000111087824 */ /* 0x000fca00078e0208 */
[----:B------:R1:W-:Y:S04]  /*21e50*/  STSM.16.M88.4 [R8], R12 ;  /* 0x0000000c08007844 */ /* 0x0003e80000000200 */
[----:B-1----:R-:W3:Y:S01]  /*21e60*/  LDL R15, [R1+0x38] ;  /* 0x00003800010f7983 */ /* 0x002ee20000100800 */
[C-C-:B--2---:R-:W-:Y:S02]  /*21e70*/  PRMT R8, R4.reuse, 0x6420, R5.reuse ;  /* 0x0000642004087816 */ /* 0x144fe40000000005 */
[----:B------:R-:W-:Y:S02]  /*21e80*/  PRMT R9, R4, 0x7531, R5 ;  /* 0x0000753104097816 */ /* 0x000fe40000000005 */
[C-C-:B------:R-:W-:Y:S02]  /*21e90*/  PRMT R10, R6.reuse, 0x6420, R7.reuse ;  /* 0x00006420060a7816 */ /* 0x140fe40000000007 */
[----:B------:R-:W-:-:S02]  /*21ea0*/  PRMT R11, R6, 0x7531, R7 ;  /* 0x00007531060b7816 */ /* 0x000fc40000000007 */
[----:B---3--:R-:W-:-:S05]  /*21eb0*/  IADD3 R0, R17, R15, R0 ;  /* 0x0000000f11007210 */ /* 0x008fca0007ffe000 */
        /* <DEDUP_REMOVED lines=9> */
.L_x_6354:
        /* <DEDUP_REMOVED lines=12> */
[----:B--2---:R-:W-:Y:S05]  /*22010*/  @P0 BRA `(.L_x_6355) ;  /* 0xffffffec00100947 */ /* 0x004fea000383ffff */
.L_x_6335:
[----:B------:R-:W0:Y:S01]  /*22020*/  S2R R3, SR_TID.X ;  /* 0x0000000000037919 */ /* 0x000e220000002100 */
[----:B------:R-:W-:Y:S01]  /*22030*/  BSSY B0, `(.L_x_6356) ;  /* 0x0000010000007945 */ /* 0x000fe20003800000 */
[----:B0-----:R-:W-:-:S04]  /*22040*/  LOP3.LUT R3, R3, 0x7f, RZ, 0xc0, !PT ;  /* 0x0000007f03037812 */ /* 0x001fc800078ec0ff */
[----:B------:R-:W-:-:S13]  /*22050*/  ISETP.NE.AND P0, PT, R3, RZ, PT ;  /* 0x000000ff0300720c */ /* 0x000fda0003f05270 */
[----:B------:R-:W-:Y:S05]  /*22060*/  @P0 BRA `(.L_x_6357) ;  /* 0x0000000000300947 */ /* 0x000fea0003800000 */
[----:B------:R-:W0:Y:S01]  /*22070*/  S2R R2, SR_LANEID ;  /* 0x0000000000027919 */ /* 0x000e220000000000 */
[----:B------:R-:W-:Y:S02]  /*22080*/  VOTEU.ANY UR4, UPT, PT ;  /* 0x0000000000047886 */ /* 0x000fe400038e0100 */
[----:B-----5:R-:W0:Y:S08]  /*22090*/  FLO.U32 R0, UR4 ;  /* 0x0000000400007d00 */ /* 0x020e3000080e0000 */
[----:B------:R-:W1:Y:S01]  /*220a0*/  POPC R16, UR4 ;  /* 0x0000000400107d09 */ /* 0x000e620008000000 */
[----:B0-----:R-:W-:-:S02]  /*220b0*/  ISETP.EQ.U32.AND P1, PT, R0, R2, PT ;  /* 0x000000020000720c */ /* 0x001fc40003f22070 */
[----:B------:R-:W1:Y:S11]  /*220c0*/  LDC.64 R2, c[0x0][0xc60] ;  /* 0x00031800ff027b82 */ /* 0x000e760000000a00 */
[----:B-1----:R-:W2:Y:S04]  /*220d0*/  @P1 ATOMG.E.ADD.STRONG.GPU PT, R16, desc[UR60][R2.64], R16 ;  /* 0x00000010021019a8 */ /* 0x002ea800081ee1fc */
[----:B--2---:R0:W1:Y:S02]  /*220e0*/  SHFL.IDX PT, R16, R16, R0, 0x1f ;  /* 0x00001f0010107589 */ /* 0x00406400000e0000 */
[----:B0-----:R-:W0:Y:S02]  /*220f0*/  S2R R0, SR_LTMASK ;  /* 0x0000000000007919 */ /* 0x001e240000003900 */
[----:B0-----:R-:W-:-:S06]  /*22100*/  LOP3.LUT R0, R0, UR4, RZ, 0xc0, !PT ;  /* 0x0000000400007c12 */ /* 0x001fcc000f8ec0ff */
[----:B------:R-:W1:Y:S02]  /*22110*/  POPC R0, R0 ;  /* 0x0000000000007309 */ /* 0x000e640000000000 */
[----:B-1----:R-:W-:-:S07]  /*22120*/  IADD3 R16, R16, UR40, R0 ;  /* 0x0000002810107c10 */ /* 0x002fce000fffe000 */
.L_x_6357:
[----:B------:R-:W-:Y:S05]  /*22130*/  BSYNC B0 ;  /* 0x0000000000007941 */ /* 0x000fea0003800000 */
.L_x_6356:
[----:B------:R-:W-:-:S06]  /*22140*/  UISETP.NE.AND UP0, UPT, UR38, 0x3, UPT ;  /* 0x000000032600788c */ /* 0x000fcc000bf05270 */
[----:B------:R-:W-:-:S13]  /*22150*/  PLOP3.LUT P1, PT, PT, PT, UP0, 0x80, 0x0 ;  /* 0x000000000000781c */ /* 0x000fda0003f2f008 */
[----:B------:R-:W-:Y:S05]  /*22160*/  @!P1 BRA `(.L_x_6358) ;  /* 0x0000000000049947 */ /* 0x000fea0003800000 */
[----:B------:R-:W-:Y:S01]  /*22170*/  BPT.TRAP 0x1 ;  /* 0x000000040000795c */ /* 0x000fe20000300000 */
.L_x_6358:
[----:B------:R-:W2:Y:S04]  /*22180*/  LDL R2, [R1+0x1c] ;  /* 0x00001c0001027983 */ /* 0x000ea80000100800 */
[----:B------:R-:W3:Y:S04]  /*22190*/  LDL R4, [R1+0x4] ;  /* 0x0000040001047983 */ /* 0x000ee80000100800 */
[----:B------:R-:W3:Y:S01]  /*221a0*/  LDL R3, [R1+0x14] ;  /* 0x0000140001037983 */ /* 0x000ee20000100800 */
[----:B-----5:R-:W-:Y:S01]  /*221b0*/  IMAD.U32 R0, RZ, RZ, UR39 ;  /* 0x00000027ff007e24 */ /* 0x020fe2000f8e00ff */
[----:B------:R-:W-:Y:S04]  /*221c0*/  BSSY B0, `(.L_x_6359) ;  /* 0x0000007000007945 */ /* 0x000fe80003800000 */
[----:B------:R-:W-:-:S02]  /*221d0*/  ISETP.NE.AND P2, PT, R0, 0x3, PT ;  /* 0x000000030000780c */ /* 0x000fc40003f45270 */
[----:B--2---:R-:W-:-:S04]  /*221e0*/  LOP3.LUT R2, R2, 0x1, RZ, 0x3c, !PT ;  /* 0x0000000102027812 */ /* 0x004fc800078e3cff */
[----:B------:R-:W-:Y:S02]  /*221f0*/  SHF.L.U32 R2, R2, 0x1f, RZ ;  /* 0x0000001f02027819 */ /* 0x000fe400000006ff */
[----:B---3--:R-:W-:-:S04]  /*22200*/  LEA R0, R3, R4, 0x3 ;  /* 0x0000000403007211 */ /* 0x008fc800078e18ff */
[----:B------:R-:W0:Y:S02]  /*22210*/  SYNCS.PHASECHK.TRANS64.TRYWAIT P1, [R0+URZ+0x2e870], R2 ;  /* 0x02e87002000075a7 */ /* 0x000e24000802017f */
[----:B0-----:R-:W-:Y:S05]  /*22220*/  @!P1 BRA `(.L_x_6360) ;  /* 0x0000004400889947 */ /* 0x001fea0003800000 */
.L_x_6501:
[----:B------:R-:W-:Y:S05]  /*22230*/  BSYNC B0 ;  /* 0x0000000000007941 */ /* 0x000fea0003800000 */
.L_x_6359:
[----:B------:R-:W-:Y:S05]  /*22240*/  @!P2 BRA `(.L_x_6361) ;  /* 0x000000000004a947 */ /* 0x000fea0003800000 */
[----:B------:R-:W-:Y:S01]  /*22250*/  BPT.TRAP 0x1 ;  /* 0x000000040000795c */ /* 0x000fe20000300000 */
.L_x_6361:
[----:B0-----:R-:W2:Y:S02]  /*22260*/  LDL R2, [R1+0x1c] ;  /* 0x00001c0001027983 */ /* 0x001ea40000100800 */
[----:B--2---:R-:W-:-:S04]  /*22270*/  SHF.L.U32 R2, R2, 0x1f, RZ ;  /* 0x0000001f02027819 */ /* 0x004fc800000006ff */
[----:B------:R-:W0:Y:S02]  /*22280*/  SYNCS.PHASECHK.TRANS64.TRYWAIT P1, [R0+URZ+0x2e860], R2 ;  /* 0x02e86002000075a7 */ /* 0x000e24000802017f */
[----:B0-----:R-:W-:Y:S05]  /*22290*/  @!P1 BRA `(.L_x_6362) ;  /* 0x0000004400809947 */ /* 0x001fea0003800000 */
.L_x_6502:
[----:B------:R-:W2:Y:S04]  /*222a0*/  LDL R12, [R1+0x34] ;  /* 0x00003400010c7983 */ /* 0x000ea80000100800 */
[----:B------:R1:W-:Y:S04]  /*222b0*/  STL [R1+0xd0], R19 ;  /* 0x0000d01301007387 */ /* 0x0003e80000100800 */
[----:B-1----:R-:W3:Y:S04]  /*222c0*/  LDL R19, [R1+0x10] ;  /* 0x0000100001137983 */ /* 0x002ee80000100800 */
[----:B------:R1:W-:Y:S04]  /*222d0*/  STL [R1+0xcc], R16 ;  /* 0x0000cc1001007387 */ /* 0x0003e80000100800 */
[----:B-1----:R-:W2:Y:S04]  /*222e0*/  LDL R16, [R1+0x4] ;  /* 0x0000040001107983 */ /* 0x002ea80000100800 */
[----:B------:R0:W-:Y:S04]  /*222f0*/  STL [R1+0xc8], R0 ;  /* 0x0000c80001007387 */ /* 0x0001e80000100800 */
[----:B0-----:R-:W4:Y:S04]  /*22300*/  LDL R0, [R1+0xc] ;  /* 0x00000c0001007983 */ /* 0x001f280000100800 */
[----:B------:R-:W4:Y:S04]  /*22310*/  LDL.LU R18, [R1+0x8] ;  /* 0x0000080001127983 */ /* 0x000f280000300800 */
[----:B------:R-:W3:Y:S01]  /*22320*/  LDL R17, [R1+0x14] ;  /* 0x0000140001117983 */ /* 0x000ee20000100800 */
[----:B------:R-:W-:Y:S05]  /*22330*/  WARPSYNC.ALL ;  /* 0x0000000000007948 */ /* 0x000fea0003800000 */
[----:B---3--:R-:W-:-:S05]  /*22340*/  IMAD R3, R17, 0x7000, RZ ;  /* 0x0000700011037824 */ /* 0x008fca00078e02ff */
[C---:B------:R-:W-:Y:S02]  /*22350*/  LOP3.LUT R4, R3.reuse, R19, RZ, 0xfc, !PT ;  /* 0x0000001303047212 */ /* 0x040fe400078efcff */
[C---:B--2---:R-:W-:Y:S02]  /*22360*/  IADD3 R2, R16.reuse, R12, R3 ;  /* 0x0000000c10027210 */ /* 0x044fe40007ffe003 */
[----:B----4-:R-:W-:Y:S01]  /*22370*/  LOP3.LUT R12, R3, R0, RZ, 0xfc, !PT ;  /* 0x00000000030c7212 */ /* 0x010fe200078efcff */
[----:B------:R-:W-:-:S04]  /*22380*/  IMAD.IADD R4, R16, 0x1, R4 ;  /* 0x0000000110047824 */ /* 0x000fc800078e0204 */
[----:B------:R-:W-:Y:S02]  /*22390*/  IMAD.IADD R12, R18, 0x1, R12 ;  /* 0x00000001120c7824 */ /* 0x000fe400078e020c */
[----:B------:R-:W0:Y:S02]  /*223a0*/  LDSM.16.MT88.4 R4, [R4+0xe400] ;  /* 0x00e400000404783b */ /* 0x000e240000004200 */
[C-C-:B0-----:R-:W-:Y:S02]  /*223b0*/  PRMT R8, R4.reuse, 0x6420, R5.reuse ;  /* 0x0000642004087816 */ /* 0x141fe40000000005 */
[----:B------:R-:W-:Y:S02]  /*223c0*/  PRMT R9, R4, 0x7531, R5 ;  /* 0x0000753104097816 */ /* 0x000fe40000000005 */
[C-C-:B------:R-:W-:Y:S02]  /*223d0*/  PRMT R10, R6.reuse, 0x6420, R7.reuse ;  /* 0x00006420060a7816 */ /* 0x140fe40000000007 */
[----:B------:R-:W-:-:S02]  /*223e0*/  PRMT R11, R6, 0x7531, R7 ;  /* 0x00007531060b7816 */ /* 0x000fc40000000007 */
[----:B------:R-:W0:Y:S04]  /*223f0*/  LDSM.16.MT88.4 R4, [R2+0xe400] ;  /* 0x00e400000204783b */ /* 0x000e280000004200 */
[----:B------:R0:W-:Y:S02]  /*22400*/  STSM.16.M88.4 [R12], R8 ;  /* 0x000000080c007844 */ /* 0x0001e40000000200 */
[C-C-:B0-----:R-:W-:Y:S02]  /*22410*/  PRMT R8, R4.reuse, 0x6420, R5.reuse ;  /* 0x0000642004087816 */ /* 0x141fe40000000005 */
[----:B------:R-:W-:Y:S02]  /*22420*/  PRMT R9, R4, 0x7531, R5 ;  /* 0x0000753104097816 */ /* 0x000fe40000000005 */
[----:B------:R-:W-:-:S02]  /*22430*/  LOP3.LUT R4, R3, 0x800, R0, 0xfe, !PT ;  /* 0x0000080003047812 */ /* 0x000fc400078efe00 */
[C-C-:B------:R-:W-:Y:S02]  /*22440*/  PRMT R10, R6.reuse, 0x6420, R7.reuse ;  /* 0x00006420060a7816 */ /* 0x140fe40000000007 */
[----:B------:R-:W-:Y:S01]  /*22450*/  PRMT R11, R6, 0x7531, R7 ;  /* 0x00007531060b7816 */ /* 0x000fe20000000007 */
[----:B------:R-:W-:-:S05]  /*22460*/  IMAD.IADD R4, R18, 0x1, R4 ;  /* 0x0000000112047824 */ /* 0x000fca00078e0204 */
        /* <DEDUP_REMOVED lines=14> */
[----:B0-----:R-:W-:-:S02]  /*22550*/  PRMT R8, R4, 0x6420, R5 ;  /* 0x0000642004087816 */ /* 0x001fc40000000005 */
[----:B------:R-:W-:Y:S02]  /*22560*/  PRMT R9, R4, 0x7531, R5 ;  /* 0x0000753104097816 */ /* 0x000fe40000000005 */
[C-C-:B------:R-:W-:Y:S02]  /*22570*/  PRMT R10, R6.reuse, 0x6420, R7.reuse ;  /* 0x00006420060a7816 */ /* 0x140fe40000000007 */
[----:B------:R-:W-:Y:S02]  /*22580*/  PRMT R11, R6, 0x7531, R7 ;  /* 0x00007531060b7816 */ /* 0x000fe40000000007 */
[----:B--2---:R-:W-:-:S05]  /*22590*/  IADD3 R4, R18, R15, R3 ;  /* 0x0000000f12047210 */ /* 0x004fca0007ffe003 */
[----:B------:R0:W-:Y:S02]  /*225a0*/  STSM.16.M88.4 [R4], R8 ;  /* 0x0000000804007844 */ /* 0x0001e40000000200 */
[----:B0-----:R-:W-:-:S04]  /*225b0*/  IADD3 R8, R3, 0x2000, RZ ;  /* 0x0000200003087810 */ /* 0x001fc80007ffe0ff */
        /* <DEDUP_REMOVED lines=78> */
[----:B------:R0:W5:Y:S01]  /*22aa0*/  LDL.LU R19, [R1+0xd0] ;  /* 0x0000d00001137983 */ /* 0x0001620000300800 */
[----:B------:R-:W-:Y:S02]  /*22ab0*/  LOP3.LUT R8, R8, R0, RZ, 0xfc, !PT ;  /* 0x0000000008087212 */ /* 0x000fe400078efcff */
[----:B------:R-:W-:Y:S02]  /*22ac0*/  IMAD.IADD R4, R16, 0x1, R4 ;  /* 0x0000000110047824 */ /* 0x000fe400078e0204 */
[----:B------:R0:W5:Y:S04]  /*22ad0*/  LDL.LU R16, [R1+0xcc] ;  /* 0x0000cc0001107983 */ /* 0x0001680000300800 */
[----:B------:R0:W5:Y:S04]  /*22ae0*/  LDL.LU R0, [R1+0xc8] ;  /* 0x0000c80001007983 */ /* 0x0001680000300800 */
[----:B------:R-:W1:Y:S01]  /*22af0*/  LDSM.16.MT88.4 R4, [R4+0xe400] ;  /* 0x00e400000404783b */ /* 0x000e620000004200 */
[----:B---3--:R-:W-:-:S02]  /*22b00*/  IADD3 R12, R18, R15, R3 ;  /* 0x0000000f120c7210 */ /* 0x008fc40007ffe003 */
[----:B------:R-:W-:Y:S02]  /*22b10*/  IADD3 R3, R18, R8, RZ ;  /* 0x0000000812037210 */ /* 0x000fe40007ffe0ff */
[C-C-:B-1----:R-:W-:Y:S02]  /*22b20*/  PRMT R8, R4.reuse, 0x6420, R5.reuse ;  /* 0x0000642004087816 */ /* 0x142fe40000000005 */
[----:B------:R-:W-:Y:S02]  /*22b30*/  PRMT R9, R4, 0x7531, R5 ;  /* 0x0000753104097816 */ /* 0x000fe40000000005 */
[C-C-:B------:R-:W-:Y:S02]  /*22b40*/  PRMT R10, R6.reuse, 0x6420, R7.reuse ;  /* 0x00006420060a7816 */ /* 0x140fe40000000007 */
[----:B------:R-:W-:Y:S02]  /*22b50*/  PRMT R11, R6, 0x7531, R7 ;  /* 0x00007531060b7816 */ /* 0x000fe40000000007 */
[----:B------:R-:W1:Y:S04]  /*22b60*/  LDSM.16.MT88.4 R4, [R2+0x14400] ;  /* 0x014400000204783b */ /* 0x000e680000004200 */
[----:B------:R1:W-:Y:S02]  /*22b70*/  STSM.16.M88.4 [R3], R8 ;  /* 0x0000000803007844 */ /* 0x0003e40000000200 */
        /* <DEDUP_REMOVED lines=13> */
.L_x_6363:
[----:B------:R-:W2:Y:S01]  /*22c50*/  LDL.LU R3, [R1+0x1c] ;  /* 0x00001c0001037983 */ /* 0x000ea20000300800 */
[----:B-1---5:R1:W-:Y:S02]  /*22c60*/  SYNCS.ARRIVE.TRANS64.A1T0 RZ, [R0+URZ+0x2e850], RZ ;  /* 0x02e850ff00ff79a7 */ /* 0x0223e4000810003f */
[----:B-1----:R-:W-:-:S05]  /*22c70*/  @!P0 VIADD R0, R0, 0x2e880 ;  /* 0x0002e88000008836 */ /* 0x002fca0000000000 */
[----:B------:R-:W-:Y:S01]  /*22c80*/  @!P0 PRMT R0, RZ, 0x654, R0 ;  /* 0x00000654ff008816 */ /* 0x000fe20000000000 */
[----:B------:R-:W-:Y:S06]  /*22c90*/  BAR.SYNC.DEFER_BLOCKING 0x2, 0x80 ;  /* 0x0082000000007b1d */ /* 0x000fec0000010000 */
[----:B------:R1:W-:Y:S02]  /*22ca0*/  @!P0 SYNCS.ARRIVE.TRANS64.RED.A1T0 RZ, [R0+URZ], RZ ;  /* 0x000000ff00ff89a7 */ /* 0x0003e4000810043f */
[----:B-1----:R-:W-:-:S05]  /*22cb0*/  VIADD R0, R17, 0x1 ;  /* 0x0000000111007836 */ /* 0x002fca0000000000 */
[----:B------:R-:W-:-:S04]  /*22cc0*/  ISETP.NE.AND P0, PT, R0, 0x2, PT ;  /* 0x000000020000780c */ /* 0x000fc80003f05270 */
[----:B------:R-:W-:Y:S02]  /*22cd0*/  SEL R2, RZ, 0x1, P0 ;  /* 0x00000001ff027807 */ /* 0x000fe40000000000 */
[----:B------:R-:W-:-:S05]  /*22ce0*/  SEL R0, R0, RZ, P0 ;  /* 0x000000ff00007207 */ /* 0x000fca0000000000 */
[----:B------:R1:W-:Y:S01]  /*22cf0*/  STL [R1+0x14], R0 ;  /* 0x0000140001007387 */ /* 0x0003e20000100800 */
[----:B--2---:R-:W-:-:S05]  /*22d00*/  LOP3.LUT R3, R3, R2, RZ, 0x3c, !PT ;  /* 0x0000000203037212 */ /* 0x004fca00078e3cff */
[----:B------:R1:W-:Y:S02]  /*22d10*/  STL [R1+0x1c], R3 ;  /* 0x00001c0301007387 */ /* 0x0003e40000100800 */
.L_x_6312:
[----:B-1----:R-:W2:Y:S02]  /*22d20*/  LDL R0, [R1+0x28] ;  /* 0x0000280001007983 */ /* 0x002ea40000100800 */
[----:B--2---:R-:W-:-:S13]  /*22d30*/  LOP3.LUT P0, RZ, R0, 0x2, RZ, 0xc0, !PT ;  /* 0x0000000200ff7812 */ /* 0x004fda000780c0ff */
[----:B------:R-:W-:Y:S05]  /*22d40*/  @!P0 BRA `(.L_x_6364) ;  /* 0x0000000000288947 */ /* 0x000fea0003800000 */
[----:B------:R-:W-:Y:S05]  /*22d50*/  WARPSYNC.ALL ;  /* 0x0000000000007948 */ /* 0x000fea0003800000 */
[----:B------:R-:W1:Y:S08]  /*22d60*/  S2UR UR5, SR_CgaCtaId ;  /* 0x00000000000579c3 */ /* 0x000e700000008800 */
[----:B------:R-:W-:Y:S06]  /*22d70*/  BAR.SYNC.DEFER_BLOCKING 0x5, 0x180 ;  /* 0x0146000000007b1d */ /* 0x000fec0000010000 */
[----:B------:R-:W-:-:S02]  /*22d80*/  UMOV UR4, 0x400 ;  /* 0x0000040000047882 */ /* 0x000fc40000000000 */
[----:B-1----:R-:W-:-:S06]  /*22d90*/  ULEA UR4, UR5, UR4, 0x18 ;  /* 0x0000000405047291 */ /* 0x002fcc000f8ec03f */
[----:B------:R-:W-:-:S05]  /*22da0*/  IMAD.U32 R0, RZ, RZ, UR4 ;  /* 0x00000004ff007e24 */ /* 0x000fca000f8e00ff */
[----:B------:R1:W2:Y:S04]  /*22db0*/  LDS.128 R16, [R0+0x2e8d0] ;  /* 0x02e8d00000107984 */ /* 0x0002a80000000c00 */
[----:B------:R1:W-:Y:S01]  /*22dc0*/  STL [R1+0x4], R0 ;  /* 0x0000040001007387 */ /* 0x0003e20000100800 */
[----:B------:R-:W-:Y:S06]  /*22dd0*/  BAR.ARV 0x4, 0x180 ;  /* 0x0106000000007b1d */ /* 0x000fec0000002000 */
[----:B------:R-:W-:Y:S05]  /*22de0*/  BRA `(.L_x_6365) ;  /* 0x0000000800547947 */ /* 0x000fea0003800000 */
.L_x_6364:
[----:B------:R-:W1:Y:S01]  /*22df0*/  S2R R0, SR_TID.X ;  /* 0x0000000000007919 */ /* 0x000e620000002100 */
[----:B------:R-:W-:Y:S01]  /*22e00*/  UMOV UR4, 0xffffffff ;  /* 0xffffffff00047882 */ /* 0x000fe20000000000 */
[----:B-1----:R-:W-:-:S04]  /*22e10*/  LOP3.LUT R7, R0, 0x1f, RZ, 0xc0, !PT ;  /* 0x0000001f00077812 */ /* 0x002fc800078ec0ff */
[----:B------:R-:W-:Y:S01]  /*22e20*/  ISETP.NE.AND P0, PT, R7, 0x1f, PT ;  /* 0x0000001f0700780c */ /* 0x000fe20003f05270 */
[----:B------:R-:W-:-:S12]  /*22e30*/  BRA.DIV UR4, `(.L_x_6366) ;  /* 0x0000003a04ac7947 */ /* 0x000fd8000b800000 */
[----:B------:R-:W-:Y:S01]  /*22e40*/  IMAD.IADD R0, R19, 0x1, R7 ;  /* 0x0000000113007824 */ /* 0x000fe200078e0207 */
[----:B------:R-:W-:-:S04]  /*22e50*/  ULDC UR4, c[0x0][0xc3c] ;  /* 0x00030f0000047ab9 */ /* 0x000fc80000000800 */
[----:B------:R-:W-:-:S13]  /*22e60*/  ISETP.GE.OR P1, PT, R0, UR4, !P0 ;  /* 0x0000000400007c0c */ /* 0x000fda000c726670 */
[----:B------:R-:W1:Y:S02]  /*22e70*/  @!P1 LDC.64 R2, c[0x0][0xc80] ;  /* 0x00032000ff029b82 */ /* 0x000e640000000a00 */
[----:B-1----:R-:W-:-:S06]  /*22e80*/  @!P1 IMAD.WIDE R2, R0, 0x4, R2 ;  /* 0x0000000400029825 */ /* 0x002fcc00078e0202 */
[----:B------:R1:W2:Y:S01]  /*22e90*/  @!P1 LDG.E R3, desc[UR60][R2.64] ;  /* 0x0000003c02039981 */ /* 0x0002a2000c1e1900 */
[C---:B------:R-:W-:Y:S02]  /*22ea0*/  ISETP.GE.U32.AND P2, PT, R7.reuse, 0x2, PT ;  /* 0x000000020700780c */ /* 0x040fe40003f46070 */
[C---:B------:R-:W-:Y:S01]  /*22eb0*/  ISETP.GE.U32.AND P3, PT, R7.reuse, 0x4, PT ;  /* 0x000000040700780c */ /* 0x040fe20003f66070 */
[----:B------:R-:W-:Y:S01]  /*22ec0*/  SHFL.IDX PT, R0, R16, RZ, 0x1f ;  /* 0x00001fff10007589 */ /* 0x000fe200000e0000 */
[C---:B------:R-:W-:Y:S02]  /*22ed0*/  ISETP.GE.U32.AND P4, PT, R7.reuse, 0x8, PT ;  /* 0x000000080700780c */ /* 0x040fe40003f86070 */
[C---:B------:R-:W-:Y:S01]  /*22ee0*/  ISETP.GE.U32.AND P5, PT, R7.reuse, 0x10, PT ;  /* 0x000000100700780c */ /* 0x040fe20003fa6070 */
[----:B------:R-:W-:Y:S01]  /*22ef0*/  SHFL.IDX PT, R6, R16, 0x1, 0x1f ;  /* 0x00201f0010067f89 */ /* 0x000fe200000e0000 */
[----:B-1----:R-:W-:Y:S02]  /*22f00*/  IMAD.MOV.U32 R2, RZ, RZ, RZ ;  /* 0x000000ffff027224 */ /* 0x002fe400078e00ff */
[----:B--2---:R-:W-:Y:S01]  /*22f10*/  @!P1 IMAD.MOV.U32 R2, RZ, RZ, R3 ;  /* 0x000000ffff029224 */ /* 0x004fe200078e0003 */
[----:B------:R-:W-:-:S04]  /*22f20*/  ISETP.NE.AND P1, PT, R7, RZ, PT ;  /* 0x000000ff0700720c */ /* 0x000fc80003f25270 */
[----:B------:R-:W1:Y:S02]  /*22f30*/  SHFL.UP PT, R3, R2, 0x1, RZ ;  /* 0x0420000002037989 */ /* 0x000e6400000e00ff */
[----:B-1----:R-:W-:-:S04]  /*22f40*/  SEL R3, R3, RZ, P1 ;  /* 0x000000ff03037207 */ /* 0x002fc80000800000 */
[----:B------:R-:W-:-:S05]  /*22f50*/  IADD3 R3, R2, R3, RZ ;  /* 0x0000000302037210 */ /* 0x000fca0007ffe0ff */
        /* <DEDUP_REMOVED lines=12> */
[----:B------:R1:W2:Y:S02]  /*23020*/  SHFL.IDX PT, R5, R3, 0x1f, 0x1f ;  /* 0x03e01f0003057f89 */ /* 0x0002a400000e0000 */
.L_x_6512:
[----:B------:R-:W-:Y:S02]  /*23030*/  ULDC UR4, c[0x0][0xc38] ;  /* 0x00030e0000047ab9 */ /* 0x000fe40000000800 */
[----:B------:R-:W-:-:S04]  /*23040*/  IMAD.U32 R16, RZ, RZ, UR4 ;  /* 0x00000004ff107e24 */ /* 0x000fc8000f8e00ff */
[----:B--2---:R-:W-:-:S04]  /*23050*/  IMAD R5, R5, R16, RZ ;  /* 0x0000001005057224 */ /* 0x004fc800078e02ff */
[----:B------:R-:W-:Y:S01]  /*23060*/  IMAD.IADD R4, R6, 0x1, R5 ;  /* 0x0000000106047824 */ /* 0x000fe200078e0205 */
[----:B------:R-:W-:-:S04]  /*23070*/  MOV R6, R3 ;  /* 0x0000000300067202 */ /* 0x000fc80000000f00 */
[----:B------:R-:W-:-:S13]  /*23080*/  ISETP.GT.AND P6, PT, R4, R0, PT ;  /* 0x000000000400720c */ /* 0x000fda0003fc4270 */
[----:B------:R-:W-:Y:S05]  /*23090*/  @P6 BRA `(.L_x_6367) ;  /* 0x0000000000a06947 */ /* 0x000fea0003800000 */
.L_x_6372:
[----:B------:R-:W2:Y:S01]  /*230a0*/  LDC R2, c[0x0][0xc3c] ;  /* 0x00030f00ff027b82 */ /* 0x000ea20000000800 */
[----:B------:R-:W-:-:S05]  /*230b0*/  VIADD R19, R19, 0x1f ;  /* 0x0000001f13137836 */ /* 0x000fca0000000000 */
[----:B--2---:R-:W-:-:S13]  /*230c0*/  ISETP.GE.AND P6, PT, R19, R2, PT ;  /* 0x000000021300720c */ /* 0x004fda0003fc6270 */
[----:B------:R-:W-:Y:S05]  /*230d0*/  @P6 BRA `(.L_x_6368) ;  /* 0x00000004004c6947 */ /* 0x000fea0003800000 */
[----:B-1----:R-:W1:Y:S01]  /*230e0*/  S2R R3, SR_TID.X ;  /* 0x0000000000037919 */ /* 0x002e620000002100 */
        /* <DEDUP_REMOVED lines=9> */
.L_x_6370:
[----:B------:R-:W-:Y:S05]  /*23180*/  BSYNC B0 ;  /* 0x0000000000007941 */ /* 0x000fea0003800000 */
.L_x_6369:
[----:B------:R-:W-:-:S03]  /*23190*/  UMOV UR4, 0xffffffff ;  /* 0xffffffff00047882 */ /* 0x000fc60000000000 */
[----:B------:R-:W-:Y:S05]  /*231a0*/  BRA.DIV UR4, `(.L_x_6371) ;  /* 0x0000003e040c7947 */ /* 0x000fea000b800000 */
[----:B-1---5:R-:W1:Y:S02]  /*231b0*/  SHFL.UP PT, R3, R2, 0x1, RZ ;  /* 0x0420000002037989 */ /* 0x022e6400000e00ff */
        /* <DEDUP_REMOVED lines=9> */
[----:B-1----:R-:W-:-:S04]  /*23250*/  SEL R5, R5, RZ, P4 ;  /* 0x000000ff05057207 */ /* 0x002fc80002000000 */
[----:B------:R-:W-:-:S05]  /*23260*/  IADD3 R3, R3, R5, RZ ;  /* 0x0000000503037210 */ /* 0x000fca0007ffe0ff */
[----:B------:R-:W1:Y:S02]  /*23270*/  SHFL.UP PT, R5, R3, 0x10, RZ ;  /* 0x0600000003057989 */ /* 0x000e6400000e00ff */
[----:B-1----:R-:W-:-:S05]  /*23280*/  SEL R5, R5, RZ, P5 ;  /* 0x000000ff05057207 */ /* 0x002fca0002800000 */
[----:B------:R-:W-:-:S05]  /*23290*/  IMAD.IADD R3, R3, 0x1, R5 ;  /* 0x0000000103037824 */ /* 0x000fca00078e0205 */
[----:B------:R1:W2:Y:S02]  /*232a0*/  SHFL.IDX PT, R5, R3, 0x1f, 0x1f ;  /* 0x03e01f0003057f89 */ /* 0x0002a400000e0000 */
.L_x_6520:
[----:B------:R-:W-:Y:S02]  /*232b0*/  ULDC UR4, c[0x0][0xc38] ;  /* 0x00030e0000047ab9 */ /* 0x000fe40000000800 */
[----:B------:R-:W-:-:S04]  /*232c0*/  IMAD.U32 R16, RZ, RZ, UR4 ;  /* 0x00000004ff107e24 */ /* 0x000fc8000f8e00ff */
[----:B--2---:R-:W-:-:S04]  /*232d0*/  IMAD R5, R5, R16, RZ ;  /* 0x0000001005057224 */ /* 0x004fc800078e02ff */
[----:B------:R-:W-:-:S05]  /*232e0*/  IMAD.IADD R4, R5, 0x1, R4 ;  /* 0x0000000105047824 */ /* 0x000fca00078e0204 */
[----:B------:R-:W-:-:S13]  /*232f0*/  ISETP.GT.AND P6, PT, R4, R0, PT ;  /* 0x000000000400720c */ /* 0x000fda0003fc4270 */
[----:B------:R-:W-:Y:S05]  /*23300*/  @!P6 BRA `(.L_x_6372) ;  /* 0xfffffffc0064e947 */ /* 0x000fea000383ffff */
[----:B------:R-:W-:-:S07]  /*23310*/  IMAD.MOV.U32 R6, RZ, RZ, R3 ;  /* 0x000000ffff067224 */ /* 0x000fce00078e0003 */
.L_x_6367:
[----:B------:R-:W-:Y:S01]  /*23320*/  IMAD.IADD R5, R4, 0x1, -R5 ;  /* 0x0000000104057824 */ /* 0x000fe200078e0a05 */
[----:B------:R-:W-:-:S03]  /*23330*/  UMOV UR4, 0xffffffff ;  /* 0xffffffff00047882 */ /* 0x000fc60000000000 */
[----:B-1----:R-:W-:-:S05]  /*23340*/  IMAD R3, R6, R16, R5 ;  /* 0x0000001006037224 */ /* 0x002fca00078e0205 */
[----:B------:R-:W-:Y:S01]  /*23350*/  ISETP.GT.AND P6, PT, R3, R0, PT ;  /* 0x000000000300720c */ /* 0x000fe20003fc4270 */
[----:B------:R-:W-:-:S12]  /*23360*/  BRA.DIV UR4, `(.L_x_6373) ;  /* 0x0000003e04747947 */ /* 0x000fd8000b800000 */
[----:B------:R-:W-:-:S04]  /*23370*/  VOTE.ANY R4, PT, !P6 ;  /* 0x0000000000047806 */ /* 0x000fc800070e0100 */
[----:B------:R-:W1:Y:S02]  /*23380*/  POPC R3, R4 ;  /* 0x0000000400037309 */ /* 0x000e640000000000 */
[----:B-1----:R1:W2:Y:S02]  /*23390*/  SHFL.IDX PT, R2, R2, R3, 0x1f ;  /* 0x00001f0302027589 */ /* 0x0022a400000e0000 */
.L_x_6524:
[----:B------:R-:W-:Y:S01]  /*233a0*/  ISETP.NE.AND P0, PT, R4, RZ, PT ;  /* 0x000000ff0400720c */ /* 0x000fe20003f05270 */
[----:B------:R-:W-:-:S12]  /*233b0*/  IMAD.MOV.U32 R4, RZ, RZ, RZ ;  /* 0x000000ffff047224 */ /* 0x000fd800078e00ff */
[----:B------:R-:W-:Y:S05]  /*233c0*/  @!P0 BRA `(.L_x_6374) ;  /* 0x0000000000108947 */ /* 0x000fea0003800000 */
[----:B------:R-:W-:Y:S01]  /*233d0*/  UMOV UR4, 0xffffffff ;  /* 0xffffffff00047882 */ /* 0x000fe20000000000 */
[----:B------:R-:W-:Y:S02]  /*233e0*/  IADD3 R4, R3, -0x1, RZ ;  /* 0xffffffff03047810 */ /* 0x000fe40007ffe0ff */
[----:B------:R-:W-:Y:S05]  /*233f0*/  BRA.DIV UR4, `(.L_x_6375) ;  /* 0x0000003e04987947 */ /* 0x000fea000b800000 */
[----:B------:R3:W4:Y:S02]  /*23400*/  SHFL.IDX PT, R4, R6, R4, 0x1f ;  /* 0x00001f0406047589 */ /* 0x00072400000e0000 */
.L_x_6374:
[----:B----4-:R-:W-:Y:S01]  /*23410*/  IMAD R16, R4, R16, R5 ;  /* 0x0000001004107224 */ /* 0x010fe200078e0205 */
[-C--:B--2---:R-:W-:Y:S01]  /*23420*/  IABS R4, R2.reuse ;  /* 0x0000000200047213 */ /* 0x084fe20000000000 */
[----:B------:R-:W-:Y:S02]  /*23430*/  IMAD.IADD R19, R3, 0x1, R19 ;  /* 0x0000000103137824 */ /* 0x000fe400078e0213 */
[----:B------:R-:W-:Y:S01]  /*23440*/  IMAD.IADD R17, R0, 0x1, -R16 ;  /* 0x0000000100117824 */ /* 0x000fe200078e0a10 */
[----:B---3--:R-:W2:Y:S01]  /*23450*/  I2F.RP R6, R4 ;  /* 0x0000000400067306 */ /* 0x008ea20000209400 */
[----:B------:R-:W-:-:S05]  /*23460*/  IABS R0, R2 ;  /* 0x0000000200007213 */ /* 0x000fca0000000000 */
[----:B------:R-:W-:Y:S02]  /*23470*/  IMAD.MOV R0, RZ, RZ, -R0 ;  /* 0x000000ffff007224 */ /* 0x000fe400078e0a00 */
[----:B--2---:R-:W2:Y:S02]  /*23480*/  MUFU.RCP R6, R6 ;  /* 0x0000000600067308 */ /* 0x004ea40000001000 */
[----:B--2---:R-:W-:-:S06]  /*23490*/  VIADD R6, R6, 0xffffffe ;  /* 0x0ffffffe06067836 */ /* 0x004fcc0000000000 */
[----:B------:R2:W3:Y:S02]  /*234a0*/  F2I.FTZ.U32.TRUNC.NTZ R7, R6 ;  /* 0x0000000600077305 */ /* 0x0004e4000021f000 */
[----:B--2---:R-:W-:Y:S02]  /*234b0*/  IMAD.MOV.U32 R6, RZ, RZ, RZ ;  /* 0x000000ffff067224 */ /* 0x004fe400078e00ff */
[----:B---3--:R-:W-:-:S04]  /*234c0*/  IMAD.MOV R5, RZ, RZ, -R7 ;  /* 0x000000ffff057224 */ /* 0x008fc800078e0a07 */
[----:B------:R-:W-:-:S04]  /*234d0*/  IMAD R5, R5, R4, RZ ;  /* 0x0000000405057224 */ /* 0x000fc800078e02ff */
[----:B------:R-:W-:Y:S01]  /*234e0*/  IMAD.HI.U32 R7, R7, R5, R6 ;  /* 0x0000000507077227 */ /* 0x000fe200078e0006 */
[----:B------:R-:W-:-:S03]  /*234f0*/  IABS R5, R17 ;  /* 0x0000001100057213 */ /* 0x000fc60000000000 */
[----:B------:R-:W-:Y:S02]  /*23500*/  IMAD.MOV.U32 R6, RZ, RZ, R0 ;  /* 0x000000ffff067224 */ /* 0x000fe400078e0000 */
[----:B------:R-:W-:-:S04]  /*23510*/  IMAD.HI.U32 R0, R7, R5, RZ ;  /* 0x0000000507007227 */ /* 0x000fc800078e00ff */
[----:B------:R-:W-:-:S05]  /*23520*/  IMAD R5, R0, R6, R5 ;  /* 0x0000000600057224 */ /* 0x000fca00078e0205 */
[----:B------:R-:W-:-:S13]  /*23530*/  ISETP.GT.U32.AND P1, PT, R4, R5, PT ;  /* 0x000000050400720c */ /* 0x000fda0003f24070 */
[-C--:B------:R-:W-:Y:S01]  /*23540*/  @!P1 IADD3 R5, R5, -R4.reuse, RZ ;  /* 0x8000000405059210 */ /* 0x080fe20007ffe0ff */
        /* <DEDUP_REMOVED lines=12> */
.L_x_6368:
[----:B------:R-:W-:Y:S01]  /*23610*/  UMOV UR4, URZ ;  /* 0x0000003f00047c82 */ /* 0x000fe20008000000 */
[----:B------:R-:W-:Y:S01]  /*23620*/  UMOV UR5, URZ ;  /* 0x0000003f00057c82 */ /* 0x000fe20008000000 */
[----:B------:R-:W-:Y:S01]  /*23630*/  ULDC UR6, c[0x0][0xc3c] ;  /* 0x00030f0000067ab9 */ /* 0x000fe20000000800 */
[----:B------:R-:W-:Y:S01]  /*23640*/  MOV R16, R0 ;  /* 0x0000000000107202 */ /* 0x000fe20000000f00 */
[----:B------:R-:W-:Y:S02]  /*23650*/  IMAD.U32 R17, RZ, RZ, UR4 ;  /* 0x00000004ff117e24 */ /* 0x000fe4000f8e00ff */
[----:B------:R-:W-:Y:S02]  /*23660*/  IMAD.U32 R18, RZ, RZ, UR5 ;  /* 0x00000005ff127e24 */ /* 0x000fe4000f8e00ff */
[----:B------:R-:W-:-:S07]  /*23670*/  IMAD.U32 R19, RZ, RZ, UR6 ;  /* 0x00000006ff137e24 */ /* 0x000fce000f8e00ff */
.L_x_6376:
[----:B-1----:R3:W2:Y:S01]  /*23680*/  LDL R3, [R1+0x4] ;  /* 0x0000040001037983 */ /* 0x0026a20000100800 */
[----:B------:R-:W1:Y:S01]  /*23690*/  S2R R0, SR_TID.X ;  /* 0x0000000000007919 */ /* 0x000e620000002100 */
[----:B------:R-:W-:Y:S05]  /*236a0*/  WARPSYNC.ALL ;  /* 0x0000000000007948 */ /* 0x000fea0003800000 */
[----:B-1----:R-:W-:Y:S01]  /*236b0*/  LOP3.LUT R0, R0, 0x1f, RZ, 0xc0, !PT ;  /* 0x0000001f00007812 */ /* 0x002fe200078ec0ff */
        /* <DEDUP_REMOVED lines=8> */
.L_x_6365:
[----:B------:R-:W-:Y:S02]  /*23740*/  ULDC UR4, c[0x0][0xc3c] ;  /* 0x00030f0000047ab9 */ /* 0x000fe40000000800 */
[----:B--2---:R-:W-:-:S13]  /*23750*/  ISETP.GE.AND P0, PT, R19, UR4, PT ;  /* 0x0000000413007c0c */ /* 0x004fda000bf06270 */
[----:B------:R-:W-:Y:S05]  /*23760*/  @!P0 BRA `(.L_x_6377) ;  /* 0xffffffa400248947 */ /* 0x000fea000383ffff */
[----:B------:R-:W-:Y:S05]  /*23770*/  BSYNC B7 ;  /* 0x0000000000077941 */ /* 0x000fea0003800000 */
.L_x_6275:
[----:B-1----:R-:W2:Y:S01]  /*23780*/  LDL.LU R0, [R1+0x7c] ;  /* 0x00007c0001007983 */ /* 0x002ea20000300800 */
[----:B------:R-:W-:Y:S01]  /*23790*/  BSSY B0, `(.L_x_6378) ;  /* 0x000000b000007945 */ /* 0x000fe20003800000 */
[----:B------:R-:W1:Y:S01]  /*237a0*/  S2R R5, SR_CgaCtaId ;  /* 0x0000000000057919 */ /* 0x000e620000008800 */
[----:B--2---:R-:W-:-:S05]  /*237b0*/  VIADD R0, R0, 0x1 ;  /* 0x0000000100007836 */ /* 0x004fca0000000000 */
[----:B0-----:R-:W-:-:S04]  /*237c0*/  LEA.HI R2, R0, R0, RZ, 0x1 ;  /* 0x0000000000027211 */ /* 0x001fc800078f08ff */
[----:B---3--:R-:W-:-:S05]  /*237d0*/  LOP3.LUT R3, R2, 0xfffffffe, RZ, 0xc0, !PT ;  /* 0xfffffffe02037812 */ /* 0x008fca00078ec0ff */
[----:B------:R-:W-:Y:S01]  /*237e0*/  IMAD.IADD R3, R0, 0x1, -R3 ;  /* 0x0000000100037824 */ /* 0x000fe200078e0a03 */
[----:B------:R-:W-:-:S04]  /*237f0*/  MOV R0, 0x400 ;  /* 0x0000040000007802 */ /* 0x000fc80000000f00 */
[----:B-1----:R-:W-:Y:S02]  /*23800*/  LEA R0, R5, R0, 0x18 ;  /* 0x0000000005007211 */ /* 0x002fe400078ec0ff */
[----:B------:R-:W-:-:S04]  /*23810*/  SHF.L.U32 R3, R3, 0x1f, RZ ;  /* 0x0000001f03037819 */ /* 0x000fc800000006ff */
[----:B------:R-:W0:Y:S02]  /*23820*/  SYNCS.PHASECHK.TRANS64.TRYWAIT P0, [R0+URZ+0x2e820], R3 ;  /* 0x02e82003000075a7 */ /* 0x000e24000800017f */
[----:B0-----:R-:W-:Y:S05]  /*23830*/  @!P0 BRA `(.L_x_6379) ;  /* 0x0000003800b48947 */ /* 0x001fea0003800000 */
.L_x_6527:
[----:B------:R-:W-:Y:S05]  /*23840*/  BSYNC B0 ;  /* 0x0000000000007941 */ /* 0x000fea0003800000 */
.L_x_6378:
[----:B------:R-:W-:-:S03]  /*23850*/  UMOV UR4, 0xffffffff ;  /* 0xffffffff00047882 */ /* 0x000fc60000000000 */
[----:B------:R-:W-:Y:S05]  /*23860*/  BRA.DIV UR4, `(.L_x_6380) ;  /* 0x0000003a04bc7947 */ /* 0x000fea000b800000 */
[----:B------:R-:W1:Y:S02]  /*23870*/  S2R R2, SR_TID.X ;  /* 0x0000000000027919 */ /* 0x000e640000002100 */
[----:B-1----:R-:W-:-:S04]  /*23880*/  SHF.R.U32.HI R2, RZ, 0x5, R2 ;  /* 0x00000005ff027819 */ /* 0x002fc80000011602 */
[----:B------:R-:W-:-:S05]  /*23890*/  LOP3.LUT R2, R2, 0x3, RZ, 0xc0, !PT ;  /* 0x0000000302027812 */ /* 0x000fca00078ec0ff */
[----:B------:R1:W2:Y:S02]  /*238a0*/  SHFL.IDX PT, R14, R2, RZ, 0x1f ;  /* 0x00001fff020e7589 */ /* 0x0002a400000e0000 */
.L_x_6530:
[----:B--2---:R-:W-:-:S13]  /*238b0*/  ISETP.NE.AND P0, PT, R14, RZ, PT ;  /* 0x000000ff0e00720c */ /* 0x004fda0003f05270 */
[----:B------:R-:W-:Y:S05]  /*238c0*/  @P0 BRA `(.L_x_6094) ;  /* 0x0000000000b80947 */ /* 0x000fea0003800000 */
[----:B------:R-:W-:-:S03]  /*238d0*/  UMOV UR4, 0xffffffff ;  /* 0xffffffff00047882 */ /* 0x000fc60000000000 */
[----:B------:R-:W-:Y:S05]  /*238e0*/  BRA.DIV UR4, `(.L_x_6381) ;  /* 0x0000003a04d07947 */ /* 0x000fea000b800000 */
[----:B------:R-:W-:-:S13]  /*238f0*/  ELECT P6, URZ, PT ;  /* 0x00000000003f782f */ /* 0x000fda00038c0000 */
.L_x_6533:
[----:B------:R-:W-:Y:S05]  /*23900*/  @!P6 BRA `(.L_x_6094) ;  /* 0x0000000000a8e947 */ /* 0x000fea0003800000 */
[----:B-1----:R-:W2:Y:S02]  /*23910*/  LDL R2, [R1+0xc4] ;  /* 0x0000c40001027983 */ /* 0x002ea40000100800 */
[----:B--2---:R-:W-:-:S13]  /*23920*/  R2UR UR4, R2 ;  /* 0x00000000020472ca */ /* 0x004fda00000e0000 */
[----:B------:R-:W-:-:S06]  /*23930*/  ULOP3.LUT UR4, UR4, 0x2, URZ, 0xfc, !UPT ;  /* 0x0000000204047892 */ /* 0x000fcc000f8efc3f */
[----:B------:R-:W-:-:S04]  /*23940*/  MOV R2, UR4 ;  /* 0x0000000400027c02 */ /* 0x000fc80008000f00 */
[----:B------:R-:W-:-:S13]  /*23950*/  ISETP.NE.AND P0, PT, R2, 0x3, PT ;  /* 0x000000030200780c */ /* 0x000fda0003f05270 */
[----:B------:R-:W-:Y:S05]  /*23960*/  @!P0 BRA `(.L_x_6382) ;  /* 0x0000000000048947 */ /* 0x000fea0003800000 */
[----:B------:R-:W-:Y:S01]  /*23970*/  BPT.TRAP 0x1 ;  /* 0x000000040000795c */ /* 0x000fe20000300000 */
.L_x_6382:
        /* <DEDUP_REMOVED lines=14> */
.L_x_6534:
[----:B------:R-:W1:Y:S02]  /*23a60*/  SYNCS.PHASECHK.TRANS64.TRYWAIT P1, [R7+URZ], R2 ;  /* 0x00000002070075a7 */ /* 0x000e64000802017f */
[----:B-1----:R-:W-:Y:S05]  /*23a70*/  @!P1 BRA `(.L_x_6384) ;  /* 0x0000003800a09947 */ /* 0x002fea0003800000 */
.L_x_6535:
[----:B------:R-:W-:Y:S05]  /*23a80*/  @!P0 BRA `(.L_x_6385) ;  /* 0x0000000000048947 */ /* 0x000fea0003800000 */
[----:B------:R-:W-:Y:S01]  /*23a90*/  BPT.TRAP 0x1 ;  /* 0x000000040000795c */ /* 0x000fe20000300000 */
.L_x_6385:
[----:B------:R-:W2:Y:S02]  /*23aa0*/  LDL.LU R4, [R1+0x14] ;  /* 0x0000140001047983 */ /* 0x000ea40000300800 */
[----:B--2---:R-:W-:-:S04]  /*23ab0*/  IMAD R4, R4, 0x8, R0 ;  /* 0x0000000804047824 */ /* 0x004fc800078e0200 */
[----:B------:R-:W2:Y:S02]  /*23ac0*/  SYNCS.PHASECHK.TRANS64.TRYWAIT P1, [R4+URZ+0x2e860], R5 ;  /* 0x02e86005040075a7 */ /* 0x000ea4000802017f */
[----:B--2---:R-:W-:Y:S05]  /*23ad0*/  @!P1 BRA `(.L_x_6386) ;  /* 0x00000038009c9947 */ /* 0x004fea0003800000 */
.L_x_6536:
[----:B------:R-:W-:Y:S05]  /*23ae0*/  @!P0 BRA `(.L_x_6387) ;  /* 0x0000000000048947 */ /* 0x000fea0003800000 */
[----:B------:R-:W-:Y:S01]  /*23af0*/  BPT.TRAP 0x1 ;  /* 0x000000040000795c */ /* 0x000fe20000300000 */
.L_x_6387:
[----:B------:R-:W-:-:S04]  /*23b00*/  LEA R3, R3, R0, 0x3 ;  /* 0x0000000003037211 */ /* 0x000fc800078e18ff */
[----:B------:R-:W3:Y:S02]  /*23b10*/  SYNCS.PHASECHK.TRANS64.TRYWAIT P1, [R3+URZ+0x2e860], R2 ;  /* 0x02e86002030075a7 */ /* 0x000ee4000802017f */
[----:B---3--:R-:W-:Y:S05]  /*23b20*/  @!P1 BRA `(.L_x_6388) ;  /* 0x00000038009c9947 */ /* 0x008fea0003800000 */
.L_x_6537:
[----:B------:R-:W-:Y:S05]  /*23b30*/  @!P0 BRA `(.L_x_6389) ;  /* 0x0000000000048947 */ /* 0x000fea0003800000 */
[----:B------:R-:W-:Y:S01]  /*23b40*/  BPT.TRAP 0x1 ;  /* 0x000000040000795c */ /* 0x000fe20000300000 */
.L_x_6389:
[----:B------:R-:W4:Y:S02]  /*23b50*/  SYNCS.PHASECHK.TRANS64.TRYWAIT P0, [R4+URZ+0x2e880], R5 ;  /* 0x02e88005040075a7 */ /* 0x000f24000800017f */
[----:B----4-:R-:W-:Y:S05]  /*23b60*/  @!P0 BRA `(.L_x_6390) ;  /* 0x0000003800a08947 */ /* 0x010fea0003800000 */
.L_x_6391:
[----:B------:R0:W0:Y:S02]  /*23b70*/  SYNCS.PHASECHK.TRANS64.TRYWAIT P0, [R3+URZ+0x2e880], R2 ;  /* 0x02e88002030075a7 */ /* 0x000024000800017f */
[----:B0-----:R-:W-:Y:S05]  /*23b80*/  @!P0 NANOSLEEP.SYNCS 0x989680 ;  /* 0x009896800000895d */ /* 0x001fea0003900000 */
[----:B------:R-:W0:Y:S02]  /*23b90*/  @!P0 SYNCS.PHASECHK.TRANS64 P0, [R3+URZ+0x2e880], R2 ;  /* 0x02e88002030085a7 */ /* 0x000e24000800007f */
[----:B0-----:R-:W-:Y:S05]  /*23ba0*/  @!P0 BRA `(.L_x_6391) ;  /* 0xfffffffc00f08947 */ /* 0x001fea000383ffff */
.L_x_6094:
[----:B------:R-:W-:Y:S05]  /*23bb0*/  BSYNC B8 ;  /* 0x0000000000087941 */ /* 0x000fea0003800000 */
.L_x_6091:
[----:B------:R-:W-:Y:S05]  /*23bc0*/  EXIT ;  /* 0x000000000000794d */ /* 0x000fea0003800000 */
.L_x_6116:
[----:B0-----:R0:W1:Y:S02]  /*23bd0*/  SYNCS.PHASECHK.TRANS64.TRYWAIT P6, [R111+URZ+0x2e890], R125 ;  /* 0x02e8907d6f0075a7 */ /* 0x00106400080c017f */
[----:B-1----:R-:W-:Y:S05]  /*23be0*/  @!P6 NANOSLEEP.SYNCS 0x989680 ;  /* 0x009896800000e95d */ /* 0x002fea0003900000 */
[----:B------:R-:W1:Y:S02]  /*23bf0*/  @!P6 SYNCS.PHASECHK.TRANS64 P6, [R111+URZ+0x2e890], R125 ;  /* 0x02e8907d6f00e5a7 */ /* 0x000e6400080c007f */
[----:B-1----:R-:W-:Y:S05]  /*23c00*/  @!P6 BRA `(.L_x_6116) ;  /* 0xfffffffc00f0e947 */ /* 0x002fea000383ffff */
[----:B------:R-:W-:Y:S05]  /*23c10*/  BRA `(.L_x_6392) ;  /* 0xfffffdf400807947 */ /* 0x000fea000383ffff */
.L_x_6150:
[----:B0-----:R0:W1:Y:S02]  /*23c20*/  SYNCS.PHASECHK.TRANS64.TRYWAIT P3, [R111+URZ+0x2e890], R125 ;  /* 0x02e8907d6f0075a7 */ /* 0x001064000806017f */
[----:B-1----:R-:W-:Y:S05]  /*23c30*/  @!P3 NANOSLEEP.SYNCS 0x989680 ;  /* 0x009896800000b95d */ /* 0x002fea0003900000 */
[----:B------:R-:W1:Y:S02]  /*23c40*/  @!P3 SYNCS.PHASECHK.TRANS64 P3, [R111+URZ+0x2e890], R125 ;  /* 0x02e8907d6f00b5a7 */ /* 0x000e64000806007f */
[----:B-1----:R-:W-:Y:S05]  /*23c50*/  @!P3 BRA `(.L_x_6150) ;  /* 0xfffffffc00f0b947 */ /* 0x002fea000383ffff */
[----:B------:R-:W-:Y:S05]  /*23c60*/  BRA `(.L_x_6393) ;  /* 0xfffffe3800847947 */ /* 0x000fea000383ffff */
.L_x_6167:
[----:B0-----:R0:W1:Y:S02]  /*23c70*/  SYNCS.PHASECHK.TRANS64.TRYWAIT P2, [R111+URZ+0x2e890], R125 ;  /* 0x02e8907d6f0075a7 */ /* 0x001064000804017f */
[----:B-1----:R-:W-:Y:S05]  /*23c80*/  @!P2 NANOSLEEP.SYNCS 0x989680 ;  /* 0x009896800000a95d */ /* 0x002fea0003900000 */
[----:B------:R-:W1:Y:S02]  /*23c90*/  @!P2 SYNCS.PHASECHK.TRANS64 P2, [R111+URZ+0x2e890], R125 ;  /* 0x02e8907d6f00a5a7 */ /* 0x000e64000804007f */
[----:B-1----:R-:W-:Y:S05]  /*23ca0*/  @!P2 BRA `(.L_x_6167) ;  /* 0xfffffffc00f0a947 */ /* 0x002fea000383ffff */
[----:B------:R-:W-:Y:S05]  /*23cb0*/  BRA `(.L_x_6394) ;  /* 0xfffffe7c00247947 */ /* 0x000fea000383ffff */
.L_x_6177:
[----:B--2---:R2:W3:Y:S02]  /*23cc0*/  SYNCS.PHASECHK.TRANS64.TRYWAIT P3, [R111+URZ+0x2e8b0], R125 ;  /* 0x02e8b07d6f0075a7 */ /* 0x0044e4000806017f */
[----:B---3--:R-:W-:Y:S05]  /*23cd0*/  @!P3 NANOSLEEP.SYNCS 0x989680 ;  /* 0x009896800000b95d */ /* 0x008fea0003900000 */
[----:B------:R-:W3:Y:S02]  /*23ce0*/  @!P3 SYNCS.PHASECHK.TRANS64 P3, [R111+URZ+0x2e8b0], R125 ;  /* 0x02e8b07d6f00b5a7 */ /* 0x000ee4000806007f */
[----:B---3--:R-:W-:Y:S05]  /*23cf0*/  @!P3 BRA `(.L_x_6177) ;  /* 0xfffffffc00f0b947 */ /* 0x008fea000383ffff */
[----:B------:R-:W-:Y:S05]  /*23d00*/  BRA `(.L_x_6395) ;  /* 0xfffffe8000ec7947 */ /* 0x000fea000383ffff */
.L_x_6189:
        /* <DEDUP_REMOVED lines=8> */
[----:B------:R-:W-:-:S05]  /*23d90*/  SHF.R.S32.HI R50, RZ, 0x7, R50 ;  /* 0x00000007ff327819 */ /* 0x000fca0000011432 */
[----:B------:R-:W-:-:S07]  /*23da0*/  IMAD.MOV.U32 R13, RZ, RZ, R50 ;  /* 0x000000ffff0d7224 */ /* 0x000fce00078e0032 */
[----:B-----5:R-:W-:Y:S05]  /*23db0*/  WARPSYNC.COLLECTIVE R15, `(.L_x_6397) ;  /* 0x000000000f087348 */ /* 0x020fea0003c00000 */
[----:B------:R0:W1:Y:S02]  /*23dc0*/  SHFL.IDX P6, R14, R13, R12, R11 ;  /* 0x0000000c0d0e7389 */ /* 0x00006400000c000b */
[----:B01---5:R-:W-:Y:S01]  /*23dd0*/  ENDCOLLECTIVE ;  /* 0x000000000000791b */ /* 0x023fe20003800000 */
.L_x_6397:
[----:B------:R-:W-:Y:S05]  /*23de0*/  BSYNC B0 ;  /* 0x0000000000007941 */ /* 0x000fea0003800000 */
.L_x_6396:
[----:B------:R1:W-:Y:S01]  /*23df0*/  STL [R1+0x48], R14 ;  /* 0x0000480e01007387 */ /* 0x0003e20000100800 */
[----:B------:R-:W-:Y:S05]  /*23e00*/  BRA `(.L_x_6398) ;  /* 0xfffffe9000247947 */ /* 0x000fea000383ffff */
.L_x_6201:
[----:B------:R-:W-:Y:S01]  /*23e10*/  BSSY B1, `(.L_x_6399) ;  /* 0x0000008000017945 */ /* 0x000fe20003800000 */
[----:B------:R-:W-:Y:S01]  /*23e20*/  MOV R13, R26 ;  /* 0x0000001a000d7202 */ /* 0x000fe20000000f00 */
[----:B------:R-:W-:Y:S02]  /*23e30*/  IMAD.MOV.U32 R12, RZ, RZ, RZ ;  /* 0x000000ffff0c7224 */ /* 0x000fe400078e00ff */
[----:B------:R-:W-:Y:S02]  /*23e40*/  IMAD.MOV.U32 R11, RZ, RZ, 0x1c1f ;  /* 0x00001c1fff0b7424 */ /* 0x000fe400078e00ff */
[----:B------:R-:W-:-:S07]  /*23e50*/  IMAD.MOV.U32 R15, RZ, RZ, -0x1 ;  /* 0xffffffffff0f7424 */ /* 0x000fce00078e00ff */
[----:B-1----:R-:W-:Y:S05]  /*23e60*/  WARPSYNC.COLLECTIVE R15, `(.L_x_6400) ;  /* 0x000000000f087348 */ /* 0x002fea0003c00000 */
[----:B-1----:R0:W1:Y:S02]  /*23e70*/  SHFL.IDX P6, R14, R13, R12, R11 ;  /* 0x0000000c0d0e7389 */ /* 0x00206400000c000b */
[----:B01----:R-:W-:Y:S01]  /*23e80*/  ENDCOLLECTIVE ;  /* 0x000000000000791b */ /* 0x003fe20003800000 */
.L_x_6400:
[----:B------:R-:W-:Y:S05]  /*23e90*/  BSYNC B1 ;  /* 0x0000000000017941 */ /* 0x000fea0003800000 */
.L_x_6399:
        /* <DEDUP_REMOVED lines=8> */
.L_x_6401:
[----:B------:R-:W-:Y:S02]  /*23f20*/  IMAD.MOV.U32 R13, RZ, RZ, R27 ;  /* 0x000000ffff0d7224 */ /* 0x000fe400078e001b */
[----:B------:R-:W-:-:S07]  /*23f30*/  IMAD.MOV.U32 R5, RZ, RZ, R14 ;  /* 0x000000ffff057224 */ /* 0x000fce00078e000e */
[----:B------:R-:W-:Y:S05]  /*23f40*/  WARPSYNC.COLLECTIVE R15, `(.L_x_6402) ;  /* 0x000000000f087348 */ /* 0x000fea0003c00000 */
[----:B------:R0:W1:Y:S02]  /*23f50*/  SHFL.IDX P6, R14, R13, R12, R11 ;  /* 0x0000000c0d0e7389 */ /* 0x00006400000c000b */
[----:B01----:R-:W-:Y:S01]  /*23f60*/  ENDCOLLECTIVE ;  /* 0x000000000000791b */ /* 0x003fe20003800000 */
.L_x_6402:
[----:B------:R-:W-:Y:S01]  /*23f70*/  MOV R13, R28 ;  /* 0x0000001c000d7202 */ /* 0x000fe20000000f00 */
[----:B------:R-:W-:-:S07]  /*23f80*/  IMAD.MOV.U32 R7, RZ, RZ, R14 ;  /* 0x000000ffff077224 */ /* 0x000fce00078e000e */
[----:B------:R-:W-:Y:S05]  /*23f90*/  WARPSYNC.COLLECTIVE R15, `(.L_x_6403) ;  /* 0x000000000f087348 */ /* 0x000fea0003c00000 */
[----:B------:R0:W1:Y:S02]  /*23fa0*/  SHFL.IDX P6, R14, R13, R12, R11 ;  /* 0x0000000c0d0e7389 */ /* 0x00006400000c000b */
[----:B01----:R-:W-:Y:S01]  /*23fb0*/  ENDCOLLECTIVE ;  /* 0x000000000000791b */ /* 0x003fe20003800000 */
.L_x_6403:
[----:B------:R-:W-:Y:S05]  /*23fc0*/  BRA `(.L_x_6404) ;  /* 0xfffffe94002c7947 */ /* 0x000fea000383ffff */
.L_x_6205:
[----:B0-----:R0:W1:Y:S02]  /*23fd0*/  SYNCS.PHASECHK.TRANS64.TRYWAIT P0, [R16+URZ+0x2e800], R39 ;  /* 0x02e80027100075a7 */ /* 0x001064000800017f */
[----:B-1----:R-:W-:Y:S05]  /*23fe0*/  @!P0 NANOSLEEP.SYNCS 0x989680 ;  /* 0x009896800000895d */ /* 0x002fea0003900000 */
[----:B------:R-:W1:Y:S02]  /*23ff0*/  @!P0 SYNCS.PHASECHK.TRANS64 P0, [R16+URZ+0x2e800], R39 ;  /* 0x02e80027100085a7 */ /* 0x000e64000800007f */
[----:B-1----:R-:W-:Y:S05]  /*24000*/  @!P0 BRA `(.L_x_6205) ;  /* 0xfffffffc00f08947 */ /* 0x002fea000383ffff */
[----:B------:R-:W-:Y:S05]  /*24010*/  BRA `(.L_x_6405) ;  /* 0xfffffe9800d47947 */ /* 0x000fea000383ffff */
.L_x_6213:
[----:B------:R-:W-:Y:S01]  /*24020*/  BSSY B1, `(.L_x_6406) ;  /* 0x0000008000017945 */ /* 0x000fe20003800000 */
[----:B------:R-:W-:Y:S02]  /*24030*/  IMAD.MOV.U32 R13, RZ, RZ, R26 ;  /* 0x000000ffff0d7224 */ /* 0x000fe400078e001a */
[----:B------:R-:W-:Y:S02]  /*24040*/  IMAD.MOV.U32 R12, RZ, RZ, RZ ;  /* 0x000000ffff0c7224 */ /* 0x000fe400078e00ff */
[----:B------:R-:W-:Y:S02]  /*24050*/  IMAD.MOV.U32 R11, RZ, RZ, 0x1c1f ;  /* 0x00001c1fff0b7424 */ /* 0x000fe400078e00ff */
[----:B------:R-:W-:-:S07]  /*24060*/  IMAD.MOV.U32 R15, RZ, RZ, -0x1 ;  /* 0xffffffffff0f7424 */ /* 0x000fce00078e00ff */
[----:B-1----:R-:W-:Y:S05]  /*24070*/  WARPSYNC.COLLECTIVE R15, `(.L_x_6407) ;  /* 0x000000000f087348 */ /* 0x002fea0003c00000 */
[----:B-1----:R0:W1:Y:S02]  /*24080*/  SHFL.IDX P6, R14, R13, R12, R11 ;  /* 0x0000000c0d0e7389 */ /* 0x00206400000c000b */
[----:B01----:R-:W-:Y:S01]  /*24090*/  ENDCOLLECTIVE ;  /* 0x000000000000791b */ /* 0x003fe20003800000 */
.L_x_6407:
[----:B------:R-:W-:Y:S05]  /*240a0*/  BSYNC B1 ;  /* 0x0000000000017941 */ /* 0x000fea0003800000 */
.L_x_6406:
        /* <DEDUP_REMOVED lines=8> */
.L_x_6408:
[----:B------:R-:W-:Y:S02]  /*24130*/  IMAD.MOV.U32 R13, RZ, RZ, R27 ;  /* 0x000000ffff0d7224 */ /* 0x000fe400078e001b */
[----:B------:R-:W-:-:S07]  /*24140*/  IMAD.MOV.U32 R21, RZ, RZ, R14 ;  /* 0x000000ffff157224 */ /* 0x000fce00078e000e */
[----:B------:R-:W-:Y:S05]  /*24150*/  WARPSYNC.COLLECTIVE R15, `(.L_x_6409) ;  /* 0x000000000f087348 */ /* 0x000fea0003c00000 */
[----:B------:R0:W1:Y:S02]  /*24160*/  SHFL.IDX P6, R14, R13, R12, R11 ;  /* 0x0000000c0d0e7389 */ /* 0x00006400000c000b */
[----:B01----:R-:W-:Y:S01]  /*24170*/  ENDCOLLECTIVE ;  /* 0x000000000000791b */ /* 0x003fe20003800000 */
.L_x_6409:
[----:B------:R-:W-:Y:S01]  /*24180*/  IMAD.MOV.U32 R13, RZ, RZ, R28 ;  /* 0x000000ffff0d7224 */ /* 0x000fe200078e001c */
[----:B------:R-:W-:-:S07]  /*24190*/  MOV R25, R14 ;  /* 0x0000000e00197202 */ /* 0x000fce0000000f00 */
[----:B------:R-:W-:Y:S05]  /*241a0*/  WARPSYNC.COLLECTIVE R15, `(.L_x_6410) ;  /* 0x000000000f087348 */ /* 0x000fea0003c00000 */
[----:B------:R0:W1:Y:S02]  /*241b0*/  SHFL.IDX P6, R14, R13, R12, R11 ;  /* 0x0000000c0d0e7389 */ /* 0x00006400000c000b */
[----:B01----:R-:W-:Y:S01]  /*241c0*/  ENDCOLLECTIVE ;  /* 0x000000000000791b */ /* 0x003fe20003800000 */
.L_x_6410:
[----:B------:R-:W-:Y:S05]  /*241d0*/  BRA `(.L_x_6411) ;  /* 0xfffffeb0007c7947 */ /* 0x000fea000383ffff */
.L_x_6217:
[----:B0-----:R0:W1:Y:S02]  /*241e0*/  SYNCS.PHASECHK.TRANS64.TRYWAIT P1, [R16+URZ+0x2e800], R35 ;  /* 0x02e80023100075a7 */ /* 0x001064000802017f */
[----:B-1----:R-:W-:Y:S05]  /*241f0*/  @!P1 NANOSLEEP.SYNCS 0x989680 ;  /* 0x009896800000995d */ /* 0x002fea0003900000 */
[----:B------:R-:W1:Y:S02]  /*24200*/  @!P1 SYNCS.PHASECHK.TRANS64 P1, [R16+URZ+0x2e800], R35 ;  /* 0x02e80023100095a7 */ /* 0x000e64000802007f */
[----:B-1----:R-:W-:Y:S05]  /*24210*/  @!P1 BRA `(.L_x_6217) ;  /* 0xfffffffc00f09947 */ /* 0x002fea000383ffff */
[----:B------:R-:W-:Y:S05]  /*24220*/  BRA `(.L_x_6412) ;  /* 0xfffffeb400e07947 */ /* 0x000fea000383ffff */
.L_x_6223:
[----:B-1----:R1:W3:Y:S02]  /*24230*/  SYNCS.PHASECHK.TRANS64.TRYWAIT P1, [R3+URZ+0x2e830], R6 ;  /* 0x02e83006030075a7 */ /* 0x0022e4000802017f */
[----:B---3--:R-:W-:Y:S05]  /*24240*/  @!P1 NANOSLEEP.SYNCS 0x989680 ;  /* 0x009896800000995d */ /* 0x008fea0003900000 */
[----:B------:R-:W3:Y:S02]  /*24250*/  @!P1 SYNCS.PHASECHK.TRANS64 P1, [R3+URZ+0x2e830], R6 ;  /* 0x02e83006030095a7 */ /* 0x000ee4000802007f */
[----:B---3--:R-:W-:Y:S05]  /*24260*/  @!P1 BRA `(.L_x_6223) ;  /* 0xfffffffc00f09947 */ /* 0x008fea000383ffff */
[----:B------:R-:W-:Y:S05]  /*24270*/  BRA `(.L_x_6222) ;  /* 0xfffffed0006c7947 */ /* 0x000fea000383ffff */
.L_x_6229:
[----:B-1----:R1:W2:Y:S02]  /*24280*/  SYNCS.PHASECHK.TRANS64.TRYWAIT P2, [R13+URZ+0x2e830], R0 ;  /* 0x02e830000d0075a7 */ /* 0x0022a4000804017f */
[----:B--2---:R-:W-:Y:S05]  /*24290*/  @!P2 NANOSLEEP.SYNCS 0x989680 ;  /* 0x009896800000a95d */ /* 0x004fea0003900000 */
[----:B------:R-:W2:Y:S02]  /*242a0*/  @!P2 SYNCS.PHASECHK.TRANS64 P2, [R13+URZ+0x2e830], R0 ;  /* 0x02e830000d00a5a7 */ /* 0x000ea4000804007f */
[----:B--2---:R-:W-:Y:S05]  /*242b0*/  @!P2 BRA `(.L_x_6229) ;  /* 0xfffffffc00f0a947 */ /* 0x004fea000383ffff */
[----:B------:R-:W-:Y:S05]  /*242c0*/  BRA `(.L_x_6228) ;  /* 0xffffff1400487947 */ /* 0x000fea000383ffff */
.L_x_6233:
[----:B-1----:R1:W2:Y:S02]  /*242d0*/  SYNCS.PHASECHK.TRANS64.TRYWAIT P1, [R12+URZ+0x2e850], R0 ;  /* 0x02e850000c0075a7 */ /* 0x0022a4000802017f */
[----:B--2---:R-:W-:Y:S05]  /*242e0*/  @!P1 NANOSLEEP.SYNCS 0x989680 ;  /* 0x009896800000995d */ /* 0x004fea0003900000 */
[----:B------:R-:W2:Y:S02]  /*242f0*/  @!P1 SYNCS.PHASECHK.TRANS64 P1, [R12+URZ+0x2e850], R0 ;  /* 0x02e850000c0095a7 */ /* 0x000ea4000802007f */
[----:B--2---:R-:W-:Y:S05]  /*24300*/  @!P1 BRA `(.L_x_6233) ;  /* 0xfffffffc00f09947 */ /* 0x004fea000383ffff */
[----:B------:R-:W-:Y:S05]  /*24310*/  BRA `(.L_x_6230) ;  /* 0xffffff2800947947 */ /* 0x000fea000383ffff */
.L_x_6239:
[----:B--2---:R2:W3:Y:S02]  /*24320*/  SYNCS.PHASECHK.TRANS64.TRYWAIT P1, [R12+URZ+0x2e850], R3 ;  /* 0x02e850030c0075a7 */ /* 0x0044e4000802017f */
[----:B---3--:R-:W-:Y:S05]  /*24330*/  @!P1 NANOSLEEP.SYNCS 0x989680 ;  /* 0x009896800000995d */ /* 0x008fea0003900000 */
[----:B------:R-:W3:Y:S02]  /*24340*/  @!P1 SYNCS.PHASECHK.TRANS64 P1, [R12+URZ+0x2e850], R3 ;  /* 0x02e850030c0095a7 */ /* 0x000ee4000802007f */
[----:B---3--:R-:W-:Y:S05]  /*24350*/  @!P1 BRA `(.L_x_6239) ;  /* 0xfffffffc00f09947 */ /* 0x008fea000383ffff */
[----:B------:R-:W-:Y:S05]  /*24360*/  BRA `(.L_x_6238) ;  /* 0xffffff54002c7947 */ /* 0x000fea000383ffff */
.L_x_6243:
[----:B------:R-:W-:Y:S01]  /*24370*/  IMAD.MOV.U32 R12, RZ, RZ, R0 ;  /* 0x000000ffff0c7224 */ /* 0x000fe200078e0000 */
[----:B------:R-:W-:Y:S01]  /*24380*/  SEL R5, R96, R97, P0 ;  /* 0x0000006160057207 */ /* 0x000fe20000000000 */
[----:B------:R-:W-:Y:S01]  /*24390*/  IMAD.MOV.U32 R11, RZ, RZ, 0x1c1f ;  /* 0x00001c1fff0b7424 */ /* 0x000fe200078e00ff */
[----:B------:R-:W-:Y:S01]  /*243a0*/  SEL R7, R97, R96, P0 ;  /* 0x0000006061077207 */ /* 0x000fe20000000000 */
[----:B------:R-:W-:Y:S01]  /*243b0*/  IMAD.MOV.U32 R15, RZ, RZ, -0x1 ;  /* 0xffffffffff0f7424 */ /* 0x000fe200078e00ff */
[----:B------:R-:W-:Y:S02]  /*243c0*/  SEL R9, R92, R93, P0 ;  /* 0x0000005d5c097207 */ /* 0x000fe40000000000 */
[----:B------:R-:W-:-:S07]  /*243d0*/  SEL R21, R93, R92, P0 ;  /* 0x0000005c5d157207 */ /* 0x000fce0000000000 */
[----:B-----5:R-:W-:Y:S05]  /*243e0*/  WARPSYNC.COLLECTIVE R15, `(.L_x_6413) ;  /* 0x000000000f087348 */ /* 0x020fea0003c00000 */
[----:B------:R0:W1:Y:S02]  /*243f0*/  SHFL.IDX P6, R14, R13, R12, R11 ;  /* 0x0000000c0d0e7389 */ /* 0x00006400000c000b */
[----:B01---5:R-:W-:Y:S01]  /*24400*/  ENDCOLLECTIVE ;  /* 0x000000000000791b */ /* 0x023fe20003800000 */
.L_x_6413:
        /* <DEDUP_REMOVED lines=18> */
.L_x_6414:
        /* <DEDUP_REMOVED lines=19> */
.L_x_6415:
[----:B------:R-:W-:Y:S02]  /*24660*/  SEL R55, R52, R55, P0 ;  /* 0x0000003734377207 */ /* 0x000fe40000000000 */
        /* <DEDUP_REMOVED lines=8> */
.L_x_6416:
[----:B------:R-:W-:Y:S02]  /*246f0*/  IMAD.MOV.U32 R13, RZ, RZ, R9 ;  /* 0x000000ffff0d7224 */ /* 0x000fe400078e0009 */
[----:B------:R-:W-:Y:S02]  /*24700*/  IMAD.MOV.U32 R12, RZ, RZ, R0 ;  /* 0x000000ffff0c7224 */ /* 0x000fe400078e0000 */
[----:B------:R-:W-:-:S07]  /*24710*/  IMAD.MOV.U32 R7, RZ, RZ, R14 ;  /* 0x000000ffff077224 */ /* 0x000fce00078e000e */
[----:B------:R-:W-:Y:S05]  /*24720*/  WARPSYNC.COLLECTIVE R15, `(.L_x_6417) ;  /* 0x000000000f087348 */ /* 0x000fea0003c00000 */
[----:B------:R0:W1:Y:S02]  /*24730*/  SHFL.IDX P6, R14, R13, R12, R11 ;  /* 0x0000000c0d0e7389 */ /* 0x00006400000c000b */
[----:B01----:R-:W-:Y:S01]  /*24740*/  ENDCOLLECTIVE ;  /* 0x000000000000791b */ /* 0x003fe20003800000 */
.L_x_6417:
        /* <DEDUP_REMOVED lines=8> */
.L_x_6418:
[----:B------:R-:W-:Y:S02]  /*247d0*/  IMAD.MOV.U32 R13, RZ, RZ, R25 ;  /* 0x000000ffff0d7224 */ /* 0x000fe400078e0019 */
[----:B------:R-:W-:Y:S02]  /*247e0*/  IMAD.MOV.U32 R12, RZ, RZ, R0 ;  /* 0x000000ffff0c7224 */ /* 0x000fe400078e0000 */
[----:B------:R-:W-:-:S07]  /*247f0*/  IMAD.MOV.U32 R20, RZ, RZ, R14 ;  /* 0x000000ffff147224 */ /* 0x000fce00078e000e */
[----:B------:R-:W-:Y:S05]  /*24800*/  WARPSYNC.COLLECTIVE R15, `(.L_x_6419) ;  /* 0x000000000f087348 */ /* 0x000fea0003c00000 */
[----:B------:R0:W1:Y:S02]  /*24810*/  SHFL.IDX P6, R14, R13, R12, R11 ;  /* 0x0000000c0d0e7389 */ /* 0x00006400000c000b */
[----:B01----:R-:W-:Y:S01]  /*24820*/  ENDCOLLECTIVE ;  /* 0x000000000000791b */ /* 0x003fe20003800000 */
.L_x_6419:
[----:B------:R-:W-:Y:S01]  /*24830*/  MOV R13, R27 ;  /* 0x0000001b000d7202 */ /* 0x000fe20000000f00 */
[----:B------:R-:W-:Y:S02]  /*24840*/  IMAD.MOV.U32 R12, RZ, RZ, R2 ;  /* 0x000000ffff0c7224 */ /* 0x000fe400078e0002 */
[----:B------:R-:W-:-:S07]  /*24850*/  IMAD.MOV.U32 R26, RZ, RZ, R14 ;  /* 0x000000ffff1a7224 */ /* 0x000fce00078e000e */
[----:B------:R-:W-:Y:S05]  /*24860*/  WARPSYNC.COLLECTIVE R15, `(.L_x_6420) ;  /* 0x000000000f087348 */ /* 0x000fea0003c00000 */
[----:B------:R0:W1:Y:S02]  /*24870*/  SHFL.IDX P6, R14, R13, R12, R11 ;  /* 0x0000000c0d0e7389 */ /* 0x00006400000c000b */
[----:B01----:R-:W-:Y:S01]  /*24880*/  ENDCOLLECTIVE ;  /* 0x000000000000791b */ /* 0x003fe20003800000 */
.L_x_6420:
[----:B------:R-:W-:Y:S02]  /*24890*/  IMAD.MOV.U32 R13, RZ, RZ, R29 ;  /* 0x000000ffff0d7224 */ /* 0x000fe400078e001d */
[----:B------:R-:W-:Y:S02]  /*248a0*/  IMAD.MOV.U32 R12, RZ, RZ, R0 ;  /* 0x000000ffff0c7224 */ /* 0x000fe400078e0000 */
[----:B------:R-:W-:-:S07]  /*248b0*/  IMAD.MOV.U32 R27, RZ, RZ, R14 ;  /* 0x000000ffff1b7224 */ /* 0x000fce00078e000e */
[----:B------:R-:W-:Y:S05]  /*248c0*/  WARPSYNC.COLLECTIVE R15, `(.L_x_6421) ;  /* 0x000000000f087348 */ /* 0x000fea0003c00000 */
[----:B------:R0:W1:Y:S02]  /*248d0*/  SHFL.IDX P6, R14, R13, R12, R11 ;  /* 0x0000000c0d0e7389 */ /* 0x00006400000c000b */
[----:B01----:R-:W-:Y:S01]  /*248e0*/  ENDCOLLECTIVE ;  /* 0x000000000000791b */ /* 0x003fe20003800000 */
.L_x_6421:
        /* <DEDUP_REMOVED lines=8> */
.L_x_6422:
[----:B------:R-:W-:Y:S02]  /*24970*/  IMAD.MOV.U32 R13, RZ, RZ, R33 ;  /* 0x000000ffff0d7224 */ /* 0x000fe400078e0021 */
[----:B------:R-:W-:Y:S02]  /*24980*/  IMAD.MOV.U32 R12, RZ, RZ, R0 ;  /* 0x000000ffff0c7224 */ /* 0x000fe400078e0000 */
[----:B------:R-:W-:-:S07]  /*24990*/  IMAD.MOV.U32 R31, RZ, RZ, R14 ;  /* 0x000000ffff1f7224 */ /* 0x000fce00078e000e */
[----:B------:R-:W-:Y:S05]  /*249a0*/  WARPSYNC.COLLECTIVE R15, `(.L_x_6423) ;  /* 0x000000000f087348 */ /* 0x000fea0003c00000 */
[----:B------:R0:W1:Y:S02]  /*249b0*/  SHFL.IDX P6, R14, R13, R12, R11 ;  /* 0x0000000c0d0e7389 */ /* 0x00006400000c000b */
[----:B01----:R-:W-:Y:S01]  /*249c0*/  ENDCOLLECTIVE ;  /* 0x000000000000791b */ /* 0x003fe20003800000 */
.L_x_6423:
        /* <DEDUP_REMOVED lines=8> */
.L_x_6424:
[----:B------:R-:W-:Y:S02]  /*24a50*/  IMAD.MOV.U32 R13, RZ, RZ, R37 ;  /* 0x000000ffff0d7224 */ /* 0x000fe400078e0025 */
[----:B------:R-:W-:Y:S02]  /*24a60*/  IMAD.MOV.U32 R12, RZ, RZ, R0 ;  /* 0x000000ffff0c7224 */ /* 0x000fe400078e0000 */
[----:B------:R-:W-:-:S07]  /*24a70*/  IMAD.MOV.U32 R35, RZ, RZ, R14 ;  /* 0x000000ffff237224 */ /* 0x000fce00078e000e */
[----:B------:R-:W-:Y:S05]  /*24a80*/  WARPSYNC.COLLECTIVE R15, `(.L_x_6425) ;  /* 0x000000000f087348 */ /* 0x000fea0003c00000 */
[----:B------:R0:W1:Y:S02]  /*24a90*/  SHFL.IDX P6, R14, R13, R12, R11 ;  /* 0x0000000c0d0e7389 */ /* 0x00006400000c000b */
[----:B01----:R-:W-:Y:S01]  /*24aa0*/  ENDCOLLECTIVE ;  /* 0x000000000000791b */ /* 0x003fe20003800000 */
.L_x_6425:
        /* <DEDUP_REMOVED lines=8> */
.L_x_6426:
[----:B------:R-:W-:Y:S02]  /*24b30*/  IMAD.MOV.U32 R13, RZ, RZ, R41 ;  /* 0x000000ffff0d7224 */ /* 0x000fe400078e0029 */
[----:B------:R-:W-:Y:S02]  /*24b40*/  IMAD.MOV.U32 R12, RZ, RZ, R0 ;  /* 0x000000ffff0c7224 */ /* 0x000fe400078e0000 */
[----:B------:R-:W-:-:S07]  /*24b50*/  IMAD.MOV.U32 R39, RZ, RZ, R14 ;  /* 0x000000ffff277224 */ /* 0x000fce00078e000e */
[----:B------:R-:W-:Y:S05]  /*24b60*/  WARPSYNC.COLLECTIVE R15, `(.L_x_6427) ;  /* 0x000000000f087348 */ /* 0x000fea0003c00000 */
[----:B------:R0:W1:Y:S02]  /*24b70*/  SHFL.IDX P6, R14, R13, R12, R11 ;  /* 0x0000000c0d0e7389 */ /* 0x00006400000c000b */
[----:B01----:R-:W-:Y:S01]  /*24b80*/  ENDCOLLECTIVE ;  /* 0x000000000000791b */ /* 0x003fe20003800000 */
.L_x_6427:
        /* <DEDUP_REMOVED lines=8> */
.L_x_6428:
[----:B------:R-:W-:Y:S02]  /*24c10*/  IMAD.MOV.U32 R13, RZ, RZ, R45 ;  /* 0x000000ffff0d7224 */ /* 0x000fe400078e002d */
[----:B------:R-:W-:Y:S02]  /*24c20*/  IMAD.MOV.U32 R12, RZ, RZ, R0 ;  /* 0x000000ffff0c7224 */ /* 0x000fe400078e0000 */
[----:B------:R-:W-:-:S07]  /*24c30*/  IMAD.MOV.U32 R43, RZ, RZ, R14 ;  /* 0x000000ffff2b7224 */ /* 0x000fce00078e000e */
[----:B------:R-:W-:Y:S05]  /*24c40*/  WARPSYNC.COLLECTIVE R15, `(.L_x_6429) ;  /* 0x000000000f087348 */ /* 0x000fea0003c00000 */
[----:B------:R0:W1:Y:S02]  /*24c50*/  SHFL.IDX P6, R14, R13, R12, R11 ;  /* 0x0000000c0d0e7389 */ /* 0x00006400000c000b */
[----:B01----:R-:W-:Y:S01]  /*24c60*/  ENDCOLLECTIVE ;  /* 0x000000000000791b */ /* 0x003fe20003800000 */
.L_x_6429:
[----:B------:R-:W-:Y:S02]  /*24c70*/  SEL R40, R42, R43, P0 ;  /* 0x0000002b2a287207 */ /* 0x000fe40000000000 */
[----:B------:R-:W-:Y:S02]  /*24c80*/  SEL R42, R43, R42, P0 ;  /* 0x0000002a2b2a7207 */ /* 0x000fe40000000000 */
[----:B------:R-:W-:Y:S01]  /*24c90*/  MOV R13, R47 ;  /* 0x0000002f000d7202 */ /* 0x000fe20000000f00 */
[----:B------:R-:W-:Y:S02]  /*24ca0*/  IMAD.MOV.U32 R12, RZ, RZ, R2 ;  /* 0x000000ffff0c7224 */ /* 0x000fe400078e0002 */
[----:B------:R-:W-:Y:S02]  /*24cb0*/  IMAD.MOV.U32 R47, RZ, RZ, RZ ;  /* 0x000000ffff2f7224 */ /* 0x000fe400078e00ff */
[----:B------:R-:W-:-:S07]  /*24cc0*/  IMAD.MOV.U32 R45, RZ, RZ, R14 ;  /* 0x000000ffff2d7224 */ /* 0x000fce00078e000e */
[----:B------:R-:W-:Y:S05]  /*24cd0*/  WARPSYNC.COLLECTIVE R15, `(.L_x_6430) ;  /* 0x000000000f087348 */ /* 0x000fea0003c00000 */
[----:B------:R0:W1:Y:S02]  /*24ce0*/  SHFL.IDX P6, R14, R13, R12, R11 ;  /* 0x0000000c0d0e7389 */ /* 0x00006400000c000b */
[----:B01----:R-:W-:Y:S01]  /*24cf0*/  ENDCOLLECTIVE ;  /* 0x000000000000791b */ /* 0x003fe20003800000 */
.L_x_6430:
[----:B------:R-:W-:Y:S02]  /*24d00*/  IMAD.MOV.U32 R13, RZ, RZ, R49 ;  /* 0x000000ffff0d7224 */ /* 0x000fe400078e0031 */
[----:B------:R-:W-:Y:S02]  /*24d10*/  IMAD.MOV.U32 R12, RZ, RZ, R0 ;  /* 0x000000ffff0c7224 */ /* 0x000fe400078e0000 */
[----:B------:R-:W-:-:S07]  /*24d20*/  IMAD.MOV.U32 R44, RZ, RZ, R14 ;  /* 0x000000ffff2c7224 */ /* 0x000fce00078e000e */
[----:B------:R-:W-:Y:S05]  /*24d30*/  WARPSYNC.COLLECTIVE R15, `(.L_x_6431) ;  /* 0x000000000f087348 */ /* 0x000fea0003c00000 */
[----:B------:R0:W1:Y:S02]  /*24d40*/  SHFL.IDX P6, R14, R13, R12, R11 ;  /* 0x0000000c0d0e7389 */ /* 0x00006400000c000b */
[----:B01----:R-:W-:Y:S01]  /*24d50*/  ENDCOLLECTIVE ;  /* 0x000000000000791b */ /* 0x003fe20003800000 */
.L_x_6431:
        /* <DEDUP_REMOVED lines=8> */
.L_x_6432:
[----:B------:R-:W-:Y:S02]  /*24de0*/  IMAD.MOV.U32 R13, RZ, RZ, R53 ;  /* 0x000000ffff0d7224 */ /* 0x000fe400078e0035 */
[----:B------:R-:W-:Y:S02]  /*24df0*/  IMAD.MOV.U32 R12, RZ, RZ, R0 ;  /* 0x000000ffff0c7224 */ /* 0x000fe400078e0000 */
[----:B------:R-:W-:-:S07]  /*24e00*/  IMAD.MOV.U32 R46, RZ, RZ, R14 ;  /* 0x000000ffff2e7224 */ /* 0x000fce00078e000e */
[----:B------:R-:W-:Y:S05]  /*24e10*/  WARPSYNC.COLLECTIVE R15, `(.L_x_6433) ;  /* 0x000000000f087348 */ /* 0x000fea0003c00000 */
[----:B------:R0:W1:Y:S02]  /*24e20*/  SHFL.IDX P6, R14, R13, R12, R11 ;  /* 0x0000000c0d0e7389 */ /* 0x00006400000c000b */
[----:B01----:R-:W-:Y:S01]  /*24e30*/  ENDCOLLECTIVE ;  /* 0x000000000000791b */ /* 0x003fe20003800000 */
.L_x_6433:
[----:B------:R-:W-:Y:S01]  /*24e40*/  MOV R13, R55 ;  /* 0x00000037000d7202 */ /* 0x000fe20000000f00 */
[----:B------:R-:W-:Y:S02]  /*24e50*/  IMAD.MOV.U32 R12, RZ, RZ, R2 ;  /* 0x000000ffff0c7224 */ /* 0x000fe400078e0002 */
[----:B------:R-:W-:-:S07]  /*24e60*/  IMAD.MOV.U32 R53, RZ, RZ, R14 ;  /* 0x000000ffff357224 */ /* 0x000fce00078e000e */
[----:B------:R-:W-:Y:S05]  /*24e70*/  WARPSYNC.COLLECTIVE R15, `(.L_x_6434) ;  /* 0x000000000f087348 */ /* 0x000fea0003c00000 */
[----:B------:R0:W1:Y:S02]  /*24e80*/  SHFL.IDX P6, R14, R13, R12, R11 ;  /* 0x0000000c0d0e7389 */ /* 0x00006400000c000b */
[----:B01----:R-:W-:Y:S01]  /*24e90*/  ENDCOLLECTIVE ;  /* 0x000000000000791b */ /* 0x003fe20003800000 */
.L_x_6434:
[----:B------:R-:W-:Y:S02]  /*24ea0*/  IMAD.MOV.U32 R13, RZ, RZ, R59 ;  /* 0x000000ffff0d7224 */ /* 0x000fe400078e003b */
[----:B------:R-:W-:Y:S02]  /*24eb0*/  IMAD.MOV.U32 R12, RZ, RZ, R0 ;  /* 0x000000ffff0c7224 */ /* 0x000fe400078e0000 */
[----:B------:R-:W-:-:S07]  /*24ec0*/  IMAD.MOV.U32 R48, RZ, RZ, R14 ;  /* 0x000000ffff307224 */ /* 0x000fce00078e000e */
[----:B------:R-:W-:Y:S05]  /*24ed0*/  WARPSYNC.COLLECTIVE R15, `(.L_x_6435) ;  /* 0x000000000f087348 */ /* 0x000fea0003c00000 */
[----:B------:R0:W1:Y:S02]  /*24ee0*/  SHFL.IDX P6, R14, R13, R12, R11 ;  /* 0x0000000c0d0e7389 */ /* 0x00006400000c000b */
[----:B01----:R-:W-:Y:S01]  /*24ef0*/  ENDCOLLECTIVE ;  /* 0x000000000000791b */ /* 0x003fe20003800000 */
.L_x_6435:
[----:B------:R-:W-:Y:S01]  /*24f00*/  MOV R13, R61 ;  /* 0x0000003d000d7202 */ /* 0x000fe20000000f00 */
[----:B------:R-:W-:Y:S02]  /*24f10*/  IMAD.MOV.U32 R12, RZ, RZ, R2 ;  /* 0x000000ffff0c7224 */ /* 0x000fe400078e0002 */
[----:B------:R-:W-:-:S07]  /*24f20*/  IMAD.MOV.U32 R59, RZ, RZ, R14 ;  /* 0x000000ffff3b7224 */ /* 0x000fce00078e000e */
[----:B------:R-:W-:Y:S05]  /*24f30*/  WARPSYNC.COLLECTIVE R15, `(.L_x_6436) ;  /* 0x000000000f087348 */ /* 0x000fea0003c00000 */
[----:B------:R0:W1:Y:S02]  /*24f40*/  SHFL.IDX P6, R14, R13, R12, R11 ;  /* 0x0000000c0d0e7389 */ /* 0x00006400000c000b */
[----:B01----:R-:W-:Y:S01]  /*24f50*/  ENDCOLLECTIVE ;  /* 0x000000000000791b */ /* 0x003fe20003800000 */
.L_x_6436:
[----:B------:R-:W-:Y:S02]  /*24f60*/  IMAD.MOV.U32 R13, RZ, RZ, R63 ;  /* 0x000000ffff0d7224 */ /* 0x000fe400078e003f */
[----:B------:R-:W-:Y:S02]  /*24f70*/  IMAD.MOV.U32 R12, RZ, RZ, R0 ;  /* 0x000000ffff0c7224 */ /* 0x000fe400078e0000 */
[----:B------:R-:W-:-:S07]  /*24f80*/  IMAD.MOV.U32 R50, RZ, RZ, R14 ;  /* 0x000000ffff327224 */ /* 0x000fce00078e000e */
[----:B------:R-:W-:Y:S05]  /*24f90*/  WARPSYNC.COLLECTIVE R15, `(.L_x_6437) ;  /* 0x000000000f087348 */ /* 0x000fea0003c00000 */
[----:B------:R0:W1:Y:S02]  /*24fa0*/  SHFL.IDX P6, R14, R13, R12, R11 ;  /* 0x0000000c0d0e7389 */ /* 0x00006400000c000b */
[----:B01----:R-:W-:Y:S01]  /*24fb0*/  ENDCOLLECTIVE ;  /* 0x000000000000791b */ /* 0x003fe20003800000 */
.L_x_6437:
        /* <DEDUP_REMOVED lines=8> */
.L_x_6438:
[----:B------:R-:W-:Y:S02]  /*25040*/  IMAD.MOV.U32 R13, RZ, RZ, R67 ;  /* 0x000000ffff0d7224 */ /* 0x000fe400078e0043 */
[----:B------:R-:W-:Y:S02]  /*25050*/  IMAD.MOV.U32 R12, RZ, RZ, R0 ;  /* 0x000000ffff0c7224 */ /* 0x000fe400078e0000 */
[----:B------:R-:W-:-:S07]  /*25060*/  IMAD.MOV.U32 R52, RZ, RZ, R14 ;  /* 0x000000ffff347224 */ /* 0x000fce00078e000e */
[----:B------:R-:W-:Y:S05]  /*25070*/  WARPSYNC.COLLECTIVE R15, `(.L_x_6439) ;  /* 0x000000000f087348 */ /* 0x000fea0003c00000 */
[----:B------:R0:W1:Y:S02]  /*25080*/  SHFL.IDX P6, R14, R13, R12, R11 ;  /* 0x0000000c0d0e7389 */ /* 0x00006400000c000b */
[----:B01----:R-:W-:Y:S01]  /*25090*/  ENDCOLLECTIVE ;  /* 0x000000000000791b */ /* 0x003fe20003800000 */
.L_x_6439:
        /* <DEDUP_REMOVED lines=8> */
.L_x_6440:
[----:B------:R-:W-:Y:S02]  /*25120*/  IMAD.MOV.U32 R13, RZ, RZ, R71 ;  /* 0x000000ffff0d7224 */ /* 0x000fe400078e0047 */
[----:B------:R-:W-:Y:S02]  /*25130*/  IMAD.MOV.U32 R12, RZ, RZ, R0 ;  /* 0x000000ffff0c7224 */ /* 0x000fe400078e0000 */
[----:B------:R-:W-:-:S07]  /*25140*/  IMAD.MOV.U32 R54, RZ, RZ, R14 ;  /* 0x000000ffff367224 */ /* 0x000fce00078e000e */
[----:B------:R-:W-:Y:S05]  /*25150*/  WARPSYNC.COLLECTIVE R15, `(.L_x_6441) ;  /* 0x000000000f087348 */ /* 0x000fea0003c00000 */
[----:B------:R0:W1:Y:S02]  /*25160*/  SHFL.IDX P6, R14, R13, R12, R11 ;  /* 0x0000000c0d0e7389 */ /* 0x00006400000c000b */
[----:B01----:R-:W-:Y:S01]  /*25170*/  ENDCOLLECTIVE ;  /* 0x000000000000791b */ /* 0x003fe20003800000 */
.L_x_6441:
        /* <DEDUP_REMOVED lines=8> */
.L_x_6442:
[----:B------:R-:W-:Y:S02]  /*25200*/  IMAD.MOV.U32 R13, RZ, RZ, R75 ;  /* 0x000000ffff0d7224 */ /* 0x000fe400078e004b */
[----:B------:R-:W-:Y:S02]  /*25210*/  IMAD.MOV.U32 R12, RZ, RZ, R0 ;  /* 0x000000ffff0c7224 */ /* 0x000fe400078e0000 */
[----:B------:R-:W-:-:S07]  /*25220*/  IMAD.MOV.U32 R58, RZ, RZ, R14 ;  /* 0x000000ffff3a7224 */ /* 0x000fce00078e000e */
[----:B------:R-:W-:Y:S05]  /*25230*/  WARPSYNC.COLLECTIVE R15, `(.L_x_6443) ;  /* 0x000000000f087348 */ /* 0x000fea0003c00000 */
[----:B------:R0:W1:Y:S02]  /*25240*/  SHFL.IDX P6, R14, R13, R12, R11 ;  /* 0x0000000c0d0e7389 */ /* 0x00006400000c000b */
[----:B01----:R-:W-:Y:S01]  /*25250*/  ENDCOLLECTIVE ;  /* 0x000000000000791b */ /* 0x003fe20003800000 */
.L_x_6443:
        /* <DEDUP_REMOVED lines=8> */
.L_x_6444:
[----:B------:R-:W-:Y:S02]  /*252e0*/  SEL R12, R9, R20, P0 ;  /* 0x00000014090c7207 */ /* 0x000fe40000000000 */
[----:B------:R-:W-:Y:S02]  /*252f0*/  SEL R11, R46, R49, P0 ;  /* 0x000000312e0b7207 */ /* 0x000fe40000000000 */
[----:B------:R-:W-:Y:S02]  /*25300*/  SEL R13, R53, R48, P0 ;  /* 0x00000030350d7207 */ /* 0x000fe40000000000 */
[----:B------:R-:W-:Y:S01]  /*25310*/  SEL R15, R48, R53, P0 ;  /* 0x00000035300f7207 */ /* 0x000fe20000000000 */
[----:B------:R-:W-:Y:S01]  /*25320*/  IMAD.MOV.U32 R60, RZ, RZ, R14 ;  /* 0x000000ffff3c7224 */ /* 0x000fe200078e000e */
[----:B------:R-:W-:Y:S02]  /*25330*/  SEL R14, R20, R9, P0 ;  /* 0x00000009140e7207 */ /* 0x000fe40000000000 */
[----:B------:R-:W-:Y:S01]  /*25340*/  SEL R9, R49, R46, P0 ;  /* 0x0000002e31097207 */ /* 0x000fe20000000000 */
[----:B------:R-:W-:Y:S06]  /*25350*/  BRA `(.L_x_6445) ;  /* 0xffffff5c00407947 */ /* 0x000fec000383ffff */
.L_x_6255:
[----:B------:R-:W-:Y:S01]  /*25360*/  IMAD.MOV.U32 R13, RZ, RZ, R3 ;  /* 0x000000ffff0d7224 */ /* 0x000fe200078e0003 */
[----:B------:R-:W-:Y:S01]  /*25370*/  MOV R11, 0x181f ;  /* 0x0000181f000b7802 */ /* 0x000fe20000000f00 */
[----:B------:R-:W-:Y:S02]  /*25380*/  IMAD.MOV.U32 R12, RZ, RZ, RZ ;  /* 0x000000ffff0c7224 */ /* 0x000fe400078e00ff */
[----:B------:R-:W-:-:S07]  /*25390*/  IMAD.MOV.U32 R15, RZ, RZ, -0x1 ;  /* 0xffffffffff0f7424 */ /* 0x000fce00078e00ff */
[----:B-1----:R-:W-:Y:S05]  /*253a0*/  WARPSYNC.COLLECTIVE R15, `(.L_x_6446) ;  /* 0x000000000f087348 */ /* 0x002fea0003c00000 */
[----:B------:R0:W2:Y:S02]  /*253b0*/  SHFL.IDX P6, R14, R13, R12, R11 ;  /* 0x0000000c0d0e7389 */ /* 0x0000a400000c000b */
[----:B012---:R-:W-:Y:S01]  /*253c0*/  ENDCOLLECTIVE ;  /* 0x000000000000791b */ /* 0x007fe20003800000 */
.L_x_6446:
[----:B------:R-:W-:Y:S02]  /*253d0*/  IMAD.MOV.U32 R13, RZ, RZ, R2 ;  /* 0x000000ffff0d7224 */ /* 0x000fe400078e0002 */
[----:B------:R-:W-:-:S07]  /*253e0*/  IMAD.MOV.U32 R0, RZ, RZ, R14 ;  /* 0x000000ffff007224 */ /* 0x000fce00078e000e */
[----:B------:R-:W-:Y:S05]  /*253f0*/  WARPSYNC.COLLECTIVE R15, `(.L_x_6447) ;  /* 0x000000000f087348 */ /* 0x000fea0003c00000 */
[----:B------:R0:W1:Y:S02]  /*25400*/  SHFL.IDX P6, R14, R13, R12, R11 ;  /* 0x0000000c0d0e7389 */ /* 0x00006400000c000b */
[----:B01----:R-:W-:Y:S01]  /*25410*/  ENDCOLLECTIVE ;  /* 0x000000000000791b */ /* 0x003fe20003800000 */
.L_x_6447:
[----:B------:R-:W-:Y:S05]  /*25420*/  BRA `(.L_x_6448) ;  /* 0xffffff7400347947 */ /* 0x000fea000383ffff */
.L_x_6258:
[----:B------:R-:W-:Y:S01]  /*25430*/  BSSY B1, `(.L_x_6449) ;  /* 0x0000008000017945 */ /* 0x000fe20003800000 */
[----:B------:R-:W-:Y:S01]  /*25440*/  IMAD.MOV.U32 R13, RZ, RZ, R3 ;  /* 0x000000ffff0d7224 */ /* 0x000fe200078e0003 */
[----:B------:R-:W-:Y:S01]  /*25450*/  MOV R11, 0x181f ;  /* 0x0000181f000b7802 */ /* 0x000fe20000000f00 */
[----:B------:R-:W-:Y:S02]  /*25460*/  IMAD.MOV.U32 R12, RZ, RZ, 0x1 ;  /* 0x00000001ff0c7424 */ /* 0x000fe400078e00ff */
[----:B----4-:R-:W-:-:S07]  /*25470*/  IMAD.MOV.U32 R15, RZ, RZ, -0x1 ;  /* 0xffffffffff0f7424 */ /* 0x010fce00078e00ff */
[----:B0123--:R-:W-:Y:S05]  /*25480*/  WARPSYNC.COLLECTIVE R15, `(.L_x_6450) ;  /* 0x000000000f087348 */ /* 0x00ffea0003c00000 */
[----:B---3--:R3:W4:Y:S02]  /*25490*/  SHFL.IDX P6, R14, R13, R12, R11 ;  /* 0x0000000c0d0e7389 */ /* 0x00872400000c000b */
[----:B01234-:R-:W-:Y:S01]  /*254a0*/  ENDCOLLECTIVE ;  /* 0x000000000000791b */ /* 0x01ffe20003800000 */
.L_x_6450:
[----:B------:R-:W-:Y:S05]  /*254b0*/  BSYNC B1 ;  /* 0x0000000000017941 */ /* 0x000fea0003800000 */
.L_x_6449:
        /* <DEDUP_REMOVED lines=8> */
.L_x_6451:
[----:B------:R-:W-:Y:S05]  /*25540*/  BRA `(.L_x_6452) ;  /* 0xffffff7400487947 */ /* 0x000fea000383ffff */
.L_x_6261:
        /* <DEDUP_REMOVED lines=8> */
.L_x_6454:
[----:B------:R-:W-:Y:S05]  /*255d0*/  BSYNC B1 ;  /* 0x0000000000017941 */ /* 0x000fea0003800000 */
.L_x_6453:
        /* <DEDUP_REMOVED lines=8> */
.L_x_6455:
[----:B------:R-:W-:Y:S05]  /*25660*/  BRA `(.L_x_6456) ;  /* 0xffffff7400587947 */ /* 0x000fea000383ffff */
.L_x_6264:
        /* <DEDUP_REMOVED lines=8> */
.L_x_6458:
[----:B------:R-:W-:Y:S05]  /*256f0*/  BSYNC B1 ;  /* 0x0000000000017941 */ /* 0x000fea0003800000 */
.L_x_6457:
        /* <DEDUP_REMOVED lines=8> */
.L_x_6459:
[----:B------:R-:W-:Y:S05]  /*25780*/  BRA `(.L_x_6460) ;  /* 0xffffff7400687947 */ /* 0x000fea000383ffff */
.L_x_6281:
        /* <DEDUP_REMOVED lines=11> */
.L_x_6462:
[----:B------:R-:W-:Y:S05]  /*25840*/  BSYNC B1 ;  /* 0x0000000000017941 */ /* 0x000fea0003800000 */
.L_x_6461:
[----:B------:R-:W-:Y:S05]  /*25850*/  BRA `(.L_x_6463) ;  /* 0xffffff8800bc7947 */ /* 0x000fea000383ffff */
.L_x_6283:
[----:B------:R-:W-:Y:S01]  /*25860*/  BSSY B1, `(.L_x_6464) ;  /* 0x0000006000017945 */ /* 0x000fe20003800000 */
[----:B------:R-:W-:-:S07]  /*25870*/  IMAD.MOV.U32 R15, RZ, RZ, -0x1 ;  /* 0xffffffffff0f7424 */ /* 0x000fce00078e00ff */
[----:B0-----:R-:W-:Y:S05]  /*25880*/  WARPSYNC.COLLECTIVE R15, `(.L_x_6465) ;  /* 0x000000000f0c7348 */ /* 0x001fea0003c00000 */
[----:B------:R-:W-:Y:S02]  /*25890*/  ELECT P6, UR62, PT ;  /* 0x00000000003e782f */ /* 0x000fe400038c0000 */
[----:B------:R-:W-:Y:S01]  /*258a0*/  MOV R14, UR62 ;  /* 0x0000003e000e7c02 */ /* 0x000fe20008000f00 */
[----:B0-----:R-:W-:Y:S10]  /*258b0*/  ENDCOLLECTIVE ;  /* 0x000000000000791b */ /* 0x001ff40003800000 */
.L_x_6465:
[----:B------:R-:W-:Y:S05]  /*258c0*/  BSYNC B1 ;  /* 0x0000000000017941 */ /* 0x000fea0003800000 */
.L_x_6464:
[----:B------:R-:W-:Y:S05]  /*258d0*/  BRA `(.L_x_6282) ;  /* 0xffffff8800b47947 */ /* 0x000fea000383ffff */
.L_x_6285:
[----:B0-----:R-:W2:Y:S02]  /*258e0*/  LDL R4, [R1+0x4] ;  /* 0x0000040001047983 */ /* 0x001ea40000100800 */
[----:B--2---:R0:W1:Y:S02]  /*258f0*/  SYNCS.PHASECHK.TRANS64.TRYWAIT P0, [R4+URZ+0x2e820], R3 ;  /* 0x02e82003040075a7 */ /* 0x004064000800017f */
[----:B-1----:R-:W-:Y:S05]  /*25900*/  @!P0 NANOSLEEP.SYNCS 0x989680 ;  /* 0x009896800000895d */ /* 0x002fea0003900000 */
[----:B------:R-:W1:Y:S02]  /*25910*/  @!P0 SYNCS.PHASECHK.TRANS64 P0, [R4+URZ+0x2e820], R3 ;  /* 0x02e82003040085a7 */ /* 0x000e64000800007f */
[----:B-1----:R-:W-:Y:S05]  /*25920*/  @!P0 BRA `(.L_x_6285) ;  /* 0xfffffffc00ec8947 */ /* 0x002fea000383ffff */
[----:B------:R-:W-:Y:S05]  /*25930*/  BRA `(.L_x_6466) ;  /* 0xffffff8800c47947 */ /* 0x000fea000383ffff */
.L_x_6289:
[----:B0-----:R0:W1:Y:S02]  /*25940*/  SYNCS.PHASECHK.TRANS64.TRYWAIT P0, [R6+URZ+0x2e8a0], R8 ;  /* 0x02e8a008060075a7 */ /* 0x001064000800017f */
[----:B-1----:R-:W-:Y:S05]  /*25950*/  @!P0 NANOSLEEP.SYNCS 0x989680 ;  /* 0x009896800000895d */ /* 0x002fea0003900000 */
[----:B------:R-:W1:Y:S02]  /*25960*/  @!P0 SYNCS.PHASECHK.TRANS64 P0, [R6+URZ+0x2e8a0], R8 ;  /* 0x02e8a008060085a7 */ /* 0x000e64000800007f */
[----:B-1----:R-:W-:Y:S05]  /*25970*/  @!P0 BRA `(.L_x_6289) ;  /* 0xfffffffc00f08947 */ /* 0x002fea000383ffff */
[----:B------:R-:W-:Y:S05]  /*25980*/  BRA `(.L_x_6467) ;  /* 0xffffff8800ec7947 */ /* 0x000fea000383ffff */
.L_x_6294:
[----:B-1----:R1:W2:Y:S02]  /*25990*/  SYNCS.PHASECHK.TRANS64.TRYWAIT P0, [R6+URZ+0x2e8c0], R8 ;  /* 0x02e8c008060075a7 */ /* 0x0022a4000800017f */
[----:B--2---:R-:W-:Y:S05]  /*259a0*/  @!P0 NANOSLEEP.SYNCS 0x989680 ;  /* 0x009896800000895d */ /* 0x004fea0003900000 */
[----:B------:R-:W2:Y:S02]  /*259b0*/  @!P0 SYNCS.PHASECHK.TRANS64 P0, [R6+URZ+0x2e8c0], R8 ;  /* 0x02e8c008060085a7 */ /* 0x000ea4000800007f */
[----:B--2---:R-:W-:Y:S05]  /*259c0*/  @!P0 BRA `(.L_x_6294) ;  /* 0xfffffffc00f08947 */ /* 0x004fea000383ffff */
[----:B------:R-:W-:Y:S05]  /*259d0*/  BRA `(.L_x_6468) ;  /* 0xffffff8c00707947 */ /* 0x000fea000383ffff */
.L_x_6301:
[----:B0-----:R0:W1:Y:S02]  /*259e0*/  SYNCS.PHASECHK.TRANS64.TRYWAIT P1, [R4+URZ+0x2e8a0], R5 ;  /* 0x02e8a005040075a7 */ /* 0x001064000802017f */
[----:B-1----:R-:W-:Y:S05]  /*259f0*/  @!P1 NANOSLEEP.SYNCS 0x989680 ;  /* 0x009896800000995d */ /* 0x002fea0003900000 */
[----:B------:R-:W1:Y:S02]  /*25a00*/  @!P1 SYNCS.PHASECHK.TRANS64 P1, [R4+URZ+0x2e8a0], R5 ;  /* 0x02e8a005040095a7 */ /* 0x000e64000802007f */
[----:B-1----:R-:W-:Y:S05]  /*25a10*/  @!P1 BRA `(.L_x_6301) ;  /* 0xfffffffc00f09947 */ /* 0x002fea000383ffff */
[----:B------:R-:W-:Y:S05]  /*25a20*/  BRA `(.L_x_6469) ;  /* 0xffffff9000487947 */ /* 0x000fea000383ffff */
.L_x_6306:
[----:B-1----:R1:W2:Y:S02]  /*25a30*/  SYNCS.PHASECHK.TRANS64.TRYWAIT P1, [R4+URZ+0x2e8c0], R5 ;  /* 0x02e8c005040075a7 */ /* 0x0022a4000802017f */
[----:B--2---:R-:W-:Y:S05]  /*25a40*/  @!P1 NANOSLEEP.SYNCS 0x989680 ;  /* 0x009896800000995d */ /* 0x004fea0003900000 */
[----:B------:R-:W2:Y:S02]  /*25a50*/  @!P1 SYNCS.PHASECHK.TRANS64 P1, [R4+URZ+0x2e8c0], R5 ;  /* 0x02e8c005040095a7 */ /* 0x000ea4000802007f */
[----:B--2---:R-:W-:Y:S05]  /*25a60*/  @!P1 BRA `(.L_x_6306) ;  /* 0xfffffffc00f09947 */ /* 0x004fea000383ffff */
[----:B------:R-:W-:Y:S05]  /*25a70*/  BRA `(.L_x_6470) ;  /* 0xffffff9000c87947 */ /* 0x000fea000383ffff */
.L_x_6321:
        /* <DEDUP_REMOVED lines=11> */
.L_x_6472:
[----:B------:R-:W-:Y:S05]  /*25b30*/  BSYNC B0 ;  /* 0x0000000000007941 */ /* 0x000fea0003800000 */
.L_x_6471:
[----:B------:R-:W-:Y:S05]  /*25b40*/  BRA `(.L_x_6473) ;  /* 0xffffff9c006c7947 */ /* 0x000fea000383ffff */
.L_x_6323:
[----:B------:R-:W-:Y:S01]  /*25b50*/  BSSY B0, `(.L_x_6474) ;  /* 0x0000006000007945 */ /* 0x000fe20003800000 */
[----:B------:R-:W-:-:S07]  /*25b60*/  IMAD.MOV.U32 R15, RZ, RZ, -0x1 ;  /* 0xffffffffff0f7424 */ /* 0x000fce00078e00ff */
[----:B01----:R-:W-:Y:S05]  /*25b70*/  WARPSYNC.COLLECTIVE R15, `(.L_x_6475) ;  /* 0x000000000f0c7348 */ /* 0x003fea0003c00000 */
[----:B------:R-:W-:Y:S02]  /*25b80*/  ELECT P6, UR62, PT ;  /* 0x00000000003e782f */ /* 0x000fe400038c0000 */
[----:B------:R-:W-:Y:S01]  /*25b90*/  MOV R14, UR62 ;  /* 0x0000003e000e7c02 */ /* 0x000fe20008000f00 */
[----:B01----:R-:W-:Y:S10]  /*25ba0*/  ENDCOLLECTIVE ;  /* 0x000000000000791b */ /* 0x003ff40003800000 */
.L_x_6475:
[----:B------:R-:W-:Y:S05]  /*25bb0*/  BSYNC B0 ;  /* 0x0000000000007941 */ /* 0x000fea0003800000 */
.L_x_6474:
[----:B------:R-:W-:Y:S05]  /*25bc0*/  BRA `(.L_x_6476) ;  /* 0xffffff9c00787947 */ /* 0x000fea000383ffff */
.L_x_6325:
[----:B0-----:R0:W1:Y:S02]  /*25bd0*/  SYNCS.PHASECHK.TRANS64.TRYWAIT P0, [R0+URZ+0x2e880], R3 ;  /* 0x02e88003000075a7 */ /* 0x001064000800017f */
[----:B-1----:R-:W-:Y:S05]  /*25be0*/  @!P0 NANOSLEEP.SYNCS 0x989680 ;  /* 0x009896800000895d */ /* 0x002fea0003900000 */
[----:B------:R-:W1:Y:S02]  /*25bf0*/  @!P0 SYNCS.PHASECHK.TRANS64 P0, [R0+URZ+0x2e880], R3 ;  /* 0x02e88003000085a7 */ /* 0x000e64000800007f */
[----:B-1----:R-:W-:Y:S05]  /*25c00*/  @!P0 BRA `(.L_x_6325) ;  /* 0xfffffffc00f08947 */ /* 0x002fea000383ffff */
[----:B------:R-:W-:Y:S05]  /*25c10*/  BRA `(.L_x_6477) ;  /* 0xffffff9c00f07947 */ /* 0x000fea000383ffff */
.L_x_6327:
[----:B-1----:R1:W2:Y:S02]  /*25c20*/  SYNCS.PHASECHK.TRANS64.TRYWAIT P0, [R0+URZ+0x2e840], R3 ;  /* 0x02e84003000075a7 */ /* 0x0022a4000800017f */
[----:B--2---:R-:W-:Y:S05]  /*25c30*/  @!P0 NANOSLEEP.SYNCS 0x989680 ;  /* 0x009896800000895d */ /* 0x004fea0003900000 */
[----:B------:R-:W2:Y:S02]  /*25c40*/  @!P0 SYNCS.PHASECHK.TRANS64 P0, [R0+URZ+0x2e840], R3 ;  /* 0x02e84003000085a7 */ /* 0x000ea4000800007f */
[----:B--2---:R-:W-:Y:S05]  /*25c50*/  @!P0 BRA `(.L_x_6327) ;  /* 0xfffffffc00f08947 */ /* 0x004fea000383ffff */
[----:B------:R-:W-:Y:S05]  /*25c60*/  BRA `(.L_x_6478) ;  /* 0xffffffa000507947 */ /* 0x000fea000383ffff */
.L_x_6331:
[----:B------:R-:W2:Y:S01]  /*25c70*/  LDL.LU R11, [R1+0x70] ;  /* 0x00007000010b7983 */ /* 0x000ea20000300800 */
[----:B------:R-:W-:Y:S01]  /*25c80*/  IMAD.MOV.U32 R13, RZ, RZ, R3 ;  /* 0x000000ffff0d7224 */ /* 0x000fe200078e0003 */
[----:B------:R-:W-:Y:S01]  /*25c90*/  MOV R12, RZ ;  /* 0x000000ff000c7202 */ /* 0x000fe20000000f00 */
[----:B------:R-:W-:Y:S01]  /*25ca0*/  IMAD.MOV.U32 R15, RZ, RZ, -0x1 ;  /* 0xffffffffff0f7424 */ /* 0x000fe200078e00ff */
[----:B------:R-:W-:-:S05]  /*25cb0*/  IADD3 R0, R8, R17, RZ ;  /* 0x0000001108007210 */ /* 0x000fca0007ffe0ff */
[----:B------:R-:W-:Y:S02]  /*25cc0*/  VIADD R5, R0, 0x10 ;  /* 0x0000001000057836 */ /* 0x000fe40000000000 */
[----:B--2---:R-:W-:Y:S02]  /*25cd0*/  IMAD R2, R11, R7, RZ ;  /* 0x000000070b027224 */ /* 0x004fe400078e02ff */
[----:B------:R-:W-:-:S03]  /*25ce0*/  IMAD.MOV.U32 R11, RZ, RZ, 0x181f ;  /* 0x0000181fff0b7424 */ /* 0x000fc600078e00ff */
[----:B------:R-:W-:-:S13]  /*25cf0*/  ISETP.GE.AND P1, PT, R0, R2, PT ;  /* 0x000000020000720c */ /* 0x000fda0003f26270 */
[----:B-----5:R-:W-:Y:S05]  /*25d00*/  WARPSYNC.COLLECTIVE R15, `(.L_x_6479) ;  /* 0x000000000f087348 */ /* 0x020fea0003c00000 */
[----:B------:R0:W1:Y:S02]  /*25d10*/  SHFL.IDX P6, R14, R13, R12, R11 ;  /* 0x0000000c0d0e7389 */ /* 0x00006400000c000b */
[----:B01---5:R-:W-:Y:S01]  /*25d20*/  ENDCOLLECTIVE ;  /* 0x000000000000791b */ /* 0x023fe20003800000 */
.L_x_6479:
[----:B------:R-:W-:Y:S02]  /*25d30*/  IMAD.MOV.U32 R13, RZ, RZ, R4 ;  /* 0x000000ffff0d7224 */ /* 0x000fe400078e0004 */
[----:B------:R-:W-:-:S07]  /*25d40*/  IMAD.MOV.U32 R6, RZ, RZ, R14 ;  /* 0x000000ffff067224 */ /* 0x000fce00078e000e */
[----:B------:R-:W-:Y:S05]  /*25d50*/  WARPSYNC.COLLECTIVE R15, `(.L_x_6480) ;  /* 0x000000000f087348 */ /* 0x000fea0003c00000 */
[----:B------:R0:W1:Y:S02]  /*25d60*/  SHFL.IDX P6, R14, R13, R12, R11 ;  /* 0x0000000c0d0e7389 */ /* 0x00006400000c000b */
[----:B01----:R-:W-:Y:S01]  /*25d70*/  ENDCOLLECTIVE ;  /* 0x000000000000791b */ /* 0x003fe20003800000 */
.L_x_6480:
[----:B------:R-:W-:Y:S02]  /*25d80*/  IMAD.MOV.U32 R13, RZ, RZ, R3 ;  /* 0x000000ffff0d7224 */ /* 0x000fe400078e0003 */
[----:B------:R-:W-:Y:S02]  /*25d90*/  IMAD.MOV.U32 R12, RZ, RZ, 0x1 ;  /* 0x00000001ff0c7424 */ /* 0x000fe400078e00ff */
[----:B------:R-:W-:-:S07]  /*25da0*/  IMAD.MOV.U32 R7, RZ, RZ, R14 ;  /* 0x000000ffff077224 */ /* 0x000fce00078e000e */
[----:B------:R-:W-:Y:S05]  /*25db0*/  WARPSYNC.COLLECTIVE R15, `(.L_x_6481) ;  /* 0x000000000f087348 */ /* 0x000fea0003c00000 */
[----:B------:R0:W1:Y:S02]  /*25dc0*/  SHFL.IDX P6, R14, R13, R12, R11 ;  /* 0x0000000c0d0e7389 */ /* 0x00006400000c000b */
[----:B01----:R-:W-:Y:S01]  /*25dd0*/  ENDCOLLECTIVE ;  /* 0x000000000000791b */ /* 0x003fe20003800000 */
.L_x_6481:
[----:B------:R-:W-:-:S05]  /*25de0*/  @!P1 IADD3 R7, P2, R10, R7, RZ ;  /* 0x000000070a079210 */ /* 0x000fca0007f5e0ff */
        /* <DEDUP_REMOVED lines=8> */
[----:B------:R0:W-:Y:S01]  /*25e70*/  @!P1 LDGSTS.E.BYPASS.LTC128B.128 [R9+0x1c400], desc[UR60][R6.64], !P0 ;  /* 0x1c40000006099fae */ /* 0x0001e2000c101d7c */
[----:B------:R-:W-:Y:S01]  /*25e80*/  ISETP.GE.AND P1, PT, R5, R2, PT ;  /* 0x000000020500720c */ /* 0x000fe20003f26270 */
[----:B0-----:R-:W-:-:S12]  /*25e90*/  IMAD.MOV.U32 R6, RZ, RZ, R14 ;  /* 0x000000ffff067224 */ /* 0x001fd800078e000e */
[----:B------:R-:W-:Y:S05]  /*25ea0*/  WARPSYNC.COLLECTIVE R15, `(.L_x_6482) ;  /* 0x000000000f087348 */ /* 0x000fea0003c00000 */
[----:B------:R0:W1:Y:S02]  /*25eb0*/  SHFL.IDX P6, R14, R13, R12, R11 ;  /* 0x0000000c0d0e7389 */ /* 0x00006400000c000b */
[----:B01----:R-:W-:Y:S01]  /*25ec0*/  ENDCOLLECTIVE ;  /* 0x000000000000791b */ /* 0x003fe20003800000 */
.L_x_6482:
[----:B------:R-:W-:Y:S01]  /*25ed0*/  MOV R13, R3 ;  /* 0x00000003000d7202 */ /* 0x000fe20000000f00 */
[----:B------:R-:W-:Y:S02]  /*25ee0*/  IMAD.MOV.U32 R12, RZ, RZ, 0x2 ;  /* 0x00000002ff0c7424 */ /* 0x000fe400078e00ff */
[----:B------:R-:W-:-:S07]  /*25ef0*/  IMAD.MOV.U32 R5, RZ, RZ, R14 ;  /* 0x000000ffff057224 */ /* 0x000fce00078e000e */
[----:B------:R-:W-:Y:S05]  /*25f00*/  WARPSYNC.COLLECTIVE R15, `(.L_x_6483) ;  /* 0x000000000f087348 */ /* 0x000fea0003c00000 */
[----:B------:R0:W1:Y:S02]  /*25f10*/  SHFL.IDX P6, R14, R13, R12, R11 ;  /* 0x0000000c0d0e7389 */ /* 0x00006400000c000b */
[----:B01----:R-:W-:Y:S01]  /*25f20*/  ENDCOLLECTIVE ;  /* 0x000000000000791b */ /* 0x003fe20003800000 */
.L_x_6483:
        /* <DEDUP_REMOVED lines=9> */
[----:B------:R0:W-:Y:S04]  /*25fc0*/  @!P1 LDGSTS.E.BYPASS.LTC128B.128 [R9+0x1cc00], desc[UR60][R6.64], !P0 ;  /* 0x1cc0000006099fae */ /* 0x0001e8000c101d7c */
[----:B------:R-:W-:Y:S01]  /*25fd0*/  ISETP.GE.AND P1, PT, R5, R2, PT ;  /* 0x000000020500720c */ /* 0x000fe20003f26270 */
[----:B0-----:R-:W-:-:S12]  /*25fe0*/  IMAD.MOV.U32 R6, RZ, RZ, R14 ;  /* 0x000000ffff067224 */ /* 0x001fd800078e000e */
[----:B------:R-:W-:Y:S05]  /*25ff0*/  WARPSYNC.COLLECTIVE R15, `(.L_x_6484) ;  /* 0x000000000f087348 */ /* 0x000fea0003c00000 */
[----:B------:R0:W1:Y:S02]  /*26000*/  SHFL.IDX P6, R14, R13, R12, R11 ;  /* 0x0000000c0d0e7389 */ /* 0x00006400000c000b */
[----:B01----:R-:W-:Y:S01]  /*26010*/  ENDCOLLECTIVE ;  /* 0x000000000000791b */ /* 0x003fe20003800000 */
.L_x_6484:
[----:B------:R-:W-:Y:S02]  /*26020*/  IMAD.MOV.U32 R13, RZ, RZ, R3 ;  /* 0x000000ffff0d7224 */ /* 0x000fe400078e0003 */
[----:B------:R-:W-:Y:S02]  /*26030*/  IMAD.MOV.U32 R12, RZ, RZ, 0x3 ;  /* 0x00000003ff0c7424 */ /* 0x000fe400078e00ff */
[----:B------:R-:W-:-:S07]  /*26040*/  IMAD.MOV.U32 R5, RZ, RZ, R14 ;  /* 0x000000ffff057224 */ /* 0x000fce00078e000e */
[----:B------:R-:W-:Y:S05]  /*26050*/  WARPSYNC.COLLECTIVE R15, `(.L_x_6485) ;  /* 0x000000000f087348 */ /* 0x000fea0003c00000 */
[----:B------:R0:W1:Y:S02]  /*26060*/  SHFL.IDX P6, R14, R13, R12, R11 ;  /* 0x0000000c0d0e7389 */ /* 0x00006400000c000b */
[----:B01----:R-:W-:Y:S01]  /*26070*/  ENDCOLLECTIVE ;  /* 0x000000000000791b */ /* 0x003fe20003800000 */
.L_x_6485:
[----:B------:R-:W-:-:S05]  /*26080*/  @!P1 IADD3 R5, P2, R10, R5, RZ ;  /* 0x000000050a059210 */ /* 0x000fca0007f5e0ff */
[----:B------:R-:W-:-:S05]  /*26090*/  @!P1 IMAD.X R6, RZ, RZ, R6, P2 ;  /* 0x000000ffff069224 */ /* 0x000fca00010e0606 */
[----:B------:R-:W-:Y:S01]  /*260a0*/  @!P1 MOV R7, R6 ;  /* 0x0000000600079202 */ /* 0x000fe20000000f00 */
[----:B------:R-:W-:Y:S01]  /*260b0*/  @!P1 IMAD.MOV.U32 R6, RZ, RZ, R5 ;  /* 0x000000ffff069224 */ /* 0x000fe200078e0005 */
[----:B------:R-:W-:Y:S01]  /*260c0*/  MOV R13, R4 ;  /* 0x00000004000d7202 */ /* 0x000fe20000000f00 */
[----:B------:R-:W-:-:S03]  /*260d0*/  VIADD R5, R0, 0x30 ;  /* 0x0000003000057836 */ /* 0x000fc60000000000 */
[----:B------:R-:W-:Y:S01]  /*260e0*/  @!PT LDS RZ, [RZ] ;  /* 0x00000000fffff984 */ /* 0x000fe20000000800 */
[----:B------:R-:W-:Y:S01]  /*260f0*/  @!PT LDS RZ, [RZ] ;  /* 0x00000000fffff984 */ /* 0x000fe20000000800 */
[----:B------:R-:W-:Y:S01]  /*26100*/  @!PT LDS RZ, [RZ] ;  /* 0x00000000fffff984 */ /* 0x000fe20000000800 */
[----:B------:R0:W-:Y:S02]  /*26110*/  @!P1 LDGSTS.E.BYPASS.LTC128B.128 [R9+0x1d400], desc[UR60][R6.64], !P0 ;  /* 0x1d40000006099fae */ /* 0x0001e4000c101d7c */
[----:B------:R-:W-:Y:S01]  /*26120*/  ISETP.GE.AND P1, PT, R5, R2, PT ;  /* 0x000000020500720c */ /* 0x000fe20003f26270 */
[----:B0-----:R-:W-:-:S12]  /*26130*/  IMAD.MOV.U32 R6, RZ, RZ, R14 ;  /* 0x000000ffff067224 */ /* 0x001fd800078e000e */
[----:B------:R-:W-:Y:S05]  /*26140*/  WARPSYNC.COLLECTIVE R15, `(.L_x_6486) ;  /* 0x000000000f087348 */ /* 0x000fea0003c00000 */
[----:B------:R0:W1:Y:S02]  /*26150*/  SHFL.IDX P6, R14, R13, R12, R11 ;  /* 0x0000000c0d0e7389 */ /* 0x00006400000c000b */
[----:B01----:R-:W-:Y:S01]  /*26160*/  ENDCOLLECTIVE ;  /* 0x000000000000791b */ /* 0x003fe20003800000 */
.L_x_6486:
[----:B------:R-:W-:Y:S01]  /*26170*/  MOV R13, R3 ;  /* 0x00000003000d7202 */ /* 0x000fe20000000f00 */
[----:B------:R-:W-:Y:S02]  /*26180*/  IMAD.MOV.U32 R12, RZ, RZ, 0x4 ;  /* 0x00000004ff0c7424 */ /* 0x000fe400078e00ff */
[----:B------:R-:W-:-:S07]  /*26190*/  IMAD.MOV.U32 R5, RZ, RZ, R14 ;  /* 0x000000ffff057224 */ /* 0x000fce00078e000e */
[----:B------:R-:W-:Y:S05]  /*261a0*/  WARPSYNC.COLLECTIVE R15, `(.L_x_6487) ;  /* 0x000000000f087348 */ /* 0x000fea0003c00000 */
[----:B------:R0:W1:Y:S02]  /*261b0*/  SHFL.IDX P6, R14, R13, R12, R11 ;  /* 0x0000000c0d0e7389 */ /* 0x00006400000c000b */
[----:B01----:R-:W-:Y:S01]  /*261c0*/  ENDCOLLECTIVE ;  /* 0x000000000000791b */ /* 0x003fe20003800000 */
.L_x_6487:
        /* <DEDUP_REMOVED lines=15> */
.L_x_6488:
[----:B------:R-:W-:Y:S02]  /*262c0*/  IMAD.MOV.U32 R13, RZ, RZ, R3 ;  /* 0x000000ffff0d7224 */ /* 0x000fe400078e0003 */
[----:B------:R-:W-:Y:S02]  /*262d0*/  IMAD.MOV.U32 R12, RZ, RZ, 0x5 ;  /* 0x00000005ff0c7424 */ /* 0x000fe400078e00ff */
[----:B------:R-:W-:-:S07]  /*262e0*/  IMAD.MOV.U32 R5, RZ, RZ, R14 ;  /* 0x000000ffff057224 */ /* 0x000fce00078e000e */
[----:B------:R-:W-:Y:S05]  /*262f0*/  WARPSYNC.COLLECTIVE R15, `(.L_x_6489) ;  /* 0x000000000f087348 */ /* 0x000fea0003c00000 */
[----:B------:R0:W1:Y:S02]  /*26300*/  SHFL.IDX P6, R14, R13, R12, R11 ;  /* 0x0000000c0d0e7389 */ /* 0x00006400000c000b */
[----:B01----:R-:W-:Y:S01]  /*26310*/  ENDCOLLECTIVE ;  /* 0x000000000000791b */ /* 0x003fe20003800000 */
.L_x_6489:
        /* <DEDUP_REMOVED lines=15> */
.L_x_6490:
[----:B------:R-:W-:Y:S01]  /*26410*/  IMAD.MOV.U32 R13, RZ, RZ, R3 ;  /* 0x000000ffff0d7224 */ /* 0x000fe200078e0003 */
[----:B------:R-:W-:Y:S01]  /*26420*/  MOV R12, 0x6 ;  /* 0x00000006000c7802 */ /* 0x000fe20000000f00 */
[----:B------:R-:W-:-:S07]  /*26430*/  IMAD.MOV.U32 R5, RZ, RZ, R14 ;  /* 0x000000ffff057224 */ /* 0x000fce00078e000e */
[----:B------:R-:W-:Y:S05]  /*26440*/  WARPSYNC.COLLECTIVE R15, `(.L_x_6491) ;  /* 0x000000000f087348 */ /* 0x000fea0003c00000 */
[----:B------:R0:W1:Y:S02]  /*26450*/  SHFL.IDX P6, R14, R13, R12, R11 ;  /* 0x0000000c0d0e7389 */ /* 0x00006400000c000b */
[----:B01----:R-:W-:Y:S01]  /*26460*/  ENDCOLLECTIVE ;  /* 0x000000000000791b */ /* 0x003fe20003800000 */
.L_x_6491:
        /* <DEDUP_REMOVED lines=8> */
[----:B------:R0:W-:Y:S02]  /*264f0*/  @!P1 LDGSTS.E.BYPASS.LTC128B.128 [R9+0x1ec00], desc[UR60][R6.64], !P0 ;  /* 0x1ec0000006099fae */ /* 0x0001e4000c101d7c */
[----:B0-----:R-:W-:-:S07]  /*26500*/  IMAD.MOV.U32 R6, RZ, RZ, R14 ;  /* 0x000000ffff067224 */ /* 0x001fce00078e000e */
[----:B------:R-:W-:Y:S05]  /*26510*/  WARPSYNC.COLLECTIVE R15, `(.L_x_6492) ;  /* 0x000000000f087348 */ /* 0x000fea0003c00000 */
[----:B------:R0:W1:Y:S02]  /*26520*/  SHFL.IDX P6, R14, R13, R12, R11 ;  /* 0x0000000c0d0e7389 */ /* 0x00006400000c000b */
[----:B01----:R-:W-:Y:S01]  /*26530*/  ENDCOLLECTIVE ;  /* 0x000000000000791b */ /* 0x003fe20003800000 */
.L_x_6492:
        /* <DEDUP_REMOVED lines=8> */
.L_x_6493:
[----:B------:R-:W-:-:S05]  /*265c0*/  @!P1 IADD3 R5, P2, R10, R5, RZ ;  /* 0x000000050a059210 */ /* 0x000fca0007f5e0ff */
[----:B------:R-:W-:-:S05]  /*265d0*/  @!P1 IMAD.X R6, RZ, RZ, R6, P2 ;  /* 0x000000ffff069224 */ /* 0x000fca00010e0606 */
[----:B------:R-:W-:Y:S01]  /*265e0*/  @!P1 MOV R7, R6 ;  /* 0x0000000600079202 */ /* 0x000fe20000000f00 */
[----:B------:R-:W-:Y:S02]  /*265f0*/  IMAD.MOV.U32 R13, RZ, RZ, R4 ;  /* 0x000000ffff0d7224 */ /* 0x000fe400078e0004 */
[----:B------:R-:W-:-:S05]  /*26600*/  @!P1 IMAD.MOV.U32 R6, RZ, RZ, R5 ;  /* 0x000000ffff069224 */ /* 0x000fca00078e0005 */
        /* <DEDUP_REMOVED lines=8> */
.L_x_6494:
[----:B------:R-:W-:Y:S01]  /*26690*/  MOV R3, R14 ;  /* 0x0000000e00037202 */ /* 0x000fe20000000f00 */
[----:B------:R-:W-:Y:S06]  /*266a0*/  BRA `(.L_x_6495) ;  /* 0xffffffa000d47947 */ /* 0x000fec000383ffff */
.L_x_6334:
[----:B0-----:R-:W2:Y:S02]  /*266b0*/  LDL R2, [R1+0x4] ;  /* 0x0000040001027983 */ /* 0x001ea40000100800 */
[----:B--2---:R0:W1:Y:S02]  /*266c0*/  SYNCS.PHASECHK.TRANS64.TRYWAIT P0, [R2+URZ+0x2e820], R0 ;  /* 0x02e82000020075a7 */ /* 0x004064000800017f */
[----:B-1----:R-:W-:Y:S05]  /*266d0*/  @!P0 NANOSLEEP.SYNCS 0x989680 ;  /* 0x009896800000895d */ /* 0x002fea0003900000 */
[----:B------:R-:W1:Y:S02]  /*266e0*/  @!P0 SYNCS.PHASECHK.TRANS64 P0, [R2+URZ+0x2e820], R0 ;  /* 0x02e82000020085a7 */ /* 0x000e64000800007f */
[----:B-1----:R-:W-:Y:S05]  /*266f0*/  @!P0 BRA `(.L_x_6334) ;  /* 0xfffffffc00ec8947 */ /* 0x002fea000383ffff */
[----:B------:R-:W-:Y:S05]  /*26700*/  BRA `(.L_x_6496) ;  /* 0xffffffa400347947 */ /* 0x000fea000383ffff */
.L_x_6340:
[----:B-1----:R1:W2:Y:S02]  /*26710*/  SYNCS.PHASECHK.TRANS64.TRYWAIT P0, [R6+URZ+0x2e880], R5 ;  /* 0x02e88005060075a7 */ /* 0x0022a4000800017f */
[----:B--2---:R-:W-:Y:S05]  /*26720*/  @!P0 NANOSLEEP.SYNCS 0x989680 ;  /* 0x009896800000895d */ /* 0x004fea0003900000 */
[----:B------:R-:W2:Y:S02]  /*26730*/  @!P0 SYNCS.PHASECHK.TRANS64 P0, [R6+URZ+0x2e880], R5 ;  /* 0x02e88005060085a7 */ /* 0x000ea4000800007f */
[----:B--2---:R-:W-:Y:S05]  /*26740*/  @!P0 BRA `(.L_x_6340) ;  /* 0xfffffffc00f08947 */ /* 0x004fea000383ffff */
[----:B------:R-:W-:Y:S05]  /*26750*/  BRA `(.L_x_6497) ;  /* 0xffffffa400f87947 */ /* 0x000fea000383ffff */
.L_x_6345:
[----:B0-----:R0:W2:Y:S02]  /*26760*/  SYNCS.PHASECHK.TRANS64.TRYWAIT P0, [R6+URZ+0x2e840], R5 ;  /* 0x02e84005060075a7 */ /* 0x0010a4000800017f */
[----:B--2---:R-:W-:Y:S05]  /*26770*/  @!P0 NANOSLEEP.SYNCS 0x989680 ;  /* 0x009896800000895d */ /* 0x004fea0003900000 */
[----:B------:R-:W2:Y:S02]  /*26780*/  @!P0 SYNCS.PHASECHK.TRANS64 P0, [R6+URZ+0x2e840], R5 ;  /* 0x02e84005060085a7 */ /* 0x000ea4000800007f */
[----:B--2---:R-:W-:Y:S05]  /*26790*/  @!P0 BRA `(.L_x_6345) ;  /* 0xfffffffc00f08947 */ /* 0x004fea000383ffff */
[----:B------:R-:W-:Y:S05]  /*267a0*/  BRA `(.L_x_6498) ;  /* 0xffffffa800807947 */ /* 0x000fea000383ffff */
.L_x_6351:
[----:B-1----:R1:W2:Y:S02]  /*267b0*/  SYNCS.PHASECHK.TRANS64.TRYWAIT P0, [R3+URZ+0x2e870], R4 ;  /* 0x02e87004030075a7 */ /* 0x0022a4000800017f */
[----:B--2---:R-:W-:Y:S05]  /*267c0*/  @!P0 NANOSLEEP.SYNCS 0x989680 ;  /* 0x009896800000895d */ /* 0x004fea0003900000 */
[----:B------:R-:W2:Y:S02]  /*267d0*/  @!P0 SYNCS.PHASECHK.TRANS64 P0, [R3+URZ+0x2e870], R4 ;  /* 0x02e87004030085a7 */ /* 0x000ea4000800007f */
[----:B--2---:R-:W-:Y:S05]  /*267e0*/  @!P0 BRA `(.L_x_6351) ;  /* 0xfffffffc00f08947 */ /* 0x004fea000383ffff */
[----:B------:R-:W-:Y:S05]  /*267f0*/  BRA `(.L_x_6499) ;  /* 0xffffffac00247947 */ /* 0x000fea000383ffff */
.L_x_6353:
[----:B-1----:R1:W2:Y:S02]  /*26800*/  SYNCS.PHASECHK.TRANS64.TRYWAIT P0, [R3+URZ+0x2e860], R4 ;  /* 0x02e86004030075a7 */ /* 0x0022a4000800017f */
[----:B--2---:R-:W-:Y:S05]  /*26810*/  @!P0 NANOSLEEP.SYNCS 0x989680 ;  /* 0x009896800000895d */ /* 0x004fea0003900000 */
[----:B------:R-:W2:Y:S02]  /*26820*/  @!P0 SYNCS.PHASECHK.TRANS64 P0, [R3+URZ+0x2e860], R4 ;  /* 0x02e86004030085a7 */ /* 0x000ea4000800007f */
[----:B--2---:R-:W-:Y:S05]  /*26830*/  @!P0 BRA `(.L_x_6353) ;  /* 0xfffffffc00f08947 */ /* 0x004fea000383ffff */
[----:B------:R-:W-:Y:S05]  /*26840*/  BRA `(.L_x_6500) ;  /* 0xffffffac002c7947 */ /* 0x000fea000383ffff */
.L_x_6360:
[----:B0-----:R0:W1:Y:S02]  /*26850*/  SYNCS.PHASECHK.TRANS64.TRYWAIT P1, [R0+URZ+0x2e870], R2 ;  /* 0x02e87002000075a7 */ /* 0x001064000802017f */
[----:B-1----:R-:W-:Y:S05]  /*26860*/  @!P1 NANOSLEEP.SYNCS 0x989680 ;  /* 0x009896800000995d */ /* 0x002fea0003900000 */
[----:B------:R-:W1:Y:S02]  /*26870*/  @!P1 SYNCS.PHASECHK.TRANS64 P1, [R0+URZ+0x2e870], R2 ;  /* 0x02e87002000095a7 */ /* 0x000e64000802007f */
[----:B-1----:R-:W-:Y:S05]  /*26880*/  @!P1 BRA `(.L_x_6360) ;  /* 0xfffffffc00f09947 */ /* 0x002fea000383ffff */
[----:B------:R-:W-:Y:S05]  /*26890*/  BRA `(.L_x_6501) ;  /* 0xffffffb800647947 */ /* 0x000fea000383ffff */
.L_x_6362:
[----:B0-----:R0:W1:Y:S02]  /*268a0*/  SYNCS.PHASECHK.TRANS64.TRYWAIT P1, [R0+URZ+0x2e860], R2 ;  /* 0x02e86002000075a7 */ /* 0x001064000802017f */
[----:B-1----:R-:W-:Y:S05]  /*268b0*/  @!P1 NANOSLEEP.SYNCS 0x989680 ;  /* 0x009896800000995d */ /* 0x002fea0003900000 */
[----:B------:R-:W1:Y:S02]  /*268c0*/  @!P1 SYNCS.PHASECHK.TRANS64 P1, [R0+URZ+0x2e860], R2 ;  /* 0x02e86002000095a7 */ /* 0x000e64000802007f */
[----:B-1----:R-:W-:Y:S05]  /*268d0*/  @!P1 BRA `(.L_x_6362) ;  /* 0xfffffffc00f09947 */ /* 0x002fea000383ffff */
[----:B------:R-:W-:Y:S05]  /*268e0*/  BRA `(.L_x_6502) ;  /* 0xffffffb8006c7947 */ /* 0x000fea000383ffff */
.L_x_6366:
[----:B------:R-:W-:Y:S01]  /*268f0*/  BSSY B0, `(.L_x_6503) ;  /* 0x0000008000007945 */ /* 0x000fe20003800000 */
[----:B------:R-:W-:Y:S02]  /*26900*/  IMAD.MOV.U32 R13, RZ, RZ, R16 ;  /* 0x000000ffff0d7224 */ /* 0x000fe400078e0010 */
[----:B0-----:R-:W-:Y:S02]  /*26910*/  IMAD.MOV.U32 R12, RZ, RZ, RZ ;  /* 0x000000ffff0c7224 */ /* 0x001fe400078e00ff */
[----:B------:R-:W-:Y:S02]  /*26920*/  IMAD.MOV.U32 R11, RZ, RZ, 0x1f ;  /* 0x0000001fff0b7424 */ /* 0x000fe400078e00ff */
[----:B------:R-:W-:-:S07]  /*26930*/  IMAD.MOV.U32 R15, RZ, RZ, -0x1 ;  /* 0xffffffffff0f7424 */ /* 0x000fce00078e00ff */
[----:B------:R-:W-:Y:S05]  /*26940*/  WARPSYNC.COLLECTIVE R15, `(.L_x_6504) ;  /* 0x000000000f087348 */ /* 0x000fea0003c00000 */
[----:B------:R0:W1:Y:S02]  /*26950*/  SHFL.IDX P6, R14, R13, R12, R11 ;  /* 0x0000000c0d0e7389 */ /* 0x00006400000c000b */
[----:B01----:R-:W-:Y:S01]  /*26960*/  ENDCOLLECTIVE ;  /* 0x000000000000791b */ /* 0x003fe20003800000 */
.L_x_6504:
[----:B------:R-:W-:Y:S05]  /*26970*/  BSYNC B0 ;  /* 0x0000000000007941 */ /* 0x000fea0003800000 */
.L_x_6503:
        /* <DEDUP_REMOVED lines=9> */
.L_x_6505:
        /* <DEDUP_REMOVED lines=10> */
[C---:B------:R-:W-:Y:S02]  /*26ab0*/  ISETP.GE.U32.AND P5, PT, R7.reuse, 0x10, PT ;  /* 0x000000100700780c */ /* 0x040fe40003fa6070 */
[----:B0-----:R-:W-:Y:S01]  /*26ac0*/  MOV R2, RZ ;  /* 0x000000ff00027202 */ /* 0x001fe20000000f00 */
[----:B--2---:R-:W-:Y:S01]  /*26ad0*/  @!P1 IMAD.MOV.U32 R2, RZ, RZ, R3 ;  /* 0x000000ffff029224 */ /* 0x004fe200078e0003 */
[----:B------:R-:W-:-:S03]  /*26ae0*/  ISETP.NE.AND P1, PT, R7, RZ, PT ;  /* 0x000000ff0700720c */ /* 0x000fc60003f25270 */
[----:B------:R-:W-:-:S10]  /*26af0*/  IMAD.MOV.U32 R13, RZ, RZ, R2 ;  /* 0x000000ffff0d7224 */ /* 0x000fd400078e0002 */
[----:B------:R-:W-:Y:S05]  /*26b00*/  WARPSYNC.COLLECTIVE R15, `(.L_x_6506) ;  /* 0x000000000f087348 */ /* 0x000fea0003c00000 */
[----:B------:R0:W1:Y:S02]  /*26b10*/  SHFL.UP P6, R14, R13, R12, R11 ;  /* 0x0400000c0d0e7389 */ /* 0x00006400000c000b */
[----:B01----:R-:W-:Y:S01]  /*26b20*/  ENDCOLLECTIVE ;  /* 0x000000000000791b */ /* 0x003fe20003800000 */
.L_x_6506:
        /* <DEDUP_REMOVED lines=8> */
.L_x_6507:
        /* <DEDUP_REMOVED lines=8> */
.L_x_6508:
        /* <DEDUP_REMOVED lines=8> */
.L_x_6509:
        /* <DEDUP_REMOVED lines=8> */
.L_x_6510:
[----:B------:R-:W-:Y:S01]  /*26d30*/  IMAD.MOV.U32 R12, RZ, RZ, 0x1f ;  /* 0x0000001fff0c7424 */ /* 0x000fe200078e00ff */
[----:B------:R-:W-:Y:S01]  /*26d40*/  MOV R11, 0x1f ;  /* 0x0000001f000b7802 */ /* 0x000fe20000000f00 */
[----:B------:R-:W-:-:S05]  /*26d50*/  IMAD.MOV.U32 R4, RZ, RZ, R14 ;  /* 0x000000ffff047224 */ /* 0x000fca00078e000e */
[----:B------:R-:W-:-:S05]  /*26d60*/  SEL R4, R4, RZ, P5 ;  /* 0x000000ff04047207 */ /* 0x000fca0002800000 */
[----:B------:R-:W-:-:S04]  /*26d70*/  IMAD.IADD R3, R3, 0x1, R4 ;  /* 0x0000000103037824 */ /* 0x000fc800078e0204 */
[----:B------:R-:W-:-:S07]  /*26d80*/  IMAD.MOV.U32 R13, RZ, RZ, R3 ;  /* 0x000000ffff0d7224 */ /* 0x000fce00078e0003 */
[----:B------:R-:W-:Y:S05]  /*26d90*/  WARPSYNC.COLLECTIVE R15, `(.L_x_6511) ;  /* 0x000000000f087348 */ /* 0x000fea0003c00000 */
[----:B------:R0:W1:Y:S02]  /*26da0*/  SHFL.IDX P6, R14, R13, R12, R11 ;  /* 0x0000000c0d0e7389 */ /* 0x00006400000c000b */
[----:B01----:R-:W-:Y:S01]  /*26db0*/  ENDCOLLECTIVE ;  /* 0x000000000000791b */ /* 0x003fe20003800000 */
.L_x_6511:
[----:B------:R-:W-:Y:S01]  /*26dc0*/  IMAD.MOV.U32 R5, RZ, RZ, R14 ;  /* 0x000000ffff057224 */ /* 0x000fe200078e000e */
[----:B------:R-:W-:Y:S06]  /*26dd0*/  BRA `(.L_x_6512) ;  /* 0xffffffc000947947 */ /* 0x000fec000383ffff */
.L_x_6371:
[----:B------:R-:W-:Y:S01]  /*26de0*/  BSSY B0, `(.L_x_6513) ;  /* 0x0000008000007945 */ /* 0x000fe20003800000 */
[----:B-----5:R-:W-:Y:S02]  /*26df0*/  IMAD.MOV.U32 R13, RZ, RZ, R2 ;  /* 0x000000ffff0d7224 */ /* 0x020fe400078e0002 */
[----:B0-----:R-:W-:Y:S02]  /*26e00*/  IMAD.MOV.U32 R12, RZ, RZ, 0x1 ;  /* 0x00000001ff0c7424 */ /* 0x001fe400078e00ff */
[----:B------:R-:W-:Y:S02]  /*26e10*/  IMAD.MOV.U32 R11, RZ, RZ, RZ ;  /* 0x000000ffff0b7224 */ /* 0x000fe400078e00ff */
[----:B------:R-:W-:-:S07]  /*26e20*/  IMAD.MOV.U32 R15, RZ, RZ, -0x1 ;  /* 0xffffffffff0f7424 */ /* 0x000fce00078e00ff */
[----:B-1----:R-:W-:Y:S05]  /*26e30*/  WARPSYNC.COLLECTIVE R15, `(.L_x_6514) ;  /* 0x000000000f087348 */ /* 0x002fea0003c00000 */
[----:B------:R0:W2:Y:S02]  /*26e40*/  SHFL.UP P6, R14, R13, R12, R11 ;  /* 0x0400000c0d0e7389 */ /* 0x0000a400000c000b */
[----:B012---:R-:W-:Y:S01]  /*26e50*/  ENDCOLLECTIVE ;  /* 0x000000000000791b */ /* 0x007fe20003800000 */
.L_x_6514:
[----:B------:R-:W-:Y:S05]  /*26e60*/  BSYNC B0 ;  /* 0x0000000000007941 */ /* 0x000fea0003800000 */
.L_x_6513:
[----:B------:R-:W-:Y:S01]  /*26e70*/  MOV R3, R14 ;  /* 0x0000000e00037202 */ /* 0x000fe20000000f00 */
        /* <DEDUP_REMOVED lines=9> */
.L_x_6515:
        /* <DEDUP_REMOVED lines=8> */
.L_x_6516:
        /* <DEDUP_REMOVED lines=8> */
.L_x_6517:
        /* <DEDUP_REMOVED lines=8> */
.L_x_6518:
[----:B------:R-:W-:Y:S02]  /*27090*/  IMAD.MOV.U32 R12, RZ, RZ, 0x1f ;  /* 0x0000001fff0c7424 */ /* 0x000fe400078e00ff */
[----:B------:R-:W-:Y:S01]  /*270a0*/  IMAD.MOV.U32 R11, RZ, RZ, 0x1f ;  /* 0x0000001fff0b7424 */ /* 0x000fe200078e00ff */
[----:B------:R-:W-:-:S04]  /*270b0*/  MOV R5, R14 ;  /* 0x0000000e00057202 */ /* 0x000fc80000000f00 */
[----:B------:R-:W-:-:S05]  /*270c0*/  SEL R5, R5, RZ, P5 ;  /* 0x000000ff05057207 */ /* 0x000fca0002800000 */
[----:B------:R-:W-:-:S04]  /*270d0*/  IMAD.IADD R3, R3, 0x1, R5 ;  /* 0x0000000103037824 */ /* 0x000fc800078e0205 */
[----:B------:R-:W-:-:S07]  /*270e0*/  IMAD.MOV.U32 R13, RZ, RZ, R3 ;  /* 0x000000ffff0d7224 */ /* 0x000fce00078e0003 */
[----:B------:R-:W-:Y:S05]  /*270f0*/  WARPSYNC.COLLECTIVE R15, `(.L_x_6519) ;  /* 0x000000000f087348 */ /* 0x000fea0003c00000 */
[----:B------:R0:W1:Y:S02]  /*27100*/  SHFL.IDX P6, R14, R13, R12, R11 ;  /* 0x0000000c0d0e7389 */ /* 0x00006400000c000b */
[----:B01----:R-:W-:Y:S01]  /*27110*/  ENDCOLLECTIVE ;  /* 0x000000000000791b */ /* 0x003fe20003800000 */
.L_x_6519:
[----:B------:R-:W-:Y:S01]  /*27120*/  IMAD.MOV.U32 R5, RZ, RZ, R14 ;  /* 0x000000ffff057224 */ /* 0x000fe200078e000e */
[----:B------:R-:W-:Y:S06]  /*27130*/  BRA `(.L_x_6520) ;  /* 0xffffffc0005c7947 */ /* 0x000fec000383ffff */
.L_x_6373:
[----:B------:R-:W-:Y:S01]  /*27140*/  BSSY B0, `(.L_x_6521) ;  /* 0x0000006000007945 */ /* 0x000fe20003800000 */
[----:B------:R-:W-:Y:S02]  /*27150*/  PLOP3.LUT P6, PT, P6, PT, PT, 0x8, 0x0 ;  /* 0x000000000000781c */ /* 0x000fe400037ce170 */
[----:B------:R-:W-:-:S11]  /*27160*/  MOV R15, 0xffffffff ;  /* 0xffffffff000f7802 */ /* 0x000fd60000000f00 */
[----:B0-----:R-:W-:Y:S05]  /*27170*/  WARPSYNC.COLLECTIVE R15, `(.L_x_6522) ;  /* 0x000000000f087348 */ /* 0x001fea0003c00000 */
[----:B------:R-:W-:Y:S01]  /*27180*/  VOTE.ANY R14, PT, P6 ;  /* 0x00000000000e7806 */ /* 0x000fe200030e0100 */
[----:B0-----:R-:W-:Y:S06]  /*27190*/  ENDCOLLECTIVE ;  /* 0x000000000000791b */ /* 0x001fec0003800000 */
.L_x_6522:
[----:B------:R-:W-:Y:S05]  /*271a0*/  BSYNC B0 ;  /* 0x0000000000007941 */ /* 0x000fea0003800000 */
.L_x_6521:
        /* <DEDUP_REMOVED lines=9> */
.L_x_6523:
[----:B------:R-:W-:Y:S01]  /*27240*/  MOV R2, R14 ;  /* 0x0000000e00027202 */ /* 0x000fe20000000f00 */
[----:B------:R-:W-:Y:S06]  /*27250*/  BRA `(.L_x_6524) ;  /* 0xffffffc000507947 */ /* 0x000fec000383ffff */
.L_x_6375:
[----:B------:R-:W-:Y:S01]  /*27260*/  BSSY B0, `(.L_x_6525) ;  /* 0x0000008000007945 */ /* 0x000fe20003800000 */
[----:B------:R-:W-:Y:S02]  /*27270*/  IMAD.MOV.U32 R13, RZ, RZ, R6 ;  /* 0x000000ffff0d7224 */ /* 0x000fe400078e0006 */
[----:B0-----:R-:W-:Y:S02]  /*27280*/  IMAD.MOV.U32 R12, RZ, RZ, R4 ;  /* 0x000000ffff0c7224 */ /* 0x001fe400078e0004 */
[----:B------:R-:W-:Y:S02]  /*27290*/  IMAD.MOV.U32 R11, RZ, RZ, 0x1f ;  /* 0x0000001fff0b7424 */ /* 0x000fe400078e00ff */
[----:B------:R-:W-:-:S07]  /*272a0*/  IMAD.MOV.U32 R15, RZ, RZ, -0x1 ;  /* 0xffffffffff0f7424 */ /* 0x000fce00078e00ff */
[----:B-12---:R-:W-:Y:S05]  /*272b0*/  WARPSYNC.COLLECTIVE R15, `(.L_x_6526) ;  /* 0x000000000f087348 */ /* 0x006fea0003c00000 */
[----:B------:R0:W3:Y:S02]  /*272c0*/  SHFL.IDX P6, R14, R13, R12, R11 ;  /* 0x0000000c0d0e7389 */ /* 0x0000e400000c000b */
[----:B0123--:R-:W-:Y:S01]  /*272d0*/  ENDCOLLECTIVE ;  /* 0x000000000000791b */ /* 0x00ffe20003800000 */
.L_x_6526:
[----:B------:R-:W-:Y:S05]  /*272e0*/  BSYNC B0 ;  /* 0x0000000000007941 */ /* 0x000fea0003800000 */
.L_x_6525:
[----:B------:R-:W-:Y:S01]  /*272f0*/  IMAD.MOV.U32 R4, RZ, RZ, R14 ;  /* 0x000000ffff047224 */ /* 0x000fe200078e000e */
[----:B------:R-:W-:Y:S06]  /*27300*/  BRA `(.L_x_6374) ;  /* 0xffffffc000407947 */ /* 0x000fec000383ffff */
.L_x_6379:
[----:B0-----:R0:W1:Y:S02]  /*27310*/  SYNCS.PHASECHK.TRANS64.TRYWAIT P0, [R0+URZ+0x2e820], R3 ;  /* 0x02e82003000075a7 */ /* 0x001064000800017f */
[----:B-1----:R-:W-:Y:S05]  /*27320*/  @!P0 NANOSLEEP.SYNCS 0x989680 ;  /* 0x009896800000895d */ /* 0x002fea0003900000 */
[----:B------:R-:W1:Y:S02]  /*27330*/  @!P0 SYNCS.PHASECHK.TRANS64 P0, [R0+URZ+0x2e820], R3 ;  /* 0x02e82003000085a7 */ /* 0x000e64000800007f */
[----:B-1----:R-:W-:Y:S05]  /*27340*/  @!P0 BRA `(.L_x_6379) ;  /* 0xfffffffc00f08947 */ /* 0x002fea000383ffff */
[----:B------:R-:W-:Y:S05]  /*27350*/  BRA `(.L_x_6527) ;  /* 0xffffffc400387947 */ /* 0x000fea000383ffff */
.L_x_6380:
[----:B------:R-:W1:Y:S01]  /*27360*/  S2R R2, SR_TID.X ;  /* 0x0000000000027919 */ /* 0x000e620000002100 */
[----:B------:R-:W-:Y:S01]  /*27370*/  BSSY B0, `(.L_x_6528) ;  /* 0x000000a000007945 */ /* 0x000fe20003800000 */
[----:B------:R-:W-:Y:S02]  /*27380*/  IMAD.MOV.U32 R12, RZ, RZ, RZ ;  /* 0x000000ffff0c7224 */ /* 0x000fe400078e00ff */
[----:B------:R-:W-:Y:S02]  /*27390*/  IMAD.MOV.U32 R11, RZ, RZ, 0x1f ;  /* 0x0000001fff0b7424 */ /* 0x000fe400078e00ff */
[----:B------:R-:W-:Y:S01]  /*273a0*/  IMAD.MOV.U32 R15, RZ, RZ, -0x1 ;  /* 0xffffffffff0f7424 */ /* 0x000fe200078e00ff */
[----:B-1----:R-:W-:-:S04]  /*273b0*/  SHF.R.U32.HI R2, RZ, 0x5, R2 ;  /* 0x00000005ff027819 */ /* 0x002fc80000011602 */
[----:B------:R-:W-:-:S04]  /*273c0*/  LOP3.LUT R2, R2, 0x3, RZ, 0xc0, !PT ;  /* 0x0000000302027812 */ /* 0x000fc800078ec0ff */
[----:B------:R-:W-:-:S07]  /*273d0*/  MOV R13, R2 ;  /* 0x00000002000d7202 */ /* 0x000fce0000000f00 */
[----:B0-----:R-:W-:Y:S05]  /*273e0*/  WARPSYNC.COLLECTIVE R15, `(.L_x_6529) ;  /* 0x000000000f087348 */ /* 0x001fea0003c00000 */
[----:B------:R1:W2:Y:S02]  /*273f0*/  SHFL.IDX P6, R14, R13, R12, R11 ;  /* 0x0000000c0d0e7389 */ /* 0x0002a400000c000b */
[----:B012---:R-:W-:Y:S01]  /*27400*/  ENDCOLLECTIVE ;  /* 0x000000000000791b */ /* 0x007fe20003800000 */
.L_x_6529:
[----:B------:R-:W-:Y:S05]  /*27410*/  BSYNC B0 ;  /* 0x0000000000007941 */ /* 0x000fea0003800000 */
.L_x_6528:
[----:B------:R-:W-:Y:S05]  /*27420*/  BRA `(.L_x_6530) ;  /* 0xffffffc400207947 */ /* 0x000fea000383ffff */
.L_x_6381:
[----:B------:R-:W-:Y:S01]  /*27430*/  BSSY B0, `(.L_x_6531) ;  /* 0x0000006000007945 */ /* 0x000fe20003800000 */
[----:B------:R-:W-:-:S07]  /*27440*/  IMAD.MOV.U32 R15, RZ, RZ, -0x1 ;  /* 0xffffffffff0f7424 */ /* 0x000fce00078e00ff */
[----:B01----:R-:W-:Y:S05]  /*27450*/  WARPSYNC.COLLECTIVE R15, `(.L_x_6532) ;  /* 0x000000000f0c7348 */ /* 0x003fea0003c00000 */
[----:B------:R-:W-:Y:S02]  /*27460*/  ELECT P6, UR62, PT ;  /* 0x00000000003e782f */ /* 0x000fe400038c0000 */
[----:B------:R-:W-:Y:S01]  /*27470*/  MOV R14, UR62 ;  /* 0x0000003e000e7c02 */ /* 0x000fe20008000f00 */
[----:B01----:R-:W-:Y:S10]  /*27480*/  ENDCOLLECTIVE ;  /* 0x000000000000791b */ /* 0x003ff40003800000 */
.L_x_6532:
[----:B------:R-:W-:Y:S05]  /*27490*/  BSYNC B0 ;  /* 0x0000000000007941 */ /* 0x000fea0003800000 */
.L_x_6531:
[----:B------:R-:W-:Y:S05]  /*274a0*/  BRA `(.L_x_6533) ;  /* 0xffffffc400147947 */ /* 0x000fea000383ffff */
.L_x_6383:
[----:B0-----:R0:W1:Y:S02]  /*274b0*/  SYNCS.PHASECHK.TRANS64.TRYWAIT P1, [R6+URZ], R5 ;  /* 0x00000005060075a7 */ /* 0x001064000802017f */
[----:B-1----:R-:W-:Y:S05]  /*274c0*/  @!P1 NANOSLEEP.SYNCS 0x989680 ;  /* 0x009896800000995d */ /* 0x002fea0003900000 */
[----:B------:R-:W1:Y:S02]  /*274d0*/  @!P1 SYNCS.PHASECHK.TRANS64 P1, [R6+URZ], R5 ;  /* 0x00000005060095a7 */ /* 0x000e64000802007f */
[----:B-1----:R-:W-:Y:S05]  /*274e0*/  @!P1 BRA `(.L_x_6383) ;  /* 0xfffffffc00f09947 */ /* 0x002fea000383ffff */
[----:B------:R-:W-:Y:S05]  /*274f0*/  BRA `(.L_x_6534) ;  /* 0xffffffc400587947 */ /* 0x000fea000383ffff */
.L_x_6384:
[----:B-1----:R1:W2:Y:S02]  /*27500*/  SYNCS.PHASECHK.TRANS64.TRYWAIT P1, [R7+URZ], R2 ;  /* 0x00000002070075a7 */ /* 0x0022a4000802017f */
[----:B--2---:R-:W-:Y:S05]  /*27510*/  @!P1 NANOSLEEP.SYNCS 0x989680 ;  /* 0x009896800000995d */ /* 0x004fea0003900000 */
[----:B------:R-:W2:Y:S02]  /*27520*/  @!P1 SYNCS.PHASECHK.TRANS64 P1, [R7+URZ], R2 ;  /* 0x00000002070095a7 */ /* 0x000ea4000802007f */
[----:B--2---:R-:W-:Y:S05]  /*27530*/  @!P1 BRA `(.L_x_6384) ;  /* 0xfffffffc00f09947 */ /* 0x004fea000383ffff */
[----:B------:R-:W-:Y:S05]  /*27540*/  BRA `(.L_x_6535) ;  /* 0xffffffc4004c7947 */ /* 0x000fea000383ffff */
.L_x_6386:
[----:B--2---:R2:W3:Y:S02]  /*27550*/  SYNCS.PHASECHK.TRANS64.TRYWAIT P1, [R4+URZ+0x2e860], R5 ;  /* 0x02e86005040075a7 */ /* 0x0044e4000802017f */
[----:B---3--:R-:W-:Y:S05]  /*27560*/  @!P1 NANOSLEEP.SYNCS 0x989680 ;  /* 0x009896800000995d */ /* 0x008fea0003900000 */
[----:B------:R-:W3:Y:S02]  /*27570*/  @!P1 SYNCS.PHASECHK.TRANS64 P1, [R4+URZ+0x2e860], R5 ;  /* 0x02e86005040095a7 */ /* 0x000ee4000802007f */
[----:B---3--:R-:W-:Y:S05]  /*27580*/  @!P1 BRA `(.L_x_6386) ;  /* 0xfffffffc00f09947 */ /* 0x008fea000383ffff */
[----:B------:R-:W-:Y:S05]  /*27590*/  BRA `(.L_x_6536) ;  /* 0xffffffc400507947 */ /* 0x000fea000383ffff */
.L_x_6388:
[----:B---3--:R3:W4:Y:S02]  /*275a0*/  SYNCS.PHASECHK.TRANS64.TRYWAIT P1, [R3+URZ+0x2e860], R2 ;  /* 0x02e86002030075a7 */ /* 0x008724000802017f */
[----:B----4-:R-:W-:Y:S05]  /*275b0*/  @!P1 NANOSLEEP.SYNCS 0x989680 ;  /* 0x009896800000995d */ /* 0x010fea0003900000 */
[----:B------:R-:W4:Y:S02]  /*275c0*/  @!P1 SYNCS.PHASECHK.TRANS64 P1, [R3+URZ+0x2e860], R2 ;  /* 0x02e86002030095a7 */ /* 0x000f24000802007f */
[----:B----4-:R-:W-:Y:S05]  /*275d0*/  @!P1 BRA `(.L_x_6388) ;  /* 0xfffffffc00f09947 */ /* 0x010fea000383ffff */
[----:B------:R-:W-:Y:S05]  /*275e0*/  BRA `(.L_x_6537) ;  /* 0xffffffc400507947 */ /* 0x000fea000383ffff */
.L_x_6390:
[----:B----4-:R4:W0:Y:S02]  /*275f0*/  SYNCS.PHASECHK.TRANS64.TRYWAIT P0, [R4+URZ+0x2e880], R5 ;  /* 0x02e88005040075a7 */ /* 0x010824000800017f */
[----:B0-----:R-:W-:Y:S05]  /*27600*/  @!P0 NANOSLEEP.SYNCS 0x989680 ;  /* 0x009896800000895d */ /* 0x001fea0003900000 */
[----:B------:R-:W0:Y:S02]  /*27610*/  @!P0 SYNCS.PHASECHK.TRANS64 P0, [R4+URZ+0x2e880], R5 ;  /* 0x02e88005040085a7 */ /* 0x000e24000800007f */
[----:B0-----:R-:W-:Y:S05]  /*27620*/  @!P0 BRA `(.L_x_6390) ;  /* 0xfffffffc00f08947 */ /* 0x001fea000383ffff */
[----:B------:R-:W-:Y:S05]  /*27630*/  BRA `(.L_x_6391) ;  /* 0xffffffc4004c7947 */ /* 0x000fea000383ffff */
.L_x_6538:
        /* <DEDUP_REMOVED lines=12> */
.L_x_12972:


//--------------------- .text._ZN7cutlass13device_kernelIN5flash11enable_sm90INS1_16FlashAttnFwdSm90INS1_25CollectiveMainloopFwdSm90ILi2EN4cute5tupleIJNS5_1CILi1EEES8_S8_EEENS6_IJNS7_ILi128EEENS7_ILi224EEESA_EEELi128ENS_12float_e4m3_tEfNS_4arch4Sm90ELb0ELb1ELb0ELb0ELb0ELb0ELb0ELb1ELb1ELb1ELb0ELb0EEENS1_21CollectiveEpilogueFwdINS6_IJSA_SA_SB_EEES9_NS_10bfloat16_tESF_Li256ELb0ELb1ELb0ELb1EEENS1_30DynamicPersistentTileSchedulerILi256ELi128ELb0ELb1ELb1EEEEEEEEEvNT_6ParamsE --------------------------
	.section	.text._ZN7cutlass13device_kernelIN5flash11enable_sm90INS1_16FlashAttnFwdSm90INS1_25CollectiveMainloopFwdSm90ILi2EN4cute5tupleIJNS5_1CILi1EEES8_S8_EEENS6_IJNS7_ILi128EEENS7_ILi224EEESA_EEELi128ENS_12float_e4m3_tEfNS_4arch4Sm90ELb0ELb1ELb0ELb0ELb0ELb0ELb0ELb1ELb1ELb1ELb0ELb0EEENS1_21CollectiveEpilogueFwdINS6_IJSA_SA_SB_EEES9_NS_10bfloat16_tESF_Li256ELb0ELb1ELb0ELb1EEENS1_30DynamicPersistentTileSchedulerILi256ELi128ELb0ELb1ELb1EEEEEEEEEvNT_6ParamsE,"ax",@progbits
	.align	128
.text._ZN7cutlass13device_kernelIN5flash11enable_sm90INS1_16FlashAttnFwdSm90INS1_25CollectiveMainloopFwdSm90ILi2EN4cute5tupleIJNS5_1CILi1EEES8_S8_EEENS6_IJNS7_ILi128EEENS7_ILi224EEESA_EEELi128ENS_12float_e4m3_tEfNS_4arch4Sm90ELb0ELb1ELb0ELb0ELb0ELb0ELb0ELb1ELb1ELb1ELb0ELb0EEENS1_21CollectiveEpilogueFwdINS6_IJSA_SA_SB_EEES9_NS_10bfloat16_tESF_Li256ELb0ELb1ELb0ELb1EEENS1_30DynamicPersistentTileSchedulerILi256ELi128ELb0ELb1ELb1EEEEEEEEEvNT_6ParamsE:
        .type           _ZN7cutlass13device_kernelIN5flash11enable_sm90INS1_16FlashAttnFwdSm90INS1_25CollectiveMainloopFwdSm90ILi2EN4cute5tupleIJNS5_1CILi1EEES8_S8_EEENS6_IJNS7_ILi128EEENS7_ILi224EEESA_EEELi128ENS_12float_e4m3_tEfNS_4arch4Sm90ELb0ELb1ELb0ELb0ELb0ELb0ELb0ELb1ELb1ELb1ELb0ELb0EEENS1_21CollectiveEpilogueFwdINS6_IJSA_SA_SB_EEES9_NS_10bfloat16_tESF_Li256ELb0ELb1ELb0ELb1EEENS1_30DynamicPersistentTileSchedulerILi256ELi128ELb0ELb1ELb1EEEEEEEEEvNT_6ParamsE,@function
        .size           _ZN7cutlass13device_kernelIN5flash11enable_sm90INS1_16FlashAttnFwdSm90INS1_25CollectiveMainloopFwdSm90ILi2EN4cute5tupleIJNS5_1CILi1EEES8_S8_EEENS6_IJNS7_ILi128EEENS7_ILi224EEESA_EEELi128ENS_12float_e4m3_tEfNS_4arch4Sm90ELb0ELb1ELb0ELb0ELb0ELb0ELb0ELb1ELb1ELb1ELb0ELb0EEENS1_21CollectiveEpilogueFwdINS6_IJSA_SA_SB_EEES9_NS_10bfloat16_tESF_Li256ELb0ELb1ELb0ELb1EEENS1_30DynamicPersistentTileSchedulerILi256ELi128ELb0ELb1ELb1EEEEEEEEEvNT_6ParamsE,(.L_x_12973 - _ZN7cutlass13device_kernelIN5flash11enable_sm90INS1_16FlashAttnFwdSm90INS1_25CollectiveMainloopFwdSm90ILi2EN4cute5tupleIJNS5_1CILi1EEES8_S8_EEENS6_IJNS7_ILi128EEENS7_ILi224EEESA_EEELi128ENS_12float_e4m3_tEfNS_4arch4Sm90ELb0ELb1ELb0ELb0ELb0ELb0ELb0ELb1ELb1ELb1ELb0ELb0EEENS1_21CollectiveEpilogueFwdINS6_IJSA_SA_SB_EEES9_NS_10bfloat16_tESF_Li256ELb0ELb1ELb0ELb1EEENS1_30DynamicPersistentTileSchedulerILi256ELi128ELb0ELb1ELb1EEEEEEEEEvNT_6ParamsE)
        .other          _ZN7cutlass13device_kernelIN5flash11enable_sm90INS1_16FlashAttnFwdSm90INS1_25CollectiveMainloopFwdSm90ILi2EN4cute5tupleIJNS5_1CILi1EEES8_S8_EEENS6_IJNS7_ILi128EEENS7_ILi224EEESA_EEELi128ENS_12float_e4m3_tEfNS_4arch4Sm90ELb0ELb1ELb0ELb0ELb0ELb0ELb0ELb1ELb1ELb1ELb0ELb0EEENS1_21CollectiveEpilogueFwdINS6_IJSA_SA_SB_EEES9_NS_10bfloat16_tESF_Li256ELb0ELb1ELb0ELb1EEENS1_30DynamicPersistentTileSchedulerILi256ELi128ELb0ELb1ELb1EEEEEEEEEvNT_6ParamsE,@"STO_CUDA_ENTRY STV_DEFAULT"
_ZN7cutlass13device_kernelIN5flash11enable_sm90INS1_16FlashAttnFwdSm90INS1_25CollectiveMainloopFwdSm90ILi2EN4cute5tupleIJNS5_1CILi1EEES8_S8_EEENS6_IJNS7_ILi128EEENS7_ILi224EEESA_EEELi128ENS_12float_e4m3_tEfNS_4arch4Sm90ELb0ELb1ELb0ELb0ELb0ELb0ELb0ELb1ELb1ELb1ELb0ELb0EEENS1_21CollectiveEpilogueFwdINS6_IJSA_SA_SB_EEES9_NS_10bfloat16_tESF_Li256ELb0ELb1ELb0ELb1EEENS1_30DynamicPersistentTileSchedulerILi256ELi128ELb0ELb1ELb1EEEEEEEEEvNT_6ParamsE:
        /* <DEDUP_REMOVED lines=18> */
.L_x_6540:
[----:B------:R-:W-:Y:S05]  /*0120*/  BSYNC B0 ;  /* 0x0000000000007941 */ /* 0x000fea0003800000 */
.L_x_6539:
        /* <DEDUP_REMOVED lines=41> */
.L_x_6541:
        /* <DEDUP_REMOVED lines=22> */
.L_x_6542:
        /* <DEDUP_REMOVED lines=18> */
.L_x_6543:
        /* <DEDUP_REMOVED lines=22> */
.L_x_6544:
        /* <DEDUP_REMOVED lines=22> */
.L_x_6545:
[----:B------:R-:W-:Y:S01]  /*0900*/  PLOP3.LUT P0, PT, PT, PT, UP0, 0x80, 0x0 ;  /* 0x000000000000781c */ /* 0x000fe20003f0f008 */
[----:B------:R-:W-:Y:S01]  /*0910*/  UMOV UR38, 0x1 ;  /* 0x0000000100267882 */ /* 0x000fe20000000000 */
[----:B------:R-:W-:Y:S01]  /*0920*/  NOP ;  /* 0x0000000000007918 */ /* 0x000fe20000000000 */
[----:B------:R-:W-:Y:S01]  /*0930*/  USEL UR38, UR38, 0x2, !UP0 ;  /* 0x0000000226267887 */ /* 0x000fe2000c000000 */
[----:B------:R-:W-:Y:S01]  /*0940*/  ULDC.64 UR50, c[0x0][0x208] ;  /* 0x0000820000327ab9 */ /* 0x000fe20000000a00 */
[----:B012-4-:R-:W-:Y:S08]  /*0950*/  BAR.SYNC.DEFER_BLOCKING 0x0 ;  /* 0x0000000000007b1d */ /* 0x017ff00000010000 */
[----:B------:R-:W-:Y:S05]  /*0960*/  @!P0 BRA `(.L_x_6546) ;  /* 0x0000018800a48947 */ /* 0x000fea0003800000 */
.L_x_6547:
        /* <DEDUP_REMOVED lines=23> */
[CC--:B------:R-:W-:Y:S02]  /*0ae0*/  LEA.HI R6, R3.reuse, R0.reuse, RZ, 0x5 ;  /* 0x0000000003067211 */ /* 0x0c0fe400078f28ff */
[----:B------:R-:W-:Y:S01]  /*0af0*/  SHF.R.S32.HI R7, RZ, 0x4, R4 ;  /* 0x00000004ff077819 */ /* 0x000fe20000011404 */
[----:B------:R-:W-:Y:S01]  /*0b00*/  IMAD.IADD R18, R0, 0x1, -R5 ;  /* 0x0000000100127824 */ /* 0x000fe200078e0a05 */
[----:B------:R-:W-:Y:S01]  /*0b10*/  LEA.HI R5, R3, R0, RZ, 0x2 ;  /* 0x0000000003057211 */ /* 0x000fe200078f10ff */
[----:B------:R-:W-:Y:S01]  /*0b20*/  IMAD.SHL.U32 R6, R6, 0x20, RZ ;  /* 0x0000002006067824 */ /* 0x000fe200078e00ff */
[----:B------:R-:W-:-:S02]  /*0b30*/  LOP3.LUT R3, R4, 0x3fffff0, RZ, 0xc0, !PT ;  /* 0x03fffff004037812 */ /* 0x000fc400078ec0ff */
[----:B------:R-:W-:Y:S02]  /*0b40*/  SHF.R.S32.HI R9, RZ, 0x1f, R18 ;  /* 0x0000001fff097819 */ /* 0x000fe40000011412 */
[----:B------:R-:W-:Y:S01]  /*0b50*/  LOP3.LUT R11, R5, 0xfffffffc, RZ, 0xc0, !PT ;  /* 0xfffffffc050b7812 */ /* 0x000fe200078ec0ff */
[C---:B------:R-:W-:Y:S01]  /*0b60*/  IMAD.IADD R5, R0.reuse, 0x1, -R3 ;  /* 0x0000000100057824 */ /* 0x040fe200078e0a03 */
[----:B------:R-:W-:Y:S02]  /*0b70*/  LEA.HI R8, R9, R18, RZ, 0x2 ;  /* 0x0000001209087211 */ /* 0x000fe400078f10ff */
[----:B------:R-:W-:Y:S01]  /*0b80*/  SHF.R.S32.HI R3, RZ, 0x7, R2 ;  /* 0x00000007ff037819 */ /* 0x000fe20000011402 */
[----:B------:R-:W-:Y:S01]  /*0b90*/  IMAD.IADD R10, R0, 0x1, -R11 ;  /* 0x00000001000a7824 */ /* 0x000fe200078e0a0b */
[--C-:B------:R-:W-:Y:S02]  /*0ba0*/  SHF.R.S32.HI R0, RZ, 0x2, R8.reuse ;  /* 0x00000002ff007819 */ /* 0x100fe40000011408 */
[----:B------:R-:W-:-:S02]  /*0bb0*/  SHF.R.S32.HI R11, RZ, 0x1f, R8 ;  /* 0x0000001fff0b7819 */ /* 0x000fc40000011408 */
[----:B------:R-:W-:Y:S02]  /*0bc0*/  LEA.HI R4, R4, R7, RZ, 0x1 ;  /* 0x0000000704047211 */ /* 0x000fe400078f08ff */
[----:B------:R-:W-:Y:S02]  /*0bd0*/  LEA.HI R11, R11, R0, RZ, 0x3 ;  /* 0x000000000b0b7211 */ /* 0x000fe400078f18ff */
[----:B------:R-:W-:Y:S02]  /*0be0*/  LOP3.LUT R6, R6, 0xfffffc00, RZ, 0xc0, !PT ;  /* 0xfffffc0006067812 */ /* 0x000fe400078ec0ff */
[----:B------:R-:W-:Y:S02]  /*0bf0*/  LEA.HI R2, R2, R3, RZ, 0x1 ;  /* 0x0000000302027211 */ /* 0x000fe400078f08ff */
[----:B------:R-:W-:Y:S01]  /*0c00*/  LOP3.LUT R11, R11, 0xfffffff8, RZ, 0xc0, !PT ;  /* 0xfffffff80b0b7812 */ /* 0x000fe200078ec0ff */
[----:B------:R-:W-:Y:S01]  /*0c10*/  IMAD R5, R5, 0x40, R6 ;  /* 0x0000004005057824 */ /* 0x000fe200078e0206 */
[----:B------:R-:W-:-:S02]  /*0c20*/  LEA.HI R9, R9, R18, RZ, 0x5 ;  /* 0x0000001209097211 */ /* 0x000fc400078f28ff */
[----:B------:R-:W-:Y:S01]  /*0c30*/  LOP3.LUT R4, R4, 0x1ffffffe, RZ, 0xc0, !PT ;  /* 0x1ffffffe04047812 */ /* 0x000fe200078ec0ff */
[----:B------:R-:W-:Y:S01]  /*0c40*/  IMAD.IADD R0, R0, 0x1, -R11 ;  /* 0x0000000100007824 */ /* 0x000fe200078e0a0b */
[----:B------:R-:W-:Y:S02]  /*0c50*/  LOP3.LUT R2, R2, 0x3fffffe, RZ, 0xc0, !PT ;  /* 0x03fffffe02027812 */ /* 0x000fe400078ec0ff */
[----:B------:R-:W-:Y:S01]  /*0c60*/  LEA.HI R6, R10, R10, RZ, 0x1 ;  /* 0x0000000a0a067211 */ /* 0x000fe200078f08ff */
[----:B------:R-:W-:Y:S01]  /*0c70*/  IMAD.IADD R4, R7, 0x1, -R4 ;  /* 0x0000000107047824 */ /* 0x000fe200078e0a04 */
[----:B------:R-:W-:Y:S01]  /*0c80*/  SHF.R.S32.HI R9, RZ, 0x5, R9 ;  /* 0x00000005ff097819 */ /* 0x000fe20000011409 */
[----:B------:R-:W-:Y:S01]  /*0c90*/  IMAD.IADD R2, R3, 0x1, -R2 ;  /* 0x0000000103027824 */ /* 0x000fe200078e0a02 */
[----:B------:R-:W-:Y:S01]  /*0ca0*/  LOP3.LUT R3, R6, 0x1ffffffe, RZ, 0xc0, !PT ;  /* 0x1ffffffe06037812 */ /* 0x000fe200078ec0ff */
[----:B------:R-:W-:Y:S01]  /*0cb0*/  IMAD R228, R4, 0x8, R5 ;  /* 0x0000000804e47824 */ /* 0x000fe200078e0205 */
[----:B------:R-:W-:Y:S01]  /*0cc0*/  LOP3.LUT R5, R8, 0x7ffffffc, RZ, 0xc0, !PT ;  /* 0x7ffffffc08057812 */ /* 0x000fe200078ec0ff */
[----:B------:R-:W-:-:S02]  /*0cd0*/  IMAD R9, R9, 0x10, R0 ;  /* 0x0000001009097824 */ /* 0x000fc400078e0200 */
[----:B------:R-:W-:Y:S02]  /*0ce0*/  IMAD.IADD R10, R10, 0x1, -R3 ;  /* 0x000000010a0a7824 */ /* 0x000fe400078e0a03 */
[----:B------:R-:W-:Y:S02]  /*0cf0*/  IMAD R23, R2, 0x40, R9 ;  /* 0x0000004002177824 */ /* 0x000fe400078e0209 */
[----:B------:R-:W-:Y:S02]  /*0d00*/  IMAD.IADD R18, R18, 0x1, -R5 ;  /* 0x0000000112127824 */ /* 0x000fe400078e0a05 */
[----:B------:R-:W-:-:S07]  /*0d10*/  IMAD R19, R10, 0x8, R23 ;  /* 0x000000080a137824 */ /* 0x000fce00078e0217 */
.L_x_6648:
        /* <DEDUP_REMOVED lines=21> */
.L_x_6548:
[----:B------:R-:W-:Y:S01]  /*0e70*/  ULDC UR6, c[0x0][0xc54] ;  /* 0x0003150000067ab9 */ /* 0x000fe20000000800 */
[----:B------:R-:W-:Y:S01]  /*0e80*/  UMOV UR8, UR7 ;  /* 0x0000000700087c82 */ /* 0x000fe20008000000 */
[----:B------:R-:W-:-:S11]  /*0e90*/  UISETP.NE.AND UP0, UPT, UR6, 0x1, UPT ;  /* 0x000000010600788c */ /* 0x000fd6000bf05270 */
[----:B------:R-:W-:Y:S02]  /*0ea0*/  @UP0 ULDC.64 UR10, c[0x0][0xc58] ;  /* 0x00031600000a0ab9 */ /* 0x000fe40000000a00 */
[----:B------:R-:W-:-:S04]  /*0eb0*/  UIMAD.WIDE.U32 UR4, UR7, UR10, URZ ;  /* 0x0000000a070472a5 */ /* 0x000fc8000f8e003f */
[----:B------:R-:W-:-:S04]  /*0ec0*/  @UP0 USHF.R.U32.HI UR8, URZ, UR11, UR5 ;  /* 0x0000000b3f080299 */ /* 0x000fc80008011605 */
[----:B------:R-:W-:-:S12]  /*0ed0*/  UIMAD UR4, UR8, UR6, URZ ;  /* 0x00000006080472a4 */ /* 0x000fd8000f8e023f */
.L_x_6549:
        /* <DEDUP_REMOVED lines=72> */
[----:B--2---:R-:W-:Y:S02]  /*1360*/  IADD3 R4, -R11, 0x1, RZ ;  /* 0x000000010b047810 */ /* 0x004fe40007ffe1ff */
[----:B---3--:R-:W-:Y:S01]  /*1370*/  SEL R137, R137, 0x1, P0 ;  /* 0x0000000189897807 */ /* 0x008fe20000000000 */
[----:B------:R-:W1:Y:S08]  /*1380*/  @P1 LDC R9, c[0x0][0x44c] ;  /* 0x00011300ff091b82 */ /* 0x000e700000000800 */
[----:B------:R-:W2:Y:S01]  /*1390*/  @P1 LDC R10, c[0x0][0x450] ;  /* 0x00011400ff0a1b82 */ /* 0x000ea20000000800 */
[----:B0-----:R-:W-:-:S02]  /*13a0*/  IMAD R17, R137, R8, RZ ;  /* 0x0000000889117224 */ /* 0x001fc400078e02ff */
[----:B----4-:R-:W-:Y:S01]  /*13b0*/  FMUL.FTZ R0, R3, R0 ;  /* 0x0000000003007220 */ /* 0x010fe20000410000 */
[----:B-1----:R-:W-:-:S04]  /*13c0*/  @P1 IMAD.HI.U32 R3, R9, UR4, RZ ;  /* 0x0000000409031c27 */ /* 0x002fc8000f8e00ff */
[----:B------:R-:W-:Y:S01]  /*13d0*/  FMUL.FTZ R5, R0, UR5 ;  /* 0x0000000500057c20 */ /* 0x000fe20008410000 */
[----:B------:R-:W-:Y:S01]  /*13e0*/  IMAD.U32 R0, RZ, RZ, UR4 ;  /* 0x00000004ff007e24 */ /* 0x000fe2000f8e00ff */
[----:B--2---:R-:W-:-:S03]  /*13f0*/  @P1 SHF.R.U32.HI R0, RZ, R10, R3 ;  /* 0x0000000aff001219 */ /* 0x004fc60000011603 */
[----:B------:R-:W-:Y:S01]  /*1400*/  R2UR UR37, R5 ;  /* 0x00000000052572ca */ /* 0x000fe200000e0000 */
[----:B------:R-:W-:-:S04]  /*1410*/  IMAD R5, R137, R8, R4 ;  /* 0x0000000889057224 */ /* 0x000fc800078e0204 */
        /* <DEDUP_REMOVED lines=13> */
.L_x_6551:
[----:B------:R-:W-:-:S13]  /*14f0*/  ISETP.NE.AND P0, PT, R13, 0x1, PT ;  /* 0x000000010d00780c */ /* 0x000fda0003f05270 */
[----:B------:R-:W0:Y:S02]  /*1500*/  @P0 LDC.64 R4, c[0x0][0x9e8] ;  /* 0x00027a00ff040b82 */ /* 0x000e240000000a00 */
[----:B0-----:R-:W-:-:S05]  /*1510*/  @P0 IMAD.HI.U32 R4, R0, R4, RZ ;  /* 0x0000000400040227 */ /* 0x001fca00078e00ff */
[----:B------:R-:W-:-:S07]  /*1520*/  @P0 SHF.R.U32.HI R0, RZ, R5, R4 ;  /* 0x00000005ff000219 */ /* 0x000fce0000011604 */
.L_x_6552:
[----:B------:R-:W-:-:S05]  /*1530*/  IMAD R3, R0, R13, R13 ;  /* 0x0000000d00037224 */ /* 0x000fca00078e020d */
[----:B------:R-:W-:-:S07]  /*1540*/  VIMNMX R6, R6, R3, PT ;  /* 0x0000000306067248 */ /* 0x000fce0003fe0100 */
.L_x_6550:
[----:B------:R-:W0:Y:S01]  /*1550*/  @P1 LDC R3, c[0x0][0x44c] ;  /* 0x00011300ff031b82 */ /* 0x000e220000000800 */
[----:B------:R-:W-:Y:S01]  /*1560*/  IMAD.U32 R0, RZ, RZ, UR36 ;  /* 0x00000024ff007e24 */ /* 0x000fe2000f8e00ff */
[----:B------:R-:W-:Y:S01]  /*1570*/  ULDC UR4, c[0x0][0x9dc] ;  /* 0x0002770000047ab9 */ /* 0x000fe20000000800 */
[----:B------:R-:W-:Y:S02]  /*1580*/  VIADD R7, R6, 0xdf ;  /* 0x000000df06077836 */ /* 0x000fe40000000000 */
[CC--:B------:R-:W-:Y:S02]  /*1590*/  IMAD R5, R137.reuse, R8.reuse, 0xdf ;  /* 0x000000df89057424 */ /* 0x0c0fe400078e0208 */
[----:B------:R-:W-:Y:S01]  /*15a0*/  IMAD.MOV.U32 R6, RZ, RZ, RZ ;  /* 0x000000ffff067224 */ /* 0x000fe200078e00ff */
[----:B------:R-:W1:Y:S01]  /*15b0*/  @P1 LDC R4, c[0x0][0x450] ;  /* 0x00011400ff041b82 */ /* 0x000e620000000800 */
[----:B------:R-:W-:Y:S02]  /*15c0*/  IMAD R137, R137, R8, -R11 ;  /* 0x0000000889897224 */ /* 0x000fe400078e0a0b */
[----:B------:R-:W-:-:S04]  /*15d0*/  IMAD.HI R6, R7, -0x6db6db6d, R6 ;  /* 0x9249249307067827 */ /* 0x000fc800078e0206 */
[----:B0-----:R-:W-:-:S05]  /*15e0*/  @P1 IMAD.HI.U32 R3, R3, UR36, RZ ;  /* 0x0000002403031c27 */ /* 0x001fca000f8e00ff */
[----:B-1----:R-:W-:Y:S01]  /*15f0*/  @P1 SHF.R.U32.HI R0, RZ, R4, R3 ;  /* 0x00000004ff001219 */ /* 0x002fe20000011603 */
[----:B------:R-:W-:-:S04]  /*1600*/  IMAD.MOV.U32 R4, RZ, RZ, RZ ;  /* 0x000000ffff047224 */ /* 0x000fc800078e00ff */
[----:B------:R-:W-:Y:S01]  /*1610*/  IMAD.HI R4, R5, -0x6db6db6d, R4 ;  /* 0x9249249305047827 */ /* 0x000fe200078e0204 */
[----:B------:R-:W-:-:S03]  /*1620*/  SHF.R.U32.HI R5, RZ, 0x1f, R6 ;  /* 0x0000001fff057819 */ /* 0x000fc60000011606 */
[----:B------:R-:W-:Y:S01]  /*1630*/  IMAD.IADD R0, R137, 0x1, R0 ;  /* 0x0000000189007824 */ /* 0x000fe200078e0200 */
[----:B------:R-:W-:Y:S02]  /*1640*/  SHF.R.U32.HI R3, RZ, 0x1f, R4 ;  /* 0x0000001fff037819 */ /* 0x000fe40000011604 */
[----:B------:R-:W-:Y:S01]  /*1650*/  LEA.HI.SX32 R136, R6, R5, 0x19 ;  /* 0x0000000506887211 */ /* 0x000fe200078fcaff */
        /* <DEDUP_REMOVED lines=14> */
.L_x_6554:
[----:B------:R-:W-:-:S13]  /*1740*/  ISETP.NE.AND P0, PT, R13, 0x1, PT ;  /* 0x000000010d00780c */ /* 0x000fda0003f05270 */
[----:B------:R-:W0:Y:S02]  /*1750*/  @P0 LDC.64 R4, c[0x0][0x9e8] ;  /* 0x00027a00ff040b82 */ /* 0x000e240000000a00 */
[----:B0-----:R-:W-:-:S05]  /*1760*/  @P0 IMAD.HI.U32 R4, R0, R4, RZ ;  /* 0x0000000400040227 */ /* 0x001fca00078e00ff */
[----:B------:R-:W-:-:S07]  /*1770*/  @P0 SHF.R.U32.HI R0, RZ, R5, R4 ;  /* 0x00000005ff000219 */ /* 0x000fce0000011604 */
.L_x_6555:
[----:B------:R-:W-:-:S05]  /*1780*/  IMAD R0, R0, R13, RZ ;  /* 0x0000000d00007224 */ /* 0x000fca00078e02ff */
[----:B------:R-:W-:-:S13]  /*1790*/  R2UR UR4, R0 ;  /* 0x00000000000472ca */ /* 0x000fda00000e0000 */
[----:B------:R-:W-:-:S04]  /*17a0*/  UISETP.LT.AND UP0, UPT, UR5, UR4, UPT ;  /* 0x000000040500728c */ /* 0x000fc8000bf01270 */
[----:B------:R-:W-:-:S12]  /*17b0*/  USEL UR5, UR5, UR4, !UP0 ;  /* 0x0000000405057287 */ /* 0x000fd8000c000000 */
.L_x_6553:
[----:B------:R-:W-:Y:S01]  /*17c0*/  UMOV UR4, URZ ;  /* 0x0000003f00047c82 */ /* 0x000fe20008000000 */
[----:B------:R-:W-:Y:S01]  /*17d0*/  PLOP3.LUT P0, PT, PT, PT, PT, 0x80, 0x0 ;  /* 0x000000000000781c */ /* 0x000fe20003f0f070 */
[----:B------:R-:W-:Y:S01]  /*17e0*/  UIMAD.WIDE UR4, UR5, -0x6db6db6d, UR4 ;  /* 0x92492493050478a5 */ /* 0x000fe2000f8e0204 */
[----:B------:R-:W-:Y:S02]  /*17f0*/  CS2R R6, SRZ ;  /* 0x0000000000067805 */ /* 0x000fe4000001ff00 */
[----:B------:R-:W-:Y:S02]  /*1800*/  CS2R R86, SRZ ;  /* 0x0000000000567805 */ /* 0x000fe4000001ff00 */
[----:B------:R-:W-:Y:S01]  /*1810*/  CS2R R14, SRZ ;  /* 0x00000000000e7805 */ /* 0x000fe2000001ff00 */
[----:B------:R-:W-:Y:S01]  /*1820*/  USHF.R.U32.HI UR4, URZ, 0x1f, UR5 ;  /* 0x0000001f3f047899 */ /* 0x000fe20008011605 */
[----:B------:R-:W-:Y:S02]  /*1830*/  CS2R R84, SRZ ;  /* 0x0000000000547805 */ /* 0x000fe4000001ff00 */
[----:B------:R-:W-:-:S02]  /*1840*/  CS2R R20, SRZ ;  /* 0x0000000000147805 */ /* 0x000fc4000001ff00 */
[----:B------:R-:W-:Y:S01]  /*1850*/  CS2R R78, SRZ ;  /* 0x00000000004e7805 */ /* 0x000fe2000001ff00 */
[----:B------:R-:W-:Y:S01]  /*1860*/  ULEA.HI.SX32 UR4, UR5, UR4, 0x19 ;  /* 0x0000000405047291 */ /* 0x000fe2000f8fca3f */
[----:B------:R-:W-:Y:S02]  /*1870*/  CS2R R24, SRZ ;  /* 0x0000000000187805 */ /* 0x000fe4000001ff00 */
[----:B------:R-:W-:Y:S02]  /*1880*/  CS2R R76, SRZ ;  /* 0x00000000004c7805 */ /* 0x000fe4000001ff00 */
[----:B------:R-:W-:Y:S01]  /*1890*/  CS2R R28, SRZ ;  /* 0x00000000001c7805 */ /* 0x000fe2000001ff00 */
[----:B------:R-:W-:Y:S01]  /*18a0*/  UISETP.LT.AND UP0, UPT, URZ, UR4, UPT ;  /* 0x000000043f00728c */ /* 0x000fe2000bf01270 */
[----:B------:R-:W-:Y:S02]  /*18b0*/  CS2R R70, SRZ ;  /* 0x0000000000467805 */ /* 0x000fe4000001ff00 */
[----:B------:R-:W-:-:S02]  /*18c0*/  CS2R R26, SRZ ;  /* 0x00000000001a7805 */ /* 0x000fc4000001ff00 */
[----:B------:R-:W-:Y:S01]  /*18d0*/  CS2R R68, SRZ ;  /* 0x0000000000447805 */ /* 0x000fe2000001ff00 */
[----:B------:R-:W-:Y:S01]  /*18e0*/  USEL UR39, URZ, UR4, !UP0 ;  /* 0x000000043f277287 */ /* 0x000fe2000c000000 */
[----:B------:R-:W-:Y:S02]  /*18f0*/  CS2R R32, SRZ ;  /* 0x0000000000207805 */ /* 0x000fe4000001ff00 */
[----:B------:R-:W-:Y:S02]  /*1900*/  CS2R R62, SRZ ;  /* 0x00000000003e7805 */ /* 0x000fe4000001ff00 */
[----:B------:R-:W-:Y:S02]  /*1910*/  CS2R R30, SRZ ;  /* 0x00000000001e7805 */ /* 0x000fe4000001ff00 */
[----:B------:R-:W-:Y:S02]  /*1920*/  CS2R R60, SRZ ;  /* 0x00000000003c7805 */ /* 0x000fe4000001ff00 */
[----:B------:R-:W-:-:S02]  /*1930*/  CS2R R36, SRZ ;  /* 0x0000000000247805 */ /* 0x000fc4000001ff00 */
[----:B------:R-:W-:Y:S02]  /*1940*/  ISETP.GT.AND P1, PT, R136, UR39, PT ;  /* 0x0000002788007c0c */ /* 0x000fe4000bf24270 */
        /* <DEDUP_REMOVED lines=17> */
[----:B------:R-:W0:Y:S01]  /*1a60*/  S2R R0, SR_TID.X ;  /* 0x0000000000007919 */ /* 0x000e220000002100 */
[----:B------:R-:W1:Y:S01]  /*1a70*/  S2UR UR40, SR_CgaCtaId ;  /* 0x00000000002879c3 */ /* 0x000e620000008800 */
[----:B------:R-:W-:Y:S02]  /*1a80*/  UMOV UR41, 0x400 ;  /* 0x0000040000297882 */ /* 0x000fe40000000000 */
[----:B-1----:R-:W-:-:S04]  /*1a90*/  ULEA UR41, UR40, UR41, 0x18 ;  /* 0x0000002928297291 */ /* 0x002fc8000f8ec03f */
[----:B------:R-:W-:Y:S01]  /*1aa0*/  UIADD3 UR5, UR41, 0x1c400, URZ ;  /* 0x0001c40029057890 */ /* 0x000fe2000fffe03f */
[----:B0-----:R-:W-:-:S03]  /*1ab0*/  VIADD R0, R0, 0xffffff80 ;  /* 0xffffff8000007836 */ /* 0x001fc60000000000 */
[----:B------:R-:W-:Y:S02]  /*1ac0*/  ULOP3.LUT UP0, URZ, UR5, 0x9f, URZ, 0xc0, !UPT ;  /* 0x0000009f053f7892 */ /* 0x000fe4000f80c03f */
[----:B------:R-:W-:-:S04]  /*1ad0*/  SHF.R.S32.HI R3, RZ, 0x1f, R0 ;  /* 0x0000001fff037819 */ /* 0x000fc80000011400 */
[----:B------:R-:W-:Y:S02]  /*1ae0*/  PLOP3.LUT P0, PT, PT, PT, UP0, 0x80, 0x0 ;  /* 0x000000000000781c */ /* 0x000fe40003f0f008 */
[----:B------:R-:W-:-:S04]  /*1af0*/  LEA.HI R3, R3, R0, RZ, 0x7 ;  /* 0x0000000003037211 */ /* 0x000fc800078f38ff */
[----:B------:R-:W-:-:S06]  /*1b00*/  SHF.R.S32.HI R3, RZ, 0x7, R3 ;  /* 0x00000007ff037819 */ /* 0x000fcc0000011403 */
[----:B------:R-:W0:Y:S02]  /*1b10*/  SHFL.IDX PT, R3, R3, RZ, 0x1f ;  /* 0x00001fff03037589 */ /* 0x000e2400000e0000 */
        /* <DEDUP_REMOVED lines=24> */
.L_x_6557:
        /* <DEDUP_REMOVED lines=9> */
.L_x_6731:
[----:B------:R-:W-:Y:S05]  /*1d30*/  @!P0 BRA `(.L_x_6559) ;  /* 0x0000000000048947 */ /* 0x000fea0003800000 */
[----:B------:R-:W-:Y:S01]  /*1d40*/  BPT.TRAP 0x1 ;  /* 0x000000040000795c */ /* 0x000fe20000300000 */
.L_x_6559:
[----:B------:R-:W-:Y:S02]  /*1d50*/  IMAD.U32 R5, RZ, RZ, UR48 ;  /* 0x00000030ff057e24 */ /* 0x000fe4000f8e00ff */
[----:B0-----:R-:W-:-:S03]  /*1d60*/  IMAD.U32 R0, RZ, RZ, UR45 ;  /* 0x0000002dff007e24 */ /* 0x001fc6000f8e00ff */
[----:B------:R-:W-:Y:S02]  /*1d70*/  LEA R5, R5, UR41, 0x3 ;  /* 0x0000002905057c11 */ /* 0x000fe4000f8e18ff */
[----:B------:R-:W-:-:S04]  /*1d80*/  SHF.L.U32 R0, R0, 0x1f, RZ ;  /* 0x0000001f00007819 */ /* 0x000fc800000006ff */
[----:B------:R0:W1:Y:S01]  /*1d90*/  SYNCS.PHASECHK.TRANS64.TRYWAIT P1, [R5+URZ+0x2e830], R0 ;  /* 0x02e83000050075a7 */ /* 0x000062000802017f */
[----:B------:R-:W-:Y:S05]  /*1da0*/  @!P0 BRA `(.L_x_6560) ;  /* 0x0000000000048947 */ /* 0x000fea0003800000 */
[----:B------:R-:W-:Y:S01]  /*1db0*/  BPT.TRAP 0x1 ;  /* 0x000000040000795c */ /* 0x000fe20000300000 */
.L_x_6560:
[----:B-1----:R-:W-:Y:S05]  /*1dc0*/  @P1 BRA `(.L_x_6561) ;  /* 0x0000000000081947 */ /* 0x002fea0003800000 */
[----:B------:R-:W1:Y:S02]  /*1dd0*/  SYNCS.PHASECHK.TRANS64.TRYWAIT P1, [R5+URZ+0x2e830], R0 ;  /* 0x02e83000050075a7 */ /* 0x000e64000802017f */
[----:B-1----:R-:W-:Y:S05]  /*1de0*/  @!P1 BRA `(.L_x_6562) ;  /* 0x000001bc00049947 */ /* 0x002fea0003800000 */
.L_x_6561:
[----:B------:R-:W2:Y:S01]  /*1df0*/  S2R R3, SR_TID.X ;  /* 0x0000000000037919 */ /* 0x000ea20000002100 */
[----:B------:R-:W-:Y:S01]  /*1e00*/  UIADD3 UR4, UR41, 0x20400, URZ ;  /* 0x0002040029047890 */ /* 0x000fe2000fffe03f */
[----:B------:R-:W-:-:S03]  /*1e10*/  LOP3.LUT R2, R2, 0xfff7ffff, RZ, 0xc0, !PT ;  /* 0xfff7ffff02027812 */ /* 0x000fc600078ec0ff */
[----:B------:R-:W-:-:S04]  /*1e20*/  USHF.R.U32.HI UR4, URZ, 0x4, UR4 ;  /* 0x000000043f047899 */ /* 0x000fc80008011604 */
[----:B------:R-:W-:-:S06]  /*1e30*/  ULOP3.LUT UR4, UR4, 0x3fff, URZ, 0xc0, !UPT ;  /* 0x00003fff04047892 */ /* 0x000fcc000f8ec03f */
[----:B------:R-:W-:Y:S01]  /*1e40*/  IMAD.U32 R7, RZ, RZ, UR4 ;  /* 0x00000004ff077e24 */ /* 0x000fe2000f8e00ff */
[----:B------:R-:W-:Y:S05]  /*1e50*/  WARPSYNC.ALL ;  /* 0x0000000000007948 */ /* 0x000fea0003800000 */
[----:B------:R-:W-:Y:S02]  /*1e60*/  LOP3.LUT R7, R7, 0x10000, RZ, 0xfc, !PT ;  /* 0x0001000007077812 */ /* 0x000fe400078efcff */
[----:B--2---:R-:W-:-:S13]  /*1e70*/  LOP3.LUT P3, RZ, R3, 0x7f, RZ, 0xc0, !PT ;  /* 0x0000007f03ff7812 */ /* 0x004fda000786c0ff */
[----:B------:R-:W-:Y:S02]  /*1e80*/  @P3 LOP3.LUT R2, R2, 0x80000, RZ, 0xfc, !PT ;  /* 0x0008000002023812 */ /* 0x000fe400078efcff */
[----:B------:R-:W-:Y:S01]  /*1e90*/  R2UR UR20, R7 ;  /* 0x00000000071472ca */ /* 0x000fe200000e0000 */
[----:B------:R-:W-:Y:S01]  /*1ea0*/  ULOP3.LUT UR12, UR49, 0x10000, URZ, 0xfc, !UPT ;  /* 0x00010000310c7892 */ /* 0x000fe2000f8efc3f */
[----:B------:R-:W-:Y:S01]  /*1eb0*/  WARPGROUP.ARRIVE ;  /* 0x00000000000079c5 */ /* 0x000fe20000000000 */
[----:B------:R-:W-:Y:S01]  /*1ec0*/  UMOV UR17, 0x40000040 ;  /* 0x4000004000117882 */ /* 0x000fe20000000000 */
[----:B------:R-:W-:Y:S01]  /*1ed0*/  UMOV UR19, 0x40000040 ;  /* 0x4000004000137882 */ /* 0x000fe20000000000 */
[----:B------:R-:W-:Y:S01]  /*1ee0*/  UMOV UR7, 0x40000040 ;  /* 0x4000004000077882 */ /* 0x000fe20000000000 */
[----:B------:R-:W-:Y:S01]  /*1ef0*/  UMOV UR11, 0x40000040 ;  /* 0x40000040000b7882 */ /* 0x000fe20000000000 */
[----:B------:R-:W-:Y:S01]  /*1f00*/  UMOV UR13, 0x40000040 ;  /* 0x40000040000d7882 */ /* 0x000fe20000000000 */
[----:B------:R-:W-:Y:S01]  /*1f10*/  UMOV UR16, UR12 ;  /* 0x0000000c00107c82 */ /* 0x000fe20008000000 */
[----:B------:R-:W-:Y:S01]  /*1f20*/  UMOV UR15, 0x40000040 ;  /* 0x40000040000f7882 */ /* 0x000fe20000000000 */
[----:B------:R-:W-:Y:S01]  /*1f30*/  VIADD R3, R19, UR36 ;  /* 0x0000002413037c36 */ /* 0x000fe20008000000 */
[----:B------:R-:W2:Y:S01]  /*1f40*/  LDC R8, c[0x0][0x288] ;  /* 0x0000a200ff087b82 */ /* 0x000ea20000000800 */
[----:B------:R-:W-:Y:S01]  /*1f50*/  ULDC UR52, c[0x0][0x9dc] ;  /* 0x0002770000347ab9 */ /* 0x000fe20000000800 */
[----:B------:R-:W-:-:S04]  /*1f60*/  UIMAD UR20, UR48, 0x700, UR20 ;  /* 0x00000700301478a4 */ /* 0x000fc8000f8e0214 */
[----:B------:R-:W-:Y:S02]  /*1f70*/  UIADD3 UR4, UR20, 0x100, URZ ;  /* 0x0000010014047890 */ /* 0x000fe4000fffe03f */
        /* <DEDUP_REMOVED lines=8> */
[----:B------:R-:W-:Y:S02]  /*2000*/  UIADD3 UR9, UR20, 0x202, URZ ;  /* 0x0000020214097890 */ /* 0x000fe4000fffe03f */
[----:B------:R-:W-:Y:S02]  /*2010*/  UIADD3 UR10, UR20, 0x4, URZ ;  /* 0x00000004140a7890 */ /* 0x000fe4000fffe03f */
        /* <DEDUP_REMOVED lines=150> */
[----:B01----:R-:W-:Y:S01]  /*2980*/  @P1 IMAD.HI.U32 R0, R3, UR6, RZ ;  /* 0x0000000603001c27 */ /* 0x003fe2000f8e00ff */
[----:B------:R-:W-:-:S04]  /*2990*/  @UP0 ULDC UR6, c[0x0][0x450] ;  /* 0x0001140000060ab9 */ /* 0x000fc80000000800 */
[----:B------:R-:W-:Y:S01]  /*29a0*/  @P2 SHF.R.U32.HI R3, RZ, UR6, R0 ;  /* 0x00000006ff032c19 */ /* 0x000fe20008011600 */
[----:B------:R-:W-:Y:S01]  /*29b0*/  @!P3 VIADD R0, R5, 0x2e840 ;  /* 0x0002e8400500b836 */ /* 0x000fe20000000000 */
[----:B------:R-:W-:Y:S01]  /*29c0*/  ULDC.64 UR6, c[0x0][0x9e0] ;  /* 0x0002780000067ab9 */ /* 0x000fe20000000a00 */
[----:B------:R-:W-:Y:S01]  /*29d0*/  IMAD.MOV.U32 R5, RZ, RZ, -0xe0 ;  /* 0xffffff20ff057424 */ /* 0x000fe200078e00ff */
[----:B------:R-:W-:Y:S01]  /*29e0*/  UISETP.GE.AND UP1, UPT, UR7, 0x1, UPT ;  /* 0x000000010700788c */ /* 0x000fe2000bf26270 */
[----:B------:R-:W0:Y:S01]  /*29f0*/  SHFL.IDX PT, R11, R3, RZ, 0x1c1f ;  /* 0x001c1fff030b7589 */ /* 0x000e2200000e0000 */
[----:B------:R-:W-:Y:S01]  /*2a00*/  @!P3 PRMT R0, RZ, 0x654, R0 ;  /* 0x00000654ff00b816 */ /* 0x000fe20000000000 */
[----:B------:R-:W-:-:S03]  /*2a10*/  IMAD R5, R136, R5, 0xe1 ;  /* 0x000000e188057424 */ /* 0x000fc600078e0205 */
[----:B------:R-:W-:Y:S01]  /*2a20*/  PLOP3.LUT P1, PT, PT, PT, UP1, 0x40, 0x0 ;  /* 0x000000000000781c */ /* 0x000fe20003f2e818 */
[----:B------:R-:W-:Y:S02]  /*2a30*/  IMAD R6, R18, -0x2, R5 ;  /* 0xfffffffe12067824 */ /* 0x000fe400078e0205 */
[----:B------:R-:W-:Y:S02]  /*2a40*/  VIADD R138, R5, 0xffffffff ;  /* 0xffffffff058a7836 */ /* 0x000fe40000000000 */
[C---:B------:R-:W-:Y:S01]  /*2a50*/  VIADD R5, R6.reuse, 0xffffffff ;  /* 0xffffffff06057836 */ /* 0x040fe20000000000 */
[----:B--2---:R-:W-:Y:S01]  /*2a60*/  IADD3 R4, R6, -R8, R17 ;  /* 0x8000000806047210 */ /* 0x004fe20007ffe011 */
        /* <DEDUP_REMOVED lines=10> */
[----:B-1----:R-:W-:-:S04]  /*2b10*/  IMAD R0, R136, -0xe0, R17 ;  /* 0xffffff2088007824 */ /* 0x002fc800078e0211 */
[----:B------:R-:W-:Y:S02]  /*2b20*/  VIADD R9, R0, 0xe0 ;  /* 0x000000e000097836 */ /* 0x000fe40000000000 */
[----:B------:R-:W-:Y:S02]  /*2b30*/  VIADD R0, R4, UR6 ;  /* 0x0000000604007c36 */ /* 0x000fe40008000000 */
[----:B------:R-:W-:Y:S02]  /*2b40*/  IMAD R9, R18, -0x2, R9 ;  /* 0xfffffffe12097824 */ /* 0x000fe400078e0209 */
[----:B------:R-:W-:-:S03]  /*2b50*/  VIADD R4, R4, UR10 ;  /* 0x0000000a04047c36 */ /* 0x000fc60008000000 */
[----:B0-----:R-:W-:Y:S01]  /*2b60*/  VIADDMNMX R10, R11, R0, R9, PT ;  /* 0x000000000b0a7246 */ /* 0x001fe20003800109 */
        /* <DEDUP_REMOVED lines=14> */
.L_x_6565:
[----:B------:R-:W-:-:S06]  /*2c50*/  UISETP.NE.AND UP2, UPT, UR7, 0x1, UPT ;  /* 0x000000010700788c */ /* 0x000fcc000bf45270 */
[----:B------:R-:W-:-:S05]  /*2c60*/  PLOP3.LUT P1, PT, PT, PT, UP2, 0x80, 0x0 ;  /* 0x000000000000781c */ /* 0x000fca0003f2f028 */
[----:B------:R-:W-:-:S08]  /*2c70*/  @UP2 ULDC.64 UR10, c[0x0][0x9e8] ;  /* 0x00027a00000a2ab9 */ /* 0x000fd00000000a00 */
[----:B------:R-:W-:-:S05]  /*2c80*/  @P1 IMAD.HI.U32 R11, R12, UR10, RZ ;  /* 0x0000000a0c0b1c27 */ /* 0x000fca000f8e00ff */
[----:B------:R-:W-:-:S07]  /*2c90*/  @P1 SHF.R.U32.HI R12, RZ, UR11, R11 ;  /* 0x0000000bff0c1c19 */ /* 0x000fce000801160b */
.L_x_6566:
[----:B------:R-:W-:Y:S05]  /*2ca0*/  BSYNC B0 ;  /* 0x0000000000007941 */ /* 0x000fea0003800000 */
.L_x_6564:
[----:B------:R-:W-:-:S05]  /*2cb0*/  IMAD R11, R12, UR7, R5 ;  /* 0x000000070c0b7c24 */ /* 0x000fca000f8e0205 */
[----:B------:R-:W-:Y:S02]  /*2cc0*/  VIMNMX R6, R6, R11, !PT ;  /* 0x0000000b06067248 */ /* 0x000fe40007fe0100 */
[----:B------:R-:W-:-:S07]  /*2cd0*/  VIADDMNMX R10, R11, UR7, R10, PT ;  /* 0x000000070b0a7c46 */ /* 0x000fce000b80010a */
.L_x_6563:
        /* <DEDUP_REMOVED lines=51> */
[----:B------:R-:W-:Y:S02]  /*3010*/  ISETP.LT.OR P2, PT, R10, 0x29, P2 ;  /* 0x000000290a00780c */ /* 0x000fe40001741670 */
[----:B------:R-:W-:Y:S02]  /*3020*/  VIADDMNMX R0, R3, R0, R9, PT ;  /* 0x0000000003007246 */ /* 0x000fe40003800109 */
        /* <DEDUP_REMOVED lines=223> */
[----:B------:R-:W-:-:S04]  /*3e20*/  ISETP.LT.OR P6, PT, R10, 0xda, P6 ;  /* 0x000000da0a00780c */ /* 0x000fc800037c1670 */
        /* <DEDUP_REMOVED lines=16> */
.L_x_6569:
[----:B------:R-:W-:-:S06]  /*3f30*/  UISETP.NE.AND UP2, UPT, UR7, 0x1, UPT ;  /* 0x000000010700788c */ /* 0x000fcc000bf45270 */
[----:B------:R-:W-:-:S05]  /*3f40*/  PLOP3.LUT P6, PT, PT, PT, UP2, 0x80, 0x0 ;  /* 0x000000000000781c */ /* 0x000fca0003fcf028 */
[----:B------:R-:W-:-:S08]  /*3f50*/  @UP2 ULDC.64 UR10, c[0x0][0x9e8] ;  /* 0x00027a00000a2ab9 */ /* 0x000fd00000000a00 */
[----:B------:R-:W-:Y:S01]  /*3f60*/  @P6 IMAD.HI.U32 R3, R6, UR10, RZ ;  /* 0x0000000a06036c27 */ /* 0x000fe2000f8e00ff */
[----:B------:R-:W-:-:S13]  /*3f70*/  PLOP3.LUT P6, PT, PT, PT, UP2, 0x80, 0x0 ;  /* 0x000000000000781c */ /* 0x000fda0003fcf028 */
[----:B------:R-:W-:-:S07]  /*3f80*/  @P6 SHF.R.U32.HI R6, RZ, UR11, R3 ;  /* 0x0000000bff066c19 */ /* 0x000fce0008011603 */
.L_x_6570:
[----:B------:R-:W-:Y:S05]  /*3f90*/  BSYNC B0 ;  /* 0x0000000000007941 */ /* 0x000fea0003800000 */
.L_x_6568:
[----:B------:R-:W-:-:S05]  /*3fa0*/  IMAD R5, R6, UR7, R5 ;  /* 0x0000000706057c24 */ /* 0x000fca000f8e0205 */
[----:B------:R-:W-:Y:S02]  /*3fb0*/  VIMNMX R4, R4, R5, !PT ;  /* 0x0000000504047248 */ /* 0x000fe40007fe0100 */
[----:B------:R-:W-:-:S07]  /*3fc0*/  VIADDMNMX R0, R5, UR7, R0, PT ;  /* 0x0000000705007c46 */ /* 0x000fce000b800100 */
.L_x_6567:
[----:B------:R-:W-:Y:S01]  /*3fd0*/  ISETP.GT.AND P1, PT, R4, 0x20, !P1 ;  /* 0x000000200400780c */ /* 0x000fe20004f24270 */
[----:B------:R-:W-:Y:S01]  /*3fe0*/  IMAD.U32 R138, RZ, RZ, UR37 ;  /* 0x00000025ff8a7e24 */ /* 0x000fe2000f8e00ff */
[----:B------:R-:W-:Y:S01]  /*3ff0*/  ISETP.NE.AND P6, PT, R176, RZ, PT ;  /* 0x000000ffb000720c */ /* 0x000fe20003fc5270 */
[----:B------:R-:W-:Y:S01]  /*4000*/  @UP0 ULDC UR10, c[0x0][0x44c] ;  /* 0x00011300000a0ab9 */ /* 0x000fe20000000800 */
[----:B------:R-:W-:Y:S01]  /*4010*/  ISETP.LT.OR P1, PT, R0, 0x21, P1 ;  /* 0x000000210000780c */ /* 0x000fe20000f21670 */
[----:B------:R-:W-:Y:S01]  /*4020*/  UIMAD.WIDE.U32 UR10, UR36, UR10, URZ ;  /* 0x0000000a240a72a5 */ /* 0x000fe2000f8e003f */
[----:B------:R-:W-:Y:S01]  /*4030*/  ISETP.GT.AND P2, PT, R4, 0x29, !P2 ;  /* 0x000000290400780c */ /* 0x000fe20005744270 */
[----:B------:R-:W-:Y:S01]  /*4040*/  @UP0 ULDC UR18, c[0x0][0x450] ;  /* 0x0001140000120ab9 */ /* 0x000fe20000000800 */
[----:B------:R-:W-:Y:S01]  /*4050*/  FSEL R106, R106, -INF , !P1 ;  /* 0xff8000006a6a7808 */ /* 0x000fe20004800000 */
[----:B------:R-:W-:Y:S01]  /*4060*/  UMOV UR14, UR36 ;  /* 0x00000024000e7c82 */ /* 0x000fe20008000000 */
[----:B------:R-:W-:Y:S01]  /*4070*/  ISETP.NE.AND P1, PT, R161, RZ, PT ;  /* 0x000000ffa100720c */ /* 0x000fe20003f25270 */
[----:B------:R-:W-:Y:S01]  /*4080*/  @UP0 USHF.R.U32.HI UR14, URZ, UR18, UR11 ;  /* 0x000000123f0e0299 */ /* 0x000fe2000801160b */
[----:B------:R-:W-:-:S02]  /*4090*/  ISETP.LT.OR P2, PT, R0, 0x2a, P2 ;  /* 0x0000002a0000780c */ /* 0x000fc40001741670 */
[----:B------:R-:W-:Y:S02]  /*40a0*/  ISETP.GT.AND P1, PT, R4, 0x21, !P1 ;  /* 0x000000210400780c */ /* 0x000fe40004f24270 */
[----:B------:R-:W-:Y:S02]  /*40b0*/  FSEL R111, R111, -INF , !P2 ;  /* 0xff8000006f6f7808 */ /* 0x000fe40005000000 */
        /* <DEDUP_REMOVED lines=86> */
[----:B------:R-:W-:Y:S02]  /*4620*/  ISETP.NE.AND P2, PT, R179, RZ, PT ;  /* 0x000000ffb300720c */ /* 0x000fe40003f45270 */
[----:B------:R-:W-:-:S02]  /*4630*/  ISETP.LT.OR P1, PT, R0, 0x5a, P1 ;  /* 0x0000005a0000780c */ /* 0x000fc40000f21670 */
[----:B------:R-:W-:Y:S02]  /*4640*/  FMNMX.FTZ R3, R61, R6, !PT ;  /* 0x000000063d037209 */ /* 0x000fe40007810000 */
[----:B------:R-:W-:Y:S02]  /*4650*/  FSEL R103, R103, -INF , !P1 ;  /* 0xff80000067677808 */ /* 0x000fe40004800000 */
[----:B------:R-:W-:Y:S02]  /*4660*/  ISETP.GT.AND P1, PT, R4, 0x60, !P6 ;  /* 0x000000600400780c */ /* 0x000fe40007724270 */
[----:B------:R-:W-:Y:S02]  /*4670*/  ISETP.NE.AND P6, PT, R180, RZ, PT ;  /* 0x000000ffb400720c */ /* 0x000fe40003fc5270 */
        /* <DEDUP_REMOVED lines=47> */
[C---:B------:R-:W-:Y:S02]  /*4970*/  ISETP.GT.AND P1, PT, R4.reuse, 0x79, !P1 ;  /* 0x000000790400780c */ /* 0x040fe40004f24270 */
[----:B------:R-:W-:Y:S01]  /*4980*/  ISETP.GT.AND P3, PT, R4, 0xd0, !P3 ;  /* 0x000000d00400780c */ /* 0x000fe20005f64270 */
[----:B------:R-:W0:Y:S01]  /*4990*/  SHFL.BFLY PT, R3, R6, 0x2, 0x1f ;  /* 0x0c401f0006037f89 */ /* 0x000e2200000e0000 */
[----:B------:R-:W-:-:S02]  /*49a0*/  ISETP.LT.OR P1, PT, R0, 0x7a, P1 ;  /* 0x0000007a0000780c */ /* 0x000fc40000f21670 */
[C---:B------:R-:W-:Y:S02]  /*49b0*/  ISETP.GT.AND P4, PT, R4.reuse, 0xd1, !P4 ;  /* 0x000000d10400780c */ /* 0x040fe40006784270 */
[----:B------:R-:W-:Y:S02]  /*49c0*/  FSEL R87, R87, -INF , !P1 ;  /* 0xff80000057577808 */ /* 0x000fe40004800000 */
[----:B------:R-:W-:Y:S02]  /*49d0*/  ISETP.NE.AND P1, PT, R143, RZ, PT ;  /* 0x000000ff8f00720c */ /* 0x000fe40003f25270 */
[C---:B------:R-:W-:Y:S02]  /*49e0*/  ISETP.GT.AND P5, PT, R4.reuse, 0xd8, !P5 ;  /* 0x000000d80400780c */ /* 0x040fe40006fa4270 */
[----:B------:R-:W-:Y:S02]  /*49f0*/  ISETP.GT.AND P1, PT, R4, 0x80, !P1 ;  /* 0x000000800400780c */ /* 0x000fe40004f24270 */
[----:B------:R-:W-:-:S02]  /*4a00*/  ISETP.LT.OR P3, PT, R0, 0xd1, P3 ;  /* 0x000000d10000780c */ /* 0x000fc40001f61670 */
[C---:B------:R-:W-:Y:S02]  /*4a10*/  ISETP.LT.OR P1, PT, R0.reuse, 0x81, P1 ;  /* 0x000000810000780c */ /* 0x040fe40000f21670 */
[----:B------:R-:W-:Y:S02]  /*4a20*/  ISETP.LT.OR P4, PT, R0, 0xd2, P4 ;  /* 0x000000d20000780c */ /* 0x000fe40002781670 */
[----:B------:R-:W-:Y:S02]  /*4a30*/  FSEL R58, R58, -INF , !P1 ;  /* 0xff8000003a3a7808 */ /* 0x000fe40004800000 */
[----:B------:R-:W-:Y:S02]  /*4a40*/  ISETP.NE.AND P1, PT, R142, RZ, PT ;  /* 0x000000ff8e00720c */ /* 0x000fe40003f25270 */
[----:B------:R-:W-:Y:S02]  /*4a50*/  FSEL R34, R34, -INF , !P3 ;  /* 0xff80000022227808 */ /* 0x000fe40005800000 */
[----:B------:R-:W-:-:S02]  /*4a60*/  ISETP.GT.AND P1, PT, R4, 0x81, !P1 ;  /* 0x000000810400780c */ /* 0x000fc40004f24270 */
[----:B0-----:R-:W-:Y:S02]  /*4a70*/  FMNMX.FTZ R9, R6, R3, !PT ;  /* 0x0000000306097209 */ /* 0x001fe40007810000 */
[C---:B------:R-:W-:Y:S02]  /*4a80*/  ISETP.LT.OR P1, PT, R0.reuse, 0x82, P1 ;  /* 0x000000820000780c */ /* 0x040fe40000f21670 */
[----:B------:R-:W-:Y:S01]  /*4a90*/  ISETP.LT.OR P5, PT, R0, 0xd9, P5 ;  /* 0x000000d90000780c */ /* 0x000fe20002fa1670 */
[----:B------:R-:W0:Y:S01]  /*4aa0*/  SHFL.BFLY PT, R10, R9, 0x1, 0x1f ;  /* 0x0c201f00090a7f89 */ /* 0x000e2200000e0000 */
[----:B------:R-:W-:Y:S02]  /*4ab0*/  FSEL R59, R59, -INF , !P1 ;  /* 0xff8000003b3b7808 */ /* 0x000fe40004800000 */
[----:B------:R-:W-:Y:S02]  /*4ac0*/  ISETP.GT.AND P1, PT, R4, 0x88, !P2 ;  /* 0x000000880400780c */ /* 0x000fe40005724270 */
[----:B------:R-:W-:-:S02]  /*4ad0*/  ISETP.NE.AND P2, PT, R181, RZ, PT ;  /* 0x000000ffb500720c */ /* 0x000fc40003f45270 */
[----:B------:R-:W-:Y:S02]  /*4ae0*/  ISETP.LT.OR P1, PT, R0, 0x89, P1 ;  /* 0x000000890000780c */ /* 0x000fe40000f21670 */
[----:B------:R-:W-:Y:S02]  /*4af0*/  FSEL R35, R35, -INF , !P4 ;  /* 0xff80000023237808 */ /* 0x000fe40006000000 */
[----:B------:R-:W-:Y:S02]  /*4b00*/  FSEL R62, R62, -INF , !P1 ;  /* 0xff8000003e3e7808 */ /* 0x000fe40004800000 */
[----:B------:R-:W-:Y:S02]  /*4b10*/  ISETP.GT.AND P1, PT, R4, 0x89, !P6 ;  /* 0x000000890400780c */ /* 0x000fe40007724270 */
[----:B------:R-:W-:Y:S02]  /*4b20*/  ISETP.NE.AND P6, PT, R182, RZ, PT ;  /* 0x000000ffb600720c */ /* 0x000fe40003fc5270 */
[----:B------:R-:W-:-:S02]  /*4b30*/  ISETP.LT.OR P1, PT, R0, 0x8a, P1 ;  /* 0x0000008a0000780c */ /* 0x000fc40000f21670 */
[----:B------:R-:W-:Y:S02]  /*4b40*/  FSEL R38, R38, -INF , !P5 ;  /* 0xff80000026267808 */ /* 0x000fe40006800000 */
[----:B------:R-:W-:Y:S02]  /*4b50*/  FSEL R63, R63, -INF , !P1 ;  /* 0xff8000003f3f7808 */ /* 0x000fe40004800000 */
[----:B------:R-:W-:Y:S02]  /*4b60*/  ISETP.NE.AND P1, PT, R162, RZ, PT ;  /* 0x000000ffa200720c */ /* 0x000fe40003f25270 */
[----:B0-----:R-:W-:Y:S02]  /*4b70*/  FMNMX.FTZ R3, R9, R10, !PT ;  /* 0x0000000a09037209 */ /* 0x001fe40007810000 */
[----:B------:R-:W-:Y:S02]  /*4b80*/  ISETP.GT.AND P1, PT, R4, 0x90, !P1 ;  /* 0x000000900400780c */ /* 0x000fe40004f24270 */
[----:B------:R-:W-:Y:S01]  /*4b90*/  R2UR UR15, R137 ;  /* 0x00000000890f72ca */ /* 0x000fe200000e0000 */
[----:B------:R-:W-:-:S01]  /*4ba0*/  FFMA.FTZ R138, R3, R138, -8 ;  /* 0xc1000000038a7423 */ /* 0x000fc2000001008a */
[----:B------:R-:W-:-:S04]  /*4bb0*/  ISETP.LT.OR P1, PT, R0, 0x91, P1 ;  /* 0x000000910000780c */ /* 0x000fc80000f21670 */
[----:B------:R-:W-:Y:S02]  /*4bc0*/  FSEL R66, R66, -INF , !P1 ;  /* 0xff80000042427808 */ /* 0x000fe40004800000 */
[----:B------:R-:W-:-:S04]  /*4bd0*/  ISETP.NE.AND P1, PT, R163, RZ, PT ;  /* 0x000000ffa300720c */ /* 0x000fc80003f25270 */
[----:B------:R-:W-:Y:S01]  /*4be0*/  ISETP.GT.AND P1, PT, R4, 0x91, !P1 ;  /* 0x000000910400780c */ /* 0x000fe20004f24270 */
[----:B------:R-:W-:-:S03]  /*4bf0*/  UIADD3 UR10, UR15, UR14, URZ ;  /* 0x0000000e0f0a7290 */ /* 0x000fc6000fffe03f */
        /* <DEDUP_REMOVED lines=83> */
[----:B------:R-:W-:-:S04]  /*5130*/  FSETP.NEU.FTZ.AND P1, PT, R3, -INF , PT ;  /* 0xff8000000300780b */ /* 0x000fc80003f3d000 */
[----:B------:R-:W-:Y:S02]  /*5140*/  FSEL R138, R138, RZ, P1 ;  /* 0x000000ff8a8a7208 */ /* 0x000fe40000800000 */
[----:B------:R-:W-:Y:S02]  /*5150*/  ISETP.GT.AND P1, PT, R4, 0xc8, !P6 ;  /* 0x000000c80400780c */ /* 0x000fe40007724270 */
[----:B------:R-:W-:Y:S01]  /*5160*/  ISETP.NE.AND P6, PT, R140, RZ, PT ;  /* 0x000000ff8c00720c */ /* 0x000fe20003fc5270 */
        /* <DEDUP_REMOVED lines=19> */
[----:B------:R-:W-:Y:S01]  /*52a0*/  ISETP.LT.OR P1, PT, R0, 0xc9, P1 ;  /* 0x000000c90000780c */ /* 0x000fe20000f21670 */
[----:B------:R-:W-:Y:S01]  /*52b0*/  MUFU.EX2 R6, R6 ;  /* 0x0000000600067308 */ /* 0x000fe20000000800 */
[----:B------:R-:W-:Y:S01]  /*52c0*/  FMNMX.FTZ R112, R134, R113, !PT ;  /* 0x0000007186707209 */ /* 0x000fe20007810000 */
        /* <DEDUP_REMOVED lines=13> */
[----:B------:R-:W-:Y:S01]  /*53a0*/  ISETP.GT.AND P2, PT, R4, 0xd9, !P6 ;  /* 0x000000d90400780c */ /* 0x000fe20007744270 */
[--C-:B------:R-:W-:Y:S01]  /*53b0*/  FFMA.FTZ R4, R40, UR37, -R138.reuse ;  /* 0x0000002528047c23 */ /* 0x100fe2000801088a */
[----:B------:R-:W-:Y:S01]  /*53c0*/  FMNMX.FTZ R96, R110, R93, !PT ;  /* 0x0000005d6e607209 */ /* 0x000fe20007810000 */
[----:B------:R-:W-:Y:S01]  /*53d0*/  MUFU.EX2 R10, R10 ;  /* 0x0000000a000a7308 */ /* 0x000fe20000000800 */
[----:B------:R-:W-:Y:S01]  /*53e0*/  FSEL R31, R31, -INF , !P1 ;  /* 0xff8000001f1f7808 */ /* 0x000fe20004800000 */
[--C-:B------:R-:W-:Y:S01]  /*53f0*/  FFMA.FTZ R89, R89, UR37, -R138.reuse ;  /* 0x0000002559597c23 */ /* 0x100fe2000801088a */
[----:B------:R-:W-:Y:S01]  /*5400*/  FMNMX.FTZ R117, R111, R96, !PT ;  /* 0x000000606f757209 */ /* 0x000fe20007810000 */
[--C-:B------:R-:W-:Y:S01]  /*5410*/  FFMA.FTZ R96, R97, UR37, -R138.reuse ;  /* 0x0000002561607c23 */ /* 0x100fe2000801088a */
[----:B------:R-:W-:Y:S01]  /*5420*/  ISETP.LT.OR P2, PT, R0, 0xda, P2 ;  /* 0x000000da0000780c */ /* 0x000fe20001741670 */
[--C-:B------:R-:W-:Y:S01]  /*5430*/  FFMA.FTZ R92, R92, UR37, -R138.reuse ;  /* 0x000000255c5c7c23 */ /* 0x100fe2000801088a */
[----:B------:R-:W-:Y:S01]  /*5440*/  FMNMX.FTZ R112, R114, R117, !PT ;  /* 0x0000007572707209 */ /* 0x000fe20007810000 */
[----:B------:R-:W0:Y:S01]  /*5450*/  MUFU.EX2 R11, R11 ;  /* 0x0000000b000b7308 */ /* 0x000e220000000800 */
[----:B------:R-:W-:Y:S01]  /*5460*/  FSEL R39, R39, -INF , !P2 ;  /* 0xff80000027277808 */ /* 0x000fe20005000000 */
        /* <DEDUP_REMOVED lines=15> */
[----:B0-----:R-:W-:Y:S01]  /*5560*/  F2FP.SATFINITE.E4M3.F32.PACK_AB_MERGE_C R224, R11, R10, RZ ;  /* 0x0000000a0be0723e */ /* 0x001fe200048070ff */
[--C-:B------:R-:W-:Y:S01]  /*5570*/  FFMA.FTZ R60, R60, UR37, -R138.reuse ;  /* 0x000000253c3c7c23 */ /* 0x100fe2000801088a */
[----:B------:R-:W-:Y:S01]  /*5580*/  FMNMX.FTZ R101, R91, R112, !PT ;  /* 0x000000705b657209 */ /* 0x000fe20007810000 */
[----:B------:R-:W-:Y:S01]  /*5590*/  FFMA.FTZ R61, R61, UR37, -R138 ;  /* 0x000000253d3d7c23 */ /* 0x000fe2000801088a */
[----:B------:R-:W-:Y:S01]  /*55a0*/  F2FP.SATFINITE.E4M3.F32.PACK_AB_MERGE_C R224, R6, R5, R224 ;  /* 0x0000000506e0723e */ /* 0x000fe200048070e0 */
        /* <DEDUP_REMOVED lines=10> */
[----:B------:R-:W0:Y:S01]  /*5650*/  MUFU.EX2 R120, R120 ;  /* 0x0000007800787308 */ /* 0x000e220000000800 */
        /* <DEDUP_REMOVED lines=20> */
[----:B------:R-:W-:-:S02]  /*57a0*/  F2FP.SATFINITE.E4M3.F32.PACK_AB_MERGE_C R226, R12, R9, R226 ;  /* 0x000000090ce2723e */ /* 0x000fc400048070e2 */
[----:B------:R-:W-:Y:S01]  /*57b0*/  FMNMX.FTZ R112, R78, R101, !PT ;  /* 0x000000654e707209 */ /* 0x000fe20007810000 */
[----:B------:R-:W-:Y:S03]  /*57c0*/  MUFU.EX2 R113, R116 ;  /* 0x0000007400717308 */ /* 0x000fe60000000800 */
[----:B------:R-:W-:-:S04]  /*57d0*/  FMNMX.FTZ R101, R79, R112, !PT ;  /* 0x000000704f657209 */ /* 0x000fc80007810000 */
[----:B------:R-:W-:Y:S01]  /*57e0*/  FMNMX.FTZ R112, R82, R101, !PT ;  /* 0x0000006552707209 */ /* 0x000fe20007810000 */
[----:B------:R-:W-:Y:S03]  /*57f0*/  MUFU.EX2 R104, R104 ;  /* 0x0000006800687308 */ /* 0x000fe60000000800 */
        /* <DEDUP_REMOVED lines=33> */
[----:B------:R-:W0:Y:S03]  /*5a10*/  MUFU.EX2 R92, R92 ;  /* 0x0000005c005c7308 */ /* 0x000e260000000800 */
[----:B------:R-:W-:-:S04]  /*5a20*/  FMNMX.FTZ R101, R27, R112, !PT ;  /* 0x000000701b657209 */ /* 0x000fc80007810000 */
[----:B------:R-:W-:Y:S01]  /*5a30*/  FMNMX.FTZ R40, R30, R101, !PT ;  /* 0x000000651e287209 */ /* 0x000fe20007810000 */
[----:B------:R-:W-:Y:S03]  /*5a40*/  MUFU.EX2 R96, R96 ;  /* 0x0000006000607308 */ /* 0x000fe60000000800 */
[----:B------:R-:W-:-:S04]  /*5a50*/  FMNMX.FTZ R101, R31, R40, !PT ;  /* 0x000000281f657209 */ /* 0x000fc80007810000 */
[----:B------:R-:W-:Y:S01]  /*5a60*/  FMNMX.FTZ R40, R34, R101, !PT ;  /* 0x0000006522287209 */ /* 0x000fe20007810000 */
[----:B------:R-:W1:Y:S01]  /*5a70*/  MUFU.EX2 R100, R100 ;  /* 0x0000006400647308 */ /* 0x000e620000000800 */
[----:B0-----:R-:W-:Y:S02]  /*5a80*/  F2FP.SATFINITE.E4M3.F32.PACK_AB_MERGE_C R216, R113, R92, RZ ;  /* 0x0000005c71d8723e */ /* 0x001fe400048070ff */
[----:B------:R-:W-:Y:S01]  /*5a90*/  FMNMX.FTZ R101, R35, R40, !PT ;  /* 0x0000002823657209 */ /* 0x000fe20007810000 */
[----:B------:R-:W-:-:S01]  /*5aa0*/  FFMA.FTZ R40, R44, UR37, -R138 ;  /* 0x000000252c287c23 */ /* 0x000fc2000801088a */
[--C-:B------:R-:W-:Y:S01]  /*5ab0*/  FFMA.FTZ R44, R48, UR37, -R138.reuse ;  /* 0x00000025302c7c23 */ /* 0x100fe2000801088a */
[----:B------:R-:W-:-:S01]  /*5ac0*/  FFMA.FTZ R48, R52, UR37, -R138 ;  /* 0x0000002534307c23 */ /* 0x000fc2000801088a */
[----:B------:R-:W-:Y:S01]  /*5ad0*/  FMNMX.FTZ R0, R38, R101, !PT ;  /* 0x0000006526007209 */ /* 0x000fe20007810000 */
[----:B------:R-:W-:Y:S01]  /*5ae0*/  MUFU.EX2 R72, R72 ;  /* 0x0000004800487308 */ /* 0x000fe20000000800 */
[----:B------:R-:W-:-:S02]  /*5af0*/  F2FP.SATFINITE.E4M3.F32.PACK_AB_MERGE_C R216, R89, R88, R216 ;  /* 0x0000005859d8723e */ /* 0x000fc400048070d8 */
[----:B------:R-:W-:-:S05]  /*5b00*/  FMNMX.FTZ R0, R39, R0, !PT ;  /* 0x0000000027007209 */ /* 0x000fca0007810000 */
[----:B------:R-:W0:Y:S01]  /*5b10*/  SHFL.BFLY PT, R101, R0, 0x2, 0x1f ;  /* 0x0c401f0000657f89 */ /* 0x000e2200000e0000 */
[----:B------:R-:W-:Y:S01]  /*5b20*/  MUFU.EX2 R73, R73 ;  /* 0x0000004900497308 */ /* 0x000fe20000000800 */
[----:B-1----:R-:W-:-:S04]  /*5b30*/  F2FP.SATFINITE.E4M3.F32.PACK_AB_MERGE_C R218, R100, R97, RZ ;  /* 0x0000006164da723e */ /* 0x002fc800048070ff */
[----:B------:R-:W-:-:S03]  /*5b40*/  F2FP.SATFINITE.E4M3.F32.PACK_AB_MERGE_C R218, R96, R93, R218 ;  /* 0x0000005d60da723e */ /* 0x000fc600048070da */
[----:B------:R-:W-:Y:S08]  /*5b50*/  MUFU.EX2 R76, R76 ;  /* 0x0000004c004c7308 */ /* 0x000ff00000000800 */
[----:B------:R-:W1:Y:S01]  /*5b60*/  MUFU.EX2 R77, R77 ;  /* 0x0000004d004d7308 */ /* 0x000e620000000800 */
[----:B0-----:R-:W-:-:S07]  /*5b70*/  FMNMX.FTZ R101, R0, R101, !PT ;  /* 0x0000006500657209 */ /* 0x001fce0007810000 */
[----:B------:R-:W-:Y:S01]  /*5b80*/  MUFU.EX2 R84, R84 ;  /* 0x0000005400547308 */ /* 0x000fe20000000800 */
[----:B------:R-:W0:Y:S07]  /*5b90*/  SHFL.BFLY PT, R0, R101, 0x1, 0x1f ;  /* 0x0c201f0065007f89 */ /* 0x000e2e00000e0000 */
[----:B------:R-:W2:Y:S01]  /*5ba0*/  MUFU.EX2 R85, R85 ;  /* 0x0000005500557308 */ /* 0x000ea20000000800 */
[----:B-1----:R-:W-:-:S04]  /*5bb0*/  F2FP.SATFINITE.E4M3.F32.PACK_AB_MERGE_C R212, R77, R76, RZ ;  /* 0x0000004c4dd4723e */ /* 0x002fc800048070ff */
[----:B------:R-:W-:-:S03]  /*5bc0*/  F2FP.SATFINITE.E4M3.F32.PACK_AB_MERGE_C R212, R73, R72, R212 ;  /* 0x0000004849d4723e */ /* 0x000fc600048070d4 */
[----:B------:R-:W-:Y:S08]  /*5bd0*/  MUFU.EX2 R80, R80 ;  /* 0x0000005000507308 */ /* 0x000ff00000000800 */
[----:B------:R-:W1:Y:S01]  /*5be0*/  MUFU.EX2 R81, R81 ;  /* 0x0000005100517308 */ /* 0x000e620000000800 */
[----:B--2---:R-:W-:Y:S02]  /*5bf0*/  F2FP.SATFINITE.E4M3.F32.PACK_AB_MERGE_C R214, R85, R84, RZ ;  /* 0x0000005455d6723e */ /* 0x004fe400048070ff */
[----:B0-----:R-:W-:Y:S01]  /*5c00*/  FMNMX.FTZ R0, R101, R0, !PT ;  /* 0x0000000065007209 */ /* 0x001fe20007810000 */
[----:B------:R-:W-:-:S03]  /*5c10*/  IMAD.U32 R101, RZ, RZ, UR37 ;  /* 0x00000025ff657e24 */ /* 0x000fc6000f8e00ff */
[C---:B------:R-:W-:Y:S01]  /*5c20*/  FSETP.NEU.FTZ.AND P1, PT, R0.reuse, -INF , PT ;  /* 0xff8000000000780b */ /* 0x040fe20003f3d000 */
[----:B------:R-:W-:-:S01]  /*5c30*/  FFMA.FTZ R112, R0, R101, -8 ;  /* 0xc100000000707423 */ /* 0x000fc20000010065 */
[----:B------:R-:W-:Y:S04]  /*5c40*/  MUFU.EX2 R60, R60 ;  /* 0x0000003c003c7308 */ /* 0x000fe80000000800 */
[----:B------:R-:W-:Y:S02]  /*5c50*/  FSEL R112, R112, RZ, P1 ;  /* 0x000000ff70707208 */ /* 0x000fe40000800000 */
        /* <DEDUP_REMOVED lines=39> */
[----:B------:R-:W0:Y:S01]  /*5ed0*/  MUFU.EX2 R101, R101 ;  /* 0x0000006500657308 */ /* 0x000e220000000800 */
[----:B------:R-:W-:-:S01]  /*5ee0*/  FFMA.FTZ R74, R74, UR37, -R112 ;  /* 0x000000254a4a7c23 */ /* 0x000fc20008010870 */
[----:B------:R-:W-:Y:S01]  /*5ef0*/  FFMA.FTZ R75, R75, UR37, -R112 ;  /* 0x000000254b4b7c23 */ /* 0x000fe20008010870 */
[----:B------:R-:W-:-:S01]  /*5f00*/  FADD.FTZ R103, R13, R86 ;  /* 0x000000560d677221 */ /* 0x000fc20000010000 */
[--C-:B------:R-:W-:Y:S01]  /*5f10*/  FFMA.FTZ R79, R79, UR37, -R112.reuse ;  /* 0x000000254f4f7c23 */ /* 0x100fe20008010870 */
[----:B------:R-:W-:-:S01]  /*5f20*/  FFMA.FTZ R83, R83, UR37, -R112 ;  /* 0x0000002553537c23 */ /* 0x000fc20008010870 */
[----:B------:R-:W-:Y:S01]  /*5f30*/  FFMA.FTZ R87, R87, UR37, -R112 ;  /* 0x0000002557577c23 */ /* 0x000fe20008010870 */
[----:B------:R-:W-:-:S01]  /*5f40*/  FADD.FTZ R127, R14, R103 ;  /* 0x000000670e7f7221 */ /* 0x000fc20000010000 */
[----:B------:R-:W2:Y:S01]  /*5f50*/  MUFU.EX2 R122, R122 ;  /* 0x0000007a007a7308 */ /* 0x000ea20000000800 */
[----:B------:R-:W-:-:S01]  /*5f60*/  FFMA.FTZ R58, R58, UR37, -R112 ;  /* 0x000000253a3a7c23 */ /* 0x000fc20008010870 */
[----:B-1----:R-:W-:Y:S01]  /*5f70*/  F2FP.SATFINITE.E4M3.F32.PACK_AB_MERGE_C R214, R81, R80, R214 ;  /* 0x0000005051d6723e */ /* 0x002fe200048070d6 */
        /* <DEDUP_REMOVED lines=9> */
[----:B------:R-:W-:Y:S01]  /*6010*/  FFMA.FTZ R46, R46, UR37, -R112 ;  /* 0x000000252e2e7c23 */ /* 0x000fe20008010870 */
[----:B------:R-:W-:-:S01]  /*6020*/  FADD.FTZ R103, R117, R86 ;  /* 0x0000005675677221 */ /* 0x000fc20000010000 */
        /* <DEDUP_REMOVED lines=12> */
[----:B------:R-:W-:Y:S01]  /*60f0*/  FADD.FTZ R103, R21, R128 ;  /* 0x0000008015677221 */ /* 0x000fe20000010000 */
        /* <DEDUP_REMOVED lines=10> */
[----:B------:R-:W-:-:S03]  /*61a0*/  F2FP.SATFINITE.E4M3.F32.PACK_AB_MERGE_C R117, R122, R117, RZ ;  /* 0x000000757a75723e */ /* 0x000fc600048070ff */
[----:B------:R-:W0:Y:S01]  /*61b0*/  MUFU.EX2 R106, R106 ;  /* 0x0000006a006a7308 */ /* 0x000e220000000800 */
[----:B--2---:R-:W-:-:S01]  /*61c0*/  FADD.FTZ R11, R123, R86 ;  /* 0x000000567b0b7221 */ /* 0x004fc20000010000 */
[----:B------:R-:W-:Y:S01]  /*61d0*/  FADD.FTZ R86, R108, R103 ;  /* 0x000000676c567221 */ /* 0x000fe20000010000 */
[----:B------:R-:W-:-:S03]  /*61e0*/  F2FP.SATFINITE.E4M3.F32.PACK_AB_MERGE_C R225, R101, R52, R117 ;  /* 0x0000003465e1723e */ /* 0x000fc60004807075 */
[----:B------:R-:W-:Y:S02]  /*61f0*/  FADD.FTZ R15, R109, R86 ;  /* 0x000000566d0f7221 */ /* 0x000fe40000010000 */
[----:B------:R-:W2:Y:S01]  /*6200*/  MUFU.EX2 R107, R107 ;  /* 0x0000006b006b7308 */ /* 0x000ea20000000800 */
[----:B-1----:R-:W-:-:S01]  /*6210*/  FADD.FTZ R11, R124, R11 ;  /* 0x0000000b7c0b7221 */ /* 0x002fc20000010000 */
[----:B------:R-:W-:Y:S01]  /*6220*/  FADD.FTZ R104, R88, R15 ;  /* 0x0000000f58687221 */ /* 0x000fe20000010000 */
[----:B------:R-:W-:-:S03]  /*6230*/  F2FP.SATFINITE.E4M3.F32.PACK_AB_MERGE_C R123, R124, R123, RZ ;  /* 0x0000007b7c7b723e */ /* 0x000fc600048070ff */
[----:B------:R-:W-:Y:S01]  /*6240*/  FADD.FTZ R15, R89, R104 ;  /* 0x00000068590f7221 */ /* 0x000fe20000010000 */
[----:B------:R-:W-:Y:S01]  /*6250*/  F2FP.SATFINITE.E4M3.F32.PACK_AB_MERGE_C R227, R121, R116, R123 ;  /* 0x0000007479e3723e */ /* 0x000fe2000480707b */
        /* <DEDUP_REMOVED lines=24> */
[----:B0-----:R-:W-:-:S07]  /*63e0*/  FADD.FTZ R9, R91, R12 ;  /* 0x0000000c5b097221 */ /* 0x001fce0000010000 */
[----:B------:R-:W0:Y:S01]  /*63f0*/  MUFU.EX2 R94, R94 ;  /* 0x0000005e005e7308 */ /* 0x000e220000000800 */
[----:B--2---:R-:W-:-:S07]  /*6400*/  FADD.FTZ R12, R118, R9 ;  /* 0x00000009760c7221 */ /* 0x004fce0000010000 */
[----:B------:R2:W-:Y:S01]  /*6410*/  MUFU.EX2 R10, R62 ;  /* 0x0000003e000a7308 */ /* 0x0005e20000000800 */
[----:B-1----:R-:W-:-:S01]  /*6420*/  FADD.FTZ R9, R119, R12 ;  /* 0x0000000c77097221 */ /* 0x002fc20000010000 */
[----:B------:R-:W-:-:S04]  /*6430*/  F2FP.SATFINITE.E4M3.F32.PACK_AB_MERGE_C R118, R119, R118, RZ ;  /* 0x000000767776723e */ /* 0x000fc800048070ff */
[----:B------:R-:W-:Y:S02]  /*6440*/  F2FP.SATFINITE.E4M3.F32.PACK_AB_MERGE_C R217, R91, R90, R118 ;  /* 0x0000005a5bd9723e */ /* 0x000fe40004807076 */
[----:B------:R-:W1:Y:S01]  /*6450*/  MUFU.EX2 R95, R95 ;  /* 0x0000005f005f7308 */ /* 0x000e620000000800 */
[----:B--2---:R-:W-:-:S01]  /*6460*/  FADD.FTZ R62, R113, R6 ;  /* 0x00000006713e7221 */ /* 0x004fc20000010000 */
[----:B0-----:R-:W-:Y:S01]  /*6470*/  FADD.FTZ R12, R94, R9 ;  /* 0x000000095e0c7221 */ /* 0x001fe20000010000 */
[----:B------:R-:W-:-:S02]  /*6480*/  FFMA.FTZ R6, R67, UR37, -R112 ;  /* 0x0000002543067c23 */ /* 0x000fc40008010870 */
        /* <DEDUP_REMOVED lines=16> */
[----:B------:R-:W-:-:S03]  /*6590*/  F2FP.SATFINITE.E4M3.F32.PACK_AB_MERGE_C R98, R99, R98, RZ ;  /* 0x000000626362723e */ /* 0x000fc600048070ff */
[----:B------:R-:W-:Y:S01]  /*65a0*/  FADD.FTZ R14, R80, R77 ;  /* 0x0000004d500e7221 */ /* 0x000fe20000010000 */
[----:B------:R-:W-:Y:S01]  /*65b0*/  F2FP.SATFINITE.E4M3.F32.PACK_AB_MERGE_C R219, R95, R94, R98 ;  /* 0x0000005e5fdb723e */ /* 0x000fe20004807062 */
        /* <DEDUP_REMOVED lines=10> */
[----:B-1----:R-:W-:-:S01]  /*6660*/  FADD.FTZ R9, R79, R12 ;  /* 0x0000000c4f097221 */ /* 0x002fc20000010000 */
[----:B------:R-:W-:-:S04]  /*6670*/  F2FP.SATFINITE.E4M3.F32.PACK_AB_MERGE_C R79, R79, R102, RZ ;  /* 0x000000664f4f723e */ /* 0x000fc800048070ff */
[----:B------:R-:W-:Y:S02]  /*6680*/  F2FP.SATFINITE.E4M3.F32.PACK_AB_MERGE_C R213, R75, R74, R79 ;  /* 0x0000004a4bd5723e */ /* 0x000fe4000480704f */
[----:B------:R-:W-:Y:S01]  /*6690*/  MUFU.EX2 R56, R56 ;  /* 0x0000003800387308 */ /* 0x000fe20000000800 */
[----:B0-----:R-:W-:-:S07]  /*66a0*/  FADD.FTZ R12, R78, R9 ;  /* 0x000000094e0c7221 */ /* 0x001fce0000010000 */
[----:B------:R-:W0:Y:S01]  /*66b0*/  MUFU.EX2 R57, R57 ;  /* 0x0000003900397308 */ /* 0x000e220000000800 */
[----:B--2---:R-:W-:-:S07]  /*66c0*/  FADD.FTZ R9, R83, R12 ;  /* 0x0000000c53097221 */ /* 0x004fce0000010000 */
        /* <DEDUP_REMOVED lines=10> */
[----:B--2---:R-:W-:-:S01]  /*6770*/  FADD.FTZ R9, R87, R12 ;  /* 0x0000000c57097221 */ /* 0x004fc20000010000 */
[----:B------:R-:W-:-:S04]  /*6780*/  F2FP.SATFINITE.E4M3.F32.PACK_AB_MERGE_C R82, R87, R82, RZ ;  /* 0x000000525752723e */ /* 0x000fc800048070ff */
[----:B------:R-:W-:Y:S02]  /*6790*/  F2FP.SATFINITE.E4M3.F32.PACK_AB_MERGE_C R215, R83, R78, R82 ;  /* 0x0000004e53d7723e */ /* 0x000fe40004807052 */
[----:B------:R-:W1:Y:S01]  /*67a0*/  MUFU.EX2 R69, R69 ;  /* 0x0000004500457308 */ /* 0x000e620000000800 */
[----:B0-----:R-:W-:-:S07]  /*67b0*/  FADD.FTZ R12, R58, R9 ;  /* 0x000000093a0c7221 */ /* 0x001fce0000010000 */
[----:B------:R-:W0:Y:S08]  /*67c0*/  MUFU.EX2 R59, R59 ;  /* 0x0000003b003b7308 */ /* 0x000e300000000800 */
[----:B------:R-:W-:Y:S01]  /*67d0*/  MUFU.EX2 R64, R64 ;  /* 0x0000004000407308 */ /* 0x000fe20000000800 */
[----:B-1----:R-:W-:-:S07]  /*67e0*/  F2FP.SATFINITE.E4M3.F32.PACK_AB_MERGE_C R11, R69, R68, RZ ;  /* 0x00000044450b723e */ /* 0x002fce00048070ff */
[----:B------:R-:W1:Y:S01]  /*67f0*/  MUFU.EX2 R65, R65 ;  /* 0x0000004100417308 */ /* 0x000e620000000800 */
[----:B0-----:R-:W-:-:S04]  /*6800*/  FADD.FTZ R9, R59, R12 ;  /* 0x0000000c3b097221 */ /* 0x001fc80000010000 */
[----:B------:R-:W-:-:S03]  /*6810*/  FADD.FTZ R12, R10, R9 ;  /* 0x000000090a0c7221 */ /* 0x000fc60000010000 */
[----:B------:R-:W0:Y:S08]  /*6820*/  MUFU.EX2 R63, R63 ;  /* 0x0000003f003f7308 */ /* 0x000e300000000800 */
[----:B------:R-:W2:Y:S01]  /*6830*/  MUFU.EX2 R5, R66 ;  /* 0x0000004200057308 */ /* 0x000ea20000000800 */
[----:B-1----:R-:W-:Y:S01]  /*6840*/  F2FP.SATFINITE.E4M3.F32.PACK_AB_MERGE_C R210, R65, R64, R11 ;  /* 0x0000004041d2723e */ /* 0x002fe2000480700b */
[----:B------:R-:W-:-:S04]  /*6850*/  FADD.FTZ R64, R64, R61 ;  /* 0x0000003d40407221 */ /* 0x000fc80000010000 */
[----:B------:R-:W-:Y:S02]  /*6860*/  FADD.FTZ R65, R65, R64 ;  /* 0x0000004041417221 */ /* 0x000fe40000010000 */
[----:B------:R-:W-:Y:S01]  /*6870*/  MUFU.EX2 R40, R40 ;  /* 0x0000002800287308 */ /* 0x000fe20000000800 */
[----:B0-----:R-:W-:-:S01]  /*6880*/  FADD.FTZ R12, R63, R12 ;  /* 0x0000000c3f0c7221 */ /* 0x001fc20000010000 */
[----:B------:R-:W-:Y:S01]  /*6890*/  FADD.FTZ R68, R68, R65 ;  /* 0x0000004144447221 */ /* 0x000fe20000010000 */
[----:B------:R-:W-:-:S03]  /*68a0*/  F2FP.SATFINITE.E4M3.F32.PACK_AB_MERGE_C R63, R63, R10, RZ ;  /* 0x0000000a3f3f723e */ /* 0x000fc600048070ff */
[----:B------:R-:W-:Y:S01]  /*68b0*/  FADD.FTZ R69, R69, R68 ;  /* 0x0000004445457221 */ /* 0x000fe20000010000 */
[----:B------:R-:W-:Y:S01]  /*68c0*/  F2FP.SATFINITE.E4M3.F32.PACK_AB_MERGE_C R209, R59, R58, R63 ;  /* 0x0000003a3bd1723e */ /* 0x000fe2000480703f */
[----:B------:R-:W0:Y:S01]  /*68d0*/  MUFU.EX2 R45, R45 ;  /* 0x0000002d002d7308 */ /* 0x000e220000000800 */
[----:B--2---:R-:W-:-:S07]  /*68e0*/  FADD.FTZ R9, R5, R12 ;  /* 0x0000000c05097221 */ /* 0x004fce0000010000 */
[----:B------:R-:W1:Y:S08]  /*68f0*/  MUFU.EX2 R6, R6 ;  /* 0x0000000600067308 */ /* 0x000e700000000800 */
[----:B------:R-:W-:Y:S01]  /*6900*/  MUFU.EX2 R4, R4 ;  /* 0x0000000400047308 */ /* 0x000fe20000000800 */
[----:B0-----:R-:W-:-:S07]  /*6910*/  F2FP.SATFINITE.E4M3.F32.PACK_AB_MERGE_C R10, R45, R40, RZ ;  /* 0x000000282d0a723e */ /* 0x001fce00048070ff */
[----:B------:R-:W0:Y:S01]  /*6920*/  MUFU.EX2 R41, R41 ;  /* 0x0000002900297308 */ /* 0x000e220000000800 */
[----:B-1----:R-:W-:-:S07]  /*6930*/  FADD.FTZ R9, R6, R9 ;  /* 0x0000000906097221 */ /* 0x002fce0000010000 */
        /* <DEDUP_REMOVED lines=10> */
[C---:B--2---:R-:W-:Y:S01]  /*69e0*/  F2FP.SATFINITE.E4M3.F32.PACK_AB_MERGE_C R70, R71.reuse, R70, RZ ;  /* 0x000000464746723e */ /* 0x044fe200048070ff */
[----:B------:R-:W-:-:S03]  /*69f0*/  FADD.FTZ R71, R71, R4 ;  /* 0x0000000447477221 */ /* 0x000fc60000010000 */
[----:B------:R-:W-:-:S03]  /*6a00*/  F2FP.SATFINITE.E4M3.F32.PACK_AB_MERGE_C R211, R6, R5, R70 ;  /* 0x0000000506d3723e */ /* 0x000fc60004807046 */
        /* <DEDUP_REMOVED lines=17> */
[C---:B0-----:R-:W-:Y:S01]  /*6b20*/  F2FP.SATFINITE.E4M3.F32.PACK_AB_MERGE_C R46, R47.reuse, R46, RZ ;  /* 0x0000002e2f2e723e */ /* 0x041fe200048070ff */
[----:B------:R-:W-:-:S03]  /*6b30*/  FADD.FTZ R47, R47, R4 ;  /* 0x000000042f2f7221 */ /* 0x000fc60000010000 */
[----:B------:R-:W-:-:S03]  /*6b40*/  F2FP.SATFINITE.E4M3.F32.PACK_AB_MERGE_C R205, R43, R42, R46 ;  /* 0x0000002a2bcd723e */ /* 0x000fc6000480702e */
[----:B------:R-:W0:Y:S08]  /*6b50*/  MUFU.EX2 R50, R50 ;  /* 0x0000003200327308 */ /* 0x000e300000000800 */
        /* <DEDUP_REMOVED lines=59> */
.L_x_6572:
[----:B------:R-:W-:-:S11]  /*6f10*/  UISETP.NE.AND UP2, UPT, UR7, 0x1, UPT ;  /* 0x000000010700788c */ /* 0x000fd6000bf45270 */
[----:B------:R-:W-:Y:S02]  /*6f20*/  @UP2 ULDC.64 UR18, c[0x0][0x9e8] ;  /* 0x00027a0000122ab9 */ /* 0x000fe40000000a00 */
[----:B------:R-:W-:-:S04]  /*6f30*/  UIMAD.WIDE.U32 UR10, UR6, UR18, URZ ;  /* 0x00000012060a72a5 */ /* 0x000fc8000f8e003f */
[----:B------:R-:W-:-:S12]  /*6f40*/  @UP2 USHF.R.U32.HI UR6, URZ, UR19, UR11 ;  /* 0x000000133f062299 */ /* 0x000fd8000801160b */
.L_x_6573:
[----:B------:R-:W-:-:S04]  /*6f50*/  UIMAD UR6, UR6, UR7, UR7 ;  /* 0x00000007060672a4 */ /* 0x000fc8000f8e0207 */
[----:B------:R-:W-:-:S04]  /*6f60*/  UISETP.LT.AND UP2, UPT, UR14, UR6, UPT ;  /* 0x000000060e00728c */ /* 0x000fc8000bf41270 */
[----:B------:R-:W-:-:S12]  /*6f70*/  USEL UR14, UR14, UR6, UP2 ;  /* 0x000000060e0e7287 */ /* 0x000fd80009000000 */
.L_x_6571:
[----:B------:R-:W-:Y:S01]  /*6f80*/  UMOV UR6, URZ ;  /* 0x0000003f00067c82 */ /* 0x000fe20008000000 */
[----:B------:R-:W-:Y:S01]  /*6f90*/  UMOV UR7, UR14 ;  /* 0x0000000e00077c82 */ /* 0x000fe20008000000 */
[----:B------:R-:W-:Y:S01]  /*6fa0*/  CS2R R86, SRZ ;  /* 0x0000000000567805 */ /* 0x000fe2000001ff00 */
[----:B------:R-:W-:Y:S01]  /*6fb0*/  UIMAD.WIDE UR6, UR14, -0x6db6db6d, UR6 ;  /* 0x924924930e0678a5 */ /* 0x000fe2000f8e0206 */
[----:B------:R-:W-:Y:S02]  /*6fc0*/  CS2R R84, SRZ ;  /* 0x0000000000547805 */ /* 0x000fe4000001ff00 */
[----:B------:R-:W-:Y:S02]  /*6fd0*/  CS2R R82, SRZ ;  /* 0x0000000000527805 */ /* 0x000fe4000001ff00 */
[----:B------:R-:W-:Y:S01]  /*6fe0*/  CS2R R80, SRZ ;  /* 0x0000000000507805 */ /* 0x000fe2000001ff00 */
[----:B------:R-:W-:Y:S01]  /*6ff0*/  USHF.R.U32.HI UR6, URZ, 0x1f, UR7 ;  /* 0x0000001f3f067899 */ /* 0x000fe20008011607 */
[----:B------:R-:W-:-:S02]  /*7000*/  CS2R R78, SRZ ;  /* 0x00000000004e7805 */ /* 0x000fc4000001ff00 */
[----:B------:R-:W-:Y:S02]  /*7010*/  CS2R R76, SRZ ;  /* 0x00000000004c7805 */ /* 0x000fe4000001ff00 */
[----:B------:R-:W-:Y:S01]  /*7020*/  CS2R R74, SRZ ;  /* 0x00000000004a7805 */ /* 0x000fe2000001ff00 */
[----:B------:R-:W-:Y:S01]  /*7030*/  ULEA.HI.SX32 UR6, UR7, UR6, 0x19 ;  /* 0x0000000607067291 */ /* 0x000fe2000f8fca3f */
[----:B------:R-:W-:Y:S02]  /*7040*/  CS2R R72, SRZ ;  /* 0x0000000000487805 */ /* 0x000fe4000001ff00 */
[----:B------:R-:W-:Y:S02]  /*7050*/  CS2R R70, SRZ ;  /* 0x0000000000467805 */ /* 0x000fe4000001ff00 */
[----:B------:R-:W-:Y:S01]  /*7060*/  CS2R R68, SRZ ;  /* 0x0000000000447805 */ /* 0x000fe2000001ff00 */
[----:B------:R-:W-:Y:S01]  /*7070*/  UISETP.LT.AND UP2, UPT, UR39, UR6, UPT ;  /* 0x000000062700728c */ /* 0x000fe2000bf41270 */
[----:B------:R-:W-:-:S02]  /*7080*/  CS2R R66, SRZ ;  /* 0x0000000000427805 */ /* 0x000fc4000001ff00 */
[----:B------:R-:W-:Y:S02]  /*7090*/  CS2R R64, SRZ ;  /* 0x0000000000407805 */ /* 0x000fe4000001ff00 */
[----:B------:R-:W-:Y:S01]  /*70a0*/  CS2R R62, SRZ ;  /* 0x00000000003e7805 */ /* 0x000fe2000001ff00 */
[----:B------:R-:W-:Y:S01]  /*70b0*/  USEL UR56, UR39, UR6, !UP2 ;  /* 0x0000000627387287 */ /* 0x000fe2000d000000 */
[----:B------:R-:W-:Y:S02]  /*70c0*/  CS2R R60, SRZ ;  /* 0x00000000003c7805 */ /* 0x000fe4000001ff00 */
[----:B------:R-:W-:Y:S02]  /*70d0*/  CS2R R58, SRZ ;  /* 0x00000000003a7805 */ /* 0x000fe4000001ff00 */
[----:B------:R-:W-:Y:S02]  /*70e0*/  CS2R R56, SRZ ;  /* 0x0000000000387805 */ /* 0x000fe4000001ff00 */
[----:B------:R-:W-:-:S02]  /*70f0*/  CS2R R54, SRZ ;  /* 0x0000000000367805 */ /* 0x000fc4000001ff00 */
[----:B------:R-:W-:Y:S02]  /*7100*/  CS2R R52, SRZ ;  /* 0x0000000000347805 */ /* 0x000fe4000001ff00 */
[----:B------:R-:W-:Y:S02]  /*7110*/  ISETP.GE.AND P1, PT, R4, UR56, PT ;  /* 0x0000003804007c0c */ /* 0x000fe4000bf26270 */
        /* <DEDUP_REMOVED lines=19> */
.L_x_6592:
        /* <DEDUP_REMOVED lines=9> */
.L_x_6576:
[----:B------:R-:W-:Y:S01]  /*72e0*/  ULEA UR6, UR55, UR41, 0x3 ;  /* 0x0000002937067291 */ /* 0x000fe2000f8e183f */
[----:B------:R-:W-:-:S05]  /*72f0*/  IMAD.U32 R8, RZ, RZ, UR54 ;  /* 0x00000036ff087e24 */ /* 0x000fca000f8e00ff */
[----:B------:R-:W-:-:S04]  /*7300*/  SHF.L.U32 R8, R8, 0x1f, RZ ;  /* 0x0000001f08087819 */ /* 0x000fc800000006ff */
[----:B------:R0:W1:Y:S01]  /*7310*/  SYNCS.PHASECHK.TRANS64.TRYWAIT P1, [UR6+0x2e830], R8 ;  /* 0x02e83008ff0075a7 */ /* 0x0000620008020146 */
[----:B------:R-:W-:Y:S05]  /*7320*/  @!P0 BRA `(.L_x_6577) ;  /* 0x0000000000048947 */ /* 0x000fea0003800000 */
[----:B------:R-:W-:Y:S01]  /*7330*/  BPT.TRAP 0x1 ;  /* 0x000000040000795c */ /* 0x000fe20000300000 */
.L_x_6577:
[----:B-1----:R-:W-:Y:S05]  /*7340*/  @P1 BRA `(.L_x_6575) ;  /* 0x0000000000081947 */ /* 0x002fea0003800000 */
[----:B------:R-:W1:Y:S02]  /*7350*/  SYNCS.PHASECHK.TRANS64.TRYWAIT P1, [UR6+0x2e830], R8 ;  /* 0x02e83008ff0075a7 */ /* 0x000e640008020146 */
[----:B-1----:R-:W-:Y:S05]  /*7360*/  @!P1 BRA `(.L_x_6578) ;  /* 0x0000016400b89947 */ /* 0x002fea0003800000 */
.L_x_6575:
[----:B01----:R-:W-:Y:S01]  /*7370*/  VIADD R8, R22, 0x8 ;  /* 0x0000000816087836 */ /* 0x003fe20000000000 */
[----:B------:R-:W-:Y:S01]  /*7380*/  R2UR UR57, R7 ;  /* 0x00000000073972ca */ /* 0x000fe200000e0000 */
[----:B------:R-:W-:Y:S01]  /*7390*/  UMOV UR19, 0x40000040 ;  /* 0x4000004000137882 */ /* 0x000fe20000000000 */
[----:B------:R-:W-:Y:S01]  /*73a0*/  UMOV UR20, UR16 ;  /* 0x0000001000147c82 */ /* 0x000fe20008000000 */
[----:B------:R-:W-:Y:S01]  /*73b0*/  UMOV UR21, UR17 ;  /* 0x0000001100157c82 */ /* 0x000fe20008000000 */
[----:B------:R0:W-:Y:S06]  /*73c0*/  BAR.SYNC.DEFER_BLOCKING R8, 0x100 ;  /* 0x000400080000751d */ /* 0x0001ec0000010000 */
[----:B------:R-:W-:Y:S01]  /*73d0*/  UMOV UR23, 0x40000040 ;  /* 0x4000004000177882 */ /* 0x000fe20000000000 */
[----:B------:R-:W-:Y:S01]  /*73e0*/  UMOV UR24, UR16 ;  /* 0x0000001000187c82 */ /* 0x000fe20008000000 */
[----:B------:R-:W-:Y:S01]  /*73f0*/  UMOV UR25, UR17 ;  /* 0x0000001100197c82 */ /* 0x000fe20008000000 */
[----:B------:R-:W-:Y:S01]  /*7400*/  UIMAD UR57, UR55, 0x700, UR57 ;  /* 0x00000700373978a4 */ /* 0x000fe2000f8e0239 */
[----:B------:R-:W-:Y:S01]  /*7410*/  UMOV UR27, 0x40000040 ;  /* 0x40000040001b7882 */ /* 0x000fe20000000000 */
[----:B------:R-:W-:-:S02]  /*7420*/  UMOV UR28, UR16 ;  /* 0x00000010001c7c82 */ /* 0x000fc40008000000 */
[----:B------:R-:W-:Y:S02]  /*7430*/  UIADD3 UR22, UR57, 0x100, URZ ;  /* 0x0000010039167890 */ /* 0x000fe4000fffe03f */
[----:B------:R-:W-:Y:S02]  /*7440*/  UIADD3 UR26, UR57, 0x200, URZ ;  /* 0x00000200391a7890 */ /* 0x000fe4000fffe03f */
[----:B------:R-:W-:Y:S01]  /*7450*/  UMOV UR18, UR57 ;  /* 0x0000003900127c82 */ /* 0x000fe20008000000 */
[----:B------:R-:W-:Y:S01]  /*7460*/  UIADD3 UR30, UR57, 0x300, URZ ;  /* 0x00000300391e7890 */ /* 0x000fe2000fffe03f */
[----:B------:R-:W-:Y:S01]  /*7470*/  UMOV UR29, UR17 ;  /* 0x00000011001d7c82 */ /* 0x000fe20008000000 */
[----:B------:R-:W-:Y:S01]  /*7480*/  UMOV UR31, 0x40000040 ;  /* 0x40000040001f7882 */ /* 0x000fe20000000000 */
[----:B------:R-:W-:Y:S01]  /*7490*/  UIADD3 UR34, UR57, 0x400, URZ ;  /* 0x0000040039227890 */ /* 0x000fe2000fffe03f */
[----:B------:R-:W-:Y:S01]  /*74a0*/  WARPGROUP.ARRIVE ;  /* 0x00000000000079c5 */ /* 0x000fe20000000000 */
[----:B------:R-:W-:Y:S01]  /*74b0*/  UMOV UR32, UR16 ;  /* 0x0000001000207c82 */ /* 0x000fe20008000000 */
[----:B------:R-:W-:Y:S01]  /*74c0*/  UMOV UR33, UR17 ;  /* 0x0000001100217c82 */ /* 0x000fe20008000000 */
[----:B------:R-:W-:Y:S01]  /*74d0*/  UMOV UR35, 0x40000040 ;  /* 0x4000004000237882 */ /* 0x000fe20000000000 */
[----:B------:R-:W-:-:S02]  /*74e0*/  UIADD3 UR6, UR57, 0x600, URZ ;  /* 0x0000060039067890 */ /* 0x000fc4000fffe03f */
[----:B------:R-:W-:Y:S01]  /*74f0*/  QGMMA.64x32x32.F32.E4M3.E4M3 R184, gdesc[UR16], RZ, !UPT, gsb0 ;  /* 0x0060000010b879f3 */ /* 0x000fe2000c0008ff */
[----:B------:R-:W-:Y:S01]  /*7500*/  UIADD3 UR18, UR57, 0x500, URZ ;  /* 0x0000050039127890 */ /* 0x000fe2000fffe03f */
[----:B------:R-:W-:Y:S01]  /*7510*/  UMOV UR19, 0x40000040 ;  /* 0x4000004000137882 */ /* 0x000fe20000000000 */
[----:B------:R-:W-:Y:S01]  /*7520*/  UMOV UR7, 0x40000040 ;  /* 0x4000004000077882 */ /* 0x000fe20000000000 */
[----:B------:R-:W-:Y:S01]  /*7530*/  UIADD3 UR10, UR57, 0x602, URZ ;  /* 0x00000602390a7890 */ /* 0x000fe2000fffe03f */
[----:B------:R-:W-:Y:S01]  /*7540*/  UMOV UR11, 0x40000040 ;  /* 0x40000040000b7882 */ /* 0x000fe20000000000 */
        /* <DEDUP_REMOVED lines=153> */
.L_x_6580:
[----:B------:R-:W-:Y:S01]  /*7ee0*/  ULEA UR6, UR48, UR41, 0x3 ;  /* 0x0000002930067291 */ /* 0x000fe2000f8e183f */
[----:B------:R-:W-:-:S05]  /*7ef0*/  IMAD.U32 R8, RZ, RZ, UR45 ;  /* 0x0000002dff087e24 */ /* 0x000fca000f8e00ff */
[----:B------:R-:W-:-:S04]  /*7f00*/  SHF.L.U32 R8, R8, 0x1f, RZ ;  /* 0x0000001f08087819 */ /* 0x000fc800000006ff */
[----:B------:R0:W1:Y:S01]  /*7f10*/  SYNCS.PHASECHK.TRANS64.TRYWAIT P1, [UR6+0x2e850], R8 ;  /* 0x02e85008ff0075a7 */ /* 0x0000620008020146 */
[----:B------:R-:W-:Y:S05]  /*7f20*/  @!P0 BRA `(.L_x_6581) ;  /* 0x0000000000048947 */ /* 0x000fea0003800000 */
[----:B------:R-:W-:Y:S01]  /*7f30*/  BPT.TRAP 0x1 ;  /* 0x000000040000795c */ /* 0x000fe20000300000 */
.L_x_6581:
[----:B-1----:R-:W-:Y:S05]  /*7f40*/  @P1 BRA `(.L_x_6579) ;  /* 0x0000000000081947 */ /* 0x002fea0003800000 */
[----:B------:R-:W1:Y:S02]  /*7f50*/  SYNCS.PHASECHK.TRANS64.TRYWAIT P1, [UR6+0x2e850], R8 ;  /* 0x02e85008ff0075a7 */ /* 0x000e640008020146 */
[----:B-1----:R-:W-:Y:S05]  /*7f60*/  @!P1 BRA `(.L_x_6582) ;  /* 0x0000015800d09947 */ /* 0x002fea0003800000 */
.L_x_6579:
        /* <DEDUP_REMOVED lines=9> */
[----:B01----:R-:W0:Y:S01]  /*8000*/  LDC R8, c[0x0][0x288] ;  /* 0x0000a200ff087b82 */ /* 0x003e220000000800 */
[----:B------:R-:W-:Y:S02]  /*8010*/  IMAD R15, R4, -0xe0, RZ ;  /* 0xffffff20040f7824 */ /* 0x000fe400078e02ff */
[----:B------:R-:W-:Y:S01]  /*8020*/  ULOP3.LUT UR6, UR6, 0x10000, URZ, 0xfc, !UPT ;  /* 0x0001000006067892 */ /* 0x000fe2000f8efc3f */
[----:B------:R-:W-:-:S02]  /*8030*/  IMAD.U32 R9, RZ, RZ, UR55 ;  /* 0x00000037ff097e24 */ /* 0x000fc4000f8e00ff */
[----:B------:R-:W-:Y:S01]  /*8040*/  VIADD R11, R15, 0x1 ;  /* 0x000000010f0b7836 */ /* 0x000fe20000000000 */
[----:B------:R-:W-:-:S03]  /*8050*/  UIMAD UR10, UR48, 0x700, UR6 ;  /* 0x00000700300a78a4 */ /* 0x000fc6000f8e0206 */
[----:B------:R-:W-:-:S04]  /*8060*/  IMAD R11, R18, -0x2, R11 ;  /* 0xfffffffe120b7824 */ /* 0x000fc800078e020b */
[----:B------:R-:W-:Y:S02]  /*8070*/  UMOV UR6, UR10 ;  /* 0x0000000a00067c82 */ /* 0x000fe40008000000 */
[----:B------:R-:W-:Y:S01]  /*8080*/  QGMMA.64x128x32.F32.E4M3.E4M3 R24, R224, gdesc[UR4], R24, gsb0 ;  /* 0x01e00004e0187df3 */ /* 0x000fe20008000818 */
[----:B------:R-:W-:Y:S01]  /*8090*/  UIADD3 UR6, UR10, 0x100, URZ ;  /* 0x000001000a067890 */ /* 0x000fe2000fffe03f */
[----:B------:R-:W-:Y:S01]  /*80a0*/  UMOV UR7, 0xc0000010 ;  /* 0xc000001000077882 */ /* 0x000fe20000000000 */
[----:B0-----:R-:W-:Y:S02]  /*80b0*/  IADD3 R12, R11, -R8, R17 ;  /* 0x800000080b0c7210 */ /* 0x001fe40007ffe011 */
[----:B--2---:R-:W-:-:S03]  /*80c0*/  LOP3.LUT P3, RZ, R10, 0x7f, RZ, 0xc0, !PT ;  /* 0x0000007f0aff7812 */ /* 0x004fc6000786c0ff */
[----:B------:R-:W-:-:S10]  /*80d0*/  VIADD R13, R12, UR53 ;  /* 0x000000350c0d7c36 */ /* 0x000fd40008000000 */
[----:B------:R-:W-:-:S05]  /*80e0*/  @!P3 LEA R9, R9, UR41, 0x3 ;  /* 0x000000290909bc11 */ /* 0x000fca000f8e18ff */
[----:B------:R-:W-:-:S05]  /*80f0*/  @!P3 VIADD R9, R9, 0x2e840 ;  /* 0x0002e8400909b836 */ /* 0x000fca0000000000 */
[----:B------:R-:W-:Y:S01]  /*8100*/  @!P3 PRMT R9, RZ, 0x654, R9 ;  /* 0x00000654ff09b816 */ /* 0x000fe20000000009 */
[----:B------:R-:W-:Y:S02]  /*8110*/  WARPGROUP.DEPBAR.LE gsb0, 0x0 ;  /* 0x00008000000079c5 */ /* 0x000fe40000010000 */
[----:B------:R-:W-:-:S06]  /*8120*/  WARPGROUP.ARRIVE ;  /* 0x00000000000079c5 */ /* 0x000fcc0000000000 */
        /* <DEDUP_REMOVED lines=39> */
[----:B-1----:R-:W-:Y:S02]  /*83a0*/  VIADD R9, R11, 0xffffffff ;  /* 0xffffffff0b097836 */ /* 0x002fe40000000000 */
[----:B------:R-:W-:Y:S01]  /*83b0*/  IMAD.IADD R11, R13, 0x1, R20 ;  /* 0x000000010d0b7824 */ /* 0x000fe200078e0214 */
        /* <DEDUP_REMOVED lines=13> */
.L_x_6585:
[----:B------:R-:W-:-:S05]  /*8490*/  IMAD.U32 R201, RZ, RZ, UR49 ;  /* 0x00000031ffc97e24 */ /* 0x000fca000f8e00ff */
[----:B------:R-:W-:-:S13]  /*84a0*/  ISETP.NE.AND P1, PT, R201, 0x1, PT ;  /* 0x00000001c900780c */ /* 0x000fda0003f25270 */
[----:B------:R-:W0:Y:S02]  /*84b0*/  @P1 LDC.64 R202, c[0x0][0x9e8] ;  /* 0x00027a00ffca1b82 */ /* 0x000e240000000a00 */
[----:B0-----:R-:W-:-:S05]  /*84c0*/  @P1 IMAD.HI.U32 R200, R20, R202, RZ ;  /* 0x000000ca14c81227 */ /* 0x001fca00078e00ff */
[----:B------:R-:W-:-:S07]  /*84d0*/  @P1 SHF.R.U32.HI R20, RZ, R203, R200 ;  /* 0x000000cbff141219 */ /* 0x000fce00000116c8 */
.L_x_6586:
[----:B------:R-:W-:Y:S05]  /*84e0*/  BSYNC B0 ;  /* 0x0000000000007941 */ /* 0x000fea0003800000 */
.L_x_6584:
[----:B------:R-:W-:-:S05]  /*84f0*/  IMAD R20, R20, R201, R9 ;  /* 0x000000c914147224 */ /* 0x000fca00078e0209 */
[----:B------:R-:W-:Y:S02]  /*8500*/  VIADDMNMX R11, R20, R201, R11, PT ;  /* 0x000000c9140b7246 */ /* 0x000fe4000380010b */
[----:B------:R-:W-:-:S07]  /*8510*/  VIMNMX R10, R10, R20, !PT ;  /* 0x000000140a0a7248 */ /* 0x000fce0007fe0100 */
.L_x_6583:
        /* <DEDUP_REMOVED lines=11> */
[----:B------:R-:W-:-:S02]  /*85d0*/  FSEL R185, R185, -INF , !P1 ;  /* 0xff800000b9b97808 */ /* 0x000fc40004800000 */
[----:B------:R-:W-:Y:S01]  /*85e0*/  LOP3.LUT R2, R2, 0xffffbfff, RZ, 0xc0, !PT ;  /* 0xffffbfff02027812 */ /* 0x000fe200078ec0ff */
[--C-:B0-----:R-:W-:Y:S01]  /*85f0*/  IMAD.IADD R13, R13, 0x1, R14.reuse ;  /* 0x000000010d0d7824 */ /* 0x101fe200078e020e */
[----:B------:R-:W-:Y:S01]  /*8600*/  ISETP.GT.AND P2, PT, R10, 0x8, !P2 ;  /* 0x000000080a00780c */ /* 0x000fe20005744270 */
[----:B------:R-:W-:Y:S01]  /*8610*/  IMAD.IADD R12, R12, 0x1, R14 ;  /* 0x000000010c0c7824 */ /* 0x000fe200078e020e */
[----:B------:R-:W-:Y:S02]  /*8620*/  @P3 LOP3.LUT R2, R2, 0x4000, RZ, 0xfc, !PT ;  /* 0x0000400002023812 */ /* 0x000fe400078efcff */
[----:B------:R-:W-:Y:S02]  /*8630*/  ISETP.GT.AND P1, PT, R10, 0x9, !P3 ;  /* 0x000000090a00780c */ /* 0x000fe40005f24270 */
[----:B------:R-:W-:Y:S02]  /*8640*/  ISETP.GE.AND P3, PT, R15, 0x11, PT ;  /* 0x000000110f00780c */ /* 0x000fe40003f66270 */
[----:B------:R-:W-:-:S02]  /*8650*/  ISETP.LT.OR P2, PT, R11, 0x9, P2 ;  /* 0x000000090b00780c */ /* 0x000fc40001741670 */
[----:B------:R-:W-:Y:S02]  /*8660*/  ISETP.LT.OR P1, PT, R11, 0xa, P1 ;  /* 0x0000000a0b00780c */ /* 0x000fe40000f21670 */
[----:B------:R-:W-:Y:S02]  /*8670*/  FSEL R188, R188, -INF , !P2 ;  /* 0xff800000bcbc7808 */ /* 0x000fe40005000000 */
[----:B------:R-:W-:Y:S02]  /*8680*/  ISETP.GE.AND P2, PT, R15, 0x12, PT ;  /* 0x000000120f00780c */ /* 0x000fe40003f46270 */
[----:B------:R-:W-:Y:S02]  /*8690*/  LOP3.LUT R2, R2, 0xffff7fff, RZ, 0xc0, !PT ;  /* 0xffff7fff02027812 */ /* 0x000fe400078ec0ff */
[----:B------:R-:W-:Y:S02]  /*86a0*/  FSEL R189, R189, -INF , !P1 ;  /* 0xff800000bdbd7808 */ /* 0x000fe40004800000 */
[----:B------:R-:W-:-:S02]  /*86b0*/  ISETP.GT.AND P1, PT, R10, 0x10, !P3 ;  /* 0x000000100a00780c */ /* 0x000fc40005f24270 */
[----:B------:R-:W-:Y:S02]  /*86c0*/  @P3 LOP3.LUT R2, R2, 0x8000, RZ, 0xfc, !PT ;  /* 0x0000800002023812 */ /* 0x000fe400078efcff */
[----:B------:R-:W-:Y:S02]  /*86d0*/  ISETP.LT.OR P1, PT, R11, 0x11, P1 ;  /* 0x000000110b00780c */ /* 0x000fe40000f21670 */
[----:B------:R-:W-:Y:S02]  /*86e0*/  LOP3.LUT R2, R2, 0xfffeffff, RZ, 0xc0, !PT ;  /* 0xfffeffff02027812 */ /* 0x000fe400078ec0ff */
[----:B------:R-:W-:Y:S02]  /*86f0*/  FSEL R192, R192, -INF , !P1 ;  /* 0xff800000c0c07808 */ /* 0x000fe40004800000 */
[----:B------:R-:W-:Y:S02]  /*8700*/  @P2 LOP3.LUT R2, R2, 0x10000, RZ, 0xfc, !PT ;  /* 0x0001000002022812 */ /* 0x000fe400078efcff */
[----:B------:R-:W-:-:S02]  /*8710*/  ISETP.GT.AND P1, PT, R10, 0x11, !P2 ;  /* 0x000000110a00780c */ /* 0x000fc40005724270 */
[----:B------:R-:W-:Y:S02]  /*8720*/  ISETP.GE.AND P2, PT, R15, 0x19, PT ;  /* 0x000000190f00780c */ /* 0x000fe40003f46270 */
[----:B------:R-:W-:Y:S02]  /*8730*/  ISETP.LT.OR P1, PT, R11, 0x12, P1 ;  /* 0x000000120b00780c */ /* 0x000fe40000f21670 */
[----:B------:R-:W-:Y:S02]  /*8740*/  LOP3.LUT R2, R2, 0xfffbffff, RZ, 0xc0, !PT ;  /* 0xfffbffff02027812 */ /* 0x000fe400078ec0ff */
[----:B------:R-:W-:Y:S02]  /*8750*/  FSEL R193, R193, -INF , !P1 ;  /* 0xff800000c1c17808 */ /* 0x000fe40004800000 */
[----:B------:R-:W-:Y:S02]  /*8760*/  ISETP.GT.AND P1, PT, R10, 0x18, !P2 ;  /* 0x000000180a00780c */ /* 0x000fe40005724270 */
[----:B------:R-:W-:-:S02]  /*8770*/  ISETP.GE.AND P3, PT, R15, 0x22, PT ;  /* 0x000000220f00780c */ /* 0x000fc40003f66270 */
[----:B------:R-:W-:Y:S02]  /*8780*/  ISETP.LT.OR P1, PT, R11, 0x19, P1 ;  /* 0x000000190b00780c */ /* 0x000fe40000f21670 */
[----:B------:R-:W-:Y:S02]  /*8790*/  @P2 LOP3.LUT R2, R2, 0x40000, RZ, 0xfc, !PT ;  /* 0x0004000002022812 */ /* 0x000fe400078efcff */
[----:B------:R-:W-:Y:S02]  /*87a0*/  ISETP.GE.AND P2, PT, R15, 0x1a, PT ;  /* 0x0000001a0f00780c */ /* 0x000fe40003f46270 */
[----:B------:R-:W-:Y:S02]  /*87b0*/  FSEL R196, R196, -INF , !P1 ;  /* 0xff800000c4c47808 */ /* 0x000fe40004800000 */
[----:B------:R-:W-:Y:S02]  /*87c0*/  ISETP.GT.AND P1, PT, R10, 0x19, !P2 ;  /* 0x000000190a00780c */ /* 0x000fe40005724270 */
[----:B------:R-:W-:-:S02]  /*87d0*/  LOP3.LUT R2, R2, 0xfffdffff, RZ, 0xc0, !PT ;  /* 0xfffdffff02027812 */ /* 0x000fc400078ec0ff */
[----:B------:R-:W-:Y:S02]  /*87e0*/  ISETP.LT.OR P1, PT, R11, 0x1a, P1 ;  /* 0x0000001a0b00780c */ /* 0x000fe40000f21670 */
[----:B------:R-:W-:Y:S02]  /*87f0*/  @P3 LOP3.LUT R16, R16, 0x2, RZ, 0xfc, !PT ;  /* 0x0000000210103812 */ /* 0x000fe400078efcff */
[----:B------:R-:W-:Y:S02]  /*8800*/  FSEL R197, R197, -INF , !P1 ;  /* 0xff800000c5c57808 */ /* 0x000fe40004800000 */
[----:B------:R-:W-:Y:S02]  /*8810*/  ISETP.GE.AND P1, PT, R15, 0x21, PT ;  /* 0x000000210f00780c */ /* 0x000fe40003f26270 */
[----:B------:R-:W-:Y:S02]  /*8820*/  @P2 LOP3.LUT R2, R2, 0x20000, RZ, 0xfc, !PT ;  /* 0x0002000002022812 */ /* 0x000fe400078efcff */
[----:B------:R-:W-:-:S02]  /*8830*/  ISETP.GT.AND P2, PT, R10, 0x20, !P1 ;  /* 0x000000200a00780c */ /* 0x000fc40004f44270 */
[----:B------:R-:W-:Y:S02]  /*8840*/  LOP3.LUT R16, R16, 0xfffffffb, RZ, 0xc0, !PT ;  /* 0xfffffffb10107812 */ /* 0x000fe400078ec0ff */
[----:B------:R-:W-:Y:S02]  /*8850*/  ISETP.LT.OR P2, PT, R11, 0x21, P2 ;  /* 0x000000210b00780c */ /* 0x000fe40001741670 */
[----:B------:R-:W-:Y:S02]  /*8860*/  LOP3.LUT R2, R2, 0xffffff7f, RZ, 0xc0, !PT ;  /* 0xffffff7f02027812 */ /* 0x000fe400078ec0ff */
[----:B------:R-:W-:Y:S02]  /*8870*/  FSEL R168, R168, -INF , !P2 ;  /* 0xff800000a8a87808 */ /* 0x000fe40005000000 */
[----:B------:R-:W-:Y:S02]  /*8880*/  ISETP.GT.AND P2, PT, R10, 0x21, !P3 ;  /* 0x000000210a00780c */ /* 0x000fe40005f44270 */
[----:B------:R-:W-:-:S02]  /*8890*/  ISETP.GE.AND P3, PT, R15, 0x29, PT ;  /* 0x000000290f00780c */ /* 0x000fc40003f66270 */
        /* <DEDUP_REMOVED lines=23> */
[----:B------:R-:W-:Y:S02]  /*8a10*/  @P3 LOP3.LUT R2, R2, 0x80, RZ, 0xfc, !PT ;  /* 0x0000008002023812 */ /* 0x000fe400078efcff */
[----:B------:R-:W-:Y:S02]  /*8a20*/  ISETP.GE.AND P3, PT, R15, 0x39, PT ;  /* 0x000000390f00780c */ /* 0x000fe40003f66270 */
[----:B------:R-:W-:Y:S02]  /*8a30*/  LOP3.LUT R2, R2, 0xffffffbf, RZ, 0xc0, !PT ;  /* 0xffffffbf02027812 */ /* 0x000fe400078ec0ff */
[----:B------:R-:W-:-:S04]  /*8a40*/  ISETP.GT.AND P2, PT, R10, 0x38, !P3 ;  /* 0x000000380a00780c */ /* 0x000fc80005f44270 */
        /* <DEDUP_REMOVED lines=238> */
[----:B------:R-:W-:-:S04]  /*9930*/  ISETP.GT.AND P6, PT, R10, RZ, !P6 ;  /* 0x000000ff0a00720c */ /* 0x000fc800077c4270 */
[----:B------:R-:W-:-:S04]  /*9940*/  ISETP.LT.OR P6, PT, R11, 0x1, P6 ;  /* 0x000000010b00780c */ /* 0x000fc800037c1670 */
[----:B------:R-:W-:Y:S02]  /*9950*/  FSEL R184, R184, -INF , !P6 ;  /* 0xff800000b8b87808 */ /* 0x000fe40007000000 */
[----:B------:R-:W-:-:S13]  /*9960*/  ISETP.GE.AND P6, PT, R15, 0xda, PT ;  /* 0x000000da0f00780c */ /* 0x000fda0003fc6270 */
[----:B------:R-:W-:Y:S02]  /*9970*/  @P6 LOP3.LUT R2, R2, 0x800, RZ, 0xfc, !PT ;  /* 0x0000080002026812 */ /* 0x000fe400078efcff */
        /* <DEDUP_REMOVED lines=17> */
.L_x_6589:
[----:B------:R-:W-:-:S05]  /*9a90*/  IMAD.U32 R20, RZ, RZ, UR49 ;  /* 0x00000031ff147e24 */ /* 0x000fca000f8e00ff */
[----:B------:R-:W-:-:S13]  /*9aa0*/  ISETP.NE.AND P6, PT, R20, 0x1, PT ;  /* 0x000000011400780c */ /* 0x000fda0003fc5270 */
[----:B------:R-:W0:Y:S02]  /*9ab0*/  @P6 LDC.64 R10, c[0x0][0x9e8] ;  /* 0x00027a00ff0a6b82 */ /* 0x000e240000000a00 */
[----:B0-----:R-:W-:-:S05]  /*9ac0*/  @P6 IMAD.HI.U32 R10, R14, R10, RZ ;  /* 0x0000000a0e0a6227 */ /* 0x001fca00078e00ff */
[----:B------:R-:W-:-:S07]  /*9ad0*/  @P6 SHF.R.U32.HI R14, RZ, R11, R10 ;  /* 0x0000000bff0e6219 */ /* 0x000fce000001160a */
.L_x_6590:
[----:B------:R-:W-:Y:S05]  /*9ae0*/  BSYNC B0 ;  /* 0x0000000000007941 */ /* 0x000fea0003800000 */
.L_x_6588:
[----:B------:R-:W-:-:S05]  /*9af0*/  IMAD R9, R14, R20, R9 ;  /* 0x000000140e097224 */ /* 0x000fca00078e0209 */
[----:B------:R-:W-:Y:S02]  /*9b00*/  VIADDMNMX R13, R9, R20, R13, PT ;  /* 0x00000014090d7246 */ /* 0x000fe4000380010d */
[----:B------:R-:W-:-:S07]  /*9b10*/  VIMNMX R12, R12, R9, !PT ;  /* 0x000000090c0c7248 */ /* 0x000fce0007fe0100 */
.L_x_6587:
        /* <DEDUP_REMOVED lines=137> */
[----:B------:R-:W-:Y:S01]  /*a3b0*/  FMNMX.FTZ R14, R101, R10, !PT ;  /* 0x0000000a650e7209 */ /* 0x000fe20007810000 */
[----:B------:R-:W-:Y:S01]  /*a3c0*/  IMAD.U32 R10, RZ, RZ, UR37 ;  /* 0x00000025ff0a7e24 */ /* 0x000fe2000f8e00ff */
[----:B------:R-:W-:-:S02]  /*a3d0*/  ISETP.LT.OR P1, PT, R13, 0x71, P1 ;  /* 0x000000710d00780c */ /* 0x000fc40000f21670 */
[----:B------:R-:W-:Y:S01]  /*a3e0*/  ISETP.GT.AND P2, PT, R12, 0xc9, !P2 ;  /* 0x000000c90c00780c */ /* 0x000fe20005744270 */
[----:B------:R-:W0:Y:S01]  /*a3f0*/  SHFL.BFLY PT, R9, R14, 0x2, 0x1f ;  /* 0x0c401f000e097f89 */ /* 0x000e2200000e0000 */
[----:B------:R-:W-:Y:S02]  /*a400*/  FSEL R146, R146, -INF , !P1 ;  /* 0xff80000092927808 */ /* 0x000fe40004800000 */
[----:B------:R-:W-:Y:S02]  /*a410*/  LOP3.LUT P1, RZ, R16, 0x800000, RZ, 0xc0, !PT ;  /* 0x0080000010ff7812 */ /* 0x000fe4000782c0ff */
[----:B------:R-:W-:Y:S02]  /*a420*/  ISETP.LT.OR P2, PT, R13, 0xca, P2 ;  /* 0x000000ca0d00780c */ /* 0x000fe40001741670 */
[C---:B------:R-:W-:Y:S02]  /*a430*/  ISETP.GT.AND P1, PT, R12.reuse, 0x71, !P1 ;  /* 0x000000710c00780c */ /* 0x040fe40004f24270 */
[----:B------:R-:W-:-:S02]  /*a440*/  ISETP.GT.AND P3, PT, R12, 0xd0, !P3 ;  /* 0x000000d00c00780c */ /* 0x000fc40005f64270 */
[----:B------:R-:W-:Y:S02]  /*a450*/  ISETP.LT.OR P1, PT, R13, 0x72, P1 ;  /* 0x000000720d00780c */ /* 0x000fe40000f21670 */
[----:B------:R-:W-:Y:S02]  /*a460*/  FSEL R95, R95, -INF , !P2 ;  /* 0xff8000005f5f7808 */ /* 0x000fe40005000000 */
[----:B------:R-:W-:Y:S02]  /*a470*/  FSEL R147, R147, -INF , !P1 ;  /* 0xff80000093937808 */ /* 0x000fe40004800000 */
[----:B------:R-:W-:Y:S02]  /*a480*/  LOP3.LUT P1, RZ, R16, 0x400000, RZ, 0xc0, !PT ;  /* 0x0040000010ff7812 */ /* 0x000fe4000782c0ff */
[C---:B------:R-:W-:Y:S02]  /*a490*/  ISETP.GT.AND P4, PT, R12.reuse, 0xd1, !P4 ;  /* 0x000000d10c00780c */ /* 0x040fe40006784270 */
[----:B------:R-:W-:-:S02]  /*a4a0*/  ISETP.GT.AND P1, PT, R12, 0x78, !P1 ;  /* 0x000000780c00780c */ /* 0x000fc40004f24270 */
[----:B------:R-:W-:Y:S02]  /*a4b0*/  ISETP.GT.AND P5, PT, R12, 0xd8, !P5 ;  /* 0x000000d80c00780c */ /* 0x000fe40006fa4270 */
[C---:B------:R-:W-:Y:S02]  /*a4c0*/  ISETP.LT.OR P1, PT, R13.reuse, 0x79, P1 ;  /* 0x000000790d00780c */ /* 0x040fe40000f21670 */
[----:B0-----:R-:W-:Y:S02]  /*a4d0*/  FMNMX.FTZ R20, R14, R9, !PT ;  /* 0x000000090e147209 */ /* 0x001fe40007810000 */
[----:B------:R-:W-:Y:S02]  /*a4e0*/  FSEL R150, R150, -INF , !P1 ;  /* 0xff80000096967808 */ /* 0x000fe40004800000 */
[----:B------:R-:W-:Y:S01]  /*a4f0*/  LOP3.LUT P1, RZ, R16, 0x200000, RZ, 0xc0, !PT ;  /* 0x0020000010ff7812 */ /* 0x000fe2000782c0ff */
[----:B------:R-:W0:Y:S01]  /*a500*/  SHFL.BFLY PT, R9, R20, 0x1, 0x1f ;  /* 0x0c201f0014097f89 */ /* 0x000e2200000e0000 */
[----:B------:R-:W-:-:S02]  /*a510*/  ISETP.LT.OR P3, PT, R13, 0xd1, P3 ;  /* 0x000000d10d00780c */ /* 0x000fc40001f61670 */
[----:B------:R-:W-:Y:S02]  /*a520*/  ISETP.GT.AND P1, PT, R12, 0x79, !P1 ;  /* 0x000000790c00780c */ /* 0x000fe40004f24270 */
[C---:B------:R-:W-:Y:S02]  /*a530*/  ISETP.LT.OR P4, PT, R13.reuse, 0xd2, P4 ;  /* 0x000000d20d00780c */ /* 0x040fe40002781670 */
[----:B------:R-:W-:Y:S02]  /*a540*/  ISETP.LT.OR P1, PT, R13, 0x7a, P1 ;  /* 0x0000007a0d00780c */ /* 0x000fe40000f21670 */
[----:B------:R-:W-:Y:S02]  /*a550*/  FSEL R98, R98, -INF , !P3 ;  /* 0xff80000062627808 */ /* 0x000fe40005800000 */
[----:B------:R-:W-:Y:S02]  /*a560*/  FSEL R151, R151, -INF , !P1 ;  /* 0xff80000097977808 */ /* 0x000fe40004800000 */
[----:B------:R-:W-:-:S02]  /*a570*/  LOP3.LUT P1, RZ, R16, 0x100000, RZ, 0xc0, !PT ;  /* 0x0010000010ff7812 */ /* 0x000fc4000782c0ff */
[----:B------:R-:W-:Y:S02]  /*a580*/  ISETP.LT.OR P5, PT, R13, 0xd9, P5 ;  /* 0x000000d90d00780c */ /* 0x000fe40002fa1670 */
[----:B------:R-:W-:Y:S02]  /*a590*/  ISETP.GT.AND P1, PT, R12, 0x80, !P1 ;  /* 0x000000800c00780c */ /* 0x000fe40004f24270 */
[----:B------:R-:W-:Y:S02]  /*a5a0*/  FSEL R99, R99, -INF , !P4 ;  /* 0xff80000063637808 */ /* 0x000fe40006000000 */
[----:B------:R-:W-:Y:S02]  /*a5b0*/  ISETP.LT.OR P1, PT, R13, 0x81, P1 ;  /* 0x000000810d00780c */ /* 0x000fe40000f21670 */
[----:B------:R-:W-:Y:S02]  /*a5c0*/  FSEL R102, R102, -INF , !P5 ;  /* 0xff80000066667808 */ /* 0x000fe40006800000 */
[----:B------:R-:W-:-:S02]  /*a5d0*/  FSEL R122, R122, -INF , !P1 ;  /* 0xff8000007a7a7808 */ /* 0x000fc40004800000 */
        /* <DEDUP_REMOVED lines=263> */
[--C-:B------:R-:W-:Y:S01]  /*b650*/  FFMA.FTZ R190, R191, UR37, -R188.reuse ;  /* 0x00000025bfbe7c23 */ /* 0x100fe200080108bc */
[----:B------:R-:W-:Y:S01]  /*b660*/  FSEL R191, R10, RZ, P1 ;  /* 0x000000ff0abf7208 */ /* 0x000fe20000800000 */
[--C-:B0-----:R-:W-:Y:S01]  /*b670*/  FFMA.FTZ R192, R11, UR37, -R188.reuse ;  /* 0x000000250bc07c23 */ /* 0x101fe200080108bc */
[----:B------:R-:W-:-:S01]  /*b680*/  FFMA.FTZ R11, R187, UR37, -R188 ;  /* 0x00000025bb0b7c23 */ /* 0x000fc200080108bc */
[----:B------:R0:W-:Y:S01]  /*b690*/  MUFU.EX2 R101, R193 ;  /* 0x000000c100657308 */ /* 0x0001e20000000800 */
[----:B------:R-:W-:-:S01]  /*b6a0*/  FFMA.FTZ R117, R194, UR37, -R188 ;  /* 0x00000025c2757c23 */ /* 0x000fc200080108bc */
[----:B------:R-:W-:Y:S01]  /*b6b0*/  FADD.FTZ R191, -R191, R0 ;  /* 0x00000000bfbf7221 */ /* 0x000fe20000010100 */
[----:B------:R-:W-:-:S01]  /*b6c0*/  FFMA.FTZ R194, R195, UR37, -R188 ;  /* 0x00000025c3c27c23 */ /* 0x000fc200080108bc */
[--C-:B------:R-:W-:Y:S01]  /*b6d0*/  FFMA.FTZ R187, R198, UR37, -R188.reuse ;  /* 0x00000025c6bb7c23 */ /* 0x100fe200080108bc */
[----:B-1----:R-:W-:-:S01]  /*b6e0*/  FFMA.FTZ R196, R199, UR37, -R188 ;  /* 0x00000025c7c47c23 */ /* 0x002fc200080108bc */
[----:B------:R-:W-:Y:S01]  /*b6f0*/  FMUL.FTZ R191, R191, UR37 ;  /* 0x00000025bfbf7c20 */ /* 0x000fe20008410000 */
[----:B------:R-:W-:-:S01]  /*b700*/  FFMA.FTZ R170, R170, UR37, -R188 ;  /* 0x00000025aaaa7c23 */ /* 0x000fc200080108bc */
[----:B------:R-:W-:Y:S01]  /*b710*/  MUFU.EX2 R192, R192 ;  /* 0x000000c000c07308 */ /* 0x000fe20000000800 */
[----:B--2---:R-:W-:-:S01]  /*b720*/  FFMA.FTZ R195, R116, R6, R15 ;  /* 0x0000000674c37223 */ /* 0x004fc2000001000f */
[--C-:B0-----:R-:W-:Y:S01]  /*b730*/  FFMA.FTZ R193, R142, UR37, -R188.reuse ;  /* 0x000000258ec17c23 */ /* 0x101fe200080108bc */
        /* <DEDUP_REMOVED lines=33> */
[----:B------:R-:W-:Y:S01]  /*b950*/  FFMA.FTZ R127, R127, UR37, -R188 ;  /* 0x000000257f7f7c23 */ /* 0x000fe200080108bc */
[----:B------:R-:W-:-:S01]  /*b960*/  FADD.FTZ R5, R101, R6 ;  /* 0x0000000665057221 */ /* 0x000fc20000010000 */
[--C-:B------:R-:W-:Y:S01]  /*b970*/  FFMA.FTZ R130, R130, UR37, -R188.reuse ;  /* 0x0000002582827c23 */ /* 0x100fe200080108bc */
        /* <DEDUP_REMOVED lines=17> */
[----:B------:R0:W-:Y:S01]  /*ba90*/  MUFU.EX2 R0, R193 ;  /* 0x000000c100007308 */ /* 0x0001e20000000800 */
[----:B-1----:R-:W-:-:S01]  /*baa0*/  FADD.FTZ R6, R194, R5 ;  /* 0x00000005c2067221 */ /* 0x002fc20000010000 */
[--C-:B------:R-:W-:Y:S01]  /*bab0*/  FFMA.FTZ R94, R94, UR37, -R188.reuse ;  /* 0x000000255e5e7c23 */ /* 0x100fe200080108bc */
[----:B------:R-:W-:-:S05]  /*bac0*/  FFMA.FTZ R103, R103, UR37, -R188 ;  /* 0x0000002567677c23 */ /* 0x000fca00080108bc */
        /* <DEDUP_REMOVED lines=125> */
[--C-:B------:R-:W-:Y:S01]  /*c2a0*/  FFMA.FTZ R193, R95, UR37, -R188.reuse ;  /* 0x000000255fc17c23 */ /* 0x100fe200080108bc */
[----:B------:R-:W-:-:S05]  /*c2b0*/  FFMA.FTZ R95, R98, UR37, -R188 ;  /* 0x00000025625f7c23 */ /* 0x000fca00080108bc */
        /* <DEDUP_REMOVED lines=55> */
[----:B------:R-:W-:Y:S01]  /*c630*/  FADD.FTZ R6, R3, R102 ;  /* 0x0000006603067221 */ /* 0x000fe20000010000 */
[----:B0-----:R-:W-:-:S01]  /*c640*/  FADD.FTZ R5, R150, R5 ;  /* 0x0000000596057221 */ /* 0x001fc20000010000 */
[----:B------:R-:W-:Y:S06]  /*c650*/  @!P0 BRA `(.L_x_6591) ;  /* 0x0000000000048947 */ /* 0x000fec0003800000 */
[----:B------:R-:W-:Y:S01]  /*c660*/  BPT.TRAP 0x1 ;  /* 0x000000040000795c */ /* 0x000fe20000300000 */
.L_x_6591:
        /* <DEDUP_REMOVED lines=135> */
.L_x_6574:
        /* <DEDUP_REMOVED lines=25> */
.L_x_6594:
[----:B------:R-:W-:-:S11]  /*d070*/  UISETP.NE.AND UP2, UPT, UR11, 0x1, UPT ;  /* 0x000000010b00788c */ /* 0x000fd6000bf45270 */
[----:B------:R-:W-:Y:S02]  /*d080*/  @UP2 ULDC.64 UR14, c[0x0][0x9e8] ;  /* 0x00027a00000e2ab9 */ /* 0x000fe40000000a00 */
[----:B------:R-:W-:-:S04]  /*d090*/  UIMAD.WIDE.U32 UR6, UR10, UR14, URZ ;  /* 0x0000000e0a0672a5 */ /* 0x000fc8000f8e003f */
[----:B------:R-:W-:-:S12]  /*d0a0*/  @UP2 USHF.R.U32.HI UR10, URZ, UR15, UR7 ;  /* 0x0000000f3f0a2299 */ /* 0x000fd80008011607 */
.L_x_6595:
[----:B------:R-:W-:-:S04]  /*d0b0*/  UIMAD UR10, UR10, UR11, URZ ;  /* 0x0000000b0a0a72a4 */ /* 0x000fc8000f8e023f */
[----:B------:R-:W-:-:S04]  /*d0c0*/  UISETP.LT.AND UP2, UPT, UR52, UR10, UPT ;  /* 0x0000000a3400728c */ /* 0x000fc8000bf41270 */
[----:B------:R-:W-:-:S12]  /*d0d0*/  USEL UR52, UR52, UR10, !UP2 ;  /* 0x0000000a34347287 */ /* 0x000fd8000d000000 */
.L_x_6593:
[----:B------:R-:W-:Y:S01]  /*d0e0*/  UIADD3 UR7, UR52, 0xdf, URZ ;  /* 0x000000df34077890 */ /* 0x000fe2000fffe03f */
[----:B------:R-:W-:-:S03]  /*d0f0*/  UMOV UR6, URZ ;  /* 0x0000003f00067c82 */ /* 0x000fc60008000000 */
[----:B------:R-:W-:-:S04]  /*d100*/  UIMAD.WIDE UR6, UR7, -0x6db6db6d, UR6 ;  /* 0x92492493070678a5 */ /* 0x000fc8000f8e0206 */
        /* <DEDUP_REMOVED lines=10> */
.L_x_6606:
[----:B------:R-:W-:Y:S01]  /*d1b0*/  ISETP.NE.AND P2, PT, RZ, UR43, PT ;  /* 0x0000002bff007c0c */ /* 0x000fe2000bf45270 */
[----:B------:R-:W-:-:S04]  /*d1c0*/  UISETP.NE.AND UP2, UPT, UR52, 0x1, UPT ;  /* 0x000000013400788c */ /* 0x000fc8000bf45270 */
[----:B------:R-:W-:-:S04]  /*d1d0*/  USEL UR45, URZ, 0x1, UP2 ;  /* 0x000000013f2d7887 */ /* 0x000fc80009000000 */
[----:B------:R-:W-:-:S04]  /*d1e0*/  ULOP3.LUT UR45, UR53, UR45, URZ, 0x3c, !UPT ;  /* 0x0000002d352d7292 */ /* 0x000fc8000f8e3c3f */
[----:B------:R-:W-:Y:S08]  /*d1f0*/  @P2 BRA `(.L_x_6597) ;  /* 0x0000000000382947 */ /* 0x000ff00003800000 */
[----:B------:R-:W-:Y:S05]  /*d200*/  @!P0 BRA `(.L_x_6598) ;  /* 0x0000000000048947 */ /* 0x000fea0003800000 */
[----:B------:R-:W-:Y:S01]  /*d210*/  BPT.TRAP 0x1 ;  /* 0x000000040000795c */ /* 0x000fe20000300000 */
.L_x_6598:
        /* <DEDUP_REMOVED lines=9> */
.L_x_6599:
[----:B-1----:R-:W-:Y:S05]  /*d2b0*/  @P1 BRA `(.L_x_6597) ;  /* 0x0000000000081947 */ /* 0x002fea0003800000 */
[----:B------:R-:W1:Y:S02]  /*d2c0*/  SYNCS.PHASECHK.TRANS64.TRYWAIT P1, [UR6+0x2e830], R0 ;  /* 0x02e83000ff0075a7 */ /* 0x000e640008020146 */
[----:B-1----:R-:W-:Y:S05]  /*d2d0*/  @!P1 BRA `(.L_x_6600) ;  /* 0x00000108000c9947 */ /* 0x002fea0003800000 */
.L_x_6597:
        /* <DEDUP_REMOVED lines=186> */
.L_x_6602:
[----:B------:R-:W-:Y:S01]  /*de80*/  ULEA UR6, UR52, UR41, 0x3 ;  /* 0x0000002934067291 */ /* 0x000fe2000f8e183f */
[----:B------:R-:W-:-:S05]  /*de90*/  IMAD.U32 R0, RZ, RZ, UR53 ;  /* 0x00000035ff007e24 */ /* 0x000fca000f8e00ff */
[----:B------:R-:W-:-:S04]  /*dea0*/  SHF.L.U32 R0, R0, 0x1f, RZ ;  /* 0x0000001f00007819 */ /* 0x000fc800000006ff */
[----:B------:R0:W1:Y:S01]  /*deb0*/  SYNCS.PHASECHK.TRANS64.TRYWAIT P1, [UR6+0x2e850], R0 ;  /* 0x02e85000ff0075a7 */ /* 0x0000620008020146 */
[----:B------:R-:W-:Y:S05]  /*dec0*/  @!P0 BRA `(.L_x_6603) ;  /* 0x0000000000048947 */ /* 0x000fea0003800000 */
[----:B------:R-:W-:Y:S01]  /*ded0*/  BPT.TRAP 0x1 ;  /* 0x000000040000795c */ /* 0x000fe20000300000 */
.L_x_6603:
[----:B-1----:R-:W-:Y:S05]  /*dee0*/  @P1 BRA `(.L_x_6601) ;  /* 0x0000000000081947 */ /* 0x002fea0003800000 */
[----:B------:R-:W1:Y:S02]  /*def0*/  SYNCS.PHASECHK.TRANS64.TRYWAIT P1, [UR6+0x2e850], R0 ;  /* 0x02e85000ff0075a7 */ /* 0x000e640008020146 */
[----:B-1----:R-:W-:Y:S05]  /*df00*/  @!P1 BRA `(.L_x_6604) ;  /* 0x000000fc00189947 */ /* 0x002fea0003800000 */
.L_x_6601:
        /* <DEDUP_REMOVED lines=128> */
[----:B0-----:R-:W-:Y:S01]  /*e710*/  LOP3.LUT P1, RZ, R229, 0x7f, RZ, 0xc0, !PT ;  /* 0x0000007fe5ff7812 */ /* 0x001fe2000782c0ff */
[----:B------:R-:W0:Y:S01]  /*e720*/  SHFL.BFLY PT, R3, R0, 0x2, 0x1f ;  /* 0x0c401f0000037f89 */ /* 0x000e2200000e0000 */
[----:B------:R-:W-:-:S05]  /*e730*/  FMNMX.FTZ R10, R103, R10, !PT ;  /* 0x0000000a670a7209 */ /* 0x000fca0007810000 */
[----:B------:R-:W1:Y:S01]  /*e740*/  SHFL.BFLY PT, R13, R10, 0x2, 0x1f ;  /* 0x0c401f000a0d7f89 */ /* 0x000e6200000e0000 */
[----:B0-----:R-:W-:-:S05]  /*e750*/  FMNMX.FTZ R11, R0, R3, !PT ;  /* 0x00000003000b7209 */ /* 0x001fca0007810000 */
[----:B------:R-:W0:Y:S01]  /*e760*/  SHFL.BFLY PT, R12, R11, 0x1, 0x1f ;  /* 0x0c201f000b0c7f89 */ /* 0x000e2200000e0000 */
[----:B-1----:R-:W-:Y:S01]  /*e770*/  FMNMX.FTZ R13, R10, R13, !PT ;  /* 0x0000000d0a0d7209 */ /* 0x002fe20007810000 */
[----:B------:R-:W-:-:S04]  /*e780*/  IMAD.U32 R10, RZ, RZ, UR37 ;  /* 0x00000025ff0a7e24 */ /* 0x000fc8000f8e00ff */
[----:B------:R-:W1:Y:S01]  /*e790*/  SHFL.BFLY PT, R14, R13, 0x1, 0x1f ;  /* 0x0c201f000d0e7f89 */ /* 0x000e6200000e0000 */
[----:B0-----:R-:W-:-:S05]  /*e7a0*/  FMNMX.FTZ R3, R11, R12, !PT ;  /* 0x0000000c0b037209 */ /* 0x001fca0007810000 */
[----:B------:R-:W-:Y:S01]  /*e7b0*/  FFMA.FTZ R10, R3, R10, -8 ;  /* 0xc1000000030a7423 */ /* 0x000fe2000001000a */
[----:B-1----:R-:W-:Y:S01]  /*e7c0*/  FMNMX.FTZ R0, R13, R14, !PT ;  /* 0x0000000e0d007209 */ /* 0x002fe20007810000 */
[----:B------:R-:W-:Y:S02]  /*e7d0*/  FADD.FTZ R8, -R3, R8 ;  /* 0x0000000803087221 */ /* 0x000fe40000010100 */
[----:B------:R-:W-:-:S01]  /*e7e0*/  FFMA.FTZ R11, R185, UR37, -R10 ;  /* 0x00000025b90b7c23 */ /* 0x000fc2000801080a */
[----:B------:R-:W-:Y:S02]  /*e7f0*/  IMAD.U32 R185, RZ, RZ, UR37 ;  /* 0x00000025ffb97e24 */ /* 0x000fe4000f8e00ff */
[----:B------:R-:W-:-:S01]  /*e800*/  FFMA.FTZ R12, R184, UR37, -R10 ;  /* 0x00000025b80c7c23 */ /* 0x000fc2000801080a */
[----:B------:R-:W-:Y:S01]  /*e810*/  FMUL.FTZ R14, R8, UR37 ;  /* 0x00000025080e7c20 */ /* 0x000fe20008410000 */
        /* <DEDUP_REMOVED lines=61> */
[----:B------:R-:W-:Y:S01]  /*ebf0*/  MUFU.EX2 R9, R14 ;  /* 0x0000000e00097308 */ /* 0x000fe20000000800 */
[----:B------:R-:W-:Y:S01]  /*ec00*/  IADD3 R196, -R22, 0xb, RZ ;  /* 0x0000000b16c47810 */ /* 0x000fe20007ffe1ff */
[----:B------:R-:W-:Y:S01]  /*ec10*/  FMUL.FTZ R8, R8, UR37 ;  /* 0x0000002508087c20 */ /* 0x000fe20008410000 */
        /* <DEDUP_REMOVED lines=59> */
[----:B------:R-:W-:-:S02]  /*efd0*/  FFMA.FTZ R94, R94, UR37, -R10 ;  /* 0x000000255e5e7c23 */ /* 0x000fc4000801080a */
[----:B------:R3:W4:Y:S08]  /*efe0*/  MUFU.EX2 R14, R189 ;  /* 0x000000bd000e7308 */ /* 0x0007300000000800 */
[----:B------:R-:W5:Y:S01]  /*eff0*/  MUFU.EX2 R188, R188 ;  /* 0x000000bc00bc7308 */ /* 0x000f620000000800 */
[----:B---3--:R-:W-:-:S01]  /*f000*/  FFMA.FTZ R189, R194, UR37, -R10 ;  /* 0x00000025c2bd7c23 */ /* 0x008fc2000801080a */
[----:B0-----:R-:W-:Y:S01]  /*f010*/  FADD.FTZ R194, R186, R5 ;  /* 0x00000005bac27221 */ /* 0x001fe20000010000 */
[----:B-1----:R-:W-:-:S03]  /*f020*/  FADD.FTZ R5, R13, R6 ;  /* 0x000000060d057221 */ /* 0x002fc60000010000 */
[----:B--2---:R-:W-:Y:S02]  /*f030*/  FADD.FTZ R193, R187, R194 ;  /* 0x000000c2bbc17221 */ /* 0x004fe40000010000 */
[----:B------:R-:W0:Y:S01]  /*f040*/  MUFU.EX2 R15, R15 ;  /* 0x0000000f000f7308 */ /* 0x000e220000000800 */
[----:B----4-:R-:W-:-:S07]  /*f050*/  FADD.FTZ R6, R14, R5 ;  /* 0x000000050e067221 */ /* 0x010fce0000010000 */
[----:B------:R-:W1:Y:S01]  /*f060*/  MUFU.EX2 R189, R189 ;  /* 0x000000bd00bd7308 */ /* 0x000e620000000800 */
[----:B-----5:R-:W-:-:S07]  /*f070*/  FADD.FTZ R194, R188, R193 ;  /* 0x000000c1bcc27221 */ /* 0x020fce0000010000 */
        /* <DEDUP_REMOVED lines=8> */
[----:B------:R-:W-:Y:S01]  /*f100*/  QGMMA.64x128x32.F32.E4M3.E4M3 R24, R212, gdesc[UR4], R24, gsb0 ;  /* 0x01e00004d4187df3 */ /* 0x000fe20008000818 */
        /* <DEDUP_REMOVED lines=37> */
[----:B------:R-:W-:Y:S02]  /*f360*/  WARPGROUP.DEPBAR.LE gsb0, 0x0 ;  /* 0x00008000000079c5 */ /* 0x000fe40000010000 */
[----:B------:R-:W-:Y:S01]  /*f370*/  WARPGROUP.ARRIVE ;  /* 0x00000000000079c5 */ /* 0x000fe20000000000 */
[----:B--2---:R-:W-:-:S04]  /*f380*/  FADD.FTZ R6, R180, R5 ;  /* 0x00000005b4067221 */ /* 0x004fc80000010000 */
[----:B------:R-:W2:Y:S01]  /*f390*/  MUFU.EX2 R183, R183 ;  /* 0x000000b700b77308 */ /* 0x000ea20000000800 */
[----:B------:R-:W-:Y:S01]  /*f3a0*/  QGMMA.64x128x32.F32.E4M3.E4M3 R24, R208, gdesc[UR4], R24, gsb0 ;  /* 0x01e00004d0187df3 */ /* 0x000fe20008000818 */
[----:B------:R-:W-:Y:S01]  /*f3b0*/  UIADD3 UR6, UR10, 0x500, URZ ;  /* 0x000005000a067890 */ /* 0x000fe2000fffe03f */
[----:B0-----:R-:W-:Y:S01]  /*f3c0*/  FADD.FTZ R194, R182, R193 ;  /* 0x000000c1b6c27221 */ /* 0x001fe20000010000 */
[----:B------:R-:W-:-:S04]  /*f3d0*/  UMOV UR7, 0xc0000010 ;  /* 0xc000001000077882 */ /* 0x000fc80000000000 */
        /* <DEDUP_REMOVED lines=38> */
[----:B------:R-:W-:Y:S01]  /*f640*/  QGMMA.64x128x32.F32.E4M3.E4M3 R24, R204, gdesc[UR4], R24, gsb0 ;  /* 0x01e00004cc187df3 */ /* 0x000fe20008000818 */
[----:B------:R-:W-:Y:S01]  /*f650*/  UIADD3 UR6, UR10, 0x600, URZ ;  /* 0x000006000a067890 */ /* 0x000fe2000fffe03f */
[----:B-1----:R-:W-:-:S04]  /*f660*/  FADD.FTZ R6, R136, R5 ;  /* 0x0000000588067221 */ /* 0x002fc80000010000 */
        /* <DEDUP_REMOVED lines=94> */
[----:B------:R-:W-:Y:S01]  /*fc50*/  FFMA.FTZ R98, R99, UR37, -R10 ;  /* 0x0000002563627c23 */ /* 0x000fe2000801080a */
[----:B------:R-:W-:-:S05]  /*fc60*/  IMAD.U32 R99, RZ, RZ, UR48 ;  /* 0x00000030ff637e24 */ /* 0x000fca000f8e00ff */
        /* <DEDUP_REMOVED lines=8> */
[----:B------:R-:W-:Y:S01]  /*fcf0*/  @!P1 LEA R194, R99, UR41, 0x3 ;  /* 0x0000002963c29c11 */ /* 0x000fe2000f8e18ff */
[----:B------:R-:W-:-:S01]  /*fd00*/  FFMA.FTZ R99, R102, UR37, -R10 ;  /* 0x0000002566637c23 */ /* 0x000fc2000801080a */
[----:B------:R-:W-:-:S04]  /*fd10*/  FFMA.FTZ R10, R103, UR37, -R10 ;  /* 0x00000025670a7c23 */ /* 0x000fc8000801080a */
[----:B------:R-:W0:Y:S01]  /*fd20*/  MUFU.EX2 R89, R89 ;  /* 0x0000005900597308 */ /* 0x000e220000000800 */
[----:B-1----:R-:W-:-:S01]  /*fd30*/  FADD.FTZ R6, R88, R5 ;  /* 0x0000000558067221 */ /* 0x002fc20000010000 */
[----:B------:R-:W-:-:S05]  /*fd40*/  @!P1 VIADD R5, R194, 0x2e840 ;  /* 0x0002e840c2059836 */ /* 0x000fca0000000000 */
[----:B------:R-:W-:Y:S01]  /*fd50*/  @!P1 PRMT R5, RZ, 0x654, R5 ;  /* 0x00000654ff059816 */ /* 0x000fe20000000005 */
[----:B------:R-:W1:Y:S01]  /*fd60*/  MUFU.EX2 R91, R91 ;  /* 0x0000005b005b7308 */ /* 0x000e620000000800 */
[----:B--2---:R-:W-:-:S01]  /*fd70*/  FADD.FTZ R102, R90, R195 ;  /* 0x000000c35a667221 */ /* 0x004fc20000010000 */
[----:B------:R2:W-:Y:S06]  /*fd80*/  BAR.ARV R196, 0x100 ;  /* 0x000400c40000751d */ /* 0x0005ec0000002000 */
[----:B------:R-:W3:Y:S01]  /*fd90*/  MUFU.EX2 R92, R92 ;  /* 0x0000005c005c7308 */ /* 0x000ee20000000800 */
[----:B0-----:R-:W-:-:S01]  /*fda0*/  FADD.FTZ R195, R89, R6 ;  /* 0x0000000659c37221 */ /* 0x001fc20000010000 */
[----:B------:R0:W-:Y:S06]  /*fdb0*/  @!P1 SYNCS.ARRIVE.TRANS64.RED.A1T0 RZ, [R5+URZ], RZ ;  /* 0x000000ff05ff99a7 */ /* 0x0001ec000810043f */
[----:B------:R-:W4:Y:S01]  /*fdc0*/  MUFU.EX2 R94, R94 ;  /* 0x0000005e005e7308 */ /* 0x000f220000000800 */
[----:B-1----:R-:W-:-:S07]  /*fdd0*/  FADD.FTZ R197, R91, R102 ;  /* 0x000000665bc57221 */ /* 0x002fce0000010000 */
[----:B------:R-:W0:Y:S01]  /*fde0*/  MUFU.EX2 R93, R93 ;  /* 0x0000005d005d7308 */ /* 0x000e220000000800 */
[----:B---3--:R-:W-:-:S07]  /*fdf0*/  FADD.FTZ R6, R92, R195 ;  /* 0x000000c35c067221 */ /* 0x008fce0000010000 */
[----:B------:R-:W1:Y:S01]  /*fe00*/  MUFU.EX2 R193, R193 ;  /* 0x000000c100c17308 */ /* 0x000e620000000800 */
[----:B----4-:R-:W-:-:S07]  /*fe10*/  FADD.FTZ R102, R94, R197 ;  /* 0x000000c55e667221 */ /* 0x010fce0000010000 */
[----:B------:R-:W3:Y:S01]  /*fe20*/  MUFU.EX2 R96, R96 ;  /* 0x0000006000607308 */ /* 0x000ee20000000800 */
[----:B0-----:R-:W-:-:S07]  /*fe30*/  FADD.FTZ R5, R93, R6 ;  /* 0x000000065d057221 */ /* 0x001fce0000010000 */
[----:B------:R-:W0:Y:S01]  /*fe40*/  MUFU.EX2 R95, R95 ;  /* 0x0000005f005f7308 */ /* 0x000e220000000800 */
[----:B-1----:R-:W-:-:S07]  /*fe50*/  FADD.FTZ R102, R193, R102 ;  /* 0x00000066c1667221 */ /* 0x002fce0000010000 */
[----:B------:R-:W1:Y:S01]  /*fe60*/  MUFU.EX2 R97, R97 ;  /* 0x0000006100617308 */ /* 0x000e620000000800 */
[----:B---3--:R-:W-:-:S07]  /*fe70*/  FADD.FTZ R6, R96, R5 ;  /* 0x0000000560067221 */ /* 0x008fce0000010000 */
        /* <DEDUP_REMOVED lines=9> */
[----:B-1----:R-:W-:-:S01]  /*ff10*/  FADD.FTZ R5, R99, R6 ;  /* 0x0000000663057221 */ /* 0x002fc20000010000 */
[----:B---3--:R-:W-:-:S03]  /*ff20*/  FADD.FTZ R6, R101, R102 ;  /* 0x0000006665067221 */ /* 0x008fc60000010000 */
[----:B0-----:R-:W-:Y:S01]  /*ff30*/  FADD.FTZ R5, R10, R5 ;  /* 0x000000050a057221 */ /* 0x001fe20000010000 */
[----:B--2---:R-:W-:Y:S06]  /*ff40*/  @!P0 BRA `(.L_x_6605) ;  /* 0x0000000000048947 */ /* 0x004fec0003800000 */
[----:B------:R-:W-:Y:S01]  /*ff50*/  BPT.TRAP 0x1 ;  /* 0x000000040000795c */ /* 0x000fe20000300000 */
.L_x_6605:
        /* <DEDUP_REMOVED lines=130> */
[----:B------:R-:W-:Y:S06]  /*10780*/  @P1 BRA `(.L_x_6606) ;  /* 0xffffffc800881947 */ /* 0x000fec000383ffff */
.L_x_6596:
        /* <DEDUP_REMOVED lines=10> */
.L_x_6625:
        /* <DEDUP_REMOVED lines=9> */
.L_x_6609:
[----:B------:R-:W-:Y:S01]  /*108c0*/  ULEA UR6, UR48, UR41, 0x3 ;  /* 0x0000002930067291 */ /* 0x000fe2000f8e183f */
[----:B------:R-:W-:-:S05]  /*108d0*/  IMAD.U32 R0, RZ, RZ, UR45 ;  /* 0x0000002dff007e24 */ /* 0x000fca000f8e00ff */
[----:B------:R-:W-:-:S04]  /*108e0*/  SHF.L.U32 R0, R0, 0x1f, RZ ;  /* 0x0000001f00007819 */ /* 0x000fc800000006ff */
[----:B------:R0:W1:Y:S01]  /*108f0*/  SYNCS.PHASECHK.TRANS64.TRYWAIT P1, [UR6+0x2e830], R0 ;  /* 0x02e83000ff0075a7 */ /* 0x0000620008020146 */
[----:B------:R-:W-:Y:S05]  /*10900*/  @!P0 BRA `(.L_x_6610) ;  /* 0x0000000000048947 */ /* 0x000fea0003800000 */
[----:B------:R-:W-:Y:S01]  /*10910*/  BPT.TRAP 0x1 ;  /* 0x000000040000795c */ /* 0x000fe20000300000 */
.L_x_6610:
[----:B-1----:R-:W-:Y:S05]  /*10920*/  @P1 BRA `(.L_x_6608) ;  /* 0x0000000000081947 */ /* 0x002fea0003800000 */
[----:B------:R-:W1:Y:S02]  /*10930*/  SYNCS.PHASECHK.TRANS64.TRYWAIT P1, [UR6+0x2e830], R0 ;  /* 0x02e83000ff0075a7 */ /* 0x000e640008020146 */
[----:B-1----:R-:W-:Y:S05]  /*10940*/  @!P1 BRA `(.L_x_6611) ;  /* 0x000000d000a09947 */ /* 0x002fea0003800000 */
.L_x_6608:
        /* <DEDUP_REMOVED lines=183> */
.L_x_6613:
[----:B------:R-:W-:Y:S01]  /*114c0*/  ULEA UR6, UR55, UR41, 0x3 ;  /* 0x0000002937067291 */ /* 0x000fe2000f8e183f */
[----:B------:R-:W-:-:S05]  /*114d0*/  IMAD.U32 R0, RZ, RZ, UR56 ;  /* 0x00000038ff007e24 */ /* 0x000fca000f8e00ff */
[----:B------:R-:W-:-:S04]  /*114e0*/  SHF.L.U32 R0, R0, 0x1f, RZ ;  /* 0x0000001f00007819 */ /* 0x000fc800000006ff */
[----:B------:R0:W1:Y:S01]  /*114f0*/  SYNCS.PHASECHK.TRANS64.TRYWAIT P1, [UR6+0x2e850], R0 ;  /* 0x02e85000ff0075a7 */ /* 0x0000620008020146 */
[----:B------:R-:W-:Y:S05]  /*11500*/  @!P0 BRA `(.L_x_6614) ;  /* 0x0000000000048947 */ /* 0x000fea0003800000 */
[----:B------:R-:W-:Y:S01]  /*11510*/  BPT.TRAP 0x1 ;  /* 0x000000040000795c */ /* 0x000fe20000300000 */
.L_x_6614:
[----:B-1----:R-:W-:Y:S05]  /*11520*/  @P1 BRA `(.L_x_6612) ;  /* 0x0000000000081947 */ /* 0x002fea0003800000 */
[----:B------:R-:W1:Y:S02]  /*11530*/  SYNCS.PHASECHK.TRANS64.TRYWAIT P1, [UR6+0x2e850], R0 ;  /* 0x02e85000ff0075a7 */ /* 0x000e640008020146 */
[----:B-1----:R-:W-:Y:S05]  /*11540*/  @!P1 BRA `(.L_x_6615) ;  /* 0x000000c400b89947 */ /* 0x002fea0003800000 */
.L_x_6612:
        /* <DEDUP_REMOVED lines=15> */
[----:B------:R-:W-:Y:S01]  /*11640*/  QGMMA.64x128x32.F32.E4M3.E4M3 R24, R224, gdesc[UR4], R24, gsb0 ;  /* 0x01e00004e0187df3 */ /* 0x000fe20008000818 */
        /* <DEDUP_REMOVED lines=65> */
.L_x_6618:
[----:B------:R-:W-:-:S05]  /*11a60*/  IMAD.U32 R21, RZ, RZ, UR49 ;  /* 0x00000031ff157e24 */ /* 0x000fca000f8e00ff */
[----:B------:R-:W-:-:S13]  /*11a70*/  ISETP.NE.AND P1, PT, R21, 0x1, PT ;  /* 0x000000011500780c */ /* 0x000fda0003f25270 */
[----:B------:R-:W0:Y:S02]  /*11a80*/  @P1 LDC.64 R200, c[0x0][0x9e8] ;  /* 0x00027a00ffc81b82 */ /* 0x000e240000000a00 */
[----:B0-----:R-:W-:-:S05]  /*11a90*/  @P1 IMAD.HI.U32 R20, R15, R200, RZ ;  /* 0x000000c80f141227 */ /* 0x001fca00078e00ff */
[----:B------:R-:W-:-:S07]  /*11aa0*/  @P1 SHF.R.U32.HI R15, RZ, R201, R20 ;  /* 0x000000c9ff0f1219 */ /* 0x000fce0000011614 */
.L_x_6619:
[----:B------:R-:W-:Y:S05]  /*11ab0*/  BSYNC B0 ;  /* 0x0000000000007941 */ /* 0x000fea0003800000 */
.L_x_6617:
[----:B------:R-:W-:-:S05]  /*11ac0*/  IMAD R15, R15, R21, R0 ;  /* 0x000000150f0f7224 */ /* 0x000fca00078e0200 */
[----:B------:R-:W-:Y:S02]  /*11ad0*/  VIADDMNMX R10, R15, R21, R10, PT ;  /* 0x000000150f0a7246 */ /* 0x000fe4000380010a */
[----:B------:R-:W-:-:S07]  /*11ae0*/  VIMNMX R3, R3, R15, !PT ;  /* 0x0000000f03037248 */ /* 0x000fce0007fe0100 */
.L_x_6616:
        /* <DEDUP_REMOVED lines=11> */
[----:B------:R-:W-:Y:S02]  /*11ba0*/  LOP3.LUT R2, R2, 0xffffbfff, RZ, 0xc0, !PT ;  /* 0xffffbfff02027812 */ /* 0x000fe400078ec0ff */
[C---:B------:R-:W-:Y:S02]  /*11bb0*/  ISETP.GT.AND P2, PT, R3.reuse, 0x8, !P2 ;  /* 0x000000080300780c */ /* 0x040fe40005744270 */
        /* <DEDUP_REMOVED lines=311> */
[----:B------:R-:W-:Y:S02]  /*12f30*/  ISETP.LT.OR P6, PT, R10, 0xda, P6 ;  /* 0x000000da0a00780c */ /* 0x000fe400037c1670 */
[----:B------:R-:W0:Y:S02]  /*12f40*/  SHFL.IDX PT, R10, R13, 0x1, 0x1c1f ;  /* 0x003c1f000d0a7f89 */ /* 0x000e2400000e0000 */
[----:B------:R-:W-:Y:S02]  /*12f50*/  FSEL R101, R101, -INF , !P6 ;  /* 0xff80000065657808 */ /* 0x000fe40007000000 */
[----:B------:R-:W-:Y:S01]  /*12f60*/  PLOP3.LUT P6, PT, PT, PT, UP1, 0x40, 0x0 ;  /* 0x000000000000781c */ /* 0x000fe20003fce818 */
[--C-:B0-----:R-:W-:Y:S02]  /*12f70*/  IMAD.IADD R12, R12, 0x1, R10.reuse ;  /* 0x000000010c0c7824 */ /* 0x101fe400078e020a */
[----:B------:R-:W-:-:S10]  /*12f80*/  IMAD.IADD R14, R11, 0x1, R10 ;  /* 0x000000010b0e7824 */ /* 0x000fd400078e020a */
        /* <DEDUP_REMOVED lines=13> */
.L_x_6622:
[----:B------:R-:W-:-:S05]  /*13060*/  IMAD.U32 R13, RZ, RZ, UR49 ;  /* 0x00000031ff0d7e24 */ /* 0x000fca000f8e00ff */
[----:B------:R-:W-:-:S13]  /*13070*/  ISETP.NE.AND P6, PT, R13, 0x1, PT ;  /* 0x000000010d00780c */ /* 0x000fda0003fc5270 */
[----:B------:R-:W0:Y:S02]  /*13080*/  @P6 LDC.64 R10, c[0x0][0x9e8] ;  /* 0x00027a00ff0a6b82 */ /* 0x000e240000000a00 */
[----:B0-----:R-:W-:-:S05]  /*13090*/  @P6 IMAD.HI.U32 R10, R3, R10, RZ ;  /* 0x0000000a030a6227 */ /* 0x001fca00078e00ff */
[----:B------:R-:W-:-:S07]  /*130a0*/  @P6 SHF.R.U32.HI R3, RZ, R11, R10 ;  /* 0x0000000bff036219 */ /* 0x000fce000001160a */
.L_x_6623:
[----:B------:R-:W-:Y:S05]  /*130b0*/  BSYNC B0 ;  /* 0x0000000000007941 */ /* 0x000fea0003800000 */
.L_x_6621:
[----:B------:R-:W-:-:S05]  /*130c0*/  IMAD R3, R3, R13, R0 ;  /* 0x0000000d03037224 */ /* 0x000fca00078e0200 */
[----:B------:R-:W-:Y:S02]  /*130d0*/  VIADDMNMX R12, R3, R13, R12, PT ;  /* 0x0000000d030c7246 */ /* 0x000fe4000380010c */
[----:B------:R-:W-:-:S07]  /*130e0*/  VIMNMX R14, R14, R3, !PT ;  /* 0x000000030e0e7248 */ /* 0x000fce0007fe0100 */
.L_x_6620:
        /* <DEDUP_REMOVED lines=139> */
[----:B------:R-:W-:Y:S01]  /*139a0*/  ISETP.GT.AND P2, PT, R14, 0xc9, !P2 ;  /* 0x000000c90e00780c */ /* 0x000fe20005744270 */
[----:B------:R-:W0:Y:S01]  /*139b0*/  SHFL.BFLY PT, R3, R10, 0x2, 0x1f ;  /* 0x0c401f000a037f89 */ /* 0x000e2200000e0000 */
[----:B------:R-:W-:Y:S02]  /*139c0*/  FSEL R146, R146, -INF , !P1 ;  /* 0xff80000092927808 */ /* 0x000fe40004800000 */
[----:B------:R-:W-:Y:S02]  /*139d0*/  LOP3.LUT P1, RZ, R16, 0x800000, RZ, 0xc0, !PT ;  /* 0x0080000010ff7812 */ /* 0x000fe4000782c0ff */
[----:B------:R-:W-:Y:S02]  /*139e0*/  ISETP.LT.OR P2, PT, R12, 0xca, P2 ;  /* 0x000000ca0c00780c */ /* 0x000fe40001741670 */
[----:B------:R-:W-:-:S02]  /*139f0*/  ISETP.GT.AND P1, PT, R14, 0x71, !P1 ;  /* 0x000000710e00780c */ /* 0x000fc40004f24270 */
[----:B------:R-:W-:Y:S02]  /*13a00*/  ISETP.GT.AND P3, PT, R14, 0xd0, !P3 ;  /* 0x000000d00e00780c */ /* 0x000fe40005f64270 */
[----:B------:R-:W-:Y:S02]  /*13a10*/  ISETP.LT.OR P1, PT, R12, 0x72, P1 ;  /* 0x000000720c00780c */ /* 0x000fe40000f21670 */
[----:B------:R-:W-:Y:S02]  /*13a20*/  FSEL R95, R95, -INF , !P2 ;  /* 0xff8000005f5f7808 */ /* 0x000fe40005000000 */
[----:B------:R-:W-:Y:S02]  /*13a30*/  FSEL R147, R147, -INF , !P1 ;  /* 0xff80000093937808 */ /* 0x000fe40004800000 */
[----:B------:R-:W-:Y:S02]  /*13a40*/  LOP3.LUT P1, RZ, R16, 0x400000, RZ, 0xc0, !PT ;  /* 0x0040000010ff7812 */ /* 0x000fe4000782c0ff */
[----:B------:R-:W-:-:S02]  /*13a50*/  ISETP.GT.AND P4, PT, R14, 0xd1, !P4 ;  /* 0x000000d10e00780c */ /* 0x000fc40006784270 */
[C---:B------:R-:W-:Y:S02]  /*13a60*/  ISETP.GT.AND P1, PT, R14.reuse, 0x78, !P1 ;  /* 0x000000780e00780c */ /* 0x040fe40004f24270 */
[----:B------:R-:W-:Y:S02]  /*13a70*/  ISETP.GT.AND P5, PT, R14, 0xd8, !P5 ;  /* 0x000000d80e00780c */ /* 0x000fe40006fa4270 */
[----:B------:R-:W-:Y:S02]  /*13a80*/  ISETP.LT.OR P1, PT, R12, 0x79, P1 ;  /* 0x000000790c00780c */ /* 0x000fe40000f21670 */
        /* <DEDUP_REMOVED lines=18> */
[----:B0-----:R-:W-:Y:S01]  /*13bb0*/  FMNMX.FTZ R3, R15, R0, !PT ;  /* 0x000000000f037209 */ /* 0x001fe20007810000 */
[----:B------:R-:W-:Y:S01]  /*13bc0*/  IMAD.U32 R0, RZ, RZ, UR37 ;  /* 0x00000025ff007e24 */ /* 0x000fe2000f8e00ff */
        /* <DEDUP_REMOVED lines=232> */
[----:B------:R-:W-:Y:S01]  /*14a50*/  FMNMX.FTZ R109, R99, R108, !PT ;  /* 0x0000006c636d7209 */ /* 0x000fe20007810000 */
[--C-:B------:R-:W-:Y:S01]  /*14a60*/  FFMA.FTZ R108, R112, UR37, -R0.reuse ;  /* 0x00000025706c7c23 */ /* 0x100fe20008010800 */
[----:B------:R-:W-:-:S02]  /*14a70*/  FFMA.FTZ R112, R116, UR37, -R0 ;  /* 0x0000002574707c23 */ /* 0x000fc40008010800 */
[----:B------:R-:W-:-:S03]  /*14a80*/  FMNMX.FTZ R109, R102, R109, !PT ;  /* 0x0000006d666d7209 */ /* 0x000fc60007810000 */
[----:B------:R-:W-:Y:S01]  /*14a90*/  MUFU.EX2 R153, R153 ;  /* 0x0000009900997308 */ /* 0x000fe20000000800 */
[----:B------:R-:W-:Y:S01]  /*14aa0*/  FMNMX.FTZ R188, R12, R109, !PT ;  /* 0x0000006d0cbc7209 */ /* 0x000fe20007810000 */
[--C-:B------:R-:W-:Y:S01]  /*14ab0*/  FFMA.FTZ R109, R113, UR37, -R0.reuse ;  /* 0x00000025716d7c23 */ /* 0x100fe20008010800 */
[----:B------:R-:W-:-:S01]  /*14ac0*/  FFMA.FTZ R113, R117, UR37, -R0 ;  /* 0x0000002575717c23 */ /* 0x000fc20008010800 */
[----:B------:R-:W-:Y:S01]  /*14ad0*/  FFMA.FTZ R117, R101, UR37, -R0 ;  /* 0x0000002565757c23 */ /* 0x000fe20008010800 */
[----:B------:R-:W-:Y:S01]  /*14ae0*/  IMAD.U32 R101, RZ, RZ, UR37 ;  /* 0x00000025ff657e24 */ /* 0x000fe2000f8e00ff */
[----:B------:R-:W2:Y:S02]  /*14af0*/  SHFL.BFLY PT, R189, R188, 0x2, 0x1f ;  /* 0x0c401f00bcbd7f89 */ /* 0x000ea400000e0000 */
[----:B------:R-:W-:Y:S08]  /*14b00*/  MUFU.EX2 R156, R156 ;  /* 0x0000009c009c7308 */ /* 0x000ff00000000800 */
[----:B------:R-:W-:Y:S08]  /*14b10*/  MUFU.EX2 R157, R157 ;  /* 0x0000009d009d7308 */ /* 0x000ff00000000800 */
[----:B------:R-:W-:Y:S01]  /*14b20*/  MUFU.EX2 R160, R160 ;  /* 0x000000a000a07308 */ /* 0x000fe20000000800 */
[----:B--2---:R-:W-:-:S02]  /*14b30*/  FMNMX.FTZ R189, R188, R189, !PT ;  /* 0x000000bdbcbd7209 */ /* 0x004fc40007810000 */
[----:B------:R-:W-:-:S05]  /*14b40*/  FSEL R188, R3, RZ, P1 ;  /* 0x000000ff03bc7208 */ /* 0x000fca0000800000 */
[----:B------:R-:W-:Y:S01]  /*14b50*/  MUFU.EX2 R161, R161 ;  /* 0x000000a100a17308 */ /* 0x000fe20000000800 */
[----:B------:R-:W2:Y:S01]  /*14b60*/  SHFL.BFLY PT, R116, R189, 0x1, 0x1f ;  /* 0x0c201f00bd747f89 */ /* 0x000ea200000e0000 */
[----:B------:R-:W-:-:S06]  /*14b70*/  FADD.FTZ R188, -R188, R9 ;  /* 0x00000009bcbc7221 */ /* 0x000fcc0000010100 */
[----:B------:R-:W-:Y:S08]  /*14b80*/  MUFU.EX2 R9, R117 ;  /* 0x0000007500097308 */ /* 0x000ff00000000800 */
[----:B------:R-:W-:Y:S08]  /*14b90*/  MUFU.EX2 R164, R164 ;  /* 0x000000a400a47308 */ /* 0x000ff00000000800 */
[----:B------:R-:W-:Y:S01]  /*14ba0*/  MUFU.EX2 R165, R165 ;  /* 0x000000a500a57308 */ /* 0x000fe20000000800 */
[----:B--2---:R-:W-:Y:S01]  /*14bb0*/  FMNMX.FTZ R0, R189, R116, !PT ;  /* 0x00000074bd007209 */ /* 0x004fe20007810000 */
[----:B------:R-:W-:-:S03]  /*14bc0*/  FMUL.FTZ R116, R188, UR37 ;  /* 0x00000025bc747c20 */ /* 0x000fc60008410000 */
[C---:B------:R-:W-:Y:S01]  /*14bd0*/  FSETP.NEU.FTZ.AND P1, PT, R0.reuse, -INF , PT ;  /* 0xff8000000000780b */ /* 0x040fe20003f3d000 */
[----:B------:R-:W-:-:S02]  /*14be0*/  FFMA.FTZ R101, R0, R101, -8 ;  /* 0xc100000000657423 */ /* 0x000fc40000010065 */
[----:B------:R-:W-:Y:S03]  /*14bf0*/  MUFU.EX2 R136, R136 ;  /* 0x0000008800887308 */ /* 0x000fe60000000800 */
[----:B------:R-:W-:-:S05]  /*14c00*/  FSEL R101, R101, RZ, P1 ;  /* 0x000000ff65657208 */ /* 0x000fca0000800000 */
[----:B------:R-:W2:Y:S01]  /*14c10*/  MUFU.EX2 R116, R116 ;  /* 0x0000007400747308 */ /* 0x000ea20000000800 */
[----:B0-----:R-:W-:-:S01]  /*14c20*/  FFMA.FTZ R193, R190, UR37, -R101 ;  /* 0x00000025bec17c23 */ /* 0x001fc20008010865 */
[--C-:B------:R-:W-:Y:S01]  /*14c30*/  FFMA.FTZ R190, R191, UR37, -R101.reuse ;  /* 0x00000025bfbe7c23 */ /* 0x100fe20008010865 */
[----:B------:R-:W-:Y:S01]  /*14c40*/  FSEL R191, R0, RZ, P1 ;  /* 0x000000ff00bf7208 */ /* 0x000fe20000800000 */
[--C-:B------:R-:W-:Y:S01]  /*14c50*/  FFMA.FTZ R188, R11, UR37, -R101.reuse ;  /* 0x000000250bbc7c23 */ /* 0x100fe20008010865 */
[----:B------:R-:W-:-:S01]  /*14c60*/  FFMA.FTZ R11, R187, UR37, -R101 ;  /* 0x00000025bb0b7c23 */ /* 0x000fc20008010865 */
[--C-:B------:R-:W-:Y:S01]  /*14c70*/  FFMA.FTZ R187, R194, UR37, -R101.reuse ;  /* 0x00000025c2bb7c23 */ /* 0x100fe20008010865 */
[----:B-1----:R-:W-:-:S01]  /*14c80*/  FFMA.FTZ R192, R195, UR37, -R101 ;  /* 0x00000025c3c07c23 */ /* 0x002fc20008010865 */
[----:B------:R-:W-:Y:S01]  /*14c90*/  FADD.FTZ R191, -R191, R8 ;  /* 0x00000008bfbf7221 */ /* 0x000fe20000010100 */
[----:B------:R0:W-:Y:S01]  /*14ca0*/  MUFU.EX2 R117, R193 ;  /* 0x000000c100757308 */ /* 0x0001e20000000800 */
[----:B------:R-:W-:-:S01]  /*14cb0*/  FFMA.FTZ R189, R198, UR37, -R101 ;  /* 0x00000025c6bd7c23 */ /* 0x000fc20008010865 */
[--C-:B------:R-:W-:Y:S01]  /*14cc0*/  FFMA.FTZ R194, R199, UR37, -R101.reuse ;  /* 0x00000025c7c27c23 */ /* 0x100fe20008010865 */
[----:B------:R-:W-:Y:S01]  /*14cd0*/  FMUL.FTZ R191, R191, UR37 ;  /* 0x00000025bfbf7c20 */ /* 0x000fe20008410000 */
[--C-:B------:R-:W-:Y:S01]  /*14ce0*/  FFMA.FTZ R170, R170, UR37, -R101.reuse ;  /* 0x00000025aaaa7c23 */ /* 0x100fe20008010865 */
[----:B------:R-:W-:-:S01]  /*14cf0*/  FFMA.FTZ R171, R171, UR37, -R101 ;  /* 0x00000025abab7c23 */ /* 0x000fc20008010865 */
[--C-:B------:R-:W-:Y:S01]  /*14d00*/  FFMA.FTZ R174, R174, UR37, -R101.reuse ;  /* 0x00000025aeae7c23 */ /* 0x100fe20008010865 */
        /* <DEDUP_REMOVED lines=50> */
[----:B------:R-:W-:-:S01]  /*15030*/  FFMA.FTZ R91, R91, UR37, -R101 ;  /* 0x000000255b5b7c23 */ /* 0x000fc20008010865 */
[--C-:B------:R-:W-:Y:S01]  /*15040*/  FFMA.FTZ R94, R94, UR37, -R101.reuse ;  /* 0x000000255e5e7c23 */ /* 0x100fe20008010865 */
[----:B------:R-:W-:-:S01]  /*15050*/  FFMA.FTZ R102, R102, UR37, -R101 ;  /* 0x0000002566667c23 */ /* 0x000fc20008010865 */
[----:B------:R-:W-:-:S04]  /*15060*/  FFMA.FTZ R12, R12, UR37, -R101 ;  /* 0x000000250c0c7c23 */ /* 0x000fc80008010865 */
[----:B------:R4:W-:Y:S08]  /*15070*/  MUFU.EX2 R8, R193 ;  /* 0x000000c100087308 */ /* 0x0009f00000000800 */
[----:B------:R-:W5:Y:S01]  /*15080*/  MUFU.EX2 R194, R194 ;  /* 0x000000c200c27308 */ /* 0x000f620000000800 */
[----:B----4-:R-:W-:-:S01]  /*15090*/  FADD.FTZ R193, R117, R6 ;  /* 0x0000000675c17221 */ /* 0x010fc20000010000 */
[----:B------:R-:W-:-:S03]  /*150a0*/  FADD.FTZ R6, R20, R5 ;  /* 0x0000000514067221 */ /* 0x000fc60000010000 */
[----:B--2---:R-:W-:Y:S01]  /*150b0*/  FADD.FTZ R150, R190, R193 ;  /* 0x000000c1be967221 */ /* 0x004fe20000010000 */
[----:B------:R-:W-:-:S02]  /*150c0*/  FADD.FTZ R5, R21, R6 ;  /* 0x0000000615057221 */ /* 0x000fc40000010000 */
[----:B------:R-:W2:Y:S01]  /*150d0*/  MUFU.EX2 R170, R170 ;  /* 0x000000aa00aa7308 */ /* 0x000ea20000000800 */
[----:B0-----:R-:W-:-:S01]  /*150e0*/  FADD.FTZ R193, R187, R150 ;  /* 0x00000096bbc17221 */ /* 0x001fc20000010000 */
[----:B------:R-:W-:-:S03]  /*150f0*/  FADD.FTZ R6, R184, R5 ;  /* 0x00000005b8067221 */ /* 0x000fc60000010000 */
[----:B-1----:R-:W-:Y:S01]  /*15100*/  FADD.FTZ R150, R192, R193 ;  /* 0x000000c1c0967221 */ /* 0x002fe20000010000 */
[----:B------:R-:W-:-:S02]  /*15110*/  FADD.FTZ R5, R185, R6 ;  /* 0x00000006b9057221 */ /* 0x000fc40000010000 */
[----:B------:R-:W0:Y:S01]  /*15120*/  MUFU.EX2 R171, R171 ;  /* 0x000000ab00ab7308 */ /* 0x000e220000000800 */
[----:B---3--:R-:W-:-:S01]  /*15130*/  FADD.FTZ R193, R189, R150 ;  /* 0x00000096bdc17221 */ /* 0x008fc20000010000 */
[----:B------:R-:W-:-:S03]  /*15140*/  FADD.FTZ R5, R186, R5 ;  /* 0x00000005ba057221 */ /* 0x000fc60000010000 */
[----:B-----5:R-:W-:Y:S01]  /*15150*/  FADD.FTZ R193, R194, R193 ;  /* 0x000000c1c2c17221 */ /* 0x020fe20000010000 */
        /* <DEDUP_REMOVED lines=54> */
[----:B--2---:R-:W-:-:S04]  /*154c0*/  FADD.FTZ R193, R139, R150 ;  /* 0x000000968bc17221 */ /* 0x004fc80000010000 */
[----:B------:R-:W-:-:S03]  /*154d0*/  FADD.FTZ R150, R8, R193 ;  /* 0x000000c108967221 */ /* 0x000fc60000010000 */
        /* <DEDUP_REMOVED lines=61> */
[----:B--2---:R-:W-:-:S04]  /*158b0*/  FADD.FTZ R5, R105, R6 ;  /* 0x0000000669057221 */ /* 0x004fc80000010000 */
[----:B------:R-:W-:-:S03]  /*158c0*/  FADD.FTZ R6, R14, R5 ;  /* 0x000000050e067221 */ /* 0x000fc60000010000 */
        /* <DEDUP_REMOVED lines=50> */
[----:B------:R-:W-:Y:S01]  /*15bf0*/  FADD.FTZ R6, R9, R6 ;  /* 0x0000000609067221 */ /* 0x000fe20000010000 */
[----:B0-----:R-:W-:-:S04]  /*15c00*/  FADD.FTZ R5, R102, R5 ;  /* 0x0000000566057221 */ /* 0x001fc80000010000 */
[----:B-1----:R-:W-:Y:S01]  /*15c10*/  FADD.FTZ R5, R12, R5 ;  /* 0x000000050c057221 */ /* 0x002fe20000010000 */
[----:B------:R-:W-:Y:S06]  /*15c20*/  @!P0 BRA `(.L_x_6624) ;  /* 0x0000000000048947 */ /* 0x000fec0003800000 */
[----:B------:R-:W-:Y:S01]  /*15c30*/  BPT.TRAP 0x1 ;  /* 0x000000040000795c */ /* 0x000fe20000300000 */
.L_x_6624:
        /* <DEDUP_REMOVED lines=131> */
.L_x_6607:
[----:B------:R-:W-:Y:S06]  /*16470*/  BAR.ARV 0x8, 0x180 ;  /* 0x0206000000007b1d */ /* 0x000fec0000002000 */
[----:B------:R-:W-:Y:S05]  /*16480*/  @!P0 BRA `(.L_x_6626) ;  /* 0x0000000000048947 */ /* 0x000fea0003800000 */
[----:B------:R-:W-:Y:S01]  /*16490*/  BPT.TRAP 0x1 ;  /* 0x000000040000795c */ /* 0x000fe20000300000 */
.L_x_6626:
[----:B------:R-:W-:Y:S01]  /*164a0*/  ULEA UR4, UR48, UR41, 0x3 ;  /* 0x0000002930047291 */ /* 0x000fe2000f8e183f */
[----:B------:R-:W-:-:S05]  /*164b0*/  IMAD.U32 R4, RZ, RZ, UR45 ;  /* 0x0000002dff047e24 */ /* 0x000fca000f8e00ff */
[----:B------:R-:W-:-:S04]  /*164c0*/  SHF.L.U32 R4, R4, 0x1f, RZ ;  /* 0x0000001f04047819 */ /* 0x000fc800000006ff */
[----:B------:R0:W1:Y:S01]  /*164d0*/  SYNCS.PHASECHK.TRANS64.TRYWAIT P1, [UR4+0x2e850], R4 ;  /* 0x02e85004ff0075a7 */ /* 0x0000620008020144 */
[----:B------:R-:W-:Y:S05]  /*164e0*/  @!P0 BRA `(.L_x_6627) ;  /* 0x0000000000048947 */ /* 0x000fea0003800000 */
[----:B------:R-:W-:Y:S01]  /*164f0*/  BPT.TRAP 0x1 ;  /* 0x000000040000795c */ /* 0x000fe20000300000 */
.L_x_6627:
[----:B-1----:R-:W-:Y:S05]  /*16500*/  @P1 BRA `(.L_x_6628) ;  /* 0x0000000000081947 */ /* 0x002fea0003800000 */
[----:B------:R-:W1:Y:S02]  /*16510*/  SYNCS.PHASECHK.TRANS64.TRYWAIT P1, [UR4+0x2e850], R4 ;  /* 0x02e85004ff0075a7 */ /* 0x000e640008020144 */
[----:B-1----:R-:W-:Y:S05]  /*16520*/  @!P1 BRA `(.L_x_6629) ;  /* 0x0000007400d89947 */ /* 0x002fea0003800000 */
.L_x_6628:
[----:B------:R-:W-:Y:S01]  /*16530*/  UIADD3 UR41, UR41, 0x400, URZ ;  /* 0x0000040029297890 */ /* 0x000fe2000fffe03f */
[----:B------:R-:W-:Y:S01]  /*16540*/  WARPGROUP.ARRIVE ;  /* 0x00000000000079c5 */ /* 0x000fe20000000000 */
[----:B------:R-:W-:Y:S01]  /*16550*/  UMOV UR11, 0xc0000010 ;  /* 0xc0000010000b7882 */ /* 0x000fe20000000000 */
[----:B------:R-:W-:Y:S01]  /*16560*/  UMOV UR7, 0xc0000010 ;  /* 0xc000001000077882 */ /* 0x000fe20000000000 */
[----:B------:R-:W-:Y:S01]  /*16570*/  USHF.R.U32.HI UR41, URZ, 0x4, UR41 ;  /* 0x000000043f297899 */ /* 0x000fe20008011629 */
[----:B01----:R-:W-:Y:S01]  /*16580*/  IMAD.MOV.U32 R4, RZ, RZ, 0x3f800000 ;  /* 0x3f800000ff047424 */ /* 0x003fe200078e00ff */
[----:B------:R-:W-:Y:S02]  /*16590*/  ULDC.64 UR8, c[0x0][0x9a0] ;  /* 0x0002680000087ab9 */ /* 0x000fe40000000a00 */
[----:B------:R-:W-:Y:S02]  /*165a0*/  ULOP3.LUT UR41, UR41, 0x3fff, URZ, 0xc0, !UPT ;  /* 0x00003fff29297892 */ /* 0x000fe4000f8ec03f */
[----:B------:R-:W-:-:S02]  /*165b0*/  UISETP.NE.U32.AND UP0, UPT, UR8, URZ, UPT ;  /* 0x0000003f0800728c */ /* 0x000fc4000bf05070 */
[----:B------:R-:W-:Y:S02]  /*165c0*/  ULOP3.LUT UR10, UR41, 0x10000, URZ, 0xfc, !UPT ;  /* 0x00010000290a7892 */ /* 0x000fe4000f8efc3f */
[----:B------:R-:W-:Y:S02]  /*165d0*/  UISETP.NE.AND.EX UP0, UPT, UR9, URZ, UPT, UP0 ;  /* 0x0000003f0900728c */ /* 0x000fe4000bf05300 */
[----:B------:R-:W-:-:S04]  /*165e0*/  UIMAD UR10, UR48, 0x700, UR10 ;  /* 0x00000700300a78a4 */ /* 0x000fc8000f8e020a */
[----:B------:R-:W-:Y:S01]  /*165f0*/  UIADD3 UR6, UR10, 0x100, URZ ;  /* 0x000001000a067890 */ /* 0x000fe2000fffe03f */
[----:B------:R-:W-:-:S04]  /*16600*/  PLOP3.LUT P1, PT, PT, PT, UP0, 0x80, 0x0 ;  /* 0x000000000000781c */ /* 0x000fc80003f2f008 */
[----:B------:R-:W-:Y:S01]  /*16610*/  QGMMA.64x128x32.F32.E4M3.E4M3 R24, R224, gdesc[UR8], R24, gsb0 ;  /* 0x01e00008e0187df3 */ /* 0x000fe20008000818 */
[----:B------:R-:W-:Y:S01]  /*16620*/  @UP0 USHF.R.S32.HI UR5, URZ, 0x1f, UR44 ;  /* 0x0000001f3f050899 */ /* 0x000fe2000801142c */
[----:B------:R-:W-:Y:S01]  /*16630*/  @UP0 ULDC.64 UR12, c[0x0][0x9c8] ;  /* 0x00027200000c0ab9 */ /* 0x000fe20000000a00 */
[----:B------:R-:W-:Y:S02]  /*16640*/  @UP0 USHF.R.S32.HI UR11, URZ, 0x1f, UR42 ;  /* 0x0000001f3f0b0899 */ /* 0x000fe4000801142a */
[----:B------:R-:W-:-:S04]  /*16650*/  @UP0 UIMAD UR5, UR5, UR12, URZ ;  /* 0x0000000c050502a4 */ /* 0x000fc8000f8e023f */
[----:B------:R-:W-:Y:S01]  /*16660*/  @UP0 UIMAD UR5, UR44, UR13, UR5 ;  /* 0x0000000d2c0502a4 */ /* 0x000fe2000f8e0205 */
        /* <DEDUP_REMOVED lines=22> */
[----:B------:R-:W-:Y:S01]  /*167d0*/  IMAD.U32 R8, RZ, RZ, UR8 ;  /* 0x00000008ff087e24 */ /* 0x000fe2000f8e00ff */
[----:B------:R-:W-:Y:S01]  /*167e0*/  UIADD3 UR6, UR10, 0x400, URZ ;  /* 0x000004000a067890 */ /* 0x000fe2000fffe03f */
[----:B------:R-:W-:-:S03]  /*167f0*/  UMOV UR7, 0xc0000010 ;  /* 0xc000001000077882 */ /* 0x000fc60000000000 */
[----:B------:R-:W-:-:S05]  /*16800*/  IMAD.U32 R9, RZ, RZ, UR9 ;  /* 0x00000009ff097e24 */ /* 0x000fca000f8e00ff */
[----:B------:R0:W2:Y:S01]  /*16810*/  @P1 LDG.E R4, desc[UR50][R8.64] ;  /* 0x0000003208041981 */ /* 0x0000a2000c1e1900 */
[----:B------:R-:W-:Y:S02]  /*16820*/  WARPGROUP.DEPBAR.LE gsb0, 0x0 ;  /* 0x00008000000079c5 */ /* 0x000fe40000010000 */
[----:B------:R-:W-:-:S06]  /*16830*/  WARPGROUP.ARRIVE ;  /* 0x00000000000079c5 */ /* 0x000fcc0000000000 */
[----:B------:R-:W-:Y:S01]  /*16840*/  QGMMA.64x128x32.F32.E4M3.E4M3 R24, R208, gdesc[UR4], R24, gsb0 ;  /* 0x01e00004d0187df3 */ /* 0x000fe20008000818 */
[----:B------:R-:W-:Y:S01]  /*16850*/  UIADD3 UR6, UR10, 0x500, URZ ;  /* 0x000005000a067890 */ /* 0x000fe2000fffe03f */
[----:B------:R-:W-:Y:S01]  /*16860*/  UMOV UR7, 0xc0000010 ;  /* 0xc000001000077882 */ /* 0x000fe20000000000 */
[----:B------:R-:W-:Y:S01]  /*16870*/  UIADD3 UR10, UR10, 0x600, URZ ;  /* 0x000006000a0a7890 */ /* 0x000fe2000fffe03f */
[----:B------:R-:W1:Y:S01]  /*16880*/  SHFL.BFLY PT, R7, R6, 0x2, 0x1f ;  /* 0x0c401f0006077f89 */ /* 0x000e6200000e0000 */
[----:B------:R-:W-:-:S03]  /*16890*/  UMOV UR11, 0xc0000010 ;  /* 0xc0000010000b7882 */ /* 0x000fc60000000000 */
[----:B------:R-:W3:Y:S01]  /*168a0*/  SHFL.BFLY PT, R10, R5, 0x2, 0x1f ;  /* 0x0c401f00050a7f89 */ /* 0x000ee200000e0000 */
[----:B------:R-:W-:Y:S02]  /*168b0*/  WARPGROUP.DEPBAR.LE gsb0, 0x0 ;  /* 0x00008000000079c5 */ /* 0x000fe40000010000 */
[----:B------:R-:W-:-:S06]  /*168c0*/  WARPGROUP.ARRIVE ;  /* 0x00000000000079c5 */ /* 0x000fcc0000000000 */
[----:B------:R-:W-:Y:S01]  /*168d0*/  QGMMA.64x128x32.F32.E4M3.E4M3 R24, R204, gdesc[UR4], R24, gsb0 ;  /* 0x01e00004cc187df3 */ /* 0x000fe20008000818 */
[----:B-1----:R-:W-:-:S01]  /*168e0*/  FADD.FTZ R7, R7, R6 ;  /* 0x0000000607077221 */ /* 0x002fc20000010000 */
[----:B---3--:R-:W-:-:S04]  /*168f0*/  FADD.FTZ R10, R10, R5 ;  /* 0x000000050a0a7221 */ /* 0x008fc80000010000 */
[----:B0-----:R-:W0:Y:S04]  /*16900*/  SHFL.BFLY PT, R8, R7, 0x1, 0x1f ;  /* 0x0c201f0007087f89 */ /* 0x001e2800000e0000 */
[----:B------:R-:W1:Y:S01]  /*16910*/  SHFL.BFLY PT, R9, R10, 0x1, 0x1f ;  /* 0x0c201f000a097f89 */ /* 0x000e6200000e0000 */
        /* <DEDUP_REMOVED lines=32> */
.L_x_6630:
        /* <DEDUP_REMOVED lines=74> */
.L_x_6556:
[----:B------:R-:W0:Y:S01]  /*16fc0*/  S2R R3, SR_CgaCtaId ;  /* 0x0000000000037919 */ /* 0x000e220000008800 */
[----:B------:R-:W-:Y:S01]  /*16fd0*/  MOV R8, 0x400 ;  /* 0x0000040000087802 */ /* 0x000fe20000000f00 */
[----:B------:R-:W-:Y:S01]  /*16fe0*/  BSSY B0, `(.L_x_6631) ;  /* 0x000023c000007945 */ /* 0x000fe20003800000 */
[----:B------:R-:W-:Y:S06]  /*16ff0*/  BAR.SYNC.DEFER_BLOCKING 0x5, 0x180 ;  /* 0x0146000000007b1d */ /* 0x000fec0000010000 */
[----:B------:R-:W1:Y:S01]  /*17000*/  S2R R99, SR_TID.X ;  /* 0x0000000000637919 */ /* 0x000e620000002100 */
[----:B0-----:R-:W-:-:S05]  /*17010*/  LEA R8, R3, R8, 0x18 ;  /* 0x0000000803087211 */ /* 0x001fca00078ec0ff */
[----:B------:R-:W0:Y:S01]  /*17020*/  LDS R0, [R8+0x2e8d0] ;  /* 0x02e8d00008007984 */ /* 0x000e220000000800 */
[----:B-1----:R-:W-:-:S05]  /*17030*/  VIADD R42, R99, 0xffffff80 ;  /* 0xffffff80632a7836 */ /* 0x002fca0000000000 */
[----:B------:R-:W-:-:S04]  /*17040*/  SHF.R.S32.HI R43, RZ, 0x1f, R42 ;  /* 0x0000001fff2b7819 */ /* 0x000fc8000001142a */
[----:B------:R-:W-:-:S04]  /*17050*/  LEA.HI R9, R43, R42, RZ, 0x3 ;  /* 0x0000002a2b097211 */ /* 0x000fc800078f18ff */
[----:B------:R-:W-:Y:S02]  /*17060*/  LOP3.LUT R3, R9, 0xfffffff8, RZ, 0xc0, !PT ;  /* 0xfffffff809037812 */ /* 0x000fe400078ec0ff */
[----:B------:R-:W-:-:S03]  /*17070*/  SHF.R.S32.HI R9, RZ, 0x3, R9 ;  /* 0x00000003ff097819 */ /* 0x000fc60000011409 */
[----:B------:R-:W-:-:S04]  /*17080*/  IMAD.IADD R10, R42, 0x1, -R3 ;  /* 0x000000012a0a7824 */ /* 0x000fc800078e0a03 */
[----:B------:R-:W-:-:S05]  /*17090*/  IMAD.SHL.U32 R4, R10, 0x8, RZ ;  /* 0x000000080a047824 */ /* 0x000fca00078e00ff */
[----:B------:R-:W-:Y:S02]  /*170a0*/  SHF.R.S32.HI R5, RZ, 0x1f, R4 ;  /* 0x0000001fff057819 */ /* 0x000fe40000011404 */
[----:B0-----:R-:W-:Y:S01]  /*170b0*/  R2UR UR4, R0 ;  /* 0x00000000000472ca */ /* 0x001fe200000e0000 */
[----:B------:R-:W-:-:S05]  /*170c0*/  VIADD R0, R4, 0x40 ;  /* 0x0000004004007836 */ /* 0x000fca0000000000 */
[----:B------:R-:W-:Y:S01]  /*170d0*/  SHF.R.S32.HI R3, RZ, 0x1f, R0 ;  /* 0x0000001fff037819 */ /* 0x000fe20000011400 */
[----:B------:R-:W-:Y:S06]  /*170e0*/  BAR.ARV 0x4, 0x180 ;  /* 0x0106000000007b1d */ /* 0x000fec0000002000 */
[----:B------:R-:W-:Y:S05]  /*170f0*/  @P0 BRA `(.L_x_6632) ;  /* 0x0000001800580947 */ /* 0x000fea0003800000 */
[----:B------:R-:W-:Y:S01]  /*17100*/  IMAD.SHL.U32 R11, R99, 0x4, RZ ;  /* 0x00000004630b7824 */ /* 0x000fe200078e00ff */
[----:B------:R-:W-:Y:S01]  /*17110*/  ULDC.64 UR6, c[0x4][0xa8] ;  /* 0x01002a0000067ab9 */ /* 0x000fe20000000a00 */
[----:B------:R-:W0:Y:S01]  /*17120*/  S2R R17, SR_SWINHI ;  /* 0x0000000000117919 */ /* 0x000e220000002f00 */
        /* <DEDUP_REMOVED lines=21> */
[----:B------:R-:W-:Y:S02]  /*17280*/  LEA.HI R43, R43, R42, RZ, 0x7 ;  /* 0x0000002a2b2b7211 */ /* 0x000fe400078f38ff */
        /* <DEDUP_REMOVED lines=12> */
[----:B------:R-:W-:Y:S01]  /*17350*/  ULDC.64 UR8, c[0x0][0xb90] ;  /* 0x0002e40000087ab9 */ /* 0x000fe20000000a00 */
[----:B------:R-:W-:Y:S01]  /*17360*/  F2FP.BF16.F32.PACK_AB R30, R63, R30 ;  /* 0x0000001e3f1e723e */ /* 0x000fe200000010ff */
[----:B------:R-:W-:Y:S01]  /*17370*/  USHF.R.S32.HI UR13, URZ, 0x1f, UR44 ;  /* 0x0000001f3f0d7899 */ /* 0x000fe2000801142c */
[----:B------:R-:W-:Y:S01]  /*17380*/  BAR.SYNC.DEFER_BLOCKING 0x1, 0x100 ;  /* 0x0044000000007b1d */ /* 0x000fe20000010000 */
[----:B------:R-:W-:-:S05]  /*17390*/  IADD3 R12, P0, R11, UR6, RZ ;  /* 0x000000060b0c7c10 */ /* 0x000fca000ff1e0ff */
[----:B------:R-:W-:Y:S01]  /*173a0*/  IMAD.X R13, RZ, RZ, UR7, P0 ;  /* 0x00000007ff0d7e24 */ /* 0x000fe200080e06ff */
[----:B------:R-:W-:-:S04]  /*173b0*/  ULDC.64 UR10, c[0x0][0xb98] ;  /* 0x0002e600000a7ab9 */ /* 0x000fc80000000a00 */
[----:B------:R1:W2:Y:S01]  /*173c0*/  LDG.E.CONSTANT R11, desc[UR50][R12.64] ;  /* 0x000000320c0b7981 */ /* 0x0002a2000c1e9900 */
[----:B------:R-:W-:Y:S01]  /*173d0*/  LOP3.LUT R43, R43, 0xffffff80, RZ, 0xc0, !PT ;  /* 0xffffff802b2b7812 */ /* 0x000fe200078ec0ff */
[----:B------:R-:W-:Y:S02]  /*173e0*/  UIMAD UR5, UR12, UR8, URZ ;  /* 0x000000080c0572a4 */ /* 0x000fe4000f8e023f */
[----:B------:R-:W-:Y:S02]  /*173f0*/  UIMAD.WIDE.U32 UR6, UR42, UR8, URZ ;  /* 0x000000082a0672a5 */ /* 0x000fe4000f8e003f */
[----:B------:R-:W-:Y:S01]  /*17400*/  IMAD.IADD R43, R42, 0x1, -R43 ;  /* 0x000000012a2b7824 */ /* 0x000fe200078e0a2b */
[----:B------:R-:W-:Y:S02]  /*17410*/  UIMAD UR5, UR42, UR9, UR5 ;  /* 0x000000092a0572a4 */ /* 0x000fe4000f8e0205 */
[----:B------:R-:W-:Y:S01]  /*17420*/  UIMAD UR8, UR13, UR10, URZ ;  /* 0x0000000a0d0872a4 */ /* 0x000fe2000f8e023f */
[----:B-1----:R-:W-:Y:S01]  /*17430*/  LOP3.LUT P0, R12, R99, 0x3, RZ, 0xc0, !PT ;  /* 0x00000003630c7812 */ /* 0x002fe2000780c0ff */
[----:B------:R-:W-:Y:S01]  /*17440*/  UIADD3 UR7, UR7, UR5, URZ ;  /* 0x0000000507077290 */ /* 0x000fe2000fffe03f */
[----:B------:R-:W-:Y:S01]  /*17450*/  LOP3.LUT P1, RZ, R43, 0x3, RZ, 0xc0, !PT ;  /* 0x000000032bff7812 */ /* 0x000fe2000782c0ff */
[----:B------:R-:W-:Y:S01]  /*17460*/  UIMAD UR8, UR44, UR11, UR8 ;  /* 0x0000000b2c0872a4 */ /* 0x000fe2000f8e0208 */
[----:B------:R-:W-:Y:S01]  /*17470*/  ISETP.EQ.OR P0, PT, R12, 0x3, !P0 ;  /* 0x000000030c00780c */ /* 0x000fe20004702670 */
[----:B------:R-:W-:Y:S01]  /*17480*/  UIMAD.WIDE.U32 UR6, UR44, UR10, UR6 ;  /* 0x0000000a2c0672a5 */ /* 0x000fe2000f8e0006 */
[----:B------:R-:W-:-:S02]  /*17490*/  MOV R12, R8 ;  /* 0x00000008000c7202 */ /* 0x000fc40000000f00 */
[----:B0-----:R-:W-:Y:S01]  /*174a0*/  MOV R13, R17 ;  /* 0x00000011000d7202 */ /* 0x001fe20000000f00 */
[----:B------:R-:W-:Y:S01]  /*174b0*/  ULDC UR5, c[0x0][0xa88] ;  /* 0x0002a20000057ab9 */ /* 0x000fe20000000800 */
[----:B------:R-:W-:Y:S01]  /*174c0*/  SEL R64, R37, R36, P0 ;  /* 0x0000002425407207 */ /* 0x000fe20000000000 */
[----:B------:R-:W-:Y:S01]  /*174d0*/  IMAD R10, R10, 0x20, R9 ;  /* 0x000000200a0a7824 */ /* 0x000fe200078e0209 */
[----:B------:R-:W-:Y:S01]  /*174e0*/  SEL R66, R36, R37, P0 ;  /* 0x0000002524427207 */ /* 0x000fe20000000000 */
[----:B------:R-:W-:Y:S01]  /*174f0*/  IMAD.WIDE R14, R228, 0x2, R12 ;  /* 0x00000002e40e7825 */ /* 0x000fe200078e020c */
[----:B------:R-:W-:Y:S01]  /*17500*/  SEL R104, R27, R26, P0 ;  /* 0x0000001a1b687207 */ /* 0x000fe20000000000 */
[----:B------:R-:W-:Y:S01]  /*17510*/  ULDC.64 UR10, c[0x0][0xaf0] ;  /* 0x0002bc00000a7ab9 */ /* 0x000fe20000000a00 */
[----:B------:R-:W-:Y:S01]  /*17520*/  SEL R106, R26, R27, P0 ;  /* 0x0000001b1a6a7207 */ /* 0x000fe20000000000 */
[----:B------:R-:W-:Y:S01]  /*17530*/  IMAD R37, R9, 0x40, R4 ;  /* 0x0000004009257824 */ /* 0x000fe200078e0204 */
[----:B------:R-:W-:-:S02]  /*17540*/  IADD3 R26, P2, R14, 0x4040, RZ ;  /* 0x000040400e1a7810 */ /* 0x000fc40007f5e0ff */
[----:B------:R-:W-:Y:S01]  /*17550*/  SEL R88, R39, R38, P0 ;  /* 0x0000002627587207 */ /* 0x000fe20000000000 */
[----:B------:R-:W-:Y:S01]  /*17560*/  IMAD.WIDE R36, R37, 0x2, R12 ;  /* 0x0000000225247825 */ /* 0x000fe200078e020c */
[----:B------:R-:W-:Y:S02]  /*17570*/  IADD3 R13, P5, R14, 0x20, RZ ;  /* 0x000000200e0d7810 */ /* 0x000fe40007fbe0ff */
[----:B------:R-:W-:Y:S01]  /*17580*/  SEL R90, R38, R39, P0 ;  /* 0x00000027265a7207 */ /* 0x000fe20000000000 */
[--C-:B------:R-:W-:Y:S01]  /*17590*/  IMAD.X R39, RZ, RZ, R15.reuse, P2 ;  /* 0x000000ffff277224 */ /* 0x100fe200010e060f */
[----:B------:R-:W-:Y:S01]  /*175a0*/  LOP3.LUT R12, R13, 0x380, RZ, 0xc0, !PT ;  /* 0x000003800d0c7812 */ /* 0x000fe200078ec0ff */
[----:B------:R-:W-:Y:S01]  /*175b0*/  IMAD.X R47, RZ, RZ, R15, P5 ;  /* 0x000000ffff2f7224 */ /* 0x000fe200028e060f */
[----:B------:R-:W-:Y:S02]  /*175c0*/  IADD3 R17, P2, R14, 0x40, RZ ;  /* 0x000000400e117810 */ /* 0x000fe40007f5e0ff */
[----:B------:R-:W-:-:S02]  /*175d0*/  SHF.R.U64 R12, R12, 0x3, RZ ;  /* 0x000000030c0c7819 */ /* 0x000fc400000012ff */
[----:B------:R-:W-:Y:S02]  /*175e0*/  SEL R68, R33, R32, P0 ;  /* 0x0000002021447207 */ /* 0x000fe40000000000 */
[----:B------:R-:W-:Y:S02]  /*175f0*/  LOP3.LUT R46, R12, R13, RZ, 0x3c, !PT ;  /* 0x0000000d0c2e7212 */ /* 0x000fe400078e3cff */
[----:B------:R-:W-:Y:S02]  /*17600*/  LOP3.LUT R12, R17, 0x380, RZ, 0xc0, !PT ;  /* 0x00000380110c7812 */ /* 0x000fe400078ec0ff */
[----:B------:R-:W-:Y:S01]  /*17610*/  SEL R70, R32, R33, P0 ;  /* 0x0000002120467207 */ /* 0x000fe20000000000 */
[----:B------:R-:W-:Y:S01]  /*17620*/  IMAD.X R33, RZ, RZ, R15, P2 ;  /* 0x000000ffff217224 */ /* 0x000fe200010e060f */
[----:B------:R-:W-:Y:S02]  /*17630*/  SHF.R.U64 R12, R12, 0x3, RZ ;  /* 0x000000030c0c7819 */ /* 0x000fe400000012ff */
[----:B------:R-:W-:-:S02]  /*17640*/  SEL R108, R25, R24, P0 ;  /* 0x00000018196c7207 */ /* 0x000fc40000000000 */
[----:B------:R-:W-:Y:S02]  /*17650*/  LOP3.LUT R32, R12, R17, RZ, 0x3c, !PT ;  /* 0x000000110c207212 */ /* 0x000fe400078e3cff */
[----:B------:R-:W0:Y:S01]  /*17660*/  LDC R17, c[0x0][0xbe8] ;  /* 0x0002fa00ff117b82 */ /* 0x000e220000000800 */
[----:B------:R-:W-:Y:S02]  /*17670*/  SEL R110, R24, R25, P0 ;  /* 0x00000019186e7207 */ /* 0x000fe40000000000 */
[----:B------:R-:W-:Y:S02]  /*17680*/  LOP3.LUT R25, R26, 0x380, RZ, 0xc0, !PT ;  /* 0x000003801a197812 */ /* 0x000fe400078ec0ff */
[----:B------:R-:W-:Y:S02]  /*17690*/  IADD3 R27, P2, R36, 0x3000, RZ ;  /* 0x00003000241b7810 */ /* 0x000fe40007f5e0ff */
[----:B------:R-:W-:Y:S02]  /*176a0*/  SHF.R.U64 R25, R25, 0x3, RZ ;  /* 0x0000000319197819 */ /* 0x000fe400000012ff */
[----:B------:R-:W-:-:S02]  /*176b0*/  SEL R94, R35, R34, P0 ;  /* 0x00000022235e7207 */ /* 0x000fc40000000000 */
[----:B------:R-:W-:Y:S02]  /*176c0*/  LOP3.LUT R38, R25, R26, RZ, 0x3c, !PT ;  /* 0x0000001a19267212 */ /* 0x000fe400078e3cff */
[----:B------:R-:W-:Y:S02]  /*176d0*/  LOP3.LUT R26, R27, 0x380, RZ, 0xc0, !PT ;  /* 0x000003801b1a7812 */ /* 0x000fe400078ec0ff */
[----:B------:R-:W-:Y:S02]  /*176e0*/  SEL R98, R34, R35, P0 ;  /* 0x0000002322627207 */ /* 0x000fe40000000000 */
[----:B------:R-:W-:Y:S02]  /*176f0*/  IADD3 R35, P6, R14, 0x4060, RZ ;  /* 0x000040600e237810 */ /* 0x000fe40007fde0ff */
[----:B------:R-:W-:Y:S02]  /*17700*/  SHF.R.U64 R26, R26, 0x3, RZ ;  /* 0x000000031a1a7819 */ /* 0x000fe400000012ff */
[----:B------:R-:W-:-:S02]  /*17710*/  LOP3.LUT R34, R35, 0x380, RZ, 0xc0, !PT ;  /* 0x0000038023227812 */ /* 0x000fc400078ec0ff */
[----:B------:R-:W-:Y:S01]  /*17720*/  LOP3.LUT R26, R26, R27, RZ, 0x3c, !PT ;  /* 0x0000001b1a1a7212 */ /* 0x000fe200078e3cff */
[----:B------:R-:W-:Y:S01]  /*17730*/  IMAD.X R27, RZ, RZ, R37, P2 ;  /* 0x000000ffff1b7224 */ /* 0x000fe200010e0625 */
[----:B0-----:R-:W-:Y:S02]  /*17740*/  ISETP.NE.AND P2, PT, R17, 0x1, PT ;  /* 0x000000011100780c */ /* 0x001fe40003f45270 */
[----:B------:R-:W-:Y:S02]  /*17750*/  SHF.R.U64 R34, R34, 0x3, RZ ;  /* 0x0000000322227819 */ /* 0x000fe400000012ff */
[----:B------:R-:W-:Y:S02]  /*17760*/  SEL R84, R56, R49, P0 ;  /* 0x0000003138547207 */ /* 0x000fe40000000000 */
[----:B------:R-:W-:Y:S01]  /*17770*/  LOP3.LUT R34, R34, R35, RZ, 0x3c, !PT ;  /* 0x0000002322227212 */ /* 0x000fe200078e3cff */
[----:B------:R-:W-:Y:S01]  /*17780*/  IMAD.X R35, RZ, RZ, R15, P6 ;  /* 0x000000ffff237224 */ /* 0x000fe200030e060f */
[----:B------:R-:W-:-:S02]  /*17790*/  SEL R56, R49, R56, P0 ;  /* 0x0000003831387207 */ /* 0x000fc40000000000 */
[----:B------:R-:W-:Y:S02]  /*177a0*/  LOP3.LUT R49, R14, 0x380, RZ, 0xc0, !PT ;  /* 0x000003800e317812 */ /* 0x000fe400078ec0ff */
[----:B------:R-:W-:Y:S02]  /*177b0*/  MOV R69, R34 ;  /* 0x0000002200457202 */ /* 0x000fe40000000f00 */
[----:B------:R-:W0:Y:S01]  /*177c0*/  @P2 LDC R34, c[0x0][0xbec] ;  /* 0x0002fb00ff222b82 */ /* 0x000e220000000800 */
[----:B------:R-:W-:Y:S01]  /*177d0*/  MOV R71, R38 ;  /* 0x0000002600477202 */ /* 0x000fe20000000f00 */
[----:B------:R-:W-:Y:S01]  /*177e0*/  IMAD.U32 R39, RZ, RZ, UR8 ;  /* 0x00000008ff277e24 */ /* 0x000fe2000f8e00ff */
[----:B------:R-:W-:Y:S01]  /*177f0*/  SEL R78, R21, R20, P0 ;  /* 0x00000014154e7207 */ /* 0x000fe20000000000 */
[----:B------:R-:W-:Y:S01]  /*17800*/  ULDC.64 UR8, c[0x0][0xae8] ;  /* 0x0002ba0000087ab9 */ /* 0x000fe20000000a00 */
[----:B------:R-:W-:Y:S02]  /*17810*/  SEL R80, R20, R21, P0 ;  /* 0x0000001514507207 */ /* 0x000fe40000000000 */
[----:B------:R-:W-:Y:S01]  /*17820*/  SHF.R.U64 R49, R49, 0x3, RZ ;  /* 0x0000000331317819 */ /* 0x000fe200000012ff */
[----:B------:R-:W1:Y:S01]  /*17830*/  @P2 LDC R38, c[0x0][0xbf0] ;  /* 0x0002fc00ff262b82 */ /* 0x000e620000000800 */
[----:B------:R-:W-:-:S02]  /*17840*/  IADD3 R21, P4, R14, 0x4000, RZ ;  /* 0x000040000e157810 */ /* 0x000fc40007f9e0ff */
[C---:B------:R-:W-:Y:S02]  /*17850*/  IADD3 R24, P3, R14.reuse, 0x4020, RZ ;  /* 0x000040200e187810 */ /* 0x040fe40007f7e0ff */
[----:B------:R-:W-:Y:S01]  /*17860*/  IADD3 R20, P6, R14, 0x60, RZ ;  /* 0x000000600e147810 */ /* 0x000fe20007fde0ff */
[--C-:B------:R-:W-:Y:S01]  /*17870*/  IMAD.X R43, RZ, RZ, R15.reuse, P4 ;  /* 0x000000ffff2b7224 */ /* 0x100fe200020e060f */
[----:B------:R-:W-:Y:S01]  /*17880*/  LOP3.LUT R48, R49, R14, RZ, 0x3c, !PT ;  /* 0x0000000e31307212 */ /* 0x000fe200078e3cff */
[--C-:B------:R-:W-:Y:S01]  /*17890*/  IMAD.MOV.U32 R49, RZ, RZ, R15.reuse ;  /* 0x000000ffff317224 */ /* 0x100fe200078e000f */
[----:B------:R-:W-:Y:S02]  /*178a0*/  LOP3.LUT R14, R21, 0x380, RZ, 0xc0, !PT ;  /* 0x00000380150e7812 */ /* 0x000fe400078ec0ff */
[----:B------:R-:W-:Y:S02]  /*178b0*/  SEL R54, R44, R45, P0 ;  /* 0x0000002d2c367207 */ /* 0x000fe40000000000 */
[----:B------:R-:W-:Y:S01]  /*178c0*/  SEL R58, R45, R44, P0 ;  /* 0x0000002c2d3a7207 */ /* 0x000fe20000000000 */
[----:B------:R-:W-:Y:S01]  /*178d0*/  IMAD.X R45, RZ, RZ, R15, P6 ;  /* 0x000000ffff2d7224 */ /* 0x000fe200030e060f */
[----:B------:R-:W-:-:S02]  /*178e0*/  SEL R60, R41, R40, P0 ;  /* 0x00000028293c7207 */ /* 0x000fc40000000000 */
[----:B------:R-:W-:Y:S01]  /*178f0*/  SEL R62, R40, R41, P0 ;  /* 0x00000029283e7207 */ /* 0x000fe20000000000 */
[----:B------:R-:W-:Y:S01]  /*17900*/  IMAD.X R41, RZ, RZ, R15, P3 ;  /* 0x000000ffff297224 */ /* 0x000fe200018e060f */
[----:B------:R-:W-:Y:S02]  /*17910*/  SEL R74, R29, R28, P0 ;  /* 0x0000001c1d4a7207 */ /* 0x000fe40000000000 */
[----:B------:R-:W-:Y:S02]  /*17920*/  SEL R76, R28, R29, P0 ;  /* 0x0000001d1c4c7207 */ /* 0x000fe40000000000 */
[----:B------:R-:W-:Y:S02]  /*17930*/  SHF.R.U64 R14, R14, 0x3, RZ ;  /* 0x000000030e0e7819 */ /* 0x000fe400000012ff */
[----:B------:R-:W-:Y:S02]  /*17940*/  IADD3 R29, P6, R36, 0x2000, RZ ;  /* 0x00002000241d7810 */ /* 0x000fe40007fde0ff */
[----:B------:R-:W-:-:S02]  /*17950*/  SEL R82, R72, R65, P0 ;  /* 0x0000004148527207 */ /* 0x000fc40000000000 */
[----:B------:R-:W-:Y:S02]  /*17960*/  LOP3.LUT R15, R24, 0x380, RZ, 0xc0, !PT ;  /* 0x00000380180f7812 */ /* 0x000fe400078ec0ff */
[----:B------:R-:W-:Y:S01]  /*17970*/  SEL R72, R65, R72, P0 ;  /* 0x0000004841487207 */ /* 0x000fe20000000000 */
[----:B------:R-:W-:Y:S01]  /*17980*/  VIADD R65, R19, UR36 ;  /* 0x0000002413417c36 */ /* 0x000fe20008000000 */
[----:B------:R-:W-:Y:S02]  /*17990*/  LOP3.LUT R42, R14, R21, RZ, 0x3c, !PT ;  /* 0x000000150e2a7212 */ /* 0x000fe400078e3cff */
[----:B------:R-:W-:Y:S02]  /*179a0*/  LOP3.LUT R28, R29, 0x380, RZ, 0xc0, !PT ;  /* 0x000003801d1c7812 */ /* 0x000fe400078ec0ff */
[----:B------:R-:W-:Y:S02]  /*179b0*/  SHF.R.U64 R15, R15, 0x3, RZ ;  /* 0x000000030f0f7819 */ /* 0x000fe400000012ff */
[----:B------:R-:W-:-:S02]  /*179c0*/  MOV R73, R48 ;  /* 0x0000003000497202 */ /* 0x000fc40000000f00 */
[----:B------:R-:W-:Y:S01]  /*179d0*/  MOV R48, R32 ;  /* 0x0000002000307202 */ /* 0x000fe20000000f00 */
[----:B0-----:R-:W-:Y:S01]  /*179e0*/  @P2 IMAD.HI.U32 R33, R65, R34, RZ ;  /* 0x0000002241212227 */ /* 0x001fe200078e00ff */
[----:B------:R-:W-:Y:S02]  /*179f0*/  SEL R50, R96, R95, P0 ;  /* 0x0000005f60327207 */ /* 0x000fe40000000000 */
[----:B------:R-:W-:Y:S01]  /*17a00*/  SEL R52, R92, R91, P0 ;  /* 0x0000005b5c347207 */ /* 0x000fe20000000000 */
[----:B------:R-:W-:Y:S01]  /*17a10*/  IMAD.MOV.U32 R32, RZ, RZ, R65 ;  /* 0x000000ffff207224 */ /* 0x000fe200078e0041 */
[----:B------:R-:W-:Y:S02]  /*17a20*/  MOV R83, R42 ;  /* 0x0000002a00537202 */ /* 0x000fe40000000f00 */
[----:B------:R-:W-:Y:S02]  /*17a30*/  SEL R96, R95, R96, P0 ;  /* 0x000000605f607207 */ /* 0x000fe40000000000 */
[----:B------:R-:W-:-:S02]  /*17a40*/  SEL R92, R91, R92, P0 ;  /* 0x0000005c5b5c7207 */ /* 0x000fc40000000000 */
[----:B------:R-:W-:Y:S02]  /*17a50*/  LOP3.LUT R13, R20, 0x380, RZ, 0xc0, !PT ;  /* 0x00000380140d7812 */ /* 0x000fe400078ec0ff */
[----:B------:R-:W-:Y:S02]  /*17a60*/  SHF.R.U64 R28, R28, 0x3, RZ ;  /* 0x000000031c1c7819 */ /* 0x000fe400000012ff */
[----:B------:R-:W-:Y:S02]  /*17a70*/  LOP3.LUT R40, R15, R24, RZ, 0x3c, !PT ;  /* 0x000000180f287212 */ /* 0x000fe400078e3cff */
[----:B------:R-:W-:Y:S02]  /*17a80*/  SEL R100, R31, R30, P0 ;  /* 0x0000001e1f647207 */ /* 0x000fe40000000000 */
[----:B------:R-:W-:Y:S02]  /*17a90*/  SEL R112, R86, R87, P0 ;  /* 0x0000005756707207 */ /* 0x000fe40000000000 */
[----:B------:R-:W-:-:S02]  /*17aa0*/  SHF.R.U64 R13, R13, 0x3, RZ ;  /* 0x000000030d0d7819 */ /* 0x000fc400000012ff */
[----:B------:R-:W-:Y:S01]  /*17ab0*/  LOP3.LUT R28, R28, R29, RZ, 0x3c, !PT ;  /* 0x0000001d1c1c7212 */ /* 0x000fe200078e3cff */
[----:B------:R-:W-:Y:S01]  /*17ac0*/  IMAD.X R29, RZ, RZ, R37, P6 ;  /* 0x000000ffff1d7224 */ /* 0x000fe200030e0625 */
[----:B-1----:R-:W-:Y:S02]  /*17ad0*/  @P2 SHF.R.U32.HI R32, RZ, R38, R33 ;  /* 0x00000026ff202219 */ /* 0x002fe40000011621 */
[----:B------:R-:W-:Y:S02]  /*17ae0*/  MOV R81, R40 ;  /* 0x0000002800517202 */ /* 0x000fe40000000f00 */
[C---:B------:R-:W-:Y:S01]  /*17af0*/  IADD3 R51, P6, R36.reuse, 0x7000, RZ ;  /* 0x0000700024337810 */ /* 0x040fe20007fde0ff */
[----:B------:R-:W-:Y:S01]  /*17b00*/  IMAD.MOV R40, RZ, RZ, -R32 ;  /* 0x000000ffff287224 */ /* 0x000fe200078e0a20 */
[----:B------:R-:W-:Y:S02]  /*17b10*/  IADD3 R25, P3, R36, 0x4000, RZ ;  /* 0x0000400024197810 */ /* 0x000fe40007f7e0ff */
[----:B------:R-:W-:Y:S01]  /*17b20*/  LOP3.LUT R44, R13, R20, RZ, 0x3c, !PT ;  /* 0x000000140d2c7212 */ /* 0x000fe200078e3cff */
[----:B------:R-:W-:Y:S01]  /*17b30*/  IMAD R65, R17, R40, R65 ;  /* 0x0000002811417224 */ /* 0x000fe200078e0241 */
[----:B------:R-:W-:-:S02]  /*17b40*/  LOP3.LUT R12, R51, 0x380, RZ, 0xc0, !PT ;  /* 0x00000380330c7812 */ /* 0x000fc400078ec0ff */
[----:B------:R-:W-:Y:S02]  /*17b50*/  LOP3.LUT R24, R25, 0x380, RZ, 0xc0, !PT ;  /* 0x0000038019187812 */ /* 0x000fe400078ec0ff */
[----:B------:R-:W-:Y:S02]  /*17b60*/  MOV R85, R44 ;  /* 0x0000002c00557202 */ /* 0x000fe40000000f00 */
[----:B------:R-:W-:Y:S02]  /*17b70*/  SEL R102, R30, R31, P0 ;  /* 0x0000001f1e667207 */ /* 0x000fe40000000000 */
[----:B------:R-:W-:Y:S02]  /*17b80*/  SHF.R.U64 R12, R12, 0x3, RZ ;  /* 0x000000030c0c7819 */ /* 0x000fe400000012ff */
[----:B------:R-:W-:Y:S02]  /*17b90*/  SHF.R.U64 R24, R24, 0x3, RZ ;  /* 0x0000000318187819 */ /* 0x000fe400000012ff */
[----:B------:R-:W-:-:S02]  /*17ba0*/  MOV R67, R46 ;  /* 0x0000002e00437202 */ /* 0x000fc40000000f00 */
[----:B------:R-:W-:Y:S02]  /*17bb0*/  SEL R86, R87, R86, P0 ;  /* 0x0000005657567207 */ /* 0x000fe40000000000 */
[----:B------:R-:W-:Y:S02]  /*17bc0*/  LOP3.LUT R12, R12, R51, RZ, 0x3c, !PT ;  /* 0x000000330c0c7212 */ /* 0x000fe400078e3cff */
[----:B------:R-:W-:Y:S01]  /*17bd0*/  LOP3.LUT R24, R24, R25, RZ, 0x3c, !PT ;  /* 0x0000001918187212 */ /* 0x000fe200078e3cff */
[----:B------:R-:W-:Y:S01]  /*17be0*/  IMAD.X R25, RZ, RZ, R37, P3 ;  /* 0x000000ffff197224 */ /* 0x000fe200018e0625 */
[----:B------:R-:W-:Y:S02]  /*17bf0*/  SHF.R.S32.HI R34, RZ, 0x1f, R32 ;  /* 0x0000001fff227819 */ /* 0x000fe40000011420 */
[----:B------:R-:W-:Y:S02]  /*17c00*/  IADD3 R38, P3, R32, UR6, RZ ;  /* 0x0000000620267c10 */ /* 0x000fe4000ff7e0ff */
[----:B------:R-:W-:-:S02]  /*17c10*/  IADD3 R21, P4, R36, 0x5000, RZ ;  /* 0x0000500024157810 */ /* 0x000fc40007f9e0ff */
[----:B------:R-:W-:Y:S02]  /*17c20*/  SHF.R.S32.HI R44, RZ, 0x1f, R65 ;  /* 0x0000001fff2c7819 */ /* 0x000fe40000011441 */
[----:B------:R-:W-:Y:S01]  /*17c30*/  IADD3.X R39, R34, UR7, R39, P3, !PT ;  /* 0x0000000722277c10 */ /* 0x000fe20009ffe427 */
[----:B------:R-:W-:Y:S01]  /*17c40*/  ULDC.64 UR6, c[0x0][0xb88] ;  /* 0x0002e20000067ab9 */ /* 0x000fe20000000a00 */
[----:B------:R-:W-:Y:S01]  /*17c50*/  LOP3.LUT R20, R21, 0x380, RZ, 0xc0, !PT ;  /* 0x0000038015147812 */ /* 0x000fe200078ec0ff */
[----:B------:R-:W-:Y:S01]  /*17c60*/  IMAD R44, R44, UR6, RZ ;  /* 0x000000062c2c7c24 */ /* 0x000fe2000f8e02ff */
[----:B------:R-:W-:Y:S01]  /*17c70*/  IADD3 R31, P5, R36, 0x1000, RZ ;  /* 0x00001000241f7810 */ /* 0x000fe20007fbe0ff */
[----:B------:R-:W-:Y:S01]  /*17c80*/  IMAD.WIDE.U32 R38, R65, UR6, R38 ;  /* 0x0000000641267c25 */ /* 0x000fe2000f8e0026 */
[----:B------:R-:W-:Y:S02]  /*17c90*/  SHF.R.U64 R20, R20, 0x3, RZ ;  /* 0x0000000314147819 */ /* 0x000fe400000012ff */
[----:B------:R-:W-:Y:S01]  /*17ca0*/  LOP3.LUT R30, R31, 0x380, RZ, 0xc0, !PT ;  /* 0x000003801f1e7812 */ /* 0x000fe200078ec0ff */
[----:B------:R-:W-:Y:S01]  /*17cb0*/  IMAD R65, R65, UR7, R44 ;  /* 0x0000000741417c24 */ /* 0x000fe2000f8e022c */
[----:B------:R-:W-:Y:S01]  /*17cc0*/  LOP3.LUT R20, R20, R21, RZ, 0x3c, !PT ;  /* 0x0000001514147212 */ /* 0x000fe200078e3cff */
[----:B------:R-:W-:Y:S01]  /*17cd0*/  ULDC.64 UR6, c[0x0][0xb50] ;  /* 0x0002d40000067ab9 */ /* 0x000fe20000000a00 */
[----:B------:R-:W-:Y:S01]  /*17ce0*/  IMAD.X R21, RZ, RZ, R37, P4 ;  /* 0x000000ffff157224 */ /* 0x000fe200020e0625 */
[----:B------:R-:W-:-:S02]  /*17cf0*/  SHF.R.U64 R30, R30, 0x3, RZ ;  /* 0x000000031e1e7819 */ /* 0x000fc400000012ff */
[----:B------:R-:W-:Y:S02]  /*17d00*/  LOP3.LUT R13, R36, 0x380, RZ, 0xc0, !PT ;  /* 0x00000380240d7812 */ /* 0x000fe400078ec0ff */
[----:B------:R-:W-:Y:S01]  /*17d10*/  LOP3.LUT R30, R30, R31, RZ, 0x3c, !PT ;  /* 0x0000001f1e1e7212 */ /* 0x000fe200078e3cff */
[--C-:B------:R-:W-:Y:S01]  /*17d20*/  IMAD.X R31, RZ, RZ, R37.reuse, P5 ;  /* 0x000000ffff1f7224 */ /* 0x100fe200028e0625 */
[----:B------:R-:W-:Y:S02]  /*17d30*/  IADD3 R15, P5, R36, 0x6000, RZ ;  /* 0x00006000240f7810 */ /* 0x000fe40007fbe0ff */
[----:B------:R-:W-:Y:S02]  /*17d40*/  SHF.R.U64 R13, R13, 0x3, RZ ;  /* 0x000000030d0d7819 */ /* 0x000fe400000012ff */
[----:B------:R-:W-:Y:S02]  /*17d50*/  LOP3.LUT R14, R15, 0x380, RZ, 0xc0, !PT ;  /* 0x000003800f0e7812 */ /* 0x000fe400078ec0ff */
[----:B------:R-:W-:Y:S01]  /*17d60*/  LOP3.LUT R36, R13, R36, RZ, 0x3c, !PT ;  /* 0x000000240d247212 */ /* 0x000fe200078e3cff */
[----:B------:R-:W-:Y:S01]  /*17d70*/  IMAD.X R13, RZ, RZ, R37, P6 ;  /* 0x000000ffff0d7224 */ /* 0x000fe200030e0625 */
[----:B------:R-:W-:-:S04]  /*17d80*/  SHF.R.U64 R14, R14, 0x3, RZ ;  /* 0x000000030e0e7819 */ /* 0x000fc800000012ff */
[----:B------:R-:W-:Y:S01]  /*17d90*/  LOP3.LUT R14, R14, R15, RZ, 0x3c, !PT ;  /* 0x0000000f0e0e7212 */ /* 0x000fe200078e3cff */
[----:B------:R-:W-:Y:S01]  /*17da0*/  IMAD.X R15, RZ, RZ, R37, P5 ;  /* 0x000000ffff0f7224 */ /* 0x000fe200028e0625 */
[----:B--2---:R-:W-:Y:S01]  /*17db0*/  LOP3.LUT R43, R11, 0x2, RZ, 0x3c, !PT ;  /* 0x000000020b2b7812 */ /* 0x004fe200078e3cff */
[----:B------:R-:W-:Y:S04]  /*17dc0*/  SHFL.IDX PT, R50, R50, R11, 0x1c1f ;  /* 0x001c1f0b32327589 */ /* 0x000fe800000e0000 */
[----:B------:R-:W-:Y:S04]  /*17dd0*/  SHFL.IDX PT, R52, R52, R11, 0x1c1f ;  /* 0x001c1f0b34347589 */ /* 0x000fe800000e0000 */
[----:B------:R-:W0:Y:S04]  /*17de0*/  SHFL.IDX PT, R33, R96, R43, 0x1c1f ;  /* 0x001c1f2b60217589 */ /* 0x000e2800000e0000 */
[----:B------:R-:W1:Y:S04]  /*17df0*/  SHFL.IDX PT, R35, R92, R43, 0x1c1f ;  /* 0x001c1f2b5c237589 */ /* 0x000e6800000e0000 */
[----:B------:R-:W-:Y:S04]  /*17e00*/  SHFL.IDX PT, R82, R82, R11, 0x1c1f ;  /* 0x001c1f0b52527589 */ /* 0x000fe800000e0000 */
[----:B------:R-:W2:Y:S04]  /*17e10*/  SHFL.IDX PT, R41, R72, R43, 0x1c1f ;  /* 0x001c1f2b48297589 */ /* 0x000ea800000e0000 */
[----:B------:R-:W-:Y:S04]  /*17e20*/  SHFL.IDX PT, R54, R54, R11, 0x1c1f ;  /* 0x001c1f0b36367589 */ /* 0x000fe800000e0000 */
[----:B------:R-:W-:Y:S04]  /*17e30*/  SHFL.IDX PT, R60, R60, R11, 0x1c1f ;  /* 0x001c1f0b3c3c7589 */ /* 0x000fe800000e0000 */
[----:B------:R-:W-:Y:S01]  /*17e40*/  SHFL.IDX PT, R64, R64, R11, 0x1c1f ;  /* 0x001c1f0b40407589 */ /* 0x000fe200000e0000 */
[----:B0-----:R-:W-:-:S02]  /*17e50*/  SEL R32, R50, R33, P0 ;  /* 0x0000002132207207 */ /* 0x001fc40000000000 */
[----:B------:R-:W-:Y:S01]  /*17e60*/  SEL R34, R33, R50, P0 ;  /* 0x0000003221227207 */ /* 0x000fe20000000000 */
[----:B------:R-:W-:Y:S01]  /*17e70*/  SHFL.IDX PT, R68, R68, R11, 0x1c1f ;  /* 0x001c1f0b44447589 */ /* 0x000fe200000e0000 */
[----:B-1----:R-:W-:Y:S01]  /*17e80*/  SEL R40, R52, R35, P0 ;  /* 0x0000002334287207 */ /* 0x002fe20000000000 */
[----:B------:R-:W-:Y:S01]  /*17e90*/  VIADD R50, R23, UR36 ;  /* 0x0000002417327c36 */ /* 0x000fe20008000000 */
[----:B------:R-:W-:Y:S01]  /*17ea0*/  SEL R42, R35, R52, P0 ;  /* 0x00000034232a7207 */ /* 0x000fe20000000000 */
[----:B------:R-:W-:Y:S04]  /*17eb0*/  SHFL.IDX PT, R74, R74, R11, 0x1c1f ;  /* 0x001c1f0b4a4a7589 */ /* 0x000fe800000e0000 */
[----:B------:R-:W-:Y:S01]  /*17ec0*/  SHFL.IDX PT, R78, R78, R11, 0x1c1f ;  /* 0x001c1f0b4e4e7589 */ /* 0x000fe200000e0000 */
[----:B--2---:R-:W-:-:S02]  /*17ed0*/  SEL R33, R82, R41, P0 ;  /* 0x0000002952217207 */ /* 0x004fc40000000000 */
        /* <DEDUP_REMOVED lines=10> */
[----:B------:R-:W-:Y:S04]  /*17f80*/  SHFL.IDX PT, R47, R90, R43, 0x1c1f ;  /* 0x001c1f2b5a2f7589 */ /* 0x000fe800000e0000 */
[----:B------:R-:W-:Y:S04]  /*17f90*/  SHFL.IDX PT, R49, R62, R43, 0x1c1f ;  /* 0x001c1f2b3e317589 */ /* 0x000fe800000e0000 */
[----:B------:R-:W2:Y:S04]  /*17fa0*/  SHFL.IDX PT, R55, R76, R43, 0x1c1f ;  /* 0x001c1f2b4c377589 */ /* 0x000ea800000e0000 */
[----:B------:R-:W-:Y:S04]  /*17fb0*/  SHFL.IDX PT, R59, R98, R43, 0x1c1f ;  /* 0x001c1f2b623b7589 */ /* 0x000fe800000e0000 */
[----:B------:R-:W-:Y:S01]  /*17fc0*/  SHFL.IDX PT, R51, R66, R43, 0x1c1f ;  /* 0x001c1f2b42337589 */ /* 0x000fe200000e0000 */
[----:B0-----:R-:W-:-:S02]  /*17fd0*/  SEL R44, R54, R11, P0 ;  /* 0x0000000b362c7207 */ /* 0x001fc40000000000 */
[----:B------:R-:W-:Y:S01]  /*17fe0*/  SEL R46, R11, R54, P0 ;  /* 0x000000360b2e7207 */ /* 0x000fe20000000000 */
[----:B------:R-:W0:Y:S01]  /*17ff0*/  SHFL.IDX PT, R53, R70, R43, 0x1c1f ;  /* 0x001c1f2b46357589 */ /* 0x000e2200000e0000 */
[----:B------:R-:W-:Y:S01]  /*18000*/  IMAD R11, R17, UR5, RZ ;  /* 0x00000005110b7c24 */ /* 0x000fe2000f8e02ff */
[----:B-1----:R-:W-:Y:S02]  /*18010*/  SEL R41, R84, R45, P0 ;  /* 0x0000002d54297207 */ /* 0x002fe40000000000 */
[----:B------:R-:W-:Y:S02]  /*18020*/  SHFL.IDX PT, R61, R102, R43, 0x1c1f ;  /* 0x001c1f2b663d7589 */ /* 0x000fe400000e0000 */
[----:B------:R-:W-:Y:S02]  /*18030*/  ISETP.GE.OR P3, PT, R50, R11, P1 ;  /* 0x0000000b3200720c */ /* 0x000fe40000f66670 */
[----:B------:R-:W1:Y:S04]  /*18040*/  SHFL.IDX PT, R63, R106, R43, 0x1c1f ;  /* 0x001c1f2b6a3f7589 */ /* 0x000e6800000e0000 */
[----:B------:R-:W3:Y:S01]  /*18050*/  SHFL.IDX PT, R75, R110, R43, 0x1c1f ;  /* 0x001c1f2b6e4b7589 */ /* 0x000ee200000e0000 */
[----:B--2---:R-:W-:-:S02]  /*18060*/  SEL R72, R74, R55, P0 ;  /* 0x000000374a487207 */ /* 0x004fc40000000000 */
[----:B------:R-:W-:Y:S01]  /*18070*/  SEL R74, R55, R74, P0 ;  /* 0x0000004a374a7207 */ /* 0x000fe20000000000 */
[----:B------:R-:W2:Y:S04]  /*18080*/  SHFL.IDX PT, R57, R80, R43, 0x1c1f ;  /* 0x001c1f2b50397589 */ /* 0x000ea800000e0000 */
[----:B------:R4:W2:Y:S04]  /*18090*/  SHFL.IDX PT, R79, R86, R43, 0x1c1f ;  /* 0x001c1f2b564f7589 */ /* 0x0008a800000e0000 */
[----:B------:R3:W-:Y:S01]  /*180a0*/  STSM.16.M88.4 [R73], R32 ;  /* 0x0000002049007844 */ /* 0x0007e20000000200 */
[----:B0-----:R-:W-:-:S02]  /*180b0*/  SEL R52, R68, R53, P0 ;  /* 0x0000003544347207 */ /* 0x001fc40000000000 */
[----:B------:R-:W-:Y:S02]  /*180c0*/  SEL R54, R53, R68, P0 ;  /* 0x0000004435367207 */ /* 0x000fe40000000000 */
[----:B----4-:R-:W-:Y:S02]  /*180d0*/  SEL R43, R45, R84, P0 ;  /* 0x000000542d2b7207 */ /* 0x010fe40000000000 */
[----:B------:R-:W-:Y:S02]  /*180e0*/  SEL R45, R88, R47, P0 ;  /* 0x0000002f582d7207 */ /* 0x000fe40000000000 */
[----:B------:R-:W-:Y:S01]  /*180f0*/  SEL R47, R47, R88, P0 ;  /* 0x000000582f2f7207 */ /* 0x000fe20000000000 */
[----:B------:R0:W-:Y:S01]  /*18100*/  STSM.16.M88.4 [R67], R40 ;  /* 0x0000002843007844 */ /* 0x0001e20000000200 */
[----:B-1----:R-:W-:Y:S02]  /*18110*/  SEL R53, R104, R63, P0 ;  /* 0x0000003f68357207 */ /* 0x002fe40000000000 */
[----:B------:R-:W-:Y:S01]  /*18120*/  SEL R55, R63, R104, P0 ;  /* 0x000000683f377207 */ /* 0x000fe20000000000 */
[----:B------:R-:W-:Y:S01]  /*18130*/  STSM.16.M88.4 [R48], R44 ;  /* 0x0000002c30007844 */ /* 0x000fe20000000200 */
[----:B---3--:R-:W-:Y:S01]  /*18140*/  VIADD R32, R50, 0x8 ;  /* 0x0000000832207836 */ /* 0x008fe20000000000 */
[----:B------:R-:W-:Y:S01]  /*18150*/  SEL R34, R49, R60, P0 ;  /* 0x0000003c31227207 */ /* 0x000fe20000000000 */
[----:B------:R-:W-:Y:S01]  /*18160*/  IMAD.IADD R33, R39, 0x1, R65 ;  /* 0x0000000127217824 */ /* 0x000fe200078e0241 */
[----:B------:R-:W-:-:S02]  /*18170*/  LEA R39, P4, R38, UR6, 0x2 ;  /* 0x0000000626277c11 */ /* 0x000fc4000f8810ff */
[----:B------:R-:W-:Y:S02]  /*18180*/  ISETP.GE.OR P1, PT, R32, R11, P1 ;  /* 0x0000000b2000720c */ /* 0x000fe40000f26670 */
[----:B------:R-:W-:Y:S01]  /*18190*/  LEA.HI.X R38, R38, UR7, R33, 0x2, P4 ;  /* 0x0000000726267c11 */ /* 0x000fe2000a0f1421 */
[----:B------:R-:W-:Y:S01]  /*181a0*/  SHFL.IDX PT, R66, R39, 0x1, 0x1c1f ;  /* 0x003c1f0027427f89 */ /* 0x000fe200000e0000 */
[----:B------:R-:W-:Y:S02]  /*181b0*/  SEL R32, R60, R49, P0 ;  /* 0x000000313c207207 */ /* 0x000fe40000000000 */
[----:B------:R-:W-:Y:S01]  /*181c0*/  SEL R33, R94, R59, P0 ;  /* 0x0000003b5e217207 */ /* 0x000fe20000000000 */
[----:B------:R-:W-:Y:S01]  /*181d0*/  SHFL.IDX PT, R65, R38, RZ, 0x1c1f ;  /* 0x001c1fff26417589 */ /* 0x000fe200000e0000 */
[----:B------:R-:W-:Y:S02]  /*181e0*/  SEL R35, R59, R94, P0 ;  /* 0x0000005e3b237207 */ /* 0x000fe40000000000 */
[----:B0-----:R-:W-:Y:S01]  /*181f0*/  SEL R40, R64, R51, P0 ;  /* 0x0000003340287207 */ /* 0x001fe20000000000 */
[----:B------:R-:W-:Y:S01]  /*18200*/  SHFL.IDX PT, R67, R38, 0x1, 0x1c1f ;  /* 0x003c1f0026437f89 */ /* 0x000fe200000e0000 */
[----:B------:R-:W-:-:S02]  /*18210*/  SEL R42, R51, R64, P0 ;  /* 0x00000040332a7207 */ /* 0x000fc40000000000 */
[----:B------:R-:W-:Y:S01]  /*18220*/  SEL R41, R100, R61, P0 ;  /* 0x0000003d64297207 */ /* 0x000fe20000000000 */
[----:B------:R-:W-:Y:S01]  /*18230*/  STSM.16.M88.4 [R85], R32 ;  /* 0x0000002055007844 */ /* 0x000fe20000000200 */
[----:B------:R-:W-:Y:S02]  /*18240*/  SEL R43, R61, R100, P0 ;  /* 0x000000643d2b7207 */ /* 0x000fe40000000000 */
[----:B------:R-:W-:Y:S01]  /*18250*/  SEL R73, R108, R75, P0 ;  /* 0x0000004b6c497207 */ /* 0x000fe20000000000 */
[----:B------:R-:W0:Y:S01]  /*18260*/  SHFL.IDX PT, R64, R39, RZ, 0x1c1f ;  /* 0x001c1fff27407589 */ /* 0x000e2200000e0000 */
[----:B--2---:R-:W-:Y:S02]  /*18270*/  SEL R76, R78, R57, P0 ;  /* 0x000000394e4c7207 */ /* 0x004fe40000000000 */
[----:B------:R-:W-:Y:S01]  /*18280*/  SEL R75, R75, R108, P0 ;  /* 0x0000006c4b4b7207 */ /* 0x000fe20000000000 */
[----:B------:R-:W-:Y:S01]  /*18290*/  STSM.16.M88.4 [R83], R40 ;  /* 0x0000002853007844 */ /* 0x000fe20000000200 */
[----:B------:R-:W-:-:S02]  /*182a0*/  SEL R77, R112, R79, P0 ;  /* 0x0000004f704d7207 */ /* 0x000fc40000000000 */
[----:B------:R-:W-:Y:S01]  /*182b0*/  SEL R78, R57, R78, P0 ;  /* 0x0000004e394e7207 */ /* 0x000fe20000000000 */
[----:B------:R-:W-:Y:S01]  /*182c0*/  STSM.16.M88.4 [R81], R52 ;  /* 0x0000003451007844 */ /* 0x000fe20000000200 */
[----:B------:R-:W-:-:S03]  /*182d0*/  SEL R79, R79, R112, P0 ;  /* 0x000000704f4f7207 */ /* 0x000fc60000000000 */
[----:B------:R-:W-:Y:S04]  /*182e0*/  STSM.16.M88.4 [R71], R72 ;  /* 0x0000004847007844 */ /* 0x000fe80000000200 */
[----:B------:R1:W-:Y:S01]  /*182f0*/  STSM.16.M88.4 [R69], R76 ;  /* 0x0000004c45007844 */ /* 0x0003e20000000200 */
[----:B------:R-:W-:Y:S08]  /*18300*/  BAR.SYNC.DEFER_BLOCKING 0x1, 0x100 ;  /* 0x0044000000007b1d */ /* 0x000ff00000010000 */
[----:B-1----:R-:W1:Y:S01]  /*18310*/  @P2 LDC R69, c[0x0][0xbec] ;  /* 0x0002fb00ff452b82 */ /* 0x002e620000000800 */
[----:B0-----:R0:W-:Y:S01]  /*18320*/  @!P3 ST.E desc[UR50][R64.64], R7 ;  /* 0x000000074000b985 */ /* 0x0011e2000c101932 */
[----:B------:R-:W-:-:S03]  /*18330*/  UIMAD UR5, UR12, UR8, URZ ;  /* 0x000000080c0572a4 */ /* 0x000fc6000f8e023f */
[----:B------:R1:W-:Y:S03]  /*18340*/  @!P1 ST.E desc[UR50][R66.64], R6 ;  /* 0x0000000642009985 */ /* 0x0003e6000c101932 */
[----:B0-----:R-:W0:Y:S01]  /*18350*/  @P2 LDC R7, c[0x0][0xbf0] ;  /* 0x0002fc00ff072b82 */ /* 0x001e220000000800 */
[----:B------:R2:W5:Y:S01]  /*18360*/  LD.E.128 R52, desc[UR50][R14.64] ;  /* 0x000000320e347980 */ /* 0x000562000c101d00 */
[----:B------:R-:W-:Y:S02]  /*18370*/  UIMAD.WIDE.U32 UR6, UR42, UR8, URZ ;  /* 0x000000082a0672a5 */ /* 0x000fe4000f8e003f */
[----:B------:R-:W-:Y:S01]  /*18380*/  UIMAD UR5, UR42, UR9, UR5 ;  /* 0x000000092a0572a4 */ /* 0x000fe2000f8e0205 */
[----:B------:R3:W5:Y:S04]  /*18390*/  LD.E.128 R40, desc[UR50][R12.64] ;  /* 0x000000320c287980 */ /* 0x000768000c101d00 */
[----:B------:R-:W5:Y:S01]  /*183a0*/  LD.E.128 R36, desc[UR50][R36.64] ;  /* 0x0000003224247980 */ /* 0x000f62000c101d00 */
[----:B--2---:R-:W-:Y:S01]  /*183b0*/  VIADD R14, R10, UR36 ;  /* 0x000000240a0e7c36 */ /* 0x004fe20008000000 */
[----:B------:R-:W-:-:S02]  /*183c0*/  UIMAD UR8, UR13, UR10, URZ ;  /* 0x0000000a0d0872a4 */ /* 0x000fc4000f8e023f */
[----:B------:R2:W5:Y:S01]  /*183d0*/  LD.E.128 R48, desc[UR50][R30.64] ;  /* 0x000000321e307980 */ /* 0x000562000c101d00 */
[----:B-1----:R-:W-:Y:S01]  /*183e0*/  @P2 IMAD.HI.U32 R6, R14, R69, RZ ;  /* 0x000000450e062227 */ /* 0x002fe200078e00ff */
[----:B------:R-:W-:Y:S02]  /*183f0*/  UIADD3 UR7, UR7, UR5, URZ ;  /* 0x0000000507077290 */ /* 0x000fe4000fffe03f */
[----:B------:R2:W5:Y:S01]  /*18400*/  LD.E.128 R44, desc[UR50][R28.64] ;  /* 0x000000321c2c7980 */ /* 0x000562000c101d00 */
[----:B---3--:R-:W-:Y:S01]  /*18410*/  IMAD.MOV.U32 R13, RZ, RZ, R14 ;  /* 0x000000ffff0d7224 */ /* 0x008fe200078e000e */
[----:B------:R-:W-:Y:S02]  /*18420*/  UIMAD UR5, UR44, UR11, UR8 ;  /* 0x0000000b2c0572a4 */ /* 0x000fe4000f8e0208 */
[----:B------:R2:W5:Y:S01]  /*18430*/  LD.E.128 R32, desc[UR50][R26.64] ;  /* 0x000000321a207980 */ /* 0x000562000c101d00 */
[----:B------:R-:W-:Y:S01]  /*18440*/  UIMAD.WIDE.U32 UR6, UR44, UR10, UR6 ;  /* 0x0000000a2c0672a5 */ /* 0x000fe2000f8e0006 */
[----:B0-----:R-:W-:Y:S01]  /*18450*/  @P2 SHF.R.U32.HI R13, RZ, R7, R6 ;  /* 0x00000007ff0d2219 */ /* 0x001fe20000011606 */
[----:B------:R-:W-:-:S02]  /*18460*/  ULDC.64 UR8, c[0x0][0xae0] ;  /* 0x0002b80000087ab9 */ /* 0x000fc40000000a00 */
[----:B------:R-:W-:Y:S01]  /*18470*/  UIADD3 UR5, UR7, UR5, URZ ;  /* 0x0000000507057290 */ /* 0x000fe2000fffe03f */
[----:B------:R2:W5:Y:S01]  /*18480*/  LD.E.128 R60, desc[UR50][R24.64] ;  /* 0x00000032183c7980 */ /* 0x000562000c101d00 */
[--C-:B------:R-:W-:Y:S01]  /*18490*/  SHF.R.S32.HI R10, RZ, 0x1f, R13.reuse ;  /* 0x0000001fff0a7819 */ /* 0x100fe2000001140d */
[----:B------:R-:W-:Y:S02]  /*184a0*/  IMAD.MOV R12, RZ, RZ, -R13 ;  /* 0x000000ffff0c7224 */ /* 0x000fe400078e0a0d */
[----:B------:R-:W-:Y:S01]  /*184b0*/  IMAD.U32 R7, RZ, RZ, UR7 ;  /* 0x00000007ff077e24 */ /* 0x000fe2000f8e00ff */
[----:B------:R2:W5:Y:S01]  /*184c0*/  LD.E.128 R56, desc[UR50][R20.64] ;  /* 0x0000003214387980 */ /* 0x000562000c101d00 */
[----:B------:R-:W-:Y:S02]  /*184d0*/  IMAD R10, R10, UR8, RZ ;  /* 0x000000080a0a7c24 */ /* 0x000fe4000f8e02ff */
[----:B------:R-:W-:Y:S01]  /*184e0*/  IMAD R17, R17, R12, R14 ;  /* 0x0000000c11117224 */ /* 0x000fe200078e020e */
        /* <DEDUP_REMOVED lines=8> */
[----:B------:R-:W-:-:S02]  /*18570*/  IMAD.U32 R7, RZ, RZ, UR5 ;  /* 0x00000005ff077e24 */ /* 0x000fc4000f8e00ff */
[C---:B------:R-:W-:Y:S01]  /*18580*/  IMAD R15, R13.reuse, UR9, R10 ;  /* 0x000000090d0f7c24 */ /* 0x040fe2000f8e020a */
[----:B------:R-:W-:Y:S01]  /*18590*/  SHF.R.S32.HI R10, RZ, 0x1f, R17 ;  /* 0x0000001fff0a7819 */ /* 0x000fe20000011411 */
[----:B------:R-:W-:-:S04]  /*185a0*/  IMAD.WIDE.U32 R6, R13, UR8, R6 ;  /* 0x000000080d067c25 */ /* 0x000fc8000f8e0006 */
[----:B------:R-:W-:Y:S02]  /*185b0*/  VIADD R14, R9, UR36 ;  /* 0x00000024090e7c36 */ /* 0x000fe40008000000 */
[----:B------:R-:W-:Y:S02]  /*185c0*/  IMAD.IADD R7, R7, 0x1, R15 ;  /* 0x0000000107077824 */ /* 0x000fe400078e020f */
[----:B------:R-:W-:Y:S02]  /*185d0*/  IMAD R12, R10, UR6, RZ ;  /* 0x000000060a0c7c24 */ /* 0x000fe4000f8e02ff */
[----:B------:R-:W-:Y:S02]  /*185e0*/  VIADD R10, R14, 0x20 ;  /* 0x000000200e0a7836 */ /* 0x000fe40000000000 */
[C---:B------:R-:W-:Y:S02]  /*185f0*/  IMAD R9, R17.reuse, UR7, R12 ;  /* 0x0000000711097c24 */ /* 0x040fe4000f8e020c */
[----:B------:R-:W-:Y:S01]  /*18600*/  IMAD.WIDE.U32 R6, R17, UR6, R6 ;  /* 0x0000000611067c25 */ /* 0x000fe2000f8e0006 */
[-C--:B------:R-:W-:Y:S01]  /*18610*/  ISETP.GE.AND P0, PT, R10, R11.reuse, PT ;  /* 0x0000000b0a00720c */ /* 0x080fe20003f06270 */
[----:B------:R-:W-:Y:S01]  /*18620*/  ULDC.64 UR6, c[0x0][0xa80] ;  /* 0x0002a00000067ab9 */ /* 0x000fe20000000a00 */
[C---:B------:R-:W-:Y:S01]  /*18630*/  ISETP.GE.AND P2, PT, R14.reuse, R11, PT ;  /* 0x0000000b0e00720c */ /* 0x040fe20003f46270 */
[----:B------:R-:W-:Y:S01]  /*18640*/  VIADD R10, R14, 0x40 ;  /* 0x000000400e0a7836 */ /* 0x000fe20000000000 */
[----:B------:R-:W-:Y:S01]  /*18650*/  LEA R12, P3, R6, UR6, 0x1 ;  /* 0x00000006060c7c11 */ /* 0x000fe2000f8608ff */
[----:B------:R-:W-:-:S02]  /*18660*/  IMAD.IADD R7, R7, 0x1, R9 ;  /* 0x0000000107077824 */ /* 0x000fc400078e0209 */
[----:B------:R-:W-:Y:S01]  /*18670*/  VIADD R8, R8, 0x2e820 ;  /* 0x0002e82008087836 */ /* 0x000fe20000000000 */
[----:B------:R-:W-:Y:S02]  /*18680*/  ISETP.GE.AND P1, PT, R10, R11, PT ;  /* 0x0000000b0a00720c */ /* 0x000fe40003f26270 */
[----:B------:R-:W-:Y:S02]  /*18690*/  LEA.HI.X R10, R6, UR7, R7, 0x1, P3 ;  /* 0x00000007060a7c11 */ /* 0x000fe400098f0c07 */
[----:B------:R-:W-:Y:S01]  /*186a0*/  PRMT R8, RZ, 0x654, R8 ;  /* 0x00000654ff087816 */ /* 0x000fe20000000008 */
[----:B0-----:R2:W0:Y:S01]  /*186b0*/  SHFL.IDX PT, R7, R12, RZ, 0x181f ;  /* 0x00181fff0c077589 */ /* 0x00142200000e0000 */
[----:B------:R-:W-:Y:S02]  /*186c0*/  BSSY B1, `(.L_x_6633) ;  /* 0x000000d000017945 */ /* 0x000fe40003800000 */
[----:B------:R2:W-:Y:S01]  /*186d0*/  SYNCS.ARRIVE.TRANS64.RED.A1T0 RZ, [R8+URZ], RZ ;  /* 0x000000ff08ff79a7 */ /* 0x0005e2000810043f */
[----:B------:R2:W1:Y:S01]  /*186e0*/  SHFL.IDX PT, R9, R10, RZ, 0x181f ;  /* 0x00181fff0a097589 */ /* 0x00046200000e0000 */
[----:B------:R-:W-:Y:S05]  /*186f0*/  @P2 BRA `(.L_x_6634) ;  /* 0x0000000000242947 */ /* 0x000fea0003800000 */
[----:B------:R-:W-:Y:S02]  /*18700*/  ULDC UR5, c[0x0][0xac8] ;  /* 0x0002b20000057ab9 */ /* 0x000fe40000000800 */
[----:B------:R-:W-:Y:S02]  /*18710*/  ISETP.GE.AND P2, PT, R4, UR5, PT ;  /* 0x0000000504007c0c */ /* 0x000fe4000bf46270 */
[----:B------:R-:W-:-:S11]  /*18720*/  ISETP.GE.AND P3, PT, R0, UR5, PT ;  /* 0x0000000500007c0c */ /* 0x000fd6000bf66270 */
[-C--:B0-----:R-:W-:Y:S02]  /*18730*/  @!P2 LEA R6, P4, R4, R7.reuse, 0x1 ;  /* 0x000000070406a211 */ /* 0x081fe400078808ff */
[----:B--2---:R-:W-:Y:S02]  /*18740*/  @!P3 LEA R8, P5, R0, R7, 0x1 ;  /* 0x000000070008b211 */ /* 0x004fe400078a08ff */
[-C--:B-1----:R-:W-:Y:S02]  /*18750*/  @!P2 LEA.HI.X R7, R4, R9.reuse, R5, 0x1, P4 ;  /* 0x000000090407a211 */ /* 0x082fe400020f0c05 */
[----:B------:R-:W-:-:S03]  /*18760*/  @!P3 LEA.HI.X R9, R0, R9, R3, 0x1, P5 ;  /* 0x000000090009b211 */ /* 0x000fc600028f0c03 */
[----:B-----5:R3:W-:Y:S04]  /*18770*/  @!P2 ST.E.128 desc[UR50][R6.64], R36 ;  /* 0x000000240600a985 */ /* 0x0207e8000c101d32 */
[----:B------:R3:W-:Y:S02]  /*18780*/  @!P3 ST.E.128 desc[UR50][R8.64], R60 ;  /* 0x0000003c0800b985 */ /* 0x0007e4000c101d32 */
.L_x_6634:
[----:B------:R-:W-:Y:S05]  /*18790*/  BSYNC B1 ;  /* 0x0000000000017941 */ /* 0x000fea0003800000 */
.L_x_6633:
[----:B-1-3--:R1:W3:Y:S01]  /*187a0*/  SHFL.IDX PT, R9, R10, 0x1, 0x181f ;  /* 0x00381f000a097f89 */ /* 0x00a2e200000e0000 */
[----:B------:R-:W-:Y:S03]  /*187b0*/  BSSY B1, `(.L_x_6635) ;  /* 0x000000c000017945 */ /* 0x000fe60003800000 */
[----:B0-----:R1:W0:Y:S01]  /*187c0*/  SHFL.IDX PT, R7, R12, 0x1, 0x181f ;  /* 0x00381f000c077f89 */ /* 0x00122200000e0000 */
[----:B------:R-:W-:Y:S05]  /*187d0*/  @P0 BRA `(.L_x_6636) ;  /* 0x0000000000240947 */ /* 0x000fea0003800000 */
[----:B------:R-:W-:Y:S02]  /*187e0*/  ULDC UR5, c[0x0][0xac8] ;  /* 0x0002b20000057ab9 */ /* 0x000fe40000000800 */
[----:B------:R-:W-:Y:S02]  /*187f0*/  ISETP.GE.AND P3, PT, R4, UR5, PT ;  /* 0x0000000504007c0c */ /* 0x000fe4000bf66270 */
[----:B------:R-:W-:-:S11]  /*18800*/  ISETP.GE.AND P4, PT, R0, UR5, PT ;  /* 0x0000000500007c0c */ /* 0x000fd6000bf86270 */
[-C--:B0-----:R-:W-:Y:S02]  /*18810*/  @!P3 LEA R6, P0, R4, R7.reuse, 0x1 ;  /* 0x000000070406b211 */ /* 0x081fe400078008ff */
[----:B--2---:R-:W-:Y:S02]  /*18820*/  @!P4 LEA R8, P2, R0, R7, 0x1 ;  /* 0x000000070008c211 */ /* 0x004fe400078408ff */
[-C--:B---3--:R-:W-:Y:S02]  /*18830*/  @!P3 LEA.HI.X R7, R4, R9.reuse, R5, 0x1, P0 ;  /* 0x000000090407b211 */ /* 0x088fe400000f0c05 */
[----:B------:R-:W-:-:S03]  /*18840*/  @!P4 LEA.HI.X R9, R0, R9, R3, 0x1, P2 ;  /* 0x000000090009c211 */ /* 0x000fc600010f0c03 */
[----:B-----5:R4:W-:Y:S04]  /*18850*/  @!P3 ST.E.128 desc[UR50][R6.64], R48 ;  /* 0x000000300600b985 */ /* 0x0209e8000c101d32 */
[----:B------:R4:W-:Y:S02]  /*18860*/  @!P4 ST.E.128 desc[UR50][R8.64], R56 ;  /* 0x000000380800c985 */ /* 0x0009e4000c101d32 */
.L_x_6636:
[----:B------:R-:W-:Y:S05]  /*18870*/  BSYNC B1 ;  /* 0x0000000000017941 */ /* 0x000fea0003800000 */
.L_x_6635:
[----:B---34-:R3:W4:Y:S01]  /*18880*/  SHFL.IDX PT, R9, R10, 0x2, 0x181f ;  /* 0x00581f000a097f89 */ /* 0x01872200000e0000 */
        /* <DEDUP_REMOVED lines=8> */
[-C--:B----4-:R-:W-:Y:S02]  /*18910*/  @!P2 LEA.HI.X R7, R4, R9.reuse, R5, 0x1, P0 ;  /* 0x000000090407a211 */ /* 0x090fe400000f0c05 */
[----:B------:R-:W-:-:S03]  /*18920*/  @!P3 LEA.HI.X R9, R0, R9, R3, 0x1, P1 ;  /* 0x000000090009b211 */ /* 0x000fc600008f0c03 */
[----:B-----5:R0:W-:Y:S04]  /*18930*/  @!P2 ST.E.128 desc[UR50][R6.64], R44 ;  /* 0x0000002c0600a985 */ /* 0x0201e8000c101d32 */
[----:B------:R0:W-:Y:S02]  /*18940*/  @!P3 ST.E.128 desc[UR50][R8.64], R52 ;  /* 0x000000340800b985 */ /* 0x0001e4000c101d32 */
.L_x_6638:
[----:B------:R-:W-:Y:S05]  /*18950*/  BSYNC B1 ;  /* 0x0000000000017941 */ /* 0x000fea0003800000 */
.L_x_6637:
[----:B0-----:R-:W-:Y:S01]  /*18960*/  VIADD R6, R14, 0x60 ;  /* 0x000000600e067836 */ /* 0x001fe20000000000 */
[----:B-123--:R-:W0:Y:S04]  /*18970*/  SHFL.IDX PT, R10, R10, 0x3, 0x181f ;  /* 0x00781f000a0a7f89 */ /* 0x00ee2800000e0000 */
[----:B------:R-:W-:Y:S01]  /*18980*/  ISETP.GE.AND P0, PT, R6, R11, PT ;  /* 0x0000000b0600720c */ /* 0x000fe20003f06270 */
[----:B----4-:R1:W2:-:S12]  /*18990*/  SHFL.IDX PT, R9, R12, 0x3, 0x181f ;  /* 0x00781f000c097f89 */ /* 0x01029800000e0000 */
[----:B-1----:R-:W-:Y:S05]  /*189a0*/  @P0 BRA `(.L_x_6639) ;  /* 0x00000008007c0947 */ /* 0x002fea0003800000 */
[----:B------:R-:W-:Y:S02]  /*189b0*/  ULDC UR5, c[0x0][0xac8] ;  /* 0x0002b20000057ab9 */ /* 0x000fe40000000800 */
[----:B------:R-:W-:-:S13]  /*189c0*/  ISETP.GE.AND P1, PT, R4, UR5, PT ;  /* 0x0000000504007c0c */ /* 0x000fda000bf26270 */
[----:B--2---:R-:W-:-:S04]  /*189d0*/  @!P1 LEA R6, P0, R4, R9, 0x1 ;  /* 0x0000000904069211 */ /* 0x004fc800078008ff */
[----:B0-----:R-:W-:Y:S02]  /*189e0*/  @!P1 LEA.HI.X R7, R4, R10, R5, 0x1, P0 ;  /* 0x0000000a04079211 */ /* 0x001fe400000f0c05 */
[----:B------:R-:W-:-:S03]  /*189f0*/  ISETP.GE.AND P0, PT, R0, UR5, PT ;  /* 0x0000000500007c0c */ /* 0x000fc6000bf06270 */
[----:B-----5:R0:W-:Y:S10]  /*18a00*/  @!P1 ST.E.128 desc[UR50][R6.64], R32 ;  /* 0x0000002006009985 */ /* 0x0201f4000c101d32 */
[----:B------:R-:W-:Y:S05]  /*18a10*/  @P0 BRA `(.L_x_6639) ;  /* 0x0000000800600947 */ /* 0x000fea0003800000 */
[----:B------:R-:W-:-:S04]  /*18a20*/  LEA R4, P0, R0, R9, 0x1 ;  /* 0x0000000900047211 */ /* 0x000fc800078008ff */
[----:B------:R-:W-:-:S05]  /*18a30*/  LEA.HI.X R5, R0, R10, R3, 0x1, P0 ;  /* 0x0000000a00057211 */ /* 0x000fca00000f0c03 */
[----:B------:R1:W-:Y:S01]  /*18a40*/  ST.E.128 desc[UR50][R4.64], R40 ;  /* 0x0000002804007985 */ /* 0x0003e2000c101d32 */
[----:B------:R-:W-:Y:S05]  /*18a50*/  BRA `(.L_x_6639) ;  /* 0x0000000800507947 */ /* 0x000fea0003800000 */
.L_x_6632:
        /* <DEDUP_REMOVED lines=10> */
[----:B------:R-:W2:Y:S01]  /*18b00*/  LDC R10, c[0x0][0xbe8] ;  /* 0x0002fa00ff0a7b82 */ /* 0x000ea20000000800 */
[----:B------:R-:W-:Y:S01]  /*18b10*/  IMAD.U32 R8, RZ, RZ, UR36 ;  /* 0x00000024ff087e24 */ /* 0x000fe2000f8e00ff */
[----:B------:R-:W-:-:S04]  /*18b20*/  ULDC UR5, c[0x0][0xa88] ;  /* 0x0002a20000057ab9 */ /* 0x000fc80000000800 */
[----:B------:R-:W-:Y:S01]  /*18b30*/  IADD3 R8, R8, -0x80, R99 ;  /* 0xffffff8008087810 */ /* 0x000fe20007ffe063 */
[----:B--2---:R-:W-:-:S05]  /*18b40*/  IMAD R7, R10, UR5, RZ ;  /* 0x000000050a077c24 */ /* 0x004fca000f8e02ff */
        /* <DEDUP_REMOVED lines=34> */
.L_x_6641:
[----:B------:R-:W-:Y:S05]  /*18d70*/  BSYNC B1 ;  /* 0x0000000000017941 */ /* 0x000fea0003800000 */
.L_x_6640:
        /* <DEDUP_REMOVED lines=32> */
[C---:B------:R-:W-:Y:S02]  /*18f80*/  VIADD R8, R12.reuse, 0x20 ;  /* 0x000000200c087836 */ /* 0x040fe40000000000 */
[C---:B------:R-:W-:Y:S01]  /*18f90*/  IMAD R9, R13.reuse, UR7, R10 ;  /* 0x000000070d097c24 */ /* 0x040fe2000f8e020a */
[-C--:B------:R-:W-:Y:S01]  /*18fa0*/  ISETP.GE.AND P2, PT, R12, R17.reuse, PT ;  /* 0x000000110c00720c */ /* 0x080fe20003f46270 */
[----:B------:R-:W-:Y:S01]  /*18fb0*/  IMAD.WIDE.U32 R6, R13, UR6, R6 ;  /* 0x000000060d067c25 */ /* 0x000fe2000f8e0006 */
[----:B------:R-:W-:Y:S01]  /*18fc0*/  ISETP.GE.AND P1, PT, R8, R17, PT ;  /* 0x000000110800720c */ /* 0x000fe20003f26270 */
[----:B------:R-:W-:-:S02]  /*18fd0*/  ULDC.64 UR6, c[0x0][0xa80] ;  /* 0x0002a00000067ab9 */ /* 0x000fc40000000a00 */
[----:B------:R-:W-:Y:S01]  /*18fe0*/  VIADD R8, R12, 0x40 ;  /* 0x000000400c087836 */ /* 0x000fe20000000000 */
[----:B------:R-:W-:Y:S01]  /*18ff0*/  LEA R10, P3, R6, UR6, 0x1 ;  /* 0x00000006060a7c11 */ /* 0x000fe2000f8608ff */
[----:B------:R-:W-:-:S03]  /*19000*/  IMAD.IADD R7, R7, 0x1, R9 ;  /* 0x0000000107077824 */ /* 0x000fc600078e0209 */
[----:B------:R-:W-:Y:S01]  /*19010*/  ISETP.GE.AND P0, PT, R8, R17, PT ;  /* 0x000000110800720c */ /* 0x000fe20003f06270 */
[----:B------:R0:W1:Y:S01]  /*19020*/  SHFL.IDX PT, R9, R10, RZ, 0x181f ;  /* 0x00181fff0a097589 */ /* 0x00006200000e0000 */
[----:B------:R-:W-:-:S05]  /*19030*/  LEA.HI.X R8, R6, UR7, R7, 0x1, P3 ;  /* 0x0000000706087c11 */ /* 0x000fca00098f0c07 */
[----:B------:R0:W2:Y:S01]  /*19040*/  SHFL.IDX PT, R7, R8, RZ, 0x181f ;  /* 0x00181fff08077589 */ /* 0x0000a200000e0000 */
[----:B------:R-:W-:Y:S05]  /*19050*/  @P2 BRA `(.L_x_6643) ;  /* 0x0000000000242947 */ /* 0x000fea0003800000 */
[----:B------:R-:W-:Y:S02]  /*19060*/  ULDC UR5, c[0x0][0xac8] ;  /* 0x0002b20000057ab9 */ /* 0x000fe40000000800 */
[----:B------:R-:W-:Y:S02]  /*19070*/  ISETP.GE.AND P4, PT, R4, UR5, PT ;  /* 0x0000000504007c0c */ /* 0x000fe4000bf86270 */
[----:B------:R-:W-:-:S11]  /*19080*/  ISETP.GE.AND P5, PT, R0, UR5, PT ;  /* 0x0000000500007c0c */ /* 0x000fd6000bfa6270 */
[-C--:B-1----:R-:W-:Y:S02]  /*19090*/  @!P4 LEA R14, P2, R4, R9.reuse, 0x1 ;  /* 0x00000009040ec211 */ /* 0x082fe400078408ff */
[----:B------:R-:W-:Y:S02]  /*190a0*/  @!P5 LEA R6, P3, R0, R9, 0x1 ;  /* 0x000000090006d211 */ /* 0x000fe400078608ff */
[-C--:B--2---:R-:W-:Y:S02]  /*190b0*/  @!P4 LEA.HI.X R15, R4, R7.reuse, R5, 0x1, P2 ;  /* 0x00000007040fc211 */ /* 0x084fe400010f0c05 */
[----:B------:R-:W-:-:S03]  /*190c0*/  @!P5 LEA.HI.X R7, R0, R7, R3, 0x1, P3 ;  /* 0x000000070007d211 */ /* 0x000fc600018f0c03 */
[----:B------:R3:W-:Y:S04]  /*190d0*/  @!P4 ST.E.128 desc[UR50][R14.64], RZ ;  /* 0x000000ff0e00c985 */ /* 0x0007e8000c101d32 */
[----:B------:R3:W-:Y:S02]  /*190e0*/  @!P5 ST.E.128 desc[UR50][R6.64], RZ ;  /* 0x000000ff0600d985 */ /* 0x0007e4000c101d32 */
.L_x_6643:
[----:B------:R-:W-:Y:S05]  /*190f0*/  BSYNC B1 ;  /* 0x0000000000017941 */ /* 0x000fea0003800000 */
.L_x_6642:
[----:B--23--:R2:W3:Y:S01]  /*19100*/  SHFL.IDX PT, R7, R8, 0x1, 0x181f ;  /* 0x00381f0008077f89 */ /* 0x00c4e200000e0000 */
[----:B------:R-:W-:Y:S03]  /*19110*/  BSSY B1, `(.L_x_6644) ;  /* 0x000000c000017945 */ /* 0x000fe60003800000 */
[----:B-1----:R2:W1:Y:S01]  /*19120*/  SHFL.IDX PT, R9, R10, 0x1, 0x181f ;  /* 0x00381f000a097f89 */ /* 0x00246200000e0000 */
[----:B------:R-:W-:Y:S05]  /*19130*/  @P1 BRA `(.L_x_6645) ;  /* 0x0000000000241947 */ /* 0x000fea0003800000 */
[----:B------:R-:W-:Y:S02]  /*19140*/  ULDC UR5, c[0x0][0xac8] ;  /* 0x0002b20000057ab9 */ /* 0x000fe40000000800 */
[----:B------:R-:W-:Y:S02]  /*19150*/  ISETP.GE.AND P3, PT, R4, UR5, PT ;  /* 0x0000000504007c0c */ /* 0x000fe4000bf66270 */
[----:B------:R-:W-:-:S11]  /*19160*/  ISETP.GE.AND P4, PT, R0, UR5, PT ;  /* 0x0000000500007c0c */ /* 0x000fd6000bf86270 */
[-C--:B-1----:R-:W-:Y:S02]  /*19170*/  @!P3 LEA R14, P1, R4, R9.reuse, 0x1 ;  /* 0x00000009040eb211 */ /* 0x082fe400078208ff */
[----:B------:R-:W-:Y:S02]  /*19180*/  @!P4 LEA R6, P2, R0, R9, 0x1 ;  /* 0x000000090006c211 */ /* 0x000fe400078408ff */
[-C--:B---3--:R-:W-:Y:S02]  /*19190*/  @!P3 LEA.HI.X R15, R4, R7.reuse, R5, 0x1, P1 ;  /* 0x00000007040fb211 */ /* 0x088fe400008f0c05 */
[----:B------:R-:W-:-:S03]  /*191a0*/  @!P4 LEA.HI.X R7, R0, R7, R3, 0x1, P2 ;  /* 0x000000070007c211 */ /* 0x000fc600010f0c03 */
[----:B------:R4:W-:Y:S04]  /*191b0*/  @!P3 ST.E.128 desc[UR50][R14.64], RZ ;  /* 0x000000ff0e00b985 */ /* 0x0009e8000c101d32 */
[----:B------:R4:W-:Y:S02]  /*191c0*/  @!P4 ST.E.128 desc[UR50][R6.64], RZ ;  /* 0x000000ff0600c985 */ /* 0x0009e4000c101d32 */
.L_x_6645:
[----:B------:R-:W-:Y:S05]  /*191d0*/  BSYNC B1 ;  /* 0x0000000000017941 */ /* 0x000fea0003800000 */
.L_x_6644:
[----:B---34-:R3:W4:Y:S01]  /*191e0*/  SHFL.IDX PT, R7, R8, 0x2, 0x181f ;  /* 0x00581f0008077f89 */ /* 0x01872200000e0000 */
        /* <DEDUP_REMOVED lines=8> */
[-C--:B----4-:R-:W-:Y:S02]  /*19270*/  @!P2 LEA.HI.X R15, R4, R7.reuse, R5, 0x1, P0 ;  /* 0x00000007040fa211 */ /* 0x090fe400000f0c05 */
[----:B------:R-:W-:-:S03]  /*19280*/  @!P3 LEA.HI.X R7, R0, R7, R3, 0x1, P1 ;  /* 0x000000070007b211 */ /* 0x000fc600008f0c03 */
[----:B------:R1:W-:Y:S04]  /*19290*/  @!P2 ST.E.128 desc[UR50][R14.64], RZ ;  /* 0x000000ff0e00a985 */ /* 0x0003e8000c101d32 */
[----:B------:R1:W-:Y:S02]  /*192a0*/  @!P3 ST.E.128 desc[UR50][R6.64], RZ ;  /* 0x000000ff0600b985 */ /* 0x0003e4000c101d32 */
.L_x_6647:
[----:B------:R-:W-:Y:S05]  /*192b0*/  BSYNC B1 ;  /* 0x0000000000017941 */ /* 0x000fea0003800000 */
.L_x_6646:
[----:B-1----:R-:W-:Y:S01]  /*192c0*/  VIADD R6, R12, 0x60 ;  /* 0x000000600c067836 */ /* 0x002fe20000000000 */
[----:B----4-:R1:W4:Y:S04]  /*192d0*/  SHFL.IDX PT, R7, R8, 0x3, 0x181f ;  /* 0x00781f0008077f89 */ /* 0x01032800000e0000 */
[----:B------:R-:W-:Y:S01]  /*192e0*/  ISETP.GE.AND P0, PT, R6, R17, PT ;  /* 0x000000110600720c */ /* 0x000fe20003f06270 */
[----:B------:R1:W0:-:S12]  /*192f0*/  SHFL.IDX PT, R9, R10, 0x3, 0x181f ;  /* 0x00781f000a097f89 */ /* 0x00021800000e0000 */
[----:B-1----:R-:W-:Y:S05]  /*19300*/  @P0 BRA `(.L_x_6639) ;  /* 0x0000000000240947 */ /* 0x002fea0003800000 */
[----:B------:R-:W-:Y:S02]  /*19310*/  ULDC UR5, c[0x0][0xac8] ;  /* 0x0002b20000057ab9 */ /* 0x000fe40000000800 */
[----:B------:R-:W-:Y:S02]  /*19320*/  ISETP.GE.AND P2, PT, R4, UR5, PT ;  /* 0x0000000504007c0c */ /* 0x000fe4000bf46270 */
[----:B------:R-:W-:-:S11]  /*19330*/  ISETP.GE.AND P3, PT, R0, UR5, PT ;  /* 0x0000000500007c0c */ /* 0x000fd6000bf66270 */
[-C--:B0-23--:R-:W-:Y:S02]  /*19340*/  @!P2 LEA R8, P0, R4, R9.reuse, 0x1 ;  /* 0x000000090408a211 */ /* 0x08dfe400078008ff */
[----:B------:R-:W-:Y:S02]  /*19350*/  @!P3 LEA R6, P1, R0, R9, 0x1 ;  /* 0x000000090006b211 */ /* 0x000fe400078208ff */
[-C--:B----4-:R-:W-:Y:S02]  /*19360*/  @!P2 LEA.HI.X R9, R4, R7.reuse, R5, 0x1, P0 ;  /* 0x000000070409a211 */ /* 0x090fe400000f0c05 */
[----:B------:R-:W-:-:S03]  /*19370*/  @!P3 LEA.HI.X R7, R0, R7, R3, 0x1, P1 ;  /* 0x000000070007b211 */ /* 0x000fc600008f0c03 */
[----:B------:R1:W-:Y:S04]  /*19380*/  @!P2 ST.E.128 desc[UR50][R8.64], RZ ;  /* 0x000000ff0800a985 */ /* 0x0003e8000c101d32 */
[----:B------:R1:W-:Y:S02]  /*19390*/  @!P3 ST.E.128 desc[UR50][R6.64], RZ ;  /* 0x000000ff0600b985 */ /* 0x0003e4000c101d32 */
.L_x_6639:
[----:B------:R-:W-:Y:S05]  /*193a0*/  BSYNC B0 ;  /* 0x0000000000007941 */ /* 0x000fea0003800000 */
.L_x_6631:
[----:B------:R-:W-:Y:S02]  /*193b0*/  ULDC UR5, c[0x0][0xc38] ;  /* 0x00030e0000057ab9 */ /* 0x000fe40000000800 */
[----:B------:R-:W-:-:S06]  /*193c0*/  UISETP.GE.AND UP0, UPT, UR4, UR5, UPT ;  /* 0x000000050400728c */ /* 0x000fcc000bf06270 */
[----:B------:R-:W-:-:S13]  /*193d0*/  PLOP3.LUT P0, PT, PT, PT, UP0, 0x80, 0x0 ;  /* 0x000000000000781c */ /* 0x000fda0003f0f008 */
[----:B------:R-:W-:Y:S05]  /*193e0*/  @!P0 BRA `(.L_x_6648) ;  /* 0xfffffe78004c8947 */ /* 0x000fea000383ffff */
[----:B------:R-:W-:Y:S05]  /*193f0*/  EXIT ;  /* 0x000000000000794d */ /* 0x000fea0003800000 */
.L_x_6546:
        /* <DEDUP_REMOVED lines=26> */
[C---:B--2---:R-:W-:Y:S01]  /*195a0*/  IMAD.SHL.U32 R0, R7.reuse, 0x20, RZ ;  /* 0x0000002007007824 */ /* 0x044fe200078e00ff */
[C---:B------:R-:W-:Y:S01]  /*195b0*/  LOP3.LUT P0, RZ, R7.reuse, 0x4, RZ, 0xc0, !PT ;  /* 0x0000000407ff7812 */ /* 0x040fe2000780c0ff */
[----:B------:R-:W-:Y:S01]  /*195c0*/  IMAD.SHL.U32 R5, R7, 0x4, RZ ;  /* 0x0000000407057824 */ /* 0x000fe200078e00ff */
[----:B------:R-:W-:Y:S02]  /*195d0*/  SHF.R.U32.HI R3, RZ, 0x5, R6 ;  /* 0x00000005ff037819 */ /* 0x000fe40000011606 */
[----:B------:R-:W-:-:S04]  /*195e0*/  LOP3.LUT R2, R0, 0x80, RZ, 0xc0, !PT ;  /* 0x0000008000027812 */ /* 0x000fc800078ec0ff */
[----:B------:R-:W-:-:S04]  /*195f0*/  LOP3.LUT R2, R2, 0x10, R7, 0xf8, !PT ;  /* 0x0000001002027812 */ /* 0x000fc800078ef807 */
[----:B------:R-:W-:Y:S02]  /*19600*/  LOP3.LUT R5, R2, 0x10, R5, 0x78, !PT ;  /* 0x0000001002057812 */ /* 0x000fe400078e7805 */
        /* <DEDUP_REMOVED lines=8> */
[----:B------:R-:W-:-:S05]  /*19690*/  IMAD.SHL.U32 R3, R7, 0x10, RZ ;  /* 0x0000001007037824 */ /* 0x000fca00078e00ff */
[----:B------:R-:W-:Y:S02]  /*196a0*/  LOP3.LUT R5, R2, 0x70, R3, 0x78, !PT ;  /* 0x0000007002057812 */ /* 0x000fe400078e7803 */
[----:B------:R-:W-:Y:S02]  /*196b0*/  SHF.R.U32.HI R2, RZ, 0x3, R6 ;  /* 0x00000003ff027819 */ /* 0x000fe40000011606 */
[----:B0-----:R-:W-:Y:S01]  /*196c0*/  LOP3.LUT R4, R5, 0xc00, R0, 0xf8, !PT ;  /* 0x00000c0005047812 */ /* 0x001fe200078ef800 */
[----:B------:R-:W-:Y:S01]  /*196d0*/  IMAD.SHL.U32 R5, R7, 0x2, RZ ;  /* 0x0000000207057824 */ /* 0x000fe200078e00ff */
[----:B------:R-:W-:-:S03]  /*196e0*/  LOP3.LUT R0, R3, 0x3f0, RZ, 0xc0, !PT ;  /* 0x000003f003007812 */ /* 0x000fc600078ec0ff */
[----:B------:R-:W-:Y:S01]  /*196f0*/  STL [R1], R4 ;  /* 0x0000000401007387 */ /* 0x000fe20000100800 */
[----:B------:R-:W-:Y:S01]  /*19700*/  LOP3.LUT R5, R0, 0x70, R5, 0x78, !PT ;  /* 0x0000007000057812 */ /* 0x000fe200078e7805 */
[----:B------:R-:W-:Y:S01]  /*19710*/  IMAD.SHL.U32 R0, R6, 0x10, RZ ;  /* 0x0000001006007824 */ /* 0x000fe200078e00ff */
[----:B------:R-:W-:Y:S01]  /*19720*/  LOP3.LUT R6, R2, 0x70, R3, 0xf8, !PT ;  /* 0x0000007002067812 */ /* 0x000fe200078ef803 */
[----:B------:R-:W-:-:S03]  /*19730*/  IMAD.U32 R2, RZ, RZ, UR6 ;  /* 0x00000006ff027e24 */ /* 0x000fc6000f8e00ff */
[----:B------:R-:W-:Y:S01]  /*19740*/  LOP3.LUT R5, R5, 0x400, R0, 0xf8, !PT ;  /* 0x0000040005057812 */ /* 0x000fe200078ef800 */
[----:B------:R-:W-:-:S04]  /*19750*/  IMAD.MOV.U32 R0, RZ, RZ, 0x40 ;  /* 0x00000040ff007424 */ /* 0x000fc800078e00ff */
[----:B------:R-:W-:Y:S01]  /*19760*/  IMAD.IADD R3, R18, 0x1, R5 ;  /* 0x0000000112037824 */ /* 0x000fe200078e0205 */
[----:B------:R-:W-:-:S04]  /*19770*/  SEL R0, R0, 0xffffffc0, !P0 ;  /* 0xffffffc000007807 */ /* 0x000fc80004000000 */
[----:B------:R-:W-:Y:S01]  /*19780*/  STL [R1+0x24], R3 ;  /* 0x0000240301007387 */ /* 0x000fe20000100800 */
[----:B------:R-:W-:-:S03]  /*19790*/  IMAD.IADD R0, R0, 0x1, R4 ;  /* 0x0000000100007824 */ /* 0x000fc600078e0204 */
[----:B------:R-:W-:Y:S04]  /*197a0*/  STL [R1+0x28], RZ ;  /* 0x000028ff01007387 */ /* 0x000fe80000100800 */
[----:B------:R0:W-:Y:S04]  /*197b0*/  STL [R1+0x20], R2 ;  /* 0x0000200201007387 */ /* 0x0001e80000100800 */
[----:B------:R1:W-:Y:S01]  /*197c0*/  STL [R1+0x4], RZ ;  /* 0x000004ff01007387 */ /* 0x0003e20000100800 */
[----:B0-----:R-:W-:-:S05]  /*197d0*/  IMAD.MOV.U32 R2, RZ, RZ, 0x1 ;  /* 0x00000001ff027424 */ /* 0x001fca00078e00ff */
[----:B------:R1:W-:Y:S04]  /*197e0*/  STL [R1+0x8], R2 ;  /* 0x0000080201007387 */ /* 0x0003e80000100800 */
[----:B------:R1:W-:Y:S02]  /*197f0*/  STL [R1+0x1c], R0 ;  /* 0x00001c0001007387 */ /* 0x0003e40000100800 */
.L_x_6714:
[----:B-12---:R-:W2:Y:S01]  /*19800*/  LDL R0, [R1+0x20] ;  /* 0x0000200001007983 */ /* 0x006ea20000100800 */
        /* <DEDUP_REMOVED lines=22> */
.L_x_6650:
[----:B------:R-:W-:Y:S01]  /*19970*/  ULDC UR9, c[0x0][0xc54] ;  /* 0x0003150000097ab9 */ /* 0x000fe20000000800 */
[----:B------:R-:W-:Y:S01]  /*19980*/  UMOV UR7, UR8 ;  /* 0x0000000800077c82 */ /* 0x000fe20008000000 */
[----:B------:R-:W-:-:S11]  /*19990*/  UISETP.NE.AND UP0, UPT, UR9, 0x1, UPT ;  /* 0x000000010900788c */ /* 0x000fd6000bf05270 */
[----:B------:R-:W-:Y:S02]  /*199a0*/  @UP0 ULDC.64 UR10, c[0x0][0xc58] ;  /* 0x00031600000a0ab9 */ /* 0x000fe40000000a00 */
[----:B------:R-:W-:-:S04]  /*199b0*/  UIMAD.WIDE.U32 UR4, UR8, UR10, URZ ;  /* 0x0000000a080472a5 */ /* 0x000fc8000f8e003f */
[----:B------:R-:W-:-:S04]  /*199c0*/  @UP0 USHF.R.U32.HI UR7, URZ, UR11, UR5 ;  /* 0x0000000b3f070299 */ /* 0x000fc80008011605 */
[----:B------:R-:W-:-:S12]  /*199d0*/  UIMAD UR4, UR7, UR9, URZ ;  /* 0x00000009070472a4 */ /* 0x000fd8000f8e023f */
.L_x_6651:
        /* <DEDUP_REMOVED lines=9> */
[----:B------:R-:W-:Y:S01]  /*19a70*/  ULDC.64 UR8, c[0x0][0x9e0] ;  /* 0x0002780000087ab9 */ /* 0x000fe20000000a00 */
[----:B------:R-:W-:-:S02]  /*19a80*/  UISETP.NE.U32.AND UP0, UPT, UR10, URZ, UPT ;  /* 0x0000003f0a00728c */ /* 0x000fc4000bf05070 */
[----:B------:R-:W-:Y:S01]  /*19a90*/  USHF.L.U32 UR42, UR7, 0x7, URZ ;  /* 0x00000007072a7899 */ /* 0x000fe2000800063f */
[----:B------:R-:W-:Y:S01]  /*19aa0*/  ULDC UR14, c[0x0][0xc54] ;  /* 0x00031500000e7ab9 */ /* 0x000fe20000000800 */
[----:B------:R-:W-:Y:S02]  /*19ab0*/  UISETP.GE.AND UP3, UPT, UR9, 0x1, UPT ;  /* 0x000000010900788c */ /* 0x000fe4000bf66270 */
[----:B------:R-:W-:Y:S02]  /*19ac0*/  UISETP.NE.AND.EX UP0, UPT, UR11, URZ, UPT, UP0 ;  /* 0x0000003f0b00728c */ /* 0x000fe4000bf05300 */
[----:B------:R-:W-:Y:S02]  /*19ad0*/  UIMAD UR14, UR6, UR14, UR4 ;  /* 0x0000000e060e72a4 */ /* 0x000fe4000f8e0204 */
[----:B------:R-:W-:Y:S01]  /*19ae0*/  UIADD3 UR13, UR42, 0x7f, URZ ;  /* 0x0000007f2a0d7890 */ /* 0x000fe2000fffe03f */
[----:B------:R-:W-:Y:S01]  /*19af0*/  PLOP3.LUT P1, PT, PT, PT, UP3, 0x80, 0x0 ;  /* 0x000000000000781c */ /* 0x000fe20003f2f038 */
[----:B------:R-:W-:Y:S01]  /*19b00*/  ULDC UR12, c[0x0][0x424] ;  /* 0x00010900000c7ab9 */ /* 0x000fe20000000800 */
[----:B------:R-:W-:Y:S01]  /*19b10*/  ULDC UR10, c[0x0][0x288] ;  /* 0x0000a200000a7ab9 */ /* 0x000fe20000000800 */
[----:B------:R-:W-:Y:S01]  /*19b20*/  @UP2 ULDC UR4, c[0x0][0xc4c] ;  /* 0x0003130000042ab9 */ /* 0x000fe20000000800 */
[----:B------:R-:W-:Y:S01]  /*19b30*/  @UP1 ULDC UR6, c[0x0][0x44c] ;  /* 0x0001130000061ab9 */ /* 0x000fe20000000800 */
[----:B------:R-:W-:-:S02]  /*19b40*/  UIADD3 UR16, -UR10, 0x1, URZ ;  /* 0x000000010a107890 */ /* 0x000fc4000fffe13f */
[----:B------:R-:W-:Y:S02]  /*19b50*/  UIMAD.WIDE.U32 UR4, UR14, UR4, URZ ;  /* 0x000000040e0472a5 */ /* 0x000fe4000f8e003f */
[----:B------:R-:W-:Y:S02]  /*19b60*/  USEL UR12, UR12, 0x1, UP0 ;  /* 0x000000010c0c7887 */ /* 0x000fe40008000000 */
[----:B------:R-:W-:Y:S01]  /*19b70*/  UIMAD.WIDE.U32 UR6, UR13, UR6, URZ ;  /* 0x000000060d0672a5 */ /* 0x000fe2000f8e003f */
[----:B------:R-:W-:Y:S01]  /*19b80*/  ULDC UR11, c[0x0][0x2f0] ;  /* 0x0000bc00000b7ab9 */ /* 0x000fe20000000800 */
[----:B------:R-:W-:Y:S01]  /*19b90*/  @UP2 ULDC UR17, c[0x0][0xc50] ;  /* 0x0003140000112ab9 */ /* 0x000fe20000000800 */
[----:B------:R-:W-:Y:S01]  /*19ba0*/  @UP1 ULDC UR18, c[0x0][0x450] ;  /* 0x0001140000121ab9 */ /* 0x000fe20000000800 */
[----:B------:R-:W-:Y:S01]  /*19bb0*/  UMOV UR44, UR14 ;  /* 0x0000000e002c7c82 */ /* 0x000fe20008000000 */
[----:B------:R-:W-:Y:S02]  /*19bc0*/  UIMAD UR16, UR12, UR11, UR16 ;  /* 0x0000000b0c1072a4 */ /* 0x000fe4000f8e0210 */
[----:B------:R-:W-:-:S02]  /*19bd0*/  @UP2 USHF.R.U32.HI UR44, URZ, UR17, UR5 ;  /* 0x000000113f2c2299 */ /* 0x000fc40008011605 */
[----:B------:R-:W-:Y:S02]  /*19be0*/  @UP1 USHF.R.U32.HI UR13, URZ, UR18, UR7 ;  /* 0x000000123f0d1299 */ /* 0x000fe40008011607 */
        /* <DEDUP_REMOVED lines=15> */
.L_x_6653:
[----:B------:R-:W-:-:S11]  /*19ce0*/  UISETP.NE.AND UP0, UPT, UR9, 0x1, UPT ;  /* 0x000000010900788c */ /* 0x000fd6000bf05270 */
[----:B------:R-:W-:Y:S02]  /*19cf0*/  @UP0 ULDC.64 UR14, c[0x0][0x9e8] ;  /* 0x00027a00000e0ab9 */ /* 0x000fe40000000a00 */
[----:B------:R-:W-:-:S04]  /*19d00*/  UIMAD.WIDE.U32 UR4, UR7, UR14, URZ ;  /* 0x0000000e070472a5 */ /* 0x000fc8000f8e003f */
[----:B------:R-:W-:-:S12]  /*19d10*/  @UP0 USHF.R.U32.HI UR7, URZ, UR15, UR5 ;  /* 0x0000000f3f070299 */ /* 0x000fd80008011605 */
.L_x_6654:
[----:B------:R-:W-:-:S04]  /*19d20*/  UIMAD UR7, UR7, UR9, UR9 ;  /* 0x00000009070772a4 */ /* 0x000fc8000f8e0209 */
[----:B------:R-:W-:-:S04]  /*19d30*/  UISETP.LT.AND UP0, UPT, UR6, UR7, UPT ;  /* 0x000000070600728c */ /* 0x000fc8000bf01270 */
[----:B------:R-:W-:-:S12]  /*19d40*/  USEL UR6, UR6, UR7, UP0 ;  /* 0x0000000706067287 */ /* 0x000fd80008000000 */
.L_x_6652:
[----:B------:R-:W-:Y:S02]  /*19d50*/  UIMAD UR5, UR12, UR11, 0xdf ;  /* 0x000000df0c0574a4 */ /* 0x000fe4000f8e020b */
[----:B------:R-:W-:Y:S01]  /*19d60*/  UIADD3 UR7, UR6, 0xdf, URZ ;  /* 0x000000df06077890 */ /* 0x000fe2000fffe03f */
[----:B------:R-:W-:Y:S02]  /*19d70*/  UMOV UR4, URZ ;  /* 0x0000003f00047c82 */ /* 0x000fe40008000000 */
[----:B------:R-:W-:Y:S01]  /*19d80*/  UMOV UR6, URZ ;  /* 0x0000003f00067c82 */ /* 0x000fe20008000000 */
[----:B------:R-:W-:Y:S02]  /*19d90*/  UIMAD.WIDE UR4, UR5, -0x6db6db6d, UR4 ;  /* 0x92492493050478a5 */ /* 0x000fe4000f8e0204 */
[----:B------:R-:W-:Y:S01]  /*19da0*/  UIMAD.WIDE UR6, UR7, -0x6db6db6d, UR6 ;  /* 0x92492493070678a5 */ /* 0x000fe2000f8e0206 */
[----:B------:R-:W-:Y:S01]  /*19db0*/  @UP1 ULDC UR14, c[0x0][0x44c] ;  /* 0x00011300000e1ab9 */ /* 0x000fe20000000800 */
[----:B------:R-:W-:-:S02]  /*19dc0*/  UIMAD UR11, UR12, UR11, -UR10 ;  /* 0x0000000b0c0b72a4 */ /* 0x000fc4000f8e0a0a */
[----:B------:R-:W-:Y:S02]  /*19dd0*/  UIMAD.WIDE.U32 UR14, UR42, UR14, URZ ;  /* 0x0000000e2a0e72a5 */ /* 0x000fe4000f8e003f */
[----:B------:R-:W-:Y:S02]  /*19de0*/  USHF.R.U32.HI UR10, URZ, 0x1f, UR5 ;  /* 0x0000001f3f0a7899 */ /* 0x000fe40008011605 */
[----:B------:R-:W-:Y:S01]  /*19df0*/  USHF.R.U32.HI UR4, URZ, 0x1f, UR7 ;  /* 0x0000001f3f047899 */ /* 0x000fe20008011607 */
[----:B------:R-:W-:Y:S01]  /*19e00*/  @UP1 ULDC UR13, c[0x0][0x450] ;  /* 0x00011400000d1ab9 */ /* 0x000fe20000000800 */
[----:B------:R-:W-:Y:S01]  /*19e10*/  UMOV UR8, UR42 ;  /* 0x0000002a00087c82 */ /* 0x000fe20008000000 */
[----:B------:R-:W-:Y:S02]  /*19e20*/  @UP1 USHF.R.U32.HI UR8, URZ, UR13, UR15 ;  /* 0x0000000d3f081299 */ /* 0x000fe4000801160f */
[----:B------:R-:W-:Y:S02]  /*19e30*/  ULEA.HI.SX32 UR10, UR5, UR10, 0x19 ;  /* 0x0000000a050a7291 */ /* 0x000fe4000f8fca3f */
[----:B------:R-:W-:-:S02]  /*19e40*/  ULEA.HI.SX32 UR4, UR7, UR4, 0x19 ;  /* 0x0000000407047291 */ /* 0x000fc4000f8fca3f */
[----:B------:R-:W-:Y:S02]  /*19e50*/  UIADD3 UR5, UR11, UR8, URZ ;  /* 0x000000080b057290 */ /* 0x000fe4000fffe03f */
        /* <DEDUP_REMOVED lines=16> */
.L_x_6656:
[----:B------:R-:W-:-:S11]  /*19f60*/  UISETP.NE.AND UP0, UPT, UR9, 0x1, UPT ;  /* 0x000000010900788c */ /* 0x000fd6000bf05270 */
[----:B------:R-:W-:Y:S02]  /*19f70*/  @UP0 ULDC.64 UR10, c[0x0][0x9e8] ;  /* 0x00027a00000a0ab9 */ /* 0x000fe40000000a00 */
[----:B------:R-:W-:-:S04]  /*19f80*/  UIMAD.WIDE.U32 UR4, UR6, UR10, URZ ;  /* 0x0000000a060472a5 */ /* 0x000fc8000f8e003f */
[----:B------:R-:W-:-:S12]  /*19f90*/  @UP0 USHF.R.U32.HI UR6, URZ, UR11, UR5 ;  /* 0x0000000b3f060299 */ /* 0x000fd80008011605 */
.L_x_6657:
[----:B------:R-:W-:-:S04]  /*19fa0*/  UIMAD UR6, UR6, UR9, URZ ;  /* 0x00000009060672a4 */ /* 0x000fc8000f8e023f */
[----:B------:R-:W-:-:S04]  /*19fb0*/  UISETP.LT.AND UP0, UPT, UR7, UR6, UPT ;  /* 0x000000060700728c */ /* 0x000fc8000bf01270 */
[----:B------:R-:W-:-:S12]  /*19fc0*/  USEL UR7, UR7, UR6, !UP0 ;  /* 0x0000000607077287 */ /* 0x000fd8000c000000 */
.L_x_6655:
[----:B------:R-:W-:Y:S01]  /*19fd0*/  UMOV UR4, URZ ;  /* 0x0000003f00047c82 */ /* 0x000fe20008000000 */
[----:B------:R-:W-:Y:S01]  /*19fe0*/  UMOV UR5, UR7 ;  /* 0x0000000700057c82 */ /* 0x000fe20008000000 */
[----:B------:R-:W-:Y:S01]  /*19ff0*/  BSSY B7, `(.L_x_6658) ;  /* 0x000033e000077945 */ /* 0x000fe20003800000 */
[----:B------:R-:W-:-:S04]  /*1a000*/  UIMAD.WIDE UR4, UR7, -0x6db6db6d, UR4 ;  /* 0x92492493070478a5 */ /* 0x000fc8000f8e0204 */
        /* <DEDUP_REMOVED lines=25> */
.L_x_6659:
        /* <DEDUP_REMOVED lines=20> */
.L_x_6662:
[----:B------:R-:W-:Y:S05]  /*1a2e0*/  BSYNC B6 ;  /* 0x0000000000067941 */ /* 0x000fea0003800000 */
.L_x_6661:
        /* <DEDUP_REMOVED lines=22> */
.L_x_6664:
[----:B------:R-:W-:Y:S05]  /*1a450*/  BSYNC B6 ;  /* 0x0000000000067941 */ /* 0x000fea0003800000 */
.L_x_6663:
[----:B------:R-:W-:Y:S01]  /*1a460*/  VIADD R0, R18, 0x400 ;  /* 0x0000040012007836 */ /* 0x000fe20000000000 */
[----:B------:R-:W-:Y:S04]  /*1a470*/  BSSY B6, `(.L_x_6665) ;  /* 0x0000014000067945 */ /* 0x000fe80003800000 */
[----:B------:R0:W-:Y:S01]  /*1a480*/  STL [R1+0x14], R0 ;  /* 0x0000140001007387 */ /* 0x0001e20000100800 */
        /* <DEDUP_REMOVED lines=18> */
.L_x_6666:
[----:B------:R-:W-:Y:S05]  /*1a5b0*/  BSYNC B6 ;  /* 0x0000000000067941 */ /* 0x000fea0003800000 */
.L_x_6665:
        /* <DEDUP_REMOVED lines=19> */
.L_x_6668:
[----:B------:R-:W-:Y:S05]  /*1a6f0*/  BSYNC B6 ;  /* 0x0000000000067941 */ /* 0x000fea0003800000 */
.L_x_6667:
        /* <DEDUP_REMOVED lines=25> */
.L_x_6733:
[----:B--2---:R-:W-:Y:S02]  /*1a890*/  ISETP.NE.AND P0, PT, R14, RZ, PT ;  /* 0x000000ff0e00720c */ /* 0x004fe40003f05270 */
[----:B------:R-:W-:Y:S02]  /*1a8a0*/  PLOP3.LUT P2, PT, PT, PT, PT, 0x8, 0x0 ;  /* 0x000000000000781c */ /* 0x000fe40003f4e170 */
[----:B------:R-:W-:-:S11]  /*1a8b0*/  LOP3.LUT R16, R16, 0xfffffffd, RZ, 0xc0, !PT ;  /* 0xfffffffd10107812 */ /* 0x000fd600078ec0ff */
[----:B------:R-:W-:Y:S01]  /*1a8c0*/  @P2 LOP3.LUT R16, R16, 0x2, RZ, 0xfc, !PT ;  /* 0x0000000210102812 */ /* 0x000fe200078efcff */
[----:B------:R-:W-:Y:S06]  /*1a8d0*/  @P0 BRA `(.L_x_6670) ;  /* 0x0000000400500947 */ /* 0x000fec0003800000 */
[----:B------:R-:W-:-:S06]  /*1a8e0*/  UIADD3 UR4, UR41, -0x1, URZ ;  /* 0xffffffff29047890 */ /* 0x000fcc000fffe03f */
[----:B------:R-:W-:Y:S01]  /*1a8f0*/  IMAD.U32 R0, RZ, RZ, UR4 ;  /* 0x00000004ff007e24 */ /* 0x000fe2000f8e00ff */
[----:B------:R-:W-:-:S03]  /*1a900*/  UMOV UR4, 0xffffffff ;  /* 0xffffffff00047882 */ /* 0x000fc60000000000 */
[----:B------:R-:W-:Y:S05]  /*1a910*/  BRA.DIV UR4, `(.L_x_6671) ;  /* 0x0000003604147947 */ /* 0x000fea000b800000 */
[----:B------:R-:W-:-:S13]  /*1a920*/  ELECT P6, URZ, PT ;  /* 0x00000000003f782f */ /* 0x000fda00038c0000 */
.L_x_6736:
        /* <DEDUP_REMOVED lines=20> */
.L_x_6672:
[----:B------:R-:W3:Y:S04]  /*1aa70*/  LDL R4, [R1+0x4] ;  /* 0x0000040001047983 */ /* 0x000ee80000100800 */
        /* <DEDUP_REMOVED lines=8> */
.L_x_6737:
        /* <DEDUP_REMOVED lines=8> */
.L_x_6674:
[----:B------:R-:W3:Y:S01]  /*1ab80*/  LDL R2, [R1+0x4] ;  /* 0x0000040001027983 */ /* 0x000ee20000100800 */
        /* <DEDUP_REMOVED lines=8> */
[----:B------:R-:W-:-:S04]  /*1ac10*/  UMOV UR34, URZ ;  /* 0x0000003f00227c82 */ /* 0x000fc80008000000 */
[----:B------:R-:W-:Y:S01]  /*1ac20*/  UIADD3 UR33, UR33, 0x2e870, URZ ;  /* 0x0002e87021217890 */ /* 0x000fe2000fffe03f */
[----:B---3--:R-:W-:-:S05]  /*1ac30*/  IMAD R2, R2, 0x7000, R18 ;  /* 0x0000700002027824 */ /* 0x008fca00078e0212 */
[----:B------:R-:W-:-:S13]  /*1ac40*/  R2UR UR32, R2 ;  /* 0x00000000022072ca */ /* 0x000fda00000e0000 */
[----:B------:R-:W-:-:S09]  /*1ac50*/  UIADD3 UR32, UR32, 0xe400, URZ ;  /* 0x0000e40020207890 */ /* 0x000fd2000fffe03f */
[----:B------:R3:W-:Y:S01]  /*1ac60*/  UTMALDG.4D [UR32], [UR4], desc[UR6] ;  /* 0x00000620040075b4 */ /* 0x0007e20008019000 */
[----:B------:R-:W4:Y:S02]  /*1ac70*/  SYNCS.PHASECHK.TRANS64.TRYWAIT P1, [R4+URZ+0x2e840], R3 ;  /* 0x02e84003040075a7 */ /* 0x000f24000802017f */
[----:B---34-:R-:W-:Y:S05]  /*1ac80*/  @!P1 BRA `(.L_x_6675) ;  /* 0x00000030006c9947 */ /* 0x018fea0003800000 */
.L_x_6738:
        /* <DEDUP_REMOVED lines=8> */
.L_x_6676:
        /* <DEDUP_REMOVED lines=10> */
[----:B------:R-:W-:-:S02]  /*1adb0*/  PLOP3.LUT P0, PT, PT, PT, PT, 0x80, 0x0 ;  /* 0x000000000000781c */ /* 0x000fc40003f0f070 */
[----:B------:R-:W-:Y:S01]  /*1adc0*/  LOP3.LUT R16, R16, 0xfffffffd, RZ, 0xc0, !PT ;  /* 0xfffffffd10107812 */ /* 0x000fe200078ec0ff */
[----:B------:R-:W-:Y:S02]  /*1add0*/  UIADD3 UR8, UR8, 0x20400, URZ ;  /* 0x0002040008087890 */ /* 0x000fe4000fffe03f */
[----:B------:R-:W-:-:S08]  /*1ade0*/  UIADD3 UR9, UR9, 0x2e830, URZ ;  /* 0x0002e83009097890 */ /* 0x000fd0000fffe03f */
[----:B------:R-:W-:Y:S01]  /*1adf0*/  @P0 LOP3.LUT R16, R16, 0x2, RZ, 0xfc, !PT ;  /* 0x0000000210100812 */ /* 0x000fe200078efcff */
[----:B------:R4:W-:Y:S02]  /*1ae00*/  UTMALDG.4D [UR8], [UR4], desc[UR6] ;  /* 0x00000608040075b4 */ /* 0x0009e40008019000 */
[----:B----4-:R-:W-:-:S04]  /*1ae10*/  NOP ;  /* 0x0000000000007918 */ /* 0x010fc80000000000 */
.L_x_6670:
[----:B------:R-:W-:Y:S01]  /*1ae20*/  VIADD R0, R18, 0x1c400 ;  /* 0x0001c40012007836 */ /* 0x000fe20000000000 */
        /* <DEDUP_REMOVED lines=9> */
[----:B--23--:R-:W-:Y:S02]  /*1aec0*/  IMAD.U32 R4, RZ, RZ, UR6 ;  /* 0x00000006ff047e24 */ /* 0x00cfe4000f8e00ff */
        /* <DEDUP_REMOVED lines=11> */
.L_x_6678:
[----:B------:R-:W-:Y:S05]  /*1af80*/  BSYNC B6 ;  /* 0x0000000000067941 */ /* 0x000fea0003800000 */
.L_x_6677:
[----:B------:R4:W5:Y:S01]  /*1af90*/  LDL R10, [R1+0x24] ;  /* 0x00002400010a7983 */ /* 0x0009620000100800 */
[----:B------:R-:W0:Y:S01]  /*1afa0*/  LDC R7, c[0x0][0x448] ;  /* 0x00011200ff077b82 */ /* 0x000e220000000800 */
[----:B------:R-:W1:Y:S01]  /*1afb0*/  S2R R2, SR_TID.X ;  /* 0x0000000000027919 */ /* 0x000e620000002100 */
[----:B------:R-:W-:Y:S01]  /*1afc0*/  USHF.R.S32.HI UR4, URZ, 0x1f, UR36 ;  /* 0x0000001f3f047899 */ /* 0x000fe20008011424 */
[----:B------:R-:W-:Y:S01]  /*1afd0*/  ULDC.64 UR8, c[0x0][0x2d8] ;  /* 0x0000b60000087ab9 */ /* 0x000fe20000000a00 */
[----:B0-----:R-:W-:Y:S02]  /*1afe0*/  ISETP.NE.AND P0, PT, R7, 0x1, PT ;  /* 0x000000010700780c */ /* 0x001fe40003f05270 */
[C---:B-1----:R-:W-:Y:S01]  /*1aff0*/  LOP3.LUT R19, R2.reuse, 0x7f, RZ, 0xc0, !PT ;  /* 0x0000007f02137812 */ /* 0x042fe200078ec0ff */
[----:B------:R-:W-:-:S10]  /*1b000*/  IMAD.SHL.U32 R2, R2, 0x10, RZ ;  /* 0x0000001002027824 */ /* 0x000fd400078e00ff */
[----:B--23--:R-:W0:Y:S01]  /*1b010*/  @P0 LDC R3, c[0x0][0x44c] ;  /* 0x00011300ff030b82 */ /* 0x00ce220000000800 */
[----:B------:R-:W-:Y:S01]  /*1b020*/  SHF.R.U32.HI R19, RZ, 0x3, R19 ;  /* 0x00000003ff137819 */ /* 0x000fe20000011613 */
[----:B------:R-:W-:-:S03]  /*1b030*/  UIMAD UR6, UR4, UR8, URZ ;  /* 0x00000008040672a4 */ /* 0x000fc6000f8e023f */
[----:B------:R-:W-:-:S03]  /*1b040*/  LOP3.LUT R2, R19, 0x70, R2, 0xf8, !PT ;  /* 0x0000007013027812 */ /* 0x000fc600078ef802 */
[----:B------:R-:W1:Y:S01]  /*1b050*/  @P0 LDC R0, c[0x0][0x450] ;  /* 0x00011400ff000b82 */ /* 0x000e620000000800 */
[----:B------:R-:W-:Y:S01]  /*1b060*/  UIMAD.WIDE.U32 UR4, UR36, UR8, URZ ;  /* 0x00000008240472a5 */ /* 0x000fe2000f8e003f */
[----:B------:R-:W-:Y:S01]  /*1b070*/  VIADD R2, R2, UR42 ;  /* 0x0000002a02027c36 */ /* 0x000fe20008000000 */
[----:B------:R-:W-:Y:S02]  /*1b080*/  UIMAD UR6, UR36, UR9, UR6 ;  /* 0x00000009240672a4 */ /* 0x000fe4000f8e0206 */
[----:B------:R-:W-:Y:S02]  /*1b090*/  USHF.R.S32.HI UR7, URZ, 0x1f, UR44 ;  /* 0x0000001f3f077899 */ /* 0x000fe4000801142c */
[----:B------:R-:W-:Y:S01]  /*1b0a0*/  UIADD3 UR5, UR5, UR6, URZ ;  /* 0x0000000605057290 */ /* 0x000fe2000fffe03f */
[----:B------:R-:W-:Y:S01]  /*1b0b0*/  IMAD.MOV.U32 R6, RZ, RZ, R2 ;  /* 0x000000ffff067224 */ /* 0x000fe200078e0002 */
[----:B------:R-:W-:Y:S01]  /*1b0c0*/  ULDC.64 UR8, c[0x0][0x2e0] ;  /* 0x0000b80000087ab9 */ /* 0x000fe20000000a00 */
[----:B------:R-:W2:Y:S01]  /*1b0d0*/  S2R R8, SR_TID.X ;  /* 0x0000000000087919 */ /* 0x000ea20000002100 */
[----:B0-----:R-:W-:Y:S01]  /*1b0e0*/  @P0 IMAD.HI.U32 R3, R2, R3, RZ ;  /* 0x0000000302030227 */ /* 0x001fe200078e00ff */
[----:B------:R-:W-:-:S02]  /*1b0f0*/  UIMAD.WIDE.U32 UR4, UR44, UR8, UR4 ;  /* 0x000000082c0472a5 */ /* 0x000fc4000f8e0004 */
[----:B------:R-:W-:Y:S02]  /*1b100*/  UIMAD UR6, UR7, UR8, URZ ;  /* 0x00000008070672a4 */ /* 0x000fe4000f8e023f */
[----:B-1----:R-:W-:Y:S02]  /*1b110*/  @P0 SHF.R.U32.HI R6, RZ, R0, R3 ;  /* 0x00000000ff060219 */ /* 0x002fe40000011603 */
[----:B------:R-:W-:Y:S01]  /*1b120*/  UIMAD UR6, UR44, UR9, UR6 ;  /* 0x000000092c0672a4 */ /* 0x000fe2000f8e0206 */
[----:B------:R-:W-:Y:S02]  /*1b130*/  IMAD.U32 R4, RZ, RZ, UR4 ;  /* 0x00000004ff047e24 */ /* 0x000fe4000f8e00ff */
[----:B------:R-:W-:Y:S01]  /*1b140*/  IMAD.MOV R0, RZ, RZ, -R6 ;  /* 0x000000ffff007224 */ /* 0x000fe200078e0a06 */
[----:B------:R-:W-:-:S03]  /*1b150*/  UIADD3 UR6, UR5, UR6, URZ ;  /* 0x0000000605067290 */ /* 0x000fc6000fffe03f */
[----:B------:R-:W-:Y:S02]  /*1b160*/  IMAD R0, R7, R0, R2 ;  /* 0x0000000007007224 */ /* 0x000fe400078e0202 */
[----:B------:R-:W-:Y:S01]  /*1b170*/  IMAD.MOV.U32 R2, RZ, RZ, R4 ;  /* 0x000000ffff027224 */ /* 0x000fe200078e0004 */
[----:B------:R-:W-:Y:S01]  /*1b180*/  SHF.R.S32.HI R4, RZ, 0x1f, R6 ;  /* 0x0000001fff047819 */ /* 0x000fe20000011406 */
[----:B------:R-:W-:Y:S01]  /*1b190*/  IMAD.U32 R5, RZ, RZ, UR5 ;  /* 0x00000005ff057e24 */ /* 0x000fe2000f8e00ff */
[----:B------:R-:W-:Y:S01]  /*1b1a0*/  ULDC.64 UR4, c[0x0][0x2d0] ;  /* 0x0000b40000047ab9 */ /* 0x000fe20000000a00 */
[----:B------:R-:W-:Y:S01]  /*1b1b0*/  IMAD.U32 R3, RZ, RZ, UR6 ;  /* 0x00000006ff037e24 */ /* 0x000fe2000f8e00ff */
[----:B------:R-:W-:Y:S01]  /*1b1c0*/  ULDC UR6, c[0x0][0x2b8] ;  /* 0x0000ae0000067ab9 */ /* 0x000fe20000000800 */
[----:B------:R-:W-:Y:S02]  /*1b1d0*/  IMAD R4, R4, UR4, RZ ;  /* 0x0000000404047c24 */ /* 0x000fe4000f8e02ff */
[----:B------:R-:W-:-:S04]  /*1b1e0*/  IMAD.WIDE.U32 R2, R6, UR4, R2 ;  /* 0x0000000406027c25 */ /* 0x000fc8000f8e0002 */
[----:B------:R-:W-:Y:S01]  /*1b1f0*/  IMAD R4, R6, UR5, R4 ;  /* 0x0000000506047c24 */ /* 0x000fe2000f8e0204 */
[----:B------:R-:W-:-:S03]  /*1b200*/  ULDC.64 UR4, c[0x0][0x2c8] ;  /* 0x0000b20000047ab9 */ /* 0x000fc60000000a00 */
[----:B------:R-:W-:Y:S01]  /*1b210*/  IMAD.IADD R3, R3, 0x1, R4 ;  /* 0x0000000103037824 */ /* 0x000fe200078e0204 */
[----:B------:R-:W-:Y:S01]  /*1b220*/  SHF.R.S32.HI R4, RZ, 0x1f, R0 ;  /* 0x0000001fff047819 */ /* 0x000fe20000011400 */
[----:B--2---:R-:W-:Y:S02]  /*1b230*/  IMAD.SHL.U32 R19, R8, 0x10, RZ ;  /* 0x0000001008137824 */ /* 0x004fe400078e00ff */
[----:B------:R-:W-:-:S04]  /*1b240*/  IMAD.WIDE.U32 R2, R0, UR4, R2 ;  /* 0x0000000400027c25 */ /* 0x000fc8000f8e0002 */
[----:B------:R-:W-:Y:S01]  /*1b250*/  IMAD R4, R4, UR4, RZ ;  /* 0x0000000404047c24 */ /* 0x000fe2000f8e02ff */
[----:B------:R-:W-:-:S03]  /*1b260*/  LOP3.LUT R19, R19, 0x70, RZ, 0xc0, !PT ;  /* 0x0000007013137812 */ /* 0x000fc600078ec0ff */
[----:B------:R-:W-:Y:S01]  /*1b270*/  IMAD R4, R0, UR5, R4 ;  /* 0x0000000500047c24 */ /* 0x000fe2000f8e0204 */
[----:B------:R-:W-:Y:S02]  /*1b280*/  ULDC.64 UR4, c[0x0][0x280] ;  /* 0x0000a00000047ab9 */ /* 0x000fe40000000a00 */
[----:B------:R-:W-:Y:S01]  /*1b290*/  IADD3 R0, P1, R2, UR4, RZ ;  /* 0x0000000402007c10 */ /* 0x000fe2000ff3e0ff */
[----:B------:R-:W-:Y:S01]  /*1b2a0*/  UMOV UR4, 0xffffffff ;  /* 0xffffffff00047882 */ /* 0x000fe20000000000 */
[----:B------:R-:W-:Y:S02]  /*1b2b0*/  ISETP.GE.AND P0, PT, R19, UR6, PT ;  /* 0x0000000613007c0c */ /* 0x000fe4000bf06270 */
[----:B------:R-:W-:Y:S01]  /*1b2c0*/  IADD3.X R2, R3, UR5, R4, P1, !PT ;  /* 0x0000000503027c10 */ /* 0x000fe20008ffe404 */
[----:B----4-:R-:W-:Y:S10]  /*1b2d0*/  BRA.DIV UR4, `(.L_x_6679) ;  /* 0x0000002a04ec7947 */ /* 0x010ff4000b800000 */
[----:B------:R-:W0:Y:S01]  /*1b2e0*/  S2R R6, SR_TID.X ;  /* 0x0000000000067919 */ /* 0x000e220000002100 */
[----:B------:R-:W-:Y:S02]  /*1b2f0*/  ULDC UR4, c[0x0][0x288] ;  /* 0x0000a20000047ab9 */ /* 0x000fe40000000800 */
[----:B------:R-:W-:Y:S01]  /*1b300*/  IMAD R3, R7, UR4, RZ ;  /* 0x0000000407037c24 */ /* 0x000fe2000f8e02ff */
[----:B------:R-:W-:Y:S04]  /*1b310*/  SHFL.IDX PT, R8, R0, 0x1, 0x181f ;  /* 0x00381f0000087f89 */ /* 0x000fe800000e0000 */
[----:B------:R-:W-:Y:S01]  /*1b320*/  SHFL.IDX PT, R9, R2, 0x1, 0x181f ;  /* 0x00381f0002097f89 */ /* 0x000fe200000e0000 */
[----:B0-----:R-:W-:-:S04]  /*1b330*/  LOP3.LUT R6, R6, 0x7f, RZ, 0xc0, !PT ;  /* 0x0000007f06067812 */ /* 0x001fc800078ec0ff */
[----:B------:R-:W-:-:S05]  /*1b340*/  SHF.R.U32.HI R6, RZ, 0x3, R6 ;  /* 0x00000003ff067819 */ /* 0x000fca0000011606 */
[----:B------:R-:W-:Y:S02]  /*1b350*/  VIADD R4, R6, UR42 ;  /* 0x0000002a06047c36 */ /* 0x000fe40008000000 */
[----:B------:R-:W0:Y:S02]  /*1b360*/  SHFL.IDX PT, R6, R0, RZ, 0x181f ;  /* 0x00181fff00067589 */ /* 0x000e2400000e0000 */
[C---:B------:R-:W-:Y:S01]  /*1b370*/  VIADD R5, R4.reuse, 0x10 ;  /* 0x0000001004057836 */ /* 0x040fe20000000000 */
[----:B------:R-:W-:-:S04]  /*1b380*/  ISETP.GE.AND P3, PT, R4, R3, PT ;  /* 0x000000030400720c */ /* 0x000fc80003f66270 */
[----:B------:R-:W-:Y:S02]  /*1b390*/  ISETP.GE.AND P1, PT, R5, R3, PT ;  /* 0x000000030500720c */ /* 0x000fe40003f26270 */
[----:B------:R-:W1:Y:S07]  /*1b3a0*/  SHFL.IDX PT, R5, R2, RZ, 0x181f ;  /* 0x00181fff02057589 */ /* 0x000e6e00000e0000 */
[----:B0-----:R-:W-:-:S05]  /*1b3b0*/  @!P3 IADD3 R6, P2, R19, R6, RZ ;  /* 0x000000061306b210 */ /* 0x001fca0007f5e0ff */
[----:B-1----:R-:W-:-:S04]  /*1b3c0*/  @!P3 IMAD.X R5, RZ, RZ, R5, P2 ;  /* 0x000000ffff05b224 */ /* 0x002fc800010e0605 */
[----:B------:R-:W-:Y:S02]  /*1b3d0*/  @!P3 IMAD.MOV.U32 R7, RZ, RZ, R5 ;  /* 0x000000ffff07b224 */ /* 0x000fe400078e0005 */
[----:B------:R-:W-:-:S03]  /*1b3e0*/  VIADD R5, R4, 0x20 ;  /* 0x0000002004057836 */ /* 0x000fc60000000000 */
[----:B-----5:R0:W-:Y:S02]  /*1b3f0*/  @!P3 LDGSTS.E.BYPASS.LTC128B.128 [R10+0x1c400], desc[UR50][R6.64], !P0 ;  /* 0x1c400000060abfae */ /* 0x0201e4000c101d72 */
[----:B0-----:R-:W-:-:S05]  /*1b400*/  @!P1 IADD3 R6, P2, R19, R8, RZ ;  /* 0x0000000813069210 */ /* 0x001fca0007f5e0ff */
[----:B------:R-:W-:-:S05]  /*1b410*/  @!P1 IMAD.X R7, RZ, RZ, R9, P2 ;  /* 0x000000ffff079224 */ /* 0x000fca00010e0609 */
        /* <DEDUP_REMOVED lines=42> */
.L_x_6755:
        /* <DEDUP_REMOVED lines=10> */
.L_x_6680:
        /* <DEDUP_REMOVED lines=18> */
.L_x_6756:
[----:B------:R-:W-:Y:S05]  /*1b880*/  BSYNC B0 ;  /* 0x0000000000007941 */ /* 0x000fea0003800000 */
.L_x_6681:
[----:B------:R-:W-:-:S04]  /*1b890*/  UIADD3 UR4, UR41, -0x2, URZ ;  /* 0xfffffffe29047890 */ /* 0x000fc8000fffe03f */
[----:B------:R-:W-:-:S06]  /*1b8a0*/  UISETP.GE.AND UP0, UPT, UR4, UR40, UPT ;  /* 0x000000280400728c */ /* 0x000fcc000bf06270 */
[----:B------:R-:W-:-:S13]  /*1b8b0*/  PLOP3.LUT P0, PT, PT, PT, UP0, 0x80, 0x0 ;  /* 0x000000000000781c */ /* 0x000fda0003f0f008 */
[----:B------:R-:W-:Y:S05]  /*1b8c0*/  @!P0 BRA `(.L_x_6683) ;  /* 0x0000001000488947 */ /* 0x000fea0003800000 */
[----:B0-----:R0:W5:Y:S04]  /*1b8d0*/  LDL.LU R0, [R1+0x4] ;  /* 0x0000040001007983 */ /* 0x0011680000300800 */
[----:B------:R0:W5:Y:S01]  /*1b8e0*/  LDL.LU R6, [R1+0x8] ;  /* 0x0000080001067983 */ /* 0x0001620000300800 */
[----:B------:R-:W-:-:S07]  /*1b8f0*/  IMAD.U32 R19, RZ, RZ, UR4 ;  /* 0x00000004ff137e24 */ /* 0x000fce000f8e00ff */
.L_x_6703:
        /* <DEDUP_REMOVED lines=34> */
.L_x_6686:
        /* <DEDUP_REMOVED lines=8> */
.L_x_6757:
[----:B------:R-:W-:Y:S05]  /*1bba0*/  BSYNC B1 ;  /* 0x0000000000017941 */ /* 0x000fea0003800000 */
.L_x_6687:
        /* <DEDUP_REMOVED lines=9> */
.L_x_6690:
[----:B------:R-:W-:Y:S05]  /*1bc40*/  BSYNC B1 ;  /* 0x0000000000017941 */ /* 0x000fea0003800000 */
.L_x_6689:
[----:B------:R-:W3:Y:S01]  /*1bc50*/  LDL R2, [R1+0x4] ;  /* 0x0000040001027983 */ /* 0x000ee20000100800 */
[----:B-1----:R-:W-:Y:S01]  /*1bc60*/  IMAD.MOV.U32 R9, RZ, RZ, RZ ;  /* 0x000000ffff097224 */ /* 0x002fe200078e00ff */
        /* <DEDUP_REMOVED lines=9> */
[----:B------:R-:W-:-:S07]  /*1bd00*/  VIADD R8, R2, 0xe400 ;  /* 0x0000e40002087836 */ /* 0x000fce0000000000 */
.L_x_6691:
        /* <DEDUP_REMOVED lines=13> */
.L_x_6758:
[----:B------:R-:W-:Y:S05]  /*1bde0*/  BSYNC B1 ;  /* 0x0000000000017941 */ /* 0x000fea0003800000 */
.L_x_6692:
        /* <DEDUP_REMOVED lines=11> */
.L_x_6695:
[----:B------:R-:W-:Y:S05]  /*1bea0*/  BSYNC B1 ;  /* 0x0000000000017941 */ /* 0x000fea0003800000 */
.L_x_6694:
        /* <DEDUP_REMOVED lines=8> */
.L_x_6696:
        /* <DEDUP_REMOVED lines=10> */
.L_x_6685:
[----:B------:R-:W-:Y:S05]  /*1bfd0*/  BSYNC B0 ;  /* 0x0000000000007941 */ /* 0x000fea0003800000 */
.L_x_6684:
[----:B------:R-:W-:-:S06]  /*1bfe0*/  UISETP.NE.AND UP0, UPT, UR39, 0x3, UPT ;  /* 0x000000032700788c */ /* 0x000fcc000bf05270 */
[----:B------:R-:W-:-:S13]  /*1bff0*/  PLOP3.LUT P0, PT, PT, PT, UP0, 0x80, 0x0 ;  /* 0x000000000000781c */ /* 0x000fda0003f0f008 */
[----:B------:R-:W-:Y:S05]  /*1c000*/  @!P0 BRA `(.L_x_6697) ;  /* 0x0000000000048947 */ /* 0x000fea0003800000 */
[----:B------:R-:W-:Y:S01]  /*1c010*/  BPT.TRAP 0x1 ;  /* 0x000000040000795c */ /* 0x000fe20000300000 */
.L_x_6697:
        /* <DEDUP_REMOVED lines=8> */
.L_x_6759:
[----:B------:R-:W-:Y:S05]  /*1c0a0*/  BSYNC B0 ;  /* 0x0000000000007941 */ /* 0x000fea0003800000 */
.L_x_6698:
[----:B------:R-:W-:Y:S05]  /*1c0b0*/  @!P0 BRA `(.L_x_6700) ;  /* 0x0000000000048947 */ /* 0x000fea0003800000 */
[----:B------:R-:W-:Y:S01]  /*1c0c0*/  BPT.TRAP 0x1 ;  /* 0x000000040000795c */ /* 0x000fe20000300000 */
.L_x_6700:
[----:B------:R-:W-:Y:S01]  /*1c0d0*/  SHF.L.U32 R3, R6, 0x1f, RZ ;  /* 0x0000001f06037819 */ /* 0x000fe200000006ff */
[----:B--2---:R-:W-:-:S03]  /*1c0e0*/  IMAD R2, R0, 0x7000, RZ ;  /* 0x0000700000027824 */ /* 0x004fc600078e02ff */
[----:B------:R-:W2:Y:S02]  /*1c0f0*/  SYNCS.PHASECHK.TRANS64.TRYWAIT P1, [R20+URZ+0x2e860], R3 ;  /* 0x02e86003140075a7 */ /* 0x000ea4000802017f */
[----:B--2---:R-:W-:Y:S05]  /*1c100*/  @!P1 BRA `(.L_x_6701) ;  /* 0x0000002800249947 */ /* 0x004fea0003800000 */
.L_x_6760:
[----:B------:R-:W3:Y:S04]  /*1c110*/  LDL R12, [R1] ;  /* 0x00000000010c7983 */ /* 0x000ee80000100800 */
[----:B------:R-:W2:Y:S04]  /*1c120*/  LDL R15, [R1+0x1c] ;  /* 0x00001c00010f7983 */ /* 0x000ea80000100800 */
[----:B------:R-:W4:Y:S04]  /*1c130*/  LDL R14, [R1+0x18] ;  /* 0x00001800010e7983 */ /* 0x000f280000100800 */
[----:B------:R-:W4:Y:S01]  /*1c140*/  LDL R13, [R1+0x14] ;  /* 0x00001400010d7983 */ /* 0x000f220000100800 */
[----:B------:R-:W-:Y:S05]  /*1c150*/  WARPSYNC.ALL ;  /* 0x0000000000007948 */ /* 0x000fea0003800000 */
[----:B---3--:R-:W-:-:S05]  /*1c160*/  LOP3.LUT R0, R2, R12, RZ, 0xfc, !PT ;  /* 0x0000000c02007212 */ /* 0x008fca00078efcff */
[----:B------:R-:W-:-:S05]  /*1c170*/  IMAD.IADD R0, R18, 0x1, R0 ;  /* 0x0000000112007824 */ /* 0x000fca00078e0200 */
[----:B------:R-:W1:Y:S01]  /*1c180*/  LDSM.16.MT88.4 R4, [R0+0xe400] ;  /* 0x00e400000004783b */ /* 0x000e620000004200 */
[----:B--2---:R-:W-:Y:S02]  /*1c190*/  IADD3 R3, R18, R15, R2 ;  /* 0x0000000f12037210 */ /* 0x004fe40007ffe002 */
[C-C-:B-1----:R-:W-:Y:S02]  /*1c1a0*/  PRMT R8, R4.reuse, 0x6420, R5.reuse ;  /* 0x0000642004087816 */ /* 0x142fe40000000005 */
[----:B------:R-:W-:Y:S02]  /*1c1b0*/  PRMT R9, R4, 0x7531, R5 ;  /* 0x0000753104097816 */ /* 0x000fe40000000005 */
[C-C-:B------:R-:W-:Y:S02]  /*1c1c0*/  PRMT R10, R6.reuse, 0x6420, R7.reuse ;  /* 0x00006420060a7816 */ /* 0x140fe40000000007 */
[----:B------:R-:W-:Y:S02]  /*1c1d0*/  PRMT R11, R6, 0x7531, R7 ;  /* 0x00007531060b7816 */ /* 0x000fe40000000007 */
[----:B------:R-:W1:Y:S01]  /*1c1e0*/  LDSM.16.MT88.4 R4, [R3+0xe400] ;  /* 0x00e400000304783b */ /* 0x000e620000004200 */
[----:B----4-:R-:W-:-:S05]  /*1c1f0*/  IADD3 R0, R13, R2, R14 ;  /* 0x000000020d007210 */ /* 0x010fca0007ffe00e */
[----:B------:R1:W-:Y:S02]  /*1c200*/  STSM.16.M88.4 [R0], R8 ;  /* 0x0000000800007844 */ /* 0x0003e40000000200 */
[C-C-:B-1----:R-:W-:Y:S02]  /*1c210*/  PRMT R8, R4.reuse, 0x6420, R5.reuse ;  /* 0x0000642004087816 */ /* 0x142fe40000000005 */
[----:B------:R-:W-:Y:S02]  /*1c220*/  PRMT R9, R4, 0x7531, R5 ;  /* 0x0000753104097816 */ /* 0x000fe40000000005 */
[C-C-:B------:R-:W-:Y:S02]  /*1c230*/  PRMT R10, R6.reuse, 0x6420, R7.reuse ;  /* 0x00006420060a7816 */ /* 0x140fe40000000007 */
[----:B------:R-:W-:Y:S01]  /*1c240*/  PRMT R11, R6, 0x7531, R7 ;  /* 0x00007531060b7816 */ /* 0x000fe20000000007 */
[----:B------:R-:W-:-:S04]  /*1c250*/  VIADD R4, R2, 0x1000 ;  /* 0x0000100002047836 */ /* 0x000fc80000000000 */
[----:B------:R1:W-:Y:S02]  /*1c260*/  STSM.16.M88.4 [R0+0x800], R8 ;  /* 0x0008000800007844 */ /* 0x0003e40000000200 */
[----:B-1----:R-:W-:-:S05]  /*1c270*/  IMAD.MOV.U32 R11, RZ, RZ, R12 ;  /* 0x000000ffff0b7224 */ /* 0x002fca00078e000c */
[----:B------:R-:W-:-:S05]  /*1c280*/  LOP3.LUT R4, R4, R11, RZ, 0xfc, !PT ;  /* 0x0000000b04047212 */ /* 0x000fca00078efcff */
[----:B------:R-:W-:-:S06]  /*1c290*/  IMAD.IADD R4, R18, 0x1, R4 ;  /* 0x0000000112047824 */ /* 0x000fcc00078e0204 */
[----:B------:R-:W1:Y:S02]  /*1c2a0*/  LDSM.16.MT88.4 R4, [R4+0xe400] ;  /* 0x00e400000404783b */ /* 0x000e640000004200 */
[C-C-:B-1----:R-:W-:Y:S02]  /*1c2b0*/  PRMT R12, R4.reuse, 0x6420, R5.reuse ;  /* 0x00006420040c7816 */ /* 0x142fe40000000005 */
[----:B------:R-:W-:Y:S02]  /*1c2c0*/  PRMT R13, R4, 0x7531, R5 ;  /* 0x00007531040d7816 */ /* 0x000fe40000000005 */
[C-C-:B------:R-:W-:Y:S02]  /*1c2d0*/  PRMT R14, R6.reuse, 0x6420, R7.reuse ;  /* 0x00006420060e7816 */ /* 0x140fe40000000007 */
[----:B------:R-:W-:Y:S02]  /*1c2e0*/  PRMT R15, R6, 0x7531, R7 ;  /* 0x00007531060f7816 */ /* 0x000fe40000000007 */
[----:B------:R-:W1:Y:S04]  /*1c2f0*/  LDSM.16.MT88.4 R4, [R3+0xf400] ;  /* 0x00f400000304783b */ /* 0x000e680000004200 */
[----:B------:R2:W-:Y:S02]  /*1c300*/  STSM.16.M88.4 [R0+0x1000], R12 ;  /* 0x0010000c00007844 */ /* 0x0005e40000000200 */
[----:B--2---:R-:W-:Y:S01]  /*1c310*/  IMAD.MOV.U32 R15, RZ, RZ, R11 ;  /* 0x000000ffff0f7224 */ /* 0x004fe200078e000b */
[----:B-1----:R-:W-:-:S02]  /*1c320*/  PRMT R8, R4, 0x6420, R5 ;  /* 0x0000642004087816 */ /* 0x002fc40000000005 */
        /* <DEDUP_REMOVED lines=59> */
[----:B------:R-:W1:Y:S01]  /*1c6e0*/  LDSM.16.MT88.4 R4, [R4+0xe400] ;  /* 0x00e400000404783b */ /* 0x000e620000004200 */
[----:B------:R-:W-:Y:S01]  /*1c6f0*/  VIADD R2, R2, 0x6000 ;  /* 0x0000600002027836 */ /* 0x000fe20000000000 */
[C-C-:B-1----:R-:W-:Y:S02]  /*1c700*/  PRMT R12, R4.reuse, 0x6420, R5.reuse ;  /* 0x00006420040c7816 */ /* 0x142fe40000000005 */
[----:B------:R-:W-:Y:S02]  /*1c710*/  PRMT R13, R4, 0x7531, R5 ;  /* 0x00007531040d7816 */ /* 0x000fe40000000005 */
[C-C-:B------:R-:W-:Y:S02]  /*1c720*/  PRMT R14, R6.reuse, 0x6420, R7.reuse ;  /* 0x00006420060e7816 */ /* 0x140fe40000000007 */
[----:B------:R-:W-:Y:S02]  /*1c730*/  PRMT R15, R6, 0x7531, R7 ;  /* 0x00007531060f7816 */ /* 0x000fe40000000007 */
[----:B------:R-:W1:Y:S04]  /*1c740*/  LDSM.16.MT88.4 R4, [R3+0x13400] ;  /* 0x013400000304783b */ /* 0x000e680000004200 */
[----:B------:R2:W-:Y:S02]  /*1c750*/  STSM.16.M88.4 [R0+0x5000], R12 ;  /* 0x0050000c00007844 */ /* 0x0005e40000000200 */
[----:B--2---:R-:W-:-:S05]  /*1c760*/  IMAD.MOV.U32 R15, RZ, RZ, R11 ;  /* 0x000000ffff0f7224 */ /* 0x004fca00078e000b */
        /* <DEDUP_REMOVED lines=27> */
.L_x_6702:
[----:B--2---:R-:W2:Y:S01]  /*1c920*/  S2R R0, SR_TID.X ;  /* 0x0000000000007919 */ /* 0x004ea20000002100 */
[----:B-1----:R1:W-:Y:S01]  /*1c930*/  SYNCS.ARRIVE.TRANS64.A1T0 RZ, [R20+URZ+0x2e850], RZ ;  /* 0x02e850ff14ff79a7 */ /* 0x0023e2000810003f */
[----:B------:R3:W5:Y:S01]  /*1c940*/  LDL R6, [R1+0x8] ;  /* 0x0000080001067983 */ /* 0x0007620000100800 */
[----:B--2---:R-:W-:Y:S01]  /*1c950*/  LOP3.LUT R0, R0, 0x7f, RZ, 0xc0, !PT ;  /* 0x0000007f00007812 */ /* 0x004fe200078ec0ff */
[----:B------:R-:W-:Y:S03]  /*1c960*/  BAR.SYNC.DEFER_BLOCKING 0x2, 0x80 ;  /* 0x0082000000007b1d */ /* 0x000fe60000010000 */
[----:B------:R-:W-:-:S03]  /*1c970*/  ISETP.NE.AND P0, PT, R0, RZ, PT ;  /* 0x000000ff0000720c */ /* 0x000fc60003f05270 */
[----:B------:R3:W5:Y:S10]  /*1c980*/  LDL R0, [R1+0x4] ;  /* 0x0000040001007983 */ /* 0x0007740000100800 */
[----:B-1----:R-:W-:-:S05]  /*1c990*/  @!P0 VIADD R20, R20, 0x2e880 ;  /* 0x0002e88014148836 */ /* 0x002fca0000000000 */
[----:B------:R-:W-:-:S04]  /*1c9a0*/  @!P0 PRMT R20, RZ, 0x654, R20 ;  /* 0x00000654ff148816 */ /* 0x000fc80000000014 */
[----:B------:R3:W-:Y:S01]  /*1c9b0*/  @!P0 SYNCS.ARRIVE.TRANS64.RED.A1T0 RZ, [R20+URZ], RZ ;  /* 0x000000ff14ff89a7 */ /* 0x0007e2000810043f */
[C---:B------:R-:W-:Y:S01]  /*1c9c0*/  ISETP.GT.AND P0, PT, R19.reuse, UR40, PT ;  /* 0x0000002813007c0c */ /* 0x040fe2000bf04270 */
[----:B------:R-:W-:-:S12]  /*1c9d0*/  VIADD R19, R19, 0xffffffff ;  /* 0xffffffff13137836 */ /* 0x000fd80000000000 */
[----:B---3--:R-:W-:Y:S05]  /*1c9e0*/  @P0 BRA `(.L_x_6703) ;  /* 0xffffffec00c40947 */ /* 0x008fea000383ffff */
.L_x_6683:
        /* <DEDUP_REMOVED lines=18> */
.L_x_6705:
[----:B------:R-:W-:Y:S05]  /*1cb10*/  BSYNC B0 ;  /* 0x0000000000007941 */ /* 0x000fea0003800000 */
.L_x_6704:
[----:B------:R-:W-:-:S06]  /*1cb20*/  UISETP.NE.AND UP0, UPT, UR39, 0x3, UPT ;  /* 0x000000032700788c */ /* 0x000fcc000bf05270 */
[----:B------:R-:W-:-:S13]  /*1cb30*/  PLOP3.LUT P1, PT, PT, PT, UP0, 0x80, 0x0 ;  /* 0x000000000000781c */ /* 0x000fda0003f2f008 */
[----:B------:R-:W-:Y:S05]  /*1cb40*/  @!P1 BRA `(.L_x_6706) ;  /* 0x0000000000049947 */ /* 0x000fea0003800000 */
[----:B------:R-:W-:Y:S01]  /*1cb50*/  BPT.TRAP 0x1 ;  /* 0x000000040000795c */ /* 0x000fe20000300000 */
.L_x_6706:
[----:B------:R-:W2:Y:S04]  /*1cb60*/  LDL R3, [R1+0x8] ;  /* 0x0000080001037983 */ /* 0x000ea80000100800 */
[----:B------:R-:W3:Y:S01]  /*1cb70*/  LDL R2, [R1+0x4] ;  /* 0x0000040001027983 */ /* 0x000ee20000100800 */
        /* <DEDUP_REMOVED lines=8> */
.L_x_6761:
[----:B------:R-:W-:Y:S05]  /*1cc00*/  BSYNC B0 ;  /* 0x0000000000007941 */ /* 0x000fea0003800000 */
.L_x_6707:
[----:B------:R-:W-:Y:S05]  /*1cc10*/  @!P2 BRA `(.L_x_6709) ;  /* 0x000000000004a947 */ /* 0x000fea0003800000 */
[----:B------:R-:W-:Y:S01]  /*1cc20*/  BPT.TRAP 0x1 ;  /* 0x000000040000795c */ /* 0x000fe20000300000 */
.L_x_6709:
[----:B0-----:R-:W2:Y:S02]  /*1cc30*/  LDL R0, [R1+0x8] ;  /* 0x0000080001007983 */ /* 0x001ea40000100800 */
[----:B--2---:R-:W-:-:S04]  /*1cc40*/  SHF.L.U32 R0, R0, 0x1f, RZ ;  /* 0x0000001f00007819 */ /* 0x004fc800000006ff */
[----:B------:R-:W0:Y:S02]  /*1cc50*/  SYNCS.PHASECHK.TRANS64.TRYWAIT P1, [R17+URZ+0x2e860], R0 ;  /* 0x02e86000110075a7 */ /* 0x000e24000802017f */
[----:B0-----:R-:W-:Y:S05]  /*1cc60*/  @!P1 BRA `(.L_x_6710) ;  /* 0x0000001c00749947 */ /* 0x001fea0003800000 */
.L_x_6762:
[----:B------:R-:W0:Y:S04]  /*1cc70*/  LDL R19, [R1+0x4] ;  /* 0x0000040001137983 */ /* 0x000e280000100800 */
[----:B------:R-:W2:Y:S04]  /*1cc80*/  LDL R2, [R1] ;  /* 0x0000000001027983 */ /* 0x000ea80000100800 */
[----:B------:R-:W3:Y:S01]  /*1cc90*/  LDL R12, [R1+0x18] ;  /* 0x00001800010c7983 */ /* 0x000ee20000100800 */
[----:B------:R-:W1:Y:S01]  /*1cca0*/  S2R R9, SR_TID.X ;  /* 0x0000000000097919 */ /* 0x000e620000002100 */
[----:B------:R-:W-:Y:S05]  /*1ccb0*/  WARPSYNC.ALL ;  /* 0x0000000000007948 */ /* 0x000fea0003800000 */
[----:B------:R-:W-:Y:S01]  /*1ccc0*/  IMAD.MOV.U32 R13, RZ, RZ, 0x40 ;  /* 0x00000040ff0d7424 */ /* 0x000fe200078e00ff */
[----:B-1----:R-:W-:-:S04]  /*1ccd0*/  LOP3.LUT P1, RZ, R9, 0x4, RZ, 0xc0, !PT ;  /* 0x0000000409ff7812 */ /* 0x002fc8000782c0ff */
[----:B------:R-:W-:Y:S01]  /*1cce0*/  SEL R13, R13, 0xffffffc0, !P1 ;  /* 0xffffffc00d0d7807 */ /* 0x000fe20004800000 */
[----:B0-----:R-:W-:-:S05]  /*1ccf0*/  IMAD R0, R19, 0x7000, RZ ;  /* 0x0000700013007824 */ /* 0x001fca00078e02ff */
[----:B--2---:R-:W-:-:S05]  /*1cd00*/  LOP3.LUT R3, R0, R2, RZ, 0xfc, !PT ;  /* 0x0000000200037212 */ /* 0x004fca00078efcff */
[----:B------:R-:W-:-:S05]  /*1cd10*/  IMAD.IADD R2, R18, 0x1, R3 ;  /* 0x0000000112027824 */ /* 0x000fca00078e0203 */
[----:B------:R-:W0:Y:S01]  /*1cd20*/  LDSM.16.MT88.4 R4, [R2+0xe400] ;  /* 0x00e400000204783b */ /* 0x000e220000004200 */
[----:B------:R-:W-:Y:S01]  /*1cd30*/  IMAD.IADD R3, R13, 0x1, R2 ;  /* 0x000000010d037824 */ /* 0x000fe200078e0202 */
[----:B---3--:R-:W-:Y:S02]  /*1cd40*/  IADD3 R0, R18, R0, R12 ;  /* 0x0000000012007210 */ /* 0x008fe40007ffe00c */
[C-C-:B0-----:R-:W-:Y:S02]  /*1cd50*/  PRMT R8, R4.reuse, 0x6420, R5.reuse ;  /* 0x0000642004087816 */ /* 0x141fe40000000005 */
        /* <DEDUP_REMOVED lines=90> */
.L_x_6711:
        /* <DEDUP_REMOVED lines=13> */
.L_x_6660:
[----:B------:R-:W-:Y:S05]  /*1d3d0*/  BSYNC B7 ;  /* 0x0000000000077941 */ /* 0x000fea0003800000 */
.L_x_6658:
        /* <DEDUP_REMOVED lines=12> */
.L_x_6712:
        /* <DEDUP_REMOVED lines=8> */
.L_x_6713:
[----:B01----:R-:W3:Y:S01]  /*1d520*/  LDL R0, [R1+0x20] ;  /* 0x0000200001007983 */ /* 0x003ee20000100800 */
[----:B------:R-:W-:Y:S02]  /*1d530*/  ULDC UR4, c[0x0][0xc38] ;  /* 0x00030e0000047ab9 */ /* 0x000fe40000000800 */
[----:B---3--:R-:W-:-:S13]  /*1d540*/  ISETP.GE.AND P0, PT, R0, UR4, PT ;  /* 0x0000000400007c0c */ /* 0x008fda000bf06270 */
[----:B------:R-:W-:Y:S05]  /*1d550*/  @!P0 BRA `(.L_x_6714) ;  /* 0xffffffc000a88947 */ /* 0x000fea000383ffff */
.L_x_6649:
        /* <DEDUP_REMOVED lines=12> */
.L_x_6763:
[----:B------:R-:W-:Y:S05]  /*1d620*/  BSYNC B0 ;  /* 0x0000000000007941 */ /* 0x000fea0003800000 */
.L_x_6715:
[----:B------:R-:W-:-:S03]  /*1d630*/  UMOV UR4, 0xffffffff ;  /* 0xffffffff00047882 */ /* 0x000fc60000000000 */
[----:B------:R-:W-:Y:S05]  /*1d640*/  BRA.DIV UR4, `(.L_x_6717) ;  /* 0x0000001604247947 */ /* 0x000fea000b800000 */
[----:B------:R-:W1:Y:S02]  /*1d650*/  S2R R2, SR_TID.X ;  /* 0x0000000000027919 */ /* 0x000e640000002100 */
[----:B-1----:R-:W-:-:S04]  /*1d660*/  SHF.R.U32.HI R2, RZ, 0x5, R2 ;  /* 0x00000005ff027819 */ /* 0x002fc80000011602 */
[----:B------:R-:W-:-:S05]  /*1d670*/  LOP3.LUT R2, R2, 0x3, RZ, 0xc0, !PT ;  /* 0x0000000302027812 */ /* 0x000fca00078ec0ff */
[----:B------:R1:W2:Y:S02]  /*1d680*/  SHFL.IDX PT, R14, R2, RZ, 0x1f ;  /* 0x00001fff020e7589 */ /* 0x0002a400000e0000 */
.L_x_6766:
[----:B--2---:R-:W-:Y:S01]  /*1d690*/  ISETP.NE.AND P0, PT, R14, RZ, PT ;  /* 0x000000ff0e00720c */ /* 0x004fe20003f05270 */
[----:B------:R-:W-:-:S12]  /*1d6a0*/  BSSY B0, `(.L_x_6718) ;  /* 0x000002e000007945 */ /* 0x000fd80003800000 */
[----:B------:R-:W-:Y:S05]  /*1d6b0*/  @P0 BRA `(.L_x_6719) ;  /* 0x0000000000b00947 */ /* 0x000fea0003800000 */
[----:B------:R-:W-:-:S03]  /*1d6c0*/  UMOV UR4, 0xffffffff ;  /* 0xffffffff00047882 */ /* 0x000fc60000000000 */
[----:B------:R-:W-:Y:S05]  /*1d6d0*/  BRA.DIV UR4, `(.L_x_6720) ;  /* 0x0000001604347947 */ /* 0x000fea000b800000 */
[----:B------:R-:W-:-:S13]  /*1d6e0*/  ELECT P6, URZ, PT ;  /* 0x00000000003f782f */ /* 0x000fda00038c0000 */
.L_x_6769:
[----:B------:R-:W-:Y:S05]  /*1d6f0*/  @!P6 BRA `(.L_x_6719) ;  /* 0x0000000000a0e947 */ /* 0x000fea0003800000 */
[----:B------:R-:W-:-:S06]  /*1d700*/  ULOP3.LUT UR4, UR38, 0x2, URZ, 0xfc, !UPT ;  /* 0x0000000226047892 */ /* 0x000fcc000f8efc3f */
[----:B-1----:R-:W-:-:S05]  /*1d710*/  IMAD.U32 R2, RZ, RZ, UR4 ;  /* 0x00000004ff027e24 */ /* 0x002fca000f8e00ff */
[----:B------:R-:W-:-:S13]  /*1d720*/  ISETP.NE.AND P0, PT, R2, 0x3, PT ;  /* 0x000000030200780c */ /* 0x000fda0003f05270 */
[----:B------:R-:W-:Y:S05]  /*1d730*/  @!P0 BRA `(.L_x_6721) ;  /* 0x0000000000048947 */ /* 0x000fea0003800000 */
[----:B------:R-:W-:Y:S01]  /*1d740*/  BPT.TRAP 0x1 ;  /* 0x000000040000795c */ /* 0x000fe20000300000 */
.L_x_6721:
        /* <DEDUP_REMOVED lines=14> */
.L_x_6770:
[----:B------:R-:W1:Y:S02]  /*1d830*/  SYNCS.PHASECHK.TRANS64.TRYWAIT P1, [R7+URZ], R2 ;  /* 0x00000002070075a7 */ /* 0x000e64000802017f */
[----:B-1----:R-:W-:Y:S05]  /*1d840*/  @!P1 BRA `(.L_x_6723) ;  /* 0x00000014000c9947 */ /* 0x002fea0003800000 */
.L_x_6771:
[----:B------:R-:W-:Y:S05]  /*1d850*/  @!P0 BRA `(.L_x_6724) ;  /* 0x0000000000048947 */ /* 0x000fea0003800000 */
[----:B------:R-:W-:Y:S01]  /*1d860*/  BPT.TRAP 0x1 ;  /* 0x000000040000795c */ /* 0x000fe20000300000 */
.L_x_6724:
[----:B------:R-:W2:Y:S02]  /*1d870*/  LDL.LU R4, [R1+0x4] ;  /* 0x0000040001047983 */ /* 0x000ea40000300800 */
[----:B--2---:R-:W-:-:S04]  /*1d880*/  IMAD R4, R4, 0x8, R0 ;  /* 0x0000000804047824 */ /* 0x004fc800078e0200 */
[----:B------:R-:W2:Y:S02]  /*1d890*/  SYNCS.PHASECHK.TRANS64.TRYWAIT P1, [R4+URZ+0x2e860], R5 ;  /* 0x02e86005040075a7 */ /* 0x000ea4000802017f */
[----:B--2---:R-:W-:Y:S05]  /*1d8a0*/  @!P1 BRA `(.L_x_6725) ;  /* 0x0000001400089947 */ /* 0x004fea0003800000 */
.L_x_6772:
[----:B------:R-:W-:Y:S05]  /*1d8b0*/  @!P0 BRA `(.L_x_6726) ;  /* 0x0000000000048947 */ /* 0x000fea0003800000 */
[----:B------:R-:W-:Y:S01]  /*1d8c0*/  BPT.TRAP 0x1 ;  /* 0x000000040000795c */ /* 0x000fe20000300000 */
.L_x_6726:
[----:B------:R-:W-:-:S04]  /*1d8d0*/  IMAD R3, R3, 0x8, R0 ;  /* 0x0000000803037824 */ /* 0x000fc800078e0200 */
[----:B------:R-:W3:Y:S02]  /*1d8e0*/  SYNCS.PHASECHK.TRANS64.TRYWAIT P1, [R3+URZ+0x2e860], R2 ;  /* 0x02e86002030075a7 */ /* 0x000ee4000802017f */
[----:B---3--:R-:W-:Y:S05]  /*1d8f0*/  @!P1 BRA `(.L_x_6727) ;  /* 0x0000001400089947 */ /* 0x008fea0003800000 */
.L_x_6773:
[----:B------:R-:W-:Y:S05]  /*1d900*/  @!P0 BRA `(.L_x_6728) ;  /* 0x0000000000048947 */ /* 0x000fea0003800000 */
[----:B------:R-:W-:Y:S01]  /*1d910*/  BPT.TRAP 0x1 ;  /* 0x000000040000795c */ /* 0x000fe20000300000 */
.L_x_6728:
[----:B------:R-:W4:Y:S02]  /*1d920*/  SYNCS.PHASECHK.TRANS64.TRYWAIT P0, [R4+URZ+0x2e880], R5 ;  /* 0x02e88005040075a7 */ /* 0x000f24000800017f */
[----:B----4-:R-:W-:Y:S05]  /*1d930*/  @!P0 BRA `(.L_x_6729) ;  /* 0x00000014000c8947 */ /* 0x010fea0003800000 */
.L_x_6730:
[----:B------:R0:W0:Y:S02]  /*1d940*/  SYNCS.PHASECHK.TRANS64.TRYWAIT P0, [R3+URZ+0x2e880], R2 ;  /* 0x02e88002030075a7 */ /* 0x000024000800017f */
[----:B0-----:R-:W-:Y:S05]  /*1d950*/  @!P0 NANOSLEEP.SYNCS 0x989680 ;  /* 0x009896800000895d */ /* 0x001fea0003900000 */
[----:B------:R-:W0:Y:S02]  /*1d960*/  @!P0 SYNCS.PHASECHK.TRANS64 P0, [R3+URZ+0x2e880], R2 ;  /* 0x02e88002030085a7 */ /* 0x000e24000800007f */
[----:B0-----:R-:W-:Y:S05]  /*1d970*/  @!P0 BRA `(.L_x_6730) ;  /* 0xfffffffc00f08947 */ /* 0x001fea000383ffff */
.L_x_6719:
[----:B------:R-:W-:Y:S05]  /*1d980*/  BSYNC B0 ;  /* 0x0000000000007941 */ /* 0x000fea0003800000 */
.L_x_6718:
[----:B------:R-:W-:Y:S05]  /*1d990*/  EXIT ;  /* 0x000000000000794d */ /* 0x000fea0003800000 */
.L_x_6558:
[----:B0-----:R-:W-:-:S04]  /*1d9a0*/  IMAD.U32 R3, RZ, RZ, UR41 ;  /* 0x00000029ff037e24 */ /* 0x001fc8000f8e00ff */
[----:B------:R0:W1:Y:S03]  /*1d9b0*/  SYNCS.PHASECHK.TRANS64.TRYWAIT P1, [R3+URZ+0x2e800], R0 ;  /* 0x02e80000030075a7 */ /* 0x000066000802017f */
[----:B-1----:R-:W-:Y:S05]  /*1d9c0*/  @!P1 NANOSLEEP.SYNCS 0x989680 ;  /* 0x009896800000995d */ /* 0x002fea0003900000 */
[----:B------:R-:W1:Y:S02]  /*1d9d0*/  @!P1 SYNCS.PHASECHK.TRANS64 P1, [R3+URZ+0x2e800], R0 ;  /* 0x02e80000030095a7 */ /* 0x000e64000802007f */
[----:B-1----:R-:W-:Y:S05]  /*1d9e0*/  @!P1 BRA `(.L_x_6558) ;  /* 0xfffffffc00ec9947 */ /* 0x002fea000383ffff */
[----:B------:R-:W-:Y:S05]  /*1d9f0*/  BRA `(.L_x_6731) ;  /* 0xfffffe4000cc7947 */ /* 0x000fea000383ffff */
.L_x_6562:
[----:B-1----:R1:W2:Y:S02]  /*1da00*/  SYNCS.PHASECHK.TRANS64.TRYWAIT P1, [R5+URZ+0x2e830], R0 ;  /* 0x02e83000050075a7 */ /* 0x0022a4000802017f */
[----:B--2---:R-:W-:Y:S05]  /*1da10*/  @!P1 NANOSLEEP.SYNCS 0x989680 ;  /* 0x009896800000995d */ /* 0x004fea0003900000 */
[----:B------:R-:W2:Y:S02]  /*1da20*/  @!P1 SYNCS.PHASECHK.TRANS64 P1, [R5+URZ+0x2e830], R0 ;  /* 0x02e83000050095a7 */ /* 0x000ea4000802007f */
[----:B--2---:R-:W-:Y:S05]  /*1da30*/  @!P1 BRA `(.L_x_6562) ;  /* 0xfffffffc00f09947 */ /* 0x004fea000383ffff */
[----:B------:R-:W-:Y:S05]  /*1da40*/  BRA `(.L_x_6561) ;  /* 0xfffffe4000e87947 */ /* 0x000fea000383ffff */
.L_x_6578:
[----:B-1----:R-:W-:-:S04]  /*1da50*/  IMAD.U32 R9, RZ, RZ, UR6 ;  /* 0x00000006ff097e24 */ /* 0x002fc8000f8e00ff */
[----:B------:R1:W2:Y:S03]  /*1da60*/  SYNCS.PHASECHK.TRANS64.TRYWAIT P1, [R9+URZ+0x2e830], R8 ;  /* 0x02e83008090075a7 */ /* 0x0002a6000802017f */
[----:B--2---:R-:W-:Y:S05]  /*1da70*/  @!P1 NANOSLEEP.SYNCS 0x989680 ;  /* 0x009896800000995d */ /* 0x004fea0003900000 */
[----:B------:R-:W2:Y:S02]  /*1da80*/  @!P1 SYNCS.PHASECHK.TRANS64 P1, [R9+URZ+0x2e830], R8 ;  /* 0x02e83008090095a7 */ /* 0x000ea4000802007f */
[----:B--2---:R-:W-:Y:S05]  /*1da90*/  @!P1 BRA `(.L_x_6578) ;  /* 0xfffffffc00ec9947 */ /* 0x004fea000383ffff */
[----:B------:R-:W-:Y:S05]  /*1daa0*/  BRA `(.L_x_6575) ;  /* 0xfffffe9800307947 */ /* 0x000fea000383ffff */
.L_x_6582:
[----:B-1----:R-:W-:-:S04]  /*1dab0*/  IMAD.U32 R9, RZ, RZ, UR6 ;  /* 0x00000006ff097e24 */ /* 0x002fc8000f8e00ff */
[----:B------:R1:W2:Y:S03]  /*1dac0*/  SYNCS.PHASECHK.TRANS64.TRYWAIT P1, [R9+URZ+0x2e850], R8 ;  /* 0x02e85008090075a7 */ /* 0x0002a6000802017f */
[----:B--2---:R-:W-:Y:S05]  /*1dad0*/  @!P1 NANOSLEEP.SYNCS 0x989680 ;  /* 0x009896800000995d */ /* 0x004fea0003900000 */
[----:B------:R-:W2:Y:S02]  /*1dae0*/  @!P1 SYNCS.PHASECHK.TRANS64 P1, [R9+URZ+0x2e850], R8 ;  /* 0x02e85008090095a7 */ /* 0x000ea4000802007f */
[----:B--2---:R-:W-:Y:S05]  /*1daf0*/  @!P1 BRA `(.L_x_6582) ;  /* 0xfffffffc00ec9947 */ /* 0x004fea000383ffff */
[----:B------:R-:W-:Y:S05]  /*1db00*/  BRA `(.L_x_6579) ;  /* 0xfffffea400187947 */ /* 0x000fea000383ffff */
.L_x_6600:
[----:B-1----:R-:W-:-:S04]  /*1db10*/  IMAD.U32 R3, RZ, RZ, UR6 ;  /* 0x00000006ff037e24 */ /* 0x002fc8000f8e00ff */
[----:B------:R1:W2:Y:S03]  /*1db20*/  SYNCS.PHASECHK.TRANS64.TRYWAIT P1, [R3+URZ+0x2e830], R0 ;  /* 0x02e83000030075a7 */ /* 0x0002a6000802017f */
[----:B--2---:R-:W-:Y:S05]  /*1db30*/  @!P1 NANOSLEEP.SYNCS 0x989680 ;  /* 0x009896800000995d */ /* 0x004fea0003900000 */
[----:B------:R-:W2:Y:S02]  /*1db40*/  @!P1 SYNCS.PHASECHK.TRANS64 P1, [R3+URZ+0x2e830], R0 ;  /* 0x02e83000030095a7 */ /* 0x000ea4000802007f */
[----:B--2---:R-:W-:Y:S05]  /*1db50*/  @!P1 BRA `(.L_x_6600) ;  /* 0xfffffffc00ec9947 */ /* 0x004fea000383ffff */
[----:B------:R-:W-:Y:S05]  /*1db60*/  BRA `(.L_x_6597) ;  /* 0xfffffef400dc7947 */ /* 0x000fea000383ffff */
.L_x_6604:
[----:B-1----:R-:W-:-:S04]  /*1db70*/  IMAD.U32 R3, RZ, RZ, UR6 ;  /* 0x00000006ff037e24 */ /* 0x002fc8000f8e00ff */
[----:B------:R1:W2:Y:S03]  /*1db80*/  SYNCS.PHASECHK.TRANS64.TRYWAIT P1, [R3+URZ+0x2e850], R0 ;  /* 0x02e85000030075a7 */ /* 0x0002a6000802017f */
[----:B--2---:R-:W-:Y:S05]  /*1db90*/  @!P1 NANOSLEEP.SYNCS 0x989680 ;  /* 0x009896800000995d */ /* 0x004fea0003900000 */
[----:B------:R-:W2:Y:S02]  /*1dba0*/  @!P1 SYNCS.PHASECHK.TRANS64 P1, [R3+URZ+0x2e850], R0 ;  /* 0x02e85000030095a7 */ /* 0x000ea4000802007f */
[----:B--2---:R-:W-:Y:S05]  /*1dbb0*/  @!P1 BRA `(.L_x_6604) ;  /* 0xfffffffc00ec9947 */ /* 0x004fea000383ffff */
[----:B------:R-:W-:Y:S05]  /*1dbc0*/  BRA `(.L_x_6601) ;  /* 0xffffff0000d07947 */ /* 0x000fea000383ffff */
.L_x_6611:
[----:B-1----:R-:W-:-:S04]  /*1dbd0*/  IMAD.U32 R3, RZ, RZ, UR6 ;  /* 0x00000006ff037e24 */ /* 0x002fc8000f8e00ff */
[----:B------:R1:W2:Y:S03]  /*1dbe0*/  SYNCS.PHASECHK.TRANS64.TRYWAIT P1, [R3+URZ+0x2e830], R0 ;  /* 0x02e83000030075a7 */ /* 0x0002a6000802017f */
[----:B--2---:R-:W-:Y:S05]  /*1dbf0*/  @!P1 NANOSLEEP.SYNCS 0x989680 ;  /* 0x009896800000995d */ /* 0x004fea0003900000 */
[----:B------:R-:W2:Y:S02]  /*1dc00*/  @!P1 SYNCS.PHASECHK.TRANS64 P1, [R3+URZ+0x2e830], R0 ;  /* 0x02e83000030095a7 */ /* 0x000ea4000802007f */
[----:B--2---:R-:W-:Y:S05]  /*1dc10*/  @!P1 BRA `(.L_x_6611) ;  /* 0xfffffffc00ec9947 */ /* 0x004fea000383ffff */
[----:B------:R-:W-:Y:S05]  /*1dc20*/  BRA `(.L_x_6608) ;  /* 0xffffff2c00487947 */ /* 0x000fea000383ffff */
.L_x_6615:
[----:B-1----:R-:W-:-:S04]  /*1dc30*/  IMAD.U32 R3, RZ, RZ, UR6 ;  /* 0x00000006ff037e24 */ /* 0x002fc8000f8e00ff */
[----:B------:R1:W2:Y:S03]  /*1dc40*/  SYNCS.PHASECHK.TRANS64.TRYWAIT P1, [R3+URZ+0x2e850], R0 ;  /* 0x02e85000030075a7 */ /* 0x0002a6000802017f */
[----:B--2---:R-:W-:Y:S05]  /*1dc50*/  @!P1 NANOSLEEP.SYNCS 0x989680 ;  /* 0x009896800000995d */ /* 0x004fea0003900000 */
[----:B------:R-:W2:Y:S02]  /*1dc60*/  @!P1 SYNCS.PHASECHK.TRANS64 P1, [R3+URZ+0x2e850], R0 ;  /* 0x02e85000030095a7 */ /* 0x000ea4000802007f */
[----:B--2---:R-:W-:Y:S05]  /*1dc70*/  @!P1 BRA `(.L_x_6615) ;  /* 0xfffffffc00ec9947 */ /* 0x004fea000383ffff */
[----:B------:R-:W-:Y:S05]  /*1dc80*/  BRA `(.L_x_6612) ;  /* 0xffffff3800307947 */ /* 0x000fea000383ffff */
.L_x_6629:
[----:B-1----:R-:W-:-:S04]  /*1dc90*/  IMAD.U32 R7, RZ, RZ, UR4 ;  /* 0x00000004ff077e24 */ /* 0x002fc8000f8e00ff */
[----:B------:R1:W2:Y:S03]  /*1dca0*/  SYNCS.PHASECHK.TRANS64.TRYWAIT P1, [R7+URZ+0x2e850], R4 ;  /* 0x02e85004070075a7 */ /* 0x0002a6000802017f */
[----:B--2---:R-:W-:Y:S05]  /*1dcb0*/  @!P1 NANOSLEEP.SYNCS 0x989680 ;  /* 0x009896800000995d */ /* 0x004fea0003900000 */
[----:B------:R-:W2:Y:S02]  /*1dcc0*/  @!P1 SYNCS.PHASECHK.TRANS64 P1, [R7+URZ+0x2e850], R4 ;  /* 0x02e85004070095a7 */ /* 0x000ea4000802007f */
[----:B--2---:R-:W-:Y:S05]  /*1dcd0*/  @!P1 BRA `(.L_x_6629) ;  /* 0xfffffffc00ec9947 */ /* 0x004fea000383ffff */
[----:B------:R-:W-:Y:S05]  /*1dce0*/  BRA `(.L_x_6628) ;  /* 0xffffff8800107947 */ /* 0x000fea000383ffff */
.L_x_6669:
[----:B------:R-:W-:Y:S02]  /*1dcf0*/  IMAD.MOV.U32 R13, RZ, RZ, R19 ;  /* 0x000000ffff0d7224 */ /* 0x000fe400078e0013 */
[----:B------:R-:W-:Y:S02]  /*1dd00*/  IMAD.MOV.U32 R12, RZ, RZ, RZ ;  /* 0x000000ffff0c7224 */ /* 0x000fe400078e00ff */
[----:B------:R-:W-:Y:S02]  /*1dd10*/  IMAD.MOV.U32 R11, RZ, RZ, 0x1f ;  /* 0x0000001fff0b7424 */ /* 0x000fe400078e00ff */
[----:B------:R-:W-:-:S07]  /*1dd20*/  IMAD.MOV.U32 R15, RZ, RZ, -0x1 ;  /* 0xffffffffff0f7424 */ /* 0x000fce00078e00ff */
[----:B0-----:R-:W-:Y:S05]  /*1dd30*/  WARPSYNC.COLLECTIVE R15, `(.L_x_6732) ;  /* 0x000000000f087348 */ /* 0x001fea0003c00000 */
[----:B------:R1:W2:Y:S02]  /*1dd40*/  SHFL.IDX P6, R14, R13, R12, R11 ;  /* 0x0000000c0d0e7389 */ /* 0x0002a400000c000b */
[----:B012---:R-:W-:Y:S01]  /*1dd50*/  ENDCOLLECTIVE ;  /* 0x000000000000791b */ /* 0x007fe20003800000 */
.L_x_6732:
[----:B------:R-:W-:Y:S05]  /*1dd60*/  BRA `(.L_x_6733) ;  /* 0xffffffc800c87947 */ /* 0x000fea000383ffff */
.L_x_6671:
[----:B------:R-:W-:Y:S01]  /*1dd70*/  BSSY B0, `(.L_x_6734) ;  /* 0x0000006000007945 */ /* 0x000fe20003800000 */
[----:B------:R-:W-:-:S07]  /*1dd80*/  IMAD.MOV.U32 R15, RZ, RZ, -0x1 ;  /* 0xffffffffff0f7424 */ /* 0x000fce00078e00ff */
[----:B01----:R-:W-:Y:S05]  /*1dd90*/  WARPSYNC.COLLECTIVE R15, `(.L_x_6735) ;  /* 0x000000000f0c7348 */ /* 0x003fea0003c00000 */
[----:B------:R-:W-:Y:S02]  /*1dda0*/  ELECT P6, UR62, PT ;  /* 0x00000000003e782f */ /* 0x000fe400038c0000 */
[----:B------:R-:W-:Y:S01]  /*1ddb0*/  MOV R14, UR62 ;  /* 0x0000003e000e7c02 */ /* 0x000fe20008000f00 */
[----:B01----:R-:W-:Y:S10]  /*1ddc0*/  ENDCOLLECTIVE ;  /* 0x000000000000791b */ /* 0x003ff40003800000 */
.L_x_6735:
[----:B------:R-:W-:Y:S05]  /*1ddd0*/  BSYNC B0 ;  /* 0x0000000000007941 */ /* 0x000fea0003800000 */
.L_x_6734:
[----:B------:R-:W-:Y:S05]  /*1dde0*/  BRA `(.L_x_6736) ;  /* 0xffffffc800d07947 */ /* 0x000fea000383ffff */
.L_x_6673:
[----:B--2---:R2:W3:Y:S02]  /*1ddf0*/  SYNCS.PHASECHK.TRANS64.TRYWAIT P1, [R4+URZ+0x2e880], R3 ;  /* 0x02e88003040075a7 */ /* 0x0044e4000802017f */
[----:B---3--:R-:W-:Y:S05]  /*1de00*/  @!P1 NANOSLEEP.SYNCS 0x989680 ;  /* 0x009896800000995d */ /* 0x008fea0003900000 */
[----:B------:R-:W3:Y:S02]  /*1de10*/  @!P1 SYNCS.PHASECHK.TRANS64 P1, [R4+URZ+0x2e880], R3 ;  /* 0x02e88003040095a7 */ /* 0x000ee4000802007f */
[----:B---3--:R-:W-:Y:S05]  /*1de20*/  @!P1 BRA `(.L_x_6673) ;  /* 0xfffffffc00f09947 */ /* 0x008fea000383ffff */
[----:B------:R-:W-:Y:S05]  /*1de30*/  BRA `(.L_x_6737) ;  /* 0xffffffcc00307947 */ /* 0x000fea000383ffff */
.L_x_6675:
[----:B---3--:R3:W4:Y:S02]  /*1de40*/  SYNCS.PHASECHK.TRANS64.TRYWAIT P1, [R4+URZ+0x2e840], R3 ;  /* 0x02e84003040075a7 */ /* 0x008724000802017f */
[----:B----4-:R-:W-:Y:S05]  /*1de50*/  @!P1 NANOSLEEP.SYNCS 0x989680 ;  /* 0x009896800000995d */ /* 0x010fea0003900000 */
[----:B------:R-:W4:Y:S02]  /*1de60*/  @!P1 SYNCS.PHASECHK.TRANS64 P1, [R4+URZ+0x2e840], R3 ;  /* 0x02e84003040095a7 */ /* 0x000f24000802007f */
[----:B----4-:R-:W-:Y:S05]  /*1de70*/  @!P1 BRA `(.L_x_6675) ;  /* 0xfffffffc00f09947 */ /* 0x010fea000383ffff */
[----:B------:R-:W-:Y:S05]  /*1de80*/  BRA `(.L_x_6738) ;  /* 0xffffffcc00807947 */ /* 0x000fea000383ffff */
.L_x_6679:
[----:B------:R-:W-:Y:S01]  /*1de90*/  IMAD.MOV.U32 R13, RZ, RZ, R2 ;  /* 0x000000ffff0d7224 */ /* 0x000fe200078e0002 */
[----:B------:R-:W-:Y:S01]  /*1dea0*/  LOP3.LUT R8, R8, 0x7f, RZ, 0xc0, !PT ;  /* 0x0000007f08087812 */ /* 0x000fe200078ec0ff */
[----:B------:R-:W-:Y:S02]  /*1deb0*/  IMAD.MOV.U32 R12, RZ, RZ, RZ ;  /* 0x000000ffff0c7224 */ /* 0x000fe400078e00ff */
[----:B------:R-:W-:Y:S01]  /*1dec0*/  IMAD.MOV.U32 R11, RZ, RZ, 0x181f ;  /* 0x0000181fff0b7424 */ /* 0x000fe200078e00ff */
[----:B------:R-:W-:Y:S01]  /*1ded0*/  SHF.R.U32.HI R8, RZ, 0x3, R8 ;  /* 0x00000003ff087819 */ /* 0x000fe20000011608 */
[----:B------:R-:W-:-:S04]  /*1dee0*/  IMAD.MOV.U32 R15, RZ, RZ, -0x1 ;  /* 0xffffffffff0f7424 */ /* 0x000fc800078e00ff */
[----:B------:R-:W-:-:S07]  /*1def0*/  VIADD R4, R8, UR42 ;  /* 0x0000002a08047c36 */ /* 0x000fce0008000000 */
[----:B-----5:R-:W-:Y:S05]  /*1df00*/  WARPSYNC.COLLECTIVE R15, `(.L_x_6739) ;  /* 0x000000000f087348 */ /* 0x020fea0003c00000 */
[----:B------:R0:W1:Y:S02]  /*1df10*/  SHFL.IDX P6, R14, R13, R12, R11 ;  /* 0x0000000c0d0e7389 */ /* 0x00006400000c000b */
[----:B01---5:R-:W-:Y:S01]  /*1df20*/  ENDCOLLECTIVE ;  /* 0x000000000000791b */ /* 0x023fe20003800000 */
.L_x_6739:
[----:B------:R-:W-:Y:S02]  /*1df30*/  IMAD.MOV.U32 R13, RZ, RZ, R0 ;  /* 0x000000ffff0d7224 */ /* 0x000fe400078e0000 */
[----:B------:R-:W-:-:S07]  /*1df40*/  IMAD.MOV.U32 R5, RZ, RZ, R14 ;  /* 0x000000ffff057224 */ /* 0x000fce00078e000e */
[----:B------:R-:W-:Y:S05]  /*1df50*/  WARPSYNC.COLLECTIVE R15, `(.L_x_6740) ;  /* 0x000000000f087348 */ /* 0x000fea0003c00000 */
[----:B------:R0:W1:Y:S02]  /*1df60*/  SHFL.IDX P6, R14, R13, R12, R11 ;  /* 0x0000000c0d0e7389 */ /* 0x00006400000c000b */
[----:B01----:R-:W-:Y:S01]  /*1df70*/  ENDCOLLECTIVE ;  /* 0x000000000000791b */ /* 0x003fe20003800000 */
.L_x_6740:
        /* <DEDUP_REMOVED lines=9> */
.L_x_6741:
        /* <DEDUP_REMOVED lines=15> */
.L_x_6742:
[----:B------:R-:W-:Y:S02]  /*1e100*/  IMAD.MOV.U32 R13, RZ, RZ, R2 ;  /* 0x000000ffff0d7224 */ /* 0x000fe400078e0002 */
[----:B------:R-:W-:Y:S02]  /*1e110*/  IMAD.MOV.U32 R12, RZ, RZ, 0x2 ;  /* 0x00000002ff0c7424 */ /* 0x000fe400078e00ff */
[----:B------:R-:W-:-:S07]  /*1e120*/  IMAD.MOV.U32 R8, RZ, RZ, R14 ;  /* 0x000000ffff087224 */ /* 0x000fce00078e000e */
[----:B------:R-:W-:Y:S05]  /*1e130*/  WARPSYNC.COLLECTIVE R15, `(.L_x_6743) ;  /* 0x000000000f087348 */ /* 0x000fea0003c00000 */
[----:B------:R0:W1:Y:S02]  /*1e140*/  SHFL.IDX P6, R14, R13, R12, R11 ;  /* 0x0000000c0d0e7389 */ /* 0x00006400000c000b */
[----:B01----:R-:W-:Y:S01]  /*1e150*/  ENDCOLLECTIVE ;  /* 0x000000000000791b */ /* 0x003fe20003800000 */
.L_x_6743:
[----:B------:R-:W-:Y:S01]  /*1e160*/  @!P1 IADD3 R6, P2, R19, R8, RZ ;  /* 0x0000000813069210 */ /* 0x000fe20007f5e0ff */
[----:B------:R-:W-:-:S04]  /*1e170*/  VIADD R8, R4, 0x60 ;  /* 0x0000006004087836 */ /* 0x000fc80000000000 */
[----:B------:R-:W-:-:S05]  /*1e180*/  @!P1 IMAD.X R7, RZ, RZ, R9, P2 ;  /* 0x000000ffff079224 */ /* 0x000fca00010e0609 */
[----:B------:R-:W-:Y:S01]  /*1e190*/  @!PT LDS RZ, [RZ] ;  /* 0x00000000fffff984 */ /* 0x000fe20000000800 */
[----:B------:R-:W-:Y:S01]  /*1e1a0*/  @!PT LDS RZ, [RZ] ;  /* 0x00000000fffff984 */ /* 0x000fe20000000800 */
[----:B------:R-:W-:Y:S01]  /*1e1b0*/  @!PT LDS RZ, [RZ] ;  /* 0x00000000fffff984 */ /* 0x000fe20000000800 */
[----:B------:R0:W-:Y:S01]  /*1e1c0*/  @!P1 LDGSTS.E.BYPASS.LTC128B.128 [R10+0x1cc00], desc[UR50][R6.64], !P0 ;  /* 0x1cc00000060a9fae */ /* 0x0001e2000c101d72 */
[----:B------:R-:W-:Y:S01]  /*1e1d0*/  IMAD.MOV.U32 R13, RZ, RZ, R0 ;  /* 0x000000ffff0d7224 */ /* 0x000fe200078e0000 */
[----:B------:R-:W-:Y:S01]  /*1e1e0*/  ISETP.GE.AND P1, PT, R5, R3, PT ;  /* 0x000000030500720c */ /* 0x000fe20003f26270 */
[----:B------:R-:W-:-:S12]  /*1e1f0*/  IMAD.MOV.U32 R5, RZ, RZ, R14 ;  /* 0x000000ffff057224 */ /* 0x000fd800078e000e */
[----:B0-----:R-:W-:Y:S05]  /*1e200*/  WARPSYNC.COLLECTIVE R15, `(.L_x_6744) ;  /* 0x000000000f087348 */ /* 0x001fea0003c00000 */
[----:B------:R1:W2:Y:S02]  /*1e210*/  SHFL.IDX P6, R14, R13, R12, R11 ;  /* 0x0000000c0d0e7389 */ /* 0x0002a400000c000b */
[----:B012---:R-:W-:Y:S01]  /*1e220*/  ENDCOLLECTIVE ;  /* 0x000000000000791b */ /* 0x007fe20003800000 */
.L_x_6744:
[----:B------:R-:W-:Y:S02]  /*1e230*/  IMAD.MOV.U32 R13, RZ, RZ, R2 ;  /* 0x000000ffff0d7224 */ /* 0x000fe400078e0002 */
[----:B------:R-:W-:Y:S02]  /*1e240*/  IMAD.MOV.U32 R12, RZ, RZ, 0x3 ;  /* 0x00000003ff0c7424 */ /* 0x000fe400078e00ff */
[----:B------:R-:W-:-:S07]  /*1e250*/  IMAD.MOV.U32 R6, RZ, RZ, R14 ;  /* 0x000000ffff067224 */ /* 0x000fce00078e000e */
[----:B------:R-:W-:Y:S05]  /*1e260*/  WARPSYNC.COLLECTIVE R15, `(.L_x_6745) ;  /* 0x000000000f087348 */ /* 0x000fea0003c00000 */
[----:B------:R0:W1:Y:S02]  /*1e270*/  SHFL.IDX P6, R14, R13, R12, R11 ;  /* 0x0000000c0d0e7389 */ /* 0x00006400000c000b */
[----:B01----:R-:W-:Y:S01]  /*1e280*/  ENDCOLLECTIVE ;  /* 0x000000000000791b */ /* 0x003fe20003800000 */
.L_x_6745:
        /* <DEDUP_REMOVED lines=14> */
.L_x_6746:
[----:B------:R-:W-:Y:S02]  /*1e370*/  IMAD.MOV.U32 R13, RZ, RZ, R2 ;  /* 0x000000ffff0d7224 */ /* 0x000fe400078e0002 */
[----:B------:R-:W-:Y:S02]  /*1e380*/  IMAD.MOV.U32 R12, RZ, RZ, 0x4 ;  /* 0x00000004ff0c7424 */ /* 0x000fe400078e00ff */
[----:B------:R-:W-:-:S07]  /*1e390*/  IMAD.MOV.U32 R6, RZ, RZ, R14 ;  /* 0x000000ffff067224 */ /* 0x000fce00078e000e */
[----:B------:R-:W-:Y:S05]  /*1e3a0*/  WARPSYNC.COLLECTIVE R15, `(.L_x_6747) ;  /* 0x000000000f087348 */ /* 0x000fea0003c00000 */
[----:B------:R0:W1:Y:S02]  /*1e3b0*/  SHFL.IDX P6, R14, R13, R12, R11 ;  /* 0x0000000c0d0e7389 */ /* 0x00006400000c000b */
[----:B01----:R-:W-:Y:S01]  /*1e3c0*/  ENDCOLLECTIVE ;  /* 0x000000000000791b */ /* 0x003fe20003800000 */
.L_x_6747:
        /* <DEDUP_REMOVED lines=14> */
.L_x_6748:
[----:B------:R-:W-:Y:S02]  /*1e4b0*/  IMAD.MOV.U32 R13, RZ, RZ, R2 ;  /* 0x000000ffff0d7224 */ /* 0x000fe400078e0002 */
[----:B------:R-:W-:Y:S02]  /*1e4c0*/  IMAD.MOV.U32 R12, RZ, RZ, 0x5 ;  /* 0x00000005ff0c7424 */ /* 0x000fe400078e00ff */
[----:B------:R-:W-:-:S07]  /*1e4d0*/  IMAD.MOV.U32 R6, RZ, RZ, R14 ;  /* 0x000000ffff067224 */ /* 0x000fce00078e000e */
[----:B------:R-:W-:Y:S05]  /*1e4e0*/  WARPSYNC.COLLECTIVE R15, `(.L_x_6749) ;  /* 0x000000000f087348 */ /* 0x000fea0003c00000 */
[----:B------:R0:W1:Y:S02]  /*1e4f0*/  SHFL.IDX P6, R14, R13, R12, R11 ;  /* 0x0000000c0d0e7389 */ /* 0x00006400000c000b */
[----:B01----:R-:W-:Y:S01]  /*1e500*/  ENDCOLLECTIVE ;  /* 0x000000000000791b */ /* 0x003fe20003800000 */
.L_x_6749:
        /* <DEDUP_REMOVED lines=14> */
.L_x_6750:
[----:B------:R-:W-:Y:S02]  /*1e5f0*/  IMAD.MOV.U32 R13, RZ, RZ, R2 ;  /* 0x000000ffff0d7224 */ /* 0x000fe400078e0002 */
[----:B------:R-:W-:Y:S02]  /*1e600*/  IMAD.MOV.U32 R12, RZ, RZ, 0x6 ;  /* 0x00000006ff0c7424 */ /* 0x000fe400078e00ff */
[----:B------:R-:W-:-:S07]  /*1e610*/  IMAD.MOV.U32 R6, RZ, RZ, R14 ;  /* 0x000000ffff067224 */ /* 0x000fce00078e000e */
[----:B------:R-:W-:Y:S05]  /*1e620*/  WARPSYNC.COLLECTIVE R15, `(.L_x_6751) ;  /* 0x000000000f087348 */ /* 0x000fea0003c00000 */
[----:B------:R0:W1:Y:S02]  /*1e630*/  SHFL.IDX P6, R14, R13, R12, R11 ;  /* 0x0000000c0d0e7389 */ /* 0x00006400000c000b */
[----:B01----:R-:W-:Y:S01]  /*1e640*/  ENDCOLLECTIVE ;  /* 0x000000000000791b */ /* 0x003fe20003800000 */
.L_x_6751:
        /* <DEDUP_REMOVED lines=13> */
.L_x_6752:
[----:B------:R-:W-:Y:S02]  /*1e720*/  IMAD.MOV.U32 R13, RZ, RZ, R2 ;  /* 0x000000ffff0d7224 */ /* 0x000fe400078e0002 */
[----:B------:R-:W-:Y:S02]  /*1e730*/  IMAD.MOV.U32 R12, RZ, RZ, 0x7 ;  /* 0x00000007ff0c7424 */ /* 0x000fe400078e00ff */
[----:B------:R-:W-:-:S07]  /*1e740*/  IMAD.MOV.U32 R6, RZ, RZ, R14 ;  /* 0x000000ffff067224 */ /* 0x000fce00078e000e */
[----:B------:R-:W-:Y:S05]  /*1e750*/  WARPSYNC.COLLECTIVE R15, `(.L_x_6753) ;  /* 0x000000000f087348 */ /* 0x000fea0003c00000 */
[----:B------:R0:W1:Y:S02]  /*1e760*/  SHFL.IDX P6, R14, R13, R12, R11 ;  /* 0x0000000c0d0e7389 */ /* 0x00006400000c000b */
[----:B01----:R-:W-:Y:S01]  /*1e770*/  ENDCOLLECTIVE ;  /* 0x000000000000791b */ /* 0x003fe20003800000 */
.L_x_6753:
        /* <DEDUP_REMOVED lines=12> */
.L_x_6754:
[----:B------:R-:W-:Y:S01]  /*1e840*/  IMAD.MOV.U32 R0, RZ, RZ, R14 ;  /* 0x000000ffff007224 */ /* 0x000fe200078e000e */
[----:B------:R-:W-:Y:S06]  /*1e850*/  BRA `(.L_x_6755) ;  /* 0xffffffcc00987947 */ /* 0x000fec000383ffff */
.L_x_6682:
[----:B0-----:R0:W1:Y:S02]  /*1e860*/  SYNCS.PHASECHK.TRANS64.TRYWAIT P0, [R18+URZ+0x2e820], R0 ;  /* 0x02e82000120075a7 */ /* 0x001064000800017f */
[----:B-1----:R-:W-:Y:S05]  /*1e870*/  @!P0 NANOSLEEP.SYNCS 0x989680 ;  /* 0x009896800000895d */ /* 0x002fea0003900000 */
[----:B------:R-:W1:Y:S02]  /*1e880*/  @!P0 SYNCS.PHASECHK.TRANS64 P0, [R18+URZ+0x2e820], R0 ;  /* 0x02e82000120085a7 */ /* 0x000e64000800007f */
[----:B-1----:R-:W-:Y:S05]  /*1e890*/  @!P0 BRA `(.L_x_6682) ;  /* 0xfffffffc00f08947 */ /* 0x002fea000383ffff */
[----:B------:R-:W-:Y:S05]  /*1e8a0*/  BRA `(.L_x_6756) ;  /* 0xffffffcc00f47947 */ /* 0x000fea000383ffff */
.L_x_6688:
[----:B--2---:R2:W3:Y:S02]  /*1e8b0*/  SYNCS.PHASECHK.TRANS64.TRYWAIT P0, [R4+URZ+0x2e880], R3 ;  /* 0x02e88003040075a7 */ /* 0x0044e4000800017f */
[----:B---3--:R-:W-:Y:S05]  /*1e8c0*/  @!P0 NANOSLEEP.SYNCS 0x989680 ;  /* 0x009896800000895d */ /* 0x008fea0003900000 */
[----:B------:R-:W3:Y:S02]  /*1e8d0*/  @!P0 SYNCS.PHASECHK.TRANS64 P0, [R4+URZ+0x2e880], R3 ;  /* 0x02e88003040085a7 */ /* 0x000ee4000800007f */
[----:B---3--:R-:W-:Y:S05]  /*1e8e0*/  @!P0 BRA `(.L_x_6688) ;  /* 0xfffffffc00f08947 */ /* 0x008fea000383ffff */
[----:B------:R-:W-:Y:S05]  /*1e8f0*/  BRA `(.L_x_6757) ;  /* 0xffffffd000a87947 */ /* 0x000fea000383ffff */
.L_x_6693:
[----:B-1----:R1:W3:Y:S02]  /*1e900*/  SYNCS.PHASECHK.TRANS64.TRYWAIT P0, [R4+URZ+0x2e840], R3 ;  /* 0x02e84003040075a7 */ /* 0x0022e4000800017f */
[----:B---3--:R-:W-:Y:S05]  /*1e910*/  @!P0 NANOSLEEP.SYNCS 0x989680 ;  /* 0x009896800000895d */ /* 0x008fea0003900000 */
[----:B------:R-:W3:Y:S02]  /*1e920*/  @!P0 SYNCS.PHASECHK.TRANS64 P0, [R4+URZ+0x2e840], R3 ;  /* 0x02e84003040085a7 */ /* 0x000ee4000800007f */
[----:B---3--:R-:W-:Y:S05]  /*1e930*/  @!P0 BRA `(.L_x_6693) ;  /* 0xfffffffc00f08947 */ /* 0x008fea000383ffff */
[----:B------:R-:W-:Y:S05]  /*1e940*/  BRA `(.L_x_6758) ;  /* 0xffffffd400247947 */ /* 0x000fea000383ffff */
.L_x_6699:
[----:B--2---:R2:W3:Y:S02]  /*1e950*/  SYNCS.PHASECHK.TRANS64.TRYWAIT P1, [R20+URZ+0x2e870], R2 ;  /* 0x02e87002140075a7 */ /* 0x0044e4000802017f */
[----:B---3--:R-:W-:Y:S05]  /*1e960*/  @!P1 NANOSLEEP.SYNCS 0x989680 ;  /* 0x009896800000995d */ /* 0x008fea0003900000 */
[----:B------:R-:W3:Y:S02]  /*1e970*/  @!P1 SYNCS.PHASECHK.TRANS64 P1, [R20+URZ+0x2e870], R2 ;  /* 0x02e87002140095a7 */ /* 0x000ee4000802007f */
[----:B---3--:R-:W-:Y:S05]  /*1e980*/  @!P1 BRA `(.L_x_6699) ;  /* 0xfffffffc00f09947 */ /* 0x008fea000383ffff */
[----:B------:R-:W-:Y:S05]  /*1e990*/  BRA `(.L_x_6759) ;  /* 0xffffffd400c07947 */ /* 0x000fea000383ffff */
.L_x_6701:
[----:B--2---:R2:W3:Y:S02]  /*1e9a0*/  SYNCS.PHASECHK.TRANS64.TRYWAIT P1, [R20+URZ+0x2e860], R3 ;  /* 0x02e86003140075a7 */ /* 0x0044e4000802017f */
[----:B---3--:R-:W-:Y:S05]  /*1e9b0*/  @!P1 NANOSLEEP.SYNCS 0x989680 ;  /* 0x009896800000995d */ /* 0x008fea0003900000 */
[----:B------:R-:W3:Y:S02]  /*1e9c0*/  @!P1 SYNCS.PHASECHK.TRANS64 P1, [R20+URZ+0x2e860], R3 ;  /* 0x02e86003140095a7 */ /* 0x000ee4000802007f */
[----:B---3--:R-:W-:Y:S05]  /*1e9d0*/  @!P1 BRA `(.L_x_6701) ;  /* 0xfffffffc00f09947 */ /* 0x008fea000383ffff */
[----:B------:R-:W-:Y:S05]  /*1e9e0*/  BRA `(.L_x_6760) ;  /* 0xffffffd400c87947 */ /* 0x000fea000383ffff */
.L_x_6708:
[----:B0-----:R0:W1:Y:S02]  /*1e9f0*/  SYNCS.PHASECHK.TRANS64.TRYWAIT P1, [R17+URZ+0x2e870], R0 ;  /* 0x02e87000110075a7 */ /* 0x001064000802017f */
[----:B-1----:R-:W-:Y:S05]  /*1ea00*/  @!P1 NANOSLEEP.SYNCS 0x989680 ;  /* 0x009896800000995d */ /* 0x002fea0003900000 */
[----:B------:R-:W1:Y:S02]  /*1ea10*/  @!P1 SYNCS.PHASECHK.TRANS64 P1, [R17+URZ+0x2e870], R0 ;  /* 0x02e87000110095a7 */ /* 0x000e64000802007f */
[----:B-1----:R-:W-:Y:S05]  /*1ea20*/  @!P1 BRA `(.L_x_6708) ;  /* 0xfffffffc00f09947 */ /* 0x002fea000383ffff */
[----:B------:R-:W-:Y:S05]  /*1ea30*/  BRA `(.L_x_6761) ;  /* 0xffffffe000707947 */ /* 0x000fea000383ffff */
.L_x_6710:
[----:B0-----:R0:W1:Y:S02]  /*1ea40*/  SYNCS.PHASECHK.TRANS64.TRYWAIT P1, [R17+URZ+0x2e860], R0 ;  /* 0x02e86000110075a7 */ /* 0x001064000802017f */
[----:B-1----:R-:W-:Y:S05]  /*1ea50*/  @!P1 NANOSLEEP.SYNCS 0x989680 ;  /* 0x009896800000995d */ /* 0x002fea0003900000 */
[----:B------:R-:W1:Y:S02]  /*1ea60*/  @!P1 SYNCS.PHASECHK.TRANS64 P1, [R17+URZ+0x2e860], R0 ;  /* 0x02e86000110095a7 */ /* 0x000e64000802007f */
[----:B-1----:R-:W-:Y:S05]  /*1ea70*/  @!P1 BRA `(.L_x_6710) ;  /* 0xfffffffc00f09947 */ /* 0x002fea000383ffff */
[----:B------:R-:W-:Y:S05]  /*1ea80*/  BRA `(.L_x_6762) ;  /* 0xffffffe000787947 */ /* 0x000fea000383ffff */
.L_x_6716:
[----:B0-----:R0:W1:Y:S02]  /*1ea90*/  SYNCS.PHASECHK.TRANS64.TRYWAIT P0, [R0+URZ+0x2e820], R3 ;  /* 0x02e82003000075a7 */ /* 0x001064000800017f */
[----:B-1----:R-:W-:Y:S05]  /*1eaa0*/  @!P0 NANOSLEEP.SYNCS 0x989680 ;  /* 0x009896800000895d */ /* 0x002fea0003900000 */
[----:B------:R-:W1:Y:S02]  /*1eab0*/  @!P0 SYNCS.PHASECHK.TRANS64 P0, [R0+URZ+0x2e820], R3 ;  /* 0x02e82003000085a7 */ /* 0x000e64000800007f */
[----:B-1----:R-:W-:Y:S05]  /*1eac0*/  @!P0 BRA `(.L_x_6716) ;  /* 0xfffffffc00f08947 */ /* 0x002fea000383ffff */
[----:B------:R-:W-:Y:S05]  /*1ead0*/  BRA `(.L_x_6763) ;  /* 0xffffffe800d07947 */ /* 0x000fea000383ffff */
.L_x_6717:
        /* <DEDUP_REMOVED lines=11> */
.L_x_6765:
[----:B------:R-:W-:Y:S05]  /*1eb90*/  BSYNC B0 ;  /* 0x0000000000007941 */ /* 0x000fea0003800000 */
.L_x_6764:
[----:B------:R-:W-:Y:S05]  /*1eba0*/  BRA `(.L_x_6766) ;  /* 0xffffffe800b87947 */ /* 0x000fea000383ffff */
.L_x_6720:
[----:B------:R-:W-:Y:S01]  /*1ebb0*/  BSSY B1, `(.L_x_6767) ;  /* 0x0000006000017945 */ /* 0x000fe20003800000 */
[----:B------:R-:W-:-:S07]  /*1ebc0*/  IMAD.MOV.U32 R15, RZ, RZ, -0x1 ;  /* 0xffffffffff0f7424 */ /* 0x000fce00078e00ff */
[----:B01----:R-:W-:Y:S05]  /*1ebd0*/  WARPSYNC.COLLECTIVE R15, `(.L_x_6768) ;  /* 0x000000000f0c7348 */ /* 0x003fea0003c00000 */
[----:B------:R-:W-:Y:S02]  /*1ebe0*/  ELECT P6, UR62, PT ;  /* 0x00000000003e782f */ /* 0x000fe400038c0000 */
[----:B------:R-:W-:Y:S01]  /*1ebf0*/  MOV R14, UR62 ;  /* 0x0000003e000e7c02 */ /* 0x000fe20008000f00 */
[----:B01----:R-:W-:Y:S10]  /*1ec00*/  ENDCOLLECTIVE ;  /* 0x000000000000791b */ /* 0x003ff40003800000 */
.L_x_6768:
[----:B------:R-:W-:Y:S05]  /*1ec10*/  BSYNC B1 ;  /* 0x0000000000017941 */ /* 0x000fea0003800000 */
.L_x_6767:
[----:B------:R-:W-:Y:S05]  /*1ec20*/  BRA `(.L_x_6769) ;  /* 0xffffffe800b07947 */ /* 0x000fea000383ffff */
.L_x_6722:
[----:B0-----:R0:W1:Y:S02]  /*1ec30*/  SYNCS.PHASECHK.TRANS64.TRYWAIT P1, [R6+URZ], R5 ;  /* 0x00000005060075a7 */ /* 0x001064000802017f */
[----:B-1----:R-:W-:Y:S05]  /*1ec40*/  @!P1 NANOSLEEP.SYNCS 0x989680 ;  /* 0x009896800000995d */ /* 0x002fea0003900000 */
[----:B------:R-:W1:Y:S02]  /*1ec50*/  @!P1 SYNCS.PHASECHK.TRANS64 P1, [R6+URZ], R5 ;  /* 0x00000005060095a7 */ /* 0x000e64000802007f */
[----:B-1----:R-:W-:Y:S05]  /*1ec60*/  @!P1 BRA `(.L_x_6722) ;  /* 0xfffffffc00f09947 */ /* 0x002fea000383ffff */
[----:B------:R-:W-:Y:S05]  /*1ec70*/  BRA `(.L_x_6770) ;  /* 0xffffffe800ec7947 */ /* 0x000fea000383ffff */
.L_x_6723:
[----:B-1----:R1:W2:Y:S02]  /*1ec80*/  SYNCS.PHASECHK.TRANS64.TRYWAIT P1, [R7+URZ], R2 ;  /* 0x00000002070075a7 */ /* 0x0022a4000802017f */
[----:B--2---:R-:W-:Y:S05]  /*1ec90*/  @!P1 NANOSLEEP.SYNCS 0x989680 ;  /* 0x009896800000995d */ /* 0x004fea0003900000 */
[----:B------:R-:W2:Y:S02]  /*1eca0*/  @!P1 SYNCS.PHASECHK.TRANS64 P1, [R7+URZ], R2 ;  /* 0x00000002070095a7 */ /* 0x000ea4000802007f */
[----:B--2---:R-:W-:Y:S05]  /*1ecb0*/  @!P1 BRA `(.L_x_6723) ;  /* 0xfffffffc00f09947 */ /* 0x004fea000383ffff */
[----:B------:R-:W-:Y:S05]  /*1ecc0*/  BRA `(.L_x_6771) ;  /* 0xffffffe800e07947 */ /* 0x000fea000383ffff */
.L_x_6725:
[----:B--2---:R2:W3:Y:S02]  /*1ecd0*/  SYNCS.PHASECHK.TRANS64.TRYWAIT P1, [R4+URZ+0x2e860], R5 ;  /* 0x02e86005040075a7 */ /* 0x0044e4000802017f */
[----:B---3--:R-:W-:Y:S05]  /*1ece0*/  @!P1 NANOSLEEP.SYNCS 0x989680 ;  /* 0x009896800000995d */ /* 0x008fea0003900000 */
[----:B------:R-:W3:Y:S02]  /*1ecf0*/  @!P1 SYNCS.PHASECHK.TRANS64 P1, [R4+URZ+0x2e860], R5 ;  /* 0x02e86005040095a7 */ /* 0x000ee4000802007f */
[----:B---3--:R-:W-:Y:S05]  /*1ed00*/  @!P1 BRA `(.L_x_6725) ;  /* 0xfffffffc00f09947 */ /* 0x008fea000383ffff */
[----:B------:R-:W-:Y:S05]  /*1ed10*/  BRA `(.L_x_6772) ;  /* 0xffffffe800e47947 */ /* 0x000fea000383ffff */
.L_x_6727:
[----:B---3--:R3:W4:Y:S02]  /*1ed20*/  SYNCS.PHASECHK.TRANS64.TRYWAIT P1, [R3+URZ+0x2e860], R2 ;  /* 0x02e86002030075a7 */ /* 0x008724000802017f */
[----:B----4-:R-:W-:Y:S05]  /*1ed30*/  @!P1 NANOSLEEP.SYNCS 0x989680 ;  /* 0x009896800000995d */ /* 0x010fea0003900000 */
[----:B------:R-:W4:Y:S02]  /*1ed40*/  @!P1 SYNCS.PHASECHK.TRANS64 P1, [R3+URZ+0x2e860], R2 ;  /* 0x02e86002030095a7 */ /* 0x000f24000802007f */
[----:B----4-:R-:W-:Y:S05]  /*1ed50*/  @!P1 BRA `(.L_x_6727) ;  /* 0xfffffffc00f09947 */ /* 0x010fea000383ffff */
[----:B------:R-:W-:Y:S05]  /*1ed60*/  BRA `(.L_x_6773) ;  /* 0xffffffe800e47947 */ /* 0x000fea000383ffff */
.L_x_6729:
[----:B----4-:R4:W0:Y:S02]  /*1ed70*/  SYNCS.PHASECHK.TRANS64.TRYWAIT P0, [R4+URZ+0x2e880], R5 ;  /* 0x02e88005040075a7 */ /* 0x010824000800017f */
[----:B0-----:R-:W-:Y:S05]  /*1ed80*/  @!P0 NANOSLEEP.SYNCS 0x989680 ;  /* 0x009896800000895d */ /* 0x001fea0003900000 */
[----:B------:R-:W0:Y:S02]  /*1ed90*/  @!P0 SYNCS.PHASECHK.TRANS64 P0, [R4+URZ+0x2e880], R5 ;  /* 0x02e88005040085a7 */ /* 0x000e24000800007f */
[----:B0-----:R-:W-:Y:S05]  /*1eda0*/  @!P0 BRA `(.L_x_6729) ;  /* 0xfffffffc00f08947 */ /* 0x001fea000383ffff */
[----:B------:R-:W-:Y:S05]  /*1edb0*/  BRA `(.L_x_6730) ;  /* 0xffffffe800e07947 */ /* 0x000fea000383ffff */
.L_x_6774:
        /* <DEDUP_REMOVED lines=12> */
.L_x_12973:


//--------------------- .text._ZN7cutlass13device_kernelIN5flash11enable_sm90INS1_16FlashAttnFwdSm90INS1_25CollectiveMainloopFwdSm90ILi2EN4cute5tupleIJNS5_1CILi1EEES8_S8_EEENS6_IJNS7_ILi128EEENS7_ILi224EEESA_EEELi128ENS_12float_e4m3_tEfNS_4arch4Sm90ELb0ELb1ELb0ELb1ELb0ELb0ELb0ELb1ELb1ELb1ELb0ELb0EEENS1_21CollectiveEpilogueFwdINS6_IJSA_SA_SB_EEES9_NS_10bfloat16_tESF_Li256ELb1ELb1ELb0ELb1EEENS1_36VarlenDynamicPersistentTileSchedulerILi128ELi224ELi256ELi128ELb0ELb1ELb1ELb1ELb0ELb1EEEEEEEEEvNT_6ParamsE --------------------------
	.section	.text._ZN7cutlass13device_kernelIN5flash11enable_sm90INS1_16FlashAttnFwdSm90INS1_25CollectiveMainloopFwdSm90ILi2EN4cute5tupleIJNS5_1CILi1EEES8_S8_EEENS6_IJNS7_ILi128EEENS7_ILi224EEESA_EEELi128ENS_12float_e4m3_tEfNS_4arch4Sm90ELb0ELb1ELb0ELb1ELb0ELb0ELb0ELb1ELb1ELb1ELb0ELb0EEENS1_21CollectiveEpilogueFwdINS6_IJSA_SA_SB_EEES9_NS_10bfloat16_tESF_Li256ELb1ELb1ELb0ELb1EEENS1_36VarlenDynamicPersistentTileSchedulerILi128ELi224ELi256ELi128ELb0ELb1ELb1ELb1ELb0ELb1EEEEEEEEEvNT_6ParamsE,"ax",@progbits
	.align	128
.text._ZN7cutlass13device_kernelIN5flash11enable_sm90INS1_16FlashAttnFwdSm90INS1_25CollectiveMainloopFwdSm90ILi2EN4cute5tupleIJNS5_1CILi1EEES8_S8_EEENS6_IJNS7_ILi128EEENS7_ILi224EEESA_EEELi128ENS_12float_e4m3_tEfNS_4arch4Sm90ELb0ELb1ELb0ELb1ELb0ELb0ELb0ELb1ELb1ELb1ELb0ELb0EEENS1_21CollectiveEpilogueFwdINS6_IJSA_SA_SB_EEES9_NS_10bfloat16_tESF_Li256ELb1ELb1ELb0ELb1EEENS1_36VarlenDynamicPersistentTileSchedulerILi128ELi224ELi256ELi128ELb0ELb1ELb1ELb1ELb0ELb1EEEEEEEEEvNT_6ParamsE:
        .type           _ZN7cutlass13device_kernelIN5flash11enable_sm90INS1_16FlashAttnFwdSm90INS1_25CollectiveMainloopFwdSm90ILi2EN4cute5tupleIJNS5_1CILi1EEES8_S8_EEENS6_IJNS7_ILi128EEENS7_ILi224EEESA_EEELi128ENS_12float_e4m3_tEfNS_4arch4Sm90ELb0ELb1ELb0ELb1ELb0ELb0ELb0ELb1ELb1ELb1ELb0ELb0EEENS1_21CollectiveEpilogueFwdINS6_IJSA_SA_SB_EEES9_NS_10bfloat16_tESF_Li256ELb1ELb1ELb0ELb1EEENS1_36VarlenDynamicPersistentTileSchedulerILi128ELi224ELi256ELi128ELb0ELb1ELb1ELb1ELb0ELb1EEEEEEEEEvNT_6ParamsE,@function
        .size           _ZN7cutlass13device_kernelIN5flash11enable_sm90INS1_16FlashAttnFwdSm90INS1_25CollectiveMainloopFwdSm90ILi2EN4cute5tupleIJNS5_1CILi1EEES8_S8_EEENS6_IJNS7_ILi128EEENS7_ILi224EEESA_EEELi128ENS_12float_e4m3_tEfNS_4arch4Sm90ELb0ELb1ELb0ELb1ELb0ELb0ELb0ELb1ELb1ELb1ELb0ELb0EEENS1_21CollectiveEpilogueFwdINS6_IJSA_SA_SB_EEES9_NS_10bfloat16_tESF_Li256ELb1ELb1ELb0ELb1EEENS1_36VarlenDynamicPersistentTileSchedulerILi128ELi224ELi256ELi128ELb0ELb1ELb1ELb1ELb0ELb1EEEEEEEEEvNT_6ParamsE,(.L_x_12974 - _ZN7cutlass13device_kernelIN5flash11enable_sm90INS1_16FlashAttnFwdSm90INS1_25CollectiveMainloopFwdSm90ILi2EN4cute5tupleIJNS5_1CILi1EEES8_S8_EEENS6_IJNS7_ILi128EEENS7_ILi224EEESA_EEELi128ENS_12float_e4m3_tEfNS_4arch4Sm90ELb0ELb1ELb0ELb1ELb0ELb0ELb0ELb1ELb1ELb1ELb0ELb0EEENS1_21CollectiveEpilogueFwdINS6_IJSA_SA_SB_EEES9_NS_10bfloat16_tESF_Li256ELb1ELb1ELb0ELb1EEENS1_36VarlenDynamicPersistentTileSchedulerILi128ELi224ELi256ELi128ELb0ELb1ELb1ELb1ELb0ELb1EEEEEEEEEvNT_6ParamsE)
        .other          _ZN7cutlass13device_kernelIN5flash11enable_sm90INS1_16FlashAttnFwdSm90INS1_25CollectiveMainloopFwdSm90ILi2EN4cute5tupleIJNS5_1CILi1EEES8_S8_EEENS6_IJNS7_ILi128EEENS7_ILi224EEESA_EEELi128ENS_12float_e4m3_tEfNS_4arch4Sm90ELb0ELb1ELb0ELb1ELb0ELb0ELb0ELb1ELb1ELb1ELb0ELb0EEENS1_21CollectiveEpilogueFwdINS6_IJSA_SA_SB_EEES9_NS_10bfloat16_tESF_Li256ELb1ELb1ELb0ELb1EEENS1_36VarlenDynamicPersistentTileSchedulerILi128ELi224ELi256ELi128ELb0ELb1ELb1ELb1ELb0ELb1EEEEEEEEEvNT_6ParamsE,@"STO_CUDA_ENTRY STV_DEFAULT"
_ZN7cutlass13device_kernelIN5flash11enable_sm90INS1_16FlashAttnFwdSm90INS1_25CollectiveMainloopFwdSm90ILi2EN4cute5tupleIJNS5_1CILi1EEES8_S8_EEENS6_IJNS7_ILi128EEENS7_ILi224EEESA_EEELi128ENS_12float_e4m3_tEfNS_4arch4Sm90ELb0ELb1ELb0ELb1ELb0ELb0ELb0ELb1ELb1ELb1ELb0ELb0EEENS1_21CollectiveEpilogueFwdINS6_IJSA_SA_SB_EEES9_NS_10bfloat16_tESF_Li256ELb1ELb1ELb0ELb1EEENS1_36VarlenDynamicPersistentTileSchedulerILi128ELi224ELi256ELi128ELb0ELb1ELb1ELb1ELb0ELb1EEEEEEEEEvNT_6ParamsE:
        /* <DEDUP_REMOVED lines=18> */
.L_x_6776:
[----:B------:R-:W-:Y:S05]  /*0120*/  BSYNC B0 ;  /* 0x0000000000007941 */ /* 0x000fea0003800000 */
.L_x_6775:
        /* <DEDUP_REMOVED lines=41> */
.L_x_6777:
        /* <DEDUP_REMOVED lines=22> */
.L_x_6778:
        /* <DEDUP_REMOVED lines=18> */
.L_x_6779:
        /* <DEDUP_REMOVED lines=22> */
.L_x_6780:
        /* <DEDUP_REMOVED lines=22> */
.L_x_6781:
[----:B------:R-:W-:Y:S01]  /*0900*/  PLOP3.LUT P0, PT, PT, PT, UP0, 0x80, 0x0 ;  /* 0x000000000000781c */ /* 0x000fe20003f0f008 */
[----:B------:R-:W-:Y:S01]  /*0910*/  UMOV UR38, 0x1 ;  /* 0x0000000100267882 */ /* 0x000fe20000000000 */
[----:B------:R-:W-:Y:S01]  /*0920*/  NOP ;  /* 0x0000000000007918 */ /* 0x000fe20000000000 */
[----:B------:R-:W-:Y:S01]  /*0930*/  USEL UR38, UR38, 0x2, !UP0 ;  /* 0x0000000226267887 */ /* 0x000fe2000c000000 */
[----:B------:R-:W-:Y:S01]  /*0940*/  ULDC.64 UR50, c[0x0][0x208] ;  /* 0x0000820000327ab9 */ /* 0x000fe20000000a00 */
[----:B012-4-:R-:W-:Y:S08]  /*0950*/  BAR.SYNC.DEFER_BLOCKING 0x0 ;  /* 0x0000000000007b1d */ /* 0x017ff00000010000 */
[----:B------:R-:W-:Y:S05]  /*0960*/  @!P0 BRA `(.L_x_6782) ;  /* 0x0000019000348947 */ /* 0x000fea0003800000 */
.L_x_6783:
        /* <DEDUP_REMOVED lines=29> */
[-C--:B------:R-:W-:Y:S02]  /*0b40*/  LEA.HI R4, R0, R231.reuse, RZ, 0x4 ;  /* 0x000000e700047211 */ /* 0x080fe400078f20ff */
[----:B------:R-:W-:Y:S01]  /*0b50*/  LOP3.LUT R228, R2, 0xffffff80, RZ, 0xc0, !PT ;  /* 0xffffff8002e47812 */ /* 0x000fe200078ec0ff */
[----:B------:R-:W-:Y:S01]  /*0b60*/  IMAD.SHL.U32 R3, R3, 0x20, RZ ;  /* 0x0000002003037824 */ /* 0x000fe200078e00ff */
[----:B------:R-:W-:Y:S02]  /*0b70*/  LOP3.LUT R6, R4, 0x3fffff0, RZ, 0xc0, !PT ;  /* 0x03fffff004067812 */ /* 0x000fe400078ec0ff */
[----:B------:R-:W-:Y:S01]  /*0b80*/  SHF.R.S32.HI R5, RZ, 0x4, R4 ;  /* 0x00000004ff057819 */ /* 0x000fe20000011404 */
[----:B------:R-:W-:Y:S01]  /*0b90*/  IMAD.IADD R228, R231, 0x1, -R228 ;  /* 0x00000001e7e47824 */ /* 0x000fe200078e0ae4 */
[----:B------:R-:W-:Y:S01]  /*0ba0*/  LOP3.LUT R3, R3, 0xfffffc00, RZ, 0xc0, !PT ;  /* 0xfffffc0003037812 */ /* 0x000fe200078ec0ff */
[----:B------:R-:W-:Y:S01]  /*0bb0*/  IMAD.IADD R6, R231, 0x1, -R6 ;  /* 0x00000001e7067824 */ /* 0x000fe200078e0a06 */
[----:B------:R-:W-:-:S02]  /*0bc0*/  LEA.HI R10, R0, R231, RZ, 0x2 ;  /* 0x000000e7000a7211 */ /* 0x000fc400078f10ff */
[----:B------:R-:W-:Y:S01]  /*0bd0*/  SHF.R.S32.HI R9, RZ, 0x1f, R228 ;  /* 0x0000001fff097819 */ /* 0x000fe200000114e4 */
[----:B------:R-:W-:Y:S01]  /*0be0*/  IMAD R7, R6, 0x40, R3 ;  /* 0x0000004006077824 */ /* 0x000fe200078e0203 */
[----:B------:R-:W-:Y:S02]  /*0bf0*/  LEA.HI R4, R4, R5, RZ, 0x1 ;  /* 0x0000000504047211 */ /* 0x000fe400078f08ff */
[----:B------:R-:W-:Y:S02]  /*0c00*/  LEA.HI R6, R9, R228, RZ, 0x2 ;  /* 0x000000e409067211 */ /* 0x000fe400078f10ff */
[----:B------:R-:W-:Y:S02]  /*0c10*/  LOP3.LUT R10, R10, 0xfffffffc, RZ, 0xc0, !PT ;  /* 0xfffffffc0a0a7812 */ /* 0x000fe400078ec0ff */
[--C-:B------:R-:W-:Y:S02]  /*0c20*/  SHF.R.S32.HI R8, RZ, 0x2, R6.reuse ;  /* 0x00000002ff087819 */ /* 0x100fe40000011406 */
[----:B------:R-:W-:Y:S01]  /*0c30*/  SHF.R.S32.HI R11, RZ, 0x1f, R6 ;  /* 0x0000001fff0b7819 */ /* 0x000fe20000011406 */
[----:B------:R-:W-:Y:S01]  /*0c40*/  IMAD.IADD R10, R231, 0x1, -R10 ;  /* 0x00000001e70a7824 */ /* 0x000fe200078e0a0a */
[----:B------:R-:W-:-:S02]  /*0c50*/  SHF.R.S32.HI R3, RZ, 0x7, R2 ;  /* 0x00000007ff037819 */ /* 0x000fc40000011402 */
[----:B------:R-:W-:Y:S02]  /*0c60*/  LEA.HI R11, R11, R8, RZ, 0x3 ;  /* 0x000000080b0b7211 */ /* 0x000fe400078f18ff */
[----:B------:R-:W-:Y:S02]  /*0c70*/  LOP3.LUT R4, R4, 0x1ffffffe, RZ, 0xc0, !PT ;  /* 0x1ffffffe04047812 */ /* 0x000fe400078ec0ff */
[----:B------:R-:W-:Y:S02]  /*0c80*/  LEA.HI R2, R2, R3, RZ, 0x1 ;  /* 0x0000000302027211 */ /* 0x000fe400078f08ff */
[----:B------:R-:W-:Y:S01]  /*0c90*/  LOP3.LUT R11, R11, 0xfffffff8, RZ, 0xc0, !PT ;  /* 0xfffffff80b0b7812 */ /* 0x000fe200078ec0ff */
[----:B------:R-:W-:Y:S01]  /*0ca0*/  IMAD.IADD R4, R5, 0x1, -R4 ;  /* 0x0000000105047824 */ /* 0x000fe200078e0a04 */
[----:B------:R-:W-:Y:S02]  /*0cb0*/  LEA.HI R9, R9, R228, RZ, 0x5 ;  /* 0x000000e409097211 */ /* 0x000fe400078f28ff */
[----:B------:R-:W-:Y:S01]  /*0cc0*/  LOP3.LUT R2, R2, 0x3fffffe, RZ, 0xc0, !PT ;  /* 0x03fffffe02027812 */ /* 0x000fe200078ec0ff */
[----:B------:R-:W-:Y:S01]  /*0cd0*/  IMAD.IADD R8, R8, 0x1, -R11 ;  /* 0x0000000108087824 */ /* 0x000fe200078e0a0b */
[----:B------:R-:W-:Y:S01]  /*0ce0*/  LEA.HI R5, R10, R10, RZ, 0x1 ;  /* 0x0000000a0a057211 */ /* 0x000fe200078f08ff */
[----:B------:R-:W-:Y:S01]  /*0cf0*/  IMAD R230, R4, 0x8, R7 ;  /* 0x0000000804e67824 */ /* 0x000fe200078e0207 */
[----:B------:R-:W-:Y:S01]  /*0d00*/  SHF.R.S32.HI R9, RZ, 0x5, R9 ;  /* 0x00000005ff097819 */ /* 0x000fe20000011409 */
[----:B------:R-:W-:Y:S01]  /*0d10*/  IMAD.IADD R2, R3, 0x1, -R2 ;  /* 0x0000000103027824 */ /* 0x000fe200078e0a02 */
[----:B------:R-:W-:-:S02]  /*0d20*/  LOP3.LUT R5, R5, 0x1ffffffe, RZ, 0xc0, !PT ;  /* 0x1ffffffe05057812 */ /* 0x000fc400078ec0ff */
[----:B------:R-:W-:Y:S01]  /*0d30*/  LEA.HI R0, R0, R231, RZ, 0x3 ;  /* 0x000000e700007211 */ /* 0x000fe200078f18ff */
[----:B------:R-:W-:Y:S01]  /*0d40*/  IMAD R9, R9, 0x10, R8 ;  /* 0x0000001009097824 */ /* 0x000fe200078e0208 */
[----:B------:R-:W-:Y:S01]  /*0d50*/  LOP3.LUT R19, R6, 0x7ffffffc, RZ, 0xc0, !PT ;  /* 0x7ffffffc06137812 */ /* 0x000fe200078ec0ff */
[----:B------:R-:W-:Y:S01]  /*0d60*/  IMAD.IADD R22, R10, 0x1, -R5 ;  /* 0x000000010a167824 */ /* 0x000fe200078e0a05 */
[----:B------:R-:W-:Y:S01]  /*0d70*/  LOP3.LUT R0, R0, 0xfffffff8, RZ, 0xc0, !PT ;  /* 0xfffffff800007812 */ /* 0x000fe200078ec0ff */
[----:B------:R-:W-:Y:S02]  /*0d80*/  IMAD R229, R2, 0x40, R9 ;  /* 0x0000004002e57824 */ /* 0x000fe400078e0209 */
[----:B------:R-:W-:Y:S02]  /*0d90*/  IMAD.IADD R19, R228, 0x1, -R19 ;  /* 0x00000001e4137824 */ /* 0x000fe400078e0a13 */
[----:B------:R-:W-:Y:S02]  /*0da0*/  IMAD.IADD R23, R231, 0x1, -R0 ;  /* 0x00000001e7177824 */ /* 0x000fe400078e0a00 */
[----:B------:R-:W-:-:S07]  /*0db0*/  IMAD R22, R22, 0x8, R229 ;  /* 0x0000000816167824 */ /* 0x000fce00078e02e5 */
.L_x_6887:
        /* <DEDUP_REMOVED lines=12> */
[----:B0-----:R-:W-:Y:S02]  /*0e80*/  IMAD.U32 R4, RZ, RZ, UR6 ;  /* 0x00000006ff047e24 */ /* 0x001fe4000f8e00ff */
[----:B------:R-:W-:Y:S01]  /*0e90*/  IMAD.U32 R5, RZ, RZ, UR7 ;  /* 0x00000007ff057e24 */ /* 0x000fe2000f8e00ff */
[----:B------:R-:W-:Y:S01]  /*0ea0*/  @UP1 UIMAD.WIDE UR6, UR48, 0x4, UR8 ;  /* 0x00000004300618a5 */ /* 0x000fe2000f8e0208 */
[----:B------:R-:W-:Y:S02]  /*0eb0*/  ULDC UR4, c[0x0][0x288] ;  /* 0x0000a20000047ab9 */ /* 0x000fe40000000800 */
[----:B------:R-:W-:Y:S01]  /*0ec0*/  IMAD.U32 R18, RZ, RZ, UR4 ;  /* 0x00000004ff127e24 */ /* 0x000fe2000f8e00ff */
[----:B-----5:R0:W5:Y:S02]  /*0ed0*/  @P0 LDG.E R0, desc[UR50][R4.64] ;  /* 0x0000003204000981 */ /* 0x020164000c1e1900 */
[----:B-1--4-:R-:W-:Y:S01]  /*0ee0*/  IMAD.U32 R6, RZ, RZ, UR6 ;  /* 0x00000006ff067e24 */ /* 0x012fe2000f8e00ff */
[----:B------:R-:W-:Y:S01]  /*0ef0*/  ULDC UR4, c[0x0][0x424] ;  /* 0x0001090000047ab9 */ /* 0x000fe20000000800 */
[----:B--2---:R-:W-:Y:S01]  /*0f00*/  IMAD.U32 R7, RZ, RZ, UR7 ;  /* 0x00000007ff077e24 */ /* 0x004fe2000f8e00ff */
        /* <DEDUP_REMOVED lines=10> */
[----:B0--3--:R-:W-:-:S12]  /*0fb0*/  @P2 BRA `(.L_x_6784) ;  /* 0x00000000002c2947 */ /* 0x009fd80003800000 */
        /* <DEDUP_REMOVED lines=11> */
.L_x_6784:
        /* <DEDUP_REMOVED lines=10> */
.L_x_6785:
        /* <DEDUP_REMOVED lines=11> */
.L_x_6786:
        /* <DEDUP_REMOVED lines=74> */
.L_x_6788:
[----:B------:R-:W-:-:S13]  /*1660*/  ISETP.NE.AND P0, PT, R13, 0x1, PT ;  /* 0x000000010d00780c */ /* 0x000fda0003f05270 */
[----:B------:R-:W0:Y:S02]  /*1670*/  @P0 LDC.64 R4, c[0x0][0x9e8] ;  /* 0x00027a00ff040b82 */ /* 0x000e240000000a00 */
[----:B0-----:R-:W-:-:S05]  /*1680*/  @P0 IMAD.HI.U32 R4, R0, R4, RZ ;  /* 0x0000000400040227 */ /* 0x001fca00078e00ff */
[----:B------:R-:W-:-:S07]  /*1690*/  @P0 SHF.R.U32.HI R0, RZ, R5, R4 ;  /* 0x00000005ff000219 */ /* 0x000fce0000011604 */
.L_x_6789:
[----:B------:R-:W-:-:S05]  /*16a0*/  IMAD R3, R0, R13, R13 ;  /* 0x0000000d00037224 */ /* 0x000fca00078e020d */
[----:B------:R-:W-:-:S07]  /*16b0*/  VIMNMX R6, R6, R3, PT ;  /* 0x0000000306067248 */ /* 0x000fce0003fe0100 */
.L_x_6787:
[----:B------:R-:W0:Y:S01]  /*16c0*/  @P1 LDC R3, c[0x0][0x44c] ;  /* 0x00011300ff031b82 */ /* 0x000e220000000800 */
[----:B------:R-:W-:Y:S01]  /*16d0*/  IMAD.U32 R0, RZ, RZ, UR36 ;  /* 0x00000024ff007e24 */ /* 0x000fe2000f8e00ff */
[----:B------:R-:W-:Y:S01]  /*16e0*/  ULDC UR4, c[0x0][0x9dc] ;  /* 0x0002770000047ab9 */ /* 0x000fe20000000800 */
[----:B------:R-:W-:Y:S02]  /*16f0*/  VIADD R7, R6, 0xdf ;  /* 0x000000df06077836 */ /* 0x000fe40000000000 */
[C---:B------:R-:W-:Y:S02]  /*1700*/  VIADD R5, R17.reuse, 0xdf ;  /* 0x000000df11057836 */ /* 0x040fe40000000000 */
[----:B------:R-:W-:Y:S01]  /*1710*/  IMAD.MOV.U32 R6, RZ, RZ, RZ ;  /* 0x000000ffff067224 */ /* 0x000fe200078e00ff */
[----:B------:R-:W1:Y:S01]  /*1720*/  @P1 LDC R4, c[0x0][0x450] ;  /* 0x00011400ff041b82 */ /* 0x000e620000000800 */
[----:B------:R-:W-:Y:S02]  /*1730*/  IMAD.IADD R137, R17, 0x1, -R18 ;  /* 0x0000000111897824 */ /* 0x000fe400078e0a12 */
        /* <DEDUP_REMOVED lines=23> */
.L_x_6791:
[----:B------:R-:W-:-:S13]  /*18b0*/  ISETP.NE.AND P0, PT, R13, 0x1, PT ;  /* 0x000000010d00780c */ /* 0x000fda0003f05270 */
[----:B------:R-:W0:Y:S02]  /*18c0*/  @P0 LDC.64 R4, c[0x0][0x9e8] ;  /* 0x00027a00ff040b82 */ /* 0x000e240000000a00 */
[----:B0-----:R-:W-:-:S05]  /*18d0*/  @P0 IMAD.HI.U32 R4, R0, R4, RZ ;  /* 0x0000000400040227 */ /* 0x001fca00078e00ff */
[----:B------:R-:W-:-:S07]  /*18e0*/  @P0 SHF.R.U32.HI R0, RZ, R5, R4 ;  /* 0x00000005ff000219 */ /* 0x000fce0000011604 */
.L_x_6792:
[----:B------:R-:W-:-:S05]  /*18f0*/  IMAD R0, R0, R13, RZ ;  /* 0x0000000d00007224 */ /* 0x000fca00078e02ff */
[----:B------:R-:W-:-:S13]  /*1900*/  R2UR UR4, R0 ;  /* 0x00000000000472ca */ /* 0x000fda00000e0000 */
[----:B------:R-:W-:-:S04]  /*1910*/  UISETP.LT.AND UP0, UPT, UR5, UR4, UPT ;  /* 0x000000040500728c */ /* 0x000fc8000bf01270 */
[----:B------:R-:W-:-:S12]  /*1920*/  USEL UR5, UR5, UR4, !UP0 ;  /* 0x0000000405057287 */ /* 0x000fd8000c000000 */
.L_x_6790:
        /* <DEDUP_REMOVED lines=42> */
[----:B------:R-:W-:Y:S01]  /*1bd0*/  SHF.R.S32.HI R0, RZ, 0x1f, R231 ;  /* 0x0000001fff007819 */ /* 0x000fe200000114e7 */
[----:B------:R-:W0:Y:S01]  /*1be0*/  S2UR UR40, SR_CgaCtaId ;  /* 0x00000000002879c3 */ /* 0x000e220000008800 */
[----:B------:R-:W-:Y:S02]  /*1bf0*/  UMOV UR41, 0x400 ;  /* 0x0000040000297882 */ /* 0x000fe40000000000 */
[----:B------:R-:W-:-:S04]  /*1c00*/  LEA.HI R0, R0, R231, RZ, 0x7 ;  /* 0x000000e700007211 */ /* 0x000fc800078f38ff */
[----:B------:R-:W-:-:S06]  /*1c10*/  SHF.R.S32.HI R0, RZ, 0x7, R0 ;  /* 0x00000007ff007819 */ /* 0x000fcc0000011400 */
[----:B------:R-:W1:Y:S01]  /*1c20*/  SHFL.IDX PT, R0, R0, RZ, 0x1f ;  /* 0x00001fff00007589 */ /* 0x000e6200000e0000 */
[----:B0-----:R-:W-:-:S04]  /*1c30*/  ULEA UR41, UR40, UR41, 0x18 ;  /* 0x0000002928297291 */ /* 0x001fc8000f8ec03f */
[----:B------:R-:W-:-:S04]  /*1c40*/  UIADD3 UR5, UR41, 0x1c400, URZ ;  /* 0x0001c40029057890 */ /* 0x000fc8000fffe03f */
[----:B------:R-:W-:Y:S01]  /*1c50*/  ULOP3.LUT UP0, URZ, UR5, 0x9f, URZ, 0xc0, !UPT ;  /* 0x0000009f053f7892 */ /* 0x000fe2000f80c03f */
[----:B-1----:R-:W-:-:S05]  /*1c60*/  R2UR UR44, R0 ;  /* 0x00000000002c72ca */ /* 0x002fca00000e0000 */
[----:B------:R-:W-:-:S08]  /*1c70*/  PLOP3.LUT P0, PT, PT, PT, UP0, 0x80, 0x0 ;  /* 0x000000000000781c */ /* 0x000fd00003f0f008 */
        /* <DEDUP_REMOVED lines=23> */
.L_x_6794:
        /* <DEDUP_REMOVED lines=9> */
.L_x_6987:
[----:B------:R-:W-:Y:S05]  /*1e80*/  @!P0 BRA `(.L_x_6796) ;  /* 0x0000000000048947 */ /* 0x000fea0003800000 */
[----:B------:R-:W-:Y:S01]  /*1e90*/  BPT.TRAP 0x1 ;  /* 0x000000040000795c */ /* 0x000fe20000300000 */
.L_x_6796:
[----:B------:R-:W-:Y:S02]  /*1ea0*/  IMAD.U32 R5, RZ, RZ, UR52 ;  /* 0x00000034ff057e24 */ /* 0x000fe4000f8e00ff */
[----:B0-----:R-:W-:-:S03]  /*1eb0*/  IMAD.U32 R0, RZ, RZ, UR45 ;  /* 0x0000002dff007e24 */ /* 0x001fc6000f8e00ff */
[----:B------:R-:W-:Y:S02]  /*1ec0*/  LEA R5, R5, UR41, 0x3 ;  /* 0x0000002905057c11 */ /* 0x000fe4000f8e18ff */
[----:B------:R-:W-:-:S04]  /*1ed0*/  SHF.L.U32 R0, R0, 0x1f, RZ ;  /* 0x0000001f00007819 */ /* 0x000fc800000006ff */
[----:B------:R0:W1:Y:S01]  /*1ee0*/  SYNCS.PHASECHK.TRANS64.TRYWAIT P1, [R5+URZ+0x2e830], R0 ;  /* 0x02e83000050075a7 */ /* 0x000062000802017f */
[----:B------:R-:W-:Y:S05]  /*1ef0*/  @!P0 BRA `(.L_x_6797) ;  /* 0x0000000000048947 */ /* 0x000fea0003800000 */
[----:B------:R-:W-:Y:S01]  /*1f00*/  BPT.TRAP 0x1 ;  /* 0x000000040000795c */ /* 0x000fe20000300000 */
.L_x_6797:
[----:B-1----:R-:W-:Y:S05]  /*1f10*/  @P1 BRA `(.L_x_6798) ;  /* 0x0000000000081947 */ /* 0x002fea0003800000 */
[----:B------:R-:W1:Y:S02]  /*1f20*/  SYNCS.PHASECHK.TRANS64.TRYWAIT P1, [R5+URZ+0x2e830], R0 ;  /* 0x02e83000050075a7 */ /* 0x000e64000802017f */
[----:B-1----:R-:W-:Y:S05]  /*1f30*/  @!P1 BRA `(.L_x_6799) ;  /* 0x000001d800ac9947 */ /* 0x002fea0003800000 */
.L_x_6798:
        /* <DEDUP_REMOVED lines=21> */
[----:B------:R-:W-:-:S02]  /*2090*/  ULDC UR54, c[0x0][0x9dc] ;  /* 0x0002770000367ab9 */ /* 0x000fc40000000800 */
        /* <DEDUP_REMOVED lines=174> */
[----:B------:R-:W-:-:S03]  /*2b80*/  VIADD R21, R6, 0xffffffff ;  /* 0xffffffff06157836 */ /* 0x000fc60000000000 */
[----:B------:R-:W-:Y:S01]  /*2b90*/  IADD3 R4, -R18, R5, R17 ;  /* 0x0000000512047210 */ /* 0x000fe20007ffe111 */
[----:B------:R-:W-:Y:S01]  /*2ba0*/  VIADD R5, R5, 0xffffffff ;  /* 0xffffffff05057836 */ /* 0x000fe20000000000 */
        /* <DEDUP_REMOVED lines=11> */
[----:B------:R-:W-:-:S04]  /*2c60*/  VIADD R0, R0, 0xe0 ;  /* 0x000000e000007836 */ /* 0x000fc80000000000 */
[----:B------:R-:W-:Y:S02]  /*2c70*/  IMAD R15, R19, -0x2, R0 ;  /* 0xfffffffe130f7824 */ /* 0x000fe400078e0200 */
[C---:B------:R-:W-:Y:S02]  /*2c80*/  VIADD R0, R4.reuse, UR6 ;  /* 0x0000000604007c36 */ /* 0x040fe40008000000 */
[----:B------:R-:W-:-:S03]  /*2c90*/  VIADD R4, R4, UR10 ;  /* 0x0000000a04047c36 */ /* 0x000fc60008000000 */
[----:B0-----:R-:W-:Y:S01]  /*2ca0*/  VIADDMNMX R20, R9, R0, R15, PT ;  /* 0x0000000009147246 */ /* 0x001fe2000380010f */
[----:B------:R-:W-:Y:S01]  /*2cb0*/  IMAD.IADD R14, R4, 0x1, R9 ;  /* 0x00000001040e7824 */ /* 0x000fe200078e0209 */
        /* <DEDUP_REMOVED lines=13> */
.L_x_6802:
[----:B------:R-:W-:-:S06]  /*2d90*/  UISETP.NE.AND UP2, UPT, UR7, 0x1, UPT ;  /* 0x000000010700788c */ /* 0x000fcc000bf45270 */
[----:B------:R-:W-:-:S05]  /*2da0*/  PLOP3.LUT P1, PT, PT, PT, UP2, 0x80, 0x0 ;  /* 0x000000000000781c */ /* 0x000fca0003f2f028 */
[----:B------:R-:W-:-:S08]  /*2db0*/  @UP2 ULDC.64 UR10, c[0x0][0x9e8] ;  /* 0x00027a00000a2ab9 */ /* 0x000fd00000000a00 */
[----:B------:R-:W-:-:S05]  /*2dc0*/  @P1 IMAD.HI.U32 R8, R6, UR10, RZ ;  /* 0x0000000a06081c27 */ /* 0x000fca000f8e00ff */
[----:B------:R-:W-:-:S07]  /*2dd0*/  @P1 SHF.R.U32.HI R6, RZ, UR11, R8 ;  /* 0x0000000bff061c19 */ /* 0x000fce0008011608 */
.L_x_6803:
[----:B------:R-:W-:Y:S05]  /*2de0*/  BSYNC B0 ;  /* 0x0000000000007941 */ /* 0x000fea0003800000 */
.L_x_6801:
[----:B------:R-:W-:-:S05]  /*2df0*/  IMAD R9, R6, UR7, R5 ;  /* 0x0000000706097c24 */ /* 0x000fca000f8e0205 */
[----:B------:R-:W-:Y:S02]  /*2e00*/  VIMNMX R14, R14, R9, !PT ;  /* 0x000000090e0e7248 */ /* 0x000fe40007fe0100 */
[----:B------:R-:W-:-:S07]  /*2e10*/  VIADDMNMX R20, R9, UR7, R20, PT ;  /* 0x0000000709147c46 */ /* 0x000fce000b800114 */
.L_x_6800:
        /* <DEDUP_REMOVED lines=293> */
.L_x_6806:
[----:B------:R-:W-:-:S06]  /*4070*/  UISETP.NE.AND UP2, UPT, UR7, 0x1, UPT ;  /* 0x000000010700788c */ /* 0x000fcc000bf45270 */
[----:B------:R-:W-:-:S05]  /*4080*/  PLOP3.LUT P6, PT, PT, PT, UP2, 0x80, 0x0 ;  /* 0x000000000000781c */ /* 0x000fca0003fcf028 */
[----:B------:R-:W-:-:S08]  /*4090*/  @UP2 ULDC.64 UR10, c[0x0][0x9e8] ;  /* 0x00027a00000a2ab9 */ /* 0x000fd00000000a00 */
[----:B------:R-:W-:Y:S01]  /*40a0*/  @P6 IMAD.HI.U32 R3, R14, UR10, RZ ;  /* 0x0000000a0e036c27 */ /* 0x000fe2000f8e00ff */
[----:B------:R-:W-:-:S13]  /*40b0*/  PLOP3.LUT P6, PT, PT, PT, UP2, 0x80, 0x0 ;  /* 0x000000000000781c */ /* 0x000fda0003fcf028 */
[----:B------:R-:W-:-:S07]  /*40c0*/  @P6 SHF.R.U32.HI R14, RZ, UR11, R3 ;  /* 0x0000000bff0e6c19 */ /* 0x000fce0008011603 */
.L_x_6807:
[----:B------:R-:W-:Y:S05]  /*40d0*/  BSYNC B0 ;  /* 0x0000000000007941 */ /* 0x000fea0003800000 */
.L_x_6805:
[----:B------:R-:W-:-:S05]  /*40e0*/  IMAD R5, R14, UR7, R5 ;  /* 0x000000070e057c24 */ /* 0x000fca000f8e0205 */
[----:B------:R-:W-:Y:S02]  /*40f0*/  VIMNMX R4, R4, R5, !PT ;  /* 0x0000000504047248 */ /* 0x000fe40007fe0100 */
[----:B------:R-:W-:-:S07]  /*4100*/  VIADDMNMX R0, R5, UR7, R0, PT ;  /* 0x0000000705007c46 */ /* 0x000fce000b800100 */
.L_x_6804:
[----:B------:R-:W-:Y:S01]  /*4110*/  ISETP.GT.AND P1, PT, R4, 0x20, !P1 ;  /* 0x000000200400780c */ /* 0x000fe20004f24270 */
[----:B------:R-:W-:Y:S01]  /*4120*/  @UP0 ULDC UR10, c[0x0][0x44c] ;  /* 0x00011300000a0ab9 */ /* 0x000fe20000000800 */
[----:B------:R-:W-:Y:S01]  /*4130*/  ISETP.NE.AND P6, PT, R174, RZ, PT ;  /* 0x000000ffae00720c */ /* 0x000fe20003fc5270 */
[----:B------:R-:W-:Y:S01]  /*4140*/  UIMAD.WIDE.U32 UR10, UR36, UR10, URZ ;  /* 0x0000000a240a72a5 */ /* 0x000fe2000f8e003f */
[----:B------:R-:W-:Y:S01]  /*4150*/  ISETP.LT.OR P1, PT, R0, 0x21, P1 ;  /* 0x000000210000780c */ /* 0x000fe20000f21670 */
[----:B------:R-:W-:Y:S01]  /*4160*/  @UP0 ULDC UR18, c[0x0][0x450] ;  /* 0x0001140000120ab9 */ /* 0x000fe20000000800 */
[----:B------:R-:W-:Y:S01]  /*4170*/  ISETP.GT.AND P2, PT, R4, 0x29, !P2 ;  /* 0x000000290400780c */ /* 0x000fe20005744270 */
[----:B------:R-:W-:Y:S01]  /*4180*/  UMOV UR14, UR36 ;  /* 0x00000024000e7c82 */ /* 0x000fe20008000000 */
[----:B------:R-:W-:Y:S01]  /*4190*/  FSEL R106, R106, -INF , !P1 ;  /* 0xff8000006a6a7808 */ /* 0x000fe20004800000 */
[----:B------:R-:W-:Y:S01]  /*41a0*/  @UP0 USHF.R.U32.HI UR14, URZ, UR18, UR11 ;  /* 0x000000123f0e0299 */ /* 0x000fe2000801160b */
[----:B------:R-:W-:-:S02]  /*41b0*/  ISETP.NE.AND P1, PT, R141, RZ, PT ;  /* 0x000000ff8d00720c */ /* 0x000fc40003f25270 */
[----:B------:R-:W-:Y:S02]  /*41c0*/  ISETP.LT.OR P2, PT, R0, 0x2a, P2 ;  /* 0x0000002a0000780c */ /* 0x000fe40001741670 */
[----:B------:R-:W-:Y:S02]  /*41d0*/  ISETP.GT.AND P1, PT, R4, 0x21, !P1 ;  /* 0x000000210400780c */ /* 0x000fe40004f24270 */
[----:B------:R-:W-:Y:S02]  /*41e0*/  FSEL R111, R111, -INF , !P2 ;  /* 0xff8000006f6f7808 */ /* 0x000fe40005000000 */
[----:B------:R-:W-:Y:S02]  /*41f0*/  ISETP.LT.OR P1, PT, R0, 0x22, P1 ;  /* 0x000000220000780c */ /* 0x000fe40000f21670 */
[----:B------:R-:W-:Y:S02]  /*4200*/  ISETP.NE.AND P2, PT, R175, RZ, PT ;  /* 0x000000ffaf00720c */ /* 0x000fe40003f45270 */
[----:B------:R-:W-:-:S02]  /*4210*/  FSEL R107, R107, -INF , !P1 ;  /* 0xff8000006b6b7808 */ /* 0x000fc40004800000 */
[----:B------:R-:W-:Y:S02]  /*4220*/  ISETP.NE.AND P1, PT, R140, RZ, PT ;  /* 0x000000ff8c00720c */ /* 0x000fe40003f25270 */
[----:B------:R-:W-:Y:S02]  /*4230*/  FMNMX.FTZ R3, R120, R121, !PT ;  /* 0x0000007978037209 */ /* 0x000fe40007810000 */
[C---:B------:R-:W-:Y:S02]  /*4240*/  ISETP.GT.AND P1, PT, R4.reuse, 0x28, !P1 ;  /* 0x000000280400780c */ /* 0x040fe40004f24270 */
[----:B------:R-:W-:Y:S02]  /*4250*/  ISETP.GT.AND P3, PT, R4, 0xd0, !P3 ;  /* 0x000000d00400780c */ /* 0x000fe40005f64270 */
[----:B------:R-:W-:Y:S02]  /*4260*/  ISETP.LT.OR P1, PT, R0, 0x29, P1 ;  /* 0x000000290000780c */ /* 0x000fe40000f21670 */
[----:B------:R-:W-:-:S02]  /*4270*/  ISETP.GT.AND P4, PT, R4, 0xd1, !P4 ;  /* 0x000000d10400780c */ /* 0x000fc40006784270 */
[----:B------:R-:W-:Y:S02]  /*4280*/  FSEL R110, R110, -INF , !P1 ;  /* 0xff8000006e6e7808 */ /* 0x000fe40004800000 */
[----:B------:R-:W-:Y:S02]  /*4290*/  ISETP.NE.AND P1, PT, R171, RZ, PT ;  /* 0x000000ffab00720c */ /* 0x000fe40003f25270 */
[C---:B------:R-:W-:Y:S02]  /*42a0*/  ISETP.GT.AND P5, PT, R4.reuse, 0xd8, !P5 ;  /* 0x000000d80400780c */ /* 0x040fe40006fa4270 */
[----:B------:R-:W-:Y:S02]  /*42b0*/  ISETP.GT.AND P1, PT, R4, 0x30, !P1 ;  /* 0x000000300400780c */ /* 0x000fe40004f24270 */
[C---:B------:R-:W-:Y:S02]  /*42c0*/  ISETP.LT.OR P3, PT, R0.reuse, 0xd1, P3 ;  /* 0x000000d10000780c */ /* 0x040fe40001f61670 */
[----:B------:R-:W-:-:S02]  /*42d0*/  ISETP.LT.OR P1, PT, R0, 0x31, P1 ;  /* 0x000000310000780c */ /* 0x000fc40000f21670 */
[----:B------:R-:W-:Y:S02]  /*42e0*/  ISETP.LT.OR P4, PT, R0, 0xd2, P4 ;  /* 0x000000d20000780c */ /* 0x000fe40002781670 */
[----:B------:R-:W-:Y:S02]  /*42f0*/  FSEL R114, R114, -INF , !P1 ;  /* 0xff80000072727808 */ /* 0x000fe40004800000 */
[----:B------:R-:W-:Y:S02]  /*4300*/  ISETP.GT.AND P1, PT, R4, 0x31, !P6 ;  /* 0x000000310400780c */ /* 0x000fe40007724270 */
[----:B------:R-:W-:Y:S02]  /*4310*/  ISETP.NE.AND P6, PT, R176, RZ, PT ;  /* 0x000000ffb000720c */ /* 0x000fe40003fc5270 */
[----:B------:R-:W-:Y:S02]  /*4320*/  ISETP.LT.OR P1, PT, R0, 0x32, P1 ;  /* 0x000000320000780c */ /* 0x000fe40000f21670 */
[----:B------:R-:W-:-:S02]  /*4330*/  FSEL R34, R34, -INF , !P3 ;  /* 0xff80000022227808 */ /* 0x000fc40005800000 */
[----:B------:R-:W-:Y:S02]  /*4340*/  FSEL R115, R115, -INF , !P1 ;  /* 0xff80000073737808 */ /* 0x000fe40004800000 */
[----:B------:R-:W-:Y:S02]  /*4350*/  ISETP.NE.AND P1, PT, R142, RZ, PT ;  /* 0x000000ff8e00720c */ /* 0x000fe40003f25270 */
[----:B------:R-:W-:Y:S02]  /*4360*/  ISETP.LT.OR P5, PT, R0, 0xd9, P5 ;  /* 0x000000d90000780c */ /* 0x000fe40002fa1670 */
[----:B------:R-:W-:Y:S02]  /*4370*/  ISETP.GT.AND P1, PT, R4, 0x38, !P1 ;  /* 0x000000380400780c */ /* 0x000fe40004f24270 */
[----:B------:R-:W-:Y:S02]  /*4380*/  FSEL R35, R35, -INF , !P4 ;  /* 0xff80000023237808 */ /* 0x000fe40006000000 */
[----:B------:R-:W-:-:S02]  /*4390*/  ISETP.LT.OR P1, PT, R0, 0x39, P1 ;  /* 0x000000390000780c */ /* 0x000fc40000f21670 */
[----:B------:R-:W-:Y:S02]  /*43a0*/  FSEL R38, R38, -INF , !P5 ;  /* 0xff80000026267808 */ /* 0x000fe40006800000 */
[----:B------:R-:W-:Y:S02]  /*43b0*/  FSEL R118, R118, -INF , !P1 ;  /* 0xff80000076767808 */ /* 0x000fe40004800000 */
[----:B------:R-:W-:Y:S02]  /*43c0*/  ISETP.NE.AND P1, PT, R143, RZ, PT ;  /* 0x000000ff8f00720c */ /* 0x000fe40003f25270 */
[----:B------:R-:W-:Y:S02]  /*43d0*/  R2UR UR15, R137 ;  /* 0x00000000890f72ca */ /* 0x000fe400000e0000 */
[----:B------:R-:W-:-:S04]  /*43e0*/  ISETP.GT.AND P1, PT, R4, 0x39, !P1 ;  /* 0x000000390400780c */ /* 0x000fc80004f24270 */
[----:B------:R-:W-:-:S04]  /*43f0*/  ISETP.LT.OR P1, PT, R0, 0x3a, P1 ;  /* 0x0000003a0000780c */ /* 0x000fc80000f21670 */
[----:B------:R-:W-:Y:S02]  /*4400*/  FSEL R119, R119, -INF , !P1 ;  /* 0xff80000077777808 */ /* 0x000fe40004800000 */
[----:B------:R-:W-:Y:S01]  /*4410*/  ISETP.NE.AND P1, PT, R144, RZ, PT ;  /* 0x000000ff9000720c */ /* 0x000fe20003f25270 */
[----:B------:R-:W-:-:S03]  /*4420*/  UIADD3 UR10, UR15, UR14, URZ ;  /* 0x0000000e0f0a7290 */ /* 0x000fc6000fffe03f */
[----:B------:R-:W-:Y:S01]  /*4430*/  ISETP.GT.AND P1, PT, R4, 0x40, !P1 ;  /* 0x000000400400780c */ /* 0x000fe20004f24270 */
[----:B------:R-:W-:-:S03]  /*4440*/  UIADD3 UR14, UR10, UR6, URZ ;  /* 0x000000060a0e7290 */ /* 0x000fc6000fffe03f */
        /* <DEDUP_REMOVED lines=141> */
[----:B------:R-:W-:Y:S02]  /*4d20*/  FMNMX.FTZ R3, R129, R6, !PT ;  /* 0x0000000681037209 */ /* 0x000fe40007810000 */
[----:B------:R-:W-:Y:S02]  /*4d30*/  ISETP.NE.AND P1, PT, R10, RZ, PT ;  /* 0x000000ff0a00720c */ /* 0x000fe40003f25270 */
[----:B------:R-:W-:Y:S02]  /*4d40*/  FMNMX.FTZ R6, R132, R3, !PT ;  /* 0x0000000384067209 */ /* 0x000fe40007810000 */
[----:B------:R-:W-:-:S02]  /*4d50*/  ISETP.GT.AND P1, PT, R4, 0x10, !P1 ;  /* 0x000000100400780c */ /* 0x000fc40004f24270 */
[----:B------:R-:W-:Y:S02]  /*4d60*/  FMNMX.FTZ R3, R133, R6, !PT ;  /* 0x0000000685037209 */ /* 0x000fe40007810000 */
[----:B------:R-:W-:Y:S02]  /*4d70*/  ISETP.LT.OR P1, PT, R0, 0x11, P1 ;  /* 0x000000110000780c */ /* 0x000fe40000f21670 */
[----:B------:R-:W-:Y:S02]  /*4d80*/  FMNMX.FTZ R6, R104, R3, !PT ;  /* 0x0000000368067209 */ /* 0x000fe40007810000 */
[----:B------:R-:W-:Y:S02]  /*4d90*/  FSEL R130, R130, -INF , !P1 ;  /* 0xff80000082827808 */ /* 0x000fe40004800000 */
[----:B------:R-:W-:Y:S02]  /*4da0*/  FMNMX.FTZ R3, R105, R6, !PT ;  /* 0x0000000669037209 */ /* 0x000fe40007810000 */
[----:B------:R-:W-:-:S02]  /*4db0*/  ISETP.NE.AND P1, PT, R11, RZ, PT ;  /* 0x000000ff0b00720c */ /* 0x000fc40003f25270 */
[----:B------:R-:W-:Y:S02]  /*4dc0*/  FMNMX.FTZ R6, R108, R3, !PT ;  /* 0x000000036c067209 */ /* 0x000fe40007810000 */
[----:B------:R-:W-:Y:S02]  /*4dd0*/  ISETP.GT.AND P1, PT, R4, 0x11, !P1 ;  /* 0x000000110400780c */ /* 0x000fe40004f24270 */
[----:B------:R-:W-:Y:S02]  /*4de0*/  FMNMX.FTZ R3, R109, R6, !PT ;  /* 0x000000066d037209 */ /* 0x000fe40007810000 */
[----:B------:R-:W-:Y:S02]  /*4df0*/  ISETP.LT.OR P1, PT, R0, 0x12, P1 ;  /* 0x000000120000780c */ /* 0x000fe40000f21670 */
[----:B------:R-:W-:Y:S02]  /*4e00*/  FMNMX.FTZ R6, R112, R3, !PT ;  /* 0x0000000370067209 */ /* 0x000fe40007810000 */
[----:B------:R-:W-:-:S02]  /*4e10*/  FSEL R131, R131, -INF , !P1 ;  /* 0xff80000083837808 */ /* 0x000fc40004800000 */
[----:B------:R-:W-:Y:S02]  /*4e20*/  FMNMX.FTZ R3, R113, R6, !PT ;  /* 0x0000000671037209 */ /* 0x000fe40007810000 */
        /* <DEDUP_REMOVED lines=18> */
[----:B------:R-:W-:Y:S02]  /*4f50*/  ISETP.GT.AND P1, PT, R4, RZ, !P1 ;  /* 0x000000ff0400720c */ /* 0x000fe40004f24270 */
[----:B------:R-:W-:Y:S02]  /*4f60*/  FMNMX.FTZ R3, R101, R6, !PT ;  /* 0x0000000665037209 */ /* 0x000fe40007810000 */
[----:B------:R-:W-:Y:S02]  /*4f70*/  ISETP.LT.OR P1, PT, R0, 0x1, P1 ;  /* 0x000000010000780c */ /* 0x000fe40000f21670 */
[----:B------:R-:W-:Y:S02]  /*4f80*/  FMNMX.FTZ R6, R72, R3, !PT ;  /* 0x0000000348067209 */ /* 0x000fe40007810000 */
[----:B------:R-:W-:-:S02]  /*4f90*/  FSEL R122, R122, -INF , !P1 ;  /* 0xff8000007a7a7808 */ /* 0x000fc40004800000 */
[----:B------:R-:W-:Y:S02]  /*4fa0*/  FMNMX.FTZ R3, R73, R6, !PT ;  /* 0x0000000649037209 */ /* 0x000fe40007810000 */
[----:B------:R-:W-:Y:S02]  /*4fb0*/  ISETP.GT.AND P1, PT, R4, 0xc0, !P2 ;  /* 0x000000c00400780c */ /* 0x000fe40005724270 */
[----:B------:R-:W-:Y:S02]  /*4fc0*/  FMNMX.FTZ R6, R76, R3, !PT ;  /* 0x000000034c067209 */ /* 0x000fe40007810000 */
[----:B------:R-:W-:Y:S02]  /*4fd0*/  ISETP.LT.OR P1, PT, R0, 0xc1, P1 ;  /* 0x000000c10000780c */ /* 0x000fe40000f21670 */
[----:B------:R-:W-:Y:S02]  /*4fe0*/  FMNMX.FTZ R3, R77, R6, !PT ;  /* 0x000000064d037209 */ /* 0x000fe40007810000 */
[----:B------:R-:W-:-:S02]  /*4ff0*/  FSEL R26, R26, -INF , !P1 ;  /* 0xff8000001a1a7808 */ /* 0x000fc40004800000 */
[----:B------:R-:W-:Y:S02]  /*5000*/  FMNMX.FTZ R6, R80, R3, !PT ;  /* 0x0000000350067209 */ /* 0x000fe40007810000 */
[----:B------:R-:W-:Y:S02]  /*5010*/  ISETP.GT.AND P1, PT, R4, 0xc1, !P6 ;  /* 0x000000c10400780c */ /* 0x000fe40007724270 */
[----:B------:R-:W-:Y:S02]  /*5020*/  FMNMX.FTZ R3, R81, R6, !PT ;  /* 0x0000000651037209 */ /* 0x000fe40007810000 */
[----:B------:R-:W-:Y:S01]  /*5030*/  ISETP.NE.AND P6, PT, R138, RZ, PT ;  /* 0x000000ff8a00720c */ /* 0x000fe20003fc5270 */
[----:B------:R-:W-:Y:S01]  /*5040*/  IMAD.U32 R138, RZ, RZ, UR37 ;  /* 0x00000025ff8a7e24 */ /* 0x000fe2000f8e00ff */
[----:B------:R-:W-:Y:S02]  /*5050*/  FMNMX.FTZ R6, R84, R3, !PT ;  /* 0x0000000354067209 */ /* 0x000fe40007810000 */
[----:B------:R-:W-:-:S02]  /*5060*/  ISETP.LT.OR P1, PT, R0, 0xc2, P1 ;  /* 0x000000c20000780c */ /* 0x000fc40000f21670 */
[----:B------:R-:W-:Y:S02]  /*5070*/  FMNMX.FTZ R3, R85, R6, !PT ;  /* 0x0000000655037209 */ /* 0x000fe40007810000 */
[----:B------:R-:W-:Y:S02]  /*5080*/  FSEL R27, R27, -INF , !P1 ;  /* 0xff8000001b1b7808 */ /* 0x000fe40004800000 */
[----:B------:R-:W-:Y:S02]  /*5090*/  FMNMX.FTZ R6, R56, R3, !PT ;  /* 0x0000000338067209 */ /* 0x000fe40007810000 */
[----:B------:R-:W-:Y:S02]  /*50a0*/  ISETP.NE.AND P2, PT, R139, RZ, PT ;  /* 0x000000ff8b00720c */ /* 0x000fe40003f45270 */
        /* <DEDUP_REMOVED lines=24> */
[----:B0-----:R-:W-:-:S05]  /*5230*/  FMNMX.FTZ R8, R6, R3, !PT ;  /* 0x0000000306087209 */ /* 0x001fca0007810000 */
[----:B------:R-:W0:Y:S02]  /*5240*/  SHFL.BFLY PT, R3, R8, 0x1, 0x1f ;  /* 0x0c201f0008037f89 */ /* 0x000e2400000e0000 */
[----:B0-----:R-:W-:-:S04]  /*5250*/  FMNMX.FTZ R3, R8, R3, !PT ;  /* 0x0000000308037209 */ /* 0x001fc80007810000 */
[C---:B------:R-:W-:Y:S01]  /*5260*/  FSETP.NEU.FTZ.AND P1, PT, R3.reuse, -INF , PT ;  /* 0xff8000000300780b */ /* 0x040fe20003f3d000 */
[----:B------:R-:W-:-:S05]  /*5270*/  FFMA.FTZ R138, R3, R138, -8 ;  /* 0xc1000000038a7423 */ /* 0x000fca000001008a */
        /* <DEDUP_REMOVED lines=47> */
[----:B------:R-:W-:Y:S01]  /*5570*/  FFMA.FTZ R92, R92, UR37, -R138 ;  /* 0x000000255c5c7c23 */ /* 0x000fe2000801088a */
[----:B------:R-:W-:Y:S01]  /*5580*/  FMNMX.FTZ R112, R114, R117, !PT ;  /* 0x0000007572707209 */ /* 0x000fe20007810000 */
[----:B------:R-:W1:Y:S01]  /*5590*/  MUFU.EX2 R10, R10 ;  /* 0x0000000a000a7308 */ /* 0x000e620000000800 */
[----:B------:R-:W-:Y:S01]  /*55a0*/  FSEL R39, R39, -INF , !P2 ;  /* 0xff80000027277808 */ /* 0x000fe20005000000 */
[----:B0-----:R-:W-:Y:S01]  /*55b0*/  FADD.FTZ R124, R5, R6 ;  /* 0x00000006057c7221 */ /* 0x001fe20000010000 */
        /* <DEDUP_REMOVED lines=14> */
[----:B-1----:R-:W-:Y:S01]  /*56a0*/  F2FP.SATFINITE.E4M3.F32.PACK_AB_MERGE_C R224, R10, R9, RZ ;  /* 0x000000090ae0723e */ /* 0x002fe200048070ff */
        /* <DEDUP_REMOVED lines=36> */
[----:B------:R-:W-:Y:S01]  /*58f0*/  FFMA.FTZ R33, R33, UR37, -R138 ;  /* 0x0000002521217c23 */ /* 0x000fe2000801088a */
        /* <DEDUP_REMOVED lines=67> */
[----:B------:R-:W-:Y:S01]  /*5d30*/  MUFU.EX2 R81, R81 ;  /* 0x0000005100517308 */ /* 0x000fe20000000800 */
        /* <DEDUP_REMOVED lines=22> */
[--C-:B------:R-:W-:Y:S01]  /*5ea0*/  FFMA.FTZ R118, R94, UR37, -R101.reuse ;  /* 0x000000255e767c23 */ /* 0x100fe20008010865 */
[----:B------:R-:W-:-:S01]  /*5eb0*/  FFMA.FTZ R94, R98, UR37, -R101 ;  /* 0x00000025625e7c23 */ /* 0x000fc20008010865 */
[----:B------:R-:W-:Y:S01]  /*5ec0*/  FADD.FTZ R103, R10, R103 ;  /* 0x000000670a677221 */ /* 0x000fe20000010000 */
[----:B------:R-:W-:-:S01]  /*5ed0*/  FFMA.FTZ R98, R102, UR37, -R101 ;  /* 0x0000002566627c23 */ /* 0x000fc20008010865 */
[--C-:B------:R-:W-:Y:S01]  /*5ee0*/  FFMA.FTZ R116, R126, UR37, -R101.reuse ;  /* 0x000000257e747c23 */ /* 0x100fe20008010865 */
[----:B------:R-:W-:-:S01]  /*5ef0*/  FFMA.FTZ R102, R78, UR37, -R101 ;  /* 0x000000254e667c23 */ /* 0x000fc20008010865 */
[----:B------:R-:W-:Y:S01]  /*5f00*/  FFMA.FTZ R78, R82, UR37, -R101 ;  /* 0x00000025524e7c23 */ /* 0x000fe20008010865 */
        /* <DEDUP_REMOVED lines=17> */
[----:B------:R-:W-:-:S01]  /*6020*/  FADD.FTZ R86, R12, R103 ;  /* 0x000000670c567221 */ /* 0x000fc20000010000 */
[--C-:B------:R-:W-:Y:S01]  /*6030*/  FFMA.FTZ R75, R75, UR37, -R101.reuse ;  /* 0x000000254b4b7c23 */ /* 0x100fe20008010865 */
[----:B------:R-:W-:-:S01]  /*6040*/  FFMA.FTZ R79, R79, UR37, -R101 ;  /* 0x000000254f4f7c23 */ /* 0x000fc20008010865 */
[----:B------:R-:W-:Y:S01]  /*6050*/  FFMA.FTZ R83, R83, UR37, -R101 ;  /* 0x0000002553537c23 */ /* 0x000fe20008010865 */
[----:B------:R-:W-:-:S01]  /*6060*/  FADD.FTZ R129, R13, R86 ;  /* 0x000000560d817221 */ /* 0x000fc20000010000 */
[--C-:B------:R-:W-:Y:S01]  /*6070*/  FFMA.FTZ R87, R87, UR37, -R101.reuse ;  /* 0x0000002557577c23 */ /* 0x100fe20008010865 */
[----:B------:R-:W-:-:S01]  /*6080*/  FFMA.FTZ R58, R58, UR37, -R101 ;  /* 0x000000253a3a7c23 */ /* 0x000fc20008010865 */
[----:B------:R-:W2:Y:S01]  /*6090*/  MUFU.EX2 R123, R123 ;  /* 0x0000007b007b7308 */ /* 0x000ea20000000800 */
        /* <DEDUP_REMOVED lines=37> */
[----:B------:R-:W-:-:S02]  /*62f0*/  F2FP.SATFINITE.E4M3.F32.PACK_AB_MERGE_C R116, R123, R116, RZ ;  /* 0x000000747b74723e */ /* 0x000fc400048070ff */
        /* <DEDUP_REMOVED lines=8> */
[----:B------:R-:W-:-:S04]  /*6380*/  F2FP.SATFINITE.E4M3.F32.PACK_AB_MERGE_C R120, R125, R120, RZ ;  /* 0x000000787d78723e */ /* 0x000fc800048070ff */
[----:B------:R-:W-:Y:S01]  /*6390*/  F2FP.SATFINITE.E4M3.F32.PACK_AB_MERGE_C R227, R121, R112, R120 ;  /* 0x0000007079e3723e */ /* 0x000fe20004807078 */
[----:B------:R-:W0:Y:S01]  /*63a0*/  MUFU.EX2 R122, R122 ;  /* 0x0000007a007a7308 */ /* 0x000e220000000800 */
[----:B-1----:R-:W-:-:S07]  /*63b0*/  FADD.FTZ R14, R106, R21 ;  /* 0x000000156a0e7221 */ /* 0x002fce0000010000 */
[----:B------:R-:W1:Y:S01]  /*63c0*/  MUFU.EX2 R127, R127 ;  /* 0x0000007f007f7308 */ /* 0x000e620000000800 */
[----:B--2---:R-:W-:-:S01]  /*63d0*/  FADD.FTZ R21, R107, R14 ;  /* 0x0000000e6b157221 */ /* 0x004fc20000010000 */
[----:B------:R-:W-:-:S04]  /*63e0*/  FADD.FTZ R14, R92, R103 ;  /* 0x000000675c0e7221 */ /* 0x000fc80000010000 */
[----:B------:R-:W-:Y:S02]  /*63f0*/  FADD.FTZ R14, R113, R14 ;  /* 0x0000000e710e7221 */ /* 0x000fe40000010000 */
[----:B------:R-:W2:Y:S01]  /*6400*/  MUFU.EX2 R110, R110 ;  /* 0x0000006e006e7308 */ /* 0x000ea20000000800 */
[----:B0-----:R-:W-:-:S07]  /*6410*/  FADD.FTZ R6, R122, R21 ;  /* 0x000000157a067221 */ /* 0x001fce0000010000 */
[----:B------:R-:W0:Y:S01]  /*6420*/  MUFU.EX2 R111, R111 ;  /* 0x0000006f006f7308 */ /* 0x000e220000000800 */
[----:B-1----:R-:W-:-:S01]  /*6430*/  FADD.FTZ R21, R127, R6 ;  /* 0x000000067f157221 */ /* 0x002fc20000010000 */
[----:B------:R-:W-:Y:S01]  /*6440*/  FFMA.FTZ R6, R67, UR37, -R101 ;  /* 0x0000002543067c23 */ /* 0x000fe20008010865 */
[----:B------:R-:W-:-:S04]  /*6450*/  F2FP.SATFINITE.E4M3.F32.PACK_AB_MERGE_C R122, R127, R122, RZ ;  /* 0x0000007a7f7a723e */ /* 0x000fc800048070ff */
[----:B------:R-:W-:Y:S01]  /*6460*/  F2FP.SATFINITE.E4M3.F32.PACK_AB_MERGE_C R221, R107, R106, R122 ;  /* 0x0000006a6bdd723e */ /* 0x000fe2000480707a */
        /* <DEDUP_REMOVED lines=21> */
[----:B------:R-:W-:Y:S01]  /*65c0*/  FADD.FTZ R81, R81, R12 ;  /* 0x0000000c51517221 */ /* 0x000fe20000010000 */
[----:B------:R-:W-:Y:S01]  /*65d0*/  F2FP.SATFINITE.E4M3.F32.PACK_AB_MERGE_C R12, R61, R60, RZ ;  /* 0x0000003c3d0c723e */ /* 0x000fe200048070ff */
[----:B------:R-:W0:Y:S01]  /*65e0*/  MUFU.EX2 R119, R119 ;  /* 0x0000007700777308 */ /* 0x000e220000000800 */
[----:B-1----:R-:W-:-:S01]  /*65f0*/  FADD.FTZ R11, R91, R8 ;  /* 0x000000085b0b7221 */ /* 0x002fc20000010000 */
[----:B------:R-:W-:-:S04]  /*6600*/  FADD.FTZ R84, R84, R81 ;  /* 0x0000005154547221 */ /* 0x000fc80000010000 */
[----:B------:R-:W-:Y:S02]  /*6610*/  FADD.FTZ R85, R85, R84 ;  /* 0x0000005455557221 */ /* 0x000fe40000010000 */
        /* <DEDUP_REMOVED lines=24> */
[----:B------:R-:W-:-:S04]  /*67a0*/  F2FP.SATFINITE.E4M3.F32.PACK_AB_MERGE_C R79, R79, R102, RZ ;  /* 0x000000664f4f723e */ /* 0x000fc800048070ff */
[----:B------:R-:W-:Y:S02]  /*67b0*/  F2FP.SATFINITE.E4M3.F32.PACK_AB_MERGE_C R213, R75, R74, R79 ;  /* 0x0000004a4bd5723e */ /* 0x000fe4000480704f */
[----:B------:R-:W-:Y:S01]  /*67c0*/  MUFU.EX2 R56, R56 ;  /* 0x0000003800387308 */ /* 0x000fe20000000800 */
[----:B0-----:R-:W-:-:S07]  /*67d0*/  FADD.FTZ R8, R78, R11 ;  /* 0x0000000b4e087221 */ /* 0x001fce0000010000 */
        /* <DEDUP_REMOVED lines=32> */
[----:B--2---:R-:W-:-:S01]  /*69e0*/  FADD.FTZ R8, R10, R11 ;  /* 0x0000000b0a087221 */ /* 0x004fc20000010000 */
        /* <DEDUP_REMOVED lines=13> */
[----:B------:R-:W-:-:S04]  /*6ac0*/  FADD.FTZ R41, R41, R8 ;  /* 0x0000000829297221 */ /* 0x000fc80000010000 */
[----:B------:R-:W-:Y:S02]  /*6ad0*/  FADD.FTZ R40, R40, R41 ;  /* 0x0000002928287221 */ /* 0x000fe40000010000 */
[----:B------:R-:W0:Y:S01]  /*6ae0*/  MUFU.EX2 R42, R42 ;  /* 0x0000002a002a7308 */ /* 0x000e220000000800 */
[----:B-1----:R-:W-:-:S01]  /*6af0*/  FADD.FTZ R4, R70, R9 ;  /* 0x0000000946047221 */ /* 0x002fc20000010000 */
[----:B------:R-:W-:-:S06]  /*6b00*/  FADD.FTZ R45, R45, R40 ;  /* 0x000000282d2d7221 */ /* 0x000fcc0000010000 */
[----:B------:R-:W1:Y:S01]  /*6b10*/  MUFU.EX2 R43, R43 ;  /* 0x0000002b002b7308 */ /* 0x000e620000000800 */
[C---:B--2---:R-:W-:Y:S01]  /*6b20*/  F2FP.SATFINITE.E4M3.F32.PACK_AB_MERGE_C R70, R71.reuse, R70, RZ ;  /* 0x000000464746723e */ /* 0x044fe200048070ff */
[----:B------:R-:W-:-:S03]  /*6b30*/  FADD.FTZ R71, R71, R4 ;  /* 0x0000000447477221 */ /* 0x000fc60000010000 */
[----:B------:R-:W-:-:S03]  /*6b40*/  F2FP.SATFINITE.E4M3.F32.PACK_AB_MERGE_C R211, R6, R5, R70 ;  /* 0x0000000506d3723e */ /* 0x000fc60004807046 */
[----:B------:R-:W2:Y:S01]  /*6b50*/  MUFU.EX2 R46, R46 ;  /* 0x0000002e002e7308 */ /* 0x000ea20000000800 */
[----:B0-----:R-:W-:-:S07]  /*6b60*/  FADD.FTZ R4, R42, R71 ;  /* 0x000000472a047221 */ /* 0x001fce0000010000 */
[----:B------:R-:W-:Y:S01]  /*6b70*/  MUFU.EX2 R48, R48 ;  /* 0x0000003000307308 */ /* 0x000fe20000000800 */
[----:B-1----:R-:W-:-:S07]  /*6b80*/  FADD.FTZ R9, R43, R4 ;  /* 0x000000042b097221 */ /* 0x002fce0000010000 */
[----:B------:R-:W0:Y:S01]  /*6b90*/  MUFU.EX2 R53, R53 ;  /* 0x0000003500357308 */ /* 0x000e220000000800 */
[----:B--2---:R-:W-:-:S07]  /*6ba0*/  FADD.FTZ R4, R46, R9 ;  /* 0x000000092e047221 */ /* 0x004fce0000010000 */
        /* <DEDUP_REMOVED lines=74> */
.L_x_6809:
[----:B------:R-:W-:-:S11]  /*7050*/  UISETP.NE.AND UP2, UPT, UR7, 0x1, UPT ;  /* 0x000000010700788c */ /* 0x000fd6000bf45270 */
[----:B------:R-:W-:Y:S02]  /*7060*/  @UP2 ULDC.64 UR18, c[0x0][0x9e8] ;  /* 0x00027a0000122ab9 */ /* 0x000fe40000000a00 */
[----:B------:R-:W-:-:S04]  /*7070*/  UIMAD.WIDE.U32 UR10, UR6, UR18, URZ ;  /* 0x00000012060a72a5 */ /* 0x000fc8000f8e003f */
[----:B------:R-:W-:-:S12]  /*7080*/  @UP2 USHF.R.U32.HI UR6, URZ, UR19, UR11 ;  /* 0x000000133f062299 */ /* 0x000fd8000801160b */
.L_x_6810:
[----:B------:R-:W-:-:S04]  /*7090*/  UIMAD UR6, UR6, UR7, UR7 ;  /* 0x00000007060672a4 */ /* 0x000fc8000f8e0207 */
[----:B------:R-:W-:-:S04]  /*70a0*/  UISETP.LT.AND UP2, UPT, UR14, UR6, UPT ;  /* 0x000000060e00728c */ /* 0x000fc8000bf41270 */
[----:B------:R-:W-:-:S12]  /*70b0*/  USEL UR14, UR14, UR6, UP2 ;  /* 0x000000060e0e7287 */ /* 0x000fd80009000000 */
.L_x_6808:
        /* <DEDUP_REMOVED lines=45> */
.L_x_6829:
        /* <DEDUP_REMOVED lines=9> */
.L_x_6813:
[----:B------:R-:W-:Y:S01]  /*7420*/  ULEA UR6, UR57, UR41, 0x3 ;  /* 0x0000002939067291 */ /* 0x000fe2000f8e183f */
[----:B------:R-:W-:-:S05]  /*7430*/  IMAD.U32 R8, RZ, RZ, UR56 ;  /* 0x00000038ff087e24 */ /* 0x000fca000f8e00ff */
[----:B------:R-:W-:-:S04]  /*7440*/  SHF.L.U32 R8, R8, 0x1f, RZ ;  /* 0x0000001f08087819 */ /* 0x000fc800000006ff */
[----:B------:R0:W1:Y:S01]  /*7450*/  SYNCS.PHASECHK.TRANS64.TRYWAIT P1, [UR6+0x2e830], R8 ;  /* 0x02e83008ff0075a7 */ /* 0x0000620008020146 */
[----:B------:R-:W-:Y:S05]  /*7460*/  @!P0 BRA `(.L_x_6814) ;  /* 0x0000000000048947 */ /* 0x000fea0003800000 */
[----:B------:R-:W-:Y:S01]  /*7470*/  BPT.TRAP 0x1 ;  /* 0x000000040000795c */ /* 0x000fe20000300000 */
.L_x_6814:
[----:B-1----:R-:W-:Y:S05]  /*7480*/  @P1 BRA `(.L_x_6812) ;  /* 0x0000000000081947 */ /* 0x002fea0003800000 */
[----:B------:R-:W1:Y:S02]  /*7490*/  SYNCS.PHASECHK.TRANS64.TRYWAIT P1, [UR6+0x2e830], R8 ;  /* 0x02e83008ff0075a7 */ /* 0x000e640008020146 */
[----:B-1----:R-:W-:Y:S05]  /*74a0*/  @!P1 BRA `(.L_x_6815) ;  /* 0x0000018400649947 */ /* 0x002fea0003800000 */
.L_x_6812:
[----:B-1----:R-:W1:Y:S01]  /*74b0*/  S2R R9, SR_TID.X ;  /* 0x0000000000097919 */ /* 0x002e620000002100 */
[----:B------:R-:W-:Y:S01]  /*74c0*/  R2UR UR59, R7 ;  /* 0x00000000073b72ca */ /* 0x000fe200000e0000 */
[----:B------:R-:W-:Y:S01]  /*74d0*/  UMOV UR19, 0x40000040 ;  /* 0x4000004000137882 */ /* 0x000fe20000000000 */
[----:B------:R-:W-:Y:S01]  /*74e0*/  UMOV UR20, UR16 ;  /* 0x0000001000147c82 */ /* 0x000fe20008000000 */
[----:B------:R-:W-:Y:S01]  /*74f0*/  UMOV UR21, UR17 ;  /* 0x0000001100157c82 */ /* 0x000fe20008000000 */
        /* <DEDUP_REMOVED lines=9> */
[----:B------:R-:W-:Y:S01]  /*7590*/  UIMAD UR59, UR57, 0x700, UR59 ;  /* 0x00000700393b78a4 */ /* 0x000fe2000f8e023b */
[----:B------:R-:W-:Y:S01]  /*75a0*/  UMOV UR35, 0x40000040 ;  /* 0x4000004000237882 */ /* 0x000fe20000000000 */
[----:B------:R-:W-:-:S02]  /*75b0*/  UMOV UR7, 0x40000040 ;  /* 0x4000004000077882 */ /* 0x000fc40000000000 */
[----:B------:R-:W-:Y:S02]  /*75c0*/  UIADD3 UR22, UR59, 0x100, URZ ;  /* 0x000001003b167890 */ /* 0x000fe4000fffe03f */
[----:B------:R-:W-:Y:S02]  /*75d0*/  UIADD3 UR26, UR59, 0x200, URZ ;  /* 0x000002003b1a7890 */ /* 0x000fe4000fffe03f */
[----:B------:R-:W-:Y:S01]  /*75e0*/  UMOV UR18, UR59 ;  /* 0x0000003b00127c82 */ /* 0x000fe20008000000 */
[----:B------:R-:W-:Y:S02]  /*75f0*/  UIADD3 UR30, UR59, 0x300, URZ ;  /* 0x000003003b1e7890 */ /* 0x000fe4000fffe03f */
[----:B------:R-:W-:Y:S02]  /*7600*/  UIADD3 UR34, UR59, 0x400, URZ ;  /* 0x000004003b227890 */ /* 0x000fe4000fffe03f */
[----:B------:R-:W-:Y:S02]  /*7610*/  UIADD3 UR6, UR59, 0x600, URZ ;  /* 0x000006003b067890 */ /* 0x000fe4000fffe03f */
[----:B------:R-:W-:Y:S01]  /*7620*/  UIADD3 UR10, UR59, 0x602, URZ ;  /* 0x000006023b0a7890 */ /* 0x000fe2000fffe03f */
[----:B------:R-:W-:Y:S01]  /*7630*/  UMOV UR11, 0x40000040 ;  /* 0x40000040000b7882 */ /* 0x000fe20000000000 */
[----:B-1----:R-:W-:Y:S01]  /*7640*/  SHF.R.U32.HI R9, RZ, 0x7, R9 ;  /* 0x00000007ff097819 */ /* 0x002fe20000011609 */
[----:B------:R-:W-:Y:S01]  /*7650*/  UIADD3 UR14, UR59, 0x6, URZ ;  /* 0x000000063b0e7890 */ /* 0x000fe2000fffe03f */
[----:B------:R-:W-:-:S03]  /*7660*/  UMOV UR15, 0x40000040 ;  /* 0x40000040000f7882 */ /* 0x000fc60000000000 */
        /* <DEDUP_REMOVED lines=157> */
.L_x_6817:
[----:B------:R-:W-:Y:S01]  /*8040*/  ULEA UR6, UR52, UR41, 0x3 ;  /* 0x0000002934067291 */ /* 0x000fe2000f8e183f */
[----:B------:R-:W-:-:S05]  /*8050*/  IMAD.U32 R8, RZ, RZ, UR45 ;  /* 0x0000002dff087e24 */ /* 0x000fca000f8e00ff */
[----:B------:R-:W-:-:S04]  /*8060*/  SHF.L.U32 R8, R8, 0x1f, RZ ;  /* 0x0000001f08087819 */ /* 0x000fc800000006ff */
[----:B------:R0:W1:Y:S01]  /*8070*/  SYNCS.PHASECHK.TRANS64.TRYWAIT P1, [UR6+0x2e850], R8 ;  /* 0x02e85008ff0075a7 */ /* 0x0000620008020146 */
[----:B------:R-:W-:Y:S05]  /*8080*/  @!P0 BRA `(.L_x_6818) ;  /* 0x0000000000048947 */ /* 0x000fea0003800000 */
[----:B------:R-:W-:Y:S01]  /*8090*/  BPT.TRAP 0x1 ;  /* 0x000000040000795c */ /* 0x000fe20000300000 */
.L_x_6818:
[----:B-1----:R-:W-:Y:S05]  /*80a0*/  @P1 BRA `(.L_x_6816) ;  /* 0x0000000000081947 */ /* 0x002fea0003800000 */
[----:B------:R-:W1:Y:S02]  /*80b0*/  SYNCS.PHASECHK.TRANS64.TRYWAIT P1, [UR6+0x2e850], R8 ;  /* 0x02e85008ff0075a7 */ /* 0x000e640008020146 */
[----:B-1----:R-:W-:Y:S05]  /*80c0*/  @!P1 BRA `(.L_x_6819) ;  /* 0x0000017800749947 */ /* 0x002fea0003800000 */
.L_x_6816:
        /* <DEDUP_REMOVED lines=14> */
[----:B------:R-:W-:Y:S01]  /*81b0*/  QGMMA.64x128x32.F32.E4M3.E4M3 R24, R224, gdesc[UR4], R24, gsb0 ;  /* 0x01e00004e0187df3 */ /* 0x000fe20008000818 */
[----:B------:R-:W-:Y:S01]  /*81c0*/  UIADD3 UR6, UR10, 0x100, URZ ;  /* 0x000001000a067890 */ /* 0x000fe2000fffe03f */
        /* <DEDUP_REMOVED lines=39> */
[----:B------:R-:W-:Y:S01]  /*8440*/  ULOP3.LUT UR6, URZ, UR54, URZ, 0x33, !UPT ;  /* 0x000000363f067292 */ /* 0x000fe2000f8e333f */
[----:B------:R-:W-:Y:S01]  /*8450*/  IADD3 R9, -R10, 0xb, RZ ;  /* 0x0000000b0a097810 */ /* 0x000fe20007ffe1ff */
[----:B------:R-:W-:Y:S02]  /*8460*/  VIADD R10, R14, 0x1 ;  /* 0x000000010e0a7836 */ /* 0x000fe40000000000 */
[----:B------:R-:W0:Y:S02]  /*8470*/  SHFL.IDX PT, R15, R13, RZ, 0x1c1f ;  /* 0x001c1fff0d0f7589 */ /* 0x000e2400000e0000 */
[----:B------:R-:W-:-:S05]  /*8480*/  IMAD R10, R19, -0x2, R10 ;  /* 0xfffffffe130a7824 */ /* 0x000fca00078e020a */
[----:B------:R-:W-:-:S05]  /*8490*/  IADD3 R11, -R18, R10, R17 ;  /* 0x0000000a120b7210 */ /* 0x000fca0007ffe111 */
[C---:B------:R-:W-:Y:S02]  /*84a0*/  VIADD R12, R11.reuse, UR55 ;  /* 0x000000370b0c7c36 */ /* 0x040fe40008000000 */
[----:B------:R-:W-:Y:S01]  /*84b0*/  VIADD R11, R11, UR6 ;  /* 0x000000060b0b7c36 */ /* 0x000fe20008000000 */
[----:B------:R-:W-:Y:S02]  /*84c0*/  WARPGROUP.DEPBAR.LE gsb0, 0x0 ;  /* 0x00008000000079c5 */ /* 0x000fe40000010000 */
[----:B------:R0:W-:Y:S06]  /*84d0*/  BAR.ARV R9, 0x100 ;  /* 0x000400090000751d */ /* 0x0001ec0000002000 */
[----:B------:R1:W-:Y:S01]  /*84e0*/  @!P3 SYNCS.ARRIVE.TRANS64.RED.A1T0 RZ, [R8+URZ], RZ ;  /* 0x000000ff08ffb9a7 */ /* 0x0003e2000810043f */
[----:B0-----:R-:W-:-:S02]  /*84f0*/  IMAD.IADD R9, R11, 0x1, R15 ;  /* 0x000000010b097824 */ /* 0x001fc400078e020f */
[----:B-1----:R-:W-:Y:S02]  /*8500*/  VIADD R8, R10, 0xffffffff ;  /* 0xffffffff0a087836 */ /* 0x002fe40000000000 */
[----:B------:R-:W-:Y:S01]  /*8510*/  IMAD.IADD R10, R12, 0x1, R15 ;  /* 0x000000010c0a7824 */ /* 0x000fe200078e020f */
[----:B------:R-:W-:Y:S06]  /*8520*/  @P1 BRA `(.L_x_6820) ;  /* 0x0000000000541947 */ /* 0x000fec0003800000 */
        /* <DEDUP_REMOVED lines=12> */
.L_x_6822:
[----:B------:R-:W-:-:S05]  /*85f0*/  IMAD.U32 R200, RZ, RZ, UR53 ;  /* 0x00000035ffc87e24 */ /* 0x000fca000f8e00ff */
[----:B------:R-:W-:-:S13]  /*8600*/  ISETP.NE.AND P1, PT, R200, 0x1, PT ;  /* 0x00000001c800780c */ /* 0x000fda0003f25270 */
[----:B------:R-:W0:Y:S02]  /*8610*/  @P1 LDC.64 R20, c[0x0][0x9e8] ;  /* 0x00027a00ff141b82 */ /* 0x000e240000000a00 */
[----:B0-----:R-:W-:-:S05]  /*8620*/  @P1 IMAD.HI.U32 R20, R15, R20, RZ ;  /* 0x000000140f141227 */ /* 0x001fca00078e00ff */
[----:B------:R-:W-:-:S07]  /*8630*/  @P1 SHF.R.U32.HI R15, RZ, R21, R20 ;  /* 0x00000015ff0f1219 */ /* 0x000fce0000011614 */
.L_x_6823:
[----:B------:R-:W-:Y:S05]  /*8640*/  BSYNC B0 ;  /* 0x0000000000007941 */ /* 0x000fea0003800000 */
.L_x_6821:
[----:B------:R-:W-:-:S05]  /*8650*/  IMAD R15, R15, R200, R8 ;  /* 0x000000c80f0f7224 */ /* 0x000fca00078e0208 */
[----:B------:R-:W-:Y:S02]  /*8660*/  VIADDMNMX R10, R15, R200, R10, PT ;  /* 0x000000c80f0a7246 */ /* 0x000fe4000380010a */
[----:B------:R-:W-:-:S07]  /*8670*/  VIMNMX R9, R9, R15, !PT ;  /* 0x0000000f09097248 */ /* 0x000fce0007fe0100 */
.L_x_6820:
[C---:B------:R-:W-:Y:S01]  /*8680*/  ISETP.GE.AND P1, PT, R14.reuse, 0x2, PT ;  /* 0x000000020e00780c */ /* 0x040fe20003f26270 */
[----:B------:R-:W0:Y:S01]  /*8690*/  SHFL.IDX PT, R13, R13, 0x1, 0x1c1f ;  /* 0x003c1f000d0d7f89 */ /* 0x000e2200000e0000 */
        /* <DEDUP_REMOVED lines=11> */
[----:B0-----:R-:W-:Y:S01]  /*8750*/  IMAD.IADD R12, R12, 0x1, R13 ;  /* 0x000000010c0c7824 */ /* 0x001fe200078e020d */
        /* <DEDUP_REMOVED lines=311> */
[----:B------:R-:W-:Y:S01]  /*9ad0*/  ISETP.GT.AND P6, PT, R9, 0xd9, !P6 ;  /* 0x000000d90900780c */ /* 0x000fe200077c4270 */
[----:B------:R-:W-:-:S03]  /*9ae0*/  IMAD.IADD R9, R11, 0x1, R13 ;  /* 0x000000010b097824 */ /* 0x000fc600078e020d */
        /* <DEDUP_REMOVED lines=16> */
.L_x_6826:
[----:B------:R-:W-:-:S05]  /*9bf0*/  IMAD.U32 R15, RZ, RZ, UR53 ;  /* 0x00000035ff0f7e24 */ /* 0x000fca000f8e00ff */
[----:B------:R-:W-:-:S13]  /*9c00*/  ISETP.NE.AND P6, PT, R15, 0x1, PT ;  /* 0x000000010f00780c */ /* 0x000fda0003fc5270 */
[----:B------:R-:W0:Y:S02]  /*9c10*/  @P6 LDC.64 R10, c[0x0][0x9e8] ;  /* 0x00027a00ff0a6b82 */ /* 0x000e240000000a00 */
[----:B0-----:R-:W-:-:S05]  /*9c20*/  @P6 IMAD.HI.U32 R10, R13, R10, RZ ;  /* 0x0000000a0d0a6227 */ /* 0x001fca00078e00ff */
[----:B------:R-:W-:-:S07]  /*9c30*/  @P6 SHF.R.U32.HI R13, RZ, R11, R10 ;  /* 0x0000000bff0d6219 */ /* 0x000fce000001160a */
.L_x_6827:
[----:B------:R-:W-:Y:S05]  /*9c40*/  BSYNC B0 ;  /* 0x0000000000007941 */ /* 0x000fea0003800000 */
.L_x_6825:
[----:B------:R-:W-:-:S05]  /*9c50*/  IMAD R8, R13, R15, R8 ;  /* 0x0000000f0d087224 */ /* 0x000fca00078e0208 */
[----:B------:R-:W-:Y:S02]  /*9c60*/  VIADDMNMX R12, R8, R15, R12, PT ;  /* 0x0000000f080c7246 */ /* 0x000fe4000380010c */
[----:B------:R-:W-:-:S07]  /*9c70*/  VIMNMX R9, R9, R8, !PT ;  /* 0x0000000809097248 */ /* 0x000fce0007fe0100 */
.L_x_6824:
        /* <DEDUP_REMOVED lines=140> */
[C---:B------:R-:W-:Y:S01]  /*a540*/  ISETP.GT.AND P2, PT, R9.reuse, 0xc9, !P2 ;  /* 0x000000c90900780c */ /* 0x040fe20005744270 */
        /* <DEDUP_REMOVED lines=11> */
[----:B------:R-:W-:Y:S02]  /*a600*/  ISETP.GT.AND P1, PT, R9, 0x78, !P1 ;  /* 0x000000780900780c */ /* 0x000fe40004f24270 */
[C---:B------:R-:W-:Y:S02]  /*a610*/  ISETP.LT.OR P3, PT, R12.reuse, 0xd1, P3 ;  /* 0x000000d10c00780c */ /* 0x040fe40001f61670 */
[----:B------:R-:W-:Y:S02]  /*a620*/  ISETP.LT.OR P1, PT, R12, 0x79, P1 ;  /* 0x000000790c00780c */ /* 0x000fe40000f21670 */
[----:B0-----:R-:W-:Y:S02]  /*a630*/  FMNMX.FTZ R14, R13, R8, !PT ;  /* 0x000000080d0e7209 */ /* 0x001fe40007810000 */
[----:B------:R-:W-:Y:S02]  /*a640*/  FSEL R150, R150, -INF , !P1 ;  /* 0xff80000096967808 */ /* 0x000fe40004800000 */
[----:B------:R-:W-:Y:S01]  /*a650*/  LOP3.LUT P1, RZ, R16, 0x200000, RZ, 0xc0, !PT ;  /* 0x0020000010ff7812 */ /* 0x000fe2000782c0ff */
[----:B------:R-:W0:Y:S01]  /*a660*/  SHFL.BFLY PT, R11, R14, 0x1, 0x1f ;  /* 0x0c201f000e0b7f89 */ /* 0x000e2200000e0000 */
[----:B------:R-:W-:-:S02]  /*a670*/  ISETP.GT.AND P5, PT, R9, 0xd8, !P5 ;  /* 0x000000d80900780c */ /* 0x000fc40006fa4270 */
        /* <DEDUP_REMOVED lines=10> */
[----:B0-----:R-:W-:Y:S02]  /*a720*/  FMNMX.FTZ R8, R14, R11, !PT ;  /* 0x0000000b0e087209 */ /* 0x001fe40007810000 */
[----:B------:R-:W-:-:S02]  /*a730*/  FSEL R122, R122, -INF , !P1 ;  /* 0xff8000007a7a7808 */ /* 0x000fc40004800000 */
        /* <DEDUP_REMOVED lines=232> */
[----:B------:R-:W-:-:S01]  /*b5c0*/  FFMA.FTZ R189, R108, UR37, -R10 ;  /* 0x000000256cbd7c23 */ /* 0x000fc2000801080a */
[----:B------:R-:W-:Y:S01]  /*b5d0*/  FSEL R108, R99, -INF , !P4 ;  /* 0xff800000636c7808 */ /* 0x000fe20006000000 */
[----:B------:R-:W-:Y:S01]  /*b5e0*/  MUFU.EX2 R152, R152 ;  /* 0x0000009800987308 */ /* 0x000fe20000000800 */
[----:B------:R-:W-:Y:S02]  /*b5f0*/  FMNMX.FTZ R9, R95, R188, !PT ;  /* 0x000000bc5f097209 */ /* 0x000fe40007810000 */
[----:B------:R-:W-:Y:S02]  /*b600*/  FSEL R10, R8, RZ, P1 ;  /* 0x000000ff080a7208 */ /* 0x000fe40000800000 */
[----:B------:R-:W-:-:S03]  /*b610*/  FMNMX.FTZ R9, R98, R9, !PT ;  /* 0x0000000962097209 */ /* 0x000fc60007810000 */
[----:B------:R-:W-:Y:S01]  /*b620*/  FADD.FTZ R10, -R10, R3 ;  /* 0x000000030a0a7221 */ /* 0x000fe20000010100 */
[----:B------:R-:W-:Y:S01]  /*b630*/  FMNMX.FTZ R9, R108, R9, !PT ;  /* 0x000000096c097209 */ /* 0x000fe20007810000 */
[----:B------:R-:W-:Y:S02]  /*b640*/  MUFU.EX2 R3, R117 ;  /* 0x0000007500037308 */ /* 0x000fe40000000800 */
[----:B------:R-:W-:Y:S01]  /*b650*/  FMUL.FTZ R10, R10, UR37 ;  /* 0x000000250a0a7c20 */ /* 0x000fe20008410000 */
[----:B------:R-:W-:-:S04]  /*b660*/  FMNMX.FTZ R188, R102, R9, !PT ;  /* 0x0000000966bc7209 */ /* 0x000fc80007810000 */
[----:B------:R-:W-:Y:S01]  /*b670*/  FMNMX.FTZ R188, R103, R188, !PT ;  /* 0x000000bc67bc7209 */ /* 0x000fe20007810000 */
[----:B------:R-:W0:Y:S04]  /*b680*/  MUFU.EX2 R10, R10 ;  /* 0x0000000a000a7308 */ /* 0x000e280000000800 */
[----:B------:R-:W1:Y:S04]  /*b690*/  SHFL.BFLY PT, R9, R188, 0x2, 0x1f ;  /* 0x0c401f00bc097f89 */ /* 0x000e6800000e0000 */
        /* <DEDUP_REMOVED lines=16> */
[----:B------:R-:W-:-:S01]  /*b7a0*/  FFMA.FTZ R190, R191, UR37, -R101 ;  /* 0x00000025bfbe7c23 */ /* 0x000fc20008010865 */
[----:B------:R-:W-:Y:S01]  /*b7b0*/  FSEL R191, R9, RZ, P1 ;  /* 0x000000ff09bf7208 */ /* 0x000fe20000800000 */
[----:B------:R-:W-:-:S01]  /*b7c0*/  FFMA.FTZ R188, R11, UR37, -R101 ;  /* 0x000000250bbc7c23 */ /* 0x000fc20008010865 */
[--C-:B------:R-:W-:Y:S01]  /*b7d0*/  FFMA.FTZ R11, R187, UR37, -R101.reuse ;  /* 0x00000025bb0b7c23 */ /* 0x100fe20008010865 */
[----:B------:R1:W-:Y:S01]  /*b7e0*/  MUFU.EX2 R117, R193 ;  /* 0x000000c100757308 */ /* 0x0003e20000000800 */
[----:B------:R-:W-:-:S01]  /*b7f0*/  FFMA.FTZ R187, R194, UR37, -R101 ;  /* 0x00000025c2bb7c23 */ /* 0x000fc20008010865 */
[----:B------:R-:W-:Y:S01]  /*b800*/  FADD.FTZ R191, -R191, R0 ;  /* 0x00000000bfbf7221 */ /* 0x000fe20000010100 */
[----:B------:R-:W-:-:S01]  /*b810*/  FFMA.FTZ R192, R195, UR37, -R101 ;  /* 0x00000025c3c07c23 */ /* 0x000fc20008010865 */
[----:B0-----:R-:W-:Y:S01]  /*b820*/  FFMA.FTZ R195, R10, R6, R13 ;  /* 0x000000060ac37223 */ /* 0x001fe2000001000d */
[----:B--2---:R-:W-:-:S01]  /*b830*/  FFMA.FTZ R189, R198, UR37, -R101 ;  /* 0x00000025c6bd7c23 */ /* 0x004fc20008010865 */
[----:B------:R-:W-:Y:S01]  /*b840*/  FMUL.FTZ R191, R191, UR37 ;  /* 0x00000025bfbf7c20 */ /* 0x000fe20008410000 */
[----:B------:R-:W-:-:S01]  /*b850*/  FFMA.FTZ R194, R199, UR37, -R101 ;  /* 0x00000025c7c27c23 */ /* 0x000fc20008010865 */
[----:B------:R-:W-:Y:S01]  /*b860*/  MUFU.EX2 R188, R188 ;  /* 0x000000bc00bc7308 */ /* 0x000fe20000000800 */
[----:B-1----:R-:W-:-:S01]  /*b870*/  FFMA.FTZ R193, R142, UR37, -R101 ;  /* 0x000000258ec17c23 */ /* 0x002fc20008010865 */
[--C-:B------:R-:W-:Y:S01]  /*b880*/  FFMA.FTZ R142, R146, UR37, -R101.reuse ;  /* 0x00000025928e7c23 */ /* 0x100fe20008010865 */
[----:B------:R-:W-:-:S01]  /*b890*/  FFMA.FTZ R146, R150, UR37, -R101 ;  /* 0x0000002596927c23 */ /* 0x000fc20008010865 */
[----:B------:R-:W-:Y:S01]  /*b8a0*/  FADD.FTZ R150, R14, R195 ;  /* 0x000000c30e967221 */ /* 0x000fe20000010000 */
        /* <DEDUP_REMOVED lines=47> */
[--C-:B------:R-:W-:Y:S01]  /*bba0*/  FFMA.FTZ R91, R91, UR37, -R101.reuse ;  /* 0x000000255b5b7c23 */ /* 0x100fe20008010865 */
[----:B------:R-:W-:-:S01]  /*bbb0*/  FFMA.FTZ R94, R94, UR37, -R101 ;  /* 0x000000255e5e7c23 */ /* 0x000fc20008010865 */
[----:B------:R-:W-:-:S02]  /*bbc0*/  FFMA.FTZ R102, R102, UR37, -R101 ;  /* 0x0000002566667c23 */ /* 0x000fc40008010865 */
        /* <DEDUP_REMOVED lines=140> */
[--C-:B------:R-:W-:Y:S01]  /*c490*/  FFMA.FTZ R95, R98, UR37, -R101.reuse ;  /* 0x00000025625f7c23 */ /* 0x100fe20008010865 */
[----:B------:R-:W-:-:S01]  /*c4a0*/  FFMA.FTZ R98, R108, UR37, -R101 ;  /* 0x000000256c627c23 */ /* 0x000fc20008010865 */
[----:B------:R-:W-:-:S04]  /*c4b0*/  FFMA.FTZ R101, R103, UR37, -R101 ;  /* 0x0000002567657c23 */ /* 0x000fc80008010865 */
        /* <DEDUP_REMOVED lines=49> */
.L_x_6828:
        /* <DEDUP_REMOVED lines=135> */
.L_x_6811:
        /* <DEDUP_REMOVED lines=25> */
.L_x_6831:
[----:B------:R-:W-:-:S11]  /*d1d0*/  UISETP.NE.AND UP2, UPT, UR11, 0x1, UPT ;  /* 0x000000010b00788c */ /* 0x000fd6000bf45270 */
[----:B------:R-:W-:Y:S02]  /*d1e0*/  @UP2 ULDC.64 UR14, c[0x0][0x9e8] ;  /* 0x00027a00000e2ab9 */ /* 0x000fe40000000a00 */
[----:B------:R-:W-:-:S04]  /*d1f0*/  UIMAD.WIDE.U32 UR6, UR10, UR14, URZ ;  /* 0x0000000e0a0672a5 */ /* 0x000fc8000f8e003f */
[----:B------:R-:W-:-:S12]  /*d200*/  @UP2 USHF.R.U32.HI UR10, URZ, UR15, UR7 ;  /* 0x0000000f3f0a2299 */ /* 0x000fd80008011607 */
.L_x_6832:
[----:B------:R-:W-:-:S04]  /*d210*/  UIMAD UR10, UR10, UR11, URZ ;  /* 0x0000000b0a0a72a4 */ /* 0x000fc8000f8e023f */
[----:B------:R-:W-:-:S04]  /*d220*/  UISETP.LT.AND UP2, UPT, UR54, UR10, UPT ;  /* 0x0000000a3600728c */ /* 0x000fc8000bf41270 */
[----:B------:R-:W-:-:S12]  /*d230*/  USEL UR54, UR54, UR10, !UP2 ;  /* 0x0000000a36367287 */ /* 0x000fd8000d000000 */
.L_x_6830:
        /* <DEDUP_REMOVED lines=13> */
.L_x_6843:
[----:B------:R-:W-:Y:S01]  /*d310*/  ISETP.NE.AND P2, PT, RZ, UR44, PT ;  /* 0x0000002cff007c0c */ /* 0x000fe2000bf45270 */
[----:B------:R-:W-:-:S04]  /*d320*/  UISETP.NE.AND UP2, UPT, UR54, 0x1, UPT ;  /* 0x000000013600788c */ /* 0x000fc8000bf45270 */
[----:B------:R-:W-:-:S04]  /*d330*/  USEL UR45, URZ, 0x1, UP2 ;  /* 0x000000013f2d7887 */ /* 0x000fc80009000000 */
[----:B------:R-:W-:-:S04]  /*d340*/  ULOP3.LUT UR45, UR55, UR45, URZ, 0x3c, !UPT ;  /* 0x0000002d372d7292 */ /* 0x000fc8000f8e3c3f */
[----:B------:R-:W-:Y:S08]  /*d350*/  @P2 BRA `(.L_x_6834) ;  /* 0x0000000000382947 */ /* 0x000ff00003800000 */
[----:B------:R-:W-:Y:S05]  /*d360*/  @!P0 BRA `(.L_x_6835) ;  /* 0x0000000000048947 */ /* 0x000fea0003800000 */
[----:B------:R-:W-:Y:S01]  /*d370*/  BPT.TRAP 0x1 ;  /* 0x000000040000795c */ /* 0x000fe20000300000 */
.L_x_6835:
        /* <DEDUP_REMOVED lines=9> */
.L_x_6836:
[----:B-1----:R-:W-:Y:S05]  /*d410*/  @P1 BRA `(.L_x_6834) ;  /* 0x0000000000081947 */ /* 0x002fea0003800000 */
[----:B------:R-:W1:Y:S02]  /*d420*/  SYNCS.PHASECHK.TRANS64.TRYWAIT P1, [UR6+0x2e830], R0 ;  /* 0x02e83000ff0075a7 */ /* 0x000e640008020146 */
[----:B-1----:R-:W-:Y:S05]  /*d430*/  @!P1 BRA `(.L_x_6837) ;  /* 0x0000012400b09947 */ /* 0x002fea0003800000 */
.L_x_6834:
[----:B-1----:R-:W1:Y:S01]  /*d440*/  S2R R3, SR_TID.X ;  /* 0x0000000000037919 */ /* 0x002e620000002100 */
[----:B------:R-:W-:Y:S01]  /*d450*/  R2UR UR56, R7 ;  /* 0x00000000073872ca */ /* 0x000fe200000e0000 */
        /* <DEDUP_REMOVED lines=11> */
[----:B------:R-:W-:Y:S02]  /*d510*/  UMOV UR28, UR16 ;  /* 0x00000010001c7c82 */ /* 0x000fe40008000000 */
[----:B------:R-:W-:Y:S02]  /*d520*/  UIADD3 UR22, UR56, 0x100, URZ ;  /* 0x0000010038167890 */ /* 0x000fe4000fffe03f */
[----:B------:R-:W-:Y:S02]  /*d530*/  UIADD3 UR26, UR56, 0x200, URZ ;  /* 0x00000200381a7890 */ /* 0x000fe4000fffe03f */
[----:B------:R-:W-:Y:S01]  /*d540*/  UMOV UR18, UR56 ;  /* 0x0000003800127c82 */ /* 0x000fe20008000000 */
[----:B------:R-:W-:Y:S01]  /*d550*/  UIADD3 UR30, UR56, 0x300, URZ ;  /* 0x00000300381e7890 */ /* 0x000fe2000fffe03f */
[----:B------:R-:W-:Y:S01]  /*d560*/  UMOV UR29, UR17 ;  /* 0x00000011001d7c82 */ /* 0x000fe20008000000 */
[----:B------:R-:W-:Y:S01]  /*d570*/  UMOV UR31, 0x40000040 ;  /* 0x40000040001f7882 */ /* 0x000fe20000000000 */
[----:B------:R-:W-:Y:S01]  /*d580*/  UIADD3 UR34, UR56, 0x400, URZ ;  /* 0x0000040038227890 */ /* 0x000fe2000fffe03f */
[----:B------:R-:W-:Y:S01]  /*d590*/  UMOV UR32, UR16 ;  /* 0x0000001000207c82 */ /* 0x000fe20008000000 */
[----:B------:R-:W-:Y:S01]  /*d5a0*/  UMOV UR33, UR17 ;  /* 0x0000001100217c82 */ /* 0x000fe20008000000 */
[----:B------:R-:W-:Y:S01]  /*d5b0*/  UMOV UR35, 0x40000040 ;  /* 0x4000004000237882 */ /* 0x000fe20000000000 */
[----:B-1----:R-:W-:Y:S01]  /*d5c0*/  SHF.R.U32.HI R3, RZ, 0x7, R3 ;  /* 0x00000007ff037819 */ /* 0x002fe20000011603 */
[----:B------:R-:W-:Y:S01]  /*d5d0*/  UIADD3 UR6, UR56, 0x600, URZ ;  /* 0x0000060038067890 */ /* 0x000fe2000fffe03f */
[----:B------:R-:W-:Y:S01]  /*d5e0*/  UMOV UR7, 0x40000040 ;  /* 0x4000004000077882 */ /* 0x000fe20000000000 */
[----:B------:R-:W-:-:S02]  /*d5f0*/  UIADD3 UR10, UR56, 0x602, URZ ;  /* 0x00000602380a7890 */ /* 0x000fc4000fffe03f */
[----:B0-----:R-:W-:Y:S01]  /*d600*/  VIADD R0, R3, 0x8 ;  /* 0x0000000803007836 */ /* 0x001fe20000000000 */
[----:B------:R-:W-:Y:S01]  /*d610*/  UMOV UR11, 0x40000040 ;  /* 0x40000040000b7882 */ /* 0x000fe20000000000 */
[----:B------:R-:W-:Y:S01]  /*d620*/  UIADD3 UR14, UR56, 0x6, URZ ;  /* 0x00000006380e7890 */ /* 0x000fe2000fffe03f */
[----:B------:R-:W-:Y:S02]  /*d630*/  UMOV UR15, 0x40000040 ;  /* 0x40000040000f7882 */ /* 0x000fe40000000000 */
        /* <DEDUP_REMOVED lines=156> */
.L_x_6839:
[----:B------:R-:W-:Y:S01]  /*e000*/  ULEA UR6, UR54, UR41, 0x3 ;  /* 0x0000002936067291 */ /* 0x000fe2000f8e183f */
[----:B------:R-:W-:-:S05]  /*e010*/  IMAD.U32 R0, RZ, RZ, UR55 ;  /* 0x00000037ff007e24 */ /* 0x000fca000f8e00ff */
[----:B------:R-:W-:-:S04]  /*e020*/  SHF.L.U32 R0, R0, 0x1f, RZ ;  /* 0x0000001f00007819 */ /* 0x000fc800000006ff */
[----:B------:R0:W1:Y:S01]  /*e030*/  SYNCS.PHASECHK.TRANS64.TRYWAIT P1, [UR6+0x2e850], R0 ;  /* 0x02e85000ff0075a7 */ /* 0x0000620008020146 */
[----:B------:R-:W-:Y:S05]  /*e040*/  @!P0 BRA `(.L_x_6840) ;  /* 0x0000000000048947 */ /* 0x000fea0003800000 */
[----:B------:R-:W-:Y:S01]  /*e050*/  BPT.TRAP 0x1 ;  /* 0x000000040000795c */ /* 0x000fe20000300000 */
.L_x_6840:
[----:B-1----:R-:W-:Y:S05]  /*e060*/  @P1 BRA `(.L_x_6838) ;  /* 0x0000000000081947 */ /* 0x002fea0003800000 */
[----:B------:R-:W1:Y:S02]  /*e070*/  SYNCS.PHASECHK.TRANS64.TRYWAIT P1, [UR6+0x2e850], R0 ;  /* 0x02e85000ff0075a7 */ /* 0x000e640008020146 */
[----:B-1----:R-:W-:Y:S05]  /*e080*/  @!P1 BRA `(.L_x_6841) ;  /* 0x0000011800b49947 */ /* 0x002fea0003800000 */
.L_x_6838:
        /* <DEDUP_REMOVED lines=138> */
[C---:B------:R-:W-:Y:S01]  /*e930*/  FADD.FTZ R8, -R3.reuse, R8 ;  /* 0x0000000803087221 */ /* 0x040fe20000010100 */
[----:B------:R-:W-:-:S01]  /*e940*/  FFMA.FTZ R10, R3, R10, -8 ;  /* 0xc1000000030a7423 */ /* 0x000fc2000001000a */
[----:B-1----:R-:W-:Y:S02]  /*e950*/  FMNMX.FTZ R0, R13, R14, !PT ;  /* 0x0000000e0d007209 */ /* 0x002fe40007810000 */
[----:B------:R-:W-:Y:S01]  /*e960*/  FMUL.FTZ R14, R8, UR37 ;  /* 0x00000025080e7c20 */ /* 0x000fe20008410000 */
[--C-:B------:R-:W-:Y:S01]  /*e970*/  FFMA.FTZ R11, R185, UR37, -R10.reuse ;  /* 0x00000025b90b7c23 */ /* 0x100fe2000801080a */
[----:B------:R-:W-:Y:S02]  /*e980*/  IMAD.U32 R185, RZ, RZ, UR37 ;  /* 0x00000025ffb97e24 */ /* 0x000fe4000f8e00ff */
[----:B------:R-:W-:Y:S01]  /*e990*/  FADD.FTZ R8, -R0, R9 ;  /* 0x0000000900087221 */ /* 0x000fe20000010100 */
        /* <DEDUP_REMOVED lines=10> */
[----:B0-----:R-:W-:-:S01]  /*ea40*/  FFMA.FTZ R14, R189, UR37, -R10 ;  /* 0x00000025bd0e7c23 */ /* 0x001fc2000801080a */
        /* <DEDUP_REMOVED lines=52> */
[----:B------:R-:W0:Y:S01]  /*ed90*/  MUFU.EX2 R12, R12 ;  /* 0x0000000c000c7308 */ /* 0x000e220000000800 */
[----:B------:R-:W-:-:S02]  /*eda0*/  IMAD.U32 R196, RZ, RZ, UR52 ;  /* 0x00000034ffc47e24 */ /* 0x000fc4000f8e00ff */
        /* <DEDUP_REMOVED lines=52> */
[----:B------:R-:W-:Y:S01]  /*f0f0*/  IADD3 R195, -R232, 0xb, RZ ;  /* 0x0000000be8c37810 */ /* 0x000fe20007ffe1ff */
[----:B------:R-:W-:-:S01]  /*f100*/  FFMA.FTZ R110, R110, UR37, -R10 ;  /* 0x000000256e6e7c23 */ /* 0x000fc2000801080a */
[----:B------:R-:W2:Y:S01]  /*f110*/  MUFU.EX2 R14, R14 ;  /* 0x0000000e000e7308 */ /* 0x000ea20000000800 */
[----:B-1----:R-:W-:-:S01]  /*f120*/  FADD.FTZ R5, R13, R6 ;  /* 0x000000060d057221 */ /* 0x002fc20000010000 */
[----:B------:R-:W1:Y:S01]  /*f130*/  S2R R232, SR_TID.X ;  /* 0x0000000000e87919 */ /* 0x000e620000002100 */
        /* <DEDUP_REMOVED lines=16> */
[----:B------:R-:W-:-:S05]  /*f240*/  FFMA.FTZ R10, R103, UR37, -R10 ;  /* 0x00000025670a7c23 */ /* 0x000fca000801080a */
[----:B------:R-:W2:Y:S01]  /*f250*/  MUFU.EX2 R189, R189 ;  /* 0x000000bd00bd7308 */ /* 0x000ea20000000800 */
[----:B---3--:R-:W-:-:S07]  /*f260*/  FADD.FTZ R194, R188, R193 ;  /* 0x000000c1bcc27221 */ /* 0x008fce0000010000 */
[----:B------:R-:W3:Y:S01]  /*f270*/  MUFU.EX2 R20, R20 ;  /* 0x0000001400147308 */ /* 0x000ee20000000800 */
[----:B0-----:R-:W-:-:S01]  /*f280*/  FADD.FTZ R5, R15, R6 ;  /* 0x000000060f057221 */ /* 0x001fc20000010000 */
[----:B-1----:R-:W-:-:S06]  /*f290*/  LOP3.LUT P1, RZ, R232, 0x7f, RZ, 0xc0, !PT ;  /* 0x0000007fe8ff7812 */ /* 0x002fcc000782c0ff */
[----:B------:R-:W0:Y:S01]  /*f2a0*/  MUFU.EX2 R190, R190 ;  /* 0x000000be00be7308 */ /* 0x000e220000000800 */
[----:B--2---:R-:W-:-:S06]  /*f2b0*/  FADD.FTZ R193, R189, R194 ;  /* 0x000000c2bdc17221 */ /* 0x004fcc0000010000 */
[----:B------:R-:W-:Y:S01]  /*f2c0*/  @!P1 LEA R196, R196, UR41, 0x3 ;  /* 0x00000029c4c49c11 */ /* 0x000fe2000f8e18ff */
[----:B------:R-:W1:Y:S01]  /*f2d0*/  MUFU.EX2 R21, R21 ;  /* 0x0000001500157308 */ /* 0x000e620000000800 */
[----:B------:R-:W-:Y:S02]  /*f2e0*/  WARPGROUP.DEPBAR.LE gsb0, 0x0 ;  /* 0x00008000000079c5 */ /* 0x000fe40000010000 */
[----:B------:R-:W-:Y:S01]  /*f2f0*/  WARPGROUP.ARRIVE ;  /* 0x00000000000079c5 */ /* 0x000fe20000000000 */
[----:B---3--:R-:W-:-:S04]  /*f300*/  FADD.FTZ R6, R20, R5 ;  /* 0x0000000514067221 */ /* 0x008fc80000010000 */
        /* <DEDUP_REMOVED lines=45> */
[----:B-1----:R-:W-:Y:S01]  /*f5e0*/  FADD.FTZ R5, R181, R6 ;  /* 0x00000006b5057221 */ /* 0x002fe20000010000 */
        /* <DEDUP_REMOVED lines=40> */
[----:B------:R-:W-:Y:S01]  /*f870*/  QGMMA.64x128x32.F32.E4M3.E4M3 R24, R204, gdesc[UR4], R24, gsb0 ;  /* 0x01e00004cc187df3 */ /* 0x000fe20008000818 */
        /* <DEDUP_REMOVED lines=41> */
[----:B--2---:R-:W-:-:S05]  /*fb10*/  FADD.FTZ R193, R123, R194 ;  /* 0x000000c27bc17221 */ /* 0x004fca0000010000 */
[----:B------:R-:W1:Y:S08]  /*fb20*/  MUFU.EX2 R126, R126 ;  /* 0x0000007e007e7308 */ /* 0x000e700000000800 */
        /* <DEDUP_REMOVED lines=62> */
[----:B--2---:R-:W-:-:S01]  /*ff10*/  FADD.FTZ R194, R90, R193 ;  /* 0x000000c15ac27221 */ /* 0x004fc20000010000 */
[----:B------:R1:W-:Y:S06]  /*ff20*/  BAR.ARV R195, 0x100 ;  /* 0x000400c30000751d */ /* 0x0003ec0000002000 */
[----:B------:R-:W2:Y:S01]  /*ff30*/  MUFU.EX2 R92, R92 ;  /* 0x0000005c005c7308 */ /* 0x000ea20000000800 */
[----:B0-----:R-:W-:-:S01]  /*ff40*/  FADD.FTZ R193, R89, R6 ;  /* 0x0000000659c17221 */ /* 0x001fc20000010000 */
[----:B------:R0:W-:Y:S06]  /*ff50*/  @!P1 SYNCS.ARRIVE.TRANS64.RED.A1T0 RZ, [R5+URZ], RZ ;  /* 0x000000ff05ff99a7 */ /* 0x0001ec000810043f */
[----:B------:R-:W3:Y:S01]  /*ff60*/  MUFU.EX2 R94, R94 ;  /* 0x0000005e005e7308 */ /* 0x000ee20000000800 */
[----:B-1----:R-:W-:-:S07]  /*ff70*/  FADD.FTZ R195, R91, R194 ;  /* 0x000000c25bc37221 */ /* 0x002fce0000010000 */
        /* <DEDUP_REMOVED lines=24> */
.L_x_6842:
        /* <DEDUP_REMOVED lines=131> */
.L_x_6833:
        /* <DEDUP_REMOVED lines=9> */
.L_x_6862:
[----:B------:R-:W-:Y:S01]  /*109c0*/  ISETP.NE.AND P2, PT, RZ, UR44, PT ;  /* 0x0000002cff007c0c */ /* 0x000fe2000bf45270 */
[----:B------:R-:W-:-:S04]  /*109d0*/  UISETP.NE.AND UP2, UPT, UR56, 0x1, UPT ;  /* 0x000000013800788c */ /* 0x000fc8000bf45270 */
[----:B------:R-:W-:-:S04]  /*109e0*/  USEL UR45, URZ, 0x1, UP2 ;  /* 0x000000013f2d7887 */ /* 0x000fc80009000000 */
[----:B------:R-:W-:-:S04]  /*109f0*/  ULOP3.LUT UR45, UR57, UR45, URZ, 0x3c, !UPT ;  /* 0x0000002d392d7292 */ /* 0x000fc8000f8e3c3f */
[----:B------:R-:W-:Y:S08]  /*10a00*/  @P2 BRA `(.L_x_6845) ;  /* 0x0000000000382947 */ /* 0x000ff00003800000 */
[----:B------:R-:W-:Y:S05]  /*10a10*/  @!P0 BRA `(.L_x_6846) ;  /* 0x0000000000048947 */ /* 0x000fea0003800000 */
[----:B------:R-:W-:Y:S01]  /*10a20*/  BPT.TRAP 0x1 ;  /* 0x000000040000795c */ /* 0x000fe20000300000 */
.L_x_6846:
        /* <DEDUP_REMOVED lines=9> */
.L_x_6847:
[----:B-1----:R-:W-:Y:S05]  /*10ac0*/  @P1 BRA `(.L_x_6845) ;  /* 0x0000000000081947 */ /* 0x002fea0003800000 */
[----:B------:R-:W1:Y:S02]  /*10ad0*/  SYNCS.PHASECHK.TRANS64.TRYWAIT P1, [UR6+0x2e830], R0 ;  /* 0x02e83000ff0075a7 */ /* 0x000e640008020146 */
[----:B-1----:R-:W-:Y:S05]  /*10ae0*/  @!P1 BRA `(.L_x_6848) ;  /* 0x000000f000349947 */ /* 0x002fea0003800000 */
.L_x_6845:
        /* <DEDUP_REMOVED lines=188> */
.L_x_6850:
[----:B------:R-:W-:Y:S01]  /*116b0*/  ULEA UR6, UR56, UR41, 0x3 ;  /* 0x0000002938067291 */ /* 0x000fe2000f8e183f */
[----:B------:R-:W-:-:S05]  /*116c0*/  IMAD.U32 R0, RZ, RZ, UR57 ;  /* 0x00000039ff007e24 */ /* 0x000fca000f8e00ff */
[----:B------:R-:W-:-:S04]  /*116d0*/  SHF.L.U32 R0, R0, 0x1f, RZ ;  /* 0x0000001f00007819 */ /* 0x000fc800000006ff */
[----:B------:R0:W1:Y:S01]  /*116e0*/  SYNCS.PHASECHK.TRANS64.TRYWAIT P1, [UR6+0x2e850], R0 ;  /* 0x02e85000ff0075a7 */ /* 0x0000620008020146 */
[----:B------:R-:W-:Y:S05]  /*116f0*/  @!P0 BRA `(.L_x_6851) ;  /* 0x0000000000048947 */ /* 0x000fea0003800000 */
[----:B------:R-:W-:Y:S01]  /*11700*/  BPT.TRAP 0x1 ;  /* 0x000000040000795c */ /* 0x000fe20000300000 */
.L_x_6851:
[----:B-1----:R-:W-:Y:S05]  /*11710*/  @P1 BRA `(.L_x_6849) ;  /* 0x0000000000081947 */ /* 0x002fea0003800000 */
[----:B------:R-:W1:Y:S02]  /*11720*/  SYNCS.PHASECHK.TRANS64.TRYWAIT P1, [UR6+0x2e850], R0 ;  /* 0x02e85000ff0075a7 */ /* 0x000e640008020146 */
[----:B-1----:R-:W-:Y:S05]  /*11730*/  @!P1 BRA `(.L_x_6852) ;  /* 0x000000e400389947 */ /* 0x002fea0003800000 */
.L_x_6849:
        /* <DEDUP_REMOVED lines=60> */
[----:B------:R-:W-:-:S04]  /*11b00*/  ULOP3.LUT UR6, URZ, UR54, URZ, 0x33, !UPT ;  /* 0x000000363f067292 */ /* 0x000fc8000f8e333f */
[----:B------:R-:W0:Y:S02]  /*11b10*/  SHFL.IDX PT, R15, R13, RZ, 0x1c1f ;  /* 0x001c1fff0d0f7589 */ /* 0x000e2400000e0000 */
[----:B------:R-:W-:-:S04]  /*11b20*/  VIADD R11, R11, UR6 ;  /* 0x000000060b0b7c36 */ /* 0x000fc80008000000 */
        /* <DEDUP_REMOVED lines=19> */
.L_x_6855:
[----:B------:R-:W-:-:S05]  /*11c60*/  IMAD.U32 R200, RZ, RZ, UR52 ;  /* 0x00000034ffc87e24 */ /* 0x000fca000f8e00ff */
[----:B------:R-:W-:-:S13]  /*11c70*/  ISETP.NE.AND P1, PT, R200, 0x1, PT ;  /* 0x00000001c800780c */ /* 0x000fda0003f25270 */
[----:B------:R-:W0:Y:S02]  /*11c80*/  @P1 LDC.64 R20, c[0x0][0x9e8] ;  /* 0x00027a00ff141b82 */ /* 0x000e240000000a00 */
[----:B0-----:R-:W-:-:S05]  /*11c90*/  @P1 IMAD.HI.U32 R20, R15, R20, RZ ;  /* 0x000000140f141227 */ /* 0x001fca00078e00ff */
[----:B------:R-:W-:-:S07]  /*11ca0*/  @P1 SHF.R.U32.HI R15, RZ, R21, R20 ;  /* 0x00000015ff0f1219 */ /* 0x000fce0000011614 */
.L_x_6856:
[----:B------:R-:W-:Y:S05]  /*11cb0*/  BSYNC B0 ;  /* 0x0000000000007941 */ /* 0x000fea0003800000 */
.L_x_6854:
[----:B------:R-:W-:-:S05]  /*11cc0*/  IMAD R15, R15, R200, R0 ;  /* 0x000000c80f0f7224 */ /* 0x000fca00078e0200 */
[----:B------:R-:W-:Y:S02]  /*11cd0*/  VIADDMNMX R10, R15, R200, R10, PT ;  /* 0x000000c80f0a7246 */ /* 0x000fe4000380010a */
[----:B------:R-:W-:-:S07]  /*11ce0*/  VIMNMX R3, R3, R15, !PT ;  /* 0x0000000f03037248 */ /* 0x000fce0007fe0100 */
.L_x_6853:
        /* <DEDUP_REMOVED lines=343> */
.L_x_6859:
[----:B------:R-:W-:-:S05]  /*13260*/  IMAD.U32 R13, RZ, RZ, UR52 ;  /* 0x00000034ff0d7e24 */ /* 0x000fca000f8e00ff */
[----:B------:R-:W-:-:S13]  /*13270*/  ISETP.NE.AND P6, PT, R13, 0x1, PT ;  /* 0x000000010d00780c */ /* 0x000fda0003fc5270 */
[----:B------:R-:W0:Y:S02]  /*13280*/  @P6 LDC.64 R10, c[0x0][0x9e8] ;  /* 0x00027a00ff0a6b82 */ /* 0x000e240000000a00 */
[----:B0-----:R-:W-:-:S05]  /*13290*/  @P6 IMAD.HI.U32 R10, R3, R10, RZ ;  /* 0x0000000a030a6227 */ /* 0x001fca00078e00ff */
[----:B------:R-:W-:-:S07]  /*132a0*/  @P6 SHF.R.U32.HI R3, RZ, R11, R10 ;  /* 0x0000000bff036219 */ /* 0x000fce000001160a */
.L_x_6860:
[----:B------:R-:W-:Y:S05]  /*132b0*/  BSYNC B0 ;  /* 0x0000000000007941 */ /* 0x000fea0003800000 */
.L_x_6858:
[----:B------:R-:W-:-:S05]  /*132c0*/  IMAD R3, R3, R13, R0 ;  /* 0x0000000d03037224 */ /* 0x000fca00078e0200 */
[----:B------:R-:W-:Y:S02]  /*132d0*/  VIADDMNMX R12, R3, R13, R12, PT ;  /* 0x0000000d030c7246 */ /* 0x000fe4000380010c */
[----:B------:R-:W-:-:S07]  /*132e0*/  VIMNMX R14, R14, R3, !PT ;  /* 0x000000030e0e7248 */ /* 0x000fce0007fe0100 */
.L_x_6857:
        /* <DEDUP_REMOVED lines=405> */
[----:B------:R0:W-:Y:S02]  /*14c40*/  MUFU.EX2 R14, R189 ;  /* 0x000000bd000e7308 */ /* 0x0001e40000000800 */
[----:B------:R-:W-:Y:S01]  /*14c50*/  FMNMX.FTZ R109, R99, R108, !PT ;  /* 0x0000006c636d7209 */ /* 0x000fe20007810000 */
[--C-:B------:R-:W-:Y:S01]  /*14c60*/  FFMA.FTZ R108, R112, UR37, -R0.reuse ;  /* 0x00000025706c7c23 */ /* 0x100fe20008010800 */
[----:B------:R-:W-:-:S02]  /*14c70*/  FFMA.FTZ R112, R116, UR37, -R0 ;  /* 0x0000002574707c23 */ /* 0x000fc40008010800 */
[----:B------:R-:W-:Y:S02]  /*14c80*/  FMNMX.FTZ R109, R102, R109, !PT ;  /* 0x0000006d666d7209 */ /* 0x000fe40007810000 */
[----:B------:R-:W-:Y:S01]  /*14c90*/  MUFU.EX2 R153, R153 ;  /* 0x0000009900997308 */ /* 0x000fe20000000800 */
[----:B0-----:R-:W-:-:S01]  /*14ca0*/  FFMA.FTZ R189, R101, UR37, -R0 ;  /* 0x0000002565bd7c23 */ /* 0x001fc20008010800 */
[----:B------:R-:W-:Y:S01]  /*14cb0*/  FMNMX.FTZ R185, R12, R109, !PT ;  /* 0x0000006d0cb97209 */ /* 0x000fe20007810000 */
[----:B------:R-:W-:-:S01]  /*14cc0*/  FFMA.FTZ R109, R113, UR37, -R0 ;  /* 0x00000025716d7c23 */ /* 0x000fc20008010800 */
[----:B------:R-:W-:Y:S01]  /*14cd0*/  FFMA.FTZ R113, R117, UR37, -R0 ;  /* 0x0000002575717c23 */ /* 0x000fe20008010800 */
[----:B------:R-:W-:-:S02]  /*14ce0*/  FSEL R101, R3, RZ, P1 ;  /* 0x000000ff03657208 */ /* 0x000fc40000800000 */
[----:B------:R-:W0:Y:S01]  /*14cf0*/  SHFL.BFLY PT, R192, R185, 0x2, 0x1f ;  /* 0x0c401f00b9c07f89 */ /* 0x000e2200000e0000 */
[----:B------:R-:W-:Y:S02]  /*14d00*/  MUFU.EX2 R156, R156 ;  /* 0x0000009c009c7308 */ /* 0x000fe40000000800 */
[----:B------:R-:W-:-:S04]  /*14d10*/  FADD.FTZ R8, -R101, R8 ;  /* 0x0000000865087221 */ /* 0x000fc80000010100 */
[----:B------:R-:W-:Y:S02]  /*14d20*/  FMUL.FTZ R8, R8, UR37 ;  /* 0x0000002508087c20 */ /* 0x000fe40008410000 */
[----:B------:R-:W-:Y:S08]  /*14d30*/  MUFU.EX2 R101, R189 ;  /* 0x000000bd00657308 */ /* 0x000ff00000000800 */
[----:B------:R-:W1:Y:S01]  /*14d40*/  MUFU.EX2 R8, R8 ;  /* 0x0000000800087308 */ /* 0x000e620000000800 */
[----:B0-----:R-:W-:-:S07]  /*14d50*/  FMNMX.FTZ R192, R185, R192, !PT ;  /* 0x000000c0b9c07209 */ /* 0x001fce0007810000 */
[----:B------:R-:W-:Y:S01]  /*14d60*/  MUFU.EX2 R157, R157 ;  /* 0x0000009d009d7308 */ /* 0x000fe20000000800 */
[----:B------:R-:W0:Y:S07]  /*14d70*/  SHFL.BFLY PT, R117, R192, 0x1, 0x1f ;  /* 0x0c201f00c0757f89 */ /* 0x000e2e00000e0000 */
[----:B------:R-:W-:Y:S01]  /*14d80*/  MUFU.EX2 R160, R160 ;  /* 0x000000a000a07308 */ /* 0x000fe20000000800 */
[----:B-1----:R-:W-:-:S07]  /*14d90*/  FFMA.FTZ R197, R8, R6, R11 ;  /* 0x0000000608c57223 */ /* 0x002fce000001000b */
[----:B------:R-:W-:Y:S08]  /*14da0*/  MUFU.EX2 R161, R161 ;  /* 0x000000a100a17308 */ /* 0x000ff00000000800 */
[----:B------:R-:W-:Y:S01]  /*14db0*/  MUFU.EX2 R164, R164 ;  /* 0x000000a400a47308 */ /* 0x000fe20000000800 */
[----:B0-----:R-:W-:Y:S01]  /*14dc0*/  FMNMX.FTZ R0, R192, R117, !PT ;  /* 0x00000075c0007209 */ /* 0x001fe20007810000 */
        /* <DEDUP_REMOVED lines=10> */
[----:B------:R-:W-:-:S01]  /*14e70*/  FFMA.FTZ R186, R190, UR37, -R117 ;  /* 0x00000025beba7c23 */ /* 0x000fc20008010875 */
[----:B------:R-:W-:Y:S01]  /*14e80*/  FFMA.FTZ R187, R191, UR37, -R117 ;  /* 0x00000025bfbb7c23 */ /* 0x000fe20008010875 */
[----:B------:R-:W-:-:S01]  /*14e90*/  FADD.FTZ R194, -R194, R9 ;  /* 0x00000009c2c27221 */ /* 0x000fc20000010100 */
[--C-:B------:R-:W-:Y:S01]  /*14ea0*/  FFMA.FTZ R190, R195, UR37, -R117.reuse ;  /* 0x00000025c3be7c23 */ /* 0x100fe20008010875 */
[----:B------:R-:W-:Y:S01]  /*14eb0*/  MUFU.EX2 R116, R116 ;  /* 0x0000007400747308 */ /* 0x000fe20000000800 */
[----:B------:R-:W-:-:S01]  /*14ec0*/  FFMA.FTZ R191, R198, UR37, -R117 ;  /* 0x00000025c6bf7c23 */ /* 0x000fc20008010875 */
[----:B------:R-:W-:Y:S01]  /*14ed0*/  FMUL.FTZ R193, R194, UR37 ;  /* 0x00000025c2c17c20 */ /* 0x000fe20008410000 */
[----:B------:R-:W-:-:S01]  /*14ee0*/  FFMA.FTZ R195, R142, UR37, -R117 ;  /* 0x000000258ec37c23 */ /* 0x000fc20008010875 */
[--C-:B------:R-:W-:Y:S01]  /*14ef0*/  FFMA.FTZ R142, R143, UR37, -R117.reuse ;  /* 0x000000258f8e7c23 */ /* 0x100fe20008010875 */
[----:B------:R-:W-:-:S01]  /*14f00*/  FFMA.FTZ R143, R146, UR37, -R117 ;  /* 0x00000025928f7c23 */ /* 0x000fc20008010875 */
[----:B------:R-:W-:Y:S01]  /*14f10*/  FADD.FTZ R194, R10, R197 ;  /* 0x000000c50ac27221 */ /* 0x000fe20000010000 */
[----:B------:R-:W-:-:S01]  /*14f20*/  FFMA.FTZ R146, R147, UR37, -R117 ;  /* 0x0000002593927c23 */ /* 0x000fc20008010875 */
[----:B------:R-:W0:Y:S01]  /*14f30*/  MUFU.EX2 R193, R193 ;  /* 0x000000c100c17308 */ /* 0x000e220000000800 */
[----:B------:R-:W-:-:S01]  /*14f40*/  FFMA.FTZ R192, R199, UR37, -R117 ;  /* 0x00000025c7c07c23 */ /* 0x000fc20008010875 */
[--C-:B------:R-:W-:Y:S01]  /*14f50*/  FFMA.FTZ R147, R150, UR37, -R117.reuse ;  /* 0x0000002596937c23 */ /* 0x100fe20008010875 */
[----:B------:R-:W-:-:S01]  /*14f60*/  FFMA.FTZ R150, R151, UR37, -R117 ;  /* 0x0000002597967c23 */ /* 0x000fc20008010875 */
[----:B------:R-:W-:Y:S01]  /*14f70*/  FADD.FTZ R151, R13, R194 ;  /* 0x000000c20d977221 */ /* 0x000fe20000010000 */
[----:B------:R-:W-:-:S01]  /*14f80*/  FFMA.FTZ R170, R170, UR37, -R117 ;  /* 0x00000025aaaa7c23 */ /* 0x000fc20008010875 */
[--C-:B------:R-:W-:Y:S01]  /*14f90*/  FFMA.FTZ R171, R171, UR37, -R117.reuse ;  /* 0x00000025abab7c23 */ /* 0x100fe20008010875 */
[----:B------:R-:W-:-:S01]  /*14fa0*/  FFMA.FTZ R174, R174, UR37, -R117 ;  /* 0x00000025aeae7c23 */ /* 0x000fc20008010875 */
[----:B------:R-:W1:Y:S01]  /*14fb0*/  MUFU.EX2 R185, R185 ;  /* 0x000000b900b97308 */ /* 0x000e620000000800 */
[----:B------:R-:W-:-:S01]  /*14fc0*/  FADD.FTZ R194, R20, R151 ;  /* 0x0000009714c27221 */ /* 0x000fc20000010000 */
        /* <DEDUP_REMOVED lines=50> */
[----:B------:R-:W-:-:S02]  /*152f0*/  FFMA.FTZ R12, R12, UR37, -R117 ;  /* 0x000000250c0c7c23 */ /* 0x000fc40008010875 */
        /* <DEDUP_REMOVED lines=122> */
[----:B0-----:R-:W-:-:S04]  /*15aa0*/  FADD.FTZ R5, R105, R6 ;  /* 0x0000000669057221 */ /* 0x001fc80000010000 */
[----:B------:R-:W-:-:S03]  /*15ab0*/  FADD.FTZ R6, R14, R5 ;  /* 0x000000050e067221 */ /* 0x000fc60000010000 */
[----:B------:R-:W0:Y:S01]  /*15ac0*/  MUFU.EX2 R111, R111 ;  /* 0x0000006f006f7308 */ /* 0x000e220000000800 */
[----:B-1----:R-:W-:-:S01]  /*15ad0*/  FADD.FTZ R195, R107, R194 ;  /* 0x000000c26bc37221 */ /* 0x002fc20000010000 */
[----:B------:R-:W-:-:S06]  /*15ae0*/  FADD.FTZ R5, R103, R6 ;  /* 0x0000000667057221 */ /* 0x000fcc0000010000 */
        /* <DEDUP_REMOVED lines=49> */
[----:B------:R-:W-:Y:S01]  /*15e00*/  FADD.FTZ R6, R101, R102 ;  /* 0x0000006665067221 */ /* 0x000fe20000010000 */
[----:B--2---:R-:W-:-:S01]  /*15e10*/  FADD.FTZ R5, R12, R5 ;  /* 0x000000050c057221 */ /* 0x004fc20000010000 */
[----:B------:R-:W-:Y:S06]  /*15e20*/  @!P0 BRA `(.L_x_6861) ;  /* 0x0000000000048947 */ /* 0x000fec0003800000 */
[----:B------:R-:W-:Y:S01]  /*15e30*/  BPT.TRAP 0x1 ;  /* 0x000000040000795c */ /* 0x000fe20000300000 */
.L_x_6861:
        /* <DEDUP_REMOVED lines=131> */
[----:B------:R-:W-:-:S05]  /*16670*/  UMOV UR52, UR55 ;  /* 0x0000003700347c82 */ /* 0x000fca0008000000 */
.L_x_6844:
[----:B------:R-:W-:Y:S06]  /*16680*/  BAR.ARV 0x8, 0x180 ;  /* 0x0206000000007b1d */ /* 0x000fec0000002000 */
[----:B------:R-:W-:Y:S05]  /*16690*/  @!P0 BRA `(.L_x_6863) ;  /* 0x0000000000048947 */ /* 0x000fea0003800000 */
[----:B------:R-:W-:Y:S01]  /*166a0*/  BPT.TRAP 0x1 ;  /* 0x000000040000795c */ /* 0x000fe20000300000 */
.L_x_6863:
[----:B------:R-:W-:Y:S01]  /*166b0*/  ULEA UR4, UR52, UR41, 0x3 ;  /* 0x0000002934047291 */ /* 0x000fe2000f8e183f */
[----:B------:R-:W-:-:S05]  /*166c0*/  IMAD.U32 R4, RZ, RZ, UR45 ;  /* 0x0000002dff047e24 */ /* 0x000fca000f8e00ff */
[----:B------:R-:W-:-:S04]  /*166d0*/  SHF.L.U32 R4, R4, 0x1f, RZ ;  /* 0x0000001f04047819 */ /* 0x000fc800000006ff */
[----:B------:R0:W1:Y:S01]  /*166e0*/  SYNCS.PHASECHK.TRANS64.TRYWAIT P1, [UR4+0x2e850], R4 ;  /* 0x02e85004ff0075a7 */ /* 0x0000620008020144 */
[----:B------:R-:W-:Y:S05]  /*166f0*/  @!P0 BRA `(.L_x_6864) ;  /* 0x0000000000048947 */ /* 0x000fea0003800000 */
[----:B------:R-:W-:Y:S01]  /*16700*/  BPT.TRAP 0x1 ;  /* 0x000000040000795c */ /* 0x000fe20000300000 */
.L_x_6864:
[----:B-1----:R-:W-:Y:S05]  /*16710*/  @P1 BRA `(.L_x_6865) ;  /* 0x0000000000081947 */ /* 0x002fea0003800000 */
[----:B------:R-:W1:Y:S02]  /*16720*/  SYNCS.PHASECHK.TRANS64.TRYWAIT P1, [UR4+0x2e850], R4 ;  /* 0x02e85004ff0075a7 */ /* 0x000e640008020144 */
[----:B-1----:R-:W-:Y:S05]  /*16730*/  @!P1 BRA `(.L_x_6866) ;  /* 0x0000009400509947 */ /* 0x002fea0003800000 */
.L_x_6865:
        /* <DEDUP_REMOVED lines=15> */
[----:B------:R-:W-:Y:S01]  /*16830*/  QGMMA.64x128x32.F32.E4M3.E4M3 R24, R224, gdesc[UR4], R24, gsb0 ;  /* 0x01e00004e0187df3 */ /* 0x000fe20008000818 */
[----:B------:R-:W-:Y:S01]  /*16840*/  UIADD3 UR6, UR5, 0x100, URZ ;  /* 0x0000010005067890 */ /* 0x000fe2000fffe03f */
[----:B------:R-:W-:Y:S01]  /*16850*/  UMOV UR7, 0xc0000010 ;  /* 0xc000001000077882 */ /* 0x000fe20000000000 */
[----:B------:R-:W-:Y:S02]  /*16860*/  @UP0 UIMAD UR8, UR8, UR12, URZ ;  /* 0x0000000c080802a4 */ /* 0x000fe4000f8e023f */
[----:B------:R-:W-:Y:S02]  /*16870*/  @UP0 USHF.R.S32.HI UR9, URZ, 0x1f, UR49 ;  /* 0x0000001f3f090899 */ /* 0x000fe40008011431 */
[----:B------:R-:W-:Y:S01]  /*16880*/  @UP0 UIMAD UR8, UR48, UR13, UR8 ;  /* 0x0000000d300802a4 */ /* 0x000fe2000f8e0208 */
[----:B------:R-:W-:-:S02]  /*16890*/  WARPGROUP.DEPBAR.LE gsb0, 0x0 ;  /* 0x00008000000079c5 */ /* 0x000fc40000010000 */
        /* <DEDUP_REMOVED lines=21> */
[----:B------:R-:W-:Y:S01]  /*169f0*/  UIADD3 UR6, UR5, 0x400, URZ ;  /* 0x0000040005067890 */ /* 0x000fe2000fffe03f */
[----:B------:R-:W-:Y:S01]  /*16a00*/  IMAD.U32 R8, RZ, RZ, UR8 ;  /* 0x00000008ff087e24 */ /* 0x000fe2000f8e00ff */
[----:B------:R-:W-:Y:S02]  /*16a10*/  UMOV UR7, 0xc0000010 ;  /* 0xc000001000077882 */ /* 0x000fe40000000000 */
[----:B------:R-:W-:-:S05]  /*16a20*/  IMAD.U32 R9, RZ, RZ, UR9 ;  /* 0x00000009ff097e24 */ /* 0x000fca000f8e00ff */
[----:B------:R0:W2:Y:S01]  /*16a30*/  @P1 LDG.E R4, desc[UR50][R8.64] ;  /* 0x0000003208041981 */ /* 0x0000a2000c1e1900 */
[----:B------:R-:W-:Y:S02]  /*16a40*/  WARPGROUP.DEPBAR.LE gsb0, 0x0 ;  /* 0x00008000000079c5 */ /* 0x000fe40000010000 */
[----:B------:R-:W-:-:S06]  /*16a50*/  WARPGROUP.ARRIVE ;  /* 0x00000000000079c5 */ /* 0x000fcc0000000000 */
[----:B------:R-:W-:Y:S01]  /*16a60*/  QGMMA.64x128x32.F32.E4M3.E4M3 R24, R208, gdesc[UR4], R24, gsb0 ;  /* 0x01e00004d0187df3 */ /* 0x000fe20008000818 */
[----:B------:R-:W-:Y:S01]  /*16a70*/  UIADD3 UR6, UR5, 0x500, URZ ;  /* 0x0000050005067890 */ /* 0x000fe2000fffe03f */
[----:B------:R-:W-:Y:S01]  /*16a80*/  UMOV UR7, 0xc0000010 ;  /* 0xc000001000077882 */ /* 0x000fe20000000000 */
[----:B------:R-:W1:Y:S04]  /*16a90*/  SHFL.BFLY PT, R7, R6, 0x2, 0x1f ;  /* 0x0c401f0006077f89 */ /* 0x000e6800000e0000 */
[----:B------:R-:W3:Y:S01]  /*16aa0*/  SHFL.BFLY PT, R10, R5, 0x2, 0x1f ;  /* 0x0c401f00050a7f89 */ /* 0x000ee200000e0000 */
[----:B------:R-:W-:Y:S02]  /*16ab0*/  WARPGROUP.DEPBAR.LE gsb0, 0x0 ;  /* 0x00008000000079c5 */ /* 0x000fe40000010000 */
[----:B------:R-:W-:-:S06]  /*16ac0*/  WARPGROUP.ARRIVE ;  /* 0x00000000000079c5 */ /* 0x000fcc0000000000 */
[----:B------:R-:W-:Y:S01]  /*16ad0*/  QGMMA.64x128x32.F32.E4M3.E4M3 R24, R204, gdesc[UR4], R24, gsb0 ;  /* 0x01e00004cc187df3 */ /* 0x000fe20008000818 */
[----:B------:R-:W-:Y:S01]  /*16ae0*/  UIADD3 UR6, UR5, 0x600, URZ ;  /* 0x0000060005067890 */ /* 0x000fe2000fffe03f */
[----:B------:R-:W-:Y:S01]  /*16af0*/  UMOV UR7, 0xc0000010 ;  /* 0xc000001000077882 */ /* 0x000fe20000000000 */
        /* <DEDUP_REMOVED lines=36> */
.L_x_6867:
        /* <DEDUP_REMOVED lines=74> */
.L_x_6793:
[----:B------:R-:W0:Y:S01]  /*171e0*/  S2R R0, SR_CgaCtaId ;  /* 0x0000000000007919 */ /* 0x000e220000008800 */
[----:B------:R-:W-:Y:S01]  /*171f0*/  MOV R9, 0x400 ;  /* 0x0000040000097802 */ /* 0x000fe20000000f00 */
[----:B------:R-:W-:Y:S01]  /*17200*/  IMAD.SHL.U32 R4, R23, 0x8, RZ ;  /* 0x0000000817047824 */ /* 0x000fe200078e00ff */
[----:B------:R-:W-:Y:S01]  /*17210*/  BSSY B0, `(.L_x_6868) ;  /* 0x000027d000007945 */ /* 0x000fe20003800000 */
[----:B------:R-:W-:Y:S03]  /*17220*/  BAR.SYNC.DEFER_BLOCKING 0x5, 0x180 ;  /* 0x0146000000007b1d */ /* 0x000fe60000010000 */
[----:B------:R-:W-:Y:S02]  /*17230*/  SHF.R.S32.HI R5, RZ, 0x1f, R4 ;  /* 0x0000001fff057819 */ /* 0x000fe40000011404 */
[----:B0-----:R-:W-:Y:S02]  /*17240*/  LEA R9, R0, R9, 0x18 ;  /* 0x0000000900097211 */ /* 0x001fe400078ec0ff */
[----:B------:R-:W-:-:S03]  /*17250*/  SHF.R.S32.HI R0, RZ, 0x1f, R231 ;  /* 0x0000001fff007819 */ /* 0x000fc600000114e7 */
[----:B------:R-:W0:Y:S01]  /*17260*/  LDS.128 R40, [R9+0x2e8d0] ;  /* 0x02e8d00009287984 */ /* 0x000e220000000c00 */
[----:B------:R-:W-:Y:S01]  /*17270*/  LEA.HI R8, R0, R231, RZ, 0x3 ;  /* 0x000000e700087211 */ /* 0x000fe200078f18ff */
[----:B------:R-:W-:-:S03]  /*17280*/  VIADD R0, R4, 0x40 ;  /* 0x0000004004007836 */ /* 0x000fc60000000000 */
[----:B------:R-:W-:Y:S02]  /*17290*/  SHF.R.S32.HI R8, RZ, 0x3, R8 ;  /* 0x00000003ff087819 */ /* 0x000fe40000011408 */
[----:B------:R-:W-:Y:S02]  /*172a0*/  SHF.R.S32.HI R3, RZ, 0x1f, R0 ;  /* 0x0000001fff037819 */ /* 0x000fe40000011400 */
        /* <DEDUP_REMOVED lines=33> */
[----:B------:R-:W-:Y:S02]  /*174c0*/  F2FP.BF16.F32.PACK_AB R31, R62, R31 ;  /* 0x0000001f3e1f723e */ /* 0x000fe400000010ff */
[----:B------:R-:W-:Y:S02]  /*174d0*/  F2FP.BF16.F32.PACK_AB R15, R84, R15 ;  /* 0x0000000f540f723e */ /* 0x000fe400000010ff */
[----:B------:R-:W-:Y:S02]  /*174e0*/  F2FP.BF16.F32.PACK_AB R14, R85, R14 ;  /* 0x0000000e550e723e */ /* 0x000fe400000010ff */
[----:B------:R-:W-:Y:S02]  /*174f0*/  SEL R49, R49, R56, P0 ;  /* 0x0000003831317207 */ /* 0x000fe40000000000 */
[----:B------:R-:W-:-:S02]  /*17500*/  F2FP.BF16.F32.PACK_AB R44, R44, R89 ;  /* 0x000000592c2c723e */ /* 0x000fc400000010ff */
[----:B------:R-:W-:Y:S02]  /*17510*/  F2FP.BF16.F32.PACK_AB R45, R45, R88 ;  /* 0x000000582d2d723e */ /* 0x000fe400000010ff */
[----:B------:R-:W-:Y:S02]  /*17520*/  SEL R56, R39, R38, P0 ;  /* 0x0000002627387207 */ /* 0x000fe40000000000 */
[----:B------:R-:W-:Y:S02]  /*17530*/  SEL R62, R21, R20, P0 ;  /* 0x00000014153e7207 */ /* 0x000fe40000000000 */
[----:B------:R-:W-:Y:S02]  /*17540*/  MOV R10, R9 ;  /* 0x00000009000a7202 */ /* 0x000fe40000000f00 */
[----:B0-----:R-:W-:Y:S02]  /*17550*/  MOV R11, R18 ;  /* 0x00000012000b7202 */ /* 0x001fe40000000f00 */
[----:B------:R-:W-:-:S02]  /*17560*/  SEL R57, R20, R21, P0 ;  /* 0x0000001514397207 */ /* 0x000fc40000000000 */
[----:B------:R-:W-:Y:S01]  /*17570*/  F2FP.BF16.F32.PACK_AB R28, R69, R28 ;  /* 0x0000001c451c723e */ /* 0x000fe200000010ff */
[----:B------:R-:W-:Y:S01]  /*17580*/  IMAD.WIDE R12, R230, 0x2, R10 ;  /* 0x00000002e60c7825 */ /* 0x000fe200078e020a */
[----:B------:R-:W-:Y:S02]  /*17590*/  SEL R39, R38, R39, P0 ;  /* 0x0000002726277207 */ /* 0x000fe40000000000 */
[----:B------:R-:W-:Y:S02]  /*175a0*/  F2FP.BF16.F32.PACK_AB R37, R52, R37 ;  /* 0x000000253425723e */ /* 0x000fe400000010ff */
[C---:B------:R-:W-:Y:S02]  /*175b0*/  IADD3 R61, P1, R12.reuse, 0x40, RZ ;  /* 0x000000400c3d7810 */ /* 0x040fe40007f3e0ff */
[----:B------:R-:W-:Y:S02]  /*175c0*/  IADD3 R63, P2, R12, 0x60, RZ ;  /* 0x000000600c3f7810 */ /* 0x000fe40007f5e0ff */
[----:B------:R-:W-:-:S02]  /*175d0*/  LOP3.LUT R18, R61, 0x380, RZ, 0xc0, !PT ;  /* 0x000003803d127812 */ /* 0x000fc400078ec0ff */
[----:B------:R-:W-:Y:S02]  /*175e0*/  IADD3 R59, P6, R12, 0x20, RZ ;  /* 0x000000200c3b7810 */ /* 0x000fe40007fde0ff */
[----:B------:R-:W-:Y:S02]  /*175f0*/  LOP3.LUT R20, R63, 0x380, RZ, 0xc0, !PT ;  /* 0x000003803f147812 */ /* 0x000fe400078ec0ff */
[----:B------:R-:W-:Y:S02]  /*17600*/  SHF.R.U64 R18, R18, 0x3, RZ ;  /* 0x0000000312127819 */ /* 0x000fe400000012ff */
[----:B------:R-:W-:Y:S02]  /*17610*/  F2FP.BF16.F32.PACK_AB R36, R53, R36 ;  /* 0x000000243524723e */ /* 0x000fe400000010ff */
[----:B------:R-:W-:Y:S02]  /*17620*/  SEL R38, R35, R34, P0 ;  /* 0x0000002223267207 */ /* 0x000fe40000000000 */
[----:B------:R-:W-:-:S02]  /*17630*/  IADD3 R69, P4, R12, 0x4020, RZ ;  /* 0x000040200c457810 */ /* 0x000fc40007f9e0ff */
[----:B------:R-:W-:Y:S02]  /*17640*/  SEL R52, R15, R14, P0 ;  /* 0x0000000e0f347207 */ /* 0x000fe40000000000 */
[----:B------:R-:W-:Y:S02]  /*17650*/  SEL R51, R14, R15, P0 ;  /* 0x0000000f0e337207 */ /* 0x000fe40000000000 */
[----:B------:R-:W-:Y:S02]  /*17660*/  SEL R35, R34, R35, P0 ;  /* 0x0000002322237207 */ /* 0x000fe40000000000 */
[----:B------:R-:W-:Y:S02]  /*17670*/  F2FP.BF16.F32.PACK_AB R33, R60, R33 ;  /* 0x000000213c21723e */ /* 0x000fe400000010ff */
[----:B------:R-:W-:Y:S02]  /*17680*/  F2FP.BF16.F32.PACK_AB R29, R68, R29 ;  /* 0x0000001d441d723e */ /* 0x000fe400000010ff */
[----:B------:R-:W-:-:S02]  /*17690*/  SEL R46, R44, R45, P0 ;  /* 0x0000002d2c2e7207 */ /* 0x000fc40000000000 */
[----:B------:R-:W-:Y:S02]  /*176a0*/  SEL R34, R31, R30, P0 ;  /* 0x0000001e1f227207 */ /* 0x000fe40000000000 */
[----:B------:R-:W-:Y:S01]  /*176b0*/  SEL R53, R30, R31, P0 ;  /* 0x0000001f1e357207 */ /* 0x000fe20000000000 */
[----:B------:R-:W-:Y:S01]  /*176c0*/  IMAD.X R31, RZ, RZ, R13, P1 ;  /* 0x000000ffff1f7224 */ /* 0x000fe200008e060d */
[----:B------:R-:W-:Y:S02]  /*176d0*/  LOP3.LUT R14, R59, 0x380, RZ, 0xc0, !PT ;  /* 0x000003803b0e7812 */ /* 0x000fe400078ec0ff */
[----:B------:R-:W-:Y:S02]  /*176e0*/  F2FP.BF16.F32.PACK_AB R26, R71, R26 ;  /* 0x0000001a471a723e */ /* 0x000fe400000010ff */
[----:B------:R-:W-:Y:S02]  /*176f0*/  SEL R45, R45, R44, P0 ;  /* 0x0000002c2d2d7207 */ /* 0x000fe40000000000 */
[----:B------:R-:W-:-:S02]  /*17700*/  SHF.R.U64 R20, R20, 0x3, RZ ;  /* 0x0000000314147819 */ /* 0x000fc400000012ff */
[----:B------:R-:W-:Y:S02]  /*17710*/  LOP3.LUT R30, R18, R61, RZ, 0x3c, !PT ;  /* 0x0000003d121e7212 */ /* 0x000fe400078e3cff */
[----:B------:R-:W-:Y:S02]  /*17720*/  SEL R44, R37, R36, P0 ;  /* 0x00000024252c7207 */ /* 0x000fe40000000000 */
[----:B------:R-:W-:Y:S02]  /*17730*/  IADD3 R71, P5, R12, 0x4040, RZ ;  /* 0x000040400c477810 */ /* 0x000fe40007fbe0ff */
[----:B------:R-:W-:Y:S02]  /*17740*/  LOP3.LUT R18, R69, 0x380, RZ, 0xc0, !PT ;  /* 0x0000038045127812 */ /* 0x000fe400078ec0ff */
        /* <DEDUP_REMOVED lines=9> */
[----:B------:R-:W-:Y:S02]  /*177e0*/  F2FP.BF16.F32.PACK_AB R96, R96, R97 ;  /* 0x000000616060723e */ /* 0x000fe400000010ff */
[----:B------:R-:W-:-:S02]  /*177f0*/  F2FP.BF16.F32.PACK_AB R72, R72, R73 ;  /* 0x000000494848723e */ /* 0x000fc400000010ff */
[----:B------:R-:W-:Y:S02]  /*17800*/  F2FP.BF16.F32.PACK_AB R95, R94, R95 ;  /* 0x0000005f5e5f723e */ /* 0x000fe400000010ff */
[----:B------:R-:W-:Y:S02]  /*17810*/  F2FP.BF16.F32.PACK_AB R65, R64, R65 ;  /* 0x000000414041723e */ /* 0x000fe400000010ff */
[----:B------:R-:W-:Y:S02]  /*17820*/  F2FP.BF16.F32.PACK_AB R25, R76, R25 ;  /* 0x000000194c19723e */ /* 0x000fe400000010ff */
[----:B------:R-:W-:Y:S02]  /*17830*/  F2FP.BF16.F32.PACK_AB R24, R77, R24 ;  /* 0x000000184d18723e */ /* 0x000fe400000010ff */
[----:B------:R-:W-:Y:S02]  /*17840*/  IADD3 R67, P3, R12, 0x4000, RZ ;  /* 0x000040000c437810 */ /* 0x000fe40007f7e0ff */
[----:B------:R-:W-:-:S02]  /*17850*/  LOP3.LUT R28, R20, R63, RZ, 0x3c, !PT ;  /* 0x0000003f141c7212 */ /* 0x000fc400078e3cff */
[----:B------:R-:W-:Y:S02]  /*17860*/  F2FP.BF16.F32.PACK_AB R92, R92, R93 ;  /* 0x0000005d5c5c723e */ /* 0x000fe400000010ff */
[----:B------:R-:W-:Y:S02]  /*17870*/  F2FP.BF16.F32.PACK_AB R91, R90, R91 ;  /* 0x0000005b5a5b723e */ /* 0x000fe400000010ff */
[----:B------:R-:W-:Y:S02]  /*17880*/  IADD3 R66, P6, R12, 0x4060, RZ ;  /* 0x000040600c427810 */ /* 0x000fe40007fde0ff */
[----:B------:R-:W-:Y:S02]  /*17890*/  LOP3.LUT R20, R71, 0x380, RZ, 0xc0, !PT ;  /* 0x0000038047147812 */ /* 0x000fe400078ec0ff */
[----:B------:R-:W-:Y:S02]  /*178a0*/  SHF.R.U64 R18, R18, 0x3, RZ ;  /* 0x0000000312127819 */ /* 0x000fe400000012ff */
[----:B------:R-:W-:-:S02]  /*178b0*/  LOP3.LUT R32, R14, R59, RZ, 0x3c, !PT ;  /* 0x0000003b0e207212 */ /* 0x000fc400078e3cff */
[----:B------:R-:W-:Y:S02]  /*178c0*/  SEL R40, R96, R95, P0 ;  /* 0x0000005f60287207 */ /* 0x000fe40000000000 */
[----:B------:R-:W-:Y:S02]  /*178d0*/  SEL R50, R25, R24, P0 ;  /* 0x0000001819327207 */ /* 0x000fe40000000000 */
[----:B------:R-:W-:Y:S01]  /*178e0*/  SEL R47, R24, R25, P0 ;  /* 0x00000019182f7207 */ /* 0x000fe20000000000 */
[----:B------:R-:W-:Y:S01]  /*178f0*/  IMAD.X R25, RZ, RZ, R13, P4 ;  /* 0x000000ffff197224 */ /* 0x000fe200020e060d */
[----:B------:R-:W-:Y:S02]  /*17900*/  SEL R54, R72, R65, P0 ;  /* 0x0000004148367207 */ /* 0x000fe40000000000 */
[----:B------:R-:W-:Y:S02]  /*17910*/  LOP3.LUT R14, R67, 0x380, RZ, 0xc0, !PT ;  /* 0x00000380430e7812 */ /* 0x000fe400078ec0ff */
[----:B------:R-:W-:-:S02]  /*17920*/  SEL R95, R95, R96, P0 ;  /* 0x000000605f5f7207 */ /* 0x000fc40000000000 */
[----:B------:R-:W-:Y:S02]  /*17930*/  SEL R42, R92, R91, P0 ;  /* 0x0000005b5c2a7207 */ /* 0x000fe40000000000 */
[----:B------:R-:W-:Y:S02]  /*17940*/  SEL R65, R65, R72, P0 ;  /* 0x0000004841417207 */ /* 0x000fe40000000000 */
[----:B------:R-:W-:Y:S02]  /*17950*/  LOP3.LUT R59, R66, 0x380, RZ, 0xc0, !PT ;  /* 0x00000380423b7812 */ /* 0x000fe400078ec0ff */
[----:B------:R-:W-:Y:S02]  /*17960*/  SHF.R.U64 R20, R20, 0x3, RZ ;  /* 0x0000000314147819 */ /* 0x000fe400000012ff */
[----:B------:R-:W-:Y:S02]  /*17970*/  LOP3.LUT R24, R18, R69, RZ, 0x3c, !PT ;  /* 0x0000004512187212 */ /* 0x000fe400078e3cff */
[----:B------:R-:W-:-:S02]  /*17980*/  F2FP.BF16.F32.PACK_AB R27, R70, R27 ;  /* 0x0000001b461b723e */ /* 0x000fc400000010ff */
[----:B------:R-:W-:Y:S02]  /*17990*/  SEL R91, R91, R92, P0 ;  /* 0x0000005c5b5b7207 */ /* 0x000fe40000000000 */
[----:B------:R-:W-:Y:S02]  /*179a0*/  SHF.R.U64 R14, R14, 0x3, RZ ;  /* 0x000000030e0e7819 */ /* 0x000fe400000012ff */
[----:B------:R-:W-:Y:S02]  /*179b0*/  SHF.R.U64 R59, R59, 0x3, RZ ;  /* 0x000000033b3b7819 */ /* 0x000fe400000012ff */
[----:B------:R-:W-:Y:S02]  /*179c0*/  LOP3.LUT R20, R20, R71, RZ, 0x3c, !PT ;  /* 0x0000004714147212 */ /* 0x000fe400078e3cff */
[----:B------:R-:W-:Y:S02]  /*179d0*/  SEL R60, R27, R26, P0 ;  /* 0x0000001a1b3c7207 */ /* 0x000fe40000000000 */
[----:B------:R-:W-:Y:S01]  /*179e0*/  SEL R55, R26, R27, P0 ;  /* 0x0000001b1a377207 */ /* 0x000fe20000000000 */
[----:B------:R-:W-:Y:S01]  /*179f0*/  IMAD.X R27, RZ, RZ, R13, P3 ;  /* 0x000000ffff1b7224 */ /* 0x000fe200018e060d */
[----:B------:R-:W-:-:S02]  /*17a00*/  SEL R64, R86, R87, P0 ;  /* 0x0000005756407207 */ /* 0x000fc40000000000 */
[----:B------:R-:W-:Y:S02]  /*17a10*/  SEL R87, R87, R86, P0 ;  /* 0x0000005657577207 */ /* 0x000fe40000000000 */
[----:B------:R-:W-:Y:S02]  /*17a20*/  LOP3.LUT R26, R14, R67, RZ, 0x3c, !PT ;  /* 0x000000430e1a7212 */ /* 0x000fe400078e3cff */
[----:B------:R-:W-:Y:S02]  /*17a30*/  LOP3.LUT R14, R59, R66, RZ, 0x3c, !PT ;  /* 0x000000423b0e7212 */ /* 0x000fe400078e3cff */
[----:B------:R-:W-:Y:S02]  /*17a40*/  MOV R59, R20 ;  /* 0x00000014003b7202 */ /* 0x000fe40000000f00 */
[----:B------:R-:W-:Y:S02]  /*17a50*/  LOP3.LUT R15, R12, 0x380, RZ, 0xc0, !PT ;  /* 0x000003800c0f7812 */ /* 0x000fe400078ec0ff */
[----:B------:R-:W-:-:S02]  /*17a60*/  MOV R68, R32 ;  /* 0x0000002000447202 */ /* 0x000fc40000000f00 */
[----:B------:R-:W-:Y:S02]  /*17a70*/  SHF.R.U64 R15, R15, 0x3, RZ ;  /* 0x000000030f0f7819 */ /* 0x000fe400000012ff */
[----:B------:R-:W-:Y:S02]  /*17a80*/  MOV R63, R26 ;  /* 0x0000001a003f7202 */ /* 0x000fe40000000f00 */
[----:B------:R-:W-:Y:S01]  /*17a90*/  LOP3.LUT R12, R15, R12, RZ, 0x3c, !PT ;  /* 0x0000000c0f0c7212 */ /* 0x000fe200078e3cff */
[----:B------:R-:W-:Y:S01]  /*17aa0*/  IMAD.X R15, RZ, RZ, R13, P6 ;  /* 0x000000ffff0f7224 */ /* 0x000fe200030e060d */
[----:B------:R-:W-:Y:S02]  /*17ab0*/  MOV R61, R24 ;  /* 0x00000018003d7202 */ /* 0x000fe40000000f00 */
[----:B------:R-:W-:Y:S02]  /*17ac0*/  MOV R69, R12 ;  /* 0x0000000c00457202 */ /* 0x000fe40000000f00 */
[----:B------:R-:W-:-:S02]  /*17ad0*/  MOV R21, R14 ;  /* 0x0000000e00157202 */ /* 0x000fc40000000f00 */
[----:B------:R-:W-:Y:S02]  /*17ae0*/  MOV R67, R30 ;  /* 0x0000001e00437202 */ /* 0x000fe40000000f00 */
[----:B------:R-:W-:Y:S02]  /*17af0*/  MOV R66, R28 ;  /* 0x0000001c00427202 */ /* 0x000fe40000000f00 */
[----:B------:R-:W-:Y:S02]  /*17b00*/  PLOP3.LUT P2, PT, PT, PT, UP0, 0x80, 0x0 ;  /* 0x000000000000781c */ /* 0x000fe40003f4f008 */
        /* <DEDUP_REMOVED lines=16> */
[----:B------:R-:W-:Y:S01]  /*17c10*/  SHFL.IDX PT, R36, R36, R17, 0x1c1f ;  /* 0x001c1f1124247589 */ /* 0x000fe200000e0000 */
[----:B--2---:R-:W-:-:S02]  /*17c20*/  SEL R24, R42, R91, P0 ;  /* 0x0000005b2a187207 */ /* 0x004fc40000000000 */
[----:B------:R-:W-:Y:S01]  /*17c30*/  SEL R26, R91, R42, P0 ;  /* 0x0000002a5b1a7207 */ /* 0x000fe20000000000 */
[----:B------:R-:W1:Y:S04]  /*17c40*/  SHFL.IDX PT, R45, R45, R18, 0x1c1f ;  /* 0x001c1f122d2d7589 */ /* 0x000e6800000e0000 */
[----:B------:R-:W-:Y:S04]  /*17c50*/  SHFL.IDX PT, R56, R56, R17, 0x1c1f ;  /* 0x001c1f1138387589 */ /* 0x000fe800000e0000 */
[----:B------:R-:W2:Y:S01]  /*17c60*/  SHFL.IDX PT, R39, R39, R18, 0x1c1f ;  /* 0x001c1f1227277589 */ /* 0x000ea200000e0000 */
[----:B0-----:R-:W-:-:S02]  /*17c70*/  SEL R25, R58, R49, P0 ;  /* 0x000000313a197207 */ /* 0x001fc40000000000 */
[----:B------:R-:W-:Y:S01]  /*17c80*/  SEL R27, R49, R58, P0 ;  /* 0x0000003a311b7207 */ /* 0x000fe20000000000 */
[----:B------:R-:W0:Y:S01]  /*17c90*/  SHFL.IDX PT, R41, R41, R18, 0x1c1f ;  /* 0x001c1f1229297589 */ /* 0x000e2200000e0000 */
[----:B---3--:R-:W-:Y:S02]  /*17ca0*/  SEL R33, R38, R35, P0 ;  /* 0x0000002326217207 */ /* 0x008fe40000000000 */
[----:B------:R-:W-:Y:S01]  /*17cb0*/  SEL R35, R35, R38, P0 ;  /* 0x0000002623237207 */ /* 0x000fe20000000000 */
[----:B------:R-:W-:Y:S04]  /*17cc0*/  SHFL.IDX PT, R44, R44, R17, 0x1c1f ;  /* 0x001c1f112c2c7589 */ /* 0x000fe800000e0000 */
[----:B------:R-:W-:Y:S04]  /*17cd0*/  SHFL.IDX PT, R48, R48, R17, 0x1c1f ;  /* 0x001c1f1130307589 */ /* 0x000fe800000e0000 */
[----:B------:R-:W3:Y:S01]  /*17ce0*/  SHFL.IDX PT, R37, R37, R18, 0x1c1f ;  /* 0x001c1f1225257589 */ /* 0x000ee200000e0000 */
[----:B-1----:R-:W-:-:S02]  /*17cf0*/  SEL R28, R46, R45, P0 ;  /* 0x0000002d2e1c7207 */ /* 0x002fc40000000000 */
[----:B------:R-:W-:Y:S01]  /*17d00*/  SEL R30, R45, R46, P0 ;  /* 0x0000002e2d1e7207 */ /* 0x000fe20000000000 */
[----:B------:R-:W1:Y:S04]  /*17d10*/  SHFL.IDX PT, R43, R43, R18, 0x1c1f ;  /* 0x001c1f122b2b7589 */ /* 0x000e6800000e0000 */
[----:B------:R4:W-:Y:S01]  /*17d20*/  SHFL.IDX PT, R20, R34, R17, 0x1c1f ;  /* 0x001c1f1122147589 */ /* 0x0009e200000e0000 */
[----:B--2---:R-:W-:Y:S02]  /*17d30*/  SEL R29, R56, R39, P0 ;  /* 0x00000027381d7207 */ /* 0x004fe40000000000 */
[----:B------:R-:W-:Y:S01]  /*17d40*/  SEL R31, R39, R56, P0 ;  /* 0x00000038271f7207 */ /* 0x000fe20000000000 */
[----:B------:R-:W2:Y:S01]  /*17d50*/  SHFL.IDX PT, R53, R53, R18, 0x1c1f ;  /* 0x001c1f1235357589 */ /* 0x000ea200000e0000 */
[----:B0-----:R-:W-:-:S02]  /*17d60*/  SEL R40, R36, R41, P0 ;  /* 0x0000002924287207 */ /* 0x001fc40000000000 */
[----:B------:R-:W-:Y:S01]  /*17d70*/  SEL R42, R41, R36, P0 ;  /* 0x00000024292a7207 */ /* 0x000fe20000000000 */
[----:B------:R-:W-:Y:S04]  /*17d80*/  SHFL.IDX PT, R50, R50, R17, 0x1c1f ;  /* 0x001c1f1132327589 */ /* 0x000fe800000e0000 */
[----:B------:R-:W-:Y:S04]  /*17d90*/  SHFL.IDX PT, R52, R52, R17, 0x1c1f ;  /* 0x001c1f1134347589 */ /* 0x000fe800000e0000 */
[----:B------:R-:W-:Y:S01]  /*17da0*/  SHFL.IDX PT, R60, R60, R17, 0x1c1f ;  /* 0x001c1f113c3c7589 */ /* 0x000fe200000e0000 */
[----:B---3--:R-:W-:-:S02]  /*17db0*/  SEL R32, R44, R37, P0 ;  /* 0x000000252c207207 */ /* 0x008fc40000000000 */
[----:B----4-:R-:W-:Y:S01]  /*17dc0*/  SEL R34, R37, R44, P0 ;  /* 0x0000002c25227207 */ /* 0x010fe20000000000 */
[----:B------:R-:W0:Y:S01]  /*17dd0*/  SHFL.IDX PT, R47, R47, R18, 0x1c1f ;  /* 0x001c1f122f2f7589 */ /* 0x000e2200000e0000 */
[----:B-1----:R-:W-:Y:S02]  /*17de0*/  SEL R36, R48, R43, P0 ;  /* 0x0000002b30247207 */ /* 0x002fe40000000000 */
[----:B------:R-:W-:Y:S01]  /*17df0*/  SEL R38, R43, R48, P0 ;  /* 0x000000302b267207 */ /* 0x000fe20000000000 */
[----:B------:R-:W1:Y:S04]  /*17e00*/  SHFL.IDX PT, R51, R51, R18, 0x1c1f ;  /* 0x001c1f1233337589 */ /* 0x000e6800000e0000 */
[----:B------:R-:W3:Y:S01]  /*17e10*/  SHFL.IDX PT, R55, R55, R18, 0x1c1f ;  /* 0x001c1f1237377589 */ /* 0x000ee200000e0000 */
[----:B--2---:R-:W-:-:S02]  /*17e20*/  SEL R41, R20, R53, P0 ;  /* 0x0000003514297207 */ /* 0x004fc40000000000 */
[----:B------:R-:W-:Y:S01]  /*17e30*/  SEL R43, R53, R20, P0 ;  /* 0x00000014352b7207 */ /* 0x000fe20000000000 */
[----:B------:R-:W-:Y:S06]  /*17e40*/  BAR.SYNC.DEFER_BLOCKING 0x1, 0x100 ;  /* 0x0044000000007b1d */ /* 0x000fec0000010000 */
[----:B------:R-:W-:Y:S04]  /*17e50*/  SHFL.IDX PT, R62, R62, R17, 0x1c1f ;  /* 0x001c1f113e3e7589 */ /* 0x000fe800000e0000 */
[----:B------:R-:W2:Y:S01]  /*17e60*/  SHFL.IDX PT, R57, R57, R18, 0x1c1f ;  /* 0x001c1f1239397589 */ /* 0x000ea200000e0000 */
[----:B0-----:R-:W-:-:S02]  /*17e70*/  SEL R48, R50, R47, P0 ;  /* 0x0000002f32307207 */ /* 0x001fc40000000000 */
[----:B------:R-:W-:Y:S01]  /*17e80*/  SEL R50, R47, R50, P0 ;  /* 0x000000322f327207 */ /* 0x000fe20000000000 */
[----:B------:R-:W-:Y:S01]  /*17e90*/  SHFL.IDX PT, R64, R64, R17, 0x1c1f ;  /* 0x001c1f1140407589 */ /* 0x000fe200000e0000 */
[----:B-1----:R-:W-:Y:S02]  /*17ea0*/  SEL R44, R52, R51, P0 ;  /* 0x00000033342c7207 */ /* 0x002fe40000000000 */
[----:B------:R-:W-:Y:S01]  /*17eb0*/  SEL R46, R51, R52, P0 ;  /* 0x00000034332e7207 */ /* 0x000fe20000000000 */
[----:B------:R-:W0:Y:S01]  /*17ec0*/  SHFL.IDX PT, R87, R87, R18, 0x1c1f ;  /* 0x001c1f1257577589 */ /* 0x000e2200000e0000 */
[----:B---3--:R-:W-:Y:S02]  /*17ed0*/  SEL R37, R60, R55, P0 ;  /* 0x000000373c257207 */ /* 0x008fe40000000000 */
[----:B------:R-:W-:Y:S01]  /*17ee0*/  SEL R39, R55, R60, P0 ;  /* 0x0000003c37277207 */ /* 0x000fe20000000000 */
[----:B------:R1:W-:Y:S01]  /*17ef0*/  STSM.16.M88.4 [R69], R12 ;  /* 0x0000000c45007844 */ /* 0x0003e20000000200 */
[----:B------:R-:W-:Y:S01]  /*17f00*/  UMOV UR4, URZ ;  /* 0x0000003f00047c82 */ /* 0x000fe20008000000 */
[----:B------:R-:W-:Y:S01]  /*17f10*/  ULDC UR8, c[0x0][0xa88] ;  /* 0x0002a20000087ab9 */ /* 0x000fe20000000800 */
[----:B------:R-:W3:Y:S01]  /*17f20*/  LDC R55, c[0x0][0xbe8] ;  /* 0x0002fa00ff377b82 */ /* 0x000ee20000000800 */
[----:B------:R-:W-:Y:S04]  /*17f30*/  STSM.16.M88.4 [R68], R24 ;  /* 0x0000001844007844 */ /* 0x000fe80000000200 */
[----:B------:R-:W-:Y:S01]  /*17f40*/  STSM.16.M88.4 [R67], R28 ;  /* 0x0000001c43007844 */ /* 0x000fe20000000200 */
[----:B--2---:R-:W-:-:S03]  /*17f50*/  SEL R49, R62, R57, P0 ;  /* 0x000000393e317207 */ /* 0x004fc60000000000 */
[----:B------:R-:W-:Y:S01]  /*17f60*/  STSM.16.M88.4 [R66], R32 ;  /* 0x0000002042007844 */ /* 0x000fe20000000200 */
[----:B------:R-:W-:Y:S01]  /*17f70*/  SEL R51, R57, R62, P0 ;  /* 0x0000003e39337207 */ /* 0x000fe20000000000 */
[----:B-1----:R-:W-:Y:S02]  /*17f80*/  IMAD.U32 R12, RZ, RZ, UR6 ;  /* 0x00000006ff0c7e24 */ /* 0x002fe4000f8e00ff */
[----:B------:R-:W-:Y:S01]  /*17f90*/  STSM.16.M88.4 [R63], R40 ;  /* 0x000000283f007844 */ /* 0x000fe20000000200 */
[----:B------:R-:W-:Y:S01]  /*17fa0*/  IMAD.U32 R13, RZ, RZ, UR7 ;  /* 0x00000007ff0d7e24 */ /* 0x000fe2000f8e00ff */
[----:B------:R-:W-:Y:S01]  /*17fb0*/  ULDC.64 UR6, c[0x0][0xc08] ;  /* 0x0003020000067ab9 */ /* 0x000fe20000000a00 */
[----:B0-----:R-:W-:Y:S01]  /*17fc0*/  SEL R45, R64, R87, P0 ;  /* 0x00000057402d7207 */ /* 0x001fe20000000000 */
[----:B------:R-:W-:Y:S01]  /*17fd0*/  STSM.16.M88.4 [R61], R36 ;  /* 0x000000243d007844 */ /* 0x000fe20000000200 */
[----:B------:R-:W-:-:S03]  /*17fe0*/  SEL R47, R87, R64, P0 ;  /* 0x00000040572f7207 */ /* 0x000fc60000000000 */
[----:B------:R-:W-:Y:S04]  /*17ff0*/  STSM.16.M88.4 [R59], R48 ;  /* 0x000000303b007844 */ /* 0x000fe80000000200 */
[----:B------:R0:W-:Y:S01]  /*18000*/  STSM.16.M88.4 [R21], R44 ;  /* 0x0000002c15007844 */ /* 0x0001e20000000200 */
[----:B------:R-:W-:Y:S06]  /*18010*/  BAR.SYNC.DEFER_BLOCKING 0x1, 0x100 ;  /* 0x0044000000007b1d */ /* 0x000fec0000010000 */
[----:B------:R-:W2:Y:S01]  /*18020*/  @P2 LDG.E R14, desc[UR50][R12.64] ;  /* 0x000000320c0e2981 */ /* 0x000ea2000c1e1900 */
[----:B------:R-:W-:Y:S01]  /*18030*/  UISETP.NE.U32.AND UP1, UPT, UR6, URZ, UPT ;  /* 0x0000003f0600728c */ /* 0x000fe2000bf25070 */
[----:B---3--:R-:W-:-:S03]  /*18040*/  ISETP.NE.AND P1, PT, R55, 0x1, PT ;  /* 0x000000013700780c */ /* 0x008fc60003f25270 */
[----:B------:R-:W-:-:S06]  /*18050*/  UISETP.NE.AND.EX UP1, UPT, UR7, URZ, UPT, UP1 ;  /* 0x0000003f0700728c */ /* 0x000fcc000bf25310 */
[----:B------:R-:W-:-:S04]  /*18060*/  PLOP3.LUT P0, PT, PT, PT, UP1, 0x80, 0x0 ;  /* 0x000000000000781c */ /* 0x000fc80003f0f018 */
[----:B------:R-:W1:Y:S01]  /*18070*/  @P1 LDC R15, c[0x0][0xbec] ;  /* 0x0002fb00ff0f1b82 */ /* 0x000e620000000800 */
[----:B------:R-:W-:Y:S02]  /*18080*/  @UP1 ULDC.64 UR6, c[0x0][0xc08] ;  /* 0x0003020000061ab9 */ /* 0x000fe40000000a00 */
[----:B------:R-:W-:-:S05]  /*18090*/  @UP1 UIMAD.WIDE UR6, UR42, 0x4, UR6 ;  /* 0x000000042a0618a5 */ /* 0x000fca000f8e0206 */
[----:B------:R-:W3:Y:S01]  /*180a0*/  @P1 LDC R18, c[0x0][0xbf0] ;  /* 0x0002fc00ff121b82 */ /* 0x000ee20000000800 */
[----:B------:R-:W-:Y:S02]  /*180b0*/  IMAD.U32 R20, RZ, RZ, UR6 ;  /* 0x00000006ff147e24 */ /* 0x000fe4000f8e00ff */
[----:B0-----:R-:W-:Y:S01]  /*180c0*/  IMAD.U32 R21, RZ, RZ, UR7 ;  /* 0x00000007ff157e24 */ /* 0x001fe2000f8e00ff */
[----:B--2---:R-:W-:Y:S01]  /*180d0*/  @P2 R2UR UR4, R14 ;  /* 0x000000000e0422ca */ /* 0x004fe200000e0000 */
[----:B------:R-:W-:-:S06]  /*180e0*/  IMAD.U32 R14, RZ, RZ, UR8 ;  /* 0x00000008ff0e7e24 */ /* 0x000fcc000f8e00ff */
[----:B------:R0:W5:Y:S01]  /*180f0*/  @P0 LDG.E R14, desc[UR50][R20.64] ;  /* 0x00000032140e0981 */ /* 0x000162000c1e1900 */
[----:B-1-3--:R-:W-:Y:S07]  /*18100*/  @P0 BRA `(.L_x_6870) ;  /* 0x0000000000100947 */ /* 0x00afee0003800000 */
[----:B------:R-:W-:Y:S05]  /*18110*/  @!P2 BRA `(.L_x_6870) ;  /* 0x00000000000ca947 */ /* 0x000fea0003800000 */
[----:B------:R-:W2:Y:S04]  /*18120*/  LDG.E R17, desc[UR50][R12.64] ;  /* 0x000000320c117981 */ /* 0x000ea8000c1e1900 */
[----:B-----5:R-:W2:Y:S02]  /*18130*/  LDG.E R14, desc[UR50][R12.64+0x4] ;  /* 0x000004320c0e7981 */ /* 0x020ea4000c1e1900 */
[----:B--2---:R-:W-:-:S07]  /*18140*/  IMAD.IADD R14, R14, 0x1, -R17 ;  /* 0x000000010e0e7824 */ /* 0x004fce00078e0a11 */
.L_x_6870:
[----:B------:R-:W-:Y:S01]  /*18150*/  USHF.R.S32.HI UR16, URZ, 0x1f, UR43 ;  /* 0x0000001f3f107899 */ /* 0x000fe2000801142b */
[----:B0-----:R-:W-:Y:S01]  /*18160*/  VIADD R20, R22, UR36 ;  /* 0x0000002416147c36 */ /* 0x001fe20008000000 */
        /* <DEDUP_REMOVED lines=40> */
[----:B------:R-:W-:Y:S01]  /*183f0*/  IADD3 R15, P2, R10, 0x3000, RZ ;  /* 0x000030000a0f7810 */ /* 0x000fe20007f5e0ff */
[----:B------:R-:W-:Y:S01]  /*18400*/  IMAD.X R29, RZ, RZ, R11, P0 ;  /* 0x000000ffff1d7224 */ /* 0x000fe200000e060b */
[----:B------:R-:W-:Y:S01]  /*18410*/  LEA R18, P4, R12, UR8, 0x2 ;  /* 0x000000080c127c11 */ /* 0x000fe2000f8810ff */
[----:B------:R-:W-:Y:S01]  /*18420*/  IMAD.IADD R17, R13, 0x1, R17 ;  /* 0x000000010d117824 */ /* 0x000fe200078e0211 */
[----:B------:R-:W-:Y:S02]  /*18430*/  LOP3.LUT R13, R15, 0x380, RZ, 0xc0, !PT ;  /* 0x000003800f0d7812 */ /* 0x000fe400078ec0ff */
[----:B------:R-:W-:Y:S01]  /*18440*/  LOP3.LUT P0, RZ, R228, 0x3, RZ, 0xc0, !PT ;  /* 0x00000003e4ff7812 */ /* 0x000fe2000780c0ff */
[----:B------:R-:W-:Y:S01]  /*18450*/  SHFL.IDX PT, R20, R18, RZ, 0x1c1f ;  /* 0x001c1fff12147589 */ /* 0x000fe200000e0000 */
[----:B------:R-:W-:-:S02]  /*18460*/  LEA.HI.X R26, R12, UR9, R17, 0x2, P4 ;  /* 0x000000090c1a7c11 */ /* 0x000fc4000a0f1411 */
[----:B------:R-:W-:Y:S01]  /*18470*/  SHF.R.U64 R12, R13, 0x3, RZ ;  /* 0x000000030d0c7819 */ /* 0x000fe200000012ff */
[----:B------:R-:W-:Y:S01]  /*18480*/  IMAD.X R13, RZ, RZ, R11, P2 ;  /* 0x000000ffff0d7224 */ /* 0x000fe200010e060b */
[----:B------:R0:W-:Y:S01]  /*18490*/  SHFL.IDX PT, R52, R18, 0x1, 0x1c1f ;  /* 0x003c1f0012347f89 */ /* 0x0001e200000e0000 */
[----:B------:R-:W-:Y:S02]  /*184a0*/  ISETP.GE.OR P2, PT, R30, R57, P0 ;  /* 0x000000391e00720c */ /* 0x000fe40000746670 */
[----:B------:R-:W-:Y:S01]  /*184b0*/  LOP3.LUT R12, R12, R15, RZ, 0x3c, !PT ;  /* 0x0000000f0c0c7212 */ /* 0x000fe200078e3cff */
[----:B------:R-:W1:Y:S01]  /*184c0*/  SHFL.IDX PT, R21, R26, RZ, 0x1c1f ;  /* 0x001c1fff1a157589 */ /* 0x000e6200000e0000 */
[----:B------:R-:W-:Y:S01]  /*184d0*/  VIADD R15, R30, 0x8 ;  /* 0x000000081e0f7836 */ /* 0x000fe20000000000 */
[----:B------:R-:W-:Y:S02]  /*184e0*/  SHF.R.U64 R24, R24, 0x3, RZ ;  /* 0x0000000318187819 */ /* 0x000fe400000012ff */
[----:B------:R-:W2:Y:S01]  /*184f0*/  SHFL.IDX PT, R53, R26, 0x1, 0x1c1f ;  /* 0x003c1f001a357f89 */ /* 0x000ea200000e0000 */
[----:B0-----:R-:W0:Y:S01]  /*18500*/  @P1 LDC R18, c[0x0][0xbec] ;  /* 0x0002fb00ff121b82 */ /* 0x001e220000000800 */
[----:B------:R-:W-:-:S02]  /*18510*/  ISETP.GE.OR P0, PT, R15, R57, P0 ;  /* 0x000000390f00720c */ /* 0x000fc40000706670 */
[----:B------:R-:W-:Y:S01]  /*18520*/  LOP3.LUT R24, R24, R25, RZ, 0x3c, !PT ;  /* 0x0000001918187212 */ /* 0x000fe200078e3cff */
[----:B------:R-:W-:Y:S01]  /*18530*/  IMAD.X R25, RZ, RZ, R11, P3 ;  /* 0x000000ffff197224 */ /* 0x000fe200018e060b */
[C---:B------:R-:W-:Y:S01]  /*18540*/  IADD3 R17, P3, R10.reuse, 0x7000, RZ ;  /* 0x000070000a117810 */ /* 0x040fe20007f7e0ff */
[----:B------:R-:W-:Y:S01]  /*18550*/  UIMAD UR8, UR7, UR10, URZ ;  /* 0x0000000a070872a4 */ /* 0x000fe2000f8e023f */
[C---:B------:R-:W-:Y:S02]  /*18560*/  IADD3 R49, P6, R10.reuse, 0x4000, RZ ;  /* 0x000040000a317810 */ /* 0x040fe40007fde0ff */
[----:B------:R-:W-:Y:S01]  /*18570*/  LOP3.LUT R14, R17, 0x380, RZ, 0xc0, !PT ;  /* 0x00000380110e7812 */ /* 0x000fe200078ec0ff */
[----:B------:R-:W-:Y:S01]  /*18580*/  UIMAD.WIDE.U32 UR6, UR4, UR10, URZ ;  /* 0x0000000a040672a5 */ /* 0x000fe2000f8e003f */
[C---:B------:R-:W-:Y:S02]  /*18590*/  IADD3 R45, P5, R10.reuse, 0x5000, RZ ;  /* 0x000050000a2d7810 */ /* 0x040fe40007fbe0ff */
[----:B------:R-:W-:-:S02]  /*185a0*/  IADD3 R41, P4, R10, 0x6000, RZ ;  /* 0x000060000a297810 */ /* 0x000fc40007f9e0ff */
[----:B------:R-:W-:Y:S01]  /*185b0*/  LOP3.LUT R27, R10, 0x380, RZ, 0xc0, !PT ;  /* 0x000003800a1b7812 */ /* 0x000fe200078ec0ff */
[----:B-1----:R1:W-:Y:S01]  /*185c0*/  @!P2 ST.E desc[UR50][R20.64], R7 ;  /* 0x000000071400a985 */ /* 0x0023e2000c101932 */
[----:B------:R-:W-:Y:S01]  /*185d0*/  UIMAD UR8, UR4, UR11, UR8 ;  /* 0x0000000b040872a4 */ /* 0x000fe2000f8e0208 */
[----:B------:R-:W-:Y:S01]  /*185e0*/  SHF.R.U64 R14, R14, 0x3, RZ ;  /* 0x000000030e0e7819 */ /* 0x000fe200000012ff */
[--C-:B------:R-:W-:Y:S01]  /*185f0*/  IMAD.X R33, RZ, RZ, R11.reuse, P3 ;  /* 0x000000ffff217224 */ /* 0x100fe200018e060b */
[----:B--2---:R2:W-:Y:S01]  /*18600*/  @!P0 ST.E desc[UR50][R52.64], R6 ;  /* 0x0000000634008985 */ /* 0x0045e2000c101932 */
[----:B------:R-:W-:Y:S01]  /*18610*/  ULDC.64 UR10, c[0x0][0xae8] ;  /* 0x0002ba00000a7ab9 */ /* 0x000fe20000000a00 */
[----:B------:R-:W-:Y:S02]  /*18620*/  LOP3.LUT R48, R49, 0x380, RZ, 0xc0, !PT ;  /* 0x0000038031307812 */ /* 0x000fe400078ec0ff */
[----:B------:R-:W-:Y:S02]  /*18630*/  LOP3.LUT R44, R45, 0x380, RZ, 0xc0, !PT ;  /* 0x000003802d2c7812 */ /* 0x000fe400078ec0ff */
[----:B------:R-:W-:Y:S01]  /*18640*/  LOP3.LUT R40, R41, 0x380, RZ, 0xc0, !PT ;  /* 0x0000038029287812 */ /* 0x000fe200078ec0ff */
[----:B-1----:R-:W1:Y:S01]  /*18650*/  @P1 LDC R7, c[0x0][0xbf0] ;  /* 0x0002fc00ff071b82 */ /* 0x002e620000000800 */
[----:B------:R-:W-:Y:S01]  /*18660*/  UIADD3 UR7, UR7, UR8, URZ ;  /* 0x0000000807077290 */ /* 0x000fe2000fffe03f */
[----:B------:R-:W-:Y:S01]  /*18670*/  SHF.R.U64 R27, R27, 0x3, RZ ;  /* 0x000000031b1b7819 */ /* 0x000fe200000012ff */
[----:B------:R-:W-:Y:S01]  /*18680*/  UIMAD UR4, UR16, UR10, URZ ;  /* 0x0000000a100472a4 */ /* 0x000fe2000f8e023f */
[----:B--2---:R-:W-:Y:S01]  /*18690*/  IMAD R6, R23, 0x20, R8 ;  /* 0x0000002017067824 */ /* 0x004fe200078e0208 */
[----:B------:R-:W-:Y:S01]  /*186a0*/  LOP3.LUT R32, R14, R17, RZ, 0x3c, !PT ;  /* 0x000000110e207212 */ /* 0x000fe200078e3cff */
[----:B------:R-:W-:Y:S01]  /*186b0*/  UIMAD.WIDE.U32 UR6, UR43, UR10, UR6 ;  /* 0x0000000a2b0672a5 */ /* 0x000fe2000f8e0006 */
[----:B------:R-:W-:Y:S01]  /*186c0*/  SHF.R.U64 R48, R48, 0x3, RZ ;  /* 0x0000000330307819 */ /* 0x000fe200000012ff */
[----:B------:R-:W-:Y:S01]  /*186d0*/  VIADD R17, R6, UR36 ;  /* 0x0000002406117c36 */ /* 0x000fe20008000000 */
[----:B------:R-:W-:Y:S01]  /*186e0*/  UIMAD UR4, UR43, UR11, UR4 ;  /* 0x0000000b2b0472a4 */ /* 0x000fe2000f8e0204 */
[----:B------:R-:W-:Y:S01]  /*186f0*/  SHF.R.U64 R44, R44, 0x3, RZ ;  /* 0x000000032c2c7819 */ /* 0x000fe200000012ff */
[----:B------:R-:W-:Y:S01]  /*18700*/  ULDC.64 UR8, c[0x0][0xaf0] ;  /* 0x0002bc0000087ab9 */ /* 0x000fe20000000a00 */
[----:B------:R-:W-:Y:S01]  /*18710*/  SHF.R.U64 R40, R40, 0x3, RZ ;  /* 0x0000000328287819 */ /* 0x000fe200000012ff */
[----:B------:R-:W5:Y:S01]  /*18720*/  LD.E.128 R28, desc[UR50][R28.64] ;  /* 0x000000321c1c7980 */ /* 0x000f62000c101d00 */
[----:B------:R-:W-:Y:S01]  /*18730*/  LOP3.LUT R10, R27, R10, RZ, 0x3c, !PT ;  /* 0x0000000a1b0a7212 */ /* 0x000fe200078e3cff */
[----:B0-----:R-:W-:Y:S01]  /*18740*/  @P1 IMAD.HI.U32 R6, R17, R18, RZ ;  /* 0x0000001211061227 */ /* 0x001fe200078e00ff */
[----:B------:R-:W-:Y:S01]  /*18750*/  UIADD3 UR7, UR7, UR4, URZ ;  /* 0x0000000407077290 */ /* 0x000fe2000fffe03f */
[----:B------:R-:W-:Y:S01]  /*18760*/  LOP3.LUT R48, R48, R49, RZ, 0x3c, !PT ;  /* 0x0000003130307212 */ /* 0x000fe200078e3cff */
[----:B------:R-:W-:Y:S01]  /*18770*/  UIMAD UR4, UR15, UR8, URZ ;  /* 0x000000080f0472a4 */ /* 0x000fe2000f8e023f */
[----:B------:R-:W-:Y:S01]  /*18780*/  LOP3.LUT R44, R44, R45, RZ, 0x3c, !PT ;  /* 0x0000002d2c2c7212 */ /* 0x000fe200078e3cff */
[--C-:B------:R-:W-:Y:S01]  /*18790*/  IMAD.X R49, RZ, RZ, R11.reuse, P6 ;  /* 0x000000ffff317224 */ /* 0x100fe200030e060b */
[----:B------:R-:W-:Y:S01]  /*187a0*/  LOP3.LUT R40, R40, R41, RZ, 0x3c, !PT ;  /* 0x0000002928287212 */ /* 0x000fe200078e3cff */
[--C-:B------:R-:W-:Y:S01]  /*187b0*/  IMAD.X R45, RZ, RZ, R11.reuse, P5 ;  /* 0x000000ffff2d7224 */ /* 0x100fe200028e060b */
[----:B------:R0:W5:Y:S01]  /*187c0*/  LD.E.128 R36, desc[UR50][R10.64] ;  /* 0x000000320a247980 */ /* 0x000162000c101d00 */
[----:B------:R-:W-:Y:S01]  /*187d0*/  IMAD.X R41, RZ, RZ, R11, P4 ;  /* 0x000000ffff297224 */ /* 0x000fe200020e060b */
[----:B------:R-:W-:-:S02]  /*187e0*/  UIMAD UR4, UR14, UR9, UR4 ;  /* 0x000000090e0472a4 */ /* 0x000fc4000f8e0204 */
[----:B------:R-:W-:Y:S01]  /*187f0*/  UIMAD.WIDE.U32 UR6, UR14, UR8, UR6 ;  /* 0x000000080e0672a5 */ /* 0x000fe2000f8e0006 */
[----:B------:R-:W5:Y:S02]  /*18800*/  LD.E.128 R24, desc[UR50][R24.64] ;  /* 0x0000003218187980 */ /* 0x000f64000c101d00 */
[----:B------:R-:W-:Y:S02]  /*18810*/  ULDC.64 UR8, c[0x0][0xae0] ;  /* 0x0002b80000087ab9 */ /* 0x000fe40000000a00 */
[----:B------:R-:W5:Y:S01]  /*18820*/  LD.E.128 R12, desc[UR50][R12.64] ;  /* 0x000000320c0c7980 */ /* 0x000f62000c101d00 */
[----:B0-----:R-:W-:Y:S01]  /*18830*/  IMAD.MOV.U32 R11, RZ, RZ, R17 ;  /* 0x000000ffff0b7224 */ /* 0x001fe200078e0011 */
[----:B-1----:R-:W-:Y:S01]  /*18840*/  @P1 SHF.R.U32.HI R11, RZ, R7, R6 ;  /* 0x00000007ff0b1219 */ /* 0x002fe20000011606 */
[----:B------:R-:W-:Y:S01]  /*18850*/  UIADD3 UR4, UR7, UR4, URZ ;  /* 0x0000000407047290 */ /* 0x000fe2000fffe03f */
        /* <DEDUP_REMOVED lines=12> */
[C---:B------:R-:W-:Y:S01]  /*18920*/  IMAD R21, R11.reuse, UR9, R10 ;  /* 0x000000090b157c24 */ /* 0x040fe2000f8e020a */
[----:B------:R-:W-:Y:S01]  /*18930*/  @!PT LDS RZ, [RZ] ;  /* 0x00000000fffff984 */ /* 0x000fe20000000800 */
[----:B------:R-:W-:Y:S01]  /*18940*/  @!PT LDS RZ, [RZ] ;  /* 0x00000000fffff984 */ /* 0x000fe20000000800 */
[----:B------:R-:W-:Y:S01]  /*18950*/  @!PT LDS RZ, [RZ] ;  /* 0x00000000fffff984 */ /* 0x000fe20000000800 */
[----:B------:R-:W-:Y:S01]  /*18960*/  @!PT LDS RZ, [RZ] ;  /* 0x00000000fffff984 */ /* 0x000fe20000000800 */
[----:B------:R0:W-:Y:S06]  /*18970*/  MEMBAR.ALL.CTA ;  /* 0x0000000000007992 */ /* 0x0001ec0000008000 */
[----:B0-----:R-:W0:Y:S01]  /*18980*/  FENCE.VIEW.ASYNC.S ;  /* 0x00000000000073c6 */ /* 0x001e220000000000 */
        /* <DEDUP_REMOVED lines=25> */
[----:B------:R-:W-:-:S11]  /*18b20*/  ISETP.GE.AND P3, PT, R0, UR4, PT ;  /* 0x0000000400007c0c */ /* 0x000fd6000bf66270 */
[-C--:B--2---:R-:W-:Y:S02]  /*18b30*/  @!P2 LEA R6, P4, R4, R7.reuse, 0x1 ;  /* 0x000000070406a211 */ /* 0x084fe400078808ff */
[----:B------:R-:W-:Y:S02]  /*18b40*/  @!P3 LEA R8, P5, R0, R7, 0x1 ;  /* 0x000000070008b211 */ /* 0x000fe400078a08ff */
[-C--:B0-----:R-:W-:Y:S02]  /*18b50*/  @!P2 LEA.HI.X R7, R4, R9.reuse, R5, 0x1, P4 ;  /* 0x000000090407a211 */ /* 0x081fe400020f0c05 */
[----:B------:R-:W-:-:S03]  /*18b60*/  @!P3 LEA.HI.X R9, R0, R9, R3, 0x1, P5 ;  /* 0x000000090009b211 */ /* 0x000fc600028f0c03 */
[----:B-----5:R3:W-:Y:S04]  /*18b70*/  @!P2 ST.E.128 desc[UR50][R6.64], R36 ;  /* 0x000000240600a985 */ /* 0x0207e8000c101d32 */
[----:B------:R3:W-:Y:S02]  /*18b80*/  @!P3 ST.E.128 desc[UR50][R8.64], R48 ;  /* 0x000000300800b985 */ /* 0x0007e4000c101d32 */
.L_x_6872:
[----:B------:R-:W-:Y:S05]  /*18b90*/  BSYNC B1 ;  /* 0x0000000000017941 */ /* 0x000fea0003800000 */
.L_x_6871:
[----:B0--3--:R0:W3:Y:S01]  /*18ba0*/  SHFL.IDX PT, R9, R11, 0x1, 0x181f ;  /* 0x00381f000b097f89 */ /* 0x0090e200000e0000 */
[----:B------:R-:W-:Y:S03]  /*18bb0*/  BSSY B1, `(.L_x_6873) ;  /* 0x000000c000017945 */ /* 0x000fe60003800000 */
[----:B--2---:R0:W2:Y:S01]  /*18bc0*/  SHFL.IDX PT, R7, R10, 0x1, 0x181f ;  /* 0x00381f000a077f89 */ /* 0x0040a200000e0000 */
[----:B------:R-:W-:Y:S05]  /*18bd0*/  @P0 BRA `(.L_x_6874) ;  /* 0x0000000000240947 */ /* 0x000fea0003800000 */
[----:B------:R-:W-:Y:S02]  /*18be0*/  ULDC UR4, c[0x0][0xac8] ;  /* 0x0002b20000047ab9 */ /* 0x000fe40000000800 */
[----:B------:R-:W-:Y:S02]  /*18bf0*/  ISETP.GE.AND P3, PT, R4, UR4, PT ;  /* 0x0000000404007c0c */ /* 0x000fe4000bf66270 */
[----:B------:R-:W-:-:S11]  /*18c00*/  ISETP.GE.AND P4, PT, R0, UR4, PT ;  /* 0x0000000400007c0c */ /* 0x000fd6000bf86270 */
[-C--:B--2---:R-:W-:Y:S02]  /*18c10*/  @!P3 LEA R6, P0, R4, R7.reuse, 0x1 ;  /* 0x000000070406b211 */ /* 0x084fe400078008ff */
[----:B------:R-:W-:Y:S02]  /*18c20*/  @!P4 LEA R8, P2, R0, R7, 0x1 ;  /* 0x000000070008c211 */ /* 0x000fe400078408ff */
[-C--:B---3--:R-:W-:Y:S02]  /*18c30*/  @!P3 LEA.HI.X R7, R4, R9.reuse, R5, 0x1, P0 ;  /* 0x000000090407b211 */ /* 0x088fe400000f0c05 */
[----:B------:R-:W-:-:S03]  /*18c40*/  @!P4 LEA.HI.X R9, R0, R9, R3, 0x1, P2 ;  /* 0x000000090009c211 */ /* 0x000fc600010f0c03 */
[----:B-----5:R4:W-:Y:S04]  /*18c50*/  @!P3 ST.E.128 desc[UR50][R6.64], R28 ;  /* 0x0000001c0600b985 */ /* 0x0209e8000c101d32 */
[----:B------:R4:W-:Y:S02]  /*18c60*/  @!P4 ST.E.128 desc[UR50][R8.64], R44 ;  /* 0x0000002c0800c985 */ /* 0x0009e4000c101d32 */
.L_x_6874:
[----:B------:R-:W-:Y:S05]  /*18c70*/  BSYNC B1 ;  /* 0x0000000000017941 */ /* 0x000fea0003800000 */
.L_x_6873:
[----:B---34-:R3:W4:Y:S01]  /*18c80*/  SHFL.IDX PT, R9, R11, 0x2, 0x181f ;  /* 0x00581f000b097f89 */ /* 0x01872200000e0000 */
        /* <DEDUP_REMOVED lines=8> */
[-C--:B----4-:R-:W-:Y:S02]  /*18d10*/  @!P2 LEA.HI.X R7, R4, R9.reuse, R5, 0x1, P0 ;  /* 0x000000090407a211 */ /* 0x090fe400000f0c05 */
[----:B------:R-:W-:-:S03]  /*18d20*/  @!P3 LEA.HI.X R9, R0, R9, R3, 0x1, P1 ;  /* 0x000000090009b211 */ /* 0x000fc600008f0c03 */
[----:B-----5:R2:W-:Y:S04]  /*18d30*/  @!P2 ST.E.128 desc[UR50][R6.64], R24 ;  /* 0x000000180600a985 */ /* 0x0205e8000c101d32 */
[----:B------:R2:W-:Y:S02]  /*18d40*/  @!P3 ST.E.128 desc[UR50][R8.64], R40 ;  /* 0x000000280800b985 */ /* 0x0005e4000c101d32 */
.L_x_6876:
[----:B------:R-:W-:Y:S05]  /*18d50*/  BSYNC B1 ;  /* 0x0000000000017941 */ /* 0x000fea0003800000 */
.L_x_6875:
[----:B--2---:R-:W-:Y:S01]  /*18d60*/  VIADD R6, R18, 0x60 ;  /* 0x0000006012067836 */ /* 0x004fe20000000000 */
[----:B01-3--:R-:W3:Y:S04]  /*18d70*/  SHFL.IDX PT, R11, R11, 0x3, 0x181f ;  /* 0x00781f000b0b7f89 */ /* 0x00bee800000e0000 */
[----:B------:R-:W-:Y:S01]  /*18d80*/  ISETP.GE.AND P0, PT, R6, R57, PT ;  /* 0x000000390600720c */ /* 0x000fe20003f06270 */
[----:B----4-:R4:W0:-:S12]  /*18d90*/  SHFL.IDX PT, R9, R10, 0x3, 0x181f ;  /* 0x00781f000a097f89 */ /* 0x01081800000e0000 */
[----:B----4-:R-:W-:Y:S05]  /*18da0*/  @P0 BRA `(.L_x_6877) ;  /* 0x0000000c000c0947 */ /* 0x010fea0003800000 */
[----:B------:R-:W-:Y:S02]  /*18db0*/  ULDC UR4, c[0x0][0xac8] ;  /* 0x0002b20000047ab9 */ /* 0x000fe40000000800 */
[----:B------:R-:W-:-:S13]  /*18dc0*/  ISETP.GE.AND P1, PT, R4, UR4, PT ;  /* 0x0000000404007c0c */ /* 0x000fda000bf26270 */
[----:B0-----:R-:W-:-:S04]  /*18dd0*/  @!P1 LEA R6, P0, R4, R9, 0x1 ;  /* 0x0000000904069211 */ /* 0x001fc800078008ff */
[----:B---3--:R-:W-:Y:S02]  /*18de0*/  @!P1 LEA.HI.X R7, R4, R11, R5, 0x1, P0 ;  /* 0x0000000b04079211 */ /* 0x008fe400000f0c05 */
[----:B------:R-:W-:-:S03]  /*18df0*/  ISETP.GE.AND P0, PT, R0, UR4, PT ;  /* 0x0000000400007c0c */ /* 0x000fc6000bf06270 */
[----:B-----5:R4:W-:Y:S10]  /*18e00*/  @!P1 ST.E.128 desc[UR50][R6.64], R12 ;  /* 0x0000000c06009985 */ /* 0x0209f4000c101d32 */
[----:B------:R-:W-:Y:S05]  /*18e10*/  @P0 BRA `(.L_x_6877) ;  /* 0x0000000800f00947 */ /* 0x000fea0003800000 */
[----:B------:R-:W-:-:S04]  /*18e20*/  LEA R4, P0, R0, R9, 0x1 ;  /* 0x0000000900047211 */ /* 0x000fc800078008ff */
[----:B------:R-:W-:-:S05]  /*18e30*/  LEA.HI.X R5, R0, R11, R3, 0x1, P0 ;  /* 0x0000000b00057211 */ /* 0x000fca00000f0c03 */
[----:B------:R0:W-:Y:S01]  /*18e40*/  ST.E.128 desc[UR50][R4.64], R32 ;  /* 0x0000002004007985 */ /* 0x0001e2000c101d32 */
[----:B------:R-:W-:Y:S05]  /*18e50*/  BRA `(.L_x_6877) ;  /* 0x0000000800e07947 */ /* 0x000fea0003800000 */
.L_x_6869:
        /* <DEDUP_REMOVED lines=32> */
.L_x_6878:
        /* <DEDUP_REMOVED lines=30> */
[----:B-1----:R-:W-:-:S04]  /*19240*/  @P1 SHF.R.U32.HI R6, RZ, R14, R7 ;  /* 0x0000000eff061219 */ /* 0x002fc80000011607 */
        /* <DEDUP_REMOVED lines=16> */
.L_x_6880:
[----:B------:R-:W-:Y:S05]  /*19350*/  BSYNC B1 ;  /* 0x0000000000017941 */ /* 0x000fea0003800000 */
.L_x_6879:
        /* <DEDUP_REMOVED lines=34> */
[----:B------:R-:W-:Y:S02]  /*19580*/  VIADD R12, R8, UR36 ;  /* 0x00000024080c7c36 */ /* 0x000fe40008000000 */
[----:B------:R-:W-:Y:S02]  /*19590*/  IMAD.IADD R7, R7, 0x1, R15 ;  /* 0x0000000107077824 */ /* 0x000fe400078e020f */
[----:B------:R-:W-:Y:S02]  /*195a0*/  IMAD R10, R10, UR6, RZ ;  /* 0x000000060a0a7c24 */ /* 0x000fe4000f8e02ff */
[----:B-----5:R-:W-:Y:S02]  /*195b0*/  IMAD R15, R9, R18, RZ ;  /* 0x00000012090f7224 */ /* 0x020fe400078e02ff */
[C---:B------:R-:W-:Y:S02]  /*195c0*/  VIADD R8, R12.reuse, 0x20 ;  /* 0x000000200c087836 */ /* 0x040fe40000000000 */
[C---:B------:R-:W-:Y:S01]  /*195d0*/  IMAD R9, R13.reuse, UR7, R10 ;  /* 0x000000070d097c24 */ /* 0x040fe2000f8e020a */
[-C--:B------:R-:W-:Y:S01]  /*195e0*/  ISETP.GE.AND P2, PT, R12, R15.reuse, PT ;  /* 0x0000000f0c00720c */ /* 0x080fe20003f46270 */
[----:B------:R-:W-:Y:S01]  /*195f0*/  IMAD.WIDE.U32 R6, R13, UR6, R6 ;  /* 0x000000060d067c25 */ /* 0x000fe2000f8e0006 */
[----:B------:R-:W-:Y:S01]  /*19600*/  ISETP.GE.AND P1, PT, R8, R15, PT ;  /* 0x0000000f0800720c */ /* 0x000fe20003f26270 */
[----:B------:R-:W-:-:S02]  /*19610*/  ULDC.64 UR6, c[0x0][0xa80] ;  /* 0x0002a00000067ab9 */ /* 0x000fc40000000a00 */
[----:B------:R-:W-:Y:S02]  /*19620*/  VIADD R8, R12, 0x40 ;  /* 0x000000400c087836 */ /* 0x000fe40000000000 */
[----:B------:R-:W-:Y:S01]  /*19630*/  IMAD.IADD R7, R7, 0x1, R9 ;  /* 0x0000000107077824 */ /* 0x000fe200078e0209 */
[----:B------:R-:W-:Y:S02]  /*19640*/  LEA R9, P3, R6, UR6, 0x1 ;  /* 0x0000000606097c11 */ /* 0x000fe4000f8608ff */
[----:B------:R-:W-:Y:S02]  /*19650*/  ISETP.GE.AND P0, PT, R8, R15, PT ;  /* 0x0000000f0800720c */ /* 0x000fe40003f06270 */
[----:B------:R-:W-:Y:S01]  /*19660*/  LEA.HI.X R8, R6, UR7, R7, 0x1, P3 ;  /* 0x0000000706087c11 */ /* 0x000fe200098f0c07 */
[----:B------:R0:W1:Y:S04]  /*19670*/  SHFL.IDX PT, R11, R9, RZ, 0x181f ;  /* 0x00181fff090b7589 */ /* 0x00006800000e0000 */
        /* <DEDUP_REMOVED lines=11> */
.L_x_6882:
[----:B------:R-:W-:Y:S05]  /*19730*/  BSYNC B1 ;  /* 0x0000000000017941 */ /* 0x000fea0003800000 */
.L_x_6881:
        /* <DEDUP_REMOVED lines=13> */
.L_x_6884:
[----:B------:R-:W-:Y:S05]  /*19810*/  BSYNC B1 ;  /* 0x0000000000017941 */ /* 0x000fea0003800000 */
.L_x_6883:
        /* <DEDUP_REMOVED lines=13> */
.L_x_6886:
[----:B------:R-:W-:Y:S05]  /*198f0*/  BSYNC B1 ;  /* 0x0000000000017941 */ /* 0x000fea0003800000 */
.L_x_6885:
[----:B-1----:R-:W-:Y:S01]  /*19900*/  VIADD R6, R12, 0x60 ;  /* 0x000000600c067836 */ /* 0x002fe20000000000 */
[----:B0-23--:R-:W0:Y:S04]  /*19910*/  SHFL.IDX PT, R8, R8, 0x3, 0x181f ;  /* 0x00781f0008087f89 */ /* 0x00de2800000e0000 */
[----:B------:R-:W-:Y:S01]  /*19920*/  ISETP.GE.AND P0, PT, R6, R15, PT ;  /* 0x0000000f0600720c */ /* 0x000fe20003f06270 */
[----:B----4-:R1:W2:-:S12]  /*19930*/  SHFL.IDX PT, R7, R9, 0x3, 0x181f ;  /* 0x00781f0009077f89 */ /* 0x01029800000e0000 */
[----:B-1----:R-:W-:Y:S05]  /*19940*/  @P0 BRA `(.L_x_6877) ;  /* 0x0000000000240947 */ /* 0x002fea0003800000 */
[----:B------:R-:W-:Y:S02]  /*19950*/  ULDC UR4, c[0x0][0xac8] ;  /* 0x0002b20000047ab9 */ /* 0x000fe40000000800 */
[----:B------:R-:W-:Y:S02]  /*19960*/  ISETP.GE.AND P2, PT, R4, UR4, PT ;  /* 0x0000000404007c0c */ /* 0x000fe4000bf46270 */
[----:B------:R-:W-:-:S11]  /*19970*/  ISETP.GE.AND P3, PT, R0, UR4, PT ;  /* 0x0000000400007c0c */ /* 0x000fd6000bf66270 */
[-C--:B--2---:R-:W-:Y:S02]  /*19980*/  @!P2 LEA R10, P0, R4, R7.reuse, 0x1 ;  /* 0x00000007040aa211 */ /* 0x084fe400078008ff */
[----:B------:R-:W-:Y:S02]  /*19990*/  @!P3 LEA R6, P1, R0, R7, 0x1 ;  /* 0x000000070006b211 */ /* 0x000fe400078208ff */
[-C--:B0-----:R-:W-:Y:S02]  /*199a0*/  @!P2 LEA.HI.X R11, R4, R8.reuse, R5, 0x1, P0 ;  /* 0x00000008040ba211 */ /* 0x081fe400000f0c05 */
[----:B------:R-:W-:-:S03]  /*199b0*/  @!P3 LEA.HI.X R7, R0, R8, R3, 0x1, P1 ;  /* 0x000000080007b211 */ /* 0x000fc600008f0c03 */
[----:B------:R1:W-:Y:S04]  /*199c0*/  @!P2 ST.E.128 desc[UR50][R10.64], RZ ;  /* 0x000000ff0a00a985 */ /* 0x0003e8000c101d32 */
[----:B------:R1:W-:Y:S02]  /*199d0*/  @!P3 ST.E.128 desc[UR50][R6.64], RZ ;  /* 0x000000ff0600b985 */ /* 0x0003e4000c101d32 */
.L_x_6877:
[----:B------:R-:W-:Y:S05]  /*199e0*/  BSYNC B0 ;  /* 0x0000000000007941 */ /* 0x000fea0003800000 */
.L_x_6868:
[----:B------:R-:W-:Y:S02]  /*199f0*/  ULDC UR4, c[0x0][0xc3c] ;  /* 0x00030f0000047ab9 */ /* 0x000fe40000000800 */
[----:B------:R-:W-:-:S06]  /*19a00*/  UISETP.GE.AND UP0, UPT, UR48, UR4, UPT ;  /* 0x000000043000728c */ /* 0x000fcc000bf06270 */
[----:B------:R-:W-:-:S13]  /*19a10*/  PLOP3.LUT P0, PT, PT, PT, UP0, 0x80, 0x0 ;  /* 0x000000000000781c */ /* 0x000fda0003f0f008 */
[----:B------:R-:W-:Y:S05]  /*19a20*/  @!P0 BRA `(.L_x_6887) ;  /* 0xfffffe7000e48947 */ /* 0x000fea000383ffff */
[----:B------:R-:W-:Y:S05]  /*19a30*/  EXIT ;  /* 0x000000000000794d */ /* 0x000fea0003800000 */
.L_x_6782:
        /* <DEDUP_REMOVED lines=20> */
.L_x_6888:
        /* <DEDUP_REMOVED lines=41> */
.L_x_6894:
        /* <DEDUP_REMOVED lines=14> */
.L_x_6893:
[----:B------:R-:W-:Y:S05]  /*19ef0*/  BSYNC B0 ;  /* 0x0000000000007941 */ /* 0x000fea0003800000 */
.L_x_6892:
        /* <DEDUP_REMOVED lines=22> */
.L_x_6890:
        /* <DEDUP_REMOVED lines=25> */
.L_x_6895:
        /* <DEDUP_REMOVED lines=58> */
.L_x_6891:
[----:B------:R0:W-:Y:S01]  /*1a590*/  STL [R1+0x10], R0 ;  /* 0x0000100001007387 */ /* 0x0001e20000100800 */
[----:B------:R-:W-:-:S03]  /*1a5a0*/  UMOV UR36, URZ ;  /* 0x0000003f00247c82 */ /* 0x000fc60008000000 */
[----:B------:R0:W-:Y:S02]  /*1a5b0*/  STL [R1+0x14], RZ ;  /* 0x000014ff01007387 */ /* 0x0001e40000100800 */
.L_x_6896:
        /* <DEDUP_REMOVED lines=11> */
.L_x_6889:
        /* <DEDUP_REMOVED lines=20> */
[----:B0-----:R-:W-:Y:S01]  /*1a7b0*/  IMAD.SHL.U32 R5, R7, 0x4, RZ ;  /* 0x0000000407057824 */ /* 0x001fe200078e00ff */
        /* <DEDUP_REMOVED lines=8> */
[----:B------:R-:W-:Y:S01]  /*1a840*/  IMAD.SHL.U32 R2, R7, 0x80, RZ ;  /* 0x0000008007027824 */ /* 0x000fe200078e00ff */
[----:B------:R-:W-:-:S03]  /*1a850*/  SHF.R.U32.HI R5, RZ, 0x3, R6 ;  /* 0x00000003ff057819 */ /* 0x000fc60000011606 */
[----:B------:R0:W-:Y:S01]  /*1a860*/  STL [R1+0x24], R4 ;  /* 0x0000240401007387 */ /* 0x0001e20000100800 */
[----:B------:R-:W-:-:S05]  /*1a870*/  LOP3.LUT R0, R2, 0x380, RZ, 0xc0, !PT ;  /* 0x0000038002007812 */ /* 0x000fca00078ec0ff */
[----:B------:R-:W-:Y:S02]  /*1a880*/  IMAD R3, R3, 0x10, R0 ;  /* 0x0000001003037824 */ /* 0x000fe400078e0200 */
[----:B------:R-:W-:-:S05]  /*1a890*/  IMAD.SHL.U32 R0, R7, 0x10, RZ ;  /* 0x0000001007007824 */ /* 0x000fca00078e00ff */
[--C-:B------:R-:W-:Y:S02]  /*1a8a0*/  LOP3.LUT R3, R3, 0x70, R0.reuse, 0x78, !PT ;  /* 0x0000007003037812 */ /* 0x100fe400078e7800 */
[----:B------:R-:W-:Y:S02]  /*1a8b0*/  LOP3.LUT R5, R5, 0x70, R0, 0xf8, !PT ;  /* 0x0000007005057812 */ /* 0x000fe400078ef800 */
[----:B0-----:R-:W-:Y:S01]  /*1a8c0*/  LOP3.LUT R4, R3, 0xc00, R2, 0xf8, !PT ;  /* 0x00000c0003047812 */ /* 0x001fe200078ef802 */
[----:B------:R-:W-:Y:S01]  /*1a8d0*/  IMAD.SHL.U32 R3, R7, 0x2, RZ ;  /* 0x0000000207037824 */ /* 0x000fe200078e00ff */
[----:B------:R-:W-:Y:S01]  /*1a8e0*/  LOP3.LUT R2, R0, 0x3f0, RZ, 0xc0, !PT ;  /* 0x000003f000027812 */ /* 0x000fe200078ec0ff */
[----:B------:R-:W-:Y:S02]  /*1a8f0*/  IMAD.MOV.U32 R0, RZ, RZ, 0x1 ;  /* 0x00000001ff007424 */ /* 0x000fe400078e00ff */
[----:B------:R-:W-:Y:S01]  /*1a900*/  STL [R1], R4 ;  /* 0x0000000401007387 */ /* 0x000fe20000100800 */
[----:B------:R-:W-:Y:S01]  /*1a910*/  LOP3.LUT R3, R2, 0x70, R3, 0x78, !PT ;  /* 0x0000007002037812 */ /* 0x000fe200078e7803 */
[----:B------:R-:W-:-:S05]  /*1a920*/  IMAD.SHL.U32 R2, R6, 0x10, RZ ;  /* 0x0000001006027824 */ /* 0x000fca00078e00ff */
[----:B------:R-:W-:Y:S01]  /*1a930*/  LOP3.LUT R3, R3, 0x400, R2, 0xf8, !PT ;  /* 0x0000040003037812 */ /* 0x000fe200078ef802 */
[----:B------:R-:W-:-:S04]  /*1a940*/  IMAD.MOV.U32 R2, RZ, RZ, 0x40 ;  /* 0x00000040ff027424 */ /* 0x000fc800078e00ff */
[----:B------:R-:W-:Y:S01]  /*1a950*/  IMAD.IADD R3, R18, 0x1, R3 ;  /* 0x0000000112037824 */ /* 0x000fe200078e0203 */
[----:B------:R-:W-:-:S04]  /*1a960*/  SEL R2, R2, 0xffffffc0, !P0 ;  /* 0xffffffc002027807 */ /* 0x000fc80004000000 */
[----:B------:R-:W-:Y:S04]  /*1a970*/  STL [R1+0x2c], R3 ;  /* 0x00002c0301007387 */ /* 0x000fe80000100800 */
[----:B------:R-:W-:Y:S04]  /*1a980*/  STL [R1+0x30], RZ ;  /* 0x000030ff01007387 */ /* 0x000fe80000100800 */
[----:B------:R0:W-:Y:S04]  /*1a990*/  STL [R1+0x8], R0 ;  /* 0x0000080001007387 */ /* 0x0001e80000100800 */
[----:B------:R1:W-:Y:S01]  /*1a9a0*/  STL [R1+0x4], RZ ;  /* 0x000004ff01007387 */ /* 0x0003e20000100800 */
[----:B0-----:R-:W-:-:S05]  /*1a9b0*/  IMAD.IADD R0, R2, 0x1, R4 ;  /* 0x0000000102007824 */ /* 0x001fca00078e0204 */
[----:B------:R1:W-:Y:S02]  /*1a9c0*/  STL [R1+0x28], R0 ;  /* 0x0000280001007387 */ /* 0x0003e40000100800 */
.L_x_6970:
[----:B------:R-:W-:Y:S01]  /*1a9d0*/  ULDC.64 UR4, c[0x0][0xa28] ;  /* 0x00028a0000047ab9 */ /* 0x000fe20000000a00 */
[----:B-1----:R-:W-:Y:S01]  /*1a9e0*/  IMAD.MOV.U32 R0, RZ, RZ, RZ ;  /* 0x000000ffff007224 */ /* 0x002fe200078e00ff */
        /* <DEDUP_REMOVED lines=58> */
.L_x_6898:
        /* <DEDUP_REMOVED lines=10> */
.L_x_6899:
        /* <DEDUP_REMOVED lines=9> */
.L_x_6900:
[----:B0-----:R-:W2:Y:S01]  /*1aec0*/  LDL.LU R2, [R1+0x14] ;  /* 0x0000140001027983 */ /* 0x001ea20000300800 */
[----:B------:R-:W-:Y:S01]  /*1aed0*/  ULDC UR5, c[0x0][0x448] ;  /* 0x0001120000057ab9 */ /* 0x000fe20000000800 */
[----:B------:R-:W-:Y:S01]  /*1aee0*/  R2UR UR12, R0 ;  /* 0x00000000000c72ca */ /* 0x000fe200000e0000 */
[----:B------:R-:W-:Y:S01]  /*1aef0*/  UISETP.NE.AND UP0, UPT, UR5, 0x1, UPT ;  /* 0x000000010500788c */ /* 0x000fe2000bf05270 */
[----:B------:R-:W-:Y:S02]  /*1af00*/  ULDC.64 UR8, c[0x0][0x9e0] ;  /* 0x0002780000087ab9 */ /* 0x000fe40000000a00 */
[----:B------:R-:W-:-:S03]  /*1af10*/  UISETP.GE.AND UP1, UPT, UR9, 0x1, UPT ;  /* 0x000000010900788c */ /* 0x000fc6000bf26270 */
        /* <DEDUP_REMOVED lines=10> */
[----:B------:R-:W-:-:S04]  /*1afc0*/  @P0 SHF.R.U32.HI R0, RZ, UR6, R0 ;  /* 0x00000006ff000c19 */ /* 0x000fc80008011600 */
[----:B------:R-:W-:Y:S02]  /*1afd0*/  @P1 R2UR UR5, R0 ;  /* 0x00000000000512ca */ /* 0x000fe400000e0000 */
[----:B------:R-:W-:-:S11]  /*1afe0*/  PLOP3.LUT P1, PT, PT, PT, UP1, 0x80, 0x0 ;  /* 0x000000000000781c */ /* 0x000fd60003f2f018 */
        /* <DEDUP_REMOVED lines=13> */
.L_x_6902:
[----:B------:R-:W-:-:S11]  /*1b0c0*/  UISETP.NE.AND UP1, UPT, UR9, 0x1, UPT ;  /* 0x000000010900788c */ /* 0x000fd6000bf25270 */
[----:B------:R-:W-:Y:S02]  /*1b0d0*/  @UP1 ULDC.64 UR10, c[0x0][0x9e8] ;  /* 0x00027a00000a1ab9 */ /* 0x000fe40000000a00 */
[----:B------:R-:W-:-:S04]  /*1b0e0*/  UIMAD.WIDE.U32 UR4, UR7, UR10, URZ ;  /* 0x0000000a070472a5 */ /* 0x000fc8000f8e003f */
[----:B------:R-:W-:-:S12]  /*1b0f0*/  @UP1 USHF.R.U32.HI UR7, URZ, UR11, UR5 ;  /* 0x0000000b3f071299 */ /* 0x000fd80008011605 */
.L_x_6903:
[----:B------:R-:W-:-:S04]  /*1b100*/  UIMAD UR7, UR7, UR9, UR9 ;  /* 0x00000009070772a4 */ /* 0x000fc8000f8e0209 */
[----:B------:R-:W-:-:S04]  /*1b110*/  UISETP.LT.AND UP1, UPT, UR6, UR7, UPT ;  /* 0x000000070600728c */ /* 0x000fc8000bf21270 */
[----:B------:R-:W-:-:S12]  /*1b120*/  USEL UR6, UR6, UR7, UP1 ;  /* 0x0000000706067287 */ /* 0x000fd80008800000 */
.L_x_6901:
[----:B------:R-:W-:Y:S01]  /*1b130*/  R2UR UR8, R19 ;  /* 0x00000000130872ca */ /* 0x000fe200000e0000 */
[----:B------:R-:W-:Y:S02]  /*1b140*/  UIADD3 UR5, UR12, 0xdf, URZ ;  /* 0x000000df0c057890 */ /* 0x000fe4000fffe03f */
[----:B------:R-:W-:Y:S01]  /*1b150*/  UIADD3 UR7, UR6, 0xdf, URZ ;  /* 0x000000df06077890 */ /* 0x000fe2000fffe03f */
[----:B------:R-:W-:Y:S01]  /*1b160*/  @UP0 ULDC UR10, c[0x0][0x44c] ;  /* 0x00011300000a0ab9 */ /* 0x000fe20000000800 */
[----:B------:R-:W-:Y:S01]  /*1b170*/  UMOV UR4, URZ ;  /* 0x0000003f00047c82 */ /* 0x000fe20008000000 */
[----:B------:R-:W-:Y:S01]  /*1b180*/  UMOV UR6, URZ ;  /* 0x0000003f00067c82 */ /* 0x000fe20008000000 */
[----:B------:R-:W-:Y:S01]  /*1b190*/  UIMAD.WIDE UR4, UR5, -0x6db6db6d, UR4 ;  /* 0x92492493050478a5 */ /* 0x000fe2000f8e0204 */
[----:B------:R-:W-:Y:S01]  /*1b1a0*/  @UP0 ULDC UR13, c[0x0][0x450] ;  /* 0x00011400000d0ab9 */ /* 0x000fe20000000800 */
[----:B------:R-:W-:-:S04]  /*1b1b0*/  UIMAD.WIDE UR6, UR7, -0x6db6db6d, UR6 ;  /* 0x92492493070678a5 */ /* 0x000fc8000f8e0206 */
[----:B------:R-:W-:Y:S02]  /*1b1c0*/  UIMAD.WIDE.U32 UR10, UR8, UR10, URZ ;  /* 0x0000000a080a72a5 */ /* 0x000fe4000f8e003f */
[----:B------:R-:W-:Y:S02]  /*1b1d0*/  USHF.R.U32.HI UR4, URZ, 0x1f, UR5 ;  /* 0x0000001f3f047899 */ /* 0x000fe40008011605 */
[----:B------:R-:W-:Y:S02]  /*1b1e0*/  @UP0 USHF.R.U32.HI UR8, URZ, UR13, UR11 ;  /* 0x0000000d3f080299 */ /* 0x000fe4000801160b */
[----:B------:R-:W-:Y:S02]  /*1b1f0*/  USHF.R.U32.HI UR6, URZ, 0x1f, UR7 ;  /* 0x0000001f3f067899 */ /* 0x000fe40008011607 */
[----:B------:R-:W-:Y:S02]  /*1b200*/  UIADD3 UR8, UR8, UR12, -UR42 ;  /* 0x0000000c08087290 */ /* 0x000fe4000fffe82a */
[----:B------:R-:W-:-:S02]  /*1b210*/  ULEA.HI.SX32 UR4, UR5, UR4, 0x19 ;  /* 0x0000000405047291 */ /* 0x000fc4000f8fca3f */
[----:B------:R-:W-:Y:S01]  /*1b220*/  ULEA.HI.SX32 UR6, UR7, UR6, 0x19 ;  /* 0x0000000607067291 */ /* 0x000fe2000f8fca3f */
[----:B------:R-:W-:Y:S02]  /*1b230*/  ULDC UR5, c[0x0][0x9dc] ;  /* 0x0002770000057ab9 */ /* 0x000fe40000000800 */
        /* <DEDUP_REMOVED lines=15> */
.L_x_6905:
[----:B------:R-:W-:-:S11]  /*1b330*/  UISETP.NE.AND UP0, UPT, UR9, 0x1, UPT ;  /* 0x000000010900788c */ /* 0x000fd6000bf05270 */
[----:B------:R-:W-:Y:S02]  /*1b340*/  @UP0 ULDC.64 UR6, c[0x0][0x9e8] ;  /* 0x00027a0000060ab9 */ /* 0x000fe40000000a00 */
[----:B------:R-:W-:-:S04]  /*1b350*/  UIMAD.WIDE.U32 UR4, UR8, UR6, URZ ;  /* 0x00000006080472a5 */ /* 0x000fc8000f8e003f */
[----:B------:R-:W-:-:S12]  /*1b360*/  @UP0 USHF.R.U32.HI UR8, URZ, UR7, UR5 ;  /* 0x000000073f080299 */ /* 0x000fd80008011605 */
.L_x_6906:
[----:B------:R-:W-:-:S06]  /*1b370*/  UIMAD UR8, UR8, UR9, URZ ;  /* 0x00000009080872a4 */ /* 0x000fcc000f8e023f */
[----:B------:R-:W-:-:S07]  /*1b380*/  VIMNMX R0, R0, UR8, !PT ;  /* 0x0000000800007c48 */ /* 0x000fce000ffe0100 */
.L_x_6904:
[----:B------:R-:W-:Y:S01]  /*1b390*/  IMAD.MOV.U32 R2, RZ, RZ, RZ ;  /* 0x000000ffff027224 */ /* 0x000fe200078e00ff */
[----:B------:R-:W-:Y:S01]  /*1b3a0*/  BSSY B7, `(.L_x_6907) ;  /* 0x0000353000077945 */ /* 0x000fe20003800000 */
[----:B------:R-:W-:Y:S02]  /*1b3b0*/  IMAD.MOV.U32 R3, RZ, RZ, R0 ;  /* 0x000000ffff037224 */ /* 0x000fe400078e0000 */
[----:B------:R-:W-:-:S05]  /*1b3c0*/  IMAD.HI R0, R0, -0x6db6db6d, R2 ;  /* 0x9249249300007827 */ /* 0x000fca00078e0202 */
        /* <DEDUP_REMOVED lines=24> */
.L_x_6908:
        /* <DEDUP_REMOVED lines=20> */
.L_x_6911:
[----:B------:R-:W-:Y:S05]  /*1b690*/  BSYNC B6 ;  /* 0x0000000000067941 */ /* 0x000fea0003800000 */
.L_x_6910:
        /* <DEDUP_REMOVED lines=22> */
.L_x_6913:
[----:B------:R-:W-:Y:S05]  /*1b800*/  BSYNC B6 ;  /* 0x0000000000067941 */ /* 0x000fea0003800000 */
.L_x_6912:
        /* <DEDUP_REMOVED lines=21> */
.L_x_6915:
[----:B------:R-:W-:Y:S05]  /*1b960*/  BSYNC B6 ;  /* 0x0000000000067941 */ /* 0x000fea0003800000 */
.L_x_6914:
        /* <DEDUP_REMOVED lines=19> */
.L_x_6917:
[----:B------:R-:W-:Y:S05]  /*1baa0*/  BSYNC B6 ;  /* 0x0000000000067941 */ /* 0x000fea0003800000 */
.L_x_6916:
        /* <DEDUP_REMOVED lines=24> */
.L_x_6989:
        /* <DEDUP_REMOVED lines=10> */
.L_x_6992:
        /* <DEDUP_REMOVED lines=21> */
.L_x_6921:
        /* <DEDUP_REMOVED lines=9> */
.L_x_6993:
        /* <DEDUP_REMOVED lines=8> */
.L_x_6923:
        /* <DEDUP_REMOVED lines=13> */
[----:B------:R-:W-:-:S11]  /*1c000*/  R2UR UR35, R0 ;  /* 0x00000000002372ca */ /* 0x000fd600000e0000 */
[----:B------:R-:W-:-:S09]  /*1c010*/  UIADD3 UR32, UR32, 0xe400, URZ ;  /* 0x0000e40020207890 */ /* 0x000fd2000fffe03f */
[----:B------:R1:W-:Y:S01]  /*1c020*/  UTMALDG.4D [UR32], [UR4], desc[UR6] ;  /* 0x00000620040075b4 */ /* 0x0003e20008019000 */
[----:B------:R-:W2:Y:S02]  /*1c030*/  SYNCS.PHASECHK.TRANS64.TRYWAIT P0, [R4+URZ+0x2e840], R3 ;  /* 0x02e84003040075a7 */ /* 0x000ea4000800017f */
[----:B-12---:R-:W-:Y:S05]  /*1c040*/  @!P0 BRA `(.L_x_6924) ;  /* 0x0000003c00788947 */ /* 0x006fea0003800000 */
.L_x_6994:
        /* <DEDUP_REMOVED lines=8> */
.L_x_6925:
        /* <DEDUP_REMOVED lines=16> */
[----:B--2---:R-:W-:-:S04]  /*1c1d0*/  NOP ;  /* 0x0000000000007918 */ /* 0x004fc80000000000 */
.L_x_6919:
        /* <DEDUP_REMOVED lines=28> */
.L_x_6927:
[----:B------:R-:W-:Y:S05]  /*1c3a0*/  BSYNC B6 ;  /* 0x0000000000067941 */ /* 0x000fea0003800000 */
.L_x_6926:
[----:B0-----:R0:W5:Y:S01]  /*1c3b0*/  LDL R9, [R1+0x2c] ;  /* 0x00002c0001097983 */ /* 0x0011620000100800 */
[----:B------:R-:W1:Y:S01]  /*1c3c0*/  LDC R8, c[0x0][0x448] ;  /* 0x00011200ff087b82 */ /* 0x000e620000000800 */
[----:B------:R-:W2:Y:S01]  /*1c3d0*/  S2R R2, SR_TID.X ;  /* 0x0000000000027919 */ /* 0x000ea20000002100 */
[----:B------:R-:W3:Y:S01]  /*1c3e0*/  S2R R0, SR_TID.X ;  /* 0x0000000000007919 */ /* 0x000ee20000002100 */
[----:B------:R-:W-:Y:S01]  /*1c3f0*/  USHF.R.S32.HI UR4, URZ, 0x1f, UR36 ;  /* 0x0000001f3f047899 */ /* 0x000fe20008011424 */
[----:B------:R-:W-:Y:S01]  /*1c400*/  ULDC.64 UR8, c[0x0][0x2d8] ;  /* 0x0000b60000087ab9 */ /* 0x000fe20000000a00 */
[----:B------:R-:W-:Y:S02]  /*1c410*/  ULDC.64 UR10, c[0x0][0xa00] ;  /* 0x00028000000a7ab9 */ /* 0x000fe40000000a00 */
[----:B------:R-:W-:Y:S02]  /*1c420*/  UIMAD UR7, UR4, UR8, URZ ;  /* 0x00000008040772a4 */ /* 0x000fe4000f8e023f */
[----:B------:R-:W-:Y:S01]  /*1c430*/  UISETP.NE.U32.AND UP0, UPT, UR10, URZ, UPT ;  /* 0x0000003f0a00728c */ /* 0x000fe2000bf05070 */
[----:B-1----:R-:W-:Y:S01]  /*1c440*/  ISETP.NE.AND P0, PT, R8, 0x1, PT ;  /* 0x000000010800780c */ /* 0x002fe20003f05270 */
[----:B------:R-:W-:Y:S01]  /*1c450*/  UMOV UR4, UR48 ;  /* 0x0000003000047c82 */ /* 0x000fe20008000000 */
[----:B------:R-:W-:Y:S01]  /*1c460*/  UMOV UR5, UR37 ;  /* 0x0000002500057c82 */ /* 0x000fe20008000000 */
[----:B--2---:R-:W-:Y:S01]  /*1c470*/  LOP3.LUT R2, R2, 0x7f, RZ, 0xc0, !PT ;  /* 0x0000007f02027812 */ /* 0x004fe200078ec0ff */
[----:B---3--:R-:W-:-:S03]  /*1c480*/  IMAD.SHL.U32 R0, R0, 0x10, RZ ;  /* 0x0000001000007824 */ /* 0x008fc600078e00ff */
[----:B------:R-:W-:Y:S01]  /*1c490*/  SHF.R.U32.HI R2, RZ, 0x3, R2 ;  /* 0x00000003ff027819 */ /* 0x000fe20000011602 */
[----:B------:R-:W-:-:S05]  /*1c4a0*/  UIMAD.WIDE.U32 UR4, UR36, UR8, UR4 ;  /* 0x00000008240472a5 */ /* 0x000fca000f8e0004 */
[----:B------:R-:W1:Y:S01]  /*1c4b0*/  @P0 LDC R3, c[0x0][0x450] ;  /* 0x00011400ff030b82 */ /* 0x000e620000000800 */
[----:B------:R-:W-:Y:S01]  /*1c4c0*/  UIMAD UR7, UR36, UR9, UR7 ;  /* 0x00000009240772a4 */ /* 0x000fe2000f8e0207 */
[----:B------:R-:W-:Y:S01]  /*1c4d0*/  LOP3.LUT R0, R2, 0x70, R0, 0xf8, !PT ;  /* 0x0000007002007812 */ /* 0x000fe200078ef800 */
[----:B------:R-:W-:Y:S02]  /*1c4e0*/  UISETP.NE.AND.EX UP0, UPT, UR11, URZ, UPT, UP0 ;  /* 0x0000003f0b00728c */ /* 0x000fe4000bf05300 */
[----:B------:R-:W-:Y:S01]  /*1c4f0*/  UIADD3 UR5, UR5, UR7, URZ ;  /* 0x0000000705057290 */ /* 0x000fe2000fffe03f */
[----:B------:R-:W-:Y:S02]  /*1c500*/  ULDC.64 UR8, c[0x0][0x2e0] ;  /* 0x0000b80000087ab9 */ /* 0x000fe40000000a00 */
[----:B------:R-:W2:Y:S01]  /*1c510*/  @P0 LDC R2, c[0x0][0x44c] ;  /* 0x00011300ff020b82 */ /* 0x000ea20000000800 */
[----:B------:R-:W-:Y:S01]  /*1c520*/  USEL UR7, UR44, URZ, !UP0 ;  /* 0x0000003f2c077287 */ /* 0x000fe2000c000000 */
[----:B------:R-:W-:-:S03]  /*1c530*/  IMAD.IADD R0, R0, 0x1, R19 ;  /* 0x0000000100007824 */ /* 0x000fc600078e0213 */
[----:B------:R-:W-:Y:S02]  /*1c540*/  UIMAD.WIDE.U32 UR4, UR7, UR8, UR4 ;  /* 0x00000008070472a5 */ /* 0x000fe4000f8e0004 */
[----:B------:R-:W-:-:S04]  /*1c550*/  USHF.R.S32.HI UR6, URZ, 0x1f, UR44 ;  /* 0x0000001f3f067899 */ /* 0x000fc8000801142c */
[----:B------:R-:W-:Y:S01]  /*1c560*/  IMAD.U32 R7, RZ, RZ, UR5 ;  /* 0x00000005ff077e24 */ /* 0x000fe2000f8e00ff */
[----:B------:R-:W-:-:S05]  /*1c570*/  USEL UR6, UR6, URZ, !UP0 ;  /* 0x0000003f06067287 */ /* 0x000fca000c000000 */
[----:B------:R-:W3:Y:S01]  /*1c580*/  S2R R7, SR_TID.X ;  /* 0x0000000000077919 */ /* 0x000ee20000002100 */
[----:B------:R-:W-:Y:S01]  /*1c590*/  UIMAD UR6, UR6, UR8, URZ ;  /* 0x00000008060672a4 */ /* 0x000fe2000f8e023f */
[----:B------:R-:W-:Y:S02]  /*1c5a0*/  IMAD.MOV.U32 R4, RZ, RZ, R0 ;  /* 0x000000ffff047224 */ /* 0x000fe400078e0000 */
[----:B--2---:R-:W-:Y:S01]  /*1c5b0*/  @P0 IMAD.HI.U32 R2, R0, R2, RZ ;  /* 0x0000000200020227 */ /* 0x004fe200078e00ff */
[----:B------:R-:W-:-:S04]  /*1c5c0*/  UIMAD UR6, UR7, UR9, UR6 ;  /* 0x00000009070672a4 */ /* 0x000fc8000f8e0206 */
[----:B-1----:R-:W-:Y:S01]  /*1c5d0*/  @P0 SHF.R.U32.HI R4, RZ, R3, R2 ;  /* 0x00000003ff040219 */ /* 0x002fe20000011602 */
[----:B------:R-:W-:Y:S01]  /*1c5e0*/  UIADD3 UR6, UR5, UR6, URZ ;  /* 0x0000000605067290 */ /* 0x000fe2000fffe03f */
[----:B------:R-:W-:Y:S02]  /*1c5f0*/  IMAD.U32 R6, RZ, RZ, UR4 ;  /* 0x00000004ff067e24 */ /* 0x000fe4000f8e00ff */
[--C-:B------:R-:W-:Y:S01]  /*1c600*/  SHF.R.S32.HI R5, RZ, 0x1f, R4.reuse ;  /* 0x0000001fff057819 */ /* 0x100fe20000011404 */
[----:B------:R-:W-:Y:S01]  /*1c610*/  IMAD.MOV R2, RZ, RZ, -R4 ;  /* 0x000000ffff027224 */ /* 0x000fe200078e0a04 */
[----:B------:R-:W-:Y:S01]  /*1c620*/  ULDC.64 UR4, c[0x0][0x2d0] ;  /* 0x0000b40000047ab9 */ /* 0x000fe20000000a00 */
[----:B------:R-:W-:Y:S02]  /*1c630*/  IMAD.U32 R3, RZ, RZ, UR6 ;  /* 0x00000006ff037e24 */ /* 0x000fe4000f8e00ff */
[----:B------:R-:W-:Y:S02]  /*1c640*/  IMAD R0, R8, R2, R0 ;  /* 0x0000000208007224 */ /* 0x000fe400078e0200 */
[----:B------:R-:W-:-:S02]  /*1c650*/  IMAD.MOV.U32 R2, RZ, RZ, R6 ;  /* 0x000000ffff027224 */ /* 0x000fc400078e0006 */
        /* <DEDUP_REMOVED lines=8> */
[----:B---3--:R-:W-:Y:S02]  /*1c6e0*/  IMAD.SHL.U32 R10, R7, 0x10, RZ ;  /* 0x00000010070a7824 */ /* 0x008fe400078e00ff */
[----:B------:R-:W-:Y:S01]  /*1c6f0*/  IMAD R4, R0, UR5, R4 ;  /* 0x0000000500047c24 */ /* 0x000fe2000f8e0204 */
[----:B------:R-:W-:Y:S02]  /*1c700*/  ULDC.64 UR4, c[0x0][0x280] ;  /* 0x0000a00000047ab9 */ /* 0x000fe40000000a00 */
[----:B------:R-:W-:Y:S01]  /*1c710*/  IADD3 R0, P0, R2, UR4, RZ ;  /* 0x0000000402007c10 */ /* 0x000fe2000ff1e0ff */
[----:B------:R-:W-:Y:S01]  /*1c720*/  ULDC UR4, c[0x0][0x2b8] ;  /* 0x0000ae0000047ab9 */ /* 0x000fe20000000800 */
[----:B------:R-:W-:Y:S02]  /*1c730*/  LOP3.LUT R10, R10, 0x70, RZ, 0xc0, !PT ;  /* 0x000000700a0a7812 */ /* 0x000fe400078ec0ff */
[----:B------:R-:W-:Y:S02]  /*1c740*/  IADD3.X R2, R3, UR5, R4, P0, !PT ;  /* 0x0000000503027c10 */ /* 0x000fe400087fe404 */
[----:B------:R-:W-:Y:S01]  /*1c750*/  ISETP.GE.AND P0, PT, R10, UR4, PT ;  /* 0x000000040a007c0c */ /* 0x000fe2000bf06270 */
[----:B------:R-:W-:-:S03]  /*1c760*/  UMOV UR4, 0xffffffff ;  /* 0xffffffff00047882 */ /* 0x000fc60000000000 */
[----:B0-----:R-:W-:Y:S09]  /*1c770*/  BRA.DIV UR4, `(.L_x_6928) ;  /* 0x0000003604c07947 */ /* 0x001ff2000b800000 */
[----:B------:R-:W0:Y:S01]  /*1c780*/  S2R R6, SR_TID.X ;  /* 0x0000000000067919 */ /* 0x000e220000002100 */
[----:B------:R-:W-:Y:S01]  /*1c790*/  IMAD R3, R8, UR42, RZ ;  /* 0x0000002a08037c24 */ /* 0x000fe2000f8e02ff */
[----:B------:R-:W1:Y:S04]  /*1c7a0*/  SHFL.IDX PT, R7, R0, RZ, 0x181f ;  /* 0x00181fff00077589 */ /* 0x000e6800000e0000 */
        /* <DEDUP_REMOVED lines=12> */
[----:B------:R-:W-:-:S04]  /*1c870*/  @!P1 LOP3.LUT R6, R7, R6, RZ, 0x3c, !PT ;  /* 0x0000000607069212 */ /* 0x000fc800078e3cff */
[----:B------:R-:W-:-:S05]  /*1c880*/  @!P1 LOP3.LUT R7, R7, R6, RZ, 0x3c, !PT ;  /* 0x0000000607079212 */ /* 0x000fca00078e3cff */
[----:B-----5:R0:W-:Y:S01]  /*1c890*/  @!P1 LDGSTS.E.BYPASS.LTC128B.128 [R9+0x1c400], desc[UR50][R6.64], !P0 ;  /* 0x1c40000006099fae */ /* 0x0201e2000c101d72 */
[----:B--2---:R-:W-:-:S05]  /*1c8a0*/  @!P2 IADD3 R5, P1, R10, R5, RZ ;  /* 0x000000050a05a210 */ /* 0x004fca0007f3e0ff */
[----:B0-----:R-:W-:-:S04]  /*1c8b0*/  @!P2 IMAD.X R6, RZ, RZ, R8, P1 ;  /* 0x000000ffff06a224 */ /* 0x001fc800008e0608 */
[----:B------:R-:W-:Y:S02]  /*1c8c0*/  @!P2 IMAD.MOV.U32 R7, RZ, RZ, R6 ;  /* 0x000000ffff07a224 */ /* 0x000fe400078e0006 */
        /* <DEDUP_REMOVED lines=44> */
.L_x_7011:
        /* <DEDUP_REMOVED lines=10> */
.L_x_6929:
        /* <DEDUP_REMOVED lines=18> */
.L_x_7012:
[----:B------:R-:W-:Y:S05]  /*1cd50*/  BSYNC B0 ;  /* 0x0000000000007941 */ /* 0x000fea0003800000 */
.L_x_6930:
[----:B------:R-:W2:Y:S01]  /*1cd60*/  LDL R2, [R1+0x18] ;  /* 0x0000180001027983 */ /* 0x000ea20000100800 */
[----:B------:R-:W-:-:S06]  /*1cd70*/  UIADD3 UR4, UR40, -0x2, URZ ;  /* 0xfffffffe28047890 */ /* 0x000fcc000fffe03f */
[----:B--2---:R-:W-:-:S13]  /*1cd80*/  ISETP.LE.AND P0, PT, R2, UR4, PT ;  /* 0x0000000402007c0c */ /* 0x004fda000bf03270 */
[----:B------:R-:W-:Y:S05]  /*1cd90*/  @!P0 BRA `(.L_x_6932) ;  /* 0x0000001000548947 */ /* 0x000fea0003800000 */
[----:B0-----:R0:W5:Y:S04]  /*1cda0*/  LDL.LU R0, [R1+0x4] ;  /* 0x0000040001007983 */ /* 0x0011680000300800 */
[----:B------:R0:W5:Y:S01]  /*1cdb0*/  LDL.LU R6, [R1+0x8] ;  /* 0x0000080001067983 */ /* 0x0001620000300800 */
[----:B------:R-:W-:-:S07]  /*1cdc0*/  IMAD.U32 R19, RZ, RZ, UR4 ;  /* 0x00000004ff137e24 */ /* 0x000fce000f8e00ff */
.L_x_6952:
        /* <DEDUP_REMOVED lines=35> */
.L_x_6935:
        /* <DEDUP_REMOVED lines=8> */
.L_x_7013:
[----:B------:R-:W-:Y:S05]  /*1d080*/  BSYNC B1 ;  /* 0x0000000000017941 */ /* 0x000fea0003800000 */
.L_x_6936:
        /* <DEDUP_REMOVED lines=9> */
.L_x_6939:
[----:B------:R-:W-:Y:S05]  /*1d120*/  BSYNC B1 ;  /* 0x0000000000017941 */ /* 0x000fea0003800000 */
.L_x_6938:
[----:B------:R-:W3:Y:S04]  /*1d130*/  LDL R2, [R1+0x4] ;  /* 0x0000040001027983 */ /* 0x000ee80000100800 */
[----:B------:R-:W4:Y:S01]  /*1d140*/  LDL R5, [R1+0x20] ;  /* 0x0000200001057983 */ /* 0x000f220000100800 */
[----:B-1----:R-:W-:Y:S01]  /*1d150*/  IMAD.MOV.U32 R9, RZ, RZ, RZ ;  /* 0x000000ffff097224 */ /* 0x002fe200078e00ff */
        /* <DEDUP_REMOVED lines=10> */
.L_x_6940:
        /* <DEDUP_REMOVED lines=13> */
.L_x_7014:
[----:B------:R-:W-:Y:S05]  /*1d2d0*/  BSYNC B1 ;  /* 0x0000000000017941 */ /* 0x000fea0003800000 */
.L_x_6941:
        /* <DEDUP_REMOVED lines=11> */
.L_x_6944:
[----:B------:R-:W-:Y:S05]  /*1d390*/  BSYNC B1 ;  /* 0x0000000000017941 */ /* 0x000fea0003800000 */
.L_x_6943:
        /* <DEDUP_REMOVED lines=8> */
.L_x_6945:
        /* <DEDUP_REMOVED lines=10> */
.L_x_6934:
[----:B------:R-:W-:Y:S05]  /*1d4c0*/  BSYNC B0 ;  /* 0x0000000000007941 */ /* 0x000fea0003800000 */
.L_x_6933:
[----:B------:R-:W-:-:S06]  /*1d4d0*/  UISETP.NE.AND UP0, UPT, UR39, 0x3, UPT ;  /* 0x000000032700788c */ /* 0x000fcc000bf05270 */
[----:B------:R-:W-:-:S13]  /*1d4e0*/  PLOP3.LUT P0, PT, PT, PT, UP0, 0x80, 0x0 ;  /* 0x000000000000781c */ /* 0x000fda0003f0f008 */
[----:B------:R-:W-:Y:S05]  /*1d4f0*/  @!P0 BRA `(.L_x_6946) ;  /* 0x0000000000048947 */ /* 0x000fea0003800000 */
[----:B------:R-:W-:Y:S01]  /*1d500*/  BPT.TRAP 0x1 ;  /* 0x000000040000795c */ /* 0x000fe20000300000 */
.L_x_6946:
        /* <DEDUP_REMOVED lines=8> */
.L_x_7015:
[----:B------:R-:W-:Y:S05]  /*1d590*/  BSYNC B0 ;  /* 0x0000000000007941 */ /* 0x000fea0003800000 */
.L_x_6947:
[----:B------:R-:W-:Y:S05]  /*1d5a0*/  @!P1 BRA `(.L_x_6949) ;  /* 0x0000000000049947 */ /* 0x000fea0003800000 */
[----:B------:R-:W-:Y:S01]  /*1d5b0*/  BPT.TRAP 0x1 ;  /* 0x000000040000795c */ /* 0x000fe20000300000 */
.L_x_6949:
[----:B------:R-:W-:Y:S01]  /*1d5c0*/  SHF.L.U32 R3, R6, 0x1f, RZ ;  /* 0x0000001f06037819 */ /* 0x000fe200000006ff */
[----:B--2---:R-:W-:-:S03]  /*1d5d0*/  IMAD R2, R0, 0x7000, RZ ;  /* 0x0000700000027824 */ /* 0x004fc600078e02ff */
[----:B------:R-:W2:Y:S02]  /*1d5e0*/  SYNCS.PHASECHK.TRANS64.TRYWAIT P0, [R20+URZ+0x2e860], R3 ;  /* 0x02e86003140075a7 */ /* 0x000ea4000800017f */
[----:B--2---:R-:W-:Y:S05]  /*1d5f0*/  @!P0 BRA `(.L_x_6950) ;  /* 0x0000003000f08947 */ /* 0x004fea0003800000 */
.L_x_7016:
        /* <DEDUP_REMOVED lines=129> */
.L_x_6951:
[----:B--2---:R-:W2:Y:S01]  /*1de10*/  S2R R0, SR_TID.X ;  /* 0x0000000000007919 */ /* 0x004ea20000002100 */
[----:B-1----:R1:W-:Y:S01]  /*1de20*/  SYNCS.ARRIVE.TRANS64.A1T0 RZ, [R20+URZ+0x2e850], RZ ;  /* 0x02e850ff14ff79a7 */ /* 0x0023e2000810003f */
[----:B------:R3:W5:Y:S01]  /*1de30*/  LDL R6, [R1+0x8] ;  /* 0x0000080001067983 */ /* 0x0007620000100800 */
[----:B--2---:R-:W-:-:S03]  /*1de40*/  LOP3.LUT R2, R0, 0x7f, RZ, 0xc0, !PT ;  /* 0x0000007f00027812 */ /* 0x004fc600078ec0ff */
[----:B------:R-:W2:Y:S01]  /*1de50*/  LDL R0, [R1+0x18] ;  /* 0x0000180001007983 */ /* 0x000ea20000100800 */
[----:B------:R-:W-:Y:S01]  /*1de60*/  BAR.SYNC.DEFER_BLOCKING 0x2, 0x80 ;  /* 0x0082000000007b1d */ /* 0x000fe20000010000 */
[----:B------:R-:W-:-:S13]  /*1de70*/  ISETP.NE.AND P0, PT, R2, RZ, PT ;  /* 0x000000ff0200720c */ /* 0x000fda0003f05270 */
[----:B-1----:R-:W-:-:S05]  /*1de80*/  @!P0 VIADD R20, R20, 0x2e880 ;  /* 0x0002e88014148836 */ /* 0x002fca0000000000 */
[----:B------:R-:W-:-:S04]  /*1de90*/  @!P0 PRMT R20, RZ, 0x654, R20 ;  /* 0x00000654ff148816 */ /* 0x000fc80000000014 */
[----:B------:R3:W-:Y:S01]  /*1dea0*/  @!P0 SYNCS.ARRIVE.TRANS64.RED.A1T0 RZ, [R20+URZ], RZ ;  /* 0x000000ff14ff89a7 */ /* 0x0007e2000810043f */
[C---:B--2---:R-:W-:Y:S01]  /*1deb0*/  ISETP.GT.AND P0, PT, R19.reuse, R0, PT ;  /* 0x000000001300720c */ /* 0x044fe20003f04270 */
[----:B------:R-:W-:Y:S01]  /*1dec0*/  VIADD R19, R19, 0xffffffff ;  /* 0xffffffff13137836 */ /* 0x000fe20000000000 */
[----:B------:R3:W5:Y:S11]  /*1ded0*/  LDL R0, [R1+0x4] ;  /* 0x0000040001007983 */ /* 0x0007760000100800 */
[----:B---3--:R-:W-:Y:S05]  /*1dee0*/  @P0 BRA `(.L_x_6952) ;  /* 0xffffffec00b80947 */ /* 0x008fea000383ffff */
.L_x_6932:
        /* <DEDUP_REMOVED lines=18> */
.L_x_6954:
[----:B------:R-:W-:Y:S05]  /*1e010*/  BSYNC B0 ;  /* 0x0000000000007941 */ /* 0x000fea0003800000 */
.L_x_6953:
[----:B------:R-:W-:-:S06]  /*1e020*/  UISETP.NE.AND UP0, UPT, UR39, 0x3, UPT ;  /* 0x000000032700788c */ /* 0x000fcc000bf05270 */
[----:B------:R-:W-:-:S13]  /*1e030*/  PLOP3.LUT P1, PT, PT, PT, UP0, 0x80, 0x0 ;  /* 0x000000000000781c */ /* 0x000fda0003f2f008 */
[----:B------:R-:W-:Y:S05]  /*1e040*/  @!P1 BRA `(.L_x_6955) ;  /* 0x0000000000049947 */ /* 0x000fea0003800000 */
[----:B------:R-:W-:Y:S01]  /*1e050*/  BPT.TRAP 0x1 ;  /* 0x000000040000795c */ /* 0x000fe20000300000 */
.L_x_6955:
        /* <DEDUP_REMOVED lines=10> */
.L_x_7017:
[----:B------:R-:W-:Y:S05]  /*1e100*/  BSYNC B0 ;  /* 0x0000000000007941 */ /* 0x000fea0003800000 */
.L_x_6956:
[----:B------:R-:W-:Y:S05]  /*1e110*/  @!P2 BRA `(.L_x_6958) ;  /* 0x000000000004a947 */ /* 0x000fea0003800000 */
[----:B------:R-:W-:Y:S01]  /*1e120*/  BPT.TRAP 0x1 ;  /* 0x000000040000795c */ /* 0x000fe20000300000 */
.L_x_6958:
[----:B0-----:R-:W2:Y:S02]  /*1e130*/  LDL R0, [R1+0x8] ;  /* 0x0000080001007983 */ /* 0x001ea40000100800 */
[----:B--2---:R-:W-:-:S04]  /*1e140*/  SHF.L.U32 R0, R0, 0x1f, RZ ;  /* 0x0000001f00007819 */ /* 0x004fc800000006ff */
[----:B------:R-:W0:Y:S02]  /*1e150*/  SYNCS.PHASECHK.TRANS64.TRYWAIT P1, [R17+URZ+0x2e860], R0 ;  /* 0x02e86000110075a7 */ /* 0x000e24000802017f */
[----:B0-----:R-:W-:Y:S05]  /*1e160*/  @!P1 BRA `(.L_x_6959) ;  /* 0x00000028003c9947 */ /* 0x001fea0003800000 */
.L_x_7018:
        /* <DEDUP_REMOVED lines=105> */
.L_x_6960:
        /* <DEDUP_REMOVED lines=13> */
.L_x_6909:
[----:B------:R-:W-:Y:S05]  /*1e8d0*/  BSYNC B7 ;  /* 0x0000000000077941 */ /* 0x000fea0003800000 */
.L_x_6907:
[----:B------:R-:W-:-:S13]  /*1e8e0*/  LOP3.LUT P0, RZ, R16, 0x2, RZ, 0xc0, !PT ;  /* 0x0000000210ff7812 */ /* 0x000fda000780c0ff */
[----:B------:R-:W-:Y:S05]  /*1e8f0*/  @!P0 BRA `(.L_x_6961) ;  /* 0x0000000000348947 */ /* 0x000fea0003800000 */
[----:B------:R-:W2:Y:S08]  /*1e900*/  S2UR UR5, SR_CgaCtaId ;  /* 0x00000000000579c3 */ /* 0x000eb00000008800 */
[----:B------:R-:W-:Y:S06]  /*1e910*/  BAR.SYNC.DEFER_BLOCKING 0x5, 0x180 ;  /* 0x0146000000007b1d */ /* 0x000fec0000010000 */
[----:B------:R-:W-:-:S02]  /*1e920*/  UMOV UR4, 0x400 ;  /* 0x0000040000047882 */ /* 0x000fc40000000000 */
[----:B--2---:R-:W-:-:S06]  /*1e930*/  ULEA UR4, UR5, UR4, 0x18 ;  /* 0x0000000405047291 */ /* 0x004fcc000f8ec03f */
[----:B------:R-:W-:-:S05]  /*1e940*/  IMAD.U32 R18, RZ, RZ, UR4 ;  /* 0x00000004ff127e24 */ /* 0x000fca000f8e00ff */
[----:B------:R-:W2:Y:S04]  /*1e950*/  LDS.128 R4, [R18+0x2e8d0] ;  /* 0x02e8d00012047984 */ /* 0x000ea80000000c00 */
[----:B--2---:R2:W-:Y:S01]  /*1e960*/  STL.64 [R1+0x10], R4 ;  /* 0x0000100401007387 */ /* 0x0045e20000100a00 */
[----:B------:R-:W-:Y:S02]  /*1e970*/  IMAD.MOV.U32 R2, RZ, RZ, R7 ;  /* 0x000000ffff027224 */ /* 0x000fe400078e0007 */
[----:B01----:R-:W-:-:S03]  /*1e980*/  IMAD.MOV.U32 R0, RZ, RZ, R6 ;  /* 0x000000ffff007224 */ /* 0x003fc600078e0006 */
[----:B------:R-:W-:Y:S02]  /*1e990*/  R2UR UR44, R2 ;  /* 0x00000000022c72ca */ /* 0x000fe400000e0000 */
[----:B------:R-:W-:Y:S01]  /*1e9a0*/  R2UR UR36, R0 ;  /* 0x00000000002472ca */ /* 0x000fe200000e0000 */
[----:B------:R-:W-:Y:S06]  /*1e9b0*/  BAR.ARV 0x4, 0x180 ;  /* 0x0106000000007b1d */ /* 0x000fec0000002000 */
[----:B------:R-:W-:Y:S08]  /*1e9c0*/  BRA `(.L_x_6962) ;  /* 0x0000000800d07947 */ /* 0x000ff00003800000 */
.L_x_6961:
[----:B------:R-:W2:Y:S01]  /*1e9d0*/  S2R R2, SR_TID.X ;  /* 0x0000000000027919 */ /* 0x000ea20000002100 */
[----:B------:R-:W-:Y:S01]  /*1e9e0*/  ULDC UR4, c[0x0][0xc3c] ;  /* 0x00030f0000047ab9 */ /* 0x000fe20000000800 */
[----:B------:R-:W3:Y:S01]  /*1e9f0*/  LDC R10, c[0x0][0xc38] ;  /* 0x00030e00ff0a7b82 */ /* 0x000ee20000000800 */
[----:B01----:R-:W4:Y:S01]  /*1ea00*/  LDL.LU R0, [R1+0x10] ;  /* 0x0000100001007983 */ /* 0x003f220000300800 */
[----:B--2---:R-:W-:-:S04]  /*1ea10*/  LOP3.LUT R6, R2, 0x1f, RZ, 0xc0, !PT ;  /* 0x0000001f02067812 */ /* 0x004fc800078ec0ff */
[C---:B------:R-:W-:Y:S01]  /*1ea20*/  ISETP.NE.AND P0, PT, R6.reuse, 0x1f, PT ;  /* 0x0000001f0600780c */ /* 0x040fe20003f05270 */
[----:B------:R-:W-:-:S05]  /*1ea30*/  VIADD R5, R6, UR44 ;  /* 0x0000002c06057c36 */ /* 0x000fca0008000000 */
[----:B------:R-:W-:Y:S01]  /*1ea40*/  ISETP.GE.OR P1, PT, R5, UR4, !P0 ;  /* 0x0000000405007c0c */ /* 0x000fe2000c726670 */
[----:B------:R-:W-:-:S12]  /*1ea50*/  ULDC UR4, c[0x0][0xc3c] ;  /* 0x00030f0000047ab9 */ /* 0x000fd80000000800 */
[----:B------:R-:W0:Y:S02]  /*1ea60*/  @!P1 LDC.64 R2, c[0x0][0xc80] ;  /* 0x00032000ff029b82 */ /* 0x000e240000000a00 */
[----:B0-----:R-:W-:-:S04]  /*1ea70*/  @!P1 IMAD.WIDE R2, R5, 0x4, R2 ;  /* 0x0000000405029825 */ /* 0x001fc800078e0202 */
[----:B------:R-:W-:-:S06]  /*1ea80*/  IMAD.MOV.U32 R5, RZ, RZ, RZ ;  /* 0x000000ffff057224 */ /* 0x000fcc00078e00ff */
[----:B------:R-:W2:Y:S01]  /*1ea90*/  @!P1 LDG.E R5, desc[UR50][R2.64] ;  /* 0x0000003202059981 */ /* 0x000ea2000c1e1900 */
[C---:B------:R-:W-:Y:S02]  /*1eaa0*/  ISETP.NE.AND P1, PT, R6.reuse, RZ, PT ;  /* 0x000000ff0600720c */ /* 0x040fe40003f25270 */
[C---:B------:R-:W-:Y:S02]  /*1eab0*/  ISETP.GE.U32.AND P2, PT, R6.reuse, 0x2, PT ;  /* 0x000000020600780c */ /* 0x040fe40003f46070 */
[C---:B------:R-:W-:Y:S02]  /*1eac0*/  ISETP.GE.U32.AND P3, PT, R6.reuse, 0x4, PT ;  /* 0x000000040600780c */ /* 0x040fe40003f66070 */
[C---:B------:R-:W-:Y:S02]  /*1ead0*/  ISETP.GE.U32.AND P4, PT, R6.reuse, 0x8, PT ;  /* 0x000000080600780c */ /* 0x040fe40003f86070 */
[----:B------:R-:W-:Y:S01]  /*1eae0*/  ISETP.GE.U32.AND P5, PT, R6, 0x10, PT ;  /* 0x000000100600780c */ /* 0x000fe20003fa6070 */
[----:B----4-:R-:W-:-:S02]  /*1eaf0*/  IMAD.MOV.U32 R8, RZ, RZ, R0 ;  /* 0x000000ffff087224 */ /* 0x010fc400078e0000 */
        /* <DEDUP_REMOVED lines=16> */
[----:B------:R-:W3:Y:S04]  /*1ec00*/  SHFL.IDX PT, R2, R9, 0x1f, 0x1f ;  /* 0x03e01f0009027f89 */ /* 0x000ee800000e0000 */
[----:B------:R-:W0:Y:S01]  /*1ec10*/  SHFL.IDX PT, R0, R8, RZ, 0x1f ;  /* 0x00001fff08007589 */ /* 0x000e2200000e0000 */
[----:B---3--:R-:W-:-:S04]  /*1ec20*/  IMAD R2, R2, R10, RZ ;  /* 0x0000000a02027224 */ /* 0x008fc800078e02ff */
[----:B------:R-:W-:-:S05]  /*1ec30*/  IMAD.IADD R6, R6, 0x1, R2 ;  /* 0x0000000106067824 */ /* 0x000fca00078e0202 */
[----:B0-----:R-:W-:-:S13]  /*1ec40*/  ISETP.GT.AND P6, PT, R6, R0, PT ;  /* 0x000000000600720c */ /* 0x001fda0003fc4270 */
[----:B------:R-:W-:Y:S05]  /*1ec50*/  @P6 BRA `(.L_x_6963) ;  /* 0x0000000000906947 */ /* 0x000fea0003800000 */
.L_x_6967:
        /* <DEDUP_REMOVED lines=14> */
.L_x_6966:
[----:B------:R-:W-:Y:S05]  /*1ed40*/  BSYNC B0 ;  /* 0x0000000000007941 */ /* 0x000fea0003800000 */
.L_x_6965:
        /* <DEDUP_REMOVED lines=21> */
.L_x_6963:
        /* <DEDUP_REMOVED lines=21> */
.L_x_6968:
        /* <DEDUP_REMOVED lines=32> */
[----:B------:R-:W1:Y:S08]  /*1f1f0*/  I2F.RP R3, R8 ;  /* 0x0000000800037306 */ /* 0x000e700000209400 */
        /* <DEDUP_REMOVED lines=30> */
.L_x_6964:
[----:B------:R1:W-:Y:S01]  /*1f3e0*/  STL [R1+0x10], R0 ;  /* 0x0000100001007387 */ /* 0x0003e20000100800 */
[----:B------:R-:W-:Y:S01]  /*1f3f0*/  ULDC UR44, c[0x0][0xc3c] ;  /* 0x00030f00002c7ab9 */ /* 0x000fe20000000800 */
[----:B------:R-:W-:Y:S02]  /*1f400*/  UMOV UR36, URZ ;  /* 0x0000003f00247c82 */ /* 0x000fe40008000000 */
[----:B------:R1:W-:Y:S03]  /*1f410*/  STL [R1+0x14], RZ ;  /* 0x000014ff01007387 */ /* 0x0003e60000100800 */
.L_x_6969:
        /* <DEDUP_REMOVED lines=15> */
.L_x_6962:
[----:B------:R-:W-:Y:S02]  /*1f510*/  ULDC UR4, c[0x0][0xc3c] ;  /* 0x00030f0000047ab9 */ /* 0x000fe40000000800 */
[----:B------:R-:W-:-:S06]  /*1f520*/  UISETP.GE.AND UP0, UPT, UR44, UR4, UPT ;  /* 0x000000042c00728c */ /* 0x000fcc000bf06270 */
[----:B------:R-:W-:-:S13]  /*1f530*/  PLOP3.LUT P0, PT, PT, PT, UP0, 0x80, 0x0 ;  /* 0x000000000000781c */ /* 0x000fda0003f0f008 */
[----:B------:R-:W-:Y:S05]  /*1f540*/  @!P0 BRA `(.L_x_6970) ;  /* 0xffffffb400208947 */ /* 0x000fea000383ffff */
.L_x_6897:
[----:B------:R-:W3:Y:S01]  /*1f550*/  LDL.LU R0, [R1+0x30] ;  /* 0x0000300001007983 */ /* 0x000ee20000300800 */
[----:B------:R-:W-:Y:S01]  /*1f560*/  BSSY B0, `(.L_x_6971) ;  /* 0x000000b000007945 */ /* 0x000fe20003800000 */
[----:B0-2---:R-:W0:Y:S01]  /*1f570*/  S2R R5, SR_CgaCtaId ;  /* 0x0000000000057919 */ /* 0x005e220000008800 */
        /* <DEDUP_REMOVED lines=9> */
.L_x_7019:
[----:B------:R-:W-:Y:S05]  /*1f610*/  BSYNC B0 ;  /* 0x0000000000007941 */ /* 0x000fea0003800000 */
.L_x_6971:
[----:B------:R-:W-:-:S03]  /*1f620*/  UMOV UR4, 0xffffffff ;  /* 0xffffffff00047882 */ /* 0x000fc60000000000 */
[----:B------:R-:W-:Y:S05]  /*1f630*/  BRA.DIV UR4, `(.L_x_6973) ;  /* 0x0000001604307947 */ /* 0x000fea000b800000 */
[----:B------:R-:W1:Y:S02]  /*1f640*/  S2R R2, SR_TID.X ;  /* 0x0000000000027919 */ /* 0x000e640000002100 */
[----:B-1----:R-:W-:-:S04]  /*1f650*/  SHF.R.U32.HI R2, RZ, 0x5, R2 ;  /* 0x00000005ff027819 */ /* 0x002fc80000011602 */
[----:B------:R-:W-:-:S05]  /*1f660*/  LOP3.LUT R2, R2, 0x3, RZ, 0xc0, !PT ;  /* 0x0000000302027812 */ /* 0x000fca00078ec0ff */
[----:B------:R1:W2:Y:S02]  /*1f670*/  SHFL.IDX PT, R14, R2, RZ, 0x1f ;  /* 0x00001fff020e7589 */ /* 0x0002a400000e0000 */
.L_x_7022:
[----:B--2---:R-:W-:Y:S01]  /*1f680*/  ISETP.NE.AND P0, PT, R14, RZ, PT ;  /* 0x000000ff0e00720c */ /* 0x004fe20003f05270 */
[----:B------:R-:W-:-:S12]  /*1f690*/  BSSY B0, `(.L_x_6974) ;  /* 0x000002e000007945 */ /* 0x000fd80003800000 */
[----:B------:R-:W-:Y:S05]  /*1f6a0*/  @P0 BRA `(.L_x_6975) ;  /* 0x0000000000b00947 */ /* 0x000fea0003800000 */
[----:B------:R-:W-:-:S03]  /*1f6b0*/  UMOV UR4, 0xffffffff ;  /* 0xffffffff00047882 */ /* 0x000fc60000000000 */
[----:B------:R-:W-:Y:S05]  /*1f6c0*/  BRA.DIV UR4, `(.L_x_6976) ;  /* 0x0000001604407947 */ /* 0x000fea000b800000 */
[----:B------:R-:W-:-:S13]  /*1f6d0*/  ELECT P6, URZ, PT ;  /* 0x00000000003f782f */ /* 0x000fda00038c0000 */
.L_x_7025:
[----:B------:R-:W-:Y:S05]  /*1f6e0*/  @!P6 BRA `(.L_x_6975) ;  /* 0x0000000000a0e947 */ /* 0x000fea0003800000 */
[----:B------:R-:W-:-:S06]  /*1f6f0*/  ULOP3.LUT UR4, UR38, 0x2, URZ, 0xfc, !UPT ;  /* 0x0000000226047892 */ /* 0x000fcc000f8efc3f */
[----:B-1----:R-:W-:-:S05]  /*1f700*/  IMAD.U32 R2, RZ, RZ, UR4 ;  /* 0x00000004ff027e24 */ /* 0x002fca000f8e00ff */
[----:B------:R-:W-:-:S13]  /*1f710*/  ISETP.NE.AND P0, PT, R2, 0x3, PT ;  /* 0x000000030200780c */ /* 0x000fda0003f05270 */
[----:B------:R-:W-:Y:S05]  /*1f720*/  @!P0 BRA `(.L_x_6977) ;  /* 0x0000000000048947 */ /* 0x000fea0003800000 */
[----:B------:R-:W-:Y:S01]  /*1f730*/  BPT.TRAP 0x1 ;  /* 0x000000040000795c */ /* 0x000fe20000300000 */
.L_x_6977:
        /* <DEDUP_REMOVED lines=14> */
.L_x_7026:
[----:B------:R-:W1:Y:S02]  /*1f820*/  SYNCS.PHASECHK.TRANS64.TRYWAIT P1, [R7+URZ], R2 ;  /* 0x00000002070075a7 */ /* 0x000e64000802017f */
[----:B-1----:R-:W-:Y:S05]  /*1f830*/  @!P1 BRA `(.L_x_6979) ;  /* 0x0000001400189947 */ /* 0x002fea0003800000 */
.L_x_7027:
[----:B------:R-:W-:Y:S05]  /*1f840*/  @!P0 BRA `(.L_x_6980) ;  /* 0x0000000000048947 */ /* 0x000fea0003800000 */
[----:B------:R-:W-:Y:S01]  /*1f850*/  BPT.TRAP 0x1 ;  /* 0x000000040000795c */ /* 0x000fe20000300000 */
.L_x_6980:
[----:B------:R-:W2:Y:S02]  /*1f860*/  LDL.LU R4, [R1+0x4] ;  /* 0x0000040001047983 */ /* 0x000ea40000300800 */
[----:B--2---:R-:W-:-:S04]  /*1f870*/  IMAD R4, R4, 0x8, R0 ;  /* 0x0000000804047824 */ /* 0x004fc800078e0200 */
[----:B------:R-:W2:Y:S02]  /*1f880*/  SYNCS.PHASECHK.TRANS64.TRYWAIT P1, [R4+URZ+0x2e860], R5 ;  /* 0x02e86005040075a7 */ /* 0x000ea4000802017f */
[----:B--2---:R-:W-:Y:S05]  /*1f890*/  @!P1 BRA `(.L_x_6981) ;  /* 0x0000001400149947 */ /* 0x004fea0003800000 */
.L_x_7028:
[----:B------:R-:W-:Y:S05]  /*1f8a0*/  @!P0 BRA `(.L_x_6982) ;  /* 0x0000000000048947 */ /* 0x000fea0003800000 */
[----:B------:R-:W-:Y:S01]  /*1f8b0*/  BPT.TRAP 0x1 ;  /* 0x000000040000795c */ /* 0x000fe20000300000 */
.L_x_6982:
[----:B------:R-:W-:-:S04]  /*1f8c0*/  IMAD R3, R3, 0x8, R0 ;  /* 0x0000000803037824 */ /* 0x000fc800078e0200 */
[----:B------:R-:W3:Y:S02]  /*1f8d0*/  SYNCS.PHASECHK.TRANS64.TRYWAIT P1, [R3+URZ+0x2e860], R2 ;  /* 0x02e86002030075a7 */ /* 0x000ee4000802017f */
[----:B---3--:R-:W-:Y:S05]  /*1f8e0*/  @!P1 BRA `(.L_x_6983) ;  /* 0x0000001400149947 */ /* 0x008fea0003800000 */
.L_x_7029:
[----:B------:R-:W-:Y:S05]  /*1f8f0*/  @!P0 BRA `(.L_x_6984) ;  /* 0x0000000000048947 */ /* 0x000fea0003800000 */
[----:B------:R-:W-:Y:S01]  /*1f900*/  BPT.TRAP 0x1 ;  /* 0x000000040000795c */ /* 0x000fe20000300000 */
.L_x_6984:
[----:B------:R-:W4:Y:S02]  /*1f910*/  SYNCS.PHASECHK.TRANS64.TRYWAIT P0, [R4+URZ+0x2e880], R5 ;  /* 0x02e88005040075a7 */ /* 0x000f24000800017f */
[----:B----4-:R-:W-:Y:S05]  /*1f920*/  @!P0 BRA `(.L_x_6985) ;  /* 0x0000001400188947 */ /* 0x010fea0003800000 */
.L_x_6986:
[----:B------:R0:W0:Y:S02]  /*1f930*/  SYNCS.PHASECHK.TRANS64.TRYWAIT P0, [R3+URZ+0x2e880], R2 ;  /* 0x02e88002030075a7 */ /* 0x000024000800017f */
[----:B0-----:R-:W-:Y:S05]  /*1f940*/  @!P0 NANOSLEEP.SYNCS 0x989680 ;  /* 0x009896800000895d */ /* 0x001fea0003900000 */
[----:B------:R-:W0:Y:S02]  /*1f950*/  @!P0 SYNCS.PHASECHK.TRANS64 P0, [R3+URZ+0x2e880], R2 ;  /* 0x02e88002030085a7 */ /* 0x000e24000800007f */
[----:B0-----:R-:W-:Y:S05]  /*1f960*/  @!P0 BRA `(.L_x_6986) ;  /* 0xfffffffc00f08947 */ /* 0x001fea000383ffff */
.L_x_6975:
[----:B------:R-:W-:Y:S05]  /*1f970*/  BSYNC B0 ;  /* 0x0000000000007941 */ /* 0x000fea0003800000 */
.L_x_6974:
[----:B------:R-:W-:Y:S05]  /*1f980*/  EXIT ;  /* 0x000000000000794d */ /* 0x000fea0003800000 */
.L_x_6795:
[----:B0-----:R-:W-:-:S04]  /*1f990*/  IMAD.U32 R3, RZ, RZ, UR41 ;  /* 0x00000029ff037e24 */ /* 0x001fc8000f8e00ff */
[----:B------:R0:W1:Y:S03]  /*1f9a0*/  SYNCS.PHASECHK.TRANS64.TRYWAIT P1, [R3+URZ+0x2e800], R0 ;  /* 0x02e80000030075a7 */ /* 0x000066000802017f */
[----:B-1----:R-:W-:Y:S05]  /*1f9b0*/  @!P1 NANOSLEEP.SYNCS 0x989680 ;  /* 0x009896800000995d */ /* 0x002fea0003900000 */
[----:B------:R-:W1:Y:S02]  /*1f9c0*/  @!P1 SYNCS.PHASECHK.TRANS64 P1, [R3+URZ+0x2e800], R0 ;  /* 0x02e80000030095a7 */ /* 0x000e64000802007f */
[----:B-1----:R-:W-:Y:S05]  /*1f9d0*/  @!P1 BRA `(.L_x_6795) ;  /* 0xfffffffc00ec9947 */ /* 0x002fea000383ffff */
[----:B------:R-:W-:Y:S05]  /*1f9e0*/  BRA `(.L_x_6987) ;  /* 0xfffffe2400247947 */ /* 0x000fea000383ffff */
.L_x_6799:
[----:B-1----:R1:W2:Y:S02]  /*1f9f0*/  SYNCS.PHASECHK.TRANS64.TRYWAIT P1, [R5+URZ+0x2e830], R0 ;  /* 0x02e83000050075a7 */ /* 0x0022a4000802017f */
[----:B--2---:R-:W-:Y:S05]  /*1fa00*/  @!P1 NANOSLEEP.SYNCS 0x989680 ;  /* 0x009896800000995d */ /* 0x004fea0003900000 */
[----:B------:R-:W2:Y:S02]  /*1fa10*/  @!P1 SYNCS.PHASECHK.TRANS64 P1, [R5+URZ+0x2e830], R0 ;  /* 0x02e83000050095a7 */ /* 0x000ea4000802007f */
[----:B--2---:R-:W-:Y:S05]  /*1fa20*/  @!P1 BRA `(.L_x_6799) ;  /* 0xfffffffc00f09947 */ /* 0x004fea000383ffff */
[----:B------:R-:W-:Y:S05]  /*1fa30*/  BRA `(.L_x_6798) ;  /* 0xfffffe2400407947 */ /* 0x000fea000383ffff */
.L_x_6815:
[----:B-1----:R-:W-:-:S04]  /*1fa40*/  IMAD.U32 R9, RZ, RZ, UR6 ;  /* 0x00000006ff097e24 */ /* 0x002fc8000f8e00ff */
[----:B------:R1:W2:Y:S03]  /*1fa50*/  SYNCS.PHASECHK.TRANS64.TRYWAIT P1, [R9+URZ+0x2e830], R8 ;  /* 0x02e83008090075a7 */ /* 0x0002a6000802017f */
[----:B--2---:R-:W-:Y:S05]  /*1fa60*/  @!P1 NANOSLEEP.SYNCS 0x989680 ;  /* 0x009896800000995d */ /* 0x004fea0003900000 */
[----:B------:R-:W2:Y:S02]  /*1fa70*/  @!P1 SYNCS.PHASECHK.TRANS64 P1, [R9+URZ+0x2e830], R8 ;  /* 0x02e83008090095a7 */ /* 0x000ea4000802007f */
[----:B--2---:R-:W-:Y:S05]  /*1fa80*/  @!P1 BRA `(.L_x_6815) ;  /* 0xfffffffc00ec9947 */ /* 0x004fea000383ffff */
[----:B------:R-:W-:Y:S05]  /*1fa90*/  BRA `(.L_x_6812) ;  /* 0xfffffe7800847947 */ /* 0x000fea000383ffff */
.L_x_6819:
[----:B-1----:R-:W-:-:S04]  /*1faa0*/  IMAD.U32 R9, RZ, RZ, UR6 ;  /* 0x00000006ff097e24 */ /* 0x002fc8000f8e00ff */
[----:B------:R1:W2:Y:S03]  /*1fab0*/  SYNCS.PHASECHK.TRANS64.TRYWAIT P1, [R9+URZ+0x2e850], R8 ;  /* 0x02e85008090075a7 */ /* 0x0002a6000802017f */
[----:B--2---:R-:W-:Y:S05]  /*1fac0*/  @!P1 NANOSLEEP.SYNCS 0x989680 ;  /* 0x009896800000995d */ /* 0x004fea0003900000 */
[----:B------:R-:W2:Y:S02]  /*1fad0*/  @!P1 SYNCS.PHASECHK.TRANS64 P1, [R9+URZ+0x2e850], R8 ;  /* 0x02e85008090095a7 */ /* 0x000ea4000802007f */
[----:B--2---:R-:W-:Y:S05]  /*1fae0*/  @!P1 BRA `(.L_x_6819) ;  /* 0xfffffffc00ec9947 */ /* 0x004fea000383ffff */
[----:B------:R-:W-:Y:S05]  /*1faf0*/  BRA `(.L_x_6816) ;  /* 0xfffffe8400747947 */ /* 0x000fea000383ffff */
.L_x_6837:
[----:B-1----:R-:W-:-:S04]  /*1fb00*/  IMAD.U32 R3, RZ, RZ, UR6 ;  /* 0x00000006ff037e24 */ /* 0x002fc8000f8e00ff */
[----:B------:R1:W2:Y:S03]  /*1fb10*/  SYNCS.PHASECHK.TRANS64.TRYWAIT P1, [R3+URZ+0x2e830], R0 ;  /* 0x02e83000030075a7 */ /* 0x0002a6000802017f */
[----:B--2---:R-:W-:Y:S05]  /*1fb20*/  @!P1 NANOSLEEP.SYNCS 0x989680 ;  /* 0x009896800000995d */ /* 0x004fea0003900000 */
[----:B------:R-:W2:Y:S02]  /*1fb30*/  @!P1 SYNCS.PHASECHK.TRANS64 P1, [R3+URZ+0x2e830], R0 ;  /* 0x02e83000030095a7 */ /* 0x000ea4000802007f */
[----:B--2---:R-:W-:Y:S05]  /*1fb40*/  @!P1 BRA `(.L_x_6837) ;  /* 0xfffffffc00ec9947 */ /* 0x004fea000383ffff */
[----:B------:R-:W-:Y:S05]  /*1fb50*/  BRA `(.L_x_6834) ;  /* 0xfffffed800387947 */ /* 0x000fea000383ffff */
.L_x_6841:
[----:B-1----:R-:W-:-:S04]  /*1fb60*/  IMAD.U32 R3, RZ, RZ, UR6 ;  /* 0x00000006ff037e24 */ /* 0x002fc8000f8e00ff */
[----:B------:R1:W2:Y:S03]  /*1fb70*/  SYNCS.PHASECHK.TRANS64.TRYWAIT P1, [R3+URZ+0x2e850], R0 ;  /* 0x02e85000030075a7 */ /* 0x0002a6000802017f */
[----:B--2---:R-:W-:Y:S05]  /*1fb80*/  @!P1 NANOSLEEP.SYNCS 0x989680 ;  /* 0x009896800000995d */ /* 0x004fea0003900000 */
[----:B------:R-:W2:Y:S02]  /*1fb90*/  @!P1 SYNCS.PHASECHK.TRANS64 P1, [R3+URZ+0x2e850], R0 ;  /* 0x02e85000030095a7 */ /* 0x000ea4000802007f */
[----:B--2---:R-:W-:Y:S05]  /*1fba0*/  @!P1 BRA `(.L_x_6841) ;  /* 0xfffffffc00ec9947 */ /* 0x004fea000383ffff */
[----:B------:R-:W-:Y:S05]  /*1fbb0*/  BRA `(.L_x_6838) ;  /* 0xfffffee400347947 */ /* 0x000fea000383ffff */
.L_x_6848:
[----:B-1----:R-:W-:-:S04]  /*1fbc0*/  IMAD.U32 R3, RZ, RZ, UR6 ;  /* 0x00000006ff037e24 */ /* 0x002fc8000f8e00ff */
[----:B------:R1:W2:Y:S03]  /*1fbd0*/  SYNCS.PHASECHK.TRANS64.TRYWAIT P1, [R3+URZ+0x2e830], R0 ;  /* 0x02e83000030075a7 */ /* 0x0002a6000802017f */
[----:B--2---:R-:W-:Y:S05]  /*1fbe0*/  @!P1 NANOSLEEP.SYNCS 0x989680 ;  /* 0x009896800000995d */ /* 0x004fea0003900000 */
[----:B------:R-:W2:Y:S02]  /*1fbf0*/  @!P1 SYNCS.PHASECHK.TRANS64 P1, [R3+URZ+0x2e830], R0 ;  /* 0x02e83000030095a7 */ /* 0x000ea4000802007f */
[----:B--2---:R-:W-:Y:S05]  /*1fc00*/  @!P1 BRA `(.L_x_6848) ;  /* 0xfffffffc00ec9947 */ /* 0x004fea000383ffff */
[----:B------:R-:W-:Y:S05]  /*1fc10*/  BRA `(.L_x_6845) ;  /* 0xffffff0c00b47947 */ /* 0x000fea000383ffff */
.L_x_6852:
[----:B-1----:R-:W-:-:S04]  /*1fc20*/  IMAD.U32 R3, RZ, RZ, UR6 ;  /* 0x00000006ff037e24 */ /* 0x002fc8000f8e00ff */
[----:B------:R1:W2:Y:S03]  /*1fc30*/  SYNCS.PHASECHK.TRANS64.TRYWAIT P1, [R3+URZ+0x2e850], R0 ;  /* 0x02e85000030075a7 */ /* 0x0002a6000802017f */
[----:B--2---:R-:W-:Y:S05]  /*1fc40*/  @!P1 NANOSLEEP.SYNCS 0x989680 ;  /* 0x009896800000995d */ /* 0x004fea0003900000 */
[----:B------:R-:W2:Y:S02]  /*1fc50*/  @!P1 SYNCS.PHASECHK.TRANS64 P1, [R3+URZ+0x2e850], R0 ;  /* 0x02e85000030095a7 */ /* 0x000ea4000802007f */
[----:B--2---:R-:W-:Y:S05]  /*1fc60*/  @!P1 BRA `(.L_x_6852) ;  /* 0xfffffffc00ec9947 */ /* 0x004fea000383ffff */
[----:B------:R-:W-:Y:S05]  /*1fc70*/  BRA `(.L_x_6849) ;  /* 0xffffff1800b07947 */ /* 0x000fea000383ffff */
.L_x_6866:
[----:B-1----:R-:W-:-:S04]  /*1fc80*/  IMAD.U32 R7, RZ, RZ, UR4 ;  /* 0x00000004ff077e24 */ /* 0x002fc8000f8e00ff */
[----:B------:R1:W2:Y:S03]  /*1fc90*/  SYNCS.PHASECHK.TRANS64.TRYWAIT P1, [R7+URZ+0x2e850], R4 ;  /* 0x02e85004070075a7 */ /* 0x0002a6000802017f */
[----:B--2---:R-:W-:Y:S05]  /*1fca0*/  @!P1 NANOSLEEP.SYNCS 0x989680 ;  /* 0x009896800000995d */ /* 0x004fea0003900000 */
[----:B------:R-:W2:Y:S02]  /*1fcb0*/  @!P1 SYNCS.PHASECHK.TRANS64 P1, [R7+URZ+0x2e850], R4 ;  /* 0x02e85004070095a7 */ /* 0x000ea4000802007f */
[----:B--2---:R-:W-:Y:S05]  /*1fcc0*/  @!P1 BRA `(.L_x_6866) ;  /* 0xfffffffc00ec9947 */ /* 0x004fea000383ffff */
[----:B------:R-:W-:Y:S05]  /*1fcd0*/  BRA `(.L_x_6865) ;  /* 0xffffff6800987947 */ /* 0x000fea000383ffff */
.L_x_6918:
[----:B------:R-:W-:Y:S02]  /*1fce0*/  IMAD.MOV.U32 R13, RZ, RZ, R0 ;  /* 0x000000ffff0d7224 */ /* 0x000fe400078e0000 */
[----:B------:R-:W-:Y:S02]  /*1fcf0*/  IMAD.MOV.U32 R12, RZ, RZ, RZ ;  /* 0x000000ffff0c7224 */ /* 0x000fe400078e00ff */
[----:B------:R-:W-:Y:S02]  /*1fd00*/  IMAD.MOV.U32 R11, RZ, RZ, 0x1f ;  /* 0x0000001fff0b7424 */ /* 0x000fe400078e00ff */
[----:B------:R-:W-:-:S07]  /*1fd10*/  IMAD.MOV.U32 R15, RZ, RZ, -0x1 ;  /* 0xffffffffff0f7424 */ /* 0x000fce00078e00ff */
[----:B0-----:R-:W-:Y:S05]  /*1fd20*/  WARPSYNC.COLLECTIVE R15, `(.L_x_6988) ;  /* 0x000000000f087348 */ /* 0x001fea0003c00000 */
[----:B------:R1:W2:Y:S02]  /*1fd30*/  SHFL.IDX P6, R14, R13, R12, R11 ;  /* 0x0000000c0d0e7389 */ /* 0x0002a400000c000b */
[----:B012---:R-:W-:Y:S01]  /*1fd40*/  ENDCOLLECTIVE ;  /* 0x000000000000791b */ /* 0x007fe20003800000 */
.L_x_6988:
[----:B------:R-:W-:Y:S05]  /*1fd50*/  BRA `(.L_x_6989) ;  /* 0xffffffbc00b47947 */ /* 0x000fea000383ffff */
.L_x_6920:
[----:B------:R-:W-:Y:S01]  /*1fd60*/  BSSY B0, `(.L_x_6990) ;  /* 0x0000006000007945 */ /* 0x000fe20003800000 */
[----:B------:R-:W-:-:S07]  /*1fd70*/  IMAD.MOV.U32 R15, RZ, RZ, -0x1 ;  /* 0xffffffffff0f7424 */ /* 0x000fce00078e00ff */
[----:B0-----:R-:W-:Y:S05]  /*1fd80*/  WARPSYNC.COLLECTIVE R15, `(.L_x_6991) ;  /* 0x000000000f0c7348 */ /* 0x001fea0003c00000 */
[----:B------:R-:W-:Y:S02]  /*1fd90*/  ELECT P6, UR62, PT ;  /* 0x00000000003e782f */ /* 0x000fe400038c0000 */
[----:B------:R-:W-:Y:S01]  /*1fda0*/  MOV R14, UR62 ;  /* 0x0000003e000e7c02 */ /* 0x000fe20008000f00 */
[----:B0-----:R-:W-:Y:S10]  /*1fdb0*/  ENDCOLLECTIVE ;  /* 0x000000000000791b */ /* 0x001ff40003800000 */
.L_x_6991:
[----:B------:R-:W-:Y:S05]  /*1fdc0*/  BSYNC B0 ;  /* 0x0000000000007941 */ /* 0x000fea0003800000 */
.L_x_6990:
[----:B------:R-:W-:Y:S05]  /*1fdd0*/  BRA `(.L_x_6992) ;  /* 0xffffffbc00bc7947 */ /* 0x000fea000383ffff */
.L_x_6922:
[----:B0-----:R0:W1:Y:S02]  /*1fde0*/  SYNCS.PHASECHK.TRANS64.TRYWAIT P0, [R4+URZ+0x2e880], R3 ;  /* 0x02e88003040075a7 */ /* 0x001064000800017f */
[----:B-1----:R-:W-:Y:S05]  /*1fdf0*/  @!P0 NANOSLEEP.SYNCS 0x989680 ;  /* 0x009896800000895d */ /* 0x002fea0003900000 */
[----:B------:R-:W1:Y:S02]  /*1fe00*/  @!P0 SYNCS.PHASECHK.TRANS64 P0, [R4+URZ+0x2e880], R3 ;  /* 0x02e88003040085a7 */ /* 0x000e64000800007f */
[----:B-1----:R-:W-:Y:S05]  /*1fe10*/  @!P0 BRA `(.L_x_6922) ;  /* 0xfffffffc00f08947 */ /* 0x002fea000383ffff */
[----:B------:R-:W-:Y:S05]  /*1fe20*/  BRA `(.L_x_6993) ;  /* 0xffffffc000207947 */ /* 0x000fea000383ffff */
.L_x_6924:
[----:B-1----:R1:W2:Y:S02]  /*1fe30*/  SYNCS.PHASECHK.TRANS64.TRYWAIT P0, [R4+URZ+0x2e840], R3 ;  /* 0x02e84003040075a7 */ /* 0x0022a4000800017f */
[----:B--2---:R-:W-:Y:S05]  /*1fe40*/  @!P0 NANOSLEEP.SYNCS 0x989680 ;  /* 0x009896800000895d */ /* 0x004fea0003900000 */
[----:B------:R-:W2:Y:S02]  /*1fe50*/  @!P0 SYNCS.PHASECHK.TRANS64 P0, [R4+URZ+0x2e840], R3 ;  /* 0x02e84003040085a7 */ /* 0x000ea4000800007f */
[----:B--2---:R-:W-:Y:S05]  /*1fe60*/  @!P0 BRA `(.L_x_6924) ;  /* 0xfffffffc00f08947 */ /* 0x004fea000383ffff */
[----:B------:R-:W-:Y:S05]  /*1fe70*/  BRA `(.L_x_6994) ;  /* 0xffffffc000747947 */ /* 0x000fea000383ffff */
.L_x_6928:
[----:B------:R-:W-:Y:S01]  /*1fe80*/  IMAD.MOV.U32 R13, RZ, RZ, R2 ;  /* 0x000000ffff0d7224 */ /* 0x000fe200078e0002 */
[----:B------:R-:W-:Y:S01]  /*1fe90*/  LOP3.LUT R7, R7, 0x7f, RZ, 0xc0, !PT ;  /* 0x0000007f07077812 */ /* 0x000fe200078ec0ff */
[----:B------:R-:W-:Y:S02]  /*1fea0*/  IMAD.MOV.U32 R12, RZ, RZ, RZ ;  /* 0x000000ffff0c7224 */ /* 0x000fe400078e00ff */
[----:B------:R-:W-:Y:S01]  /*1feb0*/  IMAD.MOV.U32 R11, RZ, RZ, 0x181f ;  /* 0x0000181fff0b7424 */ /* 0x000fe200078e00ff */
[----:B------:R-:W-:Y:S01]  /*1fec0*/  SHF.R.U32.HI R5, RZ, 0x3, R7 ;  /* 0x00000003ff057819 */ /* 0x000fe20000011607 */
[----:B------:R-:W-:Y:S02]  /*1fed0*/  IMAD.MOV.U32 R15, RZ, RZ, -0x1 ;  /* 0xffffffffff0f7424 */ /* 0x000fe400078e00ff */
[----:B------:R-:W-:Y:S02]  /*1fee0*/  IMAD R3, R8, UR42, RZ ;  /* 0x0000002a08037c24 */ /* 0x000fe4000f8e02ff */
[----:B------:R-:W-:-:S07]  /*1fef0*/  IMAD.IADD R4, R5, 0x1, R19 ;  /* 0x0000000105047824 */ /* 0x000fce00078e0213 */
[----:B-----5:R-:W-:Y:S05]  /*1ff00*/  WARPSYNC.COLLECTIVE R15, `(.L_x_6995) ;  /* 0x000000000f087348 */ /* 0x020fea0003c00000 */
[----:B------:R0:W1:Y:S02]  /*1ff10*/  SHFL.IDX P6, R14, R13, R12, R11 ;  /* 0x0000000c0d0e7389 */ /* 0x00006400000c000b */
[----:B01---5:R-:W-:Y:S01]  /*1ff20*/  ENDCOLLECTIVE ;  /* 0x000000000000791b */ /* 0x023fe20003800000 */
.L_x_6995:
[C---:B------:R-:W-:Y:S01]  /*1ff30*/  VIADD R5, R4.reuse, 0x10 ;  /* 0x0000001004057836 */ /* 0x040fe20000000000 */
[----:B------:R-:W-:-:S04]  /*1ff40*/  ISETP.GE.AND P1, PT, R4, R3, PT ;  /* 0x000000030400720c */ /* 0x000fc80003f26270 */
[----:B------:R-:W-:Y:S01]  /*1ff50*/  ISETP.GE.AND P2, PT, R5, R3, PT ;  /* 0x000000030500720c */ /* 0x000fe20003f46270 */
[----:B------:R-:W-:Y:S02]  /*1ff60*/  IMAD.MOV.U32 R13, RZ, RZ, R0 ;  /* 0x000000ffff0d7224 */ /* 0x000fe400078e0000 */
[----:B------:R-:W-:-:S10]  /*1ff70*/  IMAD.MOV.U32 R6, RZ, RZ, R14 ;  /* 0x000000ffff067224 */ /* 0x000fd400078e000e */
[----:B------:R-:W-:Y:S05]  /*1ff80*/  WARPSYNC.COLLECTIVE R15, `(.L_x_6996) ;  /* 0x000000000f087348 */ /* 0x000fea0003c00000 */
[----:B------:R0:W1:Y:S02]  /*1ff90*/  SHFL.IDX P6, R14, R13, R12, R11 ;  /* 0x0000000c0d0e7389 */ /* 0x00006400000c000b */
[----:B01----:R-:W-:Y:S01]  /*1ffa0*/  ENDCOLLECTIVE ;  /* 0x000000000000791b */ /* 0x003fe20003800000 */
.L_x_6996:
[----:B------:R-:W-:Y:S02]  /*1ffb0*/  IMAD.MOV.U32 R13, RZ, RZ, R2 ;  /* 0x000000ffff0d7224 */ /* 0x000fe400078e0002 */
[----:B------:R-:W-:Y:S02]  /*1ffc0*/  IMAD.MOV.U32 R12, RZ, RZ, 0x1 ;  /* 0x00000001ff0c7424 */ /* 0x000fe400078e00ff */
[----:B------:R-:W-:-:S07]  /*1ffd0*/  IMAD.MOV.U32 R7, RZ, RZ, R14 ;  /* 0x000000ffff077224 */ /* 0x000fce00078e000e */
[----:B------:R-:W-:Y:S05]  /*1ffe0*/  WARPSYNC.COLLECTIVE R15, `(.L_x_6997) ;  /* 0x000000000f087348 */ /* 0x000fea0003c00000 */
[----:B------:R0:W1:Y:S02]  /*1fff0*/  SHFL.IDX P6, R14, R13, R12, R11 ;  /* 0x0000000c0d0e7389 */ /* 0x00006400000c000b */
[----:B01----:R-:W-:Y:S01]  /*20000*/  ENDCOLLECTIVE ;  /* 0x000000000000791b */ /* 0x003fe20003800000 */
.L_x_6997:
        /* <DEDUP_REMOVED lines=10> */
.L_x_6998:
[----:B------:R-:W-:Y:S01]  /*200b0*/  @!PT LDS RZ, [RZ] ;  /* 0x00000000fffff984 */ /* 0x000fe20000000800 */
[----:B------:R-:W-:Y:S01]  /*200c0*/  @!PT LDS RZ, [RZ] ;  /* 0x00000000fffff984 */ /* 0x000fe20000000800 */
[----:B------:R-:W-:Y:S01]  /*200d0*/  @!PT LDS RZ, [RZ] ;  /* 0x00000000fffff984 */ /* 0x000fe20000000800 */
[----:B------:R0:W-:Y:S01]  /*200e0*/  @!P1 LDGSTS.E.BYPASS.LTC128B.128 [R9+0x1c400], desc[UR50][R6.64], !P0 ;  /* 0x1c40000006099fae */ /* 0x0001e2000c101d72 */
[----:B------:R-:W-:Y:S02]  /*200f0*/  IMAD.MOV.U32 R13, RZ, RZ, R2 ;  /* 0x000000ffff0d7224 */ /* 0x000fe400078e0002 */
[----:B------:R-:W-:Y:S02]  /*20100*/  IMAD.MOV.U32 R12, RZ, RZ, 0x2 ;  /* 0x00000002ff0c7424 */ /* 0x000fe400078e00ff */
[----:B------:R-:W-:-:S07]  /*20110*/  IMAD.MOV.U32 R5, RZ, RZ, R14 ;  /* 0x000000ffff057224 */ /* 0x000fce00078e000e */
[----:B0-----:R-:W-:Y:S05]  /*20120*/  WARPSYNC.COLLECTIVE R15, `(.L_x_6999) ;  /* 0x000000000f087348 */ /* 0x001fea0003c00000 */
[----:B------:R1:W2:Y:S02]  /*20130*/  SHFL.IDX P6, R14, R13, R12, R11 ;  /* 0x0000000c0d0e7389 */ /* 0x0002a400000c000b */
[----:B012---:R-:W-:Y:S01]  /*20140*/  ENDCOLLECTIVE ;  /* 0x000000000000791b */ /* 0x007fe20003800000 */
.L_x_6999:
        /* <DEDUP_REMOVED lines=16> */
.L_x_7000:
[----:B------:R-:W-:Y:S02]  /*20250*/  IMAD.MOV.U32 R13, RZ, RZ, R2 ;  /* 0x000000ffff0d7224 */ /* 0x000fe400078e0002 */
[----:B------:R-:W-:Y:S02]  /*20260*/  IMAD.MOV.U32 R12, RZ, RZ, 0x3 ;  /* 0x00000003ff0c7424 */ /* 0x000fe400078e00ff */
[----:B------:R-:W-:-:S07]  /*20270*/  IMAD.MOV.U32 R6, RZ, RZ, R14 ;  /* 0x000000ffff067224 */ /* 0x000fce00078e000e */
[----:B------:R-:W-:Y:S05]  /*20280*/  WARPSYNC.COLLECTIVE R15, `(.L_x_7001) ;  /* 0x000000000f087348 */ /* 0x000fea0003c00000 */
[----:B------:R0:W1:Y:S02]  /*20290*/  SHFL.IDX P6, R14, R13, R12, R11 ;  /* 0x0000000c0d0e7389 */ /* 0x00006400000c000b */
[----:B01----:R-:W-:Y:S01]  /*202a0*/  ENDCOLLECTIVE ;  /* 0x000000000000791b */ /* 0x003fe20003800000 */
.L_x_7001:
        /* <DEDUP_REMOVED lines=14> */
.L_x_7002:
[----:B------:R-:W-:Y:S02]  /*20390*/  IMAD.MOV.U32 R13, RZ, RZ, R2 ;  /* 0x000000ffff0d7224 */ /* 0x000fe400078e0002 */
[----:B------:R-:W-:Y:S02]  /*203a0*/  IMAD.MOV.U32 R12, RZ, RZ, 0x4 ;  /* 0x00000004ff0c7424 */ /* 0x000fe400078e00ff */
[----:B------:R-:W-:-:S07]  /*203b0*/  IMAD.MOV.U32 R6, RZ, RZ, R14 ;  /* 0x000000ffff067224 */ /* 0x000fce00078e000e */
[----:B------:R-:W-:Y:S05]  /*203c0*/  WARPSYNC.COLLECTIVE R15, `(.L_x_7003) ;  /* 0x000000000f087348 */ /* 0x000fea0003c00000 */
[----:B------:R0:W1:Y:S02]  /*203d0*/  SHFL.IDX P6, R14, R13, R12, R11 ;  /* 0x0000000c0d0e7389 */ /* 0x00006400000c000b */
[----:B01----:R-:W-:Y:S01]  /*203e0*/  ENDCOLLECTIVE ;  /* 0x000000000000791b */ /* 0x003fe20003800000 */
.L_x_7003:
        /* <DEDUP_REMOVED lines=14> */
.L_x_7004:
[----:B------:R-:W-:Y:S02]  /*204d0*/  IMAD.MOV.U32 R13, RZ, RZ, R2 ;  /* 0x000000ffff0d7224 */ /* 0x000fe400078e0002 */
[----:B------:R-:W-:Y:S02]  /*204e0*/  IMAD.MOV.U32 R12, RZ, RZ, 0x5 ;  /* 0x00000005ff0c7424 */ /* 0x000fe400078e00ff */
[----:B------:R-:W-:-:S07]  /*204f0*/  IMAD.MOV.U32 R6, RZ, RZ, R14 ;  /* 0x000000ffff067224 */ /* 0x000fce00078e000e */
[----:B------:R-:W-:Y:S05]  /*20500*/  WARPSYNC.COLLECTIVE R15, `(.L_x_7005) ;  /* 0x000000000f087348 */ /* 0x000fea0003c00000 */
[----:B------:R0:W1:Y:S02]  /*20510*/  SHFL.IDX P6, R14, R13, R12, R11 ;  /* 0x0000000c0d0e7389 */ /* 0x00006400000c000b */
[----:B01----:R-:W-:Y:S01]  /*20520*/  ENDCOLLECTIVE ;  /* 0x000000000000791b */ /* 0x003fe20003800000 */
.L_x_7005:
        /* <DEDUP_REMOVED lines=14> */
.L_x_7006:
[----:B------:R-:W-:Y:S02]  /*20610*/  IMAD.MOV.U32 R13, RZ, RZ, R2 ;  /* 0x000000ffff0d7224 */ /* 0x000fe400078e0002 */
[----:B------:R-:W-:Y:S02]  /*20620*/  IMAD.MOV.U32 R12, RZ, RZ, 0x6 ;  /* 0x00000006ff0c7424 */ /* 0x000fe400078e00ff */
[----:B------:R-:W-:-:S07]  /*20630*/  IMAD.MOV.U32 R6, RZ, RZ, R14 ;  /* 0x000000ffff067224 */ /* 0x000fce00078e000e */
[----:B------:R-:W-:Y:S05]  /*20640*/  WARPSYNC.COLLECTIVE R15, `(.L_x_7007) ;  /* 0x000000000f087348 */ /* 0x000fea0003c00000 */
[----:B------:R0:W1:Y:S02]  /*20650*/  SHFL.IDX P6, R14, R13, R12, R11 ;  /* 0x0000000c0d0e7389 */ /* 0x00006400000c000b */
[----:B01----:R-:W-:Y:S01]  /*20660*/  ENDCOLLECTIVE ;  /* 0x000000000000791b */ /* 0x003fe20003800000 */
.L_x_7007:
        /* <DEDUP_REMOVED lines=13> */
.L_x_7008:
[----:B------:R-:W-:Y:S02]  /*20740*/  IMAD.MOV.U32 R13, RZ, RZ, R2 ;  /* 0x000000ffff0d7224 */ /* 0x000fe400078e0002 */
[----:B------:R-:W-:Y:S02]  /*20750*/  IMAD.MOV.U32 R12, RZ, RZ, 0x7 ;  /* 0x00000007ff0c7424 */ /* 0x000fe400078e00ff */
[----:B------:R-:W-:-:S07]  /*20760*/  IMAD.MOV.U32 R6, RZ, RZ, R14 ;  /* 0x000000ffff067224 */ /* 0x000fce00078e000e */
[----:B------:R-:W-:Y:S05]  /*20770*/  WARPSYNC.COLLECTIVE R15, `(.L_x_7009) ;  /* 0x000000000f087348 */ /* 0x000fea0003c00000 */
[----:B------:R0:W1:Y:S02]  /*20780*/  SHFL.IDX P6, R14, R13, R12, R11 ;  /* 0x0000000c0d0e7389 */ /* 0x00006400000c000b */
[----:B01----:R-:W-:Y:S01]  /*20790*/  ENDCOLLECTIVE ;  /* 0x000000000000791b */ /* 0x003fe20003800000 */
.L_x_7009:
        /* <DEDUP_REMOVED lines=12> */
.L_x_7010:
[----:B------:R-:W-:Y:S01]  /*20860*/  IMAD.MOV.U32 R0, RZ, RZ, R14 ;  /* 0x000000ffff007224 */ /* 0x000fe200078e000e */
[----:B------:R-:W-:Y:S06]  /*20870*/  BRA `(.L_x_7011) ;  /* 0xffffffc000c47947 */ /* 0x000fec000383ffff */
.L_x_6931:
[----:B0-----:R0:W1:Y:S02]  /*20880*/  SYNCS.PHASECHK.TRANS64.TRYWAIT P0, [R18+URZ+0x2e820], R0 ;  /* 0x02e82000120075a7 */ /* 0x001064000800017f */
[----:B-1----:R-:W-:Y:S05]  /*20890*/  @!P0 NANOSLEEP.SYNCS 0x989680 ;  /* 0x009896800000895d */ /* 0x002fea0003900000 */
[----:B------:R-:W1:Y:S02]  /*208a0*/  @!P0 SYNCS.PHASECHK.TRANS64 P0, [R18+URZ+0x2e820], R0 ;  /* 0x02e82000120085a7 */ /* 0x000e64000800007f */
[----:B-1----:R-:W-:Y:S05]  /*208b0*/  @!P0 BRA `(.L_x_6931) ;  /* 0xfffffffc00f08947 */ /* 0x002fea000383ffff */
[----:B------:R-:W-:Y:S05]  /*208c0*/  BRA `(.L_x_7012) ;  /* 0xffffffc400207947 */ /* 0x000fea000383ffff */
.L_x_6937:
[----:B--2---:R2:W3:Y:S02]  /*208d0*/  SYNCS.PHASECHK.TRANS64.TRYWAIT P0, [R4+URZ+0x2e880], R3 ;  /* 0x02e88003040075a7 */ /* 0x0044e4000800017f */
[----:B---3--:R-:W-:Y:S05]  /*208e0*/  @!P0 NANOSLEEP.SYNCS 0x989680 ;  /* 0x009896800000895d */ /* 0x008fea0003900000 */
[----:B------:R-:W3:Y:S02]  /*208f0*/  @!P0 SYNCS.PHASECHK.TRANS64 P0, [R4+URZ+0x2e880], R3 ;  /* 0x02e88003040085a7 */ /* 0x000ee4000800007f */
[----:B---3--:R-:W-:Y:S05]  /*20900*/  @!P0 BRA `(.L_x_6937) ;  /* 0xfffffffc00f08947 */ /* 0x008fea000383ffff */
[----:B------:R-:W-:Y:S05]  /*20910*/  BRA `(.L_x_7013) ;  /* 0xffffffc400d87947 */ /* 0x000fea000383ffff */
.L_x_6942:
[----:B-1----:R1:W3:Y:S02]  /*20920*/  SYNCS.PHASECHK.TRANS64.TRYWAIT P0, [R4+URZ+0x2e840], R3 ;  /* 0x02e84003040075a7 */ /* 0x0022e4000800017f */
[----:B---3--:R-:W-:Y:S05]  /*20930*/  @!P0 NANOSLEEP.SYNCS 0x989680 ;  /* 0x009896800000895d */ /* 0x008fea0003900000 */
[----:B------:R-:W3:Y:S02]  /*20940*/  @!P0 SYNCS.PHASECHK.TRANS64 P0, [R4+URZ+0x2e840], R3 ;  /* 0x02e84003040085a7 */ /* 0x000ee4000800007f */
[----:B---3--:R-:W-:Y:S05]  /*20950*/  @!P0 BRA `(.L_x_6942) ;  /* 0xfffffffc00f08947 */ /* 0x008fea000383ffff */
[----:B------:R-:W-:Y:S05]  /*20960*/  BRA `(.L_x_7014) ;  /* 0xffffffc800587947 */ /* 0x000fea000383ffff */
.L_x_6948:
[----:B--2---:R2:W3:Y:S02]  /*20970*/  SYNCS.PHASECHK.TRANS64.TRYWAIT P0, [R20+URZ+0x2e870], R2 ;  /* 0x02e87002140075a7 */ /* 0x0044e4000800017f */
[----:B---3--:R-:W-:Y:S05]  /*20980*/  @!P0 NANOSLEEP.SYNCS 0x989680 ;  /* 0x009896800000895d */ /* 0x008fea0003900000 */
[----:B------:R-:W3:Y:S02]  /*20990*/  @!P0 SYNCS.PHASECHK.TRANS64 P0, [R20+URZ+0x2e870], R2 ;  /* 0x02e87002140085a7 */ /* 0x000ee4000800007f */
[----:B---3--:R-:W-:Y:S05]  /*209a0*/  @!P0 BRA `(.L_x_6948) ;  /* 0xfffffffc00f08947 */ /* 0x008fea000383ffff */
[----:B------:R-:W-:Y:S05]  /*209b0*/  BRA `(.L_x_7015) ;  /* 0xffffffc800f47947 */ /* 0x000fea000383ffff */
.L_x_6950:
[----:B--2---:R2:W3:Y:S02]  /*209c0*/  SYNCS.PHASECHK.TRANS64.TRYWAIT P0, [R20+URZ+0x2e860], R3 ;  /* 0x02e86003140075a7 */ /* 0x0044e4000800017f */
[----:B---3--:R-:W-:Y:S05]  /*209d0*/  @!P0 NANOSLEEP.SYNCS 0x989680 ;  /* 0x009896800000895d */ /* 0x008fea0003900000 */
[----:B------:R-:W3:Y:S02]  /*209e0*/  @!P0 SYNCS.PHASECHK.TRANS64 P0, [R20+URZ+0x2e860], R3 ;  /* 0x02e86003140085a7 */ /* 0x000ee4000800007f */
[----:B---3--:R-:W-:Y:S05]  /*209f0*/  @!P0 BRA `(.L_x_6950) ;  /* 0xfffffffc00f08947 */ /* 0x008fea000383ffff */
[----:B------:R-:W-:Y:S05]  /*20a00*/  BRA `(.L_x_7016) ;  /* 0xffffffc800fc7947 */ /* 0x000fea000383ffff */
.L_x_6957:
[----:B0-----:R0:W1:Y:S02]  /*20a10*/  SYNCS.PHASECHK.TRANS64.TRYWAIT P1, [R17+URZ+0x2e870], R0 ;  /* 0x02e87000110075a7 */ /* 0x001064000802017f */
[----:B-1----:R-:W-:Y:S05]  /*20a20*/  @!P1 NANOSLEEP.SYNCS 0x989680 ;  /* 0x009896800000995d */ /* 0x002fea0003900000 */
[----:B------:R-:W1:Y:S02]  /*20a30*/  @!P1 SYNCS.PHASECHK.TRANS64 P1, [R17+URZ+0x2e870], R0 ;  /* 0x02e87000110095a7 */ /* 0x000e64000802007f */
[----:B-1----:R-:W-:Y:S05]  /*20a40*/  @!P1 BRA `(.L_x_6957) ;  /* 0xfffffffc00f09947 */ /* 0x002fea000383ffff */
[----:B------:R-:W-:Y:S05]  /*20a50*/  BRA `(.L_x_7017) ;  /* 0xffffffd400a87947 */ /* 0x000fea000383ffff */
.L_x_6959:
[----:B0-----:R0:W1:Y:S02]  /*20a60*/  SYNCS.PHASECHK.TRANS64.TRYWAIT P1, [R17+URZ+0x2e860], R0 ;  /* 0x02e86000110075a7 */ /* 0x001064000802017f */
[----:B-1----:R-:W-:Y:S05]  /*20a70*/  @!P1 NANOSLEEP.SYNCS 0x989680 ;  /* 0x009896800000995d */ /* 0x002fea0003900000 */
[----:B------:R-:W1:Y:S02]  /*20a80*/  @!P1 SYNCS.PHASECHK.TRANS64 P1, [R17+URZ+0x2e860], R0 ;  /* 0x02e86000110095a7 */ /* 0x000e64000802007f */
[----:B-1----:R-:W-:Y:S05]  /*20a90*/  @!P1 BRA `(.L_x_6959) ;  /* 0xfffffffc00f09947 */ /* 0x002fea000383ffff */
[----:B------:R-:W-:Y:S05]  /*20aa0*/  BRA `(.L_x_7018) ;  /* 0xffffffd400b07947 */ /* 0x000fea000383ffff */
.L_x_6972:
[----:B0-----:R0:W1:Y:S02]  /*20ab0*/  SYNCS.PHASECHK.TRANS64.TRYWAIT P0, [R0+URZ+0x2e820], R3 ;  /* 0x02e82003000075a7 */ /* 0x001064000800017f */
[----:B-1----:R-:W-:Y:S05]  /*20ac0*/  @!P0 NANOSLEEP.SYNCS 0x989680 ;  /* 0x009896800000895d */ /* 0x002fea0003900000 */
[----:B------:R-:W1:Y:S02]  /*20ad0*/  @!P0 SYNCS.PHASECHK.TRANS64 P0, [R0+URZ+0x2e820], R3 ;  /* 0x02e82003000085a7 */ /* 0x000e64000800007f */
[----:B-1----:R-:W-:Y:S05]  /*20ae0*/  @!P0 BRA `(.L_x_6972) ;  /* 0xfffffffc00f08947 */ /* 0x002fea000383ffff */
[----:B------:R-:W-:Y:S05]  /*20af0*/  BRA `(.L_x_7019) ;  /* 0xffffffe800c47947 */ /* 0x000fea000383ffff */
.L_x_6973:
        /* <DEDUP_REMOVED lines=11> */
.L_x_7021:
[----:B------:R-:W-:Y:S05]  /*20bb0*/  BSYNC B0 ;  /* 0x0000000000007941 */ /* 0x000fea0003800000 */
.L_x_7020:
[----:B------:R-:W-:Y:S05]  /*20bc0*/  BRA `(.L_x_7022) ;  /* 0xffffffe800ac7947 */ /* 0x000fea000383ffff */
.L_x_6976:
[----:B------:R-:W-:Y:S01]  /*20bd0*/  BSSY B1, `(.L_x_7023) ;  /* 0x0000006000017945 */ /* 0x000fe20003800000 */
[----:B------:R-:W-:-:S07]  /*20be0*/  IMAD.MOV.U32 R15, RZ, RZ, -0x1 ;  /* 0xffffffffff0f7424 */ /* 0x000fce00078e00ff */
[----:B01----:R-:W-:Y:S05]  /*20bf0*/  WARPSYNC.COLLECTIVE R15, `(.L_x_7024) ;  /* 0x000000000f0c7348 */ /* 0x003fea0003c00000 */
[----:B------:R-:W-:Y:S02]  /*20c00*/  ELECT P6, UR62, PT ;  /* 0x00000000003e782f */ /* 0x000fe400038c0000 */
[----:B------:R-:W-:Y:S01]  /*20c10*/  MOV R14, UR62 ;  /* 0x0000003e000e7c02 */ /* 0x000fe20008000f00 */
[----:B01----:R-:W-:Y:S10]  /*20c20*/  ENDCOLLECTIVE ;  /* 0x000000000000791b */ /* 0x003ff40003800000 */
.L_x_7024:
[----:B------:R-:W-:Y:S05]  /*20c30*/  BSYNC B1 ;  /* 0x0000000000017941 */ /* 0x000fea0003800000 */
.L_x_7023:
[----:B------:R-:W-:Y:S05]  /*20c40*/  BRA `(.L_x_7025) ;  /* 0xffffffe800a47947 */ /* 0x000fea000383ffff */
.L_x_6978:
[----:B0-----:R0:W1:Y:S02]  /*20c50*/  SYNCS.PHASECHK.TRANS64.TRYWAIT P1, [R6+URZ], R5 ;  /* 0x00000005060075a7 */ /* 0x001064000802017f */
[----:B-1----:R-:W-:Y:S05]  /*20c60*/  @!P1 NANOSLEEP.SYNCS 0x989680 ;  /* 0x009896800000995d */ /* 0x002fea0003900000 */
[----:B------:R-:W1:Y:S02]  /*20c70*/  @!P1 SYNCS.PHASECHK.TRANS64 P1, [R6+URZ], R5 ;  /* 0x00000005060095a7 */ /* 0x000e64000802007f */
[----:B-1----:R-:W-:Y:S05]  /*20c80*/  @!P1 BRA `(.L_x_6978) ;  /* 0xfffffffc00f09947 */ /* 0x002fea000383ffff */
[----:B------:R-:W-:Y:S05]  /*20c90*/  BRA `(.L_x_7026) ;  /* 0xffffffe800e07947 */ /* 0x000fea000383ffff */
.L_x_6979:
[----:B-1----:R1:W2:Y:S02]  /*20ca0*/  SYNCS.PHASECHK.TRANS64.TRYWAIT P1, [R7+URZ], R2 ;  /* 0x00000002070075a7 */ /* 0x0022a4000802017f */
[----:B--2---:R-:W-:Y:S05]  /*20cb0*/  @!P1 NANOSLEEP.SYNCS 0x989680 ;  /* 0x009896800000995d */ /* 0x004fea0003900000 */
[----:B------:R-:W2:Y:S02]  /*20cc0*/  @!P1 SYNCS.PHASECHK.TRANS64 P1, [R7+URZ], R2 ;  /* 0x00000002070095a7 */ /* 0x000ea4000802007f */
[----:B--2---:R-:W-:Y:S05]  /*20cd0*/  @!P1 BRA `(.L_x_6979) ;  /* 0xfffffffc00f09947 */ /* 0x004fea000383ffff */
[----:B------:R-:W-:Y:S05]  /*20ce0*/  BRA `(.L_x_7027) ;  /* 0xffffffe800d47947 */ /* 0x000fea000383ffff */
.L_x_6981:
[----:B--2---:R2:W3:Y:S02]  /*20cf0*/  SYNCS.PHASECHK.TRANS64.TRYWAIT P1, [R4+URZ+0x2e860], R5 ;  /* 0x02e86005040075a7 */ /* 0x0044e4000802017f */
[----:B---3--:R-:W-:Y:S05]  /*20d00*/  @!P1 NANOSLEEP.SYNCS 0x989680 ;  /* 0x009896800000995d */ /* 0x008fea0003900000 */
[----:B------:R-:W3:Y:S02]  /*20d10*/  @!P1 SYNCS.PHASECHK.TRANS64 P1, [R4+URZ+0x2e860], R5 ;  /* 0x02e86005040095a7 */ /* 0x000ee4000802007f */
[----:B---3--:R-:W-:Y:S05]  /*20d20*/  @!P1 BRA `(.L_x_6981) ;  /* 0xfffffffc00f09947 */ /* 0x008fea000383ffff */
[----:B------:R-:W-:Y:S05]  /*20d30*/  BRA `(.L_x_7028) ;  /* 0xffffffe800d87947 */ /* 0x000fea000383ffff */
.L_x_6983:
[----:B---3--:R3:W4:Y:S02]  /*20d40*/  SYNCS.PHASECHK.TRANS64.TRYWAIT P1, [R3+URZ+0x2e860], R2 ;  /* 0x02e86002030075a7 */ /* 0x008724000802017f */
[----:B----4-:R-:W-:Y:S05]  /*20d50*/  @!P1 NANOSLEEP.SYNCS 0x989680 ;  /* 0x009896800000995d */ /* 0x010fea0003900000 */
[----:B------:R-:W4:Y:S02]  /*20d60*/  @!P1 SYNCS.PHASECHK.TRANS64 P1, [R3+URZ+0x2e860], R2 ;  /* 0x02e86002030095a7 */ /* 0x000f24000802007f */
[----:B----4-:R-:W-:Y:S05]  /*20d70*/  @!P1 BRA `(.L_x_6983) ;  /* 0xfffffffc00f09947 */ /* 0x010fea000383ffff */
[----:B------:R-:W-:Y:S05]  /*20d80*/  BRA `(.L_x_7029) ;  /* 0xffffffe800d87947 */ /* 0x000fea000383ffff */
.L_x_6985:
[----:B----4-:R4:W0:Y:S02]  /*20d90*/  SYNCS.PHASECHK.TRANS64.TRYWAIT P0, [R4+URZ+0x2e880], R5 ;  /* 0x02e88005040075a7 */ /* 0x010824000800017f */
[----:B0-----:R-:W-:Y:S05]  /*20da0*/  @!P0 NANOSLEEP.SYNCS 0x989680 ;  /* 0x009896800000895d */ /* 0x001fea0003900000 */
[----:B------:R-:W0:Y:S02]  /*20db0*/  @!P0 SYNCS.PHASECHK.TRANS64 P0, [R4+URZ+0x2e880], R5 ;  /* 0x02e88005040085a7 */ /* 0x000e24000800007f */
[----:B0-----:R-:W-:Y:S05]  /*20dc0*/  @!P0 BRA `(.L_x_6985) ;  /* 0xfffffffc00f08947 */ /* 0x001fea000383ffff */
[----:B------:R-:W-:Y:S05]  /*20dd0*/  BRA `(.L_x_6986) ;  /* 0xffffffe800d47947 */ /* 0x000fea000383ffff */
.L_x_7030:
        /* <DEDUP_REMOVED lines=10> */
.L_x_12974:


//--------------------- .text._ZN7cutlass13device_kernelIN5flash11enable_sm90INS1_16FlashAttnFwdSm90INS1_25CollectiveMainloopFwdSm90ILi2EN4cute5tupleIJNS5_1CILi1EEES8_S8_EEENS6_IJNS7_ILi128EEENS7_ILi224EEESA_EEELi128ENS_12float_e4m3_tEfNS_4arch4Sm90ELb0ELb1ELb0ELb1ELb0ELb1ELb0ELb1ELb1ELb1ELb0ELb0EEENS1_21CollectiveEpilogueFwdINS6_IJSA_SA_SB_EEES9_NS_10bfloat16_tESF_Li256ELb1ELb1ELb0ELb1EEENS1_36VarlenDynamicPersistentTileSchedulerILi128ELi224ELi256ELi128ELb0ELb1ELb1ELb1ELb0ELb1EEEEEEEEEvNT_6ParamsE --------------------------
	.section	.text._ZN7cutlass13device_kernelIN5flash11enable_sm90INS1_16FlashAttnFwdSm90INS1_25CollectiveMainloopFwdSm90ILi2EN4cute5tupleIJNS5_1CILi1EEES8_S8_EEENS6_IJNS7_ILi128EEENS7_ILi224EEESA_EEELi128ENS_12float_e4m3_tEfNS_4arch4Sm90ELb0ELb1ELb0ELb1ELb0ELb1ELb0ELb1ELb1ELb1ELb0ELb0EEENS1_21CollectiveEpilogueFwdINS6_IJSA_SA_SB_EEES9_NS_10bfloat16_tESF_Li256ELb1ELb1ELb0ELb1EEENS1_36VarlenDynamicPersistentTileSchedulerILi128ELi224ELi256ELi128ELb0ELb1ELb1ELb1ELb0ELb1EEEEEEEEEvNT_6ParamsE,"ax",@progbits
	.align	128
.text._ZN7cutlass13device_kernelIN5flash11enable_sm90INS1_16FlashAttnFwdSm90INS1_25CollectiveMainloopFwdSm90ILi2EN4cute5tupleIJNS5_1CILi1EEES8_S8_EEENS6_IJNS7_ILi128EEENS7_ILi224EEESA_EEELi128ENS_12float_e4m3_tEfNS_4arch4Sm90ELb0ELb1ELb0ELb1ELb0ELb1ELb0ELb1ELb1ELb1ELb0ELb0EEENS1_21CollectiveEpilogueFwdINS6_IJSA_SA_SB_EEES9_NS_10bfloat16_tESF_Li256ELb1ELb1ELb0ELb1EEENS1_36VarlenDynamicPersistentTileSchedulerILi128ELi224ELi256ELi128ELb0ELb1ELb1ELb1ELb0ELb1EEEEEEEEEvNT_6ParamsE:
        .type           _ZN7cutlass13device_kernelIN5flash11enable_sm90INS1_16FlashAttnFwdSm90INS1_25CollectiveMainloopFwdSm90ILi2EN4cute5tupleIJNS5_1CILi1EEES8_S8_EEENS6_IJNS7_ILi128EEENS7_ILi224EEESA_EEELi128ENS_12float_e4m3_tEfNS_4arch4Sm90ELb0ELb1ELb0ELb1ELb0ELb1ELb0ELb1ELb1ELb1ELb0ELb0EEENS1_21CollectiveEpilogueFwdINS6_IJSA_SA_SB_EEES9_NS_10bfloat16_tESF_Li256ELb1ELb1ELb0ELb1EEENS1_36VarlenDynamicPersistentTileSchedulerILi128ELi224ELi256ELi128ELb0ELb1ELb1ELb1ELb0ELb1EEEEEEEEEvNT_6ParamsE,@function
        .size           _ZN7cutlass13device_kernelIN5flash11enable_sm90INS1_16FlashAttnFwdSm90INS1_25CollectiveMainloopFwdSm90ILi2EN4cute5tupleIJNS5_1CILi1EEES8_S8_EEENS6_IJNS7_ILi128EEENS7_ILi224EEESA_EEELi128ENS_12float_e4m3_tEfNS_4arch4Sm90ELb0ELb1ELb0ELb1ELb0ELb1ELb0ELb1ELb1ELb1ELb0ELb0EEENS1_21CollectiveEpilogueFwdINS6_IJSA_SA_SB_EEES9_NS_10bfloat16_tESF_Li256ELb1ELb1ELb0ELb1EEENS1_36VarlenDynamicPersistentTileSchedulerILi128ELi224ELi256ELi128ELb0ELb1ELb1ELb1ELb0ELb1EEEEEEEEEvNT_6ParamsE,(.L_x_12975 - _ZN7cutlass13device_kernelIN5flash11enable_sm90INS1_16FlashAttnFwdSm90INS1_25CollectiveMainloopFwdSm90ILi2EN4cute5tupleIJNS5_1CILi1EEES8_S8_EEENS6_IJNS7_ILi128EEENS7_ILi224EEESA_EEELi128ENS_12float_e4m3_tEfNS_4arch4Sm90ELb0ELb1ELb0ELb1ELb0ELb1ELb0ELb1ELb1ELb1ELb0ELb0EEENS1_21CollectiveEpilogueFwdINS6_IJSA_SA_SB_EEES9_NS_10bfloat16_tESF_Li256ELb1ELb1ELb0ELb1EEENS1_36VarlenDynamicPersistentTileSchedulerILi128ELi224ELi256ELi128ELb0ELb1ELb1ELb1ELb0ELb1EEEEEEEEEvNT_6ParamsE)
        .other          _ZN7cutlass13device_kernelIN5flash11enable_sm90INS1_16FlashAttnFwdSm90INS1_25CollectiveMainloopFwdSm90ILi2EN4cute5tupleIJNS5_1CILi1EEES8_S8_EEENS6_IJNS7_ILi128EEENS7_ILi224EEESA_EEELi128ENS_12float_e4m3_tEfNS_4arch4Sm90ELb0ELb1ELb0ELb1ELb0ELb1ELb0ELb1ELb1ELb1ELb0ELb0EEENS1_21CollectiveEpilogueFwdINS6_IJSA_SA_SB_EEES9_NS_10bfloat16_tESF_Li256ELb1ELb1ELb0ELb1EEENS1_36VarlenDynamicPersistentTileSchedulerILi128ELi224ELi256ELi128ELb0ELb1ELb1ELb1ELb0ELb1EEEEEEEEEvNT_6ParamsE,@"STO_CUDA_ENTRY STV_DEFAULT"
_ZN7cutlass13device_kernelIN5flash11enable_sm90INS1_16FlashAttnFwdSm90INS1_25CollectiveMainloopFwdSm90ILi2EN4cute5tupleIJNS5_1CILi1EEES8_S8_EEENS6_IJNS7_ILi128EEENS7_ILi224EEESA_EEELi128ENS_12float_e4m3_tEfNS_4arch4Sm90ELb0ELb1ELb0ELb1ELb0ELb1ELb0ELb1ELb1ELb1ELb0ELb0EEENS1_21CollectiveEpilogueFwdINS6_IJSA_SA_SB_EEES9_NS_10bfloat16_tESF_Li256ELb1ELb1ELb0ELb1EEENS1_36VarlenDynamicPersistentTileSchedulerILi128ELi224ELi256ELi128ELb0ELb1ELb1ELb1ELb0ELb1EEEEEEEEEvNT_6ParamsE:
        /* <DEDUP_REMOVED lines=24> */
.L_x_7032:
[----:B------:R-:W-:Y:S05]  /*0180*/  BSYNC B0 ;  /* 0x0000000000007941 */ /* 0x000fea0003800000 */
.L_x_7031:
        /* <DEDUP_REMOVED lines=41> */
.L_x_7033:
        /* <DEDUP_REMOVED lines=22> */
.L_x_7034:
        /* <DEDUP_REMOVED lines=18> */
.L_x_7035:
        /* <DEDUP_REMOVED lines=22> */
.L_x_7036:
        /* <DEDUP_REMOVED lines=22> */
.L_x_7037:
[----:B0-----:R-:W-:Y:S01]  /*0960*/  UMOV UR4, 0x1 ;  /* 0x0000000100047882 */ /* 0x001fe20000000000 */
[----:B------:R-:W-:Y:S01]  /*0970*/  PLOP3.LUT P0, PT, PT, PT, UP0, 0x80, 0x0 ;  /* 0x000000000000781c */ /* 0x000fe20003f0f008 */
[----:B------:R-:W-:Y:S01]  /*0980*/  USEL UR4, UR4, 0x2, !UP0 ;  /* 0x0000000204047887 */ /* 0x000fe2000c000000 */
[----:B------:R-:W-:Y:S01]  /*0990*/  NOP ;  /* 0x0000000000007918 */ /* 0x000fe20000000000 */
[----:B------:R-:W-:Y:S04]  /*09a0*/  BSSY B8, `(.L_x_7038) ;  /* 0x00033eb000087945 */ /* 0x000fe80003800000 */
[----:B------:R-:W-:-:S05]  /*09b0*/  IMAD.U32 R2, RZ, RZ, UR4 ;  /* 0x00000004ff027e24 */ /* 0x000fca000f8e00ff */
[----:B------:R0:W-:Y:S01]  /*09c0*/  STL [R1+0xa4], R2 ;  /* 0x0000a40201007387 */ /* 0x0001e20000100800 */
[----:B-12-4-:R-:W-:Y:S06]  /*09d0*/  BAR.SYNC.DEFER_BLOCKING 0x0 ;  /* 0x0000000000007b1d */ /* 0x016fec0000010000 */
[----:B------:R-:W-:Y:S05]  /*09e0*/  @!P0 BRA `(.L_x_7039) ;  /* 0x000002c4001c8947 */ /* 0x000fea0003800000 */
.L_x_7040:
[----:B------:R-:W-:-:S08]  /*09f0*/  NOP ;  /* 0x0000000000007918 */ /* 0x000fd00000000000 */
[----:B------:R-:W1:Y:S02]  /*0a00*/  USETMAXREG.TRY_ALLOC.CTAPOOL UP0, 0xf0 ;  /* 0x000000f0000079c8 */ /* 0x000e640008000600 */
[----:B-1----:R-:W-:-:S13]  /*0a10*/  PLOP3.LUT P0, PT, PT, PT, UP0, 0x80, 0x0 ;  /* 0x000000000000781c */ /* 0x002fda0003f0f008 */
[----:B------:R-:W-:Y:S05]  /*0a20*/  @!P0 BRA `(.L_x_7040) ;  /* 0xfffffffc00f08947 */ /* 0x000fea000383ffff */
[----:B------:R-:W1:Y:S01]  /*0a30*/  S2R R0, SR_TID.X ;  /* 0x0000000000007919 */ /* 0x000e620000002100 */
[----:B------:R-:W2:Y:S01]  /*0a40*/  S2UR UR5, SR_CgaCtaId ;  /* 0x00000000000579c3 */ /* 0x000ea20000008800 */
[----:B------:R-:W-:Y:S01]  /*0a50*/  UMOV UR4, 0x400 ;  /* 0x0000040000047882 */ /* 0x000fe20000000000 */
[----:B------:R-:W-:-:S06]  /*0a60*/  LOP3.LUT R16, R16, 0xffbfffff, RZ, 0xc0, !PT ;  /* 0xffbfffff10107812 */ /* 0x000fcc00078ec0ff */
        /* <DEDUP_REMOVED lines=8> */
[----:B------:R-:W-:Y:S01]  /*0af0*/  @P0 LOP3.LUT R16, R16, 0x400000, RZ, 0xfc, !PT ;  /* 0x0040000010100812 */ /* 0x000fe200078efcff */
[----:B------:R-:W-:Y:S08]  /*0b00*/  @!P0 BAR.ARV 0x9, 0x100 ;  /* 0x0244000000008b1d */ /* 0x000ff00000002000 */
[----:B------:R-:W-:Y:S06]  /*0b10*/  BAR.SYNC.DEFER_BLOCKING 0x5, 0x180 ;  /* 0x0146000000007b1d */ /* 0x000fec0000010000 */
[----:B------:R-:W1:Y:S02]  /*0b20*/  LDS.128 R12, [R17+0x2e8d0] ;  /* 0x02e8d000110c7984 */ /* 0x000e640000000c00 */
[----:B------:R-:W-:Y:S06]  /*0b30*/  BAR.ARV 0x4, 0x180 ;  /* 0x0106000000007b1d */ /* 0x000fec0000002000 */
[----:B-1----:R-:W-:-:S13]  /*0b40*/  ISETP.GE.AND P0, PT, R15, UR4, PT ;  /* 0x000000040f007c0c */ /* 0x002fda000bf06270 */
[----:B------:R-:W-:Y:S05]  /*0b50*/  @P0 BRA `(.L_x_7041) ;  /* 0x0000033c003c0947 */ /* 0x000fea0003800000 */
[----:B0-----:R-:W2:Y:S01]  /*0b60*/  LDL R2, [R1+0xa4] ;  /* 0x0000a40001027983 */ /* 0x001ea20000100800 */
[----:B------:R-:W-:Y:S02]  /*0b70*/  IMAD.MOV.U32 R22, RZ, RZ, RZ ;  /* 0x000000ffff167224 */ /* 0x000fe400078e00ff */
[----:B------:R-:W-:Y:S01]  /*0b80*/  IMAD.MOV.U32 R231, RZ, RZ, RZ ;  /* 0x000000ffffe77224 */ /* 0x000fe200078e00ff */
[----:B------:R-:W0:Y:S01]  /*0b90*/  S2R R0, SR_TID.X ;  /* 0x0000000000007919 */ /* 0x000e220000002100 */
[----:B------:R-:W-:Y:S02]  /*0ba0*/  IMAD.MOV.U32 R232, RZ, RZ, RZ ;  /* 0x000000ffffe87224 */ /* 0x000fe400078e00ff */
[----:B0-----:R-:W-:-:S05]  /*0bb0*/  VIADD R0, R0, 0xffffff80 ;  /* 0xffffff8000007836 */ /* 0x001fca0000000000 */
[----:B------:R-:W-:-:S04]  /*0bc0*/  SHF.R.S32.HI R3, RZ, 0x1f, R0 ;  /* 0x0000001fff037819 */ /* 0x000fc80000011400 */
[----:B------:R-:W-:-:S04]  /*0bd0*/  LEA.HI R4, R3, R0, RZ, 0x2 ;  /* 0x0000000003047211 */ /* 0x000fc800078f10ff */
[----:B------:R-:W-:Y:S02]  /*0be0*/  LOP3.LUT R7, R4, 0xfffffffc, RZ, 0xc0, !PT ;  /* 0xfffffffc04077812 */ /* 0x000fe400078ec0ff */
[--C-:B------:R-:W-:Y:S02]  /*0bf0*/  SHF.R.S32.HI R23, RZ, 0x2, R4.reuse ;  /* 0x00000002ff177819 */ /* 0x100fe40000011404 */
[----:B------:R-:W-:Y:S01]  /*0c00*/  SHF.R.S32.HI R4, RZ, 0x1f, R4 ;  /* 0x0000001fff047819 */ /* 0x000fe20000011404 */
[----:B------:R-:W-:-:S03]  /*0c10*/  IMAD.IADD R7, R0, 0x1, -R7 ;  /* 0x0000000100077824 */ /* 0x000fc600078e0a07 */
[----:B------:R-:W-:Y:S01]  /*0c20*/  LEA.HI R4, R4, R23, RZ, 0x3 ;  /* 0x0000001704047211 */ /* 0x000fe200078f18ff */
[C---:B------:R-:W-:Y:S02]  /*0c30*/  IMAD.SHL.U32 R18, R7.reuse, 0x10, RZ ;  /* 0x0000001007127824 */ /* 0x040fe400078e00ff */
[----:B------:R-:W-:Y:S01]  /*0c40*/  IMAD.SHL.U32 R228, R7, 0x8, RZ ;  /* 0x0000000807e47824 */ /* 0x000fe200078e00ff */
[----:B------:R-:W-:Y:S02]  /*0c50*/  LOP3.LUT R4, R4, 0xfffffff8, RZ, 0xc0, !PT ;  /* 0xfffffff804047812 */ /* 0x000fe400078ec0ff */
[----:B------:R-:W-:Y:S01]  /*0c60*/  SHF.R.S32.HI R19, RZ, 0x1f, R18 ;  /* 0x0000001fff137819 */ /* 0x000fe20000011412 */
[----:B------:R-:W-:Y:S02]  /*0c70*/  VIADD R233, R228, 0x20 ;  /* 0x00000020e4e97836 */ /* 0x000fe40000000000 */
[----:B------:R-:W-:Y:S01]  /*0c80*/  IMAD.IADD R230, R23, 0x1, -R4 ;  /* 0x0000000117e67824 */ /* 0x000fe200078e0a04 */
[----:B--2---:R-:W-:-:S02]  /*0c90*/  R2UR UR4, R2 ;  /* 0x00000000020472ca */ /* 0x004fc400000e0000 */
[----:B------:R-:W-:-:S04]  /*0ca0*/  LEA.HI R2, R3, R0, RZ, 0x7 ;  /* 0x0000000003027211 */ /* 0x000fc800078f38ff */
[----:B------:R-:W-:-:S05]  /*0cb0*/  LOP3.LUT R5, R2, 0xffffff80, RZ, 0xc0, !PT ;  /* 0xffffff8002057812 */ /* 0x000fca00078ec0ff */
[----:B------:R-:W-:Y:S01]  /*0cc0*/  IMAD.IADD R6, R0, 0x1, -R5 ;  /* 0x0000000100067824 */ /* 0x000fe200078e0a05 */
[----:B------:R-:W-:Y:S01]  /*0cd0*/  LEA.HI R0, R3, R0, RZ, 0x5 ;  /* 0x0000000003007211 */ /* 0x000fe200078f28ff */
[----:B------:R-:W-:-:S03]  /*0ce0*/  ULOP3.LUT UR4, UR4, 0x1, URZ, 0xfc, !UPT ;  /* 0x0000000104047892 */ /* 0x000fc6000f8efc3f */
[----:B------:R-:W-:Y:S01]  /*0cf0*/  SHF.R.S32.HI R9, RZ, 0x1f, R6 ;  /* 0x0000001fff097819 */ /* 0x000fe20000011406 */
[----:B------:R-:W-:-:S03]  /*0d00*/  IMAD.SHL.U32 R0, R0, 0x20, RZ ;  /* 0x0000002000007824 */ /* 0x000fc600078e00ff */
[CC--:B------:R-:W-:Y:S02]  /*0d10*/  LEA.HI R8, R9.reuse, R6.reuse, RZ, 0x2 ;  /* 0x0000000609087211 */ /* 0x0c0fe400078f10ff */
[----:B------:R-:W-:Y:S02]  /*0d20*/  LEA.HI R9, R9, R6, RZ, 0x5 ;  /* 0x0000000609097211 */ /* 0x000fe400078f28ff */
[--C-:B------:R-:W-:Y:S02]  /*0d30*/  SHF.R.S32.HI R10, RZ, 0x2, R8.reuse ;  /* 0x00000002ff0a7819 */ /* 0x100fe40000011408 */
[----:B------:R-:W-:Y:S02]  /*0d40*/  SHF.R.S32.HI R5, RZ, 0x1f, R8 ;  /* 0x0000001fff057819 */ /* 0x000fe40000011408 */
[----:B------:R-:W-:Y:S02]  /*0d50*/  SHF.R.S32.HI R9, RZ, 0x5, R9 ;  /* 0x00000005ff097819 */ /* 0x000fe40000011409 */
[----:B------:R-:W-:-:S02]  /*0d60*/  LEA.HI R11, R5, R10, RZ, 0x3 ;  /* 0x0000000a050b7211 */ /* 0x000fc400078f18ff */
[----:B------:R-:W-:Y:S02]  /*0d70*/  SHF.R.S32.HI R5, RZ, 0x7, R2 ;  /* 0x00000007ff057819 */ /* 0x000fe40000011402 */
[----:B------:R-:W-:Y:S02]  /*0d80*/  LOP3.LUT R11, R11, 0xfffffff8, RZ, 0xc0, !PT ;  /* 0xfffffff80b0b7812 */ /* 0x000fe400078ec0ff */
[----:B------:R-:W-:Y:S02]  /*0d90*/  LEA.HI R2, R2, R5, RZ, 0x1 ;  /* 0x0000000502027211 */ /* 0x000fe400078f08ff */
[----:B------:R-:W-:Y:S01]  /*0da0*/  LOP3.LUT R0, R0, 0xfffffc00, RZ, 0xc0, !PT ;  /* 0xfffffc0000007812 */ /* 0x000fe200078ec0ff */
[----:B------:R-:W-:Y:S01]  /*0db0*/  IMAD.IADD R10, R10, 0x1, -R11 ;  /* 0x000000010a0a7824 */ /* 0x000fe200078e0a0b */
[----:B------:R-:W-:Y:S02]  /*0dc0*/  LOP3.LUT R2, R2, 0x3fffffe, RZ, 0xc0, !PT ;  /* 0x03fffffe02027812 */ /* 0x000fe400078ec0ff */
[----:B------:R-:W-:Y:S01]  /*0dd0*/  LEA.HI R11, R7, R7, RZ, 0x1 ;  /* 0x00000007070b7211 */ /* 0x000fe200078f08ff */
[----:B------:R-:W-:-:S02]  /*0de0*/  IMAD R9, R9, 0x10, R10 ;  /* 0x0000001009097824 */ /* 0x000fc400078e020a */
[----:B------:R-:W-:Y:S01]  /*0df0*/  IMAD.IADD R2, R5, 0x1, -R2 ;  /* 0x0000000105027824 */ /* 0x000fe200078e0a02 */
[----:B------:R-:W-:Y:S02]  /*0e00*/  LOP3.LUT R12, R11, 0x1ffffffe, RZ, 0xc0, !PT ;  /* 0x1ffffffe0b0c7812 */ /* 0x000fe400078ec0ff */
[----:B------:R-:W-:Y:S01]  /*0e10*/  LOP3.LUT R11, R8, 0x7ffffffc, RZ, 0xc0, !PT ;  /* 0x7ffffffc080b7812 */ /* 0x000fe200078ec0ff */
[----:B------:R-:W-:Y:S02]  /*0e20*/  IMAD R2, R2, 0x40, R9 ;  /* 0x0000004002027824 */ /* 0x000fe400078e0209 */
[----:B------:R-:W-:Y:S02]  /*0e30*/  IMAD.IADD R5, R7, 0x1, -R12 ;  /* 0x0000000107057824 */ /* 0x000fe400078e0a0c */
[----:B------:R-:W-:Y:S02]  /*0e40*/  IMAD.IADD R3, R6, 0x1, -R11 ;  /* 0x0000000106037824 */ /* 0x000fe400078e0a0b */
[----:B------:R-:W-:-:S02]  /*0e50*/  IMAD R2, R5, 0x8, R2 ;  /* 0x0000000805027824 */ /* 0x000fc400078e0202 */
[C---:B------:R-:W-:Y:S01]  /*0e60*/  VIADD R9, R23.reuse, 0x40 ;  /* 0x0000004017097836 */ /* 0x040fe20000000000 */
[----:B------:R0:W-:Y:S01]  /*0e70*/  STL [R1+0x6c], R3 ;  /* 0x00006c0301007387 */ /* 0x0001e20000100800 */
[C---:B------:R-:W-:Y:S02]  /*0e80*/  VIADD R8, R23.reuse, 0x80 ;  /* 0x0000008017087836 */ /* 0x040fe40000000000 */
[----:B------:R-:W-:Y:S01]  /*0e90*/  VIADD R6, R23, 0xc0 ;  /* 0x000000c017067836 */ /* 0x000fe20000000000 */
[----:B------:R-:W-:Y:S04]  /*0ea0*/  STL [R1+0x74], R13 ;  /* 0x0000740d01007387 */ /* 0x000fe80000100800 */
[----:B------:R1:W-:Y:S01]  /*0eb0*/  STL [R1+0x80], R2 ;  /* 0x0000800201007387 */ /* 0x0003e20000100800 */
[----:B------:R-:W-:-:S02]  /*0ec0*/  SHF.R.S32.HI R5, RZ, 0x1f, R6 ;  /* 0x0000001fff057819 */ /* 0x000fc40000011406 */
[----:B0-----:R-:W-:Y:S01]  /*0ed0*/  SHF.R.S32.HI R3, RZ, 0x1f, R8 ;  /* 0x0000001fff037819 */ /* 0x001fe20000011408 */
[----:B------:R-:W-:Y:S01]  /*0ee0*/  STL [R1+0x78], R14 ;  /* 0x0000780e01007387 */ /* 0x000fe20000100800 */
[----:B------:R-:W-:Y:S02]  /*0ef0*/  LEA.HI R5, R5, R6, RZ, 0x3 ;  /* 0x0000000605057211 */ /* 0x000fe400078f18ff */
[----:B------:R-:W-:Y:S01]  /*0f00*/  LEA.HI R3, R3, R8, RZ, 0x3 ;  /* 0x0000000803037211 */ /* 0x000fe200078f18ff */
[----:B------:R-:W-:Y:S01]  /*0f10*/  STL [R1+0x7c], R15 ;  /* 0x00007c0f01007387 */ /* 0x000fe20000100800 */
[----:B-1----:R-:W-:Y:S01]  /*0f20*/  IMAD.U32 R2, RZ, RZ, UR4 ;  /* 0x00000004ff027e24 */ /* 0x002fe2000f8e00ff */
[----:B------:R-:W-:Y:S02]  /*0f30*/  UMOV UR4, URZ ;  /* 0x0000003f00047c82 */ /* 0x000fe40008000000 */
[----:B------:R-:W-:Y:S01]  /*0f40*/  STL [R1+0x50], RZ ;  /* 0x000050ff01007387 */ /* 0x000fe20000100800 */
[----:B------:R-:W-:-:S02]  /*0f50*/  IMAD.SHL.U32 R3, R3, 0x80, RZ ;  /* 0x0000008003037824 */ /* 0x000fc400078e00ff */
[----:B------:R-:W-:Y:S01]  /*0f60*/  IMAD.SHL.U32 R5, R5, 0x80, RZ ;  /* 0x0000008005057824 */ /* 0x000fe200078e00ff */
[----:B------:R0:W-:Y:S04]  /*0f70*/  STL [R1+0x68], R2 ;  /* 0x0000680201007387 */ /* 0x0001e80000100800 */
[----:B------:R1:W-:Y:S01]  /*0f80*/  STL [R1+0x84], R0 ;  /* 0x0000840001007387 */ /* 0x0003e20000100800 */
[----:B0-----:R-:W-:Y:S02]  /*0f90*/  SHF.R.S32.HI R2, RZ, 0x1f, R9 ;  /* 0x0000001fff027819 */ /* 0x001fe40000011409 */
[----:B-1----:R-:W-:Y:S01]  /*0fa0*/  SHF.R.S32.HI R0, RZ, 0x1f, R23 ;  /* 0x0000001fff007819 */ /* 0x002fe20000011417 */
[----:B------:R-:W-:Y:S01]  /*0fb0*/  IMAD.SHL.U32 R0, R9, 0x80, RZ ;  /* 0x0000008009007824 */ /* 0x000fe200078e00ff */
[----:B------:R-:W-:-:S04]  /*0fc0*/  LEA.HI R2, R2, R9, RZ, 0x3 ;  /* 0x0000000902027211 */ /* 0x000fc800078f18ff */
[----:B------:R-:W-:Y:S01]  /*0fd0*/  LOP3.LUT R0, R0, 0x380, RZ, 0xc0, !PT ;  /* 0x0000038000007812 */ /* 0x000fe200078ec0ff */
[----:B------:R-:W-:-:S03]  /*0fe0*/  IMAD.SHL.U32 R2, R2, 0x80, RZ ;  /* 0x0000008002027824 */ /* 0x000fc600078e00ff */
[----:B------:R-:W-:Y:S02]  /*0ff0*/  SHF.R.U32.HI R4, RZ, 0x3, R0 ;  /* 0x00000003ff047819 */ /* 0x000fe40000011600 */
[----:B------:R-:W-:Y:S02]  /*1000*/  LOP3.LUT R0, R0, 0x70, R18, 0xf8, !PT ;  /* 0x0000007000007812 */ /* 0x000fe400078ef812 */
[----:B------:R-:W-:-:S04]  /*1010*/  LOP3.LUT R2, R2, 0xfffffc00, RZ, 0xc0, !PT ;  /* 0xfffffc0002027812 */ /* 0x000fc800078ec0ff */
[----:B------:R-:W-:Y:S01]  /*1020*/  LOP3.LUT R0, R2, R0, R4, 0xf6, !PT ;  /* 0x0000000002007212 */ /* 0x000fe200078ef604 */
[----:B------:R0:W-:Y:S01]  /*1030*/  STL [R1+0x88], R2 ;  /* 0x0000880201007387 */ /* 0x0001e20000100800 */
[----:B------:R-:W-:Y:S02]  /*1040*/  LOP3.LUT R4, R3, 0xfffffc00, RZ, 0xc0, !PT ;  /* 0xfffffc0003047812 */ /* 0x000fe400078ec0ff */
[----:B------:R-:W-:-:S03]  /*1050*/  LOP3.LUT R3, R5, 0xfffffc00, RZ, 0xc0, !PT ;  /* 0xfffffc0005037812 */ /* 0x000fc600078ec0ff */
[----:B------:R1:W-:Y:S01]  /*1060*/  STL [R1+0x90], R4 ;  /* 0x0000900401007387 */ /* 0x0003e20000100800 */
[----:B0-----:R-:W-:-:S03]  /*1070*/  IMAD.IADD R2, R17, 0x1, R0 ;  /* 0x0000000111027824 */ /* 0x001fc600078e0200 */
[----:B------:R1:W-:Y:S01]  /*1080*/  STL [R1+0x8c], R3 ;  /* 0x00008c0301007387 */ /* 0x0003e20000100800 */
[----:B------:R-:W-:-:S03]  /*1090*/  IMAD.U32 R0, RZ, RZ, UR4 ;  /* 0x00000004ff007e24 */ /* 0x000fc6000f8e00ff */
[----:B------:R1:W-:Y:S04]  /*10a0*/  STL [R1+0xa0], R2 ;  /* 0x0000a00201007387 */ /* 0x0003e80000100800 */
[----:B------:R1:W-:Y:S02]  /*10b0*/  STL [R1+0x9c], R0 ;  /* 0x00009c0001007387 */ /* 0x0003e40000100800 */
.L_x_7287:
[----:B--2---:R-:W2:Y:S01]  /*10c0*/  LDL R28, [R1+0x7c] ;  /* 0x00007c00011c7983 */ /* 0x004ea20000100800 */
[----:B------:R-:W-:Y:S05]  /*10d0*/  YIELD ;  /* 0x0000000000007946 */ /* 0x000fea0003800000 */
[----:B------:R-:W-:Y:S01]  /*10e0*/  ULDC.64 UR4, c[0x0][0xa28] ;  /* 0x00028a0000047ab9 */ /* 0x000fe20000000a00 */
[----:B-1-3--:R-:W2:Y:S01]  /*10f0*/  LDC.64 R4, c[0x0][0xa08] ;  /* 0x00028200ff047b82 */ /* 0x00aea20000000a00 */
[----:B------:R-:W-:Y:S01]  /*1100*/  ISETP.NE.U32.AND P1, PT, RZ, UR4, PT ;  /* 0x00000004ff007c0c */ /* 0x000fe2000bf25070 */
[----:B------:R-:W-:Y:S01]  /*1110*/  ULDC.64 UR6, c[0x0][0x208] ;  /* 0x0000820000067ab9 */ /* 0x000fe20000000a00 */
[----:B------:R-:W-:-:S02]  /*1120*/  IMAD.MOV.U32 R0, RZ, RZ, RZ ;  /* 0x000000ffff007224 */ /* 0x000fc400078e00ff */
[----:B------:R-:W-:Y:S01]  /*1130*/  ISETP.NE.AND.EX P1, PT, RZ, UR5, PT, P1 ;  /* 0x00000005ff007c0c */ /* 0x000fe2000bf25310 */
[----:B------:R-:W-:Y:S01]  /*1140*/  ULDC.64 UR4, c[0x0][0xa18] ;  /* 0x0002860000047ab9 */ /* 0x000fe20000000a00 */
[----:B----4-:R-:W-:Y:S01]  /*1150*/  IMAD.MOV.U32 R26, RZ, RZ, RZ ;  /* 0x000000ffff1a7224 */ /* 0x010fe200078e00ff */
[----:B------:R-:W-:-:S04]  /*1160*/  ISETP.NE.U32.AND P2, PT, RZ, UR4, PT ;  /* 0x00000004ff007c0c */ /* 0x000fc8000bf45070 */
[----:B------:R-:W-:Y:S01]  /*1170*/  ISETP.NE.AND.EX P2, PT, RZ, UR5, PT, P2 ;  /* 0x00000005ff007c0c */ /* 0x000fe2000bf45320 */
[----:B------:R-:W-:Y:S02]  /*1180*/  ULDC.64 UR4, c[0x0][0xa08] ;  /* 0x0002820000047ab9 */ /* 0x000fe40000000a00 */
[----:B------:R-:W-:-:S03]  /*1190*/  ISETP.NE.U32.AND P0, PT, RZ, UR4, PT ;  /* 0x00000004ff007c0c */ /* 0x000fc6000bf05070 */
[----:B------:R-:W0:Y:S08]  /*11a0*/  @P1 LDC.64 R2, c[0x0][0xa28] ;  /* 0x00028a00ff021b82 */ /* 0x000e300000000a00 */
[----:B------:R-:W1:Y:S01]  /*11b0*/  @P2 LDC.64 R6, c[0x0][0xa18] ;  /* 0x00028600ff062b82 */ /* 0x000e620000000a00 */
[----:B------:R-:W-:Y:S01]  /*11c0*/  ULDC UR4, c[0x0][0x288] ;  /* 0x0000a20000047ab9 */ /* 0x000fe20000000800 */
[----:B------:R-:W-:Y:S01]  /*11d0*/  ISETP.NE.AND.EX P0, PT, RZ, UR5, PT, P0 ;  /* 0x00000005ff007c0c */ /* 0x000fe2000bf05300 */
[----:B------:R-:W-:Y:S01]  /*11e0*/  IMAD.U32 R10, RZ, RZ, UR4 ;  /* 0x00000004ff0a7e24 */ /* 0x000fe2000f8e00ff */
[----:B------:R-:W-:Y:S01]  /*11f0*/  ULDC.64 UR4, c[0x0][0x418] ;  /* 0x0001060000047ab9 */ /* 0x000fe20000000a00 */
[----:B--2---:R-:W-:-:S04]  /*1200*/  IMAD.WIDE R8, R28, 0x4, R4 ;  /* 0x000000041c087825 */ /* 0x004fc800078e0204 */
[----:B-1----:R-:W-:Y:S01]  /*1210*/  @P2 IMAD.WIDE R4, R28, 0x4, R6 ;  /* 0x000000041c042825 */ /* 0x002fe200078e0206 */
[----:B------:R-:W-:-:S05]  /*1220*/  UISETP.NE.U32.AND UP0, UPT, UR4, URZ, UPT ;  /* 0x0000003f0400728c */ /* 0x000fca000bf05070 */
[----:B------:R-:W5:Y:S01]  /*1230*/  @P0 LDG.E R26, desc[UR6][R8.64] ;  /* 0x00000006081a0981 */ /* 0x000f62000c1e1900 */
[----:B------:R-:W-:Y:S01]  /*1240*/  ULDC UR4, c[0x0][0x424] ;  /* 0x0001090000047ab9 */ /* 0x000fe20000000800 */
[----:B0-----:R-:W-:Y:S02]  /*1250*/  @P1 IMAD.WIDE R2, R28, 0x4, R2 ;  /* 0x000000041c021825 */ /* 0x001fe400078e0202 */
[----:B------:R-:W2:Y:S01]  /*1260*/  @P2 LDG.E R10, desc[UR6][R4.64] ;  /* 0x00000006040a2981 */ /* 0x000ea2000c1e1900 */
[----:B------:R-:W-:-:S03]  /*1270*/  UISETP.NE.AND.EX UP0, UPT, UR5, URZ, UPT, UP0 ;  /* 0x0000003f0500728c */ /* 0x000fc6000bf05300 */
[----:B------:R-:W-:Y:S01]  /*1280*/  ULDC UR5, c[0x0][0x2f0] ;  /* 0x0000bc0000057ab9 */ /* 0x000fe20000000800 */
[----:B------:R-:W-:Y:S01]  /*1290*/  USEL UR4, UR4, 0x1, UP0 ;  /* 0x0000000104047887 */ /* 0x000fe20008000000 */
[----:B------:R0:W5:Y:S03]  /*12a0*/  @P1 LDG.E R0, desc[UR6][R2.64] ;  /* 0x0000000602001981 */ /* 0x000166000c1e1900 */
[----:B------:R-:W-:-:S03]  /*12b0*/  UIMAD UR4, UR4, UR5, URZ ;  /* 0x00000005040472a4 */ /* 0x000fc6000f8e023f */
[----:B------:R-:W-:-:S03]  /*12c0*/  ULDC UR5, c[0x0][0x348] ;  /* 0x0000d20000057ab9 */ /* 0x000fc60000000800 */
[----:B------:R-:W-:Y:S02]  /*12d0*/  IMAD.U32 R25, RZ, RZ, UR4 ;  /* 0x00000004ff197e24 */ /* 0x000fe4000f8e00ff */
[----:B0-----:R-:W-:Y:S01]  /*12e0*/  IMAD.U32 R2, RZ, RZ, UR5 ;  /* 0x00000005ff027e24 */ /* 0x001fe2000f8e00ff */
[----:B--2---:R0:W-:Y:S01]  /*12f0*/  STL [R1+0x10], R10 ;  /* 0x0000100a01007387 */ /* 0x0041e20000100800 */
[----:B------:R-:W-:Y:S01]  /*1300*/  IMAD.MOV.U32 R14, RZ, RZ, R10 ;  /* 0x000000ffff0e7224 */ /* 0x000fe200078e000a */
[----:B------:R-:W-:Y:S06]  /*1310*/  @P2 BRA `(.L_x_7042) ;  /* 0x00000000002c2947 */ /* 0x000fec0003800000 */
[----:B------:R-:W-:Y:S02]  /*1320*/  ULDC.64 UR4, c[0x0][0xa00] ;  /* 0x0002800000047ab9 */ /* 0x000fe40000000a00 */
[----:B------:R-:W-:-:S04]  /*1330*/  ISETP.NE.U32.AND P1, PT, RZ, UR4, PT ;  /* 0x00000004ff007c0c */ /* 0x000fc8000bf25070 */
[----:B------:R-:W-:-:S13]  /*1340*/  ISETP.NE.AND.EX P1, PT, RZ, UR5, PT, P1 ;  /* 0x00000005ff007c0c */ /* 0x000fda000bf25310 */
[----:B------:R-:W-:Y:S05]  /*1350*/  @!P1 BRA `(.L_x_7042) ;  /* 0x00000000001c9947 */ /* 0x000fea0003800000 */
[----:B------:R-:W1:Y:S01]  /*1360*/  LDC.64 R4, c[0x0][0xa00] ;  /* 0x00028000ff047b82 */ /* 0x000e620000000a00 */
[----:B------:R-:W-:Y:S01]  /*1370*/  ULDC.64 UR4, c[0x0][0x208] ;  /* 0x0000820000047ab9 */ /* 0x000fe20000000a00 */
[----:B-1----:R-:W-:-:S05]  /*1380*/  IMAD.WIDE R4, R28, 0x4, R4 ;  /* 0x000000041c047825 */ /* 0x002fca00078e0204 */
[----:B------:R-:W2:Y:S04]  /*1390*/  LDG.E R3, desc[UR4][R4.64] ;  /* 0x0000000404037981 */ /* 0x000ea8000c1e1900 */
[----:B------:R-:W2:Y:S02]  /*13a0*/  LDG.E R6, desc[UR4][R4.64+0x4] ;  /* 0x0000040404067981 */ /* 0x000ea4000c1e1900 */
[----:B--2---:R-:W-:-:S05]  /*13b0*/  IMAD.IADD R14, R6, 0x1, -R3 ;  /* 0x00000001060e7824 */ /* 0x004fca00078e0a03 */
[----:B------:R1:W-:Y:S02]  /*13c0*/  STL [R1+0x10], R14 ;  /* 0x0000100e01007387 */ /* 0x0003e40000100800 */
.L_x_7042:
[----:B------:R-:W2:Y:S01]  /*13d0*/  LDL R27, [R1+0x78] ;  /* 0x00007800011b7983 */ /* 0x000ea20000100800 */
[----:B------:R-:W-:Y:S02]  /*13e0*/  ULDC.64 UR4, c[0x0][0xa20] ;  /* 0x0002880000047ab9 */ /* 0x000fe40000000a00 */
[----:B------:R-:W-:-:S04]  /*13f0*/  ISETP.NE.U32.AND P1, PT, RZ, UR4, PT ;  /* 0x00000004ff007c0c */ /* 0x000fc8000bf25070 */
[----:B------:R-:W-:Y:S01]  /*1400*/  ISETP.NE.AND.EX P1, PT, RZ, UR5, PT, P1 ;  /* 0x00000005ff007c0c */ /* 0x000fe2000bf25310 */
[----:B--2---:R2:W-:Y:S04]  /*1410*/  STL [R1+0x94], R27 ;  /* 0x0000941b01007387 */ /* 0x0045e80000100800 */
[----:B------:R2:W-:Y:S08]  /*1420*/  STL [R1+0x98], R28 ;  /* 0x0000981c01007387 */ /* 0x0005f00000100800 */
[----:B------:R-:W-:Y:S05]  /*1430*/  @!P1 BRA `(.L_x_7043) ;  /* 0x0000000000149947 */ /* 0x000fea0003800000 */
[----:B------:R-:W3:Y:S01]  /*1440*/  LDC.64 R4, c[0x0][0xa20] ;  /* 0x00028800ff047b82 */ /* 0x000ee20000000a00 */
[----:B------:R-:W-:Y:S01]  /*1450*/  ULDC.64 UR4, c[0x0][0x208] ;  /* 0x0000820000047ab9 */ /* 0x000fe20000000a00 */
[----:B---3--:R-:W-:-:S05]  /*1460*/  IMAD.WIDE R4, R28, 0x4, R4 ;  /* 0x000000041c047825 */ /* 0x008fca00078e0204 */
[----:B------:R3:W5:Y:S01]  /*1470*/  LDG.E R25, desc[UR4][R4.64] ;  /* 0x0000000404197981 */ /* 0x000762000c1e1900 */
[----:B------:R-:W-:Y:S05]  /*1480*/  BRA `(.L_x_7044) ;  /* 0x0000000000147947 */ /* 0x000fea0003800000 */
.L_x_7043:
[----:B------:R-:W-:Y:S05]  /*1490*/  @!P0 BRA `(.L_x_7044) ;  /* 0x0000000000108947 */ /* 0x000fea0003800000 */
[----:B------:R-:W-:Y:S02]  /*14a0*/  ULDC.64 UR4, c[0x0][0x208] ;  /* 0x0000820000047ab9 */ /* 0x000fe40000000a00 */
[----:B------:R-:W3:Y:S04]  /*14b0*/  LDG.E R4, desc[UR4][R8.64] ;  /* 0x0000000408047981 */ /* 0x000ee8000c1e1900 */
[----:B------:R-:W3:Y:S02]  /*14c0*/  LDG.E R25, desc[UR4][R8.64+0x4] ;  /* 0x0000040408197981 */ /* 0x000ee4000c1e1900 */
[----:B---3--:R-:W-:-:S07]  /*14d0*/  IMAD.IADD R25, R25, 0x1, -R4 ;  /* 0x0000000119197824 */ /* 0x008fce00078e0a04 */
.L_x_7044:
[----:B------:R-:W-:Y:S01]  /*14e0*/  ULDC.64 UR4, c[0x0][0xa10] ;  /* 0x0002840000047ab9 */ /* 0x000fe20000000a00 */
[----:B------:R-:W-:Y:S01]  /*14f0*/  ULDC.64 UR6, c[0x0][0x208] ;  /* 0x0000820000067ab9 */ /* 0x000fe20000000a00 */
[----:B------:R-:W-:Y:S01]  /*1500*/  ISETP.NE.U32.AND P0, PT, RZ, UR4, PT ;  /* 0x00000004ff007c0c */ /* 0x000fe2000bf05070 */
[----:B------:R-:W4:Y:S01]  /*1510*/  LDL.LU R15, [R1+0x74] ;  /* 0x00007400010f7983 */ /* 0x000f220000300800 */
[----:B------:R-:W0:Y:S02]  /*1520*/  LDC R9, c[0x0][0x448] ;  /* 0x00011200ff097b82 */ /* 0x000e240000000800 */
[----:B------:R-:W-:Y:S01]  /*1530*/  ISETP.NE.AND.EX P0, PT, RZ, UR5, PT, P0 ;  /* 0x00000005ff007c0c */ /* 0x000fe2000bf05300 */
[----:B------:R-:W-:Y:S02]  /*1540*/  ULDC.64 UR4, c[0x0][0xa30] ;  /* 0x00028c0000047ab9 */ /* 0x000fe40000000a00 */
[----:B------:R-:W-:Y:S01]  /*1550*/  ISETP.NE.U32.AND P1, PT, RZ, UR4, PT ;  /* 0x00000004ff007c0c */ /* 0x000fe2000bf25070 */
[----:B-----5:R-:W-:-:S02]  /*1560*/  IMAD.MOV.U32 R123, RZ, RZ, R25 ;  /* 0x000000ffff7b7224 */ /* 0x020fc400078e0019 */
[----:B------:R-:W1:Y:S01]  /*1570*/  LDC.64 R12, c[0x0][0x9e0] ;  /* 0x00027800ff0c7b82 */ /* 0x000e620000000a00 */
[----:B------:R-:W-:-:S07]  /*1580*/  ISETP.NE.AND.EX P1, PT, RZ, UR5, PT, P1 ;  /* 0x00000005ff007c0c */ /* 0x000fce000bf25310 */
[----:B---3--:R-:W3:Y:S08]  /*1590*/  @P0 LDC.64 R4, c[0x0][0xa10] ;  /* 0x00028400ff040b82 */ /* 0x008ef00000000a00 */
[----:B------:R-:W2:Y:S01]  /*15a0*/  @P1 LDC.64 R6, c[0x0][0xa30] ;  /* 0x00028c00ff061b82 */ /* 0x000ea20000000a00 */
[----:B---3--:R-:W-:-:S05]  /*15b0*/  @P0 IMAD.WIDE R4, R28, 0x4, R4 ;  /* 0x000000041c040825 */ /* 0x008fca00078e0204 */
[----:B------:R-:W3:Y:S04]  /*15c0*/  @P0 LDG.E R3, desc[UR6][R4.64] ;  /* 0x0000000604030981 */ /* 0x000ee8000c1e1900 */
[----:B------:R1:W3:Y:S01]  /*15d0*/  @P0 LDG.E R8, desc[UR6][R4.64+0x4] ;  /* 0x0000040604080981 */ /* 0x0002e2000c1e1900 */
[----:B--2---:R-:W-:-:S05]  /*15e0*/  @P1 IMAD.WIDE R6, R28, 0x4, R6 ;  /* 0x000000041c061825 */ /* 0x004fca00078e0206 */
[----:B------:R2:W5:Y:S01]  /*15f0*/  @P1 LDG.E R123, desc[UR6][R6.64] ;  /* 0x00000006067b1981 */ /* 0x000562000c1e1900 */
[----:B0-----:R-:W-:Y:S01]  /*1600*/  ISETP.NE.AND P1, PT, R9, 0x1, PT ;  /* 0x000000010900780c */ /* 0x001fe20003f25270 */
[----:B------:R-:W-:Y:S01]  /*1610*/  IMAD.IADD R11, R25, 0x1, -R0 ;  /* 0x00000001190b7824 */ /* 0x000fe200078e0a00 */
[----:B-1----:R-:W-:Y:S01]  /*1620*/  ISETP.GE.AND P2, PT, R13, 0x1, PT ;  /* 0x000000010d00780c */ /* 0x002fe20003f46270 */
[----:B------:R-:W-:-:S10]  /*1630*/  IMAD.MOV.U32 R4, RZ, RZ, RZ ;  /* 0x000000ffff047224 */ /* 0x000fd400078e00ff */
[----:B------:R-:W0:Y:S08]  /*1640*/  @P1 LDC R9, c[0x0][0x44c] ;  /* 0x00011300ff091b82 */ /* 0x000e300000000800 */
[----:B------:R-:W1:Y:S01]  /*1650*/  @P1 LDC R10, c[0x0][0x450] ;  /* 0x00011400ff0a1b82 */ /* 0x000e620000000800 */
[----:B----4-:R-:W-:-:S04]  /*1660*/  IMAD.SHL.U32 R15, R15, 0x80, RZ ;  /* 0x000000800f0f7824 */ /* 0x010fc800078e00ff */
[----:B------:R-:W-:Y:S01]  /*1670*/  VIADD R0, R15, 0x7f ;  /* 0x0000007f0f007836 */ /* 0x000fe20000000000 */
[----:B------:R2:W-:Y:S01]  /*1680*/  STL [R1+0x60], R15 ;  /* 0x0000600f01007387 */ /* 0x0005e20000100800 */
[----:B---3--:R-:W-:Y:S02]  /*1690*/  @P0 IMAD.IADD R2, R8, 0x1, -R3 ;  /* 0x0000000108020824 */ /* 0x008fe400078e0a03 */
[----:B0-----:R-:W-:-:S04]  /*16a0*/  @P1 IMAD.HI.U32 R3, R0, R9, RZ ;  /* 0x0000000900031227 */ /* 0x001fc800078e00ff */
[----:B------:R-:W-:Y:S01]  /*16b0*/  IMAD.IADD R8, R11, 0x1, R2 ;  /* 0x000000010b087824 */ /* 0x000fe200078e0202 */
[----:B-1----:R-:W-:-:S03]  /*16c0*/  @P1 SHF.R.U32.HI R0, RZ, R10, R3 ;  /* 0x0000000aff001219 */ /* 0x002fc60000011603 */
[C---:B------:R-:W-:Y:S01]  /*16d0*/  VIADD R5, R8.reuse, 0xdf ;  /* 0x000000df08057836 */ /* 0x040fe20000000000 */
[----:B------:R2:W-:Y:S01]  /*16e0*/  STL [R1+0x14], R8 ;  /* 0x0000140801007387 */ /* 0x0005e20000100800 */
[----:B------:R-:W-:Y:S02]  /*16f0*/  IADD3 R139, R8, 0x1, -R14 ;  /* 0x00000001088b7810 */ /* 0x000fe40007ffe80e */
[----:B------:R-:W-:-:S04]  /*1700*/  IMAD.HI R4, R5, -0x6db6db6d, R4 ;  /* 0x9249249305047827 */ /* 0x000fc800078e0204 */
[----:B------:R-:W-:Y:S01]  /*1710*/  IMAD.IADD R3, R139, 0x1, R0 ;  /* 0x000000018b037824 */ /* 0x000fe200078e0200 */
[----:B------:R-:W-:-:S04]  /*1720*/  SHF.R.U32.HI R141, RZ, 0x1f, R4 ;  /* 0x0000001fff8d7819 */ /* 0x000fc80000011604 */
[----:B------:R-:W-:Y:S01]  /*1730*/  LEA.HI.SX32 R141, R4, R141, 0x19 ;  /* 0x0000008d048d7211 */ /* 0x000fe200078fcaff */
[----:B------:R-:W-:Y:S01]  /*1740*/  IMAD.IADD R4, R3, 0x1, R12 ;  /* 0x0000000103047824 */ /* 0x000fe200078e020c */
[----:B--2---:R-:W-:Y:S06]  /*1750*/  @!P2 BRA `(.L_x_7045) ;  /* 0x000000000048a947 */ /* 0x004fec0003800000 */
        /* <DEDUP_REMOVED lines=11> */
.L_x_7047:
[----:B------:R-:W-:-:S13]  /*1810*/  ISETP.NE.AND P0, PT, R13, 0x1, PT ;  /* 0x000000010d00780c */ /* 0x000fda0003f05270 */
[----:B------:R-:W0:Y:S02]  /*1820*/  @P0 LDC.64 R6, c[0x0][0x9e8] ;  /* 0x00027a00ff060b82 */ /* 0x000e240000000a00 */
[----:B0-----:R-:W-:-:S05]  /*1830*/  @P0 IMAD.HI.U32 R6, R0, R6, RZ ;  /* 0x0000000600060227 */ /* 0x001fca00078e00ff */
[----:B------:R-:W-:-:S07]  /*1840*/  @P0 SHF.R.U32.HI R0, RZ, R7, R6 ;  /* 0x00000007ff000219 */ /* 0x000fce0000011606 */
.L_x_7048:
[----:B------:R-:W-:Y:S05]  /*1850*/  BSYNC B0 ;  /* 0x0000000000007941 */ /* 0x000fea0003800000 */
.L_x_7046:
[----:B------:R-:W-:-:S05]  /*1860*/  IMAD R3, R0, R13, R13 ;  /* 0x0000000d00037224 */ /* 0x000fca00078e020d */
[----:B------:R-:W-:-:S07]  /*1870*/  VIMNMX R4, R4, R3, PT ;  /* 0x0000000304047248 */ /* 0x000fce0003fe0100 */
.L_x_7045:
        /* <DEDUP_REMOVED lines=20> */
.L_x_7051:
[----:B------:R-:W-:-:S13]  /*19c0*/  ISETP.NE.AND P0, PT, R13, 0x1, PT ;  /* 0x000000010d00780c */ /* 0x000fda0003f05270 */
[----:B------:R-:W0:Y:S02]  /*19d0*/  @P0 LDC.64 R8, c[0x0][0x9e8] ;  /* 0x00027a00ff080b82 */ /* 0x000e240000000a00 */
[----:B0-----:R-:W-:-:S05]  /*19e0*/  @P0 IMAD.HI.U32 R6, R0, R8, RZ ;  /* 0x0000000800060227 */ /* 0x001fca00078e00ff */
[----:B------:R-:W-:-:S07]  /*19f0*/  @P0 SHF.R.U32.HI R0, RZ, R9, R6 ;  /* 0x00000009ff000219 */ /* 0x000fce0000011606 */
.L_x_7052:
[----:B------:R-:W-:Y:S05]  /*1a00*/  BSYNC B0 ;  /* 0x0000000000007941 */ /* 0x000fea0003800000 */
.L_x_7050:
[----:B------:R-:W-:-:S05]  /*1a10*/  IMAD R0, R0, R13, RZ ;  /* 0x0000000d00007224 */ /* 0x000fca00078e02ff */
[----:B------:R-:W-:-:S07]  /*1a20*/  VIMNMX R7, R7, R0, !PT ;  /* 0x0000000007077248 */ /* 0x000fce0007fe0100 */
.L_x_7049:
[----:B------:R-:W-:Y:S02]  /*1a30*/  VIADD R5, R4, 0xdf ;  /* 0x000000df04057836 */ /* 0x000fe40000000000 */
[----:B------:R-:W-:Y:S02]  /*1a40*/  IMAD.MOV.U32 R6, RZ, RZ, RZ ;  /* 0x000000ffff067224 */ /* 0x000fe400078e00ff */
[----:B------:R-:W-:Y:S02]  /*1a50*/  IMAD.MOV.U32 R4, RZ, RZ, RZ ;  /* 0x000000ffff047224 */ /* 0x000fe400078e00ff */
[----:B------:R-:W-:-:S04]  /*1a60*/  IMAD.HI R7, R7, -0x6db6db6d, R6 ;  /* 0x9249249307077827 */ /* 0x000fc800078e0206 */
[----:B------:R-:W-:Y:S01]  /*1a70*/  IMAD.HI R4, R5, -0x6db6db6d, R4 ;  /* 0x9249249305047827 */ /* 0x000fe200078e0204 */
        /* <DEDUP_REMOVED lines=12> */
[----:B------:R-:W-:-:S04]  /*1b40*/  IMAD.WIDE.U32 R108, R108, 0x24924925, RZ ;  /* 0x249249256c6c7825 */ /* 0x000fc800078e00ff */
[----:B------:R-:W-:-:S06]  /*1b50*/  IMAD.MOV.U32 R24, RZ, RZ, R109 ;  /* 0x000000ffff187224 */ /* 0x000fcc00078e006d */
[----:B------:R-:W-:Y:S02]  /*1b60*/  @P0 VIADD R5, R3, 0xdf ;  /* 0x000000df03050836 */ /* 0x000fe40000000000 */
[----:B------:R-:W-:-:S04]  /*1b70*/  @P0 IMAD.MOV.U32 R4, RZ, RZ, RZ ;  /* 0x000000ffff040224 */ /* 0x000fc800078e00ff */
[----:B------:R-:W-:-:S05]  /*1b80*/  @P0 IMAD.HI R4, R5, -0x6db6db6d, R4 ;  /* 0x9249249305040827 */ /* 0x000fca00078e0204 */
[----:B------:R-:W-:-:S04]  /*1b90*/  @P0 SHF.R.U32.HI R3, RZ, 0x1f, R4 ;  /* 0x0000001fff030819 */ /* 0x000fc80000011604 */
[----:B------:R-:W-:Y:S02]  /*1ba0*/  @P0 LEA.HI.SX32 R24, R4, R3, 0x19 ;  /* 0x0000000304180211 */ /* 0x000fe400078fcaff */
        /* <DEDUP_REMOVED lines=23> */
.L_x_7055:
[----:B------:R-:W-:Y:S05]  /*1d20*/  BSYNC B6 ;  /* 0x0000000000067941 */ /* 0x000fea0003800000 */
.L_x_7054:
        /* <DEDUP_REMOVED lines=20> */
.L_x_7057:
[----:B------:R-:W-:Y:S05]  /*1e70*/  BSYNC B6 ;  /* 0x0000000000067941 */ /* 0x000fea0003800000 */
.L_x_7056:
[----:B------:R-:W-:Y:S01]  /*1e80*/  ULDC.64 UR4, c[0x0][0x9f8] ;  /* 0x00027e0000047ab9 */ /* 0x000fe20000000a00 */
[----:B------:R-:W-:Y:S01]  /*1e90*/  IMAD.MOV.U32 R0, RZ, RZ, R28 ;  /* 0x000000ffff007224 */ /* 0x000fe200078e001c */
[----:B------:R-:W-:Y:S01]  /*1ea0*/  ISETP.NE.U32.AND P0, PT, RZ, UR4, PT ;  /* 0x00000004ff007c0c */ /* 0x000fe2000bf05070 */
[----:B------:R-:W-:Y:S01]  /*1eb0*/  ULDC.64 UR6, c[0x0][0x208] ;  /* 0x0000820000067ab9 */ /* 0x000fe20000000a00 */
[----:B------:R-:W2:Y:S01]  /*1ec0*/  LDL R49, [R1+0x84] ;  /* 0x0000840001317983 */ /* 0x000ea20000100800 */
[----:B------:R-:W0:Y:S01]  /*1ed0*/  LDC.64 R36, c[0x0][0x300] ;  /* 0x0000c000ff247b82 */ /* 0x000e220000000a00 */
[----:B------:R-:W-:Y:S01]  /*1ee0*/  ISETP.NE.AND.EX P0, PT, RZ, UR5, PT, P0 ;  /* 0x00000005ff007c0c */ /* 0x000fe2000bf05300 */
[----:B------:R-:W-:Y:S01]  /*1ef0*/  IMAD.IADD R26, R26, 0x1, R25 ;  /* 0x000000011a1a7824 */ /* 0x000fe200078e0219 */
[----:B------:R-:W3:Y:S01]  /*1f00*/  LDL R48, [R1+0x88] ;  /* 0x0000880001307983 */ /* 0x000ee20000100800 */
[----:B------:R-:W-:-:S03]  /*1f10*/  ULDC.64 UR4, c[0x0][0x308] ;  /* 0x0000c20000047ab9 */ /* 0x000fc60000000a00 */
[----:B------:R-:W4:Y:S01]  /*1f20*/  LDL R47, [R1+0x90] ;  /* 0x00009000012f7983 */ /* 0x000f220000100800 */
[----:B------:R-:W1:Y:S03]  /*1f30*/  LDC.64 R86, c[0x0][0x3f8] ;  /* 0x0000fe00ff567b82 */ /* 0x000e660000000a00 */
[----:B------:R-:W4:Y:S05]  /*1f40*/  LDL R46, [R1+0x8c] ;  /* 0x00008c00012e7983 */ /* 0x000f2a0000100800 */
[----:B------:R-:W0:Y:S01]  /*1f50*/  @P0 LDC.64 R4, c[0x0][0x9f8] ;  /* 0x00027e00ff040b82 */ /* 0x000e220000000a00 */
[----:B------:R-:W1:Y:S07]  /*1f60*/  S2R R20, SR_TID.X ;  /* 0x0000000000147919 */ /* 0x000e6e0000002100 */
[----:B------:R-:W1:Y:S08]  /*1f70*/  LDC R15, c[0x0][0x3f4] ;  /* 0x0000fd00ff0f7b82 */ /* 0x000e700000000800 */
[----:B------:R-:W1:Y:S01]  /*1f80*/  LDC.64 R92, c[0x0][0x408] ;  /* 0x00010200ff5c7b82 */ /* 0x000e620000000a00 */
[----:B0-----:R-:W-:-:S05]  /*1f90*/  @P0 IMAD.WIDE R4, R28, 0x4, R4 ;  /* 0x000000041c040825 */ /* 0x001fca00078e0204 */
[----:B------:R0:W2:Y:S01]  /*1fa0*/  @P0 LDG.E R0, desc[UR6][R4.64] ;  /* 0x0000000604000981 */ /* 0x0000a2000c1e1900 */
[----:B------:R-:W-:Y:S01]  /*1fb0*/  SHF.R.S32.HI R25, RZ, 0x1f, R26 ;  /* 0x0000001fff197819 */ /* 0x000fe2000001141a */
[----:B------:R-:W-:Y:S01]  /*1fc0*/  ULDC.64 UR6, c[0x0][0xa08] ;  /* 0x0002820000067ab9 */ /* 0x000fe20000000a00 */
[-C--:B------:R-:W-:Y:S01]  /*1fd0*/  IMAD.WIDE.U32 R6, R26, R36.reuse, RZ ;  /* 0x000000241a067225 */ /* 0x080fe200078e00ff */
[----:B------:R-:W-:Y:S02]  /*1fe0*/  ISETP.NE.U32.AND P0, PT, RZ, UR6, PT ;  /* 0x00000006ff007c0c */ /* 0x000fe4000bf05070 */
[----:B-1----:R-:W-:Y:S01]  /*1ff0*/  SHF.R.U32.HI R20, RZ, 0x7, R20 ;  /* 0x00000007ff147819 */ /* 0x002fe20000011614 */
[----:B------:R-:W-:Y:S01]  /*2000*/  IMAD R8, R25, R36, RZ ;  /* 0x0000002419087224 */ /* 0x000fe200078e02ff */
[----:B------:R-:W-:Y:S01]  /*2010*/  ISETP.NE.AND.EX P0, PT, RZ, UR7, PT, P0 ;  /* 0x00000007ff007c0c */ /* 0x000fe2000bf05300 */
[C---:B------:R-:W-:Y:S01]  /*2020*/  VIADD R21, R23.reuse, 0xc0 ;  /* 0x000000c017157836 */ /* 0x040fe20000000000 */
[----:B------:R-:W-:Y:S01]  /*2030*/  ISETP.NE.AND P6, PT, R20, 0x1, PT ;  /* 0x000000011400780c */ /* 0x000fe20003fc5270 */
[----:B------:R-:W-:Y:S01]  /*2040*/  IMAD R3, R26, R37, R8 ;  /* 0x000000251a037224 */ /* 0x000fe200078e0208 */
[----:B------:R-:W-:Y:S01]  /*2050*/  SHF.R.S32.HI R8, RZ, 0x1f, R27 ;  /* 0x0000001fff087819 */ /* 0x000fe2000001141b */
[----:B------:R-:W-:Y:S01]  /*2060*/  VIADD R31, R23, 0x40 ;  /* 0x00000040171f7836 */ /* 0x000fe20000000000 */
[----:B------:R-:W-:Y:S01]  /*2070*/  SHF.R.S32.HI R28, RZ, 0x1f, R23 ;  /* 0x0000001fff1c7819 */ /* 0x000fe20000011417 */
[----:B------:R-:W-:Y:S01]  /*2080*/  IMAD.IADD R7, R7, 0x1, R3 ;  /* 0x0000000107077824 */ /* 0x000fe200078e0203 */
[----:B------:R-:W-:Y:S01]  /*2090*/  ISETP.GE.AND P1, PT, R18, R15, PT ;  /* 0x0000000f1200720c */ /* 0x000fe20003f26270 */
[----:B0-----:R-:W-:Y:S01]  /*20a0*/  IMAD R4, R8, UR4, RZ ;  /* 0x0000000408047c24 */ /* 0x001fe2000f8e02ff */
[----:B------:R-:W-:Y:S01]  /*20b0*/  SHF.R.S32.HI R229, RZ, 0x1f, R228 ;  /* 0x0000001fffe57819 */ /* 0x000fe200000114e4 */
[----:B------:R-:W-:Y:S01]  /*20c0*/  VIADD R30, R23, 0x80 ;  /* 0x00000080171e7836 */ /* 0x000fe20000000000 */
[----:B------:R-:W-:Y:S01]  /*20d0*/  SHF.L.U64.HI R99, R36, 0x6, R37 ;  /* 0x0000000624637819 */ /* 0x000fe20000010225 */
[C---:B------:R-:W-:Y:S01]  /*20e0*/  IMAD R9, R27.reuse, UR5, R4 ;  /* 0x000000051b097c24 */ /* 0x040fe2000f8e0204 */
[----:B------:R-:W-:Y:S01]  /*20f0*/  SHF.R.S32.HI R131, RZ, 0x1f, R31 ;  /* 0x0000001fff837819 */ /* 0x000fe2000001141f */
[----:B------:R-:W-:Y:S01]  /*2100*/  IMAD.WIDE.U32 R4, R27, UR4, R6 ;  /* 0x000000041b047c25 */ /* 0x000fe2000f8e0006 */
[----:B------:R-:W-:Y:S01]  /*2110*/  ULDC.64 UR4, c[0x0][0x310] ;  /* 0x0000c40000047ab9 */ /* 0x000fe20000000a00 */
[----:B------:R-:W-:-:S02]  /*2120*/  SHF.R.S32.HI R129, RZ, 0x1f, R21 ;  /* 0x0000001fff817819 */ /* 0x000fc40000011415 */
[----:B------:R-:W-:Y:S01]  /*2130*/  IMAD.IADD R5, R5, 0x1, R9 ;  /* 0x0000000105057824 */ /* 0x000fe200078e0209 */
[----:B------:R-:W-:Y:S01]  /*2140*/  SHF.R.S32.HI R130, RZ, 0x1f, R30 ;  /* 0x0000001fff827819 */ /* 0x000fe2000001141e */
[----:B------:R-:W-:Y:S01]  /*2150*/  VIADD R138, R20, 0x8 ;  /* 0x00000008148a7836 */ /* 0x000fe20000000000 */
[----:B------:R-:W-:Y:S01]  /*2160*/  SHF.L.U64.HI R110, R36, 0x7, R37 ;  /* 0x00000007246e7819 */ /* 0x000fe20000010225 */
[----:B------:R-:W-:Y:S01]  /*2170*/  IMAD R20, R28, R36, RZ ;  /* 0x000000241c147224 */ /* 0x000fe200078e02ff */
[----:B------:R-:W-:Y:S01]  /*2180*/  SHF.L.U64.HI R14, R86, 0x6, R87 ;  /* 0x00000006560e7819 */ /* 0x000fe20000010257 */
[----:B------:R-:W-:Y:S02]  /*2190*/  IMAD.SHL.U32 R98, R36, 0x40, RZ ;  /* 0x0000004024627824 */ /* 0x000fe400078e00ff */
[----:B------:R-:W-:-:S04]  /*21a0*/  IMAD.WIDE.U32 R10, R23, R92, R18 ;  /* 0x0000005c170a7225 */ /* 0x000fc800078e0012 */
[C---:B------:R-:W-:Y:S02]  /*21b0*/  IMAD R31, R23.reuse, R37, R20 ;  /* 0x00000025171f7224 */ /* 0x040fe400078e0214 */
[----:B------:R-:W-:-:S04]  /*21c0*/  IMAD.WIDE.U32 R134, R23, R36, R98 ;  /* 0x0000002417867225 */ /* 0x000fc800078e0062 */
[----:B------:R-:W-:Y:S01]  /*21d0*/  IMAD.MOV.U32 R90, RZ, RZ, R10 ;  /* 0x000000ffff5a7224 */ /* 0x000fe200078e000a */
[----:B------:R-:W-:Y:S01]  /*21e0*/  SHF.L.U64.HI R10, R92, 0x6, R93 ;  /* 0x000000065c0a7819 */ /* 0x000fe2000001025d */
[----:B------:R-:W-:Y:S02]  /*21f0*/  IMAD.IADD R106, R31, 0x1, R135 ;  /* 0x000000011f6a7824 */ /* 0x000fe400078e0287 */
[----:B------:R-:W-:Y:S02]  /*2200*/  IMAD R33, R93, 0xe0, RZ ;  /* 0x000000e05d217824 */ /* 0x000fe400078e02ff */
[----:B------:R-:W-:Y:S02]  /*2210*/  IMAD.SHL.U32 R122, R15, 0x2, RZ ;  /* 0x000000020f7a7824 */ /* 0x000fe400078e00ff */
[----:B------:R-:W-:-:S04]  /*2220*/  IMAD.WIDE.U32 R96, R23, R36, R18 ;  /* 0x0000002417607225 */ /* 0x000fc800078e0012 */
[----:B------:R-:W-:-:S04]  /*2230*/  IMAD.WIDE.U32 R132, R36, 0xe0, RZ ;  /* 0x000000e024847825 */ /* 0x000fc800078e00ff */
[----:B------:R-:W-:Y:S01]  /*2240*/  IMAD R117, R87, 0xe0, RZ ;  /* 0x000000e057757824 */ /* 0x000fe200078e02ff */
[----:B--2---:R-:W-:Y:S02]  /*2250*/  SHF.R.S32.HI R3, RZ, 0x1f, R0 ;  /* 0x0000001fff037819 */ /* 0x004fe40000011400 */
[----:B------:R-:W-:Y:S02]  /*2260*/  SEL R7, R0, RZ, !P0 ;  /* 0x000000ff00077207 */ /* 0x000fe40004000000 */
[----:B------:R-:W-:-:S03]  /*2270*/  SEL R3, R3, RZ, !P0 ;  /* 0x000000ff03037207 */ /* 0x000fc60004000000 */
        /* <DEDUP_REMOVED lines=8> */
[----:B------:R-:W-:Y:S01]  /*2300*/  ULDC.64 UR4, c[0x0][0x338] ;  /* 0x0000ce0000047ab9 */ /* 0x000fe20000000a00 */
[----:B------:R-:W-:Y:S02]  /*2310*/  IMAD R0, R28, R86, RZ ;  /* 0x000000561c007224 */ /* 0x000fe400078e02ff */
[----:B------:R-:W-:Y:S02]  /*2320*/  IMAD R3, R3, UR4, RZ ;  /* 0x0000000403037c24 */ /* 0x000fe4000f8e02ff */
[----:B------:R-:W-:Y:S02]  /*2330*/  IMAD.IADD R41, R5, 0x1, R41 ;  /* 0x0000000105297824 */ /* 0x000fe400078e0229 */
[----:B------:R-:W-:Y:S01]  /*2340*/  IMAD R103, R7, UR5, R3 ;  /* 0x0000000507677c24 */ /* 0x000fe2000f8e0203 */
[----:B------:R-:W-:Y:S01]  /*2350*/  SEL R3, R15, RZ, P1 ;  /* 0x000000ff0f037207 */ /* 0x000fe20000800000 */
[----:B------:R-:W-:-:S02]  /*2360*/  IMAD.MOV.U32 R40, RZ, RZ, R4 ;  /* 0x000000ffff287224 */ /* 0x000fc400078e0004 */
[----:B------:R-:W-:Y:S02]  /*2370*/  IMAD R13, R23, R87, R0 ;  /* 0x00000057170d7224 */ /* 0x000fe400078e0200 */
[----:B------:R-:W-:Y:S02]  /*2380*/  IMAD R0, R28, R92, RZ ;  /* 0x0000005c1c007224 */ /* 0x000fe400078e02ff */
[----:B------:R-:W-:Y:S01]  /*2390*/  IMAD.WIDE.U32 R40, R7, UR4, R40 ;  /* 0x0000000407287c25 */ /* 0x000fe2000f8e0028 */
[C---:B------:R-:W-:Y:S01]  /*23a0*/  IADD3 R94, P0, R23.reuse, R26, RZ ;  /* 0x0000001a175e7210 */ /* 0x040fe20007f1e0ff */
[----:B------:R-:W-:Y:S02]  /*23b0*/  ULDC UR4, c[0x0][0x2f4] ;  /* 0x0000bd0000047ab9 */ /* 0x000fe40000000800 */
[----:B------:R-:W-:-:S04]  /*23c0*/  IMAD.WIDE.U32 R6, R23, R92, R228 ;  /* 0x0000005c17067225 */ /* 0x000fc800078e00e4 */
[C---:B------:R-:W-:Y:S01]  /*23d0*/  IMAD R91, R23.reuse, R93, R0 ;  /* 0x0000005d175b7224 */ /* 0x040fe200078e0200 */
[----:B------:R-:W-:Y:S01]  /*23e0*/  P2R R0, PR, RZ, 0x2 ;  /* 0x00000002ff007803 */ /* 0x000fe20000000000 */
[----:B------:R-:W-:Y:S02]  /*23f0*/  IMAD.IADD R3, R18, 0x1, R3 ;  /* 0x0000000112037824 */ /* 0x000fe400078e0203 */
[----:B------:R-:W-:-:S03]  /*2400*/  IMAD.WIDE.U32 R4, R23, R86, R228 ;  /* 0x0000005617047225 */ /* 0x000fc600078e00e4 */
[----:B------:R-:W-:Y:S01]  /*2410*/  SHF.R.S32.HI R12, RZ, 0x1f, R3 ;  /* 0x0000001fff0c7819 */ /* 0x000fe20000011403 */
[----:B------:R-:W-:Y:S01]  /*2420*/  IMAD.IADD R89, R7, 0x1, R91 ;  /* 0x0000000107597824 */ /* 0x000fe200078e025b */
[----:B-----5:R-:W-:Y:S01]  /*2430*/  SHF.R.S32.HI R7, RZ, 0x1f, R123 ;  /* 0x0000001fff077819 */ /* 0x020fe2000001147b */
[----:B------:R-:W-:Y:S01]  /*2440*/  IMAD.IADD R5, R5, 0x1, R13 ;  /* 0x0000000105057824 */ /* 0x000fe200078e020d */
[----:B------:R-:W-:Y:S01]  /*2450*/  LEA.HI R32, R12, R3, RZ, 0x4 ;  /* 0x000000030c207211 */ /* 0x000fe200078f20ff */
[----:B------:R-:W-:Y:S02]  /*2460*/  IMAD.MOV.U32 R88, RZ, RZ, R6 ;  /* 0x000000ffff587224 */ /* 0x000fe400078e0006 */
[----:B------:R-:W-:-:S04]  /*2470*/  IMAD.WIDE.U32 R8, R23, R86, R18 ;  /* 0x0000005617087225 */ /* 0x000fc800078e0012 */
[-C--:B------:R-:W-:Y:S02]  /*2480*/  IMAD R6, R7, R86.reuse, RZ ;  /* 0x0000005607067224 */ /* 0x080fe400078e02ff */
[----:B------:R-:W-:-:S04]  /*2490*/  IMAD.WIDE.U32 R42, R123, R86, R4 ;  /* 0x000000567b2a7225 */ /* 0x000fc800078e0004 */
[----:B------:R-:W-:Y:S02]  /*24a0*/  IMAD.SHL.U32 R3, R21, 0x80, RZ ;  /* 0x0000008015037824 */ /* 0x000fe400078e00ff */
[----:B------:R-:W-:Y:S02]  /*24b0*/  IMAD.SHL.U32 R4, R30, 0x80, RZ ;  /* 0x000000801e047824 */ /* 0x000fe400078e00ff */
[----:B------:R-:W-:Y:S02]  /*24c0*/  IMAD R21, R37, 0xe0, RZ ;  /* 0x000000e025157824 */ /* 0x000fe400078e02ff */
[C---:B------:R-:W-:Y:S02]  /*24d0*/  VIADD R30, R23.reuse, 0x40 ;  /* 0x00000040171e7836 */ /* 0x040fe40000000000 */
[----:B------:R-:W-:Y:S02]  /*24e0*/  VIADD R37, R23, 0x40 ;  /* 0x0000004017257836 */ /* 0x000fe40000000000 */
[----:B------:R-:W-:-:S02]  /*24f0*/  IMAD.IADD R9, R13, 0x1, R9 ;  /* 0x000000010d097824 */ /* 0x000fc400078e0209 */
[----:B------:R-:W-:Y:S02]  /*2500*/  IMAD R27, R123, R87, R6 ;  /* 0x000000577b1b7224 */ /* 0x000fe400078e0206 */
[----:B------:R-:W-:Y:S02]  /*2510*/  IMAD.IADD R91, R91, 0x1, R11 ;  /* 0x000000015b5b7824 */ /* 0x000fe400078e020b */
[----:B------:R-:W-:Y:S02]  /*2520*/  IMAD.SHL.U32 R5, R230, 0x80, RZ ;  /* 0x00000080e6057824 */ /* 0x000fe400078e00ff */
[----:B------:R-:W-:Y:S02]  /*2530*/  IMAD.X R95, R28, 0x1, R25, P0 ;  /* 0x000000011c5f7824 */ /* 0x000fe400000e0619 */
[----:B------:R-:W-:Y:S01]  /*2540*/  IMAD.WIDE.U32 R88, R123, R92, R88 ;  /* 0x0000005c7b587225 */ /* 0x000fe200078e0058 */
[----:B------:R-:W-:Y:S02]  /*2550*/  IADD3 R108, P0, R98, R134, RZ ;  /* 0x00000086626c7210 */ /* 0x000fe40007f1e0ff */
[----:B------:R-:W-:Y:S01]  /*2560*/  LOP3.LUT R3, R3, 0x380, RZ, 0xc0, !PT ;  /* 0x0000038003037812 */ /* 0x000fe200078ec0ff */
[----:B------:R-:W-:Y:S01]  /*2570*/  IMAD R6, R7, R92, RZ ;  /* 0x0000005c07067224 */ /* 0x000fe200078e02ff */
[----:B------:R-:W-:Y:S01]  /*2580*/  LOP3.LUT R4, R4, 0x380, RZ, 0xc0, !PT ;  /* 0x0000038004047812 */ /* 0x000fe200078ec0ff */
[----:B------:R-:W-:Y:S01]  /*2590*/  IMAD.SHL.U32 R30, R30, 0x80, RZ ;  /* 0x000000801e1e7824 */ /* 0x000fe200078e00ff */
[----:B------:R-:W-:Y:S01]  /*25a0*/  SHF.L.U64.HI R13, R86, 0x7, R87 ;  /* 0x00000007560d7819 */ /* 0x000fe20000010257 */
[----:B------:R-:W-:-:S02]  /*25b0*/  IMAD.SHL.U32 R37, R37, 0x80, RZ ;  /* 0x0000008025257824 */ /* 0x000fc400078e00ff */
[----:B------:R-:W-:Y:S01]  /*25c0*/  IMAD.WIDE.U32 R84, R123, R86, R8 ;  /* 0x000000567b547225 */ /* 0x000fe200078e0008 */
[C---:B------:R-:W-:Y:S02]  /*25d0*/  SHF.L.U64.HI R9, R92.reuse, 0x7, R93 ;  /* 0x000000075c097819 */ /* 0x040fe4000001025d */
[----:B------:R-:W-:Y:S01]  /*25e0*/  LOP3.LUT R5, R5, 0x380, RZ, 0xc0, !PT ;  /* 0x0000038005057812 */ /* 0x000fe200078ec0ff */
[C---:B------:R-:W-:Y:S02]  /*25f0*/  IMAD R29, R123.reuse, R93, R6 ;  /* 0x0000005d7b1d7224 */ /* 0x040fe400078e0206 */
[C---:B------:R-:W-:Y:S02]  /*2600*/  IMAD.SHL.U32 R8, R92.reuse, 0x40, RZ ;  /* 0x000000405c087824 */ /* 0x040fe400078e00ff */
[----:B------:R-:W-:Y:S02]  /*2610*/  IMAD.SHL.U32 R7, R92, 0x80, RZ ;  /* 0x000000805c077824 */ /* 0x000fe400078e00ff */
[----:B------:R-:W-:Y:S01]  /*2620*/  IMAD.WIDE.U32 R90, R123, R92, R90 ;  /* 0x0000005c7b5a7225 */ /* 0x000fe200078e005a */
[----:B------:R-:W-:-:S02]  /*2630*/  LOP3.LUT R30, R30, 0x380, RZ, 0xc0, !PT ;  /* 0x000003801e1e7812 */ /* 0x000fc400078ec0ff */
[----:B------:R-:W-:Y:S01]  /*2640*/  LOP3.LUT R37, R37, 0x380, RZ, 0xc0, !PT ;  /* 0x0000038025257812 */ /* 0x000fe200078ec0ff */
[----:B------:R-:W-:Y:S01]  /*2650*/  IMAD.WIDE.U32 R92, R92, 0xe0, RZ ;  /* 0x000000e05c5c7825 */ /* 0x000fe200078e00ff */
[----:B------:R-:W-:-:S03]  /*2660*/  SHF.R.U32.HI R15, RZ, 0x3, R5 ;  /* 0x00000003ff0f7819 */ /* 0x000fc60000011605 */
[----:B------:R-:W-:Y:S01]  /*2670*/  IMAD.X R107, R106, 0x1, R99, P0 ;  /* 0x000000016a6b7824 */ /* 0x000fe200000e0663 */
[----:B------:R-:W-:Y:S01]  /*2680*/  IADD3 R115, P0, R108, R98, RZ ;  /* 0x000000626c737210 */ /* 0x000fe20007f1e0ff */
[----:B------:R-:W-:Y:S01]  /*2690*/  IMAD.IADD R116, R93, 0x1, R33 ;  /* 0x000000015d747824 */ /* 0x000fe200078e0221 */
[--C-:B------:R-:W-:Y:S01]  /*26a0*/  LOP3.LUT R34, R5, 0x70, R32.reuse, 0xf8, !PT ;  /* 0x0000007005227812 */ /* 0x100fe200078ef820 */
[----:B------:R-:W-:Y:S01]  /*26b0*/  IMAD.IADD R20, R133, 0x1, R21 ;  /* 0x0000000185147824 */ /* 0x000fe200078e0215 */
[--C-:B------:R-:W-:Y:S01]  /*26c0*/  LOP3.LUT R33, R30, 0x70, R32.reuse, 0xf8, !PT ;  /* 0x000000701e217812 */ /* 0x100fe200078ef820 */
[C---:B------:R-:W-:Y:S01]  /*26d0*/  IMAD.SHL.U32 R12, R86.reuse, 0x40, RZ ;  /* 0x00000040560c7824 */ /* 0x040fe200078e00ff */
[----:B------:R-:W-:Y:S01]  /*26e0*/  SHF.R.U32.HI R37, RZ, 0x3, R37 ;  /* 0x00000003ff257819 */ /* 0x000fe20000011625 */
[----:B------:R-:W-:Y:S01]  /*26f0*/  IMAD.X R114, R107, 0x1, R99, P0 ;  /* 0x000000016b727824 */ /* 0x000fe200000e0663 */
[----:B------:R-:W-:Y:S01]  /*2700*/  SHF.R.U32.HI R142, RZ, 0x3, R3 ;  /* 0x00000003ff8e7819 */ /* 0x000fe20000011603 */
[----:B------:R-:W-:Y:S01]  /*2710*/  IMAD.SHL.U32 R11, R86, 0x80, RZ ;  /* 0x00000080560b7824 */ /* 0x000fe200078e00ff */
[----:B------:R-:W-:Y:S01]  /*2720*/  LOP3.LUT R35, R3, 0x70, R32, 0xf8, !PT ;  /* 0x0000007003237812 */ /* 0x000fe200078ef820 */
[----:B------:R-:W-:Y:S01]  /*2730*/  VIADD R6, R18, 0x40 ;  /* 0x0000004012067836 */ /* 0x000fe20000000000 */
[----:B------:R-:W-:Y:S01]  /*2740*/  LOP3.LUT R121, R34, R15, RZ, 0x3c, !PT ;  /* 0x0000000f22797212 */ /* 0x000fe200078e3cff */
[----:B------:R-:W-:Y:S01]  /*2750*/  IMAD.IADD R21, R97, 0x1, R31 ;  /* 0x0000000161157824 */ /* 0x000fe200078e021f */
[----:B------:R-:W-:Y:S01]  /*2760*/  SHF.R.U32.HI R143, RZ, 0x3, R4 ;  /* 0x00000003ff8f7819 */ /* 0x000fe20000011604 */
[----:B------:R-:W-:Y:S01]  /*2770*/  IMAD.WIDE.U32 R86, R86, 0xe0, RZ ;  /* 0x000000e056567825 */ /* 0x000fe200078e00ff */
[----:B------:R-:W-:-:S02]  /*2780*/  LOP3.LUT R26, R5, 0x30, R18, 0xf8, !PT ;  /* 0x00000030051a7812 */ /* 0x000fc400078ef812 */
[----:B------:R-:W-:Y:S02]  /*2790*/  LOP3.LUT R44, R4, 0x70, R32, 0xf8, !PT ;  /* 0x00000070042c7812 */ /* 0x000fe400078ef820 */
[----:B------:R-:W-:Y:S01]  /*27a0*/  LOP3.LUT R120, R33, R37, RZ, 0x3c, !PT ;  /* 0x0000002521787212 */ /* 0x000fe200078e3cff */
[----:B------:R-:W-:Y:S01]  /*27b0*/  IMAD.IADD R33, R39, 0x1, R45 ;  /* 0x0000000127217824 */ /* 0x000fe200078e022d */
[----:B------:R-:W-:Y:S02]  /*27c0*/  IADD3 R34, P0, R38, R96, RZ ;  /* 0x0000006026227210 */ /* 0x000fe40007f1e0ff */
[----:B------:R-:W-:Y:S02]  /*27d0*/  LOP3.LUT R118, R35, R142, RZ, 0x3c, !PT ;  /* 0x0000008e23767212 */ /* 0x000fe400078e3cff */
[----:B------:R-:W-:Y:S01]  /*27e0*/  LOP3.LUT R25, R26, R15, RZ, 0x3c, !PT ;  /* 0x0000000f1a197212 */ /* 0x000fe200078e3cff */
[----:B------:R-:W-:Y:S01]  /*27f0*/  IMAD.X R37, R21, 0x1, R33, P0 ;  /* 0x0000000115257824 */ /* 0x000fe200000e0621 */
[----:B------:R-:W-:-:S02]  /*2800*/  LOP3.LUT R44, R44, R143, RZ, 0x3c, !PT ;  /* 0x0000008f2c2c7212 */ /* 0x000fc400078e3cff */
[----:B------:R-:W-:Y:S02]  /*2810*/  IADD3 R35, P3, R38, 0x40, RZ ;  /* 0x0000004026237810 */ /* 0x000fe40007f7e0ff */
[----:B------:R-:W-:Y:S02]  /*2820*/  IADD3 R100, P2, R34, 0x40, RZ ;  /* 0x0000004022647810 */ /* 0x000fe40007f5e0ff */
[----:B------:R-:W-:Y:S01]  /*2830*/  LOP3.LUT R31, R32, 0xfffffff0, RZ, 0xc0, !PT ;  /* 0xfffffff0201f7812 */ /* 0x000fe200078ec0ff */
[----:B------:R-:W-:Y:S01]  /*2840*/  IMAD.IADD R26, R43, 0x1, R27 ;  /* 0x000000012b1a7824 */ /* 0x000fe200078e021b */
[----:B------:R-:W-:Y:S01]  /*2850*/  SHF.R.S32.HI R30, RZ, 0x4, R32 ;  /* 0x00000004ff1e7819 */ /* 0x000fe20000011420 */
[----:B------:R-:W-:Y:S01]  /*2860*/  IMAD.IADD R28, R89, 0x1, R29 ;  /* 0x00000001591c7824 */ /* 0x000fe200078e021d */
[----:B------:R-:W-:Y:S01]  /*2870*/  SHF.R.S32.HI R32, RZ, 0x1f, R31 ;  /* 0x0000001fff207819 */ /* 0x000fe2000001141f */
[----:B------:R-:W-:Y:S01]  /*2880*/  IMAD.IADD R117, R87, 0x1, R117 ;  /* 0x0000000157757824 */ /* 0x000fe200078e0275 */
[----:B------:R-:W-:Y:S01]  /*2890*/  ISETP.GE.AND P0, PT, R18, UR4, PT ;  /* 0x0000000412007c0c */ /* 0x000fe2000bf06270 */
[----:B------:R-:W-:Y:S01]  /*28a0*/  IMAD.IADD R25, R49, 0x1, R25 ;  /* 0x0000000131197824 */ /* 0x000fe200078e0219 */
[----:B------:R-:W-:Y:S01]  /*28b0*/  ISETP.GE.AND P1, PT, R6, UR4, PT ;  /* 0x0000000406007c0c */ /* 0x000fe2000bf26270 */
[----:B------:R-:W-:-:S02]  /*28c0*/  IMAD.IADD R27, R27, 0x1, R85 ;  /* 0x000000011b1b7824 */ /* 0x000fc400078e0255 */
[----:B------:R-:W-:Y:S02]  /*28d0*/  IMAD.IADD R29, R29, 0x1, R91 ;  /* 0x000000011d1d7824 */ /* 0x000fe400078e025b */
[----:B------:R-:W-:Y:S02]  /*28e0*/  IMAD.IADD R121, R49, 0x1, R121 ;  /* 0x0000000131797824 */ /* 0x000fe400078e0279 */
[----:B---3--:R-:W-:Y:S02]  /*28f0*/  IMAD.IADD R120, R48, 0x1, R120 ;  /* 0x0000000130787824 */ /* 0x008fe400078e0278 */
[----:B----4-:R-:W-:Y:S02]  /*2900*/  IMAD.IADD R119, R47, 0x1, R44 ;  /* 0x000000012f777824 */ /* 0x010fe400078e022c */
[----:B------:R-:W-:Y:S02]  /*2910*/  IMAD.IADD R118, R46, 0x1, R118 ;  /* 0x000000012e767824 */ /* 0x000fe400078e0276 */
[----:B------:R-:W-:-:S02]  /*2920*/  IMAD.X R101, RZ, RZ, R33, P3 ;  /* 0x000000ffff657224 */ /* 0x000fc400018e0621 */
[----:B------:R-:W-:Y:S02]  /*2930*/  IMAD.X R102, RZ, RZ, R37, P2 ;  /* 0x000000ffff667224 */ /* 0x000fe400010e0625 */
[----:B------:R-:W-:Y:S01]  /*2940*/  IMAD.IADD R103, R41, 0x1, R103 ;  /* 0x0000000129677824 */ /* 0x000fe200078e0267 */
[----:B------:R-:W-:Y:S06]  /*2950*/  @!P6 BAR.SYNC.DEFER_BLOCKING 0x9, 0x100 ;  /* 0x024400000000eb1d */ /* 0x000fec0000010000 */
.L_x_7141:
[----:B0-----:R-:W0:Y:S01]  /*2960*/  LDC R126, c[0x0][0x3f4] ;  /* 0x0000fd00ff7e7b82 */ /* 0x001e220000000800 */
        /* <DEDUP_REMOVED lines=8> */
[----:B-----5:R-:W-:Y:S05]  /*29f0*/  @!P2 BRA `(.L_x_7059) ;  /* 0x000000900030a947 */ /* 0x020fea0003800000 */
        /* <DEDUP_REMOVED lines=29> */
[----:B------:R-:W-:Y:S01]  /*2bd0*/  CS2R R78, SRZ ;  /* 0x00000000004e7805 */ /* 0x000fe2000001ff00 */
[----:B------:R-:W-:Y:S01]  /*2be0*/  ULDC.64 UR6, c[0x0][0x208] ;  /* 0x0000820000067ab9 */ /* 0x000fe20000000a00 */
        /* <DEDUP_REMOVED lines=12> */
.L_x_7062:
[----:B------:R-:W-:Y:S05]  /*2cb0*/  BSYNC B1 ;  /* 0x0000000000017941 */ /* 0x000fea0003800000 */
.L_x_7061:
        /* <DEDUP_REMOVED lines=21> */
[----:B------:R-:W-:Y:S01]  /*2e10*/  IADD3.X R65, R26, R145, R14, P4, P5 ;  /* 0x000000911a417210 */ /* 0x000fe200027ea40e */
[----:B------:R-:W-:Y:S01]  /*2e20*/  ULDC.64 UR6, c[0x0][0x208] ;  /* 0x0000820000067ab9 */ /* 0x000fe20000000a00 */
        /* <DEDUP_REMOVED lines=15> */
.L_x_7064:
[----:B------:R-:W-:Y:S05]  /*2f20*/  BSYNC B1 ;  /* 0x0000000000017941 */ /* 0x000fea0003800000 */
.L_x_7063:
        /* <DEDUP_REMOVED lines=26> */
.L_x_7066:
[----:B------:R-:W-:Y:S05]  /*30d0*/  BSYNC B1 ;  /* 0x0000000000017941 */ /* 0x000fea0003800000 */
.L_x_7065:
        /* <DEDUP_REMOVED lines=10> */
[----:B------:R-:W-:Y:S01]  /*3180*/  ULDC.64 UR6, c[0x0][0x208] ;  /* 0x0000820000067ab9 */ /* 0x000fe20000000a00 */
        /* <DEDUP_REMOVED lines=20> */
.L_x_7068:
[----:B------:R-:W-:Y:S05]  /*32d0*/  BSYNC B1 ;  /* 0x0000000000017941 */ /* 0x000fea0003800000 */
.L_x_7067:
[----:B0-----:R-:W2:Y:S01]  /*32e0*/  LDL R44, [R1+0x68] ;  /* 0x00006800012c7983 */ /* 0x001ea20000100800 */
[----:B------:R-:W-:Y:S02]  /*32f0*/  IMAD.MOV.U32 R154, RZ, RZ, R74 ;  /* 0x000000ffff9a7224 */ /* 0x000fe400078e004a */
[----:B------:R-:W-:Y:S02]  /*3300*/  IMAD.MOV.U32 R165, RZ, RZ, R78 ;  /* 0x000000ffffa57224 */ /* 0x000fe400078e004e */
[----:B-----5:R-:W-:Y:S02]  /*3310*/  IMAD.MOV.U32 R147, RZ, RZ, R64 ;  /* 0x000000ffff937224 */ /* 0x020fe400078e0040 */
        /* <DEDUP_REMOVED lines=11> */
[----:B--2---:R-:W-:-:S13]  /*33d0*/  R2UR UR4, R44 ;  /* 0x000000002c0472ca */ /* 0x004fda00000e0000 */
[----:B------:R-:W-:-:S06]  /*33e0*/  UISETP.NE.AND UP0, UPT, UR4, 0x3, UPT ;  /* 0x000000030400788c */ /* 0x000fcc000bf05270 */
[----:B------:R-:W-:-:S13]  /*33f0*/  PLOP3.LUT P5, PT, PT, PT, UP0, 0x80, 0x0 ;  /* 0x000000000000781c */ /* 0x000fda0003faf008 */
[----:B------:R-:W-:Y:S05]  /*3400*/  @!P5 BRA `(.L_x_7069) ;  /* 0x000000000004d947 */ /* 0x000fea0003800000 */
[----:B------:R-:W-:Y:S01]  /*3410*/  BPT.TRAP 0x1 ;  /* 0x000000040000795c */ /* 0x000fe20000300000 */
.L_x_7069:
[----:B------:R-:W2:Y:S01]  /*3420*/  LDL R44, [R1+0x50] ;  /* 0x00005000012c7983 */ /* 0x000ea20000100800 */
[----:B------:R-:W-:Y:S01]  /*3430*/  IMAD R104, R22, 0x8, R17 ;  /* 0x0000000816687824 */ /* 0x000fe200078e0211 */
[----:B------:R-:W-:Y:S01]  /*3440*/  BSSY B1, `(.L_x_7070) ;  /* 0x0000004000017945 */ /* 0x000fe20003800000 */
[----:B--2---:R-:W-:-:S04]  /*3450*/  SHF.L.U32 R128, R44, 0x1f, RZ ;  /* 0x0000001f2c807819 */ /* 0x004fc800000006ff */
[----:B------:R-:W0:Y:S02]  /*3460*/  SYNCS.PHASECHK.TRANS64.TRYWAIT P6, [R104+URZ+0x2e890], R128 ;  /* 0x02e89080680075a7 */ /* 0x000e2400080c017f */
[----:B0-----:R-:W-:Y:S05]  /*3470*/  @!P6 BRA `(.L_x_7071) ;  /* 0x0000031000fce947 */ /* 0x001fea0003800000 */
.L_x_7430:
[----:B------:R-:W-:Y:S05]  /*3480*/  BSYNC B1 ;  /* 0x0000000000017941 */ /* 0x000fea0003800000 */
.L_x_7070:
        /* <DEDUP_REMOVED lines=28> */
[----:B------:R-:W-:Y:S01]  /*3650*/  IMAD.U32 R79, R159, 0x10000, RZ ;  /* 0x000100009f4f7824 */ /* 0x000fe200078e00ff */
[----:B------:R-:W-:Y:S01]  /*3660*/  F2FP.F16.E4M3.UNPACK_B R44, R45 ;  /* 0x0000002dff2c723e */ /* 0x000fe200020006ff */
[--C-:B------:R-:W-:Y:S01]  /*3670*/  HADD2.F32 R161, -RZ, R157.reuse.H0_H0 ;  /* 0x2000009dffa17230 */ /* 0x100fe20000004100 */
[----:B------:R-:W-:Y:S01]  /*3680*/  LOP3.LUT R76, R77, 0xff0000, R76, 0xf8, !PT ;  /* 0x00ff00004d4c7812 */ /* 0x000fe200078ef84c */
[----:B------:R-:W-:Y:S01]  /*3690*/  HADD2.F32 R162, -RZ, R157.H1_H1 ;  /* 0x3000009dffa27230 */ /* 0x000fe20000004100 */
[----:B------:R-:W-:Y:S01]  /*36a0*/  LOP3.LUT R77, R158, 0xff0000, R79, 0xf8, !PT ;  /* 0x00ff00009e4d7812 */ /* 0x000fe200078ef84f */
[--C-:B------:R-:W-:Y:S01]  /*36b0*/  HADD2.F32 R79, -RZ, R44.reuse.H1_H1 ;  /* 0x3000002cff4f7230 */ /* 0x100fe20000004100 */
[----:B------:R-:W-:Y:S01]  /*36c0*/  F2FP.F16.E4M3.UNPACK_B R159, R151.H1 ;  /* 0x00000097ff9f723e */ /* 0x000fe200030006ff */
[----:B------:R-:W-:Y:S01]  /*36d0*/  HADD2.F32 R44, -RZ, R44.H0_H0 ;  /* 0x2000002cff2c7230 */ /* 0x000fe20000004100 */
[----:B------:R-:W-:-:S02]  /*36e0*/  F2FP.F16.E4M3.UNPACK_B R45, R45.H1 ;  /* 0x0000002dff2d723e */ /* 0x000fc400030006ff */
        /* <DEDUP_REMOVED lines=12> */
[--C-:B------:R-:W-:Y:S01]  /*37b0*/  HADD2.F32 R162, -RZ, R161.reuse.H0_H0 ;  /* 0x200000a1ffa27230 */ /* 0x100fe20000004100 */
[----:B------:R-:W-:Y:S01]  /*37c0*/  F2FP.F16.E4M3.UNPACK_B R78, R78 ;  /* 0x0000004eff4e723e */ /* 0x000fe200020006ff */
[-C--:B------:R-:W-:Y:S01]  /*37d0*/  FFMA.FTZ R165, R157, R159.reuse, -R166 ;  /* 0x0000009f9da57223 */ /* 0x080fe200000108a6 */
[----:B------:R-:W-:Y:S01]  /*37e0*/  FFMA.FTZ R168, R158, R159, R163 ;  /* 0x0000009f9ea87223 */ /* 0x000fe200000100a3 */
[----:B------:R-:W-:Y:S01]  /*37f0*/  HADD2.F32 R163, -RZ, R161.H1_H1 ;  /* 0x300000a1ffa37230 */ /* 0x000fe20000004100 */
[----:B------:R-:W-:Y:S01]  /*3800*/  F2FP.F16.E4M3.UNPACK_B R159, R151 ;  /* 0x00000097ff9f723e */ /* 0x000fe200020006ff */
[--C-:B------:R-:W-:Y:S01]  /*3810*/  HADD2.F32 R158, -RZ, R79.reuse.H1_H1 ;  /* 0x3000004fff9e7230 */ /* 0x100fe20000004100 */
[----:B------:R-:W-:Y:S01]  /*3820*/  F2FP.F16.E4M3.UNPACK_B R161, R76.H1 ;  /* 0x0000004cffa1723e */ /* 0x000fe200030006ff */
[----:B------:R-:W-:-:S02]  /*3830*/  HADD2.F32 R157, -RZ, R79.H0_H0 ;  /* 0x2000004fff9d7230 */ /* 0x000fc40000004100 */
[--C-:B------:R-:W-:Y:S02]  /*3840*/  HADD2.F32 R151, -RZ, R78.reuse.H1_H1 ;  /* 0x3000004eff977230 */ /* 0x100fe40000004100 */
[CC--:B------:R-:W-:Y:S01]  /*3850*/  FMUL.FTZ R166, R158.reuse, R163.reuse ;  /* 0x000000a39ea67220 */ /* 0x0c0fe20000410000 */
[----:B------:R-:W-:Y:S02]  /*3860*/  HADD2.F32 R79, -RZ, R78.H0_H0 ;  /* 0x2000004eff4f7230 */ /* 0x000fe40000004100 */
[----:B------:R-:W-:Y:S01]  /*3870*/  FMUL.FTZ R163, R157, R163 ;  /* 0x000000a39da37220 */ /* 0x000fe20000410000 */
[--C-:B------:R-:W-:Y:S02]  /*3880*/  HADD2.F32 R78, -RZ, R159.reuse.H1_H1 ;  /* 0x3000009fff4e7230 */ /* 0x100fe40000004100 */
[-C--:B------:R-:W-:Y:S01]  /*3890*/  FMUL.FTZ R164, R151, R162.reuse ;  /* 0x000000a297a47220 */ /* 0x080fe20000410000 */
[----:B------:R-:W-:Y:S02]  /*38a0*/  HADD2.F32 R160, -RZ, R159.H0_H0 ;  /* 0x2000009fffa07230 */ /* 0x000fe40000004100 */
        /* <DEDUP_REMOVED lines=10> */
[----:B------:R-:W-:Y:S01]  /*3950*/  F2FP.SATFINITE.E4M3.F32.PACK_AB_MERGE_C R169, R163, R166, RZ ;  /* 0x000000a6a3a9723e */ /* 0x000fe200048070ff */
[----:B------:R-:W-:Y:S01]  /*3960*/  HADD2.F32 R158, -RZ, R158.H1_H1 ;  /* 0x3000009eff9e7230 */ /* 0x000fe20000004100 */
[----:B------:R-:W-:Y:S01]  /*3970*/  F2FP.F16.E4M3.UNPACK_B R157, R46.H1 ;  /* 0x0000002eff9d723e */ /* 0x000fe200030006ff */
[--C-:B------:R-:W-:Y:S01]  /*3980*/  HADD2.F32 R165, -RZ, R164.reuse.H1_H1 ;  /* 0x300000a4ffa57230 */ /* 0x100fe20000004100 */
        /* <DEDUP_REMOVED lines=37> */
[----:B------:R-:W-:-:S07]  /*3be0*/  F2FP.SATFINITE.E4M3.F32.PACK_AB_MERGE_C R47, R164, R159, R162 ;  /* 0x0000009fa42f723e */ /* 0x000fce00048070a2 */
.L_x_7077:
[----:B------:R-:W-:Y:S05]  /*3bf0*/  BSYNC B3 ;  /* 0x0000000000037941 */ /* 0x000fea0003800000 */
.L_x_7076:
[----:B------:R-:W-:Y:S01]  /*3c00*/  ULDC.64 UR4, c[0x0][0x2e8] ;  /* 0x0000ba0000047ab9 */ /* 0x000fe20000000a00 */
[----:B------:R-:W-:Y:S01]  /*3c10*/  ULDC.64 UR6, c[0x0][0x208] ;  /* 0x0000820000067ab9 */ /* 0x000fe20000000a00 */
[----:B------:R-:W-:-:S04]  /*3c20*/  IADD3 R76, P2, P6, R153, UR4, R38 ;  /* 0x00000004994c7c10 */ /* 0x000fc8000fe5e026 */
[----:B------:R-:W-:-:S05]  /*3c30*/  IADD3.X R77, R152, UR5, R33, P2, P6 ;  /* 0x00000005984d7c10 */ /* 0x000fca00097ec421 */
[----:B--2---:R1:W-:Y:S04]  /*3c40*/  STG.E.128 desc[UR6][R76.64], R44 ;  /* 0x0000002c4c007986 */ /* 0x0043e8000c101d06 */
.L_x_7075:
[----:B------:R-:W-:Y:S05]  /*3c50*/  BSYNC B2 ;  /* 0x0000000000027941 */ /* 0x000fea0003800000 */
.L_x_7074:
        /* <DEDUP_REMOVED lines=20> */
[----:B-1----:R-:W-:Y:S01]  /*3da0*/  IMAD.MOV.U32 R73, RZ, RZ, R44 ;  /* 0x000000ffff497224 */ /* 0x002fe200078e002c */
        /* <DEDUP_REMOVED lines=32> */
[--C-:B------:R-:W-:Y:S02]  /*3fb0*/  HADD2.F32 R77, -RZ, R74.reuse.H1_H1 ;  /* 0x3000004aff4d7230 */ /* 0x100fe40000004100 */
[----:B------:R-:W-:Y:S01]  /*3fc0*/  HADD2.F32 R76, -RZ, R74.H0_H0 ;  /* 0x2000004aff4c7230 */ /* 0x000fe20000004100 */
[----:B------:R-:W-:Y:S01]  /*3fd0*/  F2FP.SATFINITE.E4M3.F32.PACK_AB_MERGE_C R163, R159, R158, RZ ;  /* 0x0000009e9fa3723e */ /* 0x000fe200048070ff */
[--C-:B------:R-:W-:Y:S02]  /*3fe0*/  HADD2.F32 R74, -RZ, R73.reuse.H0_H0 ;  /* 0x20000049ff4a7230 */ /* 0x100fe40000004100 */
[-C--:B------:R-:W-:Y:S01]  /*3ff0*/  FMUL.FTZ R151, R77, R78.reuse ;  /* 0x0000004e4d977220 */ /* 0x080fe20000410000 */
[----:B------:R-:W-:Y:S02]  /*4000*/  HADD2.F32 R75, -RZ, R73.H1_H1 ;  /* 0x30000049ff4b7230 */ /* 0x000fe40000004100 */
[----:B------:R-:W-:Y:S01]  /*4010*/  FMUL.FTZ R78, R76, R78 ;  /* 0x0000004e4c4e7220 */ /* 0x000fe20000410000 */
[----:B------:R-:W-:Y:S01]  /*4020*/  HADD2.F32 R154, -RZ, R154.H0_H0 ;  /* 0x2000009aff9a7230 */ /* 0x000fe20000004100 */
[----:B------:R-:W-:Y:S01]  /*4030*/  F2FP.SATFINITE.E4M3.F32.PACK_AB_MERGE_C R45, R45, R44, R163 ;  /* 0x0000002c2d2d723e */ /* 0x000fe200048070a3 */
[----:B------:R-:W-:-:S02]  /*4040*/  HADD2.F32 R73, -RZ, R136.H1_H1 ;  /* 0x30000088ff497230 */ /* 0x000fc40000004100 */
[----:B------:R-:W-:Y:S02]  /*4050*/  HADD2.F32 R136, -RZ, R136.H0_H0 ;  /* 0x20000088ff887230 */ /* 0x000fe40000004100 */
[-C--:B------:R-:W-:Y:S01]  /*4060*/  FMUL.FTZ R79, R75, R154.reuse ;  /* 0x0000009a4b4f7220 */ /* 0x080fe20000410000 */
[----:B------:R-:W-:Y:S01]  /*4070*/  FMUL.FTZ R154, R74, R154 ;  /* 0x0000009a4a9a7220 */ /* 0x000fe20000410000 */
[-C--:B------:R-:W-:Y:S01]  /*4080*/  FFMA.FTZ R151, R76, R73.reuse, -R151 ;  /* 0x000000494c977223 */ /* 0x080fe20000010897 */
[----:B------:R-:W-:Y:S01]  /*4090*/  FFMA.FTZ R78, R77, R73, R78 ;  /* 0x000000494d4e7223 */ /* 0x000fe2000001004e */
[-C--:B------:R-:W-:Y:S01]  /*40a0*/  FFMA.FTZ R73, R74, R136.reuse, -R79 ;  /* 0x000000884a497223 */ /* 0x080fe2000001084f */
[----:B------:R-:W-:Y:S01]  /*40b0*/  FFMA.FTZ R160, R75, R136, R154 ;  /* 0x000000884ba07223 */ /* 0x000fe2000001009a */
[----:B------:R-:W-:Y:S02]  /*40c0*/  F2FP.F16.E4M3.UNPACK_B R75, R47.H1 ;  /* 0x0000002fff4b723e */ /* 0x000fe400030006ff */
[----:B------:R-:W-:-:S02]  /*40d0*/  F2FP.SATFINITE.E4M3.F32.PACK_AB_MERGE_C R161, R78, R151, RZ ;  /* 0x000000974ea1723e */ /* 0x000fc400048070ff */
        /* <DEDUP_REMOVED lines=41> */
[----:B------:R-:W-:-:S03]  /*4370*/  FFMA.FTZ R157, R46, R78, R157 ;  /* 0x0000004e2e9d7223 */ /* 0x000fc6000001009d */
[----:B------:R-:W-:Y:S02]  /*4380*/  F2FP.SATFINITE.E4M3.F32.PACK_AB_MERGE_C R47, R74, R75, R77 ;  /* 0x0000004b4a2f723e */ /* 0x000fe4000480704d */
[----:B------:R-:W-:-:S07]  /*4390*/  F2FP.SATFINITE.E4M3.F32.PACK_AB_MERGE_C R46, R157, R76, R154 ;  /* 0x0000004c9d2e723e */ /* 0x000fce000480709a */
.L_x_7079:
[----:B------:R-:W-:Y:S05]  /*43a0*/  BSYNC B2 ;  /* 0x0000000000027941 */ /* 0x000fea0003800000 */
.L_x_7078:
[----:B------:R-:W-:Y:S01]  /*43b0*/  ULDC.64 UR4, c[0x0][0x2e8] ;  /* 0x0000ba0000047ab9 */ /* 0x000fe20000000a00 */
[----:B------:R-:W-:Y:S01]  /*43c0*/  ULDC.64 UR6, c[0x0][0x208] ;  /* 0x0000820000067ab9 */ /* 0x000fe20000000a00 */
[----:B------:R-:W-:-:S04]  /*43d0*/  IADD3 R72, P2, P6, R35, UR4, R153 ;  /* 0x0000000423487c10 */ /* 0x000fc8000fe5e099 */
[----:B------:R-:W-:-:S05]  /*43e0*/  IADD3.X R73, R101, UR5, R152, P2, P6 ;  /* 0x0000000565497c10 */ /* 0x000fca00097ec498 */
[----:B-1----:R2:W-:Y:S04]  /*43f0*/  STG.E.128 desc[UR6][R72.64], R44 ;  /* 0x0000002c48007986 */ /* 0x0025e8000c101d06 */
.L_x_7073:
[----:B------:R-:W-:Y:S05]  /*4400*/  BSYNC B1 ;  /* 0x0000000000017941 */ /* 0x000fea0003800000 */
.L_x_7072:
        /* <DEDUP_REMOVED lines=117> */
.L_x_7085:
[----:B------:R-:W-:Y:S05]  /*4b60*/  BSYNC B3 ;  /* 0x0000000000037941 */ /* 0x000fea0003800000 */
.L_x_7084:
[----:B------:R-:W-:Y:S01]  /*4b70*/  ULDC.64 UR4, c[0x0][0x2e8] ;  /* 0x0000ba0000047ab9 */ /* 0x000fe20000000a00 */
[----:B------:R-:W-:Y:S01]  /*4b80*/  ULDC.64 UR6, c[0x0][0x208] ;  /* 0x0000820000067ab9 */ /* 0x000fe20000000a00 */
[----:B------:R-:W-:-:S04]  /*4b90*/  IADD3 R68, P2, P3, R73, UR4, R38 ;  /* 0x0000000449447c10 */ /* 0x000fc8000fb5e026 */
[----:B------:R-:W-:-:S05]  /*4ba0*/  IADD3.X R69, R72, UR5, R33, P2, P3 ;  /* 0x0000000548457c10 */ /* 0x000fca00097e6421 */
[----:B--2---:R2:W-:Y:S04]  /*4bb0*/  STG.E.128 desc[UR6][R68.64], R44 ;  /* 0x0000002c44007986 */ /* 0x0045e8000c101d06 */
.L_x_7083:
[----:B------:R-:W-:Y:S05]  /*4bc0*/  BSYNC B2 ;  /* 0x0000000000027941 */ /* 0x000fea0003800000 */
.L_x_7082:
        /* <DEDUP_REMOVED lines=116> */
.L_x_7087:
[----:B------:R-:W-:Y:S05]  /*5310*/  BSYNC B2 ;  /* 0x0000000000027941 */ /* 0x000fea0003800000 */
.L_x_7086:
[----:B------:R-:W-:Y:S01]  /*5320*/  ULDC.64 UR4, c[0x0][0x2e8] ;  /* 0x0000ba0000047ab9 */ /* 0x000fe20000000a00 */
[----:B------:R-:W-:Y:S01]  /*5330*/  ULDC.64 UR6, c[0x0][0x208] ;  /* 0x0000820000067ab9 */ /* 0x000fe20000000a00 */
[----:B------:R-:W-:-:S04]  /*5340*/  IADD3 R64, P2, P3, R35, UR4, R73 ;  /* 0x0000000423407c10 */ /* 0x000fc8000fb5e049 */
[----:B------:R-:W-:-:S05]  /*5350*/  IADD3.X R65, R101, UR5, R72, P2, P3 ;  /* 0x0000000565417c10 */ /* 0x000fca00097e6448 */
[----:B-1----:R3:W-:Y:S04]  /*5360*/  STG.E.128 desc[UR6][R64.64], R44 ;  /* 0x0000002c40007986 */ /* 0x0027e8000c101d06 */
.L_x_7081:
[----:B------:R-:W-:Y:S05]  /*5370*/  BSYNC B1 ;  /* 0x0000000000017941 */ /* 0x000fea0003800000 */
.L_x_7080:
        /* <DEDUP_REMOVED lines=118> */
.L_x_7093:
[----:B------:R-:W-:Y:S05]  /*5ae0*/  BSYNC B3 ;  /* 0x0000000000037941 */ /* 0x000fea0003800000 */
.L_x_7092:
[----:B------:R-:W-:Y:S01]  /*5af0*/  ULDC.64 UR4, c[0x0][0x2e8] ;  /* 0x0000ba0000047ab9 */ /* 0x000fe20000000a00 */
[----:B------:R-:W-:Y:S01]  /*5b00*/  ULDC.64 UR6, c[0x0][0x208] ;  /* 0x0000820000067ab9 */ /* 0x000fe20000000a00 */
[----:B------:R-:W-:-:S04]  /*5b10*/  IADD3 R60, P2, P3, R65, UR4, R38 ;  /* 0x00000004413c7c10 */ /* 0x000fc8000fb5e026 */
[----:B------:R-:W-:-:S05]  /*5b20*/  IADD3.X R61, R64, UR5, R33, P2, P3 ;  /* 0x00000005403d7c10 */ /* 0x000fca00097e6421 */
[----:B--2---:R3:W-:Y:S04]  /*5b30*/  STG.E.128 desc[UR6][R60.64], R44 ;  /* 0x0000002c3c007986 */ /* 0x0047e8000c101d06 */
.L_x_7091:
[----:B------:R-:W-:Y:S05]  /*5b40*/  BSYNC B2 ;  /* 0x0000000000027941 */ /* 0x000fea0003800000 */
.L_x_7090:
[----:B------:R-:W-:Y:S05]  /*5b50*/  @P1 BRA `(.L_x_7089) ;  /* 0x0000000400e41947 */ /* 0x000fea0003800000 */
[----:B------:R-:W-:Y:S01]  /*5b60*/  LOP3.LUT P2, RZ, R230, 0x4, RZ, 0xc0, !PT ;  /* 0x00000004e6ff7812 */ /* 0x000fe2000784c0ff */
[C---:B-123--:R-:W-:Y:S01]  /*5b70*/  VIADD R44, R156.reuse, 0x40 ;  /* 0x000000409c2c7836 */ /* 0x04efe20000000000 */
        /* <DEDUP_REMOVED lines=19> */
[----:B-1----:R-:W-:Y:S01]  /*5cb0*/  IMAD.MOV.U32 R56, RZ, RZ, R44 ;  /* 0x000000ffff387224 */ /* 0x002fe200078e002c */
[----:B------:R-:W-:Y:S02]  /*5cc0*/  LOP3.LUT R59, R59, 0xff00, R60, 0xf8, !PT ;  /* 0x0000ff003b3b7812 */ /* 0x000fe400078ef83c */
[----:B------:R-:W-:Y:S01]  /*5cd0*/  LOP3.LUT R57, R57, 0xff00, R58, 0xf8, !PT ;  /* 0x0000ff0039397812 */ /* 0x000fe200078ef83a */
[----:B------:R-:W-:Y:S01]  /*5ce0*/  IMAD.U32 R58, R63, 0x10000, RZ ;  /* 0x000100003f3a7824 */ /* 0x000fe200078e00ff */
[----:B------:R-:W-:-:S02]  /*5cf0*/  F2FP.F16.E4M3.UNPACK_B R44, R45 ;  /* 0x0000002dff2c723e */ /* 0x000fc400020006ff */
[-C--:B------:R-:W-:Y:S02]  /*5d00*/  F2FP.F16.E4M3.UNPACK_B R60, R144.reuse.H1 ;  /* 0x00000090ff3c723e */ /* 0x080fe400030006ff */
[----:B------:R-:W-:Y:S02]  /*5d10*/  F2FP.F16.E4M3.UNPACK_B R45, R45.H1 ;  /* 0x0000002dff2d723e */ /* 0x000fe400030006ff */
[----:B------:R-:W-:Y:S01]  /*5d20*/  LOP3.LUT R66, R59, 0xff0000, R62, 0xf8, !PT ;  /* 0x00ff00003b427812 */ /* 0x000fe200078ef83e */
[--C-:B------:R-:W-:Y:S01]  /*5d30*/  HADD2.F32 R63, -RZ, R60.reuse.H1_H1 ;  /* 0x3000003cff3f7230 */ /* 0x100fe20000004100 */
[-C--:B------:R-:W-:Y:S01]  /*5d40*/  F2FP.F16.E4M3.UNPACK_B R59, R137.reuse.H1 ;  /* 0x00000089ff3b723e */ /* 0x080fe200030006ff */
[----:B------:R-:W-:Y:S01]  /*5d50*/  HADD2.F32 R62, -RZ, R60.H0_H0 ;  /* 0x2000003cff3e7230 */ /* 0x000fe20000004100 */
[----:B------:R-:W-:Y:S01]  /*5d60*/  LOP3.LUT R61, R57, 0xff0000, R58, 0xf8, !PT ;  /* 0x00ff0000393d7812 */ /* 0x000fe200078ef83a */
[----:B------:R-:W-:Y:S01]  /*5d70*/  HADD2.F32 R58, -RZ, R45.H1_H1 ;  /* 0x3000002dff3a7230 */ /* 0x000fe20000004100 */
[----:B------:R-:W-:Y:S01]  /*5d80*/  F2FP.F16.E4M3.UNPACK_B R144, R144 ;  /* 0x00000090ff90723e */ /* 0x000fe200020006ff */
[----:B------:R-:W-:Y:S01]  /*5d90*/  HADD2.F32 R60, -RZ, R59.H0_H0 ;  /* 0x2000003bff3c7230 */ /* 0x000fe20000004100 */
[----:B------:R-:W-:Y:S01]  /*5da0*/  F2FP.F16.E4M3.UNPACK_B R137, R137 ;  /* 0x00000089ff89723e */ /* 0x000fe200020006ff */
[----:B------:R-:W-:-:S02]  /*5db0*/  HADD2.F32 R57, -RZ, R44.H1_H1 ;  /* 0x3000002cff397230 */ /* 0x000fc40000004100 */
[-C--:B------:R-:W-:Y:S01]  /*5dc0*/  FMUL.FTZ R68, R58, R63.reuse ;  /* 0x0000003f3a447220 */ /* 0x080fe20000410000 */
[----:B------:R-:W-:Y:S02]  /*5dd0*/  HADD2.F32 R45, -RZ, R45.H0_H0 ;  /* 0x2000002dff2d7230 */ /* 0x000fe40000004100 */
[----:B------:R-:W-:Y:S02]  /*5de0*/  HADD2.F32 R59, -RZ, R59.H1_H1 ;  /* 0x3000003bff3b7230 */ /* 0x000fe40000004100 */
[----:B------:R-:W-:Y:S01]  /*5df0*/  FMUL.FTZ R67, R57, R62 ;  /* 0x0000003e39437220 */ /* 0x000fe20000410000 */
[----:B------:R-:W-:Y:S02]  /*5e00*/  HADD2.F32 R44, -RZ, R44.H0_H0 ;  /* 0x2000002cff2c7230 */ /* 0x000fe40000004100 */
[C---:B------:R-:W-:Y:S01]  /*5e10*/  FMUL.FTZ R63, R45.reuse, R63 ;  /* 0x0000003f2d3f7220 */ /* 0x040fe20000410000 */
[-C--:B------:R-:W-:Y:S01]  /*5e20*/  FFMA.FTZ R70, R45, R59.reuse, -R68 ;  /* 0x0000003b2d467223 */ /* 0x080fe20000010844 */
[----:B------:R-:W-:Y:S01]  /*5e30*/  F2FP.F16.E4M3.UNPACK_B R45, R56.H1 ;  /* 0x00000038ff2d723e */ /* 0x000fe200030006ff */
[C---:B------:R-:W-:Y:S01]  /*5e40*/  FMUL.FTZ R62, R44.reuse, R62 ;  /* 0x0000003e2c3e7220 */ /* 0x040fe20000410000 */
[----:B------:R-:W-:Y:S01]  /*5e50*/  F2FP.F16.E4M3.UNPACK_B R56, R56 ;  /* 0x00000038ff38723e */ /* 0x000fe200020006ff */
[-C--:B------:R-:W-:Y:S01]  /*5e60*/  FFMA.FTZ R44, R44, R60.reuse, -R67 ;  /* 0x0000003c2c2c7223 */ /* 0x080fe20000010843 */
[----:B------:R-:W-:Y:S01]  /*5e70*/  FFMA.FTZ R71, R58, R59, R63 ;  /* 0x0000003b3a477223 */ /* 0x000fe2000001003f */
[----:B------:R-:W-:Y:S01]  /*5e80*/  FFMA.FTZ R69, R57, R60, R62 ;  /* 0x0000003c39457223 */ /* 0x000fe2000001003e */
        /* <DEDUP_REMOVED lines=64> */
.L_x_7095:
[----:B------:R-:W-:Y:S05]  /*6290*/  BSYNC B2 ;  /* 0x0000000000027941 */ /* 0x000fea0003800000 */
.L_x_7094:
[----:B------:R-:W-:Y:S01]  /*62a0*/  ULDC.64 UR4, c[0x0][0x2e8] ;  /* 0x0000ba0000047ab9 */ /* 0x000fe20000000a00 */
[----:B------:R-:W-:Y:S01]  /*62b0*/  ULDC.64 UR6, c[0x0][0x208] ;  /* 0x0000820000067ab9 */ /* 0x000fe20000000a00 */
[----:B------:R-:W-:-:S04]  /*62c0*/  IADD3 R56, P2, P3, R35, UR4, R65 ;  /* 0x0000000423387c10 */ /* 0x000fc8000fb5e041 */
[----:B------:R-:W-:-:S05]  /*62d0*/  IADD3.X R57, R101, UR5, R64, P2, P3 ;  /* 0x0000000565397c10 */ /* 0x000fca00097e6440 */
[----:B-1----:R4:W-:Y:S04]  /*62e0*/  STG.E.128 desc[UR6][R56.64], R44 ;  /* 0x0000002c38007986 */ /* 0x0029e8000c101d06 */
.L_x_7089:
[----:B------:R-:W-:Y:S05]  /*62f0*/  BSYNC B1 ;  /* 0x0000000000017941 */ /* 0x000fea0003800000 */
.L_x_7088:
[----:B------:R-:W-:Y:S05]  /*6300*/  @P4 BRA `(.L_x_7096) ;  /* 0x0000005c00c84947 */ /* 0x000fea0003800000 */
[----:B------:R-:W-:Y:S01]  /*6310*/  IADD3 R124, P2, P3, R115, R124, R18 ;  /* 0x0000007c737c7210 */ /* 0x000fe20007b5e012 */
[----:B------:R-:W-:Y:S03]  /*6320*/  BSSY B1, `(.L_x_7097) ;  /* 0x0000079000017945 */ /* 0x000fe60003800000 */
[----:B----4-:R-:W-:Y:S01]  /*6330*/  IADD3.X R56, R114, R127, R19, P2, P3 ;  /* 0x0000007f72387210 */ /* 0x010fe200017e6413 */
[----:B------:R-:W-:Y:S08]  /*6340*/  @P0 BRA `(.L_x_7098) ;  /* 0x0000000400d80947 */ /* 0x000ff00003800000 */
[----:B-123--:R1:W2:Y:S01]  /*6350*/  LDS.128 R44, [R112+0x26400] ;  /* 0x02640000702c7984 */ /* 0x00e2a20000000c00 */
[----:B------:R-:W-:Y:S01]  /*6360*/  ISETP.GE.AND P2, PT, R228, R126, PT ;  /* 0x0000007ee400720c */ /* 0x000fe20003f46270 */
[----:B------:R-:W-:-:S12]  /*6370*/  BSSY B2, `(.L_x_7099) ;  /* 0x000006e000027945 */ /* 0x000fd80003800000 */
[----:B-1----:R-:W-:Y:S05]  /*6380*/  @P2 BRA `(.L_x_7100) ;  /* 0x0000000400b02947 */ /* 0x002fea0003800000 */
        /* <DEDUP_REMOVED lines=9> */
[----:B------:R-:W-:Y:S01]  /*6420*/  IMAD.MOV.U32 R53, RZ, RZ, R46 ;  /* 0x000000ffff357224 */ /* 0x000fe200078e002e */
        /* <DEDUP_REMOVED lines=98> */
.L_x_7100:
[----:B------:R-:W-:Y:S05]  /*6a50*/  BSYNC B2 ;  /* 0x0000000000027941 */ /* 0x000fea0003800000 */
.L_x_7099:
[----:B------:R-:W-:Y:S01]  /*6a60*/  ULDC.64 UR4, c[0x0][0x2e8] ;  /* 0x0000ba0000047ab9 */ /* 0x000fe20000000a00 */
[----:B------:R-:W-:Y:S01]  /*6a70*/  ULDC.64 UR6, c[0x0][0x208] ;  /* 0x0000820000067ab9 */ /* 0x000fe20000000a00 */
[----:B------:R-:W-:-:S04]  /*6a80*/  IADD3 R52, P2, P3, R124, UR4, R38 ;  /* 0x000000047c347c10 */ /* 0x000fc8000fb5e026 */
[----:B------:R-:W-:-:S05]  /*6a90*/  IADD3.X R53, R56, UR5, R33, P2, P3 ;  /* 0x0000000538357c10 */ /* 0x000fca00097e6421 */
[----:B--2---:R4:W-:Y:S04]  /*6aa0*/  STG.E.128 desc[UR6][R52.64], R44 ;  /* 0x0000002c34007986 */ /* 0x0049e8000c101d06 */
.L_x_7098:
[----:B------:R-:W-:Y:S05]  /*6ab0*/  BSYNC B1 ;  /* 0x0000000000017941 */ /* 0x000fea0003800000 */
.L_x_7097:
[----:B------:R-:W-:Y:S05]  /*6ac0*/  @P1 BRA `(.L_x_7096) ;  /* 0x0000005400d81947 */ /* 0x000fea0003800000 */
[----:B------:R-:W-:Y:S01]  /*6ad0*/  LOP3.LUT P2, RZ, R230, 0x4, RZ, 0xc0, !PT ;  /* 0x00000004e6ff7812 */ /* 0x000fe2000784c0ff */
[C---:B-1234-:R-:W-:Y:S01]  /*6ae0*/  VIADD R44, R156.reuse, 0x40 ;  /* 0x000000409c2c7836 */ /* 0x05efe20000000000 */
[----:B------:R-:W-:Y:S11]  /*6af0*/  BSSY B1, `(.L_x_7101) ;  /* 0x0000070000017945 */ /* 0x000ff60003800000 */
[----:B------:R-:W-:Y:S01]  /*6b00*/  @P2 VIADD R44, R156, 0xffffffc0 ;  /* 0xffffffc09c2c2836 */ /* 0x000fe20000000000 */
[----:B------:R-:W-:-:S03]  /*6b10*/  ISETP.GE.AND P2, PT, R233, R126, PT ;  /* 0x0000007ee900720c */ /* 0x000fc60003f46270 */
[----:B------:R-:W-:-:S06]  /*6b20*/  IMAD.IADD R44, R17, 0x1, R44 ;  /* 0x00000001112c7824 */ /* 0x000fcc00078e022c */
[----:B------:R-:W1:Y:S04]  /*6b30*/  LDS.128 R44, [R44+0x26400] ;  /* 0x026400002c2c7984 */ /* 0x000e680000000c00 */
[----:B------:R-:W-:Y:S05]  /*6b40*/  @P2 BRA `(.L_x_7102) ;  /* 0x0000000400a82947 */ /* 0x000fea0003800000 */
[----:B------:R-:W-:Y:S01]  /*6b50*/  SHF.R.U32.HI R53, RZ, 0x8, R51 ;  /* 0x00000008ff357819 */ /* 0x000fe20000011633 */
[----:B-1----:R-:W-:Y:S01]  /*6b60*/  IMAD.MOV.U32 R50, RZ, RZ, R47 ;  /* 0x000000ffff327224 */ /* 0x002fe200078e002f */
        /* <DEDUP_REMOVED lines=104> */
.L_x_7102:
[----:B------:R-:W-:Y:S05]  /*71f0*/  BSYNC B1 ;  /* 0x0000000000017941 */ /* 0x000fea0003800000 */
.L_x_7101:
[----:B------:R-:W-:Y:S01]  /*7200*/  ULDC.64 UR4, c[0x0][0x2e8] ;  /* 0x0000ba0000047ab9 */ /* 0x000fe20000000a00 */
[----:B------:R-:W-:Y:S01]  /*7210*/  ULDC.64 UR6, c[0x0][0x208] ;  /* 0x0000820000067ab9 */ /* 0x000fe20000000a00 */
[----:B------:R-:W-:-:S04]  /*7220*/  IADD3 R48, P2, P3, R35, UR4, R124 ;  /* 0x0000000423307c10 */ /* 0x000fc8000fb5e07c */
[----:B------:R-:W-:-:S05]  /*7230*/  IADD3.X R49, R101, UR5, R56, P2, P3 ;  /* 0x0000000565317c10 */ /* 0x000fca00097e6438 */
[----:B-1----:R1:W-:Y:S01]  /*7240*/  STG.E.128 desc[UR6][R48.64], R44 ;  /* 0x0000002c30007986 */ /* 0x0023e2000c101d06 */
[----:B------:R-:W-:Y:S05]  /*7250*/  BRA `(.L_x_7096) ;  /* 0x0000004c00f47947 */ /* 0x000fea0003800000 */
.L_x_7060:
[----:B------:R-:W2:Y:S01]  /*7260*/  LDL R48, [R1+0x68] ;  /* 0x0000680001307983 */ /* 0x000ea20000100800 */
[C---:B------:R-:W-:Y:S01]  /*7270*/  ISETP.GE.AND P5, PT, R23.reuse, R113, PT ;  /* 0x000000711700720c */ /* 0x040fe20003fa6270 */
[C---:B------:R-:W-:Y:S01]  /*7280*/  VIADD R56, R23.reuse, 0x40 ;  /* 0x0000004017387836 */ /* 0x040fe20000000000 */
[----:B------:R-:W-:Y:S01]  /*7290*/  P2R R57, PR, RZ, 0x1 ;  /* 0x00000001ff397803 */ /* 0x000fe20000000000 */
[----:B------:R-:W-:Y:S01]  /*72a0*/  VIADD R58, R23, 0x80 ;  /* 0x00000080173a7836 */ /* 0x000fe20000000000 */
[----:B------:R-:W-:Y:S01]  /*72b0*/  ISETP.GE.OR P5, PT, R18, R126, P5 ;  /* 0x0000007e1200720c */ /* 0x000fe20002fa6670 */
[----:B------:R-:W-:-:S12]  /*72c0*/  ULDC.64 UR6, c[0x0][0x208] ;  /* 0x0000820000067ab9 */ /* 0x000fd80000000a00 */
        /* <DEDUP_REMOVED lines=96> */
.L_x_7103:
[----:B------:R-:W2:Y:S01]  /*78d0*/  LDL R76, [R1+0x50] ;  /* 0x00005000014c7983 */ /* 0x000ea20000100800 */
[----:B------:R-:W-:Y:S01]  /*78e0*/  IMAD R104, R22, 0x8, R17 ;  /* 0x0000000816687824 */ /* 0x000fe200078e0211 */
[----:B------:R-:W0:Y:S01]  /*78f0*/  LDC R149, c[0x0][0x2f4] ;  /* 0x0000bd00ff957b82 */ /* 0x000e220000000800 */
[----:B------:R-:W-:Y:S01]  /*7900*/  IMAD.MOV.U32 R125, RZ, RZ, R127 ;  /* 0x000000ffff7d7224 */ /* 0x000fe200078e007f */
[----:B------:R-:W-:Y:S06]  /*7910*/  BSSY B1, `(.L_x_7104) ;  /* 0x0000006000017945 */ /* 0x000fec0003800000 */
[----:B------:R-:W1:Y:S01]  /*7920*/  LDC.64 R126, c[0x0][0x300] ;  /* 0x0000c000ff7e7b82 */ /* 0x000e620000000a00 */
[----:B0-----:R-:W-:Y:S01]  /*7930*/  IMAD.IADD R151, R149, 0x1, -R122 ;  /* 0x0000000195977824 */ /* 0x001fe200078e0a7a */
[----:B--2---:R-:W-:-:S04]  /*7940*/  SHF.L.U32 R128, R76, 0x1f, RZ ;  /* 0x0000001f4c807819 */ /* 0x004fc800000006ff */
[----:B------:R-:W0:Y:S02]  /*7950*/  SYNCS.PHASECHK.TRANS64.TRYWAIT P3, [R104+URZ+0x2e890], R128 ;  /* 0x02e89080680075a7 */ /* 0x000e24000806017f */
[----:B01----:R-:W-:Y:S05]  /*7960*/  @!P3 BRA `(.L_x_7105) ;  /* 0x000002cc00d4b947 */ /* 0x003fea0003800000 */
.L_x_7431:
[----:B------:R-:W-:Y:S05]  /*7970*/  BSYNC B1 ;  /* 0x0000000000017941 */ /* 0x000fea0003800000 */
.L_x_7104:
[----:B------:R-:W-:Y:S01]  /*7980*/  ISETP.GE.OR P3, PT, R23, R113, P0 ;  /* 0x000000711700720c */ /* 0x000fe20000766670 */
[----:B------:R-:W-:-:S12]  /*7990*/  BSSY B1, `(.L_x_7106) ;  /* 0x00000fc000017945 */ /* 0x000fd80003800000 */
[----:B------:R-:W-:Y:S05]  /*79a0*/  @P3 BRA `(.L_x_7107) ;  /* 0x0000000c00e83947 */ /* 0x000fea0003800000 */
[----:B------:R-:W2:Y:S01]  /*79b0*/  LDL R78, [R1+0x84] ;  /* 0x00008400014e7983 */ /* 0x000ea20000100800 */
[----:B------:R-:W-:Y:S02]  /*79c0*/  SHF.R.S32.HI R76, RZ, 0x1f, R23 ;  /* 0x0000001fff4c7819 */ /* 0x000fe40000011417 */
[----:B------:R-:W-:-:S03]  /*79d0*/  ISETP.NE.AND P6, PT, R0, RZ, PT ;  /* 0x000000ff0000720c */ /* 0x000fc60003fc5270 */
[-C--:B------:R-:W-:Y:S02]  /*79e0*/  IMAD R76, R76, R126.reuse, RZ ;  /* 0x0000007e4c4c7224 */ /* 0x080fe400078e02ff */
[----:B------:R-:W-:-:S04]  /*79f0*/  IMAD.WIDE.U32 R136, R23, R126, R124 ;  /* 0x0000007e17887225 */ /* 0x000fc800078e007c */
[----:B------:R-:W-:Y:S01]  /*7a00*/  IMAD R77, R23, R127, R76 ;  /* 0x0000007f174d7224 */ /* 0x000fe200078e024c */
[----:B------:R-:W-:-:S03]  /*7a10*/  SEL R76, R122, R151, !P6 ;  /* 0x000000977a4c7207 */ /* 0x000fc60007000000 */
[----:B------:R-:W-:Y:S01]  /*7a20*/  IMAD.IADD R158, R77, 0x1, R137 ;  /* 0x000000014d9e7824 */ /* 0x000fe200078e0289 */
[----:B------:R-:W-:-:S04]  /*7a30*/  SHF.R.S32.HI R77, RZ, 0x1f, R76 ;  /* 0x0000001fff4d7819 */ /* 0x000fc8000001144c */
[----:B------:R-:W-:-:S04]  /*7a40*/  LEA.HI R77, R77, R76, RZ, 0x5 ;  /* 0x0000004c4d4d7211 */ /* 0x000fc800078f28ff */
[----:B------:R-:W-:-:S05]  /*7a50*/  LEA.HI.SX32 R77, R77, R30, 0x1b ;  /* 0x0000001e4d4d7211 */ /* 0x000fca00078fdaff */
[----:B------:R-:W-:-:S05]  /*7a60*/  IMAD.SHL.U32 R160, R77, 0x10, RZ ;  /* 0x000000104da07824 */ /* 0x000fca00078e00ff */
[----:B------:R-:W-:-:S04]  /*7a70*/  LOP3.LUT R76, R5, 0x70, R160, 0xf8, !PT ;  /* 0x00000070054c7812 */ /* 0x000fc800078ef8a0 */
[----:B------:R-:W-:Y:S01]  /*7a80*/  LOP3.LUT R76, R76, R15, RZ, 0x3c, !PT ;  /* 0x0000000f4c4c7212 */ /* 0x000fe200078e3cff */
[----:B------:R-:W-:Y:S01]  /*7a90*/  BSSY B2, `(.L_x_7108) ;  /* 0x00000df000027945 */ /* 0x000fe20003800000 */
[----:B------:R-:W-:-:S04]  /*7aa0*/  IADD3 R159, P3, P4, R38, R136, R31 ;  /* 0x00000088269f7210 */ /* 0x000fc80007c7e01f */
[----:B------:R-:W-:Y:S01]  /*7ab0*/  IADD3.X R166, R33, R158, R32, P3, P4 ;  /* 0x0000009e21a67210 */ /* 0x000fe20001fe8420 */
[----:B--2---:R-:W-:Y:S02]  /*7ac0*/  IMAD.IADD R77, R78, 0x1, R76 ;  /* 0x000000014e4d7824 */ /* 0x004fe400078e024c */
[C---:B------:R-:W-:Y:S02]  /*7ad0*/  IMAD R76, R22.reuse, 0x7000, R121 ;  /* 0x00007000164c7824 */ /* 0x040fe400078e0279 */
[----:B------:R-:W-:Y:S02]  /*7ae0*/  IMAD R78, R22, 0x7000, R77 ;  /* 0x00007000164e7824 */ /* 0x000fe400078e024d */
[C---:B------:R-:W-:Y:S02]  /*7af0*/  IMAD.IADD R76, R17.reuse, 0x1, R76 ;  /* 0x00000001114c7824 */ /* 0x040fe400078e024c */
[----:B------:R-:W-:-:S04]  /*7b00*/  IMAD.IADD R80, R17, 0x1, R78 ;  /* 0x0000000111507824 */ /* 0x000fc800078e024e */
[----:B------:R-:W1:Y:S04]  /*7b10*/  LDS.128 R76, [R76+0x20400] ;  /* 0x020400004c4c7984 */ /* 0x000e680000000c00 */
[----:B------:R-:W2:Y:S01]  /*7b20*/  LDS.128 R80, [R80+0x20400] ;  /* 0x0204000050507984 */ /* 0x000ea20000000c00 */
        /* <DEDUP_REMOVED lines=10> */
[--C-:B------:R-:W-:Y:S02]  /*7bd0*/  SHF.R.U32.HI R171, RZ, 0x8, R47.reuse ;  /* 0x00000008ffab7819 */ /* 0x100fe4000001162f */
[----:B------:R-:W-:Y:S01]  /*7be0*/  PRMT R44, R175, 0x654, R44 ;  /* 0x00000654af2c7816 */ /* 0x000fe2000000002c */
[----:B------:R-:W-:Y:S01]  /*7bf0*/  IMAD.U32 R45, R45, 0x10000, RZ ;  /* 0x000100002d2d7824 */ /* 0x000fe200078e00ff */
[----:B------:R-:W-:Y:S02]  /*7c00*/  SHF.R.U32.HI R173, RZ, 0x18, R47 ;  /* 0x00000018ffad7819 */ /* 0x000fe4000001162f */
[----:B------:R-:W-:-:S02]  /*7c10*/  LOP3.LUT R46, R47, 0xff, RZ, 0xc0, !PT ;  /* 0x000000ff2f2e7812 */ /* 0x000fc400078ec0ff */
[----:B------:R-:W-:Y:S02]  /*7c20*/  SHF.R.U32.HI R172, RZ, 0x10, R47 ;  /* 0x00000010ffac7819 */ /* 0x000fe4000001162f */
[--C-:B------:R-:W-:Y:S02]  /*7c30*/  SHF.R.U32.HI R170, RZ, 0x18, R51.reuse ;  /* 0x00000018ffaa7819 */ /* 0x100fe40000011633 */
[----:B------:R-:W-:Y:S02]  /*7c40*/  LOP3.LUT R165, R51, 0xff, RZ, 0xc0, !PT ;  /* 0x000000ff33a57812 */ /* 0x000fe400078ec0ff */
[--C-:B------:R-:W-:Y:S02]  /*7c50*/  SHF.R.U32.HI R168, RZ, 0x8, R51.reuse ;  /* 0x00000008ffa87819 */ /* 0x100fe40000011633 */
[----:B------:R-:W-:Y:S01]  /*7c60*/  SHF.R.U32.HI R47, RZ, 0x10, R51 ;  /* 0x00000010ff2f7819 */ /* 0x000fe20000011633 */
[----:B------:R-:W-:Y:S01]  /*7c70*/  IMAD.SHL.U32 R51, R171, 0x100, RZ ;  /* 0x00000100ab337824 */ /* 0x000fe200078e00ff */
[----:B------:R-:W-:Y:S01]  /*7c80*/  LOP3.LUT R44, R44, 0xff00, R49, 0xf8, !PT ;  /* 0x0000ff002c2c7812 */ /* 0x000fe200078ef831 */
[----:B------:R-:W-:Y:S01]  /*7c90*/  IMAD.U32 R49, R174, 0x10000, RZ ;  /* 0x00010000ae317824 */ /* 0x000fe200078e00ff */
[----:B------:R-:W-:Y:S01]  /*7ca0*/  PRMT R46, R173, 0x654, R46 ;  /* 0x00000654ad2e7816 */ /* 0x000fe2000000002e */
[----:B------:R-:W-:Y:S01]  /*7cb0*/  IMAD.SHL.U32 R168, R168, 0x100, RZ ;  /* 0x00000100a8a87824 */ /* 0x000fe200078e00ff */
[----:B------:R-:W-:-:S02]  /*7cc0*/  PRMT R50, R167, 0x654, R48 ;  /* 0x00000654a7327816 */ /* 0x000fc40000000030 */
[----:B------:R-:W-:Y:S01]  /*7cd0*/  PRMT R167, R170, 0x654, R165 ;  /* 0x00000654aaa77816 */ /* 0x000fe200000000a5 */
[----:B------:R-:W-:Y:S01]  /*7ce0*/  IMAD.SHL.U32 R165, R169, 0x100, RZ ;  /* 0x00000100a9a57824 */ /* 0x000fe200078e00ff */
[----:B------:R-:W-:Y:S02]  /*7cf0*/  LOP3.LUT R48, R46, 0xff00, R51, 0xf8, !PT ;  /* 0x0000ff002e307812 */ /* 0x000fe400078ef833 */
[----:B------:R-:W-:Y:S01]  /*7d00*/  LOP3.LUT R46, R44, 0xff0000, R49, 0xf8, !PT ;  /* 0x00ff00002c2e7812 */ /* 0x000fe200078ef831 */
[----:B------:R-:W-:Y:S01]  /*7d10*/  IMAD.U32 R49, R172, 0x10000, RZ ;  /* 0x00010000ac317824 */ /* 0x000fe200078e00ff */
[----:B------:R-:W-:Y:S01]  /*7d20*/  LOP3.LUT R170, R50, 0xff00, R165, 0xf8, !PT ;  /* 0x0000ff0032aa7812 */ /* 0x000fe200078ef8a5 */
[----:B------:R-:W-:Y:S01]  /*7d30*/  IMAD.U32 R172, R47, 0x10000, RZ ;  /* 0x000100002fac7824 */ /* 0x000fe200078e00ff */
[----:B------:R-:W-:Y:S02]  /*7d40*/  F2FP.F16.E4M3.UNPACK_B R169, R164.H1 ;  /* 0x000000a4ffa9723e */ /* 0x000fe400030006ff */
[----:B--2---:R-:W-:-:S02]  /*7d50*/  F2FP.F16.E4M3.UNPACK_B R51, R80.H1 ;  /* 0x00000050ff33723e */ /* 0x004fc400030006ff */
[----:B-1----:R-:W-:Y:S02]  /*7d60*/  F2FP.F16.E4M3.UNPACK_B R50, R76.H1 ;  /* 0x0000004cff32723e */ /* 0x002fe400030006ff */
[----:B------:R-:W-:Y:S01]  /*7d70*/  LOP3.LUT R171, R167, 0xff00, R168, 0xf8, !PT ;  /* 0x0000ff00a7ab7812 */ /* 0x000fe200078ef8a8 */
[----:B------:R-:W-:Y:S01]  /*7d80*/  HADD2.F32 R168, -RZ, R169.H0_H0 ;  /* 0x200000a9ffa87230 */ /* 0x000fe20000004100 */
[----:B------:R-:W-:Y:S01]  /*7d90*/  LOP3.LUT R44, R48, 0xff0000, R49, 0xf8, !PT ;  /* 0x00ff0000302c7812 */ /* 0x000fe200078ef831 */
[----:B------:R-:W-:Y:S01]  /*7da0*/  HADD2.F32 R49, -RZ, R51.H0_H0 ;  /* 0x20000033ff317230 */ /* 0x000fe20000004100 */
[----:B------:R-:W-:Y:S01]  /*7db0*/  F2FP.F16.E4M3.UNPACK_B R165, R163.H1 ;  /* 0x000000a3ffa5723e */ /* 0x000fe200030006ff */
[----:B------:R-:W-:Y:S01]  /*7dc0*/  HADD2.F32 R48, -RZ, R50.H0_H0 ;  /* 0x20000032ff307230 */ /* 0x000fe20000004100 */
[----:B------:R-:W-:Y:S01]  /*7dd0*/  LOP3.LUT R47, R170, 0xff0000, R45, 0xf8, !PT ;  /* 0x00ff0000aa2f7812 */ /* 0x000fe200078ef82d */
[----:B------:R-:W-:Y:S02]  /*7de0*/  HADD2.F32 R169, -RZ, R169.H1_H1 ;  /* 0x300000a9ffa97230 */ /* 0x000fe40000004100 */
[----:B------:R-:W-:Y:S01]  /*7df0*/  FMUL.FTZ R173, R49, R168 ;  /* 0x000000a831ad7220 */ /* 0x000fe20000410000 */
[----:B------:R-:W-:-:S02]  /*7e00*/  HADD2.F32 R167, -RZ, R165.H0_H0 ;  /* 0x200000a5ffa77230 */ /* 0x000fc40000004100 */
[C---:B------:R-:W-:Y:S01]  /*7e10*/  FMUL.FTZ R168, R48.reuse, R168 ;  /* 0x000000a830a87220 */ /* 0x040fe20000410000 */
[----:B------:R-:W-:Y:S01]  /*7e20*/  F2FP.F16.E4M3.UNPACK_B R170, R164 ;  /* 0x000000a4ffaa723e */ /* 0x000fe200020006ff */
        /* <DEDUP_REMOVED lines=8> */
[----:B------:R-:W-:Y:S01]  /*7eb0*/  HADD2.F32 R164, -RZ, R80.H0_H0 ;  /* 0x20000050ffa47230 */ /* 0x000fe20000004100 */
[----:B------:R-:W-:Y:S01]  /*7ec0*/  LOP3.LUT R45, R171, 0xff0000, R172, 0xf8, !PT ;  /* 0x00ff0000ab2d7812 */ /* 0x000fe200078ef8ac */
[----:B------:R-:W-:-:S02]  /*7ed0*/  HADD2.F32 R171, -RZ, R170.H0_H0 ;  /* 0x200000aaffab7230 */ /* 0x000fc40000004100 */
[CC--:B------:R-:W-:Y:S01]  /*7ee0*/  FMUL.FTZ R51, R165.reuse, R169.reuse ;  /* 0x000000a9a5337220 */ /* 0x0c0fe20000410000 */
[C---:B------:R-:W-:Y:S01]  /*7ef0*/  FMUL.FTZ R172, R50.reuse, R169 ;  /* 0x000000a932ac7220 */ /* 0x040fe20000410000 */
        /* <DEDUP_REMOVED lines=44> */
[----:B------:R-:W-:Y:S01]  /*81c0*/  F2FP.F16.E4M3.UNPACK_B R167, R162 ;  /* 0x000000a2ffa7723e */ /* 0x000fe200020006ff */
[--C-:B------:R-:W-:Y:S01]  /*81d0*/  HADD2.F32 R162, -RZ, R161.reuse.H0_H0 ;  /* 0x200000a1ffa27230 */ /* 0x100fe20000004100 */
[----:B------:R-:W-:Y:S01]  /*81e0*/  F2FP.SATFINITE.E4M3.F32.PACK_AB_MERGE_C R80, R165, R80, R49 ;  /* 0x00000050a550723e */ /* 0x000fe20004807031 */
[----:B------:R-:W-:Y:S01]  /*81f0*/  HADD2.F32 R161, -RZ, R161.H1_H1 ;  /* 0x300000a1ffa17230 */ /* 0x000fe20000004100 */
[----:B------:R-:W-:Y:S01]  /*8200*/  F2FP.F16.E4M3.UNPACK_B R50, R81 ;  /* 0x00000051ff32723e */ /* 0x000fe200020006ff */
[----:B------:R-:W-:-:S02]  /*8210*/  HADD2.F32 R78, -RZ, R78.H1_H1 ;  /* 0x3000004eff4e7230 */ /* 0x000fc40000004100 */
[----:B------:R-:W-:Y:S01]  /*8220*/  FMUL.FTZ R173, R162, R171 ;  /* 0x000000aba2ad7220 */ /* 0x000fe20000410000 */
[--C-:B------:R-:W-:Y:S02]  /*8230*/  HADD2.F32 R169, -RZ, R167.reuse.H0_H0 ;  /* 0x200000a7ffa97230 */ /* 0x100fe40000004100 */
[CC--:B------:R-:W-:Y:S01]  /*8240*/  FMUL.FTZ R175, R161.reuse, R168.reuse ;  /* 0x000000a8a1af7220 */ /* 0x0c0fe20000410000 */
[----:B------:R-:W-:Y:S02]  /*8250*/  HADD2.F32 R167, -RZ, R167.H1_H1 ;  /* 0x300000a7ffa77230 */ /* 0x000fe40000004100 */
[----:B------:R-:W-:Y:S01]  /*8260*/  FMUL.FTZ R168, R78, R168 ;  /* 0x000000a84ea87220 */ /* 0x000fe20000410000 */
[----:B------:R-:W-:Y:S01]  /*8270*/  F2FP.F16.E4M3.UNPACK_B R51, R47 ;  /* 0x0000002fff33723e */ /* 0x000fe200020006ff */
[----:B------:R-:W-:Y:S01]  /*8280*/  FMUL.FTZ R171, R82, R171 ;  /* 0x000000ab52ab7220 */ /* 0x000fe20000410000 */
[----:B------:R-:W-:Y:S01]  /*8290*/  F2FP.F16.E4M3.UNPACK_B R49, R77 ;  /* 0x0000004dff31723e */ /* 0x000fe200020006ff */
[----:B------:R-:W-:Y:S01]  /*82a0*/  FFMA.FTZ R78, R78, R167, -R175 ;  /* 0x000000a74e4e7223 */ /* 0x000fe200000108af */
[----:B------:R-:W-:Y:S01]  /*82b0*/  FFMA.FTZ R173, R82, R169, -R173 ;  /* 0x000000a952ad7223 */ /* 0x000fe200000108ad */
[----:B------:R-:W-:Y:S01]  /*82c0*/  FFMA.FTZ R167, R161, R167, R168 ;  /* 0x000000a7a1a77223 */ /* 0x000fe200000100a8 */
[----:B------:R-:W-:Y:S01]  /*82d0*/  F2FP.SATFINITE.E4M3.F32.PACK_AB_MERGE_C R177, R177, R164, RZ ;  /* 0x000000a4b1b1723e */ /* 0x000fe200048070ff */
        /* <DEDUP_REMOVED lines=22> */
[----:B------:R-:W-:Y:S02]  /*8440*/  HADD2.F32 R47, -RZ, R77.H0_H0 ;  /* 0x2000004dff2f7230 */ /* 0x000fe40000004100 */
[----:B------:R-:W-:Y:S01]  /*8450*/  FFMA.FTZ R50, R50, R162, R161 ;  /* 0x000000a232327223 */ /* 0x000fe200000100a1 */
[----:B------:R-:W-:Y:S01]  /*8460*/  HADD2.F32 R161, -RZ, R81.H0_H0 ;  /* 0x20000051ffa17230 */ /* 0x000fe20000004100 */
[----:B------:R-:W-:Y:S01]  /*8470*/  F2FP.SATFINITE.E4M3.F32.PACK_AB_MERGE_C R174, R179, R174, RZ ;  /* 0x000000aeb3ae723e */ /* 0x000fe200048070ff */
[----:B------:R-:W-:Y:S01]  /*8480*/  HADD2.F32 R168, -RZ, R163.H0_H0 ;  /* 0x200000a3ffa87230 */ /* 0x000fe20000004100 */
[----:B------:R-:W-:Y:S01]  /*8490*/  F2FP.F16.E4M3.UNPACK_B R171, R45.H1 ;  /* 0x0000002dffab723e */ /* 0x000fe200030006ff */
[----:B------:R-:W-:Y:S01]  /*84a0*/  HADD2.F32 R164, -RZ, R46.H0_H0 ;  /* 0x2000002effa47230 */ /* 0x000fe20000004100 */
[----:B------:R-:W-:Y:S01]  /*84b0*/  F2FP.SATFINITE.E4M3.F32.PACK_AB_MERGE_C R82, R167, R82, R174 ;  /* 0x00000052a752723e */ /* 0x000fe200048070ae */
[----:B------:R-:W-:-:S02]  /*84c0*/  HADD2.F32 R77, -RZ, R77.H1_H1 ;  /* 0x3000004dff4d7230 */ /* 0x000fc40000004100 */
[-C--:B------:R-:W-:Y:S01]  /*84d0*/  FMUL.FTZ R170, R161, R168.reuse ;  /* 0x000000a8a1aa7220 */ /* 0x080fe20000410000 */
[----:B------:R-:W-:Y:S02]  /*84e0*/  HADD2.F32 R162, -RZ, R81.H1_H1 ;  /* 0x30000051ffa27230 */ /* 0x000fe40000004100 */
[C---:B------:R-:W-:Y:S01]  /*84f0*/  FMUL.FTZ R168, R47.reuse, R168 ;  /* 0x000000a82fa87220 */ /* 0x040fe20000410000 */
[----:B------:R-:W-:Y:S01]  /*8500*/  HADD2.F32 R163, -RZ, R163.H1_H1 ;  /* 0x300000a3ffa37230 */ /* 0x000fe20000004100 */
[----:B------:R-:W-:Y:S01]  /*8510*/  F2FP.F16.E4M3.UNPACK_B R81, R79 ;  /* 0x0000004fff51723e */ /* 0x000fe200020006ff */
[----:B------:R-:W-:Y:S02]  /*8520*/  HADD2.F32 R165, -RZ, R46.H1_H1 ;  /* 0x3000002effa57230 */ /* 0x000fe40000004100 */
[-C--:B------:R-:W-:Y:S01]  /*8530*/  FFMA.FTZ R46, R47, R164.reuse, -R170 ;  /* 0x000000a42f2e7223 */ /* 0x080fe200000108aa */
[----:B------:R-:W-:Y:S01]  /*8540*/  FFMA.FTZ R47, R161, R164, R168 ;  /* 0x000000a4a12f7223 */ /* 0x000fe200000100a8 */
[-C--:B------:R-:W-:Y:S01]  /*8550*/  FMUL.FTZ R172, R162, R163.reuse ;  /* 0x000000a3a2ac7220 */ /* 0x080fe20000410000 */
[----:B------:R-:W-:Y:S01]  /*8560*/  FMUL.FTZ R161, R77, R163 ;  /* 0x000000a34da17220 */ /* 0x000fe20000410000 */
[----:B------:R-:W-:-:S02]  /*8570*/  F2FP.F16.E4M3.UNPACK_B R164, R83.H1 ;  /* 0x00000053ffa4723e */ /* 0x000fc400030006ff */
[----:B------:R-:W-:Y:S01]  /*8580*/  F2FP.F16.E4M3.UNPACK_B R163, R83 ;  /* 0x00000053ffa3723e */ /* 0x000fe200020006ff */
[----:B------:R-:W-:Y:S01]  /*8590*/  FFMA.FTZ R77, R77, R165, -R172 ;  /* 0x000000a54d4d7223 */ /* 0x000fe200000108ac */
[----:B------:R-:W-:Y:S01]  /*85a0*/  F2FP.F16.E4M3.UNPACK_B R79, R79.H1 ;  /* 0x0000004fff4f723e */ /* 0x000fe200030006ff */
[----:B------:R-:W-:Y:S01]  /*85b0*/  FFMA.FTZ R162, R162, R165, R161 ;  /* 0x000000a5a2a27223 */ /* 0x000fe200000100a1 */
[----:B------:R-:W-:Y:S01]  /*85c0*/  F2FP.F16.E4M3.UNPACK_B R170, R45 ;  /* 0x0000002dffaa723e */ /* 0x000fe200020006ff */
[----:B------:R-:W-:Y:S01]  /*85d0*/  HADD2.F32 R165, -RZ, R163.H0_H0 ;  /* 0x200000a3ffa57230 */ /* 0x000fe20000004100 */
[----:B------:R-:W-:Y:S01]  /*85e0*/  F2FP.SATFINITE.E4M3.F32.PACK_AB_MERGE_C R78, R78, R173, R177 ;  /* 0x000000ad4e4e723e */ /* 0x000fe200048070b1 */
[----:B------:R-:W-:Y:S01]  /*85f0*/  HADD2.F32 R173, -RZ, R171.H0_H0 ;  /* 0x200000abffad7230 */ /* 0x000fe20000004100 */
[-C--:B------:R-:W-:Y:S01]  /*8600*/  F2FP.F16.E4M3.UNPACK_B R45, R44.reuse ;  /* 0x0000002cff2d723e */ /* 0x080fe200020006ff */
        /* <DEDUP_REMOVED lines=8> */
[----:B------:R-:W-:Y:S02]  /*8690*/  HADD2.F32 R164, -RZ, R164.H1_H1 ;  /* 0x300000a4ffa47230 */ /* 0x000fe40000004100 */
[-C--:B------:R-:W-:Y:S01]  /*86a0*/  FMUL.FTZ R174, R165, R172.reuse ;  /* 0x000000aca5ae7220 */ /* 0x080fe20000410000 */
[----:B------:R-:W-:Y:S02]  /*86b0*/  HADD2.F32 R171, -RZ, R171.H1_H1 ;  /* 0x300000abffab7230 */ /* 0x000fe40000004100 */
[----:B------:R-:W-:Y:S01]  /*86c0*/  FMUL.FTZ R173, R161, R173 ;  /* 0x000000ada1ad7220 */ /* 0x000fe20000410000 */
[----:B------:R-:W-:Y:S02]  /*86d0*/  HADD2.F32 R79, -RZ, R79.H1_H1 ;  /* 0x3000004fff4f7230 */ /* 0x000fe40000004100 */
[----:B------:R-:W-:Y:S01]  /*86e0*/  FMUL.FTZ R172, R83, R172 ;  /* 0x000000ac53ac7220 */ /* 0x000fe20000410000 */
[----:B------:R-:W-:-:S02]  /*86f0*/  HADD2.F32 R169, -RZ, R167.H0_H0 ;  /* 0x200000a7ffa97230 */ /* 0x000fc40000004100 */
[-C--:B------:R-:W-:Y:S01]  /*8700*/  FMUL.FTZ R178, R164, R171.reuse ;  /* 0x000000aba4b27220 */ /* 0x080fe20000410000 */
[----:B------:R-:W-:Y:S02]  /*8710*/  HADD2.F32 R168, -RZ, R45.H0_H0 ;  /* 0x2000002dffa87230 */ /* 0x000fe40000004100 */
[----:B------:R-:W-:Y:S01]  /*8720*/  FMUL.FTZ R171, R79, R171 ;  /* 0x000000ab4fab7220 */ /* 0x000fe20000410000 */
[----:B------:R-:W-:Y:S02]  /*8730*/  HADD2.F32 R163, -RZ, R163.H1_H1 ;  /* 0x300000a3ffa37230 */ /* 0x000fe40000004100 */
[----:B------:R-:W-:Y:S01]  /*8740*/  FFMA.FTZ R173, R44, R169, R173 ;  /* 0x000000a92cad7223 */ /* 0x000fe200000100ad */
[----:B------:R-:W-:Y:S02]  /*8750*/  HADD2.F32 R170, -RZ, R170.H1_H1 ;  /* 0x300000aaffaa7230 */ /* 0x000fe40000004100 */
[----:B------:R-:W-:Y:S01]  /*8760*/  FFMA.FTZ R174, R83, R168, -R174 ;  /* 0x000000a853ae7223 */ /* 0x000fe200000108ae */
[----:B------:R-:W-:-:S02]  /*8770*/  HADD2.F32 R167, -RZ, R167.H1_H1 ;  /* 0x300000a7ffa77230 */ /* 0x000fc40000004100 */
[----:B------:R-:W-:Y:S01]  /*8780*/  FFMA.FTZ R172, R165, R168, R172 ;  /* 0x000000a8a5ac7223 */ /* 0x000fe200000100ac */
[----:B------:R-:W-:Y:S02]  /*8790*/  HADD2.F32 R81, -RZ, R81.H1_H1 ;  /* 0x30000051ff517230 */ /* 0x000fe40000004100 */
[----:B------:R-:W-:Y:S01]  /*87a0*/  FFMA.FTZ R176, R161, R169, -R176 ;  /* 0x000000a9a1b07223 */ /* 0x000fe200000108b0 */
[----:B------:R-:W-:Y:S02]  /*87b0*/  HADD2.F32 R44, -RZ, R45.H1_H1 ;  /* 0x3000002dff2c7230 */ /* 0x000fe40000004100 */
[-C--:B------:R-:W-:Y:S01]  /*87c0*/  FMUL.FTZ R168, R163, R170.reuse ;  /* 0x000000aaa3a87220 */ /* 0x080fe20000410000 */
[-C--:B------:R-:W-:Y:S01]  /*87d0*/  FFMA.FTZ R79, R79, R167.reuse, -R178 ;  /* 0x000000a74f4f7223 */ /* 0x080fe200000108b2 */
[C---:B------:R-:W-:Y:S01]  /*87e0*/  FMUL.FTZ R170, R81.reuse, R170 ;  /* 0x000000aa51aa7220 */ /* 0x040fe20000410000 */
[----:B------:R-:W-:Y:S01]  /*87f0*/  FFMA.FTZ R164, R164, R167, R171 ;  /* 0x000000a7a4a47223 */ /* 0x000fe200000100ab */
[----:B------:R-:W-:Y:S01]  /*8800*/  FFMA.FTZ R81, R81, R44, -R168 ;  /* 0x0000002c51517223 */ /* 0x000fe200000108a8 */
[----:B------:R-:W-:Y:S01]  /*8810*/  F2FP.SATFINITE.E4M3.F32.PACK_AB_MERGE_C R77, R51, R48, R46 ;  /* 0x00000030334d723e */ /* 0x000fe2000480702e */
[----:B------:R-:W-:Y:S01]  /*8820*/  FFMA.FTZ R163, R163, R44, R170 ;  /* 0x0000002ca3a37223 */ /* 0x000fe200000100aa */
[----:B------:R-:W-:-:S02]  /*8830*/  F2FP.SATFINITE.E4M3.F32.PACK_AB_MERGE_C R79, R79, R176, RZ ;  /* 0x000000b04f4f723e */ /* 0x000fc400048070ff */
[----:B------:R-:W-:Y:S02]  /*8840*/  F2FP.SATFINITE.E4M3.F32.PACK_AB_MERGE_C R164, R164, R173, RZ ;  /* 0x000000ada4a4723e */ /* 0x000fe400048070ff */
[----:B------:R-:W-:Y:S02]  /*8850*/  F2FP.SATFINITE.E4M3.F32.PACK_AB_MERGE_C R79, R81, R174, R79 ;  /* 0x000000ae514f723e */ /* 0x000fe4000480704f */
[----:B------:R-:W-:Y:S02]  /*8860*/  F2FP.SATFINITE.E4M3.F32.PACK_AB_MERGE_C R81, R50, R49, R47 ;  /* 0x000000313251723e */ /* 0x000fe4000480702f */
[----:B------:R-:W-:-:S07]  /*8870*/  F2FP.SATFINITE.E4M3.F32.PACK_AB_MERGE_C R83, R163, R172, R164 ;  /* 0x000000aca353723e */ /* 0x000fce00048070a4 */
.L_x_7109:
[----:B------:R-:W-:Y:S05]  /*8880*/  BSYNC B2 ;  /* 0x0000000000027941 */ /* 0x000fea0003800000 */
.L_x_7108:
[----:B------:R-:W-:Y:S01]  /*8890*/  ISETP.GE.AND P3, PT, R160, R149, PT ;  /* 0x00000095a000720c */ /* 0x000fe20003f66270 */
[----:B------:R-:W-:Y:S01]  /*88a0*/  ULDC.64 UR4, c[0x0][0x2e8] ;  /* 0x0000ba0000047ab9 */ /* 0x000fe20000000a00 */
[----:B------:R-:W-:-:S11]  /*88b0*/  ULDC.64 UR6, c[0x0][0x208] ;  /* 0x0000820000067ab9 */ /* 0x000fd60000000a00 */
        /* <DEDUP_REMOVED lines=9> */
.L_x_7107:
[----:B------:R-:W-:Y:S05]  /*8950*/  BSYNC B1 ;  /* 0x0000000000017941 */ /* 0x000fea0003800000 */
.L_x_7106:
[----:B-1----:R-:W-:Y:S01]  /*8960*/  VIADD R45, R23, 0x40 ;  /* 0x00000040172d7836 */ /* 0x002fe20000000000 */
[----:B------:R-:W-:Y:S04]  /*8970*/  BSSY B1, `(.L_x_7110) ;  /* 0x000010a000017945 */ /* 0x000fe80003800000 */
[----:B------:R-:W-:-:S13]  /*8980*/  ISETP.GE.OR P3, PT, R45, R113, P0 ;  /* 0x000000712d00720c */ /* 0x000fda0000766670 */
[----:B------:R-:W-:Y:S05]  /*8990*/  @P3 BRA `(.L_x_7111) ;  /* 0x00000010001c3947 */ /* 0x000fea0003800000 */
[----:B------:R-:W2:Y:S01]  /*89a0*/  LDL R46, [R1+0x88] ;  /* 0x00008800012e7983 */ /* 0x000ea20000100800 */
[-C--:B------:R-:W-:Y:S01]  /*89b0*/  IMAD R44, R131, R126.reuse, RZ ;  /* 0x0000007e832c7224 */ /* 0x080fe200078e02ff */
        /* <DEDUP_REMOVED lines=9> */
[----:B------:R-:W-:-:S02]  /*8a50*/  VIADD R48, R23, 0x40 ;  /* 0x0000004017307836 */ /* 0x000fc40000000000 */
[----:B------:R-:W-:Y:S01]  /*8a60*/  IMAD.SHL.U32 R47, R47, 0x80, RZ ;  /* 0x000000802f2f7824 */ /* 0x000fe200078e00ff */
[----:B------:R-:W-:Y:S01]  /*8a70*/  LEA.HI R45, R45, R44, RZ, 0x5 ;  /* 0x0000002c2d2d7211 */ /* 0x000fe200078f28ff */
[----:B------:R-:W-:Y:S01]  /*8a80*/  IMAD.SHL.U32 R48, R48, 0x80, RZ ;  /* 0x0000008030307824 */ /* 0x000fe200078e00ff */
[----:B------:R-:W-:Y:S02]  /*8a90*/  IADD3.X R82, R33, R78, R32, P3, P4 ;  /* 0x0000004e21527210 */ /* 0x000fe40001fe8420 */
[----:B------:R-:W-:Y:S02]  /*8aa0*/  LEA.HI.SX32 R45, R45, R30, 0x1b ;  /* 0x0000001e2d2d7211 */ /* 0x000fe400078fdaff */
[----:B------:R-:W-:Y:S02]  /*8ab0*/  LOP3.LUT R47, R47, 0x380, RZ, 0xc0, !PT ;  /* 0x000003802f2f7812 */ /* 0x000fe400078ec0ff */
[----:B------:R-:W-:Y:S01]  /*8ac0*/  LOP3.LUT R48, R48, 0x380, RZ, 0xc0, !PT ;  /* 0x0000038030307812 */ /* 0x000fe200078ec0ff */
[----:B------:R-:W-:Y:S01]  /*8ad0*/  IMAD.SHL.U32 R81, R45, 0x10, RZ ;  /* 0x000000102d517824 */ /* 0x000fe200078e00ff */
[----:B------:R-:W-:-:S04]  /*8ae0*/  SHF.R.U32.HI R47, RZ, 0x3, R47 ;  /* 0x00000003ff2f7819 */ /* 0x000fc8000001162f */
[----:B------:R-:W-:-:S04]  /*8af0*/  LOP3.LUT R44, R48, 0x70, R81, 0xf8, !PT ;  /* 0x00000070302c7812 */ /* 0x000fc800078ef851 */
[----:B------:R-:W-:-:S05]  /*8b00*/  LOP3.LUT R44, R44, R47, RZ, 0x3c, !PT ;  /* 0x0000002f2c2c7212 */ /* 0x000fca00078e3cff */
        /* <DEDUP_REMOVED lines=14> */
[--C-:B------:R-:W-:Y:S02]  /*8bf0*/  SHF.R.U32.HI R162, RZ, 0x8, R55.reuse ;  /* 0x00000008ffa27819 */ /* 0x100fe40000011637 */
[----:B------:R-:W-:Y:S02]  /*8c00*/  PRMT R45, R165, 0x654, R54 ;  /* 0x00000654a52d7816 */ /* 0x000fe40000000036 */
[----:B------:R-:W-:-:S02]  /*8c10*/  SHF.R.U32.HI R163, RZ, 0x10, R55 ;  /* 0x00000010ffa37819 */ /* 0x000fc40000011637 */
[----:B------:R-:W-:Y:S02]  /*8c20*/  LOP3.LUT R58, R55, 0xff, RZ, 0xc0, !PT ;  /* 0x000000ff373a7812 */ /* 0x000fe400078ec0ff */
[----:B------:R-:W-:Y:S02]  /*8c30*/  SHF.R.U32.HI R55, RZ, 0x18, R55 ;  /* 0x00000018ff377819 */ /* 0x000fe40000011637 */
[----:B------:R-:W-:Y:S01]  /*8c40*/  LOP3.LUT R45, R45, 0xff00, R44, 0xf8, !PT ;  /* 0x0000ff002d2d7812 */ /* 0x000fe200078ef82c */
[----:B------:R-:W-:Y:S01]  /*8c50*/  IMAD.SHL.U32 R44, R162, 0x100, RZ ;  /* 0x00000100a22c7824 */ /* 0x000fe200078e00ff */
[----:B------:R-:W-:Y:S02]  /*8c60*/  SHF.R.U32.HI R160, RZ, 0x8, R57 ;  /* 0x00000008ffa07819 */ /* 0x000fe40000011639 */
[----:B------:R-:W-:Y:S01]  /*8c70*/  SHF.R.U32.HI R166, RZ, 0x10, R53 ;  /* 0x00000010ffa67819 */ /* 0x000fe20000011635 */
[----:B------:R-:W-:Y:S01]  /*8c80*/  IMAD.MOV.U32 R53, RZ, RZ, R46 ;  /* 0x000000ffff357224 */ /* 0x000fe200078e002e */
[----:B------:R-:W-:-:S02]  /*8c90*/  SHF.R.U32.HI R161, RZ, 0x10, R57 ;  /* 0x00000010ffa17819 */ /* 0x000fc40000011639 */
[----:B------:R-:W-:Y:S01]  /*8ca0*/  LOP3.LUT R80, R57, 0xff, RZ, 0xc0, !PT ;  /* 0x000000ff39507812 */ /* 0x000fe200078ec0ff */
[----:B------:R-:W-:Y:S01]  /*8cb0*/  IMAD.U32 R46, R166, 0x10000, RZ ;  /* 0x00010000a62e7824 */ /* 0x000fe200078e00ff */
[----:B------:R-:W-:Y:S01]  /*8cc0*/  SHF.R.U32.HI R159, RZ, 0x18, R57 ;  /* 0x00000018ff9f7819 */ /* 0x000fe20000011639 */
[----:B--2---:R-:W-:Y:S01]  /*8cd0*/  IMAD.MOV.U32 R57, RZ, RZ, R48 ;  /* 0x000000ffff397224 */ /* 0x004fe200078e0030 */
[--C-:B------:R-:W-:Y:S01]  /*8ce0*/  SHF.R.U32.HI R137, RZ, 0x8, R59.reuse ;  /* 0x00000008ff897819 */ /* 0x100fe2000001163b */
[----:B------:R-:W-:Y:S01]  /*8cf0*/  IMAD.SHL.U32 R48, R160, 0x100, RZ ;  /* 0x00000100a0307824 */ /* 0x000fe200078e00ff */
[----:B------:R-:W-:Y:S02]  /*8d00*/  PRMT R55, R55, 0x654, R58 ;  /* 0x0000065437377816 */ /* 0x000fe4000000003a */
[----:B------:R-:W-:Y:S01]  /*8d10*/  LOP3.LUT R83, R59, 0xff, RZ, 0xc0, !PT ;  /* 0x000000ff3b537812 */ /* 0x000fe200078ec0ff */
[----:B------:R-:W-:Y:S01]  /*8d20*/  IMAD.SHL.U32 R54, R137, 0x100, RZ ;  /* 0x0000010089367824 */ /* 0x000fe200078e00ff */
[----:B------:R-:W-:-:S02]  /*8d30*/  SHF.R.U32.HI R136, RZ, 0x18, R59 ;  /* 0x00000018ff887819 */ /* 0x000fc4000001163b */
[----:B------:R-:W-:Y:S02]  /*8d40*/  SHF.R.U32.HI R158, RZ, 0x10, R59 ;  /* 0x00000010ff9e7819 */ /* 0x000fe4000001163b */
[----:B------:R-:W-:Y:S01]  /*8d50*/  LOP3.LUT R55, R55, 0xff00, R44, 0xf8, !PT ;  /* 0x0000ff0037377812 */ /* 0x000fe200078ef82c */
[----:B------:R-:W-:Y:S01]  /*8d60*/  IMAD.U32 R44, R163, 0x10000, RZ ;  /* 0x00010000a32c7824 */ /* 0x000fe200078e00ff */
[----:B------:R-:W-:Y:S01]  /*8d70*/  PRMT R59, R159, 0x654, R80 ;  /* 0x000006549f3b7816 */ /* 0x000fe20000000050 */
[----:B------:R-:W-:Y:S01]  /*8d80*/  IMAD.U32 R158, R158, 0x10000, RZ ;  /* 0x000100009e9e7824 */ /* 0x000fe200078e00ff */
[----:B------:R-:W-:Y:S02]  /*8d90*/  PRMT R83, R136, 0x654, R83 ;  /* 0x0000065488537816 */ /* 0x000fe40000000053 */
[----:B------:R-:W-:Y:S02]  /*8da0*/  F2FP.F16.E4M3.UNPACK_B R136, R157.H1 ;  /* 0x0000009dff88723e */ /* 0x000fe400030006ff */
[----:B------:R-:W-:-:S02]  /*8db0*/  F2FP.F16.E4M3.UNPACK_B R80, R57.H1 ;  /* 0x00000039ff50723e */ /* 0x000fc400030006ff */
[----:B------:R-:W-:Y:S02]  /*8dc0*/  F2FP.F16.E4M3.UNPACK_B R58, R56.H1 ;  /* 0x00000038ff3a723e */ /* 0x000fe400030006ff */
[----:B------:R-:W-:Y:S01]  /*8dd0*/  LOP3.LUT R137, R59, 0xff00, R48, 0xf8, !PT ;  /* 0x0000ff003b897812 */ /* 0x000fe200078ef830 */
[----:B------:R-:W-:Y:S01]  /*8de0*/  IMAD.U32 R48, R161, 0x10000, RZ ;  /* 0x00010000a1307824 */ /* 0x000fe200078e00ff */
[----:B------:R-:W-:Y:S01]  /*8df0*/  LOP3.LUT R159, R83, 0xff00, R54, 0xf8, !PT ;  /* 0x0000ff00539f7812 */ /* 0x000fe200078ef836 */
[----:B------:R-:W-:Y:S01]  /*8e00*/  HADD2.F32 R54, -RZ, R58.H0_H0 ;  /* 0x2000003aff367230 */ /* 0x000fe20000004100 */
[----:B------:R-:W-:Y:S01]  /*8e10*/  LOP3.LUT R46, R45, 0xff0000, R46, 0xf8, !PT ;  /* 0x00ff00002d2e7812 */ /* 0x000fe200078ef82e */
[----:B------:R-:W-:Y:S01]  /*8e20*/  HADD2.F32 R45, -RZ, R136.H0_H0 ;  /* 0x20000088ff2d7230 */ /* 0x000fe20000004100 */
[----:B------:R-:W-:Y:S01]  /*8e30*/  LOP3.LUT R44, R55, 0xff0000, R44, 0xf8, !PT ;  /* 0x00ff0000372c7812 */ /* 0x000fe200078ef82c */
[----:B------:R-:W-:Y:S01]  /*8e40*/  HADD2.F32 R55, -RZ, R80.H0_H0 ;  /* 0x20000050ff377230 */ /* 0x000fe20000004100 */
[----:B------:R-:W-:Y:S01]  /*8e50*/  F2FP.F16.E4M3.UNPACK_B R59, R155.H1 ;  /* 0x0000009bff3b723e */ /* 0x000fe200030006ff */
[----:B------:R-:W-:-:S02]  /*8e60*/  HADD2.F32 R136, -RZ, R136.H1_H1 ;  /* 0x30000088ff887230 */ /* 0x000fc40000004100 */
[CC--:B------:R-:W-:Y:S01]  /*8e70*/  FMUL.FTZ R160, R54.reuse, R45.reuse ;  /* 0x0000002d36a07220 */ /* 0x0c0fe20000410000 */
[----:B------:R-:W-:Y:S01]  /*8e80*/  LOP3.LUT R48, R137, 0xff0000, R48, 0xf8, !PT ;  /* 0x00ff000089307812 */ /* 0x000fe200078ef830 */
[----:B------:R-:W-:Y:S01]  /*8e90*/  FMUL.FTZ R161, R55, R45 ;  /* 0x0000002d37a17220 */ /* 0x000fe20000410000 */
[--C-:B------:R-:W-:Y:S01]  /*8ea0*/  HADD2.F32 R83, -RZ, R59.reuse.H0_H0 ;  /* 0x2000003bff537230 */ /* 0x100fe20000004100 */
[----:B------:R-:W-:Y:S01]  /*8eb0*/  LOP3.LUT R45, R159, 0xff0000, R158, 0xf8, !PT ;  /* 0x00ff00009f2d7812 */ /* 0x000fe200078ef89e */
[----:B------:R-:W-:Y:S01]  /*8ec0*/  HADD2.F32 R158, -RZ, R59.H1_H1 ;  /* 0x3000003bff9e7230 */ /* 0x000fe20000004100 */
[----:B------:R-:W-:Y:S01]  /*8ed0*/  F2FP.F16.E4M3.UNPACK_B R157, R157 ;  /* 0x0000009dff9d723e */ /* 0x000fe200020006ff */
[----:B------:R-:W-:Y:S02]  /*8ee0*/  HADD2.F32 R59, -RZ, R58.H1_H1 ;  /* 0x3000003aff3b7230 */ /* 0x000fe40000004100 */
[-C--:B------:R-:W-:Y:S01]  /*8ef0*/  FFMA.FTZ R54, R54, R83.reuse, -R161 ;  /* 0x0000005336367223 */ /* 0x080fe200000108a1 */
[----:B------:R-:W-:Y:S01]  /*8f00*/  FFMA.FTZ R55, R55, R83, R160 ;  /* 0x0000005337377223 */ /* 0x000fe200000100a0 */
[----:B------:R-:W-:Y:S01]  /*8f10*/  HADD2.F32 R137, -RZ, R80.H1_H1 ;  /* 0x30000050ff897230 */ /* 0x000fe20000004100 */
[----:B------:R-:W-:Y:S01]  /*8f20*/  F2FP.F16.E4M3.UNPACK_B R83, R57 ;  /* 0x00000039ff53723e */ /* 0x000fe200020006ff */
[----:B------:R-:W-:Y:S01]  /*8f30*/  FMUL.FTZ R160, R59, R136 ;  /* 0x000000883ba07220 */ /* 0x000fe20000410000 */
[----:B------:R-:W-:Y:S01]  /*8f40*/  F2FP.F16.E4M3.UNPACK_B R80, R56 ;  /* 0x00000038ff50723e */ /* 0x000fe200020006ff */
[----:B------:R-:W-:Y:S01]  /*8f50*/  HADD2.F32 R159, -RZ, R157.H0_H0 ;  /* 0x2000009dff9f7230 */ /* 0x000fe20000004100 */
[----:B------:R-:W-:Y:S01]  /*8f60*/  F2FP.F16.E4M3.UNPACK_B R155, R155 ;  /* 0x0000009bff9b723e */ /* 0x000fe200020006ff */
        /* <DEDUP_REMOVED lines=29> */
[----:B------:R-:W-:Y:S01]  /*9140*/  HADD2.F32 R137, -RZ, R158.H0_H0 ;  /* 0x2000009eff897230 */ /* 0x000fe20000004100 */
[----:B------:R-:W-:Y:S01]  /*9150*/  F2FP.F16.E4M3.UNPACK_B R154, R154 ;  /* 0x0000009aff9a723e */ /* 0x000fe200020006ff */
[----:B------:R-:W-:-:S02]  /*9160*/  HADD2.F32 R155, -RZ, R155.H1_H1 ;  /* 0x3000009bff9b7230 */ /* 0x000fc40000004100 */
[C---:B------:R-:W-:Y:S01]  /*9170*/  FMUL.FTZ R160, R136.reuse, R160 ;  /* 0x000000a088a07220 */ /* 0x040fe20000410000 */
[----:B------:R-:W-:Y:S02]  /*9180*/  HADD2.F32 R80, -RZ, R80.H1_H1 ;  /* 0x30000050ff507230 */ /* 0x000fe40000004100 */
        /* <DEDUP_REMOVED lines=9> */
[--C-:B------:R-:W-:Y:S01]  /*9220*/  HADD2.F32 R155, -RZ, R156.reuse.H0_H0 ;  /* 0x2000009cff9b7230 */ /* 0x100fe20000004100 */
[----:B------:R-:W-:Y:S01]  /*9230*/  F2FP.SATFINITE.E4M3.F32.PACK_AB_MERGE_C R54, R57, R54, RZ ;  /* 0x000000363936723e */ /* 0x000fe200048070ff */
[--C-:B------:R-:W-:Y:S01]  /*9240*/  HADD2.F32 R50, -RZ, R53.reuse.H0_H0 ;  /* 0x20000035ff327230 */ /* 0x100fe20000004100 */
[----:B------:R-:W-:Y:S01]  /*9250*/  F2FP.SATFINITE.E4M3.F32.PACK_AB_MERGE_C R56, R56, R55, RZ ;  /* 0x000000373838723e */ /* 0x000fe200048070ff */
[----:B------:R-:W-:Y:S01]  /*9260*/  HADD2.F32 R156, -RZ, R156.H1_H1 ;  /* 0x3000009cff9c7230 */ /* 0x000fe20000004100 */
[----:B------:R-:W-:Y:S01]  /*9270*/  F2FP.SATFINITE.E4M3.F32.PACK_AB_MERGE_C R55, R83, R58, R54 ;  /* 0x0000003a5337723e */ /* 0x000fe20004807036 */
[----:B------:R-:W-:Y:S01]  /*9280*/  HADD2.F32 R53, -RZ, R53.H1_H1 ;  /* 0x30000035ff357230 */ /* 0x000fe20000004100 */
[----:B------:R-:W-:Y:S01]  /*9290*/  F2FP.F16.E4M3.UNPACK_B R58, R48 ;  /* 0x00000030ff3a723e */ /* 0x000fe200020006ff */
[--C-:B------:R-:W-:Y:S01]  /*92a0*/  HADD2.F32 R136, -RZ, R80.reuse.H0_H0 ;  /* 0x20000050ff887230 */ /* 0x100fe20000004100 */
[----:B------:R-:W-:Y:S01]  /*92b0*/  F2FP.F16.E4M3.UNPACK_B R57, R52 ;  /* 0x00000034ff39723e */ /* 0x000fe200020006ff */
[----:B------:R-:W-:-:S02]  /*92c0*/  HADD2.F32 R80, -RZ, R80.H1_H1 ;  /* 0x30000050ff507230 */ /* 0x000fc40000004100 */
[-C--:B------:R-:W-:Y:S01]  /*92d0*/  FMUL.FTZ R159, R53, R156.reuse ;  /* 0x0000009c359f7220 */ /* 0x080fe20000410000 */
[----:B------:R-:W-:Y:S02]  /*92e0*/  HADD2.F32 R154, -RZ, R154.H1_H1 ;  /* 0x3000009aff9a7230 */ /* 0x000fe40000004100 */
[-C--:B------:R-:W-:Y:S01]  /*92f0*/  FMUL.FTZ R157, R136, R155.reuse ;  /* 0x0000009b889d7220 */ /* 0x080fe20000410000 */
[----:B------:R-:W-:Y:S01]  /*9300*/  FMUL.FTZ R155, R50, R155 ;  /* 0x0000009b329b7220 */ /* 0x000fe20000410000 */
[----:B------:R-:W-:Y:S01]  /*9310*/  FMUL.FTZ R158, R80, R156 ;  /* 0x0000009c509e7220 */ /* 0x000fe20000410000 */
[----:B------:R-:W-:Y:S01]  /*9320*/  F2FP.SATFINITE.E4M3.F32.PACK_AB_MERGE_C R54, R162, R59, R56 ;  /* 0x0000003ba236723e */ /* 0x000fe20004807038 */
[----:B------:R-:W-:Y:S01]  /*9330*/  FFMA.FTZ R159, R80, R154, R159 ;  /* 0x0000009a509f7223 */ /* 0x000fe2000001009f */
[----:B------:R-:W-:Y:S01]  /*9340*/  F2FP.F16.E4M3.UNPACK_B R80, R49 ;  /* 0x00000031ff50723e */ /* 0x000fe200020006ff */
[-C--:B------:R-:W-:Y:S01]  /*9350*/  FFMA.FTZ R157, R50, R137.reuse, -R157 ;  /* 0x00000089329d7223 */ /* 0x080fe2000001089d */
[----:B------:R-:W-:Y:S01]  /*9360*/  FFMA.FTZ R50, R136, R137, R155 ;  /* 0x0000008988327223 */ /* 0x000fe2000001009b */
[----:B------:R-:W-:Y:S01]  /*9370*/  F2FP.F16.E4M3.UNPACK_B R83, R46 ;  /* 0x0000002eff53723e */ /* 0x000fe200020006ff */
[----:B------:R-:W-:-:S02]  /*9380*/  HADD2.F32 R137, -RZ, R58.H0_H0 ;  /* 0x2000003aff897230 */ /* 0x000fc40000004100 */
[----:B------:R-:W-:Y:S01]  /*9390*/  FFMA.FTZ R158, R53, R154, -R158 ;  /* 0x0000009a359e7223 */ /* 0x000fe2000001089e */
[--C-:B------:R-:W-:Y:S01]  /*93a0*/  HADD2.F32 R59, -RZ, R80.reuse.H0_H0 ;  /* 0x20000050ff3b7230 */ /* 0x100fe20000004100 */
[----:B------:R-:W-:Y:S01]  /*93b0*/  F2FP.F16.E4M3.UNPACK_B R52, R52.H1 ;  /* 0x00000034ff34723e */ /* 0x000fe200030006ff */
        /* <DEDUP_REMOVED lines=16> */
[----:B------:R-:W-:-:S02]  /*94c0*/  HADD2.F32 R58, -RZ, R52.H0_H0 ;  /* 0x20000034ff3a7230 */ /* 0x000fc40000004100 */
[----:B------:R-:W-:Y:S01]  /*94d0*/  FFMA.FTZ R48, R80, R83, R137 ;  /* 0x0000005350307223 */ /* 0x000fe20000010089 */
[--C-:B------:R-:W-:Y:S01]  /*94e0*/  HADD2.F32 R80, -RZ, R59.reuse.H0_H0 ;  /* 0x2000003bff507230 */ /* 0x100fe20000004100 */
[----:B------:R-:W-:Y:S01]  /*94f0*/  F2FP.F16.E4M3.UNPACK_B R46, R46.H1 ;  /* 0x0000002eff2e723e */ /* 0x000fe200030006ff */
[----:B------:R-:W-:Y:S01]  /*9500*/  HADD2.F32 R59, -RZ, R59.H1_H1 ;  /* 0x3000003bff3b7230 */ /* 0x000fe20000004100 */
[----:B------:R-:W-:Y:S01]  /*9510*/  F2FP.SATFINITE.E4M3.F32.PACK_AB_MERGE_C R53, R158, R157, R53 ;  /* 0x0000009d9e35723e */ /* 0x000fe20004807035 */
[--C-:B------:R-:W-:Y:S01]  /*9520*/  HADD2.F32 R154, -RZ, R136.reuse.H1_H1 ;  /* 0x30000088ff9a7230 */ /* 0x100fe20000004100 */
[----:B------:R-:W-:Y:S01]  /*9530*/  F2FP.SATFINITE.E4M3.F32.PACK_AB_MERGE_C R160, R163, R160, RZ ;  /* 0x000000a0a3a0723e */ /* 0x000fe200048070ff */
[----:B------:R-:W-:Y:S02]  /*9540*/  HADD2.F32 R137, -RZ, R136.H0_H0 ;  /* 0x20000088ff897230 */ /* 0x000fe40000004100 */
[----:B------:R-:W-:Y:S02]  /*9550*/  HADD2.F32 R52, -RZ, R52.H1_H1 ;  /* 0x30000034ff347230 */ /* 0x000fe40000004100 */
[----:B------:R-:W-:Y:S01]  /*9560*/  FMUL.FTZ R157, R59, R154 ;  /* 0x0000009a3b9d7220 */ /* 0x000fe20000410000 */
[----:B------:R-:W-:-:S02]  /*9570*/  HADD2.F32 R83, -RZ, R46.H0_H0 ;  /* 0x2000002eff537230 */ /* 0x000fc40000004100 */
[-C--:B------:R-:W-:Y:S01]  /*9580*/  FMUL.FTZ R155, R80, R137.reuse ;  /* 0x00000089509b7220 */ /* 0x080fe20000410000 */
[----:B------:R-:W-:Y:S02]  /*9590*/  HADD2.F32 R136, -RZ, R46.H1_H1 ;  /* 0x3000002eff887230 */ /* 0x000fe40000004100 */
[----:B------:R-:W-:Y:S01]  /*95a0*/  FMUL.FTZ R154, R52, R154 ;  /* 0x0000009a349a7220 */ /* 0x000fe20000410000 */
[----:B------:R-:W-:Y:S01]  /*95b0*/  F2FP.SATFINITE.E4M3.F32.PACK_AB_MERGE_C R50, R159, R50, R160 ;  /* 0x000000329f32723e */ /* 0x000fe200048070a0 */
[C---:B------:R-:W-:Y:S01]  /*95c0*/  FMUL.FTZ R137, R58.reuse, R137 ;  /* 0x000000893a897220 */ /* 0x040fe20000410000 */
[----:B------:R-:W-:Y:S01]  /*95d0*/  FFMA.FTZ R158, R58, R83, -R155 ;  /* 0x000000533a9e7223 */ /* 0x000fe2000001089b */
[-C--:B------:R-:W-:Y:S01]  /*95e0*/  FFMA.FTZ R160, R59, R136.reuse, R154 ;  /* 0x000000883ba07223 */ /* 0x080fe2000001009a */
[----:B------:R-:W-:Y:S01]  /*95f0*/  F2FP.F16.E4M3.UNPACK_B R59, R51.H1 ;  /* 0x00000033ff3b723e */ /* 0x000fe200030006ff */
[----:B------:R-:W-:Y:S01]  /*9600*/  FFMA.FTZ R159, R80, R83, R137 ;  /* 0x00000053509f7223 */ /* 0x000fe20000010089 */
[----:B------:R-:W-:Y:S01]  /*9610*/  F2FP.F16.E4M3.UNPACK_B R155, R45.H1 ;  /* 0x0000002dff9b723e */ /* 0x000fe200030006ff */
[----:B------:R-:W-:Y:S01]  /*9620*/  FFMA.FTZ R161, R52, R136, -R157 ;  /* 0x0000008834a17223 */ /* 0x000fe2000001089d */
[----:B------:R-:W-:-:S02]  /*9630*/  F2FP.F16.E4M3.UNPACK_B R46, R47 ;  /* 0x0000002fff2e723e */ /* 0x000fc400020006ff */
        /* <DEDUP_REMOVED lines=16> */
[C---:B------:R-:W-:Y:S01]  /*9740*/  FMUL.FTZ R157, R52.reuse, R157 ;  /* 0x0000009d349d7220 */ /* 0x040fe20000410000 */
[----:B------:R-:W-:Y:S02]  /*9750*/  HADD2.F32 R59, -RZ, R59.H1_H1 ;  /* 0x3000003bff3b7230 */ /* 0x000fe40000004100 */
[----:B------:R-:W-:Y:S01]  /*9760*/  FFMA.FTZ R165, R52, R137, -R165 ;  /* 0x0000008934a57223 */ /* 0x000fe200000108a5 */
[----:B------:R-:W-:-:S02]  /*9770*/  HADD2.F32 R52, -RZ, R155.H1_H1 ;  /* 0x3000009bff347230 */ /* 0x000fc40000004100 */
[-C--:B------:R-:W-:Y:S01]  /*9780*/  FFMA.FTZ R162, R51, R136.reuse, -R162 ;  /* 0x0000008833a27223 */ /* 0x080fe200000108a2 */
[----:B------:R-:W-:Y:S02]  /*9790*/  HADD2.F32 R47, -RZ, R47.H1_H1 ;  /* 0x3000002fff2f7230 */ /* 0x000fe40000004100 */
[----:B------:R-:W-:Y:S01]  /*97a0*/  FFMA.FTZ R163, R80, R136, R163 ;  /* 0x0000008850a37223 */ /* 0x000fe200000100a3 */
[----:B------:R-:W-:Y:S01]  /*97b0*/  FFMA.FTZ R157, R44, R137, R157 ;  /* 0x000000892c9d7223 */ /* 0x000fe2000001009d */
[----:B------:R-:W-:Y:S02]  /*97c0*/  HADD2.F32 R58, -RZ, R58.H1_H1 ;  /* 0x3000003aff3a7230 */ /* 0x000fe40000004100 */
[-C--:B------:R-:W-:Y:S01]  /*97d0*/  FMUL.FTZ R80, R59, R52.reuse ;  /* 0x000000343b507220 */ /* 0x080fe20000410000 */
[----:B------:R-:W-:Y:S02]  /*97e0*/  HADD2.F32 R51, -RZ, R154.H1_H1 ;  /* 0x3000009aff337230 */ /* 0x000fe40000004100 */
[----:B------:R-:W-:Y:S01]  /*97f0*/  FMUL.FTZ R52, R47, R52 ;  /* 0x000000342f347220 */ /* 0x000fe20000410000 */
[----:B------:R-:W-:Y:S01]  /*9800*/  HADD2.F32 R46, -RZ, R46.H1_H1 ;  /* 0x3000002eff2e7230 */ /* 0x000fe20000004100 */
[----:B------:R-:W-:Y:S01]  /*9810*/  F2FP.SATFINITE.E4M3.F32.PACK_AB_MERGE_C R158, R161, R158, RZ ;  /* 0x0000009ea19e723e */ /* 0x000fe200048070ff */
[----:B------:R-:W-:-:S02]  /*9820*/  HADD2.F32 R44, -RZ, R83.H1_H1 ;  /* 0x30000053ff2c7230 */ /* 0x000fc40000004100 */
        /* <DEDUP_REMOVED lines=17> */
.L_x_7113:
[----:B------:R-:W-:Y:S05]  /*9940*/  BSYNC B2 ;  /* 0x0000000000027941 */ /* 0x000fea0003800000 */
.L_x_7112:
        /* <DEDUP_REMOVED lines=12> */
.L_x_7111:
[----:B------:R-:W-:Y:S05]  /*9a10*/  BSYNC B1 ;  /* 0x0000000000017941 */ /* 0x000fea0003800000 */
.L_x_7110:
        /* <DEDUP_REMOVED lines=10> */
[----:B------:R-:W-:Y:S02]  /*9ac0*/  SEL R44, R122, R151, !P6 ;  /* 0x000000977a2c7207 */ /* 0x000fe40007000000 */
[----:B------:R-:W-:Y:S01]  /*9ad0*/  IADD3 R55, P3, P4, R38, R52, R31 ;  /* 0x0000003426377210 */ /* 0x000fe20007c7e01f */
[----:B------:R-:W-:Y:S01]  /*9ae0*/  IMAD.IADD R54, R53, 0x1, R45 ;  /* 0x0000000135367824 */ /* 0x000fe200078e022d */
[----:B------:R-:W-:-:S04]  /*9af0*/  SHF.R.S32.HI R45, RZ, 0x1f, R44 ;  /* 0x0000001fff2d7819 */ /* 0x000fc8000001142c */
[----:B------:R-:W-:Y:S02]  /*9b00*/  LEA.HI R45, R45, R44, RZ, 0x5 ;  /* 0x0000002c2d2d7211 */ /* 0x000fe400078f28ff */
[----:B------:R-:W-:Y:S02]  /*9b10*/  IADD3.X R76, R33, R54, R32, P3, P4 ;  /* 0x00000036214c7210 */ /* 0x000fe40001fe8420 */
[----:B------:R-:W-:-:S05]  /*9b20*/  LEA.HI.SX32 R45, R45, R30, 0x1b ;  /* 0x0000001e2d2d7211 */ /* 0x000fca00078fdaff */
[----:B------:R-:W-:-:S05]  /*9b30*/  IMAD.SHL.U32 R57, R45, 0x10, RZ ;  /* 0x000000102d397824 */ /* 0x000fca00078e00ff */
        /* <DEDUP_REMOVED lines=12> */
[----:B------:R-:W-:Y:S01]  /*9c00*/  SHF.R.U32.HI R154, RZ, 0x18, R61 ;  /* 0x00000018ff9a7819 */ /* 0x000fe2000001163d */
[----:B------:R-:W-:Y:S01]  /*9c10*/  IMAD.MOV.U32 R58, RZ, RZ, R46 ;  /* 0x000000ffff3a7224 */ /* 0x000fe200078e002e */
[----:B------:R-:W-:Y:S01]  /*9c20*/  LOP3.LUT R59, R61, 0xff, RZ, 0xc0, !PT ;  /* 0x000000ff3d3b7812 */ /* 0x000fe200078ec0ff */
[----:B--2---:R-:W-:Y:S01]  /*9c30*/  IMAD.MOV.U32 R64, RZ, RZ, R48 ;  /* 0x000000ffff407224 */ /* 0x004fe200078e0030 */
[--C-:B------:R-:W-:Y:S02]  /*9c40*/  SHF.R.U32.HI R81, RZ, 0x18, R65.reuse ;  /* 0x00000018ff517819 */ /* 0x100fe40000011641 */
[----:B------:R-:W-:Y:S02]  /*9c50*/  LOP3.LUT R62, R65, 0xff, RZ, 0xc0, !PT ;  /* 0x000000ff413e7812 */ /* 0x000fe400078ec0ff */
[----:B------:R-:W-:-:S02]  /*9c60*/  SHF.R.U32.HI R77, RZ, 0x8, R65 ;  /* 0x00000008ff4d7819 */ /* 0x000fc40000011641 */
[----:B------:R-:W-:Y:S02]  /*9c70*/  SHF.R.U32.HI R80, RZ, 0x10, R65 ;  /* 0x00000010ff507819 */ /* 0x000fe40000011641 */
[----:B------:R-:W-:Y:S01]  /*9c80*/  SHF.R.U32.HI R136, RZ, 0x10, R61 ;  /* 0x00000010ff887819 */ /* 0x000fe2000001163d */
[----:B------:R-:W-:Y:S01]  /*9c90*/  IMAD.MOV.U32 R61, RZ, RZ, R44 ;  /* 0x000000ffff3d7224 */ /* 0x000fe200078e002c */
[----:B------:R-:W-:Y:S01]  /*9ca0*/  SHF.R.U32.HI R65, RZ, 0x8, R67 ;  /* 0x00000008ff417819 */ /* 0x000fe20000011643 */
[----:B------:R-:W-:Y:S01]  /*9cb0*/  IMAD.SHL.U32 R44, R137, 0x100, RZ ;  /* 0x00000100892c7824 */ /* 0x000fe200078e00ff */
[--C-:B------:R-:W-:Y:S01]  /*9cc0*/  SHF.R.U32.HI R83, RZ, 0x18, R63.reuse ;  /* 0x00000018ff537819 */ /* 0x100fe2000001163f */
[----:B------:R-:W-:Y:S01]  /*9cd0*/  IMAD.U32 R45, R136, 0x10000, RZ ;  /* 0x00010000882d7824 */ /* 0x000fe200078e00ff */
[----:B------:R-:W-:Y:S01]  /*9ce0*/  LOP3.LUT R60, R63, 0xff, RZ, 0xc0, !PT ;  /* 0x000000ff3f3c7812 */ /* 0x000fe200078ec0ff */
[----:B------:R-:W-:Y:S01]  /*9cf0*/  IMAD.SHL.U32 R65, R65, 0x100, RZ ;  /* 0x0000010041417824 */ /* 0x000fe200078e00ff */
[----:B------:R-:W-:-:S02]  /*9d00*/  SHF.R.U32.HI R78, RZ, 0x8, R63 ;  /* 0x00000008ff4e7819 */ /* 0x000fc4000001163f */
[----:B------:R-:W-:Y:S02]  /*9d10*/  SHF.R.U32.HI R82, RZ, 0x10, R63 ;  /* 0x00000010ff527819 */ /* 0x000fe4000001163f */
[----:B------:R-:W-:Y:S02]  /*9d20*/  SHF.R.U32.HI R66, RZ, 0x18, R67 ;  /* 0x00000018ff427819 */ /* 0x000fe40000011643 */
[----:B------:R-:W-:Y:S02]  /*9d30*/  LOP3.LUT R63, R67, 0xff, RZ, 0xc0, !PT ;  /* 0x000000ff433f7812 */ /* 0x000fe400078ec0ff */
[----:B------:R-:W-:Y:S02]  /*9d40*/  PRMT R59, R154, 0x654, R59 ;  /* 0x000006549a3b7816 */ /* 0x000fe4000000003b */
[----:B------:R-:W-:Y:S01]  /*9d50*/  PRMT R46, R66, 0x654, R63 ;  /* 0x00000654422e7816 */ /* 0x000fe2000000003f */
[----:B------:R-:W-:Y:S01]  /*9d60*/  IMAD.SHL.U32 R63, R77, 0x100, RZ ;  /* 0x000001004d3f7824 */ /* 0x000fe200078e00ff */
[----:B------:R-:W-:Y:S01]  /*9d70*/  LOP3.LUT R44, R59, 0xff00, R44, 0xf8, !PT ;  /* 0x0000ff003b2c7812 */ /* 0x000fe200078ef82c */
[----:B------:R-:W-:Y:S01]  /*9d80*/  IMAD.SHL.U32 R59, R78, 0x100, RZ ;  /* 0x000001004e3b7824 */ /* 0x000fe200078e00ff */
[----:B------:R-:W-:-:S02]  /*9d90*/  PRMT R62, R81, 0x654, R62 ;  /* 0x00000654513e7816 */ /* 0x000fc4000000003e */
[----:B------:R-:W-:Y:S02]  /*9da0*/  PRMT R60, R83, 0x654, R60 ;  /* 0x00000654533c7816 */ /* 0x000fe4000000003c */
[----:B------:R-:W-:Y:S02]  /*9db0*/  LOP3.LUT R78, R46, 0xff00, R65, 0xf8, !PT ;  /* 0x0000ff002e4e7812 */ /* 0x000fe400078ef841 */
[----:B------:R-:W-:Y:S01]  /*9dc0*/  LOP3.LUT R46, R44, 0xff0000, R45, 0xf8, !PT ;  /* 0x00ff00002c2e7812 */ /* 0x000fe200078ef82d */
[----:B------:R-:W-:Y:S01]  /*9dd0*/  IMAD.U32 R44, R82, 0x10000, RZ ;  /* 0x00010000522c7824 */ /* 0x000fe200078e00ff */
[----:B------:R-:W-:Y:S02]  /*9de0*/  LOP3.LUT R48, R62, 0xff00, R63, 0xf8, !PT ;  /* 0x0000ff003e307812 */ /* 0x000fe400078ef83f */
[----:B------:R-:W-:Y:S02]  /*9df0*/  LOP3.LUT R59, R60, 0xff00, R59, 0xf8, !PT ;  /* 0x0000ff003c3b7812 */ /* 0x000fe400078ef83b */
[----:B------:R-:W-:-:S02]  /*9e00*/  F2FP.F16.E4M3.UNPACK_B R77, R153.H1 ;  /* 0x00000099ff4d723e */ /* 0x000fc400030006ff */
[----:B------:R-:W-:Y:S02]  /*9e10*/  F2FP.F16.E4M3.UNPACK_B R65, R64.H1 ;  /* 0x00000040ff41723e */ /* 0x000fe400030006ff */
[----:B------:R-:W-:Y:S01]  /*9e20*/  F2FP.F16.E4M3.UNPACK_B R62, R61.H1 ;  /* 0x0000003dff3e723e */ /* 0x000fe200030006ff */
[----:B------:R-:W-:Y:S01]  /*9e30*/  HADD2.F32 R45, -RZ, R77.H0_H0 ;  /* 0x2000004dff2d7230 */ /* 0x000fe20000004100 */
[----:B------:R-:W-:Y:S01]  /*9e40*/  SHF.R.U32.HI R79, RZ, 0x10, R67 ;  /* 0x00000010ff4f7819 */ /* 0x000fe20000011643 */
[----:B------:R-:W-:Y:S01]  /*9e50*/  HADD2.F32 R60, -RZ, R65.H0_H0 ;  /* 0x20000041ff3c7230 */ /* 0x000fe20000004100 */
[----:B------:R-:W-:Y:S01]  /*9e60*/  LOP3.LUT R44, R59, 0xff0000, R44, 0xf8, !PT ;  /* 0x00ff00003b2c7812 */ /* 0x000fe200078ef82c */
[----:B------:R-:W-:Y:S01]  /*9e70*/  HADD2.F32 R59, -RZ, R62.H0_H0 ;  /* 0x2000003eff3b7230 */ /* 0x000fe20000004100 */
[----:B------:R-:W-:Y:S01]  /*9e80*/  F2FP.F16.E4M3.UNPACK_B R63, R150.H1 ;  /* 0x00000096ff3f723e */ /* 0x000fe200030006ff */
[----:B------:R-:W-:Y:S02]  /*9e90*/  IMAD.U32 R67, R80, 0x10000, RZ ;  /* 0x0001000050437824 */ /* 0x000fe400078e00ff */
[----:B------:R-:W-:Y:S01]  /*9ea0*/  FMUL.FTZ R80, R60, R45 ;  /* 0x0000002d3c507220 */ /* 0x000fe20000410000 */
[----:B------:R-:W-:-:S02]  /*9eb0*/  IMAD.U32 R79, R79, 0x10000, RZ ;  /* 0x000100004f4f7824 */ /* 0x000fc400078e00ff */
[C---:B------:R-:W-:Y:S01]  /*9ec0*/  FMUL.FTZ R81, R59.reuse, R45 ;  /* 0x0000002d3b517220 */ /* 0x040fe20000410000 */
[--C-:B------:R-:W-:Y:S01]  /*9ed0*/  HADD2.F32 R66, -RZ, R63.reuse.H0_H0 ;  /* 0x2000003fff427230 */ /* 0x100fe20000004100 */
[----:B------:R-:W-:Y:S01]  /*9ee0*/  LOP3.LUT R48, R48, 0xff0000, R67, 0xf8, !PT ;  /* 0x00ff000030307812 */ /* 0x000fe200078ef843 */
        /* <DEDUP_REMOVED lines=8> */
[----:B------:R-:W-:-:S02]  /*9f70*/  F2FP.F16.E4M3.UNPACK_B R61, R61 ;  /* 0x0000003dff3d723e */ /* 0x000fc400020006ff */
[----:B------:R-:W-:Y:S01]  /*9f80*/  F2FP.F16.E4M3.UNPACK_B R64, R64 ;  /* 0x00000040ff40723e */ /* 0x000fe200020006ff */
[C---:B------:R-:W-:Y:S01]  /*9f90*/  FMUL.FTZ R80, R66.reuse, R78 ;  /* 0x0000004e42507220 */ /* 0x040fe20000410000 */
[----:B------:R-:W-:Y:S01]  /*9fa0*/  F2FP.F16.E4M3.UNPACK_B R150, R150 ;  /* 0x00000096ff96723e */ /* 0x000fe200020006ff */
        /* <DEDUP_REMOVED lines=29> */
[--C-:B------:R-:W-:Y:S01]  /*a180*/  HADD2.F32 R64, -RZ, R66.reuse.H0_H0 ;  /* 0x20000042ff407230 */ /* 0x100fe20000004100 */
[----:B------:R-:W-:Y:S01]  /*a190*/  F2FP.F16.E4M3.UNPACK_B R58, R58 ;  /* 0x0000003aff3a723e */ /* 0x000fe200020006ff */
[----:B------:R-:W-:Y:S02]  /*a1a0*/  HADD2.F32 R63, -RZ, R63.H1_H1 ;  /* 0x3000003fff3f7230 */ /* 0x000fe40000004100 */
[C---:B------:R-:W-:Y:S01]  /*a1b0*/  FMUL.FTZ R154, R62.reuse, R67 ;  /* 0x000000433e9a7220 */ /* 0x040fe20000410000 */
[----:B------:R-:W-:Y:S02]  /*a1c0*/  HADD2.F32 R61, -RZ, R61.H1_H1 ;  /* 0x3000003dff3d7230 */ /* 0x000fe40000004100 */
[----:B------:R-:W-:Y:S01]  /*a1d0*/  FFMA.FTZ R136, R62, R64, -R83 ;  /* 0x000000403e887223 */ /* 0x000fe20000010853 */
[----:B------:R-:W-:Y:S02]  /*a1e0*/  HADD2.F32 R66, -RZ, R66.H1_H1 ;  /* 0x30000042ff427230 */ /* 0x000fe40000004100 */
[----:B------:R-:W-:Y:S01]  /*a1f0*/  FMUL.FTZ R62, R63, R78 ;  /* 0x0000004e3f3e7220 */ /* 0x000fe20000410000 */
[----:B------:R-:W-:Y:S01]  /*a200*/  FFMA.FTZ R154, R65, R64, R154 ;  /* 0x00000040419a7223 */ /* 0x000fe2000001009a */
[----:B------:R-:W-:Y:S01]  /*a210*/  FMUL.FTZ R78, R61, R78 ;  /* 0x0000004e3d4e7220 */ /* 0x000fe20000410000 */
[----:B------:R-:W-:-:S02]  /*a220*/  HADD2.F32 R65, -RZ, R152.H0_H0 ;  /* 0x20000098ff417230 */ /* 0x000fc40000004100 */
        /* <DEDUP_REMOVED lines=13> */
[C---:B------:R-:W-:Y:S01]  /*a300*/  FMUL.FTZ R65, R50.reuse, R65 ;  /* 0x0000004132417220 */ /* 0x040fe20000410000 */
[----:B------:R-:W-:Y:S01]  /*a310*/  HADD2.F32 R58, -RZ, R58.H1_H1 ;  /* 0x3000003aff3a7230 */ /* 0x000fe20000004100 */
[----:B------:R-:W-:Y:S01]  /*a320*/  F2FP.SATFINITE.E4M3.F32.PACK_AB_MERGE_C R154, R155, R154, RZ ;  /* 0x0000009a9b9a723e */ /* 0x000fe200048070ff */
[----:B------:R-:W-:Y:S02]  /*a330*/  HADD2.F32 R148, -RZ, R148.H1_H1 ;  /* 0x30000094ff947230 */ /* 0x000fe40000004100 */
[-C--:B------:R-:W-:Y:S01]  /*a340*/  FFMA.FTZ R50, R50, R63.reuse, -R67 ;  /* 0x0000003f32327223 */ /* 0x080fe20000010843 */
[----:B------:R-:W-:Y:S01]  /*a350*/  FFMA.FTZ R66, R62, R63, R65 ;  /* 0x0000003f3e427223 */ /* 0x000fe20000010041 */
[-C--:B------:R-:W-:Y:S01]  /*a360*/  FMUL.FTZ R83, R61, R152.reuse ;  /* 0x000000983d537220 */ /* 0x080fe20000410000 */
[----:B------:R-:W-:Y:S01]  /*a370*/  F2FP.F16.E4M3.UNPACK_B R63, R49 ;  /* 0x00000031ff3f723e */ /* 0x000fe200020006ff */
[C---:B------:R-:W-:Y:S01]  /*a380*/  FMUL.FTZ R152, R58.reuse, R152 ;  /* 0x000000983a987220 */ /* 0x040fe20000410000 */
[----:B------:R-:W-:Y:S01]  /*a390*/  F2FP.F16.E4M3.UNPACK_B R62, R56 ;  /* 0x00000038ff3e723e */ /* 0x000fe200020006ff */
[----:B------:R-:W-:Y:S01]  /*a3a0*/  FFMA.FTZ R83, R58, R148, -R83 ;  /* 0x000000943a537223 */ /* 0x000fe20000010853 */
[----:B------:R-:W-:Y:S01]  /*a3b0*/  F2FP.SATFINITE.E4M3.F32.PACK_AB_MERGE_C R58, R153, R136, RZ ;  /* 0x00000088993a723e */ /* 0x000fe200048070ff */
[----:B------:R-:W-:Y:S01]  /*a3c0*/  FFMA.FTZ R137, R61, R148, R152 ;  /* 0x000000943d897223 */ /* 0x000fe20000010098 */
[----:B------:R-:W-:Y:S01]  /*a3d0*/  HADD2.F32 R65, -RZ, R63.H0_H0 ;  /* 0x2000003fff417230 */ /* 0x000fe20000004100 */
[----:B------:R-:W-:Y:S01]  /*a3e0*/  F2FP.F16.E4M3.UNPACK_B R67, R46 ;  /* 0x0000002eff43723e */ /* 0x000fe200020006ff */
        /* <DEDUP_REMOVED lines=14> */
[----:B------:R-:W-:Y:S01]  /*a4d0*/  F2FP.F16.E4M3.UNPACK_B R49, R49.H1 ;  /* 0x00000031ff31723e */ /* 0x000fe200030006ff */
[C---:B------:R-:W-:Y:S01]  /*a4e0*/  FMUL.FTZ R77, R64.reuse, R77 ;  /* 0x0000004d404d7220 */ /* 0x040fe20000410000 */
[----:B------:R-:W-:Y:S01]  /*a4f0*/  F2FP.SATFINITE.E4M3.F32.PACK_AB_MERGE_C R60, R81, R60, RZ ;  /* 0x0000003c513c723e */ /* 0x000fe200048070ff */
[-C--:B------:R-:W-:Y:S01]  /*a500*/  FFMA.FTZ R56, R64, R67.reuse, -R65 ;  /* 0x0000004340387223 */ /* 0x080fe20000010841 */
[----:B------:R-:W-:Y:S01]  /*a510*/  F2FP.F16.E4M3.UNPACK_B R65, R48.H1 ;  /* 0x00000030ff41723e */ /* 0x000fe200030006ff */
[----:B------:R-:W-:Y:S01]  /*a520*/  FFMA.FTZ R61, R61, R78, -R82 ;  /* 0x0000004e3d3d7223 */ /* 0x000fe20000010852 */
[----:B------:R-:W-:Y:S01]  /*a530*/  FFMA.FTZ R81, R66, R67, R77 ;  /* 0x0000004342517223 */ /* 0x000fe2000001004d */
[----:B------:R-:W-:Y:S01]  /*a540*/  HADD2.F32 R64, -RZ, R49.H0_H0 ;  /* 0x20000031ff407230 */ /* 0x000fe20000004100 */
[----:B------:R-:W-:Y:S01]  /*a550*/  F2FP.F16.E4M3.UNPACK_B R46, R46.H1 ;  /* 0x0000002eff2e723e */ /* 0x000fe200030006ff */
[----:B------:R-:W-:Y:S01]  /*a560*/  HADD2.F32 R48, -RZ, R63.H0_H0 ;  /* 0x2000003fff307230 */ /* 0x000fe20000004100 */
[----:B------:R-:W-:Y:S01]  /*a570*/  F2FP.SATFINITE.E4M3.F32.PACK_AB_MERGE_C R60, R150, R79, R60 ;  /* 0x0000004f963c723e */ /* 0x000fe2000480703c */
[----:B------:R-:W-:-:S02]  /*a580*/  HADD2.F32 R67, -RZ, R65.H0_H0 ;  /* 0x20000041ff437230 */ /* 0x000fc40000004100 */
[----:B------:R-:W-:Y:S02]  /*a590*/  HADD2.F32 R49, -RZ, R49.H1_H1 ;  /* 0x30000031ff317230 */ /* 0x000fe40000004100 */
[----:B------:R-:W-:Y:S02]  /*a5a0*/  HADD2.F32 R78, -RZ, R65.H1_H1 ;  /* 0x30000041ff4e7230 */ /* 0x000fe40000004100 */
[-C--:B------:R-:W-:Y:S01]  /*a5b0*/  FMUL.FTZ R77, R64, R67.reuse ;  /* 0x00000043404d7220 */ /* 0x080fe20000410000 */
[----:B------:R-:W-:Y:S02]  /*a5c0*/  HADD2.F32 R63, -RZ, R63.H1_H1 ;  /* 0x3000003fff3f7230 */ /* 0x000fe40000004100 */
[----:B------:R-:W-:Y:S01]  /*a5d0*/  FMUL.FTZ R67, R48, R67 ;  /* 0x0000004330437220 */ /* 0x000fe20000410000 */
[--C-:B------:R-:W-:Y:S02]  /*a5e0*/  HADD2.F32 R65, -RZ, R46.reuse.H0_H0 ;  /* 0x2000002eff417230 */ /* 0x100fe40000004100 */
[----:B------:R-:W-:-:S02]  /*a5f0*/  HADD2.F32 R66, -RZ, R46.H1_H1 ;  /* 0x3000002eff427230 */ /* 0x000fc40000004100 */
[-C--:B------:R-:W-:Y:S01]  /*a600*/  FMUL.FTZ R46, R49, R78.reuse ;  /* 0x0000004e312e7220 */ /* 0x080fe20000410000 */
[C---:B------:R-:W-:Y:S01]  /*a610*/  FMUL.FTZ R78, R63.reuse, R78 ;  /* 0x0000004e3f4e7220 */ /* 0x040fe20000410000 */
[----:B------:R-:W-:Y:S01]  /*a620*/  FFMA.FTZ R82, R48, R65, -R77 ;  /* 0x0000004130527223 */ /* 0x000fe2000001084d */
[----:B------:R-:W-:Y:S01]  /*a630*/  F2FP.F16.E4M3.UNPACK_B R77, R45 ;  /* 0x0000002dff4d723e */ /* 0x000fe200020006ff */
[-C--:B------:R-:W-:Y:S01]  /*a640*/  FFMA.FTZ R137, R63, R66.reuse, -R46 ;  /* 0x000000423f897223 */ /* 0x080fe2000001082e */
[----:B------:R-:W-:Y:S01]  /*a650*/  F2FP.F16.E4M3.UNPACK_B R46, R47 ;  /* 0x0000002fff2e723e */ /* 0x000fe200020006ff */
[----:B------:R-:W-:Y:S01]  /*a660*/  FFMA.FTZ R136, R49, R66, R78 ;  /* 0x0000004231887223 */ /* 0x000fe2000001004e */
        /* <DEDUP_REMOVED lines=20> */
[-C--:B------:R-:W-:Y:S01]  /*a7b0*/  FFMA.FTZ R79, R64, R67.reuse, R79 ;  /* 0x00000043404f7223 */ /* 0x080fe2000001004f */
[----:B------:R-:W-:Y:S02]  /*a7c0*/  HADD2.F32 R78, -RZ, R78.H1_H1 ;  /* 0x3000004eff4e7230 */ /* 0x000fe40000004100 */
[----:B------:R-:W-:Y:S01]  /*a7d0*/  FFMA.FTZ R155, R44, R66, R155 ;  /* 0x000000422c9b7223 */ /* 0x000fe2000001009b */
[----:B------:R-:W-:Y:S02]  /*a7e0*/  HADD2.F32 R47, -RZ, R47.H1_H1 ;  /* 0x3000002fff2f7230 */ /* 0x000fe40000004100 */
[----:B------:R-:W-:Y:S01]  /*a7f0*/  FFMA.FTZ R153, R48, R67, -R153 ;  /* 0x0000004330997223 */ /* 0x000fe20000010899 */
[----:B------:R-:W-:Y:S02]  /*a800*/  HADD2.F32 R46, -RZ, R46.H1_H1 ;  /* 0x3000002eff2e7230 */ /* 0x000fe40000004100 */
[----:B------:R-:W-:Y:S01]  /*a810*/  FMUL.FTZ R64, R51, R78 ;  /* 0x0000004e33407220 */ /* 0x000fe20000410000 */
[----:B------:R-:W-:-:S02]  /*a820*/  HADD2.F32 R63, -RZ, R63.H1_H1 ;  /* 0x3000003fff3f7230 */ /* 0x000fc40000004100 */
[----:B------:R-:W-:Y:S01]  /*a830*/  FMUL.FTZ R78, R47, R78 ;  /* 0x0000004e2f4e7220 */ /* 0x000fe20000410000 */
[----:B------:R-:W-:Y:S02]  /*a840*/  HADD2.F32 R77, -RZ, R77.H1_H1 ;  /* 0x3000004dff4d7230 */ /* 0x000fe40000004100 */
[----:B------:R-:W-:Y:S01]  /*a850*/  FFMA.FTZ R148, R49, R66, -R148 ;  /* 0x0000004231947223 */ /* 0x000fe20000010894 */
[----:B------:R-:W-:Y:S01]  /*a860*/  HADD2.F32 R44, -RZ, R65.H1_H1 ;  /* 0x30000041ff2c7230 */ /* 0x000fe20000004100 */
[----:B------:R-:W-:Y:S01]  /*a870*/  F2FP.SATFINITE.E4M3.F32.PACK_AB_MERGE_C R82, R137, R82, RZ ;  /* 0x000000528952723e */ /* 0x000fe200048070ff */
[----:B------:R-:W-:Y:S02]  /*a880*/  HADD2.F32 R45, -RZ, R45.H1_H1 ;  /* 0x3000002dff2d7230 */ /* 0x000fe40000004100 */
[-C--:B------:R-:W-:Y:S01]  /*a890*/  FMUL.FTZ R49, R63, R77.reuse ;  /* 0x0000004d3f317220 */ /* 0x080fe20000410000 */
[C---:B------:R-:W-:Y:S01]  /*a8a0*/  FMUL.FTZ R48, R46.reuse, R77 ;  /* 0x0000004d2e307220 */ /* 0x040fe20000410000 */
        /* <DEDUP_REMOVED lines=13> */
[----:B------:R-:W-:-:S07]  /*a980*/  F2FP.SATFINITE.E4M3.F32.PACK_AB_MERGE_C R49, R81, R62, R83 ;  /* 0x0000003e5131723e */ /* 0x000fce0004807053 */
.L_x_7117:
[----:B------:R-:W-:Y:S05]  /*a990*/  BSYNC B2 ;  /* 0x0000000000027941 */ /* 0x000fea0003800000 */
.L_x_7116:
        /* <DEDUP_REMOVED lines=12> */
.L_x_7115:
[----:B------:R-:W-:Y:S05]  /*aa60*/  BSYNC B1 ;  /* 0x0000000000017941 */ /* 0x000fea0003800000 */
.L_x_7114:
[----:B-1----:R-:W-:Y:S02]  /*aa70*/  VIADD R45, R23, 0xc0 ;  /* 0x000000c0172d7836 */ /* 0x002fe40000000000 */
[-C--:B------:R-:W-:Y:S02]  /*aa80*/  IMAD R44, R129, R126.reuse, RZ ;  /* 0x0000007e812c7224 */ /* 0x080fe400078e02ff */
        /* <DEDUP_REMOVED lines=8> */
[----:B------:R-:W-:Y:S01]  /*ab10*/  BSSY B1, `(.L_x_7118) ;  /* 0x00000ee000017945 */ /* 0x000fe20003800000 */
[----:B------:R-:W-:Y:S02]  /*ab20*/  ISETP.NE.AND P6, PT, R0, RZ, PT ;  /* 0x000000ff0000720c */ /* 0x000fe40003fc5270 */
[----:B------:R-:W-:Y:S02]  /*ab30*/  IADD3.X R44, R33, R56, R32, P3, P4 ;  /* 0x00000038212c7210 */ /* 0x000fe40001fe8420 */
[----:B------:R-:W-:Y:S02]  /*ab40*/  SEL R151, R122, R151, !P6 ;  /* 0x000000977a977207 */ /* 0x000fe40007000000 */
[----:B-1----:R-:W-:-:S05]  /*ab50*/  IADD3 R54, P3, R55, R52, RZ ;  /* 0x0000003437367210 */ /* 0x002fca0007f7e0ff */
[----:B------:R-:W-:Y:S01]  /*ab60*/  IMAD.X R55, R44, 0x1, R53, P3 ;  /* 0x000000012c377824 */ /* 0x000fe200018e0635 */
[----:B------:R-:W-:-:S04]  /*ab70*/  SHF.R.S32.HI R44, RZ, 0x1f, R151 ;  /* 0x0000001fff2c7819 */ /* 0x000fc80000011497 */
[----:B------:R-:W-:Y:S01]  /*ab80*/  LEA.HI R151, R44, R151, RZ, 0x5 ;  /* 0x000000972c977211 */ /* 0x000fe200078f28ff */
[----:B------:R-:W-:-:S03]  /*ab90*/  IMAD R44, R22, 0x7000, R118 ;  /* 0x00007000162c7824 */ /* 0x000fc600078e0276 */
[----:B------:R-:W-:Y:S01]  /*aba0*/  LEA.HI.SX32 R57, R151, R30, 0x1b ;  /* 0x0000001e97397211 */ /* 0x000fe200078fdaff */
[----:B------:R-:W-:-:S04]  /*abb0*/  IMAD.IADD R44, R17, 0x1, R44 ;  /* 0x00000001112c7824 */ /* 0x000fc800078e022c */
[----:B------:R-:W-:-:S05]  /*abc0*/  IMAD.SHL.U32 R57, R57, 0x10, RZ ;  /* 0x0000001039397824 */ /* 0x000fca00078e00ff */
[----:B------:R-:W-:-:S04]  /*abd0*/  LOP3.LUT R45, R3, 0x70, R57, 0xf8, !PT ;  /* 0x00000070032d7812 */ /* 0x000fc800078ef839 */
[----:B------:R-:W-:-:S05]  /*abe0*/  LOP3.LUT R45, R45, R142, RZ, 0x3c, !PT ;  /* 0x0000008e2d2d7212 */ /* 0x000fca00078e3cff */
[----:B--2---:R-:W-:-:S04]  /*abf0*/  IMAD.IADD R45, R46, 0x1, R45 ;  /* 0x000000012e2d7824 */ /* 0x004fc800078e022d */
[----:B------:R-:W-:-:S04]  /*ac00*/  IMAD R46, R22, 0x7000, R45 ;  /* 0x00007000162e7824 */ /* 0x000fc800078e022d */
[----:B------:R-:W-:Y:S02]  /*ac10*/  IMAD.IADD R48, R17, 0x1, R46 ;  /* 0x0000000111307824 */ /* 0x000fe400078e022e */
        /* <DEDUP_REMOVED lines=11> */
[----:B------:R-:W-:Y:S02]  /*acd0*/  SHF.R.U32.HI R69, RZ, 0x8, R71 ;  /* 0x00000008ff457819 */ /* 0x000fe40000011647 */
        /* <DEDUP_REMOVED lines=16> */
[----:B------:R-:W-:Y:S01]  /*ade0*/  LOP3.LUT R48, R61, 0xff0000, R48, 0xf8, !PT ;  /* 0x00ff00003d307812 */ /* 0x000fe200078ef830 */
[----:B------:R-:W-:Y:S01]  /*adf0*/  IMAD.SHL.U32 R50, R66, 0x100, RZ ;  /* 0x0000010042327824 */ /* 0x000fe200078e00ff */
[----:B------:R-:W-:Y:S02]  /*ae00*/  PRMT R67, R67, 0x654, R64 ;  /* 0x0000065443437816 */ /* 0x000fe40000000040 */
[----:B------:R-:W-:Y:S02]  /*ae10*/  F2FP.F16.E4M3.UNPACK_B R68, R147.H1 ;  /* 0x00000093ff44723e */ /* 0x000fe400030006ff */
[----:B------:R-:W-:-:S02]  /*ae20*/  F2FP.F16.E4M3.UNPACK_B R61, R60.H1 ;  /* 0x0000003cff3d723e */ /* 0x000fc400030006ff */
[----:B------:R-:W-:Y:S02]  /*ae30*/  F2FP.F16.E4M3.UNPACK_B R64, R63.H1 ;  /* 0x0000003fff40723e */ /* 0x000fe400030006ff */
[----:B------:R-:W-:Y:S01]  /*ae40*/  SHF.R.U32.HI R72, RZ, 0x10, R73 ;  /* 0x00000010ff487819 */ /* 0x000fe20000011649 */
[----:B------:R-:W-:Y:S01]  /*ae50*/  HADD2.F32 R62, -RZ, R61.H0_H0 ;  /* 0x2000003dff3e7230 */ /* 0x000fe20000004100 */
        /* <DEDUP_REMOVED lines=25> */
[----:B------:R-:W-:Y:S01]  /*aff0*/  HADD2.F32 R64, -RZ, R63.H0_H0 ;  /* 0x2000003fff407230 */ /* 0x000fe20000004100 */
[----:B------:R-:W-:Y:S01]  /*b000*/  SHF.R.U32.HI R70, RZ, 0x10, R75 ;  /* 0x00000010ff467819 */ /* 0x000fe2000001164b */
        /* <DEDUP_REMOVED lines=9> */
[----:B------:R-:W-:Y:S02]  /*b0a0*/  IMAD.U32 R70, R70, 0x10000, RZ ;  /* 0x0001000046467824 */ /* 0x000fe400078e00ff */
[----:B------:R-:W-:Y:S01]  /*b0b0*/  FFMA.FTZ R69, R64, R62, R67 ;  /* 0x0000003e40457223 */ /* 0x000fe20000010043 */
[----:B------:R-:W-:Y:S02]  /*b0c0*/  HADD2.F32 R60, -RZ, R60.H1_H1 ;  /* 0x3000003cff3c7230 */ /* 0x000fe40000004100 */
[----:B------:R-:W-:Y:S01]  /*b0d0*/  FMUL.FTZ R65, R63, R147 ;  /* 0x000000933f417220 */ /* 0x000fe20000410000 */
[----:B------:R-:W-:Y:S01]  /*b0e0*/  HADD2.F32 R145, -RZ, R145.H1_H1 ;  /* 0x30000091ff917230 */ /* 0x000fe20000004100 */
[----:B------:R-:W-:-:S02]  /*b0f0*/  F2FP.F16.E4M3.UNPACK_B R61, R146.H1 ;  /* 0x00000092ff3d723e */ /* 0x000fc400030006ff */
[----:B------:R-:W-:Y:S02]  /*b100*/  F2FP.F16.E4M3.UNPACK_B R62, R59.H1 ;  /* 0x0000003bff3e723e */ /* 0x000fe400030006ff */
[----:B------:R-:W-:Y:S01]  /*b110*/  LOP3.LUT R46, R71, 0xff0000, R70, 0xf8, !PT ;  /* 0x00ff0000472e7812 */ /* 0x000fe200078ef846 */
[C---:B------:R-:W-:Y:S01]  /*b120*/  FMUL.FTZ R70, R60.reuse, R147 ;  /* 0x000000933c467220 */ /* 0x040fe20000410000 */
[-C--:B------:R-:W-:Y:S01]  /*b130*/  FFMA.FTZ R71, R60, R145.reuse, -R65 ;  /* 0x000000913c477223 */ /* 0x080fe20000010841 */
        /* <DEDUP_REMOVED lines=8> */
[----:B------:R-:W-:Y:S01]  /*b1c0*/  FMUL.FTZ R76, R64, R66 ;  /* 0x00000042404c7220 */ /* 0x000fe20000410000 */
        /* <DEDUP_REMOVED lines=13> */
[----:B------:R-:W-:Y:S01]  /*b2a0*/  FFMA.FTZ R80, R62, R65, R67 ;  /* 0x000000413e507223 */ /* 0x000fe20000010043 */
[----:B------:R-:W-:Y:S01]  /*b2b0*/  HADD2.F32 R65, -RZ, R146.H1_H1 ;  /* 0x30000092ff417230 */ /* 0x000fe20000004100 */
[----:B------:R-:W-:Y:S01]  /*b2c0*/  F2FP.F16.E4M3.UNPACK_B R144, R144 ;  /* 0x00000090ff90723e */ /* 0x000fe200020006ff */
[----:B------:R-:W-:Y:S01]  /*b2d0*/  HADD2.F32 R59, -RZ, R58.H0_H0 ;  /* 0x2000003aff3b7230 */ /* 0x000fe20000004100 */
[----:B------:R-:W-:Y:S01]  /*b2e0*/  F2FP.SATFINITE.E4M3.F32.PACK_AB_MERGE_C R78, R81, R78, RZ ;  /* 0x0000004e514e723e */ /* 0x000fe200048070ff */
[--C-:B------:R-:W-:Y:S01]  /*b2f0*/  HADD2.F32 R61, -RZ, R60.reuse.H0_H0 ;  /* 0x2000003cff3d7230 */ /* 0x100fe20000004100 */
[----:B------:R-:W-:Y:S01]  /*b300*/  F2FP.SATFINITE.E4M3.F32.PACK_AB_MERGE_C R79, R80, R79, RZ ;  /* 0x0000004f504f723e */ /* 0x000fe200048070ff */
[----:B------:R-:W-:Y:S02]  /*b310*/  HADD2.F32 R60, -RZ, R60.H1_H1 ;  /* 0x3000003cff3c7230 */ /* 0x000fe40000004100 */
[----:B------:R-:W-:-:S02]  /*b320*/  HADD2.F32 R58, -RZ, R58.H1_H1 ;  /* 0x3000003aff3a7230 */ /* 0x000fc40000004100 */
[-C--:B------:R-:W-:Y:S01]  /*b330*/  FMUL.FTZ R66, R61, R64.reuse ;  /* 0x000000403d427220 */ /* 0x080fe20000410000 */
[--C-:B------:R-:W-:Y:S02]  /*b340*/  HADD2.F32 R62, -RZ, R144.reuse.H0_H0 ;  /* 0x20000090ff3e7230 */ /* 0x100fe40000004100 */
[-C--:B------:R-:W-:Y:S01]  /*b350*/  FMUL.FTZ R67, R60, R65.reuse ;  /* 0x000000413c437220 */ /* 0x080fe20000410000 */
[----:B------:R-:W-:Y:S02]  /*b360*/  HADD2.F32 R63, -RZ, R144.H1_H1 ;  /* 0x30000090ff3f7230 */ /* 0x000fe40000004100 */
[C---:B------:R-:W-:Y:S01]  /*b370*/  FMUL.FTZ R64, R59.reuse, R64 ;  /* 0x000000403b407220 */ /* 0x040fe20000410000 */
[C---:B------:R-:W-:Y:S01]  /*b380*/  FMUL.FTZ R65, R58.reuse, R65 ;  /* 0x000000413a417220 */ /* 0x040fe20000410000 */
[----:B------:R-:W-:Y:S01]  /*b390*/  FFMA.FTZ R59, R59, R62, -R66 ;  /* 0x0000003e3b3b7223 */ /* 0x000fe20000010842 */
[----:B------:R-:W-:Y:S01]  /*b3a0*/  F2FP.F16.E4M3.UNPACK_B R66, R48 ;  /* 0x00000030ff42723e */ /* 0x000fe200020006ff */
[----:B------:R-:W-:Y:S01]  /*b3b0*/  FFMA.FTZ R76, R61, R62, R64 ;  /* 0x0000003e3d4c7223 */ /* 0x000fe20000010040 */
[-C--:B------:R-:W-:Y:S01]  /*b3c0*/  FFMA.FTZ R58, R58, R63.reuse, -R67 ;  /* 0x0000003f3a3a7223 */ /* 0x080fe20000010843 */
[----:B------:R-:W-:Y:S01]  /*b3d0*/  FFMA.FTZ R77, R60, R63, R65 ;  /* 0x0000003f3c4d7223 */ /* 0x000fe20000010041 */
[----:B------:R-:W-:-:S02]  /*b3e0*/  F2FP.SATFINITE.E4M3.F32.PACK_AB_MERGE_C R60, R75, R72, RZ ;  /* 0x000000484b3c723e */ /* 0x000fc400048070ff */
[----:B------:R-:W-:Y:S02]  /*b3f0*/  F2FP.F16.E4M3.UNPACK_B R64, R49 ;  /* 0x00000031ff40723e */ /* 0x000fe400020006ff */
[----:B------:R-:W-:Y:S02]  /*b400*/  F2FP.F16.E4M3.UNPACK_B R67, R50 ;  /* 0x00000032ff43723e */ /* 0x000fe400020006ff */
[----:B------:R-:W-:Y:S01]  /*b410*/  F2FP.F16.E4M3.UNPACK_B R62, R45 ;  /* 0x0000002dff3e723e */ /* 0x000fe200020006ff */
[----:B------:R-:W-:Y:S01]  /*b420*/  HADD2.F32 R65, -RZ, R64.H0_H0 ;  /* 0x20000040ff417230 */ /* 0x000fe20000004100 */
[----:B------:R-:W-:Y:S01]  /*b430*/  F2FP.SATFINITE.E4M3.F32.PACK_AB_MERGE_C R60, R70, R69, R60 ;  /* 0x00000045463c723e */ /* 0x000fe2000480703c */
[----:B------:R-:W-:Y:S01]  /*b440*/  HADD2.F32 R70, -RZ, R67.H0_H0 ;  /* 0x20000043ff467230 */ /* 0x000fe20000004100 */
[----:B------:R-:W-:Y:S01]  /*b450*/  F2FP.SATFINITE.E4M3.F32.PACK_AB_MERGE_C R61, R74, R73, RZ ;  /* 0x000000494a3d723e */ /* 0x000fe200048070ff */
[----:B------:R-:W-:Y:S01]  /*b460*/  HADD2.F32 R63, -RZ, R62.H0_H0 ;  /* 0x2000003eff3f7230 */ /* 0x000fe20000004100 */
[----:B------:R-:W-:Y:S01]  /*b470*/  F2FP.F16.E4M3.UNPACK_B R45, R45.H1 ;  /* 0x0000002dff2d723e */ /* 0x000fe200030006ff */
        /* <DEDUP_REMOVED lines=18> */
[----:B------:R-:W-:Y:S01]  /*b5a0*/  F2FP.SATFINITE.E4M3.F32.PACK_AB_MERGE_C R59, R58, R59, R78 ;  /* 0x0000003b3a3b723e */ /* 0x000fe2000480704e */
        /* <DEDUP_REMOVED lines=68> */
.L_x_7119:
[----:B------:R-:W-:Y:S05]  /*b9f0*/  BSYNC B1 ;  /* 0x0000000000017941 */ /* 0x000fea0003800000 */
.L_x_7118:
[----:B------:R-:W-:Y:S01]  /*ba00*/  ISETP.GE.AND P2, PT, R57, R149, PT ;  /* 0x000000953900720c */ /* 0x000fe20003f46270 */
[----:B------:R-:W-:Y:S02]  /*ba10*/  ULDC.64 UR4, c[0x0][0x208] ;  /* 0x0000820000047ab9 */ /* 0x000fe40000000a00 */
[----:B-1----:R1:W-:Y:S10]  /*ba20*/  STG.E.128 desc[UR4][R54.64], R44 ;  /* 0x0000002c36007986 */ /* 0x0023f4000c101d04 */
[----:B------:R-:W-:Y:S05]  /*ba30*/  @P2 BRA `(.L_x_7096) ;  /* 0x0000000400fc2947 */ /* 0x000fea0003800000 */
[--C-:B-1----:R-:W-:Y:S01]  /*ba40*/  SHF.R.S32.HI R44, RZ, 0x1f, R57.reuse ;  /* 0x0000001fff2c7819 */ /* 0x102fe20000011439 */
[----:B------:R-:W-:Y:S01]  /*ba50*/  ULDC.64 UR4, c[0x0][0x208] ;  /* 0x0000820000047ab9 */ /* 0x000fe20000000a00 */
[----:B------:R-:W-:-:S04]  /*ba60*/  IADD3 R57, P2, P3, R38, R124, R57 ;  /* 0x0000007c26397210 */ /* 0x000fc80007b5e039 */
[----:B------:R-:W-:Y:S02]  /*ba70*/  IADD3.X R56, R33, R56, R44, P2, P3 ;  /* 0x0000003821387210 */ /* 0x000fe400017e642c */
[----:B------:R-:W-:-:S05]  /*ba80*/  IADD3 R52, P2, R57, R52, RZ ;  /* 0x0000003439347210 */ /* 0x000fca0007f5e0ff */
[----:B------:R-:W-:-:S05]  /*ba90*/  IMAD.X R53, R56, 0x1, R53, P2 ;  /* 0x0000000138357824 */ /* 0x000fca00010e0635 */
[----:B--2---:R1:W-:Y:S01]  /*baa0*/  STG.E.128 desc[UR4][R52.64], R48 ;  /* 0x0000003034007986 */ /* 0x0043e2000c101d04 */
[----:B------:R-:W-:Y:S05]  /*bab0*/  BRA `(.L_x_7096) ;  /* 0x0000000400dc7947 */ /* 0x000fea0003800000 */
.L_x_7059:
[----:B------:R-:W2:Y:S02]  /*bac0*/  LDL R44, [R1+0x68] ;  /* 0x00006800012c7983 */ /* 0x000ea40000100800 */
[----:B--2---:R-:W-:-:S13]  /*bad0*/  R2UR UR4, R44 ;  /* 0x000000002c0472ca */ /* 0x004fda00000e0000 */
[----:B------:R-:W-:-:S06]  /*bae0*/  UISETP.NE.AND UP0, UPT, UR4, 0x3, UPT ;  /* 0x000000030400788c */ /* 0x000fcc000bf05270 */
[----:B------:R-:W-:-:S13]  /*baf0*/  PLOP3.LUT P5, PT, PT, PT, UP0, 0x80, 0x0 ;  /* 0x000000000000781c */ /* 0x000fda0003faf008 */
[----:B------:R-:W-:Y:S05]  /*bb00*/  @!P5 BRA `(.L_x_7120) ;  /* 0x000000000004d947 */ /* 0x000fea0003800000 */
[----:B------:R-:W-:Y:S01]  /*bb10*/  BPT.TRAP 0x1 ;  /* 0x000000040000795c */ /* 0x000fe20000300000 */
.L_x_7120:
[----:B------:R-:W2:Y:S01]  /*bb20*/  LDL R44, [R1+0x50] ;  /* 0x00005000012c7983 */ /* 0x000ea20000100800 */
[----:B------:R-:W-:Y:S01]  /*bb30*/  IMAD R104, R22, 0x8, R17 ;  /* 0x0000000816687824 */ /* 0x000fe200078e0211 */
[----:B------:R-:W-:Y:S01]  /*bb40*/  BSSY B1, `(.L_x_7121) ;  /* 0x0000008000017945 */ /* 0x000fe20003800000 */
[----:B------:R-:W-:Y:S01]  /*bb50*/  IMAD R113, R24, -0xe0, R2 ;  /* 0xffffff2018717824 */ /* 0x000fe200078e0202 */
[----:B------:R-:W-:-:S04]  /*bb60*/  SHF.R.S32.HI R45, RZ, 0x1f, R24 ;  /* 0x0000001fff2d7819 */ /* 0x000fc80000011418 */
[----:B------:R-:W-:Y:S02]  /*bb70*/  VIMNMX R113, R113, 0xe0, PT ;  /* 0x000000e071717848 */ /* 0x000fe40003fe0100 */
[----:B--2---:R-:W-:Y:S01]  /*bb80*/  SHF.L.U32 R128, R44, 0x1f, RZ ;  /* 0x0000001f2c807819 */ /* 0x004fe200000006ff */
[----:B------:R-:W-:-:S03]  /*bb90*/  IMAD R44, R20, R24, RZ ;  /* 0x00000018142c7224 */ /* 0x000fc600078e02ff */
[----:B------:R-:W0:Y:S02]  /*bba0*/  SYNCS.PHASECHK.TRANS64.TRYWAIT P2, [R104+URZ+0x2e890], R128 ;  /* 0x02e89080680075a7 */ /* 0x000e24000804017f */
[----:B0-----:R-:W-:Y:S05]  /*bbb0*/  @!P2 BRA `(.L_x_7122) ;  /* 0x0000028c0054a947 */ /* 0x001fea0003800000 */
.L_x_7432:
[----:B------:R-:W-:Y:S05]  /*bbc0*/  BSYNC B1 ;  /* 0x0000000000017941 */ /* 0x000fea0003800000 */
.L_x_7121:
[----:B------:R-:W-:Y:S01]  /*bbd0*/  ISETP.GE.AND P2, PT, R23, R113, PT ;  /* 0x000000711700720c */ /* 0x000fe20003f46270 */
[----:B------:R-:W-:Y:S01]  /*bbe0*/  IMAD R45, R45, R132, R44 ;  /* 0x000000842d2d7224 */ /* 0x000fe200078e022c */
[----:B------:R-:W-:Y:S01]  /*bbf0*/  BSSY B1, `(.L_x_7123) ;  /* 0x0000016000017945 */ /* 0x000fe20003800000 */
[----:B------:R-:W-:-:S04]  /*bc00*/  IMAD.WIDE.U32 R48, R132, R24, RZ ;  /* 0x0000001884307225 */ /* 0x000fc800078e00ff */
[----:B------:R-:W-:-:S06]  /*bc10*/  IMAD.IADD R53, R45, 0x1, R49 ;  /* 0x000000012d357824 */ /* 0x000fcc00078e0231 */
[----:B------:R-:W-:Y:S05]  /*bc20*/  @P2 BRA `(.L_x_7124) ;  /* 0x0000000000482947 */ /* 0x000fea0003800000 */
[----:B------:R-:W1:Y:S01]  /*bc30*/  @!P0 LDS.128 R44, [R112+0x20400] ;  /* 0x02040000702c8984 */ /* 0x000e620000000c00 */
[----:B------:R-:W2:Y:S01]  /*bc40*/  @!P0 LDC.64 R50, c[0x0][0x2e8] ;  /* 0x0000ba00ff328b82 */ /* 0x000ea20000000a00 */
[----:B------:R-:W-:Y:S01]  /*bc50*/  ULDC.64 UR4, c[0x0][0x208] ;  /* 0x0000820000047ab9 */ /* 0x000fe20000000a00 */
[----:B--2---:R-:W-:-:S04]  /*bc60*/  @!P0 IADD3 R50, P2, P3, R48, R50, R34 ;  /* 0x0000003230328210 */ /* 0x004fc80007b5e022 */
[----:B------:R-:W-:-:S05]  /*bc70*/  @!P0 IADD3.X R51, R53, R51, R37, P2, P3 ;  /* 0x0000003335338210 */ /* 0x000fca00017e6425 */
[----:B-1----:R1:W-:Y:S01]  /*bc80*/  @!P0 STG.E.128 desc[UR4][R50.64], R44 ;  /* 0x0000002c32008986 */ /* 0x0023e2000c101d04 */
[----:B------:R-:W-:Y:S05]  /*bc90*/  @P1 BRA `(.L_x_7124) ;  /* 0x00000000002c1947 */ /* 0x000fea0003800000 */
[----:B------:R-:W-:Y:S01]  /*bca0*/  ULDC.64 UR4, c[0x0][0x2e8] ;  /* 0x0000ba0000047ab9 */ /* 0x000fe20000000a00 */
[----:B-1----:R-:W-:Y:S01]  /*bcb0*/  VIADD R45, R25, 0x40 ;  /* 0x00000040192d7836 */ /* 0x002fe20000000000 */
[----:B------:R-:W-:Y:S01]  /*bcc0*/  IADD3 R50, P2, P3, R100, UR4, R48 ;  /* 0x0000000464327c10 */ /* 0x000fe2000fb5e030 */
[----:B------:R-:W-:-:S03]  /*bcd0*/  ULDC.64 UR6, c[0x0][0x208] ;  /* 0x0000820000067ab9 */ /* 0x000fc60000000a00 */
[----:B------:R-:W-:Y:S02]  /*bce0*/  IADD3.X R51, R102, UR5, R53, P2, P3 ;  /* 0x0000000566337c10 */ /* 0x000fe400097e6435 */
[----:B------:R-:W-:-:S13]  /*bcf0*/  LOP3.LUT P2, RZ, R230, 0x4, RZ, 0xc0, !PT ;  /* 0x00000004e6ff7812 */ /* 0x000fda000784c0ff */
[----:B------:R-:W-:-:S04]  /*bd00*/  @P2 VIADD R45, R25, 0xffffffc0 ;  /* 0xffffffc0192d2836 */ /* 0x000fc80000000000 */
[----:B------:R-:W-:-:S04]  /*bd10*/  IMAD R44, R22, 0x7000, R45 ;  /* 0x00007000162c7824 */ /* 0x000fc800078e022d */
[----:B------:R-:W-:-:S06]  /*bd20*/  IMAD.IADD R44, R17, 0x1, R44 ;  /* 0x00000001112c7824 */ /* 0x000fcc00078e022c */
[----:B------:R-:W1:Y:S04]  /*bd30*/  LDS.128 R44, [R44+0x20400] ;  /* 0x020400002c2c7984 */ /* 0x000e680000000c00 */
[----:B-1----:R2:W-:Y:S02]  /*bd40*/  STG.E.128 desc[UR6][R50.64], R44 ;  /* 0x0000002c32007986 */ /* 0x0025e4000c101d06 */
.L_x_7124:
[----:B------:R-:W-:Y:S05]  /*bd50*/  BSYNC B1 ;  /* 0x0000000000017941 */ /* 0x000fea0003800000 */
.L_x_7123:
[----:B-12---:R-:W-:Y:S01]  /*bd60*/  VIADD R44, R23, 0x40 ;  /* 0x00000040172c7836 */ /* 0x006fe20000000000 */
[----:B------:R-:W-:Y:S04]  /*bd70*/  BSSY B1, `(.L_x_7125) ;  /* 0x0000017000017945 */ /* 0x000fe80003800000 */
[----:B------:R-:W-:-:S13]  /*bd80*/  ISETP.GE.AND P2, PT, R44, R113, PT ;  /* 0x000000712c00720c */ /* 0x000fda0003f46270 */
[----:B------:R-:W-:Y:S05]  /*bd90*/  @P2 BRA `(.L_x_7126) ;  /* 0x0000000000502947 */ /* 0x000fea0003800000 */
[----:B------:R-:W1:Y:S01]  /*bda0*/  @!P0 LDS.128 R44, [R112+0x22400] ;  /* 0x02240000702c8984 */ /* 0x000e620000000c00 */
[----:B------:R-:W2:Y:S01]  /*bdb0*/  @!P0 LDC.64 R50, c[0x0][0x2e8] ;  /* 0x0000ba00ff328b82 */ /* 0x000ea20000000a00 */
[----:B------:R-:W-:Y:S01]  /*bdc0*/  IADD3 R55, P2, R98, R48, RZ ;  /* 0x0000003062377210 */ /* 0x000fe20007f5e0ff */
[----:B------:R-:W-:-:S04]  /*bdd0*/  ULDC.64 UR4, c[0x0][0x208] ;  /* 0x0000820000047ab9 */ /* 0x000fc80000000a00 */
[----:B------:R-:W-:Y:S01]  /*bde0*/  IMAD.X R52, R53, 0x1, R99, P2 ;  /* 0x0000000135347824 */ /* 0x000fe200010e0663 */
        /* <DEDUP_REMOVED lines=15> */
.L_x_7126:
[----:B------:R-:W-:Y:S05]  /*bee0*/  BSYNC B1 ;  /* 0x0000000000017941 */ /* 0x000fea0003800000 */
.L_x_7125:
[----:B-12---:R-:W-:Y:S01]  /*bef0*/  VIADD R44, R23, 0x80 ;  /* 0x00000080172c7836 */ /* 0x006fe20000000000 */
[----:B------:R-:W-:Y:S04]  /*bf00*/  BSSY B1, `(.L_x_7127) ;  /* 0x0000017000017945 */ /* 0x000fe80003800000 */
[----:B------:R-:W-:-:S13]  /*bf10*/  ISETP.GE.AND P2, PT, R44, R113, PT ;  /* 0x000000712c00720c */ /* 0x000fda0003f46270 */
[----:B------:R-:W-:Y:S05]  /*bf20*/  @P2 BRA `(.L_x_7128) ;  /* 0x0000000000502947 */ /* 0x000fea0003800000 */
[----:B------:R-:W1:Y:S01]  /*bf30*/  @!P0 LDS.128 R44, [R112+0x24400] ;  /* 0x02440000702c8984 */ /* 0x000e620000000c00 */
[----:B------:R-:W2:Y:S01]  /*bf40*/  @!P0 LDC.64 R50, c[0x0][0x2e8] ;  /* 0x0000ba00ff328b82 */ /* 0x000ea20000000a00 */
[----:B------:R-:W-:Y:S01]  /*bf50*/  LEA R55, P2, R36, R48, 0x7 ;  /* 0x0000003024377211 */ /* 0x000fe200078438ff */
        /* <DEDUP_REMOVED lines=17> */
.L_x_7128:
[----:B------:R-:W-:Y:S05]  /*c070*/  BSYNC B1 ;  /* 0x0000000000017941 */ /* 0x000fea0003800000 */
.L_x_7127:
[----:B-12---:R-:W-:-:S05]  /*c080*/  VIADD R44, R23, 0xc0 ;  /* 0x000000c0172c7836 */ /* 0x006fca0000000000 */
[----:B------:R-:W-:-:S13]  /*c090*/  ISETP.GE.AND P2, PT, R44, R113, PT ;  /* 0x000000712c00720c */ /* 0x000fda0003f46270 */
[----:B------:R-:W-:Y:S05]  /*c0a0*/  @P2 BRA `(.L_x_7096) ;  /* 0x0000000000602947 */ /* 0x000fea0003800000 */
[----:B------:R-:W1:Y:S01]  /*c0b0*/  LDC.64 R46, c[0x0][0x300] ;  /* 0x0000c000ff2e7b82 */ /* 0x000e620000000a00 */
[----:B------:R-:W-:Y:S01]  /*c0c0*/  IMAD.MOV.U32 R50, RZ, RZ, R48 ;  /* 0x000000ffff327224 */ /* 0x000fe200078e0030 */
[----:B------:R-:W-:Y:S01]  /*c0d0*/  ULDC.64 UR4, c[0x0][0x208] ;  /* 0x0000820000047ab9 */ /* 0x000fe20000000a00 */
[----:B------:R-:W-:-:S05]  /*c0e0*/  IMAD.MOV.U32 R51, RZ, RZ, R53 ;  /* 0x000000ffff337224 */ /* 0x000fca00078e0035 */
        /* <DEDUP_REMOVED lines=20> */
.L_x_7096:
[----:B------:R-:W-:Y:S05]  /*c230*/  BSYNC B0 ;  /* 0x0000000000007941 */ /* 0x000fea0003800000 */
.L_x_7058:
        /* <DEDUP_REMOVED lines=17> */
.L_x_7130:
[----:B------:R-:W-:Y:S05]  /*c350*/  BSYNC B0 ;  /* 0x0000000000007941 */ /* 0x000fea0003800000 */
.L_x_7129:
[----:B------:R-:W2:Y:S01]  /*c360*/  SYNCS.PHASECHK.TRANS64.TRYWAIT P3, [R104+URZ+0x2e8b0], R128 ;  /* 0x02e8b080680075a7 */ /* 0x000ea2000806017f */
[----:B------:R-:W-:Y:S01]  /*c370*/  ULDC.64 UR4, c[0x0][0x318] ;  /* 0x0000c60000047ab9 */ /* 0x000fe20000000a00 */
[----:B------:R-:W-:Y:S01]  /*c380*/  ULDC.64 UR60, c[0x0][0x328] ;  /* 0x0000ca00003c7ab9 */ /* 0x000fe20000000a00 */
[----:B-1----:R-:W-:Y:S01]  /*c390*/  IMAD.U32 R44, RZ, RZ, UR5 ;  /* 0x00000005ff2c7e24 */ /* 0x002fe2000f8e00ff */
[----:B------:R-:W-:Y:S01]  /*c3a0*/  BSSY B0, `(.L_x_7131) ;  /* 0x0000005000007945 */ /* 0x000fe20003800000 */
[----:B------:R-:W-:-:S03]  /*c3b0*/  IMAD.U32 R45, RZ, RZ, UR4 ;  /* 0x00000004ff2d7e24 */ /* 0x000fc6000f8e00ff */
[----:B------:R1:W-:Y:S04]  /*c3c0*/  STL [R1+0x8], R44 ;  /* 0x0000082c01007387 */ /* 0x0003e80000100800 */
[----:B------:R1:W-:Y:S02]  /*c3d0*/  STL [R1+0xc], R45 ;  /* 0x00000c2d01007387 */ /* 0x0003e40000100800 */
[----:B-12---:R-:W-:Y:S05]  /*c3e0*/  @!P3 BRA `(.L_x_7132) ;  /* 0x00000284005cb947 */ /* 0x006fea0003800000 */
.L_x_7433:
[----:B------:R-:W-:Y:S05]  /*c3f0*/  BSYNC B0 ;  /* 0x0000000000007941 */ /* 0x000fea0003800000 */
.L_x_7131:
[----:B------:R2:W5:Y:S04]  /*c400*/  LDL R54, [R1+0xc] ;  /* 0x00000c0001367983 */ /* 0x0005680000100800 */
[----:B------:R2:W5:Y:S01]  /*c410*/  LDL R53, [R1+0x8] ;  /* 0x0000080001357983 */ /* 0x0005620000100800 */
[----:B------:R-:W-:Y:S01]  /*c420*/  ISETP.GE.AND P3, PT, R23, R113, PT ;  /* 0x000000711700720c */ /* 0x000fe20003f66270 */
[----:B------:R-:W-:Y:S01]  /*c430*/  BSSY B0, `(.L_x_7133) ;  /* 0x000001a000007945 */ /* 0x000fe20003800000 */
[----:B------:R-:W-:-:S11]  /*c440*/  IMAD.WIDE R48, R24, 0xe0, R94 ;  /* 0x000000e018307825 */ /* 0x000fd600078e025e */
[----:B--2---:R-:W-:Y:S05]  /*c450*/  @P3 BRA `(.L_x_7134) ;  /* 0x00000000005c3947 */ /* 0x004fea0003800000 */
[----:B------:R-:W-:Y:S01]  /*c460*/  ULDC UR6, c[0x0][0x2f4] ;  /* 0x0000bd0000067ab9 */ /* 0x000fe20000000800 */
[----:B------:R-:W-:Y:S01]  /*c470*/  PLOP3.LUT P4, PT, PT, PT, PT, 0x8, 0x0 ;  /* 0x000000000000781c */ /* 0x000fe20003f8e170 */
[----:B------:R-:W-:Y:S01]  /*c480*/  IMAD.MOV.U32 R44, RZ, RZ, R40 ;  /* 0x000000ffff2c7224 */ /* 0x000fe200078e0028 */
[----:B------:R-:W-:Y:S01]  /*c490*/  ISETP.GE.AND P3, PT, R6, UR6, PT ;  /* 0x0000000606007c0c */ /* 0x000fe2000bf66270 */
[----:B------:R-:W-:Y:S01]  /*c4a0*/  IMAD.MOV.U32 R45, RZ, RZ, R103 ;  /* 0x000000ffff2d7224 */ /* 0x000fe200078e0067 */
[----:B-----5:R-:W-:Y:S01]  /*c4b0*/  R2UR UR5, R54 ;  /* 0x00000000360572ca */ /* 0x020fe200000e0000 */
[----:B------:R-:W-:Y:S01]  /*c4c0*/  IMAD R47, R49, UR60, RZ ;  /* 0x0000003c312f7c24 */ /* 0x000fe2000f8e02ff */
[----:B------:R-:W-:Y:S01]  /*c4d0*/  R2UR UR4, R53 ;  /* 0x00000000350472ca */ /* 0x000fe200000e0000 */
[----:B------:R-:W-:-:S04]  /*c4e0*/  IMAD.WIDE.U32 R44, R48, UR60, R44 ;  /* 0x0000003c302c7c25 */ /* 0x000fc8000f8e002c */
[----:B------:R-:W-:-:S04]  /*c4f0*/  IMAD R47, R48, UR61, R47 ;  /* 0x0000003d302f7c24 */ /* 0x000fc8000f8e022f */
[----:B------:R-:W-:Y:S01]  /*c500*/  @!P3 LOP3.LUT P5, RZ, R230, 0x4, RZ, 0xc0, !PT ;  /* 0x00000004e6ffb812 */ /* 0x000fe200078ac0ff */
[----:B------:R-:W-:-:S03]  /*c510*/  @!P3 VIADD R52, R111, 0x40 ;  /* 0x000000406f34b836 */ /* 0x000fc60000000000 */
[----:B------:R-:W-:Y:S02]  /*c520*/  @!P3 PLOP3.LUT P4, PT, P5, PT, PT, 0x80, 0x0 ;  /* 0x000000000000b81c */ /* 0x000fe40002f8f070 */
[----:B------:R-:W-:-:S04]  /*c530*/  IADD3 R50, P5, R44, UR5, RZ ;  /* 0x000000052c327c10 */ /* 0x000fc8000ffbe0ff */
[----:B------:R-:W-:Y:S01]  /*c540*/  IADD3.X R51, R45, UR4, R47, P5, !PT ;  /* 0x000000042d337c10 */ /* 0x000fe2000affe42f */
[----:B------:R-:W-:-:S06]  /*c550*/  ULDC.64 UR4, c[0x0][0x208] ;  /* 0x0000820000047ab9 */ /* 0x000fcc0000000a00 */
[----:B------:R-:W-:Y:S01]  /*c560*/  @P4 VIADD R52, R111, 0xffffffc0 ;  /* 0xffffffc06f344836 */ /* 0x000fe20000000000 */
[----:B------:R-:W-:-:S03]  /*c570*/  ISETP.GE.AND P4, PT, R18, UR6, PT ;  /* 0x0000000612007c0c */ /* 0x000fc6000bf86270 */
[----:B------:R-:W-:-:S10]  /*c580*/  @!P3 IMAD.IADD R52, R17, 0x1, R52 ;  /* 0x000000011134b824 */ /* 0x000fd400078e0234 */
[----:B------:R-:W2:Y:S04]  /*c590*/  @!P4 LDS.128 R44, [R112+0xe400] ;  /* 0x00e40000702cc984 */ /* 0x000ea80000000c00 */
[----:B--2---:R-:W-:Y:S04]  /*c5a0*/  @!P4 STG.E.128 desc[UR4][R50.64], R44 ;  /* 0x0000002c3200c986 */ /* 0x004fe8000c101d04 */
[----:B------:R-:W2:Y:S04]  /*c5b0*/  @!P3 LDS.128 R44, [R52+0xe400] ;  /* 0x00e40000342cb984 */ /* 0x000ea80000000c00 */
[----:B--2---:R2:W-:Y:S02]  /*c5c0*/  @!P3 STG.E.128 desc[UR4][R50.64+0x40], R44 ;  /* 0x0000402c3200b986 */ /* 0x0045e4000c101d04 */
.L_x_7134:
[----:B------:R-:W-:Y:S05]  /*c5d0*/  BSYNC B0 ;  /* 0x0000000000007941 */ /* 0x000fea0003800000 */
.L_x_7133:
[----:B--2---:R-:W-:Y:S01]  /*c5e0*/  VIADD R44, R23, 0x40 ;  /* 0x00000040172c7836 */ /* 0x004fe20000000000 */
[----:B------:R-:W-:Y:S04]  /*c5f0*/  BSSY B0, `(.L_x_7135) ;  /* 0x000001c000007945 */ /* 0x000fe80003800000 */
[----:B------:R-:W-:-:S13]  /*c600*/  ISETP.GE.AND P3, PT, R44, R113, PT ;  /* 0x000000712c00720c */ /* 0x000fda0003f66270 */
[----:B------:R-:W-:Y:S05]  /*c610*/  @P3 BRA `(.L_x_7136) ;  /* 0x0000000000643947 */ /* 0x000fea0003800000 */
[----:B------:R-:W-:Y:S01]  /*c620*/  ULDC UR6, c[0x0][0x2f4] ;  /* 0x0000bd0000067ab9 */ /* 0x000fe20000000800 */
[----:B------:R-:W-:Y:S01]  /*c630*/  PLOP3.LUT P4, PT, PT, PT, PT, 0x8, 0x0 ;  /* 0x000000000000781c */ /* 0x000fe20003f8e170 */
[----:B------:R-:W-:Y:S01]  /*c640*/  IMAD.MOV.U32 R44, RZ, RZ, R40 ;  /* 0x000000ffff2c7224 */ /* 0x000fe200078e0028 */
[----:B------:R-:W-:Y:S01]  /*c650*/  ISETP.GE.AND P3, PT, R6, UR6, PT ;  /* 0x0000000606007c0c */ /* 0x000fe2000bf66270 */
[----:B------:R-:W-:Y:S01]  /*c660*/  IMAD.MOV.U32 R45, RZ, RZ, R103 ;  /* 0x000000ffff2d7224 */ /* 0x000fe200078e0067 */
[----:B-----5:R-:W-:Y:S02]  /*c670*/  R2UR UR4, R54 ;  /* 0x00000000360472ca */ /* 0x020fe400000e0000 */
[----:B------:R-:W-:-:S09]  /*c680*/  R2UR UR7, R53 ;  /* 0x00000000350772ca */ /* 0x000fd200000e0000 */
[----:B------:R-:W-:Y:S01]  /*c690*/  @!P3 LOP3.LUT P5, RZ, R230, 0x4, RZ, 0xc0, !PT ;  /* 0x00000004e6ffb812 */ /* 0x000fe200078ac0ff */
[----:B------:R-:W-:-:S03]  /*c6a0*/  @!P3 VIADD R52, R111, 0x40 ;  /* 0x000000406f34b836 */ /* 0x000fc60000000000 */
[----:B------:R-:W-:Y:S02]  /*c6b0*/  @!P3 PLOP3.LUT P4, PT, P5, PT, PT, 0x80, 0x0 ;  /* 0x000000000000b81c */ /* 0x000fe40002f8f070 */
[----:B------:R-:W-:-:S05]  /*c6c0*/  IADD3 R47, P5, R48, 0x40, RZ ;  /* 0x00000040302f7810 */ /* 0x000fca0007fbe0ff */
[----:B------:R-:W-:Y:S02]  /*c6d0*/  IMAD.X R46, RZ, RZ, R49, P5 ;  /* 0x000000ffff2e7224 */ /* 0x000fe400028e0631 */
[----:B------:R-:W-:-:S04]  /*c6e0*/  IMAD.WIDE.U32 R44, R47, UR60, R44 ;  /* 0x0000003c2f2c7c25 */ /* 0x000fc8000f8e002c */
[----:B------:R-:W-:Y:S02]  /*c6f0*/  IMAD R46, R46, UR60, RZ ;  /* 0x0000003c2e2e7c24 */ /* 0x000fe4000f8e02ff */
[----:B------:R-:W-:Y:S01]  /*c700*/  @P4 VIADD R52, R111, 0xffffffc0 ;  /* 0xffffffc06f344836 */ /* 0x000fe20000000000 */
[----:B------:R-:W-:Y:S01]  /*c710*/  IADD3 R50, P4, R44, UR4, RZ ;  /* 0x000000042c327c10 */ /* 0x000fe2000ff9e0ff */
[----:B------:R-:W-:Y:S01]  /*c720*/  IMAD R47, R47, UR61, R46 ;  /* 0x0000003d2f2f7c24 */ /* 0x000fe2000f8e022e */
[----:B------:R-:W-:Y:S01]  /*c730*/  ULDC.64 UR4, c[0x0][0x208] ;  /* 0x0000820000047ab9 */ /* 0x000fe20000000a00 */
[----:B------:R-:W-:-:S03]  /*c740*/  @!P3 IMAD.IADD R52, R17, 0x1, R52 ;  /* 0x000000011134b824 */ /* 0x000fc600078e0234 */
[----:B------:R-:W-:Y:S02]  /*c750*/  IADD3.X R51, R45, UR7, R47, P4, !PT ;  /* 0x000000072d337c10 */ /* 0x000fe4000a7fe42f */
[----:B------:R-:W-:-:S13]  /*c760*/  ISETP.GE.AND P4, PT, R18, UR6, PT ;  /* 0x0000000612007c0c */ /* 0x000fda000bf86270 */
[----:B------:R-:W2:Y:S04]  /*c770*/  @!P4 LDS.128 R44, [R112+0x10400] ;  /* 0x01040000702cc984 */ /* 0x000ea80000000c00 */
[----:B--2---:R-:W-:Y:S04]  /*c780*/  @!P4 STG.E.128 desc[UR4][R50.64], R44 ;  /* 0x0000002c3200c986 */ /* 0x004fe8000c101d04 */
[----:B------:R-:W2:Y:S04]  /*c790*/  @!P3 LDS.128 R44, [R52+0x10400] ;  /* 0x01040000342cb984 */ /* 0x000ea80000000c00 */
[----:B--2---:R2:W-:Y:S02]  /*c7a0*/  @!P3 STG.E.128 desc[UR4][R50.64+0x40], R44 ;  /* 0x0000402c3200b986 */ /* 0x0045e4000c101d04 */
.L_x_7136:
[----:B------:R-:W-:Y:S05]  /*c7b0*/  BSYNC B0 ;  /* 0x0000000000007941 */ /* 0x000fea0003800000 */
.L_x_7135:
        /* <DEDUP_REMOVED lines=29> */
.L_x_7138:
[----:B------:R-:W-:Y:S05]  /*c990*/  BSYNC B0 ;  /* 0x0000000000007941 */ /* 0x000fea0003800000 */
.L_x_7137:
        /* <DEDUP_REMOVED lines=21> */
[----:B------:R-:W-:Y:S01]  /*caf0*/  @!P3 IMAD.IADD R50, R17, 0x1, R50 ;  /* 0x000000011132b824 */ /* 0x000fe200078e0232 */
[----:B------:R-:W-:Y:S02]  /*cb00*/  ULDC.64 UR4, c[0x0][0x208] ;  /* 0x0000820000047ab9 */ /* 0x000fe40000000a00 */
[----:B------:R-:W-:Y:S02]  /*cb10*/  IADD3.X R49, R45, UR7, R47, P4, !PT ;  /* 0x000000072d317c10 */ /* 0x000fe4000a7fe42f */
[----:B------:R-:W-:-:S13]  /*cb20*/  ISETP.GE.AND P4, PT, R18, UR6, PT ;  /* 0x0000000612007c0c */ /* 0x000fda000bf86270 */
[----:B------:R-:W2:Y:S04]  /*cb30*/  @!P4 LDS.128 R44, [R112+0x14400] ;  /* 0x01440000702cc984 */ /* 0x000ea80000000c00 */
[----:B--2---:R-:W-:Y:S04]  /*cb40*/  @!P4 STG.E.128 desc[UR4][R48.64], R44 ;  /* 0x0000002c3000c986 */ /* 0x004fe8000c101d04 */
[----:B------:R-:W2:Y:S04]  /*cb50*/  @!P3 LDS.128 R44, [R50+0x14400] ;  /* 0x01440000322cb984 */ /* 0x000ea80000000c00 */
[----:B--2---:R2:W-:Y:S02]  /*cb60*/  @!P3 STG.E.128 desc[UR4][R48.64+0x40], R44 ;  /* 0x0000402c3000b986 */ /* 0x0045e4000c101d04 */
.L_x_7140:
[----:B------:R-:W-:Y:S05]  /*cb70*/  BSYNC B0 ;  /* 0x0000000000007941 */ /* 0x000fea0003800000 */
.L_x_7139:
[----:B--2---:R-:W2:Y:S01]  /*cb80*/  LDL.LU R45, [R1+0x50] ;  /* 0x00005000012d7983 */ /* 0x004ea20000300800 */
[----:B01----:R-:W-:Y:S01]  /*cb90*/  @!P2 VIADD R104, R104, 0x2e8c0 ;  /* 0x0002e8c06868a836 */ /* 0x003fe20000000000 */
[----:B------:R-:W-:Y:S01]  /*cba0*/  ISETP.NE.AND P3, PT, R105, RZ, PT ;  /* 0x000000ff6900720c */ /* 0x000fe20003f65270 */
[----:B------:R-:W-:Y:S01]  /*cbb0*/  VIADD R22, R22, 0x1 ;  /* 0x0000000116167836 */ /* 0x000fe20000000000 */
[----:B------:R-:W-:Y:S01]  /*cbc0*/  @!PT LDS RZ, [RZ] ;  /* 0x00000000fffff984 */ /* 0x000fe20000000800 */
[----:B------:R-:W-:Y:S01]  /*cbd0*/  @!PT LDS RZ, [RZ] ;  /* 0x00000000fffff984 */ /* 0x000fe20000000800 */
[----:B------:R-:W-:Y:S01]  /*cbe0*/  @!PT LDS RZ, [RZ] ;  /* 0x00000000fffff984 */ /* 0x000fe20000000800 */
[----:B------:R-:W-:Y:S01]  /*cbf0*/  @!PT LDS RZ, [RZ] ;  /* 0x00000000fffff984 */ /* 0x000fe20000000800 */
[----:B------:R0:W-:Y:S06]  /*cc00*/  MEMBAR.ALL.CTA ;  /* 0x0000000000007992 */ /* 0x0001ec0000008000 */
[----:B0-----:R-:W0:Y:S01]  /*cc10*/  FENCE.VIEW.ASYNC.S ;  /* 0x00000000000073c6 */ /* 0x001e220000000000 */
[----:B------:R-:W-:Y:S01]  /*cc20*/  @!P2 PRMT R104, RZ, 0x654, R104 ;  /* 0x00000654ff68a816 */ /* 0x000fe20000000068 */
[----:B0-----:R0:W-:Y:S06]  /*cc30*/  BAR.SYNC.DEFER_BLOCKING R138, 0x80 ;  /* 0x0002008a0000751d */ /* 0x0011ec0000010000 */
[----:B------:R0:W-:Y:S01]  /*cc40*/  @!P2 SYNCS.ARRIVE.TRANS64.RED.A1T0 RZ, [R104+URZ], RZ ;  /* 0x000000ff68ffa9a7 */ /* 0x0001e2000810043f */
[----:B------:R-:W-:-:S04]  /*cc50*/  ISETP.NE.AND P2, PT, R22, 0x2, PT ;  /* 0x000000021600780c */ /* 0x000fc80003f45270 */
[----:B------:R-:W-:Y:S02]  /*cc60*/  SEL R44, RZ, 0x1, P2 ;  /* 0x00000001ff2c7807 */ /* 0x000fe40001000000 */
[----:B------:R-:W-:Y:S02]  /*cc70*/  SEL R22, R22, RZ, P2 ;  /* 0x000000ff16167207 */ /* 0x000fe40001000000 */
[----:B--2---:R-:W-:-:S05]  /*cc80*/  LOP3.LUT R45, R45, R44, RZ, 0x3c, !PT ;  /* 0x0000002c2d2d7212 */ /* 0x004fca00078e3cff */
[----:B------:R0:W-:Y:S01]  /*cc90*/  STL [R1+0x50], R45 ;  /* 0x0000502d01007387 */ /* 0x0001e20000100800 */
[----:B------:R-:W-:Y:S05]  /*cca0*/  @P3 BRA `(.L_x_7141) ;  /* 0xffffff5c002c3947 */ /* 0x000fea000383ffff */
[----:B0-----:R-:W0:Y:S01]  /*ccb0*/  S2R R45, SR_TID.X ;  /* 0x00000000002d7919 */ /* 0x001e220000002100 */
[----:B------:R-:W-:Y:S02]  /*ccc0*/  PLOP3.LUT P0, PT, PT, PT, PT, 0x8, 0x0 ;  /* 0x000000000000781c */ /* 0x000fe40003f0e170 */
[----:B0-----:R-:W-:-:S04]  /*ccd0*/  SHF.R.U32.HI R45, RZ, 0x7, R45 ;  /* 0x00000007ff2d7819 */ /* 0x001fc8000001162d */
[----:B------:R-:W-:-:S13]  /*cce0*/  ISETP.NE.AND P3, PT, R45, 0x1, PT ;  /* 0x000000012d00780c */ /* 0x000fda0003f65270 */
[----:B------:R-:W-:Y:S06]  /*ccf0*/  @!P3 BAR.ARV 0x9, 0x100 ;  /* 0x024400000000bb1d */ /* 0x000fec0000002000 */
.L_x_7053:
[----:B------:R-:W-:Y:S05]  /*cd00*/  @P0 BRA `(.L_x_7142) ;  /* 0x00000000000c0947 */ /* 0x000fea0003800000 */
[----:B------:R-:W0:Y:S01]  /*cd10*/  FENCE.VIEW.ASYNC.G ;  /* 0x00000000000073c6 */ /* 0x000e220000000100 */
[----:B------:R-:W-:Y:S05]  /*cd20*/  WARPSYNC.ALL ;  /* 0x0000000000007948 */ /* 0x000fea0003800000 */
[----:B0-----:R-:W-:Y:S06]  /*cd30*/  BAR.ARV 0xc, 0x180 ;  /* 0x0306000000007b1d */ /* 0x001fec0000002000 */
.L_x_7142:
[----:B------:R-:W2:Y:S01]  /*cd40*/  LDL R21, [R1+0x7c] ;  /* 0x00007c0001157983 */ /* 0x000ea20000100800 */
[----:B------:R-:W-:Y:S01]  /*cd50*/  ULDC.64 UR6, c[0x0][0x998] ;  /* 0x0002660000067ab9 */ /* 0x000fe20000000a00 */
[----:B------:R-:W-:Y:S02]  /*cd60*/  ULDC.64 UR4, c[0x0][0x990] ;  /* 0x0002640000047ab9 */ /* 0x000fe40000000a00 */
[----:B------:R-:W3:Y:S01]  /*cd70*/  LDL R20, [R1+0x78] ;  /* 0x0000780001147983 */ /* 0x000ee20000100800 */
[----:B------:R-:W-:Y:S02]  /*cd80*/  ISETP.NE.U32.AND P1, PT, RZ, UR6, PT ;  /* 0x00000006ff007c0c */ /* 0x000fe4000bf25070 */
[----:B------:R-:W-:Y:S01]  /*cd90*/  ISETP.NE.U32.AND P0, PT, RZ, UR4, PT ;  /* 0x00000004ff007c0c */ /* 0x000fe2000bf05070 */
[----:B------:R-:W4:Y:S01]  /*cda0*/  LDL R14, [R1+0x60] ;  /* 0x00006000010e7983 */ /* 0x000f220000100800 */
[----:B------:R-:W-:Y:S01]  /*cdb0*/  ISETP.NE.AND.EX P1, PT, RZ, UR7, PT, P1 ;  /* 0x00000007ff007c0c */ /* 0x000fe2000bf25310 */
[----:B------:R-:W-:Y:S01]  /*cdc0*/  ULDC.64 UR8, c[0x0][0x208] ;  /* 0x0000820000087ab9 */ /* 0x000fe20000000a00 */
[----:B------:R-:W-:-:S11]  /*cdd0*/  ISETP.NE.AND.EX P0, PT, RZ, UR5, PT, P0 ;  /* 0x00000005ff007c0c */ /* 0x000fd6000bf05300 */
[----:B------:R-:W0:Y:S08]  /*cde0*/  @P1 LDC.64 R8, c[0x0][0x9b8] ;  /* 0x00026e00ff081b82 */ /* 0x000e300000000a00 */
[----:B------:R-:W1:Y:S08]  /*cdf0*/  @P0 LDC.64 R6, c[0x0][0x9a8] ;  /* 0x00026a00ff060b82 */ /* 0x000e700000000a00 */
[----:B------:R-:W1:Y:S08]  /*ce00*/  @P1 LDC.64 R10, c[0x0][0x9c0] ;  /* 0x00027000ff0a1b82 */ /* 0x000e700000000a00 */
[----:B------:R-:W1:Y:S01]  /*ce10*/  @P0 LDC.64 R12, c[0x0][0x9b0] ;  /* 0x00026c00ff0c0b82 */ /* 0x000e620000000a00 */
[----:B--2---:R-:W-:-:S02]  /*ce20*/  @P1 SHF.R.S32.HI R5, RZ, 0x1f, R21 ;  /* 0x0000001fff051819 */ /* 0x004fc40000011415 */
[----:B------:R-:W-:Y:S02]  /*ce30*/  @P0 SHF.R.S32.HI R3, RZ, 0x1f, R21 ;  /* 0x0000001fff030819 */ /* 0x000fe40000011415 */
[----:B---3--:R-:W-:Y:S01]  /*ce40*/  @P1 SHF.R.S32.HI R15, RZ, 0x1f, R20 ;  /* 0x0000001fff0f1819 */ /* 0x008fe20000011414 */
[-C--:B0-----:R-:W-:Y:S02]  /*ce50*/  @P1 IMAD R2, R5, R8.reuse, RZ ;  /* 0x0000000805021224 */ /* 0x081fe400078e02ff */
[----:B------:R-:W-:-:S04]  /*ce60*/  @P1 IMAD.WIDE.U32 R4, R21, R8, RZ ;  /* 0x0000000815041225 */ /* 0x000fc800078e00ff */
[----:B------:R-:W-:Y:S02]  /*ce70*/  @P1 IMAD R9, R21, R9, R2 ;  /* 0x0000000915091224 */ /* 0x000fe400078e0202 */
[-C--:B-1----:R-:W-:Y:S02]  /*ce80*/  @P0 IMAD R0, R3, R6.reuse, RZ ;  /* 0x0000000603000224 */ /* 0x082fe400078e02ff */
[----:B------:R-:W-:Y:S01]  /*ce90*/  @P1 IMAD.IADD R5, R5, 0x1, R9 ;  /* 0x0000000105051824 */ /* 0x000fe200078e0209 */
[----:B------:R-:W-:Y:S01]  /*cea0*/  @P0 SHF.R.S32.HI R9, RZ, 0x1f, R20 ;  /* 0x0000001fff090819 */ /* 0x000fe20000011414 */
[C---:B------:R-:W-:Y:S02]  /*ceb0*/  @P0 IMAD R7, R21.reuse, R7, R0 ;  /* 0x0000000715070224 */ /* 0x040fe400078e0200 */
[----:B------:R-:W-:-:S04]  /*cec0*/  @P0 IMAD.WIDE.U32 R2, R21, R6, RZ ;  /* 0x0000000615020225 */ /* 0x000fc800078e00ff */
[----:B------:R-:W-:Y:S02]  /*ced0*/  @P1 IMAD R6, R15, R10, RZ ;  /* 0x0000000a0f061224 */ /* 0x000fe400078e02ff */
        /* <DEDUP_REMOVED lines=21> */
[----:B----4-:R-:W-:-:S12]  /*d030*/  VIADD R2, R14, 0x7f ;  /* 0x0000007f0e027836 */ /* 0x010fd80000000000 */
[----:B------:R-:W0:Y:S08]  /*d040*/  @P1 LDC R7, c[0x0][0x44c] ;  /* 0x00011300ff071b82 */ /* 0x000e300000000800 */
[----:B------:R-:W1:Y:S01]  /*d050*/  @P1 LDC R6, c[0x0][0x450] ;  /* 0x00011400ff061b82 */ /* 0x000e620000000800 */
[----:B0-----:R-:W-:-:S05]  /*d060*/  @P1 IMAD.HI.U32 R7, R2, R7, RZ ;  /* 0x0000000702071227 */ /* 0x001fca00078e00ff */
[----:B-1----:R-:W-:-:S05]  /*d070*/  @P1 SHF.R.U32.HI R2, RZ, R6, R7 ;  /* 0x00000006ff021219 */ /* 0x002fca0000011607 */
[----:B------:R-:W-:-:S04]  /*d080*/  IMAD.IADD R139, R139, 0x1, R2 ;  /* 0x000000018b8b7824 */ /* 0x000fc800078e0202 */
[----:B---3--:R-:W-:Y:S02]  /*d090*/  IMAD.IADD R4, R139, 0x1, R10 ;  /* 0x000000018b047824 */ /* 0x008fe400078e020a */
[----:B--2---:R-:W-:-:S04]  /*d0a0*/  FMUL.FTZ R0, R3, R0 ;  /* 0x0000000003007220 */ /* 0x004fc80000410000 */
        /* <DEDUP_REMOVED lines=13> */
.L_x_7145:
[----:B------:R-:W-:-:S13]  /*d180*/  ISETP.NE.AND P0, PT, R11, 0x1, PT ;  /* 0x000000010b00780c */ /* 0x000fda0003f05270 */
[----:B------:R-:W0:Y:S02]  /*d190*/  @P0 LDC.64 R6, c[0x0][0x9e8] ;  /* 0x00027a00ff060b82 */ /* 0x000e240000000a00 */
[----:B0-----:R-:W-:-:S05]  /*d1a0*/  @P0 IMAD.HI.U32 R6, R0, R6, RZ ;  /* 0x0000000600060227 */ /* 0x001fca00078e00ff */
[----:B------:R-:W-:-:S07]  /*d1b0*/  @P0 SHF.R.U32.HI R0, RZ, R7, R6 ;  /* 0x00000007ff000219 */ /* 0x000fce0000011606 */
.L_x_7146:
[----:B------:R-:W-:Y:S05]  /*d1c0*/  BSYNC B0 ;  /* 0x0000000000007941 */ /* 0x000fea0003800000 */
.L_x_7144:
[----:B------:R-:W-:-:S05]  /*d1d0*/  IMAD R3, R0, R11, R11 ;  /* 0x0000000b00037224 */ /* 0x000fca00078e020b */
[----:B------:R-:W-:-:S07]  /*d1e0*/  VIMNMX R4, R4, R3, PT ;  /* 0x0000000304047248 */ /* 0x000fce0003fe0100 */
.L_x_7143:
[----:B------:R-:W0:Y:S01]  /*d1f0*/  @P1 LDC R0, c[0x0][0x44c] ;  /* 0x00011300ff001b82 */ /* 0x000e220000000800 */
[----:B------:R-:W-:Y:S01]  /*d200*/  VIADD R5, R4, 0xdf ;  /* 0x000000df04057836 */ /* 0x000fe20000000000 */
[----:B------:R-:W-:Y:S01]  /*d210*/  ULDC UR4, c[0x0][0x9dc] ;  /* 0x0002770000047ab9 */ /* 0x000fe20000000800 */
[----:B------:R-:W-:-:S04]  /*d220*/  IMAD.MOV.U32 R4, RZ, RZ, RZ ;  /* 0x000000ffff047224 */ /* 0x000fc800078e00ff */
[----:B------:R-:W-:Y:S01]  /*d230*/  IMAD.HI R4, R5, -0x6db6db6d, R4 ;  /* 0x9249249305047827 */ /* 0x000fe200078e0204 */
[----:B------:R-:W1:Y:S03]  /*d240*/  @P1 LDC R3, c[0x0][0x450] ;  /* 0x00011400ff031b82 */ /* 0x000e660000000800 */
[----:B------:R-:W-:Y:S02]  /*d250*/  IMAD.MOV.U32 R5, RZ, RZ, R14 ;  /* 0x000000ffff057224 */ /* 0x000fe400078e000e */
[----:B0-----:R-:W-:-:S05]  /*d260*/  @P1 IMAD.HI.U32 R0, R14, R0, RZ ;  /* 0x000000000e001227 */ /* 0x001fca00078e00ff */
[----:B-1----:R-:W-:Y:S02]  /*d270*/  @P1 SHF.R.U32.HI R5, RZ, R3, R0 ;  /* 0x00000003ff051219 */ /* 0x002fe40000011600 */
[----:B------:R-:W-:-:S03]  /*d280*/  SHF.R.U32.HI R3, RZ, 0x1f, R4 ;  /* 0x0000001fff037819 */ /* 0x000fc60000011604 */
[----:B------:R-:W-:Y:S01]  /*d290*/  IMAD.IADD R0, R140, 0x1, R5 ;  /* 0x000000018c007824 */ /* 0x000fe200078e0205 */
[----:B------:R-:W-:-:S03]  /*d2a0*/  LEA.HI.SX32 R4, R4, R3, 0x19 ;  /* 0x0000000304047211 */ /* 0x000fc600078fcaff */
[----:B------:R-:W-:Y:S01]  /*d2b0*/  VIADD R5, R0, -UR4 ;  /* 0x8000000400057c36 */ /* 0x000fe20008000000 */
[----:B------:R-:W-:Y:S01]  /*d2c0*/  VIMNMX R141, R141, R4, PT ;  /* 0x000000048d8d7248 */ /* 0x000fe20003fe0100 */
        /* <DEDUP_REMOVED lines=11> */
.L_x_7149:
[----:B------:R-:W-:-:S13]  /*d380*/  ISETP.NE.AND P0, PT, R11, 0x1, PT ;  /* 0x000000010b00780c */ /* 0x000fda0003f05270 */
[----:B------:R-:W0:Y:S02]  /*d390*/  @P0 LDC.64 R6, c[0x0][0x9e8] ;  /* 0x00027a00ff060b82 */ /* 0x000e240000000a00 */
[----:B0-----:R-:W-:-:S05]  /*d3a0*/  @P0 IMAD.HI.U32 R4, R0, R6, RZ ;  /* 0x0000000600040227 */ /* 0x001fca00078e00ff */
[----:B------:R-:W-:-:S07]  /*d3b0*/  @P0 SHF.R.U32.HI R0, RZ, R7, R4 ;  /* 0x00000007ff000219 */ /* 0x000fce0000011604 */
.L_x_7150:
[----:B------:R-:W-:Y:S05]  /*d3c0*/  BSYNC B0 ;  /* 0x0000000000007941 */ /* 0x000fea0003800000 */
.L_x_7148:
[----:B------:R-:W-:-:S05]  /*d3d0*/  IMAD R0, R0, R11, RZ ;  /* 0x0000000b00007224 */ /* 0x000fca00078e02ff */
[----:B------:R-:W-:-:S07]  /*d3e0*/  VIMNMX R5, R5, R0, !PT ;  /* 0x0000000005057248 */ /* 0x000fce0007fe0100 */
.L_x_7147:
[----:B------:R-:W-:Y:S01]  /*d3f0*/  IMAD.MOV.U32 R4, RZ, RZ, RZ ;  /* 0x000000ffff047224 */ /* 0x000fe200078e00ff */
[----:B------:R-:W-:Y:S02]  /*d400*/  PLOP3.LUT P0, PT, PT, PT, PT, 0x80, 0x0 ;  /* 0x000000000000781c */ /* 0x000fe40003f0f070 */
[----:B------:R-:W-:Y:S02]  /*d410*/  CS2R R88, SRZ ;  /* 0x0000000000587805 */ /* 0x000fe4000001ff00 */
[----:B------:R-:W-:Y:S01]  /*d420*/  CS2R R86, SRZ ;  /* 0x0000000000567805 */ /* 0x000fe2000001ff00 */
[----:B------:R-:W-:Y:S01]  /*d430*/  IMAD.HI R5, R5, -0x6db6db6d, R4 ;  /* 0x9249249305057827 */ /* 0x000fe200078e0204 */
[----:B------:R-:W-:Y:S02]  /*d440*/  CS2R R6, SRZ ;  /* 0x0000000000067805 */ /* 0x000fe4000001ff00 */
[----:B------:R-:W-:Y:S02]  /*d450*/  CS2R R8, SRZ ;  /* 0x0000000000087805 */ /* 0x000fe4000001ff00 */
[----:B------:R-:W-:Y:S01]  /*d460*/  CS2R R76, SRZ ;  /* 0x00000000004c7805 */ /* 0x000fe2000001ff00 */
[----:B------:R-:W-:Y:S01]  /*d470*/  IMAD.MOV.U32 R84, RZ, RZ, RZ ;  /* 0x000000ffff547224 */ /* 0x000fe200078e00ff */
[----:B------:R-:W-:Y:S01]  /*d480*/  SHF.R.U32.HI R0, RZ, 0x1f, R5 ;  /* 0x0000001fff007819 */ /* 0x000fe20000011605 */
[----:B------:R-:W-:Y:S01]  /*d490*/  IMAD.MOV.U32 R4, RZ, RZ, RZ ;  /* 0x000000ffff047224 */ /* 0x000fe200078e00ff */
[----:B------:R-:W-:Y:S01]  /*d4a0*/  CS2R R10, SRZ ;  /* 0x00000000000a7805 */ /* 0x000fe2000001ff00 */
[----:B------:R-:W-:Y:S01]  /*d4b0*/  IMAD.MOV.U32 R75, RZ, RZ, RZ ;  /* 0x000000ffff4b7224 */ /* 0x000fe200078e00ff */
[----:B------:R-:W-:Y:S01]  /*d4c0*/  LEA.HI.SX32 R0, R5, R0, 0x19 ;  /* 0x0000000005007211 */ /* 0x000fe200078fcaff */
[----:B------:R-:W-:Y:S01]  /*d4d0*/  IMAD.MOV.U32 R5, RZ, RZ, RZ ;  /* 0x000000ffff057224 */ /* 0x000fe200078e00ff */
[----:B------:R-:W-:Y:S01]  /*d4e0*/  CS2R R12, SRZ ;  /* 0x00000000000c7805 */ /* 0x000fe2000001ff00 */
[----:B------:R-:W-:Y:S01]  /*d4f0*/  IMAD.MOV.U32 R78, RZ, RZ, RZ ;  /* 0x000000ffff4e7224 */ /* 0x000fe200078e00ff */
[----:B------:R-:W-:Y:S01]  /*d500*/  VIMNMX R3, RZ, R0, !PT ;  /* 0x00000000ff037248 */ /* 0x000fe20007fe0100 */
[----:B------:R-:W-:Y:S01]  /*d510*/  IMAD.MOV.U32 R71, RZ, RZ, RZ ;  /* 0x000000ffff477224 */ /* 0x000fe200078e00ff */
[----:B------:R-:W-:-:S02]  /*d520*/  CS2R R68, SRZ ;  /* 0x0000000000447805 */ /* 0x000fc4000001ff00 */
[----:B------:R-:W-:Y:S02]  /*d530*/  CS2R R14, SRZ ;  /* 0x00000000000e7805 */ /* 0x000fe4000001ff00 */
[----:B------:R-:W-:Y:S01]  /*d540*/  ISETP.GT.AND P1, PT, R141, R3, PT ;  /* 0x000000038d00720c */ /* 0x000fe20003f24270 */
[----:B------:R0:W-:Y:S01]  /*d550*/  STL [R1+0x70], R3 ;  /* 0x0000700301007387 */ /* 0x0001e20000100800 */
[----:B------:R-:W-:Y:S01]  /*d560*/  CS2R R20, SRZ ;  /* 0x0000000000147805 */ /* 0x000fe2000001ff00 */
[----:B------:R-:W-:Y:S01]  /*d570*/  IMAD.MOV.U32 R63, RZ, RZ, RZ ;  /* 0x000000ffff3f7224 */ /* 0x000fe200078e00ff */
[----:B------:R-:W-:Y:S02]  /*d580*/  CS2R R24, SRZ ;  /* 0x0000000000187805 */ /* 0x000fe4000001ff00 */
[----:B------:R-:W-:Y:S02]  /*d590*/  CS2R R60, SRZ ;  /* 0x00000000003c7805 */ /* 0x000fe4000001ff00 */
[----:B------:R-:W-:Y:S01]  /*d5a0*/  CS2R R28, SRZ ;  /* 0x00000000001c7805 */ /* 0x000fe2000001ff00 */
[----:B------:R-:W-:Y:S01]  /*d5b0*/  IMAD.MOV.U32 R58, RZ, RZ, RZ ;  /* 0x000000ffff3a7224 */ /* 0x000fe200078e00ff */
[----:B-----5:R-:W-:-:S02]  /*d5c0*/  CS2R R54, SRZ ;  /* 0x0000000000367805 */ /* 0x020fc4000001ff00 */
        /* <DEDUP_REMOVED lines=13> */
[----:B------:R-:W-:Y:S01]  /*d6a0*/  CS2R R94, SRZ ;  /* 0x00000000005e7805 */ /* 0x000fe2000001ff00 */
[----:B------:R-:W-:Y:S01]  /*d6b0*/  IMAD.MOV.U32 R57, RZ, RZ, RZ ;  /* 0x000000ffff397224 */ /* 0x000fe200078e00ff */
[----:B------:R-:W-:Y:S01]  /*d6c0*/  CS2R R96, SRZ ;  /* 0x0000000000607805 */ /* 0x000fe2000001ff00 */
[----:B0-----:R-:W-:Y:S06]  /*d6d0*/  @!P1 BRA `(.L_x_7151) ;  /* 0x000001cc001c9947 */ /* 0x001fec0003800000 */
[----:B------:R-:W0:Y:S01]  /*d6e0*/  S2R R3, SR_TID.X ;  /* 0x0000000000037919 */ /* 0x000e220000002100 */
[----:B------:R-:W-:Y:S01]  /*d6f0*/  UMOV UR4, 0xffffffff ;  /* 0xffffffff00047882 */ /* 0x000fe20000000000 */
[----:B0-----:R-:W-:-:S05]  /*d700*/  VIADD R28, R3, 0xffffff80 ;  /* 0xffffff80031c7836 */ /* 0x001fca0000000000 */
[----:B------:R-:W-:-:S04]  /*d710*/  SHF.R.S32.HI R33, RZ, 0x1f, R28 ;  /* 0x0000001fff217819 */ /* 0x000fc8000001141c */
[----:B------:R-:W-:-:S04]  /*d720*/  LEA.HI R13, R33, R28, RZ, 0x7 ;  /* 0x0000001c210d7211 */ /* 0x000fc800078f38ff */
[----:B------:R-:W-:Y:S01]  /*d730*/  SHF.R.S32.HI R13, RZ, 0x7, R13 ;  /* 0x00000007ff0d7819 */ /* 0x000fe2000001140d */
[----:B------:R-:W-:Y:S06]  /*d740*/  BRA.DIV UR4, `(.L_x_7152) ;  /* 0x0000027204987947 */ /* 0x000fec000b800000 */
[----:B------:R-:W0:Y:S04]  /*d750*/  SHFL.IDX PT, R0, R13, RZ, 0x1f ;  /* 0x00001fff0d007589 */ /* 0x000e2800000e0000 */
[----:B0-----:R0:W-:Y:S02]  /*d760*/  STL [R1+0x54], R0 ;  /* 0x0000540001007387 */ /* 0x0011e40000100800 */
.L_x_7436:
        /* <DEDUP_REMOVED lines=27> */
.L_x_7154:
[----:B------:R-:W-:Y:S05]  /*d920*/  BSYNC B6 ;  /* 0x0000000000067941 */ /* 0x000fea0003800000 */
.L_x_7153:
        /* <DEDUP_REMOVED lines=15> */
.L_x_7158:
[----:B--2---:R2:W3:Y:S02]  /*da20*/  SYNCS.PHASECHK.TRANS64.TRYWAIT P0, [R17+URZ+0x2e800], R0 ;  /* 0x02e80000110075a7 */ /* 0x0044e4000800017f */
[----:B---3--:R-:W-:Y:S05]  /*da30*/  @!P0 NANOSLEEP.SYNCS 0x989680 ;  /* 0x009896800000895d */ /* 0x008fea0003900000 */
[----:B------:R-:W3:Y:S02]  /*da40*/  @!P0 SYNCS.PHASECHK.TRANS64 P0, [R17+URZ+0x2e800], R0 ;  /* 0x02e80000110085a7 */ /* 0x000ee4000800007f */
[----:B---3--:R-:W-:Y:S05]  /*da50*/  @!P0 BRA `(.L_x_7158) ;  /* 0xfffffffc00f08947 */ /* 0x008fea000383ffff */
.L_x_7157:
[----:B------:R-:W-:Y:S05]  /*da60*/  BSYNC B0 ;  /* 0x0000000000007941 */ /* 0x000fea0003800000 */
.L_x_7156:
[----:B------:R-:W-:Y:S05]  /*da70*/  BRA `(.L_x_7159) ;  /* 0x0000005000007947 */ /* 0x000fea0003800000 */
.L_x_7155:
[----:B------:R-:W-:Y:S01]  /*da80*/  LOP3.LUT P0, RZ, R25, 0x3ff, RZ, 0xc0, !PT ;  /* 0x000003ff19ff7812 */ /* 0x000fe2000780c0ff */
[----:B------:R-:W-:Y:S01]  /*da90*/  ULDC.64 UR4, c[0x0][0x3f8] ;  /* 0x0000fe0000047ab9 */ /* 0x000fe20000000a00 */
[----:B------:R-:W-:Y:S01]  /*daa0*/  SHF.R.S32.HI R0, RZ, 0x1f, R123 ;  /* 0x0000001fff007819 */ /* 0x000fe2000001147b */
[----:B------:R-:W-:Y:S01]  /*dab0*/  ULDC.64 UR6, c[0x0][0x408] ;  /* 0x0001020000067ab9 */ /* 0x000fe20000000a00 */
[----:B------:R-:W-:Y:S01]  /*dac0*/  IMAD.WIDE.U32 R24, R123, UR4, RZ ;  /* 0x000000047b187c25 */ /* 0x000fe2000f8e00ff */
[----:B------:R-:W-:Y:S03]  /*dad0*/  BSSY B6, `(.L_x_7160) ;  /* 0x0000019000067945 */ /* 0x000fe60003800000 */
        /* <DEDUP_REMOVED lines=24> */
.L_x_7161:
[----:B------:R-:W-:Y:S05]  /*dc60*/  BSYNC B6 ;  /* 0x0000000000067941 */ /* 0x000fea0003800000 */
.L_x_7160:
[----:B------:R-:W2:Y:S01]  /*dc70*/  LDL R40, [R1+0x60] ;  /* 0x0000600001287983 */ /* 0x000ea20000100800 */
[----:B------:R-:W-:Y:S01]  /*dc80*/  ULDC.U8 UR4, c[0x0][0x410] ;  /* 0x0001040000047ab9 */ /* 0x000fe20000000000 */
[----:B------:R-:W-:Y:S01]  /*dc90*/  LEA.HI R33, R33, R28, RZ, 0x2 ;  /* 0x0000001c21217211 */ /* 0x000fe200078f10ff */
[----:B------:R-:W-:Y:S01]  /*dca0*/  BSSY B0, `(.L_x_7162) ;  /* 0x00004d5000007945 */ /* 0x000fe20003800000 */
[----:B------:R-:W-:Y:S02]  /*dcb0*/  ISETP.NE.AND P0, PT, RZ, UR4, PT ;  /* 0x00000004ff007c0c */ /* 0x000fe4000bf05270 */
[----:B------:R-:W-:-:S05]  /*dcc0*/  LOP3.LUT R33, R33, 0xfffffffc, RZ, 0xc0, !PT ;  /* 0xfffffffc21217812 */ /* 0x000fca00078ec0ff */
[----:B------:R-:W-:Y:S02]  /*dcd0*/  IMAD.IADD R28, R28, 0x1, -R33 ;  /* 0x000000011c1c7824 */ /* 0x000fe400078e0a21 */
[----:B--2---:R-:W-:-:S04]  /*dce0*/  IMAD.IADD R39, R23, 0x1, R40 ;  /* 0x0000000117277824 */ /* 0x004fc800078e0228 */
[----:B------:R-:W-:Y:S05]  /*dcf0*/  @!P0 BRA `(.L_x_7163) ;  /* 0x0000002400c08947 */ /* 0x000fea0003800000 */
[----:B------:R-:W0:Y:S01]  /*dd00*/  LDC R38, c[0x0][0x448] ;  /* 0x00011200ff267b82 */ /* 0x000e220000000800 */
[----:B------:R-:W-:Y:S01]  /*dd10*/  IMAD R3, R28, 0x40, R39 ;  /* 0x000000401c037824 */ /* 0x000fe200078e0227 */
[----:B------:R-:W-:Y:S01]  /*dd20*/  ULDC.64 UR4, c[0x0][0x3f8] ;  /* 0x0000fe0000047ab9 */ /* 0x000fe20000000a00 */
[----:B------:R-:W-:Y:S01]  /*dd30*/  IMAD.MOV.U32 R8, RZ, RZ, R24 ;  /* 0x000000ffff087224 */ /* 0x000fe200078e0018 */
[----:B------:R-:W-:Y:S01]  /*dd40*/  ULDC.64 UR6, c[0x0][0x408] ;  /* 0x0001020000067ab9 */ /* 0x000fe20000000a00 */
[----:B------:R-:W-:Y:S01]  /*dd50*/  IMAD.MOV.U32 R9, RZ, RZ, R29 ;  /* 0x000000ffff097224 */ /* 0x000fe200078e001d */
[----:B------:R-:W-:Y:S01]  /*dd60*/  ULDC.64 UR8, c[0x0][0x400] ;  /* 0x0001000000087ab9 */ /* 0x000fe20000000a00 */
[----:B------:R-:W-:Y:S01]  /*dd70*/  IMAD.MOV.U32 R10, RZ, RZ, R26 ;  /* 0x000000ffff0a7224 */ /* 0x000fe200078e001a */
[----:B------:R-:W-:Y:S01]  /*dd80*/  SHF.R.S32.HI R37, RZ, 0x1f, R233 ;  /* 0x0000001fff257819 */ /* 0x000fe200000114e9 */
[----:B------:R-:W-:Y:S01]  /*dd90*/  IMAD.MOV.U32 R11, RZ, RZ, R31 ;  /* 0x000000ffff0b7224 */ /* 0x000fe200078e001f */
[----:B------:R-:W-:-:S02]  /*dda0*/  SHF.R.S32.HI R33, RZ, 0x1f, R228 ;  /* 0x0000001fff217819 */ /* 0x000fc400000114e4 */
[----:B0-----:R-:W-:-:S13]  /*ddb0*/  ISETP.NE.AND P0, PT, R38, 0x1, PT ;  /* 0x000000012600780c */ /* 0x001fda0003f05270 */
[----:B------:R-:W0:Y:S08]  /*ddc0*/  @P0 LDC R0, c[0x0][0x44c] ;  /* 0x00011300ff000b82 */ /* 0x000e300000000800 */
[----:B------:R-:W2:Y:S01]  /*ddd0*/  @P0 LDC R5, c[0x0][0x450] ;  /* 0x00011400ff050b82 */ /* 0x000ea20000000800 */
[----:B0-----:R-:W-:-:S05]  /*dde0*/  @P0 IMAD.HI.U32 R0, R3, R0, RZ ;  /* 0x0000000003000227 */ /* 0x001fca00078e00ff */
        /* <DEDUP_REMOVED lines=15> */
[----:B------:R0:W2:Y:S04]  /*dee0*/  SHFL.IDX PT, R0, R6, RZ, 0x1c1f ;  /* 0x001c1fff06007589 */ /* 0x0000a800000e0000 */
[----:B------:R0:W3:Y:S04]  /*def0*/  SHFL.IDX PT, R3, R5, RZ, 0x1c1f ;  /* 0x001c1fff05037589 */ /* 0x0000e800000e0000 */
[----:B------:R0:W4:Y:S04]  /*df00*/  SHFL.IDX PT, R4, R8, RZ, 0x1c1f ;  /* 0x001c1fff08047589 */ /* 0x00012800000e0000 */
[----:B-1----:R0:W1:Y:S02]  /*df10*/  SHFL.IDX PT, R14, R7, RZ, 0x1c1f ;  /* 0x001c1fff070e7589 */ /* 0x00206400000e0000 */
.L_x_7442:
        /* <DEDUP_REMOVED lines=14> */
[----:B------:R-:W-:Y:S01]  /*e000*/  CS2R R30, SRZ ;  /* 0x00000000001e7805 */ /* 0x000fe2000001ff00 */
[----:B------:R-:W-:-:S06]  /*e010*/  ULDC.64 UR6, c[0x0][0x208] ;  /* 0x0000820000067ab9 */ /* 0x000fcc0000000a00 */
[----:B---3--:R-:W-:-:S04]  /*e020*/  @!P4 IADD3 R24, P0, R233, R3, RZ ;  /* 0x00000003e918c210 */ /* 0x008fc80007f1e0ff */
[-C--:B-1----:R-:W-:Y:S02]  /*e030*/  @!P3 IADD3 R12, P1, R228, R14.reuse, RZ ;  /* 0x0000000ee40cb210 */ /* 0x082fe40007f3e0ff */
[----:B------:R-:W-:Y:S01]  /*e040*/  @!P4 IADD3 R14, P2, R233, R14, RZ ;  /* 0x0000000ee90ec210 */ /* 0x000fe20007f5e0ff */
[----:B--2---:R-:W-:Y:S01]  /*e050*/  @!P4 IMAD.X R25, R0, 0x1, R37, P0 ;  /* 0x000000010019c824 */ /* 0x004fe200000e0625 */
[----:B------:R-:W-:Y:S02]  /*e060*/  @!P3 IADD3 R10, P0, R228, R3, RZ ;  /* 0x00000003e40ab210 */ /* 0x000fe40007f1e0ff */
[----:B------:R-:W-:Y:S01]  /*e070*/  CS2R R26, SRZ ;  /* 0x00000000001a7805 */ /* 0x000fe2000001ff00 */
[C---:B----4-:R-:W-:Y:S02]  /*e080*/  @!P3 IMAD.X R13, R4.reuse, 0x1, R33, P1 ;  /* 0x00000001040db824 */ /* 0x050fe400008e0621 */
[----:B------:R-:W-:Y:S01]  /*e090*/  @!P4 IMAD.X R15, R4, 0x1, R37, P2 ;  /* 0x00000001040fc824 */ /* 0x000fe200010e0625 */
[----:B------:R1:W5:Y:S01]  /*e0a0*/  @!P4 LD.E.64 R20, desc[UR6][R24.64] ;  /* 0x000000061814c980 */ /* 0x000362000c101b00 */
[----:B------:R-:W-:-:S03]  /*e0b0*/  @!P3 IMAD.X R11, R0, 0x1, R33, P0 ;  /* 0x00000001000bb824 */ /* 0x000fc600000e0621 */
[----:B------:R1:W5:Y:S04]  /*e0c0*/  @!P3 LD.E.64 R30, desc[UR6][R12.64] ;  /* 0x000000060c1eb980 */ /* 0x000368000c101b00 */
[----:B------:R1:W5:Y:S04]  /*e0d0*/  @!P3 LD.E.64 R28, desc[UR6][R10.64] ;  /* 0x000000060a1cb980 */ /* 0x000368000c101b00 */
[----:B------:R1:W5:Y:S02]  /*e0e0*/  @!P4 LD.E.64 R26, desc[UR6][R14.64] ;  /* 0x000000060e1ac980 */ /* 0x000364000c101b00 */
.L_x_7166:
[----:B------:R-:W-:Y:S05]  /*e0f0*/  BSYNC B1 ;  /* 0x0000000000017941 */ /* 0x000fea0003800000 */
.L_x_7165:
[----:B------:R-:W-:Y:S01]  /*e100*/  UMOV UR4, 0xffffffff ;  /* 0xffffffff00047882 */ /* 0x000fe20000000000 */
[----:B-1----:R-:W-:Y:S02]  /*e110*/  CS2R R24, SRZ ;  /* 0x0000000000187805 */ /* 0x002fe4000001ff00 */
[----:B------:R-:W-:Y:S05]  /*e120*/  BRA.DIV UR4, `(.L_x_7167) ;  /* 0x0000026a04b87947 */ /* 0x000fea000b800000 */
[----:B--2---:R1:W2:Y:S04]  /*e130*/  SHFL.IDX PT, R0, R6, 0x1, 0x1c1f ;  /* 0x003c1f0006007f89 */ /* 0x0042a800000e0000 */
[----:B---3--:R1:W3:Y:S04]  /*e140*/  SHFL.IDX PT, R3, R5, 0x1, 0x1c1f ;  /* 0x003c1f0005037f89 */ /* 0x0082e800000e0000 */
[----:B----4-:R1:W4:Y:S04]  /*e150*/  SHFL.IDX PT, R4, R8, 0x1, 0x1c1f ;  /* 0x003c1f0008047f89 */ /* 0x01032800000e0000 */
[----:B------:R1:W0:Y:S02]  /*e160*/  SHFL.IDX PT, R14, R7, 0x1, 0x1c1f ;  /* 0x003c1f00070e7f89 */ /* 0x00022400000e0000 */
.L_x_7448:
[----:B01----:R-:W-:Y:S01]  /*e170*/  VIADD R5, R39, 0x40 ;  /* 0x0000004027057836 */ /* 0x003fe20000000000 */
        /* <DEDUP_REMOVED lines=12> */
[----:B------:R-:W-:Y:S01]  /*e240*/  CS2R R8, SRZ ;  /* 0x0000000000087805 */ /* 0x000fe2000001ff00 */
[----:B------:R-:W-:-:S04]  /*e250*/  ULDC.64 UR6, c[0x0][0x208] ;  /* 0x0000820000067ab9 */ /* 0x000fc80000000a00 */
[CC--:B---3--:R-:W-:Y:S02]  /*e260*/  @!P4 IADD3 R6, P0, R228.reuse, R3.reuse, RZ ;  /* 0x00000003e406c210 */ /* 0x0c8fe40007f1e0ff */
[-C--:B------:R-:W-:Y:S02]  /*e270*/  @!P4 IADD3 R32, P1, R228, R14.reuse, RZ ;  /* 0x0000000ee420c210 */ /* 0x080fe40007f3e0ff */
[C---:B------:R-:W-:Y:S01]  /*e280*/  @!P5 IADD3 R34, P2, R233.reuse, R3, RZ ;  /* 0x00000003e922d210 */ /* 0x040fe20007f5e0ff */
[--C-:B--2---:R-:W-:Y:S01]  /*e290*/  @!P4 IMAD.X R7, R0, 0x1, R33.reuse, P0 ;  /* 0x000000010007c824 */ /* 0x104fe200000e0621 */
[----:B------:R-:W-:Y:S01]  /*e2a0*/  @!P5 IADD3 R14, P3, R233, R14, RZ ;  /* 0x0000000ee90ed210 */ /* 0x000fe20007f7e0ff */
[----:B----4-:R-:W-:Y:S02]  /*e2b0*/  @!P4 IMAD.X R33, R4, 0x1, R33, P1 ;  /* 0x000000010421c824 */ /* 0x010fe400008e0621 */
[--C-:B------:R-:W-:Y:S01]  /*e2c0*/  @!P5 IMAD.X R35, R0, 0x1, R37.reuse, P2 ;  /* 0x000000010023d824 */ /* 0x100fe200010e0625 */
[----:B------:R0:W5:Y:S01]  /*e2d0*/  @!P4 LD.E.64 R10, desc[UR6][R6.64] ;  /* 0x00000006060ac980 */ /* 0x000162000c101b00 */
[----:B------:R-:W-:-:S03]  /*e2e0*/  @!P5 IMAD.X R15, R4, 0x1, R37, P3 ;  /* 0x00000001040fd824 */ /* 0x000fc600018e0625 */
[----:B------:R0:W5:Y:S04]  /*e2f0*/  @!P5 LD.E.64 R24, desc[UR6][R34.64] ;  /* 0x000000062218d980 */ /* 0x000168000c101b00 */
[----:B------:R0:W5:Y:S04]  /*e300*/  @!P4 LD.E.64 R12, desc[UR6][R32.64] ;  /* 0x00000006200cc980 */ /* 0x000168000c101b00 */
[----:B------:R0:W5:Y:S02]  /*e310*/  @!P5 LD.E.64 R8, desc[UR6][R14.64] ;  /* 0x000000060e08d980 */ /* 0x000164000c101b00 */
.L_x_7169:
[----:B------:R-:W-:Y:S05]  /*e320*/  BSYNC B1 ;  /* 0x0000000000017941 */ /* 0x000fea0003800000 */
.L_x_7168:
[----:B--2---:R-:W2:Y:S04]  /*e330*/  LDL R0, [R1+0x9c] ;  /* 0x00009c0001007983 */ /* 0x004ea80000100800 */
[----:B----4-:R-:W4:Y:S01]  /*e340*/  LDL R4, [R1+0x84] ;  /* 0x0000840001047983 */ /* 0x010f220000100800 */
[----:B0-----:R-:W-:Y:S01]  /*e350*/  VIADDMNMX R14, R38, -R40, 0x80, PT ;  /* 0x00000080260e7446 */ /* 0x001fe20003800928 */
[----:B------:R-:W-:Y:S01]  /*e360*/  BSSY B1, `(.L_x_7170) ;  /* 0x0000013000017945 */ /* 0x000fe20003800000 */
[----:B------:R-:W-:Y:S02]  /*e370*/  LOP3.LUT P2, RZ, R230, 0x4, RZ, 0xc0, !PT ;  /* 0x00000004e6ff7812 */ /* 0x000fe4000784c0ff */
[----:B------:R-:W-:Y:S02]  /*e380*/  ISETP.GE.AND P1, PT, R23, R14, PT ;  /* 0x0000000e1700720c */ /* 0x000fe40003f26270 */
[----:B--2---:R-:W-:Y:S01]  /*e390*/  R2UR UR5, R0 ;  /* 0x00000000000572ca */ /* 0x004fe200000e0000 */
[----:B------:R-:W-:-:S05]  /*e3a0*/  IMAD.SHL.U32 R0, R230, 0x80, RZ ;  /* 0x00000080e6007824 */ /* 0x000fca00078e00ff */
[----:B---3--:R-:W-:-:S04]  /*e3b0*/  LOP3.LUT R3, R0, 0x380, RZ, 0xc0, !PT ;  /* 0x0000038000037812 */ /* 0x008fc800078ec0ff */
[----:B------:R-:W-:Y:S02]  /*e3c0*/  LOP3.LUT R0, R3, 0x30, R18, 0xf8, !PT ;  /* 0x0000003003007812 */ /* 0x000fe400078ef812 */
[----:B------:R-:W-:Y:S01]  /*e3d0*/  SHF.R.U32.HI R3, RZ, 0x3, R3 ;  /* 0x00000003ff037819 */ /* 0x000fe20000011603 */
[----:B------:R-:W-:-:S03]  /*e3e0*/  ULEA.HI UR4, UR5, UR5, URZ, 0x1 ;  /* 0x0000000505047291 */ /* 0x000fc6000f8f083f */
[----:B------:R-:W-:Y:S01]  /*e3f0*/  LOP3.LUT R0, R0, R3, RZ, 0x3c, !PT ;  /* 0x0000000300007212 */ /* 0x000fe200078e3cff */
[----:B------:R-:W-:-:S03]  /*e400*/  ULOP3.LUT UR4, UR4, 0xfffffffe, URZ, 0xc0, !UPT ;  /* 0xfffffffe04047892 */ /* 0x000fc6000f8ec03f */
[----:B----4-:R-:W-:Y:S01]  /*e410*/  IADD3 R3, R17, R0, R4 ;  /* 0x0000000011037210 */ /* 0x010fe20007ffe004 */
[----:B------:R-:W-:-:S04]  /*e420*/  UIADD3 UR4, UR5, -UR4, URZ ;  /* 0x8000000405047290 */ /* 0x000fc8000fffe03f */
[C---:B------:R-:W-:Y:S02]  /*e430*/  VIADD R4, R3.reuse, 0x1c400 ;  /* 0x0001c40003047836 */ /* 0x040fe40000000000 */
[----:B------:R-:W-:Y:S02]  /*e440*/  IMAD.U32 R6, RZ, RZ, UR4 ;  /* 0x00000004ff067e24 */ /* 0x000fe4000f8e00ff */
[----:B------:R-:W-:-:S03]  /*e450*/  VIADD R0, R3, 0x1c440 ;  /* 0x0001c44003007836 */ /* 0x000fc60000000000 */
[----:B------:R-:W-:-:S04]  /*e460*/  SHF.L.U32 R6, R6, 0x1f, RZ ;  /* 0x0000001f06067819 */ /* 0x000fc800000006ff */
[----:B------:R-:W0:Y:S02]  /*e470*/  SYNCS.PHASECHK.TRANS64.TRYWAIT P0, [R17+URZ+0x2e800], R6 ;  /* 0x02e80006110075a7 */ /* 0x000e24000800017f */
[----:B0-----:R-:W-:Y:S05]  /*e480*/  @!P0 BRA `(.L_x_7171) ;  /* 0x0000026800508947 */ /* 0x001fea0003800000 */
.L_x_7449:
[----:B------:R-:W-:Y:S05]  /*e490*/  BSYNC B1 ;  /* 0x0000000000017941 */ /* 0x000fea0003800000 */
.L_x_7170:
[----:B------:R-:W-:Y:S01]  /*e4a0*/  BSSY B1, `(.L_x_7172) ;  /* 0x00000fa000017945 */ /* 0x000fe20003800000 */
[----:B------:R-:W-:-:S03]  /*e4b0*/  @P2 VIADD R0, R4, 0xffffffc0 ;  /* 0xffffffc004002836 */ /* 0x000fc60000000000 */
[----:B------:R-:W-:Y:S05]  /*e4c0*/  @P1 BRA `(.L_x_7173) ;  /* 0x0000000c00dc1947 */ /* 0x000fea0003800000 */
[----:B------:R-:W1:Y:S01]  /*e4d0*/  LDC R4, c[0x0][0x3f4] ;  /* 0x0000fd00ff047b82 */ /* 0x000e620000000800 */
[----:B------:R-:W-:Y:S01]  /*e4e0*/  BSSY B2, `(.L_x_7174) ;  /* 0x000007a000027945 */ /* 0x000fe20003800000 */
[-C--:B-1----:R-:W-:Y:S02]  /*e4f0*/  ISETP.GE.AND P0, PT, R228, R4.reuse, PT ;  /* 0x00000004e400720c */ /* 0x082fe40003f06270 */
[----:B------:R-:W-:-:S11]  /*e500*/  ISETP.GE.AND P1, PT, R233, R4, PT ;  /* 0x00000004e900720c */ /* 0x000fd60003f26270 */
[----:B------:R-:W-:Y:S05]  /*e510*/  @P0 BRA `(.L_x_7175) ;  /* 0x0000000400d80947 */ /* 0x000fea0003800000 */
[----:B0-----:R-:W0:Y:S01]  /*e520*/  LDS.128 R4, [R3+0x1c400] ;  /* 0x01c4000003047984 */ /* 0x001e220000000c00 */
        /* <DEDUP_REMOVED lines=27> */
[----:B------:R-:W-:Y:S02]  /*e6e0*/  F2FP.F16.E4M3.UNPACK_B R38, R39 ;  /* 0x00000027ff26723e */ /* 0x000fe400020006ff */
[----:B------:R-:W-:Y:S02]  /*e6f0*/  F2FP.F16.E4M3.UNPACK_B R32, R35 ;  /* 0x00000023ff20723e */ /* 0x000fe400020006ff */
[----:B------:R-:W-:Y:S01]  /*e700*/  LOP3.LUT R37, R37, 0xff000000, R30, 0xf8, !PT ;  /* 0xff00000025257812 */ /* 0x000fe200078ef81e */
[--C-:B------:R-:W-:Y:S01]  /*e710*/  HADD2.F32 R30, -RZ, R15.reuse.H0_H0 ;  /* 0x2000000fff1e7230 */ /* 0x100fe20000004100 */
[----:B------:R-:W-:Y:S01]  /*e720*/  F2FP.F16.E4M3.UNPACK_B R29, R6 ;  /* 0x00000006ff1d723e */ /* 0x000fe200020006ff */
[----:B------:R-:W-:Y:S01]  /*e730*/  HADD2.F32 R15, -RZ, R15.H1_H1 ;  /* 0x3000000fff0f7230 */ /* 0x000fe20000004100 */
[----:B------:R-:W-:Y:S01]  /*e740*/  LOP3.LUT R33, R33, 0xff000000, R28, 0xf8, !PT ;  /* 0xff00000021217812 */ /* 0x000fe200078ef81c */
        /* <DEDUP_REMOVED lines=8> */
[----:B------:R-:W-:Y:S01]  /*e7d0*/  F2FP.F16.E4M3.UNPACK_B R15, R5 ;  /* 0x00000005ff0f723e */ /* 0x000fe200020006ff */
[--C-:B------:R-:W-:Y:S01]  /*e7e0*/  HADD2.F32 R5, -RZ, R29.reuse.H1_H1 ;  /* 0x3000001dff057230 */ /* 0x100fe20000004100 */
[----:B------:R-:W-:Y:S01]  /*e7f0*/  F2FP.F16.E4M3.UNPACK_B R39, R39.H1 ;  /* 0x00000027ff27723e */ /* 0x000fe200030006ff */
        /* <DEDUP_REMOVED lines=44> */
[--C-:B------:R-:W-:Y:S02]  /*eac0*/  HADD2.F32 R5, -RZ, R28.reuse.H1_H1 ;  /* 0x3000001cff057230 */ /* 0x100fe40000004100 */
[-C--:B------:R-:W-:Y:S01]  /*ead0*/  FMUL.FTZ R4, R4, R29.reuse ;  /* 0x0000001d04047220 */ /* 0x080fe20000410000 */
[----:B------:R-:W-:Y:S02]  /*eae0*/  HADD2.F32 R28, -RZ, R28.H0_H0 ;  /* 0x2000001cff1c7230 */ /* 0x000fe40000004100 */
[C---:B------:R-:W-:Y:S01]  /*eaf0*/  FFMA.FTZ R29, R6.reuse, R29, -R7 ;  /* 0x0000001d061d7223 */ /* 0x040fe20000010807 */
[----:B------:R-:W-:Y:S02]  /*eb00*/  HADD2.F32 R7, -RZ, R37.H1_H1 ;  /* 0x30000025ff077230 */ /* 0x000fe40000004100 */
[----:B------:R-:W-:Y:S01]  /*eb10*/  FFMA.FTZ R30, R6, R31, R4 ;  /* 0x0000001f061e7223 */ /* 0x000fe20000010004 */
[----:B------:R-:W-:-:S02]  /*eb20*/  HADD2.F32 R6, -RZ, R33.H1_H1 ;  /* 0x30000021ff067230 */ /* 0x000fc40000004100 */
[----:B------:R-:W-:Y:S02]  /*eb30*/  HADD2.F32 R37, -RZ, R37.H0_H0 ;  /* 0x20000025ff257230 */ /* 0x000fe40000004100 */
[C---:B------:R-:W-:Y:S01]  /*eb40*/  FMUL.FTZ R31, R5.reuse, R7 ;  /* 0x00000007051f7220 */ /* 0x040fe20000410000 */
[----:B------:R-:W-:Y:S02]  /*eb50*/  HADD2.F32 R4, -RZ, R15.H1_H1 ;  /* 0x3000000fff047230 */ /* 0x000fe40000004100 */
[-C--:B------:R-:W-:Y:S01]  /*eb60*/  FMUL.FTZ R38, R5, R6.reuse ;  /* 0x0000000605267220 */ /* 0x080fe20000410000 */
[----:B------:R-:W-:Y:S02]  /*eb70*/  HADD2.F32 R33, -RZ, R33.H0_H0 ;  /* 0x20000021ff217230 */ /* 0x000fe40000004100 */
[----:B------:R-:W-:Y:S01]  /*eb80*/  FFMA.FTZ R31, R28, R6, -R31 ;  /* 0x000000061c1f7223 */ /* 0x000fe2000001081f */
[----:B------:R-:W-:Y:S02]  /*eb90*/  HADD2.F32 R15, -RZ, R15.H0_H0 ;  /* 0x2000000fff0f7230 */ /* 0x000fe40000004100 */
[----:B------:R-:W-:Y:S01]  /*eba0*/  FMUL.FTZ R32, R4, R37 ;  /* 0x0000002504207220 */ /* 0x000fe20000410000 */
[----:B------:R-:W-:Y:S01]  /*ebb0*/  FFMA.FTZ R38, R28, R7, R38 ;  /* 0x000000071c267223 */ /* 0x000fe20000010026 */
[-C--:B------:R-:W-:Y:S01]  /*ebc0*/  FMUL.FTZ R4, R4, R33.reuse ;  /* 0x0000002104047220 */ /* 0x080fe20000410000 */
[----:B------:R-:W-:Y:S01]  /*ebd0*/  F2FP.SATFINITE.E4M3.F32.PACK_AB_MERGE_C R6, R43, R42, RZ ;  /* 0x0000002a2b06723e */ /* 0x000fe200048070ff */
[C---:B------:R-:W-:Y:S01]  /*ebe0*/  FFMA.FTZ R5, R15.reuse, R33, -R32 ;  /* 0x000000210f057223 */ /* 0x040fe20000010820 */
[----:B------:R-:W-:Y:S01]  /*ebf0*/  F2FP.SATFINITE.E4M3.F32.PACK_AB_MERGE_C R7, R46, R45, RZ ;  /* 0x0000002d2e07723e */ /* 0x000fe200048070ff */
        /* <DEDUP_REMOVED lines=8> */
.L_x_7175:
[----:B------:R-:W-:Y:S05]  /*ec80*/  BSYNC B2 ;  /* 0x0000000000027941 */ /* 0x000fea0003800000 */
.L_x_7174:
[----:B------:R-:W-:Y:S05]  /*ec90*/  @P1 BRA `(.L_x_7173) ;  /* 0x0000000400e81947 */ /* 0x000fea0003800000 */
[----:B01----:R-:W0:Y:S01]  /*eca0*/  LDS.128 R4, [R0] ;  /* 0x0000000000047984 */ /* 0x003e220000000c00 */
        /* <DEDUP_REMOVED lines=17> */
[----:B------:R-:W-:-:S02]  /*edc0*/  PRMT R28, R15, 0x7604, R28 ;  /* 0x000076040f1c7816 */ /* 0x000fc4000000001c */
[----:B------:R-:W-:Y:S02]  /*edd0*/  LOP3.LUT R33, R26, 0xff, RZ, 0xc0, !PT ;  /* 0x000000ff1a217812 */ /* 0x000fe400078ec0ff */
        /* <DEDUP_REMOVED lines=101> */
[----:B------:R2:W-:Y:S02]  /*f430*/  STS.128 [R0], R4 ;  /* 0x0000000400007388 */ /* 0x0005e40000000c00 */
.L_x_7173:
[----:B------:R-:W-:Y:S05]  /*f440*/  BSYNC B1 ;  /* 0x0000000000017941 */ /* 0x000fea0003800000 */
.L_x_7172:
        /* <DEDUP_REMOVED lines=20> */
[----:B------:R-:W-:-:S02]  /*f590*/  LOP3.LUT R15, R10, 0xff, RZ, 0xc0, !PT ;  /* 0x000000ff0a0f7812 */ /* 0x000fc400078ec0ff */
[----:B------:R-:W-:Y:S02]  /*f5a0*/  LOP3.LUT R14, R14, 0xff, RZ, 0xc0, !PT ;  /* 0x000000ff0e0e7812 */ /* 0x000fe400078ec0ff */
[----:B------:R-:W-:Y:S02]  /*f5b0*/  SHF.R.U32.HI R20, RZ, 0x10, R11 ;  /* 0x00000010ff147819 */ /* 0x000fe4000001160b */
[----:B------:R-:W-:Y:S02]  /*f5c0*/  LOP3.LUT R27, R12, 0xff, RZ, 0xc0, !PT ;  /* 0x000000ff0c1b7812 */ /* 0x000fe400078ec0ff */
[----:B------:R-:W-:Y:S02]  /*f5d0*/  LOP3.LUT R26, R26, 0xff, RZ, 0xc0, !PT ;  /* 0x000000ff1a1a7812 */ /* 0x000fe400078ec0ff */
[----:B------:R-:W-:Y:S02]  /*f5e0*/  LOP3.LUT R28, R28, 0xff, RZ, 0xc0, !PT ;  /* 0x000000ff1c1c7812 */ /* 0x000fe400078ec0ff */
[----:B------:R-:W-:-:S02]  /*f5f0*/  PRMT R15, R14, 0x7604, R15 ;  /* 0x000076040e0f7816 */ /* 0x000fc4000000000f */
[----:B------:R-:W-:Y:S02]  /*f600*/  LOP3.LUT R20, R20, 0xff, RZ, 0xc0, !PT ;  /* 0x000000ff14147812 */ /* 0x000fe400078ec0ff */
[----:B------:R-:W-:Y:S02]  /*f610*/  SHF.R.U32.HI R14, RZ, 0x10, R10 ;  /* 0x00000010ff0e7819 */ /* 0x000fe4000001160a */
[----:B------:R-:W-:Y:S02]  /*f620*/  PRMT R27, R26, 0x7604, R27 ;  /* 0x000076041a1b7816 */ /* 0x000fe4000000001b */
        /* <DEDUP_REMOVED lines=8> */
[----:B0-----:R-:W-:-:S02]  /*f6b0*/  F2FP.F16.E4M3.UNPACK_B R14, R6.H1 ;  /* 0x00000006ff0e723e */ /* 0x001fc400030006ff */
[----:B------:R-:W-:Y:S02]  /*f6c0*/  PRMT R27, R26, 0x7054, R27 ;  /* 0x000070541a1b7816 */ /* 0x000fe4000000001b */
[----:B------:R-:W-:Y:S01]  /*f6d0*/  F2FP.F16.E4M3.UNPACK_B R30, R29 ;  /* 0x0000001dff1e723e */ /* 0x000fe200020006ff */
[--C-:B------:R-:W-:Y:S01]  /*f6e0*/  HADD2.F32 R13, -RZ, R14.reuse.H0_H0 ;  /* 0x2000000eff0d7230 */ /* 0x100fe20000004100 */
[----:B------:R-:W-:Y:S01]  /*f6f0*/  F2FP.F16.E4M3.UNPACK_B R26, R21 ;  /* 0x00000015ff1a723e */ /* 0x000fe200020006ff */
[----:B------:R-:W-:Y:S01]  /*f700*/  HADD2.F32 R14, -RZ, R14.H1_H1 ;  /* 0x3000000eff0e7230 */ /* 0x000fe20000004100 */
[----:B------:R-:W-:Y:S01]  /*f710*/  LOP3.LUT R28, R27, 0xff000000, R12, 0xf8, !PT ;  /* 0xff0000001b1c7812 */ /* 0x000fe200078ef80c */
[----:B------:R-:W-:Y:S01]  /*f720*/  HADD2.F32 R31, -RZ, R30.H1_H1 ;  /* 0x3000001eff1f7230 */ /* 0x000fe20000004100 */
[----:B------:R-:W-:Y:S01]  /*f730*/  F2FP.F16.E4M3.UNPACK_B R12, R6 ;  /* 0x00000006ff0c723e */ /* 0x000fe200020006ff */
[----:B------:R-:W-:Y:S01]  /*f740*/  HADD2.F32 R27, -RZ, R26.H1_H1 ;  /* 0x3000001aff1b7230 */ /* 0x000fe20000004100 */
[----:B------:R-:W-:Y:S01]  /*f750*/  LOP3.LUT R20, R15, 0xff000000, R10, 0xf8, !PT ;  /* 0xff0000000f147812 */ /* 0x000fe200078ef80a */
[----:B------:R-:W-:-:S02]  /*f760*/  HADD2.F32 R30, -RZ, R30.H0_H0 ;  /* 0x2000001eff1e7230 */ /* 0x000fc40000004100 */
[C---:B------:R-:W-:Y:S01]  /*f770*/  FMUL.FTZ R32, R14.reuse, R31 ;  /* 0x0000001f0e207220 */ /* 0x040fe20000410000 */
[----:B------:R-:W-:Y:S01]  /*f780*/  F2FP.F16.E4M3.UNPACK_B R10, R5 ;  /* 0x00000005ff0a723e */ /* 0x000fe200020006ff */
[----:B------:R-:W-:Y:S01]  /*f790*/  FMUL.FTZ R14, R14, R27 ;  /* 0x0000001b0e0e7220 */ /* 0x000fe20000410000 */
[----:B------:R-:W-:Y:S01]  /*f7a0*/  F2FP.F16.E4M3.UNPACK_B R11, R5.H1 ;  /* 0x00000005ff0b723e */ /* 0x000fe200030006ff */
[----:B------:R-:W-:Y:S01]  /*f7b0*/  HADD2.F32 R5, -RZ, R12.H1_H1 ;  /* 0x3000000cff057230 */ /* 0x000fe20000004100 */
[----:B------:R-:W-:Y:S01]  /*f7c0*/  F2FP.F16.E4M3.UNPACK_B R15, R7 ;  /* 0x00000007ff0f723e */ /* 0x000fe200020006ff */
[----:B------:R-:W-:Y:S01]  /*f7d0*/  HADD2.F32 R26, -RZ, R26.H0_H0 ;  /* 0x2000001aff1a7230 */ /* 0x000fe20000004100 */
[----:B------:R-:W-:Y:S01]  /*f7e0*/  F2FP.F16.E4M3.UNPACK_B R29, R29.H1 ;  /* 0x0000001dff1d723e */ /* 0x000fe200030006ff */
[C---:B------:R-:W-:Y:S01]  /*f7f0*/  FFMA.FTZ R33, R13.reuse, R27, -R32 ;  /* 0x0000001b0d217223 */ /* 0x040fe20000010820 */
[----:B------:R-:W-:Y:S01]  /*f800*/  F2FP.F16.E4M3.UNPACK_B R21, R21.H1 ;  /* 0x00000015ff15723e */ /* 0x000fe200030006ff */
[----:B------:R-:W-:Y:S01]  /*f810*/  FFMA.FTZ R38, R13, R31, R14 ;  /* 0x0000001f0d267223 */ /* 0x000fe2000001000e */
[----:B------:R-:W-:-:S02]  /*f820*/  HADD2.F32 R12, -RZ, R12.H0_H0 ;  /* 0x2000000cff0c7230 */ /* 0x000fc40000004100 */
[C---:B------:R-:W-:Y:S01]  /*f830*/  FMUL.FTZ R13, R5.reuse, R30 ;  /* 0x0000001e050d7220 */ /* 0x040fe20000410000 */
[-C--:B------:R-:W-:Y:S01]  /*f840*/  FMUL.FTZ R27, R5, R26.reuse ;  /* 0x0000001a051b7220 */ /* 0x080fe20000410000 */
[----:B------:R-:W-:Y:S01]  /*f850*/  F2FP.F16.E4M3.UNPACK_B R7, R7.H1 ;  /* 0x00000007ff07723e */ /* 0x000fe200030006ff */
[----:B------:R-:W-:Y:S02]  /*f860*/  HADD2.F32 R5, -RZ, R15.H1_H1 ;  /* 0x3000000fff057230 */ /* 0x000fe40000004100 */
        /* <DEDUP_REMOVED lines=15> */
[----:B------:R-:W-:Y:S01]  /*f960*/  F2FP.F16.E4M3.UNPACK_B R4, R4.H1 ;  /* 0x00000004ff04723e */ /* 0x000fe200030006ff */
[-C--:B------:R-:W-:Y:S01]  /*f970*/  FMUL.FTZ R30, R12, R21.reuse ;  /* 0x000000150c1e7220 */ /* 0x080fe20000410000 */
        /* <DEDUP_REMOVED lines=47> */
.L_x_7178:
[----:B------:R-:W-:Y:S05]  /*fc70*/  BSYNC B1 ;  /* 0x0000000000017941 */ /* 0x000fea0003800000 */
.L_x_7177:
[----:B------:R-:W-:Y:S05]  /*fc80*/  @P1 BRA `(.L_x_7176) ;  /* 0x0000002c00581947 */ /* 0x000fea0003800000 */
[----:B01----:R-:W0:Y:S01]  /*fc90*/  LDS.128 R4, [R0+0x2000] ;  /* 0x0020000000047984 */ /* 0x003e220000000c00 */
        /* <DEDUP_REMOVED lines=22> */
[--C-:B------:R-:W-:Y:S02]  /*fe00*/  LOP3.LUT R11, R3, 0xff0000, R24.reuse, 0xf8, !PT ;  /* 0x00ff0000030b7812 */ /* 0x100fe400078ef818 */
[----:B------:R-:W-:Y:S02]  /*fe10*/  LOP3.LUT R21, R21, 0xff000000, R9, 0xf8, !PT ;  /* 0xff00000015157812 */ /* 0x000fe400078ef809 */
[----:B------:R-:W-:Y:S02]  /*fe20*/  LOP3.LUT R13, R13, 0xff000000, R25, 0xf8, !PT ;  /* 0xff0000000d0d7812 */ /* 0x000fe400078ef819 */
[----:B------:R-:W-:-:S02]  /*fe30*/  LOP3.LUT R12, R11, 0xff000000, R24, 0xf8, !PT ;  /* 0xff0000000b0c7812 */ /* 0x000fc400078ef818 */
[-C--:B0-----:R-:W-:Y:S02]  /*fe40*/  F2FP.F16.E4M3.UNPACK_B R3, R6.reuse.H1 ;  /* 0x00000006ff03723e */ /* 0x081fe400030006ff */
[--C-:B------:R-:W-:Y:S02]  /*fe50*/  LOP3.LUT R15, R15, 0xff0000, R8.reuse, 0xf8, !PT ;  /* 0x00ff00000f0f7812 */ /* 0x100fe400078ef808 */
[----:B------:R-:W-:Y:S01]  /*fe60*/  F2FP.F16.E4M3.UNPACK_B R24, R21 ;  /* 0x00000015ff18723e */ /* 0x000fe200020006ff */
[--C-:B------:R-:W-:Y:S01]  /*fe70*/  HADD2.F32 R9, -RZ, R3.reuse.H0_H0 ;  /* 0x20000003ff097230 */ /* 0x100fe20000004100 */
[----:B------:R-:W-:Y:S02]  /*fe80*/  F2FP.F16.E4M3.UNPACK_B R14, R13 ;  /* 0x0000000dff0e723e */ /* 0x000fe400020006ff */
        /* <DEDUP_REMOVED lines=72> */
[----:B------:R-:W-:Y:S01]  /*10310*/  FMUL.FTZ R10, R4, R5 ;  /* 0x00000005040a7220 */ /* 0x000fe20000410000 */
[----:B------:R-:W-:Y:S02]  /*10320*/  HADD2.F32 R8, -RZ, R8.H0_H0 ;  /* 0x20000008ff087230 */ /* 0x000fe40000004100 */
        /* <DEDUP_REMOVED lines=8> */
[----:B------:R-:W-:-:S02]  /*103b0*/  F2FP.SATFINITE.E4M3.F32.PACK_AB_MERGE_C R24, R11, R6, R13 ;  /* 0x000000060b18723e */ /* 0x000fc4000480700d */
[----:B------:R-:W-:-:S04]  /*103c0*/  F2FP.SATFINITE.E4M3.F32.PACK_AB_MERGE_C R10, R10, R15, RZ ;  /* 0x0000000f0a0a723e */ /* 0x000fc800048070ff */
[----:B------:R-:W-:-:S05]  /*103d0*/  F2FP.SATFINITE.E4M3.F32.PACK_AB_MERGE_C R25, R3, R4, R10 ;  /* 0x000000040319723e */ /* 0x000fca000480700a */
[----:B------:R2:W-:Y:S01]  /*103e0*/  STS.128 [R0+0x2000], R24 ;  /* 0x0020001800007388 */ /* 0x0005e20000000c00 */
[----:B------:R-:W-:Y:S05]  /*103f0*/  BRA `(.L_x_7176) ;  /* 0x00000024007c7947 */ /* 0x000fea0003800000 */
.L_x_7163:
        /* <DEDUP_REMOVED lines=8> */
[----:B0-----:R-:W-:-:S13]  /*10480*/  ISETP.NE.AND P0, PT, R30, 0x1, PT ;  /* 0x000000011e00780c */ /* 0x001fda0003f05270 */
[----:B------:R-:W0:Y:S08]  /*10490*/  @P0 LDC R0, c[0x0][0x44c] ;  /* 0x00011300ff000b82 */ /* 0x000e300000000800 */
[----:B------:R-:W2:Y:S01]  /*104a0*/  @P0 LDC R5, c[0x0][0x450] ;  /* 0x00011400ff050b82 */ /* 0x000ea20000000800 */
[----:B0-----:R-:W-:-:S05]  /*104b0*/  @P0 IMAD.HI.U32 R0, R3, R0, RZ ;  /* 0x0000000003000227 */ /* 0x001fca00078e00ff */
[----:B--2---:R-:W-:Y:S01]  /*104c0*/  @P0 SHF.R.U32.HI R3, RZ, R5, R0 ;  /* 0x00000005ff030219 */ /* 0x004fe20000011600 */
[----:B------:R-:W-:-:S03]  /*104d0*/  IMAD.MOV.U32 R5, RZ, RZ, R31 ;  /* 0x000000ffff057224 */ /* 0x000fc600078e001f */
        /* <DEDUP_REMOVED lines=15> */
[----:B------:R-:W0:Y:S01]  /*105d0*/  LDC R37, c[0x0][0x3f4] ;  /* 0x0000fd00ff257b82 */ /* 0x000e220000000800 */
[----:B------:R-:W-:Y:S02]  /*105e0*/  ULDC.64 UR4, c[0x0][0x208] ;  /* 0x0000820000047ab9 */ /* 0x000fe40000000a00 */
[----:B------:R-:W3:Y:S04]  /*105f0*/  SHFL.IDX PT, R5, R29, RZ, 0x1c1f ;  /* 0x001c1fff1d057589 */ /* 0x000ee800000e0000 */
[----:B-1----:R-:W1:Y:S04]  /*10600*/  SHFL.IDX PT, R14, R28, RZ, 0x1c1f ;  /* 0x001c1fff1c0e7589 */ /* 0x002e6800000e0000 */
[----:B------:R-:W4:Y:S04]  /*10610*/  SHFL.IDX PT, R3, R10, RZ, 0x1c1f ;  /* 0x001c1fff0a037589 */ /* 0x000f2800000e0000 */
[----:B------:R-:W5:Y:S01]  /*10620*/  SHFL.IDX PT, R7, R31, RZ, 0x1c1f ;  /* 0x001c1fff1f077589 */ /* 0x000f6200000e0000 */
[----:B0-----:R-:W-:Y:S01]  /*10630*/  ISETP.GE.AND P0, PT, R18, R37, PT ;  /* 0x000000251200720c */ /* 0x001fe20003f06270 */
[----:B--2---:R-:W-:-:S05]  /*10640*/  IMAD R30, R0, R30, RZ ;  /* 0x0000001e001e7224 */ /* 0x004fca00078e02ff */
[----:B------:R-:W-:-:S13]  /*10650*/  ISETP.GE.OR P1, PT, R39, R30, P0 ;  /* 0x0000001e2700720c */ /* 0x000fda0000726670 */
[C---:B---3--:R-:W-:Y:S02]  /*10660*/  @!P1 IADD3 R0, P2, R18.reuse, R5, RZ ;  /* 0x0000000512009210 */ /* 0x048fe40007f5e0ff */
[----:B-1----:R-:W-:-:S03]  /*10670*/  @!P1 IADD3 R14, P3, R18, R14, RZ ;  /* 0x0000000e120e9210 */ /* 0x002fc60007f7e0ff */
[--C-:B----4-:R-:W-:Y:S02]  /*10680*/  @!P1 IMAD.X R5, R3, 0x1, R19.reuse, P2 ;  /* 0x0000000103059824 */ /* 0x110fe400010e0613 */
[----:B-----5:R-:W-:Y:S02]  /*10690*/  @!P1 IMAD.X R3, R7, 0x1, R19, P3 ;  /* 0x0000000107039824 */ /* 0x020fe400018e0613 */
        /* <DEDUP_REMOVED lines=8> */
[----:B------:R-:W0:Y:S01]  /*10720*/  SHFL.IDX PT, R29, R29, 0x1, 0x1c1f ;  /* 0x003c1f001d1d7f89 */ /* 0x000e2200000e0000 */
[----:B------:R-:W-:-:S03]  /*10730*/  CS2R R8, SRZ ;  /* 0x0000000000087805 */ /* 0x000fc6000001ff00 */
[----:B------:R1:W4:Y:S04]  /*10740*/  SHFL.IDX PT, R3, R10, 0x1, 0x1c1f ;  /* 0x003c1f000a037f89 */ /* 0x00032800000e0000 */
[----:B------:R1:W0:Y:S04]  /*10750*/  SHFL.IDX PT, R14, R28, 0x1, 0x1c1f ;  /* 0x003c1f001c0e7f89 */ /* 0x00022800000e0000 */
[----:B------:R-:W0:Y:S01]  /*10760*/  SHFL.IDX PT, R31, R31, 0x1, 0x1c1f ;  /* 0x003c1f001f1f7f89 */ /* 0x000e2200000e0000 */
        /* <DEDUP_REMOVED lines=9> */
.L_x_7459:
        /* <DEDUP_REMOVED lines=11> */
[C---:B------:R-:W-:Y:S01]  /*108b0*/  IADD3 R32, P1, R18.reuse, R29, RZ ;  /* 0x0000001d12207210 */ /* 0x040fe20007f3e0ff */
[----:B------:R-:W-:Y:S01]  /*108c0*/  ULDC.64 UR4, c[0x0][0x208] ;  /* 0x0000820000047ab9 */ /* 0x000fe20000000a00 */
[----:B------:R-:W-:-:S03]  /*108d0*/  IADD3 R4, P2, R18, R14, RZ ;  /* 0x0000000e12047210 */ /* 0x000fc60007f5e0ff */
[--C-:B------:R-:W-:Y:S02]  /*108e0*/  IMAD.X R33, R3, 0x1, R19.reuse, P1 ;  /* 0x0000000103217824 */ /* 0x100fe400008e0613 */
[----:B------:R-:W-:-:S04]  /*108f0*/  IMAD.X R5, R31, 0x1, R19, P2 ;  /* 0x000000011f057824 */ /* 0x000fc800010e0613 */
[----:B------:R-:W5:Y:S04]  /*10900*/  LD.E.128 R32, desc[UR4][R32.64] ;  /* 0x0000000420207980 */ /* 0x000f68000c101d00 */
[----:B------:R-:W5:Y:S02]  /*10910*/  LD.E.128 R4, desc[UR4][R4.64] ;  /* 0x0000000404047980 */ /* 0x000f64000c101d00 */
.L_x_7181:
[----:B------:R-:W-:Y:S05]  /*10920*/  BSYNC B1 ;  /* 0x0000000000017941 */ /* 0x000fea0003800000 */
.L_x_7180:
[----:B------:R-:W2:Y:S04]  /*10930*/  LDL R0, [R1+0x9c] ;  /* 0x00009c0001007983 */ /* 0x000ea80000100800 */
[----:B------:R-:W3:Y:S01]  /*10940*/  LDL R10, [R1+0x60] ;  /* 0x00006000010a7983 */ /* 0x000ee20000100800 */
[----:B------:R-:W-:Y:S01]  /*10950*/  VIADD R3, R23, 0x40 ;  /* 0x0000004017037836 */ /* 0x000fe20000000000 */
[----:B------:R-:W-:Y:S01]  /*10960*/  BSSY B1, `(.L_x_7182) ;  /* 0x000000c000017945 */ /* 0x000fe20003800000 */
[----:B--2---:R-:W-:Y:S02]  /*10970*/  R2UR UR5, R0 ;  /* 0x00000000000572ca */ /* 0x004fe400000e0000 */
[----:B---3--:R-:W-:-:S04]  /*10980*/  VIADDMNMX R30, R30, -R10, 0x80, PT ;  /* 0x000000801e1e7446 */ /* 0x008fc8000380090a */
[-C--:B------:R-:W-:Y:S02]  /*10990*/  ISETP.GE.OR P2, PT, R23, R30.reuse, P0 ;  /* 0x0000001e1700720c */ /* 0x080fe40000746670 */
[----:B------:R-:W-:-:S05]  /*109a0*/  ISETP.GE.OR P0, PT, R3, R30, P0 ;  /* 0x0000001e0300720c */ /* 0x000fca0000706670 */
[----:B------:R-:W-:-:S04]  /*109b0*/  ULEA.HI UR4, UR5, UR5, URZ, 0x1 ;  /* 0x0000000505047291 */ /* 0x000fc8000f8f083f */
[----:B------:R-:W-:-:S04]  /*109c0*/  ULOP3.LUT UR4, UR4, 0xfffffffe, URZ, 0xc0, !UPT ;  /* 0xfffffffe04047892 */ /* 0x000fc8000f8ec03f */
[----:B------:R-:W-:-:S06]  /*109d0*/  UIADD3 UR4, UR5, -UR4, URZ ;  /* 0x8000000405047290 */ /* 0x000fcc000fffe03f */
[----:B------:R-:W-:-:S05]  /*109e0*/  IMAD.U32 R0, RZ, RZ, UR4 ;  /* 0x00000004ff007e24 */ /* 0x000fca000f8e00ff */
[----:B------:R-:W-:-:S04]  /*109f0*/  SHF.L.U32 R0, R0, 0x1f, RZ ;  /* 0x0000001f00007819 */ /* 0x000fc800000006ff */
[----:B------:R-:W0:Y:S02]  /*10a00*/  SYNCS.PHASECHK.TRANS64.TRYWAIT P1, [R17+URZ+0x2e800], R0 ;  /* 0x02e80000110075a7 */ /* 0x000e24000802017f */
[----:B0-----:R-:W-:Y:S05]  /*10a10*/  @!P1 BRA `(.L_x_7183) ;  /* 0x0000024800309947 */ /* 0x001fea0003800000 */
.L_x_7460:
[----:B------:R-:W-:Y:S05]  /*10a20*/  BSYNC B1 ;  /* 0x0000000000017941 */ /* 0x000fea0003800000 */
.L_x_7182:
[----:B------:R-:W-:Y:S04]  /*10a30*/  BSSY B1, `(.L_x_7184) ;  /* 0x0000101000017945 */ /* 0x000fe80003800000 */
[----:B------:R-:W-:Y:S05]  /*10a40*/  @P2 BRA `(.L_x_7185) ;  /* 0x0000000c00fc2947 */ /* 0x000fea0003800000 */
[----:B------:R-:W2:Y:S01]  /*10a50*/  LDL R40, [R1+0x84] ;  /* 0x0000840001287983 */ /* 0x000ea20000100800 */
[----:B0-----:R-:W-:Y:S02]  /*10a60*/  SHF.R.U32.HI R0, RZ, 0x8, R26 ;  /* 0x00000008ff007819 */ /* 0x001fe4000001161a */
[----:B------:R-:W-:Y:S02]  /*10a70*/  SHF.R.U32.HI R11, RZ, 0x8, R24 ;  /* 0x00000008ff0b7819 */ /* 0x000fe40000011618 */
[----:B------:R-:W-:Y:S02]  /*10a80*/  LOP3.LUT R3, R26, 0xff, RZ, 0xc0, !PT ;  /* 0x000000ff1a037812 */ /* 0x000fe400078ec0ff */
[----:B------:R-:W-:Y:S02]  /*10a90*/  LOP3.LUT R0, R0, 0xff, RZ, 0xc0, !PT ;  /* 0x000000ff00007812 */ /* 0x000fe400078ec0ff */
[----:B------:R-:W-:Y:S02]  /*10aa0*/  SHF.R.U32.HI R10, RZ, 0x8, R27 ;  /* 0x00000008ff0a7819 */ /* 0x000fe4000001161b */
[----:B------:R-:W-:-:S02]  /*10ab0*/  LOP3.LUT R12, R11, 0xff, RZ, 0xc0, !PT ;  /* 0x000000ff0b0c7812 */ /* 0x000fc400078ec0ff */
[----:B------:R-:W-:Y:S01]  /*10ac0*/  PRMT R11, R0, 0x7604, R3 ;  /* 0x00007604000b7816 */ /* 0x000fe20000000003 */
[----:B------:R-:W-:Y:S01]  /*10ad0*/  IMAD.SHL.U32 R3, R230, 0x80, RZ ;  /* 0x00000080e6037824 */ /* 0x000fe200078e00ff */
[----:B------:R-:W-:Y:S02]  /*10ae0*/  LOP3.LUT R13, R27, 0xff, RZ, 0xc0, !PT ;  /* 0x000000ff1b0d7812 */ /* 0x000fe400078ec0ff */
[----:B------:R-:W-:Y:S02]  /*10af0*/  LOP3.LUT R10, R10, 0xff, RZ, 0xc0, !PT ;  /* 0x000000ff0a0a7812 */ /* 0x000fe400078ec0ff */
[----:B------:R-:W-:Y:S01]  /*10b00*/  LOP3.LUT R14, R3, 0x380, RZ, 0xc0, !PT ;  /* 0x00000380030e7812 */ /* 0x000fe200078ec0ff */
[----:B------:R-:W-:Y:S01]  /*10b10*/  IMAD.IADD R3, R18, 0x1, R37 ;  /* 0x0000000112037824 */ /* 0x000fe200078e0225 */
[----:B------:R-:W-:Y:S02]  /*10b20*/  PRMT R39, R10, 0x7604, R13 ;  /* 0x000076040a277816 */ /* 0x000fe4000000000d */
[----:B------:R-:W-:-:S02]  /*10b30*/  SHF.R.U32.HI R10, RZ, 0x8, R25 ;  /* 0x00000008ff0a7819 */ /* 0x000fc40000011619 */
[----:B------:R-:W-:Y:S02]  /*10b40*/  LOP3.LUT R15, R24, 0xff, RZ, 0xc0, !PT ;  /* 0x000000ff180f7812 */ /* 0x000fe400078ec0ff */
[----:B------:R-:W-:Y:S02]  /*10b50*/  LOP3.LUT R13, R25, 0xff, RZ, 0xc0, !PT ;  /* 0x000000ff190d7812 */ /* 0x000fe400078ec0ff */
[----:B------:R-:W-:Y:S02]  /*10b60*/  SHF.R.U32.HI R0, RZ, 0x8, R20 ;  /* 0x00000008ff007819 */ /* 0x000fe40000011614 */
[----:B------:R-:W-:Y:S02]  /*10b70*/  LOP3.LUT R10, R10, 0xff, RZ, 0xc0, !PT ;  /* 0x000000ff0a0a7812 */ /* 0x000fe400078ec0ff */
[----:B------:R-:W-:Y:S02]  /*10b80*/  SHF.R.U32.HI R28, RZ, 0x3, R14 ;  /* 0x00000003ff1c7819 */ /* 0x000fe4000001160e */
[----:B------:R-:W-:-:S02]  /*10b90*/  LOP3.LUT R3, R14, 0x70, R3, 0xf8, !PT ;  /* 0x000000700e037812 */ /* 0x000fc400078ef803 */
[----:B------:R-:W-:Y:S02]  /*10ba0*/  PRMT R41, R12, 0x7604, R15 ;  /* 0x000076040c297816 */ /* 0x000fe4000000000f */
[----:B------:R-:W-:Y:S02]  /*10bb0*/  LOP3.LUT R12, R0, 0xff, RZ, 0xc0, !PT ;  /* 0x000000ff000c7812 */ /* 0x000fe400078ec0ff */
[----:B------:R-:W-:Y:S02]  /*10bc0*/  PRMT R43, R10, 0x7604, R13 ;  /* 0x000076040a2b7816 */ /* 0x000fe4000000000d */
[----:B------:R-:W-:Y:S02]  /*10bd0*/  LOP3.LUT R15, R20, 0xff, RZ, 0xc0, !PT ;  /* 0x000000ff140f7812 */ /* 0x000fe400078ec0ff */
[----:B------:R-:W-:Y:S02]  /*10be0*/  LOP3.LUT R0, R14, 0x70, R18, 0xf8, !PT ;  /* 0x000000700e007812 */ /* 0x000fe400078ef812 */
[----:B------:R-:W-:-:S02]  /*10bf0*/  LOP3.LUT R10, R3, R28, RZ, 0x3c, !PT ;  /* 0x0000001c030a7212 */ /* 0x000fc400078e3cff */
[----:B------:R-:W-:Y:S02]  /*10c00*/  SHF.R.U32.HI R3, RZ, 0x8, R21 ;  /* 0x00000008ff037819 */ /* 0x000fe40000011615 */
[----:B------:R-:W-:Y:S02]  /*10c10*/  PRMT R45, R12, 0x7604, R15 ;  /* 0x000076040c2d7816 */ /* 0x000fe4000000000f */
[----:B------:R-:W-:Y:S02]  /*10c20*/  LOP3.LUT R0, R0, R28, RZ, 0x3c, !PT ;  /* 0x0000001c00007212 */ /* 0x000fe400078e3cff */
[----:B------:R-:W-:Y:S02]  /*10c30*/  LOP3.LUT R28, R21, 0xff, RZ, 0xc0, !PT ;  /* 0x000000ff151c7812 */ /* 0x000fe400078ec0ff */
[----:B------:R-:W-:Y:S02]  /*10c40*/  SHF.R.U32.HI R12, RZ, 0x8, R8 ;  /* 0x00000008ff0c7819 */ /* 0x000fe40000011608 */
[----:B------:R-:W-:-:S02]  /*10c50*/  SHF.R.U32.HI R31, RZ, 0x8, R9 ;  /* 0x00000008ff1f7819 */ /* 0x000fc40000011609 */
[----:B------:R-:W-:Y:S02]  /*10c60*/  LOP3.LUT R3, R3, 0xff, RZ, 0xc0, !PT ;  /* 0x000000ff03037812 */ /* 0x000fe400078ec0ff */
[----:B------:R-:W-:Y:S02]  /*10c70*/  LOP3.LUT R30, R8, 0xff, RZ, 0xc0, !PT ;  /* 0x000000ff081e7812 */ /* 0x000fe400078ec0ff */
[----:B------:R-:W-:Y:S02]  /*10c80*/  LOP3.LUT R29, R12, 0xff, RZ, 0xc0, !PT ;  /* 0x000000ff0c1d7812 */ /* 0x000fe400078ec0ff */
[----:B------:R-:W-:Y:S02]  /*10c90*/  LOP3.LUT R31, R31, 0xff, RZ, 0xc0, !PT ;  /* 0x000000ff1f1f7812 */ /* 0x000fe400078ec0ff */
[----:B------:R-:W-:Y:S02]  /*10ca0*/  PRMT R47, R3, 0x7604, R28 ;  /* 0x00007604032f7816 */ /* 0x000fe4000000001c */
[----:B------:R-:W-:-:S02]  /*10cb0*/  LOP3.LUT R38, R9, 0xff, RZ, 0xc0, !PT ;  /* 0x000000ff09267812 */ /* 0x000fc400078ec0ff */
[----:B------:R-:W-:Y:S02]  /*10cc0*/  PRMT R49, R29, 0x7604, R30 ;  /* 0x000076041d317816 */ /* 0x000fe4000000001e */
[----:B------:R-:W-:Y:S02]  /*10cd0*/  PRMT R51, R31, 0x7604, R38 ;  /* 0x000076041f337816 */ /* 0x000fe40000000026 */
[----:B------:R-:W-:Y:S02]  /*10ce0*/  SHF.R.U32.HI R38, RZ, 0x10, R27 ;  /* 0x00000010ff267819 */ /* 0x000fe4000001161b */
        /* <DEDUP_REMOVED lines=9> */
[----:B------:R-:W-:Y:S02]  /*10d80*/  LOP3.LUT R42, R42, 0xff, RZ, 0xc0, !PT ;  /* 0x000000ff2a2a7812 */ /* 0x000fe400078ec0ff */
[----:B------:R-:W-:Y:S02]  /*10d90*/  LOP3.LUT R47, R47, 0xff000000, R21, 0xf8, !PT ;  /* 0xff0000002f2f7812 */ /* 0x000fe400078ef815 */
[----:B------:R-:W-:Y:S02]  /*10da0*/  LOP3.LUT R39, R39, 0xff000000, R27, 0xf8, !PT ;  /* 0xff00000027277812 */ /* 0x000fe400078ef81b */
[----:B------:R-:W-:Y:S02]  /*10db0*/  PRMT R51, R42, 0x7054, R51 ;  /* 0x000070542a337816 */ /* 0x000fe40000000033 */
[----:B------:R-:W-:Y:S02]  /*10dc0*/  F2FP.F16.E4M3.UNPACK_B R44, R47.H1 ;  /* 0x0000002fff2c723e */ /* 0x000fe400030006ff */
[----:B------:R-:W-:-:S02]  /*10dd0*/  LOP3.LUT R51, R51, 0xff000000, R9, 0xf8, !PT ;  /* 0xff00000033337812 */ /* 0x000fc400078ef809 */
[----:B------:R-:W-:Y:S01]  /*10de0*/  LOP3.LUT R43, R43, 0xff000000, R25, 0xf8, !PT ;  /* 0xff0000002b2b7812 */ /* 0x000fe200078ef819 */
[--C-:B------:R-:W-:Y:S01]  /*10df0*/  HADD2.F32 R46, -RZ, R44.reuse.H0_H0 ;  /* 0x2000002cff2e7230 */ /* 0x100fe20000004100 */
[----:B------:R-:W-:Y:S01]  /*10e00*/  F2FP.F16.E4M3.UNPACK_B R47, R47 ;  /* 0x0000002fff2f723e */ /* 0x000fe200020006ff */
[----:B------:R-:W-:Y:S01]  /*10e10*/  HADD2.F32 R44, -RZ, R44.H1_H1 ;  /* 0x3000002cff2c7230 */ /* 0x000fe20000004100 */
[C-C-:B--2---:R-:W-:Y:S02]  /*10e20*/  IADD3 R3, R17.reuse, R10, R40.reuse ;  /* 0x0000000a11037210 */ /* 0x144fe40007ffe028 */
[----:B------:R-:W-:Y:S02]  /*10e30*/  IADD3 R0, R17, R0, R40 ;  /* 0x0000000011007210 */ /* 0x000fe40007ffe028 */
[----:B------:R-:W-:Y:S01]  /*10e40*/  SHF.R.U32.HI R40, RZ, 0x10, R24 ;  /* 0x00000010ff287819 */ /* 0x000fe20000011618 */
[----:B------:R-:W0:Y:S01]  /*10e50*/  LDS.128 R28, [R3+0x1c400] ;  /* 0x01c40000031c7984 */ /* 0x000e220000000c00 */
[----:B------:R-:W-:-:S02]  /*10e60*/  SHF.R.U32.HI R10, RZ, 0x10, R26 ;  /* 0x00000010ff0a7819 */ /* 0x000fc4000001161a */
[----:B------:R-:W-:Y:S01]  /*10e70*/  LOP3.LUT R40, R40, 0xff, RZ, 0xc0, !PT ;  /* 0x000000ff28287812 */ /* 0x000fe200078ec0ff */
[----:B------:R-:W1:Y:S01]  /*10e80*/  LDS.128 R12, [R0+0x1c400] ;  /* 0x01c40000000c7984 */ /* 0x000e620000000c00 */
[----:B------:R-:W-:Y:S02]  /*10e90*/  LOP3.LUT R10, R10, 0xff, RZ, 0xc0, !PT ;  /* 0x000000ff0a0a7812 */ /* 0x000fe400078ec0ff */
[----:B------:R-:W-:Y:S02]  /*10ea0*/  PRMT R41, R40, 0x7054, R41 ;  /* 0x0000705428297816 */ /* 0x000fe40000000029 */
[----:B------:R-:W-:Y:S02]  /*10eb0*/  SHF.R.U32.HI R40, RZ, 0x10, R8 ;  /* 0x00000010ff287819 */ /* 0x000fe40000011608 */
[----:B------:R-:W-:Y:S02]  /*10ec0*/  LOP3.LUT R42, R41, 0xff000000, R24, 0xf8, !PT ;  /* 0xff000000292a7812 */ /* 0x000fe400078ef818 */
[----:B------:R-:W-:-:S02]  /*10ed0*/  LOP3.LUT R40, R40, 0xff, RZ, 0xc0, !PT ;  /* 0x000000ff28287812 */ /* 0x000fc400078ec0ff */
[----:B------:R-:W-:Y:S02]  /*10ee0*/  PRMT R11, R10, 0x7054, R11 ;  /* 0x000070540a0b7816 */ /* 0x000fe4000000000b */
[----:B------:R-:W-:Y:S02]  /*10ef0*/  PRMT R49, R40, 0x7054, R49 ;  /* 0x0000705428317816 */ /* 0x000fe40000000031 */
[----:B------:R-:W-:Y:S02]  /*10f00*/  SHF.R.U32.HI R10, RZ, 0x10, R20 ;  /* 0x00000010ff0a7819 */ /* 0x000fe40000011614 */
[-C--:B------:R-:W-:Y:S02]  /*10f10*/  F2FP.F16.E4M3.UNPACK_B R40, R39.reuse.H1 ;  /* 0x00000027ff28723e */ /* 0x080fe400030006ff */
[----:B------:R-:W-:Y:S02]  /*10f20*/  LOP3.LUT R10, R10, 0xff, RZ, 0xc0, !PT ;  /* 0x000000ff0a0a7812 */ /* 0x000fe400078ec0ff */
[----:B------:R-:W-:Y:S01]  /*10f30*/  LOP3.LUT R48, R49, 0xff000000, R8, 0xf8, !PT ;  /* 0xff00000031307812 */ /* 0x000fe200078ef808 */
[--C-:B------:R-:W-:Y:S01]  /*10f40*/  HADD2.F32 R41, -RZ, R40.reuse.H0_H0 ;  /* 0x20000028ff297230 */ /* 0x100fe20000004100 */
[----:B------:R-:W-:Y:S01]  /*10f50*/  PRMT R45, R10, 0x7054, R45 ;  /* 0x000070540a2d7816 */ /* 0x000fe2000000002d */
[----:B------:R-:W-:Y:S01]  /*10f60*/  HADD2.F32 R40, -RZ, R40.H1_H1 ;  /* 0x30000028ff287230 */ /* 0x000fe20000004100 */
[----:B------:R-:W-:-:S02]  /*10f70*/  F2FP.F16.E4M3.UNPACK_B R39, R39 ;  /* 0x00000027ff27723e */ /* 0x000fc400020006ff */
[----:B------:R-:W-:Y:S02]  /*10f80*/  LOP3.LUT R45, R45, 0xff000000, R20, 0xf8, !PT ;  /* 0xff0000002d2d7812 */ /* 0x000fe400078ef814 */
[----:B------:R-:W-:Y:S02]  /*10f90*/  LOP3.LUT R38, R11, 0xff000000, R26, 0xf8, !PT ;  /* 0xff0000000b267812 */ /* 0x000fe400078ef81a */
[-C--:B0-----:R-:W-:Y:S02]  /*10fa0*/  F2FP.F16.E4M3.UNPACK_B R24, R29.reuse.H1 ;  /* 0x0000001dff18723e */ /* 0x081fe400030006ff */
[----:B------:R-:W-:Y:S02]  /*10fb0*/  F2FP.F16.E4M3.UNPACK_B R29, R29 ;  /* 0x0000001dff1d723e */ /* 0x000fe400020006ff */
[-C--:B-1----:R-:W-:Y:S01]  /*10fc0*/  F2FP.F16.E4M3.UNPACK_B R9, R13.reuse ;  /* 0x0000000dff09723e */ /* 0x082fe200020006ff */
[----:B------:R-:W-:Y:S01]  /*10fd0*/  HADD2.F32 R25, -RZ, R24.H0_H0 ;  /* 0x20000018ff197230 */ /* 0x000fe20000004100 */
[----:B------:R-:W-:-:S02]  /*10fe0*/  F2FP.F16.E4M3.UNPACK_B R13, R13.H1 ;  /* 0x0000000dff0d723e */ /* 0x000fc400030006ff */
[----:B------:R-:W-:Y:S02]  /*10ff0*/  F2FP.F16.E4M3.UNPACK_B R27, R31 ;  /* 0x0000001fff1b723e */ /* 0x000fe400020006ff */
[CC--:B------:R-:W-:Y:S01]  /*11000*/  FMUL.FTZ R49, R25.reuse, R46.reuse ;  /* 0x0000002e19317220 */ /* 0x0c0fe20000410000 */
[--C-:B------:R-:W-:Y:S02]  /*11010*/  HADD2.F32 R10, -RZ, R13.reuse.H0_H0 ;  /* 0x2000000dff0a7230 */ /* 0x100fe40000004100 */
[----:B------:R-:W-:Y:S01]  /*11020*/  FMUL.FTZ R25, R25, R41 ;  /* 0x0000002919197220 */ /* 0x000fe20000410000 */
[----:B------:R-:W-:Y:S01]  /*11030*/  HADD2.F32 R13, -RZ, R13.H1_H1 ;  /* 0x3000000dff0d7230 */ /* 0x000fe20000004100 */
[----:B------:R-:W-:Y:S02]  /*11040*/  F2FP.F16.E4M3.UNPACK_B R31, R31.H1 ;  /* 0x0000001fff1f723e */ /* 0x000fe400030006ff */
[C---:B------:R-:W-:Y:S01]  /*11050*/  FFMA.FTZ R53, R10.reuse, R46, R25 ;  /* 0x0000002e0a357223 */ /* 0x040fe20000010019 */
[----:B------:R-:W-:Y:S01]  /*11060*/  FFMA.FTZ R52, R10, R41, -R49 ;  /* 0x000000290a347223 */ /* 0x000fe20000010831 */
[----:B------:R-:W-:Y:S01]  /*11070*/  HADD2.F32 R25, -RZ, R24.H1_H1 ;  /* 0x30000018ff197230 */ /* 0x000fe20000004100 */
[-C--:B------:R-:W-:Y:S01]  /*11080*/  F2FP.F16.E4M3.UNPACK_B R20, R15.reuse ;  /* 0x0000000fff14723e */ /* 0x080fe200020006ff */
        /* <DEDUP_REMOVED lines=9> */
[-C--:B------:R-:W-:Y:S01]  /*11120*/  FMUL.FTZ R24, R24, R41.reuse ;  /* 0x0000002918187220 */ /* 0x080fe20000410000 */
[----:B------:R-:W-:Y:S01]  /*11130*/  FFMA.FTZ R54, R13, R44, R57 ;  /* 0x0000002c0d367223 */ /* 0x000fe20000010039 */
[C---:B------:R-:W-:Y:S01]  /*11140*/  FFMA.FTZ R46, R10.reuse, R41, -R25 ;  /* 0x000000290a2e7223 */ /* 0x040fe20000010819 */
[----:B------:R-:W-:Y:S01]  /*11150*/  F2FP.F16.E4M3.UNPACK_B R41, R51.H1 ;  /* 0x00000033ff29723e */ /* 0x000fe200030006ff */
[----:B------:R-:W-:Y:S01]  /*11160*/  FFMA.FTZ R49, R10, R49, R24 ;  /* 0x000000310a317223 */ /* 0x000fe20000010018 */
[----:B------:R-:W-:Y:S01]  /*11170*/  F2FP.F16.E4M3.UNPACK_B R25, R43.H1 ;  /* 0x0000002bff19723e */ /* 0x000fe200030006ff */
[----:B------:R-:W-:Y:S01]  /*11180*/  HADD2.F32 R40, -RZ, R47.H1_H1 ;  /* 0x3000002fff287230 */ /* 0x000fe20000004100 */
[----:B------:R-:W-:Y:S01]  /*11190*/  F2FP.F16.E4M3.UNPACK_B R51, R51 ;  /* 0x00000033ff33723e */ /* 0x000fe200020006ff */
        /* <DEDUP_REMOVED lines=20> */
[-C--:B------:R-:W-:Y:S01]  /*112e0*/  F2FP.F16.E4M3.UNPACK_B R8, R12.reuse ;  /* 0x0000000cff08723e */ /* 0x080fe200020006ff */
[----:B------:R-:W-:Y:S01]  /*112f0*/  HADD2.F32 R40, -RZ, R41.H1_H1 ;  /* 0x30000029ff287230 */ /* 0x000fe20000004100 */
[----:B------:R-:W-:Y:S01]  /*11300*/  F2FP.F16.E4M3.UNPACK_B R12, R12.H1 ;  /* 0x0000000cff0c723e */ /* 0x000fe200030006ff */
[----:B------:R-:W-:Y:S01]  /*11310*/  HADD2.F32 R25, -RZ, R51.H0_H0 ;  /* 0x20000033ff197230 */ /* 0x000fe20000004100 */
[----:B------:R-:W-:Y:S01]  /*11320*/  F2FP.F16.E4M3.UNPACK_B R26, R30 ;  /* 0x0000001eff1a723e */ /* 0x000fe200020006ff */
[----:B------:R-:W-:-:S02]  /*11330*/  HADD2.F32 R10, -RZ, R27.H0_H0 ;  /* 0x2000001bff0a7230 */ /* 0x000fc40000004100 */
[C---:B------:R-:W-:Y:S01]  /*11340*/  FMUL.FTZ R56, R31.reuse, R40 ;  /* 0x000000281f387220 */ /* 0x040fe20000410000 */
[----:B------:R-:W-:Y:S02]  /*11350*/  HADD2.F32 R15, -RZ, R15.H1_H1 ;  /* 0x3000000fff0f7230 */ /* 0x000fe40000004100 */
[-C--:B------:R-:W-:Y:S01]  /*11360*/  FMUL.FTZ R31, R31, R24.reuse ;  /* 0x000000181f1f7220 */ /* 0x080fe20000410000 */
[----:B------:R-:W-:Y:S02]  /*11370*/  HADD2.F32 R13, -RZ, R43.H0_H0 ;  /* 0x2000002bff0d7230 */ /* 0x000fe40000004100 */
[C---:B------:R-:W-:Y:S01]  /*11380*/  FMUL.FTZ R44, R10.reuse, R25 ;  /* 0x000000190a2c7220 */ /* 0x040fe20000410000 */
[----:B------:R-:W-:Y:S02]  /*11390*/  HADD2.F32 R9, -RZ, R20.H0_H0 ;  /* 0x20000014ff097230 */ /* 0x000fe40000004100 */
[C---:B------:R-:W-:Y:S01]  /*113a0*/  FFMA.FTZ R63, R15.reuse, R24, -R56 ;  /* 0x000000180f3f7223 */ /* 0x040fe20000010838 */
[----:B------:R-:W-:Y:S01]  /*113b0*/  F2FP.F16.E4M3.UNPACK_B R24, R45.H1 ;  /* 0x0000002dff18723e */ /* 0x000fe200030006ff */
[-C--:B------:R-:W-:Y:S01]  /*113c0*/  FMUL.FTZ R10, R10, R13.reuse ;  /* 0x0000000d0a0a7220 */ /* 0x080fe20000410000 */
[----:B------:R-:W-:Y:S01]  /*113d0*/  FFMA.FTZ R62, R15, R40, R31 ;  /* 0x000000280f3e7223 */ /* 0x000fe2000001001f */
[C---:B------:R-:W-:Y:S01]  /*113e0*/  FFMA.FTZ R56, R9.reuse, R13, -R44 ;  /* 0x0000000d09387223 */ /* 0x040fe2000001082c */
[-C--:B------:R-:W-:Y:S01]  /*113f0*/  F2FP.F16.E4M3.UNPACK_B R13, R38.reuse.H1 ;  /* 0x00000026ff0d723e */ /* 0x080fe200030006ff */
[----:B------:R-:W-:Y:S01]  /*11400*/  FFMA.FTZ R57, R9, R25, R10 ;  /* 0x0000001909397223 */ /* 0x000fe2000001000a */
[----:B------:R-:W-:Y:S01]  /*11410*/  HADD2.F32 R51, -RZ, R51.H1_H1 ;  /* 0x30000033ff337230 */ /* 0x000fe20000004100 */
[----:B------:R-:W-:Y:S01]  /*11420*/  F2FP.F16.E4M3.UNPACK_B R45, R45 ;  /* 0x0000002dff2d723e */ /* 0x000fe200020006ff */
[----:B------:R-:W-:Y:S01]  /*11430*/  HADD2.F32 R27, -RZ, R27.H1_H1 ;  /* 0x3000001bff1b7230 */ /* 0x000fe20000004100 */
[----:B------:R-:W-:Y:S01]  /*11440*/  F2FP.F16.E4M3.UNPACK_B R38, R38 ;  /* 0x00000026ff26723e */ /* 0x000fe200020006ff */
[----:B------:R-:W-:Y:S01]  /*11450*/  HADD2.F32 R25, -RZ, R24.H0_H0 ;  /* 0x20000018ff197230 */ /* 0x000fe20000004100 */
[----:B------:R-:W-:Y:S01]  /*11460*/  F2FP.F16.E4M3.UNPACK_B R30, R30.H1 ;  /* 0x0000001eff1e723e */ /* 0x000fe200030006ff */
[----:B------:R-:W-:-:S02]  /*11470*/  HADD2.F32 R10, -RZ, R28.H0_H0 ;  /* 0x2000001cff0a7230 */ /* 0x000fc40000004100 */
[C---:B------:R-:W-:Y:S01]  /*11480*/  FMUL.FTZ R29, R27.reuse, R51 ;  /* 0x000000331b1d7220 */ /* 0x040fe20000410000 */
        /* <DEDUP_REMOVED lines=13> */
[----:B------:R-:W-:Y:S02]  /*11560*/  HADD2.F32 R9, -RZ, R24.H1_H1 ;  /* 0x30000018ff097230 */ /* 0x000fe40000004100 */
[----:B------:R-:W-:Y:S01]  /*11570*/  FFMA.FTZ R58, R20, R51, R44 ;  /* 0x00000033143a7223 */ /* 0x000fe2000001002c */
[----:B------:R-:W-:Y:S01]  /*11580*/  HADD2.F32 R12, -RZ, R12.H1_H1 ;  /* 0x3000000cff0c7230 */ /* 0x000fe20000004100 */
[----:B------:R-:W-:Y:S01]  /*11590*/  F2FP.F16.E4M3.UNPACK_B R14, R14.H1 ;  /* 0x0000000eff0e723e */ /* 0x000fe200030006ff */
[----:B------:R-:W-:-:S02]  /*115a0*/  HADD2.F32 R15, -RZ, R45.H0_H0 ;  /* 0x2000002dff0f7230 */ /* 0x000fc40000004100 */
[C---:B------:R-:W-:Y:S01]  /*115b0*/  FMUL.FTZ R25, R28.reuse, R9 ;  /* 0x000000091c197220 */ /* 0x040fe20000410000 */
[-C--:B------:R-:W-:Y:S01]  /*115c0*/  FMUL.FTZ R28, R28, R13.reuse ;  /* 0x0000000d1c1c7220 */ /* 0x080fe20000410000 */
[----:B------:R-:W-:Y:S02]  /*115d0*/  HADD2.F32 R10, -RZ, R21.H0_H0 ;  /* 0x20000015ff0a7230 */ /* 0x000fe40000004100 */
[C---:B------:R-:W-:Y:S01]  /*115e0*/  FFMA.FTZ R31, R12.reuse, R13, -R25 ;  /* 0x0000000d0c1f7223 */ /* 0x040fe20000010819 */
[----:B------:R-:W-:Y:S01]  /*115f0*/  FFMA.FTZ R44, R12, R9, R28 ;  /* 0x000000090c2c7223 */ /* 0x000fe2000001001c */
[----:B------:R-:W-:Y:S02]  /*11600*/  HADD2.F32 R12, -RZ, R38.H0_H0 ;  /* 0x20000026ff0c7230 */ /* 0x000fe40000004100 */
[----:B------:R-:W-:Y:S01]  /*11610*/  FMUL.FTZ R20, R10, R15 ;  /* 0x0000000f0a147220 */ /* 0x000fe20000410000 */
[----:B------:R-:W-:Y:S02]  /*11620*/  HADD2.F32 R9, -RZ, R8.H0_H0 ;  /* 0x20000008ff097230 */ /* 0x000fe40000004100 */
        /* <DEDUP_REMOVED lines=24> */
[----:B------:R-:W-:Y:S01]  /*117b0*/  FMUL.FTZ R10, R30, R13 ;  /* 0x0000000d1e0a7220 */ /* 0x000fe20000410000 */
[----:B------:R-:W-:Y:S02]  /*117c0*/  HADD2.F32 R14, -RZ, R14.H1_H1 ;  /* 0x3000000eff0e7230 */ /* 0x000fe40000004100 */
[----:B------:R-:W-:Y:S01]  /*117d0*/  FFMA.FTZ R38, R8, R12, -R39 ;  /* 0x0000000c08267223 */ /* 0x000fe20000010827 */
[----:B------:R-:W-:Y:S02]  /*117e0*/  HADD2.F32 R12, -RZ, R48.H0_H0 ;  /* 0x20000030ff0c7230 */ /* 0x000fe40000004100 */
[----:B------:R-:W-:Y:S01]  /*117f0*/  FMUL.FTZ R39, R30, R21 ;  /* 0x000000151e277220 */ /* 0x000fe20000410000 */
[----:B------:R-:W-:Y:S01]  /*11800*/  FFMA.FTZ R30, R8, R15, R9 ;  /* 0x0000000f081e7223 */ /* 0x000fe20000010009 */
[C---:B------:R-:W-:Y:S01]  /*11810*/  FFMA.FTZ R43, R14.reuse, R21, R10 ;  /* 0x000000150e2b7223 */ /* 0x040fe2000001000a */
[----:B------:R-:W-:Y:S02]  /*11820*/  HADD2.F32 R10, -RZ, R42.H0_H0 ;  /* 0x2000002aff0a7230 */ /* 0x000fe40000004100 */
[----:B------:R-:W-:Y:S01]  /*11830*/  FFMA.FTZ R41, R14, R13, -R39 ;  /* 0x0000000d0e297223 */ /* 0x000fe20000010827 */
[----:B------:R-:W-:-:S02]  /*11840*/  HADD2.F32 R9, -RZ, R26.H0_H0 ;  /* 0x2000001aff097230 */ /* 0x000fc40000004100 */
[----:B------:R-:W-:Y:S01]  /*11850*/  HADD2.F32 R42, -RZ, R42.H1_H1 ;  /* 0x3000002aff2a7230 */ /* 0x000fe20000004100 */
        /* <DEDUP_REMOVED lines=25> */
[----:B------:R-:W-:Y:S01]  /*119f0*/  F2FP.SATFINITE.E4M3.F32.PACK_AB_MERGE_C R15, R58, R57, R15 ;  /* 0x000000393a0f723e */ /* 0x000fe2000480700f */
[----:B------:R1:W-:Y:S01]  /*11a00*/  STS.128 [R0+0x1c400], R8 ;  /* 0x01c4000800007388 */ /* 0x0003e20000000c00 */
[----:B------:R-:W-:Y:S02]  /*11a10*/  F2FP.SATFINITE.E4M3.F32.PACK_AB_MERGE_C R12, R28, R25, R12 ;  /* 0x000000191c0c723e */ /* 0x000fe4000480700c */
[----:B------:R-:W-:-:S05]  /*11a20*/  F2FP.SATFINITE.E4M3.F32.PACK_AB_MERGE_C R14, R39, R14, R30 ;  /* 0x0000000e270e723e */ /* 0x000fca000480701e */
[----:B------:R1:W-:Y:S02]  /*11a30*/  STS.128 [R3+0x1c400], R12 ;  /* 0x01c4000c03007388 */ /* 0x0003e40000000c00 */
.L_x_7185:
[----:B------:R-:W-:Y:S05]  /*11a40*/  BSYNC B1 ;  /* 0x0000000000017941 */ /* 0x000fea0003800000 */
.L_x_7184:
[----:B------:R-:W-:Y:S05]  /*11a50*/  @P0 BRA `(.L_x_7176) ;  /* 0x0000000c00e40947 */ /* 0x000fea0003800000 */
[----:B-1----:R-:W2:Y:S04]  /*11a60*/  LDL R14, [R1+0x88] ;  /* 0x00008800010e7983 */ /* 0x002ea80000100800 */
[----:B------:R-:W3:Y:S01]  /*11a70*/  LDL R51, [R1+0xa0] ;  /* 0x0000a00001337983 */ /* 0x000ee20000100800 */
[----:B-----5:R-:W-:Y:S01]  /*11a80*/  SHF.R.U32.HI R9, RZ, 0x8, R33 ;  /* 0x00000008ff097819 */ /* 0x020fe20000011621 */
[----:B------:R-:W-:Y:S01]  /*11a90*/  VIADD R15, R23, 0x40 ;  /* 0x00000040170f7836 */ /* 0x000fe20000000000 */
[----:B------:R-:W-:Y:S01]  /*11aa0*/  SHF.R.U32.HI R3, RZ, 0x8, R32 ;  /* 0x00000008ff037819 */ /* 0x000fe20000011620 */
[----:B------:R-:W-:Y:S01]  /*11ab0*/  IMAD.IADD R37, R18, 0x1, R37 ;  /* 0x0000000112257824 */ /* 0x000fe200078e0225 */
[----:B------:R-:W-:Y:S01]  /*11ac0*/  LOP3.LUT R8, R33, 0xff, RZ, 0xc0, !PT ;  /* 0x000000ff21087812 */ /* 0x000fe200078ec0ff */
[----:B------:R-:W-:Y:S01]  /*11ad0*/  IMAD.SHL.U32 R15, R15, 0x80, RZ ;  /* 0x000000800f0f7824 */ /* 0x000fe200078e00ff */
[----:B------:R-:W-:-:S02]  /*11ae0*/  LOP3.LUT R9, R9, 0xff, RZ, 0xc0, !PT ;  /* 0x000000ff09097812 */ /* 0x000fc400078ec0ff */
[----:B0-----:R-:W-:Y:S02]  /*11af0*/  LOP3.LUT R0, R32, 0xff, RZ, 0xc0, !PT ;  /* 0x000000ff20007812 */ /* 0x001fe400078ec0ff */
[----:B------:R-:W-:Y:S02]  /*11b00*/  LOP3.LUT R3, R3, 0xff, RZ, 0xc0, !PT ;  /* 0x000000ff03037812 */ /* 0x000fe400078ec0ff */
[----:B------:R-:W-:Y:S02]  /*11b10*/  PRMT R20, R9, 0x7604, R8 ;  /* 0x0000760409147816 */ /* 0x000fe40000000008 */
[----:B------:R-:W-:Y:S02]  /*11b20*/  SHF.R.U32.HI R8, RZ, 0x8, R34 ;  /* 0x00000008ff087819 */ /* 0x000fe40000011622 */
[----:B------:R-:W-:Y:S02]  /*11b30*/  PRMT R3, R3, 0x7604, R0 ;  /* 0x0000760403037816 */ /* 0x000fe40000000000 */
[----:B------:R-:W-:-:S02]  /*11b40*/  LOP3.LUT R0, R34, 0xff, RZ, 0xc0, !PT ;  /* 0x000000ff22007812 */ /* 0x000fc400078ec0ff */
[----:B------:R-:W-:Y:S02]  /*11b50*/  LOP3.LUT R9, R8, 0xff, RZ, 0xc0, !PT ;  /* 0x000000ff08097812 */ /* 0x000fe400078ec0ff */
[----:B------:R-:W-:Y:S02]  /*11b60*/  LOP3.LUT R15, R15, 0x380, RZ, 0xc0, !PT ;  /* 0x000003800f0f7812 */ /* 0x000fe400078ec0ff */
[----:B------:R-:W-:Y:S02]  /*11b70*/  PRMT R25, R9, 0x7604, R0 ;  /* 0x0000760409197816 */ /* 0x000fe40000000000 */
[----:B------:R-:W-:Y:S01]  /*11b80*/  LOP3.LUT R0, R15, 0x70, R37, 0xf8, !PT ;  /* 0x000000700f007812 */ /* 0x000fe200078ef825 */
[----:B------:R-:W-:Y:S01]  /*11b90*/  VIADD R15, R23, 0x40 ;  /* 0x00000040170f7836 */ /* 0x000fe20000000000 */
[----:B------:R-:W-:Y:S02]  /*11ba0*/  SHF.R.U32.HI R12, RZ, 0x8, R4 ;  /* 0x00000008ff0c7819 */ /* 0x000fe40000011604 */
[----:B------:R-:W-:Y:S01]  /*11bb0*/  SHF.R.U32.HI R11, RZ, 0x8, R35 ;  /* 0x00000008ff0b7819 */ /* 0x000fe20000011623 */
        /* <DEDUP_REMOVED lines=24> */
[----:B------:R-:W-:Y:S01]  /*11d40*/  LOP3.LUT R29, R7, 0xff, RZ, 0xc0, !PT ;  /* 0x000000ff071d7812 */ /* 0x000fe200078ec0ff */
[----:B------:R-:W-:Y:S01]  /*11d50*/  IMAD.U32 R27, R27, 0x10000, RZ ;  /* 0x000100001b1b7824 */ /* 0x000fe200078e00ff */
[----:B------:R-:W-:Y:S02]  /*11d60*/  LOP3.LUT R30, R30, 0xff, RZ, 0xc0, !PT ;  /* 0x000000ff1e1e7812 */ /* 0x000fe400078ec0ff */
[----:B------:R-:W-:Y:S02]  /*11d70*/  LOP3.LUT R3, R3, 0xff0000, R32, 0xf8, !PT ;  /* 0x00ff000003037812 */ /* 0x000fe400078ef820 */
[----:B------:R-:W-:Y:S02]  /*11d80*/  SHF.R.U32.HI R41, RZ, 0x10, R7 ;  /* 0x00000010ff297819 */ /* 0x000fe40000011607 */
[----:B------:R-:W-:Y:S02]  /*11d90*/  LOP3.LUT R21, R20, 0xff0000, R21, 0xf8, !PT ;  /* 0x00ff000014157812 */ /* 0x000fe400078ef815 */
[----:B------:R-:W-:Y:S01]  /*11da0*/  LOP3.LUT R37, R26, 0xff0000, R37, 0xf8, !PT ;  /* 0x00ff00001a257812 */ /* 0x000fe200078ef825 */
[----:B------:R-:W-:Y:S01]  /*11db0*/  IMAD.U32 R41, R41, 0x10000, RZ ;  /* 0x0001000029297824 */ /* 0x000fe200078e00ff */
[----:B------:R-:W-:-:S02]  /*11dc0*/  PRMT R30, R30, 0x7604, R29 ;  /* 0x000076041e1e7816 */ /* 0x000fc4000000001d */
[----:B------:R-:W-:Y:S02]  /*11dd0*/  LOP3.LUT R29, R24, 0xff0000, R27, 0xf8, !PT ;  /* 0x00ff0000181d7812 */ /* 0x000fe400078ef81b */
[----:B------:R-:W-:Y:S02]  /*11de0*/  LOP3.LUT R27, R3, 0xff000000, R32, 0xf8, !PT ;  /* 0xff000000031b7812 */ /* 0x000fe400078ef820 */
[----:B------:R-:W-:Y:S02]  /*11df0*/  LOP3.LUT R32, R21, 0xff000000, R33, 0xf8, !PT ;  /* 0xff00000015207812 */ /* 0x000fe400078ef821 */
[----:B------:R-:W-:Y:S02]  /*11e00*/  LOP3.LUT R37, R37, 0xff000000, R5, 0xf8, !PT ;  /* 0xff00000025257812 */ /* 0x000fe400078ef805 */
[----:B------:R-:W-:Y:S02]  /*11e10*/  LOP3.LUT R25, R25, 0xff0000, R34, 0xf8, !PT ;  /* 0x00ff000019197812 */ /* 0x000fe400078ef822 */
[----:B------:R-:W-:-:S02]  /*11e20*/  LOP3.LUT R31, R31, 0xff0000, R4, 0xf8, !PT ;  /* 0x00ff00001f1f7812 */ /* 0x000fc400078ef804 */
[-C--:B------:R-:W-:Y:S02]  /*11e30*/  F2FP.F16.E4M3.UNPACK_B R33, R37.reuse ;  /* 0x00000025ff21723e */ /* 0x080fe400020006ff */
[-C--:B------:R-:W-:Y:S02]  /*11e40*/  F2FP.F16.E4M3.UNPACK_B R28, R32.reuse ;  /* 0x00000020ff1c723e */ /* 0x080fe400020006ff */
[----:B------:R-:W-:Y:S02]  /*11e50*/  LOP3.LUT R41, R30, 0xff0000, R41, 0xf8, !PT ;  /* 0x00ff00001e297812 */ /* 0x000fe400078ef829 */
[----:B------:R-:W-:Y:S02]  /*11e60*/  LOP3.LUT R30, R25, 0xff000000, R34, 0xf8, !PT ;  /* 0xff000000191e7812 */ /* 0x000fe400078ef822 */
[----:B------:R-:W-:Y:S02]  /*11e70*/  LOP3.LUT R31, R31, 0xff000000, R4, 0xf8, !PT ;  /* 0xff0000001f1f7812 */ /* 0x000fe400078ef804 */
[----:B------:R-:W-:Y:S01]  /*11e80*/  LOP3.LUT R34, R29, 0xff000000, R35, 0xf8, !PT ;  /* 0xff0000001d227812 */ /* 0x000fe200078ef823 */
[--C-:B------:R-:W-:Y:S01]  /*11e90*/  HADD2.F32 R35, -RZ, R33.reuse.H0_H0 ;  /* 0x20000021ff237230 */ /* 0x100fe20000004100 */
[----:B------:R-:W-:Y:S01]  /*11ea0*/  F2FP.F16.E4M3.UNPACK_B R37, R37.H1 ;  /* 0x00000025ff25723e */ /* 0x000fe200030006ff */
[----:B------:R-:W-:Y:S01]  /*11eb0*/  HADD2.F32 R29, -RZ, R28.H0_H0 ;  /* 0x2000001cff1d7230 */ /* 0x000fe20000004100 */
[----:B------:R-:W-:Y:S01]  /*11ec0*/  F2FP.F16.E4M3.UNPACK_B R32, R32.H1 ;  /* 0x00000020ff20723e */ /* 0x000fe200030006ff */
[----:B------:R-:W-:Y:S01]  /*11ed0*/  HADD2.F32 R33, -RZ, R33.H1_H1 ;  /* 0x30000021ff217230 */ /* 0x000fe20000004100 */
[----:B------:R-:W-:-:S02]  /*11ee0*/  LOP3.LUT R41, R41, 0xff000000, R7, 0xf8, !PT ;  /* 0xff00000029297812 */ /* 0x000fc400078ef807 */
[----:B------:R-:W-:-:S04]  /*11ef0*/  LOP3.LUT R39, R39, 0xff0000, R6, 0xf8, !PT ;  /* 0x00ff000027277812 */ /* 0x000fc800078ef806 */
[----:B------:R-:W-:Y:S02]  /*11f00*/  LOP3.LUT R39, R39, 0xff000000, R6, 0xf8, !PT ;  /* 0xff00000027277812 */ /* 0x000fe400078ef806 */
[----:B--2---:R-:W-:Y:S01]  /*11f10*/  IADD3 R0, R17, R0, R14 ;  /* 0x0000000011007210 */ /* 0x004fe20007ffe00e */
[----:B---3--:R-:W0:Y:S04]  /*11f20*/  LDS.128 R8, [R51+0x1c400] ;  /* 0x01c4000033087984 */ /* 0x008e280000000c00 */
[----:B------:R-:W1:Y:S01]  /*11f30*/  LDS.128 R12, [R0+0x1c400] ;  /* 0x01c40000000c7984 */ /* 0x000e620000000c00 */
[-C--:B0-----:R-:W-:Y:S02]  /*11f40*/  F2FP.F16.E4M3.UNPACK_B R4, R9.reuse ;  /* 0x00000009ff04723e */ /* 0x081fe400020006ff */
[----:B------:R-:W-:-:S02]  /*11f50*/  F2FP.F16.E4M3.UNPACK_B R9, R9.H1 ;  /* 0x00000009ff09723e */ /* 0x000fc400030006ff */
[-C--:B-1----:R-:W-:Y:S01]  /*11f60*/  F2FP.F16.E4M3.UNPACK_B R20, R13.reuse ;  /* 0x0000000dff14723e */ /* 0x082fe200020006ff */
[--C-:B------:R-:W-:Y:S01]  /*11f70*/  HADD2.F32 R5, -RZ, R4.reuse.H0_H0 ;  /* 0x20000004ff057230 */ /* 0x100fe20000004100 */
[----:B------:R-:W-:Y:S01]  /*11f80*/  F2FP.F16.E4M3.UNPACK_B R21, R13.H1 ;  /* 0x0000000dff15723e */ /* 0x000fe200030006ff */
[----:B------:R-:W-:Y:S01]  /*11f90*/  HADD2.F32 R4, -RZ, R4.H1_H1 ;  /* 0x30000004ff047230 */ /* 0x000fe20000004100 */
        /* <DEDUP_REMOVED lines=9> */
[C---:B------:R-:W-:Y:S01]  /*12030*/  FFMA.FTZ R38, R5.reuse, R29, -R38 ;  /* 0x0000001d05267223 */ /* 0x040fe20000010826 */
[----:B------:R-:W-:Y:S01]  /*12040*/  FFMA.FTZ R40, R5, R35, R40 ;  /* 0x0000002305287223 */ /* 0x000fe20000010028 */
[----:B------:R-:W-:Y:S02]  /*12050*/  HADD2.F32 R29, -RZ, R28.H1_H1 ;  /* 0x3000001cff1d7230 */ /* 0x000fe40000004100 */
[C---:B------:R-:W-:Y:S01]  /*12060*/  FMUL.FTZ R43, R20.reuse, R33 ;  /* 0x00000021142b7220 */ /* 0x040fe20000410000 */
[----:B------:R-:W-:Y:S01]  /*12070*/  HADD2.F32 R35, -RZ, R37.H0_H0 ;  /* 0x20000025ff237230 */ /* 0x000fe20000004100 */
[----:B------:R-:W-:Y:S01]  /*12080*/  F2FP.F16.E4M3.UNPACK_B R7, R11 ;  /* 0x0000000bff07723e */ /* 0x000fe200020006ff */
[----:B------:R-:W-:Y:S02]  /*12090*/  HADD2.F32 R28, -RZ, R32.H0_H0 ;  /* 0x20000020ff1c7230 */ /* 0x000fe40000004100 */
[----:B------:R-:W-:Y:S01]  /*120a0*/  FMUL.FTZ R20, R20, R29 ;  /* 0x0000001d14147220 */ /* 0x000fe20000410000 */
[----:B------:R-:W-:-:S02]  /*120b0*/  HADD2.F32 R5, -RZ, R9.H0_H0 ;  /* 0x20000009ff057230 */ /* 0x000fc40000004100 */
[----:B------:R-:W-:Y:S01]  /*120c0*/  FMUL.FTZ R42, R14, R35 ;  /* 0x000000230e2a7220 */ /* 0x000fe20000410000 */
[----:B------:R-:W-:Y:S01]  /*120d0*/  FFMA.FTZ R43, R4, R29, -R43 ;  /* 0x0000001d042b7223 */ /* 0x000fe2000001082b */
[-C--:B------:R-:W-:Y:S01]  /*120e0*/  FMUL.FTZ R14, R14, R28.reuse ;  /* 0x0000001c0e0e7220 */ /* 0x080fe20000410000 */
[----:B------:R-:W-:Y:S01]  /*120f0*/  F2FP.F16.E4M3.UNPACK_B R29, R41 ;  /* 0x00000029ff1d723e */ /* 0x000fe200020006ff */
[----:B------:R-:W-:Y:S01]  /*12100*/  FFMA.FTZ R45, R4, R33, R20 ;  /* 0x00000021042d7223 */ /* 0x000fe20000010014 */
[C---:B------:R-:W-:Y:S01]  /*12110*/  FFMA.FTZ R42, R5.reuse, R28, -R42 ;  /* 0x0000001c052a7223 */ /* 0x040fe2000001082a */
[----:B------:R-:W-:Y:S01]  /*12120*/  FFMA.FTZ R35, R5, R35, R14 ;  /* 0x0000002305237223 */ /* 0x000fe2000001000e */
[-C--:B------:R-:W-:Y:S01]  /*12130*/  F2FP.F16.E4M3.UNPACK_B R14, R34.reuse ;  /* 0x00000022ff0e723e */ /* 0x080fe200020006ff */
        /* <DEDUP_REMOVED lines=10> */
[----:B------:R-:W-:Y:S02]  /*121e0*/  HADD2.F32 R4, -RZ, R7.H0_H0 ;  /* 0x20000007ff047230 */ /* 0x000fe40000004100 */
[----:B------:R-:W-:Y:S01]  /*121f0*/  FMUL.FTZ R44, R21, R28 ;  /* 0x0000001c152c7220 */ /* 0x000fe20000410000 */
[----:B------:R-:W-:Y:S02]  /*12200*/  HADD2.F32 R32, -RZ, R32.H1_H1 ;  /* 0x30000020ff207230 */ /* 0x000fe40000004100 */
[-C--:B------:R-:W-:Y:S01]  /*12210*/  FMUL.FTZ R46, R5, R20.reuse ;  /* 0x00000014052e7220 */ /* 0x080fe20000410000 */
[----:B------:R-:W-:Y:S02]  /*12220*/  HADD2.F32 R9, -RZ, R9.H1_H1 ;  /* 0x30000009ff097230 */ /* 0x000fe40000004100 */
        /* <DEDUP_REMOVED lines=15> */
[----:B------:R-:W-:Y:S01]  /*12320*/  HADD2.F32 R41, -RZ, R41.H1_H1 ;  /* 0x30000029ff297230 */ /* 0x000fe20000004100 */
[----:B------:R-:W-:Y:S01]  /*12330*/  F2FP.F16.E4M3.UNPACK_B R12, R12.H1 ;  /* 0x0000000cff0c723e */ /* 0x000fe200030006ff */
[----:B------:R-:W-:Y:S02]  /*12340*/  HADD2.F32 R26, -RZ, R26.H1_H1 ;  /* 0x3000001aff1a7230 */ /* 0x000fe40000004100 */
[----:B------:R-:W-:Y:S01]  /*12350*/  FFMA.FTZ R33, R7, R20, R25 ;  /* 0x0000001407217223 */ /* 0x000fe20000010019 */
[----:B------:R-:W-:Y:S01]  /*12360*/  HADD2.F32 R4, -RZ, R11.H0_H0 ;  /* 0x2000000bff047230 */ /* 0x000fe20000004100 */
[----:B------:R-:W-:Y:S01]  /*12370*/  F2FP.F16.E4M3.UNPACK_B R14, R31.H1 ;  /* 0x0000001fff0e723e */ /* 0x000fe200030006ff */
[----:B------:R-:W-:-:S02]  /*12380*/  HADD2.F32 R34, -RZ, R34.H1_H1 ;  /* 0x30000022ff227230 */ /* 0x000fc40000004100 */
[C---:B------:R-:W-:Y:S01]  /*12390*/  FMUL.FTZ R29, R5.reuse, R21 ;  /* 0x00000015051d7220 */ /* 0x040fe20000410000 */
[----:B------:R-:W-:Y:S01]  /*123a0*/  F2FP.F16.E4M3.UNPACK_B R7, R27.H1 ;  /* 0x0000001bff07723e */ /* 0x000fe200030006ff */
[----:B------:R-:W-:Y:S01]  /*123b0*/  FMUL.FTZ R32, R5, R9 ;  /* 0x0000000905207220 */ /* 0x000fe20000410000 */
[-C--:B------:R-:W-:Y:S01]  /*123c0*/  F2FP.F16.E4M3.UNPACK_B R3, R8.reuse ;  /* 0x00000008ff03723e */ /* 0x080fe200020006ff */
[----:B------:R-:W-:Y:S01]  /*123d0*/  HADD2.F32 R11, -RZ, R11.H1_H1 ;  /* 0x3000000bff0b7230 */ /* 0x000fe20000004100 */
[----:B------:R-:W-:Y:S01]  /*123e0*/  F2FP.F16.E4M3.UNPACK_B R8, R8.H1 ;  /* 0x00000008ff08723e */ /* 0x000fe200030006ff */
[----:B------:R-:W-:Y:S01]  /*123f0*/  FMUL.FTZ R28, R26, R41 ;  /* 0x000000291a1c7220 */ /* 0x000fe20000410000 */
[----:B------:R-:W-:Y:S01]  /*12400*/  FFMA.FTZ R49, R4, R9, -R29 ;  /* 0x0000000904317223 */ /* 0x000fe2000001081d */
[----:B------:R-:W-:Y:S02]  /*12410*/  HADD2.F32 R20, -RZ, R14.H0_H0 ;  /* 0x2000000eff147230 */ /* 0x000fe40000004100 */
[----:B------:R-:W-:Y:S01]  /*12420*/  FMUL.FTZ R26, R26, R34 ;  /* 0x000000221a1a7220 */ /* 0x000fe20000410000 */
[----:B------:R-:W-:-:S02]  /*12430*/  HADD2.F32 R5, -RZ, R12.H0_H0 ;  /* 0x2000000cff057230 */ /* 0x000fc40000004100 */
[----:B------:R-:W-:Y:S01]  /*12440*/  FFMA.FTZ R50, R4, R21, R32 ;  /* 0x0000001504327223 */ /* 0x000fe20000010020 */
[--C-:B------:R-:W-:Y:S02]  /*12450*/  HADD2.F32 R9, -RZ, R7.reuse.H0_H0 ;  /* 0x20000007ff097230 */ /* 0x100fe40000004100 */
[C---:B------:R-:W-:Y:S01]  /*12460*/  FFMA.FTZ R34, R11.reuse, R34, -R28 ;  /* 0x000000220b227223 */ /* 0x040fe2000001081c */
[----:B------:R-:W-:Y:S02]  /*12470*/  HADD2.F32 R4, -RZ, R8.H0_H0 ;  /* 0x20000008ff047230 */ /* 0x000fe40000004100 */
[----:B------:R-:W-:Y:S01]  /*12480*/  FFMA.FTZ R41, R11, R41, R26 ;  /* 0x000000290b297223 */ /* 0x000fe2000001001a */
[C---:B------:R-:W-:Y:S01]  /*12490*/  FMUL.FTZ R21, R5.reuse, R20 ;  /* 0x0000001405157220 */ /* 0x040fe20000410000 */
[----:B------:R-:W-:Y:S02]  /*124a0*/  HADD2.F32 R11, -RZ, R14.H1_H1 ;  /* 0x3000000eff0b7230 */ /* 0x000fe40000004100 */
[----:B------:R-:W-:Y:S01]  /*124b0*/  FMUL.FTZ R5, R5, R9 ;  /* 0x0000000905057220 */ /* 0x000fe20000410000 */
[----:B------:R-:W-:Y:S01]  /*124c0*/  HADD2.F32 R12, -RZ, R12.H1_H1 ;  /* 0x3000000cff0c7230 */ /* 0x000fe20000004100 */
[----:B------:R-:W-:Y:S01]  /*124d0*/  F2FP.F16.E4M3.UNPACK_B R31, R31 ;  /* 0x0000001fff1f723e */ /* 0x000fe200020006ff */
[----:B------:R-:W-:-:S02]  /*124e0*/  HADD2.F32 R7, -RZ, R7.H1_H1 ;  /* 0x30000007ff077230 */ /* 0x000fc40000004100 */
[C---:B------:R-:W-:Y:S01]  /*124f0*/  FFMA.FTZ R25, R4.reuse, R9, -R21 ;  /* 0x0000000904197223 */ /* 0x040fe20000010815 */
[----:B------:R-:W-:Y:S02]  /*12500*/  HADD2.F32 R8, -RZ, R8.H1_H1 ;  /* 0x30000008ff087230 */ /* 0x000fe40000004100 */
[----:B------:R-:W-:Y:S01]  /*12510*/  FFMA.FTZ R28, R4, R20, R5 ;  /* 0x00000014041c7223 */ /* 0x000fe20000010005 */
[----:B------:R-:W-:Y:S01]  /*12520*/  F2FP.F16.E4M3.UNPACK_B R27, R27 ;  /* 0x0000001bff1b723e */ /* 0x000fe200020006ff */
[C---:B------:R-:W-:Y:S01]  /*12530*/  FMUL.FTZ R21, R12.reuse, R11 ;  /* 0x0000000b0c157220 */ /* 0x040fe20000410000 */
[-C--:B------:R-:W-:Y:S01]  /*12540*/  FMUL.FTZ R12, R12, R7.reuse ;  /* 0x000000070c0c7220 */ /* 0x080fe20000410000 */
[----:B------:R-:W-:Y:S01]  /*12550*/  HADD2.F32 R9, -RZ, R31.H0_H0 ;  /* 0x2000001fff097230 */ /* 0x000fe20000004100 */
[-C--:B------:R-:W-:Y:S01]  /*12560*/  F2FP.F16.E4M3.UNPACK_B R6, R10.reuse ;  /* 0x0000000aff06723e */ /* 0x080fe200020006ff */
[----:B------:R-:W-:Y:S02]  /*12570*/  HADD2.F32 R5, -RZ, R13.H0_H0 ;  /* 0x2000000dff057230 */ /* 0x000fe40000004100 */
[C---:B------:R-:W-:Y:S01]  /*12580*/  FFMA.FTZ R32, R8.reuse, R7, -R21 ;  /* 0x0000000708207223 */ /* 0x040fe20000010815 */
        /* <DEDUP_REMOVED lines=33> */
[-C--:B------:R-:W-:Y:S01]  /*127a0*/  FMUL.FTZ R12, R24, R5.reuse ;  /* 0x00000005180c7220 */ /* 0x080fe20000410000 */
[----:B------:R-:W-:Y:S02]  /*127b0*/  FFMA.FTZ R24, R3, R8, R4 ;  /* 0x0000000803187223 */ /* 0x000fe40000010004 */
[----:B------:R-:W-:Y:S01]  /*127c0*/  FFMA.FTZ R27, R10, R5, -R7 ;  /* 0x000000050a1b7223 */ /* 0x000fe20000010807 */
[----:B------:R-:W-:-:S02]  /*127d0*/  HADD2.F32 R5, -RZ, R30.H0_H0 ;  /* 0x2000001eff057230 */ /* 0x000fc40000004100 */
[----:B------:R-:W-:Y:S01]  /*127e0*/  FFMA.FTZ R11, R10, R11, R12 ;  /* 0x0000000b0a0b7223 */ /* 0x000fe2000001000c */
[----:B------:R-:W-:Y:S02]  /*127f0*/  HADD2.F32 R7, -RZ, R39.H0_H0 ;  /* 0x20000027ff077230 */ /* 0x000fe40000004100 */
[----:B------:R-:W-:Y:S02]  /*12800*/  HADD2.F32 R4, -RZ, R15.H0_H0 ;  /* 0x2000000fff047230 */ /* 0x000fe40000004100 */
[----:B------:R-:W-:Y:S01]  /*12810*/  HADD2.F32 R30, -RZ, R30.H1_H1 ;  /* 0x3000001eff1e7230 */ /* 0x000fe20000004100 */
[----:B------:R-:W-:Y:S01]  /*12820*/  F2FP.SATFINITE.E4M3.F32.PACK_AB_MERGE_C R24, R11, R24, RZ ;  /* 0x000000180b18723e */ /* 0x000fe200048070ff */
[----:B------:R-:W-:Y:S02]  /*12830*/  HADD2.F32 R39, -RZ, R39.H1_H1 ;  /* 0x30000027ff277230 */ /* 0x000fe40000004100 */
[----:B------:R-:W-:Y:S01]  /*12840*/  FMUL.FTZ R8, R4, R7 ;  /* 0x0000000704087220 */ /* 0x000fe20000410000 */
[----:B------:R-:W-:-:S02]  /*12850*/  HADD2.F32 R15, -RZ, R15.H1_H1 ;  /* 0x3000000fff0f7230 */ /* 0x000fc40000004100 */
[----:B------:R-:W-:Y:S01]  /*12860*/  FMUL.FTZ R4, R4, R5 ;  /* 0x0000000504047220 */ /* 0x000fe20000410000 */
[--C-:B------:R-:W-:Y:S01]  /*12870*/  HADD2.F32 R3, -RZ, R6.reuse.H0_H0 ;  /* 0x20000006ff037230 */ /* 0x100fe20000004100 */
[----:B------:R-:W-:Y:S01]  /*12880*/  F2FP.SATFINITE.E4M3.F32.PACK_AB_MERGE_C R11, R33, R46, R41 ;  /* 0x0000002e210b723e */ /* 0x000fe20004807029 */
[----:B------:R-:W-:Y:S02]  /*12890*/  HADD2.F32 R6, -RZ, R6.H1_H1 ;  /* 0x30000006ff067230 */ /* 0x000fe40000004100 */
[C---:B------:R-:W-:Y:S01]  /*128a0*/  FMUL.FTZ R9, R15.reuse, R39 ;  /* 0x000000270f097220 */ /* 0x040fe20000410000 */
        /* <DEDUP_REMOVED lines=20> */
.L_x_7176:
[----:B------:R-:W-:Y:S05]  /*129f0*/  BSYNC B0 ;  /* 0x0000000000007941 */ /* 0x000fea0003800000 */
.L_x_7162:
        /* <DEDUP_REMOVED lines=8> */
.L_x_7159:
[----:B0123--:R-:W2:Y:S02]  /*12a80*/  LDL R0, [R1+0x68] ;  /* 0x0000680001007983 */ /* 0x00fea40000100800 */
[----:B--2---:R-:W-:-:S13]  /*12a90*/  R2UR UR4, R0 ;  /* 0x00000000000472ca */ /* 0x004fda00000e0000 */
[----:B------:R-:W-:-:S05]  /*12aa0*/  IMAD.U32 R0, RZ, RZ, UR4 ;  /* 0x00000004ff007e24 */ /* 0x000fca000f8e00ff */
[----:B------:R-:W-:-:S13]  /*12ab0*/  ISETP.NE.AND P0, PT, R0, 0x3, PT ;  /* 0x000000030000780c */ /* 0x000fda0003f05270 */
[----:B------:R-:W-:Y:S05]  /*12ac0*/  @!P0 BRA `(.L_x_7186) ;  /* 0x0000000000048947 */ /* 0x000fea0003800000 */
[----:B------:R-:W-:Y:S01]  /*12ad0*/  BPT.TRAP 0x1 ;  /* 0x000000040000795c */ /* 0x000fe20000300000 */
.L_x_7186:
[----:B------:R-:W-:Y:S01]  /*12ae0*/  IMAD R0, R232, 0x8, R17 ;  /* 0x00000008e8007824 */ /* 0x000fe200078e0211 */
[----:B-----5:R-:W-:-:S04]  /*12af0*/  SHF.L.U32 R5, R231, 0x1f, RZ ;  /* 0x0000001fe7057819 */ /* 0x020fc800000006ff */
[----:B------:R0:W1:Y:S01]  /*12b00*/  SYNCS.PHASECHK.TRANS64.TRYWAIT P2, [R0+URZ+0x2e830], R5 ;  /* 0x02e83005000075a7 */ /* 0x000062000804017f */
[----:B------:R-:W-:Y:S05]  /*12b10*/  @!P0 BRA `(.L_x_7187) ;  /* 0x0000000000048947 */ /* 0x000fea0003800000 */
[----:B------:R-:W-:Y:S01]  /*12b20*/  BPT.TRAP 0x1 ;  /* 0x000000040000795c */ /* 0x000fe20000300000 */
.L_x_7187:
[----:B------:R-:W2:Y:S02]  /*12b30*/  S2R R3, SR_TID.X ;  /* 0x0000000000037919 */ /* 0x000ea40000002100 */
[----:B--2---:R-:W-:Y:S01]  /*12b40*/  LOP3.LUT R4, R3, 0x7f, RZ, 0xc0, !PT ;  /* 0x0000007f03047812 */ /* 0x004fe200078ec0ff */
[----:B------:R-:W-:-:S03]  /*12b50*/  VIADD R3, R17, 0x20400 ;  /* 0x0002040011037836 */ /* 0x000fc60000000000 */
[----:B------:R-:W-:Y:S02]  /*12b60*/  ISETP.NE.AND P1, PT, R4, RZ, PT ;  /* 0x000000ff0400720c */ /* 0x000fe40003f25270 */
[----:B------:R-:W-:-:S04]  /*12b70*/  SHF.R.U32.HI R3, RZ, 0x4, R3 ;  /* 0x00000004ff037819 */ /* 0x000fc80000011603 */
[----:B------:R-:W-:Y:S01]  /*12b80*/  LOP3.LUT R3, R3, 0x3fff, RZ, 0xc0, !PT ;  /* 0x00003fff03037812 */ /* 0x000fe200078ec0ff */
[----:B-1----:R-:W-:Y:S06]  /*12b90*/  @P2 BRA `(.L_x_7188) ;  /* 0x0000000000082947 */ /* 0x002fec0003800000 */
[----:B------:R-:W1:Y:S02]  /*12ba0*/  SYNCS.PHASECHK.TRANS64.TRYWAIT P2, [R0+URZ+0x2e830], R5 ;  /* 0x02e83005000075a7 */ /* 0x000e64000804017f */
[----:B-1----:R-:W-:Y:S05]  /*12bb0*/  @!P2 BRA `(.L_x_7189) ;  /* 0x0000022400dca947 */ /* 0x002fea0003800000 */
.L_x_7188:
[----:B------:R-:W-:Y:S01]  /*12bc0*/  LOP3.LUT R3, R3, 0x10000, RZ, 0xfc, !PT ;  /* 0x0001000003037812 */ /* 0x000fe200078efcff */
[----:B------:R-:W-:Y:S05]  /*12bd0*/  WARPSYNC.ALL ;  /* 0x0000000000007948 */ /* 0x000fea0003800000 */
[----:B------:R2:W-:Y:S01]  /*12be0*/  STL [R1+0x58], R3 ;  /* 0x0000580301007387 */ /* 0x0005e20000100800 */
[----:B------:R-:W-:-:S03]  /*12bf0*/  IMAD R12, R232, 0x700, R3 ;  /* 0x00000700e80c7824 */ /* 0x000fc600078e0203 */
[----:B------:R-:W3:Y:S01]  /*12c00*/  LDL R192, [R1+0x60] ;  /* 0x0000600001c07983 */ /* 0x000ee20000100800 */
[----:B------:R-:W-:Y:S02]  /*12c10*/  IMAD.MOV.U32 R13, RZ, RZ, 0x40000040 ;  /* 0x40000040ff0d7424 */ /* 0x000fe400078e00ff */
[----:B------:R-:W-:Y:S01]  /*12c20*/  IMAD.MOV.U32 R9, RZ, RZ, 0x40000040 ;  /* 0x40000040ff097424 */ /* 0x000fe200078e00ff */
[----:B------:R-:W-:Y:S01]  /*12c30*/  WARPGROUP.ARRIVE ;  /* 0x00000000000079c5 */ /* 0x000fe20000000000 */
[----:B------:R-:W-:Y:S01]  /*12c40*/  VIADD R8, R12, 0x300 ;  /* 0x000003000c087836 */ /* 0x000fe20000000000 */
[----:B--2---:R-:W3:Y:S01]  /*12c50*/  LDL R3, [R1+0x80] ;  /* 0x0000800001037983 */ /* 0x004ee20000100800 */
[----:B01----:R-:W-:Y:S01]  /*12c60*/  IMAD.MOV.U32 R5, RZ, RZ, 0x40000040 ;  /* 0x40000040ff057424 */ /* 0x003fe200078e00ff */
[----:B------:R-:W0:Y:S02]  /*12c70*/  LDC R193, c[0x0][0x448] ;  /* 0x00011200ffc17b82 */ /* 0x000e240000000800 */
[----:B------:R-:W-:Y:S01]  /*12c80*/  R2UR UR18, R8 ;  /* 0x00000000081272ca */ /* 0x000fe200000e0000 */
[----:B------:R-:W2:Y:S01]  /*12c90*/  LDL R136, [R1+0x6c] ;  /* 0x00006c0001887983 */ /* 0x000ea20000100800 */
[----:B------:R-:W-:-:S02]  /*12ca0*/  LOP3.LUT R8, R36, 0x10000, RZ, 0xfc, !PT ;  /* 0x0001000024087812 */ /* 0x000fc400078efcff */
[----:B------:R-:W-:Y:S01]  /*12cb0*/  R2UR UR6, R12 ;  /* 0x000000000c0672ca */ /* 0x000fe200000e0000 */
[----:B------:R-:W4:Y:S01]  /*12cc0*/  LDL R195, [R1+0x14] ;  /* 0x0000140001c37983 */ /* 0x000f220000100800 */
[----:B------:R-:W-:Y:S02]  /*12cd0*/  R2UR UR7, R13 ;  /* 0x000000000d0772ca */ /* 0x000fe400000e0000 */
[----:B------:R-:W-:Y:S01]  /*12ce0*/  R2UR UR4, R8 ;  /* 0x00000000080472ca */ /* 0x000fe200000e0000 */
[----:B------:R-:W4:Y:S01]  /*12cf0*/  LDL R194, [R1+0x10] ;  /* 0x0000100001c27983 */ /* 0x000f220000100800 */
[----:B------:R-:W-:-:S13]  /*12d00*/  R2UR UR5, R9 ;  /* 0x00000000090572ca */ /* 0x000fda00000e0000 */
[----:B------:R-:W-:Y:S01]  /*12d10*/  QGMMA.64x32x32.F32.E4M3.E4M3 R120, gdesc[UR4], RZ, !UPT, gsb0 ;  /* 0x00600000047879f3 */ /* 0x000fe2000c0008ff */
[----:B------:R-:W-:Y:S01]  /*12d20*/  VIADD R4, R12, 0x100 ;  /* 0x000001000c047836 */ /* 0x000fe20000000000 */
[----:B------:R-:W-:Y:S02]  /*12d30*/  R2UR UR11, R5 ;  /* 0x00000000050b72ca */ /* 0x000fe400000e0000 */
[----:B------:R-:W-:Y:S02]  /*12d40*/  R2UR UR8, R8 ;  /* 0x00000000080872ca */ /* 0x000fe400000e0000 */
[----:B------:R-:W-:Y:S02]  /*12d50*/  R2UR UR10, R4 ;  /* 0x00000000040a72ca */ /* 0x000fe400000e0000 */
[----:B------:R-:W-:Y:S01]  /*12d60*/  R2UR UR9, R9 ;  /* 0x00000000090972ca */ /* 0x000fe200000e0000 */
[----:B------:R-:W-:Y:S02]  /*12d70*/  WARPGROUP.DEPBAR.LE gsb0, 0x0 ;  /* 0x00008000000079c5 */ /* 0x000fe40000010000 */
[----:B------:R-:W-:-:S10]  /*12d80*/  WARPGROUP.ARRIVE ;  /* 0x00000000000079c5 */ /* 0x000fd40000000000 */
[----:B------:R-:W-:Y:S01]  /*12d90*/  QGMMA.64x32x32.F32.E4M3.E4M3 R104, gdesc[UR8], RZ, !UPT, gsb0 ;  /* 0x00600000086879f3 */ /* 0x000fe2000c0008ff */
[----:B------:R-:W-:Y:S02]  /*12da0*/  VIADD R6, R12, 0x200 ;  /* 0x000002000c067836 */ /* 0x000fe40000000000 */
[----:B------:R-:W-:Y:S01]  /*12db0*/  IMAD.MOV.U32 R7, RZ, RZ, 0x40000040 ;  /* 0x40000040ff077424 */ /* 0x000fe200078e00ff */
[----:B------:R-:W-:Y:S02]  /*12dc0*/  R2UR UR12, R8 ;  /* 0x00000000080c72ca */ /* 0x000fe400000e0000 */
[----:B------:R-:W-:Y:S02]  /*12dd0*/  R2UR UR14, R6 ;  /* 0x00000000060e72ca */ /* 0x000fe400000e0000 */
[----:B------:R-:W-:Y:S02]  /*12de0*/  R2UR UR15, R7 ;  /* 0x00000000070f72ca */ /* 0x000fe400000e0000 */
[----:B------:R-:W-:Y:S01]  /*12df0*/  R2UR UR13, R9 ;  /* 0x00000000090d72ca */ /* 0x000fe200000e0000 */
[----:B------:R-:W-:-:S02]  /*12e00*/  WARPGROUP.DEPBAR.LE gsb0, 0x0 ;  /* 0x00008000000079c5 */ /* 0x000fc40000010000 */
[----:B------:R-:W-:-:S10]  /*12e10*/  WARPGROUP.ARRIVE ;  /* 0x00000000000079c5 */ /* 0x000fd40000000000 */
[----:B------:R-:W-:Y:S01]  /*12e20*/  QGMMA.64x32x32.F32.E4M3.E4M3 R88, gdesc[UR12], RZ, !UPT, gsb0 ;  /* 0x006000000c5879f3 */ /* 0x000fe2000c0008ff */
[C---:B------:R-:W-:Y:S02]  /*12e30*/  R2UR UR19, R9.reuse ;  /* 0x00000000091372ca */ /* 0x040fe400000e0000 */
[----:B------:R-:W-:Y:S02]  /*12e40*/  R2UR UR16, R8 ;  /* 0x00000000081072ca */ /* 0x000fe400000e0000 */
[----:B------:R-:W-:Y:S01]  /*12e50*/  R2UR UR17, R9 ;  /* 0x00000000091172ca */ /* 0x000fe200000e0000 */
[----:B------:R-:W-:Y:S02]  /*12e60*/  WARPGROUP.DEPBAR.LE gsb0, 0x0 ;  /* 0x00008000000079c5 */ /* 0x000fe40000010000 */
[----:B------:R-:W-:-:S10]  /*12e70*/  WARPGROUP.ARRIVE ;  /* 0x00000000000079c5 */ /* 0x000fd40000000000 */
        /* <DEDUP_REMOVED lines=22> */
[----:B------:R-:W-:Y:S01]  /*12fe0*/  VIADD R10, R12, 0x302 ;  /* 0x000003020c0a7836 */ /* 0x000fe20000000000 */
[----:B------:R-:W-:-:S02]  /*12ff0*/  WARPGROUP.DEPBAR.LE gsb0, 0x0 ;  /* 0x00008000000079c5 */ /* 0x000fc40000010000 */
[----:B------:R-:W-:-:S09]  /*13000*/  WARPGROUP.ARRIVE ;  /* 0x00000000000079c5 */ /* 0x000fd20000000000 */
[----:B------:R-:W-:Y:S01]  /*13010*/  QGMMA.64x32x32.F32.E4M3.E4M3 R24, gdesc[UR28], RZ, !UPT, gsb0 ;  /* 0x006000001c1879f3 */ /* 0x000fe2000c0008ff */
[----:B------:R-:W-:Y:S01]  /*13020*/  IMAD.MOV.U32 R11, RZ, RZ, 0x40000040 ;  /* 0x40000040ff0b7424 */ /* 0x000fe200078e00ff */
[----:B------:R-:W-:Y:S01]  /*13030*/  R2UR UR18, R10 ;  /* 0x000000000a1272ca */ /* 0x000fe200000e0000 */
[----:B------:R-:W-:Y:S02]  /*13040*/  VIADD R4, R12, 0x2 ;  /* 0x000000020c047836 */ /* 0x000fe40000000000 */
[----:B------:R-:W-:Y:S01]  /*13050*/  IMAD.MOV.U32 R5, RZ, RZ, 0x40000040 ;  /* 0x40000040ff057424 */ /* 0x000fe200078e00ff */
[----:B------:R-:W-:Y:S01]  /*13060*/  R2UR UR19, R11 ;  /* 0x000000000b1372ca */ /* 0x000fe200000e0000 */
[----:B------:R-:W-:Y:S02]  /*13070*/  VIADD R10, R8, 0x2 ;  /* 0x00000002080a7836 */ /* 0x000fe40000000000 */
[----:B------:R-:W-:Y:S01]  /*13080*/  IMAD.MOV.U32 R11, RZ, RZ, 0x40000040 ;  /* 0x40000040ff0b7424 */ /* 0x000fe200078e00ff */
[----:B------:R-:W-:-:S02]  /*13090*/  R2UR UR6, R4 ;  /* 0x00000000040672ca */ /* 0x000fc400000e0000 */
[----:B------:R-:W-:Y:S02]  /*130a0*/  R2UR UR7, R5 ;  /* 0x00000000050772ca */ /* 0x000fe400000e0000 */
[----:B------:R-:W-:Y:S02]  /*130b0*/  R2UR UR4, R10 ;  /* 0x000000000a0472ca */ /* 0x000fe400000e0000 */
[----:B------:R-:W-:Y:S01]  /*130c0*/  R2UR UR5, R11 ;  /* 0x000000000b0572ca */ /* 0x000fe200000e0000 */
[----:B------:R-:W-:Y:S02]  /*130d0*/  WARPGROUP.DEPBAR.LE gsb0, 0x0 ;  /* 0x00008000000079c5 */ /* 0x000fe40000010000 */
[----:B------:R-:W-:-:S10]  /*130e0*/  WARPGROUP.ARRIVE ;  /* 0x00000000000079c5 */ /* 0x000fd40000000000 */
[----:B------:R-:W-:Y:S01]  /*130f0*/  QGMMA.64x32x32.F32.E4M3.E4M3 R120, gdesc[UR4], R120, gsb0 ;  /* 0x00600000047879f3 */ /* 0x000fe20008000878 */
        /* <DEDUP_REMOVED lines=18> */
[----:B------:R-:W-:Y:S02]  /*13220*/  R2UR UR16, R10 ;  /* 0x000000000a1072ca */ /* 0x000fe400000e0000 */
[----:B------:R-:W-:Y:S01]  /*13230*/  R2UR UR17, R11 ;  /* 0x000000000b1172ca */ /* 0x000fe200000e0000 */
[----:B------:R-:W-:Y:S01]  /*13240*/  VIADD R6, R12, 0x402 ;  /* 0x000004020c067836 */ /* 0x000fe20000000000 */
[----:B------:R-:W-:Y:S02]  /*13250*/  WARPGROUP.DEPBAR.LE gsb0, 0x0 ;  /* 0x00008000000079c5 */ /* 0x000fe40000010000 */
[----:B------:R-:W-:-:S09]  /*13260*/  WARPGROUP.ARRIVE ;  /* 0x00000000000079c5 */ /* 0x000fd20000000000 */
[----:B------:R-:W-:Y:S01]  /*13270*/  QGMMA.64x32x32.F32.E4M3.E4M3 R72, gdesc[UR16], R72, gsb0 ;  /* 0x00600000104879f3 */ /* 0x000fe20008000848 */
[----:B------:R-:W-:Y:S01]  /*13280*/  IMAD.MOV.U32 R7, RZ, RZ, 0x40000040 ;  /* 0x40000040ff077424 */ /* 0x000fe200078e00ff */
[----:B------:R-:W-:Y:S02]  /*13290*/  R2UR UR22, R6 ;  /* 0x00000000061672ca */ /* 0x000fe400000e0000 */
        /* <DEDUP_REMOVED lines=24> */
[C---:B------:R-:W-:Y:S02]  /*13420*/  VIADD R6, R12.reuse, 0x104 ;  /* 0x000001040c067836 */ /* 0x040fe40000000000 */
[----:B------:R-:W-:Y:S02]  /*13430*/  IMAD.MOV.U32 R7, RZ, RZ, 0x40000040 ;  /* 0x40000040ff077424 */ /* 0x000fe400078e00ff */
[----:B------:R-:W-:Y:S01]  /*13440*/  VIADD R4, R12, 0x4 ;  /* 0x000000040c047836 */ /* 0x000fe20000000000 */
[----:B------:R-:W-:Y:S01]  /*13450*/  R2UR UR10, R6 ;  /* 0x00000000060a72ca */ /* 0x000fe200000e0000 */
        /* <DEDUP_REMOVED lines=58> */
[----:B------:R-:W-:-:S02]  /*13800*/  VIADD R4, R12, 0x6 ;  /* 0x000000060c047836 */ /* 0x000fc40000000000 */
[----:B------:R-:W-:Y:S01]  /*13810*/  IMAD.MOV.U32 R5, RZ, RZ, 0x40000040 ;  /* 0x40000040ff057424 */ /* 0x000fe200078e00ff */
[----:B------:R-:W-:Y:S02]  /*13820*/  WARPGROUP.DEPBAR.LE gsb0, 0x0 ;  /* 0x00008000000079c5 */ /* 0x000fe40000010000 */
[----:B------:R-:W-:-:S07]  /*13830*/  WARPGROUP.ARRIVE ;  /* 0x00000000000079c5 */ /* 0x000fce0000000000 */
[----:B------:R-:W-:Y:S01]  /*13840*/  QGMMA.64x32x32.F32.E4M3.E4M3 R24, gdesc[UR28], R24, gsb0 ;  /* 0x006000001c1879f3 */ /* 0x000fe20008000818 */
[----:B------:R-:W-:Y:S01]  /*13850*/  R2UR UR6, R4 ;  /* 0x00000000040672ca */ /* 0x000fe200000e0000 */
[----:B------:R-:W-:Y:S01]  /*13860*/  VIADD R4, R12, 0x206 ;  /* 0x000002060c047836 */ /* 0x000fe20000000000 */
[----:B------:R-:W-:Y:S01]  /*13870*/  R2UR UR7, R5 ;  /* 0x00000000050772ca */ /* 0x000fe200000e0000 */
[----:B------:R-:W-:-:S03]  /*13880*/  IMAD.MOV.U32 R5, RZ, RZ, 0x40000040 ;  /* 0x40000040ff057424 */ /* 0x000fc600078e00ff */
[----:B------:R-:W-:Y:S01]  /*13890*/  R2UR UR14, R4 ;  /* 0x00000000040e72ca */ /* 0x000fe200000e0000 */
[----:B------:R-:W-:Y:S01]  /*138a0*/  VIADD R4, R8, 0x6 ;  /* 0x0000000608047836 */ /* 0x000fe20000000000 */
[----:B------:R-:W-:Y:S01]  /*138b0*/  R2UR UR15, R5 ;  /* 0x00000000050f72ca */ /* 0x000fe200000e0000 */
[----:B------:R-:W-:-:S03]  /*138c0*/  IMAD.MOV.U32 R5, RZ, RZ, 0x40000040 ;  /* 0x40000040ff057424 */ /* 0x000fc600078e00ff */
[----:B------:R-:W-:Y:S02]  /*138d0*/  R2UR UR4, R4 ;  /* 0x00000000040472ca */ /* 0x000fe400000e0000 */
[----:B------:R-:W-:Y:S01]  /*138e0*/  R2UR UR5, R5 ;  /* 0x00000000050572ca */ /* 0x000fe200000e0000 */
[----:B------:R-:W-:Y:S02]  /*138f0*/  WARPGROUP.DEPBAR.LE gsb0, 0x0 ;  /* 0x00008000000079c5 */ /* 0x000fe40000010000 */
[----:B------:R-:W-:-:S10]  /*13900*/  WARPGROUP.ARRIVE ;  /* 0x00000000000079c5 */ /* 0x000fd40000000000 */
[----:B------:R-:W-:Y:S01]  /*13910*/  QGMMA.64x32x32.F32.E4M3.E4M3 R120, gdesc[UR4], R120, gsb0 ;  /* 0x00600000047879f3 */ /* 0x000fe20008000878 */
[----:B------:R-:W-:Y:S02]  /*13920*/  VIADD R14, R12, 0x106 ;  /* 0x000001060c0e7836 */ /* 0x000fe40000000000 */
[----:B------:R-:W-:Y:S01]  /*13930*/  IMAD.MOV.U32 R15, RZ, RZ, 0x40000040 ;  /* 0x40000040ff0f7424 */ /* 0x000fe200078e00ff */
[----:B------:R-:W-:Y:S01]  /*13940*/  R2UR UR8, R4 ;  /* 0x00000000040872ca */ /* 0x000fe200000e0000 */
[----:B------:R-:W-:Y:S01]  /*13950*/  VIADD R20, R12, 0x306 ;  /* 0x000003060c147836 */ /* 0x000fe20000000000 */
[----:B------:R-:W-:Y:S01]  /*13960*/  R2UR UR10, R14 ;  /* 0x000000000e0a72ca */ /* 0x000fe200000e0000 */
[----:B------:R-:W-:Y:S01]  /*13970*/  IMAD.MOV.U32 R21, RZ, RZ, 0x40000040 ;  /* 0x40000040ff157424 */ /* 0x000fe200078e00ff */
[----:B------:R-:W-:Y:S01]  /*13980*/  R2UR UR11, R15 ;  /* 0x000000000f0b72ca */ /* 0x000fe200000e0000 */
[----:B------:R-:W-:Y:S01]  /*13990*/  IMAD.MOV.U32 R13, RZ, RZ, 0x40000040 ;  /* 0x40000040ff0d7424 */ /* 0x000fe200078e00ff */
[----:B------:R-:W-:Y:S01]  /*139a0*/  R2UR UR9, R5 ;  /* 0x00000000050972ca */ /* 0x000fe200000e0000 */
[----:B---3--:R-:W-:Y:S01]  /*139b0*/  IMAD.IADD R139, R3, 0x1, R192 ;  /* 0x00000001038b7824 */ /* 0x008fe200078e02c0 */
[----:B------:R-:W-:Y:S01]  /*139c0*/  R2UR UR12, R4 ;  /* 0x00000000040c72ca */ /* 0x000fe200000e0000 */
[----:B------:R-:W-:Y:S01]  /*139d0*/  @!P1 VIADD R0, R0, 0x2e840 ;  /* 0x0002e84000009836 */ /* 0x000fe20000000000 */
[----:B------:R-:W-:Y:S01]  /*139e0*/  R2UR UR13, R5 ;  /* 0x00000000050d72ca */ /* 0x000fe200000e0000 */
[----:B------:R-:W-:Y:S01]  /*139f0*/  ULDC UR4, c[0x0][0x9dc] ;  /* 0x0002770000047ab9 */ /* 0x000fe20000000800 */
[----:B------:R-:W-:-:S02]  /*13a00*/  WARPGROUP.DEPBAR.LE gsb0, 0x0 ;  /* 0x00008000000079c5 */ /* 0x000fc40000010000 */
[----:B------:R-:W-:-:S06]  /*13a10*/  WARPGROUP.ARRIVE ;  /* 0x00000000000079c5 */ /* 0x000fcc0000000000 */
[----:B------:R-:W-:Y:S03]  /*13a20*/  QGMMA.64x32x32.F32.E4M3.E4M3 R104, gdesc[UR8], R104, gsb0 ;  /* 0x00600000086879f3 */ /* 0x000fe60008000868 */
[----:B------:R-:W-:Y:S02]  /*13a30*/  WARPGROUP.DEPBAR.LE gsb0, 0x0 ;  /* 0x00008000000079c5 */ /* 0x000fe40000010000 */
[----:B------:R-:W-:-:S06]  /*13a40*/  WARPGROUP.ARRIVE ;  /* 0x00000000000079c5 */ /* 0x000fcc0000000000 */
[----:B------:R-:W-:Y:S01]  /*13a50*/  QGMMA.64x32x32.F32.E4M3.E4M3 R88, gdesc[UR12], R88, gsb0 ;  /* 0x006000000c5879f3 */ /* 0x000fe20008000858 */
[----:B------:R-:W-:Y:S02]  /*13a60*/  R2UR UR18, R20 ;  /* 0x00000000141272ca */ /* 0x000fe400000e0000 */
[----:B------:R-:W-:Y:S02]  /*13a70*/  R2UR UR19, R21 ;  /* 0x00000000151372ca */ /* 0x000fe400000e0000 */
[----:B------:R-:W-:Y:S02]  /*13a80*/  R2UR UR16, R4 ;  /* 0x00000000041072ca */ /* 0x000fe400000e0000 */
[----:B------:R-:W-:Y:S01]  /*13a90*/  R2UR UR17, R5 ;  /* 0x00000000051172ca */ /* 0x000fe200000e0000 */
[----:B------:R-:W-:Y:S02]  /*13aa0*/  VIADD R14, R12, 0x406 ;  /* 0x000004060c0e7836 */ /* 0x000fe40000000000 */
[----:B------:R-:W-:Y:S01]  /*13ab0*/  IMAD.MOV.U32 R15, RZ, RZ, 0x40000040 ;  /* 0x40000040ff0f7424 */ /* 0x000fe200078e00ff */
[----:B------:R-:W-:Y:S01]  /*13ac0*/  R2UR UR20, R4 ;  /* 0x00000000041472ca */ /* 0x000fe200000e0000 */
[----:B------:R-:W1:Y:S01]  /*13ad0*/  LDC.64 R20, c[0x0][0x9e0] ;  /* 0x00027800ff147b82 */ /* 0x000e620000000a00 */
[----:B------:R-:W-:-:S02]  /*13ae0*/  WARPGROUP.DEPBAR.LE gsb0, 0x0 ;  /* 0x00008000000079c5 */ /* 0x000fc40000010000 */
[----:B------:R-:W-:-:S06]  /*13af0*/  WARPGROUP.ARRIVE ;  /* 0x00000000000079c5 */ /* 0x000fcc0000000000 */
[----:B------:R-:W-:Y:S01]  /*13b00*/  QGMMA.64x32x32.F32.E4M3.E4M3 R72, gdesc[UR16], R72, gsb0 ;  /* 0x00600000104879f3 */ /* 0x000fe20008000848 */
        /* <DEDUP_REMOVED lines=15> */
[----:B------:R-:W-:Y:S01]  /*13c00*/  VIADD R12, R12, 0x606 ;  /* 0x000006060c0c7836 */ /* 0x000fe20000000000 */
[----:B------:R-:W-:Y:S02]  /*13c10*/  R2UR UR31, R13 ;  /* 0x000000000d1f72ca */ /* 0x000fe400000e0000 */
[----:B------:R-:W-:Y:S02]  /*13c20*/  R2UR UR28, R4 ;  /* 0x00000000041c72ca */ /* 0x000fe400000e0000 */
[----:B------:R-:W-:Y:S02]  /*13c30*/  R2UR UR30, R12 ;  /* 0x000000000c1e72ca */ /* 0x000fe400000e0000 */
[----:B------:R-:W-:Y:S02]  /*13c40*/  R2UR UR29, R5 ;  /* 0x00000000051d72ca */ /* 0x000fe400000e0000 */
[----:B0-----:R-:W-:-:S13]  /*13c50*/  ISETP.NE.AND P2, PT, R193, 0x1, PT ;  /* 0x00000001c100780c */ /* 0x001fda0003f45270 */
[----:B------:R-:W0:Y:S08]  /*13c60*/  @P2 LDC R12, c[0x0][0x44c] ;  /* 0x00011300ff0c2b82 */ /* 0x000e300000000800 */
[----:B------:R-:W3:Y:S01]  /*13c70*/  @P2 LDC R14, c[0x0][0x450] ;  /* 0x00011400ff0e2b82 */ /* 0x000ee20000000800 */
[----:B------:R-:W-:Y:S02]  /*13c80*/  WARPGROUP.DEPBAR.LE gsb0, 0x0 ;  /* 0x00008000000079c5 */ /* 0x000fe40000010000 */
[----:B------:R-:W-:-:S06]  /*13c90*/  WARPGROUP.ARRIVE ;  /* 0x00000000000079c5 */ /* 0x000fcc0000000000 */
[----:B------:R-:W-:Y:S01]  /*13ca0*/  QGMMA.64x32x32.F32.E4M3.E4M3 R24, gdesc[UR28], R24, gsb0 ;  /* 0x006000001c1879f3 */ /* 0x000fe20008000818 */
[----:B0-----:R-:W-:-:S05]  /*13cb0*/  @P2 IMAD.HI.U32 R3, R139, R12, RZ ;  /* 0x0000000c8b032227 */ /* 0x001fca00078e00ff */
[----:B---3--:R-:W-:Y:S01]  /*13cc0*/  @P2 SHF.R.U32.HI R139, RZ, R14, R3 ;  /* 0x0000000eff8b2219 */ /* 0x008fe20000011603 */
[----:B------:R-:W-:-:S04]  /*13cd0*/  IMAD.MOV.U32 R12, RZ, RZ, -0xe0 ;  /* 0xffffff20ff0c7424 */ /* 0x000fc800078e00ff */
[----:B------:R-:W0:Y:S01]  /*13ce0*/  SHFL.IDX PT, R143, R139, RZ, 0x1c1f ;  /* 0x001c1fff8b8f7589 */ /* 0x000e2200000e0000 */
[----:B------:R-:W-:Y:S01]  /*13cf0*/  LOP3.LUT R16, R16, 0xffdfffff, RZ, 0xc0, !PT ;  /* 0xffdfffff10107812 */ /* 0x000fe200078ec0ff */
[----:B------:R-:W-:Y:S01]  /*13d00*/  IMAD R15, R141, R12, 0xe1 ;  /* 0x000000e18d0f7424 */ /* 0x000fe200078e020c */
[----:B------:R-:W-:Y:S02]  /*13d10*/  @!P1 PRMT R0, RZ, 0x654, R0 ;  /* 0x00000654ff009816 */ /* 0x000fe40000000000 */
[----:B------:R-:W-:Y:S01]  /*13d20*/  @P2 LOP3.LUT R16, R16, 0x200000, RZ, 0xfc, !PT ;  /* 0x0020000010102812 */ /* 0x000fe200078efcff */
[----:B--2---:R-:W-:Y:S01]  /*13d30*/  IMAD R3, R136, -0x2, R15 ;  /* 0xfffffffe88037824 */ /* 0x004fe200078e020f */
[----:B-1----:R-:W-:Y:S01]  /*13d40*/  ISETP.GE.AND P2, PT, R21, 0x1, PT ;  /* 0x000000011500780c */ /* 0x002fe20003f46270 */
[----:B------:R-:W-:-:S03]  /*13d50*/  IMAD.U32 R14, RZ, RZ, UR4 ;  /* 0x00000004ff0e7e24 */ /* 0x000fc6000f8e00ff */
[----:B----4-:R-:W-:Y:S02]  /*13d60*/  IADD3 R13, -R194, R3, R195 ;  /* 0x00000003c20d7210 */ /* 0x010fe40007ffe1c3 */
[----:B------:R-:W-:Y:S02]  /*13d70*/  LOP3.LUT R12, RZ, R14, RZ, 0x33, !PT ;  /* 0x0000000eff0c7212 */ /* 0x000fe400078e33ff */
[----:B------:R-:W-:-:S03]  /*13d80*/  LOP3.LUT R16, R16, 0xffefffff, RZ, 0xc0, !PT ;  /* 0xffefffff10107812 */ /* 0x000fc600078ec0ff */
[----:B------:R-:W-:Y:S02]  /*13d90*/  IMAD.IADD R137, R13, 0x1, R12 ;  /* 0x000000010d897824 */ /* 0x000fe400078e020c */
[----:B------:R-:W-:Y:S01]  /*13da0*/  @P2 LOP3.LUT R16, R16, 0x100000, RZ, 0xfc, !PT ;  /* 0x0010000010102812 */ /* 0x000fe200078efcff */
[----:B------:R-:W-:Y:S01]  /*13db0*/  VIADD R15, R15, 0xffffffff ;  /* 0xffffffff0f0f7836 */ /* 0x000fe20000000000 */
[----:B------:R-:W-:Y:S02]  /*13dc0*/  WARPGROUP.DEPBAR.LE gsb0, 0x0 ;  /* 0x00008000000079c5 */ /* 0x000fe40000010000 */
[----:B------:R1:W-:Y:S02]  /*13dd0*/  @!P1 SYNCS.ARRIVE.TRANS64.RED.A1T0 RZ, [R0+URZ], RZ ;  /* 0x000000ff00ff99a7 */ /* 0x0003e4000810043f */
[----:B-1----:R-:W-:-:S04]  /*13de0*/  IMAD R0, R141, -0xe0, R195 ;  /* 0xffffff208d007824 */ /* 0x002fc800078e02c3 */
[----:B------:R-:W-:-:S04]  /*13df0*/  VIADD R0, R0, 0xe0 ;  /* 0x000000e000007836 */ /* 0x000fc80000000000 */
[----:B------:R-:W-:Y:S02]  /*13e00*/  IMAD R138, R136, -0x2, R0 ;  /* 0xfffffffe888a7824 */ /* 0x000fe400078e0200 */
[----:B------:R-:W-:Y:S02]  /*13e10*/  IMAD.IADD R136, R13, 0x1, R20 ;  /* 0x000000010d887824 */ /* 0x000fe400078e0214 */
[----:B------:R-:W-:Y:S02]  /*13e20*/  VIADD R0, R3, 0xffffffff ;  /* 0xffffffff03007836 */ /* 0x000fe40000000000 */
[----:B0-----:R-:W-:Y:S01]  /*13e30*/  IMAD.IADD R13, R137, 0x1, R143 ;  /* 0x00000001890d7824 */ /* 0x001fe200078e028f */
        /* <DEDUP_REMOVED lines=13> */
.L_x_7192:
[----:B------:R-:W-:-:S13]  /*13f10*/  ISETP.NE.AND P2, PT, R21, 0x1, PT ;  /* 0x000000011500780c */ /* 0x000fda0003f45270 */
[----:B------:R-:W0:Y:S02]  /*13f20*/  @P2 LDC.64 R142, c[0x0][0x9e8] ;  /* 0x00027a00ff8e2b82 */ /* 0x000e240000000a00 */
[----:B0-----:R-:W-:-:S05]  /*13f30*/  @P2 IMAD.HI.U32 R142, R3, R142, RZ ;  /* 0x0000008e038e2227 */ /* 0x001fca00078e00ff */
[----:B------:R-:W-:-:S07]  /*13f40*/  @P2 SHF.R.U32.HI R3, RZ, R143, R142 ;  /* 0x0000008fff032219 */ /* 0x000fce000001168e */
.L_x_7193:
[----:B------:R-:W-:Y:S05]  /*13f50*/  BSYNC B0 ;  /* 0x0000000000007941 */ /* 0x000fea0003800000 */
.L_x_7191:
[----:B------:R-:W-:-:S05]  /*13f60*/  IMAD R142, R3, R21, R0 ;  /* 0x00000015038e7224 */ /* 0x000fca00078e0200 */
[----:B------:R-:W-:Y:S02]  /*13f70*/  VIMNMX R13, R13, R142, !PT ;  /* 0x0000008e0d0d7248 */ /* 0x000fe40007fe0100 */
[----:B------:R-:W-:-:S07]  /*13f80*/  VIADDMNMX R12, R142, R21, R12, PT ;  /* 0x000000158e0c7246 */ /* 0x000fce000380010c */
.L_x_7190:
[C---:B------:R-:W-:Y:S01]  /*13f90*/  ISETP.GE.AND P2, PT, R15.reuse, 0x2, PT ;  /* 0x000000020f00780c */ /* 0x040fe20003f46270 */
[----:B------:R-:W0:Y:S01]  /*13fa0*/  SHFL.IDX PT, R139, R139, 0x1, 0x1c1f ;  /* 0x003c1f008b8b7f89 */ /* 0x000e2200000e0000 */
[----:B------:R-:W-:Y:S02]  /*13fb0*/  ISETP.GE.AND P3, PT, R15, 0x9, PT ;  /* 0x000000090f00780c */ /* 0x000fe40003f66270 */
[----:B------:R-:W-:Y:S02]  /*13fc0*/  P2R R3, PR, RZ, 0x4 ;  /* 0x00000004ff037803 */ /* 0x000fe40000000000 */
[----:B------:R-:W-:Y:S02]  /*13fd0*/  ISETP.GT.AND P2, PT, R13, 0x1, !P2 ;  /* 0x000000010d00780c */ /* 0x000fe40005744270 */
[----:B------:R-:W-:Y:S02]  /*13fe0*/  P2R R142, PR, RZ, 0x8 ;  /* 0x00000008ff8e7803 */ /* 0x000fe40000000000 */
[----:B------:R-:W-:-:S02]  /*13ff0*/  ISETP.LT.OR P2, PT, R12, 0x2, P2 ;  /* 0x000000020c00780c */ /* 0x000fc40001741670 */
[----:B------:R-:W-:Y:S02]  /*14000*/  ISETP.GE.AND P5, PT, R15, 0x29, PT ;  /* 0x000000290f00780c */ /* 0x000fe40003fa6270 */
[----:B------:R-:W-:Y:S02]  /*14010*/  FSEL R121, R121, -INF , !P2 ;  /* 0xff80000079797808 */ /* 0x000fe40005000000 */
[----:B------:R-:W-:Y:S02]  /*14020*/  ISETP.GT.AND P2, PT, R13, 0x8, !P3 ;  /* 0x000000080d00780c */ /* 0x000fe40005f44270 */
[----:B------:R-:W-:Y:S02]  /*14030*/  ISETP.GE.AND P3, PT, R15, 0xa, PT ;  /* 0x0000000a0f00780c */ /* 0x000fe40003f66270 */
[----:B------:R-:W-:Y:S02]  /*14040*/  ISETP.LT.OR P2, PT, R12, 0x9, P2 ;  /* 0x000000090c00780c */ /* 0x000fe40001741670 */
[----:B------:R-:W-:-:S02]  /*14050*/  P2R R143, PR, RZ, 0x8 ;  /* 0x00000008ff8f7803 */ /* 0x000fc40000000000 */
[----:B------:R-:W-:Y:S01]  /*14060*/  FSEL R124, R124, -INF , !P2 ;  /* 0xff8000007c7c7808 */ /* 0x000fe20005000000 */
[----:B0-----:R-:W-:Y:S01]  /*14070*/  IMAD.IADD R137, R137, 0x1, R139 ;  /* 0x0000000189897824 */ /* 0x001fe200078e028b */
        /* <DEDUP_REMOVED lines=21> */
[----:B------:R-:W-:Y:S02]  /*141d0*/  P2R R148, PR, RZ, 0x20 ;  /* 0x00000020ff947803 */ /* 0x000fe40000000000 */
[----:B------:R-:W-:-:S02]  /*141e0*/  ISETP.LT.OR P2, PT, R12, 0x1a, P2 ;  /* 0x0000001a0c00780c */ /* 0x000fc40001741670 */
[----:B------:R-:W-:Y:S02]  /*141f0*/  VIADDMNMX R136, R139, R136, R138, PT ;  /* 0x000000888b887246 */ /* 0x000fe4000380018a */
        /* <DEDUP_REMOVED lines=240> */
[----:B------:R-:W-:-:S13]  /*15100*/  ISETP.GE.AND P6, PT, R21, 0x1, PT ;  /* 0x000000011500780c */ /* 0x000fda0003fc6270 */
[----:B------:R-:W-:Y:S05]  /*15110*/  @!P6 BRA `(.L_x_7194) ;  /* 0x00000000004ce947 */ /* 0x000fea0003800000 */
        /* <DEDUP_REMOVED lines=11> */
.L_x_7196:
[----:B------:R-:W-:-:S13]  /*151d0*/  ISETP.NE.AND P6, PT, R21, 0x1, PT ;  /* 0x000000011500780c */ /* 0x000fda0003fc5270 */
[----:B------:R-:W0:Y:S02]  /*151e0*/  @P6 LDC.64 R12, c[0x0][0x9e8] ;  /* 0x00027a00ff0c6b82 */ /* 0x000e240000000a00 */
[----:B0-----:R-:W-:-:S05]  /*151f0*/  @P6 IMAD.HI.U32 R12, R139, R12, RZ ;  /* 0x0000000c8b0c6227 */ /* 0x001fca00078e00ff */
[----:B------:R-:W-:-:S07]  /*15200*/  @P6 SHF.R.U32.HI R139, RZ, R13, R12 ;  /* 0x0000000dff8b6219 */ /* 0x000fce000001160c */
.L_x_7197:
[----:B------:R-:W-:Y:S05]  /*15210*/  BSYNC B0 ;  /* 0x0000000000007941 */ /* 0x000fea0003800000 */
.L_x_7195:
[----:B------:R-:W-:-:S05]  /*15220*/  IMAD R0, R139, R21, R0 ;  /* 0x000000158b007224 */ /* 0x000fca00078e0200 */
[----:B------:R-:W-:Y:S02]  /*15230*/  VIMNMX R137, R137, R0, !PT ;  /* 0x0000000089897248 */ /* 0x000fe40007fe0100 */
[----:B------:R-:W-:-:S07]  /*15240*/  VIADDMNMX R136, R0, R21, R136, PT ;  /* 0x0000001500887246 */ /* 0x000fce0003800188 */
.L_x_7194:
        /* <DEDUP_REMOVED lines=8> */
[----:B------:R-:W-:Y:S02]  /*152d0*/  ISETP.NE.AND P3, PT, R153, RZ, PT ;  /* 0x000000ff9900720c */ /* 0x000fe40003f65270 */
[----:B------:R-:W-:Y:S02]  /*152e0*/  ISETP.LT.OR P2, PT, R136, 0x29, P2 ;  /* 0x000000298800780c */ /* 0x000fe40001741670 */
[----:B------:R-:W-:Y:S02]  /*152f0*/  ISETP.NE.AND P6, PT, R154, RZ, PT ;  /* 0x000000ff9a00720c */ /* 0x000fe40003fc5270 */
[----:B------:R-:W-:-:S02]  /*15300*/  FSEL R139, R110, -INF , !P2 ;  /* 0xff8000006e8b7808 */ /* 0x000fc40005000000 */
[----:B------:R-:W-:Y:S02]  /*15310*/  ISETP.NE.AND P2, PT, R149, RZ, PT ;  /* 0x000000ff9500720c */ /* 0x000fe40003f45270 */
[C---:B------:R-:W-:Y:S02]  /*15320*/  ISETP.GT.AND P5, PT, R137.reuse, RZ, !P5 ;  /* 0x000000ff8900720c */ /* 0x040fe40006fa4270 */
[----:B------:R-:W-:Y:S02]  /*15330*/  ISETP.GT.AND P2, PT, R137, 0x29, !P2 ;  /* 0x000000298900780c */ /* 0x000fe40005744270 */
[C---:B------:R-:W-:Y:S02]  /*15340*/  ISETP.LT.OR P5, PT, R136.reuse, 0x1, P5 ;  /* 0x000000018800780c */ /* 0x040fe40002fa1670 */
[----:B------:R-:W-:Y:S02]  /*15350*/  ISETP.LT.OR P2, PT, R136, 0x2a, P2 ;  /* 0x0000002a8800780c */ /* 0x000fe40001741670 */
[----:B------:R-:W-:-:S02]  /*15360*/  FSEL R122, R122, -INF , !P5 ;  /* 0xff8000007a7a7808 */ /* 0x000fc40006800000 */
[----:B------:R-:W-:Y:S02]  /*15370*/  FSEL R111, R111, -INF , !P2 ;  /* 0xff8000006f6f7808 */ /* 0x000fe40005000000 */
[----:B------:R-:W-:Y:S02]  /*15380*/  ISETP.NE.AND P2, PT, R150, RZ, PT ;  /* 0x000000ff9600720c */ /* 0x000fe40003f45270 */
[----:B------:R-:W-:Y:S02]  /*15390*/  ISETP.NE.AND P5, PT, R188, RZ, PT ;  /* 0x000000ffbc00720c */ /* 0x000fe40003fa5270 */
[C---:B------:R-:W-:Y:S02]  /*153a0*/  ISETP.GT.AND P2, PT, R137.reuse, 0x30, !P2 ;  /* 0x000000308900780c */ /* 0x040fe40005744270 */
[----:B------:R-:W-:Y:S02]  /*153b0*/  ISETP.GT.AND P4, PT, R137, 0xd8, !P4 ;  /* 0x000000d88900780c */ /* 0x000fe40006784270 */
[----:B------:R-:W-:-:S02]  /*153c0*/  ISETP.LT.OR P2, PT, R136, 0x31, P2 ;  /* 0x000000318800780c */ /* 0x000fc40001741670 */
[----:B------:R-:W-:Y:S02]  /*153d0*/  ISETP.LT.OR P4, PT, R136, 0xd9, P4 ;  /* 0x000000d98800780c */ /* 0x000fe40002781670 */
        /* <DEDUP_REMOVED lines=99> */
[----:B------:R-:W-:Y:S02]  /*15a10*/  FMNMX.FTZ R3, R120, R121, !PT ;  /* 0x0000007978037209 */ /* 0x000fe40007810000 */
[----:B------:R-:W-:Y:S02]  /*15a20*/  ISETP.LT.OR P2, PT, R136, 0x92, P2 ;  /* 0x000000928800780c */ /* 0x000fe40001741670 */
[----:B------:R-:W-:-:S02]  /*15a30*/  FMNMX.FTZ R0, R124, R3, !PT ;  /* 0x000000037c007209 */ /* 0x000fc40007810000 */
[----:B------:R-:W-:Y:S02]  /*15a40*/  FSEL R67, R67, -INF , !P2 ;  /* 0xff80000043437808 */ /* 0x000fe40005000000 */
[----:B------:R-:W-:Y:S02]  /*15a50*/  FMNMX.FTZ R3, R125, R0, !PT ;  /* 0x000000007d037209 */ /* 0x000fe40007810000 */
[----:B------:R-:W-:Y:S02]  /*15a60*/  ISETP.GT.AND P2, PT, R137, 0x98, !P6 ;  /* 0x000000988900780c */ /* 0x000fe40007744270 */
[----:B------:R-:W-:Y:S02]  /*15a70*/  FMNMX.FTZ R0, R128, R3, !PT ;  /* 0x0000000380007209 */ /* 0x000fe40007810000 */
[----:B------:R-:W-:Y:S02]  /*15a80*/  ISETP.LT.OR P2, PT, R136, 0x99, P2 ;  /* 0x000000998800780c */ /* 0x000fe40001741670 */
[----:B------:R-:W-:-:S02]  /*15a90*/  FMNMX.FTZ R3, R129, R0, !PT ;  /* 0x0000000081037209 */ /* 0x000fc40007810000 */
[----:B------:R-:W-:Y:S02]  /*15aa0*/  FSEL R175, R70, -INF , !P2 ;  /* 0xff80000046af7808 */ /* 0x000fe40005000000 */
[----:B------:R-:W-:Y:S02]  /*15ab0*/  FMNMX.FTZ R0, R132, R3, !PT ;  /* 0x0000000384007209 */ /* 0x000fe40007810000 */
        /* <DEDUP_REMOVED lines=8> */
[----:B------:R-:W-:Y:S02]  /*15b40*/  ISETP.NE.AND P2, PT, R178, RZ, PT ;  /* 0x000000ffb200720c */ /* 0x000fe40003f45270 */
[----:B------:R-:W-:-:S02]  /*15b50*/  FMNMX.FTZ R3, R109, R0, !PT ;  /* 0x000000006d037209 */ /* 0x000fc40007810000 */
[----:B------:R-:W-:Y:S02]  /*15b60*/  ISETP.GT.AND P2, PT, R137, 0xa0, !P2 ;  /* 0x000000a08900780c */ /* 0x000fe40005744270 */
[----:B------:R-:W-:Y:S02]  /*15b70*/  FMNMX.FTZ R0, R112, R3, !PT ;  /* 0x0000000370007209 */ /* 0x000fe40007810000 */
[----:B------:R-:W-:Y:S02]  /*15b80*/  ISETP.LT.OR P2, PT, R136, 0xa1, P2 ;  /* 0x000000a18800780c */ /* 0x000fe40001741670 */
[----:B------:R-:W-:Y:S02]  /*15b90*/  FMNMX.FTZ R3, R113, R0, !PT ;  /* 0x0000000071037209 */ /* 0x000fe40007810000 */
[----:B------:R-:W-:Y:S02]  /*15ba0*/  FSEL R177, R42, -INF , !P2 ;  /* 0xff8000002ab17808 */ /* 0x000fe40005000000 */
[----:B------:R-:W-:-:S02]  /*15bb0*/  FMNMX.FTZ R0, R116, R3, !PT ;  /* 0x0000000374007209 */ /* 0x000fc40007810000 */
[----:B------:R-:W-:Y:S02]  /*15bc0*/  ISETP.NE.AND P2, PT, R179, RZ, PT ;  /* 0x000000ffb300720c */ /* 0x000fe40003f45270 */
        /* <DEDUP_REMOVED lines=51> */
[----:B------:R-:W-:Y:S02]  /*15f00*/  ISETP.GT.AND P2, PT, R137, 0x1, !P3 ;  /* 0x000000018900780c */ /* 0x000fe40005f44270 */
[----:B------:R-:W-:-:S02]  /*15f10*/  FMNMX.FTZ R3, R69, R0, !PT ;  /* 0x0000000045037209 */ /* 0x000fc40007810000 */
[----:B------:R-:W-:Y:S02]  /*15f20*/  ISETP.LT.OR P2, PT, R136, 0x2, P2 ;  /* 0x000000028800780c */ /* 0x000fe40001741670 */
[----:B------:R-:W-:Y:S02]  /*15f30*/  ISETP.NE.AND P6, PT, R142, RZ, PT ;  /* 0x000000ff8e00720c */ /* 0x000fe40003fc5270 */
[----:B------:R-:W-:Y:S02]  /*15f40*/  FMNMX.FTZ R0, R40, R3, !PT ;  /* 0x0000000328007209 */ /* 0x000fe40007810000 */
[----:B------:R-:W-:Y:S02]  /*15f50*/  FSEL R123, R123, -INF , !P2 ;  /* 0xff8000007b7b7808 */ /* 0x000fe40005000000 */
        /* <DEDUP_REMOVED lines=37> */
[----:B------:R-:W-:Y:S02]  /*161b0*/  ISETP.GT.AND P2, PT, R137, 0x19, !P2 ;  /* 0x000000198900780c */ /* 0x000fe40005744270 */
[----:B------:R-:W-:-:S02]  /*161c0*/  ISETP.NE.AND P6, PT, R190, RZ, PT ;  /* 0x000000ffbe00720c */ /* 0x000fc40003fc5270 */
[----:B------:R-:W-:-:S04]  /*161d0*/  ISETP.LT.OR P2, PT, R136, 0x1a, P2 ;  /* 0x0000001a8800780c */ /* 0x000fc80001741670 */
[----:B------:R-:W-:Y:S02]  /*161e0*/  FSEL R135, R135, -INF , !P2 ;  /* 0xff80000087877808 */ /* 0x000fe40005000000 */
[----:B------:R-:W-:-:S04]  /*161f0*/  ISETP.NE.AND P2, PT, R186, RZ, PT ;  /* 0x000000ffba00720c */ /* 0x000fc80003f45270 */
[----:B------:R-:W-:-:S04]  /*16200*/  ISETP.GT.AND P2, PT, R137, 0xc0, !P2 ;  /* 0x000000c08900780c */ /* 0x000fc80005744270 */
[----:B------:R-:W-:-:S04]  /*16210*/  ISETP.LT.OR P2, PT, R136, 0xc1, P2 ;  /* 0x000000c18800780c */ /* 0x000fc80001741670 */
[----:B------:R-:W-:Y:S02]  /*16220*/  FSEL R147, R26, -INF , !P2 ;  /* 0xff8000001a937808 */ /* 0x000fe40005000000 */
[----:B0-----:R-:W-:Y:S02]  /*16230*/  FMNMX.FTZ R26, R0, R3, !PT ;  /* 0x00000003001a7209 */ /* 0x001fe40007810000 */
[----:B------:R-:W-:Y:S02]  /*16240*/  FMNMX.FTZ R0, R122, R123, !PT ;  /* 0x0000007b7a007209 */ /* 0x000fe40007810000 */
        /* <DEDUP_REMOVED lines=23> */
[----:B0-----:R-:W-:Y:S02]  /*163c0*/  FMNMX.FTZ R3, R26, R3, !PT ;  /* 0x000000031a037209 */ /* 0x001fe40007810000 */
[----:B------:R-:W-:Y:S02]  /*163d0*/  FMNMX.FTZ R0, R115, R0, !PT ;  /* 0x0000000073007209 */ /* 0x000fe40007810000 */
[----:B------:R-:W-:Y:S02]  /*163e0*/  ISETP.LT.OR P2, PT, R136, 0xd1, P2 ;  /* 0x000000d18800780c */ /* 0x000fe40001741670 */
[----:B------:R-:W-:Y:S02]  /*163f0*/  FMNMX.FTZ R0, R151, R0, !PT ;  /* 0x0000000097007209 */ /* 0x000fe40007810000 */
[----:B------:R-:W-:Y:S01]  /*16400*/  ISETP.NE.AND P6, PT, R191, RZ, PT ;  /* 0x000000ffbf00720c */ /* 0x000fe20003fc5270 */
[----:B------:R-:W-:-:S01]  /*16410*/  FFMA.FTZ R191, R2, R3, -8 ;  /* 0xc100000002bf7423 */ /* 0x000fc20000010003 */
[----:B------:R-:W-:-:S02]  /*16420*/  FMNMX.FTZ R0, R119, R0, !PT ;  /* 0x0000000077007209 */ /* 0x000fc40007810000 */
[----:B------:R-:W-:Y:S02]  /*16430*/  FSEL R189, R34, -INF , !P2 ;  /* 0xff80000022bd7808 */ /* 0x000fe40005000000 */
[----:B------:R-:W-:Y:S02]  /*16440*/  FMNMX.FTZ R0, R153, R0, !PT ;  /* 0x0000000099007209 */ /* 0x000fe40007810000 */
[----:B------:R-:W-:Y:S02]  /*16450*/  FSETP.NEU.FTZ.AND P2, PT, R3, -INF , PT ;  /* 0xff8000000300780b */ /* 0x000fe40003f5d000 */
[----:B------:R-:W-:Y:S02]  /*16460*/  FMNMX.FTZ R0, R91, R0, !PT ;  /* 0x000000005b007209 */ /* 0x000fe40007810000 */
[----:B------:R-:W-:Y:S02]  /*16470*/  FSEL R191, R191, RZ, P2 ;  /* 0x000000ffbfbf7208 */ /* 0x000fe40001000000 */
[----:B------:R-:W-:-:S02]  /*16480*/  FMNMX.FTZ R0, R155, R0, !PT ;  /* 0x000000009b007209 */ /* 0x000fc40007810000 */
[----:B------:R-:W-:Y:S01]  /*16490*/  ISETP.GT.AND P2, PT, R137, 0xd1, !P6 ;  /* 0x000000d18900780c */ /* 0x000fe20007744270 */
[C-C-:B------:R-:W-:Y:S01]  /*164a0*/  FFMA.FTZ R12, R2.reuse, R120, -R191.reuse ;  /* 0x00000078020c7223 */ /* 0x140fe200000108bf */
[----:B------:R-:W-:Y:S01]  /*164b0*/  FMNMX.FTZ R0, R95, R0, !PT ;  /* 0x000000005f007209 */ /* 0x000fe20007810000 */
[--C-:B------:R-:W-:Y:S01]  /*164c0*/  FFMA.FTZ R26, R2, R124, -R191.reuse ;  /* 0x0000007c021a7223 */ /* 0x100fe200000108bf */
[----:B------:R-:W-:Y:S01]  /*164d0*/  ISETP.LT.OR P2, PT, R136, 0xd2, P2 ;  /* 0x000000d28800780c */ /* 0x000fe20001741670 */
[C-C-:B------:R-:W-:Y:S01]  /*164e0*/  FFMA.FTZ R30, R2.reuse, R128, -R191.reuse ;  /* 0x00000080021e7223 */ /* 0x140fe200000108bf */
[----:B------:R-:W-:Y:S01]  /*164f0*/  FMNMX.FTZ R0, R157, R0, !PT ;  /* 0x000000009d007209 */ /* 0x000fe20007810000 */
[----:B------:R-:W-:Y:S01]  /*16500*/  MUFU.EX2 R12, R12 ;  /* 0x0000000c000c7308 */ /* 0x000fe20000000800 */
[----:B------:R-:W-:Y:S01]  /*16510*/  ISETP.NE.AND P6, PT, R15, RZ, PT ;  /* 0x000000ff0f00720c */ /* 0x000fe20003fc5270 */
[C-C-:B------:R-:W-:Y:S01]  /*16520*/  FFMA.FTZ R15, R2.reuse, R121, -R191.reuse ;  /* 0x00000079020f7223 */ /* 0x140fe200000108bf */
[----:B------:R-:W-:Y:S01]  /*16530*/  FMNMX.FTZ R0, R99, R0, !PT ;  /* 0x0000000063007209 */ /* 0x000fe20007810000 */
[C-C-:B------:R-:W-:Y:S01]  /*16540*/  FFMA.FTZ R121, R2.reuse, R125, -R191.reuse ;  /* 0x0000007d02797223 */ /* 0x140fe200000108bf */
[----:B------:R-:W-:Y:S01]  /*16550*/  FSEL R35, R35, -INF , !P2 ;  /* 0xff80000023237808 */ /* 0x000fe20005000000 */
[C-C-:B------:R-:W-:Y:S01]  /*16560*/  FFMA.FTZ R125, R2.reuse, R129, -R191.reuse ;  /* 0x00000081027d7223 */ /* 0x140fe200000108bf */
[----:B------:R-:W-:Y:S01]  /*16570*/  FMNMX.FTZ R0, R159, R0, !PT ;  /* 0x000000009f007209 */ /* 0x000fe20007810000 */
[C-C-:B------:R-:W-:Y:S01]  /*16580*/  FFMA.FTZ R129, R2.reuse, R133, -R191.reuse ;  /* 0x0000008502817223 */ /* 0x140fe200000108bf */
[----:B------:R-:W-:Y:S01]  /*16590*/  ISETP.GT.AND P2, PT, R137, 0xd9, !P6 ;  /* 0x000000d98900780c */ /* 0x000fe20007744270 */
[--C-:B------:R-:W-:Y:S01]  /*165a0*/  FFMA.FTZ R133, R2, R41, -R191.reuse ;  /* 0x0000002902857223 */ /* 0x100fe200000108bf */
[----:B------:R-:W-:Y:S01]  /*165b0*/  FMNMX.FTZ R0, R103, R0, !PT ;  /* 0x0000000067007209 */ /* 0x000fe20007810000 */
[----:B------:R-:W-:Y:S01]  /*165c0*/  MUFU.EX2 R15, R15 ;  /* 0x0000000f000f7308 */ /* 0x000fe20000000800 */
[----:B------:R-:W-:Y:S01]  /*165d0*/  ISETP.LT.OR P2, PT, R136, 0xda, P2 ;  /* 0x000000da8800780c */ /* 0x000fe20001741670 */
[C-C-:B------:R-:W-:Y:S01]  /*165e0*/  FFMA.FTZ R74, R2.reuse, R76, -R191.reuse ;  /* 0x0000004c024a7223 */ /* 0x140fe200000108bf */
[----:B------:R-:W-:Y:S01]  /*165f0*/  FMNMX.FTZ R0, R161, R0, !PT ;  /* 0x00000000a1007209 */ /* 0x000fe20007810000 */
[--C-:B------:R-:W-:Y:S01]  /*16600*/  FFMA.FTZ R34, R2, R132, -R191.reuse ;  /* 0x0000008402227223 */ /* 0x100fe200000108bf */
[----:B------:R-:W-:Y:S01]  /*16610*/  FSEL R41, R38, -INF , !P4 ;  /* 0xff80000026297808 */ /* 0x000fe20006000000 */
[C-C-:B------:R-:W-:Y:S01]  /*16620*/  FFMA.FTZ R38, R2.reuse, R44, -R191.reuse ;  /* 0x0000002c02267223 */ /* 0x140fe200000108bf */
[----:B------:R-:W-:Y:S01]  /*16630*/  FMNMX.FTZ R0, R75, R0, !PT ;  /* 0x000000004b007209 */ /* 0x000fe20007810000 */
[C-C-:B------:R-:W-:Y:S01]  /*16640*/  FFMA.FTZ R44, R2.reuse, R48, -R191.reuse ;  /* 0x00000030022c7223 */ /* 0x140fe200000108bf */
        /* <DEDUP_REMOVED lines=9> */
[----:B------:R-:W0:Y:S01]  /*166e0*/  MUFU.EX2 R121, R121 ;  /* 0x0000007900797308 */ /* 0x000e220000000800 */
        /* <DEDUP_REMOVED lines=18> */
[----:B0-----:R-:W-:Y:S01]  /*16810*/  F2FP.SATFINITE.E4M3.F32.PACK_AB_MERGE_C R224, R121, R26, RZ ;  /* 0x0000001a79e0723e */ /* 0x001fe200048070ff */
[C-C-:B------:R-:W-:Y:S01]  /*16820*/  FFMA.FTZ R97, R2.reuse, R97, -R191.reuse ;  /* 0x0000006102617223 */ /* 0x140fe200000108bf */
[----:B------:R-:W-:Y:S01]  /*16830*/  FMNMX.FTZ R0, R59, R0, !PT ;  /* 0x000000003b007209 */ /* 0x000fe20007810000 */
[C-C-:B------:R-:W-:Y:S01]  /*16840*/  FFMA.FTZ R70, R2.reuse, R100, -R191.reuse ;  /* 0x0000006402467223 */ /* 0x140fe200000108bf */
[----:B------:R-:W-:Y:S01]  /*16850*/  F2FP.SATFINITE.E4M3.F32.PACK_AB_MERGE_C R224, R15, R12, R224 ;  /* 0x0000000c0fe0723e */ /* 0x000fe200048070e0 */
        /* <DEDUP_REMOVED lines=39> */
[----:B------:R-:W-:Y:S01]  /*16ad0*/  ISETP.NE.AND P6, PT, R193, 0x1, PT ;  /* 0x00000001c100780c */ /* 0x000fe20003fc5270 */
[----:B------:R-:W0:Y:S01]  /*16ae0*/  MUFU.EX2 R109, R109 ;  /* 0x0000006d006d7308 */ /* 0x000e220000000800 */
[----:B------:R-:W-:Y:S01]  /*16af0*/  FMNMX.FTZ R0, R181, R0, !PT ;  /* 0x00000000b5007209 */ /* 0x000fe20007810000 */
[C-C-:B------:R-:W-:Y:S01]  /*16b00*/  FFMA.FTZ R36, R2.reuse, R36, -R191.reuse ;  /* 0x0000002402247223 */ /* 0x140fe200000108bf */
[----:B------:R-:W-:-:S01]  /*16b10*/  FFMA.FTZ R37, R2, R37, -R191 ;  /* 0x0000002502257223 */ /* 0x000fc200000108bf */
[C-C-:B------:R-:W-:Y:S01]  /*16b20*/  FFMA.FTZ R32, R2.reuse, R32, -R191.reuse ;  /* 0x0000002002207223 */ /* 0x140fe200000108bf */
[----:B------:R-:W-:Y:S01]  /*16b30*/  FMNMX.FTZ R0, R51, R0, !PT ;  /* 0x0000000033007209 */ /* 0x000fe20007810000 */
[----:B------:R-:W-:-:S02]  /*16b40*/  FFMA.FTZ R33, R2, R33, -R191 ;  /* 0x0000002102217223 */ /* 0x000fc400000108bf */
        /* <DEDUP_REMOVED lines=18> */
[----:B0-----:R-:W-:Y:S01]  /*16c70*/  F2FP.SATFINITE.E4M3.F32.PACK_AB_MERGE_C R222, R117, R54, RZ ;  /* 0x0000003675de723e */ /* 0x001fe200048070ff */
[----:B------:R-:W0:Y:S03]  /*16c80*/  SHFL.BFLY PT, R137, R0, 0x2, 0x1f ;  /* 0x0c401f0000897f89 */ /* 0x000e2600000e0000 */
[----:B------:R-:W-:-:S03]  /*16c90*/  F2FP.SATFINITE.E4M3.F32.PACK_AB_MERGE_C R222, R113, R50, R222 ;  /* 0x0000003271de723e */ /* 0x000fc600048070de */
[----:B------:R-:W-:Y:S08]  /*16ca0*/  MUFU.EX2 R62, R62 ;  /* 0x0000003e003e7308 */ /* 0x000ff00000000800 */
[----:B------:R-:W1:Y:S08]  /*16cb0*/  MUFU.EX2 R93, R93 ;  /* 0x0000005d005d7308 */ /* 0x000e700000000800 */
[----:B------:R-:W-:Y:S01]  /*16cc0*/  MUFU.EX2 R66, R66 ;  /* 0x0000004200427308 */ /* 0x000fe20000000800 */
[----:B0-----:R-:W-:-:S05]  /*16cd0*/  FMNMX.FTZ R137, R0, R137, !PT ;  /* 0x0000008900897209 */ /* 0x001fca0007810000 */
[----:B------:R-:W0:Y:S02]  /*16ce0*/  SHFL.BFLY PT, R0, R137, 0x1, 0x1f ;  /* 0x0c201f0089007f89 */ /* 0x000e2400000e0000 */
[----:B------:R-:W-:Y:S01]  /*16cf0*/  MUFU.EX2 R97, R97 ;  /* 0x0000006100617308 */ /* 0x000fe20000000800 */
[----:B-1----:R-:W-:-:S04]  /*16d00*/  F2FP.SATFINITE.E4M3.F32.PACK_AB_MERGE_C R216, R93, R62, RZ ;  /* 0x0000003e5dd8723e */ /* 0x002fc800048070ff */
[----:B------:R-:W-:-:S03]  /*16d10*/  F2FP.SATFINITE.E4M3.F32.PACK_AB_MERGE_C R216, R89, R58, R216 ;  /* 0x0000003a59d8723e */ /* 0x000fc600048070d8 */
[----:B------:R-:W-:Y:S08]  /*16d20*/  MUFU.EX2 R70, R70 ;  /* 0x0000004600467308 */ /* 0x000ff00000000800 */
[----:B------:R-:W1:Y:S01]  /*16d30*/  MUFU.EX2 R101, R101 ;  /* 0x0000006500657308 */ /* 0x000e620000000800 */
[----:B0-----:R-:W-:Y:S01]  /*16d40*/  FMNMX.FTZ R0, R137, R0, !PT ;  /* 0x0000000089007209 */ /* 0x001fe20007810000 */
[----:B------:R-:W-:-:S06]  /*16d50*/  FADD.FTZ R137, R12, R15 ;  /* 0x0000000f0c897221 */ /* 0x000fcc0000010000 */
[----:B------:R-:W-:Y:S01]  /*16d60*/  MUFU.EX2 R72, R72 ;  /* 0x0000004800487308 */ /* 0x000fe20000000800 */
[----:B------:R-:W-:Y:S01]  /*16d70*/  FSETP.NEU.FTZ.AND P2, PT, R0, -INF , PT ;  /* 0xff8000000000780b */ /* 0x000fe20003f5d000 */
[----:B------:R-:W-:Y:S01]  /*16d80*/  FFMA.FTZ R52, R2, R0, -8 ;  /* 0xc100000002347423 */ /* 0x000fe20000010000 */
[----:B------:R-:W-:-:S04]  /*16d90*/  FADD.FTZ R110, R26, R137 ;  /* 0x000000891a6e7221 */ /* 0x000fc80000010000 */
[----:B------:R-:W-:Y:S01]  /*16da0*/  FSEL R52, R52, RZ, P2 ;  /* 0x000000ff34347208 */ /* 0x000fe20001000000 */
[----:B------:R-:W-:Y:S01]  /*16db0*/  MUFU.EX2 R73, R73 ;  /* 0x0000004900497308 */ /* 0x000fe20000000800 */
[----:B-1----:R-:W-:-:S03]  /*16dc0*/  F2FP.SATFINITE.E4M3.F32.PACK_AB_MERGE_C R218, R101, R70, RZ ;  /* 0x0000004665da723e */ /* 0x002fc600048070ff */
[C-C-:B------:R-:W-:Y:S01]  /*16dd0*/  FFMA.FTZ R80, R2.reuse, R122, -R52.reuse ;  /* 0x0000007a02507223 */ /* 0x140fe20000010834 */
[----:B------:R-:W-:-:S01]  /*16de0*/  FFMA.FTZ R123, R2, R123, -R52 ;  /* 0x0000007b027b7223 */ /* 0x000fc20000010834 */
[C-C-:B------:R-:W-:Y:S01]  /*16df0*/  FFMA.FTZ R82, R2.reuse, R185, -R52.reuse ;  /* 0x000000b902527223 */ /* 0x140fe20000010834 */
[----:B------:R-:W-:-:S01]  /*16e00*/  FFMA.FTZ R127, R2, R127, -R52 ;  /* 0x0000007f027f7223 */ /* 0x000fc20000010834 */
[----:B------:R-:W-:Y:S01]  /*16e10*/  FFMA.FTZ R108, R2, R83, -R52 ;  /* 0x00000053026c7223 */ /* 0x000fe20000010834 */
[----:B------:R-:W-:-:S01]  /*16e20*/  FADD.FTZ R83, R121, R110 ;  /* 0x0000006e79537221 */ /* 0x000fc20000010000 */
[----:B------:R-:W-:Y:S01]  /*16e30*/  MUFU.EX2 R80, R80 ;  /* 0x0000005000507308 */ /* 0x000fe20000000800 */
[----:B------:R-:W-:-:S01]  /*16e40*/  FFMA.FTZ R84, R2, R143, -R52 ;  /* 0x0000008f02547223 */ /* 0x000fc20000010834 */
[----:B------:R-:W-:Y:S01]  /*16e50*/  FFMA.FTZ R131, R2, R131, -R52 ;  /* 0x0000008302837223 */ /* 0x000fe20000010834 */
[----:B------:R-:W-:-:S01]  /*16e60*/  FADD.FTZ R110, R30, R83 ;  /* 0x000000531e6e7221 */ /* 0x000fc20000010000 */
[C-C-:B------:R-:W-:Y:S01]  /*16e70*/  FFMA.FTZ R86, R2.reuse, R145, -R52.reuse ;  /* 0x0000009102567223 */ /* 0x140fe20000010834 */
[----:B------:R-:W-:-:S01]  /*16e80*/  FFMA.FTZ R135, R2, R135, -R52 ;  /* 0x0000008702877223 */ /* 0x000fc20000010834 */
[----:B------:R-:W-:Y:S01]  /*16e90*/  FFMA.FTZ R13, R2, R13, -R52 ;  /* 0x0000000d020d7223 */ /* 0x000fe20000010834 */
[----:B------:R-:W-:-:S01]  /*16ea0*/  FADD.FTZ R137, R125, R110 ;  /* 0x0000006e7d897221 */ /* 0x000fc20000010000 */
[----:B------:R-:W0:Y:S01]  /*16eb0*/  MUFU.EX2 R123, R123 ;  /* 0x0000007b007b7308 */ /* 0x000e220000000800 */
[----:B------:R-:W-:-:S01]  /*16ec0*/  FFMA.FTZ R110, R2, R87, -R52 ;  /* 0x00000057026e7223 */ /* 0x000fc20000010834 */
[----:B------:R-:W-:Y:S01]  /*16ed0*/  FFMA.FTZ R88, R2, R107, -R52 ;  /* 0x0000006b02587223 */ /* 0x000fe20000010834 */
[----:B------:R-:W-:-:S01]  /*16ee0*/  FADD.FTZ R112, R34, R137 ;  /* 0x0000008922707221 */ /* 0x000fc20000010000 */
[C-C-:B------:R-:W-:Y:S01]  /*16ef0*/  FFMA.FTZ R90, R2.reuse, R139, -R52.reuse ;  /* 0x0000008b025a7223 */ /* 0x140fe20000010834 */
[----:B------:R-:W-:-:S01]  /*16f00*/  FFMA.FTZ R107, R2, R111, -R52 ;  /* 0x0000006f026b7223 */ /* 0x000fc20000010834 */
[----:B------:R-:W-:Y:S01]  /*16f10*/  FFMA.FTZ R92, R2, R149, -R52 ;  /* 0x00000095025c7223 */ /* 0x000fe20000010834 */
[----:B------:R-:W-:-:S01]  /*16f20*/  FADD.FTZ R137, R129, R112 ;  /* 0x0000007081897221 */ /* 0x000fc20000010000 */
[----:B------:R-:W1:Y:S01]  /*16f30*/  MUFU.EX2 R82, R82 ;  /* 0x0000005200527308 */ /* 0x000e620000000800 */
[----:B------:R-:W-:-:S01]  /*16f40*/  FFMA.FTZ R111, R2, R115, -R52 ;  /* 0x00000073026f7223 */ /* 0x000fc20000010834 */
[----:B------:R-:W-:Y:S01]  /*16f50*/  FFMA.FTZ R94, R2, R151, -R52 ;  /* 0x00000097025e7223 */ /* 0x000fe20000010834 */
[----:B------:R-:W-:-:S01]  /*16f60*/  FADD.FTZ R114, R42, R137 ;  /* 0x000000892a727221 */ /* 0x000fc20000010000 */
[C-C-:B------:R-:W-:Y:S01]  /*16f70*/  FFMA.FTZ R115, R2.reuse, R119, -R52.reuse ;  /* 0x0000007702737223 */ /* 0x140fe20000010834 */
[----:B------:R-:W-:-:S01]  /*16f80*/  FFMA.FTZ R96, R2, R153, -R52 ;  /* 0x0000009902607223 */ /* 0x000fc20000010834 */
[----:B------:R-:W-:Y:S01]  /*16f90*/  FFMA.FTZ R91, R2, R91, -R52 ;  /* 0x0000005b025b7223 */ /* 0x000fe20000010834 */
[----:B------:R-:W-:-:S01]  /*16fa0*/  FADD.FTZ R139, R105, R114 ;  /* 0x00000072698b7221 */ /* 0x000fc20000010000 */
[----:B------:R-:W2:Y:S01]  /*16fb0*/  MUFU.EX2 R127, R127 ;  /* 0x0000007f007f7308 */ /* 0x000ea20000000800 */
[----:B0-----:R-:W-:-:S01]  /*16fc0*/  FADD.FTZ R87, R80, R123 ;  /* 0x0000007b50577221 */ /* 0x001fc20000010000 */
[----:B------:R-:W-:Y:S01]  /*16fd0*/  FFMA.FTZ R98, R2, R155, -R52 ;  /* 0x0000009b02627223 */ /* 0x000fe20000010834 */
[----:B------:R-:W-:-:S01]  /*16fe0*/  FADD.FTZ R116, R46, R139 ;  /* 0x0000008b2e747221 */ /* 0x000fc20000010000 */
        /* <DEDUP_REMOVED lines=22> */
[----:B------:R-:W-:Y:S01]  /*17150*/  FADD.FTZ R137, R109, R116 ;  /* 0x000000746d897221 */ /* 0x000fe20000010000 */
[----:B------:R-:W-:-:S01]  /*17160*/  FFMA.FTZ R30, R2, R175, -R52 ;  /* 0x000000af021e7223 */ /* 0x000fc20000010834 */
[C-C-:B------:R-:W-:Y:S01]  /*17170*/  FFMA.FTZ R43, R2.reuse, R43, -R52.reuse ;  /* 0x0000002b022b7223 */ /* 0x140fe20000010834 */
[----:B------:R-:W-:-:S01]  /*17180*/  FFMA.FTZ R179, R2, R179, -R52 ;  /* 0x000000b302b37223 */ /* 0x000fc20000010834 */
[----:B------:R-:W-:Y:S01]  /*17190*/  FADD.FTZ R116, R50, R137 ;  /* 0x0000008932747221 */ /* 0x000fe20000010000 */
        /* <DEDUP_REMOVED lines=11> */
[----:B------:R-:W-:Y:S01]  /*17250*/  FADD.FTZ R59, R113, R116 ;  /* 0x00000074713b7221 */ /* 0x000fe20000010000 */
[----:B------:R-:W-:-:S01]  /*17260*/  FFMA.FTZ R189, R2, R189, -R52 ;  /* 0x000000bd02bd7223 */ /* 0x000fc20000010834 */
[C-C-:B------:R-:W-:Y:S01]  /*17270*/  FFMA.FTZ R35, R2.reuse, R35, -R52.reuse ;  /* 0x0000002302237223 */ /* 0x140fe20000010834 */
[----:B------:R-:W-:-:S01]  /*17280*/  FFMA.FTZ R41, R2, R41, -R52 ;  /* 0x0000002902297223 */ /* 0x000fc20000010834 */
[----:B------:R-:W-:Y:S01]  /*17290*/  FADD.FTZ R116, R54, R59 ;  /* 0x0000003b36747221 */ /* 0x000fe20000010000 */
[----:B------:R-:W-:-:S01]  /*172a0*/  FFMA.FTZ R59, R2, R63, -R52 ;  /* 0x0000003f023b7223 */ /* 0x000fc20000010834 */
[----:B------:R-:W2:Y:S01]  /*172b0*/  MUFU.EX2 R88, R88 ;  /* 0x0000005800587308 */ /* 0x000ea20000000800 */
[----:B0-----:R-:W-:-:S01]  /*172c0*/  FADD.FTZ R114, R135, R114 ;  /* 0x0000007287727221 */ /* 0x001fc20000010000 */
[----:B------:R-:W-:Y:S01]  /*172d0*/  FADD.FTZ R63, R117, R116 ;  /* 0x00000074753f7221 */ /* 0x000fe20000010000 */
[----:B------:R-:W-:-:S01]  /*172e0*/  FFMA.FTZ R54, R2, R27, -R52 ;  /* 0x0000001b02367223 */ /* 0x000fc20000010834 */
[----:B------:R-:W-:Y:S01]  /*172f0*/  FFMA.FTZ R39, R2, R39, -R52 ;  /* 0x0000002702277223 */ /* 0x000fe20000010834 */
[----:B------:R-:W-:Y:S01]  /*17300*/  F2FP.SATFINITE.E4M3.F32.PACK_AB_MERGE_C R82, R127, R82, RZ ;  /* 0x000000527f52723e */ /* 0x000fe200048070ff */
[----:B------:R-:W-:Y:S01]  /*17310*/  FADD.FTZ R46, R58, R63 ;  /* 0x0000003f3a2e7221 */ /* 0x000fe20000010000 */
[----:B------:R-:W-:Y:S01]  /*17320*/  F2FP.SATFINITE.E4M3.F32.PACK_AB_MERGE_C R86, R135, R86, RZ ;  /* 0x000000568756723e */ /* 0x000fe200048070ff */
[----:B------:R-:W0:Y:S01]  /*17330*/  MUFU.EX2 R90, R90 ;  /* 0x0000005a005a7308 */ /* 0x000e220000000800 */
[----:B-1----:R-:W-:-:S01]  /*17340*/  FADD.FTZ R121, R13, R114 ;  /* 0x000000720d797221 */ /* 0x002fc20000010000 */
[----:B------:R-:W-:Y:S01]  /*17350*/  FADD.FTZ R63, R89, R46 ;  /* 0x0000002e593f7221 */ /* 0x000fe20000010000 */
[----:B------:R-:W-:-:S02]  /*17360*/  F2FP.SATFINITE.E4M3.F32.PACK_AB_MERGE_C R218, R97, R66, R218 ;  /* 0x0000004261da723e */ /* 0x000fc400048070da */
[----:B------:R-:W-:Y:S01]  /*17370*/  F2FP.SATFINITE.E4M3.F32.PACK_AB_MERGE_C R225, R123, R80, R82 ;  /* 0x000000507be1723e */ /* 0x000fe20004807052 */
[----:B------:R-:W-:-:S01]  /*17380*/  FADD.FTZ R46, R62, R63 ;  /* 0x0000003f3e2e7221 */ /* 0x000fc20000010000 */
[----:B------:R-:W-:Y:S01]  /*17390*/  F2FP.SATFINITE.E4M3.F32.PACK_AB_MERGE_C R227, R131, R84, R86 ;  /* 0x0000005483e3723e */ /* 0x000fe20004807056 */
        /* <DEDUP_REMOVED lines=8> */
[----:B------:R-:W-:-:S04]  /*17420*/  F2FP.SATFINITE.E4M3.F32.PACK_AB_MERGE_C R90, R107, R90, RZ ;  /* 0x0000005a6b5a723e */ /* 0x000fc800048070ff */
[----:B------:R-:W-:Y:S02]  /*17430*/  F2FP.SATFINITE.E4M3.F32.PACK_AB_MERGE_C R221, R88, R13, R90 ;  /* 0x0000000d58dd723e */ /* 0x000fe4000480705a */
[----:B------:R-:W1:Y:S01]  /*17440*/  MUFU.EX2 R94, R94 ;  /* 0x0000005e005e7308 */ /* 0x000e620000000800 */
[----:B--2---:R-:W-:-:S01]  /*17450*/  FADD.FTZ R34, R92, R15 ;  /* 0x0000000f5c227221 */ /* 0x004fc20000010000 */
[----:B------:R-:W-:Y:S01]  /*17460*/  FFMA.FTZ R15, R2, R67, -R52 ;  /* 0x00000043020f7223 */ /* 0x000fe20000010834 */
[----:B------:R-:W-:-:S04]  /*17470*/  FADD.FTZ R67, R97, R46 ;  /* 0x0000002e61437221 */ /* 0x000fc80000010000 */
[----:B------:R-:W-:Y:S01]  /*17480*/  FADD.FTZ R42, R70, R67 ;  /* 0x00000043462a7221 */ /* 0x000fe20000010000 */
[----:B------:R-:W2:Y:S01]  /*17490*/  MUFU.EX2 R115, R115 ;  /* 0x0000007300737308 */ /* 0x000ea20000000800 */
[----:B0-----:R-:W-:-:S02]  /*174a0*/  FADD.FTZ R63, R111, R34 ;  /* 0x000000226f3f7221 */ /* 0x001fc40000010000 */
[----:B------:R-:W-:-:S04]  /*174b0*/  FADD.FTZ R101, R101, R42 ;  /* 0x0000002a65657221 */ /* 0x000fc80000010000 */
[----:B------:R-:W-:Y:S01]  /*174c0*/  FADD.FTZ R46, R72, R101 ;  /* 0x00000065482e7221 */ /* 0x000fe20000010000 */
[----:B------:R-:W0:Y:S01]  /*174d0*/  MUFU.EX2 R96, R96 ;  /* 0x0000006000607308 */ /* 0x000e220000000800 */
[----:B-1----:R-:W-:-:S07]  /*174e0*/  FADD.FTZ R34, R94, R63 ;  /* 0x0000003f5e227221 */ /* 0x002fce0000010000 */
[----:B------:R-:W1:Y:S01]  /*174f0*/  MUFU.EX2 R91, R91 ;  /* 0x0000005b005b7308 */ /* 0x000e620000000800 */
[----:B--2---:R-:W-:-:S01]  /*17500*/  FADD.FTZ R63, R115, R34 ;  /* 0x00000022733f7221 */ /* 0x004fc20000010000 */
[----:B------:R-:W-:-:S04]  /*17510*/  F2FP.SATFINITE.E4M3.F32.PACK_AB_MERGE_C R94, R115, R94, RZ ;  /* 0x0000005e735e723e */ /* 0x000fc800048070ff */
[----:B------:R-:W-:Y:S02]  /*17520*/  F2FP.SATFINITE.E4M3.F32.PACK_AB_MERGE_C R223, R111, R92, R94 ;  /* 0x0000005c6fdf723e */ /* 0x000fe4000480705e */
[----:B------:R-:W2:Y:S01]  /*17530*/  MUFU.EX2 R98, R98 ;  /* 0x0000006200627308 */ /* 0x000ea20000000800 */
[----:B0-----:R-:W-:-:S01]  /*17540*/  FADD.FTZ R34, R96, R63 ;  /* 0x0000003f60227221 */ /* 0x001fc20000010000 */
[----:B------:R-:W-:Y:S01]  /*17550*/  FFMA.FTZ R63, R2, R71, -R52 ;  /* 0x00000047023f7223 */ /* 0x000fe20000010834 */
[----:B------:R-:W-:-:S05]  /*17560*/  FADD.FTZ R71, R73, R46 ;  /* 0x0000002e49477221 */ /* 0x000fca0000010000 */
[----:B------:R-:W0:Y:S01]  /*17570*/  MUFU.EX2 R95, R95 ;  /* 0x0000005f005f7308 */ /* 0x000e220000000800 */
[----:B-1----:R-:W-:-:S01]  /*17580*/  FADD.FTZ R67, R91, R34 ;  /* 0x000000225b437221 */ /* 0x002fc20000010000 */
[----:B------:R-:W-:-:S06]  /*17590*/  FFMA.FTZ R34, R2, R177, -R52 ;  /* 0x000000b102227223 */ /* 0x000fcc0000010834 */
        /* <DEDUP_REMOVED lines=13> */
[----:B------:R-:W2:Y:S01]  /*17670*/  MUFU.EX2 R103, R103 ;  /* 0x0000006700677308 */ /* 0x000ea20000000800 */
[----:B-1----:R-:W-:Y:S01]  /*17680*/  F2FP.SATFINITE.E4M3.F32.PACK_AB_MERGE_C R212, R77, R74, RZ ;  /* 0x0000004a4dd4723e */ /* 0x002fe200048070ff */
[----:B------:R-:W-:-:S03]  /*17690*/  FADD.FTZ R74, R74, R71 ;  /* 0x000000474a4a7221 */ /* 0x000fc60000010000 */
[----:B------:R-:W-:Y:S01]  /*176a0*/  F2FP.SATFINITE.E4M3.F32.PACK_AB_MERGE_C R212, R73, R72, R212 ;  /* 0x0000004849d4723e */ /* 0x000fe200048070d4 */
[----:B------:R-:W-:-:S02]  /*176b0*/  FADD.FTZ R77, R77, R74 ;  /* 0x0000004a4d4d7221 */ /* 0x000fc40000010000 */
[----:B------:R-:W-:Y:S01]  /*176c0*/  MUFU.EX2 R78, R78 ;  /* 0x0000004e004e7308 */ /* 0x000fe20000000800 */
[----:B0-----:R-:W-:-:S01]  /*176d0*/  FADD.FTZ R42, R119, R42 ;  /* 0x0000002a772a7221 */ /* 0x001fc20000010000 */
[----:B------:R-:W-:-:S04]  /*176e0*/  F2FP.SATFINITE.E4M3.F32.PACK_AB_MERGE_C R102, R119, R102, RZ ;  /* 0x000000667766723e */ /* 0x000fc800048070ff */
[----:B------:R-:W-:Y:S02]  /*176f0*/  F2FP.SATFINITE.E4M3.F32.PACK_AB_MERGE_C R219, R99, R100, R102 ;  /* 0x0000006463db723e */ /* 0x000fe40004807066 */
[----:B------:R-:W0:Y:S01]  /*17700*/  MUFU.EX2 R85, R85 ;  /* 0x0000005500557308 */ /* 0x000e220000000800 */
[----:B--2---:R-:W-:-:S07]  /*17710*/  FADD.FTZ R67, R103, R42 ;  /* 0x0000002a67437221 */ /* 0x004fce0000010000 */
        /* <DEDUP_REMOVED lines=11> */
[----:B------:R-:W-:Y:S01]  /*177d0*/  MUFU.EX2 R75, R75 ;  /* 0x0000004b004b7308 */ /* 0x000fe20000000800 */
[----:B-1----:R-:W-:-:S01]  /*177e0*/  FADD.FTZ R46, R106, R67 ;  /* 0x000000436a2e7221 */ /* 0x002fc20000010000 */
[----:B------:R-:W-:-:S06]  /*177f0*/  FADD.FTZ R85, R85, R78 ;  /* 0x0000004e55557221 */ /* 0x000fcc0000010000 */
[----:B------:R-:W-:Y:S01]  /*17800*/  MUFU.EX2 R108, R108 ;  /* 0x0000006c006c7308 */ /* 0x000fe20000000800 */
[----:B--2---:R-:W-:-:S01]  /*17810*/  FADD.FTZ R46, R79, R46 ;  /* 0x0000002e4f2e7221 */ /* 0x004fc20000010000 */
[----:B------:R-:W-:-:S04]  /*17820*/  F2FP.SATFINITE.E4M3.F32.PACK_AB_MERGE_C R79, R79, R106, RZ ;  /* 0x0000006a4f4f723e */ /* 0x000fc800048070ff */
[----:B------:R-:W-:Y:S02]  /*17830*/  F2FP.SATFINITE.E4M3.F32.PACK_AB_MERGE_C R213, R104, R103, R79 ;  /* 0x0000006768d5723e */ /* 0x000fe4000480704f */
[----:B------:R-:W-:Y:S08]  /*17840*/  MUFU.EX2 R83, R83 ;  /* 0x0000005300537308 */ /* 0x000ff00000000800 */
[----:B------:R-:W-:Y:S08]  /*17850*/  MUFU.EX2 R110, R110 ;  /* 0x0000006e006e7308 */ /* 0x000ff00000000800 */
[----:B------:R-:W-:Y:S08]  /*17860*/  MUFU.EX2 R60, R60 ;  /* 0x0000003c003c7308 */ /* 0x000ff00000000800 */
[----:B------:R-:W0:Y:S08]  /*17870*/  MUFU.EX2 R61, R61 ;  /* 0x0000003d003d7308 */ /* 0x000e300000000800 */
[----:B------:R-:W1:Y:S08]  /*17880*/  MUFU.EX2 R87, R87 ;  /* 0x0000005700577308 */ /* 0x000e700000000800 */
[----:B------:R2:W-:Y:S01]  /*17890*/  MUFU.EX2 R42, R47 ;  /* 0x0000002f002a7308 */ /* 0x0005e20000000800 */
[----:B0-----:R-:W-:-:S07]  /*178a0*/  F2FP.SATFINITE.E4M3.F32.PACK_AB_MERGE_C R208, R61, R60, RZ ;  /* 0x0000003c3dd0723e */ /* 0x001fce00048070ff */
[----:B------:R-:W-:Y:S01]  /*178b0*/  MUFU.EX2 R56, R56 ;  /* 0x0000003800387308 */ /* 0x000fe20000000800 */
[----:B--2---:R-:W-:-:S04]  /*178c0*/  FADD.FTZ R47, R75, R46 ;  /* 0x0000002e4b2f7221 */ /* 0x004fc80000010000 */
[----:B------:R-:W-:-:S03]  /*178d0*/  FADD.FTZ R50, R108, R47 ;  /* 0x0000002f6c327221 */ /* 0x000fc60000010000 */
[----:B------:R-:W0:Y:S01]  /*178e0*/  MUFU.EX2 R57, R57 ;  /* 0x0000003900397308 */ /* 0x000e220000000800 */
[----:B------:R-:W-:-:S01]  /*178f0*/  FADD.FTZ R47, R83, R50 ;  /* 0x00000032532f7221 */ /* 0x000fc20000010000 */
[----:B------:R-:W-:-:S03]  /*17900*/  F2FP.SATFINITE.E4M3.F32.PACK_AB_MERGE_C R83, R110, R83, RZ ;  /* 0x000000536e53723e */ /* 0x000fc600048070ff */
[----:B------:R-:W-:Y:S01]  /*17910*/  FADD.FTZ R50, R110, R47 ;  /* 0x0000002f6e327221 */ /* 0x000fe20000010000 */
[----:B------:R-:W-:Y:S02]  /*17920*/  F2FP.SATFINITE.E4M3.F32.PACK_AB_MERGE_C R215, R108, R75, R83 ;  /* 0x0000004b6cd7723e */ /* 0x000fe40004807053 */
[----:B------:R-:W2:Y:S01]  /*17930*/  MUFU.EX2 R112, R112 ;  /* 0x0000007000707308 */ /* 0x000ea20000000800 */
[----:B-1----:R-:W-:-:S07]  /*17940*/  FADD.FTZ R47, R87, R50 ;  /* 0x00000032572f7221 */ /* 0x002fce0000010000 */
[----:B------:R-:W1:Y:S01]  /*17950*/  MUFU.EX2 R26, R171 ;  /* 0x000000ab001a7308 */ /* 0x000e620000000800 */
[----:B0-----:R-:W-:Y:S01]  /*17960*/  F2FP.SATFINITE.E4M3.F32.PACK_AB_MERGE_C R208, R57, R56, R208 ;  /* 0x0000003839d0723e */ /* 0x001fe200048070d0 */
[----:B------:R-:W-:-:S04]  /*17970*/  FADD.FTZ R56, R56, R85 ;  /* 0x0000005538387221 */ /* 0x000fc80000010000 */
[----:B------:R-:W-:Y:S02]  /*17980*/  FADD.FTZ R57, R57, R56 ;  /* 0x0000003839397221 */ /* 0x000fe40000010000 */
[----:B------:R-:W0:Y:S01]  /*17990*/  MUFU.EX2 R59, R59 ;  /* 0x0000003b003b7308 */ /* 0x000e220000000800 */
[----:B--2---:R-:W-:-:S01]  /*179a0*/  FADD.FTZ R47, R112, R47 ;  /* 0x0000002f702f7221 */ /* 0x004fc20000010000 */
[----:B------:R-:W-:-:S04]  /*179b0*/  FADD.FTZ R60, R60, R57 ;  /* 0x000000393c3c7221 */ /* 0x000fc80000010000 */
[----:B------:R-:W-:Y:S02]  /*179c0*/  FADD.FTZ R61, R61, R60 ;  /* 0x0000003c3d3d7221 */ /* 0x000fe40000010000 */
[----:B------:R-:W-:Y:S01]  /*179d0*/  MUFU.EX2 R68, R68 ;  /* 0x0000004400447308 */ /* 0x000fe20000000800 */
[----:B-1----:R-:W-:-:S07]  /*179e0*/  FADD.FTZ R52, R26, R47 ;  /* 0x0000002f1a347221 */ /* 0x002fce0000010000 */
[----:B------:R-:W1:Y:S01]  /*179f0*/  MUFU.EX2 R69, R69 ;  /* 0x0000004500457308 */ /* 0x000e620000000800 */
[----:B0-----:R-:W-:-:S01]  /*17a00*/  FADD.FTZ R47, R59, R52 ;  /* 0x000000343b2f7221 */ /* 0x001fc20000010000 */
[----:B------:R-:W-:-:S04]  /*17a10*/  F2FP.SATFINITE.E4M3.F32.PACK_AB_MERGE_C R59, R59, R26, RZ ;  /* 0x0000001a3b3b723e */ /* 0x000fc800048070ff */
[----:B------:R-:W-:Y:S02]  /*17a20*/  F2FP.SATFINITE.E4M3.F32.PACK_AB_MERGE_C R209, R112, R87, R59 ;  /* 0x0000005770d1723e */ /* 0x000fe4000480703b */
        /* <DEDUP_REMOVED lines=16> */
[----:B------:R-:W-:Y:S01]  /*17b30*/  MUFU.EX2 R45, R45 ;  /* 0x0000002d002d7308 */ /* 0x000fe20000000800 */
[C---:B-1----:R-:W-:Y:S01]  /*17b40*/  F2FP.SATFINITE.E4M3.F32.PACK_AB_MERGE_C R47, R63.reuse, R30, RZ ;  /* 0x0000001e3f2f723e */ /* 0x042fe200048070ff */
[----:B------:R-:W-:-:S03]  /*17b50*/  FADD.FTZ R63, R63, R26 ;  /* 0x0000001a3f3f7221 */ /* 0x000fc60000010000 */
[----:B------:R-:W-:-:S03]  /*17b60*/  F2FP.SATFINITE.E4M3.F32.PACK_AB_MERGE_C R211, R15, R12, R47 ;  /* 0x0000000c0fd3723e */ /* 0x000fc6000480702f */
[----:B------:R-:W0:Y:S08]  /*17b70*/  MUFU.EX2 R34, R34 ;  /* 0x0000002200227308 */ /* 0x000e300000000800 */
[----:B------:R-:W-:Y:S08]  /*17b80*/  MUFU.EX2 R40, R40 ;  /* 0x0000002800287308 */ /* 0x000ff00000000800 */
[----:B------:R-:W-:Y:S01]  /*17b90*/  MUFU.EX2 R133, R133 ;  /* 0x0000008500857308 */ /* 0x000fe20000000800 */
[----:B0-----:R-:W-:-:S07]  /*17ba0*/  FADD.FTZ R26, R34, R63 ;  /* 0x0000003f221a7221 */ /* 0x001fce0000010000 */
[----:B------:R-:W0:Y:S08]  /*17bb0*/  MUFU.EX2 R43, R43 ;  /* 0x0000002b002b7308 */ /* 0x000e300000000800 */
[----:B------:R-:W1:Y:S08]  /*17bc0*/  MUFU.EX2 R179, R179 ;  /* 0x000000b300b37308 */ /* 0x000e700000000800 */
[----:B------:R-:W-:Y:S01]  /*17bd0*/  MUFU.EX2 R48, R48 ;  /* 0x0000003000307308 */ /* 0x000fe20000000800 */
[----:B0-----:R-:W-:-:S07]  /*17be0*/  FADD.FTZ R30, R43, R26 ;  /* 0x0000001a2b1e7221 */ /* 0x001fce0000010000 */
[----:B------:R-:W-:Y:S01]  /*17bf0*/  MUFU.EX2 R53, R53 ;  /* 0x0000003500357308 */ /* 0x000fe20000000800 */
[----:B-1----:R-:W-:-:S01]  /*17c00*/  FADD.FTZ R13, R179, R30 ;  /* 0x0000001eb30d7221 */ /* 0x002fc20000010000 */
[----:B------:R-:W-:-:S03]  /*17c10*/  F2FP.SATFINITE.E4M3.F32.PACK_AB_MERGE_C R179, R42, R179, RZ ;  /* 0x000000b32ab3723e */ /* 0x000fc600048070ff */
[----:B------:R-:W-:Y:S01]  /*17c20*/  FADD.FTZ R42, R42, R13 ;  /* 0x0000000d2a2a7221 */ /* 0x000fe20000010000 */
[----:B------:R-:W-:Y:S02]  /*17c30*/  F2FP.SATFINITE.E4M3.F32.PACK_AB_MERGE_C R205, R43, R34, R179 ;  /* 0x000000222bcd723e */ /* 0x000fe400048070b3 */
[----:B------:R-:W0:Y:S08]  /*17c40*/  MUFU.EX2 R27, R181 ;  /* 0x000000b5001b7308 */ /* 0x000e300000000800 */
[----:B------:R1:W2:Y:S08]  /*17c50*/  MUFU.EX2 R46, R51 ;  /* 0x00000033002e7308 */ /* 0x0002b00000000800 */
[----:B------:R-:W-:Y:S01]  /*17c60*/  MUFU.EX2 R44, R44 ;  /* 0x0000002c002c7308 */ /* 0x000fe20000000800 */
[----:B-1----:R-:W-:Y:S01]  /*17c70*/  F2FP.SATFINITE.E4M3.F32.PACK_AB_MERGE_C R51, R45, R38, RZ ;  /* 0x000000262d33723e */ /* 0x002fe200048070ff */
[----:B0-----:R-:W-:-:S03]  /*17c80*/  FADD.FTZ R13, R27, R42 ;  /* 0x0000002a1b0d7221 */ /* 0x001fc60000010000 */
[----:B------:R-:W-:Y:S01]  /*17c90*/  F2FP.SATFINITE.E4M3.F32.PACK_AB_MERGE_C R204, R133, R40, R51 ;  /* 0x0000002885cc723e */ /* 0x000fe20004807033 */
[----:B------:R-:W-:-:S02]  /*17ca0*/  FADD.FTZ R40, R40, R69 ;  /* 0x0000004528287221 */ /* 0x000fc40000010000 */
[----:B------:R-:W0:Y:S02]  /*17cb0*/  MUFU.EX2 R49, R49 ;  /* 0x0000003100317308 */ /* 0x000e240000000800 */
[----:B------:R-:W-:-:S01]  /*17cc0*/  FADD.FTZ R133, R133, R40 ;  /* 0x0000002885857221 */ /* 0x000fc20000010000 */
[----:B------:R-:W-:-:S03]  /*17cd0*/  F2FP.SATFINITE.E4M3.F32.PACK_AB_MERGE_C R40, R53, R48, RZ ;  /* 0x000000303528723e */ /* 0x000fc600048070ff */
[----:B------:R-:W-:Y:S02]  /*17ce0*/  FADD.FTZ R38, R38, R133 ;  /* 0x0000008526267221 */ /* 0x000fe40000010000 */
[----:B------:R-:W-:Y:S02]  /*17cf0*/  MUFU.EX2 R28, R28 ;  /* 0x0000001c001c7308 */ /* 0x000fe40000000800 */
[----:B------:R-:W-:-:S01]  /*17d00*/  FADD.FTZ R45, R45, R38 ;  /* 0x000000262d2d7221 */ /* 0x000fc20000010000 */
[----:B--2---:R-:W-:-:S05]  /*17d10*/  FADD.FTZ R38, R46, R13 ;  /* 0x0000000d2e267221 */ /* 0x004fca0000010000 */
[----:B------:R-:W-:Y:S01]  /*17d20*/  MUFU.EX2 R29, R29 ;  /* 0x0000001d001d7308 */ /* 0x000fe20000000800 */
[----:B0-----:R-:W-:Y:S01]  /*17d30*/  F2FP.SATFINITE.E4M3.F32.PACK_AB_MERGE_C R206, R49, R44, R40 ;  /* 0x0000002c31ce723e */ /* 0x001fe20004807028 */
[----:B------:R-:W-:-:S04]  /*17d40*/  FADD.FTZ R44, R44, R45 ;  /* 0x0000002d2c2c7221 */ /* 0x000fc80000010000 */
[----:B------:R-:W-:Y:S02]  /*17d50*/  FADD.FTZ R49, R49, R44 ;  /* 0x0000002c31317221 */ /* 0x000fe40000010000 */
[----:B------:R-:W0:Y:S02]  /*17d60*/  MUFU.EX2 R183, R183 ;  /* 0x000000b700b77308 */ /* 0x000e240000000800 */
[----:B------:R-:W-:-:S04]  /*17d70*/  FADD.FTZ R48, R48, R49 ;  /* 0x0000003130307221 */ /* 0x000fc80000010000 */
[----:B------:R-:W-:Y:S02]  /*17d80*/  FADD.FTZ R53, R53, R48 ;  /* 0x0000003035357221 */ /* 0x000fe40000010000 */
[----:B------:R-:W-:Y:S08]  /*17d90*/  MUFU.EX2 R24, R24 ;  /* 0x0000001800187308 */ /* 0x000ff00000000800 */
[----:B------:R-:W-:Y:S01]  /*17da0*/  MUFU.EX2 R25, R25 ;  /* 0x0000001900197308 */ /* 0x000fe20000000800 */
[----:B0-----:R-:W-:-:S02]  /*17db0*/  FADD.FTZ R13, R183, R38 ;  /* 0x00000026b70d7221 */ /* 0x001fc40000010000 */
[----:B------:R-:W0:Y:S05]  /*17dc0*/  @P6 LDC R38, c[0x0][0x44c] ;  /* 0x00011300ff266b82 */ /* 0x000e2a0000000800 */
[----:B------:R-:W1:Y:S08]  /*17dd0*/  MUFU.EX2 R50, R55 ;  /* 0x0000003700327308 */ /* 0x000e700000000800 */
[----:B------:R-:W2:Y:S08]  /*17de0*/  MUFU.EX2 R147, R147 ;  /* 0x0000009300937308 */ /* 0x000eb00000000800 */
[----:B------:R3:W-:Y:S01]  /*17df0*/  MUFU.EX2 R26, R31 ;  /* 0x0000001f001a7308 */ /* 0x0007e20000000800 */
[C---:B-1----:R-:W-:Y:S01]  /*17e00*/  F2FP.SATFINITE.E4M3.F32.PACK_AB_MERGE_C R183, R50.reuse, R183, RZ ;  /* 0x000000b732b7723e */ /* 0x042fe200048070ff */
[----:B------:R-:W-:Y:S01]  /*17e10*/  FADD.FTZ R50, R50, R13 ;  /* 0x0000000d32327221 */ /* 0x000fe20000010000 */
[----:B0-----:R-:W-:-:S02]  /*17e20*/  @P6 IMAD.HI.U32 R38, R192, R38, RZ ;  /* 0x00000026c0266227 */ /* 0x001fc400078e00ff */
[----:B------:R-:W-:-:S03]  /*17e30*/  F2FP.SATFINITE.E4M3.F32.PACK_AB_MERGE_C R207, R46, R27, R183 ;  /* 0x0000001b2ecf723e */ /* 0x000fc600048070b7 */
[----:B------:R-:W0:Y:S01]  /*17e40*/  MUFU.EX2 R54, R54 ;  /* 0x0000003600367308 */ /* 0x000e220000000800 */
[----:B---3--:R-:W-:Y:S01]  /*17e50*/  F2FP.SATFINITE.E4M3.F32.PACK_AB_MERGE_C R31, R29, R28, RZ ;  /* 0x0000001c1d1f723e */ /* 0x008fe200048070ff */
[----:B--2---:R-:W-:-:S03]  /*17e60*/  FADD.FTZ R13, R147, R50 ;  /* 0x00000032930d7221 */ /* 0x004fc60000010000 */
[----:B------:R-:W-:Y:S01]  /*17e70*/  F2FP.SATFINITE.E4M3.F32.PACK_AB_MERGE_C R200, R25, R24, R31 ;  /* 0x0000001819c8723e */ /* 0x000fe2000480701f */
[----:B------:R-:W-:-:S01]  /*17e80*/  FADD.FTZ R24, R24, R53 ;  /* 0x0000003518187221 */ /* 0x000fc20000010000 */
[----:B------:R-:W1:Y:S01]  /*17e90*/  @P6 LDC R31, c[0x0][0x450] ;  /* 0x00011400ff1f6b82 */ /* 0x000e620000000800 */
[----:B------:R-:W2:Y:S02]  /*17ea0*/  MUFU.EX2 R187, R187 ;  /* 0x000000bb00bb7308 */ /* 0x000ea40000000800 */
[----:B------:R-:W-:-:S04]  /*17eb0*/  FADD.FTZ R25, R25, R24 ;  /* 0x0000001819197221 */ /* 0x000fc80000010000 */
[----:B------:R-:W-:Y:S02]  /*17ec0*/  FADD.FTZ R28, R28, R25 ;  /* 0x000000191c1c7221 */ /* 0x000fe40000010000 */
[----:B------:R-:W-:Y:S01]  /*17ed0*/  MUFU.EX2 R36, R36 ;  /* 0x0000002400247308 */ /* 0x000fe20000000800 */
[----:B0-----:R-:W-:-:S01]  /*17ee0*/  FADD.FTZ R24, R54, R13 ;  /* 0x0000000d36187221 */ /* 0x001fc20000010000 */
[----:B------:R-:W-:-:S06]  /*17ef0*/  FADD.FTZ R29, R29, R28 ;  /* 0x0000001c1d1d7221 */ /* 0x000fcc0000010000 */
[----:B------:R-:W0:Y:S01]  /*17f00*/  MUFU.EX2 R37, R37 ;  /* 0x0000002500257308 */ /* 0x000e220000000800 */
[----:B--2---:R-:W-:-:S01]  /*17f10*/  FADD.FTZ R13, R187, R24 ;  /* 0x00000018bb0d7221 */ /* 0x004fc20000010000 */
[----:B------:R-:W-:-:S03]  /*17f20*/  F2FP.SATFINITE.E4M3.F32.PACK_AB_MERGE_C R187, R26, R187, RZ ;  /* 0x000000bb1abb723e */ /* 0x000fc600048070ff */
[----:B------:R-:W-:Y:S01]  /*17f30*/  FADD.FTZ R26, R26, R13 ;  /* 0x0000000d1a1a7221 */ /* 0x000fe20000010000 */
[----:B------:R-:W-:Y:S02]  /*17f40*/  F2FP.SATFINITE.E4M3.F32.PACK_AB_MERGE_C R201, R54, R147, R187 ;  /* 0x0000009336c9723e */ /* 0x000fe400048070bb */
[----:B------:R-:W-:Y:S08]  /*17f50*/  MUFU.EX2 R32, R32 ;  /* 0x0000002000207308 */ /* 0x000ff00000000800 */
[----:B------:R-:W2:Y:S01]  /*17f60*/  MUFU.EX2 R33, R33 ;  /* 0x0000002100217308 */ /* 0x000ea20000000800 */
[----:B0-----:R-:W-:-:S07]  /*17f70*/  F2FP.SATFINITE.E4M3.F32.PACK_AB_MERGE_C R15, R37, R36, RZ ;  /* 0x00000024250f723e */ /* 0x001fce00048070ff */
[----:B------:R-:W0:Y:S08]  /*17f80*/  MUFU.EX2 R189, R189 ;  /* 0x000000bd00bd7308 */ /* 0x000e300000000800 */
[----:B------:R-:W3:Y:S01]  /*17f90*/  MUFU.EX2 R30, R35 ;  /* 0x00000023001e7308 */ /* 0x000ee20000000800 */
[----:B--2---:R-:W-:Y:S01]  /*17fa0*/  F2FP.SATFINITE.E4M3.F32.PACK_AB_MERGE_C R202, R33, R32, R15 ;  /* 0x0000002021ca723e */ /* 0x004fe2000480700f */
[----:B------:R-:W-:Y:S01]  /*17fb0*/  FADD.FTZ R32, R32, R29 ;  /* 0x0000001d20207221 */ /* 0x000fe20000010000 */
[----:B------:R-:W-:Y:S01]  /*17fc0*/  IMAD.MOV.U32 R15, RZ, RZ, R192 ;  /* 0x000000ffff0f7224 */ /* 0x000fe200078e00c0 */
[----:B-1----:R-:W-:-:S02]  /*17fd0*/  @P6 SHF.R.U32.HI R15, RZ, R31, R38 ;  /* 0x0000001fff0f6219 */ /* 0x002fc40000011626 */
[----:B------:R-:W-:Y:S01]  /*17fe0*/  ISETP.GE.AND P6, PT, R21, 0x1, PT ;  /* 0x000000011500780c */ /* 0x000fe20003fc6270 */
[----:B------:R-:W-:Y:S01]  /*17ff0*/  FADD.FTZ R33, R33, R32 ;  /* 0x0000002021217221 */ /* 0x000fe20000010000 */
[----:B------:R-:W-:Y:S01]  /*18000*/  MUFU.EX2 R41, R41 ;  /* 0x0000002900297308 */ /* 0x000fe20000000800 */
[----:B0-----:R-:W-:-:S01]  /*18010*/  FADD.FTZ R13, R189, R26 ;  /* 0x0000001abd0d7221 */ /* 0x001fc20000010000 */
[----:B------:R-:W-:Y:S02]  /*18020*/  IMAD.IADD R25, R140, 0x1, R15 ;  /* 0x000000018c197824 */ /* 0x000fe400078e020f */
[----:B------:R-:W-:-:S04]  /*18030*/  FADD.FTZ R36, R36, R33 ;  /* 0x0000002124247221 */ /* 0x000fc80000010000 */
[----:B------:R-:W0:Y:S01]  /*18040*/  MUFU.EX2 R12, R39 ;  /* 0x00000027000c7308 */ /* 0x000e220000000800 */
[----:B---3--:R-:W-:-:S01]  /*18050*/  FADD.FTZ R24, R30, R13 ;  /* 0x0000000d1e187221 */ /* 0x008fc20000010000 */
[----:B0-----:R-:W-:-:S03]  /*18060*/  F2FP.SATFINITE.E4M3.F32.PACK_AB_MERGE_C R13, R12, R41, RZ ;  /* 0x000000290c0d723e */ /* 0x001fc600048070ff */
[----:B------:R-:W-:Y:S01]  /*18070*/  FADD.FTZ R41, R41, R24 ;  /* 0x0000001829297221 */ /* 0x000fe20000010000 */
[----:B------:R-:W-:Y:S01]  /*18080*/  F2FP.SATFINITE.E4M3.F32.PACK_AB_MERGE_C R203, R30, R189, R13 ;  /* 0x000000bd1ecb723e */ /* 0x000fe2000480700d */
[----:B------:R-:W-:Y:S02]  /*18090*/  FADD.FTZ R13, R37, R36 ;  /* 0x00000024250d7221 */ /* 0x000fe40000010000 */
[----:B------:R-:W-:-:S01]  /*180a0*/  FADD.FTZ R237, R12, R41 ;  /* 0x000000290ced7221 */ /* 0x000fc20000010000 */
[----:B------:R-:W-:Y:S02]  /*180b0*/  VIADD R12, R141, 0xfffffffe ;  /* 0xfffffffe8d0c7836 */ /* 0x000fe40000000000 */
[----:B------:R0:W-:Y:S02]  /*180c0*/  STL [R1+0x4], R13 ;  /* 0x0000040d01007387 */ /* 0x0001e40000100800 */
[----:B0-----:R-:W-:Y:S01]  /*180d0*/  IMAD.IADD R13, R25, 0x1, R20 ;  /* 0x00000001190d7824 */ /* 0x001fe200078e0214 */
        /* <DEDUP_REMOVED lines=12> */
.L_x_7200:
[----:B------:R-:W-:-:S13]  /*181a0*/  ISETP.NE.AND P2, PT, R21, 0x1, PT ;  /* 0x000000011500780c */ /* 0x000fda0003f45270 */
[----:B------:R-:W0:Y:S02]  /*181b0*/  @P2 LDC.64 R24, c[0x0][0x9e8] ;  /* 0x00027a00ff182b82 */ /* 0x000e240000000a00 */
[----:B0-----:R-:W-:-:S05]  /*181c0*/  @P2 IMAD.HI.U32 R20, R15, R24, RZ ;  /* 0x000000180f142227 */ /* 0x001fca00078e00ff */
[----:B------:R-:W-:-:S07]  /*181d0*/  @P2 SHF.R.U32.HI R15, RZ, R25, R20 ;  /* 0x00000019ff0f2219 */ /* 0x000fce0000011614 */
.L_x_7201:
[----:B------:R-:W-:Y:S05]  /*181e0*/  BSYNC B0 ;  /* 0x0000000000007941 */ /* 0x000fea0003800000 */
.L_x_7199:
[----:B------:R-:W-:-:S05]  /*181f0*/  IMAD R20, R15, R21, R21 ;  /* 0x000000150f147224 */ /* 0x000fca00078e0215 */
[----:B------:R-:W-:-:S07]  /*18200*/  VIMNMX R13, R13, R20, PT ;  /* 0x000000140d0d7248 */ /* 0x000fce0003fe0100 */
.L_x_7198:
[----:B------:R-:W2:Y:S01]  /*18210*/  LDL R15, [R1+0x70] ;  /* 0x00007000010f7983 */ /* 0x000ea20000100800 */
[----:B------:R-:W-:Y:S01]  /*18220*/  IMAD.MOV.U32 R20, RZ, RZ, RZ ;  /* 0x000000ffff147224 */ /* 0x000fe200078e00ff */
[----:B------:R-:W-:Y:S01]  /*18230*/  CS2R R86, SRZ ;  /* 0x0000000000567805 */ /* 0x000fe2000001ff00 */
[----:B------:R-:W-:Y:S01]  /*18240*/  IMAD.MOV.U32 R21, RZ, RZ, R13 ;  /* 0x000000ffff157224 */ /* 0x000fe200078e000d */
[----:B------:R-:W-:Y:S02]  /*18250*/  CS2R R84, SRZ ;  /* 0x0000000000547805 */ /* 0x000fe4000001ff00 */
[----:B------:R-:W-:Y:S02]  /*18260*/  CS2R R82, SRZ ;  /* 0x0000000000527805 */ /* 0x000fe4000001ff00 */
[----:B------:R-:W-:Y:S01]  /*18270*/  CS2R R80, SRZ ;  /* 0x0000000000507805 */ /* 0x000fe2000001ff00 */
[----:B------:R-:W-:Y:S01]  /*18280*/  IMAD.HI R13, R13, -0x6db6db6d, R20 ;  /* 0x924924930d0d7827 */ /* 0x000fe200078e0214 */
[----:B------:R-:W-:-:S02]  /*18290*/  CS2R R78, SRZ ;  /* 0x00000000004e7805 */ /* 0x000fc4000001ff00 */
[----:B------:R-:W-:Y:S02]  /*182a0*/  CS2R R76, SRZ ;  /* 0x00000000004c7805 */ /* 0x000fe4000001ff00 */
[----:B------:R-:W-:Y:S02]  /*182b0*/  CS2R R74, SRZ ;  /* 0x00000000004a7805 */ /* 0x000fe4000001ff00 */
[----:B------:R-:W-:Y:S02]  /*182c0*/  CS2R R72, SRZ ;  /* 0x0000000000487805 */ /* 0x000fe4000001ff00 */
[----:B------:R-:W-:Y:S02]  /*182d0*/  SHF.R.U32.HI R20, RZ, 0x1f, R13 ;  /* 0x0000001fff147819 */ /* 0x000fe4000001160d */
[----:B------:R-:W-:Y:S02]  /*182e0*/  CS2R R70, SRZ ;  /* 0x0000000000467805 */ /* 0x000fe4000001ff00 */
[----:B------:R-:W-:-:S02]  /*182f0*/  CS2R R68, SRZ ;  /* 0x0000000000447805 */ /* 0x000fc4000001ff00 */
[----:B------:R-:W-:Y:S02]  /*18300*/  CS2R R66, SRZ ;  /* 0x0000000000427805 */ /* 0x000fe4000001ff00 */
[----:B------:R-:W-:Y:S02]  /*18310*/  LEA.HI.SX32 R20, R13, R20, 0x19 ;  /* 0x000000140d147211 */ /* 0x000fe400078fcaff */
        /* <DEDUP_REMOVED lines=21> */
[----:B--2---:R-:W-:-:S04]  /*18470*/  VIMNMX R15, R15, R20, !PT ;  /* 0x000000140f0f7248 */ /* 0x004fc80007fe0100 */
[----:B------:R-:W-:Y:S01]  /*18480*/  ISETP.GE.AND P2, PT, R12, R15, PT ;  /* 0x0000000f0c00720c */ /* 0x000fe20003f46270 */
[----:B------:R0:W-:-:S12]  /*18490*/  STL [R1+0x5c], R15 ;  /* 0x00005c0f01007387 */ /* 0x0001d80000100800 */
[----:B0-----:R-:W-:Y:S05]  /*184a0*/  @!P2 BRA `(.L_x_7202) ;  /* 0x0000006400d8a947 */ /* 0x001fea0003800000 */
[----:B------:R-:W-:-:S07]  /*184b0*/  IMAD.MOV.U32 R87, RZ, RZ, RZ ;  /* 0x000000ffff577224 */ /* 0x000fce00078e00ff */
.L_x_7221:
[----:B------:R-:W2:Y:S01]  /*184c0*/  LDL R14, [R1+0x54] ;  /* 0x00005400010e7983 */ /* 0x000ea20000100800 */
[----:B------:R-:W-:Y:S01]  /*184d0*/  VIADD R13, R232, 0x1 ;  /* 0x00000001e80d7836 */ /* 0x000fe20000000000 */
[----:B------:R-:W-:Y:S05]  /*184e0*/  YIELD ;  /* 0x0000000000007946 */ /* 0x000fea0003800000 */
[----:B------:R-:W-:-:S04]  /*184f0*/  ISETP.NE.AND P2, PT, R13, 0x2, PT ;  /* 0x000000020d00780c */ /* 0x000fc80003f45270 */
[----:B------:R-:W-:Y:S02]  /*18500*/  SEL R234, RZ, 0x1, P2 ;  /* 0x00000001ffea7807 */ /* 0x000fe40001000000 */
[----:B------:R-:W-:Y:S02]  /*18510*/  SEL R13, R13, RZ, P2 ;  /* 0x000000ff0d0d7207 */ /* 0x000fe40001000000 */
[----:B------:R-:W-:Y:S02]  /*18520*/  LOP3.LUT R234, R231, R234, RZ, 0x3c, !PT ;  /* 0x000000eae7ea7212 */ /* 0x000fe400078e3cff */
[----:B--2---:R-:W-:-:S13]  /*18530*/  ISETP.NE.AND P2, PT, R14, RZ, PT ;  /* 0x000000ff0e00720c */ /* 0x004fda0003f45270 */
[----:B------:R-:W-:Y:S05]  /*18540*/  @P2 BRA `(.L_x_7203) ;  /* 0x0000000000302947 */ /* 0x000fea0003800000 */
[----:B------:R-:W-:Y:S05]  /*18550*/  @!P0 BRA `(.L_x_7204) ;  /* 0x0000000000048947 */ /* 0x000fea0003800000 */
[----:B------:R-:W-:Y:S01]  /*18560*/  BPT.TRAP 0x1 ;  /* 0x000000040000795c */ /* 0x000fe20000300000 */
.L_x_7204:
[----:B------:R-:W-:Y:S01]  /*18570*/  IMAD R15, R13, 0x8, R17 ;  /* 0x000000080d0f7824 */ /* 0x000fe200078e0211 */
[----:B------:R-:W-:-:S04]  /*18580*/  SHF.L.U32 R14, R234, 0x1f, RZ ;  /* 0x0000001fea0e7819 */ /* 0x000fc800000006ff */
[----:B------:R0:W1:Y:S01]  /*18590*/  SYNCS.PHASECHK.TRANS64.TRYWAIT P3, [R15+URZ+0x2e830], R14 ;  /* 0x02e8300e0f0075a7 */ /* 0x000062000806017f */
[----:B------:R-:W-:Y:S05]  /*185a0*/  @!P0 BRA `(.L_x_7205) ;  /* 0x0000000000048947 */ /* 0x000fea0003800000 */
[----:B------:R-:W-:Y:S01]  /*185b0*/  BPT.TRAP 0x1 ;  /* 0x000000040000795c */ /* 0x000fe20000300000 */
.L_x_7205:
[----:B------:R-:W-:Y:S04]  /*185c0*/  BSSY B0, `(.L_x_7203) ;  /* 0x0000004000007945 */ /* 0x000fe80003800000 */
[----:B-1----:R-:W-:Y:S05]  /*185d0*/  @P3 BRA `(.L_x_7206) ;  /* 0x0000000000083947 */ /* 0x002fea0003800000 */
[----:B------:R-:W1:Y:S02]  /*185e0*/  SYNCS.PHASECHK.TRANS64.TRYWAIT P3, [R15+URZ+0x2e830], R14 ;  /* 0x02e8300e0f0075a7 */ /* 0x000e64000806017f */
[----:B-1----:R-:W-:Y:S05]  /*185f0*/  @!P3 BRA `(.L_x_7207) ;  /* 0x000001cc0060b947 */ /* 0x002fea0003800000 */
.L_x_7206:
[----:B------:R-:W-:Y:S05]  /*18600*/  BSYNC B0 ;  /* 0x0000000000007941 */ /* 0x000fea0003800000 */
.L_x_7203:
[----:B------:R-:W2:Y:S01]  /*18610*/  LDL R20, [R1+0x58] ;  /* 0x0000580001147983 */ /* 0x000ea20000100800 */
[----:B------:R-:W-:Y:S05]  /*18620*/  WARPSYNC.ALL ;  /* 0x0000000000007948 */ /* 0x000fea0003800000 */
[----:B01----:R-:W0:Y:S01]  /*18630*/  S2R R14, SR_TID.X ;  /* 0x00000000000e7919 */ /* 0x003e220000002100 */
[----:B------:R-:W-:Y:S01]  /*18640*/  IMAD.MOV.U32 R89, RZ, RZ, 0x40000040 ;  /* 0x40000040ff597424 */ /* 0x000fe200078e00ff */
[C---:B------:R-:W-:Y:S01]  /*18650*/  R2UR UR12, R8.reuse ;  /* 0x00000000080c72ca */ /* 0x040fe200000e0000 */
[----:B------:R-:W-:Y:S01]  /*18660*/  IMAD.MOV.U32 R15, RZ, RZ, 0x40000040 ;  /* 0x40000040ff0f7424 */ /* 0x000fe200078e00ff */
[----:B------:R-:W-:Y:S01]  /*18670*/  R2UR UR13, R9 ;  /* 0x00000000090d72ca */ /* 0x000fe200000e0000 */
[----:B------:R-:W-:Y:S01]  /*18680*/  IMAD.MOV.U32 R21, RZ, RZ, 0x40000040 ;  /* 0x40000040ff157424 */ /* 0x000fe200078e00ff */
[----:B------:R-:W-:Y:S01]  /*18690*/  R2UR UR15, R89 ;  /* 0x00000000590f72ca */ /* 0x000fe200000e0000 */
[----:B------:R-:W-:Y:S01]  /*186a0*/  IMAD.MOV.U32 R91, RZ, RZ, 0x40000040 ;  /* 0x40000040ff5b7424 */ /* 0x000fe200078e00ff */
[----:B------:R-:W-:Y:S01]  /*186b0*/  R2UR UR23, R15 ;  /* 0x000000000f1772ca */ /* 0x000fe200000e0000 */
[----:B------:R-:W-:Y:S01]  /*186c0*/  STL [R1+0xcc], R23 ;  /* 0x0000cc1701007387 */ /* 0x000fe20000100800 */
[----:B------:R-:W-:Y:S01]  /*186d0*/  R2UR UR20, R8 ;  /* 0x00000000081472ca */ /* 0x000fe200000e0000 */
[----:B------:R-:W-:Y:S01]  /*186e0*/  IMAD.MOV.U32 R89, RZ, RZ, 0x40000040 ;  /* 0x40000040ff597424 */ /* 0x000fe200078e00ff */
[----:B------:R-:W-:Y:S01]  /*186f0*/  R2UR UR21, R9 ;  /* 0x00000000091572ca */ /* 0x000fe200000e0000 */
[----:B------:R-:W-:Y:S01]  /*18700*/  STL [R1+0xc8], R22 ;  /* 0x0000c81601007387 */ /* 0x000fe20000100800 */
[----:B------:R-:W-:-:S02]  /*18710*/  R2UR UR7, R15 ;  /* 0x000000000f0772ca */ /* 0x000fc400000e0000 */
[----:B------:R-:W-:Y:S01]  /*18720*/  R2UR UR11, R21 ;  /* 0x00000000150b72ca */ /* 0x000fe200000e0000 */
[----:B------:R-:W-:Y:S01]  /*18730*/  STL [R1+0xc4], R19 ;  /* 0x0000c41301007387 */ /* 0x000fe20000100800 */
[----:B------:R-:W-:Y:S02]  /*18740*/  R2UR UR25, R15 ;  /* 0x000000000f1972ca */ /* 0x000fe400000e0000 */
[C---:B------:R-:W-:Y:S01]  /*18750*/  R2UR UR27, R21.reuse ;  /* 0x00000000151b72ca */ /* 0x040fe200000e0000 */
[----:B------:R-:W-:Y:S01]  /*18760*/  STL [R1+0xc0], R18 ;  /* 0x0000c01201007387 */ /* 0x000fe20000100800 */
[----:B------:R-:W-:Y:S02]  /*18770*/  R2UR UR29, R21 ;  /* 0x00000000151d72ca */ /* 0x000fe400000e0000 */
[----:B------:R-:W-:Y:S01]  /*18780*/  R2UR UR31, R91 ;  /* 0x000000005b1f72ca */ /* 0x000fe200000e0000 */
[----:B------:R1:W-:Y:S01]  /*18790*/  STL [R1+0xbc], R17 ;  /* 0x0000bc1101007387 */ /* 0x0003e20000100800 */
[----:B------:R-:W-:-:S02]  /*187a0*/  R2UR UR39, R15 ;  /* 0x000000000f2772ca */ /* 0x000fc400000e0000 */
[----:B------:R-:W-:Y:S01]  /*187b0*/  MOV R236, UR7 ;  /* 0x0000000700ec7c02 */ /* 0x000fe20008000f00 */
[----:B------:R-:W-:Y:S01]  /*187c0*/  UMOV UR7, UR11 ;  /* 0x0000000b00077c82 */ /* 0x000fe20008000000 */
[----:B------:R-:W-:Y:S01]  /*187d0*/  R2UR UR11, R91 ;  /* 0x000000005b0b72ca */ /* 0x000fe200000e0000 */
[----:B------:R-:W-:Y:S01]  /*187e0*/  STL [R1+0xb8], R16 ;  /* 0x0000b81001007387 */ /* 0x000fe20000100800 */
[----:B0-----:R-:W-:Y:S02]  /*187f0*/  SHF.R.U32.HI R14, RZ, 0x7, R14 ;  /* 0x00000007ff0e7819 */ /* 0x001fe4000001160e */
[----:B------:R-:W-:Y:S01]  /*18800*/  R2UR UR36, R8 ;  /* 0x00000000082472ca */ /* 0x000fe200000e0000 */
[----:B------:R-:W-:Y:S01]  /*18810*/  STL [R1+0xb4], R12 ;  /* 0x0000b40c01007387 */ /* 0x000fe20000100800 */
[----:B-1----:R-:W-:Y:S01]  /*18820*/  MOV R17, UR7 ;  /* 0x0000000700117c02 */ /* 0x002fe20008000f00 */
[----:B------:R-:W-:Y:S01]  /*18830*/  VIADD R92, R14, 0x8 ;  /* 0x000000080e5c7836 */ /* 0x000fe20000000000 */
[----:B------:R-:W-:Y:S01]  /*18840*/  UMOV UR7, UR29 ;  /* 0x0000001d00077c82 */ /* 0x000fe20008000000 */
[----:B------:R-:W-:Y:S01]  /*18850*/  STL [R1+0xb0], R3 ;  /* 0x0000b00301007387 */ /* 0x000fe20000100800 */
[----:B------:R-:W-:-:S02]  /*18860*/  R2UR UR29, R9 ;  /* 0x00000000091d72ca */ /* 0x000fc400000e0000 */
[----:B------:R-:W-:Y:S01]  /*18870*/  R2UR UR37, R9 ;  /* 0x00000000092572ca */ /* 0x000fe200000e0000 */
[----:B------:R0:W-:Y:S01]  /*18880*/  BAR.SYNC.DEFER_BLOCKING R92, 0x100 ;  /* 0x0004005c0000751d */ /* 0x0001e20000010000 */
[----:B------:R-:W-:Y:S02]  /*18890*/  R2UR UR47, R21 ;  /* 0x00000000152f72ca */ /* 0x000fe400000e0000 */
[----:B------:R-:W-:Y:S02]  /*188a0*/  R2UR UR44, R8 ;  /* 0x00000000082c72ca */ /* 0x000fe400000e0000 */
[----:B------:R-:W-:Y:S02]  /*188b0*/  R2UR UR45, R9 ;  /* 0x00000000092d72ca */ /* 0x000fe400000e0000 */
[C---:B------:R-:W-:Y:S01]  /*188c0*/  R2UR UR19, R15.reuse ;  /* 0x000000000f1372ca */ /* 0x040fe200000e0000 */
[----:B------:R1:W-:Y:S01]  /*188d0*/  STL [R1+0xac], R2 ;  /* 0x0000ac0201007387 */ /* 0x0003e20000100800 */
[----:B------:R-:W-:Y:S01]  /*188e0*/  R2UR UR5, R15 ;  /* 0x000000000f0572ca */ /* 0x000fe200000e0000 */
[----:B------:R-:W-:Y:S01]  /*188f0*/  IMAD.MOV.U32 R15, RZ, RZ, 0x40000040 ;  /* 0x40000040ff0f7424 */ /* 0x000fe200078e00ff */
[----:B------:R-:W-:Y:S01]  /*18900*/  R2UR UR17, R21 ;  /* 0x00000000151172ca */ /* 0x000fe200000e0000 */
[----:B------:R3:W-:Y:S01]  /*18910*/  STL [R1+0xa8], R0 ;  /* 0x0000a80001007387 */ /* 0x0007e20000100800 */
[----:B------:R-:W-:-:S02]  /*18920*/  R2UR UR9, R91 ;  /* 0x000000005b0972ca */ /* 0x000fc400000e0000 */
[----:B------:R-:W-:Y:S02]  /*18930*/  MOV R96, UR7 ;  /* 0x0000000700607c02 */ /* 0x000fe40008000f00 */
[----:B------:R-:W-:Y:S01]  /*18940*/  R2UR UR33, R91 ;  /* 0x000000005b2172ca */ /* 0x000fe200000e0000 */
[----:B------:R-:W-:Y:S01]  /*18950*/  IMAD.MOV.U32 R91, RZ, RZ, 0x40000040 ;  /* 0x40000040ff5b7424 */ /* 0x000fe200078e00ff */
[----:B-1----:R-:W-:Y:S01]  /*18960*/  MOV R2, UR11 ;  /* 0x0000000b00027c02 */ /* 0x002fe20008000f00 */
[----:B------:R-:W-:Y:S01]  /*18970*/  UMOV UR11, UR25 ;  /* 0x00000019000b7c82 */ /* 0x000fe20008000000 */
[----:B------:R-:W-:Y:S02]  /*18980*/  R2UR UR25, R9 ;  /* 0x00000000091972ca */ /* 0x000fe400000e0000 */
[----:B------:R-:W-:Y:S01]  /*18990*/  MOV R19, UR11 ;  /* 0x0000000b00137c02 */ /* 0x000fe20008000f00 */
[----:B------:R-:W-:Y:S01]  /*189a0*/  WARPGROUP.ARRIVE ;  /* 0x00000000000079c5 */ /* 0x000fe20000000000 */
[----:B------:R-:W-:Y:S01]  /*189b0*/  UMOV UR11, UR19 ;  /* 0x00000013000b7c82 */ /* 0x000fe20008000000 */
[----:B------:R-:W-:Y:S01]  /*189c0*/  R2UR UR19, R15 ;  /* 0x000000000f1372ca */ /* 0x000fe200000e0000 */
[----:B------:R-:W-:Y:S01]  /*189d0*/  IMAD.MOV.U32 R15, RZ, RZ, 0x40000040 ;  /* 0x40000040ff0f7424 */ /* 0x000fe200078e00ff */
[----:B------:R-:W-:Y:S01]  /*189e0*/  UMOV UR7, UR9 ;  /* 0x0000000900077c82 */ /* 0x000fe20008000000 */
[----:B------:R-:W-:-:S02]  /*189f0*/  R2UR UR9, R9 ;  /* 0x00000000090972ca */ /* 0x000fc400000e0000 */
[----:B------:R-:W-:Y:S01]  /*18a00*/  MOV R94, UR11 ;  /* 0x0000000b005e7c02 */ /* 0x000fe20008000f00 */
[----:B------:R-:W-:Y:S01]  /*18a10*/  UMOV UR11, UR5 ;  /* 0x00000005000b7c82 */ /* 0x000fe20008000000 */
[----:B------:R-:W-:Y:S02]  /*18a20*/  R2UR UR43, R91 ;  /* 0x000000005b2b72ca */ /* 0x000fe400000e0000 */
[----:B------:R-:W-:Y:S02]  /*18a30*/  R2UR UR59, R89 ;  /* 0x00000000593b72ca */ /* 0x000fe400000e0000 */
[----:B------:R-:W-:Y:S01]  /*18a40*/  R2UR UR5, R11 ;  /* 0x000000000b0572ca */ /* 0x000fe200000e0000 */
[----:B--2---:R-:W-:-:S04]  /*18a50*/  IMAD R88, R13, 0x700, R20 ;  /* 0x000007000d587824 */ /* 0x004fc800078e0214 */
[C---:B------:R-:W-:Y:S01]  /*18a60*/  VIADD R14, R88.reuse, 0x100 ;  /* 0x00000100580e7836 */ /* 0x040fe20000000000 */
[C---:B------:R-:W-:Y:S01]  /*18a70*/  R2UR UR14, R88.reuse ;  /* 0x00000000580e72ca */ /* 0x040fe200000e0000 */
[C---:B------:R-:W-:Y:S02]  /*18a80*/  VIADD R20, R88.reuse, 0x200 ;  /* 0x0000020058147836 */ /* 0x040fe40000000000 */
        /* <DEDUP_REMOVED lines=10> */
[----:B------:R-:W-:Y:S01]  /*18b30*/  QGMMA.64x32x32.F32.E4M3.E4M3 R184, gdesc[UR12], RZ, !UPT, gsb0 ;  /* 0x006000000cb879f3 */ /* 0x000fe2000c0008ff */
        /* <DEDUP_REMOVED lines=23> */
[----:B------:R-:W-:Y:S01]  /*18cb0*/  VIADD R20, R88, 0x404 ;  /* 0x0000040458147836 */ /* 0x000fe20000000000 */
[----:B------:R-:W-:Y:S02]  /*18cc0*/  R2UR UR13, R11 ;  /* 0x000000000b0d72ca */ /* 0x000fe400000e0000 */
[----:B------:R-:W-:Y:S01]  /*18cd0*/  MOV R12, UR15 ;  /* 0x0000000f000c7c02 */ /* 0x000fe20008000f00 */
[----:B------:R-:W-:Y:S02]  /*18ce0*/  UMOV UR15, UR33 ;  /* 0x00000021000f7c82 */ /* 0x000fe40008000000 */
[----:B------:R-:W-:Y:S01]  /*18cf0*/  MOV R23, UR15 ;  /* 0x0000000f00177c02 */ /* 0x000fe20008000f00 */
[----:B------:R-:W-:-:S03]  /*18d00*/  UMOV UR15, UR17 ;  /* 0x00000011000f7c82 */ /* 0x000fc60008000000 */
[----:B------:R-:W-:Y:S01]  /*18d10*/  MOV R235, UR6 ;  /* 0x0000000600eb7c02 */ /* 0x000fe20008000f00 */
[----:B------:R-:W-:Y:S01]  /*18d20*/  UMOV UR6, UR10 ;  /* 0x0000000a00067c82 */ /* 0x000fe20008000000 */
[----:B------:R-:W-:Y:S01]  /*18d30*/  R2UR UR10, R90 ;  /* 0x000000005a0a72ca */ /* 0x000fe200000e0000 */
[----:B------:R-:W-:Y:S01]  /*18d40*/  VIADD R90, R88, 0x206 ;  /* 0x00000206585a7836 */ /* 0x000fe20000000000 */
[----:B------:R-:W-:Y:S01]  /*18d50*/  MOV R16, UR6 ;  /* 0x0000000600107c02 */ /* 0x000fe20008000f00 */
[----:B------:R-:W-:Y:S01]  /*18d60*/  UMOV UR6, UR28 ;  /* 0x0000001c00067c82 */ /* 0x000fe20008000000 */
[C---:B------:R-:W-:Y:S02]  /*18d70*/  R2UR UR28, R8.reuse ;  /* 0x00000000081c72ca */ /* 0x040fe400000e0000 */
[----:B------:R-:W-:Y:S01]  /*18d80*/  MOV R95, UR6 ;  /* 0x00000006005f7c02 */ /* 0x000fe20008000f00 */
[----:B------:R-:W-:Y:S01]  /*18d90*/  UMOV UR6, UR8 ;  /* 0x0000000800067c82 */ /* 0x000fe20008000000 */
[----:B------:R-:W-:-:S02]  /*18da0*/  R2UR UR8, R8 ;  /* 0x00000000080872ca */ /* 0x000fc400000e0000 */
[----:B------:R-:W-:Y:S02]  /*18db0*/  R2UR UR42, R90 ;  /* 0x000000005a2a72ca */ /* 0x000fe400000e0000 */
[----:B------:R-:W-:Y:S01]  /*18dc0*/  MOV R3, UR14 ;  /* 0x0000000e00037c02 */ /* 0x000fe20008000f00 */
[----:B------:R-:W-:Y:S01]  /*18dd0*/  UMOV UR14, UR32 ;  /* 0x00000020000e7c82 */ /* 0x000fe20008000000 */
[----:B---3--:R-:W-:Y:S01]  /*18de0*/  MOV R0, UR10 ;  /* 0x0000000a00007c02 */ /* 0x008fe20008000f00 */
[----:B------:R-:W-:Y:S01]  /*18df0*/  UMOV UR10, UR24 ;  /* 0x00000018000a7c82 */ /* 0x000fe20008000000 */
[----:B------:R-:W-:Y:S02]  /*18e00*/  R2UR UR24, R8 ;  /* 0x00000000081872ca */ /* 0x000fe400000e0000 */
[----:B------:R-:W-:Y:S01]  /*18e10*/  MOV R18, UR10 ;  /* 0x0000000a00127c02 */ /* 0x000fe20008000f00 */
[----:B------:R-:W-:Y:S01]  /*18e20*/  UMOV UR10, UR18 ;  /* 0x00000012000a7c82 */ /* 0x000fe20008000000 */
[----:B------:R-:W-:Y:S01]  /*18e30*/  R2UR UR18, R14 ;  /* 0x000000000e1272ca */ /* 0x000fe200000e0000 */
[----:B------:R-:W-:Y:S01]  /*18e40*/  VIADD R14, R88, 0x504 ;  /* 0x00000504580e7836 */ /* 0x000fe20000000000 */
[----:B------:R-:W-:Y:S01]  /*18e50*/  MOV R93, UR10 ;  /* 0x0000000a005d7c02 */ /* 0x000fe20008000f00 */
[----:B------:R-:W-:-:S02]  /*18e60*/  WARPGROUP.DEPBAR.LE gsb0, 0x0 ;  /* 0x00008000000079c5 */ /* 0x000fc40000010000 */
[----:B------:R-:W-:Y:S01]  /*18e70*/  WARPGROUP.ARRIVE ;  /* 0x00000000000079c5 */ /* 0x000fe20000000000 */
[----:B------:R-:W-:Y:S01]  /*18e80*/  UMOV UR10, UR4 ;  /* 0x00000004000a7c82 */ /* 0x000fe20008000000 */
[----:B------:R-:W-:Y:S02]  /*18e90*/  R2UR UR4, R10 ;  /* 0x000000000a0472ca */ /* 0x000fe400000e0000 */
[----:B------:R-:W-:Y:S01]  /*18ea0*/  MOV R22, UR14 ;  /* 0x0000000e00167c02 */ /* 0x000fe20008000f00 */
[----:B------:R-:W-:Y:S01]  /*18eb0*/  UMOV UR14, UR16 ;  /* 0x00000010000e7c82 */ /* 0x000fe20008000000 */
[----:B------:R-:W-:Y:S01]  /*18ec0*/  QGMMA.64x32x32.F32.E4M3.E4M3 R168, gdesc[UR20], RZ, !UPT, gsb0 ;  /* 0x0060000014a879f3 */ /* 0x000fe2000c0008ff */
        /* <DEDUP_REMOVED lines=30> */
[----:B------:R-:W-:Y:S01]  /*190b0*/  IMAD.MOV.U32 R20, RZ, RZ, R96 ;  /* 0x000000ffff147224 */ /* 0x000fe200078e0060 */
[----:B------:R-:W-:Y:S01]  /*190c0*/  R2UR UR51, R21 ;  /* 0x00000000153372ca */ /* 0x000fe200000e0000 */
[----:B------:R-:W-:Y:S01]  /*190d0*/  IMAD.MOV.U32 R21, RZ, RZ, R95 ;  /* 0x000000ffff157224 */ /* 0x000fe200078e005f */
[----:B------:R-:W-:Y:S02]  /*190e0*/  WARPGROUP.DEPBAR.LE gsb0, 0x0 ;  /* 0x00008000000079c5 */ /* 0x000fe40000010000 */
[----:B------:R-:W-:-:S06]  /*190f0*/  WARPGROUP.ARRIVE ;  /* 0x00000000000079c5 */ /* 0x000fcc0000000000 */
[----:B------:R-:W-:Y:S01]  /*19100*/  QGMMA.64x32x32.F32.E4M3.E4M3 R104, gdesc[UR44], RZ, !UPT, gsb0 ;  /* 0x006000002c6879f3 */ /* 0x000fe2000c0008ff */
[----:B------:R-:W-:Y:S01]  /*19110*/  R2UR UR46, R14 ;  /* 0x000000000e2e72ca */ /* 0x000fe200000e0000 */
[C---:B------:R-:W-:Y:S01]  /*19120*/  VIADD R14, R88.reuse, 0x506 ;  /* 0x00000506580e7836 */ /* 0x040fe20000000000 */
[----:B------:R-:W-:Y:S01]  /*19130*/  R2UR UR47, R15 ;  /* 0x000000000f2f72ca */ /* 0x000fe200000e0000 */
[----:B------:R-:W-:Y:S02]  /*19140*/  IMAD.MOV.U32 R15, RZ, RZ, 0x40000040 ;  /* 0x40000040ff0f7424 */ /* 0x000fe400078e00ff */
[----:B------:R-:W-:Y:S01]  /*19150*/  VIADD R88, R88, 0x606 ;  /* 0x0000060658587836 */ /* 0x000fe20000000000 */
[----:B------:R-:W-:Y:S01]  /*19160*/  R2UR UR54, R14 ;  /* 0x000000000e3672ca */ /* 0x000fe200000e0000 */
[----:B------:R-:W-:Y:S01]  /*19170*/  IMAD.MOV.U32 R14, RZ, RZ, R94 ;  /* 0x000000ffff0e7224 */ /* 0x000fe200078e005e */
[----:B------:R-:W-:Y:S01]  /*19180*/  R2UR UR55, R15 ;  /* 0x000000000f3772ca */ /* 0x000fe200000e0000 */
[----:B------:R-:W-:Y:S01]  /*19190*/  IMAD.MOV.U32 R15, RZ, RZ, R93 ;  /* 0x000000ffff0f7224 */ /* 0x000fe200078e005d */
[----:B------:R-:W-:Y:S01]  /*191a0*/  R2UR UR58, R88 ;  /* 0x00000000583a72ca */ /* 0x000fe200000e0000 */
[----:B------:R-:W-:-:S02]  /*191b0*/  WARPGROUP.DEPBAR.LE gsb0, 0x0 ;  /* 0x00008000000079c5 */ /* 0x000fc40000010000 */
[----:B0-----:R-:W-:-:S06]  /*191c0*/  WARPGROUP.ARRIVE ;  /* 0x00000000000079c5 */ /* 0x001fcc0000000000 */
[----:B------:R-:W-:Y:S01]  /*191d0*/  QGMMA.64x32x32.F32.E4M3.E4M3 R88, gdesc[UR8], RZ, !UPT, gsb0 ;  /* 0x00600000085879f3 */ /* 0x000fe2000c0008ff */
        /* <DEDUP_REMOVED lines=126> */
[----:B------:R-:W-:Y:S03]  /*199c0*/  QGMMA.64x32x32.F32.E4M3.E4M3 R88, gdesc[UR56], R88, gsb0 ;  /* 0x00600000385879f3 */ /* 0x000fe60008000858 */
[----:B------:R-:W-:Y:S02]  /*199d0*/  WARPGROUP.DEPBAR.LE gsb0, 0x0 ;  /* 0x00008000000079c5 */ /* 0x000fe40000010000 */
[----:B0-----:R-:W-:Y:S05]  /*199e0*/  @P2 BRA `(.L_x_7208) ;  /* 0x0000000000282947 */ /* 0x001fea0003800000 */
[----:B------:R-:W-:Y:S05]  /*199f0*/  @!P0 BRA `(.L_x_7209) ;  /* 0x0000000000048947 */ /* 0x000fea0003800000 */
[----:B------:R-:W-:Y:S01]  /*19a00*/  BPT.TRAP 0x1 ;  /* 0x000000040000795c */ /* 0x000fe20000300000 */
.L_x_7209:
[----:B------:R-:W-:Y:S01]  /*19a10*/  SHF.L.U32 R14, R231, 0x1f, RZ ;  /* 0x0000001fe70e7819 */ /* 0x000fe200000006ff */
[----:B-----5:R-:W-:-:S04]  /*19a20*/  IMAD R15, R232, 0x8, R17 ;  /* 0x00000008e80f7824 */ /* 0x020fc800078e0211 */
[----:B------:R0:W1:Y:S01]  /*19a30*/  SYNCS.PHASECHK.TRANS64.TRYWAIT P2, [R15+URZ+0x2e850], R14 ;  /* 0x02e8500e0f0075a7 */ /* 0x000062000804017f */
[----:B------:R-:W-:Y:S05]  /*19a40*/  @!P0 BRA `(.L_x_7210) ;  /* 0x0000000000048947 */ /* 0x000fea0003800000 */
[----:B------:R-:W-:Y:S01]  /*19a50*/  BPT.TRAP 0x1 ;  /* 0x000000040000795c */ /* 0x000fe20000300000 */
.L_x_7210:
[----:B-1----:R-:W-:Y:S05]  /*19a60*/  @P2 BRA `(.L_x_7208) ;  /* 0x0000000000082947 */ /* 0x002fea0003800000 */
[----:B------:R-:W1:Y:S02]  /*19a70*/  SYNCS.PHASECHK.TRANS64.TRYWAIT P2, [R15+URZ+0x2e850], R14 ;  /* 0x02e8500e0f0075a7 */ /* 0x000e64000804017f */
[----:B-1----:R-:W-:Y:S05]  /*19a80*/  @!P2 BRA `(.L_x_7211) ;  /* 0x000001b80050a947 */ /* 0x002fea0003800000 */
.L_x_7208:
[----:B01---5:R-:W-:Y:S01]  /*19a90*/  VIADD R14, R17, 0x400 ;  /* 0x00000400110e7836 */ /* 0x023fe20000000000 */
[----:B------:R-:W2:Y:S04]  /*19aa0*/  LDL R235, [R1+0x14] ;  /* 0x0000140001eb7983 */ /* 0x000ea80000100800 */
[----:B------:R-:W-:Y:S01]  /*19ab0*/  SHF.R.U32.HI R14, RZ, 0x4, R14 ;  /* 0x00000004ff0e7819 */ /* 0x000fe2000001160e */
[----:B------:R-:W2:Y:S01]  /*19ac0*/  LDL R231, [R1+0x10] ;  /* 0x0000100001e77983 */ /* 0x000ea20000100800 */
[----:B------:R-:W-:Y:S01]  /*19ad0*/  IMAD.MOV.U32 R15, RZ, RZ, -0x3ffffff0 ;  /* 0xc0000010ff0f7424 */ /* 0x000fe200078e00ff */
[----:B------:R-:W-:Y:S05]  /*19ae0*/  WARPSYNC.ALL ;  /* 0x0000000000007948 */ /* 0x000fea0003800000 */
[----:B------:R-:W-:Y:S01]  /*19af0*/  LOP3.LUT R14, R14, 0x3fff, RZ, 0xc0, !PT ;  /* 0x00003fff0e0e7812 */ /* 0x000fe200078ec0ff */
[----:B------:R-:W-:Y:S01]  /*19b00*/  WARPGROUP.ARRIVE ;  /* 0x00000000000079c5 */ /* 0x000fe20000000000 */
[----:B------:R-:W-:Y:S01]  /*19b10*/  R2UR UR7, R15 ;  /* 0x000000000f0772ca */ /* 0x000fe200000e0000 */
[----:B------:R-:W-:Y:S01]  /*19b20*/  IMAD.MOV.U32 R21, RZ, RZ, -0x3ffffff0 ;  /* 0xc0000010ff157424 */ /* 0x000fe200078e00ff */
[----:B------:R-:W-:Y:S01]  /*19b30*/  LOP3.LUT R14, R14, 0x10000, RZ, 0xfc, !PT ;  /* 0x000100000e0e7812 */ /* 0x000fe200078efcff */
[----:B------:R-:W-:Y:S01]  /*19b40*/  ULDC UR5, c[0x0][0x9dc] ;  /* 0x0002770000057ab9 */ /* 0x000fe20000000800 */
[----:B------:R-:W-:Y:S01]  /*19b50*/  LOP3.LUT P2, RZ, R16, 0x100000, RZ, 0xc0, !PT ;  /* 0x0010000010ff7812 */ /* 0x000fe2000784c0ff */
[----:B------:R-:W-:-:S02]  /*19b60*/  ULDC UR4, c[0x0][0x9e0] ;  /* 0x0002780000047ab9 */ /* 0x000fc40000000800 */
[----:B------:R-:W-:-:S05]  /*19b70*/  IMAD R14, R232, 0x700, R14 ;  /* 0x00000700e80e7824 */ /* 0x000fca00078e020e */
[----:B------:R-:W-:-:S13]  /*19b80*/  R2UR UR6, R14 ;  /* 0x000000000e0672ca */ /* 0x000fda00000e0000 */
[----:B------:R-:W-:Y:S01]  /*19b90*/  QGMMA.64x128x32.F32.E4M3.E4M3 R24, R224, gdesc[UR4], R24, gsb0 ;  /* 0x01e00004e0187df3 */ /* 0x000fe20008000818 */
[----:B------:R-:W-:Y:S01]  /*19ba0*/  VIADD R20, R14, 0x100 ;  /* 0x000001000e147836 */ /* 0x000fe20000000000 */
[----:B------:R-:W-:-:S04]  /*19bb0*/  R2UR UR7, R21 ;  /* 0x00000000150772ca */ /* 0x000fc800000e0000 */
[----:B------:R-:W-:Y:S01]  /*19bc0*/  R2UR UR6, R20 ;  /* 0x00000000140672ca */ /* 0x000fe200000e0000 */
[----:B------:R-:W-:Y:S02]  /*19bd0*/  VIADD R20, R14, 0x200 ;  /* 0x000002000e147836 */ /* 0x000fe40000000000 */
[----:B------:R-:W-:Y:S01]  /*19be0*/  IMAD.MOV.U32 R21, RZ, RZ, -0x3ffffff0 ;  /* 0xc0000010ff157424 */ /* 0x000fe200078e00ff */
[----:B------:R-:W-:Y:S02]  /*19bf0*/  WARPGROUP.DEPBAR.LE gsb0, 0x0 ;  /* 0x00008000000079c5 */ /* 0x000fe40000010000 */
[----:B------:R-:W-:Y:S01]  /*19c00*/  WARPGROUP.ARRIVE ;  /* 0x00000000000079c5 */ /* 0x000fe20000000000 */
[----:B------:R-:W3:Y:S01]  /*19c10*/  LDL R225, [R1+0x60] ;  /* 0x0000600001e17983 */ /* 0x000ee20000100800 */
[----:B------:R-:W-:Y:S01]  /*19c20*/  IMAD.MOV.U32 R15, RZ, RZ, -0x3ffffff0 ;  /* 0xc0000010ff0f7424 */ /* 0x000fe200078e00ff */
[----:B------:R-:W0:Y:S02]  /*19c30*/  LDC R224, c[0x0][0x448] ;  /* 0x00011200ffe07b82 */ /* 0x000e240000000800 */
[----:B------:R-:W3:Y:S02]  /*19c40*/  LDL R226, [R1+0x80] ;  /* 0x0000800001e27983 */ /* 0x000ee40000100800 */
[----:B------:R-:W-:Y:S01]  /*19c50*/  QGMMA.64x128x32.F32.E4M3.E4M3 R24, R220, gdesc[UR4], R24, gsb0 ;  /* 0x01e00004dc187df3 */ /* 0x000fe20008000818 */
[----:B------:R-:W-:-:S02]  /*19c60*/  R2UR UR6, R20 ;  /* 0x00000000140672ca */ /* 0x000fc400000e0000 */
[----:B------:R-:W-:Y:S01]  /*19c70*/  R2UR UR7, R21 ;  /* 0x00000000150772ca */ /* 0x000fe200000e0000 */
[----:B------:R-:W-:Y:S01]  /*19c80*/  VIADD R20, R14, 0x300 ;  /* 0x000003000e147836 */ /* 0x000fe20000000000 */
[----:B------:R-:W4:Y:S01]  /*19c90*/  LDL R227, [R1+0x6c] ;  /* 0x00006c0001e37983 */ /* 0x000f220000100800 */
[----:B------:R-:W-:Y:S01]  /*19ca0*/  IMAD.MOV.U32 R21, RZ, RZ, -0x3ffffff0 ;  /* 0xc0000010ff157424 */ /* 0x000fe200078e00ff */
[----:B0-----:R-:W-:Y:S01]  /*19cb0*/  ISETP.NE.AND P3, PT, R224, 0x1, PT ;  /* 0x00000001e000780c */ /* 0x001fe20003f65270 */
        /* <DEDUP_REMOVED lines=11> */
[C---:B------:R-:W-:Y:S01]  /*19d70*/  VIADD R20, R14.reuse, 0x500 ;  /* 0x000005000e147836 */ /* 0x040fe20000000000 */
[----:B------:R-:W-:Y:S01]  /*19d80*/  R2UR UR7, R21 ;  /* 0x00000000150772ca */ /* 0x000fe200000e0000 */
[----:B------:R-:W-:Y:S02]  /*19d90*/  IMAD.MOV.U32 R21, RZ, RZ, -0x3ffffff0 ;  /* 0xc0000010ff157424 */ /* 0x000fe400078e00ff */
[----:B------:R-:W-:Y:S01]  /*19da0*/  VIADD R14, R14, 0x600 ;  /* 0x000006000e0e7836 */ /* 0x000fe20000000000 */
[----:B------:R-:W-:Y:S02]  /*19db0*/  WARPGROUP.DEPBAR.LE gsb0, 0x0 ;  /* 0x00008000000079c5 */ /* 0x000fe40000010000 */
[----:B------:R-:W-:-:S07]  /*19dc0*/  WARPGROUP.ARRIVE ;  /* 0x00000000000079c5 */ /* 0x000fce0000000000 */
[----:B------:R-:W-:Y:S01]  /*19dd0*/  QGMMA.64x128x32.F32.E4M3.E4M3 R24, R208, gdesc[UR4], R24, gsb0 ;  /* 0x01e00004d0187df3 */ /* 0x000fe20008000818 */
[----:B------:R-:W-:Y:S02]  /*19de0*/  R2UR UR6, R20 ;  /* 0x00000000140672ca */ /* 0x000fe400000e0000 */
[----:B------:R-:W-:Y:S01]  /*19df0*/  R2UR UR7, R21 ;  /* 0x00000000150772ca */ /* 0x000fe200000e0000 */
[----:B------:R-:W0:Y:S01]  /*19e00*/  @P3 LDC R20, c[0x0][0x44c] ;  /* 0x00011300ff143b82 */ /* 0x000e220000000800 */
[----:B------:R-:W-:Y:S01]  /*19e10*/  @!P1 IMAD R21, R13, 0x8, R17 ;  /* 0x000000080d159824 */ /* 0x000fe200078e0211 */
[----:B------:R-:W-:Y:S02]  /*19e20*/  WARPGROUP.DEPBAR.LE gsb0, 0x0 ;  /* 0x00008000000079c5 */ /* 0x000fe40000010000 */
[----:B------:R-:W-:-:S08]  /*19e30*/  WARPGROUP.ARRIVE ;  /* 0x00000000000079c5 */ /* 0x000fd00000000000 */
[----:B------:R-:W-:Y:S01]  /*19e40*/  QGMMA.64x128x32.F32.E4M3.E4M3 R24, R204, gdesc[UR4], R24, gsb0 ;  /* 0x01e00004cc187df3 */ /* 0x000fe20008000818 */
[----:B------:R-:W-:Y:S02]  /*19e50*/  R2UR UR6, R14 ;  /* 0x000000000e0672ca */ /* 0x000fe400000e0000 */
[----:B------:R-:W-:Y:S01]  /*19e60*/  R2UR UR7, R15 ;  /* 0x000000000f0772ca */ /* 0x000fe200000e0000 */
[----:B---3--:R-:W-:Y:S01]  /*19e70*/  IMAD.IADD R15, R226, 0x1, R225 ;  /* 0x00000001e20f7824 */ /* 0x008fe200078e02e1 */
[----:B------:R-:W1:Y:S01]  /*19e80*/  @P3 LDC R14, c[0x0][0x450] ;  /* 0x00011400ff0e3b82 */ /* 0x000e620000000800 */
[----:B------:R-:W3:Y:S02]  /*19e90*/  S2R R226, SR_TID.X ;  /* 0x0000000000e27919 */ /* 0x000ee40000002100 */
[----:B0-----:R-:W-:-:S05]  /*19ea0*/  @P3 IMAD.HI.U32 R20, R15, R20, RZ ;  /* 0x000000140f143227 */ /* 0x001fca00078e00ff */
[----:B-1----:R-:W-:Y:S01]  /*19eb0*/  @P3 SHF.R.U32.HI R15, RZ, R14, R20 ;  /* 0x0000000eff0f3219 */ /* 0x002fe20000011614 */
[----:B------:R-:W-:-:S05]  /*19ec0*/  @!P1 VIADD R20, R21, 0x2e840 ;  /* 0x0002e84015149836 */ /* 0x000fca0000000000 */
[----:B------:R-:W-:Y:S02]  /*19ed0*/  @!P1 PRMT R20, RZ, 0x654, R20 ;  /* 0x00000654ff149816 */ /* 0x000fe40000000014 */
[----:B---3--:R-:W-:-:S04]  /*19ee0*/  SHF.R.U32.HI R226, RZ, 0x7, R226 ;  /* 0x00000007ffe27819 */ /* 0x008fc800000116e2 */
[----:B------:R-:W-:Y:S01]  /*19ef0*/  IADD3 R14, -R226, 0xb, RZ ;  /* 0x0000000be20e7810 */ /* 0x000fe20007ffe1ff */
[----:B------:R-:W-:Y:S02]  /*19f00*/  WARPGROUP.DEPBAR.LE gsb0, 0x0 ;  /* 0x00008000000079c5 */ /* 0x000fe40000010000 */
[----:B------:R-:W-:Y:S01]  /*19f10*/  WARPGROUP.ARRIVE ;  /* 0x00000000000079c5 */ /* 0x000fe20000000000 */
[----:B------:R-:W0:Y:S05]  /*19f20*/  SHFL.IDX PT, R206, R15, RZ, 0x1c1f ;  /* 0x001c1fff0fce7589 */ /* 0x000e2a00000e0000 */
[----:B------:R-:W-:Y:S03]  /*19f30*/  QGMMA.64x128x32.F32.E4M3.E4M3 R24, R200, gdesc[UR4], R24, gsb0 ;  /* 0x01e00004c8187df3 */ /* 0x000fe60008000818 */
[----:B------:R-:W-:-:S02]  /*19f40*/  WARPGROUP.DEPBAR.LE gsb0, 0x0 ;  /* 0x00008000000079c5 */ /* 0x000fc40000010000 */
[----:B------:R-:W-:Y:S01]  /*19f50*/  IMAD R200, R12, -0xe0, RZ ;  /* 0xffffff200cc87824 */ /* 0x000fe200078e02ff */
[----:B------:R1:W-:Y:S06]  /*19f60*/  BAR.ARV R14, 0x100 ;  /* 0x0004000e0000751d */ /* 0x0003ec0000002000 */
[----:B------:R-:W-:Y:S01]  /*19f70*/  VIADD R203, R200, 0x1 ;  /* 0x00000001c8cb7836 */ /* 0x000fe20000000000 */
[----:B------:R3:W-:Y:S01]  /*19f80*/  @!P1 SYNCS.ARRIVE.TRANS64.RED.A1T0 RZ, [R20+URZ], RZ ;  /* 0x000000ff14ff99a7 */ /* 0x0007e2000810043f */
[----:B-1----:R-:W-:Y:S02]  /*19f90*/  IMAD.U32 R14, RZ, RZ, UR5 ;  /* 0x00000005ff0e7e24 */ /* 0x002fe4000f8e00ff */
[----:B----4-:R-:W-:-:S05]  /*19fa0*/  IMAD R203, R227, -0x2, R203 ;  /* 0xfffffffee3cb7824 */ /* 0x010fca00078e02cb */
[----:B--2---:R-:W-:Y:S01]  /*19fb0*/  IADD3 R202, -R231, R203, R235 ;  /* 0x000000cbe7ca7210 */ /* 0x004fe20007ffe1eb */
[----:B------:R-:W-:Y:S01]  /*19fc0*/  VIADD R203, R203, 0xffffffff ;  /* 0xffffffffcbcb7836 */ /* 0x000fe20000000000 */
[----:B---3--:R-:W-:-:S03]  /*19fd0*/  LOP3.LUT R20, RZ, R14, RZ, 0x33, !PT ;  /* 0x0000000eff147212 */ /* 0x008fc600078e33ff */
[----:B------:R-:W-:Y:S02]  /*19fe0*/  VIADD R201, R202, UR4 ;  /* 0x00000004cac97c36 */ /* 0x000fe40008000000 */
[----:B------:R-:W-:Y:S02]  /*19ff0*/  IMAD.IADD R202, R20, 0x1, R202 ;  /* 0x0000000114ca7824 */ /* 0x000fe400078e02ca */
[--C-:B0-----:R-:W-:Y:S02]  /*1a000*/  IMAD.IADD R204, R201, 0x1, R206.reuse ;  /* 0x00000001c9cc7824 */ /* 0x101fe400078e02ce */
[----:B------:R-:W-:Y:S01]  /*1a010*/  IMAD.IADD R205, R202, 0x1, R206 ;  /* 0x00000001cacd7824 */ /* 0x000fe200078e02ce */
[----:B------:R-:W-:Y:S06]  /*1a020*/  @!P2 BRA `(.L_x_7212) ;  /* 0x00000000005ca947 */ /* 0x000fec0003800000 */
[----:B------:R-:W-:Y:S01]  /*1a030*/  IADD3 R206, -R231, R235, R206 ;  /* 0x000000ebe7ce7210 */ /* 0x000fe20007ffe1ce */
[----:B------:R-:W-:Y:S03]  /*1a040*/  BSSY B0, `(.L_x_7213) ;  /* 0x0000012000007945 */ /* 0x000fe60003800000 */
[----:B------:R-:W-:-:S13]  /*1a050*/  ISETP.GT.AND P2, PT, R206, -0x1, PT ;  /* 0xffffffffce00780c */ /* 0x000fda0003f44270 */
[----:B------:R-:W-:Y:S05]  /*1a060*/  @P2 BRA `(.L_x_7214) ;  /* 0x0000000000242947 */ /* 0x000fea0003800000 */
[----:B------:R-:W-:Y:S01]  /*1a070*/  ULDC UR4, c[0x0][0x9e4] ;  /* 0x0002790000047ab9 */ /* 0x000fe20000000800 */
[----:B------:R-:W-:Y:S01]  /*1a080*/  LOP3.LUT R206, RZ, R206, RZ, 0x33, !PT ;  /* 0x000000ceffce7212 */ /* 0x000fe200078e33ff */
[----:B------:R-:W-:-:S05]  /*1a090*/  IMAD.U32 R207, RZ, RZ, UR4 ;  /* 0x00000004ffcf7e24 */ /* 0x000fca000f8e00ff */
[----:B------:R-:W-:-:S13]  /*1a0a0*/  ISETP.NE.AND P2, PT, R207, 0x1, PT ;  /* 0x00000001cf00780c */ /* 0x000fda0003f45270 */
[----:B------:R-:W0:Y:S02]  /*1a0b0*/  @P2 LDC.64 R20, c[0x0][0x9e8] ;  /* 0x00027a00ff142b82 */ /* 0x000e240000000a00 */
[----:B0-----:R-:W-:-:S05]  /*1a0c0*/  @P2 IMAD.HI.U32 R20, R206, R20, RZ ;  /* 0x00000014ce142227 */ /* 0x001fca00078e00ff */
[----:B------:R-:W-:-:S04]  /*1a0d0*/  @P2 SHF.R.U32.HI R206, RZ, R21, R20 ;  /* 0x00000015ffce2219 */ /* 0x000fc80000011614 */
[----:B------:R-:W-:Y:S01]  /*1a0e0*/  LOP3.LUT R206, RZ, R206, RZ, 0x33, !PT ;  /* 0x000000ceffce7212 */ /* 0x000fe200078e33ff */
[----:B------:R-:W-:Y:S06]  /*1a0f0*/  BRA `(.L_x_7215) ;  /* 0x0000000000187947 */ /* 0x000fec0003800000 */
.L_x_7214:
[----:B------:R-:W-:Y:S02]  /*1a100*/  ULDC UR4, c[0x0][0x9e4] ;  /* 0x0002790000047ab9 */ /* 0x000fe40000000800 */
[----:B------:R-:W-:-:S05]  /*1a110*/  IMAD.U32 R207, RZ, RZ, UR4 ;  /* 0x00000004ffcf7e24 */ /* 0x000fca000f8e00ff */
[----:B------:R-:W-:-:S13]  /*1a120*/  ISETP.NE.AND P2, PT, R207, 0x1, PT ;  /* 0x00000001cf00780c */ /* 0x000fda0003f45270 */
[----:B------:R-:W0:Y:S02]  /*1a130*/  @P2 LDC.64 R20, c[0x0][0x9e8] ;  /* 0x00027a00ff142b82 */ /* 0x000e240000000a00 */
[----:B0-----:R-:W-:-:S05]  /*1a140*/  @P2 IMAD.HI.U32 R20, R206, R20, RZ ;  /* 0x00000014ce142227 */ /* 0x001fca00078e00ff */
[----:B------:R-:W-:-:S07]  /*1a150*/  @P2 SHF.R.U32.HI R206, RZ, R21, R20 ;  /* 0x00000015ffce2219 */ /* 0x000fce0000011614 */
.L_x_7215:
[----:B------:R-:W-:Y:S05]  /*1a160*/  BSYNC B0 ;  /* 0x0000000000007941 */ /* 0x000fea0003800000 */
.L_x_7213:
[----:B------:R-:W-:-:S05]  /*1a170*/  IMAD R206, R206, R207, R203 ;  /* 0x000000cfcece7224 */ /* 0x000fca00078e02cb */
[----:B------:R-:W-:Y:S02]  /*1a180*/  VIMNMX R205, R205, R206, !PT ;  /* 0x000000cecdcd7248 */ /* 0x000fe40007fe0100 */
[----:B------:R-:W-:-:S07]  /*1a190*/  VIADDMNMX R204, R206, R207, R204, PT ;  /* 0x000000cfcecc7246 */ /* 0x000fce00038001cc */
.L_x_7212:
[----:B------:R-:W2:Y:S01]  /*1a1a0*/  LDL.LU R206, [R1] ;  /* 0x0000000001ce7983 */ /* 0x000ea20000300800 */
[----:B------:R-:W-:Y:S02]  /*1a1b0*/  ISETP.GE.AND P2, PT, R200, 0x2, PT ;  /* 0x00000002c800780c */ /* 0x000fe40003f46270 */
[----:B------:R-:W-:Y:S01]  /*1a1c0*/  LOP3.LUT R16, R16, 0xffffdfff, RZ, 0xc0, !PT ;  /* 0xffffdfff10107812 */ /* 0x000fe200078ec0ff */
[----:B------:R-:W0:Y:S01]  /*1a1d0*/  SHFL.IDX PT, R15, R15, 0x1, 0x1c1f ;  /* 0x003c1f000f0f7f89 */ /* 0x000e2200000e0000 */
[C---:B------:R-:W-:Y:S02]  /*1a1e0*/  ISETP.GE.AND P3, PT, R200.reuse, 0x9, PT ;  /* 0x00000009c800780c */ /* 0x040fe40003f66270 */
[----:B------:R-:W-:-:S07]  /*1a1f0*/  ISETP.GE.AND P4, PT, R200, 0x22, PT ;  /* 0x00000022c800780c */ /* 0x000fce0003f86270 */
[----:B------:R-:W-:Y:S02]  /*1a200*/  @P2 LOP3.LUT R16, R16, 0x2000, RZ, 0xfc, !PT ;  /* 0x0000200010102812 */ /* 0x000fe400078efcff */
[----:B------:R-:W-:Y:S02]  /*1a210*/  ISETP.GT.AND P2, PT, R205, 0x1, !P2 ;  /* 0x00000001cd00780c */ /* 0x000fe40005744270 */
[----:B------:R-:W-:Y:S02]  /*1a220*/  LOP3.LUT R16, R16, 0xffffbfff, RZ, 0xc0, !PT ;  /* 0xffffbfff10107812 */ /* 0x000fe400078ec0ff */
[----:B------:R-:W-:Y:S02]  /*1a230*/  ISETP.LT.OR P2, PT, R204, 0x2, P2 ;  /* 0x00000002cc00780c */ /* 0x000fe40001741670 */
[----:B------:R-:W-:Y:S02]  /*1a240*/  @P3 LOP3.LUT R16, R16, 0x4000, RZ, 0xfc, !PT ;  /* 0x0000400010103812 */ /* 0x000fe400078efcff */
[----:B------:R-:W-:-:S02]  /*1a250*/  FSEL R185, R185, -INF , !P2 ;  /* 0xff800000b9b97808 */ /* 0x000fc40005000000 */
[----:B------:R-:W-:Y:S02]  /*1a260*/  ISETP.GT.AND P2, PT, R205, 0x8, !P3 ;  /* 0x00000008cd00780c */ /* 0x000fe40005f44270 */
[----:B------:R-:W-:Y:S01]  /*1a270*/  ISETP.GE.AND P3, PT, R200, 0xa, PT ;  /* 0x0000000ac800780c */ /* 0x000fe20003f66270 */
[--C-:B0-----:R-:W-:Y:S01]  /*1a280*/  IMAD.IADD R201, R201, 0x1, R15.reuse ;  /* 0x00000001c9c97824 */ /* 0x101fe200078e020f */
[----:B------:R-:W-:Y:S01]  /*1a290*/  ISETP.LT.OR P2, PT, R204, 0x9, P2 ;  /* 0x00000009cc00780c */ /* 0x000fe20001741670 */
[----:B------:R-:W-:Y:S01]  /*1a2a0*/  IMAD.IADD R202, R202, 0x1, R15 ;  /* 0x00000001caca7824 */ /* 0x000fe200078e020f */
[----:B------:R-:W-:Y:S02]  /*1a2b0*/  LOP3.LUT R16, R16, 0xffff7fff, RZ, 0xc0, !PT ;  /* 0xffff7fff10107812 */ /* 0x000fe400078ec0ff */
        /* <DEDUP_REMOVED lines=34> */
[----:B------:R-:W-:-:S04]  /*1a4e0*/  ISETP.GT.AND P3, PT, R205, 0x21, !P4 ;  /* 0x00000021cd00780c */ /* 0x000fc80006764270 */
[----:B------:R-:W-:-:S04]  /*1a4f0*/  ISETP.LT.OR P3, PT, R204, 0x22, P3 ;  /* 0x00000022cc00780c */ /* 0x000fc80001f61670 */
[----:B------:R-:W-:Y:S02]  /*1a500*/  FSEL R169, R169, -INF , !P3 ;  /* 0xff800000a9a97808 */ /* 0x000fe40005800000 */
[----:B--2---:R-:W-:-:S04]  /*1a510*/  LOP3.LUT R206, R206, 0xfffffffd, RZ, 0xc0, !PT ;  /* 0xfffffffdcece7812 */ /* 0x004fc800078ec0ff */
        /* <DEDUP_REMOVED lines=268> */
[----:B------:R-:W-:-:S03]  /*1b5e0*/  ISETP.GT.AND P6, PT, R205, RZ, !P6 ;  /* 0x000000ffcd00720c */ /* 0x000fc600077c4270 */
[----:B------:R0:W-:Y:S01]  /*1b5f0*/  STL [R1], R206 ;  /* 0x000000ce01007387 */ /* 0x0001e20000100800 */
[----:B------:R-:W-:-:S04]  /*1b600*/  ISETP.LT.OR P6, PT, R204, 0x1, P6 ;  /* 0x00000001cc00780c */ /* 0x000fc800037c1670 */
[----:B------:R-:W-:Y:S02]  /*1b610*/  FSEL R184, R184, -INF , !P6 ;  /* 0xff800000b8b87808 */ /* 0x000fe40007000000 */
[----:B------:R-:W-:-:S13]  /*1b620*/  ISETP.GE.AND P6, PT, R200, 0xda, PT ;  /* 0x000000dac800780c */ /* 0x000fda0003fc6270 */
[----:B------:R-:W-:Y:S02]  /*1b630*/  @P6 LOP3.LUT R16, R16, 0x1000, RZ, 0xfc, !PT ;  /* 0x0000100010106812 */ /* 0x000fe400078efcff */
[----:B------:R-:W-:-:S04]  /*1b640*/  ISETP.GT.AND P6, PT, R205, 0xd9, !P6 ;  /* 0x000000d9cd00780c */ /* 0x000fc800077c4270 */
[----:B------:R-:W-:-:S04]  /*1b650*/  ISETP.LT.OR P6, PT, R204, 0xda, P6 ;  /* 0x000000dacc00780c */ /* 0x000fc800037c1670 */
[----:B------:R-:W-:Y:S02]  /*1b660*/  FSEL R101, R101, -INF , !P6 ;  /* 0xff80000065657808 */ /* 0x000fe40007000000 */
[----:B------:R-:W-:-:S13]  /*1b670*/  LOP3.LUT P6, RZ, R16, 0x100000, RZ, 0xc0, !PT ;  /* 0x0010000010ff7812 */ /* 0x000fda00078cc0ff */
[----:B0-----:R-:W-:Y:S05]  /*1b680*/  @!P6 BRA `(.L_x_7216) ;  /* 0x00000000005ce947 */ /* 0x001fea0003800000 */
        /* <DEDUP_REMOVED lines=13> */
.L_x_7218:
[----:B------:R-:W-:Y:S02]  /*1b760*/  ULDC UR4, c[0x0][0x9e4] ;  /* 0x0002790000047ab9 */ /* 0x000fe40000000800 */
[----:B------:R-:W-:-:S05]  /*1b770*/  IMAD.U32 R200, RZ, RZ, UR4 ;  /* 0x00000004ffc87e24 */ /* 0x000fca000f8e00ff */
[----:B------:R-:W-:-:S13]  /*1b780*/  ISETP.NE.AND P6, PT, R200, 0x1, PT ;  /* 0x00000001c800780c */ /* 0x000fda0003fc5270 */
[----:B------:R-:W0:Y:S02]  /*1b790*/  @P6 LDC.64 R20, c[0x0][0x9e8] ;  /* 0x00027a00ff146b82 */ /* 0x000e240000000a00 */
[----:B0-----:R-:W-:-:S05]  /*1b7a0*/  @P6 IMAD.HI.U32 R20, R15, R20, RZ ;  /* 0x000000140f146227 */ /* 0x001fca00078e00ff */
[----:B------:R-:W-:-:S07]  /*1b7b0*/  @P6 SHF.R.U32.HI R15, RZ, R21, R20 ;  /* 0x00000015ff0f6219 */ /* 0x000fce0000011614 */
.L_x_7219:
[----:B------:R-:W-:Y:S05]  /*1b7c0*/  BSYNC B0 ;  /* 0x0000000000007941 */ /* 0x000fea0003800000 */
.L_x_7217:
[----:B------:R-:W-:-:S05]  /*1b7d0*/  IMAD R15, R15, R200, R203 ;  /* 0x000000c80f0f7224 */ /* 0x000fca00078e02cb */
[----:B------:R-:W-:Y:S02]  /*1b7e0*/  VIADDMNMX R201, R15, R200, R201, PT ;  /* 0x000000c80fc97246 */ /* 0x000fe400038001c9 */
[----:B------:R-:W-:-:S07]  /*1b7f0*/  VIMNMX R202, R202, R15, !PT ;  /* 0x0000000fcaca7248 */ /* 0x000fce0007fe0100 */
.L_x_7216:
[----:B------:R-:W-:Y:S01]  /*1b800*/  ISETP.GT.AND P2, PT, R202, 0x20, !P2 ;  /* 0x00000020ca00780c */ /* 0x000fe20005744270 */
[----:B------:R-:W2:Y:S01]  /*1b810*/  LDL.LU R203, [R1+0x4] ;  /* 0x0000040001cb7983 */ /* 0x000ea20000300800 */
        /* <DEDUP_REMOVED lines=112> */
[----:B------:R-:W-:Y:S02]  /*1bf20*/  FMNMX.FTZ R15, R184, R3, !PT ;  /* 0x00000003b80f7209 */ /* 0x000fe40007810000 */
[----:B------:R-:W-:Y:S02]  /*1bf30*/  ISETP.LT.OR P2, PT, R201, 0x91, P2 ;  /* 0x00000091c900780c */ /* 0x000fe40001741670 */
[----:B------:R-:W-:Y:S02]  /*1bf40*/  LOP3.LUT P6, RZ, R206, 0x10, RZ, 0xc0, !PT ;  /* 0x00000010ceff7812 */ /* 0x000fe400078cc0ff */
[----:B------:R-:W-:-:S02]  /*1bf50*/  FSEL R130, R130, -INF , !P2 ;  /* 0xff80000082827808 */ /* 0x000fc40005000000 */
[----:B------:R-:W-:-:S04]  /*1bf60*/  LOP3.LUT P2, RZ, R206, 0x4000, RZ, 0xc0, !PT ;  /* 0x00004000ceff7812 */ /* 0x000fc8000784c0ff */
        /* <DEDUP_REMOVED lines=26> */
[----:B------:R-:W-:Y:S02]  /*1c110*/  FMNMX.FTZ R15, R176, R15, !PT ;  /* 0x0000000fb00f7209 */ /* 0x000fe40007810000 */
        /* <DEDUP_REMOVED lines=28> */
[----:B------:R-:W-:Y:S02]  /*1c2e0*/  FMNMX.FTZ R15, R137, R15, !PT ;  /* 0x0000000f890f7209 */ /* 0x000fe40007810000 */
        /* <DEDUP_REMOVED lines=26> */
[----:B------:R-:W-:Y:S02]  /*1c490*/  FMNMX.FTZ R15, R129, R15, !PT ;  /* 0x0000000f810f7209 */ /* 0x000fe40007810000 */
        /* <DEDUP_REMOVED lines=28> */
[----:B------:R-:W-:Y:S02]  /*1c660*/  FMNMX.FTZ R15, R92, R15, !PT ;  /* 0x0000000f5c0f7209 */ /* 0x000fe40007810000 */
        /* <DEDUP_REMOVED lines=12> */
[----:B------:R-:W-:Y:S01]  /*1c730*/  LOP3.LUT P6, RZ, R16, 0x100, RZ, 0xc0, !PT ;  /* 0x0000010010ff7812 */ /* 0x000fe200078cc0ff */
[----:B------:R-:W0:Y:S01]  /*1c740*/  SHFL.BFLY PT, R20, R15, 0x2, 0x1f ;  /* 0x0c401f000f147f89 */ /* 0x000e2200000e0000 */
[----:B------:R-:W-:-:S02]  /*1c750*/  FSEL R199, R199, -INF , !P2 ;  /* 0xff800000c7c77808 */ /* 0x000fc40005000000 */
[----:B------:R-:W-:-:S04]  /*1c760*/  LOP3.LUT P2, RZ, R16, 0x800, RZ, 0xc0, !PT ;  /* 0x0000080010ff7812 */ /* 0x000fc8000784c0ff */
[----:B------:R-:W-:-:S04]  /*1c770*/  ISETP.GT.AND P2, PT, R202, 0xc0, !P2 ;  /* 0x000000c0ca00780c */ /* 0x000fc80005744270 */
[----:B------:R-:W-:-:S04]  /*1c780*/  ISETP.LT.OR P2, PT, R201, 0xc1, P2 ;  /* 0x000000c1c900780c */ /* 0x000fc80001741670 */
[----:B------:R-:W-:Y:S02]  /*1c790*/  FSEL R90, R90, -INF , !P2 ;  /* 0xff8000005a5a7808 */ /* 0x000fe40005000000 */
[----:B------:R-:W-:-:S04]  /*1c7a0*/  LOP3.LUT P2, RZ, R16, 0x400, RZ, 0xc0, !PT ;  /* 0x0000040010ff7812 */ /* 0x000fc8000784c0ff */
[----:B------:R-:W-:Y:S02]  /*1c7b0*/  ISETP.GT.AND P2, PT, R202, 0xc1, !P2 ;  /* 0x000000c1ca00780c */ /* 0x000fe40005744270 */
[----:B0-----:R-:W-:Y:S02]  /*1c7c0*/  FMNMX.FTZ R15, R15, R20, !PT ;  /* 0x000000140f0f7209 */ /* 0x001fe40007810000 */
[----:B------:R-:W-:-:S04]  /*1c7d0*/  ISETP.LT.OR P2, PT, R201, 0xc2, P2 ;  /* 0x000000c2c900780c */ /* 0x000fc80001741670 */
[----:B------:R-:W-:Y:S01]  /*1c7e0*/  FSEL R91, R91, -INF , !P2 ;  /* 0xff8000005b5b7808 */ /* 0x000fe20005000000 */
[----:B------:R-:W0:Y:S01]  /*1c7f0*/  SHFL.BFLY PT, R20, R15, 0x1, 0x1f ;  /* 0x0c201f000f147f89 */ /* 0x000e2200000e0000 */
        /* <DEDUP_REMOVED lines=9> */
[----:B0-----:R-:W-:Y:S02]  /*1c890*/  FMNMX.FTZ R15, R15, R20, !PT ;  /* 0x000000140f0f7209 */ /* 0x001fe40007810000 */
[----:B------:R-:W-:-:S03]  /*1c8a0*/  ISETP.LT.OR P2, PT, R201, 0x1, P2 ;  /* 0x00000001c900780c */ /* 0x000fc60001741670 */
[----:B------:R-:W-:Y:S01]  /*1c8b0*/  FFMA.FTZ R21, R2, R15, -8 ;  /* 0xc100000002157423 */ /* 0x000fe2000001000f */
[----:B------:R-:W-:Y:S02]  /*1c8c0*/  FSEL R186, R186, -INF , !P2 ;  /* 0xff800000baba7808 */ /* 0x000fe40005000000 */
[----:B------:R-:W-:-:S04]  /*1c8d0*/  FSETP.NEU.FTZ.AND P2, PT, R15, -INF , PT ;  /* 0xff8000000f00780b */ /* 0x000fc80003f5d000 */
[----:B------:R-:W-:-:S05]  /*1c8e0*/  FSEL R21, R21, RZ, P2 ;  /* 0x000000ff15157208 */ /* 0x000fca0001000000 */
        /* <DEDUP_REMOVED lines=57> */
[C---:B------:R-:W-:Y:S02]  /*1cc80*/  ISETP.GT.AND P3, PT, R202.reuse, 0xd0, !P3 ;  /* 0x000000d0ca00780c */ /* 0x040fe40005f64270 */
[----:B------:R-:W-:Y:S02]  /*1cc90*/  FMNMX.FTZ R197, R91, R197, !PT ;  /* 0x000000c55bc57209 */ /* 0x000fe40007810000 */
[----:B------:R-:W-:Y:S02]  /*1cca0*/  ISETP.LT.OR P3, PT, R201, 0xd1, P3 ;  /* 0x000000d1c900780c */ /* 0x000fe40001f61670 */
[----:B------:R-:W-:Y:S02]  /*1ccb0*/  ISETP.GT.AND P4, PT, R202, 0xd1, !P4 ;  /* 0x000000d1ca00780c */ /* 0x000fe40006784270 */
[----:B------:R-:W-:-:S02]  /*1ccc0*/  FMNMX.FTZ R197, R94, R197, !PT ;  /* 0x000000c55ec57209 */ /* 0x000fc40007810000 */
[----:B------:R-:W-:Y:S02]  /*1ccd0*/  FSEL R98, R98, -INF , !P3 ;  /* 0xff80000062627808 */ /* 0x000fe40005800000 */
[----:B------:R-:W-:Y:S02]  /*1cce0*/  ISETP.LT.OR P4, PT, R201, 0xd2, P4 ;  /* 0x000000d2c900780c */ /* 0x000fe40002781670 */
[----:B------:R-:W-:Y:S02]  /*1ccf0*/  ISETP.GT.AND P5, PT, R202, 0xd8, !P5 ;  /* 0x000000d8ca00780c */ /* 0x000fe40006fa4270 */
[----:B------:R-:W-:Y:S02]  /*1cd00*/  LOP3.LUT P6, RZ, R16, 0x1000, RZ, 0xc0, !PT ;  /* 0x0000100010ff7812 */ /* 0x000fe400078cc0ff */
[----:B------:R-:W-:Y:S02]  /*1cd10*/  FMNMX.FTZ R197, R95, R197, !PT ;  /* 0x000000c55fc57209 */ /* 0x000fe40007810000 */
[----:B------:R-:W-:-:S02]  /*1cd20*/  FSEL R99, R99, -INF , !P4 ;  /* 0xff80000063637808 */ /* 0x000fc40006000000 */
[C---:B------:R-:W-:Y:S02]  /*1cd30*/  ISETP.LT.OR P5, PT, R201.reuse, 0xd9, P5 ;  /* 0x000000d9c900780c */ /* 0x040fe40002fa1670 */
[----:B------:R-:W-:Y:S02]  /*1cd40*/  ISETP.GT.AND P3, PT, R202, 0xd9, !P6 ;  /* 0x000000d9ca00780c */ /* 0x000fe40007764270 */
[----:B------:R-:W-:Y:S02]  /*1cd50*/  FMNMX.FTZ R197, R98, R197, !PT ;  /* 0x000000c562c57209 */ /* 0x000fe40007810000 */
[----:B------:R-:W-:Y:S02]  /*1cd60*/  FSEL R102, R102, -INF , !P5 ;  /* 0xff80000066667808 */ /* 0x000fe40006800000 */
[----:B------:R-:W-:Y:S02]  /*1cd70*/  ISETP.LT.OR P3, PT, R201, 0xda, P3 ;  /* 0x000000dac900780c */ /* 0x000fe40001f61670 */
[----:B------:R-:W-:-:S02]  /*1cd80*/  FMNMX.FTZ R197, R99, R197, !PT ;  /* 0x000000c563c57209 */ /* 0x000fc40007810000 */
[----:B------:R-:W-:Y:S02]  /*1cd90*/  FSEL R103, R103, -INF , !P3 ;  /* 0xff80000067677808 */ /* 0x000fe40005800000 */
[----:B------:R-:W-:-:S04]  /*1cda0*/  FMNMX.FTZ R197, R102, R197, !PT ;  /* 0x000000c566c57209 */ /* 0x000fc80007810000 */
[----:B------:R-:W-:-:S05]  /*1cdb0*/  FMNMX.FTZ R197, R103, R197, !PT ;  /* 0x000000c567c57209 */ /* 0x000fca0007810000 */
[----:B------:R-:W0:Y:S02]  /*1cdc0*/  SHFL.BFLY PT, R200, R197, 0x2, 0x1f ;  /* 0x0c401f00c5c87f89 */ /* 0x000e2400000e0000 */
[----:B0-----:R-:W-:-:S05]  /*1cdd0*/  FMNMX.FTZ R200, R197, R200, !PT ;  /* 0x000000c8c5c87209 */ /* 0x001fca0007810000 */
[----:B------:R-:W0:Y:S01]  /*1cde0*/  SHFL.BFLY PT, R197, R200, 0x1, 0x1f ;  /* 0x0c201f00c8c57f89 */ /* 0x000e2200000e0000 */
        /* <DEDUP_REMOVED lines=48> */
[----:B0-----:R-:W-:-:S02]  /*1d0f0*/  FMNMX.FTZ R21, R200, R197, !PT ;  /* 0x000000c5c8157209 */ /* 0x001fc40007810000 */
[----:B------:R-:W-:-:S05]  /*1d100*/  FSEL R197, R15, RZ, P2 ;  /* 0x000000ff0fc57208 */ /* 0x000fca0001000000 */
[----:B------:R-:W-:-:S04]  /*1d110*/  FADD.FTZ R3, -R197, R3 ;  /* 0x00000003c5037221 */ /* 0x000fc80000010100 */
[C---:B------:R-:W-:Y:S01]  /*1d120*/  FMUL.FTZ R3, R2.reuse, R3 ;  /* 0x0000000302037220 */ /* 0x040fe20000410000 */
[----:B------:R-:W-:-:S01]  /*1d130*/  FFMA.FTZ R197, R2, R21, -8 ;  /* 0xc100000002c57423 */ /* 0x000fc20000010015 */
[----:B------:R-:W-:Y:S01]  /*1d140*/  MUFU.EX2 R20, R20 ;  /* 0x0000001400147308 */ /* 0x000fe20000000800 */
[----:B------:R-:W-:-:S07]  /*1d150*/  FSETP.NEU.FTZ.AND P2, PT, R21, -INF , PT ;  /* 0xff8000001500780b */ /* 0x000fce0003f5d000 */
[----:B------:R-:W2:Y:S01]  /*1d160*/  MUFU.EX2 R3, R3 ;  /* 0x0000000300037308 */ /* 0x000ea20000000800 */
[----:B------:R-:W-:-:S07]  /*1d170*/  FSEL R197, R197, RZ, P2 ;  /* 0x000000ffc5c57208 */ /* 0x000fce0001000000 */
[----:B------:R-:W0:Y:S01]  /*1d180*/  MUFU.EX2 R184, R184 ;  /* 0x000000b800b87308 */ /* 0x000e220000000800 */
[----:B------:R-:W-:-:S01]  /*1d190*/  FFMA.FTZ R200, R2, R142, -R197 ;  /* 0x0000008e02c87223 */ /* 0x000fc200000108c5 */
[----:B------:R-:W-:-:S06]  /*1d1a0*/  FSEL R142, R21, RZ, P2 ;  /* 0x000000ff158e7208 */ /* 0x000fcc0001000000 */
[----:B------:R-:W1:Y:S01]  /*1d1b0*/  MUFU.EX2 R185, R185 ;  /* 0x000000b900b97308 */ /* 0x000e620000000800 */
[----:B------:R-:W-:-:S01]  /*1d1c0*/  FADD.FTZ R142, -R142, R0 ;  /* 0x000000008e8e7221 */ /* 0x000fc20000010100 */
[----:B--2---:R-:W-:-:S06]  /*1d1d0*/  FFMA.FTZ R0, R3, R203, R20 ;  /* 0x000000cb03007223 */ /* 0x004fcc0000010014 */
[----:B------:R-:W2:Y:S01]  /*1d1e0*/  MUFU.EX2 R188, R188 ;  /* 0x000000bc00bc7308 */ /* 0x000ea20000000800 */
[----:B------:R-:W-:-:S01]  /*1d1f0*/  FFMA.FTZ R186, R2, R186, -R197 ;  /* 0x000000ba02ba7223 */ /* 0x000fc200000108c5 */
[----:B------:R-:W-:Y:S01]  /*1d200*/  FMUL.FTZ R142, R2, R142 ;  /* 0x0000008e028e7220 */ /* 0x000fe20000410000 */
[----:B0-----:R-:W-:-:S05]  /*1d210*/  FADD.FTZ R0, R184, R0 ;  /* 0x00000000b8007221 */ /* 0x001fca0000010000 */
[----:B------:R-:W0:Y:S01]  /*1d220*/  MUFU.EX2 R189, R189 ;  /* 0x000000bd00bd7308 */ /* 0x000e220000000800 */
[----:B------:R-:W-:-:S01]  /*1d230*/  FFMA.FTZ R187, R2, R187, -R197 ;  /* 0x000000bb02bb7223 */ /* 0x000fc200000108c5 */
[----:B-1----:R-:W-:-:S06]  /*1d240*/  FADD.FTZ R0, R185, R0 ;  /* 0x00000000b9007221 */ /* 0x002fcc0000010000 */
[----:B------:R-:W1:Y:S01]  /*1d250*/  MUFU.EX2 R192, R192 ;  /* 0x000000c000c07308 */ /* 0x000e620000000800 */
[----:B------:R-:W-:-:S01]  /*1d260*/  FFMA.FTZ R190, R2, R190, -R197 ;  /* 0x000000be02be7223 */ /* 0x000fc200000108c5 */
[----:B--2---:R-:W-:-:S06]  /*1d270*/  FADD.FTZ R0, R188, R0 ;  /* 0x00000000bc007221 */ /* 0x004fcc0000010000 */
[----:B------:R-:W2:Y:S01]  /*1d280*/  MUFU.EX2 R193, R193 ;  /* 0x000000c100c17308 */ /* 0x000ea20000000800 */
[----:B------:R-:W-:-:S07]  /*1d290*/  FFMA.FTZ R191, R2, R191, -R197 ;  /* 0x000000bf02bf7223 */ /* 0x000fce00000108c5 */
[----:B------:R-:W-:Y:S08]  /*1d2a0*/  MUFU.EX2 R186, R186 ;  /* 0x000000ba00ba7308 */ /* 0x000ff00000000800 */
[----:B------:R-:W3:Y:S01]  /*1d2b0*/  MUFU.EX2 R142, R142 ;  /* 0x0000008e008e7308 */ /* 0x000ee20000000800 */
[----:B0-----:R-:W-:-:S07]  /*1d2c0*/  FADD.FTZ R0, R189, R0 ;  /* 0x00000000bd007221 */ /* 0x001fce0000010000 */
[----:B------:R-:W0:Y:S01]  /*1d2d0*/  MUFU.EX2 R196, R196 ;  /* 0x000000c400c47308 */ /* 0x000e220000000800 */
[----:B------:R-:W-:-:S07]  /*1d2e0*/  FFMA.FTZ R194, R2, R194, -R197 ;  /* 0x000000c202c27223 */ /* 0x000fce00000108c5 */
[----:B------:R-:W4:Y:S01]  /*1d2f0*/  MUFU.EX2 R187, R187 ;  /* 0x000000bb00bb7308 */ /* 0x000f220000000800 */
[----:B-1----:R-:W-:-:S07]  /*1d300*/  FADD.FTZ R0, R192, R0 ;  /* 0x00000000c0007221 */ /* 0x002fce0000010000 */
[----:B------:R-:W1:Y:S01]  /*1d310*/  MUFU.EX2 R168, R168 ;  /* 0x000000a800a87308 */ /* 0x000e620000000800 */
[----:B------:R-:W-:-:S07]  /*1d320*/  FFMA.FTZ R195, R2, R195, -R197 ;  /* 0x000000c302c37223 */ /* 0x000fce00000108c5 */
[----:B------:R-:W5:Y:S01]  /*1d330*/  MUFU.EX2 R190, R190 ;  /* 0x000000be00be7308 */ /* 0x000f620000000800 */
[----:B--2---:R-:W-:-:S01]  /*1d340*/  FADD.FTZ R0, R193, R0 ;  /* 0x00000000c1007221 */ /* 0x004fc20000010000 */
[----:B---3--:R-:W-:-:S06]  /*1d350*/  FFMA.FTZ R237, R142, R237, R186 ;  /* 0x000000ed8eed7223 */ /* 0x008fcc00000100ba */
[----:B------:R-:W2:Y:S01]  /*1d360*/  MUFU.EX2 R169, R169 ;  /* 0x000000a900a97308 */ /* 0x000ea20000000800 */
[----:B------:R-:W-:-:S07]  /*1d370*/  FFMA.FTZ R198, R2, R198, -R197 ;  /* 0x000000c602c67223 */ /* 0x000fce00000108c5 */
[----:B------:R-:W3:Y:S01]  /*1d380*/  MUFU.EX2 R191, R191 ;  /* 0x000000bf00bf7308 */ /* 0x000ee20000000800 */
[----:B------:R-:W-:-:S01]  /*1d390*/  FFMA.FTZ R199, R2, R199, -R197 ;  /* 0x000000c702c77223 */ /* 0x000fc200000108c5 */
[C-C-:B------:R-:W-:Y:S01]  /*1d3a0*/  FFMA.FTZ R170, R2.reuse, R170, -R197.reuse ;  /* 0x000000aa02aa7223 */ /* 0x140fe200000108c5 */
[----:B------:R-:W-:-:S05]  /*1d3b0*/  FFMA.FTZ R171, R2, R171, -R197 ;  /* 0x000000ab02ab7223 */ /* 0x000fca00000108c5 */
[----:B------:R-:W3:Y:S01]  /*1d3c0*/  MUFU.EX2 R172, R172 ;  /* 0x000000ac00ac7308 */ /* 0x000ee20000000800 */
        /* <DEDUP_REMOVED lines=48> */
[----:B0-----:R-:W-:Y:S01]  /*1d6d0*/  FADD.FTZ R0, R196, R0 ;  /* 0x00000000c4007221 */ /* 0x001fe20000010000 */
[----:B----4-:R-:W-:-:S01]  /*1d6e0*/  FADD.FTZ R197, R187, R237 ;  /* 0x000000edbbc57221 */ /* 0x010fc20000010000 */
[----:B------:R-:W0:Y:S02]  /*1d6f0*/  MUFU.EX2 R176, R176 ;  /* 0x000000b000b07308 */ /* 0x000e240000000800 */
[----:B-1----:R-:W-:-:S01]  /*1d700*/  FADD.FTZ R0, R168, R0 ;  /* 0x00000000a8007221 */ /* 0x002fc20000010000 */
[----:B-----5:R-:W-:-:S05]  /*1d710*/  FADD.FTZ R197, R190, R197 ;  /* 0x000000c5bec57221 */ /* 0x020fca0000010000 */
[----:B------:R-:W1:Y:S01]  /*1d720*/  MUFU.EX2 R198, R198 ;  /* 0x000000c600c67308 */ /* 0x000e620000000800 */
[----:B--2---:R-:W-:-:S01]  /*1d730*/  FADD.FTZ R0, R169, R0 ;  /* 0x00000000a9007221 */ /* 0x004fc20000010000 */
[----:B---3--:R-:W-:-:S06]  /*1d740*/  FADD.FTZ R197, R191, R197 ;  /* 0x000000c5bfc57221 */ /* 0x008fcc0000010000 */
[----:B------:R-:W2:Y:S01]  /*1d750*/  MUFU.EX2 R177, R177 ;  /* 0x000000b100b17308 */ /* 0x000ea20000000800 */
[----:B------:R-:W-:-:S01]  /*1d760*/  FADD.FTZ R0, R172, R0 ;  /* 0x00000000ac007221 */ /* 0x000fc20000010000 */
[----:B------:R-:W-:-:S06]  /*1d770*/  FADD.FTZ R197, R194, R197 ;  /* 0x000000c5c2c57221 */ /* 0x000fcc0000010000 */
[----:B------:R-:W3:Y:S01]  /*1d780*/  MUFU.EX2 R199, R199 ;  /* 0x000000c700c77308 */ /* 0x000ee20000000800 */
[----:B------:R-:W-:-:S01]  /*1d790*/  FADD.FTZ R0, R173, R0 ;  /* 0x00000000ad007221 */ /* 0x000fc20000010000 */
[----:B------:R-:W-:-:S06]  /*1d7a0*/  FADD.FTZ R197, R195, R197 ;  /* 0x000000c5c3c57221 */ /* 0x000fcc0000010000 */
[----:B------:R-:W4:Y:S08]  /*1d7b0*/  MUFU.EX2 R180, R180 ;  /* 0x000000b400b47308 */ /* 0x000f300000000800 */
[----:B------:R-:W5:Y:S01]  /*1d7c0*/  MUFU.EX2 R170, R170 ;  /* 0x000000aa00aa7308 */ /* 0x000f620000000800 */
[----:B0-----:R-:W-:-:S01]  /*1d7d0*/  FADD.FTZ R0, R176, R0 ;  /* 0x00000000b0007221 */ /* 0x001fc20000010000 */
[----:B-1----:R-:W-:-:S06]  /*1d7e0*/  FADD.FTZ R197, R198, R197 ;  /* 0x000000c5c6c57221 */ /* 0x002fcc0000010000 */
[----:B------:R-:W0:Y:S08]  /*1d7f0*/  MUFU.EX2 R181, R181 ;  /* 0x000000b500b57308 */ /* 0x000e300000000800 */
[----:B------:R-:W1:Y:S01]  /*1d800*/  MUFU.EX2 R171, R171 ;  /* 0x000000ab00ab7308 */ /* 0x000e620000000800 */
[----:B--2---:R-:W-:-:S01]  /*1d810*/  FADD.FTZ R0, R177, R0 ;  /* 0x00000000b1007221 */ /* 0x004fc20000010000 */
[----:B---3--:R-:W-:-:S06]  /*1d820*/  FADD.FTZ R197, R199, R197 ;  /* 0x000000c5c7c57221 */ /* 0x008fcc0000010000 */
[----:B------:R-:W2:Y:S08]  /*1d830*/  MUFU.EX2 R152, R152 ;  /* 0x0000009800987308 */ /* 0x000eb00000000800 */
[----:B------:R-:W3:Y:S01]  /*1d840*/  MUFU.EX2 R174, R174 ;  /* 0x000000ae00ae7308 */ /* 0x000ee20000000800 */
[----:B----4-:R-:W-:-:S01]  /*1d850*/  FADD.FTZ R0, R180, R0 ;  /* 0x00000000b4007221 */ /* 0x010fc20000010000 */
[----:B-----5:R-:W-:-:S06]  /*1d860*/  FADD.FTZ R197, R170, R197 ;  /* 0x000000c5aac57221 */ /* 0x020fcc0000010000 */
        /* <DEDUP_REMOVED lines=156> */
[----:B------:R-:W4:Y:S01]  /*1e230*/  MUFU.EX2 R94, R94 ;  /* 0x0000005e005e7308 */ /* 0x000f220000000800 */
[----:B0-----:R-:W-:-:S01]  /*1e240*/  FADD.FTZ R0, R100, R0 ;  /* 0x0000000064007221 */ /* 0x001fc20000010000 */
[----:B-1----:R-:W-:-:S06]  /*1e250*/  FADD.FTZ R197, R90, R197 ;  /* 0x000000c55ac57221 */ /* 0x002fcc0000010000 */
[----:B------:R-:W0:Y:S01]  /*1e260*/  MUFU.EX2 R95, R95 ;  /* 0x0000005f005f7308 */ /* 0x000e220000000800 */
[----:B--2---:R-:W-:-:S01]  /*1e270*/  FADD.FTZ R0, R101, R0 ;  /* 0x0000000065007221 */ /* 0x004fc20000010000 */
[----:B---3--:R-:W-:-:S06]  /*1e280*/  FADD.FTZ R197, R91, R197 ;  /* 0x000000c55bc57221 */ /* 0x008fcc0000010000 */
[----:B------:R-:W1:Y:S01]  /*1e290*/  MUFU.EX2 R98, R98 ;  /* 0x0000006200627308 */ /* 0x000e620000000800 */
[----:B----4-:R-:W-:-:S01]  /*1e2a0*/  FADD.FTZ R197, R94, R197 ;  /* 0x000000c55ec57221 */ /* 0x010fc20000010000 */
[----:B------:R2:W-:Y:S06]  /*1e2b0*/  STL [R1+0x4], R0 ;  /* 0x0000040001007387 */ /* 0x0005ec0000100800 */
[----:B------:R-:W3:Y:S01]  /*1e2c0*/  MUFU.EX2 R99, R99 ;  /* 0x0000006300637308 */ /* 0x000ee20000000800 */
[----:B0-----:R-:W-:-:S07]  /*1e2d0*/  FADD.FTZ R197, R95, R197 ;  /* 0x000000c55fc57221 */ /* 0x001fce0000010000 */
[----:B------:R-:W0:Y:S01]  /*1e2e0*/  MUFU.EX2 R102, R102 ;  /* 0x0000006600667308 */ /* 0x000e220000000800 */
[----:B-1----:R-:W-:-:S07]  /*1e2f0*/  FADD.FTZ R197, R98, R197 ;  /* 0x000000c562c57221 */ /* 0x002fce0000010000 */
[----:B------:R-:W1:Y:S01]  /*1e300*/  MUFU.EX2 R103, R103 ;  /* 0x0000006700677308 */ /* 0x000e620000000800 */
[----:B---3--:R-:W-:-:S04]  /*1e310*/  FADD.FTZ R197, R99, R197 ;  /* 0x000000c563c57221 */ /* 0x008fc80000010000 */
[----:B0-----:R-:W-:-:S04]  /*1e320*/  FADD.FTZ R197, R102, R197 ;  /* 0x000000c566c57221 */ /* 0x001fc80000010000 */
[----:B-1----:R-:W-:Y:S01]  /*1e330*/  FADD.FTZ R237, R103, R197 ;  /* 0x000000c567ed7221 */ /* 0x002fe20000010000 */
[----:B--2---:R-:W-:Y:S06]  /*1e340*/  @!P0 BRA `(.L_x_7220) ;  /* 0x0000000000048947 */ /* 0x004fec0003800000 */
[----:B------:R-:W-:Y:S01]  /*1e350*/  BPT.TRAP 0x1 ;  /* 0x000000040000795c */ /* 0x000fe20000300000 */
.L_x_7220:
[----:B------:R-:W2:Y:S04]  /*1e360*/  LDL R0, [R1+0x64] ;  /* 0x0000640001007983 */ /* 0x000ea80000100800 */
[----:B------:R-:W3:Y:S01]  /*1e370*/  LDL R197, [R1+0x5c] ;  /* 0x00005c0001c57983 */ /* 0x000ee20000100800 */
[----:B------:R-:W-:Y:S02]  /*1e380*/  F2FP.SATFINITE.E4M3.F32.PACK_AB_MERGE_C R92, R93, R92, RZ ;  /* 0x0000005c5d5c723e */ /* 0x000fe400048070ff */
        /* <DEDUP_REMOVED lines=118> */
[----:B------:R-:W-:Y:S01]  /*1eaf0*/  FMUL.FTZ R87, R87, R142 ;  /* 0x0000008e57577220 */ /* 0x000fe20000410000 */
[----:B------:R-:W-:-:S02]  /*1eb00*/  IMAD.MOV.U32 R3, RZ, RZ, R15 ;  /* 0x000000ffff037224 */ /* 0x000fc400078e000f */
[----:B------:R-:W-:Y:S01]  /*1eb10*/  IMAD.MOV.U32 R231, RZ, RZ, R234 ;  /* 0x000000ffffe77224 */ /* 0x000fe200078e00ea */
[----:B--2---:R-:W-:Y:S01]  /*1eb20*/  R2UR UR4, R0 ;  /* 0x00000000000472ca */ /* 0x004fe200000e0000 */
[----:B------:R-:W-:Y:S01]  /*1eb30*/  IMAD R0, R232, 0x8, R17 ;  /* 0x00000008e8007824 */ /* 0x000fe200078e0211 */
[----:B---3--:R-:W-:-:S03]  /*1eb40*/  ISETP.GT.AND P2, PT, R12, R197, PT ;  /* 0x000000c50c00720c */ /* 0x008fc60003f44270 */
[----:B------:R-:W-:-:S08]  /*1eb50*/  VIADD R0, R0, 0x2e860 ;  /* 0x0002e86000007836 */ /* 0x000fd00000000000 */
[----:B------:R-:W-:-:S05]  /*1eb60*/  IMAD.U32 R93, RZ, RZ, UR4 ;  /* 0x00000004ff5d7e24 */ /* 0x000fca000f8e00ff */
[----:B------:R-:W-:Y:S01]  /*1eb70*/  PRMT R0, R93, 0x654, R0 ;  /* 0x000006545d007816 */ /* 0x000fe20000000000 */
[----:B------:R-:W-:-:S03]  /*1eb80*/  VIADD R12, R12, 0xffffffff ;  /* 0xffffffff0c0c7836 */ /* 0x000fc60000000000 */
[----:B------:R0:W-:Y:S01]  /*1eb90*/  SYNCS.ARRIVE.TRANS64.RED.A1T0 RZ, [R0+URZ], RZ ;  /* 0x000000ff00ff79a7 */ /* 0x0001e2000810043f */
[----:B------:R-:W-:Y:S02]  /*1eba0*/  IMAD.MOV.U32 R232, RZ, RZ, R13 ;  /* 0x000000ffffe87224 */ /* 0x000fe400078e000d */
[----:B0-----:R-:W-:Y:S01]  /*1ebb0*/  IMAD.MOV.U32 R0, RZ, RZ, R21 ;  /* 0x000000ffff007224 */ /* 0x001fe200078e0015 */
[----:B------:R-:W-:Y:S06]  /*1ebc0*/  @P2 BRA `(.L_x_7221) ;  /* 0xffffff98003c2947 */ /* 0x000fec000383ffff */
[----:B------:R-:W-:Y:S02]  /*1ebd0*/  IMAD.MOV.U32 R0, RZ, RZ, R21 ;  /* 0x000000ffff007224 */ /* 0x000fe400078e0015 */
[----:B------:R-:W-:Y:S02]  /*1ebe0*/  IMAD.MOV.U32 R3, RZ, RZ, R15 ;  /* 0x000000ffff037224 */ /* 0x000fe400078e000f */
[----:B------:R-:W-:Y:S02]  /*1ebf0*/  IMAD.MOV.U32 R232, RZ, RZ, R13 ;  /* 0x000000ffffe87224 */ /* 0x000fe400078e000d */
[----:B------:R-:W-:-:S07]  /*1ec00*/  IMAD.MOV.U32 R231, RZ, RZ, R234 ;  /* 0x000000ffffe77224 */ /* 0x000fce00078e00ea */
.L_x_7202:
[----:B------:R-:W2:Y:S01]  /*1ec10*/  LDL R13, [R1+0x60] ;  /* 0x00006000010d7983 */ /* 0x000ea20000100800 */
[----:B------:R-:W0:Y:S03]  /*1ec20*/  LDC R15, c[0x0][0x448] ;  /* 0x00011200ff0f7b82 */ /* 0x000e260000000800 */
[----:B------:R-:W3:Y:S04]  /*1ec30*/  LDL R88, [R1+0x10] ;  /* 0x0000100001587983 */ /* 0x000ee80000100800 */
[----:B------:R-:W3:Y:S01]  /*1ec40*/  LDL R21, [R1+0x14] ;  /* 0x0000140001157983 */ /* 0x000ee20000100800 */
[----:B------:R-:W1:Y:S01]  /*1ec50*/  LDC R89, c[0x0][0x9e4] ;  /* 0x00027900ff597b82 */ /* 0x000e620000000800 */
[----:B------:R-:W-:-:S02]  /*1ec60*/  LOP3.LUT R16, R16, 0xffefffff, RZ, 0xc0, !PT ;  /* 0xffefffff10107812 */ /* 0x000fc400078ec0ff */
[----:B0-----:R-:W-:-:S13]  /*1ec70*/  ISETP.NE.AND P2, PT, R15, 0x1, PT ;  /* 0x000000010f00780c */ /* 0x001fda0003f45270 */
[----:B------:R-:W0:Y:S01]  /*1ec80*/  @P2 LDC R20, c[0x0][0x44c] ;  /* 0x00011300ff142b82 */ /* 0x000e220000000800 */
[----:B------:R-:W-:-:S04]  /*1ec90*/  @P2 LOP3.LUT R16, R16, 0x100000, RZ, 0xfc, !PT ;  /* 0x0010000010102812 */ /* 0x000fc800078efcff */
[----:B------:R-:W-:-:S03]  /*1eca0*/  LOP3.LUT R16, R16, 0xffdfffff, RZ, 0xc0, !PT ;  /* 0xffdfffff10107812 */ /* 0x000fc600078ec0ff */
[----:B------:R-:W4:Y:S01]  /*1ecb0*/  @P2 LDC R15, c[0x0][0x450] ;  /* 0x00011400ff0f2b82 */ /* 0x000f220000000800 */
[----:B--2---:R-:W-:-:S04]  /*1ecc0*/  VIADD R13, R13, 0x7f ;  /* 0x0000007f0d0d7836 */ /* 0x004fc80000000000 */
[----:B0-----:R-:W-:Y:S01]  /*1ecd0*/  @P2 IMAD.HI.U32 R20, R13, R20, RZ ;  /* 0x000000140d142227 */ /* 0x001fe200078e00ff */
[----:B---3--:R-:W-:-:S04]  /*1ece0*/  IADD3 R88, R21, 0x1, -R88 ;  /* 0x0000000115587810 */ /* 0x008fc80007ffe858 */
[----:B----4-:R-:W-:Y:S02]  /*1ecf0*/  @P2 SHF.R.U32.HI R13, RZ, R15, R20 ;  /* 0x0000000fff0d2219 */ /* 0x010fe40000011614 */
[----:B-1----:R-:W-:-:S03]  /*1ed00*/  ISETP.GE.AND P2, PT, R89, 0x1, PT ;  /* 0x000000015900780c */ /* 0x002fc60003f46270 */
[----:B------:R-:W-:-:S04]  /*1ed10*/  IMAD.IADD R13, R13, 0x1, R88 ;  /* 0x000000010d0d7824 */ /* 0x000fc800078e0258 */
[----:B------:R-:W-:-:S06]  /*1ed20*/  IMAD.IADD R14, R13, 0x1, -R14 ;  /* 0x000000010d0e7824 */ /* 0x000fcc00078e0a0e */
[----:B------:R-:W-:Y:S01]  /*1ed30*/  @P2 LOP3.LUT R16, R16, 0x200000, RZ, 0xfc, !PT ;  /* 0x0020000010102812 */ /* 0x000fe200078efcff */
        /* <DEDUP_REMOVED lines=11> */
.L_x_7224:
[----:B------:R-:W-:-:S13]  /*1edf0*/  ISETP.NE.AND P2, PT, R89, 0x1, PT ;  /* 0x000000015900780c */ /* 0x000fda0003f45270 */
[----:B------:R-:W0:Y:S02]  /*1ee00*/  @P2 LDC.64 R20, c[0x0][0x9e8] ;  /* 0x00027a00ff142b82 */ /* 0x000e240000000a00 */
[----:B0-----:R-:W-:-:S05]  /*1ee10*/  @P2 IMAD.HI.U32 R20, R13, R20, RZ ;  /* 0x000000140d142227 */ /* 0x001fca00078e00ff */
[----:B------:R-:W-:-:S07]  /*1ee20*/  @P2 SHF.R.U32.HI R13, RZ, R21, R20 ;  /* 0x00000015ff0d2219 */ /* 0x000fce0000011614 */
.L_x_7225:
[----:B------:R-:W-:Y:S05]  /*1ee30*/  BSYNC B0 ;  /* 0x0000000000007941 */ /* 0x000fea0003800000 */
.L_x_7223:
[----:B------:R-:W-:-:S05]  /*1ee40*/  IMAD R13, R13, R89, RZ ;  /* 0x000000590d0d7224 */ /* 0x000fca00078e02ff */
[----:B------:R-:W-:-:S07]  /*1ee50*/  VIMNMX R14, R14, R13, !PT ;  /* 0x0000000d0e0e7248 */ /* 0x000fce0007fe0100 */
.L_x_7222:
[----:B------:R-:W2:Y:S01]  /*1ee60*/  LDL R20, [R1+0x70] ;  /* 0x0000700001147983 */ /* 0x000ea20000100800 */
[----:B------:R-:W-:Y:S02]  /*1ee70*/  VIADD R15, R14, 0xdf ;  /* 0x000000df0e0f7836 */ /* 0x000fe40000000000 */
[----:B------:R-:W-:-:S04]  /*1ee80*/  IMAD.MOV.U32 R14, RZ, RZ, RZ ;  /* 0x000000ffff0e7224 */ /* 0x000fc800078e00ff */
[----:B------:R-:W-:-:S05]  /*1ee90*/  IMAD.HI R14, R15, -0x6db6db6d, R14 ;  /* 0x924924930f0e7827 */ /* 0x000fca00078e020e */
[----:B------:R-:W-:-:S04]  /*1eea0*/  SHF.R.U32.HI R13, RZ, 0x1f, R14 ;  /* 0x0000001fff0d7819 */ /* 0x000fc8000001160e */
[----:B------:R-:W-:-:S04]  /*1eeb0*/  LEA.HI.SX32 R13, R14, R13, 0x19 ;  /* 0x0000000d0e0d7211 */ /* 0x000fc800078fcaff */
[----:B--2---:R-:W-:-:S04]  /*1eec0*/  VIMNMX R20, R20, R13, !PT ;  /* 0x0000000d14147248 */ /* 0x004fc80007fe0100 */
[----:B------:R-:W-:Y:S01]  /*1eed0*/  ISETP.GE.AND P2, PT, R12, R20, PT ;  /* 0x000000140c00720c */ /* 0x000fe20003f46270 */
[----:B------:R0:W-:-:S12]  /*1eee0*/  STL [R1+0x48], R20 ;  /* 0x0000481401007387 */ /* 0x0001d80000100800 */
[----:B0-----:R-:W-:Y:S05]  /*1eef0*/  @!P2 BRA `(.L_x_7226) ;  /* 0x0000003c00fca947 */ /* 0x001fea0003800000 */
[----:B------:R-:W-:Y:S02]  /*1ef00*/  IMAD.MOV.U32 R235, RZ, RZ, R12 ;  /* 0x000000ffffeb7224 */ /* 0x000fe400078e000c */
[----:B------:R-:W-:Y:S02]  /*1ef10*/  IMAD.MOV.U32 R234, RZ, RZ, R0 ;  /* 0x000000ffffea7224 */ /* 0x000fe400078e0000 */
[----:B------:R-:W-:Y:S02]  /*1ef20*/  IMAD.MOV.U32 R21, RZ, RZ, R3 ;  /* 0x000000ffff157224 */ /* 0x000fe400078e0003 */
[----:B------:R-:W-:Y:S02]  /*1ef30*/  IMAD.MOV.U32 R12, RZ, RZ, R231 ;  /* 0x000000ffff0c7224 */ /* 0x000fe400078e00e7 */
[----:B------:R-:W-:-:S07]  /*1ef40*/  IMAD.MOV.U32 R20, RZ, RZ, R232 ;  /* 0x000000ffff147224 */ /* 0x000fce00078e00e8 */
.L_x_7237:
[----:B------:R-:W2:Y:S01]  /*1ef50*/  LDL R0, [R1+0x54] ;  /* 0x0000540001007983 */ /* 0x000ea20000100800 */
[----:B------:R-:W-:Y:S01]  /*1ef60*/  ISETP.NE.AND P2, PT, R20, 0x1, PT ;  /* 0x000000011400780c */ /* 0x000fe20003f45270 */
[----:B------:R-:W-:Y:S05]  /*1ef70*/  YIELD ;  /* 0x0000000000007946 */ /* 0x000fea0003800000 */
[----:B------:R-:W-:-:S04]  /*1ef80*/  SEL R231, RZ, 0x1, P2 ;  /* 0x00000001ffe77807 */ /* 0x000fc80001000000 */
[----:B------:R-:W-:Y:S02]  /*1ef90*/  LOP3.LUT R231, R12, R231, RZ, 0x3c, !PT ;  /* 0x000000e70ce77212 */ /* 0x000fe400078e3cff */
[----:B--2---:R-:W-:-:S13]  /*1efa0*/  ISETP.NE.AND P2, PT, R0, RZ, PT ;  /* 0x000000ff0000720c */ /* 0x004fda0003f45270 */
[----:B------:R-:W-:Y:S05]  /*1efb0*/  @P2 BRA `(.L_x_7227) ;  /* 0x00000000003c2947 */ /* 0x000fea0003800000 */
[----:B------:R-:W-:Y:S05]  /*1efc0*/  @!P0 BRA `(.L_x_7228) ;  /* 0x0000000000048947 */ /* 0x000fea0003800000 */
[----:B------:R-:W-:Y:S01]  /*1efd0*/  BPT.TRAP 0x1 ;  /* 0x000000040000795c */ /* 0x000fe20000300000 */
.L_x_7228:
        /* <DEDUP_REMOVED lines=8> */
.L_x_7229:
[----:B------:R-:W-:Y:S04]  /*1f060*/  BSSY B0, `(.L_x_7227) ;  /* 0x0000004000007945 */ /* 0x000fe80003800000 */
[----:B-1----:R-:W-:Y:S05]  /*1f070*/  @P3 BRA `(.L_x_7230) ;  /* 0x0000000000083947 */ /* 0x002fea0003800000 */
[----:B------:R-:W1:Y:S02]  /*1f080*/  SYNCS.PHASECHK.TRANS64.TRYWAIT P3, [R0+URZ+0x2e830], R3 ;  /* 0x02e83003000075a7 */ /* 0x000e64000806017f */
[----:B-1----:R-:W-:Y:S05]  /*1f090*/  @!P3 BRA `(.L_x_7231) ;  /* 0x0000016000e0b947 */ /* 0x002fea0003800000 */
.L_x_7230:
[----:B------:R-:W-:Y:S05]  /*1f0a0*/  BSYNC B0 ;  /* 0x0000000000007941 */ /* 0x000fea0003800000 */
.L_x_7227:
[----:B01----:R-:W2:Y:S01]  /*1f0b0*/  LDL R3, [R1+0x58] ;  /* 0x0000580001037983 */ /* 0x003ea20000100800 */
[----:B------:R-:W-:Y:S01]  /*1f0c0*/  VIADD R232, R20, 0x1 ;  /* 0x0000000114e87836 */ /* 0x000fe20000000000 */
[----:B------:R-:W-:Y:S05]  /*1f0d0*/  WARPSYNC.ALL ;  /* 0x0000000000007948 */ /* 0x000fea0003800000 */
[----:B------:R-:W0:Y:S01]  /*1f0e0*/  S2R R0, SR_TID.X ;  /* 0x0000000000007919 */ /* 0x000e220000002100 */
[----:B------:R-:W-:Y:S01]  /*1f0f0*/  ISETP.NE.AND P3, PT, R232, 0x2, PT ;  /* 0x00000002e800780c */ /* 0x000fe20003f65270 */
[----:B------:R-:W-:Y:S01]  /*1f100*/  IMAD.MOV.U32 R91, RZ, RZ, 0x40000040 ;  /* 0x40000040ff5b7424 */ /* 0x000fe200078e00ff */
[----:B------:R-:W-:Y:S01]  /*1f110*/  R2UR UR12, R8 ;  /* 0x00000000080c72ca */ /* 0x000fe200000e0000 */
[----:B------:R-:W-:Y:S01]  /*1f120*/  IMAD.MOV.U32 R15, RZ, RZ, 0x40000040 ;  /* 0x40000040ff0f7424 */ /* 0x000fe200078e00ff */
[----:B------:R-:W-:Y:S01]  /*1f130*/  SEL R232, R232, RZ, P3 ;  /* 0x000000ffe8e87207 */ /* 0x000fe20001800000 */
        /* <DEDUP_REMOVED lines=13> */
[----:B------:R-:W-:Y:S01]  /*1f210*/  R2UR UR25, R15 ;  /* 0x000000000f1972ca */ /* 0x000fe200000e0000 */
[----:B------:R-:W-:Y:S01]  /*1f220*/  STL [R1+0xc0], R21 ;  /* 0x0000c01501007387 */ /* 0x000fe20000100800 */
[C---:B------:R-:W-:Y:S02]  /*1f230*/  R2UR UR27, R89.reuse ;  /* 0x00000000591b72ca */ /* 0x040fe400000e0000 */
[----:B------:R-:W-:Y:S01]  /*1f240*/  R2UR UR29, R89 ;  /* 0x00000000591d72ca */ /* 0x000fe200000e0000 */
[----:B------:R-:W-:Y:S01]  /*1f250*/  STL [R1+0xbc], R19 ;  /* 0x0000bc1301007387 */ /* 0x000fe20000100800 */
[----:B------:R-:W-:-:S02]  /*1f260*/  R2UR UR31, R93 ;  /* 0x000000005d1f72ca */ /* 0x000fc400000e0000 */
[----:B------:R-:W-:Y:S01]  /*1f270*/  R2UR UR39, R15 ;  /* 0x000000000f2772ca */ /* 0x000fe200000e0000 */
[----:B------:R-:W-:Y:S01]  /*1f280*/  STL [R1+0xb8], R18 ;  /* 0x0000b81201007387 */ /* 0x000fe20000100800 */
[----:B------:R-:W-:Y:S02]  /*1f290*/  R2UR UR36, R8 ;  /* 0x00000000082472ca */ /* 0x000fe400000e0000 */
[----:B0-----:R-:W-:Y:S01]  /*1f2a0*/  SHF.R.U32.HI R0, RZ, 0x7, R0 ;  /* 0x00000007ff007819 */ /* 0x001fe20000011600 */
[----:B------:R0:W-:Y:S01]  /*1f2b0*/  STL [R1+0xb4], R17 ;  /* 0x0000b41101007387 */ /* 0x0001e20000100800 */
[----:B------:R-:W-:Y:S02]  /*1f2c0*/  R2UR UR37, R9 ;  /* 0x00000000092572ca */ /* 0x000fe400000e0000 */
[----:B------:R-:W-:Y:S01]  /*1f2d0*/  R2UR UR47, R89 ;  /* 0x00000000592f72ca */ /* 0x000fe200000e0000 */
[----:B------:R-:W-:Y:S01]  /*1f2e0*/  VIADD R0, R0, 0x8 ;  /* 0x0000000800007836 */ /* 0x000fe20000000000 */
[----:B------:R1:W-:Y:S01]  /*1f2f0*/  STL [R1+0xb0], R16 ;  /* 0x0000b01001007387 */ /* 0x0003e20000100800 */
[----:B------:R-:W-:-:S02]  /*1f300*/  R2UR UR44, R8 ;  /* 0x00000000082c72ca */ /* 0x000fc400000e0000 */
[----:B------:R-:W-:Y:S01]  /*1f310*/  R2UR UR45, R9 ;  /* 0x00000000092d72ca */ /* 0x000fe200000e0000 */
[----:B------:R3:W-:Y:S01]  /*1f320*/  BAR.SYNC.DEFER_BLOCKING R0, 0x100 ;  /* 0x000400000000751d */ /* 0x0007e20000010000 */
[C---:B------:R-:W-:Y:S02]  /*1f330*/  R2UR UR19, R15.reuse ;  /* 0x000000000f1372ca */ /* 0x040fe400000e0000 */
[----:B------:R-:W-:Y:S01]  /*1f340*/  R2UR UR5, R15 ;  /* 0x000000000f0572ca */ /* 0x000fe200000e0000 */
[----:B------:R-:W-:Y:S01]  /*1f350*/  IMAD.MOV.U32 R15, RZ, RZ, 0x40000040 ;  /* 0x40000040ff0f7424 */ /* 0x000fe200078e00ff */
[----:B------:R-:W-:Y:S02]  /*1f360*/  R2UR UR17, R89 ;  /* 0x00000000591172ca */ /* 0x000fe400000e0000 */
[C---:B------:R-:W-:Y:S01]  /*1f370*/  R2UR UR9, R93.reuse ;  /* 0x000000005d0972ca */ /* 0x040fe200000e0000 */
[----:B------:R4:W-:Y:S01]  /*1f380*/  STL [R1+0xac], R12 ;  /* 0x0000ac0c01007387 */ /* 0x0009e20000100800 */
[----:B------:R-:W-:-:S02]  /*1f390*/  R2UR UR33, R93 ;  /* 0x000000005d2172ca */ /* 0x000fc400000e0000 */
[----:B------:R-:W-:Y:S01]  /*1f3a0*/  R2UR UR59, R91 ;  /* 0x000000005b3b72ca */ /* 0x000fe200000e0000 */
[----:B------:R4:W-:Y:S01]  /*1f3b0*/  STL [R1+0xa8], R2 ;  /* 0x0000a80201007387 */ /* 0x0009e20000100800 */
[----:B------:R-:W-:Y:S01]  /*1f3c0*/  WARPGROUP.ARRIVE ;  /* 0x00000000000079c5 */ /* 0x000fe20000000000 */
[----:B--2---:R-:W-:Y:S01]  /*1f3d0*/  IMAD R90, R232, 0x700, R3 ;  /* 0x00000700e85a7824 */ /* 0x004fe200078e0203 */
[----:B------:R-:W-:Y:S01]  /*1f3e0*/  MOV R3, UR7 ;  /* 0x0000000700037c02 */ /* 0x000fe20008000f00 */
[----:B------:R-:W-:Y:S01]  /*1f3f0*/  UMOV UR7, UR11 ;  /* 0x0000000b00077c82 */ /* 0x000fe20008000000 */
[----:B------:R-:W-:Y:S01]  /*1f400*/  R2UR UR11, R93 ;  /* 0x000000005d0b72ca */ /* 0x000fe200000e0000 */
[C---:B------:R-:W-:Y:S01]  /*1f410*/  VIADD R14, R90.reuse, 0x100 ;  /* 0x000001005a0e7836 */ /* 0x040fe20000000000 */
[C---:B------:R-:W-:Y:S01]  /*1f420*/  R2UR UR14, R90.reuse ;  /* 0x000000005a0e72ca */ /* 0x040fe200000e0000 */
[C---:B------:R-:W-:Y:S01]  /*1f430*/  VIADD R88, R90.reuse, 0x200 ;  /* 0x000002005a587836 */ /* 0x040fe20000000000 */
[----:B0-----:R-:W-:Y:S01]  /*1f440*/  MOV R17, UR7 ;  /* 0x0000000700117c02 */ /* 0x001fe20008000f00 */
        /* <DEDUP_REMOVED lines=24> */
[----:B------:R-:W-:Y:S01]  /*1f5d0*/  MOV R236, UR11 ;  /* 0x0000000b00ec7c02 */ /* 0x000fe20008000f00 */
[----:B------:R-:W-:Y:S01]  /*1f5e0*/  UMOV UR11, UR25 ;  /* 0x00000019000b7c82 */ /* 0x000fe20008000000 */
[----:B------:R-:W-:Y:S01]  /*1f5f0*/  R2UR UR24, R14 ;  /* 0x000000000e1872ca */ /* 0x000fe200000e0000 */
[----:B------:R-:W-:Y:S01]  /*1f600*/  VIADD R14, R90, 0x4 ;  /* 0x000000045a0e7836 */ /* 0x000fe20000000000 */
[----:B------:R-:W-:Y:S01]  /*1f610*/  R2UR UR10, R88 ;  /* 0x00000000580a72ca */ /* 0x000fe200000e0000 */
[----:B------:R-:W-:Y:S01]  /*1f620*/  UMOV UR7, UR29 ;  /* 0x0000001d00077c82 */ /* 0x000fe20008000000 */
[C---:B------:R-:W-:Y:S01]  /*1f630*/  R2UR UR25, R9.reuse ;  /* 0x00000000091972ca */ /* 0x040fe200000e0000 */
[----:B------:R-:W-:Y:S01]  /*1f640*/  VIADD R88, R90, 0x204 ;  /* 0x000002045a587836 */ /* 0x000fe20000000000 */
[----:B------:R-:W-:Y:S01]  /*1f650*/  R2UR UR6, R14 ;  /* 0x000000000e0672ca */ /* 0x000fe200000e0000 */
[----:B------:R-:W-:Y:S01]  /*1f660*/  VIADD R14, R90, 0x304 ;  /* 0x000003045a0e7836 */ /* 0x000fe20000000000 */
[----:B------:R-:W-:Y:S01]  /*1f670*/  R2UR UR29, R9 ;  /* 0x00000000091d72ca */ /* 0x000fe200000e0000 */
[----:B------:R-:W-:Y:S01]  /*1f680*/  IMAD.MOV.U32 R93, RZ, RZ, 0x40000040 ;  /* 0x40000040ff5d7424 */ /* 0x000fe200078e00ff */
[----:B------:R-:W-:Y:S01]  /*1f690*/  MOV R19, UR11 ;  /* 0x0000000b00137c02 */ /* 0x000fe20008000f00 */
[----:B------:R-:W-:Y:S01]  /*1f6a0*/  UMOV UR11, UR19 ;  /* 0x00000013000b7c82 */ /* 0x000fe20008000000 */
[----:B------:R-:W-:Y:S01]  /*1f6b0*/  R2UR UR14, R88 ;  /* 0x00000000580e72ca */ /* 0x000fe200000e0000 */
[----:B------:R-:W-:Y:S01]  /*1f6c0*/  VIADD R88, R90, 0x404 ;  /* 0x000004045a587836 */ /* 0x000fe20000000000 */
[----:B------:R-:W-:Y:S01]  /*1f6d0*/  R2UR UR19, R15 ;  /* 0x000000000f1372ca */ /* 0x000fe200000e0000 */
[----:B------:R-:W-:Y:S01]  /*1f6e0*/  IMAD.MOV.U32 R15, RZ, RZ, 0x40000040 ;  /* 0x40000040ff0f7424 */ /* 0x000fe200078e00ff */
[----:B------:R-:W-:Y:S01]  /*1f6f0*/  R2UR UR15, R89 ;  /* 0x00000000590f72ca */ /* 0x000fe200000e0000 */
[----:B------:R-:W-:Y:S01]  /*1f700*/  IMAD.MOV.U32 R89, RZ, RZ, 0x40000040 ;  /* 0x40000040ff597424 */ /* 0x000fe200078e00ff */
[----:B------:R-:W-:Y:S01]  /*1f710*/  MOV R24, UR7 ;  /* 0x0000000700187c02 */ /* 0x000fe20008000f00 */
[----:B------:R-:W-:Y:S01]  /*1f720*/  UMOV UR7, UR9 ;  /* 0x0000000900077c82 */ /* 0x000fe20008000000 */
[----:B---3--:R-:W-:Y:S01]  /*1f730*/  MOV R0, UR6 ;  /* 0x0000000600007c02 */ /* 0x008fe20008000f00 */
[----:B------:R-:W-:Y:S01]  /*1f740*/  UMOV UR6, UR10 ;  /* 0x0000000a00067c82 */ /* 0x000fe20008000000 */
[----:B------:R-:W-:Y:S01]  /*1f750*/  R2UR UR10, R92 ;  /* 0x000000005c0a72ca */ /* 0x000fe200000e0000 */
[----:B------:R-:W-:Y:S01]  /*1f760*/  VIADD R92, R90, 0x206 ;  /* 0x000002065a5c7836 */ /* 0x000fe20000000000 */
[----:B-1----:R-:W-:Y:S01]  /*1f770*/  MOV R16, UR6 ;  /* 0x0000000600107c02 */ /* 0x002fe20008000f00 */
[----:B------:R-:W-:Y:S01]  /*1f780*/  UMOV UR6, UR28 ;  /* 0x0000001c00067c82 */ /* 0x000fe20008000000 */
[----:B------:R-:W-:-:S02]  /*1f790*/  R2UR UR28, R8 ;  /* 0x00000000081c72ca */ /* 0x000fc400000e0000 */
[----:B------:R-:W-:Y:S01]  /*1f7a0*/  MOV R23, UR6 ;  /* 0x0000000600177c02 */ /* 0x000fe20008000f00 */
[----:B------:R-:W-:Y:S01]  /*1f7b0*/  UMOV UR6, UR8 ;  /* 0x0000000800067c82 */ /* 0x000fe20008000000 */
[C---:B------:R-:W-:Y:S02]  /*1f7c0*/  R2UR UR8, R8.reuse ;  /* 0x00000000080872ca */ /* 0x040fe400000e0000 */
[----:B------:R-:W-:Y:S02]  /*1f7d0*/  R2UR UR9, R9 ;  /* 0x00000000090972ca */ /* 0x000fe400000e0000 */
[----:B------:R-:W-:Y:S01]  /*1f7e0*/  MOV R95, UR11 ;  /* 0x0000000b005f7c02 */ /* 0x000fe20008000f00 */
[----:B------:R-:W-:Y:S01]  /*1f7f0*/  UMOV UR11, UR5 ;  /* 0x00000005000b7c82 */ /* 0x000fe20008000000 */
[----:B------:R-:W-:Y:S01]  /*1f800*/  MOV R13, UR10 ;  /* 0x0000000a000d7c02 */ /* 0x000fe20008000f00 */
[----:B------:R-:W-:Y:S01]  /*1f810*/  UMOV UR10, UR24 ;  /* 0x00000018000a7c82 */ /* 0x000fe20008000000 */
[----:B------:R-:W-:-:S02]  /*1f820*/  R2UR UR24, R8 ;  /* 0x00000000081872ca */ /* 0x000fc400000e0000 */
[----:B------:R-:W-:Y:S01]  /*1f830*/  MOV R18, UR10 ;  /* 0x0000000a00127c02 */ /* 0x000fe20008000f00 */
[----:B------:R-:W-:Y:S01]  /*1f840*/  UMOV UR10, UR18 ;  /* 0x00000012000a7c82 */ /* 0x000fe20008000000 */
[----:B------:R-:W-:Y:S01]  /*1f850*/  R2UR UR18, R14 ;  /* 0x000000000e1272ca */ /* 0x000fe200000e0000 */
[----:B------:R-:W-:Y:S01]  /*1f860*/  VIADD R14, R90, 0x504 ;  /* 0x000005045a0e7836 */ /* 0x000fe20000000000 */
[----:B------:R-:W-:Y:S02]  /*1f870*/  WARPGROUP.DEPBAR.LE gsb0, 0x0 ;  /* 0x00008000000079c5 */ /* 0x000fe40000010000 */
[----:B------:R-:W-:Y:S01]  /*1f880*/  WARPGROUP.ARRIVE ;  /* 0x00000000000079c5 */ /* 0x000fe20000000000 */
[----:B------:R-:W-:Y:S01]  /*1f890*/  MOV R94, UR10 ;  /* 0x0000000a005e7c02 */ /* 0x000fe20008000f00 */
[----:B------:R-:W-:Y:S01]  /*1f8a0*/  UMOV UR10, UR4 ;  /* 0x00000004000a7c82 */ /* 0x000fe20008000000 */
[----:B------:R-:W-:Y:S02]  /*1f8b0*/  R2UR UR42, R92 ;  /* 0x000000005c2a72ca */ /* 0x000fe400000e0000 */
[----:B------:R-:W-:Y:S01]  /*1f8c0*/  R2UR UR43, R93 ;  /* 0x000000005d2b72ca */ /* 0x000fe200000e0000 */
[----:B------:R-:W-:Y:S01]  /*1f8d0*/  QGMMA.64x32x32.F32.E4M3.E4M3 R168, gdesc[UR20], RZ, !UPT, gsb0 ;  /* 0x0060000014a879f3 */ /* 0x000fe2000c0008ff */
[----:B------:R-:W-:Y:S01]  /*1f8e0*/  R2UR UR22, R88 ;  /* 0x00000000581672ca */ /* 0x000fe200000e0000 */
[----:B------:R-:W-:Y:S01]  /*1f8f0*/  VIADD R88, R90, 0x604 ;  /* 0x000006045a587836 */ /* 0x000fe20000000000 */
[----:B------:R-:W-:Y:S01]  /*1f900*/  R2UR UR23, R89 ;  /* 0x00000000591772ca */ /* 0x000fe200000e0000 */
[----:B------:R-:W-:Y:S01]  /*1f910*/  IMAD.MOV.U32 R89, RZ, RZ, 0x40000040 ;  /* 0x40000040ff597424 */ /* 0x000fe200078e00ff */
[----:B------:R-:W-:-:S02]  /*1f920*/  R2UR UR4, R10 ;  /* 0x000000000a0472ca */ /* 0x000fc400000e0000 */
[C---:B------:R-:W-:Y:S02]  /*1f930*/  R2UR UR5, R11.reuse ;  /* 0x000000000b0572ca */ /* 0x040fe400000e0000 */
[----:B------:R-:W-:Y:S02]  /*1f940*/  R2UR UR12, R10 ;  /* 0x000000000a0c72ca */ /* 0x000fe400000e0000 */
[----:B------:R-:W-:Y:S02]  /*1f950*/  R2UR UR13, R11 ;  /* 0x000000000b0d72ca */ /* 0x000fe400000e0000 */
[----:B----4-:R-:W-:Y:S01]  /*1f960*/  MOV R12, UR15 ;  /* 0x0000000f000c7c02 */ /* 0x010fe20008000f00 */
[----:B------:R-:W-:Y:S01]  /*1f970*/  UMOV UR15, UR33 ;  /* 0x00000021000f7c82 */ /* 0x000fe20008000000 */
[----:B------:R-:W-:Y:S01]  /*1f980*/  MOV R2, UR14 ;  /* 0x0000000e00027c02 */ /* 0x000fe20008000f00 */
[----:B------:R-:W-:Y:S01]  /*1f990*/  UMOV UR14, UR32 ;  /* 0x00000020000e7c82 */ /* 0x000fe20008000000 */
[----:B------:R-:W-:Y:S01]  /*1f9a0*/  MOV R22, UR15 ;  /* 0x0000000f00167c02 */ /* 0x000fe20008000f00 */
[----:B------:R-:W-:Y:S01]  /*1f9b0*/  UMOV UR15, UR17 ;  /* 0x00000011000f7c82 */ /* 0x000fe20008000000 */
[----:B------:R-:W-:Y:S01]  /*1f9c0*/  MOV R21, UR14 ;  /* 0x0000000e00157c02 */ /* 0x000fe20008000f00 */
[----:B------:R-:W-:Y:S01]  /*1f9d0*/  UMOV UR14, UR16 ;  /* 0x00000010000e7c82 */ /* 0x000fe20008000000 */
        /* <DEDUP_REMOVED lines=25> */
[----:B------:R-:W-:Y:S02]  /*1fb70*/  R2UR UR50, R88 ;  /* 0x00000000583272ca */ /* 0x000fe400000e0000 */
[----:B------:R-:W-:Y:S01]  /*1fb80*/  R2UR UR51, R89 ;  /* 0x00000000593372ca */ /* 0x000fe200000e0000 */
        /* <DEDUP_REMOVED lines=14> */
[----:B------:R-:W-:-:S06]  /*1fc70*/  WARPGROUP.ARRIVE ;  /* 0x00000000000079c5 */ /* 0x000fcc0000000000 */
        /* <DEDUP_REMOVED lines=132> */
.L_x_7233:
[----:B-----5:R-:W-:Y:S01]  /*204c0*/  SHF.L.U32 R0, R12, 0x1f, RZ ;  /* 0x0000001f0c007819 */ /* 0x020fe200000006ff */
[----:B------:R-:W-:-:S04]  /*204d0*/  IMAD R3, R20, 0x8, R17 ;  /* 0x0000000814037824 */ /* 0x000fc800078e0211 */
[----:B------:R0:W1:Y:S01]  /*204e0*/  SYNCS.PHASECHK.TRANS64.TRYWAIT P2, [R3+URZ+0x2e850], R0 ;  /* 0x02e85000030075a7 */ /* 0x000062000804017f */
[----:B------:R-:W-:Y:S05]  /*204f0*/  @!P0 BRA `(.L_x_7234) ;  /* 0x0000000000048947 */ /* 0x000fea0003800000 */
[----:B------:R-:W-:Y:S01]  /*20500*/  BPT.TRAP 0x1 ;  /* 0x000000040000795c */ /* 0x000fe20000300000 */
.L_x_7234:
[----:B-1----:R-:W-:Y:S05]  /*20510*/  @P2 BRA `(.L_x_7232) ;  /* 0x0000000000082947 */ /* 0x002fea0003800000 */
[----:B------:R-:W1:Y:S02]  /*20520*/  SYNCS.PHASECHK.TRANS64.TRYWAIT P2, [R3+URZ+0x2e850], R0 ;  /* 0x02e85000030075a7 */ /* 0x000e64000804017f */
[----:B-1----:R-:W-:Y:S05]  /*20530*/  @!P2 BRA `(.L_x_7235) ;  /* 0x0000014c00cca947 */ /* 0x002fea0003800000 */
.L_x_7232:
[----:B-----5:R-:W-:Y:S01]  /*20540*/  VIADD R12, R17, 0x400 ;  /* 0x00000400110c7836 */ /* 0x020fe20000000000 */
[----:B------:R-:W-:Y:S05]  /*20550*/  WARPSYNC.ALL ;  /* 0x0000000000007948 */ /* 0x000fea0003800000 */
[----:B------:R-:W-:Y:S01]  /*20560*/  SHF.R.U32.HI R12, RZ, 0x4, R12 ;  /* 0x00000004ff0c7819 */ /* 0x000fe2000001160c */
[----:B------:R-:W-:Y:S01]  /*20570*/  IMAD.MOV.U32 R13, RZ, RZ, -0x3ffffff0 ;  /* 0xc0000010ff0d7424 */ /* 0x000fe200078e00ff */
[----:B------:R-:W-:Y:S02]  /*20580*/  WARPGROUP.ARRIVE ;  /* 0x00000000000079c5 */ /* 0x000fe40000000000 */
[----:B------:R-:W-:-:S02]  /*20590*/  LOP3.LUT R12, R12, 0x3fff, RZ, 0xc0, !PT ;  /* 0x00003fff0c0c7812 */ /* 0x000fc400078ec0ff */
[----:B------:R-:W-:Y:S02]  /*205a0*/  R2UR UR7, R13 ;  /* 0x000000000d0772ca */ /* 0x000fe400000e0000 */
[----:B------:R-:W-:-:S05]  /*205b0*/  LOP3.LUT R12, R12, 0x10000, RZ, 0xfc, !PT ;  /* 0x000100000c0c7812 */ /* 0x000fca00078efcff */
[----:B------:R-:W-:-:S05]  /*205c0*/  IMAD R12, R20, 0x700, R12 ;  /* 0x00000700140c7824 */ /* 0x000fca00078e020c */
[----:B------:R-:W-:-:S13]  /*205d0*/  R2UR UR6, R12 ;  /* 0x000000000c0672ca */ /* 0x000fda00000e0000 */
[----:B------:R-:W-:Y:S01]  /*205e0*/  QGMMA.64x128x32.F32.E4M3.E4M3 R24, R224, gdesc[UR4], R24, gsb0 ;  /* 0x01e00004e0187df3 */ /* 0x000fe20008000818 */
[----:B------:R-:W-:Y:S02]  /*205f0*/  VIADD R14, R12, 0x100 ;  /* 0x000001000c0e7836 */ /* 0x000fe40000000000 */
[----:B------:R-:W-:-:S03]  /*20600*/  IMAD.MOV.U32 R15, RZ, RZ, -0x3ffffff0 ;  /* 0xc0000010ff0f7424 */ /* 0x000fc600078e00ff */
[----:B------:R-:W-:Y:S02]  /*20610*/  R2UR UR6, R14 ;  /* 0x000000000e0672ca */ /* 0x000fe400000e0000 */
[----:B------:R-:W-:Y:S02]  /*20620*/  R2UR UR7, R15 ;  /* 0x000000000f0772ca */ /* 0x000fe400000e0000 */
[----:B01----:R-:W-:-:S04]  /*20630*/  FMNMX.FTZ R0, R184, R21, !PT ;  /* 0x00000015b8007209 */ /* 0x003fc80007810000 */
        /* <DEDUP_REMOVED lines=8> */
[----:B------:R-:W-:Y:S01]  /*206c0*/  FMNMX.FTZ R13, R169, R13, !PT ;  /* 0x0000000da90d7209 */ /* 0x000fe20007810000 */
[----:B------:R-:W-:Y:S01]  /*206d0*/  VIADD R14, R12, 0x200 ;  /* 0x000002000c0e7836 */ /* 0x000fe20000000000 */
[----:B------:R-:W-:Y:S02]  /*206e0*/  WARPGROUP.DEPBAR.LE gsb0, 0x0 ;  /* 0x00008000000079c5 */ /* 0x000fe40000010000 */
[----:B------:R-:W-:Y:S01]  /*206f0*/  WARPGROUP.ARRIVE ;  /* 0x00000000000079c5 */ /* 0x000fe20000000000 */
[----:B------:R-:W-:Y:S01]  /*20700*/  IMAD.MOV.U32 R15, RZ, RZ, -0x3ffffff0 ;  /* 0xc0000010ff0f7424 */ /* 0x000fe200078e00ff */
[----:B------:R-:W-:Y:S01]  /*20710*/  FMNMX.FTZ R13, R172, R13, !PT ;  /* 0x0000000dac0d7209 */ /* 0x000fe20007810000 */
[----:B------:R-:W2:Y:S01]  /*20720*/  LDL.LU R227, [R1+0x4] ;  /* 0x0000040001e37983 */ /* 0x000ea20000300800 */
[----:B------:R-:W-:Y:S02]  /*20730*/  FMNMX.FTZ R0, R186, R234, !PT ;  /* 0x000000eaba007209 */ /* 0x000fe40007810000 */
[----:B------:R-:W-:Y:S01]  /*20740*/  QGMMA.64x128x32.F32.E4M3.E4M3 R24, R220, gdesc[UR4], R24, gsb0 ;  /* 0x01e00004dc187df3 */ /* 0x000fe20008000818 */
[----:B------:R-:W-:-:S02]  /*20750*/  FMNMX.FTZ R13, R173, R13, !PT ;  /* 0x0000000dad0d7209 */ /* 0x000fc40007810000 */
[----:B------:R-:W-:Y:S01]  /*20760*/  R2UR UR6, R14 ;  /* 0x000000000e0672ca */ /* 0x000fe200000e0000 */
[----:B------:R-:W-:Y:S01]  /*20770*/  VIADD R14, R12, 0x300 ;  /* 0x000003000c0e7836 */ /* 0x000fe20000000000 */
[----:B------:R-:W-:Y:S01]  /*20780*/  R2UR UR7, R15 ;  /* 0x000000000f0772ca */ /* 0x000fe200000e0000 */
[----:B------:R-:W-:Y:S01]  /*20790*/  IMAD.MOV.U32 R15, RZ, RZ, -0x3ffffff0 ;  /* 0xc0000010ff0f7424 */ /* 0x000fe200078e00ff */
        /* <DEDUP_REMOVED lines=67> */
[----:B------:R-:W-:Y:S01]  /*20bd0*/  FMNMX.FTZ R0, R126, R0, !PT ;  /* 0x000000007e007209 */ /* 0x000fe20007810000 */
[----:B------:R-:W-:Y:S02]  /*20be0*/  WARPGROUP.DEPBAR.LE gsb0, 0x0 ;  /* 0x00008000000079c5 */ /* 0x000fe40000010000 */
[----:B------:R-:W-:Y:S01]  /*20bf0*/  WARPGROUP.ARRIVE ;  /* 0x00000000000079c5 */ /* 0x000fe20000000000 */
[----:B------:R-:W-:-:S02]  /*20c00*/  FMNMX.FTZ R13, R116, R13, !PT ;  /* 0x0000000d740d7209 */ /* 0x000fc40007810000 */
[----:B------:R-:W-:Y:S02]  /*20c10*/  FMNMX.FTZ R0, R127, R0, !PT ;  /* 0x000000007f007209 */ /* 0x000fe40007810000 */
[----:B------:R-:W-:Y:S01]  /*20c20*/  FMNMX.FTZ R13, R117, R13, !PT ;  /* 0x0000000d750d7209 */ /* 0x000fe20007810000 */
[----:B------:R-:W-:Y:S01]  /*20c30*/  QGMMA.64x128x32.F32.E4M3.E4M3 R24, R216, gdesc[UR4], R24, gsb0 ;  /* 0x01e00004d8187df3 */ /* 0x000fe20008000818 */
[----:B------:R-:W-:Y:S02]  /*20c40*/  R2UR UR6, R14 ;  /* 0x000000000e0672ca */ /* 0x000fe400000e0000 */
        /* <DEDUP_REMOVED lines=17> */
[----:B------:R-:W-:-:S03]  /*20d60*/  FMNMX.FTZ R0, R111, R0, !PT ;  /* 0x000000006f007209 */ /* 0x000fc60007810000 */
[----:B------:R-:W0:Y:S01]  /*20d70*/  SHFL.BFLY PT, R14, R13, 0x2, 0x1f ;  /* 0x0c401f000d0e7f89 */ /* 0x000e2200000e0000 */
[----:B------:R-:W-:-:S04]  /*20d80*/  FMNMX.FTZ R0, R114, R0, !PT ;  /* 0x0000000072007209 */ /* 0x000fc80007810000 */
[----:B------:R-:W-:-:S04]  /*20d90*/  FMNMX.FTZ R0, R115, R0, !PT ;  /* 0x0000000073007209 */ /* 0x000fc80007810000 */
[----:B------:R-:W-:-:S04]  /*20da0*/  FMNMX.FTZ R0, R118, R0, !PT ;  /* 0x0000000076007209 */ /* 0x000fc80007810000 */
[----:B------:R-:W-:-:S04]  /*20db0*/  FMNMX.FTZ R0, R119, R0, !PT ;  /* 0x0000000077007209 */ /* 0x000fc80007810000 */
[----:B------:R-:W-:-:S04]  /*20dc0*/  FMNMX.FTZ R0, R90, R0, !PT ;  /* 0x000000005a007209 */ /* 0x000fc80007810000 */
[----:B------:R-:W-:Y:S02]  /*20dd0*/  FMNMX.FTZ R0, R91, R0, !PT ;  /* 0x000000005b007209 */ /* 0x000fe40007810000 */
[----:B0-----:R-:W-:Y:S01]  /*20de0*/  FMNMX.FTZ R13, R13, R14, !PT ;  /* 0x0000000e0d0d7209 */ /* 0x001fe20007810000 */
[----:B------:R-:W-:Y:S01]  /*20df0*/  VIADD R14, R12, 0x400 ;  /* 0x000004000c0e7836 */ /* 0x000fe20000000000 */
[----:B------:R-:W-:-:S04]  /*20e00*/  FMNMX.FTZ R0, R94, R0, !PT ;  /* 0x000000005e007209 */ /* 0x000fc80007810000 */
[----:B------:R-:W-:-:S04]  /*20e10*/  FMNMX.FTZ R0, R95, R0, !PT ;  /* 0x000000005f007209 */ /* 0x000fc80007810000 */
[----:B------:R-:W-:-:S04]  /*20e20*/  FMNMX.FTZ R0, R98, R0, !PT ;  /* 0x0000000062007209 */ /* 0x000fc80007810000 */
[----:B------:R-:W-:-:S04]  /*20e30*/  FMNMX.FTZ R0, R99, R0, !PT ;  /* 0x0000000063007209 */ /* 0x000fc80007810000 */
[----:B------:R-:W-:-:S04]  /*20e40*/  FMNMX.FTZ R0, R102, R0, !PT ;  /* 0x0000000066007209 */ /* 0x000fc80007810000 */
[----:B------:R-:W-:-:S05]  /*20e50*/  FMNMX.FTZ R0, R103, R0, !PT ;  /* 0x0000000067007209 */ /* 0x000fca0007810000 */
[----:B------:R-:W0:Y:S02]  /*20e60*/  SHFL.BFLY PT, R3, R0, 0x2, 0x1f ;  /* 0x0c401f0000037f89 */ /* 0x000e2400000e0000 */
[----:B0-----:R-:W-:Y:S02]  /*20e70*/  FMNMX.FTZ R0, R0, R3, !PT ;  /* 0x0000000300007209 */ /* 0x001fe40007810000 */
[----:B------:R-:W0:Y:S02]  /*20e80*/  SHFL.BFLY PT, R3, R13, 0x1, 0x1f ;  /* 0x0c201f000d037f89 */ /* 0x000e2400000e0000 */
[----:B0-----:R-:W-:Y:S01]  /*20e90*/  FMNMX.FTZ R3, R13, R3, !PT ;  /* 0x000000030d037209 */ /* 0x001fe20007810000 */
[----:B------:R-:W-:Y:S02]  /*20ea0*/  WARPGROUP.DEPBAR.LE gsb0, 0x0 ;  /* 0x00008000000079c5 */ /* 0x000fe40000010000 */
[----:B------:R-:W-:-:S06]  /*20eb0*/  WARPGROUP.ARRIVE ;  /* 0x00000000000079c5 */ /* 0x000fcc0000000000 */
[----:B------:R-:W-:Y:S01]  /*20ec0*/  QGMMA.64x128x32.F32.E4M3.E4M3 R24, R212, gdesc[UR4], R24, gsb0 ;  /* 0x01e00004d4187df3 */ /* 0x000fe20008000818 */
[----:B------:R-:W-:Y:S02]  /*20ed0*/  R2UR UR6, R14 ;  /* 0x000000000e0672ca */ /* 0x000fe400000e0000 */
[----:B------:R-:W-:Y:S01]  /*20ee0*/  R2UR UR7, R15 ;  /* 0x000000000f0772ca */ /* 0x000fe200000e0000 */
[----:B------:R-:W0:Y:S01]  /*20ef0*/  SHFL.BFLY PT, R14, R0, 0x1, 0x1f ;  /* 0x0c201f00000e7f89 */ /* 0x000e2200000e0000 */
        /* <DEDUP_REMOVED lines=20> */
[----:B0-----:R-:W-:Y:S01]  /*21040*/  FMNMX.FTZ R0, R0, R14, !PT ;  /* 0x0000000e00007209 */ /* 0x001fe20007810000 */
[----:B------:R-:W-:Y:S01]  /*21050*/  FADD.FTZ R14, -R3, R21 ;  /* 0x00000015030e7221 */ /* 0x000fe20000010100 */
[----:B------:R-:W-:-:S01]  /*21060*/  FFMA.FTZ R21, R2, R184, -R15 ;  /* 0x000000b802157223 */ /* 0x000fc2000001080f */
[C-C-:B------:R-:W-:Y:S01]  /*21070*/  FFMA.FTZ R184, R2.reuse, R185, -R15.reuse ;  /* 0x000000b902b87223 */ /* 0x140fe2000001080f */
[----:B------:R-:W-:-:S01]  /*21080*/  FFMA.FTZ R185, R2, R188, -R15 ;  /* 0x000000bc02b97223 */ /* 0x000fc2000001080f */
[C---:B------:R-:W-:Y:S01]  /*21090*/  FMUL.FTZ R14, R2.reuse, R14 ;  /* 0x0000000e020e7220 */ /* 0x040fe20000410000 */
        /* <DEDUP_REMOVED lines=37> */
[----:B------:R-:W-:Y:S01]  /*212f0*/  MUFU.EX2 R188, R188 ;  /* 0x000000bc00bc7308 */ /* 0x000fe20000000800 */
[----:B------:R-:W-:-:S01]  /*21300*/  FADD.FTZ R13, -R0, R234 ;  /* 0x000000ea000d7221 */ /* 0x000fc20000010100 */
[----:B------:R-:W-:-:S03]  /*21310*/  FFMA.FTZ R101, R2, R0, -8 ;  /* 0xc100000002657423 */ /* 0x000fc60000010000 */
        /* <DEDUP_REMOVED lines=53> */
[----:B------:R-:W-:-:S06]  /*21670*/  FFMA.FTZ R119, R2, R119, -R101 ;  /* 0x0000007702777223 */ /* 0x000fcc0000010865 */
[----:B------:R-:W-:Y:S01]  /*21680*/  MUFU.EX2 R172, R172 ;  /* 0x000000ac00ac7308 */ /* 0x000fe20000000800 */
[----:B------:R-:W-:Y:S02]  /*21690*/  WARPGROUP.DEPBAR.LE gsb0, 0x0 ;  /* 0x00008000000079c5 */ /* 0x000fe40000010000 */
[----:B------:R-:W-:-:S05]  /*216a0*/  WARPGROUP.ARRIVE ;  /* 0x00000000000079c5 */ /* 0x000fca0000000000 */
[----:B------:R-:W0:Y:S01]  /*216b0*/  MUFU.EX2 R186, R186 ;  /* 0x000000ba00ba7308 */ /* 0x000e220000000800 */
[----:B------:R-:W-:Y:S07]  /*216c0*/  QGMMA.64x128x32.F32.E4M3.E4M3 R24, R208, gdesc[UR4], R24, gsb0 ;  /* 0x01e00004d0187df3 */ /* 0x000fee0008000818 */
[----:B------:R-:W-:Y:S08]  /*216d0*/  MUFU.EX2 R173, R173 ;  /* 0x000000ad00ad7308 */ /* 0x000ff00000000800 */
[----:B------:R-:W1:Y:S01]  /*216e0*/  MUFU.EX2 R187, R187 ;  /* 0x000000bb00bb7308 */ /* 0x000e620000000800 */
[----:B0-----:R-:W-:-:S07]  /*216f0*/  FFMA.FTZ R237, R13, R237, R186 ;  /* 0x000000ed0ded7223 */ /* 0x001fce00000100ba */
[----:B------:R-:W-:Y:S08]  /*21700*/  MUFU.EX2 R176, R176 ;  /* 0x000000b000b07308 */ /* 0x000ff00000000800 */
        /* <DEDUP_REMOVED lines=24> */
[----:B------:R-:W-:-:S01]  /*21890*/  FFMA.FTZ R208, R2, R89, -R15 ;  /* 0x0000005902d07223 */ /* 0x000fc2000001080f */
[----:B------:R-:W-:Y:S01]  /*218a0*/  IMAD.MOV.U32 R89, RZ, RZ, -0x3ffffff0 ;  /* 0xc0000010ff597424 */ /* 0x000fe200078e00ff */
[----:B------:R-:W-:Y:S02]  /*218b0*/  WARPGROUP.ARRIVE ;  /* 0x00000000000079c5 */ /* 0x000fe40000000000 */
[----:B------:R0:W-:Y:S02]  /*218c0*/  MUFU.EX2 R15, R88 ;  /* 0x00000058000f7308 */ /* 0x0001e40000000800 */
[----:B------:R-:W-:-:S06]  /*218d0*/  R2UR UR7, R89 ;  /* 0x00000000590772ca */ /* 0x000fcc00000e0000 */
[----:B------:R-:W-:Y:S01]  /*218e0*/  MUFU.EX2 R160, R160 ;  /* 0x000000a000a07308 */ /* 0x000fe20000000800 */
[----:B0-----:R-:W-:Y:S02]  /*218f0*/  VIADD R88, R12, 0x500 ;  /* 0x000005000c587836 */ /* 0x001fe40000000000 */
[----:B-1----:R-:W-:-:S03]  /*21900*/  FADD.FTZ R237, R171, R237 ;  /* 0x000000edabed7221 */ /* 0x002fc60000010000 */
[----:B------:R-:W-:Y:S01]  /*21910*/  R2UR UR6, R88 ;  /* 0x00000000580672ca */ /* 0x000fe200000e0000 */
[----:B--2---:R-:W-:-:S01]  /*21920*/  FFMA.FTZ R88, R14, R227, R21 ;  /* 0x000000e30e587223 */ /* 0x004fc20000010015 */
[----:B------:R-:W0:Y:S01]  /*21930*/  MUFU.EX2 R174, R174 ;  /* 0x000000ae00ae7308 */ /* 0x000e220000000800 */
[----:B------:R-:W1:Y:S02]  /*21940*/  S2R R227, SR_TID.X ;  /* 0x0000000000e37919 */ /* 0x000e640000002100 */
[----:B------:R-:W-:-:S04]  /*21950*/  FADD.FTZ R88, R184, R88 ;  /* 0x00000058b8587221 */ /* 0x000fc80000010000 */
[----:B------:R-:W-:Y:S01]  /*21960*/  FADD.FTZ R88, R185, R88 ;  /* 0x00000058b9587221 */ /* 0x000fe20000010000 */
[----:B------:R-:W-:Y:S03]  /*21970*/  MUFU.EX2 R161, R161 ;  /* 0x000000a100a17308 */ /* 0x000fe60000000800 */
[----:B------:R-:W-:-:S01]  /*21980*/  FADD.FTZ R88, R188, R88 ;  /* 0x00000058bc587221 */ /* 0x000fc20000010000 */
[----:B------:R-:W-:Y:S03]  /*21990*/  QGMMA.64x128x32.F32.E4M3.E4M3 R24, R204, gdesc[UR4], R24, gsb0 ;  /* 0x01e00004cc187df3 */ /* 0x000fe60008000818 */
[----:B------:R-:W-:-:S01]  /*219a0*/  FADD.FTZ R88, R189, R88 ;  /* 0x00000058bd587221 */ /* 0x000fc20000010000 */
[----:B------:R-:W2:Y:S01]  /*219b0*/  MUFU.EX2 R175, R175 ;  /* 0x000000af00af7308 */ /* 0x000ea20000000800 */
[----:B0-----:R-:W-:-:S02]  /*219c0*/  FADD.FTZ R237, R174, R237 ;  /* 0x000000edaeed7221 */ /* 0x001fc40000010000 */
[----:B------:R-:W-:-:S04]  /*219d0*/  FADD.FTZ R88, R192, R88 ;  /* 0x00000058c0587221 */ /* 0x000fc80000010000 */
[----:B------:R-:W-:Y:S01]  /*219e0*/  FADD.FTZ R88, R193, R88 ;  /* 0x00000058c1587221 */ /* 0x000fe20000010000 */
[----:B------:R-:W-:Y:S03]  /*219f0*/  MUFU.EX2 R164, R164 ;  /* 0x000000a400a47308 */ /* 0x000fe60000000800 */
[----:B------:R-:W-:-:S04]  /*21a00*/  FADD.FTZ R88, R196, R88 ;  /* 0x00000058c4587221 */ /* 0x000fc80000010000 */
[----:B------:R-:W-:Y:S01]  /*21a10*/  FADD.FTZ R88, R168, R88 ;  /* 0x00000058a8587221 */ /* 0x000fe20000010000 */
[----:B------:R-:W0:Y:S01]  /*21a20*/  MUFU.EX2 R178, R178 ;  /* 0x000000b200b27308 */ /* 0x000e220000000800 */
[----:B--2---:R-:W-:-:S02]  /*21a30*/  FADD.FTZ R237, R175, R237 ;  /* 0x000000edafed7221 */ /* 0x004fc40000010000 */
[----:B------:R-:W-:-:S04]  /*21a40*/  FADD.FTZ R88, R169, R88 ;  /* 0x00000058a9587221 */ /* 0x000fc80000010000 */
[----:B------:R-:W-:Y:S01]  /*21a50*/  FADD.FTZ R88, R172, R88 ;  /* 0x00000058ac587221 */ /* 0x000fe20000010000 */
[----:B------:R-:W-:Y:S03]  /*21a60*/  MUFU.EX2 R165, R165 ;  /* 0x000000a500a57308 */ /* 0x000fe60000000800 */
[----:B------:R-:W-:-:S04]  /*21a70*/  FADD.FTZ R88, R173, R88 ;  /* 0x00000058ad587221 */ /* 0x000fc80000010000 */
[----:B------:R-:W-:Y:S01]  /*21a80*/  FADD.FTZ R88, R176, R88 ;  /* 0x00000058b0587221 */ /* 0x000fe20000010000 */
        /* <DEDUP_REMOVED lines=18> */
[----:B------:R-:W0:Y:S03]  /*21bb0*/  MUFU.EX2 R140, R140 ;  /* 0x0000008c008c7308 */ /* 0x000e260000000800 */
[----:B------:R-:W-:-:S04]  /*21bc0*/  FADD.FTZ R88, R165, R88 ;  /* 0x00000058a5587221 */ /* 0x000fc80000010000 */
[----:B------:R-:W-:Y:S01]  /*21bd0*/  FADD.FTZ R88, R136, R88 ;  /* 0x0000005888587221 */ /* 0x000fe20000010000 */
[----:B------:R-:W3:Y:S01]  /*21be0*/  MUFU.EX2 R154, R154 ;  /* 0x0000009a009a7308 */ /* 0x000ee20000000800 */
[----:B--2---:R-:W-:-:S02]  /*21bf0*/  FADD.FTZ R237, R183, R237 ;  /* 0x000000edb7ed7221 */ /* 0x004fc40000010000 */
[----:B------:R-:W-:-:S05]  /*21c00*/  FADD.FTZ R88, R137, R88 ;  /* 0x0000005889587221 */ /* 0x000fca0000010000 */
[----:B------:R-:W2:Y:S01]  /*21c10*/  MUFU.EX2 R141, R141 ;  /* 0x0000008d008d7308 */ /* 0x000ea20000000800 */
[----:B0-----:R-:W-:-:S07]  /*21c20*/  FADD.FTZ R88, R140, R88 ;  /* 0x000000588c587221 */ /* 0x001fce0000010000 */
[----:B------:R-:W0:Y:S01]  /*21c30*/  MUFU.EX2 R155, R155 ;  /* 0x0000009b009b7308 */ /* 0x000e220000000800 */
[----:B---3--:R-:W-:-:S07]  /*21c40*/  FADD.FTZ R237, R154, R237 ;  /* 0x000000ed9aed7221 */ /* 0x008fce0000010000 */
[----:B------:R-:W3:Y:S01]  /*21c50*/  MUFU.EX2 R144, R144 ;  /* 0x0000009000907308 */ /* 0x000ee20000000800 */
[----:B--2---:R-:W-:-:S01]  /*21c60*/  FADD.FTZ R89, R141, R88 ;  /* 0x000000588d597221 */ /* 0x004fc20000010000 */
[----:B------:R-:W-:Y:S02]  /*21c70*/  VIADD R88, R12, 0x600 ;  /* 0x000006000c587836 */ /* 0x000fe40000000000 */
[----:B------:R-:W-:-:S03]  /*21c80*/  FFMA.FTZ R12, R2, R114, -R101 ;  /* 0x00000072020c7223 */ /* 0x000fc60000010865 */
[----:B------:R-:W-:Y:S01]  /*21c90*/  R2UR UR6, R88 ;  /* 0x00000000580672ca */ /* 0x000fe200000e0000 */
[----:B------:R-:W2:Y:S01]  /*21ca0*/  MUFU.EX2 R158, R158 ;  /* 0x0000009e009e7308 */ /* 0x000ea20000000800 */
[----:B0-----:R-:W-:-:S01]  /*21cb0*/  FADD.FTZ R237, R155, R237 ;  /* 0x000000ed9bed7221 */ /* 0x001fc20000010000 */
[----:B------:R-:W-:Y:S01]  /*21cc0*/  FFMA.FTZ R88, R2, R118, -R101 ;  /* 0x0000007602587223 */ /* 0x000fe20000010865 */
[----:B------:R-:W-:-:S04]  /*21cd0*/  @!P1 IMAD R118, R232, 0x8, R17 ;  /* 0x00000008e8769824 */ /* 0x000fc800078e0211 */
[----:B------:R-:W-:Y:S01]  /*21ce0*/  @!P1 VIADD R118, R118, 0x2e840 ;  /* 0x0002e84076769836 */ /* 0x000fe20000000000 */
[----:B------:R-:W0:Y:S01]  /*21cf0*/  MUFU.EX2 R145, R145 ;  /* 0x0000009100917308 */ /* 0x000e220000000800 */
[----:B---3--:R-:W-:-:S03]  /*21d00*/  FADD.FTZ R89, R144, R89 ;  /* 0x0000005990597221 */ /* 0x008fc60000010000 */
[----:B------:R-:W-:-:S04]  /*21d10*/  @!P1 PRMT R118, RZ, 0x654, R118 ;  /* 0x00000654ff769816 */ /* 0x000fc80000000076 */
[----:B------:R-:W3:Y:S01]  /*21d20*/  MUFU.EX2 R159, R159 ;  /* 0x0000009f009f7308 */ /* 0x000ee20000000800 */
[----:B--2---:R-:W-:-:S07]  /*21d30*/  FADD.FTZ R237, R158, R237 ;  /* 0x000000ed9eed7221 */ /* 0x004fce0000010000 */
[----:B------:R-:W2:Y:S01]  /*21d40*/  MUFU.EX2 R162, R162 ;  /* 0x000000a200a27308 */ /* 0x000ea20000000800 */
[----:B0-----:R-:W-:-:S01]  /*21d50*/  FADD.FTZ R114, R145, R89 ;  /* 0x0000005991727221 */ /* 0x001fc20000010000 */
[----:B------:R-:W-:Y:S01]  /*21d60*/  IMAD.MOV.U32 R89, RZ, RZ, -0x3ffffff0 ;  /* 0xc0000010ff597424 */ /* 0x000fe200078e00ff */
[----:B------:R-:W-:Y:S02]  /*21d70*/  WARPGROUP.DEPBAR.LE gsb0, 0x0 ;  /* 0x00008000000079c5 */ /* 0x000fe40000010000 */
[----:B------:R-:W-:Y:S01]  /*21d80*/  WARPGROUP.ARRIVE ;  /* 0x00000000000079c5 */ /* 0x000fe20000000000 */
[----:B-1----:R-:W-:Y:S02]  /*21d90*/  SHF.R.U32.HI R204, RZ, 0x7, R227 ;  /* 0x00000007ffcc7819 */ /* 0x002fe400000116e3 */
[----:B------:R-:W0:Y:S01]  /*21da0*/  MUFU.EX2 R163, R163 ;  /* 0x000000a300a37308 */ /* 0x000e220000000800 */
[----:B---3--:R-:W-:-:S01]  /*21db0*/  FADD.FTZ R237, R159, R237 ;  /* 0x000000ed9fed7221 */ /* 0x008fc20000010000 */
[----:B------:R-:W-:Y:S01]  /*21dc0*/  R2UR UR7, R89 ;  /* 0x00000000590772ca */ /* 0x000fe200000e0000 */
        /* <DEDUP_REMOVED lines=9> */
[----:B------:R-:W-:Y:S01]  /*21e60*/  FFMA.FTZ R101, R2, R103, -R101 ;  /* 0x0000006702657223 */ /* 0x000fe20000010865 */
[----:B------:R-:W-:-:S02]  /*21e70*/  IADD3 R102, -R204, 0xb, RZ ;  /* 0x0000000bcc667810 */ /* 0x000fc40007ffe1ff */
[----:B------:R-:W-:Y:S01]  /*21e80*/  QGMMA.64x128x32.F32.E4M3.E4M3 R24, R200, gdesc[UR4], R24, gsb0 ;  /* 0x01e00004c8187df3 */ /* 0x000fe20008000818 */
        /* <DEDUP_REMOVED lines=37> */
[----:B------:R2:W-:Y:S06]  /*220e0*/  BAR.ARV R102, 0x100 ;  /* 0x000400660000751d */ /* 0x0005ec0000002000 */
[----:B------:R-:W3:Y:S01]  /*220f0*/  MUFU.EX2 R122, R122 ;  /* 0x0000007a007a7308 */ /* 0x000ee20000000800 */
[----:B0-----:R-:W-:-:S01]  /*22100*/  FADD.FTZ R237, R151, R237 ;  /* 0x000000ed97ed7221 */ /* 0x001fc20000010000 */
        /* <DEDUP_REMOVED lines=62> */
[----:B----4-:R-:W-:-:S04]  /*224f0*/  FADD.FTZ R103, R97, R103 ;  /* 0x0000006761677221 */ /* 0x010fc80000010000 */
[----:B------:R-:W-:-:S03]  /*22500*/  FADD.FTZ R103, R15, R103 ;  /* 0x000000670f677221 */ /* 0x000fc60000010000 */
[----:B------:R-:W2:Y:S01]  /*22510*/  MUFU.EX2 R100, R100 ;  /* 0x0000006400647308 */ /* 0x000ea20000000800 */
[----:B---3--:R-:W-:-:S07]  /*22520*/  FADD.FTZ R237, R119, R237 ;  /* 0x000000ed77ed7221 */ /* 0x008fce0000010000 */
[----:B------:R-:W3:Y:S01]  /*22530*/  MUFU.EX2 R90, R90 ;  /* 0x0000005a005a7308 */ /* 0x000ee20000000800 */
[----:B-1----:R-:W-:-:S07]  /*22540*/  FADD.FTZ R114, R89, R237 ;  /* 0x000000ed59727221 */ /* 0x002fce0000010000 */
[----:B------:R-:W1:Y:S01]  /*22550*/  MUFU.EX2 R91, R91 ;  /* 0x0000005b005b7308 */ /* 0x000e620000000800 */
[----:B--2---:R-:W-:-:S05]  /*22560*/  FADD.FTZ R102, R100, R103 ;  /* 0x0000006764667221 */ /* 0x004fca0000010000 */
[----:B------:R0:W-:Y:S02]  /*22570*/  STL [R1+0x4], R102 ;  /* 0x0000046601007387 */ /* 0x0001e40000100800 */
[----:B------:R-:W2:Y:S01]  /*22580*/  MUFU.EX2 R94, R94 ;  /* 0x0000005e005e7308 */ /* 0x000ea20000000800 */
[----:B---3--:R-:W-:-:S07]  /*22590*/  FADD.FTZ R114, R90, R114 ;  /* 0x000000725a727221 */ /* 0x008fce0000010000 */
[----:B------:R-:W3:Y:S01]  /*225a0*/  MUFU.EX2 R95, R95 ;  /* 0x0000005f005f7308 */ /* 0x000ee20000000800 */
[----:B-1----:R-:W-:-:S07]  /*225b0*/  FADD.FTZ R114, R91, R114 ;  /* 0x000000725b727221 */ /* 0x002fce0000010000 */
[----:B------:R-:W1:Y:S01]  /*225c0*/  MUFU.EX2 R98, R98 ;  /* 0x0000006200627308 */ /* 0x000e620000000800 */
[----:B--2---:R-:W-:-:S07]  /*225d0*/  FADD.FTZ R114, R94, R114 ;  /* 0x000000725e727221 */ /* 0x004fce0000010000 */
[----:B------:R-:W2:Y:S01]  /*225e0*/  MUFU.EX2 R99, R99 ;  /* 0x0000006300637308 */ /* 0x000ea20000000800 */
[----:B---3--:R-:W-:-:S07]  /*225f0*/  FADD.FTZ R114, R95, R114 ;  /* 0x000000725f727221 */ /* 0x008fce0000010000 */
[----:B------:R-:W3:Y:S01]  /*22600*/  MUFU.EX2 R101, R101 ;  /* 0x0000006500657308 */ /* 0x000ee20000000800 */
[----:B-1----:R-:W-:-:S04]  /*22610*/  FADD.FTZ R114, R98, R114 ;  /* 0x0000007262727221 */ /* 0x002fc80000010000 */
[----:B--2---:R-:W-:-:S04]  /*22620*/  FADD.FTZ R114, R99, R114 ;  /* 0x0000007263727221 */ /* 0x004fc80000010000 */
[----:B---3--:R-:W-:Y:S01]  /*22630*/  FADD.FTZ R237, R101, R114 ;  /* 0x0000007265ed7221 */ /* 0x008fe20000010000 */
[----:B0-----:R-:W-:Y:S06]  /*22640*/  @!P0 BRA `(.L_x_7236) ;  /* 0x0000000000048947 */ /* 0x001fec0003800000 */
[----:B------:R-:W-:Y:S01]  /*22650*/  BPT.TRAP 0x1 ;  /* 0x000000040000795c */ /* 0x000fe20000300000 */
.L_x_7236:
[----:B------:R-:W2:Y:S01]  /*22660*/  LDL R102, [R1+0x64] ;  /* 0x0000640001667983 */ /* 0x000ea20000100800 */
[----:B------:R-:W-:Y:S02]  /*22670*/  F2FP.SATFINITE.E4M3.F32.PACK_AB_MERGE_C R185, R188, R185, RZ ;  /* 0x000000b9bcb9723e */ /* 0x000fe400048070ff */
[----:B--2---:R-:W-:Y:S02]  /*22680*/  R2UR UR4, R102 ;  /* 0x00000000660472ca */ /* 0x004fe400000e0000 */
[----:B------:R-:W2:Y:S01]  /*22690*/  LDL R102, [R1+0x48] ;  /* 0x0000480001667983 */ /* 0x000ea20000100800 */
[----:B------:R-:W-:Y:S01]  /*226a0*/  IMAD R20, R20, 0x8, R17 ;  /* 0x0000000814147824 */ /* 0x000fe200078e0211 */
[----:B------:R-:W-:Y:S01]  /*226b0*/  F2FP.SATFINITE.E4M3.F32.PACK_AB_MERGE_C R224, R184, R21, R185 ;  /* 0x00000015b8e0723e */ /* 0x000fe200048070b9 */
[----:B------:R-:W-:Y:S01]  /*226c0*/  FMUL.FTZ R24, R24, R14 ;  /* 0x0000000e18187220 */ /* 0x000fe20000410000 */
[----:B------:R-:W-:Y:S01]  /*226d0*/  F2FP.SATFINITE.E4M3.F32.PACK_AB_MERGE_C R124, R125, R124, RZ ;  /* 0x0000007c7d7c723e */ /* 0x000fe200048070ff */
[----:B------:R-:W-:Y:S01]  /*226e0*/  VIADD R20, R20, 0x2e860 ;  /* 0x0002e86014147836 */ /* 0x000fe20000000000 */
[----:B------:R-:W-:Y:S01]  /*226f0*/  F2FP.SATFINITE.E4M3.F32.PACK_AB_MERGE_C R88, R119, R88, RZ ;  /* 0x000000587758723e */ /* 0x000fe200048070ff */
[----:B------:R-:W-:Y:S01]  /*22700*/  FMUL.FTZ R25, R25, R14 ;  /* 0x0000000e19197220 */ /* 0x000fe20000410000 */
[----:B------:R-:W-:Y:S01]  /*22710*/  F2FP.SATFINITE.E4M3.F32.PACK_AB_MERGE_C R92, R93, R92, RZ ;  /* 0x0000005c5d5c723e */ /* 0x000fe200048070ff */
[----:B------:R-:W-:Y:S01]  /*22720*/  FMUL.FTZ R28, R28, R14 ;  /* 0x0000000e1c1c7220 */ /* 0x000fe20000410000 */
[----:B------:R-:W-:Y:S01]  /*22730*/  F2FP.SATFINITE.E4M3.F32.PACK_AB_MERGE_C R124, R121, R120, R124 ;  /* 0x00000078797c723e */ /* 0x000fe2000480707c */
[----:B------:R-:W-:Y:S01]  /*22740*/  IMAD.U32 R21, RZ, RZ, UR4 ;  /* 0x00000004ff157e24 */ /* 0x000fe2000f8e00ff */
        /* <DEDUP_REMOVED lines=114> */
[----:B------:R-:W-:Y:S02]  /*22e70*/  IMAD.MOV.U32 R21, RZ, RZ, R3 ;  /* 0x000000ffff157224 */ /* 0x000fe400078e0003 */
[----:B------:R-:W-:Y:S02]  /*22e80*/  IMAD.MOV.U32 R12, RZ, RZ, R231 ;  /* 0x000000ffff0c7224 */ /* 0x000fe400078e00e7 */
[----:B0-----:R-:W-:Y:S02]  /*22e90*/  IMAD.MOV.U32 R20, RZ, RZ, R232 ;  /* 0x000000ffff147224 */ /* 0x001fe400078e00e8 */
[----:B------:R-:W-:Y:S01]  /*22ea0*/  IMAD.MOV.U32 R208, RZ, RZ, R124 ;  /* 0x000000ffffd07224 */ /* 0x000fe200078e007c */
[C---:B--2---:R-:W-:Y:S01]  /*22eb0*/  ISETP.GT.AND P2, PT, R235.reuse, R102, PT ;  /* 0x00000066eb00720c */ /* 0x044fe20003f44270 */
[----:B------:R-:W-:-:S12]  /*22ec0*/  VIADD R235, R235, 0xffffffff ;  /* 0xffffffffebeb7836 */ /* 0x000fd80000000000 */
[----:B------:R-:W-:Y:S05]  /*22ed0*/  @P2 BRA `(.L_x_7237) ;  /* 0xffffffc0001c2947 */ /* 0x000fea000383ffff */
[----:B------:R-:W-:-:S07]  /*22ee0*/  IMAD.MOV.U32 R12, RZ, RZ, R235 ;  /* 0x000000ffff0c7224 */ /* 0x000fce00078e00eb */
.L_x_7226:
[----:B------:R-:W2:Y:S02]  /*22ef0*/  LDL R13, [R1+0x70] ;  /* 0x00007000010d7983 */ /* 0x000ea40000100800 */
[----:B--2---:R-:W-:-:S13]  /*22f00*/  ISETP.GE.AND P2, PT, R12, R13, PT ;  /* 0x0000000d0c00720c */ /* 0x004fda0003f46270 */
[----:B------:R-:W-:Y:S05]  /*22f10*/  @!P2 BRA `(.L_x_7238) ;  /* 0x0000006400e4a947 */ /* 0x000fea0003800000 */
[----:B------:R-:W-:Y:S02]  /*22f20*/  IMAD.MOV.U32 R236, RZ, RZ, R0 ;  /* 0x000000ffffec7224 */ /* 0x000fe400078e0000 */
[----:B------:R-:W-:Y:S02]  /*22f30*/  IMAD.MOV.U32 R235, RZ, RZ, R3 ;  /* 0x000000ffffeb7224 */ /* 0x000fe400078e0003 */
[----:B------:R-:W-:Y:S02]  /*22f40*/  IMAD.MOV.U32 R234, RZ, RZ, R231 ;  /* 0x000000ffffea7224 */ /* 0x000fe400078e00e7 */
[----:B------:R-:W-:-:S07]  /*22f50*/  IMAD.MOV.U32 R13, RZ, RZ, R232 ;  /* 0x000000ffff0d7224 */ /* 0x000fce00078e00e8 */
.L_x_7257:
        /* <DEDUP_REMOVED lines=9> */
.L_x_7240:
        /* <DEDUP_REMOVED lines=8> */
.L_x_7241:
[----:B------:R-:W-:Y:S04]  /*23070*/  BSSY B0, `(.L_x_7239) ;  /* 0x0000004000007945 */ /* 0x000fe80003800000 */
[----:B-1----:R-:W-:Y:S05]  /*23080*/  @P3 BRA `(.L_x_7242) ;  /* 0x0000000000083947 */ /* 0x002fea0003800000 */
[----:B------:R-:W1:Y:S02]  /*23090*/  SYNCS.PHASECHK.TRANS64.TRYWAIT P3, [R0+URZ+0x2e830], R3 ;  /* 0x02e83003000075a7 */ /* 0x000e64000806017f */
[----:B-1----:R-:W-:Y:S05]  /*230a0*/  @!P3 BRA `(.L_x_7243) ;  /* 0x000001240004b947 */ /* 0x002fea0003800000 */
.L_x_7242:
[----:B------:R-:W-:Y:S05]  /*230b0*/  BSYNC B0 ;  /* 0x0000000000007941 */ /* 0x000fea0003800000 */
.L_x_7239:
        /* <DEDUP_REMOVED lines=26> */
[----:B------:R1:W-:Y:S01]  /*23260*/  STL [R1+0xbc], R19 ;  /* 0x0000bc1301007387 */ /* 0x0003e20000100800 */
[----:B------:R-:W-:-:S02]  /*23270*/  R2UR UR31, R91 ;  /* 0x000000005b1f72ca */ /* 0x000fc400000e0000 */
[----:B------:R-:W-:Y:S01]  /*23280*/  R2UR UR39, R15 ;  /* 0x000000000f2772ca */ /* 0x000fe200000e0000 */
[----:B------:R-:W-:Y:S01]  /*23290*/  STL [R1+0xb8], R18 ;  /* 0x0000b81201007387 */ /* 0x000fe20000100800 */
[----:B------:R-:W-:Y:S02]  /*232a0*/  R2UR UR36, R8 ;  /* 0x00000000082472ca */ /* 0x000fe400000e0000 */
[----:B0-----:R-:W-:Y:S01]  /*232b0*/  SHF.R.U32.HI R0, RZ, 0x7, R0 ;  /* 0x00000007ff007819 */ /* 0x001fe20000011600 */
[----:B------:R-:W-:Y:S01]  /*232c0*/  STL [R1+0xb4], R17 ;  /* 0x0000b41101007387 */ /* 0x000fe20000100800 */
[----:B------:R-:W-:Y:S02]  /*232d0*/  R2UR UR37, R9 ;  /* 0x00000000092572ca */ /* 0x000fe400000e0000 */
[----:B------:R-:W-:Y:S01]  /*232e0*/  R2UR UR47, R21 ;  /* 0x00000000152f72ca */ /* 0x000fe200000e0000 */
[----:B------:R-:W-:Y:S01]  /*232f0*/  VIADD R0, R0, 0x8 ;  /* 0x0000000800007836 */ /* 0x000fe20000000000 */
[----:B------:R-:W-:Y:S01]  /*23300*/  STL [R1+0xb0], R16 ;  /* 0x0000b01001007387 */ /* 0x000fe20000100800 */
        /* <DEDUP_REMOVED lines=20> */
[----:B-1----:R-:W-:Y:S01]  /*23450*/  MOV R19, UR7 ;  /* 0x0000000700137c02 */ /* 0x002fe20008000f00 */
        /* <DEDUP_REMOVED lines=24> */
[----:B---3--:R-:W-:Y:S01]  /*235e0*/  MOV R12, UR11 ;  /* 0x0000000b000c7c02 */ /* 0x008fe20008000f00 */
        /* <DEDUP_REMOVED lines=21> */
[----:B0-----:R-:W-:Y:S01]  /*23740*/  MOV R0, UR6 ;  /* 0x0000000600007c02 */ /* 0x001fe20008000f00 */
[----:B------:R-:W-:Y:S01]  /*23750*/  UMOV UR6, UR10 ;  /* 0x0000000a00067c82 */ /* 0x000fe20008000000 */
[----:B------:R-:W-:Y:S01]  /*23760*/  R2UR UR10, R90 ;  /* 0x000000005a0a72ca */ /* 0x000fe200000e0000 */
[----:B------:R-:W-:Y:S01]  /*23770*/  VIADD R90, R88, 0x206 ;  /* 0x00000206585a7836 */ /* 0x000fe20000000000 */
[----:B------:R-:W-:Y:S01]  /*23780*/  MOV R18, UR6 ;  /* 0x0000000600127c02 */ /* 0x000fe20008000f00 */
        /* <DEDUP_REMOVED lines=8> */
[----:B----4-:R-:W-:Y:S01]  /*23810*/  MOV R2, UR10 ;  /* 0x0000000a00027c02 */ /* 0x010fe20008000f00 */
        /* <DEDUP_REMOVED lines=21> */
[----:B------:R-:W-:Y:S01]  /*23970*/  MOV R17, UR15 ;  /* 0x0000000f00117c02 */ /* 0x000fe20008000f00 */
        /* <DEDUP_REMOVED lines=183> */
.L_x_7245:
[----:B------:R-:W-:Y:S01]  /*244f0*/  SHF.L.U32 R0, R234, 0x1f, RZ ;  /* 0x0000001fea007819 */ /* 0x000fe200000006ff */
[----:B-----5:R-:W-:-:S04]  /*24500*/  IMAD R3, R13, 0x8, R17 ;  /* 0x000000080d037824 */ /* 0x020fc800078e0211 */
[----:B------:R0:W1:Y:S01]  /*24510*/  SYNCS.PHASECHK.TRANS64.TRYWAIT P2, [R3+URZ+0x2e850], R0 ;  /* 0x02e85000030075a7 */ /* 0x000062000804017f */
[----:B------:R-:W-:Y:S05]  /*24520*/  @!P0 BRA `(.L_x_7246) ;  /* 0x0000000000048947 */ /* 0x000fea0003800000 */
[----:B------:R-:W-:Y:S01]  /*24530*/  BPT.TRAP 0x1 ;  /* 0x000000040000795c */ /* 0x000fe20000300000 */
.L_x_7246:
[----:B-1----:R-:W-:Y:S05]  /*24540*/  @P2 BRA `(.L_x_7244) ;  /* 0x0000000000082947 */ /* 0x002fea0003800000 */
[----:B------:R-:W1:Y:S02]  /*24550*/  SYNCS.PHASECHK.TRANS64.TRYWAIT P2, [R3+URZ+0x2e850], R0 ;  /* 0x02e85000030075a7 */ /* 0x000e64000804017f */
[----:B-1----:R-:W-:Y:S05]  /*24560*/  @!P2 BRA `(.L_x_7247) ;  /* 0x0000010c00e8a947 */ /* 0x002fea0003800000 */
.L_x_7244:
[----:B-----5:R-:W-:Y:S01]  /*24570*/  VIADD R14, R17, 0x400 ;  /* 0x00000400110e7836 */ /* 0x020fe20000000000 */
[----:B------:R-:W-:Y:S05]  /*24580*/  WARPSYNC.ALL ;  /* 0x0000000000007948 */ /* 0x000fea0003800000 */
[----:B------:R-:W-:Y:S01]  /*24590*/  SHF.R.U32.HI R14, RZ, 0x4, R14 ;  /* 0x00000004ff0e7819 */ /* 0x000fe2000001160e */
[----:B------:R-:W-:Y:S01]  /*245a0*/  IMAD.MOV.U32 R15, RZ, RZ, -0x3ffffff0 ;  /* 0xc0000010ff0f7424 */ /* 0x000fe200078e00ff */
[----:B01----:R-:W2:Y:S01]  /*245b0*/  LDL R0, [R1+0x80] ;  /* 0x0000800001007983 */ /* 0x003ea20000100800 */
[----:B------:R-:W-:Y:S01]  /*245c0*/  IMAD.MOV.U32 R21, RZ, RZ, -0x3ffffff0 ;  /* 0xc0000010ff157424 */ /* 0x000fe200078e00ff */
[----:B------:R-:W-:Y:S01]  /*245d0*/  LOP3.LUT R14, R14, 0x3fff, RZ, 0xc0, !PT ;  /* 0x00003fff0e0e7812 */ /* 0x000fe200078ec0ff */
[----:B------:R-:W0:Y:S01]  /*245e0*/  LDC R3, c[0x0][0x448] ;  /* 0x00011200ff037b82 */ /* 0x000e220000000800 */
[----:B------:R-:W3:Y:S01]  /*245f0*/  LDL R234, [R1+0x10] ;  /* 0x0000100001ea7983 */ /* 0x000ee20000100800 */
[----:B------:R-:W-:Y:S01]  /*24600*/  R2UR UR7, R15 ;  /* 0x000000000f0772ca */ /* 0x000fe200000e0000 */
[----:B------:R-:W-:Y:S01]  /*24610*/  WARPGROUP.ARRIVE ;  /* 0x00000000000079c5 */ /* 0x000fe20000000000 */
[----:B------:R-:W-:Y:S01]  /*24620*/  LOP3.LUT R14, R14, 0x10000, RZ, 0xfc, !PT ;  /* 0x000100000e0e7812 */ /* 0x000fe200078efcff */
[----:B------:R-:W-:Y:S01]  /*24630*/  ULDC UR4, c[0x0][0x9dc] ;  /* 0x0002770000047ab9 */ /* 0x000fe20000000800 */
[----:B------:R-:W-:-:S03]  /*24640*/  ULDC UR5, c[0x0][0x9e0] ;  /* 0x0002780000057ab9 */ /* 0x000fc60000000800 */
        /* <DEDUP_REMOVED lines=10> */
[----:B------:R-:W2:Y:S04]  /*246f0*/  LDL R225, [R1+0x60] ;  /* 0x0000600001e17983 */ /* 0x000ea80000100800 */
[----:B------:R-:W4:Y:S02]  /*24700*/  LDL R226, [R1+0x6c] ;  /* 0x00006c0001e27983 */ /* 0x000f240000100800 */
[----:B------:R-:W-:Y:S01]  /*24710*/  QGMMA.64x128x32.F32.E4M3.E4M3 R24, R220, gdesc[UR4], R24, gsb0 ;  /* 0x01e00004dc187df3 */ /* 0x000fe20008000818 */
[----:B------:R-:W-:-:S02]  /*24720*/  R2UR UR6, R20 ;  /* 0x00000000140672ca */ /* 0x000fc400000e0000 */
[----:B------:R-:W-:Y:S01]  /*24730*/  R2UR UR7, R21 ;  /* 0x00000000150772ca */ /* 0x000fe200000e0000 */
[----:B------:R-:W-:Y:S01]  /*24740*/  VIADD R20, R14, 0x300 ;  /* 0x000003000e147836 */ /* 0x000fe20000000000 */
[----:B------:R-:W3:Y:S01]  /*24750*/  LDL R227, [R1+0x14] ;  /* 0x0000140001e37983 */ /* 0x000ee20000100800 */
[----:B------:R-:W-:Y:S01]  /*24760*/  IMAD.MOV.U32 R21, RZ, RZ, -0x3ffffff0 ;  /* 0xc0000010ff157424 */ /* 0x000fe200078e00ff */
[----:B0-----:R-:W-:Y:S01]  /*24770*/  ISETP.NE.AND P2, PT, R3, 0x1, PT ;  /* 0x000000010300780c */ /* 0x001fe20003f45270 */
[----:B------:R-:W-:Y:S01]  /*24780*/  IMAD.MOV.U32 R15, RZ, RZ, -0x3ffffff0 ;  /* 0xc0000010ff0f7424 */ /* 0x000fe200078e00ff */
[----:B------:R-:W-:-:S11]  /*24790*/  ULOP3.LUT UR4, URZ, UR4, URZ, 0x33, !UPT ;  /* 0x000000043f047292 */ /* 0x000fd6000f8e333f */
[----:B------:R-:W0:Y:S01]  /*247a0*/  @P2 LDC R3, c[0x0][0x450] ;  /* 0x00011400ff032b82 */ /* 0x000e220000000800 */
        /* <DEDUP_REMOVED lines=9> */
[----:B--2---:R-:W-:-:S05]  /*24840*/  IMAD.IADD R0, R0, 0x1, R225 ;  /* 0x0000000100007824 */ /* 0x004fca00078e02e1 */
[----:B------:R-:W1:Y:S03]  /*24850*/  S2R R225, SR_TID.X ;  /* 0x0000000000e17919 */ /* 0x000e660000002100 */
[----:B------:R-:W-:Y:S01]  /*24860*/  QGMMA.64x128x32.F32.E4M3.E4M3 R24, R212, gdesc[UR4], R24, gsb0 ;  /* 0x01e00004d4187df3 */ /* 0x000fe20008000818 */
[----:B------:R-:W-:Y:S01]  /*24870*/  R2UR UR6, R20 ;  /* 0x00000000140672ca */ /* 0x000fe200000e0000 */
[C---:B------:R-:W-:Y:S01]  /*24880*/  VIADD R20, R14.reuse, 0x500 ;  /* 0x000005000e147836 */ /* 0x040fe20000000000 */
[----:B------:R-:W-:Y:S01]  /*24890*/  R2UR UR7, R21 ;  /* 0x00000000150772ca */ /* 0x000fe200000e0000 */
[----:B------:R-:W-:Y:S02]  /*248a0*/  IMAD.MOV.U32 R21, RZ, RZ, -0x3ffffff0 ;  /* 0xc0000010ff157424 */ /* 0x000fe400078e00ff */
[----:B------:R-:W-:Y:S01]  /*248b0*/  VIADD R14, R14, 0x600 ;  /* 0x000006000e0e7836 */ /* 0x000fe20000000000 */
[----:B-1----:R-:W-:Y:S01]  /*248c0*/  SHF.R.U32.HI R225, RZ, 0x7, R225 ;  /* 0x00000007ffe17819 */ /* 0x002fe200000116e1 */
[----:B------:R-:W-:-:S02]  /*248d0*/  WARPGROUP.DEPBAR.LE gsb0, 0x0 ;  /* 0x00008000000079c5 */ /* 0x000fc40000010000 */
[----:B------:R-:W-:-:S06]  /*248e0*/  WARPGROUP.ARRIVE ;  /* 0x00000000000079c5 */ /* 0x000fcc0000000000 */
[----:B------:R-:W-:Y:S01]  /*248f0*/  QGMMA.64x128x32.F32.E4M3.E4M3 R24, R208, gdesc[UR4], R24, gsb0 ;  /* 0x01e00004d0187df3 */ /* 0x000fe20008000818 */
[----:B------:R-:W-:Y:S02]  /*24900*/  R2UR UR6, R20 ;  /* 0x00000000140672ca */ /* 0x000fe400000e0000 */
[----:B------:R-:W-:Y:S01]  /*24910*/  R2UR UR7, R21 ;  /* 0x00000000150772ca */ /* 0x000fe200000e0000 */
[----:B------:R-:W-:Y:S02]  /*24920*/  WARPGROUP.DEPBAR.LE gsb0, 0x0 ;  /* 0x00008000000079c5 */ /* 0x000fe40000010000 */
[----:B------:R-:W-:-:S10]  /*24930*/  WARPGROUP.ARRIVE ;  /* 0x00000000000079c5 */ /* 0x000fd40000000000 */
[----:B------:R-:W-:Y:S01]  /*24940*/  QGMMA.64x128x32.F32.E4M3.E4M3 R24, R204, gdesc[UR4], R24, gsb0 ;  /* 0x01e00004cc187df3 */ /* 0x000fe20008000818 */
[----:B------:R-:W-:Y:S01]  /*24950*/  R2UR UR6, R14 ;  /* 0x000000000e0672ca */ /* 0x000fe200000e0000 */
[----:B------:R-:W-:Y:S01]  /*24960*/  @!P1 IMAD R14, R232, 0x8, R17 ;  /* 0x00000008e80e9824 */ /* 0x000fe200078e0211 */
[----:B------:R-:W-:Y:S02]  /*24970*/  R2UR UR7, R15 ;  /* 0x000000000f0772ca */ /* 0x000fe400000e0000 */
[----:B------:R-:W1:Y:S01]  /*24980*/  @P2 LDC R15, c[0x0][0x44c] ;  /* 0x00011300ff0f2b82 */ /* 0x000e620000000800 */
[----:B------:R-:W-:-:S05]  /*24990*/  @!P1 VIADD R14, R14, 0x2e840 ;  /* 0x0002e8400e0e9836 */ /* 0x000fca0000000000 */
[----:B------:R-:W-:Y:S01]  /*249a0*/  @!P1 PRMT R14, RZ, 0x654, R14 ;  /* 0x00000654ff0e9816 */ /* 0x000fe2000000000e */
[----:B-1----:R-:W-:-:S05]  /*249b0*/  @P2 IMAD.HI.U32 R15, R0, R15, RZ ;  /* 0x0000000f000f2227 */ /* 0x002fca00078e00ff */
[----:B0-----:R-:W-:Y:S01]  /*249c0*/  @P2 SHF.R.U32.HI R0, RZ, R3, R15 ;  /* 0x00000003ff002219 */ /* 0x001fe2000001160f */
[----:B------:R-:W-:Y:S01]  /*249d0*/  IMAD R3, R12, -0xe0, RZ ;  /* 0xffffff200c037824 */ /* 0x000fe200078e02ff */
[----:B------:R-:W-:Y:S01]  /*249e0*/  IADD3 R15, -R225, 0xb, RZ ;  /* 0x0000000be10f7810 */ /* 0x000fe20007ffe1ff */
[----:B------:R-:W-:Y:S02]  /*249f0*/  WARPGROUP.DEPBAR.LE gsb0, 0x0 ;  /* 0x00008000000079c5 */ /* 0x000fe40000010000 */
[----:B------:R-:W-:Y:S01]  /*24a00*/  WARPGROUP.ARRIVE ;  /* 0x00000000000079c5 */ /* 0x000fe20000000000 */
[----:B------:R-:W0:Y:S05]  /*24a10*/  LDC R205, c[0x0][0x9e4] ;  /* 0x00027900ffcd7b82 */ /* 0x000e2a0000000800 */
[----:B------:R-:W-:Y:S01]  /*24a20*/  QGMMA.64x128x32.F32.E4M3.E4M3 R24, R200, gdesc[UR4], R24, gsb0 ;  /* 0x01e00004c8187df3 */ /* 0x000fe20008000818 */
[----:B0-----:R-:W-:-:S02]  /*24a30*/  ISETP.GE.AND P2, PT, R205, 0x1, PT ;  /* 0x00000001cd00780c */ /* 0x001fc40003f46270 */
[----:B------:R-:W-:Y:S02]  /*24a40*/  WARPGROUP.DEPBAR.LE gsb0, 0x0 ;  /* 0x00008000000079c5 */ /* 0x000fe40000010000 */
[----:B------:R-:W0:Y:S01]  /*24a50*/  SHFL.IDX PT, R203, R0, RZ, 0x1c1f ;  /* 0x001c1fff00cb7589 */ /* 0x000e2200000e0000 */
[----:B------:R-:W-:Y:S01]  /*24a60*/  VIADD R200, R3, 0x1 ;  /* 0x0000000103c87836 */ /* 0x000fe20000000000 */
[----:B------:R1:W-:Y:S06]  /*24a70*/  BAR.ARV R15, 0x100 ;  /* 0x0004000f0000751d */ /* 0x0003ec0000002000 */
[----:B----4-:R-:W-:Y:S01]  /*24a80*/  IMAD R200, R226, -0x2, R200 ;  /* 0xfffffffee2c87824 */ /* 0x010fe200078e02c8 */
[----:B------:R1:W-:Y:S04]  /*24a90*/  @!P1 SYNCS.ARRIVE.TRANS64.RED.A1T0 RZ, [R14+URZ], RZ ;  /* 0x000000ff0eff99a7 */ /* 0x0003e8000810043f */
[----:B---3--:R-:W-:Y:S01]  /*24aa0*/  IADD3 R21, -R234, R200, R227 ;  /* 0x000000c8ea157210 */ /* 0x008fe20007ffe1e3 */
[----:B------:R-:W-:-:S04]  /*24ab0*/  VIADD R200, R200, 0xffffffff ;  /* 0xffffffffc8c87836 */ /* 0x000fc80000000000 */
        /* <DEDUP_REMOVED lines=18> */
.L_x_7250:
[----:B------:R-:W-:Y:S02]  /*24be0*/  ULDC UR4, c[0x0][0x9e4] ;  /* 0x0002790000047ab9 */ /* 0x000fe40000000800 */
[----:B------:R-:W-:-:S05]  /*24bf0*/  IMAD.U32 R204, RZ, RZ, UR4 ;  /* 0x00000004ffcc7e24 */ /* 0x000fca000f8e00ff */
[----:B------:R-:W-:-:S13]  /*24c00*/  ISETP.NE.AND P2, PT, R204, 0x1, PT ;  /* 0x00000001cc00780c */ /* 0x000fda0003f45270 */
[----:B------:R-:W0:Y:S02]  /*24c10*/  @P2 LDC.64 R14, c[0x0][0x9e8] ;  /* 0x00027a00ff0e2b82 */ /* 0x000e240000000a00 */
[----:B0-----:R-:W-:-:S05]  /*24c20*/  @P2 IMAD.HI.U32 R14, R203, R14, RZ ;  /* 0x0000000ecb0e2227 */ /* 0x001fca00078e00ff */
[----:B------:R-:W-:-:S07]  /*24c30*/  @P2 SHF.R.U32.HI R203, RZ, R15, R14 ;  /* 0x0000000fffcb2219 */ /* 0x000fce000001160e */
.L_x_7251:
[----:B------:R-:W-:Y:S05]  /*24c40*/  BSYNC B0 ;  /* 0x0000000000007941 */ /* 0x000fea0003800000 */
.L_x_7249:
[----:B------:R-:W-:-:S05]  /*24c50*/  IMAD R203, R203, R204, R200 ;  /* 0x000000cccbcb7224 */ /* 0x000fca00078e02c8 */
[----:B------:R-:W-:Y:S02]  /*24c60*/  VIMNMX R202, R202, R203, !PT ;  /* 0x000000cbcaca7248 */ /* 0x000fe40007fe0100 */
[----:B------:R-:W-:-:S07]  /*24c70*/  VIADDMNMX R201, R203, R204, R201, PT ;  /* 0x000000cccbc97246 */ /* 0x000fce00038001c9 */
.L_x_7248:
[----:B------:R-:W2:Y:S01]  /*24c80*/  LDL.LU R203, [R1] ;  /* 0x0000000001cb7983 */ /* 0x000ea20000300800 */
[C---:B------:R-:W-:Y:S02]  /*24c90*/  ISETP.GE.AND P2, PT, R3.reuse, 0x2, PT ;  /* 0x000000020300780c */ /* 0x040fe40003f46270 */
        /* <DEDUP_REMOVED lines=331> */
[----:B------:R-:W-:-:S13]  /*26150*/  ISETP.GE.AND P6, PT, R205, 0x1, PT ;  /* 0x00000001cd00780c */ /* 0x000fda0003fc6270 */
        /* <DEDUP_REMOVED lines=14> */
.L_x_7254:
[----:B------:R-:W-:Y:S02]  /*26240*/  ULDC UR4, c[0x0][0x9e4] ;  /* 0x0002790000047ab9 */ /* 0x000fe40000000800 */
[----:B------:R-:W-:-:S05]  /*26250*/  IMAD.U32 R3, RZ, RZ, UR4 ;  /* 0x00000004ff037e24 */ /* 0x000fca000f8e00ff */
[----:B------:R-:W-:-:S13]  /*26260*/  ISETP.NE.AND P6, PT, R3, 0x1, PT ;  /* 0x000000010300780c */ /* 0x000fda0003fc5270 */
[----:B------:R-:W0:Y:S02]  /*26270*/  @P6 LDC.64 R14, c[0x0][0x9e8] ;  /* 0x00027a00ff0e6b82 */ /* 0x000e240000000a00 */
[----:B0-----:R-:W-:-:S05]  /*26280*/  @P6 IMAD.HI.U32 R14, R0, R14, RZ ;  /* 0x0000000e000e6227 */ /* 0x001fca00078e00ff */
[----:B------:R-:W-:-:S07]  /*26290*/  @P6 SHF.R.U32.HI R0, RZ, R15, R14 ;  /* 0x0000000fff006219 */ /* 0x000fce000001160e */
.L_x_7255:
[----:B------:R-:W-:Y:S05]  /*262a0*/  BSYNC B0 ;  /* 0x0000000000007941 */ /* 0x000fea0003800000 */
.L_x_7253:
[----:B------:R-:W-:-:S05]  /*262b0*/  IMAD R0, R0, R3, R200 ;  /* 0x0000000300007224 */ /* 0x000fca00078e02c8 */
[----:B------:R-:W-:Y:S02]  /*262c0*/  VIADDMNMX R20, R0, R3, R20, PT ;  /* 0x0000000300147246 */ /* 0x000fe40003800114 */
[----:B------:R-:W-:-:S07]  /*262d0*/  VIMNMX R21, R21, R0, !PT ;  /* 0x0000000015157248 */ /* 0x000fce0007fe0100 */
.L_x_7252:
        /* <DEDUP_REMOVED lines=119> */
[----:B------:R-:W-:-:S04]  /*26a50*/  ISETP.GT.AND P2, PT, R21, 0x91, !P2 ;  /* 0x000000911500780c */ /* 0x000fc80005744270 */
[----:B------:R-:W-:-:S04]  /*26a60*/  ISETP.LT.OR P2, PT, R20, 0x92, P2 ;  /* 0x000000921400780c */ /* 0x000fc80001741670 */
        /* <DEDUP_REMOVED lines=78> */
[----:B------:R-:W-:Y:S02]  /*26f50*/  FMNMX.FTZ R0, R125, R0, !PT ;  /* 0x000000007d007209 */ /* 0x000fe40007810000 */
        /* <DEDUP_REMOVED lines=28> */
[----:B------:R-:W-:-:S02]  /*27120*/  FMNMX.FTZ R0, R88, R0, !PT ;  /* 0x0000000058007209 */ /* 0x000fc40007810000 */
        /* <DEDUP_REMOVED lines=14> */
[C---:B------:R-:W-:Y:S02]  /*27210*/  LOP3.LUT P2, RZ, R16.reuse, 0x800, RZ, 0xc0, !PT ;  /* 0x0000080010ff7812 */ /* 0x040fe4000784c0ff */
[----:B------:R-:W-:Y:S02]  /*27220*/  FMNMX.FTZ R0, R101, R0, !PT ;  /* 0x0000000065007209 */ /* 0x000fe40007810000 */
[----:B------:R-:W-:Y:S02]  /*27230*/  ISETP.GT.AND P2, PT, R21, 0xc0, !P2 ;  /* 0x000000c01500780c */ /* 0x000fe40005744270 */
[----:B------:R-:W-:Y:S01]  /*27240*/  LOP3.LUT P6, RZ, R16, 0x100, RZ, 0xc0, !PT ;  /* 0x0000010010ff7812 */ /* 0x000fe200078cc0ff */
[----:B------:R-:W0:Y:S01]  /*27250*/  SHFL.BFLY PT, R3, R0, 0x2, 0x1f ;  /* 0x0c401f0000037f89 */ /* 0x000e2200000e0000 */
[----:B------:R-:W-:-:S04]  /*27260*/  ISETP.LT.OR P2, PT, R20, 0xc1, P2 ;  /* 0x000000c11400780c */ /* 0x000fc80001741670 */
[----:B------:R-:W-:Y:S02]  /*27270*/  FSEL R90, R90, -INF , !P2 ;  /* 0xff8000005a5a7808 */ /* 0x000fe40005000000 */
[----:B------:R-:W-:-:S04]  /*27280*/  LOP3.LUT P2, RZ, R16, 0x400, RZ, 0xc0, !PT ;  /* 0x0000040010ff7812 */ /* 0x000fc8000784c0ff */
[----:B------:R-:W-:-:S04]  /*27290*/  ISETP.GT.AND P2, PT, R21, 0xc1, !P2 ;  /* 0x000000c11500780c */ /* 0x000fc80005744270 */
[----:B------:R-:W-:-:S04]  /*272a0*/  ISETP.LT.OR P2, PT, R20, 0xc2, P2 ;  /* 0x000000c21400780c */ /* 0x000fc80001741670 */
[----:B------:R-:W-:Y:S02]  /*272b0*/  FSEL R91, R91, -INF , !P2 ;  /* 0xff8000005b5b7808 */ /* 0x000fe40005000000 */
[----:B------:R-:W-:Y:S02]  /*272c0*/  LOP3.LUT P2, RZ, R16, 0x200, RZ, 0xc0, !PT ;  /* 0x0000020010ff7812 */ /* 0x000fe4000784c0ff */
[----:B0-----:R-:W-:Y:S02]  /*272d0*/  FMNMX.FTZ R3, R0, R3, !PT ;  /* 0x0000000300037209 */ /* 0x001fe40007810000 */
[----:B------:R-:W-:-:S03]  /*272e0*/  ISETP.GT.AND P2, PT, R21, 0xc8, !P2 ;  /* 0x000000c81500780c */ /* 0x000fc60005744270 */
[----:B------:R-:W0:Y:S01]  /*272f0*/  SHFL.BFLY PT, R0, R3, 0x1, 0x1f ;  /* 0x0c201f0003007f89 */ /* 0x000e2200000e0000 */
[----:B------:R-:W-:-:S04]  /*27300*/  ISETP.LT.OR P2, PT, R20, 0xc9, P2 ;  /* 0x000000c91400780c */ /* 0x000fc80001741670 */
[----:B------:R-:W-:Y:S02]  /*27310*/  FSEL R94, R94, -INF , !P2 ;  /* 0xff8000005e5e7808 */ /* 0x000fe40005000000 */
[----:B------:R-:W-:Y:S02]  /*27320*/  ISETP.GT.AND P2, PT, R21, 0xc9, !P6 ;  /* 0x000000c91500780c */ /* 0x000fe40007744270 */
[----:B------:R-:W-:Y:S02]  /*27330*/  LOP3.LUT P6, RZ, R203, 0x1, RZ, 0xc0, !PT ;  /* 0x00000001cbff7812 */ /* 0x000fe400078cc0ff */
[----:B------:R-:W-:-:S04]  /*27340*/  ISETP.LT.OR P2, PT, R20, 0xca, P2 ;  /* 0x000000ca1400780c */ /* 0x000fc80001741670 */
[----:B------:R-:W-:Y:S02]  /*27350*/  FSEL R95, R95, -INF , !P2 ;  /* 0xff8000005f5f7808 */ /* 0x000fe40005000000 */
[----:B------:R-:W-:-:S04]  /*27360*/  ISETP.GT.AND P2, PT, R21, RZ, !P6 ;  /* 0x000000ff1500720c */ /* 0x000fc80007744270 */
[----:B------:R-:W-:-:S04]  /*27370*/  ISETP.LT.OR P2, PT, R20, 0x1, P2 ;  /* 0x000000011400780c */ /* 0x000fc80001741670 */
[----:B------:R-:W-:Y:S02]  /*27380*/  FSEL R186, R186, -INF , !P2 ;  /* 0xff800000baba7808 */ /* 0x000fe40005000000 */
[----:B0-----:R-:W-:Y:S02]  /*27390*/  FMNMX.FTZ R3, R3, R0, !PT ;  /* 0x0000000003037209 */ /* 0x001fe40007810000 */
        /* <DEDUP_REMOVED lines=49> */
[----:B------:R-:W-:Y:S02]  /*276b0*/  ISETP.GT.AND P3, PT, R21, 0xd0, !P3 ;  /* 0x000000d01500780c */ /* 0x000fe40005f64270 */
        /* <DEDUP_REMOVED lines=8> */
[----:B------:R-:W-:Y:S01]  /*27740*/  FMNMX.FTZ R0, R95, R0, !PT ;  /* 0x000000005f007209 */ /* 0x000fe20007810000 */
[----:B------:R-:W-:-:S01]  /*27750*/  FFMA.FTZ R15, R2, R3, -8 ;  /* 0xc1000000020f7423 */ /* 0x000fc20000010003 */
[----:B------:R-:W-:-:S02]  /*27760*/  FSEL R99, R99, -INF , !P4 ;  /* 0xff80000063637808 */ /* 0x000fc40006000000 */
[----:B------:R-:W-:Y:S02]  /*27770*/  ISETP.LT.OR P5, PT, R20, 0xd9, P5 ;  /* 0x000000d91400780c */ /* 0x000fe40002fa1670 */
[----:B------:R-:W-:Y:S02]  /*27780*/  FSETP.NEU.FTZ.AND P2, PT, R3, -INF , PT ;  /* 0xff8000000300780b */ /* 0x000fe40003f5d000 */
[----:B------:R-:W-:Y:S02]  /*27790*/  ISETP.GT.AND P3, PT, R21, 0xd9, !P6 ;  /* 0x000000d91500780c */ /* 0x000fe40007764270 */
[----:B------:R-:W-:Y:S02]  /*277a0*/  FMNMX.FTZ R0, R98, R0, !PT ;  /* 0x0000000062007209 */ /* 0x000fe40007810000 */
[----:B------:R-:W-:Y:S02]  /*277b0*/  FSEL R102, R102, -INF , !P5 ;  /* 0xff80000066667808 */ /* 0x000fe40006800000 */
[----:B------:R-:W-:-:S02]  /*277c0*/  FSEL R15, R15, RZ, P2 ;  /* 0x000000ff0f0f7208 */ /* 0x000fc40001000000 */
[----:B------:R-:W-:Y:S02]  /*277d0*/  ISETP.LT.OR P3, PT, R20, 0xda, P3 ;  /* 0x000000da1400780c */ /* 0x000fe40001f61670 */
[----:B------:R-:W-:Y:S01]  /*277e0*/  FMNMX.FTZ R0, R99, R0, !PT ;  /* 0x0000000063007209 */ /* 0x000fe20007810000 */
[----:B------:R-:W-:-:S01]  /*277f0*/  FFMA.FTZ R20, R2, R152, -R15 ;  /* 0x0000009802147223 */ /* 0x000fc2000001080f */
[----:B------:R-:W-:Y:S02]  /*27800*/  FSEL R103, R103, -INF , !P3 ;  /* 0xff80000067677808 */ /* 0x000fe40005800000 */
        /* <DEDUP_REMOVED lines=8> */
[----:B------:R-:W-:-:S02]  /*27890*/  FFMA.FTZ R164, R2, R165, -R15 ;  /* 0x000000a502a47223 */ /* 0x000fc4000001080f */
[----:B------:R-:W0:Y:S01]  /*278a0*/  SHFL.BFLY PT, R165, R0, 0x2, 0x1f ;  /* 0x0c401f0000a57f89 */ /* 0x000e2200000e0000 */
        /* <DEDUP_REMOVED lines=48> */
[--C-:B------:R-:W-:Y:S01]  /*27bb0*/  FFMA.FTZ R100, R2, R100, -R15.reuse ;  /* 0x0000006402647223 */ /* 0x100fe2000001080f */
[----:B0-----:R-:W-:Y:S01]  /*27bc0*/  FMNMX.FTZ R0, R0, R165, !PT ;  /* 0x000000a500007209 */ /* 0x001fe20007810000 */
[----:B------:R-:W-:Y:S01]  /*27bd0*/  FFMA.FTZ R15, R2, R101, -R15 ;  /* 0x00000065020f7223 */ /* 0x000fe2000001080f */
[----:B------:R-:W-:-:S03]  /*27be0*/  FSEL R165, R3, RZ, P2 ;  /* 0x000000ff03a57208 */ /* 0x000fc60001000000 */
[----:B------:R0:W-:Y:S01]  /*27bf0*/  MUFU.EX2 R101, R15 ;  /* 0x0000000f00657308 */ /* 0x0001e20000000800 */
[----:B------:R-:W-:Y:S01]  /*27c00*/  FSETP.NEU.FTZ.AND P2, PT, R0, -INF , PT ;  /* 0xff8000000000780b */ /* 0x000fe20003f5d000 */
[----:B------:R-:W-:Y:S01]  /*27c10*/  FADD.FTZ R165, -R165, R235 ;  /* 0x000000eba5a57221 */ /* 0x000fe20000010100 */
[----:B0-----:R-:W-:-:S03]  /*27c20*/  FFMA.FTZ R15, R2, R0, -8 ;  /* 0xc1000000020f7423 */ /* 0x001fc60000010000 */
[----:B------:R-:W-:Y:S02]  /*27c30*/  FMUL.FTZ R181, R2, R165 ;  /* 0x000000a502b57220 */ /* 0x000fe40000410000 */
[----:B------:R-:W-:Y:S01]  /*27c40*/  MUFU.EX2 R14, R14 ;  /* 0x0000000e000e7308 */ /* 0x000fe20000000800 */
[----:B------:R-:W-:-:S07]  /*27c50*/  FSEL R165, R15, RZ, P2 ;  /* 0x000000ff0fa57208 */ /* 0x000fce0001000000 */
[----:B------:R0:W2:Y:S02]  /*27c60*/  MUFU.EX2 R15, R181 ;  /* 0x000000b5000f7308 */ /* 0x0000a40000000800 */
[----:B0-----:R-:W-:-:S01]  /*27c70*/  FFMA.FTZ R181, R2, R186, -R165 ;  /* 0x000000ba02b57223 */ /* 0x001fc200000108a5 */
[----:B------:R-:W-:-:S05]  /*27c80*/  FFMA.FTZ R186, R2, R187, -R165 ;  /* 0x000000bb02ba7223 */ /* 0x000fca00000108a5 */
[----:B------:R-:W0:Y:S01]  /*27c90*/  MUFU.EX2 R184, R184 ;  /* 0x000000b800b87308 */ /* 0x000e220000000800 */
[----:B------:R-:W-:-:S01]  /*27ca0*/  FFMA.FTZ R187, R2, R190, -R165 ;  /* 0x000000be02bb7223 */ /* 0x000fc200000108a5 */
[C-C-:B------:R-:W-:Y:S01]  /*27cb0*/  FFMA.FTZ R190, R2.reuse, R191, -R165.reuse ;  /* 0x000000bf02be7223 */ /* 0x140fe200000108a5 */
[----:B------:R-:W-:-:S01]  /*27cc0*/  FFMA.FTZ R191, R2, R194, -R165 ;  /* 0x000000c202bf7223 */ /* 0x000fc200000108a5 */
[C-C-:B------:R-:W-:Y:S01]  /*27cd0*/  FFMA.FTZ R194, R2.reuse, R195, -R165.reuse ;  /* 0x000000c302c27223 */ /* 0x140fe200000108a5 */
[----:B------:R-:W-:-:S01]  /*27ce0*/  FFMA.FTZ R195, R2, R198, -R165 ;  /* 0x000000c602c37223 */ /* 0x000fc200000108a5 */
[--C-:B------:R-:W-:Y:S02]  /*27cf0*/  FFMA.FTZ R198, R2, R142, -R165.reuse ;  /* 0x0000008e02c67223 */ /* 0x100fe400000108a5 */
[----:B------:R-:W1:Y:S01]  /*27d00*/  MUFU.EX2 R185, R185 ;  /* 0x000000b900b97308 */ /* 0x000e620000000800 */
[----:B------:R-:W-:Y:S01]  /*27d10*/  FSEL R142, R0, RZ, P2 ;  /* 0x000000ff008e7208 */ /* 0x000fe20001000000 */
[C-C-:B------:R-:W-:Y:S01]  /*27d20*/  FFMA.FTZ R197, R2.reuse, R199, -R165.reuse ;  /* 0x000000c702c57223 */ /* 0x140fe200000108a5 */
[----:B------:R-:W-:-:S01]  /*27d30*/  FFMA.FTZ R170, R2, R170, -R165 ;  /* 0x000000aa02aa7223 */ /* 0x000fc200000108a5 */
[----:B------:R-:W-:-:S04]  /*27d40*/  FFMA.FTZ R171, R2, R171, -R165 ;  /* 0x000000ab02ab7223 */ /* 0x000fc800000108a5 */
[----:B------:R-:W3:Y:S01]  /*27d50*/  MUFU.EX2 R188, R188 ;  /* 0x000000bc00bc7308 */ /* 0x000ee20000000800 */
[----:B------:R-:W-:-:S01]  /*27d60*/  FADD.FTZ R142, -R142, R236 ;  /* 0x000000ec8e8e7221 */ /* 0x000fc20000010100 */
[C-C-:B------:R-:W-:Y:S01]  /*27d70*/  FFMA.FTZ R174, R2.reuse, R174, -R165.reuse ;  /* 0x000000ae02ae7223 */ /* 0x140fe200000108a5 */
[----:B------:R-:W-:-:S01]  /*27d80*/  FFMA.FTZ R175, R2, R175, -R165 ;  /* 0x000000af02af7223 */ /* 0x000fc200000108a5 */
[C-C-:B------:R-:W-:Y:S01]  /*27d90*/  FFMA.FTZ R178, R2.reuse, R178, -R165.reuse ;  /* 0x000000b202b27223 */ /* 0x140fe200000108a5 */
[----:B------:R-:W-:-:S01]  /*27da0*/  FFMA.FTZ R179, R2, R179, -R165 ;  /* 0x000000b302b37223 */ /* 0x000fc200000108a5 */
[C-C-:B------:R-:W-:Y:S01]  /*27db0*/  FFMA.FTZ R182, R2.reuse, R182, -R165.reuse ;  /* 0x000000b602b67223 */ /* 0x140fe200000108a5 */
[----:B------:R-:W-:-:S01]  /*27dc0*/  FFMA.FTZ R183, R2, R183, -R165 ;  /* 0x000000b702b77223 */ /* 0x000fc200000108a5 */
        /* <DEDUP_REMOVED lines=40> */
[----:B--2---:R-:W-:Y:S01]  /*28050*/  FFMA.FTZ R165, R15, R200, R14 ;  /* 0x000000c80fa57223 */ /* 0x004fe2000001000e */
[----:B------:R-:W-:Y:S01]  /*28060*/  FMUL.FTZ R142, R2, R142 ;  /* 0x0000008e028e7220 */ /* 0x000fe20000410000 */
[----:B------:R-:W2:Y:S02]  /*28070*/  MUFU.EX2 R192, R192 ;  /* 0x000000c000c07308 */ /* 0x000ea40000000800 */
[----:B0-----:R-:W-:-:S04]  /*28080*/  FADD.FTZ R165, R184, R165 ;  /* 0x000000a5b8a57221 */ /* 0x001fc80000010000 */
[----:B-1----:R-:W-:Y:S02]  /*28090*/  FADD.FTZ R165, R185, R165 ;  /* 0x000000a5b9a57221 */ /* 0x002fe40000010000 */
[----:B------:R-:W0:Y:S02]  /*280a0*/  MUFU.EX2 R193, R193 ;  /* 0x000000c100c17308 */ /* 0x000e240000000800 */
[----:B---3--:R-:W-:-:S06]  /*280b0*/  FADD.FTZ R165, R188, R165 ;  /* 0x000000a5bca57221 */ /* 0x008fcc0000010000 */
[----:B------:R-:W-:Y:S08]  /*280c0*/  MUFU.EX2 R181, R181 ;  /* 0x000000b500b57308 */ /* 0x000ff00000000800 */
[----:B------:R-:W1:Y:S01]  /*280d0*/  MUFU.EX2 R142, R142 ;  /* 0x0000008e008e7308 */ /* 0x000e620000000800 */
[----:B----4-:R-:W-:-:S07]  /*280e0*/  FADD.FTZ R165, R189, R165 ;  /* 0x000000a5bda57221 */ /* 0x010fce0000010000 */
[----:B------:R-:W3:Y:S08]  /*280f0*/  MUFU.EX2 R196, R196 ;  /* 0x000000c400c47308 */ /* 0x000ef00000000800 */
[----:B------:R-:W4:Y:S01]  /*28100*/  MUFU.EX2 R186, R186 ;  /* 0x000000ba00ba7308 */ /* 0x000f220000000800 */
[----:B--2---:R-:W-:-:S07]  /*28110*/  FADD.FTZ R165, R192, R165 ;  /* 0x000000a5c0a57221 */ /* 0x004fce0000010000 */
[----:B------:R-:W2:Y:S08]  /*28120*/  MUFU.EX2 R168, R168 ;  /* 0x000000a800a87308 */ /* 0x000eb00000000800 */
[----:B------:R-:W5:Y:S01]  /*28130*/  MUFU.EX2 R187, R187 ;  /* 0x000000bb00bb7308 */ /* 0x000f620000000800 */
[----:B0-----:R-:W-:-:S01]  /*28140*/  FADD.FTZ R165, R193, R165 ;  /* 0x000000a5c1a57221 */ /* 0x001fc20000010000 */
[----:B-1----:R-:W-:-:S06]  /*28150*/  FFMA.FTZ R237, R142, R237, R181 ;  /* 0x000000ed8eed7223 */ /* 0x002fcc00000100b5 */
[----:B------:R-:W0:Y:S08]  /*28160*/  MUFU.EX2 R169, R169 ;  /* 0x000000a900a97308 */ /* 0x000e300000000800 */
[----:B------:R-:W1:Y:S01]  /*28170*/  MUFU.EX2 R190, R190 ;  /* 0x000000be00be7308 */ /* 0x000e620000000800 */
[----:B---3--:R-:W-:-:S01]  /*28180*/  FADD.FTZ R165, R196, R165 ;  /* 0x000000a5c4a57221 */ /* 0x008fc20000010000 */
[----:B----4-:R-:W-:-:S06]  /*28190*/  FADD.FTZ R199, R186, R237 ;  /* 0x000000edbac77221 */ /* 0x010fcc0000010000 */
[----:B------:R-:W3:Y:S08]  /*281a0*/  MUFU.EX2 R172, R172 ;  /* 0x000000ac00ac7308 */ /* 0x000ef00000000800 */
[----:B------:R-:W4:Y:S01]  /*281b0*/  MUFU.EX2 R191, R191 ;  /* 0x000000bf00bf7308 */ /* 0x000f220000000800 */
[----:B--2---:R-:W-:-:S01]  /*281c0*/  FADD.FTZ R165, R168, R165 ;  /* 0x000000a5a8a57221 */ /* 0x004fc20000010000 */
[----:B-----5:R-:W-:-:S06]  /*281d0*/  FADD.FTZ R199, R187, R199 ;  /* 0x000000c7bbc77221 */ /* 0x020fcc0000010000 */
[----:B------:R-:W2:Y:S08]  /*281e0*/  MUFU.EX2 R173, R173 ;  /* 0x000000ad00ad7308 */ /* 0x000eb00000000800 */
[----:B------:R-:W5:Y:S01]  /*281f0*/  MUFU.EX2 R194, R194 ;  /* 0x000000c200c27308 */ /* 0x000f620000000800 */
[----:B0-----:R-:W-:-:S01]  /*28200*/  FADD.FTZ R165, R169, R165 ;  /* 0x000000a5a9a57221 */ /* 0x001fc20000010000 */
[----:B-1----:R-:W-:-:S06]  /*28210*/  FADD.FTZ R199, R190, R199 ;  /* 0x000000c7bec77221 */ /* 0x002fcc0000010000 */
        /* <DEDUP_REMOVED lines=172> */
[----:B------:R-:W3:Y:S01]  /*28ce0*/  MUFU.EX2 R91, R91 ;  /* 0x0000005b005b7308 */ /* 0x000ee20000000800 */
[----:B--2---:R-:W-:-:S01]  /*28cf0*/  FADD.FTZ R165, R97, R165 ;  /* 0x000000a561a57221 */ /* 0x004fc20000010000 */
[----:B-----5:R-:W-:-:S06]  /*28d00*/  FADD.FTZ R199, R119, R199 ;  /* 0x000000c777c77221 */ /* 0x020fcc0000010000 */
[----:B------:R-:W2:Y:S01]  /*28d10*/  MUFU.EX2 R94, R94 ;  /* 0x0000005e005e7308 */ /* 0x000ea20000000800 */
[----:B0-----:R-:W-:-:S01]  /*28d20*/  FADD.FTZ R165, R100, R165 ;  /* 0x000000a564a57221 */ /* 0x001fc20000010000 */
[----:B-1----:R-:W-:-:S06]  /*28d30*/  FADD.FTZ R199, R90, R199 ;  /* 0x000000c75ac77221 */ /* 0x002fcc0000010000 */
[----:B------:R-:W0:Y:S01]  /*28d40*/  MUFU.EX2 R95, R95 ;  /* 0x0000005f005f7308 */ /* 0x000e220000000800 */
[----:B------:R-:W-:-:S01]  /*28d50*/  FADD.FTZ R165, R101, R165 ;  /* 0x000000a565a57221 */ /* 0x000fc20000010000 */
[----:B---3--:R-:W-:-:S06]  /*28d60*/  FADD.FTZ R199, R91, R199 ;  /* 0x000000c75bc77221 */ /* 0x008fcc0000010000 */
[----:B------:R-:W1:Y:S01]  /*28d70*/  MUFU.EX2 R98, R98 ;  /* 0x0000006200627308 */ /* 0x000e620000000800 */
[----:B--2---:R-:W-:-:S01]  /*28d80*/  FADD.FTZ R199, R94, R199 ;  /* 0x000000c75ec77221 */ /* 0x004fc20000010000 */
        /* <DEDUP_REMOVED lines=11> */
.L_x_7256:
        /* <DEDUP_REMOVED lines=12> */
[-C--:B------:R-:W-:Y:S01]  /*28f00*/  FMUL.FTZ R28, R28, R15.reuse ;  /* 0x0000000f1c1c7220 */ /* 0x080fe20000410000 */
[----:B------:R-:W-:Y:S01]  /*28f10*/  F2FP.SATFINITE.E4M3.F32.PACK_AB_MERGE_C R172, R173, R172, RZ ;  /* 0x000000acadac723e */ /* 0x000fe200048070ff */
[----:B------:R-:W-:Y:S01]  /*28f20*/  IMAD.U32 R14, RZ, RZ, UR4 ;  /* 0x00000004ff0e7e24 */ /* 0x000fe2000f8e00ff */
[----:B------:R-:W-:Y:S01]  /*28f30*/  F2FP.SATFINITE.E4M3.F32.PACK_AB_MERGE_C R174, R175, R174, RZ ;  /* 0x000000aeafae723e */ /* 0x000fe200048070ff */
[-C--:B------:R-:W-:Y:S01]  /*28f40*/  FMUL.FTZ R29, R29, R15.reuse ;  /* 0x0000000f1d1d7220 */ /* 0x080fe20000410000 */
[----:B------:R-:W-:Y:S01]  /*28f50*/  F2FP.SATFINITE.E4M3.F32.PACK_AB_MERGE_C R21, R21, R180, RZ ;  /* 0x000000b41515723e */ /* 0x000fe200048070ff */
[-C--:B------:R-:W-:Y:S01]  /*28f60*/  FMUL.FTZ R32, R32, R15.reuse ;  /* 0x0000000f20207220 */ /* 0x080fe20000410000 */
[----:B------:R-:W-:Y:S01]  /*28f70*/  PRMT R13, R14, 0x654, R13 ;  /* 0x000006540e0d7816 */ /* 0x000fe2000000000d */
[-C--:B------:R-:W-:Y:S01]  /*28f80*/  FMUL.FTZ R33, R33, R15.reuse ;  /* 0x0000000f21217220 */ /* 0x080fe20000410000 */
[----:B------:R-:W-:Y:S01]  /*28f90*/  F2FP.SATFINITE.E4M3.F32.PACK_AB_MERGE_C R182, R183, R182, RZ ;  /* 0x000000b6b7b6723e */ /* 0x000fe200048070ff */
[----:B------:R-:W-:Y:S01]  /*28fa0*/  FMUL.FTZ R36, R36, R15 ;  /* 0x0000000f24247220 */ /* 0x000fe20000410000 */
[----:B------:R-:W-:Y:S01]  /*28fb0*/  F2FP.SATFINITE.E4M3.F32.PACK_AB_MERGE_C R153, R156, R153, RZ ;  /* 0x000000999c99723e */ /* 0x000fe200048070ff */
[----:B------:R0:W-:Y:S01]  /*28fc0*/  SYNCS.ARRIVE.TRANS64.RED.A1T0 RZ, [R13+URZ], RZ ;  /* 0x000000ff0dff79a7 */ /* 0x0001e2000810043f */
        /* <DEDUP_REMOVED lines=106> */
[----:B0-----:R-:W-:Y:S01]  /*29670*/  IMAD.MOV.U32 R13, RZ, RZ, R232 ;  /* 0x000000ffff0d7224 */ /* 0x001fe200078e00e8 */
[C---:B--2---:R-:W-:Y:S01]  /*29680*/  ISETP.GT.AND P2, PT, R12.reuse, R165, PT ;  /* 0x000000a50c00720c */ /* 0x044fe20003f44270 */
[----:B------:R-:W-:-:S12]  /*29690*/  VIADD R12, R12, 0xffffffff ;  /* 0xffffffff0c0c7836 */ /* 0x000fd80000000000 */
[----:B------:R-:W-:Y:S05]  /*296a0*/  @P2 BRA `(.L_x_7257) ;  /* 0xffffff98002c2947 */ /* 0x000fea000383ffff */
.L_x_7238:
[----:B------:R-:W-:Y:S05]  /*296b0*/  WARPSYNC.ALL ;  /* 0x0000000000007948 */ /* 0x000fea0003800000 */
[----:B------:R-:W-:Y:S06]  /*296c0*/  BAR.ARV 0x8, 0x180 ;  /* 0x0206000000007b1d */ /* 0x000fec0000002000 */
[----:B------:R-:W-:Y:S05]  /*296d0*/  @!P0 BRA `(.L_x_7258) ;  /* 0x0000000000048947 */ /* 0x000fea0003800000 */
[----:B------:R-:W-:Y:S01]  /*296e0*/  BPT.TRAP 0x1 ;  /* 0x000000040000795c */ /* 0x000fe20000300000 */
.L_x_7258:
[----:B------:R-:W-:Y:S01]  /*296f0*/  IMAD R13, R232, 0x8, R17 ;  /* 0x00000008e80d7824 */ /* 0x000fe200078e0211 */
[----:B------:R-:W-:-:S04]  /*29700*/  SHF.L.U32 R4, R231, 0x1f, RZ ;  /* 0x0000001fe7047819 */ /* 0x000fc800000006ff */
[----:B------:R0:W1:Y:S01]  /*29710*/  SYNCS.PHASECHK.TRANS64.TRYWAIT P1, [R13+URZ+0x2e850], R4 ;  /* 0x02e850040d0075a7 */ /* 0x000062000802017f */
[----:B------:R-:W-:Y:S05]  /*29720*/  @!P0 BRA `(.L_x_7259) ;  /* 0x0000000000048947 */ /* 0x000fea0003800000 */
[----:B------:R-:W-:Y:S01]  /*29730*/  BPT.TRAP 0x1 ;  /* 0x000000040000795c */ /* 0x000fe20000300000 */
.L_x_7259:
[----:B------:R-:W-:-:S05]  /*29740*/  VIADD R17, R17, 0x400 ;  /* 0x0000040011117836 */ /* 0x000fca0000000000 */
[----:B------:R-:W-:-:S04]  /*29750*/  SHF.R.U32.HI R17, RZ, 0x4, R17 ;  /* 0x00000004ff117819 */ /* 0x000fc80000011611 */
[----:B------:R-:W-:-:S04]  /*29760*/  LOP3.LUT R17, R17, 0x3fff, RZ, 0xc0, !PT ;  /* 0x00003fff11117812 */ /* 0x000fc800078ec0ff */
[----:B------:R-:W-:Y:S01]  /*29770*/  LOP3.LUT R17, R17, 0x10000, RZ, 0xfc, !PT ;  /* 0x0001000011117812 */ /* 0x000fe200078efcff */
[----:B-1----:R-:W-:Y:S06]  /*29780*/  @P1 BRA `(.L_x_7260) ;  /* 0x0000000000081947 */ /* 0x002fec0003800000 */
[----:B------:R-:W1:Y:S02]  /*29790*/  SYNCS.PHASECHK.TRANS64.TRYWAIT P1, [R13+URZ+0x2e850], R4 ;  /* 0x02e850040d0075a7 */ /* 0x000e64000802017f */
[----:B-1----:R-:W-:Y:S05]  /*297a0*/  @!P1 BRA `(.L_x_7261) ;  /* 0x000000bc006c9947 */ /* 0x002fea0003800000 */
.L_x_7260:
[----:B01----:R-:W-:Y:S01]  /*297b0*/  IMAD R4, R232, 0x700, R17 ;  /* 0x00000700e8047824 */ /* 0x003fe200078e0211 */
[----:B------:R-:W2:Y:S01]  /*297c0*/  LDL.LU R20, [R1+0x7c] ;  /* 0x00007c0001147983 */ /* 0x000ea20000300800 */
[----:B------:R-:W-:Y:S01]  /*297d0*/  IMAD.MOV.U32 R5, RZ, RZ, -0x3ffffff0 ;  /* 0xc0000010ff057424 */ /* 0x000fe200078e00ff */
[----:B------:R-:W-:Y:S05]  /*297e0*/  WARPSYNC.ALL ;  /* 0x0000000000007948 */ /* 0x000fea0003800000 */
[C---:B------:R-:W-:Y:S01]  /*297f0*/  R2UR UR6, R4.reuse ;  /* 0x00000000040672ca */ /* 0x040fe200000e0000 */
[----:B------:R-:W-:Y:S01]  /*29800*/  VIADD R6, R4, 0x100 ;  /* 0x0000010004067836 */ /* 0x000fe20000000000 */
[----:B------:R-:W-:Y:S01]  /*29810*/  R2UR UR7, R5 ;  /* 0x00000000050772ca */ /* 0x000fe200000e0000 */
[----:B------:R-:W-:Y:S01]  /*29820*/  WARPGROUP.ARRIVE ;  /* 0x00000000000079c5 */ /* 0x000fe20000000000 */
[----:B------:R-:W-:Y:S01]  /*29830*/  IMAD.MOV.U32 R7, RZ, RZ, -0x3ffffff0 ;  /* 0xc0000010ff077424 */ /* 0x000fe200078e00ff */
[----:B------:R-:W3:Y:S01]  /*29840*/  LDL.LU R14, [R1+0x78] ;  /* 0x00007800010e7983 */ /* 0x000ee20000300800 */
[----:B------:R-:W-:-:S03]  /*29850*/  ULDC.64 UR4, c[0x0][0x9a0] ;  /* 0x0002680000047ab9 */ /* 0x000fc60000000a00 */
[----:B------:R-:W4:Y:S01]  /*29860*/  LDL.LU R12, [R1+0x4] ;  /* 0x00000400010c7983 */ /* 0x000f220000300800 */
[----:B------:R-:W-:Y:S01]  /*29870*/  ISETP.NE.U32.AND P1, PT, RZ, UR4, PT ;  /* 0x00000004ff007c0c */ /* 0x000fe2000bf25070 */
[----:B------:R-:W-:Y:S01]  /*29880*/  IMAD.MOV.U32 R15, RZ, RZ, -0x3ffffff0 ;  /* 0xc0000010ff0f7424 */ /* 0x000fe200078e00ff */
[----:B------:R-:W-:Y:S02]  /*29890*/  ULDC.64 UR8, c[0x0][0x208] ;  /* 0x0000820000087ab9 */ /* 0x000fe40000000a00 */
[----:B------:R-:W-:Y:S01]  /*298a0*/  ISETP.NE.AND.EX P1, PT, RZ, UR5, PT, P1 ;  /* 0x00000005ff007c0c */ /* 0x000fe2000bf25310 */
[----:B------:R-:W-:Y:S01]  /*298b0*/  QGMMA.64x128x32.F32.E4M3.E4M3 R24, R224, gdesc[UR4], R24, gsb0 ;  /* 0x01e00004e0187df3 */ /* 0x000fe20008000818 */
[----:B------:R-:W-:Y:S01]  /*298c0*/  R2UR UR6, R6 ;  /* 0x00000000060672ca */ /* 0x000fe200000e0000 */
[----:B------:R-:W-:Y:S01]  /*298d0*/  VIADD R6, R4, 0x200 ;  /* 0x0000020004067836 */ /* 0x000fe20000000000 */
[----:B------:R-:W-:Y:S01]  /*298e0*/  R2UR UR7, R7 ;  /* 0x00000000070772ca */ /* 0x000fe200000e0000 */
[----:B------:R-:W-:-:S08]  /*298f0*/  IMAD.MOV.U32 R7, RZ, RZ, -0x3ffffff0 ;  /* 0xc0000010ff077424 */ /* 0x000fd000078e00ff */
[----:B------:R-:W0:Y:S08]  /*29900*/  @P1 LDC.64 R8, c[0x0][0x9c8] ;  /* 0x00027200ff081b82 */ /* 0x000e300000000a00 */
[----:B------:R-:W1:Y:S01]  /*29910*/  @P1 LDC.64 R10, c[0x0][0x9d0] ;  /* 0x00027400ff0a1b82 */ /* 0x000e620000000a00 */
[----:B------:R-:W-:Y:S02]  /*29920*/  WARPGROUP.DEPBAR.LE gsb0, 0x0 ;  /* 0x00008000000079c5 */ /* 0x000fe40000010000 */
[----:B------:R-:W-:-:S06]  /*29930*/  WARPGROUP.ARRIVE ;  /* 0x00000000000079c5 */ /* 0x000fcc0000000000 */
[----:B------:R-:W-:Y:S01]  /*29940*/  QGMMA.64x128x32.F32.E4M3.E4M3 R24, R220, gdesc[UR4], R24, gsb0 ;  /* 0x01e00004dc187df3 */ /* 0x000fe20008000818 */
[----:B------:R-:W-:Y:S01]  /*29950*/  R2UR UR6, R6 ;  /* 0x00000000060672ca */ /* 0x000fe200000e0000 */
[----:B------:R-:W-:Y:S01]  /*29960*/  VIADD R6, R4, 0x300 ;  /* 0x0000030004067836 */ /* 0x000fe20000000000 */
[----:B------:R-:W-:Y:S01]  /*29970*/  R2UR UR7, R7 ;  /* 0x00000000070772ca */ /* 0x000fe200000e0000 */
[----:B------:R-:W-:Y:S01]  /*29980*/  IMAD.MOV.U32 R7, RZ, RZ, -0x3ffffff0 ;  /* 0xc0000010ff077424 */ /* 0x000fe200078e00ff */
[----:B--2---:R-:W-:Y:S01]  /*29990*/  @P1 SHF.R.S32.HI R5, RZ, 0x1f, R20 ;  /* 0x0000001fff051819 */ /* 0x004fe20000011414 */
[----:B------:R-:W-:Y:S02]  /*299a0*/  WARPGROUP.DEPBAR.LE gsb0, 0x0 ;  /* 0x00008000000079c5 */ /* 0x000fe40000010000 */
[----:B------:R-:W-:-:S08]  /*299b0*/  WARPGROUP.ARRIVE ;  /* 0x00000000000079c5 */ /* 0x000fd00000000000 */
[----:B------:R-:W-:Y:S01]  /*299c0*/  QGMMA.64x128x32.F32.E4M3.E4M3 R24, R216, gdesc[UR4], R24, gsb0 ;  /* 0x01e00004d8187df3 */ /* 0x000fe20008000818 */
[----:B------:R-:W-:Y:S01]  /*299d0*/  R2UR UR6, R6 ;  /* 0x00000000060672ca */ /* 0x000fe200000e0000 */
[----:B0-----:R-:W-:Y:S01]  /*299e0*/  @P1 IMAD R6, R5, R8, RZ ;  /* 0x0000000805061224 */ /* 0x001fe200078e02ff */
[----:B------:R-:W-:-:S03]  /*299f0*/  R2UR UR7, R7 ;  /* 0x00000000070772ca */ /* 0x000fc600000e0000 */
[C---:B------:R-:W-:Y:S01]  /*29a00*/  @P1 IMAD R5, R20.reuse, R9, R6 ;  /* 0x0000000914051224 */ /* 0x040fe200078e0206 */
[----:B---3--:R-:W-:Y:S01]  /*29a10*/  @P1 SHF.R.S32.HI R9, RZ, 0x1f, R14 ;  /* 0x0000001fff091819 */ /* 0x008fe2000001140e */
[----:B------:R-:W-:-:S04]  /*29a20*/  @P1 IMAD.WIDE.U32 R6, R20, R8, RZ ;  /* 0x0000000814061225 */ /* 0x000fc800078e00ff */
[-C--:B-1----:R-:W-:Y:S02]  /*29a30*/  @P1 IMAD R8, R9, R10.reuse, RZ ;  /* 0x0000000a09081224 */ /* 0x082fe400078e02ff */
[----:B------:R-:W-:Y:S02]  /*29a40*/  @P1 IMAD.IADD R7, R7, 0x1, R5 ;  /* 0x0000000107071824 */ /* 0x000fe400078e0205 */
[C---:B------:R-:W-:Y:S02]  /*29a50*/  @P1 IMAD R5, R14.reuse, R11, R8 ;  /* 0x0000000b0e051224 */ /* 0x040fe400078e0208 */
[----:B------:R-:W-:-:S04]  /*29a60*/  @P1 IMAD.WIDE.U32 R6, R14, R10, R6 ;  /* 0x0000000a0e061225 */ /* 0x000fc800078e0006 */
[----:B------:R-:W-:Y:S01]  /*29a70*/  VIADD R14, R4, 0x400 ;  /* 0x00000400040e7836 */ /* 0x000fe20000000000 */
[----:B------:R-:W-:Y:S01]  /*29a80*/  @P1 LEA R8, P2, R6, UR4, 0x2 ;  /* 0x0000000406081c11 */ /* 0x000fe2000f8410ff */
[----:B------:R-:W-:Y:S02]  /*29a90*/  @P1 IMAD.IADD R5, R7, 0x1, R5 ;  /* 0x0000000107051824 */ /* 0x000fe400078e0205 */
[----:B------:R-:W-:-:S03]  /*29aa0*/  IMAD.MOV.U32 R10, RZ, RZ, 0x3f800000 ;  /* 0x3f800000ff0a7424 */ /* 0x000fc600078e00ff */
[----:B------:R-:W-:-:S05]  /*29ab0*/  @P1 LEA.HI.X R9, R6, UR5, R5, 0x2, P2 ;  /* 0x0000000506091c11 */ /* 0x000fca00090f1405 */
        /* <DEDUP_REMOVED lines=15> */
[----:B----4-:R-:W1:Y:S01]  /*29bb0*/  SHFL.BFLY PT, R6, R12, 0x2, 0x1f ;  /* 0x0c401f000c067f89 */ /* 0x010e6200000e0000 */
[----:B------:R-:W-:Y:S02]  /*29bc0*/  WARPGROUP.DEPBAR.LE gsb0, 0x0 ;  /* 0x00008000000079c5 */ /* 0x000fe40000010000 */
[----:B------:R-:W-:-:S06]  /*29bd0*/  WARPGROUP.ARRIVE ;  /* 0x00000000000079c5 */ /* 0x000fcc0000000000 */
[----:B------:R-:W-:Y:S01]  /*29be0*/  QGMMA.64x128x32.F32.E4M3.E4M3 R24, R204, gdesc[UR4], R24, gsb0 ;  /* 0x01e00004cc187df3 */ /* 0x000fe20008000818 */
[----:B------:R-:W-:Y:S02]  /*29bf0*/  R2UR UR6, R4 ;  /* 0x00000000040672ca */ /* 0x000fe400000e0000 */
[----:B------:R-:W-:Y:S01]  /*29c00*/  R2UR UR7, R5 ;  /* 0x00000000050772ca */ /* 0x000fe200000e0000 */
[----:B------:R-:W3:Y:S01]  /*29c10*/  SHFL.BFLY PT, R4, R237, 0x2, 0x1f ;  /* 0x0c401f00ed047f89 */ /* 0x000ee200000e0000 */
[----:B-1----:R-:W-:-:S05]  /*29c20*/  FADD.FTZ R6, R6, R12 ;  /* 0x0000000c06067221 */ /* 0x002fca0000010000 */
[----:B------:R-:W1:Y:S01]  /*29c30*/  SHFL.BFLY PT, R5, R6, 0x1, 0x1f ;  /* 0x0c201f0006057f89 */ /* 0x000e6200000e0000 */
[----:B---3--:R-:W-:-:S05]  /*29c40*/  FADD.FTZ R4, R4, R237 ;  /* 0x000000ed04047221 */ /* 0x008fca0000010000 */
[----:B------:R-:W3:Y:S01]  /*29c50*/  SHFL.BFLY PT, R7, R4, 0x1, 0x1f ;  /* 0x0c201f0004077f89 */ /* 0x000ee200000e0000 */
[----:B-1----:R-:W-:-:S05]  /*29c60*/  FADD.FTZ R11, R6, R5 ;  /* 0x00000005060b7221 */ /* 0x002fca0000010000 */
[C---:B------:R-:W-:Y:S01]  /*29c70*/  FSETP.NE.FTZ.AND P1, PT, R11.reuse, RZ, PT ;  /* 0x000000ff0b00720b */ /* 0x040fe20003f35000 */
[----:B------:R-:W-:Y:S01]  /*29c80*/  FMUL.FTZ R14, R11, 0.00390625 ;  /* 0x3b8000000b0e7820 */ /* 0x000fe20000410000 */
[----:B------:R-:W-:-:S04]  /*29c90*/  IMAD.MOV.U32 R5, RZ, RZ, RZ ;  /* 0x000000ffff057224 */ /* 0x000fc800078e00ff */
[----:B------:R-:W-:Y:S01]  /*29ca0*/  FSETP.NE.FTZ.AND P2, PT, R14, RZ, PT ;  /* 0x000000ff0e00720b */ /* 0x000fe20003f55000 */
[----:B---3--:R-:W-:-:S04]  /*29cb0*/  FADD.FTZ R12, R4, R7 ;  /* 0x00000007040c7221 */ /* 0x008fc80000010000 */
[----:B0-----:R-:W-:Y:S02]  /*29cc0*/  FMUL.FTZ R8, R12, 0.00390625 ;  /* 0x3b8000000c087820 */ /* 0x001fe40000410000 */
        /* <DEDUP_REMOVED lines=23> */
.L_x_7262:
        /* <DEDUP_REMOVED lines=69> */
[-C--:B------:R-:W-:Y:S01]  /*2a290*/  FMUL.FTZ R13, R72, R7.reuse ;  /* 0x00000007480d7220 */ /* 0x080fe20000410000 */
[----:B------:R-:W-:-:S09]  /*2a2a0*/  FMUL.FTZ R7, R85, R7 ;  /* 0x0000000755077220 */ /* 0x000fd20000410000 */
[----:B------:R-:W-:Y:S01]  /*2a2b0*/  IMAD.U32 R3, RZ, RZ, UR4 ;  /* 0x00000004ff037e24 */ /* 0x000fe2000f8e00ff */
[----:B---3--:R-:W-:Y:S01]  /*2a2c0*/  R2UR UR4, R4 ;  /* 0x00000000040472ca */ /* 0x008fe200000e0000 */
[----:B------:R-:W-:-:S03]  /*2a2d0*/  FMUL.FTZ R4, R79, R2 ;  /* 0x000000024f047220 */ /* 0x000fc60000410000 */
[----:B------:R-:W-:-:S04]  /*2a2e0*/  PRMT R0, R3, 0x654, R0 ;  /* 0x0000065403007816 */ /* 0x000fc80000000000 */
[----:B------:R0:W-:Y:S05]  /*2a2f0*/  SYNCS.ARRIVE.TRANS64.RED.A1T0 RZ, [R0+URZ], RZ ;  /* 0x000000ff00ff79a7 */ /* 0x0001ea000810043f */
[----:B------:R-:W-:Y:S01]  /*2a300*/  UIADD3 UR4, UR4, 0x1, URZ ;  /* 0x0000000104047890 */ /* 0x000fe2000fffe03f */
[----:B0-----:R-:W-:-:S05]  /*2a310*/  SEL R0, RZ, 0x1, P1 ;  /* 0x00000001ff007807 */ /* 0x001fca0000800000 */
[----:B------:R-:W-:Y:S01]  /*2a320*/  IMAD.U32 R3, RZ, RZ, UR4 ;  /* 0x00000004ff037e24 */ /* 0x000fe2000f8e00ff */
[----:B------:R-:W-:-:S04]  /*2a330*/  LOP3.LUT R231, R231, R0, RZ, 0x3c, !PT ;  /* 0x00000000e7e77212 */ /* 0x000fc800078e3cff */
[----:B------:R0:W-:Y:S03]  /*2a340*/  STL [R1+0x9c], R3 ;  /* 0x00009c0301007387 */ /* 0x0001e60000100800 */
.L_x_7151:
[----:B------:R-:W1:Y:S01]  /*2a350*/  S2R R98, SR_TID.X ;  /* 0x0000000000627919 */ /* 0x000e620000002100 */
[----:B------:R-:W-:Y:S05]  /*2a360*/  WARPSYNC.ALL ;  /* 0x0000000000007948 */ /* 0x000fea0003800000 */
[----:B-1----:R-:W-:-:S05]  /*2a370*/  VIADD R70, R98, 0xffffff80 ;  /* 0xffffff8062467836 */ /* 0x002fca0000000000 */
[----:B------:R-:W-:-:S04]  /*2a380*/  SHF.R.S32.HI R85, RZ, 0x1f, R70 ;  /* 0x0000001fff557819 */ /* 0x000fc80000011446 */
[----:B------:R-:W-:-:S04]  /*2a390*/  LEA.HI R66, R85, R70, RZ, 0x3 ;  /* 0x0000004655427211 */ /* 0x000fc800078f18ff */
[----:B------:R-:W-:Y:S02]  /*2a3a0*/  LOP3.LUT R83, R66, 0xfffffff8, RZ, 0xc0, !PT ;  /* 0xfffffff842537812 */ /* 0x000fe400078ec0ff */
[----:B------:R-:W-:-:S03]  /*2a3b0*/  SHF.R.S32.HI R66, RZ, 0x3, R66 ;  /* 0x00000003ff427819 */ /* 0x000fc60000011442 */
[----:B------:R-:W-:-:S04]  /*2a3c0*/  IMAD.IADD R83, R70, 0x1, -R83 ;  /* 0x0000000146537824 */ /* 0x000fc800078e0a53 */
[----:B------:R-:W-:-:S04]  /*2a3d0*/  IMAD.SHL.U32 R79, R83, 0x8, RZ ;  /* 0x00000008534f7824 */ /* 0x000fc800078e00ff */
[----:B------:R-:W-:Y:S01]  /*2a3e0*/  VIADD R81, R79, 0x40 ;  /* 0x000000404f517836 */ /* 0x000fe20000000000 */
[----:B------:R-:W-:-:S04]  /*2a3f0*/  SHF.R.S32.HI R62, RZ, 0x1f, R79 ;  /* 0x0000001fff3e7819 */ /* 0x000fc8000001144f */
[----:B------:R-:W-:Y:S01]  /*2a400*/  SHF.R.S32.HI R64, RZ, 0x1f, R81 ;  /* 0x0000001fff407819 */ /* 0x000fe20000011451 */
[----:B------:R-:W1:Y:S08]  /*2a410*/  S2UR UR5, SR_CgaCtaId ;  /* 0x00000000000579c3 */ /* 0x000e700000008800 */
[----:B------:R-:W-:Y:S06]  /*2a420*/  BAR.SYNC.DEFER_BLOCKING 0x5, 0x180 ;  /* 0x0146000000007b1d */ /* 0x000fec0000010000 */
[----:B------:R-:W-:Y:S01]  /*2a430*/  UMOV UR4, 0x400 ;  /* 0x0000040000047882 */ /* 0x000fe20000000000 */
[----:B------:R-:W-:Y:S01]  /*2a440*/  BSSY B0, `(.L_x_7263) ;  /* 0x000029c000007945 */ /* 0x000fe20003800000 */
[----:B-1----:R-:W-:-:S02]  /*2a450*/  ULEA UR4, UR5, UR4, 0x18 ;  /* 0x0000000405047291 */ /* 0x002fc4000f8ec03f */
[----:B------:R-:W-:-:S04]  /*2a460*/  IMAD.U32 R0, RZ, RZ, UR5 ;  /* 0x00000005ff007e24 */ /* 0x000fc8000f8e00ff */
[----:B------:R-:W-:Y:S01]  /*2a470*/  IMAD.U32 R17, RZ, RZ, UR4 ;  /* 0x00000004ff117e24 */ /* 0x000fe2000f8e00ff */
[----:B------:R-:W-:Y:S04]  /*2a480*/  STL [R1+0x64], R0 ;  /* 0x0000640001007387 */ /* 0x000fe80000100800 */
[----:B------:R-:W1:Y:S04]  /*2a490*/  LDS.128 R100, [R17+0x2e8d0] ;  /* 0x02e8d00011647984 */ /* 0x000e680000000c00 */
[----:B-1----:R1:W-:Y:S04]  /*2a4a0*/  STL.64 [R1+0x70], R100 ;  /* 0x0000706401007387 */ /* 0x0023e80000100a00 */
[----:B------:R1:W-:Y:S01]  /*2a4b0*/  STL.64 [R1+0x78], R102 ;  /* 0x0000786601007387 */ /* 0x0003e20000100a00 */
[----:B------:R-:W-:Y:S06]  /*2a4c0*/  BAR.ARV 0x4, 0x180 ;  /* 0x0106000000007b1d */ /* 0x000fec0000002000 */
[----:B------:R-:W-:Y:S05]  /*2a4d0*/  @P0 BRA `(.L_x_7264) ;  /* 0x0000001c00540947 */ /* 0x000fea0003800000 */
[----:B------:R-:W2:Y:S01]  /*2a4e0*/  LDL R42, [R1+0x84] ;  /* 0x00008400012a7983 */ /* 0x000ea20000100800 */
[----:B------:R-:W-:Y:S01]  /*2a4f0*/  IMAD.SHL.U32 R0, R98, 0x4, RZ ;  /* 0x0000000462007824 */ /* 0x000fe200078e00ff */
[----:B------:R-:W-:Y:S01]  /*2a500*/  ULDC.64 UR4, c[0x4][0xa8] ;  /* 0x01002a0000047ab9 */ /* 0x000fe20000000a00 */
[----:B------:R-:W-:-:S03]  /*2a510*/  ULDC.64 UR6, c[0x0][0x208] ;  /* 0x0000820000067ab9 */ /* 0x000fc60000000a00 */
[----:B------:R-:W-:-:S04]  /*2a520*/  LOP3.LUT R0, R0, 0xc, RZ, 0xc0, !PT ;  /* 0x0000000c00007812 */ /* 0x000fc800078ec0ff */
[----:B------:R-:W-:-:S05]  /*2a530*/  IADD3 R2, P0, R0, UR4, RZ ;  /* 0x0000000400027c10 */ /* 0x000fca000ff1e0ff */
[----:B0-----:R-:W-:-:S05]  /*2a540*/  IMAD.X R3, RZ, RZ, UR5, P0 ;  /* 0x00000005ff037e24 */ /* 0x001fca00080e06ff */
[----:B------:R0:W3:Y:S01]  /*2a550*/  LDG.E.CONSTANT R0, desc[UR6][R2.64] ;  /* 0x0000000602007981 */ /* 0x0000e2000c1e9900 */
[----:B------:R-:W-:Y:S01]  /*2a560*/  F2FP.BF16.F32.PACK_AB R49, R40, R49 ;  /* 0x000000312831723e */ /* 0x000fe200000010ff */
[----:B------:R-:W-:Y:S01]  /*2a570*/  UMOV UR4, 0xffffffff ;  /* 0xffffffff00047882 */ /* 0x000fe20000000000 */
[----:B------:R-:W-:Y:S01]  /*2a580*/  F2FP.BF16.F32.PACK_AB R54, R54, R27 ;  /* 0x0000001b3636723e */ /* 0x000fe200000010ff */
[----:B------:R-:W4:Y:S01]  /*2a590*/  S2R R40, SR_SWINHI ;  /* 0x0000000000287919 */ /* 0x000f220000002f00 */
[----:B------:R-:W-:Y:S02]  /*2a5a0*/  F2FP.BF16.F32.PACK_AB R58, R25, R58 ;  /* 0x0000003a193a723e */ /* 0x000fe400000010ff */
[----:B------:R-:W-:Y:S02]  /*2a5b0*/  F2FP.BF16.F32.PACK_AB R48, R48, R57 ;  /* 0x000000393030723e */ /* 0x000fe400000010ff */
[----:B------:R-:W-:Y:S02]  /*2a5c0*/  F2FP.BF16.F32.PACK_AB R57, R47, R30 ;  /* 0x0000001e2f39723e */ /* 0x000fe400000010ff */
[----:B0-----:R-:W-:-:S02]  /*2a5d0*/  LEA.HI R2, R85, R70, RZ, 0x4 ;  /* 0x0000004655027211 */ /* 0x001fc400078f20ff */
[----:B------:R-:W-:Y:S02]  /*2a5e0*/  F2FP.BF16.F32.PACK_AB R35, R68, R21 ;  /* 0x000000154423723e */ /* 0x000fe400000010ff */
[----:B------:R-:W-:Y:S02]  /*2a5f0*/  SHF.R.S32.HI R27, RZ, 0x4, R2 ;  /* 0x00000004ff1b7819 */ /* 0x000fe40000011402 */
[C---:B------:R-:W-:Y:S02]  /*2a600*/  LOP3.LUT R3, R2.reuse, 0x3fffff0, RZ, 0xc0, !PT ;  /* 0x03fffff002037812 */ /* 0x040fe400078ec0ff */
[----:B------:R-:W-:Y:S02]  /*2a610*/  LEA.HI R25, R2, R27, RZ, 0x1 ;  /* 0x0000001b02197211 */ /* 0x000fe400078f08ff */
[----:B------:R-:W-:Y:S01]  /*2a620*/  F2FP.BF16.F32.PACK_AB R30, R69, R14 ;  /* 0x0000000e451e723e */ /* 0x000fe200000010ff */
[----:B------:R-:W-:Y:S01]  /*2a630*/  IMAD.IADD R3, R70, 0x1, -R3 ;  /* 0x0000000146037824 */ /* 0x000fe200078e0a03 */
[----:B------:R-:W-:-:S02]  /*2a640*/  LOP3.LUT R2, R25, 0x1ffffffe, RZ, 0xc0, !PT ;  /* 0x1ffffffe19027812 */ /* 0x000fc400078ec0ff */
[----:B------:R-:W-:Y:S02]  /*2a650*/  F2FP.BF16.F32.PACK_AB R43, R84, R5 ;  /* 0x00000005542b723e */ /* 0x000fe400000010ff */
[----:B------:R-:W-:Y:S01]  /*2a660*/  F2FP.BF16.F32.PACK_AB R37, R44, R37 ;  /* 0x000000252c25723e */ /* 0x000fe200000010ff */
[----:B------:R-:W-:Y:S01]  /*2a670*/  IMAD.IADD R2, R27, 0x1, -R2 ;  /* 0x000000011b027824 */ /* 0x000fe200078e0a02 */
[----:B------:R-:W-:Y:S02]  /*2a680*/  F2FP.BF16.F32.PACK_AB R44, R7, R8 ;  /* 0x00000008072c723e */ /* 0x000fe400000010ff */
[----:B------:R-:W-:Y:S02]  /*2a690*/  F2FP.BF16.F32.PACK_AB R50, R87, R6 ;  /* 0x000000065732723e */ /* 0x000fe400000010ff */
[----:B------:R-:W-:Y:S02]  /*2a6a0*/  F2FP.BF16.F32.PACK_AB R67, R15, R20 ;  /* 0x000000140f43723e */ /* 0x000fe400000010ff */
[----:B------:R-:W-:-:S02]  /*2a6b0*/  F2FP.BF16.F32.PACK_AB R73, R78, R11 ;  /* 0x0000000b4e49723e */ /* 0x000fc400000010ff */
[----:B------:R-:W-:Y:S02]  /*2a6c0*/  MOV R68, R17 ;  /* 0x0000001100447202 */ /* 0x000fe40000000f00 */
[----:B----4-:R-:W-:Y:S02]  /*2a6d0*/  MOV R69, R40 ;  /* 0x0000002800457202 */ /* 0x010fe40000000f00 */
        /* <DEDUP_REMOVED lines=17> */
[----:B------:R-:W-:Y:S01]  /*2a7f0*/  F2FP.BF16.F32.PACK_AB R34, R71, R12 ;  /* 0x0000000c4722723e */ /* 0x000fe200000010ff */
[----:B--2---:R-:W-:Y:S01]  /*2a800*/  IMAD R3, R3, 0x40, R42 ;  /* 0x0000004003037824 */ /* 0x004fe200078e022a */
[----:B------:R-:W-:-:S03]  /*2a810*/  F2FP.BF16.F32.PACK_AB R42, R4, R75 ;  /* 0x0000004b042a723e */ /* 0x000fc600000010ff */
[----:B------:R-:W-:Y:S01]  /*2a820*/  IMAD R3, R2, 0x8, R3 ;  /* 0x0000000802037824 */ /* 0x000fe200078e0203 */
[----:B------:R-:W-:-:S03]  /*2a830*/  LOP3.LUT P0, R2, R98, 0x3, RZ, 0xc0, !PT ;  /* 0x0000000362027812 */ /* 0x000fc6000780c0ff */
[----:B------:R-:W-:Y:S01]  /*2a840*/  IMAD.WIDE R4, R3, 0x2, R68 ;  /* 0x0000000203047825 */ /* 0x000fe200078e0244 */
[----:B------:R-:W-:Y:S02]  /*2a850*/  ISETP.EQ.OR P0, PT, R2, 0x3, !P0 ;  /* 0x000000030200780c */ /* 0x000fe40004702670 */
[C---:B------:R-:W-:Y:S02]  /*2a860*/  IADD3 R7, P5, R4.reuse, 0x4060, RZ ;  /* 0x0000406004077810 */ /* 0x040fe40007fbe0ff */
[C---:B------:R-:W-:Y:S02]  /*2a870*/  IADD3 R9, P1, R4.reuse, 0x4040, RZ ;  /* 0x0000404004097810 */ /* 0x040fe40007f3e0ff */
[----:B------:R-:W-:Y:S02]  /*2a880*/  LOP3.LUT R6, R7, 0x380, RZ, 0xc0, !PT ;  /* 0x0000038007067812 */ /* 0x000fe400078ec0ff */
[----:B------:R-:W-:Y:S02]  /*2a890*/  LOP3.LUT R8, R9, 0x380, RZ, 0xc0, !PT ;  /* 0x0000038009087812 */ /* 0x000fe400078ec0ff */
        /* <DEDUP_REMOVED lines=8> */
[----:B------:R-:W-:-:S02]  /*2a920*/  SHF.R.U64 R14, R14, 0x3, RZ ;  /* 0x000000030e0e7819 */ /* 0x000fc400000012ff */
[C---:B------:R-:W-:Y:S02]  /*2a930*/  IADD3 R11, P2, R4.reuse, 0x4020, RZ ;  /* 0x00004020040b7810 */ /* 0x040fe40007f5e0ff */
[C---:B------:R-:W-:Y:S02]  /*2a940*/  IADD3 R21, P4, R4.reuse, 0x60, RZ ;  /* 0x0000006004157810 */ /* 0x040fe40007f9e0ff */
[C---:B------:R-:W-:Y:S02]  /*2a950*/  IADD3 R25, P5, R4.reuse, 0x40, RZ ;  /* 0x0000004004197810 */ /* 0x040fe40007fbe0ff */
[----:B------:R-:W-:Y:S02]  /*2a960*/  IADD3 R27, P1, R4, 0x20, RZ ;  /* 0x00000020041b7810 */ /* 0x000fe40007f3e0ff */
[----:B------:R-:W-:Y:S02]  /*2a970*/  LOP3.LUT R14, R14, R15, RZ, 0x3c, !PT ;  /* 0x0000000f0e0e7212 */ /* 0x000fe400078e3cff */
        /* <DEDUP_REMOVED lines=20> */
[----:B------:R-:W-:-:S02]  /*2aac0*/  SEL R13, R96, R95, P0 ;  /* 0x0000005f600d7207 */ /* 0x000fc40000000000 */
[----:B------:R-:W-:Y:S02]  /*2aad0*/  SEL R3, R95, R96, P0 ;  /* 0x000000605f037207 */ /* 0x000fe40000000000 */
        /* <DEDUP_REMOVED lines=49> */
[----:B------:R-:W-:Y:S02]  /*2adf0*/  SEL R67, R34, R67, P0 ;  /* 0x0000004322437207 */ /* 0x000fe40000000000 */
[----:B------:R-:W-:Y:S01]  /*2ae00*/  SEL R73, R42, R73, P0 ;  /* 0x000000492a497207 */ /* 0x000fe20000000000 */
[----:B------:R-:W5:Y:S01]  /*2ae10*/  SHFL.IDX PT, R34, R29, R0, 0x1c1f ;  /* 0x001c1f001d227589 */ /* 0x000f6200000e0000 */
[----:B------:R-:W-:Y:S02]  /*2ae20*/  SEL R75, R77, R50, P0 ;  /* 0x000000324d4b7207 */ /* 0x000fe40000000000 */
[----:B------:R-:W-:Y:S01]  /*2ae30*/  SEL R77, R50, R77, P0 ;  /* 0x0000004d324d7207 */ /* 0x000fe20000000000 */
[----:B------:R-:W-:Y:S01]  /*2ae40*/  SHFL.IDX PT, R41, R41, R0, 0x1c1f ;  /* 0x001c1f0029297589 */ /* 0x000fe200000e0000 */
[----:B0-----:R-:W-:-:S02]  /*2ae50*/  SEL R8, R10, R7, P0 ;  /* 0x000000070a087207 */ /* 0x001fc40000000000 */
[----:B------:R-:W-:Y:S01]  /*2ae60*/  SEL R28, R30, R27, P0 ;  /* 0x0000001b1e1c7207 */ /* 0x000fe20000000000 */
[----:B------:R-:W0:Y:S01]  /*2ae70*/  SHFL.IDX PT, R40, R43, R2, 0x1c1f ;  /* 0x001c1f022b287589 */ /* 0x000e2200000e0000 */
[----:B------:R-:W-:Y:S02]  /*2ae80*/  SEL R4, R6, R3, P0 ;  /* 0x0000000306047207 */ /* 0x000fe40000000000 */
        /* <DEDUP_REMOVED lines=16> */
[----:B------:R-:W-:Y:S01]  /*2af90*/  SHFL.IDX PT, R65, R65, R0, 0x1c1f ;  /* 0x001c1f0041417589 */ /* 0x000fe200000e0000 */
[----:B0-----:R-:W-:Y:S02]  /*2afa0*/  SEL R52, R41, R40, P0 ;  /* 0x0000002829347207 */ /* 0x001fe40000000000 */
[----:B------:R-:W-:Y:S01]  /*2afb0*/  SEL R54, R40, R41, P0 ;  /* 0x0000002928367207 */ /* 0x000fe20000000000 */
[----:B------:R-:W-:Y:S04]  /*2afc0*/  SHFL.IDX PT, R71, R71, R0, 0x1c1f ;  /* 0x001c1f0047477589 */ /* 0x000fe800000e0000 */
[----:B------:R-:W0:Y:S04]  /*2afd0*/  SHFL.IDX PT, R42, R47, R2, 0x1c1f ;  /* 0x001c1f022f2a7589 */ /* 0x000e2800000e0000 */
[----:B------:R-:W2:Y:S04]  /*2afe0*/  SHFL.IDX PT, R44, R51, R2, 0x1c1f ;  /* 0x001c1f02332c7589 */ /* 0x000ea800000e0000 */
[----:B------:R-:W3:Y:S04]  /*2aff0*/  SHFL.IDX PT, R46, R55, R2, 0x1c1f ;  /* 0x001c1f02372e7589 */ /* 0x000ee800000e0000 */
[----:B------:R-:W4:Y:S04]  /*2b000*/  SHFL.IDX PT, R48, R59, R2, 0x1c1f ;  /* 0x001c1f023b307589 */ /* 0x000f2800000e0000 */
[----:B------:R-:W5:Y:S04]  /*2b010*/  SHFL.IDX PT, R50, R63, R2, 0x1c1f ;  /* 0x001c1f023f327589 */ /* 0x000f6800000e0000 */
[----:B------:R-:W1:Y:S04]  /*2b020*/  SHFL.IDX PT, R56, R67, R2, 0x1c1f ;  /* 0x001c1f0243387589 */ /* 0x000e6800000e0000 */
[----:B------:R-:W1:Y:S01]  /*2b030*/  SHFL.IDX PT, R58, R73, R2, 0x1c1f ;  /* 0x001c1f02493a7589 */ /* 0x000e6200000e0000 */
[----:B0-----:R-:W-:-:S02]  /*2b040*/  SEL R5, R45, R42, P0 ;  /* 0x0000002a2d057207 */ /* 0x001fc40000000000 */
[----:B------:R-:W-:Y:S01]  /*2b050*/  SEL R7, R42, R45, P0 ;  /* 0x0000002d2a077207 */ /* 0x000fe20000000000 */
[----:B------:R-:W0:Y:S01]  /*2b060*/  SHFL.IDX PT, R75, R75, R0, 0x1c1f ;  /* 0x001c1f004b4b7589 */ /* 0x000e2200000e0000 */
[----:B--2---:R-:W-:Y:S02]  /*2b070*/  SEL R9, R49, R44, P0 ;  /* 0x0000002c31097207 */ /* 0x004fe40000000000 */
[----:B------:R-:W-:Y:S01]  /*2b080*/  SEL R11, R44, R49, P0 ;  /* 0x000000312c0b7207 */ /* 0x000fe20000000000 */
[----:B------:R2:W0:Y:S01]  /*2b090*/  SHFL.IDX PT, R60, R77, R2, 0x1c1f ;  /* 0x001c1f024d3c7589 */ /* 0x00042200000e0000 */
[----:B---3--:R-:W-:Y:S02]  /*2b0a0*/  SEL R25, R53, R46, P0 ;  /* 0x0000002e35197207 */ /* 0x008fe40000000000 */
[----:B------:R-:W-:Y:S02]  /*2b0b0*/  SEL R27, R46, R53, P0 ;  /* 0x000000352e1b7207 */ /* 0x000fe40000000000 */
[----:B----4-:R-:W-:-:S02]  /*2b0c0*/  SEL R29, R57, R48, P0 ;  /* 0x00000030391d7207 */ /* 0x010fc40000000000 */
[----:B------:R-:W-:Y:S02]  /*2b0d0*/  SEL R31, R48, R57, P0 ;  /* 0x00000039301f7207 */ /* 0x000fe40000000000 */
[----:B-----5:R-:W-:Y:S01]  /*2b0e0*/  SEL R33, R61, R50, P0 ;  /* 0x000000323d217207 */ /* 0x020fe20000000000 */
[----:B--2---:R-:W-:Y:S01]  /*2b0f0*/  IMAD.MOV.U32 R2, RZ, RZ, RZ ;  /* 0x000000ffff027224 */ /* 0x004fe200078e00ff */
[----:B------:R-:W-:Y:S02]  /*2b100*/  SEL R35, R50, R61, P0 ;  /* 0x0000003d32237207 */ /* 0x000fe40000000000 */
[----:B-1----:R-:W-:Y:S02]  /*2b110*/  SEL R37, R65, R56, P0 ;  /* 0x0000003841257207 */ /* 0x002fe40000000000 */
[----:B------:R-:W-:Y:S02]  /*2b120*/  SEL R39, R56, R65, P0 ;  /* 0x0000004138277207 */ /* 0x000fe40000000000 */
[----:B------:R-:W-:-:S02]  /*2b130*/  SEL R13, R71, R58, P0 ;  /* 0x0000003a470d7207 */ /* 0x000fc40000000000 */
[----:B------:R-:W-:-:S07]  /*2b140*/  SEL R15, R58, R71, P0 ;  /* 0x000000473a0f7207 */ /* 0x000fce0000000000 */
.L_x_7493:
[----:B------:R-:W2:Y:S04]  /*2b150*/  LDL R40, [R1+0x98] ;  /* 0x0000980001287983 */ /* 0x000ea80000100800 */
[----:B------:R-:W3:Y:S01]  /*2b160*/  LDL R56, [R1+0x94] ;  /* 0x0000940001387983 */ /* 0x000ee20000100800 */
[----:B------:R-:W-:Y:S05]  /*2b170*/  WARPSYNC.ALL ;  /* 0x0000000000007948 */ /* 0x000fea0003800000 */
[----:B------:R-:W-:Y:S01]  /*2b180*/  BAR.SYNC.DEFER_BLOCKING 0x1, 0x100 ;  /* 0x0044000000007b1d */ /* 0x000fe20000010000 */
[----:B0-----:R-:W-:-:S02]  /*2b190*/  SEL R53, R75, R60, P0 ;  /* 0x0000003c4b357207 */ /* 0x001fc40000000000 */
[----:B------:R-:W-:-:S03]  /*2b1a0*/  SEL R55, R60, R75, P0 ;  /* 0x0000004b3c377207 */ /* 0x000fc60000000000 */
[----:B------:R-:W-:Y:S02]  /*2b1b0*/  ULDC.64 UR4, c[0x0][0xc00] ;  /* 0x0003000000047ab9 */ /* 0x000fe40000000a00 */
[----:B------:R-:W0:Y:S01]  /*2b1c0*/  LDC R47, c[0x0][0xbe8] ;  /* 0x0002fa00ff2f7b82 */ /* 0x000e220000000800 */
[----:B------:R-:W-:Y:S01]  /*2b1d0*/  ISETP.NE.U32.AND P2, PT, RZ, UR4, PT ;  /* 0x00000004ff007c0c */ /* 0x000fe2000bf45070 */
[----:B------:R-:W-:-:S03]  /*2b1e0*/  ULDC.64 UR6, c[0x0][0x208] ;  /* 0x0000820000067ab9 */ /* 0x000fc60000000a00 */
[----:B------:R-:W-:Y:S01]  /*2b1f0*/  ISETP.NE.AND.EX P2, PT, RZ, UR5, PT, P2 ;  /* 0x00000005ff007c0c */ /* 0x000fe2000bf45320 */
[----:B------:R-:W-:Y:S02]  /*2b200*/  ULDC.64 UR4, c[0x0][0xc08] ;  /* 0x0003020000047ab9 */ /* 0x000fe40000000a00 */
[----:B------:R-:W-:Y:S01]  /*2b210*/  ISETP.NE.U32.AND P0, PT, RZ, UR4, PT ;  /* 0x00000004ff007c0c */ /* 0x000fe2000bf05070 */
[----:B------:R-:W2:Y:S03]  /*2b220*/  LDC.64 R20, c[0x0][0xc00] ;  /* 0x00030000ff147b82 */ /* 0x000ea60000000a00 */
[----:B------:R-:W-:Y:S01]  /*2b230*/  ISETP.NE.AND.EX P0, PT, RZ, UR5, PT, P0 ;  /* 0x00000005ff007c0c */ /* 0x000fe2000bf05300 */
[----:B------:R1:W-:Y:S04]  /*2b240*/  STSM.16.M88.4 [R86], R4 ;  /* 0x0000000456007844 */ /* 0x0003e80000000200 */
[----:B------:R4:W-:Y:S01]  /*2b250*/  STSM.16.M88.4 [R84], R8 ;  /* 0x0000000854007844 */ /* 0x0009e20000000200 */
[----:B0-----:R-:W-:-:S03]  /*2b260*/  ISETP.NE.AND P1, PT, R47, 0x1, PT ;  /* 0x000000012f00780c */ /* 0x001fc60003f25270 */
[----:B------:R0:W-:Y:S04]  /*2b270*/  STSM.16.M88.4 [R82], R24 ;  /* 0x0000001852007844 */ /* 0x0001e80000000200 */
[----:B------:R0:W-:Y:S01]  /*2b280*/  STSM.16.M88.4 [R80], R28 ;  /* 0x0000001c50007844 */ /* 0x0001e20000000200 */
[----:B-1----:R-:W1:Y:S03]  /*2b290*/  @P0 LDC.64 R4, c[0x0][0xc08] ;  /* 0x00030200ff040b82 */ /* 0x002e660000000a00 */
[----:B------:R0:W-:Y:S04]  /*2b2a0*/  STSM.16.M88.4 [R78], R32 ;  /* 0x000000204e007844 */ /* 0x0001e80000000200 */
[----:B------:R0:W-:Y:S01]  /*2b2b0*/  STSM.16.M88.4 [R76], R36 ;  /* 0x000000244c007844 */ /* 0x0001e20000000200 */
[----:B------:R-:W0:Y:S03]  /*2b2c0*/  @P1 LDC R6, c[0x0][0xbec] ;  /* 0x0002fb00ff061b82 */ /* 0x000e260000000800 */
[----:B------:R0:W-:Y:S04]  /*2b2d0*/  STSM.16.M88.4 [R74], R12 ;  /* 0x0000000c4a007844 */ /* 0x0001e80000000200 */
[----:B------:R0:W-:Y:S01]  /*2b2e0*/  STSM.16.M88.4 [R72], R52 ;  /* 0x0000003448007844 */ /* 0x0001e20000000200 */
[----:B----4-:R-:W4:Y:S01]  /*2b2f0*/  @P1 LDC R11, c[0x0][0xbf0] ;  /* 0x0002fc00ff0b1b82 */ /* 0x010f220000000800 */
[----:B------:R-:W-:-:S02]  /*2b300*/  ULDC UR4, c[0x0][0xa88] ;  /* 0x0002a20000047ab9 */ /* 0x000fc40000000800 */
[----:B------:R-:W-:-:S05]  /*2b310*/  IMAD.U32 R0, RZ, RZ, UR4 ;  /* 0x00000004ff007e24 */ /* 0x000fca000f8e00ff */
[----:B------:R-:W-:Y:S01]  /*2b320*/  BAR.SYNC.DEFER_BLOCKING 0x1, 0x100 ;  /* 0x0044000000007b1d */ /* 0x000fe20000010000 */
[----:B--2---:R-:W-:-:S04]  /*2b330*/  IMAD.WIDE R20, R40, 0x4, R20 ;  /* 0x0000000428147825 */ /* 0x004fc800078e0214 */
[----:B-1----:R-:W-:Y:S01]  /*2b340*/  @P0 IMAD.WIDE R4, R40, 0x4, R4 ;  /* 0x0000000428040825 */ /* 0x002fe200078e0204 */
[----:B------:R1:W5:Y:S01]  /*2b350*/  @P2 LDG.E R2, desc[UR6][R20.64] ;  /* 0x0000000614022981 */ /* 0x000362000c1e1900 */
[----:B---3--:R-:W-:-:S03]  /*2b360*/  SHF.R.S32.HI R48, RZ, 0x1f, R56 ;  /* 0x0000001fff307819 */ /* 0x008fc60000011438 */
[----:B------:R1:W5:Y:S01]  /*2b370*/  @P0 LDG.E R0, desc[UR6][R4.64] ;  /* 0x0000000604000981 */ /* 0x000362000c1e1900 */
[----:B0---4-:R-:W-:Y:S05]  /*2b380*/  @P0 BRA `(.L_x_7266) ;  /* 0x0000000000140947 */ /* 0x011fea0003800000 */
[----:B------:R-:W-:Y:S05]  /*2b390*/  @!P2 BRA `(.L_x_7266) ;  /* 0x000000000010a947 */ /* 0x000fea0003800000 */
[----:B------:R-:W-:Y:S02]  /*2b3a0*/  ULDC.64 UR4, c[0x0][0x208] ;  /* 0x0000820000047ab9 */ /* 0x000fe40000000a00 */
[----:B------:R-:W2:Y:S04]  /*2b3b0*/  LDG.E R3, desc[UR4][R20.64] ;  /* 0x0000000414037981 */ /* 0x000ea8000c1e1900 */
[----:B-----5:R-:W2:Y:S02]  /*2b3c0*/  LDG.E R0, desc[UR4][R20.64+0x4] ;  /* 0x0000040414007981 */ /* 0x020ea4000c1e1900 */
[----:B--2---:R-:W-:-:S07]  /*2b3d0*/  IMAD.IADD R0, R0, 0x1, -R3 ;  /* 0x0000000100007824 */ /* 0x004fce00078e0a03 */
.L_x_7266:
[----:B------:R-:W2:Y:S01]  /*2b3e0*/  LDL R8, [R1+0x80] ;  /* 0x0000800001087983 */ /* 0x000ea20000100800 */
[----:B------:R-:W-:-:S03]  /*2b3f0*/  ULDC.64 UR4, c[0x0][0xb90] ;  /* 0x0002e40000047ab9 */ /* 0x000fc60000000a00 */
[----:B------:R-:W2:Y:S01]  /*2b400*/  LDL.LU R50, [R1+0x60] ;  /* 0x0000600001327983 */ /* 0x000ea20000300800 */
[----:B-----5:R-:W-:Y:S01]  /*2b410*/  SHF.R.S32.HI R3, RZ, 0x1f, R2 ;  /* 0x0000001fff037819 */ /* 0x020fe20000011402 */
[----:B-1----:R-:W-:Y:S01]  /*2b420*/  IMAD R4, R48, UR4, RZ ;  /* 0x0000000430047c24 */ /* 0x002fe2000f8e02ff */
[----:B------:R-:W-:Y:S01]  /*2b430*/  LEA.HI R85, R85, R70, RZ, 0x7 ;  /* 0x0000004655557211 */ /* 0x000fe200078f38ff */
[----:B------:R-:W-:Y:S01]  /*2b440*/  IMAD R7, R66, 0x40, R79 ;  /* 0x0000004042077824 */ /* 0x000fe200078e024f */
[----:B------:R-:W-:Y:S01]  /*2b450*/  SHF.R.S32.HI R46, RZ, 0x1f, R40 ;  /* 0x0000001fff2e7819 */ /* 0x000fe20000011428 */
[----:B------:R-:W-:Y:S01]  /*2b460*/  IMAD R9, R56, UR5, R4 ;  /* 0x0000000538097c24 */ /* 0x000fe2000f8e0204 */
[----:B------:R-:W-:Y:S01]  /*2b470*/  SEL R49, R40, RZ, !P2 ;  /* 0x000000ff28317207 */ /* 0x000fe20005000000 */
[----:B------:R-:W-:Y:S01]  /*2b480*/  IMAD.WIDE.U32 R4, R56, UR4, R2 ;  /* 0x0000000438047c25 */ /* 0x000fe2000f8e0002 */
[----:B------:R-:W-:Y:S01]  /*2b490*/  SHF.R.S32.HI R10, RZ, 0x7, R85 ;  /* 0x00000007ff0a7819 */ /* 0x000fe20000011455 */
[----:B------:R-:W-:Y:S01]  /*2b4a0*/  ULDC.64 UR4, c[0x0][0xb98] ;  /* 0x0002e60000047ab9 */ /* 0x000fe20000000a00 */
[----:B------:R-:W-:Y:S01]  /*2b4b0*/  SEL R46, R46, RZ, !P2 ;  /* 0x000000ff2e2e7207 */ /* 0x000fe20005000000 */
[----:B------:R-:W-:Y:S01]  /*2b4c0*/  IMAD.WIDE R68, R7, 0x2, R68 ;  /* 0x0000000207447825 */ /* 0x000fe200078e0244 */
[----:B------:R-:W-:-:S03]  /*2b4d0*/  ULDC.64 UR6, c[0x0][0x208] ;  /* 0x0000820000067ab9 */ /* 0x000fc60000000a00 */
[----:B------:R-:W-:Y:S01]  /*2b4e0*/  IMAD.IADD R5, R5, 0x1, R9 ;  /* 0x0000000105057824 */ /* 0x000fe200078e0209 */
[C---:B------:R-:W-:Y:S01]  /*2b4f0*/  LEA.HI R9, R85.reuse, R10, RZ, 0x1 ;  /* 0x0000000a55097211 */ /* 0x040fe200078f08ff */
[----:B------:R-:W-:Y:S01]  /*2b500*/  IMAD R51, R0, R47, RZ ;  /* 0x0000002f00337224 */ /* 0x000fe200078e02ff */
[----:B------:R-:W-:Y:S01]  /*2b510*/  LOP3.LUT R85, R85, 0xffffff80, RZ, 0xc0, !PT ;  /* 0xffffff8055557812 */ /* 0x000fe200078ec0ff */
[----:B------:R-:W-:Y:S01]  /*2b520*/  IMAD.WIDE.U32 R4, R49, UR4, R4 ;  /* 0x0000000431047c25 */ /* 0x000fe2000f8e0004 */
[----:B------:R-:W-:-:S03]  /*2b530*/  IADD3 R29, P3, R68, 0x4000, RZ ;  /* 0x00004000441d7810 */ /* 0x000fc60007f7e0ff */
[----:B------:R-:W-:Y:S01]  /*2b540*/  IMAD.IADD R85, R70, 0x1, -R85 ;  /* 0x0000000146557824 */ /* 0x000fe200078e0a55 */
[----:B------:R-:W-:-:S04]  /*2b550*/  LOP3.LUT R28, R29, 0x380, RZ, 0xc0, !PT ;  /* 0x000003801d1c7812 */ /* 0x000fc800078ec0ff */
[----:B------:R-:W-:-:S04]  /*2b560*/  SHF.R.U64 R28, R28, 0x3, RZ ;  /* 0x000000031c1c7819 */ /* 0x000fc800000012ff */
[----:B------:R-:W-:Y:S01]  /*2b570*/  LOP3.LUT R28, R28, R29, RZ, 0x3c, !PT ;  /* 0x0000001d1c1c7212 */ /* 0x000fe200078e3cff */
[----:B------:R-:W-:Y:S02]  /*2b580*/  IMAD.X R29, RZ, RZ, R69, P3 ;  /* 0x000000ffff1d7224 */ /* 0x000fe400018e0645 */
[----:B------:R-:W-:Y:S01]  /*2b590*/  IMAD R83, R83, 0x20, R66 ;  /* 0x0000002053537824 */ /* 0x000fe200078e0242 */
[----:B------:R-:W-:Y:S01]  /*2b5a0*/  BSSY B1, `(.L_x_7267) ;  /* 0x0000098000017945 */ /* 0x000fe20003800000 */
[----:B--2---:R-:W-:Y:S02]  /*2b5b0*/  IMAD.IADD R13, R8, 0x1, R50 ;  /* 0x00000001080d7824 */ /* 0x004fe400078e0232 */
[----:B------:R-:W-:Y:S02]  /*2b5c0*/  IMAD R8, R46, UR4, RZ ;  /* 0x000000042e087c24 */ /* 0x000fe4000f8e02ff */
[----:B------:R-:W-:-:S04]  /*2b5d0*/  @P1 IMAD.HI.U32 R6, R13, R6, RZ ;  /* 0x000000060d061227 */ /* 0x000fc800078e00ff */
[----:B------:R-:W-:Y:S01]  /*2b5e0*/  IMAD.MOV.U32 R7, RZ, RZ, R13 ;  /* 0x000000ffff077224 */ /* 0x000fe200078e000d */
[----:B------:R-:W-:Y:S01]  /*2b5f0*/  @P1 SHF.R.U32.HI R7, RZ, R11, R6 ;  /* 0x0000000bff071219 */ /* 0x000fe20000011606 */
[----:B------:R-:W-:Y:S01]  /*2b600*/  IMAD R8, R49, UR5, R8 ;  /* 0x0000000531087c24 */ /* 0x000fe2000f8e0208 */
[----:B------:R-:W-:Y:S01]  /*2b610*/  LOP3.LUT R11, R9, 0x3fffffe, RZ, 0xc0, !PT ;  /* 0x03fffffe090b7812 */ /* 0x000fe200078ec0ff */
[----:B------:R-:W-:Y:S01]  /*2b620*/  ULDC.64 UR4, c[0x0][0xb88] ;  /* 0x0002e20000047ab9 */ /* 0x000fe20000000a00 */
[--C-:B------:R-:W-:Y:S01]  /*2b630*/  SHF.R.S32.HI R9, RZ, 0x1f, R7.reuse ;  /* 0x0000001fff097819 */ /* 0x100fe20000011407 */
[----:B------:R-:W-:Y:S01]  /*2b640*/  IMAD.MOV R6, RZ, RZ, -R7 ;  /* 0x000000ffff067224 */ /* 0x000fe200078e0a07 */
[----:B------:R-:W-:Y:S01]  /*2b650*/  IADD3 R4, P0, R7, R4, RZ ;  /* 0x0000000407047210 */ /* 0x000fe20007f1e0ff */
[----:B------:R-:W-:Y:S02]  /*2b660*/  IMAD.IADD R10, R10, 0x1, -R11 ;  /* 0x000000010a0a7824 */ /* 0x000fe400078e0a0b */
[----:B------:R-:W-:Y:S01]  /*2b670*/  IMAD R7, R47, R6, R13 ;  /* 0x000000062f077224 */ /* 0x000fe200078e020d */
[----:B------:R-:W-:-:S02]  /*2b680*/  IADD3.X R5, R9, R5, R8, P0, !PT ;  /* 0x0000000509057210 */ /* 0x000fc400007fe408 */
[----:B------:R-:W-:Y:S02]  /*2b690*/  SHF.R.S32.HI R8, RZ, 0x1f, R85 ;  /* 0x0000001fff087819 */ /* 0x000fe40000011455 */
[----:B------:R-:W-:Y:S01]  /*2b6a0*/  SHF.R.S32.HI R6, RZ, 0x1f, R7 ;  /* 0x0000001fff067819 */ /* 0x000fe20000011407 */
[----:B------:R-:W-:Y:S01]  /*2b6b0*/  IMAD.WIDE.U32 R4, R7, UR4, R4 ;  /* 0x0000000407047c25 */ /* 0x000fe2000f8e0004 */
[-C--:B------:R-:W-:Y:S02]  /*2b6c0*/  LEA.HI R14, R8, R85.reuse, RZ, 0x2 ;  /* 0x00000055080e7211 */ /* 0x080fe400078f10ff */
[----:B------:R-:W-:Y:S01]  /*2b6d0*/  LOP3.LUT P0, RZ, R85, 0x3, RZ, 0xc0, !PT ;  /* 0x0000000355ff7812 */ /* 0x000fe2000780c0ff */
[----:B------:R-:W-:Y:S01]  /*2b6e0*/  IMAD R6, R6, UR4, RZ ;  /* 0x0000000406067c24 */ /* 0x000fe2000f8e02ff */
[----:B------:R-:W-:Y:S02]  /*2b6f0*/  LEA.HI R85, R8, R85, RZ, 0x5 ;  /* 0x0000005508557211 */ /* 0x000fe400078f28ff */
[----:B------:R-:W-:Y:S01]  /*2b700*/  IADD3 R9, P5, R68, 0x1000, RZ ;  /* 0x0000100044097810 */ /* 0x000fe20007fbe0ff */
[----:B------:R-:W-:Y:S01]  /*2b710*/  IMAD R11, R7, UR5, R6 ;  /* 0x00000005070b7c24 */ /* 0x000fe2000f8e0206 */
[--C-:B------:R-:W-:Y:S01]  /*2b720*/  SHF.R.S32.HI R7, RZ, 0x2, R14.reuse ;  /* 0x00000002ff077819 */ /* 0x100fe2000001140e */
[----:B------:R-:W-:Y:S01]  /*2b730*/  ULDC.64 UR4, c[0x0][0xb50] ;  /* 0x0002d40000047ab9 */ /* 0x000fe20000000a00 */
[----:B------:R-:W-:Y:S01]  /*2b740*/  SHF.R.S32.HI R14, RZ, 0x1f, R14 ;  /* 0x0000001fff0e7819 */ /* 0x000fe2000001140e */
[----:B------:R-:W-:Y:S01]  /*2b750*/  IMAD.IADD R5, R5, 0x1, R11 ;  /* 0x0000000105057824 */ /* 0x000fe200078e020b */
[----:B------:R-:W-:-:S02]  /*2b760*/  LEA R6, P2, R4, UR4, 0x2 ;  /* 0x0000000404067c11 */ /* 0x000fc4000f8410ff */
[----:B------:R-:W-:Y:S02]  /*2b770*/  LEA.HI R14, R14, R7, RZ, 0x3 ;  /* 0x000000070e0e7211 */ /* 0x000fe400078f18ff */
[----:B------:R-:W-:Y:S01]  /*2b780*/  SHF.R.S32.HI R85, RZ, 0x5, R85 ;  /* 0x00000005ff557819 */ /* 0x000fe20000011455 */
[----:B------:R-:W-:Y:S01]  /*2b790*/  SHFL.IDX PT, R20, R6, RZ, 0x1c1f ;  /* 0x001c1fff06147589 */ /* 0x000fe200000e0000 */
[----:B------:R-:W-:Y:S02]  /*2b7a0*/  LOP3.LUT R14, R14, 0xfffffff8, RZ, 0xc0, !PT ;  /* 0xfffffff80e0e7812 */ /* 0x000fe400078ec0ff */
[----:B------:R-:W-:Y:S01]  /*2b7b0*/  LEA.HI.X R4, R4, UR5, R5, 0x2, P2 ;  /* 0x0000000504047c11 */ /* 0x000fe200090f1405 */
[----:B------:R-:W-:Y:S01]  /*2b7c0*/  SHFL.IDX PT, R44, R6, 0x1, 0x1c1f ;  /* 0x003c1f00062c7f89 */ /* 0x000fe200000e0000 */
[C---:B------:R-:W-:Y:S01]  /*2b7d0*/  IADD3 R25, P2, R68.reuse, 0x3000, RZ ;  /* 0x0000300044197810 */ /* 0x040fe20007f5e0ff */
[----:B------:R-:W-:Y:S01]  /*2b7e0*/  IMAD.IADD R14, R7, 0x1, -R14 ;  /* 0x00000001070e7824 */ /* 0x000fe200078e0a0e */
[C---:B------:R-:W-:Y:S01]  /*2b7f0*/  IADD3 R5, P3, R68.reuse, 0x7000, RZ ;  /* 0x0000700044057810 */ /* 0x040fe20007f7e0ff */
[----:B------:R-:W0:Y:S01]  /*2b800*/  SHFL.IDX PT, R21, R4, RZ, 0x1c1f ;  /* 0x001c1fff04157589 */ /* 0x000e2200000e0000 */
[----:B------:R-:W-:Y:S01]  /*2b810*/  LOP3.LUT R24, R25, 0x380, RZ, 0xc0, !PT ;  /* 0x0000038019187812 */ /* 0x000fe200078ec0ff */
[----:B------:R-:W-:Y:S01]  /*2b820*/  IMAD R85, R85, 0x10, R14 ;  /* 0x0000001055557824 */ /* 0x000fe200078e020e */
[----:B------:R-:W-:Y:S01]  /*2b830*/  IADD3 R13, P4, R68, 0x2000, RZ ;  /* 0x00002000440d7810 */ /* 0x000fe20007f9e0ff */
[----:B------:R-:W1:Y:S01]  /*2b840*/  SHFL.IDX PT, R45, R4, 0x1, 0x1c1f ;  /* 0x003c1f00042d7f89 */ /* 0x000e6200000e0000 */
[----:B------:R-:W-:Y:S01]  /*2b850*/  SHF.R.U64 R24, R24, 0x3, RZ ;  /* 0x0000000318187819 */ /* 0x000fe200000012ff */
[----:B------:R-:W-:Y:S01]  /*2b860*/  IMAD R10, R10, 0x40, R85 ;  /* 0x000000400a0a7824 */ /* 0x000fe200078e0255 */
[----:B------:R-:W-:Y:S01]  /*2b870*/  ULDC.64 UR4, c[0x0][0xaa0] ;  /* 0x0002a80000047ab9 */ /* 0x000fe20000000a00 */
[----:B------:R-:W-:Y:S01]  /*2b880*/  LOP3.LUT R8, R9, 0x380, RZ, 0xc0, !PT ;  /* 0x0000038009087812 */ /* 0x000fe200078ec0ff */
[----:B------:R-:W-:Y:S01]  /*2b890*/  IMAD.IADD R83, R50, 0x1, R83 ;  /* 0x0000000132537824 */ /* 0x000fe200078e0253 */
[----:B------:R-:W-:Y:S01]  /*2b8a0*/  LOP3.LUT R24, R24, R25, RZ, 0x3c, !PT ;  /* 0x0000001918187212 */ /* 0x000fe200078e3cff */
[----:B------:R-:W-:Y:S01]  /*2b8b0*/  IMAD.IADD R0, R10, 0x1, R50 ;  /* 0x000000010a007824 */ /* 0x000fe200078e0232 */
[----:B------:R-:W-:Y:S01]  /*2b8c0*/  LOP3.LUT R12, R13, 0x380, RZ, 0xc0, !PT ;  /* 0x000003800d0c7812 */ /* 0x000fe200078ec0ff */
[--C-:B------:R-:W-:Y:S01]  /*2b8d0*/  IMAD.X R25, RZ, RZ, R69.reuse, P2 ;  /* 0x000000ffff197224 */ /* 0x100fe200010e0645 */
[----:B------:R-:W-:Y:S01]  /*2b8e0*/  SHF.R.U64 R8, R8, 0x3, RZ ;  /* 0x0000000308087819 */ /* 0x000fe200000012ff */
[--C-:B------:R-:W-:Y:S01]  /*2b8f0*/  IMAD.X R41, RZ, RZ, R69.reuse, P3 ;  /* 0x000000ffff297224 */ /* 0x100fe200018e0645 */
[C---:B------:R-:W-:Y:S01]  /*2b900*/  ISETP.GE.OR P2, PT, R0.reuse, R51, P0 ;  /* 0x000000330000720c */ /* 0x040fe20000746670 */
[----:B------:R-:W-:Y:S01]  /*2b910*/  VIADD R0, R0, 0x8 ;  /* 0x0000000800007836 */ /* 0x000fe20000000000 */
[----:B------:R-:W-:Y:S01]  /*2b920*/  SHF.R.U64 R12, R12, 0x3, RZ ;  /* 0x000000030c0c7819 */ /* 0x000fe200000012ff */
[----:B------:R-:W-:Y:S01]  /*2b930*/  IMAD R3, R3, UR4, RZ ;  /* 0x0000000403037c24 */ /* 0x000fe2000f8e02ff */
[----:B------:R-:W-:Y:S01]  /*2b940*/  LOP3.LUT R8, R8, R9, RZ, 0x3c, !PT ;  /* 0x0000000908087212 */ /* 0x000fe200078e3cff */
[----:B------:R-:W-:Y:S01]  /*2b950*/  IMAD.X R9, RZ, RZ, R69, P5 ;  /* 0x000000ffff097224 */ /* 0x000fe200028e0645 */
[----:B------:R-:W-:-:S02]  /*2b960*/  ISETP.GE.OR P0, PT, R0, R51, P0 ;  /* 0x000000330000720c */ /* 0x000fc40000706670 */
[----:B------:R-:W-:Y:S02]  /*2b970*/  LOP3.LUT R0, R5, 0x380, RZ, 0xc0, !PT ;  /* 0x0000038005007812 */ /* 0x000fe400078ec0ff */
[----:B------:R-:W-:Y:S01]  /*2b980*/  LOP3.LUT R12, R12, R13, RZ, 0x3c, !PT ;  /* 0x0000000d0c0c7212 */ /* 0x000fe200078e3cff */
[----:B------:R-:W-:Y:S01]  /*2b990*/  IMAD.X R13, RZ, RZ, R69, P4 ;  /* 0x000000ffff0d7224 */ /* 0x000fe200020e0645 */
[----:B------:R-:W-:Y:S01]  /*2b9a0*/  SHF.R.U64 R0, R0, 0x3, RZ ;  /* 0x0000000300007819 */ /* 0x000fe200000012ff */
[----:B0-----:R0:W-:Y:S01]  /*2b9b0*/  @!P2 ST.E desc[UR6][R20.64], R88 ;  /* 0x000000581400a985 */ /* 0x0011e2000c101906 */
[----:B------:R-:W-:Y:S02]  /*2b9c0*/  IADD3 R33, P5, R68, 0x5000, RZ ;  /* 0x0000500044217810 */ /* 0x000fe40007fbe0ff */
[----:B------:R-:W-:Y:S02]  /*2b9d0*/  LOP3.LUT R40, R0, R5, RZ, 0x3c, !PT ;  /* 0x0000000500287212 */ /* 0x000fe400078e3cff */
[----:B------:R-:W-:Y:S01]  /*2b9e0*/  IADD3 R37, P4, R68, 0x6000, RZ ;  /* 0x0000600044257810 */ /* 0x000fe20007f9e0ff */
[----:B-1----:R1:W-:Y:S01]  /*2b9f0*/  @!P0 ST.E desc[UR6][R44.64], R89 ;  /* 0x000000592c008985 */ /* 0x0023e2000c101906 */
[----:B------:R-:W-:-:S02]  /*2ba00*/  LOP3.LUT R32, R33, 0x380, RZ, 0xc0, !PT ;  /* 0x0000038021207812 */ /* 0x000fc400078ec0ff */
[----:B------:R-:W-:Y:S01]  /*2ba10*/  LOP3.LUT R36, R37, 0x380, RZ, 0xc0, !PT ;  /* 0x0000038025247812 */ /* 0x000fe200078ec0ff */
[----:B------:R-:W5:Y:S01]  /*2ba20*/  LD.E.128 R8, desc[UR6][R8.64] ;  /* 0x0000000608087980 */ /* 0x000f62000c101d00 */
[----:B------:R-:W-:Y:S01]  /*2ba30*/  LOP3.LUT R7, R68, 0x380, RZ, 0xc0, !PT ;  /* 0x0000038044077812 */ /* 0x000fe200078ec0ff */
[----:B0-----:R-:W0:Y:S01]  /*2ba40*/  @P1 LDC R20, c[0x0][0xbec] ;  /* 0x0002fb00ff141b82 */ /* 0x001e220000000800 */
[----:B------:R-:W-:Y:S01]  /*2ba50*/  IMAD R21, R2, UR5, R3 ;  /* 0x0000000502157c24 */ /* 0x000fe2000f8e0203 */
[----:B------:R-:W-:-:S06]  /*2ba60*/  SHF.R.U64 R32, R32, 0x3, RZ ;  /* 0x0000000320207819 */ /* 0x000fcc00000012ff */
[----:B-1----:R-:W1:Y:S01]  /*2ba70*/  @P1 LDC R45, c[0x0][0xbf0] ;  /* 0x0002fc00ff2d1b82 */ /* 0x002e620000000800 */
[----:B------:R-:W-:Y:S01]  /*2ba80*/  IMAD.WIDE.U32 R2, R2, UR4, RZ ;  /* 0x0000000402027c25 */ /* 0x000fe2000f8e00ff */
[----:B------:R-:W-:Y:S01]  /*2ba90*/  ULDC.64 UR4, c[0x0][0xae8] ;  /* 0x0002ba0000047ab9 */ /* 0x000fe20000000a00 */
[----:B------:R-:W-:Y:S01]  /*2baa0*/  SHF.R.U64 R36, R36, 0x3, RZ ;  /* 0x0000000324247819 */ /* 0x000fe200000012ff */
[----:B------:R-:W5:Y:S01]  /*2bab0*/  LD.E.128 R12, desc[UR6][R12.64] ;  /* 0x000000060c0c7980 */ /* 0x000f62000c101d00 */
[----:B------:R-:W-:Y:S01]  /*2bac0*/  IMAD.IADD R3, R3, 0x1, R21 ;  /* 0x0000000103037824 */ /* 0x000fe200078e0215 */
[----:B------:R-:W-:Y:S01]  /*2bad0*/  SHF.R.U64 R7, R7, 0x3, RZ ;  /* 0x0000000307077819 */ /* 0x000fe200000012ff */
[----:B------:R-:W-:Y:S01]  /*2bae0*/  IMAD R0, R48, UR4, RZ ;  /* 0x0000000430007c24 */ /* 0x000fe2000f8e02ff */
[----:B------:R-:W-:Y:S01]  /*2baf0*/  LOP3.LUT R32, R32, R33, RZ, 0x3c, !PT ;  /* 0x0000002120207212 */ /* 0x000fe200078e3cff */
[----:B------:R-:W-:Y:S01]  /*2bb00*/  IMAD.WIDE.U32 R2, R56, UR4, R2 ;  /* 0x0000000438027c25 */ /* 0x000fe2000f8e0002 */
[----:B------:R-:W-:Y:S01]  /*2bb10*/  LOP3.LUT R36, R36, R37, RZ, 0x3c, !PT ;  /* 0x0000002524247212 */ /* 0x000fe200078e3cff */
[----:B------:R-:W5:Y:S01]  /*2bb20*/  LD.E.128 R24, desc[UR6][R24.64] ;  /* 0x0000000618187980 */ /* 0x000f62000c101d00 */
[----:B------:R-:W-:Y:S01]  /*2bb30*/  LOP3.LUT R68, R7, R68, RZ, 0x3c, !PT ;  /* 0x0000004407447212 */ /* 0x000fe200078e3cff */
[----:B------:R-:W-:Y:S01]  /*2bb40*/  IMAD R21, R56, UR5, R0 ;  /* 0x0000000538157c24 */ /* 0x000fe2000f8e0200 */
[----:B------:R-:W-:Y:S01]  /*2bb50*/  ULDC.64 UR4, c[0x0][0xaf0] ;  /* 0x0002bc0000047ab9 */ /* 0x000fe20000000a00 */
[----:B------:R-:W-:Y:S01]  /*2bb60*/  IMAD.X R33, RZ, RZ, R69, P5 ;  /* 0x000000ffff217224 */ /* 0x000fe200028e0645 */
[----:B------:R-:W5:Y:S01]  /*2bb70*/  LD.E.128 R28, desc[UR6][R28.64] ;  /* 0x000000061c1c7980 */ /* 0x000f62000c101d00 */
[----:B0-----:R-:W-:-:S03]  /*2bb80*/  @P1 IMAD.HI.U32 R0, R83, R20, RZ ;  /* 0x0000001453001227 */ /* 0x001fc600078e00ff */
[----:B------:R0:W5:Y:S01]  /*2bb90*/  LD.E.128 R4, desc[UR6][R68.64] ;  /* 0x0000000644047980 */ /* 0x000162000c101d00 */
[----:B------:R-:W-:Y:S02]  /*2bba0*/  IMAD.IADD R3, R3, 0x1, R21 ;  /* 0x0000000103037824 */ /* 0x000fe400078e0215 */
[----:B------:R-:W-:Y:S01]  /*2bbb0*/  IMAD.MOV.U32 R21, RZ, RZ, R83 ;  /* 0x000000ffff157224 */ /* 0x000fe200078e0053 */
[----:B-1----:R-:W-:Y:S01]  /*2bbc0*/  @P1 SHF.R.U32.HI R21, RZ, R45, R0 ;  /* 0x0000002dff151219 */ /* 0x002fe20000011600 */
[----:B------:R-:W-:Y:S01]  /*2bbd0*/  IMAD R20, R46, UR4, RZ ;  /* 0x000000042e147c24 */ /* 0x000fe2000f8e02ff */
[----:B------:R-:W5:Y:S01]  /*2bbe0*/  LD.E.128 R32, desc[UR6][R32.64] ;  /* 0x0000000620207980 */ /* 0x000f62000c101d00 */
[C---:B------:R-:W-:Y:S01]  /*2bbf0*/  IMAD.WIDE.U32 R2, R49.reuse, UR4, R2 ;  /* 0x0000000431027c25 */ /* 0x040fe2000f8e0002 */
[----:B------:R-:W-:Y:S02]  /*2bc00*/  SHF.R.S32.HI R0, RZ, 0x1f, R21 ;  /* 0x0000001fff007819 */ /* 0x000fe40000011415 */
[----:B------:R-:W5:Y:S01]  /*2bc10*/  LD.E.128 R40, desc[UR6][R40.64] ;  /* 0x0000000628287980 */ /* 0x000f62000c101d00 */
[----:B------:R-:W-:Y:S01]  /*2bc20*/  IMAD R45, R49, UR5, R20 ;  /* 0x00000005312d7c24 */ /* 0x000fe2000f8e0214 */
[----:B------:R-:W-:Y:S01]  /*2bc30*/  ULDC.64 UR4, c[0x0][0xae0] ;  /* 0x0002b80000047ab9 */ /* 0x000fe20000000a00 */
[----:B------:R-:W-:-:S02]  /*2bc40*/  IMAD.X R37, RZ, RZ, R69, P4 ;  /* 0x000000ffff257224 */ /* 0x000fc400020e0645 */
[----:B------:R-:W-:Y:S02]  /*2bc50*/  IMAD.MOV R20, RZ, RZ, -R21 ;  /* 0x000000ffff147224 */ /* 0x000fe400078e0a15 */
[----:B------:R-:W-:Y:S02]  /*2bc60*/  IMAD.IADD R3, R3, 0x1, R45 ;  /* 0x0000000103037824 */ /* 0x000fe400078e022d */
        /* <DEDUP_REMOVED lines=14> */
[----:B------:R-:W-:Y:S02]  /*2bd50*/  IMAD.IADD R3, R3, 0x1, R47 ;  /* 0x0000000103037824 */ /* 0x000fe400078e022f */
[----:B------:R-:W-:Y:S02]  /*2bd60*/  IMAD R20, R0, UR4, RZ ;  /* 0x0000000400147c24 */ /* 0x000fe4000f8e02ff */
        /* <DEDUP_REMOVED lines=11> */
[----:B------:R-:W-:Y:S02]  /*2be20*/  LEA.HI.X R45, R2, UR5, R3, 0x1, P3 ;  /* 0x00000005022d7c11 */ /* 0x000fe400098f0c03 */
[----:B------:R-:W-:Y:S01]  /*2be30*/  ISETP.GE.AND P1, PT, R20, R51, PT ;  /* 0x000000331400720c */ /* 0x000fe20003f26270 */
[----:B-1----:R1:W-:Y:S01]  /*2be40*/  SYNCS.ARRIVE.TRANS64.RED.A1T0 RZ, [R0+URZ], RZ ;  /* 0x000000ff00ff79a7 */ /* 0x0023e2000810043f */
[----:B------:R0:W2:Y:S04]  /*2be50*/  SHFL.IDX PT, R20, R44, RZ, 0x181f ;  /* 0x00181fff2c147589 */ /* 0x0000a800000e0000 */
[----:B-1----:R0:W1:Y:S01]  /*2be60*/  SHFL.IDX PT, R0, R45, RZ, 0x181f ;  /* 0x00181fff2d007589 */ /* 0x00206200000e0000 */
[----:B------:R-:W-:Y:S06]  /*2be70*/  @P2 BRA `(.L_x_7268) ;  /* 0x0000000000282947 */ /* 0x000fec0003800000 */
[----:B------:R-:W-:Y:S01]  /*2be80*/  ULDC UR4, c[0x0][0xac8] ;  /* 0x0002b20000047ab9 */ /* 0x000fe20000000800 */
[----:B------:R-:W-:Y:S01]  /*2be90*/  ULDC.64 UR6, c[0x0][0x208] ;  /* 0x0000820000067ab9 */ /* 0x000fe20000000a00 */
[----:B------:R-:W-:Y:S02]  /*2bea0*/  ISETP.GE.AND P2, PT, R79, UR4, PT ;  /* 0x000000044f007c0c */ /* 0x000fe4000bf46270 */
[----:B------:R-:W-:-:S11]  /*2beb0*/  ISETP.GE.AND P3, PT, R81, UR4, PT ;  /* 0x0000000451007c0c */ /* 0x000fd6000bf66270 */
[-C--:B--2---:R-:W-:Y:S02]  /*2bec0*/  @!P2 LEA R2, P4, R79, R20.reuse, 0x1 ;  /* 0x000000144f02a211 */ /* 0x084fe400078808ff */
[----:B------:R-:W-:Y:S02]  /*2bed0*/  @!P3 LEA R20, P5, R81, R20, 0x1 ;  /* 0x000000145114b211 */ /* 0x000fe400078a08ff */
[-C--:B-1----:R-:W-:Y:S02]  /*2bee0*/  @!P2 LEA.HI.X R3, R79, R0.reuse, R62, 0x1, P4 ;  /* 0x000000004f03a211 */ /* 0x082fe400020f0c3e */
[----:B------:R-:W-:-:S03]  /*2bef0*/  @!P3 LEA.HI.X R21, R81, R0, R64, 0x1, P5 ;  /* 0x000000005115b211 */ /* 0x000fc600028f0c40 */
[----:B-----5:R3:W-:Y:S04]  /*2bf00*/  @!P2 ST.E.128 desc[UR6][R2.64], R4 ;  /* 0x000000040200a985 */ /* 0x0207e8000c101d06 */
[----:B------:R3:W-:Y:S02]  /*2bf10*/  @!P3 ST.E.128 desc[UR6][R20.64], R28 ;  /* 0x0000001c1400b985 */ /* 0x0007e4000c101d06 */
.L_x_7268:
[----:B------:R-:W-:Y:S05]  /*2bf20*/  BSYNC B1 ;  /* 0x0000000000017941 */ /* 0x000fea0003800000 */
.L_x_7267:
[----:B-1----:R1:W4:Y:S01]  /*2bf30*/  SHFL.IDX PT, R0, R45, 0x1, 0x181f ;  /* 0x00381f002d007f89 */ /* 0x00232200000e0000 */
[----:B------:R-:W-:Y:S03]  /*2bf40*/  BSSY B1, `(.L_x_7269) ;  /* 0x000000d000017945 */ /* 0x000fe60003800000 */
[----:B---3-5:R1:W3:Y:S01]  /*2bf50*/  SHFL.IDX PT, R4, R44, 0x1, 0x181f ;  /* 0x00381f002c047f89 */ /* 0x0282e200000e0000 */
[----:B------:R-:W-:Y:S05]  /*2bf60*/  @P0 BRA `(.L_x_7270) ;  /* 0x0000000000280947 */ /* 0x000fea0003800000 */
[----:B------:R-:W-:Y:S01]  /*2bf70*/  ULDC UR4, c[0x0][0xac8] ;  /* 0x0002b20000047ab9 */ /* 0x000fe20000000800 */
[----:B------:R-:W-:Y:S01]  /*2bf80*/  ULDC.64 UR6, c[0x0][0x208] ;  /* 0x0000820000067ab9 */ /* 0x000fe20000000a00 */
        /* <DEDUP_REMOVED lines=8> */
.L_x_7270:
[----:B------:R-:W-:Y:S05]  /*2c010*/  BSYNC B1 ;  /* 0x0000000000017941 */ /* 0x000fea0003800000 */
.L_x_7269:
[----:B----4-:R4:W0:Y:S01]  /*2c020*/  SHFL.IDX PT, R0, R45, 0x2, 0x181f ;  /* 0x00581f002d007f89 */ /* 0x01082200000e0000 */
[----:B------:R-:W-:Y:S03]  /*2c030*/  BSSY B1, `(.L_x_7271) ;  /* 0x000000d000017945 */ /* 0x000fe60003800000 */
[----:B---3--:R4:W3:Y:S01]  /*2c040*/  SHFL.IDX PT, R4, R44, 0x2, 0x181f ;  /* 0x00581f002c047f89 */ /* 0x0088e200000e0000 */
[----:B------:R-:W-:Y:S05]  /*2c050*/  @P1 BRA `(.L_x_7272) ;  /* 0x0000000000281947 */ /* 0x000fea0003800000 */
[----:B------:R-:W-:Y:S01]  /*2c060*/  ULDC UR4, c[0x0][0xac8] ;  /* 0x0002b20000047ab9 */ /* 0x000fe20000000800 */
[----:B------:R-:W-:Y:S01]  /*2c070*/  ULDC.64 UR6, c[0x0][0x208] ;  /* 0x0000820000067ab9 */ /* 0x000fe20000000a00 */
        /* <DEDUP_REMOVED lines=8> */
.L_x_7272:
[----:B------:R-:W-:Y:S05]  /*2c100*/  BSYNC B1 ;  /* 0x0000000000017941 */ /* 0x000fea0003800000 */
.L_x_7271:
[----:B0-----:R-:W-:Y:S01]  /*2c110*/  VIADD R0, R66, 0x60 ;  /* 0x0000006042007836 */ /* 0x001fe20000000000 */
[----:B-1--4-:R-:W0:Y:S04]  /*2c120*/  SHFL.IDX PT, R45, R45, 0x3, 0x181f ;  /* 0x00781f002d2d7f89 */ /* 0x012e2800000e0000 */
[----:B------:R-:W-:Y:S01]  /*2c130*/  ISETP.GE.AND P0, PT, R0, R51, PT ;  /* 0x000000330000720c */ /* 0x000fe20003f06270 */
[----:B------:R-:W1:-:S12]  /*2c140*/  SHFL.IDX PT, R44, R44, 0x3, 0x181f ;  /* 0x00781f002c2c7f89 */ /* 0x000e5800000e0000 */
[----:B------:R-:W-:Y:S05]  /*2c150*/  @P0 BRA `(.L_x_7273) ;  /* 0x0000000c00280947 */ /* 0x000fea0003800000 */
[----:B------:R-:W-:Y:S01]  /*2c160*/  ULDC UR4, c[0x0][0xac8] ;  /* 0x0002b20000047ab9 */ /* 0x000fe20000000800 */
[----:B------:R-:W-:Y:S01]  /*2c170*/  ULDC.64 UR6, c[0x0][0x208] ;  /* 0x0000820000067ab9 */ /* 0x000fe20000000a00 */
[----:B------:R-:W-:-:S13]  /*2c180*/  ISETP.GE.AND P1, PT, R79, UR4, PT ;  /* 0x000000044f007c0c */ /* 0x000fda000bf26270 */
[----:B-1----:R-:W-:-:S04]  /*2c190*/  @!P1 LEA R2, P0, R79, R44, 0x1 ;  /* 0x0000002c4f029211 */ /* 0x002fc800078008ff */
[----:B0-----:R-:W-:Y:S02]  /*2c1a0*/  @!P1 LEA.HI.X R3, R79, R45, R62, 0x1, P0 ;  /* 0x0000002d4f039211 */ /* 0x001fe400000f0c3e */
[----:B------:R-:W-:-:S03]  /*2c1b0*/  ISETP.GE.AND P0, PT, R81, UR4, PT ;  /* 0x0000000451007c0c */ /* 0x000fc6000bf06270 */
[----:B------:R4:W-:Y:S10]  /*2c1c0*/  @!P1 ST.E.128 desc[UR6][R2.64], R24 ;  /* 0x0000001802009985 */ /* 0x0009f4000c101d06 */
[----:B------:R-:W-:Y:S05]  /*2c1d0*/  @P0 BRA `(.L_x_7273) ;  /* 0x0000000c00080947 */ /* 0x000fea0003800000 */
[----:B----4-:R-:W-:Y:S01]  /*2c1e0*/  LEA R2, P0, R81, R44, 0x1 ;  /* 0x0000002c51027211 */ /* 0x010fe200078008ff */
[----:B------:R-:W-:-:S03]  /*2c1f0*/  ULDC.64 UR4, c[0x0][0x208] ;  /* 0x0000820000047ab9 */ /* 0x000fc60000000a00 */
[----:B------:R-:W-:-:S05]  /*2c200*/  LEA.HI.X R3, R81, R45, R64, 0x1, P0 ;  /* 0x0000002d51037211 */ /* 0x000fca00000f0c40 */
[----:B------:R0:W-:Y:S01]  /*2c210*/  ST.E.128 desc[UR4][R2.64], R40 ;  /* 0x0000002802007985 */ /* 0x0001e2000c101d04 */
[----:B------:R-:W-:Y:S05]  /*2c220*/  BRA `(.L_x_7273) ;  /* 0x0000000800f47947 */ /* 0x000fea0003800000 */
.L_x_7264:
[----:B------:R-:W2:Y:S01]  /*2c230*/  LDL R8, [R1+0x98] ;  /* 0x0000980001087983 */ /* 0x000ea20000100800 */
[----:B------:R-:W-:Y:S01]  /*2c240*/  ULDC.64 UR4, c[0x0][0xc00] ;  /* 0x0003000000047ab9 */ /* 0x000fe20000000a00 */
[----:B------:R-:W3:Y:S01]  /*2c250*/  LDC R25, c[0x0][0xbe8] ;  /* 0x0002fa00ff197b82 */ /* 0x000ee20000000800 */
[----:B------:R-:W-:Y:S01]  /*2c260*/  ISETP.NE.U32.AND P0, PT, RZ, UR4, PT ;  /* 0x00000004ff007c0c */ /* 0x000fe2000bf05070 */
[----:B------:R-:W-:Y:S01]  /*2c270*/  IMAD.MOV.U32 R0, RZ, RZ, RZ ;  /* 0x000000ffff007224 */ /* 0x000fe200078e00ff */
[----:B------:R-:W-:Y:S02]  /*2c280*/  ULDC.64 UR6, c[0x0][0x208] ;  /* 0x0000820000067ab9 */ /* 0x000fe40000000a00 */
[----:B------:R-:W-:Y:S01]  /*2c290*/  ISETP.NE.AND.EX P0, PT, RZ, UR5, PT, P0 ;  /* 0x00000005ff007c0c */ /* 0x000fe2000bf05300 */
[----:B------:R-:W-:Y:S02]  /*2c2a0*/  ULDC.64 UR4, c[0x0][0xc08] ;  /* 0x0003020000047ab9 */ /* 0x000fe40000000a00 */
[----:B------:R-:W-:Y:S01]  /*2c2b0*/  ISETP.NE.U32.AND P1, PT, RZ, UR4, PT ;  /* 0x00000004ff007c0c */ /* 0x000fe2000bf25070 */
[----:B0-----:R-:W2:Y:S03]  /*2c2c0*/  LDC.64 R2, c[0x0][0xc00] ;  /* 0x00030000ff027b82 */ /* 0x001ea60000000a00 */
[----:B------:R-:W-:-:S02]  /*2c2d0*/  ISETP.NE.AND.EX P1, PT, RZ, UR5, PT, P1 ;  /* 0x00000005ff007c0c */ /* 0x000fc4000bf25310 */
[----:B---3--:R-:W-:-:S11]  /*2c2e0*/  ISETP.NE.AND P2, PT, R25, 0x1, PT ;  /* 0x000000011900780c */ /* 0x008fd60003f45270 */
[----:B------:R-:W0:Y:S01]  /*2c2f0*/  @P1 LDC.64 R4, c[0x0][0xc08] ;  /* 0x00030200ff041b82 */ /* 0x000e220000000a00 */
[----:B------:R-:W-:-:S07]  /*2c300*/  ULDC UR4, c[0x0][0xa88] ;  /* 0x0002a20000047ab9 */ /* 0x000fce0000000800 */
[----:B------:R-:W3:Y:S08]  /*2c310*/  @P2 LDC R14, c[0x0][0xbec] ;  /* 0x0002fb00ff0e2b82 */ /* 0x000ef00000000800 */
[----:B------:R-:W4:Y:S01]  /*2c320*/  @P2 LDC R27, c[0x0][0xbf0] ;  /* 0x0002fc00ff1b2b82 */ /* 0x000f220000000800 */
[----:B------:R-:W-:Y:S01]  /*2c330*/  IMAD.U32 R6, RZ, RZ, UR4 ;  /* 0x00000004ff067e24 */ /* 0x000fe2000f8e00ff */
[----:B------:R-:W-:Y:S01]  /*2c340*/  ISETP.GE.AND P3, PT, R70, 0x80, PT ;  /* 0x000000804600780c */ /* 0x000fe20003f66270 */
[----:B--2---:R-:W-:-:S04]  /*2c350*/  IMAD.WIDE R2, R8, 0x4, R2 ;  /* 0x0000000408027825 */ /* 0x004fc800078e0202 */
[----:B0-----:R-:W-:Y:S01]  /*2c360*/  @P1 IMAD.WIDE R4, R8, 0x4, R4 ;  /* 0x0000000408041825 */ /* 0x001fe200078e0204 */
[----:B------:R0:W5:Y:S01]  /*2c370*/  @P0 LDG.E R0, desc[UR6][R2.64] ;  /* 0x0000000602000981 */ /* 0x000162000c1e1900 */
[----:B------:R-:W-:-:S03]  /*2c380*/  SHF.R.S32.HI R7, RZ, 0x1f, R8 ;  /* 0x0000001fff077819 */ /* 0x000fc60000011408 */
[----:B------:R0:W5:Y:S01]  /*2c390*/  @P1 LDG.E R6, desc[UR6][R4.64] ;  /* 0x0000000604061981 */ /* 0x000162000c1e1900 */
[----:B---34-:R-:W-:Y:S05]  /*2c3a0*/  @P1 BRA `(.L_x_7274) ;  /* 0x0000000000141947 */ /* 0x018fea0003800000 */
[----:B------:R-:W-:Y:S05]  /*2c3b0*/  @!P0 BRA `(.L_x_7274) ;  /* 0x0000000000108947 */ /* 0x000fea0003800000 */
[----:B------:R-:W-:Y:S02]  /*2c3c0*/  ULDC.64 UR4, c[0x0][0x208] ;  /* 0x0000820000047ab9 */ /* 0x000fe40000000a00 */
[----:B0-----:R-:W2:Y:S04]  /*2c3d0*/  LDG.E R5, desc[UR4][R2.64] ;  /* 0x0000000402057981 */ /* 0x001ea8000c1e1900 */
[----:B-----5:R-:W2:Y:S02]  /*2c3e0*/  LDG.E R6, desc[UR4][R2.64+0x4] ;  /* 0x0000040402067981 */ /* 0x020ea4000c1e1900 */
[----:B--2---:R-:W-:-:S07]  /*2c3f0*/  IMAD.IADD R6, R6, 0x1, -R5 ;  /* 0x0000000106067824 */ /* 0x004fce00078e0a05 */
.L_x_7274:
        /* <DEDUP_REMOVED lines=8> */
[----:B------:R-:W0:Y:S01]  /*2c480*/  LDC R9, c[0x0][0xbe8] ;  /* 0x0002fa00ff097b82 */ /* 0x000e220000000800 */
[----:B------:R-:W-:Y:S01]  /*2c490*/  IADD3 R8, R20, -0x80, R98 ;  /* 0xffffff8014087810 */ /* 0x000fe20007ffe062 */
[----:B0-----:R-:W-:-:S05]  /*2c4a0*/  IMAD R2, R6, R9, RZ ;  /* 0x0000000906027224 */ /* 0x001fca00078e02ff */
[----:B------:R-:W-:-:S13]  /*2c4b0*/  ISETP.GE.AND P0, PT, R8, R2, PT ;  /* 0x000000020800720c */ /* 0x000fda0003f06270 */
[----:B------:R-:W-:Y:S05]  /*2c4c0*/  @P0 BRA `(.L_x_7276) ;  /* 0x0000000000880947 */ /* 0x000fea0003800000 */
[----:B------:R-:W-:Y:S01]  /*2c4d0*/  ISETP.NE.AND P0, PT, R9, 0x1, PT ;  /* 0x000000010900780c */ /* 0x000fe20003f05270 */
[----:B------:R-:W-:Y:S01]  /*2c4e0*/  ULDC.64 UR4, c[0x0][0xb90] ;  /* 0x0002e40000047ab9 */ /* 0x000fe20000000a00 */
[----:B------:R-:W-:Y:S01]  /*2c4f0*/  IMAD.MOV.U32 R2, RZ, RZ, R0 ;  /* 0x000000ffff027224 */ /* 0x000fe200078e0000 */
[----:B------:R-:W-:Y:S01]  /*2c500*/  ULDC.64 UR6, c[0x0][0x208] ;  /* 0x0000820000067ab9 */ /* 0x000fe20000000a00 */
[----:B------:R-:W-:Y:S02]  /*2c510*/  IMAD R7, R10, UR4, RZ ;  /* 0x000000040a077c24 */ /* 0x000fe4000f8e02ff */
[----:B------:R-:W-:Y:S02]  /*2c520*/  IMAD.MOV.U32 R3, RZ, RZ, R11 ;  /* 0x000000ffff037224 */ /* 0x000fe400078e000b */
[----:B------:R-:W-:Y:S02]  /*2c530*/  IMAD.MOV.U32 R5, RZ, RZ, R8 ;  /* 0x000000ffff057224 */ /* 0x000fe400078e0008 */
[----:B------:R-:W-:-:S03]  /*2c540*/  IMAD.WIDE.U32 R2, R24, UR4, R2 ;  /* 0x0000000418027c25 */ /* 0x000fc6000f8e0002 */
        /* <DEDUP_REMOVED lines=26> */
.L_x_7276:
[----:B------:R-:W-:Y:S05]  /*2c6f0*/  BSYNC B1 ;  /* 0x0000000000017941 */ /* 0x000fea0003800000 */
.L_x_7275:
[----:B------:R-:W-:Y:S01]  /*2c700*/  ULDC.64 UR4, c[0x0][0xaa0] ;  /* 0x0002a80000047ab9 */ /* 0x000fe20000000a00 */
[----:B------:R-:W-:Y:S02]  /*2c710*/  IMAD R83, R83, 0x20, R66 ;  /* 0x0000002053537824 */ /* 0x000fe400078e0242 */
[----:B0-2---:R-:W-:Y:S02]  /*2c720*/  IMAD R3, R11, UR4, RZ ;  /* 0x000000040b037c24 */ /* 0x005fe4000f8e02ff */
[----:B------:R-:W-:Y:S02]  /*2c730*/  IMAD.IADD R83, R20, 0x1, R83 ;  /* 0x0000000114537824 */ /* 0x000fe400078e0253 */
[C---:B------:R-:W-:Y:S02]  /*2c740*/  IMAD R5, R0.reuse, UR5, R3 ;  /* 0x0000000500057c24 */ /* 0x040fe4000f8e0203 */
[----:B------:R-:W-:Y:S01]  /*2c750*/  IMAD.WIDE.U32 R2, R0, UR4, RZ ;  /* 0x0000000400027c25 */ /* 0x000fe2000f8e00ff */
[----:B------:R-:W-:-:S03]  /*2c760*/  ULDC.64 UR4, c[0x0][0xae8] ;  /* 0x0002ba0000047ab9 */ /* 0x000fc60000000a00 */
[----:B------:R-:W-:Y:S02]  /*2c770*/  IMAD.IADD R3, R3, 0x1, R5 ;  /* 0x0000000103037824 */ /* 0x000fe400078e0205 */
[----:B------:R-:W-:Y:S02]  /*2c780*/  IMAD R4, R10, UR4, RZ ;  /* 0x000000040a047c24 */ /* 0x000fe4000f8e02ff */
[----:B------:R-:W-:-:S04]  /*2c790*/  @P2 IMAD.HI.U32 R0, R83, R14, RZ ;  /* 0x0000000e53002227 */ /* 0x000fc800078e00ff */
[C---:B------:R-:W-:Y:S02]  /*2c7a0*/  IMAD R7, R24.reuse, UR5, R4 ;  /* 0x0000000518077c24 */ /* 0x040fe4000f8e0204 */
        /* <DEDUP_REMOVED lines=30> */
.L_x_7496:
[----:B------:R-:W-:Y:S01]  /*2c990*/  IMAD R25, R6, R25, RZ ;  /* 0x0000001906197224 */ /* 0x000fe200078e02ff */
[----:B------:R-:W-:Y:S01]  /*2c9a0*/  BSSY B1, `(.L_x_7278) ;  /* 0x000000e000017945 */ /* 0x000fe20003800000 */
[----:B------:R-:W-:-:S05]  /*2c9b0*/  IMAD.IADD R66, R66, 0x1, R20 ;  /* 0x0000000142427824 */ /* 0x000fca00078e0214 */
[----:B------:R-:W-:-:S13]  /*2c9c0*/  ISETP.GE.AND P0, PT, R66, R25, PT ;  /* 0x000000194200720c */ /* 0x000fda0003f06270 */
[----:B------:R-:W-:Y:S05]  /*2c9d0*/  @P0 BRA `(.L_x_7279) ;  /* 0x0000000000280947 */ /* 0x000fea0003800000 */
[----:B------:R-:W-:Y:S01]  /*2c9e0*/  ULDC UR4, c[0x0][0xac8] ;  /* 0x0002b20000047ab9 */ /* 0x000fe20000000800 */
[----:B------:R-:W-:Y:S01]  /*2c9f0*/  ULDC.64 UR6, c[0x0][0x208] ;  /* 0x0000820000067ab9 */ /* 0x000fe20000000a00 */
[----:B------:R-:W-:Y:S02]  /*2ca00*/  ISETP.GE.AND P2, PT, R79, UR4, PT ;  /* 0x000000044f007c0c */ /* 0x000fe4000bf46270 */
[----:B------:R-:W-:-:S11]  /*2ca10*/  ISETP.GE.AND P3, PT, R81, UR4, PT ;  /* 0x0000000451007c0c */ /* 0x000fd6000bf66270 */
[-C--:B---3--:R-:W-:Y:S02]  /*2ca20*/  @!P2 LEA R4, P0, R79, R14.reuse, 0x1 ;  /* 0x0000000e4f04a211 */ /* 0x088fe400078008ff */
[----:B------:R-:W-:Y:S02]  /*2ca30*/  @!P3 LEA R14, P1, R81, R14, 0x1 ;  /* 0x0000000e510eb211 */ /* 0x000fe400078208ff */
[-C--:B--2---:R-:W-:Y:S02]  /*2ca40*/  @!P2 LEA.HI.X R5, R79, R0.reuse, R62, 0x1, P0 ;  /* 0x000000004f05a211 */ /* 0x084fe400000f0c3e */
[----:B------:R-:W-:-:S03]  /*2ca50*/  @!P3 LEA.HI.X R15, R81, R0, R64, 0x1, P1 ;  /* 0x00000000510fb211 */ /* 0x000fc600008f0c40 */
[----:B------:R4:W-:Y:S04]  /*2ca60*/  @!P2 ST.E.128 desc[UR6][R4.64], RZ ;  /* 0x000000ff0400a985 */ /* 0x0009e8000c101d06 */
[----:B------:R4:W-:Y:S02]  /*2ca70*/  @!P3 ST.E.128 desc[UR6][R14.64], RZ ;  /* 0x000000ff0e00b985 */ /* 0x0009e4000c101d06 */
.L_x_7279:
[----:B------:R-:W-:Y:S05]  /*2ca80*/  BSYNC B1 ;  /* 0x0000000000017941 */ /* 0x000fea0003800000 */
.L_x_7278:
[----:B------:R-:W-:-:S03]  /*2ca90*/  UMOV UR4, 0xffffffff ;  /* 0xffffffff00047882 */ /* 0x000fc60000000000 */
[----:B------:R-:W-:Y:S05]  /*2caa0*/  BRA.DIV UR4, `(.L_x_7280) ;  /* 0x0000009a04f07947 */ /* 0x000fea000b800000 */
[----:B--2---:R2:W0:Y:S04]  /*2cab0*/  SHFL.IDX PT, R0, R3, 0x1, 0x181f ;  /* 0x00381f0003007f89 */ /* 0x00442800000e0000 */
[----:B---34-:R2:W3:Y:S02]  /*2cac0*/  SHFL.IDX PT, R14, R2, 0x1, 0x181f ;  /* 0x00381f00020e7f89 */ /* 0x0184e400000e0000 */
.L_x_7500:
[----:B------:R-:W-:Y:S01]  /*2cad0*/  VIADD R4, R66, 0x20 ;  /* 0x0000002042047836 */ /* 0x000fe20000000000 */
[----:B------:R-:W-:Y:S04]  /*2cae0*/  BSSY B1, `(.L_x_7281) ;  /* 0x000000d000017945 */ /* 0x000fe80003800000 */
        /* <DEDUP_REMOVED lines=10> */
[----:B------:R4:W-:Y:S04]  /*2cb90*/  @!P2 ST.E.128 desc[UR6][R4.64], RZ ;  /* 0x000000ff0400a985 */ /* 0x0009e8000c101d06 */
[----:B------:R4:W-:Y:S02]  /*2cba0*/  @!P3 ST.E.128 desc[UR6][R14.64], RZ ;  /* 0x000000ff0e00b985 */ /* 0x0009e4000c101d06 */
.L_x_7282:
[----:B------:R-:W-:Y:S05]  /*2cbb0*/  BSYNC B1 ;  /* 0x0000000000017941 */ /* 0x000fea0003800000 */
.L_x_7281:
[----:B------:R-:W-:-:S03]  /*2cbc0*/  UMOV UR4, 0xffffffff ;  /* 0xffffffff00047882 */ /* 0x000fc60000000000 */
[----:B------:R-:W-:Y:S05]  /*2cbd0*/  BRA.DIV UR4, `(.L_x_7283) ;  /* 0x0000009a04ec7947 */ /* 0x000fea000b800000 */
[----:B0-----:R0:W0:Y:S04]  /*2cbe0*/  SHFL.IDX PT, R0, R3, 0x2, 0x181f ;  /* 0x00581f0003007f89 */ /* 0x00102800000e0000 */
[----:B---34-:R3:W4:Y:S02]  /*2cbf0*/  SHFL.IDX PT, R14, R2, 0x2, 0x181f ;  /* 0x00581f00020e7f89 */ /* 0x01872400000e0000 */
.L_x_7504:
        /* <DEDUP_REMOVED lines=8> */
[-C--:B----4-:R-:W-:Y:S02]  /*2cc80*/  @!P2 LEA R4, P0, R79, R14.reuse, 0x1 ;  /* 0x0000000e4f04a211 */ /* 0x090fe400078008ff */
[----:B------:R-:W-:Y:S02]  /*2cc90*/  @!P3 LEA R14, P1, R81, R14, 0x1 ;  /* 0x0000000e510eb211 */ /* 0x000fe400078208ff */
[-C--:B0-----:R-:W-:Y:S02]  /*2cca0*/  @!P2 LEA.HI.X R5, R79, R0.reuse, R62, 0x1, P0 ;  /* 0x000000004f05a211 */ /* 0x081fe400000f0c3e */
[----:B------:R-:W-:-:S03]  /*2ccb0*/  @!P3 LEA.HI.X R15, R81, R0, R64, 0x1, P1 ;  /* 0x00000000510fb211 */ /* 0x000fc600008f0c40 */
[----:B------:R0:W-:Y:S04]  /*2ccc0*/  @!P2 ST.E.128 desc[UR6][R4.64], RZ ;  /* 0x000000ff0400a985 */ /* 0x0001e8000c101d06 */
[----:B------:R0:W-:Y:S02]  /*2ccd0*/  @!P3 ST.E.128 desc[UR6][R14.64], RZ ;  /* 0x000000ff0e00b985 */ /* 0x0001e4000c101d06 */
.L_x_7285:
[----:B------:R-:W-:Y:S05]  /*2cce0*/  BSYNC B1 ;  /* 0x0000000000017941 */ /* 0x000fea0003800000 */
.L_x_7284:
[----:B------:R-:W-:-:S03]  /*2ccf0*/  UMOV UR4, 0xffffffff ;  /* 0xffffffff00047882 */ /* 0x000fc60000000000 */
[----:B------:R-:W-:Y:S05]  /*2cd00*/  BRA.DIV UR4, `(.L_x_7286) ;  /* 0x0000009a04e87947 */ /* 0x000fea000b800000 */
[----:B0-----:R0:W0:Y:S04]  /*2cd10*/  SHFL.IDX PT, R0, R3, 0x3, 0x181f ;  /* 0x00781f0003007f89 */ /* 0x00102800000e0000 */
[----:B----4-:R4:W0:Y:S02]  /*2cd20*/  SHFL.IDX PT, R14, R2, 0x3, 0x181f ;  /* 0x00781f00020e7f89 */ /* 0x01082400000e0000 */
.L_x_7508:
[----:B--234-:R-:W-:-:S05]  /*2cd30*/  VIADD R2, R66, 0x60 ;  /* 0x0000006042027836 */ /* 0x01cfca0000000000 */
[----:B------:R-:W-:-:S13]  /*2cd40*/  ISETP.GE.AND P0, PT, R2, R25, PT ;  /* 0x000000190200720c */ /* 0x000fda0003f06270 */
[----:B------:R-:W-:Y:S05]  /*2cd50*/  @P0 BRA `(.L_x_7273) ;  /* 0x0000000000280947 */ /* 0x000fea0003800000 */
[----:B------:R-:W-:Y:S01]  /*2cd60*/  ULDC UR4, c[0x0][0xac8] ;  /* 0x0002b20000047ab9 */ /* 0x000fe20000000800 */
[----:B------:R-:W-:Y:S01]  /*2cd70*/  ULDC.64 UR6, c[0x0][0x208] ;  /* 0x0000820000067ab9 */ /* 0x000fe20000000a00 */
[----:B------:R-:W-:Y:S02]  /*2cd80*/  ISETP.GE.AND P2, PT, R79, UR4, PT ;  /* 0x000000044f007c0c */ /* 0x000fe4000bf46270 */
[----:B------:R-:W-:-:S11]  /*2cd90*/  ISETP.GE.AND P3, PT, R81, UR4, PT ;  /* 0x0000000451007c0c */ /* 0x000fd6000bf66270 */
[-C--:B0-----:R-:W-:Y:S02]  /*2cda0*/  @!P2 LEA R2, P0, R79, R14.reuse, 0x1 ;  /* 0x0000000e4f02a211 */ /* 0x081fe400078008ff */
[----:B------:R-:W-:Y:S02]  /*2cdb0*/  @!P3 LEA R14, P1, R81, R14, 0x1 ;  /* 0x0000000e510eb211 */ /* 0x000fe400078208ff */
[-C--:B------:R-:W-:Y:S02]  /*2cdc0*/  @!P2 LEA.HI.X R3, R79, R0.reuse, R62, 0x1, P0 ;  /* 0x000000004f03a211 */ /* 0x080fe400000f0c3e */
[----:B------:R-:W-:-:S03]  /*2cdd0*/  @!P3 LEA.HI.X R15, R81, R0, R64, 0x1, P1 ;  /* 0x00000000510fb211 */ /* 0x000fc600008f0c40 */
[----:B------:R0:W-:Y:S04]  /*2cde0*/  @!P2 ST.E.128 desc[UR6][R2.64], RZ ;  /* 0x000000ff0200a985 */ /* 0x0001e8000c101d06 */
[----:B------:R0:W-:Y:S02]  /*2cdf0*/  @!P3 ST.E.128 desc[UR6][R14.64], RZ ;  /* 0x000000ff0e00b985 */ /* 0x0001e4000c101d06 */
.L_x_7273:
[----:B------:R-:W-:Y:S05]  /*2ce00*/  BSYNC B0 ;  /* 0x0000000000007941 */ /* 0x000fea0003800000 */
.L_x_7263:
[----:B0-----:R-:W5:Y:S01]  /*2ce10*/  LDL R0, [R1+0x7c] ;  /* 0x00007c0001007983 */ /* 0x001f620000100800 */
[----:B------:R-:W-:Y:S02]  /*2ce20*/  ULDC UR4, c[0x0][0xc3c] ;  /* 0x00030f0000047ab9 */ /* 0x000fe40000000800 */
[----:B-----5:R-:W-:-:S13]  /*2ce30*/  ISETP.GE.AND P0, PT, R0, UR4, PT ;  /* 0x0000000400007c0c */ /* 0x020fda000bf06270 */
[----:B------:R-:W-:Y:S05]  /*2ce40*/  @!P0 BRA `(.L_x_7287) ;  /* 0xfffffd40009c8947 */ /* 0x000fea000383ffff */
[----:B------:R-:W-:Y:S05]  /*2ce50*/  BRA `(.L_x_7041) ;  /* 0x00000078007c7947 */ /* 0x000fea0003800000 */
.L_x_7039:
[----:B------:R-:W-:-:S08]  /*2ce60*/  NOP ;  /* 0x0000000000007918 */ /* 0x000fd00000000000 */
[----:B0-----:R-:W0:-:S00]  /*2ce70*/  USETMAXREG.DEALLOC.CTAPOOL 0x18 ;  /* 0x00000018000079c8 */ /* 0x001e0000080e0500 */
[----:B0-----:R-:W2:Y:S01]  /*2ce80*/  LDL.LU R2, [R1] ;  /* 0x0000000001027983 */ /* 0x001ea20000300800 */
[----:B------:R-:W-:Y:S01]  /*2ce90*/  LOP3.LUT R0, R0, 0x3, RZ, 0xc0, !PT ;  /* 0x0000000300007812 */ /* 0x000fe200078ec0ff */
[----:B------:R-:W-:-:S05]  /*2cea0*/  IMAD.MOV.U32 R5, RZ, RZ, RZ ;  /* 0x000000ffff057224 */ /* 0x000fca00078e00ff */
[----:B------:R-:W0:Y:S02]  /*2ceb0*/  SHFL.IDX PT, R0, R0, RZ, 0x1f ;  /* 0x00001fff00007589 */ /* 0x000e2400000e0000 */
[----:B0-----:R-:W-:Y:S02]  /*2cec0*/  ISETP.NE.AND P0, PT, R0, RZ, PT ;  /* 0x000000ff0000720c */ /* 0x001fe40003f05270 */
[----:B--2---:R-:W-:-:S11]  /*2ced0*/  LOP3.LUT R2, R2, 0xfffffffd, RZ, 0xc0, !PT ;  /* 0xfffffffd02027812 */ /* 0x004fd600078ec0ff */
[----:B------:R-:W-:-:S05]  /*2cee0*/  @P0 LOP3.LUT R2, R2, 0x2, RZ, 0xfc, !PT ;  /* 0x0000000202020812 */ /* 0x000fca00078efcff */
[----:B------:R0:W-:Y:S01]  /*2cef0*/  STL [R1], R2 ;  /* 0x0000000201007387 */ /* 0x0001e20000100800 */
        /* <DEDUP_REMOVED lines=8> */
.L_x_7288:
[----:B------:R-:W1:Y:S01]  /*2cf80*/  S2R R0, SR_TID.X ;  /* 0x0000000000007919 */ /* 0x000e620000002100 */
[----:B------:R-:W-:Y:S01]  /*2cf90*/  ULDC UR4, c[0x0][0xc3c] ;  /* 0x00030f0000047ab9 */ /* 0x000fe20000000800 */
[----:B------:R-:W-:Y:S01]  /*2cfa0*/  ULDC.64 UR6, c[0x0][0x208] ;  /* 0x0000820000067ab9 */ /* 0x000fe20000000a00 */
        /* <DEDUP_REMOVED lines=8> */
[----:B------:R-:W0:Y:S01]  /*2d030*/  S2UR UR6, SR_CTAID.X ;  /* 0x00000000000679c3 */ /* 0x000e220000002500 */
[C---:B------:R-:W-:Y:S01]  /*2d040*/  ISETP.GE.U32.AND P2, PT, R0.reuse, 0x2, PT ;  /* 0x000000020000780c */ /* 0x040fe20003f46070 */
[----:B------:R-:W-:Y:S01]  /*2d050*/  UMOV UR4, URZ ;  /* 0x0000003f00047c82 */ /* 0x000fe20008000000 */
[C---:B------:R-:W-:Y:S01]  /*2d060*/  ISETP.GE.U32.AND P3, PT, R0.reuse, 0x4, PT ;  /* 0x000000040000780c */ /* 0x040fe20003f66070 */
[----:B------:R-:W-:Y:S01]  /*2d070*/  IMAD.MOV.U32 R16, RZ, RZ, RZ ;  /* 0x000000ffff107224 */ /* 0x000fe200078e00ff */
[C---:B------:R-:W-:Y:S02]  /*2d080*/  ISETP.GE.U32.AND P4, PT, R0.reuse, 0x8, PT ;  /* 0x000000080000780c */ /* 0x040fe40003f86070 */
[----:B------:R-:W-:Y:S01]  /*2d090*/  ISETP.GE.U32.AND P5, PT, R0, 0x10, PT ;  /* 0x000000100000780c */ /* 0x000fe20003fa6070 */
        /* <DEDUP_REMOVED lines=15> */
[----:B------:R-:W1:Y:S02]  /*2d190*/  SHFL.IDX PT, R2, R4, 0x1f, 0x1f ;  /* 0x03e01f0004027f89 */ /* 0x000e6400000e0000 */
[----:B-1----:R-:W-:-:S04]  /*2d1a0*/  IMAD R6, R2, UR5, RZ ;  /* 0x0000000502067c24 */ /* 0x002fc8000f8e02ff */
[----:B------:R-:W-:Y:S01]  /*2d1b0*/  IMAD.MOV.U32 R7, RZ, RZ, R6 ;  /* 0x000000ffff077224 */ /* 0x000fe200078e0006 */
[----:B0-----:R-:W-:-:S13]  /*2d1c0*/  ISETP.GT.AND P6, PT, R6, UR6, PT ;  /* 0x0000000606007c0c */ /* 0x001fda000bfc4270 */
[----:B------:R-:W-:Y:S05]  /*2d1d0*/  @P6 BRA `(.L_x_7290) ;  /* 0x0000000000a06947 */ /* 0x000fea0003800000 */
[----:B------:R-:W0:Y:S01]  /*2d1e0*/  LDC R4, c[0x0][0xc3c] ;  /* 0x00030f00ff047b82 */ /* 0x000e220000000800 */
[----:B------:R-:W-:Y:S01]  /*2d1f0*/  IMAD.MOV.U32 R6, RZ, RZ, R7 ;  /* 0x000000ffff067224 */ /* 0x000fe200078e0007 */
[----:B------:R-:W-:Y:S01]  /*2d200*/  UMOV UR4, URZ ;  /* 0x0000003f00047c82 */ /* 0x000fe20008000000 */
[----:B------:R-:W-:Y:S01]  /*2d210*/  ULDC UR7, c[0x0][0xc3c] ;  /* 0x00030f0000077ab9 */ /* 0x000fe20000000800 */
[----:B------:R-:W-:-:S05]  /*2d220*/  ULDC UR5, c[0x0][0xc38] ;  /* 0x00030e0000057ab9 */ /* 0x000fca0000000800 */
.L_x_7294:
        /* <DEDUP_REMOVED lines=9> */
[----:B------:R-:W0:Y:S01]  /*2d2c0*/  LDC.64 R2, c[0x0][0xc80] ;  /* 0x00032000ff027b82 */ /* 0x000e220000000a00 */
[----:B------:R-:W-:Y:S01]  /*2d2d0*/  ULDC.64 UR8, c[0x0][0x208] ;  /* 0x0000820000087ab9 */ /* 0x000fe20000000a00 */
[----:B0-----:R-:W-:-:S05]  /*2d2e0*/  IMAD.WIDE R2, R7, 0x4, R2 ;  /* 0x0000000407027825 */ /* 0x001fca00078e0202 */
[----:B------:R0:W5:Y:S02]  /*2d2f0*/  LDG.E R5, desc[UR8][R2.64] ;  /* 0x0000000802057981 */ /* 0x000164000c1e1900 */
.L_x_7293:
[----:B------:R-:W-:Y:S05]  /*2d300*/  BSYNC B0 ;  /* 0x0000000000007941 */ /* 0x000fea0003800000 */
.L_x_7292:
        /* <DEDUP_REMOVED lines=21> */
.L_x_7290:
[----:B------:R-:W-:Y:S01]  /*2d460*/  IMAD.IADD R7, R6, 0x1, -R7 ;  /* 0x0000000106077824 */ /* 0x000fe200078e0a07 */
[----:B------:R-:W-:-:S03]  /*2d470*/  ULDC.64 UR8, c[0x0][0x208] ;  /* 0x0000820000087ab9 */ /* 0x000fc60000000a00 */
        /* <DEDUP_REMOVED lines=17> */
[----:B------:R-:W-:-:S05]  /*2d590*/  VIADD R11, R6, 0xffffffff ;  /* 0xffffffff060b7836 */ /* 0x000fca0000000000 */
[----:B------:R2:W3:Y:S02]  /*2d5a0*/  SHFL.IDX PT, R16, R4, R11, 0x1f ;  /* 0x00001f0b04107589 */ /* 0x0004e400000e0000 */
.L_x_7295:
[----:B-1----:R-:W-:Y:S01]  /*2d5b0*/  IMAD.MOV R2, RZ, RZ, -R3 ;  /* 0x000000ffff027224 */ /* 0x002fe200078e0a03 */
[----:B--2---:R-:W-:Y:S01]  /*2d5c0*/  IABS R4, R8 ;  /* 0x0000000800047213 */ /* 0x004fe20000000000 */
[----:B---3--:R-:W-:Y:S02]  /*2d5d0*/  IMAD R16, R16, UR5, R7 ;  /* 0x0000000510107c24 */ /* 0x008fe4000f8e0207 */
[----:B------:R-:W-:Y:S02]  /*2d5e0*/  IMAD R7, R2, R9, RZ ;  /* 0x0000000902077224 */ /* 0x000fe400078e02ff */
[----:B------:R-:W-:Y:S02]  /*2d5f0*/  IMAD.MOV.U32 R2, RZ, RZ, RZ ;  /* 0x000000ffff027224 */ /* 0x000fe400078e00ff */
[----:B------:R-:W-:Y:S02]  /*2d600*/  IMAD.MOV R4, RZ, RZ, -R4 ;  /* 0x000000ffff047224 */ /* 0x000fe400078e0a04 */
[----:B------:R-:W-:Y:S01]  /*2d610*/  IMAD.HI.U32 R2, R3, R7, R2 ;  /* 0x0000000703027227 */ /* 0x000fe200078e0002 */
[----:B------:R-:W-:-:S04]  /*2d620*/  IADD3 R7, -R16, UR6, RZ ;  /* 0x0000000610077c10 */ /* 0x000fc8000fffe1ff */
[----:B------:R-:W-:-:S05]  /*2d630*/  IABS R3, R7 ;  /* 0x0000000700037213 */ /* 0x000fca0000000000 */
        /* <DEDUP_REMOVED lines=17> */
[----:B------:R-:W-:Y:S01]  /*2d750*/  VIADDMNMX R10, R3, UR5, R10, PT ;  /* 0x00000005030a7c46 */ /* 0x000fe2000b80010a */
[----:B------:R-:W-:Y:S01]  /*2d760*/  IMAD.IADD R4, R7, 0x1, R4 ;  /* 0x0000000107047824 */ /* 0x000fe200078e0204 */
[----:B------:R-:W-:Y:S02]  /*2d770*/  IABS R8, R7 ;  /* 0x0000000700087213 */ /* 0x000fe40000000000 */
[----:B------:R-:W-:-:S04]  /*2d780*/  IABS R6, R10 ;  /* 0x0000000a00067213 */ /* 0x000fc80000000000 */
[----:B------:R-:W1:Y:S08]  /*2d790*/  I2F.RP R11, R6 ;  /* 0x00000006000b7306 */ /* 0x000e700000209400 */
[----:B-1----:R-:W1:Y:S02]  /*2d7a0*/  MUFU.RCP R11, R11 ;  /* 0x0000000b000b7308 */ /* 0x002e640000001000 */
[----:B-1----:R-:W-:-:S06]  /*2d7b0*/  VIADD R2, R11, 0xffffffe ;  /* 0x0ffffffe0b027836 */ /* 0x002fcc0000000000 */
[----:B------:R1:W2:Y:S02]  /*2d7c0*/  F2I.FTZ.U32.TRUNC.NTZ R3, R2 ;  /* 0x0000000200037305 */ /* 0x0002a4000021f000 */
[----:B-1----:R-:W-:Y:S02]  /*2d7d0*/  IMAD.MOV.U32 R2, RZ, RZ, RZ ;  /* 0x000000ffff027224 */ /* 0x002fe400078e00ff */
[----:B--2---:R-:W-:-:S04]  /*2d7e0*/  IMAD.MOV R9, RZ, RZ, -R3 ;  /* 0x000000ffff097224 */ /* 0x004fc800078e0a03 */
[----:B------:R-:W-:-:S04]  /*2d7f0*/  IMAD R9, R9, R6, RZ ;  /* 0x0000000609097224 */ /* 0x000fc800078e02ff */
[----:B------:R-:W-:Y:S01]  /*2d800*/  IMAD.HI.U32 R3, R3, R9, R2 ;  /* 0x0000000903037227 */ /* 0x000fe200078e0002 */
[-C--:B------:R-:W-:Y:S02]  /*2d810*/  IABS R9, R10.reuse ;  /* 0x0000000a00097213 */ /* 0x080fe40000000000 */
[----:B------:R-:W-:-:S03]  /*2d820*/  LOP3.LUT R2, R7, R10, RZ, 0x3c, !PT ;  /* 0x0000000a07027212 */ /* 0x000fc600078e3cff */
[----:B------:R-:W-:Y:S01]  /*2d830*/  IMAD.MOV R9, RZ, RZ, -R9 ;  /* 0x000000ffff097224 */ /* 0x000fe200078e0a09 */
[----:B------:R-:W-:Y:S01]  /*2d840*/  ISETP.GE.AND P2, PT, R2, RZ, PT ;  /* 0x000000ff0200720c */ /* 0x000fe20003f46270 */
[----:B------:R-:W-:-:S04]  /*2d850*/  IMAD.HI.U32 R3, R3, R8, RZ ;  /* 0x0000000803037227 */ /* 0x000fc800078e00ff */
        /* <DEDUP_REMOVED lines=14> */
.L_x_7291:
[----:B------:R-:W-:Y:S02]  /*2d940*/  IMAD.MOV.U32 R17, RZ, RZ, RZ ;  /* 0x000000ffff117224 */ /* 0x000fe400078e00ff */
[----:B------:R-:W-:Y:S02]  /*2d950*/  IMAD.U32 R16, RZ, RZ, UR6 ;  /* 0x00000006ff107e24 */ /* 0x000fe4000f8e00ff */
[----:B------:R-:W-:-:S07]  /*2d960*/  IMAD.MOV.U32 R18, RZ, RZ, RZ ;  /* 0x000000ffff127224 */ /* 0x000fce00078e00ff */
.L_x_7296:
[----:B------:R-:W-:-:S13]  /*2d970*/  ISETP.NE.AND P0, PT, R0, RZ, PT ;  /* 0x000000ff0000720c */ /* 0x000fda0003f05270 */
[----:B------:R-:W1:Y:S01]  /*2d980*/  @!P0 S2R R3, SR_CgaCtaId ;  /* 0x0000000000038919 */ /* 0x000e620000008800 */
[----:B------:R-:W-:-:S04]  /*2d990*/  @!P0 MOV R0, 0x400 ;  /* 0x0000040000008802 */ /* 0x000fc80000000f00 */
[----:B-1----:R-:W-:-:S05]  /*2d9a0*/  @!P0 LEA R0, R3, R0, 0x18 ;  /* 0x0000000003008211 */ /* 0x002fca00078ec0ff */
[----:B------:R1:W-:Y:S01]  /*2d9b0*/  @!P0 STS.128 [R0+0x2e8d0], R16 ;  /* 0x02e8d01000008388 */ /* 0x0003e20000000c00 */
[----:B------:R-:W-:Y:S06]  /*2d9c0*/  BAR.ARV 0x5, 0x180 ;  /* 0x0146000000007b1d */ /* 0x000fec0000002000 */
.L_x_7289:
[----:B-1----:R-:W-:Y:S01]  /*2d9d0*/  IMAD.MOV.U32 R0, RZ, RZ, 0x1 ;  /* 0x00000001ff007424 */ /* 0x002fe200078e00ff */
[----:B------:R1:W-:Y:S01]  /*2d9e0*/  STL [R1+0x14], RZ ;  /* 0x000014ff01007387 */ /* 0x0003e20000100800 */
[----:B------:R-:W-:Y:S02]  /*2d9f0*/  ULDC UR4, c[0x0][0xc3c] ;  /* 0x00030f0000047ab9 */ /* 0x000fe40000000800 */
[----:B--2---:R-:W-:Y:S01]  /*2da00*/  ISETP.GE.AND P0, PT, R19, UR4, PT ;  /* 0x0000000413007c0c */ /* 0x004fe2000bf06270 */
[----:B------:R1:W-:Y:S04]  /*2da10*/  STL [R1+0x1c], R0 ;  /* 0x00001c0001007387 */ /* 0x0003e80000100800 */
[----:B------:R1:W-:Y:S08]  /*2da20*/  STL [R1+0x70], RZ ;  /* 0x000070ff01007387 */ /* 0x0003f00000100800 */
[----:B-1----:R-:W-:Y:S05]  /*2da30*/  @P0 BRA `(.L_x_7297) ;  /* 0x0000006800780947 */ /* 0x002fea0003800000 */
        /* <DEDUP_REMOVED lines=8> */
[C---:B0-----:R-:W-:Y:S01]  /*2dac0*/  IMAD.SHL.U32 R2, R11.reuse, 0x10, RZ ;  /* 0x000000100b027824 */ /* 0x041fe200078e00ff */
[C---:B------:R-:W-:Y:S01]  /*2dad0*/  LOP3.LUT R10, R11.reuse, 0x7f, RZ, 0xc0, !PT ;  /* 0x0000007f0b0a7812 */ /* 0x040fe200078ec0ff */
[C---:B------:R-:W-:Y:S01]  /*2dae0*/  IMAD.SHL.U32 R3, R11.reuse, 0x2, RZ ;  /* 0x000000020b037824 */ /* 0x040fe200078e00ff */
[----:B------:R-:W-:Y:S01]  /*2daf0*/  SHF.R.U32.HI R6, RZ, 0x1, R11 ;  /* 0x00000001ff067819 */ /* 0x000fe2000001160b */
[C---:B------:R-:W-:Y:S01]  /*2db00*/  IMAD.SHL.U32 R5, R11.reuse, 0x20, RZ ;  /* 0x000000200b057824 */ /* 0x040fe200078e00ff */
[----:B------:R-:W-:-:S04]  /*2db10*/  LOP3.LUT P0, RZ, R11, 0x4, RZ, 0xc0, !PT ;  /* 0x000000040bff7812 */ /* 0x000fc8000780c0ff */
        /* <DEDUP_REMOVED lines=24> */
[----:B------:R-:W-:-:S02]  /*2dca0*/  IMAD.IADD R2, R4, 0x1, R0 ;  /* 0x0000000104027824 */ /* 0x000fc400078e0200 */
[C---:B------:R-:W-:Y:S01]  /*2dcb0*/  VIADD R3, R9.reuse, 0x40 ;  /* 0x0000004009037836 */ /* 0x040fe20000000000 */
[----:B------:R-:W-:Y:S01]  /*2dcc0*/  STL [R1+0x10], R9 ;  /* 0x0000100901007387 */ /* 0x000fe20000100800 */
[----:B------:R-:W-:Y:S02]  /*2dcd0*/  @P0 VIADD R3, R9, 0xffffffc0 ;  /* 0xffffffc009030836 */ /* 0x000fe40000000000 */
[----:B------:R-:W-:Y:S01]  /*2dce0*/  IMAD.MOV.U32 R0, RZ, RZ, 0x1 ;  /* 0x00000001ff007424 */ /* 0x000fe200078e00ff */
        /* <DEDUP_REMOVED lines=20> */
.L_x_7415:
        /* <DEDUP_REMOVED lines=8> */
[----:B------:R-:W-:Y:S01]  /*2deb0*/  ULDC.64 UR4, c[0x0][0xa18] ;  /* 0x0002860000047ab9 */ /* 0x000fe20000000a00 */
[----:B------:R-:W-:-:S03]  /*2dec0*/  ULDC.64 UR8, c[0x0][0xa10] ;  /* 0x0002840000087ab9 */ /* 0x000fc60000000a00 */
[----:B------:R-:W2:Y:S08]  /*2ded0*/  LDC.64 R4, c[0x0][0xa08] ;  /* 0x00028200ff047b82 */ /* 0x000eb00000000a00 */
[----:B-1----:R-:W1:Y:S02]  /*2dee0*/  @P0 LDC.64 R2, c[0x0][0xa28] ;  /* 0x00028a00ff020b82 */ /* 0x002e640000000a00 */
[----:B-1----:R-:W-:-:S05]  /*2def0*/  @P0 IMAD.WIDE R2, R19, 0x4, R2 ;  /* 0x0000000413020825 */ /* 0x002fca00078e0202 */
        /* <DEDUP_REMOVED lines=9> */
[----:B-1----:R-:W0:Y:S01]  /*2df90*/  LDC.64 R2, c[0x0][0xa10] ;  /* 0x00028400ff027b82 */ /* 0x002e220000000a00 */
[----:B---3--:R-:W-:-:S02]  /*2dfa0*/  IMAD.MOV.U32 R0, RZ, RZ, RZ ;  /* 0x000000ffff007224 */ /* 0x008fc400078e00ff */
        /* <DEDUP_REMOVED lines=28> */
[----:B------:R-:W-:Y:S02]  /*2e170*/  ULDC.64 UR4, c[0x0][0x208] ;  /* 0x0000820000047ab9 */ /* 0x000fe40000000a00 */
[----:B------:R-:W2:Y:S04]  /*2e180*/  LDG.E R9, desc[UR4][R12.64] ;  /* 0x000000040c097981 */ /* 0x000ea8000c1e1900 */
[----:B------:R-:W2:Y:S02]  /*2e190*/  LDG.E R12, desc[UR4][R12.64+0x4] ;  /* 0x000004040c0c7981 */ /* 0x000ea4000c1e1900 */
[----:B--2---:R-:W-:-:S05]  /*2e1a0*/  IMAD.IADD R11, R12, 0x1, -R9 ;  /* 0x000000010c0b7824 */ /* 0x004fca00078e0a09 */
[----:B------:R0:W-:Y:S02]  /*2e1b0*/  STL [R1+0x54], R11 ;  /* 0x0000540b01007387 */ /* 0x0001e40000100800 */
.L_x_7298:
[----:B-----5:R-:W-:Y:S01]  /*2e1c0*/  IMAD.IADD R8, R8, 0x1, R6 ;  /* 0x0000000108087824 */ /* 0x020fe200078e0206 */
[----:B------:R-:W-:Y:S02]  /*2e1d0*/  ULDC.64 UR4, c[0x0][0xa20] ;  /* 0x0002880000047ab9 */ /* 0x000fe40000000a00 */
[----:B------:R-:W-:Y:S02]  /*2e1e0*/  ISETP.NE.U32.AND P0, PT, RZ, UR4, PT ;  /* 0x00000004ff007c0c */ /* 0x000fe4000bf05070 */
[----:B------:R1:W-:Y:S02]  /*2e1f0*/  STL [R1+0x30], R8 ;  /* 0x0000300801007387 */ /* 0x0003e40000100800 */
[----:B------:R-:W-:-:S13]  /*2e200*/  ISETP.NE.AND.EX P0, PT, RZ, UR5, PT, P0 ;  /* 0x00000005ff007c0c */ /* 0x000fda000bf05300 */
[----:B-1----:R-:W-:Y:S05]  /*2e210*/  @!P0 BRA `(.L_x_7299) ;  /* 0x0000000000148947 */ /* 0x002fea0003800000 */
[----:B------:R-:W1:Y:S01]  /*2e220*/  LDC.64 R4, c[0x0][0xa20] ;  /* 0x00028800ff047b82 */ /* 0x000e620000000a00 */
[----:B------:R-:W-:Y:S01]  /*2e230*/  ULDC.64 UR4, c[0x0][0x208] ;  /* 0x0000820000047ab9 */ /* 0x000fe20000000a00 */
[----:B-1----:R-:W-:-:S05]  /*2e240*/  IMAD.WIDE R4, R19, 0x4, R4 ;  /* 0x0000000413047825 */ /* 0x002fca00078e0204 */
[----:B------:R1:W5:Y:S01]  /*2e250*/  LDG.E R7, desc[UR4][R4.64] ;  /* 0x0000000404077981 */ /* 0x000362000c1e1900 */
[----:B------:R-:W-:Y:S05]  /*2e260*/  BRA `(.L_x_7300) ;  /* 0x0000000000147947 */ /* 0x000fea0003800000 */
.L_x_7299:
[----:B------:R-:W-:Y:S05]  /*2e270*/  @!P1 BRA `(.L_x_7300) ;  /* 0x0000000000109947 */ /* 0x000fea0003800000 */
[----:B------:R-:W-:Y:S02]  /*2e280*/  ULDC.64 UR4, c[0x0][0x208] ;  /* 0x0000820000047ab9 */ /* 0x000fe40000000a00 */
[----:B------:R-:W2:Y:S04]  /*2e290*/  LDG.E R7, desc[UR4][R4.64] ;  /* 0x0000000404077981 */ /* 0x000ea8000c1e1900 */
[----:B------:R-:W2:Y:S02]  /*2e2a0*/  LDG.E R4, desc[UR4][R4.64+0x4] ;  /* 0x0000040404047981 */ /* 0x000ea4000c1e1900 */
[----:B--2---:R-:W-:-:S07]  /*2e2b0*/  IMAD.IADD R7, R4, 0x1, -R7 ;  /* 0x0000000104077824 */ /* 0x004fce00078e0a07 */
.L_x_7300:
[----:B------:R-:W-:Y:S02]  /*2e2c0*/  ULDC.64 UR4, c[0x0][0x208] ;  /* 0x0000820000047ab9 */ /* 0x000fe40000000a00 */
        /* <DEDUP_REMOVED lines=16> */
[----:B------:R-:W-:Y:S02]  /*2e3d0*/  VIADD R3, R7, 0xdf ;  /* 0x000000df07037836 */ /* 0x000fe40000000000 */
[----:B------:R-:W-:Y:S02]  /*2e3e0*/  IMAD.MOV.U32 R2, RZ, RZ, RZ ;  /* 0x000000ffff027224 */ /* 0x000fe400078e00ff */
[----:B------:R-:W-:Y:S02]  /*2e3f0*/  IMAD.IADD R6, R17, 0x1, R6 ;  /* 0x0000000111067824 */ /* 0x000fe400078e0206 */
[----:B------:R-:W-:-:S05]  /*2e400*/  IMAD.HI R2, R3, -0x6db6db6d, R2 ;  /* 0x9249249303027827 */ /* 0x000fca00078e0202 */
        /* <DEDUP_REMOVED lines=17> */
.L_x_7303:
[----:B------:R-:W-:-:S13]  /*2e520*/  ISETP.NE.AND P0, PT, R3, 0x1, PT ;  /* 0x000000010300780c */ /* 0x000fda0003f05270 */
[----:B------:R-:W1:Y:S02]  /*2e530*/  @P0 LDC.64 R4, c[0x0][0x9e8] ;  /* 0x00027a00ff040b82 */ /* 0x000e640000000a00 */
[----:B-1----:R-:W-:-:S05]  /*2e540*/  @P0 IMAD.HI.U32 R4, R2, R4, RZ ;  /* 0x0000000402040227 */ /* 0x002fca00078e00ff */
[----:B------:R-:W-:-:S07]  /*2e550*/  @P0 SHF.R.U32.HI R2, RZ, R5, R4 ;  /* 0x00000005ff020219 */ /* 0x000fce0000011604 */
.L_x_7304:
[----:B------:R-:W-:Y:S05]  /*2e560*/  BSYNC B0 ;  /* 0x0000000000007941 */ /* 0x000fea0003800000 */
.L_x_7302:
[----:B------:R-:W-:-:S05]  /*2e570*/  IMAD R2, R2, R3, R3 ;  /* 0x0000000302027224 */ /* 0x000fca00078e0203 */
[----:B------:R-:W-:-:S07]  /*2e580*/  VIMNMX R8, R8, R2, PT ;  /* 0x0000000208087248 */ /* 0x000fce0003fe0100 */
.L_x_7301:
        /* <DEDUP_REMOVED lines=20> */
.L_x_7307:
[----:B------:R-:W-:-:S13]  /*2e6d0*/  ISETP.NE.AND P0, PT, R3, 0x1, PT ;  /* 0x000000010300780c */ /* 0x000fda0003f05270 */
[----:B------:R-:W1:Y:S02]  /*2e6e0*/  @P0 LDC.64 R4, c[0x0][0x9e8] ;  /* 0x00027a00ff040b82 */ /* 0x000e640000000a00 */
[----:B-1----:R-:W-:-:S05]  /*2e6f0*/  @P0 IMAD.HI.U32 R4, R2, R4, RZ ;  /* 0x0000000402040227 */ /* 0x002fca00078e00ff */
[----:B------:R-:W-:-:S07]  /*2e700*/  @P0 SHF.R.U32.HI R2, RZ, R5, R4 ;  /* 0x00000005ff020219 */ /* 0x000fce0000011604 */
.L_x_7308:
[----:B------:R-:W-:Y:S05]  /*2e710*/  BSYNC B0 ;  /* 0x0000000000007941 */ /* 0x000fea0003800000 */
.L_x_7306:
[----:B------:R-:W-:-:S05]  /*2e720*/  IMAD R2, R2, R3, RZ ;  /* 0x0000000302027224 */ /* 0x000fca00078e02ff */
[----:B------:R-:W-:-:S07]  /*2e730*/  VIMNMX R6, R6, R2, !PT ;  /* 0x0000000206067248 */ /* 0x000fce0007fe0100 */
.L_x_7305:
[----:B------:R-:W-:Y:S01]  /*2e740*/  VIADD R3, R8, 0xdf ;  /* 0x000000df08037836 */ /* 0x000fe20000000000 */
[----:B------:R-:W-:Y:S01]  /*2e750*/  BSSY B0, `(.L_x_7309) ;  /* 0x00000f4000007945 */ /* 0x000fe20003800000 */
[----:B------:R-:W-:Y:S02]  /*2e760*/  IMAD.MOV.U32 R2, RZ, RZ, RZ ;  /* 0x000000ffff027224 */ /* 0x000fe400078e00ff */
[----:B------:R-:W-:Y:S02]  /*2e770*/  IMAD.MOV.U32 R4, RZ, RZ, RZ ;  /* 0x000000ffff047224 */ /* 0x000fe400078e00ff */
[----:B------:R-:W-:-:S04]  /*2e780*/  IMAD.HI R2, R3, -0x6db6db6d, R2 ;  /* 0x9249249303027827 */ /* 0x000fc800078e0202 */
[----:B------:R-:W-:Y:S01]  /*2e790*/  IMAD.MOV.U32 R5, RZ, RZ, R6 ;  /* 0x000000ffff057224 */ /* 0x000fe200078e0006 */
[----:B------:R-:W-:Y:S01]  /*2e7a0*/  SHF.R.U32.HI R3, RZ, 0x1f, R2 ;  /* 0x0000001fff037819 */ /* 0x000fe20000011602 */
[----:B------:R-:W-:-:S03]  /*2e7b0*/  IMAD.HI R6, R6, -0x6db6db6d, R4 ;  /* 0x9249249306067827 */ /* 0x000fc600078e0204 */
[----:B------:R-:W-:Y:S02]  /*2e7c0*/  LEA.HI.SX32 R3, R2, R3, 0x19 ;  /* 0x0000000302037211 */ /* 0x000fe400078fcaff */
[----:B------:R-:W-:Y:S02]  /*2e7d0*/  SHF.R.U32.HI R2, RZ, 0x1f, R6 ;  /* 0x0000001fff027819 */ /* 0x000fe40000011606 */
[----:B------:R-:W-:Y:S02]  /*2e7e0*/  VIMNMX R4, R21, R3, PT ;  /* 0x0000000315047248 */ /* 0x000fe40003fe0100 */
[----:B------:R-:W-:-:S03]  /*2e7f0*/  LEA.HI.SX32 R6, R6, R2, 0x19 ;  /* 0x0000000206067211 */ /* 0x000fc600078fcaff */
[----:B------:R-:W-:Y:S01]  /*2e800*/  IMAD R4, R4, 0xe0, -R9 ;  /* 0x000000e004047824 */ /* 0x000fe200078e0a09 */
[----:B------:R-:W-:-:S04]  /*2e810*/  VIMNMX R6, RZ, R6, !PT ;  /* 0x00000006ff067248 */ /* 0x000fc80007fe0100 */
[----:B------:R-:W-:Y:S01]  /*2e820*/  VIMNMX R4, R4, R10, PT ;  /* 0x0000000a04047248 */ /* 0x000fe20003fe0100 */
[----:B------:R-:W-:-:S05]  /*2e830*/  IMAD R2, R6, 0xe0, -R9 ;  /* 0x000000e006027824 */ /* 0x000fca00078e0a09 */
[----:B------:R-:W-:-:S04]  /*2e840*/  VIMNMX R2, RZ, R2, !PT ;  /* 0x00000002ff027248 */ /* 0x000fc80007fe0100 */
[----:B------:R-:W-:Y:S02]  /*2e850*/  ISETP.GT.AND P0, PT, R4, R2, PT ;  /* 0x000000020400720c */ /* 0x000fe40003f04270 */
[----:B------:R-:W-:-:S05]  /*2e860*/  SHF.R.U32.HI R2, RZ, 0x5, R2 ;  /* 0x00000005ff027819 */ /* 0x000fca0000011602 */
[----:B------:R-:W-:-:S04]  /*2e870*/  IMAD.WIDE.U32 R2, R2, 0x24924925, RZ ;  /* 0x2492492502027825 */ /* 0x000fc800078e00ff */
[----:B------:R-:W-:Y:S02]  /*2e880*/  IMAD.MOV.U32 R8, RZ, RZ, R3 ;  /* 0x000000ffff087224 */ /* 0x000fe400078e0003 */
        /* <DEDUP_REMOVED lines=15> */
.L_x_7511:
[----:B--2---:R-:W-:Y:S02]  /*2e980*/  ISETP.NE.AND P0, PT, R14, RZ, PT ;  /* 0x000000ff0e00720c */ /* 0x004fe40003f05270 */
[----:B------:R-:W-:-:S11]  /*2e990*/  PLOP3.LUT P6, PT, PT, PT, PT, 0x8, 0x0 ;  /* 0x000000000000781c */ /* 0x000fd60003fce170 */
[----:B------:R-:W-:Y:S05]  /*2e9a0*/  @P0 BRA `(.L_x_7312) ;  /* 0x00000000000c0947 */ /* 0x000fea0003800000 */
[----:B------:R-:W-:-:S03]  /*2e9b0*/  UMOV UR4, 0xffffffff ;  /* 0xffffffff00047882 */ /* 0x000fc60000000000 */
[----:B------:R-:W-:Y:S05]  /*2e9c0*/  BRA.DIV UR4, `(.L_x_7313) ;  /* 0x0000008204347947 */ /* 0x000fea000b800000 */
[----:B------:R-:W-:-:S13]  /*2e9d0*/  ELECT P6, URZ, PT ;  /* 0x00000000003f782f */ /* 0x000fda00038c0000 */
.L_x_7312:
        /* <DEDUP_REMOVED lines=10> */
.L_x_7514:
[----:B------:R-:W-:Y:S05]  /*2ea80*/  BSYNC B1 ;  /* 0x0000000000017941 */ /* 0x000fea0003800000 */
.L_x_7314:
        /* <DEDUP_REMOVED lines=14> */
.L_x_7515:
[----:B------:R-:W-:Y:S05]  /*2eb70*/  BSYNC B2 ;  /* 0x0000000000027941 */ /* 0x000fea0003800000 */
.L_x_7318:
        /* <DEDUP_REMOVED lines=9> */
.L_x_7321:
[----:B------:R-:W-:Y:S05]  /*2ec10*/  BSYNC B2 ;  /* 0x0000000000027941 */ /* 0x000fea0003800000 */
.L_x_7320:
[----:B------:R-:W2:Y:S04]  /*2ec20*/  LDL R7, [R1+0x4] ;  /* 0x0000040001077983 */ /* 0x000ea80000100800 */
[----:B------:R-:W2:Y:S01]  /*2ec30*/  LDL R6, [R1+0x18] ;  /* 0x0000180001067983 */ /* 0x000ea20000100800 */
[----:B0-----:R-:W-:Y:S01]  /*2ec40*/  IMAD.MOV.U32 R11, RZ, RZ, RZ ;  /* 0x000000ffff0b7224 */ /* 0x001fe200078e00ff */
        /* <DEDUP_REMOVED lines=11> */
.L_x_7322:
        /* <DEDUP_REMOVED lines=10> */
[----:B------:R-:W0:Y:S01]  /*2eda0*/  SYNCS.PHASECHK.TRANS64.TRYWAIT P0, [R4+URZ+0x2e8c0], R9 ;  /* 0x02e8c009040075a7 */ /* 0x000e22000800017f */
[----:B------:R-:W-:Y:S04]  /*2edb0*/  BSSY B2, `(.L_x_7323) ;  /* 0x0000002000027945 */ /* 0x000fe80003800000 */
[----:B0-----:R-:W-:Y:S05]  /*2edc0*/  @!P0 BRA `(.L_x_7324) ;  /* 0x0000007c00808947 */ /* 0x001fea0003800000 */
.L_x_7516:
[----:B------:R-:W-:Y:S05]  /*2edd0*/  BSYNC B2 ;  /* 0x0000000000027941 */ /* 0x000fea0003800000 */
.L_x_7323:
        /* <DEDUP_REMOVED lines=11> */
.L_x_7326:
[----:B------:R-:W-:Y:S05]  /*2ee90*/  BSYNC B2 ;  /* 0x0000000000027941 */ /* 0x000fea0003800000 */
.L_x_7325:
        /* <DEDUP_REMOVED lines=8> */
.L_x_7327:
        /* <DEDUP_REMOVED lines=10> */
.L_x_7317:
[----:B------:R-:W-:Y:S05]  /*2efc0*/  BSYNC B1 ;  /* 0x0000000000017941 */ /* 0x000fea0003800000 */
.L_x_7316:
[----:B------:R-:W2:Y:S04]  /*2efd0*/  LDL.LU R9, [R1+0x18] ;  /* 0x0000180001097983 */ /* 0x000ea80000300800 */
[----:B------:R-:W3:Y:S01]  /*2efe0*/  LDL.LU R7, [R1+0x20] ;  /* 0x0000200001077983 */ /* 0x000ee20000300800 */
[----:B-1----:R-:W-:Y:S01]  /*2eff0*/  VIADD R4, R8, 0xfffffffe ;  /* 0xfffffffe08047836 */ /* 0x002fe20000000000 */
        /* <DEDUP_REMOVED lines=10> */
.L_x_7340:
[----:B------:R-:W-:Y:S05]  /*2f0a0*/  YIELD ;  /* 0x0000000000007946 */ /* 0x000fea0003800000 */
[----:B------:R-:W-:Y:S04]  /*2f0b0*/  BSSY B1, `(.L_x_7328) ;  /* 0x0000051000017945 */ /* 0x000fe80003800000 */
[----:B--2---:R-:W-:Y:S05]  /*2f0c0*/  @!P6 BRA `(.L_x_7329) ;  /* 0x00000004003ce947 */ /* 0x004fea0003800000 */
[----:B------:R-:W2:Y:S04]  /*2f0d0*/  LDL R8, [R1+0x4] ;  /* 0x0000040001087983 */ /* 0x000ea80000100800 */
[----:B-1----:R-:W2:Y:S04]  /*2f0e0*/  LDL R5, [R1+0x18] ;  /* 0x0000180001057983 */ /* 0x002ea80000100800 */
        /* <DEDUP_REMOVED lines=9> */
.L_x_7517:
[----:B------:R-:W-:Y:S05]  /*2f180*/  BSYNC B2 ;  /* 0x0000000000027941 */ /* 0x000fea0003800000 */
.L_x_7330:
        /* <DEDUP_REMOVED lines=9> */
.L_x_7333:
[----:B------:R-:W-:Y:S05]  /*2f220*/  BSYNC B2 ;  /* 0x0000000000027941 */ /* 0x000fea0003800000 */
.L_x_7332:
[----:B------:R-:W2:Y:S04]  /*2f230*/  LDL R8, [R1+0x4] ;  /* 0x0000040001087983 */ /* 0x000ea80000100800 */
[----:B------:R-:W2:Y:S01]  /*2f240*/  LDL R7, [R1+0x18] ;  /* 0x0000180001077983 */ /* 0x000ea20000100800 */
[----:B0-----:R-:W-:Y:S01]  /*2f250*/  IMAD.MOV.U32 R11, RZ, RZ, RZ ;  /* 0x000000ffff0b7224 */ /* 0x001fe200078e00ff */
[----:B------:R-:W-:Y:S01]  /*2f260*/  UIADD3 UR4, UP0, UR36, 0x570, URZ ;  /* 0x0000057024047890 */ /* 0x000fe2000ff1e03f */
[----:B------:R-:W-:Y:S01]  /*2f270*/  PLOP3.LUT P1, PT, PT, PT, PT, 0x80, 0x0 ;  /* 0x000000000000781c */ /* 0x000fe20003f2f070 */
[----:B------:R-:W-:Y:S01]  /*2f280*/  VIADD R9, R5, 0x2e890 ;  /* 0x0002e89005097836 */ /* 0x000fe20000000000 */
[----:B------:R-:W-:Y:S01]  /*2f290*/  UMOV UR6, 0x0 ;  /* 0x0000000000067882 */ /* 0x000fe20000000000 */
[----:B------:R-:W-:Y:S01]  /*2f2a0*/  R2UR UR10, R11 ;  /* 0x000000000b0a72ca */ /* 0x000fe200000e0000 */
[----:B------:R-:W-:Y:S01]  /*2f2b0*/  UIADD3.X UR5, URZ, UR37, URZ, UP0, !UPT ;  /* 0x000000253f057290 */ /* 0x000fe200087fe43f */
[----:B------:R-:W-:Y:S01]  /*2f2c0*/  UMOV UR7, 0x12f00000 ;  /* 0x12f0000000077882 */ /* 0x000fe20000000000 */
[----:B--2---:R-:W-:-:S02]  /*2f2d0*/  IMAD R7, R7, 0x7000, R8 ;  /* 0x0000700007077824 */ /* 0x004fc400078e0208 */
[----:B------:R-:W-:Y:S02]  /*2f2e0*/  IMAD R8, R4, 0xe0, R0 ;  /* 0x000000e004087824 */ /* 0x000fe400078e0200 */
[----:B------:R-:W-:-:S08]  /*2f2f0*/  VIADD R10, R7, 0x20400 ;  /* 0x00020400070a7836 */ /* 0x000fd00000000000 */
.L_x_7334:
        /* <DEDUP_REMOVED lines=13> */
.L_x_7518:
[----:B------:R-:W-:Y:S05]  /*2f3d0*/  BSYNC B2 ;  /* 0x0000000000027941 */ /* 0x000fea0003800000 */
.L_x_7335:
        /* <DEDUP_REMOVED lines=11> */
.L_x_7338:
[----:B------:R-:W-:Y:S05]  /*2f490*/  BSYNC B2 ;  /* 0x0000000000027941 */ /* 0x000fea0003800000 */
.L_x_7337:
        /* <DEDUP_REMOVED lines=8> */
.L_x_7339:
        /* <DEDUP_REMOVED lines=10> */
.L_x_7329:
[----:B------:R-:W-:Y:S05]  /*2f5c0*/  BSYNC B1 ;  /* 0x0000000000017941 */ /* 0x000fea0003800000 */
.L_x_7328:
[----:B------:R-:W1:Y:S04]  /*2f5d0*/  LDL.LU R6, [R1+0x18] ;  /* 0x0000180001067983 */ /* 0x000e680000300800 */
[----:B------:R-:W2:Y:S01]  /*2f5e0*/  LDL.LU R9, [R1+0x20] ;  /* 0x0000200001097983 */ /* 0x000ea20000300800 */
[C---:B------:R-:W-:Y:S01]  /*2f5f0*/  ISETP.GT.AND P2, PT, R4.reuse, R3, PT ;  /* 0x000000030400720c */ /* 0x040fe20003f44270 */
[----:B------:R-:W-:Y:S02]  /*2f600*/  VIADD R4, R4, 0xffffffff ;  /* 0xffffffff04047836 */ /* 0x000fe40000000000 */
[----:B-1----:R-:W-:-:S05]  /*2f610*/  VIADD R5, R6, 0x1 ;  /* 0x0000000106057836 */ /* 0x002fca0000000000 */
[----:B------:R-:W-:-:S04]  /*2f620*/  ISETP.NE.AND P1, PT, R5, 0x2, PT ;  /* 0x000000020500780c */ /* 0x000fc80003f25270 */
[----:B------:R-:W-:Y:S02]  /*2f630*/  SEL R6, RZ, 0x1, P1 ;  /* 0x00000001ff067807 */ /* 0x000fe40000800000 */
[----:B------:R-:W-:Y:S02]  /*2f640*/  SEL R5, R5, RZ, P1 ;  /* 0x000000ff05057207 */ /* 0x000fe40000800000 */
[----:B--2---:R-:W-:-:S05]  /*2f650*/  LOP3.LUT R9, R9, R6, RZ, 0x3c, !PT ;  /* 0x0000000609097212 */ /* 0x004fca00078e3cff */
[----:B------:R2:W-:Y:S04]  /*2f660*/  STL [R1+0x20], R9 ;  /* 0x0000200901007387 */ /* 0x0005e80000100800 */
[----:B------:R2:W-:Y:S01]  /*2f670*/  STL [R1+0x18], R5 ;  /* 0x0000180501007387 */ /* 0x0005e20000100800 */
[----:B------:R-:W-:Y:S05]  /*2f680*/  @P2 BRA `(.L_x_7340) ;  /* 0xfffffff800842947 */ /* 0x000fea000383ffff */
.L_x_7310:
[----:B------:R-:W-:Y:S05]  /*2f690*/  BSYNC B0 ;  /* 0x0000000000007941 */ /* 0x000fea0003800000 */
.L_x_7309:
[----:B-1----:R-:W3:Y:S01]  /*2f6a0*/  LDL R7, [R1+0x38] ;  /* 0x0000380001077983 */ /* 0x002ee20000100800 */
[----:B------:R-:W1:Y:S01]  /*2f6b0*/  LDC R0, c[0x0][0x448] ;  /* 0x00011200ff007b82 */ /* 0x000e620000000800 */
[----:B------:R-:W-:Y:S07]  /*2f6c0*/  @!P0 WARPSYNC.ALL ;  /* 0x0000000000008948 */ /* 0x000fee0003800000 */
[----:B------:R-:W-:Y:S01]  /*2f6d0*/  @!P0 BAR.SYNC.DEFER_BLOCKING 0xc, 0x180 ;  /* 0x0306000000008b1d */ /* 0x000fe20000010000 */
[----:B-1----:R-:W-:-:S13]  /*2f6e0*/  ISETP.NE.AND P1, PT, R0, 0x1, PT ;  /* 0x000000010000780c */ /* 0x002fda0003f25270 */
[----:B------:R-:W1:Y:S08]  /*2f6f0*/  @P1 LDC R2, c[0x0][0x44c] ;  /* 0x00011300ff021b82 */ /* 0x000e700000000800 */
[----:B------:R-:W4:Y:S01]  /*2f700*/  @P1 LDC R3, c[0x0][0x450] ;  /* 0x00011400ff031b82 */ /* 0x000f220000000800 */
[----:B---3--:R-:W-:-:S04]  /*2f710*/  VIADD R0, R7, 0x7f ;  /* 0x0000007f07007836 */ /* 0x008fc80000000000 */
[----:B-1----:R-:W-:-:S04]  /*2f720*/  @P1 IMAD.HI.U32 R2, R0, R2, RZ ;  /* 0x0000000200021227 */ /* 0x002fc800078e00ff */
[----:B------:R-:W-:Y:S01]  /*2f730*/  IMAD.MOV.U32 R6, RZ, RZ, R0 ;  /* 0x000000ffff067224 */ /* 0x000fe200078e0000 */
[----:B----4-:R-:W-:Y:S02]  /*2f740*/  @P1 SHF.R.U32.HI R6, RZ, R3, R2 ;  /* 0x00000003ff061219 */ /* 0x010fe40000011602 */
        /* <DEDUP_REMOVED lines=11> */
[----:B--2---:R-:W1:Y:S02]  /*2f800*/  @P0 LDC.64 R4, c[0x0][0x9e8] ;  /* 0x00027a00ff040b82 */ /* 0x004e640000000a00 */
[----:B-1----:R-:W-:-:S05]  /*2f810*/  @P0 IMAD.HI.U32 R4, R0, R4, RZ ;  /* 0x0000000400040227 */ /* 0x002fca00078e00ff */
[----:B------:R-:W-:-:S04]  /*2f820*/  @P0 SHF.R.U32.HI R0, RZ, R5, R4 ;  /* 0x00000005ff000219 */ /* 0x000fc80000011604 */
[----:B------:R-:W-:Y:S01]  /*2f830*/  LOP3.LUT R0, RZ, R0, RZ, 0x33, !PT ;  /* 0x00000000ff007212 */ /* 0x000fe200078e33ff */
[----:B------:R-:W-:Y:S06]  /*2f840*/  BRA `(.L_x_7344) ;  /* 0x0000000000107947 */ /* 0x000fec0003800000 */
.L_x_7343:
[----:B------:R-:W-:-:S13]  /*2f850*/  ISETP.NE.AND P0, PT, R3, 0x1, PT ;  /* 0x000000010300780c */ /* 0x000fda0003f05270 */
[----:B--2---:R-:W1:Y:S02]  /*2f860*/  @P0 LDC.64 R4, c[0x0][0x9e8] ;  /* 0x00027a00ff040b82 */ /* 0x004e640000000a00 */
[----:B-1----:R-:W-:-:S05]  /*2f870*/  @P0 IMAD.HI.U32 R4, R0, R4, RZ ;  /* 0x0000000400040227 */ /* 0x002fca00078e00ff */
[----:B------:R-:W-:-:S07]  /*2f880*/  @P0 SHF.R.U32.HI R0, RZ, R5, R4 ;  /* 0x00000005ff000219 */ /* 0x000fce0000011604 */
.L_x_7344:
[----:B------:R-:W-:Y:S05]  /*2f890*/  BSYNC B0 ;  /* 0x0000000000007941 */ /* 0x000fea0003800000 */
.L_x_7342:
[----:B------:R-:W-:-:S05]  /*2f8a0*/  IMAD R0, R0, R3, R3 ;  /* 0x0000000300007224 */ /* 0x000fca00078e0203 */
[----:B------:R-:W-:-:S07]  /*2f8b0*/  VIMNMX R2, R2, R0, PT ;  /* 0x0000000002027248 */ /* 0x000fce0003fe0100 */
.L_x_7341:
[----:B--2---:R-:W-:Y:S01]  /*2f8c0*/  VIADD R5, R2, 0xdf ;  /* 0x000000df02057836 */ /* 0x004fe20000000000 */
[----:B------:R-:W-:Y:S01]  /*2f8d0*/  ULDC UR4, c[0x0][0x9dc] ;  /* 0x0002770000047ab9 */ /* 0x000fe20000000800 */
[----:B------:R-:W-:Y:S01]  /*2f8e0*/  IMAD.MOV.U32 R4, RZ, RZ, RZ ;  /* 0x000000ffff047224 */ /* 0x000fe200078e00ff */
[----:B------:R-:W1:Y:S03]  /*2f8f0*/  @P1 LDC R2, c[0x0][0x44c] ;  /* 0x00011300ff021b82 */ /* 0x000e660000000800 */
[----:B------:R-:W-:-:S05]  /*2f900*/  IMAD.HI R4, R5, -0x6db6db6d, R4 ;  /* 0x9249249305047827 */ /* 0x000fca00078e0204 */
[----:B------:R-:W-:-:S04]  /*2f910*/  SHF.R.U32.HI R0, RZ, 0x1f, R4 ;  /* 0x0000001fff007819 */ /* 0x000fc80000011604 */
[----:B------:R-:W-:Y:S01]  /*2f920*/  LEA.HI.SX32 R4, R4, R0, 0x19 ;  /* 0x0000000004047211 */ /* 0x000fe200078fcaff */
[----:B------:R-:W-:-:S03]  /*2f930*/  IMAD.MOV.U32 R0, RZ, RZ, R7 ;  /* 0x000000ffff007224 */ /* 0x000fc600078e0007 */
[----:B------:R-:W-:Y:S02]  /*2f940*/  VIMNMX R6, R21, R4, PT ;  /* 0x0000000415067248 */ /* 0x000fe40003fe0100 */
[----:B------:R-:W2:Y:S03]  /*2f950*/  @P1 LDC R4, c[0x0][0x450] ;  /* 0x00011400ff041b82 */ /* 0x000ea60000000800 */
[----:B------:R3:W-:Y:S01]  /*2f960*/  STL [R1+0x5c], R6 ;  /* 0x00005c0601007387 */ /* 0x0007e20000100800 */
[----:B-1----:R-:W-:-:S05]  /*2f970*/  @P1 IMAD.HI.U32 R2, R7, R2, RZ ;  /* 0x0000000207021227 */ /* 0x002fca00078e00ff */
[----:B--2---:R-:W-:-:S05]  /*2f980*/  @P1 SHF.R.U32.HI R0, RZ, R4, R2 ;  /* 0x00000004ff001219 */ /* 0x004fca0000011602 */
        /* <DEDUP_REMOVED lines=13> */
.L_x_7347:
[----:B------:R-:W-:-:S13]  /*2fa60*/  ISETP.NE.AND P0, PT, R3, 0x1, PT ;  /* 0x000000010300780c */ /* 0x000fda0003f05270 */
[----:B------:R-:W1:Y:S02]  /*2fa70*/  @P0 LDC.64 R4, c[0x0][0x9e8] ;  /* 0x00027a00ff040b82 */ /* 0x000e640000000a00 */
[----:B-1----:R-:W-:-:S05]  /*2fa80*/  @P0 IMAD.HI.U32 R4, R0, R4, RZ ;  /* 0x0000000400040227 */ /* 0x002fca00078e00ff */
[----:B------:R-:W-:-:S07]  /*2fa90*/  @P0 SHF.R.U32.HI R0, RZ, R5, R4 ;  /* 0x00000005ff000219 */ /* 0x000fce0000011604 */
.L_x_7348:
[----:B------:R-:W-:Y:S05]  /*2faa0*/  BSYNC B0 ;  /* 0x0000000000007941 */ /* 0x000fea0003800000 */
.L_x_7346:
[----:B------:R-:W-:-:S05]  /*2fab0*/  IMAD R0, R0, R3, RZ ;  /* 0x0000000300007224 */ /* 0x000fca00078e02ff */
[----:B------:R-:W-:-:S07]  /*2fac0*/  VIMNMX R2, R2, R0, !PT ;  /* 0x0000000002027248 */ /* 0x000fce0007fe0100 */
.L_x_7345:
[----:B------:R-:W-:Y:S02]  /*2fad0*/  IMAD.MOV.U32 R4, RZ, RZ, RZ ;  /* 0x000000ffff047224 */ /* 0x000fe400078e00ff */
[----:B------:R-:W-:Y:S02]  /*2fae0*/  IMAD.MOV.U32 R5, RZ, RZ, R2 ;  /* 0x000000ffff057224 */ /* 0x000fe400078e0002 */
[----:B------:R-:W-:-:S05]  /*2faf0*/  IMAD.HI R2, R2, -0x6db6db6d, R4 ;  /* 0x9249249302027827 */ /* 0x000fca00078e0204 */
        /* <DEDUP_REMOVED lines=13> */
[----:B------:R-:W1:Y:S01]  /*2fbd0*/  FLO.U32 R0, UR4 ;  /* 0x0000000400007d00 */ /* 0x000e6200080e0000 */
[----:B------:R-:W-:Y:S01]  /*2fbe0*/  ULDC.64 UR6, c[0x0][0x208] ;  /* 0x0000820000067ab9 */ /* 0x000fe20000000a00 */
        /* <DEDUP_REMOVED lines=9> */
.L_x_7349:
        /* <DEDUP_REMOVED lines=21> */
.L_x_7352:
[----:B------:R-:W-:Y:S05]  /*2fdd0*/  BSYNC B6 ;  /* 0x0000000000067941 */ /* 0x000fea0003800000 */
.L_x_7351:
[----:B------:R-:W-:Y:S02]  /*2fde0*/  IMAD.MOV.U32 R2, RZ, RZ, R17 ;  /* 0x000000ffff027224 */ /* 0x000fe400078e0011 */
[----:B------:R-:W2:Y:S01]  /*2fdf0*/  LDL.LU R17, [R1] ;  /* 0x0000000001117983 */ /* 0x000ea20000300800 */
[----:B------:R-:W-:Y:S01]  /*2fe00*/  BSSY B6, `(.L_x_7353) ;  /* 0x0000017000067945 */ /* 0x000fe20003800000 */
[----:B------:R-:W-:-:S05]  /*2fe10*/  VIADD R0, R2, 0xe400 ;  /* 0x0000e40002007836 */ /* 0x000fca0000000000 */
[----:B------:R-:W-:Y:S02]  /*2fe20*/  LOP3.LUT P0, RZ, R0, 0x3ff, RZ, 0xc0, !PT ;  /* 0x000003ff00ff7812 */ /* 0x000fe4000780c0ff */
[----:B--2---:R-:W-:-:S11]  /*2fe30*/  LOP3.LUT R17, R17, 0xfffffffe, RZ, 0xc0, !PT ;  /* 0xfffffffe11117812 */ /* 0x004fd600078ec0ff */
[----:B------:R-:W-:-:S05]  /*2fe40*/  @P0 LOP3.LUT R17, R17, 0x1, RZ, 0xfc, !PT ;  /* 0x0000000111110812 */ /* 0x000fca00078efcff */
[----:B------:R1:W-:Y:S01]  /*2fe50*/  STL [R1], R17 ;  /* 0x0000001101007387 */ /* 0x0003e20000100800 */
        /* <DEDUP_REMOVED lines=17> */
.L_x_7354:
[----:B------:R-:W-:Y:S05]  /*2ff70*/  BSYNC B6 ;  /* 0x0000000000067941 */ /* 0x000fea0003800000 */
.L_x_7353:
        /* <DEDUP_REMOVED lines=22> */
.L_x_7356:
[----:B------:R-:W-:Y:S05]  /*300e0*/  BSYNC B6 ;  /* 0x0000000000067941 */ /* 0x000fea0003800000 */
.L_x_7355:
        /* <DEDUP_REMOVED lines=19> */
.L_x_7358:
[----:B------:R-:W-:Y:S05]  /*30220*/  BSYNC B6 ;  /* 0x0000000000067941 */ /* 0x000fea0003800000 */
.L_x_7357:
[----:B------:R-:W-:Y:S01]  /*30230*/  ULDC.64 UR4, c[0x0][0x9f8] ;  /* 0x00027e0000047ab9 */ /* 0x000fe20000000a00 */
[----:B------:R-:W-:Y:S01]  /*30240*/  IMAD.MOV.U32 R9, RZ, RZ, R19 ;  /* 0x000000ffff097224 */ /* 0x000fe200078e0013 */
[----:B------:R-:W-:Y:S01]  /*30250*/  ISETP.NE.U32.AND P0, PT, RZ, UR4, PT ;  /* 0x00000004ff007c0c */ /* 0x000fe2000bf05070 */
[----:B------:R-:W-:-:S03]  /*30260*/  ULDC.64 UR6, c[0x0][0x208] ;  /* 0x0000820000067ab9 */ /* 0x000fc60000000a00 */
        /* <DEDUP_REMOVED lines=18> */
.L_x_7521:
[----:B-1----:R-:W4:Y:S01]  /*30390*/  LDL.LU R0, [R1] ;  /* 0x0000000001007983 */ /* 0x002f220000300800 */
[----:B------:R-:W-:Y:S02]  /*303a0*/  PLOP3.LUT P1, PT, PT, PT, PT, 0x8, 0x0 ;  /* 0x000000000000781c */ /* 0x000fe40003f2e170 */
[----:B---3--:R-:W-:Y:S02]  /*303b0*/  ISETP.NE.AND P0, PT, R14, RZ, PT ;  /* 0x000000ff0e00720c */ /* 0x008fe40003f05270 */
[----:B----4-:R-:W-:-:S09]  /*303c0*/  LOP3.LUT R0, R0, 0xfffffffe, RZ, 0xc0, !PT ;  /* 0xfffffffe00007812 */ /* 0x010fd200078ec0ff */
[----:B------:R-:W-:-:S05]  /*303d0*/  @P1 LOP3.LUT R0, R0, 0x1, RZ, 0xfc, !PT ;  /* 0x0000000100001812 */ /* 0x000fca00078efcff */
[----:B------:R1:W-:Y:S01]  /*303e0*/  STL [R1], R0 ;  /* 0x0000000001007387 */ /* 0x0003e20000100800 */
[----:B------:R-:W-:Y:S05]  /*303f0*/  @P0 BRA `(.L_x_7360) ;  /* 0x0000000400740947 */ /* 0x000fea0003800000 */
[----:B------:R-:W-:-:S03]  /*30400*/  UMOV UR4, 0xffffffff ;  /* 0xffffffff00047882 */ /* 0x000fc60000000000 */
[----:B------:R-:W-:Y:S05]  /*30410*/  BRA.DIV UR4, `(.L_x_7361) ;  /* 0x0000006a045c7947 */ /* 0x000fea000b800000 */
[----:B------:R-:W-:-:S13]  /*30420*/  ELECT P6, URZ, PT ;  /* 0x00000000003f782f */ /* 0x000fda00038c0000 */
.L_x_7524:
        /* <DEDUP_REMOVED lines=25> */
.L_x_7362:
[----:B--2---:R-:W2:Y:S04]  /*305c0*/  LDL R10, [R1+0x4] ;  /* 0x00000400010a7983 */ /* 0x004ea80000100800 */
        /* <DEDUP_REMOVED lines=9> */
.L_x_7525:
        /* <DEDUP_REMOVED lines=8> */
.L_x_7364:
[----:B------:R-:W2:Y:S04]  /*306e0*/  LDL R6, [R1+0x4] ;  /* 0x0000040001067983 */ /* 0x000ea80000100800 */
[----:B------:R-:W2:Y:S04]  /*306f0*/  LDL R2, [R1+0x14] ;  /* 0x0000140001027983 */ /* 0x000ea80000100800 */
[----:B------:R-:W3:Y:S01]  /*30700*/  LDL R5, [R1+0x30] ;  /* 0x0000300001057983 */ /* 0x000ee20000100800 */
[----:B------:R-:W-:Y:S01]  /*30710*/  R2UR UR9, R0 ;  /* 0x00000000000972ca */ /* 0x000fe200000e0000 */
[----:B------:R-:W-:Y:S01]  /*30720*/  UIADD3 UR4, UP0, UR36, 0x470, URZ ;  /* 0x0000047024047890 */ /* 0x000fe2000ff1e03f */
[----:B------:R-:W-:Y:S01]  /*30730*/  R2UR UR12, R18 ;  /* 0x00000000120c72ca */ /* 0x000fe200000e0000 */
[----:B------:R-:W-:Y:S01]  /*30740*/  UMOV UR6, 0x0 ;  /* 0x0000000000067882 */ /* 0x000fe20000000000 */
[----:B-----5:R-:W-:Y:S01]  /*30750*/  R2UR UR13, R17 ;  /* 0x00000000110d72ca */ /* 0x020fe200000e0000 */
[----:B------:R-:W-:Y:S01]  /*30760*/  UIADD3.X UR5, URZ, UR37, URZ, UP0, !UPT ;  /* 0x000000253f057290 */ /* 0x000fe200087fe43f */
[----:B------:R-:W-:Y:S01]  /*30770*/  UMOV UR7, 0x14f00000 ;  /* 0x14f0000000077882 */ /* 0x000fe20000000000 */
[----:B------:R-:W-:-:S06]  /*30780*/  UMOV UR10, URZ ;  /* 0x0000003f000a7c82 */ /* 0x000fcc0008000000 */
[----:B------:R-:W-:Y:S01]  /*30790*/  UIADD3 UR9, UR9, 0x2e870, URZ ;  /* 0x0002e87009097890 */ /* 0x000fe2000fffe03f */
[----:B--2---:R-:W-:Y:S02]  /*307a0*/  IMAD R2, R2, 0x7000, R6 ;  /* 0x0000700002027824 */ /* 0x004fe400078e0206 */
[----:B---3--:R-:W-:-:S03]  /*307b0*/  IMAD R4, R4, 0xe0, R5 ;  /* 0x000000e004047824 */ /* 0x008fc600078e0205 */
[----:B------:R-:W-:Y:S02]  /*307c0*/  R2UR UR8, R2 ;  /* 0x00000000020872ca */ /* 0x000fe400000e0000 */
[----:B------:R-:W-:-:S11]  /*307d0*/  R2UR UR11, R4 ;  /* 0x00000000040b72ca */ /* 0x000fd600000e0000 */
[----:B------:R-:W-:-:S09]  /*307e0*/  UIADD3 UR8, UR8, 0xe400, URZ ;  /* 0x0000e40008087890 */ /* 0x000fd2000fffe03f */
[----:B------:R2:W-:Y:S01]  /*307f0*/  UTMALDG.4D [UR8], [UR4], desc[UR6] ;  /* 0x00000608040075b4 */ /* 0x0005e20008019000 */
[----:B------:R-:W3:Y:S02]  /*30800*/  SYNCS.PHASECHK.TRANS64.TRYWAIT P0, [R0+URZ+0x2e840], R3 ;  /* 0x02e84003000075a7 */ /* 0x000ee4000800017f */
[----:B--23--:R-:W-:Y:S05]  /*30810*/  @!P0 BRA `(.L_x_7365) ;  /* 0x0000006400908947 */ /* 0x00cfea0003800000 */
.L_x_7526:
        /* <DEDUP_REMOVED lines=8> */
.L_x_7366:
[----:B-12---:R-:W2:Y:S01]  /*308a0*/  LDL.LU R3, [R1] ;  /* 0x0000000001037983 */ /* 0x006ea20000300800 */
        /* <DEDUP_REMOVED lines=10> */
[----:B------:R-:W-:-:S03]  /*30950*/  R2UR UR13, R17 ;  /* 0x00000000110d72ca */ /* 0x000fc600000e0000 */
[----:B------:R-:W-:Y:S02]  /*30960*/  UIADD3 UR8, UR8, 0x20400, URZ ;  /* 0x0002040008087890 */ /* 0x000fe4000fffe03f */
[----:B------:R-:W-:-:S09]  /*30970*/  UIADD3 UR9, UR9, 0x2e830, URZ ;  /* 0x0002e83009097890 */ /* 0x000fd2000fffe03f */
[----:B------:R3:W-:Y:S01]  /*30980*/  UTMALDG.4D [UR8], [UR4], desc[UR6] ;  /* 0x00000608040075b4 */ /* 0x0007e20008019000 */
[----:B--2---:R-:W-:-:S04]  /*30990*/  LOP3.LUT R3, R3, 0xfffffffe, RZ, 0xc0, !PT ;  /* 0xfffffffe03037812 */ /* 0x004fc800078ec0ff */
[----:B------:R-:W-:-:S05]  /*309a0*/  @P0 LOP3.LUT R3, R3, 0x1, RZ, 0xfc, !PT ;  /* 0x0000000103030812 */ /* 0x000fca00078efcff */
[----:B------:R3:W-:Y:S01]  /*309b0*/  STL [R1], R3 ;  /* 0x0000000301007387 */ /* 0x0007e20000100800 */
[----:B------:R-:W-:Y:S01]  /*309c0*/  NOP ;  /* 0x0000000000007918 */ /* 0x000fe20000000000 */
.L_x_7360:
[----:B------:R-:W4:Y:S04]  /*309d0*/  LDL R4, [R1+0x4] ;  /* 0x0000040001047983 */ /* 0x000f280000100800 */
[----:B---3--:R-:W1:Y:S01]  /*309e0*/  LDL.LU R3, [R1+0x58] ;  /* 0x0000580001037983 */ /* 0x008e620000300800 */
[----:B------:R-:W-:Y:S05]  /*309f0*/  WARPSYNC.ALL ;  /* 0x0000000000007948 */ /* 0x000fea0003800000 */
[----:B------:R-:W-:Y:S01]  /*30a00*/  ULDC.64 UR4, c[0x0][0x298] ;  /* 0x0000a60000047ab9 */ /* 0x000fe20000000a00 */
[----:B------:R-:W-:Y:S01]  /*30a10*/  BSSY B6, `(.L_x_7367) ;  /* 0x000001c000067945 */ /* 0x000fe20003800000 */
[----:B------:R-:W-:Y:S01]  /*30a20*/  BAR.SYNC.DEFER_BLOCKING 0x8, 0x180 ;  /* 0x0206000000007b1d */ /* 0x000fe20000010000 */
[----:B-1----:R-:W-:-:S05]  /*30a30*/  SHF.R.S32.HI R0, RZ, 0x1f, R3 ;  /* 0x0000001fff007819 */ /* 0x002fca0000011403 */
[----:B------:R-:W-:Y:S02]  /*30a40*/  IMAD R2, R0, UR4, RZ ;  /* 0x0000000400027c24 */ /* 0x000fe4000f8e02ff */
[----:B----4-:R-:W-:Y:S02]  /*30a50*/  VIADD R0, R4, 0x1c400 ;  /* 0x0001c40004007836 */ /* 0x010fe40000000000 */
        /* <DEDUP_REMOVED lines=23> */
.L_x_7368:
[----:B------:R-:W-:Y:S05]  /*30bd0*/  BSYNC B6 ;  /* 0x0000000000067941 */ /* 0x000fea0003800000 */
.L_x_7367:
[----:B-1----:R-:W3:Y:S01]  /*30be0*/  LDL.LU R0, [R1+0x58] ;  /* 0x0000580001007983 */ /* 0x002ee20000300800 */
[----:B------:R-:W1:Y:S01]  /*30bf0*/  LDC R7, c[0x0][0x448] ;  /* 0x00011200ff077b82 */ /* 0x000e620000000800 */
[----:B------:R-:W-:Y:S01]  /*30c00*/  ULDC.64 UR4, c[0x0][0x2d8] ;  /* 0x0000b60000047ab9 */ /* 0x000fe20000000a00 */
[----:B------:R-:W-:Y:S01]  /*30c10*/  ULDC UR6, c[0x0][0x2b8] ;  /* 0x0000ae0000067ab9 */ /* 0x000fe20000000800 */
[----:B------:R-:W3:Y:S04]  /*30c20*/  LDL.LU.64 R2, [R1+0x60] ;  /* 0x0000600001027983 */ /* 0x000ee80000300a00 */
[----:B------:R-:W4:Y:S04]  /*30c30*/  LDL R12, [R1+0x38] ;  /* 0x00003800010c7983 */ /* 0x000f280000100800 */
[----:B--2---:R2:W5:Y:S01]  /*30c40*/  LDL R9, [R1+0x68] ;  /* 0x0000680001097983 */ /* 0x0045620000100800 */
        /* <DEDUP_REMOVED lines=27> */
[----:B------:R-:W-:Y:S01]  /*30e00*/  IMAD.IADD R3, R3, 0x1, R0 ;  /* 0x0000000103037824 */ /* 0x000fe200078e0200 */
[----:B------:R-:W2:Y:S01]  /*30e10*/  S2R R8, SR_TID.X ;  /* 0x0000000000087919 */ /* 0x000ea20000002100 */
[----:B0-----:R-:W-:-:S04]  /*30e20*/  @P0 IMAD.HI.U32 R5, R4, R5, RZ ;  /* 0x0000000504050227 */ /* 0x001fc800078e00ff */
        /* <DEDUP_REMOVED lines=19> */
[----:B------:R-:W-:Y:S02]  /*30f60*/  LOP3.LUT R8, R8, 0x7f, RZ, 0xc0, !PT ;  /* 0x0000007f08087812 */ /* 0x000fe400078ec0ff */
[----:B------:R-:W-:Y:S02]  /*30f70*/  ISETP.GE.AND P0, PT, R10, UR6, PT ;  /* 0x000000060a007c0c */ /* 0x000fe4000bf06270 */
[----:B------:R-:W-:Y:S02]  /*30f80*/  IADD3.X R3, R3, UR5, R0, P1, !PT ;  /* 0x0000000503037c10 */ /* 0x000fe40008ffe400 */
[----:B------:R-:W-:Y:S01]  /*30f90*/  SHF.R.U32.HI R8, RZ, 0x3, R8 ;  /* 0x00000003ff087819 */ /* 0x000fe20000011608 */
[----:B------:R-:W-:Y:S08]  /*30fa0*/  BRA.DIV UR4, `(.L_x_7369) ;  /* 0x0000005e04c07947 */ /* 0x000ff0000b800000 */
[----:B------:R-:W2:Y:S04]  /*30fb0*/  LDL.LU R6, [R1+0x54] ;  /* 0x0000540001067983 */ /* 0x000ea80000300800 */
[----:B------:R-:W3:Y:S01]  /*30fc0*/  LDL.LU R11, [R1+0x38] ;  /* 0x00003800010b7983 */ /* 0x000ee20000300800 */
[----:B------:R-:W-:Y:S01]  /*30fd0*/  ULDC.64 UR4, c[0x0][0x208] ;  /* 0x0000820000047ab9 */ /* 0x000fe20000000a00 */
[----:B--2---:R-:W-:Y:S02]  /*30fe0*/  IMAD R2, R6, R7, RZ ;  /* 0x0000000706027224 */ /* 0x004fe400078e02ff */
[----:B------:R-:W0:Y:S01]  /*30ff0*/  SHFL.IDX PT, R7, R4, RZ, 0x181f ;  /* 0x00181fff04077589 */ /* 0x000e2200000e0000 */
[----:B---3--:R-:W-:-:S03]  /*31000*/  IMAD.IADD R0, R8, 0x1, R11 ;  /* 0x0000000108007824 */ /* 0x008fc600078e020b */
[----:B------:R-:W1:Y:S01]  /*31010*/  SHFL.IDX PT, R6, R3, RZ, 0x181f ;  /* 0x00181fff03067589 */ /* 0x000e6200000e0000 */
        /* <DEDUP_REMOVED lines=61> */
[----:B------:R0:W1:Y:S04]  /*313f0*/  SHFL.IDX PT, R5, R3, 0x7, 0x181f ;  /* 0x00f81f0003057f89 */ /* 0x00006800000e0000 */
[----:B------:R0:W-:Y:S04]  /*31400*/  @!P1 LDGSTS.E.BYPASS.LTC128B.128 [R9+0x1f400], desc[UR4][R6.64], !P0 ;  /* 0x1f40000006099fae */ /* 0x0001e8000c101d44 */
[----:B------:R0:W2:Y:S02]  /*31410*/  SHFL.IDX PT, R3, R4, 0x7, 0x181f ;  /* 0x00f81f0004037f89 */ /* 0x0000a400000e0000 */
.L_x_7543:
[----:B------:R3:W5:Y:S01]  /*31420*/  LDL R8, [R1+0x4] ;  /* 0x0000040001087983 */ /* 0x0007620000100800 */
[----:B------:R-:W-:Y:S01]  /*31430*/  VIADD R0, R0, 0x70 ;  /* 0x0000007000007836 */ /* 0x000fe20000000000 */
[----:B------:R-:W-:-:S04]  /*31440*/  ULDC.64 UR4, c[0x0][0x208] ;  /* 0x0000820000047ab9 */ /* 0x000fc80000000a00 */
        /* <DEDUP_REMOVED lines=9> */
.L_x_7370:
        /* <DEDUP_REMOVED lines=19> */
.L_x_7544:
[----:B------:R-:W-:Y:S05]  /*31610*/  BSYNC B0 ;  /* 0x0000000000007941 */ /* 0x000fea0003800000 */
.L_x_7371:
[----:B0-----:R-:W2:Y:S04]  /*31620*/  LDL.LU R2, [R1+0x5c] ;  /* 0x00005c0001027983 */ /* 0x001ea80000300800 */
[----:B------:R-:W3:Y:S01]  /*31630*/  LDL R3, [R1+0x2c] ;  /* 0x00002c0001037983 */ /* 0x000ee20000100800 */
[----:B--2---:R-:W-:-:S05]  /*31640*/  VIADD R2, R2, 0xfffffffe ;  /* 0xfffffffe02027836 */ /* 0x004fca0000000000 */
[----:B---3--:R-:W-:-:S13]  /*31650*/  ISETP.GE.AND P0, PT, R2, R3, PT ;  /* 0x000000030200720c */ /* 0x008fda0003f06270 */
[----:B------:R-:W-:Y:S05]  /*31660*/  @!P0 BRA `(.L_x_7373) ;  /* 0x0000001000f48947 */ /* 0x000fea0003800000 */
[----:B------:R0:W5:Y:S04]  /*31670*/  LDL.LU R0, [R1+0x14] ;  /* 0x0000140001007983 */ /* 0x0001680000300800 */
[----:B-----5:R0:W5:Y:S02]  /*31680*/  LDL.LU R8, [R1+0x1c] ;  /* 0x00001c0001087983 */ /* 0x0201640000300800 */
.L_x_7393:
[----:B------:R-:W2:Y:S01]  /*31690*/  LDL R3, [R1] ;  /* 0x0000000001037983 */ /* 0x000ea20000100800 */
        /* <DEDUP_REMOVED lines=20> */
[----:B------:R-:W-:Y:S01]  /*317e0*/  ULDC.64 UR8, c[0x0][0x208] ;  /* 0x0000820000087ab9 */ /* 0x000fe20000000a00 */
        /* <DEDUP_REMOVED lines=15> */
.L_x_7376:
[----:B------:R-:W2:Y:S01]  /*318e0*/  LDL R5, [R1+0x4] ;  /* 0x0000040001057983 */ /* 0x000ea20000100800 */
[----:B------:R-:W3:Y:S01]  /*318f0*/  S2R R4, SR_TID.X ;  /* 0x0000000000047919 */ /* 0x000ee20000002100 */
[----:B------:R-:W-:Y:S01]  /*31900*/  BSSY B1, `(.L_x_7377) ;  /* 0x0000007000017945 */ /* 0x000fe20003800000 */
[----:B---3--:R-:W-:-:S04]  /*31910*/  LOP3.LUT R4, R4, 0x7f, RZ, 0xc0, !PT ;  /* 0x0000007f04047812 */ /* 0x008fc800078ec0ff */
[----:B------:R-:W-:Y:S01]  /*31920*/  ISETP.NE.AND P1, PT, R4, RZ, PT ;  /* 0x000000ff0400720c */ /* 0x000fe20003f25270 */
[----:B--2---:R-:W-:Y:S01]  /*31930*/  IMAD R6, R10, 0x8, R5 ;  /* 0x000000080a067824 */ /* 0x004fe200078e0205 */
[----:B------:R-:W-:-:S04]  /*31940*/  SHF.L.U32 R5, R9, 0x1f, RZ ;  /* 0x0000001f09057819 */ /* 0x000fc800000006ff */
[----:B------:R-:W2:Y:S02]  /*31950*/  SYNCS.PHASECHK.TRANS64.TRYWAIT P0, [R6+URZ+0x2e880], R5 ;  /* 0x02e88005060075a7 */ /* 0x000ea4000800017f */
[----:B--2---:R-:W-:Y:S05]  /*31960*/  @!P0 BRA `(.L_x_7378) ;  /* 0x0000006000188947 */ /* 0x004fea0003800000 */
.L_x_7545:
[----:B------:R-:W-:Y:S05]  /*31970*/  BSYNC B1 ;  /* 0x0000000000017941 */ /* 0x000fea0003800000 */
.L_x_7377:
        /* <DEDUP_REMOVED lines=9> */
.L_x_7380:
[----:B------:R-:W-:Y:S05]  /*31a10*/  BSYNC B1 ;  /* 0x0000000000017941 */ /* 0x000fea0003800000 */
.L_x_7379:
        /* <DEDUP_REMOVED lines=14> */
.L_x_7381:
        /* <DEDUP_REMOVED lines=13> */
.L_x_7546:
[----:B------:R-:W-:Y:S05]  /*31bd0*/  BSYNC B1 ;  /* 0x0000000000017941 */ /* 0x000fea0003800000 */
.L_x_7382:
        /* <DEDUP_REMOVED lines=11> */
.L_x_7385:
[----:B------:R-:W-:Y:S05]  /*31c90*/  BSYNC B1 ;  /* 0x0000000000017941 */ /* 0x000fea0003800000 */
.L_x_7384:
        /* <DEDUP_REMOVED lines=8> */
.L_x_7386:
        /* <DEDUP_REMOVED lines=10> */
.L_x_7375:
[----:B------:R-:W-:Y:S05]  /*31dc0*/  BSYNC B0 ;  /* 0x0000000000007941 */ /* 0x000fea0003800000 */
.L_x_7374:
[----:B------:R-:W-:-:S06]  /*31dd0*/  UISETP.NE.AND UP0, UPT, UR38, 0x3, UPT ;  /* 0x000000032600788c */ /* 0x000fcc000bf05270 */
[----:B------:R-:W-:-:S13]  /*31de0*/  PLOP3.LUT P0, PT, PT, PT, UP0, 0x80, 0x0 ;  /* 0x000000000000781c */ /* 0x000fda0003f0f008 */
[----:B------:R-:W-:Y:S05]  /*31df0*/  @!P0 BRA `(.L_x_7387) ;  /* 0x0000000000048947 */ /* 0x000fea0003800000 */
[----:B------:R-:W-:Y:S01]  /*31e00*/  BPT.TRAP 0x1 ;  /* 0x000000040000795c */ /* 0x000fe20000300000 */
.L_x_7387:
[----:B------:R-:W2:Y:S01]  /*31e10*/  LDL R5, [R1+0x4] ;  /* 0x0000040001057983 */ /* 0x000ea20000100800 */
        /* <DEDUP_REMOVED lines=8> */
.L_x_7547:
[----:B------:R-:W-:Y:S05]  /*31ea0*/  BSYNC B0 ;  /* 0x0000000000007941 */ /* 0x000fea0003800000 */
.L_x_7388:
[----:B------:R-:W-:Y:S05]  /*31eb0*/  @!P1 BRA `(.L_x_7390) ;  /* 0x0000000000049947 */ /* 0x000fea0003800000 */
[----:B------:R-:W-:Y:S01]  /*31ec0*/  BPT.TRAP 0x1 ;  /* 0x000000040000795c */ /* 0x000fe20000300000 */
.L_x_7390:
[----:B--2---:R-:W-:Y:S01]  /*31ed0*/  SHF.L.U32 R4, R8, 0x1f, RZ ;  /* 0x0000001f08047819 */ /* 0x004fe200000006ff */
[----:B------:R-:W-:-:S03]  /*31ee0*/  IMAD R0, R0, 0x7000, RZ ;  /* 0x0000700000007824 */ /* 0x000fc600078e02ff */
[----:B------:R-:W2:Y:S02]  /*31ef0*/  SYNCS.PHASECHK.TRANS64.TRYWAIT P0, [R3+URZ+0x2e860], R4 ;  /* 0x02e86004030075a7 */ /* 0x000ea4000800017f */
[----:B--2---:R-:W-:Y:S05]  /*31f00*/  @!P0 BRA `(.L_x_7391) ;  /* 0x0000005800ec8947 */ /* 0x004fea0003800000 */
.L_x_7548:
[----:B------:R-:W3:Y:S04]  /*31f10*/  LDL R12, [R1+0x34] ;  /* 0x00003400010c7983 */ /* 0x000ee80000100800 */
[----:B------:R-:W4:Y:S04]  /*31f20*/  LDL R13, [R1+0x8] ;  /* 0x00000800010d7983 */ /* 0x000f280000100800 */
[----:B------:R0:W-:Y:S04]  /*31f30*/  STL [R1+0xb0], R16 ;  /* 0x0000b01001007387 */ /* 0x0001e80000100800 */
[----:B0-----:R-:W3:Y:S04]  /*31f40*/  LDL R16, [R1+0x10] ;  /* 0x0000100001107983 */ /* 0x001ee80000100800 */
[----:B------:R2:W-:Y:S04]  /*31f50*/  STL [R1+0xac], R3 ;  /* 0x0000ac0301007387 */ /* 0x0005e80000100800 */
[----:B--2---:R-:W2:Y:S04]  /*31f60*/  LDL R3, [R1+0x4] ;  /* 0x0000040001037983 */ /* 0x004ea80000100800 */
[----:B------:R0:W-:Y:S04]  /*31f70*/  STL [R1+0xa8], R2 ;  /* 0x0000a80201007387 */ /* 0x0001e80000100800 */
[----:B0-----:R-:W4:Y:S01]  /*31f80*/  LDL R2, [R1+0xc] ;  /* 0x00000c0001027983 */ /* 0x001f220000100800 */
[----:B------:R-:W-:Y:S05]  /*31f90*/  WARPSYNC.ALL ;  /* 0x0000000000007948 */ /* 0x000fea0003800000 */
[----:B---3--:R-:W-:-:S05]  /*31fa0*/  LOP3.LUT R4, R0, R16, RZ, 0xfc, !PT ;  /* 0x0000001000047212 */ /* 0x008fca00078efcff */
[C---:B--2---:R-:W-:Y:S01]  /*31fb0*/  IMAD.IADD R4, R3.reuse, 0x1, R4 ;  /* 0x0000000103047824 */ /* 0x044fe200078e0204 */
[----:B------:R-:W-:-:S05]  /*31fc0*/  IADD3 R20, R3, R12, R0 ;  /* 0x0000000c03147210 */ /* 0x000fca0007ffe000 */
[----:B------:R-:W0:Y:S01]  /*31fd0*/  LDSM.16.MT88.4 R4, [R4+0xe400] ;  /* 0x00e400000404783b */ /* 0x000e220000004200 */
[----:B----4-:R-:W-:-:S05]  /*31fe0*/  LOP3.LUT R12, R0, R2, RZ, 0xfc, !PT ;  /* 0x00000002000c7212 */ /* 0x010fca00078efcff */
[----:B------:R-:W-:Y:S01]  /*31ff0*/  IMAD.IADD R12, R13, 0x1, R12 ;  /* 0x000000010d0c7824 */ /* 0x000fe200078e020c */
[C-C-:B0-----:R-:W-:Y:S02]  /*32000*/  PRMT R8, R4.reuse, 0x6420, R5.reuse ;  /* 0x0000642004087816 */ /* 0x141fe40000000005 */
[----:B-1----:R-:W-:Y:S02]  /*32010*/  PRMT R9, R4, 0x7531, R5 ;  /* 0x0000753104097816 */ /* 0x002fe40000000005 */
        /* <DEDUP_REMOVED lines=119> */
[----:B------:R-:W-:Y:S01]  /*32790*/  LOP3.LUT R8, R8, R2, RZ, 0xfc, !PT ;  /* 0x0000000208087212 */ /* 0x000fe200078efcff */
[----:B------:R0:W5:Y:S02]  /*327a0*/  LDL.LU R16, [R1+0xb0] ;  /* 0x0000b00001107983 */ /* 0x0001640000300800 */
[----:B------:R-:W-:Y:S02]  /*327b0*/  IMAD.IADD R4, R3, 0x1, R4 ;  /* 0x0000000103047824 */ /* 0x000fe400078e0204 */
[----:B------:R-:W-:Y:S01]  /*327c0*/  IMAD.IADD R8, R11, 0x1, R8 ;  /* 0x000000010b087824 */ /* 0x000fe200078e0208 */
[----:B------:R0:W5:Y:S04]  /*327d0*/  LDL.LU R3, [R1+0xac] ;  /* 0x0000ac0001037983 */ /* 0x0001680000300800 */
[----:B------:R-:W1:Y:S04]  /*327e0*/  LDSM.16.MT88.4 R4, [R4+0xe400] ;  /* 0x00e400000404783b */ /* 0x000e680000004200 */
[----:B------:R0:W5:Y:S01]  /*327f0*/  LDL.LU R2, [R1+0xa8] ;  /* 0x0000a80001027983 */ /* 0x0001620000300800 */
[----:B-1----:R-:W-:-:S02]  /*32800*/  PRMT R12, R4, 0x6420, R5 ;  /* 0x00006420040c7816 */ /* 0x002fc40000000005 */
[----:B------:R-:W-:Y:S02]  /*32810*/  PRMT R13, R4, 0x7531, R5 ;  /* 0x00007531040d7816 */ /* 0x000fe40000000005 */
[C-C-:B------:R-:W-:Y:S02]  /*32820*/  PRMT R14, R6.reuse, 0x6420, R7.reuse ;  /* 0x00006420060e7816 */ /* 0x140fe40000000007 */
[----:B------:R-:W-:Y:S02]  /*32830*/  PRMT R15, R6, 0x7531, R7 ;  /* 0x00007531060f7816 */ /* 0x000fe40000000007 */
[----:B------:R-:W1:Y:S04]  /*32840*/  LDSM.16.MT88.4 R4, [R20+0x14400] ;  /* 0x014400001404783b */ /* 0x000e680000004200 */
[----:B------:R2:W-:Y:S04]  /*32850*/  STSM.16.M88.4 [R8], R12 ;  /* 0x0000000c08007844 */ /* 0x0005e80000000200 */
[----:B--2---:R-:W2:Y:S01]  /*32860*/  LDL R14, [R1+0x3c] ;  /* 0x00003c00010e7983 */ /* 0x004ea20000100800 */
[----:B------:R-:W-:Y:S01]  /*32870*/  IMAD.MOV.U32 R15, RZ, RZ, R11 ;  /* 0x000000ffff0f7224 */ /* 0x000fe200078e000b */
[----:B-1----:R-:W-:-:S02]  /*32880*/  PRMT R8, R4, 0x6420, R5 ;  /* 0x0000642004087816 */ /* 0x002fc40000000005 */
[----:B------:R-:W-:Y:S02]  /*32890*/  PRMT R9, R4, 0x7531, R5 ;  /* 0x0000753104097816 */ /* 0x000fe40000000005 */
[C-C-:B------:R-:W-:Y:S02]  /*328a0*/  PRMT R10, R6.reuse, 0x6420, R7.reuse ;  /* 0x00006420060a7816 */ /* 0x140fe40000000007 */
[----:B------:R-:W-:Y:S02]  /*328b0*/  PRMT R11, R6, 0x7531, R7 ;  /* 0x00007531060b7816 */ /* 0x000fe40000000007 */
[----:B--2---:R-:W-:-:S05]  /*328c0*/  IADD3 R0, R15, R14, R0 ;  /* 0x0000000e0f007210 */ /* 0x004fca0007ffe000 */
        /* <DEDUP_REMOVED lines=9> */
.L_x_7392:
[----:B0-----:R-:W0:Y:S01]  /*32960*/  S2R R0, SR_TID.X ;  /* 0x0000000000007919 */ /* 0x001e220000002100 */
[----:B-1---5:R1:W-:Y:S01]  /*32970*/  SYNCS.ARRIVE.TRANS64.A1T0 RZ, [R3+URZ+0x2e850], RZ ;  /* 0x02e850ff03ff79a7 */ /* 0x0223e2000810003f */
[----:B------:R2:W5:Y:S01]  /*32980*/  LDL R8, [R1+0x1c] ;  /* 0x00001c0001087983 */ /* 0x0005620000100800 */
[----:B0-----:R-:W-:-:S03]  /*32990*/  LOP3.LUT R4, R0, 0x7f, RZ, 0xc0, !PT ;  /* 0x0000007f00047812 */ /* 0x001fc600078ec0ff */
[----:B------:R-:W3:Y:S01]  /*329a0*/  LDL R0, [R1+0x2c] ;  /* 0x00002c0001007983 */ /* 0x000ee20000100800 */
[----:B------:R-:W-:Y:S01]  /*329b0*/  BAR.SYNC.DEFER_BLOCKING 0x2, 0x80 ;  /* 0x0082000000007b1d */ /* 0x000fe20000010000 */
[----:B------:R-:W-:-:S13]  /*329c0*/  ISETP.NE.AND P0, PT, R4, RZ, PT ;  /* 0x000000ff0400720c */ /* 0x000fda0003f05270 */
[----:B-1----:R-:W-:-:S05]  /*329d0*/  @!P0 VIADD R3, R3, 0x2e880 ;  /* 0x0002e88003038836 */ /* 0x002fca0000000000 */
[----:B------:R-:W-:-:S04]  /*329e0*/  @!P0 PRMT R3, RZ, 0x654, R3 ;  /* 0x00000654ff038816 */ /* 0x000fc80000000003 */
[----:B------:R2:W-:Y:S01]  /*329f0*/  @!P0 SYNCS.ARRIVE.TRANS64.RED.A1T0 RZ, [R3+URZ], RZ ;  /* 0x000000ff03ff89a7 */ /* 0x0005e2000810043f */
[C---:B---3--:R-:W-:Y:S01]  /*32a00*/  ISETP.GT.AND P0, PT, R2.reuse, R0, PT ;  /* 0x000000000200720c */ /* 0x048fe20003f04270 */
[----:B------:R-:W-:Y:S01]  /*32a10*/  VIADD R2, R2, 0xffffffff ;  /* 0xffffffff02027836 */ /* 0x000fe20000000000 */
[----:B------:R2:W5:Y:S11]  /*32a20*/  LDL R0, [R1+0x14] ;  /* 0x0000140001007983 */ /* 0x0005760000100800 */
[----:B--2---:R-:W-:Y:S05]  /*32a30*/  @P0 BRA `(.L_x_7393) ;  /* 0xffffffec00140947 */ /* 0x004fea000383ffff */
.L_x_7373:
[----:B------:R-:W0:Y:S01]  /*32a40*/  S2R R3, SR_TID.X ;  /* 0x0000000000037919 */ /* 0x000e220000002100 */
[----:B------:R-:W-:Y:S01]  /*32a50*/  BSSY B0, `(.L_x_7394) ;  /* 0x0000011000007945 */ /* 0x000fe20003800000 */
[----:B0-----:R-:W-:-:S04]  /*32a60*/  LOP3.LUT R3, R3, 0x7f, RZ, 0xc0, !PT ;  /* 0x0000007f03037812 */ /* 0x001fc800078ec0ff */
[----:B------:R-:W-:-:S13]  /*32a70*/  ISETP.NE.AND P0, PT, R3, RZ, PT ;  /* 0x000000ff0300720c */ /* 0x000fda0003f05270 */
[----:B------:R-:W-:Y:S05]  /*32a80*/  @P0 BRA `(.L_x_7395) ;  /* 0x0000000000340947 */ /* 0x000fea0003800000 */
[----:B------:R-:W0:Y:S01]  /*32a90*/  S2R R2, SR_LANEID ;  /* 0x0000000000027919 */ /* 0x000e220000000000 */
[----:B------:R-:W-:Y:S01]  /*32aa0*/  VOTEU.ANY UR4, UPT, PT ;  /* 0x0000000000047886 */ /* 0x000fe200038e0100 */
[----:B------:R-:W-:Y:S01]  /*32ab0*/  ULDC.64 UR6, c[0x0][0x208] ;  /* 0x0000820000067ab9 */ /* 0x000fe20000000a00 */
        /* <DEDUP_REMOVED lines=10> */
.L_x_7395:
[----:B------:R-:W-:Y:S05]  /*32b60*/  BSYNC B0 ;  /* 0x0000000000007941 */ /* 0x000fea0003800000 */
.L_x_7394:
[----:B------:R-:W-:-:S06]  /*32b70*/  UISETP.NE.AND UP0, UPT, UR38, 0x3, UPT ;  /* 0x000000032600788c */ /* 0x000fcc000bf05270 */
[----:B------:R-:W-:-:S13]  /*32b80*/  PLOP3.LUT P1, PT, PT, PT, UP0, 0x80, 0x0 ;  /* 0x000000000000781c */ /* 0x000fda0003f2f008 */
[----:B------:R-:W-:Y:S05]  /*32b90*/  @!P1 BRA `(.L_x_7396) ;  /* 0x0000000000049947 */ /* 0x000fea0003800000 */
[----:B------:R-:W-:Y:S01]  /*32ba0*/  BPT.TRAP 0x1 ;  /* 0x000000040000795c */ /* 0x000fe20000300000 */
.L_x_7396:
[----:B------:R-:W2:Y:S04]  /*32bb0*/  LDL R2, [R1+0x1c] ;  /* 0x00001c0001027983 */ /* 0x000ea80000100800 */
[----:B------:R-:W3:Y:S04]  /*32bc0*/  LDL R4, [R1+0x4] ;  /* 0x0000040001047983 */ /* 0x000ee80000100800 */
[----:B------:R-:W3:Y:S01]  /*32bd0*/  LDL R3, [R1+0x14] ;  /* 0x0000140001037983 */ /* 0x000ee20000100800 */
[----:B-----5:R-:W-:Y:S01]  /*32be0*/  IMAD.U32 R0, RZ, RZ, UR39 ;  /* 0x00000027ff007e24 */ /* 0x020fe2000f8e00ff */
[----:B------:R-:W-:Y:S04]  /*32bf0*/  BSSY B0, `(.L_x_7397) ;  /* 0x0000007000007945 */ /* 0x000fe80003800000 */
[----:B------:R-:W-:-:S02]  /*32c00*/  ISETP.NE.AND P2, PT, R0, 0x3, PT ;  /* 0x000000030000780c */ /* 0x000fc40003f45270 */
[----:B--2---:R-:W-:-:S04]  /*32c10*/  LOP3.LUT R2, R2, 0x1, RZ, 0x3c, !PT ;  /* 0x0000000102027812 */ /* 0x004fc800078e3cff */
[----:B------:R-:W-:Y:S01]  /*32c20*/  SHF.L.U32 R2, R2, 0x1f, RZ ;  /* 0x0000001f02027819 */ /* 0x000fe200000006ff */
[----:B---3--:R-:W-:-:S04]  /*32c30*/  IMAD R0, R3, 0x8, R4 ;  /* 0x0000000803007824 */ /* 0x008fc800078e0204 */
[----:B------:R-:W0:Y:S02]  /*32c40*/  SYNCS.PHASECHK.TRANS64.TRYWAIT P1, [R0+URZ+0x2e870], R2 ;  /* 0x02e87002000075a7 */ /* 0x000e24000802017f */
[----:B0-----:R-:W-:Y:S05]  /*32c50*/  @!P1 BRA `(.L_x_7398) ;  /* 0x0000004c00ac9947 */ /* 0x001fea0003800000 */
.L_x_7549:
[----:B------:R-:W-:Y:S05]  /*32c60*/  BSYNC B0 ;  /* 0x0000000000007941 */ /* 0x000fea0003800000 */
.L_x_7397:
[----:B------:R-:W-:Y:S05]  /*32c70*/  @!P2 BRA `(.L_x_7399) ;  /* 0x000000000004a947 */ /* 0x000fea0003800000 */
[----:B------:R-:W-:Y:S01]  /*32c80*/  BPT.TRAP 0x1 ;  /* 0x000000040000795c */ /* 0x000fe20000300000 */
.L_x_7399:
[----:B0-----:R-:W2:Y:S02]  /*32c90*/  LDL R2, [R1+0x1c] ;  /* 0x00001c0001027983 */ /* 0x001ea40000100800 */
[----:B--2---:R-:W-:-:S04]  /*32ca0*/  SHF.L.U32 R2, R2, 0x1f, RZ ;  /* 0x0000001f02027819 */ /* 0x004fc800000006ff */
[----:B------:R-:W0:Y:S02]  /*32cb0*/  SYNCS.PHASECHK.TRANS64.TRYWAIT P1, [R0+URZ+0x2e860], R2 ;  /* 0x02e86002000075a7 */ /* 0x000e24000802017f */
[----:B0-----:R-:W-:Y:S05]  /*32cc0*/  @!P1 BRA `(.L_x_7400) ;  /* 0x0000004c00a49947 */ /* 0x001fea0003800000 */
.L_x_7550:
        /* <DEDUP_REMOVED lines=134> */
[C---:B---3--:R-:W-:Y:S01]  /*33530*/  IADD3 R12, R18.reuse, R15, R3 ;  /* 0x0000000f120c7210 */ /* 0x048fe20007ffe003 */
[----:B------:R-:W-:Y:S01]  /*33540*/  IMAD.IADD R3, R18, 0x1, R8 ;  /* 0x0000000112037824 */ /* 0x000fe200078e0208 */
[----:B-1----:R-:W-:-:S02]  /*33550*/  PRMT R8, R4, 0x6420, R5 ;  /* 0x0000642004087816 */ /* 0x002fc40000000005 */
        /* <DEDUP_REMOVED lines=18> */
.L_x_7401:
        /* <DEDUP_REMOVED lines=13> */
.L_x_7350:
[----:B-1----:R-:W2:Y:S02]  /*33750*/  LDL R0, [R1] ;  /* 0x0000000001007983 */ /* 0x002ea40000100800 */
        /* <DEDUP_REMOVED lines=8> */
[----:B------:R3:W4:Y:S04]  /*337e0*/  LDS.128 R16, [R0+0x2e8d0] ;  /* 0x02e8d00000107984 */ /* 0x0007280000000c00 */
[----:B------:R3:W-:Y:S01]  /*337f0*/  STL [R1+0x4], R0 ;  /* 0x0000040001007387 */ /* 0x0007e20000100800 */
[----:B------:R-:W-:Y:S06]  /*33800*/  BAR.ARV 0x4, 0x180 ;  /* 0x0106000000007b1d */ /* 0x000fec0000002000 */
[----:B------:R-:W-:Y:S05]  /*33810*/  BRA `(.L_x_7403) ;  /* 0x0000000800f07947 */ /* 0x000fea0003800000 */
.L_x_7402:
[----:B------:R-:W0:Y:S01]  /*33820*/  S2R R0, SR_TID.X ;  /* 0x0000000000007919 */ /* 0x000e220000002100 */
[----:B------:R-:W-:Y:S01]  /*33830*/  UMOV UR4, 0xffffffff ;  /* 0xffffffff00047882 */ /* 0x000fe20000000000 */
[----:B0-----:R-:W-:-:S04]  /*33840*/  LOP3.LUT R8, R0, 0x1f, RZ, 0xc0, !PT ;  /* 0x0000001f00087812 */ /* 0x001fc800078ec0ff */
[----:B------:R-:W-:Y:S01]  /*33850*/  ISETP.NE.AND P0, PT, R8, 0x1f, PT ;  /* 0x0000001f0800780c */ /* 0x000fe20003f05270 */
[----:B------:R-:W-:-:S12]  /*33860*/  BRA.DIV UR4, `(.L_x_7404) ;  /* 0x0000004204d07947 */ /* 0x000fd8000b800000 */
[----:B------:R-:W-:Y:S01]  /*33870*/  IMAD.IADD R0, R19, 0x1, R8 ;  /* 0x0000000113007824 */ /* 0x000fe200078e0208 */
[----:B------:R-:W-:Y:S01]  /*33880*/  ULDC UR4, c[0x0][0xc3c] ;  /* 0x00030f0000047ab9 */ /* 0x000fe20000000800 */
[----:B------:R-:W-:-:S03]  /*33890*/  ULDC.64 UR6, c[0x0][0x208] ;  /* 0x0000820000067ab9 */ /* 0x000fc60000000a00 */
        /* <DEDUP_REMOVED lines=29> */
.L_x_7560:
[----:B------:R-:W-:Y:S02]  /*33a70*/  ULDC UR4, c[0x0][0xc38] ;  /* 0x00030e0000047ab9 */ /* 0x000fe40000000800 */
[----:B------:R-:W-:-:S04]  /*33a80*/  IMAD.U32 R3, RZ, RZ, UR4 ;  /* 0x00000004ff037e24 */ /* 0x000fc8000f8e00ff */
[----:B-1----:R-:W-:-:S04]  /*33a90*/  IMAD R6, R6, R3, RZ ;  /* 0x0000000306067224 */ /* 0x002fc800078e02ff */
[----:B------:R-:W-:Y:S02]  /*33aa0*/  IMAD.IADD R4, R7, 0x1, R6 ;  /* 0x0000000107047824 */ /* 0x000fe400078e0206 */
[----:B------:R-:W-:-:S03]  /*33ab0*/  IMAD.MOV.U32 R7, RZ, RZ, R5 ;  /* 0x000000ffff077224 */ /* 0x000fc600078e0005 */
[----:B------:R-:W-:-:S13]  /*33ac0*/  ISETP.GT.AND P6, PT, R4, R0, PT ;  /* 0x000000000400720c */ /* 0x000fda0003fc4270 */
[----:B------:R-:W-:Y:S05]  /*33ad0*/  @P6 BRA `(.L_x_7405) ;  /* 0x0000000000a46947 */ /* 0x000fea0003800000 */
.L_x_7410:
        /* <DEDUP_REMOVED lines=11> */
[----:B------:R-:W1:Y:S01]  /*33b90*/  LDC.64 R6, c[0x0][0xc80] ;  /* 0x00032000ff067b82 */ /* 0x000e620000000a00 */
[----:B------:R-:W-:Y:S01]  /*33ba0*/  ULDC.64 UR4, c[0x0][0x208] ;  /* 0x0000820000047ab9 */ /* 0x000fe20000000a00 */
[----:B-1----:R-:W-:-:S06]  /*33bb0*/  IMAD.WIDE R2, R3, 0x4, R6 ;  /* 0x0000000403027825 */ /* 0x002fcc00078e0206 */
[----:B------:R1:W5:Y:S02]  /*33bc0*/  LDG.E R2, desc[UR4][R2.64] ;  /* 0x0000000402027981 */ /* 0x000364000c1e1900 */
.L_x_7408:
[----:B------:R-:W-:Y:S05]  /*33bd0*/  BSYNC B0 ;  /* 0x0000000000007941 */ /* 0x000fea0003800000 */
.L_x_7407:
        /* <DEDUP_REMOVED lines=18> */
.L_x_7568:
[----:B------:R-:W-:Y:S02]  /*33d00*/  ULDC UR4, c[0x0][0xc38] ;  /* 0x00030e0000047ab9 */ /* 0x000fe40000000800 */
[----:B------:R-:W-:-:S04]  /*33d10*/  IMAD.U32 R3, RZ, RZ, UR4 ;  /* 0x00000004ff037e24 */ /* 0x000fc8000f8e00ff */
[----:B-1----:R-:W-:-:S04]  /*33d20*/  IMAD R6, R6, R3, RZ ;  /* 0x0000000306067224 */ /* 0x002fc800078e02ff */
[----:B------:R-:W-:-:S05]  /*33d30*/  IMAD.IADD R4, R6, 0x1, R4 ;  /* 0x0000000106047824 */ /* 0x000fca00078e0204 */
[----:B------:R-:W-:-:S13]  /*33d40*/  ISETP.GT.AND P6, PT, R4, R0, PT ;  /* 0x000000000400720c */ /* 0x000fda0003fc4270 */
[----:B------:R-:W-:Y:S05]  /*33d50*/  @!P6 BRA `(.L_x_7410) ;  /* 0xfffffffc0060e947 */ /* 0x000fea000383ffff */
[----:B------:R-:W-:-:S07]  /*33d60*/  IMAD.MOV.U32 R7, RZ, RZ, R5 ;  /* 0x000000ffff077224 */ /* 0x000fce00078e0005 */
.L_x_7405:
        /* <DEDUP_REMOVED lines=8> */
.L_x_7572:
[----:B------:R-:W-:Y:S01]  /*33df0*/  ISETP.NE.AND P0, PT, R5, RZ, PT ;  /* 0x000000ff0500720c */ /* 0x000fe20003f05270 */
[----:B------:R-:W-:-:S12]  /*33e00*/  IMAD.MOV.U32 R16, RZ, RZ, RZ ;  /* 0x000000ffff107224 */ /* 0x000fd800078e00ff */
[----:B------:R-:W-:Y:S05]  /*33e10*/  @!P0 BRA `(.L_x_7412) ;  /* 0x0000000000148947 */ /* 0x000fea0003800000 */
[----:B------:R-:W-:Y:S01]  /*33e20*/  UMOV UR4, 0xffffffff ;  /* 0xffffffff00047882 */ /* 0x000fe20000000000 */
[----:B------:R-:W-:Y:S02]  /*33e30*/  VIADD R12, R4, 0xffffffff ;  /* 0xffffffff040c7836 */ /* 0x000fe40000000000 */
[----:B------:R-:W-:Y:S05]  /*33e40*/  BRA.DIV UR4, `(.L_x_7413) ;  /* 0x0000004604b87947 */ /* 0x000fea000b800000 */
[----:B------:R2:W3:Y:S02]  /*33e50*/  SHFL.IDX PT, R7, R7, R12, 0x1f ;  /* 0x00001f0c07077589 */ /* 0x0004e400000e0000 */
.L_x_7575:
[----:B---3--:R-:W-:-:S07]  /*33e60*/  IMAD.MOV.U32 R16, RZ, RZ, R7 ;  /* 0x000000ffff107224 */ /* 0x008fce00078e0007 */
.L_x_7412:
[----:B------:R-:W0:Y:S01]  /*33e70*/  LDC.64 R8, c[0x0][0xc90] ;  /* 0x00032400ff087b82 */ /* 0x000e220000000a00 */
[----:B------:R-:W-:Y:S01]  /*33e80*/  IMAD.IADD R19, R4, 0x1, R19 ;  /* 0x0000000104137824 */ /* 0x000fe200078e0213 */
[----:B------:R-:W-:-:S03]  /*33e90*/  ULDC.64 UR4, c[0x0][0x208] ;  /* 0x0000820000047ab9 */ /* 0x000fc60000000a00 */
[----:B0-----:R-:W-:-:S05]  /*33ea0*/  IMAD.WIDE R4, R19, 0x4, R8 ;  /* 0x0000000413047825 */ /* 0x001fca00078e0208 */
[----:B------:R-:W1:Y:S01]  /*33eb0*/  LDG.E R2, desc[UR4][R4.64] ;  /* 0x0000000404027981 */ /* 0x000e62000c1e1900 */
[----:B------:R-:W-:Y:S02]  /*33ec0*/  IMAD R16, R16, R3, R6 ;  /* 0x0000000310107224 */ /* 0x000fe400078e0206 */
[----:B-1----:R-:W-:-:S05]  /*33ed0*/  IMAD R8, R17, R2, RZ ;  /* 0x0000000211087224 */ /* 0x002fca00078e02ff */
        /* <DEDUP_REMOVED lines=34> */
[----:B------:R0:W1:Y:S02]  /*34100*/  F2I.FTZ.U32.TRUNC.NTZ R5, R4 ;  /* 0x0000000400057305 */ /* 0x000064000021f000 */
[----:B0-----:R-:W-:Y:S02]  /*34110*/  IMAD.MOV.U32 R4, RZ, RZ, RZ ;  /* 0x000000ffff047224 */ /* 0x001fe400078e00ff */
[----:B-1----:R-:W-:-:S04]  /*34120*/  IMAD.MOV R0, RZ, RZ, -R5 ;  /* 0x000000ffff007224 */ /* 0x002fc800078e0a05 */
        /* <DEDUP_REMOVED lines=24> */
.L_x_7406:
[----:B------:R-:W-:Y:S01]  /*342b0*/  UMOV UR4, URZ ;  /* 0x0000003f00047c82 */ /* 0x000fe20008000000 */
[----:B------:R-:W-:Y:S01]  /*342c0*/  UMOV UR5, URZ ;  /* 0x0000003f00057c82 */ /* 0x000fe20008000000 */
[----:B------:R-:W-:Y:S01]  /*342d0*/  ULDC UR6, c[0x0][0xc3c] ;  /* 0x00030f0000067ab9 */ /* 0x000fe20000000800 */
[----:B------:R-:W-:Y:S02]  /*342e0*/  IMAD.MOV.U32 R16, RZ, RZ, R0 ;  /* 0x000000ffff107224 */ /* 0x000fe400078e0000 */
[----:B------:R-:W-:Y:S02]  /*342f0*/  IMAD.U32 R17, RZ, RZ, UR4 ;  /* 0x00000004ff117e24 */ /* 0x000fe4000f8e00ff */
[----:B------:R-:W-:Y:S02]  /*34300*/  IMAD.U32 R18, RZ, RZ, UR5 ;  /* 0x00000005ff127e24 */ /* 0x000fe4000f8e00ff */
[----:B------:R-:W-:-:S07]  /*34310*/  IMAD.U32 R19, RZ, RZ, UR6 ;  /* 0x00000006ff137e24 */ /* 0x000fce000f8e00ff */
.L_x_7414:
[----:B------:R1:W3:Y:S01]  /*34320*/  LDL R3, [R1+0x4] ;  /* 0x0000040001037983 */ /* 0x0002e20000100800 */
[----:B------:R-:W4:Y:S01]  /*34330*/  S2R R0, SR_TID.X ;  /* 0x0000000000007919 */ /* 0x000f220000002100 */
[----:B------:R-:W-:Y:S05]  /*34340*/  WARPSYNC.ALL ;  /* 0x0000000000007948 */ /* 0x000fea0003800000 */
[----:B----4-:R-:W-:Y:S01]  /*34350*/  LOP3.LUT R0, R0, 0x1f, RZ, 0xc0, !PT ;  /* 0x0000001f00007812 */ /* 0x010fe200078ec0ff */
[----:B------:R-:W-:Y:S03]  /*34360*/  BAR.SYNC.DEFER_BLOCKING 0x4, 0x180 ;  /* 0x0106000000007b1d */ /* 0x000fe60000010000 */
[----:B------:R-:W-:-:S13]  /*34370*/  ISETP.NE.AND P0, PT, R0, RZ, PT ;  /* 0x000000ff0000720c */ /* 0x000fda0003f05270 */
[----:B------:R-:W3:Y:S01]  /*34380*/  @!P0 S2R R0, SR_CgaCtaId ;  /* 0x0000000000008919 */ /* 0x000ee20000008800 */
[----:B------:R-:W-:-:S04]  /*34390*/  @!P0 MOV R2, 0x400 ;  /* 0x0000040000028802 */ /* 0x000fc80000000f00 */
[----:B---3--:R-:W-:-:S05]  /*343a0*/  @!P0 LEA R3, R0, R2, 0x18 ;  /* 0x0000000200038211 */ /* 0x008fca00078ec0ff */
[----:B------:R1:W-:Y:S04]  /*343b0*/  @!P0 STS.128 [R3+0x2e8d0], R16 ;  /* 0x02e8d01003008388 */ /* 0x0003e80000000c00 */
[----:B------:R1:W-:Y:S01]  /*343c0*/  @!P0 STL [R1+0x4], R3 ;  /* 0x0000040301008387 */ /* 0x0003e20000100800 */
[----:B------:R-:W-:Y:S06]  /*343d0*/  BAR.ARV 0x5, 0x180 ;  /* 0x0146000000007b1d */ /* 0x000fec0000002000 */
.L_x_7403:
[----:B------:R-:W-:Y:S02]  /*343e0*/  ULDC UR4, c[0x0][0xc3c] ;  /* 0x00030f0000047ab9 */ /* 0x000fe40000000800 */
[----:B----4-:R-:W-:-:S13]  /*343f0*/  ISETP.GE.AND P0, PT, R19, UR4, PT ;  /* 0x0000000413007c0c */ /* 0x010fda000bf06270 */
[----:B------:R-:W-:Y:S05]  /*34400*/  @!P0 BRA `(.L_x_7415) ;  /* 0xffffff9800888947 */ /* 0x000fea000383ffff */
[----:B------:R-:W-:Y:S05]  /*34410*/  BSYNC B7 ;  /* 0x0000000000077941 */ /* 0x000fea0003800000 */
.L_x_7297:
[----:B---3--:R-:W3:Y:S01]  /*34420*/  LDL.LU R0, [R1+0x70] ;  /* 0x0000700001007983 */ /* 0x008ee20000300800 */
[----:B------:R-:W-:Y:S01]  /*34430*/  BSSY B0, `(.L_x_7416) ;  /* 0x000000b000007945 */ /* 0x000fe20003800000 */
[----:B0-----:R-:W0:Y:S01]  /*34440*/  S2R R5, SR_CgaCtaId ;  /* 0x0000000000057919 */ /* 0x001e220000008800 */
[----:B---3--:R-:W-:-:S05]  /*34450*/  VIADD R0, R0, 0x1 ;  /* 0x0000000100007836 */ /* 0x008fca0000000000 */
        /* <DEDUP_REMOVED lines=8> */
.L_x_7576:
[----:B------:R-:W-:Y:S05]  /*344e0*/  BSYNC B0 ;  /* 0x0000000000007941 */ /* 0x000fea0003800000 */
.L_x_7416:
[----:B------:R-:W-:-:S03]  /*344f0*/  UMOV UR4, 0xffffffff ;  /* 0xffffffff00047882 */ /* 0x000fc60000000000 */
[----:B------:R-:W-:Y:S05]  /*34500*/  BRA.DIV UR4, `(.L_x_7418) ;  /* 0x0000004204447947 */ /* 0x000fea000b800000 */
[----:B------:R-:W1:Y:S02]  /*34510*/  S2R R2, SR_TID.X ;  /* 0x0000000000027919 */ /* 0x000e640000002100 */
[----:B-1----:R-:W-:-:S04]  /*34520*/  SHF.R.U32.HI R2, RZ, 0x5, R2 ;  /* 0x00000005ff027819 */ /* 0x002fc80000011602 */
[----:B------:R-:W-:-:S05]  /*34530*/  LOP3.LUT R2, R2, 0x3, RZ, 0xc0, !PT ;  /* 0x0000000302027812 */ /* 0x000fca00078ec0ff */
[----:B------:R1:W3:Y:S02]  /*34540*/  SHFL.IDX PT, R14, R2, RZ, 0x1f ;  /* 0x00001fff020e7589 */ /* 0x0002e400000e0000 */
.L_x_7579:
[----:B---3--:R-:W-:-:S13]  /*34550*/  ISETP.NE.AND P0, PT, R14, RZ, PT ;  /* 0x000000ff0e00720c */ /* 0x008fda0003f05270 */
[----:B------:R-:W-:Y:S05]  /*34560*/  @P0 BRA `(.L_x_7041) ;  /* 0x0000000000b80947 */ /* 0x000fea0003800000 */
[----:B------:R-:W-:-:S03]  /*34570*/  UMOV UR4, 0xffffffff ;  /* 0xffffffff00047882 */ /* 0x000fc60000000000 */
[----:B------:R-:W-:Y:S05]  /*34580*/  BRA.DIV UR4, `(.L_x_7419) ;  /* 0x0000004204587947 */ /* 0x000fea000b800000 */
[----:B------:R-:W-:-:S13]  /*34590*/  ELECT P6, URZ, PT ;  /* 0x00000000003f782f */ /* 0x000fda00038c0000 */
.L_x_7582:
[----:B------:R-:W-:Y:S05]  /*345a0*/  @!P6 BRA `(.L_x_7041) ;  /* 0x0000000000a8e947 */ /* 0x000fea0003800000 */
[----:B-1----:R-:W3:Y:S02]  /*345b0*/  LDL R2, [R1+0xa4] ;  /* 0x0000a40001027983 */ /* 0x002ee40000100800 */
[----:B---3--:R-:W-:-:S13]  /*345c0*/  R2UR UR4, R2 ;  /* 0x00000000020472ca */ /* 0x008fda00000e0000 */
[----:B------:R-:W-:-:S06]  /*345d0*/  ULOP3.LUT UR4, UR4, 0x2, URZ, 0xfc, !UPT ;  /* 0x0000000204047892 */ /* 0x000fcc000f8efc3f */
[----:B------:R-:W-:-:S05]  /*345e0*/  IMAD.U32 R2, RZ, RZ, UR4 ;  /* 0x00000004ff027e24 */ /* 0x000fca000f8e00ff */
[----:B------:R-:W-:-:S13]  /*345f0*/  ISETP.NE.AND P0, PT, R2, 0x3, PT ;  /* 0x000000030200780c */ /* 0x000fda0003f05270 */
[----:B------:R-:W-:Y:S05]  /*34600*/  @!P0 BRA `(.L_x_7420) ;  /* 0x0000000000048947 */ /* 0x000fea0003800000 */
[----:B------:R-:W-:Y:S01]  /*34610*/  BPT.TRAP 0x1 ;  /* 0x000000040000795c */ /* 0x000fe20000300000 */
.L_x_7420:
        /* <DEDUP_REMOVED lines=14> */
.L_x_7583:
[----:B------:R-:W1:Y:S02]  /*34700*/  SYNCS.PHASECHK.TRANS64.TRYWAIT P1, [R7+URZ], R2 ;  /* 0x00000002070075a7 */ /* 0x000e64000802017f */
[----:B-1----:R-:W-:Y:S05]  /*34710*/  @!P1 BRA `(.L_x_7422) ;  /* 0x0000004000289947 */ /* 0x002fea0003800000 */
.L_x_7584:
[----:B------:R-:W-:Y:S05]  /*34720*/  @!P0 BRA `(.L_x_7423) ;  /* 0x0000000000048947 */ /* 0x000fea0003800000 */
[----:B------:R-:W-:Y:S01]  /*34730*/  BPT.TRAP 0x1 ;  /* 0x000000040000795c */ /* 0x000fe20000300000 */
.L_x_7423:
[----:B------:R-:W3:Y:S02]  /*34740*/  LDL.LU R4, [R1+0x14] ;  /* 0x0000140001047983 */ /* 0x000ee40000300800 */
[----:B---3--:R-:W-:-:S04]  /*34750*/  IMAD R4, R4, 0x8, R0 ;  /* 0x0000000804047824 */ /* 0x008fc800078e0200 */
[----:B------:R-:W3:Y:S02]  /*34760*/  SYNCS.PHASECHK.TRANS64.TRYWAIT P1, [R4+URZ+0x2e860], R5 ;  /* 0x02e86005040075a7 */ /* 0x000ee4000802017f */
[----:B---3--:R-:W-:Y:S05]  /*34770*/  @!P1 BRA `(.L_x_7424) ;  /* 0x0000004000249947 */ /* 0x008fea0003800000 */
.L_x_7585:
[----:B------:R-:W-:Y:S05]  /*34780*/  @!P0 BRA `(.L_x_7425) ;  /* 0x0000000000048947 */ /* 0x000fea0003800000 */
[----:B------:R-:W-:Y:S01]  /*34790*/  BPT.TRAP 0x1 ;  /* 0x000000040000795c */ /* 0x000fe20000300000 */
.L_x_7425:
[----:B------:R-:W-:-:S04]  /*347a0*/  IMAD R3, R3, 0x8, R0 ;  /* 0x0000000803037824 */ /* 0x000fc800078e0200 */
[----:B------:R-:W4:Y:S02]  /*347b0*/  SYNCS.PHASECHK.TRANS64.TRYWAIT P1, [R3+URZ+0x2e860], R2 ;  /* 0x02e86002030075a7 */ /* 0x000f24000802017f */
[----:B----4-:R-:W-:Y:S05]  /*347c0*/  @!P1 BRA `(.L_x_7426) ;  /* 0x0000004000249947 */ /* 0x010fea0003800000 */
.L_x_7586:
[----:B------:R-:W-:Y:S05]  /*347d0*/  @!P0 BRA `(.L_x_7427) ;  /* 0x0000000000048947 */ /* 0x000fea0003800000 */
[----:B------:R-:W-:Y:S01]  /*347e0*/  BPT.TRAP 0x1 ;  /* 0x000000040000795c */ /* 0x000fe20000300000 */
.L_x_7427:
[----:B------:R-:W5:Y:S02]  /*347f0*/  SYNCS.PHASECHK.TRANS64.TRYWAIT P0, [R4+URZ+0x2e880], R5 ;  /* 0x02e88005040075a7 */ /* 0x000f64000800017f */
[----:B-----5:R-:W-:Y:S05]  /*34800*/  @!P0 BRA `(.L_x_7428) ;  /* 0x0000004000288947 */ /* 0x020fea0003800000 */
.L_x_7429:
[----:B------:R0:W0:Y:S02]  /*34810*/  SYNCS.PHASECHK.TRANS64.TRYWAIT P0, [R3+URZ+0x2e880], R2 ;  /* 0x02e88002030075a7 */ /* 0x000024000800017f */
[----:B0-----:R-:W-:Y:S05]  /*34820*/  @!P0 NANOSLEEP.SYNCS 0x989680 ;  /* 0x009896800000895d */ /* 0x001fea0003900000 */
[----:B------:R-:W0:Y:S02]  /*34830*/  @!P0 SYNCS.PHASECHK.TRANS64 P0, [R3+URZ+0x2e880], R2 ;  /* 0x02e88002030085a7 */ /* 0x000e24000800007f */
[----:B0-----:R-:W-:Y:S05]  /*34840*/  @!P0 BRA `(.L_x_7429) ;  /* 0xfffffffc00f08947 */ /* 0x001fea000383ffff */
.L_x_7041:
[----:B------:R-:W-:Y:S05]  /*34850*/  BSYNC B8 ;  /* 0x0000000000087941 */ /* 0x000fea0003800000 */
.L_x_7038:
[----:B------:R-:W-:Y:S05]  /*34860*/  EXIT ;  /* 0x000000000000794d */ /* 0x000fea0003800000 */
.L_x_7071:
[----:B0-----:R0:W1:Y:S02]  /*34870*/  SYNCS.PHASECHK.TRANS64.TRYWAIT P6, [R104+URZ+0x2e890], R128 ;  /* 0x02e89080680075a7 */ /* 0x00106400080c017f */
[----:B-1----:R-:W-:Y:S05]  /*34880*/  @!P6 NANOSLEEP.SYNCS 0x989680 ;  /* 0x009896800000e95d */ /* 0x002fea0003900000 */
[----:B------:R-:W1:Y:S02]  /*34890*/  @!P6 SYNCS.PHASECHK.TRANS64 P6, [R104+URZ+0x2e890], R128 ;  /* 0x02e890806800e5a7 */ /* 0x000e6400080c007f */
[----:B-1----:R-:W-:Y:S05]  /*348a0*/  @!P6 BRA `(.L_x_7071) ;  /* 0xfffffffc00f0e947 */ /* 0x002fea000383ffff */
[----:B------:R-:W-:Y:S05]  /*348b0*/  BRA `(.L_x_7430) ;  /* 0xfffffce800f07947 */ /* 0x000fea000383ffff */
.L_x_7105:
[----:B0-----:R0:W1:Y:S02]  /*348c0*/  SYNCS.PHASECHK.TRANS64.TRYWAIT P3, [R104+URZ+0x2e890], R128 ;  /* 0x02e89080680075a7 */ /* 0x001064000806017f */
[----:B-1----:R-:W-:Y:S05]  /*348d0*/  @!P3 NANOSLEEP.SYNCS 0x989680 ;  /* 0x009896800000b95d */ /* 0x002fea0003900000 */
[----:B------:R-:W1:Y:S02]  /*348e0*/  @!P3 SYNCS.PHASECHK.TRANS64 P3, [R104+URZ+0x2e890], R128 ;  /* 0x02e890806800b5a7 */ /* 0x000e64000806007f */
[----:B-1----:R-:W-:Y:S05]  /*348f0*/  @!P3 BRA `(.L_x_7105) ;  /* 0xfffffffc00f0b947 */ /* 0x002fea000383ffff */
[----:B------:R-:W-:Y:S05]  /*34900*/  BRA `(.L_x_7431) ;  /* 0xfffffd3000187947 */ /* 0x000fea000383ffff */
.L_x_7122:
[----:B0-----:R0:W1:Y:S02]  /*34910*/  SYNCS.PHASECHK.TRANS64.TRYWAIT P2, [R104+URZ+0x2e890], R128 ;  /* 0x02e89080680075a7 */ /* 0x001064000804017f */
[----:B-1----:R-:W-:Y:S05]  /*34920*/  @!P2 NANOSLEEP.SYNCS 0x989680 ;  /* 0x009896800000a95d */ /* 0x002fea0003900000 */
[----:B------:R-:W1:Y:S02]  /*34930*/  @!P2 SYNCS.PHASECHK.TRANS64 P2, [R104+URZ+0x2e890], R128 ;  /* 0x02e890806800a5a7 */ /* 0x000e64000804007f */
[----:B-1----:R-:W-:Y:S05]  /*34940*/  @!P2 BRA `(.L_x_7122) ;  /* 0xfffffffc00f0a947 */ /* 0x002fea000383ffff */
[----:B------:R-:W-:Y:S05]  /*34950*/  BRA `(.L_x_7432) ;  /* 0xfffffd7000987947 */ /* 0x000fea000383ffff */
.L_x_7132:
[----:B-1----:R1:W2:Y:S02]  /*34960*/  SYNCS.PHASECHK.TRANS64.TRYWAIT P3, [R104+URZ+0x2e8b0], R128 ;  /* 0x02e8b080680075a7 */ /* 0x0022a4000806017f */
[----:B--2---:R-:W-:Y:S05]  /*34970*/  @!P3 NANOSLEEP.SYNCS 0x989680 ;  /* 0x009896800000b95d */ /* 0x004fea0003900000 */
[----:B------:R-:W2:Y:S02]  /*34980*/  @!P3 SYNCS.PHASECHK.TRANS64 P3, [R104+URZ+0x2e8b0], R128 ;  /* 0x02e8b0806800b5a7 */ /* 0x000ea4000806007f */
[----:B--2---:R-:W-:Y:S05]  /*34990*/  @!P3 BRA `(.L_x_7132) ;  /* 0xfffffffc00f0b947 */ /* 0x004fea000383ffff */
[----:B------:R-:W-:Y:S05]  /*349a0*/  BRA `(.L_x_7433) ;  /* 0xfffffd7800907947 */ /* 0x000fea000383ffff */
.L_x_7152:
[----:B------:R-:W-:Y:S01]  /*349b0*/  BSSY B0, `(.L_x_7434) ;  /* 0x0000007000007945 */ /* 0x000fe20003800000 */
[----:B------:R-:W-:Y:S02]  /*349c0*/  IMAD.MOV.U32 R12, RZ, RZ, RZ ;  /* 0x000000ffff0c7224 */ /* 0x000fe400078e00ff */
[----:B------:R-:W-:Y:S02]  /*349d0*/  IMAD.MOV.U32 R11, RZ, RZ, 0x1f ;  /* 0x0000001fff0b7424 */ /* 0x000fe400078e00ff */
[----:B------:R-:W-:-:S07]  /*349e0*/  IMAD.MOV.U32 R15, RZ, RZ, -0x1 ;  /* 0xffffffffff0f7424 */ /* 0x000fce00078e00ff */
[----:B------:R-:W-:Y:S05]  /*349f0*/  WARPSYNC.COLLECTIVE R15, `(.L_x_7435) ;  /* 0x000000000f087348 */ /* 0x000fea0003c00000 */
[----:B------:R0:W1:Y:S02]  /*34a00*/  SHFL.IDX P6, R14, R13, R12, R11 ;  /* 0x0000000c0d0e7389 */ /* 0x00006400000c000b */
[----:B01----:R-:W-:Y:S01]  /*34a10*/  ENDCOLLECTIVE ;  /* 0x000000000000791b */ /* 0x003fe20003800000 */
.L_x_7435:
[----:B------:R-:W-:Y:S05]  /*34a20*/  BSYNC B0 ;  /* 0x0000000000007941 */ /* 0x000fea0003800000 */
.L_x_7434:
[----:B------:R1:W-:Y:S01]  /*34a30*/  STL [R1+0x54], R14 ;  /* 0x0000540e01007387 */ /* 0x0003e20000100800 */
[----:B------:R-:W-:Y:S05]  /*34a40*/  BRA `(.L_x_7436) ;  /* 0xfffffd8c00487947 */ /* 0x000fea000383ffff */
.L_x_7164:
        /* <DEDUP_REMOVED lines=8> */
.L_x_7438:
[----:B------:R-:W-:Y:S05]  /*34ad0*/  BSYNC B1 ;  /* 0x0000000000017941 */ /* 0x000fea0003800000 */
.L_x_7437:
        /* <DEDUP_REMOVED lines=8> */
.L_x_7439:
[----:B------:R-:W-:Y:S02]  /*34b60*/  IMAD.MOV.U32 R13, RZ, RZ, R8 ;  /* 0x000000ffff0d7224 */ /* 0x000fe400078e0008 */
[----:B------:R-:W-:-:S07]  /*34b70*/  IMAD.MOV.U32 R3, RZ, RZ, R14 ;  /* 0x000000ffff037224 */ /* 0x000fce00078e000e */
[----:B------:R-:W-:Y:S05]  /*34b80*/  WARPSYNC.COLLECTIVE R15, `(.L_x_7440) ;  /* 0x000000000f087348 */ /* 0x000fea0003c00000 */
[----:B------:R0:W1:Y:S02]  /*34b90*/  SHFL.IDX P6, R14, R13, R12, R11 ;  /* 0x0000000c0d0e7389 */ /* 0x00006400000c000b */
[----:B01----:R-:W-:Y:S01]  /*34ba0*/  ENDCOLLECTIVE ;  /* 0x000000000000791b */ /* 0x003fe20003800000 */
.L_x_7440:
[----:B------:R-:W-:Y:S02]  /*34bb0*/  IMAD.MOV.U32 R13, RZ, RZ, R7 ;  /* 0x000000ffff0d7224 */ /* 0x000fe400078e0007 */
[----:B------:R-:W-:-:S07]  /*34bc0*/  IMAD.MOV.U32 R4, RZ, RZ, R14 ;  /* 0x000000ffff047224 */ /* 0x000fce00078e000e */
[----:B------:R-:W-:Y:S05]  /*34bd0*/  WARPSYNC.COLLECTIVE R15, `(.L_x_7441) ;  /* 0x000000000f087348 */ /* 0x000fea0003c00000 */
[----:B------:R0:W1:Y:S02]  /*34be0*/  SHFL.IDX P6, R14, R13, R12, R11 ;  /* 0x0000000c0d0e7389 */ /* 0x00006400000c000b */
[----:B01----:R-:W-:Y:S01]  /*34bf0*/  ENDCOLLECTIVE ;  /* 0x000000000000791b */ /* 0x003fe20003800000 */
.L_x_7441:
[----:B------:R-:W-:Y:S05]  /*34c00*/  BRA `(.L_x_7442) ;  /* 0xfffffd9000c47947 */ /* 0x000fea000383ffff */
.L_x_7167:
[----:B------:R-:W-:Y:S01]  /*34c10*/  BSSY B1, `(.L_x_7443) ;  /* 0x0000008000017945 */ /* 0x000fe20003800000 */
[----:B------:R-:W-:Y:S02]  /*34c20*/  IMAD.MOV.U32 R13, RZ, RZ, R6 ;  /* 0x000000ffff0d7224 */ /* 0x000fe400078e0006 */
[----:B------:R-:W-:Y:S02]  /*34c30*/  IMAD.MOV.U32 R12, RZ, RZ, 0x1 ;  /* 0x00000001ff0c7424 */ /* 0x000fe400078e00ff */
[----:B------:R-:W-:Y:S02]  /*34c40*/  IMAD.MOV.U32 R11, RZ, RZ, 0x1c1f ;  /* 0x00001c1fff0b7424 */ /* 0x000fe400078e00ff */
[----:B------:R-:W-:-:S07]  /*34c50*/  IMAD.MOV.U32 R15, RZ, RZ, -0x1 ;  /* 0xffffffffff0f7424 */ /* 0x000fce00078e00ff */
[----:B0-2345:R-:W-:Y:S05]  /*34c60*/  WARPSYNC.COLLECTIVE R15, `(.L_x_7444) ;  /* 0x000000000f087348 */ /* 0x03dfea0003c00000 */
[----:B------:R1:W0:Y:S02]  /*34c70*/  SHFL.IDX P6, R14, R13, R12, R11 ;  /* 0x0000000c0d0e7389 */ /* 0x00022400000c000b */
[----:B012345:R-:W-:Y:S01]  /*34c80*/  ENDCOLLECTIVE ;  /* 0x000000000000791b */ /* 0x03ffe20003800000 */
.L_x_7444:
[----:B------:R-:W-:Y:S05]  /*34c90*/  BSYNC B1 ;  /* 0x0000000000017941 */ /* 0x000fea0003800000 */
.L_x_7443:
        /* <DEDUP_REMOVED lines=8> */
.L_x_7445:
[----:B------:R-:W-:Y:S02]  /*34d20*/  IMAD.MOV.U32 R13, RZ, RZ, R8 ;  /* 0x000000ffff0d7224 */ /* 0x000fe400078e0008 */
[----:B------:R-:W-:-:S07]  /*34d30*/  IMAD.MOV.U32 R3, RZ, RZ, R14 ;  /* 0x000000ffff037224 */ /* 0x000fce00078e000e */
[----:B------:R-:W-:Y:S05]  /*34d40*/  WARPSYNC.COLLECTIVE R15, `(.L_x_7446) ;  /* 0x000000000f087348 */ /* 0x000fea0003c00000 */
[----:B------:R0:W1:Y:S02]  /*34d50*/  SHFL.IDX P6, R14, R13, R12, R11 ;  /* 0x0000000c0d0e7389 */ /* 0x00006400000c000b */
[----:B01----:R-:W-:Y:S01]  /*34d60*/  ENDCOLLECTIVE ;  /* 0x000000000000791b */ /* 0x003fe20003800000 */
.L_x_7446:
[----:B------:R-:W-:Y:S02]  /*34d70*/  IMAD.MOV.U32 R13, RZ, RZ, R7 ;  /* 0x000000ffff0d7224 */ /* 0x000fe400078e0007 */
[----:B------:R-:W-:-:S07]  /*34d80*/  IMAD.MOV.U32 R4, RZ, RZ, R14 ;  /* 0x000000ffff047224 */ /* 0x000fce00078e000e */
[----:B------:R-:W-:Y:S05]  /*34d90*/  WARPSYNC.COLLECTIVE R15, `(.L_x_7447) ;  /* 0x000000000f087348 */ /* 0x000fea0003c00000 */
[----:B------:R0:W1:Y:S02]  /*34da0*/  SHFL.IDX P6, R14, R13, R12, R11 ;  /* 0x0000000c0d0e7389 */ /* 0x00006400000c000b */
[----:B01----:R-:W-:Y:S01]  /*34db0*/  ENDCOLLECTIVE ;  /* 0x000000000000791b */ /* 0x003fe20003800000 */
.L_x_7447:
[----:B------:R-:W-:Y:S05]  /*34dc0*/  BRA `(.L_x_7448) ;  /* 0xfffffd9000e87947 */ /* 0x000fea000383ffff */
.L_x_7171:
[----:B0-----:R0:W1:Y:S02]  /*34dd0*/  SYNCS.PHASECHK.TRANS64.TRYWAIT P0, [R17+URZ+0x2e800], R6 ;  /* 0x02e80006110075a7 */ /* 0x001064000800017f */
[----:B-1----:R-:W-:Y:S05]  /*34de0*/  @!P0 NANOSLEEP.SYNCS 0x989680 ;  /* 0x009896800000895d */ /* 0x002fea0003900000 */
[----:B------:R-:W1:Y:S02]  /*34df0*/  @!P0 SYNCS.PHASECHK.TRANS64 P0, [R17+URZ+0x2e800], R6 ;  /* 0x02e80006110085a7 */ /* 0x000e64000800007f */
[----:B-1----:R-:W-:Y:S05]  /*34e00*/  @!P0 BRA `(.L_x_7171) ;  /* 0xfffffffc00f08947 */ /* 0x002fea000383ffff */
[----:B------:R-:W-:Y:S05]  /*34e10*/  BRA `(.L_x_7449) ;  /* 0xfffffd94009c7947 */ /* 0x000fea000383ffff */
.L_x_7179:
[----:B------:R-:W0:Y:S01]  /*34e20*/  LDC R37, c[0x0][0x3f4] ;  /* 0x0000fd00ff257b82 */ /* 0x000e220000000800 */
[----:B------:R-:W-:Y:S01]  /*34e30*/  BSSY B1, `(.L_x_7450) ;  /* 0x0000008000017945 */ /* 0x000fe20003800000 */
[----:B------:R-:W-:Y:S02]  /*34e40*/  IMAD.MOV.U32 R13, RZ, RZ, R10 ;  /* 0x000000ffff0d7224 */ /* 0x000fe400078e000a */
[----:B------:R-:W-:Y:S02]  /*34e50*/  IMAD.MOV.U32 R12, RZ, RZ, RZ ;  /* 0x000000ffff0c7224 */ /* 0x000fe400078e00ff */
[----:B------:R-:W-:Y:S02]  /*34e60*/  IMAD.MOV.U32 R11, RZ, RZ, 0x1c1f ;  /* 0x00001c1fff0b7424 */ /* 0x000fe400078e00ff */
[----:B------:R-:W-:-:S07]  /*34e70*/  IMAD.MOV.U32 R15, RZ, RZ, -0x1 ;  /* 0xffffffffff0f7424 */ /* 0x000fce00078e00ff */
[----:B01----:R-:W-:Y:S05]  /*34e80*/  WARPSYNC.COLLECTIVE R15, `(.L_x_7451) ;  /* 0x000000000f087348 */ /* 0x003fea0003c00000 */
[----:B-1----:R1:W2:Y:S02]  /*34e90*/  SHFL.IDX P6, R14, R13, R12, R11 ;  /* 0x0000000c0d0e7389 */ /* 0x0022a400000c000b */
[----:B012---:R-:W-:Y:S01]  /*34ea0*/  ENDCOLLECTIVE ;  /* 0x000000000000791b */ /* 0x007fe20003800000 */
.L_x_7451:
[----:B------:R-:W-:Y:S05]  /*34eb0*/  BSYNC B1 ;  /* 0x0000000000017941 */ /* 0x000fea0003800000 */
.L_x_7450:
[----:B------:R0:W5:Y:S01]  /*34ec0*/  LDL R8, [R1+0x10] ;  /* 0x0000100001087983 */ /* 0x0001620000100800 */
[----:B------:R-:W-:Y:S01]  /*34ed0*/  IMAD.MOV.U32 R13, RZ, RZ, R29 ;  /* 0x000000ffff0d7224 */ /* 0x000fe200078e001d */
[----:B------:R-:W-:Y:S01]  /*34ee0*/  ISETP.GE.AND P0, PT, R18, R37, PT ;  /* 0x000000251200720c */ /* 0x000fe20003f06270 */
[----:B------:R-:W-:Y:S02]  /*34ef0*/  IMAD.MOV.U32 R12, RZ, RZ, RZ ;  /* 0x000000ffff0c7224 */ /* 0x000fe400078e00ff */
[----:B------:R-:W-:Y:S02]  /*34f00*/  IMAD.MOV.U32 R11, RZ, RZ, 0x1c1f ;  /* 0x00001c1fff0b7424 */ /* 0x000fe400078e00ff */
[----:B------:R-:W-:Y:S02]  /*34f10*/  IMAD.MOV.U32 R15, RZ, RZ, -0x1 ;  /* 0xffffffffff0f7424 */ /* 0x000fe400078e00ff */
[----:B0-----:R-:W-:-:S07]  /*34f20*/  IMAD.MOV.U32 R3, RZ, RZ, R14 ;  /* 0x000000ffff037224 */ /* 0x001fce00078e000e */
[----:B-----5:R-:W-:Y:S05]  /*34f30*/  WARPSYNC.COLLECTIVE R15, `(.L_x_7452) ;  /* 0x000000000f087348 */ /* 0x020fea0003c00000 */
[----:B------:R0:W1:Y:S02]  /*34f40*/  SHFL.IDX P6, R14, R13, R12, R11 ;  /* 0x0000000c0d0e7389 */ /* 0x00006400000c000b */
[----:B01---5:R-:W-:Y:S01]  /*34f50*/  ENDCOLLECTIVE ;  /* 0x000000000000791b */ /* 0x023fe20003800000 */
.L_x_7452:
[----:B------:R-:W-:Y:S02]  /*34f60*/  IMAD.MOV.U32 R13, RZ, RZ, R31 ;  /* 0x000000ffff0d7224 */ /* 0x000fe400078e001f */
[----:B------:R-:W-:-:S07]  /*34f70*/  IMAD.MOV.U32 R5, RZ, RZ, R14 ;  /* 0x000000ffff057224 */ /* 0x000fce00078e000e */
[----:B------:R-:W-:Y:S05]  /*34f80*/  WARPSYNC.COLLECTIVE R15, `(.L_x_7453) ;  /* 0x000000000f087348 */ /* 0x000fea0003c00000 */
[----:B------:R0:W1:Y:S02]  /*34f90*/  SHFL.IDX P6, R14, R13, R12, R11 ;  /* 0x0000000c0d0e7389 */ /* 0x00006400000c000b */
[----:B01----:R-:W-:Y:S01]  /*34fa0*/  ENDCOLLECTIVE ;  /* 0x000000000000791b */ /* 0x003fe20003800000 */
.L_x_7453:
[----:B------:R-:W-:Y:S02]  /*34fb0*/  IMAD.MOV.U32 R13, RZ, RZ, R28 ;  /* 0x000000ffff0d7224 */ /* 0x000fe400078e001c */
[----:B------:R-:W-:-:S07]  /*34fc0*/  IMAD.MOV.U32 R7, RZ, RZ, R14 ;  /* 0x000000ffff077224 */ /* 0x000fce00078e000e */
[----:B------:R-:W-:Y:S05]  /*34fd0*/  WARPSYNC.COLLECTIVE R15, `(.L_x_7454) ;  /* 0x000000000f087348 */ /* 0x000fea0003c00000 */
[----:B------:R0:W1:Y:S02]  /*34fe0*/  SHFL.IDX P6, R14, R13, R12, R11 ;  /* 0x0000000c0d0e7389 */ /* 0x00006400000c000b */
[----:B01----:R-:W-:Y:S01]  /*34ff0*/  ENDCOLLECTIVE ;  /* 0x000000000000791b */ /* 0x003fe20003800000 */
.L_x_7454:
[----:B------:R-:W-:Y:S01]  /*35000*/  ULDC.64 UR4, c[0x0][0x208] ;  /* 0x0000820000047ab9 */ /* 0x000fe20000000a00 */
[----:B------:R-:W-:-:S05]  /*35010*/  IMAD R30, R8, R30, RZ ;  /* 0x0000001e081e7224 */ /* 0x000fca00078e02ff */
[----:B------:R-:W-:-:S13]  /*35020*/  ISETP.GE.OR P1, PT, R39, R30, P0 ;  /* 0x0000001e2700720c */ /* 0x000fda0000726670 */
[C---:B------:R-:W-:Y:S02]  /*35030*/  @!P1 IADD3 R0, P2, R18.reuse, R5, RZ ;  /* 0x0000000512009210 */ /* 0x040fe40007f5e0ff */
[----:B------:R-:W-:-:S03]  /*35040*/  @!P1 IADD3 R14, P3, R18, R14, RZ ;  /* 0x0000000e120e9210 */ /* 0x000fc60007f7e0ff */
[--C-:B------:R-:W-:Y:S02]  /*35050*/  @!P1 IMAD.X R5, R3, 0x1, R19.reuse, P2 ;  /* 0x0000000103059824 */ /* 0x100fe400010e0613 */
[----:B------:R-:W-:Y:S02]  /*35060*/  @!P1 IMAD.X R3, R7, 0x1, R19, P3 ;  /* 0x0000000107039824 */ /* 0x000fe400018e0613 */
[----:B------:R-:W-:Y:S02]  /*35070*/  @!P1 IMAD.MOV.U32 R4, RZ, RZ, R0 ;  /* 0x000000ffff049224 */ /* 0x000fe400078e0000 */
[----:B------:R-:W-:Y:S02]  /*35080*/  @!P1 IMAD.MOV.U32 R32, RZ, RZ, R14 ;  /* 0x000000ffff209224 */ /* 0x000fe400078e000e */
[----:B------:R-:W-:Y:S02]  /*35090*/  @!P1 IMAD.MOV.U32 R33, RZ, RZ, R3 ;  /* 0x000000ffff219224 */ /* 0x000fe400078e0003 */
[----:B------:R-:W5:Y:S04]  /*350a0*/  @!P1 LD.E.128 R4, desc[UR4][R4.64] ;  /* 0x0000000404049980 */ /* 0x000f68000c101d00 */
[----:B------:R-:W5:Y:S01]  /*350b0*/  @!P1 LD.E.128 R32, desc[UR4][R32.64] ;  /* 0x0000000420209980 */ /* 0x000f62000c101d00 */
[----:B------:R-:W-:Y:S01]  /*350c0*/  IMAD.MOV.U32 R13, RZ, RZ, R10 ;  /* 0x000000ffff0d7224 */ /* 0x000fe200078e000a */
[----:B------:R-:W-:Y:S01]  /*350d0*/  CS2R R26, SRZ ;  /* 0x00000000001a7805 */ /* 0x000fe2000001ff00 */
[----:B------:R-:W-:Y:S01]  /*350e0*/  IMAD.MOV.U32 R12, RZ, RZ, 0x1 ;  /* 0x00000001ff0c7424 */ /* 0x000fe200078e00ff */
[----:B------:R-:W-:-:S02]  /*350f0*/  CS2R R24, SRZ ;  /* 0x0000000000187805 */ /* 0x000fc4000001ff00 */
[----:B------:R-:W-:Y:S02]  /*35100*/  CS2R R20, SRZ ;  /* 0x0000000000147805 */ /* 0x000fe4000001ff00 */
[----:B------:R-:W-:-:S07]  /*35110*/  CS2R R8, SRZ ;  /* 0x0000000000087805 */ /* 0x000fce000001ff00 */
[----:B-----5:R-:W-:Y:S05]  /*35120*/  WARPSYNC.COLLECTIVE R15, `(.L_x_7455) ;  /* 0x000000000f087348 */ /* 0x020fea0003c00000 */
[----:B------:R0:W1:Y:S02]  /*35130*/  SHFL.IDX P6, R14, R13, R12, R11 ;  /* 0x0000000c0d0e7389 */ /* 0x00006400000c000b */
[----:B01---5:R-:W-:Y:S01]  /*35140*/  ENDCOLLECTIVE ;  /* 0x000000000000791b */ /* 0x023fe20003800000 */
.L_x_7455:
[----:B------:R-:W-:Y:S02]  /*35150*/  IMAD.MOV.U32 R13, RZ, RZ, R29 ;  /* 0x000000ffff0d7224 */ /* 0x000fe400078e001d */
[----:B------:R-:W-:-:S07]  /*35160*/  IMAD.MOV.U32 R3, RZ, RZ, R14 ;  /* 0x000000ffff037224 */ /* 0x000fce00078e000e */
[----:B------:R-:W-:Y:S05]  /*35170*/  WARPSYNC.COLLECTIVE R15, `(.L_x_7456) ;  /* 0x000000000f087348 */ /* 0x000fea0003c00000 */
[----:B------:R0:W1:Y:S02]  /*35180*/  SHFL.IDX P6, R14, R13, R12, R11 ;  /* 0x0000000c0d0e7389 */ /* 0x00006400000c000b */
[----:B01----:R-:W-:Y:S01]  /*35190*/  ENDCOLLECTIVE ;  /* 0x000000000000791b */ /* 0x003fe20003800000 */
.L_x_7456:
[----:B------:R-:W-:Y:S02]  /*351a0*/  IMAD.MOV.U32 R13, RZ, RZ, R31 ;  /* 0x000000ffff0d7224 */ /* 0x000fe400078e001f */
[----:B------:R-:W-:-:S07]  /*351b0*/  IMAD.MOV.U32 R29, RZ, RZ, R14 ;  /* 0x000000ffff1d7224 */ /* 0x000fce00078e000e */
[----:B------:R-:W-:Y:S05]  /*351c0*/  WARPSYNC.COLLECTIVE R15, `(.L_x_7457) ;  /* 0x000000000f087348 */ /* 0x000fea0003c00000 */
[----:B------:R0:W1:Y:S02]  /*351d0*/  SHFL.IDX P6, R14, R13, R12, R11 ;  /* 0x0000000c0d0e7389 */ /* 0x00006400000c000b */
[----:B01----:R-:W-:Y:S01]  /*351e0*/  ENDCOLLECTIVE ;  /* 0x000000000000791b */ /* 0x003fe20003800000 */
.L_x_7457:
[----:B------:R-:W-:Y:S02]  /*351f0*/  IMAD.MOV.U32 R13, RZ, RZ, R28 ;  /* 0x000000ffff0d7224 */ /* 0x000fe400078e001c */
[----:B------:R-:W-:-:S07]  /*35200*/  IMAD.MOV.U32 R31, RZ, RZ, R14 ;  /* 0x000000ffff1f7224 */ /* 0x000fce00078e000e */
[----:B------:R-:W-:Y:S05]  /*35210*/  WARPSYNC.COLLECTIVE R15, `(.L_x_7458) ;  /* 0x000000000f087348 */ /* 0x000fea0003c00000 */
[----:B------:R0:W1:Y:S02]  /*35220*/  SHFL.IDX P6, R14, R13, R12, R11 ;  /* 0x0000000c0d0e7389 */ /* 0x00006400000c000b */
[----:B01----:R-:W-:Y:S01]  /*35230*/  ENDCOLLECTIVE ;  /* 0x000000000000791b */ /* 0x003fe20003800000 */
.L_x_7458:
        /* <DEDUP_REMOVED lines=10> */
.L_x_7183:
[----:B0-----:R0:W1:Y:S02]  /*352e0*/  SYNCS.PHASECHK.TRANS64.TRYWAIT P1, [R17+URZ+0x2e800], R0 ;  /* 0x02e80000110075a7 */ /* 0x001064000802017f */
[----:B-1----:R-:W-:Y:S05]  /*352f0*/  @!P1 NANOSLEEP.SYNCS 0x989680 ;  /* 0x009896800000995d */ /* 0x002fea0003900000 */
[----:B------:R-:W1:Y:S02]  /*35300*/  @!P1 SYNCS.PHASECHK.TRANS64 P1, [R17+URZ+0x2e800], R0 ;  /* 0x02e80000110095a7 */ /* 0x000e64000802007f */
[----:B-1----:R-:W-:Y:S05]  /*35310*/  @!P1 BRA `(.L_x_7183) ;  /* 0xfffffffc00f09947 */ /* 0x002fea000383ffff */
[----:B------:R-:W-:Y:S05]  /*35320*/  BRA `(.L_x_7460) ;  /* 0xfffffdb400bc7947 */ /* 0x000fea000383ffff */
.L_x_7189:
[----:B-1----:R1:W2:Y:S02]  /*35330*/  SYNCS.PHASECHK.TRANS64.TRYWAIT P2, [R0+URZ+0x2e830], R5 ;  /* 0x02e83005000075a7 */ /* 0x0022a4000804017f */
[----:B--2---:R-:W-:Y:S05]  /*35340*/  @!P2 NANOSLEEP.SYNCS 0x989680 ;  /* 0x009896800000a95d */ /* 0x004fea0003900000 */
[----:B------:R-:W2:Y:S02]  /*35350*/  @!P2 SYNCS.PHASECHK.TRANS64 P2, [R0+URZ+0x2e830], R5 ;  /* 0x02e830050000a5a7 */ /* 0x000ea4000804007f */
[----:B--2---:R-:W-:Y:S05]  /*35360*/  @!P2 BRA `(.L_x_7189) ;  /* 0xfffffffc00f0a947 */ /* 0x004fea000383ffff */
[----:B------:R-:W-:Y:S05]  /*35370*/  BRA `(.L_x_7188) ;  /* 0xfffffdd800107947 */ /* 0x000fea000383ffff */
.L_x_7207:
[----:B-1----:R1:W2:Y:S02]  /*35380*/  SYNCS.PHASECHK.TRANS64.TRYWAIT P3, [R15+URZ+0x2e830], R14 ;  /* 0x02e8300e0f0075a7 */ /* 0x0022a4000806017f */
[----:B--2---:R-:W-:Y:S05]  /*35390*/  @!P3 NANOSLEEP.SYNCS 0x989680 ;  /* 0x009896800000b95d */ /* 0x004fea0003900000 */
[----:B------:R-:W2:Y:S02]  /*353a0*/  @!P3 SYNCS.PHASECHK.TRANS64 P3, [R15+URZ+0x2e830], R14 ;  /* 0x02e8300e0f00b5a7 */ /* 0x000ea4000806007f */
[----:B--2---:R-:W-:Y:S05]  /*353b0*/  @!P3 BRA `(.L_x_7207) ;  /* 0xfffffffc00f0b947 */ /* 0x004fea000383ffff */
[----:B------:R-:W-:Y:S05]  /*353c0*/  BRA `(.L_x_7206) ;  /* 0xfffffe30008c7947 */ /* 0x000fea000383ffff */
.L_x_7211:
[----:B-1----:R1:W2:Y:S02]  /*353d0*/  SYNCS.PHASECHK.TRANS64.TRYWAIT P2, [R15+URZ+0x2e850], R14 ;  /* 0x02e8500e0f0075a7 */ /* 0x0022a4000804017f */
[----:B--2---:R-:W-:Y:S05]  /*353e0*/  @!P2 NANOSLEEP.SYNCS 0x989680 ;  /* 0x009896800000a95d */ /* 0x004fea0003900000 */
[----:B------:R-:W2:Y:S02]  /*353f0*/  @!P2 SYNCS.PHASECHK.TRANS64 P2, [R15+URZ+0x2e850], R14 ;  /* 0x02e8500e0f00a5a7 */ /* 0x000ea4000804007f */
[----:B--2---:R-:W-:Y:S05]  /*35400*/  @!P2 BRA `(.L_x_7211) ;  /* 0xfffffffc00f0a947 */ /* 0x004fea000383ffff */
[----:B------:R-:W-:Y:S05]  /*35410*/  BRA `(.L_x_7208) ;  /* 0xfffffe44009c7947 */ /* 0x000fea000383ffff */
.L_x_7231:
[----:B-1----:R1:W2:Y:S02]  /*35420*/  SYNCS.PHASECHK.TRANS64.TRYWAIT P3, [R0+URZ+0x2e830], R3 ;  /* 0x02e83003000075a7 */ /* 0x0022a4000806017f */
[----:B--2---:R-:W-:Y:S05]  /*35430*/  @!P3 NANOSLEEP.SYNCS 0x989680 ;  /* 0x009896800000b95d */ /* 0x004fea0003900000 */
[----:B------:R-:W2:Y:S02]  /*35440*/  @!P3 SYNCS.PHASECHK.TRANS64 P3, [R0+URZ+0x2e830], R3 ;  /* 0x02e830030000b5a7 */ /* 0x000ea4000806007f */
[----:B--2---:R-:W-:Y:S05]  /*35450*/  @!P3 BRA `(.L_x_7231) ;  /* 0xfffffffc00f0b947 */ /* 0x004fea000383ffff */
[----:B------:R-:W-:Y:S05]  /*35460*/  BRA `(.L_x_7230) ;  /* 0xfffffe9c000c7947 */ /* 0x000fea000383ffff */
.L_x_7235:
[----:B-1----:R1:W2:Y:S02]  /*35470*/  SYNCS.PHASECHK.TRANS64.TRYWAIT P2, [R3+URZ+0x2e850], R0 ;  /* 0x02e85000030075a7 */ /* 0x0022a4000804017f */
[----:B--2---:R-:W-:Y:S05]  /*35480*/  @!P2 NANOSLEEP.SYNCS 0x989680 ;  /* 0x009896800000a95d */ /* 0x004fea0003900000 */
[----:B------:R-:W2:Y:S02]  /*35490*/  @!P2 SYNCS.PHASECHK.TRANS64 P2, [R3+URZ+0x2e850], R0 ;  /* 0x02e850000300a5a7 */ /* 0x000ea4000804007f */
[----:B--2---:R-:W-:Y:S05]  /*354a0*/  @!P2 BRA `(.L_x_7235) ;  /* 0xfffffffc00f0a947 */ /* 0x004fea000383ffff */
[----:B------:R-:W-:Y:S05]  /*354b0*/  BRA `(.L_x_7232) ;  /* 0xfffffeb000207947 */ /* 0x000fea000383ffff */
.L_x_7243:
[----:B-1----:R1:W2:Y:S02]  /*354c0*/  SYNCS.PHASECHK.TRANS64.TRYWAIT P3, [R0+URZ+0x2e830], R3 ;  /* 0x02e83003000075a7 */ /* 0x0022a4000806017f */
[----:B--2---:R-:W-:Y:S05]  /*354d0*/  @!P3 NANOSLEEP.SYNCS 0x989680 ;  /* 0x009896800000b95d */ /* 0x004fea0003900000 */
[----:B------:R-:W2:Y:S02]  /*354e0*/  @!P3 SYNCS.PHASECHK.TRANS64 P3, [R0+URZ+0x2e830], R3 ;  /* 0x02e830030000b5a7 */ /* 0x000ea4000806007f */
[----:B--2---:R-:W-:Y:S05]  /*354f0*/  @!P3 BRA `(.L_x_7243) ;  /* 0xfffffffc00f0b947 */ /* 0x004fea000383ffff */
[----:B------:R-:W-:Y:S05]  /*35500*/  BRA `(.L_x_7242) ;  /* 0xfffffed800e87947 */ /* 0x000fea000383ffff */
.L_x_7247:
[----:B-1----:R1:W2:Y:S02]  /*35510*/  SYNCS.PHASECHK.TRANS64.TRYWAIT P2, [R3+URZ+0x2e850], R0 ;  /* 0x02e85000030075a7 */ /* 0x0022a4000804017f */
[----:B--2---:R-:W-:Y:S05]  /*35520*/  @!P2 NANOSLEEP.SYNCS 0x989680 ;  /* 0x009896800000a95d */ /* 0x004fea0003900000 */
[----:B------:R-:W2:Y:S02]  /*35530*/  @!P2 SYNCS.PHASECHK.TRANS64 P2, [R3+URZ+0x2e850], R0 ;  /* 0x02e850000300a5a7 */ /* 0x000ea4000804007f */
[----:B--2---:R-:W-:Y:S05]  /*35540*/  @!P2 BRA `(.L_x_7247) ;  /* 0xfffffffc00f0a947 */ /* 0x004fea000383ffff */
[----:B------:R-:W-:Y:S05]  /*35550*/  BRA `(.L_x_7244) ;  /* 0xfffffef000047947 */ /* 0x000fea000383ffff */
.L_x_7261:
[----:B-1----:R1:W2:Y:S02]  /*35560*/  SYNCS.PHASECHK.TRANS64.TRYWAIT P1, [R13+URZ+0x2e850], R4 ;  /* 0x02e850040d0075a7 */ /* 0x0022a4000802017f */
[----:B--2---:R-:W-:Y:S05]  /*35570*/  @!P1 NANOSLEEP.SYNCS 0x989680 ;  /* 0x009896800000995d */ /* 0x004fea0003900000 */
[----:B------:R-:W2:Y:S02]  /*35580*/  @!P1 SYNCS.PHASECHK.TRANS64 P1, [R13+URZ+0x2e850], R4 ;  /* 0x02e850040d0095a7 */ /* 0x000ea4000802007f */
[----:B--2---:R-:W-:Y:S05]  /*35590*/  @!P1 BRA `(.L_x_7261) ;  /* 0xfffffffc00f09947 */ /* 0x004fea000383ffff */
[----:B------:R-:W-:Y:S05]  /*355a0*/  BRA `(.L_x_7260) ;  /* 0xffffff4000807947 */ /* 0x000fea000383ffff */
.L_x_7265:
[----:B------:R-:W-:Y:S01]  /*355b0*/  IMAD.MOV.U32 R12, RZ, RZ, R0 ;  /* 0x000000ffff0c7224 */ /* 0x000fe200078e0000 */
[----:B------:R-:W-:Y:S01]  /*355c0*/  SEL R5, R92, R91, P0 ;  /* 0x0000005b5c057207 */ /* 0x000fe20000000000 */
[----:B------:R-:W-:Y:S01]  /*355d0*/  IMAD.MOV.U32 R11, RZ, RZ, 0x1c1f ;  /* 0x00001c1fff0b7424 */ /* 0x000fe200078e00ff */
[----:B------:R-:W-:Y:S01]  /*355e0*/  SEL R7, R91, R92, P0 ;  /* 0x0000005c5b077207 */ /* 0x000fe20000000000 */
[----:B------:R-:W-:Y:S01]  /*355f0*/  IMAD.MOV.U32 R15, RZ, RZ, -0x1 ;  /* 0xffffffffff0f7424 */ /* 0x000fe200078e00ff */
[----:B------:R-:W-:Y:S02]  /*35600*/  SEL R9, R37, R36, P0 ;  /* 0x0000002425097207 */ /* 0x000fe40000000000 */
[----:B------:R-:W-:-:S07]  /*35610*/  SEL R21, R36, R37, P0 ;  /* 0x0000002524157207 */ /* 0x000fce0000000000 */
[----:B-1----:R-:W-:Y:S05]  /*35620*/  WARPSYNC.COLLECTIVE R15, `(.L_x_7461) ;  /* 0x000000000f087348 */ /* 0x002fea0003c00000 */
[----:B------:R0:W2:Y:S02]  /*35630*/  SHFL.IDX P6, R14, R13, R12, R11 ;  /* 0x0000000c0d0e7389 */ /* 0x0000a400000c000b */
[----:B012---:R-:W-:Y:S01]  /*35640*/  ENDCOLLECTIVE ;  /* 0x000000000000791b */ /* 0x007fe20003800000 */
.L_x_7461:
        /* <DEDUP_REMOVED lines=19> */
.L_x_7462:
        /* <DEDUP_REMOVED lines=19> */
.L_x_7463:
        /* <DEDUP_REMOVED lines=8> */
.L_x_7464:
[----:B------:R-:W-:Y:S02]  /*35930*/  IMAD.MOV.U32 R13, RZ, RZ, R9 ;  /* 0x000000ffff0d7224 */ /* 0x000fe400078e0009 */
[----:B------:R-:W-:Y:S02]  /*35940*/  IMAD.MOV.U32 R12, RZ, RZ, R0 ;  /* 0x000000ffff0c7224 */ /* 0x000fe400078e0000 */
[----:B------:R-:W-:-:S07]  /*35950*/  IMAD.MOV.U32 R7, RZ, RZ, R14 ;  /* 0x000000ffff077224 */ /* 0x000fce00078e000e */
[----:B------:R-:W-:Y:S05]  /*35960*/  WARPSYNC.COLLECTIVE R15, `(.L_x_7465) ;  /* 0x000000000f087348 */ /* 0x000fea0003c00000 */
[----:B------:R0:W1:Y:S02]  /*35970*/  SHFL.IDX P6, R14, R13, R12, R11 ;  /* 0x0000000c0d0e7389 */ /* 0x00006400000c000b */
[----:B01----:R-:W-:Y:S01]  /*35980*/  ENDCOLLECTIVE ;  /* 0x000000000000791b */ /* 0x003fe20003800000 */
.L_x_7465:
        /* <DEDUP_REMOVED lines=8> */
.L_x_7466:
[----:B------:R-:W-:Y:S02]  /*35a10*/  IMAD.MOV.U32 R13, RZ, RZ, R25 ;  /* 0x000000ffff0d7224 */ /* 0x000fe400078e0019 */
[----:B------:R-:W-:Y:S02]  /*35a20*/  IMAD.MOV.U32 R12, RZ, RZ, R0 ;  /* 0x000000ffff0c7224 */ /* 0x000fe400078e0000 */
[----:B------:R-:W-:-:S07]  /*35a30*/  IMAD.MOV.U32 R21, RZ, RZ, R14 ;  /* 0x000000ffff157224 */ /* 0x000fce00078e000e */
[----:B------:R-:W-:Y:S05]  /*35a40*/  WARPSYNC.COLLECTIVE R15, `(.L_x_7467) ;  /* 0x000000000f087348 */ /* 0x000fea0003c00000 */
[----:B------:R0:W1:Y:S02]  /*35a50*/  SHFL.IDX P6, R14, R13, R12, R11 ;  /* 0x0000000c0d0e7389 */ /* 0x00006400000c000b */
[----:B01----:R-:W-:Y:S01]  /*35a60*/  ENDCOLLECTIVE ;  /* 0x000000000000791b */ /* 0x003fe20003800000 */
.L_x_7467:
        /* <DEDUP_REMOVED lines=8> */
.L_x_7468:
[----:B------:R-:W-:Y:S02]  /*35af0*/  IMAD.MOV.U32 R13, RZ, RZ, R29 ;  /* 0x000000ffff0d7224 */ /* 0x000fe400078e001d */
[----:B------:R-:W-:Y:S02]  /*35b00*/  IMAD.MOV.U32 R12, RZ, RZ, R0 ;  /* 0x000000ffff0c7224 */ /* 0x000fe400078e0000 */
[----:B------:R-:W-:-:S07]  /*35b10*/  IMAD.MOV.U32 R27, RZ, RZ, R14 ;  /* 0x000000ffff1b7224 */ /* 0x000fce00078e000e */
[----:B------:R-:W-:Y:S05]  /*35b20*/  WARPSYNC.COLLECTIVE R15, `(.L_x_7469) ;  /* 0x000000000f087348 */ /* 0x000fea0003c00000 */
[----:B------:R0:W1:Y:S02]  /*35b30*/  SHFL.IDX P6, R14, R13, R12, R11 ;  /* 0x0000000c0d0e7389 */ /* 0x00006400000c000b */
[----:B01----:R-:W-:Y:S01]  /*35b40*/  ENDCOLLECTIVE ;  /* 0x000000000000791b */ /* 0x003fe20003800000 */
.L_x_7469:
        /* <DEDUP_REMOVED lines=8> */
.L_x_7470:
[----:B------:R-:W-:Y:S02]  /*35bd0*/  IMAD.MOV.U32 R13, RZ, RZ, R33 ;  /* 0x000000ffff0d7224 */ /* 0x000fe400078e0021 */
[----:B------:R-:W-:Y:S02]  /*35be0*/  IMAD.MOV.U32 R12, RZ, RZ, R0 ;  /* 0x000000ffff0c7224 */ /* 0x000fe400078e0000 */
[----:B------:R-:W-:-:S07]  /*35bf0*/  IMAD.MOV.U32 R31, RZ, RZ, R14 ;  /* 0x000000ffff1f7224 */ /* 0x000fce00078e000e */
[----:B------:R-:W-:Y:S05]  /*35c00*/  WARPSYNC.COLLECTIVE R15, `(.L_x_7471) ;  /* 0x000000000f087348 */ /* 0x000fea0003c00000 */
[----:B------:R0:W1:Y:S02]  /*35c10*/  SHFL.IDX P6, R14, R13, R12, R11 ;  /* 0x0000000c0d0e7389 */ /* 0x00006400000c000b */
[----:B01----:R-:W-:Y:S01]  /*35c20*/  ENDCOLLECTIVE ;  /* 0x000000000000791b */ /* 0x003fe20003800000 */
.L_x_7471:
        /* <DEDUP_REMOVED lines=8> */
.L_x_7472:
[----:B------:R-:W-:Y:S02]  /*35cb0*/  IMAD.MOV.U32 R13, RZ, RZ, R37 ;  /* 0x000000ffff0d7224 */ /* 0x000fe400078e0025 */
[----:B------:R-:W-:Y:S02]  /*35cc0*/  IMAD.MOV.U32 R12, RZ, RZ, R0 ;  /* 0x000000ffff0c7224 */ /* 0x000fe400078e0000 */
[----:B------:R-:W-:-:S07]  /*35cd0*/  IMAD.MOV.U32 R35, RZ, RZ, R14 ;  /* 0x000000ffff237224 */ /* 0x000fce00078e000e */
[----:B------:R-:W-:Y:S05]  /*35ce0*/  WARPSYNC.COLLECTIVE R15, `(.L_x_7473) ;  /* 0x000000000f087348 */ /* 0x000fea0003c00000 */
[----:B------:R0:W1:Y:S02]  /*35cf0*/  SHFL.IDX P6, R14, R13, R12, R11 ;  /* 0x0000000c0d0e7389 */ /* 0x00006400000c000b */
[----:B01----:R-:W-:Y:S01]  /*35d00*/  ENDCOLLECTIVE ;  /* 0x000000000000791b */ /* 0x003fe20003800000 */
.L_x_7473:
        /* <DEDUP_REMOVED lines=8> */
.L_x_7474:
[----:B------:R-:W-:Y:S02]  /*35d90*/  IMAD.MOV.U32 R13, RZ, RZ, R41 ;  /* 0x000000ffff0d7224 */ /* 0x000fe400078e0029 */
[----:B------:R-:W-:Y:S02]  /*35da0*/  IMAD.MOV.U32 R12, RZ, RZ, R0 ;  /* 0x000000ffff0c7224 */ /* 0x000fe400078e0000 */
[----:B------:R-:W-:-:S07]  /*35db0*/  IMAD.MOV.U32 R20, RZ, RZ, R14 ;  /* 0x000000ffff147224 */ /* 0x000fce00078e000e */
[----:B------:R-:W-:Y:S05]  /*35dc0*/  WARPSYNC.COLLECTIVE R15, `(.L_x_7475) ;  /* 0x000000000f087348 */ /* 0x000fea0003c00000 */
[----:B------:R0:W1:Y:S02]  /*35dd0*/  SHFL.IDX P6, R14, R13, R12, R11 ;  /* 0x0000000c0d0e7389 */ /* 0x00006400000c000b */
[----:B01----:R-:W-:Y:S01]  /*35de0*/  ENDCOLLECTIVE ;  /* 0x000000000000791b */ /* 0x003fe20003800000 */
.L_x_7475:
[----:B------:R-:W-:Y:S02]  /*35df0*/  IMAD.MOV.U32 R13, RZ, RZ, R43 ;  /* 0x000000ffff0d7224 */ /* 0x000fe400078e002b */
[----:B------:R-:W-:Y:S02]  /*35e00*/  IMAD.MOV.U32 R12, RZ, RZ, R2 ;  /* 0x000000ffff0c7224 */ /* 0x000fe400078e0002 */
[----:B------:R-:W-:-:S07]  /*35e10*/  IMAD.MOV.U32 R41, RZ, RZ, R14 ;  /* 0x000000ffff297224 */ /* 0x000fce00078e000e */
[----:B------:R-:W-:Y:S05]  /*35e20*/  WARPSYNC.COLLECTIVE R15, `(.L_x_7476) ;  /* 0x000000000f087348 */ /* 0x000fea0003c00000 */
[----:B------:R0:W1:Y:S02]  /*35e30*/  SHFL.IDX P6, R14, R13, R12, R11 ;  /* 0x0000000c0d0e7389 */ /* 0x00006400000c000b */
[----:B01----:R-:W-:Y:S01]  /*35e40*/  ENDCOLLECTIVE ;  /* 0x000000000000791b */ /* 0x003fe20003800000 */
.L_x_7476:
[----:B------:R-:W-:Y:S02]  /*35e50*/  IMAD.MOV.U32 R13, RZ, RZ, R45 ;  /* 0x000000ffff0d7224 */ /* 0x000fe400078e002d */
[----:B------:R-:W-:Y:S02]  /*35e60*/  IMAD.MOV.U32 R12, RZ, RZ, R0 ;  /* 0x000000ffff0c7224 */ /* 0x000fe400078e0000 */
[----:B------:R-:W-:-:S07]  /*35e70*/  IMAD.MOV.U32 R40, RZ, RZ, R14 ;  /* 0x000000ffff287224 */ /* 0x000fce00078e000e */
[----:B------:R-:W-:Y:S05]  /*35e80*/  WARPSYNC.COLLECTIVE R15, `(.L_x_7477) ;  /* 0x000000000f087348 */ /* 0x000fea0003c00000 */
[----:B------:R0:W1:Y:S02]  /*35e90*/  SHFL.IDX P6, R14, R13, R12, R11 ;  /* 0x0000000c0d0e7389 */ /* 0x00006400000c000b */
[----:B01----:R-:W-:Y:S01]  /*35ea0*/  ENDCOLLECTIVE ;  /* 0x000000000000791b */ /* 0x003fe20003800000 */
.L_x_7477:
        /* <DEDUP_REMOVED lines=8> */
.L_x_7478:
[----:B------:R-:W-:Y:S02]  /*35f30*/  IMAD.MOV.U32 R13, RZ, RZ, R49 ;  /* 0x000000ffff0d7224 */ /* 0x000fe400078e0031 */
[----:B------:R-:W-:Y:S02]  /*35f40*/  IMAD.MOV.U32 R12, RZ, RZ, R0 ;  /* 0x000000ffff0c7224 */ /* 0x000fe400078e0000 */
[----:B------:R-:W-:-:S07]  /*35f50*/  IMAD.MOV.U32 R42, RZ, RZ, R14 ;  /* 0x000000ffff2a7224 */ /* 0x000fce00078e000e */
[----:B------:R-:W-:Y:S05]  /*35f60*/  WARPSYNC.COLLECTIVE R15, `(.L_x_7479) ;  /* 0x000000000f087348 */ /* 0x000fea0003c00000 */
[----:B------:R0:W1:Y:S02]  /*35f70*/  SHFL.IDX P6, R14, R13, R12, R11 ;  /* 0x0000000c0d0e7389 */ /* 0x00006400000c000b */
[----:B01----:R-:W-:Y:S01]  /*35f80*/  ENDCOLLECTIVE ;  /* 0x000000000000791b */ /* 0x003fe20003800000 */
.L_x_7479:
        /* <DEDUP_REMOVED lines=8> */
.L_x_7480:
[----:B------:R-:W-:Y:S02]  /*36010*/  IMAD.MOV.U32 R13, RZ, RZ, R53 ;  /* 0x000000ffff0d7224 */ /* 0x000fe400078e0035 */
[----:B------:R-:W-:Y:S02]  /*36020*/  IMAD.MOV.U32 R12, RZ, RZ, R0 ;  /* 0x000000ffff0c7224 */ /* 0x000fe400078e0000 */
[----:B------:R-:W-:-:S07]  /*36030*/  IMAD.MOV.U32 R44, RZ, RZ, R14 ;  /* 0x000000ffff2c7224 */ /* 0x000fce00078e000e */
[----:B------:R-:W-:Y:S05]  /*36040*/  WARPSYNC.COLLECTIVE R15, `(.L_x_7481) ;  /* 0x000000000f087348 */ /* 0x000fea0003c00000 */
[----:B------:R0:W1:Y:S02]  /*36050*/  SHFL.IDX P6, R14, R13, R12, R11 ;  /* 0x0000000c0d0e7389 */ /* 0x00006400000c000b */
[----:B01----:R-:W-:Y:S01]  /*36060*/  ENDCOLLECTIVE ;  /* 0x000000000000791b */ /* 0x003fe20003800000 */
.L_x_7481:
[----:B------:R-:W-:Y:S01]  /*36070*/  SEL R9, R49, R44, P0 ;  /* 0x0000002c31097207 */ /* 0x000fe20000000000 */
[----:B------:R-:W-:Y:S02]  /*36080*/  IMAD.MOV.U32 R13, RZ, RZ, R55 ;  /* 0x000000ffff0d7224 */ /* 0x000fe400078e0037 */
[----:B------:R-:W-:Y:S02]  /*36090*/  IMAD.MOV.U32 R12, RZ, RZ, R2 ;  /* 0x000000ffff0c7224 */ /* 0x000fe400078e0002 */
[----:B------:R-:W-:-:S07]  /*360a0*/  IMAD.MOV.U32 R53, RZ, RZ, R14 ;  /* 0x000000ffff357224 */ /* 0x000fce00078e000e */
[----:B------:R-:W-:Y:S05]  /*360b0*/  WARPSYNC.COLLECTIVE R15, `(.L_x_7482) ;  /* 0x000000000f087348 */ /* 0x000fea0003c00000 */
[----:B------:R0:W1:Y:S02]  /*360c0*/  SHFL.IDX P6, R14, R13, R12, R11 ;  /* 0x0000000c0d0e7389 */ /* 0x00006400000c000b */
[----:B01----:R-:W-:Y:S01]  /*360d0*/  ENDCOLLECTIVE ;  /* 0x000000000000791b */ /* 0x003fe20003800000 */
.L_x_7482:
[----:B------:R-:W-:Y:S02]  /*360e0*/  IMAD.MOV.U32 R13, RZ, RZ, R57 ;  /* 0x000000ffff0d7224 */ /* 0x000fe400078e0039 */
[----:B------:R-:W-:Y:S02]  /*360f0*/  IMAD.MOV.U32 R12, RZ, RZ, R0 ;  /* 0x000000ffff0c7224 */ /* 0x000fe400078e0000 */
[----:B------:R-:W-:-:S07]  /*36100*/  IMAD.MOV.U32 R46, RZ, RZ, R14 ;  /* 0x000000ffff2e7224 */ /* 0x000fce00078e000e */
[----:B------:R-:W-:Y:S05]  /*36110*/  WARPSYNC.COLLECTIVE R15, `(.L_x_7483) ;  /* 0x000000000f087348 */ /* 0x000fea0003c00000 */
[----:B------:R0:W1:Y:S02]  /*36120*/  SHFL.IDX P6, R14, R13, R12, R11 ;  /* 0x0000000c0d0e7389 */ /* 0x00006400000c000b */
[----:B01----:R-:W-:Y:S01]  /*36130*/  ENDCOLLECTIVE ;  /* 0x000000000000791b */ /* 0x003fe20003800000 */
.L_x_7483:
        /* <DEDUP_REMOVED lines=8> */
.L_x_7484:
[----:B------:R-:W-:Y:S02]  /*361c0*/  IMAD.MOV.U32 R13, RZ, RZ, R61 ;  /* 0x000000ffff0d7224 */ /* 0x000fe400078e003d */
[----:B------:R-:W-:Y:S02]  /*361d0*/  IMAD.MOV.U32 R12, RZ, RZ, R0 ;  /* 0x000000ffff0c7224 */ /* 0x000fe400078e0000 */
[----:B------:R-:W-:-:S07]  /*361e0*/  IMAD.MOV.U32 R48, RZ, RZ, R14 ;  /* 0x000000ffff307224 */ /* 0x000fce00078e000e */
[----:B------:R-:W-:Y:S05]  /*361f0*/  WARPSYNC.COLLECTIVE R15, `(.L_x_7485) ;  /* 0x000000000f087348 */ /* 0x000fea0003c00000 */
[----:B------:R0:W1:Y:S02]  /*36200*/  SHFL.IDX P6, R14, R13, R12, R11 ;  /* 0x0000000c0d0e7389 */ /* 0x00006400000c000b */
[----:B01----:R-:W-:Y:S01]  /*36210*/  ENDCOLLECTIVE ;  /* 0x000000000000791b */ /* 0x003fe20003800000 */
.L_x_7485:
        /* <DEDUP_REMOVED lines=8> */
.L_x_7486:
[----:B------:R-:W-:Y:S02]  /*362a0*/  IMAD.MOV.U32 R13, RZ, RZ, R65 ;  /* 0x000000ffff0d7224 */ /* 0x000fe400078e0041 */
[----:B------:R-:W-:Y:S02]  /*362b0*/  IMAD.MOV.U32 R12, RZ, RZ, R0 ;  /* 0x000000ffff0c7224 */ /* 0x000fe400078e0000 */
[----:B------:R-:W-:-:S07]  /*362c0*/  IMAD.MOV.U32 R50, RZ, RZ, R14 ;  /* 0x000000ffff327224 */ /* 0x000fce00078e000e */
[----:B------:R-:W-:Y:S05]  /*362d0*/  WARPSYNC.COLLECTIVE R15, `(.L_x_7487) ;  /* 0x000000000f087348 */ /* 0x000fea0003c00000 */
[----:B------:R0:W1:Y:S02]  /*362e0*/  SHFL.IDX P6, R14, R13, R12, R11 ;  /* 0x0000000c0d0e7389 */ /* 0x00006400000c000b */
[----:B01----:R-:W-:Y:S01]  /*362f0*/  ENDCOLLECTIVE ;  /* 0x000000000000791b */ /* 0x003fe20003800000 */
.L_x_7487:
        /* <DEDUP_REMOVED lines=8> */
.L_x_7488:
[----:B------:R-:W-:Y:S02]  /*36380*/  IMAD.MOV.U32 R13, RZ, RZ, R71 ;  /* 0x000000ffff0d7224 */ /* 0x000fe400078e0047 */
[----:B------:R-:W-:Y:S02]  /*36390*/  IMAD.MOV.U32 R12, RZ, RZ, R0 ;  /* 0x000000ffff0c7224 */ /* 0x000fe400078e0000 */
[----:B------:R-:W-:-:S07]  /*363a0*/  IMAD.MOV.U32 R56, RZ, RZ, R14 ;  /* 0x000000ffff387224 */ /* 0x000fce00078e000e */
[----:B------:R-:W-:Y:S05]  /*363b0*/  WARPSYNC.COLLECTIVE R15, `(.L_x_7489) ;  /* 0x000000000f087348 */ /* 0x000fea0003c00000 */
[----:B------:R0:W1:Y:S02]  /*363c0*/  SHFL.IDX P6, R14, R13, R12, R11 ;  /* 0x0000000c0d0e7389 */ /* 0x00006400000c000b */
[----:B01----:R-:W-:Y:S01]  /*363d0*/  ENDCOLLECTIVE ;  /* 0x000000000000791b */ /* 0x003fe20003800000 */
.L_x_7489:
[----:B------:R-:W-:Y:S01]  /*363e0*/  SEL R39, R56, R65, P0 ;  /* 0x0000004138277207 */ /* 0x000fe20000000000 */
[----:B------:R-:W-:Y:S02]  /*363f0*/  IMAD.MOV.U32 R13, RZ, RZ, R73 ;  /* 0x000000ffff0d7224 */ /* 0x000fe400078e0049 */
[----:B------:R-:W-:Y:S02]  /*36400*/  IMAD.MOV.U32 R12, RZ, RZ, R2 ;  /* 0x000000ffff0c7224 */ /* 0x000fe400078e0002 */
[----:B------:R-:W-:-:S07]  /*36410*/  IMAD.MOV.U32 R71, RZ, RZ, R14 ;  /* 0x000000ffff477224 */ /* 0x000fce00078e000e */
[----:B------:R-:W-:Y:S05]  /*36420*/  WARPSYNC.COLLECTIVE R15, `(.L_x_7490) ;  /* 0x000000000f087348 */ /* 0x000fea0003c00000 */
[----:B------:R0:W1:Y:S02]  /*36430*/  SHFL.IDX P6, R14, R13, R12, R11 ;  /* 0x0000000c0d0e7389 */ /* 0x00006400000c000b */
[----:B01----:R-:W-:Y:S01]  /*36440*/  ENDCOLLECTIVE ;  /* 0x000000000000791b */ /* 0x003fe20003800000 */
.L_x_7490:
[----:B------:R-:W-:Y:S02]  /*36450*/  IMAD.MOV.U32 R13, RZ, RZ, R75 ;  /* 0x000000ffff0d7224 */ /* 0x000fe400078e004b */
[----:B------:R-:W-:Y:S02]  /*36460*/  IMAD.MOV.U32 R12, RZ, RZ, R0 ;  /* 0x000000ffff0c7224 */ /* 0x000fe400078e0000 */
[----:B------:R-:W-:-:S07]  /*36470*/  IMAD.MOV.U32 R58, RZ, RZ, R14 ;  /* 0x000000ffff3a7224 */ /* 0x000fce00078e000e */
[----:B------:R-:W-:Y:S05]  /*36480*/  WARPSYNC.COLLECTIVE R15, `(.L_x_7491) ;  /* 0x000000000f087348 */ /* 0x000fea0003c00000 */
[----:B------:R0:W1:Y:S02]  /*36490*/  SHFL.IDX P6, R14, R13, R12, R11 ;  /* 0x0000000c0d0e7389 */ /* 0x00006400000c000b */
[----:B01----:R-:W-:Y:S01]  /*364a0*/  ENDCOLLECTIVE ;  /* 0x000000000000791b */ /* 0x003fe20003800000 */
.L_x_7491:
[----:B------:R-:W-:Y:S02]  /*364b0*/  IMAD.MOV.U32 R13, RZ, RZ, R77 ;  /* 0x000000ffff0d7224 */ /* 0x000fe400078e004d */
[----:B------:R-:W-:Y:S02]  /*364c0*/  IMAD.MOV.U32 R12, RZ, RZ, R2 ;  /* 0x000000ffff0c7224 */ /* 0x000fe400078e0002 */
[----:B------:R-:W-:Y:S02]  /*364d0*/  IMAD.MOV.U32 R2, RZ, RZ, RZ ;  /* 0x000000ffff027224 */ /* 0x000fe400078e00ff */
[----:B------:R-:W-:-:S07]  /*364e0*/  IMAD.MOV.U32 R75, RZ, RZ, R14 ;  /* 0x000000ffff4b7224 */ /* 0x000fce00078e000e */
[----:B------:R-:W-:Y:S05]  /*364f0*/  WARPSYNC.COLLECTIVE R15, `(.L_x_7492) ;  /* 0x000000000f087348 */ /* 0x000fea0003c00000 */
[----:B------:R0:W1:Y:S02]  /*36500*/  SHFL.IDX P6, R14, R13, R12, R11 ;  /* 0x0000000c0d0e7389 */ /* 0x00006400000c000b */
[----:B01----:R-:W-:Y:S01]  /*36510*/  ENDCOLLECTIVE ;  /* 0x000000000000791b */ /* 0x003fe20003800000 */
.L_x_7492:
        /* <DEDUP_REMOVED lines=8> */
.L_x_7277:
[----:B------:R-:W-:Y:S02]  /*365a0*/  IMAD.MOV.U32 R13, RZ, RZ, R3 ;  /* 0x000000ffff0d7224 */ /* 0x000fe400078e0003 */
[----:B------:R-:W-:Y:S02]  /*365b0*/  IMAD.MOV.U32 R12, RZ, RZ, RZ ;  /* 0x000000ffff0c7224 */ /* 0x000fe400078e00ff */
[----:B------:R-:W-:Y:S02]  /*365c0*/  IMAD.MOV.U32 R11, RZ, RZ, 0x181f ;  /* 0x0000181fff0b7424 */ /* 0x000fe400078e00ff */
[----:B------:R-:W-:-:S07]  /*365d0*/  IMAD.MOV.U32 R15, RZ, RZ, -0x1 ;  /* 0xffffffffff0f7424 */ /* 0x000fce00078e00ff */
[----:B-1----:R-:W-:Y:S05]  /*365e0*/  WARPSYNC.COLLECTIVE R15, `(.L_x_7494) ;  /* 0x000000000f087348 */ /* 0x002fea0003c00000 */
[----:B------:R0:W2:Y:S02]  /*365f0*/  SHFL.IDX P6, R14, R13, R12, R11 ;  /* 0x0000000c0d0e7389 */ /* 0x0000a400000c000b */
[----:B012---:R-:W-:Y:S01]  /*36600*/  ENDCOLLECTIVE ;  /* 0x000000000000791b */ /* 0x007fe20003800000 */
.L_x_7494:
[----:B------:R-:W-:Y:S02]  /*36610*/  IMAD.MOV.U32 R13, RZ, RZ, R2 ;  /* 0x000000ffff0d7224 */ /* 0x000fe400078e0002 */
[----:B------:R-:W-:-:S07]  /*36620*/  IMAD.MOV.U32 R0, RZ, RZ, R14 ;  /* 0x000000ffff007224 */ /* 0x000fce00078e000e */
[----:B------:R-:W-:Y:S05]  /*36630*/  WARPSYNC.COLLECTIVE R15, `(.L_x_7495) ;  /* 0x000000000f087348 */ /* 0x000fea0003c00000 */
[----:B------:R0:W1:Y:S02]  /*36640*/  SHFL.IDX P6, R14, R13, R12, R11 ;  /* 0x0000000c0d0e7389 */ /* 0x00006400000c000b */
[----:B01----:R-:W-:Y:S01]  /*36650*/  ENDCOLLECTIVE ;  /* 0x000000000000791b */ /* 0x003fe20003800000 */
.L_x_7495:
[----:B------:R-:W-:Y:S05]  /*36660*/  BRA `(.L_x_7496) ;  /* 0xffffff6000c87947 */ /* 0x000fea000383ffff */
.L_x_7280:
        /* <DEDUP_REMOVED lines=8> */
.L_x_7498:
[----:B------:R-:W-:Y:S05]  /*366f0*/  BSYNC B1 ;  /* 0x0000000000017941 */ /* 0x000fea0003800000 */
.L_x_7497:
        /* <DEDUP_REMOVED lines=8> */
.L_x_7499:
[----:B------:R-:W-:Y:S05]  /*36780*/  BRA `(.L_x_7500) ;  /* 0xffffff6000d07947 */ /* 0x000fea000383ffff */
.L_x_7283:
        /* <DEDUP_REMOVED lines=8> */
.L_x_7502:
[----:B------:R-:W-:Y:S05]  /*36810*/  BSYNC B1 ;  /* 0x0000000000017941 */ /* 0x000fea0003800000 */
.L_x_7501:
        /* <DEDUP_REMOVED lines=8> */
.L_x_7503:
[----:B------:R-:W-:Y:S05]  /*368a0*/  BRA `(.L_x_7504) ;  /* 0xffffff6000d47947 */ /* 0x000fea000383ffff */
.L_x_7286:
        /* <DEDUP_REMOVED lines=8> */
.L_x_7506:
[----:B------:R-:W-:Y:S05]  /*36930*/  BSYNC B1 ;  /* 0x0000000000017941 */ /* 0x000fea0003800000 */
.L_x_7505:
        /* <DEDUP_REMOVED lines=8> */
.L_x_7507:
[----:B------:R-:W-:Y:S05]  /*369c0*/  BRA `(.L_x_7508) ;  /* 0xffffff6000d87947 */ /* 0x000fea000383ffff */
.L_x_7311:
        /* <DEDUP_REMOVED lines=11> */
.L_x_7510:
[----:B------:R-:W-:Y:S05]  /*36a80*/  BSYNC B1 ;  /* 0x0000000000017941 */ /* 0x000fea0003800000 */
.L_x_7509:
[----:B------:R-:W-:Y:S05]  /*36a90*/  BRA `(.L_x_7511) ;  /* 0xffffff7c00b87947 */ /* 0x000fea000383ffff */
.L_x_7313:
[----:B------:R-:W-:Y:S01]  /*36aa0*/  BSSY B1, `(.L_x_7512) ;  /* 0x0000006000017945 */ /* 0x000fe20003800000 */
[----:B------:R-:W-:-:S07]  /*36ab0*/  IMAD.MOV.U32 R15, RZ, RZ, -0x1 ;  /* 0xffffffffff0f7424 */ /* 0x000fce00078e00ff */
[----:B01----:R-:W-:Y:S05]  /*36ac0*/  WARPSYNC.COLLECTIVE R15, `(.L_x_7513) ;  /* 0x000000000f0c7348 */ /* 0x003fea0003c00000 */
[----:B------:R-:W-:Y:S02]  /*36ad0*/  ELECT P6, UR62, PT ;  /* 0x00000000003e782f */ /* 0x000fe400038c0000 */
[----:B------:R-:W-:Y:S01]  /*36ae0*/  MOV R14, UR62 ;  /* 0x0000003e000e7c02 */ /* 0x000fe20008000f00 */
[----:B01----:R-:W-:Y:S10]  /*36af0*/  ENDCOLLECTIVE ;  /* 0x000000000000791b */ /* 0x003ff40003800000 */
.L_x_7513:
[----:B------:R-:W-:Y:S05]  /*36b00*/  BSYNC B1 ;  /* 0x0000000000017941 */ /* 0x000fea0003800000 */
.L_x_7512:
[----:B------:R-:W-:Y:S05]  /*36b10*/  BRA `(.L_x_7312) ;  /* 0xffffff7c00b07947 */ /* 0x000fea000383ffff */
.L_x_7315:
[----:B-1----:R-:W2:Y:S02]  /*36b20*/  LDL R5, [R1+0x4] ;  /* 0x0000040001057983 */ /* 0x002ea40000100800 */
[----:B--2---:R1:W2:Y:S02]  /*36b30*/  SYNCS.PHASECHK.TRANS64.TRYWAIT P0, [R5+URZ+0x2e820], R4 ;  /* 0x02e82004050075a7 */ /* 0x0042a4000800017f */
[----:B--2---:R-:W-:Y:S05]  /*36b40*/  @!P0 NANOSLEEP.SYNCS 0x989680 ;  /* 0x009896800000895d */ /* 0x004fea0003900000 */
[----:B------:R-:W2:Y:S02]  /*36b50*/  @!P0 SYNCS.PHASECHK.TRANS64 P0, [R5+URZ+0x2e820], R4 ;  /* 0x02e82004050085a7 */ /* 0x000ea4000800007f */
[----:B--2---:R-:W-:Y:S05]  /*36b60*/  @!P0 BRA `(.L_x_7315) ;  /* 0xfffffffc00ec8947 */ /* 0x004fea000383ffff */
[----:B------:R-:W-:Y:S05]  /*36b70*/  BRA `(.L_x_7514) ;  /* 0xffffff7c00c07947 */ /* 0x000fea000383ffff */
.L_x_7319:
[----:B-1----:R1:W2:Y:S02]  /*36b80*/  SYNCS.PHASECHK.TRANS64.TRYWAIT P0, [R4+URZ+0x2e8a0], R9 ;  /* 0x02e8a009040075a7 */ /* 0x0022a4000800017f */
[----:B--2---:R-:W-:Y:S05]  /*36b90*/  @!P0 NANOSLEEP.SYNCS 0x989680 ;  /* 0x009896800000895d */ /* 0x004fea0003900000 */
[----:B------:R-:W2:Y:S02]  /*36ba0*/  @!P0 SYNCS.PHASECHK.TRANS64 P0, [R4+URZ+0x2e8a0], R9 ;  /* 0x02e8a009040085a7 */ /* 0x000ea4000800007f */
[----:B--2---:R-:W-:Y:S05]  /*36bb0*/  @!P0 BRA `(.L_x_7319) ;  /* 0xfffffffc00f08947 */ /* 0x004fea000383ffff */
[----:B------:R-:W-:Y:S05]  /*36bc0*/  BRA `(.L_x_7515) ;  /* 0xffffff7c00e87947 */ /* 0x000fea000383ffff */
.L_x_7324:
[----:B0-----:R0:W2:Y:S02]  /*36bd0*/  SYNCS.PHASECHK.TRANS64.TRYWAIT P0, [R4+URZ+0x2e8c0], R9 ;  /* 0x02e8c009040075a7 */ /* 0x0010a4000800017f */
[----:B--2---:R-:W-:Y:S05]  /*36be0*/  @!P0 NANOSLEEP.SYNCS 0x989680 ;  /* 0x009896800000895d */ /* 0x004fea0003900000 */
[----:B------:R-:W2:Y:S02]  /*36bf0*/  @!P0 SYNCS.PHASECHK.TRANS64 P0, [R4+URZ+0x2e8c0], R9 ;  /* 0x02e8c009040085a7 */ /* 0x000ea4000800007f */
[----:B--2---:R-:W-:Y:S05]  /*36c00*/  @!P0 BRA `(.L_x_7324) ;  /* 0xfffffffc00f08947 */ /* 0x004fea000383ffff */
[----:B------:R-:W-:Y:S05]  /*36c10*/  BRA `(.L_x_7516) ;  /* 0xffffff80006c7947 */ /* 0x000fea000383ffff */
.L_x_7331:
[----:B-1----:R1:W2:Y:S02]  /*36c20*/  SYNCS.PHASECHK.TRANS64.TRYWAIT P1, [R5+URZ+0x2e8a0], R6 ;  /* 0x02e8a006050075a7 */ /* 0x0022a4000802017f */
[----:B--2---:R-:W-:Y:S05]  /*36c30*/  @!P1 NANOSLEEP.SYNCS 0x989680 ;  /* 0x009896800000995d */ /* 0x004fea0003900000 */
[----:B------:R-:W2:Y:S02]  /*36c40*/  @!P1 SYNCS.PHASECHK.TRANS64 P1, [R5+URZ+0x2e8a0], R6 ;  /* 0x02e8a006050095a7 */ /* 0x000ea4000802007f */
[----:B--2---:R-:W-:Y:S05]  /*36c50*/  @!P1 BRA `(.L_x_7331) ;  /* 0xfffffffc00f09947 */ /* 0x004fea000383ffff */
[----:B------:R-:W-:Y:S05]  /*36c60*/  BRA `(.L_x_7517) ;  /* 0xffffff8400447947 */ /* 0x000fea000383ffff */
.L_x_7336:
[----:B0-----:R0:W2:Y:S02]  /*36c70*/  SYNCS.PHASECHK.TRANS64.TRYWAIT P1, [R5+URZ+0x2e8c0], R6 ;  /* 0x02e8c006050075a7 */ /* 0x0010a4000802017f */
[----:B--2---:R-:W-:Y:S05]  /*36c80*/  @!P1 NANOSLEEP.SYNCS 0x989680 ;  /* 0x009896800000995d */ /* 0x004fea0003900000 */
[----:B------:R-:W2:Y:S02]  /*36c90*/  @!P1 SYNCS.PHASECHK.TRANS64 P1, [R5+URZ+0x2e8c0], R6 ;  /* 0x02e8c006050095a7 */ /* 0x000ea4000802007f */
[----:B--2---:R-:W-:Y:S05]  /*36ca0*/  @!P1 BRA `(.L_x_7336) ;  /* 0xfffffffc00f09947 */ /* 0x004fea000383ffff */
[----:B------:R-:W-:Y:S05]  /*36cb0*/  BRA `(.L_x_7518) ;  /* 0xffffff8400c47947 */ /* 0x000fea000383ffff */
.L_x_7359:
        /* <DEDUP_REMOVED lines=11> */
.L_x_7520:
[----:B------:R-:W-:Y:S05]  /*36d70*/  BSYNC B0 ;  /* 0x0000000000007941 */ /* 0x000fea0003800000 */
.L_x_7519:
[----:B------:R-:W-:Y:S05]  /*36d80*/  BRA `(.L_x_7521) ;  /* 0xffffff9400807947 */ /* 0x000fea000383ffff */
.L_x_7361:
[----:B------:R-:W-:Y:S01]  /*36d90*/  BSSY B0, `(.L_x_7522) ;  /* 0x0000006000007945 */ /* 0x000fe20003800000 */
[----:B------:R-:W-:-:S07]  /*36da0*/  IMAD.MOV.U32 R15, RZ, RZ, -0x1 ;  /* 0xffffffffff0f7424 */ /* 0x000fce00078e00ff */
[----:B012---:R-:W-:Y:S05]  /*36db0*/  WARPSYNC.COLLECTIVE R15, `(.L_x_7523) ;  /* 0x000000000f0c7348 */ /* 0x007fea0003c00000 */
[----:B------:R-:W-:Y:S02]  /*36dc0*/  ELECT P6, UR62, PT ;  /* 0x00000000003e782f */ /* 0x000fe400038c0000 */
[----:B------:R-:W-:Y:S01]  /*36dd0*/  MOV R14, UR62 ;  /* 0x0000003e000e7c02 */ /* 0x000fe20008000f00 */
[----:B012---:R-:W-:Y:S10]  /*36de0*/  ENDCOLLECTIVE ;  /* 0x000000000000791b */ /* 0x007ff40003800000 */
.L_x_7523:
[----:B------:R-:W-:Y:S05]  /*36df0*/  BSYNC B0 ;  /* 0x0000000000007941 */ /* 0x000fea0003800000 */
.L_x_7522:
[----:B------:R-:W-:Y:S05]  /*36e00*/  BRA `(.L_x_7524) ;  /* 0xffffff9400887947 */ /* 0x000fea000383ffff */
.L_x_7363:
[----:B-1----:R1:W2:Y:S02]  /*36e10*/  SYNCS.PHASECHK.TRANS64.TRYWAIT P0, [R0+URZ+0x2e880], R3 ;  /* 0x02e88003000075a7 */ /* 0x0022a4000800017f */
[----:B--2---:R-:W-:Y:S05]  /*36e20*/  @!P0 NANOSLEEP.SYNCS 0x989680 ;  /* 0x009896800000895d */ /* 0x004fea0003900000 */
[----:B------:R-:W2:Y:S02]  /*36e30*/  @!P0 SYNCS.PHASECHK.TRANS64 P0, [R0+URZ+0x2e880], R3 ;  /* 0x02e88003000085a7 */ /* 0x000ea4000800007f */
[----:B--2---:R-:W-:Y:S05]  /*36e40*/  @!P0 BRA `(.L_x_7363) ;  /* 0xfffffffc00f08947 */ /* 0x004fea000383ffff */
[----:B------:R-:W-:Y:S05]  /*36e50*/  BRA `(.L_x_7525) ;  /* 0xffffff9800007947 */ /* 0x000fea000383ffff */
.L_x_7365:
[----:B--2---:R2:W3:Y:S02]  /*36e60*/  SYNCS.PHASECHK.TRANS64.TRYWAIT P0, [R0+URZ+0x2e840], R3 ;  /* 0x02e84003000075a7 */ /* 0x0044e4000800017f */
[----:B---3--:R-:W-:Y:S05]  /*36e70*/  @!P0 NANOSLEEP.SYNCS 0x989680 ;  /* 0x009896800000895d */ /* 0x008fea0003900000 */
[----:B------:R-:W3:Y:S02]  /*36e80*/  @!P0 SYNCS.PHASECHK.TRANS64 P0, [R0+URZ+0x2e840], R3 ;  /* 0x02e84003000085a7 */ /* 0x000ee4000800007f */
[----:B---3--:R-:W-:Y:S05]  /*36e90*/  @!P0 BRA `(.L_x_7365) ;  /* 0xfffffffc00f08947 */ /* 0x008fea000383ffff */
[----:B------:R-:W-:Y:S05]  /*36ea0*/  BRA `(.L_x_7526) ;  /* 0xffffff98005c7947 */ /* 0x000fea000383ffff */
.L_x_7369:
        /* <DEDUP_REMOVED lines=13> */
.L_x_7527:
[----:B------:R-:W-:Y:S02]  /*36f80*/  IMAD.MOV.U32 R13, RZ, RZ, R4 ;  /* 0x000000ffff0d7224 */ /* 0x000fe400078e0004 */
[----:B------:R-:W-:-:S07]  /*36f90*/  IMAD.MOV.U32 R6, RZ, RZ, R14 ;  /* 0x000000ffff067224 */ /* 0x000fce00078e000e */
[----:B------:R-:W-:Y:S05]  /*36fa0*/  WARPSYNC.COLLECTIVE R15, `(.L_x_7528) ;  /* 0x000000000f087348 */ /* 0x000fea0003c00000 */
[----:B------:R0:W1:Y:S02]  /*36fb0*/  SHFL.IDX P6, R14, R13, R12, R11 ;  /* 0x0000000c0d0e7389 */ /* 0x00006400000c000b */
[----:B01----:R-:W-:Y:S01]  /*36fc0*/  ENDCOLLECTIVE ;  /* 0x000000000000791b */ /* 0x003fe20003800000 */
.L_x_7528:
[----:B------:R-:W-:Y:S01]  /*36fd0*/  ULDC.64 UR4, c[0x0][0x208] ;  /* 0x0000820000047ab9 */ /* 0x000fe20000000a00 */
[----:B------:R-:W-:Y:S02]  /*36fe0*/  IMAD.MOV.U32 R13, RZ, RZ, R3 ;  /* 0x000000ffff0d7224 */ /* 0x000fe400078e0003 */
[----:B------:R-:W-:Y:S02]  /*36ff0*/  IMAD.MOV.U32 R12, RZ, RZ, 0x1 ;  /* 0x00000001ff0c7424 */ /* 0x000fe400078e00ff */
[----:B------:R-:W-:-:S05]  /*37000*/  IMAD.MOV.U32 R7, RZ, RZ, R14 ;  /* 0x000000ffff077224 */ /* 0x000fca00078e000e */
        /* <DEDUP_REMOVED lines=8> */
[----:B------:R0:W-:Y:S01]  /*37090*/  @!P1 LDGSTS.E.BYPASS.LTC128B.128 [R9+0x1c400], desc[UR4][R6.64], !P0 ;  /* 0x1c40000006099fae */ /* 0x0001e2000c101d44 */
[----:B------:R-:W-:-:S13]  /*370a0*/  ISETP.GE.AND P1, PT, R5, R2, PT ;  /* 0x000000020500720c */ /* 0x000fda0003f26270 */
[----:B0-----:R-:W-:Y:S05]  /*370b0*/  WARPSYNC.COLLECTIVE R15, `(.L_x_7529) ;  /* 0x000000000f087348 */ /* 0x001fea0003c00000 */
[----:B------:R1:W2:Y:S02]  /*370c0*/  SHFL.IDX P6, R14, R13, R12, R11 ;  /* 0x0000000c0d0e7389 */ /* 0x0002a400000c000b */
[----:B012---:R-:W-:Y:S01]  /*370d0*/  ENDCOLLECTIVE ;  /* 0x000000000000791b */ /* 0x007fe20003800000 */
.L_x_7529:
[----:B------:R-:W-:Y:S02]  /*370e0*/  IMAD.MOV.U32 R13, RZ, RZ, R4 ;  /* 0x000000ffff0d7224 */ /* 0x000fe400078e0004 */
[----:B------:R-:W-:-:S07]  /*370f0*/  IMAD.MOV.U32 R6, RZ, RZ, R14 ;  /* 0x000000ffff067224 */ /* 0x000fce00078e000e */
[----:B------:R-:W-:Y:S05]  /*37100*/  WARPSYNC.COLLECTIVE R15, `(.L_x_7530) ;  /* 0x000000000f087348 */ /* 0x000fea0003c00000 */
[----:B------:R0:W1:Y:S02]  /*37110*/  SHFL.IDX P6, R14, R13, R12, R11 ;  /* 0x0000000c0d0e7389 */ /* 0x00006400000c000b */
[----:B01----:R-:W-:Y:S01]  /*37120*/  ENDCOLLECTIVE ;  /* 0x000000000000791b */ /* 0x003fe20003800000 */
.L_x_7530:
[----:B------:R-:W-:Y:S01]  /*37130*/  ULDC.64 UR4, c[0x0][0x208] ;  /* 0x0000820000047ab9 */ /* 0x000fe20000000a00 */
[----:B------:R-:W-:Y:S02]  /*37140*/  IMAD.MOV.U32 R13, RZ, RZ, R3 ;  /* 0x000000ffff0d7224 */ /* 0x000fe400078e0003 */
[----:B------:R-:W-:Y:S02]  /*37150*/  IMAD.MOV.U32 R12, RZ, RZ, 0x2 ;  /* 0x00000002ff0c7424 */ /* 0x000fe400078e00ff */
[----:B------:R-:W-:-:S05]  /*37160*/  IMAD.MOV.U32 R5, RZ, RZ, R14 ;  /* 0x000000ffff057224 */ /* 0x000fca00078e000e */
[----:B------:R-:W-:-:S05]  /*37170*/  @!P1 IADD3 R5, P2, R10, R5, RZ ;  /* 0x000000050a059210 */ /* 0x000fca0007f5e0ff */
[----:B------:R-:W-:-:S04]  /*37180*/  @!P1 IMAD.X R6, RZ, RZ, R6, P2 ;  /* 0x000000ffff069224 */ /* 0x000fc800010e0606 */
[----:B------:R-:W-:Y:S02]  /*37190*/  @!P1 IMAD.MOV.U32 R7, RZ, RZ, R6 ;  /* 0x000000ffff079224 */ /* 0x000fe400078e0006 */
[----:B------:R-:W-:Y:S02]  /*371a0*/  @!P1 IMAD.MOV.U32 R6, RZ, RZ, R5 ;  /* 0x000000ffff069224 */ /* 0x000fe400078e0005 */
[----:B------:R-:W-:-:S03]  /*371b0*/  VIADD R5, R0, 0x20 ;  /* 0x0000002000057836 */ /* 0x000fc60000000000 */
[----:B------:R-:W-:Y:S01]  /*371c0*/  @!PT LDS RZ, [RZ] ;  /* 0x00000000fffff984 */ /* 0x000fe20000000800 */
[----:B------:R-:W-:Y:S01]  /*371d0*/  @!PT LDS RZ, [RZ] ;  /* 0x00000000fffff984 */ /* 0x000fe20000000800 */
[----:B------:R-:W-:Y:S01]  /*371e0*/  @!PT LDS RZ, [RZ] ;  /* 0x00000000fffff984 */ /* 0x000fe20000000800 */
[----:B------:R0:W-:Y:S02]  /*371f0*/  @!P1 LDGSTS.E.BYPASS.LTC128B.128 [R9+0x1cc00], desc[UR4][R6.64], !P0 ;  /* 0x1cc0000006099fae */ /* 0x0001e4000c101d44 */
[----:B------:R-:W-:-:S13]  /*37200*/  ISETP.GE.AND P1, PT, R5, R2, PT ;  /* 0x000000020500720c */ /* 0x000fda0003f26270 */
[----:B0-----:R-:W-:Y:S05]  /*37210*/  WARPSYNC.COLLECTIVE R15, `(.L_x_7531) ;  /* 0x000000000f087348 */ /* 0x001fea0003c00000 */
[----:B------:R1:W2:Y:S02]  /*37220*/  SHFL.IDX P6, R14, R13, R12, R11 ;  /* 0x0000000c0d0e7389 */ /* 0x0002a400000c000b */
[----:B012---:R-:W-:Y:S01]  /*37230*/  ENDCOLLECTIVE ;  /* 0x000000000000791b */ /* 0x007fe20003800000 */
.L_x_7531:
[----:B------:R-:W-:Y:S02]  /*37240*/  IMAD.MOV.U32 R13, RZ, RZ, R4 ;  /* 0x000000ffff0d7224 */ /* 0x000fe400078e0004 */
[----:B------:R-:W-:-:S07]  /*37250*/  IMAD.MOV.U32 R6, RZ, RZ, R14 ;  /* 0x000000ffff067224 */ /* 0x000fce00078e000e */
[----:B------:R-:W-:Y:S05]  /*37260*/  WARPSYNC.COLLECTIVE R15, `(.L_x_7532) ;  /* 0x000000000f087348 */ /* 0x000fea0003c00000 */
[----:B------:R0:W1:Y:S02]  /*37270*/  SHFL.IDX P6, R14, R13, R12, R11 ;  /* 0x0000000c0d0e7389 */ /* 0x00006400000c000b */
[----:B01----:R-:W-:Y:S01]  /*37280*/  ENDCOLLECTIVE ;  /* 0x000000000000791b */ /* 0x003fe20003800000 */
.L_x_7532:
        /* <DEDUP_REMOVED lines=17> */
.L_x_7533:
[----:B------:R-:W-:Y:S02]  /*373a0*/  IMAD.MOV.U32 R13, RZ, RZ, R4 ;  /* 0x000000ffff0d7224 */ /* 0x000fe400078e0004 */
[----:B------:R-:W-:-:S07]  /*373b0*/  IMAD.MOV.U32 R6, RZ, RZ, R14 ;  /* 0x000000ffff067224 */ /* 0x000fce00078e000e */
[----:B------:R-:W-:Y:S05]  /*373c0*/  WARPSYNC.COLLECTIVE R15, `(.L_x_7534) ;  /* 0x000000000f087348 */ /* 0x000fea0003c00000 */
[----:B------:R0:W1:Y:S02]  /*373d0*/  SHFL.IDX P6, R14, R13, R12, R11 ;  /* 0x0000000c0d0e7389 */ /* 0x00006400000c000b */
[----:B01----:R-:W-:Y:S01]  /*373e0*/  ENDCOLLECTIVE ;  /* 0x000000000000791b */ /* 0x003fe20003800000 */
.L_x_7534:
        /* <DEDUP_REMOVED lines=17> */
.L_x_7535:
[----:B------:R-:W-:Y:S02]  /*37500*/  IMAD.MOV.U32 R13, RZ, RZ, R4 ;  /* 0x000000ffff0d7224 */ /* 0x000fe400078e0004 */
[----:B------:R-:W-:-:S07]  /*37510*/  IMAD.MOV.U32 R6, RZ, RZ, R14 ;  /* 0x000000ffff067224 */ /* 0x000fce00078e000e */
[----:B------:R-:W-:Y:S05]  /*37520*/  WARPSYNC.COLLECTIVE R15, `(.L_x_7536) ;  /* 0x000000000f087348 */ /* 0x000fea0003c00000 */
[----:B------:R0:W1:Y:S02]  /*37530*/  SHFL.IDX P6, R14, R13, R12, R11 ;  /* 0x0000000c0d0e7389 */ /* 0x00006400000c000b */
[----:B01----:R-:W-:Y:S01]  /*37540*/  ENDCOLLECTIVE ;  /* 0x000000000000791b */ /* 0x003fe20003800000 */
.L_x_7536:
        /* <DEDUP_REMOVED lines=17> */
.L_x_7537:
[----:B------:R-:W-:Y:S02]  /*37660*/  IMAD.MOV.U32 R13, RZ, RZ, R4 ;  /* 0x000000ffff0d7224 */ /* 0x000fe400078e0004 */
[----:B------:R-:W-:-:S07]  /*37670*/  IMAD.MOV.U32 R6, RZ, RZ, R14 ;  /* 0x000000ffff067224 */ /* 0x000fce00078e000e */
[----:B------:R-:W-:Y:S05]  /*37680*/  WARPSYNC.COLLECTIVE R15, `(.L_x_7538) ;  /* 0x000000000f087348 */ /* 0x000fea0003c00000 */
[----:B------:R0:W1:Y:S02]  /*37690*/  SHFL.IDX P6, R14, R13, R12, R11 ;  /* 0x0000000c0d0e7389 */ /* 0x00006400000c000b */
[----:B01----:R-:W-:Y:S01]  /*376a0*/  ENDCOLLECTIVE ;  /* 0x000000000000791b */ /* 0x003fe20003800000 */
.L_x_7538:
[----:B------:R-:W-:Y:S01]  /*376b0*/  ULDC.64 UR4, c[0x0][0x208] ;  /* 0x0000820000047ab9 */ /* 0x000fe20000000a00 */
[----:B------:R-:W-:Y:S02]  /*376c0*/  IMAD.MOV.U32 R13, RZ, RZ, R3 ;  /* 0x000000ffff0d7224 */ /* 0x000fe400078e0003 */
[----:B------:R-:W-:Y:S02]  /*376d0*/  IMAD.MOV.U32 R12, RZ, RZ, 0x6 ;  /* 0x00000006ff0c7424 */ /* 0x000fe400078e00ff */
[----:B------:R-:W-:-:S05]  /*376e0*/  IMAD.MOV.U32 R5, RZ, RZ, R14 ;  /* 0x000000ffff057224 */ /* 0x000fca00078e000e */
[----:B------:R-:W-:-:S05]  /*376f0*/  @!P1 IADD3 R5, P2, R10, R5, RZ ;  /* 0x000000050a059210 */ /* 0x000fca0007f5e0ff */
[----:B------:R-:W-:-:S04]  /*37700*/  @!P1 IMAD.X R6, RZ, RZ, R6, P2 ;  /* 0x000000ffff069224 */ /* 0x000fc800010e0606 */
[----:B------:R-:W-:Y:S02]  /*37710*/  @!P1 IMAD.MOV.U32 R7, RZ, RZ, R6 ;  /* 0x000000ffff079224 */ /* 0x000fe400078e0006 */
[----:B------:R-:W-:-:S05]  /*37720*/  @!P1 IMAD.MOV.U32 R6, RZ, RZ, R5 ;  /* 0x000000ffff069224 */ /* 0x000fca00078e0005 */
[----:B------:R-:W-:Y:S01]  /*37730*/  @!PT LDS RZ, [RZ] ;  /* 0x00000000fffff984 */ /* 0x000fe20000000800 */
[----:B------:R-:W-:Y:S01]  /*37740*/  @!PT LDS RZ, [RZ] ;  /* 0x00000000fffff984 */ /* 0x000fe20000000800 */
[----:B------:R-:W-:Y:S01]  /*37750*/  @!PT LDS RZ, [RZ] ;  /* 0x00000000fffff984 */ /* 0x000fe20000000800 */
[----:B------:R0:W-:Y:S02]  /*37760*/  @!P1 LDGSTS.E.BYPASS.LTC128B.128 [R9+0x1ec00], desc[UR4][R6.64], !P0 ;  /* 0x1ec0000006099fae */ /* 0x0001e4000c101d44 */
[----:B0-----:R-:W-:Y:S05]  /*37770*/  WARPSYNC.COLLECTIVE R15, `(.L_x_7539) ;  /* 0x000000000f087348 */ /* 0x001fea0003c00000 */
[----:B------:R1:W2:Y:S02]  /*37780*/  SHFL.IDX P6, R14, R13, R12, R11 ;  /* 0x0000000c0d0e7389 */ /* 0x0002a400000c000b */
[----:B012---:R-:W-:Y:S01]  /*37790*/  ENDCOLLECTIVE ;  /* 0x000000000000791b */ /* 0x007fe20003800000 */
.L_x_7539:
[----:B------:R-:W-:-:S05]  /*377a0*/  VIADD R7, R0, 0x60 ;  /* 0x0000006000077836 */ /* 0x000fca0000000000 */
[----:B------:R-:W-:Y:S01]  /*377b0*/  ISETP.GE.AND P1, PT, R7, R2, PT ;  /* 0x000000020700720c */ /* 0x000fe20003f26270 */
[----:B------:R-:W-:Y:S02]  /*377c0*/  IMAD.MOV.U32 R13, RZ, RZ, R4 ;  /* 0x000000ffff0d7224 */ /* 0x000fe400078e0004 */
[----:B------:R-:W-:-:S10]  /*377d0*/  IMAD.MOV.U32 R6, RZ, RZ, R14 ;  /* 0x000000ffff067224 */ /* 0x000fd400078e000e */
[----:B------:R-:W-:Y:S05]  /*377e0*/  WARPSYNC.COLLECTIVE R15, `(.L_x_7540) ;  /* 0x000000000f087348 */ /* 0x000fea0003c00000 */
[----:B------:R0:W1:Y:S02]  /*377f0*/  SHFL.IDX P6, R14, R13, R12, R11 ;  /* 0x0000000c0d0e7389 */ /* 0x00006400000c000b */
[----:B01----:R-:W-:Y:S01]  /*37800*/  ENDCOLLECTIVE ;  /* 0x000000000000791b */ /* 0x003fe20003800000 */
.L_x_7540:
        /* <DEDUP_REMOVED lines=15> */
.L_x_7541:
[----:B------:R-:W-:Y:S02]  /*37900*/  IMAD.MOV.U32 R13, RZ, RZ, R4 ;  /* 0x000000ffff0d7224 */ /* 0x000fe400078e0004 */
[----:B------:R-:W-:-:S07]  /*37910*/  IMAD.MOV.U32 R5, RZ, RZ, R14 ;  /* 0x000000ffff057224 */ /* 0x000fce00078e000e */
[----:B------:R-:W-:Y:S05]  /*37920*/  WARPSYNC.COLLECTIVE R15, `(.L_x_7542) ;  /* 0x000000000f087348 */ /* 0x000fea0003c00000 */
[----:B------:R0:W1:Y:S02]  /*37930*/  SHFL.IDX P6, R14, R13, R12, R11 ;  /* 0x0000000c0d0e7389 */ /* 0x00006400000c000b */
[----:B01----:R-:W-:Y:S01]  /*37940*/  ENDCOLLECTIVE ;  /* 0x000000000000791b */ /* 0x003fe20003800000 */
.L_x_7542:
[----:B------:R-:W-:Y:S01]  /*37950*/  IMAD.MOV.U32 R3, RZ, RZ, R14 ;  /* 0x000000ffff037224 */ /* 0x000fe200078e000e */
[----:B------:R-:W-:Y:S06]  /*37960*/  BRA `(.L_x_7543) ;  /* 0xffffff9800ac7947 */ /* 0x000fec000383ffff */
.L_x_7372:
[----:B0-----:R-:W2:Y:S02]  /*37970*/  LDL R2, [R1+0x4] ;  /* 0x0000040001027983 */ /* 0x001ea40000100800 */
[----:B--2---:R0:W1:Y:S02]  /*37980*/  SYNCS.PHASECHK.TRANS64.TRYWAIT P0, [R2+URZ+0x2e820], R0 ;  /* 0x02e82000020075a7 */ /* 0x004064000800017f */
[----:B-1----:R-:W-:Y:S05]  /*37990*/  @!P0 NANOSLEEP.SYNCS 0x989680 ;  /* 0x009896800000895d */ /* 0x002fea0003900000 */
[----:B------:R-:W1:Y:S02]  /*379a0*/  @!P0 SYNCS.PHASECHK.TRANS64 P0, [R2+URZ+0x2e820], R0 ;  /* 0x02e82000020085a7 */ /* 0x000e64000800007f */
[----:B-1----:R-:W-:Y:S05]  /*379b0*/  @!P0 BRA `(.L_x_7372) ;  /* 0xfffffffc00ec8947 */ /* 0x002fea000383ffff */
[----:B------:R-:W-:Y:S05]  /*379c0*/  BRA `(.L_x_7544) ;  /* 0xffffff9c00107947 */ /* 0x000fea000383ffff */
.L_x_7378:
[----:B--2---:R2:W3:Y:S02]  /*379d0*/  SYNCS.PHASECHK.TRANS64.TRYWAIT P0, [R6+URZ+0x2e880], R5 ;  /* 0x02e88005060075a7 */ /* 0x0044e4000800017f */
[----:B---3--:R-:W-:Y:S05]  /*379e0*/  @!P0 NANOSLEEP.SYNCS 0x989680 ;  /* 0x009896800000895d */ /* 0x008fea0003900000 */
[----:B------:R-:W3:Y:S02]  /*379f0*/  @!P0 SYNCS.PHASECHK.TRANS64 P0, [R6+URZ+0x2e880], R5 ;  /* 0x02e88005060085a7 */ /* 0x000ee4000800007f */
[----:B---3--:R-:W-:Y:S05]  /*37a00*/  @!P0 BRA `(.L_x_7378) ;  /* 0xfffffffc00f08947 */ /* 0x008fea000383ffff */
[----:B------:R-:W-:Y:S05]  /*37a10*/  BRA `(.L_x_7545) ;  /* 0xffffff9c00d47947 */ /* 0x000fea000383ffff */
.L_x_7383:
[----:B-1----:R1:W3:Y:S02]  /*37a20*/  SYNCS.PHASECHK.TRANS64.TRYWAIT P0, [R6+URZ+0x2e840], R5 ;  /* 0x02e84005060075a7 */ /* 0x0022e4000800017f */
[----:B---3--:R-:W-:Y:S05]  /*37a30*/  @!P0 NANOSLEEP.SYNCS 0x989680 ;  /* 0x009896800000895d */ /* 0x008fea0003900000 */
[----:B------:R-:W3:Y:S02]  /*37a40*/  @!P0 SYNCS.PHASECHK.TRANS64 P0, [R6+URZ+0x2e840], R5 ;  /* 0x02e84005060085a7 */ /* 0x000ee4000800007f */
[----:B---3--:R-:W-:Y:S05]  /*37a50*/  @!P0 BRA `(.L_x_7383) ;  /* 0xfffffffc00f08947 */ /* 0x008fea000383ffff */
[----:B------:R-:W-:Y:S05]  /*37a60*/  BRA `(.L_x_7546) ;  /* 0xffffffa000587947 */ /* 0x000fea000383ffff */
.L_x_7389:
[----:B--2---:R2:W3:Y:S02]  /*37a70*/  SYNCS.PHASECHK.TRANS64.TRYWAIT P0, [R3+URZ+0x2e870], R4 ;  /* 0x02e87004030075a7 */ /* 0x0044e4000800017f */
[----:B---3--:R-:W-:Y:S05]  /*37a80*/  @!P0 NANOSLEEP.SYNCS 0x989680 ;  /* 0x009896800000895d */ /* 0x008fea0003900000 */
[----:B------:R-:W3:Y:S02]  /*37a90*/  @!P0 SYNCS.PHASECHK.TRANS64 P0, [R3+URZ+0x2e870], R4 ;  /* 0x02e87004030085a7 */ /* 0x000ee4000800007f */
[----:B---3--:R-:W-:Y:S05]  /*37aa0*/  @!P0 BRA `(.L_x_7389) ;  /* 0xfffffffc00f08947 */ /* 0x008fea000383ffff */
[----:B------:R-:W-:Y:S05]  /*37ab0*/  BRA `(.L_x_7547) ;  /* 0xffffffa000f87947 */ /* 0x000fea000383ffff */
.L_x_7391:
[----:B--2---:R2:W3:Y:S02]  /*37ac0*/  SYNCS.PHASECHK.TRANS64.TRYWAIT P0, [R3+URZ+0x2e860], R4 ;  /* 0x02e86004030075a7 */ /* 0x0044e4000800017f */
[----:B---3--:R-:W-:Y:S05]  /*37ad0*/  @!P0 NANOSLEEP.SYNCS 0x989680 ;  /* 0x009896800000895d */ /* 0x008fea0003900000 */
[----:B------:R-:W3:Y:S02]  /*37ae0*/  @!P0 SYNCS.PHASECHK.TRANS64 P0, [R3+URZ+0x2e860], R4 ;  /* 0x02e86004030085a7 */ /* 0x000ee4000800007f */
[----:B---3--:R-:W-:Y:S05]  /*37af0*/  @!P0 BRA `(.L_x_7391) ;  /* 0xfffffffc00f08947 */ /* 0x008fea000383ffff */
[----:B------:R-:W-:Y:S05]  /*37b00*/  BRA `(.L_x_7548) ;  /* 0xffffffa400007947 */ /* 0x000fea000383ffff */
.L_x_7398:
[----:B0-----:R0:W1:Y:S02]  /*37b10*/  SYNCS.PHASECHK.TRANS64.TRYWAIT P1, [R0+URZ+0x2e870], R2 ;  /* 0x02e87002000075a7 */ /* 0x001064000802017f */
[----:B-1----:R-:W-:Y:S05]  /*37b20*/  @!P1 NANOSLEEP.SYNCS 0x989680 ;  /* 0x009896800000995d */ /* 0x002fea0003900000 */
[----:B------:R-:W1:Y:S02]  /*37b30*/  @!P1 SYNCS.PHASECHK.TRANS64 P1, [R0+URZ+0x2e870], R2 ;  /* 0x02e87002000095a7 */ /* 0x000e64000802007f */
[----:B-1----:R-:W-:Y:S05]  /*37b40*/  @!P1 BRA `(.L_x_7398) ;  /* 0xfffffffc00f09947 */ /* 0x002fea000383ffff */
[----:B------:R-:W-:Y:S05]  /*37b50*/  BRA `(.L_x_7549) ;  /* 0xffffffb000407947 */ /* 0x000fea000383ffff */
.L_x_7400:
[----:B0-----:R0:W1:Y:S02]  /*37b60*/  SYNCS.PHASECHK.TRANS64.TRYWAIT P1, [R0+URZ+0x2e860], R2 ;  /* 0x02e86002000075a7 */ /* 0x001064000802017f */
[----:B-1----:R-:W-:Y:S05]  /*37b70*/  @!P1 NANOSLEEP.SYNCS 0x989680 ;  /* 0x009896800000995d */ /* 0x002fea0003900000 */
[----:B------:R-:W1:Y:S02]  /*37b80*/  @!P1 SYNCS.PHASECHK.TRANS64 P1, [R0+URZ+0x2e860], R2 ;  /* 0x02e86002000095a7 */ /* 0x000e64000802007f */
[----:B-1----:R-:W-:Y:S05]  /*37b90*/  @!P1 BRA `(.L_x_7400) ;  /* 0xfffffffc00f09947 */ /* 0x002fea000383ffff */
[----:B------:R-:W-:Y:S05]  /*37ba0*/  BRA `(.L_x_7550) ;  /* 0xffffffb000487947 */ /* 0x000fea000383ffff */
.L_x_7404:
        /* <DEDUP_REMOVED lines=8> */
.L_x_7552:
[----:B------:R-:W-:Y:S05]  /*37c30*/  BSYNC B0 ;  /* 0x0000000000007941 */ /* 0x000fea0003800000 */
.L_x_7551:
        /* <DEDUP_REMOVED lines=9> */
.L_x_7553:
[----:B------:R-:W-:Y:S01]  /*37cd0*/  ULDC UR4, c[0x0][0xc3c] ;  /* 0x00030f0000047ab9 */ /* 0x000fe20000000800 */
[----:B------:R-:W-:Y:S01]  /*37ce0*/  ULDC.64 UR6, c[0x0][0x208] ;  /* 0x0000820000067ab9 */ /* 0x000fe20000000a00 */
        /* <DEDUP_REMOVED lines=17> */
.L_x_7554:
        /* <DEDUP_REMOVED lines=8> */
.L_x_7555:
        /* <DEDUP_REMOVED lines=8> */
.L_x_7556:
        /* <DEDUP_REMOVED lines=8> */
.L_x_7557:
        /* <DEDUP_REMOVED lines=8> */
.L_x_7558:
        /* <DEDUP_REMOVED lines=9> */
.L_x_7559:
[----:B------:R-:W-:Y:S01]  /*38090*/  IMAD.MOV.U32 R6, RZ, RZ, R14 ;  /* 0x000000ffff067224 */ /* 0x000fe200078e000e */
[----:B------:R-:W-:Y:S06]  /*380a0*/  BRA `(.L_x_7560) ;  /* 0xffffffb800707947 */ /* 0x000fec000383ffff */
.L_x_7409:
        /* <DEDUP_REMOVED lines=8> */
.L_x_7562:
[----:B------:R-:W-:Y:S05]  /*38130*/  BSYNC B0 ;  /* 0x0000000000007941 */ /* 0x000fea0003800000 */
.L_x_7561:
        /* <DEDUP_REMOVED lines=10> */
.L_x_7563:
        /* <DEDUP_REMOVED lines=8> */
.L_x_7564:
        /* <DEDUP_REMOVED lines=8> */
.L_x_7565:
        /* <DEDUP_REMOVED lines=8> */
.L_x_7566:
        /* <DEDUP_REMOVED lines=9> */
.L_x_7567:
[----:B------:R-:W-:Y:S01]  /*383f0*/  IMAD.MOV.U32 R6, RZ, RZ, R14 ;  /* 0x000000ffff067224 */ /* 0x000fe200078e000e */
[----:B------:R-:W-:Y:S06]  /*38400*/  BRA `(.L_x_7568) ;  /* 0xffffffb8003c7947 */ /* 0x000fec000383ffff */
.L_x_7411:
[----:B------:R-:W-:Y:S01]  /*38410*/  BSSY B0, `(.L_x_7569) ;  /* 0x0000006000007945 */ /* 0x000fe20003800000 */
[----:B------:R-:W-:Y:S01]  /*38420*/  PLOP3.LUT P6, PT, P6, PT, PT, 0x8, 0x0 ;  /* 0x000000000000781c */ /* 0x000fe200037ce170 */
[----:B------:R-:W-:-:S12]  /*38430*/  IMAD.MOV.U32 R15, RZ, RZ, -0x1 ;  /* 0xffffffffff0f7424 */ /* 0x000fd800078e00ff */
[----:B0-----:R-:W-:Y:S05]  /*38440*/  WARPSYNC.COLLECTIVE R15, `(.L_x_7570) ;  /* 0x000000000f087348 */ /* 0x001fea0003c00000 */
[----:B------:R-:W-:Y:S01]  /*38450*/  VOTE.ANY R14, PT, P6 ;  /* 0x00000000000e7806 */ /* 0x000fe200030e0100 */
[----:B0-----:R-:W-:Y:S06]  /*38460*/  ENDCOLLECTIVE ;  /* 0x000000000000791b */ /* 0x001fec0003800000 */
.L_x_7570:
[----:B------:R-:W-:Y:S05]  /*38470*/  BSYNC B0 ;  /* 0x0000000000007941 */ /* 0x000fea0003800000 */
.L_x_7569:
        /* <DEDUP_REMOVED lines=9> */
.L_x_7571:
[----:B------:R-:W-:Y:S01]  /*38510*/  IMAD.MOV.U32 R17, RZ, RZ, R14 ;  /* 0x000000ffff117224 */ /* 0x000fe200078e000e */
[----:B------:R-:W-:Y:S06]  /*38520*/  BRA `(.L_x_7572) ;  /* 0xffffffb800307947 */ /* 0x000fec000383ffff */
.L_x_7413:
[----:B------:R-:W-:Y:S01]  /*38530*/  BSSY B0, `(.L_x_7573) ;  /* 0x0000007000007945 */ /* 0x000fe20003800000 */
[----:B------:R-:W-:Y:S02]  /*38540*/  IMAD.MOV.U32 R13, RZ, RZ, R7 ;  /* 0x000000ffff0d7224 */ /* 0x000fe400078e0007 */
[----:B------:R-:W-:Y:S02]  /*38550*/  IMAD.MOV.U32 R11, RZ, RZ, 0x1f ;  /* 0x0000001fff0b7424 */ /* 0x000fe400078e00ff */
[----:B------:R-:W-:-:S07]  /*38560*/  IMAD.MOV.U32 R15, RZ, RZ, -0x1 ;  /* 0xffffffffff0f7424 */ /* 0x000fce00078e00ff */
[----:B01----:R-:W-:Y:S05]  /*38570*/  WARPSYNC.COLLECTIVE R15, `(.L_x_7574) ;  /* 0x000000000f087348 */ /* 0x003fea0003c00000 */
[----:B------:R2:W3:Y:S02]  /*38580*/  SHFL.IDX P6, R14, R13, R12, R11 ;  /* 0x0000000c0d0e7389 */ /* 0x0004e400000c000b */
[----:B0123--:R-:W-:Y:S01]  /*38590*/  ENDCOLLECTIVE ;  /* 0x000000000000791b */ /* 0x00ffe20003800000 */
.L_x_7574:
[----:B------:R-:W-:Y:S05]  /*385a0*/  BSYNC B0 ;  /* 0x0000000000007941 */ /* 0x000fea0003800000 */
.L_x_7573:
[----:B------:R-:W-:Y:S01]  /*385b0*/  IMAD.MOV.U32 R7, RZ, RZ, R14 ;  /* 0x000000ffff077224 */ /* 0x000fe200078e000e */
[----:B------:R-:W-:Y:S06]  /*385c0*/  BRA `(.L_x_7575) ;  /* 0xffffffb800247947 */ /* 0x000fec000383ffff */
.L_x_7417:
[----:B0-----:R0:W1:Y:S02]  /*385d0*/  SYNCS.PHASECHK.TRANS64.TRYWAIT P0, [R0+URZ+0x2e820], R3 ;  /* 0x02e82003000075a7 */ /* 0x001064000800017f */
[----:B-1----:R-:W-:Y:S05]  /*385e0*/  @!P0 NANOSLEEP.SYNCS 0x989680 ;  /* 0x009896800000895d */ /* 0x002fea0003900000 */
[----:B------:R-:W1:Y:S02]  /*385f0*/  @!P0 SYNCS.PHASECHK.TRANS64 P0, [R0+URZ+0x2e820], R3 ;  /* 0x02e82003000085a7 */ /* 0x000e64000800007f */
[----:B-1----:R-:W-:Y:S05]  /*38600*/  @!P0 BRA `(.L_x_7417) ;  /* 0xfffffffc00f08947 */ /* 0x002fea000383ffff */
[----:B------:R-:W-:Y:S05]  /*38610*/  BRA `(.L_x_7576) ;  /* 0xffffffbc00b07947 */ /* 0x000fea000383ffff */
.L_x_7418:
        /* <DEDUP_REMOVED lines=11> */
.L_x_7578:
[----:B------:R-:W-:Y:S05]  /*386d0*/  BSYNC B0 ;  /* 0x0000000000007941 */ /* 0x000fea0003800000 */
.L_x_7577:
[----:B------:R-:W-:Y:S05]  /*386e0*/  BRA `(.L_x_7579) ;  /* 0xffffffbc00987947 */ /* 0x000fea000383ffff */
.L_x_7419:
[----:B------:R-:W-:Y:S01]  /*386f0*/  BSSY B0, `(.L_x_7580) ;  /* 0x0000006000007945 */ /* 0x000fe20003800000 */
[----:B------:R-:W-:-:S07]  /*38700*/  IMAD.MOV.U32 R15, RZ, RZ, -0x1 ;  /* 0xffffffffff0f7424 */ /* 0x000fce00078e00ff */
[----:B012---:R-:W-:Y:S05]  /*38710*/  WARPSYNC.COLLECTIVE R15, `(.L_x_7581) ;  /* 0x000000000f0c7348 */ /* 0x007fea0003c00000 */
[----:B------:R-:W-:Y:S02]  /*38720*/  ELECT P6, UR62, PT ;  /* 0x00000000003e782f */ /* 0x000fe400038c0000 */
[----:B------:R-:W-:Y:S01]  /*38730*/  MOV R14, UR62 ;  /* 0x0000003e000e7c02 */ /* 0x000fe20008000f00 */
[----:B012---:R-:W-:Y:S10]  /*38740*/  ENDCOLLECTIVE ;  /* 0x000000000000791b */ /* 0x007ff40003800000 */
.L_x_7581:
[----:B------:R-:W-:Y:S05]  /*38750*/  BSYNC B0 ;  /* 0x0000000000007941 */ /* 0x000fea0003800000 */
.L_x_7580:
[----:B------:R-:W-:Y:S05]  /*38760*/  BRA `(.L_x_7582) ;  /* 0xffffffbc008c7947 */ /* 0x000fea000383ffff */
.L_x_7421:
[----:B0-----:R0:W1:Y:S02]  /*38770*/  SYNCS.PHASECHK.TRANS64.TRYWAIT P1, [R6+URZ], R5 ;  /* 0x00000005060075a7 */ /* 0x001064000802017f */
[----:B-1----:R-:W-:Y:S05]  /*38780*/  @!P1 NANOSLEEP.SYNCS 0x989680 ;  /* 0x009896800000995d */ /* 0x002fea0003900000 */
[----:B------:R-:W1:Y:S02]  /*38790*/  @!P1 SYNCS.PHASECHK.TRANS64 P1, [R6+URZ], R5 ;  /* 0x00000005060095a7 */ /* 0x000e64000802007f */
[----:B-1----:R-:W-:Y:S05]  /*387a0*/  @!P1 BRA `(.L_x_7421) ;  /* 0xfffffffc00f09947 */ /* 0x002fea000383ffff */
[----:B------:R-:W-:Y:S05]  /*387b0*/  BRA `(.L_x_7583) ;  /* 0xffffffbc00d07947 */ /* 0x000fea000383ffff */
.L_x_7422:
[----:B-1----:R1:W3:Y:S02]  /*387c0*/  SYNCS.PHASECHK.TRANS64.TRYWAIT P1, [R7+URZ], R2 ;  /* 0x00000002070075a7 */ /* 0x0022e4000802017f */
[----:B---3--:R-:W-:Y:S05]  /*387d0*/  @!P1 NANOSLEEP.SYNCS 0x989680 ;  /* 0x009896800000995d */ /* 0x008fea0003900000 */
[----:B------:R-:W3:Y:S02]  /*387e0*/  @!P1 SYNCS.PHASECHK.TRANS64 P1, [R7+URZ], R2 ;  /* 0x00000002070095a7 */ /* 0x000ee4000802007f */
[----:B---3--:R-:W-:Y:S05]  /*387f0*/  @!P1 BRA `(.L_x_7422) ;  /* 0xfffffffc00f09947 */ /* 0x008fea000383ffff */
[----:B------:R-:W-:Y:S05]  /*38800*/  BRA `(.L_x_7584) ;  /* 0xffffffbc00c47947 */ /* 0x000fea000383ffff */
.L_x_7424:
[----:B---3--:R3:W4:Y:S02]  /*38810*/  SYNCS.PHASECHK.TRANS64.TRYWAIT P1, [R4+URZ+0x2e860], R5 ;  /* 0x02e86005040075a7 */ /* 0x008724000802017f */
[----:B----4-:R-:W-:Y:S05]  /*38820*/  @!P1 NANOSLEEP.SYNCS 0x989680 ;  /* 0x009896800000995d */ /* 0x010fea0003900000 */
[----:B------:R-:W4:Y:S02]  /*38830*/  @!P1 SYNCS.PHASECHK.TRANS64 P1, [R4+URZ+0x2e860], R5 ;  /* 0x02e86005040095a7 */ /* 0x000f24000802007f */
[----:B----4-:R-:W-:Y:S05]  /*38840*/  @!P1 BRA `(.L_x_7424) ;  /* 0xfffffffc00f09947 */ /* 0x010fea000383ffff */
[----:B------:R-:W-:Y:S05]  /*38850*/  BRA `(.L_x_7585) ;  /* 0xffffffbc00c87947 */ /* 0x000fea000383ffff */
.L_x_7426:
[----:B----4-:R4:W0:Y:S02]  /*38860*/  SYNCS.PHASECHK.TRANS64.TRYWAIT P1, [R3+URZ+0x2e860], R2 ;  /* 0x02e86002030075a7 */ /* 0x010824000802017f */
[----:B0-----:R-:W-:Y:S05]  /*38870*/  @!P1 NANOSLEEP.SYNCS 0x989680 ;  /* 0x009896800000995d */ /* 0x001fea0003900000 */
[----:B------:R-:W0:Y:S02]  /*38880*/  @!P1 SYNCS.PHASECHK.TRANS64 P1, [R3+URZ+0x2e860], R2 ;  /* 0x02e86002030095a7 */ /* 0x000e24000802007f */
[----:B0-----:R-:W-:Y:S05]  /*38890*/  @!P1 BRA `(.L_x_7426) ;  /* 0xfffffffc00f09947 */ /* 0x001fea000383ffff */
[----:B------:R-:W-:Y:S05]  /*388a0*/  BRA `(.L_x_7586) ;  /* 0xffffffbc00c87947 */ /* 0x000fea000383ffff */
.L_x_7428:
[----:B------:R0:W0:Y:S02]  /*388b0*/  SYNCS.PHASECHK.TRANS64.TRYWAIT P0, [R4+URZ+0x2e880], R5 ;  /* 0x02e88005040075a7 */ /* 0x000024000800017f */
[----:B0-----:R-:W-:Y:S05]  /*388c0*/  @!P0 NANOSLEEP.SYNCS 0x989680 ;  /* 0x009896800000895d */ /* 0x001fea0003900000 */
[----:B------:R-:W0:Y:S02]  /*388d0*/  @!P0 SYNCS.PHASECHK.TRANS64 P0, [R4+URZ+0x2e880], R5 ;  /* 0x02e88005040085a7 */ /* 0x000e24000800007f */
[----:B0-----:R-:W-:Y:S05]  /*388e0*/  @!P0 BRA `(.L_x_7428) ;  /* 0xfffffffc00f08947 */ /* 0x001fea000383ffff */
[----:B------:R-:W-:Y:S05]  /*388f0*/  BRA `(.L_x_7429) ;  /* 0xffffffbc00c47947 */ /* 0x000fea000383ffff */
.L_x_7587:
        /* <DEDUP_REMOVED lines=16> */
.L_x_12975:


//--------------------- .text._ZN7cutlass13device_kernelIN5flash11enable_sm90INS1_16FlashAttnFwdSm90INS1_25CollectiveMainloopFwdSm90ILi2EN4cute5tupleIJNS5_1CILi1EEES8_S8_EEENS6_IJNS7_ILi128EEENS7_ILi224EEESA_EEELi128ENS_12float_e4m3_tEfNS_4arch4Sm90ELb1ELb0ELb0ELb0ELb0ELb0ELb0ELb1ELb1ELb1ELb0ELb0EEENS1_21CollectiveEpilogueFwdINS6_IJSA_SA_SB_EEES9_NS_10bfloat16_tESF_Li256ELb0ELb1ELb0ELb1EEENS1_30DynamicPersistentTileSchedulerILi256ELi128ELb0ELb1ELb1EEEEEEEEEvNT_6ParamsE --------------------------
	.section	.text._ZN7cutlass13device_kernelIN5flash11enable_sm90INS1_16FlashAttnFwdSm90INS1_25CollectiveMainloopFwdSm90ILi2EN4cute5tupleIJNS5_1CILi1EEES8_S8_EEENS6_IJNS7_ILi128EEENS7_ILi224EEESA_EEELi128ENS_12float_e4m3_tEfNS_4arch4Sm90ELb1ELb0ELb0ELb0ELb0ELb0ELb0ELb1ELb1ELb1ELb0ELb0EEENS1_21CollectiveEpilogueFwdINS6_IJSA_SA_SB_EEES9_NS_10bfloat16_tESF_Li256ELb0ELb1ELb0ELb1EEENS1_30DynamicPersistentTileSchedulerILi256ELi128ELb0ELb1ELb1EEEEEEEEEvNT_6ParamsE,"ax",@progbits
	.align	128
.text._ZN7cutlass13device_kernelIN5flash11enable_sm90INS1_16FlashAttnFwdSm90INS1_25CollectiveMainloopFwdSm90ILi2EN4cute5tupleIJNS5_1CILi1EEES8_S8_EEENS6_IJNS7_ILi128EEENS7_ILi224EEESA_EEELi128ENS_12float_e4m3_tEfNS_4arch4Sm90ELb1ELb0ELb0ELb0ELb0ELb0ELb0ELb1ELb1ELb1ELb0ELb0EEENS1_21CollectiveEpilogueFwdINS6_IJSA_SA_SB_EEES9_NS_10bfloat16_tESF_Li256ELb0ELb1ELb0ELb1EEENS1_30DynamicPersistentTileSchedulerILi256ELi128ELb0ELb1ELb1EEEEEEEEEvNT_6ParamsE:
        .type           _ZN7cutlass13device_kernelIN5flash11enable_sm90INS1_16FlashAttnFwdSm90INS1_25CollectiveMainloopFwdSm90ILi2EN4cute5tupleIJNS5_1CILi1EEES8_S8_EEENS6_IJNS7_ILi128EEENS7_ILi224EEESA_EEELi128ENS_12float_e4m3_tEfNS_4arch4Sm90ELb1ELb0ELb0ELb0ELb0ELb0ELb0ELb1ELb1ELb1ELb0ELb0EEENS1_21CollectiveEpilogueFwdINS6_IJSA_SA_SB_EEES9_NS_10bfloat16_tESF_Li256ELb0ELb1ELb0ELb1EEENS1_30DynamicPersistentTileSchedulerILi256ELi128ELb0ELb1ELb1EEEEEEEEEvNT_6ParamsE,@function
        .size           _ZN7cutlass13device_kernelIN5flash11enable_sm90INS1_16FlashAttnFwdSm90INS1_25CollectiveMainloopFwdSm90ILi2EN4cute5tupleIJNS5_1CILi1EEES8_S8_EEENS6_IJNS7_ILi128EEENS7_ILi224EEESA_EEELi128ENS_12float_e4m3_tEfNS_4arch4Sm90ELb1ELb0ELb0ELb0ELb0ELb0ELb0ELb1ELb1ELb1ELb0ELb0EEENS1_21CollectiveEpilogueFwdINS6_IJSA_SA_SB_EEES9_NS_10bfloat16_tESF_Li256ELb0ELb1ELb0ELb1EEENS1_30DynamicPersistentTileSchedulerILi256ELi128ELb0ELb1ELb1EEEEEEEEEvNT_6ParamsE,(.L_x_12976 - _ZN7cutlass13device_kernelIN5flash11enable_sm90INS1_16FlashAttnFwdSm90INS1_25CollectiveMainloopFwdSm90ILi2EN4cute5tupleIJNS5_1CILi1EEES8_S8_EEENS6_IJNS7_ILi128EEENS7_ILi224EEESA_EEELi128ENS_12float_e4m3_tEfNS_4arch4Sm90ELb1ELb0ELb0ELb0ELb0ELb0ELb0ELb1ELb1ELb1ELb0ELb0EEENS1_21CollectiveEpilogueFwdINS6_IJSA_SA_SB_EEES9_NS_10bfloat16_tESF_Li256ELb0ELb1ELb0ELb1EEENS1_30DynamicPersistentTileSchedulerILi256ELi128ELb0ELb1ELb1EEEEEEEEEvNT_6ParamsE)
        .other          _ZN7cutlass13device_kernelIN5flash11enable_sm90INS1_16FlashAttnFwdSm90INS1_25CollectiveMainloopFwdSm90ILi2EN4cute5tupleIJNS5_1CILi1EEES8_S8_EEENS6_IJNS7_ILi128EEENS7_ILi224EEESA_EEELi128ENS_12float_e4m3_tEfNS_4arch4Sm90ELb1ELb0ELb0ELb0ELb0ELb0ELb0ELb1ELb1ELb1ELb0ELb0EEENS1_21CollectiveEpilogueFwdINS6_IJSA_SA_SB_EEES9_NS_10bfloat16_tESF_Li256ELb0ELb1ELb0ELb1EEENS1_30DynamicPersistentTileSchedulerILi256ELi128ELb0ELb1ELb1EEEEEEEEEvNT_6ParamsE,@"STO_CUDA_ENTRY STV_DEFAULT"
_ZN7cutlass13device_kernelIN5flash11enable_sm90INS1_16FlashAttnFwdSm90INS1_25CollectiveMainloopFwdSm90ILi2EN4cute5tupleIJNS5_1CILi1EEES8_S8_EEENS6_IJNS7_ILi128EEENS7_ILi224EEESA_EEELi128ENS_12float_e4m3_tEfNS_4arch4Sm90ELb1ELb0ELb0ELb0ELb0ELb0ELb0ELb1ELb1ELb1ELb0ELb0EEENS1_21CollectiveEpilogueFwdINS6_IJSA_SA_SB_EEES9_NS_10bfloat16_tESF_Li256ELb0ELb1ELb0ELb1EEENS1_30DynamicPersistentTileSchedulerILi256ELi128ELb0ELb1ELb1EEEEEEEEEvNT_6ParamsE:
        /* <DEDUP_REMOVED lines=18> */
.L_x_7589:
[----:B------:R-:W-:Y:S05]  /*0120*/  BSYNC B0 ;  /* 0x0000000000007941 */ /* 0x000fea0003800000 */
.L_x_7588:
        /* <DEDUP_REMOVED lines=41> */
.L_x_7590:
        /* <DEDUP_REMOVED lines=22> */
.L_x_7591:
        /* <DEDUP_REMOVED lines=18> */
.L_x_7592:
        /* <DEDUP_REMOVED lines=22> */
.L_x_7593:
        /* <DEDUP_REMOVED lines=22> */
.L_x_7594:
[----:B------:R-:W-:Y:S01]  /*0900*/  PLOP3.LUT P0, PT, PT, PT, UP0, 0x80, 0x0 ;  /* 0x000000000000781c */ /* 0x000fe20003f0f008 */
[----:B------:R-:W-:Y:S01]  /*0910*/  UMOV UR38, 0x1 ;  /* 0x0000000100267882 */ /* 0x000fe20000000000 */
[----:B------:R-:W-:Y:S01]  /*0920*/  NOP ;  /* 0x0000000000007918 */ /* 0x000fe20000000000 */
[----:B------:R-:W-:Y:S01]  /*0930*/  USEL UR38, UR38, 0x2, !UP0 ;  /* 0x0000000226267887 */ /* 0x000fe2000c000000 */
[----:B------:R-:W-:Y:S01]  /*0940*/  ULDC.64 UR50, c[0x0][0x208] ;  /* 0x0000820000327ab9 */ /* 0x000fe20000000a00 */
[----:B012-4-:R-:W-:Y:S08]  /*0950*/  BAR.SYNC.DEFER_BLOCKING 0x0 ;  /* 0x0000000000007b1d */ /* 0x017ff00000010000 */
[----:B------:R-:W-:Y:S05]  /*0960*/  @!P0 BRA `(.L_x_7595) ;  /* 0x000000f800948947 */ /* 0x000fea0003800000 */
.L_x_7596:
        /* <DEDUP_REMOVED lines=23> */
[----:B------:R-:W-:Y:S01]  /*0ae0*/  LEA.HI R2, R3, R234, RZ, 0x4 ;  /* 0x000000ea03027211 */ /* 0x000fe200078f20ff */
[----:B------:R-:W-:Y:S01]  /*0af0*/  IMAD.SHL.U32 R4, R4, 0x20, RZ ;  /* 0x0000002004047824 */ /* 0x000fe200078e00ff */
[----:B------:R-:W-:Y:S01]  /*0b00*/  SHF.R.S32.HI R229, RZ, 0x7, R0 ;  /* 0x00000007ffe57819 */ /* 0x000fe20000011400 */
        /* <DEDUP_REMOVED lines=8> */
[----:B------:R-:W-:Y:S01]  /*0b90*/  IMAD R5, R5, 0x40, R4 ;  /* 0x0000004005057824 */ /* 0x000fe200078e0204 */
[----:B------:R-:W-:-:S02]  /*0ba0*/  LOP3.LUT R2, R2, 0x1ffffffe, RZ, 0xc0, !PT ;  /* 0x1ffffffe02027812 */ /* 0x000fc400078ec0ff */
[-C--:B------:R-:W-:Y:S02]  /*0bb0*/  LEA.HI R4, R3, R234.reuse, RZ, 0x2 ;  /* 0x000000ea03047211 */ /* 0x080fe400078f10ff */
[----:B------:R-:W-:Y:S01]  /*0bc0*/  SHF.R.S32.HI R8, RZ, 0x2, R6 ;  /* 0x00000002ff087819 */ /* 0x000fe20000011406 */
[----:B------:R-:W-:Y:S01]  /*0bd0*/  IMAD.IADD R2, R7, 0x1, -R2 ;  /* 0x0000000107027824 */ /* 0x000fe200078e0a02 */
[----:B------:R-:W-:Y:S02]  /*0be0*/  SHF.R.S32.HI R11, RZ, 0x1f, R6 ;  /* 0x0000001fff0b7819 */ /* 0x000fe40000011406 */
[----:B------:R-:W-:Y:S01]  /*0bf0*/  LOP3.LUT R7, R4, 0xfffffffc, RZ, 0xc0, !PT ;  /* 0xfffffffc04077812 */ /* 0x000fe200078ec0ff */
[----:B------:R-:W-:Y:S01]  /*0c00*/  IMAD R231, R2, 0x8, R5 ;  /* 0x0000000802e77824 */ /* 0x000fe200078e0205 */
[----:B------:R-:W-:Y:S02]  /*0c10*/  LEA.HI R3, R3, R234, RZ, 0x3 ;  /* 0x000000ea03037211 */ /* 0x000fe400078f18ff */
[----:B------:R-:W-:Y:S01]  /*0c20*/  LEA.HI R11, R11, R8, RZ, 0x3 ;  /* 0x000000080b0b7211 */ /* 0x000fe200078f18ff */
[----:B------:R-:W-:Y:S01]  /*0c30*/  IMAD.IADD R7, R234, 0x1, -R7 ;  /* 0x00000001ea077824 */ /* 0x000fe200078e0a07 */
[----:B------:R-:W-:-:S02]  /*0c40*/  LOP3.LUT R5, R3, 0xfffffff8, RZ, 0xc0, !PT ;  /* 0xfffffff803057812 */ /* 0x000fc400078ec0ff */
[----:B------:R-:W-:Y:S02]  /*0c50*/  LOP3.LUT R11, R11, 0xfffffff8, RZ, 0xc0, !PT ;  /* 0xfffffff80b0b7812 */ /* 0x000fe400078ec0ff */
[----:B------:R-:W-:Y:S01]  /*0c60*/  LEA.HI R9, R9, R228, RZ, 0x5 ;  /* 0x000000e409097211 */ /* 0x000fe200078f28ff */
[----:B------:R-:W-:Y:S01]  /*0c70*/  IMAD.IADD R22, R234, 0x1, -R5 ;  /* 0x00000001ea167824 */ /* 0x000fe200078e0a05 */
[----:B------:R-:W-:Y:S01]  /*0c80*/  LEA.HI R0, R0, R229, RZ, 0x1 ;  /* 0x000000e500007211 */ /* 0x000fe200078f08ff */
[----:B------:R-:W-:Y:S01]  /*0c90*/  IMAD.IADD R8, R8, 0x1, -R11 ;  /* 0x0000000108087824 */ /* 0x000fe200078e0a0b */
[----:B------:R-:W-:Y:S01]  /*0ca0*/  LEA.HI R2, R7, R7, RZ, 0x1 ;  /* 0x0000000707027211 */ /* 0x000fe200078f08ff */
[----:B------:R-:W-:Y:S01]  /*0cb0*/  IMAD.SHL.U32 R16, R22, 0x8, RZ ;  /* 0x0000000816107824 */ /* 0x000fe200078e00ff */
[----:B------:R-:W-:Y:S02]  /*0cc0*/  SHF.R.S32.HI R9, RZ, 0x5, R9 ;  /* 0x00000005ff097819 */ /* 0x000fe40000011409 */
        /* <DEDUP_REMOVED lines=9> */
[----:B------:R-:W-:Y:S01]  /*0d60*/  IMAD R230, R0, 0x40, R9 ;  /* 0x0000004000e67824 */ /* 0x000fe200078e0209 */
[----:B------:R-:W-:Y:S01]  /*0d70*/  SHF.R.S32.HI R232, RZ, 0x1f, R19 ;  /* 0x0000001fffe87819 */ /* 0x000fe20000011413 */
[----:B------:R-:W-:-:S02]  /*0d80*/  IMAD.IADD R17, R228, 0x1, -R17 ;  /* 0x00000001e4117824 */ /* 0x000fc400078e0a11 */
[----:B------:R-:W-:-:S07]  /*0d90*/  IMAD R18, R7, 0x8, R230 ;  /* 0x0000000807127824 */ /* 0x000fce00078e02e6 */
.L_x_7650:
        /* <DEDUP_REMOVED lines=21> */
.L_x_7597:
[----:B------:R-:W-:Y:S01]  /*0ef0*/  ULDC UR6, c[0x0][0xc54] ;  /* 0x0003150000067ab9 */ /* 0x000fe20000000800 */
[----:B------:R-:W-:Y:S01]  /*0f00*/  UMOV UR8, UR7 ;  /* 0x0000000700087c82 */ /* 0x000fe20008000000 */
[----:B------:R-:W-:-:S11]  /*0f10*/  UISETP.NE.AND UP0, UPT, UR6, 0x1, UPT ;  /* 0x000000010600788c */ /* 0x000fd6000bf05270 */
[----:B------:R-:W-:Y:S02]  /*0f20*/  @UP0 ULDC.64 UR10, c[0x0][0xc58] ;  /* 0x00031600000a0ab9 */ /* 0x000fe40000000a00 */
[----:B------:R-:W-:-:S04]  /*0f30*/  UIMAD.WIDE.U32 UR4, UR7, UR10, URZ ;  /* 0x0000000a070472a5 */ /* 0x000fc8000f8e003f */
[----:B------:R-:W-:-:S04]  /*0f40*/  @UP0 USHF.R.U32.HI UR8, URZ, UR11, UR5 ;  /* 0x0000000b3f080299 */ /* 0x000fc80008011605 */
[----:B------:R-:W-:-:S12]  /*0f50*/  UIMAD UR4, UR8, UR6, URZ ;  /* 0x00000006080472a4 */ /* 0x000fd8000f8e023f */
.L_x_7598:
        /* <DEDUP_REMOVED lines=100> */
[----:B------:R-:W-:Y:S01]  /*15a0*/  CS2R R92, SRZ ;  /* 0x00000000005c7805 */ /* 0x000fe2000001ff00 */
[----:B------:R-:W-:Y:S01]  /*15b0*/  IMAD.MOV.U32 R57, RZ, RZ, RZ ;  /* 0x000000ffff397224 */ /* 0x000fe200078e00ff */
        /* <DEDUP_REMOVED lines=11> */
[----:B------:R-:W-:-:S04]  /*1670*/  UIMAD.WIDE.U32 UR4, UR6, UR4, URZ ;  /* 0x00000004060472a5 */ /* 0x000fc8000f8e003f */
[----:B------:R-:W-:Y:S02]  /*1680*/  @UP1 USHF.R.U32.HI UR6, URZ, UR8, UR5 ;  /* 0x000000083f061299 */ /* 0x000fe40008011605 */
[----:B------:R-:W-:Y:S02]  /*1690*/  UIMAD UR5, UR47, UR9, 0xdf ;  /* 0x000000df2f0574a4 */ /* 0x000fe4000f8e0209 */
[----:B------:R-:W-:Y:S01]  /*16a0*/  UIADD3 UR7, UR7, UR6, URZ ;  /* 0x0000000607077290 */ /* 0x000fe2000fffe03f */
[----:B------:R-:W-:Y:S02]  /*16b0*/  UMOV UR4, URZ ;  /* 0x0000003f00047c82 */ /* 0x000fe40008000000 */
[----:B------:R-:W-:Y:S01]  /*16c0*/  UMOV UR6, URZ ;  /* 0x0000003f00067c82 */ /* 0x000fe20008000000 */
[----:B------:R-:W-:Y:S02]  /*16d0*/  UIMAD.WIDE UR4, UR5, -0x6db6db6d, UR4 ;  /* 0x92492493050478a5 */ /* 0x000fe4000f8e0204 */
[----:B------:R-:W-:-:S02]  /*16e0*/  UIMAD.WIDE UR6, UR7, -0x6db6db6d, UR6 ;  /* 0x92492493070678a5 */ /* 0x000fc4000f8e0206 */
[----:B------:R-:W-:Y:S02]  /*16f0*/  USHF.R.U32.HI UR4, URZ, 0x1f, UR5 ;  /* 0x0000001f3f047899 */ /* 0x000fe40008011605 */
[----:B------:R-:W-:Y:S02]  /*1700*/  USHF.R.U32.HI UR6, URZ, 0x1f, UR7 ;  /* 0x0000001f3f067899 */ /* 0x000fe40008011607 */
[----:B------:R-:W-:Y:S02]  /*1710*/  ULEA.HI.SX32 UR4, UR5, UR4, 0x19 ;  /* 0x0000000405047291 */ /* 0x000fe4000f8fca3f */
        /* <DEDUP_REMOVED lines=37> */
.L_x_7600:
        /* <DEDUP_REMOVED lines=9> */
.L_x_7727:
[----:B------:R-:W-:Y:S05]  /*1a00*/  @!P0 BRA `(.L_x_7602) ;  /* 0x0000000000048947 */ /* 0x000fea0003800000 */
[----:B------:R-:W-:Y:S01]  /*1a10*/  BPT.TRAP 0x1 ;  /* 0x000000040000795c */ /* 0x000fe20000300000 */
.L_x_7602:
[----:B------:R-:W-:Y:S02]  /*1a20*/  IMAD.U32 R2, RZ, RZ, UR48 ;  /* 0x00000030ff027e24 */ /* 0x000fe4000f8e00ff */
[----:B0-----:R-:W-:-:S03]  /*1a30*/  IMAD.U32 R3, RZ, RZ, UR44 ;  /* 0x0000002cff037e24 */ /* 0x001fc6000f8e00ff */
[----:B------:R-:W-:Y:S02]  /*1a40*/  LEA R2, R2, UR41, 0x3 ;  /* 0x0000002902027c11 */ /* 0x000fe4000f8e18ff */
[----:B------:R-:W-:-:S04]  /*1a50*/  SHF.L.U32 R3, R3, 0x1f, RZ ;  /* 0x0000001f03037819 */ /* 0x000fc800000006ff */
[----:B------:R0:W1:Y:S01]  /*1a60*/  SYNCS.PHASECHK.TRANS64.TRYWAIT P1, [R2+URZ+0x2e830], R3 ;  /* 0x02e83003020075a7 */ /* 0x000062000802017f */
[----:B------:R-:W-:Y:S05]  /*1a70*/  @!P0 BRA `(.L_x_7603) ;  /* 0x0000000000048947 */ /* 0x000fea0003800000 */
[----:B------:R-:W-:Y:S01]  /*1a80*/  BPT.TRAP 0x1 ;  /* 0x000000040000795c */ /* 0x000fe20000300000 */
.L_x_7603:
[----:B-1----:R-:W-:Y:S05]  /*1a90*/  @P1 BRA `(.L_x_7604) ;  /* 0x0000000000081947 */ /* 0x002fea0003800000 */
[----:B------:R-:W1:Y:S02]  /*1aa0*/  SYNCS.PHASECHK.TRANS64.TRYWAIT P1, [R2+URZ+0x2e830], R3 ;  /* 0x02e83003020075a7 */ /* 0x000e64000802017f */
[----:B-1----:R-:W-:Y:S05]  /*1ab0*/  @!P1 BRA `(.L_x_7605) ;  /* 0x0000012800ec9947 */ /* 0x002fea0003800000 */
.L_x_7604:
[----:B------:R-:W2:Y:S01]  /*1ac0*/  S2R R0, SR_TID.X ;  /* 0x0000000000007919 */ /* 0x000ea20000002100 */
[----:B------:R-:W-:-:S04]  /*1ad0*/  UIADD3 UR4, UR41, 0x20400, URZ ;  /* 0x0002040029047890 */ /* 0x000fc8000fffe03f */
        /* <DEDUP_REMOVED lines=13> */
[----:B------:R-:W-:Y:S01]  /*1bb0*/  UMOV UR7, 0x40000040 ;  /* 0x4000004000077882 */ /* 0x000fe20000000000 */
[----:B------:R-:W-:Y:S01]  /*1bc0*/  UMOV UR16, UR12 ;  /* 0x0000000c00107c82 */ /* 0x000fe20008000000 */
[----:B------:R-:W-:-:S02]  /*1bd0*/  UIADD3 UR10, UR12, 0x4, URZ ;  /* 0x000000040c0a7890 */ /* 0x000fc4000fffe03f */
[----:B01----:R-:W-:Y:S01]  /*1be0*/  @!P1 VIADD R2, R2, 0x2e840 ;  /* 0x0002e84002029836 */ /* 0x003fe20000000000 */
[----:B------:R-:W-:Y:S01]  /*1bf0*/  UMOV UR11, 0x40000040 ;  /* 0x40000040000b7882 */ /* 0x000fe20000000000 */
[----:B------:R-:W-:Y:S02]  /*1c00*/  UIADD3 UR12, UR12, 0x6, URZ ;  /* 0x000000060c0c7890 */ /* 0x000fe4000fffe03f */
[----:B------:R-:W-:Y:S01]  /*1c10*/  UIMAD UR20, UR48, 0x700, UR20 ;  /* 0x00000700301478a4 */ /* 0x000fe2000f8e0214 */
[----:B------:R-:W-:Y:S01]  /*1c20*/  UMOV UR15, 0x40000040 ;  /* 0x40000040000f7882 */ /* 0x000fe20000000000 */
[----:B------:R-:W-:Y:S02]  /*1c30*/  UIADD3 UR52, UR49, -0x2, URZ ;  /* 0xfffffffe31347890 */ /* 0x000fe4000fffe03f */
[----:B------:R-:W-:-:S03]  /*1c40*/  UIADD3 UR4, UR20, 0x300, URZ ;  /* 0x0000030014047890 */ /* 0x000fc6000fffe03f */
[----:B------:R-:W-:Y:S01]  /*1c50*/  UMOV UR18, UR20 ;  /* 0x0000001400127c82 */ /* 0x000fe20008000000 */
[----:B------:R-:W-:Y:S01]  /*1c60*/  UIADD3 UR5, UR20, 0x400, URZ ;  /* 0x0000040014057890 */ /* 0x000fe2000fffe03f */
[----:B------:R-:W-:Y:S01]  /*1c70*/  QGMMA.64x32x32.F32.E4M3.E4M3 R120, gdesc[UR16], RZ, !UPT, gsb0 ;  /* 0x00600000107879f3 */ /* 0x000fe2000c0008ff */
[----:B------:R-:W-:Y:S01]  /*1c80*/  UIADD3 UR18, UR20, 0x100, URZ ;  /* 0x0000010014127890 */ /* 0x000fe2000fffe03f */
[----:B------:R-:W-:Y:S01]  /*1c90*/  UMOV UR19, 0x40000040 ;  /* 0x4000004000137882 */ /* 0x000fe20000000000 */
[----:B------:R-:W-:Y:S02]  /*1ca0*/  UIADD3 UR8, UR20, 0x2, URZ ;  /* 0x0000000214087890 */ /* 0x000fe4000fffe03f */
[----:B------:R-:W-:Y:S02]  /*1cb0*/  UIADD3 UR9, UR20, 0x402, URZ ;  /* 0x0000040214097890 */ /* 0x000fe4000fffe03f */
[----:B------:R-:W-:Y:S02]  /*1cc0*/  UIADD3 UR13, UR20, 0x4, URZ ;  /* 0x00000004140d7890 */ /* 0x000fe4000fffe03f */
[----:B------:R-:W-:Y:S01]  /*1cd0*/  UIADD3 UR14, UR20, 0x6, URZ ;  /* 0x00000006140e7890 */ /* 0x000fe2000fffe03f */
        /* <DEDUP_REMOVED lines=64> */
[----:B------:R-:W-:Y:S02]  /*20e0*/  ULDC UR13, c[0x0][0x448] ;  /* 0x00011200000d7ab9 */ /* 0x000fe40000000800 */
[----:B------:R-:W-:-:S03]  /*20f0*/  UISETP.NE.AND UP0, UPT, UR13, 0x1, UPT ;  /* 0x000000010d00788c */ /* 0x000fc6000bf05270 */
[----:B------:R-:W-:-:S03]  /*2100*/  UMOV UR13, 0x40000040 ;  /* 0x40000040000d7882 */ /* 0x000fc60000000000 */
[----:B------:R-:W-:Y:S01]  /*2110*/  PLOP3.LUT P2, PT, PT, PT, UP0, 0x80, 0x0 ;  /* 0x000000000000781c */ /* 0x000fe20003f4f008 */
        /* <DEDUP_REMOVED lines=42> */
[----:B------:R-:W-:Y:S02]  /*23c0*/  ULDC UR6, c[0x0][0x2f0] ;  /* 0x0000bc0000067ab9 */ /* 0x000fe40000000800 */
[----:B------:R-:W-:Y:S02]  /*23d0*/  IMAD.U32 R6, RZ, RZ, UR6 ;  /* 0x00000006ff067e24 */ /* 0x000fe4000f8e00ff */
[----:B------:R-:W0:Y:S01]  /*23e0*/  SHFL.IDX PT, R3, R139, RZ, 0x1c1f ;  /* 0x001c1fff8b037589 */ /* 0x000e2200000e0000 */
[----:B------:R-:W-:Y:S02]  /*23f0*/  WARPGROUP.DEPBAR.LE gsb0, 0x0 ;  /* 0x00008000000079c5 */ /* 0x000fe40000010000 */
[----:B------:R-:W-:-:S06]  /*2400*/  WARPGROUP.ARRIVE ;  /* 0x00000000000079c5 */ /* 0x000fcc0000000000 */
[----:B------:R-:W-:Y:S01]  /*2410*/  QGMMA.64x32x32.F32.E4M3.E4M3 R40, gdesc[UR8], R40, gsb0 ;  /* 0x00600000082879f3 */ /* 0x000fe20008000828 */
[----:B------:R-:W-:Y:S01]  /*2420*/  UMOV UR10, UR7 ;  /* 0x00000007000a7c82 */ /* 0x000fe20008000000 */
[----:B------:R-:W-:Y:S01]  /*2430*/  UMOV UR11, 0x40000040 ;  /* 0x40000040000b7882 */ /* 0x000fe20000000000 */
[----:B------:R-:W-:Y:S01]  /*2440*/  UIMAD UR7, UR49, -0xe0, URZ ;  /* 0xffffff20310778a4 */ /* 0x000fe2000f8e023f */
[----:B------:R-:W-:Y:S02]  /*2450*/  WARPGROUP.DEPBAR.LE gsb0, 0x0 ;  /* 0x00008000000079c5 */ /* 0x000fe40000010000 */
[----:B------:R-:W-:-:S06]  /*2460*/  WARPGROUP.ARRIVE ;  /* 0x00000000000079c5 */ /* 0x000fcc0000000000 */
[----:B------:R-:W-:Y:S01]  /*2470*/  QGMMA.64x32x32.F32.E4M3.E4M3 R24, gdesc[UR8], R24, gsb0 ;  /* 0x00600000081879f3 */ /* 0x000fe20008000818 */
[----:B------:R-:W-:Y:S02]  /*2480*/  UIADD3 UR10, UR7, 0xe1, URZ ;  /* 0x000000e1070a7890 */ /* 0x000fe4000fffe03f */
[----:B------:R-:W-:Y:S02]  /*2490*/  UIMAD UR7, UR47, UR6, UR7 ;  /* 0x000000062f0772a4 */ /* 0x000fe4000f8e0207 */
[----:B------:R-:W-:Y:S02]  /*24a0*/  UIMAD UR6, UR47, UR6, -UR18 ;  /* 0x000000062f0672a4 */ /* 0x000fe4000f8e0a12 */
[----:B------:R-:W-:Y:S01]  /*24b0*/  IMAD.U32 R0, RZ, RZ, UR10 ;  /* 0x0000000aff007e24 */ /* 0x000fe2000f8e00ff */
[----:B------:R-:W-:Y:S01]  /*24c0*/  UIADD3 UR7, UR7, 0xe0, URZ ;  /* 0x000000e007077890 */ /* 0x000fe2000fffe03f */
[----:B------:R-:W-:Y:S02]  /*24d0*/  @UP0 ULDC UR10, c[0x0][0x44c] ;  /* 0x00011300000a0ab9 */ /* 0x000fe40000000800 */
[----:B------:R-:W-:Y:S01]  /*24e0*/  IMAD R137, R17, -0x2, R0 ;  /* 0xfffffffe11897824 */ /* 0x000fe200078e0200 */
[----:B------:R-:W-:-:S02]  /*24f0*/  UIMAD.WIDE.U32 UR10, UR39, UR10, URZ ;  /* 0x0000000a270a72a5 */ /* 0x000fc4000f8e003f */
[----:B------:R-:W-:Y:S01]  /*2500*/  IMAD.U32 R0, RZ, RZ, UR7 ;  /* 0x00000007ff007e24 */ /* 0x000fe2000f8e00ff */
[----:B------:R-:W-:Y:S01]  /*2510*/  UMOV UR7, UR39 ;  /* 0x0000002700077c82 */ /* 0x000fe20008000000 */
[----:B------:R-:W-:Y:S02]  /*2520*/  IMAD R137, R6, UR47, R137 ;  /* 0x0000002f06897c24 */ /* 0x000fe4000f8e0289 */
        /* <DEDUP_REMOVED lines=136> */
[----:B------:R-:W-:Y:S01]  /*2db0*/  FMNMX.FTZ R3, R100, R3, !PT ;  /* 0x0000000364037209 */ /* 0x000fe20007810000 */
[----:B------:R-:W0:Y:S01]  /*2dc0*/  SHFL.IDX PT, R60, R139, 0x1, 0x1c1f ;  /* 0x003c1f008b3c7f89 */ /* 0x000e2200000e0000 */
        /* <DEDUP_REMOVED lines=16> */
[----:B------:R-:W-:Y:S02]  /*2ed0*/  FMNMX.FTZ R3, R69, R6, !PT ;  /* 0x0000000645037209 */ /* 0x000fe40007810000 */
[----:B0-----:R-:W-:-:S04]  /*2ee0*/  IADD3 R60, R60, -UR18, R137 ;  /* 0x800000123c3c7c10 */ /* 0x001fc8000fffe089 */
[----:B------:R-:W-:-:S04]  /*2ef0*/  VIMNMX R7, R7, R60, PT ;  /* 0x0000003c07077248 */ /* 0x000fc80003fe0100 */
        /* <DEDUP_REMOVED lines=8> */
[----:B------:R-:W-:Y:S01]  /*2f80*/  FMNMX.FTZ R6, R40, R3, !PT ;  /* 0x0000000328067209 */ /* 0x000fe20007810000 */
[----:B------:R-:W-:Y:S01]  /*2f90*/  @UP0 ULDC UR14, c[0x0][0x450] ;  /* 0x00011400000e0ab9 */ /* 0x000fe20000000800 */
[----:B------:R-:W-:Y:S01]  /*2fa0*/  ISETP.GT.AND P3, PT, R0, 0xa9, PT ;  /* 0x000000a90000780c */ /* 0x000fe20003f64270 */
[----:B------:R-:W-:Y:S01]  /*2fb0*/  @UP0 USHF.R.U32.HI UR7, URZ, UR14, UR11 ;  /* 0x0000000e3f070299 */ /* 0x000fe2000801160b */
[----:B------:R-:W-:-:S02]  /*2fc0*/  FSEL R44, R44, -INF , P4 ;  /* 0xff8000002c2c7808 */ /* 0x000fc40002000000 */
[----:B------:R-:W-:Y:S01]  /*2fd0*/  FMNMX.FTZ R3, R41, R6, !PT ;  /* 0x0000000629037209 */ /* 0x000fe20007810000 */
[----:B------:R-:W-:Y:S01]  /*2fe0*/  UIADD3 UR7, UR6, UR7, URZ ;  /* 0x0000000706077290 */ /* 0x000fe2000fffe03f */
[----:B------:R-:W-:Y:S02]  /*2ff0*/  ISETP.GT.AND P4, PT, R0, 0xb0, PT ;  /* 0x000000b00000780c */ /* 0x000fe40003f84270 */
[----:B------:R-:W-:Y:S01]  /*3000*/  FSEL R45, R45, -INF , P3 ;  /* 0xff8000002d2d7808 */ /* 0x000fe20001800000 */
[----:B------:R-:W-:Y:S01]  /*3010*/  UMOV UR6, URZ ;  /* 0x0000003f00067c82 */ /* 0x000fe20008000000 */
[----:B------:R-:W-:Y:S01]  /*3020*/  FMNMX.FTZ R6, R44, R3, !PT ;  /* 0x000000032c067209 */ /* 0x000fe20007810000 */
[----:B------:R-:W-:Y:S01]  /*3030*/  UIMAD.WIDE UR6, UR7, -0x6db6db6d, UR6 ;  /* 0x92492493070678a5 */ /* 0x000fe2000f8e0206 */
[----:B------:R-:W-:Y:S02]  /*3040*/  ISETP.GT.AND P3, PT, R0, 0xb1, PT ;  /* 0x000000b10000780c */ /* 0x000fe40003f64270 */
[----:B------:R-:W-:Y:S01]  /*3050*/  FSEL R48, R48, -INF , P4 ;  /* 0xff80000030307808 */ /* 0x000fe20002000000 */
[----:B------:R-:W-:Y:S01]  /*3060*/  USHF.R.U32.HI UR6, URZ, 0x1f, UR7 ;  /* 0x0000001f3f067899 */ /* 0x000fe20008011607 */
[----:B------:R-:W-:-:S02]  /*3070*/  FMNMX.FTZ R3, R45, R6, !PT ;  /* 0x000000062d037209 */ /* 0x000fc40007810000 */
[----:B------:R-:W-:Y:S01]  /*3080*/  ISETP.GT.AND P4, PT, R0, 0xb8, PT ;  /* 0x000000b80000780c */ /* 0x000fe20003f84270 */
[----:B------:R-:W-:Y:S01]  /*3090*/  ULEA.HI.SX32 UR6, UR7, UR6, 0x19 ;  /* 0x0000000607067291 */ /* 0x000fe2000f8fca3f */
[----:B------:R-:W-:Y:S02]  /*30a0*/  FSEL R49, R49, -INF , P3 ;  /* 0xff80000031317808 */ /* 0x000fe40001800000 */
[----:B------:R-:W-:Y:S01]  /*30b0*/  FMNMX.FTZ R6, R48, R3, !PT ;  /* 0x0000000330067209 */ /* 0x000fe20007810000 */
[----:B------:R-:W-:Y:S01]  /*30c0*/  UISETP.LT.AND UP1, UPT, URZ, UR6, UPT ;  /* 0x000000063f00728c */ /* 0x000fe2000bf21270 */
[----:B------:R-:W-:Y:S02]  /*30d0*/  ISETP.GT.AND P3, PT, R0, 0xb9, PT ;  /* 0x000000b90000780c */ /* 0x000fe40003f64270 */
[----:B------:R-:W-:Y:S01]  /*30e0*/  FSEL R52, R52, -INF , P4 ;  /* 0xff80000034347808 */ /* 0x000fe20002000000 */
[----:B------:R-:W-:Y:S01]  /*30f0*/  USEL UR49, URZ, UR6, !UP1 ;  /* 0x000000063f317287 */ /* 0x000fe2000c800000 */
[----:B------:R-:W-:-:S02]  /*3100*/  FMNMX.FTZ R3, R49, R6, !PT ;  /* 0x0000000631037209 */ /* 0x000fc40007810000 */
[----:B------:R-:W-:Y:S01]  /*3110*/  ISETP.GT.AND P4, PT, R0, 0xc0, PT ;  /* 0x000000c00000780c */ /* 0x000fe20003f84270 */
[----:B------:R-:W-:Y:S01]  /*3120*/  UISETP.GE.AND UP1, UPT, UR52, UR49, UPT ;  /* 0x000000313400728c */ /* 0x000fe2000bf26270 */
[----:B------:R-:W-:Y:S02]  /*3130*/  FSEL R53, R53, -INF , P3 ;  /* 0xff80000035357808 */ /* 0x000fe40001800000 */
[----:B------:R-:W-:Y:S02]  /*3140*/  FMNMX.FTZ R6, R52, R3, !PT ;  /* 0x0000000334067209 */ /* 0x000fe40007810000 */
[----:B------:R-:W-:Y:S02]  /*3150*/  ISETP.GT.AND P3, PT, R0, 0xc1, PT ;  /* 0x000000c10000780c */ /* 0x000fe40003f64270 */
[----:B------:R-:W-:Y:S01]  /*3160*/  FMNMX.FTZ R3, R53, R6, !PT ;  /* 0x0000000635037209 */ /* 0x000fe20007810000 */
[----:B------:R-:W-:Y:S02]  /*3170*/  WARPGROUP.DEPBAR.LE gsb0, 0x0 ;  /* 0x00008000000079c5 */ /* 0x000fe40000010000 */
[----:B------:R-:W-:-:S02]  /*3180*/  FSEL R24, R24, -INF , P4 ;  /* 0xff80000018187808 */ /* 0x000fc40002000000 */
        /* <DEDUP_REMOVED lines=18> */
[----:B------:R-:W-:Y:S02]  /*32b0*/  FSEL R6, R37, -INF , P3 ;  /* 0xff80000025067808 */ /* 0x000fe40001800000 */
[----:B------:R-:W-:Y:S02]  /*32c0*/  FMNMX.FTZ R3, R36, R3, !PT ;  /* 0x0000000324037209 */ /* 0x000fe40007810000 */
[----:B------:R-:W-:Y:S02]  /*32d0*/  ISETP.GT.AND P4, PT, R7, 0x1, PT ;  /* 0x000000010700780c */ /* 0x000fe40003f84270 */
[----:B------:R-:W-:Y:S01]  /*32e0*/  FMNMX.FTZ R9, R6, R3, !PT ;  /* 0x0000000306097209 */ /* 0x000fe20007810000 */
[----:B------:R-:W-:Y:S01]  /*32f0*/  IMAD.U32 R3, RZ, RZ, UR37 ;  /* 0x00000025ff037e24 */ /* 0x000fe2000f8e00ff */
[----:B------:R-:W-:Y:S02]  /*3300*/  FSEL R123, R123, -INF , P4 ;  /* 0xff8000007b7b7808 */ /* 0x000fe40002000000 */
[----:B------:R-:W-:Y:S01]  /*3310*/  ISETP.GT.AND P4, PT, R7, 0x10, PT ;  /* 0x000000100700780c */ /* 0x000fe20003f84270 */
[----:B------:R-:W0:Y:S03]  /*3320*/  SHFL.BFLY PT, R0, R9, 0x2, 0x1f ;  /* 0x0c401f0009007f89 */ /* 0x000e2600000e0000 */
[----:B------:R-:W-:-:S02]  /*3330*/  FSEL R130, R130, -INF , P4 ;  /* 0xff80000082827808 */ /* 0x000fc40002000000 */
[----:B------:R-:W-:-:S04]  /*3340*/  ISETP.GT.AND P4, PT, R7, 0x18, PT ;  /* 0x000000180700780c */ /* 0x000fc80003f84270 */
[----:B------:R-:W-:Y:S02]  /*3350*/  FSEL R134, R134, -INF , P4 ;  /* 0xff80000086867808 */ /* 0x000fe40002000000 */
[----:B------:R-:W-:-:S04]  /*3360*/  ISETP.GT.AND P4, PT, R7, 0x21, PT ;  /* 0x000000210700780c */ /* 0x000fc80003f84270 */
[----:B------:R-:W-:Y:S02]  /*3370*/  FSEL R107, R107, -INF , P4 ;  /* 0xff8000006b6b7808 */ /* 0x000fe40002000000 */
[----:B------:R-:W-:-:S04]  /*3380*/  ISETP.GT.AND P4, PT, R7, 0x29, PT ;  /* 0x000000290700780c */ /* 0x000fc80003f84270 */
[----:B------:R-:W-:Y:S02]  /*3390*/  FSEL R111, R111, -INF , P4 ;  /* 0xff8000006f6f7808 */ /* 0x000fe40002000000 */
[----:B------:R-:W-:Y:S02]  /*33a0*/  ISETP.GT.AND P4, PT, R7, 0x31, PT ;  /* 0x000000310700780c */ /* 0x000fe40003f84270 */
[----:B0-----:R-:W-:Y:S02]  /*33b0*/  FMNMX.FTZ R11, R9, R0, !PT ;  /* 0x00000000090b7209 */ /* 0x001fe40007810000 */
        /* <DEDUP_REMOVED lines=13> */
[C---:B------:R-:W-:Y:S01]  /*3490*/  FSETP.NEU.FTZ.AND P3, PT, R0.reuse, -INF , PT ;  /* 0xff8000000000780b */ /* 0x040fe20003f7d000 */
[----:B------:R-:W-:-:S01]  /*34a0*/  FFMA.FTZ R3, R0, R3, -8 ;  /* 0xc100000000037423 */ /* 0x000fc20000010003 */
[----:B------:R-:W-:-:S04]  /*34b0*/  ISETP.GT.AND P4, PT, R7, 0x61, PT ;  /* 0x000000610700780c */ /* 0x000fc80003f84270 */
        /* <DEDUP_REMOVED lines=74> */
[----:B------:R-:W-:Y:S01]  /*3960*/  FFMA.FTZ R84, R138, UR37, -R3 ;  /* 0x000000258a547c23 */ /* 0x000fe20008010803 */
[----:B------:R-:W-:Y:S01]  /*3970*/  ISETP.GT.AND P3, PT, R7, 0x50, PT ;  /* 0x000000500700780c */ /* 0x000fe20003f64270 */
[----:B------:R-:W-:Y:S01]  /*3980*/  MUFU.EX2 R5, R5 ;  /* 0x0000000500057308 */ /* 0x000fe20000000800 */
[----:B------:R-:W-:-:S02]  /*3990*/  FMNMX.FTZ R138, R94, R85, !PT ;  /* 0x000000555e8a7209 */ /* 0x000fc40007810000 */
[----:B------:R-:W-:Y:S02]  /*39a0*/  FSEL R98, R98, -INF , P3 ;  /* 0xff80000062627808 */ /* 0x000fe40001800000 */
[----:B------:R-:W-:Y:S02]  /*39b0*/  FMNMX.FTZ R85, R95, R138, !PT ;  /* 0x0000008a5f557209 */ /* 0x000fe40007810000 */
[----:B------:R-:W-:Y:S01]  /*39c0*/  ISETP.GT.AND P3, PT, R7, 0x58, PT ;  /* 0x000000580700780c */ /* 0x000fe20003f64270 */
[----:B------:R-:W-:Y:S01]  /*39d0*/  MUFU.EX2 R8, R8 ;  /* 0x0000000800087308 */ /* 0x000fe20000000800 */
[----:B------:R-:W-:Y:S02]  /*39e0*/  FMNMX.FTZ R136, R98, R85, !PT ;  /* 0x0000005562887209 */ /* 0x000fe40007810000 */
[----:B------:R-:W-:Y:S02]  /*39f0*/  FSEL R102, R102, -INF , P3 ;  /* 0xff80000066667808 */ /* 0x000fe40001800000 */
[----:B------:R-:W-:-:S02]  /*3a00*/  FMNMX.FTZ R89, R99, R136, !PT ;  /* 0x0000008863597209 */ /* 0x000fc40007810000 */
[----:B------:R-:W-:Y:S01]  /*3a10*/  ISETP.GT.AND P3, PT, R7, 0x60, PT ;  /* 0x000000600700780c */ /* 0x000fe20003f64270 */
[----:B------:R0:W-:Y:S01]  /*3a20*/  MUFU.EX2 R85, R93 ;  /* 0x0000005d00557308 */ /* 0x0001e20000000800 */
[----:B------:R-:W-:Y:S02]  /*3a30*/  FMNMX.FTZ R132, R102, R89, !PT ;  /* 0x0000005966847209 */ /* 0x000fe40007810000 */
[----:B------:R-:W-:Y:S02]  /*3a40*/  FSEL R89, R74, -INF , P3 ;  /* 0xff8000004a597808 */ /* 0x000fe40001800000 */
[----:B------:R-:W-:Y:S02]  /*3a50*/  FMNMX.FTZ R132, R103, R132, !PT ;  /* 0x0000008467847209 */ /* 0x000fe40007810000 */
[----:B------:R-:W-:Y:S01]  /*3a60*/  ISETP.GT.AND P3, PT, R7, 0x68, PT ;  /* 0x000000680700780c */ /* 0x000fe20003f64270 */
[----:B------:R1:W-:Y:S01]  /*3a70*/  MUFU.EX2 R74, R101 ;  /* 0x00000065004a7308 */ /* 0x0003e20000000800 */
[----:B0-----:R-:W-:-:S02]  /*3a80*/  FSEL R93, R75, -INF , P4 ;  /* 0xff8000004b5d7808 */ /* 0x001fc40002000000 */
[----:B------:R-:W-:Y:S02]  /*3a90*/  FMNMX.FTZ R132, R89, R132, !PT ;  /* 0x0000008459847209 */ /* 0x000fe40007810000 */
[----:B------:R-:W-:Y:S02]  /*3aa0*/  ISETP.GT.AND P4, PT, R7, 0x69, PT ;  /* 0x000000690700780c */ /* 0x000fe40003f84270 */
[----:B------:R-:W-:Y:S01]  /*3ab0*/  FSEL R97, R78, -INF , P3 ;  /* 0xff8000004e617808 */ /* 0x000fe20001800000 */
[----:B------:R-:W-:Y:S01]  /*3ac0*/  MUFU.EX2 R9, R9 ;  /* 0x0000000900097308 */ /* 0x000fe20000000800 */
[----:B------:R-:W-:Y:S02]  /*3ad0*/  FMNMX.FTZ R132, R93, R132, !PT ;  /* 0x000000845d847209 */ /* 0x000fe40007810000 */
[----:B------:R-:W-:Y:S02]  /*3ae0*/  ISETP.GT.AND P3, PT, R7, 0x70, PT ;  /* 0x000000700700780c */ /* 0x000fe40003f64270 */
[----:B-1----:R-:W-:Y:S01]  /*3af0*/  FSEL R101, R79, -INF , P4 ;  /* 0xff8000004f657808 */ /* 0x002fe20002000000 */
[----:B------:R-:W-:Y:S01]  /*3b00*/  FFMA.FTZ R79, R124, UR37, -R3 ;  /* 0x000000257c4f7c23 */ /* 0x000fe20008010803 */
[----:B------:R-:W-:Y:S01]  /*3b10*/  FMNMX.FTZ R132, R97, R132, !PT ;  /* 0x0000008461847209 */ /* 0x000fe20007810000 */
[----:B------:R-:W0:Y:S01]  /*3b20*/  MUFU.EX2 R10, R10 ;  /* 0x0000000a000a7308 */ /* 0x000e220000000800 */
[----:B------:R-:W-:-:S02]  /*3b30*/  ISETP.GT.AND P4, PT, R7, 0x71, PT ;  /* 0x000000710700780c */ /* 0x000fc40003f84270 */
[----:B------:R-:W-:Y:S02]  /*3b40*/  FSEL R82, R82, -INF , P3 ;  /* 0xff80000052527808 */ /* 0x000fe40001800000 */
[----:B------:R-:W-:Y:S02]  /*3b50*/  FMNMX.FTZ R75, R101, R132, !PT ;  /* 0x00000084654b7209 */ /* 0x000fe40007810000 */
[----:B------:R-:W-:Y:S01]  /*3b60*/  ISETP.GT.AND P3, PT, R7, 0x78, PT ;  /* 0x000000780700780c */ /* 0x000fe20003f64270 */
[----:B------:R-:W-:Y:S01]  /*3b70*/  MUFU.EX2 R11, R11 ;  /* 0x0000000b000b7308 */ /* 0x000fe20000000800 */
[----:B------:R-:W-:Y:S02]  /*3b80*/  FSEL R83, R83, -INF , P4 ;  /* 0xff80000053537808 */ /* 0x000fe40002000000 */
[----:B------:R-:W-:Y:S02]  /*3b90*/  FMNMX.FTZ R120, R82, R75, !PT ;  /* 0x0000004b52787209 */ /* 0x000fe40007810000 */
[----:B------:R-:W-:-:S02]  /*3ba0*/  ISETP.GT.AND P4, PT, R7, 0x79, PT ;  /* 0x000000790700780c */ /* 0x000fc40003f84270 */
[----:B------:R-:W-:Y:S01]  /*3bb0*/  FSEL R86, R86, -INF , P3 ;  /* 0xff80000056567808 */ /* 0x000fe20001800000 */
[----:B------:R1:W-:Y:S01]  /*3bc0*/  MUFU.EX2 R75, R109 ;  /* 0x0000006d004b7308 */ /* 0x0003e20000000800 */
[----:B------:R-:W-:Y:S01]  /*3bd0*/  FMNMX.FTZ R105, R83, R120, !PT ;  /* 0x0000007853697209 */ /* 0x000fe20007810000 */
[----:B------:R-:W-:Y:S01]  /*3be0*/  FFMA.FTZ R120, R68, UR37, -R3 ;  /* 0x0000002544787c23 */ /* 0x000fe20008010803 */
        /* <DEDUP_REMOVED lines=8> */
[----:B------:R2:W-:Y:S01]  /*3c70*/  MUFU.EX2 R58, R113 ;  /* 0x00000071003a7308 */ /* 0x0005e20000000800 */
[----:B-1----:R-:W-:Y:S01]  /*3c80*/  FSEL R109, R59, -INF , P4 ;  /* 0xff8000003b6d7808 */ /* 0x002fe20002000000 */
[----:B------:R-:W-:Y:S01]  /*3c90*/  FFMA.FTZ R59, R112, UR37, -R3 ;  /* 0x00000025703b7c23 */ /* 0x000fe20008010803 */
[----:B------:R-:W-:Y:S02]  /*3ca0*/  FMNMX.FTZ R116, R105, R116, !PT ;  /* 0x0000007469747209 */ /* 0x000fe40007810000 */
[----:B------:R-:W-:-:S02]  /*3cb0*/  ISETP.GT.AND P4, PT, R7, 0x89, PT ;  /* 0x000000890700780c */ /* 0x000fc40003f84270 */
[----:B------:R-:W-:Y:S01]  /*3cc0*/  FSEL R112, R62, -INF , P3 ;  /* 0xff8000003e707808 */ /* 0x000fe20001800000 */
[----:B------:R-:W-:Y:S01]  /*3cd0*/  MUFU.EX2 R13, R13 ;  /* 0x0000000d000d7308 */ /* 0x000fe20000000800 */
[----:B------:R-:W-:Y:S01]  /*3ce0*/  FMNMX.FTZ R117, R109, R116, !PT ;  /* 0x000000746d757209 */ /* 0x000fe20007810000 */
[----:B------:R-:W-:Y:S01]  /*3cf0*/  FFMA.FTZ R116, R108, UR37, -R3 ;  /* 0x000000256c747c23 */ /* 0x000fe20008010803 */
[----:B------:R-:W-:Y:S02]  /*3d00*/  ISETP.GT.AND P3, PT, R7, 0x90, PT ;  /* 0x000000900700780c */ /* 0x000fe40003f64270 */
[----:B--2---:R-:W-:Y:S02]  /*3d10*/  FSEL R113, R63, -INF , P4 ;  /* 0xff8000003f717808 */ /* 0x004fe40002000000 */
[----:B------:R-:W-:Y:S01]  /*3d20*/  FMNMX.FTZ R62, R112, R117, !PT ;  /* 0x00000075703e7209 */ /* 0x000fe20007810000 */
[----:B------:R-:W-:Y:S01]  /*3d30*/  MUFU.EX2 R78, R128 ;  /* 0x00000080004e7308 */ /* 0x000fe20000000800 */
[----:B------:R-:W-:-:S02]  /*3d40*/  ISETP.GT.AND P4, PT, R7, 0x91, PT ;  /* 0x000000910700780c */ /* 0x000fc40003f84270 */
[----:B------:R-:W-:Y:S02]  /*3d50*/  FSEL R108, R66, -INF , P3 ;  /* 0xff800000426c7808 */ /* 0x000fe40001800000 */
[----:B------:R-:W-:Y:S01]  /*3d60*/  FMNMX.FTZ R63, R113, R62, !PT ;  /* 0x0000003e713f7209 */ /* 0x000fe20007810000 */
[----:B------:R-:W-:Y:S01]  /*3d70*/  FFMA.FTZ R62, R104, UR37, -R3 ;  /* 0x00000025683e7c23 */ /* 0x000fe20008010803 */
[----:B------:R-:W-:Y:S01]  /*3d80*/  ISETP.GT.AND P3, PT, R7, 0x98, PT ;  /* 0x000000980700780c */ /* 0x000fe20003f64270 */
[----:B------:R1:W-:Y:S01]  /*3d90*/  MUFU.EX2 R66, R116 ;  /* 0x0000007400427308 */ /* 0x0003e20000000800 */
[----:B------:R-:W-:Y:S02]  /*3da0*/  FSEL R67, R67, -INF , P4 ;  /* 0xff80000043437808 */ /* 0x000fe40002000000 */
[----:B------:R-:W-:Y:S02]  /*3db0*/  FMNMX.FTZ R104, R108, R63, !PT ;  /* 0x0000003f6c687209 */ /* 0x000fe40007810000 */
[----:B------:R-:W-:-:S02]  /*3dc0*/  ISETP.GT.AND P4, PT, R7, 0x99, PT ;  /* 0x000000990700780c */ /* 0x000fc40003f84270 */
[----:B------:R-:W-:Y:S01]  /*3dd0*/  FSEL R70, R70, -INF , P3 ;  /* 0xff80000046467808 */ /* 0x000fe20001800000 */
[----:B------:R-:W2:Y:S01]  /*3de0*/  MUFU.EX2 R14, R14 ;  /* 0x0000000e000e7308 */ /* 0x000ea20000000800 */
[----:B------:R-:W-:Y:S01]  /*3df0*/  FMNMX.FTZ R63, R67, R104, !PT ;  /* 0x00000068433f7209 */ /* 0x000fe20007810000 */
[----:B-1----:R-:W-:Y:S01]  /*3e00*/  FFMA.FTZ R116, R100, UR37, -R3 ;  /* 0x0000002564747c23 */ /* 0x002fe20008010803 */
[----:B------:R-:W-:Y:S02]  /*3e10*/  FSEL R71, R71, -INF , P4 ;  /* 0xff80000047477808 */ /* 0x000fe40002000000 */
[C---:B------:R-:W-:Y:S02]  /*3e20*/  ISETP.GT.AND P3, PT, R7.reuse, 0xa0, PT ;  /* 0x000000a00700780c */ /* 0x040fe40003f64270 */
[----:B------:R-:W-:Y:S01]  /*3e30*/  FMNMX.FTZ R104, R70, R63, !PT ;  /* 0x0000003f46687209 */ /* 0x000fe20007810000 */
[----:B------:R-:W-:Y:S01]  /*3e40*/  MUFU.EX2 R15, R15 ;  /* 0x0000000f000f7308 */ /* 0x000fe20000000800 */
[----:B------:R-:W-:-:S02]  /*3e50*/  ISETP.GT.AND P4, PT, R7, 0xa1, PT ;  /* 0x000000a10700780c */ /* 0x000fc40003f84270 */
[----:B------:R-:W-:Y:S01]  /*3e60*/  FSEL R100, R42, -INF , P3 ;  /* 0xff8000002a647808 */ /* 0x000fe20001800000 */
[----:B------:R-:W-:-:S01]  /*3e70*/  FFMA.FTZ R42, R96, UR37, -R3 ;  /* 0x00000025602a7c23 */ /* 0x000fc20008010803 */
[----:B------:R-:W-:Y:S02]  /*3e80*/  FMNMX.FTZ R117, R71, R104, !PT ;  /* 0x0000006847757209 */ /* 0x000fe40007810000 */
[----:B------:R-:W-:Y:S01]  /*3e90*/  ISETP.GT.AND P3, PT, R7, 0xa8, PT ;  /* 0x000000a80700780c */ /* 0x000fe20003f64270 */
[----:B------:R1:W-:Y:S01]  /*3ea0*/  MUFU.EX2 R63, R116 ;  /* 0x00000074003f7308 */ /* 0x0003e20000000800 */
[----:B------:R-:W-:Y:S01]  /*3eb0*/  FSEL R104, R43, -INF , P4 ;  /* 0xff8000002b687808 */ /* 0x000fe20002000000 */
[--C-:B------:R-:W-:Y:S01]  /*3ec0*/  FFMA.FTZ R43, R92, UR37, -R3.reuse ;  /* 0x000000255c2b7c23 */ /* 0x100fe20008010803 */
[----:B------:R-:W-:Y:S01]  /*3ed0*/  FMNMX.FTZ R117, R100, R117, !PT ;  /* 0x0000007564757209 */ /* 0x000fe20007810000 */
[----:B------:R-:W-:Y:S01]  /*3ee0*/  FFMA.FTZ R92, R65, UR37, -R3 ;  /* 0x00000025415c7c23 */ /* 0x000fe20008010803 */
[----:B------:R-:W-:-:S02]  /*3ef0*/  ISETP.GT.AND P4, PT, R7, 0xa9, PT ;  /* 0x000000a90700780c */ /* 0x000fc40003f84270 */
[----:B------:R-:W-:Y:S01]  /*3f00*/  FSEL R96, R46, -INF , P3 ;  /* 0xff8000002e607808 */ /* 0x000fe20001800000 */
[----:B------:R-:W-:-:S01]  /*3f10*/  FFMA.FTZ R46, R88, UR37, -R3 ;  /* 0x00000025582e7c23 */ /* 0x000fc20008010803 */
[----:B------:R-:W-:Y:S01]  /*3f20*/  FMNMX.FTZ R117, R104, R117, !PT ;  /* 0x0000007568757209 */ /* 0x000fe20007810000 */
[----:B------:R-:W-:Y:S01]  /*3f30*/  MUFU.EX2 R20, R20 ;  /* 0x0000001400147308 */ /* 0x000fe20000000800 */
[----:B------:R-:W-:Y:S02]  /*3f40*/  ISETP.GT.AND P3, PT, R7, 0xb0, PT ;  /* 0x000000b00700780c */ /* 0x000fe40003f64270 */
[----:B-1----:R-:W-:Y:S02]  /*3f50*/  FSEL R116, R47, -INF , P4 ;  /* 0xff8000002f747808 */ /* 0x002fe40002000000 */
[----:B------:R-:W-:Y:S02]  /*3f60*/  FMNMX.FTZ R117, R96, R117, !PT ;  /* 0x0000007560757209 */ /* 0x000fe40007810000 */
[----:B------:R-:W-:Y:S01]  /*3f70*/  ISETP.GT.AND P4, PT, R7, 0xb1, PT ;  /* 0x000000b10700780c */ /* 0x000fe20003f84270 */
[----:B------:R-:W-:Y:S01]  /*3f80*/  MUFU.EX2 R21, R21 ;  /* 0x0000001500157308 */ /* 0x000fe20000000800 */
[----:B------:R-:W-:-:S02]  /*3f90*/  FSEL R50, R50, -INF , P3 ;  /* 0xff80000032327808 */ /* 0x000fc40001800000 */
[----:B------:R-:W-:Y:S02]  /*3fa0*/  FMNMX.FTZ R117, R116, R117, !PT ;  /* 0x0000007574757209 */ /* 0x000fe40007810000 */
[----:B------:R-:W-:Y:S02]  /*3fb0*/  ISETP.GT.AND P3, PT, R7, 0xb8, PT ;  /* 0x000000b80700780c */ /* 0x000fe40003f64270 */
[----:B------:R-:W-:Y:S01]  /*3fc0*/  FSEL R51, R51, -INF , P4 ;  /* 0xff80000033337808 */ /* 0x000fe20002000000 */
[----:B------:R-:W1:Y:S01]  /*3fd0*/  MUFU.EX2 R56, R56 ;  /* 0x0000003800387308 */ /* 0x000e620000000800 */
        /* <DEDUP_REMOVED lines=9> */
[----:B------:R3:W-:Y:S01]  /*4070*/  MUFU.EX2 R47, R92 ;  /* 0x0000005c002f7308 */ /* 0x0007e20000000800 */
        /* <DEDUP_REMOVED lines=15> */
[----:B------:R-:W-:-:S02]  /*4170*/  FSEL R34, R34, -INF , P3 ;  /* 0xff80000022227808 */ /* 0x000fc40001800000 */
[----:B------:R-:W-:Y:S01]  /*4180*/  FMNMX.FTZ R117, R31, R30, !PT ;  /* 0x0000001e1f757209 */ /* 0x000fe20007810000 */
[----:B------:R-:W-:-:S01]  /*4190*/  FFMA.FTZ R30, R40, UR37, -R3 ;  /* 0x00000025281e7c23 */ /* 0x000fc20008010803 */
[----:B------:R-:W-:Y:S02]  /*41a0*/  ISETP.GT.AND P3, PT, R7, 0xd8, PT ;  /* 0x000000d80700780c */ /* 0x000fe40003f64270 */
[----:B------:R-:W-:Y:S01]  /*41b0*/  FSEL R69, R35, -INF , P4 ;  /* 0xff80000023457808 */ /* 0x000fe20002000000 */
[--C-:B------:R-:W-:Y:S01]  /*41c0*/  FFMA.FTZ R35, R41, UR37, -R3.reuse ;  /* 0x0000002529237c23 */ /* 0x100fe20008010803 */
[----:B---3--:R-:W-:Y:S01]  /*41d0*/  FMNMX.FTZ R92, R34, R117, !PT ;  /* 0x00000075225c7209 */ /* 0x008fe20007810000 */
[--C-:B------:R-:W-:Y:S01]  /*41e0*/  FFMA.FTZ R41, R48, UR37, -R3.reuse ;  /* 0x0000002530297c23 */ /* 0x100fe20008010803 */
[----:B------:R-:W-:Y:S01]  /*41f0*/  ISETP.GT.AND P4, PT, R7, 0xd9, PT ;  /* 0x000000d90700780c */ /* 0x000fe20003f84270 */
[--C-:B------:R-:W-:Y:S01]  /*4200*/  FFMA.FTZ R48, R53, UR37, -R3.reuse ;  /* 0x0000002535307c23 */ /* 0x100fe20008010803 */
[----:B------:R-:W-:Y:S01]  /*4210*/  FSEL R40, R38, -INF , P3 ;  /* 0xff80000026287808 */ /* 0x000fe20001800000 */
[--C-:B------:R-:W-:Y:S01]  /*4220*/  FFMA.FTZ R38, R44, UR37, -R3.reuse ;  /* 0x000000252c267c23 */ /* 0x100fe20008010803 */
[----:B------:R-:W-:Y:S01]  /*4230*/  FMNMX.FTZ R7, R69, R92, !PT ;  /* 0x0000005c45077209 */ /* 0x000fe20007810000 */
[--C-:B------:R-:W-:Y:S01]  /*4240*/  FFMA.FTZ R44, R49, UR37, -R3.reuse ;  /* 0x00000025312c7c23 */ /* 0x100fe20008010803 */
[----:B------:R-:W-:Y:S01]  /*4250*/  FSEL R92, R39, -INF , P4 ;  /* 0xff800000275c7808 */ /* 0x000fe20002000000 */
[--C-:B------:R-:W-:Y:S01]  /*4260*/  FFMA.FTZ R39, R45, UR37, -R3.reuse ;  /* 0x000000252d277c23 */ /* 0x100fe20008010803 */
[----:B------:R-:W-:Y:S01]  /*4270*/  FMNMX.FTZ R7, R40, R7, !PT ;  /* 0x0000000728077209 */ /* 0x000fe20007810000 */
[----:B------:R-:W-:Y:S01]  /*4280*/  FFMA.FTZ R45, R52, UR37, -R3 ;  /* 0x00000025342d7c23 */ /* 0x000fe20008010803 */
[----:B------:R-:W-:-:S02]  /*4290*/  IMAD.U32 R52, RZ, RZ, UR37 ;  /* 0x00000025ff347e24 */ /* 0x000fc4000f8e00ff */
[----:B------:R-:W-:Y:S01]  /*42a0*/  FFMA.FTZ R3, R6, UR37, -R3 ;  /* 0x0000002506037c23 */ /* 0x000fe20008010803 */
[----:B------:R-:W-:Y:S01]  /*42b0*/  FMNMX.FTZ R7, R92, R7, !PT ;  /* 0x000000075c077209 */ /* 0x000fe20007810000 */
[----:B------:R-:W-:Y:S01]  /*42c0*/  MUFU.EX2 R57, R57 ;  /* 0x0000003900397308 */ /* 0x000fe20000000800 */
[----:B0-----:R-:W-:Y:S02]  /*42d0*/  F2FP.SATFINITE.E4M3.F32.PACK_AB_MERGE_C R224, R10, R9, RZ ;  /* 0x000000090ae0723e */ /* 0x001fe400048070ff */
[----:B--2---:R-:W-:Y:S01]  /*42e0*/  F2FP.SATFINITE.E4M3.F32.PACK_AB_MERGE_C R226, R14, R13, RZ ;  /* 0x0000000d0ee2723e */ /* 0x004fe200048070ff */
[----:B----4-:R-:W0:Y:S01]  /*42f0*/  SHFL.BFLY PT, R120, R7, 0x2, 0x1f ;  /* 0x0c401f0007787f89 */ /* 0x010e2200000e0000 */
[----:B-1----:R-:W-:Y:S02]  /*4300*/  F2FP.SATFINITE.E4M3.F32.PACK_AB_MERGE_C R220, R56, R21, RZ ;  /* 0x0000001538dc723e */ /* 0x002fe400048070ff */
[----:B------:R-:W-:Y:S01]  /*4310*/  F2FP.SATFINITE.E4M3.F32.PACK_AB_MERGE_C R224, R8, R5, R224 ;  /* 0x0000000508e0723e */ /* 0x000fe200048070e0 */
[----:B------:R-:W1:Y:S01]  /*4320*/  MUFU.EX2 R64, R64 ;  /* 0x0000004000407308 */ /* 0x000e620000000800 */
[----:B------:R-:W-:-:S02]  /*4330*/  F2FP.SATFINITE.E4M3.F32.PACK_AB_MERGE_C R226, R12, R11, R226 ;  /* 0x0000000b0ce2723e */ /* 0x000fc400048070e2 */
[----:B------:R-:W-:-:S05]  /*4340*/  F2FP.SATFINITE.E4M3.F32.PACK_AB_MERGE_C R220, R20, R15, R220 ;  /* 0x0000000f14dc723e */ /* 0x000fca00048070dc */
[----:B------:R-:W-:Y:S08]  /*4350*/  MUFU.EX2 R61, R152 ;  /* 0x00000098003d7308 */ /* 0x000ff00000000800 */
[----:B------:R-:W-:Y:S01]  /*4360*/  MUFU.EX2 R72, R72 ;  /* 0x0000004800487308 */ /* 0x000fe20000000800 */
[----:B-1----:R-:W-:Y:S02]  /*4370*/  F2FP.SATFINITE.E4M3.F32.PACK_AB_MERGE_C R222, R64, R57, RZ ;  /* 0x0000003940de723e */ /* 0x002fe400048070ff */
[----:B0-----:R-:W-:-:S02]  /*4380*/  FMNMX.FTZ R120, R7, R120, !PT ;  /* 0x0000007807787209 */ /* 0x001fc40007810000 */
[----:B------:R-:W-:-:S03]  /*4390*/  F2FP.SATFINITE.E4M3.F32.PACK_AB_MERGE_C R222, R60, R37, R222 ;  /* 0x000000253cde723e */ /* 0x000fc600048070de */
[----:B------:R-:W-:Y:S01]  /*43a0*/  MUFU.EX2 R73, R148 ;  /* 0x0000009400497308 */ /* 0x000fe20000000800 */
[----:B------:R-:W0:Y:S07]  /*43b0*/  SHFL.BFLY PT, R7, R120, 0x1, 0x1f ;  /* 0x0c201f0078077f89 */ /* 0x000e2e00000e0000 */
[----:B------:R-:W1:Y:S08]  /*43c0*/  MUFU.EX2 R76, R76 ;  /* 0x0000004c004c7308 */ /* 0x000e700000000800 */
[----:B------:R-:W-:Y:S08]  /*43d0*/  MUFU.EX2 R77, R144 ;  /* 0x00000090004d7308 */ /* 0x000ff00000000800 */
[----:B------:R-:W-:Y:S01]  /*43e0*/  MUFU.EX2 R80, R80 ;  /* 0x0000005000507308 */ /* 0x000fe20000000800 */
[----:B0-----:R-:W-:-:S02]  /*43f0*/  FMNMX.FTZ R7, R120, R7, !PT ;  /* 0x0000000778077209 */ /* 0x001fc40007810000 */
[----:B-1----:R-:W-:Y:S02]  /*4400*/  F2FP.SATFINITE.E4M3.F32.PACK_AB_MERGE_C R216, R76, R73, RZ ;  /* 0x000000494cd8723e */ /* 0x002fe400048070ff */
[C---:B------:R-:W-:Y:S01]  /*4410*/  FSETP.NEU.FTZ.AND P3, PT, R7.reuse, -INF , PT ;  /* 0xff8000000700780b */ /* 0x040fe20003f7d000 */
[----:B------:R-:W-:Y:S01]  /*4420*/  FFMA.FTZ R52, R7, R52, -8 ;  /* 0xc100000007347423 */ /* 0x000fe20000010034 */
[----:B------:R-:W-:Y:S01]  /*4430*/  F2FP.SATFINITE.E4M3.F32.PACK_AB_MERGE_C R216, R72, R61, R216 ;  /* 0x0000003d48d8723e */ /* 0x000fe200048070d8 */
        /* <DEDUP_REMOVED lines=25> */
[----:B------:R-:W1:Y:S01]  /*45d0*/  MUFU.EX2 R117, R117 ;  /* 0x0000007500757308 */ /* 0x000e620000000800 */
[----:B------:R-:W-:-:S01]  /*45e0*/  FFMA.FTZ R126, R111, UR37, -R52 ;  /* 0x000000256f7e7c23 */ /* 0x000fc20008010834 */
[----:B------:R-:W-:Y:S01]  /*45f0*/  FFMA.FTZ R111, R115, UR37, -R52 ;  /* 0x00000025736f7c23 */ /* 0x000fe20008010834 */
[----:B------:R-:W-:-:S01]  /*4600*/  FADD.FTZ R130, R10, R87 ;  /* 0x000000570a827221 */ /* 0x000fc20000010000 */
        /* <DEDUP_REMOVED lines=8> */
[----:B------:R-:W-:Y:S01]  /*4690*/  FFMA.FTZ R105, R105, UR37, -R52 ;  /* 0x0000002569697c23 */ /* 0x000fe20008010834 */
[----:B------:R-:W-:Y:S01]  /*46a0*/  @!P1 PRMT R87, RZ, 0x654, R2 ;  /* 0x00000654ff579816 */ /* 0x000fe20000000002 */
[--C-:B------:R-:W-:Y:S01]  /*46b0*/  FFMA.FTZ R90, R90, UR37, -R52.reuse ;  /* 0x000000255a5a7c23 */ /* 0x100fe20008010834 */
[----:B------:R-:W-:-:S01]  /*46c0*/  FFMA.FTZ R91, R91, UR37, -R52 ;  /* 0x000000255b5b7c23 */ /* 0x000fc20008010834 */
[----:B------:R-:W0:Y:S01]  /*46d0*/  MUFU.EX2 R53, R53 ;  /* 0x0000003500357308 */ /* 0x000e220000000800 */
[----:B-1----:R-:W-:-:S01]  /*46e0*/  FADD.FTZ R101, R117, R132 ;  /* 0x0000008475657221 */ /* 0x002fc20000010000 */
[----:B------:R1:W-:Y:S01]  /*46f0*/  @!P1 SYNCS.ARRIVE.TRANS64.RED.A1T0 RZ, [R87+URZ], RZ ;  /* 0x000000ff57ff99a7 */ /* 0x0003e2000810043f */
[----:B------:R-:W-:-:S01]  /*4700*/  FFMA.FTZ R113, R113, UR37, -R52 ;  /* 0x0000002571717c23 */ /* 0x000fc20008010834 */
[--C-:B------:R-:W-:Y:S01]  /*4710*/  FFMA.FTZ R108, R108, UR37, -R52.reuse ;  /* 0x000000256c6c7c23 */ /* 0x100fe20008010834 */
[----:B------:R-:W-:-:S01]  /*4720*/  FFMA.FTZ R89, R89, UR37, -R52 ;  /* 0x0000002559597c23 */ /* 0x000fc20008010834 */
[--C-:B------:R-:W-:Y:S01]  /*4730*/  FFMA.FTZ R82, R82, UR37, -R52.reuse ;  /* 0x0000002552527c23 */ /* 0x100fe20008010834 */
[----:B------:R-:W-:-:S01]  /*4740*/  FFMA.FTZ R83, R83, UR37, -R52 ;  /* 0x0000002553537c23 */ /* 0x000fc20008010834 */
[----:B------:R-:W3:Y:S01]  /*4750*/  MUFU.EX2 R120, R120 ;  /* 0x0000007800787308 */ /* 0x000ee20000000800 */
[----:B--2---:R-:W-:-:S01]  /*4760*/  FADD.FTZ R132, R122, R101 ;  /* 0x000000657a847221 */ /* 0x004fc20000010000 */
[----:B------:R-:W-:Y:S01]  /*4770*/  FADD.FTZ R101, R11, R130 ;  /* 0x000000820b657221 */ /* 0x000fe20000010000 */
[----:B-1----:R-:W-:-:S01]  /*4780*/  FFMA.FTZ R87, R109, UR37, -R52 ;  /* 0x000000256d577c23 */ /* 0x002fc20008010834 */
[--C-:B------:R-:W-:Y:S01]  /*4790*/  FFMA.FTZ R86, R86, UR37, -R52.reuse ;  /* 0x0000002556567c23 */ /* 0x100fe20008010834 */
[----:B------:R-:W-:-:S01]  /*47a0*/  FFMA.FTZ R71, R71, UR37, -R52 ;  /* 0x0000002547477c23 */ /* 0x000fc20008010834 */
[----:B------:R-:W-:Y:S01]  /*47b0*/  FADD.FTZ R130, R12, R101 ;  /* 0x000000650c827221 */ /* 0x000fe20000010000 */
[----:B------:R-:W-:-:S01]  /*47c0*/  FFMA.FTZ R101, R112, UR37, -R52 ;  /* 0x0000002570657c23 */ /* 0x000fc20008010834 */
[----:B------:R-:W-:Y:S01]  /*47d0*/  MUFU.EX2 R121, R121 ;  /* 0x0000007900797308 */ /* 0x000fe20000000800 */
        /* <DEDUP_REMOVED lines=8> */
[----:B---3--:R-:W-:-:S01]  /*4860*/  FADD.FTZ R112, R120, R103 ;  /* 0x0000006778707221 */ /* 0x008fc20000010000 */
[----:B------:R-:W-:Y:S01]  /*4870*/  FADD.FTZ R103, R13, R130 ;  /* 0x000000820d677221 */ /* 0x000fe20000010000 */
[----:B------:R-:W-:-:S01]  /*4880*/  FFMA.FTZ R65, R65, UR37, -R52 ;  /* 0x0000002541417c23 */ /* 0x000fc20008010834 */
[--C-:B------:R-:W-:Y:S01]  /*4890*/  FFMA.FTZ R88, R88, UR37, -R52.reuse ;  /* 0x0000002558587c23 */ /* 0x100fe20008010834 */
[----:B------:R-:W-:-:S01]  /*48a0*/  FFMA.FTZ R68, R68, UR37, -R52 ;  /* 0x0000002544447c23 */ /* 0x000fc20008010834 */
[--C-:B------:R-:W-:Y:S01]  /*48b0*/  FFMA.FTZ R34, R34, UR37, -R52.reuse ;  /* 0x0000002522227c23 */ /* 0x100fe20008010834 */
[----:B------:R-:W-:-:S01]  /*48c0*/  FFMA.FTZ R69, R69, UR37, -R52 ;  /* 0x0000002545457c23 */ /* 0x000fc20008010834 */
[----:B------:R-:W1:Y:S01]  /*48d0*/  MUFU.EX2 R106, R106 ;  /* 0x0000006a006a7308 */ /* 0x000e620000000800 */
[----:B------:R-:W-:-:S01]  /*48e0*/  FFMA.FTZ R40, R40, UR37, -R52 ;  /* 0x0000002528287c23 */ /* 0x000fc20008010834 */
[----:B------:R-:W-:-:S04]  /*48f0*/  F2FP.SATFINITE.E4M3.F32.PACK_AB_MERGE_C R225, R122, R117, RZ ;  /* 0x000000757ae1723e */ /* 0x000fc800048070ff */
[----:B------:R-:W-:Y:S02]  /*4900*/  F2FP.SATFINITE.E4M3.F32.PACK_AB_MERGE_C R225, R49, R6, R225 ;  /* 0x0000000631e1723e */ /* 0x000fe400048070e1 */
[----:B------:R-:W2:Y:S01]  /*4910*/  MUFU.EX2 R107, R107 ;  /* 0x0000006b006b7308 */ /* 0x000ea20000000800 */
[----:B0-----:R-:W-:-:S04]  /*4920*/  F2FP.SATFINITE.E4M3.F32.PACK_AB_MERGE_C R227, R124, R121, RZ ;  /* 0x000000797ce3723e */ /* 0x001fc800048070ff */
[----:B------:R-:W-:-:S03]  /*4930*/  F2FP.SATFINITE.E4M3.F32.PACK_AB_MERGE_C R227, R120, R53, R227 ;  /* 0x0000003578e3723e */ /* 0x000fc600048070e3 */
[----:B------:R-:W0:Y:S08]  /*4940*/  MUFU.EX2 R123, R123 ;  /* 0x0000007b007b7308 */ /* 0x000e300000000800 */
[----:B------:R3:W-:Y:S08]  /*4950*/  MUFU.EX2 R2, R105 ;  /* 0x0000006900027308 */ /* 0x0007f00000000800 */
[----:B------:R-:W4:Y:S01]  /*4960*/  MUFU.EX2 R126, R126 ;  /* 0x0000007e007e7308 */ /* 0x000f220000000800 */
[----:B---3--:R-:W-:-:S01]  /*4970*/  FADD.FTZ R105, R121, R112 ;  /* 0x0000007079697221 */ /* 0x008fc20000010000 */
[----:B------:R-:W-:Y:S01]  /*4980*/  FADD.FTZ R112, R14, R103 ;  /* 0x000000670e707221 */ /* 0x000fe20000010000 */
[----:B------:R-:W-:-:S02]  /*4990*/  FFMA.FTZ R103, R67, UR37, -R52 ;  /* 0x0000002543677c23 */ /* 0x000fc40008010834 */
[----:B------:R-:W-:Y:S01]  /*49a0*/  FADD.FTZ R67, R124, R105 ;  /* 0x000000697c437221 */ /* 0x000fe20000010000 */
[----:B------:R-:W-:-:S01]  /*49b0*/  FADD.FTZ R109, R15, R112 ;  /* 0x000000700f6d7221 */ /* 0x000fc20000010000 */
[----:B------:R-:W-:Y:S01]  /*49c0*/  FFMA.FTZ R105, R70, UR37, -R52 ;  /* 0x0000002546697c23 */ /* 0x000fe20008010834 */
[----:B------:R-:W3:Y:S01]  /*49d0*/  MUFU.EX2 R110, R110 ;  /* 0x0000006e006e7308 */ /* 0x000ee20000000800 */
[----:B-1----:R-:W-:-:S01]  /*49e0*/  FADD.FTZ R70, R106, R67 ;  /* 0x000000436a467221 */ /* 0x002fc20000010000 */
[----:B------:R-:W-:-:S03]  /*49f0*/  FADD.FTZ R112, R20, R109 ;  /* 0x0000006d14707221 */ /* 0x000fc60000010000 */
[----:B--2---:R-:W-:Y:S01]  /*4a00*/  FADD.FTZ R130, R107, R70 ;  /* 0x000000466b827221 */ /* 0x004fe20000010000 */
[----:B------:R-:W-:-:S02]  /*4a10*/  FADD.FTZ R67, R21, R112 ;  /* 0x0000007015437221 */ /* 0x000fc40000010000 */
[----:B------:R-:W-:Y:S01]  /*4a20*/  MUFU.EX2 R111, R111 ;  /* 0x0000006f006f7308 */ /* 0x000fe20000000800 */
[----:B0-----:R-:W-:-:S01]  /*4a30*/  FADD.FTZ R109, R123, R130 ;  /* 0x000000827b6d7221 */ /* 0x001fc20000010000 */
[----:B------:R-:W-:Y:S01]  /*4a40*/  FADD.FTZ R112, R56, R67 ;  /* 0x0000004338707221 */ /* 0x000fe20000010000 */
[C---:B----4-:R-:W-:Y:S02]  /*4a50*/  F2FP.SATFINITE.E4M3.F32.PACK_AB_MERGE_C R221, R126.reuse, R123, RZ ;  /* 0x0000007b7edd723e */ /* 0x050fe400048070ff */
[----:B------:R-:W-:Y:S01]  /*4a60*/  FADD.FTZ R125, R126, R109 ;  /* 0x0000006d7e7d7221 */ /* 0x000fe20000010000 */
[----:B------:R-:W-:-:S01]  /*4a70*/  FADD.FTZ R127, R37, R112 ;  /* 0x00000070257f7221 */ /* 0x000fc20000010000 */
[----:B------:R-:W-:Y:S01]  /*4a80*/  FFMA.FTZ R109, R50, UR37, -R52 ;  /* 0x00000025326d7c23 */ /* 0x000fe20008010834 */
[----:B------:R-:W-:Y:S01]  /*4a90*/  MUFU.EX2 R114, R114 ;  /* 0x0000007200727308 */ /* 0x000fe20000000800 */
[----:B---3--:R-:W-:-:S01]  /*4aa0*/  FADD.FTZ R50, R110, R125 ;  /* 0x0000007d6e327221 */ /* 0x008fc20000010000 */
[----:B------:R-:W-:Y:S01]  /*4ab0*/  FADD.FTZ R130, R60, R127 ;  /* 0x0000007f3c827221 */ /* 0x000fe20000010000 */
[----:B------:R-:W-:-:S01]  /*4ac0*/  FFMA.FTZ R112, R54, UR37, -R52 ;  /* 0x0000002536707c23 */ /* 0x000fc20008010834 */
[----:B------:R-:W-:-:S02]  /*4ad0*/  F2FP.SATFINITE.E4M3.F32.PACK_AB_MERGE_C R221, R107, R106, R221 ;  /* 0x0000006a6bdd723e */ /* 0x000fc400048070dd */
[----:B------:R-:W-:-:S02]  /*4ae0*/  FADD.FTZ R125, R57, R130 ;  /* 0x00000082397d7221 */ /* 0x000fc40000010000 */
[----:B------:R-:W0:Y:S08]  /*4af0*/  MUFU.EX2 R115, R115 ;  /* 0x0000007300737308 */ /* 0x000e300000000800 */
[----:B------:R-:W1:Y:S08]  /*4b00*/  MUFU.EX2 R90, R90 ;  /* 0x0000005a005a7308 */ /* 0x000e700000000800 */
[----:B------:R-:W2:Y:S01]  /*4b10*/  MUFU.EX2 R91, R91 ;  /* 0x0000005b005b7308 */ /* 0x000ea20000000800 */
[----:B0-----:R-:W-:-:S04]  /*4b20*/  F2FP.SATFINITE.E4M3.F32.PACK_AB_MERGE_C R223, R115, R114, RZ ;  /* 0x0000007273df723e */ /* 0x001fc800048070ff */
[----:B------:R-:W-:-:S03]  /*4b30*/  F2FP.SATFINITE.E4M3.F32.PACK_AB_MERGE_C R223, R111, R110, R223 ;  /* 0x0000006e6fdf723e */ /* 0x000fc600048070df */
[----:B------:R0:W-:Y:S08]  /*4b40*/  MUFU.EX2 R70, R113 ;  /* 0x0000007100467308 */ /* 0x0001f00000000800 */
[----:B------:R-:W3:Y:S01]  /*4b50*/  MUFU.EX2 R118, R118 ;  /* 0x0000007600767308 */ /* 0x000ee20000000800 */
[----:B0-----:R-:W-:-:S04]  /*4b60*/  FADD.FTZ R113, R111, R50 ;  /* 0x000000326f717221 */ /* 0x001fc80000010000 */
[----:B------:R-:W-:-:S03]  /*4b70*/  FADD.FTZ R54, R114, R113 ;  /* 0x0000007172367221 */ /* 0x000fc60000010000 */
[----:B------:R0:W-:Y:S01]  /*4b80*/  MUFU.EX2 R67, R108 ;  /* 0x0000006c00437308 */ /* 0x0001e20000000800 */
[----:B------:R-:W-:-:S04]  /*4b90*/  FADD.FTZ R113, R115, R54 ;  /* 0x0000003673717221 */ /* 0x000fc80000010000 */
[----:B-1----:R-:W-:-:S03]  /*4ba0*/  FADD.FTZ R54, R90, R113 ;  /* 0x000000715a367221 */ /* 0x002fc60000010000 */
[----:B------:R-:W1:Y:S01]  /*4bb0*/  MUFU.EX2 R119, R119 ;  /* 0x0000007700777308 */ /* 0x000e620000000800 */
[----:B0-----:R-:W-:-:S04]  /*4bc0*/  FADD.FTZ R108, R64, R125 ;  /* 0x0000007d406c7221 */ /* 0x001fc80000010000 */
[----:B------:R-:W-:Y:S01]  /*4bd0*/  FADD.FTZ R125, R61, R108 ;  /* 0x0000006c3d7d7221 */ /* 0x000fe20000010000 */
[----:B------:R-:W-:Y:S02]  /*4be0*/  CS2R R60, SRZ ;  /* 0x00000000003c7805 */ /* 0x000fe4000001ff00 */
[----:B------:R-:W0:Y:S01]  /*4bf0*/  MUFU.EX2 R94, R94 ;  /* 0x0000005e005e7308 */ /* 0x000e220000000800 */
[----:B------:R-:W-:-:S04]  /*4c00*/  FADD.FTZ R108, R72, R125 ;  /* 0x0000007d486c7221 */ /* 0x000fc80000010000 */
[----:B------:R-:W-:Y:S01]  /*4c10*/  FADD.FTZ R113, R73, R108 ;  /* 0x0000006c49717221 */ /* 0x000fe20000010000 */
[----:B------:R-:W-:Y:S02]  /*4c20*/  CS2R R72, SRZ ;  /* 0x0000000000487805 */ /* 0x000fe4000001ff00 */
[----:B------:R4:W-:Y:S01]  /*4c30*/  MUFU.EX2 R50, R103 ;  /* 0x0000006700327308 */ /* 0x0009e20000000800 */
[----:B------:R-:W-:-:S04]  /*4c40*/  FADD.FTZ R130, R76, R113 ;  /* 0x000000714c827221 */ /* 0x000fc80000010000 */
[----:B------:R-:W-:-:S03]  /*4c50*/  FADD.FTZ R125, R77, R130 ;  /* 0x000000824d7d7221 */ /* 0x000fc60000010000 */
[----:B------:R-:W5:Y:S01]  /*4c60*/  MUFU.EX2 R95, R95 ;  /* 0x0000005f005f7308 */ /* 0x000f620000000800 */
[----:B----4-:R-:W-:-:S01]  /*4c70*/  FFMA.FTZ R103, R31, UR37, -R52 ;  /* 0x000000251f677c23 */ /* 0x010fc20008010834 */
[----:B--2---:R-:W-:Y:S01]  /*4c80*/  FADD.FTZ R31, R91, R54 ;  /* 0x000000365b1f7221 */ /* 0x004fe20000010000 */
[----:B------:R-:W-:-:S01]  /*4c90*/  FFMA.FTZ R52, R92, UR37, -R52 ;  /* 0x000000255c347c23 */ /* 0x000fc20008010834 */
[----:B------:R-:W-:Y:S02]  /*4ca0*/  FADD.FTZ R92, R80, R125 ;  /* 0x0000007d505c7221 */ /* 0x000fe40000010000 */
[----:B---3--:R-:W-:-:S01]  /*4cb0*/  FADD.FTZ R108, R118, R31 ;  /* 0x0000001f766c7221 */ /* 0x008fc20000010000 */
[----:B-1----:R-:W-:Y:S01]  /*4cc0*/  F2FP.SATFINITE.E4M3.F32.PACK_AB_MERGE_C R118, R119, R118, RZ ;  /* 0x000000767776723e */ /* 0x002fe200048070ff */
[----:B------:R-:W1:Y:S01]  /*4cd0*/  MUFU.EX2 R99, R99 ;  /* 0x0000006300637308 */ /* 0x000e620000000800 */
[----:B------:R-:W-:-:S01]  /*4ce0*/  FADD.FTZ R9, R81, R92 ;  /* 0x0000005c51097221 */ /* 0x000fc20000010000 */
[----:B------:R-:W-:Y:S01]  /*4cf0*/  FADD.FTZ R113, R119, R108 ;  /* 0x0000006c77717221 */ /* 0x000fe20000010000 */
[----:B------:R-:W-:-:S03]  /*4d00*/  F2FP.SATFINITE.E4M3.F32.PACK_AB_MERGE_C R217, R91, R90, R118 ;  /* 0x0000005a5bd9723e */ /* 0x000fc60004807076 */
[----:B0-----:R-:W-:Y:S02]  /*4d10*/  FADD.FTZ R10, R94, R113 ;  /* 0x000000715e0a7221 */ /* 0x001fe40000010000 */
[----:B------:R-:W0:Y:S02]  /*4d20*/  MUFU.EX2 R84, R84 ;  /* 0x0000005400547308 */ /* 0x000e240000000800 */
[----:B-----5:R-:W-:-:S06]  /*4d30*/  FADD.FTZ R14, R95, R10 ;  /* 0x0000000a5f0e7221 */ /* 0x020fcc0000010000 */
[----:B------:R-:W2:Y:S01]  /*4d40*/  MUFU.EX2 R102, R102 ;  /* 0x0000006600667308 */ /* 0x000ea20000000800 */
[----:B-1----:R-:W-:-:S07]  /*4d50*/  FADD.FTZ R13, R99, R14 ;  /* 0x0000000e630d7221 */ /* 0x002fce0000010000 */
[----:B------:R-:W1:Y:S01]  /*4d60*/  MUFU.EX2 R89, R89 ;  /* 0x0000005900597308 */ /* 0x000e620000000800 */
[----:B0-----:R-:W-:-:S01]  /*4d70*/  FADD.FTZ R14, R84, R9 ;  /* 0x00000009540e7221 */ /* 0x001fc20000010000 */
[----:B------:R-:W-:-:S03]  /*4d80*/  F2FP.SATFINITE.E4M3.F32.PACK_AB_MERGE_C R81, R84, R81, RZ ;  /* 0x000000515451723e */ /* 0x000fc600048070ff */
[----:B------:R-:W-:Y:S01]  /*4d90*/  FADD.FTZ R9, R85, R14 ;  /* 0x0000000e55097221 */ /* 0x000fe20000010000 */
[----:B------:R-:W-:Y:S02]  /*4da0*/  F2FP.SATFINITE.E4M3.F32.PACK_AB_MERGE_C R218, R80, R77, R81 ;  /* 0x0000004d50da723e */ /* 0x000fe40004807051 */
[----:B------:R-:W-:Y:S01]  /*4db0*/  CS2R R80, SRZ ;  /* 0x0000000000507805 */ /* 0x000fe2000001ff00 */
[----:B------:R-:W0:Y:S01]  /*4dc0*/  MUFU.EX2 R98, R98 ;  /* 0x0000006200627308 */ /* 0x000e220000000800 */
[----:B--2---:R-:W-:-:S01]  /*4dd0*/  FADD.FTZ R56, R102, R13 ;  /* 0x0000000d66387221 */ /* 0x004fc20000010000 */
[----:B------:R-:W-:Y:S01]  /*4de0*/  FADD.FTZ R21, R74, R9 ;  /* 0x000000094a157221 */ /* 0x000fe20000010000 */
[----:B------:R-:W-:Y:S02]  /*4df0*/  F2FP.SATFINITE.E4M3.F32.PACK_AB_MERGE_C R99, R102, R99, RZ ;  /* 0x000000636663723e */ /* 0x000fe400048070ff */
[----:B------:R-:W-:Y:S02]  /*4e00*/  CS2R R76, SRZ ;  /* 0x00000000004c7805 */ /* 0x000fe4000001ff00 */
[----:B------:R-:W-:Y:S01]  /*4e10*/  F2FP.SATFINITE.E4M3.F32.PACK_AB_MERGE_C R219, R95, R94, R99 ;  /* 0x0000005e5fdb723e */ /* 0x000fe20004807063 */
[----:B------:R-:W2:Y:S01]  /*4e20*/  MUFU.EX2 R93, R93 ;  /* 0x0000005d005d7308 */ /* 0x000ea20000000800 */
[----:B-1----:R-:W-:-:S01]  /*4e30*/  FADD.FTZ R13, R89, R56 ;  /* 0x00000038590d7221 */ /* 0x002fc20000010000 */
[----:B------:R-:W-:-:S06]  /*4e40*/  FADD.FTZ R56, R78, R21 ;  /* 0x000000154e387221 */ /* 0x000fcc0000010000 */
[----:B------:R-:W1:Y:S01]  /*4e50*/  MUFU.EX2 R79, R79 ;  /* 0x0000004f004f7308 */ /* 0x000e620000000800 */
[----:B0-----:R-:W-:-:S07]  /*4e60*/  FADD.FTZ R14, R98, R13 ;  /* 0x0000000d620e7221 */ /* 0x001fce0000010000 */
[----:B------:R-:W0:Y:S01]  /*4e70*/  MUFU.EX2 R128, R128 ;  /* 0x0000008000807308 */ /* 0x000e220000000800 */
[----:B--2---:R-:W-:-:S07]  /*4e80*/  FADD.FTZ R13, R93, R14 ;  /* 0x0000000e5d0d7221 */ /* 0x004fce0000010000 */
[----:B------:R-:W2:Y:S01]  /*4e90*/  MUFU.EX2 R82, R82 ;  /* 0x0000005200527308 */ /* 0x000ea20000000800 */
[----:B-1----:R-:W-:-:S01]  /*4ea0*/  FADD.FTZ R56, R79, R56 ;  /* 0x000000384f387221 */ /* 0x002fc20000010000 */
[----:B------:R-:W-:-:S03]  /*4eb0*/  F2FP.SATFINITE.E4M3.F32.PACK_AB_MERGE_C R78, R79, R78, RZ ;  /* 0x0000004e4f4e723e */ /* 0x000fc600048070ff */
[----:B------:R-:W-:Y:S01]  /*4ec0*/  FADD.FTZ R21, R75, R56 ;  /* 0x000000384b157221 */ /* 0x000fe20000010000 */
[----:B------:R-:W-:Y:S02]  /*4ed0*/  F2FP.SATFINITE.E4M3.F32.PACK_AB_MERGE_C R212, R74, R85, R78 ;  /* 0x000000554ad4723e */ /* 0x000fe4000480704e */
[----:B------:R-:W-:Y:S01]  /*4ee0*/  CS2R R84, SRZ ;  /* 0x0000000000547805 */ /* 0x000fe2000001ff00 */
[----:B------:R-:W1:Y:S01]  /*4ef0*/  MUFU.EX2 R83, R83 ;  /* 0x0000005300537308 */ /* 0x000e620000000800 */
[----:B0-----:R-:W-:-:S01]  /*4f00*/  FADD.FTZ R13, R128, R13 ;  /* 0x0000000d800d7221 */ /* 0x001fc20000010000 */
[----:B------:R-:W-:Y:S01]  /*4f10*/  FADD.FTZ R56, R58, R21 ;  /* 0x000000153a387221 */ /* 0x000fe20000010000 */
[----:B------:R-:W-:Y:S02]  /*4f20*/  F2FP.SATFINITE.E4M3.F32.PACK_AB_MERGE_C R93, R128, R93, RZ ;  /* 0x0000005d805d723e */ /* 0x000fe400048070ff */
[----:B------:R-:W-:Y:S02]  /*4f30*/  CS2R R78, SRZ ;  /* 0x00000000004e7805 */ /* 0x000fe4000001ff00 */
[----:B------:R-:W-:Y:S01]  /*4f40*/  F2FP.SATFINITE.E4M3.F32.PACK_AB_MERGE_C R213, R98, R89, R93 ;  /* 0x0000005962d5723e */ /* 0x000fe2000480705d */
[----:B------:R-:W0:Y:S01]  /*4f50*/  MUFU.EX2 R59, R59 ;  /* 0x0000003b003b7308 */ /* 0x000e220000000800 */
[----:B--2---:R-:W-:-:S07]  /*4f60*/  FADD.FTZ R14, R82, R13 ;  /* 0x0000000d520e7221 */ /* 0x004fce0000010000 */
[----:B------:R-:W2:Y:S01]  /*4f70*/  MUFU.EX2 R86, R86 ;  /* 0x0000005600567308 */ /* 0x000ea20000000800 */
[----:B-1----:R-:W-:-:S07]  /*4f80*/  FADD.FTZ R5, R83, R14 ;  /* 0x0000000e53057221 */ /* 0x002fce0000010000 */
[----:B------:R-:W1:Y:S01]  /*4f90*/  MUFU.EX2 R97, R97 ;  /* 0x0000006100617308 */ /* 0x000e620000000800 */
[----:B0-----:R-:W-:-:S01]  /*4fa0*/  FADD.FTZ R13, R59, R56 ;  /* 0x000000383b0d7221 */ /* 0x001fc20000010000 */
[C---:B------:R-:W-:Y:S02]  /*4fb0*/  F2FP.SATFINITE.E4M3.F32.PACK_AB_MERGE_C R59, R66.reuse, R59, RZ ;  /* 0x0000003b423b723e */ /* 0x040fe400048070ff */
[----:B------:R-:W-:Y:S01]  /*4fc0*/  CS2R R56, SRZ ;  /* 0x0000000000387805 */ /* 0x000fe2000001ff00 */
[----:B------:R-:W-:Y:S01]  /*4fd0*/  FADD.FTZ R13, R66, R13 ;  /* 0x0000000d420d7221 */ /* 0x000fe20000010000 */
[----:B------:R-:W-:Y:S02]  /*4fe0*/  F2FP.SATFINITE.E4M3.F32.PACK_AB_MERGE_C R214, R58, R75, R59 ;  /* 0x0000004b3ad6723e */ /* 0x000fe4000480703b */
[----:B------:R-:W-:Y:S01]  /*4ff0*/  CS2R R74, SRZ ;  /* 0x00000000004a7805 */ /* 0x000fe2000001ff00 */
[----:B------:R-:W0:Y:S01]  /*5000*/  MUFU.EX2 R62, R62 ;  /* 0x0000003e003e7308 */ /* 0x000e220000000800 */
[----:B--2---:R-:W-:-:S01]  /*5010*/  FADD.FTZ R6, R86, R5 ;  /* 0x0000000556067221 */ /* 0x004fc20000010000 */
[----:B------:R-:W-:-:S06]  /*5020*/  CS2R R58, SRZ ;  /* 0x00000000003a7805 */ /* 0x000fcc000001ff00 */
[----:B------:R-:W2:Y:S01]  /*5030*/  MUFU.EX2 R87, R87 ;  /* 0x0000005700577308 */ /* 0x000ea20000000800 */
[C---:B-1----:R-:W-:Y:S01]  /*5040*/  F2FP.SATFINITE.E4M3.F32.PACK_AB_MERGE_C R86, R97.reuse, R86, RZ ;  /* 0x000000566156723e */ /* 0x042fe200048070ff */
[----:B------:R-:W-:-:S03]  /*5050*/  FADD.FTZ R97, R97, R6 ;  /* 0x0000000661617221 */ /* 0x000fc60000010000 */
[----:B------:R-:W-:Y:S01]  /*5060*/  F2FP.SATFINITE.E4M3.F32.PACK_AB_MERGE_C R215, R83, R82, R86 ;  /* 0x0000005253d7723e */ /* 0x000fe20004807056 */
[----:B------:R-:W-:-:S01]  /*5070*/  FADD.FTZ R12, R2, R97 ;  /* 0x00000061020c7221 */ /* 0x000fc20000010000 */
[----:B------:R-:W-:Y:S01]  /*5080*/  CS2R R82, SRZ ;  /* 0x0000000000527805 */ /* 0x000fe2000001ff00 */
        /* <DEDUP_REMOVED lines=14> */
[C---:B--2---:R-:W-:Y:S01]  /*5170*/  F2FP.SATFINITE.E4M3.F32.PACK_AB_MERGE_C R42, R43.reuse, R42, RZ ;  /* 0x0000002a2b2a723e */ /* 0x044fe200048070ff */
[----:B------:R-:W-:Y:S01]  /*5180*/  FADD.FTZ R43, R43, R6 ;  /* 0x000000062b2b7221 */ /* 0x000fe20000010000 */
[----:B------:R-:W-:-:S02]  /*5190*/  FADD.FTZ R5, R67, R70 ;  /* 0x0000004643057221 */ /* 0x000fc40000010000 */
[----:B------:R-:W-:Y:S02]  /*51a0*/  F2FP.SATFINITE.E4M3.F32.PACK_AB_MERGE_C R208, R63, R62, R42 ;  /* 0x0000003e3fd0723e */ /* 0x000fe4000480702a */
[----:B------:R-:W-:Y:S01]  /*51b0*/  CS2R R62, SRZ ;  /* 0x00000000003e7805 */ /* 0x000fe2000001ff00 */
[----:B------:R2:W3:Y:S01]  /*51c0*/  MUFU.EX2 R54, R71 ;  /* 0x0000004700367308 */ /* 0x0004e20000000800 */
[----:B-1----:R-:W-:-:S01]  /*51d0*/  FADD.FTZ R6, R46, R43 ;  /* 0x0000002b2e067221 */ /* 0x002fc20000010000 */
[----:B------:R-:W-:-:S03]  /*51e0*/  CS2R R42, SRZ ;  /* 0x00000000002a7805 */ /* 0x000fc6000001ff00 */
[----:B------:R-:W-:Y:S01]  /*51f0*/  FADD.FTZ R11, R47, R6 ;  /* 0x000000062f0b7221 */ /* 0x000fe20000010000 */
[----:B------:R-:W-:-:S02]  /*5200*/  FADD.FTZ R6, R50, R5 ;  /* 0x0000000532067221 */ /* 0x000fc40000010000 */
[----:B------:R-:W1:Y:S01]  /*5210*/  MUFU.EX2 R30, R30 ;  /* 0x0000001e001e7308 */ /* 0x000e620000000800 */
[----:B------:R-:W-:-:S01]  /*5220*/  FADD.FTZ R12, R26, R11 ;  /* 0x0000000b1a0c7221 */ /* 0x000fc20000010000 */
[----:B0-----:R-:W-:Y:S01]  /*5230*/  FADD.FTZ R5, R105, R6 ;  /* 0x0000000669057221 */ /* 0x001fe20000010000 */
[C---:B------:R-:W-:Y:S02]  /*5240*/  F2FP.SATFINITE.E4M3.F32.PACK_AB_MERGE_C R26, R27.reuse, R26, RZ ;  /* 0x0000001a1b1a723e */ /* 0x040fe400048070ff */
[----:B--2---:R-:W-:Y:S01]  /*5250*/  CS2R R70, SRZ ;  /* 0x0000000000467805 */ /* 0x004fe2000001ff00 */
[----:B------:R-:W-:-:S01]  /*5260*/  FADD.FTZ R27, R27, R12 ;  /* 0x0000000c1b1b7221 */ /* 0x000fc20000010000 */
[----:B------:R-:W-:Y:S01]  /*5270*/  F2FP.SATFINITE.E4M3.F32.PACK_AB_MERGE_C R210, R47, R46, R26 ;  /* 0x0000002e2fd2723e */ /* 0x000fe2000480701a */
[----:B------:R-:W0:Y:S01]  /*5280*/  MUFU.EX2 R31, R100 ;  /* 0x00000064001f7308 */ /* 0x000e220000000800 */
[C---:B---3--:R-:W-:Y:S01]  /*5290*/  F2FP.SATFINITE.E4M3.F32.PACK_AB_MERGE_C R105, R54.reuse, R105, RZ ;  /* 0x000000693669723e */ /* 0x048fe200048070ff */
[----:B------:R-:W-:Y:S01]  /*52a0*/  FADD.FTZ R54, R54, R5 ;  /* 0x0000000536367221 */ /* 0x000fe20000010000 */
[----:B------:R-:W-:-:S02]  /*52b0*/  CS2R R46, SRZ ;  /* 0x00000000002e7805 */ /* 0x000fc4000001ff00 */
        /* <DEDUP_REMOVED lines=17> */
[----:B------:R-:W-:-:S04]  /*53d0*/  F2FP.SATFINITE.E4M3.F32.PACK_AB_MERGE_C R38, R39, R38, RZ ;  /* 0x000000262726723e */ /* 0x000fc800048070ff */
[----:B------:R-:W-:Y:S02]  /*53e0*/  F2FP.SATFINITE.E4M3.F32.PACK_AB_MERGE_C R204, R35, R30, R38 ;  /* 0x0000001e23cc723e */ /* 0x000fe40004807026 */
[----:B------:R-:W-:Y:S01]  /*53f0*/  CS2R R38, SRZ ;  /* 0x0000000000267805 */ /* 0x000fe2000001ff00 */
[----:B------:R-:W1:Y:S01]  /*5400*/  MUFU.EX2 R109, R109 ;  /* 0x0000006d006d7308 */ /* 0x000e620000000800 */
[----:B0-----:R-:W-:-:S01]  /*5410*/  FADD.FTZ R12, R9, R12 ;  /* 0x0000000c090c7221 */ /* 0x001fc20000010000 */
[----:B------:R-:W-:-:S04]  /*5420*/  F2FP.SATFINITE.E4M3.F32.PACK_AB_MERGE_C R96, R9, R96, RZ ;  /* 0x000000600960723e */ /* 0x000fc800048070ff */
[----:B------:R-:W-:Y:S02]  /*5430*/  F2FP.SATFINITE.E4M3.F32.PACK_AB_MERGE_C R205, R10, R31, R96 ;  /* 0x0000001f0acd723e */ /* 0x000fe40004807060 */
[----:B------:R-:W-:Y:S01]  /*5440*/  CS2R R30, SRZ ;  /* 0x00000000001e7805 */ /* 0x000fe2000001ff00 */
[----:B------:R-:W0:Y:S01]  /*5450*/  MUFU.EX2 R44, R44 ;  /* 0x0000002c002c7308 */ /* 0x000e220000000800 */
[----:B--2---:R-:W-:-:S07]  /*5460*/  FADD.FTZ R5, R41, R6 ;  /* 0x0000000629057221 */ /* 0x004fce0000010000 */
[----:B------:R2:W3:Y:S01]  /*5470*/  MUFU.EX2 R8, R51 ;  /* 0x0000003300087308 */ /* 0x0004e20000000800 */
[----:B-1----:R-:W-:-:S07]  /*5480*/  FADD.FTZ R9, R109, R12 ;  /* 0x0000000c6d097221 */ /* 0x002fce0000010000 */
[----:B------:R-:W1:Y:S01]  /*5490*/  MUFU.EX2 R45, R45 ;  /* 0x0000002d002d7308 */ /* 0x000e620000000800 */
[----:B0-----:R-:W-:-:S01]  /*54a0*/  FADD.FTZ R6, R44, R5 ;  /* 0x000000052c067221 */ /* 0x001fc20000010000 */
[----:B--2---:R-:W-:-:S06]  /*54b0*/  CS2R R50, SRZ ;  /* 0x0000000000327805 */ /* 0x004fcc000001ff00 */
[----:B------:R-:W0:Y:S01]  /*54c0*/  MUFU.EX2 R112, R112 ;  /* 0x0000007000707308 */ /* 0x000e220000000800 */
[----:B---3--:R-:W-:-:S07]  /*54d0*/  FADD.FTZ R9, R8, R9 ;  /* 0x0000000908097221 */ /* 0x008fce0000010000 */
[----:B------:R-:W2:Y:S01]  /*54e0*/  MUFU.EX2 R48, R48 ;  /* 0x0000003000307308 */ /* 0x000ea20000000800 */
[----:B-1----:R-:W-:-:S07]  /*54f0*/  FADD.FTZ R5, R45, R6 ;  /* 0x000000062d057221 */ /* 0x002fce0000010000 */
[----:B------:R-:W1:Y:S01]  /*5500*/  MUFU.EX2 R55, R55 ;  /* 0x0000003700377308 */ /* 0x000e620000000800 */
[----:B0-----:R-:W-:-:S07]  /*5510*/  FADD.FTZ R2, R112, R9 ;  /* 0x0000000970027221 */ /* 0x001fce0000010000 */
[----:B------:R-:W0:Y:S01]  /*5520*/  MUFU.EX2 R24, R24 ;  /* 0x0000001800187308 */ /* 0x000e220000000800 */
[----:B--2---:R-:W-:-:S01]  /*5530*/  FADD.FTZ R5, R48, R5 ;  /* 0x0000000530057221 */ /* 0x004fc20000010000 */
[----:B------:R-:W-:Y:S02]  /*5540*/  F2FP.SATFINITE.E4M3.F32.PACK_AB_MERGE_C R45, R48, R45, RZ ;  /* 0x0000002d302d723e */ /* 0x000fe400048070ff */
[----:B------:R-:W-:Y:S02]  /*5550*/  CS2R R48, SRZ ;  /* 0x0000000000307805 */ /* 0x000fe4000001ff00 */
[----:B------:R-:W-:Y:S02]  /*5560*/  F2FP.SATFINITE.E4M3.F32.PACK_AB_MERGE_C R206, R44, R41, R45 ;  /* 0x000000292cce723e */ /* 0x000fe4000480702d */
[----:B------:R-:W-:Y:S01]  /*5570*/  CS2R R44, SRZ ;  /* 0x00000000002c7805 */ /* 0x000fe2000001ff00 */
[----:B------:R-:W2:Y:S01]  /*5580*/  MUFU.EX2 R65, R65 ;  /* 0x0000004100417308 */ /* 0x000ea20000000800 */
[----:B-1----:R-:W-:-:S01]  /*5590*/  FADD.FTZ R2, R55, R2 ;  /* 0x0000000237027221 */ /* 0x002fc20000010000 */
[----:B------:R-:W-:-:S02]  /*55a0*/  F2FP.SATFINITE.E4M3.F32.PACK_AB_MERGE_C R112, R55, R112, RZ ;  /* 0x000000703770723e */ /* 0x000fc400048070ff */
[----:B------:R-:W-:Y:S02]  /*55b0*/  CS2R R54, SRZ ;  /* 0x0000000000367805 */ /* 0x000fe4000001ff00 */
[----:B------:R-:W-:Y:S02]  /*55c0*/  F2FP.SATFINITE.E4M3.F32.PACK_AB_MERGE_C R207, R8, R109, R112 ;  /* 0x0000006d08cf723e */ /* 0x000fe40004807070 */
        /* <DEDUP_REMOVED lines=18> */
[C---:B--2---:R-:W-:Y:S01]  /*56f0*/  F2FP.SATFINITE.E4M3.F32.PACK_AB_MERGE_C R68, R103.reuse, R68, RZ ;  /* 0x000000446744723e */ /* 0x044fe200048070ff */
[----:B------:R-:W-:-:S03]  /*5700*/  FADD.FTZ R103, R103, R6 ;  /* 0x0000000667677221 */ /* 0x000fc60000010000 */
[----:B------:R-:W-:Y:S02]  /*5710*/  F2FP.SATFINITE.E4M3.F32.PACK_AB_MERGE_C R201, R88, R65, R68 ;  /* 0x0000004158c9723e */ /* 0x000fe40004807044 */
[----:B------:R-:W-:Y:S01]  /*5720*/  CS2R R64, SRZ ;  /* 0x0000000000407805 */ /* 0x000fe2000001ff00 */
[----:B------:R-:W2:Y:S01]  /*5730*/  MUFU.EX2 R33, R33 ;  /* 0x0000002100217308 */ /* 0x000ea20000000800 */
[----:B-1----:R-:W-:-:S01]  /*5740*/  FADD.FTZ R2, R32, R29 ;  /* 0x0000001d20027221 */ /* 0x002fc20000010000 */
[----:B------:R-:W-:-:S06]  /*5750*/  CS2R R28, SRZ ;  /* 0x00000000001c7805 */ /* 0x000fcc000001ff00 */
[----:B------:R-:W1:Y:S01]  /*5760*/  MUFU.EX2 R69, R69 ;  /* 0x0000004500457308 */ /* 0x000e620000000800 */
[----:B0-----:R-:W-:-:S07]  /*5770*/  FADD.FTZ R6, R34, R103 ;  /* 0x0000006722067221 */ /* 0x001fce0000010000 */
[----:B------:R-:W-:Y:S01]  /*5780*/  MUFU.EX2 R36, R36 ;  /* 0x0000002400247308 */ /* 0x000fe20000000800 */
[----:B--2---:R-:W-:-:S07]  /*5790*/  FADD.FTZ R9, R33, R2 ;  /* 0x0000000221097221 */ /* 0x004fce0000010000 */
[----:B------:R-:W0:Y:S01]  /*57a0*/  MUFU.EX2 R3, R3 ;  /* 0x0000000300037308 */ /* 0x000e220000000800 */
[----:B-1----:R-:W-:-:S07]  /*57b0*/  FADD.FTZ R11, R69, R6 ;  /* 0x00000006450b7221 */ /* 0x002fce0000010000 */
[----:B------:R-:W1:Y:S08]  /*57c0*/  MUFU.EX2 R40, R40 ;  /* 0x0000002800287308 */ /* 0x000e700000000800 */
[----:B------:R2:W3:Y:S01]  /*57d0*/  MUFU.EX2 R5, R52 ;  /* 0x0000003400057308 */ /* 0x0004e20000000800 */
[----:B0-----:R-:W-:Y:S01]  /*57e0*/  F2FP.SATFINITE.E4M3.F32.PACK_AB_MERGE_C R6, R3, R36, RZ ;  /* 0x000000240306723e */ /* 0x001fe200048070ff */
[----:B------:R-:W-:-:S03]  /*57f0*/  FADD.FTZ R36, R36, R9 ;  /* 0x0000000924247221 */ /* 0x000fc60000010000 */
[----:B------:R-:W-:Y:S01]  /*5800*/  F2FP.SATFINITE.E4M3.F32.PACK_AB_MERGE_C R202, R33, R32, R6 ;  /* 0x0000002021ca723e */ /* 0x000fe20004807006 */
[----:B------:R-:W-:-:S01]  /*5810*/  FADD.FTZ R3, R3, R36 ;  /* 0x0000002403037221 */ /* 0x000fc20000010000 */
[----:B------:R-:W-:Y:S02]  /*5820*/  CS2R R36, SRZ ;  /* 0x0000000000247805 */ /* 0x000fe4000001ff00 */
[----:B------:R-:W-:Y:S01]  /*5830*/  CS2R R32, SRZ ;  /* 0x0000000000207805 */ /* 0x000fe2000001ff00 */
[----:B-1----:R-:W-:Y:S01]  /*5840*/  FADD.FTZ R2, R40, R11 ;  /* 0x0000000b28027221 */ /* 0x002fe20000010000 */
[----:B--2---:R-:W-:Y:S02]  /*5850*/  CS2R R52, SRZ ;  /* 0x0000000000347805 */ /* 0x004fe4000001ff00 */
[C---:B---3--:R-:W-:Y:S01]  /*5860*/  F2FP.SATFINITE.E4M3.F32.PACK_AB_MERGE_C R8, R5.reuse, R40, RZ ;  /* 0x000000280508723e */ /* 0x048fe200048070ff */
[----:B------:R-:W-:-:S01]  /*5870*/  FADD.FTZ R2, R5, R2 ;  /* 0x0000000205027221 */ /* 0x000fc20000010000 */
[----:B------:R-:W-:-:S02]  /*5880*/  CS2R R40, SRZ ;  /* 0x0000000000287805 */ /* 0x000fc4000001ff00 */
[----:B------:R-:W-:Y:S02]  /*5890*/  F2FP.SATFINITE.E4M3.F32.PACK_AB_MERGE_C R203, R69, R34, R8 ;  /* 0x0000002245cb723e */ /* 0x000fe40004807008 */
        /* <DEDUP_REMOVED lines=9> */
.L_x_7616:
[----:B------:R-:W-:Y:S01]  /*5930*/  ISETP.NE.AND P4, PT, RZ, UR42, PT ;  /* 0x0000002aff007c0c */ /* 0x000fe2000bf85270 */
[----:B------:R-:W-:-:S04]  /*5940*/  UISETP.NE.AND UP1, UPT, UR54, 0x1, UPT ;  /* 0x000000013600788c */ /* 0x000fc8000bf25270 */
[----:B------:R-:W-:-:S04]  /*5950*/  USEL UR44, URZ, 0x1, UP1 ;  /* 0x000000013f2c7887 */ /* 0x000fc80008800000 */
[----:B------:R-:W-:-:S04]  /*5960*/  ULOP3.LUT UR44, UR55, UR44, URZ, 0x3c, !UPT ;  /* 0x0000002c372c7292 */ /* 0x000fc8000f8e3c3f */
[----:B------:R-:W-:Y:S08]  /*5970*/  @P4 BRA `(.L_x_7607) ;  /* 0x0000000000384947 */ /* 0x000ff00003800000 */
[----:B------:R-:W-:Y:S05]  /*5980*/  @!P0 BRA `(.L_x_7608) ;  /* 0x0000000000048947 */ /* 0x000fea0003800000 */
[----:B------:R-:W-:Y:S01]  /*5990*/  BPT.TRAP 0x1 ;  /* 0x000000040000795c */ /* 0x000fe20000300000 */
.L_x_7608:
        /* <DEDUP_REMOVED lines=9> */
.L_x_7609:
[----:B-1----:R-:W-:Y:S05]  /*5a30*/  @P3 BRA `(.L_x_7607) ;  /* 0x0000000000083947 */ /* 0x002fea0003800000 */
[----:B------:R-:W1:Y:S02]  /*5a40*/  SYNCS.PHASECHK.TRANS64.TRYWAIT P3, [UR6+0x2e830], R0 ;  /* 0x02e83000ff0075a7 */ /* 0x000e640008060146 */
[----:B-1----:R-:W-:Y:S05]  /*5a50*/  @!P3 BRA `(.L_x_7610) ;  /* 0x000000ec0018b947 */ /* 0x002fea0003800000 */
.L_x_7607:
        /* <DEDUP_REMOVED lines=188> */
.L_x_7612:
[----:B------:R-:W-:Y:S01]  /*6620*/  ULEA UR6, UR54, UR41, 0x3 ;  /* 0x0000002936067291 */ /* 0x000fe2000f8e183f */
[----:B------:R-:W-:-:S05]  /*6630*/  IMAD.U32 R0, RZ, RZ, UR55 ;  /* 0x00000037ff007e24 */ /* 0x000fca000f8e00ff */
[----:B------:R-:W-:-:S04]  /*6640*/  SHF.L.U32 R0, R0, 0x1f, RZ ;  /* 0x0000001f00007819 */ /* 0x000fc800000006ff */
[----:B------:R0:W1:Y:S01]  /*6650*/  SYNCS.PHASECHK.TRANS64.TRYWAIT P3, [UR6+0x2e850], R0 ;  /* 0x02e85000ff0075a7 */ /* 0x0000620008060146 */
[----:B------:R-:W-:Y:S05]  /*6660*/  @!P0 BRA `(.L_x_7613) ;  /* 0x0000000000048947 */ /* 0x000fea0003800000 */
[----:B------:R-:W-:Y:S01]  /*6670*/  BPT.TRAP 0x1 ;  /* 0x000000040000795c */ /* 0x000fe20000300000 */
.L_x_7613:
[----:B-1----:R-:W-:Y:S05]  /*6680*/  @P3 BRA `(.L_x_7611) ;  /* 0x0000000000083947 */ /* 0x002fea0003800000 */
[----:B------:R-:W1:Y:S02]  /*6690*/  SYNCS.PHASECHK.TRANS64.TRYWAIT P3, [UR6+0x2e850], R0 ;  /* 0x02e85000ff0075a7 */ /* 0x000e640008060146 */
[----:B-1----:R-:W-:Y:S05]  /*66a0*/  @!P3 BRA `(.L_x_7614) ;  /* 0x000000e0001cb947 */ /* 0x002fea0003800000 */
.L_x_7611:
[----:B------:R-:W-:Y:S01]  /*66b0*/  UIADD3 UR6, UR41, 0x400, URZ ;  /* 0x0000040029067890 */ /* 0x000fe2000fffe03f */
[----:B------:R-:W-:Y:S01]  /*66c0*/  WARPGROUP.ARRIVE ;  /* 0x00000000000079c5 */ /* 0x000fe20000000000 */
[----:B------:R-:W-:Y:S01]  /*66d0*/  UMOV UR7, 0xc0000010 ;  /* 0xc000001000077882 */ /* 0x000fe20000000000 */
[----:B-1----:R-:W-:Y:S01]  /*66e0*/  VIADD R7, R18, UR39 ;  /* 0x0000002712077c36 */ /* 0x002fe20008000000 */
[----:B------:R-:W-:Y:S01]  /*66f0*/  USHF.R.U32.HI UR6, URZ, 0x4, UR6 ;  /* 0x000000043f067899 */ /* 0x000fe20008011606 */
[----:B------:R-:W1:Y:S01]  /*6700*/  LDC R11, c[0x0][0x2f0] ;  /* 0x0000bc00ff0b7b82 */ /* 0x000e620000000800 */
[----:B------:R-:W-:Y:S01]  /*6710*/  IMAD.MOV.U32 R8, RZ, RZ, -0x2 ;  /* 0xfffffffeff087424 */ /* 0x000fe200078e00ff */
[----:B------:R-:W2:Y:S01]  /*6720*/  S2R R235, SR_TID.X ;  /* 0x0000000000eb7919 */ /* 0x000ea20000002100 */
[----:B------:R-:W-:-:S04]  /*6730*/  ULOP3.LUT UR6, UR6, 0x3fff, URZ, 0xc0, !UPT ;  /* 0x00003fff06067892 */ /* 0x000fc8000f8ec03f */
[----:B------:R-:W-:-:S04]  /*6740*/  ULOP3.LUT UR6, UR6, 0x10000, URZ, 0xfc, !UPT ;  /* 0x0001000006067892 */ /* 0x000fc8000f8efc3f */
[----:B------:R-:W-:-:S07]  /*6750*/  UIMAD UR10, UR54, 0x700, UR6 ;  /* 0x00000700360a78a4 */ /* 0x000fce000f8e0206 */
[----:B------:R-:W-:Y:S02]  /*6760*/  UMOV UR6, UR10 ;  /* 0x0000000a00067c82 */ /* 0x000fe40008000000 */
[----:B------:R-:W-:Y:S01]  /*6770*/  QGMMA.64x128x32.F32.E4M3.E4M3 R24, R224, gdesc[UR4], R24, gsb0 ;  /* 0x01e00004e0187df3 */ /* 0x000fe20008000818 */
[----:B------:R-:W-:Y:S01]  /*6780*/  @UP0 ULDC UR6, c[0x0][0x44c] ;  /* 0x0001130000060ab9 */ /* 0x000fe20000000800 */
[----:B------:R-:W-:Y:S01]  /*6790*/  UMOV UR7, 0xc0000010 ;  /* 0xc000001000077882 */ /* 0x000fe20000000000 */
[----:B0-----:R-:W-:Y:S01]  /*67a0*/  @P2 IMAD.HI.U32 R0, R7, UR6, RZ ;  /* 0x0000000607002c27 */ /* 0x001fe2000f8e00ff */
[----:B------:R-:W-:-:S04]  /*67b0*/  @UP0 ULDC UR6, c[0x0][0x450] ;  /* 0x0001140000060ab9 */ /* 0x000fc80000000800 */
[----:B------:R-:W-:Y:S01]  /*67c0*/  @P2 SHF.R.U32.HI R7, RZ, UR6, R0 ;  /* 0x00000006ff072c19 */ /* 0x000fe20008011600 */
[----:B------:R-:W-:Y:S02]  /*67d0*/  UMOV UR6, 0x1 ;  /* 0x0000000100067882 */ /* 0x000fe40000000000 */
[----:B------:R-:W-:Y:S02]  /*67e0*/  UIMAD UR6, UR52, -0xe0, UR6 ;  /* 0xffffff20340678a4 */ /* 0x000fe4000f8e0206 */
[----:B------:R-:W0:Y:S01]  /*67f0*/  SHFL.IDX PT, R9, R7, RZ, 0x1c1f ;  /* 0x001c1fff07097589 */ /* 0x000e2200000e0000 */
[----:B--2---:R-:W-:-:S03]  /*6800*/  SHF.R.U32.HI R235, RZ, 0x7, R235 ;  /* 0x00000007ffeb7819 */ /* 0x004fc600000116eb */
[----:B------:R-:W-:Y:S01]  /*6810*/  IMAD R8, R17, R8, UR6 ;  /* 0x0000000611087e24 */ /* 0x000fe2000f8e0208 */
[----:B------:R-:W-:Y:S01]  /*6820*/  UIADD3 UR6, UR10, 0x100, URZ ;  /* 0x000001000a067890 */ /* 0x000fe2000fffe03f */
[----:B------:R-:W2:Y:S02]  /*6830*/  SHFL.IDX PT, R7, R7, 0x1, 0x1c1f ;  /* 0x003c1f0007077f89 */ /* 0x000ea400000e0000 */
[----:B-1----:R-:W-:-:S05]  /*6840*/  IMAD R8, R11, UR47, R8 ;  /* 0x0000002f0b087c24 */ /* 0x002fca000f8e0208 */
        /* <DEDUP_REMOVED lines=53> */
[----:B------:R-:W-:Y:S01]  /*6ba0*/  ISETP.GT.AND P3, PT, R0, 0x48, PT ;  /* 0x000000480000780c */ /* 0x000fe20003f64270 */
[----:B------:R-:W-:Y:S01]  /*6bb0*/  WARPGROUP.ARRIVE ;  /* 0x00000000000079c5 */ /* 0x000fe20000000000 */
[----:B------:R-:W-:Y:S02]  /*6bc0*/  FSEL R153, R153, -INF , P4 ;  /* 0xff80000099997808 */ /* 0x000fe40002000000 */
[----:B------:R-:W-:-:S02]  /*6bd0*/  FMNMX.FTZ R10, R152, R9, !PT ;  /* 0x00000009980a7209 */ /* 0x000fc40007810000 */
[----:B------:R-:W-:Y:S01]  /*6be0*/  ISETP.GT.AND P4, PT, R0, 0x49, PT ;  /* 0x000000490000780c */ /* 0x000fe20003f84270 */
[----:B------:R-:W-:Y:S01]  /*6bf0*/  QGMMA.64x128x32.F32.E4M3.E4M3 R24, R220, gdesc[UR4], R24, gsb0 ;  /* 0x01e00004dc187df3 */ /* 0x000fe20008000818 */
[----:B------:R-:W-:Y:S01]  /*6c00*/  FSEL R156, R156, -INF , P3 ;  /* 0xff8000009c9c7808 */ /* 0x000fe20001800000 */
        /* <DEDUP_REMOVED lines=72> */
[----:B------:R-:W-:-:S02]  /*7090*/  WARPGROUP.DEPBAR.LE gsb0, 0x0 ;  /* 0x00008000000079c5 */ /* 0x000fc40000010000 */
[----:B------:R-:W-:Y:S01]  /*70a0*/  ISETP.GT.AND P4, PT, R0, 0xa9, PT ;  /* 0x000000a90000780c */ /* 0x000fe20003f84270 */
[----:B------:R-:W-:Y:S01]  /*70b0*/  WARPGROUP.ARRIVE ;  /* 0x00000000000079c5 */ /* 0x000fe20000000000 */
[----:B------:R-:W-:Y:S02]  /*70c0*/  FSEL R108, R108, -INF , P3 ;  /* 0xff8000006c6c7808 */ /* 0x000fe40001800000 */
[----:B------:R-:W-:Y:S02]  /*70d0*/  FMNMX.FTZ R9, R105, R10, !PT ;  /* 0x0000000a69097209 */ /* 0x000fe40007810000 */
[----:B------:R-:W-:Y:S01]  /*70e0*/  ISETP.GT.AND P3, PT, R0, 0xb0, PT ;  /* 0x000000b00000780c */ /* 0x000fe20003f64270 */
[----:B------:R-:W-:Y:S01]  /*70f0*/  QGMMA.64x128x32.F32.E4M3.E4M3 R24, R216, gdesc[UR4], R24, gsb0 ;  /* 0x01e00004d8187df3 */ /* 0x000fe20008000818 */
[----:B------:R-:W-:Y:S01]  /*7100*/  FSEL R109, R109, -INF , P4 ;  /* 0xff8000006d6d7808 */ /* 0x000fe20002000000 */
        /* <DEDUP_REMOVED lines=25> */
[C---:B------:R-:W-:Y:S02]  /*72a0*/  ISETP.GT.AND P3, PT, R0.reuse, 0xd0, PT ;  /* 0x000000d00000780c */ /* 0x040fe40003f64270 */
[C---:B------:R-:W-:Y:S02]  /*72b0*/  ISETP.GT.AND P4, PT, R0.reuse, 0xd1, PT ;  /* 0x000000d10000780c */ /* 0x040fe40003f84270 */
[----:B------:R-:W-:-:S02]  /*72c0*/  ISETP.GT.AND P6, PT, R0, 0xd8, PT ;  /* 0x000000d80000780c */ /* 0x000fc40003fc4270 */
[----:B------:R-:W-:Y:S02]  /*72d0*/  ISETP.GT.AND P5, PT, R0, 0xd9, PT ;  /* 0x000000d90000780c */ /* 0x000fe40003fa4270 */
        /* <DEDUP_REMOVED lines=9> */
[----:B--2---:R-:W-:Y:S02]  /*7370*/  IADD3 R8, R7, -UR48, R8 ;  /* 0x8000003007087c10 */ /* 0x004fe4000fffe008 */
[----:B------:R-:W-:-:S02]  /*7380*/  FMNMX.FTZ R10, R101, R0, !PT ;  /* 0x00000000650a7209 */ /* 0x000fc40007810000 */
[C---:B------:R-:W-:Y:S02]  /*7390*/  ISETP.GT.AND P4, PT, R8.reuse, RZ, PT ;  /* 0x000000ff0800720c */ /* 0x040fe40003f84270 */
[C---:B------:R-:W-:Y:S01]  /*73a0*/  ISETP.GT.AND P5, PT, R8.reuse, 0x1, PT ;  /* 0x000000010800780c */ /* 0x040fe20003fa4270 */
[----:B------:R-:W0:Y:S03]  /*73b0*/  SHFL.BFLY PT, R9, R10, 0x2, 0x1f ;  /* 0x0c401f000a097f89 */ /* 0x000e2600000e0000 */
        /* <DEDUP_REMOVED lines=8> */
[----:B0-----:R-:W-:Y:S01]  /*7440*/  FMNMX.FTZ R11, R10, R9, !PT ;  /* 0x000000090a0b7209 */ /* 0x001fe20007810000 */
        /* <DEDUP_REMOVED lines=16> */
[----:B------:R-:W-:Y:S01]  /*7550*/  ISETP.GT.AND P5, PT, R8, 0x51, PT ;  /* 0x000000510800780c */ /* 0x000fe20003fa4270 */
[----:B------:R-:W-:-:S02]  /*7560*/  WARPGROUP.DEPBAR.LE gsb0, 0x0 ;  /* 0x00008000000079c5 */ /* 0x000fc40000010000 */
[----:B------:R-:W-:Y:S01]  /*7570*/  WARPGROUP.ARRIVE ;  /* 0x00000000000079c5 */ /* 0x000fe20000000000 */
[----:B------:R-:W-:Y:S02]  /*7580*/  FSEL R9, R9, RZ, P3 ;  /* 0x000000ff09097208 */ /* 0x000fe40001800000 */
[----:B------:R-:W-:Y:S02]  /*7590*/  FSEL R163, R163, -INF , P5 ;  /* 0xff800000a3a37808 */ /* 0x000fe40002800000 */
[----:B------:R-:W-:Y:S01]  /*75a0*/  ISETP.GT.AND P5, PT, R8, 0x59, PT ;  /* 0x000000590800780c */ /* 0x000fe20003fa4270 */
[--C-:B------:R-:W-:Y:S01]  /*75b0*/  FFMA.FTZ R11, R185, UR37, -R9.reuse ;  /* 0x00000025b90b7c23 */ /* 0x100fe20008010809 */
[----:B------:R-:W-:Y:S01]  /*75c0*/  FSEL R185, R186, -INF , P4 ;  /* 0xff800000bab97808 */ /* 0x000fe20002000000 */
[--C-:B------:R-:W-:Y:S01]  /*75d0*/  FFMA.FTZ R10, R184, UR37, -R9.reuse ;  /* 0x00000025b80a7c23 */ /* 0x100fe20008010809 */
[----:B------:R-:W-:Y:S01]  /*75e0*/  ISETP.GT.AND P4, PT, R8, 0x8, PT ;  /* 0x000000080800780c */ /* 0x000fe20003f84270 */
[----:B------:R-:W-:Y:S01]  /*75f0*/  QGMMA.64x128x32.F32.E4M3.E4M3 R24, R212, gdesc[UR4], R24, gsb0 ;  /* 0x01e00004d4187df3 */ /* 0x000fe20008000818 */
[----:B------:R-:W-:Y:S01]  /*7600*/  FMNMX.FTZ R184, R185, R6, !PT ;  /* 0x00000006b9b87209 */ /* 0x000fe20007810000 */
[--C-:B------:R-:W-:Y:S01]  /*7610*/  FFMA.FTZ R186, R128, UR37, -R9.reuse ;  /* 0x0000002580ba7c23 */ /* 0x100fe20008010809 */
[----:B------:R-:W-:Y:S01]  /*7620*/  FSEL R190, R190, -INF , P4 ;  /* 0xff800000bebe7808 */ /* 0x000fe20002000000 */
[----:B------:R-:W-:Y:S01]  /*7630*/  UIADD3 UR6, UR10, 0x400, URZ ;  /* 0x000004000a067890 */ /* 0x000fe2000fffe03f */
[----:B------:R-:W-:Y:S01]  /*7640*/  FMNMX.FTZ R7, R187, R184, !PT ;  /* 0x000000b8bb077209 */ /* 0x000fe20007810000 */
[----:B------:R-:W-:Y:S01]  /*7650*/  UMOV UR7, 0xc0000010 ;  /* 0xc000001000077882 */ /* 0x000fe20000000000 */
        /* <DEDUP_REMOVED lines=120> */
[----:B------:R-:W-:Y:S02]  /*7de0*/  WARPGROUP.DEPBAR.LE gsb0, 0x0 ;  /* 0x00008000000079c5 */ /* 0x000fe40000010000 */
[----:B------:R-:W-:Y:S01]  /*7df0*/  FSEL R122, R122, -INF , P4 ;  /* 0xff8000007a7a7808 */ /* 0x000fe20002000000 */
[----:B------:R-:W-:Y:S01]  /*7e00*/  WARPGROUP.ARRIVE ;  /* 0x00000000000079c5 */ /* 0x000fe20000000000 */
[----:B------:R-:W-:Y:S01]  /*7e10*/  FMNMX.FTZ R7, R151, R184, !PT ;  /* 0x000000b897077209 */ /* 0x000fe20007810000 */
[----:B------:R-:W-:Y:S01]  /*7e20*/  MUFU.EX2 R15, R15 ;  /* 0x0000000f000f7308 */ /* 0x000fe20000000800 */
[----:B------:R-:W-:Y:S02]  /*7e30*/  ISETP.GT.AND P4, PT, R8, 0x88, PT ;  /* 0x000000880800780c */ /* 0x000fe40003f84270 */
[----:B------:R-:W-:Y:S01]  /*7e40*/  FSEL R123, R123, -INF , P5 ;  /* 0xff8000007b7b7808 */ /* 0x000fe20002800000 */
[----:B------:R-:W-:Y:S01]  /*7e50*/  QGMMA.64x128x32.F32.E4M3.E4M3 R24, R208, gdesc[UR4], R24, gsb0 ;  /* 0x01e00004d0187df3 */ /* 0x000fe20008000818 */
[----:B------:R-:W-:Y:S01]  /*7e60*/  FMNMX.FTZ R184, R122, R7, !PT ;  /* 0x000000077ab87209 */ /* 0x000fe20007810000 */
[----:B------:R-:W-:Y:S01]  /*7e70*/  UIADD3 UR6, UR10, 0x500, URZ ;  /* 0x000005000a067890 */ /* 0x000fe2000fffe03f */
[----:B------:R-:W-:Y:S01]  /*7e80*/  ISETP.GT.AND P5, PT, R8, 0x89, PT ;  /* 0x000000890800780c */ /* 0x000fe20003fa4270 */
[----:B------:R-:W-:Y:S01]  /*7e90*/  UMOV UR7, 0xc0000010 ;  /* 0xc000001000077882 */ /* 0x000fe20000000000 */
        /* <DEDUP_REMOVED lines=18> */
[----:B------:R-:W-:Y:S02]  /*7fc0*/  FSEL R135, R135, -INF , P5 ;  /* 0xff80000087877808 */ /* 0x000fe40002800000 */
[----:B------:R-:W-:Y:S02]  /*7fd0*/  ISETP.GT.AND P4, PT, R8, 0xa0, PT ;  /* 0x000000a00800780c */ /* 0x000fe40003f84270 */
        /* <DEDUP_REMOVED lines=24> */
[----:B------:R-:W-:Y:S02]  /*8160*/  ISETP.GT.AND P5, PT, R8, 0xb9, PT ;  /* 0x000000b90800780c */ /* 0x000fe40003fa4270 */
[----:B------:R-:W-:Y:S01]  /*8170*/  FSEL R118, R118, -INF , P4 ;  /* 0xff80000076767808 */ /* 0x000fe20002000000 */
[----:B------:R-:W-:Y:S01]  /*8180*/  MUFU.EX2 R180, R180 ;  /* 0x000000b400b47308 */ /* 0x000fe20000000800 */
[----:B------:R-:W-:Y:S01]  /*8190*/  FMNMX.FTZ R7, R115, R184, !PT ;  /* 0x000000b873077209 */ /* 0x000fe20007810000 */
[----:B0-----:R-:W-:Y:S01]  /*81a0*/  FFMA.FTZ R186, R132, UR37, -R9 ;  /* 0x0000002584ba7c23 */ /* 0x001fe20008010809 */
[----:B------:R-:W-:-:S02]  /*81b0*/  FSEL R119, R119, -INF , P5 ;  /* 0xff80000077777808 */ /* 0x000fc40002800000 */
[----:B------:R-:W-:Y:S02]  /*81c0*/  ISETP.GT.AND P4, PT, R8, 0xc0, PT ;  /* 0x000000c00800780c */ /* 0x000fe40003f84270 */
        /* <DEDUP_REMOVED lines=13> */
[----:B0-----:R-:W-:Y:S01]  /*82a0*/  FFMA.FTZ R186, R104, UR37, -R9 ;  /* 0x0000002568ba7c23 */ /* 0x001fe20008010809 */
        /* <DEDUP_REMOVED lines=11> */
[----:B------:R-:W-:Y:S01]  /*8360*/  ISETP.GT.AND P5, PT, R8, 0xd9, PT ;  /* 0x000000d90800780c */ /* 0x000fe20003fa4270 */
[----:B------:R-:W-:Y:S01]  /*8370*/  FFMA.FTZ R8, R108, UR37, -R9 ;  /* 0x000000256c087c23 */ /* 0x000fe20008010809 */
[----:B------:R-:W-:Y:S01]  /*8380*/  FSEL R102, R102, -INF , P4 ;  /* 0xff80000066667808 */ /* 0x000fe20002000000 */
[----:B------:R-:W-:Y:S01]  /*8390*/  MUFU.EX2 R156, R156 ;  /* 0x0000009c009c7308 */ /* 0x000fe20000000800 */
[----:B------:R-:W-:Y:S02]  /*83a0*/  FMNMX.FTZ R7, R99, R184, !PT ;  /* 0x000000b863077209 */ /* 0x000fe40007810000 */
[----:B------:R-:W-:Y:S02]  /*83b0*/  FSEL R103, R103, -INF , P5 ;  /* 0xff80000067677808 */ /* 0x000fe40002800000 */
[----:B------:R-:W-:-:S02]  /*83c0*/  FMNMX.FTZ R108, R102, R7, !PT ;  /* 0x00000007666c7209 */ /* 0x000fc40007810000 */
[----:B------:R-:W-:Y:S01]  /*83d0*/  FSEL R192, R0, RZ, P3 ;  /* 0x000000ff00c07208 */ /* 0x000fe20001800000 */
[----:B------:R-:W-:Y:S01]  /*83e0*/  MUFU.EX2 R157, R157 ;  /* 0x0000009d009d7308 */ /* 0x000fe20000000800 */
[----:B------:R-:W-:Y:S01]  /*83f0*/  FMNMX.FTZ R7, R103, R108, !PT ;  /* 0x0000006c67077209 */ /* 0x000fe20007810000 */
[--C-:B------:R-:W-:Y:S01]  /*8400*/  FFMA.FTZ R108, R112, UR37, -R9.reuse ;  /* 0x00000025706c7c23 */ /* 0x100fe20008010809 */
[----:B------:R-:W-:-:S01]  /*8410*/  FFMA.FTZ R112, R116, UR37, -R9 ;  /* 0x0000002574707c23 */ /* 0x000fc20008010809 */
[----:B------:R-:W-:Y:S02]  /*8420*/  IMAD.U32 R116, RZ, RZ, UR37 ;  /* 0x00000025ff747e24 */ /* 0x000fe4000f8e00ff */
[----:B------:R-:W-:-:S01]  /*8430*/  FADD.FTZ R192, -R192, R5 ;  /* 0x00000005c0c07221 */ /* 0x000fc20000010100 */
[----:B------:R-:W1:Y:S01]  /*8440*/  SHFL.BFLY PT, R184, R7, 0x2, 0x1f ;  /* 0x0c401f0007b87f89 */ /* 0x000e6200000e0000 */
[----:B------:R-:W-:-:S01]  /*8450*/  FFMA.FTZ R9, R101, UR37, -R9 ;  /* 0x0000002565097c23 */ /* 0x000fc20008010809 */
[----:B------:R-:W-:-:S02]  /*8460*/  WARPGROUP.DEPBAR.LE gsb0, 0x0 ;  /* 0x00008000000079c5 */ /* 0x000fc40000010000 */
[----:B------:R-:W-:Y:S01]  /*8470*/  WARPGROUP.ARRIVE ;  /* 0x00000000000079c5 */ /* 0x000fe20000000000 */
[----:B------:R-:W-:Y:S05]  /*8480*/  MUFU.EX2 R160, R160 ;  /* 0x000000a000a07308 */ /* 0x000fea0000000800 */
[----:B------:R-:W-:Y:S01]  /*8490*/  QGMMA.64x128x32.F32.E4M3.E4M3 R24, R204, gdesc[UR4], R24, gsb0 ;  /* 0x01e00004cc187df3 */ /* 0x000fe20008000818 */
[----:B------:R-:W-:Y:S02]  /*84a0*/  UIADD3 UR6, UR10, 0x600, URZ ;  /* 0x000006000a067890 */ /* 0x000fe4000fffe03f */
[----:B------:R-:W-:Y:S01]  /*84b0*/  MUFU.EX2 R161, R161 ;  /* 0x000000a100a17308 */ /* 0x000fe20000000800 */
[----:B------:R-:W-:-:S07]  /*84c0*/  UMOV UR7, 0xc0000010 ;  /* 0xc000001000077882 */ /* 0x000fce0000000000 */
[----:B------:R-:W-:Y:S01]  /*84d0*/  MUFU.EX2 R164, R164 ;  /* 0x000000a400a47308 */ /* 0x000fe20000000800 */
[----:B-1----:R-:W-:-:S05]  /*84e0*/  FMNMX.FTZ R184, R7, R184, !PT ;  /* 0x000000b807b87209 */ /* 0x002fca0007810000 */
[----:B------:R-:W1:Y:S02]  /*84f0*/  SHFL.BFLY PT, R7, R184, 0x1, 0x1f ;  /* 0x0c201f00b8077f89 */ /* 0x000e6400000e0000 */
[----:B------:R-:W-:Y:S08]  /*8500*/  MUFU.EX2 R165, R165 ;  /* 0x000000a500a57308 */ /* 0x000ff00000000800 */
[----:B------:R-:W-:Y:S08]  /*8510*/  MUFU.EX2 R136, R136 ;  /* 0x0000008800887308 */ /* 0x000ff00000000800 */
[----:B------:R-:W-:Y:S01]  /*8520*/  MUFU.EX2 R137, R137 ;  /* 0x0000008900897308 */ /* 0x000fe20000000800 */
[----:B-1----:R-:W-:-:S07]  /*8530*/  FMNMX.FTZ R7, R184, R7, !PT ;  /* 0x00000007b8077209 */ /* 0x002fce0007810000 */
[----:B------:R-:W-:Y:S01]  /*8540*/  MUFU.EX2 R140, R140 ;  /* 0x0000008c008c7308 */ /* 0x000fe20000000800 */
[C---:B------:R-:W-:Y:S01]  /*8550*/  FSETP.NEU.FTZ.AND P4, PT, R7.reuse, -INF , PT ;  /* 0xff8000000700780b */ /* 0x040fe20003f9d000 */
[----:B------:R-:W-:-:S03]  /*8560*/  FFMA.FTZ R116, R7, R116, -8 ;  /* 0xc100000007747423 */ /* 0x000fc60000010074 */
[----:B------:R-:W-:-:S03]  /*8570*/  FSEL R193, R7, RZ, P4 ;  /* 0x000000ff07c17208 */ /* 0x000fc60002000000 */
[----:B------:R-:W-:Y:S01]  /*8580*/  MUFU.EX2 R141, R141 ;  /* 0x0000008d008d7308 */ /* 0x000fe20000000800 */
[----:B------:R-:W-:Y:S01]  /*8590*/  FSEL R116, R116, RZ, P4 ;  /* 0x000000ff74747208 */ /* 0x000fe20002000000 */
[----:B------:R-:W-:-:S04]  /*85a0*/  FADD.FTZ R193, -R193, R6 ;  /* 0x00000006c1c17221 */ /* 0x000fc80000010100 */
[--C-:B0-----:R-:W-:Y:S01]  /*85b0*/  FFMA.FTZ R186, R191, UR37, -R116.reuse ;  /* 0x00000025bfba7c23 */ /* 0x101fe20008010874 */
[----:B------:R-:W-:Y:S01]  /*85c0*/  FMUL.FTZ R191, R192, UR37 ;  /* 0x00000025c0bf7c20 */ /* 0x000fe20008410000 */
[--C-:B------:R-:W-:Y:S01]  /*85d0*/  FFMA.FTZ R101, R185, UR37, -R116.reuse ;  /* 0x00000025b9657c23 */ /* 0x100fe20008010874 */
[----:B------:R-:W-:Y:S01]  /*85e0*/  FMUL.FTZ R6, R193, UR37 ;  /* 0x00000025c1067c20 */ /* 0x000fe20008410000 */
[--C-:B------:R-:W-:Y:S01]  /*85f0*/  FFMA.FTZ R184, R187, UR37, -R116.reuse ;  /* 0x00000025bbb87c23 */ /* 0x100fe20008010874 */
[----:B------:R-:W-:-:S01]  /*8600*/  FFMA.FTZ R185, R190, UR37, -R116 ;  /* 0x00000025beb97c23 */ /* 0x000fc20008010874 */
[--C-:B------:R-:W-:Y:S01]  /*8610*/  FFMA.FTZ R187, R194, UR37, -R116.reuse ;  /* 0x00000025c2bb7c23 */ /* 0x100fe20008010874 */
        /* <DEDUP_REMOVED lines=70> */
[----:B------:R-:W-:-:S02]  /*8a80*/  IMAD.U32 R193, RZ, RZ, UR53 ;  /* 0x00000035ffc17e24 */ /* 0x000fc4000f8e00ff */
[----:B------:R-:W-:-:S01]  /*8a90*/  FFMA.FTZ R99, R99, UR37, -R116 ;  /* 0x0000002563637c23 */ /* 0x000fc20008010874 */
[----:B------:R-:W0:Y:S01]  /*8aa0*/  MUFU.EX2 R190, R190 ;  /* 0x000000be00be7308 */ /* 0x000e220000000800 */
[----:B--2---:R-:W-:-:S01]  /*8ab0*/  FADD.FTZ R2, R188, R3 ;  /* 0x00000003bc027221 */ /* 0x004fc20000010000 */
[--C-:B------:R-:W-:Y:S01]  /*8ac0*/  FFMA.FTZ R102, R102, UR37, -R116.reuse ;  /* 0x0000002566667c23 */ /* 0x100fe20008010874 */
[----:B------:R-:W-:Y:S01]  /*8ad0*/  @!P1 LEA R193, R193, UR41, 0x3 ;  /* 0x00000029c1c19c11 */ /* 0x000fe2000f8e18ff */
[----:B------:R-:W-:Y:S01]  /*8ae0*/  FFMA.FTZ R103, R103, UR37, -R116 ;  /* 0x0000002567677c23 */ /* 0x000fe20008010874 */
[----:B------:R-:W-:Y:S02]  /*8af0*/  WARPGROUP.DEPBAR.LE gsb0, 0x0 ;  /* 0x00008000000079c5 */ /* 0x000fe40000010000 */
[----:B------:R-:W-:Y:S01]  /*8b00*/  WARPGROUP.ARRIVE ;  /* 0x00000000000079c5 */ /* 0x000fe20000000000 */
[----:B------:R-:W2:Y:S01]  /*8b10*/  MUFU.EX2 R170, R170 ;  /* 0x000000aa00aa7308 */ /* 0x000ea20000000800 */
[----:B-1----:R-:W-:-:S01]  /*8b20*/  FADD.FTZ R3, R189, R2 ;  /* 0x00000002bd037221 */ /* 0x002fc20000010000 */
[----:B------:R-:W-:-:S03]  /*8b30*/  FADD.FTZ R2, R168, R151 ;  /* 0x00000097a8027221 */ /* 0x000fc60000010000 */
[----:B------:R-:W-:Y:S03]  /*8b40*/  QGMMA.64x128x32.F32.E4M3.E4M3 R24, R200, gdesc[UR4], R24, gsb0 ;  /* 0x01e00004c8187df3 */ /* 0x000fe60008000818 */
        /* <DEDUP_REMOVED lines=54> */
[----:B------:R-:W-:Y:S01]  /*8eb0*/  FADD.FTZ R151, R141, R2 ;  /* 0x000000028d977221 */ /* 0x000fe20000010000 */
[----:B------:R-:W-:-:S05]  /*8ec0*/  WARPGROUP.DEPBAR.LE gsb0, 0x0 ;  /* 0x00008000000079c5 */ /* 0x000fca0000010000 */
        /* <DEDUP_REMOVED lines=65> */
[----:B------:R-:W-:-:S05]  /*92e0*/  IADD3 R2, -R235, 0xb, RZ ;  /* 0x0000000beb027810 */ /* 0x000fca0007ffe1ff */
[----:B------:R0:W-:Y:S06]  /*92f0*/  BAR.ARV R2, 0x100 ;  /* 0x000400020000751d */ /* 0x0001ec0000002000 */
[----:B------:R-:W3:Y:S01]  /*9300*/  MUFU.EX2 R128, R128 ;  /* 0x0000008000807308 */ /* 0x000ee20000000800 */
[----:B--2---:R-:W-:-:S01]  /*9310*/  FADD.FTZ R151, R111, R192 ;  /* 0x000000c06f977221 */ /* 0x004fc20000010000 */
[----:B0-----:R-:W-:Y:S02]  /*9320*/  @!P1 VIADD R2, R193, 0x2e840 ;  /* 0x0002e840c1029836 */ /* 0x001fe40000000000 */
[----:B-1----:R-:W-:-:S03]  /*9330*/  FADD.FTZ R192, R108, R3 ;  /* 0x000000036cc07221 */ /* 0x002fc60000010000 */
        /* <DEDUP_REMOVED lines=49> */
.L_x_7615:
        /* <DEDUP_REMOVED lines=133> */
[----:B------:R-:W-:Y:S01]  /*9ea0*/  UMOV UR48, UR53 ;  /* 0x0000003500307c82 */ /* 0x000fe20008000000 */
[----:B------:R-:W-:-:S05]  /*9eb0*/  UMOV UR52, UR7 ;  /* 0x0000000700347c82 */ /* 0x000fca0008000000 */
.L_x_7606:
[----:B------:R-:W-:-:S13]  /*9ec0*/  ISETP.LE.AND P2, PT, RZ, UR52, PT ;  /* 0x00000034ff007c0c */ /* 0x000fda000bf43270 */
[----:B------:R-:W-:Y:S05]  /*9ed0*/  @!P2 BRA `(.L_x_7617) ;  /* 0x000000340084a947 */ /* 0x000fea0003800000 */
[----:B------:R-:W-:Y:S01]  /*9ee0*/  IMAD.MOV.U32 R6, RZ, RZ, R7 ;  /* 0x000000ffff067224 */ /* 0x000fe200078e0007 */
[----:B------:R-:W-:Y:S01]  /*9ef0*/  UMOV UR49, UR44 ;  /* 0x0000002c00317c82 */ /* 0x000fe20008000000 */
[----:B------:R-:W-:Y:S01]  /*9f00*/  IMAD.MOV.U32 R5, RZ, RZ, R0 ;  /* 0x000000ffff057224 */ /* 0x000fe200078e0000 */
[----:B------:R-:W-:-:S06]  /*9f10*/  UMOV UR47, UR48 ;  /* 0x00000030002f7c82 */ /* 0x000fcc0008000000 */
.L_x_7627:
        /* <DEDUP_REMOVED lines=9> */
.L_x_7619:
[----:B------:R-:W-:Y:S01]  /*9fb0*/  ULEA UR6, UR48, UR41, 0x3 ;  /* 0x0000002930067291 */ /* 0x000fe2000f8e183f */
[----:B------:R-:W-:-:S05]  /*9fc0*/  IMAD.U32 R0, RZ, RZ, UR44 ;  /* 0x0000002cff007e24 */ /* 0x000fca000f8e00ff */
[----:B------:R-:W-:-:S04]  /*9fd0*/  SHF.L.U32 R0, R0, 0x1f, RZ ;  /* 0x0000001f00007819 */ /* 0x000fc800000006ff */
[----:B------:R0:W1:Y:S01]  /*9fe0*/  SYNCS.PHASECHK.TRANS64.TRYWAIT P2, [UR6+0x2e830], R0 ;  /* 0x02e83000ff0075a7 */ /* 0x0000620008040146 */
[----:B------:R-:W-:Y:S05]  /*9ff0*/  @!P0 BRA `(.L_x_7620) ;  /* 0x0000000000048947 */ /* 0x000fea0003800000 */
[----:B------:R-:W-:Y:S01]  /*a000*/  BPT.TRAP 0x1 ;  /* 0x000000040000795c */ /* 0x000fe20000300000 */
.L_x_7620:
[----:B-1----:R-:W-:Y:S05]  /*a010*/  @P2 BRA `(.L_x_7618) ;  /* 0x0000000000082947 */ /* 0x002fea0003800000 */
[----:B------:R-:W1:Y:S02]  /*a020*/  SYNCS.PHASECHK.TRANS64.TRYWAIT P2, [UR6+0x2e830], R0 ;  /* 0x02e83000ff0075a7 */ /* 0x000e640008040146 */
[----:B-1----:R-:W-:Y:S05]  /*a030*/  @!P2 BRA `(.L_x_7621) ;  /* 0x000000a400d0a947 */ /* 0x002fea0003800000 */
.L_x_7618:
        /* <DEDUP_REMOVED lines=185> */
.L_x_7623:
[----:B------:R-:W-:Y:S01]  /*abd0*/  ULEA UR6, UR47, UR41, 0x3 ;  /* 0x000000292f067291 */ /* 0x000fe2000f8e183f */
[----:B------:R-:W-:-:S05]  /*abe0*/  IMAD.U32 R0, RZ, RZ, UR49 ;  /* 0x00000031ff007e24 */ /* 0x000fca000f8e00ff */
[----:B------:R-:W-:-:S04]  /*abf0*/  SHF.L.U32 R0, R0, 0x1f, RZ ;  /* 0x0000001f00007819 */ /* 0x000fc800000006ff */
[----:B------:R0:W1:Y:S01]  /*ac00*/  SYNCS.PHASECHK.TRANS64.TRYWAIT P2, [UR6+0x2e850], R0 ;  /* 0x02e85000ff0075a7 */ /* 0x0000620008040146 */
[----:B------:R-:W-:Y:S05]  /*ac10*/  @!P0 BRA `(.L_x_7624) ;  /* 0x0000000000048947 */ /* 0x000fea0003800000 */
[----:B------:R-:W-:Y:S01]  /*ac20*/  BPT.TRAP 0x1 ;  /* 0x000000040000795c */ /* 0x000fe20000300000 */
.L_x_7624:
[----:B-1----:R-:W-:Y:S05]  /*ac30*/  @P2 BRA `(.L_x_7622) ;  /* 0x0000000000082947 */ /* 0x002fea0003800000 */
[----:B------:R-:W1:Y:S02]  /*ac40*/  SYNCS.PHASECHK.TRANS64.TRYWAIT P2, [UR6+0x2e850], R0 ;  /* 0x02e85000ff0075a7 */ /* 0x000e640008040146 */
[----:B-1----:R-:W-:Y:S05]  /*ac50*/  @!P2 BRA `(.L_x_7625) ;  /* 0x0000009800e0a947 */ /* 0x002fea0003800000 */
.L_x_7622:
[----:B------:R-:W-:Y:S01]  /*ac60*/  UIADD3 UR6, UR41, 0x400, URZ ;  /* 0x0000040029067890 */ /* 0x000fe2000fffe03f */
[----:B------:R-:W-:Y:S01]  /*ac70*/  WARPGROUP.ARRIVE ;  /* 0x00000000000079c5 */ /* 0x000fe20000000000 */
[----:B------:R-:W-:Y:S01]  /*ac80*/  UMOV UR7, 0xc0000010 ;  /* 0xc000001000077882 */ /* 0x000fe20000000000 */
[----:B01----:R-:W-:Y:S01]  /*ac90*/  FMNMX.FTZ R0, R184, R5, !PT ;  /* 0x00000005b8007209 */ /* 0x003fe20007810000 */
[----:B------:R-:W-:-:S03]  /*aca0*/  USHF.R.U32.HI UR6, URZ, 0x4, UR6 ;  /* 0x000000043f067899 */ /* 0x000fc60008011606 */
[----:B------:R-:W0:Y:S01]  /*acb0*/  S2R R235, SR_TID.X ;  /* 0x0000000000eb7919 */ /* 0x000e220000002100 */
[----:B------:R-:W-:Y:S01]  /*acc0*/  FMNMX.FTZ R7, R185, R0, !PT ;  /* 0x00000000b9077209 */ /* 0x000fe20007810000 */
[----:B------:R-:W-:Y:S01]  /*acd0*/  ULOP3.LUT UR6, UR6, 0x3fff, URZ, 0xc0, !UPT ;  /* 0x00003fff06067892 */ /* 0x000fe2000f8ec03f */
[----:B------:R-:W-:-:S03]  /*ace0*/  FMNMX.FTZ R0, R186, R6, !PT ;  /* 0x00000006ba007209 */ /* 0x000fc60007810000 */
[----:B------:R-:W-:Y:S01]  /*acf0*/  ULOP3.LUT UR6, UR6, 0x10000, URZ, 0xfc, !UPT ;  /* 0x0001000006067892 */ /* 0x000fe2000f8efc3f */
[----:B------:R-:W-:Y:S02]  /*ad00*/  FMNMX.FTZ R9, R187, R0, !PT ;  /* 0x00000000bb097209 */ /* 0x000fe40007810000 */
[----:B------:R-:W-:Y:S01]  /*ad10*/  FMNMX.FTZ R0, R188, R7, !PT ;  /* 0x00000007bc007209 */ /* 0x000fe20007810000 */
[----:B------:R-:W-:Y:S01]  /*ad20*/  UIMAD UR10, UR47, 0x700, UR6 ;  /* 0x000007002f0a78a4 */ /* 0x000fe2000f8e0206 */
[----:B------:R-:W-:Y:S02]  /*ad30*/  FMNMX.FTZ R8, R190, R9, !PT ;  /* 0x00000009be087209 */ /* 0x000fe40007810000 */
        /* <DEDUP_REMOVED lines=136> */
[----:B------:R-:W-:Y:S01]  /*b5c0*/  FMUL.FTZ R12, R5, UR37 ;  /* 0x00000025050c7c20 */ /* 0x000fe20008410000 */
        /* <DEDUP_REMOVED lines=53> */
[C---:B------:R-:W-:Y:S01]  /*b920*/  FADD.FTZ R5, -R7.reuse, R6 ;  /* 0x0000000607057221 */ /* 0x040fe20000010100 */
[----:B------:R-:W-:-:S01]  /*b930*/  FFMA.FTZ R8, R7, R184, -8 ;  /* 0xc100000007087423 */ /* 0x000fc200000100b8 */
        /* <DEDUP_REMOVED lines=64> */
[----:B------:R2:W3:Y:S01]  /*bd40*/  MUFU.EX2 R12, R189 ;  /* 0x000000bd000c7308 */ /* 0x0004e20000000800 */
[----:B-1----:R-:W-:-:S01]  /*bd50*/  FADD.FTZ R3, R11, R192 ;  /* 0x000000c00b037221 */ /* 0x002fc20000010000 */
[--C-:B------:R-:W-:Y:S01]  /*bd60*/  FFMA.FTZ R95, R95, UR37, -R8.reuse ;  /* 0x000000255f5f7c23 */ /* 0x100fe20008010808 */
[----:B------:R-:W-:-:S01]  /*bd70*/  FFMA.FTZ R98, R98, UR37, -R8 ;  /* 0x0000002562627c23 */ /* 0x000fc20008010808 */
[----:B------:R-:W-:-:S02]  /*bd80*/  IMAD.U32 R194, RZ, RZ, UR48 ;  /* 0x00000030ffc27e24 */ /* 0x000fc4000f8e00ff */
[----:B------:R-:W-:-:S01]  /*bd90*/  FFMA.FTZ R99, R99, UR37, -R8 ;  /* 0x0000002563637c23 */ /* 0x000fc20008010808 */
[--C-:B------:R-:W-:Y:S01]  /*bda0*/  FFMA.FTZ R102, R102, UR37, -R8.reuse ;  /* 0x0000002566667c23 */ /* 0x100fe20008010808 */
[----:B------:R-:W1:Y:S01]  /*bdb0*/  MUFU.EX2 R186, R186 ;  /* 0x000000ba00ba7308 */ /* 0x000e620000000800 */
[----:B--2---:R-:W-:-:S01]  /*bdc0*/  FFMA.FTZ R189, R198, UR37, -R8 ;  /* 0x00000025c6bd7c23 */ /* 0x004fc20008010808 */
[----:B0-----:R-:W-:Y:S01]  /*bdd0*/  FADD.FTZ R191, R185, R2 ;  /* 0x00000002b9bf7221 */ /* 0x001fe20000010000 */
[----:B------:R-:W-:-:S05]  /*bde0*/  FFMA.FTZ R8, R103, UR37, -R8 ;  /* 0x0000002567087c23 */ /* 0x000fca0008010808 */
[----:B------:R-:W0:Y:S01]  /*bdf0*/  MUFU.EX2 R13, R13 ;  /* 0x0000000d000d7308 */ /* 0x000e220000000800 */
[----:B---3--:R-:W-:-:S07]  /*be00*/  FADD.FTZ R2, R12, R3 ;  /* 0x000000030c027221 */ /* 0x008fce0000010000 */
        /* <DEDUP_REMOVED lines=93> */
[----:B0-----:R-:W-:-:S01]  /*c3e0*/  FADD.FTZ R191, R167, R192 ;  /* 0x000000c0a7bf7221 */ /* 0x001fc20000010000 */
[----:B------:R-:W-:-:S04]  /*c3f0*/  UIADD3 UR6, UR10, 0x600, URZ ;  /* 0x000006000a067890 */ /* 0x000fc8000fffe03f */
        /* <DEDUP_REMOVED lines=100> */
[----:B------:R-:W-:-:S05]  /*ca40*/  @!P1 LEA R2, R194, UR41, 0x3 ;  /* 0x00000029c2029c11 */ /* 0x000fca000f8e18ff */
[----:B------:R-:W-:Y:S01]  /*ca50*/  @!P1 VIADD R2, R2, 0x2e840 ;  /* 0x0002e84002029836 */ /* 0x000fe20000000000 */
[----:B------:R-:W0:Y:S01]  /*ca60*/  MUFU.EX2 R90, R90 ;  /* 0x0000005a005a7308 */ /* 0x000e220000000800 */
[----:B-1----:R-:W-:-:S03]  /*ca70*/  FADD.FTZ R191, R119, R192 ;  /* 0x000000c077bf7221 */ /* 0x002fc60000010000 */
[----:B------:R-:W-:Y:S01]  /*ca80*/  @!P1 PRMT R2, RZ, 0x654, R2 ;  /* 0x00000654ff029816 */ /* 0x000fe20000000002 */
        /* <DEDUP_REMOVED lines=14> */
[----:B------:R-:W2:Y:S01]  /*cb70*/  MUFU.EX2 R96, R96 ;  /* 0x0000006000607308 */ /* 0x000ea20000000800 */
[----:B0-----:R-:W-:-:S07]  /*cb80*/  FADD.FTZ R3, R93, R192 ;  /* 0x000000c05d037221 */ /* 0x001fce0000010000 */
[----:B------:R-:W0:Y:S01]  /*cb90*/  MUFU.EX2 R98, R98 ;  /* 0x0000006200627308 */ /* 0x000e220000000800 */
[----:B----4-:R-:W-:-:S07]  /*cba0*/  FADD.FTZ R103, R95, R194 ;  /* 0x000000c25f677221 */ /* 0x010fce0000010000 */
[----:B------:R-:W3:Y:S01]  /*cbb0*/  MUFU.EX2 R97, R97 ;  /* 0x0000006100617308 */ /* 0x000ee20000000800 */
[----:B--2---:R-:W-:-:S07]  /*cbc0*/  FADD.FTZ R2, R96, R3 ;  /* 0x0000000360027221 */ /* 0x004fce0000010000 */
[----:B------:R-:W2:Y:S01]  /*cbd0*/  MUFU.EX2 R99, R99 ;  /* 0x0000006300637308 */ /* 0x000ea20000000800 */
[----:B0-----:R-:W-:-:S07]  /*cbe0*/  FADD.FTZ R192, R98, R103 ;  /* 0x0000006762c07221 */ /* 0x001fce0000010000 */
[----:B------:R-:W0:Y:S01]  /*cbf0*/  MUFU.EX2 R100, R100 ;  /* 0x0000006400647308 */ /* 0x000e220000000800 */
[----:B---3--:R-:W-:-:S07]  /*cc00*/  FADD.FTZ R3, R97, R2 ;  /* 0x0000000261037221 */ /* 0x008fce0000010000 */
[----:B------:R-:W3:Y:S01]  /*cc10*/  MUFU.EX2 R102, R102 ;  /* 0x0000006600667308 */ /* 0x000ee20000000800 */
[----:B--2---:R-:W-:-:S07]  /*cc20*/  FADD.FTZ R103, R99, R192 ;  /* 0x000000c063677221 */ /* 0x004fce0000010000 */
[----:B------:R-:W2:Y:S01]  /*cc30*/  MUFU.EX2 R101, R101 ;  /* 0x0000006500657308 */ /* 0x000ea20000000800 */
[----:B0-----:R-:W-:-:S07]  /*cc40*/  FADD.FTZ R2, R100, R3 ;  /* 0x0000000364027221 */ /* 0x001fce0000010000 */
[----:B------:R-:W0:Y:S01]  /*cc50*/  MUFU.EX2 R8, R8 ;  /* 0x0000000800087308 */ /* 0x000e220000000800 */
[----:B---3--:R-:W-:-:S01]  /*cc60*/  FADD.FTZ R103, R102, R103 ;  /* 0x0000006766677221 */ /* 0x008fc20000010000 */
[----:B--2---:R-:W-:-:S03]  /*cc70*/  FADD.FTZ R3, R101, R2 ;  /* 0x0000000265037221 */ /* 0x004fc60000010000 */
[----:B0-----:R-:W-:Y:S01]  /*cc80*/  FADD.FTZ R2, R8, R103 ;  /* 0x0000006708027221 */ /* 0x001fe20000010000 */
[----:B-1----:R-:W-:Y:S06]  /*cc90*/  @!P0 BRA `(.L_x_7626) ;  /* 0x0000000000048947 */ /* 0x002fec0003800000 */
[----:B------:R-:W-:Y:S01]  /*cca0*/  BPT.TRAP 0x1 ;  /* 0x000000040000795c */ /* 0x000fe20000300000 */
.L_x_7626:
        /* <DEDUP_REMOVED lines=132> */
.L_x_7617:
[----:B------:R-:W-:Y:S06]  /*d4f0*/  BAR.ARV 0x8, 0x180 ;  /* 0x0206000000007b1d */ /* 0x000fec0000002000 */
[----:B------:R-:W-:Y:S05]  /*d500*/  @!P0 BRA `(.L_x_7628) ;  /* 0x0000000000048947 */ /* 0x000fea0003800000 */
[----:B------:R-:W-:Y:S01]  /*d510*/  BPT.TRAP 0x1 ;  /* 0x000000040000795c */ /* 0x000fe20000300000 */
.L_x_7628:
[----:B------:R-:W-:Y:S01]  /*d520*/  ULEA UR4, UR48, UR41, 0x3 ;  /* 0x0000002930047291 */ /* 0x000fe2000f8e183f */
[----:B------:R-:W-:-:S05]  /*d530*/  IMAD.U32 R4, RZ, RZ, UR44 ;  /* 0x0000002cff047e24 */ /* 0x000fca000f8e00ff */
[----:B------:R-:W-:-:S04]  /*d540*/  SHF.L.U32 R4, R4, 0x1f, RZ ;  /* 0x0000001f04047819 */ /* 0x000fc800000006ff */
[----:B------:R0:W1:Y:S01]  /*d550*/  SYNCS.PHASECHK.TRANS64.TRYWAIT P1, [UR4+0x2e850], R4 ;  /* 0x02e85004ff0075a7 */ /* 0x0000620008020144 */
[----:B------:R-:W-:Y:S05]  /*d560*/  @!P0 BRA `(.L_x_7629) ;  /* 0x0000000000048947 */ /* 0x000fea0003800000 */
[----:B------:R-:W-:Y:S01]  /*d570*/  BPT.TRAP 0x1 ;  /* 0x000000040000795c */ /* 0x000fe20000300000 */
.L_x_7629:
[----:B-1----:R-:W-:Y:S05]  /*d580*/  @P1 BRA `(.L_x_7630) ;  /* 0x0000000000081947 */ /* 0x002fea0003800000 */
[----:B------:R-:W1:Y:S02]  /*d590*/  SYNCS.PHASECHK.TRANS64.TRYWAIT P1, [UR4+0x2e850], R4 ;  /* 0x02e85004ff0075a7 */ /* 0x000e640008020144 */
[----:B-1----:R-:W-:Y:S05]  /*d5a0*/  @!P1 BRA `(.L_x_7631) ;  /* 0x0000007000a49947 */ /* 0x002fea0003800000 */
.L_x_7630:
[----:B------:R-:W-:Y:S01]  /*d5b0*/  UIADD3 UR41, UR41, 0x400, URZ ;  /* 0x0000040029297890 */ /* 0x000fe2000fffe03f */
[----:B------:R-:W-:Y:S01]  /*d5c0*/  WARPGROUP.ARRIVE ;  /* 0x00000000000079c5 */ /* 0x000fe20000000000 */
[----:B------:R-:W-:Y:S01]  /*d5d0*/  UMOV UR11, 0xc0000010 ;  /* 0xc0000010000b7882 */ /* 0x000fe20000000000 */
[----:B------:R-:W-:Y:S01]  /*d5e0*/  UMOV UR7, 0xc0000010 ;  /* 0xc000001000077882 */ /* 0x000fe20000000000 */
[----:B------:R-:W-:Y:S01]  /*d5f0*/  USHF.R.U32.HI UR41, URZ, 0x4, UR41 ;  /* 0x000000043f297899 */ /* 0x000fe20008011629 */
[----:B------:R-:W-:Y:S01]  /*d600*/  IMAD.MOV.U32 R6, RZ, RZ, 0x3f800000 ;  /* 0x3f800000ff067424 */ /* 0x000fe200078e00ff */
        /* <DEDUP_REMOVED lines=36> */
[----:B01----:R-:W-:Y:S01]  /*d850*/  IMAD.U32 R4, RZ, RZ, UR8 ;  /* 0x00000008ff047e24 */ /* 0x003fe2000f8e00ff */
        /* <DEDUP_REMOVED lines=34> */
[----:B------:R-:W-:Y:S01]  /*da80*/  QGMMA.64x128x32.F32.E4M3.E4M3 R24, R200, gdesc[UR8], R24, gsb0 ;  /* 0x01e00008c8187df3 */ /* 0x000fe20008000818 */
        /* <DEDUP_REMOVED lines=17> */
.L_x_7632:
        /* <DEDUP_REMOVED lines=74> */
.L_x_7599:
        /* <DEDUP_REMOVED lines=26> */
[----:B0-----:R-:W-:Y:S01]  /*e1e0*/  IMAD.SHL.U32 R24, R42, 0x4, RZ ;  /* 0x000000042a187824 */ /* 0x001fe200078e00ff */
        /* <DEDUP_REMOVED lines=21> */
[----:B------:R-:W-:Y:S01]  /*e340*/  USHF.R.S32.HI UR13, URZ, 0x1f, UR43 ;  /* 0x0000001f3f0d7899 */ /* 0x000fe2000801142b */
[----:B------:R-:W-:Y:S01]  /*e350*/  BAR.SYNC.DEFER_BLOCKING 0x1, 0x100 ;  /* 0x0044000000007b1d */ /* 0x000fe20000010000 */
[----:B------:R-:W-:-:S05]  /*e360*/  IADD3 R24, P0, R24, UR6, RZ ;  /* 0x0000000618187c10 */ /* 0x000fca000ff1e0ff */
[----:B------:R-:W-:Y:S01]  /*e370*/  IMAD.X R25, RZ, RZ, UR7, P0 ;  /* 0x00000007ff197e24 */ /* 0x000fe200080e06ff */
[----:B------:R-:W-:-:S04]  /*e380*/  ULDC.64 UR10, c[0x0][0xb98] ;  /* 0x0002e600000a7ab9 */ /* 0x000fc80000000a00 */
[----:B------:R0:W2:Y:S01]  /*e390*/  LDG.E.CONSTANT R24, desc[UR50][R24.64] ;  /* 0x0000003218187981 */ /* 0x0000a2000c1e9900 */
[----:B------:R-:W-:Y:S02]  /*e3a0*/  MOV R4, R0 ;  /* 0x0000000000047202 */ /* 0x000fe40000000f00 */
[----:B-1----:R-:W-:Y:S01]  /*e3b0*/  MOV R5, R35 ;  /* 0x0000002300057202 */ /* 0x002fe20000000f00 */
[----:B------:R-:W-:Y:S02]  /*e3c0*/  UIMAD UR5, UR12, UR8, URZ ;  /* 0x000000080c0572a4 */ /* 0x000fe4000f8e023f */
[----:B------:R-:W-:Y:S02]  /*e3d0*/  UIMAD.WIDE.U32 UR6, UR36, UR8, URZ ;  /* 0x00000008240672a5 */ /* 0x000fe4000f8e003f */
[----:B------:R-:W-:Y:S02]  /*e3e0*/  UIMAD UR5, UR36, UR9, UR5 ;  /* 0x00000009240572a4 */ /* 0x000fe4000f8e0205 */
[----:B------:R-:W-:Y:S01]  /*e3f0*/  UIMAD UR8, UR13, UR10, URZ ;  /* 0x0000000a0d0872a4 */ /* 0x000fe2000f8e023f */
[----:B0-----:R-:W-:Y:S01]  /*e400*/  LOP3.LUT P0, R25, R42, 0x3, RZ, 0xc0, !PT ;  /* 0x000000032a197812 */ /* 0x001fe2000780c0ff */
[----:B------:R-:W-:-:S02]  /*e410*/  UIADD3 UR7, UR7, UR5, URZ ;  /* 0x0000000507077290 */ /* 0x000fc4000fffe03f */
[----:B------:R-:W-:Y:S01]  /*e420*/  UIMAD UR8, UR43, UR11, UR8 ;  /* 0x0000000b2b0872a4 */ /* 0x000fe2000f8e0208 */
[----:B------:R-:W-:Y:S01]  /*e430*/  ISETP.EQ.OR P0, PT, R25, 0x3, !P0 ;  /* 0x000000031900780c */ /* 0x000fe20004702670 */
[----:B------:R-:W-:Y:S01]  /*e440*/  UIMAD.WIDE.U32 UR6, UR43, UR10, UR6 ;  /* 0x0000000a2b0672a5 */ /* 0x000fe2000f8e0006 */
[----:B------:R-:W-:Y:S02]  /*e450*/  ULDC UR5, c[0x0][0xa88] ;  /* 0x0002a20000057ab9 */ /* 0x000fe40000000800 */
[----:B------:R-:W-:Y:S01]  /*e460*/  SEL R61, R7, R6, P0 ;  /* 0x00000006073d7207 */ /* 0x000fe20000000000 */
[----:B------:R-:W-:Y:S01]  /*e470*/  ULDC.64 UR10, c[0x0][0xaf0] ;  /* 0x0002bc00000a7ab9 */ /* 0x000fe20000000a00 */
[----:B------:R-:W-:Y:S01]  /*e480*/  SEL R58, R6, R7, P0 ;  /* 0x00000007063a7207 */ /* 0x000fe20000000000 */
[----:B------:R-:W-:Y:S01]  /*e490*/  IMAD.WIDE R6, R231, 0x2, R4 ;  /* 0x00000002e7067825 */ /* 0x000fe200078e0204 */
[----:B------:R-:W-:Y:S02]  /*e4a0*/  SEL R53, R33, R32, P0 ;  /* 0x0000002021357207 */ /* 0x000fe40000000000 */
[----:B------:R-:W-:-:S02]  /*e4b0*/  SEL R50, R32, R33, P0 ;  /* 0x0000002120327207 */ /* 0x000fc40000000000 */
[----:B------:R-:W-:Y:S02]  /*e4c0*/  IADD3 R33, P6, R6, 0x4060, RZ ;  /* 0x0000406006217810 */ /* 0x000fe40007fde0ff */
[----:B------:R-:W-:Y:S02]  /*e4d0*/  SEL R55, R29, R28, P0 ;  /* 0x0000001c1d377207 */ /* 0x000fe40000000000 */
[----:B------:R-:W-:Y:S02]  /*e4e0*/  LOP3.LUT R32, R33, 0x380, RZ, 0xc0, !PT ;  /* 0x0000038021207812 */ /* 0x000fe400078ec0ff */
[----:B------:R-:W-:Y:S01]  /*e4f0*/  SEL R52, R28, R29, P0 ;  /* 0x0000001d1c347207 */ /* 0x000fe20000000000 */
[----:B------:R-:W-:Y:S01]  /*e500*/  IMAD R29, R23, 0x40, R16 ;  /* 0x00000040171d7824 */ /* 0x000fe200078e0210 */
[----:B------:R-:W-:Y:S02]  /*e510*/  SHF.R.U64 R32, R32, 0x3, RZ ;  /* 0x0000000320207819 */ /* 0x000fe400000012ff */
[----:B------:R-:W-:Y:S01]  /*e520*/  SEL R65, R31, R30, P0 ;  /* 0x0000001e1f417207 */ /* 0x000fe20000000000 */
[----:B------:R-:W-:Y:S01]  /*e530*/  IMAD.WIDE R28, R29, 0x2, R4 ;  /* 0x000000021d1c7825 */ /* 0x000fe200078e0204 */
[----:B------:R-:W-:-:S02]  /*e540*/  SEL R62, R30, R31, P0 ;  /* 0x0000001f1e3e7207 */ /* 0x000fc40000000000 */
[----:B------:R-:W0:Y:S01]  /*e550*/  LDC R30, c[0x0][0xbe8] ;  /* 0x0002fa00ff1e7b82 */ /* 0x000e220000000800 */
[----:B------:R-:W-:Y:S01]  /*e560*/  LOP3.LUT R32, R32, R33, RZ, 0x3c, !PT ;  /* 0x0000002120207212 */ /* 0x000fe200078e3cff */
[--C-:B------:R-:W-:Y:S01]  /*e570*/  IMAD.X R33, RZ, RZ, R7.reuse, P6 ;  /* 0x000000ffff217224 */ /* 0x100fe200030e0607 */
[----:B------:R-:W-:Y:S02]  /*e580*/  SEL R73, R9, R8, P0 ;  /* 0x0000000809497207 */ /* 0x000fe40000000000 */
[----:B------:R-:W-:Y:S02]  /*e590*/  SEL R72, R8, R9, P0 ;  /* 0x0000000908487207 */ /* 0x000fe40000000000 */
[C---:B------:R-:W-:Y:S02]  /*e5a0*/  IADD3 R5, P2, R6.reuse, 0x20, RZ ;  /* 0x0000002006057810 */ /* 0x040fe40007f5e0ff */
[----:B------:R-:W-:Y:S02]  /*e5b0*/  IADD3 R9, P6, R6, 0x40, RZ ;  /* 0x0000004006097810 */ /* 0x000fe40007fde0ff */
[----:B------:R-:W-:Y:S01]  /*e5c0*/  SEL R67, R27, R26, P0 ;  /* 0x0000001a1b437207 */ /* 0x000fe20000000000 */
[--C-:B------:R-:W-:Y:S01]  /*e5d0*/  IMAD.X R43, RZ, RZ, R7.reuse, P2 ;  /* 0x000000ffff2b7224 */ /* 0x100fe200010e0607 */
[----:B------:R-:W-:Y:S01]  /*e5e0*/  SEL R64, R26, R27, P0 ;  /* 0x0000001b1a407207 */ /* 0x000fe20000000000 */
[----:B------:R-:W-:Y:S01]  /*e5f0*/  IMAD.X R27, RZ, RZ, R7, P6 ;  /* 0x000000ffff1b7224 */ /* 0x000fe200030e0607 */
[----:B------:R-:W-:-:S02]  /*e600*/  SEL R57, R15, R14, P0 ;  /* 0x0000000e0f397207 */ /* 0x000fc40000000000 */
[----:B------:R-:W-:Y:S02]  /*e610*/  SEL R54, R14, R15, P0 ;  /* 0x0000000f0e367207 */ /* 0x000fe40000000000 */
[----:B------:R-:W-:Y:S02]  /*e620*/  SEL R69, R21, R20, P0 ;  /* 0x0000001415457207 */ /* 0x000fe40000000000 */
[----:B------:R-:W-:Y:S02]  /*e630*/  SEL R66, R20, R21, P0 ;  /* 0x0000001514427207 */ /* 0x000fe40000000000 */
[----:B------:R-:W-:Y:S02]  /*e640*/  LOP3.LUT R4, R5, 0x380, RZ, 0xc0, !PT ;  /* 0x0000038005047812 */ /* 0x000fe400078ec0ff */
[C---:B------:R-:W-:Y:S02]  /*e650*/  IADD3 R21, P6, R28.reuse, 0x1000, RZ ;  /* 0x000010001c157810 */ /* 0x040fe40007fde0ff */
[----:B------:R-:W-:-:S02]  /*e660*/  IADD3 R15, P2, R28, 0x2000, RZ ;  /* 0x000020001c0f7810 */ /* 0x000fc40007f5e0ff */
[----:B------:R-:W-:Y:S02]  /*e670*/  SHF.R.U64 R4, R4, 0x3, RZ ;  /* 0x0000000304047819 */ /* 0x000fe400000012ff */
[----:B------:R-:W-:Y:S02]  /*e680*/  LOP3.LUT R20, R21, 0x380, RZ, 0xc0, !PT ;  /* 0x0000038015147812 */ /* 0x000fe400078ec0ff */
[----:B------:R-:W-:Y:S02]  /*e690*/  LOP3.LUT R14, R15, 0x380, RZ, 0xc0, !PT ;  /* 0x000003800f0e7812 */ /* 0x000fe400078ec0ff */
[----:B------:R-:W-:Y:S02]  /*e6a0*/  LOP3.LUT R42, R4, R5, RZ, 0x3c, !PT ;  /* 0x00000005042a7212 */ /* 0x000fe400078e3cff */
[----:B------:R-:W-:Y:S02]  /*e6b0*/  SHF.R.U64 R20, R20, 0x3, RZ ;  /* 0x0000000314147819 */ /* 0x000fe400000012ff */
[----:B------:R-:W-:-:S02]  /*e6c0*/  SHF.R.U64 R14, R14, 0x3, RZ ;  /* 0x000000030e0e7819 */ /* 0x000fc400000012ff */
[----:B------:R-:W-:Y:S02]  /*e6d0*/  LOP3.LUT R4, R9, 0x380, RZ, 0xc0, !PT ;  /* 0x0000038009047812 */ /* 0x000fe400078ec0ff */
[----:B------:R-:W-:Y:S01]  /*e6e0*/  LOP3.LUT R20, R20, R21, RZ, 0x3c, !PT ;  /* 0x0000001514147212 */ /* 0x000fe200078e3cff */
[--C-:B------:R-:W-:Y:S01]  /*e6f0*/  IMAD.X R21, RZ, RZ, R29.reuse, P6 ;  /* 0x000000ffff157224 */ /* 0x100fe200030e061d */
[----:B------:R-:W-:Y:S01]  /*e700*/  LOP3.LUT R14, R14, R15, RZ, 0x3c, !PT ;  /* 0x0000000f0e0e7212 */ /* 0x000fe200078e3cff */
[----:B------:R-:W-:Y:S01]  /*e710*/  IMAD.X R15, RZ, RZ, R29, P2 ;  /* 0x000000ffff0f7224 */ /* 0x000fe200010e061d */
[----:B------:R-:W-:Y:S02]  /*e720*/  SHF.R.U64 R4, R4, 0x3, RZ ;  /* 0x0000000304047819 */ /* 0x000fe400000012ff */
[----:B------:R-:W-:Y:S02]  /*e730*/  IADD3 R31, P6, R28, 0x7000, RZ ;  /* 0x000070001c1f7810 */ /* 0x000fe40007fde0ff */
[----:B0-----:R-:W-:-:S02]  /*e740*/  ISETP.NE.AND P2, PT, R30, 0x1, PT ;  /* 0x000000011e00780c */ /* 0x001fc40003f45270 */
[----:B------:R-:W-:Y:S02]  /*e750*/  LOP3.LUT R26, R4, R9, RZ, 0x3c, !PT ;  /* 0x00000009041a7212 */ /* 0x000fe400078e3cff */
[----:B------:R-:W-:Y:S02]  /*e760*/  LOP3.LUT R4, R31, 0x380, RZ, 0xc0, !PT ;  /* 0x000003801f047812 */ /* 0x000fe400078ec0ff */
[----:B------:R-:W-:Y:S02]  /*e770*/  SEL R71, R13, R12, P0 ;  /* 0x0000000c0d477207 */ /* 0x000fe40000000000 */
[----:B------:R-:W-:Y:S02]  /*e780*/  SHF.R.U64 R4, R4, 0x3, RZ ;  /* 0x0000000304047819 */ /* 0x000fe400000012ff */
[----:B------:R-:W-:Y:S02]  /*e790*/  SEL R70, R12, R13, P0 ;  /* 0x0000000d0c467207 */ /* 0x000fe40000000000 */
[----:B------:R-:W-:-:S02]  /*e7a0*/  LOP3.LUT R4, R4, R31, RZ, 0x3c, !PT ;  /* 0x0000001f04047212 */ /* 0x000fc400078e3cff */
[----:B------:R-:W0:Y:S01]  /*e7b0*/  @P2 LDC R31, c[0x0][0xbec] ;  /* 0x0002fb00ff1f2b82 */ /* 0x000e220000000800 */
[C---:B------:R-:W-:Y:S02]  /*e7c0*/  IADD3 R13, P5, R6.reuse, 0x4040, RZ ;  /* 0x00004040060d7810 */ /* 0x040fe40007fbe0ff */
[----:B------:R-:W-:Y:S02]  /*e7d0*/  MOV R74, R32 ;  /* 0x00000020004a7202 */ /* 0x000fe40000000f00 */
[----:B------:R-:W-:Y:S01]  /*e7e0*/  LOP3.LUT R12, R13, 0x380, RZ, 0xc0, !PT ;  /* 0x000003800d0c7812 */ /* 0x000fe200078ec0ff */
[----:B------:R-:W-:Y:S01]  /*e7f0*/  IMAD.X R35, RZ, RZ, R7, P5 ;  /* 0x000000ffff237224 */ /* 0x000fe200028e0607 */
[----:B------:R-:W-:Y:S01]  /*e800*/  LOP3.LUT R45, R6, 0x380, RZ, 0xc0, !PT ;  /* 0x00000380062d7812 */ /* 0x000fe200078ec0ff */
[----:B------:R-:W1:Y:S01]  /*e810*/  @P2 LDC R32, c[0x0][0xbf0] ;  /* 0x0002fc00ff202b82 */ /* 0x000e620000000800 */
[----:B------:R-:W-:Y:S02]  /*e820*/  SHF.R.U64 R12, R12, 0x3, RZ ;  /* 0x000000030c0c7819 */ /* 0x000fe400000012ff */
[----:B------:R-:W-:-:S02]  /*e830*/  SHF.R.U64 R45, R45, 0x3, RZ ;  /* 0x000000032d2d7819 */ /* 0x000fc400000012ff */
[----:B------:R-:W-:Y:S02]  /*e840*/  LOP3.LUT R34, R12, R13, RZ, 0x3c, !PT ;  /* 0x0000000d0c227212 */ /* 0x000fe400078e3cff */
[----:B------:R-:W-:Y:S01]  /*e850*/  LOP3.LUT R44, R45, R6, RZ, 0x3c, !PT ;  /* 0x000000062d2c7212 */ /* 0x000fe200078e3cff */
[----:B------:R-:W-:Y:S01]  /*e860*/  IMAD.MOV.U32 R45, RZ, RZ, R7 ;  /* 0x000000ffff2d7224 */ /* 0x000fe200078e0007 */
[----:B------:R-:W-:Y:S02]  /*e870*/  SEL R59, R11, R10, P0 ;  /* 0x0000000a0b3b7207 */ /* 0x000fe40000000000 */
[----:B------:R-:W-:Y:S02]  /*e880*/  SEL R56, R10, R11, P0 ;  /* 0x0000000b0a387207 */ /* 0x000fe40000000000 */
[C---:B------:R-:W-:Y:S02]  /*e890*/  IADD3 R10, P4, R6.reuse, 0x4020, RZ ;  /* 0x00004020060a7810 */ /* 0x040fe40007f9e0ff */
[----:B------:R-:W-:-:S02]  /*e8a0*/  IADD3 R11, P3, R6, 0x4000, RZ ;  /* 0x00004000060b7810 */ /* 0x000fc40007f7e0ff */
[----:B------:R-:W-:Y:S02]  /*e8b0*/  IADD3 R8, P1, R6, 0x60, RZ ;  /* 0x0000006006087810 */ /* 0x000fe40007f3e0ff */
[----:B------:R-:W-:Y:S01]  /*e8c0*/  MOV R76, R34 ;  /* 0x00000022004c7202 */ /* 0x000fe20000000f00 */
[----:B------:R-:W-:Y:S01]  /*e8d0*/  VIADD R34, R18, UR39 ;  /* 0x0000002712227c36 */ /* 0x000fe20008000000 */
[----:B------:R-:W-:Y:S01]  /*e8e0*/  SEL R63, R48, R49, P0 ;  /* 0x00000031303f7207 */ /* 0x000fe20000000000 */
[--C-:B------:R-:W-:Y:S01]  /*e8f0*/  IMAD.X R41, RZ, RZ, R7.reuse, P1 ;  /* 0x000000ffff297224 */ /* 0x100fe200008e0607 */
[----:B------:R-:W-:Y:S02]  /*e900*/  SEL R48, R49, R48, P0 ;  /* 0x0000003031307207 */ /* 0x000fe40000000000 */
[----:B------:R-:W-:Y:S02]  /*e910*/  SEL R51, R37, R36, P0 ;  /* 0x0000002425337207 */ /* 0x000fe40000000000 */
[----:B------:R-:W-:Y:S01]  /*e920*/  SEL R46, R36, R37, P0 ;  /* 0x00000025242e7207 */ /* 0x000fe20000000000 */
[----:B------:R-:W-:Y:S01]  /*e930*/  IMAD.X R37, RZ, RZ, R7, P4 ;  /* 0x000000ffff257224 */ /* 0x000fe200020e0607 */
[----:B------:R-:W-:-:S02]  /*e940*/  SEL R49, R38, R39, P0 ;  /* 0x0000002726317207 */ /* 0x000fc40000000000 */
[----:B------:R-:W-:Y:S01]  /*e950*/  SEL R60, R39, R38, P0 ;  /* 0x00000026273c7207 */ /* 0x000fe20000000000 */
[----:B------:R-:W-:Y:S01]  /*e960*/  IMAD.X R39, RZ, RZ, R7, P3 ;  /* 0x000000ffff277224 */ /* 0x000fe200018e0607 */
[----:B------:R-:W-:Y:S02]  /*e970*/  LOP3.LUT R6, R11, 0x380, RZ, 0xc0, !PT ;  /* 0x000003800b067812 */ /* 0x000fe400078ec0ff */
[----:B------:R-:W-:Y:S02]  /*e980*/  MOV R81, R44 ;  /* 0x0000002c00517202 */ /* 0x000fe40000000f00 */
[----:B------:R-:W-:Y:S02]  /*e990*/  SEL R25, R94, R93, P0 ;  /* 0x0000005d5e197207 */ /* 0x000fe40000000000 */
[----:B------:R-:W-:Y:S02]  /*e9a0*/  SEL R47, R90, R89, P0 ;  /* 0x000000595a2f7207 */ /* 0x000fe40000000000 */
[----:B------:R-:W-:Y:S01]  /*e9b0*/  MOV R45, R26 ;  /* 0x0000001a002d7202 */ /* 0x000fe20000000f00 */
[----:B0-----:R-:W-:Y:S01]  /*e9c0*/  @P2 IMAD.HI.U32 R27, R34, R31, RZ ;  /* 0x0000001f221b2227 */ /* 0x001fe200078e00ff */
[----:B------:R-:W-:-:S02]  /*e9d0*/  SEL R94, R93, R94, P0 ;  /* 0x0000005e5d5e7207 */ /* 0x000fc40000000000 */
[----:B------:R-:W-:Y:S01]  /*e9e0*/  SEL R90, R89, R90, P0 ;  /* 0x0000005a595a7207 */ /* 0x000fe20000000000 */
[----:B------:R-:W-:Y:S01]  /*e9f0*/  IMAD.MOV.U32 R26, RZ, RZ, R34 ;  /* 0x000000ffff1a7224 */ /* 0x000fe200078e0022 */
[----:B------:R-:W-:Y:S02]  /*ea00*/  LOP3.LUT R7, R10, 0x380, RZ, 0xc0, !PT ;  /* 0x000003800a077812 */ /* 0x000fe400078ec0ff */
[----:B------:R-:W-:Y:S02]  /*ea10*/  SHF.R.U64 R6, R6, 0x3, RZ ;  /* 0x0000000306067819 */ /* 0x000fe400000012ff */
[----:B------:R-:W-:Y:S02]  /*ea20*/  SHF.R.U64 R7, R7, 0x3, RZ ;  /* 0x0000000307077819 */ /* 0x000fe400000012ff */
[----:B------:R-:W-:Y:S02]  /*ea30*/  LOP3.LUT R38, R6, R11, RZ, 0x3c, !PT ;  /* 0x0000000b06267212 */ /* 0x000fe400078e3cff */
[----:B------:R-:W-:-:S02]  /*ea40*/  IADD3 R13, P1, R28, 0x3000, RZ ;  /* 0x000030001c0d7810 */ /* 0x000fc40007f3e0ff */
[----:B------:R-:W-:Y:S02]  /*ea50*/  LOP3.LUT R6, R8, 0x380, RZ, 0xc0, !PT ;  /* 0x0000038008067812 */ /* 0x000fe400078ec0ff */
[----:B------:R-:W-:Y:S02]  /*ea60*/  LOP3.LUT R36, R7, R10, RZ, 0x3c, !PT ;  /* 0x0000000a07247212 */ /* 0x000fe400078e3cff */
[----:B-1----:R-:W-:Y:S01]  /*ea70*/  @P2 SHF.R.U32.HI R26, RZ, R32, R27 ;  /* 0x00000020ff1a2219 */ /* 0x002fe2000001161b */
[----:B------:R-:W-:Y:S01]  /*ea80*/  IMAD.U32 R27, RZ, RZ, UR8 ;  /* 0x00000008ff1b7e24 */ /* 0x000fe2000f8e00ff */
[----:B------:R-:W-:Y:S01]  /*ea90*/  LOP3.LUT R12, R13, 0x380, RZ, 0xc0, !PT ;  /* 0x000003800d0c7812 */ /* 0x000fe200078ec0ff */
[----:B------:R-:W-:Y:S01]  /*eaa0*/  ULDC.64 UR8, c[0x0][0xae8] ;  /* 0x0002ba0000087ab9 */ /* 0x000fe20000000a00 */
[----:B------:R-:W-:Y:S02]  /*eab0*/  SHF.R.U64 R5, R6, 0x3, RZ ;  /* 0x0000000306057819 */ /* 0x000fe400000012ff */
[----:B------:R-:W-:Y:S01]  /*eac0*/  MOV R77, R36 ;  /* 0x00000024004d7202 */ /* 0x000fe20000000f00 */
[----:B------:R-:W-:Y:S01]  /*ead0*/  IMAD.MOV R37, RZ, RZ, -R26 ;  /* 0x000000ffff257224 */ /* 0x000fe200078e0a1a */
[----:B------:R-:W-:-:S02]  /*eae0*/  SEL R75, R86, R87, P0 ;  /* 0x00000057564b7207 */ /* 0x000fc40000000000 */
[----:B------:R-:W-:Y:S01]  /*eaf0*/  SHF.R.U64 R12, R12, 0x3, RZ ;  /* 0x000000030c0c7819 */ /* 0x000fe200000012ff */
[----:B------:R-:W-:Y:S01]  /*eb00*/  IMAD R37, R30, R37, R34 ;  /* 0x000000251e257224 */ /* 0x000fe200078e0222 */
[----:B------:R-:W-:Y:S02]  /*eb10*/  LOP3.LUT R40, R5, R8, RZ, 0x3c, !PT ;  /* 0x0000000805287212 */ /* 0x000fe400078e3cff */
[----:B------:R-:W-:Y:S02]  /*eb20*/  SEL R86, R87, R86, P0 ;  /* 0x0000005657567207 */ /* 0x000fe40000000000 */
[----:B------:R-:W-:Y:S01]  /*eb30*/  LOP3.LUT R12, R12, R13, RZ, 0x3c, !PT ;  /* 0x0000000d0c0c7212 */ /* 0x000fe200078e3cff */
[----:B------:R-:W-:Y:S01]  /*eb40*/  IMAD.X R13, RZ, RZ, R29, P1 ;  /* 0x000000ffff0d7224 */ /* 0x000fe200008e061d */
[----:B------:R-:W-:Y:S02]  /*eb50*/  MOV R80, R42 ;  /* 0x0000002a00507202 */ /* 0x000fe40000000f00 */
[----:B------:R-:W-:-:S02]  /*eb60*/  MOV R79, R40 ;  /* 0x00000028004f7202 */ /* 0x000fc40000000f00 */
[----:B------:R-:W-:Y:S02]  /*eb70*/  IADD3 R40, P1, R26, UR6, RZ ;  /* 0x000000061a287c10 */ /* 0x000fe4000ff3e0ff */
[----:B------:R-:W-:Y:S02]  /*eb80*/  SHF.R.S32.HI R36, RZ, 0x1f, R37 ;  /* 0x0000001fff247819 */ /* 0x000fe40000011425 */
[C---:B------:R-:W-:Y:S02]  /*eb90*/  IADD3 R9, P4, R28.reuse, 0x5000, RZ ;  /* 0x000050001c097810 */ /* 0x040fe40007f9e0ff */
[----:B------:R-:W-:Y:S02]  /*eba0*/  IADD3 R11, P3, R28, 0x4000, RZ ;  /* 0x000040001c0b7810 */ /* 0x000fe40007f7e0ff */
[----:B------:R-:W-:Y:S02]  /*ebb0*/  LOP3.LUT R8, R9, 0x380, RZ, 0xc0, !PT ;  /* 0x0000038009087812 */ /* 0x000fe400078ec0ff */
[----:B------:R-:W-:-:S02]  /*ebc0*/  LOP3.LUT R10, R11, 0x380, RZ, 0xc0, !PT ;  /* 0x000003800b0a7812 */ /* 0x000fc400078ec0ff */
[----:B------:R-:W-:Y:S02]  /*ebd0*/  MOV R78, R38 ;  /* 0x00000026004e7202 */ /* 0x000fe40000000f00 */
[----:B------:R-:W-:Y:S02]  /*ebe0*/  SHF.R.U64 R8, R8, 0x3, RZ ;  /* 0x0000000308087819 */ /* 0x000fe400000012ff */
[----:B------:R-:W-:Y:S02]  /*ebf0*/  SHF.R.U64 R10, R10, 0x3, RZ ;  /* 0x000000030a0a7819 */ /* 0x000fe400000012ff */
[----:B------:R-:W-:Y:S01]  /*ec00*/  LOP3.LUT R8, R8, R9, RZ, 0x3c, !PT ;  /* 0x0000000908087212 */ /* 0x000fe200078e3cff */
[--C-:B------:R-:W-:Y:S01]  /*ec10*/  IMAD.X R9, RZ, RZ, R29.reuse, P4 ;  /* 0x000000ffff097224 */ /* 0x100fe200020e061d */
[----:B------:R-:W-:Y:S01]  /*ec20*/  LOP3.LUT R10, R10, R11, RZ, 0x3c, !PT ;  /* 0x0000000b0a0a7212 */ /* 0x000fe200078e3cff */
[----:B------:R-:W-:Y:S01]  /*ec30*/  IMAD.X R11, RZ, RZ, R29, P3 ;  /* 0x000000ffff0b7224 */ /* 0x000fe200018e061d */
[----:B------:R-:W-:-:S02]  /*ec40*/  IADD3 R7, P5, R28, 0x6000, RZ ;  /* 0x000060001c077810 */ /* 0x000fc40007fbe0ff */
[----:B------:R-:W-:Y:S02]  /*ec50*/  LOP3.LUT R5, R28, 0x380, RZ, 0xc0, !PT ;  /* 0x000003801c057812 */ /* 0x000fe400078ec0ff */
[----:B------:R-:W-:Y:S02]  /*ec60*/  LOP3.LUT R6, R7, 0x380, RZ, 0xc0, !PT ;  /* 0x0000038007067812 */ /* 0x000fe400078ec0ff */
[----:B------:R-:W-:Y:S02]  /*ec70*/  SHF.R.U64 R5, R5, 0x3, RZ ;  /* 0x0000000305057819 */ /* 0x000fe400000012ff */
[----:B------:R-:W-:Y:S02]  /*ec80*/  SHF.R.U64 R6, R6, 0x3, RZ ;  /* 0x0000000306067819 */ /* 0x000fe400000012ff */
[----:B------:R-:W-:Y:S01]  /*ec90*/  LOP3.LUT R28, R5, R28, RZ, 0x3c, !PT ;  /* 0x0000001c051c7212 */ /* 0x000fe200078e3cff */
[--C-:B------:R-:W-:Y:S01]  /*eca0*/  IMAD.X R5, RZ, RZ, R29.reuse, P6 ;  /* 0x000000ffff057224 */ /* 0x100fe200030e061d */
[----:B------:R-:W-:Y:S01]  /*ecb0*/  LOP3.LUT R6, R6, R7, RZ, 0x3c, !PT ;  /* 0x0000000706067212 */ /* 0x000fe200078e3cff */
[----:B------:R-:W-:Y:S01]  /*ecc0*/  IMAD.X R7, RZ, RZ, R29, P5 ;  /* 0x000000ffff077224 */ /* 0x000fe200028e061d */
[----:B--2---:R-:W-:Y:S01]  /*ecd0*/  LOP3.LUT R31, R24, 0x2, RZ, 0x3c, !PT ;  /* 0x00000002181f7812 */ /* 0x004fe200078e3cff */
[----:B------:R-:W-:Y:S04]  /*ece0*/  SHFL.IDX PT, R25, R25, R24, 0x1c1f ;  /* 0x001c1f1819197589 */ /* 0x000fe800000e0000 */
[----:B------:R-:W-:Y:S04]  /*ecf0*/  SHFL.IDX PT, R47, R47, R24, 0x1c1f ;  /* 0x001c1f182f2f7589 */ /* 0x000fe800000e0000 */
[----:B------:R-:W-:Y:S04]  /*ed00*/  SHFL.IDX PT, R94, R94, R31, 0x1c1f ;  /* 0x001c1f1f5e5e7589 */ /* 0x000fe800000e0000 */
[----:B------:R-:W0:Y:S04]  /*ed10*/  SHFL.IDX PT, R90, R90, R31, 0x1c1f ;  /* 0x001c1f1f5a5a7589 */ /* 0x000e2800000e0000 */
[----:B------:R-:W-:Y:S04]  /*ed20*/  SHFL.IDX PT, R63, R63, R24, 0x1c1f ;  /* 0x001c1f183f3f7589 */ /* 0x000fe800000e0000 */
[----:B------:R-:W-:Y:S04]  /*ed30*/  SHFL.IDX PT, R48, R48, R31, 0x1c1f ;  /* 0x001c1f1f30307589 */ /* 0x000fe800000e0000 */
[----:B------:R-:W-:Y:S04]  /*ed40*/  SHFL.IDX PT, R51, R51, R24, 0x1c1f ;  /* 0x001c1f1833337589 */ /* 0x000fe800000e0000 */
[----:B------:R-:W1:Y:S04]  /*ed50*/  SHFL.IDX PT, R46, R46, R31, 0x1c1f ;  /* 0x001c1f1f2e2e7589 */ /* 0x000e6800000e0000 */
[----:B------:R-:W-:Y:S04]  /*ed60*/  SHFL.IDX PT, R49, R49, R24, 0x1c1f ;  /* 0x001c1f1831317589 */ /* 0x000fe800000e0000 */
[----:B------:R-:W2:Y:S01]  /*ed70*/  SHFL.IDX PT, R60, R60, R31, 0x1c1f ;  /* 0x001c1f1f3c3c7589 */ /* 0x000ea200000e0000 */
[----:B0-----:R-:W-:-:S02]  /*ed80*/  SEL R32, R47, R90, P0 ;  /* 0x0000005a2f207207 */ /* 0x001fc40000000000 */
[----:B------:R-:W-:Y:S01]  /*ed90*/  SEL R34, R90, R47, P0 ;  /* 0x0000002f5a227207 */ /* 0x000fe20000000000 */
[----:B------:R-:W-:Y:S04]  /*eda0*/  SHFL.IDX PT, R65, R65, R24, 0x1c1f ;  /* 0x001c1f1841417589 */ /* 0x000fe800000e0000 */
[----:B------:R-:W0:Y:S04]  /*edb0*/  SHFL.IDX PT, R62, R62, R31, 0x1c1f ;  /* 0x001c1f1f3e3e7589 */ /* 0x000e2800000e0000 */
[----:B------:R-:W-:Y:S04]  /*edc0*/  SHFL.IDX PT, R53, R53, R24, 0x1c1f ;  /* 0x001c1f1835357589 */ /* 0x000fe800000e0000 */
[----:B------:R-:W-:Y:S01]  /*edd0*/  SHFL.IDX PT, R55, R55, R24, 0x1c1f ;  /* 0x001c1f1837377589 */ /* 0x000fe200000e0000 */
[----:B-1----:R-:W-:-:S03]  /*ede0*/  SEL R38, R46, R51, P0 ;  /* 0x000000332e267207 */ /* 0x002fc60000000000 */
[----:B------:R-:W-:Y:S04]  /*edf0*/  SHFL.IDX PT, R57, R57, R24, 0x1c1f ;  /* 0x001c1f1839397589 */ /* 0x000fe800000e0000 */
[----:B------:R-:W-:Y:S01]  /*ee00*/  SHFL.IDX PT, R59, R59, R24, 0x1c1f ;  /* 0x001c1f183b3b7589 */ /* 0x000fe200000e0000 */
[----:B--2---:R-:W-:Y:S02]  /*ee10*/  SEL R33, R49, R60, P0 ;  /* 0x0000003c31217207 */ /* 0x004fe40000000000 */
[----:B------:R-:W-:Y:S01]  /*ee20*/  SEL R35, R60, R49, P0 ;  /* 0x000000313c237207 */ /* 0x000fe20000000000 */
[----:B------:R-:W-:Y:S04]  /*ee30*/  SHFL.IDX PT, R42, R61, R24, 0x1c1f ;  /* 0x001c1f183d2a7589 */ /* 0x000fe800000e0000 */
[----:B------:R-:W-:Y:S01]  /*ee40*/  SHFL.IDX PT, R67, R67, R24, 0x1c1f ;  /* 0x001c1f1843437589 */ /* 0x000fe200000e0000 */
[----:B0-----:R-:W-:-:S03]  /*ee50*/  SEL R39, R62, R65, P0 ;  /* 0x000000413e277207 */ /* 0x001fc60000000000 */
[----:B------:R-:W-:Y:S04]  /*ee60*/  SHFL.IDX PT, R69, R69, R24, 0x1c1f ;  /* 0x001c1f1845457589 */ /* 0x000fe800000e0000 */
[----:B------:R-:W-:Y:S04]  /*ee70*/  SHFL.IDX PT, R71, R71, R24, 0x1c1f ;  /* 0x001c1f1847477589 */ /* 0x000fe800000e0000 */
[----:B------:R-:W-:Y:S04]  /*ee80*/  SHFL.IDX PT, R73, R73, R24, 0x1c1f ;  /* 0x001c1f1849497589 */ /* 0x000fe800000e0000 */
[----:B------:R0:W-:Y:S04]  /*ee90*/  SHFL.IDX PT, R75, R75, R24, 0x1c1f ;  /* 0x001c1f184b4b7589 */ /* 0x0001e800000e0000 */
[----:B------:R-:W-:Y:S04]  /*eea0*/  SHFL.IDX PT, R50, R50, R31, 0x1c1f ;  /* 0x001c1f1f32327589 */ /* 0x000fe800000e0000 */
[----:B------:R-:W-:Y:S01]  /*eeb0*/  SHFL.IDX PT, R52, R52, R31, 0x1c1f ;  /* 0x001c1f1f34347589 */ /* 0x000fe200000e0000 */
[----:B0-----:R-:W-:-:S03]  /*eec0*/  SHF.R.S32.HI R24, RZ, 0x1f, R26 ;  /* 0x0000001fff187819 */ /* 0x001fc6000001141a */
[----:B------:R-:W-:Y:S01]  /*eed0*/  SHFL.IDX PT, R44, R64, R31, 0x1c1f ;  /* 0x001c1f1f402c7589 */ /* 0x000fe200000e0000 */
[----:B------:R-:W-:Y:S02]  /*eee0*/  SEL R26, R94, R25, P0 ;  /* 0x000000195e1a7207 */ /* 0x000fe40000000000 */
[----:B------:R-:W-:Y:S01]  /*eef0*/  IADD3.X R41, R24, UR7, R27, P1, !PT ;  /* 0x0000000718297c10 */ /* 0x000fe20008ffe41b */
[----:B------:R-:W-:Y:S01]  /*ef00*/  SHFL.IDX PT, R54, R54, R31, 0x1c1f ;  /* 0x001c1f1f36367589 */ /* 0x000fe200000e0000 */
[----:B------:R-:W-:Y:S01]  /*ef10*/  ULDC.64 UR6, c[0x0][0xb88] ;  /* 0x0002e20000067ab9 */ /* 0x000fe20000000a00 */
[----:B------:R-:W-:Y:S01]  /*ef20*/  SEL R24, R25, R94, P0 ;  /* 0x0000005e19187207 */ /* 0x000fe20000000000 */
[----:B------:R-:W-:Y:S01]  /*ef30*/  IMAD R36, R36, UR6, RZ ;  /* 0x0000000624247c24 */ /* 0x000fe2000f8e02ff */
[----:B------:R-:W-:Y:S01]  /*ef40*/  SHFL.IDX PT, R68, R66, R31, 0x1c1f ;  /* 0x001c1f1f42447589 */ /* 0x000fe200000e0000 */
[----:B------:R-:W-:Y:S01]  /*ef50*/  SEL R25, R63, R48, P0 ;  /* 0x000000303f197207 */ /* 0x000fe20000000000 */
[C---:B------:R-:W-:Y:S01]  /*ef60*/  IMAD.WIDE.U32 R40, R37.reuse, UR6, R40 ;  /* 0x0000000625287c25 */ /* 0x040fe2000f8e0028 */
[----:B------:R-:W-:Y:S01]  /*ef70*/  SEL R27, R48, R63, P0 ;  /* 0x0000003f301b7207 */ /* 0x000fe20000000000 */
[----:B------:R-:W-:Y:S01]  /*ef80*/  SHFL.IDX PT, R70, R70, R31, 0x1c1f ;  /* 0x001c1f1f46467589 */ /* 0x000fe200000e0000 */
[----:B------:R-:W-:Y:S01]  /*ef90*/  LOP3.LUT P1, RZ, R228, 0x3, RZ, 0xc0, !PT ;  /* 0x00000003e4ff7812 */ /* 0x000fe2000782c0ff */
[----:B------:R-:W-:Y:S01]  /*efa0*/  IMAD R47, R37, UR7, R36 ;  /* 0x00000007252f7c24 */ /* 0x000fe2000f8e0224 */
[----:B------:R-:W-:Y:S01]  /*efb0*/  SEL R36, R51, R46, P0 ;  /* 0x0000002e33247207 */ /* 0x000fe20000000000 */
[----:B------:R-:W0:Y:S01]  /*efc0*/  SHFL.IDX PT, R56, R56, R31, 0x1c1f ;  /* 0x001c1f1f38387589 */ /* 0x000e2200000e0000 */
[----:B------:R-:W-:Y:S01]  /*efd0*/  VIADD R46, R230, UR39 ;  /* 0x00000027e62e7c36 */ /* 0x000fe20008000000 */
[----:B------:R-:W-:Y:S01]  /*efe0*/  ULDC.64 UR6, c[0x0][0xb50] ;  /* 0x0002d40000067ab9 */ /* 0x000fe20000000a00 */
[----:B------:R-:W-:Y:S01]  /*eff0*/  SEL R37, R65, R62, P0 ;  /* 0x0000003e41257207 */ /* 0x000fe20000000000 */
[----:B------:R-:W1:Y:S04]  /*f000*/  SHFL.IDX PT, R72, R72, R31, 0x1c1f ;  /* 0x001c1f1f48487589 */ /* 0x000e6800000e0000 */
[----:B------:R-:W2:Y:S04]  /*f010*/  SHFL.IDX PT, R43, R58, R31, 0x1c1f ;  /* 0x001c1f1f3a2b7589 */ /* 0x000ea800000e0000 */
[----:B------:R3:W4:Y:S04]  /*f020*/  SHFL.IDX PT, R86, R86, R31, 0x1c1f ;  /* 0x001c1f1f56567589 */ /* 0x00072800000e0000 */
[----:B------:R2:W-:Y:S04]  /*f030*/  STSM.16.M88.4 [R81], R24 ;  /* 0x0000001851007844 */ /* 0x0005e80000000200 */
[----:B------:R4:W-:Y:S01]  /*f040*/  STSM.16.M88.4 [R80], R32 ;  /* 0x0000002050007844 */ /* 0x0009e20000000200 */
[----:B---3--:R-:W-:Y:S01]  /*f050*/  IMAD R31, R30, UR5, RZ ;  /* 0x000000051e1f7c24 */ /* 0x008fe2000f8e02ff */
[----:B0-----:R-:W-:-:S02]  /*f060*/  SEL R48, R59, R56, P0 ;  /* 0x000000383b307207 */ /* 0x001fc40000000000 */
[----:B------:R-:W-:Y:S02]  /*f070*/  STSM.16.M88.4 [R45], R36 ;  /* 0x000000242d007844 */ /* 0x000fe40000000200 */
[----:B------:R-:W-:Y:S02]  /*f080*/  ISETP.GE.OR P3, PT, R46, R31, P1 ;  /* 0x0000001f2e00720c */ /* 0x000fe40000f66670 */
[----:B-1----:R-:W-:Y:S02]  /*f090*/  SEL R49, R73, R72, P0 ;  /* 0x0000004849317207 */ /* 0x002fe40000000000 */
[----:B------:R-:W-:Y:S01]  /*f0a0*/  SEL R51, R72, R73, P0 ;  /* 0x0000004948337207 */ /* 0x000fe20000000000 */
[----:B--2---:R-:W-:Y:S01]  /*f0b0*/  VIADD R24, R46, 0x8 ;  /* 0x000000082e187836 */ /* 0x004fe20000000000 */
[----:B------:R-:W-:Y:S01]  /*f0c0*/  SEL R26, R50, R53, P0 ;  /* 0x00000035321a7207 */ /* 0x000fe20000000000 */
[----:B------:R-:W-:Y:S01]  /*f0d0*/  IMAD.IADD R25, R41, 0x1, R47 ;  /* 0x0000000129197824 */ /* 0x000fe200078e022f */
[----:B------:R-:W-:-:S02]  /*f0e0*/  LEA R41, P4, R40, UR6, 0x2 ;  /* 0x0000000628297c11 */ /* 0x000fc4000f8810ff */
[----:B------:R-:W-:Y:S02]  /*f0f0*/  ISETP.GE.OR P1, PT, R24, R31, P1 ;  /* 0x0000001f1800720c */ /* 0x000fe40000f26670 */
[----:B------:R-:W-:Y:S01]  /*f100*/  LEA.HI.X R40, R40, UR7, R25, 0x2, P4 ;  /* 0x0000000728287c11 */ /* 0x000fe2000a0f1419 */
[----:B------:R-:W-:Y:S01]  /*f110*/  SHFL.IDX PT, R60, R41, RZ, 0x1c1f ;  /* 0x001c1fff293c7589 */ /* 0x000fe200000e0000 */
[----:B------:R-:W-:Y:S02]  /*f120*/  SEL R24, R53, R50, P0 ;  /* 0x0000003235187207 */ /* 0x000fe40000000000 */
[----:B----4-:R-:W-:Y:S01]  /*f130*/  SEL R32, R55, R52, P0 ;  /* 0x0000003437207207 */ /* 0x010fe20000000000 */
[----:B------:R-:W0:Y:S01]  /*f140*/  SHFL.IDX PT, R61, R40, RZ, 0x1c1f ;  /* 0x001c1fff283d7589 */ /* 0x000e2200000e0000 */
[----:B------:R-:W-:Y:S02]  /*f150*/  SEL R34, R52, R55, P0 ;  /* 0x0000003734227207 */ /* 0x000fe40000000000 */
[----:B------:R-:W-:Y:S01]  /*f160*/  SEL R25, R67, R44, P0 ;  /* 0x0000002c43197207 */ /* 0x000fe20000000000 */
[----:B------:R-:W-:Y:S01]  /*f170*/  SHFL.IDX PT, R62, R41, 0x1, 0x1c1f ;  /* 0x003c1f00293e7f89 */ /* 0x000fe200000e0000 */
[----:B------:R-:W-:-:S02]  /*f180*/  SEL R27, R44, R67, P0 ;  /* 0x000000432c1b7207 */ /* 0x000fc40000000000 */
[----:B------:R-:W-:Y:S01]  /*f190*/  SEL R52, R57, R54, P0 ;  /* 0x0000003639347207 */ /* 0x000fe20000000000 */
[----:B------:R-:W1:Y:S01]  /*f1a0*/  SHFL.IDX PT, R63, R40, 0x1, 0x1c1f ;  /* 0x003c1f00283f7f89 */ /* 0x000e6200000e0000 */
[----:B------:R-:W-:Y:S02]  /*f1b0*/  SEL R33, R69, R68, P0 ;  /* 0x0000004445217207 */ /* 0x000fe40000000000 */
[----:B------:R-:W-:Y:S01]  /*f1c0*/  SEL R35, R68, R69, P0 ;  /* 0x0000004544237207 */ /* 0x000fe20000000000 */
[----:B------:R-:W-:Y:S01]  /*f1d0*/  STSM.16.M88.4 [R79], R24 ;  /* 0x000000184f007844 */ /* 0x000fe20000000200 */
[----:B------:R-:W-:Y:S02]  /*f1e0*/  SEL R54, R54, R57, P0 ;  /* 0x0000003936367207 */ /* 0x000fe40000000000 */
[----:B------:R-:W-:Y:S01]  /*f1f0*/  SEL R53, R71, R70, P0 ;  /* 0x0000004647357207 */ /* 0x000fe20000000000 */
[----:B------:R-:W-:Y:S01]  /*f200*/  STSM.16.M88.4 [R78], R32 ;  /* 0x000000204e007844 */ /* 0x000fe20000000200 */
[----:B------:R-:W-:-:S02]  /*f210*/  SEL R55, R70, R71, P0 ;  /* 0x0000004746377207 */ /* 0x000fc40000000000 */
[----:B------:R-:W-:Y:S02]  /*f220*/  SEL R50, R56, R59, P0 ;  /* 0x0000003b38327207 */ /* 0x000fe40000000000 */
[----:B------:R-:W-:Y:S01]  /*f230*/  SEL R64, R42, R43, P0 ;  /* 0x0000002b2a407207 */ /* 0x000fe20000000000 */
[----:B------:R-:W-:Y:S01]  /*f240*/  STSM.16.M88.4 [R77], R52 ;  /* 0x000000344d007844 */ /* 0x000fe20000000200 */
[----:B------:R-:W-:Y:S02]  /*f250*/  SEL R66, R43, R42, P0 ;  /* 0x0000002a2b427207 */ /* 0x000fe40000000000 */
[----:B------:R-:W-:Y:S01]  /*f260*/  SEL R65, R75, R86, P0 ;  /* 0x000000564b417207 */ /* 0x000fe20000000000 */
[----:B------:R-:W-:Y:S01]  /*f270*/  STSM.16.M88.4 [R76], R48 ;  /* 0x000000304c007844 */ /* 0x000fe20000000200 */
[----:B------:R-:W-:-:S05]  /*f280*/  SEL R67, R86, R75, P0 ;  /* 0x0000004b56437207 */ /* 0x000fca0000000000 */
        /* <DEDUP_REMOVED lines=12> */
[----:B------:R-:W5:Y:S01]  /*f350*/  LD.E.128 R44, desc[UR50][R28.64] ;  /* 0x000000321c2c7980 */ /* 0x000f62000c101d00 */
[----:B---3--:R-:W-:Y:S01]  /*f360*/  VIADD R6, R2, UR39 ;  /* 0x0000002702067c36 */ /* 0x008fe20008000000 */
[----:B------:R-:W-:Y:S02]  /*f370*/  UIMAD UR8, UR13, UR10, URZ ;  /* 0x0000000a0d0872a4 */ /* 0x000fe4000f8e023f */
[----:B------:R-:W5:Y:S01]  /*f380*/  LD.E.128 R40, desc[UR50][R20.64] ;  /* 0x0000003214287980 */ /* 0x000f62000c101d00 */
[----:B--2---:R-:W-:Y:S01]  /*f390*/  @P2 IMAD.HI.U32 R2, R6, R65, RZ ;  /* 0x0000004106022227 */ /* 0x004fe200078e00ff */
[----:B------:R-:W-:Y:S02]  /*f3a0*/  UIADD3 UR7, UR7, UR5, URZ ;  /* 0x0000000507077290 */ /* 0x000fe4000fffe03f */
[----:B------:R-:W5:Y:S01]  /*f3b0*/  LD.E.128 R36, desc[UR50][R14.64] ;  /* 0x000000320e247980 */ /* 0x000f62000c101d00 */
[----:B-1----:R-:W-:Y:S01]  /*f3c0*/  IMAD.MOV.U32 R5, RZ, RZ, R6 ;  /* 0x000000ffff057224 */ /* 0x002fe200078e0006 */
[----:B------:R-:W-:-:S02]  /*f3d0*/  UIMAD UR5, UR43, UR11, UR8 ;  /* 0x0000000b2b0572a4 */ /* 0x000fc4000f8e0208 */
[----:B------:R-:W-:Y:S01]  /*f3e0*/  UIMAD.WIDE.U32 UR6, UR43, UR10, UR6 ;  /* 0x0000000a2b0672a5 */ /* 0x000fe2000f8e0006 */
[----:B------:R-:W5:Y:S01]  /*f3f0*/  LD.E.128 R24, desc[UR50][R12.64] ;  /* 0x000000320c187980 */ /* 0x000f62000c101d00 */
[----:B0-----:R-:W-:Y:S01]  /*f400*/  @P2 SHF.R.U32.HI R5, RZ, R3, R2 ;  /* 0x00000003ff052219 */ /* 0x001fe20000011602 */
[----:B------:R-:W-:Y:S01]  /*f410*/  ULDC.64 UR8, c[0x0][0xae0] ;  /* 0x0002b80000087ab9 */ /* 0x000fe20000000a00 */
[----:B------:R-:W-:Y:S01]  /*f420*/  UIADD3 UR5, UR7, UR5, URZ ;  /* 0x0000000507057290 */ /* 0x000fe2000fffe03f */
[----:B------:R-:W5:Y:S01]  /*f430*/  LD.E.128 R56, desc[UR50][R10.64] ;  /* 0x000000320a387980 */ /* 0x000f62000c101d00 */
[--C-:B------:R-:W-:Y:S01]  /*f440*/  SHF.R.S32.HI R4, RZ, 0x1f, R5.reuse ;  /* 0x0000001fff047819 */ /* 0x100fe20000011405 */
[----:B------:R-:W-:Y:S02]  /*f450*/  IMAD.MOV R7, RZ, RZ, -R5 ;  /* 0x000000ffff077224 */ /* 0x000fe400078e0a05 */
[----:B------:R-:W-:Y:S01]  /*f460*/  IMAD.U32 R3, RZ, RZ, UR7 ;  /* 0x00000007ff037e24 */ /* 0x000fe2000f8e00ff */
[----:B------:R0:W5:Y:S01]  /*f470*/  LD.E.128 R52, desc[UR50][R8.64] ;  /* 0x0000003208347980 */ /* 0x000162000c101d00 */
[----:B------:R-:W-:-:S02]  /*f480*/  IMAD R4, R4, UR8, RZ ;  /* 0x0000000804047c24 */ /* 0x000fc4000f8e02ff */
[----:B------:R-:W-:Y:S01]  /*f490*/  IMAD R7, R30, R7, R6 ;  /* 0x000000071e077224 */ /* 0x000fe200078e0206 */
        /* <DEDUP_REMOVED lines=8> */
[----:B------:R-:W-:-:S02]  /*f520*/  IMAD.U32 R3, RZ, RZ, UR5 ;  /* 0x00000005ff037e24 */ /* 0x000fc4000f8e00ff */
[C---:B0-----:R-:W-:Y:S01]  /*f530*/  IMAD R9, R5.reuse, UR9, R4 ;  /* 0x0000000905097c24 */ /* 0x041fe2000f8e0204 */
        /* <DEDUP_REMOVED lines=9> */
[----:B------:R-:W-:Y:S02]  /*f5d0*/  VIADD R4, R8, 0x20 ;  /* 0x0000002008047836 */ /* 0x000fe40000000000 */
[----:B------:R-:W-:Y:S01]  /*f5e0*/  VIADD R0, R0, 0x2e820 ;  /* 0x0002e82000007836 */ /* 0x000fe20000000000 */
[----:B------:R-:W-:Y:S01]  /*f5f0*/  LEA R6, P3, R2, UR6, 0x1 ;  /* 0x0000000602067c11 */ /* 0x000fe2000f8608ff */
[----:B------:R-:W-:Y:S01]  /*f600*/  IMAD.IADD R3, R3, 0x1, R5 ;  /* 0x0000000103037824 */ /* 0x000fe200078e0205 */
[-C--:B------:R-:W-:Y:S01]  /*f610*/  ISETP.GE.AND P0, PT, R4, R31.reuse, PT ;  /* 0x0000001f0400720c */ /* 0x080fe20003f06270 */
[----:B------:R-:W-:Y:S01]  /*f620*/  VIADD R4, R8, 0x40 ;  /* 0x0000004008047836 */ /* 0x000fe20000000000 */
[----:B------:R-:W-:Y:S02]  /*f630*/  PRMT R0, RZ, 0x654, R0 ;  /* 0x00000654ff007816 */ /* 0x000fe40000000000 */
[----:B------:R-:W-:Y:S01]  /*f640*/  LEA.HI.X R7, R2, UR7, R3, 0x1, P3 ;  /* 0x0000000702077c11 */ /* 0x000fe200098f0c03 */
[----:B------:R-:W-:Y:S01]  /*f650*/  BSSY B1, `(.L_x_7635) ;  /* 0x000000f000017945 */ /* 0x000fe20003800000 */
[----:B------:R-:W-:Y:S01]  /*f660*/  ISETP.GE.AND P1, PT, R4, R31, PT ;  /* 0x0000001f0400720c */ /* 0x000fe20003f26270 */
[----:B-1----:R0:W-:Y:S01]  /*f670*/  SYNCS.ARRIVE.TRANS64.RED.A1T0 RZ, [R0+URZ], RZ ;  /* 0x000000ff00ff79a7 */ /* 0x0021e2000810043f */
[----:B------:R1:W2:Y:S04]  /*f680*/  SHFL.IDX PT, R4, R6, RZ, 0x181f ;  /* 0x00181fff06047589 */ /* 0x0002a800000e0000 */
[----:B0-----:R1:W0:Y:S01]  /*f690*/  SHFL.IDX PT, R0, R7, RZ, 0x181f ;  /* 0x00181fff07007589 */ /* 0x00122200000e0000 */
[----:B------:R-:W-:Y:S06]  /*f6a0*/  @P2 BRA `(.L_x_7636) ;  /* 0x0000000000242947 */ /* 0x000fec0003800000 */
[----:B------:R-:W-:Y:S02]  /*f6b0*/  ULDC UR5, c[0x0][0xac8] ;  /* 0x0002b20000057ab9 */ /* 0x000fe40000000800 */
[----:B------:R-:W-:Y:S02]  /*f6c0*/  ISETP.GE.AND P2, PT, R16, UR5, PT ;  /* 0x0000000510007c0c */ /* 0x000fe4000bf46270 */
[----:B------:R-:W-:-:S11]  /*f6d0*/  ISETP.GE.AND P3, PT, R19, UR5, PT ;  /* 0x0000000513007c0c */ /* 0x000fd6000bf66270 */
[CC--:B--2---:R-:W-:Y:S02]  /*f6e0*/  @!P2 LEA R2, P4, R16.reuse, R4.reuse, 0x1 ;  /* 0x000000041002a211 */ /* 0x0c4fe400078808ff */
[C---:B------:R-:W-:Y:S02]  /*f6f0*/  @!P3 LEA R4, P5, R19.reuse, R4, 0x1 ;  /* 0x000000041304b211 */ /* 0x040fe400078a08ff */
[-C--:B0-----:R-:W-:Y:S02]  /*f700*/  @!P2 LEA.HI.X R3, R16, R0.reuse, R233, 0x1, P4 ;  /* 0x000000001003a211 */ /* 0x081fe400020f0ce9 */
[----:B------:R-:W-:-:S03]  /*f710*/  @!P3 LEA.HI.X R5, R19, R0, R232, 0x1, P5 ;  /* 0x000000001305b211 */ /* 0x000fc600028f0ce8 */
[----:B-----5:R3:W-:Y:S04]  /*f720*/  @!P2 ST.E.128 desc[UR50][R2.64], R44 ;  /* 0x0000002c0200a985 */ /* 0x0207e8000c101d32 */
[----:B------:R3:W-:Y:S02]  /*f730*/  @!P3 ST.E.128 desc[UR50][R4.64], R56 ;  /* 0x000000380400b985 */ /* 0x0007e4000c101d32 */
.L_x_7636:
[----:B------:R-:W-:Y:S05]  /*f740*/  BSYNC B1 ;  /* 0x0000000000017941 */ /* 0x000fea0003800000 */
.L_x_7635:
[----:B0-----:R0:W4:Y:S01]  /*f750*/  SHFL.IDX PT, R0, R7, 0x1, 0x181f ;  /* 0x00381f0007007f89 */ /* 0x00112200000e0000 */
[----:B------:R-:W-:Y:S03]  /*f760*/  BSSY B1, `(.L_x_7637) ;  /* 0x000000c000017945 */ /* 0x000fe60003800000 */
[----:B--23--:R0:W2:Y:S01]  /*f770*/  SHFL.IDX PT, R4, R6, 0x1, 0x181f ;  /* 0x00381f0006047f89 */ /* 0x00c0a200000e0000 */
[----:B------:R-:W-:Y:S05]  /*f780*/  @P0 BRA `(.L_x_7638) ;  /* 0x0000000000240947 */ /* 0x000fea0003800000 */
[----:B------:R-:W-:Y:S02]  /*f790*/  ULDC UR5, c[0x0][0xac8] ;  /* 0x0002b20000057ab9 */ /* 0x000fe40000000800 */
[----:B------:R-:W-:Y:S02]  /*f7a0*/  ISETP.GE.AND P3, PT, R16, UR5, PT ;  /* 0x0000000510007c0c */ /* 0x000fe4000bf66270 */
[----:B------:R-:W-:-:S11]  /*f7b0*/  ISETP.GE.AND P4, PT, R19, UR5, PT ;  /* 0x0000000513007c0c */ /* 0x000fd6000bf86270 */
[CC--:B--2---:R-:W-:Y:S02]  /*f7c0*/  @!P3 LEA R2, P0, R16.reuse, R4.reuse, 0x1 ;  /* 0x000000041002b211 */ /* 0x0c4fe400078008ff */
[C---:B------:R-:W-:Y:S02]  /*f7d0*/  @!P4 LEA R4, P2, R19.reuse, R4, 0x1 ;  /* 0x000000041304c211 */ /* 0x040fe400078408ff */
[-C--:B----4-:R-:W-:Y:S02]  /*f7e0*/  @!P3 LEA.HI.X R3, R16, R0.reuse, R233, 0x1, P0 ;  /* 0x000000001003b211 */ /* 0x090fe400000f0ce9 */
[----:B------:R-:W-:-:S03]  /*f7f0*/  @!P4 LEA.HI.X R5, R19, R0, R232, 0x1, P2 ;  /* 0x000000001305c211 */ /* 0x000fc600010f0ce8 */
[----:B-----5:R3:W-:Y:S04]  /*f800*/  @!P3 ST.E.128 desc[UR50][R2.64], R40 ;  /* 0x000000280200b985 */ /* 0x0207e8000c101d32 */
[----:B------:R3:W-:Y:S02]  /*f810*/  @!P4 ST.E.128 desc[UR50][R4.64], R52 ;  /* 0x000000340400c985 */ /* 0x0007e4000c101d32 */
.L_x_7638:
[----:B------:R-:W-:Y:S05]  /*f820*/  BSYNC B1 ;  /* 0x0000000000017941 */ /* 0x000fea0003800000 */
.L_x_7637:
[----:B----4-:R4:W0:Y:S01]  /*f830*/  SHFL.IDX PT, R0, R7, 0x2, 0x181f ;  /* 0x00581f0007007f89 */ /* 0x01082200000e0000 */
        /* <DEDUP_REMOVED lines=12> */
.L_x_7640:
[----:B------:R-:W-:Y:S05]  /*f900*/  BSYNC B1 ;  /* 0x0000000000017941 */ /* 0x000fea0003800000 */
.L_x_7639:
[----:B0-----:R-:W-:Y:S01]  /*f910*/  VIADD R0, R8, 0x60 ;  /* 0x0000006008007836 */ /* 0x001fe20000000000 */
[----:B-1--4-:R-:W0:Y:S04]  /*f920*/  SHFL.IDX PT, R7, R7, 0x3, 0x181f ;  /* 0x00781f0007077f89 */ /* 0x012e2800000e0000 */
[----:B------:R-:W-:Y:S01]  /*f930*/  ISETP.GE.AND P0, PT, R0, R31, PT ;  /* 0x0000001f0000720c */ /* 0x000fe20003f06270 */
[----:B------:R-:W1:-:S12]  /*f940*/  SHFL.IDX PT, R6, R6, 0x3, 0x181f ;  /* 0x00781f0006067f89 */ /* 0x000e5800000e0000 */
[----:B------:R-:W-:Y:S05]  /*f950*/  @P0 BRA `(.L_x_7641) ;  /* 0x0000000800800947 */ /* 0x000fea0003800000 */
[----:B------:R-:W-:Y:S02]  /*f960*/  ULDC UR5, c[0x0][0xac8] ;  /* 0x0002b20000057ab9 */ /* 0x000fe40000000800 */
[----:B------:R-:W-:-:S13]  /*f970*/  ISETP.GE.AND P1, PT, R16, UR5, PT ;  /* 0x0000000510007c0c */ /* 0x000fda000bf26270 */
[----:B-1-3--:R-:W-:-:S04]  /*f980*/  @!P1 LEA R2, P0, R16, R6, 0x1 ;  /* 0x0000000610029211 */ /* 0x00afc800078008ff */
[----:B0-----:R-:W-:Y:S02]  /*f990*/  @!P1 LEA.HI.X R3, R16, R7, R233, 0x1, P0 ;  /* 0x0000000710039211 */ /* 0x001fe400000f0ce9 */
[----:B------:R-:W-:-:S03]  /*f9a0*/  ISETP.GE.AND P0, PT, R19, UR5, PT ;  /* 0x0000000513007c0c */ /* 0x000fc6000bf06270 */
[----:B-----5:R4:W-:Y:S10]  /*f9b0*/  @!P1 ST.E.128 desc[UR50][R2.64], R24 ;  /* 0x0000001802009985 */ /* 0x0209f4000c101d32 */
[----:B------:R-:W-:Y:S05]  /*f9c0*/  @P0 BRA `(.L_x_7641) ;  /* 0x0000000800640947 */ /* 0x000fea0003800000 */
[----:B----4-:R-:W-:-:S04]  /*f9d0*/  LEA R2, P0, R19, R6, 0x1 ;  /* 0x0000000613027211 */ /* 0x010fc800078008ff */
[----:B------:R-:W-:-:S05]  /*f9e0*/  LEA.HI.X R3, R19, R7, R232, 0x1, P0 ;  /* 0x0000000713037211 */ /* 0x000fca00000f0ce8 */
[----:B------:R0:W-:Y:S01]  /*f9f0*/  ST.E.128 desc[UR50][R2.64], R32 ;  /* 0x0000002002007985 */ /* 0x0001e2000c101d32 */
[----:B------:R-:W-:Y:S05]  /*fa00*/  BRA `(.L_x_7641) ;  /* 0x0000000800547947 */ /* 0x000fea0003800000 */
.L_x_7634:
        /* <DEDUP_REMOVED lines=50> */
.L_x_7643:
[----:B------:R-:W-:Y:S05]  /*fd30*/  BSYNC B1 ;  /* 0x0000000000017941 */ /* 0x000fea0003800000 */
.L_x_7642:
        /* <DEDUP_REMOVED lines=55> */
.L_x_7645:
[----:B------:R-:W-:Y:S05]  /*100b0*/  BSYNC B1 ;  /* 0x0000000000017941 */ /* 0x000fea0003800000 */
.L_x_7644:
        /* <DEDUP_REMOVED lines=13> */
.L_x_7647:
[----:B------:R-:W-:Y:S05]  /*10190*/  BSYNC B1 ;  /* 0x0000000000017941 */ /* 0x000fea0003800000 */
.L_x_7646:
        /* <DEDUP_REMOVED lines=13> */
.L_x_7649:
[----:B------:R-:W-:Y:S05]  /*10270*/  BSYNC B1 ;  /* 0x0000000000017941 */ /* 0x000fea0003800000 */
.L_x_7648:
[----:B---3--:R-:W-:Y:S01]  /*10280*/  VIADD R3, R6, 0x60 ;  /* 0x0000006006037836 */ /* 0x008fe20000000000 */
[----:B0-----:R0:W3:Y:S04]  /*10290*/  SHFL.IDX PT, R0, R5, 0x3, 0x181f ;  /* 0x00781f0005007f89 */ /* 0x0010e800000e0000 */
[----:B------:R-:W-:Y:S01]  /*102a0*/  ISETP.GE.AND P0, PT, R3, R9, PT ;  /* 0x000000090300720c */ /* 0x000fe20003f06270 */
[----:B-1----:R0:W1:-:S12]  /*102b0*/  SHFL.IDX PT, R2, R4, 0x3, 0x181f ;  /* 0x00781f0004027f89 */ /* 0x00205800000e0000 */
[----:B0-----:R-:W-:Y:S05]  /*102c0*/  @P0 BRA `(.L_x_7641) ;  /* 0x0000000000240947 */ /* 0x001fea0003800000 */
[----:B------:R-:W-:Y:S02]  /*102d0*/  ULDC UR5, c[0x0][0xac8] ;  /* 0x0002b20000057ab9 */ /* 0x000fe40000000800 */
[----:B------:R-:W-:Y:S02]  /*102e0*/  ISETP.GE.AND P2, PT, R16, UR5, PT ;  /* 0x0000000510007c0c */ /* 0x000fe4000bf46270 */
[----:B------:R-:W-:-:S11]  /*102f0*/  ISETP.GE.AND P3, PT, R19, UR5, PT ;  /* 0x0000000513007c0c */ /* 0x000fd6000bf66270 */
[CC--:B-12-4-:R-:W-:Y:S02]  /*10300*/  @!P2 LEA R4, P0, R16.reuse, R2.reuse, 0x1 ;  /* 0x000000021004a211 */ /* 0x0d6fe400078008ff */
[C---:B------:R-:W-:Y:S02]  /*10310*/  @!P3 LEA R2, P1, R19.reuse, R2, 0x1 ;  /* 0x000000021302b211 */ /* 0x040fe400078208ff */
[-C--:B---3--:R-:W-:Y:S02]  /*10320*/  @!P2 LEA.HI.X R5, R16, R0.reuse, R233, 0x1, P0 ;  /* 0x000000001005a211 */ /* 0x088fe400000f0ce9 */
[----:B------:R-:W-:-:S03]  /*10330*/  @!P3 LEA.HI.X R3, R19, R0, R232, 0x1, P1 ;  /* 0x000000001303b211 */ /* 0x000fc600008f0ce8 */
[----:B------:R0:W-:Y:S04]  /*10340*/  @!P2 ST.E.128 desc[UR50][R4.64], RZ ;  /* 0x000000ff0400a985 */ /* 0x0001e8000c101d32 */
[----:B------:R0:W-:Y:S02]  /*10350*/  @!P3 ST.E.128 desc[UR50][R2.64], RZ ;  /* 0x000000ff0200b985 */ /* 0x0001e4000c101d32 */
.L_x_7641:
[----:B------:R-:W-:Y:S05]  /*10360*/  BSYNC B0 ;  /* 0x0000000000007941 */ /* 0x000fea0003800000 */
.L_x_7633:
[----:B------:R-:W-:Y:S02]  /*10370*/  ULDC UR5, c[0x0][0xc38] ;  /* 0x00030e0000057ab9 */ /* 0x000fe40000000800 */
[----:B------:R-:W-:-:S06]  /*10380*/  UISETP.GE.AND UP0, UPT, UR4, UR5, UPT ;  /* 0x000000050400728c */ /* 0x000fcc000bf06270 */
[----:B------:R-:W-:-:S13]  /*10390*/  PLOP3.LUT P0, PT, PT, PT, UP0, 0x80, 0x0 ;  /* 0x000000000000781c */ /* 0x000fda0003f0f008 */
[----:B------:R-:W-:Y:S05]  /*103a0*/  @!P0 BRA `(.L_x_7650) ;  /* 0xffffff08007c8947 */ /* 0x000fea000383ffff */
[----:B------:R-:W-:Y:S05]  /*103b0*/  EXIT ;  /* 0x000000000000794d */ /* 0x000fea0003800000 */
.L_x_7595:
        /* <DEDUP_REMOVED lines=15> */
[----:B------:R0:W-:Y:S04]  /*104b0*/  STL [R1], RZ ;  /* 0x000000ff01007387 */ /* 0x0001e80000100800 */
        /* <DEDUP_REMOVED lines=14> */
[C---:B------:R-:W-:Y:S01]  /*105a0*/  IMAD.SHL.U32 R5, R6.reuse, 0x4, RZ ;  /* 0x0000000406057824 */ /* 0x040fe200078e00ff */
[----:B------:R-:W-:Y:S01]  /*105b0*/  SHF.R.U32.HI R3, RZ, 0x5, R4 ;  /* 0x00000005ff037819 */ /* 0x000fe20000011604 */
[----:B------:R-:W-:Y:S01]  /*105c0*/  IMAD.SHL.U32 R19, R6, 0x80, RZ ;  /* 0x0000008006137824 */ /* 0x000fe200078e00ff */
        /* <DEDUP_REMOVED lines=8> */
[----:B------:R-:W-:-:S03]  /*10650*/  LOP3.LUT R0, R19, 0x380, RZ, 0xc0, !PT ;  /* 0x0000038013007812 */ /* 0x000fc600078ec0ff */
[----:B------:R0:W-:Y:S02]  /*10660*/  STL [R1+0x18], R2 ;  /* 0x0000180201007387 */ /* 0x0001e40000100800 */
[----:B------:R-:W-:Y:S02]  /*10670*/  IMAD R0, R3, 0x10, R0 ;  /* 0x0000001003007824 */ /* 0x000fe400078e0200 */
[----:B------:R-:W-:-:S05]  /*10680*/  IMAD.SHL.U32 R3, R6, 0x10, RZ ;  /* 0x0000001006037824 */ /* 0x000fca00078e00ff */
[----:B------:R-:W-:Y:S01]  /*10690*/  LOP3.LUT R0, R0, 0x70, R3, 0x78, !PT ;  /* 0x0000007000007812 */ /* 0x000fe200078e7803 */
[----:B0-----:R-:W-:-:S03]  /*106a0*/  IMAD.MOV.U32 R2, RZ, RZ, 0x40 ;  /* 0x00000040ff027424 */ /* 0x001fc600078e00ff */
[----:B------:R-:W-:Y:S02]  /*106b0*/  LOP3.LUT R19, R0, 0xc00, R19, 0xf8, !PT ;  /* 0x00000c0000137812 */ /* 0x000fe400078ef813 */
[----:B------:R-:W-:Y:S02]  /*106c0*/  LOP3.LUT R0, R3, 0x3f0, RZ, 0xc0, !PT ;  /* 0x000003f003007812 */ /* 0x000fe400078ec0ff */
[----:B------:R-:W-:Y:S02]  /*106d0*/  SEL R2, R2, 0xffffffc0, !P0 ;  /* 0xffffffc002027807 */ /* 0x000fe40004000000 */
[----:B------:R-:W-:Y:S01]  /*106e0*/  LOP3.LUT R5, R0, 0x70, R5, 0x78, !PT ;  /* 0x0000007000057812 */ /* 0x000fe200078e7805 */
[----:B------:R-:W-:Y:S01]  /*106f0*/  IMAD.SHL.U32 R0, R4, 0x10, RZ ;  /* 0x0000001004007824 */ /* 0x000fe200078e00ff */
[----:B------:R-:W-:-:S04]  /*10700*/  SHF.R.U32.HI R4, RZ, 0x3, R4 ;  /* 0x00000003ff047819 */ /* 0x000fc80000011604 */
[----:B------:R-:W-:Y:S02]  /*10710*/  LOP3.LUT R0, R5, 0x400, R0, 0xf8, !PT ;  /* 0x0000040005007812 */ /* 0x000fe400078ef800 */
[----:B------:R-:W-:-:S03]  /*10720*/  LOP3.LUT R4, R4, 0x70, R3, 0xf8, !PT ;  /* 0x0000007004047812 */ /* 0x000fc600078ef803 */
[----:B------:R-:W-:Y:S02]  /*10730*/  IMAD.IADD R3, R17, 0x1, R0 ;  /* 0x0000000111037824 */ /* 0x000fe400078e0200 */
[----:B------:R-:W-:-:S03]  /*10740*/  IMAD.U32 R0, RZ, RZ, UR6 ;  /* 0x00000006ff007e24 */ /* 0x000fc6000f8e00ff */
[----:B------:R-:W-:Y:S04]  /*10750*/  STL [R1+0x20], R3 ;  /* 0x0000200301007387 */ /* 0x000fe80000100800 */
[----:B------:R-:W-:Y:S04]  /*10760*/  STL [R1], RZ ;  /* 0x000000ff01007387 */ /* 0x000fe80000100800 */
[----:B------:R0:W-:Y:S04]  /*10770*/  STL [R1+0x1c], R0 ;  /* 0x00001c0001007387 */ /* 0x0001e80000100800 */
[----:B------:R-:W-:Y:S01]  /*10780*/  STL [R1+0x24], RZ ;  /* 0x000024ff01007387 */ /* 0x000fe20000100800 */
[----:B0-----:R-:W-:-:S05]  /*10790*/  IMAD.MOV.U32 R0, RZ, RZ, 0x1 ;  /* 0x00000001ff007424 */ /* 0x001fca00078e00ff */
[----:B------:R0:W-:Y:S02]  /*107a0*/  STL [R1+0x4], R0 ;  /* 0x0000040001007387 */ /* 0x0001e40000100800 */
[----:B0-----:R-:W-:-:S07]  /*107b0*/  IMAD.IADD R0, R2, 0x1, R19 ;  /* 0x0000000102007824 */ /* 0x001fce00078e0213 */
.L_x_7710:
        /* <DEDUP_REMOVED lines=15> */
[----:B------:R-:W-:Y:S02]  /*108b0*/  ULDC UR9, c[0x0][0xc6c] ;  /* 0x00031b0000097ab9 */ /* 0x000fe40000000800 */
[----:B------:R-:W-:-:S11]  /*108c0*/  UISETP.NE.AND UP0, UPT, UR9, 0x1, UPT ;  /* 0x000000010900788c */ /* 0x000fd6000bf05270 */
[----:B------:R-:W-:Y:S02]  /*108d0*/  @UP0 ULDC.64 UR6, c[0x0][0xc70] ;  /* 0x00031c0000060ab9 */ /* 0x000fe40000000a00 */
[----:B------:R-:W-:-:S03]  /*108e0*/  UIMAD.WIDE.U32 UR4, UR10, UR6, URZ ;  /* 0x000000060a0472a5 */ /* 0x000fc6000f8e003f */
[----:B------:R-:W-:Y:S01]  /*108f0*/  UMOV UR6, UR10 ;  /* 0x0000000a00067c82 */ /* 0x000fe20008000000 */
[----:B------:R-:W-:-:S04]  /*10900*/  @UP0 USHF.R.U32.HI UR6, URZ, UR7, UR5 ;  /* 0x000000073f060299 */ /* 0x000fc80008011605 */
[----:B------:R-:W-:Y:S01]  /*10910*/  UIMAD UR9, UR6, UR9, URZ ;  /* 0x00000009060972a4 */ /* 0x000fe2000f8e023f */
[----:B------:R-:W-:Y:S11]  /*10920*/  BRA `(.L_x_7653) ;  /* 0x00000000001c7947 */ /* 0x000ff60003800000 */
.L_x_7652:
[----:B------:R-:W-:Y:S02]  /*10930*/  ULDC UR9, c[0x0][0xc54] ;  /* 0x0003150000097ab9 */ /* 0x000fe40000000800 */
[----:B------:R-:W-:-:S11]  /*10940*/  UISETP.NE.AND UP0, UPT, UR9, 0x1, UPT ;  /* 0x000000010900788c */ /* 0x000fd6000bf05270 */
[----:B------:R-:W-:Y:S02]  /*10950*/  @UP0 ULDC.64 UR6, c[0x0][0xc58] ;  /* 0x0003160000060ab9 */ /* 0x000fe40000000a00 */
[----:B------:R-:W-:-:S03]  /*10960*/  UIMAD.WIDE.U32 UR4, UR10, UR6, URZ ;  /* 0x000000060a0472a5 */ /* 0x000fc6000f8e003f */
[----:B------:R-:W-:Y:S01]  /*10970*/  UMOV UR6, UR10 ;  /* 0x0000000a00067c82 */ /* 0x000fe20008000000 */
[----:B------:R-:W-:-:S04]  /*10980*/  @UP0 USHF.R.U32.HI UR6, URZ, UR7, UR5 ;  /* 0x000000073f060299 */ /* 0x000fc80008011605 */
[----:B------:R-:W-:-:S12]  /*10990*/  UIMAD UR9, UR6, UR9, URZ ;  /* 0x00000009060972a4 */ /* 0x000fd8000f8e023f */
.L_x_7653:
[----:B------:R-:W-:Y:S01]  /*109a0*/  ULOP3.LUT UR41, URZ, UR6, URZ, 0x33, !UPT ;  /* 0x000000063f297292 */ /* 0x000fe2000f8e333f */
[----:B------:R-:W-:Y:S01]  /*109b0*/  BSSY B7, `(.L_x_7654) ;  /* 0x0000368000077945 */ /* 0x000fe20003800000 */
[----:B------:R-:W-:Y:S01]  /*109c0*/  ULDC UR5, c[0x0][0x448] ;  /* 0x0001120000057ab9 */ /* 0x000fe20000000800 */
[----:B------:R-:W-:Y:S01]  /*109d0*/  ULDC UR4, c[0x0][0xc3c] ;  /* 0x00030f0000047ab9 */ /* 0x000fe20000000800 */
[----:B------:R-:W-:Y:S02]  /*109e0*/  UISETP.NE.AND UP1, UPT, UR5, 0x1, UPT ;  /* 0x000000010500788c */ /* 0x000fe4000bf25270 */
[----:B------:R-:W-:Y:S01]  /*109f0*/  UIADD3 UR41, UR41, UR4, URZ ;  /* 0x0000000429297290 */ /* 0x000fe2000fffe03f */
[----:B------:R-:W-:Y:S01]  /*10a00*/  ULDC.64 UR6, c[0x0][0x418] ;  /* 0x0001060000067ab9 */ /* 0x000fe20000000a00 */
[----:B------:R-:W-:Y:S01]  /*10a10*/  ULDC UR5, c[0x0][0x288] ;  /* 0x0000a20000057ab9 */ /* 0x000fe20000000800 */
[----:B------:R-:W-:Y:S02]  /*10a20*/  UISETP.NE.U32.AND UP0, UPT, UR6, URZ, UPT ;  /* 0x0000003f0600728c */ /* 0x000fe4000bf05070 */
[----:B------:R-:W-:-:S02]  /*10a30*/  USHF.L.U32 UR6, UR41, 0x7, URZ ;  /* 0x0000000729067899 */ /* 0x000fc4000800063f */
[----:B------:R-:W-:Y:S02]  /*10a40*/  UISETP.NE.AND.EX UP0, UPT, UR7, URZ, UPT, UP0 ;  /* 0x0000003f0700728c */ /* 0x000fe4000bf05300 */
[----:B------:R-:W-:Y:S01]  /*10a50*/  UIADD3 UR6, UR6, 0x7f, URZ ;  /* 0x0000007f06067890 */ /* 0x000fe2000fffe03f */
[----:B------:R-:W-:Y:S01]  /*10a60*/  ULDC UR4, c[0x0][0x424] ;  /* 0x0001090000047ab9 */ /* 0x000fe20000000800 */
[----:B------:R-:W-:Y:S02]  /*10a70*/  UIADD3 UR13, -UR5, 0xe0, URZ ;  /* 0x000000e0050d7890 */ /* 0x000fe4000fffe13f */
[----:B------:R-:W-:Y:S01]  /*10a80*/  USEL UR7, UR4, 0x1, UP0 ;  /* 0x0000000104077887 */ /* 0x000fe20008000000 */
[----:B------:R-:W-:Y:S01]  /*10a90*/  @UP1 ULDC UR5, c[0x0][0x44c] ;  /* 0x0001130000051ab9 */ /* 0x000fe20000000800 */
[----:B------:R-:W-:Y:S01]  /*10aa0*/  @UP1 ULDC UR14, c[0x0][0x450] ;  /* 0x00011400000e1ab9 */ /* 0x000fe20000000800 */
[----:B------:R-:W-:Y:S01]  /*10ab0*/  UIMAD.WIDE.U32 UR4, UR6, UR5, URZ ;  /* 0x00000005060472a5 */ /* 0x000fe2000f8e003f */
[----:B------:R-:W-:Y:S01]  /*10ac0*/  ULDC UR12, c[0x0][0x2f0] ;  /* 0x0000bc00000c7ab9 */ /* 0x000fe20000000800 */
[----:B------:R-:W-:-:S02]  /*10ad0*/  UIADD3 UR9, UR10, -UR9, URZ ;  /* 0x800000090a097290 */ /* 0x000fc4000fffe03f */
[----:B------:R-:W-:Y:S02]  /*10ae0*/  @UP1 USHF.R.U32.HI UR6, URZ, UR14, UR5 ;  /* 0x0000000e3f061299 */ /* 0x000fe40008011605 */
[----:B------:R-:W-:Y:S02]  /*10af0*/  UIMAD UR5, UR7, UR12, 0xdf ;  /* 0x000000df070574a4 */ /* 0x000fe4000f8e020c */
[----:B------:R-:W-:Y:S01]  /*10b00*/  UIMAD UR13, UR7, UR12, UR13 ;  /* 0x0000000c070d72a4 */ /* 0x000fe2000f8e020d */
[----:B------:R-:W-:Y:S01]  /*10b10*/  UMOV UR4, URZ ;  /* 0x0000003f00047c82 */ /* 0x000fe20008000000 */
[----:B------:R-:W-:Y:S01]  /*10b20*/  ULDC UR10, c[0x0][0xc54] ;  /* 0x00031500000a7ab9 */ /* 0x000fe20000000800 */
[----:B------:R-:W-:Y:S02]  /*10b30*/  UIMAD.WIDE UR4, UR5, -0x6db6db6d, UR4 ;  /* 0x92492493050478a5 */ /* 0x000fe4000f8e0204 */
[----:B------:R-:W-:Y:S02]  /*10b40*/  UIADD3 UR7, UR13, UR6, URZ ;  /* 0x000000060d077290 */ /* 0x000fe4000fffe03f */
[----:B------:R-:W-:Y:S01]  /*10b50*/  UIMAD UR9, UR8, UR10, UR9 ;  /* 0x0000000a080972a4 */ /* 0x000fe2000f8e0209 */
[----:B------:R-:W-:-:S02]  /*10b60*/  UMOV UR6, URZ ;  /* 0x0000003f00067c82 */ /* 0x000fc40008000000 */
[----:B------:R-:W-:Y:S01]  /*10b70*/  UMOV UR10, UR5 ;  /* 0x00000005000a7c82 */ /* 0x000fe20008000000 */
[----:B------:R-:W-:Y:S02]  /*10b80*/  UIMAD.WIDE UR6, UR7, -0x6db6db6d, UR6 ;  /* 0x92492493070678a5 */ /* 0x000fe4000f8e0206 */
[----:B------:R-:W-:Y:S02]  /*10b90*/  USHF.R.U32.HI UR12, URZ, 0x1f, UR10 ;  /* 0x0000001f3f0c7899 */ /* 0x000fe4000801160a */
[----:B------:R-:W-:Y:S01]  /*10ba0*/  USHF.R.U32.HI UR6, URZ, 0x1f, UR7 ;  /* 0x0000001f3f067899 */ /* 0x000fe20008011607 */
[----:B------:R-:W-:Y:S01]  /*10bb0*/  ULDC UR11, c[0x0][0xc48] ;  /* 0x00031200000b7ab9 */ /* 0x000fe20000000800 */
[----:B------:R-:W-:Y:S02]  /*10bc0*/  ULEA.HI.SX32 UR12, UR10, UR12, 0x19 ;  /* 0x0000000c0a0c7291 */ /* 0x000fe4000f8fca3f */
[----:B------:R-:W-:Y:S02]  /*10bd0*/  ULEA.HI.SX32 UR6, UR7, UR6, 0x19 ;  /* 0x0000000607067291 */ /* 0x000fe4000f8fca3f */
[----:B------:R-:W-:-:S02]  /*10be0*/  UISETP.NE.AND UP0, UPT, UR11, 0x1, UPT ;  /* 0x000000010b00788c */ /* 0x000fc4000bf05270 */
[----:B------:R-:W-:Y:S01]  /*10bf0*/  UISETP.LT.AND UP1, UPT, UR12, UR6, UPT ;  /* 0x000000060c00728c */ /* 0x000fe2000bf21270 */
[----:B------:R-:W-:-:S03]  /*10c00*/  UMOV UR43, UR9 ;  /* 0x00000009002b7c82 */ /* 0x000fc60008000000 */
[----:B------:R-:W-:-:S05]  /*10c10*/  USEL UR40, UR12, UR6, UP1 ;  /* 0x000000060c287287 */ /* 0x000fca0008800000 */
[----:B------:R-:W-:Y:S01]  /*10c20*/  @UP0 ULDC UR8, c[0x0][0xc4c] ;  /* 0x0003130000080ab9 */ /* 0x000fe20000000800 */
[----:B------:R-:W-:Y:S01]  /*10c30*/  ISETP.LT.AND P0, PT, RZ, UR40, PT ;  /* 0x00000028ff007c0c */ /* 0x000fe2000bf01270 */
[----:B------:R-:W-:Y:S01]  /*10c40*/  UIMAD.WIDE.U32 UR4, UR9, UR8, URZ ;  /* 0x00000008090472a5 */ /* 0x000fe2000f8e003f */
[----:B------:R-:W-:-:S03]  /*10c50*/  @UP0 ULDC UR7, c[0x0][0xc50] ;  /* 0x0003140000070ab9 */ /* 0x000fc60000000800 */
        /* <DEDUP_REMOVED lines=22> */
.L_x_7655:
        /* <DEDUP_REMOVED lines=20> */
.L_x_7658:
[----:B------:R-:W-:Y:S05]  /*10f00*/  BSYNC B6 ;  /* 0x0000000000067941 */ /* 0x000fea0003800000 */
.L_x_7657:
        /* <DEDUP_REMOVED lines=24> */
.L_x_7660:
[----:B------:R-:W-:Y:S05]  /*11090*/  BSYNC B6 ;  /* 0x0000000000067941 */ /* 0x000fea0003800000 */
.L_x_7659:
        /* <DEDUP_REMOVED lines=21> */
.L_x_7662:
[----:B------:R-:W-:Y:S05]  /*111f0*/  BSYNC B6 ;  /* 0x0000000000067941 */ /* 0x000fea0003800000 */
.L_x_7661:
        /* <DEDUP_REMOVED lines=20> */
.L_x_7664:
[----:B------:R-:W-:Y:S05]  /*11340*/  BSYNC B6 ;  /* 0x0000000000067941 */ /* 0x000fea0003800000 */
.L_x_7663:
        /* <DEDUP_REMOVED lines=26> */
.L_x_7729:
        /* <DEDUP_REMOVED lines=12> */
.L_x_7732:
        /* <DEDUP_REMOVED lines=20> */
.L_x_7668:
[----:B------:R-:W2:Y:S04]  /*116f0*/  LDL R4, [R1] ;  /* 0x0000000001047983 */ /* 0x000ea80000100800 */
        /* <DEDUP_REMOVED lines=8> */
.L_x_7733:
        /* <DEDUP_REMOVED lines=8> */
.L_x_7670:
[----:B------:R-:W2:Y:S01]  /*11800*/  LDL R2, [R1] ;  /* 0x0000000001027983 */ /* 0x000ea20000100800 */
        /* <DEDUP_REMOVED lines=10> */
[----:B--2---:R-:W-:-:S05]  /*118b0*/  IMAD R2, R2, 0x7000, R17 ;  /* 0x0000700002027824 */ /* 0x004fca00078e0211 */
[----:B------:R-:W-:-:S13]  /*118c0*/  R2UR UR32, R2 ;  /* 0x00000000022072ca */ /* 0x000fda00000e0000 */
[----:B------:R-:W-:-:S09]  /*118d0*/  UIADD3 UR32, UR32, 0xe400, URZ ;  /* 0x0000e40020207890 */ /* 0x000fd2000fffe03f */
[----:B------:R2:W-:Y:S01]  /*118e0*/  UTMALDG.4D [UR32], [UR4], desc[UR6] ;  /* 0x00000620040075b4 */ /* 0x0005e20008019000 */
[----:B------:R-:W3:Y:S02]  /*118f0*/  SYNCS.PHASECHK.TRANS64.TRYWAIT P1, [R4+URZ+0x2e840], R3 ;  /* 0x02e84003040075a7 */ /* 0x000ee4000802017f */
[----:B--23--:R-:W-:Y:S05]  /*11900*/  @!P1 BRA `(.L_x_7671) ;  /* 0x0000003000389947 */ /* 0x00cfea0003800000 */
.L_x_7734:
        /* <DEDUP_REMOVED lines=8> */
.L_x_7672:
        /* <DEDUP_REMOVED lines=19> */
.L_x_7666:
        /* <DEDUP_REMOVED lines=22> */
.L_x_7674:
[----:B---3--:R-:W-:Y:S05]  /*11c20*/  BSYNC B6 ;  /* 0x0000000000067941 */ /* 0x008fea0003800000 */
.L_x_7673:
[----:B------:R0:W5:Y:S01]  /*11c30*/  LDL R10, [R1+0x20] ;  /* 0x00002000010a7983 */ /* 0x0001620000100800 */
[----:B------:R-:W2:Y:S01]  /*11c40*/  LDC R7, c[0x0][0x448] ;  /* 0x00011200ff077b82 */ /* 0x000ea20000000800 */
[----:B------:R-:W3:Y:S01]  /*11c50*/  S2R R2, SR_TID.X ;  /* 0x0000000000027919 */ /* 0x000ee20000002100 */
[----:B-1----:R-:W1:Y:S01]  /*11c60*/  S2R R18, SR_TID.X ;  /* 0x0000000000127919 */ /* 0x002e620000002100 */
[----:B------:R-:W-:Y:S01]  /*11c70*/  USHF.R.S32.HI UR4, URZ, 0x1f, UR36 ;  /* 0x0000001f3f047899 */ /* 0x000fe20008011424 */
[----:B------:R-:W-:Y:S01]  /*11c80*/  ULDC.64 UR8, c[0x0][0x2d8] ;  /* 0x0000b60000087ab9 */ /* 0x000fe20000000a00 */
[----:B--2---:R-:W-:Y:S02]  /*11c90*/  ISETP.NE.AND P0, PT, R7, 0x1, PT ;  /* 0x000000010700780c */ /* 0x004fe40003f05270 */
[----:B---3--:R-:W-:-:S11]  /*11ca0*/  LOP3.LUT R2, R2, 0x7f, RZ, 0xc0, !PT ;  /* 0x0000007f02027812 */ /* 0x008fd600078ec0ff */
[----:B------:R-:W2:Y:S01]  /*11cb0*/  @P0 LDC R3, c[0x0][0x44c] ;  /* 0x00011300ff030b82 */ /* 0x000ea20000000800 */
[----:B-1----:R-:W-:Y:S01]  /*11cc0*/  IMAD.SHL.U32 R18, R18, 0x10, RZ ;  /* 0x0000001012127824 */ /* 0x002fe200078e00ff */
[----:B------:R-:W-:Y:S01]  /*11cd0*/  SHF.R.U32.HI R2, RZ, 0x3, R2 ;  /* 0x00000003ff027819 */ /* 0x000fe20000011602 */
[----:B------:R-:W-:-:S03]  /*11ce0*/  UIMAD UR6, UR4, UR8, URZ ;  /* 0x00000008040672a4 */ /* 0x000fc6000f8e023f */
[----:B------:R-:W-:Y:S02]  /*11cf0*/  LOP3.LUT R18, R2, 0x70, R18, 0xf8, !PT ;  /* 0x0000007002127812 */ /* 0x000fe400078ef812 */
[----:B------:R-:W1:Y:S01]  /*11d00*/  @P0 LDC R0, c[0x0][0x450] ;  /* 0x00011400ff000b82 */ /* 0x000e620000000800 */
[----:B------:R-:W-:Y:S01]  /*11d10*/  IMAD.U32 R2, RZ, RZ, UR41 ;  /* 0x00000029ff027e24 */ /* 0x000fe2000f8e00ff */
[----:B------:R-:W-:Y:S02]  /*11d20*/  UIMAD.WIDE.U32 UR4, UR36, UR8, URZ ;  /* 0x00000008240472a5 */ /* 0x000fe4000f8e003f */
[----:B------:R-:W-:Y:S01]  /*11d30*/  UIMAD UR6, UR36, UR9, UR6 ;  /* 0x00000009240672a4 */ /* 0x000fe2000f8e0206 */
[----:B------:R-:W-:Y:S01]  /*11d40*/  IMAD R2, R2, 0x80, R18 ;  /* 0x0000008002027824 */ /* 0x000fe200078e0212 */
[----:B------:R-:W-:Y:S02]  /*11d50*/  USHF.R.S32.HI UR7, URZ, 0x1f, UR43 ;  /* 0x0000001f3f077899 */ /* 0x000fe4000801142b */
[----:B------:R-:W-:Y:S01]  /*11d60*/  UIADD3 UR5, UR5, UR6, URZ ;  /* 0x0000000605057290 */ /* 0x000fe2000fffe03f */
[----:B------:R-:W-:Y:S01]  /*11d70*/  IMAD.MOV.U32 R6, RZ, RZ, R2 ;  /* 0x000000ffff067224 */ /* 0x000fe200078e0002 */
[----:B------:R-:W-:Y:S01]  /*11d80*/  ULDC.64 UR8, c[0x0][0x2e0] ;  /* 0x0000b80000087ab9 */ /* 0x000fe20000000a00 */
[----:B------:R-:W3:Y:S01]  /*11d90*/  S2R R8, SR_TID.X ;  /* 0x0000000000087919 */ /* 0x000ee20000002100 */
[----:B--2---:R-:W-:Y:S01]  /*11da0*/  @P0 IMAD.HI.U32 R3, R2, R3, RZ ;  /* 0x0000000302030227 */ /* 0x004fe200078e00ff */
        /* <DEDUP_REMOVED lines=20> */
[----:B---3--:R-:W-:Y:S02]  /*11ef0*/  IMAD.SHL.U32 R18, R8, 0x10, RZ ;  /* 0x0000001008127824 */ /* 0x008fe400078e00ff */
        /* <DEDUP_REMOVED lines=9> */
[----:B0-----:R-:W-:Y:S10]  /*11f90*/  BRA.DIV UR4, `(.L_x_7675) ;  /* 0x0000002a04a87947 */ /* 0x001ff4000b800000 */
[----:B------:R-:W0:Y:S01]  /*11fa0*/  S2R R6, SR_TID.X ;  /* 0x0000000000067919 */ /* 0x000e220000002100 */
[----:B------:R-:W-:Y:S01]  /*11fb0*/  IMAD.U32 R4, RZ, RZ, UR41 ;  /* 0x00000029ff047e24 */ /* 0x000fe2000f8e00ff */
[----:B------:R-:W-:Y:S02]  /*11fc0*/  ULDC UR4, c[0x0][0x288] ;  /* 0x0000a20000047ab9 */ /* 0x000fe40000000800 */
[----:B------:R-:W-:Y:S01]  /*11fd0*/  IMAD R3, R7, UR4, RZ ;  /* 0x0000000407037c24 */ /* 0x000fe2000f8e02ff */
[----:B------:R-:W-:Y:S04]  /*11fe0*/  SHFL.IDX PT, R8, R0, 0x1, 0x181f ;  /* 0x00381f0000087f89 */ /* 0x000fe800000e0000 */
        /* <DEDUP_REMOVED lines=58> */
.L_x_7751:
        /* <DEDUP_REMOVED lines=10> */
.L_x_7676:
        /* <DEDUP_REMOVED lines=18> */
.L_x_7752:
[----:B------:R-:W-:Y:S05]  /*12550*/  BSYNC B0 ;  /* 0x0000000000007941 */ /* 0x000fea0003800000 */
.L_x_7677:
[----:B------:R-:W-:-:S06]  /*12560*/  UISETP.GE.AND UP0, UPT, UR40, 0x2, UPT ;  /* 0x000000022800788c */ /* 0x000fcc000bf06270 */
[----:B------:R-:W-:-:S13]  /*12570*/  PLOP3.LUT P0, PT, PT, PT, UP0, 0x80, 0x0 ;  /* 0x000000000000781c */ /* 0x000fda0003f0f008 */
[----:B------:R-:W-:Y:S05]  /*12580*/  @!P0 BRA `(.L_x_7679) ;  /* 0x0000001000348947 */ /* 0x000fea0003800000 */
[----:B0-----:R0:W5:Y:S01]  /*12590*/  LDL.LU R0, [R1+0x4] ;  /* 0x0000040001007983 */ /* 0x0011620000300800 */
[----:B------:R-:W-:-:S03]  /*125a0*/  UIADD3 UR4, UR40, -0x2, URZ ;  /* 0xfffffffe28047890 */ /* 0x000fc6000fffe03f */
[----:B------:R0:W5:Y:S03]  /*125b0*/  LDL.LU R6, [R1] ;  /* 0x0000000001067983 */ /* 0x0001660000300800 */
[----:B------:R-:W-:-:S07]  /*125c0*/  IMAD.U32 R18, RZ, RZ, UR4 ;  /* 0x00000004ff127e24 */ /* 0x000fce000f8e00ff */
.L_x_7699:
        /* <DEDUP_REMOVED lines=11> */
[----:B-1----:R-:W-:Y:S05]  /*12680*/  @!P1 BRA `(.L_x_7681) ;  /* 0x0000000400889947 */ /* 0x002fea0003800000 */
[----:B------:R-:W-:Y:S01]  /*12690*/  LOP3.LUT P1, RZ, R4, 0x1, RZ, 0xc0, !PT ;  /* 0x0000000104ff7812 */ /* 0x000fe2000782c0ff */
[----:B------:R-:W-:-:S12]  /*126a0*/  IMAD.MOV.U32 R7, RZ, RZ, R18 ;  /* 0x000000ffff077224 */ /* 0x000fd800078e0012 */
        /* <DEDUP_REMOVED lines=21> */
.L_x_7682:
[----:B-1----:R-:W-:Y:S01]  /*12800*/  IMAD R4, R9, 0x8, R17 ;  /* 0x0000000809047824 */ /* 0x002fe200078e0211 */
[----:B------:R-:W-:Y:S01]  /*12810*/  SHF.L.U32 R3, R8, 0x1f, RZ ;  /* 0x0000001f08037819 */ /* 0x000fe200000006ff */
[----:B------:R-:W1:Y:S01]  /*12820*/  S2R R2, SR_TID.X ;  /* 0x0000000000027919 */ /* 0x000e620000002100 */
[----:B------:R-:W-:Y:S02]  /*12830*/  BSSY B1, `(.L_x_7683) ;  /* 0x0000005000017945 */ /* 0x000fe40003800000 */
[----:B------:R-:W2:Y:S01]  /*12840*/  SYNCS.PHASECHK.TRANS64.TRYWAIT P0, [R4+URZ+0x2e880], R3 ;  /* 0x02e88003040075a7 */ /* 0x000ea2000800017f */
[----:B-1----:R-:W-:-:S04]  /*12850*/  LOP3.LUT R2, R2, 0x7f, RZ, 0xc0, !PT ;  /* 0x0000007f02027812 */ /* 0x002fc800078ec0ff */
[----:B------:R-:W-:Y:S01]  /*12860*/  ISETP.NE.AND P1, PT, R2, RZ, PT ;  /* 0x000000ff0200720c */ /* 0x000fe20003f25270 */
[----:B--2---:R-:W-:-:S12]  /*12870*/  @!P0 BRA `(.L_x_7684) ;  /* 0x0000002800fc8947 */ /* 0x004fd80003800000 */
.L_x_7753:
[----:B------:R-:W-:Y:S05]  /*12880*/  BSYNC B1 ;  /* 0x0000000000017941 */ /* 0x000fea0003800000 */
.L_x_7683:
        /* <DEDUP_REMOVED lines=9> */
.L_x_7686:
[----:B------:R-:W-:Y:S05]  /*12920*/  BSYNC B1 ;  /* 0x0000000000017941 */ /* 0x000fea0003800000 */
.L_x_7685:
[----:B------:R-:W2:Y:S01]  /*12930*/  LDL R2, [R1] ;  /* 0x0000000001027983 */ /* 0x000ea20000100800 */
        /* <DEDUP_REMOVED lines=11> */
.L_x_7687:
        /* <DEDUP_REMOVED lines=13> */
.L_x_7754:
[----:B------:R-:W-:Y:S05]  /*12ac0*/  BSYNC B1 ;  /* 0x0000000000017941 */ /* 0x000fea0003800000 */
.L_x_7688:
        /* <DEDUP_REMOVED lines=11> */
.L_x_7691:
[----:B------:R-:W-:Y:S05]  /*12b80*/  BSYNC B1 ;  /* 0x0000000000017941 */ /* 0x000fea0003800000 */
.L_x_7690:
        /* <DEDUP_REMOVED lines=8> */
.L_x_7692:
        /* <DEDUP_REMOVED lines=10> */
.L_x_7681:
[----:B------:R-:W-:Y:S05]  /*12cb0*/  BSYNC B0 ;  /* 0x0000000000007941 */ /* 0x000fea0003800000 */
.L_x_7680:
[----:B------:R-:W-:-:S06]  /*12cc0*/  UISETP.NE.AND UP0, UPT, UR39, 0x3, UPT ;  /* 0x000000032700788c */ /* 0x000fcc000bf05270 */
[----:B------:R-:W-:-:S13]  /*12cd0*/  PLOP3.LUT P0, PT, PT, PT, UP0, 0x80, 0x0 ;  /* 0x000000000000781c */ /* 0x000fda0003f0f008 */
[----:B------:R-:W-:Y:S05]  /*12ce0*/  @!P0 BRA `(.L_x_7693) ;  /* 0x0000000000048947 */ /* 0x000fea0003800000 */
[----:B------:R-:W-:Y:S01]  /*12cf0*/  BPT.TRAP 0x1 ;  /* 0x000000040000795c */ /* 0x000fe20000300000 */
.L_x_7693:
        /* <DEDUP_REMOVED lines=8> */
.L_x_7755:
[----:B------:R-:W-:Y:S05]  /*12d80*/  BSYNC B0 ;  /* 0x0000000000007941 */ /* 0x000fea0003800000 */
.L_x_7694:
[----:B------:R-:W-:Y:S05]  /*12d90*/  @!P0 BRA `(.L_x_7696) ;  /* 0x0000000000048947 */ /* 0x000fea0003800000 */
[----:B------:R-:W-:Y:S01]  /*12da0*/  BPT.TRAP 0x1 ;  /* 0x000000040000795c */ /* 0x000fe20000300000 */
.L_x_7696:
[----:B------:R-:W-:Y:S01]  /*12db0*/  SHF.L.U32 R0, R0, 0x1f, RZ ;  /* 0x0000001f00007819 */ /* 0x000fe200000006ff */
[----:B-1----:R-:W-:-:S03]  /*12dc0*/  IMAD R2, R6, 0x7000, RZ ;  /* 0x0000700006027824 */ /* 0x002fc600078e02ff */
[----:B------:R-:W1:Y:S02]  /*12dd0*/  SYNCS.PHASECHK.TRANS64.TRYWAIT P1, [R20+URZ+0x2e860], R0 ;  /* 0x02e86000140075a7 */ /* 0x000e64000802017f */
[----:B-1----:R-:W-:Y:S05]  /*12de0*/  @!P1 BRA `(.L_x_7697) ;  /* 0x0000002400dc9947 */ /* 0x002fea0003800000 */
.L_x_7756:
[----:B------:R-:W2:Y:S04]  /*12df0*/  LDL R13, [R1+0x18] ;  /* 0x00001800010d7983 */ /* 0x000ea80000100800 */
[----:B------:R-:W2:Y:S01]  /*12e00*/  LDL R12, [R1+0x14] ;  /* 0x00001400010c7983 */ /* 0x000ea20000100800 */
[----:B-1----:R-:W-:Y:S01]  /*12e10*/  LOP3.LUT R0, R2, R19, RZ, 0xfc, !PT ;  /* 0x0000001302007212 */ /* 0x002fe200078efcff */
[----:B------:R-:W-:Y:S05]  /*12e20*/  WARPSYNC.ALL ;  /* 0x0000000000007948 */ /* 0x000fea0003800000 */
[----:B------:R-:W1:Y:S01]  /*12e30*/  S2R R3, SR_TID.X ;  /* 0x0000000000037919 */ /* 0x000e620000002100 */
[----:B------:R-:W-:-:S05]  /*12e40*/  IMAD.IADD R0, R17, 0x1, R0 ;  /* 0x0000000111007824 */ /* 0x000fca00078e0200 */
[----:B------:R-:W3:Y:S01]  /*12e50*/  LDSM.16.MT88.4 R4, [R0+0xe400] ;  /* 0x00e400000004783b */ /* 0x000ee20000004200 */
[----:B-1----:R-:W-:Y:S01]  /*12e60*/  LOP3.LUT P1, RZ, R3, 0x4, RZ, 0xc0, !PT ;  /* 0x0000000403ff7812 */ /* 0x002fe2000782c0ff */
[----:B------:R-:W-:-:S05]  /*12e70*/  IMAD.MOV.U32 R3, RZ, RZ, 0x40 ;  /* 0x00000040ff037424 */ /* 0x000fca00078e00ff */
[----:B------:R-:W-:-:S05]  /*12e80*/  SEL R3, R3, 0xffffffc0, !P1 ;  /* 0xffffffc003037807 */ /* 0x000fca0004800000 */
[----:B------:R-:W-:Y:S01]  /*12e90*/  IMAD.IADD R3, R3, 0x1, R19 ;  /* 0x0000000103037824 */ /* 0x000fe200078e0213 */
[----:B---3--:R-:W-:-:S04]  /*12ea0*/  PRMT R8, R4, 0x6420, R5 ;  /* 0x0000642004087816 */ /* 0x008fc80000000005 */
[----:B------:R-:W-:Y:S02]  /*12eb0*/  IADD3 R3, R17, R3, R2 ;  /* 0x0000000311037210 */ /* 0x000fe40007ffe002 */
[----:B------:R-:W-:Y:S02]  /*12ec0*/  PRMT R9, R4, 0x7531, R5 ;  /* 0x0000753104097816 */ /* 0x000fe40000000005 */
[C-C-:B------:R-:W-:Y:S02]  /*12ed0*/  PRMT R10, R6.reuse, 0x6420, R7.reuse ;  /* 0x00006420060a7816 */ /* 0x140fe40000000007 */
[----:B------:R-:W-:Y:S02]  /*12ee0*/  PRMT R11, R6, 0x7531, R7 ;  /* 0x00007531060b7816 */ /* 0x000fe40000000007 */
[----:B------:R-:W1:Y:S02]  /*12ef0*/  LDSM.16.MT88.4 R4, [R3+0xe400] ;  /* 0x00e400000304783b */ /* 0x000e640000004200 */
[----:B-1----:R-:W-:-:S02]  /*12f00*/  PRMT R14, R6, 0x6420, R7 ;  /* 0x00006420060e7816 */ /* 0x002fc40000000007 */
[----:B------:R-:W-:Y:S02]  /*12f10*/  PRMT R15, R6, 0x7531, R7 ;  /* 0x00007531060f7816 */ /* 0x000fe40000000007 */
[----:B--2---:R-:W-:Y:S02]  /*12f20*/  IADD3 R0, R12, R2, R13 ;  /* 0x000000020c007210 */ /* 0x004fe40007ffe00d */
[C-C-:B------:R-:W-:Y:S02]  /*12f30*/  PRMT R12, R4.reuse, 0x6420, R5.reuse ;  /* 0x00006420040c7816 */ /* 0x140fe40000000005 */
[----:B------:R-:W-:Y:S01]  /*12f40*/  PRMT R13, R4, 0x7531, R5 ;  /* 0x00007531040d7816 */ /* 0x000fe20000000005 */
[----:B------:R-:W-:Y:S01]  /*12f50*/  VIADD R4, R2, 0x1000 ;  /* 0x0000100002047836 */ /* 0x000fe20000000000 */
[----:B------:R-:W-:Y:S04]  /*12f60*/  STSM.16.M88.4 [R0], R8 ;  /* 0x0000000800007844 */ /* 0x000fe80000000200 */
[----:B------:R-:W-:Y:S01]  /*12f70*/  LOP3.LUT R4, R4, R19, RZ, 0xfc, !PT ;  /* 0x0000001304047212 */ /* 0x000fe200078efcff */
[----:B------:R-:W-:Y:S04]  /*12f80*/  STSM.16.M88.4 [R0+0x800], R12 ;  /* 0x0008000c00007844 */ /* 0x000fe80000000200 */
        /* <DEDUP_REMOVED lines=96> */
.L_x_7698:
        /* <DEDUP_REMOVED lines=13> */
.L_x_7679:
        /* <DEDUP_REMOVED lines=18> */
.L_x_7701:
[----:B------:R-:W-:Y:S05]  /*13780*/  BSYNC B0 ;  /* 0x0000000000007941 */ /* 0x000fea0003800000 */
.L_x_7700:
[----:B------:R-:W-:-:S06]  /*13790*/  UISETP.NE.AND UP0, UPT, UR39, 0x3, UPT ;  /* 0x000000032700788c */ /* 0x000fcc000bf05270 */
[----:B------:R-:W-:-:S13]  /*137a0*/  PLOP3.LUT P1, PT, PT, PT, UP0, 0x80, 0x0 ;  /* 0x000000000000781c */ /* 0x000fda0003f2f008 */
[----:B------:R-:W-:Y:S05]  /*137b0*/  @!P1 BRA `(.L_x_7702) ;  /* 0x0000000000049947 */ /* 0x000fea0003800000 */
[----:B------:R-:W-:Y:S01]  /*137c0*/  BPT.TRAP 0x1 ;  /* 0x000000040000795c */ /* 0x000fe20000300000 */
.L_x_7702:
        /* <DEDUP_REMOVED lines=10> */
.L_x_7757:
[----:B------:R-:W-:Y:S05]  /*13870*/  BSYNC B0 ;  /* 0x0000000000007941 */ /* 0x000fea0003800000 */
.L_x_7703:
[----:B------:R-:W-:Y:S05]  /*13880*/  @!P2 BRA `(.L_x_7705) ;  /* 0x000000000004a947 */ /* 0x000fea0003800000 */
[----:B------:R-:W-:Y:S01]  /*13890*/  BPT.TRAP 0x1 ;  /* 0x000000040000795c */ /* 0x000fe20000300000 */
.L_x_7705:
[----:B------:R-:W0:Y:S02]  /*138a0*/  LDL R0, [R1+0x4] ;  /* 0x0000040001007983 */ /* 0x000e240000100800 */
[----:B0-----:R-:W-:-:S04]  /*138b0*/  SHF.L.U32 R3, R0, 0x1f, RZ ;  /* 0x0000001f00037819 */ /* 0x001fc800000006ff */
[----:B------:R-:W0:Y:S02]  /*138c0*/  SYNCS.PHASECHK.TRANS64.TRYWAIT P1, [R16+URZ+0x2e860], R3 ;  /* 0x02e86003100075a7 */ /* 0x000e24000802017f */
[----:B0-----:R-:W-:Y:S05]  /*138d0*/  @!P1 BRA `(.L_x_7706) ;  /* 0x0000001c00489947 */ /* 0x001fea0003800000 */
.L_x_7758:
[----:B------:R-:W2:Y:S04]  /*138e0*/  LDL R18, [R1] ;  /* 0x0000000001127983 */ /* 0x000ea80000100800 */
[----:B------:R-:W3:Y:S01]  /*138f0*/  LDL R12, [R1+0x18] ;  /* 0x00001800010c7983 */ /* 0x000ee20000100800 */
[----:B------:R-:W1:Y:S01]  /*13900*/  S2R R9, SR_TID.X ;  /* 0x0000000000097919 */ /* 0x000e620000002100 */
[----:B------:R-:W-:Y:S05]  /*13910*/  WARPSYNC.ALL ;  /* 0x0000000000007948 */ /* 0x000fea0003800000 */
[----:B------:R-:W-:Y:S01]  /*13920*/  IMAD.MOV.U32 R13, RZ, RZ, 0x40 ;  /* 0x00000040ff0d7424 */ /* 0x000fe200078e00ff */
[----:B-1----:R-:W-:-:S04]  /*13930*/  LOP3.LUT P1, RZ, R9, 0x4, RZ, 0xc0, !PT ;  /* 0x0000000409ff7812 */ /* 0x002fc8000782c0ff */
[----:B------:R-:W-:Y:S01]  /*13940*/  SEL R13, R13, 0xffffffc0, !P1 ;  /* 0xffffffc00d0d7807 */ /* 0x000fe20004800000 */
        /* <DEDUP_REMOVED lines=97> */
.L_x_7707:
        /* <DEDUP_REMOVED lines=13> */
.L_x_7656:
[----:B------:R-:W-:Y:S05]  /*14030*/  BSYNC B7 ;  /* 0x0000000000077941 */ /* 0x000fea0003800000 */
.L_x_7654:
        /* <DEDUP_REMOVED lines=13> */
.L_x_7708:
        /* <DEDUP_REMOVED lines=8> */
.L_x_7709:
[----:B-1----:R-:W2:Y:S01]  /*14190*/  LDL R0, [R1+0x1c] ;  /* 0x00001c0001007983 */ /* 0x002ea20000100800 */
[----:B------:R-:W-:Y:S02]  /*141a0*/  ULDC UR4, c[0x0][0xc38] ;  /* 0x00030e0000047ab9 */ /* 0x000fe40000000800 */
[----:B--2---:R-:W-:-:S13]  /*141b0*/  ISETP.GE.AND P0, PT, R0, UR4, PT ;  /* 0x0000000400007c0c */ /* 0x004fda000bf06270 */
[----:B------:R-:W-:Y:S05]  /*141c0*/  @!P0 BRA `(.L_x_7710) ;  /* 0xffffffc4007c8947 */ /* 0x000fea000383ffff */
.L_x_7651:
        /* <DEDUP_REMOVED lines=12> */
.L_x_7759:
[----:B------:R-:W-:Y:S05]  /*14290*/  BSYNC B0 ;  /* 0x0000000000007941 */ /* 0x000fea0003800000 */
.L_x_7711:
[----:B------:R-:W-:-:S03]  /*142a0*/  UMOV UR4, 0xffffffff ;  /* 0xffffffff00047882 */ /* 0x000fc60000000000 */
[----:B------:R-:W-:Y:S05]  /*142b0*/  BRA.DIV UR4, `(.L_x_7713) ;  /* 0x0000001204f87947 */ /* 0x000fea000b800000 */
[----:B------:R-:W1:Y:S02]  /*142c0*/  S2R R2, SR_TID.X ;  /* 0x0000000000027919 */ /* 0x000e640000002100 */
[----:B-1----:R-:W-:-:S04]  /*142d0*/  SHF.R.U32.HI R2, RZ, 0x5, R2 ;  /* 0x00000005ff027819 */ /* 0x002fc80000011602 */
[----:B------:R-:W-:-:S05]  /*142e0*/  LOP3.LUT R2, R2, 0x3, RZ, 0xc0, !PT ;  /* 0x0000000302027812 */ /* 0x000fca00078ec0ff */
[----:B------:R1:W2:Y:S02]  /*142f0*/  SHFL.IDX PT, R14, R2, RZ, 0x1f ;  /* 0x00001fff020e7589 */ /* 0x0002a400000e0000 */
.L_x_7762:
[----:B--2---:R-:W-:Y:S01]  /*14300*/  ISETP.NE.AND P0, PT, R14, RZ, PT ;  /* 0x000000ff0e00720c */ /* 0x004fe20003f05270 */
[----:B------:R-:W-:-:S12]  /*14310*/  BSSY B0, `(.L_x_7714) ;  /* 0x000002e000007945 */ /* 0x000fd80003800000 */
[----:B------:R-:W-:Y:S05]  /*14320*/  @P0 BRA `(.L_x_7715) ;  /* 0x0000000000b00947 */ /* 0x000fea0003800000 */
[----:B------:R-:W-:-:S03]  /*14330*/  UMOV UR4, 0xffffffff ;  /* 0xffffffff00047882 */ /* 0x000fc60000000000 */
[----:B------:R-:W-:Y:S05]  /*14340*/  BRA.DIV UR4, `(.L_x_7716) ;  /* 0x0000001604087947 */ /* 0x000fea000b800000 */
[----:B------:R-:W-:-:S13]  /*14350*/  ELECT P6, URZ, PT ;  /* 0x00000000003f782f */ /* 0x000fda00038c0000 */
.L_x_7765:
[----:B------:R-:W-:Y:S05]  /*14360*/  @!P6 BRA `(.L_x_7715) ;  /* 0x0000000000a0e947 */ /* 0x000fea0003800000 */
[----:B------:R-:W-:-:S06]  /*14370*/  ULOP3.LUT UR4, UR38, 0x2, URZ, 0xfc, !UPT ;  /* 0x0000000226047892 */ /* 0x000fcc000f8efc3f */
[----:B-1----:R-:W-:-:S05]  /*14380*/  IMAD.U32 R2, RZ, RZ, UR4 ;  /* 0x00000004ff027e24 */ /* 0x002fca000f8e00ff */
[----:B------:R-:W-:-:S13]  /*14390*/  ISETP.NE.AND P0, PT, R2, 0x3, PT ;  /* 0x000000030200780c */ /* 0x000fda0003f05270 */
[----:B------:R-:W-:Y:S05]  /*143a0*/  @!P0 BRA `(.L_x_7717) ;  /* 0x0000000000048947 */ /* 0x000fea0003800000 */
[----:B------:R-:W-:Y:S01]  /*143b0*/  BPT.TRAP 0x1 ;  /* 0x000000040000795c */ /* 0x000fe20000300000 */
.L_x_7717:
        /* <DEDUP_REMOVED lines=14> */
.L_x_7766:
[----:B------:R-:W1:Y:S02]  /*144a0*/  SYNCS.PHASECHK.TRANS64.TRYWAIT P1, [R7+URZ], R2 ;  /* 0x00000002070075a7 */ /* 0x000e64000802017f */
[----:B-1----:R-:W-:Y:S05]  /*144b0*/  @!P1 BRA `(.L_x_7719) ;  /* 0x0000001000e09947 */ /* 0x002fea0003800000 */
.L_x_7767:
[----:B------:R-:W-:Y:S05]  /*144c0*/  @!P0 BRA `(.L_x_7720) ;  /* 0x0000000000048947 */ /* 0x000fea0003800000 */
[----:B------:R-:W-:Y:S01]  /*144d0*/  BPT.TRAP 0x1 ;  /* 0x000000040000795c */ /* 0x000fe20000300000 */
.L_x_7720:
[----:B------:R-:W2:Y:S02]  /*144e0*/  LDL.LU R4, [R1] ;  /* 0x0000000001047983 */ /* 0x000ea40000300800 */
[----:B--2---:R-:W-:-:S04]  /*144f0*/  IMAD R4, R4, 0x8, R0 ;  /* 0x0000000804047824 */ /* 0x004fc800078e0200 */
[----:B------:R-:W2:Y:S02]  /*14500*/  SYNCS.PHASECHK.TRANS64.TRYWAIT P1, [R4+URZ+0x2e860], R5 ;  /* 0x02e86005040075a7 */ /* 0x000ea4000802017f */
[----:B--2---:R-:W-:Y:S05]  /*14510*/  @!P1 BRA `(.L_x_7721) ;  /* 0x0000001000dc9947 */ /* 0x004fea0003800000 */
.L_x_7768:
[----:B------:R-:W-:Y:S05]  /*14520*/  @!P0 BRA `(.L_x_7722) ;  /* 0x0000000000048947 */ /* 0x000fea0003800000 */
[----:B------:R-:W-:Y:S01]  /*14530*/  BPT.TRAP 0x1 ;  /* 0x000000040000795c */ /* 0x000fe20000300000 */
.L_x_7722:
[----:B------:R-:W-:-:S04]  /*14540*/  IMAD R3, R3, 0x8, R0 ;  /* 0x0000000803037824 */ /* 0x000fc800078e0200 */
[----:B------:R-:W3:Y:S02]  /*14550*/  SYNCS.PHASECHK.TRANS64.TRYWAIT P1, [R3+URZ+0x2e860], R2 ;  /* 0x02e86002030075a7 */ /* 0x000ee4000802017f */
[----:B---3--:R-:W-:Y:S05]  /*14560*/  @!P1 BRA `(.L_x_7723) ;  /* 0x0000001000dc9947 */ /* 0x008fea0003800000 */
.L_x_7769:
[----:B------:R-:W-:Y:S05]  /*14570*/  @!P0 BRA `(.L_x_7724) ;  /* 0x0000000000048947 */ /* 0x000fea0003800000 */
[----:B------:R-:W-:Y:S01]  /*14580*/  BPT.TRAP 0x1 ;  /* 0x000000040000795c */ /* 0x000fe20000300000 */
.L_x_7724:
[----:B------:R-:W4:Y:S02]  /*14590*/  SYNCS.PHASECHK.TRANS64.TRYWAIT P0, [R4+URZ+0x2e880], R5 ;  /* 0x02e88005040075a7 */ /* 0x000f24000800017f */
[----:B----4-:R-:W-:Y:S05]  /*145a0*/  @!P0 BRA `(.L_x_7725) ;  /* 0x0000001000e08947 */ /* 0x010fea0003800000 */
.L_x_7726:
[----:B------:R0:W0:Y:S02]  /*145b0*/  SYNCS.PHASECHK.TRANS64.TRYWAIT P0, [R3+URZ+0x2e880], R2 ;  /* 0x02e88002030075a7 */ /* 0x000024000800017f */
[----:B0-----:R-:W-:Y:S05]  /*145c0*/  @!P0 NANOSLEEP.SYNCS 0x989680 ;  /* 0x009896800000895d */ /* 0x001fea0003900000 */
[----:B------:R-:W0:Y:S02]  /*145d0*/  @!P0 SYNCS.PHASECHK.TRANS64 P0, [R3+URZ+0x2e880], R2 ;  /* 0x02e88002030085a7 */ /* 0x000e24000800007f */
[----:B0-----:R-:W-:Y:S05]  /*145e0*/  @!P0 BRA `(.L_x_7726) ;  /* 0xfffffffc00f08947 */ /* 0x001fea000383ffff */
.L_x_7715:
[----:B------:R-:W-:Y:S05]  /*145f0*/  BSYNC B0 ;  /* 0x0000000000007941 */ /* 0x000fea0003800000 */
.L_x_7714:
[----:B------:R-:W-:Y:S05]  /*14600*/  EXIT ;  /* 0x000000000000794d */ /* 0x000fea0003800000 */
.L_x_7601:
[----:B0-----:R-:W-:-:S04]  /*14610*/  IMAD.U32 R3, RZ, RZ, UR41 ;  /* 0x00000029ff037e24 */ /* 0x001fc8000f8e00ff */
[----:B------:R0:W1:Y:S03]  /*14620*/  SYNCS.PHASECHK.TRANS64.TRYWAIT P1, [R3+URZ+0x2e800], R0 ;  /* 0x02e80000030075a7 */ /* 0x000066000802017f */
[----:B-1----:R-:W-:Y:S05]  /*14630*/  @!P1 NANOSLEEP.SYNCS 0x989680 ;  /* 0x009896800000995d */ /* 0x002fea0003900000 */
[----:B------:R-:W1:Y:S02]  /*14640*/  @!P1 SYNCS.PHASECHK.TRANS64 P1, [R3+URZ+0x2e800], R0 ;  /* 0x02e80000030095a7 */ /* 0x000e64000802007f */
[----:B-1----:R-:W-:Y:S05]  /*14650*/  @!P1 BRA `(.L_x_7601) ;  /* 0xfffffffc00ec9947 */ /* 0x002fea000383ffff */
[----:B------:R-:W-:Y:S05]  /*14660*/  BRA `(.L_x_7727) ;  /* 0xfffffed000e47947 */ /* 0x000fea000383ffff */
.L_x_7605:
[----:B-1----:R1:W2:Y:S02]  /*14670*/  SYNCS.PHASECHK.TRANS64.TRYWAIT P1, [R2+URZ+0x2e830], R3 ;  /* 0x02e83003020075a7 */ /* 0x0022a4000802017f */
[----:B--2---:R-:W-:Y:S05]  /*14680*/  @!P1 NANOSLEEP.SYNCS 0x989680 ;  /* 0x009896800000995d */ /* 0x004fea0003900000 */
[----:B------:R-:W2:Y:S02]  /*14690*/  @!P1 SYNCS.PHASECHK.TRANS64 P1, [R2+URZ+0x2e830], R3 ;  /* 0x02e83003020095a7 */ /* 0x000ea4000802007f */
[----:B--2---:R-:W-:Y:S05]  /*146a0*/  @!P1 BRA `(.L_x_7605) ;  /* 0xfffffffc00f09947 */ /* 0x004fea000383ffff */
[----:B------:R-:W-:Y:S05]  /*146b0*/  BRA `(.L_x_7604) ;  /* 0xfffffed400007947 */ /* 0x000fea000383ffff */
.L_x_7610:
[----:B-1----:R-:W-:-:S04]  /*146c0*/  IMAD.U32 R7, RZ, RZ, UR6 ;  /* 0x00000006ff077e24 */ /* 0x002fc8000f8e00ff */
[----:B------:R1:W2:Y:S03]  /*146d0*/  SYNCS.PHASECHK.TRANS64.TRYWAIT P3, [R7+URZ+0x2e830], R0 ;  /* 0x02e83000070075a7 */ /* 0x0002a6000806017f */
[----:B--2---:R-:W-:Y:S05]  /*146e0*/  @!P3 NANOSLEEP.SYNCS 0x989680 ;  /* 0x009896800000b95d */ /* 0x004fea0003900000 */
[----:B------:R-:W2:Y:S02]  /*146f0*/  @!P3 SYNCS.PHASECHK.TRANS64 P3, [R7+URZ+0x2e830], R0 ;  /* 0x02e830000700b5a7 */ /* 0x000ea4000806007f */
[----:B--2---:R-:W-:Y:S05]  /*14700*/  @!P3 BRA `(.L_x_7610) ;  /* 0xfffffffc00ecb947 */ /* 0x004fea000383ffff */
[----:B------:R-:W-:Y:S05]  /*14710*/  BRA `(.L_x_7607) ;  /* 0xffffff1000d07947 */ /* 0x000fea000383ffff */
.L_x_7614:
[----:B-1----:R-:W-:-:S04]  /*14720*/  IMAD.U32 R7, RZ, RZ, UR6 ;  /* 0x00000006ff077e24 */ /* 0x002fc8000f8e00ff */
[----:B------:R1:W2:Y:S03]  /*14730*/  SYNCS.PHASECHK.TRANS64.TRYWAIT P3, [R7+URZ+0x2e850], R0 ;  /* 0x02e85000070075a7 */ /* 0x0002a6000806017f */
[----:B--2---:R-:W-:Y:S05]  /*14740*/  @!P3 NANOSLEEP.SYNCS 0x989680 ;  /* 0x009896800000b95d */ /* 0x004fea0003900000 */
[----:B------:R-:W2:Y:S02]  /*14750*/  @!P3 SYNCS.PHASECHK.TRANS64 P3, [R7+URZ+0x2e850], R0 ;  /* 0x02e850000700b5a7 */ /* 0x000ea4000806007f */
[----:B--2---:R-:W-:Y:S05]  /*14760*/  @!P3 BRA `(.L_x_7614) ;  /* 0xfffffffc00ecb947 */ /* 0x004fea000383ffff */
[----:B------:R-:W-:Y:S05]  /*14770*/  BRA `(.L_x_7611) ;  /* 0xffffff1c00cc7947 */ /* 0x000fea000383ffff */
.L_x_7621:
[----:B-1----:R-:W-:-:S04]  /*14780*/  IMAD.U32 R7, RZ, RZ, UR6 ;  /* 0x00000006ff077e24 */ /* 0x002fc8000f8e00ff */
[----:B------:R1:W2:Y:S03]  /*14790*/  SYNCS.PHASECHK.TRANS64.TRYWAIT P2, [R7+URZ+0x2e830], R0 ;  /* 0x02e83000070075a7 */ /* 0x0002a6000804017f */
[----:B--2---:R-:W-:Y:S05]  /*147a0*/  @!P2 NANOSLEEP.SYNCS 0x989680 ;  /* 0x009896800000a95d */ /* 0x004fea0003900000 */
[----:B------:R-:W2:Y:S02]  /*147b0*/  @!P2 SYNCS.PHASECHK.TRANS64 P2, [R7+URZ+0x2e830], R0 ;  /* 0x02e830000700a5a7 */ /* 0x000ea4000804007f */
[----:B--2---:R-:W-:Y:S05]  /*147c0*/  @!P2 BRA `(.L_x_7621) ;  /* 0xfffffffc00eca947 */ /* 0x004fea000383ffff */
[----:B------:R-:W-:Y:S05]  /*147d0*/  BRA `(.L_x_7618) ;  /* 0xffffff5800187947 */ /* 0x000fea000383ffff */
.L_x_7625:
[----:B-1----:R-:W-:-:S04]  /*147e0*/  IMAD.U32 R7, RZ, RZ, UR6 ;  /* 0x00000006ff077e24 */ /* 0x002fc8000f8e00ff */
[----:B------:R1:W2:Y:S03]  /*147f0*/  SYNCS.PHASECHK.TRANS64.TRYWAIT P2, [R7+URZ+0x2e850], R0 ;  /* 0x02e85000070075a7 */ /* 0x0002a6000804017f */
[----:B--2---:R-:W-:Y:S05]  /*14800*/  @!P2 NANOSLEEP.SYNCS 0x989680 ;  /* 0x009896800000a95d */ /* 0x004fea0003900000 */
[----:B------:R-:W2:Y:S02]  /*14810*/  @!P2 SYNCS.PHASECHK.TRANS64 P2, [R7+URZ+0x2e850], R0 ;  /* 0x02e850000700a5a7 */ /* 0x000ea4000804007f */
[----:B--2---:R-:W-:Y:S05]  /*14820*/  @!P2 BRA `(.L_x_7625) ;  /* 0xfffffffc00eca947 */ /* 0x004fea000383ffff */
[----:B------:R-:W-:Y:S05]  /*14830*/  BRA `(.L_x_7622) ;  /* 0xffffff6400087947 */ /* 0x000fea000383ffff */
.L_x_7631:
[----:B-1----:R-:W-:-:S04]  /*14840*/  IMAD.U32 R5, RZ, RZ, UR4 ;  /* 0x00000004ff057e24 */ /* 0x002fc8000f8e00ff */
[----:B------:R1:W2:Y:S03]  /*14850*/  SYNCS.PHASECHK.TRANS64.TRYWAIT P1, [R5+URZ+0x2e850], R4 ;  /* 0x02e85004050075a7 */ /* 0x0002a6000802017f */
[----:B--2---:R-:W-:Y:S05]  /*14860*/  @!P1 NANOSLEEP.SYNCS 0x989680 ;  /* 0x009896800000995d */ /* 0x004fea0003900000 */
[----:B------:R-:W2:Y:S02]  /*14870*/  @!P1 SYNCS.PHASECHK.TRANS64 P1, [R5+URZ+0x2e850], R4 ;  /* 0x02e85004050095a7 */ /* 0x000ea4000802007f */
[----:B--2---:R-:W-:Y:S05]  /*14880*/  @!P1 BRA `(.L_x_7631) ;  /* 0xfffffffc00ec9947 */ /* 0x004fea000383ffff */
[----:B------:R-:W-:Y:S05]  /*14890*/  BRA `(.L_x_7630) ;  /* 0xffffff8c00447947 */ /* 0x000fea000383ffff */
.L_x_7665:
[----:B------:R-:W-:Y:S02]  /*148a0*/  IMAD.MOV.U32 R13, RZ, RZ, R0 ;  /* 0x000000ffff0d7224 */ /* 0x000fe400078e0000 */
[----:B------:R-:W-:Y:S02]  /*148b0*/  IMAD.MOV.U32 R12, RZ, RZ, RZ ;  /* 0x000000ffff0c7224 */ /* 0x000fe400078e00ff */
[----:B------:R-:W-:Y:S02]  /*148c0*/  IMAD.MOV.U32 R11, RZ, RZ, 0x1f ;  /* 0x0000001fff0b7424 */ /* 0x000fe400078e00ff */
[----:B------:R-:W-:-:S07]  /*148d0*/  IMAD.MOV.U32 R15, RZ, RZ, -0x1 ;  /* 0xffffffffff0f7424 */ /* 0x000fce00078e00ff */
[----:B-1----:R-:W-:Y:S05]  /*148e0*/  WARPSYNC.COLLECTIVE R15, `(.L_x_7728) ;  /* 0x000000000f087348 */ /* 0x002fea0003c00000 */
[----:B------:R0:W2:Y:S02]  /*148f0*/  SHFL.IDX P6, R14, R13, R12, R11 ;  /* 0x0000000c0d0e7389 */ /* 0x0000a400000c000b */
[----:B012---:R-:W-:Y:S01]  /*14900*/  ENDCOLLECTIVE ;  /* 0x000000000000791b */ /* 0x007fe20003800000 */
.L_x_7728:
[----:B------:R-:W-:Y:S05]  /*14910*/  BRA `(.L_x_7729) ;  /* 0xffffffc800f47947 */ /* 0x000fea000383ffff */
.L_x_7667:
[----:B------:R-:W-:Y:S01]  /*14920*/  BSSY B0, `(.L_x_7730) ;  /* 0x0000006000007945 */ /* 0x000fe20003800000 */
[----:B------:R-:W-:-:S07]  /*14930*/  IMAD.MOV.U32 R15, RZ, RZ, -0x1 ;  /* 0xffffffffff0f7424 */ /* 0x000fce00078e00ff */
[----:B-1----:R-:W-:Y:S05]  /*14940*/  WARPSYNC.COLLECTIVE R15, `(.L_x_7731) ;  /* 0x000000000f0c7348 */ /* 0x002fea0003c00000 */
[----:B------:R-:W-:Y:S02]  /*14950*/  ELECT P6, UR62, PT ;  /* 0x00000000003e782f */ /* 0x000fe400038c0000 */
[----:B------:R-:W-:Y:S01]  /*14960*/  MOV R14, UR62 ;  /* 0x0000003e000e7c02 */ /* 0x000fe20008000f00 */
[----:B-1----:R-:W-:Y:S10]  /*14970*/  ENDCOLLECTIVE ;  /* 0x000000000000791b */ /* 0x002ff40003800000 */
.L_x_7731:
[----:B------:R-:W-:Y:S05]  /*14980*/  BSYNC B0 ;  /* 0x0000000000007941 */ /* 0x000fea0003800000 */
.L_x_7730:
[----:B------:R-:W-:Y:S05]  /*14990*/  BRA `(.L_x_7732) ;  /* 0xffffffcc00047947 */ /* 0x000fea000383ffff */
.L_x_7669:
[----:B0-----:R0:W2:Y:S02]  /*149a0*/  SYNCS.PHASECHK.TRANS64.TRYWAIT P1, [R4+URZ+0x2e880], R3 ;  /* 0x02e88003040075a7 */ /* 0x0010a4000802017f */
[----:B--2---:R-:W-:Y:S05]  /*149b0*/  @!P1 NANOSLEEP.SYNCS 0x989680 ;  /* 0x009896800000995d */ /* 0x004fea0003900000 */
[----:B------:R-:W2:Y:S02]  /*149c0*/  @!P1 SYNCS.PHASECHK.TRANS64 P1, [R4+URZ+0x2e880], R3 ;  /* 0x02e88003040095a7 */ /* 0x000ea4000802007f */
[----:B--2---:R-:W-:Y:S05]  /*149d0*/  @!P1 BRA `(.L_x_7669) ;  /* 0xfffffffc00f09947 */ /* 0x004fea000383ffff */
[----:B------:R-:W-:Y:S05]  /*149e0*/  BRA `(.L_x_7733) ;  /* 0xffffffcc00647947 */ /* 0x000fea000383ffff */
.L_x_7671:
[----:B--2---:R2:W3:Y:S02]  /*149f0*/  SYNCS.PHASECHK.TRANS64.TRYWAIT P1, [R4+URZ+0x2e840], R3 ;  /* 0x02e84003040075a7 */ /* 0x0044e4000802017f */
[----:B---3--:R-:W-:Y:S05]  /*14a00*/  @!P1 NANOSLEEP.SYNCS 0x989680 ;  /* 0x009896800000995d */ /* 0x008fea0003900000 */
[----:B------:R-:W3:Y:S02]  /*14a10*/  @!P1 SYNCS.PHASECHK.TRANS64 P1, [R4+URZ+0x2e840], R3 ;  /* 0x02e84003040095a7 */ /* 0x000ee4000802007f */
[----:B---3--:R-:W-:Y:S05]  /*14a20*/  @!P1 BRA `(.L_x_7671) ;  /* 0xfffffffc00f09947 */ /* 0x008fea000383ffff */
[----:B------:R-:W-:Y:S05]  /*14a30*/  BRA `(.L_x_7734) ;  /* 0xffffffcc00b47947 */ /* 0x000fea000383ffff */
.L_x_7675:
        /* <DEDUP_REMOVED lines=10> */
.L_x_7735:
[----:B------:R-:W-:Y:S02]  /*14ae0*/  IMAD R4, R4, 0x80, R8 ;  /* 0x0000008004047824 */ /* 0x000fe400078e0208 */
[----:B------:R-:W-:Y:S02]  /*14af0*/  IMAD.MOV.U32 R13, RZ, RZ, R0 ;  /* 0x000000ffff0d7224 */ /* 0x000fe400078e0000 */
[----:B------:R-:W-:-:S07]  /*14b00*/  IMAD.MOV.U32 R5, RZ, RZ, R14 ;  /* 0x000000ffff057224 */ /* 0x000fce00078e000e */
[----:B------:R-:W-:Y:S05]  /*14b10*/  WARPSYNC.COLLECTIVE R15, `(.L_x_7736) ;  /* 0x000000000f087348 */ /* 0x000fea0003c00000 */
[----:B------:R0:W1:Y:S02]  /*14b20*/  SHFL.IDX P6, R14, R13, R12, R11 ;  /* 0x0000000c0d0e7389 */ /* 0x00006400000c000b */
[----:B01----:R-:W-:Y:S01]  /*14b30*/  ENDCOLLECTIVE ;  /* 0x000000000000791b */ /* 0x003fe20003800000 */
.L_x_7736:
        /* <DEDUP_REMOVED lines=9> */
.L_x_7737:
        /* <DEDUP_REMOVED lines=15> */
.L_x_7738:
[----:B------:R-:W-:Y:S02]  /*14cc0*/  IMAD.MOV.U32 R13, RZ, RZ, R2 ;  /* 0x000000ffff0d7224 */ /* 0x000fe400078e0002 */
[----:B------:R-:W-:Y:S02]  /*14cd0*/  IMAD.MOV.U32 R12, RZ, RZ, 0x2 ;  /* 0x00000002ff0c7424 */ /* 0x000fe400078e00ff */
[----:B------:R-:W-:-:S07]  /*14ce0*/  IMAD.MOV.U32 R8, RZ, RZ, R14 ;  /* 0x000000ffff087224 */ /* 0x000fce00078e000e */
[----:B------:R-:W-:Y:S05]  /*14cf0*/  WARPSYNC.COLLECTIVE R15, `(.L_x_7739) ;  /* 0x000000000f087348 */ /* 0x000fea0003c00000 */
[----:B------:R0:W1:Y:S02]  /*14d00*/  SHFL.IDX P6, R14, R13, R12, R11 ;  /* 0x0000000c0d0e7389 */ /* 0x00006400000c000b */
[----:B01----:R-:W-:Y:S01]  /*14d10*/  ENDCOLLECTIVE ;  /* 0x000000000000791b */ /* 0x003fe20003800000 */
.L_x_7739:
        /* <DEDUP_REMOVED lines=13> */
.L_x_7740:
[----:B------:R-:W-:Y:S02]  /*14df0*/  IMAD.MOV.U32 R13, RZ, RZ, R2 ;  /* 0x000000ffff0d7224 */ /* 0x000fe400078e0002 */
[----:B------:R-:W-:Y:S02]  /*14e00*/  IMAD.MOV.U32 R12, RZ, RZ, 0x3 ;  /* 0x00000003ff0c7424 */ /* 0x000fe400078e00ff */
[----:B------:R-:W-:-:S07]  /*14e10*/  IMAD.MOV.U32 R6, RZ, RZ, R14 ;  /* 0x000000ffff067224 */ /* 0x000fce00078e000e */
[----:B------:R-:W-:Y:S05]  /*14e20*/  WARPSYNC.COLLECTIVE R15, `(.L_x_7741) ;  /* 0x000000000f087348 */ /* 0x000fea0003c00000 */
[----:B------:R0:W1:Y:S02]  /*14e30*/  SHFL.IDX P6, R14, R13, R12, R11 ;  /* 0x0000000c0d0e7389 */ /* 0x00006400000c000b */
[----:B01----:R-:W-:Y:S01]  /*14e40*/  ENDCOLLECTIVE ;  /* 0x000000000000791b */ /* 0x003fe20003800000 */
.L_x_7741:
        /* <DEDUP_REMOVED lines=14> */
.L_x_7742:
[----:B------:R-:W-:Y:S02]  /*14f30*/  IMAD.MOV.U32 R13, RZ, RZ, R2 ;  /* 0x000000ffff0d7224 */ /* 0x000fe400078e0002 */
[----:B------:R-:W-:Y:S02]  /*14f40*/  IMAD.MOV.U32 R12, RZ, RZ, 0x4 ;  /* 0x00000004ff0c7424 */ /* 0x000fe400078e00ff */
[----:B------:R-:W-:-:S07]  /*14f50*/  IMAD.MOV.U32 R6, RZ, RZ, R14 ;  /* 0x000000ffff067224 */ /* 0x000fce00078e000e */
[----:B------:R-:W-:Y:S05]  /*14f60*/  WARPSYNC.COLLECTIVE R15, `(.L_x_7743) ;  /* 0x000000000f087348 */ /* 0x000fea0003c00000 */
[----:B------:R0:W1:Y:S02]  /*14f70*/  SHFL.IDX P6, R14, R13, R12, R11 ;  /* 0x0000000c0d0e7389 */ /* 0x00006400000c000b */
[----:B01----:R-:W-:Y:S01]  /*14f80*/  ENDCOLLECTIVE ;  /* 0x000000000000791b */ /* 0x003fe20003800000 */
.L_x_7743:
        /* <DEDUP_REMOVED lines=14> */
.L_x_7744:
[----:B------:R-:W-:Y:S02]  /*15070*/  IMAD.MOV.U32 R13, RZ, RZ, R2 ;  /* 0x000000ffff0d7224 */ /* 0x000fe400078e0002 */
[----:B------:R-:W-:Y:S02]  /*15080*/  IMAD.MOV.U32 R12, RZ, RZ, 0x5 ;  /* 0x00000005ff0c7424 */ /* 0x000fe400078e00ff */
[----:B------:R-:W-:-:S07]  /*15090*/  IMAD.MOV.U32 R6, RZ, RZ, R14 ;  /* 0x000000ffff067224 */ /* 0x000fce00078e000e */
[----:B------:R-:W-:Y:S05]  /*150a0*/  WARPSYNC.COLLECTIVE R15, `(.L_x_7745) ;  /* 0x000000000f087348 */ /* 0x000fea0003c00000 */
[----:B------:R0:W1:Y:S02]  /*150b0*/  SHFL.IDX P6, R14, R13, R12, R11 ;  /* 0x0000000c0d0e7389 */ /* 0x00006400000c000b */
[----:B01----:R-:W-:Y:S01]  /*150c0*/  ENDCOLLECTIVE ;  /* 0x000000000000791b */ /* 0x003fe20003800000 */
.L_x_7745:
        /* <DEDUP_REMOVED lines=14> */
.L_x_7746:
[----:B------:R-:W-:Y:S02]  /*151b0*/  IMAD.MOV.U32 R13, RZ, RZ, R2 ;  /* 0x000000ffff0d7224 */ /* 0x000fe400078e0002 */
[----:B------:R-:W-:Y:S02]  /*151c0*/  IMAD.MOV.U32 R12, RZ, RZ, 0x6 ;  /* 0x00000006ff0c7424 */ /* 0x000fe400078e00ff */
[----:B------:R-:W-:-:S07]  /*151d0*/  IMAD.MOV.U32 R6, RZ, RZ, R14 ;  /* 0x000000ffff067224 */ /* 0x000fce00078e000e */
[----:B------:R-:W-:Y:S05]  /*151e0*/  WARPSYNC.COLLECTIVE R15, `(.L_x_7747) ;  /* 0x000000000f087348 */ /* 0x000fea0003c00000 */
[----:B------:R0:W1:Y:S02]  /*151f0*/  SHFL.IDX P6, R14, R13, R12, R11 ;  /* 0x0000000c0d0e7389 */ /* 0x00006400000c000b */
[----:B01----:R-:W-:Y:S01]  /*15200*/  ENDCOLLECTIVE ;  /* 0x000000000000791b */ /* 0x003fe20003800000 */
.L_x_7747:
        /* <DEDUP_REMOVED lines=13> */
.L_x_7748:
[----:B------:R-:W-:Y:S02]  /*152e0*/  IMAD.MOV.U32 R13, RZ, RZ, R2 ;  /* 0x000000ffff0d7224 */ /* 0x000fe400078e0002 */
[----:B------:R-:W-:Y:S02]  /*152f0*/  IMAD.MOV.U32 R12, RZ, RZ, 0x7 ;  /* 0x00000007ff0c7424 */ /* 0x000fe400078e00ff */
[----:B------:R-:W-:-:S07]  /*15300*/  IMAD.MOV.U32 R6, RZ, RZ, R14 ;  /* 0x000000ffff067224 */ /* 0x000fce00078e000e */
[----:B------:R-:W-:Y:S05]  /*15310*/  WARPSYNC.COLLECTIVE R15, `(.L_x_7749) ;  /* 0x000000000f087348 */ /* 0x000fea0003c00000 */
[----:B------:R0:W1:Y:S02]  /*15320*/  SHFL.IDX P6, R14, R13, R12, R11 ;  /* 0x0000000c0d0e7389 */ /* 0x00006400000c000b */
[----:B01----:R-:W-:Y:S01]  /*15330*/  ENDCOLLECTIVE ;  /* 0x000000000000791b */ /* 0x003fe20003800000 */
.L_x_7749:
        /* <DEDUP_REMOVED lines=12> */
.L_x_7750:
[----:B------:R-:W-:Y:S01]  /*15400*/  IMAD.MOV.U32 R0, RZ, RZ, R14 ;  /* 0x000000ffff007224 */ /* 0x000fe200078e000e */
[----:B------:R-:W-:Y:S06]  /*15410*/  BRA `(.L_x_7751) ;  /* 0xffffffcc00dc7947 */ /* 0x000fec000383ffff */
.L_x_7678:
[----:B0-----:R0:W1:Y:S02]  /*15420*/  SYNCS.PHASECHK.TRANS64.TRYWAIT P0, [R17+URZ+0x2e820], R0 ;  /* 0x02e82000110075a7 */ /* 0x001064000800017f */
[----:B-1----:R-:W-:Y:S05]  /*15430*/  @!P0 NANOSLEEP.SYNCS 0x989680 ;  /* 0x009896800000895d */ /* 0x002fea0003900000 */
[----:B------:R-:W1:Y:S02]  /*15440*/  @!P0 SYNCS.PHASECHK.TRANS64 P0, [R17+URZ+0x2e820], R0 ;  /* 0x02e82000110085a7 */ /* 0x000e64000800007f */
[----:B-1----:R-:W-:Y:S05]  /*15450*/  @!P0 BRA `(.L_x_7678) ;  /* 0xfffffffc00f08947 */ /* 0x002fea000383ffff */
[----:B------:R-:W-:Y:S05]  /*15460*/  BRA `(.L_x_7752) ;  /* 0xffffffd000387947 */ /* 0x000fea000383ffff */
.L_x_7684:
[----:B-1----:R1:W2:Y:S02]  /*15470*/  SYNCS.PHASECHK.TRANS64.TRYWAIT P0, [R4+URZ+0x2e880], R3 ;  /* 0x02e88003040075a7 */ /* 0x0022a4000800017f */
[----:B--2---:R-:W-:Y:S05]  /*15480*/  @!P0 NANOSLEEP.SYNCS 0x989680 ;  /* 0x009896800000895d */ /* 0x004fea0003900000 */
[----:B------:R-:W2:Y:S02]  /*15490*/  @!P0 SYNCS.PHASECHK.TRANS64 P0, [R4+URZ+0x2e880], R3 ;  /* 0x02e88003040085a7 */ /* 0x000ea4000800007f */
[----:B--2---:R-:W-:Y:S05]  /*154a0*/  @!P0 BRA `(.L_x_7684) ;  /* 0xfffffffc00f08947 */ /* 0x004fea000383ffff */
[----:B------:R-:W-:Y:S05]  /*154b0*/  BRA `(.L_x_7753) ;  /* 0xffffffd000f07947 */ /* 0x000fea000383ffff */
.L_x_7689:
[----:B--2---:R2:W3:Y:S02]  /*154c0*/  SYNCS.PHASECHK.TRANS64.TRYWAIT P0, [R4+URZ+0x2e840], R3 ;  /* 0x02e84003040075a7 */ /* 0x0044e4000800017f */
[----:B---3--:R-:W-:Y:S05]  /*154d0*/  @!P0 NANOSLEEP.SYNCS 0x989680 ;  /* 0x009896800000895d */ /* 0x008fea0003900000 */
[----:B------:R-:W3:Y:S02]  /*154e0*/  @!P0 SYNCS.PHASECHK.TRANS64 P0, [R4+URZ+0x2e840], R3 ;  /* 0x02e84003040085a7 */ /* 0x000ee4000800007f */
[----:B---3--:R-:W-:Y:S05]  /*154f0*/  @!P0 BRA `(.L_x_7689) ;  /* 0xfffffffc00f08947 */ /* 0x008fea000383ffff */
[----:B------:R-:W-:Y:S05]  /*15500*/  BRA `(.L_x_7754) ;  /* 0xffffffd4006c7947 */ /* 0x000fea000383ffff */
.L_x_7695:
[----:B-1----:R1:W2:Y:S02]  /*15510*/  SYNCS.PHASECHK.TRANS64.TRYWAIT P1, [R20+URZ+0x2e870], R2 ;  /* 0x02e87002140075a7 */ /* 0x0022a4000802017f */
[----:B--2---:R-:W-:Y:S05]  /*15520*/  @!P1 NANOSLEEP.SYNCS 0x989680 ;  /* 0x009896800000995d */ /* 0x004fea0003900000 */
[----:B------:R-:W2:Y:S02]  /*15530*/  @!P1 SYNCS.PHASECHK.TRANS64 P1, [R20+URZ+0x2e870], R2 ;  /* 0x02e87002140095a7 */ /* 0x000ea4000802007f */
[----:B--2---:R-:W-:Y:S05]  /*15540*/  @!P1 BRA `(.L_x_7695) ;  /* 0xfffffffc00f09947 */ /* 0x004fea000383ffff */
[----:B------:R-:W-:Y:S05]  /*15550*/  BRA `(.L_x_7755) ;  /* 0xffffffd800087947 */ /* 0x000fea000383ffff */
.L_x_7697:
[----:B-1----:R1:W2:Y:S02]  /*15560*/  SYNCS.PHASECHK.TRANS64.TRYWAIT P1, [R20+URZ+0x2e860], R0 ;  /* 0x02e86000140075a7 */ /* 0x0022a4000802017f */
[----:B--2---:R-:W-:Y:S05]  /*15570*/  @!P1 NANOSLEEP.SYNCS 0x989680 ;  /* 0x009896800000995d */ /* 0x004fea0003900000 */
[----:B------:R-:W2:Y:S02]  /*15580*/  @!P1 SYNCS.PHASECHK.TRANS64 P1, [R20+URZ+0x2e860], R0 ;  /* 0x02e86000140095a7 */ /* 0x000ea4000802007f */
[----:B--2---:R-:W-:Y:S05]  /*15590*/  @!P1 BRA `(.L_x_7697) ;  /* 0xfffffffc00f09947 */ /* 0x004fea000383ffff */
[----:B------:R-:W-:Y:S05]  /*155a0*/  BRA `(.L_x_7756) ;  /* 0xffffffd800107947 */ /* 0x000fea000383ffff */
.L_x_7704:
[----:B0-----:R0:W1:Y:S02]  /*155b0*/  SYNCS.PHASECHK.TRANS64.TRYWAIT P1, [R16+URZ+0x2e870], R3 ;  /* 0x02e87003100075a7 */ /* 0x001064000802017f */
[----:B-1----:R-:W-:Y:S05]  /*155c0*/  @!P1 NANOSLEEP.SYNCS 0x989680 ;  /* 0x009896800000995d */ /* 0x002fea0003900000 */
[----:B------:R-:W1:Y:S02]  /*155d0*/  @!P1 SYNCS.PHASECHK.TRANS64 P1, [R16+URZ+0x2e870], R3 ;  /* 0x02e87003100095a7 */ /* 0x000e64000802007f */
[----:B-1----:R-:W-:Y:S05]  /*155e0*/  @!P1 BRA `(.L_x_7704) ;  /* 0xfffffffc00f09947 */ /* 0x002fea000383ffff */
[----:B------:R-:W-:Y:S05]  /*155f0*/  BRA `(.L_x_7757) ;  /* 0xffffffe0009c7947 */ /* 0x000fea000383ffff */
.L_x_7706:
[----:B0-----:R0:W1:Y:S02]  /*15600*/  SYNCS.PHASECHK.TRANS64.TRYWAIT P1, [R16+URZ+0x2e860], R3 ;  /* 0x02e86003100075a7 */ /* 0x001064000802017f */
[----:B-1----:R-:W-:Y:S05]  /*15610*/  @!P1 NANOSLEEP.SYNCS 0x989680 ;  /* 0x009896800000995d */ /* 0x002fea0003900000 */
[----:B------:R-:W1:Y:S02]  /*15620*/  @!P1 SYNCS.PHASECHK.TRANS64 P1, [R16+URZ+0x2e860], R3 ;  /* 0x02e86003100095a7 */ /* 0x000e64000802007f */
[----:B-1----:R-:W-:Y:S05]  /*15630*/  @!P1 BRA `(.L_x_7706) ;  /* 0xfffffffc00f09947 */ /* 0x002fea000383ffff */
[----:B------:R-:W-:Y:S05]  /*15640*/  BRA `(.L_x_7758) ;  /* 0xffffffe000a47947 */ /* 0x000fea000383ffff */
.L_x_7712:
[----:B0-----:R0:W1:Y:S02]  /*15650*/  SYNCS.PHASECHK.TRANS64.TRYWAIT P0, [R0+URZ+0x2e820], R3 ;  /* 0x02e82003000075a7 */ /* 0x001064000800017f */
[----:B-1----:R-:W-:Y:S05]  /*15660*/  @!P0 NANOSLEEP.SYNCS 0x989680 ;  /* 0x009896800000895d */ /* 0x002fea0003900000 */
[----:B------:R-:W1:Y:S02]  /*15670*/  @!P0 SYNCS.PHASECHK.TRANS64 P0, [R0+URZ+0x2e820], R3 ;  /* 0x02e82003000085a7 */ /* 0x000e64000800007f */
[----:B-1----:R-:W-:Y:S05]  /*15680*/  @!P0 BRA `(.L_x_7712) ;  /* 0xfffffffc00f08947 */ /* 0x002fea000383ffff */
[----:B------:R-:W-:Y:S05]  /*15690*/  BRA `(.L_x_7759) ;  /* 0xffffffe800fc7947 */ /* 0x000fea000383ffff */
.L_x_7713:
        /* <DEDUP_REMOVED lines=11> */
.L_x_7761:
[----:B------:R-:W-:Y:S05]  /*15750*/  BSYNC B0 ;  /* 0x0000000000007941 */ /* 0x000fea0003800000 */
.L_x_7760:
[----:B------:R-:W-:Y:S05]  /*15760*/  BRA `(.L_x_7762) ;  /* 0xffffffe800e47947 */ /* 0x000fea000383ffff */
.L_x_7716:
[----:B------:R-:W-:Y:S01]  /*15770*/  BSSY B1, `(.L_x_7763) ;  /* 0x0000006000017945 */ /* 0x000fe20003800000 */
[----:B------:R-:W-:-:S07]  /*15780*/  IMAD.MOV.U32 R15, RZ, RZ, -0x1 ;  /* 0xffffffffff0f7424 */ /* 0x000fce00078e00ff */
[----:B01----:R-:W-:Y:S05]  /*15790*/  WARPSYNC.COLLECTIVE R15, `(.L_x_7764) ;  /* 0x000000000f0c7348 */ /* 0x003fea0003c00000 */
[----:B------:R-:W-:Y:S02]  /*157a0*/  ELECT P6, UR62, PT ;  /* 0x00000000003e782f */ /* 0x000fe400038c0000 */
[----:B------:R-:W-:Y:S01]  /*157b0*/  MOV R14, UR62 ;  /* 0x0000003e000e7c02 */ /* 0x000fe20008000f00 */
[----:B01----:R-:W-:Y:S10]  /*157c0*/  ENDCOLLECTIVE ;  /* 0x000000000000791b */ /* 0x003ff40003800000 */
.L_x_7764:
[----:B------:R-:W-:Y:S05]  /*157d0*/  BSYNC B1 ;  /* 0x0000000000017941 */ /* 0x000fea0003800000 */
.L_x_7763:
[----:B------:R-:W-:Y:S05]  /*157e0*/  BRA `(.L_x_7765) ;  /* 0xffffffe800dc7947 */ /* 0x000fea000383ffff */
.L_x_7718:
[----:B0-----:R0:W1:Y:S02]  /*157f0*/  SYNCS.PHASECHK.TRANS64.TRYWAIT P1, [R6+URZ], R5 ;  /* 0x00000005060075a7 */ /* 0x001064000802017f */
[----:B-1----:R-:W-:Y:S05]  /*15800*/  @!P1 NANOSLEEP.SYNCS 0x989680 ;  /* 0x009896800000995d */ /* 0x002fea0003900000 */
[----:B------:R-:W1:Y:S02]  /*15810*/  @!P1 SYNCS.PHASECHK.TRANS64 P1, [R6+URZ], R5 ;  /* 0x00000005060095a7 */ /* 0x000e64000802007f */
[----:B-1----:R-:W-:Y:S05]  /*15820*/  @!P1 BRA `(.L_x_7718) ;  /* 0xfffffffc00f09947 */ /* 0x002fea000383ffff */
[----:B------:R-:W-:Y:S05]  /*15830*/  BRA `(.L_x_7766) ;  /* 0xffffffec00187947 */ /* 0x000fea000383ffff */
.L_x_7719:
[----:B-1----:R1:W2:Y:S02]  /*15840*/  SYNCS.PHASECHK.TRANS64.TRYWAIT P1, [R7+URZ], R2 ;  /* 0x00000002070075a7 */ /* 0x0022a4000802017f */
[----:B--2---:R-:W-:Y:S05]  /*15850*/  @!P1 NANOSLEEP.SYNCS 0x989680 ;  /* 0x009896800000995d */ /* 0x004fea0003900000 */
[----:B------:R-:W2:Y:S02]  /*15860*/  @!P1 SYNCS.PHASECHK.TRANS64 P1, [R7+URZ], R2 ;  /* 0x00000002070095a7 */ /* 0x000ea4000802007f */
[----:B--2---:R-:W-:Y:S05]  /*15870*/  @!P1 BRA `(.L_x_7719) ;  /* 0xfffffffc00f09947 */ /* 0x004fea000383ffff */
[----:B------:R-:W-:Y:S05]  /*15880*/  BRA `(.L_x_7767) ;  /* 0xffffffec000c7947 */ /* 0x000fea000383ffff */
.L_x_7721:
[----:B--2---:R2:W3:Y:S02]  /*15890*/  SYNCS.PHASECHK.TRANS64.TRYWAIT P1, [R4+URZ+0x2e860], R5 ;  /* 0x02e86005040075a7 */ /* 0x0044e4000802017f */
[----:B---3--:R-:W-:Y:S05]  /*158a0*/  @!P1 NANOSLEEP.SYNCS 0x989680 ;  /* 0x009896800000995d */ /* 0x008fea0003900000 */
[----:B------:R-:W3:Y:S02]  /*158b0*/  @!P1 SYNCS.PHASECHK.TRANS64 P1, [R4+URZ+0x2e860], R5 ;  /* 0x02e86005040095a7 */ /* 0x000ee4000802007f */
[----:B---3--:R-:W-:Y:S05]  /*158c0*/  @!P1 BRA `(.L_x_7721) ;  /* 0xfffffffc00f09947 */ /* 0x008fea000383ffff */
[----:B------:R-:W-:Y:S05]  /*158d0*/  BRA `(.L_x_7768) ;  /* 0xffffffec00107947 */ /* 0x000fea000383ffff */
.L_x_7723:
[----:B---3--:R3:W4:Y:S02]  /*158e0*/  SYNCS.PHASECHK.TRANS64.TRYWAIT P1, [R3+URZ+0x2e860], R2 ;  /* 0x02e86002030075a7 */ /* 0x008724000802017f */
[----:B----4-:R-:W-:Y:S05]  /*158f0*/  @!P1 NANOSLEEP.SYNCS 0x989680 ;  /* 0x009896800000995d */ /* 0x010fea0003900000 */
[----:B------:R-:W4:Y:S02]  /*15900*/  @!P1 SYNCS.PHASECHK.TRANS64 P1, [R3+URZ+0x2e860], R2 ;  /* 0x02e86002030095a7 */ /* 0x000f24000802007f */
[----:B----4-:R-:W-:Y:S05]  /*15910*/  @!P1 BRA `(.L_x_7723) ;  /* 0xfffffffc00f09947 */ /* 0x010fea000383ffff */
[----:B------:R-:W-:Y:S05]  /*15920*/  BRA `(.L_x_7769) ;  /* 0xffffffec00107947 */ /* 0x000fea000383ffff */
.L_x_7725:
[----:B----4-:R4:W0:Y:S02]  /*15930*/  SYNCS.PHASECHK.TRANS64.TRYWAIT P0, [R4+URZ+0x2e880], R5 ;  /* 0x02e88005040075a7 */ /* 0x010824000800017f */
[----:B0-----:R-:W-:Y:S05]  /*15940*/  @!P0 NANOSLEEP.SYNCS 0x989680 ;  /* 0x009896800000895d */ /* 0x001fea0003900000 */
[----:B------:R-:W0:Y:S02]  /*15950*/  @!P0 SYNCS.PHASECHK.TRANS64 P0, [R4+URZ+0x2e880], R5 ;  /* 0x02e88005040085a7 */ /* 0x000e24000800007f */
[----:B0-----:R-:W-:Y:S05]  /*15960*/  @!P0 BRA `(.L_x_7725) ;  /* 0xfffffffc00f08947 */ /* 0x001fea000383ffff */
[----:B------:R-:W-:Y:S05]  /*15970*/  BRA `(.L_x_7726) ;  /* 0xffffffec000c7947 */ /* 0x000fea000383ffff */
.L_x_7770:
        /* <DEDUP_REMOVED lines=16> */
.L_x_12976:


//--------------------- .text._ZN7cutlass13device_kernelIN5flash11enable_sm90INS1_16FlashAttnFwdSm90INS1_25CollectiveMainloopFwdSm90ILi2EN4cute5tupleIJNS5_1CILi1EEES8_S8_EEENS6_IJNS7_ILi128EEENS7_ILi224EEESA_EEELi128ENS_12float_e4m3_tEfNS_4arch4Sm90ELb1ELb0ELb0ELb1ELb0ELb0ELb0ELb1ELb1ELb1ELb0ELb0EEENS1_21CollectiveEpilogueFwdINS6_IJSA_SA_SB_EEES9_NS_10bfloat16_tESF_Li256ELb1ELb1ELb0ELb1EEENS1_36VarlenDynamicPersistentTileSchedulerILi128ELi224ELi256ELi128ELb0ELb1ELb1ELb1ELb1ELb1EEEEEEEEEvNT_6ParamsE --------------------------
	.section	.text._ZN7cutlass13device_kernelIN5flash11enable_sm90INS1_16FlashAttnFwdSm90INS1_25CollectiveMainloopFwdSm90ILi2EN4cute5tupleIJNS5_1CILi1EEES8_S8_EEENS6_IJNS7_ILi128EEENS7_ILi224EEESA_EEELi128ENS_12float_e4m3_tEfNS_4arch4Sm90ELb1ELb0ELb0ELb1ELb0ELb0ELb0ELb1ELb1ELb1ELb0ELb0EEENS1_21CollectiveEpilogueFwdINS6_IJSA_SA_SB_EEES9_NS_10bfloat16_tESF_Li256ELb1ELb1ELb0ELb1EEENS1_36VarlenDynamicPersistentTileSchedulerILi128ELi224ELi256ELi128ELb0ELb1ELb1ELb1ELb1ELb1EEEEEEEEEvNT_6ParamsE,"ax",@progbits
	.align	128
.text._ZN7cutlass13device_kernelIN5flash11enable_sm90INS1_16FlashAttnFwdSm90INS1_25CollectiveMainloopFwdSm90ILi2EN4cute5tupleIJNS5_1CILi1EEES8_S8_EEENS6_IJNS7_ILi128EEENS7_ILi224EEESA_EEELi128ENS_12float_e4m3_tEfNS_4arch4Sm90ELb1ELb0ELb0ELb1ELb0ELb0ELb0ELb1ELb1ELb1ELb0ELb0EEENS1_21CollectiveEpilogueFwdINS6_IJSA_SA_SB_EEES9_NS_10bfloat16_tESF_Li256ELb1ELb1ELb0ELb1EEENS1_36VarlenDynamicPersistentTileSchedulerILi128ELi224ELi256ELi128ELb0ELb1ELb1ELb1ELb1ELb1EEEEEEEEEvNT_6ParamsE:
        .type           _ZN7cutlass13device_kernelIN5flash11enable_sm90INS1_16FlashAttnFwdSm90INS1_25CollectiveMainloopFwdSm90ILi2EN4cute5tupleIJNS5_1CILi1EEES8_S8_EEENS6_IJNS7_ILi128EEENS7_ILi224EEESA_EEELi128ENS_12float_e4m3_tEfNS_4arch4Sm90ELb1ELb0ELb0ELb1ELb0ELb0ELb0ELb1ELb1ELb1ELb0ELb0EEENS1_21CollectiveEpilogueFwdINS6_IJSA_SA_SB_EEES9_NS_10bfloat16_tESF_Li256ELb1ELb1ELb0ELb1EEENS1_36VarlenDynamicPersistentTileSchedulerILi128ELi224ELi256ELi128ELb0ELb1ELb1ELb1ELb1ELb1EEEEEEEEEvNT_6ParamsE,@function
        .size           _ZN7cutlass13device_kernelIN5flash11enable_sm90INS1_16FlashAttnFwdSm90INS1_25CollectiveMainloopFwdSm90ILi2EN4cute5tupleIJNS5_1CILi1EEES8_S8_EEENS6_IJNS7_ILi128EEENS7_ILi224EEESA_EEELi128ENS_12float_e4m3_tEfNS_4arch4Sm90ELb1ELb0ELb0ELb1ELb0ELb0ELb0ELb1ELb1ELb1ELb0ELb0EEENS1_21CollectiveEpilogueFwdINS6_IJSA_SA_SB_EEES9_NS_10bfloat16_tESF_Li256ELb1ELb1ELb0ELb1EEENS1_36VarlenDynamicPersistentTileSchedulerILi128ELi224ELi256ELi128ELb0ELb1ELb1ELb1ELb1ELb1EEEEEEEEEvNT_6ParamsE,(.L_x_12977 - _ZN7cutlass13device_kernelIN5flash11enable_sm90INS1_16FlashAttnFwdSm90INS1_25CollectiveMainloopFwdSm90ILi2EN4cute5tupleIJNS5_1CILi1EEES8_S8_EEENS6_IJNS7_ILi128EEENS7_ILi224EEESA_EEELi128ENS_12float_e4m3_tEfNS_4arch4Sm90ELb1ELb0ELb0ELb1ELb0ELb0ELb0ELb1ELb1ELb1ELb0ELb0EEENS1_21CollectiveEpilogueFwdINS6_IJSA_SA_SB_EEES9_NS_10bfloat16_tESF_Li256ELb1ELb1ELb0ELb1EEENS1_36VarlenDynamicPersistentTileSchedulerILi128ELi224ELi256ELi128ELb0ELb1ELb1ELb1ELb1ELb1EEEEEEEEEvNT_6ParamsE)
        .other          _ZN7cutlass13device_kernelIN5flash11enable_sm90INS1_16FlashAttnFwdSm90INS1_25CollectiveMainloopFwdSm90ILi2EN4cute5tupleIJNS5_1CILi1EEES8_S8_EEENS6_IJNS7_ILi128EEENS7_ILi224EEESA_EEELi128ENS_12float_e4m3_tEfNS_4arch4Sm90ELb1ELb0ELb0ELb1ELb0ELb0ELb0ELb1ELb1ELb1ELb0ELb0EEENS1_21CollectiveEpilogueFwdINS6_IJSA_SA_SB_EEES9_NS_10bfloat16_tESF_Li256ELb1ELb1ELb0ELb1EEENS1_36VarlenDynamicPersistentTileSchedulerILi128ELi224ELi256ELi128ELb0ELb1ELb1ELb1ELb1ELb1EEEEEEEEEvNT_6ParamsE,@"STO_CUDA_ENTRY STV_DEFAULT"
_ZN7cutlass13device_kernelIN5flash11enable_sm90INS1_16FlashAttnFwdSm90INS1_25CollectiveMainloopFwdSm90ILi2EN4cute5tupleIJNS5_1CILi1EEES8_S8_EEENS6_IJNS7_ILi128EEENS7_ILi224EEESA_EEELi128ENS_12float_e4m3_tEfNS_4arch4Sm90ELb1ELb0ELb0ELb1ELb0ELb0ELb0ELb1ELb1ELb1ELb0ELb0EEENS1_21CollectiveEpilogueFwdINS6_IJSA_SA_SB_EEES9_NS_10bfloat16_tESF_Li256ELb1ELb1ELb0ELb1EEENS1_36VarlenDynamicPersistentTileSchedulerILi128ELi224ELi256ELi128ELb0ELb1ELb1ELb1ELb1ELb1EEEEEEEEEvNT_6ParamsE:
        /* <DEDUP_REMOVED lines=18> */
.L_x_7772:
[----:B------:R-:W-:Y:S05]  /*0120*/  BSYNC B0 ;  /* 0x0000000000007941 */ /* 0x000fea0003800000 */
.L_x_7771:
        /* <DEDUP_REMOVED lines=41> */
.L_x_7773:
        /* <DEDUP_REMOVED lines=22> */
.L_x_7774:
        /* <DEDUP_REMOVED lines=18> */
.L_x_7775:
        /* <DEDUP_REMOVED lines=22> */
.L_x_7776:
        /* <DEDUP_REMOVED lines=22> */
.L_x_7777:
[----:B------:R-:W-:Y:S01]  /*0900*/  PLOP3.LUT P0, PT, PT, PT, UP0, 0x80, 0x0 ;  /* 0x000000000000781c */ /* 0x000fe20003f0f008 */
[----:B------:R-:W-:Y:S01]  /*0910*/  UMOV UR38, 0x1 ;  /* 0x0000000100267882 */ /* 0x000fe20000000000 */
[----:B------:R-:W-:Y:S01]  /*0920*/  NOP ;  /* 0x0000000000007918 */ /* 0x000fe20000000000 */
[----:B------:R-:W-:Y:S01]  /*0930*/  USEL UR38, UR38, 0x2, !UP0 ;  /* 0x0000000226267887 */ /* 0x000fe2000c000000 */
[----:B------:R-:W-:Y:S01]  /*0940*/  ULDC.64 UR52, c[0x0][0x208] ;  /* 0x0000820000347ab9 */ /* 0x000fe20000000a00 */
[----:B012-4-:R-:W-:Y:S08]  /*0950*/  BAR.SYNC.DEFER_BLOCKING 0x0 ;  /* 0x0000000000007b1d */ /* 0x017ff00000010000 */
[----:B------:R-:W-:Y:S05]  /*0960*/  @!P0 BRA `(.L_x_7778) ;  /* 0x000000fc00f48947 */ /* 0x000fea0003800000 */
.L_x_7779:
        /* <DEDUP_REMOVED lines=29> */
[CC--:B------:R-:W-:Y:S01]  /*0b40*/  LEA.HI R2, R3.reuse, R234.reuse, RZ, 0x4 ;  /* 0x000000ea03027211 */ /* 0x0c0fe200078f20ff */
[----:B------:R-:W-:Y:S01]  /*0b50*/  IMAD.SHL.U32 R4, R4, 0x20, RZ ;  /* 0x0000002004047824 */ /* 0x000fe200078e00ff */
[----:B------:R-:W-:Y:S01]  /*0b60*/  LEA.HI R10, R3, R234, RZ, 0x2 ;  /* 0x000000ea030a7211 */ /* 0x000fe200078f10ff */
        /* <DEDUP_REMOVED lines=8> */
[----:B------:R-:W-:Y:S02]  /*0bf0*/  LOP3.LUT R5, R10, 0xfffffffc, RZ, 0xc0, !PT ;  /* 0xfffffffc0a057812 */ /* 0x000fe400078ec0ff */
[--C-:B------:R-:W-:Y:S02]  /*0c00*/  SHF.R.S32.HI R8, RZ, 0x2, R6.reuse ;  /* 0x00000002ff087819 */ /* 0x100fe40000011406 */
[----:B------:R-:W-:Y:S01]  /*0c10*/  SHF.R.S32.HI R11, RZ, 0x1f, R6 ;  /* 0x0000001fff0b7819 */ /* 0x000fe20000011406 */
[----:B------:R-:W-:Y:S01]  /*0c20*/  IMAD.IADD R4, R234, 0x1, -R5 ;  /* 0x00000001ea047824 */ /* 0x000fe200078e0a05 */
[----:B------:R-:W-:Y:S02]  /*0c30*/  LEA.HI R2, R2, R7, RZ, 0x1 ;  /* 0x0000000702027211 */ /* 0x000fe400078f08ff */
[----:B------:R-:W-:-:S02]  /*0c40*/  LEA.HI R3, R3, R234, RZ, 0x3 ;  /* 0x000000ea03037211 */ /* 0x000fc400078f18ff */
[----:B------:R-:W-:Y:S02]  /*0c50*/  LEA.HI R11, R11, R8, RZ, 0x3 ;  /* 0x000000080b0b7211 */ /* 0x000fe400078f18ff */
[----:B------:R-:W-:Y:S02]  /*0c60*/  SHF.R.S32.HI R229, RZ, 0x7, R0 ;  /* 0x00000007ffe57819 */ /* 0x000fe40000011400 */
[----:B------:R-:W-:Y:S02]  /*0c70*/  LOP3.LUT R2, R2, 0x1ffffffe, RZ, 0xc0, !PT ;  /* 0x1ffffffe02027812 */ /* 0x000fe400078ec0ff */
[----:B------:R-:W-:Y:S02]  /*0c80*/  LOP3.LUT R5, R3, 0xfffffff8, RZ, 0xc0, !PT ;  /* 0xfffffff803057812 */ /* 0x000fe400078ec0ff */
[----:B------:R-:W-:Y:S01]  /*0c90*/  LOP3.LUT R11, R11, 0xfffffff8, RZ, 0xc0, !PT ;  /* 0xfffffff80b0b7812 */ /* 0x000fe200078ec0ff */
[----:B------:R-:W-:Y:S01]  /*0ca0*/  IMAD.IADD R2, R7, 0x1, -R2 ;  /* 0x0000000107027824 */ /* 0x000fe200078e0a02 */
        /* <DEDUP_REMOVED lines=21> */
.L_x_7836:
        /* <DEDUP_REMOVED lines=51> */
.L_x_7780:
        /* <DEDUP_REMOVED lines=9> */
.L_x_7781:
        /* <DEDUP_REMOVED lines=13> */
.L_x_7782:
        /* <DEDUP_REMOVED lines=43> */
[----:B------:R-:W2:Y:S04]  /*1540*/  @P0 LDG.E R3, desc[UR52][R4.64] ;  /* 0x0000003404030981 */ /* 0x000ea8000c1e1900 */
[----:B------:R0:W2:Y:S01]  /*1550*/  @P1 LDG.E R0, desc[UR52][R6.64] ;  /* 0x0000003406001981 */ /* 0x0000a2000c1e1900 */
[----:B------:R-:W-:Y:S01]  /*1560*/  UISETP.NE.AND UP0, UPT, UR5, 0x1, UPT ;  /* 0x000000010500788c */ /* 0x000fe2000bf05270 */
[----:B------:R-:W-:Y:S01]  /*1570*/  PLOP3.LUT P0, PT, PT, PT, PT, 0x80, 0x0 ;  /* 0x000000000000781c */ /* 0x000fe20003f0f070 */
[----:B------:R-:W-:Y:S01]  /*1580*/  UIADD3 UR49, -UR49, UR4, URZ ;  /* 0x0000000431317290 */ /* 0x000fe2000fffe13f */
[----:B------:R-:W-:Y:S02]  /*1590*/  CS2R R86, SRZ ;  /* 0x0000000000567805 */ /* 0x000fe4000001ff00 */
[----:B------:R-:W-:-:S02]  /*15a0*/  CS2R R84, SRZ ;  /* 0x0000000000547805 */ /* 0x000fc4000001ff00 */
[----:B------:R-:W-:Y:S01]  /*15b0*/  CS2R R8, SRZ ;  /* 0x0000000000087805 */ /* 0x000fe2000001ff00 */
[----:B------:R-:W-:Y:S01]  /*15c0*/  UIADD3 UR7, UR49, 0xe0, -UR50 ;  /* 0x000000e031077890 */ /* 0x000fe2000fffe832 */
[----:B------:R-:W-:Y:S02]  /*15d0*/  CS2R R78, SRZ ;  /* 0x00000000004e7805 */ /* 0x000fe4000001ff00 */
[----:B------:R-:W-:Y:S02]  /*15e0*/  CS2R R10, SRZ ;  /* 0x00000000000a7805 */ /* 0x000fe4000001ff00 */
[----:B0-----:R-:W-:Y:S02]  /*15f0*/  CS2R R6, SRZ ;  /* 0x0000000000067805 */ /* 0x001fe4000001ff00 */
        /* <DEDUP_REMOVED lines=32> */
[----:B------:R-:W-:-:S04]  /*1800*/  UIADD3 UR6, UR37, 0x7f, URZ ;  /* 0x0000007f25067890 */ /* 0x000fc8000fffe03f */
[----:B------:R-:W-:Y:S01]  /*1810*/  UIMAD.WIDE.U32 UR4, UR6, UR4, URZ ;  /* 0x00000004060472a5 */ /* 0x000fe2000f8e003f */
[----:B------:R-:W-:-:S03]  /*1820*/  R2UR UR39, R0 ;  /* 0x00000000002772ca */ /* 0x000fc600000e0000 */
[----:B------:R-:W-:Y:S02]  /*1830*/  @UP0 USHF.R.U32.HI UR6, URZ, UR8, UR5 ;  /* 0x000000083f060299 */ /* 0x000fe40008011605 */
[----:B------:R-:W-:Y:S02]  /*1840*/  UIADD3 UR5, UR49, 0xdf, URZ ;  /* 0x000000df31057890 */ /* 0x000fe4000fffe03f */
        /* <DEDUP_REMOVED lines=45> */
.L_x_7784:
        /* <DEDUP_REMOVED lines=9> */
.L_x_7930:
[----:B------:R-:W-:Y:S05]  /*1bb0*/  @!P0 BRA `(.L_x_7786) ;  /* 0x0000000000048947 */ /* 0x000fea0003800000 */
[----:B------:R-:W-:Y:S01]  /*1bc0*/  BPT.TRAP 0x1 ;  /* 0x000000040000795c */ /* 0x000fe20000300000 */
.L_x_7786:
[----:B------:R-:W-:Y:S02]  /*1bd0*/  IMAD.U32 R2, RZ, RZ, UR51 ;  /* 0x00000033ff027e24 */ /* 0x000fe4000f8e00ff */
[----:B0-----:R-:W-:-:S03]  /*1be0*/  IMAD.U32 R3, RZ, RZ, UR45 ;  /* 0x0000002dff037e24 */ /* 0x001fc6000f8e00ff */
[----:B------:R-:W-:Y:S02]  /*1bf0*/  LEA R2, R2, UR41, 0x3 ;  /* 0x0000002902027c11 */ /* 0x000fe4000f8e18ff */
[----:B------:R-:W-:-:S04]  /*1c00*/  SHF.L.U32 R3, R3, 0x1f, RZ ;  /* 0x0000001f03037819 */ /* 0x000fc800000006ff */
[----:B------:R0:W1:Y:S01]  /*1c10*/  SYNCS.PHASECHK.TRANS64.TRYWAIT P1, [R2+URZ+0x2e830], R3 ;  /* 0x02e83003020075a7 */ /* 0x000062000802017f */
[----:B------:R-:W-:Y:S05]  /*1c20*/  @!P0 BRA `(.L_x_7787) ;  /* 0x0000000000048947 */ /* 0x000fea0003800000 */
[----:B------:R-:W-:Y:S01]  /*1c30*/  BPT.TRAP 0x1 ;  /* 0x000000040000795c */ /* 0x000fe20000300000 */
.L_x_7787:
[----:B-1----:R-:W-:Y:S05]  /*1c40*/  @P1 BRA `(.L_x_7788) ;  /* 0x0000000000081947 */ /* 0x002fea0003800000 */
[----:B------:R-:W1:Y:S02]  /*1c50*/  SYNCS.PHASECHK.TRANS64.TRYWAIT P1, [R2+URZ+0x2e830], R3 ;  /* 0x02e83003020075a7 */ /* 0x000e64000802017f */
[----:B-1----:R-:W-:Y:S05]  /*1c60*/  @!P1 BRA `(.L_x_7789) ;  /* 0x0000014400fc9947 */ /* 0x002fea0003800000 */
.L_x_7788:
        /* <DEDUP_REMOVED lines=17> */
[----:B------:R-:W-:Y:S01]  /*1d80*/  UIADD3 UR10, UR12, 0x4, URZ ;  /* 0x000000040c0a7890 */ /* 0x000fe2000fffe03f */
[----:B01----:R-:W-:Y:S01]  /*1d90*/  IMAD.U32 R3, RZ, RZ, UR50 ;  /* 0x00000032ff037e24 */ /* 0x003fe2000f8e00ff */
[----:B------:R-:W-:Y:S01]  /*1da0*/  UMOV UR11, 0x40000040 ;  /* 0x40000040000b7882 */ /* 0x000fe20000000000 */
[----:B------:R-:W-:Y:S01]  /*1db0*/  UIADD3 UR12, UR12, 0x6, URZ ;  /* 0x000000060c0c7890 */ /* 0x000fe2000fffe03f */
[----:B------:R-:W-:Y:S01]  /*1dc0*/  @!P1 VIADD R2, R2, 0x2e840 ;  /* 0x0002e84002029836 */ /* 0x000fe20000000000 */
[----:B------:R-:W-:Y:S01]  /*1dd0*/  UIMAD UR20, UR51, 0x700, UR20 ;  /* 0x00000700331478a4 */ /* 0x000fe2000f8e0214 */
[----:B------:R-:W-:Y:S01]  /*1de0*/  UMOV UR15, 0x40000040 ;  /* 0x40000040000f7882 */ /* 0x000fe20000000000 */
[----:B------:R-:W-:-:S02]  /*1df0*/  UIADD3 UR55, UR54, -0x2, URZ ;  /* 0xfffffffe36377890 */ /* 0x000fc4000fffe03f */
        /* <DEDUP_REMOVED lines=135> */
[----:B------:R-:W-:-:S04]  /*2670*/  IMAD R140, R17, -0x2, R140 ;  /* 0xfffffffe118c7824 */ /* 0x000fc800078e028c */
[----:B------:R-:W-:Y:S01]  /*2680*/  UMOV UR6, URZ ;  /* 0x0000003f00067c82 */ /* 0x000fe20008000000 */
[----:B------:R-:W-:-:S04]  /*2690*/  IADD3 R140, -R3, UR49, R140 ;  /* 0x00000031038c7c10 */ /* 0x000fc8000fffe18c */
[-CC-:B0-----:R-:W-:Y:S02]  /*26a0*/  VIADDMNMX R0, R0, R140.reuse, R7.reuse, PT ;  /* 0x0000008c00007246 */ /* 0x181fe40003800107 */
[----:B-1----:R-:W-:Y:S02]  /*26b0*/  VIADDMNMX R7, R137, R140, R7, PT ;  /* 0x0000008c89077246 */ /* 0x002fe40003800107 */
[C---:B------:R-:W-:Y:S02]  /*26c0*/  ISETP.GT.AND P3, PT, R0.reuse, RZ, PT ;  /* 0x000000ff0000720c */ /* 0x040fe40003f64270 */
[C---:B------:R-:W-:Y:S02]  /*26d0*/  ISETP.GT.AND P4, PT, R0.reuse, 0x1, PT ;  /* 0x000000010000780c */ /* 0x040fe40003f84270 */
[----:B------:R-:W-:Y:S01]  /*26e0*/  ISETP.GT.AND P5, PT, R0, 0x8, PT ;  /* 0x000000080000780c */ /* 0x000fe20003fa4270 */
[----:B------:R-:W-:Y:S02]  /*26f0*/  WARPGROUP.DEPBAR.LE gsb0, 0x0 ;  /* 0x00008000000079c5 */ /* 0x000fe40000010000 */
[----:B------:R-:W-:-:S06]  /*2700*/  WARPGROUP.ARRIVE ;  /* 0x00000000000079c5 */ /* 0x000fcc0000000000 */
[----:B------:R-:W-:Y:S01]  /*2710*/  QGMMA.64x32x32.F32.E4M3.E4M3 R24, gdesc[UR8], R24, gsb0 ;  /* 0x00600000081879f3 */ /* 0x000fe20008000818 */
[----:B------:R-:W-:Y:S01]  /*2720*/  @UP0 ULDC UR11, c[0x0][0x450] ;  /* 0x00011400000b0ab9 */ /* 0x000fe20000000800 */
[----:B------:R-:W-:Y:S01]  /*2730*/  UMOV UR10, UR37 ;  /* 0x00000025000a7c82 */ /* 0x000fe20008000000 */
[----:B------:R-:W-:-:S04]  /*2740*/  @UP0 USHF.R.U32.HI UR10, URZ, UR11, UR7 ;  /* 0x0000000b3f0a0299 */ /* 0x000fc80008011607 */
[----:B------:R-:W-:-:S04]  /*2750*/  UIADD3 UR7, UR10, UR49, -UR50 ;  /* 0x000000310a077290 */ /* 0x000fc8000fffe832 */
[----:B------:R-:W-:-:S04]  /*2760*/  UIMAD.WIDE UR6, UR7, -0x6db6db6d, UR6 ;  /* 0x92492493070678a5 */ /* 0x000fc8000f8e0206 */
[----:B------:R-:W-:-:S04]  /*2770*/  USHF.R.U32.HI UR6, URZ, 0x1f, UR7 ;  /* 0x0000001f3f067899 */ /* 0x000fc80008011607 */
[----:B------:R-:W-:-:S04]  /*2780*/  ULEA.HI.SX32 UR6, UR7, UR6, 0x19 ;  /* 0x0000000607067291 */ /* 0x000fc8000f8fca3f */
[----:B------:R-:W-:-:S04]  /*2790*/  UISETP.LT.AND UP1, UPT, URZ, UR6, UPT ;  /* 0x000000063f00728c */ /* 0x000fc8000bf21270 */
[----:B------:R-:W-:-:S04]  /*27a0*/  USEL UR54, URZ, UR6, !UP1 ;  /* 0x000000063f367287 */ /* 0x000fc8000c800000 */
[----:B------:R-:W-:Y:S01]  /*27b0*/  UISETP.GE.AND UP1, UPT, UR55, UR54, UPT ;  /* 0x000000363700728c */ /* 0x000fe2000bf26270 */
        /* <DEDUP_REMOVED lines=199> */
[----:B------:R-:W-:-:S02]  /*3430*/  ISETP.GT.AND P4, PT, R7, 0x1, PT ;  /* 0x000000010700780c */ /* 0x000fc40003f84270 */
[----:B------:R-:W-:Y:S01]  /*3440*/  FMNMX.FTZ R9, R6, R3, !PT ;  /* 0x0000000306097209 */ /* 0x000fe20007810000 */
[----:B------:R-:W-:Y:S01]  /*3450*/  IMAD.U32 R3, RZ, RZ, UR39 ;  /* 0x00000027ff037e24 */ /* 0x000fe2000f8e00ff */
[----:B------:R-:W-:Y:S02]  /*3460*/  FSEL R123, R123, -INF , P4 ;  /* 0xff8000007b7b7808 */ /* 0x000fe40002000000 */
        /* <DEDUP_REMOVED lines=609> */
.L_x_7800:
[----:B------:R-:W-:Y:S01]  /*5a80*/  ISETP.NE.AND P4, PT, RZ, UR44, PT ;  /* 0x0000002cff007c0c */ /* 0x000fe2000bf85270 */
[----:B------:R-:W-:-:S04]  /*5a90*/  UISETP.NE.AND UP1, UPT, UR56, 0x1, UPT ;  /* 0x000000013800788c */ /* 0x000fc8000bf25270 */
[----:B------:R-:W-:-:S04]  /*5aa0*/  USEL UR45, URZ, 0x1, UP1 ;  /* 0x000000013f2d7887 */ /* 0x000fc80008800000 */
[----:B------:R-:W-:-:S04]  /*5ab0*/  ULOP3.LUT UR45, UR57, UR45, URZ, 0x3c, !UPT ;  /* 0x0000002d392d7292 */ /* 0x000fc8000f8e3c3f */
[----:B------:R-:W-:Y:S08]  /*5ac0*/  @P4 BRA `(.L_x_7791) ;  /* 0x0000000000384947 */ /* 0x000ff00003800000 */
[----:B------:R-:W-:Y:S05]  /*5ad0*/  @!P0 BRA `(.L_x_7792) ;  /* 0x0000000000048947 */ /* 0x000fea0003800000 */
[----:B------:R-:W-:Y:S01]  /*5ae0*/  BPT.TRAP 0x1 ;  /* 0x000000040000795c */ /* 0x000fe20000300000 */
.L_x_7792:
        /* <DEDUP_REMOVED lines=9> */
.L_x_7793:
[----:B-1----:R-:W-:Y:S05]  /*5b80*/  @P3 BRA `(.L_x_7791) ;  /* 0x0000000000083947 */ /* 0x002fea0003800000 */
[----:B------:R-:W1:Y:S02]  /*5b90*/  SYNCS.PHASECHK.TRANS64.TRYWAIT P3, [UR6+0x2e830], R0 ;  /* 0x02e83000ff0075a7 */ /* 0x000e640008060146 */
[----:B-1----:R-:W-:Y:S05]  /*5ba0*/  @!P3 BRA `(.L_x_7794) ;  /* 0x000001080040b947 */ /* 0x002fea0003800000 */
.L_x_7791:
        /* <DEDUP_REMOVED lines=188> */
.L_x_7796:
[----:B------:R-:W-:Y:S01]  /*6770*/  ULEA UR6, UR56, UR41, 0x3 ;  /* 0x0000002938067291 */ /* 0x000fe2000f8e183f */
[----:B------:R-:W-:-:S05]  /*6780*/  IMAD.U32 R0, RZ, RZ, UR57 ;  /* 0x00000039ff007e24 */ /* 0x000fca000f8e00ff */
[----:B------:R-:W-:-:S04]  /*6790*/  SHF.L.U32 R0, R0, 0x1f, RZ ;  /* 0x0000001f00007819 */ /* 0x000fc800000006ff */
[----:B------:R0:W1:Y:S01]  /*67a0*/  SYNCS.PHASECHK.TRANS64.TRYWAIT P3, [UR6+0x2e850], R0 ;  /* 0x02e85000ff0075a7 */ /* 0x0000620008060146 */
[----:B------:R-:W-:Y:S05]  /*67b0*/  @!P0 BRA `(.L_x_7797) ;  /* 0x0000000000048947 */ /* 0x000fea0003800000 */
[----:B------:R-:W-:Y:S01]  /*67c0*/  BPT.TRAP 0x1 ;  /* 0x000000040000795c */ /* 0x000fe20000300000 */
.L_x_7797:
[----:B-1----:R-:W-:Y:S05]  /*67d0*/  @P3 BRA `(.L_x_7795) ;  /* 0x0000000000083947 */ /* 0x002fea0003800000 */
[----:B------:R-:W1:Y:S02]  /*67e0*/  SYNCS.PHASECHK.TRANS64.TRYWAIT P3, [UR6+0x2e850], R0 ;  /* 0x02e85000ff0075a7 */ /* 0x000e640008060146 */
[----:B-1----:R-:W-:Y:S05]  /*67f0*/  @!P3 BRA `(.L_x_7798) ;  /* 0x000000fc0044b947 */ /* 0x002fea0003800000 */
.L_x_7795:
[----:B------:R-:W-:Y:S01]  /*6800*/  UIADD3 UR6, UR41, 0x400, URZ ;  /* 0x0000040029067890 */ /* 0x000fe2000fffe03f */
[----:B------:R-:W-:Y:S01]  /*6810*/  WARPGROUP.ARRIVE ;  /* 0x00000000000079c5 */ /* 0x000fe20000000000 */
[----:B------:R-:W-:Y:S01]  /*6820*/  UMOV UR7, 0xc0000010 ;  /* 0xc000001000077882 */ /* 0x000fe20000000000 */
[----:B------:R-:W-:Y:S01]  /*6830*/  VIADD R8, R18, UR37 ;  /* 0x0000002512087c36 */ /* 0x000fe20008000000 */
[----:B------:R-:W-:Y:S01]  /*6840*/  USHF.R.U32.HI UR6, URZ, 0x4, UR6 ;  /* 0x000000043f067899 */ /* 0x000fe20008011606 */
[----:B------:R-:W-:Y:S02]  /*6850*/  IMAD.MOV.U32 R10, RZ, RZ, -0x2 ;  /* 0xfffffffeff0a7424 */ /* 0x000fe400078e00ff */
        /* <DEDUP_REMOVED lines=8> */
[----:B01----:R-:W-:Y:S01]  /*68e0*/  @P2 IMAD.HI.U32 R0, R8, UR6, RZ ;  /* 0x0000000608002c27 */ /* 0x003fe2000f8e00ff */
        /* <DEDUP_REMOVED lines=8> */
[----:B------:R-:W-:Y:S01]  /*6970*/  IMAD.U32 R10, RZ, RZ, UR50 ;  /* 0x00000032ff0a7e24 */ /* 0x000fe2000f8e00ff */
[----:B------:R-:W1:Y:S04]  /*6980*/  SHFL.IDX PT, R8, R8, 0x1, 0x1c1f ;  /* 0x003c1f0008087f89 */ /* 0x000e6800000e0000 */
[----:B------:R-:W-:-:S05]  /*6990*/  IADD3 R7, -R10, UR49, R7 ;  /* 0x000000310a077c10 */ /* 0x000fca000fffe107 */
[----:B0-----:R-:W-:-:S05]  /*69a0*/  IMAD.IADD R0, R7, 0x1, R0 ;  /* 0x0000000107007824 */ /* 0x001fca00078e0200 */
[C---:B------:R-:W-:Y:S02]  /*69b0*/  ISETP.GT.AND P3, PT, R0.reuse, RZ, PT ;  /* 0x000000ff0000720c */ /* 0x040fe40003f64270 */
[----:B------:R-:W-:Y:S01]  /*69c0*/  ISETP.GT.AND P4, PT, R0, 0x1, PT ;  /* 0x000000010000780c */ /* 0x000fe20003f84270 */
[----:B-1----:R-:W-:Y:S01]  /*69d0*/  IMAD.IADD R7, R7, 0x1, R8 ;  /* 0x0000000107077824 */ /* 0x002fe200078e0208 */
        /* <DEDUP_REMOVED lines=175> */
[----:B------:R-:W-:Y:S02]  /*74d0*/  ISETP.GT.AND P4, PT, R7, RZ, PT ;  /* 0x000000ff0700720c */ /* 0x000fe40003f84270 */
[----:B------:R-:W-:-:S02]  /*74e0*/  FMNMX.FTZ R10, R101, R0, !PT ;  /* 0x00000000650a7209 */ /* 0x000fc40007810000 */
[----:B------:R-:W-:-:S03]  /*74f0*/  ISETP.GT.AND P5, PT, R7, 0x1, PT ;  /* 0x000000010700780c */ /* 0x000fc60003fa4270 */
[----:B------:R-:W0:Y:S01]  /*7500*/  SHFL.BFLY PT, R9, R10, 0x2, 0x1f ;  /* 0x0c401f000a097f89 */ /* 0x000e2200000e0000 */
        /* <DEDUP_REMOVED lines=35> */
[--C-:B------:R-:W-:Y:S01]  /*7740*/  FFMA.FTZ R13, R189, UR39, -R9.reuse ;  /* 0x00000027bd0d7c23 */ /* 0x100fe20008010809 */
[----:B------:R-:W-:Y:S01]  /*7750*/  FMNMX.FTZ R180, R185, R6, !PT ;  /* 0x00000006b9b47209 */ /* 0x000fe20007810000 */
[----:B------:R-:W-:Y:S01]  /*7760*/  QGMMA.64x128x32.F32.E4M3.E4M3 R24, R212, gdesc[UR4], R24, gsb0 ;  /* 0x01e00004d4187df3 */ /* 0x000fe20008000818 */
[----:B------:R-:W-:Y:S01]  /*7770*/  FSEL R190, R190, -INF , P4 ;  /* 0xff800000bebe7808 */ /* 0x000fe20002000000 */
[--C-:B------:R-:W-:Y:S01]  /*7780*/  FFMA.FTZ R10, R184, UR39, -R9.reuse ;  /* 0x00000027b80a7c23 */ /* 0x100fe20008010809 */
[----:B------:R-:W-:Y:S01]  /*7790*/  FMNMX.FTZ R189, R187, R180, !PT ;  /* 0x000000b4bbbd7209 */ /* 0x000fe20007810000 */
[--C-:B------:R-:W-:Y:S01]  /*77a0*/  FFMA.FTZ R184, R128, UR39, -R9.reuse ;  /* 0x0000002780b87c23 */ /* 0x100fe20008010809 */
[----:B------:R-:W-:Y:S01]  /*77b0*/  ISETP.GT.AND P4, PT, R7, 0x10, PT ;  /* 0x000000100700780c */ /* 0x000fe20003f84270 */
[----:B------:R-:W-:Y:S01]  /*77c0*/  UIADD3 UR6, UR10, 0x400, URZ ;  /* 0x000004000a067890 */ /* 0x000fe2000fffe03f */
[----:B------:R-:W-:Y:S01]  /*77d0*/  FMNMX.FTZ R180, R190, R189, !PT ;  /* 0x000000bdbeb47209 */ /* 0x000fe20007810000 */
[----:B------:R-:W-:Y:S01]  /*77e0*/  UMOV UR7, 0xc0000010 ;  /* 0xc000001000077882 */ /* 0x000fe20000000000 */
        /* <DEDUP_REMOVED lines=115> */
[C---:B------:R-:W-:Y:S02]  /*7f20*/  ISETP.GT.AND P4, PT, R7.reuse, 0x80, PT ;  /* 0x000000800700780c */ /* 0x040fe40003f84270 */
[----:B------:R-:W-:Y:S01]  /*7f30*/  FMNMX.FTZ R180, R150, R189, !PT ;  /* 0x000000bd96b47209 */ /* 0x000fe20007810000 */
[----:B------:R-:W-:Y:S01]  /*7f40*/  MUFU.EX2 R14, R14 ;  /* 0x0000000e000e7308 */ /* 0x000fe20000000800 */
[----:B------:R-:W-:Y:S02]  /*7f50*/  ISETP.GT.AND P5, PT, R7, 0x81, PT ;  /* 0x000000810700780c */ /* 0x000fe40003fa4270 */
[----:B------:R-:W-:Y:S01]  /*7f60*/  FSEL R122, R122, -INF , P4 ;  /* 0xff8000007a7a7808 */ /* 0x000fe20002000000 */
[----:B------:R-:W-:Y:S02]  /*7f70*/  WARPGROUP.DEPBAR.LE gsb0, 0x0 ;  /* 0x00008000000079c5 */ /* 0x000fe40000010000 */
[----:B------:R-:W-:Y:S01]  /*7f80*/  FMNMX.FTZ R189, R151, R180, !PT ;  /* 0x000000b497bd7209 */ /* 0x000fe20007810000 */
[----:B------:R-:W-:Y:S01]  /*7f90*/  WARPGROUP.ARRIVE ;  /* 0x00000000000079c5 */ /* 0x000fe20000000000 */
[----:B------:R-:W-:Y:S01]  /*7fa0*/  ISETP.GT.AND P4, PT, R7, 0x88, PT ;  /* 0x000000880700780c */ /* 0x000fe20003f84270 */
[----:B------:R-:W-:Y:S01]  /*7fb0*/  MUFU.EX2 R15, R15 ;  /* 0x0000000f000f7308 */ /* 0x000fe20000000800 */
[----:B------:R-:W-:-:S02]  /*7fc0*/  FSEL R123, R123, -INF , P5 ;  /* 0xff8000007b7b7808 */ /* 0x000fc40002800000 */
[----:B------:R-:W-:Y:S01]  /*7fd0*/  FMNMX.FTZ R180, R122, R189, !PT ;  /* 0x000000bd7ab47209 */ /* 0x000fe20007810000 */
[----:B------:R-:W-:Y:S01]  /*7fe0*/  QGMMA.64x128x32.F32.E4M3.E4M3 R24, R208, gdesc[UR4], R24, gsb0 ;  /* 0x01e00004d0187df3 */ /* 0x000fe20008000818 */
[----:B------:R-:W-:Y:S01]  /*7ff0*/  ISETP.GT.AND P5, PT, R7, 0x89, PT ;  /* 0x000000890700780c */ /* 0x000fe20003fa4270 */
[----:B------:R-:W-:Y:S01]  /*8000*/  UIADD3 UR6, UR10, 0x500, URZ ;  /* 0x000005000a067890 */ /* 0x000fe2000fffe03f */
[----:B------:R-:W-:Y:S01]  /*8010*/  FSEL R126, R126, -INF , P4 ;  /* 0xff8000007e7e7808 */ /* 0x000fe20002000000 */
[----:B------:R-:W-:Y:S01]  /*8020*/  UMOV UR7, 0xc0000010 ;  /* 0xc000001000077882 */ /* 0x000fe20000000000 */
        /* <DEDUP_REMOVED lines=41> */
[----:B------:R0:W-:Y:S01]  /*82c0*/  MUFU.EX2 R114, R184 ;  /* 0x000000b800727308 */ /* 0x0001e20000000800 */
[----:B------:R-:W-:-:S02]  /*82d0*/  FMNMX.FTZ R180, R128, R189, !PT ;  /* 0x000000bd80b47209 */ /* 0x000fc40007810000 */
[----:B------:R-:W-:Y:S02]  /*82e0*/  ISETP.GT.AND P5, PT, R7, 0xb9, PT ;  /* 0x000000b90700780c */ /* 0x000fe40003fa4270 */
[----:B------:R-:W-:Y:S02]  /*82f0*/  FSEL R118, R118, -INF , P4 ;  /* 0xff80000076767808 */ /* 0x000fe40002000000 */
[----:B------:R-:W-:Y:S01]  /*8300*/  FMNMX.FTZ R189, R115, R180, !PT ;  /* 0x000000b473bd7209 */ /* 0x000fe20007810000 */
[----:B------:R-:W-:Y:S01]  /*8310*/  MUFU.EX2 R8, R8 ;  /* 0x0000000800087308 */ /* 0x000fe20000000800 */
[----:B------:R-:W-:Y:S01]  /*8320*/  FSEL R119, R119, -INF , P5 ;  /* 0xff80000077777808 */ /* 0x000fe20002800000 */
[----:B0-----:R-:W-:Y:S01]  /*8330*/  FFMA.FTZ R184, R132, UR39, -R9 ;  /* 0x0000002784b87c23 */ /* 0x001fe20008010809 */
        /* <DEDUP_REMOVED lines=14> */
[----:B------:R-:W-:Y:S01]  /*8420*/  ISETP.GT.AND P4, PT, R7, 0xd0, PT ;  /* 0x000000d00700780c */ /* 0x000fe20003f84270 */
[--C-:B0-----:R-:W-:Y:S01]  /*8430*/  FFMA.FTZ R184, R104, UR39, -R9.reuse ;  /* 0x0000002768b87c23 */ /* 0x101fe20008010809 */
[----:B------:R-:W-:Y:S01]  /*8440*/  FSEL R95, R95, -INF , P5 ;  /* 0xff8000005f5f7808 */ /* 0x000fe20002800000 */
[----:B------:R-:W-:Y:S01]  /*8450*/  FFMA.FTZ R9, R101, UR39, -R9 ;  /* 0x0000002765097c23 */ /* 0x000fe20008010809 */
        /* <DEDUP_REMOVED lines=13> */
[----:B------:R-:W-:Y:S02]  /*8530*/  FSEL R103, R103, -INF , P5 ;  /* 0xff80000067677808 */ /* 0x000fe40002800000 */
[----:B------:R-:W-:Y:S02]  /*8540*/  FMNMX.FTZ R180, R102, R7, !PT ;  /* 0x0000000766b47209 */ /* 0x000fe40007810000 */
[----:B------:R-:W-:-:S02]  /*8550*/  FSEL R192, R0, RZ, P3 ;  /* 0x000000ff00c07208 */ /* 0x000fc40001800000 */
[----:B------:R-:W-:Y:S01]  /*8560*/  FMNMX.FTZ R180, R103, R180, !PT ;  /* 0x000000b467b47209 */ /* 0x000fe20007810000 */
[----:B------:R-:W-:Y:S02]  /*8570*/  MUFU.EX2 R157, R157 ;  /* 0x0000009d009d7308 */ /* 0x000fe40000000800 */
[----:B------:R-:W-:-:S02]  /*8580*/  FADD.FTZ R192, -R192, R5 ;  /* 0x00000005c0c07221 */ /* 0x000fc40000010100 */
[----:B------:R-:W0:Y:S01]  /*8590*/  SHFL.BFLY PT, R7, R180, 0x2, 0x1f ;  /* 0x0c401f00b4077f89 */ /* 0x000e2200000e0000 */
[----:B------:R-:W-:Y:S02]  /*85a0*/  WARPGROUP.DEPBAR.LE gsb0, 0x0 ;  /* 0x00008000000079c5 */ /* 0x000fe40000010000 */
[----:B------:R-:W-:Y:S01]  /*85b0*/  WARPGROUP.ARRIVE ;  /* 0x00000000000079c5 */ /* 0x000fe20000000000 */
[----:B------:R-:W-:Y:S05]  /*85c0*/  MUFU.EX2 R160, R160 ;  /* 0x000000a000a07308 */ /* 0x000fea0000000800 */
[----:B------:R-:W-:Y:S01]  /*85d0*/  QGMMA.64x128x32.F32.E4M3.E4M3 R24, R204, gdesc[UR4], R24, gsb0 ;  /* 0x01e00004cc187df3 */ /* 0x000fe20008000818 */
[----:B------:R-:W-:-:S02]  /*85e0*/  UIADD3 UR6, UR10, 0x600, URZ ;  /* 0x000006000a067890 */ /* 0x000fc4000fffe03f */
[----:B------:R-:W-:Y:S01]  /*85f0*/  MUFU.EX2 R161, R161 ;  /* 0x000000a100a17308 */ /* 0x000fe20000000800 */
[----:B------:R-:W-:-:S07]  /*8600*/  UMOV UR7, 0xc0000010 ;  /* 0xc000001000077882 */ /* 0x000fce0000000000 */
[----:B------:R-:W-:Y:S01]  /*8610*/  MUFU.EX2 R164, R164 ;  /* 0x000000a400a47308 */ /* 0x000fe20000000800 */
[----:B0-----:R-:W-:Y:S01]  /*8620*/  FMNMX.FTZ R184, R180, R7, !PT ;  /* 0x00000007b4b87209 */ /* 0x001fe20007810000 */
[----:B------:R-:W-:-:S04]  /*8630*/  IMAD.U32 R180, RZ, RZ, UR39 ;  /* 0x00000027ffb47e24 */ /* 0x000fc8000f8e00ff */
[----:B------:R-:W0:Y:S02]  /*8640*/  SHFL.BFLY PT, R7, R184, 0x1, 0x1f ;  /* 0x0c201f00b8077f89 */ /* 0x000e2400000e0000 */
[----:B------:R-:W-:Y:S08]  /*8650*/  MUFU.EX2 R165, R165 ;  /* 0x000000a500a57308 */ /* 0x000ff00000000800 */
[----:B------:R-:W-:Y:S08]  /*8660*/  MUFU.EX2 R136, R136 ;  /* 0x0000008800887308 */ /* 0x000ff00000000800 */
[----:B------:R-:W-:Y:S01]  /*8670*/  MUFU.EX2 R137, R137 ;  /* 0x0000008900897308 */ /* 0x000fe20000000800 */
[----:B0-----:R-:W-:-:S07]  /*8680*/  FMNMX.FTZ R7, R184, R7, !PT ;  /* 0x00000007b8077209 */ /* 0x001fce0007810000 */
        /* <DEDUP_REMOVED lines=91> */
[----:B------:R-:W-:-:S03]  /*8c40*/  WARPGROUP.DEPBAR.LE gsb0, 0x0 ;  /* 0x00008000000079c5 */ /* 0x000fc60000010000 */
[----:B------:R-:W2:Y:S01]  /*8c50*/  MUFU.EX2 R170, R170 ;  /* 0x000000aa00aa7308 */ /* 0x000ea20000000800 */
[----:B-1----:R-:W-:-:S01]  /*8c60*/  FADD.FTZ R3, R189, R2 ;  /* 0x00000002bd037221 */ /* 0x002fc20000010000 */
[----:B------:R-:W-:Y:S01]  /*8c70*/  FADD.FTZ R2, R168, R151 ;  /* 0x00000097a8027221 */ /* 0x000fe20000010000 */
[----:B------:R-:W-:-:S05]  /*8c80*/  WARPGROUP.ARRIVE ;  /* 0x00000000000079c5 */ /* 0x000fca0000000000 */
[----:B------:R-:W1:Y:S01]  /*8c90*/  MUFU.EX2 R171, R171 ;  /* 0x000000ab00ab7308 */ /* 0x000e620000000800 */
[----:B0-----:R-:W-:-:S01]  /*8ca0*/  FADD.FTZ R3, R190, R3 ;  /* 0x00000003be037221 */ /* 0x001fc20000010000 */
[----:B------:R-:W-:Y:S06]  /*8cb0*/  QGMMA.64x128x32.F32.E4M3.E4M3 R24, R200, gdesc[UR4], R24, gsb0 ;  /* 0x01e00004c8187df3 */ /* 0x000fec0008000818 */
        /* <DEDUP_REMOVED lines=52> */
[----:B------:R-:W-:-:S06]  /*9000*/  FADD.FTZ R151, R141, R2 ;  /* 0x000000028d977221 */ /* 0x000fcc0000010000 */
        /* <DEDUP_REMOVED lines=121> */
.L_x_7799:
        /* <DEDUP_REMOVED lines=134> */
.L_x_7790:
[----:B------:R-:W-:-:S13]  /*a000*/  ISETP.LE.AND P2, PT, RZ, UR55, PT ;  /* 0x00000037ff007c0c */ /* 0x000fda000bf43270 */
[----:B------:R-:W-:Y:S05]  /*a010*/  @!P2 BRA `(.L_x_7801) ;  /* 0x000000340084a947 */ /* 0x000fea0003800000 */
[----:B------:R-:W-:Y:S01]  /*a020*/  IMAD.MOV.U32 R6, RZ, RZ, R7 ;  /* 0x000000ffff067224 */ /* 0x000fe200078e0007 */
[----:B------:R-:W-:Y:S01]  /*a030*/  UMOV UR50, UR45 ;  /* 0x0000002d00327c82 */ /* 0x000fe20008000000 */
[----:B------:R-:W-:Y:S01]  /*a040*/  IMAD.MOV.U32 R5, RZ, RZ, R0 ;  /* 0x000000ffff057224 */ /* 0x000fe200078e0000 */
[----:B------:R-:W-:-:S06]  /*a050*/  UMOV UR49, UR51 ;  /* 0x0000003300317c82 */ /* 0x000fcc0008000000 */
.L_x_7811:
        /* <DEDUP_REMOVED lines=9> */
.L_x_7803:
[----:B------:R-:W-:Y:S01]  /*a0f0*/  ULEA UR6, UR51, UR41, 0x3 ;  /* 0x0000002933067291 */ /* 0x000fe2000f8e183f */
[----:B------:R-:W-:-:S05]  /*a100*/  IMAD.U32 R0, RZ, RZ, UR45 ;  /* 0x0000002dff007e24 */ /* 0x000fca000f8e00ff */
[----:B------:R-:W-:-:S04]  /*a110*/  SHF.L.U32 R0, R0, 0x1f, RZ ;  /* 0x0000001f00007819 */ /* 0x000fc800000006ff */
[----:B------:R0:W1:Y:S01]  /*a120*/  SYNCS.PHASECHK.TRANS64.TRYWAIT P2, [UR6+0x2e830], R0 ;  /* 0x02e83000ff0075a7 */ /* 0x0000620008040146 */
[----:B------:R-:W-:Y:S05]  /*a130*/  @!P0 BRA `(.L_x_7804) ;  /* 0x0000000000048947 */ /* 0x000fea0003800000 */
[----:B------:R-:W-:Y:S01]  /*a140*/  BPT.TRAP 0x1 ;  /* 0x000000040000795c */ /* 0x000fe20000300000 */
.L_x_7804:
[----:B-1----:R-:W-:Y:S05]  /*a150*/  @P2 BRA `(.L_x_7802) ;  /* 0x0000000000082947 */ /* 0x002fea0003800000 */
[----:B------:R-:W1:Y:S02]  /*a160*/  SYNCS.PHASECHK.TRANS64.TRYWAIT P2, [UR6+0x2e830], R0 ;  /* 0x02e83000ff0075a7 */ /* 0x000e640008040146 */
[----:B-1----:R-:W-:Y:S05]  /*a170*/  @!P2 BRA `(.L_x_7805) ;  /* 0x000000c000fca947 */ /* 0x002fea0003800000 */
.L_x_7802:
        /* <DEDUP_REMOVED lines=185> */
.L_x_7807:
[----:B------:R-:W-:Y:S01]  /*ad10*/  ULEA UR6, UR49, UR41, 0x3 ;  /* 0x0000002931067291 */ /* 0x000fe2000f8e183f */
[----:B------:R-:W-:-:S05]  /*ad20*/  IMAD.U32 R0, RZ, RZ, UR50 ;  /* 0x00000032ff007e24 */ /* 0x000fca000f8e00ff */
[----:B------:R-:W-:-:S04]  /*ad30*/  SHF.L.U32 R0, R0, 0x1f, RZ ;  /* 0x0000001f00007819 */ /* 0x000fc800000006ff */
[----:B------:R0:W1:Y:S01]  /*ad40*/  SYNCS.PHASECHK.TRANS64.TRYWAIT P2, [UR6+0x2e850], R0 ;  /* 0x02e85000ff0075a7 */ /* 0x0000620008040146 */
[----:B------:R-:W-:Y:S05]  /*ad50*/  @!P0 BRA `(.L_x_7808) ;  /* 0x0000000000048947 */ /* 0x000fea0003800000 */
[----:B------:R-:W-:Y:S01]  /*ad60*/  BPT.TRAP 0x1 ;  /* 0x000000040000795c */ /* 0x000fe20000300000 */
.L_x_7808:
[----:B-1----:R-:W-:Y:S05]  /*ad70*/  @P2 BRA `(.L_x_7806) ;  /* 0x0000000000082947 */ /* 0x002fea0003800000 */
[----:B------:R-:W1:Y:S02]  /*ad80*/  SYNCS.PHASECHK.TRANS64.TRYWAIT P2, [UR6+0x2e850], R0 ;  /* 0x02e85000ff0075a7 */ /* 0x000e640008040146 */
[----:B-1----:R-:W-:Y:S05]  /*ad90*/  @!P2 BRA `(.L_x_7809) ;  /* 0x000000b8000ca947 */ /* 0x002fea0003800000 */
.L_x_7806:
        /* <DEDUP_REMOVED lines=517> */
.L_x_7810:
        /* <DEDUP_REMOVED lines=132> */
.L_x_7801:
[----:B------:R-:W-:Y:S06]  /*d630*/  BAR.ARV 0x8, 0x180 ;  /* 0x0206000000007b1d */ /* 0x000fec0000002000 */
[----:B------:R-:W-:Y:S05]  /*d640*/  @!P0 BRA `(.L_x_7812) ;  /* 0x0000000000048947 */ /* 0x000fea0003800000 */
[----:B------:R-:W-:Y:S01]  /*d650*/  BPT.TRAP 0x1 ;  /* 0x000000040000795c */ /* 0x000fe20000300000 */
.L_x_7812:
[----:B------:R-:W-:Y:S01]  /*d660*/  ULEA UR4, UR51, UR41, 0x3 ;  /* 0x0000002933047291 */ /* 0x000fe2000f8e183f */
[----:B------:R-:W-:-:S05]  /*d670*/  IMAD.U32 R4, RZ, RZ, UR45 ;  /* 0x0000002dff047e24 */ /* 0x000fca000f8e00ff */
[----:B------:R-:W-:-:S04]  /*d680*/  SHF.L.U32 R4, R4, 0x1f, RZ ;  /* 0x0000001f04047819 */ /* 0x000fc800000006ff */
[----:B------:R0:W1:Y:S01]  /*d690*/  SYNCS.PHASECHK.TRANS64.TRYWAIT P1, [UR4+0x2e850], R4 ;  /* 0x02e85004ff0075a7 */ /* 0x0000620008020144 */
[----:B------:R-:W-:Y:S05]  /*d6a0*/  @!P0 BRA `(.L_x_7813) ;  /* 0x0000000000048947 */ /* 0x000fea0003800000 */
[----:B------:R-:W-:Y:S01]  /*d6b0*/  BPT.TRAP 0x1 ;  /* 0x000000040000795c */ /* 0x000fe20000300000 */
.L_x_7813:
[----:B-1----:R-:W-:Y:S05]  /*d6c0*/  @P1 BRA `(.L_x_7814) ;  /* 0x0000000000081947 */ /* 0x002fea0003800000 */
[----:B------:R-:W1:Y:S02]  /*d6d0*/  SYNCS.PHASECHK.TRANS64.TRYWAIT P1, [UR4+0x2e850], R4 ;  /* 0x02e85004ff0075a7 */ /* 0x000e640008020144 */
[----:B-1----:R-:W-:Y:S05]  /*d6e0*/  @!P1 BRA `(.L_x_7815) ;  /* 0x0000008c00d09947 */ /* 0x002fea0003800000 */
.L_x_7814:
[----:B------:R-:W-:Y:S01]  /*d6f0*/  UIADD3 UR41, UR41, 0x400, URZ ;  /* 0x0000040029297890 */ /* 0x000fe2000fffe03f */
[----:B------:R-:W-:Y:S01]  /*d700*/  WARPGROUP.ARRIVE ;  /* 0x00000000000079c5 */ /* 0x000fe20000000000 */
[----:B------:R-:W-:Y:S01]  /*d710*/  UMOV UR7, 0xc0000010 ;  /* 0xc000001000077882 */ /* 0x000fe20000000000 */
[----:B------:R-:W-:Y:S01]  /*d720*/  ULDC.64 UR10, c[0x0][0x9a0] ;  /* 0x00026800000a7ab9 */ /* 0x000fe20000000a00 */
[----:B------:R-:W-:Y:S01]  /*d730*/  USHF.R.U32.HI UR41, URZ, 0x4, UR41 ;  /* 0x000000043f297899 */ /* 0x000fe20008011629 */
[----:B------:R-:W-:Y:S01]  /*d740*/  IMAD.MOV.U32 R6, RZ, RZ, 0x3f800000 ;  /* 0x3f800000ff067424 */ /* 0x000fe200078e00ff */
[----:B------:R-:W-:Y:S02]  /*d750*/  UISETP.NE.U32.AND UP0, UPT, UR10, URZ, UPT ;  /* 0x0000003f0a00728c */ /* 0x000fe4000bf05070 */
[----:B------:R-:W-:Y:S02]  /*d760*/  ULOP3.LUT UR41, UR41, 0x3fff, URZ, 0xc0, !UPT ;  /* 0x00003fff29297892 */ /* 0x000fe4000f8ec03f */
[----:B------:R-:W-:-:S02]  /*d770*/  UISETP.NE.AND.EX UP0, UPT, UR11, URZ, UPT, UP0 ;  /* 0x0000003f0b00728c */ /* 0x000fc4000bf05300 */
[----:B------:R-:W-:-:S04]  /*d780*/  ULOP3.LUT UR5, UR41, 0x10000, URZ, 0xfc, !UPT ;  /* 0x0001000029057892 */ /* 0x000fc8000f8efc3f */
[----:B------:R-:W-:Y:S01]  /*d790*/  UIMAD UR5, UR51, 0x700, UR5 ;  /* 0x00000700330578a4 */ /* 0x000fe2000f8e0205 */
[----:B------:R-:W-:-:S04]  /*d7a0*/  PLOP3.LUT P1, PT, PT, PT, UP0, 0x80, 0x0 ;  /* 0x000000000000781c */ /* 0x000fc80003f2f008 */
[----:B------:R-:W-:Y:S01]  /*d7b0*/  @UP0 ULDC.64 UR12, c[0x0][0x9c8] ;  /* 0x00027200000c0ab9 */ /* 0x000fe20000000a00 */
[----:B------:R-:W-:Y:S01]  /*d7c0*/  @UP0 USHF.R.S32.HI UR9, URZ, 0x1f, UR48 ;  /* 0x0000001f3f090899 */ /* 0x000fe20008011430 */
[----:B------:R-:W-:Y:S01]  /*d7d0*/  UMOV UR6, UR5 ;  /* 0x0000000500067c82 */ /* 0x000fe20008000000 */
[----:B------:R-:W-:Y:S01]  /*d7e0*/  @UP0 UIMAD UR8, UR36, UR12, URZ ;  /* 0x0000000c240802a4 */ /* 0x000fe2000f8e023f */
[----:B------:R-:W-:Y:S01]  /*d7f0*/  QGMMA.64x128x32.F32.E4M3.E4M3 R24, R224, gdesc[UR4], R24, gsb0 ;  /* 0x01e00004e0187df3 */ /* 0x000fe20008000818 */
[----:B------:R-:W-:Y:S01]  /*d800*/  UIADD3 UR6, UR5, 0x100, URZ ;  /* 0x0000010005067890 */ /* 0x000fe2000fffe03f */
[----:B------:R-:W-:Y:S01]  /*d810*/  UMOV UR7, 0xc0000010 ;  /* 0xc000001000077882 */ /* 0x000fe20000000000 */
        /* <DEDUP_REMOVED lines=24> */
[----:B01----:R-:W-:Y:S01]  /*d9a0*/  IMAD.U32 R4, RZ, RZ, UR8 ;  /* 0x00000008ff047e24 */ /* 0x003fe2000f8e00ff */
        /* <DEDUP_REMOVED lines=51> */
.L_x_7816:
        /* <DEDUP_REMOVED lines=74> */
.L_x_7783:
        /* <DEDUP_REMOVED lines=48> */
[----:B------:R-:W-:Y:S02]  /*e480*/  F2FP.BF16.F32.PACK_AB R31, R31, R42 ;  /* 0x0000002a1f1f723e */ /* 0x000fe400000010ff */
[----:B------:R-:W-:Y:S02]  /*e490*/  SHF.R.U64 R10, R10, 0x3, RZ ;  /* 0x000000030a0a7819 */ /* 0x000fe400000012ff */
[----:B------:R-:W-:Y:S02]  /*e4a0*/  F2FP.BF16.F32.PACK_AB R36, R36, R41 ;  /* 0x000000292424723e */ /* 0x000fe400000010ff */
[----:B------:R-:W-:Y:S02]  /*e4b0*/  F2FP.BF16.F32.PACK_AB R30, R30, R43 ;  /* 0x0000002b1e1e723e */ /* 0x000fe400000010ff */
[----:B------:R-:W-:-:S02]  /*e4c0*/  SEL R46, R9, R8, P0 ;  /* 0x00000008092e7207 */ /* 0x000fc40000000000 */
[----:B------:R-:W-:Y:S02]  /*e4d0*/  SEL R45, R8, R9, P0 ;  /* 0x00000009082d7207 */ /* 0x000fe40000000000 */
[----:B------:R-:W-:Y:S02]  /*e4e0*/  IADD3 R67, P4, R6, 0x4020, RZ ;  /* 0x0000402006437810 */ /* 0x000fe40007f9e0ff */
[----:B------:R-:W-:Y:S02]  /*e4f0*/  F2FP.BF16.F32.PACK_AB R27, R54, R27 ;  /* 0x0000001b361b723e */ /* 0x000fe400000010ff */
[----:B------:R-:W-:Y:S02]  /*e500*/  LOP3.LUT R9, R6, 0x380, RZ, 0xc0, !PT ;  /* 0x0000038006097812 */ /* 0x000fe400078ec0ff */
[----:B------:R-:W-:Y:S02]  /*e510*/  F2FP.BF16.F32.PACK_AB R33, R52, R33 ;  /* 0x000000213421723e */ /* 0x000fe400000010ff */
[----:B------:R-:W-:-:S02]  /*e520*/  F2FP.BF16.F32.PACK_AB R32, R53, R32 ;  /* 0x000000203520723e */ /* 0x000fc400000010ff */
[----:B------:R-:W-:Y:S02]  /*e530*/  SEL R44, R13, R12, P0 ;  /* 0x0000000c0d2c7207 */ /* 0x000fe40000000000 */
[----:B------:R-:W-:Y:S01]  /*e540*/  SEL R43, R12, R13, P0 ;  /* 0x0000000d0c2b7207 */ /* 0x000fe20000000000 */
[--C-:B------:R-:W-:Y:S01]  /*e550*/  IMAD.X R13, RZ, RZ, R7.reuse, P4 ;  /* 0x000000ffff0d7224 */ /* 0x100fe200020e0607 */
[----:B------:R-:W-:Y:S02]  /*e560*/  SEL R50, R38, R39, P0 ;  /* 0x0000002726327207 */ /* 0x000fe40000000000 */
[----:B------:R-:W-:Y:S02]  /*e570*/  SEL R54, R25, R24, P0 ;  /* 0x0000001819367207 */ /* 0x000fe40000000000 */
[----:B------:R-:W-:Y:S01]  /*e580*/  SEL R51, R24, R25, P0 ;  /* 0x0000001918337207 */ /* 0x000fe20000000000 */
[----:B------:R-:W-:Y:S01]  /*e590*/  IMAD.X R25, RZ, RZ, R7, P1 ;  /* 0x000000ffff197224 */ /* 0x000fe200008e0607 */
[----:B------:R-:W-:-:S02]  /*e5a0*/  IADD3 R59, P6, R6, 0x20, RZ ;  /* 0x00000020063b7810 */ /* 0x000fc40007fde0ff */
[----:B------:R-:W-:Y:S02]  /*e5b0*/  SEL R39, R39, R38, P0 ;  /* 0x0000002627277207 */ /* 0x000fe40000000000 */
[----:B------:R-:W-:Y:S02]  /*e5c0*/  LOP3.LUT R12, R63, 0x380, RZ, 0xc0, !PT ;  /* 0x000003803f0c7812 */ /* 0x000fe400078ec0ff */
[----:B------:R-:W-:Y:S02]  /*e5d0*/  LOP3.LUT R24, R10, R61, RZ, 0x3c, !PT ;  /* 0x0000003d0a187212 */ /* 0x000fe400078e3cff */
[----:B------:R-:W-:Y:S02]  /*e5e0*/  F2FP.BF16.F32.PACK_AB R29, R60, R29 ;  /* 0x0000001d3c1d723e */ /* 0x000fe400000010ff */
[----:B------:R-:W-:Y:S02]  /*e5f0*/  SEL R42, R37, R36, P0 ;  /* 0x00000024252a7207 */ /* 0x000fe40000000000 */
[----:B------:R-:W-:-:S02]  /*e600*/  SEL R38, R31, R30, P0 ;  /* 0x0000001e1f267207 */ /* 0x000fc40000000000 */
[----:B------:R-:W-:Y:S02]  /*e610*/  LOP3.LUT R10, R67, 0x380, RZ, 0xc0, !PT ;  /* 0x00000380430a7812 */ /* 0x000fe400078ec0ff */
[----:B------:R-:W-:Y:S02]  /*e620*/  SEL R37, R36, R37, P0 ;  /* 0x0000002524257207 */ /* 0x000fe40000000000 */
[----:B------:R-:W-:Y:S02]  /*e630*/  SEL R31, R30, R31, P0 ;  /* 0x0000001f1e1f7207 */ /* 0x000fe40000000000 */
[----:B------:R-:W-:Y:S02]  /*e640*/  SHF.R.U64 R9, R9, 0x3, RZ ;  /* 0x0000000309097819 */ /* 0x000fe400000012ff */
[----:B------:R-:W-:Y:S02]  /*e650*/  F2FP.BF16.F32.PACK_AB R21, R68, R21 ;  /* 0x000000154415723e */ /* 0x000fe400000010ff */
[----:B------:R-:W-:-:S02]  /*e660*/  F2FP.BF16.F32.PACK_AB R20, R69, R20 ;  /* 0x000000144514723e */ /* 0x000fc400000010ff */
[----:B------:R-:W-:Y:S02]  /*e670*/  SEL R36, R33, R32, P0 ;  /* 0x0000002021247207 */ /* 0x000fe40000000000 */
[----:B------:R-:W-:Y:S02]  /*e680*/  SEL R30, R27, R26, P0 ;  /* 0x0000001a1b1e7207 */ /* 0x000fe40000000000 */
[----:B------:R-:W-:Y:S01]  /*e690*/  SEL R49, R26, R27, P0 ;  /* 0x0000001b1a317207 */ /* 0x000fe20000000000 */
[----:B------:R-:W-:Y:S01]  /*e6a0*/  IMAD.X R27, RZ, RZ, R7, P6 ;  /* 0x000000ffff1b7224 */ /* 0x000fe200030e0607 */
[----:B------:R-:W-:Y:S02]  /*e6b0*/  F2FP.BF16.F32.PACK_AB R56, R56, R65 ;  /* 0x000000413838723e */ /* 0x000fe400000010ff */
[----:B------:R-:W-:Y:S02]  /*e6c0*/  SEL R33, R32, R33, P0 ;  /* 0x0000002120217207 */ /* 0x000fe40000000000 */
[----:B------:R-:W-:-:S02]  /*e6d0*/  SHF.R.U64 R12, R12, 0x3, RZ ;  /* 0x000000030c0c7819 */ /* 0x000fc400000012ff */
[----:B------:R-:W-:Y:S02]  /*e6e0*/  F2FP.BF16.F32.PACK_AB R94, R94, R95 ;  /* 0x0000005f5e5e723e */ /* 0x000fe400000010ff */
[----:B------:R-:W-:Y:S02]  /*e6f0*/  F2FP.BF16.F32.PACK_AB R93, R92, R93 ;  /* 0x0000005d5c5d723e */ /* 0x000fe400000010ff */
[----:B------:R-:W-:Y:S02]  /*e700*/  F2FP.BF16.F32.PACK_AB R57, R48, R57 ;  /* 0x000000393039723e */ /* 0x000fe400000010ff */
[----:B------:R-:W-:Y:S02]  /*e710*/  SEL R32, R29, R28, P0 ;  /* 0x0000001c1d207207 */ /* 0x000fe40000000000 */
[C---:B------:R-:W-:Y:S02]  /*e720*/  IADD3 R65, P3, R6.reuse, 0x4000, RZ ;  /* 0x0000400006417810 */ /* 0x040fe40007f7e0ff */
[----:B------:R-:W-:-:S02]  /*e730*/  IADD3 R69, P5, R6, 0x4040, RZ ;  /* 0x0000404006457810 */ /* 0x000fc40007fbe0ff */
[----:B------:R-:W-:Y:S02]  /*e740*/  IADD3 R62, P6, R6, 0x4060, RZ ;  /* 0x00004060063e7810 */ /* 0x000fe40007fde0ff */
[----:B------:R-:W-:Y:S01]  /*e750*/  SHF.R.U64 R10, R10, 0x3, RZ ;  /* 0x000000030a0a7819 */ /* 0x000fe200000012ff */
[--C-:B------:R-:W-:Y:S01]  /*e760*/  IMAD.X R11, RZ, RZ, R7.reuse, P5 ;  /* 0x000000ffff0b7224 */ /* 0x100fe200028e0607 */
[----:B------:R-:W-:Y:S02]  /*e770*/  F2FP.BF16.F32.PACK_AB R90, R90, R91 ;  /* 0x0000005b5a5a723e */ /* 0x000fe400000010ff */
[----:B------:R-:W-:Y:S02]  /*e780*/  F2FP.BF16.F32.PACK_AB R89, R88, R89 ;  /* 0x000000595859723e */ /* 0x000fe400000010ff */
[----:B------:R-:W-:Y:S02]  /*e790*/  SEL R29, R28, R29, P0 ;  /* 0x0000001d1c1d7207 */ /* 0x000fe40000000000 */
[----:B------:R-:W-:Y:S01]  /*e7a0*/  LOP3.LUT R6, R9, R6, RZ, 0x3c, !PT ;  /* 0x0000000609067212 */ /* 0x000fe200078e3cff */
[----:B------:R-:W-:Y:S01]  /*e7b0*/  IMAD.X R9, RZ, RZ, R7, P6 ;  /* 0x000000ffff097224 */ /* 0x000fe200030e0607 */
[----:B------:R-:W-:-:S02]  /*e7c0*/  SEL R28, R21, R20, P0 ;  /* 0x00000014151c7207 */ /* 0x000fc40000000000 */
[----:B------:R-:W-:Y:S01]  /*e7d0*/  SEL R41, R20, R21, P0 ;  /* 0x0000001514297207 */ /* 0x000fe20000000000 */
[----:B------:R-:W-:Y:S01]  /*e7e0*/  IMAD.X R21, RZ, RZ, R7, P2 ;  /* 0x000000ffff157224 */ /* 0x000fe200010e0607 */
[----:B------:R-:W-:Y:S02]  /*e7f0*/  LOP3.LUT R20, R12, R63, RZ, 0x3c, !PT ;  /* 0x0000003f0c147212 */ /* 0x000fe400078e3cff */
[----:B------:R-:W-:Y:S02]  /*e800*/  SEL R34, R94, R93, P0 ;  /* 0x0000005d5e227207 */ /* 0x000fe40000000000 */
[----:B------:R-:W-:Y:S02]  /*e810*/  SEL R48, R56, R57, P0 ;  /* 0x0000003938307207 */ /* 0x000fe40000000000 */
[----:B------:R-:W-:Y:S02]  /*e820*/  LOP3.LUT R52, R69, 0x380, RZ, 0xc0, !PT ;  /* 0x0000038045347812 */ /* 0x000fe400078ec0ff */
[----:B------:R-:W-:-:S02]  /*e830*/  LOP3.LUT R12, R10, R67, RZ, 0x3c, !PT ;  /* 0x000000430a0c7212 */ /* 0x000fc400078e3cff */
[----:B------:R-:W-:Y:S02]  /*e840*/  SEL R93, R93, R94, P0 ;  /* 0x0000005e5d5d7207 */ /* 0x000fe40000000000 */
[----:B------:R-:W-:Y:S02]  /*e850*/  SEL R40, R90, R89, P0 ;  /* 0x000000595a287207 */ /* 0x000fe40000000000 */
[----:B------:R-:W-:Y:S02]  /*e860*/  SEL R57, R57, R56, P0 ;  /* 0x0000003839397207 */ /* 0x000fe40000000000 */
[----:B------:R-:W-:Y:S02]  /*e870*/  MOV R67, R6 ;  /* 0x0000000600437202 */ /* 0x000fe40000000f00 */
[----:B------:R-:W-:Y:S02]  /*e880*/  F2FP.BF16.F32.PACK_AB R15, R70, R15 ;  /* 0x0000000f460f723e */ /* 0x000fe400000010ff */
[----:B------:R-:W-:-:S02]  /*e890*/  F2FP.BF16.F32.PACK_AB R14, R71, R14 ;  /* 0x0000000e470e723e */ /* 0x000fc400000010ff */
[----:B------:R-:W-:Y:S02]  /*e8a0*/  SEL R89, R89, R90, P0 ;  /* 0x0000005a59597207 */ /* 0x000fe40000000000 */
[----:B------:R-:W-:Y:S02]  /*e8b0*/  SHF.R.U64 R52, R52, 0x3, RZ ;  /* 0x0000000334347819 */ /* 0x000fe400000012ff */
[----:B------:R-:W-:Y:S02]  /*e8c0*/  SEL R56, R15, R14, P0 ;  /* 0x0000000e0f387207 */ /* 0x000fe40000000000 */
[----:B------:R-:W-:Y:S01]  /*e8d0*/  SEL R53, R14, R15, P0 ;  /* 0x0000000f0e357207 */ /* 0x000fe20000000000 */
[----:B------:R-:W-:Y:S01]  /*e8e0*/  IMAD.X R15, RZ, RZ, R7, P3 ;  /* 0x000000ffff0f7224 */ /* 0x000fe200018e0607 */
[----:B------:R-:W-:Y:S02]  /*e8f0*/  SEL R60, R86, R87, P0 ;  /* 0x00000057563c7207 */ /* 0x000fe40000000000 */
[----:B------:R-:W-:-:S02]  /*e900*/  SEL R87, R87, R86, P0 ;  /* 0x0000005657577207 */ /* 0x000fc40000000000 */
[----:B------:R-:W-:Y:S02]  /*e910*/  LOP3.LUT R8, R59, 0x380, RZ, 0xc0, !PT ;  /* 0x000003803b087812 */ /* 0x000fe400078ec0ff */
[----:B------:R-:W-:Y:S02]  /*e920*/  LOP3.LUT R10, R52, R69, RZ, 0x3c, !PT ;  /* 0x00000045340a7212 */ /* 0x000fe400078e3cff */
[----:B------:R-:W-:Y:S02]  /*e930*/  MOV R64, R20 ;  /* 0x0000001400407202 */ /* 0x000fe40000000f00 */
[----:B------:R-:W-:Y:S02]  /*e940*/  SHF.R.U64 R8, R8, 0x3, RZ ;  /* 0x0000000308087819 */ /* 0x000fe400000012ff */
[----:B------:R-:W-:Y:S02]  /*e950*/  MOV R61, R10 ;  /* 0x0000000a003d7202 */ /* 0x000fe40000000f00 */
[----:B------:R-:W-:-:S02]  /*e960*/  LOP3.LUT R26, R8, R59, RZ, 0x3c, !PT ;  /* 0x0000003b081a7212 */ /* 0x000fc400078e3cff */
[----:B------:R-:W-:Y:S02]  /*e970*/  LOP3.LUT R8, R65, 0x380, RZ, 0xc0, !PT ;  /* 0x0000038041087812 */ /* 0x000fe400078ec0ff */
[----:B------:R-:W-:Y:S02]  /*e980*/  LOP3.LUT R59, R62, 0x380, RZ, 0xc0, !PT ;  /* 0x000003803e3b7812 */ /* 0x000fe400078ec0ff */
[----:B------:R-:W-:Y:S02]  /*e990*/  SHF.R.U64 R8, R8, 0x3, RZ ;  /* 0x0000000308087819 */ /* 0x000fe400000012ff */
[----:B------:R-:W-:Y:S02]  /*e9a0*/  SHF.R.U64 R59, R59, 0x3, RZ ;  /* 0x000000033b3b7819 */ /* 0x000fe400000012ff */
[----:B------:R-:W-:Y:S02]  /*e9b0*/  LOP3.LUT R14, R8, R65, RZ, 0x3c, !PT ;  /* 0x00000041080e7212 */ /* 0x000fe400078e3cff */
[----:B------:R-:W-:-:S02]  /*e9c0*/  LOP3.LUT R8, R59, R62, RZ, 0x3c, !PT ;  /* 0x0000003e3b087212 */ /* 0x000fc400078e3cff */
[----:B------:R-:W-:Y:S02]  /*e9d0*/  MOV R63, R14 ;  /* 0x0000000e003f7202 */ /* 0x000fe40000000f00 */
[----:B------:R-:W-:Y:S02]  /*e9e0*/  MOV R59, R8 ;  /* 0x00000008003b7202 */ /* 0x000fe40000000f00 */
[----:B------:R-:W-:Y:S02]  /*e9f0*/  MOV R62, R12 ;  /* 0x0000000c003e7202 */ /* 0x000fe40000000f00 */
[----:B------:R-:W-:Y:S02]  /*ea00*/  MOV R66, R26 ;  /* 0x0000001a00427202 */ /* 0x000fe40000000f00 */
[----:B------:R-:W-:Y:S02]  /*ea10*/  MOV R65, R24 ;  /* 0x0000001800417202 */ /* 0x000fe40000000f00 */
[----:B------:R-:W-:Y:S01]  /*ea20*/  PLOP3.LUT P2, PT, PT, PT, UP0, 0x80, 0x0 ;  /* 0x000000000000781c */ /* 0x000fe20003f4f008 */
        /* <DEDUP_REMOVED lines=9> */
[----:B------:R-:W3:Y:S01]  /*eac0*/  SHFL.IDX PT, R39, R39, R6, 0x1c1f ;  /* 0x001c1f0627277589 */ /* 0x000ee200000e0000 */
[----:B0-----:R-:W-:-:S02]  /*ead0*/  SEL R8, R34, R93, P0 ;  /* 0x0000005d22087207 */ /* 0x001fc40000000000 */
[----:B------:R-:W-:Y:S01]  /*eae0*/  SEL R10, R93, R34, P0 ;  /* 0x000000225d0a7207 */ /* 0x000fe20000000000 */
[----:B------:R-:W-:Y:S04]  /*eaf0*/  SHFL.IDX PT, R42, R42, R35, 0x1c1f ;  /* 0x001c1f232a2a7589 */ /* 0x000fe800000e0000 */
[----:B------:R-:W0:Y:S01]  /*eb00*/  SHFL.IDX PT, R37, R37, R6, 0x1c1f ;  /* 0x001c1f0625257589 */ /* 0x000e2200000e0000 */
[----:B-1----:R-:W-:Y:S02]  /*eb10*/  SEL R9, R48, R57, P0 ;  /* 0x0000003930097207 */ /* 0x002fe40000000000 */
[----:B------:R-:W-:Y:S01]  /*eb20*/  SEL R11, R57, R48, P0 ;  /* 0x00000030390b7207 */ /* 0x000fe20000000000 */
[----:B------:R-:W-:Y:S04]  /*eb30*/  SHFL.IDX PT, R38, R38, R35, 0x1c1f ;  /* 0x001c1f2326267589 */ /* 0x000fe800000e0000 */
[----:B------:R-:W1:Y:S01]  /*eb40*/  SHFL.IDX PT, R31, R31, R6, 0x1c1f ;  /* 0x001c1f061f1f7589 */ /* 0x000e6200000e0000 */
[----:B--2---:R-:W-:-:S02]  /*eb50*/  SEL R12, R40, R89, P0 ;  /* 0x00000059280c7207 */ /* 0x004fc40000000000 */
[----:B------:R-:W-:Y:S01]  /*eb60*/  SEL R14, R89, R40, P0 ;  /* 0x00000028590e7207 */ /* 0x000fe20000000000 */
[----:B------:R-:W-:Y:S04]  /*eb70*/  SHFL.IDX PT, R36, R36, R35, 0x1c1f ;  /* 0x001c1f2324247589 */ /* 0x000fe800000e0000 */
[----:B------:R-:W2:Y:S01]  /*eb80*/  SHFL.IDX PT, R33, R33, R6, 0x1c1f ;  /* 0x001c1f0621217589 */ /* 0x000ea200000e0000 */
[----:B---3--:R-:W-:Y:S02]  /*eb90*/  SEL R13, R50, R39, P0 ;  /* 0x00000027320d7207 */ /* 0x008fe40000000000 */
[----:B------:R-:W-:Y:S01]  /*eba0*/  SEL R15, R39, R50, P0 ;  /* 0x00000032270f7207 */ /* 0x000fe20000000000 */
[----:B------:R2:W-:Y:S04]  /*ebb0*/  SHFL.IDX PT, R21, R30, R35, 0x1c1f ;  /* 0x001c1f231e157589 */ /* 0x0005e800000e0000 */
[----:B------:R-:W3:Y:S01]  /*ebc0*/  SHFL.IDX PT, R52, R49, R6, 0x1c1f ;  /* 0x001c1f0631347589 */ /* 0x000ee200000e0000 */
[----:B0-----:R-:W-:-:S02]  /*ebd0*/  SEL R24, R42, R37, P0 ;  /* 0x000000252a187207 */ /* 0x001fc40000000000 */
[----:B------:R-:W-:Y:S01]  /*ebe0*/  SEL R26, R37, R42, P0 ;  /* 0x0000002a251a7207 */ /* 0x000fe20000000000 */
[----:B------:R-:W-:Y:S04]  /*ebf0*/  SHFL.IDX PT, R32, R32, R35, 0x1c1f ;  /* 0x001c1f2320207589 */ /* 0x000fe800000e0000 */
[----:B------:R-:W-:Y:S01]  /*ec00*/  SHFL.IDX PT, R54, R54, R35, 0x1c1f ;  /* 0x001c1f2336367589 */ /* 0x000fe200000e0000 */
[----:B-1----:R-:W-:Y:S02]  /*ec10*/  SEL R25, R38, R31, P0 ;  /* 0x0000001f26197207 */ /* 0x002fe40000000000 */
[----:B------:R-:W-:Y:S01]  /*ec20*/  SEL R27, R31, R38, P0 ;  /* 0x000000261f1b7207 */ /* 0x000fe20000000000 */
[----:B------:R3:W0:Y:S04]  /*ec30*/  SHFL.IDX PT, R7, R29, R6, 0x1c1f ;  /* 0x001c1f061d077589 */ /* 0x00062800000e0000 */
[----:B------:R-:W1:Y:S01]  /*ec40*/  SHFL.IDX PT, R51, R51, R6, 0x1c1f ;  /* 0x001c1f0633337589 */ /* 0x000e6200000e0000 */
[----:B--2---:R-:W-:-:S03]  /*ec50*/  SEL R30, R33, R36, P0 ;  /* 0x00000024211e7207 */ /* 0x004fc60000000000 */
[----:B------:R2:W-:Y:S04]  /*ec60*/  SHFL.IDX PT, R20, R28, R35, 0x1c1f ;  /* 0x001c1f231c147589 */ /* 0x0005e800000e0000 */
[----:B------:R-:W-:Y:S01]  /*ec70*/  SHFL.IDX PT, R44, R44, R35, 0x1c1f ;  /* 0x001c1f232c2c7589 */ /* 0x000fe200000e0000 */
[----:B---3--:R-:W-:Y:S02]  /*ec80*/  SEL R29, R21, R52, P0 ;  /* 0x00000034151d7207 */ /* 0x008fe40000000000 */
[----:B------:R-:W-:Y:S01]  /*ec90*/  SEL R31, R52, R21, P0 ;  /* 0x00000015341f7207 */ /* 0x000fe20000000000 */
[----:B------:R-:W-:Y:S01]  /*eca0*/  SHFL.IDX PT, R56, R56, R35, 0x1c1f ;  /* 0x001c1f2338387589 */ /* 0x000fe200000e0000 */
[----:B--2---:R-:W-:-:S03]  /*ecb0*/  SEL R28, R36, R33, P0 ;  /* 0x00000021241c7207 */ /* 0x004fc60000000000 */
[----:B------:R-:W2:Y:S04]  /*ecc0*/  SHFL.IDX PT, R41, R41, R6, 0x1c1f ;  /* 0x001c1f0629297589 */ /* 0x000ea800000e0000 */
[----:B------:R-:W3:Y:S01]  /*ecd0*/  SHFL.IDX PT, R43, R43, R6, 0x1c1f ;  /* 0x001c1f062b2b7589 */ /* 0x000ee200000e0000 */
[----:B0-----:R-:W-:Y:S02]  /*ece0*/  SEL R36, R32, R7, P0 ;  /* 0x0000000720247207 */ /* 0x001fe40000000000 */
[----:B------:R-:W-:Y:S01]  /*ecf0*/  SEL R38, R7, R32, P0 ;  /* 0x0000002007267207 */ /* 0x000fe20000000000 */
[----:B------:R-:W0:Y:S01]  /*ed00*/  SHFL.IDX PT, R53, R53, R6, 0x1c1f ;  /* 0x001c1f0635357589 */ /* 0x000e2200000e0000 */
[----:B-1----:R-:W-:Y:S01]  /*ed10*/  SEL R37, R54, R51, P0 ;  /* 0x0000003336257207 */ /* 0x002fe20000000000 */
[----:B------:R-:W-:Y:S01]  /*ed20*/  IMAD.U32 R7, RZ, RZ, UR7 ;  /* 0x00000007ff077e24 */ /* 0x000fe2000f8e00ff */
[----:B------:R-:W-:Y:S01]  /*ed30*/  SEL R39, R51, R54, P0 ;  /* 0x0000003633277207 */ /* 0x000fe20000000000 */
[----:B------:R-:W-:Y:S06]  /*ed40*/  BAR.SYNC.DEFER_BLOCKING 0x1, 0x100 ;  /* 0x0044000000007b1d */ /* 0x000fec0000010000 */
[----:B------:R-:W-:Y:S04]  /*ed50*/  SHFL.IDX PT, R58, R58, R35, 0x1c1f ;  /* 0x001c1f233a3a7589 */ /* 0x000fe800000e0000 */
[----:B------:R-:W1:Y:S01]  /*ed60*/  SHFL.IDX PT, R55, R55, R6, 0x1c1f ;  /* 0x001c1f0637377589 */ /* 0x000e6200000e0000 */
[----:B--2---:R-:W-:-:S02]  /*ed70*/  SEL R32, R20, R41, P0 ;  /* 0x0000002914207207 */ /* 0x004fc40000000000 */
[----:B------:R-:W-:Y:S01]  /*ed80*/  SEL R34, R41, R20, P0 ;  /* 0x0000001429227207 */ /* 0x000fe20000000000 */
[----:B------:R-:W-:Y:S01]  /*ed90*/  SHFL.IDX PT, R46, R46, R35, 0x1c1f ;  /* 0x001c1f232e2e7589 */ /* 0x000fe200000e0000 */
[----:B---3--:R-:W-:Y:S02]  /*eda0*/  SEL R40, R44, R43, P0 ;  /* 0x0000002b2c287207 */ /* 0x008fe40000000000 */
[----:B------:R-:W-:Y:S01]  /*edb0*/  SEL R42, R43, R44, P0 ;  /* 0x0000002c2b2a7207 */ /* 0x000fe20000000000 */
[----:B------:R2:W-:Y:S01]  /*edc0*/  SHFL.IDX PT, R60, R60, R35, 0x1c1f ;  /* 0x001c1f233c3c7589 */ /* 0x0005e200000e0000 */
[----:B0-----:R-:W-:-:S03]  /*edd0*/  SEL R33, R56, R53, P0 ;  /* 0x0000003538217207 */ /* 0x001fc60000000000 */
[----:B------:R-:W0:Y:S04]  /*ede0*/  SHFL.IDX PT, R45, R45, R6, 0x1c1f ;  /* 0x001c1f062d2d7589 */ /* 0x000e2800000e0000 */
[----:B------:R3:W4:Y:S01]  /*edf0*/  SHFL.IDX PT, R87, R87, R6, 0x1c1f ;  /* 0x001c1f0657577589 */ /* 0x00072200000e0000 */
[----:B--2---:R-:W-:-:S03]  /*ee00*/  SEL R35, R53, R56, P0 ;  /* 0x0000003835237207 */ /* 0x004fc60000000000 */
[----:B------:R0:W-:Y:S04]  /*ee10*/  STSM.16.M88.4 [R67], R8 ;  /* 0x0000000843007844 */ /* 0x0001e80000000200 */
[----:B------:R-:W-:Y:S01]  /*ee20*/  STSM.16.M88.4 [R66], R12 ;  /* 0x0000000c42007844 */ /* 0x000fe20000000200 */
[----:B-1----:R-:W-:Y:S01]  /*ee30*/  SEL R41, R58, R55, P0 ;  /* 0x000000373a297207 */ /* 0x002fe20000000000 */
[----:B---3--:R-:W-:Y:S01]  /*ee40*/  IMAD.U32 R6, RZ, RZ, UR6 ;  /* 0x00000006ff067e24 */ /* 0x008fe2000f8e00ff */
[----:B------:R-:W-:Y:S01]  /*ee50*/  SEL R43, R55, R58, P0 ;  /* 0x0000003a372b7207 */ /* 0x000fe20000000000 */
[----:B------:R-:W-:Y:S01]  /*ee60*/  STSM.16.M88.4 [R65], R24 ;  /* 0x0000001841007844 */ /* 0x000fe20000000200 */
[----:B------:R-:W-:-:S03]  /*ee70*/  ULDC.64 UR6, c[0x0][0xc08] ;  /* 0x0003020000067ab9 */ /* 0x000fc60000000a00 */
[----:B------:R-:W-:Y:S01]  /*ee80*/  STSM.16.M88.4 [R64], R28 ;  /* 0x0000001c40007844 */ /* 0x000fe20000000200 */
[----:B0-----:R-:W-:-:S03]  /*ee90*/  SEL R8, R46, R45, P0 ;  /* 0x0000002d2e087207 */ /* 0x001fc60000000000 */
[----:B------:R-:W-:Y:S01]  /*eea0*/  STSM.16.M88.4 [R63], R36 ;  /* 0x000000243f007844 */ /* 0x000fe20000000200 */
[----:B------:R-:W-:Y:S02]  /*eeb0*/  SEL R10, R45, R46, P0 ;  /* 0x0000002e2d0a7207 */ /* 0x000fe40000000000 */
[----:B----4-:R-:W-:Y:S01]  /*eec0*/  SEL R9, R60, R87, P0 ;  /* 0x000000573c097207 */ /* 0x010fe20000000000 */
[----:B------:R-:W-:Y:S01]  /*eed0*/  STSM.16.M88.4 [R62], R32 ;  /* 0x000000203e007844 */ /* 0x000fe20000000200 */
[----:B------:R-:W-:Y:S01]  /*eee0*/  SEL R11, R87, R60, P0 ;  /* 0x0000003c570b7207 */ /* 0x000fe20000000000 */
[----:B------:R-:W-:Y:S01]  /*eef0*/  UISETP.NE.U32.AND UP1, UPT, UR6, URZ, UPT ;  /* 0x0000003f0600728c */ /* 0x000fe2000bf25070 */
[----:B------:R-:W0:Y:S01]  /*ef00*/  LDC R46, c[0x0][0xbe8] ;  /* 0x0002fa00ff2e7b82 */ /* 0x000e220000000800 */
[----:B------:R-:W-:Y:S04]  /*ef10*/  STSM.16.M88.4 [R61], R40 ;  /* 0x000000283d007844 */ /* 0x000fe80000000200 */
[----:B------:R1:W-:Y:S03]  /*ef20*/  STSM.16.M88.4 [R59], R8 ;  /* 0x000000083b007844 */ /* 0x0003e60000000200 */
[----:B------:R-:W-:Y:S01]  /*ef30*/  BAR.SYNC.DEFER_BLOCKING 0x1, 0x100 ;  /* 0x0044000000007b1d */ /* 0x000fe20000010000 */
[----:B------:R-:W-:-:S06]  /*ef40*/  UISETP.NE.AND.EX UP1, UPT, UR7, URZ, UPT, UP1 ;  /* 0x0000003f0700728c */ /* 0x000fcc000bf25310 */
[----:B------:R-:W-:-:S05]  /*ef50*/  PLOP3.LUT P0, PT, PT, PT, UP1, 0x80, 0x0 ;  /* 0x000000000000781c */ /* 0x000fca0003f0f018 */
[----:B------:R-:W-:Y:S02]  /*ef60*/  @UP1 ULDC.64 UR6, c[0x0][0xc08] ;  /* 0x0003020000061ab9 */ /* 0x000fe40000000a00 */
[----:B------:R-:W-:Y:S01]  /*ef70*/  @UP1 UIMAD.WIDE UR6, UR42, 0x4, UR6 ;  /* 0x000000042a0618a5 */ /* 0x000fe2000f8e0206 */
[----:B-1----:R-:W-:-:S05]  /*ef80*/  IMAD.U32 R9, RZ, RZ, UR8 ;  /* 0x00000008ff097e24 */ /* 0x002fca000f8e00ff */
[----:B------:R-:W-:Y:S02]  /*ef90*/  IMAD.U32 R10, RZ, RZ, UR6 ;  /* 0x00000006ff0a7e24 */ /* 0x000fe4000f8e00ff */
[----:B------:R-:W-:Y:S01]  /*efa0*/  IMAD.U32 R11, RZ, RZ, UR7 ;  /* 0x00000007ff0b7e24 */ /* 0x000fe2000f8e00ff */
[----:B------:R-:W2:Y:S01]  /*efb0*/  @P2 LDG.E R12, desc[UR52][R6.64] ;  /* 0x00000034060c2981 */ /* 0x000ea2000c1e1900 */
[----:B0-----:R-:W-:Y:S01]  /*efc0*/  ISETP.NE.AND P1, PT, R46, 0x1, PT ;  /* 0x000000012e00780c */ /* 0x001fe20003f25270 */
[----:B------:R-:W-:Y:S02]  /*efd0*/  UMOV UR4, URZ ;  /* 0x0000003f00047c82 */ /* 0x000fe40008000000 */
[----:B------:R0:W5:Y:S10]  /*efe0*/  @P0 LDG.E R9, desc[UR52][R10.64] ;  /* 0x000000340a090981 */ /* 0x000174000c1e1900 */
        /* <DEDUP_REMOVED lines=8> */
.L_x_7819:
        /* <DEDUP_REMOVED lines=29> */
[----:B------:R-:W-:Y:S01]  /*f240*/  SHF.R.S32.HI R8, RZ, 0x1f, R11 ;  /* 0x0000001fff087819 */ /* 0x000fe2000001140b */
[----:B------:R-:W-:Y:S01]  /*f250*/  IMAD.X R9, RZ, RZ, R5, P3 ;  /* 0x000000ffff097224 */ /* 0x000fe200018e0605 */
[----:B------:R-:W-:-:S02]  /*f260*/  IADD3 R15, P0, R4, 0x1000, RZ ;  /* 0x00001000040f7810 */ /* 0x000fc40007f1e0ff */
        /* <DEDUP_REMOVED lines=9> */
[----:B------:R-:W-:Y:S01]  /*f300*/  LOP3.LUT R8, R8, R13, RZ, 0x3c, !PT ;  /* 0x0000000d08087212 */ /* 0x000fe200078e3cff */
[----:B------:R-:W-:Y:S01]  /*f310*/  ULDC.64 UR6, c[0x0][0xb50] ;  /* 0x0002d40000067ab9 */ /* 0x000fe20000000a00 */
[----:B------:R-:W-:Y:S01]  /*f320*/  LOP3.LUT R12, R12, R15, RZ, 0x3c, !PT ;  /* 0x0000000f0c0c7212 */ /* 0x000fe200078e3cff */
[----:B------:R-:W-:Y:S01]  /*f330*/  IMAD.IADD R13, R7, 0x1, R21 ;  /* 0x00000001070d7824 */ /* 0x000fe200078e0215 */
[----:B------:R-:W-:Y:S01]  /*f340*/  LEA R14, P4, R6, UR6, 0x2 ;  /* 0x00000006060e7c11 */ /* 0x000fe2000f8810ff */
[----:B------:R-:W-:Y:S01]  /*f350*/  VIADD R10, R24, 0x8 ;  /* 0x00000008180a7836 */ /* 0x000fe20000000000 */
[----:B------:R-:W-:-:S02]  /*f360*/  IADD3 R11, P2, R4, 0x3000, RZ ;  /* 0x00003000040b7810 */ /* 0x000fc40007f5e0ff */
[----:B------:R-:W-:Y:S01]  /*f370*/  LEA.HI.X R15, R6, UR7, R13, 0x2, P4 ;  /* 0x00000007060f7c11 */ /* 0x000fe2000a0f140d */
[----:B------:R-:W-:Y:S01]  /*f380*/  SHFL.IDX PT, R20, R14, RZ, 0x1c1f ;  /* 0x001c1fff0e147589 */ /* 0x000fe200000e0000 */
[----:B------:R-:W-:Y:S01]  /*f390*/  LOP3.LUT R7, R11, 0x380, RZ, 0xc0, !PT ;  /* 0x000003800b077812 */ /* 0x000fe200078ec0ff */
[--C-:B------:R-:W-:Y:S01]  /*f3a0*/  IMAD.X R13, RZ, RZ, R5.reuse, P0 ;  /* 0x000000ffff0d7224 */ /* 0x100fe200000e0605 */
[----:B------:R-:W-:Y:S01]  /*f3b0*/  LOP3.LUT P0, RZ, R228, 0x3, RZ, 0xc0, !PT ;  /* 0x00000003e4ff7812 */ /* 0x000fe2000780c0ff */
[----:B------:R-:W0:Y:S01]  /*f3c0*/  SHFL.IDX PT, R21, R15, RZ, 0x1c1f ;  /* 0x001c1fff0f157589 */ /* 0x000e2200000e0000 */
[----:B------:R-:W-:Y:S01]  /*f3d0*/  SHF.R.U64 R6, R7, 0x3, RZ ;  /* 0x0000000307067819 */ /* 0x000fe200000012ff */
[----:B------:R-:W-:Y:S01]  /*f3e0*/  IMAD.X R7, RZ, RZ, R5, P2 ;  /* 0x000000ffff077224 */ /* 0x000fe200010e0605 */
[-C--:B------:R-:W-:Y:S01]  /*f3f0*/  ISETP.GE.OR P2, PT, R24, R51.reuse, P0 ;  /* 0x000000331800720c */ /* 0x080fe20000746670 */
[----:B------:R-:W-:Y:S01]  /*f400*/  SHFL.IDX PT, R44, R14, 0x1, 0x1c1f ;  /* 0x003c1f000e2c7f89 */ /* 0x000fe200000e0000 */
[----:B------:R-:W-:Y:S01]  /*f410*/  ISETP.GE.OR P0, PT, R10, R51, P0 ;  /* 0x000000330a00720c */ /* 0x000fe20000706670 */
[----:B------:R-:W-:Y:S01]  /*f420*/  UIMAD UR8, UR9, UR10, URZ ;  /* 0x0000000a090872a4 */ /* 0x000fe2000f8e023f */
[C---:B------:R-:W-:Y:S01]  /*f430*/  IADD3 R41, P6, R4.reuse, 0x4000, RZ ;  /* 0x0000400004297810 */ /* 0x040fe20007fde0ff */
[----:B------:R-:W1:Y:S01]  /*f440*/  SHFL.IDX PT, R45, R15, 0x1, 0x1c1f ;  /* 0x003c1f000f2d7f89 */ /* 0x000e6200000e0000 */
[----:B------:R-:W-:Y:S01]  /*f450*/  UIMAD.WIDE.U32 UR6, UR4, UR10, URZ ;  /* 0x0000000a040672a5 */ /* 0x000fe2000f8e003f */
[----:B------:R-:W-:-:S02]  /*f460*/  IADD3 R37, P5, R4, 0x5000, RZ ;  /* 0x0000500004257810 */ /* 0x000fc40007fbe0ff */
[----:B------:R-:W-:Y:S02]  /*f470*/  IADD3 R33, P4, R4, 0x6000, RZ ;  /* 0x0000600004217810 */ /* 0x000fe40007f9e0ff */
[----:B------:R-:W-:Y:S02]  /*f480*/  LOP3.LUT R6, R6, R11, RZ, 0x3c, !PT ;  /* 0x0000000b06067212 */ /* 0x000fe400078e3cff */
[C---:B------:R-:W-:Y:S01]  /*f490*/  LOP3.LUT R29, R4.reuse, 0x380, RZ, 0xc0, !PT ;  /* 0x00000380041d7812 */ /* 0x040fe200078ec0ff */
[----:B0-----:R0:W-:Y:S01]  /*f4a0*/  @!P2 ST.E desc[UR52][R20.64], R3 ;  /* 0x000000031400a985 */ /* 0x0011e2000c101934 */
[----:B------:R-:W-:Y:S01]  /*f4b0*/  UIMAD UR8, UR4, UR11, UR8 ;  /* 0x0000000b040872a4 */ /* 0x000fe2000f8e0208 */
[----:B------:R-:W-:Y:S02]  /*f4c0*/  IADD3 R11, P3, R4, 0x7000, RZ ;  /* 0x00007000040b7810 */ /* 0x000fe40007f7e0ff */
[----:B------:R-:W-:Y:S01]  /*f4d0*/  ULDC.64 UR10, c[0x0][0xae8] ;  /* 0x0002ba00000a7ab9 */ /* 0x000fe20000000a00 */
[----:B------:R-:W-:-:S02]  /*f4e0*/  LOP3.LUT R40, R41, 0x380, RZ, 0xc0, !PT ;  /* 0x0000038029287812 */ /* 0x000fc400078ec0ff */
[----:B------:R-:W-:Y:S01]  /*f4f0*/  LOP3.LUT R36, R37, 0x380, RZ, 0xc0, !PT ;  /* 0x0000038025247812 */ /* 0x000fe200078ec0ff */
[----:B-1----:R1:W-:Y:S01]  /*f500*/  @!P0 ST.E desc[UR52][R44.64], R2 ;  /* 0x000000022c008985 */ /* 0x0023e2000c101934 */
[----:B------:R-:W-:Y:S02]  /*f510*/  LOP3.LUT R32, R33, 0x380, RZ, 0xc0, !PT ;  /* 0x0000038021207812 */ /* 0x000fe400078ec0ff */
[----:B------:R-:W-:Y:S01]  /*f520*/  SHF.R.U64 R29, R29, 0x3, RZ ;  /* 0x000000031d1d7819 */ /* 0x000fe200000012ff */
[----:B0-----:R-:W0:Y:S01]  /*f530*/  @P1 LDC R3, c[0x0][0xbec] ;  /* 0x0002fb00ff031b82 */ /* 0x001e220000000800 */
[----:B------:R-:W-:Y:S01]  /*f540*/  UIADD3 UR7, UR7, UR8, URZ ;  /* 0x0000000807077290 */ /* 0x000fe2000fffe03f */
[----:B------:R-:W-:Y:S01]  /*f550*/  LOP3.LUT R10, R11, 0x380, RZ, 0xc0, !PT ;  /* 0x000003800b0a7812 */ /* 0x000fe200078ec0ff */
[----:B------:R-:W-:Y:S01]  /*f560*/  UIMAD UR4, UR14, UR10, URZ ;  /* 0x0000000a0e0472a4 */ /* 0x000fe2000f8e023f */
[----:B------:R-:W-:Y:S01]  /*f570*/  SHF.R.U64 R40, R40, 0x3, RZ ;  /* 0x0000000328287819 */ /* 0x000fe200000012ff */
[----:B------:R-:W-:Y:S01]  /*f580*/  IMAD.X R25, RZ, RZ, R5, P3 ;  /* 0x000000ffff197224 */ /* 0x000fe200018e0605 */
[----:B------:R-:W-:-:S02]  /*f590*/  SHF.R.U64 R36, R36, 0x3, RZ ;  /* 0x0000000324247819 */ /* 0x000fc400000012ff */
[----:B-1----:R-:W1:Y:S01]  /*f5a0*/  @P1 LDC R45, c[0x0][0xbf0] ;  /* 0x0002fc00ff2d1b82 */ /* 0x002e620000000800 */
[----:B------:R-:W-:Y:S01]  /*f5b0*/  IMAD R2, R22, 0x20, R23 ;  /* 0x0000002016027824 */ /* 0x000fe200078e0217 */
[----:B------:R-:W-:Y:S01]  /*f5c0*/  UIMAD UR4, UR43, UR11, UR4 ;  /* 0x0000000b2b0472a4 */ /* 0x000fe2000f8e0204 */
[----:B------:R-:W-:Y:S01]  /*f5d0*/  SHF.R.U64 R32, R32, 0x3, RZ ;  /* 0x0000000320207819 */ /* 0x000fe200000012ff */
[----:B------:R-:W-:Y:S01]  /*f5e0*/  UIMAD.WIDE.U32 UR6, UR43, UR10, UR6 ;  /* 0x0000000a2b0672a5 */ /* 0x000fe2000f8e0006 */
[----:B------:R-:W-:Y:S01]  /*f5f0*/  VIADD R44, R2, UR37 ;  /* 0x00000025022c7c36 */ /* 0x000fe20008000000 */
[----:B------:R-:W-:Y:S01]  /*f600*/  ULDC.64 UR8, c[0x0][0xaf0] ;  /* 0x0002bc0000087ab9 */ /* 0x000fe20000000a00 */
[----:B------:R-:W-:Y:S01]  /*f610*/  LOP3.LUT R28, R29, R4, RZ, 0x3c, !PT ;  /* 0x000000041d1c7212 */ /* 0x000fe200078e3cff */
[----:B------:R-:W-:Y:S01]  /*f620*/  UIADD3 UR7, UR7, UR4, URZ ;  /* 0x0000000407077290 */ /* 0x000fe2000fffe03f */
[----:B------:R-:W-:Y:S01]  /*f630*/  IMAD.MOV.U32 R21, RZ, RZ, R44 ;  /* 0x000000ffff157224 */ /* 0x000fe200078e002c */
[----:B------:R-:W-:Y:S01]  /*f640*/  UIMAD UR4, UR36, UR8, URZ ;  /* 0x00000008240472a4 */ /* 0x000fe2000f8e023f */
[----:B------:R-:W-:Y:S01]  /*f650*/  SHF.R.U64 R4, R10, 0x3, RZ ;  /* 0x000000030a047819 */ /* 0x000fe200000012ff */
[----:B------:R-:W5:Y:S01]  /*f660*/  LD.E.128 R12, desc[UR52][R12.64] ;  /* 0x000000340c0c7980 */ /* 0x000f62000c101d00 */
[----:B------:R-:W-:-:S02]  /*f670*/  LOP3.LUT R40, R40, R41, RZ, 0x3c, !PT ;  /* 0x0000002928287212 */ /* 0x000fc400078e3cff */
[----:B------:R-:W-:Y:S01]  /*f680*/  LOP3.LUT R36, R36, R37, RZ, 0x3c, !PT ;  /* 0x0000002524247212 */ /* 0x000fe200078e3cff */
[----:B0-----:R-:W-:Y:S01]  /*f690*/  @P1 IMAD.HI.U32 R2, R44, R3, RZ ;  /* 0x000000032c021227 */ /* 0x001fe200078e00ff */
[----:B------:R-:W-:Y:S01]  /*f6a0*/  UIMAD UR4, UR42, UR9, UR4 ;  /* 0x000000092a0472a4 */ /* 0x000fe2000f8e0204 */
[----:B------:R-:W-:Y:S01]  /*f6b0*/  LOP3.LUT R32, R32, R33, RZ, 0x3c, !PT ;  /* 0x0000002120207212 */ /* 0x000fe200078e3cff */
[----:B------:R-:W-:Y:S01]  /*f6c0*/  UIMAD.WIDE.U32 UR6, UR42, UR8, UR6 ;  /* 0x000000082a0672a5 */ /* 0x000fe2000f8e0006 */
[--C-:B------:R-:W-:Y:S01]  /*f6d0*/  IMAD.X R41, RZ, RZ, R5.reuse, P6 ;  /* 0x000000ffff297224 */ /* 0x100fe200030e0605 */
[----:B------:R-:W-:Y:S01]  /*f6e0*/  LOP3.LUT R24, R4, R11, RZ, 0x3c, !PT ;  /* 0x0000000b04187212 */ /* 0x000fe200078e3cff */
[--C-:B------:R-:W-:Y:S01]  /*f6f0*/  IMAD.X R37, RZ, RZ, R5.reuse, P5 ;  /* 0x000000ffff257224 */ /* 0x100fe200028e0605 */
[----:B-1----:R-:W-:Y:S01]  /*f700*/  @P1 SHF.R.U32.HI R21, RZ, R45, R2 ;  /* 0x0000002dff151219 */ /* 0x002fe20000011602 */
[--C-:B------:R-:W-:Y:S01]  /*f710*/  IMAD.X R33, RZ, RZ, R5.reuse, P4 ;  /* 0x000000ffff217224 */ /* 0x100fe200020e0605 */
[----:B------:R-:W-:Y:S01]  /*f720*/  UIADD3 UR4, UR7, UR4, URZ ;  /* 0x0000000407047290 */ /* 0x000fe2000fffe03f */
[----:B------:R-:W-:Y:S01]  /*f730*/  IMAD.MOV.U32 R29, RZ, RZ, R5 ;  /* 0x000000ffff1d7224 */ /* 0x000fe200078e0005 */
[--C-:B------:R-:W-:Y:S01]  /*f740*/  SHF.R.S32.HI R20, RZ, 0x1f, R21.reuse ;  /* 0x0000001fff147819 */ /* 0x100fe20000011415 */
[----:B------:R-:W-:Y:S01]  /*f750*/  IMAD.MOV R45, RZ, RZ, -R21 ;  /* 0x000000ffff2d7224 */ /* 0x000fe200078e0a15 */
        /* <DEDUP_REMOVED lines=28> */
[C---:B------:R-:W-:Y:S01]  /*f920*/  ISETP.GE.AND P2, PT, R46.reuse, R51, PT ;  /* 0x000000332e00720c */ /* 0x040fe20003f46270 */
[----:B------:R-:W-:Y:S02]  /*f930*/  ULDC.64 UR6, c[0x0][0xa80] ;  /* 0x0002a00000067ab9 */ /* 0x000fe40000000a00 */
[----:B------:R-:W-:-:S02]  /*f940*/  VIADD R20, R46, 0x20 ;  /* 0x000000202e147836 */ /* 0x000fc40000000000 */
        /* <DEDUP_REMOVED lines=9> */
[----:B0-----:R0:W-:Y:S01]  /*f9e0*/  SYNCS.ARRIVE.TRANS64.RED.A1T0 RZ, [R0+URZ], RZ ;  /* 0x000000ff00ff79a7 */ /* 0x0011e2000810043f */
        /* <DEDUP_REMOVED lines=12> */
.L_x_7821:
[----:B------:R-:W-:Y:S05]  /*fab0*/  BSYNC B1 ;  /* 0x0000000000017941 */ /* 0x000fea0003800000 */
.L_x_7820:
        /* <DEDUP_REMOVED lines=13> */
.L_x_7823:
[----:B------:R-:W-:Y:S05]  /*fb90*/  BSYNC B1 ;  /* 0x0000000000017941 */ /* 0x000fea0003800000 */
.L_x_7822:
[----:B----4-:R4:W0:Y:S01]  /*fba0*/  SHFL.IDX PT, R0, R45, 0x2, 0x181f ;  /* 0x00581f002d007f89 */ /* 0x01082200000e0000 */
[----:B------:R-:W-:Y:S03]  /*fbb0*/  BSSY B1, `(.L_x_7824) ;  /* 0x000000c000017945 */ /* 0x000fe60003800000 */
[----:B---3-5:R4:W3:Y:S01]  /*fbc0*/  SHFL.IDX PT, R12, R44, 0x2, 0x181f ;  /* 0x00581f002c0c7f89 */ /* 0x0288e200000e0000 */
[----:B------:R-:W-:Y:S05]  /*fbd0*/  @P1 BRA `(.L_x_7825) ;  /* 0x0000000000241947 */ /* 0x000fea0003800000 */
[----:B------:R-:W-:Y:S02]  /*fbe0*/  ULDC UR4, c[0x0][0xac8] ;  /* 0x0002b20000047ab9 */ /* 0x000fe40000000800 */
[----:B------:R-:W-:Y:S02]  /*fbf0*/  ISETP.GE.AND P2, PT, R16, UR4, PT ;  /* 0x0000000410007c0c */ /* 0x000fe4000bf46270 */
[----:B------:R-:W-:-:S11]  /*fc00*/  ISETP.GE.AND P3, PT, R19, UR4, PT ;  /* 0x0000000413007c0c */ /* 0x000fd6000bf66270 */
[CC--:B---3--:R-:W-:Y:S02]  /*fc10*/  @!P2 LEA R2, P0, R16.reuse, R12.reuse, 0x1 ;  /* 0x0000000c1002a211 */ /* 0x0c8fe400078008ff */
[C---:B------:R-:W-:Y:S02]  /*fc20*/  @!P3 LEA R12, P1, R19.reuse, R12, 0x1 ;  /* 0x0000000c130cb211 */ /* 0x040fe400078208ff */
[-C--:B0-----:R-:W-:Y:S02]  /*fc30*/  @!P2 LEA.HI.X R3, R16, R0.reuse, R233, 0x1, P0 ;  /* 0x000000001003a211 */ /* 0x081fe400000f0ce9 */
[----:B------:R-:W-:-:S03]  /*fc40*/  @!P3 LEA.HI.X R13, R19, R0, R232, 0x1, P1 ;  /* 0x00000000130db211 */ /* 0x000fc600008f0ce8 */
[----:B------:R0:W-:Y:S04]  /*fc50*/  @!P2 ST.E.128 desc[UR52][R2.64], R8 ;  /* 0x000000080200a985 */ /* 0x0001e8000c101d34 */
[----:B------:R0:W-:Y:S02]  /*fc60*/  @!P3 ST.E.128 desc[UR52][R12.64], R32 ;  /* 0x000000200c00b985 */ /* 0x0001e4000c101d34 */
.L_x_7825:
[----:B------:R-:W-:Y:S05]  /*fc70*/  BSYNC B1 ;  /* 0x0000000000017941 */ /* 0x000fea0003800000 */
.L_x_7824:
[----:B0-----:R-:W-:Y:S01]  /*fc80*/  VIADD R0, R46, 0x60 ;  /* 0x000000602e007836 */ /* 0x001fe20000000000 */
[----:B-1--4-:R-:W4:Y:S04]  /*fc90*/  SHFL.IDX PT, R45, R45, 0x3, 0x181f ;  /* 0x00781f002d2d7f89 */ /* 0x012f2800000e0000 */
        /* <DEDUP_REMOVED lines=14> */
.L_x_7818:
        /* <DEDUP_REMOVED lines=33> */
.L_x_7827:
        /* <DEDUP_REMOVED lines=45> */
.L_x_7829:
[----:B------:R-:W-:Y:S05]  /*10260*/  BSYNC B1 ;  /* 0x0000000000017941 */ /* 0x000fea0003800000 */
.L_x_7828:
        /* <DEDUP_REMOVED lines=61> */
.L_x_7831:
[----:B------:R-:W-:Y:S05]  /*10640*/  BSYNC B1 ;  /* 0x0000000000017941 */ /* 0x000fea0003800000 */
.L_x_7830:
        /* <DEDUP_REMOVED lines=13> */
.L_x_7833:
[----:B------:R-:W-:Y:S05]  /*10720*/  BSYNC B1 ;  /* 0x0000000000017941 */ /* 0x000fea0003800000 */
.L_x_7832:
        /* <DEDUP_REMOVED lines=13> */
.L_x_7835:
[----:B------:R-:W-:Y:S05]  /*10800*/  BSYNC B1 ;  /* 0x0000000000017941 */ /* 0x000fea0003800000 */
.L_x_7834:
        /* <DEDUP_REMOVED lines=14> */
.L_x_7826:
[----:B------:R-:W-:Y:S05]  /*108f0*/  BSYNC B0 ;  /* 0x0000000000007941 */ /* 0x000fea0003800000 */
.L_x_7817:
[----:B------:R-:W-:Y:S02]  /*10900*/  ULDC UR4, c[0x0][0xc3c] ;  /* 0x00030f0000047ab9 */ /* 0x000fe40000000800 */
[----:B------:R-:W-:-:S13]  /*10910*/  ISETP.GE.AND P0, PT, R47, UR4, PT ;  /* 0x000000042f007c0c */ /* 0x000fda000bf06270 */
[----:B------:R-:W-:Y:S05]  /*10920*/  @!P0 BRA `(.L_x_7836) ;  /* 0xffffff0400348947 */ /* 0x000fea000383ffff */
[----:B------:R-:W-:Y:S05]  /*10930*/  EXIT ;  /* 0x000000000000794d */ /* 0x000fea0003800000 */
.L_x_7778:
        /* <DEDUP_REMOVED lines=20> */
.L_x_7837:
        /* <DEDUP_REMOVED lines=41> */
.L_x_7843:
        /* <DEDUP_REMOVED lines=14> */
.L_x_7842:
[----:B------:R-:W-:Y:S05]  /*10df0*/  BSYNC B0 ;  /* 0x0000000000007941 */ /* 0x000fea0003800000 */
.L_x_7841:
        /* <DEDUP_REMOVED lines=22> */
.L_x_7839:
        /* <DEDUP_REMOVED lines=25> */
.L_x_7844:
        /* <DEDUP_REMOVED lines=58> */
.L_x_7840:
[----:B------:R0:W-:Y:S01]  /*11490*/  STL [R1+0x10], R0 ;  /* 0x0000100001007387 */ /* 0x0001e20000100800 */
[----:B------:R-:W-:-:S03]  /*114a0*/  UMOV UR36, URZ ;  /* 0x0000003f00247c82 */ /* 0x000fc60008000000 */
[----:B------:R0:W-:Y:S02]  /*114b0*/  STL [R1+0x14], RZ ;  /* 0x000014ff01007387 */ /* 0x0001e40000100800 */
.L_x_7845:
        /* <DEDUP_REMOVED lines=11> */
.L_x_7838:
[----:B0-2---:R-:W-:Y:S01]  /*11570*/  IMAD.MOV.U32 R0, RZ, RZ, 0x1 ;  /* 0x00000001ff007424 */ /* 0x005fe200078e00ff */
[----:B------:R-:W-:Y:S01]  /*11580*/  ULDC UR4, c[0x0][0xc3c] ;  /* 0x00030f0000047ab9 */ /* 0x000fe20000000800 */
[----:B------:R0:W-:Y:S01]  /*11590*/  STL [R1+0x30], RZ ;  /* 0x000030ff01007387 */ /* 0x0001e20000100800 */
[----:B------:R-:W-:-:S03]  /*115a0*/  UISETP.GE.AND UP0, UPT, UR42, UR4, UPT ;  /* 0x000000042a00728c */ /* 0x000fc6000bf06270 */
[----:B------:R0:W-:Y:S03]  /*115b0*/  STL [R1+0x4], R0 ;  /* 0x0000040001007387 */ /* 0x0001e60000100800 */
[----:B------:R-:W-:Y:S01]  /*115c0*/  PLOP3.LUT P0, PT, PT, PT, UP0, 0x80, 0x0 ;  /* 0x000000000000781c */ /* 0x000fe20003f0f008 */
[----:B------:R0:W-:-:S12]  /*115d0*/  STL [R1], RZ ;  /* 0x000000ff01007387 */ /* 0x0001d80000100800 */
[----:B0-----:R-:W-:Y:S05]  /*115e0*/  @P0 BRA `(.L_x_7846) ;  /* 0x0000004800740947 */ /* 0x001fea0003800000 */
[----:B------:R-:W1:Y:S01]  /*115f0*/  S2R R6, SR_TID.X ;  /* 0x0000000000067919 */ /* 0x000e620000002100 */
[----:B------:R-:W0:Y:S01]  /*11600*/  S2UR UR5, SR_CgaCtaId ;  /* 0x00000000000579c3 */ /* 0x000e220000008800 */
[----:B------:R-:W-:Y:S01]  /*11610*/  UMOV UR4, 0x400 ;  /* 0x0000040000047882 */ /* 0x000fe20000000000 */
[----:B------:R-:W-:Y:S01]  /*11620*/  ULDC UR40, c[0x0][0xc] ;  /* 0x0000030000287ab9 */ /* 0x000fe20000000800 */
[----:B------:R-:W-:Y:S02]  /*11630*/  ULOP3.LUT UR39, UR38, 0x1, URZ, 0xfc, !UPT ;  /* 0x0000000126277892 */ /* 0x000fe4000f8efc3f */
[----:B------:R-:W-:Y:S01]  /*11640*/  ULOP3.LUT UR41, UR38, 0x2, URZ, 0xfc, !UPT ;  /* 0x0000000226297892 */ /* 0x000fe2000f8efc3f */
[----:B------:R-:W-:Y:S01]  /*11650*/  ULDC.64 UR44, c[0x0][0x198] ;  /* 0x00006600002c7ab9 */ /* 0x000fe20000000a00 */
[----:B0-----:R-:W-:-:S06]  /*11660*/  ULEA UR4, UR5, UR4, 0x18 ;  /* 0x0000000405047291 */ /* 0x001fcc000f8ec03f */
[----:B------:R-:W-:Y:S01]  /*11670*/  IMAD.U32 R17, RZ, RZ, UR4 ;  /* 0x00000004ff117e24 */ /* 0x000fe2000f8e00ff */
[C---:B-1----:R-:W-:Y:S01]  /*11680*/  LOP3.LUT R4, R6.reuse, 0x7f, RZ, 0xc0, !PT ;  /* 0x0000007f06047812 */ /* 0x042fe200078ec0ff */
[C---:B------:R-:W-:Y:S01]  /*11690*/  IMAD.SHL.U32 R0, R6.reuse, 0x20, RZ ;  /* 0x0000002006007824 */ /* 0x040fe200078e00ff */
        /* <DEDUP_REMOVED lines=27> */
[----:B------:R-:W-:-:S04]  /*11850*/  SEL R3, R3, 0xffffffc0, !P0 ;  /* 0xffffffc003037807 */ /* 0x000fc80004000000 */
[----:B------:R-:W-:Y:S04]  /*11860*/  STL [R1+0x2c], R2 ;  /* 0x00002c0201007387 */ /* 0x000fe80000100800 */
[----:B------:R-:W-:Y:S04]  /*11870*/  STL [R1], RZ ;  /* 0x000000ff01007387 */ /* 0x000fe80000100800 */
[----:B------:R0:W-:Y:S04]  /*11880*/  STL [R1+0x4], R0 ;  /* 0x0000040001007387 */ /* 0x0001e80000100800 */
[----:B------:R1:W-:Y:S01]  /*11890*/  STL [R1+0x30], RZ ;  /* 0x000030ff01007387 */ /* 0x0003e20000100800 */
[----:B0-----:R-:W-:-:S07]  /*118a0*/  IMAD.IADD R0, R3, 0x1, R19 ;  /* 0x0000000103007824 */ /* 0x001fce00078e0213 */
.L_x_7913:
        /* <DEDUP_REMOVED lines=8> */
[----:B--2---:R-:W2:Y:S01]  /*11930*/  LDG.E R2, desc[UR52][R2.64] ;  /* 0x0000003402027981 */ /* 0x004ea2000c1e1900 */
        /* <DEDUP_REMOVED lines=45> */
.L_x_7847:
        /* <DEDUP_REMOVED lines=16> */
[----:B--2---:R-:W-:Y:S02]  /*11d10*/  IMAD.U32 R2, RZ, RZ, UR4 ;  /* 0x00000004ff027e24 */ /* 0x004fe4000f8e00ff */
[----:B0-----:R-:W-:Y:S05]  /*11d20*/  @!P0 BRA `(.L_x_7848) ;  /* 0x0000000000188947 */ /* 0x001fea0003800000 */
[----:B------:R-:W-:-:S04]  /*11d30*/  UIADD3 UR4, UP0, UR48, UR6, URZ ;  /* 0x0000000630047290 */ /* 0x000fc8000ff1e03f */
[----:B------:R-:W-:Y:S02]  /*11d40*/  UIADD3.X UR5, UR49, UR7, URZ, UP0, !UPT ;  /* 0x0000000731057290 */ /* 0x000fe400087fe43f */
[----:B------:R-:W-:-:S04]  /*11d50*/  IMAD.U32 R2, RZ, RZ, UR4 ;  /* 0x00000004ff027e24 */ /* 0x000fc8000f8e00ff */
[----:B------:R-:W-:-:S05]  /*11d60*/  IMAD.U32 R3, RZ, RZ, UR5 ;  /* 0x00000005ff037e24 */ /* 0x000fca000f8e00ff */
[----:B------:R0:W5:Y:S01]  /*11d70*/  LDG.E R2, desc[UR52][R2.64] ;  /* 0x0000003402027981 */ /* 0x000162000c1e1900 */
[----:B------:R-:W-:Y:S05]  /*11d80*/  BRA `(.L_x_7849) ;  /* 0x0000000000107947 */ /* 0x000fea0003800000 */
.L_x_7848:
[----:B------:R-:W-:Y:S05]  /*11d90*/  @!P1 BRA `(.L_x_7849) ;  /* 0x00000000000c9947 */ /* 0x000fea0003800000 */
[----:B------:R-:W2:Y:S04]  /*11da0*/  LDG.E R2, desc[UR52][R4.64] ;  /* 0x0000003404027981 */ /* 0x000ea8000c1e1900 */
[----:B------:R-:W2:Y:S02]  /*11db0*/  LDG.E R4, desc[UR52][R4.64+0x4] ;  /* 0x0000043404047981 */ /* 0x000ea4000c1e1900 */
[----:B--2---:R-:W-:-:S07]  /*11dc0*/  IMAD.IADD R2, R4, 0x1, -R2 ;  /* 0x0000000104027824 */ /* 0x004fce00078e0a02 */
.L_x_7849:
[----:B0-----:R-:W2:Y:S04]  /*11dd0*/  LDL R3, [R1+0x28] ;  /* 0x0000280001037983 */ /* 0x001ea80000100800 */
[----:B------:R-:W3:Y:S01]  /*11de0*/  LDL R5, [R1+0x14] ;  /* 0x0000140001057983 */ /* 0x000ee20000100800 */
[----:B-----5:R-:W-:Y:S01]  /*11df0*/  IMAD.IADD R0, R2, 0x1, -R0 ;  /* 0x0000000102007824 */ /* 0x020fe200078e0a00 */
[----:B------:R-:W-:Y:S01]  /*11e00*/  BSSY B7, `(.L_x_7850) ;  /* 0x0000353000077945 */ /* 0x000fe20003800000 */
[----:B------:R-:W0:Y:S02]  /*11e10*/  LDC R2, c[0x0][0x448] ;  /* 0x00011200ff027b82 */ /* 0x000e240000000800 */
[----:B0-----:R-:W-:-:S13]  /*11e20*/  ISETP.NE.AND P0, PT, R2, 0x1, PT ;  /* 0x000000010200780c */ /* 0x001fda0003f05270 */
[----:B------:R-:W0:Y:S01]  /*11e30*/  @P0 LDC R4, c[0x0][0x44c] ;  /* 0x00011300ff040b82 */ /* 0x000e220000000800 */
[----:B--2---:R-:W-:-:S07]  /*11e40*/  IMAD.MOV.U32 R6, RZ, RZ, R3 ;  /* 0x000000ffff067224 */ /* 0x004fce00078e0003 */
[----:B------:R-:W2:Y:S01]  /*11e50*/  @P0 LDC R3, c[0x0][0x450] ;  /* 0x00011400ff030b82 */ /* 0x000ea20000000800 */
[----:B---3--:R-:W-:Y:S02]  /*11e60*/  IMAD.SHL.U32 R2, R5, 0x80, RZ ;  /* 0x0000008005027824 */ /* 0x008fe400078e00ff */
[C---:B------:R-:W-:Y:S01]  /*11e70*/  VIADD R5, R0.reuse, 0xdf ;  /* 0x000000df00057836 */ /* 0x040fe20000000000 */
[----:B------:R-:W-:Y:S01]  /*11e80*/  IADD3 R0, R0, 0xe0, -R6 ;  /* 0x000000e000007810 */ /* 0x000fe20007ffe806 */
[----:B------:R-:W-:-:S04]  /*11e90*/  VIADD R2, R2, 0x7f ;  /* 0x0000007f02027836 */ /* 0x000fc80000000000 */
[----:B0-----:R-:W-:-:S05]  /*11ea0*/  @P0 IMAD.HI.U32 R4, R2, R4, RZ ;  /* 0x0000000402040227 */ /* 0x001fca00078e00ff */
[----:B--2---:R-:W-:Y:S01]  /*11eb0*/  @P0 SHF.R.U32.HI R2, RZ, R3, R4 ;  /* 0x00000003ff020219 */ /* 0x004fe20000011604 */
[----:B------:R-:W-:-:S04]  /*11ec0*/  IMAD.MOV.U32 R4, RZ, RZ, RZ ;  /* 0x000000ffff047224 */ /* 0x000fc800078e00ff */
[----:B------:R-:W-:Y:S02]  /*11ed0*/  IMAD.IADD R3, R0, 0x1, R2 ;  /* 0x0000000100037824 */ /* 0x000fe400078e0202 */
[----:B------:R-:W-:Y:S02]  /*11ee0*/  IMAD.MOV.U32 R2, RZ, RZ, RZ ;  /* 0x000000ffff027224 */ /* 0x000fe400078e00ff */
[----:B------:R-:W-:-:S04]  /*11ef0*/  IMAD.HI R4, R5, -0x6db6db6d, R4 ;  /* 0x9249249305047827 */ /* 0x000fc800078e0204 */
[----:B------:R-:W-:Y:S01]  /*11f00*/  IMAD.HI R2, R3, -0x6db6db6d, R2 ;  /* 0x9249249303027827 */ /* 0x000fe200078e0202 */
[----:B------:R-:W-:-:S04]  /*11f10*/  SHF.R.U32.HI R0, RZ, 0x1f, R4 ;  /* 0x0000001fff007819 */ /* 0x000fc80000011604 */
[----:B------:R-:W-:Y:S02]  /*11f20*/  SHF.R.U32.HI R3, RZ, 0x1f, R2 ;  /* 0x0000001fff037819 */ /* 0x000fe40000011602 */
[----:B------:R-:W-:Y:S02]  /*11f30*/  LEA.HI.SX32 R0, R4, R0, 0x19 ;  /* 0x0000000004007211 */ /* 0x000fe400078fcaff */
[----:B------:R-:W-:-:S04]  /*11f40*/  LEA.HI.SX32 R3, R2, R3, 0x19 ;  /* 0x0000000302037211 */ /* 0x000fc800078fcaff */
        /* <DEDUP_REMOVED lines=21> */
.L_x_7851:
        /* <DEDUP_REMOVED lines=20> */
.L_x_7854:
[----:B------:R-:W-:Y:S05]  /*121e0*/  BSYNC B6 ;  /* 0x0000000000067941 */ /* 0x000fea0003800000 */
.L_x_7853:
        /* <DEDUP_REMOVED lines=21> */
.L_x_7856:
[----:B------:R-:W-:Y:S05]  /*12340*/  BSYNC B6 ;  /* 0x0000000000067941 */ /* 0x000fea0003800000 */
.L_x_7855:
        /* <DEDUP_REMOVED lines=21> */
.L_x_7858:
[----:B------:R-:W-:Y:S05]  /*124a0*/  BSYNC B6 ;  /* 0x0000000000067941 */ /* 0x000fea0003800000 */
.L_x_7857:
        /* <DEDUP_REMOVED lines=19> */
.L_x_7860:
[----:B------:R-:W-:Y:S05]  /*125e0*/  BSYNC B6 ;  /* 0x0000000000067941 */ /* 0x000fea0003800000 */
.L_x_7859:
        /* <DEDUP_REMOVED lines=11> */
[----:B--2---:R2:W3:Y:S01]  /*126a0*/  @P0 LDG.E R8, desc[UR52][R2.64] ;  /* 0x0000003402080981 */ /* 0x0044e2000c1e1900 */
[----:B0-----:R-:W-:-:S04]  /*126b0*/  SHF.R.U32.HI R0, RZ, 0x5, R0 ;  /* 0x00000005ff007819 */ /* 0x001fc80000011600 */
[----:B------:R-:W-:Y:S01]  /*126c0*/  LOP3.LUT R0, R0, 0x3, RZ, 0xc0, !PT ;  /* 0x0000000300007812 */ /* 0x000fe200078ec0ff */
[----:B--2---:R-:W0:Y:S01]  /*126d0*/  LDC.64 R2, c[0x0][0x418] ;  /* 0x00010600ff027b82 */ /* 0x004e220000000a00 */
[----:B---3--:R-:W-:Y:S01]  /*126e0*/  SHF.R.S32.HI R9, RZ, 0x1f, R8 ;  /* 0x0000001fff097819 */ /* 0x008fe20000011408 */
[----:B------:R2:W-:Y:S01]  /*126f0*/  @P0 STL [R1+0x8], R8 ;  /* 0x0000080801000387 */ /* 0x0005e20000100800 */
[----:B0-----:R-:W-:Y:S01]  /*12700*/  LOP3.LUT P0, RZ, R2, UR4, RZ, 0xfc, !PT ;  /* 0x0000000402ff7c12 */ /* 0x001fe2000f80fcff */
[----:B------:R-:W-:Y:S02]  /*12710*/  UMOV UR4, 0xffffffff ;  /* 0xffffffff00047882 */ /* 0x000fe40000000000 */
[----:B------:R2:W-:Y:S01]  /*12720*/  STL [R1+0xc], R9 ;  /* 0x00000c0901007387 */ /* 0x0005e20000100800 */
[----:B------:R-:W-:-:S04]  /*12730*/  LOP3.LUT P0, RZ, R3, UR5, RZ, 0xfc, P0 ;  /* 0x0000000503ff7c12 */ /* 0x000fc8000800fcff */
[----:B------:R-:W-:Y:S01]  /*12740*/  SEL R16, R8, RZ, !P0 ;  /* 0x000000ff08107207 */ /* 0x000fe20004000000 */
[----:B------:R-:W-:Y:S08]  /*12750*/  BRA.DIV UR4, `(.L_x_7861) ;  /* 0x0000003e04cc7947 */ /* 0x000ff0000b800000 */
[----:B------:R0:W3:Y:S02]  /*12760*/  SHFL.IDX PT, R14, R0, RZ, 0x1f ;  /* 0x00001fff000e7589 */ /* 0x0000e400000e0000 */
.L_x_7932:
[----:B------:R-:W-:Y:S02]  /*12770*/  PLOP3.LUT P1, PT, PT, PT, PT, 0x8, 0x0 ;  /* 0x000000000000781c */ /* 0x000fe40003f2e170 */
[----:B---3--:R-:W-:Y:S02]  /*12780*/  ISETP.NE.AND P0, PT, R14, RZ, PT ;  /* 0x000000ff0e00720c */ /* 0x008fe40003f05270 */
[----:B0-----:R-:W-:-:S05]  /*12790*/  P2R R0, PR, RZ, 0x2 ;  /* 0x00000002ff007803 */ /* 0x001fca0000000000 */
[----:B------:R0:W-:Y:S06]  /*127a0*/  STL [R1+0x18], R0 ;  /* 0x0000180001007387 */ /* 0x0001ec0000100800 */
[----:B------:R-:W-:Y:S05]  /*127b0*/  @P0 BRA `(.L_x_7862) ;  /* 0x0000000400540947 */ /* 0x000fea0003800000 */
[----:B------:R-:W-:Y:S01]  /*127c0*/  UMOV UR4, 0xffffffff ;  /* 0xffffffff00047882 */ /* 0x000fe20000000000 */
[----:B0-----:R-:W-:Y:S02]  /*127d0*/  VIADD R0, R18, 0xffffffff ;  /* 0xffffffff12007836 */ /* 0x001fe40000000000 */
[----:B------:R-:W-:Y:S05]  /*127e0*/  BRA.DIV UR4, `(.L_x_7863) ;  /* 0x0000003e04c87947 */ /* 0x000fea000b800000 */
[----:B------:R-:W-:-:S13]  /*127f0*/  ELECT P6, URZ, PT ;  /* 0x00000000003f782f */ /* 0x000fda00038c0000 */
.L_x_7935:
        /* <DEDUP_REMOVED lines=21> */
.L_x_7864:
        /* <DEDUP_REMOVED lines=9> */
.L_x_7936:
        /* <DEDUP_REMOVED lines=8> */
.L_x_7866:
[----:B------:R-:W2:Y:S04]  /*12a60*/  LDL R2, [R1] ;  /* 0x0000000001027983 */ /* 0x000ea80000100800 */
        /* <DEDUP_REMOVED lines=17> */
.L_x_7937:
        /* <DEDUP_REMOVED lines=8> */
.L_x_7868:
        /* <DEDUP_REMOVED lines=10> */
[----:B------:R-:W-:-:S02]  /*12ca0*/  UMOV UR12, UR36 ;  /* 0x00000024000c7c82 */ /* 0x000fc40008000000 */
[----:B------:R-:W-:Y:S01]  /*12cb0*/  P2R R0, PR, RZ, 0x1 ;  /* 0x00000001ff007803 */ /* 0x000fe20000000000 */
[----:B------:R-:W-:Y:S02]  /*12cc0*/  UIADD3 UR8, UR8, 0x20400, URZ ;  /* 0x0002040008087890 */ /* 0x000fe4000fffe03f */
[----:B------:R-:W-:Y:S02]  /*12cd0*/  UIADD3 UR9, UR9, 0x2e830, URZ ;  /* 0x0002e83009097890 */ /* 0x000fe4000fffe03f */
[----:B------:R3:W-:Y:S07]  /*12ce0*/  STL [R1+0x18], R0 ;  /* 0x0000180001007387 */ /* 0x0007ee0000100800 */
[----:B------:R3:W-:Y:S01]  /*12cf0*/  UTMALDG.4D [UR8], [UR4], desc[UR6] ;  /* 0x00000608040075b4 */ /* 0x0007e20008019000 */
[----:B------:R-:W-:-:S02]  /*12d00*/  NOP ;  /* 0x0000000000007918 */ /* 0x000fc40000000000 */
.L_x_7862:
[----:B------:R-:W-:Y:S05]  /*12d10*/  WARPSYNC.ALL ;  /* 0x0000000000007948 */ /* 0x000fea0003800000 */
[----:B0--3--:R-:W-:Y:S01]  /*12d20*/  VIADD R0, R17, 0x1c400 ;  /* 0x0001c40011007836 */ /* 0x009fe20000000000 */
[----:B------:R-:W-:Y:S01]  /*12d30*/  USHF.R.S32.HI UR4, URZ, 0x1f, UR47 ;  /* 0x0000001f3f047899 */ /* 0x000fe2000801142f */
[----:B------:R-:W-:Y:S03]  /*12d40*/  BAR.SYNC.DEFER_BLOCKING 0x8, 0x180 ;  /* 0x0206000000007b1d */ /* 0x000fe60000010000 */
        /* <DEDUP_REMOVED lines=9> */
[----:B------:R-:W-:Y:S02]  /*12de0*/  USHF.R.S32.HI UR47, URZ, 0x1f, UR36 ;  /* 0x0000001f3f2f7899 */ /* 0x000fe40008011424 */
        /* <DEDUP_REMOVED lines=8> */
[----:B--2---:R-:W-:Y:S02]  /*12e70*/  IMAD.U32 R4, RZ, RZ, UR6 ;  /* 0x00000006ff047e24 */ /* 0x004fe4000f8e00ff */
        /* <DEDUP_REMOVED lines=11> */
.L_x_7870:
[----:B------:R-:W-:Y:S05]  /*12f30*/  BSYNC B6 ;  /* 0x0000000000067941 */ /* 0x000fea0003800000 */
.L_x_7869:
[----:B------:R-:W3:Y:S01]  /*12f40*/  LDL R7, [R1+0x14] ;  /* 0x0000140001077983 */ /* 0x000ee20000100800 */
[----:B------:R-:W0:Y:S01]  /*12f50*/  LDC R5, c[0x0][0x448] ;  /* 0x00011200ff057b82 */ /* 0x000e220000000800 */
[----:B------:R-:W-:Y:S02]  /*12f60*/  ULDC.64 UR8, c[0x0][0x2d8] ;  /* 0x0000b60000087ab9 */ /* 0x000fe40000000a00 */
[----:B--2---:R2:W5:Y:S01]  /*12f70*/  LDL R9, [R1+0x2c] ;  /* 0x00002c0001097983 */ /* 0x0045620000100800 */
[----:B------:R-:W4:Y:S01]  /*12f80*/  S2R R2, SR_TID.X ;  /* 0x0000000000027919 */ /* 0x000f220000002100 */
[----:B0-----:R-:W-:-:S13]  /*12f90*/  ISETP.NE.AND P0, PT, R5, 0x1, PT ;  /* 0x000000010500780c */ /* 0x001fda0003f05270 */
[----:B------:R-:W0:Y:S01]  /*12fa0*/  @P0 LDC R3, c[0x0][0x44c] ;  /* 0x00011300ff030b82 */ /* 0x000e220000000800 */
[C---:B----4-:R-:W-:Y:S01]  /*12fb0*/  LOP3.LUT R0, R2.reuse, 0x7f, RZ, 0xc0, !PT ;  /* 0x0000007f02007812 */ /* 0x050fe200078ec0ff */
[----:B------:R-:W-:-:S03]  /*12fc0*/  IMAD.SHL.U32 R2, R2, 0x10, RZ ;  /* 0x0000001002027824 */ /* 0x000fc600078e00ff */
[----:B------:R-:W-:-:S03]  /*12fd0*/  SHF.R.U32.HI R0, RZ, 0x3, R0 ;  /* 0x00000003ff007819 */ /* 0x000fc60000011600 */
[----:B------:R-:W4:Y:S01]  /*12fe0*/  @P0 LDC R4, c[0x0][0x450] ;  /* 0x00011400ff040b82 */ /* 0x000f220000000800 */
[----:B------:R-:W-:Y:S01]  /*12ff0*/  LOP3.LUT R2, R0, 0x70, R2, 0xf8, !PT ;  /* 0x0000007000027812 */ /* 0x000fe200078ef802 */
[----:B------:R-:W-:Y:S01]  /*13000*/  UIMAD UR6, UR47, UR8, URZ ;  /* 0x000000082f0672a4 */ /* 0x000fe2000f8e023f */
[----:B------:R-:W-:Y:S01]  /*13010*/  UMOV UR4, UR48 ;  /* 0x0000003000047c82 */ /* 0x000fe20008000000 */
[----:B------:R-:W-:Y:S02]  /*13020*/  UMOV UR5, UR37 ;  /* 0x0000002500057c82 */ /* 0x000fe40008000000 */
[----:B------:R-:W-:Y:S01]  /*13030*/  UIMAD UR6, UR36, UR9, UR6 ;  /* 0x00000009240672a4 */ /* 0x000fe2000f8e0206 */
[----:B------:R-:W1:Y:S01]  /*13040*/  S2R R8, SR_TID.X ;  /* 0x0000000000087919 */ /* 0x000e620000002100 */
        /* <DEDUP_REMOVED lines=8> */
[----:B-1----:R-:W-:-:S05]  /*130d0*/  IMAD.SHL.U32 R10, R8, 0x10, RZ ;  /* 0x00000010080a7824 */ /* 0x002fca00078e00ff */
[----:B------:R-:W-:Y:S01]  /*130e0*/  LOP3.LUT R10, R10, 0x70, RZ, 0xc0, !PT ;  /* 0x000000700a0a7812 */ /* 0x000fe200078ec0ff */
[----:B---3--:R-:W-:-:S04]  /*130f0*/  IMAD R0, R7, 0x80, R2 ;  /* 0x0000008007007824 */ /* 0x008fc800078e0202 */
[----:B0-----:R-:W-:-:S04]  /*13100*/  @P0 IMAD.HI.U32 R3, R0, R3, RZ ;  /* 0x0000000300030227 */ /* 0x001fc800078e00ff */
[----:B------:R-:W-:Y:S01]  /*13110*/  IMAD.MOV.U32 R2, RZ, RZ, R0 ;  /* 0x000000ffff027224 */ /* 0x000fe200078e0000 */
[----:B----4-:R-:W-:-:S04]  /*13120*/  @P0 SHF.R.U32.HI R2, RZ, R4, R3 ;  /* 0x00000004ff020219 */ /* 0x010fc80000011603 */
        /* <DEDUP_REMOVED lines=19> */
[----:B--2---:R-:W-:Y:S09]  /*13260*/  BRA.DIV UR4, `(.L_x_7871) ;  /* 0x0000003604707947 */ /* 0x004ff2000b800000 */
        /* <DEDUP_REMOVED lines=13> */
[----:B------:R-:W-:Y:S02]  /*13340*/  @!P1 IMAD.MOV.U32 R6, RZ, RZ, R5 ;  /* 0x000000ffff069224 */ /* 0x000fe400078e0005 */
[----:B------:R-:W-:-:S03]  /*13350*/  VIADD R5, R4, 0x10 ;  /* 0x0000001004057836 */ /* 0x000fc60000000000 */
[----:B------:R-:W-:Y:S01]  /*13360*/  @!PT LDS RZ, [RZ] ;  /* 0x00000000fffff984 */ /* 0x000fe20000000800 */
[----:B-----5:R0:W-:Y:S02]  /*13370*/  @!P1 LDGSTS.E.BYPASS.LTC128B.128 [R9+0x1c400], desc[UR52][R6.64], !P0 ;  /* 0x1c40000006099fae */ /* 0x0201e4000c101d74 */
        /* <DEDUP_REMOVED lines=49> */
.L_x_7954:
        /* <DEDUP_REMOVED lines=8> */
[----:B------:R-:W-:Y:S01]  /*13710*/  PLOP3.LUT P0, PT, PT, PT, PT, 0x80, 0x0 ;  /* 0x000000000000781c */ /* 0x000fe20003f0f070 */
[----:B------:R-:W-:-:S12]  /*13720*/  NOP ;  /* 0x0000000000007918 */ /* 0x000fd80000000000 */
.L_x_7872:
        /* <DEDUP_REMOVED lines=18> */
.L_x_7955:
[----:B------:R-:W-:Y:S05]  /*13850*/  BSYNC B0 ;  /* 0x0000000000007941 */ /* 0x000fea0003800000 */
.L_x_7873:
[----:B------:R-:W-:-:S13]  /*13860*/  ISETP.GE.AND P0, PT, R18, 0x2, PT ;  /* 0x000000021200780c */ /* 0x000fda0003f06270 */
[----:B------:R-:W-:Y:S05]  /*13870*/  @!P0 BRA `(.L_x_7875) ;  /* 0x0000001000388947 */ /* 0x000fea0003800000 */
[----:B-1----:R1:W5:Y:S01]  /*13880*/  LDL.LU R0, [R1+0x4] ;  /* 0x0000040001007983 */ /* 0x0023620000300800 */
[----:B------:R-:W-:-:S03]  /*13890*/  VIADD R18, R18, 0xfffffffe ;  /* 0xfffffffe12127836 */ /* 0x000fc60000000000 */
[----:B0-----:R1:W5:Y:S04]  /*138a0*/  LDL.LU R6, [R1] ;  /* 0x0000000001067983 */ /* 0x0013680000300800 */
.L_x_7895:
        /* <DEDUP_REMOVED lines=36> */
.L_x_7878:
        /* <DEDUP_REMOVED lines=8> */
.L_x_7956:
[----:B------:R-:W-:Y:S05]  /*13b70*/  BSYNC B1 ;  /* 0x0000000000017941 */ /* 0x000fea0003800000 */
.L_x_7879:
        /* <DEDUP_REMOVED lines=9> */
.L_x_7882:
[----:B------:R-:W-:Y:S05]  /*13c10*/  BSYNC B1 ;  /* 0x0000000000017941 */ /* 0x000fea0003800000 */
.L_x_7881:
[----:B------:R-:W3:Y:S04]  /*13c20*/  LDL R2, [R1] ;  /* 0x0000000001027983 */ /* 0x000ee80000100800 */
[----:B------:R-:W4:Y:S01]  /*13c30*/  LDL R5, [R1+0x20] ;  /* 0x0000200001057983 */ /* 0x000f220000100800 */
[----:B0-----:R-:W-:Y:S01]  /*13c40*/  IMAD.MOV.U32 R9, RZ, RZ, RZ ;  /* 0x000000ffff097224 */ /* 0x001fe200078e00ff */
        /* <DEDUP_REMOVED lines=10> */
.L_x_7883:
        /* <DEDUP_REMOVED lines=13> */
.L_x_7957:
[----:B------:R-:W-:Y:S05]  /*13dc0*/  BSYNC B1 ;  /* 0x0000000000017941 */ /* 0x000fea0003800000 */
.L_x_7884:
        /* <DEDUP_REMOVED lines=11> */
.L_x_7887:
[----:B------:R-:W-:Y:S05]  /*13e80*/  BSYNC B1 ;  /* 0x0000000000017941 */ /* 0x000fea0003800000 */
.L_x_7886:
        /* <DEDUP_REMOVED lines=8> */
.L_x_7888:
        /* <DEDUP_REMOVED lines=10> */
.L_x_7877:
[----:B------:R-:W-:Y:S05]  /*13fb0*/  BSYNC B0 ;  /* 0x0000000000007941 */ /* 0x000fea0003800000 */
.L_x_7876:
[----:B------:R-:W-:-:S06]  /*13fc0*/  UISETP.NE.AND UP0, UPT, UR39, 0x3, UPT ;  /* 0x000000032700788c */ /* 0x000fcc000bf05270 */
[----:B------:R-:W-:-:S13]  /*13fd0*/  PLOP3.LUT P0, PT, PT, PT, UP0, 0x80, 0x0 ;  /* 0x000000000000781c */ /* 0x000fda0003f0f008 */
[----:B------:R-:W-:Y:S05]  /*13fe0*/  @!P0 BRA `(.L_x_7889) ;  /* 0x0000000000048947 */ /* 0x000fea0003800000 */
[----:B------:R-:W-:Y:S01]  /*13ff0*/  BPT.TRAP 0x1 ;  /* 0x000000040000795c */ /* 0x000fe20000300000 */
.L_x_7889:
        /* <DEDUP_REMOVED lines=8> */
.L_x_7958:
[----:B------:R-:W-:Y:S05]  /*14080*/  BSYNC B0 ;  /* 0x0000000000007941 */ /* 0x000fea0003800000 */
.L_x_7890:
[----:B------:R-:W-:Y:S05]  /*14090*/  @!P1 BRA `(.L_x_7892) ;  /* 0x0000000000049947 */ /* 0x000fea0003800000 */
[----:B------:R-:W-:Y:S01]  /*140a0*/  BPT.TRAP 0x1 ;  /* 0x000000040000795c */ /* 0x000fe20000300000 */
.L_x_7892:
[----:B------:R-:W-:Y:S01]  /*140b0*/  SHF.L.U32 R0, R0, 0x1f, RZ ;  /* 0x0000001f00007819 */ /* 0x000fe200000006ff */
[----:B--2---:R-:W-:-:S03]  /*140c0*/  IMAD R2, R6, 0x7000, RZ ;  /* 0x0000700006027824 */ /* 0x004fc600078e02ff */
[----:B------:R-:W2:Y:S02]  /*140d0*/  SYNCS.PHASECHK.TRANS64.TRYWAIT P0, [R20+URZ+0x2e860], R0 ;  /* 0x02e86000140075a7 */ /* 0x000ea4000800017f */
[----:B--2---:R-:W-:Y:S05]  /*140e0*/  @!P0 BRA `(.L_x_7893) ;  /* 0x00000030009c8947 */ /* 0x004fea0003800000 */
.L_x_7959:
[----:B------:R-:W3:Y:S04]  /*140f0*/  LDL R13, [R1+0x24] ;  /* 0x00002400010d7983 */ /* 0x000ee80000100800 */
[----:B------:R-:W3:Y:S01]  /*14100*/  LDL R12, [R1+0x1c] ;  /* 0x00001c00010c7983 */ /* 0x000ee20000100800 */
[----:B--2---:R-:W-:Y:S01]  /*14110*/  LOP3.LUT R0, R2, R19, RZ, 0xfc, !PT ;  /* 0x0000001302007212 */ /* 0x004fe200078efcff */
[----:B------:R-:W-:Y:S05]  /*14120*/  WARPSYNC.ALL ;  /* 0x0000000000007948 */ /* 0x000fea0003800000 */
[----:B------:R-:W2:Y:S01]  /*14130*/  S2R R3, SR_TID.X ;  /* 0x0000000000037919 */ /* 0x000ea20000002100 */
[----:B------:R-:W-:-:S05]  /*14140*/  IMAD.IADD R0, R17, 0x1, R0 ;  /* 0x0000000111007824 */ /* 0x000fca00078e0200 */
[----:B------:R-:W0:Y:S01]  /*14150*/  LDSM.16.MT88.4 R4, [R0+0xe400] ;  /* 0x00e400000004783b */ /* 0x000e220000004200 */
[----:B--2---:R-:W-:Y:S01]  /*14160*/  LOP3.LUT P0, RZ, R3, 0x4, RZ, 0xc0, !PT ;  /* 0x0000000403ff7812 */ /* 0x004fe2000780c0ff */
[----:B------:R-:W-:-:S05]  /*14170*/  IMAD.MOV.U32 R3, RZ, RZ, 0x40 ;  /* 0x00000040ff037424 */ /* 0x000fca00078e00ff */
[----:B------:R-:W-:-:S05]  /*14180*/  SEL R3, R3, 0xffffffc0, !P0 ;  /* 0xffffffc003037807 */ /* 0x000fca0004000000 */
[----:B------:R-:W-:Y:S01]  /*14190*/  IMAD.IADD R3, R3, 0x1, R19 ;  /* 0x0000000103037824 */ /* 0x000fe200078e0213 */
[----:B0-----:R-:W-:-:S04]  /*141a0*/  PRMT R8, R4, 0x6420, R5 ;  /* 0x0000642004087816 */ /* 0x001fc80000000005 */
[----:B------:R-:W-:Y:S02]  /*141b0*/  IADD3 R3, R17, R3, R2 ;  /* 0x0000000311037210 */ /* 0x000fe40007ffe002 */
[----:B------:R-:W-:Y:S02]  /*141c0*/  PRMT R9, R4, 0x7531, R5 ;  /* 0x0000753104097816 */ /* 0x000fe40000000005 */
[C-C-:B------:R-:W-:Y:S02]  /*141d0*/  PRMT R10, R6.reuse, 0x6420, R7.reuse ;  /* 0x00006420060a7816 */ /* 0x140fe40000000007 */
[----:B------:R-:W-:Y:S02]  /*141e0*/  PRMT R11, R6, 0x7531, R7 ;  /* 0x00007531060b7816 */ /* 0x000fe40000000007 */
[----:B------:R-:W0:Y:S02]  /*141f0*/  LDSM.16.MT88.4 R4, [R3+0xe400] ;  /* 0x00e400000304783b */ /* 0x000e240000004200 */
[----:B0-----:R-:W-:-:S02]  /*14200*/  PRMT R14, R6, 0x6420, R7 ;  /* 0x00006420060e7816 */ /* 0x001fc40000000007 */
[----:B------:R-:W-:Y:S02]  /*14210*/  PRMT R15, R6, 0x7531, R7 ;  /* 0x00007531060f7816 */ /* 0x000fe40000000007 */
[----:B---3--:R-:W-:Y:S02]  /*14220*/  IADD3 R0, R12, R2, R13 ;  /* 0x000000020c007210 */ /* 0x008fe40007ffe00d */
[C-C-:B------:R-:W-:Y:S02]  /*14230*/  PRMT R12, R4.reuse, 0x6420, R5.reuse ;  /* 0x00006420040c7816 */ /* 0x140fe40000000005 */
[----:B------:R-:W-:Y:S01]  /*14240*/  PRMT R13, R4, 0x7531, R5 ;  /* 0x00007531040d7816 */ /* 0x000fe20000000005 */
[----:B------:R-:W-:Y:S01]  /*14250*/  VIADD R4, R2, 0x1000 ;  /* 0x0000100002047836 */ /* 0x000fe20000000000 */
[----:B------:R-:W-:Y:S04]  /*14260*/  STSM.16.M88.4 [R0], R8 ;  /* 0x0000000800007844 */ /* 0x000fe80000000200 */
[----:B------:R-:W-:Y:S01]  /*14270*/  LOP3.LUT R4, R4, R19, RZ, 0xfc, !PT ;  /* 0x0000001304047212 */ /* 0x000fe200078efcff */
[----:B------:R-:W-:Y:S04]  /*14280*/  STSM.16.M88.4 [R0+0x800], R12 ;  /* 0x0008000c00007844 */ /* 0x000fe80000000200 */
[----:B------:R-:W-:-:S05]  /*14290*/  IMAD.IADD R4, R17, 0x1, R4 ;  /* 0x0000000111047824 */ /* 0x000fca00078e0204 */
[----:B------:R-:W0:Y:S02]  /*142a0*/  LDSM.16.MT88.4 R8, [R4+0xe400] ;  /* 0x00e400000408783b */ /* 0x000e240000004200 */
[C-C-:B0-----:R-:W-:Y:S02]  /*142b0*/  PRMT R4, R8.reuse, 0x6420, R9.reuse ;  /* 0x0000642008047816 */ /* 0x141fe40000000009 */
[----:B------:R-:W-:Y:S02]  /*142c0*/  PRMT R5, R8, 0x7531, R9 ;  /* 0x0000753108057816 */ /* 0x000fe40000000009 */
[C-C-:B------:R-:W-:Y:S02]  /*142d0*/  PRMT R6, R10.reuse, 0x6420, R11.reuse ;  /* 0x000064200a067816 */ /* 0x140fe4000000000b */
[----:B------:R-:W-:Y:S02]  /*142e0*/  PRMT R7, R10, 0x7531, R11 ;  /* 0x000075310a077816 */ /* 0x000fe4000000000b */
[----:B------:R-:W0:Y:S04]  /*142f0*/  LDSM.16.MT88.4 R8, [R3+0xf400] ;  /* 0x00f400000308783b */ /* 0x000e280000004200 */
[----:B------:R2:W-:Y:S02]  /*14300*/  STSM.16.M88.4 [R0+0x1000], R4 ;  /* 0x0010000400007844 */ /* 0x0005e40000000200 */
[----:B--2---:R-:W-:-:S05]  /*14310*/  VIADD R4, R2, 0x2000 ;  /* 0x0000200002047836 */ /* 0x004fca0000000000 */
[----:B------:R-:W-:-:S05]  /*14320*/  LOP3.LUT R4, R4, R19, RZ, 0xfc, !PT ;  /* 0x0000001304047212 */ /* 0x000fca00078efcff */
        /* <DEDUP_REMOVED lines=43> */
[C---:B--2---:R-:W-:Y:S02]  /*145e0*/  VIADD R4, R2.reuse, 0x5000 ;  /* 0x0000500002047836 */ /* 0x044fe40000000000 */
[----:B------:R-:W-:-:S03]  /*145f0*/  VIADD R2, R2, 0x6000 ;  /* 0x0000600002027836 */ /* 0x000fc60000000000 */
[-C--:B------:R-:W-:Y:S02]  /*14600*/  LOP3.LUT R4, R4, R19.reuse, RZ, 0xfc, !PT ;  /* 0x0000001304047212 */ /* 0x080fe400078efcff */
[----:B------:R-:W-:-:S03]  /*14610*/  LOP3.LUT R2, R2, R19, RZ, 0xfc, !PT ;  /* 0x0000001302027212 */ /* 0x000fc600078efcff */
[C---:B------:R-:W-:Y:S02]  /*14620*/  IMAD.IADD R4, R17.reuse, 0x1, R4 ;  /* 0x0000000111047824 */ /* 0x040fe400078e0204 */
        /* <DEDUP_REMOVED lines=38> */
.L_x_7894:
[----:B0-----:R-:W0:Y:S01]  /*14890*/  S2R R0, SR_TID.X ;  /* 0x0000000000007919 */ /* 0x001e220000002100 */
[----:B--2---:R2:W-:Y:S01]  /*148a0*/  SYNCS.ARRIVE.TRANS64.A1T0 RZ, [R20+URZ+0x2e850], RZ ;  /* 0x02e850ff14ff79a7 */ /* 0x0045e2000810003f */
[----:B------:R3:W5:Y:S01]  /*148b0*/  LDL R6, [R1] ;  /* 0x0000000001067983 */ /* 0x0007620000100800 */
        /* <DEDUP_REMOVED lines=10> */
.L_x_7875:
        /* <DEDUP_REMOVED lines=18> */
.L_x_7897:
[----:B------:R-:W-:Y:S05]  /*14a80*/  BSYNC B0 ;  /* 0x0000000000007941 */ /* 0x000fea0003800000 */
.L_x_7896:
[----:B------:R-:W-:-:S06]  /*14a90*/  UISETP.NE.AND UP0, UPT, UR39, 0x3, UPT ;  /* 0x000000032700788c */ /* 0x000fcc000bf05270 */
[----:B------:R-:W-:-:S13]  /*14aa0*/  PLOP3.LUT P1, PT, PT, PT, UP0, 0x80, 0x0 ;  /* 0x000000000000781c */ /* 0x000fda0003f2f008 */
[----:B------:R-:W-:Y:S05]  /*14ab0*/  @!P1 BRA `(.L_x_7898) ;  /* 0x0000000000049947 */ /* 0x000fea0003800000 */
[----:B------:R-:W-:Y:S01]  /*14ac0*/  BPT.TRAP 0x1 ;  /* 0x000000040000795c */ /* 0x000fe20000300000 */
.L_x_7898:
[----:B------:R-:W3:Y:S04]  /*14ad0*/  LDL R3, [R1+0x4] ;  /* 0x0000040001037983 */ /* 0x000ee80000100800 */
[----:B------:R-:W4:Y:S01]  /*14ae0*/  LDL R2, [R1] ;  /* 0x0000000001027983 */ /* 0x000f220000100800 */
        /* <DEDUP_REMOVED lines=8> */
.L_x_7960:
[----:B------:R-:W-:Y:S05]  /*14b70*/  BSYNC B0 ;  /* 0x0000000000007941 */ /* 0x000fea0003800000 */
.L_x_7899:
[----:B------:R-:W-:Y:S05]  /*14b80*/  @!P2 BRA `(.L_x_7901) ;  /* 0x000000000004a947 */ /* 0x000fea0003800000 */
[----:B------:R-:W-:Y:S01]  /*14b90*/  BPT.TRAP 0x1 ;  /* 0x000000040000795c */ /* 0x000fe20000300000 */
.L_x_7901:
[----:B------:R-:W1:Y:S02]  /*14ba0*/  LDL R0, [R1+0x4] ;  /* 0x0000040001007983 */ /* 0x000e640000100800 */
[----:B-1----:R-:W-:-:S04]  /*14bb0*/  SHF.L.U32 R3, R0, 0x1f, RZ ;  /* 0x0000001f00037819 */ /* 0x002fc800000006ff */
[----:B------:R-:W1:Y:S02]  /*14bc0*/  SYNCS.PHASECHK.TRANS64.TRYWAIT P1, [R16+URZ+0x2e860], R3 ;  /* 0x02e86003100075a7 */ /* 0x000e64000802017f */
[----:B-1----:R-:W-:Y:S05]  /*14bd0*/  @!P1 BRA `(.L_x_7902) ;  /* 0x0000002800089947 */ /* 0x002fea0003800000 */
.L_x_7961:
[----:B------:R-:W2:Y:S04]  /*14be0*/  LDL R18, [R1] ;  /* 0x0000000001127983 */ /* 0x000ea80000100800 */
[----:B------:R-:W3:Y:S01]  /*14bf0*/  LDL R12, [R1+0x24] ;  /* 0x00002400010c7983 */ /* 0x000ee20000100800 */
[----:B0-----:R-:W0:Y:S01]  /*14c00*/  S2R R9, SR_TID.X ;  /* 0x0000000000097919 */ /* 0x001e220000002100 */
[----:B------:R-:W-:Y:S05]  /*14c10*/  WARPSYNC.ALL ;  /* 0x0000000000007948 */ /* 0x000fea0003800000 */
[----:B------:R-:W-:Y:S01]  /*14c20*/  IMAD.MOV.U32 R13, RZ, RZ, 0x40 ;  /* 0x00000040ff0d7424 */ /* 0x000fe200078e00ff */
[----:B0-----:R-:W-:-:S04]  /*14c30*/  LOP3.LUT P1, RZ, R9, 0x4, RZ, 0xc0, !PT ;  /* 0x0000000409ff7812 */ /* 0x001fc8000782c0ff */
[----:B------:R-:W-:Y:S01]  /*14c40*/  SEL R13, R13, 0xffffffc0, !P1 ;  /* 0xffffffc00d0d7807 */ /* 0x000fe20004800000 */
[----:B--2---:R-:W-:-:S05]  /*14c50*/  IMAD R0, R18, 0x7000, RZ ;  /* 0x0000700012007824 */ /* 0x004fca00078e02ff */
[----:B------:R-:W-:-:S05]  /*14c60*/  LOP3.LUT R2, R0, R19, RZ, 0xfc, !PT ;  /* 0x0000001300027212 */ /* 0x000fca00078efcff */
[----:B------:R-:W-:-:S05]  /*14c70*/  IMAD.IADD R2, R17, 0x1, R2 ;  /* 0x0000000111027824 */ /* 0x000fca00078e0202 */
[----:B------:R-:W0:Y:S01]  /*14c80*/  LDSM.16.MT88.4 R4, [R2+0xe400] ;  /* 0x00e400000204783b */ /* 0x000e220000004200 */
[----:B-1----:R-:W-:Y:S01]  /*14c90*/  IMAD.IADD R3, R13, 0x1, R2 ;  /* 0x000000010d037824 */ /* 0x002fe200078e0202 */
        /* <DEDUP_REMOVED lines=92> */
.L_x_7903:
        /* <DEDUP_REMOVED lines=13> */
.L_x_7852:
[----:B------:R-:W-:Y:S05]  /*15330*/  BSYNC B7 ;  /* 0x0000000000077941 */ /* 0x000fea0003800000 */
.L_x_7850:
[----:B0--3--:R-:W2:Y:S02]  /*15340*/  LDL R0, [R1+0x34] ;  /* 0x0000340001007983 */ /* 0x009ea40000100800 */
        /* <DEDUP_REMOVED lines=15> */
.L_x_7904:
[----:B------:R-:W0:Y:S01]  /*15440*/  S2R R2, SR_TID.X ;  /* 0x0000000000027919 */ /* 0x000e220000002100 */
[----:B------:R-:W-:Y:S01]  /*15450*/  ULDC UR4, c[0x0][0xc3c] ;  /* 0x00030f0000047ab9 */ /* 0x000fe20000000800 */
[----:B------:R-:W-:Y:S01]  /*15460*/  IMAD.MOV.U32 R4, RZ, RZ, RZ ;  /* 0x000000ffff047224 */ /* 0x000fe200078e00ff */
        /* <DEDUP_REMOVED lines=8> */
[----:B0-----:R-:W-:-:S05]  /*154f0*/  @!P1 IMAD.WIDE R2, R5, 0x4, R2 ;  /* 0x0000000405029825 */ /* 0x001fca00078e0202 */
        /* <DEDUP_REMOVED lines=29> */
.L_x_7910:
        /* <DEDUP_REMOVED lines=14> */
.L_x_7909:
[----:B------:R-:W-:Y:S05]  /*157b0*/  BSYNC B0 ;  /* 0x0000000000007941 */ /* 0x000fea0003800000 */
.L_x_7908:
        /* <DEDUP_REMOVED lines=21> */
.L_x_7906:
        /* <DEDUP_REMOVED lines=21> */
.L_x_7911:
[----:B------:R-:W3:Y:S01]  /*15a60*/  I2F.RP R3, R9 ;  /* 0x0000000900037306 */ /* 0x000ee20000209400 */
[----:B0-2---:R-:W-:-:S04]  /*15a70*/  IMAD R7, R2, R10, R6 ;  /* 0x0000000a02077224 */ /* 0x005fc800078e0206 */
[----:B------:R-:W-:Y:S01]  /*15a80*/  IMAD.IADD R0, R0, 0x1, -R7 ;  /* 0x0000000100007824 */ /* 0x000fe200078e0a07 */
[----:B------:R0:W-:Y:S02]  /*15a90*/  STL [R1+0x10], R7 ;  /* 0x0000100701007387 */ /* 0x0001e40000100800 */
[----:B---3--:R-:W2:Y:S02]  /*15aa0*/  MUFU.RCP R3, R3 ;  /* 0x0000000300037308 */ /* 0x008ea40000001000 */
[----:B--2---:R-:W-:-:S06]  /*15ab0*/  VIADD R3, R3, 0xffffffe ;  /* 0x0ffffffe03037836 */ /* 0x004fcc0000000000 */
[----:B------:R-:W2:Y:S02]  /*15ac0*/  F2I.FTZ.U32.TRUNC.NTZ R3, R3 ;  /* 0x0000000300037305 */ /* 0x000ea4000021f000 */
[----:B--2---:R-:W-:-:S04]  /*15ad0*/  IMAD.MOV R2, RZ, RZ, -R3 ;  /* 0x000000ffff027224 */ /* 0x004fc800078e0a03 */
        /* <DEDUP_REMOVED lines=55> */
.L_x_7907:
[----:B------:R2:W-:Y:S01]  /*15e50*/  STL [R1+0x10], R0 ;  /* 0x0000100001007387 */ /* 0x0005e20000100800 */
[----:B------:R-:W-:Y:S01]  /*15e60*/  ULDC UR42, c[0x0][0xc3c] ;  /* 0x00030f00002a7ab9 */ /* 0x000fe20000000800 */
[----:B------:R-:W-:Y:S02]  /*15e70*/  UMOV UR36, URZ ;  /* 0x0000003f00247c82 */ /* 0x000fe40008000000 */
[----:B------:R2:W-:Y:S03]  /*15e80*/  STL [R1+0x14], RZ ;  /* 0x000014ff01007387 */ /* 0x0005e60000100800 */
.L_x_7912:
        /* <DEDUP_REMOVED lines=15> */
.L_x_7905:
[----:B------:R-:W-:Y:S02]  /*15f80*/  ULDC UR4, c[0x0][0xc3c] ;  /* 0x00030f0000047ab9 */ /* 0x000fe40000000800 */
[----:B------:R-:W-:-:S06]  /*15f90*/  UISETP.GE.AND UP0, UPT, UR42, UR4, UPT ;  /* 0x000000042a00728c */ /* 0x000fcc000bf06270 */
[----:B------:R-:W-:-:S13]  /*15fa0*/  PLOP3.LUT P0, PT, PT, PT, UP0, 0x80, 0x0 ;  /* 0x000000000000781c */ /* 0x000fda0003f0f008 */
[----:B------:R-:W-:Y:S05]  /*15fb0*/  @!P0 BRA `(.L_x_7913) ;  /* 0xffffffb8003c8947 */ /* 0x000fea000383ffff */
.L_x_7846:
        /* <DEDUP_REMOVED lines=12> */
.L_x_7962:
[----:B------:R-:W-:Y:S05]  /*16080*/  BSYNC B0 ;  /* 0x0000000000007941 */ /* 0x000fea0003800000 */
.L_x_7914:
[----:B------:R-:W-:-:S03]  /*16090*/  UMOV UR4, 0xffffffff ;  /* 0xffffffff00047882 */ /* 0x000fc60000000000 */
[----:B------:R-:W-:Y:S05]  /*160a0*/  BRA.DIV UR4, `(.L_x_7916) ;  /* 0x0000001204fc7947 */ /* 0x000fea000b800000 */
[----:B------:R-:W1:Y:S02]  /*160b0*/  S2R R2, SR_TID.X ;  /* 0x0000000000027919 */ /* 0x000e640000002100 */
[----:B-1----:R-:W-:-:S04]  /*160c0*/  SHF.R.U32.HI R2, RZ, 0x5, R2 ;  /* 0x00000005ff027819 */ /* 0x002fc80000011602 */
[----:B------:R-:W-:-:S05]  /*160d0*/  LOP3.LUT R2, R2, 0x3, RZ, 0xc0, !PT ;  /* 0x0000000302027812 */ /* 0x000fca00078ec0ff */
[----:B------:R1:W2:Y:S02]  /*160e0*/  SHFL.IDX PT, R14, R2, RZ, 0x1f ;  /* 0x00001fff020e7589 */ /* 0x0002a400000e0000 */
.L_x_7965:
[----:B--2---:R-:W-:Y:S01]  /*160f0*/  ISETP.NE.AND P0, PT, R14, RZ, PT ;  /* 0x000000ff0e00720c */ /* 0x004fe20003f05270 */
[----:B------:R-:W-:-:S12]  /*16100*/  BSSY B0, `(.L_x_7917) ;  /* 0x000002e000007945 */ /* 0x000fd80003800000 */
[----:B------:R-:W-:Y:S05]  /*16110*/  @P0 BRA `(.L_x_7918) ;  /* 0x0000000000b00947 */ /* 0x000fea0003800000 */
[----:B------:R-:W-:-:S03]  /*16120*/  UMOV UR4, 0xffffffff ;  /* 0xffffffff00047882 */ /* 0x000fc60000000000 */
[----:B------:R-:W-:Y:S05]  /*16130*/  BRA.DIV UR4, `(.L_x_7919) ;  /* 0x00000016040c7947 */ /* 0x000fea000b800000 */
[----:B------:R-:W-:-:S13]  /*16140*/  ELECT P6, URZ, PT ;  /* 0x00000000003f782f */ /* 0x000fda00038c0000 */
.L_x_7968:
[----:B------:R-:W-:Y:S05]  /*16150*/  @!P6 BRA `(.L_x_7918) ;  /* 0x0000000000a0e947 */ /* 0x000fea0003800000 */
[----:B------:R-:W-:-:S06]  /*16160*/  ULOP3.LUT UR4, UR38, 0x2, URZ, 0xfc, !UPT ;  /* 0x0000000226047892 */ /* 0x000fcc000f8efc3f */
[----:B-1----:R-:W-:-:S05]  /*16170*/  IMAD.U32 R2, RZ, RZ, UR4 ;  /* 0x00000004ff027e24 */ /* 0x002fca000f8e00ff */
[----:B------:R-:W-:-:S13]  /*16180*/  ISETP.NE.AND P0, PT, R2, 0x3, PT ;  /* 0x000000030200780c */ /* 0x000fda0003f05270 */
[----:B------:R-:W-:Y:S05]  /*16190*/  @!P0 BRA `(.L_x_7920) ;  /* 0x0000000000048947 */ /* 0x000fea0003800000 */
[----:B------:R-:W-:Y:S01]  /*161a0*/  BPT.TRAP 0x1 ;  /* 0x000000040000795c */ /* 0x000fe20000300000 */
.L_x_7920:
        /* <DEDUP_REMOVED lines=14> */
.L_x_7969:
[----:B------:R-:W1:Y:S02]  /*16290*/  SYNCS.PHASECHK.TRANS64.TRYWAIT P1, [R7+URZ], R2 ;  /* 0x00000002070075a7 */ /* 0x000e64000802017f */
[----:B-1----:R-:W-:Y:S05]  /*162a0*/  @!P1 BRA `(.L_x_7922) ;  /* 0x0000001000e49947 */ /* 0x002fea0003800000 */
.L_x_7970:
[----:B------:R-:W-:Y:S05]  /*162b0*/  @!P0 BRA `(.L_x_7923) ;  /* 0x0000000000048947 */ /* 0x000fea0003800000 */
[----:B------:R-:W-:Y:S01]  /*162c0*/  BPT.TRAP 0x1 ;  /* 0x000000040000795c */ /* 0x000fe20000300000 */
.L_x_7923:
[----:B------:R-:W2:Y:S02]  /*162d0*/  LDL.LU R4, [R1] ;  /* 0x0000000001047983 */ /* 0x000ea40000300800 */
[----:B--2---:R-:W-:-:S04]  /*162e0*/  IMAD R4, R4, 0x8, R0 ;  /* 0x0000000804047824 */ /* 0x004fc800078e0200 */
[----:B------:R-:W2:Y:S02]  /*162f0*/  SYNCS.PHASECHK.TRANS64.TRYWAIT P1, [R4+URZ+0x2e860], R5 ;  /* 0x02e86005040075a7 */ /* 0x000ea4000802017f */
[----:B--2---:R-:W-:Y:S05]  /*16300*/  @!P1 BRA `(.L_x_7924) ;  /* 0x0000001000e09947 */ /* 0x004fea0003800000 */
.L_x_7971:
[----:B------:R-:W-:Y:S05]  /*16310*/  @!P0 BRA `(.L_x_7925) ;  /* 0x0000000000048947 */ /* 0x000fea0003800000 */
[----:B------:R-:W-:Y:S01]  /*16320*/  BPT.TRAP 0x1 ;  /* 0x000000040000795c */ /* 0x000fe20000300000 */
.L_x_7925:
[----:B------:R-:W-:-:S04]  /*16330*/  IMAD R3, R3, 0x8, R0 ;  /* 0x0000000803037824 */ /* 0x000fc800078e0200 */
[----:B------:R-:W3:Y:S02]  /*16340*/  SYNCS.PHASECHK.TRANS64.TRYWAIT P1, [R3+URZ+0x2e860], R2 ;  /* 0x02e86002030075a7 */ /* 0x000ee4000802017f */
[----:B---3--:R-:W-:Y:S05]  /*16350*/  @!P1 BRA `(.L_x_7926) ;  /* 0x0000001000e09947 */ /* 0x008fea0003800000 */
.L_x_7972:
[----:B------:R-:W-:Y:S05]  /*16360*/  @!P0 BRA `(.L_x_7927) ;  /* 0x0000000000048947 */ /* 0x000fea0003800000 */
[----:B------:R-:W-:Y:S01]  /*16370*/  BPT.TRAP 0x1 ;  /* 0x000000040000795c */ /* 0x000fe20000300000 */
.L_x_7927:
[----:B------:R-:W4:Y:S02]  /*16380*/  SYNCS.PHASECHK.TRANS64.TRYWAIT P0, [R4+URZ+0x2e880], R5 ;  /* 0x02e88005040075a7 */ /* 0x000f24000800017f */
[----:B----4-:R-:W-:Y:S05]  /*16390*/  @!P0 BRA `(.L_x_7928) ;  /* 0x0000001000e48947 */ /* 0x010fea0003800000 */
.L_x_7929:
[----:B------:R0:W0:Y:S02]  /*163a0*/  SYNCS.PHASECHK.TRANS64.TRYWAIT P0, [R3+URZ+0x2e880], R2 ;  /* 0x02e88002030075a7 */ /* 0x000024000800017f */
[----:B0-----:R-:W-:Y:S05]  /*163b0*/  @!P0 NANOSLEEP.SYNCS 0x989680 ;  /* 0x009896800000895d */ /* 0x001fea0003900000 */
[----:B------:R-:W0:Y:S02]  /*163c0*/  @!P0 SYNCS.PHASECHK.TRANS64 P0, [R3+URZ+0x2e880], R2 ;  /* 0x02e88002030085a7 */ /* 0x000e24000800007f */
[----:B0-----:R-:W-:Y:S05]  /*163d0*/  @!P0 BRA `(.L_x_7929) ;  /* 0xfffffffc00f08947 */ /* 0x001fea000383ffff */
.L_x_7918:
[----:B------:R-:W-:Y:S05]  /*163e0*/  BSYNC B0 ;  /* 0x0000000000007941 */ /* 0x000fea0003800000 */
.L_x_7917:
[----:B------:R-:W-:Y:S05]  /*163f0*/  EXIT ;  /* 0x000000000000794d */ /* 0x000fea0003800000 */
.L_x_7785:
[----:B0-----:R-:W-:-:S04]  /*16400*/  IMAD.U32 R3, RZ, RZ, UR41 ;  /* 0x00000029ff037e24 */ /* 0x001fc8000f8e00ff */
[----:B------:R0:W1:Y:S03]  /*16410*/  SYNCS.PHASECHK.TRANS64.TRYWAIT P1, [R3+URZ+0x2e800], R0 ;  /* 0x02e80000030075a7 */ /* 0x000066000802017f */
[----:B-1----:R-:W-:Y:S05]  /*16420*/  @!P1 NANOSLEEP.SYNCS 0x989680 ;  /* 0x009896800000995d */ /* 0x002fea0003900000 */
[----:B------:R-:W1:Y:S02]  /*16430*/  @!P1 SYNCS.PHASECHK.TRANS64 P1, [R3+URZ+0x2e800], R0 ;  /* 0x02e80000030095a7 */ /* 0x000e64000802007f */
[----:B-1----:R-:W-:Y:S05]  /*16440*/  @!P1 BRA `(.L_x_7785) ;  /* 0xfffffffc00ec9947 */ /* 0x002fea000383ffff */
[----:B------:R-:W-:Y:S05]  /*16450*/  BRA `(.L_x_7930) ;  /* 0xfffffeb400d47947 */ /* 0x000fea000383ffff */
.L_x_7789:
[----:B-1----:R1:W2:Y:S02]  /*16460*/  SYNCS.PHASECHK.TRANS64.TRYWAIT P1, [R2+URZ+0x2e830], R3 ;  /* 0x02e83003020075a7 */ /* 0x0022a4000802017f */
[----:B--2---:R-:W-:Y:S05]  /*16470*/  @!P1 NANOSLEEP.SYNCS 0x989680 ;  /* 0x009896800000995d */ /* 0x004fea0003900000 */
[----:B------:R-:W2:Y:S02]  /*16480*/  @!P1 SYNCS.PHASECHK.TRANS64 P1, [R2+URZ+0x2e830], R3 ;  /* 0x02e83003020095a7 */ /* 0x000ea4000802007f */
[----:B--2---:R-:W-:Y:S05]  /*16490*/  @!P1 BRA `(.L_x_7789) ;  /* 0xfffffffc00f09947 */ /* 0x004fea000383ffff */
[----:B------:R-:W-:Y:S05]  /*164a0*/  BRA `(.L_x_7788) ;  /* 0xfffffeb400f07947 */ /* 0x000fea000383ffff */
.L_x_7794:
[----:B-1----:R-:W-:-:S04]  /*164b0*/  IMAD.U32 R7, RZ, RZ, UR6 ;  /* 0x00000006ff077e24 */ /* 0x002fc8000f8e00ff */
[----:B------:R1:W2:Y:S03]  /*164c0*/  SYNCS.PHASECHK.TRANS64.TRYWAIT P3, [R7+URZ+0x2e830], R0 ;  /* 0x02e83000070075a7 */ /* 0x0002a6000806017f */
[----:B--2---:R-:W-:Y:S05]  /*164d0*/  @!P3 NANOSLEEP.SYNCS 0x989680 ;  /* 0x009896800000b95d */ /* 0x004fea0003900000 */
[----:B------:R-:W2:Y:S02]  /*164e0*/  @!P3 SYNCS.PHASECHK.TRANS64 P3, [R7+URZ+0x2e830], R0 ;  /* 0x02e830000700b5a7 */ /* 0x000ea4000806007f */
[----:B--2---:R-:W-:Y:S05]  /*164f0*/  @!P3 BRA `(.L_x_7794) ;  /* 0xfffffffc00ecb947 */ /* 0x004fea000383ffff */
[----:B------:R-:W-:Y:S05]  /*16500*/  BRA `(.L_x_7791) ;  /* 0xfffffef400a87947 */ /* 0x000fea000383ffff */
.L_x_7798:
[----:B-1----:R-:W-:-:S04]  /*16510*/  IMAD.U32 R7, RZ, RZ, UR6 ;  /* 0x00000006ff077e24 */ /* 0x002fc8000f8e00ff */
[----:B------:R1:W2:Y:S03]  /*16520*/  SYNCS.PHASECHK.TRANS64.TRYWAIT P3, [R7+URZ+0x2e850], R0 ;  /* 0x02e85000070075a7 */ /* 0x0002a6000806017f */
[----:B--2---:R-:W-:Y:S05]  /*16530*/  @!P3 NANOSLEEP.SYNCS 0x989680 ;  /* 0x009896800000b95d */ /* 0x004fea0003900000 */
[----:B------:R-:W2:Y:S02]  /*16540*/  @!P3 SYNCS.PHASECHK.TRANS64 P3, [R7+URZ+0x2e850], R0 ;  /* 0x02e850000700b5a7 */ /* 0x000ea4000806007f */
[----:B--2---:R-:W-:Y:S05]  /*16550*/  @!P3 BRA `(.L_x_7798) ;  /* 0xfffffffc00ecb947 */ /* 0x004fea000383ffff */
[----:B------:R-:W-:Y:S05]  /*16560*/  BRA `(.L_x_7795) ;  /* 0xffffff0000a47947 */ /* 0x000fea000383ffff */
.L_x_7805:
[----:B-1----:R-:W-:-:S04]  /*16570*/  IMAD.U32 R7, RZ, RZ, UR6 ;  /* 0x00000006ff077e24 */ /* 0x002fc8000f8e00ff */
[----:B------:R1:W2:Y:S03]  /*16580*/  SYNCS.PHASECHK.TRANS64.TRYWAIT P2, [R7+URZ+0x2e830], R0 ;  /* 0x02e83000070075a7 */ /* 0x0002a6000804017f */
[----:B--2---:R-:W-:Y:S05]  /*16590*/  @!P2 NANOSLEEP.SYNCS 0x989680 ;  /* 0x009896800000a95d */ /* 0x004fea0003900000 */
[----:B------:R-:W2:Y:S02]  /*165a0*/  @!P2 SYNCS.PHASECHK.TRANS64 P2, [R7+URZ+0x2e830], R0 ;  /* 0x02e830000700a5a7 */ /* 0x000ea4000804007f */
[----:B--2---:R-:W-:Y:S05]  /*165b0*/  @!P2 BRA `(.L_x_7805) ;  /* 0xfffffffc00eca947 */ /* 0x004fea000383ffff */
[----:B------:R-:W-:Y:S05]  /*165c0*/  BRA `(.L_x_7802) ;  /* 0xffffff3800ec7947 */ /* 0x000fea000383ffff */
.L_x_7809:
[----:B-1----:R-:W-:-:S04]  /*165d0*/  IMAD.U32 R7, RZ, RZ, UR6 ;  /* 0x00000006ff077e24 */ /* 0x002fc8000f8e00ff */
[----:B------:R1:W2:Y:S03]  /*165e0*/  SYNCS.PHASECHK.TRANS64.TRYWAIT P2, [R7+URZ+0x2e850], R0 ;  /* 0x02e85000070075a7 */ /* 0x0002a6000804017f */
[----:B--2---:R-:W-:Y:S05]  /*165f0*/  @!P2 NANOSLEEP.SYNCS 0x989680 ;  /* 0x009896800000a95d */ /* 0x004fea0003900000 */
[----:B------:R-:W2:Y:S02]  /*16600*/  @!P2 SYNCS.PHASECHK.TRANS64 P2, [R7+URZ+0x2e850], R0 ;  /* 0x02e850000700a5a7 */ /* 0x000ea4000804007f */
[----:B--2---:R-:W-:Y:S05]  /*16610*/  @!P2 BRA `(.L_x_7809) ;  /* 0xfffffffc00eca947 */ /* 0x004fea000383ffff */
[----:B------:R-:W-:Y:S05]  /*16620*/  BRA `(.L_x_7806) ;  /* 0xffffff4400dc7947 */ /* 0x000fea000383ffff */
.L_x_7815:
[----:B-1----:R-:W-:-:S04]  /*16630*/  IMAD.U32 R5, RZ, RZ, UR4 ;  /* 0x00000004ff057e24 */ /* 0x002fc8000f8e00ff */
[----:B------:R1:W2:Y:S03]  /*16640*/  SYNCS.PHASECHK.TRANS64.TRYWAIT P1, [R5+URZ+0x2e850], R4 ;  /* 0x02e85004050075a7 */ /* 0x0002a6000802017f */
[----:B--2---:R-:W-:Y:S05]  /*16650*/  @!P1 NANOSLEEP.SYNCS 0x989680 ;  /* 0x009896800000995d */ /* 0x004fea0003900000 */
[----:B------:R-:W2:Y:S02]  /*16660*/  @!P1 SYNCS.PHASECHK.TRANS64 P1, [R5+URZ+0x2e850], R4 ;  /* 0x02e85004050095a7 */ /* 0x000ea4000802007f */
[----:B--2---:R-:W-:Y:S05]  /*16670*/  @!P1 BRA `(.L_x_7815) ;  /* 0xfffffffc00ec9947 */ /* 0x004fea000383ffff */
[----:B------:R-:W-:Y:S05]  /*16680*/  BRA `(.L_x_7814) ;  /* 0xffffff7000187947 */ /* 0x000fea000383ffff */
.L_x_7861:
[----:B------:R-:W-:Y:S02]  /*16690*/  IMAD.MOV.U32 R13, RZ, RZ, R0 ;  /* 0x000000ffff0d7224 */ /* 0x000fe400078e0000 */
[----:B------:R-:W-:Y:S02]  /*166a0*/  IMAD.MOV.U32 R12, RZ, RZ, RZ ;  /* 0x000000ffff0c7224 */ /* 0x000fe400078e00ff */
[----:B------:R-:W-:Y:S02]  /*166b0*/  IMAD.MOV.U32 R11, RZ, RZ, 0x1f ;  /* 0x0000001fff0b7424 */ /* 0x000fe400078e00ff */
[----:B------:R-:W-:-:S07]  /*166c0*/  IMAD.MOV.U32 R15, RZ, RZ, -0x1 ;  /* 0xffffffffff0f7424 */ /* 0x000fce00078e00ff */
[----:B-12---:R-:W-:Y:S05]  /*166d0*/  WARPSYNC.COLLECTIVE R15, `(.L_x_7931) ;  /* 0x000000000f087348 */ /* 0x006fea0003c00000 */
[----:B------:R0:W3:Y:S02]  /*166e0*/  SHFL.IDX P6, R14, R13, R12, R11 ;  /* 0x0000000c0d0e7389 */ /* 0x0000e400000c000b */
[----:B0123--:R-:W-:Y:S01]  /*166f0*/  ENDCOLLECTIVE ;  /* 0x000000000000791b */ /* 0x00ffe20003800000 */
.L_x_7931:
[----:B------:R-:W-:Y:S05]  /*16700*/  BRA `(.L_x_7932) ;  /* 0xffffffc000187947 */ /* 0x000fea000383ffff */
.L_x_7863:
[----:B------:R-:W-:Y:S01]  /*16710*/  BSSY B0, `(.L_x_7933) ;  /* 0x0000006000007945 */ /* 0x000fe20003800000 */
[----:B------:R-:W-:-:S07]  /*16720*/  IMAD.MOV.U32 R15, RZ, RZ, -0x1 ;  /* 0xffffffffff0f7424 */ /* 0x000fce00078e00ff */
[----:B-12---:R-:W-:Y:S05]  /*16730*/  WARPSYNC.COLLECTIVE R15, `(.L_x_7934) ;  /* 0x000000000f0c7348 */ /* 0x006fea0003c00000 */
[----:B------:R-:W-:Y:S02]  /*16740*/  ELECT P6, UR62, PT ;  /* 0x00000000003e782f */ /* 0x000fe400038c0000 */
[----:B------:R-:W-:Y:S01]  /*16750*/  MOV R14, UR62 ;  /* 0x0000003e000e7c02 */ /* 0x000fe20008000f00 */
[----:B-12---:R-:W-:Y:S10]  /*16760*/  ENDCOLLECTIVE ;  /* 0x000000000000791b */ /* 0x006ff40003800000 */
.L_x_7934:
[----:B------:R-:W-:Y:S05]  /*16770*/  BSYNC B0 ;  /* 0x0000000000007941 */ /* 0x000fea0003800000 */
.L_x_7933:
[----:B------:R-:W-:Y:S05]  /*16780*/  BRA `(.L_x_7935) ;  /* 0xffffffc0001c7947 */ /* 0x000fea000383ffff */
.L_x_7865:
[----:B0-----:R0:W2:Y:S02]  /*16790*/  SYNCS.PHASECHK.TRANS64.TRYWAIT P0, [R4+URZ+0x2e880], R3 ;  /* 0x02e88003040075a7 */ /* 0x0010a4000800017f */
[----:B--2---:R-:W-:Y:S05]  /*167a0*/  @!P0 NANOSLEEP.SYNCS 0x989680 ;  /* 0x009896800000895d */ /* 0x004fea0003900000 */
[----:B------:R-:W2:Y:S02]  /*167b0*/  @!P0 SYNCS.PHASECHK.TRANS64 P0, [R4+URZ+0x2e880], R3 ;  /* 0x02e88003040085a7 */ /* 0x000ea4000800007f */
[----:B--2---:R-:W-:Y:S05]  /*167c0*/  @!P0 BRA `(.L_x_7865) ;  /* 0xfffffffc00f08947 */ /* 0x004fea000383ffff */
[----:B------:R-:W-:Y:S05]  /*167d0*/  BRA `(.L_x_7936) ;  /* 0xffffffc000807947 */ /* 0x000fea000383ffff */
.L_x_7867:
[----:B--2---:R2:W3:Y:S02]  /*167e0*/  SYNCS.PHASECHK.TRANS64.TRYWAIT P0, [R4+URZ+0x2e840], R3 ;  /* 0x02e84003040075a7 */ /* 0x0044e4000800017f */
[----:B---3--:R-:W-:Y:S05]  /*167f0*/  @!P0 NANOSLEEP.SYNCS 0x989680 ;  /* 0x009896800000895d */ /* 0x008fea0003900000 */
[----:B------:R-:W3:Y:S02]  /*16800*/  @!P0 SYNCS.PHASECHK.TRANS64 P0, [R4+URZ+0x2e840], R3 ;  /* 0x02e84003040085a7 */ /* 0x000ee4000800007f */
[----:B---3--:R-:W-:Y:S05]  /*16810*/  @!P0 BRA `(.L_x_7867) ;  /* 0xfffffffc00f08947 */ /* 0x008fea000383ffff */
[----:B------:R-:W-:Y:S05]  /*16820*/  BRA `(.L_x_7937) ;  /* 0xffffffc000d47947 */ /* 0x000fea000383ffff */
.L_x_7871:
        /* <DEDUP_REMOVED lines=11> */
.L_x_7938:
[----:B------:R-:W-:Y:S02]  /*168e0*/  VIADD R8, R4, 0x60 ;  /* 0x0000006004087836 */ /* 0x000fe40000000000 */
[----:B------:R-:W-:Y:S02]  /*168f0*/  IMAD.MOV.U32 R13, RZ, RZ, R2 ;  /* 0x000000ffff0d7224 */ /* 0x000fe400078e0002 */
[----:B------:R-:W-:Y:S02]  /*16900*/  IMAD R3, R6, R5, RZ ;  /* 0x0000000506037224 */ /* 0x000fe400078e02ff */
[----:B------:R-:W-:-:S07]  /*16910*/  IMAD.MOV.U32 R6, RZ, RZ, R14 ;  /* 0x000000ffff067224 */ /* 0x000fce00078e000e */
[----:B------:R-:W-:Y:S05]  /*16920*/  WARPSYNC.COLLECTIVE R15, `(.L_x_7939) ;  /* 0x000000000f087348 */ /* 0x000fea0003c00000 */
[----:B------:R0:W1:Y:S02]  /*16930*/  SHFL.IDX P6, R14, R13, R12, R11 ;  /* 0x0000000c0d0e7389 */ /* 0x00006400000c000b */
[----:B01----:R-:W-:Y:S01]  /*16940*/  ENDCOLLECTIVE ;  /* 0x000000000000791b */ /* 0x003fe20003800000 */
.L_x_7939:
[----:B------:R-:W-:Y:S01]  /*16950*/  ISETP.GE.AND P1, PT, R4, R3, PT ;  /* 0x000000030400720c */ /* 0x000fe20003f26270 */
[----:B------:R-:W-:Y:S02]  /*16960*/  IMAD.MOV.U32 R13, RZ, RZ, R0 ;  /* 0x000000ffff0d7224 */ /* 0x000fe400078e0000 */
[----:B------:R-:W-:Y:S02]  /*16970*/  IMAD.MOV.U32 R12, RZ, RZ, 0x1 ;  /* 0x00000001ff0c7424 */ /* 0x000fe400078e00ff */
[----:B------:R-:W-:-:S08]  /*16980*/  IMAD.MOV.U32 R5, RZ, RZ, R14 ;  /* 0x000000ffff057224 */ /* 0x000fd000078e000e */
[----:B------:R-:W-:Y:S05]  /*16990*/  WARPSYNC.COLLECTIVE R15, `(.L_x_7940) ;  /* 0x000000000f087348 */ /* 0x000fea0003c00000 */
[----:B------:R0:W1:Y:S02]  /*169a0*/  SHFL.IDX P6, R14, R13, R12, R11 ;  /* 0x0000000c0d0e7389 */ /* 0x00006400000c000b */
[----:B01----:R-:W-:Y:S01]  /*169b0*/  ENDCOLLECTIVE ;  /* 0x000000000000791b */ /* 0x003fe20003800000 */
.L_x_7940:
[----:B------:R-:W-:-:S05]  /*169c0*/  @!P1 IADD3 R5, P2, R10, R5, RZ ;  /* 0x000000050a059210 */ /* 0x000fca0007f5e0ff */
[----:B------:R-:W-:-:S04]  /*169d0*/  @!P1 IMAD.X R6, RZ, RZ, R6, P2 ;  /* 0x000000ffff069224 */ /* 0x000fc800010e0606 */
        /* <DEDUP_REMOVED lines=13> */
.L_x_7941:
[----:B------:R-:W-:Y:S02]  /*16ab0*/  IMAD.MOV.U32 R13, RZ, RZ, R0 ;  /* 0x000000ffff0d7224 */ /* 0x000fe400078e0000 */
[----:B------:R-:W-:Y:S02]  /*16ac0*/  IMAD.MOV.U32 R12, RZ, RZ, 0x2 ;  /* 0x00000002ff0c7424 */ /* 0x000fe400078e00ff */
[----:B------:R-:W-:-:S07]  /*16ad0*/  IMAD.MOV.U32 R6, RZ, RZ, R14 ;  /* 0x000000ffff067224 */ /* 0x000fce00078e000e */
[----:B------:R-:W-:Y:S05]  /*16ae0*/  WARPSYNC.COLLECTIVE R15, `(.L_x_7942) ;  /* 0x000000000f087348 */ /* 0x000fea0003c00000 */
[----:B------:R0:W1:Y:S02]  /*16af0*/  SHFL.IDX P6, R14, R13, R12, R11 ;  /* 0x0000000c0d0e7389 */ /* 0x00006400000c000b */
[----:B01----:R-:W-:Y:S01]  /*16b00*/  ENDCOLLECTIVE ;  /* 0x000000000000791b */ /* 0x003fe20003800000 */
.L_x_7942:
        /* <DEDUP_REMOVED lines=14> */
.L_x_7943:
[----:B------:R-:W-:Y:S02]  /*16bf0*/  IMAD.MOV.U32 R13, RZ, RZ, R0 ;  /* 0x000000ffff0d7224 */ /* 0x000fe400078e0000 */
[----:B------:R-:W-:Y:S02]  /*16c00*/  IMAD.MOV.U32 R12, RZ, RZ, 0x3 ;  /* 0x00000003ff0c7424 */ /* 0x000fe400078e00ff */
[----:B------:R-:W-:-:S07]  /*16c10*/  IMAD.MOV.U32 R6, RZ, RZ, R14 ;  /* 0x000000ffff067224 */ /* 0x000fce00078e000e */
[----:B------:R-:W-:Y:S05]  /*16c20*/  WARPSYNC.COLLECTIVE R15, `(.L_x_7944) ;  /* 0x000000000f087348 */ /* 0x000fea0003c00000 */
[----:B------:R0:W1:Y:S02]  /*16c30*/  SHFL.IDX P6, R14, R13, R12, R11 ;  /* 0x0000000c0d0e7389 */ /* 0x00006400000c000b */
[----:B01----:R-:W-:Y:S01]  /*16c40*/  ENDCOLLECTIVE ;  /* 0x000000000000791b */ /* 0x003fe20003800000 */
.L_x_7944:
        /* <DEDUP_REMOVED lines=14> */
.L_x_7945:
[----:B------:R-:W-:Y:S02]  /*16d30*/  IMAD.MOV.U32 R13, RZ, RZ, R0 ;  /* 0x000000ffff0d7224 */ /* 0x000fe400078e0000 */
[----:B------:R-:W-:Y:S02]  /*16d40*/  IMAD.MOV.U32 R12, RZ, RZ, 0x4 ;  /* 0x00000004ff0c7424 */ /* 0x000fe400078e00ff */
[----:B------:R-:W-:-:S07]  /*16d50*/  IMAD.MOV.U32 R6, RZ, RZ, R14 ;  /* 0x000000ffff067224 */ /* 0x000fce00078e000e */
[----:B------:R-:W-:Y:S05]  /*16d60*/  WARPSYNC.COLLECTIVE R15, `(.L_x_7946) ;  /* 0x000000000f087348 */ /* 0x000fea0003c00000 */
[----:B------:R0:W1:Y:S02]  /*16d70*/  SHFL.IDX P6, R14, R13, R12, R11 ;  /* 0x0000000c0d0e7389 */ /* 0x00006400000c000b */
[----:B01----:R-:W-:Y:S01]  /*16d80*/  ENDCOLLECTIVE ;  /* 0x000000000000791b */ /* 0x003fe20003800000 */
.L_x_7946:
        /* <DEDUP_REMOVED lines=14> */
.L_x_7947:
[----:B------:R-:W-:Y:S02]  /*16e70*/  IMAD.MOV.U32 R13, RZ, RZ, R0 ;  /* 0x000000ffff0d7224 */ /* 0x000fe400078e0000 */
[----:B------:R-:W-:Y:S02]  /*16e80*/  IMAD.MOV.U32 R12, RZ, RZ, 0x5 ;  /* 0x00000005ff0c7424 */ /* 0x000fe400078e00ff */
[----:B------:R-:W-:-:S07]  /*16e90*/  IMAD.MOV.U32 R6, RZ, RZ, R14 ;  /* 0x000000ffff067224 */ /* 0x000fce00078e000e */
[----:B------:R-:W-:Y:S05]  /*16ea0*/  WARPSYNC.COLLECTIVE R15, `(.L_x_7948) ;  /* 0x000000000f087348 */ /* 0x000fea0003c00000 */
[----:B------:R0:W1:Y:S02]  /*16eb0*/  SHFL.IDX P6, R14, R13, R12, R11 ;  /* 0x0000000c0d0e7389 */ /* 0x00006400000c000b */
[----:B01----:R-:W-:Y:S01]  /*16ec0*/  ENDCOLLECTIVE ;  /* 0x000000000000791b */ /* 0x003fe20003800000 */
.L_x_7948:
        /* <DEDUP_REMOVED lines=14> */
.L_x_7949:
[----:B------:R-:W-:Y:S02]  /*16fb0*/  IMAD.MOV.U32 R13, RZ, RZ, R0 ;  /* 0x000000ffff0d7224 */ /* 0x000fe400078e0000 */
[----:B------:R-:W-:Y:S02]  /*16fc0*/  IMAD.MOV.U32 R12, RZ, RZ, 0x6 ;  /* 0x00000006ff0c7424 */ /* 0x000fe400078e00ff */
[----:B------:R-:W-:-:S07]  /*16fd0*/  IMAD.MOV.U32 R6, RZ, RZ, R14 ;  /* 0x000000ffff067224 */ /* 0x000fce00078e000e */
[----:B------:R-:W-:Y:S05]  /*16fe0*/  WARPSYNC.COLLECTIVE R15, `(.L_x_7950) ;  /* 0x000000000f087348 */ /* 0x000fea0003c00000 */
[----:B------:R0:W1:Y:S02]  /*16ff0*/  SHFL.IDX P6, R14, R13, R12, R11 ;  /* 0x0000000c0d0e7389 */ /* 0x00006400000c000b */
[----:B01----:R-:W-:Y:S01]  /*17000*/  ENDCOLLECTIVE ;  /* 0x000000000000791b */ /* 0x003fe20003800000 */
.L_x_7950:
        /* <DEDUP_REMOVED lines=13> */
.L_x_7951:
[----:B------:R-:W-:Y:S02]  /*170e0*/  IMAD.MOV.U32 R13, RZ, RZ, R0 ;  /* 0x000000ffff0d7224 */ /* 0x000fe400078e0000 */
[----:B------:R-:W-:Y:S02]  /*170f0*/  IMAD.MOV.U32 R12, RZ, RZ, 0x7 ;  /* 0x00000007ff0c7424 */ /* 0x000fe400078e00ff */
[----:B------:R-:W-:-:S07]  /*17100*/  IMAD.MOV.U32 R6, RZ, RZ, R14 ;  /* 0x000000ffff067224 */ /* 0x000fce00078e000e */
[----:B------:R-:W-:Y:S05]  /*17110*/  WARPSYNC.COLLECTIVE R15, `(.L_x_7952) ;  /* 0x000000000f087348 */ /* 0x000fea0003c00000 */
[----:B------:R0:W1:Y:S02]  /*17120*/  SHFL.IDX P6, R14, R13, R12, R11 ;  /* 0x0000000c0d0e7389 */ /* 0x00006400000c000b */
[----:B01----:R-:W-:Y:S01]  /*17130*/  ENDCOLLECTIVE ;  /* 0x000000000000791b */ /* 0x003fe20003800000 */
.L_x_7952:
        /* <DEDUP_REMOVED lines=12> */
.L_x_7953:
[----:B------:R-:W-:Y:S01]  /*17200*/  IMAD.MOV.U32 R2, RZ, RZ, R14 ;  /* 0x000000ffff027224 */ /* 0x000fe200078e000e */
[----:B------:R-:W-:Y:S06]  /*17210*/  BRA `(.L_x_7954) ;  /* 0xffffffc4001c7947 */ /* 0x000fec000383ffff */
.L_x_7874:
[----:B-1----:R1:W2:Y:S02]  /*17220*/  SYNCS.PHASECHK.TRANS64.TRYWAIT P0, [R17+URZ+0x2e820], R0 ;  /* 0x02e82000110075a7 */ /* 0x0022a4000800017f */
[----:B--2---:R-:W-:Y:S05]  /*17230*/  @!P0 NANOSLEEP.SYNCS 0x989680 ;  /* 0x009896800000895d */ /* 0x004fea0003900000 */
[----:B------:R-:W2:Y:S02]  /*17240*/  @!P0 SYNCS.PHASECHK.TRANS64 P0, [R17+URZ+0x2e820], R0 ;  /* 0x02e82000110085a7 */ /* 0x000ea4000800007f */
[----:B--2---:R-:W-:Y:S05]  /*17250*/  @!P0 BRA `(.L_x_7874) ;  /* 0xfffffffc00f08947 */ /* 0x004fea000383ffff */
[----:B------:R-:W-:Y:S05]  /*17260*/  BRA `(.L_x_7955) ;  /* 0xffffffc400787947 */ /* 0x000fea000383ffff */
.L_x_7880:
[----:B--2---:R2:W3:Y:S02]  /*17270*/  SYNCS.PHASECHK.TRANS64.TRYWAIT P0, [R4+URZ+0x2e880], R3 ;  /* 0x02e88003040075a7 */ /* 0x0044e4000800017f */
[----:B---3--:R-:W-:Y:S05]  /*17280*/  @!P0 NANOSLEEP.SYNCS 0x989680 ;  /* 0x009896800000895d */ /* 0x008fea0003900000 */
[----:B------:R-:W3:Y:S02]  /*17290*/  @!P0 SYNCS.PHASECHK.TRANS64 P0, [R4+URZ+0x2e880], R3 ;  /* 0x02e88003040085a7 */ /* 0x000ee4000800007f */
[----:B---3--:R-:W-:Y:S05]  /*172a0*/  @!P0 BRA `(.L_x_7880) ;  /* 0xfffffffc00f08947 */ /* 0x008fea000383ffff */
[----:B------:R-:W-:Y:S05]  /*172b0*/  BRA `(.L_x_7956) ;  /* 0xffffffc8002c7947 */ /* 0x000fea000383ffff */
.L_x_7885:
[----:B0-----:R0:W3:Y:S02]  /*172c0*/  SYNCS.PHASECHK.TRANS64.TRYWAIT P0, [R4+URZ+0x2e840], R3 ;  /* 0x02e84003040075a7 */ /* 0x0010e4000800017f */
[----:B---3--:R-:W-:Y:S05]  /*172d0*/  @!P0 NANOSLEEP.SYNCS 0x989680 ;  /* 0x009896800000895d */ /* 0x008fea0003900000 */
[----:B------:R-:W3:Y:S02]  /*172e0*/  @!P0 SYNCS.PHASECHK.TRANS64 P0, [R4+URZ+0x2e840], R3 ;  /* 0x02e84003040085a7 */ /* 0x000ee4000800007f */
[----:B---3--:R-:W-:Y:S05]  /*172f0*/  @!P0 BRA `(.L_x_7885) ;  /* 0xfffffffc00f08947 */ /* 0x008fea000383ffff */
[----:B------:R-:W-:Y:S05]  /*17300*/  BRA `(.L_x_7957) ;  /* 0xffffffc800ac7947 */ /* 0x000fea000383ffff */
.L_x_7891:
[----:B--2---:R2:W3:Y:S02]  /*17310*/  SYNCS.PHASECHK.TRANS64.TRYWAIT P0, [R20+URZ+0x2e870], R2 ;  /* 0x02e87002140075a7 */ /* 0x0044e4000800017f */
[----:B---3--:R-:W-:Y:S05]  /*17320*/  @!P0 NANOSLEEP.SYNCS 0x989680 ;  /* 0x009896800000895d */ /* 0x008fea0003900000 */
[----:B------:R-:W3:Y:S02]  /*17330*/  @!P0 SYNCS.PHASECHK.TRANS64 P0, [R20+URZ+0x2e870], R2 ;  /* 0x02e87002140085a7 */ /* 0x000ee4000800007f */
[----:B---3--:R-:W-:Y:S05]  /*17340*/  @!P0 BRA `(.L_x_7891) ;  /* 0xfffffffc00f08947 */ /* 0x008fea000383ffff */
[----:B------:R-:W-:Y:S05]  /*17350*/  BRA `(.L_x_7958) ;  /* 0xffffffcc00487947 */ /* 0x000fea000383ffff */
.L_x_7893:
[----:B--2---:R2:W3:Y:S02]  /*17360*/  SYNCS.PHASECHK.TRANS64.TRYWAIT P0, [R20+URZ+0x2e860], R0 ;  /* 0x02e86000140075a7 */ /* 0x0044e4000800017f */
[----:B---3--:R-:W-:Y:S05]  /*17370*/  @!P0 NANOSLEEP.SYNCS 0x989680 ;  /* 0x009896800000895d */ /* 0x008fea0003900000 */
[----:B------:R-:W3:Y:S02]  /*17380*/  @!P0 SYNCS.PHASECHK.TRANS64 P0, [R20+URZ+0x2e860], R0 ;  /* 0x02e86000140085a7 */ /* 0x000ee4000800007f */
[----:B---3--:R-:W-:Y:S05]  /*17390*/  @!P0 BRA `(.L_x_7893) ;  /* 0xfffffffc00f08947 */ /* 0x008fea000383ffff */
[----:B------:R-:W-:Y:S05]  /*173a0*/  BRA `(.L_x_7959) ;  /* 0xffffffcc00507947 */ /* 0x000fea000383ffff */
.L_x_7900:
[----:B-1----:R1:W2:Y:S02]  /*173b0*/  SYNCS.PHASECHK.TRANS64.TRYWAIT P1, [R16+URZ+0x2e870], R3 ;  /* 0x02e87003100075a7 */ /* 0x0022a4000802017f */
[----:B--2---:R-:W-:Y:S05]  /*173c0*/  @!P1 NANOSLEEP.SYNCS 0x989680 ;  /* 0x009896800000995d */ /* 0x004fea0003900000 */
[----:B------:R-:W2:Y:S02]  /*173d0*/  @!P1 SYNCS.PHASECHK.TRANS64 P1, [R16+URZ+0x2e870], R3 ;  /* 0x02e87003100095a7 */ /* 0x000ea4000802007f */
[----:B--2---:R-:W-:Y:S05]  /*173e0*/  @!P1 BRA `(.L_x_7900) ;  /* 0xfffffffc00f09947 */ /* 0x004fea000383ffff */
[----:B------:R-:W-:Y:S05]  /*173f0*/  BRA `(.L_x_7960) ;  /* 0xffffffd400dc7947 */ /* 0x000fea000383ffff */
.L_x_7902:
[----:B-1----:R1:W2:Y:S02]  /*17400*/  SYNCS.PHASECHK.TRANS64.TRYWAIT P1, [R16+URZ+0x2e860], R3 ;  /* 0x02e86003100075a7 */ /* 0x0022a4000802017f */
[----:B--2---:R-:W-:Y:S05]  /*17410*/  @!P1 NANOSLEEP.SYNCS 0x989680 ;  /* 0x009896800000995d */ /* 0x004fea0003900000 */
[----:B------:R-:W2:Y:S02]  /*17420*/  @!P1 SYNCS.PHASECHK.TRANS64 P1, [R16+URZ+0x2e860], R3 ;  /* 0x02e86003100095a7 */ /* 0x000ea4000802007f */
[----:B--2---:R-:W-:Y:S05]  /*17430*/  @!P1 BRA `(.L_x_7902) ;  /* 0xfffffffc00f09947 */ /* 0x004fea000383ffff */
[----:B------:R-:W-:Y:S05]  /*17440*/  BRA `(.L_x_7961) ;  /* 0xffffffd400e47947 */ /* 0x000fea000383ffff */
.L_x_7915:
[----:B0-----:R0:W1:Y:S02]  /*17450*/  SYNCS.PHASECHK.TRANS64.TRYWAIT P0, [R0+URZ+0x2e820], R3 ;  /* 0x02e82003000075a7 */ /* 0x001064000800017f */
[----:B-1----:R-:W-:Y:S05]  /*17460*/  @!P0 NANOSLEEP.SYNCS 0x989680 ;  /* 0x009896800000895d */ /* 0x002fea0003900000 */
[----:B------:R-:W1:Y:S02]  /*17470*/  @!P0 SYNCS.PHASECHK.TRANS64 P0, [R0+URZ+0x2e820], R3 ;  /* 0x02e82003000085a7 */ /* 0x000e64000800007f */
[----:B-1----:R-:W-:Y:S05]  /*17480*/  @!P0 BRA `(.L_x_7915) ;  /* 0xfffffffc00f08947 */ /* 0x002fea000383ffff */
[----:B------:R-:W-:Y:S05]  /*17490*/  BRA `(.L_x_7962) ;  /* 0xffffffe800f87947 */ /* 0x000fea000383ffff */
.L_x_7916:
        /* <DEDUP_REMOVED lines=11> */
.L_x_7964:
[----:B------:R-:W-:Y:S05]  /*17550*/  BSYNC B0 ;  /* 0x0000000000007941 */ /* 0x000fea0003800000 */
.L_x_7963:
[----:B------:R-:W-:Y:S05]  /*17560*/  BRA `(.L_x_7965) ;  /* 0xffffffe800e07947 */ /* 0x000fea000383ffff */
.L_x_7919:
[----:B------:R-:W-:Y:S01]  /*17570*/  BSSY B1, `(.L_x_7966) ;  /* 0x0000006000017945 */ /* 0x000fe20003800000 */
[----:B------:R-:W-:-:S07]  /*17580*/  IMAD.MOV.U32 R15, RZ, RZ, -0x1 ;  /* 0xffffffffff0f7424 */ /* 0x000fce00078e00ff */
[----:B01----:R-:W-:Y:S05]  /*17590*/  WARPSYNC.COLLECTIVE R15, `(.L_x_7967) ;  /* 0x000000000f0c7348 */ /* 0x003fea0003c00000 */
[----:B------:R-:W-:Y:S02]  /*175a0*/  ELECT P6, UR62, PT ;  /* 0x00000000003e782f */ /* 0x000fe400038c0000 */
[----:B------:R-:W-:Y:S01]  /*175b0*/  MOV R14, UR62 ;  /* 0x0000003e000e7c02 */ /* 0x000fe20008000f00 */
[----:B01----:R-:W-:Y:S10]  /*175c0*/  ENDCOLLECTIVE ;  /* 0x000000000000791b */ /* 0x003ff40003800000 */
.L_x_7967:
[----:B------:R-:W-:Y:S05]  /*175d0*/  BSYNC B1 ;  /* 0x0000000000017941 */ /* 0x000fea0003800000 */
.L_x_7966:
[----:B------:R-:W-:Y:S05]  /*175e0*/  BRA `(.L_x_7968) ;  /* 0xffffffe800d87947 */ /* 0x000fea000383ffff */
.L_x_7921:
[----:B0-----:R0:W1:Y:S02]  /*175f0*/  SYNCS.PHASECHK.TRANS64.TRYWAIT P1, [R6+URZ], R5 ;  /* 0x00000005060075a7 */ /* 0x001064000802017f */
[----:B-1----:R-:W-:Y:S05]  /*17600*/  @!P1 NANOSLEEP.SYNCS 0x989680 ;  /* 0x009896800000995d */ /* 0x002fea0003900000 */
[----:B------:R-:W1:Y:S02]  /*17610*/  @!P1 SYNCS.PHASECHK.TRANS64 P1, [R6+URZ], R5 ;  /* 0x00000005060095a7 */ /* 0x000e64000802007f */
[----:B-1----:R-:W-:Y:S05]  /*17620*/  @!P1 BRA `(.L_x_7921) ;  /* 0xfffffffc00f09947 */ /* 0x002fea000383ffff */
[----:B------:R-:W-:Y:S05]  /*17630*/  BRA `(.L_x_7969) ;  /* 0xffffffec00147947 */ /* 0x000fea000383ffff */
.L_x_7922:
[----:B-1----:R1:W2:Y:S02]  /*17640*/  SYNCS.PHASECHK.TRANS64.TRYWAIT P1, [R7+URZ], R2 ;  /* 0x00000002070075a7 */ /* 0x0022a4000802017f */
[----:B--2---:R-:W-:Y:S05]  /*17650*/  @!P1 NANOSLEEP.SYNCS 0x989680 ;  /* 0x009896800000995d */ /* 0x004fea0003900000 */
[----:B------:R-:W2:Y:S02]  /*17660*/  @!P1 SYNCS.PHASECHK.TRANS64 P1, [R7+URZ], R2 ;  /* 0x00000002070095a7 */ /* 0x000ea4000802007f */
[----:B--2---:R-:W-:Y:S05]  /*17670*/  @!P1 BRA `(.L_x_7922) ;  /* 0xfffffffc00f09947 */ /* 0x004fea000383ffff */
[----:B------:R-:W-:Y:S05]  /*17680*/  BRA `(.L_x_7970) ;  /* 0xffffffec00087947 */ /* 0x000fea000383ffff */
.L_x_7924:
[----:B--2---:R2:W3:Y:S02]  /*17690*/  SYNCS.PHASECHK.TRANS64.TRYWAIT P1, [R4+URZ+0x2e860], R5 ;  /* 0x02e86005040075a7 */ /* 0x0044e4000802017f */
[----:B---3--:R-:W-:Y:S05]  /*176a0*/  @!P1 NANOSLEEP.SYNCS 0x989680 ;  /* 0x009896800000995d */ /* 0x008fea0003900000 */
[----:B------:R-:W3:Y:S02]  /*176b0*/  @!P1 SYNCS.PHASECHK.TRANS64 P1, [R4+URZ+0x2e860], R5 ;  /* 0x02e86005040095a7 */ /* 0x000ee4000802007f */
[----:B---3--:R-:W-:Y:S05]  /*176c0*/  @!P1 BRA `(.L_x_7924) ;  /* 0xfffffffc00f09947 */ /* 0x008fea000383ffff */
[----:B------:R-:W-:Y:S05]  /*176d0*/  BRA `(.L_x_7971) ;  /* 0xffffffec000c7947 */ /* 0x000fea000383ffff */
.L_x_7926:
[----:B---3--:R3:W4:Y:S02]  /*176e0*/  SYNCS.PHASECHK.TRANS64.TRYWAIT P1, [R3+URZ+0x2e860], R2 ;  /* 0x02e86002030075a7 */ /* 0x008724000802017f */
[----:B----4-:R-:W-:Y:S05]  /*176f0*/  @!P1 NANOSLEEP.SYNCS 0x989680 ;  /* 0x009896800000995d */ /* 0x010fea0003900000 */
[----:B------:R-:W4:Y:S02]  /*17700*/  @!P1 SYNCS.PHASECHK.TRANS64 P1, [R3+URZ+0x2e860], R2 ;  /* 0x02e86002030095a7 */ /* 0x000f24000802007f */
[----:B----4-:R-:W-:Y:S05]  /*17710*/  @!P1 BRA `(.L_x_7926) ;  /* 0xfffffffc00f09947 */ /* 0x010fea000383ffff */
[----:B------:R-:W-:Y:S05]  /*17720*/  BRA `(.L_x_7972) ;  /* 0xffffffec000c7947 */ /* 0x000fea000383ffff */
.L_x_7928:
[----:B----4-:R4:W0:Y:S02]  /*17730*/  SYNCS.PHASECHK.TRANS64.TRYWAIT P0, [R4+URZ+0x2e880], R5 ;  /* 0x02e88005040075a7 */ /* 0x010824000800017f */
[----:B0-----:R-:W-:Y:S05]  /*17740*/  @!P0 NANOSLEEP.SYNCS 0x989680 ;  /* 0x009896800000895d */ /* 0x001fea0003900000 */
[----:B------:R-:W0:Y:S02]  /*17750*/  @!P0 SYNCS.PHASECHK.TRANS64 P0, [R4+URZ+0x2e880], R5 ;  /* 0x02e88005040085a7 */ /* 0x000e24000800007f */
[----:B0-----:R-:W-:Y:S05]  /*17760*/  @!P0 BRA `(.L_x_7928) ;  /* 0xfffffffc00f08947 */ /* 0x001fea000383ffff */
[----:B------:R-:W-:Y:S05]  /*17770*/  BRA `(.L_x_7929) ;  /* 0xffffffec00087947 */ /* 0x000fea000383ffff */
.L_x_7973:
        /* <DEDUP_REMOVED lines=16> */
.L_x_12977:


//--------------------- .text._ZN7cutlass13device_kernelIN5flash11enable_sm90INS1_16FlashAttnFwdSm90INS1_25CollectiveMainloopFwdSm90ILi2EN4cute5tupleIJNS5_1CILi1EEES8_S8_EEENS6_IJNS7_ILi128EEENS7_ILi224EEESA_EEELi128ENS_12float_e4m3_tEfNS_4arch4Sm90ELb1ELb0ELb0ELb1ELb0ELb1ELb0ELb1ELb1ELb1ELb0ELb0EEENS1_21CollectiveEpilogueFwdINS6_IJSA_SA_SB_EEES9_NS_10bfloat16_tESF_Li256ELb1ELb1ELb0ELb1EEENS1_36VarlenDynamicPersistentTileSchedulerILi128ELi224ELi256ELi128ELb0ELb1ELb1ELb1ELb1ELb1EEEEEEEEEvNT_6ParamsE --------------------------
	.section	.text._ZN7cutlass13device_kernelIN5flash11enable_sm90INS1_16FlashAttnFwdSm90INS1_25CollectiveMainloopFwdSm90ILi2EN4cute5tupleIJNS5_1CILi1EEES8_S8_EEENS6_IJNS7_ILi128EEENS7_ILi224EEESA_EEELi128ENS_12float_e4m3_tEfNS_4arch4Sm90ELb1ELb0ELb0ELb1ELb0ELb1ELb0ELb1ELb1ELb1ELb0ELb0EEENS1_21CollectiveEpilogueFwdINS6_IJSA_SA_SB_EEES9_NS_10bfloat16_tESF_Li256ELb1ELb1ELb0ELb1EEENS1_36VarlenDynamicPersistentTileSchedulerILi128ELi224ELi256ELi128ELb0ELb1ELb1ELb1ELb1ELb1EEEEEEEEEvNT_6ParamsE,"ax",@progbits
	.align	128
.text._ZN7cutlass13device_kernelIN5flash11enable_sm90INS1_16FlashAttnFwdSm90INS1_25CollectiveMainloopFwdSm90ILi2EN4cute5tupleIJNS5_1CILi1EEES8_S8_EEENS6_IJNS7_ILi128EEENS7_ILi224EEESA_EEELi128ENS_12float_e4m3_tEfNS_4arch4Sm90ELb1ELb0ELb0ELb1ELb0ELb1ELb0ELb1ELb1ELb1ELb0ELb0EEENS1_21CollectiveEpilogueFwdINS6_IJSA_SA_SB_EEES9_NS_10bfloat16_tESF_Li256ELb1ELb1ELb0ELb1EEENS1_36VarlenDynamicPersistentTileSchedulerILi128ELi224ELi256ELi128ELb0ELb1ELb1ELb1ELb1ELb1EEEEEEEEEvNT_6ParamsE:
        .type           _ZN7cutlass13device_kernelIN5flash11enable_sm90INS1_16FlashAttnFwdSm90INS1_25CollectiveMainloopFwdSm90ILi2EN4cute5tupleIJNS5_1CILi1EEES8_S8_EEENS6_IJNS7_ILi128EEENS7_ILi224EEESA_EEELi128ENS_12float_e4m3_tEfNS_4arch4Sm90ELb1ELb0ELb0ELb1ELb0ELb1ELb0ELb1ELb1ELb1ELb0ELb0EEENS1_21CollectiveEpilogueFwdINS6_IJSA_SA_SB_EEES9_NS_10bfloat16_tESF_Li256ELb1ELb1ELb0ELb1EEENS1_36VarlenDynamicPersistentTileSchedulerILi128ELi224ELi256ELi128ELb0ELb1ELb1ELb1ELb1ELb1EEEEEEEEEvNT_6ParamsE,@function
        .size           _ZN7cutlass13device_kernelIN5flash11enable_sm90INS1_16FlashAttnFwdSm90INS1_25CollectiveMainloopFwdSm90ILi2EN4cute5tupleIJNS5_1CILi1EEES8_S8_EEENS6_IJNS7_ILi128EEENS7_ILi224EEESA_EEELi128ENS_12float_e4m3_tEfNS_4arch4Sm90ELb1ELb0ELb0ELb1ELb0ELb1ELb0ELb1ELb1ELb1ELb0ELb0EEENS1_21CollectiveEpilogueFwdINS6_IJSA_SA_SB_EEES9_NS_10bfloat16_tESF_Li256ELb1ELb1ELb0ELb1EEENS1_36VarlenDynamicPersistentTileSchedulerILi128ELi224ELi256ELi128ELb0ELb1ELb1ELb1ELb1ELb1EEEEEEEEEvNT_6ParamsE,(.L_x_12978 - _ZN7cutlass13device_kernelIN5flash11enable_sm90INS1_16FlashAttnFwdSm90INS1_25CollectiveMainloopFwdSm90ILi2EN4cute5tupleIJNS5_1CILi1EEES8_S8_EEENS6_IJNS7_ILi128EEENS7_ILi224EEESA_EEELi128ENS_12float_e4m3_tEfNS_4arch4Sm90ELb1ELb0ELb0ELb1ELb0ELb1ELb0ELb1ELb1ELb1ELb0ELb0EEENS1_21CollectiveEpilogueFwdINS6_IJSA_SA_SB_EEES9_NS_10bfloat16_tESF_Li256ELb1ELb1ELb0ELb1EEENS1_36VarlenDynamicPersistentTileSchedulerILi128ELi224ELi256ELi128ELb0ELb1ELb1ELb1ELb1ELb1EEEEEEEEEvNT_6ParamsE)
        .other          _ZN7cutlass13device_kernelIN5flash11enable_sm90INS1_16FlashAttnFwdSm90INS1_25CollectiveMainloopFwdSm90ILi2EN4cute5tupleIJNS5_1CILi1EEES8_S8_EEENS6_IJNS7_ILi128EEENS7_ILi224EEESA_EEELi128ENS_12float_e4m3_tEfNS_4arch4Sm90ELb1ELb0ELb0ELb1ELb0ELb1ELb0ELb1ELb1ELb1ELb0ELb0EEENS1_21CollectiveEpilogueFwdINS6_IJSA_SA_SB_EEES9_NS_10bfloat16_tESF_Li256ELb1ELb1ELb0ELb1EEENS1_36VarlenDynamicPersistentTileSchedulerILi128ELi224ELi256ELi128ELb0ELb1ELb1ELb1ELb1ELb1EEEEEEEEEvNT_6ParamsE,@"STO_CUDA_ENTRY STV_DEFAULT"
_ZN7cutlass13device_kernelIN5flash11enable_sm90INS1_16FlashAttnFwdSm90INS1_25CollectiveMainloopFwdSm90ILi2EN4cute5tupleIJNS5_1CILi1EEES8_S8_EEENS6_IJNS7_ILi128EEENS7_ILi224EEESA_EEELi128ENS_12float_e4m3_tEfNS_4arch4Sm90ELb1ELb0ELb0ELb1ELb0ELb1ELb0ELb1ELb1ELb1ELb0ELb0EEENS1_21CollectiveEpilogueFwdINS6_IJSA_SA_SB_EEES9_NS_10bfloat16_tESF_Li256ELb1ELb1ELb0ELb1EEENS1_36VarlenDynamicPersistentTileSchedulerILi128ELi224ELi256ELi128ELb0ELb1ELb1ELb1ELb1ELb1EEEEEEEEEvNT_6ParamsE:
        /* <DEDUP_REMOVED lines=24> */
.L_x_7975:
[----:B------:R-:W-:Y:S05]  /*0180*/  BSYNC B0 ;  /* 0x0000000000007941 */ /* 0x000fea0003800000 */
.L_x_7974:
        /* <DEDUP_REMOVED lines=41> */
.L_x_7976:
        /* <DEDUP_REMOVED lines=22> */
.L_x_7977:
        /* <DEDUP_REMOVED lines=18> */
.L_x_7978:
        /* <DEDUP_REMOVED lines=22> */
.L_x_7979:
        /* <DEDUP_REMOVED lines=22> */
.L_x_7980:
[----:B------:R-:W-:Y:S01]  /*0960*/  PLOP3.LUT P0, PT, PT, PT, UP0, 0x80, 0x0 ;  /* 0x000000000000781c */ /* 0x000fe20003f0f008 */
[----:B------:R-:W-:Y:S01]  /*0970*/  UMOV UR60, 0x1 ;  /* 0x00000001003c7882 */ /* 0x000fe20000000000 */
[----:B------:R-:W-:Y:S01]  /*0980*/  NOP ;  /* 0x0000000000007918 */ /* 0x000fe20000000000 */
[----:B------:R-:W-:Y:S01]  /*0990*/  USEL UR60, UR60, 0x2, !UP0 ;  /* 0x000000023c3c7887 */ /* 0x000fe2000c000000 */
[----:B------:R-:W-:Y:S01]  /*09a0*/  BSSY B8, `(.L_x_7981) ;  /* 0x00029f1000087945 */ /* 0x000fe20003800000 */
[----:B012-4-:R-:W-:Y:S08]  /*09b0*/  BAR.SYNC.DEFER_BLOCKING 0x0 ;  /* 0x0000000000007b1d */ /* 0x017ff00000010000 */
[----:B------:R-:W-:Y:S05]  /*09c0*/  @!P0 BRA `(.L_x_7982) ;  /* 0x0000022800948947 */ /* 0x000fea0003800000 */
.L_x_7983:
        /* <DEDUP_REMOVED lines=12> */
[----:B------:R-:W-:Y:S01]  /*0a90*/  ISETP.NE.AND P0, PT, R0, 0x1, PT ;  /* 0x000000010000780c */ /* 0x000fe20003f05270 */
[----:B------:R-:W-:-:S05]  /*0aa0*/  IMAD.U32 R0, RZ, RZ, UR5 ;  /* 0x00000005ff007e24 */ /* 0x000fca000f8e00ff */
[----:B------:R-:W-:Y:S07]  /*0ab0*/  STL [R1+0x50], R0 ;  /* 0x0000500001007387 */ /* 0x000fee0000100800 */
[----:B------:R-:W-:Y:S08]  /*0ac0*/  @!P0 BAR.ARV 0x9, 0x100 ;  /* 0x0244000000008b1d */ /* 0x000ff00000002000 */
[----:B------:R-:W-:Y:S06]  /*0ad0*/  BAR.SYNC.DEFER_BLOCKING 0x5, 0x180 ;  /* 0x0146000000007b1d */ /* 0x000fec0000010000 */
[----:B------:R-:W0:Y:S02]  /*0ae0*/  LDS.128 R12, [R16+0x2e8d0] ;  /* 0x02e8d000100c7984 */ /* 0x000e240000000c00 */
[----:B------:R-:W-:Y:S06]  /*0af0*/  BAR.ARV 0x4, 0x180 ;  /* 0x0106000000007b1d */ /* 0x000fec0000002000 */
[----:B0-----:R-:W-:-:S13]  /*0b00*/  ISETP.GE.AND P0, PT, R15, UR4, PT ;  /* 0x000000040f007c0c */ /* 0x001fda000bf06270 */
[----:B------:R-:W-:Y:S05]  /*0b10*/  @P0 BRA `(.L_x_7984) ;  /* 0x0000029c00640947 */ /* 0x000fea0003800000 */
[----:B------:R-:W0:Y:S01]  /*0b20*/  S2R R0, SR_TID.X ;  /* 0x0000000000007919 */ /* 0x000e220000002100 */
[----:B------:R-:W-:Y:S01]  /*0b30*/  ULOP3.LUT UR4, UR60, 0x1, URZ, 0xfc, !UPT ;  /* 0x000000013c047892 */ /* 0x000fe2000f8efc3f */
[----:B------:R-:W-:Y:S01]  /*0b40*/  IMAD.MOV.U32 R237, RZ, RZ, RZ ;  /* 0x000000ffffed7224 */ /* 0x000fe200078e00ff */
[----:B------:R-:W-:Y:S01]  /*0b50*/  STL [R1+0x64], R13 ;  /* 0x0000640d01007387 */ /* 0x000fe20000100800 */
[----:B------:R-:W-:Y:S02]  /*0b60*/  IMAD.MOV.U32 R232, RZ, RZ, RZ ;  /* 0x000000ffffe87224 */ /* 0x000fe400078e00ff */
[----:B------:R-:W-:Y:S02]  /*0b70*/  IMAD.MOV.U32 R231, RZ, RZ, RZ ;  /* 0x000000ffffe77224 */ /* 0x000fe400078e00ff */
[----:B0-----:R-:W-:-:S05]  /*0b80*/  VIADD R18, R0, 0xffffff80 ;  /* 0xffffff8000127836 */ /* 0x001fca0000000000 */
[----:B------:R-:W-:-:S04]  /*0b90*/  SHF.R.S32.HI R0, RZ, 0x1f, R18 ;  /* 0x0000001fff007819 */ /* 0x000fc80000011412 */
[----:B------:R-:W-:-:S04]  /*0ba0*/  LEA.HI R2, R0, R18, RZ, 0x7 ;  /* 0x0000001200027211 */ /* 0x000fc800078f38ff */
[----:B------:R-:W-:Y:S02]  /*0bb0*/  LOP3.LUT R3, R2, 0xffffff80, RZ, 0xc0, !PT ;  /* 0xffffff8002037812 */ /* 0x000fe400078ec0ff */
[----:B------:R-:W-:-:S03]  /*0bc0*/  SHF.R.S32.HI R12, RZ, 0x7, R2 ;  /* 0x00000007ff0c7819 */ /* 0x000fc60000011402 */
[----:B------:R-:W-:Y:S01]  /*0bd0*/  IMAD.IADD R11, R18, 0x1, -R3 ;  /* 0x00000001120b7824 */ /* 0x000fe200078e0a03 */
[----:B------:R-:W-:-:S04]  /*0be0*/  LEA.HI R2, R2, R12, RZ, 0x1 ;  /* 0x0000000c02027211 */ /* 0x000fc800078f08ff */
[----:B------:R-:W-:Y:S02]  /*0bf0*/  SHF.R.S32.HI R6, RZ, 0x1f, R11 ;  /* 0x0000001fff067819 */ /* 0x000fe4000001140b */
[----:B------:R-:W-:Y:S02]  /*0c00*/  LOP3.LUT R2, R2, 0x3fffffe, RZ, 0xc0, !PT ;  /* 0x03fffffe02027812 */ /* 0x000fe400078ec0ff */
[CC--:B------:R-:W-:Y:S02]  /*0c10*/  LEA.HI R8, R6.reuse, R11.reuse, RZ, 0x2 ;  /* 0x0000000b06087211 */ /* 0x0c0fe400078f10ff */
[----:B------:R-:W-:Y:S01]  /*0c20*/  LEA.HI R6, R6, R11, RZ, 0x5 ;  /* 0x0000000b06067211 */ /* 0x000fe200078f28ff */
[----:B------:R-:W-:Y:S01]  /*0c30*/  IMAD.IADD R2, R12, 0x1, -R2 ;  /* 0x000000010c027824 */ /* 0x000fe200078e0a02 */
[--C-:B------:R-:W-:Y:S02]  /*0c40*/  SHF.R.S32.HI R5, RZ, 0x2, R8.reuse ;  /* 0x00000002ff057819 */ /* 0x100fe40000011408 */
[----:B------:R-:W-:-:S02]  /*0c50*/  SHF.R.S32.HI R4, RZ, 0x1f, R8 ;  /* 0x0000001fff047819 */ /* 0x000fc40000011408 */
[----:B------:R-:W-:Y:S02]  /*0c60*/  SHF.R.S32.HI R6, RZ, 0x5, R6 ;  /* 0x00000005ff067819 */ /* 0x000fe40000011406 */
[----:B------:R-:W-:Y:S02]  /*0c70*/  LEA.HI R3, R4, R5, RZ, 0x3 ;  /* 0x0000000504037211 */ /* 0x000fe400078f18ff */
[CC--:B------:R-:W-:Y:S02]  /*0c80*/  LEA.HI R4, R0.reuse, R18.reuse, RZ, 0x4 ;  /* 0x0000001200047211 */ /* 0x0c0fe400078f20ff */
[----:B------:R-:W-:Y:S02]  /*0c90*/  LOP3.LUT R10, R3, 0xfffffff8, RZ, 0xc0, !PT ;  /* 0xfffffff8030a7812 */ /* 0x000fe400078ec0ff */
[----:B------:R-:W-:Y:S02]  /*0ca0*/  LEA.HI R3, R0, R18, RZ, 0x5 ;  /* 0x0000001200037211 */ /* 0x000fe400078f28ff */
[----:B------:R-:W-:Y:S01]  /*0cb0*/  SHF.R.S32.HI R7, RZ, 0x4, R4 ;  /* 0x00000004ff077819 */ /* 0x000fe20000011404 */
[----:B------:R-:W-:Y:S01]  /*0cc0*/  IMAD.IADD R9, R5, 0x1, -R10 ;  /* 0x0000000105097824 */ /* 0x000fe200078e0a0a */
[C---:B------:R-:W-:Y:S01]  /*0cd0*/  LOP3.LUT R5, R4.reuse, 0x3fffff0, RZ, 0xc0, !PT ;  /* 0x03fffff004057812 */ /* 0x040fe200078ec0ff */
[----:B------:R-:W-:Y:S01]  /*0ce0*/  IMAD.SHL.U32 R3, R3, 0x20, RZ ;  /* 0x0000002003037824 */ /* 0x000fe200078e00ff */
[----:B------:R-:W-:Y:S01]  /*0cf0*/  LEA.HI R4, R4, R7, RZ, 0x1 ;  /* 0x0000000704047211 */ /* 0x000fe200078f08ff */
[----:B------:R-:W-:Y:S01]  /*0d00*/  IMAD R9, R6, 0x10, R9 ;  /* 0x0000001006097824 */ /* 0x000fe200078e0209 */
[----:B------:R-:W-:Y:S01]  /*0d10*/  LOP3.LUT R8, R8, 0x7ffffffc, RZ, 0xc0, !PT ;  /* 0x7ffffffc08087812 */ /* 0x000fe200078ec0ff */
[----:B------:R-:W-:Y:S01]  /*0d20*/  IMAD.IADD R5, R18, 0x1, -R5 ;  /* 0x0000000112057824 */ /* 0x000fe200078e0a05 */
[----:B------:R-:W-:Y:S01]  /*0d30*/  LOP3.LUT R17, R3, 0xfffffc00, RZ, 0xc0, !PT ;  /* 0xfffffc0003117812 */ /* 0x000fe200078ec0ff */
[----:B------:R-:W-:Y:S01]  /*0d40*/  IMAD R10, R2, 0x40, R9 ;  /* 0x00000040020a7824 */ /* 0x000fe200078e0209 */
[----:B------:R-:W-:-:S02]  /*0d50*/  LOP3.LUT R4, R4, 0x1ffffffe, RZ, 0xc0, !PT ;  /* 0x1ffffffe04047812 */ /* 0x000fc400078ec0ff */
[-C--:B------:R-:W-:Y:S01]  /*0d60*/  LEA.HI R2, R0, R18.reuse, RZ, 0x2 ;  /* 0x0000001200027211 */ /* 0x080fe200078f10ff */
[----:B------:R-:W-:Y:S02]  /*0d70*/  IMAD R5, R5, 0x40, R17 ;  /* 0x0000004005057824 */ /* 0x000fe400078e0211 */
[----:B------:R-:W-:Y:S01]  /*0d80*/  IMAD.IADD R4, R7, 0x1, -R4 ;  /* 0x0000000107047824 */ /* 0x000fe200078e0a04 */
[----:B------:R-:W-:Y:S01]  /*0d90*/  SHF.R.S32.HI R228, RZ, 0x2, R2 ;  /* 0x00000002ffe47819 */ /* 0x000fe20000011402 */
[----:B------:R-:W-:Y:S02]  /*0da0*/  IMAD.MOV.U32 R17, RZ, RZ, RZ ;  /* 0x000000ffff117224 */ /* 0x000fe400078e00ff */
[----:B------:R-:W-:Y:S01]  /*0db0*/  IMAD R3, R4, 0x8, R5 ;  /* 0x0000000804037824 */ /* 0x000fe200078e0205 */
[----:B------:R-:W-:Y:S01]  /*0dc0*/  LEA.HI R4, R0, R18, RZ, 0x3 ;  /* 0x0000001200047211 */ /* 0x000fe200078f18ff */
[----:B------:R-:W-:Y:S01]  /*0dd0*/  VIADD R20, R228, 0x40 ;  /* 0x00000040e4147836 */ /* 0x000fe20000000000 */
[----:B------:R-:W-:-:S02]  /*0de0*/  LOP3.LUT R0, R2, 0xfffffffc, RZ, 0xc0, !PT ;  /* 0xfffffffc02007812 */ /* 0x000fc400078ec0ff */
[----:B------:R0:W-:Y:S03]  /*0df0*/  STL [R1+0xb8], R3 ;  /* 0x0000b80301007387 */ /* 0x0001e60000100800 */
[----:B------:R-:W-:Y:S01]  /*0e00*/  IMAD.IADD R12, R18, 0x1, -R0 ;  /* 0x00000001120c7824 */ /* 0x000fe200078e0a00 */
[----:B------:R1:W-:Y:S01]  /*0e10*/  STL [R1+0x68], R14 ;  /* 0x0000680e01007387 */ /* 0x0003e20000100800 */
[----:B------:R-:W-:Y:S02]  /*0e20*/  SHF.R.S32.HI R0, RZ, 0x1f, R228 ;  /* 0x0000001fff007819 */ /* 0x000fe400000114e4 */
[C---:B------:R-:W-:Y:S01]  /*0e30*/  IMAD.SHL.U32 R22, R12.reuse, 0x8, RZ ;  /* 0x000000080c167824 */ /* 0x040fe200078e00ff */
[----:B------:R2:W-:Y:S01]  /*0e40*/  STL [R1+0x6c], R15 ;  /* 0x00006c0f01007387 */ /* 0x0005e20000100800 */
[----:B------:R-:W-:Y:S01]  /*0e50*/  LEA.HI R0, R12, R12, RZ, 0x1 ;  /* 0x0000000c0c007211 */ /* 0x000fe200078f08ff */
[----:B0-----:R-:W-:Y:S01]  /*0e60*/  IMAD.U32 R3, RZ, RZ, UR4 ;  /* 0x00000004ff037e24 */ /* 0x001fe2000f8e00ff */
[----:B------:R-:W-:Y:S01]  /*0e70*/  SHF.R.S32.HI R3, RZ, 0x1f, R2 ;  /* 0x0000001fff037819 */ /* 0x000fe20000011402 */
[----:B------:R-:W-:Y:S01]  /*0e80*/  STL [R1+0xb4], R10 ;  /* 0x0000b40a01007387 */ /* 0x000fe20000100800 */
[----:B------:R-:W-:Y:S01]  /*0e90*/  LOP3.LUT R2, R4, 0xfffffff8, RZ, 0xc0, !PT ;  /* 0xfffffff804027812 */ /* 0x000fe200078ec0ff */
[----:B-1----:R-:W-:Y:S01]  /*0ea0*/  VIADD R14, R228, 0xc0 ;  /* 0x000000c0e40e7836 */ /* 0x002fe20000000000 */
[----:B------:R-:W-:Y:S01]  /*0eb0*/  LEA.HI R3, R3, R228, RZ, 0x3 ;  /* 0x000000e403037211 */ /* 0x000fe200078f18ff */
[----:B------:R-:W-:Y:S01]  /*0ec0*/  VIADD R230, R22, 0x20 ;  /* 0x0000002016e67836 */ /* 0x000fe20000000000 */
[----:B------:R-:W-:Y:S01]  /*0ed0*/  SHF.R.S32.HI R4, RZ, 0x3, R4 ;  /* 0x00000003ff047819 */ /* 0x000fe20000011404 */
[----:B------:R-:W-:Y:S01]  /*0ee0*/  IMAD.IADD R13, R18, 0x1, -R2 ;  /* 0x00000001120d7824 */ /* 0x000fe200078e0a02 */
[----:B------:R-:W-:Y:S01]  /*0ef0*/  SHF.R.S32.HI R4, RZ, 0x1f, R20 ;  /* 0x0000001fff047819 */ /* 0x000fe20000011414 */
[----:B------:R-:W-:Y:S01]  /*0f00*/  IMAD.SHL.U32 R7, R14, 0x80, RZ ;  /* 0x000000800e077824 */ /* 0x000fe200078e00ff */
[----:B------:R-:W-:Y:S01]  /*0f10*/  LOP3.LUT R3, R3, 0xfffffff8, RZ, 0xc0, !PT ;  /* 0xfffffff803037812 */ /* 0x000fe200078ec0ff */
[----:B--2---:R-:W-:Y:S01]  /*0f20*/  VIADD R15, R228, 0x80 ;  /* 0x00000080e40f7836 */ /* 0x004fe20000000000 */
[----:B------:R-:W-:Y:S01]  /*0f30*/  LEA.HI R4, R4, R20, RZ, 0x3 ;  /* 0x0000001404047211 */ /* 0x000fe200078f18ff */
[----:B------:R-:W-:Y:S01]  /*0f40*/  IMAD.SHL.U32 R13, R13, 0x8, RZ ;  /* 0x000000080d0d7824 */ /* 0x000fe200078e00ff */
[----:B------:R-:W-:Y:S01]  /*0f50*/  SHF.R.S32.HI R9, RZ, 0x1f, R14 ;  /* 0x0000001fff097819 */ /* 0x000fe2000001140e */
[----:B------:R-:W-:Y:S01]  /*0f60*/  IMAD.SHL.U32 R2, R20, 0x80, RZ ;  /* 0x0000008014027824 */ /* 0x000fe200078e00ff */
[----:B------:R-:W-:Y:S01]  /*0f70*/  SHF.R.S32.HI R6, RZ, 0x1f, R15 ;  /* 0x0000001fff067819 */ /* 0x000fe2000001140f */
[----:B------:R-:W-:Y:S01]  /*0f80*/  IMAD.IADD R229, R228, 0x1, -R3 ;  /* 0x00000001e4e57824 */ /* 0x000fe200078e0a03 */
[----:B------:R-:W-:Y:S01]  /*0f90*/  LOP3.LUT R3, R7, 0x380, RZ, 0xc0, !PT ;  /* 0x0000038007037812 */ /* 0x000fe200078ec0ff */
[----:B------:R-:W-:Y:S01]  /*0fa0*/  IMAD.SHL.U32 R5, R15, 0x80, RZ ;  /* 0x000000800f057824 */ /* 0x000fe200078e00ff */
[----:B------:R-:W-:Y:S01]  /*0fb0*/  SHF.R.S32.HI R3, RZ, 0x1f, R13 ;  /* 0x0000001fff037819 */ /* 0x000fe2000001140d */
[----:B------:R-:W-:Y:S01]  /*0fc0*/  IMAD.SHL.U32 R4, R4, 0x80, RZ ;  /* 0x0000008004047824 */ /* 0x000fe200078e00ff */
[----:B------:R-:W-:Y:S01]  /*0fd0*/  LOP3.LUT R2, R2, 0x380, RZ, 0xc0, !PT ;  /* 0x0000038002027812 */ /* 0x000fe200078ec0ff */
[----:B------:R-:W-:Y:S01]  /*0fe0*/  IMAD.SHL.U32 R18, R12, 0x10, RZ ;  /* 0x000000100c127824 */ /* 0x000fe200078e00ff */
[----:B------:R-:W-:Y:S01]  /*0ff0*/  STL [R1+0x74], R13 ;  /* 0x0000740d01007387 */ /* 0x000fe20000100800 */
[----:B------:R-:W-:Y:S01]  /*1000*/  LEA.HI R6, R6, R15, RZ, 0x3 ;  /* 0x0000000f06067211 */ /* 0x000fe200078f18ff */
[----:B------:R-:W-:Y:S01]  /*1010*/  VIADD R7, R13, 0x40 ;  /* 0x000000400d077836 */ /* 0x000fe20000000000 */
[----:B------:R-:W-:Y:S01]  /*1020*/  LOP3.LUT R0, R0, 0x1ffffffe, RZ, 0xc0, !PT ;  /* 0x1ffffffe00007812 */ /* 0x000fe200078ec0ff */
[----:B------:R0:W-:Y:S01]  /*1030*/  STL [R1+0xc0], R3 ;  /* 0x0000c00301007387 */ /* 0x0001e20000100800 */
[----:B------:R-:W-:Y:S01]  /*1040*/  LOP3.LUT R5, R5, 0x380, RZ, 0xc0, !PT ;  /* 0x0000038005057812 */ /* 0x000fe200078ec0ff */
[----:B------:R-:W-:Y:S01]  /*1050*/  IMAD.SHL.U32 R6, R6, 0x80, RZ ;  /* 0x0000008006067824 */ /* 0x000fe200078e00ff */
[----:B------:R-:W-:Y:S01]  /*1060*/  SHF.R.U32.HI R5, RZ, 0x3, R2 ;  /* 0x00000003ff057819 */ /* 0x000fe20000011602 */
[----:B------:R-:W-:Y:S01]  /*1070*/  IMAD.IADD R0, R12, 0x1, -R0 ;  /* 0x000000010c007824 */ /* 0x000fe200078e0a00 */
[----:B------:R-:W-:Y:S01]  /*1080*/  LEA.HI R9, R9, R14, RZ, 0x3 ;  /* 0x0000000e09097211 */ /* 0x000fe200078f18ff */
[----:B------:R-:W-:Y:S01]  /*1090*/  STL [R1+0x94], R7 ;  /* 0x0000940701007387 */ /* 0x000fe20000100800 */
[----:B------:R-:W-:Y:S01]  /*10a0*/  LOP3.LUT R2, R2, 0x70, R18, 0xf8, !PT ;  /* 0x0000007002027812 */ /* 0x000fe200078ef812 */
[----:B------:R-:W-:Y:S01]  /*10b0*/  UMOV UR4, URZ ;  /* 0x0000003f00047c82 */ /* 0x000fe20008000000 */
[----:B------:R-:W-:Y:S01]  /*10c0*/  SHF.R.S32.HI R12, RZ, 0x1f, R230 ;  /* 0x0000001fff0c7819 */ /* 0x000fe200000114e6 */
[----:B------:R-:W-:Y:S01]  /*10d0*/  IMAD.SHL.U32 R9, R9, 0x80, RZ ;  /* 0x0000008009097824 */ /* 0x000fe200078e00ff */
[----:B0-----:R-:W-:-:S02]  /*10e0*/  LOP3.LUT R3, R4, 0xfffffc00, RZ, 0xc0, !PT ;  /* 0xfffffc0004037812 */ /* 0x001fc400078ec0ff */
[----:B------:R-:W-:Y:S02]  /*10f0*/  SHF.R.S32.HI R4, RZ, 0x1f, R7 ;  /* 0x0000001fff047819 */ /* 0x000fe40000011407 */
[----:B------:R-:W-:Y:S01]  /*1100*/  SHF.R.S32.HI R19, RZ, 0x1f, R18 ;  /* 0x0000001fff137819 */ /* 0x000fe20000011412 */
[----:B------:R0:W-:Y:S01]  /*1110*/  STL [R1+0x7c], R3 ;  /* 0x00007c0301007387 */ /* 0x0001e20000100800 */
[----:B------:R-:W-:-:S03]  /*1120*/  SHF.R.S32.HI R23, RZ, 0x1f, R22 ;  /* 0x0000001fff177819 */ /* 0x000fc60000011416 */
[----:B------:R-:W-:Y:S04]  /*1130*/  STL [R1+0xac], R12 ;  /* 0x0000ac0c01007387 */ /* 0x000fe80000100800 */
[----:B------:R1:W-:Y:S01]  /*1140*/  STL [R1+0xbc], R4 ;  /* 0x0000bc0401007387 */ /* 0x0003e20000100800 */
[----:B0-----:R-:W-:Y:S01]  /*1150*/  LOP3.LUT R3, R3, R2, R5, 0xf6, !PT ;  /* 0x0000000203037212 */ /* 0x001fe200078ef605 */
[----:B------:R-:W-:Y:S01]  /*1160*/  IMAD.IADD R5, R11, 0x1, -R8 ;  /* 0x000000010b057824 */ /* 0x000fe200078e0a08 */
[----:B------:R-:W-:-:S03]  /*1170*/  LOP3.LUT R2, R6, 0xfffffc00, RZ, 0xc0, !PT ;  /* 0xfffffc0006027812 */ /* 0x000fc600078ec0ff */
[----:B------:R-:W-:Y:S01]  /*1180*/  IMAD.IADD R3, R16, 0x1, R3 ;  /* 0x0000000110037824 */ /* 0x000fe200078e0203 */
[----:B------:R-:W-:Y:S01]  /*1190*/  STL [R1+0x80], R5 ;  /* 0x0000800501007387 */ /* 0x000fe20000100800 */
[----:B-1----:R-:W-:-:S03]  /*11a0*/  LOP3.LUT R4, R9, 0xfffffc00, RZ, 0xc0, !PT ;  /* 0xfffffc0009047812 */ /* 0x002fc600078ec0ff */
[----:B------:R0:W-:Y:S04]  /*11b0*/  STL [R1+0x8c], R2 ;  /* 0x00008c0201007387 */ /* 0x0001e80000100800 */
[----:B------:R1:W-:Y:S04]  /*11c0*/  STL [R1+0x88], R4 ;  /* 0x0000880401007387 */ /* 0x0003e80000100800 */
[----:B------:R1:W-:Y:S01]  /*11d0*/  STL [R1+0xb0], R3 ;  /* 0x0000b00301007387 */ /* 0x0003e20000100800 */
[----:B0-----:R-:W-:Y:S02]  /*11e0*/  IMAD R2, R0, 0x8, R10 ;  /* 0x0000000800027824 */ /* 0x001fe400078e020a */
[----:B------:R-:W-:-:S03]  /*11f0*/  IMAD.U32 R0, RZ, RZ, UR4 ;  /* 0x00000004ff007e24 */ /* 0x000fc6000f8e00ff */
[----:B------:R1:W-:Y:S04]  /*1200*/  STL [R1+0x84], R2 ;  /* 0x0000840201007387 */ /* 0x0003e80000100800 */
[----:B------:R1:W-:Y:S02]  /*1210*/  STL [R1+0xa8], R0 ;  /* 0x0000a80001007387 */ /* 0x0003e40000100800 */
.L_x_8170:
[----:B-12---:R-:W2:Y:S01]  /*1220*/  LDL.LU R0, [R1+0x6c] ;  /* 0x00006c0001007983 */ /* 0x006ea20000300800 */
[----:B----4-:R-:W2:Y:S01]  /*1230*/  LDC.64 R2, c[0x0][0xc88] ;  /* 0x00032200ff027b82 */ /* 0x010ea20000000a00 */
[----:B------:R-:W-:Y:S01]  /*1240*/  ULDC.64 UR4, c[0x0][0x208] ;  /* 0x0000820000047ab9 */ /* 0x000fe20000000a00 */
[----:B--2---:R-:W-:-:S05]  /*1250*/  IMAD.WIDE R2, R0, 0x4, R2 ;  /* 0x0000000400027825 */ /* 0x004fca00078e0202 */
[----:B------:R0:W2:Y:S01]  /*1260*/  LDG.E R0, desc[UR4][R2.64] ;  /* 0x0000000402007981 */ /* 0x0000a2000c1e1900 */
[----:B------:R-:W-:Y:S05]  /*1270*/  YIELD ;  /* 0x0000000000007946 */ /* 0x000fea0003800000 */
[----:B------:R-:W-:Y:S01]  /*1280*/  ULDC.64 UR4, c[0x0][0xa28] ;  /* 0x00028a0000047ab9 */ /* 0x000fe20000000a00 */
[----:B------:R-:W-:Y:S01]  /*1290*/  ULDC.64 UR8, c[0x0][0xa18] ;  /* 0x0002860000087ab9 */ /* 0x000fe20000000a00 */
[----:B------:R-:W-:Y:S01]  /*12a0*/  ISETP.NE.U32.AND P1, PT, RZ, UR4, PT ;  /* 0x00000004ff007c0c */ /* 0x000fe2000bf25070 */
[----:B------:R-:W-:Y:S01]  /*12b0*/  ULDC.64 UR10, c[0x0][0x208] ;  /* 0x00008200000a7ab9 */ /* 0x000fe20000000a00 */
[----:B0-----:R-:W-:Y:S01]  /*12c0*/  IMAD.MOV.U32 R3, RZ, RZ, RZ ;  /* 0x000000ffff037224 */ /* 0x001fe200078e00ff */
[----:B------:R-:W-:Y:S01]  /*12d0*/  ULDC.64 UR6, c[0x0][0xa08] ;  /* 0x0002820000067ab9 */ /* 0x000fe20000000a00 */
[----:B------:R-:W-:Y:S01]  /*12e0*/  ISETP.NE.AND.EX P1, PT, RZ, UR5, PT, P1 ;  /* 0x00000005ff007c0c */ /* 0x000fe2000bf25310 */
[----:B------:R-:W-:Y:S01]  /*12f0*/  IMAD.MOV.U32 R29, RZ, RZ, RZ ;  /* 0x000000ffff1d7224 */ /* 0x000fe200078e00ff */
[----:B------:R-:W-:-:S04]  /*1300*/  ISETP.NE.U32.AND P0, PT, RZ, UR6, PT ;  /* 0x00000006ff007c0c */ /* 0x000fc8000bf05070 */
[----:B------:R-:W-:Y:S02]  /*1310*/  ISETP.NE.AND.EX P0, PT, RZ, UR7, PT, P0 ;  /* 0x00000007ff007c0c */ /* 0x000fe4000bf05300 */
        /* <DEDUP_REMOVED lines=13> */
[----:B------:R-:W-:Y:S01]  /*13f0*/  ULDC.64 UR4, c[0x0][0x418] ;  /* 0x0001060000047ab9 */ /* 0x000fe20000000a00 */
[C---:B------:R-:W-:Y:S01]  /*1400*/  IADD3.X R9, R30.reuse, UR7, RZ, P3, !PT ;  /* 0x000000071e097c10 */ /* 0x040fe20009ffe4ff */
[----:B------:R-:W-:Y:S09]  /*1410*/  STL [R1+0x9c], R31 ;  /* 0x00009c1f01007387 */ /* 0x000ff20000100800 */
[----:B0-----:R-:W-:Y:S01]  /*1420*/  @P2 IADD3 R6, P1, R31, UR8, RZ ;  /* 0x000000081f062c10 */ /* 0x001fe2000ff3e0ff */
[----:B------:R-:W-:Y:S01]  /*1430*/  UISETP.NE.U32.AND UP0, UPT, UR4, URZ, UPT ;  /* 0x0000003f0400728c */ /* 0x000fe2000bf05070 */
[----:B------:R-:W-:Y:S02]  /*1440*/  STL [R1+0xa0], R30 ;  /* 0x0000a01e01007387 */ /* 0x000fe40000100800 */
[----:B------:R-:W-:Y:S01]  /*1450*/  @P2 IADD3.X R7, R30, UR9, RZ, P1, !PT ;  /* 0x000000091e072c10 */ /* 0x000fe20008ffe4ff */
[----:B------:R-:W-:Y:S01]  /*1460*/  ULDC UR4, c[0x0][0x424] ;  /* 0x0001090000047ab9 */ /* 0x000fe20000000800 */
[----:B------:R1:W5:Y:S04]  /*1470*/  @P0 LDG.E R29, desc[UR10][R8.64] ;  /* 0x0000000a081d0981 */ /* 0x000368000c1e1900 */
[----:B------:R-:W2:Y:S01]  /*1480*/  @P2 LDG.E R2, desc[UR10][R6.64] ;  /* 0x0000000a06022981 */ /* 0x000ea2000c1e1900 */
        /* <DEDUP_REMOVED lines=8> */
[----:B------:R-:W-:Y:S02]  /*1510*/  IMAD.MOV.U32 R10, RZ, RZ, R2 ;  /* 0x000000ffff0a7224 */ /* 0x000fe400078e0002 */
[----:B0-----:R-:W-:Y:S01]  /*1520*/  IMAD.U32 R2, RZ, RZ, UR5 ;  /* 0x00000005ff027e24 */ /* 0x001fe2000f8e00ff */
[----:B-1----:R-:W-:Y:S06]  /*1530*/  @P2 BRA `(.L_x_7985) ;  /* 0x00000000002c2947 */ /* 0x002fec0003800000 */
[----:B------:R-:W-:Y:S02]  /*1540*/  ULDC.64 UR4, c[0x0][0xa00] ;  /* 0x0002800000047ab9 */ /* 0x000fe40000000a00 */
[----:B------:R-:W-:-:S04]  /*1550*/  ISETP.NE.U32.AND P1, PT, RZ, UR4, PT ;  /* 0x00000004ff007c0c */ /* 0x000fc8000bf25070 */
[----:B------:R-:W-:-:S13]  /*1560*/  ISETP.NE.AND.EX P1, PT, RZ, UR5, PT, P1 ;  /* 0x00000005ff007c0c */ /* 0x000fda000bf25310 */
[----:B------:R-:W-:Y:S05]  /*1570*/  @!P1 BRA `(.L_x_7985) ;  /* 0x00000000001c9947 */ /* 0x000fea0003800000 */
[----:B------:R-:W0:Y:S01]  /*1580*/  LDC.64 R4, c[0x0][0xa00] ;  /* 0x00028000ff047b82 */ /* 0x000e220000000a00 */
[----:B------:R-:W-:Y:S01]  /*1590*/  ULDC.64 UR4, c[0x0][0x208] ;  /* 0x0000820000047ab9 */ /* 0x000fe20000000a00 */
[----:B0-----:R-:W-:-:S05]  /*15a0*/  IMAD.WIDE R4, R27, 0x4, R4 ;  /* 0x000000041b047825 */ /* 0x001fca00078e0204 */
[----:B------:R-:W2:Y:S04]  /*15b0*/  LDG.E R0, desc[UR4][R4.64] ;  /* 0x0000000404007981 */ /* 0x000ea8000c1e1900 */
[----:B------:R-:W2:Y:S02]  /*15c0*/  LDG.E R7, desc[UR4][R4.64+0x4] ;  /* 0x0000040404077981 */ /* 0x000ea4000c1e1900 */
[----:B--2---:R-:W-:-:S05]  /*15d0*/  IMAD.IADD R10, R7, 0x1, -R0 ;  /* 0x00000001070a7824 */ /* 0x004fca00078e0a00 */
[----:B------:R0:W-:Y:S02]  /*15e0*/  STL [R1+0x40], R10 ;  /* 0x0000400a01007387 */ /* 0x0001e40000100800 */
.L_x_7985:
[----:B------:R-:W2:Y:S01]  /*15f0*/  LDL R28, [R1+0x68] ;  /* 0x00006800011c7983 */ /* 0x000ea20000100800 */
[----:B------:R-:W-:Y:S02]  /*1600*/  ULDC.64 UR4, c[0x0][0xa20] ;  /* 0x0002880000047ab9 */ /* 0x000fe40000000a00 */
[----:B------:R-:W-:-:S04]  /*1610*/  ISETP.NE.U32.AND P1, PT, RZ, UR4, PT ;  /* 0x00000004ff007c0c */ /* 0x000fc8000bf25070 */
[----:B------:R-:W-:Y:S01]  /*1620*/  ISETP.NE.AND.EX P1, PT, RZ, UR5, PT, P1 ;  /* 0x00000005ff007c0c */ /* 0x000fe2000bf25310 */
[----:B--2---:R1:W-:-:S12]  /*1630*/  STL [R1+0x98], R28 ;  /* 0x0000981c01007387 */ /* 0x0043d80000100800 */
[----:B------:R-:W-:Y:S05]  /*1640*/  @!P1 BRA `(.L_x_7986) ;  /* 0x0000000000149947 */ /* 0x000fea0003800000 */
[----:B------:R-:W-:Y:S01]  /*1650*/  IADD3 R4, P0, R31, UR4, RZ ;  /* 0x000000041f047c10 */ /* 0x000fe2000ff1e0ff */
[----:B------:R-:W-:-:S03]  /*1660*/  ULDC.64 UR6, c[0x0][0x208] ;  /* 0x0000820000067ab9 */ /* 0x000fc60000000a00 */
[----:B------:R-:W-:-:S05]  /*1670*/  IADD3.X R5, R30, UR5, RZ, P0, !PT ;  /* 0x000000051e057c10 */ /* 0x000fca00087fe4ff */
[----:B------:R2:W5:Y:S01]  /*1680*/  LDG.E R26, desc[UR6][R4.64] ;  /* 0x00000006041a7981 */ /* 0x000562000c1e1900 */
[----:B------:R-:W-:Y:S05]  /*1690*/  BRA `(.L_x_7987) ;  /* 0x0000000000147947 */ /* 0x000fea0003800000 */
.L_x_7986:
[----:B------:R-:W-:Y:S05]  /*16a0*/  @!P0 BRA `(.L_x_7987) ;  /* 0x0000000000108947 */ /* 0x000fea0003800000 */
[----:B------:R-:W-:Y:S02]  /*16b0*/  ULDC.64 UR4, c[0x0][0x208] ;  /* 0x0000820000047ab9 */ /* 0x000fe40000000a00 */
[----:B------:R-:W2:Y:S04]  /*16c0*/  LDG.E R5, desc[UR4][R8.64] ;  /* 0x0000000408057981 */ /* 0x000ea8000c1e1900 */
[----:B------:R-:W2:Y:S02]  /*16d0*/  LDG.E R26, desc[UR4][R8.64+0x4] ;  /* 0x00000404081a7981 */ /* 0x000ea4000c1e1900 */
[----:B--2---:R-:W-:-:S07]  /*16e0*/  IMAD.IADD R26, R26, 0x1, -R5 ;  /* 0x000000011a1a7824 */ /* 0x004fce00078e0a05 */
.L_x_7987:
[----:B------:R-:W-:Y:S01]  /*16f0*/  ULDC.64 UR4, c[0x0][0xa10] ;  /* 0x0002840000047ab9 */ /* 0x000fe20000000a00 */
[----:B------:R-:W3:Y:S01]  /*1700*/  LDL.LU R12, [R1+0x64] ;  /* 0x00006400010c7983 */ /* 0x000ee20000300800 */
[----:B------:R-:W-:Y:S01]  /*1710*/  ISETP.NE.U32.AND P0, PT, RZ, UR4, PT ;  /* 0x00000004ff007c0c */ /* 0x000fe2000bf05070 */
[----:B------:R-:W-:Y:S01]  /*1720*/  ULDC.64 UR6, c[0x0][0x208] ;  /* 0x0000820000067ab9 */ /* 0x000fe20000000a00 */
[----:B------:R-:W4:Y:S02]  /*1730*/  LDC R8, c[0x0][0x448] ;  /* 0x00011200ff087b82 */ /* 0x000f240000000800 */
[----:B------:R-:W-:Y:S01]  /*1740*/  ISETP.NE.AND.EX P0, PT, RZ, UR5, PT, P0 ;  /* 0x00000005ff007c0c */ /* 0x000fe2000bf05300 */
[----:B------:R-:W-:-:S12]  /*1750*/  ULDC.64 UR4, c[0x0][0xa30] ;  /* 0x00028c0000047ab9 */ /* 0x000fd80000000a00 */
[----:B--2---:R-:W2:Y:S02]  /*1760*/  @P0 LDC.64 R4, c[0x0][0xa10] ;  /* 0x00028400ff040b82 */ /* 0x004ea40000000a00 */
[----:B--2---:R-:W-:-:S05]  /*1770*/  @P0 IMAD.WIDE R4, R27, 0x4, R4 ;  /* 0x000000041b040825 */ /* 0x004fca00078e0204 */
[----:B------:R-:W2:Y:S04]  /*1780*/  @P0 LDG.E R0, desc[UR6][R4.64] ;  /* 0x0000000604000981 */ /* 0x000ea8000c1e1900 */
[----:B------:R-:W2:Y:S01]  /*1790*/  @P0 LDG.E R9, desc[UR6][R4.64+0x4] ;  /* 0x0000040604090981 */ /* 0x000ea2000c1e1900 */
[----:B------:R-:W-:Y:S01]  /*17a0*/  ISETP.NE.U32.AND P1, PT, RZ, UR4, PT ;  /* 0x00000004ff007c0c */ /* 0x000fe2000bf25070 */
[----:B-----5:R-:W-:-:S03]  /*17b0*/  IMAD.MOV.U32 R121, RZ, RZ, R26 ;  /* 0x000000ffff797224 */ /* 0x020fc600078e001a */
[----:B------:R-:W-:-:S13]  /*17c0*/  ISETP.NE.AND.EX P1, PT, RZ, UR5, PT, P1 ;  /* 0x00000005ff007c0c */ /* 0x000fda000bf25310 */
[----:B------:R-:W-:-:S04]  /*17d0*/  @P1 IADD3 R6, P2, R31, UR4, RZ ;  /* 0x000000041f061c10 */ /* 0x000fc8000ff5e0ff */
[----:B------:R-:W-:-:S05]  /*17e0*/  @P1 IADD3.X R7, R30, UR5, RZ, P2, !PT ;  /* 0x000000051e071c10 */ /* 0x000fca00097fe4ff */
[----:B------:R0:W5:Y:S01]  /*17f0*/  @P1 LDG.E R121, desc[UR6][R6.64] ;  /* 0x0000000606791981 */ /* 0x000162000c1e1900 */
[----:B----4-:R-:W-:Y:S01]  /*1800*/  ISETP.NE.AND P1, PT, R8, 0x1, PT ;  /* 0x000000010800780c */ /* 0x010fe20003f25270 */
[----:B------:R-:W-:Y:S02]  /*1810*/  IMAD.IADD R8, R26, 0x1, -R3 ;  /* 0x000000011a087824 */ /* 0x000fe400078e0a03 */
[----:B0-----:R-:W-:-:S10]  /*1820*/  IMAD.MOV.U32 R6, RZ, RZ, RZ ;  /* 0x000000ffff067224 */ /* 0x001fd400078e00ff */
[----:B------:R-:W0:Y:S08]  /*1830*/  @P1 LDC R11, c[0x0][0x44c] ;  /* 0x00011300ff0b1b82 */ /* 0x000e300000000800 */
[----:B------:R-:W4:Y:S01]  /*1840*/  @P1 LDC R5, c[0x0][0x450] ;  /* 0x00011400ff051b82 */ /* 0x000f220000000800 */
[----:B---3--:R-:W-:-:S04]  /*1850*/  IMAD.SHL.U32 R12, R12, 0x80, RZ ;  /* 0x000000800c0c7824 */ /* 0x008fc800078e00ff */
[----:B------:R-:W-:Y:S01]  /*1860*/  VIADD R4, R12, 0x7f ;  /* 0x0000007f0c047836 */ /* 0x000fe20000000000 */
[----:B------:R-:W-:Y:S01]  /*1870*/  STL [R1+0x4c], R12 ;  /* 0x00004c0c01007387 */ /* 0x000fe20000100800 */
[----:B--2---:R-:W-:Y:S02]  /*1880*/  @P0 IMAD.IADD R2, R9, 0x1, -R0 ;  /* 0x0000000109020824 */ /* 0x004fe400078e0a00 */
[----:B0-----:R-:W-:-:S04]  /*1890*/  @P1 IMAD.HI.U32 R0, R4, R11, RZ ;  /* 0x0000000b04001227 */ /* 0x001fc800078e00ff */
[----:B------:R-:W-:Y:S01]  /*18a0*/  IMAD.IADD R7, R8, 0x1, R2 ;  /* 0x0000000108077824 */ /* 0x000fe200078e0202 */
[----:B----4-:R-:W-:Y:S01]  /*18b0*/  @P1 SHF.R.U32.HI R4, RZ, R5, R0 ;  /* 0x00000005ff041219 */ /* 0x010fe20000011600 */
[----:B------:R-:W-:Y:S02]  /*18c0*/  IMAD.MOV R0, RZ, RZ, -R8 ;  /* 0x000000ffff007224 */ /* 0x000fe400078e0a08 */
[C---:B------:R-:W-:Y:S01]  /*18d0*/  VIADD R5, R7.reuse, 0xdf ;  /* 0x000000df07057836 */ /* 0x040fe20000000000 */
[----:B------:R-:W-:Y:S01]  /*18e0*/  IADD3 R137, R7, 0xe0, -R10 ;  /* 0x000000e007897810 */ /* 0x000fe20007ffe80a */
[----:B------:R0:W-:Y:S01]  /*18f0*/  STL [R1+0x54], R7 ;  /* 0x0000540701007387 */ /* 0x0001e20000100800 */
[----:B------:R-:W-:-:S04]  /*1900*/  VIMNMX R0, RZ, R0, !PT ;  /* 0x00000000ff007248 */ /* 0x000fc80007fe0100 */
[----:B------:R-:W-:Y:S01]  /*1910*/  SHF.R.U32.HI R24, RZ, 0x5, R0 ;  /* 0x00000005ff187819 */ /* 0x000fe20000011600 */
[----:B0-----:R-:W-:Y:S02]  /*1920*/  IMAD.IADD R7, R137, 0x1, R4 ;  /* 0x0000000189077824 */ /* 0x001fe400078e0204 */
[----:B------:R-:W-:Y:S02]  /*1930*/  IMAD.MOV.U32 R4, RZ, RZ, RZ ;  /* 0x000000ffff047224 */ /* 0x000fe400078e00ff */
[----:B------:R-:W-:-:S04]  /*1940*/  IMAD.HI R6, R7, -0x6db6db6d, R6 ;  /* 0x9249249307067827 */ /* 0x000fc800078e0206 */
[----:B------:R-:W-:Y:S01]  /*1950*/  IMAD.HI R4, R5, -0x6db6db6d, R4 ;  /* 0x9249249305047827 */ /* 0x000fe200078e0204 */
[----:B------:R-:W-:-:S03]  /*1960*/  SHF.R.U32.HI R5, RZ, 0x1f, R6 ;  /* 0x0000001fff057819 */ /* 0x000fc60000011606 */
[----:B------:R-:W-:Y:S01]  /*1970*/  IMAD.WIDE.U32 R24, R24, 0x24924925, RZ ;  /* 0x2492492518187825 */ /* 0x000fe200078e00ff */
[----:B------:R-:W-:Y:S02]  /*1980*/  SHF.R.U32.HI R3, RZ, 0x1f, R4 ;  /* 0x0000001fff037819 */ /* 0x000fe40000011604 */
[----:B------:R-:W-:Y:S01]  /*1990*/  LEA.HI.SX32 R5, R6, R5, 0x19 ;  /* 0x0000000506057211 */ /* 0x000fe200078fcaff */
[----:B------:R-:W-:Y:S01]  /*19a0*/  IMAD.MOV.U32 R24, RZ, RZ, R25 ;  /* 0x000000ffff187224 */ /* 0x000fe200078e0019 */
[----:B------:R-:W-:-:S03]  /*19b0*/  LEA.HI.SX32 R138, R4, R3, 0x19 ;  /* 0x00000003048a7211 */ /* 0x000fc600078fcaff */
[----:B------:R-:W-:Y:S01]  /*19c0*/  IMAD.MOV.U32 R25, RZ, RZ, R24 ;  /* 0x000000ffff197224 */ /* 0x000fe200078e0018 */
[----:B------:R-:W-:-:S05]  /*19d0*/  VIMNMX R5, R138, R5, PT ;  /* 0x000000058a057248 */ /* 0x000fca0003fe0100 */
        /* <DEDUP_REMOVED lines=30> */
[----:B-12--5:R-:W-:Y:S05]  /*1bc0*/  CALL.ABS.NOINC R14 ;  /* 0x000000000e007343 */ /* 0x026fea0003c00000 */
.L_x_7990:
[----:B------:R-:W-:Y:S05]  /*1bd0*/  BSYNC B6 ;  /* 0x0000000000067941 */ /* 0x000fea0003800000 */
.L_x_7989:
        /* <DEDUP_REMOVED lines=20> */
.L_x_7992:
[----:B------:R-:W-:Y:S05]  /*1d20*/  BSYNC B6 ;  /* 0x0000000000067941 */ /* 0x000fea0003800000 */
.L_x_7991:
[----:B------:R-:W-:Y:S01]  /*1d30*/  ULDC.64 UR4, c[0x0][0x9f8] ;  /* 0x00027e0000047ab9 */ /* 0x000fe20000000a00 */
[----:B------:R-:W-:Y:S01]  /*1d40*/  ULDC.64 UR6, c[0x0][0x208] ;  /* 0x0000820000067ab9 */ /* 0x000fe20000000a00 */
[----:B------:R-:W-:Y:S01]  /*1d50*/  ISETP.NE.U32.AND P0, PT, RZ, UR4, PT ;  /* 0x00000004ff007c0c */ /* 0x000fe2000bf05070 */
[----:B------:R-:W2:Y:S01]  /*1d60*/  LDL R51, [R1+0x7c] ;  /* 0x00007c0001337983 */ /* 0x000ea20000100800 */
[----:B------:R-:W0:Y:S02]  /*1d70*/  LDC.64 R42, c[0x0][0x300] ;  /* 0x0000c000ff2a7b82 */ /* 0x000e240000000a00 */
[----:B------:R-:W-:Y:S01]  /*1d80*/  ISETP.NE.AND.EX P0, PT, RZ, UR5, PT, P0 ;  /* 0x00000005ff007c0c */ /* 0x000fe2000bf05300 */
[----:B------:R-:W3:Y:S04]  /*1d90*/  LDL R50, [R1+0x8c] ;  /* 0x00008c0001327983 */ /* 0x000ee80000100800 */
[----:B------:R-:W4:Y:S01]  /*1da0*/  LDL R48, [R1+0x88] ;  /* 0x0000880001307983 */ /* 0x000f220000100800 */
[----:B------:R-:W-:Y:S01]  /*1db0*/  IMAD.IADD R29, R29, 0x1, R26 ;  /* 0x000000011d1d7824 */ /* 0x000fe200078e021a */
[----:B------:R-:W-:Y:S01]  /*1dc0*/  SHF.R.S32.HI R8, RZ, 0x1f, R28 ;  /* 0x0000001fff087819 */ /* 0x000fe2000001141c */
[----:B------:R-:W1:Y:S05]  /*1dd0*/  LDC R15, c[0x0][0x3f4] ;  /* 0x0000fd00ff0f7b82 */ /* 0x000e6a0000000800 */
[----:B------:R-:W-:Y:S01]  /*1de0*/  @P0 IADD3 R4, P1, R31, UR4, RZ ;  /* 0x000000041f040c10 */ /* 0x000fe2000ff3e0ff */
[----:B------:R-:W1:Y:S02]  /*1df0*/  S2R R20, SR_TID.X ;  /* 0x0000000000147919 */ /* 0x000e640000002100 */
[----:B------:R-:W1:Y:S01]  /*1e00*/  LDC.64 R36, c[0x0][0x3f8] ;  /* 0x0000fe00ff247b82 */ /* 0x000e620000000a00 */
[----:B------:R-:W-:Y:S01]  /*1e10*/  @P0 IADD3.X R5, R30, UR5, RZ, P1, !PT ;  /* 0x000000051e050c10 */ /* 0x000fe20008ffe4ff */
[----:B------:R-:W-:-:S04]  /*1e20*/  ULDC.64 UR4, c[0x0][0x308] ;  /* 0x0000c20000047ab9 */ /* 0x000fc80000000a00 */
[----:B------:R1:W2:Y:S01]  /*1e30*/  @P0 LDG.E R27, desc[UR6][R4.64] ;  /* 0x00000006041b0981 */ /* 0x0002a2000c1e1900 */
[----:B------:R-:W-:Y:S01]  /*1e40*/  SHF.R.S32.HI R39, RZ, 0x1f, R29 ;  /* 0x0000001fff277819 */ /* 0x000fe2000001141d */
[-C--:B0-----:R-:W-:Y:S01]  /*1e50*/  IMAD.WIDE.U32 R6, R29, R42.reuse, RZ ;  /* 0x0000002a1d067225 */ /* 0x081fe200078e00ff */
[----:B------:R-:W-:Y:S01]  /*1e60*/  ULDC.64 UR6, c[0x0][0xa08] ;  /* 0x0002820000067ab9 */ /* 0x000fe20000000a00 */
[----:B------:R-:W0:Y:S01]  /*1e70*/  LDC.64 R30, c[0x0][0x408] ;  /* 0x00010200ff1e7b82 */ /* 0x000e220000000a00 */
[----:B------:R-:W-:Y:S01]  /*1e80*/  ISETP.NE.U32.AND P0, PT, RZ, UR6, PT ;  /* 0x00000006ff007c0c */ /* 0x000fe2000bf05070 */
[----:B------:R-:W-:Y:S01]  /*1e90*/  IMAD R0, R39, R42, RZ ;  /* 0x0000002a27007224 */ /* 0x000fe200078e02ff */
[----:B------:R-:W-:Y:S01]  /*1ea0*/  SHF.L.U64.HI R105, R42, 0x6, R43 ;  /* 0x000000062a697819 */ /* 0x000fe2000001022b */
[----:B------:R-:W-:Y:S01]  /*1eb0*/  VIADD R26, R228, 0x40 ;  /* 0x00000040e41a7836 */ /* 0x000fe20000000000 */
[----:B------:R-:W-:Y:S01]  /*1ec0*/  ISETP.NE.AND.EX P0, PT, RZ, UR7, PT, P0 ;  /* 0x00000007ff007c0c */ /* 0x000fe2000bf05300 */
[----:B------:R-:W-:Y:S01]  /*1ed0*/  IMAD R3, R29, R43, R0 ;  /* 0x0000002b1d037224 */ /* 0x000fe200078e0200 */
[----:B-1----:R-:W-:Y:S01]  /*1ee0*/  ISETP.GE.AND P2, PT, R18, R15, PT ;  /* 0x0000000f1200720c */ /* 0x002fe20003f46270 */
[----:B------:R-:W-:Y:S01]  /*1ef0*/  IMAD R0, R8, UR4, RZ ;  /* 0x0000000408007c24 */ /* 0x000fe2000f8e02ff */
[----:B------:R-:W-:Y:S01]  /*1f00*/  SHF.R.S32.HI R124, RZ, 0x1f, R26 ;  /* 0x0000001fff7c7819 */ /* 0x000fe2000001141a */
[----:B------:R-:W-:-:S02]  /*1f10*/  IMAD.IADD R7, R7, 0x1, R3 ;  /* 0x0000000107077824 */ /* 0x000fc400078e0203 */
[C---:B------:R-:W-:Y:S02]  /*1f20*/  IMAD R3, R28.reuse, UR5, R0 ;  /* 0x000000051c037c24 */ /* 0x040fe4000f8e0200 */
[----:B------:R-:W-:Y:S01]  /*1f30*/  IMAD.WIDE.U32 R4, R28, UR4, R6 ;  /* 0x000000041c047c25 */ /* 0x000fe2000f8e0006 */
[----:B------:R-:W-:Y:S01]  /*1f40*/  ULDC.64 UR4, c[0x0][0x310] ;  /* 0x0000c40000047ab9 */ /* 0x000fe20000000a00 */
[----:B------:R-:W-:Y:S02]  /*1f50*/  SHF.L.U64.HI R12, R36, 0x6, R37 ;  /* 0x00000006240c7819 */ /* 0x000fe40000010225 */
[----:B------:R-:W-:Y:S01]  /*1f60*/  IMAD.IADD R5, R5, 0x1, R3 ;  /* 0x0000000105057824 */ /* 0x000fe200078e0203 */
[----:B------:R-:W-:Y:S01]  /*1f70*/  SHF.R.U32.HI R21, RZ, 0x7, R20 ;  /* 0x00000007ff157819 */ /* 0x000fe20000011614 */
[----:B------:R-:W1:Y:S01]  /*1f80*/  S2R R26, SR_TID.X ;  /* 0x00000000001a7919 */ /* 0x000e620000002100 */
[----:B------:R-:W-:Y:S01]  /*1f90*/  SHF.R.S32.HI R20, RZ, 0x1f, R228 ;  /* 0x0000001fff147819 */ /* 0x000fe200000114e4 */
[C---:B------:R-:W-:Y:S01]  /*1fa0*/  VIADD R14, R228.reuse, 0x80 ;  /* 0x00000080e40e7836 */ /* 0x040fe20000000000 */
[----:B------:R-:W-:Y:S01]  /*1fb0*/  ISETP.NE.AND P6, PT, R21, 0x1, PT ;  /* 0x000000011500780c */ /* 0x000fe20003fc5270 */
[----:B------:R-:W-:-:S02]  /*1fc0*/  VIADD R13, R228, 0xc0 ;  /* 0x000000c0e40d7836 */ /* 0x000fc40000000000 */
[----:B0-----:R-:W-:Y:S01]  /*1fd0*/  IMAD.WIDE.U32 R10, R228, R30, R18 ;  /* 0x0000001ee40a7225 */ /* 0x001fe200078e0012 */
[----:B------:R-:W-:Y:S02]  /*1fe0*/  SHF.R.S32.HI R123, RZ, 0x1f, R14 ;  /* 0x0000001fff7b7819 */ /* 0x000fe4000001140e */
[----:B------:R-:W-:Y:S01]  /*1ff0*/  SHF.R.S32.HI R122, RZ, 0x1f, R13 ;  /* 0x0000001fff7a7819 */ /* 0x000fe2000001140d */
[----:B------:R-:W-:Y:S02]  /*2000*/  IMAD R14, R20, R42, RZ ;  /* 0x0000002a140e7224 */ /* 0x000fe400078e02ff */
[C---:B------:R-:W-:Y:S02]  /*2010*/  IMAD.SHL.U32 R104, R42.reuse, 0x40, RZ ;  /* 0x000000402a687824 */ /* 0x040fe400078e00ff */
[----:B------:R-:W-:Y:S02]  /*2020*/  IMAD.MOV.U32 R96, RZ, RZ, R10 ;  /* 0x000000ffff607224 */ /* 0x000fe400078e000a */
[----:B------:R-:W-:Y:S01]  /*2030*/  VIADD R136, R21, 0x8 ;  /* 0x0000000815887836 */ /* 0x000fe20000000000 */
[----:B------:R-:W-:Y:S01]  /*2040*/  SHF.L.U64.HI R21, R42, 0x7, R43 ;  /* 0x000000072a157819 */ /* 0x000fe2000001022b */
[----:B------:R-:W-:-:S02]  /*2050*/  IMAD.SHL.U32 R10, R36, 0x40, RZ ;  /* 0x00000040240a7824 */ /* 0x000fc400078e00ff */
[----:B------:R-:W-:-:S04]  /*2060*/  IMAD.WIDE.U32 R92, R36, 0xe0, RZ ;  /* 0x000000e0245c7825 */ /* 0x000fc800078e00ff */
[----:B------:R-:W-:Y:S02]  /*2070*/  IMAD R13, R43, 0xe0, RZ ;  /* 0x000000e02b0d7824 */ /* 0x000fe400078e02ff */
[----:B------:R-:W-:-:S04]  /*2080*/  IMAD.WIDE.U32 R132, R228, R42, R104 ;  /* 0x0000002ae4847225 */ /* 0x000fc800078e0068 */
[C---:B------:R-:W-:Y:S02]  /*2090*/  VIADD R41, R228.reuse, 0x80 ;  /* 0x00000080e4297836 */ /* 0x040fe40000000000 */
[----:B------:R-:W-:Y:S02]  /*20a0*/  VIADD R53, R228, 0xc0 ;  /* 0x000000c0e4357836 */ /* 0x000fe40000000000 */
[----:B------:R-:W-:Y:S02]  /*20b0*/  IMAD.SHL.U32 R120, R15, 0x2, RZ ;  /* 0x000000020f787824 */ /* 0x000fe400078e00ff */
[----:B------:R-:W-:Y:S02]  /*20c0*/  IMAD.SHL.U32 R41, R41, 0x80, RZ ;  /* 0x0000008029297824 */ /* 0x000fe400078e00ff */
[----:B------:R-:W-:Y:S02]  /*20d0*/  IMAD.SHL.U32 R53, R53, 0x80, RZ ;  /* 0x0000008035357824 */ /* 0x000fe400078e00ff */
[----:B------:R-:W-:Y:S01]  /*20e0*/  IMAD.WIDE.U32 R98, R30, 0xe0, RZ ;  /* 0x000000e01e627825 */ /* 0x000fe200078e00ff */
[----:B------:R-:W-:-:S02]  /*20f0*/  LOP3.LUT R41, R41, 0x380, RZ, 0xc0, !PT ;  /* 0x0000038029297812 */ /* 0x000fc400078ec0ff */
[----:B------:R-:W-:Y:S01]  /*2100*/  LOP3.LUT R53, R53, 0x380, RZ, 0xc0, !PT ;  /* 0x0000038035357812 */ /* 0x000fe200078ec0ff */
[----:B------:R-:W-:Y:S01]  /*2110*/  IMAD.WIDE.U32 R102, R228, R42, R18 ;  /* 0x0000002ae4667225 */ /* 0x000fe200078e0012 */
[----:B------:R-:W-:Y:S02]  /*2120*/  SHF.R.U32.HI R140, RZ, 0x3, R41 ;  /* 0x00000003ff8c7819 */ /* 0x000fe40000011629 */
[----:B------:R-:W-:Y:S01]  /*2130*/  SHF.R.U32.HI R139, RZ, 0x3, R53 ;  /* 0x00000003ff8b7819 */ /* 0x000fe20000011635 */
[----:B------:R-:W-:-:S04]  /*2140*/  IMAD.WIDE.U32 R126, R42, 0xe0, RZ ;  /* 0x000000e02a7e7825 */ /* 0x000fc800078e00ff */
[----:B------:R-:W-:Y:S01]  /*2150*/  IMAD.IADD R13, R127, 0x1, R13 ;  /* 0x000000017f0d7824 */ /* 0x000fe200078e020d */
[----:B--2---:R-:W-:Y:S02]  /*2160*/  SHF.R.S32.HI R0, RZ, 0x1f, R27 ;  /* 0x0000001fff007819 */ /* 0x004fe4000001141b */
[----:B------:R-:W-:Y:S02]  /*2170*/  SEL R7, R27, RZ, !P0 ;  /* 0x000000ff1b077207 */ /* 0x000fe40004000000 */
[----:B------:R-:W-:Y:S02]  /*2180*/  SEL R6, R0, RZ, !P0 ;  /* 0x000000ff00067207 */ /* 0x000fe40004000000 */
[----:B------:R-:W-:Y:S01]  /*2190*/  IADD3 R100, P0, R228, R29, RZ ;  /* 0x0000001de4647210 */ /* 0x000fe20007f1e0ff */
[----:B------:R-:W-:-:S04]  /*21a0*/  IMAD.WIDE.U32 R44, R7, UR4, R4 ;  /* 0x00000004072c7c25 */ /* 0x000fc8000f8e0004 */
[----:B------:R-:W-:Y:S02]  /*21b0*/  IMAD R0, R6, UR4, RZ ;  /* 0x0000000406007c24 */ /* 0x000fe4000f8e02ff */
[----:B------:R-:W-:Y:S02]  /*21c0*/  IMAD R29, R228, R43, R14 ;  /* 0x0000002be41d7224 */ /* 0x000fe400078e020e */
[----:B------:R-:W-:Y:S01]  /*21d0*/  IMAD R49, R7, UR5, R0 ;  /* 0x0000000507317c24 */ /* 0x000fe2000f8e0200 */
[----:B------:R-:W-:Y:S05]  /*21e0*/  @!P6 WARPSYNC.ALL ;  /* 0x000000000000e948 */ /* 0x000fea0003800000 */
[----:B------:R-:W-:Y:S01]  /*21f0*/  ULDC.64 UR4, c[0x0][0x330] ;  /* 0x0000cc0000047ab9 */ /* 0x000fe20000000a00 */
[----:B------:R-:W-:-:S02]  /*2200*/  IMAD.X R101, R20, 0x1, R39, P0 ;  /* 0x0000000114657824 */ /* 0x000fc400000e0627 */
        /* <DEDUP_REMOVED lines=12> */
[----:B------:R-:W-:-:S04]  /*22d0*/  IMAD.WIDE.U32 R8, R228, R36, R18 ;  /* 0x00000024e4087225 */ /* 0x000fc800078e0012 */
[----:B------:R-:W-:Y:S02]  /*22e0*/  IMAD.IADD R3, R18, 0x1, R3 ;  /* 0x0000000112037824 */ /* 0x000fe400078e0203 */
[----:B------:R-:W-:-:S04]  /*22f0*/  IMAD.WIDE.U32 R46, R7, UR4, R46 ;  /* 0x00000004072e7c25 */ /* 0x000fc8000f8e002e */
[----:B------:R-:W-:Y:S01]  /*2300*/  VIADD R43, R228, 0x40 ;  /* 0x00000040e42b7836 */ /* 0x000fe20000000000 */
[----:B------:R-:W-:Y:S01]  /*2310*/  IADD3 R14, P0, R104, R132, RZ ;  /* 0x00000084680e7210 */ /* 0x000fe20007f1e0ff */
[----:B------:R-:W-:Y:S01]  /*2320*/  IMAD.WIDE.U32 R6, R228, R30, R22 ;  /* 0x0000001ee4067225 */ /* 0x000fe200078e0016 */
[----:B------:R-:W-:-:S03]  /*2330*/  ULDC UR4, c[0x0][0x2f4] ;  /* 0x0000bd0000047ab9 */ /* 0x000fc60000000800 */
[C---:B------:R-:W-:Y:S01]  /*2340*/  IMAD R97, R228.reuse, R31, R0 ;  /* 0x0000001fe4617224 */ /* 0x040fe200078e0200 */
[----:B------:R-:W-:Y:S01]  /*2350*/  P2R R0, PR, RZ, 0x4 ;  /* 0x00000004ff007803 */ /* 0x000fe20000000000 */
[----:B------:R-:W-:-:S04]  /*2360*/  IMAD.WIDE.U32 R4, R228, R36, R22 ;  /* 0x00000024e4047225 */ /* 0x000fc800078e0016 */
[----:B------:R-:W-:Y:S01]  /*2370*/  IMAD.MOV.U32 R90, RZ, RZ, R8 ;  /* 0x000000ffff5a7224 */ /* 0x000fe200078e0008 */
[----:B------:R-:W-:Y:S01]  /*2380*/  SHF.R.S32.HI R8, RZ, 0x1f, R3 ;  /* 0x0000001fff087819 */ /* 0x000fe20000011403 */
[----:B------:R-:W-:Y:S01]  /*2390*/  IMAD.IADD R95, R7, 0x1, R97 ;  /* 0x00000001075f7824 */ /* 0x000fe200078e0261 */
[----:B-----5:R-:W-:Y:S01]  /*23a0*/  SHF.R.S32.HI R7, RZ, 0x1f, R121 ;  /* 0x0000001fff077819 */ /* 0x020fe20000011479 */
[----:B------:R-:W-:Y:S01]  /*23b0*/  IMAD.IADD R5, R5, 0x1, R91 ;  /* 0x0000000105057824 */ /* 0x000fe200078e025b */
[----:B------:R-:W-:Y:S01]  /*23c0*/  LEA.HI R38, R8, R3, RZ, 0x4 ;  /* 0x0000000308267211 */ /* 0x000fe200078f20ff */
[----:B------:R-:W-:Y:S01]  /*23d0*/  IMAD.IADD R91, R91, 0x1, R9 ;  /* 0x000000015b5b7824 */ /* 0x000fe200078e0209 */
[----:B------:R-:W-:Y:S01]  /*23e0*/  SHF.L.U64.HI R8, R30, 0x6, R31 ;  /* 0x000000061e087819 */ /* 0x000fe2000001021f */
[----:B------:R-:W-:Y:S02]  /*23f0*/  IMAD.SHL.U32 R3, R229, 0x80, RZ ;  /* 0x00000080e5037824 */ /* 0x000fe400078e00ff */
[----:B------:R-:W-:Y:S01]  /*2400*/  IMAD.IADD R97, R97, 0x1, R11 ;  /* 0x0000000161617824 */ /* 0x000fe200078e020b */
[----:B------:R-:W-:Y:S01]  /*2410*/  SHF.L.U64.HI R11, R36, 0x7, R37 ;  /* 0x00000007240b7819 */ /* 0x000fe20000010225 */
[----:B------:R-:W-:Y:S01]  /*2420*/  IMAD.MOV.U32 R94, RZ, RZ, R6 ;  /* 0x000000ffff5e7224 */ /* 0x000fe200078e0006 */
[----:B------:R-:W-:Y:S01]  /*2430*/  LOP3.LUT R3, R3, 0x380, RZ, 0xc0, !PT ;  /* 0x0000038003037812 */ /* 0x000fe200078ec0ff */
[----:B------:R-:W-:-:S02]  /*2440*/  IMAD R6, R7, R36, RZ ;  /* 0x0000002407067224 */ /* 0x000fc400078e02ff */
[----:B------:R-:W-:Y:S02]  /*2450*/  IMAD.SHL.U32 R9, R36, 0x80, RZ ;  /* 0x0000008024097824 */ /* 0x000fe400078e00ff */
[----:B------:R-:W-:-:S04]  /*2460*/  IMAD.WIDE.U32 R88, R121, R36, R4 ;  /* 0x0000002479587225 */ /* 0x000fc800078e0004 */
[----:B------:R-:W-:-:S04]  /*2470*/  IMAD.WIDE.U32 R90, R121, R36, R90 ;  /* 0x00000024795a7225 */ /* 0x000fc800078e005a */
[----:B------:R-:W-:Y:S02]  /*2480*/  VIADD R36, R228, 0x40 ;  /* 0x00000040e4247836 */ /* 0x000fe40000000000 */
[----:B-1----:R-:W-:Y:S02]  /*2490*/  VIADD R28, R26, 0xffffff80 ;  /* 0xffffff801a1c7836 */ /* 0x002fe40000000000 */
[----:B------:R-:W-:Y:S02]  /*24a0*/  IMAD R33, R121, R37, R6 ;  /* 0x0000002579217224 */ /* 0x000fe400078e0206 */
[-C--:B------:R-:W-:Y:S02]  /*24b0*/  IMAD R6, R7, R30.reuse, RZ ;  /* 0x0000001e07067224 */ /* 0x080fe400078e02ff */
[----:B------:R-:W-:Y:S02]  /*24c0*/  IMAD.SHL.U32 R36, R36, 0x80, RZ ;  /* 0x0000008024247824 */ /* 0x000fe400078e00ff */
[----:B------:R-:W-:Y:S01]  /*24d0*/  IMAD.SHL.U32 R43, R43, 0x80, RZ ;  /* 0x000000802b2b7824 */ /* 0x000fe200078e00ff */
[----:B------:R-:W-:Y:S01]  /*24e0*/  SHF.R.U32.HI R20, RZ, 0x3, R3 ;  /* 0x00000003ff147819 */ /* 0x000fe20000011603 */
[----:B------:R-:W-:Y:S01]  /*24f0*/  IMAD.IADD R15, R29, 0x1, R133 ;  /* 0x000000011d0f7824 */ /* 0x000fe200078e0285 */
[----:B------:R-:W-:Y:S01]  /*2500*/  LOP3.LUT R27, R3, 0x30, R18, 0xf8, !PT ;  /* 0x00000030031b7812 */ /* 0x000fe200078ef812 */
[C---:B------:R-:W-:Y:S01]  /*2510*/  IMAD R35, R121.reuse, R31, R6 ;  /* 0x0000001f79237224 */ /* 0x040fe200078e0206 */
[----:B------:R-:W-:Y:S01]  /*2520*/  SHF.R.S32.HI R52, RZ, 0x1f, R28 ;  /* 0x0000001fff347819 */ /* 0x000fe2000001141c */
[C---:B------:R-:W-:Y:S01]  /*2530*/  IMAD.SHL.U32 R6, R30.reuse, 0x40, RZ ;  /* 0x000000401e067824 */ /* 0x040fe200078e00ff */
[C---:B------:R-:W-:Y:S01]  /*2540*/  SHF.L.U64.HI R7, R30.reuse, 0x7, R31 ;  /* 0x000000071e077819 */ /* 0x040fe2000001021f */
[----:B------:R-:W-:Y:S01]  /*2550*/  IMAD.SHL.U32 R5, R30, 0x80, RZ ;  /* 0x000000801e057824 */ /* 0x000fe200078e00ff */
[----:B------:R-:W-:Y:S01]  /*2560*/  LOP3.LUT R36, R36, 0x380, RZ, 0xc0, !PT ;  /* 0x0000038024247812 */ /* 0x000fe200078ec0ff */
[----:B------:R-:W-:Y:S01]  /*2570*/  IMAD.WIDE.U32 R94, R121, R30, R94 ;  /* 0x0000001e795e7225 */ /* 0x000fe200078e005e */
[----:B------:R-:W-:-:S03]  /*2580*/  LOP3.LUT R43, R43, 0x380, RZ, 0xc0, !PT ;  /* 0x000003802b2b7812 */ /* 0x000fc600078ec0ff */
[----:B------:R-:W-:Y:S01]  /*2590*/  IMAD.WIDE.U32 R96, R121, R30, R96 ;  /* 0x0000001e79607225 */ /* 0x000fe200078e0060 */
[----:B------:R-:W-:Y:S02]  /*25a0*/  LOP3.LUT R30, R27, R20, RZ, 0x3c, !PT ;  /* 0x000000141b1e7212 */ /* 0x000fe400078e3cff */
[----:B------:R-:W-:Y:S01]  /*25b0*/  LEA.HI R52, R52, R28, RZ, 0x5 ;  /* 0x0000001c34347211 */ /* 0x000fe200078f28ff */
[----:B------:R-:W-:Y:S01]  /*25c0*/  IMAD.X R26, R15, 0x1, R105, P0 ;  /* 0x000000010f1a7824 */ /* 0x000fe200000e0669 */
[----:B------:R-:W-:Y:S01]  /*25d0*/  IADD3 R27, P0, R14, R104, RZ ;  /* 0x000000680e1b7210 */ /* 0x000fe20007f1e0ff */
[----:B------:R-:W-:Y:S01]  /*25e0*/  IMAD R37, R37, 0xe0, RZ ;  /* 0x000000e025257824 */ /* 0x000fe200078e02ff */
[--C-:B------:R-:W-:Y:S01]  /*25f0*/  LOP3.LUT R39, R3, 0x70, R38.reuse, 0xf8, !PT ;  /* 0x0000007003277812 */ /* 0x100fe200078ef826 */
[----:B------:R-:W-:Y:S01]  /*2600*/  IMAD R31, R31, 0xe0, RZ ;  /* 0x000000e01f1f7824 */ /* 0x000fe200078e02ff */
[--C-:B------:R-:W-:Y:S01]  /*2610*/  LOP3.LUT R40, R36, 0x70, R38.reuse, 0xf8, !PT ;  /* 0x0000007024287812 */ /* 0x100fe200078ef826 */
[----:B------:R-:W-:Y:S01]  /*2620*/  VIADD R4, R18, 0x40 ;  /* 0x0000004012047836 */ /* 0x000fe20000000000 */
[----:B------:R-:W-:Y:S01]  /*2630*/  SHF.R.U32.HI R43, RZ, 0x3, R43 ;  /* 0x00000003ff2b7819 */ /* 0x000fe2000001162b */
[----:B------:R-:W-:Y:S01]  /*2640*/  IMAD.IADD R112, R93, 0x1, R37 ;  /* 0x000000015d707824 */ /* 0x000fe200078e0225 */
[--C-:B------:R-:W-:Y:S01]  /*2650*/  LOP3.LUT R41, R41, 0x70, R38.reuse, 0xf8, !PT ;  /* 0x0000007029297812 */ /* 0x100fe200078ef826 */
[----:B------:R-:W-:Y:S01]  /*2660*/  IMAD.IADD R28, R99, 0x1, R31 ;  /* 0x00000001631c7824 */ /* 0x000fe200078e021f */
[--C-:B------:R-:W-:Y:S01]  /*2670*/  SHF.R.S32.HI R36, RZ, 0x4, R38.reuse ;  /* 0x00000004ff247819 */ /* 0x100fe20000011426 */
[----:B------:R-:W-:Y:S01]  /*2680*/  IMAD.SHL.U32 R52, R52, 0x20, RZ ;  /* 0x0000002034347824 */ /* 0x000fe200078e00ff */
[----:B------:R-:W-:Y:S01]  /*2690*/  LOP3.LUT R37, R38, 0xfffffff0, RZ, 0xc0, !PT ;  /* 0xfffffff026257812 */ /* 0x000fe200078ec0ff */
[----:B------:R-:W-:Y:S01]  /*26a0*/  IMAD.X R31, R26, 0x1, R105, P0 ;  /* 0x000000011a1f7824 */ /* 0x000fe200000e0669 */
[----:B------:R-:W-:Y:S01]  /*26b0*/  LOP3.LUT R116, R39, R20, RZ, 0x3c, !PT ;  /* 0x0000001427747212 */ /* 0x000fe200078e3cff */
[----:B------:R-:W-:Y:S01]  /*26c0*/  IMAD.IADD R29, R103, 0x1, R29 ;  /* 0x00000001671d7824 */ /* 0x000fe200078e021d */
[----:B------:R-:W-:-:S02]  /*26d0*/  LOP3.LUT R38, R53, 0x70, R38, 0xf8, !PT ;  /* 0x0000007035267812 */ /* 0x000fc400078ef826 */
[----:B------:R-:W-:Y:S01]  /*26e0*/  LOP3.LUT R115, R40, R43, RZ, 0x3c, !PT ;  /* 0x0000002b28737212 */ /* 0x000fe200078e3cff */
[----:B------:R-:W-:Y:S01]  /*26f0*/  IMAD.IADD R40, R45, 0x1, R49 ;  /* 0x000000012d287824 */ /* 0x000fe200078e0231 */
[----:B------:R-:W-:Y:S02]  /*2700*/  IADD3 R39, P0, R44, R102, RZ ;  /* 0x000000662c277210 */ /* 0x000fe40007f1e0ff */
[----:B------:R-:W-:Y:S02]  /*2710*/  LOP3.LUT R114, R41, R140, RZ, 0x3c, !PT ;  /* 0x0000008c29727212 */ /* 0x000fe400078e3cff */
[----:B------:R-:W-:Y:S01]  /*2720*/  LOP3.LUT R52, R52, 0xfffffc00, RZ, 0xc0, !PT ;  /* 0xfffffc0034347812 */ /* 0x000fe200078ec0ff */
[----:B------:R-:W-:Y:S01]  /*2730*/  IMAD.X R106, R29, 0x1, R40, P0 ;  /* 0x000000011d6a7824 */ /* 0x000fe200000e0628 */
[----:B------:R-:W-:Y:S02]  /*2740*/  LOP3.LUT R113, R38, R139, RZ, 0x3c, !PT ;  /* 0x0000008b26717212 */ /* 0x000fe400078e3cff */
        /* <DEDUP_REMOVED lines=8> */
[----:B------:R-:W-:Y:S02]  /*27d0*/  IMAD.IADD R33, R33, 0x1, R91 ;  /* 0x0000000121217824 */ /* 0x000fe400078e025b */
[----:B------:R-:W-:Y:S02]  /*27e0*/  IMAD.IADD R35, R35, 0x1, R97 ;  /* 0x0000000123237824 */ /* 0x000fe400078e0261 */
[----:B------:R-:W-:-:S02]  /*27f0*/  IMAD.IADD R116, R52, 0x1, R116 ;  /* 0x0000000134747824 */ /* 0x000fc400078e0274 */
[----:B------:R-:W-:Y:S02]  /*2800*/  IMAD.IADD R115, R51, 0x1, R115 ;  /* 0x0000000133737824 */ /* 0x000fe400078e0273 */
[----:B---3--:R-:W-:Y:S02]  /*2810*/  IMAD.IADD R114, R50, 0x1, R114 ;  /* 0x0000000132727824 */ /* 0x008fe400078e0272 */
[----:B----4-:R-:W-:Y:S02]  /*2820*/  IMAD.IADD R113, R48, 0x1, R113 ;  /* 0x0000000130717824 */ /* 0x010fe400078e0271 */
[----:B------:R-:W-:Y:S02]  /*2830*/  IMAD.X R107, RZ, RZ, R40, P3 ;  /* 0x000000ffff6b7224 */ /* 0x000fe400018e0628 */
[----:B------:R-:W-:Y:S02]  /*2840*/  IMAD.X R108, RZ, RZ, R106, P2 ;  /* 0x000000ffff6c7224 */ /* 0x000fe400010e066a */
[----:B------:R-:W-:Y:S01]  /*2850*/  IMAD.IADD R109, R47, 0x1, R109 ;  /* 0x000000012f6d7824 */ /* 0x000fe200078e026d */
[----:B------:R-:W-:Y:S06]  /*2860*/  @!P6 BAR.SYNC.DEFER_BLOCKING 0x9, 0x100 ;  /* 0x024400000000eb1d */ /* 0x000fec0000010000 */
.L_x_8076:
        /* <DEDUP_REMOVED lines=53> */
.L_x_7997:
[----:B------:R-:W-:Y:S05]  /*2bc0*/  BSYNC B1 ;  /* 0x0000000000017941 */ /* 0x000fea0003800000 */
.L_x_7996:
        /* <DEDUP_REMOVED lines=38> */
.L_x_7999:
[----:B------:R-:W-:Y:S05]  /*2e30*/  BSYNC B1 ;  /* 0x0000000000017941 */ /* 0x000fea0003800000 */
.L_x_7998:
        /* <DEDUP_REMOVED lines=26> */
.L_x_8001:
[----:B------:R-:W-:Y:S05]  /*2fe0*/  BSYNC B1 ;  /* 0x0000000000017941 */ /* 0x000fea0003800000 */
.L_x_8000:
        /* <DEDUP_REMOVED lines=31> */
.L_x_8003:
[----:B------:R-:W-:Y:S05]  /*31e0*/  BSYNC B1 ;  /* 0x0000000000017941 */ /* 0x000fea0003800000 */
.L_x_8002:
[----:B------:R-:W-:Y:S01]  /*31f0*/  ULOP3.LUT UR4, UR60, 0x1, URZ, 0xfc, !UPT ;  /* 0x000000013c047892 */ /* 0x000fe2000f8efc3f */
[----:B------:R-:W-:Y:S02]  /*3200*/  IMAD.MOV.U32 R153, RZ, RZ, R78 ;  /* 0x000000ffff997224 */ /* 0x000fe400078e004e */
[----:B------:R-:W-:Y:S01]  /*3210*/  IMAD.MOV.U32 R154, RZ, RZ, R82 ;  /* 0x000000ffff9a7224 */ /* 0x000fe200078e0052 */
[----:B------:R-:W-:Y:S01]  /*3220*/  UISETP.NE.AND UP0, UPT, UR4, 0x3, UPT ;  /* 0x000000030400788c */ /* 0x000fe2000bf05270 */
[----:B-----5:R-:W-:Y:S02]  /*3230*/  IMAD.MOV.U32 R145, RZ, RZ, R68 ;  /* 0x000000ffff917224 */ /* 0x020fe400078e0044 */
[----:B------:R-:W-:Y:S02]  /*3240*/  IMAD.MOV.U32 R148, RZ, RZ, R72 ;  /* 0x000000ffff947224 */ /* 0x000fe400078e0048 */
[----:B------:R-:W-:Y:S01]  /*3250*/  IMAD.MOV.U32 R146, RZ, RZ, R70 ;  /* 0x000000ffff927224 */ /* 0x000fe200078e0046 */
[----:B------:R-:W-:Y:S01]  /*3260*/  PLOP3.LUT P5, PT, PT, PT, UP0, 0x80, 0x0 ;  /* 0x000000000000781c */ /* 0x000fe20003faf008 */
        /* <DEDUP_REMOVED lines=11> */
.L_x_8004:
[----:B------:R-:W-:Y:S01]  /*3320*/  IMAD R110, R17, 0x8, R16 ;  /* 0x00000008116e7824 */ /* 0x000fe200078e0210 */
[----:B------:R-:W-:Y:S01]  /*3330*/  SHF.L.U32 R125, R237, 0x1f, RZ ;  /* 0x0000001fed7d7819 */ /* 0x000fe200000006ff */
[----:B------:R-:W-:Y:S03]  /*3340*/  BSSY B1, `(.L_x_8005) ;  /* 0x0000003000017945 */ /* 0x000fe60003800000 */
[----:B------:R-:W1:Y:S02]  /*3350*/  SYNCS.PHASECHK.TRANS64.TRYWAIT P6, [R110+URZ+0x2e890], R125 ;  /* 0x02e8907d6e0075a7 */ /* 0x000e6400080c017f */
[----:B-1----:R-:W-:Y:S05]  /*3360*/  @!P6 BRA `(.L_x_8006) ;  /* 0x000002740058e947 */ /* 0x002fea0003800000 */
.L_x_8297:
[----:B------:R-:W-:Y:S05]  /*3370*/  BSYNC B1 ;  /* 0x0000000000017941 */ /* 0x000fea0003800000 */
.L_x_8005:
[----:B------:R-:W-:Y:S01]  /*3380*/  BSSY B1, `(.L_x_8007) ;  /* 0x00000f7000017945 */ /* 0x000fe20003800000 */
[----:B------:R-:W-:-:S03]  /*3390*/  IMAD R150, R17, 0x7000, R30 ;  /* 0x0000700011967824 */ /* 0x000fc600078e021e */
        /* <DEDUP_REMOVED lines=38> */
[----:B------:R-:W-:Y:S01]  /*3600*/  FMUL.FTZ R162, R48, R159 ;  /* 0x0000009f30a27220 */ /* 0x000fe20000410000 */
[--C-:B------:R-:W-:Y:S01]  /*3610*/  HADD2.F32 R156, -RZ, R49.reuse.H1_H1 ;  /* 0x30000031ff9c7230 */ /* 0x100fe20000004100 */
[----:B------:R-:W-:Y:S01]  /*3620*/  F2FP.F16.E4M3.UNPACK_B R154, R154 ;  /* 0x0000009aff9a723e */ /* 0x000fe200020006ff */
[----:B------:R-:W-:Y:S02]  /*3630*/  HADD2.F32 R155, -RZ, R49.H0_H0 ;  /* 0x20000031ff9b7230 */ /* 0x000fe40000004100 */
        /* <DEDUP_REMOVED lines=74> */
.L_x_8012:
[----:B------:R-:W-:Y:S05]  /*3ae0*/  BSYNC B3 ;  /* 0x0000000000037941 */ /* 0x000fea0003800000 */
.L_x_8011:
[----:B------:R-:W-:Y:S01]  /*3af0*/  ULDC.64 UR4, c[0x0][0x2e8] ;  /* 0x0000ba0000047ab9 */ /* 0x000fe20000000a00 */
[----:B------:R-:W-:Y:S01]  /*3b00*/  ULDC.64 UR6, c[0x0][0x208] ;  /* 0x0000820000067ab9 */ /* 0x000fe20000000a00 */
[----:B------:R-:W-:-:S04]  /*3b10*/  IADD3 R80, P2, P6, R152, UR4, R44 ;  /* 0x0000000498507c10 */ /* 0x000fc8000fe5e02c */
[----:B------:R-:W-:-:S05]  /*3b20*/  IADD3.X R81, R151, UR5, R40, P2, P6 ;  /* 0x0000000597517c10 */ /* 0x000fca00097ec428 */
[----:B--2---:R2:W-:Y:S04]  /*3b30*/  STG.E.128 desc[UR6][R80.64], R48 ;  /* 0x0000003050007986 */ /* 0x0045e8000c101d06 */
.L_x_8010:
[----:B------:R-:W-:Y:S05]  /*3b40*/  BSYNC B2 ;  /* 0x0000000000027941 */ /* 0x000fea0003800000 */
.L_x_8009:
[----:B------:R-:W-:Y:S05]  /*3b50*/  @P1 BRA `(.L_x_8008) ;  /* 0x0000000400e41947 */ /* 0x000fea0003800000 */
[----:B------:R-:W-:Y:S01]  /*3b60*/  LOP3.LUT P2, RZ, R229, 0x4, RZ, 0xc0, !PT ;  /* 0x00000004e5ff7812 */ /* 0x000fe2000784c0ff */
[C---:B0-2---:R-:W-:Y:S01]  /*3b70*/  VIADD R49, R150.reuse, 0x40 ;  /* 0x0000004096317836 */ /* 0x045fe20000000000 */
[----:B------:R-:W-:Y:S11]  /*3b80*/  BSSY B2, `(.L_x_8013) ;  /* 0x0000071000027945 */ /* 0x000ff60003800000 */
[----:B------:R-:W-:Y:S01]  /*3b90*/  @P2 VIADD R49, R150, 0xffffffc0 ;  /* 0xffffffc096312836 */ /* 0x000fe20000000000 */
[----:B------:R-:W-:-:S03]  /*3ba0*/  ISETP.GE.AND P2, PT, R230, R130, PT ;  /* 0x00000082e600720c */ /* 0x000fc60003f46270 */
[----:B------:R-:W-:-:S06]  /*3bb0*/  IMAD.IADD R49, R16, 0x1, R49 ;  /* 0x0000000110317824 */ /* 0x000fcc00078e0231 */
[----:B------:R-:W0:Y:S04]  /*3bc0*/  LDS.128 R48, [R49+0x20400] ;  /* 0x0204000031307984 */ /* 0x000e280000000c00 */
        /* <DEDUP_REMOVED lines=13> */
[----:B0-----:R-:W-:Y:S01]  /*3ca0*/  IMAD.MOV.U32 R78, RZ, RZ, R48 ;  /* 0x000000ffff4e7224 */ /* 0x001fe200078e0030 */
[----:B------:R-:W-:Y:S01]  /*3cb0*/  LOP3.LUT R76, R76, 0xff00, R77, 0xf8, !PT ;  /* 0x0000ff004c4c7812 */ /* 0x000fe200078ef84d */
[----:B------:R-:W-:Y:S01]  /*3cc0*/  IMAD.U32 R77, R81, 0x10000, RZ ;  /* 0x00010000514d7824 */ /* 0x000fe200078e00ff */
[----:B------:R-:W-:Y:S01]  /*3cd0*/  LOP3.LUT R79, R79, 0xff00, R80, 0xf8, !PT ;  /* 0x0000ff004f4f7812 */ /* 0x000fe200078ef850 */
[----:B------:R-:W-:Y:S01]  /*3ce0*/  IMAD.U32 R82, R82, 0x10000, RZ ;  /* 0x0001000052527824 */ /* 0x000fe200078e00ff */
[----:B------:R-:W-:-:S02]  /*3cf0*/  F2FP.F16.E4M3.UNPACK_B R48, R49 ;  /* 0x00000031ff30723e */ /* 0x000fc400020006ff */
        /* <DEDUP_REMOVED lines=89> */
.L_x_8014:
[----:B------:R-:W-:Y:S05]  /*4290*/  BSYNC B2 ;  /* 0x0000000000027941 */ /* 0x000fea0003800000 */
.L_x_8013:
[----:B------:R-:W-:Y:S01]  /*42a0*/  ULDC.64 UR4, c[0x0][0x2e8] ;  /* 0x0000ba0000047ab9 */ /* 0x000fe20000000a00 */
[----:B------:R-:W-:Y:S01]  /*42b0*/  ULDC.64 UR6, c[0x0][0x208] ;  /* 0x0000820000067ab9 */ /* 0x000fe20000000a00 */
[----:B------:R-:W-:-:S04]  /*42c0*/  IADD3 R76, P2, P6, R41, UR4, R152 ;  /* 0x00000004294c7c10 */ /* 0x000fc8000fe5e098 */
[----:B------:R-:W-:-:S05]  /*42d0*/  IADD3.X R77, R107, UR5, R151, P2, P6 ;  /* 0x000000056b4d7c10 */ /* 0x000fca00097ec497 */
[----:B0-----:R3:W-:Y:S04]  /*42e0*/  STG.E.128 desc[UR6][R76.64], R48 ;  /* 0x000000304c007986 */ /* 0x0017e8000c101d06 */
.L_x_8008:
[----:B------:R-:W-:Y:S05]  /*42f0*/  BSYNC B1 ;  /* 0x0000000000017941 */ /* 0x000fea0003800000 */
.L_x_8007:
        /* <DEDUP_REMOVED lines=118> */
.L_x_8020:
[----:B------:R-:W-:Y:S05]  /*4a60*/  BSYNC B3 ;  /* 0x0000000000037941 */ /* 0x000fea0003800000 */
.L_x_8019:
[----:B------:R-:W-:Y:S01]  /*4a70*/  ULDC.64 UR4, c[0x0][0x2e8] ;  /* 0x0000ba0000047ab9 */ /* 0x000fe20000000a00 */
[----:B------:R-:W-:Y:S01]  /*4a80*/  ULDC.64 UR6, c[0x0][0x208] ;  /* 0x0000820000067ab9 */ /* 0x000fe20000000a00 */
[----:B------:R-:W-:-:S04]  /*4a90*/  IADD3 R72, P2, P3, R77, UR4, R44 ;  /* 0x000000044d487c10 */ /* 0x000fc8000fb5e02c */
[----:B------:R-:W-:-:S05]  /*4aa0*/  IADD3.X R73, R76, UR5, R40, P2, P3 ;  /* 0x000000054c497c10 */ /* 0x000fca00097e6428 */
[----:B--2---:R3:W-:Y:S04]  /*4ab0*/  STG.E.128 desc[UR6][R72.64], R48 ;  /* 0x0000003048007986 */ /* 0x0047e8000c101d06 */
.L_x_8018:
[----:B------:R-:W-:Y:S05]  /*4ac0*/  BSYNC B2 ;  /* 0x0000000000027941 */ /* 0x000fea0003800000 */
.L_x_8017:
[----:B------:R-:W-:Y:S05]  /*4ad0*/  @P1 BRA `(.L_x_8016) ;  /* 0x0000000400e41947 */ /* 0x000fea0003800000 */
[----:B------:R-:W-:Y:S01]  /*4ae0*/  LOP3.LUT P2, RZ, R229, 0x4, RZ, 0xc0, !PT ;  /* 0x00000004e5ff7812 */ /* 0x000fe2000784c0ff */
[C---:B0-23--:R-:W-:Y:S01]  /*4af0*/  VIADD R49, R150.reuse, 0x40 ;  /* 0x0000004096317836 */ /* 0x04dfe20000000000 */
[----:B------:R-:W-:Y:S11]  /*4b00*/  BSSY B2, `(.L_x_8021) ;  /* 0x0000071000027945 */ /* 0x000ff60003800000 */
[----:B------:R-:W-:Y:S01]  /*4b10*/  @P2 VIADD R49, R150, 0xffffffc0 ;  /* 0xffffffc096312836 */ /* 0x000fe20000000000 */
[----:B------:R-:W-:-:S03]  /*4b20*/  ISETP.GE.AND P2, PT, R230, R130, PT ;  /* 0x00000082e600720c */ /* 0x000fc60003f46270 */
[----:B------:R-:W-:-:S06]  /*4b30*/  IMAD.IADD R49, R16, 0x1, R49 ;  /* 0x0000000110317824 */ /* 0x000fcc00078e0231 */
[----:B------:R-:W0:Y:S04]  /*4b40*/  LDS.128 R48, [R49+0x22400] ;  /* 0x0224000031307984 */ /* 0x000e280000000c00 */
        /* <DEDUP_REMOVED lines=13> */
[----:B0-----:R-:W-:Y:S01]  /*4c20*/  IMAD.MOV.U32 R68, RZ, RZ, R48 ;  /* 0x000000ffff447224 */ /* 0x001fe200078e0030 */
        /* <DEDUP_REMOVED lines=94> */
.L_x_8022:
[----:B------:R-:W-:Y:S05]  /*5210*/  BSYNC B2 ;  /* 0x0000000000027941 */ /* 0x000fea0003800000 */
.L_x_8021:
[----:B------:R-:W-:Y:S01]  /*5220*/  ULDC.64 UR4, c[0x0][0x2e8] ;  /* 0x0000ba0000047ab9 */ /* 0x000fe20000000a00 */
[----:B------:R-:W-:Y:S01]  /*5230*/  ULDC.64 UR6, c[0x0][0x208] ;  /* 0x0000820000067ab9 */ /* 0x000fe20000000a00 */
[----:B------:R-:W-:-:S04]  /*5240*/  IADD3 R68, P2, P3, R41, UR4, R77 ;  /* 0x0000000429447c10 */ /* 0x000fc8000fb5e04d */
[----:B------:R-:W-:-:S05]  /*5250*/  IADD3.X R69, R107, UR5, R76, P2, P3 ;  /* 0x000000056b457c10 */ /* 0x000fca00097e644c */
[----:B0-----:R4:W-:Y:S04]  /*5260*/  STG.E.128 desc[UR6][R68.64], R48 ;  /* 0x0000003044007986 */ /* 0x0019e8000c101d06 */
.L_x_8016:
[----:B------:R-:W-:Y:S05]  /*5270*/  BSYNC B1 ;  /* 0x0000000000017941 */ /* 0x000fea0003800000 */
.L_x_8015:
        /* <DEDUP_REMOVED lines=118> */
.L_x_8028:
[----:B------:R-:W-:Y:S05]  /*59e0*/  BSYNC B3 ;  /* 0x0000000000037941 */ /* 0x000fea0003800000 */
.L_x_8027:
[----:B------:R-:W-:Y:S01]  /*59f0*/  ULDC.64 UR4, c[0x0][0x2e8] ;  /* 0x0000ba0000047ab9 */ /* 0x000fe20000000a00 */
[----:B------:R-:W-:Y:S01]  /*5a00*/  ULDC.64 UR6, c[0x0][0x208] ;  /* 0x0000820000067ab9 */ /* 0x000fe20000000a00 */
[----:B------:R-:W-:-:S04]  /*5a10*/  IADD3 R64, P2, P3, R69, UR4, R44 ;  /* 0x0000000445407c10 */ /* 0x000fc8000fb5e02c */
[----:B------:R-:W-:-:S05]  /*5a20*/  IADD3.X R65, R68, UR5, R40, P2, P3 ;  /* 0x0000000544417c10 */ /* 0x000fca00097e6428 */
[----:B--2---:R4:W-:Y:S04]  /*5a30*/  STG.E.128 desc[UR6][R64.64], R48 ;  /* 0x0000003040007986 */ /* 0x0049e8000c101d06 */
.L_x_8026:
[----:B------:R-:W-:Y:S05]  /*5a40*/  BSYNC B2 ;  /* 0x0000000000027941 */ /* 0x000fea0003800000 */
.L_x_8025:
[----:B------:R-:W-:Y:S05]  /*5a50*/  @P1 BRA `(.L_x_8024) ;  /* 0x0000000400e41947 */ /* 0x000fea0003800000 */
[----:B------:R-:W-:Y:S01]  /*5a60*/  LOP3.LUT P2, RZ, R229, 0x4, RZ, 0xc0, !PT ;  /* 0x00000004e5ff7812 */ /* 0x000fe2000784c0ff */
[C---:B0-234-:R-:W-:Y:S01]  /*5a70*/  VIADD R49, R150.reuse, 0x40 ;  /* 0x0000004096317836 */ /* 0x05dfe20000000000 */
[----:B------:R-:W-:Y:S11]  /*5a80*/  BSSY B2, `(.L_x_8029) ;  /* 0x0000071000027945 */ /* 0x000ff60003800000 */
[----:B------:R-:W-:Y:S01]  /*5a90*/  @P2 VIADD R49, R150, 0xffffffc0 ;  /* 0xffffffc096312836 */ /* 0x000fe20000000000 */
[----:B------:R-:W-:-:S03]  /*5aa0*/  ISETP.GE.AND P2, PT, R230, R130, PT ;  /* 0x00000082e600720c */ /* 0x000fc60003f46270 */
[----:B------:R-:W-:-:S06]  /*5ab0*/  IMAD.IADD R49, R16, 0x1, R49 ;  /* 0x0000000110317824 */ /* 0x000fcc00078e0231 */
[----:B------:R-:W0:Y:S04]  /*5ac0*/  LDS.128 R48, [R49+0x24400] ;  /* 0x0244000031307984 */ /* 0x000e280000000c00 */
        /* <DEDUP_REMOVED lines=13> */
[----:B0-----:R-:W-:Y:S01]  /*5ba0*/  IMAD.MOV.U32 R60, RZ, RZ, R48 ;  /* 0x000000ffff3c7224 */ /* 0x001fe200078e0030 */
        /* <DEDUP_REMOVED lines=94> */
.L_x_8030:
[----:B------:R-:W-:Y:S05]  /*6190*/  BSYNC B2 ;  /* 0x0000000000027941 */ /* 0x000fea0003800000 */
.L_x_8029:
[----:B------:R-:W-:Y:S01]  /*61a0*/  ULDC.64 UR4, c[0x0][0x2e8] ;  /* 0x0000ba0000047ab9 */ /* 0x000fe20000000a00 */
[----:B------:R-:W-:Y:S01]  /*61b0*/  ULDC.64 UR6, c[0x0][0x208] ;  /* 0x0000820000067ab9 */ /* 0x000fe20000000a00 */
[----:B------:R-:W-:-:S04]  /*61c0*/  IADD3 R60, P2, P3, R41, UR4, R69 ;  /* 0x00000004293c7c10 */ /* 0x000fc8000fb5e045 */
[----:B------:R-:W-:-:S05]  /*61d0*/  IADD3.X R61, R107, UR5, R68, P2, P3 ;  /* 0x000000056b3d7c10 */ /* 0x000fca00097e6444 */
[----:B0-----:R0:W-:Y:S04]  /*61e0*/  STG.E.128 desc[UR6][R60.64], R48 ;  /* 0x000000303c007986 */ /* 0x0011e8000c101d06 */
.L_x_8024:
[----:B------:R-:W-:Y:S05]  /*61f0*/  BSYNC B1 ;  /* 0x0000000000017941 */ /* 0x000fea0003800000 */
.L_x_8023:
        /* <DEDUP_REMOVED lines=116> */
.L_x_8035:
[----:B------:R-:W-:Y:S05]  /*6940*/  BSYNC B2 ;  /* 0x0000000000027941 */ /* 0x000fea0003800000 */
.L_x_8034:
[----:B------:R-:W-:Y:S01]  /*6950*/  ULDC.64 UR4, c[0x0][0x2e8] ;  /* 0x0000ba0000047ab9 */ /* 0x000fe20000000a00 */
[----:B------:R-:W-:Y:S01]  /*6960*/  ULDC.64 UR6, c[0x0][0x208] ;  /* 0x0000820000067ab9 */ /* 0x000fe20000000a00 */
[----:B------:R-:W-:-:S04]  /*6970*/  IADD3 R56, P2, P3, R128, UR4, R44 ;  /* 0x0000000480387c10 */ /* 0x000fc8000fb5e02c */
[----:B------:R-:W-:-:S05]  /*6980*/  IADD3.X R57, R131, UR5, R40, P2, P3 ;  /* 0x0000000583397c10 */ /* 0x000fca00097e6428 */
[----:B--2---:R0:W-:Y:S04]  /*6990*/  STG.E.128 desc[UR6][R56.64], R48 ;  /* 0x0000003038007986 */ /* 0x0041e8000c101d06 */
.L_x_8033:
[----:B------:R-:W-:Y:S05]  /*69a0*/  BSYNC B1 ;  /* 0x0000000000017941 */ /* 0x000fea0003800000 */
.L_x_8032:
        /* <DEDUP_REMOVED lines=9> */
[----:B------:R-:W-:Y:S01]  /*6a40*/  SHF.R.U32.HI R57, RZ, 0x8, R55 ;  /* 0x00000008ff397819 */ /* 0x000fe20000011637 */
[----:B0-----:R-:W-:Y:S01]  /*6a50*/  IMAD.MOV.U32 R54, RZ, RZ, R51 ;  /* 0x000000ffff367224 */ /* 0x001fe200078e0033 */
        /* <DEDUP_REMOVED lines=105> */
.L_x_8037:
[----:B------:R-:W-:Y:S05]  /*70f0*/  BSYNC B1 ;  /* 0x0000000000017941 */ /* 0x000fea0003800000 */
.L_x_8036:
[----:B------:R-:W-:Y:S01]  /*7100*/  ULDC.64 UR4, c[0x0][0x2e8] ;  /* 0x0000ba0000047ab9 */ /* 0x000fe20000000a00 */
[----:B------:R-:W-:Y:S01]  /*7110*/  ULDC.64 UR6, c[0x0][0x208] ;  /* 0x0000820000067ab9 */ /* 0x000fe20000000a00 */
[----:B------:R-:W-:-:S04]  /*7120*/  IADD3 R52, P2, P3, R41, UR4, R128 ;  /* 0x0000000429347c10 */ /* 0x000fc8000fb5e080 */
[----:B------:R-:W-:-:S05]  /*7130*/  IADD3.X R53, R107, UR5, R131, P2, P3 ;  /* 0x000000056b357c10 */ /* 0x000fca00097e6483 */
[----:B0-----:R0:W-:Y:S01]  /*7140*/  STG.E.128 desc[UR6][R52.64], R48 ;  /* 0x0000003034007986 */ /* 0x0011e2000c101d06 */
[----:B------:R-:W-:Y:S05]  /*7150*/  BRA `(.L_x_8031) ;  /* 0x00000050001c7947 */ /* 0x000fea0003800000 */
.L_x_7995:
[C---:B------:R-:W-:Y:S01]  /*7160*/  ISETP.GE.AND P5, PT, R228.reuse, R119, PT ;  /* 0x00000077e400720c */ /* 0x040fe20003fa6270 */
[C---:B------:R-:W-:Y:S01]  /*7170*/  VIADD R52, R228.reuse, 0xc0 ;  /* 0x000000c0e4347836 */ /* 0x040fe20000000000 */
[----:B------:R-:W-:Y:S01]  /*7180*/  P2R R61, PR, RZ, 0x1 ;  /* 0x00000001ff3d7803 */ /* 0x000fe20000000000 */
[----:B------:R-:W-:Y:S01]  /*7190*/  VIADD R60, R228, 0x40 ;  /* 0x00000040e43c7836 */ /* 0x000fe20000000000 */
[----:B------:R-:W-:Y:S01]  /*71a0*/  ISETP.GE.OR P5, PT, R18, R130, P5 ;  /* 0x000000821200720c */ /* 0x000fe20002fa6670 */
[----:B------:R-:W-:Y:S01]  /*71b0*/  VIADD R62, R228, 0x80 ;  /* 0x00000080e43e7836 */ /* 0x000fe20000000000 */
[----:B------:R-:W-:-:S11]  /*71c0*/  ULDC.64 UR6, c[0x0][0x208] ;  /* 0x0000820000067ab9 */ /* 0x000fd60000000a00 */
        /* <DEDUP_REMOVED lines=51> */
[----:B------:R-:W-:Y:S01]  /*7500*/  CS2R R52, SRZ ;  /* 0x0000000000347805 */ /* 0x000fe2000001ff00 */
[----:B------:R-:W-:Y:S01]  /*7510*/  @!P3 IMAD.X R85, R48, 0x1, R85, P6 ;  /* 0x000000013055b824 */ /* 0x000fe200030e0655 */
[----:B------:R-:W-:Y:S02]  /*7520*/  CS2R R48, SRZ ;  /* 0x0000000000307805 */ /* 0x000fe4000001ff00 */
[----:B------:R-:W-:Y:S02]  /*7530*/  CS2R R60, SRZ ;  /* 0x00000000003c7805 */ /* 0x000fe4000001ff00 */
        /* <DEDUP_REMOVED lines=18> */
[----:B------:R-:W-:-:S04]  /*7660*/  ULOP3.LUT UR4, UR60, 0x1, URZ, 0xfc, !UPT ;  /* 0x000000013c047892 */ /* 0x000fc8000f8efc3f */
        /* <DEDUP_REMOVED lines=9> */
[----:B----4-:R-:W-:Y:S02]  /*7700*/  IMAD.MOV.U32 R151, RZ, RZ, R58 ;  /* 0x000000ffff977224 */ /* 0x010fe400078e003a */
        /* <DEDUP_REMOVED lines=11> */
.L_x_8038:
        /* <DEDUP_REMOVED lines=9> */
.L_x_8298:
[----:B------:R-:W-:Y:S05]  /*7850*/  BSYNC B1 ;  /* 0x0000000000017941 */ /* 0x000fea0003800000 */
.L_x_8039:
        /* <DEDUP_REMOVED lines=19> */
[----:B------:R-:W-:-:S03]  /*7990*/  LEA.HI R82, R82, R83, RZ, 0x5 ;  /* 0x0000005352527211 */ /* 0x000fc600078f28ff */
[----:B------:R-:W-:Y:S02]  /*79a0*/  IMAD.SHL.U32 R157, R81, 0x10, RZ ;  /* 0x00000010519d7824 */ /* 0x000fe400078e00ff */
[----:B------:R-:W-:-:S03]  /*79b0*/  IMAD.SHL.U32 R82, R82, 0x20, RZ ;  /* 0x0000002052527824 */ /* 0x000fc600078e00ff */
[----:B------:R-:W-:Y:S02]  /*79c0*/  LOP3.LUT R81, R3, 0x70, R157, 0xf8, !PT ;  /* 0x0000007003517812 */ /* 0x000fe400078ef89d */
[----:B------:R-:W-:Y:S02]  /*79d0*/  LOP3.LUT R82, R82, 0xfffffc00, RZ, 0xc0, !PT ;  /* 0xfffffc0052527812 */ /* 0x000fe400078ec0ff */
[----:B------:R-:W-:-:S05]  /*79e0*/  LOP3.LUT R81, R81, R20, RZ, 0x3c, !PT ;  /* 0x0000001451517212 */ /* 0x000fca00078e3cff */
[----:B------:R-:W-:Y:S02]  /*79f0*/  IMAD.IADD R80, R82, 0x1, R81 ;  /* 0x0000000152507824 */ /* 0x000fe400078e0251 */
        /* <DEDUP_REMOVED lines=19> */
[----:B------:R-:W-:Y:S02]  /*7b30*/  SHF.R.U32.HI R52, RZ, 0x8, R51 ;  /* 0x00000008ff347819 */ /* 0x000fe40000011633 */
[----:B------:R-:W-:Y:S02]  /*7b40*/  SHF.R.U32.HI R167, RZ, 0x8, R55 ;  /* 0x00000008ffa77819 */ /* 0x000fe40000011637 */
[----:B------:R-:W-:Y:S01]  /*7b50*/  SHF.R.U32.HI R170, RZ, 0x18, R51 ;  /* 0x00000018ffaa7819 */ /* 0x000fe20000011633 */
[----:B------:R-:W-:Y:S01]  /*7b60*/  IMAD.SHL.U32 R52, R52, 0x100, RZ ;  /* 0x0000010034347824 */ /* 0x000fe200078e00ff */
[----:B------:R-:W-:-:S02]  /*7b70*/  LOP3.LUT R165, R51, 0xff, RZ, 0xc0, !PT ;  /* 0x000000ff33a57812 */ /* 0x000fc400078ec0ff */
[----:B------:R-:W-:Y:S02]  /*7b80*/  SHF.R.U32.HI R48, RZ, 0x10, R51 ;  /* 0x00000010ff307819 */ /* 0x000fe40000011633 */
[----:B------:R-:W-:Y:S02]  /*7b90*/  SHF.R.U32.HI R51, RZ, 0x10, R55 ;  /* 0x00000010ff337819 */ /* 0x000fe40000011637 */
[----:B------:R-:W-:Y:S01]  /*7ba0*/  PRMT R55, R168, 0x654, R53 ;  /* 0x00000654a8377816 */ /* 0x000fe20000000035 */
[----:B------:R-:W-:Y:S01]  /*7bb0*/  IMAD.SHL.U32 R53, R54, 0x100, RZ ;  /* 0x0000010036357824 */ /* 0x000fe200078e00ff */
[----:B------:R-:W-:Y:S01]  /*7bc0*/  PRMT R166, R169, 0x654, R166 ;  /* 0x00000654a9a67816 */ /* 0x000fe200000000a6 */
[----:B------:R-:W-:Y:S01]  /*7bd0*/  IMAD.SHL.U32 R54, R167, 0x100, RZ ;  /* 0x00000100a7367824 */ /* 0x000fe200078e00ff */
[----:B------:R-:W-:Y:S01]  /*7be0*/  PRMT R165, R170, 0x654, R165 ;  /* 0x00000654aaa57816 */ /* 0x000fe200000000a5 */
[----:B------:R-:W-:Y:S01]  /*7bf0*/  IMAD.U32 R168, R49, 0x10000, RZ ;  /* 0x0001000031a87824 */ /* 0x000fe200078e00ff */
[----:B------:R-:W-:Y:S01]  /*7c00*/  PRMT R163, R172, 0x654, R163 ;  /* 0x00000654aca37816 */ /* 0x000fe200000000a3 */
[----:B------:R-:W-:Y:S01]  /*7c10*/  IMAD.U32 R170, R51, 0x10000, RZ ;  /* 0x0001000033aa7824 */ /* 0x000fe200078e00ff */
[----:B------:R-:W-:Y:S01]  /*7c20*/  LOP3.LUT R167, R166, 0xff00, R53, 0xf8, !PT ;  /* 0x0000ff00a6a77812 */ /* 0x000fe200078ef835 */
[----:B------:R-:W-:Y:S01]  /*7c30*/  IMAD.U32 R53, R48, 0x10000, RZ ;  /* 0x0001000030357824 */ /* 0x000fe200078e00ff */
[----:B------:R-:W-:-:S02]  /*7c40*/  LOP3.LUT R52, R165, 0xff00, R52, 0xf8, !PT ;  /* 0x0000ff00a5347812 */ /* 0x000fc400078ef834 */
[----:B------:R-:W-:Y:S02]  /*7c50*/  LOP3.LUT R169, R55, 0xff00, R54, 0xf8, !PT ;  /* 0x0000ff0037a97812 */ /* 0x000fe400078ef836 */
[----:B------:R-:W-:Y:S02]  /*7c60*/  LOP3.LUT R163, R163, 0xff00, R164, 0xf8, !PT ;  /* 0x0000ff00a3a37812 */ /* 0x000fe400078ef8a4 */
[----:B------:R-:W-:Y:S02]  /*7c70*/  F2FP.F16.E4M3.UNPACK_B R165, R161.H1 ;  /* 0x000000a1ffa5723e */ /* 0x000fe400030006ff */
[----:B--2---:R-:W-:Y:S02]  /*7c80*/  F2FP.F16.E4M3.UNPACK_B R55, R84.H1 ;  /* 0x00000054ff37723e */ /* 0x004fe400030006ff */
[----:B-1----:R-:W-:Y:S01]  /*7c90*/  F2FP.F16.E4M3.UNPACK_B R54, R80.H1 ;  /* 0x00000050ff36723e */ /* 0x002fe200030006ff */
[----:B------:R-:W-:Y:S01]  /*7ca0*/  HADD2.F32 R166, -RZ, R165.H0_H0 ;  /* 0x200000a5ffa67230 */ /* 0x000fe20000004100 */
[----:B------:R-:W-:-:S02]  /*7cb0*/  LOP3.LUT R50, R163, 0xff0000, R50, 0xf8, !PT ;  /* 0x00ff0000a3327812 */ /* 0x000fc400078ef832 */
[----:B------:R-:W-:Y:S01]  /*7cc0*/  LOP3.LUT R48, R52, 0xff0000, R53, 0xf8, !PT ;  /* 0x00ff000034307812 */ /* 0x000fe200078ef835 */
[----:B------:R-:W-:Y:S01]  /*7cd0*/  HADD2.F32 R53, -RZ, R55.H0_H0 ;  /* 0x20000037ff357230 */ /* 0x000fe20000004100 */
[----:B------:R-:W-:Y:S01]  /*7ce0*/  F2FP.F16.E4M3.UNPACK_B R163, R160.H1 ;  /* 0x000000a0ffa3723e */ /* 0x000fe200030006ff */
[--C-:B------:R-:W-:Y:S01]  /*7cf0*/  HADD2.F32 R52, -RZ, R54.reuse.H0_H0 ;  /* 0x20000036ff347230 */ /* 0x100fe20000004100 */
[----:B------:R-:W-:Y:S01]  /*7d00*/  LOP3.LUT R51, R167, 0xff0000, R168, 0xf8, !PT ;  /* 0x00ff0000a7337812 */ /* 0x000fe200078ef8a8 */
[----:B------:R-:W-:Y:S02]  /*7d10*/  HADD2.F32 R168, -RZ, R165.H1_H1 ;  /* 0x300000a5ffa87230 */ /* 0x000fe40000004100 */
        /* <DEDUP_REMOVED lines=169> */
.L_x_8044:
[----:B------:R-:W-:Y:S05]  /*87b0*/  BSYNC B2 ;  /* 0x0000000000027941 */ /* 0x000fea0003800000 */
.L_x_8043:
        /* <DEDUP_REMOVED lines=12> */
.L_x_8042:
[----:B------:R-:W-:Y:S05]  /*8880*/  BSYNC B1 ;  /* 0x0000000000017941 */ /* 0x000fea0003800000 */
.L_x_8041:
        /* <DEDUP_REMOVED lines=30> */
[----:B------:R-:W-:-:S04]  /*8a70*/  IMAD R51, R17, 0x7000, R48 ;  /* 0x0000700011337824 */ /* 0x000fc800078e0230 */
[----:B------:R-:W-:Y:S02]  /*8a80*/  IMAD.IADD R52, R16, 0x1, R51 ;  /* 0x0000000110347824 */ /* 0x000fe400078e0233 */
        /* <DEDUP_REMOVED lines=12> */
[----:B------:R-:W-:-:S02]  /*8b50*/  SHF.R.U32.HI R155, RZ, 0x8, R63 ;  /* 0x00000008ff9b7819 */ /* 0x000fc4000001163f */
[----:B------:R-:W-:Y:S02]  /*8b60*/  LOP3.LUT R87, R59, 0xff, RZ, 0xc0, !PT ;  /* 0x000000ff3b577812 */ /* 0x000fe400078ec0ff */
[----:B------:R-:W-:Y:S01]  /*8b70*/  SHF.R.U32.HI R160, RZ, 0x18, R59 ;  /* 0x00000018ffa07819 */ /* 0x000fe2000001163b */
[----:B------:R-:W-:Y:S01]  /*8b80*/  IMAD.SHL.U32 R54, R155, 0x100, RZ ;  /* 0x000001009b367824 */ /* 0x000fe200078e00ff */
[----:B------:R-:W-:Y:S02]  /*8b90*/  SHF.R.U32.HI R158, RZ, 0x8, R61 ;  /* 0x00000008ff9e7819 */ /* 0x000fe4000001163d */
[----:B------:R-:W-:Y:S02]  /*8ba0*/  LOP3.LUT R135, R63, 0xff, RZ, 0xc0, !PT ;  /* 0x000000ff3f877812 */ /* 0x000fe400078ec0ff */
[----:B------:R-:W-:Y:S02]  /*8bb0*/  SHF.R.U32.HI R156, RZ, 0x18, R63 ;  /* 0x00000018ff9c7819 */ /* 0x000fe4000001163f */
[----:B------:R-:W-:-:S02]  /*8bc0*/  SHF.R.U32.HI R161, RZ, 0x10, R59 ;  /* 0x00000010ffa17819 */ /* 0x000fc4000001163b */
[----:B------:R-:W-:Y:S02]  /*8bd0*/  LOP3.LUT R134, R61, 0xff, RZ, 0xc0, !PT ;  /* 0x000000ff3d867812 */ /* 0x000fe400078ec0ff */
[--C-:B------:R-:W-:Y:S02]  /*8be0*/  SHF.R.U32.HI R157, RZ, 0x18, R61.reuse ;  /* 0x00000018ff9d7819 */ /* 0x100fe4000001163d */
[----:B------:R-:W-:Y:S01]  /*8bf0*/  LOP3.LUT R49, R49, 0xff00, R48, 0xf8, !PT ;  /* 0x0000ff0031317812 */ /* 0x000fe200078ef830 */
[----:B------:R-:W-:Y:S01]  /*8c00*/  IMAD.SHL.U32 R48, R159, 0x100, RZ ;  /* 0x000001009f307824 */ /* 0x000fe200078e00ff */
[----:B------:R-:W-:Y:S01]  /*8c10*/  SHF.R.U32.HI R59, RZ, 0x10, R61 ;  /* 0x00000010ff3b7819 */ /* 0x000fe2000001163d */
[----:B------:R-:W-:Y:S01]  /*8c20*/  IMAD.MOV.U32 R61, RZ, RZ, R52 ;  /* 0x000000ffff3d7224 */ /* 0x000fe200078e0034 */
[----:B------:R-:W-:Y:S01]  /*8c30*/  SHF.R.U32.HI R164, RZ, 0x10, R57 ;  /* 0x00000010ffa47819 */ /* 0x000fe20000011639 */
[----:B------:R-:W-:Y:S01]  /*8c40*/  IMAD.SHL.U32 R52, R158, 0x100, RZ ;  /* 0x000001009e347824 */ /* 0x000fe200078e00ff */
[----:B------:R-:W-:Y:S01]  /*8c50*/  PRMT R87, R160, 0x654, R87 ;  /* 0x00000654a0577816 */ /* 0x000fe20000000057 */
[----:B------:R-:W-:Y:S01]  /*8c60*/  IMAD.MOV.U32 R57, RZ, RZ, R50 ;  /* 0x000000ffff397224 */ /* 0x000fe200078e0032 */
[----:B------:R-:W-:Y:S01]  /*8c70*/  SHF.R.U32.HI R62, RZ, 0x10, R63 ;  /* 0x00000010ff3e7819 */ /* 0x000fe2000001163f */
[----:B------:R-:W-:Y:S01]  /*8c80*/  IMAD.U32 R50, R164, 0x10000, RZ ;  /* 0x00010000a4327824 */ /* 0x000fe200078e00ff */
[----:B------:R-:W-:-:S02]  /*8c90*/  PRMT R135, R156, 0x654, R135 ;  /* 0x000006549c877816 */ /* 0x000fc40000000087 */
[----:B------:R-:W-:Y:S01]  /*8ca0*/  PRMT R63, R157, 0x654, R134 ;  /* 0x000006549d3f7816 */ /* 0x000fe20000000086 */
[----:B------:R-:W-:Y:S01]  /*8cb0*/  IMAD.U32 R62, R62, 0x10000, RZ ;  /* 0x000100003e3e7824 */ /* 0x000fe200078e00ff */
[----:B------:R-:W-:Y:S01]  /*8cc0*/  LOP3.LUT R87, R87, 0xff00, R48, 0xf8, !PT ;  /* 0x0000ff0057577812 */ /* 0x000fe200078ef830 */
[----:B------:R-:W-:Y:S01]  /*8cd0*/  IMAD.U32 R48, R161, 0x10000, RZ ;  /* 0x00010000a1307824 */ /* 0x000fe200078e00ff */
[----:B------:R-:W-:Y:S02]  /*8ce0*/  LOP3.LUT R157, R135, 0xff00, R54, 0xf8, !PT ;  /* 0x0000ff00879d7812 */ /* 0x000fe400078ef836 */
[----:B------:R-:W-:Y:S01]  /*8cf0*/  LOP3.LUT R155, R63, 0xff00, R52, 0xf8, !PT ;  /* 0x0000ff003f9b7812 */ /* 0x000fe200078ef834 */
[----:B------:R-:W-:Y:S01]  /*8d00*/  IMAD.U32 R52, R59, 0x10000, RZ ;  /* 0x000100003b347824 */ /* 0x000fe200078e00ff */
[----:B------:R-:W-:Y:S02]  /*8d10*/  F2FP.F16.E4M3.UNPACK_B R135, R154.H1 ;  /* 0x0000009aff87723e */ /* 0x000fe400030006ff */
[----:B------:R-:W-:-:S02]  /*8d20*/  F2FP.F16.E4M3.UNPACK_B R84, R61.H1 ;  /* 0x0000003dff54723e */ /* 0x000fc400030006ff */
        /* <DEDUP_REMOVED lines=8> */
[----:B------:R-:W-:Y:S02]  /*8db0*/  HADD2.F32 R63, -RZ, R63.H1_H1 ;  /* 0x3000003fff3f7230 */ /* 0x000fe40000004100 */
        /* <DEDUP_REMOVED lines=166> */
[----:B------:R-:W-:Y:S01]  /*9820*/  F2FP.SATFINITE.E4M3.F32.PACK_AB_MERGE_C R51, R55, R158, R48 ;  /* 0x0000009e3733723e */ /* 0x000fe20004807030 */
[----:B------:R-:W-:Y:S01]  /*9830*/  IMAD.MOV.U32 R48, RZ, RZ, R59 ;  /* 0x000000ffff307224 */ /* 0x000fe200078e003b */
[----:B------:R-:W-:Y:S01]  /*9840*/  F2FP.SATFINITE.E4M3.F32.PACK_AB_MERGE_C R55, R49, R156, R134 ;  /* 0x0000009c3137723e */ /* 0x000fe20004807086 */
[----:B------:R-:W-:Y:S01]  /*9850*/  IMAD.MOV.U32 R49, RZ, RZ, R50 ;  /* 0x000000ffff317224 */ /* 0x000fe200078e0032 */
[----:B------:R-:W-:Y:S01]  /*9860*/  F2FP.SATFINITE.E4M3.F32.PACK_AB_MERGE_C R53, R52, R61, R56 ;  /* 0x0000003d3435723e */ /* 0x000fe20004807038 */
[----:B------:R-:W-:Y:S02]  /*9870*/  IMAD.MOV.U32 R52, RZ, RZ, R58 ;  /* 0x000000ffff347224 */ /* 0x000fe400078e003a */
[----:B------:R-:W-:-:S07]  /*9880*/  IMAD.MOV.U32 R50, RZ, RZ, R57 ;  /* 0x000000ffff327224 */ /* 0x000fce00078e0039 */
.L_x_8048:
[----:B------:R-:W-:Y:S05]  /*9890*/  BSYNC B2 ;  /* 0x0000000000027941 */ /* 0x000fea0003800000 */
.L_x_8047:
        /* <DEDUP_REMOVED lines=12> */
.L_x_8046:
[----:B------:R-:W-:Y:S05]  /*9960*/  BSYNC B1 ;  /* 0x0000000000017941 */ /* 0x000fea0003800000 */
.L_x_8045:
        /* <DEDUP_REMOVED lines=15> */
[----:B------:R-:W-:-:S03]  /*9a60*/  IMAD.SHL.U32 R51, R51, 0x80, RZ ;  /* 0x0000008033337824 */ /* 0x000fc600078e00ff */
        /* <DEDUP_REMOVED lines=40> */
[----:B------:R-:W-:Y:S01]  /*9cf0*/  SHF.R.U32.HI R84, RZ, 0x10, R67 ;  /* 0x00000010ff547819 */ /* 0x000fe20000011643 */
[----:B--2---:R-:W-:Y:S01]  /*9d00*/  IMAD.MOV.U32 R67, RZ, RZ, R52 ;  /* 0x000000ffff437224 */ /* 0x004fe200078e0034 */
[----:B------:R-:W-:Y:S01]  /*9d10*/  LOP3.LUT R48, R63, 0xff00, R48, 0xf8, !PT ;  /* 0x0000ff003f307812 */ /* 0x000fe200078ef830 */
[----:B------:R-:W-:Y:S01]  /*9d20*/  IMAD.SHL.U32 R63, R86, 0x100, RZ ;  /* 0x00000100563f7824 */ /* 0x000fe200078e00ff */
[----:B------:R-:W-:Y:S01]  /*9d30*/  PRMT R66, R85, 0x654, R66 ;  /* 0x0000065455427816 */ /* 0x000fe20000000042 */
[----:B------:R-:W-:Y:S01]  /*9d40*/  IMAD.U32 R83, R83, 0x10000, RZ ;  /* 0x0001000053537824 */ /* 0x000fe200078e00ff */
[----:B------:R-:W-:-:S02]  /*9d50*/  PRMT R64, R87, 0x654, R64 ;  /* 0x0000065457407816 */ /* 0x000fc40000000040 */
[----:B------:R-:W-:Y:S01]  /*9d60*/  LOP3.LUT R50, R48, 0xff0000, R49, 0xf8, !PT ;  /* 0x00ff000030327812 */ /* 0x000fe200078ef831 */
[----:B------:R-:W-:Y:S01]  /*9d70*/  IMAD.U32 R48, R84, 0x10000, RZ ;  /* 0x0001000054307824 */ /* 0x000fe200078e00ff */
[----:B------:R-:W-:Y:S02]  /*9d80*/  LOP3.LUT R52, R66, 0xff00, R69, 0xf8, !PT ;  /* 0x0000ff0042347812 */ /* 0x000fe400078ef845 */
[----:B------:R-:W-:Y:S02]  /*9d90*/  LOP3.LUT R82, R68, 0xff00, R71, 0xf8, !PT ;  /* 0x0000ff0044527812 */ /* 0x000fe400078ef847 */
[----:B------:R-:W-:Y:S02]  /*9da0*/  LOP3.LUT R63, R64, 0xff00, R63, 0xf8, !PT ;  /* 0x0000ff00403f7812 */ /* 0x000fe400078ef83f */
[----:B------:R-:W-:Y:S02]  /*9db0*/  F2FP.F16.E4M3.UNPACK_B R71, R150.H1 ;  /* 0x00000096ff47723e */ /* 0x000fe400030006ff */
[----:B------:R-:W-:-:S02]  /*9dc0*/  F2FP.F16.E4M3.UNPACK_B R68, R67.H1 ;  /* 0x00000043ff44723e */ /* 0x000fc400030006ff */
[----:B------:R-:W-:Y:S01]  /*9dd0*/  F2FP.F16.E4M3.UNPACK_B R66, R65.H1 ;  /* 0x00000041ff42723e */ /* 0x000fe200030006ff */
[----:B------:R-:W-:Y:S01]  /*9de0*/  HADD2.F32 R49, -RZ, R71.H0_H0 ;  /* 0x20000047ff317230 */ /* 0x000fe20000004100 */
[----:B------:R-:W-:Y:S01]  /*9df0*/  LOP3.LUT R48, R63, 0xff0000, R48, 0xf8, !PT ;  /* 0x00ff00003f307812 */ /* 0x000fe200078ef830 */
[----:B------:R-:W-:Y:S01]  /*9e00*/  HADD2.F32 R64, -RZ, R68.H0_H0 ;  /* 0x20000044ff407230 */ /* 0x000fe20000004100 */
[----:B------:R-:W-:Y:S01]  /*9e10*/  F2FP.F16.E4M3.UNPACK_B R69, R148.H1 ;  /* 0x00000094ff45723e */ /* 0x000fe200030006ff */
[--C-:B------:R-:W-:Y:S01]  /*9e20*/  HADD2.F32 R63, -RZ, R66.reuse.H0_H0 ;  /* 0x20000042ff3f7230 */ /* 0x100fe20000004100 */
[----:B------:R-:W-:Y:S01]  /*9e30*/  LOP3.LUT R52, R52, 0xff0000, R81, 0xf8, !PT ;  /* 0x00ff000034347812 */ /* 0x000fe200078ef851 */
[----:B------:R-:W-:Y:S02]  /*9e40*/  HADD2.F32 R66, -RZ, R66.H1_H1 ;  /* 0x30000042ff427230 */ /* 0x000fe40000004100 */
[----:B------:R-:W-:Y:S01]  /*9e50*/  FMUL.FTZ R84, R64, R49 ;  /* 0x0000003140547220 */ /* 0x000fe20000410000 */
[----:B------:R-:W-:-:S02]  /*9e60*/  HADD2.F32 R70, -RZ, R69.H0_H0 ;  /* 0x20000045ff467230 */ /* 0x000fc40000004100 */
        /* <DEDUP_REMOVED lines=8> */
[----:B------:R-:W-:Y:S02]  /*9ef0*/  F2FP.F16.E4M3.UNPACK_B R68, R67 ;  /* 0x00000043ff44723e */ /* 0x000fe400020006ff */
[----:B------:R-:W-:Y:S01]  /*9f00*/  LOP3.LUT R49, R82, 0xff0000, R83, 0xf8, !PT ;  /* 0x00ff000052317812 */ /* 0x000fe200078ef853 */
[-C--:B------:R-:W-:Y:S01]  /*9f10*/  FMUL.FTZ R84, R66, R70.reuse ;  /* 0x0000004642547220 */ /* 0x080fe20000410000 */
[----:B------:R-:W-:Y:S01]  /*9f20*/  FMUL.FTZ R65, R71, R70 ;  /* 0x0000004647417220 */ /* 0x000fe20000410000 */
[----:B------:R-:W-:Y:S01]  /*9f30*/  F2FP.F16.E4M3.UNPACK_B R148, R148 ;  /* 0x00000094ff94723e */ /* 0x000fe200020006ff */
[----:B------:R-:W-:-:S02]  /*9f40*/  HADD2.F32 R82, -RZ, R150.H0_H0 ;  /* 0x20000096ff527230 */ /* 0x000fc40000004100 */
[----:B------:R-:W-:Y:S02]  /*9f50*/  HADD2.F32 R70, -RZ, R68.H0_H0 ;  /* 0x20000044ff467230 */ /* 0x000fe40000004100 */
        /* <DEDUP_REMOVED lines=156> */
.L_x_8052:
[----:B------:R-:W-:Y:S05]  /*a920*/  BSYNC B2 ;  /* 0x0000000000027941 */ /* 0x000fea0003800000 */
.L_x_8051:
        /* <DEDUP_REMOVED lines=12> */
.L_x_8050:
[----:B------:R-:W-:Y:S05]  /*a9f0*/  BSYNC B1 ;  /* 0x0000000000017941 */ /* 0x000fea0003800000 */
.L_x_8049:
        /* <DEDUP_REMOVED lines=43> */
[----:B------:R-:W-:Y:S01]  /*acb0*/  IMAD.MOV.U32 R62, RZ, RZ, R54 ;  /* 0x000000ffff3e7224 */ /* 0x000fe200078e0036 */
[----:B------:R-:W-:Y:S01]  /*acc0*/  SHF.R.U32.HI R81, RZ, 0x10, R73 ;  /* 0x00000010ff517819 */ /* 0x000fe20000011649 */
[----:B------:R-:W-:Y:S01]  /*acd0*/  IMAD.SHL.U32 R50, R71, 0x100, RZ ;  /* 0x0000010047327824 */ /* 0x000fe200078e00ff */
[----:B------:R-:W-:-:S02]  /*ace0*/  LOP3.LUT R64, R75, 0xff, RZ, 0xc0, !PT ;  /* 0x000000ff4b407812 */ /* 0x000fc400078ec0ff */
[----:B------:R-:W-:Y:S01]  /*acf0*/  SHF.R.U32.HI R67, RZ, 0x18, R75 ;  /* 0x00000018ff437819 */ /* 0x000fe2000001164b */
[----:B------:R-:W-:Y:S01]  /*ad00*/  IMAD.U32 R52, R81, 0x10000, RZ ;  /* 0x0001000051347824 */ /* 0x000fe200078e00ff */
[----:B------:R-:W-:Y:S02]  /*ad10*/  LOP3.LUT R68, R77, 0xff, RZ, 0xc0, !PT ;  /* 0x000000ff4d447812 */ /* 0x000fe400078ec0ff */
[----:B------:R-:W-:Y:S02]  /*ad20*/  SHF.R.U32.HI R73, RZ, 0x18, R77 ;  /* 0x00000018ff497819 */ /* 0x000fe4000001164d */
[----:B------:R-:W-:Y:S01]  /*ad30*/  LOP3.LUT R65, R65, 0xff00, R48, 0xf8, !PT ;  /* 0x0000ff0041417812 */ /* 0x000fe200078ef830 */
[----:B------:R-:W-:Y:S01]  /*ad40*/  IMAD.SHL.U32 R48, R76, 0x100, RZ ;  /* 0x000001004c307824 */ /* 0x000fe200078e00ff */
[----:B------:R-:W-:Y:S02]  /*ad50*/  SHF.R.U32.HI R70, RZ, 0x8, R79 ;  /* 0x00000008ff467819 */ /* 0x000fe4000001164f */
[----:B------:R-:W-:-:S02]  /*ad60*/  PRMT R67, R67, 0x654, R64 ;  /* 0x0000065443437816 */ /* 0x000fc40000000040 */
[----:B------:R-:W-:Y:S01]  /*ad70*/  PRMT R73, R73, 0x654, R68 ;  /* 0x0000065449497816 */ /* 0x000fe20000000044 */
[----:B------:R-:W-:Y:S01]  /*ad80*/  IMAD.SHL.U32 R54, R70, 0x100, RZ ;  /* 0x0000010046367824 */ /* 0x000fe200078e00ff */
        /* <DEDUP_REMOVED lines=194> */
.L_x_8054:
[----:B------:R-:W-:Y:S05]  /*b9b0*/  BSYNC B1 ;  /* 0x0000000000017941 */ /* 0x000fea0003800000 */
.L_x_8053:
[----:B------:R-:W-:Y:S01]  /*b9c0*/  ISETP.GE.AND P2, PT, R63, R145, PT ;  /* 0x000000913f00720c */ /* 0x000fe20003f46270 */
[----:B------:R-:W-:Y:S02]  /*b9d0*/  ULDC.64 UR4, c[0x0][0x208] ;  /* 0x0000820000047ab9 */ /* 0x000fe40000000a00 */
[----:B-1----:R3:W-:Y:S10]  /*b9e0*/  STG.E.128 desc[UR4][R58.64], R48 ;  /* 0x000000303a007986 */ /* 0x0027f4000c101d04 */
[----:B------:R-:W-:Y:S05]  /*b9f0*/  @P2 BRA `(.L_x_8031) ;  /* 0x0000000400f42947 */ /* 0x000fea0003800000 */
[--C-:B---3--:R-:W-:Y:S01]  /*ba00*/  SHF.R.S32.HI R48, RZ, 0x1f, R63.reuse ;  /* 0x0000001fff307819 */ /* 0x108fe2000001143f */
[----:B------:R-:W-:Y:S01]  /*ba10*/  ULDC.64 UR4, c[0x0][0x208] ;  /* 0x0000820000047ab9 */ /* 0x000fe20000000a00 */
[----:B------:R-:W-:-:S04]  /*ba20*/  IADD3 R63, P2, P3, R44, R128, R63 ;  /* 0x000000802c3f7210 */ /* 0x000fc80007b5e03f */
[----:B------:R-:W-:Y:S02]  /*ba30*/  IADD3.X R48, R40, R61, R48, P2, P3 ;  /* 0x0000003d28307210 */ /* 0x000fe400017e6430 */
[----:B------:R-:W-:-:S05]  /*ba40*/  IADD3 R56, P2, R63, R56, RZ ;  /* 0x000000383f387210 */ /* 0x000fca0007f5e0ff */
[----:B------:R-:W-:-:S05]  /*ba50*/  IMAD.X R57, R48, 0x1, R57, P2 ;  /* 0x0000000130397824 */ /* 0x000fca00010e0639 */
[----:B--2---:R4:W-:Y:S01]  /*ba60*/  STG.E.128 desc[UR4][R56.64], R52 ;  /* 0x0000003438007986 */ /* 0x0049e2000c101d04 */
[----:B------:R-:W-:Y:S05]  /*ba70*/  BRA `(.L_x_8031) ;  /* 0x0000000400d47947 */ /* 0x000fea0003800000 */
.L_x_7994:
[----:B------:R-:W-:-:S04]  /*ba80*/  ULOP3.LUT UR4, UR60, 0x1, URZ, 0xfc, !UPT ;  /* 0x000000013c047892 */ /* 0x000fc8000f8efc3f */
[----:B------:R-:W-:-:S06]  /*ba90*/  UISETP.NE.AND UP0, UPT, UR4, 0x3, UPT ;  /* 0x000000030400788c */ /* 0x000fcc000bf05270 */
[----:B------:R-:W-:-:S13]  /*baa0*/  PLOP3.LUT P5, PT, PT, PT, UP0, 0x80, 0x0 ;  /* 0x000000000000781c */ /* 0x000fda0003faf008 */
[----:B------:R-:W-:Y:S05]  /*bab0*/  @!P5 BRA `(.L_x_8055) ;  /* 0x000000000004d947 */ /* 0x000fea0003800000 */
[----:B------:R-:W-:Y:S01]  /*bac0*/  BPT.TRAP 0x1 ;  /* 0x000000040000795c */ /* 0x000fe20000300000 */
.L_x_8055:
        /* <DEDUP_REMOVED lines=9> */
.L_x_8299:
[----:B------:R-:W-:Y:S05]  /*bb60*/  BSYNC B1 ;  /* 0x0000000000017941 */ /* 0x000fea0003800000 */
.L_x_8056:
        /* <DEDUP_REMOVED lines=24> */
.L_x_8059:
[----:B------:R-:W-:Y:S05]  /*bcf0*/  BSYNC B1 ;  /* 0x0000000000017941 */ /* 0x000fea0003800000 */
.L_x_8058:
        /* <DEDUP_REMOVED lines=24> */
.L_x_8061:
[----:B------:R-:W-:Y:S05]  /*be80*/  BSYNC B1 ;  /* 0x0000000000017941 */ /* 0x000fea0003800000 */
.L_x_8060:
        /* <DEDUP_REMOVED lines=24> */
.L_x_8063:
[----:B------:R-:W-:Y:S05]  /*c010*/  BSYNC B1 ;  /* 0x0000000000017941 */ /* 0x000fea0003800000 */
.L_x_8062:
        /* <DEDUP_REMOVED lines=27> */
.L_x_8031:
[----:B------:R-:W-:Y:S05]  /*c1d0*/  BSYNC B0 ;  /* 0x0000000000007941 */ /* 0x000fea0003800000 */
.L_x_7993:
        /* <DEDUP_REMOVED lines=17> */
.L_x_8065:
[----:B------:R-:W-:Y:S05]  /*c2f0*/  BSYNC B0 ;  /* 0x0000000000007941 */ /* 0x000fea0003800000 */
.L_x_8064:
[----:B------:R-:W1:Y:S01]  /*c300*/  SYNCS.PHASECHK.TRANS64.TRYWAIT P3, [R110+URZ+0x2e8b0], R125 ;  /* 0x02e8b07d6e0075a7 */ /* 0x000e62000806017f */
[----:B------:R-:W-:Y:S01]  /*c310*/  ULDC UR61, c[0x0][0x2f4] ;  /* 0x0000bd00003d7ab9 */ /* 0x000fe20000000800 */
[----:B------:R-:W-:Y:S01]  /*c320*/  ULDC.64 UR38, c[0x0][0x328] ;  /* 0x0000ca0000267ab9 */ /* 0x000fe20000000a00 */
[----:B------:R-:W-:Y:S01]  /*c330*/  ULDC.64 UR36, c[0x0][0x318] ;  /* 0x0000c60000247ab9 */ /* 0x000fe20000000a00 */
[----:B------:R-:W-:Y:S04]  /*c340*/  BSSY B0, `(.L_x_8066) ;  /* 0x0000002000007945 */ /* 0x000fe80003800000 */
[----:B-1----:R-:W-:Y:S05]  /*c350*/  @!P3 BRA `(.L_x_8067) ;  /* 0x000001e40098b947 */ /* 0x002fea0003800000 */
.L_x_8300:
[----:B------:R-:W-:Y:S05]  /*c360*/  BSYNC B0 ;  /* 0x0000000000007941 */ /* 0x000fea0003800000 */
.L_x_8066:
[----:B------:R-:W-:Y:S01]  /*c370*/  ISETP.GE.AND P3, PT, R228, R119, PT ;  /* 0x00000077e400720c */ /* 0x000fe20003f66270 */
[----:B------:R-:W-:Y:S01]  /*c380*/  BSSY B0, `(.L_x_8068) ;  /* 0x0000017000007945 */ /* 0x000fe20003800000 */
[----:B------:R-:W-:-:S11]  /*c390*/  IMAD.WIDE R52, R25, 0xe0, R100 ;  /* 0x000000e019347825 */ /* 0x000fd600078e0264 */
[----:B------:R-:W-:Y:S05]  /*c3a0*/  @P3 BRA `(.L_x_8069) ;  /* 0x0000000000503947 */ /* 0x000fea0003800000 */
[----:B------:R-:W-:Y:S01]  /*c3b0*/  ISETP.GE.AND P3, PT, R4, UR61, PT ;  /* 0x0000003d04007c0c */ /* 0x000fe2000bf66270 */
[----:B0-----:R-:W-:Y:S01]  /*c3c0*/  IMAD.MOV.U32 R48, RZ, RZ, R46 ;  /* 0x000000ffff307224 */ /* 0x001fe200078e002e */
[----:B------:R-:W-:Y:S01]  /*c3d0*/  PLOP3.LUT P4, PT, PT, PT, PT, 0x8, 0x0 ;  /* 0x000000000000781c */ /* 0x000fe20003f8e170 */
[----:B------:R-:W-:Y:S01]  /*c3e0*/  IMAD.MOV.U32 R49, RZ, RZ, R109 ;  /* 0x000000ffff317224 */ /* 0x000fe200078e006d */
[----:B------:R-:W-:Y:S01]  /*c3f0*/  ULDC.64 UR4, c[0x0][0x208] ;  /* 0x0000820000047ab9 */ /* 0x000fe20000000a00 */
[----:B------:R-:W-:Y:S02]  /*c400*/  IMAD R51, R53, UR38, RZ ;  /* 0x0000002635337c24 */ /* 0x000fe4000f8e02ff */
[----:B------:R-:W-:-:S04]  /*c410*/  IMAD.WIDE.U32 R48, R52, UR38, R48 ;  /* 0x0000002634307c25 */ /* 0x000fc8000f8e0030 */
[----:B------:R-:W-:Y:S02]  /*c420*/  IMAD R51, R52, UR39, R51 ;  /* 0x0000002734337c24 */ /* 0x000fe4000f8e0233 */
        /* <DEDUP_REMOVED lines=8> */
[----:B------:R-:W0:Y:S04]  /*c4b0*/  @!P4 LDS.128 R48, [R118+0xe400] ;  /* 0x00e400007630c984 */ /* 0x000e280000000c00 */
[----:B0-----:R-:W-:Y:S04]  /*c4c0*/  @!P4 STG.E.128 desc[UR4][R54.64], R48 ;  /* 0x000000303600c986 */ /* 0x001fe8000c101d04 */
[----:B------:R-:W0:Y:S04]  /*c4d0*/  @!P3 LDS.128 R48, [R56+0xe400] ;  /* 0x00e400003830b984 */ /* 0x000e280000000c00 */
[----:B0-----:R2:W-:Y:S02]  /*c4e0*/  @!P3 STG.E.128 desc[UR4][R54.64+0x40], R48 ;  /* 0x000040303600b986 */ /* 0x0015e4000c101d04 */
.L_x_8069:
[----:B------:R-:W-:Y:S05]  /*c4f0*/  BSYNC B0 ;  /* 0x0000000000007941 */ /* 0x000fea0003800000 */
.L_x_8068:
[----:B0-2---:R-:W-:Y:S01]  /*c500*/  VIADD R48, R228, 0x40 ;  /* 0x00000040e4307836 */ /* 0x005fe20000000000 */
[----:B------:R-:W-:Y:S04]  /*c510*/  BSSY B0, `(.L_x_8070) ;  /* 0x0000019000007945 */ /* 0x000fe80003800000 */
[----:B------:R-:W-:-:S13]  /*c520*/  ISETP.GE.AND P3, PT, R48, R119, PT ;  /* 0x000000773000720c */ /* 0x000fda0003f66270 */
[----:B------:R-:W-:Y:S05]  /*c530*/  @P3 BRA `(.L_x_8071) ;  /* 0x0000000000583947 */ /* 0x000fea0003800000 */
[----:B------:R-:W-:Y:S01]  /*c540*/  ISETP.GE.AND P3, PT, R4, UR61, PT ;  /* 0x0000003d04007c0c */ /* 0x000fe2000bf66270 */
[----:B------:R-:W-:Y:S01]  /*c550*/  IMAD.MOV.U32 R48, RZ, RZ, R46 ;  /* 0x000000ffff307224 */ /* 0x000fe200078e002e */
[----:B------:R-:W-:Y:S01]  /*c560*/  PLOP3.LUT P4, PT, PT, PT, PT, 0x8, 0x0 ;  /* 0x000000000000781c */ /* 0x000fe20003f8e170 */
[----:B------:R-:W-:Y:S01]  /*c570*/  IMAD.MOV.U32 R49, RZ, RZ, R109 ;  /* 0x000000ffff317224 */ /* 0x000fe200078e006d */
[----:B------:R-:W-:-:S09]  /*c580*/  ULDC.64 UR4, c[0x0][0x208] ;  /* 0x0000820000047ab9 */ /* 0x000fd20000000a00 */
        /* <DEDUP_REMOVED lines=13> */
[----:B------:R-:W0:Y:S04]  /*c660*/  @!P4 LDS.128 R48, [R118+0x10400] ;  /* 0x010400007630c984 */ /* 0x000e280000000c00 */
[----:B0-----:R-:W-:Y:S04]  /*c670*/  @!P4 STG.E.128 desc[UR4][R54.64], R48 ;  /* 0x000000303600c986 */ /* 0x001fe8000c101d04 */
[----:B------:R-:W0:Y:S04]  /*c680*/  @!P3 LDS.128 R48, [R56+0x10400] ;  /* 0x010400003830b984 */ /* 0x000e280000000c00 */
[----:B0-----:R0:W-:Y:S02]  /*c690*/  @!P3 STG.E.128 desc[UR4][R54.64+0x40], R48 ;  /* 0x000040303600b986 */ /* 0x0011e4000c101d04 */
.L_x_8071:
[----:B------:R-:W-:Y:S05]  /*c6a0*/  BSYNC B0 ;  /* 0x0000000000007941 */ /* 0x000fea0003800000 */
.L_x_8070:
[----:B0-----:R-:W-:Y:S01]  /*c6b0*/  VIADD R48, R228, 0x80 ;  /* 0x00000080e4307836 */ /* 0x001fe20000000000 */
        /* <DEDUP_REMOVED lines=25> */
.L_x_8073:
[----:B------:R-:W-:Y:S05]  /*c850*/  BSYNC B0 ;  /* 0x0000000000007941 */ /* 0x000fea0003800000 */
.L_x_8072:
        /* <DEDUP_REMOVED lines=22> */
[----:B------:R-:W0:Y:S04]  /*c9c0*/  @!P4 LDS.128 R48, [R118+0x14400] ;  /* 0x014400007630c984 */ /* 0x000e280000000c00 */
[----:B0-----:R-:W-:Y:S04]  /*c9d0*/  @!P4 STG.E.128 desc[UR4][R52.64], R48 ;  /* 0x000000303400c986 */ /* 0x001fe8000c101d04 */
[----:B------:R-:W0:Y:S04]  /*c9e0*/  @!P3 LDS.128 R48, [R54+0x14400] ;  /* 0x014400003630b984 */ /* 0x000e280000000c00 */
[----:B0-----:R0:W-:Y:S02]  /*c9f0*/  @!P3 STG.E.128 desc[UR4][R52.64+0x40], R48 ;  /* 0x000040303400b986 */ /* 0x0011e4000c101d04 */
.L_x_8075:
[----:B------:R-:W-:Y:S05]  /*ca00*/  BSYNC B0 ;  /* 0x0000000000007941 */ /* 0x000fea0003800000 */
.L_x_8074:
        /* <DEDUP_REMOVED lines=22> */
.L_x_7988:
[----:B------:R-:W-:Y:S05]  /*cb70*/  @P0 BRA `(.L_x_8077) ;  /* 0x00000000000c0947 */ /* 0x000fea0003800000 */
[----:B------:R-:W0:Y:S01]  /*cb80*/  FENCE.VIEW.ASYNC.G ;  /* 0x00000000000073c6 */ /* 0x000e220000000100 */
[----:B------:R-:W-:Y:S05]  /*cb90*/  WARPSYNC.ALL ;  /* 0x0000000000007948 */ /* 0x000fea0003800000 */
[----:B0-----:R-:W-:Y:S06]  /*cba0*/  BAR.ARV 0xc, 0x180 ;  /* 0x0306000000007b1d */ /* 0x001fec0000002000 */
.L_x_8077:
[----:B------:R-:W2:Y:S01]  /*cbb0*/  LDL R0, [R1+0xa4] ;  /* 0x0000a40001007983 */ /* 0x000ea20000100800 */
[----:B------:R-:W-:Y:S01]  /*cbc0*/  ULDC.64 UR6, c[0x0][0x998] ;  /* 0x0002660000067ab9 */ /* 0x000fe20000000a00 */
[----:B------:R-:W-:Y:S02]  /*cbd0*/  ULDC.64 UR4, c[0x0][0x990] ;  /* 0x0002640000047ab9 */ /* 0x000fe40000000a00 */
[----:B------:R-:W3:Y:S04]  /*cbe0*/  LDL R3, [R1+0x90] ;  /* 0x0000900001037983 */ /* 0x000ee80000100800 */
[----:B------:R-:W4:Y:S01]  /*cbf0*/  LDL R20, [R1+0x68] ;  /* 0x0000680001147983 */ /* 0x000f220000100800 */
[----:B------:R-:W-:Y:S02]  /*cc00*/  ISETP.NE.U32.AND P1, PT, RZ, UR6, PT ;  /* 0x00000006ff007c0c */ /* 0x000fe4000bf25070 */
[----:B------:R-:W-:Y:S01]  /*cc10*/  ISETP.NE.U32.AND P0, PT, RZ, UR4, PT ;  /* 0x00000004ff007c0c */ /* 0x000fe2000bf05070 */
[----:B------:R-:W4:Y:S01]  /*cc20*/  LDL R14, [R1+0x4c] ;  /* 0x00004c00010e7983 */ /* 0x000f220000100800 */
[----:B------:R-:W-:-:S02]  /*cc30*/  ISETP.NE.AND.EX P1, PT, RZ, UR7, PT, P1 ;  /* 0x00000007ff007c0c */ /* 0x000fc4000bf25310 */
[----:B------:R-:W-:-:S11]  /*cc40*/  ISETP.NE.AND.EX P0, PT, RZ, UR5, PT, P0 ;  /* 0x00000005ff007c0c */ /* 0x000fd6000bf05300 */
[----:B------:R-:W2:Y:S08]  /*cc50*/  @P1 LDC.64 R8, c[0x0][0x9b8] ;  /* 0x00026e00ff081b82 */ /* 0x000eb00000000a00 */
[----:B------:R-:W0:Y:S08]  /*cc60*/  @P0 LDC.64 R6, c[0x0][0x9a8] ;  /* 0x00026a00ff060b82 */ /* 0x000e300000000a00 */
[----:B------:R-:W1:Y:S08]  /*cc70*/  @P1 LDC.64 R10, c[0x0][0x9c0] ;  /* 0x00027000ff0a1b82 */ /* 0x000e700000000a00 */
[----:B------:R-:W1:Y:S01]  /*cc80*/  @P0 LDC.64 R12, c[0x0][0x9b0] ;  /* 0x00026c00ff0c0b82 */ /* 0x000e620000000a00 */
[----:B------:R-:W-:Y:S01]  /*cc90*/  ULDC.64 UR8, c[0x0][0x208] ;  /* 0x0000820000087ab9 */ /* 0x000fe20000000a00 */
        /* <DEDUP_REMOVED lines=20> */
[----:B------:R-:W-:Y:S01]  /*cde0*/  ULDC UR4, c[0x0][0x988] ;  /* 0x0002620000047ab9 */ /* 0x000fe20000000800 */
[----:B------:R-:W-:Y:S01]  /*cdf0*/  IMAD.MOV.U32 R0, RZ, RZ, 0x3f800000 ;  /* 0x3f800000ff007424 */ /* 0x000fe200078e00ff */
[----:B------:R-:W-:Y:S01]  /*ce00*/  @P1 LEA.HI.X R9, R6, UR7, R5, 0x2, P3 ;  /* 0x0000000706091c11 */ /* 0x000fe200098f1405 */
[----:B------:R-:W-:Y:S01]  /*ce10*/  IMAD.MOV.U32 R7, RZ, RZ, 0x3f800000 ;  /* 0x3f800000ff077424 */ /* 0x000fe200078e00ff */
[----:B------:R-:W-:Y:S02]  /*ce20*/  @P0 LEA.HI.X R5, R2, UR5, R3, 0x2, P2 ;  /* 0x0000000502050c11 */ /* 0x000fe400090f1403 */
[----:B------:R-:W0:Y:S01]  /*ce30*/  LDC R2, c[0x0][0x448] ;  /* 0x00011200ff027b82 */ /* 0x000e220000000800 */
[----:B------:R1:W2:Y:S04]  /*ce40*/  @P1 LDG.E R0, desc[UR8][R8.64] ;  /* 0x0000000808001981 */ /* 0x0002a8000c1e1900 */
[----:B------:R3:W2:Y:S01]  /*ce50*/  @P0 LDG.E R7, desc[UR8][R4.64] ;  /* 0x0000000804070981 */ /* 0x0006a2000c1e1900 */
[----:B0-----:R-:W-:-:S13]  /*ce60*/  ISETP.NE.AND P0, PT, R2, 0x1, PT ;  /* 0x000000010200780c */ /* 0x001fda0003f05270 */
[----:B------:R-:W0:Y:S08]  /*ce70*/  @P0 LDC R3, c[0x0][0x44c] ;  /* 0x00011300ff030b82 */ /* 0x000e300000000800 */
[----:B------:R-:W4:Y:S01]  /*ce80*/  @P0 LDC R6, c[0x0][0x450] ;  /* 0x00011400ff060b82 */ /* 0x000f220000000800 */
[----:B------:R-:W-:-:S04]  /*ce90*/  VIADD R2, R14, 0x7f ;  /* 0x0000007f0e027836 */ /* 0x000fc80000000000 */
[----:B0-----:R-:W-:-:S05]  /*cea0*/  @P0 IMAD.HI.U32 R3, R2, R3, RZ ;  /* 0x0000000302030227 */ /* 0x001fca00078e00ff */
[----:B----4-:R-:W-:-:S05]  /*ceb0*/  @P0 SHF.R.U32.HI R2, RZ, R6, R3 ;  /* 0x00000006ff020219 */ /* 0x010fca0000011603 */
[----:B------:R-:W-:Y:S02]  /*cec0*/  IMAD.IADD R3, R137, 0x1, R2 ;  /* 0x0000000189037824 */ /* 0x000fe400078e0202 */
[----:B------:R-:W-:-:S04]  /*ced0*/  IMAD.MOV.U32 R2, RZ, RZ, RZ ;  /* 0x000000ffff027224 */ /* 0x000fc800078e00ff */
[----:B------:R-:W-:-:S05]  /*cee0*/  IMAD.HI R2, R3, -0x6db6db6d, R2 ;  /* 0x9249249303027827 */ /* 0x000fca00078e0202 */
[----:B------:R-:W-:-:S04]  /*cef0*/  SHF.R.U32.HI R3, RZ, 0x1f, R2 ;  /* 0x0000001fff037819 */ /* 0x000fc80000011602 */
[----:B------:R-:W-:-:S04]  /*cf00*/  LEA.HI.SX32 R3, R2, R3, 0x19 ;  /* 0x0000000302037211 */ /* 0x000fc800078fcaff */
[----:B------:R-:W-:-:S04]  /*cf10*/  VIMNMX R138, R138, R3, PT ;  /* 0x000000038a8a7248 */ /* 0x000fc80003fe0100 */
[----:B------:R-:W-:Y:S02]  /*cf20*/  ISETP.GE.AND P1, PT, R138, 0x1, PT ;  /* 0x000000018a00780c */ /* 0x000fe40003f26270 */
[----:B------:R-:W-:Y:S02]  /*cf30*/  CS2R R88, SRZ ;  /* 0x0000000000587805 */ /* 0x000fe4000001ff00 */
[----:B------:R-:W-:Y:S02]  /*cf40*/  PLOP3.LUT P0, PT, PT, PT, PT, 0x80, 0x0 ;  /* 0x000000000000781c */ /* 0x000fe40003f0f070 */
[----:B------:R-:W-:Y:S02]  /*cf50*/  CS2R R86, SRZ ;  /* 0x0000000000567805 */ /* 0x000fe4000001ff00 */
[----:B------:R-:W-:Y:S02]  /*cf60*/  CS2R R84, SRZ ;  /* 0x0000000000547805 */ /* 0x000fe4000001ff00 */
[----:B-1----:R-:W-:-:S02]  /*cf70*/  CS2R R8, SRZ ;  /* 0x0000000000087805 */ /* 0x002fc4000001ff00 */
[----:B---3--:R-:W-:Y:S02]  /*cf80*/  CS2R R4, SRZ ;  /* 0x0000000000047805 */ /* 0x008fe4000001ff00 */
        /* <DEDUP_REMOVED lines=25> */
[----:B------:R-:W-:Y:S01]  /*d120*/  CS2R R92, SRZ ;  /* 0x00000000005c7805 */ /* 0x000fe2000001ff00 */
[----:B------:R-:W-:Y:S01]  /*d130*/  IMAD.MOV.U32 R57, RZ, RZ, RZ ;  /* 0x000000ffff397224 */ /* 0x000fe200078e00ff */
[----:B------:R-:W-:Y:S01]  /*d140*/  CS2R R94, SRZ ;  /* 0x00000000005e7805 */ /* 0x000fe2000001ff00 */
[----:B--2---:R-:W-:Y:S01]  /*d150*/  FMUL.FTZ R0, R7, R0 ;  /* 0x0000000007007220 */ /* 0x004fe20000410000 */
[----:B------:R-:W-:-:S03]  /*d160*/  CS2R R6, SRZ ;  /* 0x0000000000067805 */ /* 0x000fc6000001ff00 */
        /* <DEDUP_REMOVED lines=11> */
.L_x_8303:
        /* <DEDUP_REMOVED lines=27> */
.L_x_8081:
[----:B------:R-:W-:Y:S05]  /*d3d0*/  BSYNC B6 ;  /* 0x0000000000067941 */ /* 0x000fea0003800000 */
.L_x_8080:
        /* <DEDUP_REMOVED lines=15> */
.L_x_8085:
[----:B--2---:R2:W3:Y:S02]  /*d4d0*/  SYNCS.PHASECHK.TRANS64.TRYWAIT P0, [R16+URZ+0x2e800], R3 ;  /* 0x02e80003100075a7 */ /* 0x0044e4000800017f */
[----:B---3--:R-:W-:Y:S05]  /*d4e0*/  @!P0 NANOSLEEP.SYNCS 0x989680 ;  /* 0x009896800000895d */ /* 0x008fea0003900000 */
[----:B------:R-:W3:Y:S02]  /*d4f0*/  @!P0 SYNCS.PHASECHK.TRANS64 P0, [R16+URZ+0x2e800], R3 ;  /* 0x02e80003100085a7 */ /* 0x000ee4000800007f */
[----:B---3--:R-:W-:Y:S05]  /*d500*/  @!P0 BRA `(.L_x_8085) ;  /* 0xfffffffc00f08947 */ /* 0x008fea000383ffff */
.L_x_8084:
[----:B------:R-:W-:Y:S05]  /*d510*/  BSYNC B0 ;  /* 0x0000000000007941 */ /* 0x000fea0003800000 */
.L_x_8083:
[----:B------:R-:W-:Y:S05]  /*d520*/  BRA `(.L_x_8086) ;  /* 0x00000050004c7947 */ /* 0x000fea0003800000 */
.L_x_8082:
[----:B------:R-:W-:Y:S01]  /*d530*/  LOP3.LUT P0, RZ, R25, 0x3ff, RZ, 0xc0, !PT ;  /* 0x000003ff19ff7812 */ /* 0x000fe2000780c0ff */
[----:B------:R-:W-:Y:S01]  /*d540*/  ULDC.64 UR4, c[0x0][0x3f8] ;  /* 0x0000fe0000047ab9 */ /* 0x000fe20000000a00 */
[----:B-----5:R-:W-:Y:S01]  /*d550*/  SHF.R.S32.HI R0, RZ, 0x1f, R121 ;  /* 0x0000001fff007819 */ /* 0x020fe20000011479 */
        /* <DEDUP_REMOVED lines=27> */
.L_x_8088:
[----:B------:R-:W-:Y:S05]  /*d710*/  BSYNC B6 ;  /* 0x0000000000067941 */ /* 0x000fea0003800000 */
.L_x_8087:
[----:B------:R-:W2:Y:S01]  /*d720*/  LDL R38, [R1+0x4c] ;  /* 0x00004c0001267983 */ /* 0x000ea20000100800 */
[----:B------:R-:W-:Y:S01]  /*d730*/  ULDC.U8 UR4, c[0x0][0x410] ;  /* 0x0001040000047ab9 */ /* 0x000fe20000000000 */
[----:B------:R-:W-:Y:S01]  /*d740*/  BSSY B0, `(.L_x_8089) ;  /* 0x00004e9000007945 */ /* 0x000fe20003800000 */
[----:B------:R-:W-:Y:S01]  /*d750*/  ISETP.NE.AND P0, PT, RZ, UR4, PT ;  /* 0x00000004ff007c0c */ /* 0x000fe2000bf05270 */
[----:B--2---:R-:W-:-:S12]  /*d760*/  IMAD.IADD R41, R228, 0x1, R38 ;  /* 0x00000001e4297824 */ /* 0x004fd800078e0226 */
[----:B------:R-:W-:Y:S05]  /*d770*/  @!P0 BRA `(.L_x_8090) ;  /* 0x0000002400ec8947 */ /* 0x000fea0003800000 */
[----:B------:R-:W0:Y:S01]  /*d780*/  LDC R37, c[0x0][0x448] ;  /* 0x00011200ff257b82 */ /* 0x000e220000000800 */
[----:B------:R-:W2:Y:S01]  /*d790*/  S2R R20, SR_TID.X ;  /* 0x0000000000147919 */ /* 0x000ea20000002100 */
[----:B------:R-:W-:Y:S01]  /*d7a0*/  ULDC.64 UR4, c[0x0][0x3f8] ;  /* 0x0000fe0000047ab9 */ /* 0x000fe20000000a00 */
[----:B------:R-:W-:Y:S01]  /*d7b0*/  IMAD.MOV.U32 R4, RZ, RZ, R24 ;  /* 0x000000ffff047224 */ /* 0x000fe200078e0018 */
[----:B------:R-:W-:Y:S01]  /*d7c0*/  ULDC.64 UR6, c[0x0][0x408] ;  /* 0x0001020000067ab9 */ /* 0x000fe20000000a00 */
[----:B------:R-:W-:Y:S01]  /*d7d0*/  IMAD.MOV.U32 R8, RZ, RZ, R26 ;  /* 0x000000ffff087224 */ /* 0x000fe200078e001a */
[----:B------:R-:W-:Y:S01]  /*d7e0*/  ULDC.64 UR8, c[0x0][0x400] ;  /* 0x0001000000087ab9 */ /* 0x000fe20000000a00 */
[----:B------:R-:W-:Y:S01]  /*d7f0*/  IMAD.MOV.U32 R9, RZ, RZ, R31 ;  /* 0x000000ffff097224 */ /* 0x000fe200078e001f */
[----:B0-----:R-:W-:Y:S01]  /*d800*/  ISETP.NE.AND P0, PT, R37, 0x1, PT ;  /* 0x000000012500780c */ /* 0x001fe20003f05270 */
[----:B--2---:R-:W-:-:S12]  /*d810*/  VIADD R21, R20, 0xffffff80 ;  /* 0xffffff8014157836 */ /* 0x004fd80000000000 */
[----:B------:R-:W0:Y:S01]  /*d820*/  @P0 LDC R0, c[0x0][0x44c] ;  /* 0x00011300ff000b82 */ /* 0x000e220000000800 */
[----:B------:R-:W-:-:S04]  /*d830*/  SHF.R.S32.HI R20, RZ, 0x1f, R21 ;  /* 0x0000001fff147819 */ /* 0x000fc80000011415 */
[----:B------:R-:W-:-:S03]  /*d840*/  LEA.HI R20, R20, R21, RZ, 0x2 ;  /* 0x0000001514147211 */ /* 0x000fc600078f10ff */
[----:B------:R-:W2:Y:S01]  /*d850*/  @P0 LDC R5, c[0x0][0x450] ;  /* 0x00011400ff050b82 */ /* 0x000ea20000000800 */
[----:B------:R-:W-:-:S05]  /*d860*/  LOP3.LUT R20, R20, 0xfffffffc, RZ, 0xc0, !PT ;  /* 0xfffffffc14147812 */ /* 0x000fca00078ec0ff */
[----:B------:R-:W-:-:S04]  /*d870*/  IMAD.IADD R20, R21, 0x1, -R20 ;  /* 0x0000000115147824 */ /* 0x000fc800078e0a14 */
[----:B------:R-:W-:-:S04]  /*d880*/  IMAD R3, R20, 0x40, R41 ;  /* 0x0000004014037824 */ /* 0x000fc800078e0229 */
[----:B0-----:R-:W-:-:S05]  /*d890*/  @P0 IMAD.HI.U32 R0, R3, R0, RZ ;  /* 0x0000000003000227 */ /* 0x001fca00078e00ff */
        /* <DEDUP_REMOVED lines=19> */
[----:B-1----:R0:W1:Y:S02]  /*d9d0*/  SHFL.IDX PT, R14, R6, RZ, 0x1c1f ;  /* 0x001c1fff060e7589 */ /* 0x00206400000e0000 */
.L_x_8309:
        /* <DEDUP_REMOVED lines=9> */
[----:B------:R-:W2:Y:S01]  /*da70*/  LDL R9, [R1+0xac] ;  /* 0x0000ac0001097983 */ /* 0x000ea20000100800 */
        /* <DEDUP_REMOVED lines=9> */
[----:B------:R-:W-:Y:S02]  /*db10*/  @!P4 IADD3 R14, P2, R230, R14, RZ ;  /* 0x0000000ee60ec210 */ /* 0x000fe40007f5e0ff */
[----:B------:R-:W-:Y:S01]  /*db20*/  CS2R R26, SRZ ;  /* 0x00000000001a7805 */ /* 0x000fe2000001ff00 */
[----:B----4-:R-:W-:-:S05]  /*db30*/  @!P3 IMAD.X R13, R7, 0x1, R23, P1 ;  /* 0x00000001070db824 */ /* 0x010fca00008e0617 */
[----:B------:R1:W5:Y:S01]  /*db40*/  @!P3 LD.E.64 R30, desc[UR6][R12.64] ;  /* 0x000000060c1eb980 */ /* 0x000362000c101b00 */
[--C-:B--2---:R-:W-:Y:S01]  /*db50*/  @!P4 IMAD.X R25, R3, 0x1, R9.reuse, P0 ;  /* 0x000000010319c824 */ /* 0x104fe200000e0609 */
[----:B------:R-:W-:Y:S01]  /*db60*/  @!P3 IADD3 R10, P0, R22, R5, RZ ;  /* 0x00000005160ab210 */ /* 0x000fe20007f1e0ff */
[----:B------:R-:W-:-:S03]  /*db70*/  @!P4 IMAD.X R15, R7, 0x1, R9, P2 ;  /* 0x00000001070fc824 */ /* 0x000fc600010e0609 */
[----:B------:R1:W5:Y:S01]  /*db80*/  @!P4 LD.E.64 R20, desc[UR6][R24.64] ;  /* 0x000000061814c980 */ /* 0x000362000c101b00 */
[----:B------:R-:W-:-:S03]  /*db90*/  @!P3 IMAD.X R11, R3, 0x1, R23, P0 ;  /* 0x00000001030bb824 */ /* 0x000fc600000e0617 */
[----:B------:R1:W5:Y:S04]  /*dba0*/  @!P4 LD.E.64 R26, desc[UR6][R14.64] ;  /* 0x000000060e1ac980 */ /* 0x000368000c101b00 */
[----:B------:R1:W5:Y:S02]  /*dbb0*/  @!P3 LD.E.64 R28, desc[UR6][R10.64] ;  /* 0x000000060a1cb980 */ /* 0x000364000c101b00 */
.L_x_8093:
[----:B------:R-:W-:Y:S05]  /*dbc0*/  BSYNC B1 ;  /* 0x0000000000017941 */ /* 0x000fea0003800000 */
.L_x_8092:
[----:B------:R-:W-:Y:S01]  /*dbd0*/  UMOV UR4, 0xffffffff ;  /* 0xffffffff00047882 */ /* 0x000fe20000000000 */
[----:B-1----:R-:W-:Y:S02]  /*dbe0*/  CS2R R24, SRZ ;  /* 0x0000000000187805 */ /* 0x002fe4000001ff00 */
[----:B------:R-:W-:Y:S05]  /*dbf0*/  BRA.DIV UR4, `(.L_x_8094) ;  /* 0x000001d204347947 */ /* 0x000fea000b800000 */
[----:B--2---:R1:W2:Y:S04]  /*dc00*/  SHFL.IDX PT, R3, R4, 0x1, 0x1c1f ;  /* 0x003c1f0004037f89 */ /* 0x0042a800000e0000 */
[----:B---3--:R1:W3:Y:S04]  /*dc10*/  SHFL.IDX PT, R5, R0, 0x1, 0x1c1f ;  /* 0x003c1f0000057f89 */ /* 0x0082e800000e0000 */
[----:B----4-:R1:W4:Y:S04]  /*dc20*/  SHFL.IDX PT, R7, R8, 0x1, 0x1c1f ;  /* 0x003c1f0008077f89 */ /* 0x01032800000e0000 */
[----:B------:R1:W0:Y:S02]  /*dc30*/  SHFL.IDX PT, R14, R6, 0x1, 0x1c1f ;  /* 0x003c1f00060e7f89 */ /* 0x00022400000e0000 */
.L_x_8315:
[----:B01----:R-:W-:Y:S01]  /*dc40*/  VIADD R0, R41, 0x40 ;  /* 0x0000004029007836 */ /* 0x003fe20000000000 */
[----:B------:R-:W-:Y:S01]  /*dc50*/  BSSY B1, `(.L_x_8095) ;  /* 0x000001b000017945 */ /* 0x000fe20003800000 */
[----:B------:R-:W-:Y:S02]  /*dc60*/  CS2R R10, SRZ ;  /* 0x00000000000a7805 */ /* 0x000fe4000001ff00 */
[----:B------:R-:W-:Y:S02]  /*dc70*/  CS2R R8, SRZ ;  /* 0x0000000000087805 */ /* 0x000fe4000001ff00 */
[----:B------:R-:W-:Y:S02]  /*dc80*/  CS2R R12, SRZ ;  /* 0x00000000000c7805 */ /* 0x000fe4000001ff00 */
        /* <DEDUP_REMOVED lines=11> */
[-C--:B------:R-:W-:Y:S02]  /*dd40*/  @!P3 IADD3 R32, P1, R22, R14.reuse, RZ ;  /* 0x0000000e1620b210 */ /* 0x080fe40007f3e0ff */
        /* <DEDUP_REMOVED lines=11> */
.L_x_8096:
[----:B------:R-:W-:Y:S05]  /*de00*/  BSYNC B1 ;  /* 0x0000000000017941 */ /* 0x000fea0003800000 */
.L_x_8095:
[----:B------:R-:W2:Y:S01]  /*de10*/  LDL R0, [R1+0xa8] ;  /* 0x0000a80001007983 */ /* 0x000ea20000100800 */
[----:B0-----:R-:W-:Y:S01]  /*de20*/  VIADDMNMX R15, R37, -R38, 0x80, PT ;  /* 0x00000080250f7446 */ /* 0x001fe20003800926 */
[----:B------:R-:W-:Y:S01]  /*de30*/  BSSY B1, `(.L_x_8097) ;  /* 0x0000019000017945 */ /* 0x000fe20003800000 */
[----:B------:R-:W-:Y:S01]  /*de40*/  LOP3.LUT P2, RZ, R229, 0x4, RZ, 0xc0, !PT ;  /* 0x00000004e5ff7812 */ /* 0x000fe2000784c0ff */
[----:B------:R-:W0:Y:S01]  /*de50*/  S2R R4, SR_TID.X ;  /* 0x0000000000047919 */ /* 0x000e220000002100 */
[----:B------:R-:W-:Y:S01]  /*de60*/  ISETP.GE.AND P1, PT, R228, R15, PT ;  /* 0x0000000fe400720c */ /* 0x000fe20003f26270 */
[----:B0-----:R-:W-:-:S05]  /*de70*/  VIADD R6, R4, 0xffffff80 ;  /* 0xffffff8004067836 */ /* 0x001fca0000000000 */
[----:B------:R-:W-:-:S04]  /*de80*/  SHF.R.S32.HI R4, RZ, 0x1f, R6 ;  /* 0x0000001fff047819 */ /* 0x000fc80000011406 */
[----:B------:R-:W-:-:S05]  /*de90*/  LEA.HI R4, R4, R6, RZ, 0x5 ;  /* 0x0000000604047211 */ /* 0x000fca00078f28ff */
[----:B------:R-:W-:-:S05]  /*dea0*/  IMAD.SHL.U32 R4, R4, 0x20, RZ ;  /* 0x0000002004047824 */ /* 0x000fca00078e00ff */
[----:B------:R-:W-:Y:S02]  /*deb0*/  LOP3.LUT R4, R4, 0xfffffc00, RZ, 0xc0, !PT ;  /* 0xfffffc0004047812 */ /* 0x000fe400078ec0ff */
[----:B--2---:R-:W-:Y:S01]  /*dec0*/  R2UR UR5, R0 ;  /* 0x00000000000572ca */ /* 0x004fe200000e0000 */
[----:B------:R-:W-:-:S05]  /*ded0*/  IMAD.SHL.U32 R0, R229, 0x80, RZ ;  /* 0x00000080e5007824 */ /* 0x000fca00078e00ff */
[----:B------:R-:W-:-:S04]  /*dee0*/  LOP3.LUT R3, R0, 0x380, RZ, 0xc0, !PT ;  /* 0x0000038000037812 */ /* 0x000fc800078ec0ff */
[----:B------:R-:W-:Y:S02]  /*def0*/  LOP3.LUT R0, R3, 0x30, R18, 0xf8, !PT ;  /* 0x0000003003007812 */ /* 0x000fe400078ef812 */
[----:B------:R-:W-:Y:S01]  /*df00*/  SHF.R.U32.HI R3, RZ, 0x3, R3 ;  /* 0x00000003ff037819 */ /* 0x000fe20000011603 */
[----:B------:R-:W-:-:S03]  /*df10*/  ULEA.HI UR4, UR5, UR5, URZ, 0x1 ;  /* 0x0000000505047291 */ /* 0x000fc6000f8f083f */
[----:B------:R-:W-:Y:S01]  /*df20*/  LOP3.LUT R3, R0, R3, RZ, 0x3c, !PT ;  /* 0x0000000300037212 */ /* 0x000fe200078e3cff */
[----:B------:R-:W-:-:S03]  /*df30*/  ULOP3.LUT UR4, UR4, 0xfffffffe, URZ, 0xc0, !UPT ;  /* 0xfffffffe04047892 */ /* 0x000fc6000f8ec03f */
[----:B------:R-:W-:Y:S01]  /*df40*/  IADD3 R3, R16, R3, R4 ;  /* 0x0000000310037210 */ /* 0x000fe20007ffe004 */
[----:B------:R-:W-:-:S04]  /*df50*/  UIADD3 UR4, UR5, -UR4, URZ ;  /* 0x8000000405047290 */ /* 0x000fc8000fffe03f */
[C---:B------:R-:W-:Y:S02]  /*df60*/  VIADD R4, R3.reuse, 0x1c400 ;  /* 0x0001c40003047836 */ /* 0x040fe40000000000 */
[----:B---3--:R-:W-:Y:S02]  /*df70*/  IMAD.U32 R5, RZ, RZ, UR4 ;  /* 0x00000004ff057e24 */ /* 0x008fe4000f8e00ff */
[----:B------:R-:W-:-:S03]  /*df80*/  VIADD R0, R3, 0x1c440 ;  /* 0x0001c44003007836 */ /* 0x000fc60000000000 */
[----:B------:R-:W-:-:S04]  /*df90*/  SHF.L.U32 R5, R5, 0x1f, RZ ;  /* 0x0000001f05057819 */ /* 0x000fc800000006ff */
[----:B------:R-:W0:Y:S02]  /*dfa0*/  SYNCS.PHASECHK.TRANS64.TRYWAIT P0, [R16+URZ+0x2e800], R5 ;  /* 0x02e80005100075a7 */ /* 0x000e24000800017f */
[----:B0-----:R-:W-:Y:S05]  /*dfb0*/  @!P0 BRA `(.L_x_8098) ;  /* 0x000001cc00b48947 */ /* 0x001fea0003800000 */
.L_x_8316:
[----:B------:R-:W-:Y:S05]  /*dfc0*/  BSYNC B1 ;  /* 0x0000000000017941 */ /* 0x000fea0003800000 */
.L_x_8097:
[----:B------:R-:W-:Y:S01]  /*dfd0*/  BSSY B1, `(.L_x_8099) ;  /* 0x00000fa000017945 */ /* 0x000fe20003800000 */
[----:B------:R-:W-:-:S03]  /*dfe0*/  @P2 VIADD R0, R4, 0xffffffc0 ;  /* 0xffffffc004002836 */ /* 0x000fc60000000000 */
[----:B------:R-:W-:Y:S05]  /*dff0*/  @P1 BRA `(.L_x_8100) ;  /* 0x0000000c00dc1947 */ /* 0x000fea0003800000 */
[----:B0-----:R-:W0:Y:S01]  /*e000*/  LDC R5, c[0x0][0x3f4] ;  /* 0x0000fd00ff057b82 */ /* 0x001e220000000800 */
[----:B------:R-:W-:Y:S01]  /*e010*/  BSSY B2, `(.L_x_8101) ;  /* 0x000007a000027945 */ /* 0x000fe20003800000 */
[-C--:B0-----:R-:W-:Y:S02]  /*e020*/  ISETP.GE.AND P0, PT, R22, R5.reuse, PT ;  /* 0x000000051600720c */ /* 0x081fe40003f06270 */
[----:B------:R-:W-:-:S11]  /*e030*/  ISETP.GE.AND P1, PT, R230, R5, PT ;  /* 0x00000005e600720c */ /* 0x000fd60003f26270 */
[----:B------:R-:W-:Y:S05]  /*e040*/  @P0 BRA `(.L_x_8102) ;  /* 0x0000000400d80947 */ /* 0x000fea0003800000 */
        /* <DEDUP_REMOVED lines=9> */
[----:B------:R-:W-:Y:S01]  /*e0e0*/  LOP3.LUT R39, R39, 0xff, RZ, 0xc0, !PT ;  /* 0x000000ff27277812 */ /* 0x000fe200078ec0ff */
[----:B------:R-:W-:Y:S01]  /*e0f0*/  IMAD.U32 R35, R35, 0x10000, RZ ;  /* 0x0001000023237824 */ /* 0x000fe200078e00ff */
[----:B------:R-:W-:Y:S02]  /*e100*/  SHF.R.U32.HI R40, RZ, 0x10, R31 ;  /* 0x00000010ff287819 */ /* 0x000fe4000001161f */
[----:B------:R-:W-:Y:S02]  /*e110*/  LOP3.LUT R14, R28, 0xff, RZ, 0xc0, !PT ;  /* 0x000000ff1c0e7812 */ /* 0x000fe400078ec0ff */
[----:B------:R-:W-:-:S02]  /*e120*/  LOP3.LUT R33, R32, 0xff, RZ, 0xc0, !PT ;  /* 0x000000ff20217812 */ /* 0x000fc400078ec0ff */
[----:B------:R-:W-:Y:S01]  /*e130*/  PRMT R38, R39, 0x7604, R38 ;  /* 0x0000760427267816 */ /* 0x000fe20000000026 */
[----:B------:R-:W-:Y:S01]  /*e140*/  IMAD.U32 R39, R40, 0x10000, RZ ;  /* 0x0001000028277824 */ /* 0x000fe200078e00ff */
[----:B------:R-:W-:Y:S02]  /*e150*/  SHF.R.U32.HI R32, RZ, 0x8, R30 ;  /* 0x00000008ff207819 */ /* 0x000fe4000001161e */
[----:B------:R-:W-:Y:S02]  /*e160*/  PRMT R33, R33, 0x7604, R14 ;  /* 0x0000760421217816 */ /* 0x000fe4000000000e */
[----:B------:R-:W-:Y:S02]  /*e170*/  LOP3.LUT R14, R30, 0xff, RZ, 0xc0, !PT ;  /* 0x000000ff1e0e7812 */ /* 0x000fe400078ec0ff */
[----:B------:R-:W-:Y:S02]  /*e180*/  LOP3.LUT R37, R32, 0xff, RZ, 0xc0, !PT ;  /* 0x000000ff20257812 */ /* 0x000fe400078ec0ff */
[----:B------:R-:W-:-:S02]  /*e190*/  LOP3.LUT R35, R34, 0xff0000, R35, 0xf8, !PT ;  /* 0x00ff000022237812 */ /* 0x000fc400078ef823 */
[----:B------:R-:W-:Y:S02]  /*e1a0*/  LOP3.LUT R39, R38, 0xff0000, R39, 0xf8, !PT ;  /* 0x00ff000026277812 */ /* 0x000fe400078ef827 */
[----:B------:R-:W-:Y:S02]  /*e1b0*/  PRMT R37, R37, 0x7604, R14 ;  /* 0x0000760425257816 */ /* 0x000fe4000000000e */
[----:B------:R-:W-:Y:S02]  /*e1c0*/  LOP3.LUT R39, R39, 0xff000000, R31, 0xf8, !PT ;  /* 0xff00000027277812 */ /* 0x000fe400078ef81f */
[----:B------:R-:W-:Y:S02]  /*e1d0*/  LOP3.LUT R35, R35, 0xff000000, R29, 0xf8, !PT ;  /* 0xff00000023237812 */ /* 0x000fe400078ef81d */
[----:B0-----:R-:W-:Y:S02]  /*e1e0*/  F2FP.F16.E4M3.UNPACK_B R14, R6.H1 ;  /* 0x00000006ff0e723e */ /* 0x001fe400030006ff */
[----:B------:R-:W-:-:S02]  /*e1f0*/  LOP3.LUT R37, R37, 0xff0000, R30, 0xf8, !PT ;  /* 0x00ff000025257812 */ /* 0x000fc400078ef81e */
[----:B------:R-:W-:Y:S02]  /*e200*/  F2FP.F16.E4M3.UNPACK_B R38, R39 ;  /* 0x00000027ff26723e */ /* 0x000fe400020006ff */
[----:B------:R-:W-:Y:S02]  /*e210*/  F2FP.F16.E4M3.UNPACK_B R32, R35 ;  /* 0x00000023ff20723e */ /* 0x000fe400020006ff */
[----:B------:R-:W-:Y:S01]  /*e220*/  LOP3.LUT R34, R37, 0xff000000, R30, 0xf8, !PT ;  /* 0xff00000025227812 */ /* 0x000fe200078ef81e */
[--C-:B------:R-:W-:Y:S01]  /*e230*/  HADD2.F32 R30, -RZ, R14.reuse.H0_H0 ;  /* 0x2000000eff1e7230 */ /* 0x100fe20000004100 */
[--C-:B------:R-:W-:Y:S01]  /*e240*/  LOP3.LUT R33, R33, 0xff0000, R28.reuse, 0xf8, !PT ;  /* 0x00ff000021217812 */ /* 0x100fe200078ef81c */
[----:B------:R-:W-:Y:S01]  /*e250*/  HADD2.F32 R14, -RZ, R14.H1_H1 ;  /* 0x3000000eff0e7230 */ /* 0x000fe20000004100 */
[----:B------:R-:W-:Y:S01]  /*e260*/  F2FP.F16.E4M3.UNPACK_B R29, R6 ;  /* 0x00000006ff1d723e */ /* 0x000fe200020006ff */
[----:B------:R-:W-:Y:S01]  /*e270*/  HADD2.F32 R41, -RZ, R38.H1_H1 ;  /* 0x30000026ff297230 */ /* 0x000fe20000004100 */
[----:B------:R-:W-:Y:S01]  /*e280*/  LOP3.LUT R33, R33, 0xff000000, R28, 0xf8, !PT ;  /* 0xff00000021217812 */ /* 0x000fe200078ef81c */
[----:B------:R-:W-:Y:S01]  /*e290*/  HADD2.F32 R37, -RZ, R32.H1_H1 ;  /* 0x30000020ff257230 */ /* 0x000fe20000004100 */
[----:B------:R-:W-:Y:S01]  /*e2a0*/  F2FP.F16.E4M3.UNPACK_B R28, R5.H1 ;  /* 0x00000005ff1c723e */ /* 0x000fe200030006ff */
[----:B------:R-:W-:-:S02]  /*e2b0*/  HADD2.F32 R38, -RZ, R38.H0_H0 ;  /* 0x20000026ff267230 */ /* 0x000fc40000004100 */
[C---:B------:R-:W-:Y:S01]  /*e2c0*/  FMUL.FTZ R43, R14.reuse, R41 ;  /* 0x000000290e2b7220 */ /* 0x040fe20000410000 */
[----:B------:R-:W-:Y:S02]  /*e2d0*/  HADD2.F32 R32, -RZ, R32.H0_H0 ;  /* 0x20000020ff207230 */ /* 0x000fe40000004100 */
[----:B------:R-:W-:Y:S01]  /*e2e0*/  FMUL.FTZ R40, R14, R37 ;  /* 0x000000250e287220 */ /* 0x000fe20000410000 */
[----:B------:R-:W-:Y:S01]  /*e2f0*/  F2FP.F16.E4M3.UNPACK_B R14, R5 ;  /* 0x00000005ff0e723e */ /* 0x000fe200020006ff */
[--C-:B------:R-:W-:Y:S01]  /*e300*/  HADD2.F32 R5, -RZ, R29.reuse.H1_H1 ;  /* 0x3000001dff057230 */ /* 0x100fe20000004100 */
[----:B------:R-:W-:Y:S01]  /*e310*/  F2FP.F16.E4M3.UNPACK_B R31, R7 ;  /* 0x00000007ff1f723e */ /* 0x000fe200020006ff */
[C---:B------:R-:W-:Y:S01]  /*e320*/  FFMA.FTZ R43, R30.reuse, R37, -R43 ;  /* 0x000000251e2b7223 */ /* 0x040fe2000001082b */
        /* <DEDUP_REMOVED lines=53> */
[--C-:B------:R-:W-:Y:S02]  /*e680*/  HADD2.F32 R4, -RZ, R14.reuse.H1_H1 ;  /* 0x3000000eff047230 */ /* 0x100fe40000004100 */
[-C--:B------:R-:W-:Y:S01]  /*e690*/  FMUL.FTZ R32, R5, R6.reuse ;  /* 0x0000000605207220 */ /* 0x080fe20000410000 */
[----:B------:R-:W-:Y:S02]  /*e6a0*/  HADD2.F32 R33, -RZ, R33.H0_H0 ;  /* 0x20000021ff217230 */ /* 0x000fe40000004100 */
[----:B------:R-:W-:Y:S01]  /*e6b0*/  FFMA.FTZ R37, R28, R6, -R37 ;  /* 0x000000061c257223 */ /* 0x000fe20000010825 */
[----:B------:R-:W-:Y:S02]  /*e6c0*/  HADD2.F32 R14, -RZ, R14.H0_H0 ;  /* 0x2000000eff0e7230 */ /* 0x000fe40000004100 */
[----:B------:R-:W-:Y:S01]  /*e6d0*/  FMUL.FTZ R5, R4, R7 ;  /* 0x0000000704057220 */ /* 0x000fe20000410000 */
[----:B------:R-:W-:Y:S01]  /*e6e0*/  FFMA.FTZ R32, R28, R29, R32 ;  /* 0x0000001d1c207223 */ /* 0x000fe20000010020 */
[----:B------:R-:W-:Y:S01]  /*e6f0*/  FMUL.FTZ R4, R4, R33 ;  /* 0x0000002104047220 */ /* 0x000fe20000410000 */
[----:B------:R-:W-:Y:S01]  /*e700*/  F2FP.SATFINITE.E4M3.F32.PACK_AB_MERGE_C R6, R44, R43, RZ ;  /* 0x0000002b2c06723e */ /* 0x000fe200048070ff */
[----:B------:R-:W-:-:S02]  /*e710*/  FFMA.FTZ R5, R14, R33, -R5 ;  /* 0x000000210e057223 */ /* 0x000fc40000010805 */
[----:B------:R-:W-:Y:S01]  /*e720*/  FFMA.FTZ R14, R14, R7, R4 ;  /* 0x000000070e0e7223 */ /* 0x000fe20000010004 */
        /* <DEDUP_REMOVED lines=8> */
.L_x_8102:
[----:B------:R-:W-:Y:S05]  /*e7b0*/  BSYNC B2 ;  /* 0x0000000000027941 */ /* 0x000fea0003800000 */
.L_x_8101:
[----:B------:R-:W-:Y:S05]  /*e7c0*/  @P1 BRA `(.L_x_8100) ;  /* 0x0000000400e81947 */ /* 0x000fea0003800000 */
[----:B0---4-:R-:W0:Y:S01]  /*e7d0*/  LDS.128 R4, [R0] ;  /* 0x0000000000047984 */ /* 0x011e220000000c00 */
        /* <DEDUP_REMOVED lines=45> */
[----:B------:R-:W-:Y:S01]  /*eab0*/  FMUL.FTZ R34, R14, R33 ;  /* 0x000000210e227220 */ /* 0x000fe20000410000 */
        /* <DEDUP_REMOVED lines=74> */
[----:B------:R1:W-:Y:S02]  /*ef60*/  STS.128 [R0], R4 ;  /* 0x0000000400007388 */ /* 0x0003e40000000c00 */
.L_x_8100:
[----:B------:R-:W-:Y:S05]  /*ef70*/  BSYNC B1 ;  /* 0x0000000000017941 */ /* 0x000fea0003800000 */
.L_x_8099:
[----:B01----:R-:W-:-:S05]  /*ef80*/  VIADD R4, R228, 0x40 ;  /* 0x00000040e4047836 */ /* 0x003fca0000000000 */
[----:B------:R-:W-:-:S13]  /*ef90*/  ISETP.GE.AND P0, PT, R4, R15, PT ;  /* 0x0000000f0400720c */ /* 0x000fda0003f06270 */
[----:B------:R-:W-:Y:S05]  /*efa0*/  @P0 BRA `(.L_x_8103) ;  /* 0x0000003400880947 */ /* 0x000fea0003800000 */
[----:B------:R-:W0:Y:S01]  /*efb0*/  LDC R5, c[0x0][0x3f4] ;  /* 0x0000fd00ff057b82 */ /* 0x000e220000000800 */
[----:B------:R-:W-:Y:S01]  /*efc0*/  BSSY B1, `(.L_x_8104) ;  /* 0x000007e000017945 */ /* 0x000fe20003800000 */
[-C--:B0-----:R-:W-:Y:S02]  /*efd0*/  ISETP.GE.AND P0, PT, R22, R5.reuse, PT ;  /* 0x000000051600720c */ /* 0x081fe40003f06270 */
[----:B------:R-:W-:-:S11]  /*efe0*/  ISETP.GE.AND P1, PT, R230, R5, PT ;  /* 0x00000005e600720c */ /* 0x000fd60003f26270 */
[----:B------:R-:W-:Y:S05]  /*eff0*/  @P0 BRA `(.L_x_8105) ;  /* 0x0000000400e80947 */ /* 0x000fea0003800000 */
[----:B----4-:R-:W0:Y:S01]  /*f000*/  LDS.128 R4, [R3+0x1e400] ;  /* 0x01e4000003047984 */ /* 0x010e220000000c00 */
        /* <DEDUP_REMOVED lines=121> */
.L_x_8105:
[----:B------:R-:W-:Y:S05]  /*f7a0*/  BSYNC B1 ;  /* 0x0000000000017941 */ /* 0x000fea0003800000 */
.L_x_8104:
[----:B------:R-:W-:Y:S05]  /*f7b0*/  @P1 BRA `(.L_x_8103) ;  /* 0x0000002c00841947 */ /* 0x000fea0003800000 */
[----:B0---4-:R-:W0:Y:S01]  /*f7c0*/  LDS.128 R4, [R0+0x2000] ;  /* 0x0020000000047984 */ /* 0x011e220000000c00 */
        /* <DEDUP_REMOVED lines=118> */
.L_x_8090:
[----:B------:R-:W0:Y:S01]  /*ff30*/  S2R R0, SR_TID.X ;  /* 0x0000000000007919 */ /* 0x000e220000002100 */
[----:B------:R-:W2:Y:S01]  /*ff40*/  LDC R34, c[0x0][0x448] ;  /* 0x00011200ff227b82 */ /* 0x000ea20000000800 */
[----:B------:R-:W-:Y:S01]  /*ff50*/  IMAD.MOV.U32 R4, RZ, RZ, R24 ;  /* 0x000000ffff047224 */ /* 0x000fe200078e0018 */
[----:B------:R-:W-:Y:S01]  /*ff60*/  ULDC.64 UR4, c[0x0][0x3f8] ;  /* 0x0000fe0000047ab9 */ /* 0x000fe20000000a00 */
[----:B------:R-:W-:Y:S01]  /*ff70*/  IMAD.MOV.U32 R6, RZ, RZ, R26 ;  /* 0x000000ffff067224 */ /* 0x000fe200078e001a */
[----:B------:R-:W-:Y:S01]  /*ff80*/  ULDC.64 UR6, c[0x0][0x408] ;  /* 0x0001020000067ab9 */ /* 0x000fe20000000a00 */
[----:B------:R-:W-:Y:S01]  /*ff90*/  IMAD.MOV.U32 R7, RZ, RZ, R31 ;  /* 0x000000ffff077224 */ /* 0x000fe200078e001f */
[----:B------:R-:W-:Y:S01]  /*ffa0*/  ULDC.64 UR8, c[0x0][0x400] ;  /* 0x0001000000087ab9 */ /* 0x000fe20000000a00 */
[----:B--2---:R-:W-:Y:S01]  /*ffb0*/  ISETP.NE.AND P0, PT, R34, 0x1, PT ;  /* 0x000000012200780c */ /* 0x004fe20003f05270 */
[----:B0-----:R-:W-:-:S05]  /*ffc0*/  VIADD R0, R0, 0xffffff80 ;  /* 0xffffff8000007836 */ /* 0x001fca0000000000 */
[----:B------:R-:W-:-:S07]  /*ffd0*/  SHF.R.S32.HI R3, RZ, 0x1f, R0 ;  /* 0x0000001fff037819 */ /* 0x000fce0000011400 */
[----:B------:R-:W0:Y:S01]  /*ffe0*/  @P0 LDC R5, c[0x0][0x450] ;  /* 0x00011400ff050b82 */ /* 0x000e220000000800 */
[----:B------:R-:W-:-:S04]  /*fff0*/  LEA.HI R3, R3, R0, RZ, 0x2 ;  /* 0x0000000003037211 */ /* 0x000fc800078f10ff */
[----:B------:R-:W-:-:S05]  /*10000*/  LOP3.LUT R3, R3, 0xfffffffc, RZ, 0xc0, !PT ;  /* 0xfffffffc03037812 */ /* 0x000fca00078ec0ff */
[----:B------:R-:W-:Y:S02]  /*10010*/  IMAD.IADD R3, R0, 0x1, -R3 ;  /* 0x0000000100037824 */ /* 0x000fe400078e0a03 */
[----:B------:R-:W2:Y:S02]  /*10020*/  @P0 LDC R0, c[0x0][0x44c] ;  /* 0x00011300ff000b82 */ /* 0x000ea40000000800 */
[----:B------:R-:W-:-:S04]  /*10030*/  IMAD R3, R3, 0x40, R41 ;  /* 0x0000004003037824 */ /* 0x000fc800078e0229 */
[----:B--2---:R-:W-:-:S05]  /*10040*/  @P0 IMAD.HI.U32 R0, R3, R0, RZ ;  /* 0x0000000003000227 */ /* 0x004fca00078e00ff */
[----:B0-----:R-:W-:Y:S01]  /*10050*/  @P0 SHF.R.U32.HI R3, RZ, R5, R0 ;  /* 0x00000005ff030219 */ /* 0x001fe20000011600 */
        /* <DEDUP_REMOVED lines=51> */
.L_x_8326:
        /* <DEDUP_REMOVED lines=18> */
.L_x_8108:
[----:B------:R-:W-:Y:S05]  /*104b0*/  BSYNC B1 ;  /* 0x0000000000017941 */ /* 0x000fea0003800000 */
.L_x_8107:
[----:B------:R-:W2:Y:S04]  /*104c0*/  LDL R0, [R1+0xa8] ;  /* 0x0000a80001007983 */ /* 0x000ea80000100800 */
[----:B------:R-:W3:Y:S01]  /*104d0*/  LDL R12, [R1+0x4c] ;  /* 0x00004c00010c7983 */ /* 0x000ee20000100800 */
[----:B------:R-:W-:Y:S01]  /*104e0*/  BSSY B1, `(.L_x_8109) ;  /* 0x000000d000017945 */ /* 0x000fe20003800000 */
[----:B--2---:R-:W-:Y:S01]  /*104f0*/  R2UR UR5, R0 ;  /* 0x00000000000572ca */ /* 0x004fe200000e0000 */
[----:B------:R-:W-:Y:S01]  /*10500*/  VIADD R0, R228, 0x40 ;  /* 0x00000040e4007836 */ /* 0x000fe20000000000 */
        /* <DEDUP_REMOVED lines=10> */
.L_x_8327:
[----:B------:R-:W-:Y:S05]  /*105b0*/  BSYNC B1 ;  /* 0x0000000000017941 */ /* 0x000fea0003800000 */
.L_x_8109:
[----:B------:R-:W-:Y:S04]  /*105c0*/  BSSY B1, `(.L_x_8111) ;  /* 0x0000106000017945 */ /* 0x000fe80003800000 */
[----:B------:R-:W-:Y:S05]  /*105d0*/  @P2 BRA `(.L_x_8112) ;  /* 0x0000001000102947 */ /* 0x000fea0003800000 */
[----:B------:R-:W1:Y:S01]  /*105e0*/  S2R R26, SR_TID.X ;  /* 0x00000000001a7919 */ /* 0x000e620000002100 */
[----:B------:R-:W-:Y:S02]  /*105f0*/  SHF.R.U32.HI R0, RZ, 0x8, R32 ;  /* 0x00000008ff007819 */ /* 0x000fe40000011620 */
[----:B0-----:R-:W-:Y:S02]  /*10600*/  LOP3.LUT R3, R32, 0xff, RZ, 0xc0, !PT ;  /* 0x000000ff20037812 */ /* 0x001fe400078ec0ff */
[----:B------:R-:W-:Y:S02]  /*10610*/  LOP3.LUT R0, R0, 0xff, RZ, 0xc0, !PT ;  /* 0x000000ff00007812 */ /* 0x000fe400078ec0ff */
[----:B------:R-:W-:Y:S02]  /*10620*/  SHF.R.U32.HI R12, RZ, 0x8, R33 ;  /* 0x00000008ff0c7819 */ /* 0x000fe40000011621 */
[----:B------:R-:W-:Y:S02]  /*10630*/  SHF.R.U32.HI R14, RZ, 0x8, R30 ;  /* 0x00000008ff0e7819 */ /* 0x000fe4000001161e */
[----:B------:R-:W-:Y:S01]  /*10640*/  PRMT R35, R0, 0x7604, R3 ;  /* 0x0000760400237816 */ /* 0x000fe20000000003 */
[----:B------:R-:W-:Y:S01]  /*10650*/  IMAD.SHL.U32 R3, R229, 0x80, RZ ;  /* 0x00000080e5037824 */ /* 0x000fe200078e00ff */
[----:B------:R-:W-:-:S02]  /*10660*/  LOP3.LUT R13, R33, 0xff, RZ, 0xc0, !PT ;  /* 0x000000ff210d7812 */ /* 0x000fc400078ec0ff */
[----:B------:R-:W-:Y:S02]  /*10670*/  LOP3.LUT R12, R12, 0xff, RZ, 0xc0, !PT ;  /* 0x000000ff0c0c7812 */ /* 0x000fe400078ec0ff */
[----:B------:R-:W-:Y:S02]  /*10680*/  LOP3.LUT R15, R30, 0xff, RZ, 0xc0, !PT ;  /* 0x000000ff1e0f7812 */ /* 0x000fe400078ec0ff */
[----:B------:R-:W-:Y:S02]  /*10690*/  LOP3.LUT R14, R14, 0xff, RZ, 0xc0, !PT ;  /* 0x000000ff0e0e7812 */ /* 0x000fe400078ec0ff */
[----:B------:R-:W-:Y:S02]  /*106a0*/  PRMT R38, R12, 0x7604, R13 ;  /* 0x000076040c267816 */ /* 0x000fe4000000000d */
[----:B------:R-:W-:Y:S02]  /*106b0*/  SHF.R.U32.HI R0, RZ, 0x8, R28 ;  /* 0x00000008ff007819 */ /* 0x000fe4000001161c */
[----:B------:R-:W-:-:S02]  /*106c0*/  SHF.R.U32.HI R13, RZ, 0x8, R31 ;  /* 0x00000008ff0d7819 */ /* 0x000fc4000001161f */
[----:B------:R-:W-:Y:S01]  /*106d0*/  LOP3.LUT R12, R3, 0x380, RZ, 0xc0, !PT ;  /* 0x00000380030c7812 */ /* 0x000fe200078ec0ff */
[----:B------:R-:W-:Y:S01]  /*106e0*/  IMAD.IADD R3, R18, 0x1, R39 ;  /* 0x0000000112037824 */ /* 0x000fe200078e0227 */
[----:B------:R-:W-:Y:S02]  /*106f0*/  PRMT R43, R14, 0x7604, R15 ;  /* 0x000076040e2b7816 */ /* 0x000fe4000000000f */
[----:B------:R-:W-:Y:S01]  /*10700*/  LOP3.LUT R15, R0, 0xff, RZ, 0xc0, !PT ;  /* 0x000000ff000f7812 */ /* 0x000fe200078ec0ff */
[----:B-1----:R-:W-:Y:S01]  /*10710*/  VIADD R26, R26, 0xffffff80 ;  /* 0xffffff801a1a7836 */ /* 0x002fe20000000000 */
[----:B------:R-:W-:Y:S02]  /*10720*/  LOP3.LUT R14, R31, 0xff, RZ, 0xc0, !PT ;  /* 0x000000ff1f0e7812 */ /* 0x000fe400078ec0ff */
[----:B------:R-:W-:Y:S02]  /*10730*/  LOP3.LUT R13, R13, 0xff, RZ, 0xc0, !PT ;  /* 0x000000ff0d0d7812 */ /* 0x000fe400078ec0ff */
[----:B------:R-:W-:-:S02]  /*10740*/  SHF.R.S32.HI R40, RZ, 0x1f, R26 ;  /* 0x0000001fff287819 */ /* 0x000fc4000001141a */
[----:B------:R-:W-:Y:S02]  /*10750*/  LOP3.LUT R0, R12, 0x70, R18, 0xf8, !PT ;  /* 0x000000700c007812 */ /* 0x000fe400078ef812 */
[----:B------:R-:W-:Y:S02]  /*10760*/  LEA.HI R40, R40, R26, RZ, 0x5 ;  /* 0x0000001a28287211 */ /* 0x000fe400078f28ff */
[----:B------:R-:W-:Y:S02]  /*10770*/  SHF.R.U32.HI R25, RZ, 0x3, R12 ;  /* 0x00000003ff197819 */ /* 0x000fe4000001160c */
[----:B------:R-:W-:Y:S01]  /*10780*/  LOP3.LUT R12, R12, 0x70, R3, 0xf8, !PT ;  /* 0x000000700c0c7812 */ /* 0x000fe200078ef803 */
[----:B------:R-:W-:Y:S01]  /*10790*/  IMAD.SHL.U32 R40, R40, 0x20, RZ ;  /* 0x0000002028287824 */ /* 0x000fe200078e00ff */
[----:B------:R-:W-:Y:S02]  /*107a0*/  LOP3.LUT R24, R28, 0xff, RZ, 0xc0, !PT ;  /* 0x000000ff1c187812 */ /* 0x000fe400078ec0ff */
[----:B------:R-:W-:-:S02]  /*107b0*/  PRMT R45, R13, 0x7604, R14 ;  /* 0x000076040d2d7816 */ /* 0x000fc4000000000e */
[-C--:B------:R-:W-:Y:S02]  /*107c0*/  LOP3.LUT R3, R0, R25.reuse, RZ, 0x3c, !PT ;  /* 0x0000001900037212 */ /* 0x080fe400078e3cff */
[----:B------:R-:W-:Y:S02]  /*107d0*/  LOP3.LUT R40, R40, 0xfffffc00, RZ, 0xc0, !PT ;  /* 0xfffffc0028287812 */ /* 0x000fe400078ec0ff */
[----:B------:R-:W-:Y:S02]  /*107e0*/  SHF.R.U32.HI R13, RZ, 0x8, R29 ;  /* 0x00000008ff0d7819 */ /* 0x000fe4000001161d */
[----:B------:R-:W-:Y:S02]  /*107f0*/  PRMT R47, R15, 0x7604, R24 ;  /* 0x000076040f2f7816 */ /* 0x000fe40000000018 */
[----:B------:R-:W-:Y:S02]  /*10800*/  LOP3.LUT R25, R12, R25, RZ, 0x3c, !PT ;  /* 0x000000190c197212 */ /* 0x000fe400078e3cff */
[----:B------:R-:W-:-:S02]  /*10810*/  IADD3 R0, R16, R3, R40 ;  /* 0x0000000310007210 */ /* 0x000fc40007ffe028 */
[----:B------:R-:W-:Y:S02]  /*10820*/  LOP3.LUT R24, R29, 0xff, RZ, 0xc0, !PT ;  /* 0x000000ff1d187812 */ /* 0x000fe400078ec0ff */
[----:B------:R-:W-:Y:S02]  /*10830*/  SHF.R.U32.HI R12, RZ, 0x8, R20 ;  /* 0x00000008ff0c7819 */ /* 0x000fe40000011614 */
[----:B------:R-:W-:Y:S02]  /*10840*/  LOP3.LUT R3, R13, 0xff, RZ, 0xc0, !PT ;  /* 0x000000ff0d037812 */ /* 0x000fe400078ec0ff */
[----:B------:R-:W-:Y:S02]  /*10850*/  LOP3.LUT R27, R20, 0xff, RZ, 0xc0, !PT ;  /* 0x000000ff141b7812 */ /* 0x000fe400078ec0ff */
[----:B------:R-:W-:Y:S02]  /*10860*/  LOP3.LUT R26, R12, 0xff, RZ, 0xc0, !PT ;  /* 0x000000ff0c1a7812 */ /* 0x000fe400078ec0ff */
[----:B------:R-:W-:Y:S01]  /*10870*/  PRMT R44, R3, 0x7604, R24 ;  /* 0x00007604032c7816 */ /* 0x000fe20000000018 */
[----:B------:R-:W-:Y:S01]  /*10880*/  LDS.128 R12, [R0+0x1c400] ;  /* 0x01c40000000c7984 */ /* 0x000fe20000000c00 */
[----:B------:R-:W-:-:S02]  /*10890*/  IADD3 R3, R16, R25, R40 ;  /* 0x0000001910037210 */ /* 0x000fc40007ffe028 */
[----:B------:R-:W-:Y:S02]  /*108a0*/  PRMT R51, R26, 0x7604, R27 ;  /* 0x000076041a337816 */ /* 0x000fe4000000001b */
[----:B------:R-:W-:Y:S01]  /*108b0*/  SHF.R.U32.HI R34, RZ, 0x8, R21 ;  /* 0x00000008ff227819 */ /* 0x000fe20000011615 */
[----:B------:R-:W0:Y:S01]  /*108c0*/  LDS.128 R24, [R3+0x1c400] ;  /* 0x01c4000003187984 */ /* 0x000e220000000c00 */
[----:B------:R-:W-:Y:S02]  /*108d0*/  LOP3.LUT R37, R21, 0xff, RZ, 0xc0, !PT ;  /* 0x000000ff15257812 */ /* 0x000fe400078ec0ff */
[----:B------:R-:W-:Y:S02]  /*108e0*/  LOP3.LUT R34, R34, 0xff, RZ, 0xc0, !PT ;  /* 0x000000ff22227812 */ /* 0x000fe400078ec0ff */
[----:B------:R-:W-:Y:S02]  /*108f0*/  SHF.R.U32.HI R40, RZ, 0x10, R30 ;  /* 0x00000010ff287819 */ /* 0x000fe4000001161e */
[----:B------:R-:W-:-:S02]  /*10900*/  PRMT R53, R34, 0x7604, R37 ;  /* 0x0000760422357816 */ /* 0x000fc40000000025 */
[----:B------:R-:W-:Y:S02]  /*10910*/  SHF.R.U32.HI R37, RZ, 0x10, R33 ;  /* 0x00000010ff257819 */ /* 0x000fe40000011621 */
[----:B------:R-:W-:Y:S02]  /*10920*/  SHF.R.U32.HI R34, RZ, 0x10, R32 ;  /* 0x00000010ff227819 */ /* 0x000fe40000011620 */
[----:B------:R-:W-:Y:S02]  /*10930*/  LOP3.LUT R37, R37, 0xff, RZ, 0xc0, !PT ;  /* 0x000000ff25257812 */ /* 0x000fe400078ec0ff */
[----:B------:R-:W-:Y:S02]  /*10940*/  LOP3.LUT R40, R40, 0xff, RZ, 0xc0, !PT ;  /* 0x000000ff28287812 */ /* 0x000fe400078ec0ff */
        /* <DEDUP_REMOVED lines=9> */
[----:B------:R-:W-:Y:S02]  /*109e0*/  PRMT R35, R34, 0x7054, R35 ;  /* 0x0000705422237816 */ /* 0x000fe40000000023 */
[----:B------:R-:W-:Y:S02]  /*109f0*/  SHF.R.U32.HI R38, RZ, 0x10, R20 ;  /* 0x00000010ff267819 */ /* 0x000fe40000011614 */
[----:B------:R-:W-:Y:S02]  /*10a00*/  SHF.R.U32.HI R34, RZ, 0x10, R28 ;  /* 0x00000010ff227819 */ /* 0x000fe4000001161c */
[----:B------:R-:W-:Y:S02]  /*10a10*/  LOP3.LUT R40, R40, 0xff, RZ, 0xc0, !PT ;  /* 0x000000ff28287812 */ /* 0x000fe400078ec0ff */
[----:B------:R-:W-:-:S02]  /*10a20*/  LOP3.LUT R49, R49, 0xff000000, R29, 0xf8, !PT ;  /* 0xff00000031317812 */ /* 0x000fc400078ef81d */
[----:B------:R-:W-:Y:S02]  /*10a30*/  PRMT R45, R42, 0x7054, R45 ;  /* 0x000070542a2d7816 */ /* 0x000fe4000000002d */
[----:B------:R-:W-:Y:S02]  /*10a40*/  LOP3.LUT R38, R38, 0xff, RZ, 0xc0, !PT ;  /* 0x000000ff26267812 */ /* 0x000fe400078ec0ff */
[----:B------:R-:W-:Y:S02]  /*10a50*/  LOP3.LUT R34, R34, 0xff, RZ, 0xc0, !PT ;  /* 0x000000ff22227812 */ /* 0x000fe400078ec0ff */
[----:B------:R-:W-:Y:S02]  /*10a60*/  PRMT R53, R40, 0x7054, R53 ;  /* 0x0000705428357816 */ /* 0x000fe40000000035 */
[----:B------:R-:W-:Y:S02]  /*10a70*/  LOP3.LUT R37, R35, 0xff000000, R32, 0xf8, !PT ;  /* 0xff00000023257812 */ /* 0x000fe400078ef820 */
[----:B------:R-:W-:-:S02]  /*10a80*/  LOP3.LUT R41, R41, 0xff000000, R33, 0xf8, !PT ;  /* 0xff00000029297812 */ /* 0x000fc400078ef821 */
[----:B------:R-:W-:Y:S02]  /*10a90*/  LOP3.LUT R42, R43, 0xff000000, R30, 0xf8, !PT ;  /* 0xff0000002b2a7812 */ /* 0x000fe400078ef81e */
[----:B------:R-:W-:Y:S02]  /*10aa0*/  F2FP.F16.E4M3.UNPACK_B R43, R49.H1 ;  /* 0x00000031ff2b723e */ /* 0x000fe400030006ff */
[----:B0-----:R-:W-:Y:S02]  /*10ab0*/  F2FP.F16.E4M3.UNPACK_B R32, R25.H1 ;  /* 0x00000019ff20723e */ /* 0x001fe400030006ff */
[----:B------:R-:W-:Y:S01]  /*10ac0*/  PRMT R51, R38, 0x7054, R51 ;  /* 0x0000705426337816 */ /* 0x000fe20000000033 */
[----:B------:R-:W-:Y:S01]  /*10ad0*/  HADD2.F32 R44, -RZ, R43.H0_H0 ;  /* 0x2000002bff2c7230 */ /* 0x000fe20000004100 */
[----:B------:R-:W-:Y:S01]  /*10ae0*/  PRMT R47, R34, 0x7054, R47 ;  /* 0x00007054222f7816 */ /* 0x000fe2000000002f */
[--C-:B------:R-:W-:Y:S01]  /*10af0*/  HADD2.F32 R33, -RZ, R32.reuse.H0_H0 ;  /* 0x20000020ff217230 */ /* 0x100fe20000004100 */
[----:B------:R-:W-:Y:S01]  /*10b00*/  LOP3.LUT R53, R53, 0xff000000, R21, 0xf8, !PT ;  /* 0xff00000035357812 */ /* 0x000fe200078ef815 */
[----:B------:R-:W-:Y:S01]  /*10b10*/  HADD2.F32 R32, -RZ, R32.H1_H1 ;  /* 0x30000020ff207230 */ /* 0x000fe20000004100 */
[----:B------:R-:W-:-:S02]  /*10b20*/  F2FP.F16.E4M3.UNPACK_B R38, R41.H1 ;  /* 0x00000029ff26723e */ /* 0x000fc400030006ff */
[----:B------:R-:W-:Y:S02]  /*10b30*/  F2FP.F16.E4M3.UNPACK_B R21, R13.H1 ;  /* 0x0000000dff15723e */ /* 0x000fe400030006ff */
[----:B------:R-:W-:Y:S01]  /*10b40*/  LOP3.LUT R47, R47, 0xff000000, R28, 0xf8, !PT ;  /* 0xff0000002f2f7812 */ /* 0x000fe200078ef81c */
[--C-:B------:R-:W-:Y:S01]  /*10b50*/  HADD2.F32 R40, -RZ, R38.reuse.H0_H0 ;  /* 0x20000026ff287230 */ /* 0x100fe20000004100 */
[-C--:B------:R-:W-:Y:S01]  /*10b60*/  F2FP.F16.E4M3.UNPACK_B R29, R15.reuse ;  /* 0x0000000fff1d723e */ /* 0x080fe200020006ff */
[----:B------:R-:W-:Y:S01]  /*10b70*/  HADD2.F32 R38, -RZ, R38.H1_H1 ;  /* 0x30000026ff267230 */ /* 0x000fe20000004100 */
[----:B------:R-:W-:Y:S02]  /*10b80*/  F2FP.F16.E4M3.UNPACK_B R30, R15.H1 ;  /* 0x0000000fff1e723e */ /* 0x000fe400030006ff */
[----:B------:R-:W-:Y:S01]  /*10b90*/  F2FP.F16.E4M3.UNPACK_B R15, R14 ;  /* 0x0000000eff0f723e */ /* 0x000fe200020006ff */
[----:B------:R-:W-:Y:S01]  /*10ba0*/  FMUL.FTZ R55, R33, R40 ;  /* 0x0000002821377220 */ /* 0x000fe20000410000 */
[----:B------:R-:W-:Y:S01]  /*10bb0*/  F2FP.F16.E4M3.UNPACK_B R28, R14.H1 ;  /* 0x0000000eff1c723e */ /* 0x000fe200030006ff */
[--C-:B------:R-:W-:Y:S01]  /*10bc0*/  HADD2.F32 R14, -RZ, R21.reuse.H0_H0 ;  /* 0x20000015ff0e7230 */ /* 0x100fe20000004100 */
[----:B------:R-:W-:Y:S01]  /*10bd0*/  LOP3.LUT R45, R45, 0xff000000, R31, 0xf8, !PT ;  /* 0xff0000002d2d7812 */ /* 0x000fe200078ef81f */
[----:B------:R-:W-:Y:S01]  /*10be0*/  HADD2.F32 R21, -RZ, R21.H1_H1 ;  /* 0x30000015ff157230 */ /* 0x000fe20000004100 */
[----:B------:R-:W-:Y:S01]  /*10bf0*/  LOP3.LUT R46, R51, 0xff000000, R20, 0xf8, !PT ;  /* 0xff000000332e7812 */ /* 0x000fe200078ef814 */
[-C--:B------:R-:W-:Y:S01]  /*10c00*/  FMUL.FTZ R51, R33, R44.reuse ;  /* 0x0000002c21337220 */ /* 0x080fe20000410000 */
[----:B------:R-:W-:Y:S01]  /*10c10*/  F2FP.F16.E4M3.UNPACK_B R31, R25 ;  /* 0x00000019ff1f723e */ /* 0x000fe200020006ff */
[C---:B------:R-:W-:Y:S01]  /*10c20*/  FFMA.FTZ R52, R14.reuse, R44, R55 ;  /* 0x0000002c0e347223 */ /* 0x040fe20000010037 */
[----:B------:R-:W-:Y:S01]  /*10c30*/  F2FP.F16.E4M3.UNPACK_B R49, R49 ;  /* 0x00000031ff31723e */ /* 0x000fe200020006ff */
[----:B------:R-:W-:Y:S01]  /*10c40*/  FFMA.FTZ R50, R14, R40, -R51 ;  /* 0x000000280e327223 */ /* 0x000fe20000010833 */
[----:B------:R-:W-:Y:S01]  /*10c50*/  F2FP.F16.E4M3.UNPACK_B R41, R41 ;  /* 0x00000029ff29723e */ /* 0x000fe200020006ff */
[----:B------:R-:W-:Y:S01]  /*10c60*/  HADD2.F32 R40, -RZ, R43.H1_H1 ;  /* 0x3000002bff287230 */ /* 0x000fe20000004100 */
[-C--:B------:R-:W-:Y:S01]  /*10c70*/  F2FP.F16.E4M3.UNPACK_B R34, R27.reuse ;  /* 0x0000001bff22723e */ /* 0x080fe200020006ff */
[----:B------:R-:W-:Y:S01]  /*10c80*/  HADD2.F32 R51, -RZ, R49.H0_H0 ;  /* 0x20000031ff337230 */ /* 0x000fe20000004100 */
[----:B------:R-:W-:Y:S01]  /*10c90*/  F2FP.F16.E4M3.UNPACK_B R35, R27.H1 ;  /* 0x0000001bff23723e */ /* 0x000fe200030006ff */
[----:B------:R-:W-:Y:S01]  /*10ca0*/  HADD2.F32 R43, -RZ, R41.H0_H0 ;  /* 0x20000029ff2b7230 */ /* 0x000fe20000004100 */
[----:B------:R-:W-:Y:S01]  /*10cb0*/  F2FP.F16.E4M3.UNPACK_B R27, R26 ;  /* 0x0000001aff1b723e */ /* 0x000fe200020006ff */
[C---:B------:R-:W-:Y:S01]  /*10cc0*/  FMUL.FTZ R44, R32.reuse, R40 ;  /* 0x00000028202c7220 */ /* 0x040fe20000410000 */
[----:B------:R-:W-:Y:S01]  /*10cd0*/  F2FP.F16.E4M3.UNPACK_B R33, R26.H1 ;  /* 0x0000001aff21723e */ /* 0x000fe200030006ff */
[----:B------:R-:W-:Y:S01]  /*10ce0*/  HADD2.F32 R26, -RZ, R31.H0_H0 ;  /* 0x2000001fff1a7230 */ /* 0x000fe20000004100 */
[----:B------:R-:W-:Y:S01]  /*10cf0*/  F2FP.F16.E4M3.UNPACK_B R20, R13 ;  /* 0x0000000dff14723e */ /* 0x000fe200020006ff */
[-C--:B------:R-:W-:Y:S01]  /*10d00*/  FMUL.FTZ R59, R32, R38.reuse ;  /* 0x00000026203b7220 */ /* 0x080fe20000410000 */
[----:B------:R-:W-:Y:S01]  /*10d10*/  FFMA.FTZ R57, R21, R38, -R44 ;  /* 0x0000002615397223 */ /* 0x000fe2000001082c */
[----:B------:R-:W-:Y:S01]  /*10d20*/  F2FP.F16.E4M3.UNPACK_B R38, R53.H1 ;  /* 0x00000035ff26723e */ /* 0x000fe200030006ff */
[----:B------:R-:W-:Y:S01]  /*10d30*/  FMUL.FTZ R55, R26, R51 ;  /* 0x000000331a377220 */ /* 0x000fe20000410000 */
[----:B------:R-:W-:-:S02]  /*10d40*/  HADD2.F32 R14, -RZ, R20.H0_H0 ;  /* 0x20000014ff0e7230 */ /* 0x000fc40000004100 */
[----:B------:R-:W-:Y:S01]  /*10d50*/  FMUL.FTZ R26, R26, R43 ;  /* 0x0000002b1a1a7220 */ /* 0x000fe20000410000 */
[----:B------:R-:W-:Y:S01]  /*10d60*/  FFMA.FTZ R59, R21, R40, R59 ;  /* 0x00000028153b7223 */ /* 0x000fe2000001003b */
[----:B------:R-:W-:Y:S01]  /*10d70*/  HADD2.F32 R41, -RZ, R41.H1_H1 ;  /* 0x30000029ff297230 */ /* 0x000fe20000004100 */
[----:B------:R-:W-:Y:S01]  /*10d80*/  F2FP.F16.E4M3.UNPACK_B R53, R53 ;  /* 0x00000035ff35723e */ /* 0x000fe200020006ff */
[C---:B------:R-:W-:Y:S01]  /*10d90*/  FFMA.FTZ R51, R14.reuse, R51, R26 ;  /* 0x000000330e337223 */ /* 0x040fe2000001001a */
[----:B------:R-:W-:Y:S01]  /*10da0*/  F2FP.F16.E4M3.UNPACK_B R26, R45.H1 ;  /* 0x0000002dff1a723e */ /* 0x000fe200030006ff */
[----:B------:R-:W-:Y:S02]  /*10db0*/  HADD2.F32 R49, -RZ, R49.H1_H1 ;  /* 0x30000031ff317230 */ /* 0x000fe40000004100 */
[----:B------:R-:W-:Y:S01]  /*10dc0*/  FFMA.FTZ R55, R14, R43, -R55 ;  /* 0x0000002b0e377223 */ /* 0x000fe20000010837 */
        /* <DEDUP_REMOVED lines=24> */
[----:B------:R-:W-:Y:S01]  /*10f50*/  FFMA.FTZ R61, R30, R26, -R41 ;  /* 0x0000001a1e3d7223 */ /* 0x000fe20000010829 */
[----:B------:R-:W-:Y:S01]  /*10f60*/  HADD2.F32 R21, -RZ, R45.H0_H0 ;  /* 0x2000002dff157230 */ /* 0x000fe20000004100 */
[----:B------:R-:W-:Y:S01]  /*10f70*/  F2FP.F16.E4M3.UNPACK_B R24, R24.H1 ;  /* 0x00000018ff18723e */ /* 0x000fe200030006ff */
[----:B------:R-:W-:Y:S02]  /*10f80*/  HADD2.F32 R14, -RZ, R29.H0_H0 ;  /* 0x2000001dff0e7230 */ /* 0x000fe40000004100 */
[C---:B------:R-:W-:Y:S01]  /*10f90*/  FMUL.FTZ R35, R20.reuse, R31 ;  /* 0x0000001f14237220 */ /* 0x040fe20000410000 */
[----:B------:R-:W-:Y:S01]  /*10fa0*/  F2FP.F16.E4M3.UNPACK_B R26, R47.H1 ;  /* 0x0000002fff1a723e */ /* 0x000fe200030006ff */
[-C--:B------:R-:W-:Y:S01]  /*10fb0*/  FMUL.FTZ R20, R20, R21.reuse ;  /* 0x0000001514147220 */ /* 0x080fe20000410000 */
[-C--:B------:R-:W-:Y:S01]  /*10fc0*/  F2FP.F16.E4M3.UNPACK_B R13, R12.reuse ;  /* 0x0000000cff0d723e */ /* 0x080fe200020006ff */
[C---:B------:R-:W-:Y:S01]  /*10fd0*/  FFMA.FTZ R40, R14.reuse, R21, -R35 ;  /* 0x000000150e287223 */ /* 0x040fe20000010823 */
[----:B------:R-:W-:Y:S01]  /*10fe0*/  F2FP.F16.E4M3.UNPACK_B R12, R12.H1 ;  /* 0x0000000cff0c723e */ /* 0x000fe200030006ff */
[----:B------:R-:W-:Y:S01]  /*10ff0*/  FFMA.FTZ R49, R14, R31, R20 ;  /* 0x0000001f0e317223 */ /* 0x000fe20000010014 */
[----:B------:R-:W-:Y:S01]  /*11000*/  F2FP.F16.E4M3.UNPACK_B R21, R37.H1 ;  /* 0x00000025ff15723e */ /* 0x000fe200030006ff */
[----:B------:R-:W-:-:S02]  /*11010*/  HADD2.F32 R35, -RZ, R26.H0_H0 ;  /* 0x2000001aff237230 */ /* 0x000fc40000004100 */
[----:B------:R-:W-:Y:S01]  /*11020*/  FFMA.FTZ R63, R30, R38, R43 ;  /* 0x000000261e3f7223 */ /* 0x000fe2000001002b */
[----:B------:R-:W-:Y:S01]  /*11030*/  HADD2.F32 R20, -RZ, R24.H0_H0 ;  /* 0x20000018ff147230 */ /* 0x000fe20000004100 */
[----:B------:R-:W-:Y:S01]  /*11040*/  F2FP.F16.E4M3.UNPACK_B R47, R47 ;  /* 0x0000002fff2f723e */ /* 0x000fe200020006ff */
[----:B------:R-:W-:Y:S01]  /*11050*/  HADD2.F32 R53, -RZ, R53.H1_H1 ;  /* 0x30000035ff357230 */ /* 0x000fe20000004100 */
[----:B------:R-:W-:Y:S01]  /*11060*/  F2FP.F16.E4M3.UNPACK_B R37, R37 ;  /* 0x00000025ff25723e */ /* 0x000fe200020006ff */
[----:B------:R-:W-:Y:S02]  /*11070*/  HADD2.F32 R34, -RZ, R34.H1_H1 ;  /* 0x30000022ff227230 */ /* 0x000fe40000004100 */
[----:B------:R-:W-:Y:S01]  /*11080*/  FMUL.FTZ R41, R20, R35 ;  /* 0x0000002314297220 */ /* 0x000fe20000410000 */
[----:B------:R-:W-:Y:S02]  /*11090*/  HADD2.F32 R31, -RZ, R21.H0_H0 ;  /* 0x20000015ff1f7230 */ /* 0x000fe40000004100 */
[----:B------:R-:W-:-:S02]  /*110a0*/  HADD2.F32 R14, -RZ, R12.H0_H0 ;  /* 0x2000000cff0e7230 */ /* 0x000fc40000004100 */
[----:B------:R-:W-:Y:S01]  /*110b0*/  FMUL.FTZ R30, R34, R53 ;  /* 0x00000035221e7220 */ /* 0x000fe20000410000 */
[----:B------:R-:W-:Y:S02]  /*110c0*/  HADD2.F32 R45, -RZ, R45.H1_H1 ;  /* 0x3000002dff2d7230 */ /* 0x000fe40000004100 */
[-C--:B------:R-:W-:Y:S01]  /*110d0*/  FMUL.FTZ R20, R20, R31.reuse ;  /* 0x0000001f14147220 */ /* 0x080fe20000410000 */
[----:B------:R-:W-:Y:S02]  /*110e0*/  HADD2.F32 R29, -RZ, R29.H1_H1 ;  /* 0x3000001dff1d7230 */ /* 0x000fe40000004100 */
[----:B------:R-:W-:Y:S01]  /*110f0*/  FFMA.FTZ R41, R14, R31, -R41 ;  /* 0x0000001f0e297223 */ /* 0x000fe20000010829 */
        /* <DEDUP_REMOVED lines=8> */
[----:B------:R-:W-:Y:S01]  /*11180*/  FFMA.FTZ R54, R29, R53, R34 ;  /* 0x000000351d367223 */ /* 0x000fe20000010022 */
[-C--:B------:R-:W-:Y:S01]  /*11190*/  FMUL.FTZ R24, R24, R21.reuse ;  /* 0x0000001518187220 */ /* 0x080fe20000410000 */
[----:B------:R-:W-:Y:S02]  /*111a0*/  HADD2.F32 R29, -RZ, R47.H0_H0 ;  /* 0x2000002fff1d7230 */ /* 0x000fe40000004100 */
[----:B------:R-:W-:Y:S01]  /*111b0*/  FFMA.FTZ R32, R12, R21, -R35 ;  /* 0x000000150c207223 */ /* 0x000fe20000010823 */
[----:B------:R-:W-:-:S02]  /*111c0*/  HADD2.F32 R14, -RZ, R25.H0_H0 ;  /* 0x20000019ff0e7230 */ /* 0x000fc40000004100 */
[----:B------:R-:W-:Y:S01]  /*111d0*/  FFMA.FTZ R43, R12, R31, R24 ;  /* 0x0000001f0c2b7223 */ /* 0x000fe20000010018 */
[----:B------:R-:W-:Y:S02]  /*111e0*/  HADD2.F32 R21, -RZ, R37.H0_H0 ;  /* 0x20000025ff157230 */ /* 0x000fe40000004100 */
        /* <DEDUP_REMOVED lines=8> */
[----:B------:R-:W-:-:S02]  /*11270*/  HADD2.F32 R13, -RZ, R13.H1_H1 ;  /* 0x3000000dff0d7230 */ /* 0x000fc40000004100 */
[C---:B------:R-:W-:Y:S01]  /*11280*/  FMUL.FTZ R26, R25.reuse, R20 ;  /* 0x00000014191a7220 */ /* 0x040fe20000410000 */
[----:B------:R-:W-:Y:S01]  /*11290*/  FFMA.FTZ R24, R12, R29, R35 ;  /* 0x0000001d0c187223 */ /* 0x000fe20000010023 */
[----:B------:R-:W-:Y:S01]  /*112a0*/  F2FP.F16.E4M3.UNPACK_B R12, R42.H1 ;  /* 0x0000002aff0c723e */ /* 0x000fe200030006ff */
[-C--:B------:R-:W-:Y:S01]  /*112b0*/  FMUL.FTZ R29, R25, R14.reuse ;  /* 0x0000000e191d7220 */ /* 0x080fe20000410000 */
[C---:B------:R-:W-:Y:S01]  /*112c0*/  FFMA.FTZ R26, R13.reuse, R14, -R26 ;  /* 0x0000000e0d1a7223 */ /* 0x040fe2000001081a */
[----:B------:R-:W-:Y:S01]  /*112d0*/  HADD2.F32 R25, -RZ, R21.H0_H0 ;  /* 0x20000015ff197230 */ /* 0x000fe20000004100 */
[----:B------:R-:W-:Y:S01]  /*112e0*/  F2FP.F16.E4M3.UNPACK_B R46, R46 ;  /* 0x0000002eff2e723e */ /* 0x000fe200020006ff */
[----:B------:R-:W-:Y:S02]  /*112f0*/  HADD2.F32 R14, -RZ, R33.H0_H0 ;  /* 0x20000021ff0e7230 */ /* 0x000fe40000004100 */
[----:B------:R-:W-:Y:S01]  /*11300*/  FFMA.FTZ R29, R13, R20, R29 ;  /* 0x000000140d1d7223 */ /* 0x000fe2000001001d */
[--C-:B------:R-:W-:Y:S01]  /*11310*/  HADD2.F32 R13, -RZ, R12.reuse.H0_H0 ;  /* 0x2000000cff0d7230 */ /* 0x100fe20000004100 */
[----:B------:R-:W-:Y:S01]  /*11320*/  F2FP.F16.E4M3.UNPACK_B R42, R42 ;  /* 0x0000002aff2a723e */ /* 0x000fe200020006ff */
[----:B------:R-:W-:-:S02]  /*11330*/  HADD2.F32 R20, -RZ, R12.H1_H1 ;  /* 0x3000000cff147230 */ /* 0x000fc40000004100 */
[C---:B------:R-:W-:Y:S01]  /*11340*/  FMUL.FTZ R35, R14.reuse, R25 ;  /* 0x000000190e237220 */ /* 0x040fe20000410000 */
[--C-:B------:R-:W-:Y:S02]  /*11350*/  HADD2.F32 R12, -RZ, R28.reuse.H0_H0 ;  /* 0x2000001cff0c7230 */ /* 0x100fe40000004100 */
[-C--:B------:R-:W-:Y:S01]  /*11360*/  FMUL.FTZ R37, R14, R13.reuse ;  /* 0x0000000d0e257220 */ /* 0x080fe20000410000 */
[----:B------:R-:W-:Y:S01]  /*11370*/  HADD2.F32 R21, -RZ, R21.H1_H1 ;  /* 0x30000015ff157230 */ /* 0x000fe20000004100 */
[----:B------:R-:W-:Y:S01]  /*11380*/  F2FP.SATFINITE.E4M3.F32.PACK_AB_MERGE_C R30, R43, R30, RZ ;  /* 0x0000001e2b1e723e */ /* 0x000fe200048070ff */
[----:B------:R-:W-:Y:S02]  /*11390*/  HADD2.F32 R33, -RZ, R33.H1_H1 ;  /* 0x30000021ff217230 */ /* 0x000fe40000004100 */
[C---:B------:R-:W-:Y:S01]  /*113a0*/  FFMA.FTZ R35, R12.reuse, R13, -R35 ;  /* 0x0000000d0c237223 */ /* 0x040fe20000010823 */
[----:B------:R-:W-:Y:S02]  /*113b0*/  HADD2.F32 R28, -RZ, R28.H1_H1 ;  /* 0x3000001cff1c7230 */ /* 0x000fe40000004100 */
[----:B------:R-:W-:Y:S01]  /*113c0*/  FFMA.FTZ R37, R12, R25, R37 ;  /* 0x000000190c257223 */ /* 0x000fe20000010025 */
[----:B------:R-:W-:-:S02]  /*113d0*/  HADD2.F32 R12, -RZ, R15.H0_H0 ;  /* 0x2000000fff0c7230 */ /* 0x000fc40000004100 */
[CC--:B------:R-:W-:Y:S01]  /*113e0*/  FMUL.FTZ R13, R33.reuse, R21.reuse ;  /* 0x00000015210d7220 */ /* 0x0c0fe20000410000 */
[----:B------:R-:W-:Y:S01]  /*113f0*/  FMUL.FTZ R14, R33, R20 ;  /* 0x00000014210e7220 */ /* 0x000fe20000410000 */
[----:B------:R-:W-:Y:S01]  /*11400*/  HADD2.F32 R15, -RZ, R15.H1_H1 ;  /* 0x3000000fff0f7230 */ /* 0x000fe20000004100 */
[----:B------:R-:W-:Y:S01]  /*11410*/  F2FP.SATFINITE.E4M3.F32.PACK_AB_MERGE_C R25, R59, R52, RZ ;  /* 0x000000343b19723e */ /* 0x000fe200048070ff */
[C---:B------:R-:W-:Y:S01]  /*11420*/  FFMA.FTZ R34, R28.reuse, R20, -R13 ;  /* 0x000000141c227223 */ /* 0x040fe2000001080d */
[----:B------:R-:W-:Y:S01]  /*11430*/  FFMA.FTZ R38, R28, R21, R14 ;  /* 0x000000151c267223 */ /* 0x000fe2000001000e */
[----:B------:R-:W-:Y:S01]  /*11440*/  HADD2.F32 R20, -RZ, R46.H0_H0 ;  /* 0x2000002eff147230 */ /* 0x000fe20000004100 */
[----:B------:R-:W-:Y:S01]  /*11450*/  F2FP.SATFINITE.E4M3.F32.PACK_AB_MERGE_C R25, R48, R51, R25 ;  /* 0x000000333019723e */ /* 0x000fe20004807019 */
[----:B------:R-:W-:Y:S01]  /*11460*/  HADD2.F32 R13, -RZ, R27.H0_H0 ;  /* 0x2000001bff0d7230 */ /* 0x000fe20000004100 */
[----:B------:R-:W-:Y:S01]  /*11470*/  F2FP.SATFINITE.E4M3.F32.PACK_AB_MERGE_C R34, R34, R35, RZ ;  /* 0x000000232222723e */ /* 0x000fe200048070ff */
        /* <DEDUP_REMOVED lines=8> */
[----:B------:R-:W-:Y:S01]  /*11500*/  F2FP.SATFINITE.E4M3.F32.PACK_AB_MERGE_C R24, R29, R24, R30 ;  /* 0x000000181d18723e */ /* 0x000fe2000480701e */
[C---:B------:R-:W-:Y:S01]  /*11510*/  FMUL.FTZ R28, R27.reuse, R46 ;  /* 0x0000002e1b1c7220 */ /* 0x040fe20000410000 */
[----:B------:R-:W-:Y:S01]  /*11520*/  FFMA.FTZ R20, R12, R20, R13 ;  /* 0x000000140c147223 */ /* 0x000fe2000001000d */
[----:B------:R-:W-:Y:S01]  /*11530*/  FMUL.FTZ R27, R27, R42 ;  /* 0x0000002a1b1b7220 */ /* 0x000fe20000410000 */
        /* <DEDUP_REMOVED lines=14> */
.L_x_8112:
[----:B------:R-:W-:Y:S05]  /*11620*/  BSYNC B1 ;  /* 0x0000000000017941 */ /* 0x000fea0003800000 */
.L_x_8111:
[----:B------:R-:W-:Y:S05]  /*11630*/  @P0 BRA `(.L_x_8103) ;  /* 0x0000000c00e40947 */ /* 0x000fea0003800000 */
[----:B-1----:R-:W2:Y:S04]  /*11640*/  LDL R25, [R1+0x7c] ;  /* 0x00007c0001197983 */ /* 0x002ea80000100800 */
[----:B------:R-:W3:Y:S01]  /*11650*/  LDL R50, [R1+0xb0] ;  /* 0x0000b00001327983 */ /* 0x000ee20000100800 */
[----:B0----5:R-:W-:Y:S01]  /*11660*/  SHF.R.U32.HI R3, RZ, 0x8, R8 ;  /* 0x00000008ff037819 */ /* 0x021fe20000011608 */
[----:B------:R-:W-:Y:S01]  /*11670*/  VIADD R24, R228, 0x40 ;  /* 0x00000040e4187836 */ /* 0x000fe20000000000 */
[----:B------:R-:W-:Y:S01]  /*11680*/  LOP3.LUT R0, R8, 0xff, RZ, 0xc0, !PT ;  /* 0x000000ff08007812 */ /* 0x000fe200078ec0ff */
[----:B------:R-:W-:Y:S01]  /*11690*/  IMAD.IADD R39, R18, 0x1, R39 ;  /* 0x0000000112277824 */ /* 0x000fe200078e0227 */
[----:B------:R-:W-:Y:S01]  /*116a0*/  LOP3.LUT R3, R3, 0xff, RZ, 0xc0, !PT ;  /* 0x000000ff03037812 */ /* 0x000fe200078ec0ff */
[----:B------:R-:W-:Y:S01]  /*116b0*/  IMAD.SHL.U32 R24, R24, 0x80, RZ ;  /* 0x0000008018187824 */ /* 0x000fe200078e00ff */
[----:B------:R-:W-:-:S02]  /*116c0*/  SHF.R.U32.HI R13, RZ, 0x8, R9 ;  /* 0x00000008ff0d7819 */ /* 0x000fc40000011609 */
[----:B------:R-:W-:Y:S02]  /*116d0*/  PRMT R21, R3, 0x7604, R0 ;  /* 0x0000760403157816 */ /* 0x000fe40000000000 */
[----:B------:R-:W-:Y:S02]  /*116e0*/  SHF.R.U32.HI R3, RZ, 0x8, R10 ;  /* 0x00000008ff037819 */ /* 0x000fe4000001160a */
[----:B------:R-:W-:Y:S02]  /*116f0*/  LOP3.LUT R0, R10, 0xff, RZ, 0xc0, !PT ;  /* 0x000000ff0a007812 */ /* 0x000fe400078ec0ff */
[----:B------:R-:W-:Y:S02]  /*11700*/  LOP3.LUT R3, R3, 0xff, RZ, 0xc0, !PT ;  /* 0x000000ff03037812 */ /* 0x000fe400078ec0ff */
[----:B------:R-:W-:Y:S02]  /*11710*/  LOP3.LUT R24, R24, 0x380, RZ, 0xc0, !PT ;  /* 0x0000038018187812 */ /* 0x000fe400078ec0ff */
[----:B------:R-:W-:-:S02]  /*11720*/  PRMT R29, R3, 0x7604, R0 ;  /* 0x00007604031d7816 */ /* 0x000fc40000000000 */
[----:B------:R-:W-:Y:S01]  /*11730*/  LOP3.LUT R0, R24, 0x70, R39, 0xf8, !PT ;  /* 0x0000007018007812 */ /* 0x000fe200078ef827 */
[----:B------:R-:W-:Y:S01]  /*11740*/  VIADD R24, R228, 0x40 ;  /* 0x00000040e4187836 */ /* 0x000fe20000000000 */
[----:B------:R-:W-:Y:S02]  /*11750*/  LOP3.LUT R12, R9, 0xff, RZ, 0xc0, !PT ;  /* 0x000000ff090c7812 */ /* 0x000fe400078ec0ff */
[----:B------:R-:W-:Y:S01]  /*11760*/  LOP3.LUT R13, R13, 0xff, RZ, 0xc0, !PT ;  /* 0x000000ff0d0d7812 */ /* 0x000fe200078ec0ff */
[----:B------:R-:W-:Y:S01]  /*11770*/  IMAD.SHL.U32 R24, R24, 0x80, RZ ;  /* 0x0000008018187824 */ /* 0x000fe200078e00ff */
[----:B------:R-:W-:Y:S02]  /*11780*/  SHF.R.U32.HI R15, RZ, 0x8, R4 ;  /* 0x00000008ff0f7819 */ /* 0x000fe40000011604 */
[----:B------:R-:W-:Y:S02]  /*11790*/  PRMT R20, R13, 0x7604, R12 ;  /* 0x000076040d147816 */ /* 0x000fe4000000000c */
[----:B------:R-:W-:-:S02]  /*117a0*/  LOP3.LUT R24, R24, 0x380, RZ, 0xc0, !PT ;  /* 0x0000038018187812 */ /* 0x000fc400078ec0ff */
[----:B------:R-:W-:Y:S02]  /*117b0*/  SHF.R.U32.HI R13, RZ, 0x8, R11 ;  /* 0x00000008ff0d7819 */ /* 0x000fe4000001160b */
[----:B------:R-:W-:Y:S02]  /*117c0*/  SHF.R.U32.HI R24, RZ, 0x3, R24 ;  /* 0x00000003ff187819 */ /* 0x000fe40000011618 */
[----:B------:R-:W-:Y:S02]  /*117d0*/  LOP3.LUT R12, R11, 0xff, RZ, 0xc0, !PT ;  /* 0x000000ff0b0c7812 */ /* 0x000fe400078ec0ff */
[----:B------:R-:W-:Y:S02]  /*117e0*/  LOP3.LUT R3, R0, R24, RZ, 0x3c, !PT ;  /* 0x0000001800037212 */ /* 0x000fe400078e3cff */
[----:B------:R-:W-:Y:S02]  /*117f0*/  SHF.R.U32.HI R24, RZ, 0x8, R5 ;  /* 0x00000008ff187819 */ /* 0x000fe40000011605 */
[----:B------:R-:W-:-:S02]  /*11800*/  LOP3.LUT R14, R4, 0xff, RZ, 0xc0, !PT ;  /* 0x000000ff040e7812 */ /* 0x000fc400078ec0ff */
[----:B------:R-:W-:Y:S02]  /*11810*/  LOP3.LUT R13, R13, 0xff, RZ, 0xc0, !PT ;  /* 0x000000ff0d0d7812 */ /* 0x000fe400078ec0ff */
[----:B------:R-:W-:Y:S02]  /*11820*/  LOP3.LUT R15, R15, 0xff, RZ, 0xc0, !PT ;  /* 0x000000ff0f0f7812 */ /* 0x000fe400078ec0ff */
[----:B------:R-:W-:Y:S02]  /*11830*/  PRMT R28, R13, 0x7604, R12 ;  /* 0x000076040d1c7816 */ /* 0x000fe4000000000c */
[----:B------:R-:W-:Y:S02]  /*11840*/  PRMT R35, R15, 0x7604, R14 ;  /* 0x000076040f237816 */ /* 0x000fe4000000000e */
[----:B------:R-:W-:Y:S02]  /*11850*/  SHF.R.U32.HI R32, RZ, 0x8, R6 ;  /* 0x00000008ff207819 */ /* 0x000fe40000011606 */
[----:B------:R-:W-:-:S02]  /*11860*/  LOP3.LUT R30, R5, 0xff, RZ, 0xc0, !PT ;  /* 0x000000ff051e7812 */ /* 0x000fc400078ec0ff */
[----:B------:R-:W-:Y:S02]  /*11870*/  LOP3.LUT R31, R6, 0xff, RZ, 0xc0, !PT ;  /* 0x000000ff061f7812 */ /* 0x000fe400078ec0ff */
[----:B------:R-:W-:Y:S02]  /*11880*/  LOP3.LUT R32, R32, 0xff, RZ, 0xc0, !PT ;  /* 0x000000ff20207812 */ /* 0x000fe400078ec0ff */
[----:B------:R-:W-:Y:S02]  /*11890*/  SHF.R.U32.HI R37, RZ, 0x10, R5 ;  /* 0x00000010ff257819 */ /* 0x000fe40000011605 */
[----:B------:R-:W-:Y:S02]  /*118a0*/  PRMT R39, R32, 0x7604, R31 ;  /* 0x0000760420277816 */ /* 0x000fe4000000001f */
[----:B------:R-:W-:Y:S01]  /*118b0*/  SHF.R.U32.HI R31, RZ, 0x10, R11 ;  /* 0x00000010ff1f7819 */ /* 0x000fe2000001160b */
[----:B------:R-:W-:Y:S01]  /*118c0*/  IMAD.U32 R37, R37, 0x10000, RZ ;  /* 0x0001000025257824 */ /* 0x000fe200078e00ff */
[----:B------:R-:W-:-:S02]  /*118d0*/  SHF.R.U32.HI R34, RZ, 0x8, R7 ;  /* 0x00000008ff227819 */ /* 0x000fc40000011607 */
[----:B------:R-:W-:Y:S01]  /*118e0*/  LOP3.LUT R33, R7, 0xff, RZ, 0xc0, !PT ;  /* 0x000000ff07217812 */ /* 0x000fe200078ec0ff */
[----:B------:R-:W-:Y:S01]  /*118f0*/  IMAD.U32 R31, R31, 0x10000, RZ ;  /* 0x000100001f1f7824 */ /* 0x000fe200078e00ff */
[----:B------:R-:W-:Y:S02]  /*11900*/  LOP3.LUT R34, R34, 0xff, RZ, 0xc0, !PT ;  /* 0x000000ff22227812 */ /* 0x000fe400078ec0ff */
[----:B------:R-:W-:Y:S02]  /*11910*/  SHF.R.U32.HI R41, RZ, 0x10, R7 ;  /* 0x00000010ff297819 */ /* 0x000fe40000011607 */
[----:B------:R-:W-:Y:S02]  /*11920*/  PRMT R34, R34, 0x7604, R33 ;  /* 0x0000760422227816 */ /* 0x000fe40000000021 */
        /* <DEDUP_REMOVED lines=13> */
[----:B--2---:R-:W-:Y:S02]  /*11a00*/  IADD3 R0, R16, R3, R25 ;  /* 0x0000000310007210 */ /* 0x004fe40007ffe019 */
[----:B------:R-:W-:Y:S01]  /*11a10*/  LOP3.LUT R3, R24, 0xff, RZ, 0xc0, !PT ;  /* 0x000000ff18037812 */ /* 0x000fe200078ec0ff */
[----:B---3--:R-:W0:Y:S03]  /*11a20*/  LDS.128 R12, [R50+0x1c400] ;  /* 0x01c40000320c7984 */ /* 0x008e260000000c00 */
[----:B------:R-:W-:Y:S01]  /*11a30*/  PRMT R30, R3, 0x7604, R30 ;  /* 0x00007604031e7816 */ /* 0x000fe2000000001e */
[----:B------:R-:W1:Y:S01]  /*11a40*/  LDS.128 R24, [R0+0x1c400] ;  /* 0x01c4000000187984 */ /* 0x000e620000000c00 */
[----:B------:R-:W-:-:S02]  /*11a50*/  SHF.R.U32.HI R3, RZ, 0x10, R9 ;  /* 0x00000010ff037819 */ /* 0x000fc40000011609 */
[----:B------:R-:W-:-:S03]  /*11a60*/  LOP3.LUT R37, R30, 0xff0000, R37, 0xf8, !PT ;  /* 0x00ff00001e257812 */ /* 0x000fc600078ef825 */
        /* <DEDUP_REMOVED lines=12> */
[-C--:B0-----:R-:W-:Y:S02]  /*11b30*/  F2FP.F16.E4M3.UNPACK_B R4, R13.reuse ;  /* 0x0000000dff04723e */ /* 0x081fe400020006ff */
[----:B------:R-:W-:Y:S02]  /*11b40*/  F2FP.F16.E4M3.UNPACK_B R13, R13.H1 ;  /* 0x0000000dff0d723e */ /* 0x000fe400030006ff */
[-C--:B-1----:R-:W-:Y:S01]  /*11b50*/  F2FP.F16.E4M3.UNPACK_B R9, R25.reuse ;  /* 0x00000019ff09723e */ /* 0x082fe200020006ff */
[--C-:B------:R-:W-:Y:S01]  /*11b60*/  HADD2.F32 R5, -RZ, R4.reuse.H0_H0 ;  /* 0x20000004ff057230 */ /* 0x100fe20000004100 */
[----:B------:R-:W-:Y:S01]  /*11b70*/  F2FP.F16.E4M3.UNPACK_B R25, R25.H1 ;  /* 0x00000019ff19723e */ /* 0x000fe200030006ff */
[----:B------:R-:W-:Y:S01]  /*11b80*/  HADD2.F32 R4, -RZ, R4.H1_H1 ;  /* 0x30000004ff047230 */ /* 0x000fe20000004100 */
[----:B------:R-:W-:Y:S01]  /*11b90*/  F2FP.F16.E4M3.UNPACK_B R20, R27 ;  /* 0x0000001bff14723e */ /* 0x000fe200020006ff */
[--C-:B------:R-:W-:Y:S01]  /*11ba0*/  HADD2.F32 R10, -RZ, R9.reuse.H0_H0 ;  /* 0x20000009ff0a7230 */ /* 0x100fe20000004100 */
[----:B------:R-:W-:Y:S01]  /*11bb0*/  F2FP.F16.E4M3.UNPACK_B R7, R15 ;  /* 0x0000000fff07723e */ /* 0x000fe200020006ff */
[----:B------:R-:W-:Y:S01]  /*11bc0*/  HADD2.F32 R9, -RZ, R9.H1_H1 ;  /* 0x30000009ff097230 */ /* 0x000fe20000004100 */
[----:B------:R-:W-:-:S02]  /*11bd0*/  F2FP.F16.E4M3.UNPACK_B R27, R27.H1 ;  /* 0x0000001bff1b723e */ /* 0x000fc400030006ff */
[C---:B------:R-:W-:Y:S01]  /*11be0*/  FMUL.FTZ R38, R10.reuse, R34 ;  /* 0x000000220a267220 */ /* 0x040fe20000410000 */
[----:B------:R-:W-:Y:S01]  /*11bf0*/  FMUL.FTZ R43, R10, R30 ;  /* 0x0000001e0a2b7220 */ /* 0x000fe20000410000 */
[----:B------:R-:W-:Y:S02]  /*11c00*/  HADD2.F32 R10, -RZ, R25.H0_H0 ;  /* 0x20000019ff0a7230 */ /* 0x000fe40000004100 */
[----:B------:R-:W-:Y:S01]  /*11c10*/  FMUL.FTZ R45, R9, R32 ;  /* 0x00000020092d7220 */ /* 0x000fe20000410000 */
[C---:B------:R-:W-:Y:S01]  /*11c20*/  FFMA.FTZ R38, R5.reuse, R30, -R38 ;  /* 0x0000001e05267223 */ /* 0x040fe20000010826 */
[----:B------:R-:W-:Y:S01]  /*11c30*/  FFMA.FTZ R43, R5, R34, R43 ;  /* 0x00000022052b7223 */ /* 0x000fe2000001002b */
[----:B------:R-:W-:Y:S02]  /*11c40*/  HADD2.F32 R34, -RZ, R37.H0_H0 ;  /* 0x20000025ff227230 */ /* 0x000fe40000004100 */
[----:B------:R-:W-:Y:S01]  /*11c50*/  FMUL.FTZ R9, R9, R29 ;  /* 0x0000001d09097220 */ /* 0x000fe20000410000 */
[----:B------:R-:W-:-:S02]  /*11c60*/  HADD2.F32 R30, -RZ, R28.H0_H0 ;  /* 0x2000001cff1e7230 */ /* 0x000fc40000004100 */
[----:B------:R-:W-:Y:S01]  /*11c70*/  FFMA.FTZ R45, R4, R29, -R45 ;  /* 0x0000001d042d7223 */ /* 0x000fe2000001082d */
[----:B------:R-:W-:Y:S02]  /*11c80*/  HADD2.F32 R5, -RZ, R13.H0_H0 ;  /* 0x2000000dff057230 */ /* 0x000fe40000004100 */
[----:B------:R-:W-:Y:S01]  /*11c90*/  FMUL.FTZ R42, R10, R34 ;  /* 0x000000220a2a7220 */ /* 0x000fe20000410000 */
[----:B------:R-:W-:Y:S01]  /*11ca0*/  FFMA.FTZ R40, R4, R32, R9 ;  /* 0x0000002004287223 */ /* 0x000fe20000010009 */
[-C--:B------:R-:W-:Y:S01]  /*11cb0*/  FMUL.FTZ R47, R10, R30.reuse ;  /* 0x0000001e0a2f7220 */ /* 0x080fe20000410000 */
        /* <DEDUP_REMOVED lines=8> */
[----:B------:R-:W-:Y:S01]  /*11d40*/  HADD2.F32 R10, -RZ, R9.H0_H0 ;  /* 0x20000009ff0a7230 */ /* 0x000fe20000004100 */
[----:B------:R-:W-:Y:S01]  /*11d50*/  F2FP.F16.E4M3.UNPACK_B R15, R15.H1 ;  /* 0x0000000fff0f723e */ /* 0x000fe200030006ff */
[----:B------:R-:W-:-:S02]  /*11d60*/  HADD2.F32 R30, -RZ, R37.H1_H1 ;  /* 0x30000025ff1e7230 */ /* 0x000fc40000004100 */
[C---:B------:R-:W-:Y:S01]  /*11d70*/  FMUL.FTZ R49, R5.reuse, R32 ;  /* 0x0000002005317220 */ /* 0x040fe20000410000 */
[----:B------:R-:W-:Y:S02]  /*11d80*/  HADD2.F32 R25, -RZ, R25.H1_H1 ;  /* 0x30000019ff197230 */ /* 0x000fe40000004100 */
[----:B------:R-:W-:Y:S01]  /*11d90*/  FMUL.FTZ R5, R5, R10 ;  /* 0x0000000a05057220 */ /* 0x000fe20000410000 */
[----:B------:R-:W-:Y:S01]  /*11da0*/  HADD2.F32 R28, -RZ, R28.H1_H1 ;  /* 0x3000001cff1c7230 */ /* 0x000fe20000004100 */
[----:B------:R-:W-:Y:S01]  /*11db0*/  F2FP.F16.E4M3.UNPACK_B R8, R24 ;  /* 0x00000018ff08723e */ /* 0x000fe200020006ff */
[----:B------:R-:W-:Y:S02]  /*11dc0*/  HADD2.F32 R4, -RZ, R7.H0_H0 ;  /* 0x20000007ff047230 */ /* 0x000fe40000004100 */
[C---:B------:R-:W-:Y:S01]  /*11dd0*/  FMUL.FTZ R34, R25.reuse, R30 ;  /* 0x0000001e19227220 */ /* 0x040fe20000410000 */
[----:B------:R-:W-:Y:S02]  /*11de0*/  HADD2.F32 R13, -RZ, R13.H1_H1 ;  /* 0x3000000dff0d7230 */ /* 0x000fe40000004100 */
[----:B------:R-:W-:Y:S01]  /*11df0*/  FMUL.FTZ R25, R25, R28 ;  /* 0x0000001c19197220 */ /* 0x000fe20000410000 */
[----:B------:R-:W-:-:S02]  /*11e00*/  HADD2.F32 R29, -RZ, R29.H1_H1 ;  /* 0x3000001dff1d7230 */ /* 0x000fc40000004100 */
[C---:B------:R-:W-:Y:S01]  /*11e10*/  FFMA.FTZ R49, R4.reuse, R10, -R49 ;  /* 0x0000000a04317223 */ /* 0x040fe20000010831 */
[----:B------:R-:W-:Y:S01]  /*11e20*/  FFMA.FTZ R32, R4, R32, R5 ;  /* 0x0000002004207223 */ /* 0x000fe20000010005 */
[C---:B------:R-:W-:Y:S01]  /*11e30*/  FFMA.FTZ R37, R13.reuse, R28, -R34 ;  /* 0x0000001c0d257223 */ /* 0x040fe20000010822 */
[----:B------:R-:W-:Y:S02]  /*11e40*/  HADD2.F32 R20, -RZ, R20.H1_H1 ;  /* 0x30000014ff147230 */ /* 0x000fe40000004100 */
[----:B------:R-:W-:Y:S01]  /*11e50*/  FFMA.FTZ R34, R13, R30, R25 ;  /* 0x0000001e0d227223 */ /* 0x000fe20000010019 */
[----:B------:R-:W-:Y:S01]  /*11e60*/  HADD2.F32 R5, -RZ, R27.H0_H0 ;  /* 0x2000001bff057230 */ /* 0x000fe20000004100 */
[----:B------:R-:W-:Y:S01]  /*11e70*/  F2FP.F16.E4M3.UNPACK_B R24, R24.H1 ;  /* 0x00000018ff18723e */ /* 0x000fe200030006ff */
[----:B------:R-:W-:Y:S02]  /*11e80*/  HADD2.F32 R10, -RZ, R33.H0_H0 ;  /* 0x20000021ff0a7230 */ /* 0x000fe40000004100 */
[----:B------:R-:W-:Y:S01]  /*11e90*/  FMUL.FTZ R28, R20, R29 ;  /* 0x0000001d141c7220 */ /* 0x000fe20000410000 */
[----:B------:R-:W-:Y:S01]  /*11ea0*/  HADD2.F32 R9, -RZ, R9.H1_H1 ;  /* 0x30000009ff097230 */ /* 0x000fe20000004100 */
[----:B------:R-:W-:Y:S01]  /*11eb0*/  F2FP.F16.E4M3.UNPACK_B R3, R12 ;  /* 0x0000000cff03723e */ /* 0x000fe200020006ff */
[----:B------:R-:W-:-:S02]  /*11ec0*/  HADD2.F32 R13, -RZ, R41.H0_H0 ;  /* 0x20000029ff0d7230 */ /* 0x000fc40000004100 */
[CC--:B------:R-:W-:Y:S01]  /*11ed0*/  FMUL.FTZ R30, R5.reuse, R10.reuse ;  /* 0x0000000a051e7220 */ /* 0x0c0fe20000410000 */
[----:B------:R-:W-:Y:S02]  /*11ee0*/  HADD2.F32 R4, -RZ, R15.H0_H0 ;  /* 0x2000000fff047230 */ /* 0x000fe40000004100 */
[----:B------:R-:W-:Y:S01]  /*11ef0*/  FMUL.FTZ R20, R20, R9 ;  /* 0x0000000914147220 */ /* 0x000fe20000410000 */
[----:B------:R-:W-:Y:S02]  /*11f00*/  HADD2.F32 R7, -RZ, R7.H1_H1 ;  /* 0x30000007ff077230 */ /* 0x000fe40000004100 */
[-C--:B------:R-:W-:Y:S01]  /*11f10*/  FMUL.FTZ R25, R5, R13.reuse ;  /* 0x0000000d05197220 */ /* 0x080fe20000410000 */
[----:B------:R-:W-:Y:S02]  /*11f20*/  HADD2.F32 R27, -RZ, R27.H1_H1 ;  /* 0x3000001bff1b7230 */ /* 0x000fe40000004100 */
[C---:B------:R-:W-:Y:S01]  /*11f30*/  FFMA.FTZ R48, R4.reuse, R13, R30 ;  /* 0x0000000d04307223 */ /* 0x040fe2000001001e */
[----:B------:R-:W-:Y:S01]  /*11f40*/  F2FP.F16.E4M3.UNPACK_B R13, R35.H1 ;  /* 0x00000023ff0d723e */ /* 0x000fe200030006ff */
[C---:B------:R-:W-:Y:S01]  /*11f50*/  FFMA.FTZ R44, R7.reuse, R9, -R28 ;  /* 0x00000009072c7223 */ /* 0x040fe2000001081c */
[----:B------:R-:W-:Y:S01]  /*11f60*/  FFMA.FTZ R29, R7, R29, R20 ;  /* 0x0000001d071d7223 */ /* 0x000fe20000010014 */
[----:B------:R-:W-:Y:S01]  /*11f70*/  FFMA.FTZ R46, R4, R10, -R25 ;  /* 0x0000000a042e7223 */ /* 0x000fe20000010819 */
[----:B------:R-:W-:Y:S01]  /*11f80*/  HADD2.F32 R28, -RZ, R41.H1_H1 ;  /* 0x30000029ff1c7230 */ /* 0x000fe20000004100 */
[----:B------:R-:W-:Y:S01]  /*11f90*/  F2FP.F16.E4M3.UNPACK_B R7, R21.H1 ;  /* 0x00000015ff07723e */ /* 0x000fe200030006ff */
[----:B------:R-:W-:Y:S01]  /*11fa0*/  HADD2.F32 R10, -RZ, R33.H1_H1 ;  /* 0x30000021ff0a7230 */ /* 0x000fe20000004100 */
[----:B------:R-:W-:Y:S01]  /*11fb0*/  F2FP.F16.E4M3.UNPACK_B R12, R12.H1 ;  /* 0x0000000cff0c723e */ /* 0x000fe200030006ff */
[----:B------:R-:W-:-:S02]  /*11fc0*/  HADD2.F32 R20, -RZ, R13.H0_H0 ;  /* 0x2000000dff147230 */ /* 0x000fc40000004100 */
[C---:B------:R-:W-:Y:S01]  /*11fd0*/  FMUL.FTZ R30, R27.reuse, R28 ;  /* 0x0000001c1b1e7220 */ /* 0x040fe20000410000 */
[--C-:B------:R-:W-:Y:S02]  /*11fe0*/  HADD2.F32 R5, -RZ, R24.reuse.H0_H0 ;  /* 0x20000018ff057230 */ /* 0x100fe40000004100 */
[----:B------:R-:W-:Y:S01]  /*11ff0*/  FMUL.FTZ R27, R27, R10 ;  /* 0x0000000a1b1b7220 */ /* 0x000fe20000410000 */
[----:B------:R-:W-:Y:S01]  /*12000*/  HADD2.F32 R15, -RZ, R15.H1_H1 ;  /* 0x3000000fff0f7230 */ /* 0x000fe20000004100 */
[----:B------:R-:W-:Y:S01]  /*12010*/  F2FP.F16.E4M3.UNPACK_B R35, R35 ;  /* 0x00000023ff23723e */ /* 0x000fe200020006ff */
[----:B------:R-:W-:Y:S02]  /*12020*/  HADD2.F32 R9, -RZ, R7.H0_H0 ;  /* 0x20000007ff097230 */ /* 0x000fe40000004100 */
[----:B------:R-:W-:Y:S01]  /*12030*/  FMUL.FTZ R25, R5, R20 ;  /* 0x0000001405197220 */ /* 0x000fe20000410000 */
[----:B------:R-:W-:Y:S02]  /*12040*/  HADD2.F32 R13, -RZ, R13.H1_H1 ;  /* 0x3000000dff0d7230 */ /* 0x000fe40000004100 */
[----:B------:R-:W-:Y:S01]  /*12050*/  FFMA.FTZ R41, R15, R28, R27 ;  /* 0x0000001c0f297223 */ /* 0x000fe2000001001b */
[----:B------:R-:W-:-:S02]  /*12060*/  HADD2.F32 R24, -RZ, R24.H1_H1 ;  /* 0x30000018ff187230 */ /* 0x000fc40000004100 */
[----:B------:R-:W-:Y:S01]  /*12070*/  FMUL.FTZ R5, R5, R9 ;  /* 0x0000000905057220 */ /* 0x000fe20000410000 */
[--C-:B------:R-:W-:Y:S01]  /*12080*/  HADD2.F32 R4, -RZ, R12.reuse.H0_H0 ;  /* 0x2000000cff047230 */ /* 0x100fe20000004100 */
[----:B------:R-:W-:Y:S01]  /*12090*/  F2FP.F16.E4M3.UNPACK_B R21, R21 ;  /* 0x00000015ff15723e */ /* 0x000fe200020006ff */
[----:B------:R-:W-:Y:S02]  /*120a0*/  HADD2.F32 R7, -RZ, R7.H1_H1 ;  /* 0x30000007ff077230 */ /* 0x000fe40000004100 */
[----:B------:R-:W-:Y:S01]  /*120b0*/  FMUL.FTZ R27, R24, R13 ;  /* 0x0000000d181b7220 */ /* 0x000fe20000410000 */
[----:B------:R-:W-:Y:S02]  /*120c0*/  HADD2.F32 R12, -RZ, R12.H1_H1 ;  /* 0x3000000cff0c7230 */ /* 0x000fe40000004100 */
[----:B------:R-:W-:Y:S01]  /*120d0*/  FFMA.FTZ R33, R15, R10, -R30 ;  /* 0x0000000a0f217223 */ /* 0x000fe2000001081e */
[C---:B------:R-:W-:Y:S01]  /*120e0*/  FFMA.FTZ R25, R4.reuse, R9, -R25 ;  /* 0x0000000904197223 */ /* 0x040fe20000010819 */
[----:B------:R-:W-:Y:S01]  /*120f0*/  FFMA.FTZ R15, R4, R20, R5 ;  /* 0x00000014040f7223 */ /* 0x000fe20000010005 */
[----:B------:R-:W-:Y:S01]  /*12100*/  FMUL.FTZ R24, R24, R7 ;  /* 0x0000000718187220 */ /* 0x000fe20000410000 */
[----:B------:R-:W-:-:S02]  /*12110*/  HADD2.F32 R9, -RZ, R35.H0_H0 ;  /* 0x20000023ff097230 */ /* 0x000fc40000004100 */
[C---:B------:R-:W-:Y:S01]  /*12120*/  FFMA.FTZ R28, R12.reuse, R7, -R27 ;  /* 0x000000070c1c7223 */ /* 0x040fe2000001081b */
[--C-:B------:R-:W-:Y:S02]  /*12130*/  HADD2.F32 R5, -RZ, R8.reuse.H0_H0 ;  /* 0x20000008ff057230 */ /* 0x100fe40000004100 */
[----:B------:R-:W-:Y:S01]  /*12140*/  FFMA.FTZ R30, R12, R13, R24 ;  /* 0x0000000d0c1e7223 */ /* 0x000fe20000010018 */
[----:B------:R-:W-:Y:S01]  /*12150*/  HADD2.F32 R7, -RZ, R21.H0_H0 ;  /* 0x20000015ff077230 */ /* 0x000fe20000004100 */
[-C--:B------:R-:W-:Y:S01]  /*12160*/  F2FP.F16.E4M3.UNPACK_B R11, R26.reuse ;  /* 0x0000001aff0b723e */ /* 0x080fe200020006ff */
        /* <DEDUP_REMOVED lines=8> */
[----:B------:R-:W-:Y:S01]  /*121f0*/  HADD2.F32 R3, -RZ, R3.H1_H1 ;  /* 0x30000003ff037230 */ /* 0x000fe20000004100 */
[-C--:B------:R-:W-:Y:S01]  /*12200*/  F2FP.F16.E4M3.UNPACK_B R6, R14.reuse ;  /* 0x0000000eff06723e */ /* 0x080fe200020006ff */
[C---:B------:R-:W-:Y:S01]  /*12210*/  FFMA.FTZ R12, R4.reuse, R9, R5 ;  /* 0x00000009040c7223 */ /* 0x040fe20000010005 */
[----:B------:R-:W-:Y:S01]  /*12220*/  F2FP.F16.E4M3.UNPACK_B R14, R14.H1 ;  /* 0x0000000eff0e723e */ /* 0x000fe200030006ff */
[----:B------:R-:W-:Y:S01]  /*12230*/  FFMA.FTZ R13, R4, R7, -R13 ;  /* 0x00000007040d7223 */ /* 0x000fe2000001080d */
[C---:B------:R-:W-:Y:S01]  /*12240*/  FMUL.FTZ R20, R8.reuse, R35 ;  /* 0x0000002308147220 */ /* 0x040fe20000410000 */
        /* <DEDUP_REMOVED lines=25> */
[----:B------:R-:W-:Y:S02]  /*123e0*/  HADD2.F32 R31, -RZ, R31.H1_H1 ;  /* 0x3000001fff1f7230 */ /* 0x000fe40000004100 */
        /* <DEDUP_REMOVED lines=30> */
.L_x_8103:
[----:B------:R-:W-:Y:S05]  /*125d0*/  BSYNC B0 ;  /* 0x0000000000007941 */ /* 0x000fea0003800000 */
.L_x_8089:
[----:B------:R-:W-:Y:S01]  /*125e0*/  @!PT LDS RZ, [RZ] ;  /* 0x00000000fffff984 */ /* 0x000fe20000000800 */
[----:B------:R-:W-:Y:S01]  /*125f0*/  @!PT LDS RZ, [RZ] ;  /* 0x00000000fffff984 */ /* 0x000fe20000000800 */
[----:B------:R-:W-:Y:S01]  /*12600*/  @!PT LDS RZ, [RZ] ;  /* 0x00000000fffff984 */ /* 0x000fe20000000800 */
[----:B------:R-:W-:Y:S01]  /*12610*/  @!PT LDS RZ, [RZ] ;  /* 0x00000000fffff984 */ /* 0x000fe20000000800 */
[----:B------:R3:W-:Y:S06]  /*12620*/  MEMBAR.ALL.CTA ;  /* 0x0000000000007992 */ /* 0x0007ec0000008000 */
[----:B---3--:R-:W3:Y:S01]  /*12630*/  FENCE.VIEW.ASYNC.S ;  /* 0x00000000000073c6 */ /* 0x008ee20000000000 */
[----:B------:R-:W-:Y:S05]  /*12640*/  WARPSYNC.ALL ;  /* 0x0000000000007948 */ /* 0x000fea0003800000 */
[----:B---3--:R-:W-:Y:S06]  /*12650*/  BAR.SYNC.DEFER_BLOCKING 0xd, 0x100 ;  /* 0x0344000000007b1d */ /* 0x008fec0000010000 */
.L_x_8086:
[----:B------:R-:W-:-:S06]  /*12660*/  ULOP3.LUT UR4, UR60, 0x1, URZ, 0xfc, !UPT ;  /* 0x000000013c047892 */ /* 0x000fcc000f8efc3f */
[----:B-12---:R-:W-:-:S05]  /*12670*/  IMAD.U32 R0, RZ, RZ, UR4 ;  /* 0x00000004ff007e24 */ /* 0x006fca000f8e00ff */
[----:B------:R-:W-:-:S13]  /*12680*/  ISETP.NE.AND P1, PT, R0, 0x3, PT ;  /* 0x000000030000780c */ /* 0x000fda0003f25270 */
[----:B------:R-:W-:Y:S05]  /*12690*/  @!P1 BRA `(.L_x_8113) ;  /* 0x0000000000049947 */ /* 0x000fea0003800000 */
[----:B------:R-:W-:Y:S01]  /*126a0*/  BPT.TRAP 0x1 ;  /* 0x000000040000795c */ /* 0x000fe20000300000 */
.L_x_8113:
[----:B------:R-:W-:Y:S01]  /*126b0*/  IMAD R136, R231, 0x8, R16 ;  /* 0x00000008e7887824 */ /* 0x000fe200078e0210 */
[----:B0-----:R-:W-:-:S04]  /*126c0*/  SHF.L.U32 R3, R232, 0x1f, RZ ;  /* 0x0000001fe8037819 */ /* 0x001fc800000006ff */
[----:B------:R0:W1:Y:S01]  /*126d0*/  SYNCS.PHASECHK.TRANS64.TRYWAIT P0, [R136+URZ+0x2e830], R3 ;  /* 0x02e83003880075a7 */ /* 0x000062000800017f */
[----:B------:R-:W-:Y:S05]  /*126e0*/  @!P1 BRA `(.L_x_8114) ;  /* 0x0000000000049947 */ /* 0x000fea0003800000 */
[----:B------:R-:W-:Y:S01]  /*126f0*/  BPT.TRAP 0x1 ;  /* 0x000000040000795c */ /* 0x000fe20000300000 */
.L_x_8114:
[----:B------:R-:W2:Y:S02]  /*12700*/  S2R R0, SR_TID.X ;  /* 0x0000000000007919 */ /* 0x000ea40000002100 */
[----:B--2--5:R-:W-:Y:S01]  /*12710*/  LOP3.LUT R4, R0, 0x7f, RZ, 0xc0, !PT ;  /* 0x0000007f00047812 */ /* 0x024fe200078ec0ff */
[----:B------:R-:W-:-:S03]  /*12720*/  VIADD R0, R16, 0x20400 ;  /* 0x0002040010007836 */ /* 0x000fc60000000000 */
[----:B------:R-:W-:Y:S02]  /*12730*/  ISETP.NE.AND P2, PT, R4, RZ, PT ;  /* 0x000000ff0400720c */ /* 0x000fe40003f45270 */
[----:B------:R-:W-:-:S04]  /*12740*/  SHF.R.U32.HI R0, RZ, 0x4, R0 ;  /* 0x00000004ff007819 */ /* 0x000fc80000011600 */
[----:B------:R-:W-:Y:S01]  /*12750*/  LOP3.LUT R0, R0, 0x3fff, RZ, 0xc0, !PT ;  /* 0x00003fff00007812 */ /* 0x000fe200078ec0ff */
[----:B-1----:R-:W-:Y:S06]  /*12760*/  @P0 BRA `(.L_x_8115) ;  /* 0x0000000000080947 */ /* 0x002fec0003800000 */
[----:B------:R-:W1:Y:S02]  /*12770*/  SYNCS.PHASECHK.TRANS64.TRYWAIT P0, [R136+URZ+0x2e830], R3 ;  /* 0x02e83003880075a7 */ /* 0x000e64000800017f */
[----:B-1----:R-:W-:Y:S05]  /*12780*/  @!P0 BRA `(.L_x_8116) ;  /* 0x0000018c00188947 */ /* 0x002fea0003800000 */
.L_x_8115:
[----:B------:R-:W-:Y:S01]  /*12790*/  LOP3.LUT R0, R0, 0x10000, RZ, 0xfc, !PT ;  /* 0x0001000000007812 */ /* 0x000fe200078efcff */
[----:B------:R-:W-:Y:S05]  /*127a0*/  WARPSYNC.ALL ;  /* 0x0000000000007948 */ /* 0x000fea0003800000 */
[----:B------:R2:W-:Y:S01]  /*127b0*/  STL [R1+0x48], R0 ;  /* 0x0000480001007387 */ /* 0x0005e20000100800 */
[----:B------:R-:W-:Y:S01]  /*127c0*/  IMAD R12, R231, 0x700, R0 ;  /* 0x00000700e70c7824 */ /* 0x000fe200078e0200 */
[----:B------:R-:W-:Y:S01]  /*127d0*/  LOP3.LUT R4, R36, 0x10000, RZ, 0xfc, !PT ;  /* 0x0001000024047812 */ /* 0x000fe200078efcff */
[----:B------:R-:W-:Y:S01]  /*127e0*/  IMAD.MOV.U32 R13, RZ, RZ, 0x40000040 ;  /* 0x40000040ff0d7424 */ /* 0x000fe200078e00ff */
[----:B01----:R-:W3:Y:S01]  /*127f0*/  LDL R3, [R1+0x84] ;  /* 0x0000840001037983 */ /* 0x003ee20000100800 */
[----:B------:R-:W-:Y:S01]  /*12800*/  IMAD.MOV.U32 R5, RZ, RZ, 0x40000040 ;  /* 0x40000040ff057424 */ /* 0x000fe200078e00ff */
[----:B------:R-:W-:Y:S01]  /*12810*/  R2UR UR6, R12 ;  /* 0x000000000c0672ca */ /* 0x000fe200000e0000 */
[----:B------:R-:W-:Y:S01]  /*12820*/  WARPGROUP.ARRIVE ;  /* 0x00000000000079c5 */ /* 0x000fe20000000000 */
[----:B------:R-:W-:Y:S01]  /*12830*/  R2UR UR7, R13 ;  /* 0x000000000d0772ca */ /* 0x000fe200000e0000 */
[----:B----4-:R-:W-:Y:S01]  /*12840*/  IMAD.MOV.U32 R7, RZ, RZ, 0x40000040 ;  /* 0x40000040ff077424 */ /* 0x010fe200078e00ff */
[----:B------:R-:W-:Y:S01]  /*12850*/  R2UR UR4, R4 ;  /* 0x00000000040472ca */ /* 0x000fe200000e0000 */
[----:B------:R-:W-:Y:S01]  /*12860*/  IMAD.MOV.U32 R9, RZ, RZ, 0x40000040 ;  /* 0x40000040ff097424 */ /* 0x000fe200078e00ff */
[C---:B------:R-:W-:Y:S01]  /*12870*/  R2UR UR5, R5.reuse ;  /* 0x00000000050572ca */ /* 0x040fe200000e0000 */
[----:B------:R-:W-:Y:S01]  /*12880*/  IMAD.MOV.U32 R11, RZ, RZ, 0x40000040 ;  /* 0x40000040ff0b7424 */ /* 0x000fe200078e00ff */
[----:B------:R-:W3:Y:S01]  /*12890*/  LDL R144, [R1+0x4c] ;  /* 0x00004c0001907983 */ /* 0x000ee20000100800 */
[----:B------:R-:W-:Y:S01]  /*128a0*/  IMAD.MOV.U32 R15, RZ, RZ, 0x40000040 ;  /* 0x40000040ff0f7424 */ /* 0x000fe200078e00ff */
[----:B--2---:R-:W0:Y:S02]  /*128b0*/  LDC R0, c[0x0][0x448] ;  /* 0x00011200ff007b82 */ /* 0x004e240000000800 */
[----:B------:R-:W2:Y:S04]  /*128c0*/  LDL R140, [R1+0x54] ;  /* 0x00005400018c7983 */ /* 0x000ea80000100800 */
[----:B------:R-:W4:Y:S03]  /*128d0*/  LDL R139, [R1+0x80] ;  /* 0x00008000018b7983 */ /* 0x000f260000100800 */
[----:B------:R-:W-:Y:S01]  /*128e0*/  QGMMA.64x32x32.F32.E4M3.E4M3 R120, gdesc[UR4], RZ, !UPT, gsb0 ;  /* 0x00600000047879f3 */ /* 0x000fe2000c0008ff */
[----:B------:R-:W-:Y:S01]  /*128f0*/  VIADD R6, R12, 0x100 ;  /* 0x000001000c067836 */ /* 0x000fe20000000000 */
[----:B------:R-:W-:Y:S01]  /*12900*/  R2UR UR12, R4 ;  /* 0x00000000040c72ca */ /* 0x000fe200000e0000 */
[----:B------:R-:W5:Y:S01]  /*12910*/  LDL R142, [R1+0x40] ;  /* 0x00004000018e7983 */ /* 0x000f620000100800 */
[----:B------:R-:W-:-:S02]  /*12920*/  R2UR UR13, R5 ;  /* 0x00000000050d72ca */ /* 0x000fc400000e0000 */
        /* <DEDUP_REMOVED lines=49> */
[----:B------:R-:W-:Y:S02]  /*12c40*/  VIADD R10, R4, 0x2 ;  /* 0x00000002040a7836 */ /* 0x000fe40000000000 */
[----:B------:R-:W-:Y:S02]  /*12c50*/  IMAD.MOV.U32 R7, RZ, RZ, 0x40000040 ;  /* 0x40000040ff077424 */ /* 0x000fe400078e00ff */
[----:B------:R-:W-:Y:S01]  /*12c60*/  IMAD.MOV.U32 R11, RZ, RZ, 0x40000040 ;  /* 0x40000040ff0b7424 */ /* 0x000fe200078e00ff */
[----:B------:R-:W-:Y:S02]  /*12c70*/  R2UR UR26, R6 ;  /* 0x00000000061a72ca */ /* 0x000fe400000e0000 */
[----:B------:R-:W-:-:S02]  /*12c80*/  R2UR UR27, R7 ;  /* 0x00000000071b72ca */ /* 0x000fc400000e0000 */
        /* <DEDUP_REMOVED lines=157> */
[----:B------:R-:W-:-:S02]  /*13660*/  R2UR UR5, R7 ;  /* 0x00000000070572ca */ /* 0x000fc400000e0000 */
[----:B0-----:R-:W-:-:S13]  /*13670*/  ISETP.NE.AND P0, PT, R0, 0x1, PT ;  /* 0x000000010000780c */ /* 0x001fda0003f05270 */
[----:B------:R-:W0:Y:S08]  /*13680*/  @P0 LDC R0, c[0x0][0x44c] ;  /* 0x00011300ff000b82 */ /* 0x000e300000000800 */
[----:B------:R-:W1:Y:S01]  /*13690*/  @P0 LDC R13, c[0x0][0x450] ;  /* 0x00011400ff0d0b82 */ /* 0x000e620000000800 */
[----:B------:R-:W-:Y:S02]  /*136a0*/  WARPGROUP.DEPBAR.LE gsb0, 0x0 ;  /* 0x00008000000079c5 */ /* 0x000fe40000010000 */
[----:B------:R-:W-:-:S06]  /*136b0*/  WARPGROUP.ARRIVE ;  /* 0x00000000000079c5 */ /* 0x000fcc0000000000 */
[----:B------:R-:W-:Y:S01]  /*136c0*/  QGMMA.64x32x32.F32.E4M3.E4M3 R72, gdesc[UR4], R72, gsb0 ;  /* 0x00600000044879f3 */ /* 0x000fe20008000848 */
[----:B---3--:R-:W-:-:S04]  /*136d0*/  IMAD.IADD R3, R3, 0x1, R144 ;  /* 0x0000000103037824 */ /* 0x008fc800078e0290 */
[----:B0-----:R-:W-:-:S05]  /*136e0*/  @P0 IMAD.HI.U32 R0, R3, R0, RZ ;  /* 0x0000000003000227 */ /* 0x001fca00078e00ff */
[----:B-1----:R-:W-:-:S05]  /*136f0*/  @P0 SHF.R.U32.HI R3, RZ, R13, R0 ;  /* 0x0000000dff030219 */ /* 0x002fca0000011600 */
[----:B------:R-:W0:Y:S01]  /*13700*/  SHFL.IDX PT, R137, R3, 0x1, 0x1c1f ;  /* 0x003c1f0003897f89 */ /* 0x000e2200000e0000 */
[----:B------:R-:W-:Y:S02]  /*13710*/  IMAD.MOV.U32 R13, RZ, RZ, -0xe0 ;  /* 0xffffff20ff0d7424 */ /* 0x000fe400078e00ff */
[----:B------:R-:W-:Y:S02]  /*13720*/  VIADD R14, R12, 0x406 ;  /* 0x000004060c0e7836 */ /* 0x000fe40000000000 */
[----:B------:R-:W-:Y:S02]  /*13730*/  IMAD.MOV.U32 R15, RZ, RZ, 0x40000040 ;  /* 0x40000040ff0f7424 */ /* 0x000fe400078e00ff */
[C---:B--2---:R-:W-:Y:S02]  /*13740*/  IMAD R0, R138.reuse, -0xe0, R140 ;  /* 0xffffff208a007824 */ /* 0x044fe400078e028c */
[----:B------:R-:W-:Y:S01]  /*13750*/  IMAD R13, R138, R13, 0xe1 ;  /* 0x000000e18a0d7424 */ /* 0x000fe200078e020d */
[----:B------:R-:W-:-:S02]  /*13760*/  R2UR UR6, R14 ;  /* 0x000000000e0672ca */ /* 0x000fc400000e0000 */
[----:B------:R-:W-:Y:S02]  /*13770*/  R2UR UR7, R15 ;  /* 0x000000000f0772ca */ /* 0x000fe400000e0000 */
[----:B------:R-:W-:Y:S02]  /*13780*/  R2UR UR4, R6 ;  /* 0x00000000060472ca */ /* 0x000fe400000e0000 */
[----:B------:R-:W-:Y:S01]  /*13790*/  R2UR UR5, R7 ;  /* 0x00000000070572ca */ /* 0x000fe200000e0000 */
[----:B------:R-:W-:Y:S02]  /*137a0*/  VIADD R0, R0, 0xe0 ;  /* 0x000000e000007836 */ /* 0x000fe40000000000 */
[C---:B----4-:R-:W-:Y:S02]  /*137b0*/  IMAD R13, R139.reuse, -0x2, R13 ;  /* 0xfffffffe8b0d7824 */ /* 0x050fe400078e020d */
[----:B------:R-:W-:-:S03]  /*137c0*/  IMAD R21, R139, -0x2, R0 ;  /* 0xfffffffe8b157824 */ /* 0x000fc600078e0200 */
[----:B-----5:R-:W-:-:S04]  /*137d0*/  IADD3 R20, -R142, R13, R140 ;  /* 0x0000000d8e147210 */ /* 0x020fc80007ffe18c */
[----:B0-----:R-:W-:-:S04]  /*137e0*/  VIADDMNMX R0, R137, R20, R21, PT ;  /* 0x0000001489007246 */ /* 0x001fc80003800115 */
[C---:B------:R-:W-:Y:S02]  /*137f0*/  ISETP.GT.AND P4, PT, R0.reuse, RZ, PT ;  /* 0x000000ff0000720c */ /* 0x040fe40003f84270 */
[----:B------:R-:W-:Y:S01]  /*13800*/  ISETP.GT.AND P5, PT, R0, 0x1, PT ;  /* 0x000000010000780c */ /* 0x000fe20003fa4270 */
[----:B------:R-:W-:Y:S02]  /*13810*/  WARPGROUP.DEPBAR.LE gsb0, 0x0 ;  /* 0x00008000000079c5 */ /* 0x000fe40000010000 */
[----:B------:R-:W-:-:S06]  /*13820*/  WARPGROUP.ARRIVE ;  /* 0x00000000000079c5 */ /* 0x000fcc0000000000 */
[----:B------:R-:W-:Y:S01]  /*13830*/  QGMMA.64x32x32.F32.E4M3.E4M3 R56, gdesc[UR4], R56, gsb0 ;  /* 0x00600000043879f3 */ /* 0x000fe20008000838 */
[----:B------:R-:W-:Y:S02]  /*13840*/  ISETP.GT.AND P3, PT, R0, 0x8, PT ;  /* 0x000000080000780c */ /* 0x000fe40003f64270 */
[----:B------:R-:W-:Y:S02]  /*13850*/  FSEL R137, R122, -INF , P4 ;  /* 0xff8000007a897808 */ /* 0x000fe40002000000 */
[----:B------:R-:W-:Y:S02]  /*13860*/  FSEL R123, R123, -INF , P5 ;  /* 0xff8000007b7b7808 */ /* 0x000fe40002800000 */
[----:B------:R-:W-:Y:S02]  /*13870*/  ISETP.GT.AND P4, PT, R0, 0x9, PT ;  /* 0x000000090000780c */ /* 0x000fe40003f84270 */
[----:B------:R-:W-:Y:S02]  /*13880*/  FSEL R139, R126, -INF , P3 ;  /* 0xff8000007e8b7808 */ /* 0x000fe40001800000 */
[----:B------:R-:W-:-:S02]  /*13890*/  FMNMX.FTZ R122, R137, R123, !PT ;  /* 0x0000007b897a7209 */ /* 0x000fc40007810000 */
[C---:B------:R-:W-:Y:S02]  /*138a0*/  ISETP.GT.AND P3, PT, R0.reuse, 0x10, PT ;  /* 0x000000100000780c */ /* 0x040fe40003f64270 */
[----:B------:R-:W-:Y:S02]  /*138b0*/  FSEL R127, R127, -INF , P4 ;  /* 0xff8000007f7f7808 */ /* 0x000fe40002000000 */
[----:B------:R-:W-:Y:S02]  /*138c0*/  FMNMX.FTZ R122, R139, R122, !PT ;  /* 0x0000007a8b7a7209 */ /* 0x000fe40007810000 */
        /* <DEDUP_REMOVED lines=26> */
[----:B------:R-:W-:Y:S01]  /*13a70*/  IMAD.MOV.U32 R15, RZ, RZ, 0x40000040 ;  /* 0x40000040ff0f7424 */ /* 0x000fe200078e00ff */
[----:B------:R-:W-:Y:S02]  /*13a80*/  FSEL R149, R114, -INF , P3 ;  /* 0xff80000072957808 */ /* 0x000fe40001800000 */
[----:B------:R-:W-:-:S02]  /*13a90*/  FMNMX.FTZ R122, R111, R122, !PT ;  /* 0x0000007a6f7a7209 */ /* 0x000fc40007810000 */
[----:B------:R-:W-:Y:S02]  /*13aa0*/  ISETP.GT.AND P3, PT, R0, 0x38, PT ;  /* 0x000000380000780c */ /* 0x000fe40003f64270 */
[----:B------:R-:W-:Y:S02]  /*13ab0*/  FSEL R115, R115, -INF , P4 ;  /* 0xff80000073737808 */ /* 0x000fe40002000000 */
[----:B------:R-:W-:Y:S02]  /*13ac0*/  FMNMX.FTZ R122, R149, R122, !PT ;  /* 0x0000007a957a7209 */ /* 0x000fe40007810000 */
[----:B------:R-:W-:Y:S02]  /*13ad0*/  R2UR UR6, R14 ;  /* 0x000000000e0672ca */ /* 0x000fe400000e0000 */
[----:B------:R-:W-:Y:S02]  /*13ae0*/  R2UR UR7, R15 ;  /* 0x000000000f0772ca */ /* 0x000fe400000e0000 */
[----:B------:R-:W-:-:S02]  /*13af0*/  R2UR UR4, R6 ;  /* 0x00000000060472ca */ /* 0x000fc400000e0000 */
[----:B------:R-:W-:Y:S02]  /*13b00*/  R2UR UR5, R7 ;  /* 0x00000000070572ca */ /* 0x000fe400000e0000 */
[----:B------:R-:W-:Y:S02]  /*13b10*/  ISETP.GT.AND P4, PT, R0, 0x39, PT ;  /* 0x000000390000780c */ /* 0x000fe40003f84270 */
[----:B------:R-:W-:Y:S02]  /*13b20*/  FSEL R151, R118, -INF , P3 ;  /* 0xff80000076977808 */ /* 0x000fe40001800000 */
[----:B------:R-:W-:Y:S01]  /*13b30*/  FMNMX.FTZ R122, R115, R122, !PT ;  /* 0x0000007a737a7209 */ /* 0x000fe20007810000 */
[----:B------:R-:W-:Y:S02]  /*13b40*/  WARPGROUP.DEPBAR.LE gsb0, 0x0 ;  /* 0x00008000000079c5 */ /* 0x000fe40000010000 */
[----:B------:R-:W-:Y:S01]  /*13b50*/  WARPGROUP.ARRIVE ;  /* 0x00000000000079c5 */ /* 0x000fe20000000000 */
[----:B------:R-:W-:-:S02]  /*13b60*/  ISETP.GT.AND P3, PT, R0, 0x40, PT ;  /* 0x000000400000780c */ /* 0x000fc40003f64270 */
[----:B------:R-:W-:Y:S02]  /*13b70*/  FSEL R119, R119, -INF , P4 ;  /* 0xff80000077777808 */ /* 0x000fe40002000000 */
[----:B------:R-:W-:Y:S01]  /*13b80*/  FMNMX.FTZ R122, R151, R122, !PT ;  /* 0x0000007a977a7209 */ /* 0x000fe20007810000 */
[----:B------:R-:W-:Y:S01]  /*13b90*/  QGMMA.64x32x32.F32.E4M3.E4M3 R40, gdesc[UR4], R40, gsb0 ;  /* 0x00600000042879f3 */ /* 0x000fe20008000828 */
        /* <DEDUP_REMOVED lines=39> */
[----:B------:R-:W-:Y:S02]  /*13e10*/  VIADD R12, R12, 0x606 ;  /* 0x000006060c0c7836 */ /* 0x000fe40000000000 */
[----:B------:R-:W-:Y:S01]  /*13e20*/  IMAD.MOV.U32 R13, RZ, RZ, 0x40000040 ;  /* 0x40000040ff0d7424 */ /* 0x000fe200078e00ff */
[----:B------:R-:W-:-:S02]  /*13e30*/  ISETP.GT.AND P3, PT, R0, 0x78, PT ;  /* 0x000000780000780c */ /* 0x000fc40003f64270 */
[----:B------:R-:W-:Y:S02]  /*13e40*/  FSEL R83, R83, -INF , P4 ;  /* 0xff80000053537808 */ /* 0x000fe40002000000 */
[----:B------:R-:W-:Y:S02]  /*13e50*/  FMNMX.FTZ R122, R163, R122, !PT ;  /* 0x0000007aa37a7209 */ /* 0x000fe40007810000 */
[----:B------:R-:W-:Y:S02]  /*13e60*/  R2UR UR6, R12 ;  /* 0x000000000c0672ca */ /* 0x000fe400000e0000 */
[----:B------:R-:W-:Y:S02]  /*13e70*/  R2UR UR7, R13 ;  /* 0x000000000d0772ca */ /* 0x000fe400000e0000 */
[----:B------:R-:W-:Y:S02]  /*13e80*/  R2UR UR4, R6 ;  /* 0x00000000060472ca */ /* 0x000fe400000e0000 */
[----:B------:R-:W-:-:S02]  /*13e90*/  R2UR UR5, R7 ;  /* 0x00000000070572ca */ /* 0x000fc400000e0000 */
[----:B------:R-:W-:Y:S02]  /*13ea0*/  ISETP.GT.AND P4, PT, R0, 0x79, PT ;  /* 0x000000790000780c */ /* 0x000fe40003f84270 */
[----:B------:R-:W-:Y:S02]  /*13eb0*/  FSEL R13, R86, -INF , P3 ;  /* 0xff800000560d7808 */ /* 0x000fe40001800000 */
[----:B------:R-:W-:Y:S01]  /*13ec0*/  FMNMX.FTZ R122, R83, R122, !PT ;  /* 0x0000007a537a7209 */ /* 0x000fe20007810000 */
[----:B------:R-:W-:Y:S02]  /*13ed0*/  WARPGROUP.DEPBAR.LE gsb0, 0x0 ;  /* 0x00008000000079c5 */ /* 0x000fe40000010000 */
[C---:B------:R-:W-:Y:S02]  /*13ee0*/  ISETP.GT.AND P3, PT, R0.reuse, 0x80, PT ;  /* 0x000000800000780c */ /* 0x040fe40003f64270 */
[----:B------:R-:W-:Y:S02]  /*13ef0*/  FSEL R87, R87, -INF , P4 ;  /* 0xff80000057577808 */ /* 0x000fe40002000000 */
[----:B------:R-:W-:Y:S01]  /*13f00*/  FMNMX.FTZ R122, R13, R122, !PT ;  /* 0x0000007a0d7a7209 */ /* 0x000fe20007810000 */
[----:B------:R-:W-:Y:S01]  /*13f10*/  WARPGROUP.ARRIVE ;  /* 0x00000000000079c5 */ /* 0x000fe20000000000 */
[----:B------:R-:W-:-:S02]  /*13f20*/  ISETP.GT.AND P4, PT, R0, 0x81, PT ;  /* 0x000000810000780c */ /* 0x000fc40003f84270 */
[----:B------:R-:W-:Y:S02]  /*13f30*/  FSEL R165, R58, -INF , P3 ;  /* 0xff8000003aa57808 */ /* 0x000fe40001800000 */
[----:B------:R-:W-:Y:S01]  /*13f40*/  FMNMX.FTZ R122, R87, R122, !PT ;  /* 0x0000007a577a7209 */ /* 0x000fe20007810000 */
[----:B------:R-:W-:Y:S01]  /*13f50*/  QGMMA.64x32x32.F32.E4M3.E4M3 R24, gdesc[UR4], R24, gsb0 ;  /* 0x00600000041879f3 */ /* 0x000fe20008000818 */
        /* <DEDUP_REMOVED lines=44> */
[----:B------:R-:W-:Y:S01]  /*14220*/  FMNMX.FTZ R122, R179, R122, !PT ;  /* 0x0000007ab37a7209 */ /* 0x000fe20007810000 */
[----:B------:R-:W-:Y:S02]  /*14230*/  WARPGROUP.DEPBAR.LE gsb0, 0x0 ;  /* 0x00008000000079c5 */ /* 0x000fe40000010000 */
        /* <DEDUP_REMOVED lines=38> */
[----:B------:R-:W-:Y:S01]  /*144a0*/  FSEL R115, R120, -INF , P4 ;  /* 0xff80000078737808 */ /* 0x000fe20002000000 */
[----:B------:R-:W-:-:S01]  /*144b0*/  FFMA.FTZ R14, R2, R137, -R39 ;  /* 0x00000089020e7223 */ /* 0x000fc20000010827 */
[----:B------:R-:W-:Y:S01]  /*144c0*/  ISETP.GT.AND P4, PT, R20, 0x9, PT ;  /* 0x000000091400780c */ /* 0x000fe20003f84270 */
[----:B------:R0:W-:Y:S01]  /*144d0*/  MUFU.EX2 R21, R54 ;  /* 0x0000003600157308 */ /* 0x0001e20000000800 */
[----:B------:R-:W-:-:S02]  /*144e0*/  FSEL R137, R124, -INF , P3 ;  /* 0xff8000007c897808 */ /* 0x000fc40001800000 */
[----:B------:R-:W-:Y:S02]  /*144f0*/  ISETP.GT.AND P3, PT, R20, 0x10, PT ;  /* 0x000000101400780c */ /* 0x000fe40003f64270 */
[----:B------:R-:W-:Y:S02]  /*14500*/  FSEL R125, R125, -INF , P4 ;  /* 0xff8000007d7d7808 */ /* 0x000fe40002000000 */
[----:B0-----:R-:W-:Y:S01]  /*14510*/  FMNMX.FTZ R54, R115, R121, !PT ;  /* 0x0000007973367209 */ /* 0x001fe20007810000 */
[----:B------:R-:W-:-:S03]  /*14520*/  FFMA.FTZ R26, R2, R139, -R39 ;  /* 0x0000008b021a7223 */ /* 0x000fc60000010827 */
[----:B------:R-:W-:Y:S02]  /*14530*/  FMNMX.FTZ R54, R137, R54, !PT ;  /* 0x0000003689367209 */ /* 0x000fe40007810000 */
[----:B------:R-:W-:Y:S02]  /*14540*/  ISETP.GT.AND P4, PT, R20, 0x11, PT ;  /* 0x000000111400780c */ /* 0x000fe40003f84270 */
[----:B------:R-:W-:Y:S02]  /*14550*/  FSEL R139, R128, -INF , P3 ;  /* 0xff800000808b7808 */ /* 0x000fe40001800000 */
[----:B------:R-:W-:Y:S02]  /*14560*/  FMNMX.FTZ R58, R125, R54, !PT ;  /* 0x000000367d3a7209 */ /* 0x000fe40007810000 */
[----:B------:R-:W-:Y:S02]  /*14570*/  ISETP.GT.AND P3, PT, R20, 0x18, PT ;  /* 0x000000181400780c */ /* 0x000fe40003f64270 */
[----:B------:R-:W-:-:S02]  /*14580*/  FSEL R129, R129, -INF , P4 ;  /* 0xff80000081817808 */ /* 0x000fc40002000000 */
[----:B------:R-:W-:Y:S01]  /*14590*/  FMNMX.FTZ R58, R139, R58, !PT ;  /* 0x0000003a8b3a7209 */ /* 0x000fe20007810000 */
[----:B------:R-:W-:-:S01]  /*145a0*/  FFMA.FTZ R30, R2, R141, -R39 ;  /* 0x0000008d021e7223 */ /* 0x000fc20000010827 */
[----:B------:R-:W-:Y:S02]  /*145b0*/  ISETP.GT.AND P4, PT, R20, 0x19, PT ;  /* 0x000000191400780c */ /* 0x000fe40003f84270 */
[----:B------:R-:W-:Y:S02]  /*145c0*/  FSEL R141, R132, -INF , P3 ;  /* 0xff800000848d7808 */ /* 0x000fe40001800000 */
[----:B------:R-:W-:Y:S02]  /*145d0*/  FMNMX.FTZ R58, R129, R58, !PT ;  /* 0x0000003a813a7209 */ /* 0x000fe40007810000 */
[----:B------:R-:W-:Y:S02]  /*145e0*/  FSEL R133, R133, -INF , P4 ;  /* 0xff80000085857808 */ /* 0x000fe40002000000 */
[----:B------:R-:W-:-:S02]  /*145f0*/  ISETP.GT.AND P3, PT, R20, 0x20, PT ;  /* 0x000000201400780c */ /* 0x000fc40003f64270 */
[----:B------:R-:W-:Y:S01]  /*14600*/  FMNMX.FTZ R58, R141, R58, !PT ;  /* 0x0000003a8d3a7209 */ /* 0x000fe20007810000 */
[----:B------:R-:W-:Y:S01]  /*14610*/  FFMA.FTZ R34, R2, R143, -R39 ;  /* 0x0000008f02227223 */ /* 0x000fe20000010827 */
        /* <DEDUP_REMOVED lines=10> */
[----:B------:R-:W-:Y:S02]  /*146c0*/  ISETP.GT.AND P3, PT, R20, 0x30, PT ;  /* 0x000000301400780c */ /* 0x000fe40003f64270 */
[----:B------:R-:W-:-:S02]  /*146d0*/  FSEL R109, R109, -INF , P4 ;  /* 0xff8000006d6d7808 */ /* 0x000fc40002000000 */
        /* <DEDUP_REMOVED lines=15> */
[--C-:B------:R-:W-:Y:S01]  /*147d0*/  FFMA.FTZ R50, R2, R151, -R39.reuse ;  /* 0x0000009702327223 */ /* 0x100fe20000010827 */
[----:B------:R-:W-:Y:S02]  /*147e0*/  ISETP.GT.AND P4, PT, R20, 0x41, PT ;  /* 0x000000411400780c */ /* 0x000fe40003f84270 */
[----:B------:R-:W-:Y:S02]  /*147f0*/  FSEL R151, R88, -INF , P3 ;  /* 0xff80000058977808 */ /* 0x000fe40001800000 */
[----:B------:R-:W-:Y:S01]  /*14800*/  FMNMX.FTZ R66, R117, R66, !PT ;  /* 0x0000004275427209 */ /* 0x000fe20007810000 */
[----:B------:R-:W-:Y:S01]  /*14810*/  FFMA.FTZ R153, R2, R153, -R39 ;  /* 0x0000009902997223 */ /* 0x000fe20000010827 */
[----:B------:R-:W-:Y:S02]  /*14820*/  ISETP.GT.AND P3, PT, R20, 0x48, PT ;  /* 0x000000481400780c */ /* 0x000fe40003f64270 */
[----:B------:R-:W-:-:S02]  /*14830*/  FSEL R89, R89, -INF , P4 ;  /* 0xff80000059597808 */ /* 0x000fc40002000000 */
[----:B------:R-:W-:Y:S01]  /*14840*/  FMNMX.FTZ R66, R151, R66, !PT ;  /* 0x0000004297427209 */ /* 0x000fe20007810000 */
[----:B------:R0:W-:Y:S01]  /*14850*/  MUFU.EX2 R54, R153 ;  /* 0x0000009900367308 */ /* 0x0001e20000000800 */
[----:B------:R-:W-:Y:S02]  /*14860*/  ISETP.GT.AND P4, PT, R20, 0x49, PT ;  /* 0x000000491400780c */ /* 0x000fe40003f84270 */
[----:B------:R-:W-:Y:S02]  /*14870*/  FMNMX.FTZ R70, R89, R66, !PT ;  /* 0x0000004259467209 */ /* 0x000fe40007810000 */
[----:B------:R-:W-:Y:S02]  /*14880*/  FSEL R93, R93, -INF , P4 ;  /* 0xff8000005d5d7808 */ /* 0x000fe40002000000 */
[----:B0-----:R-:W-:Y:S02]  /*14890*/  FSEL R153, R92, -INF , P3 ;  /* 0xff8000005c997808 */ /* 0x001fe40001800000 */
[----:B------:R-:W-:-:S02]  /*148a0*/  ISETP.GT.AND P3, PT, R20, 0x50, PT ;  /* 0x000000501400780c */ /* 0x000fc40003f64270 */
[----:B------:R-:W-:Y:S01]  /*148b0*/  FMNMX.FTZ R70, R153, R70, !PT ;  /* 0x0000004699467209 */ /* 0x000fe20007810000 */
[----:B------:R-:W-:-:S01]  /*148c0*/  FFMA.FTZ R3, R2, R103, -R39 ;  /* 0x0000006702037223 */ /* 0x000fc20000010827 */
[----:B------:R-:W-:Y:S02]  /*148d0*/  ISETP.GT.AND P4, PT, R20, 0x51, PT ;  /* 0x000000511400780c */ /* 0x000fe40003f84270 */
[----:B------:R-:W-:Y:S02]  /*148e0*/  FSEL R103, R96, -INF , P3 ;  /* 0xff80000060677808 */ /* 0x000fe40001800000 */
[----:B------:R-:W-:Y:S01]  /*148f0*/  FMNMX.FTZ R74, R93, R70, !PT ;  /* 0x000000465d4a7209 */ /* 0x000fe20007810000 */
[----:B------:R-:W-:-:S01]  /*14900*/  FFMA.FTZ R155, R2, R155, -R39 ;  /* 0x0000009b029b7223 */ /* 0x000fc20000010827 */
[----:B------:R-:W-:Y:S02]  /*14910*/  ISETP.GT.AND P3, PT, R20, 0x58, PT ;  /* 0x000000581400780c */ /* 0x000fe40003f64270 */
[----:B------:R-:W-:-:S02]  /*14920*/  FSEL R97, R97, -INF , P4 ;  /* 0xff80000061617808 */ /* 0x000fc40002000000 */
[----:B------:R-:W-:Y:S01]  /*14930*/  FMNMX.FTZ R74, R103, R74, !PT ;  /* 0x0000004a674a7209 */ /* 0x000fe20007810000 */
[----:B------:R0:W-:Y:S01]  /*14940*/  MUFU.EX2 R58, R155 ;  /* 0x0000009b003a7308 */ /* 0x0001e20000000800 */
[----:B------:R-:W-:Y:S02]  /*14950*/  ISETP.GT.AND P4, PT, R20, 0x59, PT ;  /* 0x000000591400780c */ /* 0x000fe40003f84270 */
[----:B------:R-:W-:Y:S01]  /*14960*/  FMNMX.FTZ R74, R97, R74, !PT ;  /* 0x0000004a614a7209 */ /* 0x000fe20007810000 */
[----:B------:R-:W-:-:S01]  /*14970*/  FFMA.FTZ R157, R2, R157, -R39 ;  /* 0x0000009d029d7223 */ /* 0x000fc20000010827 */
[----:B------:R-:W-:Y:S02]  /*14980*/  FSEL R101, R101, -INF , P4 ;  /* 0xff80000065657808 */ /* 0x000fe40002000000 */
[----:B0-----:R-:W-:Y:S02]  /*14990*/  FSEL R155, R100, -INF , P3 ;  /* 0xff800000649b7808 */ /* 0x001fe40001800000 */
[----:B------:R-:W-:-:S02]  /*149a0*/  ISETP.GT.AND P3, PT, R20, 0x60, PT ;  /* 0x000000601400780c */ /* 0x000fc40003f64270 */
        /* <DEDUP_REMOVED lines=23> */
[----:B------:R0:W-:Y:S01]  /*14b20*/  MUFU.EX2 R66, R3 ;  /* 0x0000000300427308 */ /* 0x0001e20000000800 */
[----:B------:R-:W-:Y:S02]  /*14b30*/  ISETP.GT.AND P4, PT, R20, 0x79, PT ;  /* 0x000000791400780c */ /* 0x000fe40003f84270 */
[----:B------:R-:W-:Y:S01]  /*14b40*/  FMNMX.FTZ R76, R81, R76, !PT ;  /* 0x0000004c514c7209 */ /* 0x000fe20007810000 */
[----:B0-----:R-:W-:-:S01]  /*14b50*/  FFMA.FTZ R3, R2, R163, -R39 ;  /* 0x000000a302037223 */ /* 0x001fc20000010827 */
[----:B------:R-:W-:Y:S02]  /*14b60*/  FSEL R163, R84, -INF , P3 ;  /* 0xff80000054a37808 */ /* 0x000fe40001800000 */
[----:B------:R-:W-:Y:S02]  /*14b70*/  FSEL R85, R85, -INF , P4 ;  /* 0xff80000055557808 */ /* 0x000fe40002000000 */
[----:B------:R-:W-:-:S02]  /*14b80*/  ISETP.GT.AND P3, PT, R20, 0x80, PT ;  /* 0x000000801400780c */ /* 0x000fc40003f64270 */
        /* <DEDUP_REMOVED lines=51> */
[----:B------:R-:W-:Y:S02]  /*14ec0*/  FSEL R53, R53, -INF , P4 ;  /* 0xff80000035357808 */ /* 0x000fe40002000000 */
        /* <DEDUP_REMOVED lines=26> */
[----:B------:R-:W-:Y:S02]  /*15070*/  FMNMX.FTZ R76, R173, R76, !PT ;  /* 0x0000004cad4c7209 */ /* 0x000fe40007810000 */
[----:B------:R-:W-:Y:S02]  /*15080*/  FSEL R205, R37, -INF , P4 ;  /* 0xff80000025cd7808 */ /* 0x000fe40002000000 */
[----:B------:R-:W-:-:S04]  /*15090*/  FMNMX.FTZ R76, R203, R76, !PT ;  /* 0x0000004ccb4c7209 */ /* 0x000fc80007810000 */
[----:B------:R-:W-:Y:S01]  /*150a0*/  FMNMX.FTZ R76, R205, R76, !PT ;  /* 0x0000004ccd4c7209 */ /* 0x000fe20007810000 */
[----:B------:R0:W-:Y:S04]  /*150b0*/  MUFU.EX2 R74, R3 ;  /* 0x00000003004a7308 */ /* 0x0001e80000000800 */
[----:B0-----:R-:W0:Y:S01]  /*150c0*/  SHFL.BFLY PT, R3, R76, 0x2, 0x1f ;  /* 0x0c401f004c037f89 */ /* 0x001e2200000e0000 */
        /* <DEDUP_REMOVED lines=15> */
[----:B------:R-:W-:-:S01]  /*151c0*/  FFMA.FTZ R90, R2, R3, -8 ;  /* 0xc1000000025a7423 */ /* 0x000fc20000010003 */
[----:B------:R-:W-:-:S04]  /*151d0*/  FFMA.FTZ R107, R2, R107, -R39 ;  /* 0x0000006b026b7223 */ /* 0x000fc80000010827 */
[----:B------:R-:W-:Y:S01]  /*151e0*/  FSEL R90, R90, RZ, P3 ;  /* 0x000000ff5a5a7208 */ /* 0x000fe20001800000 */
        /* <DEDUP_REMOVED lines=22> */
[----:B------:R-:W-:-:S07]  /*15350*/  FFMA.FTZ R92, R2, R137, -R90 ;  /* 0x00000089025c7223 */ /* 0x000fce000001085a */
[----:B------:R-:W0:Y:S01]  /*15360*/  MUFU.EX2 R123, R123 ;  /* 0x0000007b007b7308 */ /* 0x000e220000000800 */
[----:B------:R-:W-:-:S07]  /*15370*/  FFMA.FTZ R115, R2, R125, -R90 ;  /* 0x0000007d02737223 */ /* 0x000fce000001085a */
[----:B------:R-:W1:Y:S01]  /*15380*/  MUFU.EX2 R26, R26 ;  /* 0x0000001a001a7308 */ /* 0x000e620000000800 */
[----:B------:R-:W-:-:S07]  /*15390*/  FFMA.FTZ R51, R2, R139, -R90 ;  /* 0x0000008b02337223 */ /* 0x000fce000001085a */
[----:B------:R-:W-:Y:S08]  /*153a0*/  MUFU.EX2 R39, R39 ;  /* 0x0000002700277308 */ /* 0x000ff00000000800 */
[----:B------:R-:W2:Y:S01]  /*153b0*/  MUFU.EX2 R68, R68 ;  /* 0x0000004400447308 */ /* 0x000ea20000000800 */
[----:B------:R-:W-:-:S07]  /*153c0*/  FFMA.FTZ R76, R2, R129, -R90 ;  /* 0x00000081024c7223 */ /* 0x000fce000001085a */
[----:B------:R-:W3:Y:S01]  /*153d0*/  MUFU.EX2 R127, R127 ;  /* 0x0000007f007f7308 */ /* 0x000ee20000000800 */
[----:B------:R-:W-:-:S07]  /*153e0*/  FFMA.FTZ R84, R2, R103, -R90 ;  /* 0x0000006702547223 */ /* 0x000fce000001085a */
[----:B------:R-:W4:Y:S01]  /*153f0*/  MUFU.EX2 R92, R92 ;  /* 0x0000005c005c7308 */ /* 0x000f220000000800 */
[----:B0-----:R-:W-:-:S07]  /*15400*/  FADD.FTZ R103, R14, R123 ;  /* 0x0000007b0e677221 */ /* 0x001fce0000010000 */
[----:B------:R-:W0:Y:S01]  /*15410*/  MUFU.EX2 R30, R30 ;  /* 0x0000001e001e7308 */ /* 0x000e220000000800 */
[----:B------:R-:W-:-:S07]  /*15420*/  FFMA.FTZ R94, R2, R141, -R90 ;  /* 0x0000008d025e7223 */ /* 0x000fce000001085a */
[----:B------:R-:W5:Y:S01]  /*15430*/  MUFU.EX2 R115, R115 ;  /* 0x0000007300737308 */ /* 0x000f620000000800 */
[----:B-1----:R-:W-:-:S01]  /*15440*/  FADD.FTZ R110, R26, R103 ;  /* 0x000000671a6e7221 */ /* 0x002fc20000010000 */
[----:B------:R-:W-:-:S06]  /*15450*/  FFMA.FTZ R104, R2, R57, -R90 ;  /* 0x0000003902687223 */ /* 0x000fcc000001085a */
[----:B------:R-:W1:Y:S01]  /*15460*/  MUFU.EX2 R131, R131 ;  /* 0x0000008300837308 */ /* 0x000e620000000800 */
[----:B--2---:R-:W-:-:S01]  /*15470*/  FADD.FTZ R57, R39, R68 ;  /* 0x0000004427397221 */ /* 0x004fc20000010000 */
[----:B------:R-:W-:-:S06]  /*15480*/  FFMA.FTZ R121, R2, R133, -R90 ;  /* 0x0000008502797223 */ /* 0x000fcc000001085a */
[----:B------:R-:W2:Y:S01]  /*15490*/  MUFU.EX2 R51, R51 ;  /* 0x0000003300337308 */ /* 0x000ea20000000800 */
[----:B------:R-:W-:-:S01]  /*154a0*/  FFMA.FTZ R108, R2, R85, -R90 ;  /* 0x00000055026c7223 */ /* 0x000fc2000001085a */
[----:B---3--:R-:W-:-:S06]  /*154b0*/  FADD.FTZ R85, R127, R110 ;  /* 0x0000006e7f557221 */ /* 0x008fcc0000010000 */
[----:B------:R-:W3:Y:S01]  /*154c0*/  MUFU.EX2 R34, R34 ;  /* 0x0000002200227308 */ /* 0x000ee20000000800 */
[----:B----4-:R-:W-:-:S07]  /*154d0*/  FADD.FTZ R110, R92, R57 ;  /* 0x000000395c6e7221 */ /* 0x010fce0000010000 */
[----:B------:R-:W4:Y:S01]  /*154e0*/  MUFU.EX2 R76, R76 ;  /* 0x0000004c004c7308 */ /* 0x000f220000000800 */
[----:B0-----:R-:W-:-:S01]  /*154f0*/  FADD.FTZ R116, R30, R85 ;  /* 0x000000551e747221 */ /* 0x001fc20000010000 */
[----:B-----5:R-:W-:-:S06]  /*15500*/  FADD.FTZ R114, R115, R110 ;  /* 0x0000006e73727221 */ /* 0x020fcc0000010000 */
[----:B------:R-:W0:Y:S01]  /*15510*/  MUFU.EX2 R135, R135 ;  /* 0x0000008700877308 */ /* 0x000e220000000800 */
[----:B------:R-:W-:-:S07]  /*15520*/  FFMA.FTZ R78, R2, R105, -R90 ;  /* 0x00000069024e7223 */ /* 0x000fce000001085a */
[----:B------:R-:W5:Y:S01]  /*15530*/  MUFU.EX2 R94, R94 ;  /* 0x0000005e005e7308 */ /* 0x000f620000000800 */
[----:B------:R-:W-:-:S07]  /*15540*/  FFMA.FTZ R112, R2, R61, -R90 ;  /* 0x0000003d02707223 */ /* 0x000fce000001085a */
[----:B------:R3:W-:Y:S01]  /*15550*/  MUFU.EX2 R64, R55 ;  /* 0x0000003700407308 */ /* 0x0007e20000000800 */
[----:B-1----:R-:W-:-:S01]  /*15560*/  FADD.FTZ R85, R131, R116 ;  /* 0x0000007483557221 */ /* 0x002fc20000010000 */
[----:B--2---:R-:W-:-:S06]  /*15570*/  FADD.FTZ R61, R51, R114 ;  /* 0x00000072333d7221 */ /* 0x004fcc0000010000 */
[----:B------:R-:W1:Y:S01]  /*15580*/  MUFU.EX2 R38, R38 ;  /* 0x0000002600267308 */ /* 0x000e620000000800 */
[----:B---3--:R-:W-:-:S01]  /*15590*/  FFMA.FTZ R55, R2, R143, -R90 ;  /* 0x0000008f02377223 */ /* 0x008fc2000001085a */
[----:B------:R-:W-:-:S06]  /*155a0*/  FFMA.FTZ R96, R2, R145, -R90 ;  /* 0x0000009102607223 */ /* 0x000fcc000001085a */
[----:B------:R-:W2:Y:S01]  /*155b0*/  MUFU.EX2 R121, R121 ;  /* 0x0000007900797308 */ /* 0x000ea20000000800 */
[----:B------:R-:W-:-:S01]  /*155c0*/  FADD.FTZ R114, R34, R85 ;  /* 0x0000005522727221 */ /* 0x000fc20000010000 */
[----:B----4-:R-:W-:-:S06]  /*155d0*/  FADD.FTZ R61, R76, R61 ;  /* 0x0000003d4c3d7221 */ /* 0x010fcc0000010000 */
[----:B------:R-:W3:Y:S01]  /*155e0*/  MUFU.EX2 R107, R107 ;  /* 0x0000006b006b7308 */ /* 0x000ee20000000800 */
[----:B------:R-:W-:-:S07]  /*155f0*/  FFMA.FTZ R109, R2, R109, -R90 ;  /* 0x0000006d026d7223 */ /* 0x000fce000001085a */
[----:B------:R-:W4:Y:S01]  /*15600*/  MUFU.EX2 R55, R55 ;  /* 0x0000003700377308 */ /* 0x000f220000000800 */
[----:B------:R-:W-:-:S01]  /*15610*/  FFMA.FTZ R110, R2, R65, -R90 ;  /* 0x00000041026e7223 */ /* 0x000fc2000001085a */
[----:B0-----:R-:W-:-:S06]  /*15620*/  FADD.FTZ R65, R135, R114 ;  /* 0x0000007287417221 */ /* 0x001fcc0000010000 */
[----:B------:R-:W0:Y:S01]  /*15630*/  MUFU.EX2 R42, R42 ;  /* 0x0000002a002a7308 */ /* 0x000e220000000800 */
[----:B-----5:R-:W-:-:S01]  /*15640*/  FADD.FTZ R114, R94, R61 ;  /* 0x0000003d5e727221 */ /* 0x020fc20000010000 */
[----:B------:R-:W-:-:S06]  /*15650*/  FFMA.FTZ R80, R2, R147, -R90 ;  /* 0x0000009302507223 */ /* 0x000fcc000001085a */
[----:B------:R-:W5:Y:S01]  /*15660*/  MUFU.EX2 R78, R78 ;  /* 0x0000004e004e7308 */ /* 0x000f620000000800 */
[----:B-1----:R-:W-:-:S01]  /*15670*/  FADD.FTZ R116, R38, R65 ;  /* 0x0000004126747221 */ /* 0x002fc20000010000 */
[----:B--2---:R-:W-:-:S06]  /*15680*/  FADD.FTZ R114, R121, R114 ;  /* 0x0000007279727221 */ /* 0x004fcc0000010000 */
[----:B------:R-:W1:Y:S01]  /*15690*/  MUFU.EX2 R111, R111 ;  /* 0x0000006f006f7308 */ /* 0x000e620000000800 */
[----:B------:R-:W-:-:S07]  /*156a0*/  FFMA.FTZ R105, R2, R113, -R90 ;  /* 0x0000007102697223 */ /* 0x000fce000001085a */
[----:B------:R-:W2:Y:S01]  /*156b0*/  MUFU.EX2 R96, R96 ;  /* 0x0000006000607308 */ /* 0x000ea20000000800 */
[----:B------:R-:W-:-:S01]  /*156c0*/  FFMA.FTZ R85, R2, R69, -R90 ;  /* 0x0000004502557223 */ /* 0x000fc2000001085a */
[----:B---3--:R-:W-:-:S06]  /*156d0*/  FADD.FTZ R103, R107, R116 ;  /* 0x000000746b677221 */ /* 0x008fcc0000010000 */
[----:B------:R-:W3:Y:S01]  /*156e0*/  MUFU.EX2 R46, R46 ;  /* 0x0000002e002e7308 */ /* 0x000ee20000000800 */
[----:B----4-:R-:W-:-:S01]  /*156f0*/  FADD.FTZ R69, R55, R114 ;  /* 0x0000007237457221 */ /* 0x010fc20000010000 */
[----:B------:R-:W-:-:S06]  /*15700*/  FFMA.FTZ R98, R2, R149, -R90 ;  /* 0x0000009502627223 */ /* 0x000fcc000001085a */
[----:B------:R-:W4:Y:S01]  /*15710*/  MUFU.EX2 R109, R109 ;  /* 0x0000006d006d7308 */ /* 0x000f220000000800 */
[----:B0-----:R-:W-:-:S01]  /*15720*/  FADD.FTZ R114, R42, R103 ;  /* 0x000000672a727221 */ /* 0x001fc20000010000 */
[----:B-----5:R-:W-:-:S06]  /*15730*/  FADD.FTZ R69, R78, R69 ;  /* 0x000000454e457221 */ /* 0x020fcc0000010000 */
[----:B------:R-:W0:Y:S01]  /*15740*/  MUFU.EX2 R80, R80 ;  /* 0x0000005000507308 */ /* 0x000e220000000800 */
[----:B------:R-:W-:-:S01]  /*15750*/  FFMA.FTZ R113, R2, R117, -R90 ;  /* 0x0000007502717223 */ /* 0x000fc2000001085a */
[C-C-:B------:R-:W-:Y:S01]  /*15760*/  FFMA.FTZ R65, R2.reuse, R63, -R90.reuse ;  /* 0x0000003f02417223 */ /* 0x140fe2000001085a */
[----:B------:R-:W-:-:S05]  /*15770*/  FFMA.FTZ R63, R2, R49, -R90 ;  /* 0x00000031023f7223 */ /* 0x000fca000001085a */
[----:B------:R-:W5:Y:S01]  /*15780*/  MUFU.EX2 R50, R50 ;  /* 0x0000003200327308 */ /* 0x000f620000000800 */
[----:B-1----:R-:W-:-:S01]  /*15790*/  FADD.FTZ R49, R111, R114 ;  /* 0x000000726f317221 */ /* 0x002fc20000010000 */
[----:B--2---:R-:W-:-:S06]  /*157a0*/  FADD.FTZ R114, R96, R69 ;  /* 0x0000004560727221 */ /* 0x004fcc0000010000 */
[----:B------:R-:W1:Y:S01]  /*157b0*/  MUFU.EX2 R105, R105 ;  /* 0x0000006900697308 */ /* 0x000e620000000800 */
[----:B------:R-:W-:-:S01]  /*157c0*/  FFMA.FTZ R82, R2, R151, -R90 ;  /* 0x0000009702527223 */ /* 0x000fc2000001085a */
[----:B---3--:R-:W-:-:S06]  /*157d0*/  FADD.FTZ R116, R46, R49 ;  /* 0x000000312e747221 */ /* 0x008fcc0000010000 */
[----:B------:R-:W2:Y:S01]  /*157e0*/  MUFU.EX2 R119, R119 ;  /* 0x0000007700777308 */ /* 0x000ea20000000800 */
[----:B----4-:R-:W-:-:S01]  /*157f0*/  FADD.FTZ R69, R109, R114 ;  /* 0x000000726d457221 */ /* 0x010fc20000010000 */
[----:B------:R-:W-:-:S06]  /*15800*/  FFMA.FTZ R89, R2, R89, -R90 ;  /* 0x0000005902597223 */ /* 0x000fcc000001085a */
[----:B------:R-:W3:Y:S01]  /*15810*/  MUFU.EX2 R98, R98 ;  /* 0x0000006200627308 */ /* 0x000ee20000000800 */
[----:B------:R-:W-:-:S01]  /*15820*/  FADD.FTZ R103, R21, R116 ;  /* 0x0000007415677221 */ /* 0x000fc20000010000 */
[----:B0-----:R-:W-:-:S06]  /*15830*/  FADD.FTZ R114, R80, R69 ;  /* 0x0000004550727221 */ /* 0x001fcc0000010000 */
[----:B------:R-:W-:Y:S01]  /*15840*/  MUFU.EX2 R113, R113 ;  /* 0x0000007100717308 */ /* 0x000fe20000000800 */
[----:B------:R-:W-:-:S01]  /*15850*/  FFMA.FTZ R100, R2, R153, -R90 ;  /* 0x0000009902647223 */ /* 0x000fc2000001085a */
[----:B-----5:R-:W-:-:S06]  /*15860*/  FADD.FTZ R116, R50, R103 ;  /* 0x0000006732747221 */ /* 0x020fcc0000010000 */
[----:B------:R-:W0:Y:S01]  /*15870*/  MUFU.EX2 R91, R91 ;  /* 0x0000005b005b7308 */ /* 0x000e220000000800 */
[----:B-1----:R-:W-:-:S01]  /*15880*/  FADD.FTZ R69, R105, R114 ;  /* 0x0000007269457221 */ /* 0x002fc20000010000 */
[----:B------:R-:W-:-:S06]  /*15890*/  FFMA.FTZ R117, R2, R93, -R90 ;  /* 0x0000005d02757223 */ /* 0x000fcc000001085a */
[----:B------:R-:W1:Y:S01]  /*158a0*/  MUFU.EX2 R82, R82 ;  /* 0x0000005200527308 */ /* 0x000e620000000800 */
[----:B------:R-:W-:-:S01]  /*158b0*/  FFMA.FTZ R87, R2, R87, -R90 ;  /* 0x0000005702577223 */ /* 0x000fc2000001085a */
[----:B--2---:R-:W-:Y:S01]  /*158c0*/  FADD.FTZ R103, R119, R116 ;  /* 0x0000007477677221 */ /* 0x004fe20000010000 */
[----:B---3--:R-:W-:-:S05]  /*158d0*/  FADD.FTZ R114, R98, R69 ;  /* 0x0000004562727221 */ /* 0x008fca0000010000 */
[----:B------:R-:W2:Y:S01]  /*158e0*/  MUFU.EX2 R89, R89 ;  /* 0x0000005900597308 */ /* 0x000ea20000000800 */
[----:B------:R-:W-:-:S07]  /*158f0*/  FADD.FTZ R116, R54, R103 ;  /* 0x0000006736747221 */ /* 0x000fce0000010000 */
[----:B------:R-:W3:Y:S01]  /*15900*/  MUFU.EX2 R95, R95 ;  /* 0x0000005f005f7308 */ /* 0x000ee20000000800 */
[----:B------:R-:W-:-:S07]  /*15910*/  FFMA.FTZ R93, R2, R97, -R90 ;  /* 0x00000061025d7223 */ /* 0x000fce000001085a */
[----:B------:R-:W4:Y:S01]  /*15920*/  MUFU.EX2 R100, R100 ;  /* 0x0000006400647308 */ /* 0x000f220000000800 */
[----:B0-----:R-:W-:-:S01]  /*15930*/  FADD.FTZ R103, R91, R116 ;  /* 0x000000745b677221 */ /* 0x001fc20000010000 */
[----:B------:R-:W-:-:S06]  /*15940*/  FFMA.FTZ R97, R2, R155, -R90 ;  /* 0x0000009b02617223 */ /* 0x000fcc000001085a */
[----:B------:R-:W0:Y:S08]  /*15950*/  MUFU.EX2 R117, R117 ;  /* 0x0000007500757308 */ /* 0x000e300000000800 */
[----:B------:R5:W-:Y:S01]  /*15960*/  MUFU.EX2 R49, R87 ;  /* 0x0000005700317308 */ /* 0x000be20000000800 */
[----:B------:R-:W-:-:S01]  /*15970*/  FADD.FTZ R116, R58, R103 ;  /* 0x000000673a747221 */ /* 0x000fc20000010000 */
[----:B-----5:R-:W-:-:S06]  /*15980*/  FADD.FTZ R87, R113, R114 ;  /* 0x0000007271577221 */ /* 0x020fcc0000010000 */
[----:B------:R-:W5:Y:S01]  /*15990*/  MUFU.EX2 R99, R99 ;  /* 0x0000006300637308 */ /* 0x000f620000000800 */
[----:B-1----:R-:W-:-:S07]  /*159a0*/  FADD.FTZ R114, R82, R87 ;  /* 0x0000005752727221 */ /* 0x002fce0000010000 */
[----:B------:R-:W1:Y:S01]  /*159b0*/  MUFU.EX2 R84, R84 ;  /* 0x0000005400547308 */ /* 0x000e620000000800 */
[----:B--2---:R-:W-:-:S01]  /*159c0*/  FADD.FTZ R87, R89, R114 ;  /* 0x0000007259577221 */ /* 0x004fc20000010000 */
[----:B------:R-:W-:Y:S01]  /*159d0*/  FFMA.FTZ R102, R2, R101, -R90 ;  /* 0x0000006502667223 */ /* 0x000fe2000001085a */
[----:B------:R-:W-:-:S05]  /*159e0*/  F2FP.SATFINITE.E4M3.F32.PACK_AB_MERGE_C R225, R127, R26, RZ ;  /* 0x0000001a7fe1723e */ /* 0x000fca00048070ff */
[----:B------:R-:W-:Y:S01]  /*159f0*/  MUFU.EX2 R15, R15 ;  /* 0x0000000f000f7308 */ /* 0x000fe20000000800 */
[----:B---3--:R-:W-:-:S01]  /*15a00*/  FADD.FTZ R103, R95, R116 ;  /* 0x000000745f677221 */ /* 0x008fc20000010000 */
[----:B----4-:R-:W-:-:S06]  /*15a10*/  FADD.FTZ R26, R100, R87 ;  /* 0x00000057641a7221 */ /* 0x010fcc0000010000 */
[----:B------:R-:W2:Y:S01]  /*15a20*/  MUFU.EX2 R93, R93 ;  /* 0x0000005d005d7308 */ /* 0x000ea20000000800 */
[----:B------:R-:W-:-:S01]  /*15a30*/  FFMA.FTZ R86, R2, R157, -R90 ;  /* 0x0000009d02567223 */ /* 0x000fc2000001085a */
[----:B------:R-:W-:Y:S01]  /*15a40*/  F2FP.SATFINITE.E4M3.F32.PACK_AB_MERGE_C R221, R111, R42, RZ ;  /* 0x0000002a6fdd723e */ /* 0x000fe200048070ff */
[----:B------:R-:W-:-:S05]  /*15a50*/  FADD.FTZ R42, R62, R103 ;  /* 0x000000673e2a7221 */ /* 0x000fca0000010000 */
[----:B------:R-:W3:Y:S01]  /*15a60*/  MUFU.EX2 R97, R97 ;  /* 0x0000006100617308 */ /* 0x000ee20000000800 */
[----:B0-----:R-:W-:-:S01]  /*15a70*/  FADD.FTZ R87, R117, R26 ;  /* 0x0000001a75577221 */ /* 0x001fc20000010000 */
[----:B------:R-:W-:Y:S01]  /*15a80*/  FFMA.FTZ R73, R2, R73, -R90 ;  /* 0x0000004902497223 */ /* 0x000fe2000001085a */
[----:B------:R-:W-:Y:S01]  /*15a90*/  F2FP.SATFINITE.E4M3.F32.PACK_AB_MERGE_C R223, R119, R50, RZ ;  /* 0x0000003277df723e */ /* 0x000fe200048070ff */
[----:B-----5:R-:W-:-:S04]  /*15aa0*/  FADD.FTZ R50, R99, R42 ;  /* 0x0000002a63327221 */ /* 0x020fc80000010000 */
[----:B------:R-:W0:Y:S01]  /*15ab0*/  MUFU.EX2 R102, R102 ;  /* 0x0000006600667308 */ /* 0x000e220000000800 */
[----:B-1----:R-:W-:-:S01]  /*15ac0*/  FADD.FTZ R42, R84, R87 ;  /* 0x00000057542a7221 */ /* 0x002fc20000010000 */
[----:B------:R-:W-:Y:S01]  /*15ad0*/  FFMA.FTZ R101, R2, R159, -R90 ;  /* 0x0000009f02657223 */ /* 0x000fe2000001085a */
[----:B------:R-:W-:-:S05]  /*15ae0*/  F2FP.SATFINITE.E4M3.F32.PACK_AB_MERGE_C R227, R135, R34, RZ ;  /* 0x0000002287e3723e */ /* 0x000fca00048070ff */
[----:B------:R-:W1:Y:S01]  /*15af0*/  MUFU.EX2 R75, R75 ;  /* 0x0000004b004b7308 */ /* 0x000e620000000800 */
[----:B------:R-:W-:-:S01]  /*15b00*/  FFMA.FTZ R106, R2, R77, -R90 ;  /* 0x0000004d026a7223 */ /* 0x000fc2000001085a */
[----:B--2---:R-:W-:-:S06]  /*15b10*/  FADD.FTZ R42, R93, R42 ;  /* 0x0000002a5d2a7221 */ /* 0x004fcc0000010000 */
[----:B------:R-:W2:Y:S01]  /*15b20*/  MUFU.EX2 R86, R86 ;  /* 0x0000005600567308 */ /* 0x000ea20000000800 */
[----:B------:R-:W-:-:S07]  /*15b30*/  FFMA.FTZ R77, R2, R161, -R90 ;  /* 0x000000a1024d7223 */ /* 0x000fce000001085a */
[----:B------:R-:W4:Y:S08]  /*15b40*/  MUFU.EX2 R72, R72 ;  /* 0x0000004800487308 */ /* 0x000f300000000800 */
[----:B------:R5:W-:Y:S08]  /*15b50*/  MUFU.EX2 R34, R85 ;  /* 0x0000005500227308 */ /* 0x000bf00000000800 */
[----:B------:R-:W4:Y:S01]  /*15b60*/  MUFU.EX2 R73, R73 ;  /* 0x0000004900497308 */ /* 0x000f220000000800 */
[----:B-----5:R-:W-:-:S04]  /*15b70*/  FADD.FTZ R85, R15, R50 ;  /* 0x000000320f557221 */ /* 0x020fc80000010000 */
[----:B------:R-:W-:Y:S01]  /*15b80*/  FADD.FTZ R87, R66, R85 ;  /* 0x0000005542577221 */ /* 0x000fe20000010000 */
[----:B---3--:R-:W-:-:S02]  /*15b90*/  FADD.FTZ R85, R97, R42 ;  /* 0x0000002a61557221 */ /* 0x008fc40000010000 */
[----:B------:R-:W3:Y:S01]  /*15ba0*/  MUFU.EX2 R79, R79 ;  /* 0x0000004f004f7308 */ /* 0x000ee20000000800 */
[----:B------:R-:W-:-:S01]  /*15bb0*/  FADD.FTZ R42, R70, R87 ;  /* 0x00000057462a7221 */ /* 0x000fc20000010000 */
[----:B0-----:R-:W-:-:S06]  /*15bc0*/  FADD.FTZ R85, R102, R85 ;  /* 0x0000005566557221 */ /* 0x001fcc0000010000 */
[----:B------:R-:W0:Y:S01]  /*15bd0*/  MUFU.EX2 R101, R101 ;  /* 0x0000006500657308 */ /* 0x000e220000000800 */
[----:B------:R-:W-:-:S01]  /*15be0*/  FFMA.FTZ R88, R2, R81, -R90 ;  /* 0x0000005102587223 */ /* 0x000fc2000001085a */
[----:B-1----:R-:W-:-:S06]  /*15bf0*/  FADD.FTZ R87, R75, R42 ;  /* 0x0000002a4b577221 */ /* 0x002fcc0000010000 */
[----:B------:R-:W1:Y:S01]  /*15c00*/  MUFU.EX2 R106, R106 ;  /* 0x0000006a006a7308 */ /* 0x000e620000000800 */
[----:B--2---:R-:W-:-:S01]  /*15c10*/  FADD.FTZ R42, R86, R85 ;  /* 0x00000055562a7221 */ /* 0x004fc20000010000 */
[----:B------:R-:W-:Y:S01]  /*15c20*/  FFMA.FTZ R81, R2, R163, -R90 ;  /* 0x000000a302517223 */ /* 0x000fe2000001085a */
[----:B----4-:R-:W-:-:S05]  /*15c30*/  FADD.FTZ R50, R72, R87 ;  /* 0x0000005748327221 */ /* 0x010fca0000010000 */
[----:B------:R-:W2:Y:S01]  /*15c40*/  MUFU.EX2 R83, R83 ;  /* 0x0000005300537308 */ /* 0x000ea20000000800 */
[----:B------:R-:W-:Y:S01]  /*15c50*/  F2FP.SATFINITE.E4M3.F32.PACK_AB_MERGE_C R225, R123, R14, R225 ;  /* 0x0000000e7be1723e */ /* 0x000fe200048070e1 */
[----:B------:R-:W-:-:S06]  /*15c60*/  FADD.FTZ R14, R73, R42 ;  /* 0x0000002a490e7221 */ /* 0x000fcc0000010000 */
[----:B------:R-:W4:Y:S01]  /*15c70*/  MUFU.EX2 R77, R77 ;  /* 0x0000004d004d7308 */ /* 0x000f220000000800 */
[C---:B---3--:R-:W-:Y:S01]  /*15c80*/  F2FP.SATFINITE.E4M3.F32.PACK_AB_MERGE_C R213, R79.reuse, R72, RZ ;  /* 0x000000484fd5723e */ /* 0x048fe200048070ff */
[----:B------:R-:W-:-:S06]  /*15c90*/  FADD.FTZ R85, R79, R50 ;  /* 0x000000324f557221 */ /* 0x000fcc0000010000 */
[----:B------:R-:W-:Y:S01]  /*15ca0*/  MUFU.EX2 R13, R13 ;  /* 0x0000000d000d7308 */ /* 0x000fe20000000800 */
[----:B0-----:R-:W-:-:S07]  /*15cb0*/  FADD.FTZ R79, R101, R14 ;  /* 0x0000000e654f7221 */ /* 0x001fce0000010000 */
[----:B------:R-:W0:Y:S01]  /*15cc0*/  MUFU.EX2 R88, R88 ;  /* 0x0000005800587308 */ /* 0x000e220000000800 */
[----:B------:R-:W-:-:S01]  /*15cd0*/  FFMA.FTZ R189, R2, R189, -R90 ;  /* 0x000000bd02bd7223 */ /* 0x000fc2000001085a */
[----:B------:R-:W-:Y:S01]  /*15ce0*/  FADD.FTZ R14, R74, R85 ;  /* 0x000000554a0e7221 */ /* 0x000fe20000010000 */
[----:B-1----:R-:W-:-:S05]  /*15cf0*/  F2FP.SATFINITE.E4M3.F32.PACK_AB_MERGE_C R212, R106, R101, RZ ;  /* 0x000000656ad4723e */ /* 0x002fca00048070ff */
[----:B------:R-:W1:Y:S01]  /*15d00*/  MUFU.EX2 R56, R56 ;  /* 0x0000003800387308 */ /* 0x000e620000000800 */
[----:B------:R-:W-:-:S07]  /*15d10*/  FADD.FTZ R106, R106, R79 ;  /* 0x0000004f6a6a7221 */ /* 0x000fce0000010000 */
[----:B------:R-:W3:Y:S01]  /*15d20*/  MUFU.EX2 R81, R81 ;  /* 0x0000005100517308 */ /* 0x000ee20000000800 */
[----:B--2---:R-:W-:-:S01]  /*15d30*/  FADD.FTZ R14, R83, R14 ;  /* 0x0000000e530e7221 */ /* 0x004fc20000010000 */
[----:B------:R-:W-:-:S06]  /*15d40*/  F2FP.SATFINITE.E4M3.F32.PACK_AB_MERGE_C R223, R21, R46, R223 ;  /* 0x0000002e15df723e */ /* 0x000fcc00048070df */
[----:B------:R-:W2:Y:S01]  /*15d50*/  MUFU.EX2 R60, R60 ;  /* 0x0000003c003c7308 */ /* 0x000ea20000000800 */
[----:B----4-:R-:W-:-:S07]  /*15d60*/  FADD.FTZ R21, R77, R106 ;  /* 0x0000006a4d157221 */ /* 0x010fce0000010000 */
[----:B------:R-:W4:Y:S01]  /*15d70*/  MUFU.EX2 R108, R108 ;  /* 0x0000006c006c7308 */ /* 0x000f220000000800 */
[----:B------:R-:W-:-:S01]  /*15d80*/  FFMA.FTZ R191, R2, R191, -R90 ;  /* 0x000000bf02bf7223 */ /* 0x000fc2000001085a */
[----:B------:R-:W-:-:S06]  /*15d90*/  F2FP.SATFINITE.E4M3.F32.PACK_AB_MERGE_C R227, R131, R30, R227 ;  /* 0x0000001e83e3723e */ /* 0x000fcc00048070e3 */
[----:B------:R-:W5:Y:S01]  /*15da0*/  MUFU.EX2 R59, R59 ;  /* 0x0000003b003b7308 */ /* 0x000f620000000800 */
[----:B0-----:R-:W-:-:S07]  /*15db0*/  FADD.FTZ R30, R88, R21 ;  /* 0x00000015581e7221 */ /* 0x001fce0000010000 */
[----:B------:R-:W0:Y:S01]  /*15dc0*/  MUFU.EX2 R57, R189 ;  /* 0x000000bd00397308 */ /* 0x000e220000000800 */
[----:B-1----:R-:W-:-:S07]  /*15dd0*/  F2FP.SATFINITE.E4M3.F32.PACK_AB_MERGE_C R215, R56, R13, RZ ;  /* 0x0000000d38d7723e */ /* 0x002fce00048070ff */
[----:B------:R-:W-:Y:S08]  /*15de0*/  MUFU.EX2 R40, R40 ;  /* 0x0000002800287308 */ /* 0x000ff00000000800 */
[----:B------:R-:W1:Y:S08]  /*15df0*/  MUFU.EX2 R41, R41 ;  /* 0x0000002900297308 */ /* 0x000e700000000800 */
[----:B------:R3:W-:Y:S08]  /*15e00*/  MUFU.EX2 R42, R65 ;  /* 0x00000041002a7308 */ /* 0x0007f00000000800 */
[----:B------:R-:W1:Y:S01]  /*15e10*/  MUFU.EX2 R104, R104 ;  /* 0x0000006800687308 */ /* 0x000e620000000800 */
[----:B---3--:R-:W-:-:S01]  /*15e20*/  FADD.FTZ R65, R13, R14 ;  /* 0x0000000e0d417221 */ /* 0x008fc20000010000 */
[----:B------:R-:W-:-:S03]  /*15e30*/  FADD.FTZ R13, R81, R30 ;  /* 0x0000001e510d7221 */ /* 0x000fc60000010000 */
[----:B------:R-:W-:-:S03]  /*15e40*/  FADD.FTZ R65, R56, R65 ;  /* 0x0000004138417221 */ /* 0x000fc60000010000 */
[----:B------:R-:W3:Y:S01]  /*15e50*/  MUFU.EX2 R61, R191 ;  /* 0x000000bf003d7308 */ /* 0x000ee20000000800 */
[----:B--2---:R-:W-:-:S01]  /*15e60*/  FADD.FTZ R30, R60, R65 ;  /* 0x000000413c1e7221 */ /* 0x004fc20000010000 */
[C---:B----4-:R-:W-:Y:S01]  /*15e70*/  F2FP.SATFINITE.E4M3.F32.PACK_AB_MERGE_C R214, R108.reuse, R81, RZ ;  /* 0x000000516cd6723e */ /* 0x050fe200048070ff */
[----:B------:R-:W-:-:S05]  /*15e80*/  FADD.FTZ R108, R108, R13 ;  /* 0x0000000d6c6c7221 */ /* 0x000fca0000010000 */
[----:B------:R-:W-:Y:S01]  /*15e90*/  MUFU.EX2 R24, R24 ;  /* 0x0000001800187308 */ /* 0x000fe20000000800 */
[----:B-----5:R-:W-:-:S07]  /*15ea0*/  FADD.FTZ R21, R59, R30 ;  /* 0x0000001e3b157221 */ /* 0x020fce0000010000 */
[----:B------:R-:W2:Y:S01]  /*15eb0*/  MUFU.EX2 R25, R25 ;  /* 0x0000001900197308 */ /* 0x000ea20000000800 */
[----:B0-----:R-:W-:-:S07]  /*15ec0*/  FADD.FTZ R13, R57, R108 ;  /* 0x0000006c390d7221 */ /* 0x001fce0000010000 */
[----:B------:R-:W0:Y:S08]  /*15ed0*/  MUFU.EX2 R44, R44 ;  /* 0x0000002c002c7308 */ /* 0x000e300000000800 */
[----:B------:R-:W4:Y:S01]  /*15ee0*/  MUFU.EX2 R112, R112 ;  /* 0x0000007000707308 */ /* 0x000f220000000800 */
[----:B-1----:R-:W-:Y:S01]  /*15ef0*/  F2FP.SATFINITE.E4M3.F32.PACK_AB_MERGE_C R209, R41, R40, RZ ;  /* 0x0000002829d1723e */ /* 0x002fe200048070ff */
[----:B------:R-:W-:-:S06]  /*15f00*/  FFMA.FTZ R165, R2, R165, -R90 ;  /* 0x000000a502a57223 */ /* 0x000fcc000001085a */
[----:B------:R-:W1:Y:S01]  /*15f10*/  MUFU.EX2 R45, R45 ;  /* 0x0000002d002d7308 */ /* 0x000e620000000800 */
[----:B------:R-:W-:Y:S01]  /*15f20*/  F2FP.SATFINITE.E4M3.F32.PACK_AB_MERGE_C R221, R107, R38, R221 ;  /* 0x000000266bdd723e */ /* 0x000fe200048070dd */
[----:B------:R-:W-:Y:S01]  /*15f30*/  FADD.FTZ R40, R40, R21 ;  /* 0x0000001528287221 */ /* 0x000fe20000010000 */
[----:B------:R-:W-:-:S05]  /*15f40*/  FADD.FTZ R38, R104, R13 ;  /* 0x0000000d68267221 */ /* 0x000fca0000010000 */
[----:B------:R-:W5:Y:S01]  /*15f50*/  MUFU.EX2 R110, R110 ;  /* 0x0000006e006e7308 */ /* 0x000f620000000800 */
[----:B------:R-:W-:-:S01]  /*15f60*/  FADD.FTZ R41, R41, R40 ;  /* 0x0000002829297221 */ /* 0x000fc20000010000 */
[----:B---3--:R-:W-:Y:S01]  /*15f70*/  FADD.FTZ R13, R61, R38 ;  /* 0x000000263d0d7221 */ /* 0x008fe20000010000 */
[----:B--2---:R-:W-:Y:S01]  /*15f80*/  F2FP.SATFINITE.E4M3.F32.PACK_AB_MERGE_C R211, R25, R24, RZ ;  /* 0x0000001819d3723e */ /* 0x004fe200048070ff */
[----:B------:R-:W-:-:S04]  /*15f90*/  FFMA.FTZ R193, R2, R193, -R90 ;  /* 0x000000c102c17223 */ /* 0x000fc8000001085a */
[----:B------:R-:W2:Y:S01]  /*15fa0*/  MUFU.EX2 R69, R165 ;  /* 0x000000a500457308 */ /* 0x000ea20000000800 */
[----:B0-----:R-:W-:-:S01]  /*15fb0*/  FADD.FTZ R38, R44, R41 ;  /* 0x000000292c267221 */ /* 0x001fc20000010000 */
[C---:B----4-:R-:W-:Y:S01]  /*15fc0*/  F2FP.SATFINITE.E4M3.F32.PACK_AB_MERGE_C R208, R112.reuse, R61, RZ ;  /* 0x0000003d70d0723e */ /* 0x050fe200048070ff */
[----:B------:R-:W-:-:S05]  /*15fd0*/  FADD.FTZ R112, R112, R13 ;  /* 0x0000000d70707221 */ /* 0x000fca0000010000 */
[----:B------:R-:W-:Y:S01]  /*15fe0*/  MUFU.EX2 R20, R20 ;  /* 0x0000001400147308 */ /* 0x000fe20000000800 */
[----:B-1----:R-:W-:Y:S01]  /*15ff0*/  F2FP.SATFINITE.E4M3.F32.PACK_AB_MERGE_C R211, R45, R44, R211 ;  /* 0x0000002c2dd3723e */ /* 0x002fe200048070d3 */
[----:B------:R-:W-:-:S06]  /*16000*/  FFMA.FTZ R167, R2, R167, -R90 ;  /* 0x000000a702a77223 */ /* 0x000fcc000001085a */
[----:B------:R-:W0:Y:S01]  /*16010*/  MUFU.EX2 R33, R33 ;  /* 0x0000002100217308 */ /* 0x000e220000000800 */
[----:B------:R-:W-:-:S01]  /*16020*/  FADD.FTZ R45, R45, R38 ;  /* 0x000000262d2d7221 */ /* 0x000fc20000010000 */
[----:B------:R-:W-:-:S06]  /*16030*/  FADD.FTZ R13, R49, R112 ;  /* 0x00000070310d7221 */ /* 0x000fcc0000010000 */
[----:B------:R-:W1:Y:S01]  /*16040*/  MUFU.EX2 R28, R28 ;  /* 0x0000001c001c7308 */ /* 0x000e620000000800 */
[----:B------:R-:W-:-:S01]  /*16050*/  FFMA.FTZ R195, R2, R195, -R90 ;  /* 0x000000c302c37223 */ /* 0x000fc2000001085a */
[----:B------:R-:W-:-:S06]  /*16060*/  F2FP.SATFINITE.E4M3.F32.PACK_AB_MERGE_C R219, R66, R15, RZ ;  /* 0x0000000f42db723e */ /* 0x000fcc00048070ff */
[----:B------:R-:W3:Y:S01]  /*16070*/  MUFU.EX2 R29, R29 ;  /* 0x0000001d001d7308 */ /* 0x000ee20000000800 */
[----:B------:R-:W-:-:S01]  /*16080*/  FADD.FTZ R24, R24, R45 ;  /* 0x0000002d18187221 */ /* 0x000fc20000010000 */
[----:B-----5:R-:W-:-:S06]  /*16090*/  FADD.FTZ R38, R110, R13 ;  /* 0x0000000d6e267221 */ /* 0x020fcc0000010000 */
[----:B------:R-:W4:Y:S01]  /*160a0*/  MUFU.EX2 R26, R193 ;  /* 0x000000c1001a7308 */ /* 0x000f220000000800 */
[----:B------:R-:W-:-:S01]  /*160b0*/  FADD.FTZ R25, R25, R24 ;  /* 0x0000001819197221 */ /* 0x000fc20000010000 */
[C-C-:B------:R-:W-:Y:S01]  /*160c0*/  FFMA.FTZ R197, R2.reuse, R197, -R90.reuse ;  /* 0x000000c502c57223 */ /* 0x140fe2000001085a */
[----:B------:R-:W-:-:S05]  /*160d0*/  FFMA.FTZ R169, R2, R169, -R90 ;  /* 0x000000a902a97223 */ /* 0x000fca000001085a */
        /* <DEDUP_REMOVED lines=10> */
[----:B--2---:R-:W-:Y:S01]  /*16180*/  FADD.FTZ R13, R69, R38 ;  /* 0x00000026450d7221 */ /* 0x004fe20000010000 */
[----:B------:R-:W-:-:S01]  /*16190*/  FFMA.FTZ R90, R2, R205, -R90 ;  /* 0x000000cd025a7223 */ /* 0x000fc2000001085a */
[----:B0-----:R-:W-:Y:S01]  /*161a0*/  F2FP.SATFINITE.E4M3.F32.PACK_AB_MERGE_C R205, R33, R20, RZ ;  /* 0x0000001421cd723e */ /* 0x001fe200048070ff */
[----:B-1----:R-:W-:-:S03]  /*161b0*/  FADD.FTZ R38, R28, R25 ;  /* 0x000000191c267221 */ /* 0x002fc60000010000 */
[----:B------:R-:W-:Y:S01]  /*161c0*/  MUFU.EX2 R36, R36 ;  /* 0x0000002400247308 */ /* 0x000fe20000000800 */
[----:B------:R-:W-:-:S01]  /*161d0*/  FADD.FTZ R13, R34, R13 ;  /* 0x0000000d220d7221 */ /* 0x000fc20000010000 */
[----:B---3--:R-:W-:-:S06]  /*161e0*/  F2FP.SATFINITE.E4M3.F32.PACK_AB_MERGE_C R205, R29, R28, R205 ;  /* 0x0000001c1dcd723e */ /* 0x008fcc00048070cd */
[----:B------:R-:W0:Y:S01]  /*161f0*/  MUFU.EX2 R43, R43 ;  /* 0x0000002b002b7308 */ /* 0x000e220000000800 */
[----:B------:R-:W-:-:S01]  /*16200*/  FADD.FTZ R29, R29, R38 ;  /* 0x000000261d1d7221 */ /* 0x000fc20000010000 */
[----:B----4-:R-:W-:-:S06]  /*16210*/  FADD.FTZ R28, R26, R13 ;  /* 0x0000000d1a1c7221 */ /* 0x010fcc0000010000 */
[----:B------:R-:W1:Y:S01]  /*16220*/  MUFU.EX2 R32, R32 ;  /* 0x0000002000207308 */ /* 0x000e620000000800 */
[----:B------:R-:W-:-:S07]  /*16230*/  FADD.FTZ R20, R20, R29 ;  /* 0x0000001d14147221 */ /* 0x000fce0000010000 */
[----:B------:R-:W2:Y:S01]  /*16240*/  MUFU.EX2 R37, R37 ;  /* 0x0000002500257308 */ /* 0x000ea20000000800 */
[----:B-----5:R-:W-:-:S07]  /*16250*/  FADD.FTZ R28, R15, R28 ;  /* 0x0000001c0f1c7221 */ /* 0x020fce0000010000 */
[----:B------:R-:W3:Y:S01]  /*16260*/  MUFU.EX2 R197, R197 ;  /* 0x000000c500c57308 */ /* 0x000ee20000000800 */
[----:B------:R-:W-:-:S01]  /*16270*/  FADD.FTZ R33, R33, R20 ;  /* 0x0000001421217221 */ /* 0x000fc20000010000 */
[----:B------:R-:W-:Y:S01]  /*16280*/  FADD.FTZ R13, R195, R28 ;  /* 0x0000001cc30d7221 */ /* 0x000fe20000010000 */
[----:B------:R-:W4:Y:S05]  /*16290*/  @P0 LDC R29, c[0x0][0x44c] ;  /* 0x00011300ff1d0b82 */ /* 0x000f2a0000000800 */
[----:B------:R-:W5:Y:S01]  /*162a0*/  MUFU.EX2 R14, R63 ;  /* 0x0000003f000e7308 */ /* 0x000f620000000800 */
[----:B0-----:R-:W-:Y:S01]  /*162b0*/  F2FP.SATFINITE.E4M3.F32.PACK_AB_MERGE_C R207, R43, R36, RZ ;  /* 0x000000242bcf723e */ /* 0x001fe200048070ff */
[----:B-1----:R-:W-:Y:S01]  /*162c0*/  FADD.FTZ R28, R32, R33 ;  /* 0x00000021201c7221 */ /* 0x002fe20000010000 */
[----:B------:R-:W-:-:S05]  /*162d0*/  F2FP.SATFINITE.E4M3.F32.PACK_AB_MERGE_C R195, R42, R195, RZ ;  /* 0x000000c32ac3723e */ /* 0x000fca00048070ff */
[----:B------:R-:W0:Y:S01]  /*162e0*/  MUFU.EX2 R169, R169 ;  /* 0x000000a900a97308 */ /* 0x000e220000000800 */
[----:B------:R-:W-:Y:S01]  /*162f0*/  F2FP.SATFINITE.E4M3.F32.PACK_AB_MERGE_C R69, R34, R69, RZ ;  /* 0x000000452245723e */ /* 0x000fe200048070ff */
[----:B------:R-:W-:Y:S01]  /*16300*/  FADD.FTZ R42, R42, R13 ;  /* 0x0000000d2a2a7221 */ /* 0x000fe20000010000 */
[----:B------:R-:W1:Y:S05]  /*16310*/  @P0 LDC R34, c[0x0][0x450] ;  /* 0x00011400ff220b82 */ /* 0x000e6a0000000800 */
[----:B------:R-:W-:Y:S01]  /*16320*/  MUFU.EX2 R27, R27 ;  /* 0x0000001b001b7308 */ /* 0x000fe20000000800 */
[C---:B--2---:R-:W-:Y:S01]  /*16330*/  F2FP.SATFINITE.E4M3.F32.PACK_AB_MERGE_C R207, R37.reuse, R32, R207 ;  /* 0x0000002025cf723e */ /* 0x044fe200048070cf */
[----:B------:R-:W-:-:S06]  /*16340*/  FADD.FTZ R37, R37, R28 ;  /* 0x0000001c25257221 */ /* 0x000fcc0000010000 */
[----:B------:R-:W2:Y:S01]  /*16350*/  MUFU.EX2 R52, R52 ;  /* 0x0000003400347308 */ /* 0x000ea20000000800 */
[----:B---3--:R-:W-:-:S07]  /*16360*/  FADD.FTZ R13, R197, R42 ;  /* 0x0000002ac50d7221 */ /* 0x008fce0000010000 */
[----:B------:R-:W3:Y:S08]  /*16370*/  MUFU.EX2 R47, R47 ;  /* 0x0000002f002f7308 */ /* 0x000ef00000000800 */
[----:B------:R-:W4:Y:S01]  /*16380*/  MUFU.EX2 R30, R53 ;  /* 0x00000035001e7308 */ /* 0x000f220000000800 */
[----:B------:R-:W-:-:S07]  /*16390*/  FADD.FTZ R36, R36, R37 ;  /* 0x0000002524247221 */ /* 0x000fce0000010000 */
[----:B------:R-:W1:Y:S01]  /*163a0*/  MUFU.EX2 R48, R48 ;  /* 0x0000003000307308 */ /* 0x000e620000000800 */
[----:B-----5:R-:W-:-:S07]  /*163b0*/  FADD.FTZ R32, R14, R13 ;  /* 0x0000000d0e207221 */ /* 0x020fce0000010000 */
[----:B------:R-:W5:Y:S01]  /*163c0*/  MUFU.EX2 R67, R67 ;  /* 0x0000004300437308 */ /* 0x000f620000000800 */
[----:B------:R-:W-:-:S01]  /*163d0*/  FADD.FTZ R36, R43, R36 ;  /* 0x000000242b247221 */ /* 0x000fc20000010000 */
[----:B0-----:R-:W-:-:S06]  /*163e0*/  FADD.FTZ R13, R169, R32 ;  /* 0x00000020a90d7221 */ /* 0x001fcc0000010000 */
[----:B------:R-:W0:Y:S01]  /*163f0*/  MUFU.EX2 R24, R171 ;  /* 0x000000ab00187308 */ /* 0x000e220000000800 */
[----:B--2---:R-:W-:Y:S01]  /*16400*/  F2FP.SATFINITE.E4M3.F32.PACK_AB_MERGE_C R25, R52, R27, RZ ;  /* 0x0000001b3419723e */ /* 0x004fe200048070ff */
[----:B---3--:R-:W-:Y:S01]  /*16410*/  FADD.FTZ R21, R47, R36 ;  /* 0x000000242f157221 */ /* 0x008fe20000010000 */
[----:B----4-:R-:W-:-:S05]  /*16420*/  F2FP.SATFINITE.E4M3.F32.PACK_AB_MERGE_C R169, R30, R169, RZ ;  /* 0x000000a91ea9723e */ /* 0x010fca00048070ff */
[----:B------:R-:W2:Y:S01]  /*16430*/  MUFU.EX2 R199, R199 ;  /* 0x000000c700c77308 */ /* 0x000ea20000000800 */
[----:B------:R-:W-:-:S01]  /*16440*/  FADD.FTZ R30, R30, R13 ;  /* 0x0000000d1e1e7221 */ /* 0x000fc20000010000 */
[----:B------:R-:W-:Y:S02]  /*16450*/  F2FP.SATFINITE.E4M3.F32.PACK_AB_MERGE_C R214, R88, R77, R214 ;  /* 0x0000004d58d6723e */ /* 0x000fe400048070d6 */
[----:B-1----:R-:W-:-:S04]  /*16460*/  F2FP.SATFINITE.E4M3.F32.PACK_AB_MERGE_C R88, R48, R47, R25 ;  /* 0x0000002f3058723e */ /* 0x002fc80004807019 */
[----:B------:R-:W1:Y:S01]  /*16470*/  MUFU.EX2 R20, R71 ;  /* 0x0000004700147308 */ /* 0x000e620000000800 */
[----:B------:R-:W-:-:S01]  /*16480*/  FADD.FTZ R48, R48, R21 ;  /* 0x0000001530307221 */ /* 0x000fc20000010000 */
[----:B-----5:R-:W-:Y:S01]  /*16490*/  FADD.FTZ R13, R67, R30 ;  /* 0x0000001e430d7221 */ /* 0x020fe20000010000 */
[----:B------:R-:W-:-:S05]  /*164a0*/  @P0 IMAD.HI.U32 R21, R144, R29, RZ ;  /* 0x0000001d90150227 */ /* 0x000fca00078e00ff */
[----:B------:R-:W-:Y:S01]  /*164b0*/  MUFU.EX2 R35, R35 ;  /* 0x0000002300237308 */ /* 0x000fe20000000800 */
[----:B------:R-:W-:-:S07]  /*164c0*/  F2FP.SATFINITE.E4M3.F32.PACK_AB_MERGE_C R204, R15, R26, R195 ;  /* 0x0000001a0fcc723e */ /* 0x000fce00048070c3 */
[----:B------:R-:W3:Y:S01]  /*164d0*/  MUFU.EX2 R12, R12 ;  /* 0x0000000c000c7308 */ /* 0x000ee20000000800 */
[----:B0-----:R-:W-:-:S01]  /*164e0*/  FADD.FTZ R26, R24, R13 ;  /* 0x0000000d181a7221 */ /* 0x001fc20000010000 */
[----:B------:R-:W-:Y:S01]  /*164f0*/  IMAD.MOV.U32 R15, RZ, RZ, R144 ;  /* 0x000000ffff0f7224 */ /* 0x000fe200078e0090 */
[----:B------:R-:W-:-:S05]  /*16500*/  @P0 SHF.R.U32.HI R15, RZ, R34, R21 ;  /* 0x00000022ff0f0219 */ /* 0x000fca0000011615 */
[----:B------:R-:W0:Y:S01]  /*16510*/  MUFU.EX2 R31, R31 ;  /* 0x0000001f001f7308 */ /* 0x000e220000000800 */
[----:B--2---:R-:W-:-:S07]  /*16520*/  FADD.FTZ R13, R199, R26 ;  /* 0x0000001ac70d7221 */ /* 0x004fce0000010000 */
[----:B------:R-:W2:Y:S01]  /*16530*/  MUFU.EX2 R201, R201 ;  /* 0x000000c900c97308 */ /* 0x000ea20000000800 */
[----:B------:R-:W-:Y:S02]  /*16540*/  IADD3 R15, R15, R140, -R142 ;  /* 0x0000008c0f0f7210 */ /* 0x000fe40007ffe88e */
[----:B------:R-:W-:Y:S01]  /*16550*/  F2FP.SATFINITE.E4M3.F32.PACK_AB_MERGE_C R206, R14, R197, R169 ;  /* 0x000000c50ece723e */ /* 0x000fe200048070a9 */
[----:B------:R-:W-:Y:S01]  /*16560*/  IMAD.MOV.U32 R14, RZ, RZ, RZ ;  /* 0x000000ffff0e7224 */ /* 0x000fe200078e00ff */
[C---:B-1----:R-:W-:Y:S01]  /*16570*/  F2FP.SATFINITE.E4M3.F32.PACK_AB_MERGE_C R199, R20.reuse, R199, RZ ;  /* 0x000000c714c7723e */ /* 0x042fe200048070ff */
[----:B------:R-:W-:-:S01]  /*16580*/  FADD.FTZ R20, R20, R13 ;  /* 0x0000000d14147221 */ /* 0x000fc20000010000 */
[----:B------:R-:W-:Y:S01]  /*16590*/  F2FP.SATFINITE.E4M3.F32.PACK_AB_MERGE_C R216, R117, R100, RZ ;  /* 0x0000006475d8723e */ /* 0x000fe200048070ff */
[----:B------:R-:W-:Y:S01]  /*165a0*/  IMAD.HI R15, R15, -0x6db6db6d, R14 ;  /* 0x924924930f0f7827 */ /* 0x000fe200078e020e */
[----:B---3--:R-:W-:Y:S02]  /*165b0*/  F2FP.SATFINITE.E4M3.F32.PACK_AB_MERGE_C R13, R12, R35, RZ ;  /* 0x000000230c0d723e */ /* 0x008fe400048070ff */
[----:B------:R-:W-:-:S02]  /*165c0*/  F2FP.SATFINITE.E4M3.F32.PACK_AB_MERGE_C R216, R89, R82, R216 ;  /* 0x0000005259d8723e */ /* 0x000fc400048070d8 */
[----:B0-----:R-:W-:Y:S01]  /*165d0*/  F2FP.SATFINITE.E4M3.F32.PACK_AB_MERGE_C R89, R64, R31, R13 ;  /* 0x0000001f4059723e */ /* 0x001fe2000480700d */
[----:B--2---:R-:W-:-:S01]  /*165e0*/  FADD.FTZ R13, R201, R20 ;  /* 0x00000014c90d7221 */ /* 0x004fc20000010000 */
[----:B------:R-:W-:Y:S02]  /*165f0*/  SHF.R.U32.HI R20, RZ, 0x1f, R15 ;  /* 0x0000001fff147819 */ /* 0x000fe4000001160f */
[----:B------:R-:W-:Y:S02]  /*16600*/  F2FP.SATFINITE.E4M3.F32.PACK_AB_MERGE_C R217, R95, R58, RZ ;  /* 0x0000003a5fd9723e */ /* 0x000fe400048070ff */
[----:B------:R-:W-:Y:S01]  /*16610*/  LEA.HI.SX32 R20, R15, R20, 0x19 ;  /* 0x000000140f147211 */ /* 0x000fe200078fcaff */
[----:B------:R-:W0:Y:S01]  /*16620*/  MUFU.EX2 R28, R173 ;  /* 0x000000ad001c7308 */ /* 0x000e220000000800 */
[----:B------:R-:W-:Y:S01]  /*16630*/  F2FP.SATFINITE.E4M3.F32.PACK_AB_MERGE_C R217, R91, R54, R217 ;  /* 0x000000365bd9723e */ /* 0x000fe200048070d9 */
[----:B------:R-:W-:Y:S01]  /*16640*/  @!P2 VIADD R136, R136, 0x2e840 ;  /* 0x0002e8408888a836 */ /* 0x000fe20000000000 */
[----:B------:R-:W-:Y:S01]  /*16650*/  VIMNMX R91, RZ, R20, !PT ;  /* 0x00000014ff5b7248 */ /* 0x000fe20007fe0100 */
[----:B------:R-:W-:Y:S01]  /*16660*/  FADD.FTZ R27, R27, R48 ;  /* 0x000000301b1b7221 */ /* 0x000fe20000010000 */
[----:B------:R-:W-:-:S03]  /*16670*/  VIADD R15, R138, 0xfffffffe ;  /* 0xfffffffe8a0f7836 */ /* 0x000fc60000000000 */
[----:B------:R-:W-:Y:S01]  /*16680*/  MUFU.EX2 R203, R203 ;  /* 0x000000cb00cb7308 */ /* 0x000fe20000000800 */
[----:B------:R-:W-:Y:S01]  /*16690*/  @!P2 PRMT R136, RZ, 0x654, R136 ;  /* 0x00000654ff88a816 */ /* 0x000fe20000000088 */
[----:B------:R1:W-:Y:S06]  /*166a0*/  STL [R1+0x3c], R91 ;  /* 0x00003c5b01007387 */ /* 0x0003ec0000100800 */
[----:B------:R-:W2:Y:S01]  /*166b0*/  MUFU.EX2 R90, R90 ;  /* 0x0000005a005a7308 */ /* 0x000ea20000000800 */
[----:B------:R-:W-:-:S01]  /*166c0*/  FADD.FTZ R52, R52, R27 ;  /* 0x0000001b34347221 */ /* 0x000fc20000010000 */
[----:B------:R1:W-:Y:S01]  /*166d0*/  @!P2 SYNCS.ARRIVE.TRANS64.RED.A1T0 RZ, [R136+URZ], RZ ;  /* 0x000000ff88ffa9a7 */ /* 0x0003e2000810043f */
[----:B------:R-:W-:-:S02]  /*166e0*/  ISETP.GE.AND P2, PT, R15, R91, PT ;  /* 0x0000005b0f00720c */ /* 0x000fc40003f46270 */
[----:B------:R-:W-:Y:S01]  /*166f0*/  FADD.FTZ R21, R31, R52 ;  /* 0x000000341f157221 */ /* 0x000fe20000010000 */
[----:B0-----:R-:W-:-:S03]  /*16700*/  FADD.FTZ R14, R28, R13 ;  /* 0x0000000d1c0e7221 */ /* 0x001fc60000010000 */
[----:B------:R-:W-:Y:S01]  /*16710*/  FADD.FTZ R64, R64, R21 ;  /* 0x0000001540407221 */ /* 0x000fe20000010000 */
[----:B------:R-:W-:Y:S02]  /*16720*/  F2FP.SATFINITE.E4M3.F32.PACK_AB_MERGE_C R224, R115, R92, RZ ;  /* 0x0000005c73e0723e */ /* 0x000fe400048070ff */
[----:B------:R-:W-:Y:S01]  /*16730*/  F2FP.SATFINITE.E4M3.F32.PACK_AB_MERGE_C R226, R121, R94, RZ ;  /* 0x0000005e79e2723e */ /* 0x000fe200048070ff */
[----:B------:R-:W-:-:S01]  /*16740*/  FADD.FTZ R35, R35, R64 ;  /* 0x0000004023237221 */ /* 0x000fc20000010000 */
[----:B------:R-:W-:Y:S02]  /*16750*/  F2FP.SATFINITE.E4M3.F32.PACK_AB_MERGE_C R220, R109, R96, RZ ;  /* 0x000000606ddc723e */ /* 0x000fe400048070ff */
[----:B------:R-:W-:Y:S02]  /*16760*/  F2FP.SATFINITE.E4M3.F32.PACK_AB_MERGE_C R222, R113, R98, RZ ;  /* 0x0000006271de723e */ /* 0x000fe400048070ff */
[----:B--2---:R-:W-:Y:S01]  /*16770*/  F2FP.SATFINITE.E4M3.F32.PACK_AB_MERGE_C R13, R90, R203, RZ ;  /* 0x000000cb5a0d723e */ /* 0x004fe200048070ff */
[----:B------:R-:W-:-:S01]  /*16780*/  FADD.FTZ R203, R203, R14 ;  /* 0x0000000ecbcb7221 */ /* 0x000fc20000010000 */
[----:B------:R-:W-:Y:S01]  /*16790*/  F2FP.SATFINITE.E4M3.F32.PACK_AB_MERGE_C R218, R102, R97, RZ ;  /* 0x0000006166da723e */ /* 0x000fe200048070ff */
[----:B------:R-:W-:-:S01]  /*167a0*/  FADD.FTZ R14, R12, R35 ;  /* 0x000000230c0e7221 */ /* 0x000fc20000010000 */
[----:B------:R-:W-:Y:S01]  /*167b0*/  F2FP.SATFINITE.E4M3.F32.PACK_AB_MERGE_C R219, R99, R62, R219 ;  /* 0x0000003e63db723e */ /* 0x000fe200048070db */
[----:B------:R-:W-:-:S01]  /*167c0*/  FADD.FTZ R236, R90, R203 ;  /* 0x000000cb5aec7221 */ /* 0x000fc20000010000 */
        /* <DEDUP_REMOVED lines=45> */
[----:B------:R-:W-:Y:S02]  /*16aa0*/  IMAD.MOV.U32 R201, RZ, RZ, R88 ;  /* 0x000000ffffc97224 */ /* 0x000fe400078e0058 */
[----:B------:R-:W-:Y:S01]  /*16ab0*/  IMAD.MOV.U32 R203, RZ, RZ, R89 ;  /* 0x000000ffffcb7224 */ /* 0x000fe200078e0059 */
[----:B-1----:R-:W-:Y:S06]  /*16ac0*/  @!P2 BRA `(.L_x_8117) ;  /* 0x000000500010a947 */ /* 0x002fec0003800000 */
[----:B------:R-:W-:Y:S02]  /*16ad0*/  IMAD.MOV.U32 R21, RZ, RZ, R0 ;  /* 0x000000ffff157224 */ /* 0x000fe400078e0000 */
[----:B------:R-:W-:Y:S02]  /*16ae0*/  IMAD.MOV.U32 R20, RZ, RZ, R3 ;  /* 0x000000ffff147224 */ /* 0x000fe400078e0003 */
[----:B------:R-:W-:Y:S02]  /*16af0*/  IMAD.MOV.U32 R12, RZ, RZ, R232 ;  /* 0x000000ffff0c7224 */ /* 0x000fe400078e00e8 */
[----:B------:R-:W-:-:S07]  /*16b00*/  IMAD.MOV.U32 R87, RZ, RZ, RZ ;  /* 0x000000ffff577224 */ /* 0x000fce00078e00ff */
.L_x_8128:
        /* <DEDUP_REMOVED lines=9> */
.L_x_8119:
        /* <DEDUP_REMOVED lines=8> */
.L_x_8120:
[----:B------:R-:W-:Y:S04]  /*16c20*/  BSSY B0, `(.L_x_8118) ;  /* 0x0000004000007945 */ /* 0x000fe80003800000 */
[----:B-1----:R-:W-:Y:S05]  /*16c30*/  @P3 BRA `(.L_x_8121) ;  /* 0x0000000000083947 */ /* 0x002fea0003800000 */
[----:B------:R-:W1:Y:S02]  /*16c40*/  SYNCS.PHASECHK.TRANS64.TRYWAIT P3, [R3+URZ+0x2e830], R0 ;  /* 0x02e83000030075a7 */ /* 0x000e64000806017f */
[----:B-1----:R-:W-:Y:S05]  /*16c50*/  @!P3 BRA `(.L_x_8122) ;  /* 0x0000014400f8b947 */ /* 0x002fea0003800000 */
.L_x_8121:
[----:B------:R-:W-:Y:S05]  /*16c60*/  BSYNC B0 ;  /* 0x0000000000007941 */ /* 0x000fea0003800000 */
.L_x_8118:
        /* <DEDUP_REMOVED lines=17> */
[----:B------:R-:W-:Y:S01]  /*16d80*/  R2UR UR19, R89 ;  /* 0x00000000591372ca */ /* 0x000fe200000e0000 */
[----:B------:R-:W-:Y:S01]  /*16d90*/  IMAD.MOV.U32 R89, RZ, RZ, 0x40000040 ;  /* 0x40000040ff597424 */ /* 0x000fe200078e00ff */
        /* <DEDUP_REMOVED lines=10> */
[----:B------:R-:W-:Y:S01]  /*16e40*/  STL [R1+0xe4], R20 ;  /* 0x0000e41401007387 */ /* 0x000fe20000100800 */
[----:B------:R-:W-:Y:S02]  /*16e50*/  R2UR UR13, R91 ;  /* 0x000000005b0d72ca */ /* 0x000fe400000e0000 */
[----:B0-----:R-:W-:Y:S01]  /*16e60*/  SHF.R.U32.HI R3, RZ, 0x7, R3 ;  /* 0x00000007ff037819 */ /* 0x001fe20000011603 */
[----:B------:R-:W-:Y:S01]  /*16e70*/  STL [R1+0xe0], R19 ;  /* 0x0000e01301007387 */ /* 0x000fe20000100800 */
[----:B------:R-:W-:Y:S02]  /*16e80*/  R2UR UR15, R95 ;  /* 0x000000005f0f72ca */ /* 0x000fe400000e0000 */
[----:B------:R-:W-:Y:S01]  /*16e90*/  MOV R13, UR38 ;  /* 0x00000026000d7c02 */ /* 0x000fe20008000f00 */
[----:B------:R-:W-:Y:S01]  /*16ea0*/  VIADD R96, R3, 0x8 ;  /* 0x0000000803607836 */ /* 0x000fe20000000000 */
[----:B------:R0:W-:Y:S01]  /*16eb0*/  STL [R1+0xdc], R18 ;  /* 0x0000dc1201007387 */ /* 0x0001e20000100800 */
[----:B------:R-:W-:-:S02]  /*16ec0*/  R2UR UR39, R95 ;  /* 0x000000005f2772ca */ /* 0x000fc400000e0000 */
[----:B------:R-:W-:Y:S01]  /*16ed0*/  R2UR UR31, R91 ;  /* 0x000000005b1f72ca */ /* 0x000fe200000e0000 */
[----:B------:R1:W-:Y:S01]  /*16ee0*/  BAR.SYNC.DEFER_BLOCKING R96, 0x100 ;  /* 0x000400600000751d */ /* 0x0003e20000010000 */
[C---:B------:R-:W-:Y:S02]  /*16ef0*/  R2UR UR21, R93.reuse ;  /* 0x000000005d1572ca */ /* 0x040fe400000e0000 */
[----:B------:R-:W-:Y:S02]  /*16f00*/  R2UR UR23, R93 ;  /* 0x000000005d1772ca */ /* 0x000fe400000e0000 */
[----:B------:R-:W-:Y:S02]  /*16f10*/  R2UR UR27, R91 ;  /* 0x000000005b1b72ca */ /* 0x000fe400000e0000 */
[----:B0-----:R-:W-:Y:S01]  /*16f20*/  MOV R18, UR43 ;  /* 0x0000002b00127c02 */ /* 0x001fe20008000f00 */
[----:B------:R-:W-:Y:S01]  /*16f30*/  STL [R1+0xd8], R17 ;  /* 0x0000d81101007387 */ /* 0x000fe20000100800 */
[----:B------:R-:W-:Y:S01]  /*16f40*/  UMOV UR43, UR25 ;  /* 0x00000019002b7c82 */ /* 0x000fe20008000000 */
[----:B------:R-:W-:-:S02]  /*16f50*/  R2UR UR25, R5 ;  /* 0x00000000051972ca */ /* 0x000fc400000e0000 */
[----:B------:R0:W-:Y:S01]  /*16f60*/  STL [R1+0xd4], R16 ;  /* 0x0000d41001007387 */ /* 0x0001e20000100800 */
[----:B------:R-:W-:Y:S01]  /*16f70*/  MOV R26, UR43 ;  /* 0x0000002b001a7c02 */ /* 0x000fe20008000f00 */
[----:B------:R-:W-:Y:S01]  /*16f80*/  UMOV UR43, UR5 ;  /* 0x00000005002b7c82 */ /* 0x000fe20008000000 */
[----:B------:R-:W-:Y:S01]  /*16f90*/  R2UR UR5, R5 ;  /* 0x00000000050572ca */ /* 0x000fe200000e0000 */
[----:B------:R-:W-:Y:S01]  /*16fa0*/  STL [R1+0xd0], R15 ;  /* 0x0000d00f01007387 */ /* 0x000fe20000100800 */
[----:B------:R-:W-:Y:S02]  /*16fb0*/  R2UR UR47, R91 ;  /* 0x000000005b2f72ca */ /* 0x000fe400000e0000 */
[----:B------:R-:W-:Y:S01]  /*16fc0*/  R2UR UR51, R93 ;  /* 0x000000005d3372ca */ /* 0x000fe200000e0000 */
[----:B------:R3:W-:Y:S01]  /*16fd0*/  STL [R1+0xcc], R14 ;  /* 0x0000cc0e01007387 */ /* 0x0007e20000100800 */
[----:B------:R-:W-:Y:S01]  /*16fe0*/  R2UR UR55, R91 ;  /* 0x000000005b3772ca */ /* 0x000fe200000e0000 */
[----:B------:R-:W-:Y:S01]  /*16ff0*/  IMAD.MOV.U32 R93, RZ, RZ, 0x40000040 ;  /* 0x40000040ff5d7424 */ /* 0x000fe200078e00ff */
[----:B0-----:R-:W-:Y:S01]  /*17000*/  MOV R16, UR35 ;  /* 0x0000002300107c02 */ /* 0x001fe20008000f00 */
[----:B------:R-:W-:Y:S01]  /*17010*/  UMOV UR35, UR17 ;  /* 0x0000001100237c82 */ /* 0x000fe20008000000 */
[C---:B------:R-:W-:Y:S01]  /*17020*/  R2UR UR17, R5.reuse ;  /* 0x00000000051172ca */ /* 0x040fe200000e0000 */
[----:B------:R-:W-:Y:S01]  /*17030*/  WARPGROUP.ARRIVE ;  /* 0x00000000000079c5 */ /* 0x000fe20000000000 */
[----:B------:R-:W-:Y:S01]  /*17040*/  MOV R24, UR35 ;  /* 0x0000002300187c02 */ /* 0x000fe20008000f00 */
[----:B------:R-:W-:Y:S01]  /*17050*/  UMOV UR35, UR9 ;  /* 0x0000000900237c82 */ /* 0x000fe20008000000 */
[C---:B------:R-:W-:Y:S01]  /*17060*/  R2UR UR9, R5.reuse ;  /* 0x00000000050972ca */ /* 0x040fe200000e0000 */
[----:B------:R-:W-:Y:S01]  /*17070*/  STL [R1+0xc8], R12 ;  /* 0x0000c80c01007387 */ /* 0x000fe20000100800 */
[----:B---3--:R-:W-:Y:S01]  /*17080*/  MOV R14, UR59 ;  /* 0x0000003b000e7c02 */ /* 0x008fe20008000f00 */
[----:B------:R-:W-:Y:S01]  /*17090*/  UMOV UR59, UR29 ;  /* 0x0000001d003b7c82 */ /* 0x000fe20008000000 */
[----:B------:R-:W-:Y:S01]  /*170a0*/  IMAD.MOV.U32 R91, RZ, RZ, 0x40000040 ;  /* 0x40000040ff5b7424 */ /* 0x000fe200078e00ff */
[----:B------:R-:W-:Y:S01]  /*170b0*/  MOV R22, UR59 ;  /* 0x0000003b00167c02 */ /* 0x000fe20008000f00 */
[----:B------:R-:W-:Y:S01]  /*170c0*/  UMOV UR59, UR13 ;  /* 0x0000000d003b7c82 */ /* 0x000fe20008000000 */
[----:B------:R-:W-:Y:S01]  /*170d0*/  R2UR UR13, R5 ;  /* 0x00000000050d72ca */ /* 0x000fe200000e0000 */
[----:B------:R0:W-:Y:S01]  /*170e0*/  STL [R1+0xc4], R2 ;  /* 0x0000c40201007387 */ /* 0x0001e20000100800 */
[----:B------:R-:W-:-:S02]  /*170f0*/  R2UR UR40, R4 ;  /* 0x00000000042872ca */ /* 0x000fc400000e0000 */
[----:B------:R-:W-:Y:S02]  /*17100*/  R2UR UR41, R5 ;  /* 0x00000000052972ca */ /* 0x000fe400000e0000 */
[C---:B------:R-:W-:Y:S02]  /*17110*/  R2UR UR32, R10.reuse ;  /* 0x000000000a2072ca */ /* 0x040fe400000e0000 */
[----:B------:R-:W-:Y:S02]  /*17120*/  R2UR UR33, R11 ;  /* 0x000000000b2172ca */ /* 0x000fe400000e0000 */
[----:B------:R-:W-:Y:S02]  /*17130*/  R2UR UR56, R10 ;  /* 0x000000000a3872ca */ /* 0x000fe400000e0000 */
[----:B0-----:R-:W-:Y:S01]  /*17140*/  MOV R2, UR39 ;  /* 0x0000002700027c02 */ /* 0x001fe20008000f00 */
[----:B------:R-:W-:Y:S01]  /*17150*/  UMOV UR39, UR31 ;  /* 0x0000001f00277c82 */ /* 0x000fe20008000000 */
[----:B------:R-:W-:-:S02]  /*17160*/  R2UR UR31, R89 ;  /* 0x00000000591f72ca */ /* 0x000fc400000e0000 */
[----:B------:R-:W-:Y:S01]  /*17170*/  MOV R20, UR39 ;  /* 0x0000002700147c02 */ /* 0x000fe20008000f00 */
[----:B------:R-:W-:Y:S01]  /*17180*/  UMOV UR39, UR21 ;  /* 0x0000001500277c82 */ /* 0x000fe20008000000 */
[----:B------:R-:W-:Y:S02]  /*17190*/  R2UR UR21, R5 ;  /* 0x00000000051572ca */ /* 0x000fe400000e0000 */
[----:B------:R-:W-:Y:S02]  /*171a0*/  R2UR UR57, R11 ;  /* 0x000000000b3972ca */ /* 0x000fe400000e0000 */
[----:B------:R-:W-:Y:S01]  /*171b0*/  MOV R3, UR37 ;  /* 0x0000002500037c02 */ /* 0x000fe20008000f00 */
[----:B--2---:R-:W-:Y:S01]  /*171c0*/  IMAD R88, R233, 0x700, R0 ;  /* 0x00000700e9587824 */ /* 0x004fe200078e0200 */
[----:B------:R-:W-:-:S03]  /*171d0*/  MOV R0, UR36 ;  /* 0x0000002400007c02 */ /* 0x000fc60008000f00 */
        /* <DEDUP_REMOVED lines=31> */
[----:B------:R-:W-:Y:S01]  /*173d0*/  R2UR UR34, R90 ;  /* 0x000000005a2272ca */ /* 0x000fe200000e0000 */
[----:B------:R-:W-:Y:S02]  /*173e0*/  VIADD R90, R88, 0x404 ;  /* 0x00000404585a7836 */ /* 0x000fe40000000000 */
[----:B------:R-:W-:Y:S02]  /*173f0*/  MOV R235, UR38 ;  /* 0x0000002600eb7c02 */ /* 0x000fe40008000f00 */
[----:B------:R-:W-:Y:S01]  /*17400*/  R2UR UR58, R92 ;  /* 0x000000005c3a72ca */ /* 0x000fe200000e0000 */
[----:B------:R-:W-:Y:S01]  /*17410*/  VIADD R92, R88, 0x304 ;  /* 0x00000304585c7836 */ /* 0x000fe20000000000 */
[----:B------:R-:W-:Y:S01]  /*17420*/  UMOV UR38, UR30 ;  /* 0x0000001e00267c82 */ /* 0x000fe20008000000 */
[----:B------:R-:W-:Y:S01]  /*17430*/  R2UR UR46, R90 ;  /* 0x000000005a2e72ca */ /* 0x000fe200000e0000 */
[----:B------:R-:W-:Y:S01]  /*17440*/  VIADD R90, R88, 0x604 ;  /* 0x00000604585a7836 */ /* 0x000fe20000000000 */
[----:B------:R-:W-:Y:S01]  /*17450*/  MOV R19, UR38 ;  /* 0x0000002600137c02 */ /* 0x000fe20008000f00 */
        /* <DEDUP_REMOVED lines=9> */
[----:B------:R-:W-:Y:S01]  /*174f0*/  MOV R12, UR58 ;  /* 0x0000003a000c7c02 */ /* 0x000fe20008000f00 */
[----:B------:R-:W-:Y:S01]  /*17500*/  UMOV UR58, UR28 ;  /* 0x0000001c003a7c82 */ /* 0x000fe20008000000 */
[C---:B------:R-:W-:Y:S02]  /*17510*/  R2UR UR20, R4.reuse ;  /* 0x00000000041472ca */ /* 0x040fe400000e0000 */
[----:B------:R-:W-:Y:S01]  /*17520*/  MOV R17, UR42 ;  /* 0x0000002a00117c02 */ /* 0x000fe20008000f00 */
[----:B------:R-:W-:Y:S01]  /*17530*/  UMOV UR42, UR24 ;  /* 0x00000018002a7c82 */ /* 0x000fe20008000000 */
[----:B------:R-:W-:Y:S01]  /*17540*/  MOV R21, UR58 ;  /* 0x0000003a00157c02 */ /* 0x000fe20008000f00 */
[----:B------:R-:W-:Y:S01]  /*17550*/  QGMMA.64x32x32.F32.E4M3.E4M3 R184, gdesc[UR16], RZ, !UPT, gsb0 ;  /* 0x0060000010b879f3 */ /* 0x000fe2000c0008ff */
[----:B------:R-:W-:Y:S01]  /*17560*/  MOV R25, UR42 ;  /* 0x0000002a00197c02 */ /* 0x000fe20008000f00 */
[----:B------:R-:W-:Y:S01]  /*17570*/  UMOV UR42, UR4 ;  /* 0x00000004002a7c82 */ /* 0x000fe20008000000 */
[C---:B------:R-:W-:Y:S01]  /*17580*/  R2UR UR4, R4.reuse ;  /* 0x00000000040472ca */ /* 0x040fe200000e0000 */
[----:B------:R-:W-:Y:S01]  /*17590*/  UMOV UR58, UR12 ;  /* 0x0000000c003a7c82 */ /* 0x000fe20008000000 */
[----:B------:R-:W-:-:S02]  /*175a0*/  R2UR UR12, R4 ;  /* 0x00000000040c72ca */ /* 0x000fc400000e0000 */
[----:B------:R-:W-:Y:S02]  /*175b0*/  R2UR UR24, R4 ;  /* 0x00000000041872ca */ /* 0x000fe400000e0000 */
[----:B------:R-:W-:Y:S01]  /*175c0*/  R2UR UR50, R92 ;  /* 0x000000005c3272ca */ /* 0x000fe200000e0000 */
[----:B------:R-:W-:Y:S01]  /*175d0*/  VIADD R92, R88, 0x6 ;  /* 0x00000006585c7836 */ /* 0x000fe20000000000 */
[----:B------:R-:W-:Y:S01]  /*175e0*/  R2UR UR54, R90 ;  /* 0x000000005a3672ca */ /* 0x000fe200000e0000 */
[----:B------:R-:W-:Y:S01]  /*175f0*/  VIADD R90, R88, 0x106 ;  /* 0x00000106585a7836 */ /* 0x000fe20000000000 */
        /* <DEDUP_REMOVED lines=24> */
[----:B------:R-:W-:Y:S02]  /*17780*/  IMAD.MOV.U32 R93, RZ, RZ, 0x40000040 ;  /* 0x40000040ff5d7424 */ /* 0x000fe400078e00ff */
[----:B------:R-:W-:-:S05]  /*17790*/  VIADD R88, R88, 0x606 ;  /* 0x0000060658587836 */ /* 0x000fca0000000000 */
        /* <DEDUP_REMOVED lines=151> */
[----:B0-----:R-:W-:-:S12]  /*18110*/  @P2 BRA `(.L_x_8123) ;  /* 0x0000000000282947 */ /* 0x001fd80003800000 */
[----:B------:R-:W-:Y:S05]  /*18120*/  @!P1 BRA `(.L_x_8124) ;  /* 0x0000000000049947 */ /* 0x000fea0003800000 */
[----:B------:R-:W-:Y:S01]  /*18130*/  BPT.TRAP 0x1 ;  /* 0x000000040000795c */ /* 0x000fe20000300000 */
.L_x_8124:
[----:B-----5:R-:W-:Y:S01]  /*18140*/  SHF.L.U32 R0, R12, 0x1f, RZ ;  /* 0x0000001f0c007819 */ /* 0x020fe200000006ff */
[----:B------:R-:W-:-:S04]  /*18150*/  IMAD R3, R231, 0x8, R16 ;  /* 0x00000008e7037824 */ /* 0x000fc800078e0210 */
[----:B------:R0:W1:Y:S01]  /*18160*/  SYNCS.PHASECHK.TRANS64.TRYWAIT P2, [R3+URZ+0x2e850], R0 ;  /* 0x02e85000030075a7 */ /* 0x000062000804017f */
[----:B------:R-:W-:Y:S05]  /*18170*/  @!P1 BRA `(.L_x_8125) ;  /* 0x0000000000049947 */ /* 0x000fea0003800000 */
[----:B------:R-:W-:Y:S01]  /*18180*/  BPT.TRAP 0x1 ;  /* 0x000000040000795c */ /* 0x000fe20000300000 */
.L_x_8125:
[----:B-1----:R-:W-:Y:S05]  /*18190*/  @P2 BRA `(.L_x_8123) ;  /* 0x0000000000082947 */ /* 0x002fea0003800000 */
[----:B------:R-:W1:Y:S02]  /*181a0*/  SYNCS.PHASECHK.TRANS64.TRYWAIT P2, [R3+URZ+0x2e850], R0 ;  /* 0x02e85000030075a7 */ /* 0x000e64000804017f */
[----:B-1----:R-:W-:Y:S05]  /*181b0*/  @!P2 BRA `(.L_x_8126) ;  /* 0x0000013000b4a947 */ /* 0x002fea0003800000 */
.L_x_8123:
[----:B01---5:R-:W-:Y:S01]  /*181c0*/  VIADD R0, R16, 0x400 ;  /* 0x0000040010007836 */ /* 0x023fe20000000000 */
[----:B------:R-:W-:Y:S05]  /*181d0*/  WARPSYNC.ALL ;  /* 0x0000000000007948 */ /* 0x000fea0003800000 */
[----:B------:R-:W-:Y:S01]  /*181e0*/  SHF.R.U32.HI R0, RZ, 0x4, R0 ;  /* 0x00000004ff007819 */ /* 0x000fe20000011600 */
[----:B------:R-:W-:Y:S01]  /*181f0*/  IMAD.MOV.U32 R13, RZ, RZ, -0x3ffffff0 ;  /* 0xc0000010ff0d7424 */ /* 0x000fe200078e00ff */
[----:B------:R-:W2:Y:S01]  /*18200*/  LDL R235, [R1+0x54] ;  /* 0x0000540001eb7983 */ /* 0x000ea20000100800 */
[----:B------:R-:W0:Y:S01]  /*18210*/  @P0 LDC R3, c[0x0][0x44c] ;  /* 0x00011300ff030b82 */ /* 0x000e220000000800 */
[----:B------:R-:W-:-:S02]  /*18220*/  LOP3.LUT R0, R0, 0x3fff, RZ, 0xc0, !PT ;  /* 0x00003fff00007812 */ /* 0x000fc400078ec0ff */
[----:B------:R-:W2:Y:S01]  /*18230*/  LDL R234, [R1+0x40] ;  /* 0x0000400001ea7983 */ /* 0x000ea20000100800 */
[----:B------:R-:W-:Y:S01]  /*18240*/  R2UR UR7, R13 ;  /* 0x000000000d0772ca */ /* 0x000fe200000e0000 */
[----:B------:R-:W-:Y:S01]  /*18250*/  WARPGROUP.ARRIVE ;  /* 0x00000000000079c5 */ /* 0x000fe20000000000 */
[----:B------:R-:W-:-:S05]  /*18260*/  LOP3.LUT R0, R0, 0x10000, RZ, 0xfc, !PT ;  /* 0x0001000000007812 */ /* 0x000fca00078efcff */
[----:B------:R-:W-:Y:S02]  /*18270*/  IMAD R12, R231, 0x700, R0 ;  /* 0x00000700e70c7824 */ /* 0x000fe400078e0200 */
[----:B------:R-:W1:Y:S03]  /*18280*/  @P0 LDC R0, c[0x0][0x450] ;  /* 0x00011400ff000b82 */ /* 0x000e660000000800 */
[----:B------:R-:W-:-:S13]  /*18290*/  R2UR UR6, R12 ;  /* 0x000000000c0672ca */ /* 0x000fda00000e0000 */
[----:B------:R-:W-:Y:S03]  /*182a0*/  QGMMA.64x128x32.F32.E4M3.E4M3 R24, R224, gdesc[UR4], R24, gsb0 ;  /* 0x01e00004e0187df3 */ /* 0x000fe60008000818 */
[----:B------:R-:W-:Y:S02]  /*182b0*/  WARPGROUP.DEPBAR.LE gsb0, 0x0 ;  /* 0x00008000000079c5 */ /* 0x000fe40000010000 */
[----:B------:R-:W-:Y:S01]  /*182c0*/  VIADD R224, R12, 0x100 ;  /* 0x000001000ce07836 */ /* 0x000fe20000000000 */
[----:B------:R-:W3:Y:S01]  /*182d0*/  LDL R226, [R1+0x84] ;  /* 0x0000840001e27983 */ /* 0x000ee20000100800 */
[----:B------:R-:W-:-:S03]  /*182e0*/  IMAD.MOV.U32 R225, RZ, RZ, -0x3ffffff0 ;  /* 0xc0000010ffe17424 */ /* 0x000fc600078e00ff */
[----:B------:R-:W-:Y:S01]  /*182f0*/  R2UR UR6, R224 ;  /* 0x00000000e00672ca */ /* 0x000fe200000e0000 */
[----:B------:R-:W4:Y:S01]  /*18300*/  LDL R227, [R1+0x80] ;  /* 0x0000800001e37983 */ /* 0x000f220000100800 */
[----:B------:R-:W-:Y:S01]  /*18310*/  R2UR UR7, R225 ;  /* 0x00000000e10772ca */ /* 0x000fe200000e0000 */
[----:B------:R-:W-:Y:S02]  /*18320*/  WARPGROUP.ARRIVE ;  /* 0x00000000000079c5 */ /* 0x000fe40000000000 */
[----:B------:R-:W3:Y:S10]  /*18330*/  LDL R225, [R1+0x4c] ;  /* 0x00004c0001e17983 */ /* 0x000ef40000100800 */
[----:B------:R-:W-:Y:S03]  /*18340*/  QGMMA.64x128x32.F32.E4M3.E4M3 R24, R220, gdesc[UR4], R24, gsb0 ;  /* 0x01e00004dc187df3 */ /* 0x000fe60008000818 */
[----:B------:R-:W-:-:S02]  /*18350*/  WARPGROUP.DEPBAR.LE gsb0, 0x0 ;  /* 0x00008000000079c5 */ /* 0x000fc40000010000 */
[----:B------:R-:W-:Y:S01]  /*18360*/  VIADD R220, R12, 0x200 ;  /* 0x000002000cdc7836 */ /* 0x000fe20000000000 */
[----:B------:R-:W-:Y:S01]  /*18370*/  WARPGROUP.ARRIVE ;  /* 0x00000000000079c5 */ /* 0x000fe20000000000 */
[----:B------:R-:W-:-:S03]  /*18380*/  IMAD.MOV.U32 R221, RZ, RZ, -0x3ffffff0 ;  /* 0xc0000010ffdd7424 */ /* 0x000fc600078e00ff */
[----:B------:R-:W-:Y:S02]  /*18390*/  R2UR UR6, R220 ;  /* 0x00000000dc0672ca */ /* 0x000fe400000e0000 */
[----:B------:R-:W-:-:S13]  /*183a0*/  R2UR UR7, R221 ;  /* 0x00000000dd0772ca */ /* 0x000fda00000e0000 */
[----:B------:R-:W-:Y:S01]  /*183b0*/  QGMMA.64x128x32.F32.E4M3.E4M3 R24, R216, gdesc[UR4], R24, gsb0 ;  /* 0x01e00004d8187df3 */ /* 0x000fe20008000818 */
[----:B---3--:R-:W-:-:S04]  /*183c0*/  IMAD.IADD R13, R226, 0x1, R225 ;  /* 0x00000001e20d7824 */ /* 0x008fc800078e02e1 */
[----:B0-----:R-:W-:-:S05]  /*183d0*/  @P0 IMAD.HI.U32 R3, R13, R3, RZ ;  /* 0x000000030d030227 */ /* 0x001fca00078e00ff */
[----:B-1----:R-:W-:Y:S01]  /*183e0*/  @P0 SHF.R.U32.HI R13, RZ, R0, R3 ;  /* 0x00000000ff0d0219 */ /* 0x002fe20000011603 */
[----:B------:R-:W-:-:S04]  /*183f0*/  IMAD.MOV.U32 R0, RZ, RZ, -0xe0 ;  /* 0xffffff20ff007424 */ /* 0x000fc800078e00ff */
[----:B------:R-:W0:Y:S01]  /*18400*/  SHFL.IDX PT, R3, R13, RZ, 0x1c1f ;  /* 0x001c1fff0d037589 */ /* 0x000e2200000e0000 */
[----:B------:R-:W-:Y:S01]  /*18410*/  IMAD R0, R15, R0, 0x1 ;  /* 0x000000010f007424 */ /* 0x000fe200078e0200 */
[----:B------:R-:W-:Y:S02]  /*18420*/  WARPGROUP.DEPBAR.LE gsb0, 0x0 ;  /* 0x00008000000079c5 */ /* 0x000fe40000010000 */
[----:B------:R-:W-:Y:S01]  /*18430*/  VIADD R216, R12, 0x300 ;  /* 0x000003000cd87836 */ /* 0x000fe20000000000 */
[----:B------:R-:W-:Y:S01]  /*18440*/  WARPGROUP.ARRIVE ;  /* 0x00000000000079c5 */ /* 0x000fe20000000000 */
[----:B------:R-:W-:Y:S02]  /*18450*/  IMAD.MOV.U32 R217, RZ, RZ, -0x3ffffff0 ;  /* 0xc0000010ffd97424 */ /* 0x000fe400078e00ff */
[----:B----4-:R-:W-:Y:S01]  /*18460*/  IMAD R0, R227, -0x2, R0 ;  /* 0xfffffffee3007824 */ /* 0x010fe200078e0200 */
[----:B------:R-:W-:Y:S02]  /*18470*/  R2UR UR6, R216 ;  /* 0x00000000d80672ca */ /* 0x000fe400000e0000 */
[----:B------:R-:W-:-:S02]  /*18480*/  R2UR UR7, R217 ;  /* 0x00000000d90772ca */ /* 0x000fc400000e0000 */
[----:B--2---:R-:W-:Y:S02]  /*18490*/  IADD3 R0, -R234, R0, R235 ;  /* 0x00000000ea007210 */ /* 0x004fe40007ffe1eb */
[----:B------:R-:W1:Y:S09]  /*184a0*/  S2R R234, SR_TID.X ;  /* 0x0000000000ea7919 */ /* 0x000e720000002100 */
[----:B------:R-:W-:Y:S01]  /*184b0*/  QGMMA.64x128x32.F32.E4M3.E4M3 R24, R212, gdesc[UR4], R24, gsb0 ;  /* 0x01e00004d4187df3 */ /* 0x000fe20008000818 */
[----:B0-----:R-:W-:-:S05]  /*184c0*/  IMAD.IADD R3, R0, 0x1, R3 ;  /* 0x0000000100037824 */ /* 0x001fca00078e0203 */
[C---:B------:R-:W-:Y:S02]  /*184d0*/  ISETP.GT.AND P2, PT, R3.reuse, RZ, PT ;  /* 0x000000ff0300720c */ /* 0x040fe40003f44270 */
[C---:B------:R-:W-:Y:S02]  /*184e0*/  ISETP.GT.AND P3, PT, R3.reuse, 0x1, PT ;  /* 0x000000010300780c */ /* 0x040fe40003f64270 */
[----:B------:R-:W-:Y:S02]  /*184f0*/  FSEL R184, R184, -INF , P2 ;  /* 0xff800000b8b87808 */ /* 0x000fe40001000000 */
[----:B------:R-:W-:Y:S02]  /*18500*/  ISETP.GT.AND P2, PT, R3, 0x8, PT ;  /* 0x000000080300780c */ /* 0x000fe40003f44270 */
        /* <DEDUP_REMOVED lines=63> */
[----:B------:R-:W-:Y:S01]  /*18900*/  ISETP.GT.AND P2, PT, R3, 0x88, PT ;  /* 0x000000880300780c */ /* 0x000fe20003f44270 */
[----:B------:R-:W-:Y:S02]  /*18910*/  WARPGROUP.DEPBAR.LE gsb0, 0x0 ;  /* 0x00008000000079c5 */ /* 0x000fe40000010000 */
[----:B------:R-:W-:Y:S01]  /*18920*/  VIADD R212, R12, 0x400 ;  /* 0x000004000cd47836 */ /* 0x000fe20000000000 */
[----:B------:R-:W-:Y:S01]  /*18930*/  WARPGROUP.ARRIVE ;  /* 0x00000000000079c5 */ /* 0x000fe20000000000 */
[----:B------:R-:W-:Y:S01]  /*18940*/  IMAD.MOV.U32 R213, RZ, RZ, -0x3ffffff0 ;  /* 0xc0000010ffd57424 */ /* 0x000fe200078e00ff */
[----:B------:R-:W-:Y:S02]  /*18950*/  FSEL R121, R121, -INF , P3 ;  /* 0xff80000079797808 */ /* 0x000fe40001800000 */
[----:B------:R-:W-:-:S02]  /*18960*/  R2UR UR6, R212 ;  /* 0x00000000d40672ca */ /* 0x000fc400000e0000 */
[----:B------:R-:W-:Y:S02]  /*18970*/  R2UR UR7, R213 ;  /* 0x00000000d50772ca */ /* 0x000fe400000e0000 */
[C---:B------:R-:W-:Y:S02]  /*18980*/  ISETP.GT.AND P3, PT, R3.reuse, 0x89, PT ;  /* 0x000000890300780c */ /* 0x040fe40003f64270 */
[----:B------:R-:W-:Y:S02]  /*18990*/  FSEL R124, R124, -INF , P2 ;  /* 0xff8000007c7c7808 */ /* 0x000fe40001000000 */
[----:B------:R-:W-:Y:S02]  /*189a0*/  ISETP.GT.AND P2, PT, R3, 0x90, PT ;  /* 0x000000900300780c */ /* 0x000fe40003f44270 */
[----:B------:R-:W-:Y:S02]  /*189b0*/  FSEL R125, R125, -INF , P3 ;  /* 0xff8000007d7d7808 */ /* 0x000fe40001800000 */
[----:B------:R-:W-:-:S02]  /*189c0*/  ISETP.GT.AND P3, PT, R3, 0x91, PT ;  /* 0x000000910300780c */ /* 0x000fc40003f64270 */
[----:B------:R-:W-:Y:S01]  /*189d0*/  FSEL R128, R128, -INF , P2 ;  /* 0xff80000080807808 */ /* 0x000fe20001000000 */
[----:B------:R-:W-:Y:S01]  /*189e0*/  QGMMA.64x128x32.F32.E4M3.E4M3 R24, R208, gdesc[UR4], R24, gsb0 ;  /* 0x01e00004d0187df3 */ /* 0x000fe20008000818 */
        /* <DEDUP_REMOVED lines=23> */
[C---:B------:R-:W-:Y:S02]  /*18b60*/  ISETP.GT.AND P5, PT, R3.reuse, 0xc8, PT ;  /* 0x000000c80300780c */ /* 0x040fe40003fa4270 */
[----:B------:R-:W-:Y:S02]  /*18b70*/  ISETP.GT.AND P4, PT, R3, 0xc9, PT ;  /* 0x000000c90300780c */ /* 0x000fe40003f84270 */
[----:B------:R-:W-:Y:S02]  /*18b80*/  FSEL R92, R92, -INF , P5 ;  /* 0xff8000005c5c7808 */ /* 0x000fe40002800000 */
[----:B------:R-:W-:Y:S02]  /*18b90*/  FSEL R93, R93, -INF , P4 ;  /* 0xff8000005d5d7808 */ /* 0x000fe40002000000 */
[C---:B------:R-:W-:Y:S02]  /*18ba0*/  ISETP.GT.AND P5, PT, R3.reuse, 0xd8, PT ;  /* 0x000000d80300780c */ /* 0x040fe40003fa4270 */
[----:B------:R-:W-:-:S02]  /*18bb0*/  ISETP.GT.AND P4, PT, R3, 0xd9, PT ;  /* 0x000000d90300780c */ /* 0x000fc40003f84270 */
[----:B------:R-:W-:Y:S02]  /*18bc0*/  FSEL R100, R100, -INF , P5 ;  /* 0xff80000064647808 */ /* 0x000fe40002800000 */
[----:B------:R-:W-:Y:S01]  /*18bd0*/  FSEL R101, R101, -INF , P4 ;  /* 0xff80000065657808 */ /* 0x000fe20002000000 */
[----:B------:R-:W-:Y:S02]  /*18be0*/  WARPGROUP.DEPBAR.LE gsb0, 0x0 ;  /* 0x00008000000079c5 */ /* 0x000fe40000010000 */
[----:B------:R-:W-:Y:S01]  /*18bf0*/  FMNMX.FTZ R208, R184, R20, !PT ;  /* 0x00000014b8d07209 */ /* 0x000fe20007810000 */
[----:B------:R-:W-:Y:S01]  /*18c00*/  WARPGROUP.ARRIVE ;  /* 0x00000000000079c5 */ /* 0x000fe20000000000 */
[----:B-1----:R-:W-:Y:S02]  /*18c10*/  LOP3.LUT R211, R234, 0x7f, RZ, 0xc0, !PT ;  /* 0x0000007fead37812 */ /* 0x002fe400078ec0ff */
[----:B------:R-:W-:-:S03]  /*18c20*/  FMNMX.FTZ R208, R185, R208, !PT ;  /* 0x000000d0b9d07209 */ /* 0x000fc60007810000 */
[----:B------:R-:W0:Y:S01]  /*18c30*/  S2R R234, SR_TID.X ;  /* 0x0000000000ea7919 */ /* 0x000e220000002100 */
        /* <DEDUP_REMOVED lines=45> */
[----:B------:R-:W-:Y:S02]  /*18f10*/  FSEL R208, R88, -INF , P2 ;  /* 0xff80000058d07808 */ /* 0x000fe40001000000 */
[----:B------:R-:W-:Y:S02]  /*18f20*/  FMNMX.FTZ R88, R117, R209, !PT ;  /* 0x000000d175587209 */ /* 0x000fe40007810000 */
[----:B------:R-:W-:Y:S01]  /*18f30*/  FSEL R209, R89, -INF , P3 ;  /* 0xff80000059d17808 */ /* 0x000fe20001800000 */
[----:B------:R-:W-:Y:S01]  /*18f40*/  IMAD.MOV.U32 R89, RZ, RZ, -0x3ffffff0 ;  /* 0xc0000010ff597424 */ /* 0x000fe200078e00ff */
[----:B------:R-:W-:Y:S02]  /*18f50*/  FMNMX.FTZ R88, R208, R88, !PT ;  /* 0x00000058d0587209 */ /* 0x000fe40007810000 */
[----:B------:R-:W-:-:S02]  /*18f60*/  ISETP.GT.AND P2, PT, R3, 0xd0, PT ;  /* 0x000000d00300780c */ /* 0x000fc40003f44270 */
[----:B------:R-:W-:Y:S02]  /*18f70*/  FMNMX.FTZ R88, R209, R88, !PT ;  /* 0x00000058d1587209 */ /* 0x000fe40007810000 */
[----:B------:R-:W-:Y:S02]  /*18f80*/  ISETP.GT.AND P3, PT, R3, 0xd1, PT ;  /* 0x000000d10300780c */ /* 0x000fe40003f64270 */
[----:B------:R-:W-:Y:S02]  /*18f90*/  FMNMX.FTZ R88, R92, R88, !PT ;  /* 0x000000585c587209 */ /* 0x000fe40007810000 */
[----:B------:R-:W-:Y:S02]  /*18fa0*/  FSEL R96, R96, -INF , P2 ;  /* 0xff80000060607808 */ /* 0x000fe40001000000 */
[----:B------:R-:W-:Y:S02]  /*18fb0*/  FMNMX.FTZ R88, R93, R88, !PT ;  /* 0x000000585d587209 */ /* 0x000fe40007810000 */
[----:B------:R-:W-:-:S02]  /*18fc0*/  FSEL R97, R97, -INF , P3 ;  /* 0xff80000061617808 */ /* 0x000fc40001800000 */
[----:B------:R-:W-:Y:S02]  /*18fd0*/  FMNMX.FTZ R88, R96, R88, !PT ;  /* 0x0000005860587209 */ /* 0x000fe40007810000 */
[----:B------:R-:W-:Y:S02]  /*18fe0*/  R2UR UR7, R89 ;  /* 0x00000000590772ca */ /* 0x000fe400000e0000 */
[----:B------:R-:W-:-:S04]  /*18ff0*/  FMNMX.FTZ R88, R97, R88, !PT ;  /* 0x0000005861587209 */ /* 0x000fc80007810000 */
[----:B------:R-:W-:-:S04]  /*19000*/  FMNMX.FTZ R3, R100, R88, !PT ;  /* 0x0000005864037209 */ /* 0x000fc80007810000 */
[----:B------:R-:W-:-:S05]  /*19010*/  FMNMX.FTZ R3, R101, R3, !PT ;  /* 0x0000000365037209 */ /* 0x000fca0007810000 */
[----:B------:R-:W1:Y:S02]  /*19020*/  SHFL.BFLY PT, R88, R3, 0x2, 0x1f ;  /* 0x0c401f0003587f89 */ /* 0x000e6400000e0000 */
[----:B-1----:R-:W-:Y:S01]  /*19030*/  FMNMX.FTZ R3, R3, R88, !PT ;  /* 0x0000005803037209 */ /* 0x002fe20007810000 */
[----:B------:R-:W-:-:S04]  /*19040*/  VIADD R88, R12, 0x500 ;  /* 0x000005000c587836 */ /* 0x000fc80000000000 */
[----:B------:R-:W1:Y:S01]  /*19050*/  SHFL.BFLY PT, R210, R3, 0x1, 0x1f ;  /* 0x0c201f0003d27f89 */ /* 0x000e6200000e0000 */
[----:B------:R-:W-:-:S13]  /*19060*/  R2UR UR6, R88 ;  /* 0x00000000580672ca */ /* 0x000fda00000e0000 */
[----:B------:R-:W-:Y:S01]  /*19070*/  QGMMA.64x128x32.F32.E4M3.E4M3 R24, R204, gdesc[UR4], R24, gsb0 ;  /* 0x01e00004cc187df3 */ /* 0x000fe20008000818 */
[----:B-1----:R-:W-:-:S04]  /*19080*/  FMNMX.FTZ R3, R3, R210, !PT ;  /* 0x000000d203037209 */ /* 0x002fc80007810000 */
[----:B------:R-:W-:Y:S01]  /*19090*/  FSETP.NEU.FTZ.AND P2, PT, R3, -INF , PT ;  /* 0xff8000000300780b */ /* 0x000fe20003f5d000 */
[----:B------:R-:W-:-:S05]  /*190a0*/  FFMA.FTZ R89, R2, R3, -8 ;  /* 0xc100000002597423 */ /* 0x000fca0000010003 */
        /* <DEDUP_REMOVED lines=10> */
[----:B------:R1:W2:Y:S01]  /*19150*/  SHFL.IDX PT, R197, R13, 0x1, 0x1c1f ;  /* 0x003c1f000dc57f89 */ /* 0x0002a200000e0000 */
[----:B------:R-:W-:-:S01]  /*19160*/  FFMA.FTZ R152, R2, R152, -R89 ;  /* 0x0000009802987223 */ /* 0x000fc20000010859 */
[C-C-:B------:R-:W-:Y:S01]  /*19170*/  FFMA.FTZ R153, R2.reuse, R153, -R89.reuse ;  /* 0x0000009902997223 */ /* 0x140fe20000010859 */
[----:B------:R-:W-:-:S01]  /*19180*/  FFMA.FTZ R156, R2, R156, -R89 ;  /* 0x0000009c029c7223 */ /* 0x000fc20000010859 */
[C-C-:B------:R-:W-:Y:S01]  /*19190*/  FFMA.FTZ R157, R2.reuse, R157, -R89.reuse ;  /* 0x0000009d029d7223 */ /* 0x140fe20000010859 */
[----:B------:R-:W-:-:S01]  /*191a0*/  FFMA.FTZ R160, R2, R160, -R89 ;  /* 0x000000a002a07223 */ /* 0x000fc20000010859 */
[C-C-:B------:R-:W-:Y:S01]  /*191b0*/  FFMA.FTZ R161, R2.reuse, R161, -R89.reuse ;  /* 0x000000a102a17223 */ /* 0x140fe20000010859 */
[----:B------:R-:W-:-:S01]  /*191c0*/  FFMA.FTZ R164, R2, R164, -R89 ;  /* 0x000000a402a47223 */ /* 0x000fc20000010859 */
[C-C-:B-1----:R-:W-:Y:S01]  /*191d0*/  FFMA.FTZ R13, R2.reuse, R169, -R89.reuse ;  /* 0x000000a9020d7223 */ /* 0x142fe20000010859 */
        /* <DEDUP_REMOVED lines=15> */
[----:B--2---:R-:W-:-:S02]  /*192d0*/  IMAD.IADD R197, R0, 0x1, R197 ;  /* 0x0000000100c57824 */ /* 0x004fc400078e02c5 */
[----:B------:R-:W-:-:S01]  /*192e0*/  FFMA.FTZ R149, R2, R149, -R89 ;  /* 0x0000009502957223 */ /* 0x000fc20000010859 */
[C-C-:B------:R-:W-:Y:S01]  /*192f0*/  FFMA.FTZ R120, R2.reuse, R120, -R89.reuse ;  /* 0x0000007802787223 */ /* 0x140fe20000010859 */
[----:B------:R-:W-:-:S01]  /*19300*/  FFMA.FTZ R121, R2, R121, -R89 ;  /* 0x0000007902797223 */ /* 0x000fc20000010859 */
[C-C-:B------:R-:W-:Y:S01]  /*19310*/  FFMA.FTZ R124, R2.reuse, R124, -R89.reuse ;  /* 0x0000007c027c7223 */ /* 0x140fe20000010859 */
[C---:B------:R-:W-:Y:S01]  /*19320*/  ISETP.GT.AND P3, PT, R197.reuse, RZ, PT ;  /* 0x000000ffc500720c */ /* 0x040fe20003f64270 */
[C-C-:B------:R-:W-:Y:S01]  /*19330*/  FFMA.FTZ R125, R2.reuse, R125, -R89.reuse ;  /* 0x0000007d027d7223 */ /* 0x140fe20000010859 */
[C---:B------:R-:W-:Y:S01]  /*19340*/  ISETP.GT.AND P4, PT, R197.reuse, 0x1, PT ;  /* 0x00000001c500780c */ /* 0x040fe20003f84270 */
[--C-:B------:R-:W-:Y:S01]  /*19350*/  FFMA.FTZ R128, R2, R128, -R89.reuse ;  /* 0x0000008002807223 */ /* 0x100fe20000010859 */
[----:B------:R-:W-:Y:S01]  /*19360*/  FSEL R186, R186, -INF , P3 ;  /* 0xff800000baba7808 */ /* 0x000fe20001800000 */
[C-C-:B------:R-:W-:Y:S01]  /*19370*/  FFMA.FTZ R108, R2.reuse, R108, -R89.reuse ;  /* 0x0000006c026c7223 */ /* 0x140fe20000010859 */
[----:B------:R-:W-:Y:S01]  /*19380*/  ISETP.GT.AND P3, PT, R197, 0x8, PT ;  /* 0x00000008c500780c */ /* 0x000fe20003f64270 */
[C-C-:B------:R-:W-:Y:S01]  /*19390*/  FFMA.FTZ R109, R2.reuse, R109, -R89.reuse ;  /* 0x0000006d026d7223 */ /* 0x140fe20000010859 */
[----:B------:R-:W-:Y:S01]  /*193a0*/  FSEL R187, R187, -INF , P4 ;  /* 0xff800000bbbb7808 */ /* 0x000fe20002000000 */
[--C-:B------:R-:W-:Y:S01]  /*193b0*/  FFMA.FTZ R112, R2, R112, -R89.reuse ;  /* 0x0000007002707223 */ /* 0x100fe20000010859 */
[----:B------:R-:W-:Y:S01]  /*193c0*/  FMNMX.FTZ R0, R186, R21, !PT ;  /* 0x00000015ba007209 */ /* 0x000fe20007810000 */
[C-C-:B------:R-:W-:Y:S01]  /*193d0*/  FFMA.FTZ R113, R2.reuse, R113, -R89.reuse ;  /* 0x0000007102717223 */ /* 0x140fe20000010859 */
[----:B------:R-:W-:Y:S01]  /*193e0*/  ISETP.GT.AND P4, PT, R197, 0x9, PT ;  /* 0x00000009c500780c */ /* 0x000fe20003f84270 */
[--C-:B------:R-:W-:Y:S01]  /*193f0*/  FFMA.FTZ R116, R2, R116, -R89.reuse ;  /* 0x0000007402747223 */ /* 0x100fe20000010859 */
[----:B------:R-:W-:Y:S01]  /*19400*/  FSEL R190, R190, -INF , P3 ;  /* 0xff800000bebe7808 */ /* 0x000fe20001800000 */
[C-C-:B------:R-:W-:Y:S01]  /*19410*/  FFMA.FTZ R117, R2.reuse, R117, -R89.reuse ;  /* 0x0000007502757223 */ /* 0x140fe20000010859 */
[----:B------:R-:W-:Y:S01]  /*19420*/  FMNMX.FTZ R0, R187, R0, !PT ;  /* 0x00000000bb007209 */ /* 0x000fe20007810000 */
        /* <DEDUP_REMOVED lines=8> */
[----:B------:R-:W-:Y:S01]  /*194b0*/  FFMA.FTZ R100, R2, R100, -R89 ;  /* 0x0000006402647223 */ /* 0x000fe20000010859 */
        /* <DEDUP_REMOVED lines=10> */
[----:B------:R-:W-:Y:S01]  /*19560*/  FSEL R199, R199, -INF , P4 ;  /* 0xff800000c7c77808 */ /* 0x000fe20002000000 */
[----:B------:R-:W-:Y:S01]  /*19570*/  MUFU.EX2 R185, R185 ;  /* 0x000000b900b97308 */ /* 0x000fe20000000800 */
[C---:B------:R-:W-:Y:S02]  /*19580*/  ISETP.GT.AND P3, PT, R197.reuse, 0x20, PT ;  /* 0x00000020c500780c */ /* 0x040fe40003f64270 */
        /* <DEDUP_REMOVED lines=155> */
[----:B------:R1:W-:Y:S01]  /*19f40*/  MUFU.EX2 R119, R181 ;  /* 0x000000b500777308 */ /* 0x0003e20000000800 */
[----:B------:R-:W-:-:S02]  /*19f50*/  FMNMX.FTZ R0, R129, R0, !PT ;  /* 0x0000000081007209 */ /* 0x000fc40007810000 */
[----:B------:R-:W-:Y:S02]  /*19f60*/  ISETP.GT.AND P3, PT, R197, 0xc8, PT ;  /* 0x000000c8c500780c */ /* 0x000fe40003f64270 */
[----:B------:R-:W-:Y:S02]  /*19f70*/  FMNMX.FTZ R0, R90, R0, !PT ;  /* 0x000000005a007209 */ /* 0x000fe40007810000 */
[----:B------:R-:W-:Y:S01]  /*19f80*/  FSEL R94, R94, -INF , P3 ;  /* 0xff8000005e5e7808 */ /* 0x000fe20001800000 */
[----:B------:R-:W-:Y:S01]  /*19f90*/  MUFU.EX2 R121, R121 ;  /* 0x0000007900797308 */ /* 0x000fe20000000800 */
[----:B-1----:R-:W-:-:S01]  /*19fa0*/  FFMA.FTZ R181, R2, R132, -R89 ;  /* 0x0000008402b57223 */ /* 0x002fc20000010859 */
[----:B------:R-:W-:Y:S02]  /*19fb0*/  FSEL R132, R91, -INF , P4 ;  /* 0xff8000005b847808 */ /* 0x000fe40002000000 */
[----:B------:R-:W-:Y:S02]  /*19fc0*/  ISETP.GT.AND P4, PT, R197, 0xc9, PT ;  /* 0x000000c9c500780c */ /* 0x000fe40003f84270 */
[----:B------:R-:W-:-:S02]  /*19fd0*/  FMNMX.FTZ R0, R132, R0, !PT ;  /* 0x0000000084007209 */ /* 0x000fc40007810000 */
[----:B------:R1:W-:Y:S01]  /*19fe0*/  MUFU.EX2 R91, R181 ;  /* 0x000000b5005b7308 */ /* 0x0003e20000000800 */
[C---:B------:R-:W-:Y:S02]  /*19ff0*/  ISETP.GT.AND P3, PT, R197.reuse, 0xd0, PT ;  /* 0x000000d0c500780c */ /* 0x040fe40003f64270 */
[----:B------:R-:W-:Y:S02]  /*1a000*/  FMNMX.FTZ R0, R94, R0, !PT ;  /* 0x000000005e007209 */ /* 0x000fe40007810000 */
[----:B------:R-:W-:Y:S02]  /*1a010*/  FSEL R98, R98, -INF , P3 ;  /* 0xff80000062627808 */ /* 0x000fe40001800000 */
[----:B------:R-:W-:Y:S01]  /*1a020*/  ISETP.GT.AND P3, PT, R197, 0xd8, PT ;  /* 0x000000d8c500780c */ /* 0x000fe20003f64270 */
[----:B------:R-:W-:Y:S01]  /*1a030*/  MUFU.EX2 R124, R124 ;  /* 0x0000007c007c7308 */ /* 0x000fe20000000800 */
[----:B-1----:R-:W-:-:S01]  /*1a040*/  FFMA.FTZ R181, R2, R133, -R89 ;  /* 0x0000008502b57223 */ /* 0x002fc20000010859 */
[----:B------:R-:W-:-:S02]  /*1a050*/  FSEL R133, R95, -INF , P4 ;  /* 0xff8000005f857808 */ /* 0x000fc40002000000 */
[----:B------:R-:W-:Y:S02]  /*1a060*/  ISETP.GT.AND P4, PT, R197, 0xd1, PT ;  /* 0x000000d1c500780c */ /* 0x000fe40003f84270 */
[----:B------:R-:W-:Y:S02]  /*1a070*/  FMNMX.FTZ R0, R133, R0, !PT ;  /* 0x0000000085007209 */ /* 0x000fe40007810000 */
[----:B------:R1:W-:Y:S01]  /*1a080*/  MUFU.EX2 R95, R181 ;  /* 0x000000b5005f7308 */ /* 0x0003e20000000800 */
[----:B------:R-:W-:Y:S02]  /*1a090*/  FSEL R102, R102, -INF , P3 ;  /* 0xff80000066667808 */ /* 0x000fe40001800000 */
[----:B------:R-:W-:-:S05]  /*1a0a0*/  FMNMX.FTZ R0, R98, R0, !PT ;  /* 0x0000000062007209 */ /* 0x000fca0007810000 */
[----:B------:R-:W-:Y:S01]  /*1a0b0*/  MUFU.EX2 R125, R125 ;  /* 0x0000007d007d7308 */ /* 0x000fe20000000800 */
[----:B-1----:R-:W-:-:S01]  /*1a0c0*/  FFMA.FTZ R181, R2, R104, -R89 ;  /* 0x0000006802b57223 */ /* 0x002fc20000010859 */
[----:B------:R-:W-:Y:S02]  /*1a0d0*/  FSEL R104, R99, -INF , P4 ;  /* 0xff80000063687808 */ /* 0x000fe40002000000 */
[----:B------:R-:W-:Y:S01]  /*1a0e0*/  ISETP.GT.AND P4, PT, R197, 0xd9, PT ;  /* 0x000000d9c500780c */ /* 0x000fe20003f84270 */
[----:B------:R-:W-:Y:S01]  /*1a0f0*/  FFMA.FTZ R197, R2, R209, -R89 ;  /* 0x000000d102c57223 */ /* 0x000fe20000010859 */
[----:B------:R-:W-:Y:S02]  /*1a100*/  FMNMX.FTZ R0, R104, R0, !PT ;  /* 0x0000000068007209 */ /* 0x000fe40007810000 */
[----:B------:R1:W-:Y:S02]  /*1a110*/  MUFU.EX2 R99, R181 ;  /* 0x000000b500637308 */ /* 0x0003e40000000800 */
[----:B------:R-:W-:-:S06]  /*1a120*/  FMNMX.FTZ R0, R102, R0, !PT ;  /* 0x0000000066007209 */ /* 0x000fcc0007810000 */
[----:B------:R-:W-:Y:S01]  /*1a130*/  MUFU.EX2 R128, R128 ;  /* 0x0000008000807308 */ /* 0x000fe20000000800 */
[----:B-1----:R-:W-:-:S01]  /*1a140*/  FFMA.FTZ R181, R2, R105, -R89 ;  /* 0x0000006902b57223 */ /* 0x002fc20000010859 */
[----:B------:R-:W-:-:S04]  /*1a150*/  FSEL R105, R103, -INF , P4 ;  /* 0xff80000067697808 */ /* 0x000fc80002000000 */
[----:B------:R-:W-:Y:S02]  /*1a160*/  FMNMX.FTZ R0, R105, R0, !PT ;  /* 0x0000000069007209 */ /* 0x000fe40007810000 */
[----:B------:R1:W-:Y:S08]  /*1a170*/  MUFU.EX2 R103, R181 ;  /* 0x000000b500677308 */ /* 0x0003f00000000800 */
[----:B------:R-:W-:Y:S01]  /*1a180*/  MUFU.EX2 R108, R108 ;  /* 0x0000006c006c7308 */ /* 0x000fe20000000800 */
[----:B-1----:R-:W1:Y:S07]  /*1a190*/  SHFL.BFLY PT, R181, R0, 0x2, 0x1f ;  /* 0x0c401f0000b57f89 */ /* 0x002e6e00000e0000 */
[----:B------:R-:W-:Y:S08]  /*1a1a0*/  MUFU.EX2 R109, R109 ;  /* 0x0000006d006d7308 */ /* 0x000ff00000000800 */
[----:B------:R-:W-:Y:S08]  /*1a1b0*/  MUFU.EX2 R112, R112 ;  /* 0x0000007000707308 */ /* 0x000ff00000000800 */
[----:B------:R-:W-:Y:S01]  /*1a1c0*/  MUFU.EX2 R113, R113 ;  /* 0x0000007100717308 */ /* 0x000fe20000000800 */
[----:B-1----:R-:W-:Y:S01]  /*1a1d0*/  FMNMX.FTZ R0, R0, R181, !PT ;  /* 0x000000b500007209 */ /* 0x002fe20007810000 */
[C-C-:B------:R-:W-:Y:S01]  /*1a1e0*/  FFMA.FTZ R181, R2.reuse, R208, -R89.reuse ;  /* 0x000000d002b57223 */ /* 0x140fe20000010859 */
[----:B------:R-:W-:-:S03]  /*1a1f0*/  FFMA.FTZ R89, R2, R101, -R89 ;  /* 0x0000006502597223 */ /* 0x000fc60000010859 */
[----:B------:R-:W1:Y:S02]  /*1a200*/  SHFL.BFLY PT, R204, R0, 0x1, 0x1f ;  /* 0x0c201f0000cc7f89 */ /* 0x000e6400000e0000 */
[----:B------:R-:W-:Y:S08]  /*1a210*/  MUFU.EX2 R116, R116 ;  /* 0x0000007400747308 */ /* 0x000ff00000000800 */
[----:B------:R-:W-:Y:S08]  /*1a220*/  MUFU.EX2 R117, R117 ;  /* 0x0000007500757308 */ /* 0x000ff00000000800 */
[----:B------:R-:W-:Y:S01]  /*1a230*/  MUFU.EX2 R181, R181 ;  /* 0x000000b500b57308 */ /* 0x000fe20000000800 */
[----:B-1----:R-:W-:-:S07]  /*1a240*/  FMNMX.FTZ R0, R0, R204, !PT ;  /* 0x000000cc00007209 */ /* 0x002fce0007810000 */
[----:B------:R-:W-:Y:S01]  /*1a250*/  MUFU.EX2 R197, R197 ;  /* 0x000000c500c57308 */ /* 0x000fe20000000800 */
[----:B------:R-:W-:Y:S01]  /*1a260*/  FSETP.NEU.FTZ.AND P3, PT, R0, -INF , PT ;  /* 0xff8000000000780b */ /* 0x000fe20003f7d000 */
[----:B------:R-:W-:-:S05]  /*1a270*/  FFMA.FTZ R204, R2, R0, -8 ;  /* 0xc100000002cc7423 */ /* 0x000fca0000010000 */
[----:B------:R-:W-:Y:S01]  /*1a280*/  FSEL R101, R204, RZ, P3 ;  /* 0x000000ffcc657208 */ /* 0x000fe20001800000 */
[----:B------:R-:W-:Y:S01]  /*1a290*/  MUFU.EX2 R92, R92 ;  /* 0x0000005c005c7308 */ /* 0x000fe20000000800 */
[----:B------:R-:W-:Y:S02]  /*1a2a0*/  FSEL R204, R3, RZ, P2 ;  /* 0x000000ff03cc7208 */ /* 0x000fe40001000000 */
[----:B------:R-:W-:Y:S01]  /*1a2b0*/  ISETP.NE.AND P2, PT, R211, RZ, PT ;  /* 0x000000ffd300720c */ /* 0x000fe20003f45270 */
[----:B------:R-:W-:-:S01]  /*1a2c0*/  FFMA.FTZ R186, R2, R186, -R101 ;  /* 0x000000ba02ba7223 */ /* 0x000fc20000010865 */
[----:B------:R-:W-:Y:S01]  /*1a2d0*/  FFMA.FTZ R187, R2, R187, -R101 ;  /* 0x000000bb02bb7223 */ /* 0x000fe20000010865 */
[----:B------:R-:W-:-:S01]  /*1a2e0*/  FADD.FTZ R204, -R204, R20 ;  /* 0x00000014cccc7221 */ /* 0x000fc20000010100 */
[----:B------:R-:W-:Y:S01]  /*1a2f0*/  FSEL R20, R0, RZ, P3 ;  /* 0x000000ff00147208 */ /* 0x000fe20001800000 */
[----:B------:R-:W-:-:S01]  /*1a300*/  FFMA.FTZ R190, R2, R190, -R101 ;  /* 0x000000be02be7223 */ /* 0x000fc20000010865 */
[C---:B------:R-:W-:Y:S01]  /*1a310*/  FFMA.FTZ R191, R2.reuse, R191, -R101 ;  /* 0x000000bf02bf7223 */ /* 0x040fe20000010865 */
[----:B------:R-:W-:Y:S01]  /*1a320*/  FMUL.FTZ R204, R2, R204 ;  /* 0x000000cc02cc7220 */ /* 0x000fe20000410000 */
[----:B------:R-:W-:Y:S01]  /*1a330*/  MUFU.EX2 R186, R186 ;  /* 0x000000ba00ba7308 */ /* 0x000fe20000000800 */
[----:B------:R-:W-:-:S01]  /*1a340*/  FADD.FTZ R20, -R20, R21 ;  /* 0x0000001514147221 */ /* 0x000fc20000010100 */
[C-C-:B------:R-:W-:Y:S01]  /*1a350*/  FFMA.FTZ R194, R2.reuse, R194, -R101.reuse ;  /* 0x000000c202c27223 */ /* 0x140fe20000010865 */
[----:B------:R-:W-:-:S01]  /*1a360*/  FFMA.FTZ R195, R2, R195, -R101 ;  /* 0x000000c302c37223 */ /* 0x000fc20000010865 */
[C-C-:B------:R-:W-:Y:S01]  /*1a370*/  FFMA.FTZ R198, R2.reuse, R198, -R101.reuse ;  /* 0x000000c602c67223 */ /* 0x140fe20000010865 */
[C---:B------:R-:W-:Y:S01]  /*1a380*/  FMUL.FTZ R20, R2.reuse, R20 ;  /* 0x0000001402147220 */ /* 0x040fe20000410000 */
[C-C-:B------:R-:W-:Y:S01]  /*1a390*/  FFMA.FTZ R199, R2.reuse, R199, -R101.reuse ;  /* 0x000000c702c77223 */ /* 0x140fe20000010865 */
[----:B------:R-:W-:-:S01]  /*1a3a0*/  FFMA.FTZ R170, R2, R170, -R101 ;  /* 0x000000aa02aa7223 */ /* 0x000fc20000010865 */
        /* <DEDUP_REMOVED lines=17> */
[----:B-1----:R-:W-:-:S01]  /*1a4c0*/  FFMA.FTZ R236, R205, R236, R88 ;  /* 0x000000eccdec7223 */ /* 0x002fc20000010058 */
[C-C-:B------:R-:W-:Y:S01]  /*1a4d0*/  FFMA.FTZ R167, R2.reuse, R167, -R101.reuse ;  /* 0x000000a702a77223 */ /* 0x140fe20000010865 */
[----:B------:R-:W-:-:S01]  /*1a4e0*/  FFMA.FTZ R138, R2, R138, -R101 ;  /* 0x0000008a028a7223 */ /* 0x000fc20000010865 */
[----:B------:R-:W-:Y:S01]  /*1a4f0*/  FFMA.FTZ R139, R2, R139, -R101 ;  /* 0x0000008b028b7223 */ /* 0x000fe20000010865 */
[----:B------:R-:W-:-:S01]  /*1a500*/  FADD.FTZ R236, R184, R236 ;  /* 0x000000ecb8ec7221 */ /* 0x000fc20000010000 */
[C-C-:B------:R-:W-:Y:S01]  /*1a510*/  FFMA.FTZ R142, R2.reuse, R142, -R101.reuse ;  /* 0x0000008e028e7223 */ /* 0x140fe20000010865 */
[----:B------:R-:W-:-:S01]  /*1a520*/  FFMA.FTZ R143, R2, R143, -R101 ;  /* 0x0000008f028f7223 */ /* 0x000fc20000010865 */
[----:B------:R-:W1:Y:S01]  /*1a530*/  MUFU.EX2 R190, R190 ;  /* 0x000000be00be7308 */ /* 0x000e620000000800 */
        /* <DEDUP_REMOVED lines=11> */
[C-C-:B------:R-:W-:Y:S01]  /*1a5f0*/  FFMA.FTZ R123, R2.reuse, R123, -R101.reuse ;  /* 0x0000007b027b7223 */ /* 0x140fe20000010865 */
[----:B------:R-:W-:-:S01]  /*1a600*/  FFMA.FTZ R126, R2, R126, -R101 ;  /* 0x0000007e027e7223 */ /* 0x000fc20000010865 */
[----:B------:R-:W-:Y:S01]  /*1a610*/  FADD.FTZ R236, R192, R236 ;  /* 0x000000ecc0ec7221 */ /* 0x000fe20000010000 */
[----:B------:R-:W-:-:S01]  /*1a620*/  FFMA.FTZ R127, R2, R127, -R101 ;  /* 0x0000007f027f7223 */ /* 0x000fc20000010865 */
[----:B------:R-:W3:Y:S01]  /*1a630*/  MUFU.EX2 R194, R194 ;  /* 0x000000c200c27308 */ /* 0x000ee20000000800 */
        /* <DEDUP_REMOVED lines=34> */
[----:B0-----:R-:W-:-:S03]  /*1a860*/  SHF.R.U32.HI R211, RZ, 0x7, R234 ;  /* 0x00000007ffd37819 */ /* 0x001fc600000116ea */
[----:B------:R-:W-:Y:S02]  /*1a870*/  FADD.FTZ R236, R180, R236 ;  /* 0x000000ecb4ec7221 */ /* 0x000fe40000010000 */
[----:B------:R-:W0:Y:S01]  /*1a880*/  MUFU.EX2 R171, R171 ;  /* 0x000000ab00ab7308 */ /* 0x000e220000000800 */
[----:B---3--:R-:W-:-:S01]  /*1a890*/  FADD.FTZ R14, R199, R14 ;  /* 0x0000000ec70e7221 */ /* 0x008fc20000010000 */
        /* <DEDUP_REMOVED lines=50> */
[----:B------:R-:W-:Y:S02]  /*1abc0*/  VIADD R20, R12, 0x600 ;  /* 0x000006000c147836 */ /* 0x000fe40000000000 */
[----:B------:R-:W-:-:S01]  /*1abd0*/  FFMA.FTZ R12, R2, R111, -R101 ;  /* 0x0000006f020c7223 */ /* 0x000fc20000010865 */
[----:B------:R-:W-:Y:S02]  /*1abe0*/  FADD.FTZ R14, R144, R14 ;  /* 0x0000000e900e7221 */ /* 0x000fe40000010000 */
[----:B------:R-:W-:Y:S01]  /*1abf0*/  R2UR UR6, R20 ;  /* 0x00000000140672ca */ /* 0x000fe200000e0000 */
[----:B------:R-:W1:Y:S01]  /*1ac00*/  MUFU.EX2 R147, R147 ;  /* 0x0000009300937308 */ /* 0x000e620000000800 */
[----:B0-----:R-:W-:-:S01]  /*1ac10*/  FADD.FTZ R21, R143, R21 ;  /* 0x000000158f157221 */ /* 0x001fc20000010000 */
[----:B------:R-:W-:Y:S01]  /*1ac20*/  FADD.FTZ R14, R145, R14 ;  /* 0x0000000e910e7221 */ /* 0x000fe20000010000 */
[----:B------:R-:W-:-:S03]  /*1ac30*/  FFMA.FTZ R20, R2, R115, -R101 ;  /* 0x0000007302147223 */ /* 0x000fc60000010865 */
[----:B------:R-:W-:Y:S02]  /*1ac40*/  FADD.FTZ R14, R148, R14 ;  /* 0x0000000e940e7221 */ /* 0x000fe40000010000 */
[----:B------:R-:W0:Y:S01]  /*1ac50*/  MUFU.EX2 R150, R150 ;  /* 0x0000009600967308 */ /* 0x000e220000000800 */
[----:B--2---:R-:W-:-:S01]  /*1ac60*/  FADD.FTZ R111, R146, R21 ;  /* 0x00000015926f7221 */ /* 0x004fc20000010000 */
[----:B------:R-:W-:Y:S02]  /*1ac70*/  IMAD.MOV.U32 R21, RZ, RZ, -0x3ffffff0 ;  /* 0xc0000010ff157424 */ /* 0x000fe400078e00ff */
[----:B------:R-:W-:-:S03]  /*1ac80*/  FADD.FTZ R14, R149, R14 ;  /* 0x0000000e950e7221 */ /* 0x000fc60000010000 */
[----:B------:R-:W-:Y:S01]  /*1ac90*/  R2UR UR7, R21 ;  /* 0x00000000150772ca */ /* 0x000fe200000e0000 */
[----:B------:R-:W2:Y:S01]  /*1aca0*/  MUFU.EX2 R151, R151 ;  /* 0x0000009700977308 */ /* 0x000ea20000000800 */
[----:B-1----:R-:W-:-:S01]  /*1acb0*/  FADD.FTZ R111, R147, R111 ;  /* 0x0000006f936f7221 */ /* 0x002fc20000010000 */
[----:B------:R-:W-:Y:S01]  /*1acc0*/  FADD.FTZ R14, R120, R14 ;  /* 0x0000000e780e7221 */ /* 0x000fe20000010000 */
[----:B------:R-:W-:-:S01]  /*1acd0*/  FFMA.FTZ R21, R2, R129, -R101 ;  /* 0x0000008102157223 */ /* 0x000fc20000010865 */
[----:B------:R-:W-:Y:S02]  /*1ace0*/  FFMA.FTZ R101, R2, R105, -R101 ;  /* 0x0000006902657223 */ /* 0x000fe40000010865 */
[----:B------:R-:W-:-:S02]  /*1acf0*/  FADD.FTZ R14, R121, R14 ;  /* 0x0000000e790e7221 */ /* 0x000fc40000010000 */
[----:B------:R-:W1:Y:S01]  /*1ad00*/  MUFU.EX2 R122, R122 ;  /* 0x0000007a007a7308 */ /* 0x000e620000000800 */
[----:B0-----:R-:W-:-:S01]  /*1ad10*/  FADD.FTZ R111, R150, R111 ;  /* 0x0000006f966f7221 */ /* 0x001fc20000010000 */
[----:B------:R-:W-:-:S02]  /*1ad20*/  FADD.FTZ R14, R124, R14 ;  /* 0x0000000e7c0e7221 */ /* 0x000fc40000010000 */
[----:B------:R-:W-:Y:S02]  /*1ad30*/  QGMMA.64x128x32.F32.E4M3.E4M3 R24, R200, gdesc[UR4], R24, gsb0 ;  /* 0x01e00004c8187df3 */ /* 0x000fe40008000818 */
[----:B------:R-:W-:-:S02]  /*1ad40*/  FADD.FTZ R14, R125, R14 ;  /* 0x0000000e7d0e7221 */ /* 0x000fc40000010000 */
        /* <DEDUP_REMOVED lines=18> */
[----:B------:R-:W-:Y:S01]  /*1ae70*/  FADD.FTZ R129, R112, R14 ;  /* 0x0000000e70817221 */ /* 0x000fe20000010000 */
[----:B------:R-:W-:-:S03]  /*1ae80*/  IADD3 R14, -R211, 0xb, RZ ;  /* 0x0000000bd30e7810 */ /* 0x000fc60007ffe1ff */
        /* <DEDUP_REMOVED lines=20> */
[----:B------:R-:W0:Y:S08]  /*1afd0*/  MUFU.EX2 R20, R20 ;  /* 0x0000001400147308 */ /* 0x000e300000000800 */
[----:B------:R-:W3:Y:S08]  /*1afe0*/  MUFU.EX2 R118, R118 ;  /* 0x0000007600767308 */ /* 0x000ef00000000800 */
[----:B------:R-:W4:Y:S08]  /*1aff0*/  MUFU.EX2 R21, R21 ;  /* 0x0000001500157308 */ /* 0x000f300000000800 */
[----:B------:R2:W-:Y:S08]  /*1b000*/  MUFU.EX2 R111, R132 ;  /* 0x00000084006f7308 */ /* 0x0005f00000000800 */
[----:B------:R-:W4:Y:S01]  /*1b010*/  MUFU.EX2 R90, R90 ;  /* 0x0000005a005a7308 */ /* 0x000f220000000800 */
[----:B--2---:R-:W-:-:S04]  /*1b020*/  FADD.FTZ R132, R12, R115 ;  /* 0x000000730c847221 */ /* 0x004fc80000010000 */
[----:B-1----:R-:W-:-:S03]  /*1b030*/  FADD.FTZ R132, R114, R132 ;  /* 0x0000008472847221 */ /* 0x002fc60000010000 */
[----:B------:R-:W1:Y:S01]  /*1b040*/  MUFU.EX2 R94, R94 ;  /* 0x0000005e005e7308 */ /* 0x000e620000000800 */
[----:B0-----:R-:W-:-:S01]  /*1b050*/  FADD.FTZ R132, R20, R132 ;  /* 0x0000008414847221 */ /* 0x001fc20000010000 */
[----:B------:R-:W-:Y:S02]  /*1b060*/  WARPGROUP.DEPBAR.LE gsb0, 0x0 ;  /* 0x00008000000079c5 */ /* 0x000fe40000010000 */
[----:B------:R0:W-:Y:S06]  /*1b070*/  BAR.ARV R14, 0x100 ;  /* 0x0004000e0000751d */ /* 0x0001ec0000002000 */
[----:B---3--:R-:W-:-:S01]  /*1b080*/  FADD.FTZ R132, R118, R132 ;  /* 0x0000008476847221 */ /* 0x008fc20000010000 */
[----:B------:R-:W2:Y:S01]  /*1b090*/  MUFU.EX2 R93, R93 ;  /* 0x0000005d005d7308 */ /* 0x000ea20000000800 */
[----:B0-----:R-:W-:-:S02]  /*1b0a0*/  @!P2 IMAD R14, R233, 0x8, R16 ;  /* 0x00000008e90ea824 */ /* 0x001fc400078e0210 */
[----:B----4-:R-:W-:Y:S02]  /*1b0b0*/  FADD.FTZ R132, R21, R132 ;  /* 0x0000008415847221 */ /* 0x010fe40000010000 */
[----:B------:R-:W-:Y:S02]  /*1b0c0*/  @!P2 VIADD R14, R14, 0x2e840 ;  /* 0x0002e8400e0ea836 */ /* 0x000fe40000000000 */
[----:B------:R-:W-:Y:S01]  /*1b0d0*/  FADD.FTZ R132, R90, R132 ;  /* 0x000000845a847221 */ /* 0x000fe20000010000 */
[----:B------:R-:W0:Y:S02]  /*1b0e0*/  MUFU.EX2 R115, R133 ;  /* 0x0000008500737308 */ /* 0x000e240000000800 */
[----:B------:R-:W-:Y:S01]  /*1b0f0*/  @!P2 PRMT R14, RZ, 0x654, R14 ;  /* 0x00000654ff0ea816 */ /* 0x000fe2000000000e */
[----:B------:R-:W-:-:S03]  /*1b100*/  FADD.FTZ R132, R111, R132 ;  /* 0x000000846f847221 */ /* 0x000fc60000010000 */
[----:B------:R3:W-:Y:S01]  /*1b110*/  @!P2 SYNCS.ARRIVE.TRANS64.RED.A1T0 RZ, [R14+URZ], RZ ;  /* 0x000000ff0effa9a7 */ /* 0x0007e2000810043f */
[----:B-1----:R-:W-:-:S01]  /*1b120*/  FADD.FTZ R132, R94, R132 ;  /* 0x000000845e847221 */ /* 0x002fc20000010000 */
        /* <DEDUP_REMOVED lines=14> */
[----:B------:R-:W3:Y:S01]  /*1b210*/  MUFU.EX2 R101, R101 ;  /* 0x0000006500657308 */ /* 0x000ee20000000800 */
[----:B0-----:R-:W-:-:S01]  /*1b220*/  FADD.FTZ R132, R102, R132 ;  /* 0x0000008466847221 */ /* 0x001fc20000010000 */
[----:B-1----:R-:W-:-:S03]  /*1b230*/  FADD.FTZ R236, R89, R129 ;  /* 0x0000008159ec7221 */ /* 0x002fc60000010000 */
[----:B---3--:R-:W-:Y:S01]  /*1b240*/  FADD.FTZ R14, R101, R132 ;  /* 0x00000084650e7221 */ /* 0x008fe20000010000 */
[----:B------:R-:W-:Y:S06]  /*1b250*/  @!P1 BRA `(.L_x_8127) ;  /* 0x0000000000049947 */ /* 0x000fec0003800000 */
[----:B------:R-:W-:Y:S01]  /*1b260*/  BPT.TRAP 0x1 ;  /* 0x000000040000795c */ /* 0x000fe20000300000 */
.L_x_8127:
[----:B------:R-:W2:Y:S04]  /*1b270*/  LDL R105, [R1+0x50] ;  /* 0x0000500001697983 */ /* 0x000ea80000100800 */
[----:B------:R-:W3:Y:S01]  /*1b280*/  LDL R132, [R1+0x3c] ;  /* 0x00003c0001847983 */ /* 0x000ee20000100800 */
[----:B------:R-:W-:Y:S02]  /*1b290*/  F2FP.SATFINITE.E4M3.F32.PACK_AB_MERGE_C R108, R109, R108, RZ ;  /* 0x0000006c6d6c723e */ /* 0x000fe400048070ff */
[----:B------:R-:W-:Y:S02]  /*1b2a0*/  F2FP.SATFINITE.E4M3.F32.PACK_AB_MERGE_C R12, R12, R110, RZ ;  /* 0x0000006e0c0c723e */ /* 0x000fe400048070ff */
[----:B------:R-:W-:Y:S02]  /*1b2b0*/  F2FP.SATFINITE.E4M3.F32.PACK_AB_MERGE_C R21, R21, R118, RZ ;  /* 0x000000761515723e */ /* 0x000fe400048070ff */
[----:B------:R-:W-:-:S02]  /*1b2c0*/  F2FP.SATFINITE.E4M3.F32.PACK_AB_MERGE_C R108, R103, R99, R108 ;  /* 0x00000063676c723e */ /* 0x000fc4000480706c */
[----:B------:R-:W-:Y:S02]  /*1b2d0*/  F2FP.SATFINITE.E4M3.F32.PACK_AB_MERGE_C R106, R107, R106, R12 ;  /* 0x0000006a6b6a723e */ /* 0x000fe4000480700c */
        /* <DEDUP_REMOVED lines=128> */
[----:B------:R-:W-:Y:S01]  /*1bae0*/  IMAD.MOV.U32 R231, RZ, RZ, R233 ;  /* 0x000000ffffe77224 */ /* 0x000fe200078e00e9 */
[----:B------:R-:W-:Y:S06]  /*1baf0*/  @P2 BRA `(.L_x_8128) ;  /* 0xffffffb000042947 */ /* 0x000fec000383ffff */
[----:B------:R-:W-:-:S07]  /*1bb00*/  IMAD.MOV.U32 R231, RZ, RZ, R233 ;  /* 0x000000ffffe77224 */ /* 0x000fce00078e00e9 */
.L_x_8117:
[----:B------:R-:W-:-:S13]  /*1bb10*/  ISETP.GE.AND P0, PT, R15, RZ, PT ;  /* 0x000000ff0f00720c */ /* 0x000fda0003f06270 */
[----:B------:R-:W-:Y:S05]  /*1bb20*/  @!P0 BRA `(.L_x_8129) ;  /* 0x0000004000208947 */ /* 0x000fea0003800000 */
[----:B------:R-:W-:Y:S02]  /*1bb30*/  IMAD.MOV.U32 R233, RZ, RZ, R0 ;  /* 0x000000ffffe97224 */ /* 0x000fe400078e0000 */
[----:B------:R-:W-:Y:S02]  /*1bb40*/  IMAD.MOV.U32 R234, RZ, RZ, R3 ;  /* 0x000000ffffea7224 */ /* 0x000fe400078e0003 */
[----:B------:R-:W-:Y:S02]  /*1bb50*/  IMAD.MOV.U32 R12, RZ, RZ, R232 ;  /* 0x000000ffff0c7224 */ /* 0x000fe400078e00e8 */
[----:B------:R-:W-:-:S07]  /*1bb60*/  IMAD.MOV.U32 R235, RZ, RZ, R231 ;  /* 0x000000ffffeb7224 */ /* 0x000fce00078e00e7 */
.L_x_8140:
        /* <DEDUP_REMOVED lines=8> */
[----:B-1----:R-:W-:Y:S05]  /*1bbf0*/  @P2 BRA `(.L_x_8130) ;  /* 0x0000000000302947 */ /* 0x002fea0003800000 */
[----:B------:R-:W-:Y:S05]  /*1bc00*/  @!P1 BRA `(.L_x_8131) ;  /* 0x0000000000049947 */ /* 0x000fea0003800000 */
[----:B------:R-:W-:Y:S01]  /*1bc10*/  BPT.TRAP 0x1 ;  /* 0x000000040000795c */ /* 0x000fe20000300000 */
.L_x_8131:
[----:B------:R-:W-:Y:S01]  /*1bc20*/  IMAD R0, R231, 0x8, R16 ;  /* 0x00000008e7007824 */ /* 0x000fe200078e0210 */
[----:B------:R-:W-:-:S04]  /*1bc30*/  SHF.L.U32 R3, R232, 0x1f, RZ ;  /* 0x0000001fe8037819 */ /* 0x000fc800000006ff */
[----:B------:R1:W2:Y:S01]  /*1bc40*/  SYNCS.PHASECHK.TRANS64.TRYWAIT P0, [R0+URZ+0x2e830], R3 ;  /* 0x02e83003000075a7 */ /* 0x0002a2000800017f */
[----:B------:R-:W-:Y:S05]  /*1bc50*/  @!P1 BRA `(.L_x_8132) ;  /* 0x0000000000049947 */ /* 0x000fea0003800000 */
[----:B------:R-:W-:Y:S01]  /*1bc60*/  BPT.TRAP 0x1 ;  /* 0x000000040000795c */ /* 0x000fe20000300000 */
.L_x_8132:
[----:B------:R-:W-:Y:S04]  /*1bc70*/  BSSY B0, `(.L_x_8130) ;  /* 0x0000004000007945 */ /* 0x000fe80003800000 */
[----:B--2---:R-:W-:Y:S05]  /*1bc80*/  @P0 BRA `(.L_x_8133) ;  /* 0x0000000000080947 */ /* 0x004fea0003800000 */
[----:B------:R-:W2:Y:S02]  /*1bc90*/  SYNCS.PHASECHK.TRANS64.TRYWAIT P0, [R0+URZ+0x2e830], R3 ;  /* 0x02e83003000075a7 */ /* 0x000ea4000800017f */
[----:B--2---:R-:W-:Y:S05]  /*1bca0*/  @!P0 BRA `(.L_x_8134) ;  /* 0x000000f8000c8947 */ /* 0x004fea0003800000 */
.L_x_8133:
[----:B------:R-:W-:Y:S05]  /*1bcb0*/  BSYNC B0 ;  /* 0x0000000000007941 */ /* 0x000fea0003800000 */
.L_x_8130:
[----:B-12---:R-:W2:Y:S01]  /*1bcc0*/  LDL R3, [R1+0x48] ;  /* 0x0000480001037983 */ /* 0x006ea20000100800 */
[----:B------:R-:W-:Y:S05]  /*1bcd0*/  WARPSYNC.ALL ;  /* 0x0000000000007948 */ /* 0x000fea0003800000 */
[----:B------:R-:W1:Y:S01]  /*1bce0*/  S2R R0, SR_TID.X ;  /* 0x0000000000007919 */ /* 0x000e620000002100 */
[----:B------:R-:W-:Y:S01]  /*1bcf0*/  IMAD.MOV.U32 R89, RZ, RZ, 0x40000040 ;  /* 0x40000040ff597424 */ /* 0x000fe200078e00ff */
[----:B------:R-:W-:Y:S01]  /*1bd00*/  MOV R13, UR38 ;  /* 0x00000026000d7c02 */ /* 0x000fe20008000f00 */
[----:B------:R-:W-:Y:S01]  /*1bd10*/  IMAD.MOV.U32 R93, RZ, RZ, 0x40000040 ;  /* 0x40000040ff5d7424 */ /* 0x000fe200078e00ff */
[----:B------:R-:W-:Y:S01]  /*1bd20*/  STL [R1+0xfc], R28 ;  /* 0x0000fc1c01007387 */ /* 0x000fe20000100800 */
        /* <DEDUP_REMOVED lines=10> */
[C---:B------:R-:W-:Y:S01]  /*1bdd0*/  R2UR UR5, R91.reuse ;  /* 0x000000005b0572ca */ /* 0x040fe200000e0000 */
[----:B------:R-:W-:Y:S01]  /*1bde0*/  STL [R1+0xf0], R25 ;  /* 0x0000f01901007387 */ /* 0x000fe20000100800 */
[----:B------:R-:W-:Y:S02]  /*1bdf0*/  R2UR UR7, R91 ;  /* 0x000000005b0772ca */ /* 0x000fe400000e0000 */
[----:B------:R-:W-:Y:S01]  /*1be00*/  R2UR UR9, R93 ;  /* 0x000000005d0972ca */ /* 0x000fe200000e0000 */
[----:B------:R-:W-:Y:S01]  /*1be10*/  STL [R1+0xec], R24 ;  /* 0x0000ec1801007387 */ /* 0x000fe20000100800 */
[----:B------:R-:W-:Y:S02]  /*1be20*/  R2UR UR11, R89 ;  /* 0x00000000590b72ca */ /* 0x000fe400000e0000 */
[C---:B------:R-:W-:Y:S01]  /*1be30*/  R2UR UR59, R91.reuse ;  /* 0x000000005b3b72ca */ /* 0x040fe200000e0000 */
[----:B------:R-:W-:Y:S01]  /*1be40*/  STL [R1+0xe8], R23 ;  /* 0x0000e81701007387 */ /* 0x000fe20000100800 */
[----:B------:R-:W-:-:S02]  /*1be50*/  R2UR UR29, R91 ;  /* 0x000000005b1d72ca */ /* 0x000fc400000e0000 */
[----:B------:R-:W-:Y:S01]  /*1be60*/  R2UR UR13, R89 ;  /* 0x00000000590d72ca */ /* 0x000fe200000e0000 */
[----:B------:R3:W-:Y:S01]  /*1be70*/  STL [R1+0xe4], R22 ;  /* 0x0000e41601007387 */ /* 0x0007e20000100800 */
[----:B------:R-:W-:Y:S02]  /*1be80*/  R2UR UR15, R93 ;  /* 0x000000005d0f72ca */ /* 0x000fe400000e0000 */
[----:B-1----:R-:W-:Y:S01]  /*1be90*/  SHF.R.U32.HI R0, RZ, 0x7, R0 ;  /* 0x00000007ff007819 */ /* 0x002fe20000011600 */
[----:B------:R-:W-:Y:S01]  /*1bea0*/  STL [R1+0xe0], R19 ;  /* 0x0000e01301007387 */ /* 0x000fe20000100800 */
[----:B------:R-:W-:Y:S02]  /*1beb0*/  R2UR UR31, R89 ;  /* 0x00000000591f72ca */ /* 0x000fe400000e0000 */
[C---:B------:R-:W-:Y:S01]  /*1bec0*/  R2UR UR21, R91.reuse ;  /* 0x000000005b1572ca */ /* 0x040fe200000e0000 */
[----:B------:R-:W-:Y:S01]  /*1bed0*/  VIADD R94, R0, 0x8 ;  /* 0x00000008005e7836 */ /* 0x000fe20000000000 */
[----:B------:R1:W-:Y:S01]  /*1bee0*/  STL [R1+0xdc], R18 ;  /* 0x0000dc1201007387 */ /* 0x0003e20000100800 */
[----:B---3--:R-:W-:Y:S01]  /*1bef0*/  MOV R22, UR43 ;  /* 0x0000002b00167c02 */ /* 0x008fe20008000f00 */
[----:B------:R-:W-:Y:S01]  /*1bf00*/  UMOV UR43, UR25 ;  /* 0x00000019002b7c82 */ /* 0x000fe20008000000 */
[----:B------:R-:W-:Y:S01]  /*1bf10*/  R2UR UR23, R91 ;  /* 0x000000005b1772ca */ /* 0x000fe200000e0000 */
[----:B------:R3:W-:Y:S01]  /*1bf20*/  BAR.SYNC.DEFER_BLOCKING R94, 0x100 ;  /* 0x0004005e0000751d */ /* 0x0007e20000010000 */
[----:B------:R-:W-:-:S02]  /*1bf30*/  MOV R96, UR43 ;  /* 0x0000002b00607c02 */ /* 0x000fc40008000f00 */
[----:B------:R-:W-:Y:S02]  /*1bf40*/  R2UR UR27, R89 ;  /* 0x00000000591b72ca */ /* 0x000fe400000e0000 */
[C---:B------:R-:W-:Y:S01]  /*1bf50*/  R2UR UR25, R5.reuse ;  /* 0x00000000051972ca */ /* 0x040fe200000e0000 */
[----:B------:R-:W-:Y:S01]  /*1bf60*/  UMOV UR43, UR5 ;  /* 0x00000005002b7c82 */ /* 0x000fe20008000000 */
[----:B-1----:R-:W-:Y:S01]  /*1bf70*/  MOV R18, UR35 ;  /* 0x0000002300127c02 */ /* 0x002fe20008000f00 */
[----:B------:R-:W-:Y:S01]  /*1bf80*/  STL [R1+0xd8], R17 ;  /* 0x0000d81101007387 */ /* 0x000fe20000100800 */
[----:B------:R-:W-:Y:S01]  /*1bf90*/  UMOV UR35, UR17 ;  /* 0x0000001100237c82 */ /* 0x000fe20008000000 */
[C---:B------:R-:W-:Y:S02]  /*1bfa0*/  R2UR UR17, R5.reuse ;  /* 0x00000000051172ca */ /* 0x040fe400000e0000 */
[C---:B------:R-:W-:Y:S01]  /*1bfb0*/  R2UR UR5, R5.reuse ;  /* 0x00000000050572ca */ /* 0x040fe200000e0000 */
[----:B------:R1:W-:Y:S01]  /*1bfc0*/  STL [R1+0xd4], R16 ;  /* 0x0000d41001007387 */ /* 0x0003e20000100800 */
[----:B------:R-:W-:Y:S01]  /*1bfd0*/  MOV R28, UR35 ;  /* 0x00000023001c7c02 */ /* 0x000fe20008000f00 */
[----:B------:R-:W-:Y:S01]  /*1bfe0*/  UMOV UR35, UR9 ;  /* 0x0000000900237c82 */ /* 0x000fe20008000000 */
[----:B------:R-:W-:Y:S01]  /*1bff0*/  R2UR UR9, R5 ;  /* 0x00000000050972ca */ /* 0x000fe200000e0000 */
[----:B------:R-:W-:Y:S01]  /*1c000*/  STL [R1+0xd0], R15 ;  /* 0x0000d00f01007387 */ /* 0x000fe20000100800 */
[----:B------:R-:W-:-:S02]  /*1c010*/  R2UR UR47, R89 ;  /* 0x00000000592f72ca */ /* 0x000fc400000e0000 */
[----:B------:R-:W-:Y:S01]  /*1c020*/  R2UR UR51, R91 ;  /* 0x000000005b3372ca */ /* 0x000fe200000e0000 */
[----:B------:R-:W-:Y:S01]  /*1c030*/  STL [R1+0xcc], R14 ;  /* 0x0000cc0e01007387 */ /* 0x000fe20000100800 */
[----:B------:R-:W-:Y:S01]  /*1c040*/  R2UR UR55, R89 ;  /* 0x00000000593772ca */ /* 0x000fe200000e0000 */
[----:B------:R-:W-:Y:S01]  /*1c050*/  IMAD.MOV.U32 R91, RZ, RZ, 0x40000040 ;  /* 0x40000040ff5b7424 */ /* 0x000fe200078e00ff */
[----:B------:R-:W-:Y:S01]  /*1c060*/  WARPGROUP.ARRIVE ;  /* 0x00000000000079c5 */ /* 0x000fe20000000000 */
[----:B-1----:R-:W-:Y:S01]  /*1c070*/  MOV R16, UR59 ;  /* 0x0000003b00107c02 */ /* 0x002fe20008000f00 */
[----:B------:R-:W-:Y:S01]  /*1c080*/  UMOV UR59, UR29 ;  /* 0x0000001d003b7c82 */ /* 0x000fe20008000000 */
[----:B------:R-:W-:Y:S01]  /*1c090*/  STL [R1+0xc8], R12 ;  /* 0x0000c80c01007387 */ /* 0x000fe20000100800 */
[----:B------:R-:W-:Y:S01]  /*1c0a0*/  MOV R26, UR59 ;  /* 0x0000003b001a7c02 */ /* 0x000fe20008000f00 */
[----:B------:R-:W-:Y:S01]  /*1c0b0*/  UMOV UR59, UR13 ;  /* 0x0000000d003b7c82 */ /* 0x000fe20008000000 */
[----:B------:R-:W-:Y:S01]  /*1c0c0*/  R2UR UR13, R5 ;  /* 0x00000000050d72ca */ /* 0x000fe200000e0000 */
[----:B------:R1:W-:Y:S01]  /*1c0d0*/  STL [R1+0xc4], R2 ;  /* 0x0000c40201007387 */ /* 0x0003e20000100800 */
[----:B------:R-:W-:Y:S01]  /*1c0e0*/  IMAD.MOV.U32 R89, RZ, RZ, 0x40000040 ;  /* 0x40000040ff597424 */ /* 0x000fe200078e00ff */
[----:B------:R-:W-:-:S02]  /*1c0f0*/  R2UR UR40, R4 ;  /* 0x00000000042872ca */ /* 0x000fc400000e0000 */
[----:B------:R-:W-:Y:S02]  /*1c100*/  R2UR UR41, R5 ;  /* 0x00000000052972ca */ /* 0x000fe400000e0000 */
[C---:B------:R-:W-:Y:S02]  /*1c110*/  R2UR UR32, R10.reuse ;  /* 0x000000000a2072ca */ /* 0x040fe400000e0000 */
[----:B------:R-:W-:Y:S02]  /*1c120*/  R2UR UR33, R11 ;  /* 0x000000000b2172ca */ /* 0x000fe400000e0000 */
[----:B-1----:R-:W-:Y:S02]  /*1c130*/  MOV R2, UR39 ;  /* 0x0000002700027c02 */ /* 0x002fe40008000f00 */
[----:B------:R-:W-:Y:S02]  /*1c140*/  R2UR UR39, R93 ;  /* 0x000000005d2772ca */ /* 0x000fe400000e0000 */
[----:B------:R-:W-:-:S02]  /*1c150*/  R2UR UR56, R10 ;  /* 0x000000000a3872ca */ /* 0x000fc400000e0000 */
[----:B------:R-:W-:Y:S02]  /*1c160*/  R2UR UR57, R11 ;  /* 0x000000000b3972ca */ /* 0x000fe400000e0000 */
[----:B------:R-:W-:-:S07]  /*1c170*/  MOV R0, UR36 ;  /* 0x0000002400007c02 */ /* 0x000fce0008000f00 */
        /* <DEDUP_REMOVED lines=68> */
[C---:B------:R-:W-:Y:S01]  /*1c5c0*/  R2UR UR12, R4.reuse ;  /* 0x00000000040c72ca */ /* 0x040fe200000e0000 */
[----:B------:R-:W-:Y:S01]  /*1c5d0*/  IMAD.MOV.U32 R21, RZ, RZ, R95 ;  /* 0x000000ffff157224 */ /* 0x000fe200078e005f */
[----:B------:R-:W-:-:S02]  /*1c5e0*/  R2UR UR24, R4 ;  /* 0x00000000041872ca */ /* 0x000fc400000e0000 */
        /* <DEDUP_REMOVED lines=38> */
[----:B0-----:R-:W-:-:S06]  /*1c850*/  WARPGROUP.ARRIVE ;  /* 0x00000000000079c5 */ /* 0x001fcc0000000000 */
[----:B------:R-:W-:Y:S01]  /*1c860*/  QGMMA.64x32x32.F32.E4M3.E4M3 R104, gdesc[UR24], RZ, !UPT, gsb0 ;  /* 0x00600000186879f3 */ /* 0x000fe2000c0008ff */
[----:B------:R-:W-:Y:S02]  /*1c870*/  R2UR UR26, R88 ;  /* 0x00000000581a72ca */ /* 0x000fe400000e0000 */
[----:B------:R-:W-:Y:S01]  /*1c880*/  R2UR UR27, R89 ;  /* 0x00000000591b72ca */ /* 0x000fe200000e0000 */
[----:B------:R-:W-:Y:S02]  /*1c890*/  WARPGROUP.DEPBAR.LE gsb0, 0x0 ;  /* 0x00008000000079c5 */ /* 0x000fe40000010000 */
[----:B---3--:R-:W-:-:S06]  /*1c8a0*/  WARPGROUP.ARRIVE ;  /* 0x00000000000079c5 */ /* 0x008fcc0000000000 */
        /* <DEDUP_REMOVED lines=141> */
.L_x_8136:
[----:B-----5:R-:W-:Y:S01]  /*1d180*/  SHF.L.U32 R0, R12, 0x1f, RZ ;  /* 0x0000001f0c007819 */ /* 0x020fe200000006ff */
[----:B------:R-:W-:-:S04]  /*1d190*/  IMAD R3, R235, 0x8, R16 ;  /* 0x00000008eb037824 */ /* 0x000fc800078e0210 */
[----:B------:R0:W1:Y:S01]  /*1d1a0*/  SYNCS.PHASECHK.TRANS64.TRYWAIT P0, [R3+URZ+0x2e850], R0 ;  /* 0x02e85000030075a7 */ /* 0x000062000800017f */
[----:B------:R-:W-:Y:S05]  /*1d1b0*/  @!P1 BRA `(.L_x_8137) ;  /* 0x0000000000049947 */ /* 0x000fea0003800000 */
[----:B------:R-:W-:Y:S01]  /*1d1c0*/  BPT.TRAP 0x1 ;  /* 0x000000040000795c */ /* 0x000fe20000300000 */
.L_x_8137:
[----:B-1----:R-:W-:Y:S05]  /*1d1d0*/  @P0 BRA `(.L_x_8135) ;  /* 0x0000000000080947 */ /* 0x002fea0003800000 */
[----:B------:R-:W1:Y:S02]  /*1d1e0*/  SYNCS.PHASECHK.TRANS64.TRYWAIT P0, [R3+URZ+0x2e850], R0 ;  /* 0x02e85000030075a7 */ /* 0x000e64000800017f */
[----:B-1----:R-:W-:Y:S05]  /*1d1f0*/  @!P0 BRA `(.L_x_8138) ;  /* 0x000000e000cc8947 */ /* 0x002fea0003800000 */
.L_x_8135:
[----:B01---5:R-:W-:Y:S01]  /*1d200*/  VIADD R0, R16, 0x400 ;  /* 0x0000040010007836 */ /* 0x023fe20000000000 */
        /* <DEDUP_REMOVED lines=133> */
[----:B0-----:R-:W-:Y:S02]  /*1da60*/  LOP3.LUT R226, R227, 0x7f, RZ, 0xc0, !PT ;  /* 0x0000007fe3e27812 */ /* 0x001fe400078ec0ff */
[----:B------:R-:W-:Y:S01]  /*1da70*/  FMNMX.FTZ R0, R99, R0, !PT ;  /* 0x0000000063007209 */ /* 0x000fe20007810000 */
[----:B------:R-:W0:Y:S01]  /*1da80*/  S2R R227, SR_TID.X ;  /* 0x0000000000e37919 */ /* 0x000e220000002100 */
[----:B------:R-:W-:Y:S02]  /*1da90*/  ISETP.NE.AND P0, PT, R226, RZ, PT ;  /* 0x000000ffe200720c */ /* 0x000fe40003f05270 */
[----:B------:R-:W-:-:S04]  /*1daa0*/  FMNMX.FTZ R0, R102, R0, !PT ;  /* 0x0000000066007209 */ /* 0x000fc80007810000 */
[----:B------:R-:W-:-:S05]  /*1dab0*/  FMNMX.FTZ R0, R103, R0, !PT ;  /* 0x0000000067007209 */ /* 0x000fca0007810000 */
[----:B------:R-:W1:Y:S01]  /*1dac0*/  SHFL.BFLY PT, R13, R0, 0x2, 0x1f ;  /* 0x0c401f00000d7f89 */ /* 0x000e6200000e0000 */
[----:B0-----:R-:W-:Y:S02]  /*1dad0*/  SHF.R.U32.HI R227, RZ, 0x7, R227 ;  /* 0x00000007ffe37819 */ /* 0x001fe400000116e3 */
[----:B-1----:R-:W-:-:S05]  /*1dae0*/  FMNMX.FTZ R0, R0, R13, !PT ;  /* 0x0000000d00007209 */ /* 0x002fca0007810000 */
[----:B------:R-:W0:Y:S02]  /*1daf0*/  SHFL.BFLY PT, R13, R0, 0x1, 0x1f ;  /* 0x0c201f00000d7f89 */ /* 0x000e2400000e0000 */
[----:B0-----:R-:W-:Y:S01]  /*1db00*/  FMNMX.FTZ R0, R0, R13, !PT ;  /* 0x0000000d00007209 */ /* 0x001fe20007810000 */
        /* <DEDUP_REMOVED lines=12> */
[----:B------:R-:W0:Y:S01]  /*1dbd0*/  SHFL.BFLY PT, R20, R3, 0x2, 0x1f ;  /* 0x0c401f0003147f89 */ /* 0x000e2200000e0000 */
[----:B------:R-:W-:Y:S01]  /*1dbe0*/  IMAD.MOV.U32 R21, RZ, RZ, -0x3ffffff0 ;  /* 0xc0000010ff157424 */ /* 0x000fe200078e00ff */
[----:B0-----:R-:W-:Y:S01]  /*1dbf0*/  FMNMX.FTZ R3, R3, R20, !PT ;  /* 0x0000001403037209 */ /* 0x001fe20007810000 */
[----:B------:R-:W-:Y:S01]  /*1dc00*/  VIADD R20, R12, 0x500 ;  /* 0x000005000c147836 */ /* 0x000fe20000000000 */
[----:B------:R-:W-:Y:S02]  /*1dc10*/  WARPGROUP.DEPBAR.LE gsb0, 0x0 ;  /* 0x00008000000079c5 */ /* 0x000fe40000010000 */
[----:B------:R-:W-:-:S06]  /*1dc20*/  WARPGROUP.ARRIVE ;  /* 0x00000000000079c5 */ /* 0x000fcc0000000000 */
[----:B------:R-:W-:Y:S01]  /*1dc30*/  QGMMA.64x128x32.F32.E4M3.E4M3 R24, R208, gdesc[UR4], R24, gsb0 ;  /* 0x01e00004d0187df3 */ /* 0x000fe20008000818 */
[----:B------:R-:W-:Y:S01]  /*1dc40*/  R2UR UR6, R20 ;  /* 0x00000000140672ca */ /* 0x000fe200000e0000 */
[----:B------:R-:W-:-:S01]  /*1dc50*/  FADD.FTZ R20, -R0, R233 ;  /* 0x000000e900147221 */ /* 0x000fc20000010100 */
[----:B------:R-:W-:-:S03]  /*1dc60*/  R2UR UR7, R21 ;  /* 0x00000000150772ca */ /* 0x000fc600000e0000 */
[----:B------:R-:W-:-:S06]  /*1dc70*/  FMUL.FTZ R20, R2, R20 ;  /* 0x0000001402147220 */ /* 0x000fcc0000410000 */
[----:B------:R-:W-:Y:S01]  /*1dc80*/  MUFU.EX2 R20, R20 ;  /* 0x0000001400147308 */ /* 0x000fe20000000800 */
[----:B------:R-:W-:Y:S02]  /*1dc90*/  WARPGROUP.DEPBAR.LE gsb0, 0x0 ;  /* 0x00008000000079c5 */ /* 0x000fe40000010000 */
[----:B------:R-:W-:Y:S01]  /*1dca0*/  WARPGROUP.ARRIVE ;  /* 0x00000000000079c5 */ /* 0x000fe20000000000 */
[----:B------:R-:W0:Y:S05]  /*1dcb0*/  SHFL.BFLY PT, R208, R3, 0x1, 0x1f ;  /* 0x0c201f0003d07f89 */ /* 0x000e2a00000e0000 */
[----:B------:R-:W-:Y:S01]  /*1dcc0*/  QGMMA.64x128x32.F32.E4M3.E4M3 R24, R204, gdesc[UR4], R24, gsb0 ;  /* 0x01e00004cc187df3 */ /* 0x000fe20008000818 */
[----:B0-----:R-:W-:-:S05]  /*1dcd0*/  FMNMX.FTZ R3, R3, R208, !PT ;  /* 0x000000d003037209 */ /* 0x001fca0007810000 */
        /* <DEDUP_REMOVED lines=54> */
[C---:B------:R-:W-:Y:S01]  /*1e040*/  FFMA.FTZ R100, R2.reuse, R100, -R21 ;  /* 0x0000006402647223 */ /* 0x040fe20000010815 */
[----:B------:R-:W-:Y:S01]  /*1e050*/  FMUL.FTZ R13, R2, R13 ;  /* 0x0000000d020d7220 */ /* 0x000fe20000410000 */
[----:B------:R-:W-:Y:S08]  /*1e060*/  MUFU.EX2 R184, R184 ;  /* 0x000000b800b87308 */ /* 0x000ff00000000800 */
[----:B------:R-:W0:Y:S08]  /*1e070*/  MUFU.EX2 R13, R13 ;  /* 0x0000000d000d7308 */ /* 0x000e300000000800 */
[----:B------:R-:W1:Y:S08]  /*1e080*/  MUFU.EX2 R185, R185 ;  /* 0x000000b900b97308 */ /* 0x000e700000000800 */
[----:B------:R-:W2:Y:S01]  /*1e090*/  MUFU.EX2 R188, R188 ;  /* 0x000000bc00bc7308 */ /* 0x000ea20000000800 */
[----:B0-----:R-:W-:-:S07]  /*1e0a0*/  FFMA.FTZ R236, R13, R236, R184 ;  /* 0x000000ec0dec7223 */ /* 0x001fce00000100b8 */
        /* <DEDUP_REMOVED lines=9> */
[----:B------:R-:W-:-:S01]  /*1e140*/  FFMA.FTZ R204, R2, R88, -R21 ;  /* 0x0000005802cc7223 */ /* 0x000fc20000010815 */
[C-C-:B------:R-:W-:Y:S01]  /*1e150*/  FFMA.FTZ R205, R2.reuse, R89, -R21.reuse ;  /* 0x0000005902cd7223 */ /* 0x140fe20000010815 */
[----:B------:R-:W-:-:S01]  /*1e160*/  FFMA.FTZ R21, R2, R101, -R21 ;  /* 0x0000006502157223 */ /* 0x000fc20000010815 */
[----:B------:R-:W-:Y:S01]  /*1e170*/  FFMA.FTZ R101, R2, R0, -8 ;  /* 0xc100000002657423 */ /* 0x000fe20000010000 */
[----:B------:R-:W-:Y:S01]  /*1e180*/  MUFU.EX2 R197, R197 ;  /* 0x000000c500c57308 */ /* 0x000fe20000000800 */
[----:B--2---:R-:W-:-:S01]  /*1e190*/  FADD.FTZ R236, R193, R236 ;  /* 0x000000ecc1ec7221 */ /* 0x004fc20000010000 */
[----:B------:R-:W-:Y:S01]  /*1e1a0*/  WARPGROUP.ARRIVE ;  /* 0x00000000000079c5 */ /* 0x000fe20000000000 */
[----:B------:R-:W-:-:S01]  /*1e1b0*/  FFMA.FTZ R186, R2, R186, -R101 ;  /* 0x000000ba02ba7223 */ /* 0x000fc20000010865 */
        /* <DEDUP_REMOVED lines=19> */
[----:B------:R-:W-:Y:S01]  /*1e2f0*/  FFMA.FTZ R158, R2, R158, -R101 ;  /* 0x0000009e029e7223 */ /* 0x000fe20000010865 */
[----:B0-----:R-:W-:-:S01]  /*1e300*/  FADD.FTZ R236, R196, R236 ;  /* 0x000000ecc4ec7221 */ /* 0x001fc20000010000 */
[----:B------:R-:W0:Y:S01]  /*1e310*/  MUFU.EX2 R190, R190 ;  /* 0x000000be00be7308 */ /* 0x000e220000000800 */
[----:B-1----:R-:W-:-:S01]  /*1e320*/  FFMA.FTZ R14, R20, R14, R186 ;  /* 0x0000000e140e7223 */ /* 0x002fc200000100ba */
[----:B------:R-:W-:Y:S01]  /*1e330*/  FFMA.FTZ R159, R2, R159, -R101 ;  /* 0x0000009f029f7223 */ /* 0x000fe20000010865 */
[----:B------:R-:W-:-:S01]  /*1e340*/  FADD.FTZ R236, R197, R236 ;  /* 0x000000ecc5ec7221 */ /* 0x000fc20000010000 */
        /* <DEDUP_REMOVED lines=41> */
[----:B------:R-:W-:-:S03]  /*1e5e0*/  FFMA.FTZ R102, R2, R102, -R101 ;  /* 0x0000006602667223 */ /* 0x000fc60000010865 */
        /* <DEDUP_REMOVED lines=66> */
[----:B------:R-:W-:Y:S02]  /*1ea10*/  VIADD R88, R12, 0x600 ;  /* 0x000006000c587836 */ /* 0x000fe40000000000 */
[----:B------:R-:W-:-:S03]  /*1ea20*/  FFMA.FTZ R12, R2, R111, -R101 ;  /* 0x0000006f020c7223 */ /* 0x000fc60000010865 */
[----:B------:R-:W-:Y:S01]  /*1ea30*/  R2UR UR6, R88 ;  /* 0x00000000580672ca */ /* 0x000fe200000e0000 */
[----:B------:R-:W0:Y:S01]  /*1ea40*/  MUFU.EX2 R161, R161 ;  /* 0x000000a100a17308 */ /* 0x000e220000000800 */
[----:B-1----:R-:W-:-:S01]  /*1ea50*/  FADD.FTZ R236, R160, R236 ;  /* 0x000000eca0ec7221 */ /* 0x002fc20000010000 */
[----:B------:R-:W-:-:S06]  /*1ea60*/  FFMA.FTZ R88, R2, R115, -R101 ;  /* 0x0000007302587223 */ /* 0x000fcc0000010865 */
[----:B------:R-:W1:Y:S01]  /*1ea70*/  MUFU.EX2 R146, R146 ;  /* 0x0000009200927308 */ /* 0x000e620000000800 */
[----:B--2---:R-:W-:-:S07]  /*1ea80*/  FADD.FTZ R89, R143, R89 ;  /* 0x000000598f597221 */ /* 0x004fce0000010000 */
[----:B------:R-:W2:Y:S01]  /*1ea90*/  MUFU.EX2 R164, R164 ;  /* 0x000000a400a47308 */ /* 0x000ea20000000800 */
[----:B0-----:R-:W-:-:S07]  /*1eaa0*/  FADD.FTZ R236, R161, R236 ;  /* 0x000000eca1ec7221 */ /* 0x001fce0000010000 */
[----:B------:R-:W0:Y:S01]  /*1eab0*/  MUFU.EX2 R165, R165 ;  /* 0x000000a500a57308 */ /* 0x000e220000000800 */
[----:B-1----:R-:W-:-:S01]  /*1eac0*/  FADD.FTZ R111, R146, R89 ;  /* 0x00000059926f7221 */ /* 0x002fc20000010000 */
[----:B------:R-:W-:-:S05]  /*1ead0*/  IMAD.MOV.U32 R89, RZ, RZ, -0x3ffffff0 ;  /* 0xc0000010ff597424 */ /* 0x000fca00078e00ff */
[----:B------:R-:W-:Y:S01]  /*1eae0*/  R2UR UR7, R89 ;  /* 0x00000000590772ca */ /* 0x000fe200000e0000 */
[----:B------:R-:W1:Y:S01]  /*1eaf0*/  MUFU.EX2 R136, R136 ;  /* 0x0000008800887308 */ /* 0x000e620000000800 */
[----:B--2---:R-:W-:-:S01]  /*1eb00*/  FADD.FTZ R236, R164, R236 ;  /* 0x000000eca4ec7221 */ /* 0x004fc20000010000 */
[C-C-:B------:R-:W-:Y:S01]  /*1eb10*/  FFMA.FTZ R89, R2.reuse, R119, -R101.reuse ;  /* 0x0000007702597223 */ /* 0x140fe20000010865 */
[----:B------:R-:W-:-:S05]  /*1eb20*/  FFMA.FTZ R101, R2, R103, -R101 ;  /* 0x0000006702657223 */ /* 0x000fca0000010865 */
[----:B------:R-:W2:Y:S01]  /*1eb30*/  MUFU.EX2 R137, R137 ;  /* 0x0000008900897308 */ /* 0x000ea20000000800 */
[----:B0-----:R-:W-:-:S03]  /*1eb40*/  FADD.FTZ R236, R165, R236 ;  /* 0x000000eca5ec7221 */ /* 0x001fc60000010000 */
[----:B------:R-:W-:Y:S04]  /*1eb50*/  QGMMA.64x128x32.F32.E4M3.E4M3 R24, R200, gdesc[UR4], R24, gsb0 ;  /* 0x01e00004c8187df3 */ /* 0x000fe80008000818 */
        /* <DEDUP_REMOVED lines=77> */
[----:B0-----:R-:W-:Y:S02]  /*1f030*/  @!P0 IMAD R14, R231, 0x8, R16 ;  /* 0x00000008e70e8824 */ /* 0x001fe400078e0210 */
[----:B--2---:R-:W-:-:S02]  /*1f040*/  FADD.FTZ R111, R113, R111 ;  /* 0x0000006f716f7221 */ /* 0x004fc40000010000 */
[----:B------:R-:W-:Y:S02]  /*1f050*/  @!P0 VIADD R14, R14, 0x2e840 ;  /* 0x0002e8400e0e8836 */ /* 0x000fe40000000000 */
[----:B------:R-:W0:Y:S03]  /*1f060*/  MUFU.EX2 R116, R116 ;  /* 0x0000007400747308 */ /* 0x000e260000000800 */
[----:B------:R-:W-:-:S04]  /*1f070*/  @!P0 PRMT R14, RZ, 0x654, R14 ;  /* 0x00000654ff0e8816 */ /* 0x000fc8000000000e */
[----:B------:R1:W-:Y:S01]  /*1f080*/  @!P0 SYNCS.ARRIVE.TRANS64.RED.A1T0 RZ, [R14+URZ], RZ ;  /* 0x000000ff0eff89a7 */ /* 0x0003e2000810043f */
        /* <DEDUP_REMOVED lines=37> */
[----:B---3--:R-:W-:-:S01]  /*1f2e0*/  FADD.FTZ R115, R102, R115 ;  /* 0x0000007366737221 */ /* 0x008fc20000010000 */
[----:B0-----:R-:W-:-:S03]  /*1f2f0*/  FADD.FTZ R236, R21, R111 ;  /* 0x0000006f15ec7221 */ /* 0x001fc60000010000 */
[----:B-1----:R-:W-:Y:S01]  /*1f300*/  FADD.FTZ R14, R101, R115 ;  /* 0x00000073650e7221 */ /* 0x002fe20000010000 */
[----:B------:R-:W-:Y:S06]  /*1f310*/  @!P1 BRA `(.L_x_8139) ;  /* 0x0000000000049947 */ /* 0x000fec0003800000 */
[----:B------:R-:W-:Y:S01]  /*1f320*/  BPT.TRAP 0x1 ;  /* 0x000000040000795c */ /* 0x000fe20000300000 */
.L_x_8139:
        /* <DEDUP_REMOVED lines=11> */
[----:B------:R-:W-:Y:S01]  /*1f3e0*/  F2FP.SATFINITE.E4M3.F32.PACK_AB_MERGE_C R106, R107, R106, R12 ;  /* 0x0000006a6b6a723e */ /* 0x000fe2000480700c */
        /* <DEDUP_REMOVED lines=114> */
[----:B------:R-:W-:Y:S02]  /*1fb10*/  IMAD.MOV.U32 R204, RZ, RZ, R108 ;  /* 0x000000ffffcc7224 */ /* 0x000fe400078e006c */
[----:B------:R-:W-:Y:S01]  /*1fb20*/  IMAD.MOV.U32 R205, RZ, RZ, R106 ;  /* 0x000000ffffcd7224 */ /* 0x000fe200078e006a */
[----:B--2---:R-:W-:Y:S01]  /*1fb30*/  R2UR UR4, R103 ;  /* 0x00000000670472ca */ /* 0x004fe200000e0000 */
[----:B------:R-:W-:-:S02]  /*1fb40*/  IMAD R103, R235, 0x8, R16 ;  /* 0x00000008eb677824 */ /* 0x000fc400078e0210 */
[----:B------:R-:W-:Y:S02]  /*1fb50*/  IMAD.MOV.U32 R235, RZ, RZ, R231 ;  /* 0x000000ffffeb7224 */ /* 0x000fe400078e00e7 */
[----:B------:R-:W-:-:S08]  /*1fb60*/  VIADD R103, R103, 0x2e860 ;  /* 0x0002e86067677836 */ /* 0x000fd00000000000 */
[----:B------:R-:W-:-:S05]  /*1fb70*/  IMAD.U32 R111, RZ, RZ, UR4 ;  /* 0x00000004ff6f7e24 */ /* 0x000fca000f8e00ff */
[----:B------:R-:W-:-:S04]  /*1fb80*/  PRMT R103, R111, 0x654, R103 ;  /* 0x000006546f677816 */ /* 0x000fc80000000067 */
[----:B------:R1:W-:Y:S01]  /*1fb90*/  SYNCS.ARRIVE.TRANS64.RED.A1T0 RZ, [R103+URZ], RZ ;  /* 0x000000ff67ff79a7 */ /* 0x0003e2000810043f */
[----:B------:R-:W-:Y:S05]  /*1fba0*/  @P0 BRA `(.L_x_8140) ;  /* 0xffffffbc00f00947 */ /* 0x000fea000383ffff */
.L_x_8129:
[----:B------:R-:W-:Y:S05]  /*1fbb0*/  WARPSYNC.ALL ;  /* 0x0000000000007948 */ /* 0x000fea0003800000 */
[----:B------:R-:W-:Y:S06]  /*1fbc0*/  BAR.ARV 0x8, 0x180 ;  /* 0x0206000000007b1d */ /* 0x000fec0000002000 */
[----:B------:R-:W-:Y:S05]  /*1fbd0*/  @!P1 BRA `(.L_x_8141) ;  /* 0x0000000000049947 */ /* 0x000fea0003800000 */
[----:B------:R-:W-:Y:S01]  /*1fbe0*/  BPT.TRAP 0x1 ;  /* 0x000000040000795c */ /* 0x000fe20000300000 */
.L_x_8141:
[----:B------:R-:W-:Y:S01]  /*1fbf0*/  IMAD R13, R231, 0x8, R16 ;  /* 0x00000008e70d7824 */ /* 0x000fe200078e0210 */
[----:B------:R-:W-:-:S04]  /*1fc00*/  SHF.L.U32 R4, R232, 0x1f, RZ ;  /* 0x0000001fe8047819 */ /* 0x000fc800000006ff */
[----:B------:R2:W3:Y:S01]  /*1fc10*/  SYNCS.PHASECHK.TRANS64.TRYWAIT P0, [R13+URZ+0x2e850], R4 ;  /* 0x02e850040d0075a7 */ /* 0x0004e2000800017f */
[----:B------:R-:W-:Y:S05]  /*1fc20*/  @!P1 BRA `(.L_x_8142) ;  /* 0x0000000000049947 */ /* 0x000fea0003800000 */
[----:B------:R-:W-:Y:S01]  /*1fc30*/  BPT.TRAP 0x1 ;  /* 0x000000040000795c */ /* 0x000fe20000300000 */
.L_x_8142:
[----:B------:R-:W-:-:S05]  /*1fc40*/  VIADD R16, R16, 0x400 ;  /* 0x0000040010107836 */ /* 0x000fca0000000000 */
[----:B------:R-:W-:-:S04]  /*1fc50*/  SHF.R.U32.HI R16, RZ, 0x4, R16 ;  /* 0x00000004ff107819 */ /* 0x000fc80000011610 */
[----:B------:R-:W-:-:S04]  /*1fc60*/  LOP3.LUT R16, R16, 0x3fff, RZ, 0xc0, !PT ;  /* 0x00003fff10107812 */ /* 0x000fc800078ec0ff */
[----:B------:R-:W-:Y:S01]  /*1fc70*/  LOP3.LUT R16, R16, 0x10000, RZ, 0xfc, !PT ;  /* 0x0001000010107812 */ /* 0x000fe200078efcff */
[----:B---3--:R-:W-:Y:S06]  /*1fc80*/  @P0 BRA `(.L_x_8143) ;  /* 0x0000000000080947 */ /* 0x008fec0003800000 */
[----:B------:R-:W3:Y:S02]  /*1fc90*/  SYNCS.PHASECHK.TRANS64.TRYWAIT P0, [R13+URZ+0x2e850], R4 ;  /* 0x02e850040d0075a7 */ /* 0x000ee4000800017f */
[----:B---3--:R-:W-:Y:S05]  /*1fca0*/  @!P0 BRA `(.L_x_8144) ;  /* 0x000000b800348947 */ /* 0x008fea0003800000 */
.L_x_8143:
[----:B--23--:R-:W-:Y:S01]  /*1fcb0*/  IMAD R4, R231, 0x700, R16 ;  /* 0x00000700e7047824 */ /* 0x00cfe200078e0210 */
[----:B------:R-:W2:Y:S01]  /*1fcc0*/  LDL R20, [R1+0xa4] ;  /* 0x0000a40001147983 */ /* 0x000ea20000100800 */
[----:B------:R-:W-:Y:S01]  /*1fcd0*/  IMAD.MOV.U32 R5, RZ, RZ, -0x3ffffff0 ;  /* 0xc0000010ff057424 */ /* 0x000fe200078e00ff */
[----:B------:R-:W-:Y:S05]  /*1fce0*/  WARPSYNC.ALL ;  /* 0x0000000000007948 */ /* 0x000fea0003800000 */
[C---:B------:R-:W-:Y:S01]  /*1fcf0*/  R2UR UR6, R4.reuse ;  /* 0x00000000040672ca */ /* 0x040fe200000e0000 */
[----:B------:R-:W-:Y:S01]  /*1fd00*/  VIADD R6, R4, 0x100 ;  /* 0x0000010004067836 */ /* 0x000fe20000000000 */
[----:B------:R-:W-:Y:S01]  /*1fd10*/  R2UR UR7, R5 ;  /* 0x00000000050772ca */ /* 0x000fe200000e0000 */
[----:B------:R-:W-:Y:S01]  /*1fd20*/  WARPGROUP.ARRIVE ;  /* 0x00000000000079c5 */ /* 0x000fe20000000000 */
[----:B------:R-:W-:Y:S01]  /*1fd30*/  IMAD.MOV.U32 R7, RZ, RZ, -0x3ffffff0 ;  /* 0xc0000010ff077424 */ /* 0x000fe200078e00ff */
[----:B------:R-:W3:Y:S01]  /*1fd40*/  LDL R15, [R1+0x90] ;  /* 0x00009000010f7983 */ /* 0x000ee20000100800 */
        /* <DEDUP_REMOVED lines=11> */
[----:B------:R-:W2:Y:S08]  /*1fe00*/  @P0 LDC.64 R8, c[0x0][0x9c8] ;  /* 0x00027200ff080b82 */ /* 0x000eb00000000a00 */
        /* <DEDUP_REMOVED lines=12> */
[-C--:B--2---:R-:W-:Y:S01]  /*1fed0*/  @P0 IMAD R6, R20, R8.reuse, RZ ;  /* 0x0000000814060224 */ /* 0x084fe200078e02ff */
[----:B------:R-:W-:Y:S01]  /*1fee0*/  R2UR UR7, R7 ;  /* 0x00000000070772ca */ /* 0x000fe200000e0000 */
[----:B------:R-:W-:Y:S02]  /*1fef0*/  VIADD R20, R4, 0x400 ;  /* 0x0000040004147836 */ /* 0x000fe40000000000 */
[C---:B---3--:R-:W-:Y:S01]  /*1ff00*/  @P0 IMAD R5, R15.reuse, R9, R6 ;  /* 0x000000090f050224 */ /* 0x048fe200078e0206 */
[----:B----4-:R-:W-:Y:S01]  /*1ff10*/  @P0 SHF.R.S32.HI R9, RZ, 0x1f, R12 ;  /* 0x0000001fff090819 */ /* 0x010fe2000001140c */
[----:B------:R-:W-:-:S04]  /*1ff20*/  @P0 IMAD.WIDE.U32 R6, R15, R8, RZ ;  /* 0x000000080f060225 */ /* 0x000fc800078e00ff */
[-C--:B-----5:R-:W-:Y:S02]  /*1ff30*/  @P0 IMAD R8, R9, R10.reuse, RZ ;  /* 0x0000000a09080224 */ /* 0x0a0fe400078e02ff */
[----:B------:R-:W-:Y:S02]  /*1ff40*/  @P0 IMAD.IADD R7, R7, 0x1, R5 ;  /* 0x0000000107070824 */ /* 0x000fe400078e0205 */
[C---:B------:R-:W-:Y:S02]  /*1ff50*/  @P0 IMAD R5, R12.reuse, R11, R8 ;  /* 0x0000000b0c050224 */ /* 0x040fe400078e0208 */
[----:B------:R-:W-:-:S04]  /*1ff60*/  @P0 IMAD.WIDE.U32 R6, R12, R10, R6 ;  /* 0x0000000a0c060225 */ /* 0x000fc800078e0006 */
[----:B------:R-:W-:Y:S01]  /*1ff70*/  @P0 IMAD.IADD R5, R7, 0x1, R5 ;  /* 0x0000000107050824 */ /* 0x000fe200078e0205 */
[----:B------:R-:W-:Y:S01]  /*1ff80*/  @P0 LEA R8, P2, R6, UR4, 0x2 ;  /* 0x0000000406080c11 */ /* 0x000fe2000f8410ff */
[----:B------:R-:W-:-:S03]  /*1ff90*/  IMAD.MOV.U32 R10, RZ, RZ, 0x3f800000 ;  /* 0x3f800000ff0a7424 */ /* 0x000fc600078e00ff */
[----:B------:R-:W-:-:S05]  /*1ffa0*/  @P0 LEA.HI.X R9, R6, UR5, R5, 0x2, P2 ;  /* 0x0000000506090c11 */ /* 0x000fca00090f1405 */
[----:B------:R2:W3:Y:S01]  /*1ffb0*/  @P0 LDG.E R10, desc[UR8][R8.64] ;  /* 0x00000008080a0981 */ /* 0x0004e2000c1e1900 */
        /* <DEDUP_REMOVED lines=14> */
[----:B------:R-:W4:Y:S01]  /*200a0*/  SHFL.BFLY PT, R7, R236, 0x2, 0x1f ;  /* 0x0c401f00ec077f89 */ /* 0x000f2200000e0000 */
[----:B------:R-:W-:Y:S02]  /*200b0*/  WARPGROUP.DEPBAR.LE gsb0, 0x0 ;  /* 0x00008000000079c5 */ /* 0x000fe40000010000 */
[----:B------:R-:W-:-:S06]  /*200c0*/  WARPGROUP.ARRIVE ;  /* 0x00000000000079c5 */ /* 0x000fcc0000000000 */
[----:B------:R-:W-:Y:S01]  /*200d0*/  QGMMA.64x128x32.F32.E4M3.E4M3 R24, R204, gdesc[UR4], R24, gsb0 ;  /* 0x01e00004cc187df3 */ /* 0x000fe20008000818 */
[----:B------:R-:W-:Y:S02]  /*200e0*/  R2UR UR6, R4 ;  /* 0x00000000040672ca */ /* 0x000fe400000e0000 */
[----:B------:R-:W-:Y:S02]  /*200f0*/  R2UR UR7, R5 ;  /* 0x00000000050772ca */ /* 0x000fe400000e0000 */
[----:B------:R-:W5:Y:S01]  /*20100*/  SHFL.BFLY PT, R5, R14, 0x2, 0x1f ;  /* 0x0c401f000e057f89 */ /* 0x000f6200000e0000 */
[----:B----4-:R-:W-:-:S05]  /*20110*/  FADD.FTZ R7, R7, R236 ;  /* 0x000000ec07077221 */ /* 0x010fca0000010000 */
[----:B------:R-:W4:Y:S01]  /*20120*/  SHFL.BFLY PT, R4, R7, 0x1, 0x1f ;  /* 0x0c201f0007047f89 */ /* 0x000f2200000e0000 */
[----:B-----5:R-:W-:-:S05]  /*20130*/  FADD.FTZ R5, R5, R14 ;  /* 0x0000000e05057221 */ /* 0x020fca0000010000 */
[----:B------:R-:W5:Y:S01]  /*20140*/  SHFL.BFLY PT, R6, R5, 0x1, 0x1f ;  /* 0x0c201f0005067f89 */ /* 0x000f6200000e0000 */
[----:B----4-:R-:W-:-:S05]  /*20150*/  FADD.FTZ R11, R7, R4 ;  /* 0x00000004070b7221 */ /* 0x010fca0000010000 */
[C---:B------:R-:W-:Y:S01]  /*20160*/  FSETP.NE.FTZ.AND P0, PT, R11.reuse, RZ, PT ;  /* 0x000000ff0b00720b */ /* 0x040fe20003f15000 */
[----:B------:R-:W-:Y:S01]  /*20170*/  FMUL.FTZ R15, R11, 0.00390625 ;  /* 0x3b8000000b0f7820 */ /* 0x000fe20000410000 */
[----:B--2---:R-:W-:-:S04]  /*20180*/  IMAD.MOV.U32 R9, RZ, RZ, RZ ;  /* 0x000000ffff097224 */ /* 0x004fc800078e00ff */
[----:B------:R-:W-:Y:S01]  /*20190*/  FSETP.NE.FTZ.AND P2, PT, R15, RZ, PT ;  /* 0x000000ff0f00720b */ /* 0x000fe20003f55000 */
[----:B-----5:R-:W-:-:S04]  /*201a0*/  FADD.FTZ R12, R5, R6 ;  /* 0x00000006050c7221 */ /* 0x020fc80000010000 */
[----:B------:R-:W-:Y:S02]  /*201b0*/  FMUL.FTZ R8, R12, 0.00390625 ;  /* 0x3b8000000c087820 */ /* 0x000fe40000410000 */
[----:B------:R-:W-:Y:S03]  /*201c0*/  @P0 MUFU.RCP R9, R11 ;  /* 0x0000000b00090308 */ /* 0x000fe60000001000 */
[----:B------:R-:W-:Y:S01]  /*201d0*/  FSETP.NE.FTZ.AND P3, PT, R8, RZ, PT ;  /* 0x000000ff0800720b */ /* 0x000fe20003f75000 */
[----:B------:R-:W-:Y:S02]  /*201e0*/  WARPGROUP.DEPBAR.LE gsb0, 0x0 ;  /* 0x00008000000079c5 */ /* 0x000fe40000010000 */
[----:B------:R-:W-:-:S06]  /*201f0*/  WARPGROUP.ARRIVE ;  /* 0x00000000000079c5 */ /* 0x000fcc0000000000 */
[----:B------:R-:W-:Y:S01]  /*20200*/  QGMMA.64x128x32.F32.E4M3.E4M3 R24, R200, gdesc[UR4], R24, gsb0 ;  /* 0x01e00004c8187df3 */ /* 0x000fe20008000818 */
[----:B------:R-:W-:Y:S01]  /*20210*/  FSETP.NE.FTZ.AND P0, PT, R12, RZ, PT ;  /* 0x000000ff0c00720b */ /* 0x000fe20003f15000 */
[----:B------:R-:W-:Y:S02]  /*20220*/  IMAD.MOV.U32 R7, RZ, RZ, RZ ;  /* 0x000000ffff077224 */ /* 0x000fe400078e00ff */
[----:B------:R-:W2:Y:S08]  /*20230*/  @P3 MUFU.LG2 R8, R8 ;  /* 0x0000000800083308 */ /* 0x000eb00000000c00 */
[----:B------:R-:W4:Y:S08]  /*20240*/  @P2 MUFU.LG2 R6, R15 ;  /* 0x0000000f00062308 */ /* 0x000f300000000c00 */
[----:B------:R-:W5:Y:S01]  /*20250*/  @P0 MUFU.RCP R7, R12 ;  /* 0x0000000c00070308 */ /* 0x000f620000001000 */
[C---:B------:R-:W-:Y:S01]  /*20260*/  @P2 FMUL.FTZ R4, R2.reuse, 0.69314718246459960938 ;  /* 0x3f31721802042820 */ /* 0x040fe20000410000 */
[----:B------:R-:W-:Y:S01]  /*20270*/  @P3 FMUL.FTZ R2, R2, 0.69314718246459960938 ;  /* 0x3f31721802023820 */ /* 0x000fe20000410000 */
[----:B--2---:R-:W-:Y:S01]  /*20280*/  @P3 FMUL.FTZ R11, R8, 0.69314718246459960938 ;  /* 0x3f317218080b3820 */ /* 0x004fe20000410000 */
[----:B------:R-:W-:-:S02]  /*20290*/  IMAD.MOV.U32 R89, RZ, RZ, -0x800000 ;  /* 0xff800000ff597424 */ /* 0x000fc400078e00ff */
[----:B---3--:R-:W-:Y:S01]  /*202a0*/  FMUL.FTZ R9, R9, R10 ;  /* 0x0000000a09097220 */ /* 0x008fe20000410000 */
[----:B------:R-:W-:Y:S02]  /*202b0*/  IMAD.MOV.U32 R88, RZ, RZ, -0x800000 ;  /* 0xff800000ff587424 */ /* 0x000fe400078e00ff */
[----:B----4-:R-:W-:Y:S01]  /*202c0*/  @P2 FMUL.FTZ R5, R6, 0.69314718246459960938 ;  /* 0x3f31721806052820 */ /* 0x010fe20000410000 */
[----:B------:R-:W-:-:S03]  /*202d0*/  @P3 FFMA.FTZ R89, R2, R0, R11 ;  /* 0x0000000002593223 */ /* 0x000fc6000001000b */
[----:B------:R-:W-:Y:S01]  /*202e0*/  @P2 FFMA.FTZ R88, R4, R3, R5 ;  /* 0x0000000304582223 */ /* 0x000fe20000010005 */
[----:B-----5:R-:W-:Y:S01]  /*202f0*/  FMUL.FTZ R2, R7, R10 ;  /* 0x0000000a07027220 */ /* 0x020fe20000410000 */
[----:B------:R-:W-:Y:S02]  /*20300*/  WARPGROUP.DEPBAR.LE gsb0, 0x0 ;  /* 0x00008000000079c5 */ /* 0x000fe40000010000 */
[----:B------:R-:W-:Y:S05]  /*20310*/  @!P1 BRA `(.L_x_8145) ;  /* 0x0000000000049947 */ /* 0x000fea0003800000 */
[----:B------:R-:W-:Y:S01]  /*20320*/  BPT.TRAP 0x1 ;  /* 0x000000040000795c */ /* 0x000fe20000300000 */
.L_x_8145:
        /* <DEDUP_REMOVED lines=73> */
[----:B------:R-:W-:-:S03]  /*207c0*/  FMUL.FTZ R4, R75, R2 ;  /* 0x000000024b047220 */ /* 0x000fc60000410000 */
[----:B------:R-:W-:Y:S02]  /*207d0*/  PRMT R0, R3, 0x654, R0 ;  /* 0x0000065403007816 */ /* 0x000fe40000000000 */
[----:B------:R-:W-:Y:S02]  /*207e0*/  SEL R3, RZ, 0x1, P1 ;  /* 0x00000001ff037807 */ /* 0x000fe40000800000 */
[----:B------:R2:W-:Y:S02]  /*207f0*/  SYNCS.ARRIVE.TRANS64.RED.A1T0 RZ, [R0+URZ], RZ ;  /* 0x000000ff00ff79a7 */ /* 0x0005e4000810043f */
[----:B------:R-:W-:-:S03]  /*20800*/  LOP3.LUT R232, R232, R3, RZ, 0x3c, !PT ;  /* 0x00000003e8e87212 */ /* 0x000fc600078e3cff */
[----:B------:R-:W-:-:S06]  /*20810*/  UIADD3 UR4, UR4, 0x1, URZ ;  /* 0x0000000104047890 */ /* 0x000fcc000fffe03f */
[----:B--2---:R-:W-:-:S05]  /*20820*/  IMAD.U32 R0, RZ, RZ, UR4 ;  /* 0x00000004ff007e24 */ /* 0x004fca000f8e00ff */
[----:B------:R2:W-:Y:S02]  /*20830*/  STL [R1+0xa8], R0 ;  /* 0x0000a80001007387 */ /* 0x0005e40000100800 */
.L_x_8078:
[----:B------:R-:W-:Y:S05]  /*20840*/  WARPSYNC.ALL ;  /* 0x0000000000007948 */ /* 0x000fea0003800000 */
[----:B------:R-:W3:Y:S08]  /*20850*/  S2UR UR5, SR_CgaCtaId ;  /* 0x00000000000579c3 */ /* 0x000ef00000008800 */
[----:B------:R-:W-:Y:S06]  /*20860*/  BAR.SYNC.DEFER_BLOCKING 0x5, 0x180 ;  /* 0x0146000000007b1d */ /* 0x000fec0000010000 */
[----:B------:R-:W-:Y:S01]  /*20870*/  UMOV UR4, 0x400 ;  /* 0x0000040000047882 */ /* 0x000fe20000000000 */
[----:B------:R-:W-:Y:S01]  /*20880*/  BSSY B0, `(.L_x_8146) ;  /* 0x00002b4000007945 */ /* 0x000fe20003800000 */
[----:B---3--:R-:W-:-:S02]  /*20890*/  ULEA UR4, UR5, UR4, 0x18 ;  /* 0x0000000405047291 */ /* 0x008fc4000f8ec03f */
[----:B--2---:R-:W-:-:S04]  /*208a0*/  IMAD.U32 R0, RZ, RZ, UR5 ;  /* 0x00000005ff007e24 */ /* 0x004fc8000f8e00ff */
[----:B------:R-:W-:Y:S01]  /*208b0*/  IMAD.U32 R16, RZ, RZ, UR4 ;  /* 0x00000004ff107e24 */ /* 0x000fe2000f8e00ff */
[----:B------:R-:W-:Y:S04]  /*208c0*/  STL [R1+0x50], R0 ;  /* 0x0000500001007387 */ /* 0x000fe80000100800 */
[----:B------:R-:W2:Y:S04]  /*208d0*/  LDS.128 R64, [R16+0x2e8d0] ;  /* 0x02e8d00010407984 */ /* 0x000ea80000000c00 */
[----:B--2---:R2:W-:Y:S04]  /*208e0*/  STL.64 [R1+0x60], R64 ;  /* 0x0000604001007387 */ /* 0x0045e80000100a00 */
[----:B------:R2:W-:Y:S01]  /*208f0*/  STL.64 [R1+0x68], R66 ;  /* 0x0000684201007387 */ /* 0x0005e20000100a00 */
[----:B------:R-:W-:Y:S06]  /*20900*/  BAR.ARV 0x4, 0x180 ;  /* 0x0106000000007b1d */ /* 0x000fec0000002000 */
[----:B------:R-:W-:Y:S05]  /*20910*/  @P0 BRA `(.L_x_8147) ;  /* 0x0000001c00480947 */ /* 0x000fea0003800000 */
[----:B------:R-:W3:Y:S01]  /*20920*/  S2R R58, SR_TID.X ;  /* 0x00000000003a7919 */ /* 0x000ee20000002100 */
[----:B------:R-:W-:Y:S01]  /*20930*/  ULDC.64 UR4, c[0x4][0xa8] ;  /* 0x01002a0000047ab9 */ /* 0x000fe20000000a00 */
[----:B------:R-:W4:Y:S01]  /*20940*/  LDL R50, [R1+0xb8] ;  /* 0x0000b80001327983 */ /* 0x000f220000100800 */
[----:B------:R-:W-:Y:S01]  /*20950*/  ULDC.64 UR6, c[0x0][0x208] ;  /* 0x0000820000067ab9 */ /* 0x000fe20000000a00 */
[----:B---3--:R-:W-:-:S05]  /*20960*/  IMAD.SHL.U32 R0, R58, 0x4, RZ ;  /* 0x000000043a007824 */ /* 0x008fca00078e00ff */
        /* <DEDUP_REMOVED lines=23> */
[----:B--2---:R-:W-:-:S02]  /*20ae0*/  F2FP.BF16.F32.PACK_AB R65, R55, R26 ;  /* 0x0000001a3741723e */ /* 0x004fc400000010ff */
[----:B------:R-:W-:Y:S02]  /*20af0*/  MOV R56, R16 ;  /* 0x0000001000387202 */ /* 0x000fe40000000f00 */
[----:B0-----:R-:W-:Y:S02]  /*20b00*/  MOV R57, R43 ;  /* 0x0000002b00397202 */ /* 0x001fe40000000f00 */
[----:B------:R-:W-:Y:S02]  /*20b10*/  F2FP.BF16.F32.PACK_AB R43, R84, R5 ;  /* 0x00000005542b723e */ /* 0x000fe400000010ff */
[----:B------:R-:W-:Y:S02]  /*20b20*/  F2FP.BF16.F32.PACK_AB R30, R61, R24 ;  /* 0x000000183d1e723e */ /* 0x000fe400000010ff */
[----:B------:R-:W-:Y:S02]  /*20b30*/  F2FP.BF16.F32.PACK_AB R67, R63, R20 ;  /* 0x000000143f43723e */ /* 0x000fe400000010ff */
[----:B---3--:R-:W-:-:S02]  /*20b40*/  LOP3.LUT P0, R2, R58, 0x3, RZ, 0xc0, !PT ;  /* 0x000000033a027812 */ /* 0x008fc4000780c0ff */
[----:B------:R-:W-:Y:S02]  /*20b50*/  F2FP.BF16.F32.PACK_AB R94, R94, R95 ;  /* 0x0000005f5e5e723e */ /* 0x000fe400000010ff */
[----:B------:R-:W-:Y:S02]  /*20b60*/  F2FP.BF16.F32.PACK_AB R93, R92, R93 ;  /* 0x0000005d5c5d723e */ /* 0x000fe400000010ff */
[----:B------:R-:W-:Y:S02]  /*20b70*/  ISETP.EQ.OR P0, PT, R2, 0x3, !P0 ;  /* 0x000000030200780c */ /* 0x000fe40004702670 */
        /* <DEDUP_REMOVED lines=10> */
[----:B----4-:R-:W-:Y:S01]  /*20c20*/  IMAD.WIDE R4, R50, 0x2, R56 ;  /* 0x0000000232047825 */ /* 0x010fe200078e0238 */
[----:B------:R-:W-:Y:S02]  /*20c30*/  F2FP.BF16.F32.PACK_AB R50, R87, R6 ;  /* 0x000000065732723e */ /* 0x000fe400000010ff */
[C---:B------:R-:W-:Y:S02]  /*20c40*/  IADD3 R7, P5, R4.reuse, 0x4060, RZ ;  /* 0x0000406004077810 */ /* 0x040fe40007fbe0ff */
[----:B------:R-:W-:Y:S02]  /*20c50*/  IADD3 R9, P1, R4, 0x4040, RZ ;  /* 0x0000404004097810 */ /* 0x000fe40007f3e0ff */
[----:B------:R-:W-:Y:S02]  /*20c60*/  LOP3.LUT R6, R7, 0x380, RZ, 0xc0, !PT ;  /* 0x0000038007067812 */ /* 0x000fe400078ec0ff */
[----:B------:R-:W-:-:S02]  /*20c70*/  LOP3.LUT R8, R9, 0x380, RZ, 0xc0, !PT ;  /* 0x0000038009087812 */ /* 0x000fc400078ec0ff */
[----:B------:R-:W-:Y:S02]  /*20c80*/  IADD3 R15, P3, R4, 0x4000, RZ ;  /* 0x00004000040f7810 */ /* 0x000fe40007f7e0ff */
        /* <DEDUP_REMOVED lines=41> */
[----:B------:R-:W-:Y:S01]  /*20f20*/  LOP3.LUT R2, R0, 0x2, RZ, 0x3c, !PT ;  /* 0x0000000200027812 */ /* 0x000fe200078e3cff */
        /* <DEDUP_REMOVED lines=14> */
[----:B------:R-:W2:Y:S01]  /*21010*/  SHFL.IDX PT, R27, R27, R2, 0x1c1f ;  /* 0x001c1f021b1b7589 */ /* 0x000ea200000e0000 */
        /* <DEDUP_REMOVED lines=26> */
[----:B------:R-:W1:Y:S01]  /*211c0*/  SHFL.IDX PT, R38, R37, R0, 0x1c1f ;  /* 0x001c1f0025267589 */ /* 0x000e6200000e0000 */
[----:B------:R-:W-:Y:S02]  /*211d0*/  SEL R73, R42, R73, P0 ;  /* 0x000000492a497207 */ /* 0x000fe40000000000 */
[----:B------:R-:W-:Y:S01]  /*211e0*/  SEL R75, R77, R50, P0 ;  /* 0x000000324d4b7207 */ /* 0x000fe20000000000 */
[----:B------:R-:W-:Y:S01]  /*211f0*/  SHFL.IDX PT, R42, R41, R0, 0x1c1f ;  /* 0x001c1f00292a7589 */ /* 0x000fe200000e0000 */
[----:B------:R-:W-:-:S02]  /*21200*/  SEL R77, R50, R77, P0 ;  /* 0x0000004d324d7207 */ /* 0x000fc40000000000 */
[----:B0-----:R-:W-:Y:S01]  /*21210*/  SEL R8, R10, R7, P0 ;  /* 0x000000070a087207 */ /* 0x001fe20000000000 */
[----:B------:R-:W0:Y:S01]  /*21220*/  SHFL.IDX PT, R43, R43, R2, 0x1c1f ;  /* 0x001c1f022b2b7589 */ /* 0x000e2200000e0000 */
[----:B--2---:R-:W-:Y:S02]  /*21230*/  SEL R24, R26, R27, P0 ;  /* 0x0000001b1a187207 */ /* 0x004fe40000000000 */
[----:B---3--:R-:W-:Y:S01]  /*21240*/  SEL R28, R30, R31, P0 ;  /* 0x0000001f1e1c7207 */ /* 0x008fe20000000000 */
[----:B------:R-:W-:Y:S01]  /*21250*/  SHFL.IDX PT, R45, R45, R0, 0x1c1f ;  /* 0x001c1f002d2d7589 */ /* 0x000fe200000e0000 */
[----:B----4-:R-:W-:Y:S02]  /*21260*/  SEL R32, R34, R35, P0 ;  /* 0x0000002322207207 */ /* 0x010fe40000000000 */
        /* <DEDUP_REMOVED lines=14> */
[----:B0-----:R-:W-:Y:S02]  /*21350*/  SEL R40, R42, R43, P0 ;  /* 0x0000002b2a287207 */ /* 0x001fe40000000000 */
[----:B------:R-:W-:Y:S01]  /*21360*/  SEL R6, R3, R6, P0 ;  /* 0x0000000603067207 */ /* 0x000fe20000000000 */
[----:B------:R-:W-:Y:S01]  /*21370*/  SHFL.IDX PT, R71, R71, R0, 0x1c1f ;  /* 0x001c1f0047477589 */ /* 0x000fe200000e0000 */
[----:B------:R-:W-:-:S03]  /*21380*/  SEL R42, R43, R42, P0 ;  /* 0x0000002a2b2a7207 */ /* 0x000fc60000000000 */
        /* <DEDUP_REMOVED lines=24> */
.L_x_8360:
[----:B------:R-:W2:Y:S01]  /*21510*/  LDL.LU R2, [R1+0x9c] ;  /* 0x00009c0001027983 */ /* 0x000ea20000300800 */
[----:B------:R-:W-:Y:S05]  /*21520*/  WARPSYNC.ALL ;  /* 0x0000000000007948 */ /* 0x000fea0003800000 */
[----:B-1----:R-:W3:Y:S01]  /*21530*/  LDL.LU R0, [R1+0xa0] ;  /* 0x0000a00001007983 */ /* 0x002ee20000300800 */
[----:B------:R-:W0:Y:S01]  /*21540*/  LDC R49, c[0x0][0xbe8] ;  /* 0x0002fa00ff317b82 */ /* 0x000e220000000800 */
[----:B------:R-:W-:Y:S02]  /*21550*/  ULDC.64 UR4, c[0x0][0xc00] ;  /* 0x0003000000047ab9 */ /* 0x000fe40000000a00 */
[----:B------:R-:W4:Y:S04]  /*21560*/  LDL R44, [R1+0x84] ;  /* 0x00008400012c7983 */ /* 0x000f280000100800 */
[----:B------:R-:W4:Y:S01]  /*21570*/  LDL R54, [R1+0x4c] ;  /* 0x00004c0001367983 */ /* 0x000f220000100800 */
[----:B------:R-:W-:Y:S01]  /*21580*/  BAR.SYNC.DEFER_BLOCKING 0x1, 0x100 ;  /* 0x0044000000007b1d */ /* 0x000fe20000010000 */
[----:B------:R-:W-:-:S02]  /*21590*/  ISETP.NE.U32.AND P1, PT, RZ, UR4, PT ;  /* 0x00000004ff007c0c */ /* 0x000fc4000bf25070 */
[----:B------:R-:W-:Y:S02]  /*215a0*/  SEL R41, R75, R60, P0 ;  /* 0x0000003c4b297207 */ /* 0x000fe40000000000 */
[----:B------:R-:W-:Y:S01]  /*215b0*/  ISETP.NE.AND.EX P1, PT, RZ, UR5, PT, P1 ;  /* 0x00000005ff007c0c */ /* 0x000fe2000bf25310 */
[----:B------:R-:W-:Y:S01]  /*215c0*/  ULDC.64 UR6, c[0x0][0x208] ;  /* 0x0000820000067ab9 */ /* 0x000fe20000000a00 */
[----:B------:R-:W-:Y:S01]  /*215d0*/  SEL R43, R60, R75, P0 ;  /* 0x0000004b3c2b7207 */ /* 0x000fe20000000000 */
        /* <DEDUP_REMOVED lines=11> */
[----:B------:R-:W-:Y:S01]  /*21690*/  ULDC.64 UR4, c[0x0][0xc08] ;  /* 0x0003020000047ab9 */ /* 0x000fe20000000a00 */
[----:B0-----:R-:W-:Y:S02]  /*216a0*/  ISETP.NE.AND P2, PT, R49, 0x1, PT ;  /* 0x000000013100780c */ /* 0x001fe40003f45270 */
[----:B------:R-:W-:Y:S01]  /*216b0*/  ISETP.NE.U32.AND P0, PT, RZ, UR4, PT ;  /* 0x00000004ff007c0c */ /* 0x000fe2000bf05070 */
[----:B------:R1:W5:Y:S03]  /*216c0*/  @P1 LDG.E R47, desc[UR6][R20.64] ;  /* 0x00000006142f1981 */ /* 0x000366000c1e1900 */
[----:B------:R-:W-:Y:S01]  /*216d0*/  ISETP.NE.AND.EX P0, PT, RZ, UR5, PT, P0 ;  /* 0x00000005ff007c0c */ /* 0x000fe2000bf05300 */
[----:B----4-:R-:W-:-:S06]  /*216e0*/  IMAD.IADD R13, R44, 0x1, R54 ;  /* 0x000000012c0d7824 */ /* 0x010fcc00078e0236 */
[----:B------:R-:W0:Y:S06]  /*216f0*/  @P2 LDC R4, c[0x0][0xbec] ;  /* 0x0002fb00ff042b82 */ /* 0x000e2c0000000800 */
[----:B------:R-:W-:Y:S01]  /*21700*/  @P0 IADD3 R2, P3, R2, UR4, RZ ;  /* 0x0000000402020c10 */ /* 0x000fe2000ff7e0ff */
[----:B------:R-:W-:Y:S01]  /*21710*/  ULDC UR4, c[0x0][0xa88] ;  /* 0x0002a20000047ab9 */ /* 0x000fe20000000800 */
[----:B------:R-:W2:Y:S02]  /*21720*/  @P2 LDC R5, c[0x0][0xbf0] ;  /* 0x0002fc00ff052b82 */ /* 0x000ea40000000800 */
[----:B------:R-:W-:Y:S01]  /*21730*/  @P0 IADD3.X R3, R0, UR5, RZ, P3, !PT ;  /* 0x0000000500030c10 */ /* 0x000fe20009ffe4ff */
[----:B------:R-:W-:-:S06]  /*21740*/  IMAD.U32 R0, RZ, RZ, UR4 ;  /* 0x00000004ff007e24 */ /* 0x000fcc000f8e00ff */
[----:B------:R1:W5:Y:S01]  /*21750*/  @P0 LDG.E R0, desc[UR6][R2.64] ;  /* 0x0000000602000981 */ /* 0x000362000c1e1900 */
[----:B------:R-:W-:Y:S05]  /*21760*/  @P0 BRA `(.L_x_8149) ;  /* 0x0000000000140947 */ /* 0x000fea0003800000 */
[----:B------:R-:W-:Y:S05]  /*21770*/  @!P1 BRA `(.L_x_8149) ;  /* 0x0000000000109947 */ /* 0x000fea0003800000 */
[----:B------:R-:W-:Y:S02]  /*21780*/  ULDC.64 UR4, c[0x0][0x208] ;  /* 0x0000820000047ab9 */ /* 0x000fe40000000a00 */
[----:B-1----:R-:W3:Y:S04]  /*21790*/  LDG.E R3, desc[UR4][R20.64] ;  /* 0x0000000414037981 */ /* 0x002ee8000c1e1900 */
[----:B-----5:R-:W3:Y:S02]  /*217a0*/  LDG.E R0, desc[UR4][R20.64+0x4] ;  /* 0x0000040414007981 */ /* 0x020ee4000c1e1900 */
[----:B---3--:R-:W-:-:S07]  /*217b0*/  IMAD.IADD R0, R0, 0x1, -R3 ;  /* 0x0000000100007824 */ /* 0x008fce00078e0a03 */
.L_x_8149:
        /* <DEDUP_REMOVED lines=43> */
[----:B------:R-:W-:Y:S02]  /*21a70*/  SHF.R.S32.HI R14, RZ, 0x1f, R15 ;  /* 0x0000001fff0e7819 */ /* 0x000fe4000001140f */
[----:B------:R-:W-:Y:S01]  /*21a80*/  IMAD.IADD R5, R5, 0x1, R11 ;  /* 0x0000000105057824 */ /* 0x000fe200078e020b */
[----:B------:R-:W-:-:S02]  /*21a90*/  LEA R2, P1, R4, UR4, 0x2 ;  /* 0x0000000404027c11 */ /* 0x000fc4000f8210ff */
[----:B------:R-:W-:Y:S02]  /*21aa0*/  LEA.HI R14, R14, R15, RZ, 0x7 ;  /* 0x0000000f0e0e7211 */ /* 0x000fe400078f38ff */
[----:B------:R-:W-:Y:S01]  /*21ab0*/  LEA.HI.X R4, R4, UR5, R5, 0x2, P1 ;  /* 0x0000000504047c11 */ /* 0x000fe200088f1405 */
[----:B------:R-:W-:Y:S01]  /*21ac0*/  SHFL.IDX PT, R20, R2, RZ, 0x1c1f ;  /* 0x001c1fff02147589 */ /* 0x000fe200000e0000 */
[----:B------:R-:W-:Y:S01]  /*21ad0*/  IADD3 R25, P1, R56, 0x3000, RZ ;  /* 0x0000300038197810 */ /* 0x000fe20007f3e0ff */
[----:B------:R-:W-:Y:S01]  /*21ae0*/  IMAD R53, R0, R49, RZ ;  /* 0x0000003100357224 */ /* 0x000fe200078e02ff */
[----:B------:R-:W-:Y:S01]  /*21af0*/  LOP3.LUT R14, R14, 0xffffff80, RZ, 0xc0, !PT ;  /* 0xffffff800e0e7812 */ /* 0x000fe200078ec0ff */
[----:B------:R-:W0:Y:S01]  /*21b00*/  SHFL.IDX PT, R21, R4, RZ, 0x1c1f ;  /* 0x001c1fff04157589 */ /* 0x000e2200000e0000 */
[C---:B------:R-:W-:Y:S01]  /*21b10*/  IADD3 R7, P0, R56.reuse, 0x1000, RZ ;  /* 0x0000100038077810 */ /* 0x040fe20007f1e0ff */
[----:B------:R-:W-:Y:S01]  /*21b20*/  ULDC.64 UR6, c[0x0][0x208] ;  /* 0x0000820000067ab9 */ /* 0x000fe20000000a00 */
[----:B------:R-:W-:Y:S01]  /*21b30*/  LOP3.LUT R24, R25, 0x380, RZ, 0xc0, !PT ;  /* 0x0000038019187812 */ /* 0x000fe200078ec0ff */
[----:B------:R-:W-:Y:S01]  /*21b40*/  SHFL.IDX PT, R44, R2, 0x1, 0x1c1f ;  /* 0x003c1f00022c7f89 */ /* 0x000fe200000e0000 */
[----:B------:R-:W-:Y:S01]  /*21b50*/  IMAD.IADD R14, R15, 0x1, -R14 ;  /* 0x000000010f0e7824 */ /* 0x000fe200078e0a0e */
[----:B------:R-:W-:Y:S01]  /*21b60*/  IADD3 R29, P3, R56, 0x4000, RZ ;  /* 0x00004000381d7810 */ /* 0x000fe20007f7e0ff */
[----:B------:R-:W-:Y:S01]  /*21b70*/  ULDC.64 UR4, c[0x0][0xaa0] ;  /* 0x0002a80000047ab9 */ /* 0x000fe20000000a00 */
[----:B------:R-:W3:Y:S01]  /*21b80*/  SHFL.IDX PT, R45, R4, 0x1, 0x1c1f ;  /* 0x003c1f00042d7f89 */ /* 0x000ee200000e0000 */
[----:B------:R-:W-:Y:S01]  /*21b90*/  SHF.R.U64 R24, R24, 0x3, RZ ;  /* 0x0000000318187819 */ /* 0x000fe200000012ff */
[----:B------:R-:W-:Y:S01]  /*21ba0*/  IMAD.X R9, RZ, RZ, R57, P0 ;  /* 0x000000ffff097224 */ /* 0x000fe200000e0639 */
[----:B------:R-:W-:-:S02]  /*21bb0*/  LOP3.LUT P0, RZ, R14, 0x3, RZ, 0xc0, !PT ;  /* 0x000000030eff7812 */ /* 0x000fc4000780c0ff */
[----:B------:R-:W-:Y:S02]  /*21bc0*/  LOP3.LUT R28, R29, 0x380, RZ, 0xc0, !PT ;  /* 0x000003801d1c7812 */ /* 0x000fe400078ec0ff */
[----:B------:R-:W-:Y:S01]  /*21bd0*/  LOP3.LUT R24, R24, R25, RZ, 0x3c, !PT ;  /* 0x0000001918187212 */ /* 0x000fe200078e3cff */
[----:B------:R-:W-:Y:S01]  /*21be0*/  IMAD.X R25, RZ, RZ, R57, P1 ;  /* 0x000000ffff197224 */ /* 0x000fe200008e0639 */
[----:B------:R-:W-:-:S04]  /*21bf0*/  SHF.R.U64 R28, R28, 0x3, RZ ;  /* 0x000000031c1c7819 */ /* 0x000fc800000012ff */
[----:B------:R-:W-:Y:S01]  /*21c00*/  LOP3.LUT R28, R28, R29, RZ, 0x3c, !PT ;  /* 0x0000001d1c1c7212 */ /* 0x000fe200078e3cff */
[----:B------:R-:W-:Y:S01]  /*21c10*/  IMAD.X R29, RZ, RZ, R57, P3 ;  /* 0x000000ffff1d7224 */ /* 0x000fe200018e0639 */
[----:B------:R-:W-:Y:S02]  /*21c20*/  IADD3 R5, P3, R56, 0x7000, RZ ;  /* 0x0000700038057810 */ /* 0x000fe40007f7e0ff */
[----:B------:R-:W-:-:S04]  /*21c30*/  SHF.R.S32.HI R59, RZ, 0x1f, R60 ;  /* 0x0000001fff3b7819 */ /* 0x000fc8000001143c */
[----:B------:R-:W-:-:S04]  /*21c40*/  LEA.HI R59, R59, R60, RZ, 0x3 ;  /* 0x0000003c3b3b7211 */ /* 0x000fc800078f18ff */
[----:B------:R-:W-:-:S05]  /*21c50*/  LOP3.LUT R59, R59, 0xfffffff8, RZ, 0xc0, !PT ;  /* 0xfffffff83b3b7812 */ /* 0x000fca00078ec0ff */
[----:B------:R-:W-:Y:S02]  /*21c60*/  IMAD.IADD R59, R60, 0x1, -R59 ;  /* 0x000000013c3b7824 */ /* 0x000fe400078e0a3b */
[----:B--2---:R-:W-:-:S04]  /*21c70*/  IMAD.IADD R6, R10, 0x1, R54 ;  /* 0x000000010a067824 */ /* 0x004fc800078e0236 */
[C---:B------:R-:W-:Y:S01]  /*21c80*/  VIADD R0, R6.reuse, 0x8 ;  /* 0x0000000806007836 */ /* 0x040fe20000000000 */
[----:B------:R-:W-:-:S04]  /*21c90*/  ISETP.GE.OR P1, PT, R6, R53, P0 ;  /* 0x000000350600720c */ /* 0x000fc80000726670 */
[----:B------:R-:W-:Y:S02]  /*21ca0*/  ISETP.GE.OR P0, PT, R0, R53, P0 ;  /* 0x000000350000720c */ /* 0x000fe40000706670 */
[----:B------:R-:W-:-:S04]  /*21cb0*/  LOP3.LUT R0, R5, 0x380, RZ, 0xc0, !PT ;  /* 0x0000038005007812 */ /* 0x000fc800078ec0ff */
[----:B------:R-:W-:-:S03]  /*21cc0*/  SHF.R.U64 R0, R0, 0x3, RZ ;  /* 0x0000000300007819 */ /* 0x000fc600000012ff */
[----:B0-----:R-:W-:Y:S04]  /*21cd0*/  @!P1 ST.E desc[UR6][R20.64], R88 ;  /* 0x0000005814009985 */ /* 0x001fe8000c101906 */
[----:B---3--:R0:W-:Y:S01]  /*21ce0*/  @!P0 ST.E desc[UR6][R44.64], R89 ;  /* 0x000000592c008985 */ /* 0x0081e2000c101906 */
[----:B------:R-:W-:Y:S01]  /*21cf0*/  LOP3.LUT R40, R0, R5, RZ, 0x3c, !PT ;  /* 0x0000000500287212 */ /* 0x000fe200078e3cff */
[----:B------:R-:W-:Y:S01]  /*21d00*/  IMAD R0, R3, UR4, RZ ;  /* 0x0000000403007c24 */ /* 0x000fe2000f8e02ff */
[----:B0-----:R-:W0:Y:S03]  /*21d10*/  @P2 LDC R45, c[0x0][0xbf0] ;  /* 0x0002fc00ff2d2b82 */ /* 0x001e260000000800 */
[C---:B------:R-:W-:Y:S01]  /*21d20*/  IMAD R21, R47.reuse, UR5, R0 ;  /* 0x000000052f157c24 */ /* 0x040fe2000f8e0200 */
[----:B------:R-:W-:Y:S01]  /*21d30*/  IADD3 R13, P4, R56, 0x2000, RZ ;  /* 0x00002000380d7810 */ /* 0x000fe20007f9e0ff */
[----:B------:R-:W-:Y:S01]  /*21d40*/  IMAD.WIDE.U32 R2, R47, UR4, RZ ;  /* 0x000000042f027c25 */ /* 0x000fe2000f8e00ff */
[----:B------:R-:W-:Y:S01]  /*21d50*/  ULDC.64 UR4, c[0x0][0xae8] ;  /* 0x0002ba0000047ab9 */ /* 0x000fe20000000a00 */
[----:B------:R-:W-:Y:S01]  /*21d60*/  LOP3.LUT R8, R7, 0x380, RZ, 0xc0, !PT ;  /* 0x0000038007087812 */ /* 0x000fe200078ec0ff */
[----:B------:R-:W5:Y:S01]  /*21d70*/  LD.E.128 R24, desc[UR6][R24.64] ;  /* 0x0000000618187980 */ /* 0x000f62000c101d00 */
[----:B------:R-:W-:-:S02]  /*21d80*/  IMAD R0, R59, 0x20, R52 ;  /* 0x000000203b007824 */ /* 0x000fc400078e0234 */
[----:B------:R-:W-:Y:S01]  /*21d90*/  IMAD.IADD R3, R3, 0x1, R21 ;  /* 0x0000000103037824 */ /* 0x000fe200078e0215 */
[----:B------:R-:W-:Y:S01]  /*21da0*/  IADD3 R33, P5, R56, 0x5000, RZ ;  /* 0x0000500038217810 */ /* 0x000fe20007fbe0ff */
[----:B------:R-:W-:Y:S01]  /*21db0*/  IMAD R20, R48, UR4, RZ ;  /* 0x0000000430147c24 */ /* 0x000fe2000f8e02ff */
[----:B------:R-:W5:Y:S01]  /*21dc0*/  LD.E.128 R28, desc[UR6][R28.64] ;  /* 0x000000061c1c7980 */ /* 0x000f62000c101d00 */
[----:B------:R-:W-:Y:S02]  /*21dd0*/  IMAD.IADD R44, R54, 0x1, R0 ;  /* 0x00000001362c7824 */ /* 0x000fe400078e0200 */
[C---:B------:R-:W-:Y:S01]  /*21de0*/  IMAD R21, R58.reuse, UR5, R20 ;  /* 0x000000053a157c24 */ /* 0x040fe2000f8e0214 */
[----:B------:R2:W5:Y:S01]  /*21df0*/  LDL R48, [R1+0x94] ;  /* 0x0000940001307983 */ /* 0x0005620000100800 */
[----:B------:R-:W-:Y:S01]  /*21e00*/  IMAD.WIDE.U32 R2, R58, UR4, R2 ;  /* 0x000000043a027c25 */ /* 0x000fe2000f8e0002 */
[----:B------:R-:W-:-:S03]  /*21e10*/  ULDC.64 UR4, c[0x0][0xaf0] ;  /* 0x0002bc0000047ab9 */ /* 0x000fc60000000a00 */
        /* <DEDUP_REMOVED lines=39> */
[----:B------:R-:W-:-:S03]  /*22090*/  SHF.R.S32.HI R0, RZ, 0x1f, R45 ;  /* 0x0000001fff007819 */ /* 0x000fc6000001142d */
[----:B------:R2:W5:Y:S04]  /*220a0*/  LD.E.128 R4, desc[UR6][R56.64] ;  /* 0x0000000638047980 */ /* 0x000568000c101d00 */
[----:B------:R-:W5:Y:S01]  /*220b0*/  LD.E.128 R36, desc[UR6][R36.64] ;  /* 0x0000000624247980 */ /* 0x000f62000c101d00 */
[----:B------:R-:W-:Y:S01]  /*220c0*/  IMAD.WIDE.U32 R2, R21, UR4, R2 ;  /* 0x0000000415027c25 */ /* 0x000fe2000f8e0002 */
[----:B------:R-:W-:Y:S01]  /*220d0*/  ULDC.64 UR4, c[0x0][0xad8] ;  /* 0x0002b60000047ab9 */ /* 0x000fe20000000a00 */
[----:B------:R-:W-:Y:S01]  /*220e0*/  @!PT LDS RZ, [RZ] ;  /* 0x00000000fffff984 */ /* 0x000fe20000000800 */
[----:B------:R-:W-:Y:S01]  /*220f0*/  @!PT LDS RZ, [RZ] ;  /* 0x00000000fffff984 */ /* 0x000fe20000000800 */
[----:B------:R-:W-:Y:S01]  /*22100*/  @!PT LDS RZ, [RZ] ;  /* 0x00000000fffff984 */ /* 0x000fe20000000800 */
[----:B------:R-:W-:Y:S01]  /*22110*/  @!PT LDS RZ, [RZ] ;  /* 0x00000000fffff984 */ /* 0x000fe20000000800 */
[----:B------:R0:W-:Y:S06]  /*22120*/  MEMBAR.ALL.CTA ;  /* 0x0000000000007992 */ /* 0x0001ec0000008000 */
[----:B0-----:R-:W0:Y:S01]  /*22130*/  FENCE.VIEW.ASYNC.S ;  /* 0x00000000000073c6 */ /* 0x001e220000000000 */
[----:B------:R-:W-:-:S02]  /*22140*/  IMAD.IADD R46, R52, 0x1, R54 ;  /* 0x00000001342e7824 */ /* 0x000fc400078e0236 */
        /* <DEDUP_REMOVED lines=15> */
[----:B------:R-:W-:Y:S01]  /*22240*/  ISETP.GE.AND P1, PT, R20, R53, PT ;  /* 0x000000351400720c */ /* 0x000fe20003f26270 */
[----:B0-----:R0:W-:Y:S01]  /*22250*/  SYNCS.ARRIVE.TRANS64.RED.A1T0 RZ, [R0+URZ], RZ ;  /* 0x000000ff00ff79a7 */ /* 0x0011e2000810043f */
[----:B------:R2:W1:Y:S04]  /*22260*/  SHFL.IDX PT, R20, R44, RZ, 0x181f ;  /* 0x00181fff2c147589 */ /* 0x00046800000e0000 */
[----:B0-----:R2:W0:Y:S01]  /*22270*/  SHFL.IDX PT, R0, R45, RZ, 0x181f ;  /* 0x00181fff2d007589 */ /* 0x00142200000e0000 */
[----:B------:R-:W-:Y:S06]  /*22280*/  @P2 BRA `(.L_x_8151) ;  /* 0x0000000000282947 */ /* 0x000fec0003800000 */
[----:B------:R-:W-:Y:S01]  /*22290*/  ULDC UR4, c[0x0][0xac8] ;  /* 0x0002b20000047ab9 */ /* 0x000fe20000000800 */
[----:B------:R-:W-:Y:S01]  /*222a0*/  ULDC.64 UR6, c[0x0][0x208] ;  /* 0x0000820000067ab9 */ /* 0x000fe20000000a00 */
[----:B------:R-:W-:Y:S02]  /*222b0*/  ISETP.GE.AND P2, PT, R50, UR4, PT ;  /* 0x0000000432007c0c */ /* 0x000fe4000bf46270 */
[----:B-----5:R-:W-:-:S11]  /*222c0*/  ISETP.GE.AND P3, PT, R48, UR4, PT ;  /* 0x0000000430007c0c */ /* 0x020fd6000bf66270 */
[-C--:B-1----:R-:W-:Y:S02]  /*222d0*/  @!P2 LEA R2, P4, R50, R20.reuse, 0x1 ;  /* 0x000000143202a211 */ /* 0x082fe400078808ff */
[----:B------:R-:W-:Y:S02]  /*222e0*/  @!P3 LEA R20, P5, R48, R20, 0x1 ;  /* 0x000000143014b211 */ /* 0x000fe400078a08ff */
[-C--:B0-----:R-:W-:Y:S02]  /*222f0*/  @!P2 LEA.HI.X R3, R50, R0.reuse, R51, 0x1, P4 ;  /* 0x000000003203a211 */ /* 0x081fe400020f0c33 */
[----:B------:R-:W-:-:S03]  /*22300*/  @!P3 LEA.HI.X R21, R48, R0, R49, 0x1, P5 ;  /* 0x000000003015b211 */ /* 0x000fc600028f0c31 */
[----:B------:R3:W-:Y:S04]  /*22310*/  @!P2 ST.E.128 desc[UR6][R2.64], R4 ;  /* 0x000000040200a985 */ /* 0x0007e8000c101d06 */
[----:B------:R3:W-:Y:S02]  /*22320*/  @!P3 ST.E.128 desc[UR6][R20.64], R28 ;  /* 0x0000001c1400b985 */ /* 0x0007e4000c101d06 */
.L_x_8151:
[----:B------:R-:W-:Y:S05]  /*22330*/  BSYNC B1 ;  /* 0x0000000000017941 */ /* 0x000fea0003800000 */
.L_x_8150:
[----:B0-----:R0:W4:Y:S01]  /*22340*/  SHFL.IDX PT, R0, R45, 0x1, 0x181f ;  /* 0x00381f002d007f89 */ /* 0x00112200000e0000 */
        /* <DEDUP_REMOVED lines=13> */
.L_x_8153:
[----:B------:R-:W-:Y:S05]  /*22420*/  BSYNC B1 ;  /* 0x0000000000017941 */ /* 0x000fea0003800000 */
.L_x_8152:
        /* <DEDUP_REMOVED lines=14> */
.L_x_8155:
[----:B------:R-:W-:Y:S05]  /*22510*/  BSYNC B1 ;  /* 0x0000000000017941 */ /* 0x000fea0003800000 */
.L_x_8154:
[----:B0-----:R-:W-:Y:S01]  /*22520*/  VIADD R0, R46, 0x60 ;  /* 0x000000602e007836 */ /* 0x001fe20000000000 */
[----:B--2-4-:R-:W0:Y:S04]  /*22530*/  SHFL.IDX PT, R45, R45, 0x3, 0x181f ;  /* 0x00781f002d2d7f89 */ /* 0x014e2800000e0000 */
[----:B------:R-:W-:Y:S01]  /*22540*/  ISETP.GE.AND P0, PT, R0, R53, PT ;  /* 0x000000350000720c */ /* 0x000fe20003f06270 */
[----:B------:R-:W2:-:S12]  /*22550*/  SHFL.IDX PT, R44, R44, 0x3, 0x181f ;  /* 0x00781f002c2c7f89 */ /* 0x000e9800000e0000 */
[----:B------:R-:W-:Y:S05]  /*22560*/  @P0 BRA `(.L_x_8156) ;  /* 0x0000000c00940947 */ /* 0x000fea0003800000 */
[----:B------:R-:W-:Y:S01]  /*22570*/  ULDC UR4, c[0x0][0xac8] ;  /* 0x0002b20000047ab9 */ /* 0x000fe20000000800 */
[----:B------:R-:W-:Y:S01]  /*22580*/  ULDC.64 UR6, c[0x0][0x208] ;  /* 0x0000820000067ab9 */ /* 0x000fe20000000a00 */
[----:B------:R-:W-:-:S13]  /*22590*/  ISETP.GE.AND P1, PT, R50, UR4, PT ;  /* 0x0000000432007c0c */ /* 0x000fda000bf26270 */
[----:B--2---:R-:W-:-:S04]  /*225a0*/  @!P1 LEA R2, P0, R50, R44, 0x1 ;  /* 0x0000002c32029211 */ /* 0x004fc800078008ff */
        /* <DEDUP_REMOVED lines=9> */
.L_x_8147:
[----:B------:R-:W3:Y:S01]  /*22640*/  LDL.LU R4, [R1+0x9c] ;  /* 0x00009c0001047983 */ /* 0x000ee20000300800 */
[----:B------:R-:W-:Y:S01]  /*22650*/  ULDC.64 UR4, c[0x0][0xc00] ;  /* 0x0003000000047ab9 */ /* 0x000fe20000000a00 */
[----:B------:R-:W4:Y:S02]  /*22660*/  LDC R25, c[0x0][0xbe8] ;  /* 0x0002fa00ff197b82 */ /* 0x000f240000000800 */
[----:B------:R-:W2:Y:S01]  /*22670*/  LDL.LU R6, [R1+0xa0] ;  /* 0x0000a00001067983 */ /* 0x000ea20000300800 */
[----:B------:R-:W-:Y:S01]  /*22680*/  ISETP.NE.U32.AND P0, PT, RZ, UR4, PT ;  /* 0x00000004ff007c0c */ /* 0x000fe2000bf05070 */
[----:B------:R-:W-:Y:S01]  /*22690*/  IMAD.MOV.U32 R0, RZ, RZ, RZ ;  /* 0x000000ffff007224 */ /* 0x000fe200078e00ff */
[----:B------:R-:W-:Y:S02]  /*226a0*/  ULDC.64 UR6, c[0x0][0x208] ;  /* 0x0000820000067ab9 */ /* 0x000fe40000000a00 */
[----:B------:R-:W-:Y:S01]  /*226b0*/  ISETP.NE.AND.EX P0, PT, RZ, UR5, PT, P0 ;  /* 0x00000005ff007c0c */ /* 0x000fe2000bf05300 */
[----:B------:R-:W0:Y:S02]  /*226c0*/  S2R R7, SR_TID.X ;  /* 0x0000000000077919 */ /* 0x000e240000002100 */
[----:B0-----:R-:W-:-:S05]  /*226d0*/  VIADD R26, R7, 0xffffff80 ;  /* 0xffffff80071a7836 */ /* 0x001fca0000000000 */
[----:B------:R-:W-:Y:S02]  /*226e0*/  ISETP.GE.AND P3, PT, R26, 0x80, PT ;  /* 0x000000801a00780c */ /* 0x000fe40003f66270 */
[----:B---3--:R-:W-:-:S04]  /*226f0*/  IADD3 R2, P1, R4, UR4, RZ ;  /* 0x0000000404027c10 */ /* 0x008fc8000ff3e0ff */
[----:B--2---:R-:W-:Y:S01]  /*22700*/  IADD3.X R3, R6, UR5, RZ, P1, !PT ;  /* 0x0000000506037c10 */ /* 0x004fe20008ffe4ff */
[----:B------:R-:W-:Y:S02]  /*22710*/  ULDC.64 UR4, c[0x0][0xc08] ;  /* 0x0003020000047ab9 */ /* 0x000fe40000000a00 */
[----:B------:R-:W-:Y:S02]  /*22720*/  ISETP.NE.U32.AND P1, PT, RZ, UR4, PT ;  /* 0x00000004ff007c0c */ /* 0x000fe4000bf25070 */
[----:B------:R0:W5:Y:S02]  /*22730*/  @P0 LDG.E R0, desc[UR6][R2.64] ;  /* 0x0000000602000981 */ /* 0x000164000c1e1900 */
[----:B------:R-:W-:-:S13]  /*22740*/  ISETP.NE.AND.EX P1, PT, RZ, UR5, PT, P1 ;  /* 0x00000005ff007c0c */ /* 0x000fda000bf25310 */
[----:B------:R-:W-:Y:S01]  /*22750*/  @P1 IADD3 R4, P2, R4, UR4, RZ ;  /* 0x0000000404041c10 */ /* 0x000fe2000ff5e0ff */
[----:B------:R-:W-:-:S03]  /*22760*/  ULDC UR4, c[0x0][0xa88] ;  /* 0x0002a20000047ab9 */ /* 0x000fc60000000800 */
[----:B------:R-:W-:Y:S01]  /*22770*/  @P1 IADD3.X R5, R6, UR5, RZ, P2, !PT ;  /* 0x0000000506051c10 */ /* 0x000fe200097fe4ff */
[----:B------:R-:W-:Y:S01]  /*22780*/  IMAD.U32 R6, RZ, RZ, UR4 ;  /* 0x00000004ff067e24 */ /* 0x000fe2000f8e00ff */
[----:B----4-:R-:W-:-:S05]  /*22790*/  ISETP.NE.AND P2, PT, R25, 0x1, PT ;  /* 0x000000011900780c */ /* 0x010fca0003f45270 */
[----:B------:R0:W5:Y:S08]  /*227a0*/  @P1 LDG.E R6, desc[UR6][R4.64] ;  /* 0x0000000604061981 */ /* 0x000170000c1e1900 */
[----:B------:R-:W2:Y:S08]  /*227b0*/  @P2 LDC R14, c[0x0][0xbec] ;  /* 0x0002fb00ff0e2b82 */ /* 0x000eb00000000800 */
[----:B------:R-:W3:Y:S01]  /*227c0*/  @P2 LDC R27, c[0x0][0xbf0] ;  /* 0x0002fc00ff1b2b82 */ /* 0x000ee20000000800 */
[----:B0-----:R-:W-:Y:S05]  /*227d0*/  @P1 BRA `(.L_x_8157) ;  /* 0x0000000000141947 */ /* 0x001fea0003800000 */
[----:B------:R-:W-:Y:S05]  /*227e0*/  @!P0 BRA `(.L_x_8157) ;  /* 0x0000000000108947 */ /* 0x000fea0003800000 */
[----:B------:R-:W-:Y:S02]  /*227f0*/  ULDC.64 UR4, c[0x0][0x208] ;  /* 0x0000820000047ab9 */ /* 0x000fe40000000a00 */
[----:B------:R-:W4:Y:S04]  /*22800*/  LDG.E R5, desc[UR4][R2.64] ;  /* 0x0000000402057981 */ /* 0x000f28000c1e1900 */
[----:B-----5:R-:W4:Y:S02]  /*22810*/  LDG.E R6, desc[UR4][R2.64+0x4] ;  /* 0x0000040402067981 */ /* 0x020f24000c1e1900 */
[----:B----4-:R-:W-:-:S07]  /*22820*/  IMAD.IADD R6, R6, 0x1, -R5 ;  /* 0x0000000106067824 */ /* 0x010fce00078e0a05 */
.L_x_8157:
[----:B------:R-:W4:Y:S04]  /*22830*/  LDL.LU R3, [R1+0x90] ;  /* 0x0000900001037983 */ /* 0x000f280000300800 */
[----:B------:R-:W2:Y:S04]  /*22840*/  LDL.LU R2, [R1+0xa4] ;  /* 0x0000a40001027983 */ /* 0x000ea80000300800 */
[----:B------:R-:W3:Y:S04]  /*22850*/  LDL R24, [R1+0x98] ;  /* 0x0000980001187983 */ /* 0x000ee80000100800 */
[----:B------:R0:W5:Y:S01]  /*22860*/  LDL R20, [R1+0x4c] ;  /* 0x00004c0001147983 */ /* 0x0001620000100800 */
[----:B------:R-:W-:Y:S01]  /*22870*/  BSSY B1, `(.L_x_8158) ;  /* 0x000002d000017945 */ /* 0x000fe20003800000 */
[----:B-----5:R-:W-:-:S02]  /*22880*/  SHF.R.S32.HI R11, RZ, 0x1f, R0 ;  /* 0x0000001fff0b7819 */ /* 0x020fc40000011400 */
[----:B----4-:R-:W-:Y:S02]  /*22890*/  SEL R13, R3, RZ, !P0 ;  /* 0x000000ff030d7207 */ /* 0x010fe40004000000 */
[----:B--2---:R-:W-:Y:S02]  /*228a0*/  SEL R12, R2, RZ, !P0 ;  /* 0x000000ff020c7207 */ /* 0x004fe40004000000 */
[----:B---3--:R-:W-:Y:S01]  /*228b0*/  SHF.R.S32.HI R10, RZ, 0x1f, R24 ;  /* 0x0000001fff0a7819 */ /* 0x008fe20000011418 */
[----:B0-----:R-:W-:Y:S06]  /*228c0*/  @P3 BRA `(.L_x_8159) ;  /* 0x00000000009c3947 */ /* 0x001fec0003800000 */
        /* <DEDUP_REMOVED lines=39> */
.L_x_8159:
[----:B------:R-:W-:Y:S05]  /*22b40*/  BSYNC B1 ;  /* 0x0000000000017941 */ /* 0x000fea0003800000 */
.L_x_8158:
        /* <DEDUP_REMOVED lines=11> */
[----:B------:R-:W-:Y:S02]  /*22c00*/  IMAD.IADD R4, R26, 0x1, -R4 ;  /* 0x000000011a047824 */ /* 0x000fe400078e0a04 */
[----:B------:R-:W-:Y:S02]  /*22c10*/  IMAD.IADD R3, R3, 0x1, R5 ;  /* 0x0000000103037824 */ /* 0x000fe400078e0205 */
[----:B------:R-:W-:Y:S02]  /*22c20*/  IMAD R0, R4, 0x20, R8 ;  /* 0x0000002004007824 */ /* 0x000fe400078e0208 */
[----:B------:R-:W-:Y:S02]  /*22c30*/  IMAD R4, R10, UR4, RZ ;  /* 0x000000040a047c24 */ /* 0x000fe4000f8e02ff */
[----:B------:R-:W-:Y:S02]  /*22c40*/  IMAD.IADD R9, R20, 0x1, R0 ;  /* 0x0000000114097824 */ /* 0x000fe400078e0200 */
[----:B------:R-:W-:-:S02]  /*22c50*/  IMAD R7, R24, UR5, R4 ;  /* 0x0000000518077c24 */ /* 0x000fc4000f8e0204 */
        /* <DEDUP_REMOVED lines=31> */
.L_x_8363:
[----:B------:R-:W-:Y:S01]  /*22e50*/  IMAD R25, R6, R25, RZ ;  /* 0x0000001906197224 */ /* 0x000fe200078e02ff */
[----:B------:R-:W-:Y:S01]  /*22e60*/  BSSY B1, `(.L_x_8161) ;  /* 0x0000012000017945 */ /* 0x000fe20003800000 */
[----:B------:R-:W-:-:S05]  /*22e70*/  IMAD.IADD R6, R8, 0x1, R20 ;  /* 0x0000000108067824 */ /* 0x000fca00078e0214 */
[----:B------:R-:W-:-:S13]  /*22e80*/  ISETP.GE.AND P0, PT, R6, R25, PT ;  /* 0x000000190600720c */ /* 0x000fda0003f06270 */
[----:B------:R-:W-:Y:S05]  /*22e90*/  @P0 BRA `(.L_x_8162) ;  /* 0x0000000000380947 */ /* 0x000fea0003800000 */
[----:B------:R-:W4:Y:S01]  /*22ea0*/  LDL R9, [R1+0x74] ;  /* 0x0000740001097983 */ /* 0x000f220000100800 */
[----:B------:R-:W-:-:S03]  /*22eb0*/  ULDC UR4, c[0x0][0xac8] ;  /* 0x0002b20000047ab9 */ /* 0x000fc60000000800 */
[----:B------:R-:W5:Y:S04]  /*22ec0*/  LDL R7, [R1+0x94] ;  /* 0x0000940001077983 */ /* 0x000f680000100800 */
[----:B------:R-:W2:Y:S04]  /*22ed0*/  LDL R10, [R1+0xc0] ;  /* 0x0000c000010a7983 */ /* 0x000ea80000100800 */
[----:B------:R-:W2:Y:S01]  /*22ee0*/  LDL R8, [R1+0xbc] ;  /* 0x0000bc0001087983 */ /* 0x000ea20000100800 */
[----:B------:R-:W-:Y:S01]  /*22ef0*/  ULDC.64 UR6, c[0x0][0x208] ;  /* 0x0000820000067ab9 */ /* 0x000fe20000000a00 */
[----:B----4-:R-:W-:-:S02]  /*22f00*/  ISETP.GE.AND P2, PT, R9, UR4, PT ;  /* 0x0000000409007c0c */ /* 0x010fc4000bf46270 */
[----:B-----5:R-:W-:-:S11]  /*22f10*/  ISETP.GE.AND P3, PT, R7, UR4, PT ;  /* 0x0000000407007c0c */ /* 0x020fd6000bf66270 */
[-C--:B---3--:R-:W-:Y:S02]  /*22f20*/  @!P2 LEA R4, P0, R9, R14.reuse, 0x1 ;  /* 0x0000000e0904a211 */ /* 0x088fe400078008ff */
[----:B------:R-:W-:Y:S02]  /*22f30*/  @!P3 LEA R14, P1, R7, R14, 0x1 ;  /* 0x0000000e070eb211 */ /* 0x000fe400078208ff */
[-C--:B--2---:R-:W-:Y:S02]  /*22f40*/  @!P2 LEA.HI.X R5, R9, R0.reuse, R10, 0x1, P0 ;  /* 0x000000000905a211 */ /* 0x084fe400000f0c0a */
[----:B------:R-:W-:-:S03]  /*22f50*/  @!P3 LEA.HI.X R15, R7, R0, R8, 0x1, P1 ;  /* 0x00000000070fb211 */ /* 0x000fc600008f0c08 */
[----:B------:R4:W-:Y:S04]  /*22f60*/  @!P2 ST.E.128 desc[UR6][R4.64], RZ ;  /* 0x000000ff0400a985 */ /* 0x0009e8000c101d06 */
[----:B------:R4:W-:Y:S02]  /*22f70*/  @!P3 ST.E.128 desc[UR6][R14.64], RZ ;  /* 0x000000ff0e00b985 */ /* 0x0009e4000c101d06 */
.L_x_8162:
[----:B------:R-:W-:Y:S05]  /*22f80*/  BSYNC B1 ;  /* 0x0000000000017941 */ /* 0x000fea0003800000 */
.L_x_8161:
[----:B------:R-:W-:-:S03]  /*22f90*/  UMOV UR4, 0xffffffff ;  /* 0xffffffff00047882 */ /* 0x000fc60000000000 */
[----:B------:R-:W-:Y:S05]  /*22fa0*/  BRA.DIV UR4, `(.L_x_8163) ;  /* 0x0000009604b87947 */ /* 0x000fea000b800000 */
[----:B--2---:R2:W0:Y:S04]  /*22fb0*/  SHFL.IDX PT, R0, R3, 0x1, 0x181f ;  /* 0x00381f0003007f89 */ /* 0x00442800000e0000 */
[----:B---34-:R2:W3:Y:S02]  /*22fc0*/  SHFL.IDX PT, R14, R2, 0x1, 0x181f ;  /* 0x00381f00020e7f89 */ /* 0x0184e400000e0000 */
.L_x_8367:
        /* <DEDUP_REMOVED lines=9> */
[----:B------:R-:W-:Y:S01]  /*23060*/  ULDC.64 UR6, c[0x0][0x208] ;  /* 0x0000820000067ab9 */ /* 0x000fe20000000a00 */
[----:B----4-:R-:W-:-:S02]  /*23070*/  ISETP.GE.AND P2, PT, R9, UR4, PT ;  /* 0x0000000409007c0c */ /* 0x010fc4000bf46270 */
[----:B-----5:R-:W-:-:S11]  /*23080*/  ISETP.GE.AND P3, PT, R7, UR4, PT ;  /* 0x0000000407007c0c */ /* 0x020fd6000bf66270 */
[-C--:B---3--:R-:W-:Y:S02]  /*23090*/  @!P2 LEA R4, P0, R9, R14.reuse, 0x1 ;  /* 0x0000000e0904a211 */ /* 0x088fe400078008ff */
[----:B------:R-:W-:Y:S02]  /*230a0*/  @!P3 LEA R14, P1, R7, R14, 0x1 ;  /* 0x0000000e070eb211 */ /* 0x000fe400078208ff */
[-C--:B0-----:R-:W-:Y:S02]  /*230b0*/  @!P2 LEA.HI.X R5, R9, R0.reuse, R10, 0x1, P0 ;  /* 0x000000000905a211 */ /* 0x081fe400000f0c0a */
[----:B--2---:R-:W-:-:S03]  /*230c0*/  @!P3 LEA.HI.X R15, R7, R0, R8, 0x1, P1 ;  /* 0x00000000070fb211 */ /* 0x004fc600008f0c08 */
[----:B------:R4:W-:Y:S04]  /*230d0*/  @!P2 ST.E.128 desc[UR6][R4.64], RZ ;  /* 0x000000ff0400a985 */ /* 0x0009e8000c101d06 */
[----:B------:R4:W-:Y:S02]  /*230e0*/  @!P3 ST.E.128 desc[UR6][R14.64], RZ ;  /* 0x000000ff0e00b985 */ /* 0x0009e4000c101d06 */
.L_x_8165:
[----:B------:R-:W-:Y:S05]  /*230f0*/  BSYNC B1 ;  /* 0x0000000000017941 */ /* 0x000fea0003800000 */
.L_x_8164:
[----:B------:R-:W-:-:S03]  /*23100*/  UMOV UR4, 0xffffffff ;  /* 0xffffffff00047882 */ /* 0x000fc60000000000 */
[----:B------:R-:W-:Y:S05]  /*23110*/  BRA.DIV UR4, `(.L_x_8166) ;  /* 0x0000009604a47947 */ /* 0x000fea000b800000 */
[----:B0-----:R0:W0:Y:S04]  /*23120*/  SHFL.IDX PT, R0, R3, 0x2, 0x181f ;  /* 0x00581f0003007f89 */ /* 0x00102800000e0000 */
[----:B---34-:R3:W4:Y:S02]  /*23130*/  SHFL.IDX PT, R14, R2, 0x2, 0x181f ;  /* 0x00581f00020e7f89 */ /* 0x01872400000e0000 */
.L_x_8371:
        /* <DEDUP_REMOVED lines=9> */
[----:B------:R-:W-:Y:S01]  /*231d0*/  ULDC.64 UR6, c[0x0][0x208] ;  /* 0x0000820000067ab9 */ /* 0x000fe20000000a00 */
[----:B-----5:R-:W-:-:S02]  /*231e0*/  ISETP.GE.AND P2, PT, R9, UR4, PT ;  /* 0x0000000409007c0c */ /* 0x020fc4000bf46270 */
[----:B--2---:R-:W-:-:S11]  /*231f0*/  ISETP.GE.AND P3, PT, R7, UR4, PT ;  /* 0x0000000407007c0c */ /* 0x004fd6000bf66270 */
[-C--:B----4-:R-:W-:Y:S02]  /*23200*/  @!P2 LEA R4, P0, R9, R14.reuse, 0x1 ;  /* 0x0000000e0904a211 */ /* 0x090fe400078008ff */
[----:B------:R-:W-:Y:S02]  /*23210*/  @!P3 LEA R14, P1, R7, R14, 0x1 ;  /* 0x0000000e070eb211 */ /* 0x000fe400078208ff */
[-C--:B0-----:R-:W-:Y:S02]  /*23220*/  @!P2 LEA.HI.X R5, R9, R0.reuse, R10, 0x1, P0 ;  /* 0x000000000905a211 */ /* 0x081fe400000f0c0a */
[----:B---3--:R-:W-:-:S03]  /*23230*/  @!P3 LEA.HI.X R15, R7, R0, R8, 0x1, P1 ;  /* 0x00000000070fb211 */ /* 0x008fc600008f0c08 */
[----:B------:R0:W-:Y:S04]  /*23240*/  @!P2 ST.E.128 desc[UR6][R4.64], RZ ;  /* 0x000000ff0400a985 */ /* 0x0001e8000c101d06 */
[----:B------:R0:W-:Y:S02]  /*23250*/  @!P3 ST.E.128 desc[UR6][R14.64], RZ ;  /* 0x000000ff0e00b985 */ /* 0x0001e4000c101d06 */
.L_x_8168:
[----:B------:R-:W-:Y:S05]  /*23260*/  BSYNC B1 ;  /* 0x0000000000017941 */ /* 0x000fea0003800000 */
.L_x_8167:
[----:B------:R-:W-:-:S03]  /*23270*/  UMOV UR4, 0xffffffff ;  /* 0xffffffff00047882 */ /* 0x000fc60000000000 */
[----:B------:R-:W-:Y:S05]  /*23280*/  BRA.DIV UR4, `(.L_x_8169) ;  /* 0x0000009604907947 */ /* 0x000fea000b800000 */
[----:B0-----:R0:W0:Y:S04]  /*23290*/  SHFL.IDX PT, R0, R3, 0x3, 0x181f ;  /* 0x00781f0003007f89 */ /* 0x00102800000e0000 */
[----:B----4-:R4:W0:Y:S02]  /*232a0*/  SHFL.IDX PT, R14, R2, 0x3, 0x181f ;  /* 0x00781f00020e7f89 */ /* 0x01082400000e0000 */
.L_x_8375:
        /* <DEDUP_REMOVED lines=8> */
[----:B------:R-:W-:Y:S01]  /*23330*/  ULDC.64 UR6, c[0x0][0x208] ;  /* 0x0000820000067ab9 */ /* 0x000fe20000000a00 */
[----:B--2---:R-:W-:-:S02]  /*23340*/  ISETP.GE.AND P2, PT, R7, UR4, PT ;  /* 0x0000000407007c0c */ /* 0x004fc4000bf46270 */
[----:B---3--:R-:W-:-:S11]  /*23350*/  ISETP.GE.AND P3, PT, R4, UR4, PT ;  /* 0x0000000404007c0c */ /* 0x008fd6000bf66270 */
[CC--:B0-----:R-:W-:Y:S02]  /*23360*/  @!P2 LEA R2, P0, R7.reuse, R14.reuse, 0x1 ;  /* 0x0000000e0702a211 */ /* 0x0c1fe400078008ff */
[C---:B------:R-:W-:Y:S02]  /*23370*/  @!P3 LEA R14, P1, R4.reuse, R14, 0x1 ;  /* 0x0000000e040eb211 */ /* 0x040fe400078208ff */
[-C--:B----4-:R-:W-:Y:S02]  /*23380*/  @!P2 LEA.HI.X R3, R7, R0.reuse, R8, 0x1, P0 ;  /* 0x000000000703a211 */ /* 0x090fe400000f0c08 */
[----:B-----5:R-:W-:-:S03]  /*23390*/  @!P3 LEA.HI.X R15, R4, R0, R5, 0x1, P1 ;  /* 0x00000000040fb211 */ /* 0x020fc600008f0c05 */
[----:B------:R0:W-:Y:S04]  /*233a0*/  @!P2 ST.E.128 desc[UR6][R2.64], RZ ;  /* 0x000000ff0200a985 */ /* 0x0001e8000c101d06 */
[----:B------:R0:W-:Y:S02]  /*233b0*/  @!P3 ST.E.128 desc[UR6][R14.64], RZ ;  /* 0x000000ff0e00b985 */ /* 0x0001e4000c101d06 */
.L_x_8156:
[----:B------:R-:W-:Y:S05]  /*233c0*/  BSYNC B0 ;  /* 0x0000000000007941 */ /* 0x000fea0003800000 */
.L_x_8146:
[----:B0-----:R-:W5:Y:S01]  /*233d0*/  LDL R0, [R1+0x6c] ;  /* 0x00006c0001007983 */ /* 0x001f620000100800 */
[----:B------:R-:W-:Y:S02]  /*233e0*/  ULDC UR4, c[0x0][0xc3c] ;  /* 0x00030f0000047ab9 */ /* 0x000fe40000000800 */
[----:B-----5:R-:W-:-:S13]  /*233f0*/  ISETP.GE.AND P0, PT, R0, UR4, PT ;  /* 0x0000000400007c0c */ /* 0x020fda000bf06270 */
[----:B------:R-:W-:Y:S05]  /*23400*/  @!P0 BRA `(.L_x_8170) ;  /* 0xfffffddc00848947 */ /* 0x000fea000383ffff */
[----:B------:R-:W-:Y:S05]  /*23410*/  BRA `(.L_x_7984) ;  /* 0x0000007400247947 */ /* 0x000fea0003800000 */
.L_x_7982:
        /* <DEDUP_REMOVED lines=18> */
.L_x_8171:
        /* <DEDUP_REMOVED lines=43> */
.L_x_8177:
        /* <DEDUP_REMOVED lines=13> */
.L_x_8176:
[----:B------:R-:W-:Y:S05]  /*238c0*/  BSYNC B0 ;  /* 0x0000000000007941 */ /* 0x000fea0003800000 */
.L_x_8175:
        /* <DEDUP_REMOVED lines=21> */
.L_x_8173:
        /* <DEDUP_REMOVED lines=21> */
.L_x_8178:
        /* <DEDUP_REMOVED lines=56> */
.L_x_8174:
[----:B------:R-:W-:Y:S02]  /*23ef0*/  IMAD.MOV.U32 R17, RZ, RZ, RZ ;  /* 0x000000ffff117224 */ /* 0x000fe400078e00ff */
[----:B------:R-:W-:Y:S02]  /*23f00*/  IMAD.U32 R16, RZ, RZ, UR6 ;  /* 0x00000006ff107e24 */ /* 0x000fe4000f8e00ff */
[----:B------:R-:W-:-:S07]  /*23f10*/  IMAD.MOV.U32 R18, RZ, RZ, RZ ;  /* 0x000000ffff127224 */ /* 0x000fce00078e00ff */
.L_x_8179:
[----:B------:R-:W-:-:S13]  /*23f20*/  ISETP.NE.AND P0, PT, R0, RZ, PT ;  /* 0x000000ff0000720c */ /* 0x000fda0003f05270 */
[----:B------:R-:W1:Y:S01]  /*23f30*/  @!P0 S2R R3, SR_CgaCtaId ;  /* 0x0000000000038919 */ /* 0x000e620000008800 */
[----:B------:R-:W-:-:S04]  /*23f40*/  @!P0 MOV R0, 0x400 ;  /* 0x0000040000008802 */ /* 0x000fc80000000f00 */
[----:B-1----:R-:W-:-:S05]  /*23f50*/  @!P0 LEA R0, R3, R0, 0x18 ;  /* 0x0000000003008211 */ /* 0x002fca00078ec0ff */
[----:B------:R1:W-:Y:S01]  /*23f60*/  @!P0 STS.128 [R0+0x2e8d0], R16 ;  /* 0x02e8d01000008388 */ /* 0x0003e20000000c00 */
[----:B------:R-:W-:Y:S06]  /*23f70*/  BAR.ARV 0x5, 0x180 ;  /* 0x0146000000007b1d */ /* 0x000fec0000002000 */
.L_x_8172:
[----:B-1----:R-:W-:Y:S01]  /*23f80*/  IMAD.MOV.U32 R0, RZ, RZ, 0x1 ;  /* 0x00000001ff007424 */ /* 0x002fe200078e00ff */
[----:B------:R1:W-:Y:S01]  /*23f90*/  STL [R1+0x14], RZ ;  /* 0x000014ff01007387 */ /* 0x0003e20000100800 */
[----:B------:R-:W-:Y:S02]  /*23fa0*/  ULDC UR4, c[0x0][0xc3c] ;  /* 0x00030f0000047ab9 */ /* 0x000fe40000000800 */
[----:B--2---:R-:W-:Y:S01]  /*23fb0*/  ISETP.GE.AND P0, PT, R19, UR4, PT ;  /* 0x0000000413007c0c */ /* 0x004fe2000bf06270 */
[----:B------:R1:W-:Y:S04]  /*23fc0*/  STL [R1+0x1c], R0 ;  /* 0x00001c0001007387 */ /* 0x0003e80000100800 */
[----:B------:R1:W-:Y:S08]  /*23fd0*/  STL [R1+0x78], RZ ;  /* 0x000078ff01007387 */ /* 0x0003f00000100800 */
[----:B-1----:R-:W-:Y:S05]  /*23fe0*/  @P0 BRA `(.L_x_8180) ;  /* 0x00000064002c0947 */ /* 0x002fea0003800000 */
        /* <DEDUP_REMOVED lines=9> */
[C---:B0-----:R-:W-:Y:S01]  /*24080*/  IMAD.SHL.U32 R2, R12.reuse, 0x10, RZ ;  /* 0x000000100c027824 */ /* 0x041fe200078e00ff */
[C---:B------:R-:W-:Y:S01]  /*24090*/  LOP3.LUT R11, R12.reuse, 0x7f, RZ, 0xc0, !PT ;  /* 0x0000007f0c0b7812 */ /* 0x040fe200078ec0ff */
[C---:B------:R-:W-:Y:S01]  /*240a0*/  IMAD.SHL.U32 R3, R12.reuse, 0x2, RZ ;  /* 0x000000020c037824 */ /* 0x040fe200078e00ff */
[----:B------:R-:W-:Y:S01]  /*240b0*/  SHF.R.U32.HI R5, RZ, 0x1, R12 ;  /* 0x00000001ff057819 */ /* 0x000fe2000001160c */
[----:B------:R-:W-:Y:S01]  /*240c0*/  IMAD.SHL.U32 R4, R12, 0x20, RZ ;  /* 0x000000200c047824 */ /* 0x000fe200078e00ff */
[----:B------:R-:W-:Y:S01]  /*240d0*/  LOP3.LUT R0, R2, 0x3f0, RZ, 0xc0, !PT ;  /* 0x000003f002007812 */ /* 0x000fe200078ec0ff */
[C---:B------:R-:W-:Y:S01]  /*240e0*/  IMAD.SHL.U32 R9, R12.reuse, 0x4, RZ ;  /* 0x000000040c097824 */ /* 0x040fe200078e00ff */
[----:B------:R-:W-:-:S02]  /*240f0*/  LOP3.LUT P0, RZ, R12, 0x4, RZ, 0xc0, !PT ;  /* 0x000000040cff7812 */ /* 0x000fc4000780c0ff */
[----:B------:R-:W-:Y:S01]  /*24100*/  LOP3.LUT R0, R0, 0x70, R3, 0x78, !PT ;  /* 0x0000007000007812 */ /* 0x000fe200078e7803 */
[----:B------:R-:W-:Y:S01]  /*24110*/  IMAD.SHL.U32 R3, R11, 0x10, RZ ;  /* 0x000000100b037824 */ /* 0x000fe200078e00ff */
[----:B------:R-:W-:-:S04]  /*24120*/  LOP3.LUT R6, R4, 0x80, RZ, 0xc0, !PT ;  /* 0x0000008004067812 */ /* 0x000fc800078ec0ff */
[----:B------:R-:W-:Y:S02]  /*24130*/  LOP3.LUT R0, R0, 0x400, R3, 0xf8, !PT ;  /* 0x0000040000007812 */ /* 0x000fe400078ef803 */
[----:B------:R-:W-:Y:S02]  /*24140*/  LOP3.LUT R3, R3, 0x600, RZ, 0xc0, !PT ;  /* 0x0000060003037812 */ /* 0x000fe400078ec0ff */
[----:B------:R-:W-:Y:S02]  /*24150*/  LOP3.LUT R6, R6, 0x10, R12, 0xf8, !PT ;  /* 0x0000001006067812 */ /* 0x000fe400078ef80c */
[--C-:B------:R-:W-:Y:S02]  /*24160*/  LOP3.LUT R3, R3, 0x60, R4.reuse, 0xf8, !PT ;  /* 0x0000006003037812 */ /* 0x100fe400078ef804 */
[----:B------:R-:W-:Y:S02]  /*24170*/  LOP3.LUT R6, R6, 0x10, R9, 0x78, !PT ;  /* 0x0000001006067812 */ /* 0x000fe400078e7809 */
[----:B------:R-:W-:Y:S01]  /*24180*/  LOP3.LUT R7, R3, 0x100, R4, 0xf8, !PT ;  /* 0x0000010003077812 */ /* 0x000fe200078ef804 */
[----:B------:R-:W-:-:S03]  /*24190*/  IMAD.SHL.U32 R3, R12, 0x80, RZ ;  /* 0x000000800c037824 */ /* 0x000fc600078e00ff */
[----:B------:R-:W-:Y:S02]  /*241a0*/  LOP3.LUT R8, R7, R6, RZ, 0xfc, !PT ;  /* 0x0000000607087212 */ /* 0x000fe400078efcff */
[----:B------:R-:W-:-:S03]  /*241b0*/  LOP3.LUT R4, R3, 0x380, RZ, 0xc0, !PT ;  /* 0x0000038003047812 */ /* 0x000fc600078ec0ff */
[----:B------:R-:W-:Y:S01]  /*241c0*/  STL [R1+0xc], R8 ;  /* 0x00000c0801007387 */ /* 0x000fe20000100800 */
[----:B------:R-:W-:-:S04]  /*241d0*/  LOP3.LUT R5, R4, 0x30, R5, 0xf8, !PT ;  /* 0x0000003004057812 */ /* 0x000fc800078ef805 */
[--C-:B------:R-:W-:Y:S02]  /*241e0*/  LOP3.LUT R4, R5, 0x70, R2.reuse, 0x78, !PT ;  /* 0x0000007005047812 */ /* 0x100fe400078e7802 */
[----:B------:R-:W-:Y:S02]  /*241f0*/  SHF.R.U32.HI R5, RZ, 0x3, R11 ;  /* 0x00000003ff057819 */ /* 0x000fe4000001160b */
[----:B------:R-:W-:Y:S01]  /*24200*/  LOP3.LUT R10, R4, 0xc00, R3, 0xf8, !PT ;  /* 0x00000c00040a7812 */ /* 0x000fe200078ef803 */
[----:B------:R-:W-:Y:S01]  /*24210*/  IMAD.U32 R4, RZ, RZ, UR4 ;  /* 0x00000004ff047e24 */ /* 0x000fe2000f8e00ff */
[----:B------:R-:W-:-:S03]  /*24220*/  LOP3.LUT R5, R5, 0x70, R2, 0xf8, !PT ;  /* 0x0000007005057812 */ /* 0x000fc600078ef802 */
[----:B------:R-:W-:Y:S01]  /*24230*/  IMAD.IADD R2, R4, 0x1, R0 ;  /* 0x0000000104027824 */ /* 0x000fe200078e0200 */
[----:B------:R-:W-:Y:S01]  /*24240*/  STL [R1+0x10], R10 ;  /* 0x0000100a01007387 */ /* 0x000fe20000100800 */
[C---:B------:R-:W-:Y:S02]  /*24250*/  VIADD R3, R10.reuse, 0x40 ;  /* 0x000000400a037836 */ /* 0x040fe40000000000 */
[----:B------:R-:W-:Y:S01]  /*24260*/  @P0 VIADD R3, R10, 0xffffffc0 ;  /* 0xffffffc00a030836 */ /* 0x000fe20000000000 */
[----:B------:R-:W-:Y:S01]  /*24270*/  STL [R1+0x4], R4 ;  /* 0x0000040401007387 */ /* 0x000fe20000100800 */
[----:B------:R-:W-:-:S03]  /*24280*/  IMAD.MOV.U32 R0, RZ, RZ, 0x1 ;  /* 0x00000001ff007424 */ /* 0x000fc600078e00ff */
        /* <DEDUP_REMOVED lines=19> */
.L_x_8282:
[----:B01-3--:R-:W0:Y:S01]  /*243c0*/  LDC.64 R2, c[0x0][0xc88] ;  /* 0x00032200ff027b82 */ /* 0x00be220000000a00 */
[----:B------:R-:W-:Y:S01]  /*243d0*/  ULDC.64 UR4, c[0x0][0x208] ;  /* 0x0000820000047ab9 */ /* 0x000fe20000000a00 */
[----:B0-----:R-:W-:-:S05]  /*243e0*/  IMAD.WIDE R2, R19, 0x4, R2 ;  /* 0x0000000413027825 */ /* 0x001fca00078e0202 */
[----:B------:R-:W2:Y:S01]  /*243f0*/  LDG.E R4, desc[UR4][R2.64] ;  /* 0x0000000402047981 */ /* 0x000ea2000c1e1900 */
[----:B------:R-:W-:Y:S05]  /*24400*/  YIELD ;  /* 0x0000000000007946 */ /* 0x000fea0003800000 */
[----:B------:R-:W-:Y:S01]  /*24410*/  ULDC.64 UR4, c[0x0][0xa28] ;  /* 0x00028a0000047ab9 */ /* 0x000fe20000000a00 */
[----:B------:R-:W-:Y:S01]  /*24420*/  IMAD.MOV.U32 R0, RZ, RZ, RZ ;  /* 0x000000ffff007224 */ /* 0x000fe200078e00ff */
[----:B------:R-:W-:Y:S01]  /*24430*/  ISETP.NE.U32.AND P0, PT, RZ, UR4, PT ;  /* 0x00000004ff007c0c */ /* 0x000fe2000bf05070 */
[----:B------:R-:W-:Y:S01]  /*24440*/  ULDC.64 UR12, c[0x0][0x208] ;  /* 0x00008200000c7ab9 */ /* 0x000fe20000000a00 */
[----:B------:R-:W-:Y:S01]  /*24450*/  IMAD.MOV.U32 R8, RZ, RZ, RZ ;  /* 0x000000ffff087224 */ /* 0x000fe200078e00ff */
[----:B------:R-:W-:Y:S01]  /*24460*/  ULDC.64 UR10, c[0x0][0xa18] ;  /* 0x00028600000a7ab9 */ /* 0x000fe20000000a00 */
[----:B------:R-:W-:Y:S01]  /*24470*/  ISETP.NE.AND.EX P0, PT, RZ, UR5, PT, P0 ;  /* 0x00000005ff007c0c */ /* 0x000fe2000bf05300 */
[----:B------:R-:W-:Y:S01]  /*24480*/  ULDC.64 UR8, c[0x0][0xa10] ;  /* 0x0002840000087ab9 */ /* 0x000fe20000000a00 */
[----:B------:R-:W-:Y:S01]  /*24490*/  ULDC.64 UR6, c[0x0][0xa08] ;  /* 0x0002820000067ab9 */ /* 0x000fe20000000a00 */
[----:B--2---:R-:W-:Y:S01]  /*244a0*/  SHF.R.S32.HI R5, RZ, 0x1f, R4 ;  /* 0x0000001fff057819 */ /* 0x004fe20000011404 */
[----:B------:R-:W-:-:S09]  /*244b0*/  IMAD.SHL.U32 R15, R4, 0x4, RZ ;  /* 0x00000004040f7824 */ /* 0x000fd200078e00ff */
[C---:B------:R-:W-:Y:S01]  /*244c0*/  @P0 LEA R2, P1, R4.reuse, UR4, 0x2 ;  /* 0x0000000404020c11 */ /* 0x040fe2000f8210ff */
[----:B------:R0:W-:Y:S03]  /*244d0*/  STL [R1+0x50], R4 ;  /* 0x0000500401007387 */ /* 0x0001e60000100800 */
        /* <DEDUP_REMOVED lines=20> */
[C---:B-1----:R-:W-:Y:S01]  /*24620*/  IADD3.X R5, R14.reuse, UR9, RZ, P4, !PT ;  /* 0x000000090e057c10 */ /* 0x042fe2000a7fe4ff */
[----:B------:R-:W-:Y:S01]  /*24630*/  ULDC UR4, c[0x0][0x288] ;  /* 0x0000a20000047ab9 */ /* 0x000fe20000000800 */
[----:B------:R-:W-:Y:S01]  /*24640*/  IADD3 R6, P5, R15, UR6, RZ ;  /* 0x000000060f067c10 */ /* 0x000fe2000ffbe0ff */
[----:B------:R-:W-:Y:S01]  /*24650*/  IMAD.U32 R12, RZ, RZ, UR4 ;  /* 0x00000004ff0c7e24 */ /* 0x000fe2000f8e00ff */
[----:B------:R-:W-:Y:S01]  /*24660*/  ULDC.64 UR4, c[0x0][0x418] ;  /* 0x0001060000047ab9 */ /* 0x000fe20000000a00 */
[----:B--2---:R0:W-:Y:S01]  /*24670*/  STL [R1+0x58], R8 ;  /* 0x0000580801007387 */ /* 0x0041e20000100800 */
[----:B------:R-:W-:Y:S01]  /*24680*/  IADD3.X R7, R14, UR7, RZ, P5, !PT ;  /* 0x000000070e077c10 */ /* 0x000fe2000affe4ff */
[----:B------:R-:W-:-:S04]  /*24690*/  UISETP.NE.U32.AND UP0, UPT, UR4, URZ, UPT ;  /* 0x0000003f0400728c */ /* 0x000fc8000bf05070 */
[----:B------:R1:W5:Y:S01]  /*246a0*/  @P1 LDG.E R10, desc[UR12][R4.64] ;  /* 0x0000000c040a1981 */ /* 0x000362000c1e1900 */
[----:B------:R-:W-:Y:S01]  /*246b0*/  ULDC UR4, c[0x0][0x424] ;  /* 0x0001090000047ab9 */ /* 0x000fe20000000800 */
[----:B0-----:R-:W-:Y:S02]  /*246c0*/  @P3 IADD3 R8, P4, R15, UR10, RZ ;  /* 0x0000000a0f083c10 */ /* 0x001fe4000ff9e0ff */
[----:B------:R1:W5:Y:S02]  /*246d0*/  @P0 LDG.E R11, desc[UR12][R6.64] ;  /* 0x0000000c060b0981 */ /* 0x000364000c1e1900 */
[----:B------:R-:W-:-:S05]  /*246e0*/  @P3 IADD3.X R9, R14, UR11, RZ, P4, !PT ;  /* 0x0000000b0e093c10 */ /* 0x000fca000a7fe4ff */
[----:B------:R-:W2:Y:S01]  /*246f0*/  @P3 LDG.E R12, desc[UR12][R8.64] ;  /* 0x0000000c080c3981 */ /* 0x000ea2000c1e1900 */
[----:B------:R-:W-:-:S03]  /*24700*/  UISETP.NE.AND.EX UP0, UPT, UR5, URZ, UPT, UP0 ;  /* 0x0000003f0500728c */ /* 0x000fc6000bf05300 */
[----:B------:R-:W-:Y:S01]  /*24710*/  ULDC UR5, c[0x0][0x2f0] ;  /* 0x0000bc0000057ab9 */ /* 0x000fe20000000800 */
[----:B------:R-:W-:-:S04]  /*24720*/  USEL UR4, UR4, 0x1, UP0 ;  /* 0x0000000104047887 */ /* 0x000fc80008000000 */
[----:B------:R-:W-:Y:S01]  /*24730*/  UIMAD UR4, UR4, UR5, URZ ;  /* 0x00000005040472a4 */ /* 0x000fe2000f8e023f */
[----:B--2---:R1:W-:Y:S04]  /*24740*/  STL [R1+0x5c], R12 ;  /* 0x00005c0c01007387 */ /* 0x0043e80000100800 */
[----:B------:R1:W5:Y:S01]  /*24750*/  LDL R13, [R1+0x5c] ;  /* 0x00005c00010d7983 */ /* 0x0003620000100800 */
[----:B------:R-:W-:Y:S01]  /*24760*/  ULDC UR5, c[0x0][0x348] ;  /* 0x0000d20000057ab9 */ /* 0x000fe20000000800 */
[----:B------:R-:W-:Y:S02]  /*24770*/  IMAD.U32 R9, RZ, RZ, UR4 ;  /* 0x00000004ff097e24 */ /* 0x000fe4000f8e00ff */
[----:B------:R-:W-:Y:S01]  /*24780*/  IMAD.U32 R8, RZ, RZ, UR5 ;  /* 0x00000005ff087e24 */ /* 0x000fe2000f8e00ff */
[----:B------:R-:W-:Y:S06]  /*24790*/  @P3 BRA `(.L_x_8181) ;  /* 0x0000000000183947 */ /* 0x000fec0003800000 */
[----:B------:R-:W-:Y:S05]  /*247a0*/  @!P2 BRA `(.L_x_8181) ;  /* 0x000000000014a947 */ /* 0x000fea0003800000 */
[----:B------:R-:W-:Y:S02]  /*247b0*/  ULDC.64 UR4, c[0x0][0x208] ;  /* 0x0000820000047ab9 */ /* 0x000fe40000000a00 */
[----:B-1----:R-:W2:Y:S04]  /*247c0*/  LDG.E R12, desc[UR4][R2.64] ;  /* 0x00000004020c7981 */ /* 0x002ea8000c1e1900 */
[----:B------:R-:W2:Y:S02]  /*247d0*/  LDG.E R2, desc[UR4][R2.64+0x4] ;  /* 0x0000040402027981 */ /* 0x000ea4000c1e1900 */
[----:B--2--5:R-:W-:-:S05]  /*247e0*/  IMAD.IADD R13, R2, 0x1, -R12 ;  /* 0x00000001020d7824 */ /* 0x024fca00078e0a0c */
[----:B------:R0:W-:Y:S02]  /*247f0*/  STL [R1+0x5c], R13 ;  /* 0x00005c0d01007387 */ /* 0x0001e40000100800 */
.L_x_8181:
[----:B-1----:R-:W2:Y:S01]  /*24800*/  LDL R12, [R1+0x50] ;  /* 0x00005000010c7983 */ /* 0x002ea20000100800 */
[----:B-----5:R-:W-:Y:S01]  /*24810*/  IMAD.IADD R2, R11, 0x1, R0 ;  /* 0x000000010b027824 */ /* 0x020fe200078e0200 */
[----:B------:R-:W-:Y:S02]  /*24820*/  ULDC.64 UR4, c[0x0][0xa20] ;  /* 0x0002880000047ab9 */ /* 0x000fe40000000a00 */
[----:B------:R-:W-:Y:S02]  /*24830*/  ISETP.NE.U32.AND P2, PT, RZ, UR4, PT ;  /* 0x00000004ff007c0c */ /* 0x000fe4000bf45070 */
[----:B------:R1:W-:Y:S02]  /*24840*/  STL [R1+0x30], R2 ;  /* 0x0000300201007387 */ /* 0x0003e40000100800 */
[----:B------:R-:W-:Y:S02]  /*24850*/  ISETP.NE.AND.EX P2, PT, RZ, UR5, PT, P2 ;  /* 0x00000005ff007c0c */ /* 0x000fe4000bf45320 */
[----:B--2---:R1:W-:Y:S11]  /*24860*/  STL [R1+0x24], R12 ;  /* 0x0000240c01007387 */ /* 0x0043f60000100800 */
[----:B------:R-:W-:Y:S05]  /*24870*/  @!P2 BRA `(.L_x_8182) ;  /* 0x000000000014a947 */ /* 0x000fea0003800000 */
[----:B-1----:R-:W-:Y:S01]  /*24880*/  IADD3 R2, P0, R15, UR4, RZ ;  /* 0x000000040f027c10 */ /* 0x002fe2000ff1e0ff */
[----:B------:R-:W-:-:S03]  /*24890*/  ULDC.64 UR6, c[0x0][0x208] ;  /* 0x0000820000067ab9 */ /* 0x000fc60000000a00 */
[----:B------:R-:W-:-:S05]  /*248a0*/  IADD3.X R3, R14, UR5, RZ, P0, !PT ;  /* 0x000000050e037c10 */ /* 0x000fca00087fe4ff */
[----:B------:R1:W5:Y:S01]  /*248b0*/  LDG.E R9, desc[UR6][R2.64] ;  /* 0x0000000602097981 */ /* 0x000362000c1e1900 */
[----:B------:R-:W-:Y:S05]  /*248c0*/  BRA `(.L_x_8183) ;  /* 0x0000000000147947 */ /* 0x000fea0003800000 */
.L_x_8182:
[----:B------:R-:W-:Y:S05]  /*248d0*/  @!P0 BRA `(.L_x_8183) ;  /* 0x0000000000108947 */ /* 0x000fea0003800000 */
[----:B------:R-:W-:Y:S02]  /*248e0*/  ULDC.64 UR4, c[0x0][0x208] ;  /* 0x0000820000047ab9 */ /* 0x000fe40000000a00 */
[----:B------:R-:W2:Y:S04]  /*248f0*/  LDG.E R9, desc[UR4][R6.64] ;  /* 0x0000000406097981 */ /* 0x000ea8000c1e1900 */
[----:B------:R-:W2:Y:S02]  /*24900*/  LDG.E R6, desc[UR4][R6.64+0x4] ;  /* 0x0000040406067981 */ /* 0x000ea4000c1e1900 */
[----:B--2---:R-:W-:-:S07]  /*24910*/  IMAD.IADD R9, R6, 0x1, -R9 ;  /* 0x0000000106097824 */ /* 0x004fce00078e0a09 */
.L_x_8183:
[----:B------:R-:W-:Y:S01]  /*24920*/  ULDC.64 UR4, c[0x0][0x208] ;  /* 0x0000820000047ab9 */ /* 0x000fe20000000a00 */
[----:B-1----:R-:W1:Y:S01]  /*24930*/  LDC R3, c[0x0][0x448] ;  /* 0x00011200ff037b82 */ /* 0x002e620000000800 */
[----:B------:R-:W2:Y:S04]  /*24940*/  @P1 LDG.E R2, desc[UR4][R4.64] ;  /* 0x0000000404021981 */ /* 0x000ea8000c1e1900 */
[----:B------:R-:W2:Y:S01]  /*24950*/  @P1 LDG.E R4, desc[UR4][R4.64+0x4] ;  /* 0x0000040404041981 */ /* 0x000ea2000c1e1900 */
[----:B-----5:R-:W-:Y:S01]  /*24960*/  IMAD.IADD R0, R9, 0x1, -R0 ;  /* 0x0000000109007824 */ /* 0x020fe200078e0a00 */
[----:B------:R-:W-:Y:S01]  /*24970*/  BSSY B0, `(.L_x_8184) ;  /* 0x00000ff000007945 */ /* 0x000fe20003800000 */
[----:B-1----:R-:W-:-:S13]  /*24980*/  ISETP.NE.AND P0, PT, R3, 0x1, PT ;  /* 0x000000010300780c */ /* 0x002fda0003f05270 */
[----:B------:R-:W1:Y:S01]  /*24990*/  @P0 LDC R3, c[0x0][0x44c] ;  /* 0x00011300ff030b82 */ /* 0x000e620000000800 */
[----:B--2---:R-:W-:-:S07]  /*249a0*/  @P1 IMAD.IADD R8, R4, 0x1, -R2 ;  /* 0x0000000104081824 */ /* 0x004fce00078e0a02 */
[----:B------:R-:W2:Y:S01]  /*249b0*/  @P0 LDC R4, c[0x0][0x450] ;  /* 0x00011400ff040b82 */ /* 0x000ea20000000800 */
[----:B------:R-:W-:-:S04]  /*249c0*/  IMAD.SHL.U32 R2, R17, 0x80, RZ ;  /* 0x0000008011027824 */ /* 0x000fc800078e00ff */
[----:B------:R-:W-:-:S04]  /*249d0*/  VIADD R2, R2, 0x7f ;  /* 0x0000007f02027836 */ /* 0x000fc80000000000 */
[----:B-1----:R-:W-:-:S04]  /*249e0*/  @P0 IMAD.HI.U32 R3, R2, R3, RZ ;  /* 0x0000000302030227 */ /* 0x002fc800078e00ff */
[----:B------:R-:W-:Y:S02]  /*249f0*/  IMAD.MOV.U32 R5, RZ, RZ, R2 ;  /* 0x000000ffff057224 */ /* 0x000fe400078e0002 */
[----:B------:R-:W-:Y:S01]  /*24a00*/  IMAD.MOV.U32 R2, RZ, RZ, RZ ;  /* 0x000000ffff027224 */ /* 0x000fe200078e00ff */
[----:B--2---:R-:W-:Y:S01]  /*24a10*/  @P0 SHF.R.U32.HI R5, RZ, R4, R3 ;  /* 0x00000004ff050219 */ /* 0x004fe20000011603 */
[----:B------:R-:W-:-:S04]  /*24a20*/  IMAD.IADD R4, R0, 0x1, R8 ;  /* 0x0000000100047824 */ /* 0x000fc800078e0208 */
[C---:B------:R-:W-:Y:S01]  /*24a30*/  VIADD R3, R4.reuse, 0xdf ;  /* 0x000000df04037836 */ /* 0x040fe20000000000 */
[----:B------:R-:W-:-:S03]  /*24a40*/  IADD3 R21, R4, 0xe0, -R13 ;  /* 0x000000e004157810 */ /* 0x000fc60007ffe80d */
[----:B------:R-:W-:-:S04]  /*24a50*/  IMAD.HI R6, R3, -0x6db6db6d, R2 ;  /* 0x9249249303067827 */ /* 0x000fc800078e0202 */
[----:B------:R-:W-:Y:S01]  /*24a60*/  IMAD.IADD R3, R21, 0x1, R5 ;  /* 0x0000000115037824 */ /* 0x000fe200078e0205 */
[----:B------:R-:W-:-:S03]  /*24a70*/  SHF.R.U32.HI R20, RZ, 0x1f, R6 ;  /* 0x0000001fff147819 */ /* 0x000fc60000011606 */
[----:B------:R-:W-:Y:S01]  /*24a80*/  IMAD.HI R2, R3, -0x6db6db6d, R2 ;  /* 0x9249249303027827 */ /* 0x000fe200078e0202 */
        /* <DEDUP_REMOVED lines=8> */
[----:B------:R-:W-:Y:S02]  /*24b10*/  ISETP.GT.AND P0, PT, R4, R0, PT ;  /* 0x000000000400720c */ /* 0x000fe40003f04270 */
[----:B------:R-:W-:-:S05]  /*24b20*/  SHF.R.U32.HI R2, RZ, 0x5, R0 ;  /* 0x00000005ff027819 */ /* 0x000fca0000011600 */
[----:B------:R-:W-:-:S04]  /*24b30*/  IMAD.WIDE.U32 R2, R2, 0x24924925, RZ ;  /* 0x2492492502027825 */ /* 0x000fc800078e00ff */
[----:B------:R-:W-:Y:S02]  /*24b40*/  IMAD.MOV.U32 R2, RZ, RZ, R3 ;  /* 0x000000ffff027224 */ /* 0x000fe400078e0003 */
[----:B------:R-:W-:Y:S02]  /*24b50*/  @P0 VIADD R5, R4, 0xdf ;  /* 0x000000df04050836 */ /* 0x000fe40000000000 */
[----:B------:R-:W-:Y:S02]  /*24b60*/  @P0 IMAD.MOV.U32 R4, RZ, RZ, RZ ;  /* 0x000000ffff040224 */ /* 0x000fe400078e00ff */
[----:B------:R-:W-:Y:S02]  /*24b70*/  IMAD.MOV.U32 R7, RZ, RZ, R2 ;  /* 0x000000ffff077224 */ /* 0x000fe400078e0002 */
        /* <DEDUP_REMOVED lines=13> */
.L_x_8378:
[----:B--2---:R-:W-:Y:S02]  /*24c50*/  ISETP.NE.AND P0, PT, R14, RZ, PT ;  /* 0x000000ff0e00720c */ /* 0x004fe40003f05270 */
[----:B------:R-:W-:-:S11]  /*24c60*/  PLOP3.LUT P6, PT, PT, PT, PT, 0x8, 0x0 ;  /* 0x000000000000781c */ /* 0x000fd60003fce170 */
[----:B------:R-:W-:Y:S05]  /*24c70*/  @P0 BRA `(.L_x_8187) ;  /* 0x00000000000c0947 */ /* 0x000fea0003800000 */
[----:B------:R-:W-:-:S03]  /*24c80*/  UMOV UR4, 0xffffffff ;  /* 0xffffffff00047882 */ /* 0x000fc60000000000 */
[----:B------:R-:W-:Y:S05]  /*24c90*/  BRA.DIV UR4, `(.L_x_8188) ;  /* 0x0000007e04887947 */ /* 0x000fea000b800000 */
[----:B------:R-:W-:-:S13]  /*24ca0*/  ELECT P6, URZ, PT ;  /* 0x00000000003f782f */ /* 0x000fda00038c0000 */
.L_x_8187:
        /* <DEDUP_REMOVED lines=10> */
.L_x_8381:
[----:B------:R-:W-:Y:S05]  /*24d50*/  BSYNC B1 ;  /* 0x0000000000017941 */ /* 0x000fea0003800000 */
.L_x_8189:
        /* <DEDUP_REMOVED lines=14> */
.L_x_8382:
[----:B------:R-:W-:Y:S05]  /*24e40*/  BSYNC B2 ;  /* 0x0000000000027941 */ /* 0x000fea0003800000 */
.L_x_8193:
        /* <DEDUP_REMOVED lines=9> */
.L_x_8196:
[----:B------:R-:W-:Y:S05]  /*24ee0*/  BSYNC B2 ;  /* 0x0000000000027941 */ /* 0x000fea0003800000 */
.L_x_8195:
        /* <DEDUP_REMOVED lines=14> */
.L_x_8197:
        /* <DEDUP_REMOVED lines=13> */
.L_x_8383:
[----:B------:R-:W-:Y:S05]  /*250a0*/  BSYNC B2 ;  /* 0x0000000000027941 */ /* 0x000fea0003800000 */
.L_x_8198:
        /* <DEDUP_REMOVED lines=11> */
.L_x_8201:
[----:B------:R-:W-:Y:S05]  /*25160*/  BSYNC B2 ;  /* 0x0000000000027941 */ /* 0x000fea0003800000 */
.L_x_8200:
        /* <DEDUP_REMOVED lines=8> */
.L_x_8202:
        /* <DEDUP_REMOVED lines=10> */
.L_x_8192:
[----:B------:R-:W-:Y:S05]  /*25290*/  BSYNC B1 ;  /* 0x0000000000017941 */ /* 0x000fea0003800000 */
.L_x_8191:
        /* <DEDUP_REMOVED lines=13> */
.L_x_8215:
        /* <DEDUP_REMOVED lines=14> */
.L_x_8384:
[----:B------:R-:W-:Y:S05]  /*25450*/  BSYNC B2 ;  /* 0x0000000000027941 */ /* 0x000fea0003800000 */
.L_x_8205:
        /* <DEDUP_REMOVED lines=9> */
.L_x_8208:
[----:B------:R-:W-:Y:S05]  /*254f0*/  BSYNC B2 ;  /* 0x0000000000027941 */ /* 0x000fea0003800000 */
.L_x_8207:
[----:B------:R-:W2:Y:S04]  /*25500*/  LDL R7, [R1+0x4] ;  /* 0x0000040001077983 */ /* 0x000ea80000100800 */
[----:B------:R-:W2:Y:S01]  /*25510*/  LDL R6, [R1+0x18] ;  /* 0x0000180001067983 */ /* 0x000ea20000100800 */
[----:B------:R-:W-:Y:S01]  /*25520*/  IMAD.MOV.U32 R11, RZ, RZ, RZ ;  /* 0x000000ffff0b7224 */ /* 0x000fe200078e00ff */
        /* <DEDUP_REMOVED lines=10> */
.L_x_8209:
        /* <DEDUP_REMOVED lines=13> */
.L_x_8385:
[----:B------:R-:W-:Y:S05]  /*256a0*/  BSYNC B2 ;  /* 0x0000000000027941 */ /* 0x000fea0003800000 */
.L_x_8210:
        /* <DEDUP_REMOVED lines=11> */
.L_x_8213:
[----:B------:R-:W-:Y:S05]  /*25760*/  BSYNC B2 ;  /* 0x0000000000027941 */ /* 0x000fea0003800000 */
.L_x_8212:
        /* <DEDUP_REMOVED lines=8> */
.L_x_8214:
        /* <DEDUP_REMOVED lines=10> */
.L_x_8204:
[----:B------:R-:W-:Y:S05]  /*25890*/  BSYNC B1 ;  /* 0x0000000000017941 */ /* 0x000fea0003800000 */
.L_x_8203:
[----:B------:R-:W2:Y:S04]  /*258a0*/  LDL.LU R5, [R1+0x18] ;  /* 0x0000180001057983 */ /* 0x000ea80000300800 */
[----:B-1----:R-:W3:Y:S01]  /*258b0*/  LDL.LU R8, [R1+0x20] ;  /* 0x0000200001087983 */ /* 0x002ee20000300800 */
        /* <DEDUP_REMOVED lines=10> */
.L_x_8185:
[----:B------:R-:W-:Y:S05]  /*25960*/  BSYNC B0 ;  /* 0x0000000000007941 */ /* 0x000fea0003800000 */
.L_x_8184:
[----:B------:R-:W3:Y:S01]  /*25970*/  LDC R0, c[0x0][0x448] ;  /* 0x00011200ff007b82 */ /* 0x000ee20000000800 */
[----:B------:R-:W-:Y:S07]  /*25980*/  @!P0 WARPSYNC.ALL ;  /* 0x0000000000008948 */ /* 0x000fee0003800000 */
[----:B------:R-:W-:Y:S01]  /*25990*/  @!P0 BAR.SYNC.DEFER_BLOCKING 0xc, 0x180 ;  /* 0x0306000000008b1d */ /* 0x000fe20000010000 */
[----:B---3--:R-:W-:Y:S02]  /*259a0*/  ISETP.NE.AND P1, PT, R0, 0x1, PT ;  /* 0x000000010000780c */ /* 0x008fe40003f25270 */
[----:B------:R-:W-:-:S11]  /*259b0*/  LEA R0, R17, 0x7f, 0x7 ;  /* 0x0000007f11007811 */ /* 0x000fd600078e38ff */
[----:B------:R-:W3:Y:S08]  /*259c0*/  @P1 LDC R2, c[0x0][0x44c] ;  /* 0x00011300ff021b82 */ /* 0x000ef00000000800 */
[----:B------:R-:W4:Y:S01]  /*259d0*/  @P1 LDC R3, c[0x0][0x450] ;  /* 0x00011400ff031b82 */ /* 0x000f220000000800 */
[----:B---3--:R-:W-:-:S05]  /*259e0*/  @P1 IMAD.HI.U32 R2, R0, R2, RZ ;  /* 0x0000000200021227 */ /* 0x008fca00078e00ff */
[----:B----4-:R-:W-:Y:S01]  /*259f0*/  @P1 SHF.R.U32.HI R0, RZ, R3, R2 ;  /* 0x00000003ff001219 */ /* 0x010fe20000011602 */
[----:B------:R-:W-:-:S04]  /*25a00*/  IMAD.MOV.U32 R2, RZ, RZ, RZ ;  /* 0x000000ffff027224 */ /* 0x000fc800078e00ff */
[----:B------:R-:W-:-:S04]  /*25a10*/  IMAD.IADD R3, R21, 0x1, R0 ;  /* 0x0000000115037824 */ /* 0x000fc800078e0200 */
[----:B------:R-:W-:-:S05]  /*25a20*/  IMAD.HI R2, R3, -0x6db6db6d, R2 ;  /* 0x9249249303027827 */ /* 0x000fca00078e0202 */
[----:B------:R-:W-:-:S04]  /*25a30*/  SHF.R.U32.HI R0, RZ, 0x1f, R2 ;  /* 0x0000001fff007819 */ /* 0x000fc80000011602 */
[----:B------:R-:W-:-:S04]  /*25a40*/  LEA.HI.SX32 R2, R2, R0, 0x19 ;  /* 0x0000000002027211 */ /* 0x000fc800078fcaff */
[----:B-12---:R-:W-:-:S04]  /*25a50*/  VIMNMX R4, R20, R2, PT ;  /* 0x0000000214047248 */ /* 0x006fc80003fe0100 */
        /* <DEDUP_REMOVED lines=21> */
.L_x_8216:
        /* <DEDUP_REMOVED lines=21> */
.L_x_8219:
[----:B------:R-:W-:Y:S05]  /*25d00*/  BSYNC B6 ;  /* 0x0000000000067941 */ /* 0x000fea0003800000 */
.L_x_8218:
        /* <DEDUP_REMOVED lines=25> */
.L_x_8221:
[----:B------:R-:W-:Y:S05]  /*25ea0*/  BSYNC B6 ;  /* 0x0000000000067941 */ /* 0x000fea0003800000 */
.L_x_8220:
        /* <DEDUP_REMOVED lines=22> */
.L_x_8223:
[----:B------:R-:W-:Y:S05]  /*26010*/  BSYNC B6 ;  /* 0x0000000000067941 */ /* 0x000fea0003800000 */
.L_x_8222:
        /* <DEDUP_REMOVED lines=20> */
.L_x_8225:
[----:B------:R-:W-:Y:S05]  /*26160*/  BSYNC B6 ;  /* 0x0000000000067941 */ /* 0x000fea0003800000 */
.L_x_8224:
[----:B------:R-:W2:Y:S01]  /*26170*/  LDL.LU R2, [R1] ;  /* 0x0000000001027983 */ /* 0x000ea20000300800 */
[----:B------:R-:W-:-:S03]  /*26180*/  ULDC.64 UR4, c[0x0][0x9f8] ;  /* 0x00027e0000047ab9 */ /* 0x000fc60000000a00 */
[----:B------:R-:W3:Y:S04]  /*26190*/  LDL.LU R0, [R1+0x2c] ;  /* 0x00002c0001007983 */ /* 0x000ee80000300800 */
[----:B------:R-:W4:Y:S01]  /*261a0*/  LDL R9, [R1+0x24] ;  /* 0x0000240001097983 */ /* 0x000f220000100800 */
[----:B------:R-:W-:Y:S01]  /*261b0*/  ISETP.NE.U32.AND P0, PT, RZ, UR4, PT ;  /* 0x00000004ff007c0c */ /* 0x000fe2000bf05070 */
[----:B------:R-:W-:-:S03]  /*261c0*/  ULDC.64 UR6, c[0x0][0x208] ;  /* 0x0000820000067ab9 */ /* 0x000fc60000000a00 */
        /* <DEDUP_REMOVED lines=18> */
.L_x_8388:
        /* <DEDUP_REMOVED lines=11> */
.L_x_8391:
        /* <DEDUP_REMOVED lines=26> */
.L_x_8229:
        /* <DEDUP_REMOVED lines=10> */
.L_x_8392:
        /* <DEDUP_REMOVED lines=8> */
.L_x_8231:
        /* <DEDUP_REMOVED lines=19> */
[----:B------:R-:W3:Y:S02]  /*26790*/  SYNCS.PHASECHK.TRANS64.TRYWAIT P0, [R0+URZ+0x2e840], R3 ;  /* 0x02e84003000075a7 */ /* 0x000ee4000800017f */
[----:B--23--:R-:W-:Y:S05]  /*267a0*/  @!P0 BRA `(.L_x_8232) ;  /* 0x0000006400b48947 */ /* 0x00cfea0003800000 */
.L_x_8393:
        /* <DEDUP_REMOVED lines=8> */
.L_x_8233:
[----:B------:R-:W3:Y:S04]  /*26830*/  LDL R5, [R1] ;  /* 0x0000000001057983 */ /* 0x000ee80000100800 */
        /* <DEDUP_REMOVED lines=13> */
[----:B---3--:R-:W-:Y:S02]  /*26910*/  R2UR UR13, R5 ;  /* 0x00000000050d72ca */ /* 0x008fe400000e0000 */
[----:B--2---:R-:W-:-:S04]  /*26920*/  LOP3.LUT R3, R3, 0xfffffffe, RZ, 0xc0, !PT ;  /* 0xfffffffe03037812 */ /* 0x004fc800078ec0ff */
[----:B------:R-:W-:-:S07]  /*26930*/  @P0 LOP3.LUT R3, R3, 0x1, RZ, 0xfc, !PT ;  /* 0x0000000103030812 */ /* 0x000fce00078efcff */
[----:B------:R3:W-:Y:S01]  /*26940*/  UTMALDG.4D [UR8], [UR4], desc[UR6] ;  /* 0x00000608040075b4 */ /* 0x0007e20008019000 */
[----:B------:R3:W-:Y:S01]  /*26950*/  STL [R1+0x28], R3 ;  /* 0x0000280301007387 */ /* 0x0007e20000100800 */
[----:B------:R-:W-:Y:S01]  /*26960*/  NOP ;  /* 0x0000000000007918 */ /* 0x000fe20000000000 */
.L_x_8227:
        /* <DEDUP_REMOVED lines=43> */
.L_x_8235:
[----:B------:R-:W-:Y:S05]  /*26c20*/  BSYNC B6 ;  /* 0x0000000000067941 */ /* 0x000fea0003800000 */
.L_x_8234:
[----:B--2---:R-:W2:Y:S01]  /*26c30*/  LDL.LU R5, [R1+0x58] ;  /* 0x0000580001057983 */ /* 0x004ea20000300800 */
[----:B------:R-:W-:Y:S01]  /*26c40*/  ULDC.64 UR4, c[0x0][0x2d8] ;  /* 0x0000b60000047ab9 */ /* 0x000fe20000000a00 */
[----:B------:R-:W1:Y:S01]  /*26c50*/  LDC R8, c[0x0][0x448] ;  /* 0x00011200ff087b82 */ /* 0x000e620000000800 */
[----:B------:R-:W-:Y:S01]  /*26c60*/  ULDC UR6, c[0x0][0x2b8] ;  /* 0x0000ae0000067ab9 */ /* 0x000fe20000000800 */
[----:B------:R-:W2:Y:S04]  /*26c70*/  LDL.LU.64 R2, [R1+0x60] ;  /* 0x0000600001027983 */ /* 0x000ea80000300a00 */
[----:B------:R-:W3:Y:S04]  /*26c80*/  LDL.LU R0, [R1+0x68] ;  /* 0x0000680001007983 */ /* 0x000ee80000300800 */
[----:B------:R-:W4:Y:S04]  /*26c90*/  LDL.LU R6, [R1+0x70] ;  /* 0x0000700001067983 */ /* 0x000f280000300800 */
[----:B------:R-:W4:Y:S04]  /*26ca0*/  LDL.LU R4, [R1+0x50] ;  /* 0x0000500001047983 */ /* 0x000f280000300800 */
[----:B------:R0:W5:Y:S01]  /*26cb0*/  LDL R10, [R1+0x6c] ;  /* 0x00006c00010a7983 */ /* 0x0001620000100800 */
[----:B-1----:R-:W-:Y:S01]  /*26cc0*/  ISETP.NE.AND P0, PT, R8, 0x1, PT ;  /* 0x000000010800780c */ /* 0x002fe20003f05270 */
[----:B------:R-:W1:Y:S01]  /*26cd0*/  S2R R9, SR_TID.X ;  /* 0x0000000000097919 */ /* 0x000e620000002100 */
[----:B------:R-:W0:Y:S01]  /*26ce0*/  S2R R11, SR_TID.X ;  /* 0x00000000000b7919 */ /* 0x000e220000002100 */
[----:B-1----:R-:W-:-:S05]  /*26cf0*/  IMAD.SHL.U32 R9, R9, 0x10, RZ ;  /* 0x0000001009097824 */ /* 0x002fca00078e00ff */
[----:B------:R-:W-:Y:S01]  /*26d00*/  LOP3.LUT R9, R9, 0x70, RZ, 0xc0, !PT ;  /* 0x0000007009097812 */ /* 0x000fe200078ec0ff */
[----:B--2---:R-:W-:Y:S02]  /*26d10*/  IMAD.MOV.U32 R3, RZ, RZ, R5 ;  /* 0x000000ffff037224 */ /* 0x004fe400078e0005 */
[----:B------:R-:W1:Y:S01]  /*26d20*/  S2R R5, SR_TID.X ;  /* 0x0000000000057919 */ /* 0x000e620000002100 */
        /* <DEDUP_REMOVED lines=9> */
[----:B------:R-:W-:Y:S01]  /*26dc0*/  ULDC.64 UR4, c[0x0][0x2d0] ;  /* 0x0000b40000047ab9 */ /* 0x000fe20000000a00 */
[----:B------:R-:W3:Y:S02]  /*26dd0*/  S2R R4, SR_TID.X ;  /* 0x0000000000047919 */ /* 0x000ee40000002100 */
[----:B------:R-:W-:Y:S01]  /*26de0*/  IMAD.IADD R3, R3, 0x1, R0 ;  /* 0x0000000103037824 */ /* 0x000fe200078e0200 */
[----:B-1----:R-:W-:-:S04]  /*26df0*/  LOP3.LUT R5, R5, 0x7f, RZ, 0xc0, !PT ;  /* 0x0000007f05057812 */ /* 0x002fc800078ec0ff */
[----:B------:R-:W-:Y:S01]  /*26e00*/  SHF.R.U32.HI R5, RZ, 0x3, R5 ;  /* 0x00000003ff057819 */ /* 0x000fe20000011605 */
[----:B---3--:R-:W-:-:S05]  /*26e10*/  IMAD.SHL.U32 R4, R4, 0x10, RZ ;  /* 0x0000001004047824 */ /* 0x008fca00078e00ff */
[----:B------:R-:W-:Y:S02]  /*26e20*/  LOP3.LUT R4, R5, 0x70, R4, 0xf8, !PT ;  /* 0x0000007005047812 */ /* 0x000fe400078ef804 */
[----:B------:R-:W1:Y:S03]  /*26e30*/  @P0 LDC R5, c[0x0][0x44c] ;  /* 0x00011300ff050b82 */ /* 0x000e660000000800 */
[----:B------:R-:W-:-:S04]  /*26e40*/  IMAD R4, R17, 0x80, R4 ;  /* 0x0000008011047824 */ /* 0x000fc800078e0204 */
[----:B------:R-:W-:Y:S02]  /*26e50*/  IMAD.MOV.U32 R0, RZ, RZ, R4 ;  /* 0x000000ffff007224 */ /* 0x000fe400078e0004 */
[----:B-1----:R-:W-:-:S05]  /*26e60*/  @P0 IMAD.HI.U32 R5, R4, R5, RZ ;  /* 0x0000000504050227 */ /* 0x002fca00078e00ff */
        /* <DEDUP_REMOVED lines=18> */
[C---:B0-----:R-:W-:Y:S01]  /*26f90*/  IMAD.SHL.U32 R7, R11.reuse, 0x10, RZ ;  /* 0x000000100b077824 */ /* 0x041fe200078e00ff */
[----:B------:R-:W-:-:S04]  /*26fa0*/  LOP3.LUT R9, R11, 0x7f, RZ, 0xc0, !PT ;  /* 0x0000007f0b097812 */ /* 0x000fc800078ec0ff */
[----:B------:R-:W-:Y:S02]  /*26fb0*/  LOP3.LUT R7, R7, 0x70, RZ, 0xc0, !PT ;  /* 0x0000007007077812 */ /* 0x000fe400078ec0ff */
[----:B------:R-:W-:Y:S01]  /*26fc0*/  SHF.R.U32.HI R9, RZ, 0x3, R9 ;  /* 0x00000003ff097819 */ /* 0x000fe20000011609 */
[----:B------:R-:W-:Y:S06]  /*26fd0*/  BRA.DIV UR4, `(.L_x_8236) ;  /* 0x0000005e04bc7947 */ /* 0x000fec000b800000 */
[----:B------:R-:W2:Y:S01]  /*26fe0*/  LDL.LU R5, [R1+0x5c] ;  /* 0x00005c0001057983 */ /* 0x000ea20000300800 */
[----:B------:R-:W-:Y:S01]  /*26ff0*/  IMAD R17, R17, 0x80, R9 ;  /* 0x0000008011117824 */ /* 0x000fe200078e0209 */
[----:B------:R-:W-:Y:S02]  /*27000*/  ULDC.64 UR4, c[0x0][0x208] ;  /* 0x0000820000047ab9 */ /* 0x000fe40000000a00 */
[----:B------:R-:W-:Y:S04]  /*27010*/  SHFL.IDX PT, R4, R2, RZ, 0x181f ;  /* 0x00181fff02047589 */ /* 0x000fe800000e0000 */
        /* <DEDUP_REMOVED lines=9> */
[----:B-----5:R0:W-:Y:S02]  /*270b0*/  @!P1 LDGSTS.E.BYPASS.LTC128B.128 [R10+0x1c400], desc[UR4][R4.64], !P0 ;  /* 0x1c400000040a9fae */ /* 0x0201e4000c101d44 */
        /* <DEDUP_REMOVED lines=59> */
[----:B------:R0:W-:Y:S04]  /*27470*/  @!P1 LDGSTS.E.BYPASS.LTC128B.128 [R10+0x1f400], desc[UR4][R4.64], !P0 ;  /* 0x1f400000040a9fae */ /* 0x0001e8000c101d44 */
[----:B01----:R0:W2:Y:S02]  /*27480*/  SHFL.IDX PT, R4, R2, 0x7, 0x181f ;  /* 0x00f81f0002047f89 */ /* 0x0030a400000e0000 */
.L_x_8410:
[----:B------:R1:W5:Y:S01]  /*27490*/  LDL R9, [R1+0x4] ;  /* 0x0000040001097983 */ /* 0x0003620000100800 */
[----:B------:R-:W-:Y:S01]  /*274a0*/  VIADD R17, R17, 0x70 ;  /* 0x0000007011117836 */ /* 0x000fe20000000000 */
[----:B------:R-:W-:-:S04]  /*274b0*/  ULDC.64 UR4, c[0x0][0x208] ;  /* 0x0000820000047ab9 */ /* 0x000fc80000000a00 */
        /* <DEDUP_REMOVED lines=9> */
.L_x_8237:
[----:B-1----:R-:W2:Y:S01]  /*27550*/  LDL R2, [R1+0x4] ;  /* 0x0000040001027983 */ /* 0x002ea20000100800 */
        /* <DEDUP_REMOVED lines=18> */
.L_x_8411:
[----:B------:R-:W-:Y:S05]  /*27680*/  BSYNC B0 ;  /* 0x0000000000007941 */ /* 0x000fea0003800000 */
.L_x_8238:
[----:B0-----:R-:W2:Y:S02]  /*27690*/  LDL R2, [R1+0x54] ;  /* 0x0000540001027983 */ /* 0x001ea40000100800 */
[----:B--2---:R-:W-:-:S13]  /*276a0*/  ISETP.GE.AND P0, PT, R2, 0x2, PT ;  /* 0x000000020200780c */ /* 0x004fda0003f06270 */
[----:B------:R-:W-:Y:S05]  /*276b0*/  @!P0 BRA `(.L_x_8240) ;  /* 0x0000001400008947 */ /* 0x000fea0003800000 */
[----:B------:R0:W5:Y:S01]  /*276c0*/  LDL.LU R0, [R1+0x14] ;  /* 0x0000140001007983 */ /* 0x0001620000300800 */
[----:B------:R-:W-:-:S03]  /*276d0*/  VIADD R2, R2, 0xfffffffe ;  /* 0xfffffffe02027836 */ /* 0x000fc60000000000 */
[----:B------:R0:W5:Y:S04]  /*276e0*/  LDL.LU R8, [R1+0x1c] ;  /* 0x00001c0001087983 */ /* 0x0001680000300800 */
.L_x_8260:
        /* <DEDUP_REMOVED lines=36> */
[----:B------:R-:W2:Y:S04]  /*27930*/  LDG.E R4, desc[UR8][R6.64] ;  /* 0x0000000806047981 */ /* 0x000ea8000c1e1900 */
[----:B--2---:R2:W-:Y:S02]  /*27940*/  STL [R1], R4 ;  /* 0x0000000401007387 */ /* 0x0045e40000100800 */
.L_x_8243:
[----:B------:R-:W3:Y:S01]  /*27950*/  LDL R5, [R1+0x4] ;  /* 0x0000040001057983 */ /* 0x000ee20000100800 */
[----:B--2---:R-:W2:Y:S01]  /*27960*/  S2R R4, SR_TID.X ;  /* 0x0000000000047919 */ /* 0x004ea20000002100 */
[----:B------:R-:W-:Y:S01]  /*27970*/  BSSY B1, `(.L_x_8244) ;  /* 0x0000007000017945 */ /* 0x000fe20003800000 */
[----:B--2---:R-:W-:-:S04]  /*27980*/  LOP3.LUT R4, R4, 0x7f, RZ, 0xc0, !PT ;  /* 0x0000007f04047812 */ /* 0x004fc800078ec0ff */
[----:B------:R-:W-:Y:S01]  /*27990*/  ISETP.NE.AND P1, PT, R4, RZ, PT ;  /* 0x000000ff0400720c */ /* 0x000fe20003f25270 */
[----:B---3--:R-:W-:Y:S01]  /*279a0*/  IMAD R6, R10, 0x8, R5 ;  /* 0x000000080a067824 */ /* 0x008fe200078e0205 */
[----:B------:R-:W-:-:S04]  /*279b0*/  SHF.L.U32 R5, R9, 0x1f, RZ ;  /* 0x0000001f09057819 */ /* 0x000fc800000006ff */
[----:B------:R-:W2:Y:S02]  /*279c0*/  SYNCS.PHASECHK.TRANS64.TRYWAIT P0, [R6+URZ+0x2e880], R5 ;  /* 0x02e88005060075a7 */ /* 0x000ea4000800017f */
[----:B--2---:R-:W-:Y:S05]  /*279d0*/  @!P0 BRA `(.L_x_8245) ;  /* 0x0000006000188947 */ /* 0x004fea0003800000 */
.L_x_8412:
[----:B------:R-:W-:Y:S05]  /*279e0*/  BSYNC B1 ;  /* 0x0000000000017941 */ /* 0x000fea0003800000 */
.L_x_8244:
        /* <DEDUP_REMOVED lines=9> */
.L_x_8247:
[----:B------:R-:W-:Y:S05]  /*27a80*/  BSYNC B1 ;  /* 0x0000000000017941 */ /* 0x000fea0003800000 */
.L_x_8246:
        /* <DEDUP_REMOVED lines=14> */
.L_x_8248:
        /* <DEDUP_REMOVED lines=14> */
.L_x_8413:
[----:B------:R-:W-:Y:S05]  /*27c50*/  BSYNC B1 ;  /* 0x0000000000017941 */ /* 0x000fea0003800000 */
.L_x_8249:
        /* <DEDUP_REMOVED lines=11> */
.L_x_8252:
[----:B------:R-:W-:Y:S05]  /*27d10*/  BSYNC B1 ;  /* 0x0000000000017941 */ /* 0x000fea0003800000 */
.L_x_8251:
        /* <DEDUP_REMOVED lines=8> */
.L_x_8253:
        /* <DEDUP_REMOVED lines=11> */
.L_x_8242:
[----:B------:R-:W-:Y:S05]  /*27e50*/  BSYNC B0 ;  /* 0x0000000000007941 */ /* 0x000fea0003800000 */
.L_x_8241:
[----:B------:R-:W-:-:S06]  /*27e60*/  UISETP.NE.AND UP0, UPT, UR36, 0x3, UPT ;  /* 0x000000032400788c */ /* 0x000fcc000bf05270 */
[----:B------:R-:W-:-:S13]  /*27e70*/  PLOP3.LUT P0, PT, PT, PT, UP0, 0x80, 0x0 ;  /* 0x000000000000781c */ /* 0x000fda0003f0f008 */
[----:B------:R-:W-:Y:S05]  /*27e80*/  @!P0 BRA `(.L_x_8254) ;  /* 0x0000000000048947 */ /* 0x000fea0003800000 */
[----:B------:R-:W-:Y:S01]  /*27e90*/  BPT.TRAP 0x1 ;  /* 0x000000040000795c */ /* 0x000fe20000300000 */
.L_x_8254:
        /* <DEDUP_REMOVED lines=9> */
.L_x_8414:
[----:B------:R-:W-:Y:S05]  /*27f30*/  BSYNC B0 ;  /* 0x0000000000007941 */ /* 0x000fea0003800000 */
.L_x_8255:
[----:B------:R-:W-:Y:S05]  /*27f40*/  @!P1 BRA `(.L_x_8257) ;  /* 0x0000000000049947 */ /* 0x000fea0003800000 */
[----:B------:R-:W-:Y:S01]  /*27f50*/  BPT.TRAP 0x1 ;  /* 0x000000040000795c */ /* 0x000fe20000300000 */
.L_x_8257:
[----:B--2---:R-:W-:Y:S01]  /*27f60*/  SHF.L.U32 R4, R8, 0x1f, RZ ;  /* 0x0000001f08047819 */ /* 0x004fe200000006ff */
[----:B------:R-:W-:-:S03]  /*27f70*/  IMAD R0, R0, 0x7000, RZ ;  /* 0x0000700000007824 */ /* 0x000fc600078e02ff */
[----:B------:R-:W2:Y:S02]  /*27f80*/  SYNCS.PHASECHK.TRANS64.TRYWAIT P0, [R3+URZ+0x2e860], R4 ;  /* 0x02e86004030075a7 */ /* 0x000ea4000800017f */
[----:B--2---:R-:W-:Y:S05]  /*27f90*/  @!P0 BRA `(.L_x_8258) ;  /* 0x0000005800e48947 */ /* 0x004fea0003800000 */
.L_x_8415:
        /* <DEDUP_REMOVED lines=165> */
.L_x_8259:
        /* <DEDUP_REMOVED lines=13> */
.L_x_8240:
        /* <DEDUP_REMOVED lines=18> */
.L_x_8262:
[----:B------:R-:W-:Y:S05]  /*28be0*/  BSYNC B0 ;  /* 0x0000000000007941 */ /* 0x000fea0003800000 */
.L_x_8261:
[----:B------:R-:W-:-:S06]  /*28bf0*/  UISETP.NE.AND UP0, UPT, UR36, 0x3, UPT ;  /* 0x000000032400788c */ /* 0x000fcc000bf05270 */
[----:B------:R-:W-:-:S13]  /*28c00*/  PLOP3.LUT P1, PT, PT, PT, UP0, 0x80, 0x0 ;  /* 0x000000000000781c */ /* 0x000fda0003f2f008 */
[----:B------:R-:W-:Y:S05]  /*28c10*/  @!P1 BRA `(.L_x_8263) ;  /* 0x0000000000049947 */ /* 0x000fea0003800000 */
[----:B------:R-:W-:Y:S01]  /*28c20*/  BPT.TRAP 0x1 ;  /* 0x000000040000795c */ /* 0x000fe20000300000 */
.L_x_8263:
        /* <DEDUP_REMOVED lines=11> */
.L_x_8416:
[----:B------:R-:W-:Y:S05]  /*28ce0*/  BSYNC B0 ;  /* 0x0000000000007941 */ /* 0x000fea0003800000 */
.L_x_8264:
[----:B------:R-:W-:Y:S05]  /*28cf0*/  @!P2 BRA `(.L_x_8266) ;  /* 0x000000000004a947 */ /* 0x000fea0003800000 */
[----:B------:R-:W-:Y:S01]  /*28d00*/  BPT.TRAP 0x1 ;  /* 0x000000040000795c */ /* 0x000fe20000300000 */
.L_x_8266:
[----:B0-----:R-:W2:Y:S02]  /*28d10*/  LDL R2, [R1+0x1c] ;  /* 0x00001c0001027983 */ /* 0x001ea40000100800 */
[----:B--2---:R-:W-:-:S04]  /*28d20*/  SHF.L.U32 R2, R2, 0x1f, RZ ;  /* 0x0000001f02027819 */ /* 0x004fc800000006ff */
[----:B------:R-:W0:Y:S02]  /*28d30*/  SYNCS.PHASECHK.TRANS64.TRYWAIT P1, [R0+URZ+0x2e860], R2 ;  /* 0x02e86002000075a7 */ /* 0x000e24000802017f */
[----:B0-----:R-:W-:Y:S05]  /*28d40*/  @!P1 BRA `(.L_x_8267) ;  /* 0x0000004c00a09947 */ /* 0x001fea0003800000 */
.L_x_8417:
        /* <DEDUP_REMOVED lines=155> */
.L_x_8268:
        /* <DEDUP_REMOVED lines=13> */
.L_x_8217:
        /* <DEDUP_REMOVED lines=13> */
.L_x_8269:
        /* <DEDUP_REMOVED lines=37> */
.L_x_8427:
[----:B------:R-:W-:Y:S02]  /*29af0*/  ULDC UR4, c[0x0][0xc38] ;  /* 0x00030e0000047ab9 */ /* 0x000fe40000000800 */
[----:B------:R-:W-:-:S04]  /*29b00*/  IMAD.U32 R3, RZ, RZ, UR4 ;  /* 0x00000004ff037e24 */ /* 0x000fc8000f8e00ff */
[----:B-1----:R-:W-:-:S04]  /*29b10*/  IMAD R6, R6, R3, RZ ;  /* 0x0000000306067224 */ /* 0x002fc800078e02ff */
[----:B------:R-:W-:Y:S02]  /*29b20*/  IMAD.IADD R4, R7, 0x1, R6 ;  /* 0x0000000107047824 */ /* 0x000fe400078e0206 */
[----:B------:R-:W-:-:S03]  /*29b30*/  IMAD.MOV.U32 R7, RZ, RZ, R5 ;  /* 0x000000ffff077224 */ /* 0x000fc600078e0005 */
[----:B------:R-:W-:-:S13]  /*29b40*/  ISETP.GT.AND P6, PT, R4, R0, PT ;  /* 0x000000000400720c */ /* 0x000fda0003fc4270 */
[----:B------:R-:W-:Y:S05]  /*29b50*/  @P6 BRA `(.L_x_8272) ;  /* 0x0000000000a46947 */ /* 0x000fea0003800000 */
.L_x_8277:
        /* <DEDUP_REMOVED lines=15> */
.L_x_8275:
[----:B------:R-:W-:Y:S05]  /*29c50*/  BSYNC B0 ;  /* 0x0000000000007941 */ /* 0x000fea0003800000 */
.L_x_8274:
        /* <DEDUP_REMOVED lines=18> */
.L_x_8435:
[----:B------:R-:W-:Y:S02]  /*29d80*/  ULDC UR4, c[0x0][0xc38] ;  /* 0x00030e0000047ab9 */ /* 0x000fe40000000800 */
[----:B------:R-:W-:-:S04]  /*29d90*/  IMAD.U32 R3, RZ, RZ, UR4 ;  /* 0x00000004ff037e24 */ /* 0x000fc8000f8e00ff */
[----:B-1----:R-:W-:-:S04]  /*29da0*/  IMAD R6, R6, R3, RZ ;  /* 0x0000000306067224 */ /* 0x002fc800078e02ff */
[----:B------:R-:W-:-:S05]  /*29db0*/  IMAD.IADD R4, R6, 0x1, R4 ;  /* 0x0000000106047824 */ /* 0x000fca00078e0204 */
[----:B------:R-:W-:-:S13]  /*29dc0*/  ISETP.GT.AND P6, PT, R4, R0, PT ;  /* 0x000000000400720c */ /* 0x000fda0003fc4270 */
[----:B------:R-:W-:Y:S05]  /*29dd0*/  @!P6 BRA `(.L_x_8277) ;  /* 0xfffffffc0060e947 */ /* 0x000fea000383ffff */
[----:B------:R-:W-:-:S07]  /*29de0*/  IMAD.MOV.U32 R7, RZ, RZ, R5 ;  /* 0x000000ffff077224 */ /* 0x000fce00078e0005 */
.L_x_8272:
        /* <DEDUP_REMOVED lines=8> */
.L_x_8439:
[----:B------:R-:W-:Y:S01]  /*29e70*/  ISETP.NE.AND P0, PT, R5, RZ, PT ;  /* 0x000000ff0500720c */ /* 0x000fe20003f05270 */
[----:B------:R-:W-:-:S12]  /*29e80*/  IMAD.MOV.U32 R16, RZ, RZ, RZ ;  /* 0x000000ffff107224 */ /* 0x000fd800078e00ff */
[----:B------:R-:W-:Y:S05]  /*29e90*/  @!P0 BRA `(.L_x_8279) ;  /* 0x0000000000148947 */ /* 0x000fea0003800000 */
[----:B------:R-:W-:Y:S01]  /*29ea0*/  UMOV UR4, 0xffffffff ;  /* 0xffffffff00047882 */ /* 0x000fe20000000000 */
[----:B------:R-:W-:Y:S02]  /*29eb0*/  VIADD R12, R4, 0xffffffff ;  /* 0xffffffff040c7836 */ /* 0x000fe40000000000 */
[----:B------:R-:W-:Y:S05]  /*29ec0*/  BRA.DIV UR4, `(.L_x_8280) ;  /* 0x0000004604b47947 */ /* 0x000fea000b800000 */
[----:B------:R2:W3:Y:S02]  /*29ed0*/  SHFL.IDX PT, R7, R7, R12, 0x1f ;  /* 0x00001f0c07077589 */ /* 0x0004e400000e0000 */
.L_x_8442:
[----:B---3--:R-:W-:-:S07]  /*29ee0*/  IMAD.MOV.U32 R16, RZ, RZ, R7 ;  /* 0x000000ffff107224 */ /* 0x008fce00078e0007 */
.L_x_8279:
        /* <DEDUP_REMOVED lines=68> */
.L_x_8273:
[----:B------:R-:W-:Y:S01]  /*2a330*/  UMOV UR4, URZ ;  /* 0x0000003f00047c82 */ /* 0x000fe20008000000 */
[----:B------:R-:W-:Y:S01]  /*2a340*/  UMOV UR5, URZ ;  /* 0x0000003f00057c82 */ /* 0x000fe20008000000 */
[----:B------:R-:W-:Y:S01]  /*2a350*/  ULDC UR6, c[0x0][0xc3c] ;  /* 0x00030f0000067ab9 */ /* 0x000fe20000000800 */
[----:B------:R-:W-:Y:S02]  /*2a360*/  IMAD.MOV.U32 R16, RZ, RZ, R0 ;  /* 0x000000ffff107224 */ /* 0x000fe400078e0000 */
[----:B------:R-:W-:Y:S02]  /*2a370*/  IMAD.U32 R17, RZ, RZ, UR4 ;  /* 0x00000004ff117e24 */ /* 0x000fe4000f8e00ff */
[----:B------:R-:W-:Y:S02]  /*2a380*/  IMAD.U32 R18, RZ, RZ, UR5 ;  /* 0x00000005ff127e24 */ /* 0x000fe4000f8e00ff */
[----:B------:R-:W-:-:S07]  /*2a390*/  IMAD.U32 R19, RZ, RZ, UR6 ;  /* 0x00000006ff137e24 */ /* 0x000fce000f8e00ff */
.L_x_8281:
[----:B------:R3:W4:Y:S01]  /*2a3a0*/  LDL R3, [R1+0x4] ;  /* 0x0000040001037983 */ /* 0x0007220000100800 */
        /* <DEDUP_REMOVED lines=11> */
.L_x_8270:
[----:B------:R-:W-:Y:S02]  /*2a460*/  ULDC UR4, c[0x0][0xc3c] ;  /* 0x00030f0000047ab9 */ /* 0x000fe40000000800 */
[----:B--2---:R-:W-:-:S13]  /*2a470*/  ISETP.GE.AND P0, PT, R19, UR4, PT ;  /* 0x0000000413007c0c */ /* 0x004fda000bf06270 */
[----:B------:R-:W-:Y:S05]  /*2a480*/  @!P0 BRA `(.L_x_8282) ;  /* 0xffffff9c00cc8947 */ /* 0x000fea000383ffff */
[----:B------:R-:W-:Y:S05]  /*2a490*/  BSYNC B7 ;  /* 0x0000000000077941 */ /* 0x000fea0003800000 */
.L_x_8180:
[----:B-1----:R-:W2:Y:S01]  /*2a4a0*/  LDL.LU R0, [R1+0x78] ;  /* 0x0000780001007983 */ /* 0x002ea20000300800 */
[----:B------:R-:W-:Y:S01]  /*2a4b0*/  BSSY B0, `(.L_x_8283) ;  /* 0x000000b000007945 */ /* 0x000fe20003800000 */
[----:B0-----:R-:W0:Y:S01]  /*2a4c0*/  S2R R5, SR_CgaCtaId ;  /* 0x0000000000057919 */ /* 0x001e220000008800 */
        /* <DEDUP_REMOVED lines=9> */
.L_x_8443:
[----:B------:R-:W-:Y:S05]  /*2a560*/  BSYNC B0 ;  /* 0x0000000000007941 */ /* 0x000fea0003800000 */
.L_x_8283:
[----:B------:R-:W-:-:S03]  /*2a570*/  UMOV UR4, 0xffffffff ;  /* 0xffffffff00047882 */ /* 0x000fc60000000000 */
[----:B------:R-:W-:Y:S05]  /*2a580*/  BRA.DIV UR4, `(.L_x_8285) ;  /* 0x0000004204407947 */ /* 0x000fea000b800000 */
[----:B------:R-:W1:Y:S02]  /*2a590*/  S2R R2, SR_TID.X ;  /* 0x0000000000027919 */ /* 0x000e640000002100 */
[----:B-1----:R-:W-:-:S04]  /*2a5a0*/  SHF.R.U32.HI R2, RZ, 0x5, R2 ;  /* 0x00000005ff027819 */ /* 0x002fc80000011602 */
[----:B------:R-:W-:-:S05]  /*2a5b0*/  LOP3.LUT R2, R2, 0x3, RZ, 0xc0, !PT ;  /* 0x0000000302027812 */ /* 0x000fca00078ec0ff */
[----:B------:R1:W2:Y:S02]  /*2a5c0*/  SHFL.IDX PT, R14, R2, RZ, 0x1f ;  /* 0x00001fff020e7589 */ /* 0x0002a400000e0000 */
.L_x_8446:
[----:B--2---:R-:W-:-:S13]  /*2a5d0*/  ISETP.NE.AND P0, PT, R14, RZ, PT ;  /* 0x000000ff0e00720c */ /* 0x004fda0003f05270 */
[----:B------:R-:W-:Y:S05]  /*2a5e0*/  @P0 BRA `(.L_x_7984) ;  /* 0x0000000000b00947 */ /* 0x000fea0003800000 */
[----:B------:R-:W-:-:S03]  /*2a5f0*/  UMOV UR4, 0xffffffff ;  /* 0xffffffff00047882 */ /* 0x000fc60000000000 */
[----:B------:R-:W-:Y:S05]  /*2a600*/  BRA.DIV UR4, `(.L_x_8286) ;  /* 0x0000004204547947 */ /* 0x000fea000b800000 */
[----:B------:R-:W-:-:S13]  /*2a610*/  ELECT P6, URZ, PT ;  /* 0x00000000003f782f */ /* 0x000fda00038c0000 */
.L_x_8449:
[----:B------:R-:W-:Y:S05]  /*2a620*/  @!P6 BRA `(.L_x_7984) ;  /* 0x0000000000a0e947 */ /* 0x000fea0003800000 */
[----:B------:R-:W-:-:S06]  /*2a630*/  ULOP3.LUT UR4, UR60, 0x2, URZ, 0xfc, !UPT ;  /* 0x000000023c047892 */ /* 0x000fcc000f8efc3f */
[----:B-1----:R-:W-:-:S05]  /*2a640*/  IMAD.U32 R2, RZ, RZ, UR4 ;  /* 0x00000004ff027e24 */ /* 0x002fca000f8e00ff */
[----:B------:R-:W-:-:S13]  /*2a650*/  ISETP.NE.AND P0, PT, R2, 0x3, PT ;  /* 0x000000030200780c */ /* 0x000fda0003f05270 */
[----:B------:R-:W-:Y:S05]  /*2a660*/  @!P0 BRA `(.L_x_8287) ;  /* 0x0000000000048947 */ /* 0x000fea0003800000 */
[----:B------:R-:W-:Y:S01]  /*2a670*/  BPT.TRAP 0x1 ;  /* 0x000000040000795c */ /* 0x000fe20000300000 */
.L_x_8287:
        /* <DEDUP_REMOVED lines=14> */
.L_x_8450:
[----:B------:R-:W1:Y:S02]  /*2a760*/  SYNCS.PHASECHK.TRANS64.TRYWAIT P1, [R7+URZ], R2 ;  /* 0x00000002070075a7 */ /* 0x000e64000802017f */
[----:B-1----:R-:W-:Y:S05]  /*2a770*/  @!P1 BRA `(.L_x_8289) ;  /* 0x00000040002c9947 */ /* 0x002fea0003800000 */
.L_x_8451:
[----:B------:R-:W-:Y:S05]  /*2a780*/  @!P0 BRA `(.L_x_8290) ;  /* 0x0000000000048947 */ /* 0x000fea0003800000 */
[----:B------:R-:W-:Y:S01]  /*2a790*/  BPT.TRAP 0x1 ;  /* 0x000000040000795c */ /* 0x000fe20000300000 */
.L_x_8290:
[----:B------:R-:W2:Y:S02]  /*2a7a0*/  LDL.LU R4, [R1+0x14] ;  /* 0x0000140001047983 */ /* 0x000ea40000300800 */
[----:B--2---:R-:W-:-:S04]  /*2a7b0*/  IMAD R4, R4, 0x8, R0 ;  /* 0x0000000804047824 */ /* 0x004fc800078e0200 */
[----:B------:R-:W2:Y:S02]  /*2a7c0*/  SYNCS.PHASECHK.TRANS64.TRYWAIT P1, [R4+URZ+0x2e860], R5 ;  /* 0x02e86005040075a7 */ /* 0x000ea4000802017f */
[----:B--2---:R-:W-:Y:S05]  /*2a7d0*/  @!P1 BRA `(.L_x_8291) ;  /* 0x0000004000289947 */ /* 0x004fea0003800000 */
.L_x_8452:
[----:B------:R-:W-:Y:S05]  /*2a7e0*/  @!P0 BRA `(.L_x_8292) ;  /* 0x0000000000048947 */ /* 0x000fea0003800000 */
[----:B------:R-:W-:Y:S01]  /*2a7f0*/  BPT.TRAP 0x1 ;  /* 0x000000040000795c */ /* 0x000fe20000300000 */
.L_x_8292:
[----:B------:R-:W-:-:S04]  /*2a800*/  IMAD R3, R3, 0x8, R0 ;  /* 0x0000000803037824 */ /* 0x000fc800078e0200 */
[----:B------:R-:W3:Y:S02]  /*2a810*/  SYNCS.PHASECHK.TRANS64.TRYWAIT P1, [R3+URZ+0x2e860], R2 ;  /* 0x02e86002030075a7 */ /* 0x000ee4000802017f */
[----:B---3--:R-:W-:Y:S05]  /*2a820*/  @!P1 BRA `(.L_x_8293) ;  /* 0x0000004000289947 */ /* 0x008fea0003800000 */
.L_x_8453:
[----:B------:R-:W-:Y:S05]  /*2a830*/  @!P0 BRA `(.L_x_8294) ;  /* 0x0000000000048947 */ /* 0x000fea0003800000 */
[----:B------:R-:W-:Y:S01]  /*2a840*/  BPT.TRAP 0x1 ;  /* 0x000000040000795c */ /* 0x000fe20000300000 */
.L_x_8294:
[----:B------:R-:W4:Y:S02]  /*2a850*/  SYNCS.PHASECHK.TRANS64.TRYWAIT P0, [R4+URZ+0x2e880], R5 ;  /* 0x02e88005040075a7 */ /* 0x000f24000800017f */
[----:B----4-:R-:W-:Y:S05]  /*2a860*/  @!P0 BRA `(.L_x_8295) ;  /* 0x00000040002c8947 */ /* 0x010fea0003800000 */
.L_x_8296:
[----:B------:R0:W0:Y:S02]  /*2a870*/  SYNCS.PHASECHK.TRANS64.TRYWAIT P0, [R3+URZ+0x2e880], R2 ;  /* 0x02e88002030075a7 */ /* 0x000024000800017f */
[----:B0-----:R-:W-:Y:S05]  /*2a880*/  @!P0 NANOSLEEP.SYNCS 0x989680 ;  /* 0x009896800000895d */ /* 0x001fea0003900000 */
[----:B------:R-:W0:Y:S02]  /*2a890*/  @!P0 SYNCS.PHASECHK.TRANS64 P0, [R3+URZ+0x2e880], R2 ;  /* 0x02e88002030085a7 */ /* 0x000e24000800007f */
[----:B0-----:R-:W-:Y:S05]  /*2a8a0*/  @!P0 BRA `(.L_x_8296) ;  /* 0xfffffffc00f08947 */ /* 0x001fea000383ffff */
.L_x_7984:
[----:B------:R-:W-:Y:S05]  /*2a8b0*/  BSYNC B8 ;  /* 0x0000000000087941 */ /* 0x000fea0003800000 */
.L_x_7981:
[----:B------:R-:W-:Y:S05]  /*2a8c0*/  EXIT ;  /* 0x000000000000794d */ /* 0x000fea0003800000 */
.L_x_8006:
[----:B-1----:R1:W2:Y:S02]  /*2a8d0*/  SYNCS.PHASECHK.TRANS64.TRYWAIT P6, [R110+URZ+0x2e890], R125 ;  /* 0x02e8907d6e0075a7 */ /* 0x0022a400080c017f */
[----:B--2---:R-:W-:Y:S05]  /*2a8e0*/  @!P6 NANOSLEEP.SYNCS 0x989680 ;  /* 0x009896800000e95d */ /* 0x004fea0003900000 */
[----:B------:R-:W2:Y:S02]  /*2a8f0*/  @!P6 SYNCS.PHASECHK.TRANS64 P6, [R110+URZ+0x2e890], R125 ;  /* 0x02e8907d6e00e5a7 */ /* 0x000ea400080c007f */
[----:B--2---:R-:W-:Y:S05]  /*2a900*/  @!P6 BRA `(.L_x_8006) ;  /* 0xfffffffc00f0e947 */ /* 0x004fea000383ffff */
[----:B------:R-:W-:Y:S05]  /*2a910*/  BRA `(.L_x_8297) ;  /* 0xfffffd8800947947 */ /* 0x000fea000383ffff */
.L_x_8040:
[----:B0-----:R0:W1:Y:S02]  /*2a920*/  SYNCS.PHASECHK.TRANS64.TRYWAIT P3, [R110+URZ+0x2e890], R125 ;  /* 0x02e8907d6e0075a7 */ /* 0x001064000806017f */
[----:B-1----:R-:W-:Y:S05]  /*2a930*/  @!P3 NANOSLEEP.SYNCS 0x989680 ;  /* 0x009896800000b95d */ /* 0x002fea0003900000 */
[----:B------:R-:W1:Y:S02]  /*2a940*/  @!P3 SYNCS.PHASECHK.TRANS64 P3, [R110+URZ+0x2e890], R125 ;  /* 0x02e8907d6e00b5a7 */ /* 0x000e64000806007f */
[----:B-1----:R-:W-:Y:S05]  /*2a950*/  @!P3 BRA `(.L_x_8040) ;  /* 0xfffffffc00f0b947 */ /* 0x002fea000383ffff */
[----:B------:R-:W-:Y:S05]  /*2a960*/  BRA `(.L_x_8298) ;  /* 0xfffffdcc00b87947 */ /* 0x000fea000383ffff */
.L_x_8057:
[----:B0-----:R0:W1:Y:S02]  /*2a970*/  SYNCS.PHASECHK.TRANS64.TRYWAIT P2, [R110+URZ+0x2e890], R125 ;  /* 0x02e8907d6e0075a7 */ /* 0x001064000804017f */
[----:B-1----:R-:W-:Y:S05]  /*2a980*/  @!P2 NANOSLEEP.SYNCS 0x989680 ;  /* 0x009896800000a95d */ /* 0x002fea0003900000 */
[----:B------:R-:W1:Y:S02]  /*2a990*/  @!P2 SYNCS.PHASECHK.TRANS64 P2, [R110+URZ+0x2e890], R125 ;  /* 0x02e8907d6e00a5a7 */ /* 0x000e64000804007f */
[----:B-1----:R-:W-:Y:S05]  /*2a9a0*/  @!P2 BRA `(.L_x_8057) ;  /* 0xfffffffc00f0a947 */ /* 0x002fea000383ffff */
[----:B------:R-:W-:Y:S05]  /*2a9b0*/  BRA `(.L_x_8299) ;  /* 0xfffffe1000687947 */ /* 0x000fea000383ffff */
.L_x_8067:
[----:B-1----:R1:W2:Y:S02]  /*2a9c0*/  SYNCS.PHASECHK.TRANS64.TRYWAIT P3, [R110+URZ+0x2e8b0], R125 ;  /* 0x02e8b07d6e0075a7 */ /* 0x0022a4000806017f */
[----:B--2---:R-:W-:Y:S05]  /*2a9d0*/  @!P3 NANOSLEEP.SYNCS 0x989680 ;  /* 0x009896800000b95d */ /* 0x004fea0003900000 */
[----:B------:R-:W2:Y:S02]  /*2a9e0*/  @!P3 SYNCS.PHASECHK.TRANS64 P3, [R110+URZ+0x2e8b0], R125 ;  /* 0x02e8b07d6e00b5a7 */ /* 0x000ea4000806007f */
[----:B--2---:R-:W-:Y:S05]  /*2a9f0*/  @!P3 BRA `(.L_x_8067) ;  /* 0xfffffffc00f0b947 */ /* 0x004fea000383ffff */
[----:B------:R-:W-:Y:S05]  /*2aa00*/  BRA `(.L_x_8300) ;  /* 0xfffffe1800547947 */ /* 0x000fea000383ffff */
.L_x_8079:
        /* <DEDUP_REMOVED lines=13> */
.L_x_8302:
[----:B------:R-:W-:Y:S05]  /*2aae0*/  BSYNC B0 ;  /* 0x0000000000007941 */ /* 0x000fea0003800000 */
.L_x_8301:
[----:B------:R1:W-:Y:S01]  /*2aaf0*/  STL [R1+0x44], R14 ;  /* 0x0000440e01007387 */ /* 0x0003e20000100800 */
[----:B------:R-:W-:Y:S05]  /*2ab00*/  BRA `(.L_x_8303) ;  /* 0xfffffe2400c47947 */ /* 0x000fea000383ffff */
.L_x_8091:
        /* <DEDUP_REMOVED lines=8> */
.L_x_8305:
[----:B------:R-:W-:Y:S05]  /*2ab90*/  BSYNC B1 ;  /* 0x0000000000017941 */ /* 0x000fea0003800000 */
.L_x_8304:
        /* <DEDUP_REMOVED lines=8> */
.L_x_8306:
[----:B------:R-:W-:Y:S02]  /*2ac20*/  IMAD.MOV.U32 R13, RZ, RZ, R8 ;  /* 0x000000ffff0d7224 */ /* 0x000fe400078e0008 */
[----:B------:R-:W-:-:S07]  /*2ac30*/  IMAD.MOV.U32 R5, RZ, RZ, R14 ;  /* 0x000000ffff057224 */ /* 0x000fce00078e000e */
[----:B------:R-:W-:Y:S05]  /*2ac40*/  WARPSYNC.COLLECTIVE R15, `(.L_x_8307) ;  /* 0x000000000f087348 */ /* 0x000fea0003c00000 */
[----:B------:R0:W1:Y:S02]  /*2ac50*/  SHFL.IDX P6, R14, R13, R12, R11 ;  /* 0x0000000c0d0e7389 */ /* 0x00006400000c000b */
[----:B01----:R-:W-:Y:S01]  /*2ac60*/  ENDCOLLECTIVE ;  /* 0x000000000000791b */ /* 0x003fe20003800000 */
.L_x_8307:
[----:B------:R-:W-:Y:S02]  /*2ac70*/  IMAD.MOV.U32 R13, RZ, RZ, R6 ;  /* 0x000000ffff0d7224 */ /* 0x000fe400078e0006 */
[----:B------:R-:W-:-:S07]  /*2ac80*/  IMAD.MOV.U32 R7, RZ, RZ, R14 ;  /* 0x000000ffff077224 */ /* 0x000fce00078e000e */
[----:B------:R-:W-:Y:S05]  /*2ac90*/  WARPSYNC.COLLECTIVE R15, `(.L_x_8308) ;  /* 0x000000000f087348 */ /* 0x000fea0003c00000 */
[----:B------:R0:W1:Y:S02]  /*2aca0*/  SHFL.IDX P6, R14, R13, R12, R11 ;  /* 0x0000000c0d0e7389 */ /* 0x00006400000c000b */
[----:B01----:R-:W-:Y:S01]  /*2acb0*/  ENDCOLLECTIVE ;  /* 0x000000000000791b */ /* 0x003fe20003800000 */
.L_x_8308:
[----:B------:R-:W-:Y:S05]  /*2acc0*/  BRA `(.L_x_8309) ;  /* 0xfffffe2c00447947 */ /* 0x000fea000383ffff */
.L_x_8094:
        /* <DEDUP_REMOVED lines=8> */
.L_x_8311:
[----:B------:R-:W-:Y:S05]  /*2ad50*/  BSYNC B1 ;  /* 0x0000000000017941 */ /* 0x000fea0003800000 */
.L_x_8310:
        /* <DEDUP_REMOVED lines=8> */
.L_x_8312:
[----:B------:R-:W-:Y:S02]  /*2ade0*/  IMAD.MOV.U32 R13, RZ, RZ, R8 ;  /* 0x000000ffff0d7224 */ /* 0x000fe400078e0008 */
[----:B------:R-:W-:-:S07]  /*2adf0*/  IMAD.MOV.U32 R5, RZ, RZ, R14 ;  /* 0x000000ffff057224 */ /* 0x000fce00078e000e */
[----:B------:R-:W-:Y:S05]  /*2ae00*/  WARPSYNC.COLLECTIVE R15, `(.L_x_8313) ;  /* 0x000000000f087348 */ /* 0x000fea0003c00000 */
[----:B------:R0:W1:Y:S02]  /*2ae10*/  SHFL.IDX P6, R14, R13, R12, R11 ;  /* 0x0000000c0d0e7389 */ /* 0x00006400000c000b */
[----:B01----:R-:W-:Y:S01]  /*2ae20*/  ENDCOLLECTIVE ;  /* 0x000000000000791b */ /* 0x003fe20003800000 */
.L_x_8313:
[----:B------:R-:W-:Y:S02]  /*2ae30*/  IMAD.MOV.U32 R13, RZ, RZ, R6 ;  /* 0x000000ffff0d7224 */ /* 0x000fe400078e0006 */
[----:B------:R-:W-:-:S07]  /*2ae40*/  IMAD.MOV.U32 R7, RZ, RZ, R14 ;  /* 0x000000ffff077224 */ /* 0x000fce00078e000e */
[----:B------:R-:W-:Y:S05]  /*2ae50*/  WARPSYNC.COLLECTIVE R15, `(.L_x_8314) ;  /* 0x000000000f087348 */ /* 0x000fea0003c00000 */
[----:B------:R0:W1:Y:S02]  /*2ae60*/  SHFL.IDX P6, R14, R13, R12, R11 ;  /* 0x0000000c0d0e7389 */ /* 0x00006400000c000b */
[----:B01----:R-:W-:Y:S01]  /*2ae70*/  ENDCOLLECTIVE ;  /* 0x000000000000791b */ /* 0x003fe20003800000 */
.L_x_8314:
[----:B------:R-:W-:Y:S05]  /*2ae80*/  BRA `(.L_x_8315) ;  /* 0xfffffe2c006c7947 */ /* 0x000fea000383ffff */
.L_x_8098:
[----:B0-----:R0:W1:Y:S02]  /*2ae90*/  SYNCS.PHASECHK.TRANS64.TRYWAIT P0, [R16+URZ+0x2e800], R5 ;  /* 0x02e80005100075a7 */ /* 0x001064000800017f */
[----:B-1----:R-:W-:Y:S05]  /*2aea0*/  @!P0 NANOSLEEP.SYNCS 0x989680 ;  /* 0x009896800000895d */ /* 0x002fea0003900000 */
[----:B------:R-:W1:Y:S02]  /*2aeb0*/  @!P0 SYNCS.PHASECHK.TRANS64 P0, [R16+URZ+0x2e800], R5 ;  /* 0x02e80005100085a7 */ /* 0x000e64000800007f */
[----:B-1----:R-:W-:Y:S05]  /*2aec0*/  @!P0 BRA `(.L_x_8098) ;  /* 0xfffffffc00f08947 */ /* 0x002fea000383ffff */
[----:B------:R-:W-:Y:S05]  /*2aed0*/  BRA `(.L_x_8316) ;  /* 0xfffffe3000387947 */ /* 0x000fea000383ffff */
.L_x_8106:
        /* <DEDUP_REMOVED lines=9> */
.L_x_8318:
[----:B------:R-:W-:Y:S05]  /*2af70*/  BSYNC B1 ;  /* 0x0000000000017941 */ /* 0x000fea0003800000 */
.L_x_8317:
        /* <DEDUP_REMOVED lines=10> */
.L_x_8319:
[----:B------:R-:W-:Y:S02]  /*2b020*/  IMAD.MOV.U32 R13, RZ, RZ, R37 ;  /* 0x000000ffff0d7224 */ /* 0x000fe400078e0025 */
[----:B------:R-:W-:-:S07]  /*2b030*/  IMAD.MOV.U32 R5, RZ, RZ, R14 ;  /* 0x000000ffff057224 */ /* 0x000fce00078e000e */
[----:B------:R-:W-:Y:S05]  /*2b040*/  WARPSYNC.COLLECTIVE R15, `(.L_x_8320) ;  /* 0x000000000f087348 */ /* 0x000fea0003c00000 */
[----:B------:R0:W1:Y:S02]  /*2b050*/  SHFL.IDX P6, R14, R13, R12, R11 ;  /* 0x0000000c0d0e7389 */ /* 0x00006400000c000b */
[----:B01----:R-:W-:Y:S01]  /*2b060*/  ENDCOLLECTIVE ;  /* 0x000000000000791b */ /* 0x003fe20003800000 */
.L_x_8320:
[----:B------:R-:W-:Y:S02]  /*2b070*/  IMAD.MOV.U32 R13, RZ, RZ, R9 ;  /* 0x000000ffff0d7224 */ /* 0x000fe400078e0009 */
[----:B------:R-:W-:-:S07]  /*2b080*/  IMAD.MOV.U32 R7, RZ, RZ, R14 ;  /* 0x000000ffff077224 */ /* 0x000fce00078e000e */
[----:B------:R-:W-:Y:S05]  /*2b090*/  WARPSYNC.COLLECTIVE R15, `(.L_x_8321) ;  /* 0x000000000f087348 */ /* 0x000fea0003c00000 */
[----:B------:R0:W1:Y:S02]  /*2b0a0*/  SHFL.IDX P6, R14, R13, R12, R11 ;  /* 0x0000000c0d0e7389 */ /* 0x00006400000c000b */
[----:B01----:R-:W-:Y:S01]  /*2b0b0*/  ENDCOLLECTIVE ;  /* 0x000000000000791b */ /* 0x003fe20003800000 */
.L_x_8321:
        /* <DEDUP_REMOVED lines=21> */
.L_x_8322:
[----:B------:R-:W-:Y:S02]  /*2b210*/  IMAD.MOV.U32 R13, RZ, RZ, R35 ;  /* 0x000000ffff0d7224 */ /* 0x000fe400078e0023 */
[----:B------:R-:W-:-:S07]  /*2b220*/  IMAD.MOV.U32 R3, RZ, RZ, R14 ;  /* 0x000000ffff037224 */ /* 0x000fce00078e000e */
[----:B------:R-:W-:Y:S05]  /*2b230*/  WARPSYNC.COLLECTIVE R15, `(.L_x_8323) ;  /* 0x000000000f087348 */ /* 0x000fea0003c00000 */
[----:B------:R0:W1:Y:S02]  /*2b240*/  SHFL.IDX P6, R14, R13, R12, R11 ;  /* 0x0000000c0d0e7389 */ /* 0x00006400000c000b */
[----:B01----:R-:W-:Y:S01]  /*2b250*/  ENDCOLLECTIVE ;  /* 0x000000000000791b */ /* 0x003fe20003800000 */
.L_x_8323:
[----:B------:R-:W-:Y:S02]  /*2b260*/  IMAD.MOV.U32 R13, RZ, RZ, R37 ;  /* 0x000000ffff0d7224 */ /* 0x000fe400078e0025 */
[----:B------:R-:W-:-:S07]  /*2b270*/  IMAD.MOV.U32 R35, RZ, RZ, R14 ;  /* 0x000000ffff237224 */ /* 0x000fce00078e000e */
[----:B------:R-:W-:Y:S05]  /*2b280*/  WARPSYNC.COLLECTIVE R15, `(.L_x_8324) ;  /* 0x000000000f087348 */ /* 0x000fea0003c00000 */
[----:B------:R0:W1:Y:S02]  /*2b290*/  SHFL.IDX P6, R14, R13, R12, R11 ;  /* 0x0000000c0d0e7389 */ /* 0x00006400000c000b */
[----:B01----:R-:W-:Y:S01]  /*2b2a0*/  ENDCOLLECTIVE ;  /* 0x000000000000791b */ /* 0x003fe20003800000 */
.L_x_8324:
[----:B------:R-:W-:Y:S02]  /*2b2b0*/  IMAD.MOV.U32 R13, RZ, RZ, R9 ;  /* 0x000000ffff0d7224 */ /* 0x000fe400078e0009 */
[----:B------:R-:W-:-:S07]  /*2b2c0*/  IMAD.MOV.U32 R37, RZ, RZ, R14 ;  /* 0x000000ffff257224 */ /* 0x000fce00078e000e */
[----:B------:R-:W-:Y:S05]  /*2b2d0*/  WARPSYNC.COLLECTIVE R15, `(.L_x_8325) ;  /* 0x000000000f087348 */ /* 0x000fea0003c00000 */
[----:B------:R0:W1:Y:S02]  /*2b2e0*/  SHFL.IDX P6, R14, R13, R12, R11 ;  /* 0x0000000c0d0e7389 */ /* 0x00006400000c000b */
[----:B01----:R-:W-:Y:S01]  /*2b2f0*/  ENDCOLLECTIVE ;  /* 0x000000000000791b */ /* 0x003fe20003800000 */
.L_x_8325:
        /* <DEDUP_REMOVED lines=10> */
.L_x_8110:
[----:B0-----:R0:W1:Y:S02]  /*2b3a0*/  SYNCS.PHASECHK.TRANS64.TRYWAIT P1, [R16+URZ+0x2e800], R3 ;  /* 0x02e80003100075a7 */ /* 0x001064000802017f */
[----:B-1----:R-:W-:Y:S05]  /*2b3b0*/  @!P1 NANOSLEEP.SYNCS 0x989680 ;  /* 0x009896800000995d */ /* 0x002fea0003900000 */
[----:B------:R-:W1:Y:S02]  /*2b3c0*/  @!P1 SYNCS.PHASECHK.TRANS64 P1, [R16+URZ+0x2e800], R3 ;  /* 0x02e80003100095a7 */ /* 0x000e64000802007f */
[----:B-1----:R-:W-:Y:S05]  /*2b3d0*/  @!P1 BRA `(.L_x_8110) ;  /* 0xfffffffc00f09947 */ /* 0x002fea000383ffff */
[----:B------:R-:W-:Y:S05]  /*2b3e0*/  BRA `(.L_x_8327) ;  /* 0xfffffe5000707947 */ /* 0x000fea000383ffff */
.L_x_8116:
[----:B-1----:R1:W2:Y:S02]  /*2b3f0*/  SYNCS.PHASECHK.TRANS64.TRYWAIT P0, [R136+URZ+0x2e830], R3 ;  /* 0x02e83003880075a7 */ /* 0x0022a4000800017f */
[----:B--2---:R-:W-:Y:S05]  /*2b400*/  @!P0 NANOSLEEP.SYNCS 0x989680 ;  /* 0x009896800000895d */ /* 0x004fea0003900000 */
[----:B------:R-:W2:Y:S02]  /*2b410*/  @!P0 SYNCS.PHASECHK.TRANS64 P0, [R136+URZ+0x2e830], R3 ;  /* 0x02e83003880085a7 */ /* 0x000ea4000800007f */
[----:B--2---:R-:W-:Y:S05]  /*2b420*/  @!P0 BRA `(.L_x_8116) ;  /* 0xfffffffc00f08947 */ /* 0x004fea000383ffff */
[----:B------:R-:W-:Y:S05]  /*2b430*/  BRA `(.L_x_8115) ;  /* 0xfffffe7000d47947 */ /* 0x000fea000383ffff */
.L_x_8122:
[----:B-1----:R1:W2:Y:S02]  /*2b440*/  SYNCS.PHASECHK.TRANS64.TRYWAIT P3, [R3+URZ+0x2e830], R0 ;  /* 0x02e83000030075a7 */ /* 0x0022a4000806017f */
[----:B--2---:R-:W-:Y:S05]  /*2b450*/  @!P3 NANOSLEEP.SYNCS 0x989680 ;  /* 0x009896800000b95d */ /* 0x004fea0003900000 */
[----:B------:R-:W2:Y:S02]  /*2b460*/  @!P3 SYNCS.PHASECHK.TRANS64 P3, [R3+URZ+0x2e830], R0 ;  /* 0x02e830000300b5a7 */ /* 0x000ea4000806007f */
[----:B--2---:R-:W-:Y:S05]  /*2b470*/  @!P3 BRA `(.L_x_8122) ;  /* 0xfffffffc00f0b947 */ /* 0x004fea000383ffff */
[----:B------:R-:W-:Y:S05]  /*2b480*/  BRA `(.L_x_8121) ;  /* 0xfffffeb400f47947 */ /* 0x000fea000383ffff */
.L_x_8126:
[----:B-1----:R1:W2:Y:S02]  /*2b490*/  SYNCS.PHASECHK.TRANS64.TRYWAIT P2, [R3+URZ+0x2e850], R0 ;  /* 0x02e85000030075a7 */ /* 0x0022a4000804017f */
[----:B--2---:R-:W-:Y:S05]  /*2b4a0*/  @!P2 NANOSLEEP.SYNCS 0x989680 ;  /* 0x009896800000a95d */ /* 0x004fea0003900000 */
[----:B------:R-:W2:Y:S02]  /*2b4b0*/  @!P2 SYNCS.PHASECHK.TRANS64 P2, [R3+URZ+0x2e850], R0 ;  /* 0x02e850000300a5a7 */ /* 0x000ea4000804007f */
[----:B--2---:R-:W-:Y:S05]  /*2b4c0*/  @!P2 BRA `(.L_x_8126) ;  /* 0xfffffffc00f0a947 */ /* 0x004fea000383ffff */
[----:B------:R-:W-:Y:S05]  /*2b4d0*/  BRA `(.L_x_8123) ;  /* 0xfffffecc00387947 */ /* 0x000fea000383ffff */
.L_x_8134:
[----:B--2---:R2:W3:Y:S02]  /*2b4e0*/  SYNCS.PHASECHK.TRANS64.TRYWAIT P0, [R0+URZ+0x2e830], R3 ;  /* 0x02e83003000075a7 */ /* 0x0044e4000800017f */
[----:B---3--:R-:W-:Y:S05]  /*2b4f0*/  @!P0 NANOSLEEP.SYNCS 0x989680 ;  /* 0x009896800000895d */ /* 0x008fea0003900000 */
[----:B------:R-:W3:Y:S02]  /*2b500*/  @!P0 SYNCS.PHASECHK.TRANS64 P0, [R0+URZ+0x2e830], R3 ;  /* 0x02e83003000085a7 */ /* 0x000ee4000800007f */
[----:B---3--:R-:W-:Y:S05]  /*2b510*/  @!P0 BRA `(.L_x_8134) ;  /* 0xfffffffc00f08947 */ /* 0x008fea000383ffff */
[----:B------:R-:W-:Y:S05]  /*2b520*/  BRA `(.L_x_8133) ;  /* 0xffffff0400e07947 */ /* 0x000fea000383ffff */
.L_x_8138:
[----:B-1----:R1:W2:Y:S02]  /*2b530*/  SYNCS.PHASECHK.TRANS64.TRYWAIT P0, [R3+URZ+0x2e850], R0 ;  /* 0x02e85000030075a7 */ /* 0x0022a4000800017f */
[----:B--2---:R-:W-:Y:S05]  /*2b540*/  @!P0 NANOSLEEP.SYNCS 0x989680 ;  /* 0x009896800000895d */ /* 0x004fea0003900000 */
[----:B------:R-:W2:Y:S02]  /*2b550*/  @!P0 SYNCS.PHASECHK.TRANS64 P0, [R3+URZ+0x2e850], R0 ;  /* 0x02e85000030085a7 */ /* 0x000ea4000800007f */
[----:B--2---:R-:W-:Y:S05]  /*2b560*/  @!P0 BRA `(.L_x_8138) ;  /* 0xfffffffc00f08947 */ /* 0x004fea000383ffff */
[----:B------:R-:W-:Y:S05]  /*2b570*/  BRA `(.L_x_8135) ;  /* 0xffffff1c00207947 */ /* 0x000fea000383ffff */
.L_x_8144:
[----:B---3--:R3:W4:Y:S02]  /*2b580*/  SYNCS.PHASECHK.TRANS64.TRYWAIT P0, [R13+URZ+0x2e850], R4 ;  /* 0x02e850040d0075a7 */ /* 0x008724000800017f */
[----:B----4-:R-:W-:Y:S05]  /*2b590*/  @!P0 NANOSLEEP.SYNCS 0x989680 ;  /* 0x009896800000895d */ /* 0x010fea0003900000 */
[----:B------:R-:W4:Y:S02]  /*2b5a0*/  @!P0 SYNCS.PHASECHK.TRANS64 P0, [R13+URZ+0x2e850], R4 ;  /* 0x02e850040d0085a7 */ /* 0x000f24000800007f */
[----:B----4-:R-:W-:Y:S05]  /*2b5b0*/  @!P0 BRA `(.L_x_8144) ;  /* 0xfffffffc00f08947 */ /* 0x010fea000383ffff */
[----:B------:R-:W-:Y:S05]  /*2b5c0*/  BRA `(.L_x_8143) ;  /* 0xffffff4400b87947 */ /* 0x000fea000383ffff */
.L_x_8148:
[----:B------:R-:W-:Y:S01]  /*2b5d0*/  IMAD.MOV.U32 R12, RZ, RZ, R0 ;  /* 0x000000ffff0c7224 */ /* 0x000fe200078e0000 */
[----:B------:R-:W-:Y:S01]  /*2b5e0*/  SEL R5, R36, R37, P0 ;  /* 0x0000002524057207 */ /* 0x000fe20000000000 */
[----:B------:R-:W-:Y:S01]  /*2b5f0*/  IMAD.MOV.U32 R11, RZ, RZ, 0x1c1f ;  /* 0x00001c1fff0b7424 */ /* 0x000fe200078e00ff */
[----:B------:R-:W-:Y:S01]  /*2b600*/  SEL R7, R37, R36, P0 ;  /* 0x0000002425077207 */ /* 0x000fe20000000000 */
[----:B------:R-:W-:Y:S01]  /*2b610*/  IMAD.MOV.U32 R15, RZ, RZ, -0x1 ;  /* 0xffffffffff0f7424 */ /* 0x000fe200078e00ff */
[----:B------:R-:W-:Y:S02]  /*2b620*/  SEL R9, R33, R32, P0 ;  /* 0x0000002021097207 */ /* 0x000fe40000000000 */
[----:B------:R-:W-:-:S07]  /*2b630*/  SEL R21, R32, R33, P0 ;  /* 0x0000002120157207 */ /* 0x000fce0000000000 */
[----:B-1---5:R-:W-:Y:S05]  /*2b640*/  WARPSYNC.COLLECTIVE R15, `(.L_x_8328) ;  /* 0x000000000f087348 */ /* 0x022fea0003c00000 */
[----:B------:R0:W2:Y:S02]  /*2b650*/  SHFL.IDX P6, R14, R13, R12, R11 ;  /* 0x0000000c0d0e7389 */ /* 0x0000a400000c000b */
[----:B012--5:R-:W-:Y:S01]  /*2b660*/  ENDCOLLECTIVE ;  /* 0x000000000000791b */ /* 0x027fe20003800000 */
.L_x_8328:
        /* <DEDUP_REMOVED lines=19> */
.L_x_8329:
        /* <DEDUP_REMOVED lines=19> */
.L_x_8330:
        /* <DEDUP_REMOVED lines=8> */
.L_x_8331:
[----:B------:R-:W-:Y:S02]  /*2b950*/  IMAD.MOV.U32 R13, RZ, RZ, R9 ;  /* 0x000000ffff0d7224 */ /* 0x000fe400078e0009 */
[----:B------:R-:W-:Y:S02]  /*2b960*/  IMAD.MOV.U32 R12, RZ, RZ, R0 ;  /* 0x000000ffff0c7224 */ /* 0x000fe400078e0000 */
[----:B------:R-:W-:-:S07]  /*2b970*/  IMAD.MOV.U32 R7, RZ, RZ, R14 ;  /* 0x000000ffff077224 */ /* 0x000fce00078e000e */
[----:B------:R-:W-:Y:S05]  /*2b980*/  WARPSYNC.COLLECTIVE R15, `(.L_x_8332) ;  /* 0x000000000f087348 */ /* 0x000fea0003c00000 */
[----:B------:R0:W1:Y:S02]  /*2b990*/  SHFL.IDX P6, R14, R13, R12, R11 ;  /* 0x0000000c0d0e7389 */ /* 0x00006400000c000b */
[----:B01----:R-:W-:Y:S01]  /*2b9a0*/  ENDCOLLECTIVE ;  /* 0x000000000000791b */ /* 0x003fe20003800000 */
.L_x_8332:
        /* <DEDUP_REMOVED lines=8> */
.L_x_8333:
[----:B------:R-:W-:Y:S02]  /*2ba30*/  IMAD.MOV.U32 R13, RZ, RZ, R25 ;  /* 0x000000ffff0d7224 */ /* 0x000fe400078e0019 */
[----:B------:R-:W-:Y:S02]  /*2ba40*/  IMAD.MOV.U32 R12, RZ, RZ, R0 ;  /* 0x000000ffff0c7224 */ /* 0x000fe400078e0000 */
[----:B------:R-:W-:-:S07]  /*2ba50*/  IMAD.MOV.U32 R20, RZ, RZ, R14 ;  /* 0x000000ffff147224 */ /* 0x000fce00078e000e */
[----:B------:R-:W-:Y:S05]  /*2ba60*/  WARPSYNC.COLLECTIVE R15, `(.L_x_8334) ;  /* 0x000000000f087348 */ /* 0x000fea0003c00000 */
[----:B------:R0:W1:Y:S02]  /*2ba70*/  SHFL.IDX P6, R14, R13, R12, R11 ;  /* 0x0000000c0d0e7389 */ /* 0x00006400000c000b */
[----:B01----:R-:W-:Y:S01]  /*2ba80*/  ENDCOLLECTIVE ;  /* 0x000000000000791b */ /* 0x003fe20003800000 */
.L_x_8334:
[----:B------:R-:W-:Y:S02]  /*2ba90*/  IMAD.MOV.U32 R13, RZ, RZ, R27 ;  /* 0x000000ffff0d7224 */ /* 0x000fe400078e001b */
[----:B------:R-:W-:Y:S02]  /*2baa0*/  IMAD.MOV.U32 R12, RZ, RZ, R2 ;  /* 0x000000ffff0c7224 */ /* 0x000fe400078e0002 */
[----:B------:R-:W-:-:S07]  /*2bab0*/  IMAD.MOV.U32 R26, RZ, RZ, R14 ;  /* 0x000000ffff1a7224 */ /* 0x000fce00078e000e */
[----:B------:R-:W-:Y:S05]  /*2bac0*/  WARPSYNC.COLLECTIVE R15, `(.L_x_8335) ;  /* 0x000000000f087348 */ /* 0x000fea0003c00000 */
[----:B------:R0:W1:Y:S02]  /*2bad0*/  SHFL.IDX P6, R14, R13, R12, R11 ;  /* 0x0000000c0d0e7389 */ /* 0x00006400000c000b */
[----:B01----:R-:W-:Y:S01]  /*2bae0*/  ENDCOLLECTIVE ;  /* 0x000000000000791b */ /* 0x003fe20003800000 */
.L_x_8335:
[----:B------:R-:W-:Y:S02]  /*2baf0*/  IMAD.MOV.U32 R13, RZ, RZ, R29 ;  /* 0x000000ffff0d7224 */ /* 0x000fe400078e001d */
[----:B------:R-:W-:Y:S02]  /*2bb00*/  IMAD.MOV.U32 R12, RZ, RZ, R0 ;  /* 0x000000ffff0c7224 */ /* 0x000fe400078e0000 */
[----:B------:R-:W-:-:S07]  /*2bb10*/  IMAD.MOV.U32 R27, RZ, RZ, R14 ;  /* 0x000000ffff1b7224 */ /* 0x000fce00078e000e */
[----:B------:R-:W-:Y:S05]  /*2bb20*/  WARPSYNC.COLLECTIVE R15, `(.L_x_8336) ;  /* 0x000000000f087348 */ /* 0x000fea0003c00000 */
[----:B------:R0:W1:Y:S02]  /*2bb30*/  SHFL.IDX P6, R14, R13, R12, R11 ;  /* 0x0000000c0d0e7389 */ /* 0x00006400000c000b */
[----:B01----:R-:W-:Y:S01]  /*2bb40*/  ENDCOLLECTIVE ;  /* 0x000000000000791b */ /* 0x003fe20003800000 */
.L_x_8336:
        /* <DEDUP_REMOVED lines=8> */
.L_x_8337:
[----:B------:R-:W-:Y:S02]  /*2bbd0*/  IMAD.MOV.U32 R13, RZ, RZ, R33 ;  /* 0x000000ffff0d7224 */ /* 0x000fe400078e0021 */
[----:B------:R-:W-:Y:S02]  /*2bbe0*/  IMAD.MOV.U32 R12, RZ, RZ, R0 ;  /* 0x000000ffff0c7224 */ /* 0x000fe400078e0000 */
[----:B------:R-:W-:-:S07]  /*2bbf0*/  IMAD.MOV.U32 R31, RZ, RZ, R14 ;  /* 0x000000ffff1f7224 */ /* 0x000fce00078e000e */
[----:B------:R-:W-:Y:S05]  /*2bc00*/  WARPSYNC.COLLECTIVE R15, `(.L_x_8338) ;  /* 0x000000000f087348 */ /* 0x000fea0003c00000 */
[----:B------:R0:W1:Y:S02]  /*2bc10*/  SHFL.IDX P6, R14, R13, R12, R11 ;  /* 0x0000000c0d0e7389 */ /* 0x00006400000c000b */
[----:B01----:R-:W-:Y:S01]  /*2bc20*/  ENDCOLLECTIVE ;  /* 0x000000000000791b */ /* 0x003fe20003800000 */
.L_x_8338:
        /* <DEDUP_REMOVED lines=8> */
.L_x_8339:
[----:B------:R-:W-:Y:S02]  /*2bcb0*/  IMAD.MOV.U32 R13, RZ, RZ, R37 ;  /* 0x000000ffff0d7224 */ /* 0x000fe400078e0025 */
[----:B------:R-:W-:Y:S02]  /*2bcc0*/  IMAD.MOV.U32 R12, RZ, RZ, R0 ;  /* 0x000000ffff0c7224 */ /* 0x000fe400078e0000 */
[----:B------:R-:W-:-:S07]  /*2bcd0*/  IMAD.MOV.U32 R35, RZ, RZ, R14 ;  /* 0x000000ffff237224 */ /* 0x000fce00078e000e */
[----:B------:R-:W-:Y:S05]  /*2bce0*/  WARPSYNC.COLLECTIVE R15, `(.L_x_8340) ;  /* 0x000000000f087348 */ /* 0x000fea0003c00000 */
[----:B------:R0:W1:Y:S02]  /*2bcf0*/  SHFL.IDX P6, R14, R13, R12, R11 ;  /* 0x0000000c0d0e7389 */ /* 0x00006400000c000b */
[----:B01----:R-:W-:Y:S01]  /*2bd00*/  ENDCOLLECTIVE ;  /* 0x000000000000791b */ /* 0x003fe20003800000 */
.L_x_8340:
        /* <DEDUP_REMOVED lines=8> */
.L_x_8341:
[----:B------:R-:W-:Y:S02]  /*2bd90*/  IMAD.MOV.U32 R13, RZ, RZ, R41 ;  /* 0x000000ffff0d7224 */ /* 0x000fe400078e0029 */
[----:B------:R-:W-:Y:S02]  /*2bda0*/  IMAD.MOV.U32 R12, RZ, RZ, R0 ;  /* 0x000000ffff0c7224 */ /* 0x000fe400078e0000 */
[----:B------:R-:W-:-:S07]  /*2bdb0*/  IMAD.MOV.U32 R39, RZ, RZ, R14 ;  /* 0x000000ffff277224 */ /* 0x000fce00078e000e */
[----:B------:R-:W-:Y:S05]  /*2bdc0*/  WARPSYNC.COLLECTIVE R15, `(.L_x_8342) ;  /* 0x000000000f087348 */ /* 0x000fea0003c00000 */
[----:B------:R0:W1:Y:S02]  /*2bdd0*/  SHFL.IDX P6, R14, R13, R12, R11 ;  /* 0x0000000c0d0e7389 */ /* 0x00006400000c000b */
[----:B01----:R-:W-:Y:S01]  /*2bde0*/  ENDCOLLECTIVE ;  /* 0x000000000000791b */ /* 0x003fe20003800000 */
.L_x_8342:
        /* <DEDUP_REMOVED lines=8> */
.L_x_8343:
[----:B------:R-:W-:Y:S02]  /*2be70*/  IMAD.MOV.U32 R13, RZ, RZ, R45 ;  /* 0x000000ffff0d7224 */ /* 0x000fe400078e002d */
[----:B------:R-:W-:Y:S02]  /*2be80*/  IMAD.MOV.U32 R12, RZ, RZ, R0 ;  /* 0x000000ffff0c7224 */ /* 0x000fe400078e0000 */
[----:B------:R-:W-:-:S07]  /*2be90*/  IMAD.MOV.U32 R43, RZ, RZ, R14 ;  /* 0x000000ffff2b7224 */ /* 0x000fce00078e000e */
[----:B------:R-:W-:Y:S05]  /*2bea0*/  WARPSYNC.COLLECTIVE R15, `(.L_x_8344) ;  /* 0x000000000f087348 */ /* 0x000fea0003c00000 */
[----:B------:R0:W1:Y:S02]  /*2beb0*/  SHFL.IDX P6, R14, R13, R12, R11 ;  /* 0x0000000c0d0e7389 */ /* 0x00006400000c000b */
[----:B01----:R-:W-:Y:S01]  /*2bec0*/  ENDCOLLECTIVE ;  /* 0x000000000000791b */ /* 0x003fe20003800000 */
.L_x_8344:
[----:B------:R-:W-:Y:S02]  /*2bed0*/  SEL R40, R42, R43, P0 ;  /* 0x0000002b2a287207 */ /* 0x000fe40000000000 */
[----:B------:R-:W-:Y:S01]  /*2bee0*/  SEL R42, R43, R42, P0 ;  /* 0x0000002a2b2a7207 */ /* 0x000fe20000000000 */
[----:B------:R-:W-:Y:S02]  /*2bef0*/  IMAD.MOV.U32 R13, RZ, RZ, R47 ;  /* 0x000000ffff0d7224 */ /* 0x000fe400078e002f */
[----:B------:R-:W-:Y:S02]  /*2bf00*/  IMAD.MOV.U32 R12, RZ, RZ, R2 ;  /* 0x000000ffff0c7224 */ /* 0x000fe400078e0002 */
[----:B------:R-:W-:Y:S02]  /*2bf10*/  IMAD.MOV.U32 R47, RZ, RZ, RZ ;  /* 0x000000ffff2f7224 */ /* 0x000fe400078e00ff */
[----:B------:R-:W-:-:S07]  /*2bf20*/  IMAD.MOV.U32 R45, RZ, RZ, R14 ;  /* 0x000000ffff2d7224 */ /* 0x000fce00078e000e */
[----:B------:R-:W-:Y:S05]  /*2bf30*/  WARPSYNC.COLLECTIVE R15, `(.L_x_8345) ;  /* 0x000000000f087348 */ /* 0x000fea0003c00000 */
[----:B------:R0:W1:Y:S02]  /*2bf40*/  SHFL.IDX P6, R14, R13, R12, R11 ;  /* 0x0000000c0d0e7389 */ /* 0x00006400000c000b */
[----:B01----:R-:W-:Y:S01]  /*2bf50*/  ENDCOLLECTIVE ;  /* 0x000000000000791b */ /* 0x003fe20003800000 */
.L_x_8345:
[----:B------:R-:W-:Y:S02]  /*2bf60*/  IMAD.MOV.U32 R13, RZ, RZ, R49 ;  /* 0x000000ffff0d7224 */ /* 0x000fe400078e0031 */
[----:B------:R-:W-:Y:S02]  /*2bf70*/  IMAD.MOV.U32 R12, RZ, RZ, R0 ;  /* 0x000000ffff0c7224 */ /* 0x000fe400078e0000 */
[----:B------:R-:W-:-:S07]  /*2bf80*/  IMAD.MOV.U32 R44, RZ, RZ, R14 ;  /* 0x000000ffff2c7224 */ /* 0x000fce00078e000e */
[----:B------:R-:W-:Y:S05]  /*2bf90*/  WARPSYNC.COLLECTIVE R15, `(.L_x_8346) ;  /* 0x000000000f087348 */ /* 0x000fea0003c00000 */
[----:B------:R0:W1:Y:S02]  /*2bfa0*/  SHFL.IDX P6, R14, R13, R12, R11 ;  /* 0x0000000c0d0e7389 */ /* 0x00006400000c000b */
[----:B01----:R-:W-:Y:S01]  /*2bfb0*/  ENDCOLLECTIVE ;  /* 0x000000000000791b */ /* 0x003fe20003800000 */
.L_x_8346:
        /* <DEDUP_REMOVED lines=8> */
.L_x_8347:
[----:B------:R-:W-:Y:S02]  /*2c040*/  IMAD.MOV.U32 R13, RZ, RZ, R53 ;  /* 0x000000ffff0d7224 */ /* 0x000fe400078e0035 */
[----:B------:R-:W-:Y:S02]  /*2c050*/  IMAD.MOV.U32 R12, RZ, RZ, R0 ;  /* 0x000000ffff0c7224 */ /* 0x000fe400078e0000 */
[----:B------:R-:W-:-:S07]  /*2c060*/  IMAD.MOV.U32 R46, RZ, RZ, R14 ;  /* 0x000000ffff2e7224 */ /* 0x000fce00078e000e */
[----:B------:R-:W-:Y:S05]  /*2c070*/  WARPSYNC.COLLECTIVE R15, `(.L_x_8348) ;  /* 0x000000000f087348 */ /* 0x000fea0003c00000 */
[----:B------:R0:W1:Y:S02]  /*2c080*/  SHFL.IDX P6, R14, R13, R12, R11 ;  /* 0x0000000c0d0e7389 */ /* 0x00006400000c000b */
[----:B01----:R-:W-:Y:S01]  /*2c090*/  ENDCOLLECTIVE ;  /* 0x000000000000791b */ /* 0x003fe20003800000 */
.L_x_8348:
[----:B------:R-:W-:Y:S02]  /*2c0a0*/  IMAD.MOV.U32 R13, RZ, RZ, R55 ;  /* 0x000000ffff0d7224 */ /* 0x000fe400078e0037 */
[----:B------:R-:W-:Y:S02]  /*2c0b0*/  IMAD.MOV.U32 R12, RZ, RZ, R2 ;  /* 0x000000ffff0c7224 */ /* 0x000fe400078e0002 */
[----:B------:R-:W-:-:S07]  /*2c0c0*/  IMAD.MOV.U32 R53, RZ, RZ, R14 ;  /* 0x000000ffff357224 */ /* 0x000fce00078e000e */
[----:B------:R-:W-:Y:S05]  /*2c0d0*/  WARPSYNC.COLLECTIVE R15, `(.L_x_8349) ;  /* 0x000000000f087348 */ /* 0x000fea0003c00000 */
[----:B------:R0:W1:Y:S02]  /*2c0e0*/  SHFL.IDX P6, R14, R13, R12, R11 ;  /* 0x0000000c0d0e7389 */ /* 0x00006400000c000b */
[----:B01----:R-:W-:Y:S01]  /*2c0f0*/  ENDCOLLECTIVE ;  /* 0x000000000000791b */ /* 0x003fe20003800000 */
.L_x_8349:
[----:B------:R-:W-:Y:S02]  /*2c100*/  IMAD.MOV.U32 R13, RZ, RZ, R59 ;  /* 0x000000ffff0d7224 */ /* 0x000fe400078e003b */
[----:B------:R-:W-:Y:S02]  /*2c110*/  IMAD.MOV.U32 R12, RZ, RZ, R0 ;  /* 0x000000ffff0c7224 */ /* 0x000fe400078e0000 */
[----:B------:R-:W-:-:S07]  /*2c120*/  IMAD.MOV.U32 R48, RZ, RZ, R14 ;  /* 0x000000ffff307224 */ /* 0x000fce00078e000e */
[----:B------:R-:W-:Y:S05]  /*2c130*/  WARPSYNC.COLLECTIVE R15, `(.L_x_8350) ;  /* 0x000000000f087348 */ /* 0x000fea0003c00000 */
[----:B------:R0:W1:Y:S02]  /*2c140*/  SHFL.IDX P6, R14, R13, R12, R11 ;  /* 0x0000000c0d0e7389 */ /* 0x00006400000c000b */
[----:B01----:R-:W-:Y:S01]  /*2c150*/  ENDCOLLECTIVE ;  /* 0x000000000000791b */ /* 0x003fe20003800000 */
.L_x_8350:
[----:B------:R-:W-:Y:S02]  /*2c160*/  IMAD.MOV.U32 R13, RZ, RZ, R61 ;  /* 0x000000ffff0d7224 */ /* 0x000fe400078e003d */
[----:B------:R-:W-:Y:S02]  /*2c170*/  IMAD.MOV.U32 R12, RZ, RZ, R2 ;  /* 0x000000ffff0c7224 */ /* 0x000fe400078e0002 */
[----:B------:R-:W-:-:S07]  /*2c180*/  IMAD.MOV.U32 R59, RZ, RZ, R14 ;  /* 0x000000ffff3b7224 */ /* 0x000fce00078e000e */
[----:B------:R-:W-:Y:S05]  /*2c190*/  WARPSYNC.COLLECTIVE R15, `(.L_x_8351) ;  /* 0x000000000f087348 */ /* 0x000fea0003c00000 */
[----:B------:R0:W1:Y:S02]  /*2c1a0*/  SHFL.IDX P6, R14, R13, R12, R11 ;  /* 0x0000000c0d0e7389 */ /* 0x00006400000c000b */
[----:B01----:R-:W-:Y:S01]  /*2c1b0*/  ENDCOLLECTIVE ;  /* 0x000000000000791b */ /* 0x003fe20003800000 */
.L_x_8351:
[----:B------:R-:W-:Y:S02]  /*2c1c0*/  IMAD.MOV.U32 R13, RZ, RZ, R63 ;  /* 0x000000ffff0d7224 */ /* 0x000fe400078e003f */
[----:B------:R-:W-:Y:S02]  /*2c1d0*/  IMAD.MOV.U32 R12, RZ, RZ, R0 ;  /* 0x000000ffff0c7224 */ /* 0x000fe400078e0000 */
[----:B------:R-:W-:-:S07]  /*2c1e0*/  IMAD.MOV.U32 R50, RZ, RZ, R14 ;  /* 0x000000ffff327224 */ /* 0x000fce00078e000e */
[----:B------:R-:W-:Y:S05]  /*2c1f0*/  WARPSYNC.COLLECTIVE R15, `(.L_x_8352) ;  /* 0x000000000f087348 */ /* 0x000fea0003c00000 */
[----:B------:R0:W1:Y:S02]  /*2c200*/  SHFL.IDX P6, R14, R13, R12, R11 ;  /* 0x0000000c0d0e7389 */ /* 0x00006400000c000b */
[----:B01----:R-:W-:Y:S01]  /*2c210*/  ENDCOLLECTIVE ;  /* 0x000000000000791b */ /* 0x003fe20003800000 */
.L_x_8352:
        /* <DEDUP_REMOVED lines=8> */
.L_x_8353:
[----:B------:R-:W-:Y:S02]  /*2c2a0*/  IMAD.MOV.U32 R13, RZ, RZ, R67 ;  /* 0x000000ffff0d7224 */ /* 0x000fe400078e0043 */
[----:B------:R-:W-:Y:S02]  /*2c2b0*/  IMAD.MOV.U32 R12, RZ, RZ, R0 ;  /* 0x000000ffff0c7224 */ /* 0x000fe400078e0000 */
[----:B------:R-:W-:-:S07]  /*2c2c0*/  IMAD.MOV.U32 R52, RZ, RZ, R14 ;  /* 0x000000ffff347224 */ /* 0x000fce00078e000e */
[----:B------:R-:W-:Y:S05]  /*2c2d0*/  WARPSYNC.COLLECTIVE R15, `(.L_x_8354) ;  /* 0x000000000f087348 */ /* 0x000fea0003c00000 */
[----:B------:R0:W1:Y:S02]  /*2c2e0*/  SHFL.IDX P6, R14, R13, R12, R11 ;  /* 0x0000000c0d0e7389 */ /* 0x00006400000c000b */
[----:B01----:R-:W-:Y:S01]  /*2c2f0*/  ENDCOLLECTIVE ;  /* 0x000000000000791b */ /* 0x003fe20003800000 */
.L_x_8354:
        /* <DEDUP_REMOVED lines=8> */
.L_x_8355:
[----:B------:R-:W-:Y:S02]  /*2c380*/  IMAD.MOV.U32 R13, RZ, RZ, R71 ;  /* 0x000000ffff0d7224 */ /* 0x000fe400078e0047 */
[----:B------:R-:W-:Y:S02]  /*2c390*/  IMAD.MOV.U32 R12, RZ, RZ, R0 ;  /* 0x000000ffff0c7224 */ /* 0x000fe400078e0000 */
[----:B------:R-:W-:-:S07]  /*2c3a0*/  IMAD.MOV.U32 R54, RZ, RZ, R14 ;  /* 0x000000ffff367224 */ /* 0x000fce00078e000e */
[----:B------:R-:W-:Y:S05]  /*2c3b0*/  WARPSYNC.COLLECTIVE R15, `(.L_x_8356) ;  /* 0x000000000f087348 */ /* 0x000fea0003c00000 */
[----:B------:R0:W1:Y:S02]  /*2c3c0*/  SHFL.IDX P6, R14, R13, R12, R11 ;  /* 0x0000000c0d0e7389 */ /* 0x00006400000c000b */
[----:B01----:R-:W-:Y:S01]  /*2c3d0*/  ENDCOLLECTIVE ;  /* 0x000000000000791b */ /* 0x003fe20003800000 */
.L_x_8356:
        /* <DEDUP_REMOVED lines=8> */
.L_x_8357:
[----:B------:R-:W-:Y:S02]  /*2c460*/  IMAD.MOV.U32 R13, RZ, RZ, R75 ;  /* 0x000000ffff0d7224 */ /* 0x000fe400078e004b */
[----:B------:R-:W-:Y:S02]  /*2c470*/  IMAD.MOV.U32 R12, RZ, RZ, R0 ;  /* 0x000000ffff0c7224 */ /* 0x000fe400078e0000 */
[----:B------:R-:W-:-:S07]  /*2c480*/  IMAD.MOV.U32 R58, RZ, RZ, R14 ;  /* 0x000000ffff3a7224 */ /* 0x000fce00078e000e */
[----:B------:R-:W-:Y:S05]  /*2c490*/  WARPSYNC.COLLECTIVE R15, `(.L_x_8358) ;  /* 0x000000000f087348 */ /* 0x000fea0003c00000 */
[----:B------:R0:W1:Y:S02]  /*2c4a0*/  SHFL.IDX P6, R14, R13, R12, R11 ;  /* 0x0000000c0d0e7389 */ /* 0x00006400000c000b */
[----:B01----:R-:W-:Y:S01]  /*2c4b0*/  ENDCOLLECTIVE ;  /* 0x000000000000791b */ /* 0x003fe20003800000 */
.L_x_8358:
        /* <DEDUP_REMOVED lines=8> */
.L_x_8359:
        /* <DEDUP_REMOVED lines=8> */
.L_x_8160:
[----:B------:R-:W-:Y:S02]  /*2c5c0*/  IMAD.MOV.U32 R13, RZ, RZ, R3 ;  /* 0x000000ffff0d7224 */ /* 0x000fe400078e0003 */
[----:B------:R-:W-:Y:S02]  /*2c5d0*/  IMAD.MOV.U32 R12, RZ, RZ, RZ ;  /* 0x000000ffff0c7224 */ /* 0x000fe400078e00ff */
[----:B------:R-:W-:Y:S02]  /*2c5e0*/  IMAD.MOV.U32 R11, RZ, RZ, 0x181f ;  /* 0x0000181fff0b7424 */ /* 0x000fe400078e00ff */
[----:B------:R-:W-:-:S07]  /*2c5f0*/  IMAD.MOV.U32 R15, RZ, RZ, -0x1 ;  /* 0xffffffffff0f7424 */ /* 0x000fce00078e00ff */
[----:B-1----:R-:W-:Y:S05]  /*2c600*/  WARPSYNC.COLLECTIVE R15, `(.L_x_8361) ;  /* 0x000000000f087348 */ /* 0x002fea0003c00000 */
[----:B------:R0:W2:Y:S02]  /*2c610*/  SHFL.IDX P6, R14, R13, R12, R11 ;  /* 0x0000000c0d0e7389 */ /* 0x0000a400000c000b */
[----:B012---:R-:W-:Y:S01]  /*2c620*/  ENDCOLLECTIVE ;  /* 0x000000000000791b */ /* 0x007fe20003800000 */
.L_x_8361:
[----:B------:R-:W-:Y:S02]  /*2c630*/  IMAD.MOV.U32 R13, RZ, RZ, R2 ;  /* 0x000000ffff0d7224 */ /* 0x000fe400078e0002 */
[----:B------:R-:W-:-:S07]  /*2c640*/  IMAD.MOV.U32 R0, RZ, RZ, R14 ;  /* 0x000000ffff007224 */ /* 0x000fce00078e000e */
[----:B------:R-:W-:Y:S05]  /*2c650*/  WARPSYNC.COLLECTIVE R15, `(.L_x_8362) ;  /* 0x000000000f087348 */ /* 0x000fea0003c00000 */
[----:B------:R0:W1:Y:S02]  /*2c660*/  SHFL.IDX P6, R14, R13, R12, R11 ;  /* 0x0000000c0d0e7389 */ /* 0x00006400000c000b */
[----:B01----:R-:W-:Y:S01]  /*2c670*/  ENDCOLLECTIVE ;  /* 0x000000000000791b */ /* 0x003fe20003800000 */
.L_x_8362:
[----:B------:R-:W-:Y:S05]  /*2c680*/  BRA `(.L_x_8363) ;  /* 0xffffff6400f07947 */ /* 0x000fea000383ffff */
.L_x_8163:
        /* <DEDUP_REMOVED lines=8> */
.L_x_8365:
[----:B------:R-:W-:Y:S05]  /*2c710*/  BSYNC B1 ;  /* 0x0000000000017941 */ /* 0x000fea0003800000 */
.L_x_8364:
        /* <DEDUP_REMOVED lines=8> */
.L_x_8366:
[----:B------:R-:W-:Y:S05]  /*2c7a0*/  BRA `(.L_x_8367) ;  /* 0xffffff6800087947 */ /* 0x000fea000383ffff */
.L_x_8166:
        /* <DEDUP_REMOVED lines=8> */
.L_x_8369:
[----:B------:R-:W-:Y:S05]  /*2c830*/  BSYNC B1 ;  /* 0x0000000000017941 */ /* 0x000fea0003800000 */
.L_x_8368:
        /* <DEDUP_REMOVED lines=8> */
.L_x_8370:
[----:B------:R-:W-:Y:S05]  /*2c8c0*/  BRA `(.L_x_8371) ;  /* 0xffffff68001c7947 */ /* 0x000fea000383ffff */
.L_x_8169:
        /* <DEDUP_REMOVED lines=8> */
.L_x_8373:
[----:B------:R-:W-:Y:S05]  /*2c950*/  BSYNC B1 ;  /* 0x0000000000017941 */ /* 0x000fea0003800000 */
.L_x_8372:
        /* <DEDUP_REMOVED lines=8> */
.L_x_8374:
[----:B------:R-:W-:Y:S05]  /*2c9e0*/  BRA `(.L_x_8375) ;  /* 0xffffff6800307947 */ /* 0x000fea000383ffff */
.L_x_8186:
[----:B------:R-:W1:Y:S01]  /*2c9f0*/  S2R R11, SR_TID.X ;  /* 0x00000000000b7919 */ /* 0x000e620000002100 */
[----:B------:R-:W-:Y:S01]  /*2ca00*/  BSSY B1, `(.L_x_8376) ;  /* 0x000000a000017945 */ /* 0x000fe20003800000 */
[----:B------:R-:W-:Y:S02]  /*2ca10*/  IMAD.MOV.U32 R12, RZ, RZ, RZ ;  /* 0x000000ffff0c7224 */ /* 0x000fe400078e00ff */
[----:B------:R-:W-:Y:S01]  /*2ca20*/  IMAD.MOV.U32 R15, RZ, RZ, -0x1 ;  /* 0xffffffffff0f7424 */ /* 0x000fe200078e00ff */
[----:B-1----:R-:W-:-:S04]  /*2ca30*/  SHF.R.U32.HI R11, RZ, 0x5, R11 ;  /* 0x00000005ff0b7819 */ /* 0x002fc8000001160b */
[----:B------:R-:W-:-:S05]  /*2ca40*/  LOP3.LUT R11, R11, 0x3, RZ, 0xc0, !PT ;  /* 0x000000030b0b7812 */ /* 0x000fca00078ec0ff */
[----:B0-----:R-:W-:Y:S02]  /*2ca50*/  IMAD.MOV.U32 R13, RZ, RZ, R11 ;  /* 0x000000ffff0d7224 */ /* 0x001fe400078e000b */
[----:B------:R-:W-:-:S07]  /*2ca60*/  IMAD.MOV.U32 R11, RZ, RZ, 0x1f ;  /* 0x0000001fff0b7424 */ /* 0x000fce00078e00ff */
[----:B------:R-:W-:Y:S05]  /*2ca70*/  WARPSYNC.COLLECTIVE R15, `(.L_x_8377) ;  /* 0x000000000f087348 */ /* 0x000fea0003c00000 */
[----:B------:R0:W1:Y:S02]  /*2ca80*/  SHFL.IDX P6, R14, R13, R12, R11 ;  /* 0x0000000c0d0e7389 */ /* 0x00006400000c000b */
[----:B01----:R-:W-:Y:S01]  /*2ca90*/  ENDCOLLECTIVE ;  /* 0x000000000000791b */ /* 0x003fe20003800000 */
.L_x_8377:
[----:B------:R-:W-:Y:S05]  /*2caa0*/  BSYNC B1 ;  /* 0x0000000000017941 */ /* 0x000fea0003800000 */
.L_x_8376:
[----:B------:R-:W-:Y:S05]  /*2cab0*/  BRA `(.L_x_8378) ;  /* 0xffffff8000647947 */ /* 0x000fea000383ffff */
.L_x_8188:
[----:B------:R-:W-:Y:S01]  /*2cac0*/  BSSY B1, `(.L_x_8379) ;  /* 0x0000006000017945 */ /* 0x000fe20003800000 */
[----:B------:R-:W-:-:S07]  /*2cad0*/  IMAD.MOV.U32 R15, RZ, RZ, -0x1 ;  /* 0xffffffffff0f7424 */ /* 0x000fce00078e00ff */
[----:B01----:R-:W-:Y:S05]  /*2cae0*/  WARPSYNC.COLLECTIVE R15, `(.L_x_8380) ;  /* 0x000000000f0c7348 */ /* 0x003fea0003c00000 */
[----:B------:R-:W-:Y:S02]  /*2caf0*/  ELECT P6, UR62, PT ;  /* 0x00000000003e782f */ /* 0x000fe400038c0000 */
[----:B------:R-:W-:Y:S01]  /*2cb00*/  MOV R14, UR62 ;  /* 0x0000003e000e7c02 */ /* 0x000fe20008000f00 */
[----:B01----:R-:W-:Y:S10]  /*2cb10*/  ENDCOLLECTIVE ;  /* 0x000000000000791b */ /* 0x003ff40003800000 */
.L_x_8380:
[----:B------:R-:W-:Y:S05]  /*2cb20*/  BSYNC B1 ;  /* 0x0000000000017941 */ /* 0x000fea0003800000 */
.L_x_8379:
[----:B------:R-:W-:Y:S05]  /*2cb30*/  BRA `(.L_x_8187) ;  /* 0xffffff80005c7947 */ /* 0x000fea000383ffff */
.L_x_8190:
[----:B-1----:R-:W2:Y:S02]  /*2cb40*/  LDL R4, [R1+0x4] ;  /* 0x0000040001047983 */ /* 0x002ea40000100800 */
[----:B--2---:R1:W2:Y:S02]  /*2cb50*/  SYNCS.PHASECHK.TRANS64.TRYWAIT P0, [R4+URZ+0x2e820], R3 ;  /* 0x02e82003040075a7 */ /* 0x0042a4000800017f */
[----:B--2---:R-:W-:Y:S05]  /*2cb60*/  @!P0 NANOSLEEP.SYNCS 0x989680 ;  /* 0x009896800000895d */ /* 0x004fea0003900000 */
[----:B------:R-:W2:Y:S02]  /*2cb70*/  @!P0 SYNCS.PHASECHK.TRANS64 P0, [R4+URZ+0x2e820], R3 ;  /* 0x02e82003040085a7 */ /* 0x000ea4000800007f */
[----:B--2---:R-:W-:Y:S05]  /*2cb80*/  @!P0 BRA `(.L_x_8190) ;  /* 0xfffffffc00ec8947 */ /* 0x004fea000383ffff */
[----:B------:R-:W-:Y:S05]  /*2cb90*/  BRA `(.L_x_8381) ;  /* 0xffffff80006c7947 */ /* 0x000fea000383ffff */
.L_x_8194:
[----:B-1----:R1:W2:Y:S02]  /*2cba0*/  SYNCS.PHASECHK.TRANS64.TRYWAIT P0, [R6+URZ+0x2e8a0], R8 ;  /* 0x02e8a008060075a7 */ /* 0x0022a4000800017f */
[----:B--2---:R-:W-:Y:S05]  /*2cbb0*/  @!P0 NANOSLEEP.SYNCS 0x989680 ;  /* 0x009896800000895d */ /* 0x004fea0003900000 */
[----:B------:R-:W2:Y:S02]  /*2cbc0*/  @!P0 SYNCS.PHASECHK.TRANS64 P0, [R6+URZ+0x2e8a0], R8 ;  /* 0x02e8a008060085a7 */ /* 0x000ea4000800007f */
[----:B--2---:R-:W-:Y:S05]  /*2cbd0*/  @!P0 BRA `(.L_x_8194) ;  /* 0xfffffffc00f08947 */ /* 0x004fea000383ffff */
[----:B------:R-:W-:Y:S05]  /*2cbe0*/  BRA `(.L_x_8382) ;  /* 0xffffff8000947947 */ /* 0x000fea000383ffff */
.L_x_8199:
[----:B--2---:R2:W3:Y:S02]  /*2cbf0*/  SYNCS.PHASECHK.TRANS64.TRYWAIT P0, [R6+URZ+0x2e8c0], R8 ;  /* 0x02e8c008060075a7 */ /* 0x0044e4000800017f */
[----:B---3--:R-:W-:Y:S05]  /*2cc00*/  @!P0 NANOSLEEP.SYNCS 0x989680 ;  /* 0x009896800000895d */ /* 0x008fea0003900000 */
[----:B------:R-:W3:Y:S02]  /*2cc10*/  @!P0 SYNCS.PHASECHK.TRANS64 P0, [R6+URZ+0x2e8c0], R8 ;  /* 0x02e8c008060085a7 */ /* 0x000ee4000800007f */
[----:B---3--:R-:W-:Y:S05]  /*2cc20*/  @!P0 BRA `(.L_x_8199) ;  /* 0xfffffffc00f08947 */ /* 0x008fea000383ffff */
[----:B------:R-:W-:Y:S05]  /*2cc30*/  BRA `(.L_x_8383) ;  /* 0xffffff8400187947 */ /* 0x000fea000383ffff */
.L_x_8206:
[----:B-1----:R1:W2:Y:S02]  /*2cc40*/  SYNCS.PHASECHK.TRANS64.TRYWAIT P1, [R4+URZ+0x2e8a0], R5 ;  /* 0x02e8a005040075a7 */ /* 0x0022a4000802017f */
[----:B--2---:R-:W-:Y:S05]  /*2cc50*/  @!P1 NANOSLEEP.SYNCS 0x989680 ;  /* 0x009896800000995d */ /* 0x004fea0003900000 */
[----:B------:R-:W2:Y:S02]  /*2cc60*/  @!P1 SYNCS.PHASECHK.TRANS64 P1, [R4+URZ+0x2e8a0], R5 ;  /* 0x02e8a005040095a7 */ /* 0x000ea4000802007f */
[----:B--2---:R-:W-:Y:S05]  /*2cc70*/  @!P1 BRA `(.L_x_8206) ;  /* 0xfffffffc00f09947 */ /* 0x004fea000383ffff */
[----:B------:R-:W-:Y:S05]  /*2cc80*/  BRA `(.L_x_8384) ;  /* 0xffffff8400f07947 */ /* 0x000fea000383ffff */
.L_x_8211:
[----:B--2---:R2:W3:Y:S02]  /*2cc90*/  SYNCS.PHASECHK.TRANS64.TRYWAIT P1, [R4+URZ+0x2e8c0], R5 ;  /* 0x02e8c005040075a7 */ /* 0x0044e4000802017f */
[----:B---3--:R-:W-:Y:S05]  /*2cca0*/  @!P1 NANOSLEEP.SYNCS 0x989680 ;  /* 0x009896800000995d */ /* 0x008fea0003900000 */
[----:B------:R-:W3:Y:S02]  /*2ccb0*/  @!P1 SYNCS.PHASECHK.TRANS64 P1, [R4+URZ+0x2e8c0], R5 ;  /* 0x02e8c005040095a7 */ /* 0x000ee4000802007f */
[----:B---3--:R-:W-:Y:S05]  /*2ccc0*/  @!P1 BRA `(.L_x_8211) ;  /* 0xfffffffc00f09947 */ /* 0x008fea000383ffff */
[----:B------:R-:W-:Y:S05]  /*2ccd0*/  BRA `(.L_x_8385) ;  /* 0xffffff8800707947 */ /* 0x000fea000383ffff */
.L_x_8226:
        /* <DEDUP_REMOVED lines=11> */
.L_x_8387:
[----:B------:R-:W-:Y:S05]  /*2cd90*/  BSYNC B0 ;  /* 0x0000000000007941 */ /* 0x000fea0003800000 */
.L_x_8386:
[----:B------:R-:W-:Y:S05]  /*2cda0*/  BRA `(.L_x_8388) ;  /* 0xffffff9400507947 */ /* 0x000fea000383ffff */
.L_x_8228:
[----:B------:R-:W-:Y:S01]  /*2cdb0*/  BSSY B0, `(.L_x_8389) ;  /* 0x0000006000007945 */ /* 0x000fe20003800000 */
[----:B------:R-:W-:-:S07]  /*2cdc0*/  IMAD.MOV.U32 R15, RZ, RZ, -0x1 ;  /* 0xffffffffff0f7424 */ /* 0x000fce00078e00ff */
[----:B012---:R-:W-:Y:S05]  /*2cdd0*/  WARPSYNC.COLLECTIVE R15, `(.L_x_8390) ;  /* 0x000000000f0c7348 */ /* 0x007fea0003c00000 */
[----:B------:R-:W-:Y:S02]  /*2cde0*/  ELECT P6, UR62, PT ;  /* 0x00000000003e782f */ /* 0x000fe400038c0000 */
[----:B------:R-:W-:Y:S01]  /*2cdf0*/  MOV R14, UR62 ;  /* 0x0000003e000e7c02 */ /* 0x000fe20008000f00 */
[----:B012---:R-:W-:Y:S10]  /*2ce00*/  ENDCOLLECTIVE ;  /* 0x000000000000791b */ /* 0x007ff40003800000 */
.L_x_8390:
[----:B------:R-:W-:Y:S05]  /*2ce10*/  BSYNC B0 ;  /* 0x0000000000007941 */ /* 0x000fea0003800000 */
.L_x_8389:
[----:B------:R-:W-:Y:S05]  /*2ce20*/  BRA `(.L_x_8391) ;  /* 0xffffff94005c7947 */ /* 0x000fea000383ffff */
.L_x_8230:
[----:B-1----:R1:W2:Y:S02]  /*2ce30*/  SYNCS.PHASECHK.TRANS64.TRYWAIT P0, [R0+URZ+0x2e880], R3 ;  /* 0x02e88003000075a7 */ /* 0x0022a4000800017f */
[----:B--2---:R-:W-:Y:S05]  /*2ce40*/  @!P0 NANOSLEEP.SYNCS 0x989680 ;  /* 0x009896800000895d */ /* 0x004fea0003900000 */
[----:B------:R-:W2:Y:S02]  /*2ce50*/  @!P0 SYNCS.PHASECHK.TRANS64 P0, [R0+URZ+0x2e880], R3 ;  /* 0x02e88003000085a7 */ /* 0x000ea4000800007f */
[----:B--2---:R-:W-:Y:S05]  /*2ce60*/  @!P0 BRA `(.L_x_8230) ;  /* 0xfffffffc00f08947 */ /* 0x004fea000383ffff */
[----:B------:R-:W-:Y:S05]  /*2ce70*/  BRA `(.L_x_8392) ;  /* 0xffffff9400d87947 */ /* 0x000fea000383ffff */
.L_x_8232:
[----:B--2---:R2:W3:Y:S02]  /*2ce80*/  SYNCS.PHASECHK.TRANS64.TRYWAIT P0, [R0+URZ+0x2e840], R3 ;  /* 0x02e84003000075a7 */ /* 0x0044e4000800017f */
[----:B---3--:R-:W-:Y:S05]  /*2ce90*/  @!P0 NANOSLEEP.SYNCS 0x989680 ;  /* 0x009896800000895d */ /* 0x008fea0003900000 */
[----:B------:R-:W3:Y:S02]  /*2cea0*/  @!P0 SYNCS.PHASECHK.TRANS64 P0, [R0+URZ+0x2e840], R3 ;  /* 0x02e84003000085a7 */ /* 0x000ee4000800007f */
[----:B---3--:R-:W-:Y:S05]  /*2ceb0*/  @!P0 BRA `(.L_x_8232) ;  /* 0xfffffffc00f08947 */ /* 0x008fea000383ffff */
[----:B------:R-:W-:Y:S05]  /*2cec0*/  BRA `(.L_x_8393) ;  /* 0xffffff9800387947 */ /* 0x000fea000383ffff */
.L_x_8236:
[----:B------:R-:W2:Y:S01]  /*2ced0*/  LDL.LU R11, [R1+0x5c] ;  /* 0x00005c00010b7983 */ /* 0x000ea20000300800 */
[----:B------:R-:W-:Y:S02]  /*2cee0*/  IMAD.MOV.U32 R13, RZ, RZ, R2 ;  /* 0x000000ffff0d7224 */ /* 0x000fe400078e0002 */
[----:B------:R-:W-:Y:S02]  /*2cef0*/  IMAD.MOV.U32 R12, RZ, RZ, RZ ;  /* 0x000000ffff0c7224 */ /* 0x000fe400078e00ff */
[----:B------:R-:W-:Y:S02]  /*2cf00*/  IMAD.MOV.U32 R15, RZ, RZ, -0x1 ;  /* 0xffffffffff0f7424 */ /* 0x000fe400078e00ff */
[----:B------:R-:W-:Y:S02]  /*2cf10*/  IMAD R17, R17, 0x80, R9 ;  /* 0x0000008011117824 */ /* 0x000fe400078e0209 */
[----:B--2---:R-:W-:Y:S02]  /*2cf20*/  IMAD R0, R11, R8, RZ ;  /* 0x000000080b007224 */ /* 0x004fe400078e02ff */
[----:B------:R-:W-:-:S03]  /*2cf30*/  IMAD.MOV.U32 R11, RZ, RZ, 0x181f ;  /* 0x0000181fff0b7424 */ /* 0x000fc600078e00ff */
[----:B------:R-:W-:-:S13]  /*2cf40*/  ISETP.GE.AND P1, PT, R17, R0, PT ;  /* 0x000000001100720c */ /* 0x000fda0003f26270 */
[----:B-----5:R-:W-:Y:S05]  /*2cf50*/  WARPSYNC.COLLECTIVE R15, `(.L_x_8394) ;  /* 0x000000000f087348 */ /* 0x020fea0003c00000 */
[----:B------:R0:W1:Y:S02]  /*2cf60*/  SHFL.IDX P6, R14, R13, R12, R11 ;  /* 0x0000000c0d0e7389 */ /* 0x00006400000c000b */
[----:B01---5:R-:W-:Y:S01]  /*2cf70*/  ENDCOLLECTIVE ;  /* 0x000000000000791b */ /* 0x023fe20003800000 */
.L_x_8394:
[----:B------:R-:W-:Y:S02]  /*2cf80*/  IMAD.MOV.U32 R13, RZ, RZ, R3 ;  /* 0x000000ffff0d7224 */ /* 0x000fe400078e0003 */
[----:B------:R-:W-:-:S07]  /*2cf90*/  IMAD.MOV.U32 R4, RZ, RZ, R14 ;  /* 0x000000ffff047224 */ /* 0x000fce00078e000e */
[----:B------:R-:W-:Y:S05]  /*2cfa0*/  WARPSYNC.COLLECTIVE R15, `(.L_x_8395) ;  /* 0x000000000f087348 */ /* 0x000fea0003c00000 */
[----:B------:R0:W1:Y:S02]  /*2cfb0*/  SHFL.IDX P6, R14, R13, R12, R11 ;  /* 0x0000000c0d0e7389 */ /* 0x00006400000c000b */
[----:B01----:R-:W-:Y:S01]  /*2cfc0*/  ENDCOLLECTIVE ;  /* 0x000000000000791b */ /* 0x003fe20003800000 */
.L_x_8395:
        /* <DEDUP_REMOVED lines=12> */
[----:B------:R0:W-:Y:S02]  /*2d090*/  @!P1 LDGSTS.E.BYPASS.LTC128B.128 [R10+0x1c400], desc[UR4][R4.64], !P0 ;  /* 0x1c400000040a9fae */ /* 0x0001e4000c101d44 */
[----:B0-----:R-:W-:Y:S05]  /*2d0a0*/  WARPSYNC.COLLECTIVE R15, `(.L_x_8396) ;  /* 0x000000000f087348 */ /* 0x001fea0003c00000 */
[----:B------:R1:W2:Y:S02]  /*2d0b0*/  SHFL.IDX P6, R14, R13, R12, R11 ;  /* 0x0000000c0d0e7389 */ /* 0x0002a400000c000b */
[----:B012---:R-:W-:Y:S01]  /*2d0c0*/  ENDCOLLECTIVE ;  /* 0x000000000000791b */ /* 0x007fe20003800000 */
.L_x_8396:
[----:B------:R-:W-:-:S05]  /*2d0d0*/  VIADD R4, R17, 0x10 ;  /* 0x0000001011047836 */ /* 0x000fca0000000000 */
[----:B------:R-:W-:Y:S01]  /*2d0e0*/  ISETP.GE.AND P1, PT, R4, R0, PT ;  /* 0x000000000400720c */ /* 0x000fe20003f26270 */
[----:B------:R-:W-:Y:S02]  /*2d0f0*/  IMAD.MOV.U32 R13, RZ, RZ, R3 ;  /* 0x000000ffff0d7224 */ /* 0x000fe400078e0003 */
[----:B------:R-:W-:-:S10]  /*2d100*/  IMAD.MOV.U32 R6, RZ, RZ, R14 ;  /* 0x000000ffff067224 */ /* 0x000fd400078e000e */
[----:B------:R-:W-:Y:S05]  /*2d110*/  WARPSYNC.COLLECTIVE R15, `(.L_x_8397) ;  /* 0x000000000f087348 */ /* 0x000fea0003c00000 */
[----:B------:R0:W1:Y:S02]  /*2d120*/  SHFL.IDX P6, R14, R13, R12, R11 ;  /* 0x0000000c0d0e7389 */ /* 0x00006400000c000b */
[----:B01----:R-:W-:Y:S01]  /*2d130*/  ENDCOLLECTIVE ;  /* 0x000000000000791b */ /* 0x003fe20003800000 */
.L_x_8397:
        /* <DEDUP_REMOVED lines=16> */
.L_x_8398:
[----:B------:R-:W-:-:S05]  /*2d240*/  VIADD R4, R17, 0x20 ;  /* 0x0000002011047836 */ /* 0x000fca0000000000 */
[----:B------:R-:W-:Y:S01]  /*2d250*/  ISETP.GE.AND P1, PT, R4, R0, PT ;  /* 0x000000000400720c */ /* 0x000fe20003f26270 */
[----:B------:R-:W-:Y:S02]  /*2d260*/  IMAD.MOV.U32 R13, RZ, RZ, R3 ;  /* 0x000000ffff0d7224 */ /* 0x000fe400078e0003 */
[----:B------:R-:W-:-:S10]  /*2d270*/  IMAD.MOV.U32 R6, RZ, RZ, R14 ;  /* 0x000000ffff067224 */ /* 0x000fd400078e000e */
[----:B------:R-:W-:Y:S05]  /*2d280*/  WARPSYNC.COLLECTIVE R15, `(.L_x_8399) ;  /* 0x000000000f087348 */ /* 0x000fea0003c00000 */
[----:B------:R0:W1:Y:S02]  /*2d290*/  SHFL.IDX P6, R14, R13, R12, R11 ;  /* 0x0000000c0d0e7389 */ /* 0x00006400000c000b */
[----:B01----:R-:W-:Y:S01]  /*2d2a0*/  ENDCOLLECTIVE ;  /* 0x000000000000791b */ /* 0x003fe20003800000 */
.L_x_8399:
        /* <DEDUP_REMOVED lines=16> */
.L_x_8400:
[----:B------:R-:W-:-:S05]  /*2d3b0*/  VIADD R4, R17, 0x30 ;  /* 0x0000003011047836 */ /* 0x000fca0000000000 */
[----:B------:R-:W-:Y:S01]  /*2d3c0*/  ISETP.GE.AND P1, PT, R4, R0, PT ;  /* 0x000000000400720c */ /* 0x000fe20003f26270 */
[----:B------:R-:W-:Y:S02]  /*2d3d0*/  IMAD.MOV.U32 R13, RZ, RZ, R3 ;  /* 0x000000ffff0d7224 */ /* 0x000fe400078e0003 */
[----:B------:R-:W-:-:S10]  /*2d3e0*/  IMAD.MOV.U32 R6, RZ, RZ, R14 ;  /* 0x000000ffff067224 */ /* 0x000fd400078e000e */
[----:B------:R-:W-:Y:S05]  /*2d3f0*/  WARPSYNC.COLLECTIVE R15, `(.L_x_8401) ;  /* 0x000000000f087348 */ /* 0x000fea0003c00000 */
[----:B------:R0:W1:Y:S02]  /*2d400*/  SHFL.IDX P6, R14, R13, R12, R11 ;  /* 0x0000000c0d0e7389 */ /* 0x00006400000c000b */
[----:B01----:R-:W-:Y:S01]  /*2d410*/  ENDCOLLECTIVE ;  /* 0x000000000000791b */ /* 0x003fe20003800000 */
.L_x_8401:
        /* <DEDUP_REMOVED lines=16> */
.L_x_8402:
[----:B------:R-:W-:-:S05]  /*2d520*/  VIADD R4, R17, 0x40 ;  /* 0x0000004011047836 */ /* 0x000fca0000000000 */
[----:B------:R-:W-:Y:S01]  /*2d530*/  ISETP.GE.AND P1, PT, R4, R0, PT ;  /* 0x000000000400720c */ /* 0x000fe20003f26270 */
[----:B------:R-:W-:Y:S02]  /*2d540*/  IMAD.MOV.U32 R13, RZ, RZ, R3 ;  /* 0x000000ffff0d7224 */ /* 0x000fe400078e0003 */
[----:B------:R-:W-:-:S10]  /*2d550*/  IMAD.MOV.U32 R6, RZ, RZ, R14 ;  /* 0x000000ffff067224 */ /* 0x000fd400078e000e */
[----:B------:R-:W-:Y:S05]  /*2d560*/  WARPSYNC.COLLECTIVE R15, `(.L_x_8403) ;  /* 0x000000000f087348 */ /* 0x000fea0003c00000 */
[----:B------:R0:W1:Y:S02]  /*2d570*/  SHFL.IDX P6, R14, R13, R12, R11 ;  /* 0x0000000c0d0e7389 */ /* 0x00006400000c000b */
[----:B01----:R-:W-:Y:S01]  /*2d580*/  ENDCOLLECTIVE ;  /* 0x000000000000791b */ /* 0x003fe20003800000 */
.L_x_8403:
        /* <DEDUP_REMOVED lines=16> */
.L_x_8404:
[----:B------:R-:W-:-:S05]  /*2d690*/  VIADD R4, R17, 0x50 ;  /* 0x0000005011047836 */ /* 0x000fca0000000000 */
[----:B------:R-:W-:Y:S01]  /*2d6a0*/  ISETP.GE.AND P1, PT, R4, R0, PT ;  /* 0x000000000400720c */ /* 0x000fe20003f26270 */
[----:B------:R-:W-:Y:S02]  /*2d6b0*/  IMAD.MOV.U32 R13, RZ, RZ, R3 ;  /* 0x000000ffff0d7224 */ /* 0x000fe400078e0003 */
[----:B------:R-:W-:-:S10]  /*2d6c0*/  IMAD.MOV.U32 R6, RZ, RZ, R14 ;  /* 0x000000ffff067224 */ /* 0x000fd400078e000e */
[----:B------:R-:W-:Y:S05]  /*2d6d0*/  WARPSYNC.COLLECTIVE R15, `(.L_x_8405) ;  /* 0x000000000f087348 */ /* 0x000fea0003c00000 */
[----:B------:R0:W1:Y:S02]  /*2d6e0*/  SHFL.IDX P6, R14, R13, R12, R11 ;  /* 0x0000000c0d0e7389 */ /* 0x00006400000c000b */
[----:B01----:R-:W-:Y:S01]  /*2d6f0*/  ENDCOLLECTIVE ;  /* 0x000000000000791b */ /* 0x003fe20003800000 */
.L_x_8405:
        /* <DEDUP_REMOVED lines=16> */
.L_x_8406:
[----:B------:R-:W-:-:S05]  /*2d800*/  VIADD R5, R17, 0x60 ;  /* 0x0000006011057836 */ /* 0x000fca0000000000 */
[----:B------:R-:W-:Y:S01]  /*2d810*/  ISETP.GE.AND P1, PT, R5, R0, PT ;  /* 0x000000000500720c */ /* 0x000fe20003f26270 */
[----:B------:R-:W-:Y:S02]  /*2d820*/  IMAD.MOV.U32 R13, RZ, RZ, R3 ;  /* 0x000000ffff0d7224 */ /* 0x000fe400078e0003 */
[----:B------:R-:W-:-:S10]  /*2d830*/  IMAD.MOV.U32 R6, RZ, RZ, R14 ;  /* 0x000000ffff067224 */ /* 0x000fd400078e000e */
[----:B------:R-:W-:Y:S05]  /*2d840*/  WARPSYNC.COLLECTIVE R15, `(.L_x_8407) ;  /* 0x000000000f087348 */ /* 0x000fea0003c00000 */
[----:B------:R0:W1:Y:S02]  /*2d850*/  SHFL.IDX P6, R14, R13, R12, R11 ;  /* 0x0000000c0d0e7389 */ /* 0x00006400000c000b */
[----:B01----:R-:W-:Y:S01]  /*2d860*/  ENDCOLLECTIVE ;  /* 0x000000000000791b */ /* 0x003fe20003800000 */
.L_x_8407:
        /* <DEDUP_REMOVED lines=16> */
.L_x_8408:
[----:B------:R-:W-:Y:S02]  /*2d970*/  IMAD.MOV.U32 R13, RZ, RZ, R3 ;  /* 0x000000ffff0d7224 */ /* 0x000fe400078e0003 */
[----:B------:R-:W-:-:S07]  /*2d980*/  IMAD.MOV.U32 R4, RZ, RZ, R14 ;  /* 0x000000ffff047224 */ /* 0x000fce00078e000e */
[----:B------:R-:W-:Y:S05]  /*2d990*/  WARPSYNC.COLLECTIVE R15, `(.L_x_8409) ;  /* 0x000000000f087348 */ /* 0x000fea0003c00000 */
[----:B------:R0:W1:Y:S02]  /*2d9a0*/  SHFL.IDX P6, R14, R13, R12, R11 ;  /* 0x0000000c0d0e7389 */ /* 0x00006400000c000b */
[----:B01----:R-:W-:Y:S01]  /*2d9b0*/  ENDCOLLECTIVE ;  /* 0x000000000000791b */ /* 0x003fe20003800000 */
.L_x_8409:
[----:B------:R-:W-:Y:S01]  /*2d9c0*/  IMAD.MOV.U32 R3, RZ, RZ, R14 ;  /* 0x000000ffff037224 */ /* 0x000fe200078e000e */
[----:B------:R-:W-:Y:S06]  /*2d9d0*/  BRA `(.L_x_8410) ;  /* 0xffffff9800ac7947 */ /* 0x000fec000383ffff */
.L_x_8239:
[----:B0-----:R-:W2:Y:S02]  /*2d9e0*/  LDL R2, [R1+0x4] ;  /* 0x0000040001027983 */ /* 0x001ea40000100800 */
[----:B--2---:R0:W1:Y:S02]  /*2d9f0*/  SYNCS.PHASECHK.TRANS64.TRYWAIT P0, [R2+URZ+0x2e820], R0 ;  /* 0x02e82000020075a7 */ /* 0x004064000800017f */
[----:B-1----:R-:W-:Y:S05]  /*2da00*/  @!P0 NANOSLEEP.SYNCS 0x989680 ;  /* 0x009896800000895d */ /* 0x002fea0003900000 */
[----:B------:R-:W1:Y:S02]  /*2da10*/  @!P0 SYNCS.PHASECHK.TRANS64 P0, [R2+URZ+0x2e820], R0 ;  /* 0x02e82000020085a7 */ /* 0x000e64000800007f */
[----:B-1----:R-:W-:Y:S05]  /*2da20*/  @!P0 BRA `(.L_x_8239) ;  /* 0xfffffffc00ec8947 */ /* 0x002fea000383ffff */
[----:B------:R-:W-:Y:S05]  /*2da30*/  BRA `(.L_x_8411) ;  /* 0xffffff9c00107947 */ /* 0x000fea000383ffff */
.L_x_8245:
[----:B--2---:R2:W3:Y:S02]  /*2da40*/  SYNCS.PHASECHK.TRANS64.TRYWAIT P0, [R6+URZ+0x2e880], R5 ;  /* 0x02e88005060075a7 */ /* 0x0044e4000800017f */
[----:B---3--:R-:W-:Y:S05]  /*2da50*/  @!P0 NANOSLEEP.SYNCS 0x989680 ;  /* 0x009896800000895d */ /* 0x008fea0003900000 */
[----:B------:R-:W3:Y:S02]  /*2da60*/  @!P0 SYNCS.PHASECHK.TRANS64 P0, [R6+URZ+0x2e880], R5 ;  /* 0x02e88005060085a7 */ /* 0x000ee4000800007f */
[----:B---3--:R-:W-:Y:S05]  /*2da70*/  @!P0 BRA `(.L_x_8245) ;  /* 0xfffffffc00f08947 */ /* 0x008fea000383ffff */
[----:B------:R-:W-:Y:S05]  /*2da80*/  BRA `(.L_x_8412) ;  /* 0xffffff9c00d47947 */ /* 0x000fea000383ffff */
.L_x_8250:
[----:B-1----:R1:W3:Y:S02]  /*2da90*/  SYNCS.PHASECHK.TRANS64.TRYWAIT P0, [R6+URZ+0x2e840], R5 ;  /* 0x02e84005060075a7 */ /* 0x0022e4000800017f */
[----:B---3--:R-:W-:Y:S05]  /*2daa0*/  @!P0 NANOSLEEP.SYNCS 0x989680 ;  /* 0x009896800000895d */ /* 0x008fea0003900000 */
[----:B------:R-:W3:Y:S02]  /*2dab0*/  @!P0 SYNCS.PHASECHK.TRANS64 P0, [R6+URZ+0x2e840], R5 ;  /* 0x02e84005060085a7 */ /* 0x000ee4000800007f */
[----:B---3--:R-:W-:Y:S05]  /*2dac0*/  @!P0 BRA `(.L_x_8250) ;  /* 0xfffffffc00f08947 */ /* 0x008fea000383ffff */
[----:B------:R-:W-:Y:S05]  /*2dad0*/  BRA `(.L_x_8413) ;  /* 0xffffffa0005c7947 */ /* 0x000fea000383ffff */
.L_x_8256:
[----:B--2---:R2:W3:Y:S02]  /*2dae0*/  SYNCS.PHASECHK.TRANS64.TRYWAIT P0, [R3+URZ+0x2e870], R4 ;  /* 0x02e87004030075a7 */ /* 0x0044e4000800017f */
[----:B---3--:R-:W-:Y:S05]  /*2daf0*/  @!P0 NANOSLEEP.SYNCS 0x989680 ;  /* 0x009896800000895d */ /* 0x008fea0003900000 */
[----:B------:R-:W3:Y:S02]  /*2db00*/  @!P0 SYNCS.PHASECHK.TRANS64 P0, [R3+URZ+0x2e870], R4 ;  /* 0x02e87004030085a7 */ /* 0x000ee4000800007f */
[----:B---3--:R-:W-:Y:S05]  /*2db10*/  @!P0 BRA `(.L_x_8256) ;  /* 0xfffffffc00f08947 */ /* 0x008fea000383ffff */
[----:B------:R-:W-:Y:S05]  /*2db20*/  BRA `(.L_x_8414) ;  /* 0xffffffa400007947 */ /* 0x000fea000383ffff */
.L_x_8258:
[----:B--2---:R2:W3:Y:S02]  /*2db30*/  SYNCS.PHASECHK.TRANS64.TRYWAIT P0, [R3+URZ+0x2e860], R4 ;  /* 0x02e86004030075a7 */ /* 0x0044e4000800017f */
[----:B---3--:R-:W-:Y:S05]  /*2db40*/  @!P0 NANOSLEEP.SYNCS 0x989680 ;  /* 0x009896800000895d */ /* 0x008fea0003900000 */
[----:B------:R-:W3:Y:S02]  /*2db50*/  @!P0 SYNCS.PHASECHK.TRANS64 P0, [R3+URZ+0x2e860], R4 ;  /* 0x02e86004030085a7 */ /* 0x000ee4000800007f */
[----:B---3--:R-:W-:Y:S05]  /*2db60*/  @!P0 BRA `(.L_x_8258) ;  /* 0xfffffffc00f08947 */ /* 0x008fea000383ffff */
[----:B------:R-:W-:Y:S05]  /*2db70*/  BRA `(.L_x_8415) ;  /* 0xffffffa400087947 */ /* 0x000fea000383ffff */
.L_x_8265:
[----:B0-----:R0:W1:Y:S02]  /*2db80*/  SYNCS.PHASECHK.TRANS64.TRYWAIT P1, [R0+URZ+0x2e870], R2 ;  /* 0x02e87002000075a7 */ /* 0x001064000802017f */
[----:B-1----:R-:W-:Y:S05]  /*2db90*/  @!P1 NANOSLEEP.SYNCS 0x989680 ;  /* 0x009896800000995d */ /* 0x002fea0003900000 */
[----:B------:R-:W1:Y:S02]  /*2dba0*/  @!P1 SYNCS.PHASECHK.TRANS64 P1, [R0+URZ+0x2e870], R2 ;  /* 0x02e87002000095a7 */ /* 0x000e64000802007f */
[----:B-1----:R-:W-:Y:S05]  /*2dbb0*/  @!P1 BRA `(.L_x_8265) ;  /* 0xfffffffc00f09947 */ /* 0x002fea000383ffff */
[----:B------:R-:W-:Y:S05]  /*2dbc0*/  BRA `(.L_x_8416) ;  /* 0xffffffb000447947 */ /* 0x000fea000383ffff */
.L_x_8267:
[----:B0-----:R0:W1:Y:S02]  /*2dbd0*/  SYNCS.PHASECHK.TRANS64.TRYWAIT P1, [R0+URZ+0x2e860], R2 ;  /* 0x02e86002000075a7 */ /* 0x001064000802017f */
[----:B-1----:R-:W-:Y:S05]  /*2dbe0*/  @!P1 NANOSLEEP.SYNCS 0x989680 ;  /* 0x009896800000995d */ /* 0x002fea0003900000 */
[----:B------:R-:W1:Y:S02]  /*2dbf0*/  @!P1 SYNCS.PHASECHK.TRANS64 P1, [R0+URZ+0x2e860], R2 ;  /* 0x02e86002000095a7 */ /* 0x000e64000802007f */
[----:B-1----:R-:W-:Y:S05]  /*2dc00*/  @!P1 BRA `(.L_x_8267) ;  /* 0xfffffffc00f09947 */ /* 0x002fea000383ffff */
[----:B------:R-:W-:Y:S05]  /*2dc10*/  BRA `(.L_x_8417) ;  /* 0xffffffb0004c7947 */ /* 0x000fea000383ffff */
.L_x_8271:
        /* <DEDUP_REMOVED lines=8> */
.L_x_8419:
[----:B------:R-:W-:Y:S05]  /*2dca0*/  BSYNC B0 ;  /* 0x0000000000007941 */ /* 0x000fea0003800000 */
.L_x_8418:
        /* <DEDUP_REMOVED lines=9> */
.L_x_8420:
        /* <DEDUP_REMOVED lines=19> */
.L_x_8421:
        /* <DEDUP_REMOVED lines=8> */
.L_x_8422:
        /* <DEDUP_REMOVED lines=8> */
.L_x_8423:
        /* <DEDUP_REMOVED lines=8> */
.L_x_8424:
        /* <DEDUP_REMOVED lines=8> */
.L_x_8425:
        /* <DEDUP_REMOVED lines=9> */
.L_x_8426:
[----:B------:R-:W-:Y:S01]  /*2e100*/  IMAD.MOV.U32 R6, RZ, RZ, R14 ;  /* 0x000000ffff067224 */ /* 0x000fe200078e000e */
[----:B------:R-:W-:Y:S06]  /*2e110*/  BRA `(.L_x_8427) ;  /* 0xffffffb800747947 */ /* 0x000fec000383ffff */
.L_x_8276:
        /* <DEDUP_REMOVED lines=8> */
.L_x_8429:
[----:B------:R-:W-:Y:S05]  /*2e1a0*/  BSYNC B0 ;  /* 0x0000000000007941 */ /* 0x000fea0003800000 */
.L_x_8428:
        /* <DEDUP_REMOVED lines=10> */
.L_x_8430:
        /* <DEDUP_REMOVED lines=8> */
.L_x_8431:
        /* <DEDUP_REMOVED lines=8> */
.L_x_8432:
        /* <DEDUP_REMOVED lines=8> */
.L_x_8433:
        /* <DEDUP_REMOVED lines=9> */
.L_x_8434:
[----:B------:R-:W-:Y:S01]  /*2e460*/  IMAD.MOV.U32 R6, RZ, RZ, R14 ;  /* 0x000000ffff067224 */ /* 0x000fe200078e000e */
[----:B------:R-:W-:Y:S06]  /*2e470*/  BRA `(.L_x_8435) ;  /* 0xffffffb800407947 */ /* 0x000fec000383ffff */
.L_x_8278:
[----:B------:R-:W-:Y:S01]  /*2e480*/  BSSY B0, `(.L_x_8436) ;  /* 0x0000006000007945 */ /* 0x000fe20003800000 */
[----:B------:R-:W-:Y:S01]  /*2e490*/  PLOP3.LUT P6, PT, P6, PT, PT, 0x8, 0x0 ;  /* 0x000000000000781c */ /* 0x000fe200037ce170 */
[----:B------:R-:W-:-:S12]  /*2e4a0*/  IMAD.MOV.U32 R15, RZ, RZ, -0x1 ;  /* 0xffffffffff0f7424 */ /* 0x000fd800078e00ff */
[----:B0-----:R-:W-:Y:S05]  /*2e4b0*/  WARPSYNC.COLLECTIVE R15, `(.L_x_8437) ;  /* 0x000000000f087348 */ /* 0x001fea0003c00000 */
[----:B------:R-:W-:Y:S01]  /*2e4c0*/  VOTE.ANY R14, PT, P6 ;  /* 0x00000000000e7806 */ /* 0x000fe200030e0100 */
[----:B0-----:R-:W-:Y:S06]  /*2e4d0*/  ENDCOLLECTIVE ;  /* 0x000000000000791b */ /* 0x001fec0003800000 */
.L_x_8437:
[----:B------:R-:W-:Y:S05]  /*2e4e0*/  BSYNC B0 ;  /* 0x0000000000007941 */ /* 0x000fea0003800000 */
.L_x_8436:
        /* <DEDUP_REMOVED lines=9> */
.L_x_8438:
[----:B------:R-:W-:Y:S01]  /*2e580*/  IMAD.MOV.U32 R17, RZ, RZ, R14 ;  /* 0x000000ffff117224 */ /* 0x000fe200078e000e */
[----:B------:R-:W-:Y:S06]  /*2e590*/  BRA `(.L_x_8439) ;  /* 0xffffffb800347947 */ /* 0x000fec000383ffff */
.L_x_8280:
[----:B------:R-:W-:Y:S01]  /*2e5a0*/  BSSY B0, `(.L_x_8440) ;  /* 0x0000007000007945 */ /* 0x000fe20003800000 */
[----:B------:R-:W-:Y:S02]  /*2e5b0*/  IMAD.MOV.U32 R13, RZ, RZ, R7 ;  /* 0x000000ffff0d7224 */ /* 0x000fe400078e0007 */
[----:B------:R-:W-:Y:S02]  /*2e5c0*/  IMAD.MOV.U32 R11, RZ, RZ, 0x1f ;  /* 0x0000001fff0b7424 */ /* 0x000fe400078e00ff */
[----:B------:R-:W-:-:S07]  /*2e5d0*/  IMAD.MOV.U32 R15, RZ, RZ, -0x1 ;  /* 0xffffffffff0f7424 */ /* 0x000fce00078e00ff */
[----:B01----:R-:W-:Y:S05]  /*2e5e0*/  WARPSYNC.COLLECTIVE R15, `(.L_x_8441) ;  /* 0x000000000f087348 */ /* 0x003fea0003c00000 */
[----:B------:R2:W3:Y:S02]  /*2e5f0*/  SHFL.IDX P6, R14, R13, R12, R11 ;  /* 0x0000000c0d0e7389 */ /* 0x0004e400000c000b */
[----:B0123--:R-:W-:Y:S01]  /*2e600*/  ENDCOLLECTIVE ;  /* 0x000000000000791b */ /* 0x00ffe20003800000 */
.L_x_8441:
[----:B------:R-:W-:Y:S05]  /*2e610*/  BSYNC B0 ;  /* 0x0000000000007941 */ /* 0x000fea0003800000 */
.L_x_8440:
[----:B------:R-:W-:Y:S01]  /*2e620*/  IMAD.MOV.U32 R7, RZ, RZ, R14 ;  /* 0x000000ffff077224 */ /* 0x000fe200078e000e */
[----:B------:R-:W-:Y:S06]  /*2e630*/  BRA `(.L_x_8442) ;  /* 0xffffffb800287947 */ /* 0x000fec000383ffff */
.L_x_8284:
[----:B0-----:R0:W1:Y:S02]  /*2e640*/  SYNCS.PHASECHK.TRANS64.TRYWAIT P0, [R0+URZ+0x2e820], R3 ;  /* 0x02e82003000075a7 */ /* 0x001064000800017f */
[----:B-1----:R-:W-:Y:S05]  /*2e650*/  @!P0 NANOSLEEP.SYNCS 0x989680 ;  /* 0x009896800000895d */ /* 0x002fea0003900000 */
[----:B------:R-:W1:Y:S02]  /*2e660*/  @!P0 SYNCS.PHASECHK.TRANS64 P0, [R0+URZ+0x2e820], R3 ;  /* 0x02e82003000085a7 */ /* 0x000e64000800007f */
[----:B-1----:R-:W-:Y:S05]  /*2e670*/  @!P0 BRA `(.L_x_8284) ;  /* 0xfffffffc00f08947 */ /* 0x002fea000383ffff */
[----:B------:R-:W-:Y:S05]  /*2e680*/  BRA `(.L_x_8443) ;  /* 0xffffffbc00b47947 */ /* 0x000fea000383ffff */
.L_x_8285:
        /* <DEDUP_REMOVED lines=11> */
.L_x_8445:
[----:B------:R-:W-:Y:S05]  /*2e740*/  BSYNC B0 ;  /* 0x0000000000007941 */ /* 0x000fea0003800000 */
.L_x_8444:
[----:B------:R-:W-:Y:S05]  /*2e750*/  BRA `(.L_x_8446) ;  /* 0xffffffbc009c7947 */ /* 0x000fea000383ffff */
.L_x_8286:
[----:B------:R-:W-:Y:S01]  /*2e760*/  BSSY B0, `(.L_x_8447) ;  /* 0x0000006000007945 */ /* 0x000fe20003800000 */
[----:B------:R-:W-:-:S07]  /*2e770*/  IMAD.MOV.U32 R15, RZ, RZ, -0x1 ;  /* 0xffffffffff0f7424 */ /* 0x000fce00078e00ff */
[----:B01----:R-:W-:Y:S05]  /*2e780*/  WARPSYNC.COLLECTIVE R15, `(.L_x_8448) ;  /* 0x000000000f0c7348 */ /* 0x003fea0003c00000 */
[----:B------:R-:W-:Y:S02]  /*2e790*/  ELECT P6, UR62, PT ;  /* 0x00000000003e782f */ /* 0x000fe400038c0000 */
[----:B------:R-:W-:Y:S01]  /*2e7a0*/  MOV R14, UR62 ;  /* 0x0000003e000e7c02 */ /* 0x000fe20008000f00 */
[----:B01----:R-:W-:Y:S10]  /*2e7b0*/  ENDCOLLECTIVE ;  /* 0x000000000000791b */ /* 0x003ff40003800000 */
.L_x_8448:
[----:B------:R-:W-:Y:S05]  /*2e7c0*/  BSYNC B0 ;  /* 0x0000000000007941 */ /* 0x000fea0003800000 */
.L_x_8447:
[----:B------:R-:W-:Y:S05]  /*2e7d0*/  BRA `(.L_x_8449) ;  /* 0xffffffbc00907947 */ /* 0x000fea000383ffff */
.L_x_8288:
[----:B0-----:R0:W1:Y:S02]  /*2e7e0*/  SYNCS.PHASECHK.TRANS64.TRYWAIT P1, [R6+URZ], R5 ;  /* 0x00000005060075a7 */ /* 0x001064000802017f */
[----:B-1----:R-:W-:Y:S05]  /*2e7f0*/  @!P1 NANOSLEEP.SYNCS 0x989680 ;  /* 0x009896800000995d */ /* 0x002fea0003900000 */
[----:B------:R-:W1:Y:S02]  /*2e800*/  @!P1 SYNCS.PHASECHK.TRANS64 P1, [R6+URZ], R5 ;  /* 0x00000005060095a7 */ /* 0x000e64000802007f */
[----:B-1----:R-:W-:Y:S05]  /*2e810*/  @!P1 BRA `(.L_x_8288) ;  /* 0xfffffffc00f09947 */ /* 0x002fea000383ffff */
[----:B------:R-:W-:Y:S05]  /*2e820*/  BRA `(.L_x_8450) ;  /* 0xffffffbc00cc7947 */ /* 0x000fea000383ffff */
.L_x_8289:
[----:B-1----:R1:W2:Y:S02]  /*2e830*/  SYNCS.PHASECHK.TRANS64.TRYWAIT P1, [R7+URZ], R2 ;  /* 0x00000002070075a7 */ /* 0x0022a4000802017f */
[----:B--2---:R-:W-:Y:S05]  /*2e840*/  @!P1 NANOSLEEP.SYNCS 0x989680 ;  /* 0x009896800000995d */ /* 0x004fea0003900000 */
[----:B------:R-:W2:Y:S02]  /*2e850*/  @!P1 SYNCS.PHASECHK.TRANS64 P1, [R7+URZ], R2 ;  /* 0x00000002070095a7 */ /* 0x000ea4000802007f */
[----:B--2---:R-:W-:Y:S05]  /*2e860*/  @!P1 BRA `(.L_x_8289) ;  /* 0xfffffffc00f09947 */ /* 0x004fea000383ffff */
[----:B------:R-:W-:Y:S05]  /*2e870*/  BRA `(.L_x_8451) ;  /* 0xffffffbc00c07947 */ /* 0x000fea000383ffff */
.L_x_8291:
[----:B--2---:R2:W3:Y:S02]  /*2e880*/  SYNCS.PHASECHK.TRANS64.TRYWAIT P1, [R4+URZ+0x2e860], R5 ;  /* 0x02e86005040075a7 */ /* 0x0044e4000802017f */
[----:B---3--:R-:W-:Y:S05]  /*2e890*/  @!P1 NANOSLEEP.SYNCS 0x989680 ;  /* 0x009896800000995d */ /* 0x008fea0003900000 */
[----:B------:R-:W3:Y:S02]  /*2e8a0*/  @!P1 SYNCS.PHASECHK.TRANS64 P1, [R4+URZ+0x2e860], R5 ;  /* 0x02e86005040095a7 */ /* 0x000ee4000802007f */
[----:B---3--:R-:W-:Y:S05]  /*2e8b0*/  @!P1 BRA `(.L_x_8291) ;  /* 0xfffffffc00f09947 */ /* 0x008fea000383ffff */
[----:B------:R-:W-:Y:S05]  /*2e8c0*/  BRA `(.L_x_8452) ;  /* 0xffffffbc00c47947 */ /* 0x000fea000383ffff */
.L_x_8293:
[----:B---3--:R3:W4:Y:S02]  /*2e8d0*/  SYNCS.PHASECHK.TRANS64.TRYWAIT P1, [R3+URZ+0x2e860], R2 ;  /* 0x02e86002030075a7 */ /* 0x008724000802017f */
[----:B----4-:R-:W-:Y:S05]  /*2e8e0*/  @!P1 NANOSLEEP.SYNCS 0x989680 ;  /* 0x009896800000995d */ /* 0x010fea0003900000 */
[----:B------:R-:W4:Y:S02]  /*2e8f0*/  @!P1 SYNCS.PHASECHK.TRANS64 P1, [R3+URZ+0x2e860], R2 ;  /* 0x02e86002030095a7 */ /* 0x000f24000802007f */
[----:B----4-:R-:W-:Y:S05]  /*2e900*/  @!P1 BRA `(.L_x_8293) ;  /* 0xfffffffc00f09947 */ /* 0x010fea000383ffff */
[----:B------:R-:W-:Y:S05]  /*2e910*/  BRA `(.L_x_8453) ;  /* 0xffffffbc00c47947 */ /* 0x000fea000383ffff */
.L_x_8295:
[----:B----4-:R4:W0:Y:S02]  /*2e920*/  SYNCS.PHASECHK.TRANS64.TRYWAIT P0, [R4+URZ+0x2e880], R5 ;  /* 0x02e88005040075a7 */ /* 0x010824000800017f */
[----:B0-----:R-:W-:Y:S05]  /*2e930*/  @!P0 NANOSLEEP.SYNCS 0x989680 ;  /* 0x009896800000895d */ /* 0x001fea0003900000 */
[----:B------:R-:W0:Y:S02]  /*2e940*/  @!P0 SYNCS.PHASECHK.TRANS64 P0, [R4+URZ+0x2e880], R5 ;  /* 0x02e88005040085a7 */ /* 0x000e24000800007f */
[----:B0-----:R-:W-:Y:S05]  /*2e950*/  @!P0 BRA `(.L_x_8295) ;  /* 0xfffffffc00f08947 */ /* 0x001fea000383ffff */
[----:B------:R-:W-:Y:S05]  /*2e960*/  BRA `(.L_x_8296) ;  /* 0xffffffbc00c07947 */ /* 0x000fea000383ffff */
.L_x_8454:
        /* <DEDUP_REMOVED lines=9> */
.L_x_12978:


//--------------------- .text._ZN7cutlass13device_kernelIN5flash11enable_sm90INS1_16FlashAttnFwdSm90INS1_25CollectiveMainloopFwdSm90ILi2EN4cute5tupleIJNS5_1CILi1EEES8_S8_EEENS6_IJNS7_ILi192EEENS7_ILi128EEENS7_ILi96EEEEEELi96ENS_12float_e4m3_tEfNS_4arch4Sm90ELb0ELb0ELb0ELb0ELb0ELb0ELb0ELb1ELb1ELb1ELb0ELb0EEENS1_21CollectiveEpilogueFwdINS6_IJSA_SC_SB_EEES9_NS_10bfloat16_tESG_Li384ELb0ELb1ELb0ELb1EEENS1_29StaticPersistentTileSchedulerILb0EEEEEEEEEvNT_6ParamsE --------------------------
	.section	.text._ZN7cutlass13device_kernelIN5flash11enable_sm90INS1_16FlashAttnFwdSm90INS1_25CollectiveMainloopFwdSm90ILi2EN4cute5tupleIJNS5_1CILi1EEES8_S8_EEENS6_IJNS7_ILi192EEENS7_ILi128EEENS7_ILi96EEEEEELi96ENS_12float_e4m3_tEfNS_4arch4Sm90ELb0ELb0ELb0ELb0ELb0ELb0ELb0ELb1ELb1ELb1ELb0ELb0EEENS1_21CollectiveEpilogueFwdINS6_IJSA_SC_SB_EEES9_NS_10bfloat16_tESG_Li384ELb0ELb1ELb0ELb1EEENS1_29StaticPersistentTileSchedulerILb0EEEEEEEEEvNT_6ParamsE,"ax",@progbits
	.align	128
.text._ZN7cutlass13device_kernelIN5flash11enable_sm90INS1_16FlashAttnFwdSm90INS1_25CollectiveMainloopFwdSm90ILi2EN4cute5tupleIJNS5_1CILi1EEES8_S8_EEENS6_IJNS7_ILi192EEENS7_ILi128EEENS7_ILi96EEEEEELi96ENS_12float_e4m3_tEfNS_4arch4Sm90ELb0ELb0ELb0ELb0ELb0ELb0ELb0ELb1ELb1ELb1ELb0ELb0EEENS1_21CollectiveEpilogueFwdINS6_IJSA_SC_SB_EEES9_NS_10bfloat16_tESG_Li384ELb0ELb1ELb0ELb1EEENS1_29StaticPersistentTileSchedulerILb0EEEEEEEEEvNT_6ParamsE:
        .type           _ZN7cutlass13device_kernelIN5flash11enable_sm90INS1_16FlashAttnFwdSm90INS1_25CollectiveMainloopFwdSm90ILi2EN4cute5tupleIJNS5_1CILi1EEES8_S8_EEENS6_IJNS7_ILi192EEENS7_ILi128EEENS7_ILi96EEEEEELi96ENS_12float_e4m3_tEfNS_4arch4Sm90ELb0ELb0ELb0ELb0ELb0ELb0ELb0ELb1ELb1ELb1ELb0ELb0EEENS1_21CollectiveEpilogueFwdINS6_IJSA_SC_SB_EEES9_NS_10bfloat16_tESG_Li384ELb0ELb1ELb0ELb1EEENS1_29StaticPersistentTileSchedulerILb0EEEEEEEEEvNT_6ParamsE,@function
        .size           _ZN7cutlass13device_kernelIN5flash11enable_sm90INS1_16FlashAttnFwdSm90INS1_25CollectiveMainloopFwdSm90ILi2EN4cute5tupleIJNS5_1CILi1EEES8_S8_EEENS6_IJNS7_ILi192EEENS7_ILi128EEENS7_ILi96EEEEEELi96ENS_12float_e4m3_tEfNS_4arch4Sm90ELb0ELb0ELb0ELb0ELb0ELb0ELb0ELb1ELb1ELb1ELb0ELb0EEENS1_21CollectiveEpilogueFwdINS6_IJSA_SC_SB_EEES9_NS_10bfloat16_tESG_Li384ELb0ELb1ELb0ELb1EEENS1_29StaticPersistentTileSchedulerILb0EEEEEEEEEvNT_6ParamsE,(.L_x_12979 - _ZN7cutlass13device_kernelIN5flash11enable_sm90INS1_16FlashAttnFwdSm90INS1_25CollectiveMainloopFwdSm90ILi2EN4cute5tupleIJNS5_1CILi1EEES8_S8_EEENS6_IJNS7_ILi192EEENS7_ILi128EEENS7_ILi96EEEEEELi96ENS_12float_e4m3_tEfNS_4arch4Sm90ELb0ELb0ELb0ELb0ELb0ELb0ELb0ELb1ELb1ELb1ELb0ELb0EEENS1_21CollectiveEpilogueFwdINS6_IJSA_SC_SB_EEES9_NS_10bfloat16_tESG_Li384ELb0ELb1ELb0ELb1EEENS1_29StaticPersistentTileSchedulerILb0EEEEEEEEEvNT_6ParamsE)
        .other          _ZN7cutlass13device_kernelIN5flash11enable_sm90INS1_16FlashAttnFwdSm90INS1_25CollectiveMainloopFwdSm90ILi2EN4cute5tupleIJNS5_1CILi1EEES8_S8_EEENS6_IJNS7_ILi192EEENS7_ILi128EEENS7_ILi96EEEEEELi96ENS_12float_e4m3_tEfNS_4arch4Sm90ELb0ELb0ELb0ELb0ELb0ELb0ELb0ELb1ELb1ELb1ELb0ELb0EEENS1_21CollectiveEpilogueFwdINS6_IJSA_SC_SB_EEES9_NS_10bfloat16_tESG_Li384ELb0ELb1ELb0ELb1EEENS1_29StaticPersistentTileSchedulerILb0EEEEEEEEEvNT_6ParamsE,@"STO_CUDA_ENTRY STV_DEFAULT"
_ZN7cutlass13device_kernelIN5flash11enable_sm90INS1_16FlashAttnFwdSm90INS1_25CollectiveMainloopFwdSm90ILi2EN4cute5tupleIJNS5_1CILi1EEES8_S8_EEENS6_IJNS7_ILi192EEENS7_ILi128EEENS7_ILi96EEEEEELi96ENS_12float_e4m3_tEfNS_4arch4Sm90ELb0ELb0ELb0ELb0ELb0ELb0ELb0ELb1ELb1ELb1ELb0ELb0EEENS1_21CollectiveEpilogueFwdINS6_IJSA_SC_SB_EEES9_NS_10bfloat16_tESG_Li384ELb0ELb1ELb0ELb1EEENS1_29StaticPersistentTileSchedulerILb0EEEEEEEEEvNT_6ParamsE:
[----:B------:R-:W0:Y:S02]  /*0000*/  LDC R1, c[0x0][0x28] ;  /* 0x00000a00ff017b82 */ /* 0x000e240000000800 */
[----:B0-----:R-:W-:Y:S01]  /*0010*/  VIADD R1, R1, 0xfffffff8 ;  /* 0xfffffff801017836 */ /* 0x001fe20000000000 */
[----:B------:R-:W0:Y:S01]  /*0020*/  S2R R3, SR_TID.X ;  /* 0x0000000000037919 */ /* 0x000e220000002100 */
[----:B------:R-:W-:Y:S01]  /*0030*/  ELECT P0, URZ, PT ;  /* 0x00000000003f782f */ /* 0x000fe20003800000 */
[----:B------:R-:W-:Y:S01]  /*0040*/  BSSY B0, `(.L_x_8455) ;  /* 0x000000e000007945 */ /* 0x000fe20003800000 */
[----:B0-----:R-:W-:-:S05]  /*0050*/  SHF.R.U32.HI R2, RZ, 0x5, R3 ;  /* 0x00000005ff027819 */ /* 0x001fca0000011603 */
[----:B------:R-:W0:Y:S02]  /*0060*/  SHFL.IDX PT, R0, R2, RZ, 0x1f ;  /* 0x00001fff02007589 */ /* 0x000e2400000e0000 */
[----:B0-----:R-:W-:Y:S02]  /*0070*/  ISETP.EQ.AND P0, PT, R0, RZ, P0 ;  /* 0x000000ff0000720c */ /* 0x001fe40000702270 */
[----:B------:R-:W-:-:S11]  /*0080*/  SHF.R.U32.HI R0, RZ, 0x7, R3 ;  /* 0x00000007ff007819 */ /* 0x000fd60000011603 */
        /* <DEDUP_REMOVED lines=9> */
.L_x_8456:
[----:B------:R-:W-:Y:S05]  /*0120*/  BSYNC B0 ;  /* 0x0000000000007941 */ /* 0x000fea0003800000 */
.L_x_8455:
        /* <DEDUP_REMOVED lines=41> */
.L_x_8457:
        /* <DEDUP_REMOVED lines=22> */
.L_x_8458:
        /* <DEDUP_REMOVED lines=18> */
.L_x_8459:
        /* <DEDUP_REMOVED lines=22> */
.L_x_8460:
        /* <DEDUP_REMOVED lines=22> */
.L_x_8461:
[----:B------:R-:W-:Y:S01]  /*0900*/  PLOP3.LUT P0, PT, PT, PT, UP0, 0x80, 0x0 ;  /* 0x000000000000781c */ /* 0x000fe20003f0f008 */
[----:B------:R-:W-:Y:S01]  /*0910*/  UMOV UR42, 0x1 ;  /* 0x00000001002a7882 */ /* 0x000fe20000000000 */
[----:B------:R-:W-:Y:S01]  /*0920*/  NOP ;  /* 0x0000000000007918 */ /* 0x000fe20000000000 */
[----:B------:R-:W-:Y:S01]  /*0930*/  USEL UR42, UR42, 0x2, !UP0 ;  /* 0x000000022a2a7887 */ /* 0x000fe2000c000000 */
[----:B------:R-:W-:Y:S01]  /*0940*/  ULDC.64 UR52, c[0x0][0x208] ;  /* 0x0000820000347ab9 */ /* 0x000fe20000000a00 */
[----:B012-4-:R-:W-:Y:S08]  /*0950*/  BAR.SYNC.DEFER_BLOCKING 0x0 ;  /* 0x0000000000007b1d */ /* 0x017ff00000010000 */
[----:B------:R-:W-:Y:S05]  /*0960*/  @!P0 BRA `(.L_x_8462) ;  /* 0x0000006400a88947 */ /* 0x000fea0003800000 */
.L_x_8463:
[----:B------:R-:W-:-:S08]  /*0970*/  NOP ;  /* 0x0000000000007918 */ /* 0x000fd00000000000 */
[----:B------:R-:W0:Y:S02]  /*0980*/  USETMAXREG.TRY_ALLOC.CTAPOOL UP0, 0xa0 ;  /* 0x000000a0000079c8 */ /* 0x000e240008000600 */
[----:B0-----:R-:W-:-:S13]  /*0990*/  PLOP3.LUT P0, PT, PT, PT, UP0, 0x80, 0x0 ;  /* 0x000000000000781c */ /* 0x001fda0003f0f008 */
[----:B------:R-:W-:Y:S05]  /*09a0*/  @!P0 BRA `(.L_x_8463) ;  /* 0xfffffffc00f08947 */ /* 0x000fea000383ffff */
[----:B------:R-:W0:Y:S08]  /*09b0*/  S2UR UR45, SR_CTAID.X ;  /* 0x00000000002d79c3 */ /* 0x000e300000002500 */
[----:B------:R-:W-:Y:S08]  /*09c0*/  BAR.ARV 0x8, 0x200 ;  /* 0x0208000000007b1d */ /* 0x000ff00000002000 */
[----:B------:R-:W0:Y:S02]  /*09d0*/  LDC R0, c[0x0][0xc34] ;  /* 0x00030d00ff007b82 */ /* 0x000e240000000800 */
[----:B0-----:R-:W-:-:S13]  /*09e0*/  ISETP.LE.AND P0, PT, R0, UR45, PT ;  /* 0x0000002d00007c0c */ /* 0x001fda000bf03270 */
[----:B------:R-:W-:Y:S05]  /*09f0*/  @P0 EXIT ;  /* 0x000000000000094d */ /* 0x000fea0003800000 */
[----:B------:R-:W0:Y:S01]  /*0a00*/  S2R R2, SR_TID.X ;  /* 0x0000000000027919 */ /* 0x000e220000002100 */
[----:B------:R-:W-:Y:S01]  /*0a10*/  ULOP3.LUT UR46, UR42, 0x1, URZ, 0xfc, !UPT ;  /* 0x000000012a2e7892 */ /* 0x000fe2000f8efc3f */
[----:B------:R-:W-:Y:S01]  /*0a20*/  UMOV UR36, URZ ;  /* 0x0000003f00247c82 */ /* 0x000fe20008000000 */
[----:B------:R-:W-:Y:S01]  /*0a30*/  UMOV UR37, URZ ;  /* 0x0000003f00257c82 */ /* 0x000fe20008000000 */
[----:B------:R-:W-:Y:S01]  /*0a40*/  UMOV UR38, URZ ;  /* 0x0000003f00267c82 */ /* 0x000fe20008000000 */
[----:B0-----:R-:W-:-:S05]  /*0a50*/  VIADD R18, R2, 0xffffff80 ;  /* 0xffffff8002127836 */ /* 0x001fca0000000000 */
[----:B------:R-:W-:-:S04]  /*0a60*/  SHF.R.S32.HI R3, RZ, 0x1f, R18 ;  /* 0x0000001fff037819 */ /* 0x000fc80000011412 */
[CC--:B------:R-:W-:Y:S02]  /*0a70*/  LEA.HI R23, R3.reuse, R18.reuse, RZ, 0x7 ;  /* 0x0000001203177211 */ /* 0x0c0fe400078f38ff */
[-C--:B------:R-:W-:Y:S02]  /*0a80*/  LEA.HI R0, R3, R18.reuse, RZ, 0x4 ;  /* 0x0000001203007211 */ /* 0x080fe400078f20ff */
[----:B------:R-:W-:Y:S02]  /*0a90*/  LOP3.LUT R5, R23, 0xffffff80, RZ, 0xc0, !PT ;  /* 0xffffff8017057812 */ /* 0x000fe400078ec0ff */
[----:B------:R-:W-:Y:S02]  /*0aa0*/  LEA.HI R4, R3, R18, RZ, 0x5 ;  /* 0x0000001203047211 */ /* 0x000fe400078f28ff */
[----:B------:R-:W-:Y:S01]  /*0ab0*/  SHF.R.S32.HI R9, RZ, 0x4, R0 ;  /* 0x00000004ff097819 */ /* 0x000fe20000011400 */
[----:B------:R-:W-:Y:S01]  /*0ac0*/  IMAD.IADD R22, R18, 0x1, -R5 ;  /* 0x0000000112167824 */ /* 0x000fe200078e0a05 */
[----:B------:R-:W-:Y:S01]  /*0ad0*/  LOP3.LUT R7, R0, 0x7fffff0, RZ, 0xc0, !PT ;  /* 0x07fffff000077812 */ /* 0x000fe200078ec0ff */
[----:B------:R-:W-:Y:S01]  /*0ae0*/  IMAD.SHL.U32 R4, R4, 0x10, RZ ;  /* 0x0000001004047824 */ /* 0x000fe200078e00ff */
[----:B------:R-:W-:-:S02]  /*0af0*/  SHF.R.S32.HI R23, RZ, 0x7, R23 ;  /* 0x00000007ff177819 */ /* 0x000fc40000011417 */
[----:B------:R-:W-:Y:S01]  /*0b00*/  SHF.R.S32.HI R5, RZ, 0x1f, R22 ;  /* 0x0000001fff057819 */ /* 0x000fe20000011416 */
[----:B------:R-:W-:Y:S01]  /*0b10*/  IMAD.IADD R7, R18, 0x1, -R7 ;  /* 0x0000000112077824 */ /* 0x000fe200078e0a07 */
[----:B------:R-:W-:Y:S02]  /*0b20*/  LEA.HI R0, R0, R9, RZ, 0x1 ;  /* 0x0000000900007211 */ /* 0x000fe400078f08ff */
[----:B------:R-:W-:Y:S02]  /*0b30*/  LEA.HI R2, R5, R22, RZ, 0x2 ;  /* 0x0000001605027211 */ /* 0x000fe400078f10ff */
[----:B------:R-:W-:Y:S02]  /*0b40*/  LOP3.LUT R6, R4, 0xfffffe00, RZ, 0xc0, !PT ;  /* 0xfffffe0004067812 */ /* 0x000fe400078ec0ff */
[--C-:B------:R-:W-:Y:S02]  /*0b50*/  SHF.R.S32.HI R8, RZ, 0x2, R2.reuse ;  /* 0x00000002ff087819 */ /* 0x100fe40000011402 */
[----:B------:R-:W-:Y:S01]  /*0b60*/  SHF.R.S32.HI R11, RZ, 0x1f, R2 ;  /* 0x0000001fff0b7819 */ /* 0x000fe20000011402 */
[----:B------:R-:W-:Y:S01]  /*0b70*/  IMAD R7, R7, 0x20, R6 ;  /* 0x0000002007077824 */ /* 0x000fe200078e0206 */
[----:B------:R-:W-:Y:S01]  /*0b80*/  LOP3.LUT R4, R0, 0x1ffffffe, RZ, 0xc0, !PT ;  /* 0x1ffffffe00047812 */ /* 0x000fe200078ec0ff */
[----:B------:R-:W-:Y:S01]  /*0b90*/  IMAD.HI R0, R23, 0x55555556, RZ ;  /* 0x5555555617007827 */ /* 0x000fe200078e02ff */
[----:B------:R-:W-:-:S02]  /*0ba0*/  LEA.HI R11, R11, R8, RZ, 0x3 ;  /* 0x000000080b0b7211 */ /* 0x000fc400078f18ff */
[----:B------:R-:W-:Y:S01]  /*0bb0*/  LEA.HI R19, R3, R18, RZ, 0x2 ;  /* 0x0000001203137211 */ /* 0x000fe200078f10ff */
[----:B------:R-:W-:Y:S01]  /*0bc0*/  IMAD.IADD R4, R9, 0x1, -R4 ;  /* 0x0000000109047824 */ /* 0x000fe200078e0a04 */
[----:B------:R-:W-:Y:S02]  /*0bd0*/  LOP3.LUT R11, R11, 0xfffffff8, RZ, 0xc0, !PT ;  /* 0xfffffff80b0b7812 */ /* 0x000fe400078ec0ff */
[----:B------:R-:W-:Y:S01]  /*0be0*/  LEA.HI R5, R5, R22, RZ, 0x5 ;  /* 0x0000001605057211 */ /* 0x000fe200078f28ff */
[----:B------:R-:W-:Y:S01]  /*0bf0*/  IMAD R154, R4, 0x8, R7 ;  /* 0x00000008049a7824 */ /* 0x000fe200078e0207 */
[----:B------:R-:W-:Y:S01]  /*0c00*/  LEA.HI R0, R0, R0, RZ, 0x1 ;  /* 0x0000000000007211 */ /* 0x000fe200078f08ff */
[----:B------:R-:W-:Y:S01]  /*0c10*/  IMAD.IADD R8, R8, 0x1, -R11 ;  /* 0x0000000108087824 */ /* 0x000fe200078e0a0b */
[----:B------:R-:W-:Y:S02]  /*0c20*/  SHF.R.S32.HI R5, RZ, 0x5, R5 ;  /* 0x00000005ff057819 */ /* 0x000fe40000011405 */
[----:B------:R-:W-:Y:S01]  /*0c30*/  LOP3.LUT R9, R19, 0xfffffffc, RZ, 0xc0, !PT ;  /* 0xfffffffc13097812 */ /* 0x000fe200078ec0ff */
[----:B------:R-:W-:Y:S01]  /*0c40*/  IMAD R0, R0, -0x3, R23 ;  /* 0xfffffffd00007824 */ /* 0x000fe200078e0217 */
[----:B------:R-:W-:Y:S01]  /*0c50*/  LOP3.LUT R3, R2, 0x7ffffffc, RZ, 0xc0, !PT ;  /* 0x7ffffffc02037812 */ /* 0x000fe200078ec0ff */
[----:B------:R-:W-:Y:S01]  /*0c60*/  IMAD R5, R5, 0x10, R8 ;  /* 0x0000001005057824 */ /* 0x000fe200078e0208 */
[----:B------:R-:W-:Y:S01]  /*0c70*/  SHF.R.S32.HI R19, RZ, 0x2, R19 ;  /* 0x00000002ff137819 */ /* 0x000fe20000011413 */
[----:B------:R-:W-:-:S02]  /*0c80*/  IMAD.IADD R18, R18, 0x1, -R9 ;  /* 0x0000000112127824 */ /* 0x000fc400078e0a09 */
[----:B------:R-:W-:Y:S02]  /*0c90*/  IMAD.MOV.U32 R2, RZ, RZ, -0x2 ;  /* 0xfffffffeff027424 */ /* 0x000fe400078e00ff */
[----:B------:R-:W-:Y:S02]  /*0ca0*/  IMAD.IADD R3, R22, 0x1, -R3 ;  /* 0x0000000116037824 */ /* 0x000fe400078e0a03 */
[----:B------:R-:W-:Y:S01]  /*0cb0*/  IMAD R152, R0, 0x40, R5 ;  /* 0x0000004000987824 */ /* 0x000fe200078e0205 */
[C---:B------:R-:W-:Y:S01]  /*0cc0*/  LEA.HI R0, R18.reuse, R18, RZ, 0x1 ;  /* 0x0000001212007211 */ /* 0x040fe200078f08ff */
[----:B------:R-:W-:Y:S02]  /*0cd0*/  IMAD R155, R3, R2, 0x80 ;  /* 0x00000080039b7424 */ /* 0x000fe400078e0202 */
[----:B------:R-:W-:Y:S01]  /*0ce0*/  IMAD.SHL.U32 R2, R18, 0x8, RZ ;  /* 0x0000000812027824 */ /* 0x000fe200078e00ff */
[----:B------:R-:W-:-:S03]  /*0cf0*/  LOP3.LUT R3, R0, 0x1ffffffe, RZ, 0xc0, !PT ;  /* 0x1ffffffe00037812 */ /* 0x000fc600078ec0ff */
[C---:B------:R-:W-:Y:S02]  /*0d00*/  VIADD R17, R2.reuse, 0x20 ;  /* 0x0000002002117836 */ /* 0x040fe40000000000 */
[----:B------:R-:W-:Y:S02]  /*0d10*/  VIADD R16, R2, 0x40 ;  /* 0x0000004002107836 */ /* 0x000fe40000000000 */
[----:B------:R-:W-:Y:S01]  /*0d20*/  IMAD.IADD R3, R18, 0x1, -R3 ;  /* 0x0000000112037824 */ /* 0x000fe200078e0a03 */
[----:B------:R-:W-:Y:S02]  /*0d30*/  SHF.R.S32.HI R157, RZ, 0x1f, R17 ;  /* 0x0000001fff9d7819 */ /* 0x000fe40000011411 */
[----:B------:R-:W-:Y:S01]  /*0d40*/  SHF.R.S32.HI R156, RZ, 0x1f, R16 ;  /* 0x0000001fff9c7819 */ /* 0x000fe20000011410 */
[----:B------:R-:W-:-:S07]  /*0d50*/  IMAD R153, R3, 0x8, R152 ;  /* 0x0000000803997824 */ /* 0x000fce00078e0298 */
.L_x_8490:
        /* <DEDUP_REMOVED lines=24> */
[----:B--23--:R-:W0:Y:S01]  /*0ee0*/  SHFL.IDX PT, R8, R23, RZ, 0x1f ;  /* 0x00001fff17087589 */ /* 0x00ce2200000e0000 */
        /* <DEDUP_REMOVED lines=30> */
[----:B-----5:R-:W-:Y:S01]  /*10d0*/  IMAD.U32 R4, RZ, RZ, UR6 ;  /* 0x00000006ff047e24 */ /* 0x020fe2000f8e00ff */
[----:B------:R-:W-:-:S02]  /*10e0*/  @UP1 ULEA.HI.X UR5, UR12, UR5, UR9, 0x2, UP3 ;  /* 0x000000050c051291 */ /* 0x000fc400098f1409 */
[----:B------:R-:W-:Y:S01]  /*10f0*/  IMAD.U32 R6, RZ, RZ, UR4 ;  /* 0x00000004ff067e24 */ /* 0x000fe2000f8e00ff */
[----:B-1----:R-:W1:Y:S01]  /*1100*/  S2UR UR41, SR_CgaCtaId ;  /* 0x00000000002979c3 */ /* 0x002e620000008800 */
[----:B------:R-:W-:Y:S01]  /*1110*/  IMAD.U32 R5, RZ, RZ, UR7 ;  /* 0x00000007ff057e24 */ /* 0x000fe2000f8e00ff */
[----:B0-----:R-:W-:Y:S01]  /*1120*/  R2UR UR6, R8 ;  /* 0x00000000080672ca */ /* 0x001fe200000e0000 */
[----:B------:R-:W-:Y:S01]  /*1130*/  IMAD.U32 R7, RZ, RZ, UR5 ;  /* 0x00000005ff077e24 */ /* 0x000fe2000f8e00ff */
[----:B------:R-:W-:Y:S01]  /*1140*/  ULDC.64 UR4, c[0x0][0x418] ;  /* 0x0001060000047ab9 */ /* 0x000fe20000000a00 */
[----:B------:R-:W-:Y:S01]  /*1150*/  UMOV UR43, 0x400 ;  /* 0x00000400002b7882 */ /* 0x000fe20000000000 */
[----:B------:R-:W2:Y:S01]  /*1160*/  @P0 LDG.E R3, desc[UR52][R4.64] ;  /* 0x0000003404030981 */ /* 0x000ea2000c1e1900 */
[----:B------:R-:W-:Y:S01]  /*1170*/  ULDC UR48, c[0x0][0x424] ;  /* 0x0001090000307ab9 */ /* 0x000fe20000000800 */
[----:B------:R-:W-:Y:S01]  /*1180*/  ULDC UR7, c[0x0][0x2f0] ;  /* 0x0000bc0000077ab9 */ /* 0x000fe20000000800 */
[----:B------:R-:W-:Y:S01]  /*1190*/  ULDC UR8, c[0x0][0x988] ;  /* 0x0002620000087ab9 */ /* 0x000fe20000000800 */
[----:B------:R-:W2:Y:S01]  /*11a0*/  @P1 LDG.E R0, desc[UR52][R6.64] ;  /* 0x0000003406001981 */ /* 0x000ea2000c1e1900 */
[----:B------:R-:W-:-:S04]  /*11b0*/  UISETP.NE.U32.AND UP0, UPT, UR4, URZ, UPT ;  /* 0x0000003f0400728c */ /* 0x000fc8000bf05070 */
[----:B------:R-:W-:Y:S02]  /*11c0*/  UISETP.NE.AND.EX UP0, UPT, UR5, URZ, UPT, UP0 ;  /* 0x0000003f0500728c */ /* 0x000fe4000bf05300 */
[----:B------:R-:W-:Y:S02]  /*11d0*/  UIMAD.WIDE UR4, UR6, 0x55555556, URZ ;  /* 0x55555556060478a5 */ /* 0x000fe4000f8e023f */
[----:B------:R-:W-:Y:S02]  /*11e0*/  USEL UR48, UR48, 0x1, UP0 ;  /* 0x0000000130307887 */ /* 0x000fe40008000000 */
[----:B------:R-:W-:Y:S02]  /*11f0*/  ULEA.HI UR5, UR5, UR5, URZ, 0x1 ;  /* 0x0000000505057291 */ /* 0x000fe4000f8f083f */
[----:B------:R-:W-:Y:S02]  /*1200*/  UIMAD UR48, UR48, UR7, URZ ;  /* 0x00000007303072a4 */ /* 0x000fe4000f8e023f */
[----:B-1----:R-:W-:-:S02]  /*1210*/  ULEA UR43, UR41, UR43, 0x18 ;  /* 0x0000002b292b7291 */ /* 0x002fc4000f8ec03f */
[----:B------:R-:W-:Y:S02]  /*1220*/  UIMAD UR5, UR5, -0x3, UR6 ;  /* 0xfffffffd050578a4 */ /* 0x000fe4000f8e0206 */
[----:B------:R-:W-:Y:S02]  /*1230*/  UIADD3 UR4, UR43, 0xf000, URZ ;  /* 0x0000f0002b047890 */ /* 0x000fe4000fffe03f */
[----:B------:R-:W-:Y:S02]  /*1240*/  UIADD3 UR6, UR48, 0x7f, URZ ;  /* 0x0000007f30067890 */ /* 0x000fe4000fffe03f */
[----:B------:R-:W-:Y:S02]  /*1250*/  ULOP3.LUT UP0, URZ, UR4, 0x3ff, URZ, 0xc0, !UPT ;  /* 0x000003ff043f7892 */ /* 0x000fe4000f80c03f */
[----:B------:R-:W-:Y:S02]  /*1260*/  ULEA UR5, UR5, UR4, 0xb ;  /* 0x0000000405057291 */ /* 0x000fe4000f8e583f */
[----:B------:R-:W-:-:S02]  /*1270*/  USHF.R.S32.HI UR4, URZ, 0x1f, UR6 ;  /* 0x0000001f3f047899 */ /* 0x000fc40008011406 */
[----:B------:R-:W-:Y:S01]  /*1280*/  PLOP3.LUT P0, PT, PT, PT, UP0, 0x80, 0x0 ;  /* 0x000000000000781c */ /* 0x000fe20003f0f008 */
[----:B------:R-:W-:Y:S02]  /*1290*/  USHF.R.U32.HI UR5, URZ, 0x4, UR5 ;  /* 0x000000043f057899 */ /* 0x000fe40008011605 */
[----:B------:R-:W-:Y:S02]  /*12a0*/  ULEA.HI UR4, UR4, UR6, URZ, 0x7 ;  /* 0x0000000604047291 */ /* 0x000fe4000f8f383f */
[----:B------:R-:W-:Y:S02]  /*12b0*/  ULOP3.LUT UR49, UR5, 0x3fff, URZ, 0xc0, !UPT ;  /* 0x00003fff05317892 */ /* 0x000fe4000f8ec03f */
[----:B------:R-:W-:Y:S01]  /*12c0*/  USHF.R.S32.HI UR47, URZ, 0x7, UR4 ;  /* 0x000000073f2f7899 */ /* 0x000fe20008011404 */
[----:B--2---:R-:W-:-:S04]  /*12d0*/  FMUL.FTZ R0, R3, R0 ;  /* 0x0000000003007220 */ /* 0x004fc80000410000 */
[----:B------:R-:W-:-:S05]  /*12e0*/  FMUL.FTZ R0, R0, UR8 ;  /* 0x0000000800007c20 */ /* 0x000fca0008410000 */
[----:B------:R-:W-:Y:S01]  /*12f0*/  R2UR UR44, R0 ;  /* 0x00000000002c72ca */ /* 0x000fe200000e0000 */
[----:B----4-:R-:W-:-:S14]  /*1300*/  @!P0 BRA `(.L_x_8464) ;  /* 0x0000000000408947 */ /* 0x010fdc0003800000 */
        /* <DEDUP_REMOVED lines=16> */
.L_x_8464:
[----:B------:R-:W-:Y:S01]  /*1410*/  ULOP3.LUT UR4, UR36, 0x1, URZ, 0xc0, !UPT ;  /* 0x0000000124047892 */ /* 0x000fe2000f8ec03f */
[----:B------:R-:W-:-:S05]  /*1420*/  IMAD.U32 R3, RZ, RZ, UR46 ;  /* 0x0000002eff037e24 */ /* 0x000fca000f8e00ff */
[----:B------:R-:W-:Y:S01]  /*1430*/  IMAD.U32 R0, RZ, RZ, UR4 ;  /* 0x00000004ff007e24 */ /* 0x000fe2000f8e00ff */
[----:B------:R-:W-:-:S04]  /*1440*/  ISETP.NE.AND P0, PT, R3, 0x3, PT ;  /* 0x000000030300780c */ /* 0x000fc80003f05270 */
[----:B------:R-:W-:-:S04]  /*1450*/  SHF.L.U32 R0, R0, 0x1f, RZ ;  /* 0x0000001f00007819 */ /* 0x000fc800000006ff */
[----:B------:R-:W0:Y:S02]  /*1460*/  SYNCS.PHASECHK.TRANS64.TRYWAIT P1, [UR43+0x19c00], R0 ;  /* 0x019c0000ff0075a7 */ /* 0x000e24000802016b */
[----:B0-----:R-:W-:Y:S05]  /*1470*/  @!P1 BRA `(.L_x_8465) ;  /* 0x0000009000b09947 */ /* 0x001fea0003800000 */
.L_x_8554:
[----:B------:R-:W-:Y:S05]  /*1480*/  @!P0 BRA `(.L_x_8466) ;  /* 0x0000000000048947 */ /* 0x000fea0003800000 */
[----:B------:R-:W-:Y:S01]  /*1490*/  BPT.TRAP 0x1 ;  /* 0x000000040000795c */ /* 0x000fe20000300000 */
.L_x_8466:
[----:B0-----:R-:W-:Y:S02]  /*14a0*/  IMAD.U32 R3, RZ, RZ, UR38 ;  /* 0x00000026ff037e24 */ /* 0x001fe4000f8e00ff */
[----:B------:R-:W-:-:S03]  /*14b0*/  IMAD.U32 R0, RZ, RZ, UR37 ;  /* 0x00000025ff007e24 */ /* 0x000fc6000f8e00ff */
[----:B------:R-:W-:Y:S02]  /*14c0*/  LEA R3, R3, UR43, 0x3 ;  /* 0x0000002b03037c11 */ /* 0x000fe4000f8e18ff */
[----:B------:R-:W-:-:S04]  /*14d0*/  SHF.L.U32 R0, R0, 0x1f, RZ ;  /* 0x0000001f00007819 */ /* 0x000fc800000006ff */
[----:B------:R0:W1:Y:S01]  /*14e0*/  SYNCS.PHASECHK.TRANS64.TRYWAIT P1, [R3+URZ+0x19c30], R0 ;  /* 0x019c3000030075a7 */ /* 0x000062000802017f */
[----:B------:R-:W-:Y:S05]  /*14f0*/  @!P0 BRA `(.L_x_8467) ;  /* 0x0000000000048947 */ /* 0x000fea0003800000 */
[----:B------:R-:W-:Y:S01]  /*1500*/  BPT.TRAP 0x1 ;  /* 0x000000040000795c */ /* 0x000fe20000300000 */
.L_x_8467:
[----:B------:R-:W2:Y:S01]  /*1510*/  LDL.LU R4, [R1] ;  /* 0x0000000001047983 */ /* 0x000ea20000300800 */
[----:B------:R-:W3:Y:S02]  /*1520*/  S2R R5, SR_TID.X ;  /* 0x0000000000057919 */ /* 0x000ee40000002100 */
[----:B---3--:R-:W-:Y:S01]  /*1530*/  LOP3.LUT P2, RZ, R5, 0x7f, RZ, 0xc0, !PT ;  /* 0x0000007f05ff7812 */ /* 0x008fe2000784c0ff */
[----:B------:R-:W-:Y:S01]  /*1540*/  IMAD.MOV.U32 R135, RZ, RZ, RZ ;  /* 0x000000ffff877224 */ /* 0x000fe200078e00ff */
[----:B--2---:R-:W-:-:S11]  /*1550*/  LOP3.LUT R4, R4, 0xffffffef, RZ, 0xc0, !PT ;  /* 0xffffffef04047812 */ /* 0x004fd600078ec0ff */
[----:B------:R-:W-:-:S05]  /*1560*/  @P2 LOP3.LUT R4, R4, 0x10, RZ, 0xfc, !PT ;  /* 0x0000001004042812 */ /* 0x000fca00078efcff */
[----:B------:R2:W-:Y:S01]  /*1570*/  STL [R1], R4 ;  /* 0x0000000401007387 */ /* 0x0005e20000100800 */
[----:B-1----:R-:W-:Y:S05]  /*1580*/  @P1 BRA `(.L_x_8468) ;  /* 0x0000000000081947 */ /* 0x002fea0003800000 */
[----:B------:R-:W1:Y:S02]  /*1590*/  SYNCS.PHASECHK.TRANS64.TRYWAIT P1, [R3+URZ+0x19c30], R0 ;  /* 0x019c3000030075a7 */ /* 0x000e64000802017f */
[----:B-1----:R-:W-:Y:S05]  /*15a0*/  @!P1 BRA `(.L_x_8469) ;  /* 0x00000090007c9947 */ /* 0x002fea0003800000 */
.L_x_8468:
[----:B------:R-:W-:Y:S05]  /*15b0*/  WARPSYNC.ALL ;  /* 0x0000000000007948 */ /* 0x000fea0003800000 */
[----:B------:R-:W-:Y:S01]  /*15c0*/  UIADD3 UR4, UR43, 0x13800, URZ ;  /* 0x000138002b047890 */ /* 0x000fe2000fffe03f */
[----:B------:R-:W-:Y:S01]  /*15d0*/  WARPGROUP.ARRIVE ;  /* 0x00000000000079c5 */ /* 0x000fe20000000000 */
[----:B------:R-:W-:Y:S01]  /*15e0*/  ULOP3.LUT UR12, UR49, 0x10000, URZ, 0xfc, !UPT ;  /* 0x00010000310c7892 */ /* 0x000fe2000f8efc3f */
[----:B--2---:R-:W-:Y:S01]  /*15f0*/  VIADD R4, R155, UR48 ;  /* 0x000000309b047c36 */ /* 0x004fe20008000000 */
        /* <DEDUP_REMOVED lines=12> */
[----:B------:R-:W-:Y:S01]  /*16c0*/  UIMAD UR14, UR38, 0x300, UR16 ;  /* 0x00000300260e78a4 */ /* 0x000fe2000f8e0210 */
        /* <DEDUP_REMOVED lines=10> */
[C---:B------:R-:W-:Y:S01]  /*1770*/  ISETP.GT.AND P0, PT, R4.reuse, 0x59, PT ;  /* 0x000000590400780c */ /* 0x040fe20003f04270 */
[----:B------:R-:W-:Y:S01]  /*1780*/  IMAD.U32 R9, RZ, RZ, UR44 ;  /* 0x0000002cff097e24 */ /* 0x000fe2000f8e00ff */
[----:B------:R-:W-:Y:S01]  /*1790*/  ISETP.GT.AND P6, PT, R4, 0x60, PT ;  /* 0x000000600400780c */ /* 0x000fe20003fc4270 */
[----:B------:R-:W2:Y:S01]  /*17a0*/  S2R R88, SR_TID.X ;  /* 0x0000000000587919 */ /* 0x000ea20000002100 */
        /* <DEDUP_REMOVED lines=59> */
[----:B01----:R-:W-:Y:S02]  /*1b60*/  FMNMX.FTZ R0, R28, R5, !PT ;  /* 0x000000051c007209 */ /* 0x003fe40007810000 */
        /* <DEDUP_REMOVED lines=118> */
[----:B------:R-:W-:-:S02]  /*22d0*/  ISETP.NE.AND P0, PT, R6, RZ, PT ;  /* 0x000000ff0600720c */ /* 0x000fc40003f05270 */
[----:B------:R-:W-:Y:S02]  /*22e0*/  FSEL R83, R83, -INF , P4 ;  /* 0xff80000053537808 */ /* 0x000fe40002000000 */
[----:B------:R-:W-:Y:S02]  /*22f0*/  FSEL R86, R86, -INF , P5 ;  /* 0xff80000056567808 */ /* 0x000fe40002800000 */
[----:B0-----:R-:W-:Y:S02]  /*2300*/  FMNMX.FTZ R7, R5, R0, !PT ;  /* 0x0000000005077209 */ /* 0x001fe40007810000 */
[----:B------:R-:W-:Y:S02]  /*2310*/  FMNMX.FTZ R5, R26, R27, !PT ;  /* 0x0000001b1a057209 */ /* 0x000fe40007810000 */
[----:B------:R-:W-:Y:S01]  /*2320*/  FSEL R87, R87, -INF , P6 ;  /* 0xff80000057577808 */ /* 0x000fe20003000000 */
[----:B------:R-:W0:Y:S02]  /*2330*/  SHFL.BFLY PT, R0, R7, 0x1, 0x1f ;  /* 0x0c201f0007007f89 */ /* 0x000e2400000e0000 */
[----:B0-----:R-:W-:-:S04]  /*2340*/  FMNMX.FTZ R0, R7, R0, !PT ;  /* 0x0000000007007209 */ /* 0x001fc80007810000 */
[C---:B------:R-:W-:Y:S01]  /*2350*/  FSETP.NEU.FTZ.AND P2, PT, R0.reuse, -INF , PT ;  /* 0xff8000000000780b */ /* 0x040fe20003f5d000 */
[----:B------:R-:W-:-:S05]  /*2360*/  FFMA.FTZ R12, R0, R9, -8 ;  /* 0xc1000000000c7423 */ /* 0x000fca0000010009 */
[----:B------:R-:W-:Y:S02]  /*2370*/  FSEL R12, R12, RZ, P2 ;  /* 0x000000ff0c0c7208 */ /* 0x000fe40001000000 */
[----:B------:R-:W-:Y:S02]  /*2380*/  ISETP.NE.AND P2, PT, R8, RZ, PT ;  /* 0x000000ff0800720c */ /* 0x000fe40003f45270 */
[----:B------:R-:W-:Y:S01]  /*2390*/  FMNMX.FTZ R8, R30, R5, !PT ;  /* 0x000000051e087209 */ /* 0x000fe20007810000 */
[----:B------:R-:W-:-:S01]  /*23a0*/  FFMA.FTZ R4, R24, UR44, -R12 ;  /* 0x0000002c18047c23 */ /* 0x000fc2000801080c */
[--C-:B------:R-:W-:Y:S01]  /*23b0*/  FFMA.FTZ R6, R28, UR44, -R12.reuse ;  /* 0x0000002c1c067c23 */ /* 0x100fe2000801080c */
        /* <DEDUP_REMOVED lines=8> */
[----:B------:R-:W-:-:S02]  /*2440*/  IMAD.U32 R64, RZ, RZ, UR44 ;  /* 0x0000002cff407e24 */ /* 0x000fc4000f8e00ff */
        /* <DEDUP_REMOVED lines=17> */
[----:B------:R-:W-:-:S02]  /*2560*/  FMNMX.FTZ R5, R43, R14, !PT ;  /* 0x0000000e2b057209 */ /* 0x000fc40007810000 */
[----:B--2---:R-:W-:Y:S01]  /*2570*/  LOP3.LUT P2, RZ, R88, 0x7f, RZ, 0xc0, !PT ;  /* 0x0000007f58ff7812 */ /* 0x004fe2000784c0ff */
[----:B------:R-:W-:Y:S01]  /*2580*/  IMAD.MOV.U32 R88, RZ, RZ, R135 ;  /* 0x000000ffff587224 */ /* 0x000fe200078e0087 */
[----:B------:R-:W-:-:S03]  /*2590*/  FMNMX.FTZ R14, R46, R5, !PT ;  /* 0x000000052e0e7209 */ /* 0x000fc60007810000 */
[----:B------:R-:W-:Y:S01]  /*25a0*/  MUFU.EX2 R7, R7 ;  /* 0x0000000700077308 */ /* 0x000fe20000000800 */
[----:B------:R-:W-:Y:S01]  /*25b0*/  FMNMX.FTZ R5, R47, R14, !PT ;  /* 0x0000000e2f057209 */ /* 0x000fe20007810000 */
[--C-:B------:R-:W-:Y:S01]  /*25c0*/  FFMA.FTZ R14, R40, UR44, -R12.reuse ;  /* 0x0000002c280e7c23 */ /* 0x100fe2000801080c */
[----:B------:R-:W-:-:S02]  /*25d0*/  FFMA.FTZ R40, R65, UR44, -R12 ;  /* 0x0000002c41287c23 */ /* 0x000fc4000801080c */
[----:B------:R-:W-:-:S03]  /*25e0*/  FMNMX.FTZ R20, R50, R5, !PT ;  /* 0x0000000532147209 */ /* 0x000fc60007810000 */
[----:B------:R-:W-:Y:S01]  /*25f0*/  MUFU.EX2 R6, R6 ;  /* 0x0000000600067308 */ /* 0x000fe20000000800 */
[----:B------:R-:W-:-:S04]  /*2600*/  FMNMX.FTZ R5, R51, R20, !PT ;  /* 0x0000001433057209 */ /* 0x000fc80007810000 */
[----:B------:R-:W-:-:S03]  /*2610*/  FMNMX.FTZ R20, R54, R5, !PT ;  /* 0x0000000536147209 */ /* 0x000fc60007810000 */
[----:B------:R-:W0:Y:S01]  /*2620*/  MUFU.EX2 R9, R9 ;  /* 0x0000000900097308 */ /* 0x000e220000000800 */
[----:B------:R-:W-:Y:S01]  /*2630*/  FMNMX.FTZ R5, R55, R20, !PT ;  /* 0x0000001437057209 */ /* 0x000fe20007810000 */
[--C-:B------:R-:W-:Y:S01]  /*2640*/  FFMA.FTZ R20, R44, UR44, -R12.reuse ;  /* 0x0000002c2c147c23 */ /* 0x100fe2000801080c */
[----:B------:R-:W-:-:S02]  /*2650*/  FFMA.FTZ R44, R68, UR44, -R12 ;  /* 0x0000002c442c7c23 */ /* 0x000fc4000801080c */
[----:B------:R-:W-:-:S03]  /*2660*/  FMNMX.FTZ R24, R58, R5, !PT ;  /* 0x000000053a187209 */ /* 0x000fc60007810000 */
[----:B------:R-:W-:Y:S01]  /*2670*/  MUFU.EX2 R8, R8 ;  /* 0x0000000800087308 */ /* 0x000fe20000000800 */
[----:B------:R-:W-:-:S04]  /*2680*/  FMNMX.FTZ R5, R59, R24, !PT ;  /* 0x000000183b057209 */ /* 0x000fc80007810000 */
[----:B------:R-:W-:-:S03]  /*2690*/  FMNMX.FTZ R24, R62, R5, !PT ;  /* 0x000000053e187209 */ /* 0x000fc60007810000 */
[----:B------:R-:W-:Y:S01]  /*26a0*/  MUFU.EX2 R11, R11 ;  /* 0x0000000b000b7308 */ /* 0x000fe20000000800 */
[----:B------:R-:W-:Y:S01]  /*26b0*/  FMNMX.FTZ R5, R63, R24, !PT ;  /* 0x000000183f057209 */ /* 0x000fe20007810000 */
[----:B------:R-:W-:Y:S01]  /*26c0*/  FFMA.FTZ R24, R48, UR44, -R12 ;  /* 0x0000002c30187c23 */ /* 0x000fe2000801080c */
[----:B0-----:R-:W-:Y:S02]  /*26d0*/  F2FP.SATFINITE.E4M3.F32.PACK_AB_MERGE_C R148, R9, R6, RZ ;  /* 0x000000060994723e */ /* 0x001fe400048070ff */
[----:B------:R-:W-:Y:S02]  /*26e0*/  FMNMX.FTZ R28, R66, R5, !PT ;  /* 0x00000005421c7209 */ /* 0x000fe40007810000 */
[----:B------:R-:W-:Y:S01]  /*26f0*/  F2FP.SATFINITE.E4M3.F32.PACK_AB_MERGE_C R148, R7, R4, R148 ;  /* 0x000000040794723e */ /* 0x000fe20004807094 */
        /* <DEDUP_REMOVED lines=13> */
[--C-:B------:R-:W-:Y:S01]  /*27d0*/  FFMA.FTZ R32, R56, UR44, -R12.reuse ;  /* 0x0000002c38207c23 */ /* 0x100fe2000801080c */
[----:B------:R-:W-:-:S01]  /*27e0*/  FFMA.FTZ R56, R80, UR44, -R12 ;  /* 0x0000002c50387c23 */ /* 0x000fc2000801080c */
[----:B0-----:R-:W-:Y:S02]  /*27f0*/  F2FP.SATFINITE.E4M3.F32.PACK_AB_MERGE_C R150, R13, R10, RZ ;  /* 0x0000000a0d96723e */ /* 0x001fe400048070ff */
[----:B------:R-:W-:Y:S02]  /*2800*/  FMNMX.FTZ R36, R82, R5, !PT ;  /* 0x0000000552247209 */ /* 0x000fe40007810000 */
[----:B------:R-:W-:Y:S01]  /*2810*/  MUFU.EX2 R20, R20 ;  /* 0x0000001400147308 */ /* 0x000fe20000000800 */
[----:B------:R-:W-:Y:S02]  /*2820*/  F2FP.SATFINITE.E4M3.F32.PACK_AB_MERGE_C R150, R11, R8, R150 ;  /* 0x000000080b96723e */ /* 0x000fe40004807096 */
[----:B------:R-:W-:-:S04]  /*2830*/  FMNMX.FTZ R5, R83, R36, !PT ;  /* 0x0000002453057209 */ /* 0x000fc80007810000 */
[----:B------:R-:W-:Y:S01]  /*2840*/  FMNMX.FTZ R36, R86, R5, !PT ;  /* 0x0000000556247209 */ /* 0x000fe20007810000 */
[----:B------:R-:W0:Y:S03]  /*2850*/  MUFU.EX2 R21, R21 ;  /* 0x0000001500157308 */ /* 0x000e260000000800 */
[----:B------:R-:W-:Y:S01]  /*2860*/  FMNMX.FTZ R5, R87, R36, !PT ;  /* 0x0000002457057209 */ /* 0x000fe20007810000 */
[----:B------:R-:W-:-:S04]  /*2870*/  FFMA.FTZ R36, R60, UR44, -R12 ;  /* 0x0000002c3c247c23 */ /* 0x000fc8000801080c */
[----:B------:R-:W1:Y:S01]  /*2880*/  SHFL.BFLY PT, R48, R5, 0x2, 0x1f ;  /* 0x0c401f0005307f89 */ /* 0x000e6200000e0000 */
[----:B------:R-:W-:Y:S08]  /*2890*/  MUFU.EX2 R24, R24 ;  /* 0x0000001800187308 */ /* 0x000ff00000000800 */
[----:B------:R-:W-:Y:S01]  /*28a0*/  MUFU.EX2 R25, R25 ;  /* 0x0000001900197308 */ /* 0x000fe20000000800 */
[----:B0-----:R-:W-:-:S04]  /*28b0*/  F2FP.SATFINITE.E4M3.F32.PACK_AB_MERGE_C R144, R21, R20, RZ ;  /* 0x000000141590723e */ /* 0x001fc800048070ff */
[----:B------:R-:W-:-:S03]  /*28c0*/  F2FP.SATFINITE.E4M3.F32.PACK_AB_MERGE_C R144, R15, R14, R144 ;  /* 0x0000000e0f90723e */ /* 0x000fc60004807090 */
[----:B------:R-:W-:Y:S01]  /*28d0*/  MUFU.EX2 R28, R28 ;  /* 0x0000001c001c7308 */ /* 0x000fe20000000800 */
[----:B-1----:R-:W-:Y:S01]  /*28e0*/  FMNMX.FTZ R57, R5, R48, !PT ;  /* 0x0000003005397209 */ /* 0x002fe20007810000 */
[----:B------:R-:W-:-:S06]  /*28f0*/  FFMA.FTZ R48, R72, UR44, -R12 ;  /* 0x0000002c48307c23 */ /* 0x000fcc000801080c */
[----:B------:R-:W0:Y:S01]  /*2900*/  MUFU.EX2 R29, R29 ;  /* 0x0000001d001d7308 */ /* 0x000e220000000800 */
[----:B------:R-:W1:Y:S07]  /*2910*/  SHFL.BFLY PT, R60, R57, 0x1, 0x1f ;  /* 0x0c201f00393c7f89 */ /* 0x000e6e00000e0000 */
[----:B------:R-:W-:Y:S08]  /*2920*/  MUFU.EX2 R32, R32 ;  /* 0x0000002000207308 */ /* 0x000ff00000000800 */
[----:B------:R-:W-:Y:S01]  /*2930*/  MUFU.EX2 R33, R33 ;  /* 0x0000002100217308 */ /* 0x000fe20000000800 */
[----:B0-----:R-:W-:-:S04]  /*2940*/  F2FP.SATFINITE.E4M3.F32.PACK_AB_MERGE_C R146, R29, R28, RZ ;  /* 0x0000001c1d92723e */ /* 0x001fc800048070ff */
[----:B------:R-:W-:-:S03]  /*2950*/  F2FP.SATFINITE.E4M3.F32.PACK_AB_MERGE_C R146, R25, R24, R146 ;  /* 0x000000181992723e */ /* 0x000fc60004807092 */
[----:B------:R-:W-:Y:S01]  /*2960*/  MUFU.EX2 R36, R36 ;  /* 0x0000002400247308 */ /* 0x000fe20000000800 */
[----:B-1----:R-:W-:Y:S01]  /*2970*/  FMNMX.FTZ R5, R57, R60, !PT ;  /* 0x0000003c39057209 */ /* 0x002fe20007810000 */
[--C-:B------:R-:W-:Y:S01]  /*2980*/  FFMA.FTZ R57, R81, UR44, -R12.reuse ;  /* 0x0000002c51397c23 */ /* 0x100fe2000801080c */
[----:B------:R-:W-:-:S02]  /*2990*/  FFMA.FTZ R60, R84, UR44, -R12 ;  /* 0x0000002c543c7c23 */ /* 0x000fc4000801080c */
[C---:B------:R-:W-:Y:S01]  /*29a0*/  FSETP.NEU.FTZ.AND P1, PT, R5.reuse, -INF , PT ;  /* 0xff8000000500780b */ /* 0x040fe20003f3d000 */
[----:B------:R-:W-:-:S02]  /*29b0*/  FFMA.FTZ R64, R5, R64, -8 ;  /* 0xc100000005407423 */ /* 0x000fc40000010040 */
[----:B------:R-:W-:Y:S03]  /*29c0*/  MUFU.EX2 R41, R41 ;  /* 0x0000002900297308 */ /* 0x000fe60000000800 */
[----:B------:R-:W-:-:S02]  /*29d0*/  FSEL R64, R64, RZ, P1 ;  /* 0x000000ff40407208 */ /* 0x000fc40000800000 */
        /* <DEDUP_REMOVED lines=27> */
[----:B------:R-:W-:-:S02]  /*2b90*/  @!P2 VIADD R50, R3, 0x19c40 ;  /* 0x00019c400332a836 */ /* 0x000fc40000000000 */
[----:B------:R-:W-:-:S01]  /*2ba0*/  FFMA.FTZ R55, R55, UR44, -R64 ;  /* 0x0000002c37377c23 */ /* 0x000fc20008010840 */
[--C-:B------:R-:W-:Y:S01]  /*2bb0*/  FFMA.FTZ R62, R62, UR44, -R64.reuse ;  /* 0x0000002c3e3e7c23 */ /* 0x100fe20008010840 */
[----:B------:R-:W-:-:S01]  /*2bc0*/  FFMA.FTZ R63, R63, UR44, -R64 ;  /* 0x0000002c3f3f7c23 */ /* 0x000fc20008010840 */
[----:B------:R-:W-:Y:S01]  /*2bd0*/  FFMA.FTZ R70, R70, UR44, -R64 ;  /* 0x0000002c46467c23 */ /* 0x000fe20008010840 */
[----:B------:R-:W-:Y:S01]  /*2be0*/  @!P2 PRMT R50, RZ, 0x654, R50 ;  /* 0x00000654ff32a816 */ /* 0x000fe20000000032 */
[----:B------:R-:W2:Y:S01]  /*2bf0*/  MUFU.EX2 R65, R65 ;  /* 0x0000004100417308 */ /* 0x000ea20000000800 */
[----:B0-----:R-:W-:-:S01]  /*2c00*/  FADD.FTZ R59, R12, R27 ;  /* 0x0000001b0c3b7221 */ /* 0x001fc20000010000 */
[--C-:B------:R-:W-:Y:S01]  /*2c10*/  FFMA.FTZ R71, R71, UR44, -R64.reuse ;  /* 0x0000002c47477c23 */ /* 0x100fe20008010840 */
[----:B------:R0:W-:Y:S01]  /*2c20*/  @!P2 SYNCS.ARRIVE.TRANS64.RED.A1T0 RZ, [R50+URZ], RZ ;  /* 0x000000ff32ffa9a7 */ /* 0x0001e2000810043f */
[----:B------:R-:W-:-:S01]  /*2c30*/  FFMA.FTZ R75, R75, UR44, -R64 ;  /* 0x0000002c4b4b7c23 */ /* 0x000fc20008010840 */
[--C-:B------:R-:W-:Y:S01]  /*2c40*/  FFMA.FTZ R78, R78, UR44, -R64.reuse ;  /* 0x0000002c4e4e7c23 */ /* 0x100fe20008010840 */
[----:B------:R-:W-:-:S01]  /*2c50*/  FFMA.FTZ R79, R79, UR44, -R64 ;  /* 0x0000002c4f4f7c23 */ /* 0x000fc20008010840 */
[----:B------:R-:W-:Y:S01]  /*2c60*/  FFMA.FTZ R82, R82, UR44, -R64 ;  /* 0x0000002c52527c23 */ /* 0x000fe20008010840 */
[----:B------:R-:W3:Y:S01]  /*2c70*/  MUFU.EX2 R26, R26 ;  /* 0x0000001a001a7308 */ /* 0x000ee20000000800 */
[----:B-1----:R-:W-:-:S01]  /*2c80*/  FADD.FTZ R58, R30, R59 ;  /* 0x0000003b1e3a7221 */ /* 0x002fc20000010000 */
[--C-:B------:R-:W-:Y:S01]  /*2c90*/  FFMA.FTZ R83, R83, UR44, -R64.reuse ;  /* 0x0000002c53537c23 */ /* 0x100fe20008010840 */
[----:B------:R-:W-:-:S05]  /*2ca0*/  FFMA.FTZ R86, R86, UR44, -R64 ;  /* 0x0000002c56567c23 */ /* 0x000fca0008010840 */
[----:B------:R-:W1:Y:S01]  /*2cb0*/  MUFU.EX2 R31, R31 ;  /* 0x0000001f001f7308 */ /* 0x000e620000000800 */
[----:B--2---:R-:W-:-:S01]  /*2cc0*/  FADD.FTZ R59, R65, R58 ;  /* 0x0000003a413b7221 */ /* 0x004fc20000010000 */
[----:B------:R-:W-:Y:S01]  /*2cd0*/  FADD.FTZ R58, R8, R51 ;  /* 0x00000033083a7221 */ /* 0x000fe20000010000 */
[----:B------:R-:W-:-:S03]  /*2ce0*/  F2FP.SATFINITE.E4M3.F32.PACK_AB_MERGE_C R30, R65, R30, RZ ;  /* 0x0000001e411e723e */ /* 0x000fc600048070ff */
[----:B------:R-:W-:Y:S01]  /*2cf0*/  FADD.FTZ R51, R11, R58 ;  /* 0x0000003a0b337221 */ /* 0x000fe20000010000 */
[----:B------:R-:W-:Y:S01]  /*2d00*/  F2FP.SATFINITE.E4M3.F32.PACK_AB_MERGE_C R149, R27, R12, R30 ;  /* 0x0000000c1b95723e */ /* 0x000fe2000480701e */
[----:B------:R-:W2:Y:S01]  /*2d10*/  MUFU.EX2 R38, R38 ;  /* 0x0000002600267308 */ /* 0x000ea20000000800 */
[----:B---3--:R-:W-:-:S01]  /*2d20*/  FADD.FTZ R72, R26, R59 ;  /* 0x0000003b1a487221 */ /* 0x008fc20000010000 */
[----:B------:R-:W-:Y:S01]  /*2d30*/  FADD.FTZ R58, R10, R51 ;  /* 0x000000330a3a7221 */ /* 0x000fe20000010000 */
[----:B------:R-:W-:-:S01]  /*2d40*/  FFMA.FTZ R51, R74, UR44, -R64 ;  /* 0x0000002c4a337c23 */ /* 0x000fc20008010840 */
[----:B------:R-:W-:-:S04]  /*2d50*/  FFMA.FTZ R64, R87, UR44, -R64 ;  /* 0x0000002c57407c23 */ /* 0x000fc80008010840 */
[----:B------:R-:W3:Y:S01]  /*2d60*/  MUFU.EX2 R39, R39 ;  /* 0x0000002700277308 */ /* 0x000ee20000000800 */
[----:B-1----:R-:W-:-:S07]  /*2d70*/  FADD.FTZ R59, R31, R72 ;  /* 0x000000481f3b7221 */ /* 0x002fce0000010000 */
[----:B------:R-:W1:Y:S08]  /*2d80*/  MUFU.EX2 R34, R34 ;  /* 0x0000002200227308 */ /* 0x000e700000000800 */
[----:B------:R-:W4:Y:S08]  /*2d90*/  MUFU.EX2 R35, R35 ;  /* 0x0000002300237308 */ /* 0x000f300000000800 */
[----:B------:R-:W5:Y:S08]  /*2da0*/  MUFU.EX2 R68, R68 ;  /* 0x0000004400447308 */ /* 0x000f700000000800 */
[----:B------:R2:W-:Y:S08]  /*2db0*/  MUFU.EX2 R3, R66 ;  /* 0x0000004200037308 */ /* 0x0005f00000000800 */
[----:B------:R-:W5:Y:S01]  /*2dc0*/  MUFU.EX2 R69, R69 ;  /* 0x0000004500457308 */ /* 0x000f620000000800 */
[----:B--2---:R-:W-:-:S01]  /*2dd0*/  FADD.FTZ R66, R38, R59 ;  /* 0x0000003b26427221 */ /* 0x004fc20000010000 */
[----:B------:R-:W-:Y:S01]  /*2de0*/  FADD.FTZ R59, R13, R58 ;  /* 0x0000003a0d3b7221 */ /* 0x000fe20000010000 */
[----:B---3--:R-:W-:-:S02]  /*2df0*/  F2FP.SATFINITE.E4M3.F32.PACK_AB_MERGE_C R38, R39, R38, RZ ;  /* 0x000000262726723e */ /* 0x008fc400048070ff */
[----:B------:R-:W-:Y:S01]  /*2e00*/  FADD.FTZ R73, R39, R66 ;  /* 0x0000004227497221 */ /* 0x000fe20000010000 */
[----:B------:R-:W-:-:S01]  /*2e10*/  FADD.FTZ R58, R14, R59 ;  /* 0x0000003b0e3a7221 */ /* 0x000fc20000010000 */
[----:B------:R-:W-:Y:S01]  /*2e20*/  F2FP.SATFINITE.E4M3.F32.PACK_AB_MERGE_C R151, R31, R26, R38 ;  /* 0x0000001a1f97723e */ /* 0x000fe20004807026 */
[----:B------:R-:W2:Y:S01]  /*2e30*/  MUFU.EX2 R42, R42 ;  /* 0x0000002a002a7308 */ /* 0x000ea20000000800 */
[----:B-1----:R-:W-:-:S01]  /*2e40*/  FADD.FTZ R66, R34, R73 ;  /* 0x0000004922427221 */ /* 0x002fc20000010000 */
[----:B------:R-:W-:-:S04]  /*2e50*/  FADD.FTZ R59, R15, R58 ;  /* 0x0000003a0f3b7221 */ /* 0x000fc80000010000 */
[----:B------:R-:W-:Y:S02]  /*2e60*/  FADD.FTZ R58, R20, R59 ;  /* 0x0000003b143a7221 */ /* 0x000fe40000010000 */
[----:B------:R-:W1:Y:S02]  /*2e70*/  MUFU.EX2 R43, R43 ;  /* 0x0000002b002b7308 */ /* 0x000e640000000800 */
[----:B------:R-:W-:-:S04]  /*2e80*/  FADD.FTZ R59, R21, R58 ;  /* 0x0000003a153b7221 */ /* 0x000fc80000010000 */
[----:B------:R-:W-:Y:S02]  /*2e90*/  FADD.FTZ R58, R24, R59 ;  /* 0x0000003b183a7221 */ /* 0x000fe40000010000 */
[----:B0-----:R4:W-:Y:S02]  /*2ea0*/  MUFU.EX2 R50, R67 ;  /* 0x0000004300327308 */ /* 0x0019e40000000800 */
[----:B------:R-:W-:-:S04]  /*2eb0*/  FADD.FTZ R9, R25, R58 ;  /* 0x0000003a19097221 */ /* 0x000fc80000010000 */
[----:B------:R-:W-:Y:S02]  /*2ec0*/  FADD.FTZ R10, R28, R9 ;  /* 0x000000091c0a7221 */ /* 0x000fe40000010000 */
[----:B------:R-:W0:Y:S01]  /*2ed0*/  MUFU.EX2 R54, R54 ;  /* 0x0000003600367308 */ /* 0x000e220000000800 */
[----:B----4-:R-:W-:-:S01]  /*2ee0*/  FADD.FTZ R67, R35, R66 ;  /* 0x0000004223437221 */ /* 0x010fc20000010000 */
[----:B------:R-:W-:-:S03]  /*2ef0*/  FADD.FTZ R29, R29, R10 ;  /* 0x0000000a1d1d7221 */ /* 0x000fc60000010000 */
[----:B-----5:R-:W-:Y:S01]  /*2f00*/  FADD.FTZ R66, R68, R67 ;  /* 0x0000004344427221 */ /* 0x020fe20000010000 */
[----:B------:R-:W-:-:S01]  /*2f10*/  FADD.FTZ R10, R32, R29 ;  /* 0x0000001d200a7221 */ /* 0x000fc20000010000 */
[C---:B------:R-:W-:Y:S01]  /*2f20*/  F2FP.SATFINITE.E4M3.F32.PACK_AB_MERGE_C R68, R69.reuse, R68, RZ ;  /* 0x000000444544723e */ /* 0x040fe200048070ff */
[----:B------:R-:W3:Y:S01]  /*2f30*/  MUFU.EX2 R55, R55 ;  /* 0x0000003700377308 */ /* 0x000ee20000000800 */
[----:B------:R-:W-:-:S02]  /*2f40*/  FADD.FTZ R67, R69, R66 ;  /* 0x0000004245437221 */ /* 0x000fc40000010000 */
[----:B------:R-:W-:Y:S02]  /*2f50*/  F2FP.SATFINITE.E4M3.F32.PACK_AB_MERGE_C R145, R35, R34, R68 ;  /* 0x000000222391723e */ /* 0x000fe40004807044 */
[----:B--2---:R-:W-:-:S03]  /*2f60*/  FADD.FTZ R66, R42, R67 ;  /* 0x000000432a427221 */ /* 0x004fc60000010000 */
[----:B------:R-:W2:Y:S01]  /*2f70*/  MUFU.EX2 R46, R46 ;  /* 0x0000002e002e7308 */ /* 0x000ea20000000800 */
[----:B-1----:R-:W-:-:S04]  /*2f80*/  FADD.FTZ R13, R43, R66 ;  /* 0x000000422b0d7221 */ /* 0x002fc80000010000 */
[----:B0-----:R-:W-:-:S03]  /*2f90*/  FADD.FTZ R20, R54, R13 ;  /* 0x0000000d36147221 */ /* 0x001fc60000010000 */
[----:B------:R-:W0:Y:S01]  /*2fa0*/  MUFU.EX2 R47, R47 ;  /* 0x0000002f002f7308 */ /* 0x000e220000000800 */
[----:B---3--:R-:W-:-:S01]  /*2fb0*/  FADD.FTZ R9, R55, R20 ;  /* 0x0000001437097221 */ /* 0x008fc20000010000 */
[----:B------:R-:W-:-:S04]  /*2fc0*/  F2FP.SATFINITE.E4M3.F32.PACK_AB_MERGE_C R54, R55, R54, RZ ;  /* 0x000000363736723e */ /* 0x000fc800048070ff */
[----:B------:R-:W-:Y:S02]  /*2fd0*/  F2FP.SATFINITE.E4M3.F32.PACK_AB_MERGE_C R147, R43, R42, R54 ;  /* 0x0000002a2b93723e */ /* 0x000fe40004807036 */
[----:B------:R-:W1:Y:S01]  /*2fe0*/  MUFU.EX2 R62, R62 ;  /* 0x0000003e003e7308 */ /* 0x000e620000000800 */
[----:B--2---:R-:W-:-:S01]  /*2ff0*/  FADD.FTZ R20, R46, R9 ;  /* 0x000000092e147221 */ /* 0x004fc20000010000 */
[----:B------:R-:W-:-:S04]  /*3000*/  FADD.FTZ R9, R33, R10 ;  /* 0x0000000a21097221 */ /* 0x000fc80000010000 */
[----:B------:R-:W-:Y:S01]  /*3010*/  FADD.FTZ R10, R36, R9 ;  /* 0x00000009240a7221 */ /* 0x000fe20000010000 */
[----:B------:R-:W-:Y:S01]  /*3020*/  F2FP.SATFINITE.E4M3.F32.PACK_AB_MERGE_C R36, R41, R36, RZ ;  /* 0x000000242924723e */ /* 0x000fe200048070ff */
[----:B------:R-:W2:Y:S01]  /*3030*/  MUFU.EX2 R63, R63 ;  /* 0x0000003f003f7308 */ /* 0x000ea20000000800 */
[----:B0-----:R-:W-:-:S01]  /*3040*/  FADD.FTZ R13, R47, R20 ;  /* 0x000000142f0d7221 */ /* 0x001fc20000010000 */
[----:B------:R-:W-:Y:S01]  /*3050*/  FADD.FTZ R10, R41, R10 ;  /* 0x0000000a290a7221 */ /* 0x000fe20000010000 */
[----:B------:R-:W-:-:S03]  /*3060*/  F2FP.SATFINITE.E4M3.F32.PACK_AB_MERGE_C R140, R33, R32, R36 ;  /* 0x00000020218c723e */ /* 0x000fc60004807024 */
[----:B------:R-:W-:Y:S02]  /*3070*/  FADD.FTZ R7, R37, R10 ;  /* 0x0000000a25077221 */ /* 0x000fe40000010000 */
[----:B------:R-:W0:Y:S01]  /*3080*/  MUFU.EX2 R40, R40 ;  /* 0x0000002800287308 */ /* 0x000e220000000800 */
[----:B-1----:R-:W-:-:S07]  /*3090*/  FADD.FTZ R4, R62, R13 ;  /* 0x0000000d3e047221 */ /* 0x002fce0000010000 */
[----:B------:R-:W1:Y:S01]  /*30a0*/  MUFU.EX2 R44, R44 ;  /* 0x0000002c002c7308 */ /* 0x000e620000000800 */
[----:B--2---:R-:W-:-:S01]  /*30b0*/  FADD.FTZ R4, R63, R4 ;  /* 0x000000043f047221 */ /* 0x004fc20000010000 */
[----:B------:R-:W-:-:S03]  /*30c0*/  F2FP.SATFINITE.E4M3.F32.PACK_AB_MERGE_C R62, R63, R62, RZ ;  /* 0x0000003e3f3e723e */ /* 0x000fc600048070ff */
[----:B------:R-:W-:Y:S01]  /*30d0*/  FADD.FTZ R9, R3, R4 ;  /* 0x0000000403097221 */ /* 0x000fe20000010000 */
[----:B------:R-:W-:Y:S02]  /*30e0*/  F2FP.SATFINITE.E4M3.F32.PACK_AB_MERGE_C R141, R47, R46, R62 ;  /* 0x0000002e2f8d723e */ /* 0x000fe4000480703e */
[----:B------:R-:W2:Y:S01]  /*30f0*/  MUFU.EX2 R70, R70 ;  /* 0x0000004600467308 */ /* 0x000ea20000000800 */
[----:B0-----:R-:W-:-:S01]  /*3100*/  FADD.FTZ R7, R40, R7 ;  /* 0x0000000728077221 */ /* 0x001fc20000010000 */
[----:B------:R-:W-:-:S06]  /*3110*/  FADD.FTZ R9, R50, R9 ;  /* 0x0000000932097221 */ /* 0x000fcc0000010000 */
[----:B------:R-:W0:Y:S01]  /*3120*/  MUFU.EX2 R45, R45 ;  /* 0x0000002d002d7308 */ /* 0x000e220000000800 */
[----:B-1----:R-:W-:-:S07]  /*3130*/  FADD.FTZ R4, R44, R7 ;  /* 0x000000072c047221 */ /* 0x002fce0000010000 */
[----:B------:R-:W1:Y:S01]  /*3140*/  MUFU.EX2 R71, R71 ;  /* 0x0000004700477308 */ /* 0x000e620000000800 */
[----:B--2---:R-:W-:-:S07]  /*3150*/  FADD.FTZ R8, R70, R9 ;  /* 0x0000000946087221 */ /* 0x004fce0000010000 */
[----:B------:R-:W-:Y:S01]  /*3160*/  MUFU.EX2 R52, R52 ;  /* 0x0000003400347308 */ /* 0x000fe20000000800 */
[C---:B0-----:R-:W-:Y:S01]  /*3170*/  F2FP.SATFINITE.E4M3.F32.PACK_AB_MERGE_C R44, R45.reuse, R44, RZ ;  /* 0x0000002c2d2c723e */ /* 0x041fe200048070ff */
[----:B------:R-:W-:-:S03]  /*3180*/  FADD.FTZ R45, R45, R4 ;  /* 0x000000042d2d7221 */ /* 0x000fc60000010000 */
[----:B------:R-:W-:-:S03]  /*3190*/  F2FP.SATFINITE.E4M3.F32.PACK_AB_MERGE_C R142, R40, R37, R44 ;  /* 0x00000025288e723e */ /* 0x000fc6000480702c */
[----:B------:R-:W0:Y:S01]  /*31a0*/  MUFU.EX2 R53, R53 ;  /* 0x0000003500357308 */ /* 0x000e220000000800 */
[----:B-1----:R-:W-:-:S01]  /*31b0*/  FADD.FTZ R8, R71, R8 ;  /* 0x0000000847087221 */ /* 0x002fc20000010000 */
[----:B------:R-:W-:-:S04]  /*31c0*/  F2FP.SATFINITE.E4M3.F32.PACK_AB_MERGE_C R70, R71, R70, RZ ;  /* 0x000000464746723e */ /* 0x000fc800048070ff */
[----:B------:R-:W-:Y:S02]  /*31d0*/  F2FP.SATFINITE.E4M3.F32.PACK_AB_MERGE_C R143, R50, R3, R70 ;  /* 0x00000003328f723e */ /* 0x000fe40004807046 */
        /* <DEDUP_REMOVED lines=14> */
[----:B------:R-:W-:Y:S01]  /*32c0*/  MUFU.EX2 R60, R60 ;  /* 0x0000003c003c7308 */ /* 0x000fe20000000800 */
[----:B--2---:R-:W-:-:S07]  /*32d0*/  FADD.FTZ R4, R78, R9 ;  /* 0x000000094e047221 */ /* 0x004fce0000010000 */
[----:B------:R-:W1:Y:S01]  /*32e0*/  MUFU.EX2 R61, R61 ;  /* 0x0000003d003d7308 */ /* 0x000e620000000800 */
[C---:B0-----:R-:W-:Y:S01]  /*32f0*/  F2FP.SATFINITE.E4M3.F32.PACK_AB_MERGE_C R78, R79.reuse, R78, RZ ;  /* 0x0000004e4f4e723e */ /* 0x041fe200048070ff */
[----:B------:R-:W-:-:S03]  /*3300*/  FADD.FTZ R79, R79, R4 ;  /* 0x000000044f4f7221 */ /* 0x000fc60000010000 */
[----:B------:R-:W-:-:S03]  /*3310*/  F2FP.SATFINITE.E4M3.F32.PACK_AB_MERGE_C R137, R6, R51, R78 ;  /* 0x000000330689723e */ /* 0x000fc6000480704e */
[----:B------:R-:W0:Y:S08]  /*3320*/  MUFU.EX2 R56, R56 ;  /* 0x0000003800387308 */ /* 0x000e300000000800 */
[----:B------:R-:W2:Y:S01]  /*3330*/  MUFU.EX2 R82, R82 ;  /* 0x0000005200527308 */ /* 0x000ea20000000800 */
[----:B-1----:R-:W-:-:S07]  /*3340*/  F2FP.SATFINITE.E4M3.F32.PACK_AB_MERGE_C R9, R61, R60, RZ ;  /* 0x0000003c3d09723e */ /* 0x002fce00048070ff */
[----:B------:R-:W1:Y:S01]  /*3350*/  MUFU.EX2 R57, R57 ;  /* 0x0000003900397308 */ /* 0x000e620000000800 */
[----:B0-----:R-:W-:-:S07]  /*3360*/  FADD.FTZ R4, R56, R53 ;  /* 0x0000003538047221 */ /* 0x001fce0000010000 */
[----:B------:R-:W0:Y:S01]  /*3370*/  MUFU.EX2 R83, R83 ;  /* 0x0000005300537308 */ /* 0x000e220000000800 */
[----:B--2---:R-:W-:-:S07]  /*3380*/  FADD.FTZ R8, R82, R79 ;  /* 0x0000004f52087221 */ /* 0x004fce0000010000 */
[----:B------:R-:W-:Y:S01]  /*3390*/  MUFU.EX2 R86, R86 ;  /* 0x0000005600567308 */ /* 0x000fe20000000800 */
[C---:B-1----:R-:W-:Y:S01]  /*33a0*/  F2FP.SATFINITE.E4M3.F32.PACK_AB_MERGE_C R138, R57.reuse, R56, R9 ;  /* 0x00000038398a723e */ /* 0x042fe20004807009 */
[----:B------:R-:W-:-:S04]  /*33b0*/  FADD.FTZ R57, R57, R4 ;  /* 0x0000000439397221 */ /* 0x000fc80000010000 */
[----:B------:R-:W-:Y:S02]  /*33c0*/  FADD.FTZ R4, R60, R57 ;  /* 0x000000393c047221 */ /* 0x000fe40000010000 */
[----:B------:R-:W1:Y:S01]  /*33d0*/  MUFU.EX2 R7, R64 ;  /* 0x0000004000077308 */ /* 0x000e620000000800 */
[----:B0-----:R-:W-:-:S01]  /*33e0*/  FADD.FTZ R9, R83, R8 ;  /* 0x0000000853097221 */ /* 0x001fc20000010000 */
[----:B------:R-:W-:Y:S01]  /*33f0*/  FADD.FTZ R4, R61, R4 ;  /* 0x000000043d047221 */ /* 0x000fe20000010000 */
[----:B-1----:R-:W-:Y:S02]  /*3400*/  F2FP.SATFINITE.E4M3.F32.PACK_AB_MERGE_C R3, R7, R86, RZ ;  /* 0x000000560703723e */ /* 0x002fe400048070ff */
[----:B------:R-:W-:Y:S02]  /*3410*/  FADD.FTZ R86, R86, R9 ;  /* 0x0000000956567221 */ /* 0x000fe40000010000 */
[----:B------:R-:W-:Y:S02]  /*3420*/  F2FP.SATFINITE.E4M3.F32.PACK_AB_MERGE_C R139, R83, R82, R3 ;  /* 0x00000052538b723e */ /* 0x000fe40004807003 */
[----:B------:R-:W-:Y:S01]  /*3430*/  FADD.FTZ R3, R7, R86 ;  /* 0x0000005607037221 */ /* 0x000fe20000010000 */
        /* <DEDUP_REMOVED lines=30> */
.L_x_8480:
[----:B------:R-:W-:-:S04]  /*3620*/  UISETP.NE.AND UP0, UPT, UR18, 0x1, UPT ;  /* 0x000000011200788c */ /* 0x000fc8000bf05270 */
[----:B------:R-:W-:-:S04]  /*3630*/  USEL UR37, URZ, 0x1, UP0 ;  /* 0x000000013f257887 */ /* 0x000fc80008000000 */
[----:B------:R-:W-:Y:S01]  /*3640*/  ULOP3.LUT UR37, UR17, UR37, URZ, 0x3c, !UPT ;  /* 0x0000002511257292 */ /* 0x000fe2000f8e3c3f */
[----:B------:R-:W-:Y:S11]  /*3650*/  @!P0 BRA `(.L_x_8471) ;  /* 0x0000000000048947 */ /* 0x000ff60003800000 */
[----:B------:R-:W-:Y:S01]  /*3660*/  BPT.TRAP 0x1 ;  /* 0x000000040000795c */ /* 0x000fe20000300000 */
.L_x_8471:
        /* <DEDUP_REMOVED lines=9> */
.L_x_8472:
[----:B-1----:R-:W-:Y:S05]  /*3700*/  @P1 BRA `(.L_x_8473) ;  /* 0x0000000000081947 */ /* 0x002fea0003800000 */
[----:B------:R-:W1:Y:S02]  /*3710*/  SYNCS.PHASECHK.TRANS64.TRYWAIT P1, [UR19+0x19c30], R0 ;  /* 0x019c3000ff0075a7 */ /* 0x000e640008020153 */
[----:B-1----:R-:W-:Y:S05]  /*3720*/  @!P1 BRA `(.L_x_8474) ;  /* 0x0000007000309947 */ /* 0x002fea0003800000 */
.L_x_8473:
[----:B------:R-:W-:Y:S01]  /*3730*/  UIMAD UR14, UR38, 0x300, UR16 ;  /* 0x00000300260e78a4 */ /* 0x000fe2000f8e0210 */
[----:B------:R-:W-:Y:S01]  /*3740*/  WARPGROUP.ARRIVE ;  /* 0x00000000000079c5 */ /* 0x000fe20000000000 */
[----:B------:R-:W-:Y:S01]  /*3750*/  UMOV UR15, 0xc0000010 ;  /* 0xc0000010000f7882 */ /* 0x000fe20000000000 */
[----:B------:R-:W-:Y:S01]  /*3760*/  UMOV UR7, 0xc0000010 ;  /* 0xc000001000077882 */ /* 0x000fe20000000000 */
[----:B------:R-:W-:Y:S02]  /*3770*/  UIADD3 UR6, UR14, 0x100, URZ ;  /* 0x000001000e067890 */ /* 0x000fe4000fffe03f */
[----:B------:R-:W-:Y:S01]  /*3780*/  UIADD3 UR10, UR14, 0x200, URZ ;  /* 0x000002000e0a7890 */ /* 0x000fe2000fffe03f */
[----:B------:R-:W-:Y:S02]  /*3790*/  UMOV UR11, 0xc0000010 ;  /* 0xc0000010000b7882 */ /* 0x000fe40000000000 */
[----:B------:R-:W-:Y:S03]  /*37a0*/  QGMMA.64x128x32.F32.E4M3.E4M3 R24, gdesc[UR12], RZ, !UPT, gsb0 ;  /* 0x01e000000c1879f3 */ /* 0x000fe6000c0008ff */
[----:B------:R-:W-:-:S02]  /*37b0*/  WARPGROUP.DEPBAR.LE gsb0, 0x0 ;  /* 0x00008000000079c5 */ /* 0x000fc40000010000 */
[----:B------:R-:W-:-:S07]  /*37c0*/  WARPGROUP.ARRIVE ;  /* 0x00000000000079c5 */ /* 0x000fce0000000000 */
[----:B------:R-:W-:Y:S03]  /*37d0*/  QGMMA.64x128x32.F32.E4M3.E4M3 R24, gdesc[UR4], R24, gsb0 ;  /* 0x01e00000041879f3 */ /* 0x000fe60008000818 */
[----:B------:R-:W-:Y:S02]  /*37e0*/  WARPGROUP.DEPBAR.LE gsb0, 0x0 ;  /* 0x00008000000079c5 */ /* 0x000fe40000010000 */
[----:B------:R-:W-:-:S07]  /*37f0*/  WARPGROUP.ARRIVE ;  /* 0x00000000000079c5 */ /* 0x000fce0000000000 */
[----:B------:R-:W-:Y:S03]  /*3800*/  QGMMA.64x128x32.F32.E4M3.E4M3 R24, gdesc[UR8], R24, gsb0 ;  /* 0x01e00000081879f3 */ /* 0x000fe60008000818 */
[----:B------:R-:W-:Y:S02]  /*3810*/  WARPGROUP.DEPBAR.LE gsb0, 0x0 ;  /* 0x00008000000079c5 */ /* 0x000fe40000010000 */
[----:B------:R-:W-:Y:S05]  /*3820*/  @!P0 BRA `(.L_x_8475) ;  /* 0x0000000000048947 */ /* 0x000fea0003800000 */
[----:B------:R-:W-:Y:S01]  /*3830*/  BPT.TRAP 0x1 ;  /* 0x000000040000795c */ /* 0x000fe20000300000 */
.L_x_8475:
[----:B------:R-:W-:Y:S01]  /*3840*/  ULEA UR11, UR18, UR43, 0x3 ;  /* 0x0000002b120b7291 */ /* 0x000fe2000f8e183f */
[----:B01----:R-:W-:-:S05]  /*3850*/  IMAD.U32 R0, RZ, RZ, UR17 ;  /* 0x00000011ff007e24 */ /* 0x003fca000f8e00ff */
[----:B------:R-:W-:-:S04]  /*3860*/  SHF.L.U32 R0, R0, 0x1f, RZ ;  /* 0x0000001f00007819 */ /* 0x000fc800000006ff */
[----:B------:R0:W1:Y:S01]  /*3870*/  SYNCS.PHASECHK.TRANS64.TRYWAIT P1, [UR11+0x19c50], R0 ;  /* 0x019c5000ff0075a7 */ /* 0x000062000802014b */
[----:B------:R-:W-:Y:S05]  /*3880*/  @!P0 BRA `(.L_x_8476) ;  /* 0x0000000000048947 */ /* 0x000fea0003800000 */
[----:B------:R-:W-:Y:S01]  /*3890*/  BPT.TRAP 0x1 ;  /* 0x000000040000795c */ /* 0x000fe20000300000 */
.L_x_8476:
[----:B-1----:R-:W-:Y:S05]  /*38a0*/  @P1 BRA `(.L_x_8477) ;  /* 0x0000000000081947 */ /* 0x002fea0003800000 */
[----:B------:R-:W1:Y:S02]  /*38b0*/  SYNCS.PHASECHK.TRANS64.TRYWAIT P1, [UR11+0x19c50], R0 ;  /* 0x019c5000ff0075a7 */ /* 0x000e64000802014b */
[----:B-1----:R-:W-:Y:S05]  /*38c0*/  @!P1 BRA `(.L_x_8478) ;  /* 0x0000006c00e09947 */ /* 0x002fea0003800000 */
.L_x_8477:
[----:B------:R-:W-:Y:S01]  /*38d0*/  UIADD3 UR6, UR43, 0x3000, URZ ;  /* 0x000030002b067890 */ /* 0x000fe2000fffe03f */
[----:B------:R-:W-:Y:S01]  /*38e0*/  WARPGROUP.ARRIVE ;  /* 0x00000000000079c5 */ /* 0x000fe20000000000 */
[----:B------:R-:W-:Y:S01]  /*38f0*/  UMOV UR7, 0x40000040 ;  /* 0x4000004000077882 */ /* 0x000fe20000000000 */
[----:B01----:R-:W-:Y:S01]  /*3900*/  FMNMX.FTZ R0, R24, R7, !PT ;  /* 0x0000000718007209 */ /* 0x003fe20007810000 */
[----:B------:R-:W-:Y:S01]  /*3910*/  USHF.R.U32.HI UR6, URZ, 0x4, UR6 ;  /* 0x000000043f067899 */ /* 0x000fe20008011606 */
[----:B------:R-:W-:Y:S02]  /*3920*/  FMNMX.FTZ R8, R26, R6, !PT ;  /* 0x000000061a087209 */ /* 0x000fe40007810000 */
[----:B------:R-:W-:Y:S01]  /*3930*/  FMNMX.FTZ R5, R25, R0, !PT ;  /* 0x0000000019057209 */ /* 0x000fe20007810000 */
[----:B------:R-:W-:Y:S01]  /*3940*/  ULOP3.LUT UR6, UR6, 0x3fff, URZ, 0xc0, !UPT ;  /* 0x00003fff06067892 */ /* 0x000fe2000f8ec03f */
[----:B------:R-:W-:Y:S02]  /*3950*/  FMNMX.FTZ R9, R27, R8, !PT ;  /* 0x000000081b097209 */ /* 0x000fe40007810000 */
        /* <DEDUP_REMOVED lines=10> */
[----:B------:R-:W-:Y:S01]  /*3a00*/  QGMMA.64x96x32.F32.E4M3.E4M3 R88, R148, gdesc[UR4], R88, gsb0 ;  /* 0x0160000494587df3 */ /* 0x000fe20008000858 */
        /* <DEDUP_REMOVED lines=56> */
[----:B------:R-:W-:Y:S02]  /*3d90*/  WARPGROUP.DEPBAR.LE gsb0, 0x0 ;  /* 0x00008000000079c5 */ /* 0x000fe40000010000 */
[----:B------:R-:W-:Y:S01]  /*3da0*/  WARPGROUP.ARRIVE ;  /* 0x00000000000079c5 */ /* 0x000fe20000000000 */
[----:B------:R-:W1:Y:S05]  /*3db0*/  SHFL.BFLY PT, R11, R8, 0x2, 0x1f ;  /* 0x0c401f00080b7f89 */ /* 0x000e6a00000e0000 */
[----:B------:R-:W2:Y:S01]  /*3dc0*/  S2R R151, SR_TID.X ;  /* 0x0000000000977919 */ /* 0x000ea20000002100 */
[----:B------:R-:W-:Y:S01]  /*3dd0*/  QGMMA.64x96x32.F32.E4M3.E4M3 R88, R144, gdesc[UR4], R88, gsb0 ;  /* 0x0160000490587df3 */ /* 0x000fe20008000858 */
[----:B------:R-:W-:Y:S01]  /*3de0*/  UIADD3 UR6, UR10, 0x4, URZ ;  /* 0x000000040a067890 */ /* 0x000fe2000fffe03f */
[----:B------:R-:W-:Y:S01]  /*3df0*/  UMOV UR7, 0x40000040 ;  /* 0x4000004000077882 */ /* 0x000fe20000000000 */
[----:B0-----:R-:W-:-:S05]  /*3e00*/  FMNMX.FTZ R9, R0, R5, !PT ;  /* 0x0000000500097209 */ /* 0x001fca0007810000 */
[----:B------:R-:W0:Y:S01]  /*3e10*/  SHFL.BFLY PT, R10, R9, 0x1, 0x1f ;  /* 0x0c201f00090a7f89 */ /* 0x000e2200000e0000 */
[----:B-1----:R-:W-:-:S05]  /*3e20*/  FMNMX.FTZ R11, R8, R11, !PT ;  /* 0x0000000b080b7209 */ /* 0x002fca0007810000 */
[----:B------:R-:W1:Y:S01]  /*3e30*/  SHFL.BFLY PT, R12, R11, 0x1, 0x1f ;  /* 0x0c201f000b0c7f89 */ /* 0x000e6200000e0000 */
[----:B--2---:R-:W-:Y:S02]  /*3e40*/  LOP3.LUT P1, RZ, R151, 0x7f, RZ, 0xc0, !PT ;  /* 0x0000007f97ff7812 */ /* 0x004fe4000782c0ff */
[----:B0-----:R-:W-:Y:S01]  /*3e50*/  FMNMX.FTZ R0, R9, R10, !PT ;  /* 0x0000000a09007209 */ /* 0x001fe20007810000 */
[----:B------:R-:W-:-:S04]  /*3e60*/  IMAD.U32 R9, RZ, RZ, UR44 ;  /* 0x0000002cff097e24 */ /* 0x000fc8000f8e00ff */
[C---:B------:R-:W-:Y:S01]  /*3e70*/  FFMA.FTZ R8, R0.reuse, R9, -8 ;  /* 0xc100000000087423 */ /* 0x040fe20000010009 */
[----:B-1----:R-:W-:Y:S01]  /*3e80*/  FMNMX.FTZ R5, R11, R12, !PT ;  /* 0x0000000c0b057209 */ /* 0x002fe20007810000 */
[----:B------:R-:W-:Y:S02]  /*3e90*/  FADD.FTZ R7, -R0, R7 ;  /* 0x0000000700077221 */ /* 0x000fe40000010100 */
[----:B------:R-:W-:-:S01]  /*3ea0*/  FFMA.FTZ R13, R32, UR44, -R8 ;  /* 0x0000002c200d7c23 */ /* 0x000fc20008010808 */
[--C-:B------:R-:W-:Y:S01]  /*3eb0*/  FFMA.FTZ R32, R49, UR44, -R8.reuse ;  /* 0x0000002c31207c23 */ /* 0x100fe20008010808 */
[----:B------:R-:W-:-:S01]  /*3ec0*/  FFMA.FTZ R49, R68, UR44, -R8 ;  /* 0x0000002c44317c23 */ /* 0x000fc20008010808 */
[----:B------:R-:W-:Y:S02]  /*3ed0*/  IMAD.U32 R68, RZ, RZ, UR44 ;  /* 0x0000002cff447e24 */ /* 0x000fe4000f8e00ff */
[----:B------:R-:W-:-:S01]  /*3ee0*/  FADD.FTZ R6, -R5, R6 ;  /* 0x0000000605067221 */ /* 0x000fc20000010100 */
[--C-:B------:R-:W-:Y:S01]  /*3ef0*/  FFMA.FTZ R14, R33, UR44, -R8.reuse ;  /* 0x0000002c210e7c23 */ /* 0x100fe20008010808 */
[----:B------:R-:W-:-:S01]  /*3f00*/  FFMA.FTZ R33, R52, UR44, -R8 ;  /* 0x0000002c34217c23 */ /* 0x000fc20008010808 */
[----:B------:R-:W-:Y:S01]  /*3f10*/  FFMA.FTZ R68, R5, R68, -8 ;  /* 0xc100000005447423 */ /* 0x000fe20000010044 */
[----:B------:R-:W-:Y:S01]  /*3f20*/  FMUL.FTZ R7, R7, UR44 ;  /* 0x0000002c07077c20 */ /* 0x000fe20008410000 */
[--C-:B------:R-:W-:Y:S01]  /*3f30*/  FFMA.FTZ R10, R24, UR44, -R8.reuse ;  /* 0x0000002c180a7c23 */ /* 0x100fe20008010808 */
[----:B------:R-:W-:-:S01]  /*3f40*/  FFMA.FTZ R52, R69, UR44, -R8 ;  /* 0x0000002c45347c23 */ /* 0x000fc20008010808 */
[----:B------:R-:W-:Y:S01]  /*3f50*/  FMUL.FTZ R6, R6, UR44 ;  /* 0x0000002c06067c20 */ /* 0x000fe20008410000 */
[----:B------:R-:W-:-:S01]  /*3f60*/  FFMA.FTZ R69, R26, UR44, -R68 ;  /* 0x0000002c1a457c23 */ /* 0x000fc20008010844 */
[----:B------:R-:W-:Y:S01]  /*3f70*/  FFMA.FTZ R9, R25, UR44, -R8 ;  /* 0x0000002c19097c23 */ /* 0x000fe20008010808 */
[----:B------:R-:W-:-:S01]  /*3f80*/  FFMA.FTZ R26, R27, UR44, -R68 ;  /* 0x0000002c1b1a7c23 */ /* 0x000fc20008010844 */
        /* <DEDUP_REMOVED lines=42> */
[----:B------:R-:W-:Y:S01]  /*4230*/  FFMA.FTZ R45, R64, UR44, -R8 ;  /* 0x0000002c402d7c23 */ /* 0x000fe20008010808 */
[----:B------:R-:W-:-:S02]  /*4240*/  WARPGROUP.DEPBAR.LE gsb0, 0x0 ;  /* 0x00008000000079c5 */ /* 0x000fc40000010000 */
[----:B------:R-:W-:Y:S01]  /*4250*/  WARPGROUP.ARRIVE ;  /* 0x00000000000079c5 */ /* 0x000fe20000000000 */
[----:B------:R-:W-:-:S01]  /*4260*/  FFMA.FTZ R48, R65, UR44, -R8 ;  /* 0x0000002c41307c23 */ /* 0x000fc20008010808 */
[----:B------:R-:W-:Y:S01]  /*4270*/  FFMA.FTZ R57, R76, UR44, -R8 ;  /* 0x0000002c4c397c23 */ /* 0x000fe20008010808 */
[----:B------:R-:W1:Y:S01]  /*4280*/  MUFU.EX2 R11, R11 ;  /* 0x0000000b000b7308 */ /* 0x000e620000000800 */
[----:B0-----:R-:W-:-:S01]  /*4290*/  FADD.FTZ R4, R9, R4 ;  /* 0x0000000409047221 */ /* 0x001fc20000010000 */
[--C-:B------:R-:W-:Y:S01]  /*42a0*/  FFMA.FTZ R60, R77, UR44, -R8.reuse ;  /* 0x0000002c4d3c7c23 */ /* 0x100fe20008010808 */
[----:B------:R-:W-:Y:S01]  /*42b0*/  QGMMA.64x96x32.F32.E4M3.E4M3 R88, R140, gdesc[UR4], R88, gsb0 ;  /* 0x016000048c587df3 */ /* 0x000fe20008000858 */
[----:B------:R-:W-:Y:S01]  /*42c0*/  UIADD3 UR6, UR10, 0x6, URZ ;  /* 0x000000060a067890 */ /* 0x000fe2000fffe03f */
[--C-:B------:R-:W-:Y:S01]  /*42d0*/  FFMA.FTZ R61, R80, UR44, -R8.reuse ;  /* 0x0000002c503d7c23 */ /* 0x100fe20008010808 */
[----:B------:R-:W-:Y:S01]  /*42e0*/  UMOV UR7, 0x40000040 ;  /* 0x4000004000077882 */ /* 0x000fe20000000000 */
[----:B------:R-:W-:Y:S01]  /*42f0*/  FFMA.FTZ R64, R81, UR44, -R8 ;  /* 0x0000002c51407c23 */ /* 0x000fe20008010808 */
[----:B------:R-:W0:Y:S01]  /*4300*/  MUFU.EX2 R27, R27 ;  /* 0x0000001b001b7308 */ /* 0x000e220000000800 */
[----:B--2---:R-:W-:-:S01]  /*4310*/  FADD.FTZ R72, R26, R3 ;  /* 0x000000031a487221 */ /* 0x004fc20000010000 */
[--C-:B------:R-:W-:Y:S01]  /*4320*/  FFMA.FTZ R65, R84, UR44, -R8.reuse ;  /* 0x0000002c54417c23 */ /* 0x100fe20008010808 */
[----:B------:R-:W-:-:S05]  /*4330*/  FFMA.FTZ R8, R85, UR44, -R8 ;  /* 0x0000002c55087c23 */ /* 0x000fca0008010808 */
        /* <DEDUP_REMOVED lines=26> */
[--C-:B------:R-:W-:Y:S01]  /*44e0*/  FFMA.FTZ R67, R70, UR44, -R68.reuse ;  /* 0x0000002c46437c23 */ /* 0x100fe20008010844 */
[----:B------:R-:W-:-:S05]  /*44f0*/  FFMA.FTZ R70, R71, UR44, -R68 ;  /* 0x0000002c47467c23 */ /* 0x000fca0008010844 */
[----:B------:R-:W2:Y:S01]  /*4500*/  MUFU.EX2 R24, R24 ;  /* 0x0000001800187308 */ /* 0x000ea20000000800 */
[----:B------:R-:W-:Y:S02]  /*4510*/  WARPGROUP.DEPBAR.LE gsb0, 0x0 ;  /* 0x00008000000079c5 */ /* 0x000fe40000010000 */
[----:B------:R-:W-:Y:S01]  /*4520*/  WARPGROUP.ARRIVE ;  /* 0x00000000000079c5 */ /* 0x000fe20000000000 */
[----:B-1----:R-:W-:-:S04]  /*4530*/  FADD.FTZ R3, R21, R4 ;  /* 0x0000000415037221 */ /* 0x002fc80000010000 */
[----:B------:R-:W1:Y:S01]  /*4540*/  MUFU.EX2 R42, R42 ;  /* 0x0000002a002a7308 */ /* 0x000e620000000800 */
[----:B------:R-:W-:Y:S01]  /*4550*/  QGMMA.64x96x32.F32.E4M3.E4M3 R88, R136, gdesc[UR4], R88, gsb0 ;  /* 0x0160000488587df3 */ /* 0x000fe20008000858 */
        /* <DEDUP_REMOVED lines=29> */
[----:B------:R-:W-:-:S06]  /*4730*/  WARPGROUP.DEPBAR.LE gsb0, 0x0 ;  /* 0x00008000000079c5 */ /* 0x000fcc0000010000 */
        /* <DEDUP_REMOVED lines=36> */
[----:B------:R-:W-:-:S04]  /*4980*/  IMAD.U32 R3, RZ, RZ, UR19 ;  /* 0x00000013ff037e24 */ /* 0x000fc8000f8e00ff */
[----:B------:R-:W-:Y:S02]  /*4990*/  @!P1 VIADD R3, R3, 0x19c40 ;  /* 0x00019c4003039836 */ /* 0x000fe40000000000 */
[----:B------:R-:W1:Y:S01]  /*49a0*/  MUFU.EX2 R71, R71 ;  /* 0x0000004700477308 */ /* 0x000e620000000800 */
[----:B0-----:R-:W-:-:S01]  /*49b0*/  FADD.FTZ R78, R70, R77 ;  /* 0x0000004d464e7221 */ /* 0x001fc20000010000 */
[--C-:B------:R-:W-:Y:S01]  /*49c0*/  FFMA.FTZ R77, R86, UR44, -R68.reuse ;  /* 0x0000002c564d7c23 */ /* 0x100fe20008010844 */
[----:B------:R-:W-:-:S01]  /*49d0*/  FFMA.FTZ R68, R87, UR44, -R68 ;  /* 0x0000002c57447c23 */ /* 0x000fc20008010844 */
[----:B------:R-:W-:-:S04]  /*49e0*/  @!P1 PRMT R3, RZ, 0x654, R3 ;  /* 0x00000654ff039816 */ /* 0x000fc80000000003 */
[----:B------:R-:W0:Y:S01]  /*49f0*/  MUFU.EX2 R56, R56 ;  /* 0x0000003800387308 */ /* 0x000e220000000800 */
[----:B--2---:R-:W-:-:S01]  /*4a00*/  FADD.FTZ R79, R53, R4 ;  /* 0x00000004354f7221 */ /* 0x004fc20000010000 */
[----:B------:R2:W-:Y:S06]  /*4a10*/  @!P1 SYNCS.ARRIVE.TRANS64.RED.A1T0 RZ, [R3+URZ], RZ ;  /* 0x000000ff03ff99a7 */ /* 0x0005ec000810043f */
[----:B------:R-:W3:Y:S01]  /*4a20*/  MUFU.EX2 R72, R72 ;  /* 0x0000004800487308 */ /* 0x000ee20000000800 */
[----:B-1----:R-:W-:-:S07]  /*4a30*/  FADD.FTZ R81, R71, R78 ;  /* 0x0000004e47517221 */ /* 0x002fce0000010000 */
[----:B------:R-:W1:Y:S01]  /*4a40*/  MUFU.EX2 R57, R57 ;  /* 0x0000003900397308 */ /* 0x000e620000000800 */
[----:B0-----:R-:W-:-:S07]  /*4a50*/  FADD.FTZ R4, R56, R79 ;  /* 0x0000004f38047221 */ /* 0x001fce0000010000 */
[----:B------:R-:W0:Y:S01]  /*4a60*/  MUFU.EX2 R73, R73 ;  /* 0x0000004900497308 */ /* 0x000e220000000800 */
[----:B---3--:R-:W-:-:S07]  /*4a70*/  FADD.FTZ R78, R72, R81 ;  /* 0x00000051484e7221 */ /* 0x008fce0000010000 */
[----:B------:R-:W3:Y:S01]  /*4a80*/  MUFU.EX2 R60, R60 ;  /* 0x0000003c003c7308 */ /* 0x000ee20000000800 */
[----:B-1----:R-:W-:-:S07]  /*4a90*/  FADD.FTZ R79, R57, R4 ;  /* 0x00000004394f7221 */ /* 0x002fce0000010000 */
[----:B------:R-:W1:Y:S01]  /*4aa0*/  MUFU.EX2 R74, R74 ;  /* 0x0000004a004a7308 */ /* 0x000e620000000800 */
[----:B0-----:R-:W-:-:S07]  /*4ab0*/  FADD.FTZ R81, R73, R78 ;  /* 0x0000004e49517221 */ /* 0x001fce0000010000 */
[----:B------:R-:W2:Y:S01]  /*4ac0*/  MUFU.EX2 R61, R61 ;  /* 0x0000003d003d7308 */ /* 0x000ea20000000800 */
[----:B---3--:R-:W-:-:S07]  /*4ad0*/  FADD.FTZ R4, R60, R79 ;  /* 0x0000004f3c047221 */ /* 0x008fce0000010000 */
        /* <DEDUP_REMOVED lines=18> */
.L_x_8479:
[----:B------:R-:W-:Y:S01]  /*4c00*/  UIADD3 UR6, UR11, 0x19c60, URZ ;  /* 0x00019c600b067890 */ /* 0x000fe2000fffe03f */
[----:B------:R-:W-:Y:S01]  /*4c10*/  ISETP.LT.AND P1, PT, RZ, UR47, PT ;  /* 0x0000002fff007c0c */ /* 0x000fe2000bf21270 */
[----:B------:R-:W-:Y:S01]  /*4c20*/  UIADD3 UR7, UR47, -0x1, URZ ;  /* 0xffffffff2f077890 */ /* 0x000fe2000fffe03f */
[----:B------:R-:W-:Y:S01]  /*4c30*/  F2FP.SATFINITE.E4M3.F32.PACK_AB_MERGE_C R11, R12, R11, RZ ;  /* 0x0000000b0c0b723e */ /* 0x000fe200048070ff */
[----:B------:R-:W-:Y:S01]  /*4c40*/  UPRMT UR6, UR41, 0x654, UR6 ;  /* 0x0000065429067896 */ /* 0x000fe20008000006 */
[----:B------:R-:W-:Y:S01]  /*4c50*/  F2FP.SATFINITE.E4M3.F32.PACK_AB_MERGE_C R27, R30, R27, RZ ;  /* 0x0000001b1e1b723e */ /* 0x000fe200048070ff */
[----:B------:R-:W-:Y:S01]  /*4c60*/  UMOV UR17, UR37 ;  /* 0x0000002500117c82 */ /* 0x000fe20008000000 */
[----:B------:R-:W-:Y:S01]  /*4c70*/  F2FP.SATFINITE.E4M3.F32.PACK_AB_MERGE_C R15, R20, R15, RZ ;  /* 0x0000000f140f723e */ /* 0x000fe200048070ff */
[----:B------:R-:W-:Y:S01]  /*4c80*/  UMOV UR18, UR38 ;  /* 0x0000002600127c82 */ /* 0x000fe20008000000 */
[----:B------:R-:W-:Y:S01]  /*4c90*/  F2FP.SATFINITE.E4M3.F32.PACK_AB_MERGE_C R35, R38, R35, RZ ;  /* 0x000000232623723e */ /* 0x000fe200048070ff */
[----:B------:R-:W-:Y:S01]  /*4ca0*/  UMOV UR47, UR7 ;  /* 0x00000007002f7c82 */ /* 0x000fe20008000000 */
        /* <DEDUP_REMOVED lines=80> */
.L_x_8470:
[----:B------:R-:W-:Y:S06]  /*51b0*/  BAR.ARV 0x8, 0x200 ;  /* 0x0208000000007b1d */ /* 0x000fec0000002000 */
[----:B------:R-:W-:Y:S05]  /*51c0*/  @!P0 BRA `(.L_x_8481) ;  /* 0x0000000000048947 */ /* 0x000fea0003800000 */
[----:B------:R-:W-:Y:S01]  /*51d0*/  BPT.TRAP 0x1 ;  /* 0x000000040000795c */ /* 0x000fe20000300000 */
.L_x_8481:
[----:B------:R-:W-:Y:S01]  /*51e0*/  ULEA UR4, UR38, UR43, 0x3 ;  /* 0x0000002b26047291 */ /* 0x000fe2000f8e183f */
[----:B------:R-:W-:-:S05]  /*51f0*/  IMAD.U32 R6, RZ, RZ, UR37 ;  /* 0x00000025ff067e24 */ /* 0x000fca000f8e00ff */
[----:B------:R-:W-:-:S04]  /*5200*/  SHF.L.U32 R6, R6, 0x1f, RZ ;  /* 0x0000001f06067819 */ /* 0x000fc800000006ff */
[----:B------:R0:W1:Y:S01]  /*5210*/  SYNCS.PHASECHK.TRANS64.TRYWAIT P1, [UR4+0x19c50], R6 ;  /* 0x019c5006ff0075a7 */ /* 0x0000620008020144 */
[----:B------:R-:W-:Y:S05]  /*5220*/  @!P0 BRA `(.L_x_8482) ;  /* 0x0000000000048947 */ /* 0x000fea0003800000 */
[----:B------:R-:W-:Y:S01]  /*5230*/  BPT.TRAP 0x1 ;  /* 0x000000040000795c */ /* 0x000fe20000300000 */
.L_x_8482:
[----:B-1----:R-:W-:Y:S05]  /*5240*/  @P1 BRA `(.L_x_8483) ;  /* 0x0000000000081947 */ /* 0x002fea0003800000 */
[----:B------:R-:W1:Y:S02]  /*5250*/  SYNCS.PHASECHK.TRANS64.TRYWAIT P1, [UR4+0x19c50], R6 ;  /* 0x019c5006ff0075a7 */ /* 0x000e640008020144 */
[----:B-1----:R-:W-:Y:S05]  /*5260*/  @!P1 BRA `(.L_x_8484) ;  /* 0x0000005400909947 */ /* 0x002fea0003800000 */
.L_x_8483:
        /* <DEDUP_REMOVED lines=8> */
[----:B------:R-:W-:Y:S01]  /*52f0*/  ULOP3.LUT UR12, UR5, 0x10000, URZ, 0xfc, !UPT ;  /* 0x00010000050c7892 */ /* 0x000fe2000f8efc3f */
[----:B------:R-:W-:-:S04]  /*5300*/  PLOP3.LUT P1, PT, PT, PT, UP0, 0x80, 0x0 ;  /* 0x000000000000781c */ /* 0x000fc80003f2f008 */
        /* <DEDUP_REMOVED lines=8> */
[----:B------:R-:W-:Y:S02]  /*5390*/  @UP0 USHF.R.S32.HI UR7, URZ, 0x1f, UR13 ;  /* 0x0000001f3f070899 */ /* 0x000fe4000801140d */
[----:B------:R-:W-:Y:S01]  /*53a0*/  UIMAD UR5, UR38, 0x300, UR12 ;  /* 0x00000300260578a4 */ /* 0x000fe2000f8e020c */
[----:B------:R-:W-:Y:S01]  /*53b0*/  @UP0 ULDC.64 UR14, c[0x0][0x9d0] ;  /* 0x00027400000e0ab9 */ /* 0x000fe20000000a00 */
[----:B------:R-:W-:Y:S02]  /*53c0*/  @UP0 UIADD3 UR11, UR11, UR6, URZ ;  /* 0x000000060b0b0290 */ /* 0x000fe4000fffe03f */
[----:B------:R-:W-:-:S03]  /*53d0*/  @UP0 UIMAD UR12, UR7, UR14, URZ ;  /* 0x0000000e070c02a4 */ /* 0x000fc6000f8e023f */
[----:B------:R-:W-:Y:S01]  /*53e0*/  UMOV UR6, UR5 ;  /* 0x0000000500067c82 */ /* 0x000fe20008000000 */
[----:B------:R-:W-:Y:S01]  /*53f0*/  UMOV UR7, 0x40000040 ;  /* 0x4000004000077882 */ /* 0x000fe20000000000 */
[----:B------:R-:W-:Y:S01]  /*5400*/  @UP0 UIMAD UR12, UR13, UR15, UR12 ;  /* 0x0000000f0d0c02a4 */ /* 0x000fe2000f8e020c */
[----:B------:R-:W-:Y:S01]  /*5410*/  QGMMA.64x96x32.F32.E4M3.E4M3 R88, R148, gdesc[UR4], R88, gsb0 ;  /* 0x0160000494587df3 */ /* 0x000fe20008000858 */
[----:B------:R-:W-:-:S04]  /*5420*/  @UP0 UIMAD.WIDE.U32 UR10, UR13, UR14, UR10 ;  /* 0x0000000e0d0a02a5 */ /* 0x000fc8000f8e000a */
[----:B------:R-:W-:Y:S02]  /*5430*/  @UP0 UIADD3 UR6, UR11, UR12, URZ ;  /* 0x0000000c0b060290 */ /* 0x000fe4000fffe03f */
[----:B------:R-:W-:-:S04]  /*5440*/  @UP0 ULEA UR8, UP1, UR10, UR8, 0x2 ;  /* 0x000000080a080291 */ /* 0x000fc8000f82103f */
[----:B------:R-:W-:Y:S02]  /*5450*/  @UP0 ULEA.HI.X UR9, UR10, UR9, UR6, 0x2, UP1 ;  /* 0x000000090a090291 */ /* 0x000fe400088f1406 */
[----:B01----:R-:W-:-:S04]  /*5460*/  IMAD.U32 R6, RZ, RZ, UR8 ;  /* 0x00000008ff067e24 */ /* 0x003fc8000f8e00ff */
[----:B------:R-:W-:-:S05]  /*5470*/  IMAD.U32 R7, RZ, RZ, UR9 ;  /* 0x00000009ff077e24 */ /* 0x000fca000f8e00ff */
[----:B------:R0:W2:Y:S01]  /*5480*/  @P1 LDG.E R9, desc[UR52][R6.64] ;  /* 0x0000003406091981 */ /* 0x0000a2000c1e1900 */
[----:B------:R-:W-:Y:S01]  /*5490*/  UIADD3 UR6, UR5, 0x2, URZ ;  /* 0x0000000205067890 */ /* 0x000fe2000fffe03f */
[----:B------:R-:W-:Y:S01]  /*54a0*/  UMOV UR7, 0x40000040 ;  /* 0x4000004000077882 */ /* 0x000fe20000000000 */
[----:B------:R-:W-:Y:S02]  /*54b0*/  WARPGROUP.DEPBAR.LE gsb0, 0x0 ;  /* 0x00008000000079c5 */ /* 0x000fe40000010000 */
[----:B------:R-:W-:-:S06]  /*54c0*/  WARPGROUP.ARRIVE ;  /* 0x00000000000079c5 */ /* 0x000fcc0000000000 */
[----:B------:R-:W-:Y:S01]  /*54d0*/  QGMMA.64x96x32.F32.E4M3.E4M3 R88, R144, gdesc[UR4], R88, gsb0 ;  /* 0x0160000490587df3 */ /* 0x000fe20008000858 */
[----:B------:R-:W-:Y:S01]  /*54e0*/  UIADD3 UR6, UR5, 0x4, URZ ;  /* 0x0000000405067890 */ /* 0x000fe2000fffe03f */
[----:B------:R-:W-:Y:S01]  /*54f0*/  UMOV UR7, 0x40000040 ;  /* 0x4000004000077882 */ /* 0x000fe20000000000 */
[----:B------:R-:W1:Y:S04]  /*5500*/  SHFL.BFLY PT, R11, R4, 0x2, 0x1f ;  /* 0x0c401f00040b7f89 */ /* 0x000e6800000e0000 */
[----:B------:R-:W3:Y:S01]  /*5510*/  SHFL.BFLY PT, R8, R3, 0x2, 0x1f ;  /* 0x0c401f0003087f89 */ /* 0x000ee200000e0000 */
[----:B------:R-:W-:Y:S02]  /*5520*/  WARPGROUP.DEPBAR.LE gsb0, 0x0 ;  /* 0x00008000000079c5 */ /* 0x000fe40000010000 */
[----:B------:R-:W-:-:S06]  /*5530*/  WARPGROUP.ARRIVE ;  /* 0x00000000000079c5 */ /* 0x000fcc0000000000 */
[----:B------:R-:W-:Y:S01]  /*5540*/  QGMMA.64x96x32.F32.E4M3.E4M3 R88, R140, gdesc[UR4], R88, gsb0 ;  /* 0x016000048c587df3 */ /* 0x000fe20008000858 */
        /* <DEDUP_REMOVED lines=13> */
[----:B------:R-:W-:Y:S01]  /*5620*/  FSETP.NE.FTZ.AND P3, PT, R11, RZ, PT ;  /* 0x000000ff0b00720b */ /* 0x000fe20003f75000 */
[----:B------:R-:W-:Y:S02]  /*5630*/  WARPGROUP.DEPBAR.LE gsb0, 0x0 ;  /* 0x00008000000079c5 */ /* 0x000fe40000010000 */
[----:B------:R-:W-:-:S06]  /*5640*/  WARPGROUP.ARRIVE ;  /* 0x00000000000079c5 */ /* 0x000fcc0000000000 */
[----:B------:R-:W-:Y:S01]  /*5650*/  QGMMA.64x96x32.F32.E4M3.E4M3 R88, R136, gdesc[UR4], R88, gsb0 ;  /* 0x0160000488587df3 */ /* 0x000fe20008000858 */
        /* <DEDUP_REMOVED lines=21> */
.L_x_8485:
        /* <DEDUP_REMOVED lines=34> */
[----:B------:R-:W-:Y:S01]  /*59d0*/  FMUL.FTZ R57, R135, R58 ;  /* 0x0000003a87397220 */ /* 0x000fe20000410000 */
        /* <DEDUP_REMOVED lines=8> */
[-C--:B------:R-:W-:Y:S01]  /*5a60*/  FMUL.FTZ R21, R101, R56.reuse ;  /* 0x0000003865157220 */ /* 0x080fe20000410000 */
[-C--:B------:R-:W-:Y:S01]  /*5a70*/  FMUL.FTZ R24, R97, R56.reuse ;  /* 0x0000003861187220 */ /* 0x080fe20000410000 */
[----:B------:R-:W-:Y:S01]  /*5a80*/  FMUL.FTZ R43, R124, R56 ;  /* 0x000000387c2b7220 */ /* 0x000fe20000410000 */
[----:B------:R-:W-:-:S02]  /*5a90*/  IMAD.X R5, RZ, RZ, UR7, P0 ;  /* 0x00000007ff057e24 */ /* 0x000fc400080e06ff */
[-C--:B------:R-:W-:Y:S01]  /*5aa0*/  FMUL.FTZ R44, R120, R56.reuse ;  /* 0x00000038782c7220 */ /* 0x080fe20000410000 */
[-C--:B------:R-:W-:Y:S01]  /*5ab0*/  FMUL.FTZ R51, R132, R56.reuse ;  /* 0x0000003884337220 */ /* 0x080fe20000410000 */
[-C--:B------:R-:W-:Y:S01]  /*5ac0*/  FMUL.FTZ R52, R128, R56.reuse ;  /* 0x0000003880347220 */ /* 0x080fe20000410000 */
[-C--:B------:R-:W-:Y:S01]  /*5ad0*/  FMUL.FTZ R55, R133, R56.reuse ;  /* 0x0000003885377220 */ /* 0x080fe20000410000 */
[----:B------:R0:W2:Y:S01]  /*5ae0*/  LDG.E.CONSTANT R0, desc[UR52][R4.64] ;  /* 0x0000003404007981 */ /* 0x0000a2000c1e9900 */
[----:B------:R-:W-:Y:S01]  /*5af0*/  F2FP.BF16.F32.PACK_AB R6, R6, R7 ;  /* 0x000000070606723e */ /* 0x000fe200000010ff */
[----:B------:R-:W-:Y:S01]  /*5b00*/  UMOV UR6, UR43 ;  /* 0x0000002b00067c82 */ /* 0x000fe20008000000 */
[----:B-1----:R-:W-:Y:S01]  /*5b10*/  UMOV UR7, UR5 ;  /* 0x0000000500077c82 */ /* 0x002fe20008000000 */
[----:B------:R-:W-:Y:S01]  /*5b20*/  LOP3.LUT P0, R7, R59, 0x3, RZ, 0xc0, !PT ;  /* 0x000000033b077812 */ /* 0x000fe2000780c0ff */
[----:B------:R-:W-:Y:S01]  /*5b30*/  FMUL.FTZ R56, R129, R56 ;  /* 0x0000003881387220 */ /* 0x000fe20000410000 */
[----:B------:R-:W-:Y:S01]  /*5b40*/  F2FP.BF16.F32.PACK_AB R9, R9, R10 ;  /* 0x0000000a0909723e */ /* 0x000fe200000010ff */
[----:B------:R-:W1:Y:S01]  /*5b50*/  LDC R81, c[0x0][0xc38] ;  /* 0x00030e00ff517b82 */ /* 0x000e620000000800 */
[----:B------:R-:W-:Y:S01]  /*5b60*/  ISETP.EQ.OR P0, PT, R7, 0x3, !P0 ;  /* 0x000000030700780c */ /* 0x000fe20004702670 */
[----:B------:R-:W-:Y:S01]  /*5b70*/  UIADD3 UR5, -UR40, URZ, URZ ;  /* 0x0000003f28057290 */ /* 0x000fe2000fffe13f */
[----:B------:R-:W-:Y:S01]  /*5b80*/  F2FP.BF16.F32.PACK_AB R42, R41, R42 ;  /* 0x0000002a292a723e */ /* 0x000fe200000010ff */
[----:B0-----:R-:W-:Y:S01]  /*5b90*/  FMUL.FTZ R4, R94, R58 ;  /* 0x0000003a5e047220 */ /* 0x001fe20000410000 */
[----:B------:R-:W-:Y:S01]  /*5ba0*/  F2FP.BF16.F32.PACK_AB R48, R47, R48 ;  /* 0x000000302f30723e */ /* 0x000fe200000010ff */
[-C--:B------:R-:W-:Y:S01]  /*5bb0*/  FMUL.FTZ R5, R90, R58.reuse ;  /* 0x0000003a5a057220 */ /* 0x080fe20000410000 */
[----:B------:R-:W-:Y:S01]  /*5bc0*/  SEL R47, R6, R9, P0 ;  /* 0x00000009062f7207 */ /* 0x000fe20000000000 */
[----:B------:R-:W-:Y:S01]  /*5bd0*/  FMUL.FTZ R58, R131, R58 ;  /* 0x0000003a833a7220 */ /* 0x000fe20000410000 */
[----:B------:R-:W-:Y:S01]  /*5be0*/  SEL R41, R9, R6, P0 ;  /* 0x0000000609297207 */ /* 0x000fe20000000000 */
[----:B------:R-:W-:Y:S01]  /*5bf0*/  ULDC.64 UR8, c[0x0][0xb90] ;  /* 0x0002e40000087ab9 */ /* 0x000fe20000000a00 */
[----:B------:R-:W0:Y:S01]  /*5c00*/  LDC R9, c[0x0][0xbe8] ;  /* 0x0002fa00ff097b82 */ /* 0x000e220000000800 */
[----:B------:R-:W-:Y:S01]  /*5c10*/  F2FP.BF16.F32.PACK_AB R35, R35, R36 ;  /* 0x000000242323723e */ /* 0x000fe200000010ff */
[----:B------:R-:W-:Y:S01]  /*5c20*/  USHF.R.S32.HI UR14, URZ, 0x1f, UR40 ;  /* 0x0000001f3f0e7899 */ /* 0x000fe20008011428 */
[----:B------:R-:W-:Y:S01]  /*5c30*/  F2FP.BF16.F32.PACK_AB R40, R39, R40 ;  /* 0x000000282728723e */ /* 0x000fe200000010ff */
[----:B------:R-:W-:Y:S01]  /*5c40*/  ULDC.64 UR10, c[0x0][0xb98] ;  /* 0x0002e600000a7ab9 */ /* 0x000fe20000000a00 */
[----:B------:R-:W-:Y:S01]  /*5c50*/  F2FP.BF16.F32.PACK_AB R4, R4, R5 ;  /* 0x000000050404723e */ /* 0x000fe200000010ff */
[----:B------:R-:W-:Y:S01]  /*5c60*/  UIADD3 UR4, UR4, 0x19c60, URZ ;  /* 0x00019c6004047890 */ /* 0x000fe2000fffe03f */
[----:B------:R-:W-:-:S02]  /*5c70*/  F2FP.BF16.F32.PACK_AB R5, R37, R38 ;  /* 0x000000262505723e */ /* 0x000fc400000010ff */
[----:B------:R-:W-:Y:S01]  /*5c80*/  F2FP.BF16.F32.PACK_AB R58, R57, R58 ;  /* 0x0000003a393a723e */ /* 0x000fe200000010ff */
[----:B------:R-:W-:Y:S01]  /*5c90*/  UPRMT UR4, UR41, 0x654, UR4 ;  /* 0x0000065429047896 */ /* 0x000fe20008000004 */
[----:B------:R-:W-:Y:S01]  /*5ca0*/  F2FP.BF16.F32.PACK_AB R10, R33, R34 ;  /* 0x00000022210a723e */ /* 0x000fe200000010ff */
[----:B------:R-:W-:Y:S01]  /*5cb0*/  IMAD.U32 R34, RZ, RZ, UR6 ;  /* 0x00000006ff227e24 */ /* 0x000fe2000f8e00ff */
[----:B------:R-:W-:Y:S01]  /*5cc0*/  SEL R57, R35, R40, P0 ;  /* 0x0000002823397207 */ /* 0x000fe20000000000 */
[----:B------:R-:W-:Y:S01]  /*5cd0*/  ULDC UR6, c[0x0][0xc44] ;  /* 0x0003110000067ab9 */ /* 0x000fe20000000800 */
[----:B------:R-:W-:Y:S01]  /*5ce0*/  SEL R38, R40, R35, P0 ;  /* 0x0000002328267207 */ /* 0x000fe20000000000 */
[----:B------:R-:W-:Y:S01]  /*5cf0*/  IMAD.U32 R35, RZ, RZ, UR7 ;  /* 0x00000007ff237e24 */ /* 0x000fe2000f8e00ff */
[----:B------:R-:W-:Y:S01]  /*5d00*/  F2FP.BF16.F32.PACK_AB R29, R29, R30 ;  /* 0x0000001e1d1d723e */ /* 0x000fe200000010ff */
[----:B------:R-:W-:Y:S01]  /*5d10*/  UIMAD UR13, UR6, UR5, UR39 ;  /* 0x00000005060d72a4 */ /* 0x000fe2000f8e0227 */
[----:B------:R-:W-:Y:S01]  /*5d20*/  F2FP.BF16.F32.PACK_AB R32, R31, R32 ;  /* 0x000000201f20723e */ /* 0x000fe200000010ff */
[----:B------:R-:W-:Y:S01]  /*5d30*/  IMAD.WIDE R30, R154, 0x2, R34 ;  /* 0x000000029a1e7825 */ /* 0x000fe200078e0222 */
[----:B------:R-:W-:Y:S01]  /*5d40*/  F2FP.BF16.F32.PACK_AB R27, R27, R28 ;  /* 0x0000001c1b1b723e */ /* 0x000fe200000010ff */
[----:B------:R-:W-:Y:S01]  /*5d50*/  USHF.R.S32.HI UR12, URZ, 0x1f, UR13 ;  /* 0x0000001f3f0c7899 */ /* 0x000fe2000801140d */
[----:B------:R-:W-:Y:S01]  /*5d60*/  F2FP.BF16.F32.PACK_AB R56, R55, R56 ;  /* 0x000000383738723e */ /* 0x000fe200000010ff */
[----:B------:R-:W-:Y:S01]  /*5d70*/  UIMAD.WIDE.U32 UR6, UR13, UR8, URZ ;  /* 0x000000080d0672a5 */ /* 0x000fe2000f8e003f */
[----:B------:R-:W-:Y:S01]  /*5d80*/  SEL R55, R27, R32, P0 ;  /* 0x000000201b377207 */ /* 0x000fe20000000000 */
[----:B------:R-:W-:Y:S01]  /*5d90*/  UIMAD UR5, UR12, UR8, URZ ;  /* 0x000000080c0572a4 */ /* 0x000fe2000f8e023f */
[----:B------:R-:W-:Y:S01]  /*5da0*/  SEL R37, R32, R27, P0 ;  /* 0x0000001b20257207 */ /* 0x000fe20000000000 */
[----:B------:R-:W-:Y:S01]  /*5db0*/  UIMAD UR8, UR14, UR10, URZ ;  /* 0x0000000a0e0872a4 */ /* 0x000fe2000f8e023f */
[----:B------:R-:W-:Y:S01]  /*5dc0*/  IADD3 R27, P2, R30, 0x6000, RZ ;  /* 0x000060001e1b7810 */ /* 0x000fe20007f5e0ff */
[----:B------:R-:W-:Y:S01]  /*5dd0*/  UIMAD UR5, UR13, UR9, UR5 ;  /* 0x000000090d0572a4 */ /* 0x000fe2000f8e0205 */
[----:B------:R-:W-:Y:S01]  /*5de0*/  F2FP.BF16.F32.PACK_AB R26, R25, R26 ;  /* 0x0000001a191a723e */ /* 0x000fe200000010ff */
[----:B------:R-:W-:Y:S01]  /*5df0*/  UIMAD UR8, UR40, UR11, UR8 ;  /* 0x0000000b280872a4 */ /* 0x000fe2000f8e0208 */
[----:B------:R-:W-:Y:S01]  /*5e00*/  SEL R71, R5, R42, P0 ;  /* 0x0000002a05477207 */ /* 0x000fe20000000000 */
[----:B------:R-:W-:Y:S01]  /*5e10*/  UIADD3 UR7, UR7, UR5, URZ ;  /* 0x0000000507077290 */ /* 0x000fe2000fffe03f */
[----:B------:R-:W-:Y:S01]  /*5e20*/  SEL R73, R42, R5, P0 ;  /* 0x000000052a497207 */ /* 0x000fe20000000000 */
[----:B------:R-:W-:Y:S01]  /*5e30*/  IMAD R5, R19, 0x20, R2 ;  /* 0x0000002013057824 */ /* 0x000fe200078e0202 */
[----:B------:R-:W-:Y:S01]  /*5e40*/  IADD3 R25, P3, R30, 0x3020, RZ ;  /* 0x000030201e197810 */ /* 0x000fe20007f7e0ff */
[----:B------:R-:W-:Y:S01]  /*5e50*/  UIMAD.WIDE.U32 UR6, UR40, UR10, UR6 ;  /* 0x0000000a280672a5 */ /* 0x000fe2000f8e0006 */
[----:B------:R-:W-:Y:S01]  /*5e60*/  F2FP.BF16.F32.PACK_AB R11, R11, R12 ;  /* 0x0000000c0b0b723e */ /* 0x000fe200000010ff */
[----:B------:R-:W-:Y:S01]  /*5e70*/  IMAD.WIDE R34, R5, 0x2, R34 ;  /* 0x0000000205227825 */ /* 0x000fe200078e0222 */
[----:B------:R-:W-:Y:S01]  /*5e80*/  SEL R67, R29, R10, P0 ;  /* 0x0000000a1d437207 */ /* 0x000fe20000000000 */
[----:B------:R-:W-:Y:S01]  /*5e90*/  SYNCS.ARRIVE.TRANS64.RED.A1T0 RZ, [UR4], RZ ;  /* 0x000000ffffff79a7 */ /* 0x000fe20008100404 */
[----:B------:R-:W-:Y:S01]  /*5ea0*/  SEL R69, R10, R29, P0 ;  /* 0x0000001d0a457207 */ /* 0x000fe20000000000 */
[----:B------:R-:W-:Y:S01]  /*5eb0*/  IMAD.X R29, RZ, RZ, R31, P2 ;  /* 0x000000ffff1d7224 */ /* 0x000fe200010e061f */
[----:B------:R-:W-:Y:S01]  /*5ec0*/  LOP3.LUT R12, R27, 0x180, RZ, 0xc0, !PT ;  /* 0x000001801b0c7812 */ /* 0x000fe200078ec0ff */
[----:B------:R-:W-:Y:S01]  /*5ed0*/  ULDC UR5, c[0x0][0xa88] ;  /* 0x0002a20000057ab9 */ /* 0x000fe20000000800 */
[----:B------:R-:W-:Y:S01]  /*5ee0*/  LOP3.LUT R10, R25, 0x180, RZ, 0xc0, !PT ;  /* 0x00000180190a7812 */ /* 0x000fe200078ec0ff */
[C---:B0-----:R-:W-:Y:S01]  /*5ef0*/  IMAD R66, R9.reuse, UR5, RZ ;  /* 0x0000000509427c24 */ /* 0x041fe2000f8e02ff */
[----:B------:R-:W-:-:S02]  /*5f00*/  ISETP.NE.AND P2, PT, R9, 0x1, PT ;  /* 0x000000010900780c */ /* 0x000fc40003f45270 */
[----:B------:R-:W-:Y:S02]  /*5f10*/  SHF.R.U64 R12, R12, 0x3, RZ ;  /* 0x000000030c0c7819 */ /* 0x000fe400000012ff */
[----:B------:R-:W-:Y:S02]  /*5f20*/  SHF.R.U64 R10, R10, 0x3, RZ ;  /* 0x000000030a0a7819 */ /* 0x000fe400000012ff */
[----:B------:R-:W-:Y:S02]  /*5f30*/  IADD3 R79, P6, R34, 0x7800, RZ ;  /* 0x00007800224f7810 */ /* 0x000fe40007fde0ff */
[----:B------:R-:W-:Y:S02]  /*5f40*/  LOP3.LUT R28, R12, R27, RZ, 0x3c, !PT ;  /* 0x0000001b0c1c7212 */ /* 0x000fe400078e3cff */
[----:B------:R-:W-:Y:S02]  /*5f50*/  LOP3.LUT R12, R10, R25, RZ, 0x3c, !PT ;  /* 0x000000190a0c7212 */ /* 0x000fe400078e3cff */
[----:B------:R-:W-:Y:S01]  /*5f60*/  LOP3.LUT R10, R79, 0x180, RZ, 0xc0, !PT ;  /* 0x000001804f0a7812 */ /* 0x000fe200078ec0ff */
[----:B------:R-:W0:Y:S01]  /*5f70*/  @P2 LDC R42, c[0x0][0xbec] ;  /* 0x0002fb00ff2a2b82 */ /* 0x000e220000000800 */
[----:B------:R-:W-:-:S02]  /*5f80*/  F2FP.BF16.F32.PACK_AB R15, R15, R20 ;  /* 0x000000140f0f723e */ /* 0x000fc400000010ff */
[----:B------:R-:W-:Y:S02]  /*5f90*/  SHF.R.U64 R10, R10, 0x3, RZ ;  /* 0x000000030a0a7819 */ /* 0x000fe400000012ff */
[----:B------:R-:W-:Y:S02]  /*5fa0*/  F2FP.BF16.F32.PACK_AB R24, R21, R24 ;  /* 0x000000181518723e */ /* 0x000fe400000010ff */
[----:B------:R-:W-:Y:S02]  /*5fb0*/  LOP3.LUT R10, R10, R79, RZ, 0x3c, !PT ;  /* 0x0000004f0a0a7212 */ /* 0x000fe400078e3cff */
[----:B------:R-:W3:Y:S01]  /*5fc0*/  @P2 LDC R79, c[0x0][0xbf0] ;  /* 0x0002fc00ff4f2b82 */ /* 0x000ee20000000800 */
[----:B------:R-:W-:Y:S02]  /*5fd0*/  F2FP.BF16.F32.PACK_AB R43, R43, R44 ;  /* 0x0000002c2b2b723e */ /* 0x000fe400000010ff */
[----:B------:R-:W-:Y:S02]  /*5fe0*/  IADD3 R21, P4, R30, 0x3000, RZ ;  /* 0x000030001e157810 */ /* 0x000fe40007f9e0ff */
[----:B------:R-:W-:-:S02]  /*5ff0*/  F2FP.BF16.F32.PACK_AB R13, R13, R14 ;  /* 0x0000000e0d0d723e */ /* 0x000fc400000010ff */
[----:B------:R-:W-:Y:S01]  /*6000*/  SEL R63, R15, R26, P0 ;  /* 0x0000001a0f3f7207 */ /* 0x000fe20000000000 */
[----:B------:R-:W-:Y:S01]  /*6010*/  IMAD.X R7, RZ, RZ, R31, P4 ;  /* 0x000000ffff077224 */ /* 0x000fe200020e061f */
[----:B------:R-:W-:Y:S02]  /*6020*/  SEL R65, R26, R15, P0 ;  /* 0x0000000f1a417207 */ /* 0x000fe40000000000 */
[----:B------:R-:W-:Y:S02]  /*6030*/  IADD3 R15, P1, R30, 0x6020, RZ ;  /* 0x000060201e0f7810 */ /* 0x000fe40007f3e0ff */
[----:B------:R-:W-:Y:S02]  /*6040*/  SEL R59, R43, R48, P0 ;  /* 0x000000302b3b7207 */ /* 0x000fe40000000000 */
[----:B------:R-:W-:Y:S01]  /*6050*/  SEL R39, R48, R43, P0 ;  /* 0x0000002b30277207 */ /* 0x000fe20000000000 */
[----:B------:R-:W-:Y:S01]  /*6060*/  IMAD R48, RZ, RZ, -UR39 ;  /* 0x80000027ff307e24 */ /* 0x000fe2000f8e02ff */
[----:B------:R-:W-:-:S02]  /*6070*/  LOP3.LUT R6, R21, 0x180, RZ, 0xc0, !PT ;  /* 0x0000018015067812 */ /* 0x000fc400078ec0ff */
[----:B------:R-:W-:Y:S01]  /*6080*/  F2FP.BF16.F32.PACK_AB R50, R49, R50 ;  /* 0x000000323132723e */ /* 0x000fe200000010ff */
[----:B-1----:R-:W-:Y:S01]  /*6090*/  IMAD R48, R81, R48, UR45 ;  /* 0x0000002d51307e24 */ /* 0x002fe2000f8e0230 */
[----:B------:R-:W-:Y:S02]  /*60a0*/  SEL R49, R13, R24, P0 ;  /* 0x000000180d317207 */ /* 0x000fe40000000000 */
[----:B------:R-:W-:Y:S01]  /*60b0*/  SEL R36, R24, R13, P0 ;  /* 0x0000000d18247207 */ /* 0x000fe20000000000 */
[----:B------:R-:W-:Y:S01]  /*60c0*/  IMAD.X R13, RZ, RZ, R31, P3 ;  /* 0x000000ffff0d7224 */ /* 0x000fe200018e061f */
[----:B------:R-:W-:Y:S02]  /*60d0*/  LOP3.LUT R14, R15, 0x180, RZ, 0xc0, !PT ;  /* 0x000001800f0e7812 */ /* 0x000fe400078ec0ff */
[----:B------:R-:W-:Y:S02]  /*60e0*/  F2FP.BF16.F32.PACK_AB R51, R51, R52 ;  /* 0x000000343333723e */ /* 0x000fe400000010ff */
[----:B------:R-:W-:-:S02]  /*60f0*/  SHF.R.U64 R6, R6, 0x3, RZ ;  /* 0x0000000306067819 */ /* 0x000fc400000012ff */
[----:B------:R-:W-:Y:S02]  /*6100*/  SHF.R.U64 R14, R14, 0x3, RZ ;  /* 0x000000030e0e7819 */ /* 0x000fe400000012ff */
[----:B------:R-:W-:Y:S02]  /*6110*/  SEL R43, R51, R56, P0 ;  /* 0x00000038332b7207 */ /* 0x000fe40000000000 */
[----:B------:R-:W-:Y:S02]  /*6120*/  SEL R40, R56, R51, P0 ;  /* 0x0000003338287207 */ /* 0x000fe40000000000 */
[----:B------:R-:W-:Y:S02]  /*6130*/  LOP3.LUT R6, R6, R21, RZ, 0x3c, !PT ;  /* 0x0000001506067212 */ /* 0x000fe400078e3cff */
[----:B------:R-:W-:Y:S01]  /*6140*/  MOV R72, R12 ;  /* 0x0000000c00487202 */ /* 0x000fe20000000f00 */
[----:B------:R-:W-:Y:S01]  /*6150*/  IMAD R13, R48, 0xc0, R153 ;  /* 0x000000c0300d7824 */ /* 0x000fe200078e0299 */
[----:B------:R-:W-:-:S02]  /*6160*/  SEL R51, R4, R11, P0 ;  /* 0x0000000b04337207 */ /* 0x000fc40000000000 */
[----:B------:R-:W-:Y:S02]  /*6170*/  SEL R61, R11, R4, P0 ;  /* 0x000000040b3d7207 */ /* 0x000fe40000000000 */
[C---:B------:R-:W-:Y:S02]  /*6180*/  LOP3.LUT R5, R30.reuse, 0x180, RZ, 0xc0, !PT ;  /* 0x000001801e057812 */ /* 0x040fe400078ec0ff */
[----:B------:R-:W-:Y:S02]  /*6190*/  IADD3 R11, P5, R30, 0x20, RZ ;  /* 0x000000201e0b7810 */ /* 0x000fe40007fbe0ff */
[----:B------:R-:W-:Y:S01]  /*61a0*/  LOP3.LUT R14, R14, R15, RZ, 0x3c, !PT ;  /* 0x0000000f0e0e7212 */ /* 0x000fe200078e3cff */
[----:B------:R-:W-:Y:S01]  /*61b0*/  IMAD.X R15, RZ, RZ, R31, P1 ;  /* 0x000000ffff0f7224 */ /* 0x000fe200008e061f */
[----:B------:R-:W-:Y:S01]  /*61c0*/  MOV R60, R6 ;  /* 0x00000006003c7202 */ /* 0x000fe20000000f00 */
[----:B0-----:R-:W-:Y:S01]  /*61d0*/  @P2 IMAD.HI.U32 R6, R13, R42, RZ ;  /* 0x0000002a0d062227 */ /* 0x001fe200078e00ff */
[----:B------:R-:W-:-:S02]  /*61e0*/  IADD3 R33, P1, R34, 0x1800, RZ ;  /* 0x0000180022217810 */ /* 0x000fc40007f3e0ff */
[----:B------:R-:W-:Y:S01]  /*61f0*/  SHF.R.U64 R5, R5, 0x3, RZ ;  /* 0x0000000305057819 */ /* 0x000fe200000012ff */
[----:B------:R-:W-:Y:S01]  /*6200*/  IMAD.MOV.U32 R7, RZ, RZ, R13 ;  /* 0x000000ffff077224 */ /* 0x000fe200078e000d */
[----:B------:R-:W-:Y:S02]  /*6210*/  LOP3.LUT R4, R11, 0x180, RZ, 0xc0, !PT ;  /* 0x000001800b047812 */ /* 0x000fe400078ec0ff */
[----:B------:R-:W-:Y:S02]  /*6220*/  LOP3.LUT R32, R33, 0x180, RZ, 0xc0, !PT ;  /* 0x0000018021207812 */ /* 0x000fe400078ec0ff */
[----:B------:R-:W-:Y:S01]  /*6230*/  LOP3.LUT R30, R5, R30, RZ, 0x3c, !PT ;  /* 0x0000001e051e7212 */ /* 0x000fe200078e3cff */
[----:B------:R-:W-:Y:S01]  /*6240*/  IMAD.X R5, RZ, RZ, R31, P5 ;  /* 0x000000ffff057224 */ /* 0x000fe200028e061f */
[----:B------:R-:W-:Y:S02]  /*6250*/  SHF.R.U64 R4, R4, 0x3, RZ ;  /* 0x0000000304047819 */ /* 0x000fe400000012ff */
[----:B------:R-:W-:Y:S01]  /*6260*/  MOV R68, R14 ;  /* 0x0000000e00447202 */ /* 0x000fe20000000f00 */
[----:B------:R-:W-:Y:S01]  /*6270*/  IMAD.U32 R15, RZ, RZ, UR8 ;  /* 0x00000008ff0f7e24 */ /* 0x000fe2000f8e00ff */
[----:B---3--:R-:W-:Y:S01]  /*6280*/  @P2 SHF.R.U32.HI R7, RZ, R79, R6 ;  /* 0x0000004fff072219 */ /* 0x008fe20000011606 */
[----:B------:R-:W-:Y:S01]  /*6290*/  ULDC.64 UR8, c[0x0][0xae8] ;  /* 0x0002ba0000087ab9 */ /* 0x000fe20000000a00 */
[----:B------:R-:W-:-:S02]  /*62a0*/  F2FP.BF16.F32.PACK_AB R45, R45, R46 ;  /* 0x0000002e2d2d723e */ /* 0x000fc400000010ff */
[----:B------:R-:W-:Y:S02]  /*62b0*/  F2FP.BF16.F32.PACK_AB R53, R53, R54 ;  /* 0x000000363535723e */ /* 0x000fe400000010ff */
[----:B------:R-:W-:Y:S02]  /*62c0*/  SHF.R.U64 R32, R32, 0x3, RZ ;  /* 0x0000000320207819 */ /* 0x000fe400000012ff */
[----:B------:R-:W-:Y:S02]  /*62d0*/  LOP3.LUT R4, R4, R11, RZ, 0x3c, !PT ;  /* 0x0000000b04047212 */ /* 0x000fe400078e3cff */
[----:B------:R-:W-:Y:S01]  /*62e0*/  MOV R31, R30 ;  /* 0x0000001e001f7202 */ /* 0x000fe20000000f00 */
[----:B------:R-:W-:Y:S01]  /*62f0*/  IMAD.MOV R30, RZ, RZ, -R7 ;  /* 0x000000ffff1e7224 */ /* 0x000fe200078e0a07 */
[----:B------:R-:W-:Y:S02]  /*6300*/  SEL R75, R45, R50, P0 ;  /* 0x000000322d4b7207 */ /* 0x000fe40000000000 */
[----:B------:R-:W-:-:S02]  /*6310*/  SEL R77, R53, R58, P0 ;  /* 0x0000003a354d7207 */ /* 0x000fc40000000000 */
[----:B------:R-:W-:Y:S02]  /*6320*/  MOV R70, R28 ;  /* 0x0000001c00467202 */ /* 0x000fe40000000f00 */
[----:B------:R-:W-:Y:S01]  /*6330*/  LOP3.LUT R32, R32, R33, RZ, 0x3c, !PT ;  /* 0x0000002120207212 */ /* 0x000fe200078e3cff */
[----:B------:R-:W-:Y:S01]  /*6340*/  IMAD.X R33, RZ, RZ, R35, P1 ;  /* 0x000000ffff217224 */ /* 0x000fe200008e0623 */
[----:B------:R-:W-:Y:S01]  /*6350*/  MOV R62, R4 ;  /* 0x00000004003e7202 */ /* 0x000fe20000000f00 */
[----:B------:R-:W-:Y:S01]  /*6360*/  IMAD R5, R9, R30, R13 ;  /* 0x0000001e09057224 */ /* 0x000fe200078e020d */
[----:B------:R-:W-:Y:S02]  /*6370*/  SHF.R.S32.HI R4, RZ, 0x1f, R7 ;  /* 0x0000001fff047819 */ /* 0x000fe40000011407 */
[----:B------:R-:W-:Y:S02]  /*6380*/  IADD3 R12, P1, R7, UR6, RZ ;  /* 0x00000006070c7c10 */ /* 0x000fe4000ff3e0ff */
[----:B------:R-:W-:-:S02]  /*6390*/  SEL R45, R50, R45, P0 ;  /* 0x0000002d322d7207 */ /* 0x000fc40000000000 */
[----:B------:R-:W-:Y:S02]  /*63a0*/  SEL R53, R58, R53, P0 ;  /* 0x000000353a357207 */ /* 0x000fe40000000000 */
[----:B------:R-:W-:Y:S01]  /*63b0*/  IADD3.X R13, R4, UR7, R15, P1, !PT ;  /* 0x00000007040d7c10 */ /* 0x000fe20008ffe40f */
[----:B------:R-:W-:Y:S01]  /*63c0*/  ULDC.64 UR6, c[0x0][0xb88] ;  /* 0x0002e20000067ab9 */ /* 0x000fe20000000a00 */
[C---:B------:R-:W-:Y:S02]  /*63d0*/  IADD3 R25, P4, R34.reuse, 0x4800, RZ ;  /* 0x0000480022197810 */ /* 0x040fe40007f9e0ff */
[----:B------:R-:W-:Y:S01]  /*63e0*/  SHF.R.S32.HI R4, RZ, 0x1f, R5 ;  /* 0x0000001fff047819 */ /* 0x000fe20000011405 */
[----:B------:R-:W-:Y:S01]  /*63f0*/  IMAD.WIDE.U32 R12, R5, UR6, R12 ;  /* 0x00000006050c7c25 */ /* 0x000fe2000f8e000c */
[----:B------:R-:W-:Y:S02]  /*6400*/  IADD3 R27, P3, R34, 0x3000, RZ ;  /* 0x00003000221b7810 */ /* 0x000fe40007f7e0ff */
[----:B------:R-:W-:Y:S01]  /*6410*/  LOP3.LUT R24, R25, 0x180, RZ, 0xc0, !PT ;  /* 0x0000018019187812 */ /* 0x000fe200078ec0ff */
[----:B------:R-:W-:Y:S01]  /*6420*/  IMAD R4, R4, UR6, RZ ;  /* 0x0000000604047c24 */ /* 0x000fe2000f8e02ff */
[----:B------:R-:W-:-:S02]  /*6430*/  LOP3.LUT R26, R27, 0x180, RZ, 0xc0, !PT ;  /* 0x000001801b1a7812 */ /* 0x000fc400078ec0ff */
[----:B------:R-:W-:Y:S01]  /*6440*/  SHF.R.U64 R24, R24, 0x3, RZ ;  /* 0x0000000318187819 */ /* 0x000fe200000012ff */
[----:B------:R-:W-:Y:S01]  /*6450*/  IMAD R29, R5, UR7, R4 ;  /* 0x00000007051d7c24 */ /* 0x000fe2000f8e0204 */
[----:B------:R-:W-:Y:S01]  /*6460*/  SHF.R.U64 R26, R26, 0x3, RZ ;  /* 0x000000031a1a7819 */ /* 0x000fe200000012ff */
[----:B------:R-:W-:Y:S01]  /*6470*/  ULDC.64 UR6, c[0x0][0xb50] ;  /* 0x0002d40000067ab9 */ /* 0x000fe20000000a00 */
[----:B------:R-:W-:Y:S01]  /*6480*/  LOP3.LUT R24, R24, R25, RZ, 0x3c, !PT ;  /* 0x0000001918187212 */ /* 0x000fe200078e3cff */
[----:B------:R-:W-:Y:S01]  /*6490*/  IMAD.X R25, RZ, RZ, R35, P4 ;  /* 0x000000ffff197224 */ /* 0x000fe200020e0623 */
[----:B------:R-:W-:Y:S01]  /*64a0*/  LOP3.LUT P1, RZ, R22, 0x3, RZ, 0xc0, !PT ;  /* 0x0000000316ff7812 */ /* 0x000fe2000782c0ff */
[----:B------:R-:W-:Y:S01]  /*64b0*/  IMAD.IADD R13, R13, 0x1, R29 ;  /* 0x000000010d0d7824 */ /* 0x000fe200078e021d */
[----:B------:R-:W-:Y:S01]  /*64c0*/  LOP3.LUT R26, R26, R27, RZ, 0x3c, !PT ;  /* 0x0000001b1a1a7212 */ /* 0x000fe200078e3cff */
[----:B------:R-:W-:Y:S01]  /*64d0*/  IMAD.X R27, RZ, RZ, R35, P3 ;  /* 0x000000ffff1b7224 */ /* 0x000fe200018e0623 */
[C---:B------:R-:W-:Y:S01]  /*64e0*/  IADD3 R21, P5, R34.reuse, 0x6000, RZ ;  /* 0x0000600022157810 */ /* 0x040fe20007fbe0ff */
[----:B------:R-:W-:Y:S01]  /*64f0*/  UIMAD.WIDE.U32 UR4, UR13, UR8, URZ ;  /* 0x000000080d0472a5 */ /* 0x000fe2000f8e003f */
        /* <DEDUP_REMOVED lines=10> */
[----:B------:R-:W0:Y:S04]  /*65a0*/  SHFL.IDX PT, R6, R41, R14, 0x1c1f ;  /* 0x001c1f0e29067589 */ /* 0x000e2800000e0000 */
[----:B------:R-:W-:Y:S04]  /*65b0*/  SHFL.IDX PT, R51, R51, R0, 0x1c1f ;  /* 0x001c1f0033337589 */ /* 0x000fe800000e0000 */
[----:B------:R-:W1:Y:S04]  /*65c0*/  SHFL.IDX PT, R28, R61, R14, 0x1c1f ;  /* 0x001c1f0e3d1c7589 */ /* 0x000e6800000e0000 */
[----:B------:R-:W-:Y:S04]  /*65d0*/  SHFL.IDX PT, R49, R49, R0, 0x1c1f ;  /* 0x001c1f0031317589 */ /* 0x000fe800000e0000 */
[----:B------:R-:W-:Y:S04]  /*65e0*/  SHFL.IDX PT, R55, R55, R0, 0x1c1f ;  /* 0x001c1f0037377589 */ /* 0x000fe800000e0000 */
[----:B------:R-:W-:Y:S04]  /*65f0*/  SHFL.IDX PT, R57, R57, R0, 0x1c1f ;  /* 0x001c1f0039397589 */ /* 0x000fe800000e0000 */
[----:B------:R-:W-:Y:S01]  /*6600*/  SHFL.IDX PT, R59, R59, R0, 0x1c1f ;  /* 0x001c1f003b3b7589 */ /* 0x000fe200000e0000 */
[----:B0-----:R-:W-:-:S02]  /*6610*/  SEL R4, R47, R6, P0 ;  /* 0x000000062f047207 */ /* 0x001fc40000000000 */
[----:B------:R-:W-:Y:S01]  /*6620*/  SEL R6, R6, R47, P0 ;  /* 0x0000002f06067207 */ /* 0x000fe20000000000 */
[----:B------:R-:W-:Y:S04]  /*6630*/  SHFL.IDX PT, R43, R43, R0, 0x1c1f ;  /* 0x001c1f002b2b7589 */ /* 0x000fe800000e0000 */
[----:B------:R-:W-:Y:S01]  /*6640*/  SHFL.IDX PT, R63, R63, R0, 0x1c1f ;  /* 0x001c1f003f3f7589 */ /* 0x000fe200000e0000 */
[----:B-1----:R-:W-:Y:S02]  /*6650*/  SEL R5, R51, R28, P0 ;  /* 0x0000001c33057207 */ /* 0x002fe40000000000 */
[----:B------:R-:W-:Y:S01]  /*6660*/  SEL R7, R28, R51, P0 ;  /* 0x000000331c077207 */ /* 0x000fe20000000000 */
[----:B------:R-:W-:Y:S04]  /*6670*/  SHFL.IDX PT, R67, R67, R0, 0x1c1f ;  /* 0x001c1f0043437589 */ /* 0x000fe800000e0000 */
[----:B------:R-:W-:Y:S04]  /*6680*/  SHFL.IDX PT, R71, R71, R0, 0x1c1f ;  /* 0x001c1f0047477589 */ /* 0x000fe800000e0000 */
[----:B------:R-:W-:Y:S04]  /*6690*/  SHFL.IDX PT, R75, R75, R0, 0x1c1f ;  /* 0x001c1f004b4b7589 */ /* 0x000fe800000e0000 */
[----:B------:R-:W-:Y:S04]  /*66a0*/  SHFL.IDX PT, R77, R77, R0, 0x1c1f ;  /* 0x001c1f004d4d7589 */ /* 0x000fe800000e0000 */
[----:B------:R-:W-:Y:S04]  /*66b0*/  SHFL.IDX PT, R36, R36, R14, 0x1c1f ;  /* 0x001c1f0e24247589 */ /* 0x000fe800000e0000 */
[----:B------:R0:W1:Y:S04]  /*66c0*/  SHFL.IDX PT, R30, R37, R14, 0x1c1f ;  /* 0x001c1f0e251e7589 */ /* 0x00006800000e0000 */
[----:B------:R-:W2:Y:S01]  /*66d0*/  SHFL.IDX PT, R52, R65, R14, 0x1c1f ;  /* 0x001c1f0e41347589 */ /* 0x000ea200000e0000 */
[----:B------:R-:W-:Y:S01]  /*66e0*/  BAR.SYNC.DEFER_BLOCKING 0x1, 0x180 ;  /* 0x0046000000007b1d */ /* 0x000fe20000010000 */
[----:B0-----:R-:W-:-:S05]  /*66f0*/  LEA R37, P4, R12, UR6, 0x2 ;  /* 0x000000060c257c11 */ /* 0x001fca000f8810ff */
[----:B------:R-:W0:Y:S04]  /*6700*/  SHFL.IDX PT, R38, R38, R14, 0x1c1f ;  /* 0x001c1f0e26267589 */ /* 0x000e2800000e0000 */
[----:B------:R-:W3:Y:S04]  /*6710*/  SHFL.IDX PT, R46, R40, R14, 0x1c1f ;  /* 0x001c1f0e282e7589 */ /* 0x000ee800000e0000 */
[----:B------:R-:W4:Y:S01]  /*6720*/  SHFL.IDX PT, R0, R69, R14, 0x1c1f ;  /* 0x001c1f0e45007589 */ /* 0x000f2200000e0000 */
[----:B-1----:R-:W-:Y:S02]  /*6730*/  SEL R28, R55, R30, P0 ;  /* 0x0000001e371c7207 */ /* 0x002fe40000000000 */
[----:B------:R-:W-:Y:S01]  /*6740*/  SEL R30, R30, R55, P0 ;  /* 0x000000371e1e7207 */ /* 0x000fe20000000000 */
[----:B------:R1:W4:Y:S04]  /*6750*/  SHFL.IDX PT, R42, R39, R14, 0x1c1f ;  /* 0x001c1f0e272a7589 */ /* 0x00032800000e0000 */
[----:B------:R-:W4:Y:S04]  /*6760*/  SHFL.IDX PT, R54, R73, R14, 0x1c1f ;  /* 0x001c1f0e49367589 */ /* 0x000f2800000e0000 */
[----:B------:R-:W4:Y:S01]  /*6770*/  SHFL.IDX PT, R56, R45, R14, 0x1c1f ;  /* 0x001c1f0e2d387589 */ /* 0x000f2200000e0000 */
[----:B-1----:R-:W-:-:S03]  /*6780*/  IMAD R39, R48, 0xc0, R152 ;  /* 0x000000c030277824 */ /* 0x002fc600078e0298 */
[----:B------:R1:W4:Y:S01]  /*6790*/  SHFL.IDX PT, R58, R53, R14, 0x1c1f ;  /* 0x001c1f0e353a7589 */ /* 0x00032200000e0000 */
[C---:B------:R-:W-:Y:S01]  /*67a0*/  VIADD R15, R39.reuse, 0x8 ;  /* 0x00000008270f7836 */ /* 0x040fe20000000000 */
[-C--:B------:R-:W-:Y:S02]  /*67b0*/  ISETP.GE.OR P3, PT, R39, R66.reuse, P1 ;  /* 0x000000422700720c */ /* 0x080fe40000f66670 */
[----:B------:R4:W-:Y:S01]  /*67c0*/  STSM.16.M88.4 [R31], R4 ;  /* 0x000000041f007844 */ /* 0x0009e20000000200 */
[----:B------:R-:W-:Y:S02]  /*67d0*/  LEA.HI.X R39, R12, UR7, R13, 0x2, P4 ;  /* 0x000000070c277c11 */ /* 0x000fe4000a0f140d */
[----:B------:R-:W-:Y:S01]  /*67e0*/  ISETP.GE.OR P1, PT, R15, R66, P1 ;  /* 0x000000420f00720c */ /* 0x000fe20000f26670 */
[----:B------:R-:W-:Y:S01]  /*67f0*/  SHFL.IDX PT, R50, R37, RZ, 0x1c1f ;  /* 0x001c1fff25327589 */ /* 0x000fe200000e0000 */
[----:B------:R-:W-:Y:S02]  /*6800*/  SEL R12, R49, R36, P0 ;  /* 0x00000024310c7207 */ /* 0x000fe40000000000 */
[----:B-1----:R-:W-:Y:S01]  /*6810*/  SEL R14, R36, R49, P0 ;  /* 0x00000031240e7207 */ /* 0x002fe20000000000 */
[----:B------:R-:W1:Y:S01]  /*6820*/  SHFL.IDX PT, R51, R39, RZ, 0x1c1f ;  /* 0x001c1fff27337589 */ /* 0x000e6200000e0000 */
[----:B--2---:R-:W-:-:S02]  /*6830*/  SEL R13, R63, R52, P0 ;  /* 0x000000343f0d7207 */ /* 0x004fc40000000000 */
[----:B------:R-:W-:Y:S01]  /*6840*/  SEL R15, R52, R63, P0 ;  /* 0x0000003f340f7207 */ /* 0x000fe20000000000 */
[----:B------:R2:W-:Y:S01]  /*6850*/  SHFL.IDX PT, R64, R37, 0x1, 0x1c1f ;  /* 0x003c1f0025407f89 */ /* 0x0005e200000e0000 */
[----:B0-----:R-:W-:Y:S02]  /*6860*/  SEL R36, R57, R38, P0 ;  /* 0x0000002639247207 */ /* 0x001fe40000000000 */
[----:B---3--:R-:W-:Y:S01]  /*6870*/  SEL R44, R43, R46, P0 ;  /* 0x0000002e2b2c7207 */ /* 0x008fe20000000000 */
[----:B------:R0:W3:Y:S01]  /*6880*/  SHFL.IDX PT, R65, R39, 0x1, 0x1c1f ;  /* 0x003c1f0027417f89 */ /* 0x0000e200000e0000 */
[----:B----4-:R-:W-:Y:S02]  /*6890*/  SEL R29, R67, R0, P0 ;  /* 0x00000000431d7207 */ /* 0x010fe40000000000 */
[----:B------:R-:W-:Y:S01]  /*68a0*/  SEL R31, R0, R67, P0 ;  /* 0x00000043001f7207 */ /* 0x000fe20000000000 */
[----:B------:R-:W-:Y:S01]  /*68b0*/  STSM.16.M88.4 [R62], R12 ;  /* 0x0000000c3e007844 */ /* 0x000fe20000000200 */
[----:B------:R-:W-:-:S02]  /*68c0*/  SEL R38, R38, R57, P0 ;  /* 0x0000003926267207 */ /* 0x000fc40000000000 */
[----:B------:R-:W-:Y:S01]  /*68d0*/  SEL R40, R59, R42, P0 ;  /* 0x0000002a3b287207 */ /* 0x000fe20000000000 */
[----:B------:R-:W-:Y:S01]  /*68e0*/  STSM.16.M88.4 [R60], R28 ;  /* 0x0000001c3c007844 */ /* 0x000fe20000000200 */
[----:B------:R-:W-:Y:S02]  /*68f0*/  SEL R46, R46, R43, P0 ;  /* 0x0000002b2e2e7207 */ /* 0x000fe40000000000 */
[----:B--2---:R-:W-:Y:S02]  /*6900*/  SEL R37, R71, R54, P0 ;  /* 0x0000003647257207 */ /* 0x004fe40000000000 */
[----:B0-----:R-:W-:Y:S02]  /*6910*/  SEL R39, R54, R71, P0 ;  /* 0x0000004736277207 */ /* 0x001fe40000000000 */
[----:B------:R-:W-:Y:S02]  /*6920*/  SEL R42, R42, R59, P0 ;  /* 0x0000003b2a2a7207 */ /* 0x000fe40000000000 */
[----:B------:R-:W-:Y:S01]  /*6930*/  SEL R41, R75, R56, P0 ;  /* 0x000000384b297207 */ /* 0x000fe20000000000 */
[----:B------:R0:W-:Y:S01]  /*6940*/  STSM.16.M88.4 [R72], R36 ;  /* 0x0000002448007844 */ /* 0x0001e20000000200 */
[----:B------:R-:W-:-:S02]  /*6950*/  SEL R43, R56, R75, P0 ;  /* 0x0000004b382b7207 */ /* 0x000fc40000000000 */
[----:B------:R-:W-:Y:S02]  /*6960*/  SEL R45, R77, R58, P0 ;  /* 0x0000003a4d2d7207 */ /* 0x000fe40000000000 */
[----:B------:R-:W-:Y:S01]  /*6970*/  SEL R47, R58, R77, P0 ;  /* 0x0000004d3a2f7207 */ /* 0x000fe20000000000 */
[----:B------:R-:W-:Y:S04]  /*6980*/  STSM.16.M88.4 [R70], R40 ;  /* 0x0000002846007844 */ /* 0x000fe80000000200 */
[----:B------:R-:W-:Y:S01]  /*6990*/  STSM.16.M88.4 [R68], R44 ;  /* 0x0000002c44007844 */ /* 0x000fe20000000200 */
[----:B------:R-:W-:Y:S08]  /*69a0*/  BAR.SYNC.DEFER_BLOCKING 0x1, 0x180 ;  /* 0x0046000000007b1d */ /* 0x000ff00000010000 */
[----:B0-----:R-:W0:Y:S08]  /*69b0*/  @P2 LDC R37, c[0x0][0xbec] ;  /* 0x0002fb00ff252b82 */ /* 0x001e300000000800 */
[----:B------:R-:W2:Y:S01]  /*69c0*/  @P2 LDC R39, c[0x0][0xbf0] ;  /* 0x0002fc00ff272b82 */ /* 0x000ea20000000800 */
[----:B------:R-:W-:Y:S01]  /*69d0*/  UIMAD UR6, UR12, UR8, URZ ;  /* 0x000000080c0672a4 */ /* 0x000fe2000f8e023f */
[----:B-1----:R-:W-:Y:S04]  /*69e0*/  @!P3 ST.E desc[UR52][R50.64], R8 ;  /* 0x000000083200b985 */ /* 0x002fe8000c101934 */
[----:B---3--:R1:W-:Y:S01]  /*69f0*/  @!P1 ST.E desc[UR52][R64.64], R3 ;  /* 0x0000000340009985 */ /* 0x0083e2000c101934 */
[----:B------:R-:W-:-:S03]  /*6a00*/  UIMAD UR6, UR13, UR9, UR6 ;  /* 0x000000090d0672a4 */ /* 0x000fc6000f8e0206 */
[----:B------:R3:W5:Y:S01]  /*6a10*/  LD.E.128 R60, desc[UR52][R20.64] ;  /* 0x00000034143c7980 */ /* 0x000762000c101d00 */
[----:B------:R-:W-:Y:S01]  /*6a20*/  ULDC.64 UR8, c[0x0][0xaf0] ;  /* 0x0002bc0000087ab9 */ /* 0x000fe20000000a00 */
[----:B-1----:R-:W-:Y:S02]  /*6a30*/  IMAD R3, R18, 0x60, R19 ;  /* 0x0000006012037824 */ /* 0x002fe400078e0213 */
[----:B------:R1:W5:Y:S02]  /*6a40*/  LD.E.128 R28, desc[UR52][R10.64] ;  /* 0x000000340a1c7980 */ /* 0x000364000c101d00 */
[----:B---3--:R-:W-:Y:S01]  /*6a50*/  IMAD R20, R48, 0xc0, R3 ;  /* 0x000000c030147824 */ /* 0x008fe200078e0203 */
[----:B------:R-:W-:Y:S01]  /*6a60*/  UIMAD UR7, UR14, UR8, URZ ;  /* 0x000000080e0772a4 */ /* 0x000fe2000f8e023f */
[----:B------:R-:W5:Y:S02]  /*6a70*/  LD.E.128 R52, desc[UR52][R34.64] ;  /* 0x0000003422347980 */ /* 0x000f64000c101d00 */
[----:B0-----:R-:W-:Y:S01]  /*6a80*/  @P2 IMAD.HI.U32 R0, R20, R37, RZ ;  /* 0x0000002514002227 */ /* 0x001fe200078e00ff */
[----:B------:R-:W-:Y:S01]  /*6a90*/  UIADD3 UR5, UR5, UR6, URZ ;  /* 0x0000000605057290 */ /* 0x000fe2000fffe03f */
[----:B------:R-:W5:Y:S01]  /*6aa0*/  LD.E.128 R4, desc[UR52][R32.64] ;  /* 0x0000003420047980 */ /* 0x000f62000c101d00 */
[----:B------:R-:W-:Y:S01]  /*6ab0*/  UIMAD UR7, UR40, UR9, UR7 ;  /* 0x00000009280772a4 */ /* 0x000fe2000f8e0207 */
[----:B------:R-:W-:Y:S01]  /*6ac0*/  IMAD.MOV.U32 R3, RZ, RZ, R20 ;  /* 0x000000ffff037224 */ /* 0x000fe200078e0014 */
[----:B--2---:R-:W-:Y:S01]  /*6ad0*/  @P2 SHF.R.U32.HI R3, RZ, R39, R0 ;  /* 0x00000027ff032219 */ /* 0x004fe20000011600 */
[----:B------:R-:W-:Y:S01]  /*6ae0*/  UIMAD.WIDE.U32 UR40, UR40, UR8, UR4 ;  /* 0x00000008282872a5 */ /* 0x000fe2000f8e0004 */
[----:B------:R-:W5:Y:S02]  /*6af0*/  LD.E.128 R56, desc[UR52][R26.64] ;  /* 0x000000341a387980 */ /* 0x000f64000c101d00 */
[--C-:B------:R-:W-:Y:S01]  /*6b00*/  SHF.R.S32.HI R0, RZ, 0x1f, R3.reuse ;  /* 0x0000001fff007819 */ /* 0x100fe20000011403 */
[----:B------:R-:W-:Y:S01]  /*6b10*/  UIADD3 UR4, UR41, UR7, URZ ;  /* 0x0000000729047290 */ /* 0x000fe2000fffe03f */
[----:B------:R-:W-:Y:S01]  /*6b20*/  IMAD.MOV R8, RZ, RZ, -R3 ;  /* 0x000000ffff087224 */ /* 0x000fe200078e0a03 */
[----:B------:R0:W5:Y:S01]  /*6b30*/  LD.E.128 R12, desc[UR52][R24.64] ;  /* 0x00000034180c7980 */ /* 0x000162000c101d00 */
[----:B------:R-:W-:Y:S01]  /*6b40*/  ULDC.64 UR6, c[0x0][0xae0] ;  /* 0x0002b80000067ab9 */ /* 0x000fe20000000a00 */
[----:B-1----:R-:W-:-:S02]  /*6b50*/  IMAD.U32 R11, RZ, RZ, UR41 ;  /* 0x00000029ff0b7e24 */ /* 0x002fc4000f8e00ff */
[----:B------:R-:W-:Y:S01]  /*6b60*/  IMAD R0, R0, UR6, RZ ;  /* 0x0000000600007c24 */ /* 0x000fe2000f8e02ff */
[----:B------:R-:W-:Y:S01]  /*6b70*/  @!PT LDS RZ, [RZ] ;  /* 0x00000000fffff984 */ /* 0x000fe20000000800 */
[----:B------:R-:W-:Y:S01]  /*6b80*/  @!PT LDS RZ, [RZ] ;  /* 0x00000000fffff984 */ /* 0x000fe20000000800 */
[----:B------:R-:W-:Y:S01]  /*6b90*/  @!PT LDS RZ, [RZ] ;  /* 0x00000000fffff984 */ /* 0x000fe20000000800 */
[----:B------:R-:W-:Y:S01]  /*6ba0*/  @!PT LDS RZ, [RZ] ;  /* 0x00000000fffff984 */ /* 0x000fe20000000800 */
[----:B------:R1:W-:Y:S06]  /*6bb0*/  MEMBAR.ALL.CTA ;  /* 0x0000000000007992 */ /* 0x0003ec0000008000 */
[----:B-1----:R-:W1:Y:S01]  /*6bc0*/  FENCE.VIEW.ASYNC.S ;  /* 0x00000000000073c6 */ /* 0x002e620000000000 */
[----:B------:R-:W-:Y:S02]  /*6bd0*/  IMAD R21, R9, R8, R20 ;  /* 0x0000000809157224 */ /* 0x000fe400078e0214 */
[----:B------:R-:W-:-:S02]  /*6be0*/  IMAD.U32 R10, RZ, RZ, UR40 ;  /* 0x00000028ff0a7e24 */ /* 0x000fc4000f8e00ff */
[----:B------:R-:W-:Y:S01]  /*6bf0*/  IMAD.U32 R11, RZ, RZ, UR4 ;  /* 0x00000004ff0b7e24 */ /* 0x000fe2000f8e00ff */
[----:B------:R-:W-:Y:S01]  /*6c00*/  ULDC.64 UR4, c[0x0][0xad8] ;  /* 0x0002b60000047ab9 */ /* 0x000fe20000000a00 */
[C---:B0-----:R-:W-:Y:S01]  /*6c10*/  IMAD R25, R3.reuse, UR7, R0 ;  /* 0x0000000703197c24 */ /* 0x041fe2000f8e0200 */
[----:B------:R-:W-:Y:S01]  /*6c20*/  SHF.R.S32.HI R0, RZ, 0x1f, R21 ;  /* 0x0000001fff007819 */ /* 0x000fe20000011415 */
[----:B------:R-:W-:Y:S01]  /*6c30*/  IMAD.WIDE.U32 R8, R3, UR6, R10 ;  /* 0x0000000603087c25 */ /* 0x000fe2000f8e000a */
[----:B------:R-:W-:Y:S02]  /*6c40*/  UIADD3 UR43, UR43, 0x19c20, URZ ;  /* 0x00019c202b2b7890 */ /* 0x000fe4000fffe03f */
[----:B------:R-:W-:Y:S01]  /*6c50*/  UIADD3 UR38, UR38, 0x1, URZ ;  /* 0x0000000126267890 */ /* 0x000fe2000fffe03f */
[----:B------:R-:W-:Y:S01]  /*6c60*/  IMAD.IADD R9, R9, 0x1, R25 ;  /* 0x0000000109097824 */ /* 0x000fe200078e0219 */
[----:B------:R-:W-:Y:S01]  /*6c70*/  ULDC.64 UR6, c[0x0][0xa80] ;  /* 0x0002a00000067ab9 */ /* 0x000fe20000000a00 */
[----:B------:R-:W-:-:S02]  /*6c80*/  IMAD R0, R0, UR4, RZ ;  /* 0x0000000400007c24 */ /* 0x000fc4000f8e02ff */
[----:B------:R-:W-:Y:S02]  /*6c90*/  IMAD R27, R48, 0xc0, R19 ;  /* 0x000000c0301b7824 */ /* 0x000fe400078e0213 */
[C---:B------:R-:W-:Y:S02]  /*6ca0*/  IMAD R3, R21.reuse, UR5, R0 ;  /* 0x0000000515037c24 */ /* 0x040fe4000f8e0200 */
[----:B------:R-:W-:Y:S01]  /*6cb0*/  IMAD.WIDE.U32 R8, R21, UR4, R8 ;  /* 0x0000000415087c25 */ /* 0x000fe2000f8e0008 */
[----:B------:R-:W-:Y:S01]  /*6cc0*/  ISETP.GE.AND P0, PT, R27, R66, PT ;  /* 0x000000421b00720c */ /* 0x000fe20003f06270 */
[----:B------:R-:W-:Y:S02]  /*6cd0*/  UPRMT UR43, URZ, 0x654, UR43 ;  /* 0x000006543f2b7896 */ /* 0x000fe4000800002b */
[----:B------:R-:W-:Y:S01]  /*6ce0*/  IMAD.IADD R3, R9, 0x1, R3 ;  /* 0x0000000109037824 */ /* 0x000fe200078e0203 */
[----:B------:R-:W-:Y:S01]  /*6cf0*/  LEA R0, P1, R8, UR6, 0x1 ;  /* 0x0000000608007c11 */ /* 0x000fe2000f8208ff */
[----:B------:R-:W-:-:S03]  /*6d00*/  UISETP.NE.AND UP0, UPT, UR38, 0x2, UPT ;  /* 0x000000022600788c */ /* 0x000fc6000bf05270 */
[----:B------:R-:W-:Y:S01]  /*6d10*/  LEA.HI.X R26, R8, UR7, R3, 0x1, P1 ;  /* 0x00000007081a7c11 */ /* 0x000fe200088f0c03 */
[----:B------:R-:W-:Y:S01]  /*6d20*/  USEL UR5, URZ, 0x1, UP0 ;  /* 0x000000013f057887 */ /* 0x000fe20008000000 */
[----:B------:R-:W-:Y:S01]  /*6d30*/  ULDC UR4, c[0x0][0xc] ;  /* 0x0000030000047ab9 */ /* 0x000fe20000000800 */
[----:B------:R-:W-:Y:S01]  /*6d40*/  USEL UR38, UR38, URZ, UP0 ;  /* 0x0000003f26267287 */ /* 0x000fe20008000000 */
[----:B-1----:R0:W1:Y:S01]  /*6d50*/  SHFL.IDX PT, R10, R0, RZ, 0x1c1f ;  /* 0x001c1fff000a7589 */ /* 0x00206200000e0000 */
[----:B------:R-:W-:Y:S01]  /*6d60*/  UIADD3 UR45, UR4, UR45, URZ ;  /* 0x0000002d042d7290 */ /* 0x000fe2000fffe03f */
[----:B------:R-:W-:Y:S01]  /*6d70*/  SYNCS.ARRIVE.TRANS64.RED.A1T0 RZ, [UR43], RZ ;  /* 0x000000ffffff79a7 */ /* 0x000fe2000810042b */
[----:B------:R-:W-:Y:S01]  /*6d80*/  ULOP3.LUT UR37, UR37, UR5, URZ, 0x3c, !UPT ;  /* 0x0000000525257292 */ /* 0x000fe2000f8e3c3f */
[----:B------:R0:W2:Y:S01]  /*6d90*/  SHFL.IDX PT, R11, R26, RZ, 0x1c1f ;  /* 0x001c1fff1a0b7589 */ /* 0x0000a200000e0000 */
[----:B------:R-:W-:Y:S04]  /*6da0*/  BSSY B0, `(.L_x_8486) ;  /* 0x000000e000007945 */ /* 0x000fe80003800000 */
[----:B------:R-:W-:Y:S06]  /*6db0*/  @P0 BRA `(.L_x_8487) ;  /* 0x0000000000300947 */ /* 0x000fec0003800000 */
        /* <DEDUP_REMOVED lines=12> */
.L_x_8487:
[----:B------:R-:W-:Y:S05]  /*6e80*/  BSYNC B0 ;  /* 0x0000000000007941 */ /* 0x000fea0003800000 */
.L_x_8486:
[----:B------:R-:W-:Y:S01]  /*6e90*/  VIADD R3, R27, 0x60 ;  /* 0x000000601b037836 */ /* 0x000fe20000000000 */
[----:B--2---:R2:W4:Y:S01]  /*6ea0*/  SHFL.IDX PT, R11, R26, 0x1, 0x1c1f ;  /* 0x003c1f001a0b7f89 */ /* 0x00452200000e0000 */
[----:B------:R-:W-:Y:S01]  /*6eb0*/  UIADD3 UR36, UR36, 0x1, URZ ;  /* 0x0000000124247890 */ /* 0x000fe2000fffe03f */
[----:B------:R-:W-:Y:S02]  /*6ec0*/  BSSY B0, `(.L_x_8488) ;  /* 0x0000010000007945 */ /* 0x000fe40003800000 */
[----:B------:R-:W-:Y:S01]  /*6ed0*/  ISETP.GE.AND P0, PT, R3, R66, PT ;  /* 0x000000420300720c */ /* 0x000fe20003f06270 */
[----:B-1----:R2:W1:-:S12]  /*6ee0*/  SHFL.IDX PT, R10, R0, 0x1, 0x1c1f ;  /* 0x003c1f00000a7f89 */ /* 0x00245800000e0000 */
[----:B--2---:R-:W-:Y:S05]  /*6ef0*/  @P0 BRA `(.L_x_8489) ;  /* 0x0000000000300947 */ /* 0x004fea0003800000 */
        /* <DEDUP_REMOVED lines=12> */
.L_x_8489:
[----:B------:R-:W-:Y:S05]  /*6fc0*/  BSYNC B0 ;  /* 0x0000000000007941 */ /* 0x000fea0003800000 */
.L_x_8488:
[----:B0-----:R-:W0:Y:S02]  /*6fd0*/  LDC R0, c[0x0][0xc34] ;  /* 0x00030d00ff007b82 */ /* 0x001e240000000800 */
[----:B0-----:R-:W-:-:S13]  /*6fe0*/  ISETP.LE.AND P0, PT, R0, UR45, PT ;  /* 0x0000002d00007c0c */ /* 0x001fda000bf03270 */
[----:B------:R-:W-:Y:S05]  /*6ff0*/  @!P0 BRA `(.L_x_8490) ;  /* 0xffffff9c00588947 */ /* 0x000fea000383ffff */
[----:B------:R-:W-:Y:S05]  /*7000*/  EXIT ;  /* 0x000000000000794d */ /* 0x000fea0003800000 */
.L_x_8462:
[----:B------:R-:W-:-:S08]  /*7010*/  NOP ;  /* 0x0000000000007918 */ /* 0x000fd00000000000 */
[----:B------:R-:W0:-:S00]  /*7020*/  USETMAXREG.DEALLOC.CTAPOOL 0x20 ;  /* 0x00000020000079c8 */ /* 0x000e0000080e0500 */
[----:B------:R-:W1:Y:S01]  /*7030*/  S2UR UR48, SR_CTAID.X ;  /* 0x00000000003079c3 */ /* 0x000e620000002500 */
[----:B------:R-:W-:Y:S01]  /*7040*/  UMOV UR46, 0x1 ;  /* 0x00000001002e7882 */ /* 0x000fe20000000000 */
[----:B0-----:R-:W-:Y:S02]  /*7050*/  IMAD.MOV.U32 R18, RZ, RZ, RZ ;  /* 0x000000ffff127224 */ /* 0x001fe400078e00ff */
[----:B------:R-:W-:-:S04]  /*7060*/  IMAD.MOV.U32 R22, RZ, RZ, 0x1 ;  /* 0x00000001ff167424 */ /* 0x000fc800078e00ff */
[----:B------:R-:W1:Y:S02]  /*7070*/  LDC R0, c[0x0][0xc34] ;  /* 0x00030d00ff007b82 */ /* 0x000e640000000800 */
[----:B-1----:R-:W-:-:S13]  /*7080*/  ISETP.LE.AND P0, PT, R0, UR48, PT ;  /* 0x0000003000007c0c */ /* 0x002fda000bf03270 */
[----:B------:R-:W-:Y:S05]  /*7090*/  @P0 BRA `(.L_x_8491) ;  /* 0x0000003000cc0947 */ /* 0x000fea0003800000 */
[----:B------:R-:W0:Y:S01]  /*70a0*/  S2R R12, SR_TID.X ;  /* 0x00000000000c7919 */ /* 0x000e220000002100 */
[----:B------:R-:W1:Y:S01]  /*70b0*/  S2UR UR4, SR_CgaCtaId ;  /* 0x00000000000479c3 */ /* 0x000e620000008800 */
[----:B------:R-:W-:Y:S01]  /*70c0*/  IMAD.SHL.U32 R9, R2, 0x800, RZ ;  /* 0x0000080002097824 */ /* 0x000fe200078e00ff */
[----:B------:R-:W-:Y:S01]  /*70d0*/  UMOV UR40, 0x400 ;  /* 0x0000040000287882 */ /* 0x000fe20000000000 */
[----:B------:R-:W-:Y:S01]  /*70e0*/  IMAD.MOV.U32 R22, RZ, RZ, 0x1 ;  /* 0x00000001ff167424 */ /* 0x000fe200078e00ff */
[----:B------:R-:W-:Y:S01]  /*70f0*/  ULDC.64 UR50, c[0x0][0x198] ;  /* 0x0000660000327ab9 */ /* 0x000fe20000000a00 */
[----:B------:R-:W-:Y:S01]  /*7100*/  IMAD.MOV.U32 R18, RZ, RZ, RZ ;  /* 0x000000ffff127224 */ /* 0x000fe200078e00ff */
        /* <DEDUP_REMOVED lines=8> */
[----:B------:R-:W-:Y:S01]  /*7190*/  SHF.R.U32.HI R4, RZ, 0x1, R12 ;  /* 0x00000001ff047819 */ /* 0x000fe2000001160c */
[----:B------:R-:W-:Y:S01]  /*71a0*/  IMAD.SHL.U32 R2, R12, 0x80, RZ ;  /* 0x000000800c027824 */ /* 0x000fe200078e00ff */
[C---:B------:R-:W-:Y:S01]  /*71b0*/  LOP3.LUT R5, R3.reuse, 0x360, RZ, 0xc0, !PT ;  /* 0x0000036003057812 */ /* 0x040fe200078ec0ff */
[----:B------:R-:W-:Y:S01]  /*71c0*/  IMAD.SHL.U32 R6, R10, 0x10, RZ ;  /* 0x000000100a067824 */ /* 0x000fe200078e00ff */
[----:B------:R-:W-:Y:S01]  /*71d0*/  LOP3.LUT R3, R3, 0x80, RZ, 0xc0, !PT ;  /* 0x0000008003037812 */ /* 0x000fe200078ec0ff */
[----:B------:R-:W-:Y:S01]  /*71e0*/  IMAD.SHL.U32 R8, R12, 0x4, RZ ;  /* 0x000000040c087824 */ /* 0x000fe200078e00ff */
[----:B------:R-:W-:Y:S01]  /*71f0*/  LOP3.LUT R7, R0, 0x60, RZ, 0xc0, !PT ;  /* 0x0000006000077812 */ /* 0x000fe200078ec0ff */
[----:B------:R-:W-:Y:S01]  /*7200*/  IMAD.SHL.U32 R11, R12, 0x2, RZ ;  /* 0x000000020c0b7824 */ /* 0x000fe200078e00ff */
[----:B------:R-:W-:-:S02]  /*7210*/  LOP3.LUT R3, R3, 0x10, R4, 0xf8, !PT ;  /* 0x0000001003037812 */ /* 0x000fc400078ef804 */
[----:B------:R-:W-:Y:S02]  /*7220*/  LOP3.LUT R4, R4, 0x20, RZ, 0xc0, !PT ;  /* 0x0000002004047812 */ /* 0x000fe400078ec0ff */
[----:B------:R-:W-:Y:S02]  /*7230*/  LOP3.LUT R13, R7, 0x700, R6, 0xf8, !PT ;  /* 0x00000700070d7812 */ /* 0x000fe400078ef806 */
[----:B------:R-:W-:Y:S02]  /*7240*/  LOP3.LUT R7, R4, 0x10, R12, 0xf8, !PT ;  /* 0x0000001004077812 */ /* 0x000fe400078ef80c */
[----:B------:R-:W-:Y:S02]  /*7250*/  LOP3.LUT R5, R5, 0x400, R6, 0xf8, !PT ;  /* 0x0000040005057812 */ /* 0x000fe400078ef806 */
[----:B------:R-:W-:Y:S02]  /*7260*/  LOP3.LUT R6, R0, 0x90, RZ, 0xc0, !PT ;  /* 0x0000009000067812 */ /* 0x000fe400078ec0ff */
[----:B------:R-:W-:-:S02]  /*7270*/  LOP3.LUT R4, R2, 0x400, RZ, 0xc0, !PT ;  /* 0x0000040002047812 */ /* 0x000fc400078ec0ff */
[----:B------:R-:W-:Y:S02]  /*7280*/  LOP3.LUT R7, R7, 0x380, R2, 0xf8, !PT ;  /* 0x0000038007077812 */ /* 0x000fe400078ef802 */
[----:B------:R-:W-:Y:S02]  /*7290*/  LOP3.LUT R2, R3, 0x10, R8, 0x78, !PT ;  /* 0x0000001003027812 */ /* 0x000fe400078e7808 */
[----:B------:R-:W-:Y:S02]  /*72a0*/  LOP3.LUT R6, R6, 0x10, R11, 0x78, !PT ;  /* 0x0000001006067812 */ /* 0x000fe400078e780b */
[----:B------:R-:W-:Y:S01]  /*72b0*/  LOP3.LUT R19, R5, R2, RZ, 0xfc, !PT ;  /* 0x0000000205137212 */ /* 0x000fe200078efcff */
[----:B------:R-:W-:Y:S01]  /*72c0*/  IMAD.SHL.U32 R2, R12, 0x40, RZ ;  /* 0x000000400c027824 */ /* 0x000fe200078e00ff */
[----:B------:R-:W-:Y:S02]  /*72d0*/  LOP3.LUT R4, R4, 0x800, R9, 0xf8, !PT ;  /* 0x0000080004047812 */ /* 0x000fe400078ef809 */
[----:B------:R-:W-:-:S02]  /*72e0*/  LOP3.LUT R7, R7, 0x70, R0, 0x78, !PT ;  /* 0x0000007007077812 */ /* 0x000fc400078e7800 */
[----:B------:R-:W-:Y:S02]  /*72f0*/  SHF.R.U32.HI R3, RZ, 0x1, R10 ;  /* 0x00000001ff037819 */ /* 0x000fe4000001160a */
[----:B------:R-:W-:Y:S02]  /*7300*/  LOP3.LUT R6, R13, R6, RZ, 0xfc, !PT ;  /* 0x000000060d067212 */ /* 0x000fe400078efcff */
[----:B------:R-:W-:Y:S02]  /*7310*/  LOP3.LUT R0, R0, 0x10, RZ, 0xc0, !PT ;  /* 0x0000001000007812 */ /* 0x000fe400078ec0ff */
[----:B------:R-:W-:Y:S02]  /*7320*/  LOP3.LUT R23, R4, R7, RZ, 0xfc, !PT ;  /* 0x0000000704177212 */ /* 0x000fe400078efcff */
[----:B------:R-:W-:Y:S02]  /*7330*/  LOP3.LUT R4, R3, 0x40, R2, 0xf8, !PT ;  /* 0x0000004003047812 */ /* 0x000fe400078ef802 */
[C---:B------:R-:W-:Y:S01]  /*7340*/  LOP3.LUT R3, R0.reuse, 0x20, RZ, 0xfc, !PT ;  /* 0x0000002000037812 */ /* 0x040fe200078efcff */
[----:B------:R-:W-:Y:S01]  /*7350*/  VIADD R26, R23, 0x40 ;  /* 0x00000040171a7836 */ /* 0x000fe20000000000 */
[----:B------:R-:W-:Y:S01]  /*7360*/  LOP3.LUT R2, R0, 0x40, RZ, 0xfc, !PT ;  /* 0x0000004000027812 */ /* 0x000fe200078efcff */
[----:B------:R-:W-:Y:S01]  /*7370*/  VIADD R0, R6, UR40 ;  /* 0x0000002806007c36 */ /* 0x000fe20008000000 */
[----:B------:R-:W-:-:S02]  /*7380*/  LOP3.LUT P0, RZ, R12, 0x4, RZ, 0xc0, !PT ;  /* 0x000000040cff7812 */ /* 0x000fc4000780c0ff */
[C---:B------:R-:W-:Y:S02]  /*7390*/  LOP3.LUT R28, R19.reuse, 0x1800, RZ, 0xfc, !PT ;  /* 0x00001800131c7812 */ /* 0x040fe400078efcff */
[----:B------:R0:W-:Y:S01]  /*73a0*/  STL [R1+0x4], R0 ;  /* 0x0000040001007387 */ /* 0x0001e20000100800 */
[----:B------:R-:W-:-:S08]  /*73b0*/  LOP3.LUT R27, R19, 0x2800, RZ, 0xfc, !PT ;  /* 0x00002800131b7812 */ /* 0x000fd000078efcff */
[----:B------:R-:W-:-:S07]  /*73c0*/  @P0 VIADD R26, R23, 0xffffffc0 ;  /* 0xffffffc0171a0836 */ /* 0x000fce0000000000 */
.L_x_8540:
        /* <DEDUP_REMOVED lines=28> */
[----:B------:R-:W-:Y:S11]  /*7590*/  @!P0 BRA `(.L_x_8492) ;  /* 0x0000000000408947 */ /* 0x000ff60003800000 */
        /* <DEDUP_REMOVED lines=16> */
.L_x_8492:
        /* <DEDUP_REMOVED lines=20> */
.L_x_8493:
[----:B------:R-:W-:-:S04]  /*77e0*/  IMAD.U32 R29, RZ, RZ, UR40 ;  /* 0x00000028ff1d7e24 */ /* 0x000fc8000f8e00ff */
[----:B0-----:R-:W-:-:S05]  /*77f0*/  VIADD R0, R29, 0x3000 ;  /* 0x000030001d007836 */ /* 0x001fca0000000000 */
        /* <DEDUP_REMOVED lines=18> */
.L_x_8494:
        /* <DEDUP_REMOVED lines=18> */
.L_x_8495:
        /* <DEDUP_REMOVED lines=19> */
[----:B------:R-:W-:-:S05]  /*7b70*/  @P1 LOP3.LUT R17, R17, 0x1, RZ, 0xfc, !PT ;  /* 0x0000000111111812 */ /* 0x000fca00078efcff */
[----:B------:R0:W-:Y:S01]  /*7b80*/  STL [R1], R17 ;  /* 0x0000001101007387 */ /* 0x0001e20000100800 */
[----:B---3--:R-:W-:Y:S02]  /*7b90*/  SHF.R.S32.HI R25, RZ, 0x1f, R24 ;  /* 0x0000001fff197819 */ /* 0x008fe40000011418 */
[----:B------:R-:W-:Y:S01]  /*7ba0*/  SEL R16, R24, RZ, !P1 ;  /* 0x000000ff18107207 */ /* 0x000fe20004800000 */
[----:B0-----:R-:W-:Y:S06]  /*7bb0*/  BRA.DIV UR4, `(.L_x_8496) ;  /* 0x0000002e04547947 */ /* 0x001fec000b800000 */
[----:B------:R0:W1:Y:S02]  /*7bc0*/  SHFL.IDX PT, R14, R20, RZ, 0x1f ;  /* 0x00001fff140e7589 */ /* 0x00006400000e0000 */
.L_x_8556:
[----:B------:R-:W-:Y:S01]  /*7bd0*/  PLOP3.LUT P2, PT, PT, PT, PT, 0x8, 0x0 ;  /* 0x000000000000781c */ /* 0x000fe20003f4e170 */
[----:B------:R-:W-:Y:S01]  /*7be0*/  IMAD.MOV.U32 R0, RZ, RZ, R17 ;  /* 0x000000ffff007224 */ /* 0x000fe200078e0011 */
[----:B-1----:R-:W-:-:S04]  /*7bf0*/  ISETP.NE.AND P0, PT, R14, RZ, PT ;  /* 0x000000ff0e00720c */ /* 0x002fc80003f05270 */
[----:B------:R-:W-:-:S07]  /*7c00*/  LOP3.LUT R0, R0, 0xfffffffd, RZ, 0xc0, !PT ;  /* 0xfffffffd00007812 */ /* 0x000fce00078ec0ff */
[----:B------:R-:W-:-:S05]  /*7c10*/  @P2 LOP3.LUT R0, R0, 0x2, RZ, 0xfc, !PT ;  /* 0x0000000200002812 */ /* 0x000fca00078efcff */
[----:B------:R1:W-:Y:S01]  /*7c20*/  STL [R1], R0 ;  /* 0x0000000001007387 */ /* 0x0003e20000100800 */
[----:B------:R-:W-:Y:S05]  /*7c30*/  @P0 BRA `(.L_x_8497) ;  /* 0x0000000400bc0947 */ /* 0x000fea0003800000 */
[----:B------:R-:W-:-:S06]  /*7c40*/  ULEA.HI.SX32 UR4, UR38, 0xffffffff, 0x19 ;  /* 0xffffffff26047891 */ /* 0x000fcc000f8fca3f */
[----:B-1----:R-:W-:Y:S01]  /*7c50*/  IMAD.U32 R0, RZ, RZ, UR4 ;  /* 0x00000004ff007e24 */ /* 0x002fe2000f8e00ff */
[----:B------:R-:W-:-:S03]  /*7c60*/  UMOV UR4, 0xffffffff ;  /* 0xffffffff00047882 */ /* 0x000fc60000000000 */
[----:B------:R-:W-:Y:S05]  /*7c70*/  BRA.DIV UR4, `(.L_x_8498) ;  /* 0x0000002e04447947 */ /* 0x000fea000b800000 */
[----:B------:R-:W-:-:S13]  /*7c80*/  ELECT P6, URZ, PT ;  /* 0x00000000003f782f */ /* 0x000fda00038c0000 */
.L_x_8559:
        /* <DEDUP_REMOVED lines=9> */
[----:B------:R-:W-:-:S05]  /*7d20*/  @P0 SHF.R.U32.HI R4, RZ, R5, R6 ;  /* 0x00000005ff040219 */ /* 0x000fca0000011606 */
[----:B------:R-:W-:-:S04]  /*7d30*/  IMAD.MOV R5, RZ, RZ, -R4 ;  /* 0x000000ffff057224 */ /* 0x000fc800078e0a04 */
[----:B------:R-:W-:Y:S01]  /*7d40*/  IMAD R0, R7, R5, R0 ;  /* 0x0000000507007224 */ /* 0x000fe200078e0200 */
[--C-:B------:R-:W-:Y:S01]  /*7d50*/  SHF.R.S32.HI R5, RZ, 0x1f, R4.reuse ;  /* 0x0000001fff057819 */ /* 0x100fe20000011404 */
[----:B------:R-:W-:Y:S02]  /*7d60*/  IMAD R7, R25, UR4, RZ ;  /* 0x0000000419077c24 */ /* 0x000fe4000f8e02ff */
[----:B------:R-:W-:-:S04]  /*7d70*/  IMAD.WIDE.U32 R4, R24, UR4, R4 ;  /* 0x0000000418047c25 */ /* 0x000fc8000f8e0004 */
[----:B------:R-:W-:Y:S01]  /*7d80*/  IMAD R7, R24, UR5, R7 ;  /* 0x0000000518077c24 */ /* 0x000fe2000f8e0207 */
[----:B------:R-:W-:-:S03]  /*7d90*/  LEA R2, P0, R4, R2, 0x2 ;  /* 0x0000000204027211 */ /* 0x000fc600078010ff */
[----:B------:R-:W-:-:S05]  /*7da0*/  IMAD.IADD R5, R5, 0x1, R7 ;  /* 0x0000000105057824 */ /* 0x000fca00078e0207 */
[----:B------:R-:W-:-:S05]  /*7db0*/  LEA.HI.X R3, R4, R3, R5, 0x2, P0 ;  /* 0x0000000304037211 */ /* 0x000fca00000f1405 */
[----:B------:R1:W5:Y:S02]  /*7dc0*/  LDG.E R16, desc[UR52][R2.64] ;  /* 0x0000003402107981 */ /* 0x000364000c1e1900 */
.L_x_8499:
[----:B-1----:R-:W1:Y:S01]  /*7dd0*/  S2R R2, SR_TID.X ;  /* 0x0000000000027919 */ /* 0x002e620000002100 */
[----:B------:R-:W-:Y:S02]  /*7de0*/  LEA R5, R18, UR40, 0x3 ;  /* 0x0000002812057c11 */ /* 0x000fe4000f8e18ff */
[----:B-1----:R-:W-:Y:S02]  /*7df0*/  LOP3.LUT R3, R2, 0x7f, RZ, 0xc0, !PT ;  /* 0x0000007f02037812 */ /* 0x002fe400078ec0ff */
[----:B------:R-:W-:Y:S02]  /*7e00*/  SHF.L.U32 R2, R22, 0x1f, RZ ;  /* 0x0000001f16027819 */ /* 0x000fe400000006ff */
[----:B------:R-:W-:Y:S02]  /*7e10*/  ISETP.NE.AND P1, PT, R3, RZ, PT ;  /* 0x000000ff0300720c */ /* 0x000fe40003f25270 */
[----:B------:R-:W1:Y:S02]  /*7e20*/  SYNCS.PHASECHK.TRANS64.TRYWAIT P0, [R5+URZ+0x19c80], R2 ;  /* 0x019c8002050075a7 */ /* 0x000e64000800017f */
[----:B-1----:R-:W-:Y:S09]  /*7e30*/  @!P0 BRA `(.L_x_8500) ;  /* 0x0000002800f48947 */ /* 0x002ff20003800000 */
.L_x_8560:
        /* <DEDUP_REMOVED lines=8> */
.L_x_8501:
[----:B------:R-:W-:Y:S01]  /*7ec0*/  IMAD R3, R18, 0x3000, R29 ;  /* 0x0000300012037824 */ /* 0x000fe200078e021d */
[----:B------:R-:W-:Y:S01]  /*7ed0*/  R2UR UR33, R5 ;  /* 0x00000000052172ca */ /* 0x000fe200000e0000 */
[----:B------:R-:W-:Y:S01]  /*7ee0*/  IMAD.SHL.U32 R0, R0, 0x80, RZ ;  /* 0x0000008000007824 */ /* 0x000fe200078e00ff */
[----:B-----5:R-:W-:Y:S01]  /*7ef0*/  R2UR UR37, R16 ;  /* 0x00000000102572ca */ /* 0x020fe200000e0000 */
[----:B------:R-:W-:Y:S01]  /*7f00*/  UIADD3 UR4, UP0, UR50, 0x470, URZ ;  /* 0x0000047032047890 */ /* 0x000fe2000ff1e03f */
[----:B------:R-:W-:Y:S01]  /*7f10*/  R2UR UR8, R3 ;  /* 0x00000000030872ca */ /* 0x000fe200000e0000 */
[----:B------:R-:W-:Y:S01]  /*7f20*/  UMOV UR6, 0x0 ;  /* 0x0000000000067882 */ /* 0x000fe20000000000 */
        /* <DEDUP_REMOVED lines=9> */
[----:B------:R-:W-:Y:S02]  /*7fc0*/  UIADD3 UR32, UR8, 0x9000, URZ ;  /* 0x0000900008207890 */ /* 0x000fe4000fffe03f */
[----:B------:R-:W-:Y:S02]  /*7fd0*/  UIADD3 UR16, UR8, 0xa000, URZ ;  /* 0x0000a00008107890 */ /* 0x000fe4000fffe03f */
        /* <DEDUP_REMOVED lines=8> */
[----:B------:R2:W-:Y:S01]  /*8060*/  UTMALDG.4D [UR16], [UR4], desc[UR6] ;  /* 0x00000610040075b4 */ /* 0x0005e20008019000 */
[----:B------:R2:W-:Y:S01]  /*8070*/  UTMALDG.4D [UR8], [UR4], desc[UR6] ;  /* 0x00000608040075b4 */ /* 0x0005e20008019000 */
[----:B------:R-:W3:Y:S02]  /*8080*/  SYNCS.PHASECHK.TRANS64.TRYWAIT P0, [R5+URZ+0x19c40], R2 ;  /* 0x019c4002050075a7 */ /* 0x000ee4000800017f */
[----:B--23--:R-:W-:Y:S05]  /*8090*/  @!P0 BRA `(.L_x_8502) ;  /* 0x0000002800708947 */ /* 0x00cfea0003800000 */
.L_x_8561:
        /* <DEDUP_REMOVED lines=8> */
.L_x_8503:
        /* <DEDUP_REMOVED lines=31> */
[----:B------:R3:W-:Y:S01]  /*8310*/  STL [R1], R2 ;  /* 0x0000000201007387 */ /* 0x0007e20000100800 */
[----:B------:R-:W-:Y:S01]  /*8320*/  NOP ;  /* 0x0000000000007918 */ /* 0x000fe20000000000 */
.L_x_8497:
[----:B------:R-:W-:Y:S05]  /*8330*/  WARPSYNC.ALL ;  /* 0x0000000000007948 */ /* 0x000fea0003800000 */
[----:B---3--:R-:W-:Y:S01]  /*8340*/  UIADD3 UR5, UR40, 0xf000, URZ ;  /* 0x0000f00028057890 */ /* 0x008fe2000fffe03f */
[----:B------:R-:W-:Y:S01]  /*8350*/  BAR.SYNC.DEFER_BLOCKING 0x8, 0x200 ;  /* 0x0208000000007b1d */ /* 0x000fe20000010000 */
[----:B------:R-:W-:Y:S02]  /*8360*/  USHF.R.S32.HI UR4, URZ, 0x1f, UR36 ;  /* 0x0000001f3f047899 */ /* 0x000fe40008011424 */
[----:B------:R-:W-:Y:S02]  /*8370*/  ULOP3.LUT UP0, URZ, UR5, 0x9f, URZ, 0xc0, !UPT ;  /* 0x0000009f053f7892 */ /* 0x000fe4000f80c03f */
[----:B------:R-:W-:Y:S01]  /*8380*/  USHF.R.S32.HI UR37, URZ, 0x1f, UR44 ;  /* 0x0000001f3f257899 */ /* 0x000fe2000801142c */
[----:B------:R-:W-:-:S03]  /*8390*/  ULDC.64 UR6, c[0x0][0x2d8] ;  /* 0x0000b60000067ab9 */ /* 0x000fc60000000a00 */
[----:B------:R-:W-:Y:S01]  /*83a0*/  PLOP3.LUT P0, PT, PT, PT, UP0, 0x80, 0x0 ;  /* 0x000000000000781c */ /* 0x000fe20003f0f008 */
[----:B------:R-:W-:Y:S02]  /*83b0*/  UIMAD UR4, UR4, UR6, URZ ;  /* 0x00000006040472a4 */ /* 0x000fe4000f8e023f */
[----:B------:R-:W-:Y:S02]  /*83c0*/  UIMAD.WIDE.U32 UR54, UR36, UR6, URZ ;  /* 0x00000006243672a5 */ /* 0x000fe4000f8e003f */
[----:B------:R-:W-:-:S04]  /*83d0*/  UIMAD UR4, UR36, UR7, UR4 ;  /* 0x00000007240472a4 */ /* 0x000fc8000f8e0204 */
[----:B------:R-:W-:-:S04]  /*83e0*/  UIADD3 UR49, UR55, UR4, URZ ;  /* 0x0000000437317290 */ /* 0x000fc8000fffe03f */
[----:B------:R-:W-:Y:S08]  /*83f0*/  @!P0 BRA `(.L_x_8504) ;  /* 0x0000000000408947 */ /* 0x000ff00003800000 */
        /* <DEDUP_REMOVED lines=14> */
[----:B0-----:R-:W-:-:S07]  /*84e0*/  LEPC R20, `(.L_x_8504) ;  /* 0x000000001014794e */ /* 0x001fce0000000000 */
[----:B-12---:R-:W-:Y:S05]  /*84f0*/  CALL.ABS.NOINC R2 ;  /* 0x0000000002007343 */ /* 0x006fea0003c00000 */
.L_x_8504:
[----:B------:R-:W2:Y:S01]  /*8500*/  S2R R2, SR_TID.X ;  /* 0x0000000000027919 */ /* 0x000ea20000002100 */
[----:B------:R-:W3:Y:S01]  /*8510*/  LDC R3, c[0x0][0xc38] ;  /* 0x00030e00ff037b82 */ /* 0x000ee20000000800 */
[----:B-1----:R-:W-:Y:S01]  /*8520*/  IMAD R0, RZ, RZ, -UR45 ;  /* 0x8000002dff007e24 */ /* 0x002fe2000f8e02ff */
[----:B------:R-:W-:Y:S01]  /*8530*/  ULDC.64 UR8, c[0x0][0x2e0] ;  /* 0x0000b80000087ab9 */ /* 0x000fe20000000a00 */
[----:B------:R-:W1:Y:S01]  /*8540*/  S2R R17, SR_TID.X ;  /* 0x0000000000117919 */ /* 0x000e620000002100 */
[----:B------:R-:W-:Y:S01]  /*8550*/  UIMAD UR6, UR37, UR8, URZ ;  /* 0x00000008250672a4 */ /* 0x000fe2000f8e023f */
[----:B------:R-:W-:Y:S01]  /*8560*/  UMOV UR4, UR54 ;  /* 0x0000003600047c82 */ /* 0x000fe20008000000 */
[----:B------:R-:W-:Y:S02]  /*8570*/  UMOV UR5, UR49 ;  /* 0x0000003100057c82 */ /* 0x000fe40008000000 */
[----:B------:R-:W4:Y:S01]  /*8580*/  LDC R10, c[0x0][0x448] ;  /* 0x00011200ff0a7b82 */ /* 0x000f220000000800 */
[----:B------:R-:W-:Y:S01]  /*8590*/  UIMAD.WIDE.U32 UR4, UR44, UR8, UR4 ;  /* 0x000000082c0472a5 */ /* 0x000fe2000f8e0004 */
[----:B------:R-:W0:Y:S01]  /*85a0*/  S2R R21, SR_TID.X ;  /* 0x0000000000157919 */ /* 0x000e220000002100 */
[----:B------:R-:W-:-:S04]  /*85b0*/  UIMAD UR6, UR44, UR9, UR6 ;  /* 0x000000092c0672a4 */ /* 0x000fc8000f8e0206 */
[----:B------:R-:W-:-:S03]  /*85c0*/  UIADD3 UR5, UR5, UR6, URZ ;  /* 0x0000000605057290 */ /* 0x000fc6000fffe03f */
[----:B------:R-:W-:Y:S01]  /*85d0*/  ULDC.64 UR6, c[0x0][0x280] ;  /* 0x0000a00000067ab9 */ /* 0x000fe20000000a00 */
[----:B---3--:R-:W-:Y:S01]  /*85e0*/  IMAD R0, R3, R0, UR48 ;  /* 0x0000003003007e24 */ /* 0x008fe2000f8e0200 */
[----:B--2---:R-:W-:Y:S02]  /*85f0*/  LOP3.LUT R2, R2, 0x7f, RZ, 0xc0, !PT ;  /* 0x0000007f02027812 */ /* 0x004fe400078ec0ff */
[----:B----4-:R-:W-:Y:S01]  /*8600*/  ISETP.NE.AND P0, PT, R10, 0x1, PT ;  /* 0x000000010a00780c */ /* 0x010fe20003f05270 */
[----:B-1----:R-:W-:Y:S01]  /*8610*/  IMAD.SHL.U32 R17, R17, 0x40, RZ ;  /* 0x0000004011117824 */ /* 0x002fe200078e00ff */
[----:B0-----:R-:W-:-:S04]  /*8620*/  SHF.R.U32.HI R20, RZ, 0x1, R2 ;  /* 0x00000001ff147819 */ /* 0x001fc80000011602 */
[----:B------:R-:W-:Y:S01]  /*8630*/  LOP3.LUT R17, R20, 0x40, R17, 0xf8, !PT ;  /* 0x0000004014117812 */ /* 0x000fe200078ef811 */
[----:B------:R-:W-:-:S04]  /*8640*/  IMAD.SHL.U32 R20, R21, 0x10, RZ ;  /* 0x0000001015147824 */ /* 0x000fc800078e00ff */
[----:B------:R-:W-:Y:S02]  /*8650*/  IMAD R7, R0, 0xc0, R17 ;  /* 0x000000c000077824 */ /* 0x000fe400078e0211 */
[----:B------:R-:W0:Y:S01]  /*8660*/  @P0 LDC R6, c[0x0][0x44c] ;  /* 0x00011300ff060b82 */ /* 0x000e220000000800 */
[----:B------:R-:W1:Y:S01]  /*8670*/  S2R R17, SR_TID.X ;  /* 0x0000000000117919 */ /* 0x000e620000002100 */
[----:B------:R-:W-:Y:S01]  /*8680*/  LOP3.LUT R20, R20, 0x10, RZ, 0xc0, !PT ;  /* 0x0000001014147812 */ /* 0x000fe200078ec0ff */
[----:B------:R-:W-:-:S05]  /*8690*/  IMAD.MOV.U32 R4, RZ, RZ, R7 ;  /* 0x000000ffff047224 */ /* 0x000fca00078e0007 */
[----:B------:R-:W2:Y:S08]  /*86a0*/  @P0 LDC R2, c[0x0][0x450] ;  /* 0x00011400ff020b82 */ /* 0x000eb00000000800 */
[----:B------:R-:W3:Y:S08]  /*86b0*/  @P0 LDC R5, c[0x0][0x44c] ;  /* 0x00011300ff050b82 */ /* 0x000ef00000000800 */
[----:B------:R-:W4:Y:S01]  /*86c0*/  @P0 LDC R3, c[0x0][0x450] ;  /* 0x00011400ff030b82 */ /* 0x000f220000000800 */
[----:B0-----:R-:W-:-:S05]  /*86d0*/  @P0 IMAD.HI.U32 R6, R7, R6, RZ ;  /* 0x0000000607060227 */ /* 0x001fca00078e00ff */
[----:B--2---:R-:W-:Y:S01]  /*86e0*/  @P0 SHF.R.U32.HI R4, RZ, R2, R6 ;  /* 0x00000002ff040219 */ /* 0x004fe20000011606 */
[----:B-1----:R-:W-:Y:S02]  /*86f0*/  IMAD.SHL.U32 R17, R17, 0x10, RZ ;  /* 0x0000001011117824 */ /* 0x002fe400078e00ff */
[----:B------:R-:W-:Y:S02]  /*8700*/  VIADD R6, R7, 0x80 ;  /* 0x0000008007067836 */ /* 0x000fe40000000000 */
[----:B------:R-:W-:Y:S01]  /*8710*/  IMAD.MOV R2, RZ, RZ, -R4 ;  /* 0x000000ffff027224 */ /* 0x000fe200078e0a04 */
[----:B------:R-:W-:Y:S01]  /*8720*/  LOP3.LUT R17, R17, 0x10, RZ, 0xc0, !PT ;  /* 0x0000001011117812 */ /* 0x000fe200078ec0ff */
[----:B------:R-:W-:Y:S02]  /*8730*/  IMAD.MOV.U32 R8, RZ, RZ, R6 ;  /* 0x000000ffff087224 */ /* 0x000fe400078e0006 */
[----:B---3--:R-:W-:Y:S01]  /*8740*/  @P0 IMAD.HI.U32 R5, R6, R5, RZ ;  /* 0x0000000506050227 */ /* 0x008fe200078e00ff */
[----:B------:R-:W-:-:S02]  /*8750*/  LOP3.LUT R12, R17, 0x20, RZ, 0xfc, !PT ;  /* 0x00000020110c7812 */ /* 0x000fc400078efcff */
[----:B------:R-:W-:Y:S01]  /*8760*/  LOP3.LUT R11, R17, 0x40, RZ, 0xfc, !PT ;  /* 0x00000040110b7812 */ /* 0x000fe200078efcff */
[----:B------:R-:W-:Y:S01]  /*8770*/  IMAD R7, R10, R2, R7 ;  /* 0x000000020a077224 */ /* 0x000fe200078e0207 */
[----:B------:R0:W5:Y:S01]  /*8780*/  LDL R17, [R1+0x4] ;  /* 0x0000040001117983 */ /* 0x0001620000100800 */
[----:B----4-:R-:W-:Y:S02]  /*8790*/  @P0 SHF.R.U32.HI R8, RZ, R3, R5 ;  /* 0x00000003ff080219 */ /* 0x010fe40000011605 */
[----:B------:R-:W1:Y:S01]  /*87a0*/  LDC.64 R2, c[0x0][0x2d0] ;  /* 0x0000b400ff027b82 */ /* 0x000e620000000a00 */
[----:B------:R-:W-:-:S05]  /*87b0*/  SHF.R.S32.HI R5, RZ, 0x1f, R4 ;  /* 0x0000001fff057819 */ /* 0x000fca0000011404 */
[----:B-1----:R-:W-:-:S04]  /*87c0*/  IMAD R5, R5, R2, RZ ;  /* 0x0000000205057224 */ /* 0x002fc800078e02ff */
[C---:B------:R-:W-:Y:S02]  /*87d0*/  IMAD R9, R4.reuse, R3, R5 ;  /* 0x0000000304097224 */ /* 0x040fe400078e0205 */
[----:B------:R-:W-:-:S04]  /*87e0*/  IMAD.WIDE.U32 R4, R4, R2, UR4 ;  /* 0x0000000404047e25 */ /* 0x000fc8000f8e0002 */
[----:B------:R-:W-:Y:S02]  /*87f0*/  IMAD.IADD R5, R5, 0x1, R9 ;  /* 0x0000000105057824 */ /* 0x000fe400078e0209 */
[----:B------:R-:W-:-:S04]  /*8800*/  IMAD.MOV R9, RZ, RZ, -R8 ;  /* 0x000000ffff097224 */ /* 0x000fc800078e0a08 */
[----:B------:R-:W-:Y:S01]  /*8810*/  IMAD R6, R10, R9, R6 ;  /* 0x000000090a067224 */ /* 0x000fe200078e0206 */
[----:B------:R-:W-:-:S05]  /*8820*/  SHF.R.S32.HI R9, RZ, 0x1f, R8 ;  /* 0x0000001fff097819 */ /* 0x000fca0000011408 */
[----:B------:R-:W-:-:S04]  /*8830*/  IMAD R9, R9, R2, RZ ;  /* 0x0000000209097224 */ /* 0x000fc800078e02ff */
[C---:B------:R-:W-:Y:S02]  /*8840*/  IMAD R9, R8.reuse, R3, R9 ;  /* 0x0000000308097224 */ /* 0x040fe400078e0209 */
[----:B------:R-:W-:Y:S01]  /*8850*/  IMAD.WIDE.U32 R2, R8, R2, UR4 ;  /* 0x0000000408027e25 */ /* 0x000fe2000f8e0002 */
[----:B------:R-:W-:Y:S01]  /*8860*/  SHF.R.S32.HI R8, RZ, 0x1f, R7 ;  /* 0x0000001fff087819 */ /* 0x000fe20000011407 */
[----:B------:R-:W-:Y:S02]  /*8870*/  ULDC.64 UR4, c[0x0][0x2c8] ;  /* 0x0000b20000047ab9 */ /* 0x000fe40000000a00 */
[----:B------:R-:W-:-:S04]  /*8880*/  IMAD.WIDE.U32 R4, R7, UR4, R4 ;  /* 0x0000000407047c25 */ /* 0x000fc8000f8e0004 */
[----:B------:R-:W-:Y:S01]  /*8890*/  IMAD R8, R8, UR4, RZ ;  /* 0x0000000408087c24 */ /* 0x000fe2000f8e02ff */
[----:B------:R-:W-:Y:S01]  /*88a0*/  IADD3 R4, P0, R4, UR6, RZ ;  /* 0x0000000604047c10 */ /* 0x000fe2000ff1e0ff */
[----:B------:R-:W-:Y:S02]  /*88b0*/  IMAD.IADD R3, R3, 0x1, R9 ;  /* 0x0000000103037824 */ /* 0x000fe400078e0209 */
[----:B------:R-:W-:Y:S01]  /*88c0*/  IMAD R8, R7, UR5, R8 ;  /* 0x0000000507087c24 */ /* 0x000fe2000f8e0208 */
[----:B------:R-:W-:Y:S01]  /*88d0*/  SHF.R.S32.HI R7, RZ, 0x1f, R6 ;  /* 0x0000001fff077819 */ /* 0x000fe20000011406 */
[----:B------:R-:W-:-:S03]  /*88e0*/  IMAD.WIDE.U32 R2, R6, UR4, R2 ;  /* 0x0000000406027c25 */ /* 0x000fc6000f8e0002 */
[----:B------:R-:W-:Y:S01]  /*88f0*/  IADD3.X R5, R5, UR7, R8, P0, !PT ;  /* 0x0000000705057c10 */ /* 0x000fe200087fe408 */
[----:B------:R-:W-:Y:S01]  /*8900*/  IMAD R7, R7, UR4, RZ ;  /* 0x0000000407077c24 */ /* 0x000fe2000f8e02ff */
[----:B------:R-:W-:Y:S02]  /*8910*/  ULDC UR4, c[0x0][0x2b8] ;  /* 0x0000ae0000047ab9 */ /* 0x000fe40000000800 */
[----:B------:R-:W-:Y:S01]  /*8920*/  ISETP.GE.AND P2, PT, R20, UR4, PT ;  /* 0x0000000414007c0c */ /* 0x000fe2000bf46270 */
[----:B------:R-:W-:Y:S01]  /*8930*/  IMAD R7, R6, UR5, R7 ;  /* 0x0000000506077c24 */ /* 0x000fe2000f8e0207 */
[----:B------:R-:W-:Y:S02]  /*8940*/  IADD3 R6, P0, R2, UR6, RZ ;  /* 0x0000000602067c10 */ /* 0x000fe4000ff1e0ff */
[----:B------:R-:W-:Y:S02]  /*8950*/  ISETP.GE.AND P1, PT, R12, UR4, PT ;  /* 0x000000040c007c0c */ /* 0x000fe4000bf26270 */
[----:B------:R-:W-:-:S02]  /*8960*/  IADD3.X R7, R3, UR7, R7, P0, !PT ;  /* 0x0000000703077c10 */ /* 0x000fc400087fe407 */
[----:B------:R-:W-:Y:S01]  /*8970*/  ISETP.GE.AND P0, PT, R11, UR4, PT ;  /* 0x000000040b007c0c */ /* 0x000fe2000bf06270 */
[----:B------:R-:W-:Y:S01]  /*8980*/  UMOV UR4, 0xffffffff ;  /* 0xffffffff00047882 */ /* 0x000fe20000000000 */
[----:B------:R-:W-:-:S04]  /*8990*/  LOP3.LUT R21, R21, 0x7f, RZ, 0xc0, !PT ;  /* 0x0000007f15157812 */ /* 0x000fc800078ec0ff */
[----:B------:R-:W-:Y:S01]  /*89a0*/  SHF.R.U32.HI R21, RZ, 0x1, R21 ;  /* 0x00000001ff157819 */ /* 0x000fe20000011615 */
[----:B0-----:R-:W-:Y:S06]  /*89b0*/  BRA.DIV UR4, `(.L_x_8505) ;  /* 0x00000022043c7947 */ /* 0x001fec000b800000 */
[----:B------:R-:W0:Y:S01]  /*89c0*/  SHFL.IDX PT, R3, R4, RZ, 0x1e1f ;  /* 0x001e1fff04037589 */ /* 0x000e2200000e0000 */
[----:B------:R-:W-:Y:S01]  /*89d0*/  ULDC UR4, c[0x0][0x288] ;  /* 0x0000a20000047ab9 */ /* 0x000fe20000000800 */
[----:B------:R-:W-:Y:S02]  /*89e0*/  IMAD R0, R0, 0xc0, R21 ;  /* 0x000000c000007824 */ /* 0x000fe400078e0215 */
[----:B------:R-:W1:Y:S01]  /*89f0*/  SHFL.IDX PT, R2, R5, RZ, 0x1e1f ;  /* 0x001e1fff05027589 */ /* 0x000e6200000e0000 */
[----:B------:R-:W-:Y:S02]  /*8a00*/  IMAD R8, R10, UR4, RZ ;  /* 0x000000040a087c24 */ /* 0x000fe4000f8e02ff */
[C---:B------:R-:W-:Y:S01]  /*8a10*/  VIADD R9, R0.reuse, 0x40 ;  /* 0x0000004000097836 */ /* 0x040fe20000000000 */
[----:B------:R-:W2:Y:S02]  /*8a20*/  SHFL.IDX PT, R14, R4, 0x1, 0x1e1f ;  /* 0x003e1f00040e7f89 */ /* 0x000ea400000e0000 */
[----:B------:R-:W-:-:S02]  /*8a30*/  ISETP.GE.AND P4, PT, R0, R8, PT ;  /* 0x000000080000720c */ /* 0x000fc40003f86270 */
[----:B------:R-:W3:Y:S04]  /*8a40*/  SHFL.IDX PT, R5, R5, 0x1, 0x1e1f ;  /* 0x003e1f0005057f89 */ /* 0x000ee800000e0000 */
[----:B------:R-:W4:Y:S07]  /*8a50*/  SHFL.IDX PT, R7, R7, RZ, 0x1e1f ;  /* 0x001e1fff07077589 */ /* 0x000f2e00000e0000 */
[----:B0-----:R-:W-:-:S05]  /*8a60*/  @!P4 IADD3 R3, P3, R20, R3, RZ ;  /* 0x000000031403c210 */ /* 0x001fca0007f7e0ff */
[----:B-1----:R-:W-:-:S05]  /*8a70*/  @!P4 IMAD.X R2, RZ, RZ, R2, P3 ;  /* 0x000000ffff02c224 */ /* 0x002fca00018e0602 */
[----:B------:R-:W-:-:S04]  /*8a80*/  @!P4 LOP3.LUT R3, R3, R2, RZ, 0x3c, !PT ;  /* 0x000000020303c212 */ /* 0x000fc800078e3cff */
[----:B------:R-:W-:-:S04]  /*8a90*/  @!P4 LOP3.LUT R2, R3, R2, RZ, 0x3c, !PT ;  /* 0x000000020302c212 */ /* 0x000fc800078e3cff */
[----:B------:R-:W-:-:S05]  /*8aa0*/  @!P4 LOP3.LUT R3, R3, R2, RZ, 0x3c, !PT ;  /* 0x000000020303c212 */ /* 0x000fca00078e3cff */
[----:B-----5:R-:W-:Y:S04]  /*8ab0*/  @!P4 LDGSTS.E.BYPASS.LTC128B.128 [R17+0xf000], desc[UR52][R2.64], !P2 ;  /* 0x0f0000000211cfae */ /* 0x020fe8000d101d74 */
[----:B------:R-:W-:Y:S04]  /*8ac0*/  @!P4 LDGSTS.E.BYPASS.LTC128B.128 [R17+0x10800], desc[UR52][R2.64+0x20], !P1 ;  /* 0x108000200211cfae */ /* 0x000fe8000c901d74 */
[----:B------:R0:W-:Y:S01]  /*8ad0*/  @!P4 LDGSTS.E.BYPASS.LTC128B.128 [R17+0x12000], desc[UR52][R2.64+0x40], !P0 ;  /* 0x120000400211cfae */ /* 0x0001e2000c101d74 */
[----:B------:R-:W-:-:S13]  /*8ae0*/  ISETP.GE.AND P4, PT, R9, R8, PT ;  /* 0x000000080900720c */ /* 0x000fda0003f86270 */
[----:B--2---:R-:W-:-:S05]  /*8af0*/  @!P4 IADD3 R14, P3, R20, R14, RZ ;  /* 0x0000000e140ec210 */ /* 0x004fca0007f7e0ff */
[----:B---3--:R-:W-:Y:S02]  /*8b00*/  @!P4 IMAD.X R9, RZ, RZ, R5, P3 ;  /* 0x000000ffff09c224 */ /* 0x008fe400018e0605 */
[----:B0-----:R-:W-:Y:S02]  /*8b10*/  @!P4 IMAD.MOV.U32 R2, RZ, RZ, R14 ;  /* 0x000000ffff02c224 */ /* 0x001fe400078e000e */
[----:B------:R-:W-:Y:S01]  /*8b20*/  @!P4 IMAD.MOV.U32 R3, RZ, RZ, R9 ;  /* 0x000000ffff03c224 */ /* 0x000fe200078e0009 */
[----:B------:R0:W1:Y:S04]  /*8b30*/  SHFL.IDX PT, R14, R6, RZ, 0x1e1f ;  /* 0x001e1fff060e7589 */ /* 0x00006800000e0000 */
[----:B------:R0:W-:Y:S04]  /*8b40*/  @!P4 LDGSTS.E.BYPASS.LTC128B.128 [R17+0xf800], desc[UR52][R2.64], !P2 ;  /* 0x0f8000000211cfae */ /* 0x0001e8000d101d74 */
[----:B------:R0:W-:Y:S04]  /*8b50*/  @!P4 LDGSTS.E.BYPASS.LTC128B.128 [R17+0x11000], desc[UR52][R2.64+0x20], !P1 ;  /* 0x110000200211cfae */ /* 0x0001e8000c901d74 */
[----:B----4-:R0:W-:Y:S02]  /*8b60*/  @!P4 LDGSTS.E.BYPASS.LTC128B.128 [R17+0x12800], desc[UR52][R2.64+0x40], !P0 ;  /* 0x128000400211cfae */ /* 0x0101e4000c101d74 */
.L_x_8568:
[----:B0-----:R-:W-:Y:S01]  /*8b70*/  VIADD R3, R0, 0x80 ;  /* 0x0000008000037836 */ /* 0x001fe20000000000 */
[----:B------:R-:W-:Y:S04]  /*8b80*/  BSSY B0, `(.L_x_8506) ;  /* 0x000000b000007945 */ /* 0x000fe80003800000 */
[----:B------:R-:W-:-:S13]  /*8b90*/  ISETP.GE.AND P3, PT, R3, R8, PT ;  /* 0x000000080300720c */ /* 0x000fda0003f66270 */
[----:B------:R-:W-:Y:S05]  /*8ba0*/  @P3 BRA `(.L_x_8507) ;  /* 0x0000000000203947 */ /* 0x000fea0003800000 */
[----:B-1----:R-:W-:-:S05]  /*8bb0*/  IADD3 R2, P3, R20, R14, RZ ;  /* 0x0000000e14027210 */ /* 0x002fca0007f7e0ff */
[----:B------:R-:W-:-:S05]  /*8bc0*/  IMAD.X R3, RZ, RZ, R7, P3 ;  /* 0x000000ffff037224 */ /* 0x000fca00018e0607 */
[----:B------:R-:W-:Y:S01]  /*8bd0*/  @!PT LDS RZ, [RZ] ;  /* 0x00000000fffff984 */ /* 0x000fe20000000800 */
[----:B------:R-:W-:Y:S01]  /*8be0*/  @!PT LDS RZ, [RZ] ;  /* 0x00000000fffff984 */ /* 0x000fe20000000800 */
[----:B------:R-:W-:Y:S01]  /*8bf0*/  @!PT LDS RZ, [RZ] ;  /* 0x00000000fffff984 */ /* 0x000fe20000000800 */
[----:B------:R0:W-:Y:S04]  /*8c00*/  LDGSTS.E.BYPASS.LTC128B.128 [R17+0x10000], desc[UR52][R2.64], !P2 ;  /* 0x1000000002117fae */ /* 0x0001e8000d101d74 */
[----:B------:R0:W-:Y:S04]  /*8c10*/  LDGSTS.E.BYPASS.LTC128B.128 [R17+0x11800], desc[UR52][R2.64+0x20], !P1 ;  /* 0x1180002002117fae */ /* 0x0001e8000c901d74 */
[----:B------:R0:W-:Y:S02]  /*8c20*/  LDGSTS.E.BYPASS.LTC128B.128 [R17+0x13000], desc[UR52][R2.64+0x40], !P0 ;  /* 0x1300004002117fae */ /* 0x0001e4000c101d74 */
.L_x_8507:
[----:B------:R-:W-:Y:S05]  /*8c30*/  BSYNC B0 ;  /* 0x0000000000007941 */ /* 0x000fea0003800000 */
.L_x_8506:
        /* <DEDUP_REMOVED lines=10> */
.L_x_8569:
[----:B------:R-:W-:-:S06]  /*8ce0*/  UISETP.GE.AND UP0, UPT, UR39, 0x81, UPT ;  /* 0x000000812700788c */ /* 0x000fcc000bf06270 */
[----:B------:R-:W-:-:S13]  /*8cf0*/  PLOP3.LUT P0, PT, PT, PT, UP0, 0x80, 0x0 ;  /* 0x000000000000781c */ /* 0x000fda0003f0f008 */
[----:B------:R-:W-:Y:S05]  /*8d00*/  @!P0 BRA `(.L_x_8509) ;  /* 0x0000001000208947 */ /* 0x000fea0003800000 */
[----:B------:R-:W-:Y:S01]  /*8d10*/  ULEA.HI.SX32 UR4, UR38, 0xfffffffe, 0x19 ;  /* 0xfffffffe26047891 */ /* 0x000fe2000f8fca3f */
[----:B------:R-:W-:Y:S02]  /*8d20*/  IMAD.MOV.U32 R4, RZ, RZ, R22 ;  /* 0x000000ffff047224 */ /* 0x000fe400078e0016 */
[----:B------:R-:W-:-:S03]  /*8d30*/  IMAD.MOV.U32 R5, RZ, RZ, R18 ;  /* 0x000000ffff057224 */ /* 0x000fc600078e0012 */
[----:B--2---:R-:W-:-:S07]  /*8d40*/  IMAD.U32 R0, RZ, RZ, UR4 ;  /* 0x00000004ff007e24 */ /* 0x004fce000f8e00ff */
.L_x_8533:
[----:B0-----:R-:W2:Y:S01]  /*8d50*/  LDL R2, [R1] ;  /* 0x0000000001027983 */ /* 0x001ea20000100800 */
[----:B------:R-:W-:Y:S01]  /*8d60*/  VIADD R18, R5, 0x1 ;  /* 0x0000000105127836 */ /* 0x000fe20000000000 */
[----:B------:R-:W-:Y:S04]  /*8d70*/  BSSY B0, `(.L_x_8510) ;  /* 0x00000a4000007945 */ /* 0x000fe80003800000 */
[----:B------:R-:W-:-:S04]  /*8d80*/  ISETP.NE.AND P0, PT, R18, 0x2, PT ;  /* 0x000000021200780c */ /* 0x000fc80003f05270 */
[----:B------:R-:W-:Y:S02]  /*8d90*/  SEL R3, RZ, 0x1, P0 ;  /* 0x00000001ff037807 */ /* 0x000fe40000000000 */
[----:B------:R-:W-:Y:S02]  /*8da0*/  SEL R18, R18, RZ, P0 ;  /* 0x000000ff12127207 */ /* 0x000fe40000000000 */
[----:B------:R-:W-:Y:S02]  /*8db0*/  LOP3.LUT R22, R4, R3, RZ, 0x3c, !PT ;  /* 0x0000000304167212 */ /* 0x000fe400078e3cff */
[----:B--2---:R-:W-:-:S13]  /*8dc0*/  LOP3.LUT P1, RZ, R2, 0x2, RZ, 0xc0, !PT ;  /* 0x0000000202ff7812 */ /* 0x004fda000782c0ff */
[----:B-1----:R-:W-:Y:S05]  /*8dd0*/  @!P1 BRA `(.L_x_8511) ;  /* 0x0000000800749947 */ /* 0x002fea0003800000 */
[----:B------:R-:W-:Y:S01]  /*8de0*/  LOP3.LUT P1, RZ, R2, 0x1, RZ, 0xc0, !PT ;  /* 0x0000000102ff7812 */ /* 0x000fe2000782c0ff */
[----:B------:R-:W-:-:S12]  /*8df0*/  IMAD.MOV.U32 R6, RZ, RZ, R0 ;  /* 0x000000ffff067224 */ /* 0x000fd800078e0000 */
[----:B------:R-:W-:Y:S05]  /*8e00*/  @!P1 BRA `(.L_x_8512) ;  /* 0x0000000000489947 */ /* 0x000fea0003800000 */
[----:B------:R-:W0:Y:S01]  /*8e10*/  LDC R7, c[0x0][0x43c] ;  /* 0x00010f00ff077b82 */ /* 0x000e220000000800 */
[----:B------:R-:W-:Y:S01]  /*8e20*/  ULDC.64 UR4, c[0x0][0x428] ;  /* 0x00010a0000047ab9 */ /* 0x000fe20000000a00 */
        /* <DEDUP_REMOVED lines=8> */
[----:B------:R-:W-:Y:S02]  /*8eb0*/  IMAD R7, R25, UR4, RZ ;  /* 0x0000000419077c24 */ /* 0x000fe4000f8e02ff */
[----:B------:R-:W-:-:S04]  /*8ec0*/  IMAD.WIDE.U32 R2, R24, UR4, R2 ;  /* 0x0000000418027c25 */ /* 0x000fc8000f8e0002 */
[----:B------:R-:W-:Y:S01]  /*8ed0*/  IMAD R7, R24, UR5, R7 ;  /* 0x0000000518077c24 */ /* 0x000fe2000f8e0207 */
[----:B------:R-:W-:Y:S02]  /*8ee0*/  ULDC.64 UR4, c[0x0][0x418] ;  /* 0x0001060000047ab9 */ /* 0x000fe40000000a00 */
[----:B------:R-:W-:Y:S01]  /*8ef0*/  LEA R16, P0, R2, UR4, 0x2 ;  /* 0x0000000402107c11 */ /* 0x000fe2000f8010ff */
[----:B------:R-:W-:-:S05]  /*8f00*/  IMAD.IADD R7, R7, 0x1, R3 ;  /* 0x0000000107077824 */ /* 0x000fca00078e0203 */
[----:B------:R-:W-:-:S05]  /*8f10*/  LEA.HI.X R17, R2, UR5, R7, 0x2, P0 ;  /* 0x0000000502117c11 */ /* 0x000fca00080f1407 */
[----:B------:R0:W5:Y:S02]  /*8f20*/  LDG.E R16, desc[UR52][R16.64] ;  /* 0x0000003410107981 */ /* 0x000164000c1e1900 */
.L_x_8512:
[----:B------:R-:W2:Y:S01]  /*8f30*/  S2R R2, SR_TID.X ;  /* 0x0000000000027919 */ /* 0x000ea20000002100 */
[----:B------:R-:W-:Y:S01]  /*8f40*/  LEA R7, R18, UR40, 0x3 ;  /* 0x0000002812077c11 */ /* 0x000fe2000f8e18ff */
[----:B------:R-:W-:Y:S01]  /*8f50*/  BSSY B1, `(.L_x_8513) ;  /* 0x0000006000017945 */ /* 0x000fe20003800000 */
[----:B--2---:R-:W-:Y:S02]  /*8f60*/  LOP3.LUT R3, R2, 0x7f, RZ, 0xc0, !PT ;  /* 0x0000007f02037812 */ /* 0x004fe400078ec0ff */
[----:B------:R-:W-:Y:S02]  /*8f70*/  SHF.L.U32 R2, R22, 0x1f, RZ ;  /* 0x0000001f16027819 */ /* 0x000fe400000006ff */
[----:B------:R-:W-:Y:S02]  /*8f80*/  ISETP.NE.AND P1, PT, R3, RZ, PT ;  /* 0x000000ff0300720c */ /* 0x000fe40003f25270 */
[----:B------:R-:W2:Y:S02]  /*8f90*/  SYNCS.PHASECHK.TRANS64.TRYWAIT P0, [R7+URZ+0x19c80], R2 ;  /* 0x019c8002070075a7 */ /* 0x000ea4000800017f */
[----:B--2---:R-:W-:Y:S09]  /*8fa0*/  @!P0 BRA `(.L_x_8514) ;  /* 0x0000001c00c88947 */ /* 0x004ff20003800000 */
.L_x_8570:
[----:B------:R-:W-:Y:S05]  /*8fb0*/  BSYNC B1 ;  /* 0x0000000000017941 */ /* 0x000fea0003800000 */
.L_x_8513:
[----:B------:R-:W-:Y:S04]  /*8fc0*/  BSSY B1, `(.L_x_8515) ;  /* 0x0000009000017945 */ /* 0x000fe80003800000 */
[----:B------:R-:W-:Y:S05]  /*8fd0*/  @P1 BRA `(.L_x_8516) ;  /* 0x00000000001c1947 */ /* 0x000fea0003800000 */
[----:B------:R-:W3:Y:S01]  /*8fe0*/  S2R R3, SR_TID.X ;  /* 0x0000000000037919 */ /* 0x000ee20000002100 */
[----:B------:R-:W-:-:S04]  /*8ff0*/  IMAD.MOV.U32 R8, RZ, RZ, 0x3000 ;  /* 0x00003000ff087424 */ /* 0x000fc800078e00ff */
[----:B------:R4:W-:Y:S01]  /*9000*/  SYNCS.ARRIVE.TRANS64 RZ, [R7+URZ+0x19c70], R8 ;  /* 0x019c700807ff79a7 */ /* 0x0009e2000800003f */
[----:B---3--:R-:W-:-:S04]  /*9010*/  LOP3.LUT R3, R3, 0x1f, RZ, 0xc0, !PT ;  /* 0x0000001f03037812 */ /* 0x008fc800078ec0ff */
[----:B------:R-:W-:-:S13]  /*9020*/  ISETP.NE.AND P0, PT, R3, RZ, PT ;  /* 0x000000ff0300720c */ /* 0x000fda0003f05270 */
[----:B----4-:R-:W-:Y:S05]  /*9030*/  @!P0 BRA `(.L_x_8516) ;  /* 0x0000000000048947 */ /* 0x010fea0003800000 */
[----:B------:R-:W-:Y:S01]  /*9040*/  BPT.TRAP 0x1 ;  /* 0x000000040000795c */ /* 0x000fe20000300000 */
.L_x_8516:
[----:B------:R-:W-:Y:S05]  /*9050*/  BSYNC B1 ;  /* 0x0000000000017941 */ /* 0x000fea0003800000 */
.L_x_8515:
[----:B------:R-:W-:Y:S01]  /*9060*/  IMAD.MOV.U32 R8, RZ, RZ, RZ ;  /* 0x000000ffff087224 */ /* 0x000fe200078e00ff */
[----:B------:R-:W-:Y:S01]  /*9070*/  UIADD3 UR4, UP0, UR50, 0x470, URZ ;  /* 0x0000047032047890 */ /* 0x000fe2000ff1e03f */
[----:B------:R-:W-:Y:S01]  /*9080*/  IMAD R9, R18, 0x3000, R29 ;  /* 0x0000300012097824 */ /* 0x000fe200078e021d */
[----:B------:R-:W-:Y:S01]  /*9090*/  PLOP3.LUT P0, PT, PT, PT, PT, 0x80, 0x0 ;  /* 0x000000000000781c */ /* 0x000fe20003f0f070 */
[----:B------:R-:W-:Y:S01]  /*90a0*/  IMAD.SHL.U32 R6, R6, 0x80, RZ ;  /* 0x0000008006067824 */ /* 0x000fe200078e00ff */
[----:B------:R-:W-:Y:S01]  /*90b0*/  R2UR UR10, R8 ;  /* 0x00000000080a72ca */ /* 0x000fe200000e0000 */
[----:B------:R-:W-:Y:S01]  /*90c0*/  VIADD R3, R7, 0x19c70 ;  /* 0x00019c7007037836 */ /* 0x000fe20000000000 */
[----:B------:R-:W-:Y:S01]  /*90d0*/  UIADD3.X UR5, URZ, UR51, URZ, UP0, !UPT ;  /* 0x000000333f057290 */ /* 0x000fe200087fe43f */
[----:B------:R-:W-:Y:S01]  /*90e0*/  VIADD R10, R9, 0x9000 ;  /* 0x00009000090a7836 */ /* 0x000fe20000000000 */
[----:B------:R-:W-:Y:S01]  /*90f0*/  UMOV UR6, 0x0 ;  /* 0x0000000000067882 */ /* 0x000fe20000000000 */
[----:B------:R-:W-:-:S10]  /*9100*/  UMOV UR7, 0x14f00000 ;  /* 0x14f0000000077882 */ /* 0x000fd40000000000 */
.L_x_8517:
        /* <DEDUP_REMOVED lines=16> */
.L_x_8518:
        /* <DEDUP_REMOVED lines=16> */
.L_x_8519:
        /* <DEDUP_REMOVED lines=10> */
[----:B------:R-:W3:Y:S01]  /*93b0*/  SYNCS.PHASECHK.TRANS64.TRYWAIT P0, [R7+URZ+0x19c40], R2 ;  /* 0x019c4002070075a7 */ /* 0x000ee2000800017f */
[----:B------:R-:W-:Y:S04]  /*93c0*/  BSSY B1, `(.L_x_8520) ;  /* 0x0000002000017945 */ /* 0x000fe80003800000 */
[----:B---3--:R-:W-:Y:S05]  /*93d0*/  @!P0 BRA `(.L_x_8521) ;  /* 0x0000001800d08947 */ /* 0x008fea0003800000 */
.L_x_8571:
[----:B------:R-:W-:Y:S05]  /*93e0*/  BSYNC B1 ;  /* 0x0000000000017941 */ /* 0x000fea0003800000 */
.L_x_8520:
[----:B------:R-:W-:Y:S01]  /*93f0*/  BSSY B1, `(.L_x_8522) ;  /* 0x000000b000017945 */ /* 0x000fe20003800000 */
[----:B--23--:R-:W-:Y:S02]  /*9400*/  IMAD.MOV.U32 R2, RZ, RZ, 0x0 ;  /* 0x00000000ff027424 */ /* 0x00cfe400078e00ff */
        /* <DEDUP_REMOVED lines=9> */
.L_x_8523:
[----:B------:R-:W-:Y:S05]  /*94a0*/  BSYNC B1 ;  /* 0x0000000000017941 */ /* 0x000fea0003800000 */
.L_x_8522:
        /* <DEDUP_REMOVED lines=8> */
.L_x_8524:
        /* <DEDUP_REMOVED lines=15> */
.L_x_8525:
        /* <DEDUP_REMOVED lines=15> */
.L_x_8526:
        /* <DEDUP_REMOVED lines=10> */
.L_x_8511:
[----:B------:R-:W-:Y:S05]  /*97b0*/  BSYNC B0 ;  /* 0x0000000000007941 */ /* 0x000fea0003800000 */
.L_x_8510:
[----:B------:R-:W-:-:S06]  /*97c0*/  UISETP.NE.AND UP0, UPT, UR41, 0x3, UPT ;  /* 0x000000032900788c */ /* 0x000fcc000bf05270 */
[----:B------:R-:W-:-:S13]  /*97d0*/  PLOP3.LUT P0, PT, PT, PT, UP0, 0x80, 0x0 ;  /* 0x000000000000781c */ /* 0x000fda0003f0f008 */
[----:B------:R-:W-:Y:S05]  /*97e0*/  @!P0 BRA `(.L_x_8527) ;  /* 0x0000000000048947 */ /* 0x000fea0003800000 */
[----:B------:R-:W-:Y:S01]  /*97f0*/  BPT.TRAP 0x1 ;  /* 0x000000040000795c */ /* 0x000fe20000300000 */
.L_x_8527:
[----:B------:R-:W-:Y:S01]  /*9800*/  IMAD.U32 R2, RZ, RZ, UR47 ;  /* 0x0000002fff027e24 */ /* 0x000fe2000f8e00ff */
[----:B------:R-:W-:Y:S01]  /*9810*/  LEA R3, R5, UR40, 0x3 ;  /* 0x0000002805037c11 */ /* 0x000fe2000f8e18ff */
[----:B------:R-:W-:Y:S03]  /*9820*/  BSSY B0, `(.L_x_8528) ;  /* 0x0000006000007945 */ /* 0x000fe60003800000 */
[----:B------:R-:W-:Y:S02]  /*9830*/  ISETP.NE.AND P1, PT, R2, 0x3, PT ;  /* 0x000000030200780c */ /* 0x000fe40003f25270 */
[----:B------:R-:W-:-:S04]  /*9840*/  LOP3.LUT R2, R4, 0x1, RZ, 0x3c, !PT ;  /* 0x0000000104027812 */ /* 0x000fc800078e3cff */
[----:B------:R-:W-:-:S04]  /*9850*/  SHF.L.U32 R2, R2, 0x1f, RZ ;  /* 0x0000001f02027819 */ /* 0x000fc800000006ff */
[----:B------:R-:W2:Y:S02]  /*9860*/  SYNCS.PHASECHK.TRANS64.TRYWAIT P0, [R3+URZ+0x19c70], R2 ;  /* 0x019c7002030075a7 */ /* 0x000ea4000800017f */
[----:B--2---:R-:W-:Y:S05]  /*9870*/  @!P0 BRA `(.L_x_8529) ;  /* 0x0000001400bc8947 */ /* 0x004fea0003800000 */
.L_x_8572:
[----:B------:R-:W-:Y:S05]  /*9880*/  BSYNC B0 ;  /* 0x0000000000007941 */ /* 0x000fea0003800000 */
.L_x_8528:
[----:B------:R-:W-:Y:S05]  /*9890*/  @!P1 BRA `(.L_x_8530) ;  /* 0x0000000000049947 */ /* 0x000fea0003800000 */
[----:B------:R-:W-:Y:S01]  /*98a0*/  BPT.TRAP 0x1 ;  /* 0x000000040000795c */ /* 0x000fe20000300000 */
.L_x_8530:
[----:B------:R-:W-:Y:S01]  /*98b0*/  SHF.L.U32 R4, R4, 0x1f, RZ ;  /* 0x0000001f04047819 */ /* 0x000fe200000006ff */
[----:B--2---:R-:W-:-:S03]  /*98c0*/  IMAD R2, R5, 0x3000, RZ ;  /* 0x0000300005027824 */ /* 0x004fc600078e02ff */
[----:B------:R-:W2:Y:S02]  /*98d0*/  SYNCS.PHASECHK.TRANS64.TRYWAIT P0, [R3+URZ+0x19c60], R4 ;  /* 0x019c6004030075a7 */ /* 0x000ea4000800017f */
[----:B--2---:R-:W-:Y:S05]  /*98e0*/  @!P0 BRA `(.L_x_8531) ;  /* 0x0000001400b48947 */ /* 0x004fea0003800000 */
.L_x_8573:
[----:B------:R-:W-:Y:S01]  /*98f0*/  LOP3.LUT R12, R2, R19, RZ, 0xfc, !PT ;  /* 0x00000013020c7212 */ /* 0x000fe200078efcff */
[----:B------:R-:W-:Y:S05]  /*9900*/  WARPSYNC.ALL ;  /* 0x0000000000007948 */ /* 0x000fea0003800000 */
[----:B--2---:R-:W2:Y:S01]  /*9910*/  LDSM.16.MT88.4 R4, [R12+UR40+0x9000] ;  /* 0x009000280c04783b */ /* 0x004ea20008004200 */
[----:B-1----:R-:W-:Y:S01]  /*9920*/  VIADD R14, R29, 0x3000 ;  /* 0x000030001d0e7836 */ /* 0x002fe20000000000 */
[C-C-:B--2---:R-:W-:Y:S02]  /*9930*/  PRMT R8, R4.reuse, 0x6420, R5.reuse ;  /* 0x0000642004087816 */ /* 0x144fe40000000005 */
[----:B------:R-:W-:-:S02]  /*9940*/  PRMT R9, R4, 0x7531, R5 ;  /* 0x0000753104097816 */ /* 0x000fc40000000005 */
[----:B------:R-:W-:Y:S02]  /*9950*/  LOP3.LUT R4, R2, R23, RZ, 0xfc, !PT ;  /* 0x0000001702047212 */ /* 0x000fe400078efcff */
[C-C-:B------:R-:W-:Y:S02]  /*9960*/  PRMT R10, R6.reuse, 0x6420, R7.reuse ;  /* 0x00006420060a7816 */ /* 0x140fe40000000007 */
[----:B------:R-:W-:Y:S01]  /*9970*/  PRMT R11, R6, 0x7531, R7 ;  /* 0x00007531060b7816 */ /* 0x000fe20000000007 */
[----:B------:R-:W-:-:S05]  /*9980*/  IMAD.IADD R4, R14, 0x1, R4 ;  /* 0x000000010e047824 */ /* 0x000fca00078e0204 */
[----:B------:R1:W-:Y:S02]  /*9990*/  STSM.16.M88.4 [R4], R8 ;  /* 0x0000000804007844 */ /* 0x0003e40000000200 */
[----:B-1----:R-:W-:-:S05]  /*99a0*/  VIADD R10, R2, 0x1000 ;  /* 0x00001000020a7836 */ /* 0x002fca0000000000 */
[----:B------:R-:W-:-:S05]  /*99b0*/  LOP3.LUT R13, R10, R19, RZ, 0xfc, !PT ;  /* 0x000000130a0d7212 */ /* 0x000fca00078efcff */
[----:B------:R1:W2:Y:S02]  /*99c0*/  LDSM.16.MT88.4 R4, [R13+UR40+0x9000] ;  /* 0x009000280d04783b */ /* 0x0002a40008004200 */
[----:B-1----:R-:W-:Y:S02]  /*99d0*/  LOP3.LUT R13, R2, 0x800, R19, 0xfe, !PT ;  /* 0x00000800020d7812 */ /* 0x002fe400078efe13 */
[C-C-:B--2---:R-:W-:Y:S02]  /*99e0*/  PRMT R8, R4.reuse, 0x6420, R5.reuse ;  /* 0x0000642004087816 */ /* 0x144fe40000000005 */
[----:B------:R-:W-:Y:S02]  /*99f0*/  PRMT R9, R4, 0x7531, R5 ;  /* 0x0000753104097816 */ /* 0x000fe40000000005 */
[----:B------:R-:W-:Y:S02]  /*9a00*/  LOP3.LUT R4, R10, R23, RZ, 0xfc, !PT ;  /* 0x000000170a047212 */ /* 0x000fe400078efcff */
[----:B------:R-:W-:-:S02]  /*9a10*/  PRMT R10, R6, 0x6420, R7 ;  /* 0x00006420060a7816 */ /* 0x000fc40000000007 */
[----:B------:R-:W-:Y:S01]  /*9a20*/  PRMT R11, R6, 0x7531, R7 ;  /* 0x00007531060b7816 */ /* 0x000fe20000000007 */
[----:B------:R-:W-:-:S05]  /*9a30*/  IMAD.IADD R4, R14, 0x1, R4 ;  /* 0x000000010e047824 */ /* 0x000fca00078e0204 */
[----:B------:R1:W-:Y:S02]  /*9a40*/  STSM.16.M88.4 [R4], R8 ;  /* 0x0000000804007844 */ /* 0x0003e40000000200 */
[----:B-1----:R-:W-:-:S05]  /*9a50*/  VIADD R10, R2, 0x2000 ;  /* 0x00002000020a7836 */ /* 0x002fca0000000000 */
[----:B------:R-:W-:-:S05]  /*9a60*/  LOP3.LUT R12, R10, R19, RZ, 0xfc, !PT ;  /* 0x000000130a0c7212 */ /* 0x000fca00078efcff */
[----:B------:R1:W2:Y:S02]  /*9a70*/  LDSM.16.MT88.4 R4, [R12+UR40+0x9000] ;  /* 0x009000280c04783b */ /* 0x0002a40008004200 */
[----:B-1----:R-:W-:Y:S02]  /*9a80*/  IADD3 R12, R14, R26, R2 ;  /* 0x0000001a0e0c7210 */ /* 0x002fe40007ffe002 */
[C-C-:B--2---:R-:W-:Y:S02]  /*9a90*/  PRMT R8, R4.reuse, 0x6420, R5.reuse ;  /* 0x0000642004087816 */ /* 0x144fe40000000005 */
[----:B------:R-:W-:Y:S02]  /*9aa0*/  PRMT R9, R4, 0x7531, R5 ;  /* 0x0000753104097816 */ /* 0x000fe40000000005 */
[----:B------:R-:W-:Y:S02]  /*9ab0*/  LOP3.LUT R4, R10, R23, RZ, 0xfc, !PT ;  /* 0x000000170a047212 */ /* 0x000fe400078efcff */
[----:B------:R-:W-:-:S02]  /*9ac0*/  PRMT R10, R6, 0x6420, R7 ;  /* 0x00006420060a7816 */ /* 0x000fc40000000007 */
[----:B------:R-:W-:Y:S01]  /*9ad0*/  PRMT R11, R6, 0x7531, R7 ;  /* 0x00007531060b7816 */ /* 0x000fe20000000007 */
[----:B------:R-:W-:Y:S01]  /*9ae0*/  IMAD.IADD R4, R14, 0x1, R4 ;  /* 0x000000010e047824 */ /* 0x000fe200078e0204 */
[----:B------:R-:W-:-:S04]  /*9af0*/  IADD3 R14, R28, UR40, R2 ;  /* 0x000000281c0e7c10 */ /* 0x000fc8000fffe002 */
[----:B------:R-:W-:Y:S04]  /*9b00*/  STSM.16.M88.4 [R4], R8 ;  /* 0x0000000804007844 */ /* 0x000fe80000000200 */
[----:B------:R-:W1:Y:S02]  /*9b10*/  LDSM.16.MT88.4 R4, [R13+UR40+0x9000] ;  /* 0x009000280d04783b */ /* 0x000e640008004200 */
[C-C-:B-1----:R-:W-:Y:S02]  /*9b20*/  PRMT R8, R4.reuse, 0x6420, R5.reuse ;  /* 0x0000642004087816 */ /* 0x142fe40000000005 */
[----:B------:R-:W-:Y:S02]  /*9b30*/  PRMT R9, R4, 0x7531, R5 ;  /* 0x0000753104097816 */ /* 0x000fe40000000005 */
[----:B------:R-:W-:-:S02]  /*9b40*/  PRMT R10, R6, 0x6420, R7 ;  /* 0x00006420060a7816 */ /* 0x000fc40000000007 */
[----:B------:R-:W-:-:S05]  /*9b50*/  PRMT R11, R6, 0x7531, R7 ;  /* 0x00007531060b7816 */ /* 0x000fca0000000007 */
[----:B------:R-:W-:Y:S04]  /*9b60*/  STSM.16.M88.4 [R12], R8 ;  /* 0x000000080c007844 */ /* 0x000fe80000000200 */
[----:B------:R-:W1:Y:S02]  /*9b70*/  LDSM.16.MT88.4 R4, [R14+0x9000] ;  /* 0x009000000e04783b */ /* 0x000e640000004200 */
[C-C-:B-1----:R-:W-:Y:S02]  /*9b80*/  PRMT R8, R4.reuse, 0x6420, R5.reuse ;  /* 0x0000642004087816 */ /* 0x142fe40000000005 */
[----:B------:R-:W-:Y:S02]  /*9b90*/  PRMT R9, R4, 0x7531, R5 ;  /* 0x0000753104097816 */ /* 0x000fe40000000005 */
[----:B------:R-:W-:-:S02]  /*9ba0*/  PRMT R10, R6, 0x6420, R7 ;  /* 0x00006420060a7816 */ /* 0x000fc40000000007 */
[----:B------:R-:W-:Y:S02]  /*9bb0*/  PRMT R11, R6, 0x7531, R7 ;  /* 0x00007531060b7816 */ /* 0x000fe40000000007 */
[----:B------:R-:W-:-:S03]  /*9bc0*/  IADD3 R4, R27, UR40, R2 ;  /* 0x000000281b047c10 */ /* 0x000fc6000fffe002 */
[----:B------:R-:W-:Y:S04]  /*9bd0*/  STSM.16.M88.4 [R12+0x1000], R8 ;  /* 0x001000080c007844 */ /* 0x000fe80000000200 */
[----:B------:R-:W1:Y:S02]  /*9be0*/  LDSM.16.MT88.4 R4, [R4+0x9000] ;  /* 0x009000000404783b */ /* 0x000e640000004200 */
        /* <DEDUP_REMOVED lines=13> */
.L_x_8532:
[----:B------:R-:W3:Y:S01]  /*9cc0*/  S2R R2, SR_TID.X ;  /* 0x0000000000027919 */ /* 0x000ee20000002100 */
[----:B--2---:R4:W-:Y:S01]  /*9cd0*/  SYNCS.ARRIVE.TRANS64.A1T0 RZ, [R3+URZ+0x19c50], RZ ;  /* 0x019c50ff03ff79a7 */ /* 0x0049e2000810003f */
[----:B------:R-:W-:Y:S02]  /*9ce0*/  IMAD.MOV.U32 R4, RZ, RZ, R22 ;  /* 0x000000ffff047224 */ /* 0x000fe400078e0016 */
[----:B------:R-:W-:Y:S01]  /*9cf0*/  IMAD.MOV.U32 R5, RZ, RZ, R18 ;  /* 0x000000ffff057224 */ /* 0x000fe200078e0012 */
[----:B---3--:R-:W-:Y:S01]  /*9d00*/  LOP3.LUT R2, R2, 0x7f, RZ, 0xc0, !PT ;  /* 0x0000007f02027812 */ /* 0x008fe200078ec0ff */
[----:B------:R-:W-:Y:S03]  /*9d10*/  BAR.SYNC.DEFER_BLOCKING 0x2, 0x80 ;  /* 0x0082000000007b1d */ /* 0x000fe60000010000 */
[----:B------:R-:W-:-:S13]  /*9d20*/  ISETP.NE.AND P0, PT, R2, RZ, PT ;  /* 0x000000ff0200720c */ /* 0x000fda0003f05270 */
[----:B------:R-:W-:-:S05]  /*9d30*/  @!P0 VIADD R2, R3, 0x19c80 ;  /* 0x00019c8003028836 */ /* 0x000fca0000000000 */
[----:B------:R-:W-:-:S04]  /*9d40*/  @!P0 PRMT R2, RZ, 0x654, R2 ;  /* 0x00000654ff028816 */ /* 0x000fc80000000002 */
[----:B------:R4:W-:Y:S01]  /*9d50*/  @!P0 SYNCS.ARRIVE.TRANS64.RED.A1T0 RZ, [R2+URZ], RZ ;  /* 0x000000ff02ff89a7 */ /* 0x0009e2000810043f */
[C---:B------:R-:W-:Y:S01]  /*9d60*/  ISETP.GT.AND P0, PT, R0.reuse, RZ, PT ;  /* 0x000000ff0000720c */ /* 0x040fe20003f04270 */
[----:B------:R-:W-:-:S12]  /*9d70*/  VIADD R0, R0, 0xffffffff ;  /* 0xffffffff00007836 */ /* 0x000fd80000000000 */
[----:B----4-:R-:W-:Y:S05]  /*9d80*/  @P0 BRA `(.L_x_8533) ;  /* 0xffffffec00f00947 */ /* 0x010fea000383ffff */
.L_x_8509:
[----:B------:R-:W-:-:S06]  /*9d90*/  UISETP.NE.AND UP0, UPT, UR41, 0x3, UPT ;  /* 0x000000032900788c */ /* 0x000fcc000bf05270 */
[----:B------:R-:W-:-:S13]  /*9da0*/  PLOP3.LUT P0, PT, PT, PT, UP0, 0x80, 0x0 ;  /* 0x000000000000781c */ /* 0x000fda0003f0f008 */
[----:B------:R-:W-:Y:S05]  /*9db0*/  @!P0 BRA `(.L_x_8534) ;  /* 0x0000000000048947 */ /* 0x000fea0003800000 */
[----:B------:R-:W-:Y:S01]  /*9dc0*/  BPT.TRAP 0x1 ;  /* 0x000000040000795c */ /* 0x000fe20000300000 */
.L_x_8534:
[----:B0-----:R-:W-:Y:S01]  /*9dd0*/  LOP3.LUT R3, R22, 0x1, RZ, 0x3c, !PT ;  /* 0x0000000116037812 */ /* 0x001fe200078e3cff */
[----:B------:R-:W-:Y:S01]  /*9de0*/  IMAD.U32 R2, RZ, RZ, UR47 ;  /* 0x0000002fff027e24 */ /* 0x000fe2000f8e00ff */
[----:B--2---:R-:W-:Y:S01]  /*9df0*/  LEA R0, R18, UR40, 0x3 ;  /* 0x0000002812007c11 */ /* 0x004fe2000f8e18ff */
[----:B------:R-:W-:Y:S01]  /*9e00*/  BSSY B0, `(.L_x_8535) ;  /* 0x0000005000007945 */ /* 0x000fe20003800000 */
[----:B------:R-:W-:Y:S02]  /*9e10*/  SHF.L.U32 R3, R3, 0x1f, RZ ;  /* 0x0000001f03037819 */ /* 0x000fe400000006ff */
[----:B------:R-:W-:Y:S02]  /*9e20*/  ISETP.NE.AND P1, PT, R2, 0x3, PT ;  /* 0x000000030200780c */ /* 0x000fe40003f25270 */
[----:B------:R-:W0:Y:S02]  /*9e30*/  SYNCS.PHASECHK.TRANS64.TRYWAIT P0, [R0+URZ+0x19c70], R3 ;  /* 0x019c7003000075a7 */ /* 0x000e24000800017f */
[----:B0-----:R-:W-:Y:S09]  /*9e40*/  @!P0 BRA `(.L_x_8536) ;  /* 0x0000001000708947 */ /* 0x001ff20003800000 */
.L_x_8574:
[----:B------:R-:W-:Y:S05]  /*9e50*/  BSYNC B0 ;  /* 0x0000000000007941 */ /* 0x000fea0003800000 */
.L_x_8535:
[----:B------:R-:W-:Y:S05]  /*9e60*/  @!P1 BRA `(.L_x_8537) ;  /* 0x0000000000049947 */ /* 0x000fea0003800000 */
[----:B------:R-:W-:Y:S01]  /*9e70*/  BPT.TRAP 0x1 ;  /* 0x000000040000795c */ /* 0x000fe20000300000 */
.L_x_8537:
[----:B0-----:R-:W-:-:S04]  /*9e80*/  SHF.L.U32 R3, R22, 0x1f, RZ ;  /* 0x0000001f16037819 */ /* 0x001fc800000006ff */
[----:B------:R-:W0:Y:S02]  /*9e90*/  SYNCS.PHASECHK.TRANS64.TRYWAIT P0, [R0+URZ+0x19c60], R3 ;  /* 0x019c6003000075a7 */ /* 0x000e24000800017f */
[----:B0-----:R-:W-:Y:S05]  /*9ea0*/  @!P0 BRA `(.L_x_8538) ;  /* 0x00000010006c8947 */ /* 0x001fea0003800000 */
.L_x_8575:
[----:B0-----:R-:W-:Y:S01]  /*9eb0*/  IMAD R3, R18, 0x3000, RZ ;  /* 0x0000300012037824 */ /* 0x001fe200078e02ff */
[----:B------:R-:W-:Y:S05]  /*9ec0*/  WARPSYNC.ALL ;  /* 0x0000000000007948 */ /* 0x000fea0003800000 */
[C---:B------:R-:W-:Y:S01]  /*9ed0*/  LOP3.LUT R2, R3.reuse, R19, RZ, 0xfc, !PT ;  /* 0x0000001303027212 */ /* 0x040fe200078efcff */
[----:B------:R-:W-:Y:S02]  /*9ee0*/  IMAD.U32 R15, RZ, RZ, UR40 ;  /* 0x00000028ff0f7e24 */ /* 0x000fe4000f8e00ff */
[----:B-1----:R-:W-:Y:S02]  /*9ef0*/  VIADD R14, R3, 0x1000 ;  /* 0x00001000030e7836 */ /* 0x002fe40000000000 */
[----:B------:R0:W1:Y:S01]  /*9f00*/  LDSM.16.MT88.4 R4, [R2+UR40+0x9000] ;  /* 0x009000280204783b */ /* 0x0000620008004200 */
[----:B------:R-:W-:-:S02]  /*9f10*/  VIADD R15, R15, 0x3000 ;  /* 0x000030000f0f7836 */ /* 0x000fc40000000000 */
[C---:B------:R-:W-:Y:S02]  /*9f20*/  LOP3.LUT R13, R14.reuse, R19, RZ, 0xfc, !PT ;  /* 0x000000130e0d7212 */ /* 0x040fe400078efcff */
[----:B------:R-:W-:Y:S01]  /*9f30*/  LOP3.LUT R14, R14, R23, RZ, 0xfc, !PT ;  /* 0x000000170e0e7212 */ /* 0x000fe200078efcff */
[----:B0-----:R-:W-:-:S04]  /*9f40*/  VIADD R2, R3, 0x2000 ;  /* 0x0000200003027836 */ /* 0x001fc80000000000 */
[----:B------:R-:W-:Y:S01]  /*9f50*/  IMAD.IADD R14, R15, 0x1, R14 ;  /* 0x000000010f0e7824 */ /* 0x000fe200078e020e */
[C-C-:B-1----:R-:W-:Y:S02]  /*9f60*/  PRMT R8, R4.reuse, 0x6420, R5.reuse ;  /* 0x0000642004087816 */ /* 0x142fe40000000005 */
[----:B------:R-:W-:Y:S02]  /*9f70*/  PRMT R9, R4, 0x7531, R5 ;  /* 0x0000753104097816 */ /* 0x000fe40000000005 */
[----:B------:R-:W-:Y:S02]  /*9f80*/  LOP3.LUT R4, R3, R23, RZ, 0xfc, !PT ;  /* 0x0000001703047212 */ /* 0x000fe400078efcff */
[C-C-:B------:R-:W-:Y:S02]  /*9f90*/  PRMT R10, R6.reuse, 0x6420, R7.reuse ;  /* 0x00006420060a7816 */ /* 0x140fe40000000007 */
[----:B------:R-:W-:Y:S01]  /*9fa0*/  PRMT R11, R6, 0x7531, R7 ;  /* 0x00007531060b7816 */ /* 0x000fe20000000007 */
[----:B------:R-:W-:-:S05]  /*9fb0*/  IMAD.IADD R12, R15, 0x1, R4 ;  /* 0x000000010f0c7824 */ /* 0x000fca00078e0204 */
[----:B------:R0:W-:Y:S04]  /*9fc0*/  STSM.16.M88.4 [R12], R8 ;  /* 0x000000080c007844 */ /* 0x0001e80000000200 */
[----:B------:R1:W2:Y:S01]  /*9fd0*/  LDSM.16.MT88.4 R4, [R13+UR40+0x9000] ;  /* 0x009000280d04783b */ /* 0x0002a20008004200 */
[C---:B0-----:R-:W-:Y:S02]  /*9fe0*/  LOP3.LUT R12, R2.reuse, R19, RZ, 0xfc, !PT ;  /* 0x00000013020c7212 */ /* 0x041fe400078efcff */
[----:B------:R-:W-:-:S05]  /*9ff0*/  LOP3.LUT R2, R2, R23, RZ, 0xfc, !PT ;  /* 0x0000001702027212 */ /* 0x000fca00078efcff */
[C---:B-1----:R-:W-:Y:S01]  /*a000*/  IMAD.IADD R13, R15.reuse, 0x1, R2 ;  /* 0x000000010f0d7824 */ /* 0x042fe200078e0202 */
[----:B------:R-:W-:Y:S02]  /*a010*/  IADD3 R2, R15, R26, R3 ;  /* 0x0000001a0f027210 */ /* 0x000fe40007ffe003 */
[C-C-:B--2---:R-:W-:Y:S02]  /*a020*/  PRMT R8, R4.reuse, 0x6420, R5.reuse ;  /* 0x0000642004087816 */ /* 0x144fe40000000005 */
[----:B------:R-:W-:Y:S02]  /*a030*/  PRMT R9, R4, 0x7531, R5 ;  /* 0x0000753104097816 */ /* 0x000fe40000000005 */
[C-C-:B------:R-:W-:Y:S02]  /*a040*/  PRMT R10, R6.reuse, 0x6420, R7.reuse ;  /* 0x00006420060a7816 */ /* 0x140fe40000000007 */
[----:B------:R-:W-:-:S05]  /*a050*/  PRMT R11, R6, 0x7531, R7 ;  /* 0x00007531060b7816 */ /* 0x000fca0000000007 */
[----:B------:R-:W-:Y:S04]  /*a060*/  STSM.16.M88.4 [R14], R8 ;  /* 0x000000080e007844 */ /* 0x000fe80000000200 */
[----:B------:R0:W1:Y:S02]  /*a070*/  LDSM.16.MT88.4 R4, [R12+UR40+0x9000] ;  /* 0x009000280c04783b */ /* 0x0000640008004200 */
[----:B0-----:R-:W-:Y:S02]  /*a080*/  IADD3 R12, R28, UR40, R3 ;  /* 0x000000281c0c7c10 */ /* 0x001fe4000fffe003 */
[----:B------:R-:W-:Y:S02]  /*a090*/  LOP3.LUT R14, R3, 0x800, R19, 0xfe, !PT ;  /* 0x00000800030e7812 */ /* 0x000fe400078efe13 */
[----:B-1----:R-:W-:-:S02]  /*a0a0*/  PRMT R8, R4, 0x6420, R5 ;  /* 0x0000642004087816 */ /* 0x002fc40000000005 */
[----:B------:R-:W-:Y:S02]  /*a0b0*/  PRMT R9, R4, 0x7531, R5 ;  /* 0x0000753104097816 */ /* 0x000fe40000000005 */
[C-C-:B------:R-:W-:Y:S02]  /*a0c0*/  PRMT R10, R6.reuse, 0x6420, R7.reuse ;  /* 0x00006420060a7816 */ /* 0x140fe40000000007 */
        /* <DEDUP_REMOVED lines=8> */
[----:B------:R-:W0:Y:S02]  /*a150*/  LDSM.16.MT88.4 R4, [R12+0x9000] ;  /* 0x009000000c04783b */ /* 0x000e240000004200 */
[C-C-:B0-----:R-:W-:Y:S02]  /*a160*/  PRMT R8, R4.reuse, 0x6420, R5.reuse ;  /* 0x0000642004087816 */ /* 0x141fe40000000005 */
[----:B------:R-:W-:Y:S02]  /*a170*/  PRMT R9, R4, 0x7531, R5 ;  /* 0x0000753104097816 */ /* 0x000fe40000000005 */
[----:B------:R-:W-:-:S02]  /*a180*/  PRMT R10, R6, 0x6420, R7 ;  /* 0x00006420060a7816 */ /* 0x000fc40000000007 */
[----:B------:R-:W-:Y:S02]  /*a190*/  PRMT R11, R6, 0x7531, R7 ;  /* 0x00007531060b7816 */ /* 0x000fe40000000007 */
[----:B------:R-:W-:-:S03]  /*a1a0*/  IADD3 R4, R27, UR40, R3 ;  /* 0x000000281b047c10 */ /* 0x000fc6000fffe003 */
[----:B------:R-:W-:Y:S04]  /*a1b0*/  STSM.16.M88.4 [R2+0x1000], R8 ;  /* 0x0010000802007844 */ /* 0x000fe80000000200 */
[----:B------:R-:W0:Y:S02]  /*a1c0*/  LDSM.16.MT88.4 R4, [R4+0x9000] ;  /* 0x009000000404783b */ /* 0x000e240000004200 */
        /* <DEDUP_REMOVED lines=13> */
.L_x_8539:
[----:B0-----:R-:W0:Y:S01]  /*a2a0*/  S2R R2, SR_TID.X ;  /* 0x0000000000027919 */ /* 0x001e220000002100 */
[----:B------:R-:W2:Y:S01]  /*a2b0*/  LDC R3, c[0x0][0xc34] ;  /* 0x00030d00ff037b82 */ /* 0x000ea20000000800 */
[----:B------:R-:W-:Y:S01]  /*a2c0*/  UIADD3 UR48, UR43, UR48, URZ ;  /* 0x000000302b307290 */ /* 0x000fe2000fffe03f */
[----:B------:R-:W-:Y:S01]  /*a2d0*/  VIADD R18, R18, 0x1 ;  /* 0x0000000112127836 */ /* 0x000fe20000000000 */
[----:B------:R-:W-:Y:S01]  /*a2e0*/  UIADD3 UR46, UR46, 0x1, URZ ;  /* 0x000000012e2e7890 */ /* 0x000fe2000fffe03f */
[----:B-1----:R1:W-:Y:S04]  /*a2f0*/  SYNCS.ARRIVE.TRANS64.A1T0 RZ, [R0+URZ+0x19c50], RZ ;  /* 0x019c50ff00ff79a7 */ /* 0x0023e8000810003f */
[----:B------:R-:W-:Y:S01]  /*a300*/  BAR.SYNC.DEFER_BLOCKING 0x2, 0x80 ;  /* 0x0082000000007b1d */ /* 0x000fe20000010000 */
[----:B--2---:R-:W-:-:S02]  /*a310*/  ISETP.LE.AND P1, PT, R3, UR48, PT ;  /* 0x0000003003007c0c */ /* 0x004fc4000bf23270 */
[----:B0-----:R-:W-:-:S04]  /*a320*/  LOP3.LUT R2, R2, 0x7f, RZ, 0xc0, !PT ;  /* 0x0000007f02027812 */ /* 0x001fc800078ec0ff */
[----:B------:R-:W-:-:S13]  /*a330*/  ISETP.NE.AND P0, PT, R2, RZ, PT ;  /* 0x000000ff0200720c */ /* 0x000fda0003f05270 */
[----:B------:R-:W-:-:S05]  /*a340*/  @!P0 VIADD R2, R0, 0x19c80 ;  /* 0x00019c8000028836 */ /* 0x000fca0000000000 */
[----:B------:R-:W-:-:S04]  /*a350*/  @!P0 PRMT R2, RZ, 0x654, R2 ;  /* 0x00000654ff028816 */ /* 0x000fc80000000002 */
[----:B------:R1:W-:Y:S01]  /*a360*/  @!P0 SYNCS.ARRIVE.TRANS64.RED.A1T0 RZ, [R2+URZ], RZ ;  /* 0x000000ff02ff89a7 */ /* 0x0003e2000810043f */
[----:B------:R-:W-:-:S04]  /*a370*/  ISETP.NE.AND P0, PT, R18, 0x2, PT ;  /* 0x000000021200780c */ /* 0x000fc80003f05270 */
[----:B------:R-:W-:Y:S02]  /*a380*/  SEL R3, RZ, 0x1, P0 ;  /* 0x00000001ff037807 */ /* 0x000fe40000000000 */
[----:B------:R-:W-:Y:S02]  /*a390*/  SEL R18, R18, RZ, P0 ;  /* 0x000000ff12127207 */ /* 0x000fe40000000000 */
[----:B------:R-:W-:Y:S01]  /*a3a0*/  LOP3.LUT R22, R22, R3, RZ, 0x3c, !PT ;  /* 0x0000000316167212 */ /* 0x000fe200078e3cff */
[----:B-1----:R-:W-:Y:S06]  /*a3b0*/  @!P1 BRA `(.L_x_8540) ;  /* 0xffffffd000049947 */ /* 0x002fec000383ffff */
[----:B------:R-:W-:-:S12]  /*a3c0*/  ULOP3.LUT UR46, UR46, 0x1, URZ, 0xc, !UPT ;  /* 0x000000012e2e7892 */ /* 0x000fd8000f8e0c3f */
.L_x_8491:
[----:B------:R-:W0:Y:S01]  /*a3d0*/  S2R R3, SR_CgaCtaId ;  /* 0x0000000000037919 */ /* 0x000e220000008800 */
[----:B------:R-:W-:Y:S01]  /*a3e0*/  MOV R0, 0x400 ;  /* 0x0000040000007802 */ /* 0x000fe20000000f00 */
[----:B------:R-:W-:-:S03]  /*a3f0*/  IMAD.U32 R2, RZ, RZ, UR46 ;  /* 0x0000002eff027e24 */ /* 0x000fc6000f8e00ff */
[----:B0-----:R-:W-:Y:S02]  /*a400*/  LEA R9, R3, R0, 0x18 ;  /* 0x0000000003097211 */ /* 0x001fe400078ec0ff */
[----:B------:R-:W-:-:S04]  /*a410*/  SHF.L.U32 R0, R2, 0x1f, RZ ;  /* 0x0000001f02007819 */ /* 0x000fc800000006ff */
[----:B------:R-:W0:Y:S02]  /*a420*/  SYNCS.PHASECHK.TRANS64.TRYWAIT P0, [R9+URZ+0x19c20], R0 ;  /* 0x019c2000090075a7 */ /* 0x000e24000800017f */
[----:B0-----:R-:W-:Y:S05]  /*a430*/  @!P0 BRA `(.L_x_8541) ;  /* 0x0000000c001c8947 */ /* 0x001fea0003800000 */
.L_x_8576:
        /* <DEDUP_REMOVED lines=14> */
.L_x_8544:
[----:B------:R-:W-:Y:S01]  /*a520*/  VIADD R3, R9, 0x19c40 ;  /* 0x00019c4009037836 */ /* 0x000fe20000000000 */
[----:B------:R-:W-:Y:S01]  /*a530*/  SHF.L.U32 R2, R22, 0x1f, RZ ;  /* 0x0000001f16027819 */ /* 0x000fe200000006ff */
[C---:B------:R-:W-:Y:S02]  /*a540*/  VIADD R0, R18.reuse, 0x1 ;  /* 0x0000000112007836 */ /* 0x040fe40000000000 */
[----:B------:R-:W-:-:S03]  /*a550*/  IMAD R7, R18, 0x8, R3 ;  /* 0x0000000812077824 */ /* 0x000fc600078e0203 */
        /* <DEDUP_REMOVED lines=8> */
.L_x_8577:
[----:B------:R-:W1:Y:S02]  /*a5e0*/  SYNCS.PHASECHK.TRANS64.TRYWAIT P1, [R3+URZ], R0 ;  /* 0x00000000030075a7 */ /* 0x000e64000802017f */
[----:B-1----:R-:W-:Y:S05]  /*a5f0*/  @!P1 BRA `(.L_x_8546) ;  /* 0x0000000800d49947 */ /* 0x002fea0003800000 */
.L_x_8578:
[----:B------:R-:W-:Y:S05]  /*a600*/  @!P0 BRA `(.L_x_8547) ;  /* 0x0000000000048947 */ /* 0x000fea0003800000 */
[----:B------:R-:W-:Y:S01]  /*a610*/  BPT.TRAP 0x1 ;  /* 0x000000040000795c */ /* 0x000fe20000300000 */
.L_x_8547:
[----:B-1----:R-:W-:-:S04]  /*a620*/  IMAD R3, R18, 0x8, R9 ;  /* 0x0000000812037824 */ /* 0x002fc800078e0209 */
[----:B------:R-:W1:Y:S02]  /*a630*/  SYNCS.PHASECHK.TRANS64.TRYWAIT P1, [R3+URZ+0x19c60], R2 ;  /* 0x019c6002030075a7 */ /* 0x000e64000802017f */
[----:B-1----:R-:W-:Y:S05]  /*a640*/  @!P1 BRA `(.L_x_8548) ;  /* 0x0000000800d49947 */ /* 0x002fea0003800000 */
.L_x_8579:
[----:B------:R-:W-:Y:S05]  /*a650*/  @!P0 BRA `(.L_x_8549) ;  /* 0x0000000000048947 */ /* 0x000fea0003800000 */
[----:B------:R-:W-:Y:S01]  /*a660*/  BPT.TRAP 0x1 ;  /* 0x000000040000795c */ /* 0x000fe20000300000 */
.L_x_8549:
[----:B------:R-:W-:-:S04]  /*a670*/  IMAD R5, R4, 0x8, R9 ;  /* 0x0000000804057824 */ /* 0x000fc800078e0209 */
[----:B------:R-:W2:Y:S02]  /*a680*/  SYNCS.PHASECHK.TRANS64.TRYWAIT P1, [R5+URZ+0x19c60], R0 ;  /* 0x019c6000050075a7 */ /* 0x000ea4000802017f */
[----:B--2---:R-:W-:Y:S05]  /*a690*/  @!P1 BRA `(.L_x_8550) ;  /* 0x0000000800d49947 */ /* 0x004fea0003800000 */
.L_x_8580:
[----:B------:R-:W-:Y:S05]  /*a6a0*/  @!P0 BRA `(.L_x_8551) ;  /* 0x0000000000048947 */ /* 0x000fea0003800000 */
[----:B------:R-:W-:Y:S01]  /*a6b0*/  BPT.TRAP 0x1 ;  /* 0x000000040000795c */ /* 0x000fe20000300000 */
.L_x_8551:
[----:B------:R-:W3:Y:S02]  /*a6c0*/  SYNCS.PHASECHK.TRANS64.TRYWAIT P0, [R3+URZ+0x19c80], R2 ;  /* 0x019c8002030075a7 */ /* 0x000ee4000800017f */
[----:B---3--:R-:W-:Y:S05]  /*a6d0*/  @!P0 BRA `(.L_x_8552) ;  /* 0x0000000800d88947 */ /* 0x008fea0003800000 */
.L_x_8553:
[----:B----4-:R4:W0:Y:S02]  /*a6e0*/  SYNCS.PHASECHK.TRANS64.TRYWAIT P0, [R5+URZ+0x19c80], R0 ;  /* 0x019c8000050075a7 */ /* 0x010824000800017f */
[----:B0-----:R-:W-:Y:S05]  /*a6f0*/  @!P0 NANOSLEEP.SYNCS 0x989680 ;  /* 0x009896800000895d */ /* 0x001fea0003900000 */
[----:B------:R-:W0:Y:S02]  /*a700*/  @!P0 SYNCS.PHASECHK.TRANS64 P0, [R5+URZ+0x19c80], R0 ;  /* 0x019c8000050085a7 */ /* 0x000e24000800007f */
[----:B0-----:R-:W-:Y:S05]  /*a710*/  @!P0 BRA `(.L_x_8553) ;  /* 0xfffffffc00f08947 */ /* 0x001fea000383ffff */
.L_x_8543:
[----:B------:R-:W-:Y:S05]  /*a720*/  BSYNC B0 ;  /* 0x0000000000007941 */ /* 0x000fea0003800000 */
.L_x_8542:
[----:B------:R-:W-:Y:S05]  /*a730*/  EXIT ;  /* 0x000000000000794d */ /* 0x000fea0003800000 */
.L_x_8465:
[----:B0-----:R-:W-:-:S04]  /*a740*/  IMAD.U32 R3, RZ, RZ, UR43 ;  /* 0x0000002bff037e24 */ /* 0x001fc8000f8e00ff */
[----:B------:R0:W1:Y:S03]  /*a750*/  SYNCS.PHASECHK.TRANS64.TRYWAIT P1, [R3+URZ+0x19c00], R0 ;  /* 0x019c0000030075a7 */ /* 0x000066000802017f */
[----:B-1----:R-:W-:Y:S05]  /*a760*/  @!P1 NANOSLEEP.SYNCS 0x989680 ;  /* 0x009896800000995d */ /* 0x002fea0003900000 */
[----:B------:R-:W1:Y:S02]  /*a770*/  @!P1 SYNCS.PHASECHK.TRANS64 P1, [R3+URZ+0x19c00], R0 ;  /* 0x019c0000030095a7 */ /* 0x000e64000802007f */
[----:B-1----:R-:W-:Y:S05]  /*a780*/  @!P1 BRA `(.L_x_8465) ;  /* 0xfffffffc00ec9947 */ /* 0x002fea000383ffff */
[----:B------:R-:W-:Y:S05]  /*a790*/  BRA `(.L_x_8554) ;  /* 0xffffff6c00387947 */ /* 0x000fea000383ffff */
.L_x_8469:
[----:B-1----:R1:W3:Y:S02]  /*a7a0*/  SYNCS.PHASECHK.TRANS64.TRYWAIT P1, [R3+URZ+0x19c30], R0 ;  /* 0x019c3000030075a7 */ /* 0x0022e4000802017f */
[----:B---3--:R-:W-:Y:S05]  /*a7b0*/  @!P1 NANOSLEEP.SYNCS 0x989680 ;  /* 0x009896800000995d */ /* 0x008fea0003900000 */
[----:B------:R-:W3:Y:S02]  /*a7c0*/  @!P1 SYNCS.PHASECHK.TRANS64 P1, [R3+URZ+0x19c30], R0 ;  /* 0x019c3000030095a7 */ /* 0x000ee4000802007f */
[----:B---3--:R-:W-:Y:S05]  /*a7d0*/  @!P1 BRA `(.L_x_8469) ;  /* 0xfffffffc00f09947 */ /* 0x008fea000383ffff */
[----:B------:R-:W-:Y:S05]  /*a7e0*/  BRA `(.L_x_8468) ;  /* 0xffffff6c00707947 */ /* 0x000fea000383ffff */
.L_x_8474:
[----:B-1----:R-:W-:-:S04]  /*a7f0*/  IMAD.U32 R5, RZ, RZ, UR19 ;  /* 0x00000013ff057e24 */ /* 0x002fc8000f8e00ff */
[----:B------:R1:W2:Y:S03]  /*a800*/  SYNCS.PHASECHK.TRANS64.TRYWAIT P1, [R5+URZ+0x19c30], R0 ;  /* 0x019c3000050075a7 */ /* 0x0002a6000802017f */
[----:B--2---:R-:W-:Y:S05]  /*a810*/  @!P1 NANOSLEEP.SYNCS 0x989680 ;  /* 0x009896800000995d */ /* 0x004fea0003900000 */
[----:B------:R-:W2:Y:S02]  /*a820*/  @!P1 SYNCS.PHASECHK.TRANS64 P1, [R5+URZ+0x19c30], R0 ;  /* 0x019c3000050095a7 */ /* 0x000ea4000802007f */
[----:B--2---:R-:W-:Y:S05]  /*a830*/  @!P1 BRA `(.L_x_8474) ;  /* 0xfffffffc00ec9947 */ /* 0x004fea000383ffff */
[----:B------:R-:W-:Y:S05]  /*a840*/  BRA `(.L_x_8473) ;  /* 0xffffff8c00b87947 */ /* 0x000fea000383ffff */
.L_x_8478:
[----:B-1----:R-:W-:-:S04]  /*a850*/  IMAD.U32 R5, RZ, RZ, UR11 ;  /* 0x0000000bff057e24 */ /* 0x002fc8000f8e00ff */
[----:B------:R1:W2:Y:S03]  /*a860*/  SYNCS.PHASECHK.TRANS64.TRYWAIT P1, [R5+URZ+0x19c50], R0 ;  /* 0x019c5000050075a7 */ /* 0x0002a6000802017f */
[----:B--2---:R-:W-:Y:S05]  /*a870*/  @!P1 NANOSLEEP.SYNCS 0x989680 ;  /* 0x009896800000995d */ /* 0x004fea0003900000 */
[----:B------:R-:W2:Y:S02]  /*a880*/  @!P1 SYNCS.PHASECHK.TRANS64 P1, [R5+URZ+0x19c50], R0 ;  /* 0x019c5000050095a7 */ /* 0x000ea4000802007f */
[----:B--2---:R-:W-:Y:S05]  /*a890*/  @!P1 BRA `(.L_x_8478) ;  /* 0xfffffffc00ec9947 */ /* 0x004fea000383ffff */
[----:B------:R-:W-:Y:S05]  /*a8a0*/  BRA `(.L_x_8477) ;  /* 0xffffff9000087947 */ /* 0x000fea000383ffff */
.L_x_8484:
[----:B-1----:R-:W-:-:S04]  /*a8b0*/  IMAD.U32 R7, RZ, RZ, UR4 ;  /* 0x00000004ff077e24 */ /* 0x002fc8000f8e00ff */
[----:B------:R1:W2:Y:S03]  /*a8c0*/  SYNCS.PHASECHK.TRANS64.TRYWAIT P1, [R7+URZ+0x19c50], R6 ;  /* 0x019c5006070075a7 */ /* 0x0002a6000802017f */
[----:B--2---:R-:W-:Y:S05]  /*a8d0*/  @!P1 NANOSLEEP.SYNCS 0x989680 ;  /* 0x009896800000995d */ /* 0x004fea0003900000 */
[----:B------:R-:W2:Y:S02]  /*a8e0*/  @!P1 SYNCS.PHASECHK.TRANS64 P1, [R7+URZ+0x19c50], R6 ;  /* 0x019c5006070095a7 */ /* 0x000ea4000802007f */
[----:B--2---:R-:W-:Y:S05]  /*a8f0*/  @!P1 BRA `(.L_x_8484) ;  /* 0xfffffffc00ec9947 */ /* 0x004fea000383ffff */
[----:B------:R-:W-:Y:S05]  /*a900*/  BRA `(.L_x_8483) ;  /* 0xffffffa800587947 */ /* 0x000fea000383ffff */
.L_x_8496:
[----:B------:R-:W-:Y:S02]  /*a910*/  IMAD.MOV.U32 R13, RZ, RZ, R20 ;  /* 0x000000ffff0d7224 */ /* 0x000fe400078e0014 */
[----:B------:R-:W-:Y:S02]  /*a920*/  IMAD.MOV.U32 R12, RZ, RZ, RZ ;  /* 0x000000ffff0c7224 */ /* 0x000fe400078e00ff */
[----:B------:R-:W-:Y:S02]  /*a930*/  IMAD.MOV.U32 R11, RZ, RZ, 0x1f ;  /* 0x0000001fff0b7424 */ /* 0x000fe400078e00ff */
[----:B------:R-:W-:-:S07]  /*a940*/  IMAD.MOV.U32 R15, RZ, RZ, -0x1 ;  /* 0xffffffffff0f7424 */ /* 0x000fce00078e00ff */
[----:B------:R-:W-:Y:S05]  /*a950*/  WARPSYNC.COLLECTIVE R15, `(.L_x_8555) ;  /* 0x000000000f087348 */ /* 0x000fea0003c00000 */
[----:B------:R0:W1:Y:S02]  /*a960*/  SHFL.IDX P6, R14, R13, R12, R11 ;  /* 0x0000000c0d0e7389 */ /* 0x00006400000c000b */
[----:B01----:R-:W-:Y:S01]  /*a970*/  ENDCOLLECTIVE ;  /* 0x000000000000791b */ /* 0x003fe20003800000 */
.L_x_8555:
[----:B------:R-:W-:Y:S05]  /*a980*/  BRA `(.L_x_8556) ;  /* 0xffffffd000907947 */ /* 0x000fea000383ffff */
.L_x_8498:
[----:B------:R-:W-:Y:S01]  /*a990*/  BSSY B0, `(.L_x_8557) ;  /* 0x0000006000007945 */ /* 0x000fe20003800000 */
[----:B------:R-:W-:-:S07]  /*a9a0*/  IMAD.MOV.U32 R15, RZ, RZ, -0x1 ;  /* 0xffffffffff0f7424 */ /* 0x000fce00078e00ff */
[----:B0-----:R-:W-:Y:S05]  /*a9b0*/  WARPSYNC.COLLECTIVE R15, `(.L_x_8558) ;  /* 0x000000000f0c7348 */ /* 0x001fea0003c00000 */
[----:B------:R-:W-:Y:S02]  /*a9c0*/  ELECT P6, UR62, PT ;  /* 0x00000000003e782f */ /* 0x000fe400038c0000 */
[----:B------:R-:W-:Y:S01]  /*a9d0*/  MOV R14, UR62 ;  /* 0x0000003e000e7c02 */ /* 0x000fe20008000f00 */
[----:B0-----:R-:W-:Y:S10]  /*a9e0*/  ENDCOLLECTIVE ;  /* 0x000000000000791b */ /* 0x001ff40003800000 */
.L_x_8558:
[----:B------:R-:W-:Y:S05]  /*a9f0*/  BSYNC B0 ;  /* 0x0000000000007941 */ /* 0x000fea0003800000 */
.L_x_8557:
[----:B------:R-:W-:Y:S05]  /*aa00*/  BRA `(.L_x_8559) ;  /* 0xffffffd000a07947 */ /* 0x000fea000383ffff */
.L_x_8500:
[----:B-1----:R1:W2:Y:S02]  /*aa10*/  SYNCS.PHASECHK.TRANS64.TRYWAIT P0, [R5+URZ+0x19c80], R2 ;  /* 0x019c8002050075a7 */ /* 0x0022a4000800017f */
[----:B--2---:R-:W-:Y:S05]  /*aa20*/  @!P0 NANOSLEEP.SYNCS 0x989680 ;  /* 0x009896800000895d */ /* 0x004fea0003900000 */
[----:B------:R-:W2:Y:S02]  /*aa30*/  @!P0 SYNCS.PHASECHK.TRANS64 P0, [R5+URZ+0x19c80], R2 ;  /* 0x019c8002050085a7 */ /* 0x000ea4000800007f */
[----:B--2---:R-:W-:Y:S05]  /*aa40*/  @!P0 BRA `(.L_x_8500) ;  /* 0xfffffffc00f08947 */ /* 0x004fea000383ffff */
[----:B------:R-:W-:Y:S05]  /*aa50*/  BRA `(.L_x_8560) ;  /* 0xffffffd000f87947 */ /* 0x000fea000383ffff */
.L_x_8502:
[----:B--2---:R2:W3:Y:S02]  /*aa60*/  SYNCS.PHASECHK.TRANS64.TRYWAIT P0, [R5+URZ+0x19c40], R2 ;  /* 0x019c4002050075a7 */ /* 0x0044e4000800017f */
[----:B---3--:R-:W-:Y:S05]  /*aa70*/  @!P0 NANOSLEEP.SYNCS 0x989680 ;  /* 0x009896800000895d */ /* 0x008fea0003900000 */
[----:B------:R-:W3:Y:S02]  /*aa80*/  @!P0 SYNCS.PHASECHK.TRANS64 P0, [R5+URZ+0x19c40], R2 ;  /* 0x019c4002050085a7 */ /* 0x000ee4000800007f */
[----:B---3--:R-:W-:Y:S05]  /*aa90*/  @!P0 BRA `(.L_x_8502) ;  /* 0xfffffffc00f08947 */ /* 0x008fea000383ffff */
[----:B------:R-:W-:Y:S05]  /*aaa0*/  BRA `(.L_x_8561) ;  /* 0xffffffd4007c7947 */ /* 0x000fea000383ffff */
.L_x_8505:
[----:B------:R-:W-:Y:S02]  /*aab0*/  IMAD.MOV.U32 R13, RZ, RZ, R5 ;  /* 0x000000ffff0d7224 */ /* 0x000fe400078e0005 */
[----:B------:R-:W-:Y:S02]  /*aac0*/  IMAD.MOV.U32 R12, RZ, RZ, RZ ;  /* 0x000000ffff0c7224 */ /* 0x000fe400078e00ff */
[----:B------:R-:W-:Y:S02]  /*aad0*/  IMAD.MOV.U32 R11, RZ, RZ, 0x1e1f ;  /* 0x00001e1fff0b7424 */ /* 0x000fe400078e00ff */
[----:B------:R-:W-:Y:S02]  /*aae0*/  IMAD.MOV.U32 R15, RZ, RZ, -0x1 ;  /* 0xffffffffff0f7424 */ /* 0x000fe400078e00ff */
[----:B------:R-:W-:-:S07]  /*aaf0*/  IMAD R0, R0, 0xc0, R21 ;  /* 0x000000c000007824 */ /* 0x000fce00078e0215 */
[----:B-----5:R-:W-:Y:S05]  /*ab00*/  WARPSYNC.COLLECTIVE R15, `(.L_x_8562) ;  /* 0x000000000f087348 */ /* 0x020fea0003c00000 */
[----:B------:R0:W1:Y:S02]  /*ab10*/  SHFL.IDX P6, R14, R13, R12, R11 ;  /* 0x0000000c0d0e7389 */ /* 0x00006400000c000b */
[----:B01---5:R-:W-:Y:S01]  /*ab20*/  ENDCOLLECTIVE ;  /* 0x000000000000791b */ /* 0x023fe20003800000 */
.L_x_8562:
[----:B------:R-:W-:Y:S02]  /*ab30*/  IMAD.MOV.U32 R13, RZ, RZ, R4 ;  /* 0x000000ffff0d7224 */ /* 0x000fe400078e0004 */
[----:B------:R-:W-:-:S07]  /*ab40*/  IMAD.MOV.U32 R2, RZ, RZ, R14 ;  /* 0x000000ffff027224 */ /* 0x000fce00078e000e */
[----:B------:R-:W-:Y:S05]  /*ab50*/  WARPSYNC.COLLECTIVE R15, `(.L_x_8563) ;  /* 0x000000000f087348 */ /* 0x000fea0003c00000 */
[----:B------:R0:W1:Y:S02]  /*ab60*/  SHFL.IDX P6, R14, R13, R12, R11 ;  /* 0x0000000c0d0e7389 */ /* 0x00006400000c000b */
[----:B01----:R-:W-:Y:S01]  /*ab70*/  ENDCOLLECTIVE ;  /* 0x000000000000791b */ /* 0x003fe20003800000 */
.L_x_8563:
        /* <DEDUP_REMOVED lines=9> */
.L_x_8564:
        /* <DEDUP_REMOVED lines=10> */
.L_x_8565:
[----:B------:R-:W-:Y:S01]  /*acb0*/  @!PT LDS RZ, [RZ] ;  /* 0x00000000fffff984 */ /* 0x000fe20000000800 */
[----:B------:R-:W-:Y:S01]  /*acc0*/  @!PT LDS RZ, [RZ] ;  /* 0x00000000fffff984 */ /* 0x000fe20000000800 */
[----:B------:R-:W-:Y:S01]  /*acd0*/  @!PT LDS RZ, [RZ] ;  /* 0x00000000fffff984 */ /* 0x000fe20000000800 */
[----:B------:R-:W-:Y:S04]  /*ace0*/  @!P4 LDGSTS.E.BYPASS.LTC128B.128 [R17+0xf000], desc[UR52][R2.64], !P2 ;  /* 0x0f0000000211cfae */ /* 0x000fe8000d101d74 */
[----:B------:R-:W-:Y:S04]  /*acf0*/  @!P4 LDGSTS.E.BYPASS.LTC128B.128 [R17+0x10800], desc[UR52][R2.64+0x20], !P1 ;  /* 0x108000200211cfae */ /* 0x000fe8000c901d74 */
[----:B------:R0:W-:Y:S01]  /*ad00*/  @!P4 LDGSTS.E.BYPASS.LTC128B.128 [R17+0x12000], desc[UR52][R2.64+0x40], !P0 ;  /* 0x120000400211cfae */ /* 0x0001e2000c101d74 */
[----:B------:R-:W-:Y:S02]  /*ad10*/  IMAD.MOV.U32 R13, RZ, RZ, R7 ;  /* 0x000000ffff0d7224 */ /* 0x000fe400078e0007 */
[----:B------:R-:W-:-:S02]  /*ad20*/  IMAD.MOV.U32 R12, RZ, RZ, RZ ;  /* 0x000000ffff0c7224 */ /* 0x000fc400078e00ff */
[----:B0-----:R-:W-:-:S05]  /*ad30*/  VIADD R3, R0, 0x40 ;  /* 0x0000004000037836 */ /* 0x001fca0000000000 */
[----:B------:R-:W-:-:S13]  /*ad40*/  ISETP.GE.AND P4, PT, R3, R8, PT ;  /* 0x000000080300720c */ /* 0x000fda0003f86270 */
[----:B------:R-:W-:-:S05]  /*ad50*/  @!P4 IADD3 R14, P3, R20, R14, RZ ;  /* 0x0000000e140ec210 */ /* 0x000fca0007f7e0ff */
[----:B------:R-:W-:-:S08]  /*ad60*/  @!P4 IMAD.MOV.U32 R2, RZ, RZ, R14 ;  /* 0x000000ffff02c224 */ /* 0x000fd000078e000e */
[----:B------:R-:W-:Y:S05]  /*ad70*/  WARPSYNC.COLLECTIVE R15, `(.L_x_8566) ;  /* 0x000000000f087348 */ /* 0x000fea0003c00000 */
[----:B------:R0:W1:Y:S02]  /*ad80*/  SHFL.IDX P6, R14, R13, R12, R11 ;  /* 0x0000000c0d0e7389 */ /* 0x00006400000c000b */
[----:B01----:R-:W-:Y:S01]  /*ad90*/  ENDCOLLECTIVE ;  /* 0x000000000000791b */ /* 0x003fe20003800000 */
.L_x_8566:
[----:B------:R-:W-:-:S04]  /*ada0*/  @!P4 IMAD.X R9, RZ, RZ, R5, P3 ;  /* 0x000000ffff09c224 */ /* 0x000fc800018e0605 */
[----:B------:R-:W-:-:S05]  /*adb0*/  @!P4 IMAD.MOV.U32 R3, RZ, RZ, R9 ;  /* 0x000000ffff03c224 */ /* 0x000fca00078e0009 */
[----:B------:R-:W-:Y:S01]  /*adc0*/  @!PT LDS RZ, [RZ] ;  /* 0x00000000fffff984 */ /* 0x000fe20000000800 */
[----:B------:R-:W-:Y:S01]  /*add0*/  @!PT LDS RZ, [RZ] ;  /* 0x00000000fffff984 */ /* 0x000fe20000000800 */
[----:B------:R-:W-:Y:S01]  /*ade0*/  @!PT LDS RZ, [RZ] ;  /* 0x00000000fffff984 */ /* 0x000fe20000000800 */
[----:B------:R0:W-:Y:S01]  /*adf0*/  @!P4 LDGSTS.E.BYPASS.LTC128B.128 [R17+0xf800], desc[UR52][R2.64], !P2 ;  /* 0x0f8000000211cfae */ /* 0x0001e2000d101d74 */
[----:B------:R-:W-:-:S03]  /*ae00*/  IMAD.MOV.U32 R13, RZ, RZ, R6 ;  /* 0x000000ffff0d7224 */ /* 0x000fc600078e0006 */
[----:B------:R0:W-:Y:S04]  /*ae10*/  @!P4 LDGSTS.E.BYPASS.LTC128B.128 [R17+0x11000], desc[UR52][R2.64+0x20], !P1 ;  /* 0x110000200211cfae */ /* 0x0001e8000c901d74 */
[----:B------:R0:W-:Y:S01]  /*ae20*/  @!P4 LDGSTS.E.BYPASS.LTC128B.128 [R17+0x12800], desc[UR52][R2.64+0x40], !P0 ;  /* 0x128000400211cfae */ /* 0x0001e2000c101d74 */
[----:B------:R-:W-:-:S07]  /*ae30*/  IMAD.MOV.U32 R7, RZ, RZ, R14 ;  /* 0x000000ffff077224 */ /* 0x000fce00078e000e */
[----:B0-----:R-:W-:Y:S05]  /*ae40*/  WARPSYNC.COLLECTIVE R15, `(.L_x_8567) ;  /* 0x000000000f087348 */ /* 0x001fea0003c00000 */
[----:B------:R1:W2:Y:S02]  /*ae50*/  SHFL.IDX P6, R14, R13, R12, R11 ;  /* 0x0000000c0d0e7389 */ /* 0x0002a400000c000b */
[----:B012---:R-:W-:Y:S01]  /*ae60*/  ENDCOLLECTIVE ;  /* 0x000000000000791b */ /* 0x007fe20003800000 */
.L_x_8567:
[----:B------:R-:W-:Y:S05]  /*ae70*/  BRA `(.L_x_8568) ;  /* 0xffffffdc003c7947 */ /* 0x000fea000383ffff */
.L_x_8508:
[----:B--2---:R2:W3:Y:S02]  /*ae80*/  SYNCS.PHASECHK.TRANS64.TRYWAIT P0, [R29+URZ+0x19c20], R0 ;  /* 0x019c20001d0075a7 */ /* 0x0044e4000800017f */
[----:B---3--:R-:W-:Y:S05]  /*ae90*/  @!P0 NANOSLEEP.SYNCS 0x989680 ;  /* 0x009896800000895d */ /* 0x008fea0003900000 */
[----:B------:R-:W3:Y:S02]  /*aea0*/  @!P0 SYNCS.PHASECHK.TRANS64 P0, [R29+URZ+0x19c20], R0 ;  /* 0x019c20001d0085a7 */ /* 0x000ee4000800007f */
[----:B---3--:R-:W-:Y:S05]  /*aeb0*/  @!P0 BRA `(.L_x_8508) ;  /* 0xfffffffc00f08947 */ /* 0x008fea000383ffff */
[----:B------:R-:W-:Y:S05]  /*aec0*/  BRA `(.L_x_8569) ;  /* 0xffffffdc00847947 */ /* 0x000fea000383ffff */
.L_x_8514:
[----:B--2---:R2:W3:Y:S02]  /*aed0*/  SYNCS.PHASECHK.TRANS64.TRYWAIT P0, [R7+URZ+0x19c80], R2 ;  /* 0x019c8002070075a7 */ /* 0x0044e4000800017f */
[----:B---3--:R-:W-:Y:S05]  /*aee0*/  @!P0 NANOSLEEP.SYNCS 0x989680 ;  /* 0x009896800000895d */ /* 0x008fea0003900000 */
[----:B------:R-:W3:Y:S02]  /*aef0*/  @!P0 SYNCS.PHASECHK.TRANS64 P0, [R7+URZ+0x19c80], R2 ;  /* 0x019c8002070085a7 */ /* 0x000ee4000800007f */
[----:B---3--:R-:W-:Y:S05]  /*af00*/  @!P0 BRA `(.L_x_8514) ;  /* 0xfffffffc00f08947 */ /* 0x008fea000383ffff */
[----:B------:R-:W-:Y:S05]  /*af10*/  BRA `(.L_x_8570) ;  /* 0xffffffe000247947 */ /* 0x000fea000383ffff */
.L_x_8521:
[----:B---3--:R3:W4:Y:S02]  /*af20*/  SYNCS.PHASECHK.TRANS64.TRYWAIT P0, [R7+URZ+0x19c40], R2 ;  /* 0x019c4002070075a7 */ /* 0x008724000800017f */
[----:B----4-:R-:W-:Y:S05]  /*af30*/  @!P0 NANOSLEEP.SYNCS 0x989680 ;  /* 0x009896800000895d */ /* 0x010fea0003900000 */
[----:B------:R-:W4:Y:S02]  /*af40*/  @!P0 SYNCS.PHASECHK.TRANS64 P0, [R7+URZ+0x19c40], R2 ;  /* 0x019c4002070085a7 */ /* 0x000f24000800007f */
[----:B----4-:R-:W-:Y:S05]  /*af50*/  @!P0 BRA `(.L_x_8521) ;  /* 0xfffffffc00f08947 */ /* 0x010fea000383ffff */
[----:B------:R-:W-:Y:S05]  /*af60*/  BRA `(.L_x_8571) ;  /* 0xffffffe4001c7947 */ /* 0x000fea000383ffff */
.L_x_8529:
[----:B--2---:R2:W3:Y:S02]  /*af70*/  SYNCS.PHASECHK.TRANS64.TRYWAIT P0, [R3+URZ+0x19c70], R2 ;  /* 0x019c7002030075a7 */ /* 0x0044e4000800017f */
[----:B---3--:R-:W-:Y:S05]  /*af80*/  @!P0 NANOSLEEP.SYNCS 0x989680 ;  /* 0x009896800000895d */ /* 0x008fea0003900000 */
[----:B------:R-:W3:Y:S02]  /*af90*/  @!P0 SYNCS.PHASECHK.TRANS64 P0, [R3+URZ+0x19c70], R2 ;  /* 0x019c7002030085a7 */ /* 0x000ee4000800007f */
[----:B---3--:R-:W-:Y:S05]  /*afa0*/  @!P0 BRA `(.L_x_8529) ;  /* 0xfffffffc00f08947 */ /* 0x008fea000383ffff */
[----:B------:R-:W-:Y:S05]  /*afb0*/  BRA `(.L_x_8572) ;  /* 0xffffffe800307947 */ /* 0x000fea000383ffff */
.L_x_8531:
[----:B--2---:R2:W3:Y:S02]  /*afc0*/  SYNCS.PHASECHK.TRANS64.TRYWAIT P0, [R3+URZ+0x19c60], R4 ;  /* 0x019c6004030075a7 */ /* 0x0044e4000800017f */
[----:B---3--:R-:W-:Y:S05]  /*afd0*/  @!P0 NANOSLEEP.SYNCS 0x989680 ;  /* 0x009896800000895d */ /* 0x008fea0003900000 */
[----:B------:R-:W3:Y:S02]  /*afe0*/  @!P0 SYNCS.PHASECHK.TRANS64 P0, [R3+URZ+0x19c60], R4 ;  /* 0x019c6004030085a7 */ /* 0x000ee4000800007f */
[----:B---3--:R-:W-:Y:S05]  /*aff0*/  @!P0 BRA `(.L_x_8531) ;  /* 0xfffffffc00f08947 */ /* 0x008fea000383ffff */
[----:B------:R-:W-:Y:S05]  /*b000*/  BRA `(.L_x_8573) ;  /* 0xffffffe800387947 */ /* 0x000fea000383ffff */
.L_x_8536:
[----:B0-----:R0:W2:Y:S02]  /*b010*/  SYNCS.PHASECHK.TRANS64.TRYWAIT P0, [R0+URZ+0x19c70], R3 ;  /* 0x019c7003000075a7 */ /* 0x0010a4000800017f */
[----:B--2---:R-:W-:Y:S05]  /*b020*/  @!P0 NANOSLEEP.SYNCS 0x989680 ;  /* 0x009896800000895d */ /* 0x004fea0003900000 */
[----:B------:R-:W2:Y:S02]  /*b030*/  @!P0 SYNCS.PHASECHK.TRANS64 P0, [R0+URZ+0x19c70], R3 ;  /* 0x019c7003000085a7 */ /* 0x000ea4000800007f */
[----:B--2---:R-:W-:Y:S05]  /*b040*/  @!P0 BRA `(.L_x_8536) ;  /* 0xfffffffc00f08947 */ /* 0x004fea000383ffff */
[----:B------:R-:W-:Y:S05]  /*b050*/  BRA `(.L_x_8574) ;  /* 0xffffffec007c7947 */ /* 0x000fea000383ffff */
.L_x_8538:
[----:B0-----:R0:W2:Y:S02]  /*b060*/  SYNCS.PHASECHK.TRANS64.TRYWAIT P0, [R0+URZ+0x19c60], R3 ;  /* 0x019c6003000075a7 */ /* 0x0010a4000800017f */
[----:B--2---:R-:W-:Y:S05]  /*b070*/  @!P0 NANOSLEEP.SYNCS 0x989680 ;  /* 0x009896800000895d */ /* 0x004fea0003900000 */
[----:B------:R-:W2:Y:S02]  /*b080*/  @!P0 SYNCS.PHASECHK.TRANS64 P0, [R0+URZ+0x19c60], R3 ;  /* 0x019c6003000085a7 */ /* 0x000ea4000800007f */
[----:B--2---:R-:W-:Y:S05]  /*b090*/  @!P0 BRA `(.L_x_8538) ;  /* 0xfffffffc00f08947 */ /* 0x004fea000383ffff */
[----:B------:R-:W-:Y:S05]  /*b0a0*/  BRA `(.L_x_8575) ;  /* 0xffffffec00807947 */ /* 0x000fea000383ffff */
.L_x_8541:
[----:B0-----:R0:W1:Y:S02]  /*b0b0*/  SYNCS.PHASECHK.TRANS64.TRYWAIT P0, [R9+URZ+0x19c20], R0 ;  /* 0x019c2000090075a7 */ /* 0x001064000800017f */
[----:B-1----:R-:W-:Y:S05]  /*b0c0*/  @!P0 NANOSLEEP.SYNCS 0x989680 ;  /* 0x009896800000895d */ /* 0x002fea0003900000 */
[----:B------:R-:W1:Y:S02]  /*b0d0*/  @!P0 SYNCS.PHASECHK.TRANS64 P0, [R9+URZ+0x19c20], R0 ;  /* 0x019c2000090085a7 */ /* 0x000e64000800007f */
[----:B-1----:R-:W-:Y:S05]  /*b0e0*/  @!P0 BRA `(.L_x_8541) ;  /* 0xfffffffc00f08947 */ /* 0x002fea000383ffff */
[----:B------:R-:W-:Y:S05]  /*b0f0*/  BRA `(.L_x_8576) ;  /* 0xfffffff000d07947 */ /* 0x000fea000383ffff */
.L_x_8545:
[----:B0-----:R0:W1:Y:S02]  /*b100*/  SYNCS.PHASECHK.TRANS64.TRYWAIT P1, [R7+URZ], R2 ;  /* 0x00000002070075a7 */ /* 0x001064000802017f */
[----:B-1----:R-:W-:Y:S05]  /*b110*/  @!P1 NANOSLEEP.SYNCS 0x989680 ;  /* 0x009896800000995d */ /* 0x002fea0003900000 */
[----:B------:R-:W1:Y:S02]  /*b120*/  @!P1 SYNCS.PHASECHK.TRANS64 P1, [R7+URZ], R2 ;  /* 0x00000002070095a7 */ /* 0x000e64000802007f */
[----:B-1----:R-:W-:Y:S05]  /*b130*/  @!P1 BRA `(.L_x_8545) ;  /* 0xfffffffc00f09947 */ /* 0x002fea000383ffff */
[----:B------:R-:W-:Y:S05]  /*b140*/  BRA `(.L_x_8577) ;  /* 0xfffffff400247947 */ /* 0x000fea000383ffff */
.L_x_8546:
[----:B-1----:R1:W2:Y:S02]  /*b150*/  SYNCS.PHASECHK.TRANS64.TRYWAIT P1, [R3+URZ], R0 ;  /* 0x00000000030075a7 */ /* 0x0022a4000802017f */
[----:B--2---:R-:W-:Y:S05]  /*b160*/  @!P1 NANOSLEEP.SYNCS 0x989680 ;  /* 0x009896800000995d */ /* 0x004fea0003900000 */
[----:B------:R-:W2:Y:S02]  /*b170*/  @!P1 SYNCS.PHASECHK.TRANS64 P1, [R3+URZ], R0 ;  /* 0x00000000030095a7 */ /* 0x000ea4000802007f */
[----:B--2---:R-:W-:Y:S05]  /*b180*/  @!P1 BRA `(.L_x_8546) ;  /* 0xfffffffc00f09947 */ /* 0x004fea000383ffff */
[----:B------:R-:W-:Y:S05]  /*b190*/  BRA `(.L_x_8578) ;  /* 0xfffffff400187947 */ /* 0x000fea000383ffff */
.L_x_8548:
[----:B-1----:R1:W2:Y:S02]  /*b1a0*/  SYNCS.PHASECHK.TRANS64.TRYWAIT P1, [R3+URZ+0x19c60], R2 ;  /* 0x019c6002030075a7 */ /* 0x0022a4000802017f */
[----:B--2---:R-:W-:Y:S05]  /*b1b0*/  @!P1 NANOSLEEP.SYNCS 0x989680 ;  /* 0x009896800000995d */ /* 0x004fea0003900000 */
[----:B------:R-:W2:Y:S02]  /*b1c0*/  @!P1 SYNCS.PHASECHK.TRANS64 P1, [R3+URZ+0x19c60], R2 ;  /* 0x019c6002030095a7 */ /* 0x000ea4000802007f */
[----:B--2---:R-:W-:Y:S05]  /*b1d0*/  @!P1 BRA `(.L_x_8548) ;  /* 0xfffffffc00f09947 */ /* 0x004fea000383ffff */
[----:B------:R-:W-:Y:S05]  /*b1e0*/  BRA `(.L_x_8579) ;  /* 0xfffffff400187947 */ /* 0x000fea000383ffff */
.L_x_8550:
[----:B--2---:R2:W3:Y:S02]  /*b1f0*/  SYNCS.PHASECHK.TRANS64.TRYWAIT P1, [R5+URZ+0x19c60], R0 ;  /* 0x019c6000050075a7 */ /* 0x0044e4000802017f */
[----:B---3--:R-:W-:Y:S05]  /*b200*/  @!P1 NANOSLEEP.SYNCS 0x989680 ;  /* 0x009896800000995d */ /* 0x008fea0003900000 */
[----:B------:R-:W3:Y:S02]  /*b210*/  @!P1 SYNCS.PHASECHK.TRANS64 P1, [R5+URZ+0x19c60], R0 ;  /* 0x019c6000050095a7 */ /* 0x000ee4000802007f */
[----:B---3--:R-:W-:Y:S05]  /*b220*/  @!P1 BRA `(.L_x_8550) ;  /* 0xfffffffc00f09947 */ /* 0x008fea000383ffff */
[----:B------:R-:W-:Y:S05]  /*b230*/  BRA `(.L_x_8580) ;  /* 0xfffffff400187947 */ /* 0x000fea000383ffff */
.L_x_8552:
[----:B---3--:R3:W4:Y:S02]  /*b240*/  SYNCS.PHASECHK.TRANS64.TRYWAIT P0, [R3+URZ+0x19c80], R2 ;  /* 0x019c8002030075a7 */ /* 0x008724000800017f */
[----:B----4-:R-:W-:Y:S05]  /*b250*/  @!P0 NANOSLEEP.SYNCS 0x989680 ;  /* 0x009896800000895d */ /* 0x010fea0003900000 */
[----:B------:R-:W4:Y:S02]  /*b260*/  @!P0 SYNCS.PHASECHK.TRANS64 P0, [R3+URZ+0x19c80], R2 ;  /* 0x019c8002030085a7 */ /* 0x000f24000800007f */
[----:B----4-:R-:W-:Y:S05]  /*b270*/  @!P0 BRA `(.L_x_8552) ;  /* 0xfffffffc00f08947 */ /* 0x010fea000383ffff */
[----:B------:R-:W-:Y:S05]  /*b280*/  BRA `(.L_x_8553) ;  /* 0xfffffff400147947 */ /* 0x000fea000383ffff */
.L_x_8581:
        /* <DEDUP_REMOVED lines=15> */
.L_x_12979:


//--------------------- .text._ZN7cutlass13device_kernelIN5flash11enable_sm90INS1_16FlashAttnFwdSm90INS1_25CollectiveMainloopFwdSm90ILi2EN4cute5tupleIJNS5_1CILi1EEES8_S8_EEENS6_IJNS7_ILi192EEENS7_ILi128EEENS7_ILi96EEEEEELi96ENS_12float_e4m3_tEfNS_4arch4Sm90ELb0ELb0ELb0ELb1ELb0ELb0ELb0ELb1ELb1ELb1ELb0ELb0EEENS1_21CollectiveEpilogueFwdINS6_IJSA_SC_SB_EEES9_NS_10bfloat16_tESG_Li384ELb1ELb1ELb0ELb1EEENS1_36VarlenDynamicPersistentTileSchedulerILi192ELi128ELi384ELi128ELb0ELb1ELb1ELb0ELb1ELb1EEEEEEEEEvNT_6ParamsE --------------------------
	.section	.text._ZN7cutlass13device_kernelIN5flash11enable_sm90INS1_16FlashAttnFwdSm90INS1_25CollectiveMainloopFwdSm90ILi2EN4cute5tupleIJNS5_1CILi1EEES8_S8_EEENS6_IJNS7_ILi192EEENS7_ILi128EEENS7_ILi96EEEEEELi96ENS_12float_e4m3_tEfNS_4arch4Sm90ELb0ELb0ELb0ELb1ELb0ELb0ELb0ELb1ELb1ELb1ELb0ELb0EEENS1_21CollectiveEpilogueFwdINS6_IJSA_SC_SB_EEES9_NS_10bfloat16_tESG_Li384ELb1ELb1ELb0ELb1EEENS1_36VarlenDynamicPersistentTileSchedulerILi192ELi128ELi384ELi128ELb0ELb1ELb1ELb0ELb1ELb1EEEEEEEEEvNT_6ParamsE,"ax",@progbits
	.align	128
.text._ZN7cutlass13device_kernelIN5flash11enable_sm90INS1_16FlashAttnFwdSm90INS1_25CollectiveMainloopFwdSm90ILi2EN4cute5tupleIJNS5_1CILi1EEES8_S8_EEENS6_IJNS7_ILi192EEENS7_ILi128EEENS7_ILi96EEEEEELi96ENS_12float_e4m3_tEfNS_4arch4Sm90ELb0ELb0ELb0ELb1ELb0ELb0ELb0ELb1ELb1ELb1ELb0ELb0EEENS1_21CollectiveEpilogueFwdINS6_IJSA_SC_SB_EEES9_NS_10bfloat16_tESG_Li384ELb1ELb1ELb0ELb1EEENS1_36VarlenDynamicPersistentTileSchedulerILi192ELi128ELi384ELi128ELb0ELb1ELb1ELb0ELb1ELb1EEEEEEEEEvNT_6ParamsE:
        .type           _ZN7cutlass13device_kernelIN5flash11enable_sm90INS1_16FlashAttnFwdSm90INS1_25CollectiveMainloopFwdSm90ILi2EN4cute5tupleIJNS5_1CILi1EEES8_S8_EEENS6_IJNS7_ILi192EEENS7_ILi128EEENS7_ILi96EEEEEELi96ENS_12float_e4m3_tEfNS_4arch4Sm90ELb0ELb0ELb0ELb1ELb0ELb0ELb0ELb1ELb1ELb1ELb0ELb0EEENS1_21CollectiveEpilogueFwdINS6_IJSA_SC_SB_EEES9_NS_10bfloat16_tESG_Li384ELb1ELb1ELb0ELb1EEENS1_36VarlenDynamicPersistentTileSchedulerILi192ELi128ELi384ELi128ELb0ELb1ELb1ELb0ELb1ELb1EEEEEEEEEvNT_6ParamsE,@function
        .size           _ZN7cutlass13device_kernelIN5flash11enable_sm90INS1_16FlashAttnFwdSm90INS1_25CollectiveMainloopFwdSm90ILi2EN4cute5tupleIJNS5_1CILi1EEES8_S8_EEENS6_IJNS7_ILi192EEENS7_ILi128EEENS7_ILi96EEEEEELi96ENS_12float_e4m3_tEfNS_4arch4Sm90ELb0ELb0ELb0ELb1ELb0ELb0ELb0ELb1ELb1ELb1ELb0ELb0EEENS1_21CollectiveEpilogueFwdINS6_IJSA_SC_SB_EEES9_NS_10bfloat16_tESG_Li384ELb1ELb1ELb0ELb1EEENS1_36VarlenDynamicPersistentTileSchedulerILi192ELi128ELi384ELi128ELb0ELb1ELb1ELb0ELb1ELb1EEEEEEEEEvNT_6ParamsE,(.L_x_12980 - _ZN7cutlass13device_kernelIN5flash11enable_sm90INS1_16FlashAttnFwdSm90INS1_25CollectiveMainloopFwdSm90ILi2EN4cute5tupleIJNS5_1CILi1EEES8_S8_EEENS6_IJNS7_ILi192EEENS7_ILi128EEENS7_ILi96EEEEEELi96ENS_12float_e4m3_tEfNS_4arch4Sm90ELb0ELb0ELb0ELb1ELb0ELb0ELb0ELb1ELb1ELb1ELb0ELb0EEENS1_21CollectiveEpilogueFwdINS6_IJSA_SC_SB_EEES9_NS_10bfloat16_tESG_Li384ELb1ELb1ELb0ELb1EEENS1_36VarlenDynamicPersistentTileSchedulerILi192ELi128ELi384ELi128ELb0ELb1ELb1ELb0ELb1ELb1EEEEEEEEEvNT_6ParamsE)
        .other          _ZN7cutlass13device_kernelIN5flash11enable_sm90INS1_16FlashAttnFwdSm90INS1_25CollectiveMainloopFwdSm90ILi2EN4cute5tupleIJNS5_1CILi1EEES8_S8_EEENS6_IJNS7_ILi192EEENS7_ILi128EEENS7_ILi96EEEEEELi96ENS_12float_e4m3_tEfNS_4arch4Sm90ELb0ELb0ELb0ELb1ELb0ELb0ELb0ELb1ELb1ELb1ELb0ELb0EEENS1_21CollectiveEpilogueFwdINS6_IJSA_SC_SB_EEES9_NS_10bfloat16_tESG_Li384ELb1ELb1ELb0ELb1EEENS1_36VarlenDynamicPersistentTileSchedulerILi192ELi128ELi384ELi128ELb0ELb1ELb1ELb0ELb1ELb1EEEEEEEEEvNT_6ParamsE,@"STO_CUDA_ENTRY STV_DEFAULT"
_ZN7cutlass13device_kernelIN5flash11enable_sm90INS1_16FlashAttnFwdSm90INS1_25CollectiveMainloopFwdSm90ILi2EN4cute5tupleIJNS5_1CILi1EEES8_S8_EEENS6_IJNS7_ILi192EEENS7_ILi128EEENS7_ILi96EEEEEELi96ENS_12float_e4m3_tEfNS_4arch4Sm90ELb0ELb0ELb0ELb1ELb0ELb0ELb0ELb1ELb1ELb1ELb0ELb0EEENS1_21CollectiveEpilogueFwdINS6_IJSA_SC_SB_EEES9_NS_10bfloat16_tESG_Li384ELb1ELb1ELb0ELb1EEENS1_36VarlenDynamicPersistentTileSchedulerILi192ELi128ELi384ELi128ELb0ELb1ELb1ELb0ELb1ELb1EEEEEEEEEvNT_6ParamsE:
        /* <DEDUP_REMOVED lines=18> */
.L_x_8583:
[----:B------:R-:W-:Y:S05]  /*0120*/  BSYNC B0 ;  /* 0x0000000000007941 */ /* 0x000fea0003800000 */
.L_x_8582:
        /* <DEDUP_REMOVED lines=41> */
.L_x_8584:
        /* <DEDUP_REMOVED lines=22> */
.L_x_8585:
        /* <DEDUP_REMOVED lines=18> */
.L_x_8586:
        /* <DEDUP_REMOVED lines=22> */
.L_x_8587:
        /* <DEDUP_REMOVED lines=22> */
.L_x_8588:
[----:B------:R-:W-:Y:S01]  /*0900*/  PLOP3.LUT P0, PT, PT, PT, UP0, 0x80, 0x0 ;  /* 0x000000000000781c */ /* 0x000fe20003f0f008 */
[----:B------:R-:W-:Y:S01]  /*0910*/  UMOV UR42, 0x1 ;  /* 0x00000001002a7882 */ /* 0x000fe20000000000 */
[----:B------:R-:W-:Y:S01]  /*0920*/  NOP ;  /* 0x0000000000007918 */ /* 0x000fe20000000000 */
[----:B------:R-:W-:Y:S01]  /*0930*/  USEL UR42, UR42, 0x2, !UP0 ;  /* 0x000000022a2a7887 */ /* 0x000fe2000c000000 */
[----:B------:R-:W-:Y:S01]  /*0940*/  ULDC.64 UR52, c[0x0][0x208] ;  /* 0x0000820000347ab9 */ /* 0x000fe20000000a00 */
[----:B012-4-:R-:W-:Y:S08]  /*0950*/  BAR.SYNC.DEFER_BLOCKING 0x0 ;  /* 0x0000000000007b1d */ /* 0x017ff00000010000 */
[----:B------:R-:W-:Y:S05]  /*0960*/  @!P0 BRA `(.L_x_8589) ;  /* 0x0000007800348947 */ /* 0x000fea0003800000 */
.L_x_8590:
[----:B------:R-:W-:-:S08]  /*0970*/  NOP ;  /* 0x0000000000007918 */ /* 0x000fd00000000000 */
[----:B------:R-:W0:Y:S02]  /*0980*/  USETMAXREG.TRY_ALLOC.CTAPOOL UP0, 0xa0 ;  /* 0x000000a0000079c8 */ /* 0x000e240008000600 */
[----:B0-----:R-:W-:-:S13]  /*0990*/  PLOP3.LUT P0, PT, PT, PT, UP0, 0x80, 0x0 ;  /* 0x000000000000781c */ /* 0x001fda0003f0f008 */
[----:B------:R-:W-:Y:S05]  /*09a0*/  @!P0 BRA `(.L_x_8590) ;  /* 0xfffffffc00f08947 */ /* 0x000fea000383ffff */
[----:B------:R-:W0:Y:S08]  /*09b0*/  S2UR UR5, SR_CgaCtaId ;  /* 0x00000000000579c3 */ /* 0x000e300000008800 */
[----:B------:R-:W-:Y:S06]  /*09c0*/  BAR.ARV 0x8, 0x200 ;  /* 0x0208000000007b1d */ /* 0x000fec0000002000 */
[----:B------:R-:W-:-:S02]  /*09d0*/  UMOV UR4, 0x400 ;  /* 0x0000040000047882 */ /* 0x000fc40000000000 */
[----:B------:R-:W-:Y:S01]  /*09e0*/  BAR.SYNC.DEFER_BLOCKING 0x5, 0x200 ;  /* 0x0148000000007b1d */ /* 0x000fe20000010000 */
[----:B0-----:R-:W-:-:S09]  /*09f0*/  ULEA UR4, UR5, UR4, 0x18 ;  /* 0x0000000405047291 */ /* 0x001fd2000f8ec03f */
[----:B------:R-:W0:Y:S01]  /*0a00*/  LDS.128 R44, [UR4+0x19cd0] ;  /* 0x019cd004ff2c7984 */ /* 0x000e220008000c00 */
[----:B------:R-:W-:Y:S01]  /*0a10*/  ULDC UR4, c[0x0][0xc3c] ;  /* 0x00030f0000047ab9 */ /* 0x000fe20000000800 */
[----:B------:R-:W-:Y:S06]  /*0a20*/  BAR.ARV 0x4, 0x200 ;  /* 0x0108000000007b1d */ /* 0x000fec0000002000 */
[----:B0-----:R-:W-:-:S13]  /*0a30*/  ISETP.GE.AND P0, PT, R47, UR4, PT ;  /* 0x000000042f007c0c */ /* 0x001fda000bf06270 */
[----:B------:R-:W-:Y:S05]  /*0a40*/  @P0 EXIT ;  /* 0x000000000000094d */ /* 0x000fea0003800000 */
[----:B------:R-:W0:Y:S01]  /*0a50*/  S2R R0, SR_TID.X ;  /* 0x0000000000007919 */ /* 0x000e220000002100 */
[----:B------:R-:W-:Y:S01]  /*0a60*/  R2UR UR5, R45 ;  /* 0x000000002d0572ca */ /* 0x000fe200000e0000 */
[----:B------:R-:W-:Y:S01]  /*0a70*/  ULOP3.LUT UR39, UR42, 0x1, URZ, 0xfc, !UPT ;  /* 0x000000012a277892 */ /* 0x000fe2000f8efc3f */
[----:B------:R-:W-:Y:S01]  /*0a80*/  R2UR UR46, R46 ;  /* 0x000000002e2e72ca */ /* 0x000fe200000e0000 */
        /* <DEDUP_REMOVED lines=8> */
[-C--:B------:R-:W-:Y:S02]  /*0b10*/  LEA.HI R3, R0, R10.reuse, RZ, 0x5 ;  /* 0x0000000a00037211 */ /* 0x080fe400078f28ff */
[----:B------:R-:W-:Y:S01]  /*0b20*/  SHF.R.S32.HI R5, RZ, 0x4, R2 ;  /* 0x00000004ff057819 */ /* 0x000fe20000011402 */
[----:B------:R-:W-:Y:S01]  /*0b30*/  IMAD.IADD R23, R10, 0x1, -R23 ;  /* 0x000000010a177824 */ /* 0x000fe200078e0a17 */
[----:B------:R-:W-:Y:S01]  /*0b40*/  LEA.HI R0, R0, R10, RZ, 0x2 ;  /* 0x0000000a00007211 */ /* 0x000fe200078f10ff */
[----:B------:R-:W-:Y:S01]  /*0b50*/  IMAD.SHL.U32 R4, R3, 0x10, RZ ;  /* 0x0000001003047824 */ /* 0x000fe200078e00ff */
[----:B------:R-:W-:-:S02]  /*0b60*/  LOP3.LUT R3, R2, 0x7fffff0, RZ, 0xc0, !PT ;  /* 0x07fffff002037812 */ /* 0x000fc400078ec0ff */
[----:B------:R-:W-:Y:S02]  /*0b70*/  SHF.R.S32.HI R6, RZ, 0x1f, R23 ;  /* 0x0000001fff067819 */ /* 0x000fe40000011417 */
[----:B------:R-:W-:Y:S01]  /*0b80*/  LEA.HI R2, R2, R5, RZ, 0x1 ;  /* 0x0000000502027211 */ /* 0x000fe200078f08ff */
[----:B------:R-:W-:Y:S01]  /*0b90*/  IMAD.IADD R3, R10, 0x1, -R3 ;  /* 0x000000010a037824 */ /* 0x000fe200078e0a03 */
[----:B------:R-:W-:Y:S02]  /*0ba0*/  LEA.HI R7, R6, R23, RZ, 0x2 ;  /* 0x0000001706077211 */ /* 0x000fe400078f10ff */
[----:B------:R-:W-:Y:S02]  /*0bb0*/  LOP3.LUT R4, R4, 0xfffffe00, RZ, 0xc0, !PT ;  /* 0xfffffe0004047812 */ /* 0x000fe400078ec0ff */
[--C-:B------:R-:W-:Y:S02]  /*0bc0*/  SHF.R.S32.HI R8, RZ, 0x2, R7.reuse ;  /* 0x00000002ff087819 */ /* 0x100fe40000011407 */
[----:B------:R-:W-:Y:S01]  /*0bd0*/  SHF.R.S32.HI R9, RZ, 0x1f, R7 ;  /* 0x0000001fff097819 */ /* 0x000fe20000011407 */
[----:B------:R-:W-:Y:S01]  /*0be0*/  IMAD R3, R3, 0x20, R4 ;  /* 0x0000002003037824 */ /* 0x000fe200078e0204 */
[----:B------:R-:W-:-:S02]  /*0bf0*/  SHF.R.S32.HI R152, RZ, 0x7, R152 ;  /* 0x00000007ff987819 */ /* 0x000fc40000011498 */
[----:B------:R-:W-:Y:S02]  /*0c00*/  LOP3.LUT R2, R2, 0x1ffffffe, RZ, 0xc0, !PT ;  /* 0x1ffffffe02027812 */ /* 0x000fe400078ec0ff */
[----:B------:R-:W-:Y:S01]  /*0c10*/  LOP3.LUT R19, R0, 0xfffffffc, RZ, 0xc0, !PT ;  /* 0xfffffffc00137812 */ /* 0x000fe200078ec0ff */
[----:B------:R-:W-:Y:S01]  /*0c20*/  IMAD.HI R4, R152, 0x55555556, RZ ;  /* 0x5555555698047827 */ /* 0x000fe200078e02ff */
[----:B------:R-:W-:Y:S02]  /*0c30*/  LEA.HI R9, R9, R8, RZ, 0x3 ;  /* 0x0000000809097211 */ /* 0x000fe400078f18ff */
        /* <DEDUP_REMOVED lines=8> */
[C---:B------:R-:W-:Y:S01]  /*0cc0*/  LEA.HI R2, R19.reuse, R19, RZ, 0x1 ;  /* 0x0000001313027211 */ /* 0x040fe200078f08ff */
[----:B------:R-:W-:Y:S01]  /*0cd0*/  IMAD.SHL.U32 R16, R19, 0x8, RZ ;  /* 0x0000000813107824 */ /* 0x000fe200078e00ff */
[----:B------:R-:W-:Y:S01]  /*0ce0*/  LOP3.LUT R4, R7, 0x7ffffffc, RZ, 0xc0, !PT ;  /* 0x7ffffffc07047812 */ /* 0x000fe200078ec0ff */
[----:B------:R-:W-:Y:S01]  /*0cf0*/  IMAD R5, R5, -0x3, R152 ;  /* 0xfffffffd05057824 */ /* 0x000fe200078e0298 */
[----:B------:R-:W-:Y:S01]  /*0d00*/  LOP3.LUT R2, R2, 0x1ffffffe, RZ, 0xc0, !PT ;  /* 0x1ffffffe02027812 */ /* 0x000fe200078ec0ff */
[----:B------:R-:W-:Y:S01]  /*0d10*/  IMAD R6, R6, 0x10, R9 ;  /* 0x0000001006067824 */ /* 0x000fe200078e0209 */
[----:B------:R-:W-:Y:S01]  /*0d20*/  SHF.R.S32.HI R22, RZ, 0x2, R0 ;  /* 0x00000002ff167819 */ /* 0x000fe20000011400 */
[----:B------:R-:W-:-:S02]  /*0d30*/  VIADD R17, R16, 0x20 ;  /* 0x0000002010117836 */ /* 0x000fc40000000000 */
[----:B------:R-:W-:Y:S02]  /*0d40*/  VIADD R18, R16, 0x40 ;  /* 0x0000004010127836 */ /* 0x000fe40000000000 */
[----:B------:R-:W-:Y:S01]  /*0d50*/  IMAD.MOV.U32 R7, RZ, RZ, -0x2 ;  /* 0xfffffffeff077424 */ /* 0x000fe200078e00ff */
[----:B------:R-:W-:Y:S01]  /*0d60*/  SHF.R.S32.HI R0, RZ, 0x1f, R17 ;  /* 0x0000001fff007819 */ /* 0x000fe20000011411 */
[----:B------:R-:W-:Y:S01]  /*0d70*/  IMAD.IADD R4, R23, 0x1, -R4 ;  /* 0x0000000117047824 */ /* 0x000fe200078e0a04 */
[----:B------:R-:W-:Y:S01]  /*0d80*/  SHF.R.S32.HI R157, RZ, 0x1f, R18 ;  /* 0x0000001fff9d7819 */ /* 0x000fe20000011412 */
[----:B------:R-:W-:Y:S02]  /*0d90*/  IMAD R153, R5, 0x40, R6 ;  /* 0x0000004005997824 */ /* 0x000fe400078e0206 */
[----:B------:R-:W-:Y:S02]  /*0da0*/  IMAD.IADD R2, R19, 0x1, -R2 ;  /* 0x0000000113027824 */ /* 0x000fe400078e0a02 */
[----:B------:R-:W-:-:S02]  /*0db0*/  IMAD R154, R4, R7, 0x80 ;  /* 0x00000080049a7424 */ /* 0x000fc400078e0207 */
[----:B------:R-:W-:-:S07]  /*0dc0*/  IMAD R155, R2, 0x8, R153 ;  /* 0x00000008029b7824 */ /* 0x000fce00078e0299 */
.L_x_8626:
[----:B01234-:R-:W0:Y:S01]  /*0dd0*/  LDC.64 R2, c[0x0][0xc88] ;  /* 0x00032200ff027b82 */ /* 0x01fe220000000a00 */
        /* <DEDUP_REMOVED lines=47> */
[----:B-----5:R-:W-:Y:S01]  /*10d0*/  IMAD.U32 R6, RZ, RZ, UR6 ;  /* 0x00000006ff067e24 */ /* 0x020fe2000f8e00ff */
        /* <DEDUP_REMOVED lines=16> */
[----:B------:R-:W3:Y:S04]  /*11e0*/  @P0 LDG.E R2, desc[UR52][R2.64] ;  /* 0x0000003402020981 */ /* 0x000ee8000c1e1900 */
[----:B------:R-:W4:Y:S01]  /*11f0*/  @P1 LDG.E R4, desc[UR52][R4.64] ;  /* 0x0000003404041981 */ /* 0x000f22000c1e1900 */
[----:B------:R-:W-:Y:S01]  /*1200*/  UISETP.NE.U32.AND UP0, UPT, UR6, URZ, UPT ;  /* 0x0000003f0600728c */ /* 0x000fe2000bf05070 */
[----:B0-----:R-:W-:Y:S01]  /*1210*/  CS2R R8, SRZ ;  /* 0x0000000000087805 */ /* 0x001fe2000001ff00 */
[----:B------:R-:W-:Y:S01]  /*1220*/  UMOV UR48, URZ ;  /* 0x0000003f00307c82 */ /* 0x000fe20008000000 */
[----:B------:R-:W-:Y:S01]  /*1230*/  ULDC UR6, c[0x0][0x2f0] ;  /* 0x0000bc0000067ab9 */ /* 0x000fe20000000800 */
[----:B------:R-:W-:Y:S01]  /*1240*/  UISETP.NE.AND.EX UP0, UPT, UR7, URZ, UPT, UP0 ;  /* 0x0000003f0700728c */ /* 0x000fe2000bf05300 */
[----:B------:R-:W-:Y:S01]  /*1250*/  IMAD.MOV.U32 R135, RZ, RZ, RZ ;  /* 0x000000ffff877224 */ /* 0x000fe200078e00ff */
        /* <DEDUP_REMOVED lines=42> */
.L_x_8591:
        /* <DEDUP_REMOVED lines=11> */
[----:B------:R-:W-:Y:S01]  /*15b0*/  USHF.R.S32.HI UR5, URZ, 0x1f, UR4 ;  /* 0x0000001f3f057899 */ /* 0x000fe20008011404 */
[----:B------:R-:W-:Y:S02]  /*15c0*/  IMAD.MOV.U32 R62, RZ, RZ, RZ ;  /* 0x000000ffff3e7224 */ /* 0x000fe400078e00ff */
[----:B------:R-:W-:Y:S01]  /*15d0*/  IMAD.MOV.U32 R64, RZ, RZ, RZ ;  /* 0x000000ffff407224 */ /* 0x000fe200078e00ff */
[----:B------:R-:W-:-:S08]  /*15e0*/  ULEA.HI UR47, UR5, UR4, URZ, 0x7 ;  /* 0x00000004052f7291 */ /* 0x000fd0000f8f383f */
[----:B------:R-:W-:Y:S05]  /*15f0*/  @!P1 BRA `(.L_x_8592) ;  /* 0x0000004800a49947 */ /* 0x000fea0003800000 */
[----:B------:R-:W0:Y:S01]  /*1600*/  SHFL.IDX PT, R0, R152, RZ, 0x1f ;  /* 0x00001fff98007589 */ /* 0x000e2200000e0000 */
[----:B------:R-:W1:Y:S01]  /*1610*/  S2UR UR8, SR_CgaCtaId ;  /* 0x00000000000879c3 */ /* 0x000e620000008800 */
[----:B------:R-:W-:Y:S01]  /*1620*/  UMOV UR7, 0x400 ;  /* 0x0000040000077882 */ /* 0x000fe20000000000 */
[----:B------:R-:W-:Y:S01]  /*1630*/  USHF.R.S32.HI UR47, URZ, 0x7, UR47 ;  /* 0x000000073f2f7899 */ /* 0x000fe2000801142f */
[----:B0-----:R-:W-:Y:S01]  /*1640*/  R2UR UR6, R0 ;  /* 0x00000000000672ca */ /* 0x001fe200000e0000 */
[----:B-1----:R-:W-:-:S12]  /*1650*/  ULEA UR7, UR8, UR7, 0x18 ;  /* 0x0000000708077291 */ /* 0x002fd8000f8ec03f */
[----:B------:R-:W-:Y:S02]  /*1660*/  UIMAD.WIDE UR4, UR6, 0x55555556, URZ ;  /* 0x55555556060478a5 */ /* 0x000fe4000f8e023f */
[----:B------:R-:W-:Y:S02]  /*1670*/  UIADD3 UR4, UR7, 0xf000, URZ ;  /* 0x0000f00007047890 */ /* 0x000fe4000fffe03f */
[----:B------:R-:W-:Y:S02]  /*1680*/  ULEA.HI UR5, UR5, UR5, URZ, 0x1 ;  /* 0x0000000505057291 */ /* 0x000fe4000f8f083f */
[----:B------:R-:W-:Y:S02]  /*1690*/  ULOP3.LUT UP0, URZ, UR4, 0x3ff, URZ, 0xc0, !UPT ;  /* 0x000003ff043f7892 */ /* 0x000fe4000f80c03f */
[----:B------:R-:W-:-:S04]  /*16a0*/  UIMAD UR5, UR5, -0x3, UR6 ;  /* 0xfffffffd050578a4 */ /* 0x000fc8000f8e0206 */
[----:B------:R-:W-:Y:S01]  /*16b0*/  PLOP3.LUT P0, PT, PT, PT, UP0, 0x80, 0x0 ;  /* 0x000000000000781c */ /* 0x000fe20003f0f008 */
[----:B------:R-:W-:-:S04]  /*16c0*/  ULEA UR5, UR5, UR4, 0xb ;  /* 0x0000000405057291 */ /* 0x000fc8000f8e583f */
[----:B------:R-:W-:-:S04]  /*16d0*/  USHF.R.U32.HI UR5, URZ, 0x4, UR5 ;  /* 0x000000043f057899 */ /* 0x000fc80008011605 */
[----:B------:R-:W-:-:S04]  /*16e0*/  ULOP3.LUT UR49, UR5, 0x3fff, URZ, 0xc0, !UPT ;  /* 0x00003fff05317892 */ /* 0x000fc8000f8ec03f */
[----:B------:R-:W-:Y:S08]  /*16f0*/  @!P0 BRA `(.L_x_8593) ;  /* 0x0000000000408947 */ /* 0x000ff00003800000 */
        /* <DEDUP_REMOVED lines=16> */
.L_x_8593:
        /* <DEDUP_REMOVED lines=13> */
.L_x_8726:
[----:B------:R-:W-:Y:S05]  /*18d0*/  @!P0 BRA `(.L_x_8595) ;  /* 0x0000000000048947 */ /* 0x000fea0003800000 */
[----:B------:R-:W-:Y:S01]  /*18e0*/  BPT.TRAP 0x1 ;  /* 0x000000040000795c */ /* 0x000fe20000300000 */
.L_x_8595:
[----:B0-----:R-:W-:Y:S02]  /*18f0*/  IMAD.U32 R3, RZ, RZ, UR38 ;  /* 0x00000026ff037e24 */ /* 0x001fe4000f8e00ff */
[----:B------:R-:W-:Y:S02]  /*1900*/  IMAD.U32 R5, RZ, RZ, UR37 ;  /* 0x00000025ff057e24 */ /* 0x000fe4000f8e00ff */
[----:B------:R-:W-:-:S03]  /*1910*/  IMAD R4, R3, 0x8, R0 ;  /* 0x0000000803047824 */ /* 0x000fc600078e0200 */
[----:B------:R-:W-:-:S04]  /*1920*/  SHF.L.U32 R3, R5, 0x1f, RZ ;  /* 0x0000001f05037819 */ /* 0x000fc800000006ff */
[----:B------:R0:W1:Y:S01]  /*1930*/  SYNCS.PHASECHK.TRANS64.TRYWAIT P1, [R4+URZ+0x19c30], R3 ;  /* 0x019c3003040075a7 */ /* 0x000062000802017f */
[----:B------:R-:W-:Y:S05]  /*1940*/  @!P0 BRA `(.L_x_8596) ;  /* 0x0000000000048947 */ /* 0x000fea0003800000 */
[----:B------:R-:W-:Y:S01]  /*1950*/  BPT.TRAP 0x1 ;  /* 0x000000040000795c */ /* 0x000fe20000300000 */
.L_x_8596:
[----:B------:R-:W2:Y:S01]  /*1960*/  LDL.LU R5, [R1+0xc] ;  /* 0x00000c0001057983 */ /* 0x000ea20000300800 */
[----:B------:R-:W3:Y:S02]  /*1970*/  S2R R6, SR_TID.X ;  /* 0x0000000000067919 */ /* 0x000ee40000002100 */
[----:B---3--:R-:W-:Y:S01]  /*1980*/  LOP3.LUT P2, RZ, R6, 0x7f, RZ, 0xc0, !PT ;  /* 0x0000007f06ff7812 */ /* 0x008fe2000784c0ff */
[----:B------:R-:W-:Y:S01]  /*1990*/  IMAD.MOV.U32 R135, RZ, RZ, RZ ;  /* 0x000000ffff877224 */ /* 0x000fe200078e00ff */
[----:B--2---:R-:W-:-:S11]  /*19a0*/  LOP3.LUT R5, R5, 0xffffffef, RZ, 0xc0, !PT ;  /* 0xffffffef05057812 */ /* 0x004fd600078ec0ff */
[----:B------:R-:W-:-:S05]  /*19b0*/  @P2 LOP3.LUT R5, R5, 0x10, RZ, 0xfc, !PT ;  /* 0x0000001005052812 */ /* 0x000fca00078efcff */
[----:B------:R2:W-:Y:S01]  /*19c0*/  STL [R1+0xc], R5 ;  /* 0x00000c0501007387 */ /* 0x0005e20000100800 */
[----:B-1----:R-:W-:Y:S05]  /*19d0*/  @P1 BRA `(.L_x_8597) ;  /* 0x0000000000081947 */ /* 0x002fea0003800000 */
[----:B------:R-:W1:Y:S02]  /*19e0*/  SYNCS.PHASECHK.TRANS64.TRYWAIT P1, [R4+URZ+0x19c30], R3 ;  /* 0x019c3003040075a7 */ /* 0x000e64000802017f */
[----:B-1----:R-:W-:Y:S05]  /*19f0*/  @!P1 BRA `(.L_x_8598) ;  /* 0x000000bc002c9947 */ /* 0x002fea0003800000 */
.L_x_8597:
        /* <DEDUP_REMOVED lines=9> */
[----:B--2---:R-:W-:Y:S01]  /*1a90*/  VIADD R5, R154, UR48 ;  /* 0x000000309a057c36 */ /* 0x004fe20008000000 */
[----:B------:R-:W-:Y:S01]  /*1aa0*/  UMOV UR9, 0xc0000010 ;  /* 0xc000001000097882 */ /* 0x000fe20000000000 */
[----:B------:R-:W-:Y:S01]  /*1ab0*/  UMOV UR11, 0xc0000010 ;  /* 0xc0000010000b7882 */ /* 0x000fe20000000000 */
[----:B------:R-:W-:Y:S01]  /*1ac0*/  IMAD.U32 R6, RZ, RZ, UR47 ;  /* 0x0000002fff067e24 */ /* 0x000fe2000f8e00ff */
[----:B------:R-:W-:Y:S01]  /*1ad0*/  P2R R7, PR, RZ, 0x1 ;  /* 0x00000001ff077803 */ /* 0x000fe20000000000 */
[----:B------:R-:W-:Y:S01]  /*1ae0*/  UIADD3 UR4, UR4, 0x13800, URZ ;  /* 0x0001380004047890 */ /* 0x000fe2000fffe03f */
[----:B------:R-:W-:Y:S01]  /*1af0*/  IMAD.U32 R10, RZ, RZ, UR43 ;  /* 0x0000002bff0a7e24 */ /* 0x000fe2000f8e00ff */
[----:B------:R-:W2:Y:S01]  /*1b00*/  S2R R88, SR_TID.X ;  /* 0x0000000000587919 */ /* 0x000ea20000002100 */
[----:B------:R-:W-:Y:S01]  /*1b10*/  IMAD R5, R6, -0x80, R5 ;  /* 0xffffff8006057824 */ /* 0x000fe200078e0205 */
[----:B------:R-:W-:Y:S01]  /*1b20*/  USHF.R.U32.HI UR4, URZ, 0x4, UR4 ;  /* 0x000000043f047899 */ /* 0x000fe20008011604 */
[--C-:B------:R-:W-:Y:S01]  /*1b30*/  IMAD.MOV.U32 R134, RZ, RZ, R135.reuse ;  /* 0x000000ffff867224 */ /* 0x100fe200078e0087 */
[----:B------:R-:W-:Y:S01]  /*1b40*/  UISETP.GE.AND UP0, UPT, UR48, 0x81, UPT ;  /* 0x000000813000788c */ /* 0x000fe2000bf06270 */
[--C-:B------:R-:W-:Y:S01]  /*1b50*/  IMAD.MOV.U32 R133, RZ, RZ, R135.reuse ;  /* 0x000000ffff857224 */ /* 0x100fe200078e0087 */
[----:B------:R-:W-:Y:S01]  /*1b60*/  ULOP3.LUT UR4, UR4, 0x3fff, URZ, 0xc0, !UPT ;  /* 0x00003fff04047892 */ /* 0x000fe2000f8ec03f */
[C---:B------:R-:W-:Y:S01]  /*1b70*/  ISETP.GT.AND P3, PT, R5.reuse, RZ, PT ;  /* 0x000000ff0500720c */ /* 0x040fe20003f64270 */
[--C-:B------:R-:W-:Y:S01]  /*1b80*/  IMAD.MOV.U32 R132, RZ, RZ, R135.reuse ;  /* 0x000000ffff847224 */ /* 0x100fe200078e0087 */
[C---:B------:R-:W-:Y:S01]  /*1b90*/  ISETP.GT.AND P1, PT, R5.reuse, 0x1, PT ;  /* 0x000000010500780c */ /* 0x040fe20003f24270 */
[----:B------:R-:W-:Y:S01]  /*1ba0*/  ULOP3.LUT UR16, UR4, 0x10000, URZ, 0xfc, !UPT ;  /* 0x0001000004107892 */ /* 0x000fe2000f8efc3f */
[C---:B------:R-:W-:Y:S01]  /*1bb0*/  ISETP.GT.AND P2, PT, R5.reuse, 0x8, PT ;  /* 0x000000080500780c */ /* 0x040fe20003f44270 */
[----:B------:R-:W-:Y:S01]  /*1bc0*/  UIADD3 UR4, UR12, 0x180, URZ ;  /* 0x000001800c047890 */ /* 0x000fe2000fffe03f */
[C---:B------:R-:W-:Y:S01]  /*1bd0*/  ISETP.GT.AND P5, PT, R5.reuse, 0x9, PT ;  /* 0x000000090500780c */ /* 0x040fe20003fa4270 */
[----:B------:R-:W-:Y:S01]  /*1be0*/  UIMAD UR14, UR38, 0x300, UR16 ;  /* 0x00000300260e78a4 */ /* 0x000fe2000f8e0210 */
[C---:B------:R-:W-:Y:S01]  /*1bf0*/  ISETP.GT.AND P4, PT, R5.reuse, 0x10, PT ;  /* 0x000000100500780c */ /* 0x040fe20003f84270 */
[--C-:B------:R-:W-:Y:S01]  /*1c00*/  IMAD.MOV.U32 R131, RZ, RZ, R135.reuse ;  /* 0x000000ffff837224 */ /* 0x100fe200078e0087 */
[C---:B------:R-:W-:Y:S01]  /*1c10*/  ISETP.GT.AND P0, PT, R5.reuse, 0x59, PT ;  /* 0x000000590500780c */ /* 0x040fe20003f04270 */
[----:B------:R-:W-:Y:S01]  /*1c20*/  UIADD3 UR6, UR14, 0x100, URZ ;  /* 0x000001000e067890 */ /* 0x000fe2000fffe03f */
[----:B------:R-:W-:Y:S01]  /*1c30*/  ISETP.GT.AND P6, PT, R5, 0x60, PT ;  /* 0x000000600500780c */ /* 0x000fe20003fc4270 */
[----:B------:R-:W-:Y:S01]  /*1c40*/  UIADD3 UR10, UR14, 0x200, URZ ;  /* 0x000002000e0a7890 */ /* 0x000fe2000fffe03f */
[----:B------:R-:W-:-:S02]  /*1c50*/  IMAD.MOV.U32 R130, RZ, RZ, R135 ;  /* 0x000000ffff827224 */ /* 0x000fc400078e0087 */
[----:B------:R-:W-:Y:S01]  /*1c60*/  QGMMA.64x128x32.F32.E4M3.E4M3 R24, gdesc[UR12], RZ, !UPT, gsb0 ;  /* 0x01e000000c1879f3 */ /* 0x000fe2000c0008ff */
        /* <DEDUP_REMOVED lines=51> */
[----:B01----:R-:W-:-:S02]  /*1fa0*/  FMNMX.FTZ R3, R24, R25, !PT ;  /* 0x0000001918037209 */ /* 0x003fc40007810000 */
        /* <DEDUP_REMOVED lines=108> */
[----:B------:R-:W-:Y:S02]  /*2670*/  ISETP.GT.AND P0, PT, R5, 0x60, PT ;  /* 0x000000600500780c */ /* 0x000fe40003f04270 */
[----:B------:R-:W-:Y:S01]  /*2680*/  P2R R9, PR, RZ, 0x4 ;  /* 0x00000004ff097803 */ /* 0x000fe20000000000 */
[----:B------:R-:W0:Y:S01]  /*2690*/  SHFL.BFLY PT, R3, R6, 0x2, 0x1f ;  /* 0x0c401f0006037f89 */ /* 0x000e2200000e0000 */
[----:B------:R-:W-:Y:S02]  /*26a0*/  FSEL R74, R74, -INF , P0 ;  /* 0xff8000004a4a7808 */ /* 0x000fe40000000000 */
[----:B------:R-:W-:Y:S02]  /*26b0*/  ISETP.NE.AND P0, PT, R12, RZ, PT ;  /* 0x000000ff0c00720c */ /* 0x000fe40003f05270 */
[----:B------:R-:W-:Y:S02]  /*26c0*/  P2R R11, PR, RZ, 0x2 ;  /* 0x00000002ff0b7803 */ /* 0x000fe40000000000 */
[----:B------:R-:W-:-:S02]  /*26d0*/  FSEL R75, R75, -INF , P0 ;  /* 0xff8000004b4b7808 */ /* 0x000fc40000000000 */
[----:B------:R-:W-:Y:S02]  /*26e0*/  ISETP.NE.AND P0, PT, R7, RZ, PT ;  /* 0x000000ff0700720c */ /* 0x000fe40003f05270 */
[----:B------:R-:W-:Y:S02]  /*26f0*/  FMNMX.FTZ R7, R26, R27, !PT ;  /* 0x0000001b1a077209 */ /* 0x000fe40007810000 */
[----:B------:R-:W-:Y:S02]  /*2700*/  ISETP.GT.AND P1, PT, R5, 0x59, PT ;  /* 0x000000590500780c */ /* 0x000fe40003f24270 */
[----:B------:R-:W-:Y:S02]  /*2710*/  FSEL R82, R82, -INF , P3 ;  /* 0xff80000052527808 */ /* 0x000fe40001800000 */
[----:B------:R-:W-:Y:S02]  /*2720*/  FSEL R71, R71, -INF , P1 ;  /* 0xff80000047477808 */ /* 0x000fe40000800000 */
[----:B------:R-:W-:-:S02]  /*2730*/  ISETP.NE.AND P1, PT, R11, RZ, PT ;  /* 0x000000ff0b00720c */ /* 0x000fc40003f25270 */
[----:B------:R-:W-:Y:S02]  /*2740*/  FSEL R83, R83, -INF , P4 ;  /* 0xff80000053537808 */ /* 0x000fe40002000000 */
[----:B------:R-:W-:Y:S02]  /*2750*/  FSEL R78, R78, -INF , P1 ;  /* 0xff8000004e4e7808 */ /* 0x000fe40000800000 */
[----:B0-----:R-:W-:Y:S02]  /*2760*/  FMNMX.FTZ R8, R6, R3, !PT ;  /* 0x0000000306087209 */ /* 0x001fe40007810000 */
[----:B------:R-:W-:Y:S02]  /*2770*/  FSEL R86, R86, -INF , P5 ;  /* 0xff80000056567808 */ /* 0x000fe40002800000 */
[----:B------:R-:W-:Y:S01]  /*2780*/  FSEL R87, R87, -INF , P6 ;  /* 0xff80000057577808 */ /* 0x000fe20003000000 */
[----:B------:R-:W0:Y:S02]  /*2790*/  SHFL.BFLY PT, R3, R8, 0x1, 0x1f ;  /* 0x0c201f0008037f89 */ /* 0x000e2400000e0000 */
[----:B0-----:R-:W-:-:S04]  /*27a0*/  FMNMX.FTZ R3, R8, R3, !PT ;  /* 0x0000000308037209 */ /* 0x001fc80007810000 */
        /* <DEDUP_REMOVED lines=28> */
[----:B--2---:R-:W-:Y:S01]  /*2970*/  LOP3.LUT P2, RZ, R88, 0x7f, RZ, 0xc0, !PT ;  /* 0x0000007f58ff7812 */ /* 0x004fe2000784c0ff */
[----:B------:R-:W-:-:S01]  /*2980*/  FFMA.FTZ R57, R77, UR43, -R15 ;  /* 0x0000002b4d397c23 */ /* 0x000fc2000801080f */
[----:B------:R-:W-:Y:S01]  /*2990*/  FMNMX.FTZ R14, R46, R7, !PT ;  /* 0x000000072e0e7209 */ /* 0x000fe20007810000 */
[----:B------:R-:W-:-:S01]  /*29a0*/  FFMA.FTZ R21, R41, UR43, -R15 ;  /* 0x0000002b29157c23 */ /* 0x000fc2000801080f */
[----:B------:R-:W-:Y:S01]  /*29b0*/  MUFU.EX2 R8, R8 ;  /* 0x0000000800087308 */ /* 0x000fe20000000800 */
[----:B------:R-:W-:-:S01]  /*29c0*/  FFMA.FTZ R33, R53, UR43, -R15 ;  /* 0x0000002b35217c23 */ /* 0x000fc2000801080f */
[----:B------:R-:W-:Y:S01]  /*29d0*/  FMNMX.FTZ R7, R47, R14, !PT ;  /* 0x0000000e2f077209 */ /* 0x000fe20007810000 */
[----:B------:R-:W-:-:S01]  /*29e0*/  FFMA.FTZ R14, R40, UR43, -R15 ;  /* 0x0000002b280e7c23 */ /* 0x000fc2000801080f */
[--C-:B------:R-:W-:Y:S01]  /*29f0*/  FFMA.FTZ R40, R64, UR43, -R15.reuse ;  /* 0x0000002b40287c23 */ /* 0x100fe2000801080f */
[----:B------:R-:W-:Y:S01]  /*2a00*/  IMAD.U32 R64, RZ, RZ, UR43 ;  /* 0x0000002bff407e24 */ /* 0x000fe2000f8e00ff */
[----:B------:R-:W-:Y:S01]  /*2a10*/  FMNMX.FTZ R20, R50, R7, !PT ;  /* 0x0000000732147209 */ /* 0x000fe20007810000 */
[----:B------:R-:W-:-:S01]  /*2a20*/  FFMA.FTZ R53, R73, UR43, -R15 ;  /* 0x0000002b49357c23 */ /* 0x000fc2000801080f */
[----:B------:R-:W0:Y:S01]  /*2a30*/  MUFU.EX2 R9, R9 ;  /* 0x0000000900097308 */ /* 0x000e220000000800 */
[----:B------:R-:W-:-:S01]  /*2a40*/  FFMA.FTZ R41, R61, UR43, -R15 ;  /* 0x0000002b3d297c23 */ /* 0x000fc2000801080f */
[----:B------:R-:W-:Y:S01]  /*2a50*/  FMNMX.FTZ R7, R51, R20, !PT ;  /* 0x0000001433077209 */ /* 0x000fe20007810000 */
[----:B------:R-:W-:-:S01]  /*2a60*/  FFMA.FTZ R61, R81, UR43, -R15 ;  /* 0x0000002b513d7c23 */ /* 0x000fc2000801080f */
[----:B------:R-:W-:-:S02]  /*2a70*/  IMAD.MOV.U32 R88, RZ, RZ, R135 ;  /* 0x000000ffff587224 */ /* 0x000fc400078e0087 */
[----:B------:R-:W-:Y:S02]  /*2a80*/  FMNMX.FTZ R20, R54, R7, !PT ;  /* 0x0000000736147209 */ /* 0x000fe40007810000 */
[----:B------:R-:W-:Y:S02]  /*2a90*/  MUFU.EX2 R10, R10 ;  /* 0x0000000a000a7308 */ /* 0x000fe40000000800 */
[----:B------:R-:W-:Y:S01]  /*2aa0*/  FMNMX.FTZ R7, R55, R20, !PT ;  /* 0x0000001437077209 */ /* 0x000fe20007810000 */
[--C-:B------:R-:W-:Y:S01]  /*2ab0*/  FFMA.FTZ R20, R44, UR43, -R15.reuse ;  /* 0x0000002b2c147c23 */ /* 0x100fe2000801080f */
[----:B------:R-:W-:-:S02]  /*2ac0*/  FFMA.FTZ R44, R68, UR43, -R15 ;  /* 0x0000002b442c7c23 */ /* 0x000fc4000801080f */
[----:B------:R-:W-:Y:S02]  /*2ad0*/  FMNMX.FTZ R24, R58, R7, !PT ;  /* 0x000000073a187209 */ /* 0x000fe40007810000 */
[----:B------:R-:W-:Y:S01]  /*2ae0*/  MUFU.EX2 R11, R11 ;  /* 0x0000000b000b7308 */ /* 0x000fe20000000800 */
[----:B0-----:R-:W-:-:S02]  /*2af0*/  F2FP.SATFINITE.E4M3.F32.PACK_AB_MERGE_C R136, R9, R8, RZ ;  /* 0x000000080988723e */ /* 0x001fc400048070ff */
[----:B------:R-:W-:Y:S02]  /*2b00*/  FMNMX.FTZ R7, R59, R24, !PT ;  /* 0x000000183b077209 */ /* 0x000fe40007810000 */
[----:B------:R-:W-:Y:S02]  /*2b10*/  F2FP.SATFINITE.E4M3.F32.PACK_AB_MERGE_C R136, R6, R5, R136 ;  /* 0x000000050688723e */ /* 0x000fe40004807088 */
[----:B------:R-:W-:Y:S01]  /*2b20*/  FMNMX.FTZ R24, R62, R7, !PT ;  /* 0x000000073e187209 */ /* 0x000fe20007810000 */
[----:B------:R-:W-:Y:S03]  /*2b30*/  MUFU.EX2 R12, R12 ;  /* 0x0000000c000c7308 */ /* 0x000fe60000000800 */
[----:B------:R-:W-:Y:S01]  /*2b40*/  FMNMX.FTZ R7, R63, R24, !PT ;  /* 0x000000183f077209 */ /* 0x000fe20007810000 */
[----:B------:R-:W-:-:S03]  /*2b50*/  FFMA.FTZ R24, R48, UR43, -R15 ;  /* 0x0000002b30187c23 */ /* 0x000fc6000801080f */
[----:B------:R-:W-:Y:S01]  /*2b60*/  FMNMX.FTZ R28, R66, R7, !PT ;  /* 0x00000007421c7209 */ /* 0x000fe20007810000 */
[----:B------:R-:W0:Y:S03]  /*2b70*/  MUFU.EX2 R13, R13 ;  /* 0x0000000d000d7308 */ /* 0x000e260000000800 */
[----:B------:R-:W-:-:S04]  /*2b80*/  FMNMX.FTZ R7, R67, R28, !PT ;  /* 0x0000001c43077209 */ /* 0x000fc80007810000 */
[----:B------:R-:W-:Y:S01]  /*2b90*/  FMNMX.FTZ R28, R70, R7, !PT ;  /* 0x00000007461c7209 */ /* 0x000fe20007810000 */
[----:B------:R-:W-:Y:S03]  /*2ba0*/  MUFU.EX2 R14, R14 ;  /* 0x0000000e000e7308 */ /* 0x000fe60000000800 */
[----:B------:R-:W-:Y:S01]  /*2bb0*/  FMNMX.FTZ R7, R71, R28, !PT ;  /* 0x0000001c47077209 */ /* 0x000fe20007810000 */
[--C-:B------:R-:W-:Y:S01]  /*2bc0*/  FFMA.FTZ R28, R52, UR43, -R15.reuse ;  /* 0x0000002b341c7c23 */ /* 0x100fe2000801080f */
[----:B------:R-:W-:-:S02]  /*2bd0*/  FFMA.FTZ R52, R76, UR43, -R15 ;  /* 0x0000002b4c347c23 */ /* 0x000fc4000801080f */
[----:B------:R-:W-:Y:S01]  /*2be0*/  FMNMX.FTZ R32, R74, R7, !PT ;  /* 0x000000074a207209 */ /* 0x000fe20007810000 */
[----:B------:R-:W-:Y:S01]  /*2bf0*/  MUFU.EX2 R21, R21 ;  /* 0x0000001500157308 */ /* 0x000fe20000000800 */
[----:B0-----:R-:W-:-:S02]  /*2c00*/  F2FP.SATFINITE.E4M3.F32.PACK_AB_MERGE_C R138, R13, R12, RZ ;  /* 0x0000000c0d8a723e */ /* 0x001fc400048070ff */
[----:B------:R-:W-:Y:S02]  /*2c10*/  FMNMX.FTZ R7, R75, R32, !PT ;  /* 0x000000204b077209 */ /* 0x000fe40007810000 */
[----:B------:R-:W-:Y:S02]  /*2c20*/  F2FP.SATFINITE.E4M3.F32.PACK_AB_MERGE_C R138, R11, R10, R138 ;  /* 0x0000000a0b8a723e */ /* 0x000fe4000480708a */
[----:B------:R-:W-:Y:S01]  /*2c30*/  FMNMX.FTZ R32, R78, R7, !PT ;  /* 0x000000074e207209 */ /* 0x000fe20007810000 */
[----:B------:R-:W-:Y:S03]  /*2c40*/  MUFU.EX2 R20, R20 ;  /* 0x0000001400147308 */ /* 0x000fe60000000800 */
[----:B------:R-:W-:Y:S01]  /*2c50*/  FMNMX.FTZ R7, R79, R32, !PT ;  /* 0x000000204f077209 */ /* 0x000fe20007810000 */
[--C-:B------:R-:W-:Y:S01]  /*2c60*/  FFMA.FTZ R32, R56, UR43, -R15.reuse ;  /* 0x0000002b38207c23 */ /* 0x100fe2000801080f */
[----:B------:R-:W-:-:S02]  /*2c70*/  FFMA.FTZ R56, R80, UR43, -R15 ;  /* 0x0000002b50387c23 */ /* 0x000fc4000801080f */
[----:B------:R-:W-:Y:S01]  /*2c80*/  FMNMX.FTZ R36, R82, R7, !PT ;  /* 0x0000000752247209 */ /* 0x000fe20007810000 */
[----:B------:R-:W0:Y:S03]  /*2c90*/  MUFU.EX2 R25, R25 ;  /* 0x0000001900197308 */ /* 0x000e260000000800 */
[----:B------:R-:W-:-:S04]  /*2ca0*/  FMNMX.FTZ R7, R83, R36, !PT ;  /* 0x0000002453077209 */ /* 0x000fc80007810000 */
[----:B------:R-:W-:Y:S01]  /*2cb0*/  FMNMX.FTZ R36, R86, R7, !PT ;  /* 0x0000000756247209 */ /* 0x000fe20007810000 */
[----:B------:R-:W-:Y:S03]  /*2cc0*/  MUFU.EX2 R24, R24 ;  /* 0x0000001800187308 */ /* 0x000fe60000000800 */
[----:B------:R-:W-:Y:S01]  /*2cd0*/  FMNMX.FTZ R7, R87, R36, !PT ;  /* 0x0000002457077209 */ /* 0x000fe20007810000 */
[----:B------:R-:W-:-:S04]  /*2ce0*/  FFMA.FTZ R36, R60, UR43, -R15 ;  /* 0x0000002b3c247c23 */ /* 0x000fc8000801080f */
[----:B------:R-:W1:Y:S01]  /*2cf0*/  SHFL.BFLY PT, R48, R7, 0x2, 0x1f ;  /* 0x0c401f0007307f89 */ /* 0x000e6200000e0000 */
[----:B------:R-:W-:Y:S01]  /*2d00*/  MUFU.EX2 R29, R29 ;  /* 0x0000001d001d7308 */ /* 0x000fe20000000800 */
[----:B0-----:R-:W-:-:S04]  /*2d10*/  F2FP.SATFINITE.E4M3.F32.PACK_AB_MERGE_C R140, R25, R20, RZ ;  /* 0x00000014198c723e */ /* 0x001fc800048070ff */
[----:B------:R-:W-:-:S03]  /*2d20*/  F2FP.SATFINITE.E4M3.F32.PACK_AB_MERGE_C R140, R21, R14, R140 ;  /* 0x0000000e158c723e */ /* 0x000fc6000480708c */
[----:B------:R-:W-:Y:S08]  /*2d30*/  MUFU.EX2 R28, R28 ;  /* 0x0000001c001c7308 */ /* 0x000ff00000000800 */
[----:B------:R-:W0:Y:S01]  /*2d40*/  MUFU.EX2 R33, R33 ;  /* 0x0000002100217308 */ /* 0x000e220000000800 */
[----:B-1----:R-:W-:Y:S01]  /*2d50*/  FMNMX.FTZ R60, R7, R48, !PT ;  /* 0x00000030073c7209 */ /* 0x002fe20007810000 */
[----:B------:R-:W-:-:S06]  /*2d60*/  FFMA.FTZ R48, R72, UR43, -R15 ;  /* 0x0000002b48307c23 */ /* 0x000fcc000801080f */
[----:B------:R-:W-:Y:S01]  /*2d70*/  MUFU.EX2 R32, R32 ;  /* 0x0000002000207308 */ /* 0x000fe20000000800 */
[----:B------:R-:W1:Y:S07]  /*2d80*/  SHFL.BFLY PT, R7, R60, 0x1, 0x1f ;  /* 0x0c201f003c077f89 */ /* 0x000e6e00000e0000 */
[----:B------:R-:W-:Y:S01]  /*2d90*/  MUFU.EX2 R37, R37 ;  /* 0x0000002500257308 */ /* 0x000fe20000000800 */
[----:B0-----:R-:W-:-:S04]  /*2da0*/  F2FP.SATFINITE.E4M3.F32.PACK_AB_MERGE_C R142, R33, R28, RZ ;  /* 0x0000001c218e723e */ /* 0x001fc800048070ff */
[----:B------:R-:W-:-:S03]  /*2db0*/  F2FP.SATFINITE.E4M3.F32.PACK_AB_MERGE_C R142, R29, R24, R142 ;  /* 0x000000181d8e723e */ /* 0x000fc6000480708e */
[----:B------:R-:W-:Y:S08]  /*2dc0*/  MUFU.EX2 R36, R36 ;  /* 0x0000002400247308 */ /* 0x000ff00000000800 */
[----:B------:R-:W-:Y:S01]  /*2dd0*/  MUFU.EX2 R41, R41 ;  /* 0x0000002900297308 */ /* 0x000fe20000000800 */
[----:B-1----:R-:W-:Y:S01]  /*2de0*/  FMNMX.FTZ R7, R60, R7, !PT ;  /* 0x000000073c077209 */ /* 0x002fe20007810000 */
[--C-:B------:R-:W-:Y:S01]  /*2df0*/  FFMA.FTZ R60, R84, UR43, -R15.reuse ;  /* 0x0000002b543c7c23 */ /* 0x100fe2000801080f */
[----:B------:R-:W-:-:S02]  /*2e00*/  FFMA.FTZ R15, R85, UR43, -R15 ;  /* 0x0000002b550f7c23 */ /* 0x000fc4000801080f */
        /* <DEDUP_REMOVED lines=19> */
[----:B------:R-:W-:Y:S01]  /*2f40*/  FADD.FTZ R59, R5, R6 ;  /* 0x00000006053b7221 */ /* 0x000fe20000010000 */
[----:B------:R-:W-:-:S01]  /*2f50*/  FFMA.FTZ R39, R39, UR43, -R64 ;  /* 0x0000002b27277c23 */ /* 0x000fc20008010840 */
[----:B------:R-:W0:Y:S01]  /*2f60*/  MUFU.EX2 R27, R27 ;  /* 0x0000001b001b7308 */ /* 0x000e220000000800 */
[----:B------:R-:W-:-:S01]  /*2f70*/  FFMA.FTZ R35, R43, UR43, -R64 ;  /* 0x0000002b2b237c23 */ /* 0x000fc20008010840 */
[----:B------:R-:W-:Y:S01]  /*2f80*/  FADD.FTZ R72, R8, R59 ;  /* 0x0000003b08487221 */ /* 0x000fe20000010000 */
[----:B------:R-:W-:-:S01]  /*2f90*/  FFMA.FTZ R63, R63, UR43, -R64 ;  /* 0x0000002b3f3f7c23 */ /* 0x000fc20008010840 */
[--C-:B------:R-:W-:Y:S01]  /*2fa0*/  FFMA.FTZ R43, R51, UR43, -R64.reuse ;  /* 0x0000002b332b7c23 */ /* 0x100fe20008010840 */
[----:B------:R-:W-:-:S01]  /*2fb0*/  FFMA.FTZ R46, R46, UR43, -R64 ;  /* 0x0000002b2e2e7c23 */ /* 0x000fc20008010840 */
[----:B------:R-:W-:Y:S01]  /*2fc0*/  FADD.FTZ R77, R9, R72 ;  /* 0x00000048094d7221 */ /* 0x000fe20000010000 */
        /* <DEDUP_REMOVED lines=15> */
[----:B------:R-:W-:-:S02]  /*30c0*/  FFMA.FTZ R86, R86, UR43, -R64 ;  /* 0x0000002b56567c23 */ /* 0x000fc40008010840 */
        /* <DEDUP_REMOVED lines=8> */
[----:B0-----:R-:W-:-:S01]  /*3150*/  FADD.FTZ R72, R30, R59 ;  /* 0x0000003b1e487221 */ /* 0x001fc20000010000 */
[----:B------:R-:W-:-:S04]  /*3160*/  FADD.FTZ R59, R11, R58 ;  /* 0x0000003a0b3b7221 */ /* 0x000fc80000010000 */
[----:B------:R-:W-:Y:S02]  /*3170*/  FADD.FTZ R58, R12, R59 ;  /* 0x0000003b0c3a7221 */ /* 0x000fe40000010000 */
[----:B------:R-:W0:Y:S02]  /*3180*/  MUFU.EX2 R39, R39 ;  /* 0x0000002700277308 */ /* 0x000e240000000800 */
[----:B------:R-:W-:-:S01]  /*3190*/  FADD.FTZ R59, R13, R58 ;  /* 0x0000003a0d3b7221 */ /* 0x000fc20000010000 */
[--C-:B------:R-:W-:Y:S01]  /*31a0*/  FFMA.FTZ R58, R74, UR43, -R64.reuse ;  /* 0x0000002b4a3a7c23 */ /* 0x100fe20008010840 */
[----:B------:R-:W-:-:S04]  /*31b0*/  FFMA.FTZ R64, R87, UR43, -R64 ;  /* 0x0000002b57407c23 */ /* 0x000fc80008010840 */
[----:B------:R-:W3:Y:S08]  /*31c0*/  MUFU.EX2 R34, R34 ;  /* 0x0000002200227308 */ /* 0x000ef00000000800 */
[----:B------:R-:W4:Y:S08]  /*31d0*/  MUFU.EX2 R35, R35 ;  /* 0x0000002300237308 */ /* 0x000f300000000800 */
[----:B------:R1:W-:Y:S08]  /*31e0*/  MUFU.EX2 R62, R63 ;  /* 0x0000003f003e7308 */ /* 0x0003f00000000800 */
[----:B------:R5:W-:Y:S01]  /*31f0*/  MUFU.EX2 R73, R51 ;  /* 0x0000003300497308 */ /* 0x000be20000000800 */
[----:B-1----:R-:W-:-:S07]  /*3200*/  FADD.FTZ R63, R31, R72 ;  /* 0x000000481f3f7221 */ /* 0x002fce0000010000 */
[----:B------:R-:W1:Y:S01]  /*3210*/  MUFU.EX2 R46, R46 ;  /* 0x0000002e002e7308 */ /* 0x000e620000000800 */
[----:B-----5:R-:W-:-:S05]  /*3220*/  @!P2 VIADD R51, R4, 0x19c40 ;  /* 0x00019c400433a836 */ /* 0x020fca0000000000 */
[----:B------:R-:W-:Y:S02]  /*3230*/  @!P2 PRMT R51, RZ, 0x654, R51 ;  /* 0x00000654ff33a816 */ /* 0x000fe40000000033 */
[----:B------:R2:W-:Y:S02]  /*3240*/  MUFU.EX2 R4, R66 ;  /* 0x0000004200047308 */ /* 0x0005e40000000800 */
[----:B------:R5:W-:Y:S06]  /*3250*/  @!P2 SYNCS.ARRIVE.TRANS64.RED.A1T0 RZ, [R51+URZ], RZ ;  /* 0x000000ff33ffa9a7 */ /* 0x000bec000810043f */
[----:B------:R-:W5:Y:S01]  /*3260*/  MUFU.EX2 R69, R69 ;  /* 0x0000004500457308 */ /* 0x000f620000000800 */
[----:B--2---:R-:W-:-:S01]  /*3270*/  FADD.FTZ R66, R38, R63 ;  /* 0x0000003f26427221 */ /* 0x004fc20000010000 */
[----:B0-----:R-:W-:-:S03]  /*3280*/  F2FP.SATFINITE.E4M3.F32.PACK_AB_MERGE_C R38, R39, R38, RZ ;  /* 0x000000262726723e */ /* 0x001fc600048070ff */
[----:B------:R-:W-:Y:S01]  /*3290*/  FADD.FTZ R63, R39, R66 ;  /* 0x00000042273f7221 */ /* 0x000fe20000010000 */
[----:B------:R-:W-:-:S01]  /*32a0*/  FADD.FTZ R66, R14, R59 ;  /* 0x0000003b0e427221 */ /* 0x000fc20000010000 */
[----:B------:R-:W-:Y:S01]  /*32b0*/  F2FP.SATFINITE.E4M3.F32.PACK_AB_MERGE_C R139, R31, R30, R38 ;  /* 0x0000001e1f8b723e */ /* 0x000fe20004807026 */
[----:B------:R-:W0:Y:S01]  /*32c0*/  MUFU.EX2 R42, R42 ;  /* 0x0000002a002a7308 */ /* 0x000e220000000800 */
[----:B---3--:R-:W-:-:S01]  /*32d0*/  FADD.FTZ R72, R34, R63 ;  /* 0x0000003f22487221 */ /* 0x008fc20000010000 */
[----:B------:R-:W-:-:S03]  /*32e0*/  FADD.FTZ R59, R21, R66 ;  /* 0x00000042153b7221 */ /* 0x000fc60000010000 */
[----:B----4-:R-:W-:Y:S01]  /*32f0*/  FADD.FTZ R63, R35, R72 ;  /* 0x00000048233f7221 */ /* 0x010fe20000010000 */
[----:B------:R-:W-:-:S02]  /*3300*/  FADD.FTZ R66, R20, R59 ;  /* 0x0000003b14427221 */ /* 0x000fc40000010000 */
[----:B------:R-:W2:Y:S01]  /*3310*/  MUFU.EX2 R43, R43 ;  /* 0x0000002b002b7308 */ /* 0x000ea20000000800 */
[----:B-1----:R-:W-:-:S01]  /*3320*/  FADD.FTZ R72, R46, R63 ;  /* 0x0000003f2e487221 */ /* 0x002fc20000010000 */
[----:B------:R-:W-:Y:S01]  /*3330*/  FADD.FTZ R59, R25, R66 ;  /* 0x00000042193b7221 */ /* 0x000fe20000010000 */
[C---:B-----5:R-:W-:Y:S02]  /*3340*/  F2FP.SATFINITE.E4M3.F32.PACK_AB_MERGE_C R46, R69.reuse, R46, RZ ;  /* 0x0000002e452e723e */ /* 0x060fe400048070ff */
[----:B------:R-:W-:Y:S01]  /*3350*/  FADD.FTZ R63, R69, R72 ;  /* 0x00000048453f7221 */ /* 0x000fe20000010000 */
[----:B------:R-:W-:-:S01]  /*3360*/  FADD.FTZ R66, R24, R59 ;  /* 0x0000003b18427221 */ /* 0x000fc20000010000 */
[----:B------:R-:W-:Y:S01]  /*3370*/  F2FP.SATFINITE.E4M3.F32.PACK_AB_MERGE_C R141, R35, R34, R46 ;  /* 0x00000022238d723e */ /* 0x000fe2000480702e */
        /* <DEDUP_REMOVED lines=11> */
[C---:B------:R-:W-:Y:S02]  /*3430*/  F2FP.SATFINITE.E4M3.F32.PACK_AB_MERGE_C R54, R73.reuse, R54, RZ ;  /* 0x000000364936723e */ /* 0x040fe400048070ff */
[----:B------:R-:W-:Y:S02]  /*3440*/  FADD.FTZ R12, R73, R12 ;  /* 0x0000000c490c7221 */ /* 0x000fe40000010000 */
        /* <DEDUP_REMOVED lines=9> */
[----:B------:R-:W-:-:S06]  /*34e0*/  FADD.FTZ R6, R40, R41 ;  /* 0x0000002928067221 */ /* 0x000fcc0000010000 */
[----:B------:R-:W2:Y:S01]  /*34f0*/  MUFU.EX2 R44, R44 ;  /* 0x0000002c002c7308 */ /* 0x000ea20000000800 */
[----:B-1----:R-:W-:-:S01]  /*3500*/  FADD.FTZ R5, R55, R8 ;  /* 0x0000000837057221 */ /* 0x002fc20000010000 */
[----:B------:R-:W-:-:S03]  /*3510*/  F2FP.SATFINITE.E4M3.F32.PACK_AB_MERGE_C R55, R62, R55, RZ ;  /* 0x000000373e37723e */ /* 0x000fc600048070ff */
[----:B------:R-:W-:Y:S01]  /*3520*/  FADD.FTZ R5, R62, R5 ;  /* 0x000000053e057221 */ /* 0x000fe20000010000 */
[----:B------:R-:W-:Y:S02]  /*3530*/  F2FP.SATFINITE.E4M3.F32.PACK_AB_MERGE_C R145, R50, R47, R55 ;  /* 0x0000002f3291723e */ /* 0x000fe40004807037 */
[----:B------:R-:W1:Y:S01]  /*3540*/  MUFU.EX2 R70, R70 ;  /* 0x0000004600467308 */ /* 0x000e620000000800 */
[----:B------:R-:W-:-:S01]  /*3550*/  FADD.FTZ R8, R4, R5 ;  /* 0x0000000504087221 */ /* 0x000fc20000010000 */
[----:B------:R-:W-:-:S03]  /*3560*/  FADD.FTZ R5, R45, R6 ;  /* 0x000000062d057221 */ /* 0x000fc60000010000 */
[----:B0-----:R-:W-:-:S03]  /*3570*/  FADD.FTZ R9, R51, R8 ;  /* 0x0000000833097221 */ /* 0x001fc60000010000 */
[----:B------:R-:W0:Y:S01]  /*3580*/  MUFU.EX2 R49, R49 ;  /* 0x0000003100317308 */ /* 0x000e220000000800 */
[----:B--2---:R-:W-:-:S07]  /*3590*/  FADD.FTZ R6, R44, R5 ;  /* 0x000000052c067221 */ /* 0x004fce0000010000 */
[----:B------:R-:W2:Y:S01]  /*35a0*/  MUFU.EX2 R71, R71 ;  /* 0x0000004700477308 */ /* 0x000ea20000000800 */
[----:B-1----:R-:W-:-:S07]  /*35b0*/  FADD.FTZ R8, R70, R9 ;  /* 0x0000000946087221 */ /* 0x002fce0000010000 */
[----:B------:R-:W-:Y:S01]  /*35c0*/  MUFU.EX2 R52, R52 ;  /* 0x0000003400347308 */ /* 0x000fe20000000800 */
[C---:B0-----:R-:W-:Y:S01]  /*35d0*/  F2FP.SATFINITE.E4M3.F32.PACK_AB_MERGE_C R44, R49.reuse, R44, RZ ;  /* 0x0000002c312c723e */ /* 0x041fe200048070ff */
[----:B------:R-:W-:-:S03]  /*35e0*/  FADD.FTZ R49, R49, R6 ;  /* 0x0000000631317221 */ /* 0x000fc60000010000 */
[----:B------:R-:W-:-:S03]  /*35f0*/  F2FP.SATFINITE.E4M3.F32.PACK_AB_MERGE_C R146, R45, R40, R44 ;  /* 0x000000282d92723e */ /* 0x000fc6000480702c */
[----:B------:R-:W0:Y:S01]  /*3600*/  MUFU.EX2 R57, R57 ;  /* 0x0000003900397308 */ /* 0x000e220000000800 */
[C---:B--2---:R-:W-:Y:S01]  /*3610*/  F2FP.SATFINITE.E4M3.F32.PACK_AB_MERGE_C R70, R71.reuse, R70, RZ ;  /* 0x000000464746723e */ /* 0x044fe200048070ff */
[----:B------:R-:W-:-:S03]  /*3620*/  FADD.FTZ R71, R71, R8 ;  /* 0x0000000847477221 */ /* 0x000fc60000010000 */
[----:B------:R-:W-:-:S03]  /*3630*/  F2FP.SATFINITE.E4M3.F32.PACK_AB_MERGE_C R147, R51, R4, R70 ;  /* 0x000000043393723e */ /* 0x000fc60004807046 */
        /* <DEDUP_REMOVED lines=68> */
.L_x_8609:
[----:B------:R-:W-:-:S04]  /*3a80*/  UISETP.NE.AND UP0, UPT, UR18, 0x1, UPT ;  /* 0x000000011200788c */ /* 0x000fc8000bf05270 */
[----:B------:R-:W-:-:S04]  /*3a90*/  USEL UR37, URZ, 0x1, UP0 ;  /* 0x000000013f257887 */ /* 0x000fc80008000000 */
[----:B------:R-:W-:Y:S01]  /*3aa0*/  ULOP3.LUT UR37, UR17, UR37, URZ, 0x3c, !UPT ;  /* 0x0000002511257292 */ /* 0x000fe2000f8e3c3f */
[----:B------:R-:W-:Y:S11]  /*3ab0*/  @!P0 BRA `(.L_x_8600) ;  /* 0x0000000000048947 */ /* 0x000ff60003800000 */
[----:B------:R-:W-:Y:S01]  /*3ac0*/  BPT.TRAP 0x1 ;  /* 0x000000040000795c */ /* 0x000fe20000300000 */
.L_x_8600:
[----:B------:R-:W0:Y:S01]  /*3ad0*/  S2UR UR6, SR_CgaCtaId ;  /* 0x00000000000679c3 */ /* 0x000e220000008800 */
[----:B------:R-:W-:Y:S01]  /*3ae0*/  UIADD3 UR38, UR18, 0x1, URZ ;  /* 0x0000000112267890 */ /* 0x000fe2000fffe03f */
[----:B------:R-:W-:Y:S01]  /*3af0*/  MOV R3, 0x400 ;  /* 0x0000040000037802 */ /* 0x000fe20000000f00 */
[----:B------:R-:W-:Y:S02]  /*3b00*/  IMAD.U32 R4, RZ, RZ, UR37 ;  /* 0x00000025ff047e24 */ /* 0x000fe4000f8e00ff */
[----:B------:R-:W-:-:S04]  /*3b10*/  UISETP.NE.AND UP0, UPT, UR38, 0x2, UPT ;  /* 0x000000022600788c */ /* 0x000fc8000bf05270 */
[----:B------:R-:W-:-:S06]  /*3b20*/  USEL UR38, UR38, URZ, UP0 ;  /* 0x0000003f26267287 */ /* 0x000fcc0008000000 */
[----:B------:R-:W-:Y:S02]  /*3b30*/  IMAD.U32 R7, RZ, RZ, UR38 ;  /* 0x00000026ff077e24 */ /* 0x000fe4000f8e00ff */
[----:B0-----:R-:W-:-:S05]  /*3b40*/  IMAD.U32 R2, RZ, RZ, UR6 ;  /* 0x00000006ff027e24 */ /* 0x001fca000f8e00ff */
[----:B------:R-:W-:Y:S02]  /*3b50*/  LEA R0, R2, R3, 0x18 ;  /* 0x0000000302007211 */ /* 0x000fe400078ec0ff */
[----:B------:R-:W-:-:S03]  /*3b60*/  SHF.L.U32 R3, R4, 0x1f, RZ ;  /* 0x0000001f04037819 */ /* 0x000fc600000006ff */
[----:B------:R-:W-:-:S04]  /*3b70*/  IMAD R4, R7, 0x8, R0 ;  /* 0x0000000807047824 */ /* 0x000fc800078e0200 */
[----:B------:R0:W1:Y:S01]  /*3b80*/  SYNCS.PHASECHK.TRANS64.TRYWAIT P1, [R4+URZ+0x19c30], R3 ;  /* 0x019c3003040075a7 */ /* 0x000062000802017f */
[----:B------:R-:W-:Y:S05]  /*3b90*/  @!P0 BRA `(.L_x_8601) ;  /* 0x0000000000048947 */ /* 0x000fea0003800000 */
[----:B------:R-:W-:Y:S01]  /*3ba0*/  BPT.TRAP 0x1 ;  /* 0x000000040000795c */ /* 0x000fe20000300000 */
.L_x_8601:
[----:B-1----:R-:W-:Y:S05]  /*3bb0*/  @P1 BRA `(.L_x_8602) ;  /* 0x0000000000081947 */ /* 0x002fea0003800000 */
[----:B------:R-:W1:Y:S02]  /*3bc0*/  SYNCS.PHASECHK.TRANS64.TRYWAIT P1, [R4+URZ+0x19c30], R3 ;  /* 0x019c3003040075a7 */ /* 0x000e64000802017f */
[----:B-1----:R-:W-:Y:S05]  /*3bd0*/  @!P1 BRA `(.L_x_8603) ;  /* 0x0000009800c89947 */ /* 0x002fea0003800000 */
.L_x_8602:
        /* <DEDUP_REMOVED lines=17> */
.L_x_8604:
[----:B------:R-:W-:Y:S01]  /*3cf0*/  R2UR UR11, R0 ;  /* 0x00000000000b72ca */ /* 0x000fe200000e0000 */
[----:B01----:R-:W-:-:S05]  /*3d00*/  IMAD.U32 R3, RZ, RZ, UR17 ;  /* 0x00000011ff037e24 */ /* 0x003fca000f8e00ff */
[----:B------:R-:W-:-:S07]  /*3d10*/  SHF.L.U32 R3, R3, 0x1f, RZ ;  /* 0x0000001f03037819 */ /* 0x000fce00000006ff */
[----:B------:R-:W-:-:S09]  /*3d20*/  ULEA UR11, UR18, UR11, 0x3 ;  /* 0x0000000b120b7291 */ /* 0x000fd2000f8e183f */
[----:B------:R0:W1:Y:S01]  /*3d30*/  SYNCS.PHASECHK.TRANS64.TRYWAIT P1, [UR11+0x19c50], R3 ;  /* 0x019c5003ff0075a7 */ /* 0x000062000802014b */
[----:B------:R-:W-:Y:S05]  /*3d40*/  @!P0 BRA `(.L_x_8605) ;  /* 0x0000000000048947 */ /* 0x000fea0003800000 */
[----:B------:R-:W-:Y:S01]  /*3d50*/  BPT.TRAP 0x1 ;  /* 0x000000040000795c */ /* 0x000fe20000300000 */
.L_x_8605:
[----:B-1----:R-:W-:Y:S05]  /*3d60*/  @P1 BRA `(.L_x_8606) ;  /* 0x0000000000081947 */ /* 0x002fea0003800000 */
[----:B------:R-:W1:Y:S02]  /*3d70*/  SYNCS.PHASECHK.TRANS64.TRYWAIT P1, [UR11+0x19c50], R3 ;  /* 0x019c5003ff0075a7 */ /* 0x000e64000802014b */
[----:B-1----:R-:W-:Y:S05]  /*3d80*/  @!P1 BRA `(.L_x_8607) ;  /* 0x0000009800709947 */ /* 0x002fea0003800000 */
.L_x_8606:
[----:B------:R-:W-:Y:S01]  /*3d90*/  R2UR UR6, R0 ;  /* 0x00000000000672ca */ /* 0x000fe200000e0000 */
[----:B------:R-:W-:Y:S01]  /*3da0*/  WARPGROUP.ARRIVE ;  /* 0x00000000000079c5 */ /* 0x000fe20000000000 */
[----:B------:R-:W-:Y:S01]  /*3db0*/  UMOV UR7, 0x40000040 ;  /* 0x4000004000077882 */ /* 0x000fe20000000000 */
[----:B-1----:R-:W-:-:S04]  /*3dc0*/  FMNMX.FTZ R10, R24, R8, !PT ;  /* 0x00000008180a7209 */ /* 0x002fc80007810000 */
[----:B0-----:R-:W-:Y:S02]  /*3dd0*/  FMNMX.FTZ R3, R25, R10, !PT ;  /* 0x0000000a19037209 */ /* 0x001fe40007810000 */
[----:B------:R-:W-:-:S04]  /*3de0*/  FMNMX.FTZ R10, R26, R9, !PT ;  /* 0x000000091a0a7209 */ /* 0x000fc80007810000 */
[----:B------:R-:W-:Y:S01]  /*3df0*/  UIADD3 UR6, UR6, 0x3000, URZ ;  /* 0x0000300006067890 */ /* 0x000fe2000fffe03f */
[----:B------:R-:W-:Y:S02]  /*3e00*/  FMNMX.FTZ R7, R27, R10, !PT ;  /* 0x0000000a1b077209 */ /* 0x000fe40007810000 */
[----:B------:R-:W-:Y:S01]  /*3e10*/  FMNMX.FTZ R10, R28, R3, !PT ;  /* 0x000000031c0a7209 */ /* 0x000fe20007810000 */
        /* <DEDUP_REMOVED lines=66> */
[----:B------:R-:W-:-:S03]  /*4240*/  FMNMX.FTZ R12, R87, R12, !PT ;  /* 0x0000000c570c7209 */ /* 0x000fc60007810000 */
[----:B------:R-:W0:Y:S04]  /*4250*/  SHFL.BFLY PT, R3, R10, 0x2, 0x1f ;  /* 0x0c401f000a037f89 */ /* 0x000e2800000e0000 */
[----:B------:R-:W1:Y:S01]  /*4260*/  SHFL.BFLY PT, R7, R12, 0x2, 0x1f ;  /* 0x0c401f000c077f89 */ /* 0x000e6200000e0000 */
[----:B------:R-:W-:Y:S02]  /*4270*/  WARPGROUP.DEPBAR.LE gsb0, 0x0 ;  /* 0x00008000000079c5 */ /* 0x000fe40000010000 */
[----:B------:R-:W-:-:S06]  /*4280*/  WARPGROUP.ARRIVE ;  /* 0x00000000000079c5 */ /* 0x000fcc0000000000 */
[----:B------:R-:W2:Y:S01]  /*4290*/  S2R R139, SR_TID.X ;  /* 0x00000000008b7919 */ /* 0x000ea20000002100 */
[----:B------:R-:W-:Y:S01]  /*42a0*/  QGMMA.64x96x32.F32.E4M3.E4M3 R88, R140, gdesc[UR4], R88, gsb0 ;  /* 0x016000048c587df3 */ /* 0x000fe20008000858 */
[----:B------:R-:W-:Y:S01]  /*42b0*/  UIADD3 UR6, UR10, 0x4, URZ ;  /* 0x000000040a067890 */ /* 0x000fe2000fffe03f */
[----:B------:R-:W-:Y:S01]  /*42c0*/  UMOV UR7, 0x40000040 ;  /* 0x4000004000077882 */ /* 0x000fe20000000000 */
[----:B0-----:R-:W-:Y:S01]  /*42d0*/  FMNMX.FTZ R11, R10, R3, !PT ;  /* 0x000000030a0b7209 */ /* 0x001fe20007810000 */
[----:B------:R-:W-:Y:S01]  /*42e0*/  IMAD.U32 R10, RZ, RZ, UR43 ;  /* 0x0000002bff0a7e24 */ /* 0x000fe2000f8e00ff */
[----:B-1----:R-:W-:-:S03]  /*42f0*/  FMNMX.FTZ R13, R12, R7, !PT ;  /* 0x000000070c0d7209 */ /* 0x002fc60007810000 */
[----:B------:R-:W0:Y:S04]  /*4300*/  SHFL.BFLY PT, R14, R11, 0x1, 0x1f ;  /* 0x0c201f000b0e7f89 */ /* 0x000e2800000e0000 */
[----:B------:R-:W1:Y:S01]  /*4310*/  SHFL.BFLY PT, R20, R13, 0x1, 0x1f ;  /* 0x0c201f000d147f89 */ /* 0x000e6200000e0000 */
[----:B--2---:R-:W-:Y:S02]  /*4320*/  LOP3.LUT P1, RZ, R139, 0x7f, RZ, 0xc0, !PT ;  /* 0x0000007f8bff7812 */ /* 0x004fe4000782c0ff */
[----:B0-----:R-:W-:Y:S02]  /*4330*/  FMNMX.FTZ R3, R11, R14, !PT ;  /* 0x0000000e0b037209 */ /* 0x001fe40007810000 */
[----:B-1----:R-:W-:-:S03]  /*4340*/  FMNMX.FTZ R7, R13, R20, !PT ;  /* 0x000000140d077209 */ /* 0x002fc60007810000 */
[C---:B------:R-:W-:Y:S01]  /*4350*/  FADD.FTZ R8, -R3.reuse, R8 ;  /* 0x0000000803087221 */ /* 0x040fe20000010100 */
[----:B------:R-:W-:-:S03]  /*4360*/  FFMA.FTZ R10, R3, R10, -8 ;  /* 0xc1000000030a7423 */ /* 0x000fc6000001000a */
[----:B------:R-:W-:Y:S01]  /*4370*/  FMUL.FTZ R14, R8, UR43 ;  /* 0x0000002b080e7c20 */ /* 0x000fe20008410000 */
[----:B------:R-:W-:-:S01]  /*4380*/  FADD.FTZ R8, -R7, R9 ;  /* 0x0000000907087221 */ /* 0x000fc20000010100 */
[--C-:B------:R-:W-:Y:S01]  /*4390*/  FFMA.FTZ R15, R32, UR43, -R10.reuse ;  /* 0x0000002b200f7c23 */ /* 0x100fe2000801080a */
[----:B------:R-:W-:-:S01]  /*43a0*/  FFMA.FTZ R32, R45, UR43, -R10 ;  /* 0x0000002b2d207c23 */ /* 0x000fc2000801080a */
[----:B------:R0:W-:Y:S01]  /*43b0*/  MUFU.EX2 R9, R14 ;  /* 0x0000000e00097308 */ /* 0x0001e20000000800 */
[----:B------:R-:W-:-:S01]  /*43c0*/  FFMA.FTZ R45, R60, UR43, -R10 ;  /* 0x0000002b3c2d7c23 */ /* 0x000fc2000801080a */
[--C-:B------:R-:W-:Y:S01]  /*43d0*/  FFMA.FTZ R12, R24, UR43, -R10.reuse ;  /* 0x0000002b180c7c23 */ /* 0x100fe2000801080a */
[----:B------:R-:W-:-:S01]  /*43e0*/  FFMA.FTZ R60, R73, UR43, -R10 ;  /* 0x0000002b493c7c23 */ /* 0x000fc2000801080a */
[----:B------:R-:W-:Y:S01]  /*43f0*/  FMUL.FTZ R8, R8, UR43 ;  /* 0x0000002b08087c20 */ /* 0x000fe20008410000 */
[----:B------:R-:W-:-:S01]  /*4400*/  FFMA.FTZ R11, R25, UR43, -R10 ;  /* 0x0000002b190b7c23 */ /* 0x000fc2000801080a */
[--C-:B------:R-:W-:Y:S01]  /*4410*/  FFMA.FTZ R13, R28, UR43, -R10.reuse ;  /* 0x0000002b1c0d7c23 */ /* 0x100fe2000801080a */
[----:B------:R-:W-:-:S01]  /*4420*/  FFMA.FTZ R20, R33, UR43, -R10 ;  /* 0x0000002b21147c23 */ /* 0x000fc2000801080a */
[----:B------:R-:W1:Y:S01]  /*4430*/  MUFU.EX2 R12, R12 ;  /* 0x0000000c000c7308 */ /* 0x000e620000000800 */
[----:B0-----:R-:W-:-:S01]  /*4440*/  FFMA.FTZ R14, R29, UR43, -R10 ;  /* 0x0000002b1d0e7c23 */ /* 0x001fc2000801080a */
[--C-:B------:R-:W-:Y:S01]  /*4450*/  FFMA.FTZ R29, R44, UR43, -R10.reuse ;  /* 0x0000002b2c1d7c23 */ /* 0x100fe2000801080a */
[----:B------:R-:W-:-:S01]  /*4460*/  FFMA.FTZ R44, R57, UR43, -R10 ;  /* 0x0000002b392c7c23 */ /* 0x000fc2000801080a */
[----:B------:R-:W-:Y:S01]  /*4470*/  FFMA.FTZ R57, R72, UR43, -R10 ;  /* 0x0000002b48397c23 */ /* 0x000fe2000801080a */
[----:B------:R-:W-:-:S02]  /*4480*/  IMAD.U32 R72, RZ, RZ, UR43 ;  /* 0x0000002bff487e24 */ /* 0x000fc4000f8e00ff */
[--C-:B------:R-:W-:Y:S01]  /*4490*/  FFMA.FTZ R21, R36, UR43, -R10.reuse ;  /* 0x0000002b24157c23 */ /* 0x100fe2000801080a */
[----:B------:R-:W-:-:S01]  /*44a0*/  FFMA.FTZ R33, R48, UR43, -R10 ;  /* 0x0000002b30217c23 */ /* 0x000fc2000801080a */
[----:B------:R-:W-:Y:S01]  /*44b0*/  MUFU.EX2 R8, R8 ;  /* 0x0000000800087308 */ /* 0x000fe20000000800 */
[----:B------:R-:W-:-:S01]  /*44c0*/  FFMA.FTZ R72, R7, R72, -8 ;  /* 0xc100000007487423 */ /* 0x000fc20000010048 */
        /* <DEDUP_REMOVED lines=16> */
[----:B------:R-:W-:Y:S01]  /*45d0*/  FFMA.FTZ R46, R47, UR43, -R72 ;  /* 0x0000002b2f2e7c23 */ /* 0x000fe20008010848 */
[----:B-1----:R-:W-:-:S01]  /*45e0*/  FFMA.FTZ R6, R9, R6, R12 ;  /* 0x0000000609067223 */ /* 0x002fc2000001000c */
        /* <DEDUP_REMOVED lines=13> */
[----:B--2---:R-:W-:-:S01]  /*46c0*/  FFMA.FTZ R5, R8, R5, R73 ;  /* 0x0000000508057223 */ /* 0x004fc20000010049 */
        /* <DEDUP_REMOVED lines=12> */
[----:B------:R-:W-:-:S02]  /*4790*/  WARPGROUP.DEPBAR.LE gsb0, 0x0 ;  /* 0x00008000000079c5 */ /* 0x000fc40000010000 */
[----:B------:R-:W-:Y:S01]  /*47a0*/  WARPGROUP.ARRIVE ;  /* 0x00000000000079c5 */ /* 0x000fe20000000000 */
[----:B------:R-:W1:Y:S01]  /*47b0*/  MUFU.EX2 R14, R14 ;  /* 0x0000000e000e7308 */ /* 0x000e620000000800 */
[----:B0-----:R-:W-:-:S01]  /*47c0*/  FADD.FTZ R5, R13, R6 ;  /* 0x000000060d057221 */ /* 0x001fc20000010000 */
[--C-:B------:R-:W-:Y:S01]  /*47d0*/  FFMA.FTZ R68, R81, UR43, -R10.reuse ;  /* 0x0000002b51447c23 */ /* 0x100fe2000801080a */
[----:B------:R-:W-:-:S01]  /*47e0*/  FFMA.FTZ R69, R84, UR43, -R10 ;  /* 0x0000002b54457c23 */ /* 0x000fc2000801080a */
[----:B------:R-:W-:Y:S01]  /*47f0*/  FFMA.FTZ R86, R86, UR43, -R72 ;  /* 0x0000002b56567c23 */ /* 0x000fe20008010848 */
[----:B------:R-:W-:Y:S01]  /*4800*/  QGMMA.64x96x32.F32.E4M3.E4M3 R88, R144, gdesc[UR4], R88, gsb0 ;  /* 0x0160000490587df3 */ /* 0x000fe20008000858 */
[----:B------:R-:W-:Y:S01]  /*4810*/  UIADD3 UR6, UR10, 0x6, URZ ;  /* 0x000000060a067890 */ /* 0x000fe2000fffe03f */
[----:B------:R-:W-:Y:S01]  /*4820*/  FFMA.FTZ R10, R85, UR43, -R10 ;  /* 0x0000002b550a7c23 */ /* 0x000fe2000801080a */
[----:B------:R-:W0:Y:S01]  /*4830*/  MUFU.EX2 R30, R30 ;  /* 0x0000001e001e7308 */ /* 0x000e220000000800 */
[----:B--2---:R-:W-:-:S01]  /*4840*/  FADD.FTZ R63, R27, R76 ;  /* 0x0000004c1b3f7221 */ /* 0x004fc20000010000 */
[----:B------:R-:W-:-:S06]  /*4850*/  UMOV UR7, 0x40000040 ;  /* 0x4000004000077882 */ /* 0x000fcc0000000000 */
[----:B------:R-:W2:Y:S01]  /*4860*/  MUFU.EX2 R15, R15 ;  /* 0x0000000f000f7308 */ /* 0x000ea20000000800 */
[----:B-1----:R-:W-:-:S07]  /*4870*/  FADD.FTZ R6, R14, R5 ;  /* 0x000000050e067221 */ /* 0x002fce0000010000 */
        /* <DEDUP_REMOVED lines=32> */
[----:B------:R-:W-:Y:S06]  /*4a80*/  QGMMA.64x96x32.F32.E4M3.E4M3 R88, R148, gdesc[UR4], R88, gsb0 ;  /* 0x0160000494587df3 */ /* 0x000fec0008000858 */
        /* <DEDUP_REMOVED lines=61> */
[----:B------:R-:W-:-:S05]  /*4e60*/  @!P1 VIADD R5, R4, 0x19c40 ;  /* 0x00019c4004059836 */ /* 0x000fca0000000000 */
[----:B------:R-:W-:Y:S01]  /*4e70*/  @!P1 PRMT R5, RZ, 0x654, R5 ;  /* 0x00000654ff059816 */ /* 0x000fe20000000005 */
[----:B------:R-:W0:Y:S01]  /*4e80*/  MUFU.EX2 R71, R71 ;  /* 0x0000004700477308 */ /* 0x000e220000000800 */
[----:B--2---:R-:W-:-:S02]  /*4e90*/  FADD.FTZ R80, R70, R79 ;  /* 0x0000004f46507221 */ /* 0x004fc40000010000 */
[----:B------:R2:W-:Y:S05]  /*4ea0*/  @!P1 SYNCS.ARRIVE.TRANS64.RED.A1T0 RZ, [R5+URZ], RZ ;  /* 0x000000ff05ff99a7 */ /* 0x0005ea000810043f */
[----:B------:R-:W3:Y:S01]  /*4eb0*/  MUFU.EX2 R60, R60 ;  /* 0x0000003c003c7308 */ /* 0x000ee20000000800 */
[----:B-1----:R-:W-:-:S07]  /*4ec0*/  FADD.FTZ R79, R57, R6 ;  /* 0x00000006394f7221 */ /* 0x002fce0000010000 */
[----:B------:R-:W1:Y:S01]  /*4ed0*/  MUFU.EX2 R74, R74 ;  /* 0x0000004a004a7308 */ /* 0x000e620000000800 */
[----:B0-----:R-:W-:-:S07]  /*4ee0*/  FADD.FTZ R81, R71, R80 ;  /* 0x0000005047517221 */ /* 0x001fce0000010000 */
[----:B------:R-:W0:Y:S01]  /*4ef0*/  MUFU.EX2 R61, R61 ;  /* 0x0000003d003d7308 */ /* 0x000e220000000800 */
[----:B---3--:R-:W-:-:S01]  /*4f00*/  FADD.FTZ R6, R60, R79 ;  /* 0x0000004f3c067221 */ /* 0x008fc20000010000 */
[----:B------:R-:W-:-:S06]  /*4f10*/  FFMA.FTZ R79, R87, UR43, -R72 ;  /* 0x0000002b574f7c23 */ /* 0x000fcc0008010848 */
[----:B------:R-:W3:Y:S01]  /*4f20*/  MUFU.EX2 R75, R75 ;  /* 0x0000004b004b7308 */ /* 0x000ee20000000800 */
[----:B-1----:R-:W-:-:S07]  /*4f30*/  FADD.FTZ R80, R74, R81 ;  /* 0x000000514a507221 */ /* 0x002fce0000010000 */
        /* <DEDUP_REMOVED lines=24> */
.L_x_8608:
[----:B------:R-:W-:Y:S01]  /*50c0*/  R2UR UR7, R2 ;  /* 0x00000000020772ca */ /* 0x000fe200000e0000 */
[----:B------:R-:W-:Y:S01]  /*50d0*/  UIADD3 UR6, UR11, 0x19c60, URZ ;  /* 0x00019c600b067890 */ /* 0x000fe2000fffe03f */
[----:B------:R-:W-:Y:S01]  /*50e0*/  ISETP.LT.AND P1, PT, RZ, UR47, PT ;  /* 0x0000002fff007c0c */ /* 0x000fe2000bf21270 */
        /* <DEDUP_REMOVED lines=8> */
[----:B------:R-:W-:Y:S01]  /*5170*/  FMUL.FTZ R92, R92, R9 ;  /* 0x000000095c5c7220 */ /* 0x000fe20000410000 */
[----:B------:R-:W-:Y:S01]  /*5180*/  F2FP.SATFINITE.E4M3.F32.PACK_AB_MERGE_C R29, R32, R29, RZ ;  /* 0x0000001d201d723e */ /* 0x000fe200048070ff */
[----:B------:R-:W-:Y:S01]  /*5190*/  UPRMT UR6, UR7, 0x654, UR6 ;  /* 0x0000065407067896 */ /* 0x000fe20008000006 */
[----:B------:R-:W-:Y:S01]  /*51a0*/  F2FP.SATFINITE.E4M3.F32.PACK_AB_MERGE_C R43, R46, R43, RZ ;  /* 0x0000002b2e2b723e */ /* 0x000fe200048070ff */
[----:B------:R-:W-:Y:S01]  /*51b0*/  UIADD3 UR7, UR47, -0x1, URZ ;  /* 0xffffffff2f077890 */ /* 0x000fe2000fffe03f */
        /* <DEDUP_REMOVED lines=76> */
.L_x_8599:
[----:B------:R-:W-:Y:S06]  /*5680*/  BAR.ARV 0x8, 0x200 ;  /* 0x0208000000007b1d */ /* 0x000fec0000002000 */
[----:B------:R-:W-:Y:S05]  /*5690*/  @!P0 BRA `(.L_x_8610) ;  /* 0x0000000000048947 */ /* 0x000fea0003800000 */
[----:B------:R-:W-:Y:S01]  /*56a0*/  BPT.TRAP 0x1 ;  /* 0x000000040000795c */ /* 0x000fe20000300000 */
.L_x_8610:
[----:B------:R-:W-:Y:S02]  /*56b0*/  IMAD.U32 R4, RZ, RZ, UR37 ;  /* 0x00000025ff047e24 */ /* 0x000fe4000f8e00ff */
[----:B------:R-:W-:-:S03]  /*56c0*/  IMAD.U32 R15, RZ, RZ, UR38 ;  /* 0x00000026ff0f7e24 */ /* 0x000fc6000f8e00ff */
[----:B------:R-:W-:Y:S01]  /*56d0*/  SHF.L.U32 R4, R4, 0x1f, RZ ;  /* 0x0000001f04047819 */ /* 0x000fe200000006ff */
[----:B------:R-:W-:-:S04]  /*56e0*/  IMAD R15, R15, 0x8, R0 ;  /* 0x000000080f0f7824 */ /* 0x000fc800078e0200 */
[----:B------:R0:W1:Y:S01]  /*56f0*/  SYNCS.PHASECHK.TRANS64.TRYWAIT P1, [R15+URZ+0x19c50], R4 ;  /* 0x019c50040f0075a7 */ /* 0x000062000802017f */
[----:B------:R-:W-:Y:S05]  /*5700*/  @!P0 BRA `(.L_x_8611) ;  /* 0x0000000000048947 */ /* 0x000fea0003800000 */
[----:B------:R-:W-:Y:S01]  /*5710*/  BPT.TRAP 0x1 ;  /* 0x000000040000795c */ /* 0x000fe20000300000 */
.L_x_8611:
[----:B------:R-:W-:Y:S01]  /*5720*/  VIADD R0, R0, 0x3000 ;  /* 0x0000300000007836 */ /* 0x000fe20000000000 */
[----:B-1----:R-:W-:Y:S06]  /*5730*/  @P1 BRA `(.L_x_8612) ;  /* 0x0000000000081947 */ /* 0x002fec0003800000 */
[----:B------:R-:W1:Y:S02]  /*5740*/  SYNCS.PHASECHK.TRANS64.TRYWAIT P1, [R15+URZ+0x19c50], R4 ;  /* 0x019c50040f0075a7 */ /* 0x000e64000802017f */
[----:B-1----:R-:W-:Y:S05]  /*5750*/  @!P1 BRA `(.L_x_8613) ;  /* 0x0000008000149947 */ /* 0x002fea0003800000 */
.L_x_8612:
[----:B------:R-:W-:Y:S05]  /*5760*/  WARPSYNC.ALL ;  /* 0x0000000000007948 */ /* 0x000fea0003800000 */
[----:B------:R-:W-:Y:S01]  /*5770*/  ULDC.64 UR10, c[0x0][0x9a0] ;  /* 0x00026800000a7ab9 */ /* 0x000fe20000000a00 */
[----:B------:R-:W-:Y:S01]  /*5780*/  SHF.R.U32.HI R0, RZ, 0x4, R0 ;  /* 0x00000004ff007819 */ /* 0x000fe20000011600 */
[----:B------:R-:W-:Y:S01]  /*5790*/  UISETP.NE.U32.AND UP0, UPT, UR10, URZ, UPT ;  /* 0x0000003f0a00728c */ /* 0x000fe2000bf05070 */
[----:B------:R-:W-:Y:S01]  /*57a0*/  IMAD.U32 R9, RZ, RZ, UR38 ;  /* 0x00000026ff097e24 */ /* 0x000fe2000f8e00ff */
[----:B------:R-:W-:Y:S01]  /*57b0*/  WARPGROUP.ARRIVE ;  /* 0x00000000000079c5 */ /* 0x000fe20000000000 */
[----:B------:R-:W-:Y:S01]  /*57c0*/  LOP3.LUT R0, R0, 0x3fff, RZ, 0xc0, !PT ;  /* 0x00003fff00007812 */ /* 0x000fe200078ec0ff */
[----:B------:R-:W-:Y:S01]  /*57d0*/  UISETP.NE.AND.EX UP0, UPT, UR11, URZ, UPT, UP0 ;  /* 0x0000003f0b00728c */ /* 0x000fe2000bf05300 */
[----:B01----:R-:W-:-:S02]  /*57e0*/  IMAD.MOV.U32 R4, RZ, RZ, 0x3f800000 ;  /* 0x3f800000ff047424 */ /* 0x003fc400078e00ff */
[----:B------:R-:W-:-:S03]  /*57f0*/  LOP3.LUT R0, R0, 0x10000, RZ, 0xfc, !PT ;  /* 0x0001000000007812 */ /* 0x000fc600078efcff */
[----:B------:R-:W-:Y:S02]  /*5800*/  PLOP3.LUT P1, PT, PT, PT, UP0, 0x80, 0x0 ;  /* 0x000000000000781c */ /* 0x000fe40003f2f008 */
[----:B------:R-:W-:Y:S02]  /*5810*/  IMAD R8, R9, 0x300, R0 ;  /* 0x0000030009087824 */ /* 0x000fe400078e0200 */
[----:B------:R-:W-:Y:S01]  /*5820*/  IMAD.MOV.U32 R9, RZ, RZ, 0x40000040 ;  /* 0x40000040ff097424 */ /* 0x000fe200078e00ff */
[----:B------:R-:W-:Y:S01]  /*5830*/  @UP0 ULDC.64 UR8, c[0x0][0x9c8] ;  /* 0x0002720000080ab9 */ /* 0x000fe20000000a00 */
[----:B------:R-:W-:Y:S01]  /*5840*/  @UP0 ULDC.64 UR12, c[0x0][0x9d0] ;  /* 0x00027400000c0ab9 */ /* 0x000fe20000000a00 */
[----:B------:R-:W-:Y:S02]  /*5850*/  @UP0 UIMAD UR6, UR41, UR8, URZ ;  /* 0x00000008290602a4 */ /* 0x000fe4000f8e023f */
[----:B------:R-:W-:Y:S01]  /*5860*/  @UP0 UIMAD.WIDE.U32 UR4, UR40, UR8, URZ ;  /* 0x00000008280402a5 */ /* 0x000fe2000f8e003f */
[----:B------:R-:W-:Y:S01]  /*5870*/  R2UR UR7, R9 ;  /* 0x00000000090772ca */ /* 0x000fe200000e0000 */
[----:B------:R-:W-:-:S02]  /*5880*/  @UP0 UIMAD UR8, UR40, UR9, UR6 ;  /* 0x00000009280802a4 */ /* 0x000fc4000f8e0206 */
[----:B------:R-:W-:Y:S01]  /*5890*/  @UP0 USHF.R.S32.HI UR9, URZ, 0x1f, UR46 ;  /* 0x0000001f3f090899 */ /* 0x000fe2000801142e */
[----:B------:R-:W-:Y:S01]  /*58a0*/  R2UR UR6, R8 ;  /* 0x00000000080672ca */ /* 0x000fe200000e0000 */
[----:B------:R-:W-:Y:S02]  /*58b0*/  @UP0 UIADD3 UR5, UR5, UR8, URZ ;  /* 0x0000000805050290 */ /* 0x000fe4000fffe03f */
[----:B------:R-:W-:Y:S02]  /*58c0*/  @UP0 UIMAD UR8, UR9, UR12, URZ ;  /* 0x0000000c090802a4 */ /* 0x000fe4000f8e023f */
[----:B------:R-:W-:Y:S02]  /*58d0*/  @UP0 UIMAD.WIDE.U32 UR4, UR46, UR12, UR4 ;  /* 0x0000000c2e0402a5 */ /* 0x000fe4000f8e0004 */
[----:B------:R-:W-:-:S04]  /*58e0*/  @UP0 UIMAD UR8, UR46, UR13, UR8 ;  /* 0x0000000d2e0802a4 */ /* 0x000fc8000f8e0208 */
[----:B------:R-:W-:-:S09]  /*58f0*/  @UP0 UIADD3 UR5, UR5, UR8, URZ ;  /* 0x0000000805050290 */ /* 0x000fd2000fffe03f */
[----:B------:R-:W-:Y:S01]  /*5900*/  QGMMA.64x96x32.F32.E4M3.E4M3 R88, R136, gdesc[UR4], R88, gsb0 ;  /* 0x0160000488587df3 */ /* 0x000fe20008000858 */
[----:B------:R-:W-:-:S04]  /*5910*/  @UP0 ULEA UR6, UP1, UR4, UR10, 0x2 ;  /* 0x0000000a04060291 */ /* 0x000fc8000f82103f */
[----:B------:R-:W-:-:S03]  /*5920*/  @UP0 ULEA.HI.X UR5, UR4, UR11, UR5, 0x2, UP1 ;  /* 0x0000000b04050291 */ /* 0x000fc600088f1405 */
[----:B------:R-:W-:Y:S02]  /*5930*/  @UP0 UMOV UR4, UR6 ;  /* 0x0000000600040c82 */ /* 0x000fe40008000000 */
[----:B------:R-:W-:Y:S02]  /*5940*/  IMAD.U32 R12, RZ, RZ, UR4 ;  /* 0x00000004ff0c7e24 */ /* 0x000fe4000f8e00ff */
[----:B------:R-:W-:-:S05]  /*5950*/  IMAD.U32 R13, RZ, RZ, UR5 ;  /* 0x00000005ff0d7e24 */ /* 0x000fca000f8e00ff */
[----:B------:R0:W2:Y:S01]  /*5960*/  @P1 LDG.E R4, desc[UR52][R12.64] ;  /* 0x000000340c041981 */ /* 0x0000a2000c1e1900 */
[----:B------:R-:W-:Y:S02]  /*5970*/  VIADD R10, R8, 0x2 ;  /* 0x00000002080a7836 */ /* 0x000fe40000000000 */
[----:B------:R-:W-:-:S03]  /*5980*/  IMAD.MOV.U32 R11, RZ, RZ, 0x40000040 ;  /* 0x40000040ff0b7424 */ /* 0x000fc600078e00ff */
[----:B------:R-:W-:Y:S02]  /*5990*/  R2UR UR6, R10 ;  /* 0x000000000a0672ca */ /* 0x000fe400000e0000 */
[----:B------:R-:W-:Y:S01]  /*59a0*/  R2UR UR7, R11 ;  /* 0x000000000b0772ca */ /* 0x000fe200000e0000 */
[----:B------:R-:W-:Y:S02]  /*59b0*/  VIADD R10, R8, 0x4 ;  /* 0x00000004080a7836 */ /* 0x000fe40000000000 */
[----:B------:R-:W-:Y:S01]  /*59c0*/  IMAD.MOV.U32 R11, RZ, RZ, 0x40000040 ;  /* 0x40000040ff0b7424 */ /* 0x000fe200078e00ff */
[----:B------:R-:W-:Y:S02]  /*59d0*/  WARPGROUP.DEPBAR.LE gsb0, 0x0 ;  /* 0x00008000000079c5 */ /* 0x000fe40000010000 */
[----:B------:R-:W-:-:S07]  /*59e0*/  WARPGROUP.ARRIVE ;  /* 0x00000000000079c5 */ /* 0x000fce0000000000 */
[----:B------:R-:W-:Y:S01]  /*59f0*/  QGMMA.64x96x32.F32.E4M3.E4M3 R88, R140, gdesc[UR4], R88, gsb0 ;  /* 0x016000048c587df3 */ /* 0x000fe20008000858 */
[----:B------:R-:W-:Y:S02]  /*5a00*/  R2UR UR6, R10 ;  /* 0x000000000a0672ca */ /* 0x000fe400000e0000 */
[----:B------:R-:W-:Y:S01]  /*5a10*/  R2UR UR7, R11 ;  /* 0x000000000b0772ca */ /* 0x000fe200000e0000 */
[----:B------:R-:W-:Y:S01]  /*5a20*/  VIADD R8, R8, 0x6 ;  /* 0x0000000608087836 */ /* 0x000fe20000000000 */
[----:B------:R-:W1:Y:S01]  /*5a30*/  SHFL.BFLY PT, R11, R6, 0x2, 0x1f ;  /* 0x0c401f00060b7f89 */ /* 0x000e6200000e0000 */
[----:B------:R-:W-:-:S03]  /*5a40*/  IMAD.MOV.U32 R9, RZ, RZ, 0x40000040 ;  /* 0x40000040ff097424 */ /* 0x000fc600078e00ff */
[----:B------:R-:W3:Y:S01]  /*5a50*/  SHFL.BFLY PT, R10, R5, 0x2, 0x1f ;  /* 0x0c401f00050a7f89 */ /* 0x000ee200000e0000 */
[----:B------:R-:W-:Y:S02]  /*5a60*/  WARPGROUP.DEPBAR.LE gsb0, 0x0 ;  /* 0x00008000000079c5 */ /* 0x000fe40000010000 */
[----:B------:R-:W-:-:S06]  /*5a70*/  WARPGROUP.ARRIVE ;  /* 0x00000000000079c5 */ /* 0x000fcc0000000000 */
[----:B------:R-:W-:Y:S01]  /*5a80*/  QGMMA.64x96x32.F32.E4M3.E4M3 R88, R144, gdesc[UR4], R88, gsb0 ;  /* 0x0160000490587df3 */ /* 0x000fe20008000858 */
[----:B------:R-:W-:Y:S02]  /*5a90*/  R2UR UR6, R8 ;  /* 0x00000000080672ca */ /* 0x000fe400000e0000 */
[----:B------:R-:W-:Y:S01]  /*5aa0*/  R2UR UR7, R9 ;  /* 0x00000000090772ca */ /* 0x000fe200000e0000 */
[----:B-1----:R-:W-:-:S01]  /*5ab0*/  FADD.FTZ R11, R11, R6 ;  /* 0x000000060b0b7221 */ /* 0x002fc20000010000 */
[----:B---3--:R-:W-:-:S04]  /*5ac0*/  FADD.FTZ R10, R10, R5 ;  /* 0x000000050a0a7221 */ /* 0x008fc80000010000 */
[----:B------:R-:W0:Y:S04]  /*5ad0*/  SHFL.BFLY PT, R0, R11, 0x1, 0x1f ;  /* 0x0c201f000b007f89 */ /* 0x000e2800000e0000 */
        /* <DEDUP_REMOVED lines=33> */
.L_x_8614:
        /* <DEDUP_REMOVED lines=58> */
.L_x_8592:
        /* <DEDUP_REMOVED lines=35> */
[----:B------:R-:W-:Y:S02]  /*62c0*/  F2FP.BF16.F32.PACK_AB R24, R15, R24 ;  /* 0x000000180f18723e */ /* 0x000fe400000010ff */
[----:B------:R-:W-:-:S02]  /*62d0*/  SEL R46, R11, R10, P0 ;  /* 0x0000000a0b2e7207 */ /* 0x000fc40000000000 */
[----:B------:R-:W-:Y:S02]  /*62e0*/  SEL R48, R10, R11, P0 ;  /* 0x0000000b0a307207 */ /* 0x000fe40000000000 */
[----:B------:R-:W-:Y:S02]  /*62f0*/  F2FP.BF16.F32.PACK_AB R39, R39, R42 ;  /* 0x0000002a2727723e */ /* 0x000fe400000010ff */
[----:B------:R-:W-:Y:S02]  /*6300*/  SEL R42, R25, R24, P0 ;  /* 0x00000018192a7207 */ /* 0x000fe40000000000 */
[----:B------:R-:W-:Y:S02]  /*6310*/  SEL R44, R24, R25, P0 ;  /* 0x00000019182c7207 */ /* 0x000fe40000000000 */
[----:B------:R-:W-:Y:S02]  /*6320*/  F2FP.BF16.F32.PACK_AB R30, R27, R30 ;  /* 0x0000001e1b1e723e */ /* 0x000fe400000010ff */
[----:B------:R-:W-:-:S02]  /*6330*/  MOV R4, R2 ;  /* 0x0000000200047202 */ /* 0x000fc40000000f00 */
[----:B-1----:R-:W-:Y:S02]  /*6340*/  MOV R5, R37 ;  /* 0x0000002500057202 */ /* 0x002fe40000000f00 */
[----:B------:R-:W-:Y:S02]  /*6350*/  F2FP.BF16.F32.PACK_AB R61, R61, R64 ;  /* 0x000000403d3d723e */ /* 0x000fe400000010ff */
[----:B------:R-:W-:Y:S01]  /*6360*/  F2FP.BF16.F32.PACK_AB R60, R57, R60 ;  /* 0x0000003c393c723e */ /* 0x000fe200000010ff */
[----:B------:R-:W-:Y:S01]  /*6370*/  IMAD.WIDE R12, R156, 0x2, R4 ;  /* 0x000000029c0c7825 */ /* 0x000fe200078e0204 */
[----:B------:R-:W-:Y:S02]  /*6380*/  F2FP.BF16.F32.PACK_AB R32, R29, R32 ;  /* 0x000000201d20723e */ /* 0x000fe400000010ff */
[----:B------:R-:W-:Y:S02]  /*6390*/  F2FP.BF16.F32.PACK_AB R53, R53, R56 ;  /* 0x000000383535723e */ /* 0x000fe400000010ff */
[----:B------:R-:W-:-:S02]  /*63a0*/  IADD3 R9, P5, R12, 0x20, RZ ;  /* 0x000000200c097810 */ /* 0x000fc40007fbe0ff */
[C---:B------:R-:W-:Y:S02]  /*63b0*/  IADD3 R10, P3, R12.reuse, 0x3020, RZ ;  /* 0x000030200c0a7810 */ /* 0x040fe40007f7e0ff */
[----:B------:R-:W-:Y:S01]  /*63c0*/  LOP3.LUT R6, R9, 0x180, RZ, 0xc0, !PT ;  /* 0x0000018009067812 */ /* 0x000fe200078ec0ff */
[--C-:B------:R-:W-:Y:S01]  /*63d0*/  IMAD.X R25, RZ, RZ, R13.reuse, P5 ;  /* 0x000000ffff197224 */ /* 0x100fe200028e060d */
[----:B------:R-:W-:Y:S01]  /*63e0*/  IADD3 R27, P4, R12, 0x3000, RZ ;  /* 0x000030000c1b7810 */ /* 0x000fe20007f9e0ff */
[----:B------:R-:W-:Y:S01]  /*63f0*/  IMAD.X R15, RZ, RZ, R13, P3 ;  /* 0x000000ffff0f7224 */ /* 0x000fe200018e060d */
[----:B------:R-:W-:Y:S02]  /*6400*/  SHF.R.U64 R6, R6, 0x3, RZ ;  /* 0x0000000306067819 */ /* 0x000fe400000012ff */
[----:B------:R-:W-:Y:S02]  /*6410*/  LOP3.LUT R7, R12, 0x180, RZ, 0xc0, !PT ;  /* 0x000001800c077812 */ /* 0x000fe400078ec0ff */
[----:B------:R-:W-:-:S02]  /*6420*/  LOP3.LUT R24, R6, R9, RZ, 0x3c, !PT ;  /* 0x0000000906187212 */ /* 0x000fc400078e3cff */
[----:B------:R-:W-:Y:S02]  /*6430*/  LOP3.LUT R9, R10, 0x180, RZ, 0xc0, !PT ;  /* 0x000001800a097812 */ /* 0x000fe400078ec0ff */
[----:B------:R-:W-:Y:S02]  /*6440*/  IADD3 R74, P2, R12, 0x6000, RZ ;  /* 0x000060000c4a7810 */ /* 0x000fe40007f5e0ff */
[----:B------:R-:W-:Y:S02]  /*6450*/  LOP3.LUT R6, R27, 0x180, RZ, 0xc0, !PT ;  /* 0x000001801b067812 */ /* 0x000fe400078ec0ff */
[----:B------:R-:W-:Y:S01]  /*6460*/  SHF.R.U64 R9, R9, 0x3, RZ ;  /* 0x0000000309097819 */ /* 0x000fe200000012ff */
[----:B------:R-:W-:Y:S01]  /*6470*/  IMAD.X R11, RZ, RZ, R13, P2 ;  /* 0x000000ffff0b7224 */ /* 0x000fe200010e060d */
[----:B------:R-:W-:Y:S02]  /*6480*/  F2FP.BF16.F32.PACK_AB R52, R49, R52 ;  /* 0x000000343134723e */ /* 0x000fe400000010ff */
[----:B------:R-:W-:-:S02]  /*6490*/  F2FP.BF16.F32.PACK_AB R31, R31, R34 ;  /* 0x000000221f1f723e */ /* 0x000fc400000010ff */
[----:B------:R-:W-:Y:S02]  /*64a0*/  SHF.R.U64 R7, R7, 0x3, RZ ;  /* 0x0000000307077819 */ /* 0x000fe400000012ff */
[----:B------:R-:W-:Y:S02]  /*64b0*/  LOP3.LUT R29, R74, 0x180, RZ, 0xc0, !PT ;  /* 0x000001804a1d7812 */ /* 0x000fe400078ec0ff */
[----:B------:R-:W-:Y:S02]  /*64c0*/  F2FP.BF16.F32.PACK_AB R59, R59, R62 ;  /* 0x0000003e3b3b723e */ /* 0x000fe400000010ff */
[----:B------:R-:W-:Y:S02]  /*64d0*/  F2FP.BF16.F32.PACK_AB R58, R55, R58 ;  /* 0x0000003a373a723e */ /* 0x000fe400000010ff */
[----:B------:R-:W-:Y:S02]  /*64e0*/  F2FP.BF16.F32.PACK_AB R21, R21, R26 ;  /* 0x0000001a1515723e */ /* 0x000fe400000010ff */
[----:B------:R-:W-:-:S02]  /*64f0*/  F2FP.BF16.F32.PACK_AB R51, R51, R54 ;  /* 0x000000363333723e */ /* 0x000fc400000010ff */
[----:B------:R-:W-:Y:S02]  /*6500*/  F2FP.BF16.F32.PACK_AB R50, R43, R50 ;  /* 0x000000322b32723e */ /* 0x000fe400000010ff */
[----:B------:R-:W-:Y:S02]  /*6510*/  IADD3 R76, P1, R12, 0x6020, RZ ;  /* 0x000060200c4c7810 */ /* 0x000fe40007f3e0ff */
[----:B------:R-:W-:Y:S02]  /*6520*/  SEL R26, R61, R60, P0 ;  /* 0x0000003c3d1a7207 */ /* 0x000fe40000000000 */
[----:B------:R-:W-:Y:S02]  /*6530*/  SHF.R.U64 R6, R6, 0x3, RZ ;  /* 0x0000000306067819 */ /* 0x000fe400000012ff */
[----:B------:R-:W-:Y:S02]  /*6540*/  LOP3.LUT R14, R9, R10, RZ, 0x3c, !PT ;  /* 0x0000000a090e7212 */ /* 0x000fe400078e3cff */
[----:B------:R-:W-:-:S02]  /*6550*/  F2FP.BF16.F32.PACK_AB R33, R33, R36 ;  /* 0x000000242121723e */ /* 0x000fc400000010ff */
[----:B------:R-:W-:Y:S02]  /*6560*/  SEL R60, R60, R61, P0 ;  /* 0x0000003d3c3c7207 */ /* 0x000fe40000000000 */
[----:B------:R-:W-:Y:S02]  /*6570*/  SEL R28, R53, R52, P0 ;  /* 0x00000034351c7207 */ /* 0x000fe40000000000 */
[----:B------:R-:W-:Y:S02]  /*6580*/  SEL R64, R31, R30, P0 ;  /* 0x0000001e1f407207 */ /* 0x000fe40000000000 */
[----:B------:R-:W-:Y:S01]  /*6590*/  LOP3.LUT R12, R7, R12, RZ, 0x3c, !PT ;  /* 0x0000000c070c7212 */ /* 0x000fe200078e3cff */
[----:B------:R-:W-:Y:S01]  /*65a0*/  IMAD.X R7, RZ, RZ, R13, P1 ;  /* 0x000000ffff077224 */ /* 0x000fe200008e060d */
[----:B------:R-:W-:Y:S02]  /*65b0*/  SHF.R.U64 R29, R29, 0x3, RZ ;  /* 0x000000031d1d7819 */ /* 0x000fe400000012ff */
[----:B------:R-:W-:-:S02]  /*65c0*/  SEL R52, R52, R53, P0 ;  /* 0x0000003534347207 */ /* 0x000fc40000000000 */
[----:B------:R-:W-:Y:S02]  /*65d0*/  SEL R54, R59, R58, P0 ;  /* 0x0000003a3b367207 */ /* 0x000fe40000000000 */
[----:B------:R-:W-:Y:S02]  /*65e0*/  SEL R30, R30, R31, P0 ;  /* 0x0000001f1e1e7207 */ /* 0x000fe40000000000 */
[----:B------:R-:W-:Y:S02]  /*65f0*/  SEL R66, R21, R20, P0 ;  /* 0x0000001415427207 */ /* 0x000fe40000000000 */
[----:B------:R-:W-:Y:S01]  /*6600*/  SEL R68, R20, R21, P0 ;  /* 0x0000001514447207 */ /* 0x000fe20000000000 */
[----:B------:R-:W-:Y:S01]  /*6610*/  IMAD.X R21, RZ, RZ, R13, P4 ;  /* 0x000000ffff157224 */ /* 0x000fe200020e060d */
[----:B------:R-:W-:Y:S02]  /*6620*/  SEL R34, R41, R40, P0 ;  /* 0x0000002829227207 */ /* 0x000fe40000000000 */
[----:B------:R-:W-:-:S02]  /*6630*/  SEL R58, R58, R59, P0 ;  /* 0x0000003b3a3a7207 */ /* 0x000fc40000000000 */
[----:B------:R-:W-:Y:S02]  /*6640*/  SEL R56, R51, R50, P0 ;  /* 0x0000003233387207 */ /* 0x000fe40000000000 */
[----:B------:R-:W-:Y:S02]  /*6650*/  LOP3.LUT R31, R76, 0x180, RZ, 0xc0, !PT ;  /* 0x000001804c1f7812 */ /* 0x000fe400078ec0ff */
[----:B------:R-:W-:Y:S02]  /*6660*/  F2FP.BF16.F32.PACK_AB R38, R35, R38 ;  /* 0x000000262326723e */ /* 0x000fe400000010ff */
[----:B------:R-:W-:Y:S02]  /*6670*/  SEL R40, R40, R41, P0 ;  /* 0x0000002928287207 */ /* 0x000fe40000000000 */
[----:B------:R-:W-:Y:S02]  /*6680*/  SEL R50, R50, R51, P0 ;  /* 0x0000003332327207 */ /* 0x000fe40000000000 */
[----:B------:R-:W-:-:S02]  /*6690*/  LOP3.LUT R20, R6, R27, RZ, 0x3c, !PT ;  /* 0x0000001b06147212 */ /* 0x000fc400078e3cff */
[----:B------:R-:W-:Y:S02]  /*66a0*/  SEL R36, R33, R32, P0 ;  /* 0x0000002021247207 */ /* 0x000fe40000000000 */
[----:B------:R-:W-:Y:S02]  /*66b0*/  LOP3.LUT R10, R29, R74, RZ, 0x3c, !PT ;  /* 0x0000004a1d0a7212 */ /* 0x000fe400078e3cff */
[----:B------:R-:W-:Y:S02]  /*66c0*/  MOV R41, R12 ;  /* 0x0000000c00297202 */ /* 0x000fe40000000f00 */
[----:B------:R-:W-:Y:S02]  /*66d0*/  SEL R32, R32, R33, P0 ;  /* 0x0000002120207207 */ /* 0x000fe40000000000 */
[----:B------:R-:W-:Y:S02]  /*66e0*/  MOV R45, R14 ;  /* 0x0000000e002d7202 */ /* 0x000fe40000000f00 */
[----:B------:R-:W-:-:S02]  /*66f0*/  SHF.R.U64 R31, R31, 0x3, RZ ;  /* 0x000000031f1f7819 */ /* 0x000fc400000012ff */
[----:B------:R-:W-:Y:S02]  /*6700*/  MOV R37, R24 ;  /* 0x0000001800257202 */ /* 0x000fe40000000f00 */
[----:B------:R-:W-:Y:S02]  /*6710*/  SEL R62, R39, R38, P0 ;  /* 0x00000026273e7207 */ /* 0x000fe40000000000 */
[----:B------:R-:W-:Y:S02]  /*6720*/  MOV R49, R20 ;  /* 0x0000001400317202 */ /* 0x000fe40000000f00 */
[----:B------:R-:W-:Y:S02]  /*6730*/  SEL R38, R38, R39, P0 ;  /* 0x0000002726267207 */ /* 0x000fe40000000000 */
[----:B------:R-:W-:Y:S02]  /*6740*/  MOV R20, R10 ;  /* 0x0000000a00147202 */ /* 0x000fe40000000f00 */
[----:B------:R-:W-:-:S02]  /*6750*/  LOP3.LUT R6, R31, R76, RZ, 0x3c, !PT ;  /* 0x0000004c1f067212 */ /* 0x000fc400078e3cff */
[----:B------:R-:W-:Y:S02]  /*6760*/  PLOP3.LUT P2, PT, PT, PT, UP0, 0x80, 0x0 ;  /* 0x000000000000781c */ /* 0x000fe40003f4f008 */
[----:B------:R-:W-:Y:S01]  /*6770*/  MOV R10, R6 ;  /* 0x00000006000a7202 */ /* 0x000fe20000000f00 */
[----:B------:R-:W-:Y:S02]  /*6780*/  IMAD.U32 R6, RZ, RZ, UR6 ;  /* 0x00000006ff067e24 */ /* 0x000fe4000f8e00ff */
[----:B------:R-:W-:Y:S01]  /*6790*/  IMAD.U32 R7, RZ, RZ, UR7 ;  /* 0x00000007ff077e24 */ /* 0x000fe2000f8e00ff */
[----:B------:R-:W-:Y:S01]  /*67a0*/  ULDC.64 UR6, c[0x0][0xc08] ;  /* 0x0003020000067ab9 */ /* 0x000fe20000000a00 */
        /* <DEDUP_REMOVED lines=24> */
[----:B------:R-:W2:Y:S01]  /*6930*/  SHFL.IDX PT, R31, R48, R9, 0x1c1f ;  /* 0x001c1f09301f7589 */ /* 0x000ea200000e0000 */
[----:B0-----:R-:W-:-:S03]  /*6940*/  SEL R28, R34, R11, P0 ;  /* 0x0000000b221c7207 */ /* 0x001fc60000000000 */
[----:B------:R-:W-:Y:S01]  /*6950*/  SHFL.IDX PT, R62, R62, R3, 0x1c1f ;  /* 0x001c1f033e3e7589 */ /* 0x000fe200000e0000 */
[----:B------:R-:W-:Y:S01]  /*6960*/  BAR.SYNC.DEFER_BLOCKING 0x1, 0x180 ;  /* 0x0046000000007b1d */ /* 0x000fe20000010000 */
[----:B-1----:R-:W-:-:S05]  /*6970*/  SEL R32, R36, R21, P0 ;  /* 0x0000001524207207 */ /* 0x002fca0000000000 */
[----:B------:R-:W-:Y:S04]  /*6980*/  SHFL.IDX PT, R64, R64, R3, 0x1c1f ;  /* 0x001c1f0340407589 */ /* 0x000fe800000e0000 */
[----:B------:R-:W-:Y:S04]  /*6990*/  SHFL.IDX PT, R66, R66, R3, 0x1c1f ;  /* 0x001c1f0342427589 */ /* 0x000fe800000e0000 */
[----:B------:R-:W-:Y:S01]  /*69a0*/  SHFL.IDX PT, R70, R70, R3, 0x1c1f ;  /* 0x001c1f0346467589 */ /* 0x000fe200000e0000 */
[----:B--2---:R-:W-:Y:S01]  /*69b0*/  SEL R40, R46, R31, P0 ;  /* 0x0000001f2e287207 */ /* 0x004fe20000000000 */
[----:B------:R-:W-:Y:S01]  /*69c0*/  UISETP.NE.U32.AND UP1, UPT, UR6, URZ, UPT ;  /* 0x0000003f0600728c */ /* 0x000fe2000bf25070 */
[----:B------:R-:W0:Y:S01]  /*69d0*/  LDC R44, c[0x0][0xbe8] ;  /* 0x0002fa00ff2c7b82 */ /* 0x000e220000000800 */
[----:B------:R1:W2:Y:S04]  /*69e0*/  SHFL.IDX PT, R33, R38, R9, 0x1c1f ;  /* 0x001c1f0926217589 */ /* 0x0002a800000e0000 */
[----:B------:R3:W4:Y:S04]  /*69f0*/  SHFL.IDX PT, R35, R30, R9, 0x1c1f ;  /* 0x001c1f091e237589 */ /* 0x00072800000e0000 */
[----:B------:R-:W-:Y:S01]  /*6a00*/  SHFL.IDX PT, R39, R68, R9, 0x1c1f ;  /* 0x001c1f0944277589 */ /* 0x000fe200000e0000 */
[----:B-1----:R-:W-:-:S03]  /*6a10*/  SEL R38, R29, R42, P0 ;  /* 0x0000002a1d267207 */ /* 0x002fc60000000000 */
[----:B------:R-:W1:Y:S01]  /*6a20*/  SHFL.IDX PT, R43, R72, R9, 0x1c1f ;  /* 0x001c1f09482b7589 */ /* 0x000e6200000e0000 */
[----:B---3--:R-:W-:Y:S02]  /*6a30*/  SEL R30, R11, R34, P0 ;  /* 0x000000220b1e7207 */ /* 0x008fe40000000000 */
[----:B------:R-:W-:Y:S01]  /*6a40*/  SEL R34, R21, R36, P0 ;  /* 0x0000002415227207 */ /* 0x000fe20000000000 */
[----:B------:R1:W-:Y:S01]  /*6a50*/  STSM.16.M88.4 [R41], R12 ;  /* 0x0000000c29007844 */ /* 0x0003e20000000200 */
[----:B------:R-:W-:Y:S02]  /*6a60*/  SEL R36, R42, R29, P0 ;  /* 0x0000001d2a247207 */ /* 0x000fe40000000000 */
[----:B------:R-:W-:Y:S01]  /*6a70*/  SEL R42, R31, R46, P0 ;  /* 0x0000002e1f2a7207 */ /* 0x000fe20000000000 */
[----:B------:R3:W-:Y:S01]  /*6a80*/  STSM.16.M88.4 [R37], R24 ;  /* 0x0000001825007844 */ /* 0x0007e20000000200 */
[----:B--2---:R-:W-:Y:S02]  /*6a90*/  SEL R29, R62, R33, P0 ;  /* 0x000000213e1d7207 */ /* 0x004fe40000000000 */
[----:B------:R-:W-:-:S02]  /*6aa0*/  SEL R31, R33, R62, P0 ;  /* 0x0000003e211f7207 */ /* 0x000fc40000000000 */
[----:B----4-:R-:W-:Y:S02]  /*6ab0*/  SEL R33, R64, R35, P0 ;  /* 0x0000002340217207 */ /* 0x010fe40000000000 */
[----:B------:R-:W-:Y:S01]  /*6ac0*/  SEL R35, R35, R64, P0 ;  /* 0x0000004023237207 */ /* 0x000fe20000000000 */
[----:B------:R2:W-:Y:S04]  /*6ad0*/  STSM.16.M88.4 [R49], R28 ;  /* 0x0000001c31007844 */ /* 0x0005e80000000200 */
[----:B------:R2:W-:Y:S01]  /*6ae0*/  STSM.16.M88.4 [R45], R32 ;  /* 0x000000202d007844 */ /* 0x0005e20000000200 */
[----:B-1----:R-:W-:Y:S02]  /*6af0*/  SEL R41, R70, R43, P0 ;  /* 0x0000002b46297207 */ /* 0x002fe40000000000 */
[----:B---3--:R-:W-:-:S02]  /*6b00*/  SEL R37, R66, R39, P0 ;  /* 0x0000002742257207 */ /* 0x008fc40000000000 */
[----:B------:R-:W-:Y:S02]  /*6b10*/  SEL R39, R39, R66, P0 ;  /* 0x0000004227277207 */ /* 0x000fe40000000000 */
[----:B------:R-:W-:-:S03]  /*6b20*/  SEL R43, R43, R70, P0 ;  /* 0x000000462b2b7207 */ /* 0x000fc60000000000 */
[----:B------:R2:W-:Y:S04]  /*6b30*/  STSM.16.M88.4 [R20], R36 ;  /* 0x0000002414007844 */ /* 0x0005e80000000200 */
[----:B------:R2:W-:Y:S01]  /*6b40*/  STSM.16.M88.4 [R10], R40 ;  /* 0x000000280a007844 */ /* 0x0005e20000000200 */
[----:B------:R-:W-:Y:S06]  /*6b50*/  BAR.SYNC.DEFER_BLOCKING 0x1, 0x180 ;  /* 0x0046000000007b1d */ /* 0x000fec0000010000 */
[----:B------:R-:W3:Y:S01]  /*6b60*/  @P2 LDG.E R3, desc[UR52][R6.64] ;  /* 0x0000003406032981 */ /* 0x000ee2000c1e1900 */
[----:B------:R-:W-:Y:S01]  /*6b70*/  UISETP.NE.AND.EX UP1, UPT, UR7, URZ, UPT, UP1 ;  /* 0x0000003f0700728c */ /* 0x000fe2000bf25310 */
[----:B0-----:R-:W-:Y:S01]  /*6b80*/  ISETP.NE.AND P1, PT, R44, 0x1, PT ;  /* 0x000000012c00780c */ /* 0x001fe20003f25270 */
[----:B------:R-:W-:Y:S01]  /*6b90*/  UMOV UR4, URZ ;  /* 0x0000003f00047c82 */ /* 0x000fe20008000000 */
[----:B------:R-:W-:-:S03]  /*6ba0*/  ULDC UR8, c[0x0][0xa88] ;  /* 0x0002a20000087ab9 */ /* 0x000fc60000000800 */
[----:B------:R-:W-:-:S05]  /*6bb0*/  PLOP3.LUT P0, PT, PT, PT, UP1, 0x80, 0x0 ;  /* 0x000000000000781c */ /* 0x000fca0003f0f018 */
[----:B------:R-:W-:-:S03]  /*6bc0*/  @UP1 ULEA UR6, UP2, UR40, UR6, 0x2 ;  /* 0x0000000628061291 */ /* 0x000fc6000f84103f */
[----:B------:R-:W0:Y:S01]  /*6bd0*/  @P1 LDC R11, c[0x0][0xbec] ;  /* 0x0002fb00ff0b1b82 */ /* 0x000e220000000800 */
[----:B------:R-:W-:Y:S02]  /*6be0*/  @UP1 ULEA.HI.X UR7, UR40, UR7, UR41, 0x2, UP2 ;  /* 0x0000000728071291 */ /* 0x000fe400090f1429 */
[----:B------:R-:W-:-:S04]  /*6bf0*/  IMAD.U32 R14, RZ, RZ, UR6 ;  /* 0x00000006ff0e7e24 */ /* 0x000fc8000f8e00ff */
[----:B------:R-:W-:Y:S01]  /*6c00*/  IMAD.U32 R15, RZ, RZ, UR7 ;  /* 0x00000007ff0f7e24 */ /* 0x000fe2000f8e00ff */
[----:B------:R-:W1:Y:S01]  /*6c10*/  @P1 LDC R12, c[0x0][0xbf0] ;  /* 0x0002fc00ff0c1b82 */ /* 0x000e620000000800 */
        /* <DEDUP_REMOVED lines=8> */
.L_x_8617:
[----:B--2---:R-:W-:Y:S01]  /*6ca0*/  IMAD.U32 R10, RZ, RZ, UR44 ;  /* 0x0000002cff0a7e24 */ /* 0x004fe2000f8e00ff */
[----:B------:R-:W-:Y:S01]  /*6cb0*/  USHF.R.S32.HI UR14, URZ, 0x1f, UR45 ;  /* 0x0000001f3f0e7899 */ /* 0x000fe2000801142d */
[----:B------:R-:W-:Y:S01]  /*6cc0*/  IMAD R9, R22, 0x20, R16 ;  /* 0x0000002016097824 */ /* 0x000fe200078e0210 */
[----:B------:R-:W-:Y:S01]  /*6cd0*/  ULDC.64 UR12, c[0x0][0xb90] ;  /* 0x0002e400000c7ab9 */ /* 0x000fe20000000a00 */
[----:B------:R-:W-:Y:S01]  /*6ce0*/  IMAD R10, R10, 0xc0, R155 ;  /* 0x000000c00a0a7824 */ /* 0x000fe200078e029b */
[----:B------:R-:W-:Y:S01]  /*6cf0*/  USHF.R.S32.HI UR9, URZ, 0x1f, UR4 ;  /* 0x0000001f3f097899 */ /* 0x000fe20008011404 */
[----:B------:R-:W-:Y:S01]  /*6d00*/  IMAD.WIDE R4, R9, 0x2, R4 ;  /* 0x0000000209047825 */ /* 0x000fe200078e0204 */
[----:B------:R-:W-:Y:S01]  /*6d10*/  UIMAD UR10, UR14, UR12, URZ ;  /* 0x0000000c0e0a72a4 */ /* 0x000fe2000f8e023f */
[----:B------:R-:W-:Y:S02]  /*6d20*/  UMOV UR8, UR4 ;  /* 0x0000000400087c82 */ /* 0x000fe40008000000 */
[----:B------:R-:W-:Y:S01]  /*6d30*/  @P1 IMAD.HI.U32 R7, R10, R11, RZ ;  /* 0x0000000b0a071227 */ /* 0x000fe200078e00ff */
[----:B------:R-:W-:Y:S01]  /*6d40*/  USEL UR41, UR41, URZ, !UP0 ;  /* 0x0000003f29297287 */ /* 0x000fe2000c000000 */
[C---:B------:R-:W-:Y:S01]  /*6d50*/  IADD3 R33, P6, R4.reuse, 0x3000, RZ ;  /* 0x0000300004217810 */ /* 0x040fe20007fde0ff */
[----:B------:R-:W-:Y:S01]  /*6d60*/  UIMAD.WIDE.U32 UR6, UR45, UR12, UR8 ;  /* 0x0000000c2d0672a5 */ /* 0x000fe2000f8e0008 */
[----:B------:R-:W-:Y:S01]  /*6d70*/  IMAD.MOV.U32 R6, RZ, RZ, R10 ;  /* 0x000000ffff067224 */ /* 0x000fe200078e000a */
[----:B------:R-:W-:Y:S01]  /*6d80*/  UIMAD UR10, UR45, UR13, UR10 ;  /* 0x0000000d2d0a72a4 */ /* 0x000fe2000f8e020a */
[----:B------:R-:W-:Y:S01]  /*6d90*/  @P1 SHF.R.U32.HI R6, RZ, R12, R7 ;  /* 0x0000000cff061219 */ /* 0x000fe20000011607 */
[----:B------:R-:W-:Y:S01]  /*6da0*/  USEL UR40, UR40, URZ, !UP0 ;  /* 0x0000003f28287287 */ /* 0x000fe2000c000000 */
[----:B------:R-:W-:Y:S01]  /*6db0*/  IADD3 R12, P2, R4, 0x1800, RZ ;  /* 0x00001800040c7810 */ /* 0x000fe20007f5e0ff */
[----:B------:R-:W-:Y:S01]  /*6dc0*/  ULDC.64 UR12, c[0x0][0xb98] ;  /* 0x0002e600000c7ab9 */ /* 0x000fe20000000a00 */
[----:B------:R-:W-:Y:S01]  /*6dd0*/  UIADD3 UR7, UR7, UR10, URZ ;  /* 0x0000000a07077290 */ /* 0x000fe2000fffe03f */
[--C-:B------:R-:W-:Y:S01]  /*6de0*/  IMAD.MOV R9, RZ, RZ, -R6.reuse ;  /* 0x000000ffff097224 */ /* 0x100fe200078e0a06 */
[----:B------:R-:W-:Y:S01]  /*6df0*/  UIMAD UR8, UR41, UR12, URZ ;  /* 0x0000000c290872a4 */ /* 0x000fe2000f8e023f */
[----:B------:R-:W-:Y:S01]  /*6e00*/  SHF.R.S32.HI R7, RZ, 0x1f, R6 ;  /* 0x0000001fff077819 */ /* 0x000fe20000011406 */
[----:B------:R-:W-:Y:S01]  /*6e10*/  UIMAD.WIDE.U32 UR6, UR40, UR12, UR6 ;  /* 0x0000000c280672a5 */ /* 0x000fe2000f8e0006 */
[----:B------:R-:W-:Y:S01]  /*6e20*/  IMAD R9, R44, R9, R10 ;  /* 0x000000092c097224 */ /* 0x000fe200078e020a */
[----:B------:R-:W-:Y:S01]  /*6e30*/  UIMAD UR8, UR40, UR13, UR8 ;  /* 0x0000000d280872a4 */ /* 0x000fe2000f8e0208 */
[----:B------:R-:W-:Y:S01]  /*6e40*/  LOP3.LUT R11, R12, 0x180, RZ, 0xc0, !PT ;  /* 0x000001800c0b7812 */ /* 0x000fe200078ec0ff */
[----:B-----5:R-:W-:Y:S01]  /*6e50*/  IMAD R42, R3, R44, RZ ;  /* 0x0000002c032a7224 */ /* 0x020fe200078e02ff */
[----:B------:R-:W-:Y:S01]  /*6e60*/  IADD3 R25, P5, R4, 0x4800, RZ ;  /* 0x0000480004197810 */ /* 0x000fe20007fbe0ff */
[----:B------:R-:W-:Y:S01]  /*6e70*/  ULDC.64 UR10, c[0x0][0xaa0] ;  /* 0x0002a800000a7ab9 */ /* 0x000fe20000000a00 */
[----:B------:R-:W-:Y:S01]  /*6e80*/  IADD3 R6, P0, R6, UR6, RZ ;  /* 0x0000000606067c10 */ /* 0x000fe2000ff1e0ff */
[----:B------:R-:W-:Y:S01]  /*6e90*/  IMAD.U32 R14, RZ, RZ, UR8 ;  /* 0x00000008ff0e7e24 */ /* 0x000fe2000f8e00ff */
[----:B------:R-:W-:-:S02]  /*6ea0*/  SHF.R.S32.HI R10, RZ, 0x1f, R9 ;  /* 0x0000001fff0a7819 */ /* 0x000fc40000011409 */
[----:B------:R-:W-:Y:S02]  /*6eb0*/  SHF.R.U64 R11, R11, 0x3, RZ ;  /* 0x000000030b0b7819 */ /* 0x000fe400000012ff */
[----:B------:R-:W-:Y:S01]  /*6ec0*/  IADD3.X R7, R7, UR7, R14, P0, !PT ;  /* 0x0000000707077c10 */ /* 0x000fe200087fe40e */
[----:B------:R-:W-:Y:S01]  /*6ed0*/  ULDC.64 UR6, c[0x0][0xb88] ;  /* 0x0002e20000067ab9 */ /* 0x000fe20000000a00 */
[----:B------:R-:W-:Y:S01]  /*6ee0*/  IADD3 R37, P4, R4, 0x6000, RZ ;  /* 0x0000600004257810 */ /* 0x000fe20007f9e0ff */
[----:B------:R-:W-:Y:S01]  /*6ef0*/  IMAD R14, R10, UR6, RZ ;  /* 0x000000060a0e7c24 */ /* 0x000fe2000f8e02ff */
[----:B------:R-:W-:Y:S01]  /*6f00*/  LOP3.LUT R10, R11, R12, RZ, 0x3c, !PT ;  /* 0x0000000c0b0a7212 */ /* 0x000fe200078e3cff */
[----:B------:R-:W-:Y:S01]  /*6f10*/  IMAD.WIDE.U32 R6, R9, UR6, R6 ;  /* 0x0000000609067c25 */ /* 0x000fe2000f8e0006 */
[----:B------:R-:W-:Y:S01]  /*6f20*/  LOP3.LUT R32, R33, 0x180, RZ, 0xc0, !PT ;  /* 0x0000018021207812 */ /* 0x000fe200078ec0ff */
[----:B------:R-:W-:Y:S01]  /*6f30*/  UIMAD UR8, UR9, UR10, URZ ;  /* 0x0000000a090872a4 */ /* 0x000fe2000f8e023f */
[----:B------:R-:W-:Y:S01]  /*6f40*/  LOP3.LUT R24, R25, 0x180, RZ, 0xc0, !PT ;  /* 0x0000018019187812 */ /* 0x000fe200078ec0ff */
[----:B------:R-:W-:Y:S01]  /*6f50*/  IMAD R11, R9, UR7, R14 ;  /* 0x00000007090b7c24 */ /* 0x000fe2000f8e020e */
[----:B------:R-:W-:Y:S01]  /*6f60*/  ULDC.64 UR6, c[0x0][0xb50] ;  /* 0x0002d40000067ab9 */ /* 0x000fe20000000a00 */
[----:B------:R-:W-:-:S02]  /*6f70*/  LOP3.LUT R36, R37, 0x180, RZ, 0xc0, !PT ;  /* 0x0000018025247812 */ /* 0x000fc400078ec0ff */
[----:B------:R-:W-:Y:S01]  /*6f80*/  IMAD.IADD R7, R7, 0x1, R11 ;  /* 0x0000000107077824 */ /* 0x000fe200078e020b */
[----:B------:R-:W-:Y:S01]  /*6f90*/  LEA R9, P0, R6, UR6, 0x2 ;  /* 0x0000000606097c11 */ /* 0x000fe2000f8010ff */
[----:B------:R-:W-:Y:S01]  /*6fa0*/  IMAD.X R11, RZ, RZ, R5, P2 ;  /* 0x000000ffff0b7224 */ /* 0x000fe200010e0605 */
[----:B------:R-:W-:Y:S02]  /*6fb0*/  LOP3.LUT R13, R4, 0x180, RZ, 0xc0, !PT ;  /* 0x00000180040d7812 */ /* 0x000fe400078ec0ff */
[----:B------:R-:W-:Y:S01]  /*6fc0*/  LEA.HI.X R7, R6, UR7, R7, 0x2, P0 ;  /* 0x0000000706077c11 */ /* 0x000fe200080f1407 */
[----:B------:R-:W-:Y:S01]  /*6fd0*/  SHFL.IDX PT, R20, R9, RZ, 0x1c1f ;  /* 0x001c1fff09147589 */ /* 0x000fe200000e0000 */
[----:B------:R-:W-:Y:S01]  /*6fe0*/  IMAD.U32 R6, RZ, RZ, UR44 ;  /* 0x0000002cff067e24 */ /* 0x000fe2000f8e00ff */
[----:B------:R-:W-:Y:S02]  /*6ff0*/  LOP3.LUT P0, RZ, R23, 0x3, RZ, 0xc0, !PT ;  /* 0x0000000317ff7812 */ /* 0x000fe4000780c0ff */
[----:B------:R-:W0:Y:S01]  /*7000*/  SHFL.IDX PT, R21, R7, RZ, 0x1c1f ;  /* 0x001c1fff07157589 */ /* 0x000e2200000e0000 */
[----:B------:R-:W-:Y:S01]  /*7010*/  IMAD R15, R6, 0xc0, R153 ;  /* 0x000000c0060f7824 */ /* 0x000fe200078e0299 */
[----:B------:R-:W-:-:S02]  /*7020*/  IADD3 R6, P3, R4, 0x7800, RZ ;  /* 0x0000780004067810 */ /* 0x000fc40007f7e0ff */
[----:B------:R1:W-:Y:S01]  /*7030*/  SHFL.IDX PT, R40, R9, 0x1, 0x1c1f ;  /* 0x003c1f0009287f89 */ /* 0x0003e200000e0000 */
[C---:B------:R-:W-:Y:S01]  /*7040*/  VIADD R3, R15.reuse, 0x8 ;  /* 0x000000080f037836 */ /* 0x040fe20000000000 */
[-C--:B------:R-:W-:Y:S01]  /*7050*/  ISETP.GE.OR P2, PT, R15, R42.reuse, P0 ;  /* 0x0000002a0f00720c */ /* 0x080fe20000746670 */
[----:B------:R-:W-:Y:S01]  /*7060*/  UIMAD.WIDE.U32 UR6, UR4, UR10, URZ ;  /* 0x0000000a040672a5 */ /* 0x000fe2000f8e003f */
[----:B------:R-:W2:Y:S01]  /*7070*/  SHFL.IDX PT, R41, R7, 0x1, 0x1c1f ;  /* 0x003c1f0007297f89 */ /* 0x000ea200000e0000 */
[----:B------:R-:W-:Y:S01]  /*7080*/  SHF.R.U64 R32, R32, 0x3, RZ ;  /* 0x0000000320207819 */ /* 0x000fe200000012ff */
[----:B------:R-:W-:Y:S01]  /*7090*/  UIMAD UR8, UR4, UR11, UR8 ;  /* 0x0000000b040872a4 */ /* 0x000fe2000f8e0208 */
[----:B------:R-:W-:Y:S01]  /*70a0*/  ISETP.GE.OR P0, PT, R3, R42, P0 ;  /* 0x0000002a0300720c */ /* 0x000fe20000706670 */
[----:B-1----:R-:W1:Y:S01]  /*70b0*/  @P1 LDC R9, c[0x0][0xbec] ;  /* 0x0002fb00ff091b82 */ /* 0x002e620000000800 */
[----:B------:R-:W-:Y:S01]  /*70c0*/  LOP3.LUT R3, R6, 0x180, RZ, 0xc0, !PT ;  /* 0x0000018006037812 */ /* 0x000fe200078ec0ff */
[----:B------:R-:W-:Y:S01]  /*70d0*/  ULDC.64 UR10, c[0x0][0xae8] ;  /* 0x0002ba00000a7ab9 */ /* 0x000fe20000000a00 */
[----:B------:R-:W-:Y:S01]  /*70e0*/  SHF.R.U64 R24, R24, 0x3, RZ ;  /* 0x0000000318187819 */ /* 0x000fe200000012ff */
[----:B------:R-:W-:Y:S01]  /*70f0*/  IMAD.X R29, RZ, RZ, R5, P3 ;  /* 0x000000ffff1d7224 */ /* 0x000fe200018e0605 */
[----:B------:R-:W-:-:S02]  /*7100*/  SHF.R.U64 R3, R3, 0x3, RZ ;  /* 0x0000000303037819 */ /* 0x000fc400000012ff */
[----:B------:R-:W-:Y:S02]  /*7110*/  SHF.R.U64 R36, R36, 0x3, RZ ;  /* 0x0000000324247819 */ /* 0x000fe400000012ff */
[----:B------:R-:W-:Y:S02]  /*7120*/  SHF.R.U64 R13, R13, 0x3, RZ ;  /* 0x000000030d0d7819 */ /* 0x000fe400000012ff */
[----:B------:R-:W-:Y:S01]  /*7130*/  LOP3.LUT R28, R3, R6, RZ, 0x3c, !PT ;  /* 0x00000006031c7212 */ /* 0x000fe200078e3cff */
[----:B0-----:R0:W-:Y:S01]  /*7140*/  @!P2 ST.E desc[UR52][R20.64], R0 ;  /* 0x000000001400a985 */ /* 0x0011e2000c101934 */
[----:B------:R-:W-:Y:S01]  /*7150*/  IMAD.U32 R3, RZ, RZ, UR44 ;  /* 0x0000002cff037e24 */ /* 0x000fe2000f8e00ff */
[----:B------:R-:W-:Y:S01]  /*7160*/  LOP3.LUT R32, R32, R33, RZ, 0x3c, !PT ;  /* 0x0000002120207212 */ /* 0x000fe200078e3cff */
[----:B------:R-:W-:Y:S01]  /*7170*/  UIADD3 UR7, UR7, UR8, URZ ;  /* 0x0000000807077290 */ /* 0x000fe2000fffe03f */
[----:B------:R-:W-:Y:S01]  /*7180*/  LOP3.LUT R24, R24, R25, RZ, 0x3c, !PT ;  /* 0x0000001918187212 */ /* 0x000fe200078e3cff */
[----:B------:R-:W-:Y:S01]  /*7190*/  UIMAD UR4, UR14, UR10, URZ ;  /* 0x0000000a0e0472a4 */ /* 0x000fe2000f8e023f */
[----:B------:R-:W-:Y:S01]  /*71a0*/  LOP3.LUT R36, R36, R37, RZ, 0x3c, !PT ;  /* 0x0000002524247212 */ /* 0x000fe200078e3cff */
[--C-:B------:R-:W-:Y:S01]  /*71b0*/  IMAD.X R33, RZ, RZ, R5.reuse, P6 ;  /* 0x000000ffff217224 */ /* 0x100fe200030e0605 */
[----:B------:R-:W-:Y:S01]  /*71c0*/  LOP3.LUT R12, R13, R4, RZ, 0x3c, !PT ;  /* 0x000000040d0c7212 */ /* 0x000fe200078e3cff */
[--C-:B------:R-:W-:Y:S01]  /*71d0*/  IMAD.X R25, RZ, RZ, R5.reuse, P5 ;  /* 0x000000ffff197224 */ /* 0x100fe200028e0605 */
[----:B--2---:R2:W-:Y:S01]  /*71e0*/  @!P0 ST.E desc[UR52][R40.64], R8 ;  /* 0x0000000828008985 */ /* 0x0045e2000c101934 */
[--C-:B------:R-:W-:Y:S01]  /*71f0*/  IMAD.X R37, RZ, RZ, R5.reuse, P4 ;  /* 0x000000ffff257224 */ /* 0x100fe200020e0605 */
[----:B0-----:R-:W0:Y:S01]  /*7200*/  @P1 LDC R21, c[0x0][0xbf0] ;  /* 0x0002fc00ff151b82 */ /* 0x001e220000000800 */
[----:B------:R-:W-:Y:S01]  /*7210*/  IMAD R0, R19, 0x60, R22 ;  /* 0x0000006013007824 */ /* 0x000fe200078e0216 */
[----:B------:R-:W-:Y:S01]  /*7220*/  UIMAD UR4, UR45, UR11, UR4 ;  /* 0x0000000b2d0472a4 */ /* 0x000fe2000f8e0204 */
[----:B------:R-:W-:Y:S01]  /*7230*/  IMAD.MOV.U32 R13, RZ, RZ, R5 ;  /* 0x000000ffff0d7224 */ /* 0x000fe200078e0005 */
[----:B------:R-:W-:Y:S01]  /*7240*/  UIMAD.WIDE.U32 UR6, UR45, UR10, UR6 ;  /* 0x0000000a2d0672a5 */ /* 0x000fe2000f8e0006 */
[----:B------:R3:W5:Y:S01]  /*7250*/  LD.E.128 R4, desc[UR52][R10.64] ;  /* 0x000000340a047980 */ /* 0x000762000c101d00 */
[----:B------:R-:W-:-:S02]  /*7260*/  ULDC.64 UR8, c[0x0][0xaf0] ;  /* 0x0002bc0000087ab9 */ /* 0x000fc40000000a00 */
[----:B------:R-:W-:Y:S01]  /*7270*/  UIADD3 UR7, UR7, UR4, URZ ;  /* 0x0000000407077290 */ /* 0x000fe2000fffe03f */
[----:B------:R-:W5:Y:S04]  /*7280*/  LD.E.128 R12, desc[UR52][R12.64] ;  /* 0x000000340c0c7980 */ /* 0x000f68000c101d00 */
[----:B------:R-:W5:Y:S01]  /*7290*/  LD.E.128 R32, desc[UR52][R32.64] ;  /* 0x0000003420207980 */ /* 0x000f62000c101d00 */
[----:B---3--:R-:W-:Y:S01]  /*72a0*/  IMAD R10, R3, 0xc0, R0 ;  /* 0x000000c0030a7824 */ /* 0x008fe200078e0200 */
[----:B------:R-:W-:Y:S02]  /*72b0*/  UIMAD UR4, UR41, UR8, URZ ;  /* 0x00000008290472a4 */ /* 0x000fe4000f8e023f */
[----:B------:R-:W5:Y:S01]  /*72c0*/  LD.E.128 R24, desc[UR52][R24.64] ;  /* 0x0000003418187980 */ /* 0x000f62000c101d00 */
[----:B-1----:R-:W-:Y:S01]  /*72d0*/  @P1 IMAD.HI.U32 R0, R10, R9, RZ ;  /* 0x000000090a001227 */ /* 0x002fe200078e00ff */
[----:B------:R-:W-:-:S02]  /*72e0*/  UIMAD UR4, UR40, UR9, UR4 ;  /* 0x00000009280472a4 */ /* 0x000fc4000f8e0204 */
[----:B------:R-:W5:Y:S01]  /*72f0*/  LD.E.128 R36, desc[UR52][R36.64] ;  /* 0x0000003424247980 */ /* 0x000f62000c101d00 */
[----:B------:R-:W-:Y:S01]  /*7300*/  IMAD.MOV.U32 R3, RZ, RZ, R10 ;  /* 0x000000ffff037224 */ /* 0x000fe200078e000a */
[----:B0-----:R-:W-:Y:S01]  /*7310*/  @P1 SHF.R.U32.HI R3, RZ, R21, R0 ;  /* 0x00000015ff031219 */ /* 0x001fe20000011600 */
[----:B------:R-:W-:Y:S01]  /*7320*/  UIMAD.WIDE.U32 UR6, UR40, UR8, UR6 ;  /* 0x00000008280672a5 */ /* 0x000fe2000f8e0006 */
[----:B------:R-:W5:Y:S02]  /*7330*/  LD.E.128 R28, desc[UR52][R28.64] ;  /* 0x000000341c1c7980 */ /* 0x000f64000c101d00 */
[--C-:B------:R-:W-:Y:S01]  /*7340*/  SHF.R.S32.HI R0, RZ, 0x1f, R3.reuse ;  /* 0x0000001fff007819 */ /* 0x100fe20000011403 */
[----:B------:R-:W-:Y:S01]  /*7350*/  UIADD3 UR4, UR7, UR4, URZ ;  /* 0x0000000407047290 */ /* 0x000fe2000fffe03f */
[----:B------:R-:W-:Y:S01]  /*7360*/  IMAD.MOV R11, RZ, RZ, -R3 ;  /* 0x000000ffff0b7224 */ /* 0x000fe200078e0a03 */
[----:B------:R-:W-:Y:S01]  /*7370*/  ULDC.64 UR8, c[0x0][0xae0] ;  /* 0x0002b80000087ab9 */ /* 0x000fe20000000a00 */
[----:B------:R-:W-:Y:S01]  /*7380*/  IMAD.U32 R9, RZ, RZ, UR7 ;  /* 0x00000007ff097e24 */ /* 0x000fe2000f8e00ff */
[----:B------:R-:W-:Y:S01]  /*7390*/  @!PT LDS RZ, [RZ] ;  /* 0x00000000fffff984 */ /* 0x000fe20000000800 */
[----:B------:R-:W-:Y:S01]  /*73a0*/  @!PT LDS RZ, [RZ] ;  /* 0x00000000fffff984 */ /* 0x000fe20000000800 */
[----:B------:R-:W-:Y:S01]  /*73b0*/  @!PT LDS RZ, [RZ] ;  /* 0x00000000fffff984 */ /* 0x000fe20000000800 */
[----:B------:R-:W-:Y:S01]  /*73c0*/  @!PT LDS RZ, [RZ] ;  /* 0x00000000fffff984 */ /* 0x000fe20000000800 */
[----:B------:R0:W-:Y:S06]  /*73d0*/  MEMBAR.ALL.CTA ;  /* 0x0000000000007992 */ /* 0x0001ec0000008000 */
[----:B0-----:R-:W0:Y:S01]  /*73e0*/  FENCE.VIEW.ASYNC.S ;  /* 0x00000000000073c6 */ /* 0x001e220000000000 */
[----:B------:R-:W-:-:S02]  /*73f0*/  IMAD R0, R0, UR8, RZ ;  /* 0x0000000800007c24 */ /* 0x000fc4000f8e02ff */
[----:B------:R-:W-:Y:S02]  /*7400*/  IMAD R11, R44, R11, R10 ;  /* 0x0000000b2c0b7224 */ /* 0x000fe400078e020a */
[----:B--2---:R-:W-:Y:S01]  /*7410*/  IMAD.U32 R8, RZ, RZ, UR6 ;  /* 0x00000006ff087e24 */ /* 0x004fe2000f8e00ff */
        /* <DEDUP_REMOVED lines=17> */
[----:B------:R-:W-:Y:S01]  /*7530*/  PRMT R2, RZ, 0x654, R2 ;  /* 0x00000654ff027816 */ /* 0x000fe20000000002 */
[----:B0-----:R0:W1:Y:S01]  /*7540*/  SHFL.IDX PT, R8, R40, RZ, 0x1c1f ;  /* 0x001c1fff28087589 */ /* 0x00106200000e0000 */
[----:B------:R-:W-:Y:S02]  /*7550*/  BSSY B1, `(.L_x_8618) ;  /* 0x0000011000017945 */ /* 0x000fe40003800000 */
[----:B------:R0:W-:Y:S01]  /*7560*/  SYNCS.ARRIVE.TRANS64.RED.A1T0 RZ, [R2+URZ], RZ ;  /* 0x000000ff02ff79a7 */ /* 0x0001e2000810043f */
[----:B------:R0:W2:Y:S01]  /*7570*/  SHFL.IDX PT, R9, R41, RZ, 0x1c1f ;  /* 0x001c1fff29097589 */ /* 0x0000a200000e0000 */
[----:B------:R-:W-:Y:S01]  /*7580*/  SHF.R.S32.HI R45, RZ, 0x1f, R17 ;  /* 0x0000001fff2d7819 */ /* 0x000fe20000011411 */
[----:B------:R-:W-:Y:S06]  /*7590*/  @P0 BRA `(.L_x_8619) ;  /* 0x0000000000300947 */ /* 0x000fec0003800000 */
[----:B------:R-:W-:Y:S02]  /*75a0*/  ULDC UR4, c[0x0][0xac8] ;  /* 0x0002b20000047ab9 */ /* 0x000fe40000000800 */
[----:B------:R-:W-:Y:S02]  /*75b0*/  ISETP.GE.AND P1, PT, R17, UR4, PT ;  /* 0x0000000411007c0c */ /* 0x000fe4000bf26270 */
[----:B------:R-:W-:Y:S02]  /*75c0*/  ISETP.GE.AND P2, PT, R18, UR4, PT ;  /* 0x0000000412007c0c */ /* 0x000fe4000bf46270 */
[----:B------:R-:W-:-:S09]  /*75d0*/  ISETP.GE.AND P0, PT, R16, UR4, PT ;  /* 0x0000000410007c0c */ /* 0x000fd2000bf06270 */
[CC--:B-1----:R-:W-:Y:S02]  /*75e0*/  @!P1 LEA R10, P3, R17.reuse, R8.reuse, 0x1 ;  /* 0x00000008110a9211 */ /* 0x0c2fe400078608ff */
[----:B------:R-:W-:Y:S02]  /*75f0*/  @!P2 LEA R20, P4, R18, R8, 0x1 ;  /* 0x000000081214a211 */ /* 0x000fe400078808ff */
[----:B0-2---:R-:W-:Y:S01]  /*7600*/  @!P0 IMAD.WIDE R2, R16, 0x2, R8 ;  /* 0x0000000210028825 */ /* 0x005fe200078e0208 */
[-C--:B------:R-:W-:Y:S02]  /*7610*/  @!P1 LEA.HI.X R11, R17, R9.reuse, R45, 0x1, P3 ;  /* 0x00000009110b9211 */ /* 0x080fe400018f0c2d */
[----:B------:R-:W-:Y:S02]  /*7620*/  @!P2 LEA.HI.X R21, R18, R9, R157, 0x1, P4 ;  /* 0x000000091215a211 */ /* 0x000fe400020f0c9d */
[----:B-----5:R3:W-:Y:S04]  /*7630*/  @!P0 ST.E.128 desc[UR52][R2.64], R12 ;  /* 0x0000000c02008985 */ /* 0x0207e8000c101d34 */
[----:B------:R3:W-:Y:S04]  /*7640*/  @!P1 ST.E.128 desc[UR52][R10.64], R32 ;  /* 0x000000200a009985 */ /* 0x0007e8000c101d34 */
[----:B------:R3:W-:Y:S02]  /*7650*/  @!P2 ST.E.128 desc[UR52][R20.64], R36 ;  /* 0x000000241400a985 */ /* 0x0007e4000c101d34 */
.L_x_8619:
[----:B------:R-:W-:Y:S05]  /*7660*/  BSYNC B1 ;  /* 0x0000000000017941 */ /* 0x000fea0003800000 */
.L_x_8618:
[----:B------:R-:W-:Y:S01]  /*7670*/  VIADD R0, R43, 0x60 ;  /* 0x000000602b007836 */ /* 0x000fe20000000000 */
[----:B--2---:R2:W4:Y:S04]  /*7680*/  SHFL.IDX PT, R9, R41, 0x1, 0x1c1f ;  /* 0x003c1f0029097f89 */ /* 0x00452800000e0000 */
[----:B------:R-:W-:Y:S01]  /*7690*/  ISETP.GE.AND P0, PT, R0, R42, PT ;  /* 0x0000002a0000720c */ /* 0x000fe20003f06270 */
[----:B-1----:R2:W1:-:S12]  /*76a0*/  SHFL.IDX PT, R8, R40, 0x1, 0x1c1f ;  /* 0x003c1f0028087f89 */ /* 0x00245800000e0000 */
[----:B--2---:R-:W-:Y:S05]  /*76b0*/  @P0 BRA `(.L_x_8620) ;  /* 0x0000000800cc0947 */ /* 0x004fea0003800000 */
[----:B------:R-:W-:Y:S02]  /*76c0*/  ULDC UR4, c[0x0][0xac8] ;  /* 0x0002b20000047ab9 */ /* 0x000fe40000000800 */
[----:B------:R-:W-:Y:S02]  /*76d0*/  ISETP.GE.AND P2, PT, R17, UR4, PT ;  /* 0x0000000411007c0c */ /* 0x000fe4000bf46270 */
[----:B------:R-:W-:-:S11]  /*76e0*/  ISETP.GE.AND P1, PT, R16, UR4, PT ;  /* 0x0000000410007c0c */ /* 0x000fd6000bf26270 */
[C---:B-1-3--:R-:W-:Y:S02]  /*76f0*/  @!P2 LEA R10, P0, R17.reuse, R8, 0x1 ;  /* 0x00000008110aa211 */ /* 0x04afe400078008ff */
[----:B0---4-:R-:W-:Y:S02]  /*7700*/  @!P1 IMAD.WIDE R2, R16, 0x2, R8 ;  /* 0x0000000210029825 */ /* 0x011fe400078e0208 */
[----:B------:R-:W-:Y:S02]  /*7710*/  @!P2 LEA.HI.X R11, R17, R9, R45, 0x1, P0 ;  /* 0x00000009110ba211 */ /* 0x000fe400000f0c2d */
[----:B------:R-:W-:Y:S01]  /*7720*/  ISETP.GE.AND P0, PT, R18, UR4, PT ;  /* 0x0000000412007c0c */ /* 0x000fe2000bf06270 */
[----:B-----5:R2:W-:Y:S04]  /*7730*/  @!P1 ST.E.128 desc[UR52][R2.64], R4 ;  /* 0x0000000402009985 */ /* 0x0205e8000c101d34 */
[----:B------:R2:W-:Y:S08]  /*7740*/  @!P2 ST.E.128 desc[UR52][R10.64], R24 ;  /* 0x000000180a00a985 */ /* 0x0005f0000c101d34 */
[----:B------:R-:W-:Y:S05]  /*7750*/  @P0 BRA `(.L_x_8620) ;  /* 0x0000000800a40947 */ /* 0x000fea0003800000 */
[----:B--2---:R-:W-:-:S04]  /*7760*/  LEA R2, P0, R18, R8, 0x1 ;  /* 0x0000000812027211 */ /* 0x004fc800078008ff */
[----:B------:R-:W-:-:S05]  /*7770*/  LEA.HI.X R3, R18, R9, R157, 0x1, P0 ;  /* 0x0000000912037211 */ /* 0x000fca00000f0c9d */
[----:B------:R0:W-:Y:S01]  /*7780*/  ST.E.128 desc[UR52][R2.64], R28 ;  /* 0x0000001c02007985 */ /* 0x0001e2000c101d34 */
[----:B------:R-:W-:Y:S05]  /*7790*/  BRA `(.L_x_8620) ;  /* 0x0000000800947947 */ /* 0x000fea0003800000 */
.L_x_8616:
        /* <DEDUP_REMOVED lines=37> */
.L_x_8621:
        /* <DEDUP_REMOVED lines=46> */
.L_x_8623:
[----:B------:R-:W-:Y:S05]  /*7cd0*/  BSYNC B1 ;  /* 0x0000000000017941 */ /* 0x000fea0003800000 */
.L_x_8622:
[----:B0-----:R-:W0:Y:S01]  /*7ce0*/  @P0 LDC R3, c[0x0][0xbf0] ;  /* 0x0002fc00ff030b82 */ /* 0x001e220000000800 */
[----:B------:R-:W-:Y:S01]  /*7cf0*/  ULDC.64 UR12, c[0x0][0xaa0] ;  /* 0x0002a800000c7ab9 */ /* 0x000fe20000000a00 */
[----:B------:R-:W-:Y:S01]  /*7d00*/  IMAD.U32 R5, RZ, RZ, UR44 ;  /* 0x0000002cff057e24 */ /* 0x000fe2000f8e00ff */
[----:B------:R-:W-:Y:S01]  /*7d10*/  UIMAD UR8, UR9, UR12, URZ ;  /* 0x0000000c090872a4 */ /* 0x000fe2000f8e023f */
[----:B------:R-:W-:Y:S01]  /*7d20*/  IMAD R2, R19, 0x60, R22 ;  /* 0x0000006013027824 */ /* 0x000fe200078e0216 */
        /* <DEDUP_REMOVED lines=32> */
[----:B------:R-:W-:Y:S02]  /*7f30*/  IMAD.U32 R9, RZ, RZ, UR44 ;  /* 0x0000002cff097e24 */ /* 0x000fe4000f8e00ff */
[----:B------:R-:W-:Y:S02]  /*7f40*/  IMAD R4, R4, UR6, RZ ;  /* 0x0000000604047c24 */ /* 0x000fe4000f8e02ff */
[----:B-----5:R-:W-:Y:S02]  /*7f50*/  IMAD R11, R0, R11, RZ ;  /* 0x0000000b000b7224 */ /* 0x020fe400078e02ff */
[----:B------:R-:W-:Y:S02]  /*7f60*/  IMAD R0, R9, 0xc0, R22 ;  /* 0x000000c009007824 */ /* 0x000fe400078e0216 */
[----:B------:R-:W-:-:S02]  /*7f70*/  IMAD R5, R7, UR7, R4 ;  /* 0x0000000707057c24 */ /* 0x000fc4000f8e0204 */
[----:B------:R-:W-:Y:S01]  /*7f80*/  IMAD.WIDE.U32 R2, R7, UR6, R2 ;  /* 0x0000000607027c25 */ /* 0x000fe2000f8e0002 */
[----:B------:R-:W-:Y:S01]  /*7f90*/  ISETP.GE.AND P0, PT, R0, R11, PT ;  /* 0x0000000b0000720c */ /* 0x000fe20003f06270 */
[----:B------:R-:W-:Y:S02]  /*7fa0*/  ULDC.64 UR6, c[0x0][0xa80] ;  /* 0x0002a00000067ab9 */ /* 0x000fe40000000a00 */
[----:B------:R-:W-:Y:S01]  /*7fb0*/  IMAD.IADD R3, R3, 0x1, R5 ;  /* 0x0000000103037824 */ /* 0x000fe200078e0205 */
[----:B------:R-:W-:-:S04]  /*7fc0*/  LEA R4, P1, R2, UR6, 0x1 ;  /* 0x0000000602047c11 */ /* 0x000fc8000f8208ff */
[----:B------:R-:W-:Y:S02]  /*7fd0*/  LEA.HI.X R5, R2, UR7, R3, 0x1, P1 ;  /* 0x0000000702057c11 */ /* 0x000fe400088f0c03 */
[----:B------:R0:W1:Y:S04]  /*7fe0*/  SHFL.IDX PT, R2, R4, RZ, 0x1c1f ;  /* 0x001c1fff04027589 */ /* 0x00006800000e0000 */
[----:B------:R0:W2:Y:S01]  /*7ff0*/  SHFL.IDX PT, R3, R5, RZ, 0x1c1f ;  /* 0x001c1fff05037589 */ /* 0x0000a200000e0000 */
[----:B------:R-:W-:Y:S05]  /*8000*/  @P0 BRA `(.L_x_8625) ;  /* 0x0000000000300947 */ /* 0x000fea0003800000 */
        /* <DEDUP_REMOVED lines=9> */
[----:B------:R3:W-:Y:S04]  /*80a0*/  @!P2 ST.E.128 desc[UR52][R6.64], RZ ;  /* 0x000000ff0600a985 */ /* 0x0007e8000c101d34 */
[----:B------:R3:W-:Y:S04]  /*80b0*/  @!P3 ST.E.128 desc[UR52][R8.64], RZ ;  /* 0x000000ff0800b985 */ /* 0x0007e8000c101d34 */
[----:B------:R3:W-:Y:S02]  /*80c0*/  @!P4 ST.E.128 desc[UR52][R12.64], RZ ;  /* 0x000000ff0c00c985 */ /* 0x0007e4000c101d34 */
.L_x_8625:
[----:B------:R-:W-:Y:S05]  /*80d0*/  BSYNC B1 ;  /* 0x0000000000017941 */ /* 0x000fea0003800000 */
.L_x_8624:
[----:B------:R-:W-:Y:S01]  /*80e0*/  VIADD R0, R0, 0x60 ;  /* 0x0000006000007836 */ /* 0x000fe20000000000 */
[----:B--2---:R2:W4:Y:S04]  /*80f0*/  SHFL.IDX PT, R3, R5, 0x1, 0x1c1f ;  /* 0x003c1f0005037f89 */ /* 0x00452800000e0000 */
        /* <DEDUP_REMOVED lines=9> */
[----:B0---4-:R-:W-:Y:S01]  /*8190*/  @!P2 IMAD.WIDE R4, R16, 0x2, R2 ;  /* 0x000000021004a825 */ /* 0x011fe200078e0202 */
[-C--:B------:R-:W-:Y:S02]  /*81a0*/  @!P3 LEA.HI.X R7, R17, R3.reuse, R10, 0x1, P0 ;  /* 0x000000031107b211 */ /* 0x080fe400000f0c0a */
[----:B------:R-:W-:Y:S02]  /*81b0*/  @!P4 LEA.HI.X R9, R18, R3, R157, 0x1, P1 ;  /* 0x000000031209c211 */ /* 0x000fe400008f0c9d */
[----:B------:R0:W-:Y:S04]  /*81c0*/  @!P2 ST.E.128 desc[UR52][R4.64], RZ ;  /* 0x000000ff0400a985 */ /* 0x0001e8000c101d34 */
[----:B------:R0:W-:Y:S04]  /*81d0*/  @!P3 ST.E.128 desc[UR52][R6.64], RZ ;  /* 0x000000ff0600b985 */ /* 0x0001e8000c101d34 */
[----:B------:R0:W-:Y:S02]  /*81e0*/  @!P4 ST.E.128 desc[UR52][R8.64], RZ ;  /* 0x000000ff0800c985 */ /* 0x0001e4000c101d34 */
.L_x_8620:
[----:B------:R-:W-:Y:S05]  /*81f0*/  BSYNC B0 ;  /* 0x0000000000007941 */ /* 0x000fea0003800000 */
.L_x_8615:
[----:B------:R-:W-:Y:S02]  /*8200*/  ULDC UR4, c[0x0][0xc3c] ;  /* 0x00030f0000047ab9 */ /* 0x000fe40000000800 */
[----:B------:R-:W-:-:S13]  /*8210*/  ISETP.GE.AND P0, PT, R47, UR4, PT ;  /* 0x000000042f007c0c */ /* 0x000fda000bf06270 */
[----:B------:R-:W-:Y:S05]  /*8220*/  @!P0 BRA `(.L_x_8626) ;  /* 0xffffff8800e88947 */ /* 0x000fea000383ffff */
[----:B------:R-:W-:Y:S05]  /*8230*/  EXIT ;  /* 0x000000000000794d */ /* 0x000fea0003800000 */
.L_x_8589:
        /* <DEDUP_REMOVED lines=19> */
[----:B------:R1:W-:Y:S01]  /*8370*/  STL [R1], R4 ;  /* 0x0000000401007387 */ /* 0x0003e20000100800 */
[----:B------:R-:W-:Y:S06]  /*8380*/  BAR.ARV 0x4, 0x200 ;  /* 0x0108000000007b1d */ /* 0x000fec0000002000 */
[----:B------:R-:W-:Y:S07]  /*8390*/  BRA `(.L_x_8628) ;  /* 0x0000000800307947 */ /* 0x000fee0003800000 */
.L_x_8627:
        /* <DEDUP_REMOVED lines=28> */
[----:B-1----:R-:W-:Y:S02]  /*8560*/  SEL R7, R2, RZ, P5 ;  /* 0x000000ff02077207 */ /* 0x002fe40002800000 */
[----:B------:R-:W1:Y:S03]  /*8570*/  LDC R2, c[0x0][0xc38] ;  /* 0x00030e00ff027b82 */ /* 0x000e660000000800 */
[----:B------:R-:W-:Y:S02]  /*8580*/  IMAD.IADD R11, R8, 0x1, R7 ;  /* 0x00000001080b7824 */ /* 0x000fe400078e0207 */
[----:B------:R-:W-:-:S03]  /*8590*/  IMAD.MOV.U32 R7, RZ, RZ, RZ ;  /* 0x000000ffff077224 */ /* 0x000fc600078e00ff */
[----:B------:R-:W1:Y:S02]  /*85a0*/  SHFL.IDX PT, R9, R11, 0x1f, 0x1f ;  /* 0x03e01f000b097f89 */ /* 0x000e6400000e0000 */
[----:B-1----:R-:W-:-:S04]  /*85b0*/  IMAD R9, R9, R2, RZ ;  /* 0x0000000209097224 */ /* 0x002fc800078e02ff */
[----:B------:R-:W-:Y:S01]  /*85c0*/  IMAD.MOV.U32 R10, RZ, RZ, R9 ;  /* 0x000000ffff0a7224 */ /* 0x000fe200078e0009 */
[----:B0-----:R-:W-:-:S13]  /*85d0*/  ISETP.GT.AND P6, PT, R9, R6, PT ;  /* 0x000000060900720c */ /* 0x001fda0003fc4270 */
[----:B------:R-:W-:Y:S05]  /*85e0*/  @P6 BRA `(.L_x_8629) ;  /* 0x0000000000a46947 */ /* 0x000fea0003800000 */
[----:B------:R-:W-:Y:S01]  /*85f0*/  IMAD.MOV.U32 R9, RZ, RZ, R10 ;  /* 0x000000ffff097224 */ /* 0x000fe200078e000a */
[----:B------:R-:W-:Y:S01]  /*8600*/  UMOV UR45, URZ ;  /* 0x0000003f002d7c82 */ /* 0x000fe20008000000 */
[----:B------:R-:W-:Y:S01]  /*8610*/  ULDC UR6, c[0x0][0xc3c] ;  /* 0x00030f0000067ab9 */ /* 0x000fe20000000800 */
[----:B------:R-:W-:-:S05]  /*8620*/  ULDC UR5, c[0x0][0xc3c] ;  /* 0x00030f0000057ab9 */ /* 0x000fca0000000800 */
.L_x_8633:
        /* <DEDUP_REMOVED lines=14> */
.L_x_8632:
[----:B------:R-:W-:Y:S05]  /*8710*/  BSYNC B0 ;  /* 0x0000000000007941 */ /* 0x000fea0003800000 */
.L_x_8631:
        /* <DEDUP_REMOVED lines=21> */
[----:B------:R-:W-:-:S07]  /*8870*/  IMAD.MOV.U32 R11, RZ, RZ, R13 ;  /* 0x000000ffff0b7224 */ /* 0x000fce00078e000d */
.L_x_8629:
        /* <DEDUP_REMOVED lines=17> */
.L_x_8634:
[----:B0-----:R-:W-:Y:S01]  /*8990*/  IMAD.MOV R9, RZ, RZ, -R3 ;  /* 0x000000ffff097224 */ /* 0x001fe200078e0a03 */
[----:B------:R-:W-:Y:S01]  /*89a0*/  UIADD3 UR45, UR4, UR45, URZ ;  /* 0x0000002d042d7290 */ /* 0x000fe2000fffe03f */
[----:B--2---:R-:W-:Y:S01]  /*89b0*/  IMAD R10, R7, R2, R10 ;  /* 0x00000002070a7224 */ /* 0x004fe200078e020a */
[----:B------:R-:W-:Y:S01]  /*89c0*/  IABS R2, R4 ;  /* 0x0000000400027213 */ /* 0x000fe20000000000 */
[----:B------:R-:W-:Y:S02]  /*89d0*/  IMAD.MOV.U32 R7, RZ, RZ, R9 ;  /* 0x000000ffff077224 */ /* 0x000fe400078e0009 */
[----:B------:R-:W-:Y:S01]  /*89e0*/  IMAD.IADD R9, R6, 0x1, -R10 ;  /* 0x0000000106097824 */ /* 0x000fe200078e0a0a */
[----:B------:R0:W-:Y:S01]  /*89f0*/  STL [R1], R10 ;  /* 0x0000000a01007387 */ /* 0x0001e20000100800 */
[----:B------:R-:W-:-:S03]  /*8a00*/  IMAD R7, R7, R8, RZ ;  /* 0x0000000807077224 */ /* 0x000fc600078e02ff */
[----:B------:R-:W-:Y:S01]  /*8a10*/  IABS R6, R9 ;  /* 0x0000000900067213 */ /* 0x000fe20000000000 */
[----:B0-----:R-:W-:Y:S02]  /*8a20*/  IMAD.MOV R10, RZ, RZ, -R2 ;  /* 0x000000ffff0a7224 */ /* 0x001fe400078e0a02 */
[----:B------:R-:W-:-:S04]  /*8a30*/  IMAD.MOV.U32 R2, RZ, RZ, RZ ;  /* 0x000000ffff027224 */ /* 0x000fc800078e00ff */
[----:B------:R-:W-:-:S04]  /*8a40*/  IMAD.HI.U32 R2, R3, R7, R2 ;  /* 0x0000000703027227 */ /* 0x000fc800078e0002 */
[----:B------:R-:W-:Y:S02]  /*8a50*/  IMAD.MOV.U32 R3, RZ, RZ, R6 ;  /* 0x000000ffff037224 */ /* 0x000fe400078e0006 */
        /* <DEDUP_REMOVED lines=18> */
.L_x_8630:
[----:B------:R0:W-:Y:S01]  /*8b80*/  STL [R1], R6 ;  /* 0x0000000601007387 */ /* 0x0001e20000100800 */
[----:B------:R-:W-:-:S03]  /*8b90*/  UMOV UR36, URZ ;  /* 0x0000003f00247c82 */ /* 0x000fc60008000000 */
[----:B------:R0:W-:Y:S02]  /*8ba0*/  STL [R1+0x4], RZ ;  /* 0x000004ff01007387 */ /* 0x0001e40000100800 */
.L_x_8635:
[----:B------:R-:W3:Y:S04]  /*8bb0*/  LDL R8, [R1+0x4] ;  /* 0x0000040001087983 */ /* 0x000ee80000100800 */
[----:B------:R-:W4:Y:S01]  /*8bc0*/  LDL R4, [R1] ;  /* 0x0000000001047983 */ /* 0x000f220000100800 */
[----:B------:R-:W-:-:S13]  /*8bd0*/  ISETP.NE.AND P0, PT, R5, RZ, PT ;  /* 0x000000ff0500720c */ /* 0x000fda0003f05270 */
[----:B------:R-:W5:Y:S01]  /*8be0*/  @!P0 S2R R3, SR_CgaCtaId ;  /* 0x0000000000038919 */ /* 0x000f620000008800 */
[----:B--2---:R-:W-:Y:S01]  /*8bf0*/  @!P0 MOV R2, 0x400 ;  /* 0x0000040000028802 */ /* 0x004fe20000000f00 */
[----:B0-----:R-:W-:Y:S02]  /*8c00*/  IMAD.U32 R6, RZ, RZ, UR36 ;  /* 0x00000024ff067e24 */ /* 0x001fe4000f8e00ff */
[----:B------:R-:W-:Y:S01]  /*8c10*/  IMAD.U32 R7, RZ, RZ, UR45 ;  /* 0x0000002dff077e24 */ /* 0x000fe2000f8e00ff */
[----:B-----5:R-:W-:Y:S01]  /*8c20*/  @!P0 LEA R2, R3, R2, 0x18 ;  /* 0x0000000203028211 */ /* 0x020fe200078ec0ff */
[----:B---3--:R-:W-:-:S05]  /*8c30*/  IMAD.MOV.U32 R5, RZ, RZ, R8 ;  /* 0x000000ffff057224 */ /* 0x008fca00078e0008 */
[----:B----4-:R2:W-:Y:S01]  /*8c40*/  @!P0 STS.128 [R2+0x19cd0], R4 ;  /* 0x019cd00402008388 */ /* 0x0105e20000000c00 */
[----:B------:R-:W-:Y:S06]  /*8c50*/  BAR.ARV 0x5, 0x200 ;  /* 0x0148000000007b1d */ /* 0x000fec0000002000 */
.L_x_8628:
[----:B------:R-:W-:Y:S01]  /*8c60*/  ULDC UR4, c[0x0][0xc3c] ;  /* 0x00030f0000047ab9 */ /* 0x000fe20000000800 */
[----:B------:R3:W-:Y:S01]  /*8c70*/  STL [R1+0x14], RZ ;  /* 0x000014ff01007387 */ /* 0x0007e20000100800 */
[----:B------:R-:W-:Y:S01]  /*8c80*/  UISETP.GE.AND UP0, UPT, UR45, UR4, UPT ;  /* 0x000000042d00728c */ /* 0x000fe2000bf06270 */
[----:B------:R-:W-:Y:S02]  /*8c90*/  IMAD.MOV.U32 R23, RZ, RZ, 0x1 ;  /* 0x00000001ff177424 */ /* 0x000fe400078e00ff */
[----:B------:R-:W-:-:S03]  /*8ca0*/  IMAD.MOV.U32 R18, RZ, RZ, RZ ;  /* 0x000000ffff127224 */ /* 0x000fc600078e00ff */
[----:B------:R-:W-:-:S13]  /*8cb0*/  PLOP3.LUT P0, PT, PT, PT, UP0, 0x80, 0x0 ;  /* 0x000000000000781c */ /* 0x000fda0003f0f008 */
[----:B---3--:R-:W-:Y:S05]  /*8cc0*/  @P0 BRA `(.L_x_8636) ;  /* 0x0000004400600947 */ /* 0x008fea0003800000 */
[----:B------:R-:W3:Y:S01]  /*8cd0*/  S2R R10, SR_TID.X ;  /* 0x00000000000a7919 */ /* 0x000ee20000002100 */
[----:B------:R-:W4:Y:S01]  /*8ce0*/  S2UR UR5, SR_CgaCtaId ;  /* 0x00000000000579c3 */ /* 0x000f220000008800 */
[----:B------:R-:W-:Y:S01]  /*8cf0*/  IMAD.SHL.U32 R9, R0, 0x800, RZ ;  /* 0x0000080000097824 */ /* 0x000fe200078e00ff */
[----:B------:R-:W-:Y:S01]  /*8d00*/  UMOV UR4, 0x400 ;  /* 0x0000040000047882 */ /* 0x000fe20000000000 */
[----:B------:R-:W-:Y:S01]  /*8d10*/  STL [R1+0x14], RZ ;  /* 0x000014ff01007387 */ /* 0x000fe20000100800 */
[----:B------:R-:W-:Y:S01]  /*8d20*/  IMAD.MOV.U32 R23, RZ, RZ, 0x1 ;  /* 0x00000001ff177424 */ /* 0x000fe200078e00ff */
[----:B------:R-:W-:Y:S01]  /*8d30*/  ULDC UR43, c[0x0][0xc] ;  /* 0x00000300002b7ab9 */ /* 0x000fe20000000800 */
[----:B------:R-:W-:Y:S01]  /*8d40*/  IMAD.MOV.U32 R18, RZ, RZ, RZ ;  /* 0x000000ffff127224 */ /* 0x000fe200078e00ff */
[----:B------:R-:W-:Y:S02]  /*8d50*/  ULOP3.LUT UR38, UR42, 0x1, URZ, 0xfc, !UPT ;  /* 0x000000012a267892 */ /* 0x000fe4000f8efc3f */
[----:B------:R-:W-:Y:S01]  /*8d60*/  ULOP3.LUT UR44, UR42, 0x2, URZ, 0xfc, !UPT ;  /* 0x000000022a2c7892 */ /* 0x000fe2000f8efc3f */
[----:B------:R-:W-:Y:S01]  /*8d70*/  ULDC.64 UR50, c[0x0][0x198] ;  /* 0x0000660000327ab9 */ /* 0x000fe20000000a00 */
[----:B----4-:R-:W-:-:S06]  /*8d80*/  ULEA UR4, UR5, UR4, 0x18 ;  /* 0x0000000405047291 */ /* 0x010fcc000f8ec03f */
[----:B------:R-:W-:Y:S01]  /*8d90*/  IMAD.U32 R16, RZ, RZ, UR4 ;  /* 0x00000004ff107e24 */ /* 0x000fe2000f8e00ff */
[C---:B---3--:R-:W-:Y:S01]  /*8da0*/  LOP3.LUT R8, R10.reuse, 0x7f, RZ, 0xc0, !PT ;  /* 0x0000007f0a087812 */ /* 0x048fe200078ec0ff */
[C---:B0-----:R-:W-:Y:S01]  /*8db0*/  IMAD.SHL.U32 R3, R10.reuse, 0x20, RZ ;  /* 0x000000200a037824 */ /* 0x041fe200078e00ff */
[----:B-12---:R-:W-:Y:S01]  /*8dc0*/  SHF.R.U32.HI R4, RZ, 0x1, R10 ;  /* 0x00000001ff047819 */ /* 0x006fe2000001160a */
[C---:B------:R-:W-:Y:S01]  /*8dd0*/  IMAD.SHL.U32 R2, R10.reuse, 0x10, RZ ;  /* 0x000000100a027824 */ /* 0x040fe200078e00ff */
[----:B------:R-:W-:Y:S01]  /*8de0*/  LOP3.LUT P0, RZ, R10, 0x4, RZ, 0xc0, !PT ;  /* 0x000000040aff7812 */ /* 0x000fe2000780c0ff */
[----:B------:R-:W-:Y:S01]  /*8df0*/  IMAD.SHL.U32 R6, R8, 0x10, RZ ;  /* 0x0000001008067824 */ /* 0x000fe200078e00ff */
[C---:B------:R-:W-:Y:S01]  /*8e00*/  LOP3.LUT R5, R3.reuse, 0x360, RZ, 0xc0, !PT ;  /* 0x0000036003057812 */ /* 0x040fe200078ec0ff */
[C---:B------:R-:W-:Y:S01]  /*8e10*/  IMAD.SHL.U32 R11, R10.reuse, 0x2, RZ ;  /* 0x000000020a0b7824 */ /* 0x040fe200078e00ff */
[----:B------:R-:W-:Y:S01]  /*8e20*/  LOP3.LUT R3, R3, 0x80, RZ, 0xc0, !PT ;  /* 0x0000008003037812 */ /* 0x000fe200078ec0ff */
[----:B------:R-:W-:Y:S01]  /*8e30*/  IMAD.SHL.U32 R0, R10, 0x80, RZ ;  /* 0x000000800a007824 */ /* 0x000fe200078e00ff */
[----:B------:R-:W-:Y:S01]  /*8e40*/  LOP3.LUT R7, R2, 0x60, RZ, 0xc0, !PT ;  /* 0x0000006002077812 */ /* 0x000fe200078ec0ff */
[----:B------:R-:W-:Y:S01]  /*8e50*/  IMAD.SHL.U32 R22, R10, 0x4, RZ ;  /* 0x000000040a167824 */ /* 0x000fe200078e00ff */
[----:B------:R-:W-:-:S02]  /*8e60*/  LOP3.LUT R3, R3, 0x10, R4, 0xf8, !PT ;  /* 0x0000001003037812 */ /* 0x000fc400078ef804 */
[----:B------:R-:W-:Y:S02]  /*8e70*/  LOP3.LUT R4, R4, 0x20, RZ, 0xc0, !PT ;  /* 0x0000002004047812 */ /* 0x000fe400078ec0ff */
[--C-:B------:R-:W-:Y:S02]  /*8e80*/  LOP3.LUT R5, R5, 0x400, R6.reuse, 0xf8, !PT ;  /* 0x0000040005057812 */ /* 0x100fe400078ef806 */
[----:B------:R-:W-:Y:S02]  /*8e90*/  LOP3.LUT R13, R7, 0x700, R6, 0xf8, !PT ;  /* 0x00000700070d7812 */ /* 0x000fe400078ef806 */
[----:B------:R-:W-:Y:S02]  /*8ea0*/  LOP3.LUT R6, R2, 0x90, RZ, 0xc0, !PT ;  /* 0x0000009002067812 */ /* 0x000fe400078ec0ff */
[----:B------:R-:W-:Y:S02]  /*8eb0*/  LOP3.LUT R7, R4, 0x10, R10, 0xf8, !PT ;  /* 0x0000001004077812 */ /* 0x000fe400078ef80a */
[----:B------:R-:W-:-:S02]  /*8ec0*/  LOP3.LUT R6, R6, 0x10, R11, 0x78, !PT ;  /* 0x0000001006067812 */ /* 0x000fc400078e780b */
[----:B------:R-:W-:Y:S02]  /*8ed0*/  LOP3.LUT R4, R0, 0x400, RZ, 0xc0, !PT ;  /* 0x0000040000047812 */ /* 0x000fe400078ec0ff */
[----:B------:R-:W-:Y:S01]  /*8ee0*/  LOP3.LUT R7, R7, 0x380, R0, 0xf8, !PT ;  /* 0x0000038007077812 */ /* 0x000fe200078ef800 */
[----:B------:R-:W-:Y:S01]  /*8ef0*/  IMAD.SHL.U32 R0, R10, 0x40, RZ ;  /* 0x000000400a007824 */ /* 0x000fe200078e00ff */
[----:B------:R-:W-:Y:S02]  /*8f00*/  LOP3.LUT R22, R3, 0x10, R22, 0x78, !PT ;  /* 0x0000001003167812 */ /* 0x000fe400078e7816 */
[----:B------:R-:W-:Y:S02]  /*8f10*/  LOP3.LUT R13, R13, R6, RZ, 0xfc, !PT ;  /* 0x000000060d0d7212 */ /* 0x000fe400078efcff */
[----:B------:R-:W-:Y:S02]  /*8f20*/  SHF.R.U32.HI R3, RZ, 0x1, R8 ;  /* 0x00000001ff037819 */ /* 0x000fe40000011608 */
[----:B------:R-:W-:-:S02]  /*8f30*/  LOP3.LUT R4, R4, 0x800, R9, 0xf8, !PT ;  /* 0x0000080004047812 */ /* 0x000fc400078ef809 */
[----:B------:R-:W-:Y:S02]  /*8f40*/  LOP3.LUT R7, R7, 0x70, R2, 0x78, !PT ;  /* 0x0000007007077812 */ /* 0x000fe400078e7802 */
[----:B------:R-:W-:Y:S01]  /*8f50*/  LOP3.LUT R3, R3, 0x40, R0, 0xf8, !PT ;  /* 0x0000004003037812 */ /* 0x000fe200078ef800 */
[----:B------:R-:W-:Y:S01]  /*8f60*/  IMAD.IADD R0, R16, 0x1, R13 ;  /* 0x0000000110007824 */ /* 0x000fe200078e020d */
[----:B------:R-:W-:Y:S02]  /*8f70*/  LOP3.LUT R24, R4, R7, RZ, 0xfc, !PT ;  /* 0x0000000704187212 */ /* 0x000fe400078efcff */
[----:B------:R-:W-:Y:S02]  /*8f80*/  LOP3.LUT R22, R5, R22, RZ, 0xfc, !PT ;  /* 0x0000001605167212 */ /* 0x000fe400078efcff */
[----:B------:R-:W-:Y:S01]  /*8f90*/  LOP3.LUT R2, R2, 0x10, RZ, 0xc0, !PT ;  /* 0x0000001002027812 */ /* 0x000fe200078ec0ff */
[C---:B------:R-:W-:Y:S01]  /*8fa0*/  VIADD R27, R24.reuse, 0x40 ;  /* 0x00000040181b7836 */ /* 0x040fe20000000000 */
[----:B------:R0:W-:Y:S01]  /*8fb0*/  STL [R1+0x10], R0 ;  /* 0x0000100001007387 */ /* 0x0001e20000100800 */
[----:B------:R-:W-:Y:S01]  /*8fc0*/  @P0 VIADD R27, R24, 0xffffffc0 ;  /* 0xffffffc0181b0836 */ /* 0x000fe20000000000 */
[----:B------:R-:W-:-:S02]  /*8fd0*/  LOP3.LUT R3, R2, 0x20, RZ, 0xfc, !PT ;  /* 0x0000002002037812 */ /* 0x000fc400078efcff */
[C---:B------:R-:W-:Y:S02]  /*8fe0*/  LOP3.LUT R29, R22.reuse, 0x1800, RZ, 0xfc, !PT ;  /* 0x00001800161d7812 */ /* 0x040fe400078efcff */
[----:B------:R-:W-:Y:S02]  /*8ff0*/  LOP3.LUT R28, R22, 0x2800, RZ, 0xfc, !PT ;  /* 0x00002800161c7812 */ /* 0x000fe400078efcff */
[----:B0-----:R-:W-:-:S07]  /*9000*/  LOP3.LUT R0, R2, 0x40, RZ, 0xfc, !PT ;  /* 0x0000004002007812 */ /* 0x001fce00078efcff */
.L_x_8709:
        /* <DEDUP_REMOVED lines=42> */
[----:B------:R-:W-:-:S04]  /*92b0*/  IMAD.U32 R5, RZ, RZ, UR7 ;  /* 0x00000007ff057e24 */ /* 0x000fc8000f8e00ff */
[----:B------:R0:W5:Y:S04]  /*92c0*/  @P0 LDG.E R7, desc[UR52][R2.64] ;  /* 0x0000003402070981 */ /* 0x000168000c1e1900 */
[----:B--2---:R1:W-:Y:S04]  /*92d0*/  STL [R1+0x8], R0 ;  /* 0x0000080001007387 */ /* 0x0043e80000100800 */
[----:B-1----:R0:W5:Y:S01]  /*92e0*/  @P1 LDG.E R0, desc[UR52][R4.64] ;  /* 0x0000003404001981 */ /* 0x002162000c1e1900 */
[----:B------:R-:W-:Y:S01]  /*92f0*/  UMOV UR40, URZ ;  /* 0x0000003f00287c82 */ /* 0x000fe20008000000 */
[----:B---3--:R-:W-:Y:S01]  /*9300*/  @P2 R2UR UR40, R6 ;  /* 0x00000000062822ca */ /* 0x008fe200000e0000 */
[----:B------:R-:W-:-:S14]  /*9310*/  @P3 BRA `(.L_x_8637) ;  /* 0x0000000000143947 */ /* 0x000fdc0003800000 */
[----:B------:R-:W-:Y:S05]  /*9320*/  @!P0 BRA `(.L_x_8637) ;  /* 0x0000000000108947 */ /* 0x000fea0003800000 */
[----:B------:R-:W0:Y:S04]  /*9330*/  LDG.E R9, desc[UR52][R2.64] ;  /* 0x0000003402097981 */ /* 0x000e28000c1e1900 */
[----:B------:R-:W0:Y:S02]  /*9340*/  LDG.E R6, desc[UR52][R2.64+0x4] ;  /* 0x0000043402067981 */ /* 0x000e24000c1e1900 */
[----:B0-----:R-:W-:-:S05]  /*9350*/  IMAD.IADD R2, R6, 0x1, -R9 ;  /* 0x0000000106027824 */ /* 0x001fca00078e0a09 */
[----:B------:R1:W-:Y:S02]  /*9360*/  STL [R1+0x8], R2 ;  /* 0x0000080201007387 */ /* 0x0003e40000100800 */
.L_x_8637:
[----:B------:R-:W-:Y:S01]  /*9370*/  UMOV UR54, URZ ;  /* 0x0000003f00367c82 */ /* 0x000fe20008000000 */
[----:B------:R-:W-:Y:S01]  /*9380*/  ULDC.64 UR6, c[0x0][0xa20] ;  /* 0x0002880000067ab9 */ /* 0x000fe20000000a00 */
[----:B-----5:R-:W-:Y:S01]  /*9390*/  @P0 R2UR UR54, R7 ;  /* 0x00000000073602ca */ /* 0x020fe200000e0000 */
[----:B------:R-:W-:Y:S01]  /*93a0*/  UMOV UR41, URZ ;  /* 0x0000003f00297c82 */ /* 0x000fe20008000000 */
[----:B------:R-:W-:Y:S01]  /*93b0*/  ISETP.NE.U32.AND P0, PT, RZ, UR6, PT ;  /* 0x00000006ff007c0c */ /* 0x000fe2000bf05070 */
[----:B------:R-:W-:Y:S01]  /*93c0*/  ULDC.64 UR4, c[0x0][0x418] ;  /* 0x0001060000047ab9 */ /* 0x000fe20000000a00 */
[----:B------:R-:W-:Y:S01]  /*93d0*/  @P1 R2UR UR41, R0 ;  /* 0x00000000002912ca */ /* 0x000fe200000e0000 */
[----:B------:R-:W-:Y:S01]  /*93e0*/  UISETP.NE.U32.AND UP0, UPT, UR4, URZ, UPT ;  /* 0x0000003f0400728c */ /* 0x000fe2000bf05070 */
[----:B------:R-:W-:Y:S01]  /*93f0*/  ISETP.NE.AND.EX P0, PT, RZ, UR7, PT, P0 ;  /* 0x00000007ff007c0c */ /* 0x000fe2000bf05300 */
[----:B------:R-:W-:Y:S01]  /*9400*/  IMAD.U32 R25, RZ, RZ, UR46 ;  /* 0x0000002eff197e24 */ /* 0x000fe2000f8e00ff */
[----:B------:R-:W-:Y:S01]  /*9410*/  ULDC UR4, c[0x0][0x424] ;  /* 0x0001090000047ab9 */ /* 0x000fe20000000800 */
[----:B------:R-:W-:-:S03]  /*9420*/  UISETP.NE.AND.EX UP0, UPT, UR5, URZ, UPT, UP0 ;  /* 0x0000003f0500728c */ /* 0x000fc6000bf05300 */
[----:B------:R-:W-:Y:S01]  /*9430*/  ULDC UR5, c[0x0][0x2f0] ;  /* 0x0000bc0000057ab9 */ /* 0x000fe20000000800 */
[----:B------:R-:W-:-:S04]  /*9440*/  USEL UR4, UR4, 0x1, UP0 ;  /* 0x0000000104047887 */ /* 0x000fc80008000000 */
[----:B------:R-:W-:Y:S02]  /*9450*/  UIMAD UR4, UR4, UR5, URZ ;  /* 0x00000005040472a4 */ /* 0x000fe4000f8e023f */
[----:B------:R-:W-:Y:S01]  /*9460*/  UIADD3 UR41, UR41, UR40, URZ ;  /* 0x0000002829297290 */ /* 0x000fe2000fffe03f */
[----:B------:R-:W-:Y:S11]  /*9470*/  @!P0 BRA `(.L_x_8638) ;  /* 0x00000000001c8947 */ /* 0x000ff60003800000 */
[----:B------:R-:W-:-:S04]  /*9480*/  UIADD3 UR4, UP0, UR47, UR6, URZ ;  /* 0x000000062f047290 */ /* 0x000fc8000ff1e03f */
[----:B------:R-:W-:Y:S02]  /*9490*/  UIADD3.X UR5, UR49, UR7, URZ, UP0, !UPT ;  /* 0x0000000731057290 */ /* 0x000fe400087fe43f */
[----:B01----:R-:W-:-:S04]  /*94a0*/  IMAD.U32 R2, RZ, RZ, UR4 ;  /* 0x00000004ff027e24 */ /* 0x003fc8000f8e00ff */
[----:B------:R-:W-:-:S05]  /*94b0*/  IMAD.U32 R3, RZ, RZ, UR5 ;  /* 0x00000005ff037e24 */ /* 0x000fca000f8e00ff */
[----:B------:R-:W2:Y:S02]  /*94c0*/  LDG.E R2, desc[UR52][R2.64] ;  /* 0x0000003402027981 */ /* 0x000ea4000c1e1900 */
[----:B--2---:R-:W-:Y:S01]  /*94d0*/  R2UR UR4, R2 ;  /* 0x00000000020472ca */ /* 0x004fe200000e0000 */
[----:B------:R-:W-:-:S14]  /*94e0*/  BRA `(.L_x_8639) ;  /* 0x0000000000187947 */ /* 0x000fdc0003800000 */
.L_x_8638:
[----:B------:R-:W-:Y:S05]  /*94f0*/  @!P1 BRA `(.L_x_8639) ;  /* 0x0000000000149947 */ /* 0x000fea0003800000 */
[----:B01----:R-:W2:Y:S04]  /*9500*/  LDG.E R2, desc[UR52][R4.64] ;  /* 0x0000003404027981 */ /* 0x003ea8000c1e1900 */
[----:B------:R-:W3:Y:S01]  /*9510*/  LDG.E R0, desc[UR52][R4.64+0x4] ;  /* 0x0000043404007981 */ /* 0x000ee2000c1e1900 */
[----:B--2---:R-:W-:Y:S02]  /*9520*/  R2UR UR5, R2 ;  /* 0x00000000020572ca */ /* 0x004fe400000e0000 */
[----:B---3--:R-:W-:-:S13]  /*9530*/  R2UR UR4, R0 ;  /* 0x00000000000472ca */ /* 0x008fda00000e0000 */
[----:B------:R-:W-:-:S12]  /*9540*/  UIADD3 UR4, -UR5, UR4, URZ ;  /* 0x0000000405047290 */ /* 0x000fd8000fffe13f */
.L_x_8639:
[----:B------:R-:W-:Y:S01]  /*9550*/  UIADD3 UR40, -UR40, UR4, URZ ;  /* 0x0000000428287290 */ /* 0x000fe2000fffe13f */
[----:B------:R-:W-:Y:S03]  /*9560*/  BSSY B7, `(.L_x_8640) ;  /* 0x0000329000077945 */ /* 0x000fe60003800000 */
[----:B------:R-:W-:Y:S02]  /*9570*/  UIADD3 UR39, UR40, 0x7f, URZ ;  /* 0x0000007f28277890 */ /* 0x000fe4000fffe03f */
[----:B------:R-:W-:Y:S02]  /*9580*/  ISETP.LT.AND P0, PT, RZ, UR40, PT ;  /* 0x00000028ff007c0c */ /* 0x000fe4000bf01270 */
[----:B------:R-:W-:-:S04]  /*9590*/  USHF.R.S32.HI UR4, URZ, 0x1f, UR39 ;  /* 0x0000001f3f047899 */ /* 0x000fc80008011427 */
[----:B------:R-:W-:-:S07]  /*95a0*/  ULEA.HI UR39, UR4, UR39, URZ, 0x7 ;  /* 0x0000002704277291 */ /* 0x000fce000f8f383f */
[----:B------:R-:W-:Y:S05]  /*95b0*/  @P0 BRA `(.L_x_8641) ;  /* 0x0000000000480947 */ /* 0x000fea0003800000 */
[----:B------:R-:W2:Y:S02]  /*95c0*/  S2R R0, SR_TID.X ;  /* 0x0000000000007919 */ /* 0x000ea40000002100 */
[----:B--2---:R-:W-:-:S04]  /*95d0*/  LOP3.LUT R0, R0, 0x7f, RZ, 0xc0, !PT ;  /* 0x0000007f00007812 */ /* 0x004fc800078ec0ff */
[----:B------:R-:W-:-:S13]  /*95e0*/  ISETP.NE.AND P0, PT, R0, RZ, PT ;  /* 0x000000ff0000720c */ /* 0x000fda0003f05270 */
[----:B------:R-:W-:Y:S05]  /*95f0*/  @P0 BRA `(.L_x_8642) ;  /* 0x00000030007c0947 */ /* 0x000fea0003800000 */
[----:B0-----:R-:W0:Y:S01]  /*9600*/  S2R R5, SR_LANEID ;  /* 0x0000000000057919 */ /* 0x001e220000000000 */
[----:B------:R-:W-:Y:S01]  /*9610*/  VOTEU.ANY UR4, UPT, PT ;  /* 0x0000000000047886 */ /* 0x000fe200038e0100 */
[----:B-1----:R-:W1:Y:S01]  /*9620*/  LDC.64 R2, c[0x0][0xc60] ;  /* 0x00031800ff027b82 */ /* 0x002e620000000a00 */
[----:B------:R-:W0:Y:S02]  /*9630*/  FLO.U32 R0, UR4 ;  /* 0x0000000400007d00 */ /* 0x000e2400080e0000 */
[----:B0-----:R-:W-:-:S06]  /*9640*/  ISETP.EQ.U32.AND P0, PT, R0, R5, PT ;  /* 0x000000050000720c */ /* 0x001fcc0003f02070 */
[----:B------:R-:W1:Y:S07]  /*9650*/  POPC R5, UR4 ;  /* 0x0000000400057d09 */ /* 0x000e6e0008000000 */
[----:B-1----:R-:W2:Y:S01]  /*9660*/  @P0 ATOMG.E.ADD.STRONG.GPU PT, R3, desc[UR52][R2.64], R5 ;  /* 0x00000005020309a8 */ /* 0x002ea200081ee1f4 */
[----:B------:R-:W0:Y:S02]  /*9670*/  S2R R4, SR_LTMASK ;  /* 0x0000000000047919 */ /* 0x000e240000003900 */
[----:B0-----:R-:W-:-:S04]  /*9680*/  LOP3.LUT R4, R4, UR4, RZ, 0xc0, !PT ;  /* 0x0000000404047c12 */ /* 0x001fc8000f8ec0ff */
[----:B------:R-:W0:Y:S01]  /*9690*/  POPC R7, R4 ;  /* 0x0000000400077309 */ /* 0x000e220000000000 */
[----:B--2---:R-:W0:Y:S02]  /*96a0*/  SHFL.IDX PT, R0, R3, R0, 0x1f ;  /* 0x00001f0003007589 */ /* 0x004e2400000e0000 */
[----:B0-----:R-:W-:-:S05]  /*96b0*/  IADD3 R0, R0, UR43, R7 ;  /* 0x0000002b00007c10 */ /* 0x001fca000fffe007 */
[----:B------:R2:W-:Y:S01]  /*96c0*/  STL [R1], R0 ;  /* 0x0000000001007387 */ /* 0x0005e20000100800 */
[----:B------:R-:W-:Y:S05]  /*96d0*/  BRA `(.L_x_8642) ;  /* 0x0000003000447947 */ /* 0x000fea0003800000 */
.L_x_8641:
        /* <DEDUP_REMOVED lines=20> */
.L_x_8644:
[----:B------:R-:W-:Y:S05]  /*9820*/  BSYNC B6 ;  /* 0x0000000000067941 */ /* 0x000fea0003800000 */
.L_x_8643:
        /* <DEDUP_REMOVED lines=24> */
.L_x_8646:
[----:B------:R-:W-:Y:S05]  /*99b0*/  BSYNC B6 ;  /* 0x0000000000067941 */ /* 0x000fea0003800000 */
.L_x_8645:
        /* <DEDUP_REMOVED lines=20> */
.L_x_8648:
[----:B------:R-:W-:Y:S05]  /*9b00*/  BSYNC B6 ;  /* 0x0000000000067941 */ /* 0x000fea0003800000 */
.L_x_8647:
        /* <DEDUP_REMOVED lines=19> */
.L_x_8650:
[----:B------:R-:W-:Y:S05]  /*9c40*/  BSYNC B6 ;  /* 0x0000000000067941 */ /* 0x000fea0003800000 */
.L_x_8649:
        /* <DEDUP_REMOVED lines=8> */
[----:B--2---:R-:W0:Y:S01]  /*9cd0*/  S2R R17, SR_TID.X ;  /* 0x0000000000117919 */ /* 0x004e220000002100 */
        /* <DEDUP_REMOVED lines=8> */
[----:B--2---:R-:W-:Y:S02]  /*9d60*/  SHF.R.S32.HI R26, RZ, 0x1f, R25 ;  /* 0x0000001fff1a7819 */ /* 0x004fe40000011419 */
[----:B------:R-:W-:Y:S01]  /*9d70*/  SEL R17, R25, RZ, !P0 ;  /* 0x000000ff19117207 */ /* 0x000fe20004000000 */
[----:B------:R-:W-:Y:S08]  /*9d80*/  BRA.DIV UR4, `(.L_x_8651) ;  /* 0x0000003a049c7947 */ /* 0x000ff0000b800000 */
[----:B------:R0:W1:Y:S02]  /*9d90*/  SHFL.IDX PT, R14, R20, RZ, 0x1f ;  /* 0x00001fff140e7589 */ /* 0x00006400000e0000 */
.L_x_8728:
[----:B------:R-:W2:Y:S01]  /*9da0*/  LDL.LU R0, [R1+0xc] ;  /* 0x00000c0001007983 */ /* 0x000ea20000300800 */
[----:B------:R-:W-:Y:S02]  /*9db0*/  PLOP3.LUT P1, PT, PT, PT, PT, 0x8, 0x0 ;  /* 0x000000000000781c */ /* 0x000fe40003f2e170 */
[----:B-1----:R-:W-:Y:S02]  /*9dc0*/  ISETP.NE.AND P0, PT, R14, RZ, PT ;  /* 0x000000ff0e00720c */ /* 0x002fe40003f05270 */
[----:B--2---:R-:W-:-:S09]  /*9dd0*/  LOP3.LUT R0, R0, 0xfffffffe, RZ, 0xc0, !PT ;  /* 0xfffffffe00007812 */ /* 0x004fd200078ec0ff */
        /* <DEDUP_REMOVED lines=8> */
.L_x_8731:
        /* <DEDUP_REMOVED lines=21> */
.L_x_8654:
[----:B------:R-:W-:Y:S01]  /*9fb0*/  IMAD R4, R18, 0x8, R16 ;  /* 0x0000000812047824 */ /* 0x000fe200078e0210 */
[----:B-1----:R-:W-:Y:S01]  /*9fc0*/  SHF.L.U32 R3, R23, 0x1f, RZ ;  /* 0x0000001f17037819 */ /* 0x002fe200000006ff */
[----:B------:R-:W1:Y:S03]  /*9fd0*/  S2R R2, SR_TID.X ;  /* 0x0000000000027919 */ /* 0x000e660000002100 */
[----:B------:R-:W2:Y:S01]  /*9fe0*/  SYNCS.PHASECHK.TRANS64.TRYWAIT P0, [R4+URZ+0x19c80], R3 ;  /* 0x019c8003040075a7 */ /* 0x000ea2000800017f */
[----:B-1----:R-:W-:-:S04]  /*9ff0*/  LOP3.LUT R2, R2, 0x7f, RZ, 0xc0, !PT ;  /* 0x0000007f02027812 */ /* 0x002fc800078ec0ff */
[----:B------:R-:W-:Y:S01]  /*a000*/  ISETP.NE.AND P1, PT, R2, RZ, PT ;  /* 0x000000ff0200720c */ /* 0x000fe20003f25270 */
[----:B--2---:R-:W-:-:S12]  /*a010*/  @!P0 BRA `(.L_x_8655) ;  /* 0x0000003800388947 */ /* 0x004fd80003800000 */
.L_x_8732:
        /* <DEDUP_REMOVED lines=8> */
.L_x_8656:
[----:B------:R-:W-:Y:S01]  /*a0a0*/  IMAD R2, R18, 0x3000, R16 ;  /* 0x0000300012027824 */ /* 0x000fe200078e0210 */
[----:B------:R-:W-:Y:S01]  /*a0b0*/  R2UR UR33, R4 ;  /* 0x00000000042172ca */ /* 0x000fe200000e0000 */
[----:B------:R-:W-:Y:S01]  /*a0c0*/  UIADD3 UR4, UP0, UR50, 0x470, URZ ;  /* 0x0000047032047890 */ /* 0x000fe2000ff1e03f */
[----:B------:R-:W-:Y:S01]  /*a0d0*/  LEA R0, R0, UR41, 0x7 ;  /* 0x0000002900007c11 */ /* 0x000fe2000f8e38ff */
[----:B------:R-:W-:Y:S01]  /*a0e0*/  UMOV UR6, 0x0 ;  /* 0x0000000000067882 */ /* 0x000fe20000000000 */
[----:B------:R-:W-:Y:S01]  /*a0f0*/  R2UR UR8, R2 ;  /* 0x00000000020872ca */ /* 0x000fe200000e0000 */
[----:B------:R-:W-:Y:S01]  /*a100*/  UIADD3.X UR5, URZ, UR51, URZ, UP0, !UPT ;  /* 0x000000333f057290 */ /* 0x000fe200087fe43f */
[----:B-----5:R-:W-:Y:S01]  /*a110*/  R2UR UR37, R17 ;  /* 0x00000000112572ca */ /* 0x020fe200000e0000 */
[----:B------:R-:W-:Y:S01]  /*a120*/  UMOV UR7, 0x14f00000 ;  /* 0x14f0000000077882 */ /* 0x000fe20000000000 */
[----:B------:R-:W-:Y:S01]  /*a130*/  R2UR UR35, R0 ;  /* 0x00000000002372ca */ /* 0x000fe200000e0000 */
[----:B------:R-:W-:Y:S01]  /*a140*/  UMOV UR34, URZ ;  /* 0x0000003f00227c82 */ /* 0x000fe20008000000 */
[----:B------:R-:W-:Y:S01]  /*a150*/  UMOV UR18, 0x20 ;  /* 0x0000002000127882 */ /* 0x000fe20000000000 */
[----:B------:R-:W-:Y:S01]  /*a160*/  UMOV UR20, UR36 ;  /* 0x0000002400147c82 */ /* 0x000fe20008000000 */
[----:B------:R-:W-:Y:S01]  /*a170*/  UMOV UR10, 0x40 ;  /* 0x00000040000a7882 */ /* 0x000fe20000000000 */
[----:B------:R-:W-:Y:S01]  /*a180*/  UIADD3 UR33, UR33, 0x19c70, URZ ;  /* 0x00019c7021217890 */ /* 0x000fe2000fffe03f */
[----:B------:R-:W-:-:S03]  /*a190*/  UMOV UR12, UR36 ;  /* 0x00000024000c7c82 */ /* 0x000fc60008000000 */
        /* <DEDUP_REMOVED lines=14> */
.L_x_8733:
        /* <DEDUP_REMOVED lines=8> */
.L_x_8658:
        /* <DEDUP_REMOVED lines=33> */
.L_x_8652:
[----:B------:R-:W-:Y:S05]  /*a510*/  WARPSYNC.ALL ;  /* 0x0000000000007948 */ /* 0x000fea0003800000 */
[----:B-1----:R-:W-:Y:S01]  /*a520*/  VIADD R0, R16, 0xf000 ;  /* 0x0000f00010007836 */ /* 0x002fe20000000000 */
        /* <DEDUP_REMOVED lines=31> */
[----:B-1----:R-:W-:Y:S05]  /*a720*/  CALL.ABS.NOINC R2 ;  /* 0x0000000002007343 */ /* 0x002fea0003c00000 */
.L_x_8660:
[----:B------:R-:W-:Y:S05]  /*a730*/  BSYNC B6 ;  /* 0x0000000000067941 */ /* 0x000fea0003800000 */
.L_x_8659:
[----:B------:R-:W2:Y:S01]  /*a740*/  LDL R21, [R1+0x4] ;  /* 0x0000040001157983 */ /* 0x000ea20000100800 */
[----:B------:R-:W1:Y:S01]  /*a750*/  LDC R9, c[0x0][0x448] ;  /* 0x00011200ff097b82 */ /* 0x000e620000000800 */
[----:B------:R-:W-:Y:S01]  /*a760*/  ULDC.64 UR8, c[0x0][0x2d8] ;  /* 0x0000b60000087ab9 */ /* 0x000fe20000000a00 */
[----:B------:R-:W0:Y:S01]  /*a770*/  S2R R2, SR_TID.X ;  /* 0x0000000000027919 */ /* 0x000e220000002100 */
[----:B------:R-:W-:Y:S01]  /*a780*/  UMOV UR48, UR56 ;  /* 0x0000003800307c82 */ /* 0x000fe20008000000 */
[----:B------:R-:W-:Y:S01]  /*a790*/  ULDC.64 UR10, c[0x0][0x280] ;  /* 0x0000a000000a7ab9 */ /* 0x000fe20000000a00 */
[----:B-1----:R-:W-:Y:S01]  /*a7a0*/  ISETP.NE.AND P0, PT, R9, 0x1, PT ;  /* 0x000000010900780c */ /* 0x002fe20003f05270 */
[----:B------:R-:W-:Y:S01]  /*a7b0*/  UIMAD UR6, UR47, UR8, URZ ;  /* 0x000000082f0672a4 */ /* 0x000fe2000f8e023f */
[----:B0-----:R-:W-:-:S11]  /*a7c0*/  LOP3.LUT R20, R2, 0x7f, RZ, 0xc0, !PT ;  /* 0x0000007f02147812 */ /* 0x001fd600078ec0ff */
[----:B------:R-:W0:Y:S01]  /*a7d0*/  @P0 LDC R3, c[0x0][0x44c] ;  /* 0x00011300ff030b82 */ /* 0x000e220000000800 */
[----:B------:R-:W-:Y:S01]  /*a7e0*/  IMAD.SHL.U32 R2, R2, 0x40, RZ ;  /* 0x0000004002027824 */ /* 0x000fe200078e00ff */
[----:B------:R-:W-:-:S06]  /*a7f0*/  SHF.R.U32.HI R20, RZ, 0x1, R20 ;  /* 0x00000001ff147819 */ /* 0x000fcc0000011614 */
[----:B------:R-:W1:Y:S01]  /*a800*/  @P0 LDC R0, c[0x0][0x450] ;  /* 0x00011400ff000b82 */ /* 0x000e620000000800 */
[----:B------:R-:W-:Y:S01]  /*a810*/  LOP3.LUT R2, R20, 0x40, R2, 0xf8, !PT ;  /* 0x0000004014027812 */ /* 0x000fe200078ef802 */
        /* <DEDUP_REMOVED lines=8> */
[----:B------:R-:W-:-:S03]  /*a8a0*/  UIADD3 UR5, UR5, UR6, URZ ;  /* 0x0000000605057290 */ /* 0x000fc6000fffe03f */
[----:B------:R-:W-:Y:S02]  /*a8b0*/  ULDC.64 UR6, c[0x0][0x2d0] ;  /* 0x0000b40000067ab9 */ /* 0x000fe40000000a00 */
[----:B------:R-:W-:Y:S01]  /*a8c0*/  IMAD.U32 R5, RZ, RZ, UR6 ;  /* 0x00000006ff057e24 */ /* 0x000fe2000f8e00ff */
[----:B------:R-:W3:Y:S02]  /*a8d0*/  S2R R8, SR_TID.X ;  /* 0x0000000000087919 */ /* 0x000ee40000002100 */
[----:B---3--:R-:W-:-:S05]  /*a8e0*/  IMAD.SHL.U32 R10, R8, 0x10, RZ ;  /* 0x00000010080a7824 */ /* 0x008fca00078e00ff */
[----:B------:R-:W-:-:S04]  /*a8f0*/  LOP3.LUT R10, R10, 0x10, RZ, 0xc0, !PT ;  /* 0x000000100a0a7812 */ /* 0x000fc800078ec0ff */
[C---:B------:R-:W-:Y:S02]  /*a900*/  LOP3.LUT R11, R10.reuse, 0x20, RZ, 0xfc, !PT ;  /* 0x000000200a0b7812 */ /* 0x040fe400078efcff */
[----:B------:R-:W-:Y:S01]  /*a910*/  LOP3.LUT R10, R10, 0x40, RZ, 0xfc, !PT ;  /* 0x000000400a0a7812 */ /* 0x000fe200078efcff */
[----:B--2---:R-:W-:-:S04]  /*a920*/  IMAD R6, R21, 0xc0, R2 ;  /* 0x000000c015067824 */ /* 0x004fc800078e0202 */
[----:B0-----:R-:W-:-:S04]  /*a930*/  @P0 IMAD.HI.U32 R3, R6, R3, RZ ;  /* 0x0000000306030227 */ /* 0x001fc800078e00ff */
[----:B------:R-:W-:Y:S01]  /*a940*/  IMAD.MOV.U32 R2, RZ, RZ, R6 ;  /* 0x000000ffff027224 */ /* 0x000fe200078e0006 */
[----:B-1----:R-:W-:-:S04]  /*a950*/  @P0 SHF.R.U32.HI R2, RZ, R0, R3 ;  /* 0x00000000ff020219 */ /* 0x002fc80000011603 */
[--C-:B------:R-:W-:Y:S01]  /*a960*/  SHF.R.S32.HI R4, RZ, 0x1f, R2.reuse ;  /* 0x0000001fff047819 */ /* 0x100fe20000011402 */
[----:B------:R-:W-:-:S04]  /*a970*/  IMAD.MOV R0, RZ, RZ, -R2 ;  /* 0x000000ffff007224 */ /* 0x000fc800078e0a02 */
[----:B------:R-:W-:Y:S02]  /*a980*/  IMAD R4, R4, UR6, RZ ;  /* 0x0000000604047c24 */ /* 0x000fe4000f8e02ff */
[----:B------:R-:W-:Y:S02]  /*a990*/  IMAD R0, R9, R0, R6 ;  /* 0x0000000009007224 */ /* 0x000fe400078e0206 */
[C---:B------:R-:W-:Y:S02]  /*a9a0*/  IMAD R4, R2.reuse, UR7, R4 ;  /* 0x0000000702047c24 */ /* 0x040fe4000f8e0204 */
[----:B------:R-:W-:-:S04]  /*a9b0*/  IMAD.WIDE.U32 R2, R2, R5, UR4 ;  /* 0x0000000402027e25 */ /* 0x000fc8000f8e0005 */
[----:B------:R-:W-:Y:S01]  /*a9c0*/  IMAD.IADD R3, R3, 0x1, R4 ;  /* 0x0000000103037824 */ /* 0x000fe200078e0204 */
[----:B------:R-:W-:Y:S01]  /*a9d0*/  SHF.R.S32.HI R4, RZ, 0x1f, R0 ;  /* 0x0000001fff047819 */ /* 0x000fe20000011400 */
[----:B------:R-:W-:-:S04]  /*a9e0*/  IMAD.WIDE.U32 R2, R0, UR8, R2 ;  /* 0x0000000800027c25 */ /* 0x000fc8000f8e0002 */
[----:B------:R-:W-:-:S04]  /*a9f0*/  IMAD R4, R4, UR8, RZ ;  /* 0x0000000804047c24 */ /* 0x000fc8000f8e02ff */
[----:B------:R-:W-:Y:S01]  /*aa00*/  IMAD R0, R0, UR9, R4 ;  /* 0x0000000900007c24 */ /* 0x000fe2000f8e0204 */
[----:B------:R-:W-:Y:S02]  /*aa10*/  IADD3 R4, P1, R2, UR10, RZ ;  /* 0x0000000a02047c10 */ /* 0x000fe4000ff3e0ff */
[----:B------:R-:W0:Y:S02]  /*aa20*/  @P0 LDC R2, c[0x0][0x44c] ;  /* 0x00011300ff020b82 */ /* 0x000e240000000800 */
[----:B------:R-:W-:-:S06]  /*aa30*/  IADD3.X R0, R3, UR11, R0, P1, !PT ;  /* 0x0000000b03007c10 */ /* 0x000fcc0008ffe400 */
[----:B------:R-:W1:Y:S01]  /*aa40*/  @P0 LDC R3, c[0x0][0x450] ;  /* 0x00011400ff030b82 */ /* 0x000e620000000800 */
[----:B------:R-:W-:-:S04]  /*aa50*/  VIADD R6, R6, 0x80 ;  /* 0x0000008006067836 */ /* 0x000fc80000000000 */
[----:B0-----:R-:W-:-:S04]  /*aa60*/  @P0 IMAD.HI.U32 R7, R6, R2, RZ ;  /* 0x0000000206070227 */ /* 0x001fc800078e00ff */
[----:B------:R-:W-:Y:S01]  /*aa70*/  IMAD.MOV.U32 R2, RZ, RZ, R6 ;  /* 0x000000ffff027224 */ /* 0x000fe200078e0006 */
[----:B-1----:R-:W-:-:S05]  /*aa80*/  @P0 SHF.R.U32.HI R2, RZ, R3, R7 ;  /* 0x00000003ff020219 */ /* 0x002fca0000011607 */
[----:B------:R-:W-:-:S04]  /*aa90*/  IMAD.MOV R3, RZ, RZ, -R2 ;  /* 0x000000ffff037224 */ /* 0x000fc800078e0a02 */
[----:B------:R-:W-:Y:S01]  /*aaa0*/  IMAD R6, R9, R3, R6 ;  /* 0x0000000309067224 */ /* 0x000fe200078e0206 */
[----:B------:R-:W-:-:S05]  /*aab0*/  SHF.R.S32.HI R3, RZ, 0x1f, R2 ;  /* 0x0000001fff037819 */ /* 0x000fca0000011402 */
[----:B------:R-:W-:-:S04]  /*aac0*/  IMAD R3, R3, UR6, RZ ;  /* 0x0000000603037c24 */ /* 0x000fc8000f8e02ff */
[C---:B------:R-:W-:Y:S02]  /*aad0*/  IMAD R7, R2.reuse, UR7, R3 ;  /* 0x0000000702077c24 */ /* 0x040fe4000f8e0203 */
[----:B------:R-:W-:Y:S01]  /*aae0*/  IMAD.WIDE.U32 R2, R2, R5, UR4 ;  /* 0x0000000402027e25 */ /* 0x000fe2000f8e0005 */
[----:B------:R-:W-:Y:S01]  /*aaf0*/  SHF.R.S32.HI R5, RZ, 0x1f, R6 ;  /* 0x0000001fff057819 */ /* 0x000fe20000011406 */
[----:B------:R-:W-:Y:S02]  /*ab00*/  ULDC UR4, c[0x0][0x2b8] ;  /* 0x0000ae0000047ab9 */ /* 0x000fe40000000800 */
[----:B------:R-:W-:Y:S02]  /*ab10*/  IMAD.IADD R3, R3, 0x1, R7 ;  /* 0x0000000103037824 */ /* 0x000fe400078e0207 */
[----:B------:R-:W-:Y:S02]  /*ab20*/  IMAD R5, R5, UR8, RZ ;  /* 0x0000000805057c24 */ /* 0x000fe4000f8e02ff */
[----:B------:R-:W-:-:S04]  /*ab30*/  IMAD.WIDE.U32 R2, R6, UR8, R2 ;  /* 0x0000000806027c25 */ /* 0x000fc8000f8e0002 */
[----:B------:R-:W-:Y:S01]  /*ab40*/  IMAD R5, R6, UR9, R5 ;  /* 0x0000000906057c24 */ /* 0x000fe2000f8e0205 */
[----:B------:R-:W-:-:S04]  /*ab50*/  IADD3 R8, P0, R2, UR10, RZ ;  /* 0x0000000a02087c10 */ /* 0x000fc8000ff1e0ff */
[----:B------:R-:W-:Y:S02]  /*ab60*/  IADD3.X R7, R3, UR11, R5, P0, !PT ;  /* 0x0000000b03077c10 */ /* 0x000fe400087fe405 */
[----:B------:R-:W-:Y:S02]  /*ab70*/  ISETP.GE.AND P0, PT, R10, UR4, PT ;  /* 0x000000040a007c0c */ /* 0x000fe4000bf06270 */
[----:B------:R0:W5:Y:S01]  /*ab80*/  LDL R10, [R1+0x10] ;  /* 0x00001000010a7983 */ /* 0x0001620000100800 */
[----:B------:R-:W1:Y:S01]  /*ab90*/  S2R R6, SR_TID.X ;  /* 0x0000000000067919 */ /* 0x000e620000002100 */
        /* <DEDUP_REMOVED lines=10> */
[----:B------:R-:W0:Y:S03]  /*ac40*/  SHFL.IDX PT, R3, R4, RZ, 0x1e1f ;  /* 0x001e1fff04037589 */ /* 0x000e2600000e0000 */
[----:B------:R-:W-:Y:S01]  /*ac50*/  IMAD R6, R21, 0xc0, R11 ;  /* 0x000000c015067824 */ /* 0x000fe200078e020b */
[----:B------:R-:W-:Y:S04]  /*ac60*/  SHFL.IDX PT, R4, R4, 0x1, 0x1e1f ;  /* 0x003e1f0004047f89 */ /* 0x000fe800000e0000 */
[----:B------:R-:W-:Y:S04]  /*ac70*/  SHFL.IDX PT, R7, R7, RZ, 0x1e1f ;  /* 0x001e1fff07077589 */ /* 0x000fe800000e0000 */
[----:B------:R-:W-:Y:S01]  /*ac80*/  SHFL.IDX PT, R14, R8, RZ, 0x1e1f ;  /* 0x001e1fff080e7589 */ /* 0x000fe200000e0000 */
[----:B--2---:R-:W-:-:S03]  /*ac90*/  IMAD R5, R2, R9, RZ ;  /* 0x0000000902057224 */ /* 0x004fc600078e02ff */
[----:B------:R-:W1:Y:S02]  /*aca0*/  SHFL.IDX PT, R2, R0, RZ, 0x1e1f ;  /* 0x001e1fff00027589 */ /* 0x000e6400000e0000 */
[----:B------:R-:W-:Y:S02]  /*acb0*/  ISETP.GE.AND P4, PT, R6, R5, PT ;  /* 0x000000050600720c */ /* 0x000fe40003f86270 */
[----:B------:R-:W2:Y:S11]  /*acc0*/  SHFL.IDX PT, R0, R0, 0x1, 0x1e1f ;  /* 0x003e1f0000007f89 */ /* 0x000eb600000e0000 */
[----:B0-----:R-:W-:-:S05]  /*acd0*/  @!P4 IADD3 R3, P3, R20, R3, RZ ;  /* 0x000000031403c210 */ /* 0x001fca0007f7e0ff */
[----:B-1----:R-:W-:-:S05]  /*ace0*/  @!P4 IMAD.X R2, RZ, RZ, R2, P3 ;  /* 0x000000ffff02c224 */ /* 0x002fca00018e0602 */
[----:B------:R-:W-:-:S04]  /*acf0*/  @!P4 LOP3.LUT R3, R3, R2, RZ, 0x3c, !PT ;  /* 0x000000020303c212 */ /* 0x000fc800078e3cff */
[----:B------:R-:W-:-:S04]  /*ad00*/  @!P4 LOP3.LUT R2, R3, R2, RZ, 0x3c, !PT ;  /* 0x000000020302c212 */ /* 0x000fc800078e3cff */
[----:B------:R-:W-:-:S05]  /*ad10*/  @!P4 LOP3.LUT R3, R3, R2, RZ, 0x3c, !PT ;  /* 0x000000020303c212 */ /* 0x000fca00078e3cff */
[----:B-----5:R-:W-:Y:S04]  /*ad20*/  @!P4 LDGSTS.E.BYPASS.LTC128B.128 [R10+0xf000], desc[UR52][R2.64], !P2 ;  /* 0x0f000000020acfae */ /* 0x020fe8000d101d74 */
[----:B------:R-:W-:Y:S04]  /*ad30*/  @!P4 LDGSTS.E.BYPASS.LTC128B.128 [R10+0x10800], desc[UR52][R2.64+0x20], !P1 ;  /* 0x10800020020acfae */ /* 0x000fe8000c901d74 */
[----:B------:R0:W-:Y:S02]  /*ad40*/  @!P4 LDGSTS.E.BYPASS.LTC128B.128 [R10+0x12000], desc[UR52][R2.64+0x40], !P0 ;  /* 0x12000040020acfae */ /* 0x0001e4000c101d74 */
[----:B0-----:R-:W-:-:S05]  /*ad50*/  VIADD R2, R6, 0x40 ;  /* 0x0000004006027836 */ /* 0x001fca0000000000 */
[----:B------:R-:W-:-:S13]  /*ad60*/  ISETP.GE.AND P4, PT, R2, R5, PT ;  /* 0x000000050200720c */ /* 0x000fda0003f86270 */
[----:B------:R-:W-:-:S05]  /*ad70*/  @!P4 IADD3 R2, P3, R20, R4, RZ ;  /* 0x000000041402c210 */ /* 0x000fca0007f7e0ff */
[----:B--2---:R-:W-:-:S04]  /*ad80*/  @!P4 IMAD.X R0, RZ, RZ, R0, P3 ;  /* 0x000000ffff00c224 */ /* 0x004fc800018e0600 */
[----:B------:R-:W-:-:S05]  /*ad90*/  @!P4 IMAD.MOV.U32 R3, RZ, RZ, R0 ;  /* 0x000000ffff03c224 */ /* 0x000fca00078e0000 */
[----:B------:R0:W-:Y:S04]  /*ada0*/  @!P4 LDGSTS.E.BYPASS.LTC128B.128 [R10+0xf800], desc[UR52][R2.64], !P2 ;  /* 0x0f800000020acfae */ /* 0x0001e8000d101d74 */
[----:B------:R0:W-:Y:S04]  /*adb0*/  @!P4 LDGSTS.E.BYPASS.LTC128B.128 [R10+0x11000], desc[UR52][R2.64+0x20], !P1 ;  /* 0x11000020020acfae */ /* 0x0001e8000c901d74 */
[----:B------:R0:W-:Y:S02]  /*adc0*/  @!P4 LDGSTS.E.BYPASS.LTC128B.128 [R10+0x12800], desc[UR52][R2.64+0x40], !P0 ;  /* 0x12800040020acfae */ /* 0x0001e4000c101d74 */
.L_x_8740:
[----:B------:R-:W-:Y:S01]  /*add0*/  VIADD R6, R6, 0x80 ;  /* 0x0000008006067836 */ /* 0x000fe20000000000 */
[----:B------:R-:W-:Y:S04]  /*ade0*/  BSSY B0, `(.L_x_8662) ;  /* 0x000000b000007945 */ /* 0x000fe80003800000 */
[----:B------:R-:W-:-:S13]  /*adf0*/  ISETP.GE.AND P3, PT, R6, R5, PT ;  /* 0x000000050600720c */ /* 0x000fda0003f66270 */
[----:B------:R-:W-:Y:S05]  /*ae00*/  @P3 BRA `(.L_x_8663) ;  /* 0x0000000000203947 */ /* 0x000fea0003800000 */
[----:B01----:R-:W-:-:S05]  /*ae10*/  IADD3 R2, P3, R20, R14, RZ ;  /* 0x0000000e14027210 */ /* 0x003fca0007f7e0ff */
[----:B------:R-:W-:-:S05]  /*ae20*/  IMAD.X R3, RZ, RZ, R7, P3 ;  /* 0x000000ffff037224 */ /* 0x000fca00018e0607 */
[----:B------:R-:W-:Y:S01]  /*ae30*/  @!PT LDS RZ, [RZ] ;  /* 0x00000000fffff984 */ /* 0x000fe20000000800 */
[----:B------:R-:W-:Y:S01]  /*ae40*/  @!PT LDS RZ, [RZ] ;  /* 0x00000000fffff984 */ /* 0x000fe20000000800 */
[----:B------:R-:W-:Y:S01]  /*ae50*/  @!PT LDS RZ, [RZ] ;  /* 0x00000000fffff984 */ /* 0x000fe20000000800 */
[----:B------:R2:W-:Y:S04]  /*ae60*/  LDGSTS.E.BYPASS.LTC128B.128 [R10+0x10000], desc[UR52][R2.64], !P2 ;  /* 0x10000000020a7fae */ /* 0x0005e8000d101d74 */
[----:B------:R2:W-:Y:S04]  /*ae70*/  LDGSTS.E.BYPASS.LTC128B.128 [R10+0x11800], desc[UR52][R2.64+0x20], !P1 ;  /* 0x11800020020a7fae */ /* 0x0005e8000c901d74 */
[----:B------:R2:W-:Y:S02]  /*ae80*/  LDGSTS.E.BYPASS.LTC128B.128 [R10+0x13000], desc[UR52][R2.64+0x40], !P0 ;  /* 0x13000040020a7fae */ /* 0x0005e4000c101d74 */
.L_x_8663:
[----:B------:R-:W-:Y:S05]  /*ae90*/  BSYNC B0 ;  /* 0x0000000000007941 */ /* 0x000fea0003800000 */
.L_x_8662:
[----:B------:R-:W-:Y:S01]  /*aea0*/  NOP ;  /* 0x0000000000007918 */ /* 0x000fe20000000000 */
[----:B------:R-:W-:-:S13]  /*aeb0*/  PLOP3.LUT P0, PT, PT, PT, PT, 0x80, 0x0 ;  /* 0x000000000000781c */ /* 0x000fda0003f0f070 */
.L_x_8664:
[----:B------:R-:W-:Y:S02]  /*aec0*/  PLOP3.LUT P1, PT, P1, P0, PT, 0xa2, 0x0 ;  /* 0x000000000000781c */ /* 0x000fe40000f21472 */
[----:B------:R-:W-:-:S08]  /*aed0*/  @P0 R2UR P1, UR4, R16 ;  /* 0x00000000100402ca */ /* 0x000fd00000020000 */
[----:B------:R-:W-:-:S05]  /*aee0*/  @P0 PLOP3.LUT P0, PT, P1, PT, PT, 0x80, 0x0 ;  /* 0x000000000000081c */ /* 0x000fca0000f0f070 */
[----:B------:R-:W-:Y:S01]  /*aef0*/  @!P1 SYNCS.ARRIVE.TRANS64.RED.A0T1 RZ, [UR4+0x19c00], RZ ;  /* 0x019c00ffffff99a7 */ /* 0x000fe20008200404 */
[----:B------:R-:W-:Y:S07]  /*af00*/  @!P1 ARRIVES.LDGSTSBAR.64.TRANSCNT [UR4+0x19c00] ;  /* 0x019c0000ff0099b0 */ /* 0x000fee0008000a84 */
[----:B------:R-:W-:Y:S05]  /*af10*/  @P0 BRA.U.ANY `(.L_x_8664) ;  /* 0xfffffffd00e80947 */ /* 0x000fea000393ffff */
[----:B012---:R-:W2:Y:S02]  /*af20*/  LDL.LU R2, [R1+0x14] ;  /* 0x0000140001027983 */ /* 0x007ea40000300800 */
        /* <DEDUP_REMOVED lines=11> */
.L_x_8741:
[----:B------:R-:W-:Y:S05]  /*afe0*/  BSYNC B0 ;  /* 0x0000000000007941 */ /* 0x000fea0003800000 */
.L_x_8665:
[----:B------:R-:W-:-:S06]  /*aff0*/  UISETP.GE.AND UP0, UPT, UR40, 0x81, UPT ;  /* 0x000000812800788c */ /* 0x000fcc000bf06270 */
[----:B------:R-:W-:-:S13]  /*b000*/  PLOP3.LUT P0, PT, PT, PT, UP0, 0x80, 0x0 ;  /* 0x000000000000781c */ /* 0x000fda0003f0f008 */
[----:B------:R-:W-:Y:S05]  /*b010*/  @!P0 BRA `(.L_x_8667) ;  /* 0x0000001000348947 */ /* 0x000fea0003800000 */
[----:B------:R-:W-:Y:S01]  /*b020*/  ULEA.HI.SX32 UR4, UR39, 0xfffffffe, 0x19 ;  /* 0xfffffffe27047891 */ /* 0x000fe2000f8fca3f */
[----:B------:R-:W-:Y:S02]  /*b030*/  IMAD.MOV.U32 R8, RZ, RZ, R23 ;  /* 0x000000ffff087224 */ /* 0x000fe400078e0017 */
[----:B------:R-:W-:-:S03]  /*b040*/  IMAD.MOV.U32 R0, RZ, RZ, R18 ;  /* 0x000000ffff007224 */ /* 0x000fc600078e0012 */
[----:B------:R-:W-:-:S07]  /*b050*/  IMAD.U32 R2, RZ, RZ, UR4 ;  /* 0x00000004ff027e24 */ /* 0x000fce000f8e00ff */
.L_x_8691:
[----:B0-----:R-:W2:Y:S01]  /*b060*/  LDL R3, [R1+0xc] ;  /* 0x00000c0001037983 */ /* 0x001ea20000100800 */
[----:B------:R-:W-:Y:S01]  /*b070*/  VIADD R18, R0, 0x1 ;  /* 0x0000000100127836 */ /* 0x000fe20000000000 */
[----:B------:R-:W-:Y:S05]  /*b080*/  YIELD ;  /* 0x0000000000007946 */ /* 0x000fea0003800000 */
[----:B------:R-:W-:Y:S01]  /*b090*/  ISETP.NE.AND P0, PT, R18, 0x2, PT ;  /* 0x000000021200780c */ /* 0x000fe20003f05270 */
[----:B------:R-:W-:Y:S03]  /*b0a0*/  BSSY B0, `(.L_x_8668) ;  /* 0x00000a4000007945 */ /* 0x000fe60003800000 */
[----:B------:R-:W-:-:S02]  /*b0b0*/  SEL R23, RZ, 0x1, P0 ;  /* 0x00000001ff177807 */ /* 0x000fc40000000000 */
[----:B------:R-:W-:Y:S02]  /*b0c0*/  SEL R18, R18, RZ, P0 ;  /* 0x000000ff12127207 */ /* 0x000fe40000000000 */
[----:B------:R-:W-:Y:S02]  /*b0d0*/  LOP3.LUT R23, R8, R23, RZ, 0x3c, !PT ;  /* 0x0000001708177212 */ /* 0x000fe400078e3cff */
[----:B--2---:R-:W-:-:S13]  /*b0e0*/  LOP3.LUT P1, RZ, R3, 0x1, RZ, 0xc0, !PT ;  /* 0x0000000103ff7812 */ /* 0x004fda000782c0ff */
[----:B------:R-:W-:Y:S05]  /*b0f0*/  @!P1 BRA `(.L_x_8669) ;  /* 0x0000000800789947 */ /* 0x000fea0003800000 */
[----:B------:R-:W-:Y:S01]  /*b100*/  ULDC.64 UR4, c[0x0][0x418] ;  /* 0x0001060000047ab9 */ /* 0x000fe20000000a00 */
[----:B------:R-:W-:Y:S01]  /*b110*/  IMAD.MOV.U32 R3, RZ, RZ, R2 ;  /* 0x000000ffff037224 */ /* 0x000fe200078e0002 */
[----:B------:R-:W-:-:S04]  /*b120*/  ISETP.NE.U32.AND P0, PT, RZ, UR4, PT ;  /* 0x00000004ff007c0c */ /* 0x000fc8000bf05070 */
[----:B------:R-:W-:-:S13]  /*b130*/  ISETP.NE.AND.EX P0, PT, RZ, UR5, PT, P0 ;  /* 0x00000005ff007c0c */ /* 0x000fda000bf05300 */
        /* <DEDUP_REMOVED lines=15> */
[----:B------:R-:W-:-:S04]  /*b230*/  LEA R6, P0, R4, UR4, 0x2 ;  /* 0x0000000404067c11 */ /* 0x000fc8000f8010ff */
[----:B------:R-:W-:-:S05]  /*b240*/  LEA.HI.X R7, R4, UR5, R5, 0x2, P0 ;  /* 0x0000000504077c11 */ /* 0x000fca00080f1405 */
[----:B------:R0:W5:Y:S04]  /*b250*/  LDG.E R17, desc[UR52][R6.64] ;  /* 0x0000003406117981 */ /* 0x000168000c1e1900 */
.L_x_8670:
[----:B------:R-:W1:Y:S01]  /*b260*/  S2R R4, SR_TID.X ;  /* 0x0000000000047919 */ /* 0x000e620000002100 */
[----:B0-----:R-:W-:Y:S01]  /*b270*/  IMAD R6, R18, 0x8, R16 ;  /* 0x0000000812067824 */ /* 0x001fe200078e0210 */
[----:B------:R-:W-:Y:S01]  /*b280*/  BSSY B1, `(.L_x_8671) ;  /* 0x0000006000017945 */ /* 0x000fe20003800000 */
[----:B-1----:R-:W-:Y:S02]  /*b290*/  LOP3.LUT R5, R4, 0x7f, RZ, 0xc0, !PT ;  /* 0x0000007f04057812 */ /* 0x002fe400078ec0ff */
[----:B------:R-:W-:Y:S02]  /*b2a0*/  SHF.L.U32 R4, R23, 0x1f, RZ ;  /* 0x0000001f17047819 */ /* 0x000fe400000006ff */
[----:B------:R-:W-:Y:S02]  /*b2b0*/  ISETP.NE.AND P1, PT, R5, RZ, PT ;  /* 0x000000ff0500720c */ /* 0x000fe40003f25270 */
[----:B------:R-:W0:Y:S02]  /*b2c0*/  SYNCS.PHASECHK.TRANS64.TRYWAIT P0, [R6+URZ+0x19c80], R4 ;  /* 0x019c8004060075a7 */ /* 0x000e24000800017f */
[----:B0-----:R-:W-:Y:S09]  /*b2d0*/  @!P0 BRA `(.L_x_8672) ;  /* 0x0000002800c08947 */ /* 0x001ff20003800000 */
.L_x_8742:
[----:B------:R-:W-:Y:S05]  /*b2e0*/  BSYNC B1 ;  /* 0x0000000000017941 */ /* 0x000fea0003800000 */
.L_x_8671:
        /* <DEDUP_REMOVED lines=9> */
.L_x_8674:
[----:B------:R-:W-:Y:S05]  /*b380*/  BSYNC B1 ;  /* 0x0000000000017941 */ /* 0x000fea0003800000 */
.L_x_8673:
[----:B------:R-:W-:Y:S01]  /*b390*/  IMAD.MOV.U32 R7, RZ, RZ, RZ ;  /* 0x000000ffff077224 */ /* 0x000fe200078e00ff */
[----:B------:R-:W-:Y:S01]  /*b3a0*/  UIADD3 UR4, UP0, UR50, 0x470, URZ ;  /* 0x0000047032047890 */ /* 0x000fe2000ff1e03f */
[----:B------:R-:W-:Y:S01]  /*b3b0*/  IMAD R9, R18, 0x3000, R16 ;  /* 0x0000300012097824 */ /* 0x000fe200078e0210 */
[----:B------:R-:W-:Y:S01]  /*b3c0*/  PLOP3.LUT P0, PT, PT, PT, PT, 0x80, 0x0 ;  /* 0x000000000000781c */ /* 0x000fe20003f0f070 */
[----:B------:R-:W-:Y:S01]  /*b3d0*/  VIADD R5, R6, 0x19c70 ;  /* 0x00019c7006057836 */ /* 0x000fe20000000000 */
[----:B------:R-:W-:Y:S01]  /*b3e0*/  R2UR UR10, R7 ;  /* 0x00000000070a72ca */ /* 0x000fe200000e0000 */
[----:B------:R-:W-:Y:S01]  /*b3f0*/  VIADD R10, R9, 0x9000 ;  /* 0x00009000090a7836 */ /* 0x000fe20000000000 */
[----:B------:R-:W-:Y:S01]  /*b400*/  LEA R3, R3, UR41, 0x7 ;  /* 0x0000002903037c11 */ /* 0x000fe2000f8e38ff */
[----:B------:R-:W-:Y:S01]  /*b410*/  UIADD3.X UR5, URZ, UR51, URZ, UP0, !UPT ;  /* 0x000000333f057290 */ /* 0x000fe200087fe43f */
[----:B------:R-:W-:Y:S01]  /*b420*/  UMOV UR6, 0x0 ;  /* 0x0000000000067882 */ /* 0x000fe20000000000 */
[----:B------:R-:W-:-:S10]  /*b430*/  UMOV UR7, 0x14f00000 ;  /* 0x14f0000000077882 */ /* 0x000fd40000000000 */
.L_x_8675:
        /* <DEDUP_REMOVED lines=16> */
.L_x_8676:
        /* <DEDUP_REMOVED lines=16> */
.L_x_8677:
        /* <DEDUP_REMOVED lines=13> */
.L_x_8743:
[----:B------:R-:W-:Y:S05]  /*b710*/  BSYNC B1 ;  /* 0x0000000000017941 */ /* 0x000fea0003800000 */
.L_x_8678:
[----:B------:R-:W-:Y:S01]  /*b720*/  BSSY B1, `(.L_x_8680) ;  /* 0x000000b000017945 */ /* 0x000fe20003800000 */
[----:B01----:R-:W-:Y:S02]  /*b730*/  IMAD.MOV.U32 R4, RZ, RZ, 0x0 ;  /* 0x00000000ff047424 */ /* 0x003fe400078e00ff */
        /* <DEDUP_REMOVED lines=9> */
.L_x_8681:
[----:B------:R-:W-:Y:S05]  /*b7d0*/  BSYNC B1 ;  /* 0x0000000000017941 */ /* 0x000fea0003800000 */
.L_x_8680:
        /* <DEDUP_REMOVED lines=8> */
.L_x_8682:
        /* <DEDUP_REMOVED lines=15> */
.L_x_8683:
        /* <DEDUP_REMOVED lines=15> */
.L_x_8684:
        /* <DEDUP_REMOVED lines=10> */
.L_x_8669:
[----:B------:R-:W-:Y:S05]  /*bae0*/  BSYNC B0 ;  /* 0x0000000000007941 */ /* 0x000fea0003800000 */
.L_x_8668:
[----:B------:R-:W-:-:S06]  /*baf0*/  UISETP.NE.AND UP0, UPT, UR38, 0x3, UPT ;  /* 0x000000032600788c */ /* 0x000fcc000bf05270 */
[----:B------:R-:W-:-:S13]  /*bb00*/  PLOP3.LUT P0, PT, PT, PT, UP0, 0x80, 0x0 ;  /* 0x000000000000781c */ /* 0x000fda0003f0f008 */
[----:B------:R-:W-:Y:S05]  /*bb10*/  @!P0 BRA `(.L_x_8685) ;  /* 0x0000000000048947 */ /* 0x000fea0003800000 */
[----:B------:R-:W-:Y:S01]  /*bb20*/  BPT.TRAP 0x1 ;  /* 0x000000040000795c */ /* 0x000fe20000300000 */
.L_x_8685:
        /* <DEDUP_REMOVED lines=8> */
.L_x_8744:
[----:B------:R-:W-:Y:S05]  /*bbb0*/  BSYNC B0 ;  /* 0x0000000000007941 */ /* 0x000fea0003800000 */
.L_x_8686:
[----:B------:R-:W-:Y:S05]  /*bbc0*/  @!P1 BRA `(.L_x_8688) ;  /* 0x0000000000049947 */ /* 0x000fea0003800000 */
[----:B------:R-:W-:Y:S01]  /*bbd0*/  BPT.TRAP 0x1 ;  /* 0x000000040000795c */ /* 0x000fe20000300000 */
.L_x_8688:
[----:B0-----:R-:W-:Y:S01]  /*bbe0*/  SHF.L.U32 R4, R8, 0x1f, RZ ;  /* 0x0000001f08047819 */ /* 0x001fe200000006ff */
[----:B------:R-:W-:-:S03]  /*bbf0*/  IMAD R0, R0, 0x3000, RZ ;  /* 0x0000300000007824 */ /* 0x000fc600078e02ff */
[----:B------:R-:W0:Y:S02]  /*bc00*/  SYNCS.PHASECHK.TRANS64.TRYWAIT P0, [R3+URZ+0x19c60], R4 ;  /* 0x019c6004030075a7 */ /* 0x000e24000800017f */
[----:B0-----:R-:W-:Y:S05]  /*bc10*/  @!P0 BRA `(.L_x_8689) ;  /* 0x0000002000ac8947 */ /* 0x001fea0003800000 */
.L_x_8745:
[----:B------:R-:W-:Y:S01]  /*bc20*/  LOP3.LUT R5, R0, R22, RZ, 0xfc, !PT ;  /* 0x0000001600057212 */ /* 0x000fe200078efcff */
[----:B------:R-:W-:Y:S05]  /*bc30*/  WARPSYNC.ALL ;  /* 0x0000000000007948 */ /* 0x000fea0003800000 */
[C---:B------:R-:W-:Y:S01]  /*bc40*/  IMAD.IADD R6, R16.reuse, 0x1, R5 ;  /* 0x0000000110067824 */ /* 0x040fe200078e0205 */
[----:B------:R-:W-:-:S05]  /*bc50*/  IADD3 R14, R16, R29, R0 ;  /* 0x0000001d100e7210 */ /* 0x000fca0007ffe000 */
[----:B0-----:R-:W0:Y:S02]  /*bc60*/  LDSM.16.MT88.4 R4, [R6+0x9000] ;  /* 0x009000000604783b */ /* 0x001e240000004200 */
        /* <DEDUP_REMOVED lines=20> */
[----:B------:R-:W-:-:S05]  /*bdb0*/  IMAD.IADD R12, R16, 0x1, R5 ;  /* 0x00000001100c7824 */ /* 0x000fca00078e0205 */
[----:B------:R0:W1:Y:S02]  /*bdc0*/  LDSM.16.MT88.4 R4, [R12+0x9000] ;  /* 0x009000000c04783b */ /* 0x0000640000004200 */
[----:B0-----:R-:W-:Y:S02]  /*bdd0*/  IADD3 R12, R19, R27, R0 ;  /* 0x0000001b130c7210 */ /* 0x001fe40007ffe000 */
[C-C-:B-1----:R-:W-:Y:S02]  /*bde0*/  PRMT R8, R4.reuse, 0x6420, R5.reuse ;  /* 0x0000642004087816 */ /* 0x142fe40000000005 */
[----:B------:R-:W-:Y:S02]  /*bdf0*/  PRMT R9, R4, 0x7531, R5 ;  /* 0x0000753104097816 */ /* 0x000fe40000000005 */
[----:B------:R-:W-:Y:S02]  /*be00*/  LOP3.LUT R4, R10, R24, RZ, 0xfc, !PT ;  /* 0x000000180a047212 */ /* 0x000fe400078efcff */
[----:B------:R-:W-:-:S02]  /*be10*/  LOP3.LUT R5, R0, 0x800, R22, 0xfe, !PT ;  /* 0x0000080000057812 */ /* 0x000fc400078efe16 */
[C-C-:B------:R-:W-:Y:S01]  /*be20*/  PRMT R10, R6.reuse, 0x6420, R7.reuse ;  /* 0x00006420060a7816 */ /* 0x140fe20000000007 */
[----:B------:R-:W-:Y:S01]  /*be30*/  IMAD.IADD R4, R19, 0x1, R4 ;  /* 0x0000000113047824 */ /* 0x000fe200078e0204 */
[----:B------:R-:W-:Y:S01]  /*be40*/  PRMT R11, R6, 0x7531, R7 ;  /* 0x00007531060b7816 */ /* 0x000fe20000000007 */
[----:B------:R-:W-:-:S04]  /*be50*/  IMAD.IADD R13, R16, 0x1, R5 ;  /* 0x00000001100d7824 */ /* 0x000fc800078e0205 */
[----:B------:R-:W-:Y:S04]  /*be60*/  STSM.16.M88.4 [R4], R8 ;  /* 0x0000000804007844 */ /* 0x000fe80000000200 */
[----:B------:R-:W0:Y:S02]  /*be70*/  LDSM.16.MT88.4 R4, [R13+0x9000] ;  /* 0x009000000d04783b */ /* 0x000e240000004200 */
        /* <DEDUP_REMOVED lines=10> */
[----:B------:R-:W-:-:S03]  /*bf20*/  IADD3 R4, R16, R28, R0 ;  /* 0x0000001c10047210 */ /* 0x000fc60007ffe000 */
        /* <DEDUP_REMOVED lines=15> */
.L_x_8690:
[----:B------:R-:W2:Y:S01]  /*c020*/  S2R R0, SR_TID.X ;  /* 0x0000000000007919 */ /* 0x000ea20000002100 */
[----:B-1----:R-:W-:Y:S01]  /*c030*/  SYNCS.ARRIVE.TRANS64.A1T0 RZ, [R3+URZ+0x19c50], RZ ;  /* 0x019c50ff03ff79a7 */ /* 0x002fe2000810003f */
[----:B0-----:R-:W-:Y:S01]  /*c040*/  IMAD.MOV.U32 R8, RZ, RZ, R23 ;  /* 0x000000ffff087224 */ /* 0x001fe200078e0017 */
[----:B--2---:R-:W-:Y:S01]  /*c050*/  LOP3.LUT R0, R0, 0x7f, RZ, 0xc0, !PT ;  /* 0x0000007f00007812 */ /* 0x004fe200078ec0ff */
[----:B------:R-:W-:Y:S03]  /*c060*/  BAR.SYNC.DEFER_BLOCKING 0x2, 0x80 ;  /* 0x0082000000007b1d */ /* 0x000fe60000010000 */
[----:B------:R-:W-:-:S13]  /*c070*/  ISETP.NE.AND P0, PT, R0, RZ, PT ;  /* 0x000000ff0000720c */ /* 0x000fda0003f05270 */
[----:B------:R-:W-:-:S05]  /*c080*/  @!P0 VIADD R0, R3, 0x19c80 ;  /* 0x00019c8003008836 */ /* 0x000fca0000000000 */
[----:B------:R-:W-:-:S04]  /*c090*/  @!P0 PRMT R0, RZ, 0x654, R0 ;  /* 0x00000654ff008816 */ /* 0x000fc80000000000 */
[----:B------:R0:W-:Y:S01]  /*c0a0*/  @!P0 SYNCS.ARRIVE.TRANS64.RED.A1T0 RZ, [R0+URZ], RZ ;  /* 0x000000ff00ff89a7 */ /* 0x0001e2000810043f */
[C---:B------:R-:W-:Y:S01]  /*c0b0*/  ISETP.GT.AND P0, PT, R2.reuse, RZ, PT ;  /* 0x000000ff0200720c */ /* 0x040fe20003f04270 */
[----:B------:R-:W-:Y:S02]  /*c0c0*/  VIADD R2, R2, 0xffffffff ;  /* 0xffffffff02027836 */ /* 0x000fe40000000000 */
[----:B0-----:R-:W-:-:S10]  /*c0d0*/  IMAD.MOV.U32 R0, RZ, RZ, R18 ;  /* 0x000000ffff007224 */ /* 0x001fd400078e0012 */
[----:B------:R-:W-:Y:S05]  /*c0e0*/  @P0 BRA `(.L_x_8691) ;  /* 0xffffffec00dc0947 */ /* 0x000fea000383ffff */
.L_x_8667:
[----:B0-----:R-:W0:Y:S01]  /*c0f0*/  S2R R3, SR_TID.X ;  /* 0x0000000000037919 */ /* 0x001e220000002100 */
[----:B------:R-:W-:Y:S01]  /*c100*/  BSSY B0, `(.L_x_8692) ;  /* 0x0000011000007945 */ /* 0x000fe20003800000 */
        /* <DEDUP_REMOVED lines=15> */
[----:B------:R0:W-:Y:S02]  /*c200*/  STL [R1], R0 ;  /* 0x0000000001007387 */ /* 0x0001e40000100800 */
.L_x_8693:
[----:B------:R-:W-:Y:S05]  /*c210*/  BSYNC B0 ;  /* 0x0000000000007941 */ /* 0x000fea0003800000 */
.L_x_8692:
[----:B------:R-:W-:-:S06]  /*c220*/  UISETP.NE.AND UP0, UPT, UR38, 0x3, UPT ;  /* 0x000000032600788c */ /* 0x000fcc000bf05270 */
[----:B------:R-:W-:-:S13]  /*c230*/  PLOP3.LUT P1, PT, PT, PT, UP0, 0x80, 0x0 ;  /* 0x000000000000781c */ /* 0x000fda0003f2f008 */
[----:B------:R-:W-:Y:S05]  /*c240*/  @!P1 BRA `(.L_x_8694) ;  /* 0x0000000000049947 */ /* 0x000fea0003800000 */
[----:B------:R-:W-:Y:S01]  /*c250*/  BPT.TRAP 0x1 ;  /* 0x000000040000795c */ /* 0x000fe20000300000 */
.L_x_8694:
[----:B------:R-:W-:Y:S01]  /*c260*/  LOP3.LUT R3, R23, 0x1, RZ, 0x3c, !PT ;  /* 0x0000000117037812 */ /* 0x000fe200078e3cff */
[----:B0-----:R-:W-:Y:S01]  /*c270*/  IMAD R0, R18, 0x8, R16 ;  /* 0x0000000812007824 */ /* 0x001fe200078e0210 */
[----:B------:R-:W-:Y:S01]  /*c280*/  BSSY B0, `(.L_x_8695) ;  /* 0x0000006000007945 */ /* 0x000fe20003800000 */
[----:B------:R-:W-:Y:S01]  /*c290*/  IMAD.U32 R2, RZ, RZ, UR44 ;  /* 0x0000002cff027e24 */ /* 0x000fe2000f8e00ff */
[----:B------:R-:W-:-:S04]  /*c2a0*/  SHF.L.U32 R3, R3, 0x1f, RZ ;  /* 0x0000001f03037819 */ /* 0x000fc800000006ff */
[----:B------:R-:W0:Y:S01]  /*c2b0*/  SYNCS.PHASECHK.TRANS64.TRYWAIT P1, [R0+URZ+0x19c70], R3 ;  /* 0x019c7003000075a7 */ /* 0x000e22000802017f */
[----:B------:R-:W-:Y:S01]  /*c2c0*/  ISETP.NE.AND P2, PT, R2, 0x3, PT ;  /* 0x000000030200780c */ /* 0x000fe20003f45270 */
[----:B0-----:R-:W-:-:S12]  /*c2d0*/  @!P1 BRA `(.L_x_8696) ;  /* 0x0000001c00109947 */ /* 0x001fd80003800000 */
.L_x_8746:
[----:B------:R-:W-:Y:S05]  /*c2e0*/  BSYNC B0 ;  /* 0x0000000000007941 */ /* 0x000fea0003800000 */
.L_x_8695:
[----:B------:R-:W-:Y:S05]  /*c2f0*/  @!P2 BRA `(.L_x_8697) ;  /* 0x000000000004a947 */ /* 0x000fea0003800000 */
[----:B------:R-:W-:Y:S01]  /*c300*/  BPT.TRAP 0x1 ;  /* 0x000000040000795c */ /* 0x000fe20000300000 */
.L_x_8697:
[----:B0-----:R-:W-:-:S04]  /*c310*/  SHF.L.U32 R3, R23, 0x1f, RZ ;  /* 0x0000001f17037819 */ /* 0x001fc800000006ff */
[----:B------:R-:W0:Y:S02]  /*c320*/  SYNCS.PHASECHK.TRANS64.TRYWAIT P1, [R0+URZ+0x19c60], R3 ;  /* 0x019c6003000075a7 */ /* 0x000e24000802017f */
[----:B0-----:R-:W-:Y:S05]  /*c330*/  @!P1 BRA `(.L_x_8698) ;  /* 0x0000001c000c9947 */ /* 0x001fea0003800000 */
.L_x_8747:
[----:B------:R-:W-:Y:S01]  /*c340*/  IMAD R2, R18, 0x3000, RZ ;  /* 0x0000300012027824 */ /* 0x000fe200078e02ff */
[----:B------:R-:W-:Y:S05]  /*c350*/  WARPSYNC.ALL ;  /* 0x0000000000007948 */ /* 0x000fea0003800000 */
[----:B0-----:R-:W-:-:S05]  /*c360*/  LOP3.LUT R3, R2, R22, RZ, 0xfc, !PT ;  /* 0x0000001602037212 */ /* 0x001fca00078efcff */
[----:B------:R-:W-:Y:S02]  /*c370*/  IMAD.IADD R6, R16, 0x1, R3 ;  /* 0x0000000110067824 */ /* 0x000fe400078e0203 */
[----:B------:R-:W-:-:S04]  /*c380*/  VIADD R3, R2, 0x1000 ;  /* 0x0000100002037836 */ /* 0x000fc80000000000 */
[----:B------:R-:W0:Y:S02]  /*c390*/  LDSM.16.MT88.4 R4, [R6+0x9000] ;  /* 0x009000000604783b */ /* 0x000e240000004200 */
[C-C-:B0-----:R-:W-:Y:S02]  /*c3a0*/  PRMT R8, R4.reuse, 0x6420, R5.reuse ;  /* 0x0000642004087816 */ /* 0x141fe40000000005 */
[----:B------:R-:W-:Y:S02]  /*c3b0*/  PRMT R9, R4, 0x7531, R5 ;  /* 0x0000753104097816 */ /* 0x000fe40000000005 */
[----:B------:R-:W-:Y:S02]  /*c3c0*/  LOP3.LUT R4, R2, R24, RZ, 0xfc, !PT ;  /* 0x0000001802047212 */ /* 0x000fe400078efcff */
[----:B------:R-:W-:Y:S02]  /*c3d0*/  LOP3.LUT R5, R3, R22, RZ, 0xfc, !PT ;  /* 0x0000001603057212 */ /* 0x000fe400078efcff */
[C-C-:B------:R-:W-:Y:S01]  /*c3e0*/  PRMT R10, R6.reuse, 0x6420, R7.reuse ;  /* 0x00006420060a7816 */ /* 0x140fe20000000007 */
[----:B------:R-:W-:Y:S01]  /*c3f0*/  IMAD.IADD R12, R19, 0x1, R4 ;  /* 0x00000001130c7824 */ /* 0x000fe200078e0204 */
[----:B------:R-:W-:Y:S01]  /*c400*/  PRMT R11, R6, 0x7531, R7 ;  /* 0x00007531060b7816 */ /* 0x000fe20000000007 */
[----:B------:R-:W-:Y:S01]  /*c410*/  IMAD.IADD R4, R16, 0x1, R5 ;  /* 0x0000000110047824 */ /* 0x000fe200078e0205 */
[----:B------:R-:W-:-:S03]  /*c420*/  LOP3.LUT R3, R3, R24, RZ, 0xfc, !PT ;  /* 0x0000001803037212 */ /* 0x000fc600078efcff */
[----:B------:R-:W-:Y:S02]  /*c430*/  STSM.16.M88.4 [R12], R8 ;  /* 0x000000080c007844 */ /* 0x000fe40000000200 */
[----:B------:R-:W-:Y:S02]  /*c440*/  IMAD.IADD R13, R19, 0x1, R3 ;  /* 0x00000001130d7824 */ /* 0x000fe400078e0203 */
[----:B------:R-:W0:Y:S01]  /*c450*/  LDSM.16.MT88.4 R4, [R4+0x9000] ;  /* 0x009000000404783b */ /* 0x000e220000004200 */
[----:B------:R-:W-:Y:S01]  /*c460*/  VIADD R3, R2, 0x2000 ;  /* 0x0000200002037836 */ /* 0x000fe20000000000 */
        /* <DEDUP_REMOVED lines=8> */
[C---:B------:R-:W-:Y:S01]  /*c4f0*/  IMAD.IADD R3, R19.reuse, 0x1, R3 ;  /* 0x0000000113037824 */ /* 0x040fe200078e0203 */
[--C-:B------:R-:W-:Y:S01]  /*c500*/  IADD3 R19, R19, R27, R2.reuse ;  /* 0x0000001b13137210 */ /* 0x100fe20007ffe002 */
[----:B------:R0:W1:Y:S02]  /*c510*/  LDSM.16.MT88.4 R4, [R12+0x9000] ;  /* 0x009000000c04783b */ /* 0x0000640000004200 */
[----:B0-----:R-:W-:Y:S02]  /*c520*/  IADD3 R12, R16, R29, R2 ;  /* 0x0000001d100c7210 */ /* 0x001fe40007ffe002 */
[C-C-:B-1----:R-:W-:Y:S02]  /*c530*/  PRMT R8, R4.reuse, 0x6420, R5.reuse ;  /* 0x0000642004087816 */ /* 0x142fe40000000005 */
[----:B------:R-:W-:-:S02]  /*c540*/  PRMT R9, R4, 0x7531, R5 ;  /* 0x0000753104097816 */ /* 0x000fc40000000005 */
[----:B------:R-:W-:Y:S02]  /*c550*/  LOP3.LUT R5, R2, 0x800, R22, 0xfe, !PT ;  /* 0x0000080002057812 */ /* 0x000fe400078efe16 */
[C-C-:B------:R-:W-:Y:S02]  /*c560*/  PRMT R10, R6.reuse, 0x6420, R7.reuse ;  /* 0x00006420060a7816 */ /* 0x140fe40000000007 */
        /* <DEDUP_REMOVED lines=30> */
.L_x_8699:
[----:B-1----:R1:W-:Y:S01]  /*c750*/  SYNCS.ARRIVE.TRANS64.A1T0 RZ, [R0+URZ+0x19c50], RZ ;  /* 0x019c50ff00ff79a7 */ /* 0x0023e2000810003f */
[----:B------:R-:W-:Y:S02]  /*c760*/  @!P0 VIADD R2, R0, 0x19c80 ;  /* 0x00019c8000028836 */ /* 0x000fe40000000000 */
[----:B------:R-:W-:-:S03]  /*c770*/  VIADD R18, R18, 0x1 ;  /* 0x0000000112127836 */ /* 0x000fc60000000000 */
[----:B------:R-:W-:Y:S01]  /*c780*/  @!P0 PRMT R2, RZ, 0x654, R2 ;  /* 0x00000654ff028816 */ /* 0x000fe20000000002 */
[----:B------:R-:W-:Y:S06]  /*c790*/  BAR.SYNC.DEFER_BLOCKING 0x2, 0x80 ;  /* 0x0082000000007b1d */ /* 0x000fec0000010000 */
[----:B------:R2:W-:Y:S01]  /*c7a0*/  @!P0 SYNCS.ARRIVE.TRANS64.RED.A1T0 RZ, [R2+URZ], RZ ;  /* 0x000000ff02ff89a7 */ /* 0x0005e2000810043f */
[----:B------:R-:W-:-:S04]  /*c7b0*/  ISETP.NE.AND P0, PT, R18, 0x2, PT ;  /* 0x000000021200780c */ /* 0x000fc80003f05270 */
[----:B-1----:R-:W-:Y:S02]  /*c7c0*/  SEL R0, RZ, 0x1, P0 ;  /* 0x00000001ff007807 */ /* 0x002fe40000000000 */
[----:B------:R-:W-:Y:S02]  /*c7d0*/  SEL R18, R18, RZ, P0 ;  /* 0x000000ff12127207 */ /* 0x000fe40000000000 */
[----:B--2---:R-:W-:-:S07]  /*c7e0*/  LOP3.LUT R23, R23, R0, RZ, 0x3c, !PT ;  /* 0x0000000017177212 */ /* 0x004fce00078e3cff */
.L_x_8642:
[----:B------:R-:W-:Y:S05]  /*c7f0*/  BSYNC B7 ;  /* 0x0000000000077941 */ /* 0x000fea0003800000 */
.L_x_8640:
[----:B--2---:R-:W2:Y:S02]  /*c800*/  LDL R0, [R1+0xc] ;  /* 0x00000c0001007983 */ /* 0x004ea40000100800 */
        /* <DEDUP_REMOVED lines=8> */
[----:B0-----:R0:W-:Y:S01]  /*c890*/  STL.64 [R1], R4 ;  /* 0x0000000401007387 */ /* 0x0011e20000100a00 */
[----:B-1----:R-:W-:Y:S02]  /*c8a0*/  IMAD.MOV.U32 R2, RZ, RZ, R7 ;  /* 0x000000ffff027224 */ /* 0x002fe400078e0007 */
[----:B------:R-:W-:-:S03]  /*c8b0*/  IMAD.MOV.U32 R0, RZ, RZ, R6 ;  /* 0x000000ffff007224 */ /* 0x000fc600078e0006 */
[----:B------:R-:W-:Y:S02]  /*c8c0*/  R2UR UR45, R2 ;  /* 0x00000000022d72ca */ /* 0x000fe400000e0000 */
[----:B------:R-:W-:Y:S01]  /*c8d0*/  R2UR UR36, R0 ;  /* 0x00000000002472ca */ /* 0x000fe200000e0000 */
[----:B------:R-:W-:Y:S06]  /*c8e0*/  BAR.ARV 0x4, 0x200 ;  /* 0x0108000000007b1d */ /* 0x000fec0000002000 */
[----:B------:R-:W-:Y:S08]  /*c8f0*/  BRA `(.L_x_8701) ;  /* 0x0000000800447947 */ /* 0x000ff00003800000 */
.L_x_8700:
[----:B01----:R-:W0:Y:S01]  /*c900*/  S2R R2, SR_TID.X ;  /* 0x0000000000027919 */ /* 0x003e220000002100 */
[----:B------:R-:W-:Y:S01]  /*c910*/  ULDC UR4, c[0x0][0xc3c] ;  /* 0x00030f0000047ab9 */ /* 0x000fe20000000800 */
[----:B------:R-:W2:Y:S01]  /*c920*/  LDL.LU R0, [R1] ;  /* 0x0000000001007983 */ /* 0x000ea20000300800 */
[----:B------:R-:W-:Y:S01]  /*c930*/  IMAD.MOV.U32 R4, RZ, RZ, RZ ;  /* 0x000000ffff047224 */ /* 0x000fe200078e00ff */
[----:B0-----:R-:W-:-:S04]  /*c940*/  LOP3.LUT R8, R2, 0x1f, RZ, 0xc0, !PT ;  /* 0x0000001f02087812 */ /* 0x001fc800078ec0ff */
[C---:B------:R-:W-:Y:S01]  /*c950*/  ISETP.NE.AND P0, PT, R8.reuse, 0x1f, PT ;  /* 0x0000001f0800780c */ /* 0x040fe20003f05270 */
[----:B------:R-:W-:-:S05]  /*c960*/  VIADD R5, R8, UR45 ;  /* 0x0000002d08057c36 */ /* 0x000fca0008000000 */
[----:B------:R-:W-:Y:S01]  /*c970*/  ISETP.GE.OR P1, PT, R5, UR4, !P0 ;  /* 0x0000000405007c0c */ /* 0x000fe2000c726670 */
[----:B------:R-:W-:-:S12]  /*c980*/  ULDC UR4, c[0x0][0xc3c] ;  /* 0x00030f0000047ab9 */ /* 0x000fd80000000800 */
[----:B------:R-:W0:Y:S02]  /*c990*/  @!P1 LDC.64 R2, c[0x0][0xc80] ;  /* 0x00032000ff029b82 */ /* 0x000e240000000a00 */
[----:B0-----:R-:W-:-:S05]  /*c9a0*/  @!P1 IMAD.WIDE R2, R5, 0x4, R2 ;  /* 0x0000000405029825 */ /* 0x001fca00078e0202 */
        /* <DEDUP_REMOVED lines=30> */
.L_x_8706:
        /* <DEDUP_REMOVED lines=14> */
.L_x_8705:
[----:B------:R-:W-:Y:S05]  /*cc70*/  BSYNC B0 ;  /* 0x0000000000007941 */ /* 0x000fea0003800000 */
.L_x_8704:
[----:B0----5:R-:W0:Y:S02]  /*cc80*/  SHFL.UP PT, R2, R4, 0x1, RZ ;  /* 0x0420000004027989 */ /* 0x021e2400000e00ff */
        /* <DEDUP_REMOVED lines=19> */
[----:B------:R-:W-:Y:S05]  /*cdc0*/  @!P6 BRA `(.L_x_8706) ;  /* 0xfffffffc0070e947 */ /* 0x000fea000383ffff */
[----:B------:R-:W-:Y:S02]  /*cdd0*/  IMAD.MOV.U32 R2, RZ, RZ, R9 ;  /* 0x000000ffff027224 */ /* 0x000fe400078e0009 */
[----:B------:R-:W-:-:S07]  /*cde0*/  IMAD.MOV.U32 R6, RZ, RZ, R8 ;  /* 0x000000ffff067224 */ /* 0x000fce00078e0008 */
.L_x_8702:
[----:B------:R-:W-:Y:S02]  /*cdf0*/  IMAD.IADD R6, R5, 0x1, -R6 ;  /* 0x0000000105067824 */ /* 0x000fe400078e0a06 */
[----:B------:R-:W-:Y:S02]  /*ce00*/  IMAD.MOV.U32 R8, RZ, RZ, RZ ;  /* 0x000000ffff087224 */ /* 0x000fe400078e00ff */
        /* <DEDUP_REMOVED lines=16> */
.L_x_8707:
[----:B--2---:R-:W-:Y:S01]  /*cf10*/  IMAD R8, R8, R3, R6 ;  /* 0x0000000308087224 */ /* 0x004fe200078e0206 */
[----:B------:R-:W-:Y:S01]  /*cf20*/  UIADD3 UR45, UR4, UR45, URZ ;  /* 0x0000002d042d7290 */ /* 0x000fe2000fffe03f */
[--C-:B0-----:R-:W-:Y:S02]  /*cf30*/  IMAD.MOV R6, RZ, RZ, -R7.reuse ;  /* 0x000000ffff067224 */ /* 0x101fe400078e0a07 */
[----:B-1----:R-:W-:Y:S01]  /*cf40*/  IMAD.MOV.U32 R2, RZ, RZ, RZ ;  /* 0x000000ffff027224 */ /* 0x002fe200078e00ff */
[----:B------:R1:W-:Y:S01]  /*cf50*/  STL [R1], R8 ;  /* 0x0000000801007387 */ /* 0x0003e20000100800 */
[----:B------:R-:W-:Y:S02]  /*cf60*/  IMAD R6, R6, R5, RZ ;  /* 0x0000000506067224 */ /* 0x000fe400078e02ff */
[----:B------:R-:W-:Y:S02]  /*cf70*/  IMAD.MOV.U32 R3, RZ, RZ, R7 ;  /* 0x000000ffff037224 */ /* 0x000fe400078e0007 */
        /* <DEDUP_REMOVED lines=22> */
.L_x_8703:
[----:B------:R0:W-:Y:S01]  /*d0e0*/  STL [R1], R0 ;  /* 0x0000000001007387 */ /* 0x0001e20000100800 */
[----:B------:R-:W-:Y:S01]  /*d0f0*/  ULDC UR45, c[0x0][0xc3c] ;  /* 0x00030f00002d7ab9 */ /* 0x000fe20000000800 */
[----:B------:R-:W-:Y:S02]  /*d100*/  UMOV UR36, URZ ;  /* 0x0000003f00247c82 */ /* 0x000fe40008000000 */
[----:B------:R0:W-:Y:S03]  /*d110*/  STL [R1+0x4], RZ ;  /* 0x000004ff01007387 */ /* 0x0001e60000100800 */
.L_x_8708:
[----:B------:R-:W2:Y:S04]  /*d120*/  LDL R3, [R1] ;  /* 0x0000000001037983 */ /* 0x000ea80000100800 */
        /* <DEDUP_REMOVED lines=14> */
.L_x_8701:
[----:B------:R-:W-:Y:S02]  /*d210*/  ULDC UR4, c[0x0][0xc3c] ;  /* 0x00030f0000047ab9 */ /* 0x000fe40000000800 */
[----:B------:R-:W-:-:S06]  /*d220*/  UISETP.GE.AND UP0, UPT, UR45, UR4, UPT ;  /* 0x000000042d00728c */ /* 0x000fcc000bf06270 */
[----:B------:R-:W-:-:S13]  /*d230*/  PLOP3.LUT P0, PT, PT, PT, UP0, 0x80, 0x0 ;  /* 0x000000000000781c */ /* 0x000fda0003f0f008 */
[----:B------:R-:W-:Y:S05]  /*d240*/  @!P0 BRA `(.L_x_8709) ;  /* 0xffffffbc00708947 */ /* 0x000fea000383ffff */
.L_x_8636:
[----:B------:R-:W3:Y:S01]  /*d250*/  LDL.LU R0, [R1+0x14] ;  /* 0x0000140001007983 */ /* 0x000ee20000300800 */
[----:B------:R-:W-:Y:S01]  /*d260*/  BSSY B0, `(.L_x_8710) ;  /* 0x000000b000007945 */ /* 0x000fe20003800000 */
[----:B012---:R-:W0:Y:S01]  /*d270*/  S2R R5, SR_CgaCtaId ;  /* 0x0000000000057919 */ /* 0x007e220000008800 */
[----:B---3--:R-:W-:-:S05]  /*d280*/  VIADD R0, R0, 0x1 ;  /* 0x0000000100007836 */ /* 0x008fca0000000000 */
[----:B------:R-:W-:-:S04]  /*d290*/  LEA.HI R2, R0, R0, RZ, 0x1 ;  /* 0x0000000000027211 */ /* 0x000fc800078f08ff */
[----:B------:R-:W-:Y:S02]  /*d2a0*/  LOP3.LUT R3, R2, 0xfffffffe, RZ, 0xc0, !PT ;  /* 0xfffffffe02037812 */ /* 0x000fe400078ec0ff */
[----:B------:R-:W-:-:S03]  /*d2b0*/  MOV R2, 0x400 ;  /* 0x0000040000027802 */ /* 0x000fc60000000f00 */
[----:B------:R-:W-:Y:S01]  /*d2c0*/  IMAD.IADD R0, R0, 0x1, -R3 ;  /* 0x0000000100007824 */ /* 0x000fe200078e0a03 */
[----:B0-----:R-:W-:-:S04]  /*d2d0*/  LEA R7, R5, R2, 0x18 ;  /* 0x0000000205077211 */ /* 0x001fc800078ec0ff */
[----:B------:R-:W-:-:S04]  /*d2e0*/  SHF.L.U32 R0, R0, 0x1f, RZ ;  /* 0x0000001f00007819 */ /* 0x000fc800000006ff */
[----:B------:R-:W0:Y:S02]  /*d2f0*/  SYNCS.PHASECHK.TRANS64.TRYWAIT P0, [R7+URZ+0x19c20], R0 ;  /* 0x019c2000070075a7 */ /* 0x000e24000800017f */
[----:B0-----:R-:W-:Y:S05]  /*d300*/  @!P0 BRA `(.L_x_8711) ;  /* 0x0000000c002c8947 */ /* 0x001fea0003800000 */
.L_x_8748:
[----:B------:R-:W-:Y:S05]  /*d310*/  BSYNC B0 ;  /* 0x0000000000007941 */ /* 0x000fea0003800000 */
.L_x_8710:
[----:B------:R-:W-:-:S03]  /*d320*/  UMOV UR4, 0xffffffff ;  /* 0xffffffff00047882 */ /* 0x000fc60000000000 */
[----:B------:R-:W-:Y:S05]  /*d330*/  BRA.DIV UR4, `(.L_x_8712) ;  /* 0x0000000e04347947 */ /* 0x000fea000b800000 */
[----:B0-----:R-:W0:Y:S02]  /*d340*/  S2R R0, SR_TID.X ;  /* 0x0000000000007919 */ /* 0x001e240000002100 */
[----:B0-----:R-:W-:-:S04]  /*d350*/  SHF.R.U32.HI R0, RZ, 0x5, R0 ;  /* 0x00000005ff007819 */ /* 0x001fc80000011600 */
[----:B------:R-:W-:-:S05]  /*d360*/  LOP3.LUT R0, R0, 0x3, RZ, 0xc0, !PT ;  /* 0x0000000300007812 */ /* 0x000fca00078ec0ff */
[----:B------:R0:W1:Y:S02]  /*d370*/  SHFL.IDX PT, R14, R0, RZ, 0x1f ;  /* 0x00001fff000e7589 */ /* 0x00006400000e0000 */
.L_x_8751:
[----:B-1----:R-:W-:Y:S01]  /*d380*/  ISETP.NE.AND P0, PT, R14, RZ, PT ;  /* 0x000000ff0e00720c */ /* 0x002fe20003f05270 */
[----:B------:R-:W-:-:S12]  /*d390*/  BSSY B0, `(.L_x_8713) ;  /* 0x000002b000007945 */ /* 0x000fd80003800000 */
[----:B------:R-:W-:Y:S05]  /*d3a0*/  @P0 BRA `(.L_x_8714) ;  /* 0x0000000000a40947 */ /* 0x000fea0003800000 */
[----:B------:R-:W-:-:S03]  /*d3b0*/  UMOV UR4, 0xffffffff ;  /* 0xffffffff00047882 */ /* 0x000fc60000000000 */
[----:B------:R-:W-:Y:S05]  /*d3c0*/  BRA.DIV UR4, `(.L_x_8715) ;  /* 0x0000000e04447947 */ /* 0x000fea000b800000 */
[----:B------:R-:W-:-:S13]  /*d3d0*/  ELECT P6, URZ, PT ;  /* 0x00000000003f782f */ /* 0x000fda00038c0000 */
.L_x_8754:
[----:B------:R-:W-:Y:S05]  /*d3e0*/  @!P6 BRA `(.L_x_8714) ;  /* 0x000000000094e947 */ /* 0x000fea0003800000 */
[----:B------:R-:W-:-:S06]  /*d3f0*/  ULOP3.LUT UR4, UR42, 0x2, URZ, 0xfc, !UPT ;  /* 0x000000022a047892 */ /* 0x000fcc000f8efc3f */
[----:B0-----:R-:W-:-:S05]  /*d400*/  IMAD.U32 R0, RZ, RZ, UR4 ;  /* 0x00000004ff007e24 */ /* 0x001fca000f8e00ff */
[----:B------:R-:W-:-:S13]  /*d410*/  ISETP.NE.AND P0, PT, R0, 0x3, PT ;  /* 0x000000030000780c */ /* 0x000fda0003f05270 */
[----:B------:R-:W-:Y:S05]  /*d420*/  @!P0 BRA `(.L_x_8716) ;  /* 0x0000000000048947 */ /* 0x000fea0003800000 */
[----:B------:R-:W-:Y:S01]  /*d430*/  BPT.TRAP 0x1 ;  /* 0x000000040000795c */ /* 0x000fe20000300000 */
.L_x_8716:
        /* <DEDUP_REMOVED lines=12> */
.L_x_8755:
[----:B------:R-:W1:Y:S02]  /*d500*/  SYNCS.PHASECHK.TRANS64.TRYWAIT P1, [R3+URZ], R0 ;  /* 0x00000000030075a7 */ /* 0x000e64000802017f */
[----:B-1----:R-:W-:Y:S05]  /*d510*/  @!P1 BRA `(.L_x_8718) ;  /* 0x0000000c00249947 */ /* 0x002fea0003800000 */
.L_x_8756:
[----:B------:R-:W-:Y:S05]  /*d520*/  @!P0 BRA `(.L_x_8719) ;  /* 0x0000000000048947 */ /* 0x000fea0003800000 */
[----:B------:R-:W-:Y:S01]  /*d530*/  BPT.TRAP 0x1 ;  /* 0x000000040000795c */ /* 0x000fe20000300000 */
.L_x_8719:
[----:B-1----:R-:W-:-:S04]  /*d540*/  IMAD R3, R18, 0x8, R7 ;  /* 0x0000000812037824 */ /* 0x002fc800078e0207 */
[----:B------:R-:W1:Y:S02]  /*d550*/  SYNCS.PHASECHK.TRANS64.TRYWAIT P1, [R3+URZ+0x19c60], R4 ;  /* 0x019c6004030075a7 */ /* 0x000e64000802017f */
[----:B-1----:R-:W-:Y:S05]  /*d560*/  @!P1 BRA `(.L_x_8720) ;  /* 0x0000000c00249947 */ /* 0x002fea0003800000 */
.L_x_8757:
[----:B------:R-:W-:Y:S05]  /*d570*/  @!P0 BRA `(.L_x_8721) ;  /* 0x0000000000048947 */ /* 0x000fea0003800000 */
[----:B------:R-:W-:Y:S01]  /*d580*/  BPT.TRAP 0x1 ;  /* 0x000000040000795c */ /* 0x000fe20000300000 */
.L_x_8721:
[----:B0-----:R-:W-:-:S04]  /*d590*/  IMAD R5, R6, 0x8, R7 ;  /* 0x0000000806057824 */ /* 0x001fc800078e0207 */
[----:B------:R-:W0:Y:S02]  /*d5a0*/  SYNCS.PHASECHK.TRANS64.TRYWAIT P1, [R5+URZ+0x19c60], R0 ;  /* 0x019c6000050075a7 */ /* 0x000e24000802017f */
[----:B0-----:R-:W-:Y:S05]  /*d5b0*/  @!P1 BRA `(.L_x_8722) ;  /* 0x0000000c00249947 */ /* 0x001fea0003800000 */
.L_x_8758:
[----:B------:R-:W-:Y:S05]  /*d5c0*/  @!P0 BRA `(.L_x_8723) ;  /* 0x0000000000048947 */ /* 0x000fea0003800000 */
[----:B------:R-:W-:Y:S01]  /*d5d0*/  BPT.TRAP 0x1 ;  /* 0x000000040000795c */ /* 0x000fe20000300000 */
.L_x_8723:
[----:B------:R-:W2:Y:S02]  /*d5e0*/  SYNCS.PHASECHK.TRANS64.TRYWAIT P0, [R3+URZ+0x19c80], R4 ;  /* 0x019c8004030075a7 */ /* 0x000ea4000800017f */
[----:B--2---:R-:W-:Y:S05]  /*d5f0*/  @!P0 BRA `(.L_x_8724) ;  /* 0x0000000c00288947 */ /* 0x004fea0003800000 */
.L_x_8725:
[----:B---3--:R3:W4:Y:S02]  /*d600*/  SYNCS.PHASECHK.TRANS64.TRYWAIT P0, [R5+URZ+0x19c80], R0 ;  /* 0x019c8000050075a7 */ /* 0x008724000800017f */
[----:B----4-:R-:W-:Y:S05]  /*d610*/  @!P0 NANOSLEEP.SYNCS 0x989680 ;  /* 0x009896800000895d */ /* 0x010fea0003900000 */
[----:B------:R-:W4:Y:S02]  /*d620*/  @!P0 SYNCS.PHASECHK.TRANS64 P0, [R5+URZ+0x19c80], R0 ;  /* 0x019c8000050085a7 */ /* 0x000f24000800007f */
[----:B----4-:R-:W-:Y:S05]  /*d630*/  @!P0 BRA `(.L_x_8725) ;  /* 0xfffffffc00f08947 */ /* 0x010fea000383ffff */
.L_x_8714:
[----:B------:R-:W-:Y:S05]  /*d640*/  BSYNC B0 ;  /* 0x0000000000007941 */ /* 0x000fea0003800000 */
.L_x_8713:
[----:B------:R-:W-:Y:S05]  /*d650*/  EXIT ;  /* 0x000000000000794d */ /* 0x000fea0003800000 */
.L_x_8594:
[----:B0-----:R0:W1:Y:S02]  /*d660*/  SYNCS.PHASECHK.TRANS64.TRYWAIT P1, [R0+URZ+0x19c00], R3 ;  /* 0x019c0003000075a7 */ /* 0x001064000802017f */
[----:B-1----:R-:W-:Y:S05]  /*d670*/  @!P1 NANOSLEEP.SYNCS 0x989680 ;  /* 0x009896800000995d */ /* 0x002fea0003900000 */
[----:B------:R-:W1:Y:S02]  /*d680*/  @!P1 SYNCS.PHASECHK.TRANS64 P1, [R0+URZ+0x19c00], R3 ;  /* 0x019c0003000095a7 */ /* 0x000e64000802007f */
[----:B-1----:R-:W-:Y:S05]  /*d690*/  @!P1 BRA `(.L_x_8594) ;  /* 0xfffffffc00f09947 */ /* 0x002fea000383ffff */
[----:B------:R-:W-:Y:S05]  /*d6a0*/  BRA `(.L_x_8726) ;  /* 0xffffff4000887947 */ /* 0x000fea000383ffff */
.L_x_8598:
[----:B-1----:R1:W3:Y:S02]  /*d6b0*/  SYNCS.PHASECHK.TRANS64.TRYWAIT P1, [R4+URZ+0x19c30], R3 ;  /* 0x019c3003040075a7 */ /* 0x0022e4000802017f */
[----:B---3--:R-:W-:Y:S05]  /*d6c0*/  @!P1 NANOSLEEP.SYNCS 0x989680 ;  /* 0x009896800000995d */ /* 0x008fea0003900000 */
[----:B------:R-:W3:Y:S02]  /*d6d0*/  @!P1 SYNCS.PHASECHK.TRANS64 P1, [R4+URZ+0x19c30], R3 ;  /* 0x019c3003040095a7 */ /* 0x000ee4000802007f */
[----:B---3--:R-:W-:Y:S05]  /*d6e0*/  @!P1 BRA `(.L_x_8598) ;  /* 0xfffffffc00f09947 */ /* 0x008fea000383ffff */
[----:B------:R-:W-:Y:S05]  /*d6f0*/  BRA `(.L_x_8597) ;  /* 0xffffff4000c07947 */ /* 0x000fea000383ffff */
.L_x_8603:
[----:B-1----:R1:W2:Y:S02]  /*d700*/  SYNCS.PHASECHK.TRANS64.TRYWAIT P1, [R4+URZ+0x19c30], R3 ;  /* 0x019c3003040075a7 */ /* 0x0022a4000802017f */
[----:B--2---:R-:W-:Y:S05]  /*d710*/  @!P1 NANOSLEEP.SYNCS 0x989680 ;  /* 0x009896800000995d */ /* 0x004fea0003900000 */
[----:B------:R-:W2:Y:S02]  /*d720*/  @!P1 SYNCS.PHASECHK.TRANS64 P1, [R4+URZ+0x19c30], R3 ;  /* 0x019c3003040095a7 */ /* 0x000ea4000802007f */
[----:B--2---:R-:W-:Y:S05]  /*d730*/  @!P1 BRA `(.L_x_8603) ;  /* 0xfffffffc00f09947 */ /* 0x004fea000383ffff */
[----:B------:R-:W-:Y:S05]  /*d740*/  BRA `(.L_x_8602) ;  /* 0xffffff6400247947 */ /* 0x000fea000383ffff */
.L_x_8607:
[----:B-1----:R-:W-:-:S04]  /*d750*/  IMAD.U32 R10, RZ, RZ, UR11 ;  /* 0x0000000bff0a7e24 */ /* 0x002fc8000f8e00ff */
[----:B------:R1:W2:Y:S03]  /*d760*/  SYNCS.PHASECHK.TRANS64.TRYWAIT P1, [R10+URZ+0x19c50], R3 ;  /* 0x019c50030a0075a7 */ /* 0x0002a6000802017f */
[----:B--2---:R-:W-:Y:S05]  /*d770*/  @!P1 NANOSLEEP.SYNCS 0x989680 ;  /* 0x009896800000995d */ /* 0x004fea0003900000 */
[----:B------:R-:W2:Y:S02]  /*d780*/  @!P1 SYNCS.PHASECHK.TRANS64 P1, [R10+URZ+0x19c50], R3 ;  /* 0x019c50030a0095a7 */ /* 0x000ea4000802007f */
[----:B--2---:R-:W-:Y:S05]  /*d790*/  @!P1 BRA `(.L_x_8607) ;  /* 0xfffffffc00ec9947 */ /* 0x004fea000383ffff */
[----:B------:R-:W-:Y:S05]  /*d7a0*/  BRA `(.L_x_8606) ;  /* 0xffffff6400787947 */ /* 0x000fea000383ffff */
.L_x_8613:
[----:B-1----:R1:W2:Y:S02]  /*d7b0*/  SYNCS.PHASECHK.TRANS64.TRYWAIT P1, [R15+URZ+0x19c50], R4 ;  /* 0x019c50040f0075a7 */ /* 0x0022a4000802017f */
[----:B--2---:R-:W-:Y:S05]  /*d7c0*/  @!P1 NANOSLEEP.SYNCS 0x989680 ;  /* 0x009896800000995d */ /* 0x004fea0003900000 */
[----:B------:R-:W2:Y:S02]  /*d7d0*/  @!P1 SYNCS.PHASECHK.TRANS64 P1, [R15+URZ+0x19c50], R4 ;  /* 0x019c50040f0095a7 */ /* 0x000ea4000802007f */
[----:B--2---:R-:W-:Y:S05]  /*d7e0*/  @!P1 BRA `(.L_x_8613) ;  /* 0xfffffffc00f09947 */ /* 0x004fea000383ffff */
[----:B------:R-:W-:Y:S05]  /*d7f0*/  BRA `(.L_x_8612) ;  /* 0xffffff7c00d87947 */ /* 0x000fea000383ffff */
.L_x_8651:
[----:B------:R-:W-:Y:S02]  /*d800*/  IMAD.MOV.U32 R13, RZ, RZ, R20 ;  /* 0x000000ffff0d7224 */ /* 0x000fe400078e0014 */
[----:B------:R-:W-:Y:S02]  /*d810*/  IMAD.MOV.U32 R12, RZ, RZ, RZ ;  /* 0x000000ffff0c7224 */ /* 0x000fe400078e00ff */
[----:B------:R-:W-:Y:S02]  /*d820*/  IMAD.MOV.U32 R11, RZ, RZ, 0x1f ;  /* 0x0000001fff0b7424 */ /* 0x000fe400078e00ff */
[----:B------:R-:W-:-:S07]  /*d830*/  IMAD.MOV.U32 R15, RZ, RZ, -0x1 ;  /* 0xffffffffff0f7424 */ /* 0x000fce00078e00ff */
[----:B------:R-:W-:Y:S05]  /*d840*/  WARPSYNC.COLLECTIVE R15, `(.L_x_8727) ;  /* 0x000000000f087348 */ /* 0x000fea0003c00000 */
[----:B------:R0:W1:Y:S02]  /*d850*/  SHFL.IDX P6, R14, R13, R12, R11 ;  /* 0x0000000c0d0e7389 */ /* 0x00006400000c000b */
[----:B01----:R-:W-:Y:S01]  /*d860*/  ENDCOLLECTIVE ;  /* 0x000000000000791b */ /* 0x003fe20003800000 */
.L_x_8727:
[----:B------:R-:W-:Y:S05]  /*d870*/  BRA `(.L_x_8728) ;  /* 0xffffffc400487947 */ /* 0x000fea000383ffff */
.L_x_8653:
[----:B------:R-:W-:Y:S01]  /*d880*/  BSSY B0, `(.L_x_8729) ;  /* 0x0000006000007945 */ /* 0x000fe20003800000 */
[----:B------:R-:W-:-:S07]  /*d890*/  IMAD.MOV.U32 R15, RZ, RZ, -0x1 ;  /* 0xffffffffff0f7424 */ /* 0x000fce00078e00ff */
[----:B0-----:R-:W-:Y:S05]  /*d8a0*/  WARPSYNC.COLLECTIVE R15, `(.L_x_8730) ;  /* 0x000000000f0c7348 */ /* 0x001fea0003c00000 */
[----:B------:R-:W-:Y:S02]  /*d8b0*/  ELECT P6, UR62, PT ;  /* 0x00000000003e782f */ /* 0x000fe400038c0000 */
[----:B------:R-:W-:Y:S01]  /*d8c0*/  MOV R14, UR62 ;  /* 0x0000003e000e7c02 */ /* 0x000fe20008000f00 */
[----:B0-----:R-:W-:Y:S10]  /*d8d0*/  ENDCOLLECTIVE ;  /* 0x000000000000791b */ /* 0x001ff40003800000 */
.L_x_8730:
[----:B------:R-:W-:Y:S05]  /*d8e0*/  BSYNC B0 ;  /* 0x0000000000007941 */ /* 0x000fea0003800000 */
.L_x_8729:
[----:B------:R-:W-:Y:S05]  /*d8f0*/  BRA `(.L_x_8731) ;  /* 0xffffffc400587947 */ /* 0x000fea000383ffff */
.L_x_8655:
[----:B-1----:R1:W2:Y:S02]  /*d900*/  SYNCS.PHASECHK.TRANS64.TRYWAIT P0, [R4+URZ+0x19c80], R3 ;  /* 0x019c8003040075a7 */ /* 0x0022a4000800017f */
[----:B--2---:R-:W-:Y:S05]  /*d910*/  @!P0 NANOSLEEP.SYNCS 0x989680 ;  /* 0x009896800000895d */ /* 0x004fea0003900000 */
[----:B------:R-:W2:Y:S02]  /*d920*/  @!P0 SYNCS.PHASECHK.TRANS64 P0, [R4+URZ+0x19c80], R3 ;  /* 0x019c8003040085a7 */ /* 0x000ea4000800007f */
[----:B--2---:R-:W-:Y:S05]  /*d930*/  @!P0 BRA `(.L_x_8655) ;  /* 0xfffffffc00f08947 */ /* 0x004fea000383ffff */
[----:B------:R-:W-:Y:S05]  /*d940*/  BRA `(.L_x_8732) ;  /* 0xffffffc400b47947 */ /* 0x000fea000383ffff */
.L_x_8657:
[----:B--2---:R2:W3:Y:S02]  /*d950*/  SYNCS.PHASECHK.TRANS64.TRYWAIT P0, [R4+URZ+0x19c40], R3 ;  /* 0x019c4003040075a7 */ /* 0x0044e4000800017f */
[----:B---3--:R-:W-:Y:S05]  /*d960*/  @!P0 NANOSLEEP.SYNCS 0x989680 ;  /* 0x009896800000895d */ /* 0x008fea0003900000 */
[----:B------:R-:W3:Y:S02]  /*d970*/  @!P0 SYNCS.PHASECHK.TRANS64 P0, [R4+URZ+0x19c40], R3 ;  /* 0x019c4003040085a7 */ /* 0x000ee4000800007f */
[----:B---3--:R-:W-:Y:S05]  /*d980*/  @!P0 BRA `(.L_x_8657) ;  /* 0xfffffffc00f08947 */ /* 0x008fea000383ffff */
[----:B------:R-:W-:Y:S05]  /*d990*/  BRA `(.L_x_8733) ;  /* 0xffffffc800387947 */ /* 0x000fea000383ffff */
.L_x_8661:
        /* <DEDUP_REMOVED lines=13> */
.L_x_8734:
[----:B------:R-:W-:Y:S02]  /*da70*/  IMAD.MOV.U32 R13, RZ, RZ, R4 ;  /* 0x000000ffff0d7224 */ /* 0x000fe400078e0004 */
[----:B------:R-:W-:-:S07]  /*da80*/  IMAD.MOV.U32 R2, RZ, RZ, R14 ;  /* 0x000000ffff027224 */ /* 0x000fce00078e000e */
[----:B------:R-:W-:Y:S05]  /*da90*/  WARPSYNC.COLLECTIVE R15, `(.L_x_8735) ;  /* 0x000000000f087348 */ /* 0x000fea0003c00000 */
[----:B------:R0:W1:Y:S02]  /*daa0*/  SHFL.IDX P6, R14, R13, R12, R11 ;  /* 0x0000000c0d0e7389 */ /* 0x00006400000c000b */
[----:B01----:R-:W-:Y:S01]  /*dab0*/  ENDCOLLECTIVE ;  /* 0x000000000000791b */ /* 0x003fe20003800000 */
.L_x_8735:
[----:B------:R-:W-:Y:S02]  /*dac0*/  IMAD.MOV.U32 R13, RZ, RZ, R0 ;  /* 0x000000ffff0d7224 */ /* 0x000fe400078e0000 */
[----:B------:R-:W-:Y:S02]  /*dad0*/  IMAD.MOV.U32 R12, RZ, RZ, 0x1 ;  /* 0x00000001ff0c7424 */ /* 0x000fe400078e00ff */
[----:B------:R-:W-:-:S07]  /*dae0*/  IMAD.MOV.U32 R3, RZ, RZ, R14 ;  /* 0x000000ffff037224 */ /* 0x000fce00078e000e */
[----:B------:R-:W-:Y:S05]  /*daf0*/  WARPSYNC.COLLECTIVE R15, `(.L_x_8736) ;  /* 0x000000000f087348 */ /* 0x000fea0003c00000 */
[----:B------:R0:W1:Y:S02]  /*db00*/  SHFL.IDX P6, R14, R13, R12, R11 ;  /* 0x0000000c0d0e7389 */ /* 0x00006400000c000b */
[----:B01----:R-:W-:Y:S01]  /*db10*/  ENDCOLLECTIVE ;  /* 0x000000000000791b */ /* 0x003fe20003800000 */
.L_x_8736:
        /* <DEDUP_REMOVED lines=10> */
.L_x_8737:
        /* <DEDUP_REMOVED lines=8> */
[----:B0-----:R-:W-:Y:S02]  /*dc40*/  VIADD R2, R6, 0x40 ;  /* 0x0000004006027836 */ /* 0x001fe40000000000 */
[----:B------:R-:W-:-:S07]  /*dc50*/  IMAD.MOV.U32 R4, RZ, RZ, R14 ;  /* 0x000000ffff047224 */ /* 0x000fce00078e000e */
[----:B------:R-:W-:Y:S05]  /*dc60*/  WARPSYNC.COLLECTIVE R15, `(.L_x_8738) ;  /* 0x000000000f087348 */ /* 0x000fea0003c00000 */
[----:B------:R0:W1:Y:S02]  /*dc70*/  SHFL.IDX P6, R14, R13, R12, R11 ;  /* 0x0000000c0d0e7389 */ /* 0x00006400000c000b */
[----:B01----:R-:W-:Y:S01]  /*dc80*/  ENDCOLLECTIVE ;  /* 0x000000000000791b */ /* 0x003fe20003800000 */
.L_x_8738:
[----:B------:R-:W-:-:S13]  /*dc90*/  ISETP.GE.AND P4, PT, R2, R5, PT ;  /* 0x000000050200720c */ /* 0x000fda0003f86270 */
[----:B------:R-:W-:Y:S01]  /*dca0*/  @!P4 IADD3 R2, P3, R20, R4, RZ ;  /* 0x000000041402c210 */ /* 0x000fe20007f7e0ff */
[----:B------:R-:W-:-:S04]  /*dcb0*/  IMAD.MOV.U32 R13, RZ, RZ, R8 ;  /* 0x000000ffff0d7224 */ /* 0x000fc800078e0008 */
[----:B------:R-:W-:-:S04]  /*dcc0*/  @!P4 IMAD.X R0, RZ, RZ, R0, P3 ;  /* 0x000000ffff00c224 */ /* 0x000fc800018e0600 */
[----:B------:R-:W-:Y:S02]  /*dcd0*/  @!P4 IMAD.MOV.U32 R3, RZ, RZ, R0 ;  /* 0x000000ffff03c224 */ /* 0x000fe400078e0000 */
[----:B------:R-:W-:-:S07]  /*dce0*/  IMAD.MOV.U32 R7, RZ, RZ, R14 ;  /* 0x000000ffff077224 */ /* 0x000fce00078e000e */
[----:B------:R-:W-:Y:S05]  /*dcf0*/  WARPSYNC.COLLECTIVE R15, `(.L_x_8739) ;  /* 0x000000000f087348 */ /* 0x000fea0003c00000 */
[----:B------:R0:W1:Y:S02]  /*dd00*/  SHFL.IDX P6, R14, R13, R12, R11 ;  /* 0x0000000c0d0e7389 */ /* 0x00006400000c000b */
[----:B01----:R-:W-:Y:S01]  /*dd10*/  ENDCOLLECTIVE ;  /* 0x000000000000791b */ /* 0x003fe20003800000 */
.L_x_8739:
[----:B------:R-:W-:Y:S01]  /*dd20*/  @!PT LDS RZ, [RZ] ;  /* 0x00000000fffff984 */ /* 0x000fe20000000800 */
[----:B------:R-:W-:Y:S01]  /*dd30*/  @!PT LDS RZ, [RZ] ;  /* 0x00000000fffff984 */ /* 0x000fe20000000800 */
[----:B------:R-:W-:Y:S01]  /*dd40*/  @!PT LDS RZ, [RZ] ;  /* 0x00000000fffff984 */ /* 0x000fe20000000800 */
[----:B------:R1:W-:Y:S04]  /*dd50*/  @!P4 LDGSTS.E.BYPASS.LTC128B.128 [R10+0xf800], desc[UR52][R2.64], !P2 ;  /* 0x0f800000020acfae */ /* 0x0003e8000d101d74 */
[----:B------:R1:W-:Y:S04]  /*dd60*/  @!P4 LDGSTS.E.BYPASS.LTC128B.128 [R10+0x11000], desc[UR52][R2.64+0x20], !P1 ;  /* 0x11000020020acfae */ /* 0x0003e8000c901d74 */
[----:B------:R1:W-:Y:S01]  /*dd70*/  @!P4 LDGSTS.E.BYPASS.LTC128B.128 [R10+0x12800], desc[UR52][R2.64+0x40], !P0 ;  /* 0x12800040020acfae */ /* 0x0003e2000c101d74 */
[----:B------:R-:W-:Y:S05]  /*dd80*/  BRA `(.L_x_8740) ;  /* 0xffffffd000107947 */ /* 0x000fea000383ffff */
.L_x_8666:
[----:B0-----:R0:W1:Y:S02]  /*dd90*/  SYNCS.PHASECHK.TRANS64.TRYWAIT P0, [R16+URZ+0x19c20], R3 ;  /* 0x019c2003100075a7 */ /* 0x001064000800017f */
[----:B-1----:R-:W-:Y:S05]  /*dda0*/  @!P0 NANOSLEEP.SYNCS 0x989680 ;  /* 0x009896800000895d */ /* 0x002fea0003900000 */
[----:B------:R-:W1:Y:S02]  /*ddb0*/  @!P0 SYNCS.PHASECHK.TRANS64 P0, [R16+URZ+0x19c20], R3 ;  /* 0x019c2003100085a7 */ /* 0x000e64000800007f */
[----:B-1----:R-:W-:Y:S05]  /*ddc0*/  @!P0 BRA `(.L_x_8666) ;  /* 0xfffffffc00f08947 */ /* 0x002fea000383ffff */
[----:B------:R-:W-:Y:S05]  /*ddd0*/  BRA `(.L_x_8741) ;  /* 0xffffffd000807947 */ /* 0x000fea000383ffff */
.L_x_8672:
[----:B0-----:R0:W1:Y:S02]  /*dde0*/  SYNCS.PHASECHK.TRANS64.TRYWAIT P0, [R6+URZ+0x19c80], R4 ;  /* 0x019c8004060075a7 */ /* 0x001064000800017f */
[----:B-1----:R-:W-:Y:S05]  /*ddf0*/  @!P0 NANOSLEEP.SYNCS 0x989680 ;  /* 0x009896800000895d */ /* 0x002fea0003900000 */
[----:B------:R-:W1:Y:S02]  /*de00*/  @!P0 SYNCS.PHASECHK.TRANS64 P0, [R6+URZ+0x19c80], R4 ;  /* 0x019c8004060085a7 */ /* 0x000e64000800007f */
[----:B-1----:R-:W-:Y:S05]  /*de10*/  @!P0 BRA `(.L_x_8672) ;  /* 0xfffffffc00f08947 */ /* 0x002fea000383ffff */
[----:B------:R-:W-:Y:S05]  /*de20*/  BRA `(.L_x_8742) ;  /* 0xffffffd4002c7947 */ /* 0x000fea000383ffff */
.L_x_8679:
[----:B-1----:R1:W2:Y:S02]  /*de30*/  SYNCS.PHASECHK.TRANS64.TRYWAIT P0, [R6+URZ+0x19c40], R4 ;  /* 0x019c4004060075a7 */ /* 0x0022a4000800017f */
[----:B--2---:R-:W-:Y:S05]  /*de40*/  @!P0 NANOSLEEP.SYNCS 0x989680 ;  /* 0x009896800000895d */ /* 0x004fea0003900000 */
[----:B------:R-:W2:Y:S02]  /*de50*/  @!P0 SYNCS.PHASECHK.TRANS64 P0, [R6+URZ+0x19c40], R4 ;  /* 0x019c4004060085a7 */ /* 0x000ea4000800007f */
[----:B--2---:R-:W-:Y:S05]  /*de60*/  @!P0 BRA `(.L_x_8679) ;  /* 0xfffffffc00f08947 */ /* 0x004fea000383ffff */
[----:B------:R-:W-:Y:S05]  /*de70*/  BRA `(.L_x_8743) ;  /* 0xffffffd800247947 */ /* 0x000fea000383ffff */
.L_x_8687:
[----:B0-----:R0:W1:Y:S02]  /*de80*/  SYNCS.PHASECHK.TRANS64.TRYWAIT P0, [R3+URZ+0x19c70], R4 ;  /* 0x019c7004030075a7 */ /* 0x001064000800017f */
[----:B-1----:R-:W-:Y:S05]  /*de90*/  @!P0 NANOSLEEP.SYNCS 0x989680 ;  /* 0x009896800000895d */ /* 0x002fea0003900000 */
[----:B------:R-:W1:Y:S02]  /*dea0*/  @!P0 SYNCS.PHASECHK.TRANS64 P0, [R3+URZ+0x19c70], R4 ;  /* 0x019c7004030085a7 */ /* 0x000e64000800007f */
[----:B-1----:R-:W-:Y:S05]  /*deb0*/  @!P0 BRA `(.L_x_8687) ;  /* 0xfffffffc00f08947 */ /* 0x002fea000383ffff */
[----:B------:R-:W-:Y:S05]  /*dec0*/  BRA `(.L_x_8744) ;  /* 0xffffffdc00387947 */ /* 0x000fea000383ffff */
.L_x_8689:
[----:B0-----:R0:W1:Y:S02]  /*ded0*/  SYNCS.PHASECHK.TRANS64.TRYWAIT P0, [R3+URZ+0x19c60], R4 ;  /* 0x019c6004030075a7 */ /* 0x001064000800017f */
[----:B-1----:R-:W-:Y:S05]  /*dee0*/  @!P0 NANOSLEEP.SYNCS 0x989680 ;  /* 0x009896800000895d */ /* 0x002fea0003900000 */
[----:B------:R-:W1:Y:S02]  /*def0*/  @!P0 SYNCS.PHASECHK.TRANS64 P0, [R3+URZ+0x19c60], R4 ;  /* 0x019c6004030085a7 */ /* 0x000e64000800007f */
[----:B-1----:R-:W-:Y:S05]  /*df00*/  @!P0 BRA `(.L_x_8689) ;  /* 0xfffffffc00f08947 */ /* 0x002fea000383ffff */
[----:B------:R-:W-:Y:S05]  /*df10*/  BRA `(.L_x_8745) ;  /* 0xffffffdc00407947 */ /* 0x000fea000383ffff */
.L_x_8696:
[----:B0-----:R0:W1:Y:S02]  /*df20*/  SYNCS.PHASECHK.TRANS64.TRYWAIT P1, [R0+URZ+0x19c70], R3 ;  /* 0x019c7003000075a7 */ /* 0x001064000802017f */
[----:B-1----:R-:W-:Y:S05]  /*df30*/  @!P1 NANOSLEEP.SYNCS 0x989680 ;  /* 0x009896800000995d */ /* 0x002fea0003900000 */
[----:B------:R-:W1:Y:S02]  /*df40*/  @!P1 SYNCS.PHASECHK.TRANS64 P1, [R0+URZ+0x19c70], R3 ;  /* 0x019c7003000095a7 */ /* 0x000e64000802007f */
[----:B-1----:R-:W-:Y:S05]  /*df50*/  @!P1 BRA `(.L_x_8696) ;  /* 0xfffffffc00f09947 */ /* 0x002fea000383ffff */
[----:B------:R-:W-:Y:S05]  /*df60*/  BRA `(.L_x_8746) ;  /* 0xffffffe000dc7947 */ /* 0x000fea000383ffff */
.L_x_8698:
[----:B0-----:R0:W1:Y:S02]  /*df70*/  SYNCS.PHASECHK.TRANS64.TRYWAIT P1, [R0+URZ+0x19c60], R3 ;  /* 0x019c6003000075a7 */ /* 0x001064000802017f */
[----:B-1----:R-:W-:Y:S05]  /*df80*/  @!P1 NANOSLEEP.SYNCS 0x989680 ;  /* 0x009896800000995d */ /* 0x002fea0003900000 */
[----:B------:R-:W1:Y:S02]  /*df90*/  @!P1 SYNCS.PHASECHK.TRANS64 P1, [R0+URZ+0x19c60], R3 ;  /* 0x019c6003000095a7 */ /* 0x000e64000802007f */
[----:B-1----:R-:W-:Y:S05]  /*dfa0*/  @!P1 BRA `(.L_x_8698) ;  /* 0xfffffffc00f09947 */ /* 0x002fea000383ffff */
[----:B------:R-:W-:Y:S05]  /*dfb0*/  BRA `(.L_x_8747) ;  /* 0xffffffe000e07947 */ /* 0x000fea000383ffff */
.L_x_8711:
[----:B0-----:R0:W1:Y:S02]  /*dfc0*/  SYNCS.PHASECHK.TRANS64.TRYWAIT P0, [R7+URZ+0x19c20], R0 ;  /* 0x019c2000070075a7 */ /* 0x001064000800017f */
[----:B-1----:R-:W-:Y:S05]  /*dfd0*/  @!P0 NANOSLEEP.SYNCS 0x989680 ;  /* 0x009896800000895d */ /* 0x002fea0003900000 */
[----:B------:R-:W1:Y:S02]  /*dfe0*/  @!P0 SYNCS.PHASECHK.TRANS64 P0, [R7+URZ+0x19c20], R0 ;  /* 0x019c2000070085a7 */ /* 0x000e64000800007f */
[----:B-1----:R-:W-:Y:S05]  /*dff0*/  @!P0 BRA `(.L_x_8711) ;  /* 0xfffffffc00f08947 */ /* 0x002fea000383ffff */
[----:B------:R-:W-:Y:S05]  /*e000*/  BRA `(.L_x_8748) ;  /* 0xfffffff000c07947 */ /* 0x000fea000383ffff */
.L_x_8712:
        /* <DEDUP_REMOVED lines=11> */
.L_x_8750:
[----:B------:R-:W-:Y:S05]  /*e0c0*/  BSYNC B0 ;  /* 0x0000000000007941 */ /* 0x000fea0003800000 */
.L_x_8749:
[----:B------:R-:W-:Y:S05]  /*e0d0*/  BRA `(.L_x_8751) ;  /* 0xfffffff000a87947 */ /* 0x000fea000383ffff */
.L_x_8715:
[----:B------:R-:W-:Y:S01]  /*e0e0*/  BSSY B1, `(.L_x_8752) ;  /* 0x0000006000017945 */ /* 0x000fe20003800000 */
[----:B------:R-:W-:-:S07]  /*e0f0*/  IMAD.MOV.U32 R15, RZ, RZ, -0x1 ;  /* 0xffffffffff0f7424 */ /* 0x000fce00078e00ff */
[----:B0-----:R-:W-:Y:S05]  /*e100*/  WARPSYNC.COLLECTIVE R15, `(.L_x_8753) ;  /* 0x000000000f0c7348 */ /* 0x001fea0003c00000 */
[----:B------:R-:W-:Y:S02]  /*e110*/  ELECT P6, UR62, PT ;  /* 0x00000000003e782f */ /* 0x000fe400038c0000 */
[----:B------:R-:W-:Y:S01]  /*e120*/  MOV R14, UR62 ;  /* 0x0000003e000e7c02 */ /* 0x000fe20008000f00 */
[----:B0-----:R-:W-:Y:S10]  /*e130*/  ENDCOLLECTIVE ;  /* 0x000000000000791b */ /* 0x001ff40003800000 */
.L_x_8753:
[----:B------:R-:W-:Y:S05]  /*e140*/  BSYNC B1 ;  /* 0x0000000000017941 */ /* 0x000fea0003800000 */
.L_x_8752:
[----:B------:R-:W-:Y:S05]  /*e150*/  BRA `(.L_x_8754) ;  /* 0xfffffff000a07947 */ /* 0x000fea000383ffff */
.L_x_8717:
[----:B0-----:R0:W1:Y:S02]  /*e160*/  SYNCS.PHASECHK.TRANS64.TRYWAIT P1, [R5+URZ], R4 ;  /* 0x00000004050075a7 */ /* 0x001064000802017f */
[----:B-1----:R-:W-:Y:S05]  /*e170*/  @!P1 NANOSLEEP.SYNCS 0x989680 ;  /* 0x009896800000995d */ /* 0x002fea0003900000 */
[----:B------:R-:W1:Y:S02]  /*e180*/  @!P1 SYNCS.PHASECHK.TRANS64 P1, [R5+URZ], R4 ;  /* 0x00000004050095a7 */ /* 0x000e64000802007f */
[----:B-1----:R-:W-:Y:S05]  /*e190*/  @!P1 BRA `(.L_x_8717) ;  /* 0xfffffffc00f09947 */ /* 0x002fea000383ffff */
[----:B------:R-:W-:Y:S05]  /*e1a0*/  BRA `(.L_x_8755) ;  /* 0xfffffff000d47947 */ /* 0x000fea000383ffff */
.L_x_8718:
[----:B-1----:R1:W2:Y:S02]  /*e1b0*/  SYNCS.PHASECHK.TRANS64.TRYWAIT P1, [R3+URZ], R0 ;  /* 0x00000000030075a7 */ /* 0x0022a4000802017f */
[----:B--2---:R-:W-:Y:S05]  /*e1c0*/  @!P1 NANOSLEEP.SYNCS 0x989680 ;  /* 0x009896800000995d */ /* 0x004fea0003900000 */
[----:B------:R-:W2:Y:S02]  /*e1d0*/  @!P1 SYNCS.PHASECHK.TRANS64 P1, [R3+URZ], R0 ;  /* 0x00000000030095a7 */ /* 0x000ea4000802007f */
[----:B--2---:R-:W-:Y:S05]  /*e1e0*/  @!P1 BRA `(.L_x_8718) ;  /* 0xfffffffc00f09947 */ /* 0x004fea000383ffff */
[----:B------:R-:W-:Y:S05]  /*e1f0*/  BRA `(.L_x_8756) ;  /* 0xfffffff000c87947 */ /* 0x000fea000383ffff */
.L_x_8720:
[----:B-1----:R1:W2:Y:S02]  /*e200*/  SYNCS.PHASECHK.TRANS64.TRYWAIT P1, [R3+URZ+0x19c60], R4 ;  /* 0x019c6004030075a7 */ /* 0x0022a4000802017f */
[----:B--2---:R-:W-:Y:S05]  /*e210*/  @!P1 NANOSLEEP.SYNCS 0x989680 ;  /* 0x009896800000995d */ /* 0x004fea0003900000 */
[----:B------:R-:W2:Y:S02]  /*e220*/  @!P1 SYNCS.PHASECHK.TRANS64 P1, [R3+URZ+0x19c60], R4 ;  /* 0x019c6004030095a7 */ /* 0x000ea4000802007f */
[----:B--2---:R-:W-:Y:S05]  /*e230*/  @!P1 BRA `(.L_x_8720) ;  /* 0xfffffffc00f09947 */ /* 0x004fea000383ffff */
[----:B------:R-:W-:Y:S05]  /*e240*/  BRA `(.L_x_8757) ;  /* 0xfffffff000c87947 */ /* 0x000fea000383ffff */
.L_x_8722:
[----:B0-----:R0:W2:Y:S02]  /*e250*/  SYNCS.PHASECHK.TRANS64.TRYWAIT P1, [R5+URZ+0x19c60], R0 ;  /* 0x019c6000050075a7 */ /* 0x0010a4000802017f */
[----:B--2---:R-:W-:Y:S05]  /*e260*/  @!P1 NANOSLEEP.SYNCS 0x989680 ;  /* 0x009896800000995d */ /* 0x004fea0003900000 */
[----:B------:R-:W2:Y:S02]  /*e270*/  @!P1 SYNCS.PHASECHK.TRANS64 P1, [R5+URZ+0x19c60], R0 ;  /* 0x019c6000050095a7 */ /* 0x000ea4000802007f */
[----:B--2---:R-:W-:Y:S05]  /*e280*/  @!P1 BRA `(.L_x_8722) ;  /* 0xfffffffc00f09947 */ /* 0x004fea000383ffff */
[----:B------:R-:W-:Y:S05]  /*e290*/  BRA `(.L_x_8758) ;  /* 0xfffffff000c87947 */ /* 0x000fea000383ffff */
.L_x_8724:
[----:B--2---:R2:W3:Y:S02]  /*e2a0*/  SYNCS.PHASECHK.TRANS64.TRYWAIT P0, [R3+URZ+0x19c80], R4 ;  /* 0x019c8004030075a7 */ /* 0x0044e4000800017f */
[----:B---3--:R-:W-:Y:S05]  /*e2b0*/  @!P0 NANOSLEEP.SYNCS 0x989680 ;  /* 0x009896800000895d */ /* 0x008fea0003900000 */
[----:B------:R-:W3:Y:S02]  /*e2c0*/  @!P0 SYNCS.PHASECHK.TRANS64 P0, [R3+URZ+0x19c80], R4 ;  /* 0x019c8004030085a7 */ /* 0x000ee4000800007f */
[----:B---3--:R-:W-:Y:S05]  /*e2d0*/  @!P0 BRA `(.L_x_8724) ;  /* 0xfffffffc00f08947 */ /* 0x008fea000383ffff */
[----:B------:R-:W-:Y:S05]  /*e2e0*/  BRA `(.L_x_8725) ;  /* 0xfffffff000c47947 */ /* 0x000fea000383ffff */
.L_x_8759:
        /* <DEDUP_REMOVED lines=9> */
.L_x_12980:


//--------------------- .text._ZN7cutlass13device_kernelIN5flash11enable_sm90INS1_16FlashAttnFwdSm90INS1_25CollectiveMainloopFwdSm90ILi2EN4cute5tupleIJNS5_1CILi1EEES8_S8_EEENS6_IJNS7_ILi192EEENS7_ILi128EEENS7_ILi96EEEEEELi96ENS_12float_e4m3_tEfNS_4arch4Sm90ELb0ELb0ELb0ELb1ELb0ELb1ELb0ELb1ELb1ELb1ELb0ELb0EEENS1_21CollectiveEpilogueFwdINS6_IJSA_SC_SB_EEES9_NS_10bfloat16_tESG_Li384ELb1ELb1ELb0ELb1EEENS1_36VarlenDynamicPersistentTileSchedulerILi192ELi128ELi384ELi128ELb0ELb1ELb1ELb0ELb1ELb1EEEEEEEEEvNT_6ParamsE --------------------------
	.section	.text._ZN7cutlass13device_kernelIN5flash11enable_sm90INS1_16FlashAttnFwdSm90INS1_25CollectiveMainloopFwdSm90ILi2EN4cute5tupleIJNS5_1CILi1EEES8_S8_EEENS6_IJNS7_ILi192EEENS7_ILi128EEENS7_ILi96EEEEEELi96ENS_12float_e4m3_tEfNS_4arch4Sm90ELb0ELb0ELb0ELb1ELb0ELb1ELb0ELb1ELb1ELb1ELb0ELb0EEENS1_21CollectiveEpilogueFwdINS6_IJSA_SC_SB_EEES9_NS_10bfloat16_tESG_Li384ELb1ELb1ELb0ELb1EEENS1_36VarlenDynamicPersistentTileSchedulerILi192ELi128ELi384ELi128ELb0ELb1ELb1ELb0ELb1ELb1EEEEEEEEEvNT_6ParamsE,"ax",@progbits
	.align	128
.text._ZN7cutlass13device_kernelIN5flash11enable_sm90INS1_16FlashAttnFwdSm90INS1_25CollectiveMainloopFwdSm90ILi2EN4cute5tupleIJNS5_1CILi1EEES8_S8_EEENS6_IJNS7_ILi192EEENS7_ILi128EEENS7_ILi96EEEEEELi96ENS_12float_e4m3_tEfNS_4arch4Sm90ELb0ELb0ELb0ELb1ELb0ELb1ELb0ELb1ELb1ELb1ELb0ELb0EEENS1_21CollectiveEpilogueFwdINS6_IJSA_SC_SB_EEES9_NS_10bfloat16_tESG_Li384ELb1ELb1ELb0ELb1EEENS1_36VarlenDynamicPersistentTileSchedulerILi192ELi128ELi384ELi128ELb0ELb1ELb1ELb0ELb1ELb1EEEEEEEEEvNT_6ParamsE:
        .type           _ZN7cutlass13device_kernelIN5flash11enable_sm90INS1_16FlashAttnFwdSm90INS1_25CollectiveMainloopFwdSm90ILi2EN4cute5tupleIJNS5_1CILi1EEES8_S8_EEENS6_IJNS7_ILi192EEENS7_ILi128EEENS7_ILi96EEEEEELi96ENS_12float_e4m3_tEfNS_4arch4Sm90ELb0ELb0ELb0ELb1ELb0ELb1ELb0ELb1ELb1ELb1ELb0ELb0EEENS1_21CollectiveEpilogueFwdINS6_IJSA_SC_SB_EEES9_NS_10bfloat16_tESG_Li384ELb1ELb1ELb0ELb1EEENS1_36VarlenDynamicPersistentTileSchedulerILi192ELi128ELi384ELi128ELb0ELb1ELb1ELb0ELb1ELb1EEEEEEEEEvNT_6ParamsE,@function
        .size           _ZN7cutlass13device_kernelIN5flash11enable_sm90INS1_16FlashAttnFwdSm90INS1_25CollectiveMainloopFwdSm90ILi2EN4cute5tupleIJNS5_1CILi1EEES8_S8_EEENS6_IJNS7_ILi192EEENS7_ILi128EEENS7_ILi96EEEEEELi96ENS_12float_e4m3_tEfNS_4arch4Sm90ELb0ELb0ELb0ELb1ELb0ELb1ELb0ELb1ELb1ELb1ELb0ELb0EEENS1_21CollectiveEpilogueFwdINS6_IJSA_SC_SB_EEES9_NS_10bfloat16_tESG_Li384ELb1ELb1ELb0ELb1EEENS1_36VarlenDynamicPersistentTileSchedulerILi192ELi128ELi384ELi128ELb0ELb1ELb1ELb0ELb1ELb1EEEEEEEEEvNT_6ParamsE,(.L_x_12981 - _ZN7cutlass13device_kernelIN5flash11enable_sm90INS1_16FlashAttnFwdSm90INS1_25CollectiveMainloopFwdSm90ILi2EN4cute5tupleIJNS5_1CILi1EEES8_S8_EEENS6_IJNS7_ILi192EEENS7_ILi128EEENS7_ILi96EEEEEELi96ENS_12float_e4m3_tEfNS_4arch4Sm90ELb0ELb0ELb0ELb1ELb0ELb1ELb0ELb1ELb1ELb1ELb0ELb0EEENS1_21CollectiveEpilogueFwdINS6_IJSA_SC_SB_EEES9_NS_10bfloat16_tESG_Li384ELb1ELb1ELb0ELb1EEENS1_36VarlenDynamicPersistentTileSchedulerILi192ELi128ELi384ELi128ELb0ELb1ELb1ELb0ELb1ELb1EEEEEEEEEvNT_6ParamsE)
        .other          _ZN7cutlass13device_kernelIN5flash11enable_sm90INS1_16FlashAttnFwdSm90INS1_25CollectiveMainloopFwdSm90ILi2EN4cute5tupleIJNS5_1CILi1EEES8_S8_EEENS6_IJNS7_ILi192EEENS7_ILi128EEENS7_ILi96EEEEEELi96ENS_12float_e4m3_tEfNS_4arch4Sm90ELb0ELb0ELb0ELb1ELb0ELb1ELb0ELb1ELb1ELb1ELb0ELb0EEENS1_21CollectiveEpilogueFwdINS6_IJSA_SC_SB_EEES9_NS_10bfloat16_tESG_Li384ELb1ELb1ELb0ELb1EEENS1_36VarlenDynamicPersistentTileSchedulerILi192ELi128ELi384ELi128ELb0ELb1ELb1ELb0ELb1ELb1EEEEEEEEEvNT_6ParamsE,@"STO_CUDA_ENTRY STV_DEFAULT"
_ZN7cutlass13device_kernelIN5flash11enable_sm90INS1_16FlashAttnFwdSm90INS1_25CollectiveMainloopFwdSm90ILi2EN4cute5tupleIJNS5_1CILi1EEES8_S8_EEENS6_IJNS7_ILi192EEENS7_ILi128EEENS7_ILi96EEEEEELi96ENS_12float_e4m3_tEfNS_4arch4Sm90ELb0ELb0ELb0ELb1ELb0ELb1ELb0ELb1ELb1ELb1ELb0ELb0EEENS1_21CollectiveEpilogueFwdINS6_IJSA_SC_SB_EEES9_NS_10bfloat16_tESG_Li384ELb1ELb1ELb0ELb1EEENS1_36VarlenDynamicPersistentTileSchedulerILi192ELi128ELi384ELi128ELb0ELb1ELb1ELb0ELb1ELb1EEEEEEEEEvNT_6ParamsE:
        /* <DEDUP_REMOVED lines=24> */
.L_x_8761:
[----:B------:R-:W-:Y:S05]  /*0180*/  BSYNC B0 ;  /* 0x0000000000007941 */ /* 0x000fea0003800000 */
.L_x_8760:
        /* <DEDUP_REMOVED lines=41> */
.L_x_8762:
        /* <DEDUP_REMOVED lines=22> */
.L_x_8763:
        /* <DEDUP_REMOVED lines=18> */
.L_x_8764:
        /* <DEDUP_REMOVED lines=22> */
.L_x_8765:
        /* <DEDUP_REMOVED lines=22> */
.L_x_8766:
        /* <DEDUP_REMOVED lines=8> */
.L_x_8769:
[----:B------:R-:W-:-:S08]  /*09e0*/  NOP ;  /* 0x0000000000007918 */ /* 0x000fd00000000000 */
[----:B------:R-:W0:Y:S02]  /*09f0*/  USETMAXREG.TRY_ALLOC.CTAPOOL UP0, 0xa0 ;  /* 0x000000a0000079c8 */ /* 0x000e240008000600 */
[----:B0-----:R-:W-:-:S13]  /*0a00*/  PLOP3.LUT P0, PT, PT, PT, UP0, 0x80, 0x0 ;  /* 0x000000000000781c */ /* 0x001fda0003f0f008 */
[----:B------:R-:W-:Y:S05]  /*0a10*/  @!P0 BRA `(.L_x_8769) ;  /* 0xfffffffc00f08947 */ /* 0x000fea000383ffff */
[----:B------:R-:W0:Y:S08]  /*0a20*/  S2UR UR4, SR_CgaCtaId ;  /* 0x00000000000479c3 */ /* 0x000e300000008800 */
[----:B------:R-:W-:Y:S06]  /*0a30*/  BAR.ARV 0x8, 0x200 ;  /* 0x0208000000007b1d */ /* 0x000fec0000002000 */
[----:B------:R-:W-:-:S02]  /*0a40*/  MOV R16, 0x400 ;  /* 0x0000040000107802 */ /* 0x000fc40000000f00 */
[----:B------:R-:W-:Y:S01]  /*0a50*/  BAR.SYNC.DEFER_BLOCKING 0x5, 0x200 ;  /* 0x0148000000007b1d */ /* 0x000fe20000010000 */
[----:B0-----:R-:W-:-:S05]  /*0a60*/  IMAD.U32 R0, RZ, RZ, UR4 ;  /* 0x00000004ff007e24 */ /* 0x001fca000f8e00ff */
[----:B------:R-:W-:Y:S01]  /*0a70*/  ULDC UR4, c[0x0][0xc3c] ;  /* 0x00030f0000047ab9 */ /* 0x000fe20000000800 */
[----:B------:R-:W-:Y:S01]  /*0a80*/  LEA R16, R0, R16, 0x18 ;  /* 0x0000001000107211 */ /* 0x000fe200078ec0ff */
[----:B------:R-:W-:Y:S04]  /*0a90*/  STL [R1+0x20], R0 ;  /* 0x0000200001007387 */ /* 0x000fe80000100800 */
[----:B------:R-:W0:Y:S01]  /*0aa0*/  LDS.128 R8, [R16+0x19cd0] ;  /* 0x019cd00010087984 */ /* 0x000e220000000c00 */
[----:B------:R-:W-:Y:S06]  /*0ab0*/  BAR.ARV 0x4, 0x200 ;  /* 0x0108000000007b1d */ /* 0x000fec0000002000 */
[----:B0-----:R-:W-:-:S13]  /*0ac0*/  ISETP.GE.AND P0, PT, R11, UR4, PT ;  /* 0x000000040b007c0c */ /* 0x001fda000bf06270 */
[----:B------:R-:W-:Y:S05]  /*0ad0*/  @P0 BRA `(.L_x_8770) ;  /* 0x0000017800d80947 */ /* 0x000fea0003800000 */
[----:B------:R-:W0:Y:S01]  /*0ae0*/  S2R R0, SR_TID.X ;  /* 0x0000000000007919 */ /* 0x000e220000002100 */
[----:B------:R-:W-:Y:S01]  /*0af0*/  IMAD.MOV.U32 R19, RZ, RZ, -0x2 ;  /* 0xfffffffeff137424 */ /* 0x000fe200078e00ff */
[----:B------:R-:W-:Y:S01]  /*0b00*/  CS2R R154, SRZ ;  /* 0x00000000009a7805 */ /* 0x000fe2000001ff00 */
[----:B------:R-:W-:Y:S01]  /*0b10*/  ULOP3.LUT UR36, UR37, 0x1, URZ, 0xfc, !UPT ;  /* 0x0000000125247892 */ /* 0x000fe2000f8efc3f */
[----:B0-----:R-:W-:-:S05]  /*0b20*/  VIADD R25, R0, 0xffffff80 ;  /* 0xffffff8000197836 */ /* 0x001fca0000000000 */
[----:B------:R-:W-:Y:S02]  /*0b30*/  SHF.R.S32.HI R0, RZ, 0x1f, R25 ;  /* 0x0000001fff007819 */ /* 0x000fe40000011419 */
[-C--:B------:R-:W-:Y:S02]  /*0b40*/  LEA.HI R3, R25, R25.reuse, RZ, 0x1 ;  /* 0x0000001919037211 */ /* 0x080fe400078f08ff */
[CC--:B------:R-:W-:Y:S02]  /*0b50*/  LEA.HI R2, R0.reuse, R25.reuse, RZ, 0x5 ;  /* 0x0000001900027211 */ /* 0x0c0fe400078f28ff */
[----:B------:R-:W-:Y:S02]  /*0b60*/  LEA.HI R6, R0, R25, RZ, 0x4 ;  /* 0x0000001900067211 */ /* 0x000fe400078f20ff */
[----:B------:R-:W-:Y:S01]  /*0b70*/  SHF.R.S32.HI R22, RZ, 0x1, R3 ;  /* 0x00000001ff167819 */ /* 0x000fe20000011403 */
[----:B------:R-:W-:Y:S01]  /*0b80*/  IMAD.SHL.U32 R4, R2, 0x10, RZ ;  /* 0x0000001002047824 */ /* 0x000fe200078e00ff */
[----:B------:R-:W-:-:S04]  /*0b90*/  LOP3.LUT R2, R6, 0x7fffff0, RZ, 0xc0, !PT ;  /* 0x07fffff006027812 */ /* 0x000fc800078ec0ff */
[----:B------:R-:W-:Y:S01]  /*0ba0*/  LOP3.LUT R5, R4, 0xfffffe00, RZ, 0xc0, !PT ;  /* 0xfffffe0004057812 */ /* 0x000fe200078ec0ff */
[----:B------:R-:W-:Y:S01]  /*0bb0*/  IMAD.IADD R4, R25, 0x1, -R2 ;  /* 0x0000000119047824 */ /* 0x000fe200078e0a02 */
[----:B------:R-:W-:-:S03]  /*0bc0*/  LEA.HI R2, R0, R25, RZ, 0x7 ;  /* 0x0000001900027211 */ /* 0x000fc600078f38ff */
[----:B------:R-:W-:Y:S01]  /*0bd0*/  IMAD R7, R4, 0x20, R5 ;  /* 0x0000002004077824 */ /* 0x000fe200078e0205 */
        /* <DEDUP_REMOVED lines=8> */
[----:B------:R-:W-:Y:S01]  /*0c60*/  SHF.R.S32.HI R8, RZ, 0x1f, R23 ;  /* 0x0000001fff087819 */ /* 0x000fe20000011417 */
[----:B------:R-:W-:Y:S01]  /*0c70*/  IMAD.SHL.U32 R152, R24, 0x8, RZ ;  /* 0x0000000818987824 */ /* 0x000fe200078e00ff */
[----:B------:R-:W-:Y:S02]  /*0c80*/  LEA.HI R6, R6, R3, RZ, 0x1 ;  /* 0x0000000306067211 */ /* 0x000fe400078f08ff */
[----:B------:R-:W-:Y:S01]  /*0c90*/  LOP3.LUT R5, R5, 0x7fffffc, RZ, 0xc0, !PT ;  /* 0x07fffffc05057812 */ /* 0x000fe200078ec0ff */
[----:B------:R-:W-:Y:S01]  /*0ca0*/  VIADD R21, R152, 0x20 ;  /* 0x0000002098157836 */ /* 0x000fe20000000000 */
[----:B------:R-:W-:Y:S01]  /*0cb0*/  LEA.HI R12, R8, R23, RZ, 0x2 ;  /* 0x00000017080c7211 */ /* 0x000fe200078f10ff */
[----:B------:R-:W-:Y:S01]  /*0cc0*/  VIADD R157, R152, 0x10 ;  /* 0x00000010989d7836 */ /* 0x000fe20000000000 */
[----:B------:R-:W-:Y:S01]  /*0cd0*/  LOP3.LUT R6, R6, 0x1ffffffe, RZ, 0xc0, !PT ;  /* 0x1ffffffe06067812 */ /* 0x000fe200078ec0ff */
[----:B------:R-:W-:Y:S01]  /*0ce0*/  IMAD.IADD R5, R22, 0x1, -R5 ;  /* 0x0000000116057824 */ /* 0x000fe200078e0a05 */
[----:B------:R-:W-:Y:S01]  /*0cf0*/  SHF.R.S32.HI R20, RZ, 0x7, R2 ;  /* 0x00000007ff147819 */ /* 0x000fe20000011402 */
[----:B------:R-:W-:Y:S01]  /*0d00*/  IMAD.IADD R15, R152, 0x1, R21 ;  /* 0x00000001980f7824 */ /* 0x000fe200078e0215 */
[--C-:B------:R-:W-:Y:S01]  /*0d10*/  SHF.R.S32.HI R13, RZ, 0x2, R12.reuse ;  /* 0x00000002ff0d7819 */ /* 0x100fe2000001140c */
[C---:B------:R-:W-:Y:S01]  /*0d20*/  IMAD R17, R3.reuse, 0x8, R5 ;  /* 0x0000000803117824 */ /* 0x040fe200078e0205 */
[----:B------:R-:W-:Y:S01]  /*0d30*/  SHF.R.S32.HI R2, RZ, 0x1f, R12 ;  /* 0x0000001fff027819 */ /* 0x000fe2000001140c */
[----:B------:R-:W-:Y:S01]  /*0d40*/  IMAD.IADD R6, R3, 0x1, -R6 ;  /* 0x0000000103067824 */ /* 0x000fe200078e0a06 */
[----:B------:R-:W-:Y:S01]  /*0d50*/  SHF.R.S32.HI R4, RZ, 0x3, R4 ;  /* 0x00000003ff047819 */ /* 0x000fe20000011404 */
[----:B------:R-:W-:Y:S01]  /*0d60*/  STL [R1+0x8], R21 ;  /* 0x0000081501007387 */ /* 0x000fe20000100800 */
[----:B------:R-:W-:Y:S01]  /*0d70*/  LEA.HI R3, R2, R13, RZ, 0x3 ;  /* 0x0000000d02037211 */ /* 0x000fe200078f18ff */
[----:B------:R-:W-:Y:S01]  /*0d80*/  IMAD.HI R2, R20, 0x55555556, RZ ;  /* 0x5555555614027827 */ /* 0x000fe200078e02ff */
[----:B------:R-:W-:-:S02]  /*0d90*/  SHF.R.S32.HI R18, RZ, 0x1f, R15 ;  /* 0x0000001fff127819 */ /* 0x000fc4000001140f */
[----:B------:R-:W-:Y:S01]  /*0da0*/  LOP3.LUT R14, R3, 0xfffffff8, RZ, 0xc0, !PT ;  /* 0xfffffff8030e7812 */ /* 0x000fe200078ec0ff */
[----:B------:R-:W-:Y:S01]  /*0db0*/  IMAD.SHL.U32 R4, R4, 0x80, RZ ;  /* 0x0000008004047824 */ /* 0x000fe200078e00ff */
[----:B------:R-:W-:Y:S02]  /*0dc0*/  LEA.HI R8, R8, R23, RZ, 0x5 ;  /* 0x0000001708087211 */ /* 0x000fe400078f28ff */
[CC--:B------:R-:W-:Y:S01]  /*0dd0*/  LEA.HI R5, R18.reuse, R15.reuse, RZ, 0x4 ;  /* 0x0000000f12057211 */ /* 0x0c0fe200078f20ff */
[----:B------:R-:W-:Y:S01]  /*0de0*/  IMAD.IADD R13, R13, 0x1, -R14 ;  /* 0x000000010d0d7824 */ /* 0x000fe200078e0a0e */
[----:B------:R-:W-:Y:S01]  /*0df0*/  LEA.HI R15, R18, R15, RZ, 0x5 ;  /* 0x0000000f120f7211 */ /* 0x000fe200078f28ff */
[----:B------:R-:W-:Y:S01]  /*0e00*/  IMAD.SHL.U32 R14, R17, 0x20, RZ ;  /* 0x00000020110e7824 */ /* 0x000fe200078e00ff */
[----:B------:R-:W-:Y:S01]  /*0e10*/  LEA.HI R2, R2, R2, RZ, 0x1 ;  /* 0x0000000202027211 */ /* 0x000fe200078f08ff */
[----:B------:R-:W-:Y:S01]  /*0e20*/  IMAD.SHL.U32 R18, R24, 0x10, RZ ;  /* 0x0000001018127824 */ /* 0x000fe200078e00ff */
[----:B------:R-:W-:Y:S01]  /*0e30*/  SHF.R.S32.HI R8, RZ, 0x5, R8 ;  /* 0x00000005ff087819 */ /* 0x000fe20000011408 */
[----:B------:R-:W-:Y:S01]  /*0e40*/  IMAD.MOV.U32 R17, RZ, RZ, RZ ;  /* 0x000000ffff117224 */ /* 0x000fe200078e00ff */
[----:B------:R-:W-:Y:S01]  /*0e50*/  LOP3.LUT R156, R4, 0x80, RZ, 0xc0, !PT ;  /* 0x00000080049c7812 */ /* 0x000fe200078ec0ff */
[----:B------:R-:W-:Y:S01]  /*0e60*/  IMAD R4, R6, 0x8, R7 ;  /* 0x0000000806047824 */ /* 0x000fe200078e0207 */
[----:B------:R-:W-:Y:S01]  /*0e70*/  LOP3.LUT R12, R12, 0x7ffffffc, RZ, 0xc0, !PT ;  /* 0x7ffffffc0c0c7812 */ /* 0x000fe200078ec0ff */
[----:B------:R-:W-:Y:S01]  /*0e80*/  IMAD R2, R2, -0x3, R20 ;  /* 0xfffffffd02027824 */ /* 0x000fe200078e0214 */
[----:B------:R-:W-:Y:S01]  /*0e90*/  SHF.R.S32.HI R15, RZ, 0x5, R15 ;  /* 0x00000005ff0f7819 */ /* 0x000fe2000001140f */
[----:B------:R-:W-:Y:S01]  /*0ea0*/  IMAD R13, R8, 0x10, R13 ;  /* 0x00000010080d7824 */ /* 0x000fe200078e020d */
[----:B------:R-:W-:Y:S01]  /*0eb0*/  SHF.R.U32.HI R20, RZ, 0x3, R156 ;  /* 0x00000003ff147819 */ /* 0x000fe2000001169c */
[----:B------:R-:W-:Y:S01]  /*0ec0*/  STL [R1+0xc], R14 ;  /* 0x00000c0e01007387 */ /* 0x000fe20000100800 */
[----:B------:R-:W-:Y:S01]  /*0ed0*/  LOP3.LUT R3, R156, 0x10, R5, 0xf8, !PT ;  /* 0x000000109c037812 */ /* 0x000fe200078ef805 */
[----:B------:R-:W-:Y:S01]  /*0ee0*/  IMAD.IADD R12, R23, 0x1, -R12 ;  /* 0x00000001170c7824 */ /* 0x000fe200078e0a0c */
[----:B------:R-:W-:Y:S01]  /*0ef0*/  LEA.HI R0, R0, R25, RZ, 0x2 ;  /* 0x0000001900007211 */ /* 0x000fe200078f10ff */
[----:B------:R-:W-:Y:S01]  /*0f00*/  IMAD R15, R15, 0x1800, R14 ;  /* 0x000018000f0f7824 */ /* 0x000fe200078e020e */
[----:B------:R0:W-:Y:S01]  /*0f10*/  STL [R1+0x6c], R4 ;  /* 0x00006c0401007387 */ /* 0x0001e20000100800 */
[----:B------:R-:W-:Y:S01]  /*0f20*/  LOP3.LUT R3, R3, R20, RZ, 0x3c, !PT ;  /* 0x0000001403037212 */ /* 0x000fe200078e3cff */
[----:B------:R-:W-:Y:S01]  /*0f30*/  IMAD R6, R12, R19, 0x80 ;  /* 0x000000800c067424 */ /* 0x000fe200078e0213 */
[----:B------:R-:W-:Y:S01]  /*0f40*/  SHF.R.S32.HI R8, RZ, 0x1f, R21 ;  /* 0x0000001fff087819 */ /* 0x000fe20000011415 */
[----:B------:R-:W-:Y:S01]  /*0f50*/  IMAD.MOV.U32 R23, RZ, RZ, RZ ;  /* 0x000000ffff177224 */ /* 0x000fe200078e00ff */
[----:B------:R-:W-:-:S02]  /*0f60*/  IADD3 R3, R16, R15, R3 ;  /* 0x0000000f10037210 */ /* 0x000fc40007ffe003 */
[----:B------:R1:W-:Y:S01]  /*0f70*/  STL [R1+0x64], R6 ;  /* 0x0000640601007387 */ /* 0x0003e20000100800 */
[----:B0-----:R-:W-:Y:S01]  /*0f80*/  IMAD R4, R2, 0x40, R13 ;  /* 0x0000004002047824 */ /* 0x001fe200078e020d */
[----:B------:R-:W-:Y:S02]  /*0f90*/  LOP3.LUT R2, R0, 0xfffffffc, RZ, 0xc0, !PT ;  /* 0xfffffffc00027812 */ /* 0x000fe400078ec0ff */
[----:B------:R0:W-:Y:S01]  /*0fa0*/  STL [R1+0x5c], R3 ;  /* 0x00005c0301007387 */ /* 0x0001e20000100800 */
[----:B------:R-:W-:Y:S02]  /*0fb0*/  SHF.R.S32.HI R0, RZ, 0x2, R0 ;  /* 0x00000002ff007819 */ /* 0x000fe40000011400 */
[----:B------:R-:W-:Y:S01]  /*0fc0*/  IMAD.IADD R7, R25, 0x1, -R2 ;  /* 0x0000000119077824 */ /* 0x000fe200078e0a02 */
[----:B------:R-:W-:Y:S01]  /*0fd0*/  STL [R1+0x14], R9 ;  /* 0x0000140901007387 */ /* 0x000fe20000100800 */
[----:B-1----:R-:W-:Y:S02]  /*0fe0*/  SHF.R.S32.HI R6, RZ, 0x1f, R157 ;  /* 0x0000001fff067819 */ /* 0x002fe4000001149d */
[----:B------:R-:W-:Y:S01]  /*0ff0*/  SHF.R.S32.HI R2, RZ, 0x1f, R22 ;  /* 0x0000001fff027819 */ /* 0x000fe20000011416 */
[----:B------:R-:W-:Y:S01]  /*1000*/  STL [R1+0x18], R10 ;  /* 0x0000180a01007387 */ /* 0x000fe20000100800 */
[C---:B0-----:R-:W-:Y:S01]  /*1010*/  IMAD.SHL.U32 R3, R7.reuse, 0x8, RZ ;  /* 0x0000000807037824 */ /* 0x041fe200078e00ff */
[----:B------:R-:W-:-:S02]  /*1020*/  LEA.HI R0, R7, R7, RZ, 0x1 ;  /* 0x0000000707007211 */ /* 0x000fc400078f08ff */
[----:B------:R-:W-:Y:S02]  /*1030*/  STL [R1+0x60], R4 ;  /* 0x0000600401007387 */ /* 0x000fe40000100800 */
[----:B------:R-:W-:Y:S02]  /*1040*/  LOP3.LUT R2, R0, 0x1ffffffe, RZ, 0xc0, !PT ;  /* 0x1ffffffe00027812 */ /* 0x000fe400078ec0ff */
[----:B------:R-:W-:Y:S01]  /*1050*/  STL [R1+0x1c], R11 ;  /* 0x00001c0b01007387 */ /* 0x000fe20000100800 */
[----:B------:R-:W-:Y:S02]  /*1060*/  LOP3.LUT R0, R156, 0x10, R18, 0xf8, !PT ;  /* 0x000000109c007812 */ /* 0x000fe400078ef812 */
[----:B------:R-:W-:Y:S01]  /*1070*/  IMAD.IADD R2, R7, 0x1, -R2 ;  /* 0x0000000107027824 */ /* 0x000fe200078e0a02 */
[----:B------:R-:W-:Y:S01]  /*1080*/  STL [R1+0x3c], RZ ;  /* 0x00003cff01007387 */ /* 0x000fe20000100800 */
[----:B------:R-:W-:-:S03]  /*1090*/  LOP3.LUT R0, R0, R20, RZ, 0x3c, !PT ;  /* 0x0000001400007212 */ /* 0x000fc600078e3cff */
[----:B------:R-:W-:Y:S04]  /*10a0*/  STL [R1+0x2c], R3 ;  /* 0x00002c0301007387 */ /* 0x000fe80000100800 */
[----:B------:R0:W-:Y:S04]  /*10b0*/  STL [R1+0x58], R6 ;  /* 0x0000580601007387 */ /* 0x0001e80000100800 */
[----:B------:R-:W-:Y:S01]  /*10c0*/  STL [R1+0x54], R8 ;  /* 0x0000540801007387 */ /* 0x000fe20000100800 */
[C---:B0-----:R-:W-:Y:S02]  /*10d0*/  VIADD R6, R3.reuse, 0x20 ;  /* 0x0000002003067836 */ /* 0x041fe40000000000 */
[----:B------:R-:W-:-:S03]  /*10e0*/  VIADD R3, R3, 0x40 ;  /* 0x0000004003037836 */ /* 0x000fc60000000000 */
[----:B------:R0:W-:Y:S02]  /*10f0*/  STL [R1+0x48], R6 ;  /* 0x0000480601007387 */ /* 0x0001e40000100800 */
[----:B------:R-:W-:Y:S02]  /*1100*/  SHF.R.S32.HI R7, RZ, 0x1f, R3 ;  /* 0x0000001fff077819 */ /* 0x000fe40000011403 */
[----:B------:R1:W-:Y:S01]  /*1110*/  STL [R1+0x4c], R3 ;  /* 0x00004c0301007387 */ /* 0x0003e20000100800 */
[----:B0-----:R-:W-:Y:S02]  /*1120*/  SHF.R.S32.HI R6, RZ, 0x1f, R6 ;  /* 0x0000001fff067819 */ /* 0x001fe40000011406 */
[----:B-1----:R-:W-:-:S03]  /*1130*/  SHF.R.S32.HI R3, RZ, 0x4, R5 ;  /* 0x00000004ff037819 */ /* 0x002fc60000011405 */
[----:B------:R0:W-:Y:S04]  /*1140*/  STL [R1+0x74], R6 ;  /* 0x0000740601007387 */ /* 0x0001e80000100800 */
[----:B------:R1:W-:Y:S01]  /*1150*/  STL [R1+0x70], R7 ;  /* 0x0000700701007387 */ /* 0x0003e20000100800 */
[----:B0-----:R-:W-:Y:S02]  /*1160*/  IMAD.IADD R6, R14, 0x1, R0 ;  /* 0x000000010e067824 */ /* 0x001fe400078e0200 */
[----:B------:R-:W-:-:S03]  /*1170*/  IMAD R0, R2, 0x8, R4 ;  /* 0x0000000802007824 */ /* 0x000fc600078e0204 */
[----:B------:R1:W-:Y:S04]  /*1180*/  STL [R1+0x24], R6 ;  /* 0x0000240601007387 */ /* 0x0003e80000100800 */
[----:B------:R1:W-:Y:S04]  /*1190*/  STL [R1+0x68], R0 ;  /* 0x0000680001007387 */ /* 0x0003e80000100800 */
[----:B------:R1:W-:Y:S02]  /*11a0*/  STL [R1+0x50], R3 ;  /* 0x0000500301007387 */ /* 0x0003e40000100800 */
.L_x_8885:
[----:B-1----:R-:W2:Y:S01]  /*11b0*/  LDL.LU R0, [R1+0x1c] ;  /* 0x00001c0001007983 */ /* 0x002ea20000300800 */
[----:B----4-:R-:W2:Y:S01]  /*11c0*/  LDC.64 R2, c[0x0][0xc88] ;  /* 0x00032200ff027b82 */ /* 0x010ea20000000a00 */
[----:B------:R-:W-:Y:S01]  /*11d0*/  ULDC.64 UR4, c[0x0][0xa28] ;  /* 0x00028a0000047ab9 */ /* 0x000fe20000000a00 */
[----:B------:R-:W-:Y:S01]  /*11e0*/  ULDC.64 UR8, c[0x0][0xa18] ;  /* 0x0002860000087ab9 */ /* 0x000fe20000000a00 */
[----:B------:R-:W-:Y:S01]  /*11f0*/  ISETP.NE.U32.AND P2, PT, RZ, UR4, PT ;  /* 0x00000004ff007c0c */ /* 0x000fe2000bf45070 */
[----:B---3--:R-:W-:Y:S01]  /*1200*/  IMAD.MOV.U32 R9, RZ, RZ, RZ ;  /* 0x000000ffff097224 */ /* 0x008fe200078e00ff */
[----:B------:R-:W3:Y:S01]  /*1210*/  LDL R30, [R1+0x18] ;  /* 0x00001800011e7983 */ /* 0x000ee20000100800 */
[----:B------:R-:W-:Y:S01]  /*1220*/  ULDC.64 UR6, c[0x0][0xa08] ;  /* 0x0002820000067ab9 */ /* 0x000fe20000000a00 */
[----:B------:R-:W-:Y:S01]  /*1230*/  ISETP.NE.AND.EX P2, PT, RZ, UR5, PT, P2 ;  /* 0x00000005ff007c0c */ /* 0x000fe2000bf45320 */
[----:B--2---:R-:W-:-:S05]  /*1240*/  IMAD.WIDE R2, R0, 0x4, R2 ;  /* 0x0000000400027825 */ /* 0x004fca00078e0202 */
[----:B------:R-:W2:Y:S01]  /*1250*/  LDG.E R0, desc[UR42][R2.64] ;  /* 0x0000002a02007981 */ /* 0x000ea2000c1e1900 */
[----:B------:R-:W-:Y:S01]  /*1260*/  ISETP.NE.U32.AND P1, PT, RZ, UR8, PT ;  /* 0x00000008ff007c0c */ /* 0x000fe2000bf25070 */
[----:B------:R-:W-:Y:S01]  /*1270*/  IMAD.MOV.U32 R47, RZ, RZ, RZ ;  /* 0x000000ffff2f7224 */ /* 0x000fe200078e00ff */
[----:B------:R-:W-:Y:S02]  /*1280*/  ISETP.NE.U32.AND P0, PT, RZ, UR6, PT ;  /* 0x00000006ff007c0c */ /* 0x000fe4000bf05070 */
[----:B------:R-:W-:Y:S02]  /*1290*/  ISETP.NE.AND.EX P1, PT, RZ, UR9, PT, P1 ;  /* 0x00000009ff007c0c */ /* 0x000fe4000bf25310 */
[----:B------:R-:W-:Y:S02]  /*12a0*/  ISETP.NE.AND.EX P0, PT, RZ, UR7, PT, P0 ;  /* 0x00000007ff007c0c */ /* 0x000fe4000bf05300 */
[----:B--2---:R-:W-:Y:S01]  /*12b0*/  SHF.R.S32.HI R4, RZ, 0x1f, R0 ;  /* 0x0000001fff047819 */ /* 0x004fe20000011400 */
[C---:B------:R-:W-:Y:S01]  /*12c0*/  IMAD.SHL.U32 R32, R0.reuse, 0x4, RZ ;  /* 0x0000000400207824 */ /* 0x040fe200078e00ff */
[C---:B------:R-:W-:Y:S01]  /*12d0*/  @P2 LEA R2, P3, R0.reuse, UR4, 0x2 ;  /* 0x0000000400022c11 */ /* 0x040fe2000f8610ff */
[----:B------:R-:W-:Y:S01]  /*12e0*/  STL [R1+0x28], R0 ;  /* 0x0000280001007387 */ /* 0x000fe20000100800 */
[----:B------:R-:W-:-:S02]  /*12f0*/  SHF.L.U64.HI R31, R0, 0x2, R4 ;  /* 0x00000002001f7819 */ /* 0x000fc40000010204 */
[----:B------:R-:W-:Y:S01]  /*1300*/  @P2 LEA.HI.X R3, R0, UR5, R4, 0x2, P3 ;  /* 0x0000000500032c11 */ /* 0x000fe200098f1404 */
[----:B------:R0:W-:Y:S01]  /*1310*/  STL [R1+0x40], R4 ;  /* 0x0000400401007387 */ /* 0x0001e20000100800 */
[----:B------:R-:W-:-:S03]  /*1320*/  IADD3 R6, P4, R32, UR6, RZ ;  /* 0x0000000620067c10 */ /* 0x000fc6000ff9e0ff */
[----:B------:R1:W-:Y:S01]  /*1330*/  STL [R1+0x34], R32 ;  /* 0x0000342001007387 */ /* 0x0003e20000100800 */
[----:B------:R-:W-:Y:S01]  /*1340*/  ULDC UR4, c[0x0][0x288] ;  /* 0x0000a20000047ab9 */ /* 0x000fe20000000800 */
[C---:B------:R-:W-:Y:S02]  /*1350*/  IADD3.X R7, R31.reuse, UR7, RZ, P4, !PT ;  /* 0x000000071f077c10 */ /* 0x040fe4000a7fe4ff */
[----:B------:R1:W-:Y:S04]  /*1360*/  STL [R1+0x38], R31 ;  /* 0x0000381f01007387 */ /* 0x0003e80000100800 */
[----:B-----5:R1:W5:Y:S01]  /*1370*/  @P2 LDG.E R9, desc[UR42][R2.64] ;  /* 0x0000002a02092981 */ /* 0x020362000c1e1900 */
[----:B0-----:R-:W-:Y:S01]  /*1380*/  @P1 IADD3 R4, P2, R32, UR8, RZ ;  /* 0x0000000820041c10 */ /* 0x001fe2000ff5e0ff */
[----:B------:R-:W-:Y:S01]  /*1390*/  IMAD.U32 R25, RZ, RZ, UR4 ;  /* 0x00000004ff197e24 */ /* 0x000fe2000f8e00ff */
[----:B------:R-:W-:Y:S01]  /*13a0*/  ULDC.64 UR4, c[0x0][0x418] ;  /* 0x0001060000047ab9 */ /* 0x000fe20000000a00 */
[----:B------:R1:W5:Y:S01]  /*13b0*/  @P0 LDG.E R47, desc[UR42][R6.64] ;  /* 0x0000002a062f0981 */ /* 0x000362000c1e1900 */
[----:B------:R-:W-:-:S03]  /*13c0*/  @P1 IADD3.X R5, R31, UR9, RZ, P2, !PT ;  /* 0x000000091f051c10 */ /* 0x000fc600097fe4ff */
[----:B------:R-:W2:Y:S01]  /*13d0*/  LDL R2, [R1+0x14] ;  /* 0x0000140001027983 */ /* 0x000ea20000100800 */
[----:B------:R-:W-:Y:S01]  /*13e0*/  UISETP.NE.U32.AND UP0, UPT, UR4, URZ, UPT ;  /* 0x0000003f0400728c */ /* 0x000fe2000bf05070 */
[----:B------:R-:W-:Y:S02]  /*13f0*/  ULDC.64 UR8, c[0x0][0xa20] ;  /* 0x0002880000087ab9 */ /* 0x000fe40000000a00 */
[----:B------:R1:W5:Y:S01]  /*1400*/  @P1 LDG.E R25, desc[UR42][R4.64] ;  /* 0x0000002a04191981 */ /* 0x000362000c1e1900 */
[----:B------:R-:W-:Y:S01]  /*1410*/  UISETP.NE.AND.EX UP0, UPT, UR5, URZ, UPT, UP0 ;  /* 0x0000003f0500728c */ /* 0x000fe2000bf05300 */
[----:B------:R-:W-:Y:S01]  /*1420*/  ISETP.NE.U32.AND P2, PT, RZ, UR8, PT ;  /* 0x00000008ff007c0c */ /* 0x000fe2000bf45070 */
[----:B------:R-:W-:Y:S01]  /*1430*/  ULDC UR4, c[0x0][0x424] ;  /* 0x0001090000047ab9 */ /* 0x000fe20000000800 */
[----:B---3--:R1:W-:Y:S01]  /*1440*/  STL [R1+0x30], R30 ;  /* 0x0000301e01007387 */ /* 0x0083e20000100800 */
[----:B------:R-:W-:Y:S01]  /*1450*/  USEL UR4, UR4, 0x1, UP0 ;  /* 0x0000000104047887 */ /* 0x000fe20008000000 */
[----:B------:R-:W-:Y:S01]  /*1460*/  ISETP.NE.AND.EX P2, PT, RZ, UR9, PT, P2 ;  /* 0x00000009ff007c0c */ /* 0x000fe2000bf45320 */
[----:B------:R-:W-:-:S02]  /*1470*/  ULDC UR5, c[0x0][0x2f0] ;  /* 0x0000bc0000057ab9 */ /* 0x000fc40000000800 */
[----:B------:R-:W-:-:S03]  /*1480*/  UIMAD UR4, UR4, UR5, URZ ;  /* 0x00000005040472a4 */ /* 0x000fc6000f8e023f */
[----:B------:R-:W-:Y:S01]  /*1490*/  ULDC UR5, c[0x0][0x348] ;  /* 0x0000d20000057ab9 */ /* 0x000fe20000000800 */
[----:B------:R-:W-:Y:S01]  /*14a0*/  IMAD.MOV.U32 R29, RZ, RZ, R0 ;  /* 0x000000ffff1d7224 */ /* 0x000fe200078e0000 */
[----:B--2---:R1:W-:Y:S01]  /*14b0*/  STL [R1+0x44], R2 ;  /* 0x0000440201007387 */ /* 0x0043e20000100800 */
[----:B------:R-:W-:Y:S06]  /*14c0*/  @P1 BRA `(.L_x_8771) ;  /* 0x0000000000241947 */ /* 0x000fec0003800000 */
[----:B------:R-:W-:Y:S02]  /*14d0*/  ULDC.64 UR6, c[0x0][0xa00] ;  /* 0x0002800000067ab9 */ /* 0x000fe40000000a00 */
[----:B------:R-:W-:-:S04]  /*14e0*/  ISETP.NE.U32.AND P1, PT, RZ, UR6, PT ;  /* 0x00000006ff007c0c */ /* 0x000fc8000bf25070 */
[----:B------:R-:W-:-:S13]  /*14f0*/  ISETP.NE.AND.EX P1, PT, RZ, UR7, PT, P1 ;  /* 0x00000007ff007c0c */ /* 0x000fda000bf25310 */
[----:B------:R-:W-:Y:S05]  /*1500*/  @!P1 BRA `(.L_x_8771) ;  /* 0x0000000000149947 */ /* 0x000fea0003800000 */
[----:B-1----:R-:W0:Y:S02]  /*1510*/  LDC.64 R2, c[0x0][0xa00] ;  /* 0x00028000ff027b82 */ /* 0x002e240000000a00 */
[----:B0-----:R-:W-:-:S05]  /*1520*/  IMAD.WIDE R2, R29, 0x4, R2 ;  /* 0x000000041d027825 */ /* 0x001fca00078e0202 */
[----:B-----5:R-:W2:Y:S04]  /*1530*/  LDG.E R25, desc[UR42][R2.64] ;  /* 0x0000002a02197981 */ /* 0x020ea8000c1e1900 */
[----:B------:R-:W2:Y:S02]  /*1540*/  LDG.E R0, desc[UR42][R2.64+0x4] ;  /* 0x0000042a02007981 */ /* 0x000ea4000c1e1900 */
[----:B--2---:R-:W-:-:S07]  /*1550*/  IMAD.IADD R25, R0, 0x1, -R25 ;  /* 0x0000000100197824 */ /* 0x004fce00078e0a19 */
.L_x_8771:
[----:B------:R-:W-:Y:S02]  /*1560*/  IMAD.U32 R27, RZ, RZ, UR5 ;  /* 0x00000005ff1b7e24 */ /* 0x000fe4000f8e00ff */
[----:B------:R-:W-:Y:S01]  /*1570*/  IMAD.U32 R28, RZ, RZ, UR4 ;  /* 0x00000004ff1c7e24 */ /* 0x000fe2000f8e00ff */
[----:B------:R-:W-:Y:S06]  /*1580*/  @!P2 BRA `(.L_x_8772) ;  /* 0x000000000010a947 */ /* 0x000fec0003800000 */
[----:B-1----:R-:W-:-:S04]  /*1590*/  IADD3 R2, P0, R32, UR8, RZ ;  /* 0x0000000820027c10 */ /* 0x002fc8000ff1e0ff */
[----:B------:R-:W-:-:S05]  /*15a0*/  IADD3.X R3, R31, UR9, RZ, P0, !PT ;  /* 0x000000091f037c10 */ /* 0x000fca00087fe4ff */
[----:B------:R0:W5:Y:S01]  /*15b0*/  LDG.E R28, desc[UR42][R2.64] ;  /* 0x0000002a021c7981 */ /* 0x000162000c1e1900 */
[----:B------:R-:W-:Y:S05]  /*15c0*/  BRA `(.L_x_8773) ;  /* 0x0000000000107947 */ /* 0x000fea0003800000 */
.L_x_8772:
[----:B------:R-:W-:Y:S05]  /*15d0*/  @!P0 BRA `(.L_x_8773) ;  /* 0x00000000000c8947 */ /* 0x000fea0003800000 */
[----:B-1----:R-:W2:Y:S04]  /*15e0*/  LDG.E R3, desc[UR42][R6.64] ;  /* 0x0000002a06037981 */ /* 0x002ea8000c1e1900 */
[----:B------:R-:W2:Y:S02]  /*15f0*/  LDG.E R28, desc[UR42][R6.64+0x4] ;  /* 0x0000042a061c7981 */ /* 0x000ea4000c1e1900 */
[----:B--2---:R-:W-:-:S07]  /*1600*/  IMAD.IADD R28, R28, 0x1, -R3 ;  /* 0x000000011c1c7824 */ /* 0x004fce00078e0a03 */
.L_x_8773:
[----:B------:R-:W-:Y:S02]  /*1610*/  ULDC.64 UR4, c[0x0][0xa10] ;  /* 0x0002840000047ab9 */ /* 0x000fe40000000a00 */
[----:B------:R-:W-:-:S04]  /*1620*/  ISETP.NE.U32.AND P0, PT, RZ, UR4, PT ;  /* 0x00000004ff007c0c */ /* 0x000fc8000bf05070 */
[----:B------:R-:W-:Y:S01]  /*1630*/  ISETP.NE.AND.EX P0, PT, RZ, UR5, PT, P0 ;  /* 0x00000005ff007c0c */ /* 0x000fe2000bf05300 */
[----:B-1---5:R-:W-:Y:S01]  /*1640*/  IMAD.IADD R6, R28, 0x1, -R9 ;  /* 0x000000011c067824 */ /* 0x022fe200078e0a09 */
[----:B------:R-:W-:-:S11]  /*1650*/  ULDC.64 UR4, c[0x0][0xa30] ;  /* 0x00028c0000047ab9 */ /* 0x000fd60000000a00 */
[----:B0-----:R-:W0:Y:S02]  /*1660*/  @P0 LDC.64 R2, c[0x0][0xa10] ;  /* 0x00028400ff020b82 */ /* 0x001e240000000a00 */
[----:B0-----:R-:W-:-:S05]  /*1670*/  @P0 IMAD.WIDE R2, R29, 0x4, R2 ;  /* 0x000000041d020825 */ /* 0x001fca00078e0202 */
[----:B------:R-:W2:Y:S04]  /*1680*/  @P0 LDG.E R0, desc[UR42][R2.64] ;  /* 0x0000002a02000981 */ /* 0x000ea8000c1e1900 */
[----:B------:R-:W2:Y:S01]  /*1690*/  @P0 LDG.E R7, desc[UR42][R2.64+0x4] ;  /* 0x0000042a02070981 */ /* 0x000ea2000c1e1900 */
[----:B------:R-:W-:Y:S01]  /*16a0*/  ISETP.NE.U32.AND P1, PT, RZ, UR4, PT ;  /* 0x00000004ff007c0c */ /* 0x000fe2000bf25070 */
[----:B------:R-:W-:Y:S02]  /*16b0*/  IMAD.MOV R26, RZ, RZ, -R6 ;  /* 0x000000ffff1a7224 */ /* 0x000fe400078e0a06 */
[----:B------:R-:W-:Y:S01]  /*16c0*/  IMAD.MOV.U32 R24, RZ, RZ, R28 ;  /* 0x000000ffff187224 */ /* 0x000fe200078e001c */
[----:B------:R-:W-:Y:S02]  /*16d0*/  ISETP.NE.AND.EX P1, PT, RZ, UR5, PT, P1 ;  /* 0x00000005ff007c0c */ /* 0x000fe4000bf25310 */
[----:B------:R-:W-:-:S11]  /*16e0*/  VIMNMX R26, RZ, R26, !PT ;  /* 0x0000001aff1a7248 */ /* 0x000fd60007fe0100 */
[----:B------:R-:W-:-:S04]  /*16f0*/  @P1 IADD3 R4, P2, R32, UR4, RZ ;  /* 0x0000000420041c10 */ /* 0x000fc8000ff5e0ff */
[----:B------:R-:W-:-:S05]  /*1700*/  @P1 IADD3.X R5, R31, UR5, RZ, P2, !PT ;  /* 0x000000051f051c10 */ /* 0x000fca00097fe4ff */
[----:B------:R0:W5:Y:S01]  /*1710*/  @P1 LDG.E R24, desc[UR42][R4.64] ;  /* 0x0000002a04181981 */ /* 0x000162000c1e1900 */
[----:B------:R-:W-:Y:S01]  /*1720*/  PLOP3.LUT P3, PT, PT, PT, PT, 0x80, 0x0 ;  /* 0x000000000000781c */ /* 0x000fe20003f6f070 */
[----:B--2---:R-:W-:-:S04]  /*1730*/  @P0 IMAD.IADD R27, R7, 0x1, -R0 ;  /* 0x00000001071b0824 */ /* 0x004fc800078e0a00 */
[----:B------:R-:W-:-:S04]  /*1740*/  IMAD.IADD R88, R6, 0x1, R27 ;  /* 0x0000000106587824 */ /* 0x000fc800078e021b */
[----:B------:R-:W-:-:S05]  /*1750*/  VIADD R0, R88, 0x7f ;  /* 0x0000007f58007836 */ /* 0x000fca0000000000 */
[----:B------:R-:W-:-:S04]  /*1760*/  SHF.R.S32.HI R3, RZ, 0x1f, R0 ;  /* 0x0000001fff037819 */ /* 0x000fc80000011400 */
[----:B------:R-:W-:-:S04]  /*1770*/  LEA.HI R3, R3, R0, RZ, 0x7 ;  /* 0x0000000003037211 */ /* 0x000fc800078f38ff */
[----:B------:R-:W-:-:S04]  /*1780*/  LOP3.LUT R0, R3, 0xffffff80, RZ, 0xc0, !PT ;  /* 0xffffff8003007812 */ /* 0x000fc800078ec0ff */
[----:B------:R-:W-:-:S04]  /*1790*/  VIADDMNMX R7, R0, -R6, R27, PT ;  /* 0x8000000600077246 */ /* 0x000fc8000380011b */
[----:B------:R-:W-:Y:S02]  /*17a0*/  ISETP.GT.AND P0, PT, R7, R26, PT ;  /* 0x0000001a0700720c */ /* 0x000fe40003f04270 */
[----:B------:R-:W-:-:S05]  /*17b0*/  SHF.R.U32.HI R26, RZ, 0x7, R26 ;  /* 0x00000007ff1a7819 */ /* 0x000fca000001161a */
[----:B------:R-:W-:-:S06]  /*17c0*/  IMAD.MOV.U32 R2, RZ, RZ, R26 ;  /* 0x000000ffff027224 */ /* 0x000fcc00078e001a */
[----:B------:R-:W-:-:S05]  /*17d0*/  @P0 VIADD R0, R7, 0x7f ;  /* 0x0000007f07000836 */ /* 0x000fca0000000000 */
[----:B0-----:R-:W-:-:S04]  /*17e0*/  @P0 SHF.R.S32.HI R5, RZ, 0x1f, R0 ;  /* 0x0000001fff050819 */ /* 0x001fc80000011400 */
[----:B------:R-:W-:Y:S02]  /*17f0*/  @P0 LEA.HI R5, R5, R0, RZ, 0x7 ;  /* 0x0000000005050211 */ /* 0x000fe400078f38ff */
[----:B------:R-:W-:Y:S02]  /*1800*/  SHF.R.S32.HI R0, RZ, 0x7, R3 ;  /* 0x00000007ff007819 */ /* 0x000fe40000011403 */
[----:B------:R-:W-:-:S03]  /*1810*/  @P0 SHF.R.S32.HI R2, RZ, 0x7, R5 ;  /* 0x00000007ff020819 */ /* 0x000fc60000011405 */
[----:B------:R0:W-:Y:S01]  /*1820*/  STL [R1+0x1c], R0 ;  /* 0x00001c0001007387 */ /* 0x0001e20000100800 */
        /* <DEDUP_REMOVED lines=22> */
.L_x_8776:
[----:B------:R-:W-:Y:S05]  /*1990*/  BSYNC B6 ;  /* 0x0000000000067941 */ /* 0x000fea0003800000 */
.L_x_8775:
        /* <DEDUP_REMOVED lines=20> */
.L_x_8778:
[----:B------:R-:W-:Y:S05]  /*1ae0*/  BSYNC B6 ;  /* 0x0000000000067941 */ /* 0x000fea0003800000 */
.L_x_8777:
[----:B------:R-:W-:Y:S01]  /*1af0*/  ULDC.64 UR4, c[0x0][0x9f8] ;  /* 0x00027e0000047ab9 */ /* 0x000fe20000000a00 */
[----:B------:R-:W2:Y:S01]  /*1b00*/  LDL R14, [R1+0xc] ;  /* 0x00000c00010e7983 */ /* 0x000ea20000100800 */
[----:B------:R-:W-:Y:S01]  /*1b10*/  ISETP.NE.U32.AND P0, PT, RZ, UR4, PT ;  /* 0x00000004ff007c0c */ /* 0x000fe2000bf05070 */
[----:B------:R-:W0:Y:S01]  /*1b20*/  LDC.64 R68, c[0x0][0x300] ;  /* 0x0000c000ff447b82 */ /* 0x000e220000000a00 */
[----:B------:R-:W-:Y:S01]  /*1b30*/  IMAD.IADD R47, R47, 0x1, R28 ;  /* 0x000000012f2f7824 */ /* 0x000fe200078e021c */
[----:B------:R-:W-:Y:S01]  /*1b40*/  ULDC.64 UR6, c[0x0][0x330] ;  /* 0x0000cc0000067ab9 */ /* 0x000fe20000000a00 */
[----:B------:R-:W-:Y:S01]  /*1b50*/  ISETP.NE.AND.EX P0, PT, RZ, UR5, PT, P0 ;  /* 0x00000005ff007c0c */ /* 0x000fe2000bf05300 */
[----:B------:R-:W-:Y:S01]  /*1b60*/  ULDC.64 UR8, c[0x0][0xa08] ;  /* 0x0002820000087ab9 */ /* 0x000fe20000000a00 */
[----:B------:R-:W-:-:S03]  /*1b70*/  SHF.R.S32.HI R19, RZ, 0x1f, R18 ;  /* 0x0000001fff137819 */ /* 0x000fc60000011412 */
[----:B------:R-:W1:Y:S08]  /*1b80*/  LDC.64 R66, c[0x0][0x3f8] ;  /* 0x0000fe00ff427b82 */ /* 0x000e700000000a00 */
[----:B------:R-:W-:Y:S01]  /*1b90*/  @P0 IADD3 R4, P1, R32, UR4, RZ ;  /* 0x0000000420040c10 */ /* 0x000fe2000ff3e0ff */
[----:B------:R-:W3:Y:S03]  /*1ba0*/  LDC R61, c[0x0][0x3f4] ;  /* 0x0000fd00ff3d7b82 */ /* 0x000ee60000000800 */
[----:B------:R-:W-:Y:S01]  /*1bb0*/  @P0 IADD3.X R5, R31, UR5, RZ, P1, !PT ;  /* 0x000000051f050c10 */ /* 0x000fe20008ffe4ff */
[----:B------:R-:W-:-:S04]  /*1bc0*/  ULDC.64 UR4, c[0x0][0x308] ;  /* 0x0000c20000047ab9 */ /* 0x000fc80000000a00 */
[----:B------:R4:W2:Y:S01]  /*1bd0*/  @P0 LDG.E R29, desc[UR42][R4.64] ;  /* 0x0000002a041d0981 */ /* 0x0008a2000c1e1900 */
[----:B------:R-:W-:Y:S01]  /*1be0*/  SHF.R.S32.HI R3, RZ, 0x1f, R47 ;  /* 0x0000001fff037819 */ /* 0x000fe2000001142f */
[----:B0-----:R-:W-:Y:S01]  /*1bf0*/  IMAD.WIDE.U32 R6, R47, R68, RZ ;  /* 0x000000442f067225 */ /* 0x001fe200078e00ff */
[----:B------:R-:W-:-:S03]  /*1c00*/  ISETP.NE.U32.AND P0, PT, RZ, UR8, PT ;  /* 0x00000008ff007c0c */ /* 0x000fc6000bf05070 */
[----:B------:R-:W-:Y:S02]  /*1c10*/  IMAD R0, R3, R68, RZ ;  /* 0x0000004403007224 */ /* 0x000fe400078e02ff */
[----:B------:R-:W-:-:S04]  /*1c20*/  IMAD.WIDE.U32 R56, R30, UR6, R18 ;  /* 0x000000061e387c25 */ /* 0x000fc8000f8e0012 */
[----:B------:R-:W-:Y:S01]  /*1c30*/  IMAD R9, R47, R69, R0 ;  /* 0x000000452f097224 */ /* 0x000fe200078e0200 */
[----:B------:R-:W-:-:S03]  /*1c40*/  SHF.R.S32.HI R0, RZ, 0x1f, R30 ;  /* 0x0000001fff007819 */ /* 0x000fc6000001141e */
[----:B------:R-:W-:Y:S02]  /*1c50*/  IMAD.IADD R7, R7, 0x1, R9 ;  /* 0x0000000107077824 */ /* 0x000fe400078e0209 */
[C---:B----4-:R-:W-:Y:S02]  /*1c60*/  IMAD R4, R0.reuse, UR6, RZ ;  /* 0x0000000600047c24 */ /* 0x050fe4000f8e02ff */
[----:B------:R-:W-:Y:S02]  /*1c70*/  IMAD R0, R0, UR4, RZ ;  /* 0x0000000400007c24 */ /* 0x000fe4000f8e02ff */
[C---:B------:R-:W-:Y:S01]  /*1c80*/  IMAD R9, R30.reuse, UR7, R4 ;  /* 0x000000071e097c24 */ /* 0x040fe2000f8e0204 */
[----:B------:R-:W-:Y:S01]  /*1c90*/  ISETP.NE.AND.EX P0, PT, RZ, UR9, PT, P0 ;  /* 0x00000009ff007c0c */ /* 0x000fe2000bf05300 */
[----:B------:R-:W-:Y:S01]  /*1ca0*/  IMAD.WIDE.U32 R4, R30, UR4, R6 ;  /* 0x000000041e047c25 */ /* 0x000fe2000f8e0006 */
[----:B------:R-:W-:Y:S01]  /*1cb0*/  SHF.R.S32.HI R12, RZ, 0x1f, R22 ;  /* 0x0000001fff0c7819 */ /* 0x000fe20000011416 */
[----:B------:R-:W-:-:S02]  /*1cc0*/  ULDC.64 UR6, c[0x0][0x338] ;  /* 0x0000ce0000067ab9 */ /* 0x000fc40000000a00 */
[----:B------:R-:W-:Y:S01]  /*1cd0*/  IMAD R59, R30, UR5, R0 ;  /* 0x000000051e3b7c24 */ /* 0x000fe2000f8e0200 */
[----:B------:R-:W-:Y:S01]  /*1ce0*/  ULDC.64 UR4, c[0x0][0x310] ;  /* 0x0000c40000047ab9 */ /* 0x000fe20000000a00 */
[----:B------:R-:W-:Y:S02]  /*1cf0*/  IMAD.MOV.U32 R58, RZ, RZ, R4 ;  /* 0x000000ffff3a7224 */ /* 0x000fe400078e0004 */
[----:B------:R-:W-:Y:S02]  /*1d00*/  IMAD.IADD R59, R5, 0x1, R59 ;  /* 0x00000001053b7824 */ /* 0x000fe400078e023b */
[----:B------:R-:W0:Y:S01]  /*1d10*/  LDC.64 R4, c[0x0][0x408] ;  /* 0x00010200ff047b82 */ /* 0x000e220000000a00 */
[----:B------:R-:W-:Y:S02]  /*1d20*/  IMAD.IADD R57, R57, 0x1, R9 ;  /* 0x0000000139397824 */ /* 0x000fe400078e0209 */
[----:B------:R-:W-:Y:S02]  /*1d30*/  VIADD R81, R18, 0x20 ;  /* 0x0000002012517836 */ /* 0x000fe40000000000 */
[----:B------:R-:W-:-:S02]  /*1d40*/  IMAD R11, R12, R68, RZ ;  /* 0x000000440c0b7224 */ /* 0x000fc400078e02ff */
[----:B------:R-:W-:-:S04]  /*1d50*/  IMAD.WIDE.U32 R6, R22, R68, R18 ;  /* 0x0000004416067225 */ /* 0x000fc800078e0012 */
[C---:B------:R-:W-:Y:S01]  /*1d60*/  IMAD R11, R22.reuse, R69, R11 ;  /* 0x00000045160b7224 */ /* 0x040fe200078e020b */
[----:B---3--:R-:W-:Y:S02]  /*1d70*/  ISETP.GE.AND P2, PT, R81, R61, PT ;  /* 0x0000003d5100720c */ /* 0x008fe40003f46270 */
[----:B------:R-:W-:Y:S01]  /*1d80*/  SHF.R.S32.HI R153, RZ, 0x1f, R152 ;  /* 0x0000001fff997819 */ /* 0x000fe20000011498 */
[----:B-1----:R-:W-:-:S04]  /*1d90*/  IMAD.WIDE.U32 R52, R22, R66, R18 ;  /* 0x0000004216347225 */ /* 0x002fc800078e0012 */
[----:B------:R-:W-:Y:S01]  /*1da0*/  IMAD.WIDE.U32 R54, R22, R66, R152 ;  /* 0x0000004216367225 */ /* 0x000fe200078e0098 */
[----:B------:R-:W-:-:S03]  /*1db0*/  SHF.R.U32.HI R20, RZ, 0x3, R156 ;  /* 0x00000003ff147819 */ /* 0x000fc6000001169c */
[----:B0-----:R-:W-:-:S04]  /*1dc0*/  IMAD.WIDE.U32 R50, R22, R4, R152 ;  /* 0x0000000416327225 */ /* 0x001fc800078e0098 */
[----:B------:R-:W-:Y:S01]  /*1dd0*/  IMAD.WIDE.U32 R48, R22, R4, R18 ;  /* 0x0000000416307225 */ /* 0x000fe200078e0012 */
[----:B------:R-:W-:-:S03]  /*1de0*/  P2R R82, PR, RZ, 0x4 ;  /* 0x00000004ff527803 */ /* 0x000fc60000000000 */
[----:B------:R-:W-:Y:S01]  /*1df0*/  VIADD R65, R18, 0x40 ;  /* 0x0000004012417836 */ /* 0x000fe20000000000 */
[----:B------:R-:W-:Y:S01]  /*1e00*/  SHF.L.U64.HI R69, R68, 0x7, R69 ;  /* 0x0000000744457819 */ /* 0x000fe20000010245 */
[C---:B------:R-:W-:Y:S01]  /*1e10*/  IMAD.SHL.U32 R63, R4.reuse, 0x80, RZ ;  /* 0x00000080043f7824 */ /* 0x040fe200078e00ff */
[----:B------:R-:W-:Y:S01]  /*1e20*/  SHF.L.U64.HI R64, R4, 0x7, R5 ;  /* 0x0000000704407819 */ /* 0x000fe20000010205 */
[----:B------:R-:W-:Y:S01]  /*1e30*/  IMAD.SHL.U32 R68, R68, 0x80, RZ ;  /* 0x0000008044447824 */ /* 0x000fe200078e00ff */
[----:B--2---:R-:W-:Y:S02]  /*1e40*/  SHF.R.S32.HI R0, RZ, 0x1f, R29 ;  /* 0x0000001fff007819 */ /* 0x004fe4000001141d */
[----:B------:R-:W-:Y:S02]  /*1e50*/  SEL R9, R29, RZ, !P0 ;  /* 0x000000ff1d097207 */ /* 0x000fe40004000000 */
[----:B------:R-:W-:-:S03]  /*1e60*/  SEL R10, R0, RZ, !P0 ;  /* 0x000000ff000a7207 */ /* 0x000fc60004000000 */
[----:B------:R-:W-:-:S04]  /*1e70*/  IMAD.WIDE.U32 R58, R9, UR4, R58 ;  /* 0x00000004093a7c25 */ /* 0x000fc8000f8e003a */
[----:B------:R-:W-:Y:S01]  /*1e80*/  IMAD R0, R10, UR4, RZ ;  /* 0x000000040a007c24 */ /* 0x000fe2000f8e02ff */
[----:B------:R-:W-:Y:S02]  /*1e90*/  ULDC UR4, c[0x0][0x2f4] ;  /* 0x0000bd0000047ab9 */ /* 0x000fe40000000800 */
[----:B------:R-:W-:Y:S01]  /*1ea0*/  ISETP.GE.AND P1, PT, R81, UR4, PT ;  /* 0x0000000451007c0c */ /* 0x000fe2000bf26270 */
[----:B------:R-:W-:Y:S01]  /*1eb0*/  IMAD R75, R9, UR5, R0 ;  /* 0x00000005094b7c24 */ /* 0x000fe2000f8e0200 */
[----:B------:R-:W-:Y:S02]  /*1ec0*/  ISETP.GE.AND P0, PT, R18, UR4, PT ;  /* 0x0000000412007c0c */ /* 0x000fe4000bf06270 */
[----:B------:R-:W-:Y:S01]  /*1ed0*/  SEL R8, RZ, 0xffffffff, P1 ;  /* 0xffffffffff087807 */ /* 0x000fe20000800000 */
[----:B------:R-:W-:Y:S01]  /*1ee0*/  IMAD.IADD R75, R59, 0x1, R75 ;  /* 0x000000013b4b7824 */ /* 0x000fe200078e024b */
[----:B------:R-:W-:Y:S02]  /*1ef0*/  SEL R0, RZ, 0x1, P0 ;  /* 0x00000001ff007807 */ /* 0x000fe40000000000 */
[----:B------:R-:W-:Y:S01]  /*1f00*/  IADD3 R80, P0, R58, R6, RZ ;  /* 0x000000063a507210 */ /* 0x000fe20007f1e0ff */
[----:B------:R-:W-:-:S02]  /*1f10*/  IMAD.SHL.U32 R13, R8, 0x2, RZ ;  /* 0x00000002080d7824 */ /* 0x000fc400078e00ff */
[----:B------:R-:W-:Y:S01]  /*1f20*/  IMAD R10, R10, UR6, RZ ;  /* 0x000000060a0a7c24 */ /* 0x000fe2000f8e02ff */
[----:B------:R-:W-:Y:S01]  /*1f30*/  IADD3.X R74, R75, R7, R11, P0, !PT ;  /* 0x000000074b4a7210 */ /* 0x000fe200007fe40b */
[----:B------:R-:W-:Y:S01]  /*1f40*/  IMAD R6, R12, R66, RZ ;  /* 0x000000420c067224 */ /* 0x000fe200078e02ff */
[----:B------:R-:W-:Y:S01]  /*1f50*/  ISETP.GE.AND P0, PT, R18, R61, PT ;  /* 0x0000003d1200720c */ /* 0x000fe20003f06270 */
[----:B------:R-:W-:Y:S01]  /*1f60*/  IMAD R7, R12, R4, RZ ;  /* 0x000000040c077224 */ /* 0x000fe200078e02ff */
[----:B------:R-:W-:Y:S01]  /*1f70*/  LOP3.LUT R0, R13, 0x2, R0, 0xe2, !PT ;  /* 0x000000020d007812 */ /* 0x000fe200078ee200 */
[----:B------:R-:W-:-:S04]  /*1f80*/  IMAD.WIDE.U32 R56, R9, UR6, R56 ;  /* 0x0000000609387c25 */ /* 0x000fc8000f8e0038 */
[----:B------:R-:W-:Y:S02]  /*1f90*/  IMAD R15, R9, UR7, R10 ;  /* 0x00000007090f7c24 */ /* 0x000fe4000f8e020a */
[C---:B------:R-:W-:Y:S01]  /*1fa0*/  IMAD R9, R22.reuse, R67, R6 ;  /* 0x0000004316097224 */ /* 0x040fe200078e0206 */
[C---:B------:R-:W-:Y:S01]  /*1fb0*/  SEL R6, R61.reuse, RZ, P2 ;  /* 0x000000ff3d067207 */ /* 0x040fe20001000000 */
[----:B------:R-:W-:Y:S01]  /*1fc0*/  IMAD R13, R22, R5, R7 ;  /* 0x00000005160d7224 */ /* 0x000fe200078e0207 */
[----:B------:R-:W-:-:S03]  /*1fd0*/  SEL R7, R61, RZ, P0 ;  /* 0x000000ff3d077207 */ /* 0x000fc60000000000 */
[----:B------:R-:W-:Y:S02]  /*1fe0*/  IMAD.IADD R8, R81, 0x1, R6 ;  /* 0x0000000151087824 */ /* 0x000fe400078e0206 */
[----:B------:R-:W-:Y:S02]  /*1ff0*/  IMAD.IADD R7, R18, 0x1, R7 ;  /* 0x0000000112077824 */ /* 0x000fe400078e0207 */
[----:B------:R-:W-:Y:S02]  /*2000*/  IMAD.IADD R55, R55, 0x1, R9 ;  /* 0x0000000137377824 */ /* 0x000fe400078e0209 */
[----:B------:R-:W-:Y:S01]  /*2010*/  IMAD.IADD R53, R9, 0x1, R53 ;  /* 0x0000000109357824 */ /* 0x000fe200078e0235 */
[----:B------:R-:W-:Y:S02]  /*2020*/  SHF.R.S32.HI R6, RZ, 0x1f, R7 ;  /* 0x0000001fff067819 */ /* 0x000fe40000011407 */
[----:B------:R-:W-:Y:S02]  /*2030*/  SHF.R.S32.HI R9, RZ, 0x1f, R8 ;  /* 0x0000001fff097819 */ /* 0x000fe40000011408 */
[----:B------:R-:W-:-:S02]  /*2040*/  LEA.HI R73, R6, R7, RZ, 0x4 ;  /* 0x0000000706497211 */ /* 0x000fc400078f20ff */
[CC--:B------:R-:W-:Y:S02]  /*2050*/  LEA.HI R72, R9.reuse, R8.reuse, RZ, 0x4 ;  /* 0x0000000809487211 */ /* 0x0c0fe400078f20ff */
[----:B------:R-:W-:Y:S02]  /*2060*/  LEA.HI R6, R6, R7, RZ, 0x5 ;  /* 0x0000000706067211 */ /* 0x000fe400078f28ff */
[----:B------:R-:W-:-:S03]  /*2070*/  LEA.HI R8, R9, R8, RZ, 0x5 ;  /* 0x0000000809087211 */ /* 0x000fc600078f28ff */
[----:B------:R-:W-:Y:S01]  /*2080*/  IMAD.SHL.U32 R7, R6, 0x80, RZ ;  /* 0x0000008006077824 */ /* 0x000fe200078e00ff */
[----:B------:R-:W-:Y:S01]  /*2090*/  LOP3.LUT R6, R156, 0x10, R73, 0xf8, !PT ;  /* 0x000000109c067812 */ /* 0x000fe200078ef849 */
[----:B------:R-:W-:Y:S01]  /*20a0*/  IMAD.SHL.U32 R9, R8, 0x80, RZ ;  /* 0x0000008008097824 */ /* 0x000fe200078e00ff */
[----:B------:R-:W-:Y:S02]  /*20b0*/  LOP3.LUT R8, R156, 0x10, R72, 0xf8, !PT ;  /* 0x000000109c087812 */ /* 0x000fe400078ef848 */
[-C--:B------:R-:W-:Y:S02]  /*20c0*/  LOP3.LUT R6, R6, R20.reuse, RZ, 0x3c, !PT ;  /* 0x0000001406067212 */ /* 0x080fe400078e3cff */
[----:B------:R-:W-:Y:S02]  /*20d0*/  LOP3.LUT R8, R8, R20, RZ, 0x3c, !PT ;  /* 0x0000001408087212 */ /* 0x000fe400078e3cff */
[----:B------:R-:W0:Y:S01]  /*20e0*/  S2R R20, SR_TID.X ;  /* 0x0000000000147919 */ /* 0x000e220000002100 */
[----:B-----5:R-:W-:-:S02]  /*20f0*/  SHF.R.S32.HI R11, RZ, 0x1f, R24 ;  /* 0x0000001fff0b7819 */ /* 0x020fc40000011418 */
[----:B------:R-:W-:Y:S02]  /*2100*/  LOP3.LUT R7, R7, 0xfffff000, RZ, 0xc0, !PT ;  /* 0xfffff00007077812 */ /* 0x000fe400078ec0ff */
[----:B------:R-:W-:Y:S02]  /*2110*/  LOP3.LUT R9, R9, 0xfffff000, RZ, 0xc0, !PT ;  /* 0xfffff00009097812 */ /* 0x000fe400078ec0ff */
[--C-:B------:R-:W-:Y:S01]  /*2120*/  IADD3 R71, R6, R7, R14.reuse ;  /* 0x0000000706477210 */ /* 0x100fe20007ffe00e */
[----:B------:R-:W-:Y:S02]  /*2130*/  IMAD R6, R11, R66, RZ ;  /* 0x000000420b067224 */ /* 0x000fe400078e02ff */
[----:B------:R-:W-:Y:S02]  /*2140*/  IMAD.IADD R51, R51, 0x1, R13 ;  /* 0x0000000133337824 */ /* 0x000fe400078e020d */
[----:B------:R-:W-:Y:S02]  /*2150*/  IMAD.IADD R49, R13, 0x1, R49 ;  /* 0x000000010d317824 */ /* 0x000fe400078e0231 */
[----:B------:R-:W-:Y:S01]  /*2160*/  IMAD R11, R11, R4, RZ ;  /* 0x000000040b0b7224 */ /* 0x000fe200078e02ff */
[----:B------:R-:W-:Y:S01]  /*2170*/  IADD3 R70, R8, R9, R14 ;  /* 0x0000000908467210 */ /* 0x000fe20007ffe00e */
[----:B------:R-:W-:Y:S01]  /*2180*/  IMAD R21, R24, R67, R6 ;  /* 0x0000004318157224 */ /* 0x000fe200078e0206 */
[----:B------:R-:W-:Y:S01]  /*2190*/  IADD3 R46, P2, R22, R47, RZ ;  /* 0x0000002f162e7210 */ /* 0x000fe20007f5e0ff */
[----:B------:R-:W-:Y:S01]  /*21a0*/  IMAD.WIDE.U32 R54, R24, R66, R54 ;  /* 0x0000004218367225 */ /* 0x000fe200078e0036 */
[----:B------:R-:W-:-:S03]  /*21b0*/  LOP3.LUT R7, R72, 0xfffffff0, RZ, 0xc0, !PT ;  /* 0xfffffff048077812 */ /* 0x000fc600078ec0ff */
[----:B------:R-:W-:Y:S01]  /*21c0*/  IMAD.WIDE.U32 R52, R24, R66, R52 ;  /* 0x0000004218347225 */ /* 0x000fe200078e0034 */
[----:B------:R-:W-:-:S03]  /*21d0*/  SHF.L.U64.HI R67, R66, 0x7, R67 ;  /* 0x0000000742437819 */ /* 0x000fc60000010243 */
[C---:B------:R-:W-:Y:S02]  /*21e0*/  IMAD R11, R24.reuse, R5, R11 ;  /* 0x00000005180b7224 */ /* 0x040fe400078e020b */
[----:B------:R-:W-:Y:S01]  /*21f0*/  IMAD.WIDE.U32 R50, R24, R4, R50 ;  /* 0x0000000418327225 */ /* 0x000fe200078e0032 */
[----:B0-----:R-:W-:-:S03]  /*2200*/  SHF.R.U32.HI R14, RZ, 0x7, R20 ;  /* 0x00000007ff0e7819 */ /* 0x001fc60000011614 */
[----:B------:R-:W-:Y:S01]  /*2210*/  IMAD.WIDE.U32 R48, R24, R4, R48 ;  /* 0x0000000418307225 */ /* 0x000fe200078e0030 */
[----:B------:R-:W-:Y:S02]  /*2220*/  LOP3.LUT R20, R73, 0xfffffff0, RZ, 0xc0, !PT ;  /* 0xfffffff049147812 */ /* 0x000fe400078ec0ff */
[----:B------:R-:W-:Y:S01]  /*2230*/  LOP3.LUT R60, R0, 0x1, RZ, 0xc0, !PT ;  /* 0x00000001003c7812 */ /* 0x000fe200078ec0ff */
[----:B------:R-:W-:Y:S01]  /*2240*/  IMAD.X R47, R12, 0x1, R3, P2 ;  /* 0x000000010c2f7824 */ /* 0x000fe200010e0603 */
[----:B------:R-:W-:Y:S01]  /*2250*/  LOP3.LUT R45, R0, 0x2, RZ, 0xc0, !PT ;  /* 0x00000002002d7812 */ /* 0x000fe200078ec0ff */
[----:B------:R-:W-:Y:S01]  /*2260*/  IMAD.IADD R44, R55, 0x1, R21 ;  /* 0x00000001372c7824 */ /* 0x000fe200078e0215 */
[----:B------:R-:W-:Y:S01]  /*2270*/  ISETP.GE.AND P1, PT, R65, UR4, PT ;  /* 0x0000000441007c0c */ /* 0x000fe2000bf26270 */
[----:B------:R-:W-:Y:S01]  /*2280*/  IMAD.SHL.U32 R66, R66, 0x80, RZ ;  /* 0x0000008042427824 */ /* 0x000fe200078e00ff */
[----:B------:R-:W-:Y:S01]  /*2290*/  SHF.R.S32.HI R4, RZ, 0x1f, R20 ;  /* 0x0000001fff047819 */ /* 0x000fe20000011414 */
[----:B------:R-:W-:Y:S01]  /*22a0*/  VIADD R62, R14, 0x8 ;  /* 0x000000080e3e7836 */ /* 0x000fe20000000000 */
[----:B------:R-:W-:Y:S01]  /*22b0*/  SHF.R.S32.HI R3, RZ, 0x1f, R7 ;  /* 0x0000001fff037819 */ /* 0x000fe20000011407 */
[----:B------:R-:W-:-:S02]  /*22c0*/  IMAD.SHL.U32 R61, R61, 0x2, RZ ;  /* 0x000000023d3d7824 */ /* 0x000fc400078e00ff */
[----:B------:R-:W-:Y:S02]  /*22d0*/  IMAD.IADD R21, R21, 0x1, R53 ;  /* 0x0000000115157824 */ /* 0x000fe400078e0235 */
[----:B------:R-:W-:Y:S02]  /*22e0*/  IMAD.IADD R6, R51, 0x1, R11 ;  /* 0x0000000133067824 */ /* 0x000fe400078e020b */
[----:B------:R-:W-:Y:S02]  /*22f0*/  IMAD.IADD R5, R11, 0x1, R49 ;  /* 0x000000010b057824 */ /* 0x000fe400078e0231 */
[----:B------:R-:W-:-:S07]  /*2300*/  IMAD.IADD R0, R57, 0x1, R15 ;  /* 0x0000000139007824 */ /* 0x000fce00078e020f */
.L_x_8818:
[----:B------:R-:W2:Y:S01]  /*2310*/  LDL R8, [R1+0x24] ;  /* 0x0000240001087983 */ /* 0x000ea20000100800 */
[----:B------:R-:W0:Y:S01]  /*2320*/  LDC R87, c[0x0][0x3f4] ;  /* 0x0000fd00ff577b82 */ /* 0x000e220000000800 */
[----:B------:R-:W-:Y:S01]  /*2330*/  VIADD R2, R2, 0xffffffff ;  /* 0xffffffff02027836 */ /* 0x000fe20000000000 */
[----:B------:R-:W-:Y:S05]  /*2340*/  YIELD ;  /* 0x0000000000007946 */ /* 0x000fea0003800000 */
[----:B------:R-:W-:Y:S01]  /*2350*/  SHF.R.S32.HI R10, RZ, 0x1f, R2 ;  /* 0x0000001fff0a7819 */ /* 0x000fe20000011402 */
[----:B------:R-:W1:Y:S01]  /*2360*/  LDC.64 R76, c[0x0][0x2e8] ;  /* 0x0000ba00ff4c7b82 */ /* 0x000e620000000a00 */
[-C--:B------:R-:W-:Y:S01]  /*2370*/  IMAD R9, R69, R2.reuse, RZ ;  /* 0x0000000245097224 */ /* 0x080fe200078e02ff */
[----:B------:R-:W-:Y:S01]  /*2380*/  BSSY B0, `(.L_x_8779) ;  /* 0x00003f1000007945 */ /* 0x000fe20003800000 */
[----:B----4-:R-:W-:Y:S01]  /*2390*/  IMAD.WIDE.U32 R36, R68, R2, RZ ;  /* 0x0000000244247225 */ /* 0x010fe200078e00ff */
[----:B------:R-:W-:-:S03]  /*23a0*/  ISETP.GT.AND P2, PT, R2, R26, PT ;  /* 0x0000001a0200720c */ /* 0x000fc60003f44270 */
[----:B------:R-:W-:-:S04]  /*23b0*/  IMAD R11, R10, R68, R9 ;  /* 0x000000440a0b7224 */ /* 0x000fc800078e0209 */
[----:B------:R-:W-:Y:S01]  /*23c0*/  IMAD.IADD R79, R37, 0x1, R11 ;  /* 0x00000001254f7824 */ /* 0x000fe200078e020b */
[----:B0-----:R-:W-:Y:S02]  /*23d0*/  ISETP.GE.AND P3, PT, R87, 0x1, PT ;  /* 0x000000015700780c */ /* 0x001fe40003f66270 */
[----:B-1----:R-:W-:-:S04]  /*23e0*/  IADD3 R32, P4, P5, R36, R76, R80 ;  /* 0x0000004c24207210 */ /* 0x002fc80007d9e050 */
[----:B------:R-:W-:Y:S01]  /*23f0*/  IADD3.X R33, R79, R77, R74, P4, P5 ;  /* 0x0000004d4f217210 */ /* 0x000fe200027ea44a */
[----:B--2---:R-:W-:-:S04]  /*2400*/  IMAD R9, R17, 0x3000, R8 ;  /* 0x0000300011097824 */ /* 0x004fc800078e0208 */
[----:B------:R-:W-:Y:S02]  /*2410*/  IMAD.IADD R84, R16, 0x1, R9 ;  /* 0x0000000110547824 */ /* 0x000fe400078e0209 */
[----:B------:R-:W-:Y:S05]  /*2420*/  @!P3 BRA `(.L_x_8780) ;  /* 0x0000003c0040b947 */ /* 0x000fea0003800000 */
[----:B------:R-:W-:Y:S01]  /*2430*/  ULDC.U8 UR4, c[0x0][0x410] ;  /* 0x0001040000047ab9 */ /* 0x000fe20000000000 */
[-C--:B------:R-:W-:Y:S01]  /*2440*/  IMAD R9, R67, R2.reuse, RZ ;  /* 0x0000000243097224 */ /* 0x080fe200078e02ff */
[----:B------:R-:W-:Y:S01]  /*2450*/  ISETP.NE.AND P3, PT, RZ, UR4, PT ;  /* 0x00000004ff007c0c */ /* 0x000fe2000bf65270 */
[----:B------:R-:W-:Y:S02]  /*2460*/  IMAD R8, R64, R2, RZ ;  /* 0x0000000240087224 */ /* 0x000fe400078e02ff */
        /* <DEDUP_REMOVED lines=16> */
[----:B------:R-:W-:Y:S01]  /*2570*/  CS2R R36, SRZ ;  /* 0x0000000000247805 */ /* 0x000fe2000001ff00 */
[----:B------:R-:W-:Y:S06]  /*2580*/  @P4 BRA `(.L_x_8783) ;  /* 0x0000000000584947 */ /* 0x000fec0003800000 */
[----:B------:R-:W2:Y:S01]  /*2590*/  LDL R78, [R1+0x8] ;  /* 0x00000800014e7983 */ /* 0x000ea20000100800 */
[----:B------:R-:W-:Y:S01]  /*25a0*/  ULDC.64 UR4, c[0x0][0x3e8] ;  /* 0x0000fa0000047ab9 */ /* 0x000fe20000000a00 */
[----:B------:R-:W-:Y:S01]  /*25b0*/  ULDC.64 UR6, c[0x0][0x400] ;  /* 0x0001000000067ab9 */ /* 0x000fe20000000a00 */
[----:B------:R-:W-:Y:S02]  /*25c0*/  IADD3 R40, P3, P5, R54, UR4, R40 ;  /* 0x0000000436287c10 */ /* 0x000fe4000fd7e028 */
[----:B------:R-:W-:Y:S02]  /*25d0*/  CS2R R34, SRZ ;  /* 0x0000000000227805 */ /* 0x000fe4000001ff00 */
[----:B------:R-:W-:Y:S02]  /*25e0*/  CS2R R36, SRZ ;  /* 0x0000000000247805 */ /* 0x000fe4000001ff00 */
[----:B------:R-:W-:Y:S02]  /*25f0*/  IADD3.X R41, R44, UR5, R42, P3, P5 ;  /* 0x000000052c297c10 */ /* 0x000fe40009fea42a */
[----:B------:R-:W-:-:S04]  /*2600*/  IADD3 R38, P3, P5, R50, UR6, R38 ;  /* 0x0000000632267c10 */ /* 0x000fc8000fd7e026 */
[----:B------:R-:W-:Y:S02]  /*2610*/  IADD3.X R39, R6, UR7, R43, P3, P5 ;  /* 0x0000000706277c10 */ /* 0x000fe40009fea42b */
[-C--:B------:R-:W-:Y:S02]  /*2620*/  ISETP.GE.AND P5, PT, R152, R87.reuse, PT ;  /* 0x000000579800720c */ /* 0x080fe40003fa6270 */
[----:B------:R-:W-:Y:S02]  /*2630*/  ISETP.GE.AND P3, PT, R157, R87, PT ;  /* 0x000000579d00720c */ /* 0x000fe40003f66270 */
[----:B------:R-:W-:Y:S02]  /*2640*/  CS2R R28, SRZ ;  /* 0x00000000001c7805 */ /* 0x000fe4000001ff00 */
[----:B------:R-:W-:Y:S02]  /*2650*/  CS2R R12, SRZ ;  /* 0x00000000000c7805 */ /* 0x000fe4000001ff00 */
[----:B------:R-:W-:-:S05]  /*2660*/  CS2R R30, SRZ ;  /* 0x00000000001e7805 */ /* 0x000fca000001ff00 */
[----:B------:R0:W5:Y:S04]  /*2670*/  @!P5 LDG.E.64 R34, desc[UR42][R40.64] ;  /* 0x0000002a2822d981 */ /* 0x000168000c1e1b00 */
[----:B------:R0:W5:Y:S01]  /*2680*/  @!P5 LDG.E.64 R36, desc[UR42][R38.64] ;  /* 0x0000002a2624d981 */ /* 0x000162000c1e1b00 */
[----:B------:R-:W-:-:S03]  /*2690*/  CS2R R14, SRZ ;  /* 0x00000000000e7805 */ /* 0x000fc6000001ff00 */
[----:B------:R0:W5:Y:S04]  /*26a0*/  @!P3 LDG.E.64 R28, desc[UR42][R40.64+0x10] ;  /* 0x0000102a281cb981 */ /* 0x000168000c1e1b00 */
[----:B------:R0:W5:Y:S01]  /*26b0*/  @!P3 LDG.E.64 R30, desc[UR42][R38.64+0x10] ;  /* 0x0000102a261eb981 */ /* 0x000162000c1e1b00 */
[----:B--2---:R-:W-:-:S13]  /*26c0*/  ISETP.GE.AND P5, PT, R78, R87, PT ;  /* 0x000000574e00720c */ /* 0x004fda0003fa6270 */
[----:B------:R0:W5:Y:S04]  /*26d0*/  @!P5 LDG.E.64 R12, desc[UR42][R40.64+0x20] ;  /* 0x0000202a280cd981 */ /* 0x000168000c1e1b00 */
[----:B------:R0:W5:Y:S02]  /*26e0*/  @!P5 LDG.E.64 R14, desc[UR42][R38.64+0x20] ;  /* 0x0000202a260ed981 */ /* 0x000164000c1e1b00 */
.L_x_8783:
[----:B------:R-:W-:Y:S05]  /*26f0*/  BSYNC B1 ;  /* 0x0000000000017941 */ /* 0x000fea0003800000 */
.L_x_8782:
[----:B------:R-:W-:Y:S01]  /*2700*/  UISETP.NE.AND UP0, UPT, UR36, 0x3, UPT ;  /* 0x000000032400788c */ /* 0x000fe2000bf05270 */
[----:B0----5:R-:W-:Y:S02]  /*2710*/  IMAD.MOV.U32 R39, RZ, RZ, R12 ;  /* 0x000000ffff277224 */ /* 0x021fe400078e000c */
[----:B------:R-:W-:Y:S02]  /*2720*/  IMAD.MOV.U32 R40, RZ, RZ, R28 ;  /* 0x000000ffff287224 */ /* 0x000fe400078e001c */
[----:B------:R-:W-:Y:S01]  /*2730*/  IMAD.MOV.U32 R42, RZ, RZ, R34 ;  /* 0x000000ffff2a7224 */ /* 0x000fe200078e0022 */
[----:B------:R-:W-:Y:S01]  /*2740*/  PLOP3.LUT P3, PT, PT, PT, UP0, 0x80, 0x0 ;  /* 0x000000000000781c */ /* 0x000fe20003f6f008 */
[----:B------:R-:W-:Y:S02]  /*2750*/  IMAD.MOV.U32 R38, RZ, RZ, R14 ;  /* 0x000000ffff267224 */ /* 0x000fe400078e000e */
[----:B------:R-:W-:Y:S02]  /*2760*/  IMAD.MOV.U32 R41, RZ, RZ, R30 ;  /* 0x000000ffff297224 */ /* 0x000fe400078e001e */
[----:B------:R-:W-:-:S08]  /*2770*/  IMAD.MOV.U32 R43, RZ, RZ, R36 ;  /* 0x000000ffff2b7224 */ /* 0x000fd000078e0024 */
[----:B------:R-:W-:Y:S05]  /*2780*/  @!P3 BRA `(.L_x_8784) ;  /* 0x000000000004b947 */ /* 0x000fea0003800000 */
[----:B------:R-:W-:Y:S01]  /*2790*/  BPT.TRAP 0x1 ;  /* 0x000000040000795c */ /* 0x000fe20000300000 */
.L_x_8784:
[----:B------:R-:W-:Y:S01]  /*27a0*/  IMAD R83, R17, 0x8, R16 ;  /* 0x0000000811537824 */ /* 0x000fe200078e0210 */
[----:B------:R-:W-:Y:S01]  /*27b0*/  SHF.L.U32 R86, R23, 0x1f, RZ ;  /* 0x0000001f17567819 */ /* 0x000fe200000006ff */
[----:B------:R-:W-:Y:S03]  /*27c0*/  BSSY B1, `(.L_x_8785) ;  /* 0x0000003000017945 */ /* 0x000fe60003800000 */
[----:B------:R-:W0:Y:S02]  /*27d0*/  SYNCS.PHASECHK.TRANS64.TRYWAIT P5, [R83+URZ+0x19c90], R86 ;  /* 0x019c9056530075a7 */ /* 0x000e2400080a017f */
[----:B0-----:R-:W-:Y:S05]  /*27e0*/  @!P5 BRA `(.L_x_8786) ;  /* 0x0000015c009cd947 */ /* 0x001fea0003800000 */
.L_x_9026:
[----:B------:R-:W-:Y:S05]  /*27f0*/  BSYNC B1 ;  /* 0x0000000000017941 */ /* 0x000fea0003800000 */
.L_x_8785:
[----:B------:R-:W-:Y:S05]  /*2800*/  @P4 BRA `(.L_x_8787) ;  /* 0x0000003800a04947 */ /* 0x000fea0003800000 */
[----:B------:R-:W-:Y:S01]  /*2810*/  ISETP.NE.AND P4, PT, R60, RZ, PT ;  /* 0x000000ff3c00720c */ /* 0x000fe20003f85270 */
[----:B------:R-:W-:-:S12]  /*2820*/  BSSY B1, `(.L_x_8788) ;  /* 0x0000073000017945 */ /* 0x000fd80003800000 */
[----:B------:R-:W-:Y:S05]  /*2830*/  @!P4 BRA `(.L_x_8789) ;  /* 0x0000000400c4c947 */ /* 0x000fea0003800000 */
        /* <DEDUP_REMOVED lines=32> */
[-C--:B------:R-:W-:Y:S01]  /*2a40*/  FMUL.FTZ R91, R37, R89.reuse ;  /* 0x00000059255b7220 */ /* 0x080fe20000410000 */
[--C-:B------:R-:W-:Y:S02]  /*2a50*/  HADD2.F32 R77, -RZ, R9.reuse.H1_H1 ;  /* 0x30000009ff4d7230 */ /* 0x100fe40000004100 */
[----:B------:R-:W-:Y:S01]  /*2a60*/  FMUL.FTZ R92, R8, R89 ;  /* 0x00000059085c7220 */ /* 0x000fe20000410000 */
[--C-:B------:R-:W-:Y:S02]  /*2a70*/  HADD2.F32 R79, -RZ, R78.reuse.H0_H0 ;  /* 0x2000004eff4f7230 */ /* 0x100fe40000004100 */
[----:B------:R-:W-:Y:S02]  /*2a80*/  HADD2.F32 R76, -RZ, R9.H0_H0 ;  /* 0x20000009ff4c7230 */ /* 0x000fe40000004100 */
[----:B------:R-:W-:Y:S01]  /*2a90*/  FMUL.FTZ R89, R77, R90 ;  /* 0x0000005a4d597220 */ /* 0x000fe20000410000 */
[----:B------:R-:W-:Y:S02]  /*2aa0*/  HADD2.F32 R78, -RZ, R78.H1_H1 ;  /* 0x3000004eff4e7230 */ /* 0x000fe40000004100 */
[-C--:B------:R-:W-:Y:S01]  /*2ab0*/  FFMA.FTZ R9, R37, R79.reuse, R92 ;  /* 0x0000004f25097223 */ /* 0x080fe2000001005c */
[----:B------:R-:W-:Y:S01]  /*2ac0*/  F2FP.F16.E4M3.UNPACK_B R37, R36.H1 ;  /* 0x00000024ff25723e */ /* 0x000fe200030006ff */
[----:B------:R-:W-:Y:S01]  /*2ad0*/  FMUL.FTZ R90, R76, R90 ;  /* 0x0000005a4c5a7220 */ /* 0x000fe20000410000 */
        /* <DEDUP_REMOVED lines=52> */
[--C-:B------:R-:W-:Y:S02]  /*2e20*/  HADD2.F32 R11, -RZ, R10.reuse.H0_H0 ;  /* 0x2000000aff0b7230 */ /* 0x100fe40000004100 */
[-C--:B------:R-:W-:Y:S01]  /*2e30*/  FMUL.FTZ R77, R35, R92.reuse ;  /* 0x0000005c234d7220 */ /* 0x080fe20000410000 */
[----:B------:R-:W-:Y:S02]  /*2e40*/  HADD2.F32 R10, -RZ, R10.H1_H1 ;  /* 0x3000000aff0a7230 */ /* 0x000fe40000004100 */
        /* <DEDUP_REMOVED lines=10> */
[----:B------:R-:W-:Y:S02]  /*2ef0*/  F2FP.SATFINITE.E4M3.F32.PACK_AB_MERGE_C R34, R93, R34, RZ ;  /* 0x000000225d22723e */ /* 0x000fe400048070ff */
[----:B------:R-:W-:Y:S02]  /*2f00*/  F2FP.SATFINITE.E4M3.F32.PACK_AB_MERGE_C R8, R37, R36, R43 ;  /* 0x000000242508723e */ /* 0x000fe4000480702b */
[----:B------:R-:W-:-:S02]  /*2f10*/  F2FP.SATFINITE.E4M3.F32.PACK_AB_MERGE_C R10, R91, R78, R94 ;  /* 0x0000004e5b0a723e */ /* 0x000fc4000480705e */
[----:B------:R-:W-:-:S07]  /*2f20*/  F2FP.SATFINITE.E4M3.F32.PACK_AB_MERGE_C R11, R77, R90, R34 ;  /* 0x0000005a4d0b723e */ /* 0x000fce0004807022 */
.L_x_8791:
[----:B------:R-:W-:Y:S05]  /*2f30*/  BSYNC B2 ;  /* 0x0000000000027941 */ /* 0x000fea0003800000 */
.L_x_8790:
[----:B--2---:R1:W-:Y:S02]  /*2f40*/  STG.E.128 desc[UR42][R32.64], R8 ;  /* 0x0000000820007986 */ /* 0x0043e4000c101d2a */
.L_x_8789:
[----:B------:R-:W-:Y:S05]  /*2f50*/  BSYNC B1 ;  /* 0x0000000000017941 */ /* 0x000fea0003800000 */
.L_x_8788:
[----:B------:R-:W-:Y:S01]  /*2f60*/  ISETP.NE.AND P4, PT, R45, RZ, PT ;  /* 0x000000ff2d00720c */ /* 0x000fe20003f85270 */
[----:B------:R-:W-:-:S12]  /*2f70*/  BSSY B1, `(.L_x_8792) ;  /* 0x0000074000017945 */ /* 0x000fd80003800000 */
[----:B------:R-:W-:Y:S05]  /*2f80*/  @!P4 BRA `(.L_x_8793) ;  /* 0x0000000400c8c947 */ /* 0x000fea0003800000 */
        /* <DEDUP_REMOVED lines=112> */
.L_x_8795:
[----:B------:R-:W-:Y:S05]  /*3690*/  BSYNC B2 ;  /* 0x0000000000027941 */ /* 0x000fea0003800000 */
.L_x_8794:
[----:B--2---:R2:W-:Y:S02]  /*36a0*/  STG.E.128 desc[UR42][R32.64+0x20], R8 ;  /* 0x0000200820007986 */ /* 0x0045e4000c101d2a */
.L_x_8793:
[----:B------:R-:W-:Y:S05]  /*36b0*/  BSYNC B1 ;  /* 0x0000000000017941 */ /* 0x000fea0003800000 */
.L_x_8792:
[----:B------:R-:W-:Y:S05]  /*36c0*/  @P1 BRA `(.L_x_8787) ;  /* 0x0000002800f01947 */ /* 0x000fea0003800000 */
[----:B------:R-:W3:Y:S01]  /*36d0*/  LDL R28, [R1+0x8] ;  /* 0x00000800011c7983 */ /* 0x000ee20000100800 */
[----:B------:R-:W-:Y:S03]  /*36e0*/  BSSY B1, `(.L_x_8796) ;  /* 0x000006d000017945 */ /* 0x000fe60003800000 */
[----:B-12---:R1:W2:Y:S01]  /*36f0*/  LDS.128 R8, [R84+0x15800] ;  /* 0x0158000054087984 */ /* 0x0062a20000000c00 */
[----:B---3--:R-:W-:-:S13]  /*3700*/  ISETP.GE.AND P4, PT, R28, R87, PT ;  /* 0x000000571c00720c */ /* 0x008fda0003f86270 */
[----:B-12---:R-:W-:Y:S05]  /*3710*/  @P4 BRA `(.L_x_8797) ;  /* 0x0000000400a44947 */ /* 0x006fea0003800000 */
[--C-:B------:R-:W-:Y:S02]  /*3720*/  SHF.R.U32.HI R31, RZ, 0x10, R13.reuse ;  /* 0x00000010ff1f7819 */ /* 0x100fe4000001160d */
[--C-:B------:R-:W-:Y:S02]  /*3730*/  SHF.R.U32.HI R30, RZ, 0x8, R13.reuse ;  /* 0x00000008ff1e7819 */ /* 0x100fe4000001160d */
[----:B------:R-:W-:Y:S02]  /*3740*/  LOP3.LUT R12, R13, 0xff, RZ, 0xc0, !PT ;  /* 0x000000ff0d0c7812 */ /* 0x000fe400078ec0ff */
[----:B------:R-:W-:Y:S02]  /*3750*/  SHF.R.U32.HI R13, RZ, 0x18, R13 ;  /* 0x00000018ff0d7819 */ /* 0x000fe4000001160d */
[--C-:B------:R-:W-:Y:S02]  /*3760*/  SHF.R.U32.HI R14, RZ, 0x8, R15.reuse ;  /* 0x00000008ff0e7819 */ /* 0x100fe4000001160f */
[----:B------:R-:W-:Y:S01]  /*3770*/  PRMT R13, R13, 0x654, R12 ;  /* 0x000006540d0d7816 */ /* 0x000fe2000000000c */
[----:B------:R-:W-:Y:S01]  /*3780*/  IMAD.SHL.U32 R12, R30, 0x100, RZ ;  /* 0x000001001e0c7824 */ /* 0x000fe200078e00ff */
[----:B------:R-:W-:-:S02]  /*3790*/  SHF.R.U32.HI R29, RZ, 0x10, R15 ;  /* 0x00000010ff1d7819 */ /* 0x000fc4000001160f */
[----:B------:R-:W-:Y:S01]  /*37a0*/  LOP3.LUT R28, R15, 0xff0000ff, RZ, 0xc0, !PT ;  /* 0xff0000ff0f1c7812 */ /* 0x000fe200078ec0ff */
[----:B------:R-:W-:Y:S01]  /*37b0*/  IMAD.SHL.U32 R15, R14, 0x100, RZ ;  /* 0x000001000e0f7824 */ /* 0x000fe200078e00ff */
[----:B------:R-:W-:Y:S01]  /*37c0*/  LOP3.LUT R13, R13, 0xff00, R12, 0xf8, !PT ;  /* 0x0000ff000d0d7812 */ /* 0x000fe200078ef80c */
[----:B------:R-:W-:Y:S02]  /*37d0*/  IMAD.U32 R12, R31, 0x10000, RZ ;  /* 0x000100001f0c7824 */ /* 0x000fe400078e00ff */
[----:B------:R-:W-:Y:S01]  /*37e0*/  IMAD.MOV.U32 R14, RZ, RZ, R8 ;  /* 0x000000ffff0e7224 */ /* 0x000fe200078e0008 */
[----:B------:R-:W-:Y:S01]  /*37f0*/  LOP3.LUT R30, R28, 0xff00, R15, 0xf8, !PT ;  /* 0x0000ff001c1e7812 */ /* 0x000fe200078ef80f */
[----:B------:R-:W-:Y:S01]  /*3800*/  IMAD.U32 R15, R29, 0x10000, RZ ;  /* 0x000100001d0f7824 */ /* 0x000fe200078e00ff */
[----:B------:R-:W-:Y:S02]  /*3810*/  F2FP.F16.E4M3.UNPACK_B R28, R38.H1 ;  /* 0x00000026ff1c723e */ /* 0x000fe400030006ff */
[----:B------:R-:W-:-:S02]  /*3820*/  F2FP.F16.E4M3.UNPACK_B R8, R9 ;  /* 0x00000009ff08723e */ /* 0x000fc400020006ff */
        /* <DEDUP_REMOVED lines=45> */
[----:B------:R-:W-:Y:S01]  /*3b00*/  F2FP.F16.E4M3.UNPACK_B R30, R10.H1 ;  /* 0x0000000aff1e723e */ /* 0x000fe200030006ff */
[----:B------:R-:W-:Y:S01]  /*3b10*/  HADD2.F32 R31, -RZ, R31.H1_H1 ;  /* 0x3000001fff1f7230 */ /* 0x000fe20000004100 */
[----:B------:R-:W-:Y:S01]  /*3b20*/  F2FP.SATFINITE.E4M3.F32.PACK_AB_MERGE_C R28, R40, R37, RZ ;  /* 0x00000025281c723e */ /* 0x000fe200048070ff */
[----:B------:R-:W-:Y:S01]  /*3b30*/  HADD2.F32 R41, -RZ, R39.H1_H1 ;  /* 0x30000027ff297230 */ /* 0x000fe20000004100 */
[-C--:B------:R-:W-:Y:S01]  /*3b40*/  F2FP.F16.E4M3.UNPACK_B R35, R12.reuse ;  /* 0x0000000cff23723e */ /* 0x080fe200020006ff */
[----:B------:R-:W-:Y:S01]  /*3b50*/  HADD2.F32 R13, -RZ, R30.H1_H1 ;  /* 0x3000001eff0d7230 */ /* 0x000fe20000004100 */
[----:B------:R-:W-:Y:S01]  /*3b60*/  F2FP.F16.E4M3.UNPACK_B R36, R12.H1 ;  /* 0x0000000cff24723e */ /* 0x000fe200030006ff */
[----:B------:R-:W-:Y:S02]  /*3b70*/  HADD2.F32 R40, -RZ, R38.H1_H1 ;  /* 0x30000026ff287230 */ /* 0x000fe40000004100 */
[----:B------:R-:W-:Y:S01]  /*3b80*/  FMUL.FTZ R43, R31, R41 ;  /* 0x000000291f2b7220 */ /* 0x000fe20000410000 */
[----:B------:R-:W-:-:S02]  /*3b90*/  HADD2.F32 R30, -RZ, R30.H0_H0 ;  /* 0x2000001eff1e7230 */ /* 0x000fc40000004100 */
[----:B------:R-:W-:Y:S01]  /*3ba0*/  FMUL.FTZ R42, R34, R41 ;  /* 0x00000029222a7220 */ /* 0x000fe20000410000 */
[----:B------:R-:W-:Y:S02]  /*3bb0*/  HADD2.F32 R12, -RZ, R35.H1_H1 ;  /* 0x30000023ff0c7230 */ /* 0x000fe40000004100 */
[CC--:B------:R-:W-:Y:S01]  /*3bc0*/  FMUL.FTZ R41, R13.reuse, R40.reuse ;  /* 0x000000280d297220 */ /* 0x0c0fe20000410000 */
[----:B------:R-:W-:Y:S01]  /*3bd0*/  F2FP.F16.E4M3.UNPACK_B R11, R11 ;  /* 0x0000000bff0b723e */ /* 0x000fe200020006ff */
[C---:B------:R-:W-:Y:S01]  /*3be0*/  FMUL.FTZ R40, R30.reuse, R40 ;  /* 0x000000281e287220 */ /* 0x040fe20000410000 */
[----:B------:R-:W-:Y:S01]  /*3bf0*/  F2FP.F16.E4M3.UNPACK_B R10, R10 ;  /* 0x0000000aff0a723e */ /* 0x000fe200020006ff */
[-C--:B------:R-:W-:Y:S01]  /*3c00*/  FFMA.FTZ R41, R30, R12.reuse, -R41 ;  /* 0x0000000c1e297223 */ /* 0x080fe20000010829 */
[----:B------:R-:W-:Y:S02]  /*3c10*/  HADD2.F32 R37, -RZ, R36.H1_H1 ;  /* 0x30000024ff257230 */ /* 0x000fe40000004100 */
[----:B------:R-:W-:Y:S01]  /*3c20*/  FFMA.FTZ R40, R13, R12, R40 ;  /* 0x0000000c0d287223 */ /* 0x000fe20000010028 */
[--C-:B------:R-:W-:Y:S01]  /*3c30*/  HADD2.F32 R12, -RZ, R11.reuse.H0_H0 ;  /* 0x2000000bff0c7230 */ /* 0x100fe20000004100 */
[----:B------:R-:W-:Y:S01]  /*3c40*/  F2FP.SATFINITE.E4M3.F32.PACK_AB_MERGE_C R9, R9, R8, R28 ;  /* 0x000000080909723e */ /* 0x000fe2000480701c */
[----:B------:R-:W-:-:S02]  /*3c50*/  HADD2.F32 R13, -RZ, R11.H1_H1 ;  /* 0x3000000bff0d7230 */ /* 0x000fc40000004100 */
[-C--:B------:R-:W-:Y:S01]  /*3c60*/  FFMA.FTZ R43, R34, R37.reuse, -R43 ;  /* 0x00000025222b7223 */ /* 0x080fe2000001082b */
[--C-:B------:R-:W-:Y:S02]  /*3c70*/  HADD2.F32 R11, -RZ, R10.reuse.H0_H0 ;  /* 0x2000000aff0b7230 */ /* 0x100fe40000004100 */
[----:B------:R-:W-:Y:S01]  /*3c80*/  FFMA.FTZ R42, R31, R37, R42 ;  /* 0x000000251f2a7223 */ /* 0x000fe2000001002a */
[----:B------:R-:W-:Y:S01]  /*3c90*/  HADD2.F32 R39, -RZ, R39.H0_H0 ;  /* 0x20000027ff277230 */ /* 0x000fe20000004100 */
[----:B------:R-:W-:Y:S01]  /*3ca0*/  F2FP.SATFINITE.E4M3.F32.PACK_AB_MERGE_C R40, R40, R41, RZ ;  /* 0x000000292828723e */ /* 0x000fe200048070ff */
[----:B------:R-:W-:Y:S01]  /*3cb0*/  HADD2.F32 R10, -RZ, R10.H1_H1 ;  /* 0x3000000aff0a7230 */ /* 0x000fe20000004100 */
[----:B------:R-:W-:Y:S01]  /*3cc0*/  F2FP.SATFINITE.E4M3.F32.PACK_AB_MERGE_C R8, R15, R14, R29 ;  /* 0x0000000e0f08723e */ /* 0x000fe2000480701d */
[----:B------:R-:W-:Y:S02]  /*3cd0*/  HADD2.F32 R38, -RZ, R38.H0_H0 ;  /* 0x20000026ff267230 */ /* 0x000fe40000004100 */
        /* <DEDUP_REMOVED lines=13> */
.L_x_8797:
[----:B------:R-:W-:Y:S05]  /*3db0*/  BSYNC B1 ;  /* 0x0000000000017941 */ /* 0x000fea0003800000 */
.L_x_8796:
[----:B------:R3:W-:Y:S01]  /*3dc0*/  STG.E.128 desc[UR42][R32.64+0x40], R8 ;  /* 0x0000400820007986 */ /* 0x0007e2000c101d2a */
[----:B------:R-:W-:Y:S05]  /*3dd0*/  BRA `(.L_x_8787) ;  /* 0x00000024002c7947 */ /* 0x000fea0003800000 */
.L_x_8781:
        /* <DEDUP_REMOVED lines=10> */
[----:B------:R-:W-:Y:S06]  /*3e80*/  @P4 BRA `(.L_x_8799) ;  /* 0x0000000000404947 */ /* 0x000fec0003800000 */
[----:B------:R-:W-:Y:S01]  /*3e90*/  ULDC.64 UR4, c[0x0][0x3e8] ;  /* 0x0000fa0000047ab9 */ /* 0x000fe20000000a00 */
[----:B------:R-:W-:Y:S01]  /*3ea0*/  ULDC.64 UR6, c[0x0][0x400] ;  /* 0x0001000000067ab9 */ /* 0x000fe20000000a00 */
[----:B------:R-:W-:Y:S02]  /*3eb0*/  IADD3 R40, P3, P5, R52, UR4, R40 ;  /* 0x0000000434287c10 */ /* 0x000fe4000fd7e028 */
[----:B------:R-:W-:Y:S02]  /*3ec0*/  CS2R R10, SRZ ;  /* 0x00000000000a7805 */ /* 0x000fe4000001ff00 */
[----:B------:R-:W-:Y:S02]  /*3ed0*/  CS2R R8, SRZ ;  /* 0x0000000000087805 */ /* 0x000fe4000001ff00 */
[----:B------:R-:W-:Y:S02]  /*3ee0*/  CS2R R30, SRZ ;  /* 0x00000000001e7805 */ /* 0x000fe4000001ff00 */
[----:B------:R-:W-:-:S02]  /*3ef0*/  IADD3.X R41, R21, UR5, R42, P3, P5 ;  /* 0x0000000515297c10 */ /* 0x000fc40009fea42a */
[----:B------:R-:W-:Y:S02]  /*3f00*/  CS2R R28, SRZ ;  /* 0x00000000001c7805 */ /* 0x000fe4000001ff00 */
[----:B------:R-:W-:-:S04]  /*3f10*/  IADD3 R38, P3, P5, R48, UR6, R38 ;  /* 0x0000000630267c10 */ /* 0x000fc8000fd7e026 */
[----:B------:R-:W-:Y:S02]  /*3f20*/  IADD3.X R39, R5, UR7, R43, P3, P5 ;  /* 0x0000000705277c10 */ /* 0x000fe40009fea42b */
[-C--:B------:R-:W-:Y:S02]  /*3f30*/  ISETP.GE.AND P3, PT, R18, R87.reuse, PT ;  /* 0x000000571200720c */ /* 0x080fe40003f66270 */
[----:B------:R-:W-:-:S11]  /*3f40*/  ISETP.GE.AND P5, PT, R81, R87, PT ;  /* 0x000000575100720c */ /* 0x000fd60003fa6270 */
[----:B------:R0:W5:Y:S04]  /*3f50*/  @!P3 LDG.E.128 R12, desc[UR42][R40.64] ;  /* 0x0000002a280cb981 */ /* 0x000168000c1e1d00 */
[----:B------:R0:W5:Y:S04]  /*3f60*/  @!P5 LDG.E.128 R8, desc[UR42][R40.64+0x20] ;  /* 0x0000202a2808d981 */ /* 0x000168000c1e1d00 */
[----:B------:R0:W5:Y:S04]  /*3f70*/  @!P3 LDG.E.128 R32, desc[UR42][R38.64] ;  /* 0x0000002a2620b981 */ /* 0x000168000c1e1d00 */
[----:B------:R0:W5:Y:S02]  /*3f80*/  @!P5 LDG.E.128 R28, desc[UR42][R38.64+0x20] ;  /* 0x0000202a261cd981 */ /* 0x000164000c1e1d00 */
.L_x_8799:
[----:B------:R-:W-:Y:S05]  /*3f90*/  BSYNC B1 ;  /* 0x0000000000017941 */ /* 0x000fea0003800000 */
.L_x_8798:
[----:B------:R-:W-:Y:S01]  /*3fa0*/  UISETP.NE.AND UP0, UPT, UR36, 0x3, UPT ;  /* 0x000000032400788c */ /* 0x000fe2000bf05270 */
[----:B-----5:R-:W-:Y:S02]  /*3fb0*/  IMAD.MOV.U32 R92, RZ, RZ, R10 ;  /* 0x000000ffff5c7224 */ /* 0x020fe400078e000a */
[----:B------:R-:W-:Y:S02]  /*3fc0*/  IMAD.MOV.U32 R91, RZ, RZ, R8 ;  /* 0x000000ffff5b7224 */ /* 0x000fe400078e0008 */
[----:B------:R-:W-:Y:S01]  /*3fd0*/  IMAD.MOV.U32 R99, RZ, RZ, R14 ;  /* 0x000000ffff637224 */ /* 0x000fe200078e000e */
[----:B------:R-:W-:Y:S01]  /*3fe0*/  PLOP3.LUT P3, PT, PT, PT, UP0, 0x80, 0x0 ;  /* 0x000000000000781c */ /* 0x000fe20003f6f008 */
[----:B------:R-:W-:Y:S02]  /*3ff0*/  IMAD.MOV.U32 R96, RZ, RZ, R12 ;  /* 0x000000ffff607224 */ /* 0x000fe400078e000c */
[----:B------:R-:W-:Y:S02]  /*4000*/  IMAD.MOV.U32 R90, RZ, RZ, R30 ;  /* 0x000000ffff5a7224 */ /* 0x000fe400078e001e */
[----:B------:R-:W-:-:S02]  /*4010*/  IMAD.MOV.U32 R89, RZ, RZ, R28 ;  /* 0x000000ffff597224 */ /* 0x000fc400078e001c */
[----:B------:R-:W-:Y:S02]  /*4020*/  IMAD.MOV.U32 R98, RZ, RZ, R34 ;  /* 0x000000ffff627224 */ /* 0x000fe400078e0022 */
[----:B------:R-:W-:-:S04]  /*4030*/  IMAD.MOV.U32 R97, RZ, RZ, R32 ;  /* 0x000000ffff617224 */ /* 0x000fc800078e0020 */
[----:B------:R-:W-:Y:S05]  /*4040*/  @!P3 BRA `(.L_x_8800) ;  /* 0x000000000004b947 */ /* 0x000fea0003800000 */
[----:B------:R-:W-:Y:S01]  /*4050*/  BPT.TRAP 0x1 ;  /* 0x000000040000795c */ /* 0x000fe20000300000 */
.L_x_8800:
[----:B------:R-:W-:Y:S01]  /*4060*/  IMAD R83, R17, 0x8, R16 ;  /* 0x0000000811537824 */ /* 0x000fe200078e0210 */
[----:B------:R-:W-:Y:S01]  /*4070*/  SHF.L.U32 R86, R23, 0x1f, RZ ;  /* 0x0000001f17567819 */ /* 0x000fe200000006ff */
[----:B------:R-:W-:Y:S03]  /*4080*/  BSSY B1, `(.L_x_8801) ;  /* 0x0000003000017945 */ /* 0x000fe60003800000 */
[----:B------:R-:W1:Y:S02]  /*4090*/  SYNCS.PHASECHK.TRANS64.TRYWAIT P5, [R83+URZ+0x19c90], R86 ;  /* 0x019c9056530075a7 */ /* 0x000e6400080a017f */
[----:B-1----:R-:W-:Y:S05]  /*40a0*/  @!P5 BRA `(.L_x_8802) ;  /* 0x000001440080d947 */ /* 0x002fea0003800000 */
.L_x_9027:
[----:B------:R-:W-:Y:S05]  /*40b0*/  BSYNC B1 ;  /* 0x0000000000017941 */ /* 0x000fea0003800000 */
.L_x_8801:
[----:B------:R-:W-:Y:S05]  /*40c0*/  @P4 BRA `(.L_x_8787) ;  /* 0x0000002000704947 */ /* 0x000fea0003800000 */
[----:B------:R-:W2:Y:S01]  /*40d0*/  LDC R93, c[0x0][0x2f4] ;  /* 0x0000bd00ff5d7b82 */ /* 0x000ea20000000800 */
[----:B------:R-:W-:Y:S01]  /*40e0*/  ISETP.NE.AND P4, PT, R60, RZ, PT ;  /* 0x000000ff3c00720c */ /* 0x000fe20003f85270 */
[----:B------:R-:W-:Y:S01]  /*40f0*/  ULDC.64 UR4, c[0x0][0x300] ;  /* 0x0000c00000047ab9 */ /* 0x000fe20000000a00 */
[----:B0-----:R-:W-:Y:S01]  /*4100*/  SHF.R.S32.HI R38, RZ, 0x1f, R22 ;  /* 0x0000001fff267819 */ /* 0x001fe20000011416 */
[----:B------:R-:W-:Y:S01]  /*4110*/  IMAD.MOV.U32 R78, RZ, RZ, R36 ;  /* 0x000000ffff4e7224 */ /* 0x000fe200078e0024 */
[----:B------:R-:W-:Y:S03]  /*4120*/  BSSY B1, `(.L_x_8803) ;  /* 0x0000104000017945 */ /* 0x000fe60003800000 */
[----:B------:R-:W-:Y:S02]  /*4130*/  IMAD R37, R38, UR4, RZ ;  /* 0x0000000426257c24 */ /* 0x000fe4000f8e02ff */
[----:B------:R-:W-:-:S04]  /*4140*/  IMAD.WIDE.U32 R78, R22, UR4, R78 ;  /* 0x00000004164e7c25 */ /* 0x000fc8000f8e004e */
[----:B------:R-:W-:-:S04]  /*4150*/  IMAD R37, R22, UR5, R37 ;  /* 0x0000000516257c24 */ /* 0x000fc8000f8e0225 */
[----:B------:R-:W-:Y:S02]  /*4160*/  IMAD.IADD R94, R37, 0x1, R79 ;  /* 0x00000001255e7824 */ /* 0x000fe400078e024f */
[----:B--2---:R-:W-:Y:S01]  /*4170*/  IMAD.IADD R95, R93, 0x1, -R61 ;  /* 0x000000015d5f7824 */ /* 0x004fe200078e0a3d */
[----:B------:R-:W-:Y:S06]  /*4180*/  @!P4 BRA `(.L_x_8804) ;  /* 0x0000000c00f4c947 */ /* 0x000fec0003800000 */
[----:B------:R-:W2:Y:S01]  /*4190*/  LDL R38, [R1+0xc] ;  /* 0x00000c0001267983 */ /* 0x000ea20000100800 */
[----:B------:R-:W-:Y:S01]  /*41a0*/  SEL R36, R61, R95, !P0 ;  /* 0x0000005f3d247207 */ /* 0x000fe20004000000 */
[----:B------:R-:W-:Y:S01]  /*41b0*/  BSSY B2, `(.L_x_8805) ;  /* 0x00000f1000027945 */ /* 0x000fe20003800000 */
[----:B------:R-:W-:Y:S02]  /*41c0*/  SHF.R.U32.HI R39, RZ, 0x3, R156 ;  /* 0x00000003ff277819 */ /* 0x000fe4000001169c */
[----:B------:R-:W-:Y:S02]  /*41d0*/  SHF.R.S32.HI R37, RZ, 0x1f, R36 ;  /* 0x0000001fff257819 */ /* 0x000fe40000011424 */
[----:B------:R-:W-:Y:S02]  /*41e0*/  IADD3 R102, P4, P5, R58, R78, R20 ;  /* 0x0000004e3a667210 */ /* 0x000fe40007d9e014 */
[----:B------:R-:W-:Y:S02]  /*41f0*/  LEA.HI R37, R37, R36, RZ, 0x5 ;  /* 0x0000002425257211 */ /* 0x000fe400078f28ff */
[----:B------:R-:W-:-:S02]  /*4200*/  IADD3.X R100, R75, R94, R4, P4, P5 ;  /* 0x0000005e4b647210 */ /* 0x000fc400027ea404 */
[----:B------:R-:W-:Y:S02]  /*4210*/  SHF.R.S32.HI R36, RZ, 0x5, R37 ;  /* 0x00000005ff247819 */ /* 0x000fe40000011425 */
[----:B------:R-:W-:Y:S02]  /*4220*/  ISETP.GE.AND P5, PT, R18, R87, PT ;  /* 0x000000571200720c */ /* 0x000fe40003fa6270 */
[----:B------:R-:W-:-:S04]  /*4230*/  LEA.HI.SX32 R36, R73, R36, 0x1c ;  /* 0x0000002449247211 */ /* 0x000fc800078fe2ff */
[C---:B------:R-:W-:Y:S01]  /*4240*/  LEA.HI R37, R36.reuse, R36, RZ, 0x1 ;  /* 0x0000002424257211 */ /* 0x040fe200078f08ff */
[----:B------:R-:W-:-:S04]  /*4250*/  IMAD.SHL.U32 R101, R36, 0x10, RZ ;  /* 0x0000001024657824 */ /* 0x000fc800078e00ff */
[----:B------:R-:W-:Y:S01]  /*4260*/  IMAD.SHL.U32 R37, R37, 0x800, RZ ;  /* 0x0000080025257824 */ /* 0x000fe200078e00ff */
[----:B------:R-:W-:Y:S02]  /*4270*/  LOP3.LUT R36, R156, 0x10, R101, 0xf8, !PT ;  /* 0x000000109c247812 */ /* 0x000fe400078ef865 */
[----:B------:R-:W-:Y:S02]  /*4280*/  ISETP.GE.AND P4, PT, R101, R93, PT ;  /* 0x0000005d6500720c */ /* 0x000fe40003f86270 */
[----:B------:R-:W-:Y:S02]  /*4290*/  LOP3.LUT R37, R37, 0xfffff000, RZ, 0xc0, !PT ;  /* 0xfffff00025257812 */ /* 0x000fe400078ec0ff */
[----:B------:R-:W-:-:S04]  /*42a0*/  LOP3.LUT R36, R36, R39, RZ, 0x3c, !PT ;  /* 0x0000002724247212 */ /* 0x000fc800078e3cff */
[----:B--2---:R-:W-:Y:S01]  /*42b0*/  IADD3 R36, R36, R37, R38 ;  /* 0x0000002524247210 */ /* 0x004fe20007ffe026 */
[----:B------:R-:W-:-:S04]  /*42c0*/  IMAD R37, R17, 0x3000, R71 ;  /* 0x0000300011257824 */ /* 0x000fc800078e0247 */
[----:B------:R-:W-:Y:S02]  /*42d0*/  IMAD R39, R17, 0x3000, R36 ;  /* 0x0000300011277824 */ /* 0x000fe400078e0224 */
[C---:B------:R-:W-:Y:S02]  /*42e0*/  IMAD.IADD R37, R16.reuse, 0x1, R37 ;  /* 0x0000000110257824 */ /* 0x040fe400078e0225 */
[----:B------:R-:W-:-:S04]  /*42f0*/  IMAD.IADD R40, R16, 0x1, R39 ;  /* 0x0000000110287824 */ /* 0x000fc800078e0227 */
[----:B------:R-:W0:Y:S04]  /*4300*/  LDS.128 R36, [R37+0x13800] ;  /* 0x0138000025247984 */ /* 0x000e280000000c00 */
[----:B------:R-:W2:Y:S01]  /*4310*/  LDS.128 R40, [R40+0x13800] ;  /* 0x0138000028287984 */ /* 0x000ea20000000c00 */
[----:B------:R-:W-:Y:S05]  /*4320*/  @P5 BRA `(.L_x_8806) ;  /* 0x0000000c00645947 */ /* 0x000fea0003800000 */
[--C-:B------:R-:W-:Y:S02]  /*4330*/  SHF.R.U32.HI R103, RZ, 0x8, R13.reuse ;  /* 0x00000008ff677819 */ /* 0x100fe4000001160d */
[----:B------:R-:W-:Y:S02]  /*4340*/  LOP3.LUT R104, R13, 0xff, RZ, 0xc0, !PT ;  /* 0x000000ff0d687812 */ /* 0x000fe400078ec0ff */
[----:B------:R-:W-:Y:S01]  /*4350*/  SHF.R.U32.HI R107, RZ, 0x18, R13 ;  /* 0x00000018ff6b7819 */ /* 0x000fe2000001160d */
[----:B------:R-:W-:Y:S01]  /*4360*/  IMAD.SHL.U32 R103, R103, 0x100, RZ ;  /* 0x0000010067677824 */ /* 0x000fe200078e00ff */
[--C-:B------:R-:W-:Y:S02]  /*4370*/  SHF.R.U32.HI R109, RZ, 0x8, R33.reuse ;  /* 0x00000008ff6d7819 */ /* 0x100fe40000011621 */
[----:B------:R-:W-:Y:S02]  /*4380*/  LOP3.LUT R110, R33, 0xff, RZ, 0xc0, !PT ;  /* 0x000000ff216e7812 */ /* 0x000fe400078ec0ff */
[----:B------:R-:W-:Y:S01]  /*4390*/  SHF.R.U32.HI R111, RZ, 0x18, R33 ;  /* 0x00000018ff6f7819 */ /* 0x000fe20000011621 */
[----:B------:R-:W-:Y:S01]  /*43a0*/  IMAD.SHL.U32 R109, R109, 0x100, RZ ;  /* 0x000001006d6d7824 */ /* 0x000fe200078e00ff */
[----:B------:R-:W-:-:S02]  /*43b0*/  SHF.R.U32.HI R105, RZ, 0x10, R13 ;  /* 0x00000010ff697819 */ /* 0x000fc4000001160d */
[----:B------:R-:W-:Y:S02]  /*43c0*/  PRMT R104, R107, 0x654, R104 ;  /* 0x000006546b687816 */ /* 0x000fe40000000068 */
[----:B------:R-:W-:Y:S02]  /*43d0*/  SHF.R.U32.HI R108, RZ, 0x10, R33 ;  /* 0x00000010ff6c7819 */ /* 0x000fe40000011621 */
[----:B------:R-:W-:Y:S02]  /*43e0*/  PRMT R110, R111, 0x654, R110 ;  /* 0x000006546f6e7816 */ /* 0x000fe4000000006e */
[----:B------:R-:W-:Y:S01]  /*43f0*/  LOP3.LUT R104, R104, 0xff00, R103, 0xf8, !PT ;  /* 0x0000ff0068687812 */ /* 0x000fe200078ef867 */
[----:B------:R-:W-:Y:S01]  /*4400*/  IMAD.U32 R103, R105, 0x10000, RZ ;  /* 0x0001000069677824 */ /* 0x000fe200078e00ff */
[--C-:B------:R-:W-:Y:S02]  /*4410*/  SHF.R.U32.HI R32, RZ, 0x10, R35.reuse ;  /* 0x00000010ff207819 */ /* 0x100fe40000011623 */
[----:B------:R-:W-:-:S02]  /*4420*/  SHF.R.U32.HI R33, RZ, 0x8, R35 ;  /* 0x00000008ff217819 */ /* 0x000fc40000011623 */
[----:B------:R-:W-:Y:S02]  /*4430*/  LOP3.LUT R34, R35, 0xff, RZ, 0xc0, !PT ;  /* 0x000000ff23227812 */ /* 0x000fe400078ec0ff */
[----:B------:R-:W-:Y:S01]  /*4440*/  SHF.R.U32.HI R106, RZ, 0x18, R35 ;  /* 0x00000018ff6a7819 */ /* 0x000fe20000011623 */
[----:B------:R-:W-:Y:S01]  /*4450*/  IMAD.U32 R35, R108, 0x10000, RZ ;  /* 0x000100006c237824 */ /* 0x000fe200078e00ff */
[----:B------:R-:W-:Y:S01]  /*4460*/  LOP3.LUT R110, R110, 0xff00, R109, 0xf8, !PT ;  /* 0x0000ff006e6e7812 */ /* 0x000fe200078ef86d */
[----:B------:R-:W-:Y:S01]  /*4470*/  IMAD.SHL.U32 R33, R33, 0x100, RZ ;  /* 0x0000010021217824 */ /* 0x000fe200078e00ff */
[----:B------:R-:W-:Y:S01]  /*4480*/  LOP3.LUT R103, R104, 0xff0000, R103, 0xf8, !PT ;  /* 0x00ff000068677812 */ /* 0x000fe200078ef867 */
[----:B0-----:R-:W-:Y:S01]  /*4490*/  IMAD.MOV.U32 R104, RZ, RZ, R37 ;  /* 0x000000ffff687224 */ /* 0x001fe200078e0025 */
[----:B------:R-:W-:Y:S02]  /*44a0*/  LOP3.LUT R35, R110, 0xff0000, R35, 0xf8, !PT ;  /* 0x00ff00006e237812 */ /* 0x000fe400078ef823 */
[----:B--2---:R-:W-:-:S02]  /*44b0*/  F2FP.F16.E4M3.UNPACK_B R37, R41 ;  /* 0x00000029ff25723e */ /* 0x004fc400020006ff */
[----:B------:R-:W-:Y:S02]  /*44c0*/  F2FP.F16.E4M3.UNPACK_B R107, R35 ;  /* 0x00000023ff6b723e */ /* 0x000fe400020006ff */
[----:B------:R-:W-:Y:S01]  /*44d0*/  F2FP.F16.E4M3.UNPACK_B R105, R104 ;  /* 0x00000068ff69723e */ /* 0x000fe200020006ff */
[----:B------:R-:W-:Y:S01]  /*44e0*/  HADD2.F32 R109, -RZ, R37.H0_H0 ;  /* 0x20000025ff6d7230 */ /* 0x000fe20000004100 */
[----:B------:R-:W-:Y:S01]  /*44f0*/  F2FP.F16.E4M3.UNPACK_B R108, R103 ;  /* 0x00000067ff6c723e */ /* 0x000fe200020006ff */
[----:B------:R-:W-:Y:S01]  /*4500*/  HADD2.F32 R111, -RZ, R107.H0_H0 ;  /* 0x2000006bff6f7230 */ /* 0x000fe20000004100 */
[--C-:B------:R-:W-:Y:S01]  /*4510*/  SHF.R.U32.HI R13, RZ, 0x10, R15.reuse ;  /* 0x00000010ff0d7819 */ /* 0x100fe2000001160f */
[----:B------:R-:W-:Y:S01]  /*4520*/  HADD2.F32 R112, -RZ, R105.H0_H0 ;  /* 0x20000069ff707230 */ /* 0x000fe20000004100 */
[----:B------:R-:W-:Y:S01]  /*4530*/  SHF.R.U32.HI R14, RZ, 0x8, R15 ;  /* 0x00000008ff0e7819 */ /* 0x000fe2000001160f */
[----:B------:R-:W-:Y:S02]  /*4540*/  HADD2.F32 R110, -RZ, R108.H0_H0 ;  /* 0x2000006cff6e7230 */ /* 0x000fe40000004100 */
[----:B------:R-:W-:Y:S01]  /*4550*/  FMUL.FTZ R113, R109, R111 ;  /* 0x0000006f6d717220 */ /* 0x000fe20000410000 */
[----:B------:R-:W-:-:S02]  /*4560*/  HADD2.F32 R37, -RZ, R37.H1_H1 ;  /* 0x30000025ff257230 */ /* 0x000fc40000004100 */
[C---:B------:R-:W-:Y:S01]  /*4570*/  FMUL.FTZ R111, R112.reuse, R111 ;  /* 0x0000006f706f7220 */ /* 0x040fe20000410000 */
[----:B------:R-:W-:Y:S01]  /*4580*/  HADD2.F32 R107, -RZ, R107.H1_H1 ;  /* 0x3000006bff6b7230 */ /* 0x000fe20000004100 */
[----:B------:R-:W-:Y:S01]  /*4590*/  LOP3.LUT R12, R15, 0xff, RZ, 0xc0, !PT ;  /* 0x000000ff0f0c7812 */ /* 0x000fe200078ec0ff */
        /* <DEDUP_REMOVED lines=8> */
[----:B------:R-:W-:Y:S01]  /*4620*/  SHF.R.U32.HI R15, RZ, 0x18, R15 ;  /* 0x00000018ff0f7819 */ /* 0x000fe2000001160f */
[----:B------:R-:W-:Y:S01]  /*4630*/  FFMA.FTZ R37, R37, R108, R107 ;  /* 0x0000006c25257223 */ /* 0x000fe2000001006b */
[----:B------:R-:W-:Y:S01]  /*4640*/  F2FP.F16.E4M3.UNPACK_B R104, R104.H1 ;  /* 0x00000068ff68723e */ /* 0x000fe200030006ff */
[----:B------:R-:W-:Y:S01]  /*4650*/  FFMA.FTZ R113, R112, R110, -R113 ;  /* 0x0000006e70717223 */ /* 0x000fe20000010871 */
[----:B------:R-:W-:Y:S01]  /*4660*/  PRMT R34, R106, 0x654, R34 ;  /* 0x000006546a227816 */ /* 0x000fe20000000022 */
[----:B------:R-:W-:Y:S01]  /*4670*/  HADD2.F32 R107, -RZ, R41.H0_H0 ;  /* 0x20000029ff6b7230 */ /* 0x000fe20000004100 */
[----:B------:R-:W-:Y:S01]  /*4680*/  F2FP.F16.E4M3.UNPACK_B R103, R103.H1 ;  /* 0x00000067ff67723e */ /* 0x000fe200030006ff */
[----:B------:R-:W-:Y:S01]  /*4690*/  HADD2.F32 R109, -RZ, R35.H0_H0 ;  /* 0x20000023ff6d7230 */ /* 0x000fe20000004100 */
[----:B------:R-:W-:Y:S01]  /*46a0*/  PRMT R15, R15, 0x654, R12 ;  /* 0x000006540f0f7816 */ /* 0x000fe2000000000c */
[----:B------:R-:W-:Y:S01]  /*46b0*/  IMAD.SHL.U32 R14, R14, 0x100, RZ ;  /* 0x000001000e0e7824 */ /* 0x000fe200078e00ff */
[----:B------:R-:W-:Y:S01]  /*46c0*/  LOP3.LUT R34, R34, 0xff00, R33, 0xf8, !PT ;  /* 0x0000ff0022227812 */ /* 0x000fe200078ef821 */
[----:B------:R-:W-:-:S02]  /*46d0*/  HADD2.F32 R110, -RZ, R104.H0_H0 ;  /* 0x20000068ff6e7230 */ /* 0x000fc40000004100 */
[-C--:B------:R-:W-:Y:S01]  /*46e0*/  FMUL.FTZ R112, R107, R109.reuse ;  /* 0x0000006d6b707220 */ /* 0x080fe20000410000 */
[----:B------:R-:W-:Y:S01]  /*46f0*/  IMAD.U32 R12, R13, 0x10000, RZ ;  /* 0x000100000d0c7824 */ /* 0x000fe200078e00ff */
[----:B------:R-:W-:Y:S01]  /*4700*/  LOP3.LUT R15, R15, 0xff00, R14, 0xf8, !PT ;  /* 0x0000ff000f0f7812 */ /* 0x000fe200078ef80e */
[----:B------:R-:W-:Y:S02]  /*4710*/  IMAD.U32 R13, R32, 0x10000, RZ ;  /* 0x00010000200d7824 */ /* 0x000fe400078e00ff */
[----:B------:R-:W-:Y:S01]  /*4720*/  FMUL.FTZ R109, R110, R109 ;  /* 0x0000006d6e6d7220 */ /* 0x000fe20000410000 */
[----:B------:R-:W-:Y:S01]  /*4730*/  HADD2.F32 R108, -RZ, R103.H0_H0 ;  /* 0x20000067ff6c7230 */ /* 0x000fe20000004100 */
[----:B------:R-:W-:Y:S01]  /*4740*/  LOP3.LUT R12, R15, 0xff0000, R12, 0xf8, !PT ;  /* 0x00ff00000f0c7812 */ /* 0x000fe200078ef80c */
[----:B------:R-:W-:Y:S01]  /*4750*/  HADD2.F32 R41, -RZ, R41.H1_H1 ;  /* 0x30000029ff297230 */ /* 0x000fe20000004100 */
[----:B------:R-:W-:Y:S01]  /*4760*/  LOP3.LUT R13, R34, 0xff0000, R13, 0xf8, !PT ;  /* 0x00ff0000220d7812 */ /* 0x000fe200078ef80d */
[----:B------:R-:W-:-:S02]  /*4770*/  HADD2.F32 R35, -RZ, R35.H1_H1 ;  /* 0x30000023ff237230 */ /* 0x000fc40000004100 */
[----:B------:R-:W-:Y:S01]  /*4780*/  FFMA.FTZ R109, R107, R108, R109 ;  /* 0x0000006c6b6d7223 */ /* 0x000fe2000001006d */
[----:B------:R-:W-:Y:S01]  /*4790*/  IMAD.MOV.U32 R14, RZ, RZ, R43 ;  /* 0x000000ffff0e7224 */ /* 0x000fe200078e002b */
[----:B------:R-:W-:Y:S01]  /*47a0*/  F2FP.F16.E4M3.UNPACK_B R34, R13 ;  /* 0x0000000dff22723e */ /* 0x000fe200020006ff */
[----:B------:R-:W-:Y:S02]  /*47b0*/  IMAD.MOV.U32 R33, RZ, RZ, R39 ;  /* 0x000000ffff217224 */ /* 0x000fe400078e0027 */
[----:B------:R-:W-:Y:S01]  /*47c0*/  FMUL.FTZ R107, R41, R35 ;  /* 0x00000023296b7220 */ /* 0x000fe20000410000 */
[----:B------:R-:W-:Y:S01]  /*47d0*/  HADD2.F32 R104, -RZ, R104.H1_H1 ;  /* 0x30000068ff687230 */ /* 0x000fe20000004100 */
[----:B------:R-:W-:Y:S01]  /*47e0*/  F2FP.F16.E4M3.UNPACK_B R15, R14 ;  /* 0x0000000eff0f723e */ /* 0x000fe200020006ff */
[----:B------:R-:W-:Y:S01]  /*47f0*/  HADD2.F32 R103, -RZ, R103.H1_H1 ;  /* 0x30000067ff677230 */ /* 0x000fe20000004100 */
[----:B------:R-:W-:Y:S01]  /*4800*/  F2FP.F16.E4M3.UNPACK_B R32, R33 ;  /* 0x00000021ff20723e */ /* 0x000fe200020006ff */
[----:B------:R-:W-:Y:S01]  /*4810*/  FFMA.FTZ R112, R110, R108, -R112 ;  /* 0x0000006c6e707223 */ /* 0x000fe20000010870 */
[----:B------:R-:W-:Y:S01]  /*4820*/  FMUL.FTZ R108, R104, R35 ;  /* 0x00000023686c7220 */ /* 0x000fe20000410000 */
[----:B------:R-:W-:-:S02]  /*4830*/  HADD2.F32 R43, -RZ, R15.H0_H0 ;  /* 0x2000000fff2b7230 */ /* 0x000fc40000004100 */
[-C--:B------:R-:W-:Y:S01]  /*4840*/  FFMA.FTZ R35, R104, R103.reuse, -R107 ;  /* 0x0000006768237223 */ /* 0x080fe2000001086b */
[----:B------:R-:W-:Y:S01]  /*4850*/  HADD2.F32 R104, -RZ, R34.H0_H0 ;  /* 0x20000022ff687230 */ /* 0x000fe20000004100 */
[----:B------:R-:W-:Y:S01]  /*4860*/  F2FP.F16.E4M3.UNPACK_B R39, R12 ;  /* 0x0000000cff27723e */ /* 0x000fe200020006ff */
[----:B------:R-:W-:Y:S02]  /*4870*/  HADD2.F32 R106, -RZ, R32.H0_H0 ;  /* 0x20000020ff6a7230 */ /* 0x000fe40000004100 */
[----:B------:R-:W-:Y:S01]  /*4880*/  FFMA.FTZ R41, R41, R103, R108 ;  /* 0x0000006729297223 */ /* 0x000fe2000001006c */
[----:B------:R-:W-:Y:S02]  /*4890*/  HADD2.F32 R15, -RZ, R15.H1_H1 ;  /* 0x3000000fff0f7230 */ /* 0x000fe40000004100 */
[-C--:B------:R-:W-:Y:S01]  /*48a0*/  FMUL.FTZ R107, R43, R104.reuse ;  /* 0x000000682b6b7220 */ /* 0x080fe20000410000 */
[----:B------:R-:W-:Y:S02]  /*48b0*/  HADD2.F32 R103, -RZ, R39.H0_H0 ;  /* 0x20000027ff677230 */ /* 0x000fe40000004100 */
[----:B------:R-:W-:Y:S01]  /*48c0*/  FMUL.FTZ R104, R106, R104 ;  /* 0x000000686a687220 */ /* 0x000fe20000410000 */
[----:B------:R-:W-:Y:S01]  /*48d0*/  HADD2.F32 R34, -RZ, R34.H1_H1 ;  /* 0x30000022ff227230 */ /* 0x000fe20000004100 */
[----:B------:R-:W-:Y:S01]  /*48e0*/  F2FP.F16.E4M3.UNPACK_B R14, R14.H1 ;  /* 0x0000000eff0e723e */ /* 0x000fe200030006ff */
[----:B------:R-:W-:-:S02]  /*48f0*/  HADD2.F32 R32, -RZ, R32.H1_H1 ;  /* 0x30000020ff207230 */ /* 0x000fc40000004100 */
[----:B------:R-:W-:Y:S01]  /*4900*/  FFMA.FTZ R104, R43, R103, R104 ;  /* 0x000000672b687223 */ /* 0x000fe20000010068 */
[----:B------:R-:W-:Y:S02]  /*4910*/  HADD2.F32 R39, -RZ, R39.H1_H1 ;  /* 0x30000027ff277230 */ /* 0x000fe40000004100 */
[CC--:B------:R-:W-:Y:S01]  /*4920*/  FMUL.FTZ R43, R15.reuse, R34.reuse ;  /* 0x000000220f2b7220 */ /* 0x0c0fe20000410000 */
[----:B------:R-:W-:Y:S01]  /*4930*/  F2FP.F16.E4M3.UNPACK_B R13, R13.H1 ;  /* 0x0000000dff0d723e */ /* 0x000fe200030006ff */
[C---:B------:R-:W-:Y:S01]  /*4940*/  FMUL.FTZ R34, R32.reuse, R34 ;  /* 0x0000002220227220 */ /* 0x040fe20000410000 */
[----:B------:R-:W-:Y:S01]  /*4950*/  F2FP.F16.E4M3.UNPACK_B R33, R33.H1 ;  /* 0x00000021ff21723e */ /* 0x000fe200030006ff */
[----:B------:R-:W-:Y:S01]  /*4960*/  FFMA.FTZ R32, R32, R39, -R43 ;  /* 0x0000002720207223 */ /* 0x000fe2000001082b */
[----:B------:R-:W-:Y:S01]  /*4970*/  FFMA.FTZ R107, R106, R103, -R107 ;  /* 0x000000676a6b7223 */ /* 0x000fe2000001086b */
[----:B------:R-:W-:Y:S01]  /*4980*/  FFMA.FTZ R15, R15, R39, R34 ;  /* 0x000000270f0f7223 */ /* 0x000fe20000010022 */
[----:B------:R-:W-:Y:S01]  /*4990*/  F2FP.F16.E4M3.UNPACK_B R12, R12.H1 ;  /* 0x0000000cff0c723e */ /* 0x000fe200030006ff */
[----:B------:R-:W-:Y:S01]  /*49a0*/  HADD2.F32 R34, -RZ, R14.H0_H0 ;  /* 0x2000000eff227230 */ /* 0x000fe20000004100 */
[----:B------:R-:W-:Y:S01]  /*49b0*/  F2FP.SATFINITE.E4M3.F32.PACK_AB_MERGE_C R35, R35, R112, RZ ;  /* 0x000000702323723e */ /* 0x000fe200048070ff */
        /* <DEDUP_REMOVED lines=12> */
[----:B------:R-:W-:-:S03]  /*4a80*/  FMUL.FTZ R39, R33, R13 ;  /* 0x0000000d21277220 */ /* 0x000fc60000410000 */
[----:B------:R-:W-:Y:S01]  /*4a90*/  FFMA.FTZ R13, R33, R12, -R34 ;  /* 0x0000000c210d7223 */ /* 0x000fe20000010822 */
[----:B------:R-:W-:Y:S01]  /*4aa0*/  F2FP.F16.E4M3.UNPACK_B R33, R40.H1 ;  /* 0x00000028ff21723e */ /* 0x000fe200030006ff */
[----:B------:R-:W-:Y:S01]  /*4ab0*/  FFMA.FTZ R12, R14, R12, R39 ;  /* 0x0000000c0e0c7223 */ /* 0x000fe20000010027 */
[----:B------:R-:W-:Y:S02]  /*4ac0*/  F2FP.F16.E4M3.UNPACK_B R14, R36.H1 ;  /* 0x00000024ff0e723e */ /* 0x000fe400030006ff */
[----:B------:R-:W-:Y:S01]  /*4ad0*/  F2FP.SATFINITE.E4M3.F32.PACK_AB_MERGE_C R106, R13, R106, RZ ;  /* 0x0000006a0d6a723e */ /* 0x000fe200048070ff */
[--C-:B------:R-:W-:Y:S01]  /*4ae0*/  HADD2.F32 R34, -RZ, R33.reuse.H0_H0 ;  /* 0x20000021ff227230 */ /* 0x100fe20000004100 */
[-C--:B------:R-:W-:Y:S01]  /*4af0*/  F2FP.F16.E4M3.UNPACK_B R13, R97.reuse.H1 ;  /* 0x00000061ff0d723e */ /* 0x080fe200030006ff */
[----:B------:R-:W-:Y:S01]  /*4b00*/  HADD2.F32 R103, -RZ, R14.H0_H0 ;  /* 0x2000000eff677230 */ /* 0x000fe20000004100 */
[----:B------:R-:W-:Y:S01]  /*4b10*/  F2FP.F16.E4M3.UNPACK_B R39, R96.H1 ;  /* 0x00000060ff27723e */ /* 0x000fe200030006ff */
[----:B------:R-:W-:Y:S01]  /*4b20*/  HADD2.F32 R33, -RZ, R33.H1_H1 ;  /* 0x30000021ff217230 */ /* 0x000fe20000004100 */
[----:B------:R-:W-:Y:S01]  /*4b30*/  F2FP.F16.E4M3.UNPACK_B R97, R97 ;  /* 0x00000061ff61723e */ /* 0x000fe200020006ff */
[----:B------:R-:W-:Y:S01]  /*4b40*/  HADD2.F32 R112, -RZ, R13.H0_H0 ;  /* 0x2000000dff707230 */ /* 0x000fe20000004100 */
[----:B------:R-:W-:Y:S01]  /*4b50*/  F2FP.F16.E4M3.UNPACK_B R40, R40 ;  /* 0x00000028ff28723e */ /* 0x000fe200020006ff */
[----:B------:R-:W-:Y:S01]  /*4b60*/  HADD2.F32 R108, -RZ, R39.H0_H0 ;  /* 0x20000027ff6c7230 */ /* 0x000fe20000004100 */
[----:B------:R-:W-:Y:S01]  /*4b70*/  F2FP.F16.E4M3.UNPACK_B R36, R36 ;  /* 0x00000024ff24723e */ /* 0x000fe200020006ff */
[----:B------:R-:W-:-:S02]  /*4b80*/  HADD2.F32 R13, -RZ, R13.H1_H1 ;  /* 0x3000000dff0d7230 */ /* 0x000fc40000004100 */
[CC--:B------:R-:W-:Y:S01]  /*4b90*/  FMUL.FTZ R110, R34.reuse, R112.reuse ;  /* 0x00000070226e7220 */ /* 0x0c0fe20000410000 */
[----:B------:R-:W-:Y:S01]  /*4ba0*/  FMUL.FTZ R112, R103, R112 ;  /* 0x0000007067707220 */ /* 0x000fe20000410000 */
[----:B------:R-:W-:Y:S01]  /*4bb0*/  HADD2.F32 R14, -RZ, R14.H1_H1 ;  /* 0x3000000eff0e7230 */ /* 0x000fe20000004100 */
[----:B------:R-:W-:Y:S01]  /*4bc0*/  F2FP.F16.E4M3.UNPACK_B R96, R96 ;  /* 0x00000060ff60723e */ /* 0x000fe200020006ff */
[----:B------:R-:W-:Y:S02]  /*4bd0*/  HADD2.F32 R39, -RZ, R39.H1_H1 ;  /* 0x30000027ff277230 */ /* 0x000fe40000004100 */
[-C--:B------:R-:W-:Y:S01]  /*4be0*/  FFMA.FTZ R112, R34, R108.reuse, R112 ;  /* 0x0000006c22707223 */ /* 0x080fe20000010070 */
[-C--:B------:R-:W-:Y:S01]  /*4bf0*/  FMUL.FTZ R34, R33, R13.reuse ;  /* 0x0000000d21227220 */ /* 0x080fe20000410000 */
[----:B------:R-:W-:Y:S01]  /*4c00*/  FMUL.FTZ R13, R14, R13 ;  /* 0x0000000d0e0d7220 */ /* 0x000fe20000410000 */
[----:B------:R-:W-:Y:S01]  /*4c10*/  FFMA.FTZ R110, R103, R108, -R110 ;  /* 0x0000006c676e7223 */ /* 0x000fe2000001086e */
[----:B------:R-:W-:-:S02]  /*4c20*/  HADD2.F32 R108, -RZ, R97.H0_H0 ;  /* 0x20000061ff6c7230 */ /* 0x000fc40000004100 */
[-C--:B------:R-:W-:Y:S01]  /*4c30*/  FFMA.FTZ R14, R14, R39.reuse, -R34 ;  /* 0x000000270e0e7223 */ /* 0x080fe20000010822 */
        /* <DEDUP_REMOVED lines=15> */
[-C--:B------:R-:W-:Y:S01]  /*4d30*/  F2FP.F16.E4M3.UNPACK_B R34, R38.reuse.H1 ;  /* 0x00000026ff22723e */ /* 0x080fe200030006ff */
        /* <DEDUP_REMOVED lines=9> */
[----:B------:R-:W-:Y:S01]  /*4dd0*/  F2FP.F16.E4M3.UNPACK_B R36, R42.H1 ;  /* 0x0000002aff24723e */ /* 0x000fe200030006ff */
[--C-:B------:R-:W-:Y:S01]  /*4de0*/  HADD2.F32 R114, -RZ, R33.reuse.H0_H0 ;  /* 0x20000021ff727230 */ /* 0x100fe20000004100 */
[-C--:B------:R-:W-:Y:S01]  /*4df0*/  F2FP.F16.E4M3.UNPACK_B R40, R99.reuse.H1 ;  /* 0x00000063ff28723e */ /* 0x080fe200030006ff */
[----:B------:R-:W-:Y:S01]  /*4e00*/  HADD2.F32 R33, -RZ, R33.H1_H1 ;  /* 0x30000021ff217230 */ /* 0x000fe20000004100 */
[----:B------:R-:W-:Y:S01]  /*4e10*/  F2FP.F16.E4M3.UNPACK_B R98, R98 ;  /* 0x00000062ff62723e */ /* 0x000fe200020006ff */
[----:B------:R-:W-:Y:S01]  /*4e20*/  HADD2.F32 R39, -RZ, R36.H0_H0 ;  /* 0x20000024ff277230 */ /* 0x000fe20000004100 */
[----:B------:R-:W-:Y:S01]  /*4e30*/  F2FP.F16.E4M3.UNPACK_B R42, R42 ;  /* 0x0000002aff2a723e */ /* 0x000fe200020006ff */
[----:B------:R-:W-:Y:S01]  /*4e40*/  HADD2.F32 R97, -RZ, R40.H0_H0 ;  /* 0x20000028ff617230 */ /* 0x000fe20000004100 */
[----:B------:R-:W-:Y:S01]  /*4e50*/  F2FP.F16.E4M3.UNPACK_B R99, R99 ;  /* 0x00000063ff63723e */ /* 0x000fe200020006ff */
[----:B------:R-:W-:-:S02]  /*4e60*/  HADD2.F32 R36, -RZ, R36.H1_H1 ;  /* 0x30000024ff247230 */ /* 0x000fc40000004100 */
[-C--:B------:R-:W-:Y:S01]  /*4e70*/  FMUL.FTZ R110, R39, R114.reuse ;  /* 0x00000072276e7220 */ /* 0x080fe20000410000 */
[C---:B------:R-:W-:Y:S01]  /*4e80*/  FMUL.FTZ R114, R96.reuse, R114 ;  /* 0x0000007260727220 */ /* 0x040fe20000410000 */
[----:B------:R-:W-:Y:S01]  /*4e90*/  HADD2.F32 R115, -RZ, R38.H1_H1 ;  /* 0x30000026ff737230 */ /* 0x000fe20000004100 */
[----:B------:R-:W-:Y:S01]  /*4ea0*/  F2FP.SATFINITE.E4M3.F32.PACK_AB_MERGE_C R12, R105, R113, R35 ;  /* 0x00000071690c723e */ /* 0x000fe20004807023 */
[-C--:B------:R-:W-:Y:S01]  /*4eb0*/  FFMA.FTZ R110, R96, R97.reuse, -R110 ;  /* 0x00000061606e7223 */ /* 0x080fe2000001086e */
[----:B------:R-:W-:Y:S01]  /*4ec0*/  FFMA.FTZ R114, R39, R97, R114 ;  /* 0x0000006127727223 */ /* 0x000fe20000010072 */
[----:B------:R-:W-:Y:S02]  /*4ed0*/  HADD2.F32 R39, -RZ, R40.H1_H1 ;  /* 0x30000028ff277230 */ /* 0x000fe40000004100 */
[-C--:B------:R-:W-:Y:S01]  /*4ee0*/  FMUL.FTZ R97, R36, R33.reuse ;  /* 0x0000002124617220 */ /* 0x080fe20000410000 */
[C---:B------:R-:W-:Y:S01]  /*4ef0*/  FMUL.FTZ R33, R34.reuse, R33 ;  /* 0x0000002122217220 */ /* 0x040fe20000410000 */
[----:B------:R-:W-:Y:S01]  /*4f00*/  HADD2.F32 R40, -RZ, R38.H0_H0 ;  /* 0x20000026ff287230 */ /* 0x000fe20000004100 */
[----:B------:R-:W-:Y:S01]  /*4f10*/  F2FP.SATFINITE.E4M3.F32.PACK_AB_MERGE_C R43, R15, R104, R43 ;  /* 0x000000680f2b723e */ /* 0x000fe2000480702b */
[-C--:B------:R-:W-:Y:S01]  /*4f20*/  FFMA.FTZ R34, R34, R39.reuse, -R97 ;  /* 0x0000002722227223 */ /* 0x080fe20000010861 */
[----:B------:R-:W-:Y:S01]  /*4f30*/  FFMA.FTZ R33, R36, R39, R33 ;  /* 0x0000002724217223 */ /* 0x000fe20000010021 */
[----:B------:R-:W-:-:S02]  /*4f40*/  HADD2.F32 R97, -RZ, R98.H0_H0 ;  /* 0x20000062ff617230 */ /* 0x000fc40000004100 */
[----:B------:R-:W-:Y:S01]  /*4f50*/  HADD2.F32 R36, -RZ, R42.H0_H0 ;  /* 0x2000002aff247230 */ /* 0x000fe20000004100 */
[----:B------:R-:W-:Y:S01]  /*4f60*/  F2FP.SATFINITE.E4M3.F32.PACK_AB_MERGE_C R34, R34, R110, RZ ;  /* 0x0000006e2222723e */ /* 0x000fe200048070ff */
[----:B------:R-:W-:Y:S01]  /*4f70*/  HADD2.F32 R39, -RZ, R99.H0_H0 ;  /* 0x20000063ff277230 */ /* 0x000fe20000004100 */
[----:B------:R-:W-:Y:S01]  /*4f80*/  F2FP.SATFINITE.E4M3.F32.PACK_AB_MERGE_C R33, R33, R114, RZ ;  /* 0x000000722121723e */ /* 0x000fe200048070ff */
[----:B------:R-:W-:Y:S02]  /*4f90*/  HADD2.F32 R98, -RZ, R98.H1_H1 ;  /* 0x30000062ff627230 */ /* 0x000fe40000004100 */
[-C--:B------:R-:W-:Y:S01]  /*4fa0*/  FMUL.FTZ R96, R36, R97.reuse ;  /* 0x0000006124607220 */ /* 0x080fe20000410000 */
[----:B------:R-:W-:-:S03]  /*4fb0*/  FMUL.FTZ R97, R40, R97 ;  /* 0x0000006128617220 */ /* 0x000fc60000410000 */
[-C--:B------:R-:W-:Y:S01]  /*4fc0*/  FFMA.FTZ R96, R40, R39.reuse, -R96 ;  /* 0x0000002728607223 */ /* 0x080fe20000010860 */
[----:B------:R-:W-:Y:S01]  /*4fd0*/  FFMA.FTZ R97, R36, R39, R97 ;  /* 0x0000002724617223 */ /* 0x000fe20000010061 */
[----:B------:R-:W-:Y:S01]  /*4fe0*/  HADD2.F32 R39, -RZ, R42.H1_H1 ;  /* 0x3000002aff277230 */ /* 0x000fe20000004100 */
[----:B------:R-:W-:Y:S01]  /*4ff0*/  F2FP.SATFINITE.E4M3.F32.PACK_AB_MERGE_C R40, R14, R108, R13 ;  /* 0x0000006c0e28723e */ /* 0x000fe2000480700d */
[----:B------:R-:W-:Y:S01]  /*5000*/  HADD2.F32 R36, -RZ, R99.H1_H1 ;  /* 0x30000063ff247230 */ /* 0x000fe20000004100 */
[----:B------:R-:W-:Y:S02]  /*5010*/  F2FP.SATFINITE.E4M3.F32.PACK_AB_MERGE_C R14, R41, R109, RZ ;  /* 0x0000006d290e723e */ /* 0x000fe400048070ff */
[-C--:B------:R-:W-:Y:S01]  /*5020*/  FMUL.FTZ R38, R39, R98.reuse ;  /* 0x0000006227267220 */ /* 0x080fe20000410000 */
[----:B------:R-:W-:Y:S01]  /*5030*/  FMUL.FTZ R98, R115, R98 ;  /* 0x0000006273627220 */ /* 0x000fe20000410000 */
[----:B------:R-:W-:Y:S01]  /*5040*/  F2FP.SATFINITE.E4M3.F32.PACK_AB_MERGE_C R41, R37, R111, R14 ;  /* 0x0000006f2529723e */ /* 0x000fe2000480700e */
[----:B------:R-:W-:-:S02]  /*5050*/  IMAD.MOV.U32 R37, RZ, RZ, R12 ;  /* 0x000000ffff257224 */ /* 0x000fc400078e000c */
[-C--:B------:R-:W-:Y:S01]  /*5060*/  FFMA.FTZ R115, R115, R36.reuse, -R38 ;  /* 0x0000002473737223 */ /* 0x080fe20000010826 */
[----:B------:R-:W-:Y:S01]  /*5070*/  FFMA.FTZ R36, R39, R36, R98 ;  /* 0x0000002427247223 */ /* 0x000fe20000010062 */
[----:B------:R-:W-:-:S03]  /*5080*/  F2FP.SATFINITE.E4M3.F32.PACK_AB_MERGE_C R39, R32, R107, R106 ;  /* 0x0000006b2027723e */ /* 0x000fc6000480706a */
[----:B------:R-:W-:Y:S02]  /*5090*/  F2FP.SATFINITE.E4M3.F32.PACK_AB_MERGE_C R38, R115, R96, R34 ;  /* 0x000000607326723e */ /* 0x000fe40004807022 */
[----:B------:R-:W-:Y:S01]  /*50a0*/  F2FP.SATFINITE.E4M3.F32.PACK_AB_MERGE_C R42, R36, R97, R33 ;  /* 0x00000061242a723e */ /* 0x000fe20004807021 */
[----:B------:R-:W-:-:S07]  /*50b0*/  IMAD.MOV.U32 R36, RZ, RZ, R103 ;  /* 0x000000ffff247224 */ /* 0x000fce00078e0067 */
.L_x_8806:
[----:B------:R-:W-:Y:S05]  /*50c0*/  BSYNC B2 ;  /* 0x0000000000027941 */ /* 0x000fea0003800000 */
.L_x_8805:
        /* <DEDUP_REMOVED lines=8> */
[----:B--2---:R0:W-:Y:S03]  /*5150*/  @!P4 STG.E.128 desc[UR42][R14.64], R40 ;  /* 0x000000280e00c986 */ /* 0x0041e6000c101d2a */
.L_x_8804:
[----:B------:R-:W-:Y:S05]  /*5160*/  BSYNC B1 ;  /* 0x0000000000017941 */ /* 0x000fea0003800000 */
.L_x_8803:
[----:B------:R-:W-:-:S13]  /*5170*/  ISETP.NE.AND P4, PT, R45, RZ, PT ;  /* 0x000000ff2d00720c */ /* 0x000fda0003f85270 */
[----:B------:R-:W-:Y:S05]  /*5180*/  @!P4 BRA `(.L_x_8787) ;  /* 0x000000100040c947 */ /* 0x000fea0003800000 */
[----:B0-----:R-:W2:Y:S01]  /*5190*/  LDL R14, [R1+0xc] ;  /* 0x00000c00010e7983 */ /* 0x001ea20000100800 */
[----:B------:R-:W-:Y:S01]  /*51a0*/  ISETP.NE.AND P5, PT, R82, RZ, PT ;  /* 0x000000ff5200720c */ /* 0x000fe20003fa5270 */
[----:B------:R-:W-:Y:S01]  /*51b0*/  BSSY B1, `(.L_x_8807) ;  /* 0x00000ed000017945 */ /* 0x000fe20003800000 */
[----:B------:R-:W-:Y:S02]  /*51c0*/  SHF.R.U32.HI R15, RZ, 0x3, R156 ;  /* 0x00000003ff0f7819 */ /* 0x000fe4000001169c */
[----:B------:R-:W-:Y:S02]  /*51d0*/  SEL R95, R61, R95, !P5 ;  /* 0x0000005f3d5f7207 */ /* 0x000fe40006800000 */
[----:B------:R-:W-:Y:S02]  /*51e0*/  IADD3 R37, P4, P5, R58, R78, R7 ;  /* 0x0000004e3a257210 */ /* 0x000fe40007d9e007 */
[----:B------:R-:W-:Y:S02]  /*51f0*/  SHF.R.S32.HI R12, RZ, 0x1f, R95 ;  /* 0x0000001fff0c7819 */ /* 0x000fe4000001145f */
[----:B------:R-:W-:-:S02]  /*5200*/  IADD3.X R38, R75, R94, R3, P4, P5 ;  /* 0x0000005e4b267210 */ /* 0x000fc400027ea403 */
[----:B------:R-:W-:Y:S02]  /*5210*/  LEA.HI R12, R12, R95, RZ, 0x5 ;  /* 0x0000005f0c0c7211 */ /* 0x000fe400078f28ff */
[----:B------:R-:W-:Y:S02]  /*5220*/  ISETP.GE.AND P5, PT, R81, R87, PT ;  /* 0x000000575100720c */ /* 0x000fe40003fa6270 */
[----:B------:R-:W-:Y:S02]  /*5230*/  SHF.R.S32.HI R13, RZ, 0x5, R12 ;  /* 0x00000005ff0d7819 */ /* 0x000fe4000001140c */
[----:B------:R-:W-:Y:S02]  /*5240*/  IADD3 R36, P4, R37, R76, RZ ;  /* 0x0000004c25247210 */ /* 0x000fe40007f9e0ff */
[----:B------:R-:W-:-:S03]  /*5250*/  LEA.HI.SX32 R13, R72, R13, 0x1c ;  /* 0x0000000d480d7211 */ /* 0x000fc600078fe2ff */
[----:B------:R-:W-:Y:S01]  /*5260*/  IMAD.X R37, R38, 0x1, R77, P4 ;  /* 0x0000000126257824 */ /* 0x000fe200020e064d */
[C---:B------:R-:W-:Y:S01]  /*5270*/  LEA.HI R12, R13.reuse, R13, RZ, 0x1 ;  /* 0x0000000d0d0c7211 */ /* 0x040fe200078f08ff */
[----:B------:R-:W-:-:S04]  /*5280*/  IMAD.SHL.U32 R39, R13, 0x10, RZ ;  /* 0x000000100d277824 */ /* 0x000fc800078e00ff */
[----:B------:R-:W-:Y:S01]  /*5290*/  IMAD.SHL.U32 R13, R12, 0x800, RZ ;  /* 0x000008000c0d7824 */ /* 0x000fe200078e00ff */
[----:B------:R-:W-:-:S04]  /*52a0*/  LOP3.LUT R12, R156, 0x10, R39, 0xf8, !PT ;  /* 0x000000109c0c7812 */ /* 0x000fc800078ef827 */
        /* <DEDUP_REMOVED lines=17> */
[----:B------:R-:W-:Y:S02]  /*53c0*/  SHF.R.U32.HI R10, RZ, 0x10, R9 ;  /* 0x00000010ff0a7819 */ /* 0x000fe40000011609 */
[--C-:B------:R-:W-:Y:S02]  /*53d0*/  SHF.R.U32.HI R87, RZ, 0x8, R31.reuse ;  /* 0x00000008ff577819 */ /* 0x100fe4000001161f */
[----:B------:R-:W-:Y:S01]  /*53e0*/  LOP3.LUT R28, R31, 0xff0000ff, RZ, 0xc0, !PT ;  /* 0xff0000ff1f1c7812 */ /* 0x000fe200078ec0ff */
[----:B------:R-:W-:Y:S01]  /*53f0*/  IMAD.U32 R10, R10, 0x10000, RZ ;  /* 0x000100000a0a7824 */ /* 0x000fe200078e00ff */
[----:B------:R-:W-:Y:S01]  /*5400*/  SHF.R.U32.HI R11, RZ, 0x10, R31 ;  /* 0x00000010ff0b7819 */ /* 0x000fe2000001161f */
[----:B------:R-:W-:Y:S01]  /*5410*/  IMAD.SHL.U32 R31, R96, 0x100, RZ ;  /* 0x00000100601f7824 */ /* 0x000fe200078e00ff */
[--C-:B------:R-:W-:Y:S01]  /*5420*/  SHF.R.U32.HI R43, RZ, 0x8, R29.reuse ;  /* 0x00000008ff2b7819 */ /* 0x100fe2000001161d */
[----:B------:R-:W-:Y:S01]  /*5430*/  IMAD.SHL.U32 R87, R87, 0x100, RZ ;  /* 0x0000010057577824 */ /* 0x000fe200078e00ff */
[----:B------:R-:W-:-:S02]  /*5440*/  SHF.R.U32.HI R42, RZ, 0x18, R29 ;  /* 0x00000018ff2a7819 */ /* 0x000fc4000001161d */
[----:B------:R-:W-:Y:S01]  /*5450*/  LOP3.LUT R41, R29, 0xff, RZ, 0xc0, !PT ;  /* 0x000000ff1d297812 */ /* 0x000fe200078ec0ff */
[----:B------:R-:W-:Y:S01]  /*5460*/  IMAD.SHL.U32 R43, R43, 0x100, RZ ;  /* 0x000001002b2b7824 */ /* 0x000fe200078e00ff */
[----:B------:R-:W-:Y:S02]  /*5470*/  PRMT R38, R97, 0x654, R38 ;  /* 0x0000065461267816 */ /* 0x000fe40000000026 */
[----:B------:R-:W-:Y:S01]  /*5480*/  SHF.R.U32.HI R9, RZ, 0x10, R29 ;  /* 0x00000010ff097819 */ /* 0x000fe2000001161d */
[----:B0-----:R-:W-:Y:S01]  /*5490*/  IMAD.MOV.U32 R29, RZ, RZ, R12 ;  /* 0x000000ffff1d7224 */ /* 0x001fe200078e000c */
[----:B------:R-:W-:Y:S01]  /*54a0*/  PRMT R12, R42, 0x654, R41 ;  /* 0x000006542a0c7816 */ /* 0x000fe20000000029 */
[----:B------:R-:W-:Y:S01]  /*54b0*/  IMAD.SHL.U32 R41, R30, 0x100, RZ ;  /* 0x000001001e297824 */ /* 0x000fe200078e00ff */
[----:B------:R-:W-:Y:S01]  /*54c0*/  LOP3.LUT R31, R38, 0xff00, R31, 0xf8, !PT ;  /* 0x0000ff00261f7812 */ /* 0x000fe200078ef81f */
[----:B------:R-:W-:Y:S01]  /*54d0*/  IMAD.U32 R9, R9, 0x10000, RZ ;  /* 0x0001000009097824 */ /* 0x000fe200078e00ff */
[----:B------:R-:W-:-:S02]  /*54e0*/  PRMT R40, R95, 0x654, R40 ;  /* 0x000006545f287816 */ /* 0x000fc40000000028 */
[----:B------:R-:W-:Y:S01]  /*54f0*/  LOP3.LUT R10, R31, 0xff0000, R10, 0xf8, !PT ;  /* 0x00ff00001f0a7812 */ /* 0x000fe200078ef80a */
[----:B------:R-:W-:Y:S01]  /*5500*/  IMAD.U32 R31, R8, 0x10000, RZ ;  /* 0x00010000081f7824 */ /* 0x000fe200078e00ff */
[----:B------:R-:W-:Y:S02]  /*5510*/  LOP3.LUT R42, R12, 0xff00, R43, 0xf8, !PT ;  /* 0x0000ff000c2a7812 */ /* 0x000fe400078ef82b */
[----:B------:R-:W-:Y:S02]  /*5520*/  LOP3.LUT R40, R40, 0xff00, R41, 0xf8, !PT ;  /* 0x0000ff0028287812 */ /* 0x000fe400078ef829 */
[----:B------:R-:W-:Y:S02]  /*5530*/  F2FP.F16.E4M3.UNPACK_B R43, R89.H1 ;  /* 0x00000059ff2b723e */ /* 0x000fe400030006ff */
[----:B--2---:R-:W-:Y:S02]  /*5540*/  F2FP.F16.E4M3.UNPACK_B R38, R32.H1 ;  /* 0x00000020ff26723e */ /* 0x004fe400030006ff */
        /* <DEDUP_REMOVED lines=25> */
[----:B------:R-:W-:Y:S02]  /*56e0*/  HADD2.F32 R43, -RZ, R91.H0_H0 ;  /* 0x2000005bff2b7230 */ /* 0x000fe40000004100 */
[----:B------:R-:W-:Y:S01]  /*56f0*/  FMUL.FTZ R96, R41, R40 ;  /* 0x0000002829607220 */ /* 0x000fe20000410000 */
[----:B------:R-:W-:Y:S02]  /*5700*/  HADD2.F32 R40, -RZ, R32.H0_H0 ;  /* 0x20000020ff287230 */ /* 0x000fe40000004100 */
[----:B------:R-:W-:Y:S02]  /*5710*/  HADD2.F32 R30, -RZ, R38.H0_H0 ;  /* 0x20000026ff1e7230 */ /* 0x000fe40000004100 */
[-C--:B------:R-:W-:Y:S01]  /*5720*/  FFMA.FTZ R29, R31, R42.reuse, -R96 ;  /* 0x0000002a1f1d7223 */ /* 0x080fe20000010860 */
        /* <DEDUP_REMOVED lines=23> */
[----:B------:R-:W-:Y:S01]  /*58a0*/  HADD2.F32 R42, -RZ, R42.H1_H1 ;  /* 0x3000002aff2a7230 */ /* 0x000fe20000004100 */
[----:B------:R-:W-:Y:S01]  /*58b0*/  F2FP.F16.E4M3.UNPACK_B R14, R14 ;  /* 0x0000000eff0e723e */ /* 0x000fe200020006ff */
[----:B------:R-:W-:Y:S02]  /*58c0*/  HADD2.F32 R87, -RZ, R38.H1_H1 ;  /* 0x30000026ff577230 */ /* 0x000fe40000004100 */
[----:B------:R-:W-:Y:S01]  /*58d0*/  FMUL.FTZ R96, R40, R96 ;  /* 0x0000006028607220 */ /* 0x000fe20000410000 */
[----:B------:R-:W-:-:S02]  /*58e0*/  HADD2.F32 R91, -RZ, R95.H0_H0 ;  /* 0x2000005fff5b7230 */ /* 0x000fc40000004100 */
[-C--:B------:R-:W-:Y:S01]  /*58f0*/  FMUL.FTZ R98, R42, R97.reuse ;  /* 0x000000612a627220 */ /* 0x080fe20000410000 */
[----:B------:R-:W-:Y:S02]  /*5900*/  HADD2.F32 R95, -RZ, R95.H1_H1 ;  /* 0x3000005fff5f7230 */ /* 0x000fe40000004100 */
[----:B------:R-:W-:Y:S01]  /*5910*/  FMUL.FTZ R97, R87, R97 ;  /* 0x0000006157617220 */ /* 0x000fe20000410000 */
[----:B------:R-:W-:Y:S01]  /*5920*/  F2FP.F16.E4M3.UNPACK_B R92, R92 ;  /* 0x0000005cff5c723e */ /* 0x000fe200020006ff */
[-C--:B------:R-:W-:Y:S01]  /*5930*/  FFMA.FTZ R38, R40, R91.reuse, -R99 ;  /* 0x0000005b28267223 */ /* 0x080fe20000010863 */
[----:B------:R-:W-:Y:S01]  /*5940*/  FFMA.FTZ R40, R89, R91, R96 ;  /* 0x0000005b59287223 */ /* 0x000fe20000010060 */
[-C--:B------:R-:W-:Y:S01]  /*5950*/  FFMA.FTZ R89, R42, R95.reuse, R97 ;  /* 0x0000005f2a597223 */ /* 0x080fe20000010061 */
[----:B------:R-:W-:Y:S01]  /*5960*/  F2FP.F16.E4M3.UNPACK_B R42, R34 ;  /* 0x00000022ff2a723e */ /* 0x000fe200020006ff */
[--C-:B------:R-:W-:Y:S02]  /*5970*/  HADD2.F32 R97, -RZ, R90.reuse.H0_H0 ;  /* 0x2000005aff617230 */ /* 0x100fe40000004100 */
[----:B------:R-:W-:Y:S01]  /*5980*/  FFMA.FTZ R87, R87, R95, -R98 ;  /* 0x0000005f57577223 */ /* 0x000fe20000010862 */
[----:B------:R-:W-:Y:S01]  /*5990*/  HADD2.F32 R99, -RZ, R90.H1_H1 ;  /* 0x3000005aff637230 */ /* 0x000fe20000004100 */
[----:B------:R-:W-:Y:S01]  /*59a0*/  F2FP.SATFINITE.E4M3.F32.PACK_AB_MERGE_C R12, R29, R12, RZ ;  /* 0x0000000c1d0c723e */ /* 0x000fe200048070ff */
[--C-:B------:R-:W-:Y:S01]  /*59b0*/  HADD2.F32 R90, -RZ, R42.reuse.H0_H0 ;  /* 0x2000002aff5a7230 */ /* 0x100fe20000004100 */
[----:B------:R-:W-:Y:S01]  /*59c0*/  F2FP.SATFINITE.E4M3.F32.PACK_AB_MERGE_C R29, R31, R28, RZ ;  /* 0x0000001c1f1d723e */ /* 0x000fe200048070ff */
[----:B------:R-:W-:Y:S01]  /*59d0*/  HADD2.F32 R42, -RZ, R42.H1_H1 ;  /* 0x3000002aff2a7230 */ /* 0x000fe20000004100 */
[----:B------:R-:W-:Y:S01]  /*59e0*/  F2FP.SATFINITE.E4M3.F32.PACK_AB_MERGE_C R12, R43, R30, R12 ;  /* 0x0000001e2b0c723e */ /* 0x000fe2000480700c */
[----:B------:R-:W-:-:S02]  /*59f0*/  HADD2.F32 R34, -RZ, R14.H0_H0 ;  /* 0x2000000eff227230 */ /* 0x000fc40000004100 */
[----:B------:R-:W-:Y:S01]  /*5a00*/  FMUL.FTZ R101, R90, R97 ;  /* 0x000000615a657220 */ /* 0x000fe20000410000 */
[----:B------:R-:W-:Y:S02]  /*5a10*/  HADD2.F32 R14, -RZ, R14.H1_H1 ;  /* 0x3000000eff0e7230 */ /* 0x000fe40000004100 */
[----:B------:R-:W-:Y:S01]  /*5a20*/  FMUL.FTZ R103, R42, R99 ;  /* 0x000000632a677220 */ /* 0x000fe20000410000 */
[--C-:B------:R-:W-:Y:S02]  /*5a30*/  HADD2.F32 R91, -RZ, R92.reuse.H0_H0 ;  /* 0x2000005cff5b7230 */ /* 0x100fe40000004100 */
[----:B------:R-:W-:Y:S01]  /*5a40*/  FMUL.FTZ R97, R34, R97 ;  /* 0x0000006122617220 */ /* 0x000fe20000410000 */
[----:B------:R-:W-:Y:S02]  /*5a50*/  HADD2.F32 R95, -RZ, R92.H1_H1 ;  /* 0x3000005cff5f7230 */ /* 0x000fe40000004100 */
[----:B------:R-:W-:Y:S01]  /*5a60*/  FMUL.FTZ R99, R14, R99 ;  /* 0x000000630e637220 */ /* 0x000fe20000410000 */
[----:B------:R-:W-:Y:S01]  /*5a70*/  F2FP.SATFINITE.E4M3.F32.PACK_AB_MERGE_C R32, R41, R32, R29 ;  /* 0x000000202920723e */ /* 0x000fe2000480701d */
[----:B------:R-:W-:Y:S01]  /*5a80*/  FFMA.FTZ R101, R34, R91, -R101 ;  /* 0x0000005b22657223 */ /* 0x000fe20000010865 */
[----:B------:R-:W-:Y:S01]  /*5a90*/  F2FP.SATFINITE.E4M3.F32.PACK_AB_MERGE_C R28, R87, R38, RZ ;  /* 0x00000026571c723e */ /* 0x000fe200048070ff */
[----:B------:R-:W-:Y:S01]  /*5aa0*/  FFMA.FTZ R14, R14, R95, -R103 ;  /* 0x0000005f0e0e7223 */ /* 0x000fe20000010867 */
[----:B------:R-:W-:Y:S01]  /*5ab0*/  F2FP.F16.E4M3.UNPACK_B R31, R33 ;  /* 0x00000021ff1f723e */ /* 0x000fe200020006ff */
[----:B------:R-:W-:Y:S01]  /*5ac0*/  FFMA.FTZ R34, R90, R91, R97 ;  /* 0x0000005b5a227223 */ /* 0x000fe20000010061 */
[----:B------:R-:W-:Y:S01]  /*5ad0*/  F2FP.F16.E4M3.UNPACK_B R30, R11 ;  /* 0x0000000bff1e723e */ /* 0x000fe200020006ff */
[----:B------:R-:W-:Y:S01]  /*5ae0*/  FFMA.FTZ R99, R42, R95, R99 ;  /* 0x0000005f2a637223 */ /* 0x000fe20000010063 */
[----:B------:R-:W-:Y:S01]  /*5af0*/  F2FP.F16.E4M3.UNPACK_B R29, R13 ;  /* 0x0000000dff1d723e */ /* 0x000fe200020006ff */
[----:B------:R-:W-:Y:S01]  /*5b00*/  HADD2.F32 R38, -RZ, R31.H0_H0 ;  /* 0x2000001fff267230 */ /* 0x000fe20000004100 */
[----:B------:R-:W-:Y:S01]  /*5b10*/  F2FP.SATFINITE.E4M3.F32.PACK_AB_MERGE_C R40, R89, R40, RZ ;  /* 0x000000285928723e */ /* 0x000fe200048070ff */
[----:B------:R-:W-:Y:S01]  /*5b20*/  HADD2.F32 R87, -RZ, R30.H0_H0 ;  /* 0x2000001eff577230 */ /* 0x000fe20000004100 */
[----:B------:R-:W-:Y:S01]  /*5b30*/  F2FP.SATFINITE.E4M3.F32.PACK_AB_MERGE_C R14, R14, R101, R28 ;  /* 0x000000650e0e723e */ /* 0x000fe2000480701c */
[----:B------:R-:W-:Y:S01]  /*5b40*/  HADD2.F32 R28, -RZ, R29.H0_H0 ;  /* 0x2000001dff1c7230 */ /* 0x000fe20000004100 */
[----:B------:R-:W-:-:S02]  /*5b50*/  F2FP.F16.E4M3.UNPACK_B R41, R10 ;  /* 0x0000000aff29723e */ /* 0x000fc400020006ff */
[----:B------:R-:W-:Y:S01]  /*5b60*/  F2FP.SATFINITE.E4M3.F32.PACK_AB_MERGE_C R34, R99, R34, R40 ;  /* 0x000000226322723e */ /* 0x000fe20004807028 */
[----:B------:R-:W-:Y:S02]  /*5b70*/  HADD2.F32 R40, -RZ, R31.H1_H1 ;  /* 0x3000001fff287230 */ /* 0x000fe40000004100 */
        /* <DEDUP_REMOVED lines=18> */
[-C--:B------:R-:W-:Y:S01]  /*5ca0*/  F2FP.F16.E4M3.UNPACK_B R95, R9.reuse ;  /* 0x00000009ff5f723e */ /* 0x080fe200020006ff */
[----:B------:R-:W-:Y:S01]  /*5cb0*/  HADD2.F32 R11, -RZ, R31.H0_H0 ;  /* 0x2000001fff0b7230 */ /* 0x000fe20000004100 */
[----:B------:R-:W-:Y:S01]  /*5cc0*/  F2FP.F16.E4M3.UNPACK_B R96, R9.H1 ;  /* 0x00000009ff60723e */ /* 0x000fe200030006ff */
[----:B------:R-:W-:-:S02]  /*5cd0*/  HADD2.F32 R40, -RZ, R33.H1_H1 ;  /* 0x30000021ff287230 */ /* 0x000fc40000004100 */
[-C--:B------:R-:W-:Y:S01]  /*5ce0*/  FMUL.FTZ R90, R38, R41.reuse ;  /* 0x00000029265a7220 */ /* 0x080fe20000410000 */
[----:B------:R-:W-:Y:S02]  /*5cf0*/  HADD2.F32 R43, -RZ, R42.H1_H1 ;  /* 0x3000002aff2b7230 */ /* 0x000fe40000004100 */
[----:B------:R-:W-:Y:S01]  /*5d00*/  FMUL.FTZ R41, R11, R41 ;  /* 0x000000290b297220 */ /* 0x000fe20000410000 */
[----:B------:R-:W-:Y:S01]  /*5d10*/  HADD2.F32 R31, -RZ, R31.H1_H1 ;  /* 0x3000001fff1f7230 */ /* 0x000fe20000004100 */
[----:B------:R-:W-:Y:S01]  /*5d20*/  F2FP.F16.E4M3.UNPACK_B R89, R8 ;  /* 0x00000008ff59723e */ /* 0x000fe200020006ff */
[--C-:B------:R-:W-:Y:S02]  /*5d30*/  HADD2.F32 R33, -RZ, R10.reuse.H0_H0 ;  /* 0x2000000aff217230 */ /* 0x100fe40000004100 */
[-C--:B------:R-:W-:Y:S01]  /*5d40*/  FMUL.FTZ R92, R40, R43.reuse ;  /* 0x0000002b285c7220 */ /* 0x080fe20000410000 */
[----:B------:R-:W-:Y:S02]  /*5d50*/  HADD2.F32 R42, -RZ, R10.H1_H1 ;  /* 0x3000000aff2a7230 */ /* 0x000fe40000004100 */
[----:B------:R-:W-:Y:S01]  /*5d60*/  FMUL.FTZ R43, R31, R43 ;  /* 0x0000002b1f2b7220 */ /* 0x000fe20000410000 */
[----:B------:R-:W-:-:S02]  /*5d70*/  HADD2.F32 R9, -RZ, R96.H0_H0 ;  /* 0x20000060ff097230 */ /* 0x000fc40000004100 */
[-C--:B------:R-:W-:Y:S01]  /*5d80*/  FFMA.FTZ R10, R11, R33.reuse, -R90 ;  /* 0x000000210b0a7223 */ /* 0x080fe2000001085a */
[----:B------:R-:W-:Y:S01]  /*5d90*/  FFMA.FTZ R11, R38, R33, R41 ;  /* 0x00000021260b7223 */ /* 0x000fe20000010029 */
        /* <DEDUP_REMOVED lines=17> */
[----:B------:R-:W-:Y:S01]  /*5eb0*/  FMUL.FTZ R100, R35, R8 ;  /* 0x0000000823647220 */ /* 0x000fe20000410000 */
[----:B------:R-:W-:Y:S02]  /*5ec0*/  HADD2.F32 R42, -RZ, R42.H1_H1 ;  /* 0x3000002aff2a7230 */ /* 0x000fe40000004100 */
[-C--:B------:R-:W-:Y:S01]  /*5ed0*/  FMUL.FTZ R102, R40, R9.reuse ;  /* 0x0000000928667220 */ /* 0x080fe20000410000 */
[----:B------:R-:W-:Y:S02]  /*5ee0*/  HADD2.F32 R96, -RZ, R96.H1_H1 ;  /* 0x30000060ff607230 */ /* 0x000fe40000004100 */
[----:B------:R-:W-:Y:S01]  /*5ef0*/  FMUL.FTZ R97, R87, R9 ;  /* 0x0000000957617220 */ /* 0x000fe20000410000 */
[----:B------:R-:W-:Y:S02]  /*5f00*/  HADD2.F32 R15, -RZ, R15.H1_H1 ;  /* 0x3000000fff0f7230 */ /* 0x000fe40000004100 */
[----:B------:R-:W-:Y:S01]  /*5f10*/  FFMA.FTZ R8, R35, R92, -R98 ;  /* 0x0000005c23087223 */ /* 0x000fe20000010862 */
[----:B------:R-:W-:-:S02]  /*5f20*/  HADD2.F32 R91, -RZ, R90.H0_H0 ;  /* 0x2000005aff5b7230 */ /* 0x000fc40000004100 */
[----:B------:R-:W-:Y:S01]  /*5f30*/  FFMA.FTZ R9, R43, R92, R100 ;  /* 0x0000005c2b097223 */ /* 0x000fe20000010064 */
[----:B------:R-:W-:Y:S02]  /*5f40*/  HADD2.F32 R41, -RZ, R41.H1_H1 ;  /* 0x30000029ff297230 */ /* 0x000fe40000004100 */
[-C--:B------:R-:W-:Y:S01]  /*5f50*/  FMUL.FTZ R98, R42, R96.reuse ;  /* 0x000000602a627220 */ /* 0x080fe20000410000 */
[----:B------:R-:W-:Y:S02]  /*5f60*/  HADD2.F32 R92, -RZ, R95.H1_H1 ;  /* 0x3000005fff5c7230 */ /* 0x000fe40000004100 */
[----:B------:R-:W-:Y:S01]  /*5f70*/  FMUL.FTZ R35, R15, R96 ;  /* 0x000000600f237220 */ /* 0x000fe20000410000 */
[----:B------:R-:W-:Y:S02]  /*5f80*/  HADD2.F32 R90, -RZ, R90.H1_H1 ;  /* 0x3000005aff5a7230 */ /* 0x000fe40000004100 */
[----:B------:R-:W-:Y:S01]  /*5f90*/  FFMA.FTZ R97, R40, R91, -R97 ;  /* 0x0000005b28617223 */ /* 0x000fe20000010861 */
[----:B------:R-:W-:-:S02]  /*5fa0*/  HADD2.F32 R33, -RZ, R33.H1_H1 ;  /* 0x30000021ff217230 */ /* 0x000fc40000004100 */
[----:B------:R-:W-:Y:S01]  /*5fb0*/  FMUL.FTZ R96, R41, R92 ;  /* 0x0000005c29607220 */ /* 0x000fe20000410000 */
[----:B------:R-:W-:Y:S02]  /*5fc0*/  HADD2.F32 R40, -RZ, R89.H1_H1 ;  /* 0x30000059ff287230 */ /* 0x000fe40000004100 */
[----:B------:R-:W-:Y:S01]  /*5fd0*/  FFMA.FTZ R98, R15, R90, -R98 ;  /* 0x0000005a0f627223 */ /* 0x000fe20000010862 */
[----:B------:R-:W-:Y:S01]  /*5fe0*/  FFMA.FTZ R102, R87, R91, R102 ;  /* 0x0000005b57667223 */ /* 0x000fe20000010066 */
[C---:B------:R-:W-:Y:S01]  /*5ff0*/  FMUL.FTZ R92, R33.reuse, R92 ;  /* 0x0000005c215c7220 */ /* 0x040fe20000410000 */
[----:B------:R-:W-:Y:S01]  /*6000*/  FFMA.FTZ R35, R42, R90, R35 ;  /* 0x0000005a2a237223 */ /* 0x000fe20000010023 */
[-C--:B------:R-:W-:Y:S01]  /*6010*/  FFMA.FTZ R33, R33, R40.reuse, -R96 ;  /* 0x0000002821217223 */ /* 0x080fe20000010860 */
[----:B------:R-:W-:Y:S01]  /*6020*/  F2FP.SATFINITE.E4M3.F32.PACK_AB_MERGE_C R97, R98, R97, RZ ;  /* 0x000000616261723e */ /* 0x000fe200048070ff */
[----:B------:R-:W-:Y:S02]  /*6030*/  FFMA.FTZ R92, R41, R40, R92 ;  /* 0x00000028295c7223 */ /* 0x000fe4000001005c */
[----:B------:R-:W-:-:S02]  /*6040*/  F2FP.SATFINITE.E4M3.F32.PACK_AB_MERGE_C R35, R35, R102, RZ ;  /* 0x000000662323723e */ /* 0x000fc400048070ff */
[----:B------:R-:W-:Y:S02]  /*6050*/  F2FP.SATFINITE.E4M3.F32.PACK_AB_MERGE_C R15, R33, R8, R97 ;  /* 0x00000008210f723e */ /* 0x000fe40004807061 */
[----:B------:R-:W-:Y:S02]  /*6060*/  F2FP.SATFINITE.E4M3.F32.PACK_AB_MERGE_C R33, R30, R29, R11 ;  /* 0x0000001d1e21723e */ /* 0x000fe4000480700b */
[----:B------:R-:W-:-:S07]  /*6070*/  F2FP.SATFINITE.E4M3.F32.PACK_AB_MERGE_C R35, R92, R9, R35 ;  /* 0x000000095c23723e */ /* 0x000fce0004807023 */
.L_x_8808:
[----:B------:R-:W-:Y:S05]  /*6080*/  BSYNC B1 ;  /* 0x0000000000017941 */ /* 0x000fea0003800000 */
.L_x_8807:
[----:B0-----:R4:W-:Y:S01]  /*6090*/  STG.E.128 desc[UR42][R36.64], R12 ;  /* 0x0000000c24007986 */ /* 0x0019e2000c101d2a */
[----:B------:R-:W-:-:S13]  /*60a0*/  ISETP.GE.AND P4, PT, R39, R93, PT ;  /* 0x0000005d2700720c */ /* 0x000fda0003f86270 */
[----:B------:R-:W-:Y:S05]  /*60b0*/  @P4 BRA `(.L_x_8787) ;  /* 0x0000000000744947 */ /* 0x000fea0003800000 */
[--C-:B------:R-:W-:Y:S02]  /*60c0*/  IADD3 R79, P4, P5, R58, R78, R39.reuse ;  /* 0x0000004e3a4f7210 */ /* 0x100fe40007d9e027 */
[----:B------:R-:W-:-:S04]  /*60d0*/  SHF.R.S32.HI R39, RZ, 0x1f, R39 ;  /* 0x0000001fff277819 */ /* 0x000fc80000011427 */
[----:B------:R-:W-:Y:S02]  /*60e0*/  IADD3.X R94, R75, R94, R39, P4, P5 ;  /* 0x0000005e4b5e7210 */ /* 0x000fe400027ea427 */
[----:B------:R-:W-:-:S05]  /*60f0*/  IADD3 R76, P4, R79, R76, RZ ;  /* 0x0000004c4f4c7210 */ /* 0x000fca0007f9e0ff */
[----:B------:R-:W-:-:S05]  /*6100*/  IMAD.X R77, R94, 0x1, R77, P4 ;  /* 0x000000015e4d7824 */ /* 0x000fca00020e064d */
[----:B--2---:R0:W-:Y:S01]  /*6110*/  STG.E.128 desc[UR42][R76.64], R32 ;  /* 0x000000204c007986 */ /* 0x0041e2000c101d2a */
[----:B------:R-:W-:Y:S05]  /*6120*/  BRA `(.L_x_8787) ;  /* 0x0000000000587947 */ /* 0x000fea0003800000 */
.L_x_8780:
[----:B------:R-:W-:-:S06]  /*6130*/  UISETP.NE.AND UP0, UPT, UR36, 0x3, UPT ;  /* 0x000000032400788c */ /* 0x000fcc000bf05270 */
[----:B------:R-:W-:-:S13]  /*6140*/  PLOP3.LUT P3, PT, PT, PT, UP0, 0x80, 0x0 ;  /* 0x000000000000781c */ /* 0x000fda0003f6f008 */
[----:B------:R-:W-:Y:S05]  /*6150*/  @!P3 BRA `(.L_x_8809) ;  /* 0x000000000004b947 */ /* 0x000fea0003800000 */
[----:B------:R-:W-:Y:S01]  /*6160*/  BPT.TRAP 0x1 ;  /* 0x000000040000795c */ /* 0x000fe20000300000 */
.L_x_8809:
[----:B------:R-:W-:Y:S01]  /*6170*/  IMAD R83, R17, 0x8, R16 ;  /* 0x0000000811537824 */ /* 0x000fe200078e0210 */
[----:B------:R-:W-:Y:S01]  /*6180*/  SHF.L.U32 R86, R23, 0x1f, RZ ;  /* 0x0000001f17567819 */ /* 0x000fe200000006ff */
[----:B------:R-:W-:Y:S01]  /*6190*/  IMAD R85, R2, -0x80, R27 ;  /* 0xffffff8002557824 */ /* 0x000fe200078e021b */
[----:B------:R-:W-:Y:S02]  /*61a0*/  BSSY B1, `(.L_x_8810) ;  /* 0x0000005000017945 */ /* 0x000fe40003800000 */
[----:B------:R-:W0:Y:S02]  /*61b0*/  SYNCS.PHASECHK.TRANS64.TRYWAIT P5, [R83+URZ+0x19c90], R86 ;  /* 0x019c9056530075a7 */ /* 0x000e2400080a017f */
[----:B------:R-:W-:-:S04]  /*61c0*/  VIMNMX R85, R85, 0x80, PT ;  /* 0x0000008055557848 */ /* 0x000fc80003fe0100 */
[----:B------:R-:W-:Y:S01]  /*61d0*/  ISETP.GE.AND P4, PT, R22, R85, PT ;  /* 0x000000551600720c */ /* 0x000fe20003f86270 */
[----:B0-----:R-:W-:-:S12]  /*61e0*/  @!P5 BRA `(.L_x_8811) ;  /* 0x000001240044d947 */ /* 0x001fd80003800000 */
.L_x_9028:
[----:B------:R-:W-:Y:S05]  /*61f0*/  BSYNC B1 ;  /* 0x0000000000017941 */ /* 0x000fea0003800000 */
.L_x_8810:
[----:B------:R-:W-:Y:S05]  /*6200*/  @P4 BRA `(.L_x_8787) ;  /* 0x0000000000204947 */ /* 0x000fea0003800000 */
[----:B------:R-:W-:Y:S01]  /*6210*/  ISETP.NE.AND P4, PT, R60, RZ, PT ;  /* 0x000000ff3c00720c */ /* 0x000fe20003f85270 */
[----:B------:R-:W1:Y:S01]  /*6220*/  @!P1 LDS.128 R8, [R84+0x15800] ;  /* 0x0158000054089984 */ /* 0x000e620000000c00 */
[----:B------:R-:W-:-:S11]  /*6230*/  ISETP.NE.AND P5, PT, R45, RZ, PT ;  /* 0x000000ff2d00720c */ /* 0x000fd60003fa5270 */
[----:B------:R-:W2:Y:S04]  /*6240*/  @P4 LDS.128 R12, [R84+0x13800] ;  /* 0x01380000540c4984 */ /* 0x000ea80000000c00 */
[----:B------:R-:W3:Y:S04]  /*6250*/  @P5 LDS.128 R28, [R84+0x14800] ;  /* 0x01480000541c5984 */ /* 0x000ee80000000c00 */
[----:B-1----:R1:W-:Y:S04]  /*6260*/  @!P1 STG.E.128 desc[UR42][R32.64+0x40], R8 ;  /* 0x0000400820009986 */ /* 0x0023e8000c101d2a */
[----:B--2---:R1:W-:Y:S04]  /*6270*/  @P4 STG.E.128 desc[UR42][R32.64], R12 ;  /* 0x0000000c20004986 */ /* 0x0043e8000c101d2a */
[----:B---3--:R1:W-:Y:S02]  /*6280*/  @P5 STG.E.128 desc[UR42][R32.64+0x20], R28 ;  /* 0x0000201c20005986 */ /* 0x0083e4000c101d2a */
.L_x_8787:
[----:B------:R-:W-:Y:S05]  /*6290*/  BSYNC B0 ;  /* 0x0000000000007941 */ /* 0x000fea0003800000 */
.L_x_8779:
[----:B-123--:R-:W1:Y:S01]  /*62a0*/  S2R R8, SR_TID.X ;  /* 0x0000000000087919 */ /* 0x00ee620000002100 */
        /* <DEDUP_REMOVED lines=16> */
.L_x_8813:
[----:B------:R-:W-:Y:S05]  /*63b0*/  BSYNC B0 ;  /* 0x0000000000007941 */ /* 0x000fea0003800000 */
.L_x_8812:
[----:B------:R-:W2:Y:S01]  /*63c0*/  SYNCS.PHASECHK.TRANS64.TRYWAIT P5, [R83+URZ+0x19cb0], R86 ;  /* 0x019cb056530075a7 */ /* 0x000ea200080a017f */
[----:B------:R-:W-:Y:S01]  /*63d0*/  BSSY B0, `(.L_x_8814) ;  /* 0x0000003000007945 */ /* 0x000fe20003800000 */
[----:B------:R-:W-:-:S03]  /*63e0*/  ISETP.GE.AND P3, PT, R22, R85, PT ;  /* 0x000000551600720c */ /* 0x000fc60003f66270 */
[----:B--2---:R-:W-:Y:S10]  /*63f0*/  @!P5 BRA `(.L_x_8815) ;  /* 0x0000012000d4d947 */ /* 0x004ff40003800000 */
.L_x_9029:
[----:B------:R-:W-:Y:S05]  /*6400*/  BSYNC B0 ;  /* 0x0000000000007941 */ /* 0x000fea0003800000 */
.L_x_8814:
[----:B------:R-:W-:Y:S04]  /*6410*/  BSSY B0, `(.L_x_8816) ;  /* 0x0000016000007945 */ /* 0x000fe80003800000 */
[----:B------:R-:W-:Y:S05]  /*6420*/  @P3 BRA `(.L_x_8817) ;  /* 0x0000000000503947 */ /* 0x000fea0003800000 */
[----:B------:R-:W-:Y:S01]  /*6430*/  ULDC UR8, c[0x0][0x2f4] ;  /* 0x0000bd0000087ab9 */ /* 0x000fe20000000800 */
[----:B0---4-:R-:W-:Y:S01]  /*6440*/  IMAD.WIDE R12, R2, 0x80, R46 ;  /* 0x00000080020c7825 */ /* 0x011fe200078e022e */
[----:B------:R-:W-:Y:S01]  /*6450*/  ISETP.GE.AND P5, PT, R18, UR8, PT ;  /* 0x0000000812007c0c */ /* 0x000fe2000bfa6270 */
[----:B------:R-:W-:Y:S01]  /*6460*/  ULDC.64 UR4, c[0x0][0x328] ;  /* 0x0000ca0000047ab9 */ /* 0x000fe20000000a00 */
[----:B------:R-:W-:Y:S01]  /*6470*/  ULDC.64 UR6, c[0x0][0x318] ;  /* 0x0000c60000067ab9 */ /* 0x000fe20000000a00 */
[----:B------:R-:W-:Y:S02]  /*6480*/  IMAD.MOV.U32 R14, RZ, RZ, R56 ;  /* 0x000000ffff0e7224 */ /* 0x000fe400078e0038 */
[----:B------:R-:W-:Y:S02]  /*6490*/  IMAD.MOV.U32 R15, RZ, RZ, R0 ;  /* 0x000000ffff0f7224 */ /* 0x000fe400078e0000 */
[----:B------:R-:W-:Y:S02]  /*64a0*/  IMAD R13, R13, UR4, RZ ;  /* 0x000000040d0d7c24 */ /* 0x000fe4000f8e02ff */
[----:B------:R-:W-:-:S04]  /*64b0*/  IMAD.WIDE.U32 R14, R12, UR4, R14 ;  /* 0x000000040c0e7c25 */ /* 0x000fc8000f8e000e */
[----:B-1----:R-:W0:Y:S01]  /*64c0*/  @!P5 LDS.128 R8, [R84+0x9000] ;  /* 0x009000005408d984 */ /* 0x002e220000000c00 */
[----:B------:R-:W-:Y:S01]  /*64d0*/  IMAD R13, R12, UR5, R13 ;  /* 0x000000050c0d7c24 */ /* 0x000fe2000f8e020d */
[----:B------:R-:W-:-:S04]  /*64e0*/  IADD3 R28, P3, R14, UR6, RZ ;  /* 0x000000060e1c7c10 */ /* 0x000fc8000ff7e0ff */
[----:B------:R-:W-:Y:S02]  /*64f0*/  IADD3.X R29, R15, UR7, R13, P3, !PT ;  /* 0x000000070f1d7c10 */ /* 0x000fe40009ffe40d */
[----:B------:R-:W-:-:S03]  /*6500*/  ISETP.GE.AND P3, PT, R81, UR8, PT ;  /* 0x0000000851007c0c */ /* 0x000fc6000bf66270 */
[----:B0-----:R-:W-:Y:S01]  /*6510*/  @!P5 STG.E.128 desc[UR42][R28.64], R8 ;  /* 0x000000081c00d986 */ /* 0x001fe2000c101d2a */
[----:B------:R-:W-:-:S09]  /*6520*/  ISETP.GE.AND P5, PT, R65, UR8, PT ;  /* 0x0000000841007c0c */ /* 0x000fd2000bfa6270 */
[----:B------:R-:W0:Y:S04]  /*6530*/  @!P3 LDS.128 R8, [R84+0xa000] ;  /* 0x00a000005408b984 */ /* 0x000e280000000c00 */
[----:B------:R-:W1:Y:S04]  /*6540*/  @!P5 LDS.128 R12, [R84+0xb000] ;  /* 0x00b00000540cd984 */ /* 0x000e680000000c00 */
[----:B0-----:R3:W-:Y:S04]  /*6550*/  @!P3 STG.E.128 desc[UR42][R28.64+0x20], R8 ;  /* 0x000020081c00b986 */ /* 0x0017e8000c101d2a */
[----:B-1----:R3:W-:Y:S02]  /*6560*/  @!P5 STG.E.128 desc[UR42][R28.64+0x40], R12 ;  /* 0x0000400c1c00d986 */ /* 0x0027e4000c101d2a */
.L_x_8817:
[----:B------:R-:W-:Y:S05]  /*6570*/  BSYNC B0 ;  /* 0x0000000000007941 */ /* 0x000fea0003800000 */
.L_x_8816:
[----:B------:R-:W-:Y:S01]  /*6580*/  @!PT LDS RZ, [RZ] ;  /* 0x00000000fffff984 */ /* 0x000fe20000000800 */
[----:B------:R-:W-:Y:S01]  /*6590*/  @!PT LDS RZ, [RZ] ;  /* 0x00000000fffff984 */ /* 0x000fe20000000800 */
[----:B------:R-:W-:Y:S01]  /*65a0*/  @!PT LDS RZ, [RZ] ;  /* 0x00000000fffff984 */ /* 0x000fe20000000800 */
[----:B------:R-:W-:Y:S01]  /*65b0*/  @!PT LDS RZ, [RZ] ;  /* 0x00000000fffff984 */ /* 0x000fe20000000800 */
[----:B------:R5:W-:Y:S06]  /*65c0*/  MEMBAR.ALL.CTA ;  /* 0x0000000000007992 */ /* 0x000bec0000008000 */
[----:B-----5:R-:W5:Y:S01]  /*65d0*/  FENCE.VIEW.ASYNC.S ;  /* 0x00000000000073c6 */ /* 0x020f620000000000 */
[----:B0-2---:R-:W-:Y:S01]  /*65e0*/  @!P4 VIADD R83, R83, 0x19cc0 ;  /* 0x00019cc05353c836 */ /* 0x005fe20000000000 */
[----:B-----5:R0:W-:Y:S04]  /*65f0*/  BAR.SYNC.DEFER_BLOCKING R62, 0x80 ;  /* 0x0002003e0000751d */ /* 0x0201e80000010000 */
[----:B------:R-:W-:Y:S01]  /*6600*/  @!P4 PRMT R83, RZ, 0x654, R83 ;  /* 0x00000654ff53c816 */ /* 0x000fe20000000053 */
[----:B------:R-:W-:Y:S01]  /*6610*/  VIADD R17, R17, 0x1 ;  /* 0x0000000111117836 */ /* 0x000fe20000000000 */
[----:B------:R-:W-:-:S02]  /*6620*/  PLOP3.LUT P3, PT, PT, PT, PT, 0x8, 0x0 ;  /* 0x000000000000781c */ /* 0x000fc40003f6e170 */
[----:B------:R0:W-:Y:S02]  /*6630*/  @!P4 SYNCS.ARRIVE.TRANS64.RED.A1T0 RZ, [R83+URZ], RZ ;  /* 0x000000ff53ffc9a7 */ /* 0x0001e4000810043f */
[----:B------:R-:W-:-:S04]  /*6640*/  ISETP.NE.AND P4, PT, R17, 0x2, PT ;  /* 0x000000021100780c */ /* 0x000fc80003f85270 */
[----:B-1-3--:R-:W-:Y:S02]  /*6650*/  SEL R8, RZ, 0x1, P4 ;  /* 0x00000001ff087807 */ /* 0x00afe40002000000 */
[----:B------:R-:W-:Y:S02]  /*6660*/  SEL R17, R17, RZ, P4 ;  /* 0x000000ff11117207 */ /* 0x000fe40002000000 */
[----:B------:R-:W-:Y:S01]  /*6670*/  LOP3.LUT R23, R23, R8, RZ, 0x3c, !PT ;  /* 0x0000000817177212 */ /* 0x000fe200078e3cff */
[----:B0-----:R-:W-:Y:S06]  /*6680*/  @P2 BRA `(.L_x_8818) ;  /* 0xffffffbc00202947 */ /* 0x001fec000383ffff */
.L_x_8774:
[----:B------:R-:W-:Y:S04]  /*6690*/  BSSY B0, `(.L_x_8819) ;  /* 0x0000004000007945 */ /* 0x000fe80003800000 */
[----:B------:R-:W-:Y:S05]  /*66a0*/  @P3 BRA `(.L_x_8820) ;  /* 0x0000000000083947 */ /* 0x000fea0003800000 */
[----:B------:R-:W0:Y:S02]  /*66b0*/  FENCE.VIEW.ASYNC.G ;  /* 0x00000000000073c6 */ /* 0x000e240000000100 */
[----:B0-----:R-:W-:Y:S06]  /*66c0*/  BAR.ARV 0xc, 0x200 ;  /* 0x0308000000007b1d */ /* 0x001fec0000002000 */
.L_x_8820:
[----:B------:R-:W-:Y:S05]  /*66d0*/  BSYNC B0 ;  /* 0x0000000000007941 */ /* 0x000fea0003800000 */
.L_x_8819:
[----:B------:R-:W2:Y:S01]  /*66e0*/  LDL R2, [R1+0x40] ;  /* 0x0000400001027983 */ /* 0x000ea20000100800 */
[----:B------:R-:W-:Y:S01]  /*66f0*/  ULDC.64 UR4, c[0x0][0x990] ;  /* 0x0002640000047ab9 */ /* 0x000fe20000000a00 */
[----:B------:R-:W-:Y:S02]  /*6700*/  ULDC.64 UR6, c[0x0][0x998] ;  /* 0x0002660000067ab9 */ /* 0x000fe40000000a00 */
[----:B------:R-:W3:Y:S04]  /*6710*/  LDL R5, [R1+0x28] ;  /* 0x0000280001057983 */ /* 0x000ee80000100800 */
[----:B----4-:R-:W4:Y:S01]  /*6720*/  LDL R14, [R1+0x18] ;  /* 0x00001800010e7983 */ /* 0x010f220000100800 */
        /* <DEDUP_REMOVED lines=18> */
[----:B------:R-:W-:Y:S02]  /*6850*/  @P1 IMAD R6, R7, R12, RZ ;  /* 0x0000000c07061224 */ /* 0x000fe400078e02ff */
[----:B------:R-:W-:Y:S02]  /*6860*/  @P1 IMAD.IADD R5, R5, 0x1, R9 ;  /* 0x0000000105051824 */ /* 0x000fe400078e0209 */
[C---:B------:R-:W-:Y:S02]  /*6870*/  @P0 IMAD R9, R14.reuse, R11, R0 ;  /* 0x0000000b0e090224 */ /* 0x040fe400078e0200 */
[----:B------:R-:W-:-:S04]  /*6880*/  @P0 IMAD.WIDE.U32 R2, R14, R10, R2 ;  /* 0x0000000a0e020225 */ /* 0x000fc800078e0002 */
[C---:B------:R-:W-:Y:S02]  /*6890*/  @P1 IMAD R11, R14.reuse, R13, R6 ;  /* 0x0000000d0e0b1224 */ /* 0x040fe400078e0206 */
[----:B------:R-:W-:Y:S01]  /*68a0*/  @P1 IMAD.WIDE.U32 R6, R14, R12, R4 ;  /* 0x0000000c0e061225 */ /* 0x000fe200078e0004 */
[----:B------:R-:W-:Y:S01]  /*68b0*/  @P0 LEA R4, P2, R2, UR4, 0x2 ;  /* 0x0000000402040c11 */ /* 0x000fe2000f8410ff */
[----:B------:R-:W-:Y:S02]  /*68c0*/  ULDC UR4, c[0x0][0x988] ;  /* 0x0002620000047ab9 */ /* 0x000fe40000000800 */
[----:B------:R-:W-:Y:S01]  /*68d0*/  @P0 IMAD.IADD R5, R3, 0x1, R9 ;  /* 0x0000000103050824 */ /* 0x000fe200078e0209 */
[----:B------:R-:W-:Y:S01]  /*68e0*/  @P1 LEA R8, P3, R6, UR6, 0x2 ;  /* 0x0000000606081c11 */ /* 0x000fe2000f8610ff */
[----:B------:R-:W-:Y:S02]  /*68f0*/  @P1 IMAD.IADD R3, R7, 0x1, R11 ;  /* 0x0000000107031824 */ /* 0x000fe400078e020b */
[----:B------:R-:W-:Y:S01]  /*6900*/  IMAD.MOV.U32 R0, RZ, RZ, 0x3f800000 ;  /* 0x3f800000ff007424 */ /* 0x000fe200078e00ff */
[----:B------:R-:W-:-:S02]  /*6910*/  @P0 LEA.HI.X R5, R2, UR5, R5, 0x2, P2 ;  /* 0x0000000502050c11 */ /* 0x000fc400090f1405 */
[----:B------:R-:W-:Y:S01]  /*6920*/  @P1 LEA.HI.X R9, R6, UR7, R3, 0x2, P3 ;  /* 0x0000000706091c11 */ /* 0x000fe200098f1403 */
[----:B------:R-:W-:-:S04]  /*6930*/  IMAD.MOV.U32 R3, RZ, RZ, 0x3f800000 ;  /* 0x3f800000ff037424 */ /* 0x000fc800078e00ff */
[----:B------:R0:W2:Y:S04]  /*6940*/  @P1 LDG.E R0, desc[UR42][R8.64] ;  /* 0x0000002a08001981 */ /* 0x0000a8000c1e1900 */
[----:B------:R-:W2:Y:S01]  /*6950*/  @P0 LDG.E R3, desc[UR42][R4.64] ;  /* 0x0000002a04030981 */ /* 0x000ea2000c1e1900 */
[----:B------:R-:W-:Y:S02]  /*6960*/  ISETP.GE.AND P1, PT, R88, 0x1, PT ;  /* 0x000000015800780c */ /* 0x000fe40003f26270 */
[----:B------:R-:W-:Y:S02]  /*6970*/  CS2R R20, SRZ ;  /* 0x0000000000147805 */ /* 0x000fe4000001ff00 */
[----:B------:R-:W-:Y:S01]  /*6980*/  PLOP3.LUT P0, PT, PT, PT, PT, 0x80, 0x0 ;  /* 0x000000000000781c */ /* 0x000fe20003f0f070 */
        /* <DEDUP_REMOVED lines=20> */
[----:B0-----:R-:W-:Y:S02]  /*6ad0*/  CS2R R8, SRZ ;  /* 0x0000000000087805 */ /* 0x001fe4000001ff00 */
[----:B------:R-:W-:Y:S02]  /*6ae0*/  CS2R R58, SRZ ;  /* 0x00000000003a7805 */ /* 0x000fe4000001ff00 */
[----:B------:R-:W-:Y:S01]  /*6af0*/  CS2R R6, SRZ ;  /* 0x0000000000067805 */ /* 0x000fe2000001ff00 */
[----:B------:R-:W-:Y:S02]  /*6b00*/  IMAD.MOV.U32 R60, RZ, RZ, RZ ;  /* 0x000000ffff3c7224 */ /* 0x000fe400078e00ff */
[----:B--2---:R-:W-:Y:S01]  /*6b10*/  FMUL.FTZ R2, R3, R0 ;  /* 0x0000000003027220 */ /* 0x004fe20000410000 */
[----:B------:R-:W-:-:S03]  /*6b20*/  IMAD.MOV.U32 R3, RZ, RZ, RZ ;  /* 0x000000ffff037224 */ /* 0x000fc600078e00ff */
[----:B------:R-:W-:Y:S01]  /*6b30*/  FMUL.FTZ R2, R2, UR4 ;  /* 0x0000000402027c20 */ /* 0x000fe20008410000 */
[----:B------:R-:W-:Y:S01]  /*6b40*/  IMAD.MOV.U32 R0, RZ, RZ, RZ ;  /* 0x000000ffff007224 */ /* 0x000fe200078e00ff */
[----:B------:R-:W-:Y:S06]  /*6b50*/  @!P1 BRA `(.L_x_8821) ;  /* 0x0000008c00c89947 */ /* 0x000fec0003800000 */
[----:B------:R-:W0:Y:S01]  /*6b60*/  S2R R61, SR_TID.X ;  /* 0x00000000003d7919 */ /* 0x000e220000002100 */
[----:B------:R-:W-:Y:S01]  /*6b70*/  VIADD R30, R16, 0xf000 ;  /* 0x0000f000101e7836 */ /* 0x000fe20000000000 */
[----:B------:R-:W-:Y:S04]  /*6b80*/  BSSY B6, `(.L_x_8822) ;  /* 0x000001e000067945 */ /* 0x000fe80003800000 */
[----:B------:R-:W-:Y:S01]  /*6b90*/  LOP3.LUT P0, RZ, R30, 0x3ff, RZ, 0xc0, !PT ;  /* 0x000003ff1eff7812 */ /* 0x000fe2000780c0ff */
[----:B0-----:R-:W-:-:S05]  /*6ba0*/  VIADD R62, R61, 0xffffff80 ;  /* 0xffffff803d3e7836 */ /* 0x001fca0000000000 */
[----:B------:R-:W-:-:S04]  /*6bb0*/  SHF.R.S32.HI R61, RZ, 0x1f, R62 ;  /* 0x0000001fff3d7819 */ /* 0x000fc8000001143e */
[----:B------:R-:W-:-:S04]  /*6bc0*/  LEA.HI R61, R61, R62, RZ, 0x7 ;  /* 0x0000003e3d3d7211 */ /* 0x000fc800078f38ff */
[----:B------:R-:W-:-:S05]  /*6bd0*/  SHF.R.S32.HI R61, RZ, 0x7, R61 ;  /* 0x00000007ff3d7819 */ /* 0x000fca000001143d */
[----:B------:R-:W0:Y:S02]  /*6be0*/  SHFL.IDX PT, R0, R61, RZ, 0x1f ;  /* 0x00001fff3d007589 */ /* 0x000e2400000e0000 */
[----:B0-----:R-:W-:-:S05]  /*6bf0*/  IMAD.HI R3, R0, 0x55555556, RZ ;  /* 0x5555555600037827 */ /* 0x001fca00078e02ff */
[----:B------:R-:W-:-:S05]  /*6c00*/  LEA.HI R3, R3, R3, RZ, 0x1 ;  /* 0x0000000303037211 */ /* 0x000fca00078f08ff */
[----:B------:R-:W-:-:S04]  /*6c10*/  IMAD R3, R3, -0x3, R0 ;  /* 0xfffffffd03037824 */ /* 0x000fc800078e0200 */
        /* <DEDUP_REMOVED lines=20> */
.L_x_8823:
[----:B------:R-:W-:Y:S05]  /*6d60*/  BSYNC B6 ;  /* 0x0000000000067941 */ /* 0x000fea0003800000 */
.L_x_8822:
[----:B------:R-:W-:Y:S02]  /*6d70*/  ULDC UR4, c[0x0][0x3f4] ;  /* 0x0000fd0000047ab9 */ /* 0x000fe40000000800 */
[----:B------:R-:W-:-:S13]  /*6d80*/  ISETP.LT.AND P0, PT, RZ, UR4, PT ;  /* 0x00000004ff007c0c */ /* 0x000fda000bf01270 */
[----:B------:R-:W-:Y:S05]  /*6d90*/  @P0 BRA `(.L_x_8824) ;  /* 0x0000000000400947 */ /* 0x000fea0003800000 */
[----:B------:R-:W2:Y:S02]  /*6da0*/  LDL R20, [R1+0x3c] ;  /* 0x00003c0001147983 */ /* 0x000ea40000100800 */
[----:B--2---:R-:W-:-:S04]  /*6db0*/  LEA.HI R0, R20, R20, RZ, 0x1 ;  /* 0x0000001414007211 */ /* 0x004fc800078f08ff */
[----:B------:R-:W-:-:S05]  /*6dc0*/  LOP3.LUT R0, R0, 0xfffffffe, RZ, 0xc0, !PT ;  /* 0xfffffffe00007812 */ /* 0x000fca00078ec0ff */
[----:B------:R-:W-:-:S05]  /*6dd0*/  IMAD.IADD R0, R20, 0x1, -R0 ;  /* 0x0000000114007824 */ /* 0x000fca00078e0a00 */
[----:B------:R-:W-:-:S04]  /*6de0*/  SHF.L.U32 R3, R0, 0x1f, RZ ;  /* 0x0000001f00037819 */ /* 0x000fc800000006ff */
[----:B------:R0:W1:Y:S03]  /*6df0*/  SYNCS.PHASECHK.TRANS64.TRYWAIT P0, [R16+URZ+0x19c00], R3 ;  /* 0x019c0003100075a7 */ /* 0x000066000800017f */
[----:B-1----:R-:W-:Y:S05]  /*6e00*/  @!P0 NANOSLEEP.SYNCS 0x989680 ;  /* 0x009896800000895d */ /* 0x002fea0003900000 */
[----:B------:R-:W1:Y:S01]  /*6e10*/  @!P0 SYNCS.PHASECHK.TRANS64 P0, [R16+URZ+0x19c00], R3 ;  /* 0x019c0003100085a7 */ /* 0x000e62000800007f */
[----:B------:R-:W-:Y:S04]  /*6e20*/  BSSY B0, `(.L_x_8825) ;  /* 0x0000006000007945 */ /* 0x000fe80003800000 */
[----:B-1----:R-:W-:Y:S05]  /*6e30*/  @P0 BRA `(.L_x_8826) ;  /* 0x0000000000100947 */ /* 0x002fea0003800000 */
.L_x_8827:
[----:B-1----:R1:W2:Y:S02]  /*6e40*/  SYNCS.PHASECHK.TRANS64.TRYWAIT P0, [R16+URZ+0x19c00], R3 ;  /* 0x019c0003100075a7 */ /* 0x0022a4000800017f */
[----:B--2---:R-:W-:Y:S05]  /*6e50*/  @!P0 NANOSLEEP.SYNCS 0x989680 ;  /* 0x009896800000895d */ /* 0x004fea0003900000 */
[----:B------:R-:W2:Y:S02]  /*6e60*/  @!P0 SYNCS.PHASECHK.TRANS64 P0, [R16+URZ+0x19c00], R3 ;  /* 0x019c0003100085a7 */ /* 0x000ea4000800007f */
[----:B--2---:R-:W-:Y:S05]  /*6e70*/  @!P0 BRA `(.L_x_8827) ;  /* 0xfffffffc00f08947 */ /* 0x004fea000383ffff */
.L_x_8826:
[----:B------:R-:W-:Y:S05]  /*6e80*/  BSYNC B0 ;  /* 0x0000000000007941 */ /* 0x000fea0003800000 */
.L_x_8825:
[----:B------:R-:W-:Y:S05]  /*6e90*/  BRA `(.L_x_8828) ;  /* 0x00000040008c7947 */ /* 0x000fea0003800000 */
.L_x_8824:
[----:B------:R-:W0:Y:S01]  /*6ea0*/  LDC.64 R28, c[0x0][0x3e8] ;  /* 0x0000fa00ff1c7b82 */ /* 0x000e220000000a00 */
[----:B------:R-:W-:Y:S01]  /*6eb0*/  LOP3.LUT P0, RZ, R30, 0x9f, RZ, 0xc0, !PT ;  /* 0x0000009f1eff7812 */ /* 0x000fe2000780c0ff */
[----:B------:R-:W-:Y:S01]  /*6ec0*/  ULDC.64 UR4, c[0x0][0x3f8] ;  /* 0x0000fe0000047ab9 */ /* 0x000fe20000000a00 */
[----:B-----5:R-:W-:Y:S01]  /*6ed0*/  SHF.R.S32.HI R0, RZ, 0x1f, R24 ;  /* 0x0000001fff007819 */ /* 0x020fe20000011418 */
[----:B------:R-:W-:Y:S01]  /*6ee0*/  ULDC.64 UR6, c[0x0][0x408] ;  /* 0x0001020000067ab9 */ /* 0x000fe20000000a00 */
[----:B------:R-:W-:Y:S03]  /*6ef0*/  BSSY B6, `(.L_x_8829) ;  /* 0x000001b000067945 */ /* 0x000fe60003800000 */
[----:B------:R-:W1:Y:S01]  /*6f00*/  LDC.64 R26, c[0x0][0x400] ;  /* 0x00010000ff1a7b82 */ /* 0x000e620000000a00 */
[C---:B------:R-:W-:Y:S02]  /*6f10*/  IMAD R3, R0.reuse, UR4, RZ ;  /* 0x0000000400037c24 */ /* 0x040fe4000f8e02ff */
[----:B------:R-:W-:-:S02]  /*6f20*/  IMAD R5, R0, UR6, RZ ;  /* 0x0000000600057c24 */ /* 0x000fc4000f8e02ff */
[C---:B------:R-:W-:Y:S02]  /*6f30*/  IMAD R3, R24.reuse, UR5, R3 ;  /* 0x0000000518037c24 */ /* 0x040fe4000f8e0203 */
[C---:B------:R-:W-:Y:S02]  /*6f40*/  IMAD R5, R24.reuse, UR7, R5 ;  /* 0x0000000718057c24 */ /* 0x040fe4000f8e0205 */
[----:B0-----:R-:W-:-:S04]  /*6f50*/  IMAD.WIDE.U32 R28, R24, UR4, R28 ;  /* 0x00000004181c7c25 */ /* 0x001fc8000f8e001c */
[----:B-1----:R-:W-:-:S04]  /*6f60*/  IMAD.WIDE.U32 R26, R24, UR6, R26 ;  /* 0x00000006181a7c25 */ /* 0x002fc8000f8e001a */
        /* <DEDUP_REMOVED lines=19> */
.L_x_8830:
[----:B------:R-:W-:Y:S05]  /*70a0*/  BSYNC B6 ;  /* 0x0000000000067941 */ /* 0x000fea0003800000 */
.L_x_8829:
[----:B------:R-:W2:Y:S01]  /*70b0*/  LDL R20, [R1+0x24] ;  /* 0x0000240001147983 */ /* 0x000ea20000100800 */
[----:B------:R-:W-:-:S03]  /*70c0*/  ULDC.U8 UR4, c[0x0][0x410] ;  /* 0x0001040000047ab9 */ /* 0x000fc60000000000 */
[----:B------:R-:W3:Y:S01]  /*70d0*/  LDL R38, [R1+0x14] ;  /* 0x0000140001267983 */ /* 0x000ee20000100800 */
[----:B------:R-:W-:Y:S01]  /*70e0*/  ISETP.NE.AND P0, PT, RZ, UR4, PT ;  /* 0x00000004ff007c0c */ /* 0x000fe2000bf05270 */
[----:B------:R-:W-:Y:S01]  /*70f0*/  BSSY B0, `(.L_x_8831) ;  /* 0x00003f5000007945 */ /* 0x000fe20003800000 */
[----:B--2---:R-:W-:Y:S02]  /*7100*/  IMAD.IADD R20, R16, 0x1, R20 ;  /* 0x0000000110147824 */ /* 0x004fe400078e0214 */
[----:B---3--:R-:W-:-:S09]  /*7110*/  IMAD R6, R38, 0xc0, R22 ;  /* 0x000000c026067824 */ /* 0x008fd200078e0216 */
[----:B------:R-:W-:Y:S05]  /*7120*/  @!P0 BRA `(.L_x_8832) ;  /* 0x0000001800c88947 */ /* 0x000fea0003800000 */
[----:B------:R-:W-:-:S03]  /*7130*/  UMOV UR4, 0xffffffff ;  /* 0xffffffff00047882 */ /* 0x000fc60000000000 */
[----:B------:R-:W-:Y:S05]  /*7140*/  BRA.DIV UR4, `(.L_x_8833) ;  /* 0x0000011604947947 */ /* 0x000fea000b800000 */
[----:B------:R-:W0:Y:S04]  /*7150*/  SHFL.IDX PT, R28, R28, RZ, 0x1e1f ;  /* 0x001e1fff1c1c7589 */ /* 0x000e2800000e0000 */
[----:B------:R1:W2:Y:S04]  /*7160*/  SHFL.IDX PT, R14, R26, RZ, 0x1e1f ;  /* 0x001e1fff1a0e7589 */ /* 0x0002a800000e0000 */
[----:B------:R1:W3:Y:S04]  /*7170*/  SHFL.IDX PT, R0, R24, RZ, 0x1e1f ;  /* 0x001e1fff18007589 */ /* 0x0002e800000e0000 */
[----:B------:R1:W4:Y:S02]  /*7180*/  SHFL.IDX PT, R3, R30, RZ, 0x1e1f ;  /* 0x001e1fff1e037589 */ /* 0x00032400000e0000 */
.L_x_9035:
[----:B------:R-:W5:Y:S01]  /*7190*/  LDL R5, [R1+0x3c] ;  /* 0x00003c0001057983 */ /* 0x000f620000100800 */
[----:B------:R-:W-:Y:S01]  /*71a0*/  ULDC UR4, c[0x0][0x448] ;  /* 0x0001120000047ab9 */ /* 0x000fe20000000800 */
[----:B------:R-:W-:Y:S01]  /*71b0*/  BSSY B1, `(.L_x_8834) ;  /* 0x000002e000017945 */ /* 0x000fe20003800000 */
[----:B------:R-:W-:Y:S01]  /*71c0*/  IMAD R37, R25, UR4, RZ ;  /* 0x0000000419257c24 */ /* 0x000fe2000f8e02ff */
[----:B------:R-:W-:Y:S02]  /*71d0*/  CS2R R8, SRZ ;  /* 0x0000000000087805 */ /* 0x000fe4000001ff00 */
[----:B------:R-:W-:Y:S02]  /*71e0*/  CS2R R12, SRZ ;  /* 0x00000000000c7805 */ /* 0x000fe4000001ff00 */
[----:B-1----:R-:W-:Y:S02]  /*71f0*/  CS2R R26, SRZ ;  /* 0x00000000001a7805 */ /* 0x002fe4000001ff00 */
[----:B------:R-:W-:-:S02]  /*7200*/  CS2R R10, SRZ ;  /* 0x00000000000a7805 */ /* 0x000fc4000001ff00 */
[----:B------:R-:W-:Y:S02]  /*7210*/  ISETP.GE.AND P0, PT, R6, R37, PT ;  /* 0x000000250600720c */ /* 0x000fe40003f06270 */
[----:B------:R-:W-:Y:S02]  /*7220*/  CS2R R24, SRZ ;  /* 0x0000000000187805 */ /* 0x000fe4000001ff00 */
[----:B------:R-:W-:Y:S02]  /*7230*/  CS2R R30, SRZ ;  /* 0x00000000001e7805 */ /* 0x000fe4000001ff00 */
[----:B-----5:R-:W-:-:S04]  /*7240*/  LEA.HI R4, R5, R5, RZ, 0x1 ;  /* 0x0000000505047211 */ /* 0x020fc800078f08ff */
[----:B------:R-:W-:-:S05]  /*7250*/  LOP3.LUT R4, R4, 0xfffffffe, RZ, 0xc0, !PT ;  /* 0xfffffffe04047812 */ /* 0x000fca00078ec0ff */
[----:B------:R-:W-:-:S05]  /*7260*/  IMAD.IADD R4, R5, 0x1, -R4 ;  /* 0x0000000105047824 */ /* 0x000fca00078e0a04 */
[----:B------:R-:W-:Y:S01]  /*7270*/  SHF.L.U32 R21, R4, 0x1f, RZ ;  /* 0x0000001f04157819 */ /* 0x000fe200000006ff */
[----:B------:R-:W-:Y:S06]  /*7280*/  @P0 BRA `(.L_x_8835) ;  /* 0x0000000000800947 */ /* 0x000fec0003800000 */
[----:B------:R-:W4:Y:S01]  /*7290*/  LDL R15, [R1+0x8] ;  /* 0x00000800010f7983 */ /* 0x000f220000100800 */
[----:B------:R-:W-:-:S03]  /*72a0*/  ULDC UR4, c[0x0][0x3f4] ;  /* 0x0000fd0000047ab9 */ /* 0x000fc60000000800 */
[----:B------:R-:W4:Y:S04]  /*72b0*/  LDL R40, [R1+0x58] ;  /* 0x0000580001287983 */ /* 0x000f280000100800 */
[----:B------:R-:W4:Y:S01]  /*72c0*/  LDL R39, [R1+0x54] ;  /* 0x0000540001277983 */ /* 0x000f220000100800 */
[----:B------:R-:W-:Y:S02]  /*72d0*/  ISETP.GE.AND P5, PT, R152, UR4, PT ;  /* 0x0000000498007c0c */ /* 0x000fe4000bfa6270 */
[----:B------:R-:W-:Y:S02]  /*72e0*/  CS2R R26, SRZ ;  /* 0x00000000001a7805 */ /* 0x000fe4000001ff00 */
[----:B------:R-:W-:Y:S02]  /*72f0*/  ISETP.GE.AND P1, PT, R157, UR4, PT ;  /* 0x000000049d007c0c */ /* 0x000fe4000bf26270 */
[----:B------:R-:W-:-:S02]  /*7300*/  CS2R R30, SRZ ;  /* 0x00000000001e7805 */ /* 0x000fc4000001ff00 */
[----:B------:R-:W-:-:S05]  /*7310*/  CS2R R12, SRZ ;  /* 0x00000000000c7805 */ /* 0x000fca000001ff00 */
[----:B------:R-:W-:Y:S02]  /*7320*/  @!P5 SHF.R.S32.HI R7, RZ, 0x1f, R152 ;  /* 0x0000001fff07d819 */ /* 0x000fe40000011498 */
[C---:B0-----:R-:W-:Y:S02]  /*7330*/  @!P5 IADD3 R4, P2, R152.reuse, R28, RZ ;  /* 0x0000001c9804d210 */ /* 0x041fe40007f5e0ff */
[----:B--2---:R-:W-:Y:S02]  /*7340*/  @!P5 IADD3 R6, P3, R152, R14, RZ ;  /* 0x0000000e9806d210 */ /* 0x004fe40007f7e0ff */
[C---:B------:R-:W-:Y:S01]  /*7350*/  @!P1 IADD3 R32, P4, R157.reuse, R28, RZ ;  /* 0x0000001c9d209210 */ /* 0x040fe20007f9e0ff */
[--C-:B---3--:R-:W-:Y:S01]  /*7360*/  @!P5 IMAD.X R5, R0, 0x1, R7.reuse, P2 ;  /* 0x000000010005d824 */ /* 0x108fe200010e0607 */
[----:B------:R-:W-:Y:S01]  /*7370*/  @!P1 IADD3 R34, P2, R157, R14, RZ ;  /* 0x0000000e9d229210 */ /* 0x000fe20007f5e0ff */
[----:B----4-:R-:W-:Y:S01]  /*7380*/  @!P5 IMAD.X R7, R3, 0x1, R7, P3 ;  /* 0x000000010307d824 */ /* 0x010fe200018e0607 */
[----:B------:R-:W-:-:S02]  /*7390*/  CS2R R24, SRZ ;  /* 0x0000000000187805 */ /* 0x000fc4000001ff00 */
[----:B------:R-:W-:Y:S02]  /*73a0*/  CS2R R8, SRZ ;  /* 0x0000000000087805 */ /* 0x000fe4000001ff00 */
[----:B------:R-:W-:Y:S01]  /*73b0*/  CS2R R10, SRZ ;  /* 0x00000000000a7805 */ /* 0x000fe2000001ff00 */
[----:B------:R1:W5:Y:S04]  /*73c0*/  @!P5 LD.E.64 R26, desc[UR42][R4.64] ;  /* 0x0000002a041ad980 */ /* 0x000368000c101b00 */
[----:B------:R1:W5:Y:S01]  /*73d0*/  @!P5 LD.E.64 R30, desc[UR42][R6.64] ;  /* 0x0000002a061ed980 */ /* 0x000362000c101b00 */
[----:B------:R-:W-:Y:S01]  /*73e0*/  ISETP.GE.AND P0, PT, R15, UR4, PT ;  /* 0x000000040f007c0c */ /* 0x000fe2000bf06270 */
[--C-:B------:R-:W-:Y:S02]  /*73f0*/  @!P1 IMAD.X R33, R0, 0x1, R40.reuse, P4 ;  /* 0x0000000100219824 */ /* 0x100fe400020e0628 */
[----:B------:R-:W-:-:S03]  /*7400*/  @!P1 IMAD.X R35, R3, 0x1, R40, P2 ;  /* 0x0000000103239824 */ /* 0x000fc600010e0628 */
[----:B------:R1:W5:Y:S07]  /*7410*/  @!P1 LD.E.64 R12, desc[UR42][R32.64] ;  /* 0x0000002a200c9980 */ /* 0x00036e000c101b00 */
[C---:B------:R-:W-:Y:S01]  /*7420*/  @!P0 IADD3 R28, P3, R15.reuse, R28, RZ ;  /* 0x0000001c0f1c8210 */ /* 0x040fe20007f7e0ff */
[----:B------:R1:W5:Y:S01]  /*7430*/  @!P1 LD.E.64 R24, desc[UR42][R34.64] ;  /* 0x0000002a22189980 */ /* 0x000362000c101b00 */
[----:B------:R-:W-:-:S03]  /*7440*/  @!P0 IADD3 R14, P4, R15, R14, RZ ;  /* 0x0000000e0f0e8210 */ /* 0x000fc60007f9e0ff */
[--C-:B------:R-:W-:Y:S02]  /*7450*/  @!P0 IMAD.X R29, R0, 0x1, R39.reuse, P3 ;  /* 0x00000001001d8824 */ /* 0x100fe400018e0627 */
[----:B------:R-:W-:-:S03]  /*7460*/  @!P0 IMAD.X R15, R3, 0x1, R39, P4 ;  /* 0x00000001030f8824 */ /* 0x000fc600020e0627 */
[----:B------:R1:W5:Y:S04]  /*7470*/  @!P0 LD.E.64 R8, desc[UR42][R28.64] ;  /* 0x0000002a1c088980 */ /* 0x000368000c101b00 */
[----:B------:R1:W5:Y:S02]  /*7480*/  @!P0 LD.E.64 R10, desc[UR42][R14.64] ;  /* 0x0000002a0e0a8980 */ /* 0x000364000c101b00 */
.L_x_8835:
[----:B------:R-:W-:Y:S05]  /*7490*/  BSYNC B1 ;  /* 0x0000000000017941 */ /* 0x000fea0003800000 */
.L_x_8834:
[----:B------:R-:W0:Y:S01]  /*74a0*/  SYNCS.PHASECHK.TRANS64.TRYWAIT P0, [R16+URZ+0x19c00], R21 ;  /* 0x019c0015100075a7 */ /* 0x000e22000800017f */
[----:B---3--:R-:W-:Y:S01]  /*74b0*/  IMAD R0, R38, -0xc0, R37 ;  /* 0xffffff4026007824 */ /* 0x008fe200078e0225 */
[----:B------:R-:W-:Y:S04]  /*74c0*/  BSSY B1, `(.L_x_8836) ;  /* 0x0000004000017945 */ /* 0x000fe80003800000 */
[----:B----4-:R-:W-:-:S04]  /*74d0*/  VIMNMX R3, R0, 0xc0, PT ;  /* 0x000000c000037848 */ /* 0x010fc80003fe0100 */
[----:B------:R-:W-:Y:S01]  /*74e0*/  ISETP.GE.AND P1, PT, R22, R3, PT ;  /* 0x000000031600720c */ /* 0x000fe20003f26270 */
[----:B0-----:R-:W-:-:S12]  /*74f0*/  @!P0 BRA `(.L_x_8837) ;  /* 0x0000011400188947 */ /* 0x001fd80003800000 */
.L_x_9036:
[----:B------:R-:W-:Y:S05]  /*7500*/  BSYNC B1 ;  /* 0x0000000000017941 */ /* 0x000fea0003800000 */
.L_x_8836:
[----:B------:R-:W-:Y:S05]  /*7510*/  @P1 BRA `(.L_x_8838) ;  /* 0x0000003800c81947 */ /* 0x000fea0003800000 */
[----:B------:R-:W3:Y:S01]  /*7520*/  LDL R3, [R1+0x8] ;  /* 0x0000080001037983 */ /* 0x000ee20000100800 */
[----:B------:R-:W4:Y:S01]  /*7530*/  LDC R0, c[0x0][0x3f4] ;  /* 0x0000fd00ff007b82 */ /* 0x000f220000000800 */
[----:B------:R-:W-:Y:S01]  /*7540*/  BSSY B1, `(.L_x_8839) ;  /* 0x000007b000017945 */ /* 0x000fe20003800000 */
[-C--:B----4-:R-:W-:Y:S02]  /*7550*/  ISETP.GE.AND P0, PT, R152, R0.reuse, PT ;  /* 0x000000009800720c */ /* 0x090fe40003f06270 */
[-C--:B------:R-:W-:Y:S02]  /*7560*/  ISETP.GE.AND P1, PT, R157, R0.reuse, PT ;  /* 0x000000009d00720c */ /* 0x080fe40003f26270 */
[----:B---3--:R-:W-:-:S09]  /*7570*/  ISETP.GE.AND P2, PT, R3, R0, PT ;  /* 0x000000000300720c */ /* 0x008fd20003f46270 */
[----:B------:R-:W-:Y:S05]  /*7580*/  @P0 BRA `(.L_x_8840) ;  /* 0x0000000400d80947 */ /* 0x000fea0003800000 */
[----:B-1----:R-:W1:Y:S01]  /*7590*/  LDS.128 R4, [R20+0xf000] ;  /* 0x00f0000014047984 */ /* 0x002e620000000c00 */
[----:B-----5:R-:W-:Y:S02]  /*75a0*/  SHF.R.U32.HI R15, RZ, 0x8, R27 ;  /* 0x00000008ff0f7819 */ /* 0x020fe4000001161b */
[----:B--2---:R-:W-:Y:S02]  /*75b0*/  LOP3.LUT R14, R27, 0xff, RZ, 0xc0, !PT ;  /* 0x000000ff1b0e7812 */ /* 0x004fe400078ec0ff */
[----:B------:R-:W-:Y:S02]  /*75c0*/  LOP3.LUT R15, R15, 0xff, RZ, 0xc0, !PT ;  /* 0x000000ff0f0f7812 */ /* 0x000fe400078ec0ff */
[----:B------:R-:W-:Y:S02]  /*75d0*/  SHF.R.U32.HI R29, RZ, 0x8, R31 ;  /* 0x00000008ff1d7819 */ /* 0x000fe4000001161f */
[----:B------:R-:W-:Y:S02]  /*75e0*/  PRMT R14, R15, 0x7604, R14 ;  /* 0x000076040f0e7816 */ /* 0x000fe4000000000e */
[----:B------:R-:W-:-:S02]  /*75f0*/  LOP3.LUT R28, R31, 0xff, RZ, 0xc0, !PT ;  /* 0x000000ff1f1c7812 */ /* 0x000fc400078ec0ff */
[----:B------:R-:W-:Y:S02]  /*7600*/  LOP3.LUT R29, R29, 0xff, RZ, 0xc0, !PT ;  /* 0x000000ff1d1d7812 */ /* 0x000fe400078ec0ff */
[----:B------:R-:W-:Y:S02]  /*7610*/  SHF.R.U32.HI R32, RZ, 0x10, R31 ;  /* 0x00000010ff207819 */ /* 0x000fe4000001161f */
[----:B------:R-:W-:Y:S02]  /*7620*/  SHF.R.U32.HI R33, RZ, 0x10, R27 ;  /* 0x00000010ff217819 */ /* 0x000fe4000001161b */
[----:B------:R-:W-:Y:S02]  /*7630*/  SHF.R.U32.HI R15, RZ, 0x8, R30 ;  /* 0x00000008ff0f7819 */ /* 0x000fe4000001161e */
[----:B------:R-:W-:Y:S02]  /*7640*/  SHF.R.U32.HI R3, RZ, 0x8, R26 ;  /* 0x00000008ff037819 */ /* 0x000fe4000001161a */
[----:B------:R-:W-:Y:S01]  /*7650*/  PRMT R28, R29, 0x7604, R28 ;  /* 0x000076041d1c7816 */ /* 0x000fe2000000001c */
[----:B------:R-:W-:Y:S01]  /*7660*/  IMAD.U32 R29, R32, 0x10000, RZ ;  /* 0x00010000201d7824 */ /* 0x000fe200078e00ff */
[----:B0-----:R-:W-:Y:S01]  /*7670*/  LOP3.LUT R21, R15, 0xff, RZ, 0xc0, !PT ;  /* 0x000000ff0f157812 */ /* 0x001fe200078ec0ff */
[----:B------:R-:W-:Y:S01]  /*7680*/  IMAD.U32 R15, R33, 0x10000, RZ ;  /* 0x00010000210f7824 */ /* 0x000fe200078e00ff */
[----:B------:R-:W-:-:S02]  /*7690*/  LOP3.LUT R0, R26, 0xff, RZ, 0xc0, !PT ;  /* 0x000000ff1a007812 */ /* 0x000fc400078ec0ff */
[----:B------:R-:W-:Y:S02]  /*76a0*/  LOP3.LUT R3, R3, 0xff, RZ, 0xc0, !PT ;  /* 0x000000ff03037812 */ /* 0x000fe400078ec0ff */
[----:B------:R-:W-:Y:S02]  /*76b0*/  LOP3.LUT R29, R28, 0xff0000, R29, 0xf8, !PT ;  /* 0x00ff00001c1d7812 */ /* 0x000fe400078ef81d */
[----:B------:R-:W-:Y:S02]  /*76c0*/  PRMT R3, R3, 0x7604, R0 ;  /* 0x0000760403037816 */ /* 0x000fe40000000000 */
[----:B------:R-:W-:Y:S02]  /*76d0*/  LOP3.LUT R0, R30, 0xff, RZ, 0xc0, !PT ;  /* 0x000000ff1e007812 */ /* 0x000fe400078ec0ff */
[----:B------:R-:W-:Y:S02]  /*76e0*/  LOP3.LUT R15, R14, 0xff0000, R15, 0xf8, !PT ;  /* 0x00ff00000e0f7812 */ /* 0x000fe400078ef80f */
[----:B------:R-:W-:-:S02]  /*76f0*/  LOP3.LUT R32, R29, 0xff000000, R31, 0xf8, !PT ;  /* 0xff0000001d207812 */ /* 0x000fc400078ef81f */
[----:B------:R-:W-:Y:S02]  /*7700*/  PRMT R21, R21, 0x7604, R0 ;  /* 0x0000760415157816 */ /* 0x000fe40000000000 */
[----:B------:R-:W-:Y:S02]  /*7710*/  LOP3.LUT R27, R15, 0xff000000, R27, 0xf8, !PT ;  /* 0xff0000000f1b7812 */ /* 0x000fe400078ef81b */
[----:B-1----:R-:W-:Y:S02]  /*7720*/  F2FP.F16.E4M3.UNPACK_B R0, R6.H1 ;  /* 0x00000006ff00723e */ /* 0x002fe400030006ff */
[----:B------:R-:W-:Y:S02]  /*7730*/  F2FP.F16.E4M3.UNPACK_B R33, R32 ;  /* 0x00000020ff21723e */ /* 0x000fe400020006ff */
[----:B------:R-:W-:Y:S01]  /*7740*/  LOP3.LUT R21, R21, 0xff0000, R30, 0xf8, !PT ;  /* 0x00ff000015157812 */ /* 0x000fe200078ef81e */
[--C-:B------:R-:W-:Y:S01]  /*7750*/  HADD2.F32 R15, -RZ, R0.reuse.H1_H1 ;  /* 0x30000000ff0f7230 */ /* 0x100fe20000004100 */
[----:B------:R-:W-:Y:S01]  /*7760*/  F2FP.F16.E4M3.UNPACK_B R29, R27 ;  /* 0x0000001bff1d723e */ /* 0x000fe200020006ff */
[----:B------:R-:W-:Y:S01]  /*7770*/  HADD2.F32 R34, -RZ, R33.H1_H1 ;  /* 0x30000021ff227230 */ /* 0x000fe20000004100 */
[----:B------:R-:W-:Y:S01]  /*7780*/  LOP3.LUT R3, R3, 0xff0000, R26, 0xf8, !PT ;  /* 0x00ff000003037812 */ /* 0x000fe200078ef81a */
[----:B------:R-:W-:Y:S01]  /*7790*/  HADD2.F32 R14, -RZ, R0.H0_H0 ;  /* 0x20000000ff0e7230 */ /* 0x000fe20000004100 */
[----:B------:R-:W-:Y:S01]  /*77a0*/  LOP3.LUT R31, R21, 0xff000000, R30, 0xf8, !PT ;  /* 0xff000000151f7812 */ /* 0x000fe200078ef81e */
[----:B------:R-:W-:Y:S01]  /*77b0*/  HADD2.F32 R30, -RZ, R29.H1_H1 ;  /* 0x3000001dff1e7230 */ /* 0x000fe20000004100 */
[----:B------:R-:W-:Y:S01]  /*77c0*/  LOP3.LUT R28, R3, 0xff000000, R26, 0xf8, !PT ;  /* 0xff000000031c7812 */ /* 0x000fe200078ef81a */
[----:B------:R-:W-:Y:S01]  /*77d0*/  FMUL.FTZ R35, R15, R34 ;  /* 0x000000220f237220 */ /* 0x000fe20000410000 */
[----:B------:R-:W-:-:S02]  /*77e0*/  F2FP.F16.E4M3.UNPACK_B R3, R6 ;  /* 0x00000006ff03723e */ /* 0x000fc400020006ff */
[-C--:B------:R-:W-:Y:S01]  /*77f0*/  FMUL.FTZ R15, R15, R30.reuse ;  /* 0x0000001e0f0f7220 */ /* 0x080fe20000410000 */
[-C--:B------:R-:W-:Y:S01]  /*7800*/  F2FP.F16.E4M3.UNPACK_B R21, R7.reuse ;  /* 0x00000007ff15723e */ /* 0x080fe200020006ff */
[C---:B------:R-:W-:Y:S01]  /*7810*/  FFMA.FTZ R37, R14.reuse, R30, -R35 ;  /* 0x0000001e0e257223 */ /* 0x040fe20000010823 */
[----:B------:R-:W-:Y:S01]  /*7820*/  F2FP.F16.E4M3.UNPACK_B R26, R7.H1 ;  /* 0x00000007ff1a723e */ /* 0x000fe200030006ff */
[----:B------:R-:W-:Y:S01]  /*7830*/  FFMA.FTZ R40, R14, R34, R15 ;  /* 0x000000220e287223 */ /* 0x000fe2000001000f */
[-C--:B------:R-:W-:Y:S01]  /*7840*/  F2FP.F16.E4M3.UNPACK_B R6, R5.reuse ;  /* 0x00000005ff06723e */ /* 0x080fe200020006ff */
[----:B------:R-:W-:Y:S01]  /*7850*/  HADD2.F32 R30, -RZ, R33.H0_H0 ;  /* 0x20000021ff1e7230 */ /* 0x000fe20000004100 */
        /* <DEDUP_REMOVED lines=14> */
[C---:B------:R-:W-:Y:S01]  /*7940*/  FMUL.FTZ R30, R5.reuse, R34 ;  /* 0x00000022051e7220 */ /* 0x040fe20000410000 */
[----:B------:R-:W-:Y:S02]  /*7950*/  HADD2.F32 R32, -RZ, R32.H1_H1 ;  /* 0x30000020ff207230 */ /* 0x000fe40000004100 */
[----:B------:R-:W-:Y:S01]  /*7960*/  FMUL.FTZ R42, R5, R14 ;  /* 0x0000000e052a7220 */ /* 0x000fe20000410000 */
[--C-:B------:R-:W-:Y:S01]  /*7970*/  HADD2.F32 R3, -RZ, R26.reuse.H1_H1 ;  /* 0x3000001aff037230 */ /* 0x100fe20000004100 */
[----:B------:R-:W-:Y:S01]  /*7980*/  F2FP.F16.E4M3.UNPACK_B R0, R4 ;  /* 0x00000004ff00723e */ /* 0x000fe200020006ff */
[----:B------:R-:W-:Y:S02]  /*7990*/  HADD2.F32 R27, -RZ, R27.H1_H1 ;  /* 0x3000001bff1b7230 */ /* 0x000fe40000004100 */
[----:B------:R-:W-:Y:S01]  /*79a0*/  FFMA.FTZ R39, R21, R14, -R30 ;  /* 0x0000000e15277223 */ /* 0x000fe2000001081e */
[----:B------:R-:W-:Y:S02]  /*79b0*/  HADD2.F32 R26, -RZ, R26.H0_H0 ;  /* 0x2000001aff1a7230 */ /* 0x000fe40000004100 */
[C---:B------:R-:W-:Y:S01]  /*79c0*/  FMUL.FTZ R5, R3.reuse, R32 ;  /* 0x0000002003057220 */ /* 0x040fe20000410000 */
[----:B------:R-:W-:Y:S01]  /*79d0*/  F2FP.F16.E4M3.UNPACK_B R15, R31 ;  /* 0x0000001fff0f723e */ /* 0x000fe200020006ff */
[-C--:B------:R-:W-:Y:S01]  /*79e0*/  FMUL.FTZ R3, R3, R27.reuse ;  /* 0x0000001b03037220 */ /* 0x080fe20000410000 */
[----:B------:R-:W-:Y:S01]  /*79f0*/  F2FP.F16.E4M3.UNPACK_B R4, R4.H1 ;  /* 0x00000004ff04723e */ /* 0x000fe200030006ff */
[----:B------:R-:W-:Y:S01]  /*7a00*/  FFMA.FTZ R42, R21, R34, R42 ;  /* 0x00000022152a7223 */ /* 0x000fe2000001002a */
[----:B------:R-:W-:Y:S01]  /*7a10*/  F2FP.F16.E4M3.UNPACK_B R14, R28 ;  /* 0x0000001cff0e723e */ /* 0x000fe200020006ff */
[----:B------:R-:W-:Y:S01]  /*7a20*/  FFMA.FTZ R34, R26, R27, -R5 ;  /* 0x0000001b1a227223 */ /* 0x000fe20000010805 */
[----:B------:R-:W-:-:S02]  /*7a30*/  HADD2.F32 R27, -RZ, R15.H1_H1 ;  /* 0x3000000fff1b7230 */ /* 0x000fc40000004100 */
[----:B------:R-:W-:Y:S01]  /*7a40*/  FFMA.FTZ R41, R26, R32, R3 ;  /* 0x000000201a297223 */ /* 0x000fe20000010003 */
[----:B------:R-:W-:Y:S01]  /*7a50*/  HADD2.F32 R21, -RZ, R15.H0_H0 ;  /* 0x2000000fff157230 */ /* 0x000fe20000004100 */
[----:B------:R-:W-:Y:S01]  /*7a60*/  F2FP.F16.E4M3.UNPACK_B R28, R28.H1 ;  /* 0x0000001cff1c723e */ /* 0x000fe200030006ff */
[----:B------:R-:W-:Y:S01]  /*7a70*/  HADD2.F32 R5, -RZ, R4.H1_H1 ;  /* 0x30000004ff057230 */ /* 0x000fe20000004100 */
[----:B------:R-:W-:Y:S01]  /*7a80*/  F2FP.F16.E4M3.UNPACK_B R31, R31.H1 ;  /* 0x0000001fff1f723e */ /* 0x000fe200030006ff */
[----:B------:R-:W-:Y:S02]  /*7a90*/  HADD2.F32 R15, -RZ, R14.H1_H1 ;  /* 0x3000000eff0f7230 */ /* 0x000fe40000004100 */
[----:B------:R-:W-:Y:S02]  /*7aa0*/  HADD2.F32 R3, -RZ, R0.H1_H1 ;  /* 0x30000000ff037230 */ /* 0x000fe40000004100 */
[----:B------:R-:W-:Y:S01]  /*7ab0*/  FMUL.FTZ R29, R5, R27 ;  /* 0x0000001b051d7220 */ /* 0x000fe20000410000 */
[----:B------:R-:W-:-:S02]  /*7ac0*/  HADD2.F32 R4, -RZ, R4.H0_H0 ;  /* 0x20000004ff047230 */ /* 0x000fc40000004100 */
[----:B------:R-:W-:Y:S01]  /*7ad0*/  FMUL.FTZ R33, R5, R15 ;  /* 0x0000000f05217220 */ /* 0x000fe20000410000 */
[----:B------:R-:W-:Y:S02]  /*7ae0*/  HADD2.F32 R14, -RZ, R14.H0_H0 ;  /* 0x2000000eff0e7230 */ /* 0x000fe40000004100 */
[C---:B------:R-:W-:Y:S01]  /*7af0*/  FMUL.FTZ R5, R3.reuse, R21 ;  /* 0x0000001503057220 */ /* 0x040fe20000410000 */
[----:B------:R-:W-:Y:S02]  /*7b00*/  HADD2.F32 R0, -RZ, R0.H0_H0 ;  /* 0x20000000ff007230 */ /* 0x000fe40000004100 */
[C---:B------:R-:W-:Y:S01]  /*7b10*/  FFMA.FTZ R29, R4.reuse, R15, -R29 ;  /* 0x0000000f041d7223 */ /* 0x040fe2000001081d */
[----:B------:R-:W-:Y:S01]  /*7b20*/  FFMA.FTZ R30, R4, R27, R33 ;  /* 0x0000001b041e7223 */ /* 0x000fe20000010021 */
[-C--:B------:R-:W-:Y:S01]  /*7b30*/  FMUL.FTZ R26, R3, R14.reuse ;  /* 0x0000000e031a7220 */ /* 0x080fe20000410000 */
[----:B------:R-:W-:Y:S02]  /*7b40*/  HADD2.F32 R4, -RZ, R28.H1_H1 ;  /* 0x3000001cff047230 */ /* 0x000fe40000004100 */
[----:B------:R-:W-:Y:S01]  /*7b50*/  FFMA.FTZ R15, R0, R14, -R5 ;  /* 0x0000000e000f7223 */ /* 0x000fe20000010805 */
[----:B------:R-:W-:-:S02]  /*7b60*/  HADD2.F32 R3, -RZ, R7.H1_H1 ;  /* 0x30000007ff037230 */ /* 0x000fc40000004100 */
[----:B------:R-:W-:Y:S01]  /*7b70*/  FFMA.FTZ R26, R0, R21, R26 ;  /* 0x00000015001a7223 */ /* 0x000fe2000001001a */
        /* <DEDUP_REMOVED lines=23> */
.L_x_8840:
[----:B------:R-:W-:Y:S05]  /*7cf0*/  BSYNC B1 ;  /* 0x0000000000017941 */ /* 0x000fea0003800000 */
.L_x_8839:
[----:B------:R-:W-:Y:S04]  /*7d00*/  BSSY B1, `(.L_x_8841) ;  /* 0x000007c000017945 */ /* 0x000fe80003800000 */
[----:B------:R-:W-:Y:S05]  /*7d10*/  @P1 BRA `(.L_x_8842) ;  /* 0x0000000400e81947 */ /* 0x000fea0003800000 */
[----:B-1-3--:R-:W1:Y:S01]  /*7d20*/  LDS.128 R4, [R20+0x10800] ;  /* 0x0108000014047984 */ /* 0x00ae620000000c00 */
[----:B-----5:R-:W-:Y:S02]  /*7d30*/  SHF.R.U32.HI R27, RZ, 0x8, R25 ;  /* 0x00000008ff1b7819 */ /* 0x020fe40000011619 */
[----:B--2---:R-:W-:Y:S02]  /*7d40*/  SHF.R.U32.HI R14, RZ, 0x8, R13 ;  /* 0x00000008ff0e7819 */ /* 0x004fe4000001160d */
[----:B0-----:R-:W-:Y:S02]  /*7d50*/  SHF.R.U32.HI R21, RZ, 0x8, R24 ;  /* 0x00000008ff157819 */ /* 0x001fe40000011618 */
        /* <DEDUP_REMOVED lines=27> */
[-C--:B-1----:R-:W-:Y:S02]  /*7f10*/  F2FP.F16.E4M3.UNPACK_B R0, R6.reuse.H1 ;  /* 0x00000006ff00723e */ /* 0x082fe400030006ff */
[----:B------:R-:W-:Y:S02]  /*7f20*/  LOP3.LUT R27, R27, 0xff000000, R24, 0xf8, !PT ;  /* 0xff0000001b1b7812 */ /* 0x000fe400078ef818 */
[----:B------:R-:W-:Y:S01]  /*7f30*/  F2FP.F16.E4M3.UNPACK_B R28, R29 ;  /* 0x0000001dff1c723e */ /* 0x000fe200020006ff */
[----:B------:R-:W-:Y:S01]  /*7f40*/  HADD2.F32 R13, -RZ, R0.H1_H1 ;  /* 0x30000000ff0d7230 */ /* 0x000fe20000004100 */
[----:B------:R-:W-:Y:S02]  /*7f50*/  F2FP.F16.E4M3.UNPACK_B R24, R25 ;  /* 0x00000019ff18723e */ /* 0x000fe400020006ff */
[----:B------:R-:W-:Y:S01]  /*7f60*/  LOP3.LUT R21, R3, 0xff000000, R12, 0xf8, !PT ;  /* 0xff00000003157812 */ /* 0x000fe200078ef80c */
[----:B------:R-:W-:Y:S01]  /*7f70*/  HADD2.F32 R30, -RZ, R28.H1_H1 ;  /* 0x3000001cff1e7230 */ /* 0x000fe20000004100 */
[----:B------:R-:W-:Y:S01]  /*7f80*/  F2FP.F16.E4M3.UNPACK_B R3, R6 ;  /* 0x00000006ff03723e */ /* 0x000fe200020006ff */
[----:B------:R-:W-:Y:S01]  /*7f90*/  HADD2.F32 R26, -RZ, R24.H1_H1 ;  /* 0x30000018ff1a7230 */ /* 0x000fe20000004100 */
[-C--:B------:R-:W-:Y:S01]  /*7fa0*/  F2FP.F16.E4M3.UNPACK_B R14, R7.reuse ;  /* 0x00000007ff0e723e */ /* 0x080fe200020006ff */
[----:B------:R-:W-:Y:S01]  /*7fb0*/  HADD2.F32 R12, -RZ, R0.H0_H0 ;  /* 0x20000000ff0c7230 */ /* 0x000fe20000004100 */
[----:B------:R-:W-:Y:S01]  /*7fc0*/  F2FP.F16.E4M3.UNPACK_B R15, R7.H1 ;  /* 0x00000007ff0f723e */ /* 0x000fe200030006ff */
[C---:B------:R-:W-:Y:S01]  /*7fd0*/  FMUL.FTZ R31, R13.reuse, R30 ;  /* 0x0000001e0d1f7220 */ /* 0x040fe20000410000 */
[-C--:B------:R-:W-:Y:S01]  /*7fe0*/  F2FP.F16.E4M3.UNPACK_B R6, R5.reuse ;  /* 0x00000005ff06723e */ /* 0x080fe200020006ff */
[----:B------:R-:W-:Y:S01]  /*7ff0*/  FMUL.FTZ R13, R13, R26 ;  /* 0x0000001a0d0d7220 */ /* 0x000fe20000410000 */
[----:B------:R-:W-:Y:S01]  /*8000*/  F2FP.F16.E4M3.UNPACK_B R7, R5.H1 ;  /* 0x00000005ff07723e */ /* 0x000fe200030006ff */
        /* <DEDUP_REMOVED lines=45> */
[----:B------:R-:W-:Y:S01]  /*82e0*/  FMUL.FTZ R3, R3, R12 ;  /* 0x0000000c03037220 */ /* 0x000fe20000410000 */
        /* <DEDUP_REMOVED lines=29> */
.L_x_8842:
[----:B------:R-:W-:Y:S05]  /*84c0*/  BSYNC B1 ;  /* 0x0000000000017941 */ /* 0x000fea0003800000 */
.L_x_8841:
[----:B------:R-:W-:Y:S05]  /*84d0*/  @P2 BRA `(.L_x_8838) ;  /* 0x0000002800d82947 */ /* 0x000fea0003800000 */
[----:B-1-34-:R-:W1:Y:S01]  /*84e0*/  LDS.128 R4, [R20+0x12000] ;  /* 0x0120000014047984 */ /* 0x01ae620000000c00 */
[----:B-----5:R-:W-:Y:S02]  /*84f0*/  SHF.R.U32.HI R13, RZ, 0x8, R9 ;  /* 0x00000008ff0d7819 */ /* 0x020fe40000011609 */
[----:B------:R-:W-:Y:S02]  /*8500*/  LOP3.LUT R12, R9, 0xff, RZ, 0xc0, !PT ;  /* 0x000000ff090c7812 */ /* 0x000fe400078ec0ff */
[----:B------:R-:W-:Y:S02]  /*8510*/  LOP3.LUT R13, R13, 0xff, RZ, 0xc0, !PT ;  /* 0x000000ff0d0d7812 */ /* 0x000fe400078ec0ff */
[----:B0-----:R-:W-:Y:S02]  /*8520*/  SHF.R.U32.HI R21, RZ, 0x8, R11 ;  /* 0x00000008ff157819 */ /* 0x001fe4000001160b */
[----:B------:R-:W-:Y:S02]  /*8530*/  PRMT R12, R13, 0x7604, R12 ;  /* 0x000076040d0c7816 */ /* 0x000fe4000000000c */
[----:B--2---:R-:W-:-:S02]  /*8540*/  LOP3.LUT R14, R11, 0xff, RZ, 0xc0, !PT ;  /* 0x000000ff0b0e7812 */ /* 0x004fc400078ec0ff */
[----:B------:R-:W-:Y:S02]  /*8550*/  LOP3.LUT R21, R21, 0xff, RZ, 0xc0, !PT ;  /* 0x000000ff15157812 */ /* 0x000fe400078ec0ff */
[----:B------:R-:W-:Y:S02]  /*8560*/  SHF.R.U32.HI R24, RZ, 0x10, R11 ;  /* 0x00000010ff187819 */ /* 0x000fe4000001160b */
[----:B------:R-:W-:Y:S02]  /*8570*/  SHF.R.U32.HI R25, RZ, 0x10, R9 ;  /* 0x00000010ff197819 */ /* 0x000fe40000011609 */
[----:B------:R-:W-:Y:S02]  /*8580*/  SHF.R.U32.HI R13, RZ, 0x8, R10 ;  /* 0x00000008ff0d7819 */ /* 0x000fe4000001160a */
[----:B------:R-:W-:Y:S02]  /*8590*/  SHF.R.U32.HI R3, RZ, 0x8, R8 ;  /* 0x00000008ff037819 */ /* 0x000fe40000011608 */
[----:B------:R-:W-:Y:S01]  /*85a0*/  PRMT R14, R21, 0x7604, R14 ;  /* 0x00007604150e7816 */ /* 0x000fe2000000000e */
[----:B------:R-:W-:Y:S01]  /*85b0*/  IMAD.U32 R21, R24, 0x10000, RZ ;  /* 0x0001000018157824 */ /* 0x000fe200078e00ff */
[----:B------:R-:W-:Y:S01]  /*85c0*/  LOP3.LUT R15, R13, 0xff, RZ, 0xc0, !PT ;  /* 0x000000ff0d0f7812 */ /* 0x000fe200078ec0ff */
        /* <DEDUP_REMOVED lines=13> */
[----:B------:R-:W-:Y:S01]  /*86a0*/  HADD2.F32 R9, -RZ, R0.H1_H1 ;  /* 0x30000000ff097230 */ /* 0x000fe20000004100 */
[----:B------:R-:W-:Y:S01]  /*86b0*/  F2FP.F16.E4M3.UNPACK_B R14, R13 ;  /* 0x0000000dff0e723e */ /* 0x000fe200020006ff */
[----:B------:R-:W-:Y:S01]  /*86c0*/  HADD2.F32 R26, -RZ, R25.H1_H1 ;  /* 0x30000019ff1a7230 */ /* 0x000fe20000004100 */
[----:B------:R-:W-:-:S02]  /*86d0*/  LOP3.LUT R3, R3, 0xff0000, R8, 0xf8, !PT ;  /* 0x00ff000003037812 */ /* 0x000fc400078ef808 */
[----:B------:R-:W-:Y:S01]  /*86e0*/  LOP3.LUT R21, R15, 0xff000000, R10, 0xf8, !PT ;  /* 0xff0000000f157812 */ /* 0x000fe200078ef80a */
[----:B------:R-:W-:Y:S01]  /*86f0*/  HADD2.F32 R15, -RZ, R14.H1_H1 ;  /* 0x3000000eff0f7230 */ /* 0x000fe20000004100 */
[----:B------:R-:W-:Y:S01]  /*8700*/  LOP3.LUT R12, R3, 0xff000000, R8, 0xf8, !PT ;  /* 0xff000000030c7812 */ /* 0x000fe200078ef808 */
[----:B------:R-:W-:Y:S02]  /*8710*/  HADD2.F32 R8, -RZ, R0.H0_H0 ;  /* 0x20000000ff087230 */ /* 0x000fe40000004100 */
[C---:B------:R-:W-:Y:S01]  /*8720*/  FMUL.FTZ R27, R9.reuse, R26 ;  /* 0x0000001a091b7220 */ /* 0x040fe20000410000 */
[----:B------:R-:W-:Y:S01]  /*8730*/  F2FP.F16.E4M3.UNPACK_B R3, R6 ;  /* 0x00000006ff03723e */ /* 0x000fe200020006ff */
[----:B------:R-:W-:Y:S01]  /*8740*/  FMUL.FTZ R9, R9, R15 ;  /* 0x0000000f09097220 */ /* 0x000fe20000410000 */
[----:B------:R-:W-:Y:S01]  /*8750*/  F2FP.F16.E4M3.UNPACK_B R10, R7 ;  /* 0x00000007ff0a723e */ /* 0x000fe200020006ff */
[C---:B------:R-:W-:Y:S01]  /*8760*/  FFMA.FTZ R27, R8.reuse, R15, -R27 ;  /* 0x0000000f081b7223 */ /* 0x040fe2000001081b */
[----:B------:R-:W-:Y:S01]  /*8770*/  F2FP.F16.E4M3.UNPACK_B R11, R7.H1 ;  /* 0x00000007ff0b723e */ /* 0x000fe200030006ff */
[----:B------:R-:W-:Y:S01]  /*8780*/  FFMA.FTZ R28, R8, R26, R9 ;  /* 0x0000001a081c7223 */ /* 0x000fe20000010009 */
[-C--:B------:R-:W-:Y:S01]  /*8790*/  F2FP.F16.E4M3.UNPACK_B R6, R5.reuse ;  /* 0x00000005ff06723e */ /* 0x080fe200020006ff */
[----:B------:R-:W-:Y:S01]  /*87a0*/  HADD2.F32 R8, -RZ, R25.H0_H0 ;  /* 0x20000019ff087230 */ /* 0x000fe20000004100 */
[----:B------:R-:W-:Y:S01]  /*87b0*/  F2FP.F16.E4M3.UNPACK_B R7, R5.H1 ;  /* 0x00000005ff07723e */ /* 0x000fe200030006ff */
[--C-:B------:R-:W-:Y:S01]  /*87c0*/  HADD2.F32 R5, -RZ, R3.reuse.H1_H1 ;  /* 0x30000003ff057230 */ /* 0x100fe20000004100 */
[----:B------:R-:W-:Y:S01]  /*87d0*/  F2FP.F16.E4M3.UNPACK_B R24, R24.H1 ;  /* 0x00000018ff18723e */ /* 0x000fe200030006ff */
[----:B------:R-:W-:Y:S01]  /*87e0*/  HADD2.F32 R14, -RZ, R14.H0_H0 ;  /* 0x2000000eff0e7230 */ /* 0x000fe20000004100 */
[----:B------:R-:W-:Y:S01]  /*87f0*/  F2FP.F16.E4M3.UNPACK_B R13, R13.H1 ;  /* 0x0000000dff0d723e */ /* 0x000fe200030006ff */
        /* <DEDUP_REMOVED lines=9> */
[CC--:B------:R-:W-:Y:S01]  /*8890*/  FMUL.FTZ R15, R5.reuse, R9.reuse ;  /* 0x00000009050f7220 */ /* 0x0c0fe20000410000 */
[----:B------:R-:W-:Y:S01]  /*88a0*/  HADD2.F32 R24, -RZ, R24.H1_H1 ;  /* 0x30000018ff187230 */ /* 0x000fe20000004100 */
[----:B------:R-:W-:Y:S01]  /*88b0*/  F2FP.F16.E4M3.UNPACK_B R0, R4 ;  /* 0x00000004ff00723e */ /* 0x000fe200020006ff */
[----:B------:R-:W-:Y:S02]  /*88c0*/  HADD2.F32 R3, -RZ, R11.H1_H1 ;  /* 0x3000000bff037230 */ /* 0x000fe40000004100 */
[-C--:B------:R-:W-:Y:S01]  /*88d0*/  FMUL.FTZ R5, R5, R8.reuse ;  /* 0x0000000805057220 */ /* 0x080fe20000410000 */
[C---:B------:R-:W-:Y:S01]  /*88e0*/  FFMA.FTZ R29, R10.reuse, R8, -R15 ;  /* 0x000000080a1d7223 */ /* 0x040fe2000001080f */
[----:B------:R-:W-:Y:S01]  /*88f0*/  HADD2.F32 R8, -RZ, R13.H1_H1 ;  /* 0x3000000dff087230 */ /* 0x000fe20000004100 */
[----:B------:R-:W-:Y:S01]  /*8900*/  F2FP.F16.E4M3.UNPACK_B R4, R4.H1 ;  /* 0x00000004ff04723e */ /* 0x000fe200030006ff */
[----:B------:R-:W-:Y:S02]  /*8910*/  HADD2.F32 R11, -RZ, R11.H0_H0 ;  /* 0x2000000bff0b7230 */ /* 0x000fe40000004100 */
[C---:B------:R-:W-:Y:S01]  /*8920*/  FMUL.FTZ R14, R3.reuse, R24 ;  /* 0x00000018030e7220 */ /* 0x040fe20000410000 */
[----:B------:R-:W-:Y:S01]  /*8930*/  FFMA.FTZ R30, R10, R9, R5 ;  /* 0x000000090a1e7223 */ /* 0x000fe20000010005 */
[----:B------:R-:W-:Y:S01]  /*8940*/  F2FP.F16.E4M3.UNPACK_B R9, R21 ;  /* 0x00000015ff09723e */ /* 0x000fe200020006ff */
[-C--:B------:R-:W-:Y:S01]  /*8950*/  FMUL.FTZ R10, R3, R8.reuse ;  /* 0x00000008030a7220 */ /* 0x080fe20000410000 */
[----:B------:R-:W-:Y:S01]  /*8960*/  FFMA.FTZ R31, R11, R8, -R14 ;  /* 0x000000080b1f7223 */ /* 0x000fe2000001080e */
[----:B------:R-:W-:Y:S01]  /*8970*/  F2FP.F16.E4M3.UNPACK_B R8, R12 ;  /* 0x0000000cff08723e */ /* 0x000fe200020006ff */
[----:B------:R-:W-:-:S02]  /*8980*/  HADD2.F32 R5, -RZ, R4.H1_H1 ;  /* 0x30000004ff057230 */ /* 0x000fc40000004100 */
[----:B------:R-:W-:Y:S01]  /*8990*/  FFMA.FTZ R24, R11, R24, R10 ;  /* 0x000000180b187223 */ /* 0x000fe2000001000a */
[--C-:B------:R-:W-:Y:S01]  /*89a0*/  HADD2.F32 R13, -RZ, R9.reuse.H1_H1 ;  /* 0x30000009ff0d7230 */ /* 0x100fe20000004100 */
[----:B------:R-:W-:Y:S01]  /*89b0*/  F2FP.F16.E4M3.UNPACK_B R12, R12.H1 ;  /* 0x0000000cff0c723e */ /* 0x000fe200030006ff */
[----:B------:R-:W-:Y:S01]  /*89c0*/  HADD2.F32 R10, -RZ, R9.H0_H0 ;  /* 0x20000009ff0a7230 */ /* 0x000fe20000004100 */
[----:B------:R-:W-:Y:S01]  /*89d0*/  F2FP.F16.E4M3.UNPACK_B R21, R21.H1 ;  /* 0x00000015ff15723e */ /* 0x000fe200030006ff */
[----:B------:R-:W-:Y:S02]  /*89e0*/  HADD2.F32 R9, -RZ, R8.H1_H1 ;  /* 0x30000008ff097230 */ /* 0x000fe40000004100 */
[----:B------:R-:W-:Y:S01]  /*89f0*/  FMUL.FTZ R11, R5, R13 ;  /* 0x0000000d050b7220 */ /* 0x000fe20000410000 */
[----:B------:R-:W-:Y:S02]  /*8a00*/  HADD2.F32 R3, -RZ, R0.H1_H1 ;  /* 0x30000000ff037230 */ /* 0x000fe40000004100 */
        /* <DEDUP_REMOVED lines=11> */
[----:B------:R-:W-:Y:S02]  /*8ac0*/  HADD2.F32 R3, -RZ, R7.H1_H1 ;  /* 0x30000007ff037230 */ /* 0x000fe40000004100 */
        /* <DEDUP_REMOVED lines=24> */
.L_x_8832:
[----:B------:R-:W-:-:S03]  /*8c50*/  UMOV UR4, 0xffffffff ;  /* 0xffffffff00047882 */ /* 0x000fc60000000000 */
[----:B------:R-:W-:Y:S05]  /*8c60*/  BRA.DIV UR4, `(.L_x_8843) ;  /* 0x000000fe04507947 */ /* 0x000fea000b800000 */
[----:B------:R0:W1:Y:S04]  /*8c70*/  SHFL.IDX PT, R29, R28, RZ, 0x1e1f ;  /* 0x001e1fff1c1d7589 */ /* 0x00006800000e0000 */
[----:B------:R0:W2:Y:S04]  /*8c80*/  SHFL.IDX PT, R21, R26, RZ, 0x1e1f ;  /* 0x001e1fff1a157589 */ /* 0x0000a800000e0000 */
[----:B------:R0:W3:Y:S04]  /*8c90*/  SHFL.IDX PT, R0, R24, RZ, 0x1e1f ;  /* 0x001e1fff18007589 */ /* 0x0000e800000e0000 */
[----:B------:R0:W4:Y:S02]  /*8ca0*/  SHFL.IDX PT, R3, R30, RZ, 0x1e1f ;  /* 0x001e1fff1e037589 */ /* 0x00012400000e0000 */
.L_x_9042:
[----:B------:R-:W5:Y:S01]  /*8cb0*/  LDL R13, [R1+0x3c] ;  /* 0x00003c00010d7983 */ /* 0x000f620000100800 */
[----:B------:R-:W-:Y:S01]  /*8cc0*/  ULDC UR4, c[0x0][0x448] ;  /* 0x0001120000047ab9 */ /* 0x000fe20000000800 */
[----:B------:R-:W-:Y:S01]  /*8cd0*/  BSSY B1, `(.L_x_8844) ;  /* 0x000002c000017945 */ /* 0x000fe20003800000 */
[----:B------:R-:W-:Y:S01]  /*8ce0*/  IMAD R39, R25, UR4, RZ ;  /* 0x0000000419277c24 */ /* 0x000fe2000f8e02ff */
[----:B------:R-:W-:Y:S02]  /*8cf0*/  CS2R R4, SRZ ;  /* 0x0000000000047805 */ /* 0x000fe4000001ff00 */
[----:B------:R-:W-:Y:S02]  /*8d00*/  CS2R R8, SRZ ;  /* 0x0000000000087805 */ /* 0x000fe4000001ff00 */
[----:B------:R-:W-:Y:S02]  /*8d10*/  CS2R R10, SRZ ;  /* 0x00000000000a7805 */ /* 0x000fe4000001ff00 */
[----:B------:R-:W-:-:S02]  /*8d20*/  CS2R R14, SRZ ;  /* 0x00000000000e7805 */ /* 0x000fc4000001ff00 */
[----:B------:R-:W-:Y:S02]  /*8d30*/  ISETP.GE.AND P0, PT, R6, R39, PT ;  /* 0x000000270600720c */ /* 0x000fe40003f06270 */
[----:B0-----:R-:W-:Y:S02]  /*8d40*/  CS2R R24, SRZ ;  /* 0x0000000000187805 */ /* 0x001fe4000001ff00 */
[----:B------:R-:W-:Y:S02]  /*8d50*/  CS2R R26, SRZ ;  /* 0x00000000001a7805 */ /* 0x000fe4000001ff00 */
[----:B-----5:R-:W-:-:S04]  /*8d60*/  LEA.HI R7, R13, R13, RZ, 0x1 ;  /* 0x0000000d0d077211 */ /* 0x020fc800078f08ff */
[----:B------:R-:W-:Y:S02]  /*8d70*/  LOP3.LUT R12, R7, 0xfffffffe, RZ, 0xc0, !PT ;  /* 0xfffffffe070c7812 */ /* 0x000fe400078ec0ff */
[----:B------:R-:W-:-:S03]  /*8d80*/  CS2R R6, SRZ ;  /* 0x0000000000067805 */ /* 0x000fc6000001ff00 */
[----:B------:R-:W-:Y:S01]  /*8d90*/  IMAD.IADD R37, R13, 0x1, -R12 ;  /* 0x000000010d257824 */ /* 0x000fe200078e0a0c */
[----:B------:R-:W-:-:S04]  /*8da0*/  CS2R R12, SRZ ;  /* 0x00000000000c7805 */ /* 0x000fc8000001ff00 */
[----:B------:R-:W-:Y:S01]  /*8db0*/  SHF.L.U32 R37, R37, 0x1f, RZ ;  /* 0x0000001f25257819 */ /* 0x000fe200000006ff */
[----:B------:R-:W-:Y:S06]  /*8dc0*/  @P0 BRA `(.L_x_8845) ;  /* 0x0000000000700947 */ /* 0x000fec0003800000 */
[----:B------:R-:W3:Y:S01]  /*8dd0*/  LDL R28, [R1+0x50] ;  /* 0x00005000011c7983 */ /* 0x000ee20000100800 */
[C---:B------:R-:W-:Y:S01]  /*8de0*/  VIADD R4, R18.reuse, 0x20 ;  /* 0x0000002012047836 */ /* 0x040fe20000000000 */
[----:B------:R-:W-:Y:S01]  /*8df0*/  ULDC UR4, c[0x0][0x3f4] ;  /* 0x0000fd0000047ab9 */ /* 0x000fe20000000800 */
[----:B------:R-:W-:Y:S02]  /*8e00*/  CS2R R12, SRZ ;  /* 0x00000000000c7805 */ /* 0x000fe4000001ff00 */
[----:B------:R-:W-:Y:S02]  /*8e10*/  ISETP.GE.AND P4, PT, R18, UR4, PT ;  /* 0x0000000412007c0c */ /* 0x000fe4000bf86270 */
[----:B------:R-:W-:Y:S02]  /*8e20*/  CS2R R14, SRZ ;  /* 0x00000000000e7805 */ /* 0x000fe4000001ff00 */
[----:B------:R-:W-:Y:S02]  /*8e30*/  ISETP.GE.AND P5, PT, R4, UR4, PT ;  /* 0x0000000404007c0c */ /* 0x000fe4000bfa6270 */
[----:B------:R-:W-:-:S02]  /*8e40*/  CS2R R6, SRZ ;  /* 0x0000000000067805 */ /* 0x000fc4000001ff00 */
[----:B------:R-:W-:Y:S02]  /*8e50*/  CS2R R24, SRZ ;  /* 0x0000000000187805 */ /* 0x000fe4000001ff00 */
[----:B------:R-:W-:Y:S02]  /*8e60*/  CS2R R26, SRZ ;  /* 0x00000000001a7805 */ /* 0x000fe4000001ff00 */
[----:B------:R-:W-:Y:S02]  /*8e70*/  CS2R R8, SRZ ;  /* 0x0000000000087805 */ /* 0x000fe4000001ff00 */
[----:B------:R-:W-:Y:S02]  /*8e80*/  CS2R R10, SRZ ;  /* 0x00000000000a7805 */ /* 0x000fe4000001ff00 */
[----:B------:R-:W-:Y:S02]  /*8e90*/  @!P4 SHF.R.S32.HI R5, RZ, 0x1f, R18 ;  /* 0x0000001fff05c819 */ /* 0x000fe40000011412 */
[----:B--2---:R-:W-:-:S05]  /*8ea0*/  @!P4 IADD3 R30, P1, R18, R21, RZ ;  /* 0x00000015121ec210 */ /* 0x004fca0007f3e0ff */
[----:B----4-:R-:W-:Y:S02]  /*8eb0*/  @!P4 IMAD.X R31, R3, 0x1, R5, P1 ;  /* 0x00000001031fc824 */ /* 0x010fe400008e0605 */
[----:B---3--:R-:W-:Y:S01]  /*8ec0*/  @!P5 IMAD.SHL.U32 R4, R28, 0x10, RZ ;  /* 0x000000101c04d824 */ /* 0x008fe200078e00ff */
[----:B-1----:R-:W-:-:S04]  /*8ed0*/  @!P4 IADD3 R28, P0, R18, R29, RZ ;  /* 0x0000001d121cc210 */ /* 0x002fc80007f1e0ff */
[-C--:B------:R-:W-:Y:S01]  /*8ee0*/  @!P5 IADD3 R32, P2, R29, R4.reuse, RZ ;  /* 0x000000041d20d210 */ /* 0x080fe20007f5e0ff */
[C---:B------:R-:W-:Y:S01]  /*8ef0*/  @!P4 IMAD.X R29, R0.reuse, 0x1, R5, P0 ;  /* 0x00000001001dc824 */ /* 0x040fe200000e0605 */
[----:B------:R-:W-:Y:S02]  /*8f00*/  @!P5 IADD3 R34, P3, R21, R4, RZ ;  /* 0x000000041522d210 */ /* 0x000fe40007f7e0ff */
[----:B------:R-:W-:Y:S02]  /*8f10*/  @!P5 SHF.R.S32.HI R4, RZ, 0x1f, R4 ;  /* 0x0000001fff04d819 */ /* 0x000fe40000011404 */
[----:B------:R0:W5:Y:S03]  /*8f20*/  @!P4 LD.E.128 R12, desc[UR42][R28.64] ;  /* 0x0000002a1c0cc980 */ /* 0x000166000c101d00 */
[--C-:B------:R-:W-:Y:S02]  /*8f30*/  @!P5 IMAD.X R33, R0, 0x1, R4.reuse, P2 ;  /* 0x000000010021d824 */ /* 0x100fe400010e0604 */
[----:B------:R-:W-:Y:S01]  /*8f40*/  @!P5 IMAD.X R35, R3, 0x1, R4, P3 ;  /* 0x000000010323d824 */ /* 0x000fe200018e0604 */
[----:B------:R-:W-:-:S02]  /*8f50*/  CS2R R4, SRZ ;  /* 0x0000000000047805 */ /* 0x000fc4000001ff00 */
[----:B------:R0:W5:Y:S04]  /*8f60*/  @!P5 LD.E.128 R24, desc[UR42][R32.64] ;  /* 0x0000002a2018d980 */ /* 0x000168000c101d00 */
[----:B------:R0:W5:Y:S04]  /*8f70*/  @!P4 LD.E.128 R4, desc[UR42][R30.64] ;  /* 0x0000002a1e04c980 */ /* 0x000168000c101d00 */
[----:B------:R0:W5:Y:S02]  /*8f80*/  @!P5 LD.E.128 R8, desc[UR42][R34.64] ;  /* 0x0000002a2208d980 */ /* 0x000164000c101d00 */
.L_x_8845:
[----:B------:R-:W-:Y:S05]  /*8f90*/  BSYNC B1 ;  /* 0x0000000000017941 */ /* 0x000fea0003800000 */
.L_x_8844:
[----:B---3--:R-:W3:Y:S01]  /*8fa0*/  LDL.LU R0, [R1+0x14] ;  /* 0x0000140001007983 */ /* 0x008ee20000300800 */
[----:B------:R-:W1:Y:S01]  /*8fb0*/  SYNCS.PHASECHK.TRANS64.TRYWAIT P0, [R16+URZ+0x19c00], R37 ;  /* 0x019c0025100075a7 */ /* 0x000e62000800017f */
[----:B------:R-:W-:Y:S01]  /*8fc0*/  BSSY B1, `(.L_x_8846) ;  /* 0x0000005000017945 */ /* 0x000fe20003800000 */
[----:B---3--:R-:W-:-:S05]  /*8fd0*/  IMAD R0, R0, -0xc0, R39 ;  /* 0xffffff4000007824 */ /* 0x008fca00078e0227 */
[----:B----4-:R-:W-:-:S04]  /*8fe0*/  VIMNMX R3, R0, 0xc0, PT ;  /* 0x000000c000037848 */ /* 0x010fc80003fe0100 */
[----:B------:R-:W-:Y:S01]  /*8ff0*/  ISETP.GE.AND P1, PT, R22, R3, PT ;  /* 0x000000031600720c */ /* 0x000fe20003f26270 */
[----:B-1----:R-:W-:-:S12]  /*9000*/  @!P0 BRA `(.L_x_8847) ;  /* 0x000000f800dc8947 */ /* 0x002fd80003800000 */
.L_x_9043:
[----:B------:R-:W-:Y:S05]  /*9010*/  BSYNC B1 ;  /* 0x0000000000017941 */ /* 0x000fea0003800000 */
.L_x_8846:
[----:B------:R-:W-:Y:S05]  /*9020*/  @P1 BRA `(.L_x_8838) ;  /* 0x0000002000041947 */ /* 0x000fea0003800000 */
[----:B------:R3:W5:Y:S01]  /*9030*/  LDL R62, [R1+0xc] ;  /* 0x00000c00013e7983 */ /* 0x0007620000100800 */
[----:B------:R-:W4:Y:S01]  /*9040*/  LDC R3, c[0x0][0x3f4] ;  /* 0x0000fd00ff037b82 */ /* 0x000f220000000800 */
[C---:B------:R-:W-:Y:S01]  /*9050*/  VIADD R0, R18.reuse, 0x20 ;  /* 0x0000002012007836 */ /* 0x040fe20000000000 */
[----:B------:R-:W-:Y:S01]  /*9060*/  BSSY B1, `(.L_x_8848) ;  /* 0x00000fe000017945 */ /* 0x000fe20003800000 */
[----:B------:R-:W-:Y:S02]  /*9070*/  SHF.R.U32.HI R61, RZ, 0x3, R156 ;  /* 0x00000003ff3d7819 */ /* 0x000fe4000001169c */
[-C--:B----4-:R-:W-:Y:S02]  /*9080*/  ISETP.GE.AND P0, PT, R18, R3.reuse, PT ;  /* 0x000000031200720c */ /* 0x090fe40003f06270 */
[----:B------:R-:W-:-:S11]  /*9090*/  ISETP.GE.AND P1, PT, R0, R3, PT ;  /* 0x000000030000720c */ /* 0x000fd60003f26270 */
[----:B---3--:R-:W-:Y:S05]  /*90a0*/  @P0 BRA `(.L_x_8849) ;  /* 0x0000000c00e40947 */ /* 0x008fea0003800000 */
[----:B0-----:R-:W0:Y:S01]  /*90b0*/  S2R R30, SR_TID.X ;  /* 0x00000000001e7919 */ /* 0x001e220000002100 */
[----:B--2--5:R-:W-:Y:S02]  /*90c0*/  SHF.R.U32.HI R21, RZ, 0x8, R12 ;  /* 0x00000008ff157819 */ /* 0x024fe4000001160c */
[----:B------:R-:W-:Y:S02]  /*90d0*/  LOP3.LUT R0, R12, 0xff, RZ, 0xc0, !PT ;  /* 0x000000ff0c007812 */ /* 0x000fe400078ec0ff */
[----:B------:R-:W-:Y:S02]  /*90e0*/  LOP3.LUT R21, R21, 0xff, RZ, 0xc0, !PT ;  /* 0x000000ff15157812 */ /* 0x000fe400078ec0ff */
[----:B------:R-:W-:Y:S02]  /*90f0*/  SHF.R.U32.HI R29, RZ, 0x8, R13 ;  /* 0x00000008ff1d7819 */ /* 0x000fe4000001160d */
[----:B-1----:R-:W-:Y:S02]  /*9100*/  PRMT R37, R21, 0x7604, R0 ;  /* 0x0000760415257816 */ /* 0x002fe40000000000 */
[----:B------:R-:W-:-:S02]  /*9110*/  LOP3.LUT R28, R13, 0xff, RZ, 0xc0, !PT ;  /* 0x000000ff0d1c7812 */ /* 0x000fc400078ec0ff */
[----:B------:R-:W-:Y:S02]  /*9120*/  LOP3.LUT R29, R29, 0xff, RZ, 0xc0, !PT ;  /* 0x000000ff1d1d7812 */ /* 0x000fe400078ec0ff */
[----:B------:R-:W-:Y:S02]  /*9130*/  SHF.R.U32.HI R31, RZ, 0x8, R14 ;  /* 0x00000008ff1f7819 */ /* 0x000fe4000001160e */
[----:B------:R-:W-:Y:S02]  /*9140*/  PRMT R38, R29, 0x7604, R28 ;  /* 0x000076041d267816 */ /* 0x000fe4000000001c */
[----:B------:R-:W-:Y:S02]  /*9150*/  LOP3.LUT R31, R31, 0xff, RZ, 0xc0, !PT ;  /* 0x000000ff1f1f7812 */ /* 0x000fe400078ec0ff */
[----:B------:R-:W-:Y:S02]  /*9160*/  LOP3.LUT R28, R15, 0xff, RZ, 0xc0, !PT ;  /* 0x000000ff0f1c7812 */ /* 0x000fe400078ec0ff */
[----:B------:R-:W-:-:S02]  /*9170*/  SHF.R.U32.HI R42, RZ, 0x8, R5 ;  /* 0x00000008ff2a7819 */ /* 0x000fc40000011605 */
[----:B------:R-:W-:Y:S02]  /*9180*/  SHF.R.U32.HI R43, RZ, 0x8, R6 ;  /* 0x00000008ff2b7819 */ /* 0x000fe40000011606 */
[----:B------:R-:W-:Y:S02]  /*9190*/  SHF.R.U32.HI R47, RZ, 0x8, R7 ;  /* 0x00000008ff2f7819 */ /* 0x000fe40000011607 */
[----:B------:R-:W-:Y:S02]  /*91a0*/  LOP3.LUT R42, R42, 0xff, RZ, 0xc0, !PT ;  /* 0x000000ff2a2a7812 */ /* 0x000fe400078ec0ff */
[----:B------:R-:W-:Y:S01]  /*91b0*/  LOP3.LUT R44, R43, 0xff, RZ, 0xc0, !PT ;  /* 0x000000ff2b2c7812 */ /* 0x000fe200078ec0ff */
[----:B0-----:R-:W-:Y:S01]  /*91c0*/  VIADD R33, R30, 0xffffff80 ;  /* 0xffffff801e217836 */ /* 0x001fe20000000000 */
[----:B------:R-:W-:Y:S02]  /*91d0*/  LOP3.LUT R30, R14, 0xff, RZ, 0xc0, !PT ;  /* 0x000000ff0e1e7812 */ /* 0x000fe400078ec0ff */
[----:B------:R-:W-:-:S02]  /*91e0*/  LOP3.LUT R46, R7, 0xff, RZ, 0xc0, !PT ;  /* 0x000000ff072e7812 */ /* 0x000fc400078ec0ff */
[----:B------:R-:W-:Y:S02]  /*91f0*/  LEA.HI R32, R33, R33, RZ, 0x1 ;  /* 0x0000002121207211 */ /* 0x000fe400078f08ff */
[----:B------:R-:W-:Y:S02]  /*9200*/  PRMT R41, R31, 0x7604, R30 ;  /* 0x000076041f297816 */ /* 0x000fe4000000001e */
[----:B------:R-:W-:Y:S02]  /*9210*/  LOP3.LUT R32, R32, 0xfffffffe, RZ, 0xc0, !PT ;  /* 0xfffffffe20207812 */ /* 0x000fe400078ec0ff */
[----:B------:R-:W-:Y:S02]  /*9220*/  SHF.R.U32.HI R31, RZ, 0x8, R15 ;  /* 0x00000008ff1f7819 */ /* 0x000fe4000001160f */
[----:B------:R-:W-:Y:S01]  /*9230*/  LOP3.LUT R43, R47, 0xff, RZ, 0xc0, !PT ;  /* 0x000000ff2f2b7812 */ /* 0x000fe200078ec0ff */
[----:B------:R-:W-:Y:S01]  /*9240*/  IMAD.IADD R32, R33, 0x1, -R32 ;  /* 0x0000000121207824 */ /* 0x000fe200078e0a20 */
[----:B------:R-:W-:-:S02]  /*9250*/  LOP3.LUT R31, R31, 0xff, RZ, 0xc0, !PT ;  /* 0x000000ff1f1f7812 */ /* 0x000fc400078ec0ff */
[----:B------:R-:W-:Y:S02]  /*9260*/  PRMT R46, R43, 0x7604, R46 ;  /* 0x000076042b2e7816 */ /* 0x000fe4000000002e */
[----:B------:R-:W-:Y:S02]  /*9270*/  LEA.HI R0, R3, R32, RZ, 0x1c ;  /* 0x0000002003007211 */ /* 0x000fe400078fe0ff */
[----:B------:R-:W-:Y:S02]  /*9280*/  LOP3.LUT R32, R4, 0xff, RZ, 0xc0, !PT ;  /* 0x000000ff04207812 */ /* 0x000fe400078ec0ff */
[C---:B------:R-:W-:Y:S01]  /*9290*/  LEA.HI R21, R0.reuse, R0, RZ, 0x1 ;  /* 0x0000000000157211 */ /* 0x040fe200078f08ff */
[----:B------:R-:W-:Y:S01]  /*92a0*/  IMAD.SHL.U32 R29, R0, 0x10, RZ ;  /* 0x00000010001d7824 */ /* 0x000fe200078e00ff */
[----:B------:R-:W-:Y:S02]  /*92b0*/  SHF.R.U32.HI R0, RZ, 0x8, R4 ;  /* 0x00000008ff007819 */ /* 0x000fe40000011604 */
[----:B------:R-:W-:-:S02]  /*92c0*/  SHF.R.S32.HI R21, RZ, 0x1, R21 ;  /* 0x00000001ff157819 */ /* 0x000fc40000011415 */
[----:B------:R-:W-:Y:S02]  /*92d0*/  LOP3.LUT R29, R156, 0x10, R29, 0xf8, !PT ;  /* 0x000000109c1d7812 */ /* 0x000fe400078ef81d */
[----:B------:R-:W-:Y:S01]  /*92e0*/  LOP3.LUT R33, R0, 0xff, RZ, 0xc0, !PT ;  /* 0x000000ff00217812 */ /* 0x000fe200078ec0ff */
[----:B------:R-:W-:Y:S01]  /*92f0*/  IMAD R21, R21, 0x1800, R62 ;  /* 0x0000180015157824 */ /* 0x000fe200078e023e */
[----:B------:R-:W-:Y:S02]  /*9300*/  LOP3.LUT R0, R29, R61, RZ, 0x3c, !PT ;  /* 0x0000003d1d007212 */ /* 0x000fe400078e3cff */
[----:B------:R-:W-:Y:S02]  /*9310*/  PRMT R40, R31, 0x7604, R28 ;  /* 0x000076041f287816 */ /* 0x000fe4000000001c */
[----:B------:R-:W-:Y:S01]  /*9320*/  IADD3 R0, R16, R21, R0 ;  /* 0x0000001510007210 */ /* 0x000fe20007ffe000 */
[----:B------:R-:W0:Y:S01]  /*9330*/  LDS.128 R28, [R20+0xf000] ;  /* 0x00f00000141c7984 */ /* 0x000e220000000c00 */
[----:B------:R-:W-:-:S02]  /*9340*/  PRMT R45, R33, 0x7604, R32 ;  /* 0x00007604212d7816 */ /* 0x000fc40000000020 */
[----:B------:R-:W-:Y:S01]  /*9350*/  LOP3.LUT R21, R5, 0xff, RZ, 0xc0, !PT ;  /* 0x000000ff05157812 */ /* 0x000fe200078ec0ff */
[----:B------:R-:W1:Y:S01]  /*9360*/  LDS.128 R32, [R0+0xf000] ;  /* 0x00f0000000207984 */ /* 0x000e620000000c00 */
[----:B------:R-:W-:Y:S02]  /*9370*/  SHF.R.U32.HI R47, RZ, 0x10, R5 ;  /* 0x00000010ff2f7819 */ /* 0x000fe40000011605 */
[----:B------:R-:W-:Y:S02]  /*9380*/  PRMT R42, R42, 0x7604, R21 ;  /* 0x000076042a2a7816 */ /* 0x000fe40000000015 */
[----:B------:R-:W-:Y:S01]  /*9390*/  SHF.R.U32.HI R21, RZ, 0x10, R13 ;  /* 0x00000010ff157819 */ /* 0x000fe2000001160d */
[----:B------:R-:W-:Y:S01]  /*93a0*/  IMAD.U32 R47, R47, 0x10000, RZ ;  /* 0x000100002f2f7824 */ /* 0x000fe200078e00ff */
[----:B------:R-:W-:Y:S02]  /*93b0*/  SHF.R.U32.HI R43, RZ, 0x10, R15 ;  /* 0x00000010ff2b7819 */ /* 0x000fe4000001160f */
[----:B------:R-:W-:Y:S01]  /*93c0*/  LOP3.LUT R39, R6, 0xff, RZ, 0xc0, !PT ;  /* 0x000000ff06277812 */ /* 0x000fe200078ec0ff */
[----:B------:R-:W-:Y:S01]  /*93d0*/  IMAD.U32 R21, R21, 0x10000, RZ ;  /* 0x0001000015157824 */ /* 0x000fe200078e00ff */
[----:B------:R-:W-:Y:S01]  /*93e0*/  LOP3.LUT R47, R42, 0xff0000, R47, 0xf8, !PT ;  /* 0x00ff00002a2f7812 */ /* 0x000fe200078ef82f */
[----:B------:R-:W-:Y:S01]  /*93f0*/  IMAD.U32 R43, R43, 0x10000, RZ ;  /* 0x000100002b2b7824 */ /* 0x000fe200078e00ff */
[----:B------:R-:W-:-:S02]  /*9400*/  PRMT R49, R44, 0x7604, R39 ;  /* 0x000076042c317816 */ /* 0x000fc40000000027 */
[----:B------:R-:W-:Y:S02]  /*9410*/  LOP3.LUT R39, R38, 0xff0000, R21, 0xf8, !PT ;  /* 0x00ff000026277812 */ /* 0x000fe400078ef815 */
[----:B------:R-:W-:Y:S02]  /*9420*/  LOP3.LUT R43, R40, 0xff0000, R43, 0xf8, !PT ;  /* 0x00ff0000282b7812 */ /* 0x000fe400078ef82b */
[----:B------:R-:W-:Y:S02]  /*9430*/  LOP3.LUT R21, R37, 0xff0000, R12, 0xf8, !PT ;  /* 0x00ff000025157812 */ /* 0x000fe400078ef80c */
[----:B------:R-:W-:Y:S02]  /*9440*/  LOP3.LUT R44, R39, 0xff000000, R13, 0xf8, !PT ;  /* 0xff000000272c7812 */ /* 0x000fe400078ef80d */
[----:B------:R-:W-:Y:S02]  /*9450*/  SHF.R.U32.HI R51, RZ, 0x10, R7 ;  /* 0x00000010ff337819 */ /* 0x000fe40000011607 */
[----:B------:R-:W-:-:S02]  /*9460*/  LOP3.LUT R41, R41, 0xff0000, R14, 0xf8, !PT ;  /* 0x00ff000029297812 */ /* 0x000fc400078ef80e */
        /* <DEDUP_REMOVED lines=9> */
[-C--:B0-----:R-:W-:Y:S02]  /*9500*/  F2FP.F16.E4M3.UNPACK_B R14, R28.reuse ;  /* 0x0000001cff0e723e */ /* 0x081fe400020006ff */
[----:B------:R-:W-:Y:S02]  /*9510*/  F2FP.F16.E4M3.UNPACK_B R37, R28.H1 ;  /* 0x0000001cff25723e */ /* 0x000fe400030006ff */
[-C--:B------:R-:W-:Y:S02]  /*9520*/  F2FP.F16.E4M3.UNPACK_B R38, R29.reuse ;  /* 0x0000001dff26723e */ /* 0x080fe400020006ff */
[----:B------:R-:W-:-:S02]  /*9530*/  F2FP.F16.E4M3.UNPACK_B R39, R29.H1 ;  /* 0x0000001dff27723e */ /* 0x000fc400030006ff */
[----:B------:R-:W-:Y:S01]  /*9540*/  F2FP.F16.E4M3.UNPACK_B R49, R48 ;  /* 0x00000030ff31723e */ /* 0x000fe200020006ff */
[--C-:B------:R-:W-:Y:S01]  /*9550*/  HADD2.F32 R13, -RZ, R38.reuse.H0_H0 ;  /* 0x20000026ff0d7230 */ /* 0x100fe20000004100 */
[----:B-1----:R-:W-:Y:S01]  /*9560*/  F2FP.F16.E4M3.UNPACK_B R28, R33 ;  /* 0x00000021ff1c723e */ /* 0x002fe200020006ff */
[----:B------:R-:W-:Y:S01]  /*9570*/  HADD2.F32 R38, -RZ, R38.H1_H1 ;  /* 0x30000026ff267230 */ /* 0x000fe20000004100 */
[----:B------:R-:W-:Y:S01]  /*9580*/  F2FP.F16.E4M3.UNPACK_B R29, R44 ;  /* 0x0000002cff1d723e */ /* 0x000fe200020006ff */
[--C-:B------:R-:W-:Y:S01]  /*9590*/  HADD2.F32 R50, -RZ, R49.reuse.H0_H0 ;  /* 0x20000031ff327230 */ /* 0x100fe20000004100 */
[----:B------:R-:W-:Y:S01]  /*95a0*/  LOP3.LUT R51, R46, 0xff0000, R51, 0xf8, !PT ;  /* 0x00ff00002e337812 */ /* 0x000fe200078ef833 */
[--C-:B------:R-:W-:Y:S01]  /*95b0*/  HADD2.F32 R6, -RZ, R28.reuse.H0_H0 ;  /* 0x2000001cff067230 */ /* 0x100fe20000004100 */
[-C--:B------:R-:W-:Y:S01]  /*95c0*/  F2FP.F16.E4M3.UNPACK_B R40, R31.reuse ;  /* 0x0000001fff28723e */ /* 0x080fe200020006ff */
[----:B------:R-:W-:Y:S01]  /*95d0*/  HADD2.F32 R49, -RZ, R49.H1_H1 ;  /* 0x30000031ff317230 */ /* 0x000fe20000004100 */
[----:B------:R-:W-:Y:S01]  /*95e0*/  F2FP.F16.E4M3.UNPACK_B R46, R31.H1 ;  /* 0x0000001fff2e723e */ /* 0x000fe200030006ff */
[----:B------:R-:W-:Y:S01]  /*95f0*/  HADD2.F32 R31, -RZ, R29.H0_H0 ;  /* 0x2000001dff1f7230 */ /* 0x000fe20000004100 */
[----:B------:R-:W-:Y:S01]  /*9600*/  F2FP.F16.E4M3.UNPACK_B R41, R33.H1 ;  /* 0x00000021ff29723e */ /* 0x000fe200030006ff */
[----:B------:R-:W-:Y:S01]  /*9610*/  HADD2.F32 R28, -RZ, R28.H1_H1 ;  /* 0x3000001cff1c7230 */ /* 0x000fe20000004100 */
[----:B------:R-:W-:-:S02]  /*9620*/  F2FP.F16.E4M3.UNPACK_B R33, R32 ;  /* 0x00000020ff21723e */ /* 0x000fc400020006ff */
[----:B------:R-:W-:Y:S01]  /*9630*/  F2FP.F16.E4M3.UNPACK_B R43, R32.H1 ;  /* 0x00000020ff2b723e */ /* 0x000fe200030006ff */
[----:B------:R-:W-:Y:S01]  /*9640*/  FMUL.FTZ R32, R6, R50 ;  /* 0x0000003206207220 */ /* 0x000fe20000410000 */
[----:B------:R-:W-:Y:S01]  /*9650*/  F2FP.F16.E4M3.UNPACK_B R42, R35 ;  /* 0x00000023ff2a723e */ /* 0x000fe200020006ff */
[----:B------:R-:W-:Y:S01]  /*9660*/  FMUL.FTZ R53, R28, R49 ;  /* 0x000000311c357220 */ /* 0x000fe20000410000 */
[----:B------:R-:W-:Y:S01]  /*9670*/  F2FP.F16.E4M3.UNPACK_B R47, R35.H1 ;  /* 0x00000023ff2f723e */ /* 0x000fe200030006ff */
[-C--:B------:R-:W-:Y:S01]  /*9680*/  FMUL.FTZ R35, R6, R31.reuse ;  /* 0x0000001f06237220 */ /* 0x080fe20000410000 */
[----:B------:R-:W-:Y:S01]  /*9690*/  F2FP.F16.E4M3.UNPACK_B R48, R48.H1 ;  /* 0x00000030ff30723e */ /* 0x000fe200030006ff */
[C---:B------:R-:W-:Y:S01]  /*96a0*/  FFMA.FTZ R6, R13.reuse, R31, -R32 ;  /* 0x0000001f0d067223 */ /* 0x040fe20000010820 */
[----:B------:R-:W-:Y:S01]  /*96b0*/  F2FP.F16.E4M3.UNPACK_B R44, R44.H1 ;  /* 0x0000002cff2c723e */ /* 0x000fe200030006ff */
[----:B------:R-:W-:Y:S01]  /*96c0*/  FFMA.FTZ R13, R13, R50, R35 ;  /* 0x000000320d0d7223 */ /* 0x000fe20000010023 */
[----:B------:R-:W-:Y:S01]  /*96d0*/  HADD2.F32 R31, -RZ, R29.H1_H1 ;  /* 0x3000001dff1f7230 */ /* 0x000fe20000004100 */
[----:B------:R-:W-:Y:S01]  /*96e0*/  LOP3.LUT R51, R51, 0xff000000, R7, 0xf8, !PT ;  /* 0xff00000033337812 */ /* 0x000fe200078ef807 */
[----:B------:R-:W-:Y:S01]  /*96f0*/  HADD2.F32 R50, -RZ, R48.H0_H0 ;  /* 0x20000030ff327230 */ /* 0x000fe20000004100 */
[----:B------:R-:W-:Y:S01]  /*9700*/  F2FP.F16.E4M3.UNPACK_B R7, R34 ;  /* 0x00000022ff07723e */ /* 0x000fe200020006ff */
[----:B------:R-:W-:-:S02]  /*9710*/  HADD2.F32 R29, -RZ, R41.H0_H0 ;  /* 0x20000029ff1d7230 */ /* 0x000fc40000004100 */
[----:B------:R-:W-:Y:S01]  /*9720*/  FMUL.FTZ R28, R28, R31 ;  /* 0x0000001f1c1c7220 */ /* 0x000fe20000410000 */
[----:B------:R-:W-:Y:S01]  /*9730*/  HADD2.F32 R35, -RZ, R44.H0_H0 ;  /* 0x2000002cff237230 */ /* 0x000fe20000004100 */
[----:B------:R-:W-:Y:S01]  /*9740*/  F2FP.F16.E4M3.UNPACK_B R52, R51 ;  /* 0x00000033ff34723e */ /* 0x000fe200020006ff */
[----:B------:R-:W-:Y:S02]  /*9750*/  HADD2.F32 R32, -RZ, R39.H0_H0 ;  /* 0x20000027ff207230 */ /* 0x000fe40000004100 */
[CC--:B------:R-:W-:Y:S01]  /*9760*/  FMUL.FTZ R55, R29.reuse, R50.reuse ;  /* 0x000000321d377220 */ /* 0x0c0fe20000410000 */
[----:B------:R-:W-:Y:S02]  /*9770*/  HADD2.F32 R41, -RZ, R41.H1_H1 ;  /* 0x30000029ff297230 */ /* 0x000fe40000004100 */
[----:B------:R-:W-:Y:S01]  /*9780*/  FMUL.FTZ R57, R29, R35 ;  /* 0x000000231d397220 */ /* 0x000fe20000410000 */
[----:B------:R-:W-:Y:S01]  /*9790*/  FFMA.FTZ R29, R38, R31, -R53 ;  /* 0x0000001f261d7223 */ /* 0x000fe20000010835 */
[----:B------:R-:W-:Y:S01]  /*97a0*/  FFMA.FTZ R31, R32, R35, -R55 ;  /* 0x00000023201f7223 */ /* 0x000fe20000010837 */
[----:B------:R-:W-:Y:S01]  /*97b0*/  FFMA.FTZ R28, R38, R49, R28 ;  /* 0x00000031261c7223 */ /* 0x000fe2000001001c */
[----:B------:R-:W-:Y:S01]  /*97c0*/  FFMA.FTZ R32, R32, R50, R57 ;  /* 0x0000003220207223 */ /* 0x000fe20000010039 */
        /* <DEDUP_REMOVED lines=18> */
[----:B------:R-:W-:Y:S01]  /*98f0*/  F2FP.F16.E4M3.UNPACK_B R54, R51.H1 ;  /* 0x00000033ff36723e */ /* 0x000fe200030006ff */
[----:B------:R-:W-:Y:S01]  /*9900*/  HADD2.F32 R49, -RZ, R48.H1_H1 ;  /* 0x30000030ff317230 */ /* 0x000fe20000004100 */
[----:B------:R-:W-:Y:S01]  /*9910*/  F2FP.F16.E4M3.UNPACK_B R48, R45.H1 ;  /* 0x0000002dff30723e */ /* 0x000fe200030006ff */
[----:B------:R-:W-:Y:S02]  /*9920*/  HADD2.F32 R51, -RZ, R52.H1_H1 ;  /* 0x30000034ff337230 */ /* 0x000fe40000004100 */
[----:B------:R-:W-:Y:S01]  /*9930*/  FFMA.FTZ R35, R35, R53, R58 ;  /* 0x0000003523237223 */ /* 0x000fe2000001003a */
[----:B------:R-:W-:Y:S02]  /*9940*/  HADD2.F32 R52, -RZ, R54.H0_H0 ;  /* 0x20000036ff347230 */ /* 0x000fe40000004100 */
[----:B------:R-:W-:Y:S01]  /*9950*/  FMUL.FTZ R56, R42, R49 ;  /* 0x000000312a387220 */ /* 0x000fe20000410000 */
[----:B------:R-:W-:-:S02]  /*9960*/  HADD2.F32 R44, -RZ, R47.H0_H0 ;  /* 0x2000002fff2c7230 */ /* 0x000fc40000004100 */
[----:B------:R-:W-:Y:S01]  /*9970*/  FMUL.FTZ R53, R42, R51 ;  /* 0x000000332a357220 */ /* 0x000fe20000410000 */
[----:B------:R-:W-:Y:S01]  /*9980*/  HADD2.F32 R50, -RZ, R48.H0_H0 ;  /* 0x20000030ff327230 */ /* 0x000fe20000004100 */
[----:B------:R-:W-:Y:S01]  /*9990*/  F2FP.F16.E4M3.UNPACK_B R30, R30.H1 ;  /* 0x0000001eff1e723e */ /* 0x000fe200030006ff */
[----:B------:R-:W-:Y:S02]  /*99a0*/  HADD2.F32 R40, -RZ, R40.H1_H1 ;  /* 0x30000028ff287230 */ /* 0x000fe40000004100 */
[C---:B------:R-:W-:Y:S01]  /*99b0*/  FMUL.FTZ R58, R44.reuse, R52 ;  /* 0x000000342c3a7220 */ /* 0x040fe20000410000 */
[--C-:B------:R-:W-:Y:S02]  /*99c0*/  HADD2.F32 R45, -RZ, R46.reuse.H0_H0 ;  /* 0x2000002eff2d7230 */ /* 0x100fe40000004100 */
[-C--:B------:R-:W-:Y:S01]  /*99d0*/  FMUL.FTZ R55, R44, R50.reuse ;  /* 0x000000322c377220 */ /* 0x080fe20000410000 */
[----:B------:R-:W-:Y:S02]  /*99e0*/  HADD2.F32 R46, -RZ, R46.H1_H1 ;  /* 0x3000002eff2e7230 */ /* 0x000fe40000004100 */
[C---:B------:R-:W-:Y:S01]  /*99f0*/  FFMA.FTZ R42, R40.reuse, R49, -R53 ;  /* 0x00000031282a7223 */ /* 0x040fe20000010835 */
[----:B------:R-:W-:Y:S01]  /*9a00*/  FFMA.FTZ R40, R40, R51, R56 ;  /* 0x0000003328287223 */ /* 0x000fe20000010038 */
[C---:B------:R-:W-:Y:S01]  /*9a10*/  FFMA.FTZ R44, R45.reuse, R50, -R58 ;  /* 0x000000322d2c7223 */ /* 0x040fe2000001083a */
[----:B------:R-:W-:Y:S01]  /*9a20*/  F2FP.F16.E4M3.UNPACK_B R53, R15.H1 ;  /* 0x0000000fff35723e */ /* 0x000fe200030006ff */
[----:B------:R-:W-:Y:S01]  /*9a30*/  FFMA.FTZ R45, R45, R52, R55 ;  /* 0x000000342d2d7223 */ /* 0x000fe20000010037 */
[----:B------:R-:W-:Y:S01]  /*9a40*/  F2FP.F16.E4M3.UNPACK_B R50, R21.H1 ;  /* 0x00000015ff32723e */ /* 0x000fe200030006ff */
[----:B------:R-:W-:Y:S01]  /*9a50*/  HADD2.F32 R51, -RZ, R48.H1_H1 ;  /* 0x30000030ff337230 */ /* 0x000fe20000004100 */
[----:B------:R-:W-:Y:S01]  /*9a60*/  F2FP.SATFINITE.E4M3.F32.PACK_AB_MERGE_C R32, R41, R32, RZ ;  /* 0x000000202920723e */ /* 0x000fe200048070ff */
[----:B------:R-:W-:-:S02]  /*9a70*/  HADD2.F32 R55, -RZ, R54.H1_H1 ;  /* 0x30000036ff377230 */ /* 0x000fc40000004100 */
[----:B------:R-:W-:Y:S01]  /*9a80*/  HADD2.F32 R48, -RZ, R47.H1_H1 ;  /* 0x3000002fff307230 */ /* 0x000fe20000004100 */
[----:B------:R-:W-:Y:S01]  /*9a90*/  F2FP.SATFINITE.E4M3.F32.PACK_AB_MERGE_C R13, R28, R13, R32 ;  /* 0x0000000d1c0d723e */ /* 0x000fe20004807020 */
[----:B------:R-:W-:Y:S02]  /*9aa0*/  HADD2.F32 R54, -RZ, R53.H0_H0 ;  /* 0x20000035ff367230 */ /* 0x000fe40000004100 */
        /* <DEDUP_REMOVED lines=8> */
[C---:B------:R-:W-:Y:S01]  /*9b30*/  FFMA.FTZ R47, R46.reuse, R51, -R59 ;  /* 0x000000332e2f7223 */ /* 0x040fe2000001083b */
[----:B------:R-:W-:Y:S01]  /*9b40*/  FFMA.FTZ R46, R46, R55, R56 ;  /* 0x000000372e2e7223 */ /* 0x000fe20000010038 */
[----:B------:R-:W-:Y:S02]  /*9b50*/  HADD2.F32 R56, -RZ, R53.H1_H1 ;  /* 0x30000035ff387230 */ /* 0x000fe40000004100 */
[----:B------:R-:W-:Y:S01]  /*9b60*/  FFMA.FTZ R48, R49, R52, -R48 ;  /* 0x0000003431307223 */ /* 0x000fe20000010830 */
[----:B------:R-:W-:Y:S01]  /*9b70*/  HADD2.F32 R52, -RZ, R50.H1_H1 ;  /* 0x30000032ff347230 */ /* 0x000fe20000004100 */
[----:B------:R-:W-:Y:S01]  /*9b80*/  F2FP.F16.E4M3.UNPACK_B R51, R15 ;  /* 0x0000000fff33723e */ /* 0x000fe200020006ff */
[----:B------:R-:W-:Y:S01]  /*9b90*/  HADD2.F32 R37, -RZ, R37.H1_H1 ;  /* 0x30000025ff257230 */ /* 0x000fe20000004100 */
[----:B------:R-:W-:Y:S01]  /*9ba0*/  F2FP.F16.E4M3.UNPACK_B R50, R21 ;  /* 0x00000015ff32723e */ /* 0x000fe200020006ff */
        /* <DEDUP_REMOVED lines=14> */
[----:B------:R-:W-:Y:S01]  /*9c90*/  F2FP.F16.E4M3.UNPACK_B R21, R12.H1 ;  /* 0x0000000cff15723e */ /* 0x000fe200030006ff */
[----:B------:R-:W-:-:S02]  /*9ca0*/  HADD2.F32 R50, -RZ, R50.H1_H1 ;  /* 0x30000032ff327230 */ /* 0x000fc40000004100 */
[-C--:B------:R-:W-:Y:S01]  /*9cb0*/  FMUL.FTZ R43, R33, R51.reuse ;  /* 0x00000033212b7220 */ /* 0x080fe20000410000 */
        /* <DEDUP_REMOVED lines=24> */
[----:B------:R-:W-:Y:S02]  /*9e40*/  HADD2.F32 R14, -RZ, R12.H1_H1 ;  /* 0x3000000cff0e7230 */ /* 0x000fe40000004100 */
[----:B------:R-:W-:Y:S01]  /*9e50*/  FFMA.FTZ R52, R30, R37, R34 ;  /* 0x000000251e347223 */ /* 0x000fe20000010022 */
[--C-:B------:R-:W-:Y:S02]  /*9e60*/  HADD2.F32 R12, -RZ, R7.reuse.H0_H0 ;  /* 0x20000007ff0c7230 */ /* 0x100fe40000004100 */
[--C-:B------:R-:W-:Y:S01]  /*9e70*/  HADD2.F32 R30, -RZ, R4.reuse.H1_H1 ;  /* 0x30000004ff1e7230 */ /* 0x100fe20000004100 */
[----:B------:R-:W-:Y:S01]  /*9e80*/  F2FP.SATFINITE.E4M3.F32.PACK_AB_MERGE_C R50, R50, R57, RZ ;  /* 0x000000393232723e */ /* 0x000fe200048070ff */
[----:B------:R-:W-:Y:S01]  /*9e90*/  HADD2.F32 R7, -RZ, R7.H1_H1 ;  /* 0x30000007ff077230 */ /* 0x000fe20000004100 */
[----:B------:R-:W-:Y:S01]  /*9ea0*/  F2FP.SATFINITE.E4M3.F32.PACK_AB_MERGE_C R43, R52, R43, RZ ;  /* 0x0000002b342b723e */ /* 0x000fe200048070ff */
[----:B------:R-:W-:-:S02]  /*9eb0*/  HADD2.F32 R21, -RZ, R4.H0_H0 ;  /* 0x20000004ff157230 */ /* 0x000fc40000004100 */
[--C-:B------:R-:W-:Y:S02]  /*9ec0*/  HADD2.F32 R4, -RZ, R5.reuse.H0_H0 ;  /* 0x20000005ff047230 */ /* 0x100fe40000004100 */
[C---:B------:R-:W-:Y:S01]  /*9ed0*/  FMUL.FTZ R34, R7.reuse, R30 ;  /* 0x0000001e07227220 */ /* 0x040fe20000410000 */
[----:B------:R-:W-:Y:S02]  /*9ee0*/  HADD2.F32 R5, -RZ, R5.H1_H1 ;  /* 0x30000005ff057230 */ /* 0x000fe40000004100 */
[C---:B------:R-:W-:Y:S01]  /*9ef0*/  FMUL.FTZ R33, R12.reuse, R21 ;  /* 0x000000150c217220 */ /* 0x040fe20000410000 */
[-C--:B------:R-:W-:Y:S01]  /*9f00*/  FMUL.FTZ R7, R7, R14.reuse ;  /* 0x0000000e07077220 */ /* 0x080fe20000410000 */
[-C--:B------:R-:W-:Y:S01]  /*9f10*/  FMUL.FTZ R12, R12, R15.reuse ;  /* 0x0000000f0c0c7220 */ /* 0x080fe20000410000 */
[C---:B------:R-:W-:Y:S02]  /*9f20*/  FFMA.FTZ R34, R5.reuse, R14, -R34 ;  /* 0x0000000e05227223 */ /* 0x040fe40000010822 */
        /* <DEDUP_REMOVED lines=17> */
.L_x_8849:
[----:B------:R-:W-:Y:S05]  /*a040*/  BSYNC B1 ;  /* 0x0000000000017941 */ /* 0x000fea0003800000 */
.L_x_8848:
[----:B------:R-:W-:Y:S05]  /*a050*/  @P1 BRA `(.L_x_8838) ;  /* 0x0000000c00f81947 */ /* 0x000fea0003800000 */
[----:B--2---:R-:W2:Y:S04]  /*a060*/  LDL R21, [R1+0x50] ;  /* 0x0000500001157983 */ /* 0x004ea80000100800 */
[----:B------:R-:W4:Y:S01]  /*a070*/  LDL R49, [R1+0x5c] ;  /* 0x00005c0001317983 */ /* 0x000f220000100800 */
[----:B---3-5:R-:W-:Y:S02]  /*a080*/  SHF.R.U32.HI R0, RZ, 0x8, R24 ;  /* 0x00000008ff007819 */ /* 0x028fe40000011618 */
[----:B------:R-:W-:Y:S02]  /*a090*/  LOP3.LUT R5, R24, 0xff, RZ, 0xc0, !PT ;  /* 0x000000ff18057812 */ /* 0x000fe400078ec0ff */
[----:B------:R-:W-:Y:S02]  /*a0a0*/  LOP3.LUT R0, R0, 0xff, RZ, 0xc0, !PT ;  /* 0x000000ff00007812 */ /* 0x000fe400078ec0ff */
[----:B------:R-:W-:-:S02]  /*a0b0*/  SHF.R.U32.HI R14, RZ, 0x8, R25 ;  /* 0x00000008ff0e7819 */ /* 0x000fc40000011619 */
[----:B------:R-:W-:Y:S02]  /*a0c0*/  PRMT R20, R0, 0x7604, R5 ;  /* 0x0000760400147816 */ /* 0x000fe40000000005 */
[----:B------:R-:W-:Y:S02]  /*a0d0*/  LOP3.LUT R7, R25, 0xff, RZ, 0xc0, !PT ;  /* 0x000000ff19077812 */ /* 0x000fe400078ec0ff */
[----:B------:R-:W-:Y:S02]  /*a0e0*/  SHF.R.U32.HI R6, RZ, 0x8, R27 ;  /* 0x00000008ff067819 */ /* 0x000fe4000001161b */
[----:B------:R-:W-:Y:S02]  /*a0f0*/  LOP3.LUT R0, R14, 0xff, RZ, 0xc0, !PT ;  /* 0x000000ff0e007812 */ /* 0x000fe400078ec0ff */
[----:B------:R-:W-:Y:S02]  /*a100*/  LOP3.LUT R13, R27, 0xff, RZ, 0xc0, !PT ;  /* 0x000000ff1b0d7812 */ /* 0x000fe400078ec0ff */
[----:B------:R-:W-:-:S02]  /*a110*/  LOP3.LUT R6, R6, 0xff, RZ, 0xc0, !PT ;  /* 0x000000ff06067812 */ /* 0x000fc400078ec0ff */
[----:B0-----:R-:W-:Y:S02]  /*a120*/  PRMT R28, R0, 0x7604, R7 ;  /* 0x00007604001c7816 */ /* 0x001fe40000000007 */
[----:B------:R-:W-:Y:S02]  /*a130*/  SHF.R.U32.HI R12, RZ, 0x8, R8 ;  /* 0x00000008ff0c7819 */ /* 0x000fe40000011608 */
[----:B------:R-:W-:Y:S02]  /*a140*/  PRMT R32, R6, 0x7604, R13 ;  /* 0x0000760406207816 */ /* 0x000fe4000000000d */
[----:B------:R-:W-:Y:S02]  /*a150*/  LOP3.LUT R15, R8, 0xff, RZ, 0xc0, !PT ;  /* 0x000000ff080f7812 */ /* 0x000fe400078ec0ff */
[----:B------:R-:W-:Y:S02]  /*a160*/  LOP3.LUT R12, R12, 0xff, RZ, 0xc0, !PT ;  /* 0x000000ff0c0c7812 */ /* 0x000fe400078ec0ff */
        /* <DEDUP_REMOVED lines=9> */
[----:B------:R-:W-:Y:S02]  /*a200*/  PRMT R35, R12, 0x7604, R15 ;  /* 0x000076040c237816 */ /* 0x000fe4000000000f */
[----:B------:R-:W-:Y:S02]  /*a210*/  PRMT R30, R4, 0x7604, R5 ;  /* 0x00007604041e7816 */ /* 0x000fe40000000005 */
[----:B------:R-:W-:Y:S02]  /*a220*/  SHF.R.U32.HI R29, RZ, 0x8, R11 ;  /* 0x00000008ff1d7819 */ /* 0x000fe4000001160b */
[----:B------:R-:W-:-:S02]  /*a230*/  LOP3.LUT R34, R11, 0xff, RZ, 0xc0, !PT ;  /* 0x000000ff0b227812 */ /* 0x000fc400078ec0ff */
[----:B------:R-:W-:-:S04]  /*a240*/  SHF.R.U32.HI R31, RZ, 0x10, R27 ;  /* 0x00000010ff1f7819 */ /* 0x000fc8000001161b */
[----:B------:R-:W-:-:S04]  /*a250*/  LOP3.LUT R31, R31, 0xff, RZ, 0xc0, !PT ;  /* 0x000000ff1f1f7812 */ /* 0x000fc800078ec0ff */
[----:B------:R-:W-:Y:S02]  /*a260*/  PRMT R31, R31, 0x7054, R32 ;  /* 0x000070541f1f7816 */ /* 0x000fe40000000020 */
[----:B------:R-:W-:-:S04]  /*a270*/  SHF.R.U32.HI R32, RZ, 0x10, R11 ;  /* 0x00000010ff207819 */ /* 0x000fc8000001160b */
[----:B------:R-:W-:Y:S02]  /*a280*/  LOP3.LUT R32, R32, 0xff, RZ, 0xc0, !PT ;  /* 0x000000ff20207812 */ /* 0x000fe400078ec0ff */
[----:B--2---:R-:W-:Y:S02]  /*a290*/  LEA.HI R3, R3, R21, RZ, 0x1c ;  /* 0x0000001503037211 */ /* 0x004fe400078fe0ff */
[----:B------:R-:W-:Y:S02]  /*a2a0*/  LOP3.LUT R21, R10, 0xff, RZ, 0xc0, !PT ;  /* 0x000000ff0a157812 */ /* 0x000fe400078ec0ff */
[C---:B------:R-:W-:Y:S01]  /*a2b0*/  LEA.HI R0, R3.reuse, R3, RZ, 0x1 ;  /* 0x0000000303007211 */ /* 0x040fe200078f08ff */
[----:B------:R-:W-:Y:S01]  /*a2c0*/  IMAD.SHL.U32 R3, R3, 0x10, RZ ;  /* 0x0000001003037824 */ /* 0x000fe200078e00ff */
[----:B-1----:R-:W-:Y:S01]  /*a2d0*/  PRMT R37, R14, 0x7604, R21 ;  /* 0x000076040e257816 */ /* 0x002fe20000000015 */
[----:B----4-:R-:W-:Y:S01]  /*a2e0*/  LDS.128 R4, [R49+0xf000] ;  /* 0x00f0000031047984 */ /* 0x010fe20000000c00 */
[----:B------:R-:W-:-:S02]  /*a2f0*/  SHF.R.S32.HI R0, RZ, 0x1, R0 ;  /* 0x00000001ff007819 */ /* 0x000fc40000011400 */
[----:B------:R-:W-:Y:S02]  /*a300*/  LOP3.LUT R3, R156, 0x10, R3, 0xf8, !PT ;  /* 0x000000109c037812 */ /* 0x000fe400078ef803 */
[----:B------:R-:W-:Y:S01]  /*a310*/  SHF.R.U32.HI R21, RZ, 0x10, R25 ;  /* 0x00000010ff157819 */ /* 0x000fe20000011619 */
[----:B------:R-:W-:Y:S01]  /*a320*/  IMAD R13, R0, 0x1800, R62 ;  /* 0x00001800000d7824 */ /* 0x000fe200078e023e */
[----:B------:R-:W-:Y:S02]  /*a330*/  LOP3.LUT R0, R3, R61, RZ, 0x3c, !PT ;  /* 0x0000003d03007212 */ /* 0x000fe400078e3cff */
[----:B------:R-:W-:Y:S02]  /*a340*/  LOP3.LUT R3, R29, 0xff, RZ, 0xc0, !PT ;  /* 0x000000ff1d037812 */ /* 0x000fe400078ec0ff */
[----:B------:R-:W-:Y:S02]  /*a350*/  IADD3 R0, R16, R13, R0 ;  /* 0x0000000d10007210 */ /* 0x000fe40007ffe000 */
[----:B------:R-:W-:-:S02]  /*a360*/  PRMT R41, R3, 0x7604, R34 ;  /* 0x0000760403297816 */ /* 0x000fc40000000022 */
[----:B------:R-:W-:Y:S01]  /*a370*/  SHF.R.U32.HI R3, RZ, 0x10, R24 ;  /* 0x00000010ff037819 */ /* 0x000fe20000011618 */
[----:B------:R-:W0:Y:S01]  /*a380*/  LDS.128 R12, [R0+0xf000] ;  /* 0x00f00000000c7984 */ /* 0x000e220000000c00 */
[----:B------:R-:W-:Y:S02]  /*a390*/  SHF.R.U32.HI R29, RZ, 0x10, R26 ;  /* 0x00000010ff1d7819 */ /* 0x000fe4000001161a */
        /* <DEDUP_REMOVED lines=12> */
[----:B------:R-:W-:Y:S02]  /*a460*/  PRMT R33, R20, 0x7054, R33 ;  /* 0x0000705414217816 */ /* 0x000fe40000000021 */
[----:B------:R-:W-:Y:S02]  /*a470*/  PRMT R35, R28, 0x7054, R35 ;  /* 0x000070541c237816 */ /* 0x000fe40000000023 */
[----:B------:R-:W-:Y:S02]  /*a480*/  LOP3.LUT R28, R21, 0xff000000, R25, 0xf8, !PT ;  /* 0xff000000151c7812 */ /* 0x000fe400078ef819 */
[----:B------:R-:W-:-:S02]  /*a490*/  PRMT R39, R30, 0x7054, R37 ;  /* 0x000070541e277816 */ /* 0x000fc40000000025 */
[----:B------:R-:W-:Y:S02]  /*a4a0*/  LOP3.LUT R21, R33, 0xff000000, R8, 0xf8, !PT ;  /* 0xff00000021157812 */ /* 0x000fe400078ef808 */
[----:B------:R-:W-:Y:S02]  /*a4b0*/  LOP3.LUT R33, R35, 0xff000000, R9, 0xf8, !PT ;  /* 0xff00000023217812 */ /* 0x000fe400078ef809 */
[----:B------:R-:W-:Y:S02]  /*a4c0*/  LOP3.LUT R8, R39, 0xff000000, R10, 0xf8, !PT ;  /* 0xff00000027087812 */ /* 0x000fe400078ef80a */
[----:B------:R-:W-:Y:S02]  /*a4d0*/  F2FP.F16.E4M3.UNPACK_B R39, R33 ;  /* 0x00000021ff27723e */ /* 0x000fe400020006ff */
[----:B0-----:R-:W-:Y:S02]  /*a4e0*/  F2FP.F16.E4M3.UNPACK_B R25, R13 ;  /* 0x0000000dff19723e */ /* 0x001fe400020006ff */
[----:B------:R-:W-:Y:S01]  /*a4f0*/  PRMT R41, R32, 0x7054, R41 ;  /* 0x0000705420297816 */ /* 0x000fe20000000029 */
[--C-:B------:R-:W-:Y:S01]  /*a500*/  HADD2.F32 R42, -RZ, R39.reuse.H0_H0 ;  /* 0x20000027ff2a7230 */ /* 0x100fe20000004100 */
[----:B------:R-:W-:Y:S01]  /*a510*/  LOP3.LUT R20, R3, 0xff000000, R24, 0xf8, !PT ;  /* 0xff00000003147812 */ /* 0x000fe200078ef818 */
[----:B------:R-:W-:Y:S01]  /*a520*/  HADD2.F32 R39, -RZ, R39.H1_H1 ;  /* 0x30000027ff277230 */ /* 0x000fe20000004100 */
[----:B------:R-:W-:-:S02]  /*a530*/  F2FP.F16.E4M3.UNPACK_B R32, R28 ;  /* 0x0000001cff20723e */ /* 0x000fc400020006ff */
[-C--:B------:R-:W-:Y:S02]  /*a540*/  F2FP.F16.E4M3.UNPACK_B R10, R5.reuse ;  /* 0x00000005ff0a723e */ /* 0x080fe400020006ff */
[----:B------:R-:W-:Y:S01]  /*a550*/  F2FP.F16.E4M3.UNPACK_B R24, R5.H1 ;  /* 0x00000005ff18723e */ /* 0x000fe200030006ff */
[--C-:B------:R-:W-:Y:S01]  /*a560*/  HADD2.F32 R5, -RZ, R25.reuse.H0_H0 ;  /* 0x20000019ff057230 */ /* 0x100fe20000004100 */
[----:B------:R-:W-:Y:S01]  /*a570*/  LOP3.LUT R37, R31, 0xff000000, R27, 0xf8, !PT ;  /* 0xff0000001f257812 */ /* 0x000fe200078ef81b */
[----:B------:R-:W-:Y:S01]  /*a580*/  HADD2.F32 R40, -RZ, R32.H0_H0 ;  /* 0x20000020ff287230 */ /* 0x000fe20000004100 */
[-C--:B------:R-:W-:Y:S01]  /*a590*/  F2FP.F16.E4M3.UNPACK_B R27, R12.reuse ;  /* 0x0000000cff1b723e */ /* 0x080fe200020006ff */
[----:B------:R-:W-:Y:S01]  /*a5a0*/  HADD2.F32 R9, -RZ, R10.H0_H0 ;  /* 0x2000000aff097230 */ /* 0x000fe20000004100 */
[----:B------:R-:W-:Y:S01]  /*a5b0*/  F2FP.F16.E4M3.UNPACK_B R34, R12.H1 ;  /* 0x0000000cff22723e */ /* 0x000fe200030006ff */
[----:B------:R-:W-:Y:S01]  /*a5c0*/  FMUL.FTZ R12, R5, R42 ;  /* 0x0000002a050c7220 */ /* 0x000fe20000410000 */
[----:B------:R-:W-:Y:S01]  /*a5d0*/  LOP3.LUT R3, R29, 0xff000000, R26, 0xf8, !PT ;  /* 0xff0000001d037812 */ /* 0x000fe200078ef81a */
[----:B------:R-:W-:Y:S01]  /*a5e0*/  HADD2.F32 R25, -RZ, R25.H1_H1 ;  /* 0x30000019ff197230 */ /* 0x000fe20000004100 */
[----:B------:R-:W-:Y:S01]  /*a5f0*/  F2FP.F16.E4M3.UNPACK_B R26, R13.H1 ;  /* 0x0000000dff1a723e */ /* 0x000fe200030006ff */
[-C--:B------:R-:W-:Y:S01]  /*a600*/  FMUL.FTZ R13, R5, R40.reuse ;  /* 0x00000028050d7220 */ /* 0x080fe20000410000 */
[C---:B------:R-:W-:Y:S01]  /*a610*/  FFMA.FTZ R5, R9.reuse, R40, -R12 ;  /* 0x0000002809057223 */ /* 0x040fe2000001080c */
[----:B------:R-:W-:Y:S01]  /*a620*/  F2FP.F16.E4M3.UNPACK_B R40, R33.H1 ;  /* 0x00000021ff28723e */ /* 0x000fe200030006ff */
[----:B------:R-:W-:Y:S01]  /*a630*/  HADD2.F32 R32, -RZ, R32.H1_H1 ;  /* 0x30000020ff207230 */ /* 0x000fe20000004100 */
[----:B------:R-:W-:Y:S01]  /*a640*/  F2FP.F16.E4M3.UNPACK_B R28, R28.H1 ;  /* 0x0000001cff1c723e */ /* 0x000fe200030006ff */
[----:B------:R-:W-:Y:S01]  /*a650*/  FFMA.FTZ R9, R9, R42, R13 ;  /* 0x0000002a09097223 */ /* 0x000fe2000001000d */
[----:B------:R-:W-:Y:S01]  /*a660*/  HADD2.F32 R12, -RZ, R26.H0_H0 ;  /* 0x2000001aff0c7230 */ /* 0x000fe20000004100 */
[----:B------:R-:W-:Y:S01]  /*a670*/  LOP3.LUT R43, R41, 0xff000000, R11, 0xf8, !PT ;  /* 0xff000000292b7812 */ /* 0x000fe200078ef80b */
[----:B------:R-:W-:-:S02]  /*a680*/  HADD2.F32 R33, -RZ, R40.H0_H0 ;  /* 0x20000028ff217230 */ /* 0x000fc40000004100 */
[C---:B------:R-:W-:Y:S01]  /*a690*/  FMUL.FTZ R41, R25.reuse, R39 ;  /* 0x0000002719297220 */ /* 0x040fe20000410000 */
[----:B------:R-:W-:Y:S01]  /*a6a0*/  HADD2.F32 R13, -RZ, R28.H0_H0 ;  /* 0x2000001cff0d7230 */ /* 0x000fe20000004100 */
[-C--:B------:R-:W-:Y:S01]  /*a6b0*/  F2FP.F16.E4M3.UNPACK_B R31, R15.reuse ;  /* 0x0000000fff1f723e */ /* 0x080fe200020006ff */
[----:B------:R-:W-:Y:S01]  /*a6c0*/  HADD2.F32 R10, -RZ, R10.H1_H1 ;  /* 0x3000000aff0a7230 */ /* 0x000fe20000004100 */
[----:B------:R-:W-:Y:S01]  /*a6d0*/  F2FP.F16.E4M3.UNPACK_B R38, R15.H1 ;  /* 0x0000000fff26723e */ /* 0x000fe200030006ff */
[-C--:B------:R-:W-:Y:S01]  /*a6e0*/  FMUL.FTZ R42, R25, R32.reuse ;  /* 0x00000020192a7220 */ /* 0x080fe20000410000 */
[----:B------:R-:W-:Y:S02]  /*a6f0*/  HADD2.F32 R15, -RZ, R24.H0_H0 ;  /* 0x20000018ff0f7230 */ /* 0x000fe40000004100 */
[C---:B------:R-:W-:Y:S01]  /*a700*/  FMUL.FTZ R44, R12.reuse, R33 ;  /* 0x000000210c2c7220 */ /* 0x040fe20000410000 */
[----:B------:R-:W-:Y:S01]  /*a710*/  FMUL.FTZ R46, R12, R13 ;  /* 0x0000000d0c2e7220 */ /* 0x000fe20000410000 */
[C---:B------:R-:W-:Y:S01]  /*a720*/  FFMA.FTZ R12, R10.reuse, R32, -R41 ;  /* 0x000000200a0c7223 */ /* 0x040fe20000010829 */
[----:B------:R-:W-:Y:S01]  /*a730*/  FFMA.FTZ R10, R10, R39, R42 ;  /* 0x000000270a0a7223 */ /* 0x000fe2000001002a */
[----:B------:R-:W-:Y:S01]  /*a740*/  F2FP.F16.E4M3.UNPACK_B R42, R43 ;  /* 0x0000002bff2a723e */ /* 0x000fe200020006ff */
[C---:B------:R-:W-:Y:S01]  /*a750*/  FFMA.FTZ R13, R15.reuse, R13, -R44 ;  /* 0x0000000d0f0d7223 */ /* 0x040fe2000001082c */
[----:B------:R-:W-:Y:S01]  /*a760*/  F2FP.F16.E4M3.UNPACK_B R32, R37 ;  /* 0x00000025ff20723e */ /* 0x000fe200020006ff */
[----:B------:R-:W-:Y:S01]  /*a770*/  FFMA.FTZ R15, R15, R33, R46 ;  /* 0x000000210f0f7223 */ /* 0x000fe2000001002e */
[----:B------:R-:W-:Y:S01]  /*a780*/  HADD2.F32 R41, -RZ, R40.H1_H1 ;  /* 0x30000028ff297230 */ /* 0x000fe20000004100 */
[----:B------:R-:W-:Y:S01]  /*a790*/  F2FP.F16.E4M3.UNPACK_B R30, R7 ;  /* 0x00000007ff1e723e */ /* 0x000fe200020006ff */
[----:B------:R-:W-:Y:S01]  /*a7a0*/  HADD2.F32 R26, -RZ, R26.H1_H1 ;  /* 0x3000001aff1a7230 */ /* 0x000fe20000004100 */
[----:B------:R-:W-:Y:S01]  /*a7b0*/  F2FP.F16.E4M3.UNPACK_B R37, R37.H1 ;  /* 0x00000025ff25723e */ /* 0x000fe200030006ff */
[----:B------:R-:W-:Y:S01]  /*a7c0*/  HADD2.F32 R33, -RZ, R28.H1_H1 ;  /* 0x3000001cff217230 */ /* 0x000fe20000004100 */
[----:B------:R-:W-:Y:S01]  /*a7d0*/  F2FP.F16.E4M3.UNPACK_B R35, R7.H1 ;  /* 0x00000007ff23723e */ /* 0x000fe200030006ff */
[----:B------:R-:W-:-:S02]  /*a7e0*/  HADD2.F32 R28, -RZ, R24.H1_H1 ;  /* 0x30000018ff1c7230 */ /* 0x000fc40000004100 */
[C---:B------:R-:W-:Y:S01]  /*a7f0*/  FMUL.FTZ R45, R26.reuse, R41 ;  /* 0x000000291a2d7220 */ /* 0x040fe20000410000 */
[----:B------:R-:W-:Y:S02]  /*a800*/  HADD2.F32 R40, -RZ, R42.H0_H0 ;  /* 0x2000002aff287230 */ /* 0x000fe40000004100 */
[----:B------:R-:W-:Y:S01]  /*a810*/  FMUL.FTZ R26, R26, R33 ;  /* 0x000000211a1a7220 */ /* 0x000fe20000410000 */
[----:B------:R-:W-:Y:S01]  /*a820*/  HADD2.F32 R24, -RZ, R31.H0_H0 ;  /* 0x2000001fff187230 */ /* 0x000fe20000004100 */
[-C--:B------:R-:W-:Y:S01]  /*a830*/  F2FP.F16.E4M3.UNPACK_B R29, R4.reuse.H1 ;  /* 0x00000004ff1d723e */ /* 0x080fe200030006ff */
[----:B------:R-:W-:Y:S01]  /*a840*/  HADD2.F32 R39, -RZ, R32.H0_H0 ;  /* 0x20000020ff277230 */ /* 0x000fe20000004100 */
[----:B------:R-:W-:Y:S01]  /*a850*/  F2FP.F16.E4M3.UNPACK_B R11, R4 ;  /* 0x00000004ff0b723e */ /* 0x000fe200020006ff */
[----:B------:R-:W-:Y:S02]  /*a860*/  HADD2.F32 R25, -RZ, R30.H0_H0 ;  /* 0x2000001eff197230 */ /* 0x000fe40000004100 */
[----:B------:R-:W-:Y:S01]  /*a870*/  FMUL.FTZ R44, R24, R40 ;  /* 0x00000028182c7220 */ /* 0x000fe20000410000 */
[----:B------:R-:W-:-:S02]  /*a880*/  HADD2.F32 R42, -RZ, R42.H1_H1 ;  /* 0x3000002aff2a7230 */ /* 0x000fc40000004100 */
[----:B------:R-:W-:Y:S01]  /*a890*/  FMUL.FTZ R47, R24, R39 ;  /* 0x00000027182f7220 */ /* 0x000fe20000410000 */
[C---:B------:R-:W-:Y:S01]  /*a8a0*/  FFMA.FTZ R24, R28.reuse, R33, -R45 ;  /* 0x000000211c187223 */ /* 0x040fe2000001082d */
[----:B------:R-:W-:Y:S01]  /*a8b0*/  FFMA.FTZ R28, R28, R41, R26 ;  /* 0x000000291c1c7223 */ /* 0x000fe2000001001a */
[----:B------:R-:W-:Y:S01]  /*a8c0*/  F2FP.F16.E4M3.UNPACK_B R41, R43.H1 ;  /* 0x0000002bff29723e */ /* 0x000fe200030006ff */
[C---:B------:R-:W-:Y:S01]  /*a8d0*/  FFMA.FTZ R26, R25.reuse, R39, -R44 ;  /* 0x00000027191a7223 */ /* 0x040fe2000001082c */
[----:B------:R-:W-:Y:S02]  /*a8e0*/  HADD2.F32 R39, -RZ, R32.H1_H1 ;  /* 0x30000020ff277230 */ /* 0x000fe40000004100 */
[----:B------:R-:W-:Y:S01]  /*a8f0*/  FFMA.FTZ R25, R25, R40, R47 ;  /* 0x0000002819197223 */ /* 0x000fe2000001002f */
[----:B------:R-:W-:Y:S01]  /*a900*/  HADD2.F32 R32, -RZ, R38.H0_H0 ;  /* 0x20000026ff207230 */ /* 0x000fe20000004100 */
[-C--:B------:R-:W-:Y:S01]  /*a910*/  F2FP.F16.E4M3.UNPACK_B R4, R6.reuse ;  /* 0x00000006ff04723e */ /* 0x080fe200020006ff */
[----:B------:R-:W-:Y:S01]  /*a920*/  HADD2.F32 R43, -RZ, R41.H0_H0 ;  /* 0x20000029ff2b7230 */ /* 0x000fe20000004100 */
[----:B------:R-:W-:Y:S01]  /*a930*/  F2FP.F16.E4M3.UNPACK_B R7, R6.H1 ;  /* 0x00000006ff07723e */ /* 0x000fe200030006ff */
[----:B------:R-:W-:Y:S01]  /*a940*/  HADD2.F32 R40, -RZ, R37.H0_H0 ;  /* 0x20000025ff287230 */ /* 0x000fe20000004100 */
[----:B------:R-:W-:Y:S01]  /*a950*/  F2FP.F16.E4M3.UNPACK_B R6, R14 ;  /* 0x0000000eff06723e */ /* 0x000fe200020006ff */
[----:B------:R-:W-:-:S02]  /*a960*/  HADD2.F32 R31, -RZ, R31.H1_H1 ;  /* 0x3000001fff1f7230 */ /* 0x000fc40000004100 */
[C---:B------:R-:W-:Y:S01]  /*a970*/  FMUL.FTZ R44, R32.reuse, R43 ;  /* 0x0000002b202c7220 */ /* 0x040fe20000410000 */
[----:B------:R-:W-:Y:S02]  /*a980*/  HADD2.F32 R33, -RZ, R35.H0_H0 ;  /* 0x20000023ff217230 */ /* 0x000fe40000004100 */
[----:B------:R-:W-:Y:S01]  /*a990*/  FMUL.FTZ R46, R32, R40 ;  /* 0x00000028202e7220 */ /* 0x000fe20000410000 */
[----:B------:R-:W-:Y:S02]  /*a9a0*/  HADD2.F32 R30, -RZ, R30.H1_H1 ;  /* 0x3000001eff1e7230 */ /* 0x000fe40000004100 */
[C---:B------:R-:W-:Y:S01]  /*a9b0*/  FMUL.FTZ R45, R31.reuse, R42 ;  /* 0x0000002a1f2d7220 */ /* 0x040fe20000410000 */
[----:B------:R-:W-:Y:S01]  /*a9c0*/  FMUL.FTZ R47, R31, R39 ;  /* 0x000000271f2f7220 */ /* 0x000fe20000410000 */
[C---:B------:R-:W-:Y:S01]  /*a9d0*/  FFMA.FTZ R32, R33.reuse, R40, -R44 ;  /* 0x0000002821207223 */ /* 0x040fe2000001082c */
[----:B------:R-:W-:Y:S01]  /*a9e0*/  FFMA.FTZ R33, R33, R43, R46 ;  /* 0x0000002b21217223 */ /* 0x000fe2000001002e */
[----:B------:R-:W-:Y:S01]  /*a9f0*/  F2FP.F16.E4M3.UNPACK_B R43, R21.H1 ;  /* 0x00000015ff2b723e */ /* 0x000fe200030006ff */
[C---:B------:R-:W-:Y:S01]  /*aa00*/  FFMA.FTZ R31, R30.reuse, R39, -R45 ;  /* 0x000000271e1f7223 */ /* 0x040fe2000001082d */
[----:B------:R-:W-:Y:S01]  /*aa10*/  F2FP.F16.E4M3.UNPACK_B R40, R20.H1 ;  /* 0x00000014ff28723e */ /* 0x000fe200030006ff */
[----:B------:R-:W-:Y:S01]  /*aa20*/  FFMA.FTZ R30, R30, R42, R47 ;  /* 0x0000002a1e1e7223 */ /* 0x000fe2000001002f */
[----:B------:R-:W-:Y:S01]  /*aa30*/  HADD2.F32 R42, -RZ, R37.H1_H1 ;  /* 0x30000025ff2a7230 */ /* 0x000fe20000004100 */
[----:B------:R-:W-:Y:S01]  /*aa40*/  F2FP.F16.E4M3.UNPACK_B R14, R14.H1 ;  /* 0x0000000eff0e723e */ /* 0x000fe200030006ff */
[----:B------:R-:W-:Y:S01]  /*aa50*/  HADD2.F32 R46, -RZ, R41.H1_H1 ;  /* 0x30000029ff2e7230 */ /* 0x000fe20000004100 */
[----:B------:R-:W-:Y:S01]  /*aa60*/  F2FP.SATFINITE.E4M3.F32.PACK_AB_MERGE_C R13, R24, R13, RZ ;  /* 0x0000000d180d723e */ /* 0x000fe200048070ff */
[----:B------:R-:W-:Y:S01]  /*aa70*/  HADD2.F32 R39, -RZ, R38.H1_H1 ;  /* 0x30000026ff277230 */ /* 0x000fe20000004100 */
[----:B------:R-:W-:Y:S01]  /*aa80*/  F2FP.SATFINITE.E4M3.F32.PACK_AB_MERGE_C R15, R28, R15, RZ ;  /* 0x0000000f1c0f723e */ /* 0x000fe200048070ff */
[----:B------:R-:W-:Y:S01]  /*aa90*/  HADD2.F32 R44, -RZ, R43.H0_H0 ;  /* 0x2000002bff2c7230 */ /* 0x000fe20000004100 */
[----:B------:R-:W-:Y:S01]  /*aaa0*/  F2FP.SATFINITE.E4M3.F32.PACK_AB_MERGE_C R5, R12, R5, R13 ;  /* 0x000000050c05723e */ /* 0x000fe2000480700d */
        /* <DEDUP_REMOVED lines=14> */
[----:B------:R-:W-:Y:S01]  /*ab90*/  FFMA.FTZ R52, R37, R46, R45 ;  /* 0x0000002e25347223 */ /* 0x000fe2000001002d */
[----:B------:R-:W-:Y:S01]  /*aba0*/  F2FP.F16.E4M3.UNPACK_B R35, R20 ;  /* 0x00000014ff23723e */ /* 0x000fe200020006ff */
[----:B------:R-:W-:Y:S01]  /*abb0*/  HADD2.F32 R29, -RZ, R29.H1_H1 ;  /* 0x3000001dff1d7230 */ /* 0x000fe20000004100 */
[----:B------:R-:W-:Y:S01]  /*abc0*/  F2FP.F16.E4M3.UNPACK_B R37, R21 ;  /* 0x00000015ff25723e */ /* 0x000fe200020006ff */
[C---:B------:R-:W-:Y:S01]  /*abd0*/  FMUL.FTZ R20, R34.reuse, R43 ;  /* 0x0000002b22147220 */ /* 0x040fe20000410000 */
[----:B------:R-:W-:Y:S01]  /*abe0*/  FMUL.FTZ R34, R34, R40 ;  /* 0x0000002822227220 */ /* 0x000fe20000410000 */
[----:B------:R-:W-:Y:S01]  /*abf0*/  HADD2.F32 R21, -RZ, R27.H0_H0 ;  /* 0x2000001bff157230 */ /* 0x000fe20000004100 */
[----:B------:R-:W-:Y:S01]  /*ac00*/  F2FP.SATFINITE.E4M3.F32.PACK_AB_MERGE_C R9, R10, R9, R15 ;  /* 0x000000090a09723e */ /* 0x000fe2000480700f */
[----:B------:R-:W-:-:S02]  /*ac10*/  HADD2.F32 R38, -RZ, R37.H0_H0 ;  /* 0x20000025ff267230 */ /* 0x000fc40000004100 */
        /* <DEDUP_REMOVED lines=17> */
[----:B------:R-:W-:-:S02]  /*ad30*/  HADD2.F32 R20, -RZ, R14.H0_H0 ;  /* 0x2000000eff147230 */ /* 0x000fc40000004100 */
[----:B------:R-:W-:Y:S01]  /*ad40*/  FFMA.FTZ R35, R11, R40, R27 ;  /* 0x000000280b237223 */ /* 0x000fe2000001001b */
[----:B------:R-:W-:Y:S01]  /*ad50*/  HADD2.F32 R34, -RZ, R29.H0_H0 ;  /* 0x2000001dff227230 */ /* 0x000fe20000004100 */
[----:B------:R-:W-:Y:S01]  /*ad60*/  F2FP.F16.E4M3.UNPACK_B R3, R3 ;  /* 0x00000003ff03723e */ /* 0x000fe200020006ff */
[--C-:B------:R-:W-:Y:S02]  /*ad70*/  HADD2.F32 R27, -RZ, R21.reuse.H0_H0 ;  /* 0x20000015ff1b7230 */ /* 0x100fe40000004100 */
[----:B------:R-:W-:Y:S02]  /*ad80*/  HADD2.F32 R21, -RZ, R21.H1_H1 ;  /* 0x30000015ff157230 */ /* 0x000fe40000004100 */
[C---:B------:R-:W-:Y:S01]  /*ad90*/  FMUL.FTZ R40, R20.reuse, R34 ;  /* 0x0000002214287220 */ /* 0x040fe20000410000 */
[----:B------:R-:W-:Y:S02]  /*ada0*/  HADD2.F32 R29, -RZ, R29.H1_H1 ;  /* 0x3000001dff1d7230 */ /* 0x000fe40000004100 */
[----:B------:R-:W-:Y:S01]  /*adb0*/  FMUL.FTZ R20, R20, R27 ;  /* 0x0000001b14147220 */ /* 0x000fe20000410000 */
[----:B------:R-:W-:-:S02]  /*adc0*/  HADD2.F32 R14, -RZ, R14.H1_H1 ;  /* 0x3000000eff0e7230 */ /* 0x000fc40000004100 */
[--C-:B------:R-:W-:Y:S02]  /*add0*/  HADD2.F32 R11, -RZ, R7.reuse.H0_H0 ;  /* 0x20000007ff0b7230 */ /* 0x100fe40000004100 */
[----:B------:R-:W-:Y:S02]  /*ade0*/  HADD2.F32 R7, -RZ, R7.H1_H1 ;  /* 0x30000007ff077230 */ /* 0x000fe40000004100 */
[C---:B------:R-:W-:Y:S01]  /*adf0*/  FMUL.FTZ R46, R14.reuse, R29 ;  /* 0x0000001d0e2e7220 */ /* 0x040fe20000410000 */
[-C--:B------:R-:W-:Y:S01]  /*ae00*/  FMUL.FTZ R50, R14, R21.reuse ;  /* 0x000000150e327220 */ /* 0x080fe20000410000 */
[----:B------:R-:W-:Y:S01]  /*ae10*/  F2FP.F16.E4M3.UNPACK_B R14, R8 ;  /* 0x00000008ff0e723e */ /* 0x000fe200020006ff */
[----:B------:R-:W-:Y:S01]  /*ae20*/  FFMA.FTZ R37, R11, R34, R20 ;  /* 0x000000220b257223 */ /* 0x000fe20000010014 */
[C---:B------:R-:W-:Y:S01]  /*ae30*/  FFMA.FTZ R45, R7.reuse, R21, -R46 ;  /* 0x00000015072d7223 */ /* 0x040fe2000001082e */
[----:B------:R-:W-:Y:S01]  /*ae40*/  FFMA.FTZ R50, R7, R29, R50 ;  /* 0x0000001d07327223 */ /* 0x000fe20000010032 */
[----:B------:R-:W-:Y:S01]  /*ae50*/  FFMA.FTZ R40, R11, R27, -R40 ;  /* 0x0000001b0b287223 */ /* 0x000fe20000010828 */
[----:B------:R-:W-:-:S02]  /*ae60*/  HADD2.F32 R20, -RZ, R14.H0_H0 ;  /* 0x2000000eff147230 */ /* 0x000fc40000004100 */
[----:B------:R-:W-:Y:S01]  /*ae70*/  HADD2.F32 R7, -RZ, R6.H0_H0 ;  /* 0x20000006ff077230 */ /* 0x000fe20000004100 */
[----:B------:R-:W-:Y:S01]  /*ae80*/  F2FP.SATFINITE.E4M3.F32.PACK_AB_MERGE_C R37, R50, R37, RZ ;  /* 0x000000253225723e */ /* 0x000fe200048070ff */
[--C-:B------:R-:W-:Y:S01]  /*ae90*/  HADD2.F32 R8, -RZ, R3.reuse.H0_H0 ;  /* 0x20000003ff087230 */ /* 0x100fe20000004100 */
[----:B------:R-:W-:Y:S01]  /*aea0*/  F2FP.SATFINITE.E4M3.F32.PACK_AB_MERGE_C R40, R45, R40, RZ ;  /* 0x000000282d28723e */ /* 0x000fe200048070ff */
[----:B------:R-:W-:Y:S02]  /*aeb0*/  HADD2.F32 R11, -RZ, R3.H1_H1 ;  /* 0x30000003ff0b7230 */ /* 0x000fe40000004100 */
[----:B------:R-:W-:Y:S02]  /*aec0*/  HADD2.F32 R21, -RZ, R14.H1_H1 ;  /* 0x3000000eff157230 */ /* 0x000fe40000004100 */
[C---:B------:R-:W-:Y:S01]  /*aed0*/  FMUL.FTZ R14, R7.reuse, R20 ;  /* 0x00000014070e7220 */ /* 0x040fe20000410000 */
[----:B------:R-:W-:Y:S02]  /*aee0*/  HADD2.F32 R6, -RZ, R6.H1_H1 ;  /* 0x30000006ff067230 */ /* 0x000fe40000004100 */
[----:B------:R-:W-:Y:S01]  /*aef0*/  FMUL.FTZ R7, R7, R8 ;  /* 0x0000000807077220 */ /* 0x000fe20000410000 */
[----:B------:R-:W-:-:S02]  /*af00*/  HADD2.F32 R3, -RZ, R4.H0_H0 ;  /* 0x20000004ff037230 */ /* 0x000fc40000004100 */
        /* <DEDUP_REMOVED lines=14> */
[----:B------:R-:W-:-:S02]  /*aff0*/  F2FP.SATFINITE.E4M3.F32.PACK_AB_MERGE_C R11, R30, R25, R11 ;  /* 0x000000191e0b723e */ /* 0x000fc4000480700b */
[----:B------:R-:W-:Y:S01]  /*b000*/  F2FP.SATFINITE.E4M3.F32.PACK_AB_MERGE_C R8, R35, R38, R8 ;  /* 0x000000262308723e */ /* 0x000fe20004807008 */
[----:B------:R4:W-:Y:S01]  /*b010*/  STS.128 [R49+0xf000], R4 ;  /* 0x00f0000431007388 */ /* 0x0009e20000000c00 */
[----:B------:R-:W-:-:S05]  /*b020*/  F2FP.SATFINITE.E4M3.F32.PACK_AB_MERGE_C R10, R34, R3, R37 ;  /* 0x00000003220a723e */ /* 0x000fca0004807025 */
[----:B------:R4:W-:Y:S02]  /*b030*/  STS.128 [R0+0xf000], R8 ;  /* 0x00f0000800007388 */ /* 0x0009e40000000c00 */
.L_x_8838:
[----:B------:R-:W-:Y:S05]  /*b040*/  BSYNC B0 ;  /* 0x0000000000007941 */ /* 0x000fea0003800000 */
.L_x_8831:
        /* <DEDUP_REMOVED lines=8> */
.L_x_8828:
[----:B---34-:R-:W-:-:S05]  /*b0d0*/  IMAD.U32 R0, RZ, RZ, UR36 ;  /* 0x00000024ff007e24 */ /* 0x018fca000f8e00ff */
[----:B------:R-:W-:-:S13]  /*b0e0*/  ISETP.NE.AND P0, PT, R0, 0x3, PT ;  /* 0x000000030000780c */ /* 0x000fda0003f05270 */
[----:B------:R-:W-:Y:S05]  /*b0f0*/  @!P0 BRA `(.L_x_8850) ;  /* 0x0000000000048947 */ /* 0x000fea0003800000 */
[----:B------:R-:W-:Y:S01]  /*b100*/  BPT.TRAP 0x1 ;  /* 0x000000040000795c */ /* 0x000fe20000300000 */
.L_x_8850:
[----:B01----:R-:W-:Y:S01]  /*b110*/  IMAD R3, R154, 0x8, R16 ;  /* 0x000000089a037824 */ /* 0x003fe200078e0210 */
[----:B-----5:R-:W-:-:S04]  /*b120*/  SHF.L.U32 R6, R155, 0x1f, RZ ;  /* 0x0000001f9b067819 */ /* 0x020fc800000006ff */
[----:B------:R0:W1:Y:S01]  /*b130*/  SYNCS.PHASECHK.TRANS64.TRYWAIT P1, [R3+URZ+0x19c30], R6 ;  /* 0x019c3006030075a7 */ /* 0x000062000802017f */
[----:B------:R-:W-:Y:S05]  /*b140*/  @!P0 BRA `(.L_x_8851) ;  /* 0x0000000000048947 */ /* 0x000fea0003800000 */
[----:B------:R-:W-:Y:S01]  /*b150*/  BPT.TRAP 0x1 ;  /* 0x000000040000795c */ /* 0x000fe20000300000 */
.L_x_8851:
[----:B------:R-:W-:Y:S01]  /*b160*/  VIADD R0, R16, 0x13800 ;  /* 0x0001380010007836 */ /* 0x000fe20000000000 */
[----:B------:R-:W-:Y:S01]  /*b170*/  LOP3.LUT R4, R36, 0x10000, RZ, 0xfc, !PT ;  /* 0x0001000024047812 */ /* 0x000fe200078efcff */
[----:B------:R-:W-:-:S03]  /*b180*/  IMAD.MOV.U32 R5, RZ, RZ, -0x3ffffff0 ;  /* 0xc0000010ff057424 */ /* 0x000fc600078e00ff */
[----:B------:R-:W-:-:S04]  /*b190*/  SHF.R.U32.HI R0, RZ, 0x4, R0 ;  /* 0x00000004ff007819 */ /* 0x000fc80000011600 */
[----:B------:R-:W-:-:S04]  /*b1a0*/  LOP3.LUT R0, R0, 0x3fff, RZ, 0xc0, !PT ;  /* 0x00003fff00007812 */ /* 0x000fc800078ec0ff */
[----:B------:R-:W-:-:S05]  /*b1b0*/  LOP3.LUT R0, R0, 0x10000, RZ, 0xfc, !PT ;  /* 0x0001000000007812 */ /* 0x000fca00078efcff */
[----:B------:R3:W-:Y:S01]  /*b1c0*/  STL [R1+0x10], R0 ;  /* 0x0000100001007387 */ /* 0x0007e20000100800 */
[----:B-1----:R-:W-:Y:S05]  /*b1d0*/  @P1 BRA `(.L_x_8852) ;  /* 0x0000000000081947 */ /* 0x002fea0003800000 */
[----:B------:R-:W1:Y:S02]  /*b1e0*/  SYNCS.PHASECHK.TRANS64.TRYWAIT P1, [R3+URZ+0x19c30], R6 ;  /* 0x019c3006030075a7 */ /* 0x000e64000802017f */
[----:B-1----:R-:W-:Y:S05]  /*b1f0*/  @!P1 BRA `(.L_x_8853) ;  /* 0x000000d800749947 */ /* 0x002fea0003800000 */
.L_x_8852:
[----:B------:R-:W0:Y:S01]  /*b200*/  LDL R8, [R1+0x10] ;  /* 0x0000100001087983 */ /* 0x000e220000100800 */
[----:B------:R-:W-:Y:S01]  /*b210*/  IMAD.MOV.U32 R7, RZ, RZ, -0x3ffffff0 ;  /* 0xc0000010ff077424 */ /* 0x000fe200078e00ff */
[----:B------:R-:W-:Y:S05]  /*b220*/  WARPSYNC.ALL ;  /* 0x0000000000007948 */ /* 0x000fea0003800000 */
[C---:B------:R-:W-:Y:S01]  /*b230*/  R2UR UR4, R4.reuse ;  /* 0x00000000040472ca */ /* 0x040fe200000e0000 */
[----:B------:R-:W4:Y:S01]  /*b240*/  LDL R11, [R1+0x64] ;  /* 0x00006400010b7983 */ /* 0x000f220000100800 */
[----:B------:R-:W-:Y:S02]  /*b250*/  R2UR UR5, R5 ;  /* 0x00000000050572ca */ /* 0x000fe400000e0000 */
[----:B------:R-:W-:Y:S01]  /*b260*/  R2UR UR7, R7 ;  /* 0x00000000070772ca */ /* 0x000fe200000e0000 */
[----:B------:R-:W-:Y:S01]  /*b270*/  WARPGROUP.ARRIVE ;  /* 0x00000000000079c5 */ /* 0x000fe20000000000 */
[----:B---3--:R-:W3:Y:S01]  /*b280*/  LDL R0, [R1+0x1c] ;  /* 0x00001c0001007983 */ /* 0x008ee20000100800 */
[----:B------:R-:W-:Y:S01]  /*b290*/  VIADD R12, R4, 0x180 ;  /* 0x00000180040c7836 */ /* 0x000fe20000000000 */
[----:B------:R-:W-:Y:S01]  /*b2a0*/  P2R R10, PR, RZ, 0x1 ;  /* 0x00000001ff0a7803 */ /* 0x000fe20000000000 */
[----:B------:R-:W-:-:S02]  /*b2b0*/  IMAD.MOV.U32 R13, RZ, RZ, -0x3ffffff0 ;  /* 0xc0000010ff0d7424 */ /* 0x000fc400078e00ff */
[----:B------:R-:W5:Y:S01]  /*b2c0*/  S2R R90, SR_TID.X ;  /* 0x00000000005a7919 */ /* 0x000f620000002100 */
[----:B------:R-:W-:Y:S01]  /*b2d0*/  IMAD.MOV.U32 R9, RZ, RZ, -0x3ffffff0 ;  /* 0xc0000010ff097424 */ /* 0x000fe200078e00ff */
[----:B------:R-:W-:Y:S01]  /*b2e0*/  BSSY B0, `(.L_x_8854) ;  /* 0x00003da000007945 */ /* 0x000fe20003800000 */
[----:B------:R-:W-:Y:S01]  /*b2f0*/  VIADD R20, R4, 0x300 ;  /* 0x0000030004147836 */ /* 0x000fe20000000000 */
[----:B------:R3:W-:Y:S01]  /*b300*/  STL.64 [R1], R12 ;  /* 0x0000000c01007387 */ /* 0x0007e20000100a00 */
[----:B--2---:R-:W-:Y:S02]  /*b310*/  IMAD.MOV.U32 R21, RZ, RZ, -0x3ffffff0 ;  /* 0xc0000010ff157424 */ /* 0x004fe400078e00ff */
[----:B------:R-:W-:Y:S01]  /*b320*/  IMAD.MOV.U32 R7, RZ, RZ, -0x3ffffff0 ;  /* 0xc0000010ff077424 */ /* 0x000fe200078e00ff */
[----:B-----5:R-:W-:Y:S01]  /*b330*/  LOP3.LUT R90, R90, 0x7f, RZ, 0xc0, !PT ;  /* 0x0000007f5a5a7812 */ /* 0x020fe200078ec0ff */
[----:B01----:R-:W-:-:S04]  /*b340*/  IMAD R6, R154, 0x300, R8 ;  /* 0x000003009a067824 */ /* 0x003fc800078e0208 */
[C---:B------:R-:W-:Y:S01]  /*b350*/  VIADD R8, R6.reuse, 0x100 ;  /* 0x0000010006087836 */ /* 0x040fe20000000000 */
[C---:B------:R-:W-:Y:S01]  /*b360*/  R2UR UR6, R6.reuse ;  /* 0x00000000060672ca */ /* 0x040fe200000e0000 */
[----:B------:R-:W-:-:S12]  /*b370*/  VIADD R6, R6, 0x200 ;  /* 0x0000020006067836 */ /* 0x000fd80000000000 */
[----:B------:R-:W-:Y:S01]  /*b380*/  QGMMA.64x128x32.F32.E4M3.E4M3 R24, gdesc[UR4], RZ, !UPT, gsb0 ;  /* 0x01e00000041879f3 */ /* 0x000fe2000c0008ff */
[----:B------:R-:W-:Y:S02]  /*b390*/  R2UR UR4, R12 ;  /* 0x000000000c0472ca */ /* 0x000fe400000e0000 */
[----:B------:R-:W-:Y:S02]  /*b3a0*/  R2UR UR5, R13 ;  /* 0x000000000d0572ca */ /* 0x000fe400000e0000 */
[----:B------:R-:W-:Y:S02]  /*b3b0*/  R2UR UR6, R8 ;  /* 0x00000000080672ca */ /* 0x000fe400000e0000 */
[----:B------:R-:W-:Y:S01]  /*b3c0*/  R2UR UR7, R9 ;  /* 0x00000000090772ca */ /* 0x000fe200000e0000 */
[----:B------:R-:W-:Y:S02]  /*b3d0*/  WARPGROUP.DEPBAR.LE gsb0, 0x0 ;  /* 0x00008000000079c5 */ /* 0x000fe40000010000 */
[----:B------:R-:W-:-:S10]  /*b3e0*/  WARPGROUP.ARRIVE ;  /* 0x00000000000079c5 */ /* 0x000fd40000000000 */
[----:B------:R-:W-:Y:S01]  /*b3f0*/  QGMMA.64x128x32.F32.E4M3.E4M3 R24, gdesc[UR4], R24, gsb0 ;  /* 0x01e00000041879f3 */ /* 0x000fe20008000818 */
[----:B------:R-:W-:Y:S02]  /*b400*/  R2UR UR4, R20 ;  /* 0x00000000140472ca */ /* 0x000fe400000e0000 */
[----:B------:R-:W-:Y:S02]  /*b410*/  R2UR UR5, R21 ;  /* 0x00000000150572ca */ /* 0x000fe400000e0000 */
[----:B------:R-:W-:Y:S01]  /*b420*/  R2UR UR6, R6 ;  /* 0x00000000060672ca */ /* 0x000fe200000e0000 */
[----:B----4-:R-:W-:Y:S01]  /*b430*/  IMAD.IADD R6, R11, 0x1, R88 ;  /* 0x000000010b067824 */ /* 0x010fe200078e0258 */
[----:B------:R-:W-:-:S03]  /*b440*/  R2UR UR7, R7 ;  /* 0x00000000070772ca */ /* 0x000fc600000e0000 */
[----:B---3--:R-:W-:-:S05]  /*b450*/  IMAD R6, R0, -0x80, R6 ;  /* 0xffffff8000067824 */ /* 0x008fca00078e0206 */
        /* <DEDUP_REMOVED lines=111> */
[C---:B------:R-:W-:Y:S02]  /*bb50*/  ISETP.GT.AND P4, PT, R6.reuse, 0x71, PT ;  /* 0x000000710600780c */ /* 0x040fe40003f84270 */
[----:B------:R-:W-:Y:S02]  /*bb60*/  FMNMX.FTZ R0, R129, R0, !PT ;  /* 0x0000000081007209 */ /* 0x000fe40007810000 */
[----:B------:R-:W-:Y:S02]  /*bb70*/  FSEL R131, R81, -INF , P4 ;  /* 0xff80000051837808 */ /* 0x000fe40002000000 */
[----:B------:R-:W-:Y:S02]  /*bb80*/  ISETP.GT.AND P5, PT, R6, 0x78, PT ;  /* 0x000000780600780c */ /* 0x000fe40003fa4270 */
[----:B------:R-:W-:Y:S02]  /*bb90*/  FMNMX.FTZ R0, R131, R0, !PT ;  /* 0x0000000083007209 */ /* 0x000fe40007810000 */
[----:B------:R-:W-:-:S02]  /*bba0*/  FSEL R81, R84, -INF , P5 ;  /* 0xff80000054517808 */ /* 0x000fc40002800000 */
[C---:B------:R-:W-:Y:S02]  /*bbb0*/  ISETP.GT.AND P6, PT, R6.reuse, 0x79, PT ;  /* 0x000000790600780c */ /* 0x040fe40003fc4270 */
[----:B------:R-:W-:Y:S02]  /*bbc0*/  FMNMX.FTZ R0, R81, R0, !PT ;  /* 0x0000000051007209 */ /* 0x000fe40007810000 */
[----:B------:R-:W-:Y:S02]  /*bbd0*/  FSEL R85, R85, -INF , P6 ;  /* 0xff80000055557808 */ /* 0x000fe40003000000 */
[----:B------:R-:W-:Y:S02]  /*bbe0*/  P2R R26, PR, RZ, 0x4 ;  /* 0x00000004ff1a7803 */ /* 0x000fe40000000000 */
[----:B------:R-:W-:Y:S02]  /*bbf0*/  FMNMX.FTZ R8, R85, R0, !PT ;  /* 0x0000000055087209 */ /* 0x000fe40007810000 */
[----:B------:R-:W-:-:S02]  /*bc00*/  ISETP.GT.AND P2, PT, R6, 0x58, PT ;  /* 0x000000580600780c */ /* 0x000fc40003f44270 */
[----:B------:R-:W-:Y:S01]  /*bc10*/  P2R R28, PR, RZ, 0x2 ;  /* 0x00000002ff1c7803 */ /* 0x000fe20000000000 */
[----:B------:R-:W0:Y:S01]  /*bc20*/  SHFL.BFLY PT, R133, R8, 0x2, 0x1f ;  /* 0x0c401f0008857f89 */ /* 0x000e2200000e0000 */
[C---:B------:R-:W-:Y:S02]  /*bc30*/  ISETP.GT.AND P1, PT, R6.reuse, 0x59, PT ;  /* 0x000000590600780c */ /* 0x040fe40003f24270 */
[----:B------:R-:W-:Y:S02]  /*bc40*/  P2R R30, PR, RZ, 0x1 ;  /* 0x00000001ff1e7803 */ /* 0x000fe40000000000 */
[----:B------:R-:W-:Y:S02]  /*bc50*/  ISETP.GT.AND P0, PT, R6, 0x60, PT ;  /* 0x000000600600780c */ /* 0x000fe40003f04270 */
[----:B------:R-:W-:Y:S02]  /*bc60*/  FSEL R71, R71, -INF , P1 ;  /* 0xff80000047477808 */ /* 0x000fe40000800000 */
[----:B------:R-:W-:-:S02]  /*bc70*/  P2R R24, PR, RZ, 0x8 ;  /* 0x00000008ff187803 */ /* 0x000fc40000000000 */
[----:B------:R-:W-:Y:S02]  /*bc80*/  FSEL R135, R74, -INF , P0 ;  /* 0xff8000004a877808 */ /* 0x000fe40000000000 */
[----:B------:R-:W-:Y:S02]  /*bc90*/  ISETP.NE.AND P0, PT, R30, RZ, PT ;  /* 0x000000ff1e00720c */ /* 0x000fe40003f05270 */
[----:B------:R-:W-:Y:S02]  /*bca0*/  ISETP.NE.AND P1, PT, R28, RZ, PT ;  /* 0x000000ff1c00720c */ /* 0x000fe40003f25270 */
[----:B------:R-:W-:Y:S02]  /*bcb0*/  FSEL R75, R75, -INF , P0 ;  /* 0xff8000004b4b7808 */ /* 0x000fe40000000000 */
[----:B------:R-:W-:Y:S02]  /*bcc0*/  FSEL R83, R83, -INF , P4 ;  /* 0xff80000053537808 */ /* 0x000fe40002000000 */
[----:B------:R-:W-:-:S02]  /*bcd0*/  FSEL R87, R87, -INF , P6 ;  /* 0xff80000057577808 */ /* 0x000fc40003000000 */
[----:B------:R-:W-:Y:S02]  /*bce0*/  ISETP.NE.AND P0, PT, R10, RZ, PT ;  /* 0x000000ff0a00720c */ /* 0x000fe40003f05270 */
[----:B0-----:R-:W-:Y:S02]  /*bcf0*/  FMNMX.FTZ R12, R8, R133, !PT ;  /* 0x00000085080c7209 */ /* 0x001fe40007810000 */
        /* <DEDUP_REMOVED lines=8> */
[----:B0-----:R-:W-:Y:S02]  /*bd80*/  FMNMX.FTZ R0, R12, R133, !PT ;  /* 0x000000850c007209 */ /* 0x001fe40007810000 */
[----:B------:R-:W-:Y:S02]  /*bd90*/  FMNMX.FTZ R8, R101, R8, !PT ;  /* 0x0000000865087209 */ /* 0x000fe40007810000 */
[----:B------:R-:W-:Y:S01]  /*bda0*/  FSEL R133, R70, -INF , P2 ;  /* 0xff80000046857808 */ /* 0x000fe20001000000 */
[----:B------:R-:W-:-:S01]  /*bdb0*/  FFMA.FTZ R14, R2, R0, -8 ;  /* 0xc1000000020e7423 */ /* 0x000fc20000010000 */
[----:B------:R-:W-:Y:S02]  /*bdc0*/  FMNMX.FTZ R8, R43, R8, !PT ;  /* 0x000000082b087209 */ /* 0x000fe40007810000 */
[----:B------:R-:W-:-:S02]  /*bdd0*/  FSETP.NEU.FTZ.AND P3, PT, R0, -INF , PT ;  /* 0xff8000000000780b */ /* 0x000fc40003f7d000 */
[----:B------:R-:W-:Y:S02]  /*bde0*/  FMNMX.FTZ R8, R105, R8, !PT ;  /* 0x0000000869087209 */ /* 0x000fe40007810000 */
[----:B------:R-:W-:Y:S02]  /*bdf0*/  FSEL R6, R14, RZ, P3 ;  /* 0x000000ff0e067208 */ /* 0x000fe40001800000 */
[----:B------:R-:W-:Y:S02]  /*be00*/  FMNMX.FTZ R8, R47, R8, !PT ;  /* 0x000000082f087209 */ /* 0x000fe40007810000 */
[----:B------:R-:W-:Y:S01]  /*be10*/  ISETP.NE.AND P3, PT, R24, RZ, PT ;  /* 0x000000ff1800720c */ /* 0x000fe20003f65270 */
[C-C-:B------:R-:W-:Y:S01]  /*be20*/  FFMA.FTZ R24, R2.reuse, R37, -R6.reuse ;  /* 0x0000002502187223 */ /* 0x140fe20000010806 */
[----:B------:R-:W-:Y:S01]  /*be30*/  FMNMX.FTZ R8, R109, R8, !PT ;  /* 0x000000086d087209 */ /* 0x000fe20007810000 */
[--C-:B------:R-:W-:Y:S01]  /*be40*/  FFMA.FTZ R30, R2, R45, -R6.reuse ;  /* 0x0000002d021e7223 */ /* 0x100fe20000010806 */
[----:B------:R-:W-:Y:S01]  /*be50*/  ISETP.NE.AND P2, PT, R26, RZ, PT ;  /* 0x000000ff1a00720c */ /* 0x000fe20003f45270 */
[C-C-:B------:R-:W-:Y:S01]  /*be60*/  FFMA.FTZ R26, R2.reuse, R41, -R6.reuse ;  /* 0x00000029021a7223 */ /* 0x140fe20000010806 */
[----:B------:R-:W-:Y:S01]  /*be70*/  FMNMX.FTZ R8, R51, R8, !PT ;  /* 0x0000000833087209 */ /* 0x000fe20007810000 */
[--C-:B------:R-:W-:Y:S01]  /*be80*/  FFMA.FTZ R41, R2, R53, -R6.reuse ;  /* 0x0000003502297223 */ /* 0x100fe20000010806 */
[----:B------:R-:W-:Y:S01]  /*be90*/  FSEL R37, R78, -INF , P1 ;  /* 0xff8000004e257808 */ /* 0x000fe20000800000 */
[C-C-:B------:R-:W-:Y:S01]  /*bea0*/  FFMA.FTZ R12, R2.reuse, R29, -R6.reuse ;  /* 0x0000001d020c7223 */ /* 0x140fe20000010806 */
[----:B------:R-:W-:Y:S01]  /*beb0*/  FMNMX.FTZ R8, R111, R8, !PT ;  /* 0x000000086f087209 */ /* 0x000fe20007810000 */
[C-C-:B------:R-:W-:Y:S01]  /*bec0*/  FFMA.FTZ R29, R2.reuse, R95, -R6.reuse ;  /* 0x0000005f021d7223 */ /* 0x140fe20000010806 */
[----:B------:R-:W-:Y:S01]  /*bed0*/  FSEL R79, R79, -INF , P2 ;  /* 0xff8000004f4f7808 */ /* 0x000fe20001000000 */
[C-C-:B------:R-:W-:Y:S01]  /*bee0*/  FFMA.FTZ R10, R2.reuse, R25, -R6.reuse ;  /* 0x00000019020a7223 */ /* 0x140fe20000010806 */
[----:B------:R-:W-:Y:S01]  /*bef0*/  FMNMX.FTZ R8, R55, R8, !PT ;  /* 0x0000000837087209 */ /* 0x000fe20007810000 */
[--C-:B------:R-:W-:Y:S01]  /*bf00*/  FFMA.FTZ R14, R2, R33, -R6.reuse ;  /* 0x00000021020e7223 */ /* 0x100fe20000010806 */
[----:B------:R-:W-:Y:S01]  /*bf10*/  FSEL R45, R82, -INF , P3 ;  /* 0xff800000522d7808 */ /* 0x000fe20001800000 */
[C-C-:B------:R-:W-:Y:S01]  /*bf20*/  FFMA.FTZ R25, R2.reuse, R91, -R6.reuse ;  /* 0x0000005b02197223 */ /* 0x140fe20000010806 */
[----:B------:R-:W-:Y:S01]  /*bf30*/  FMNMX.FTZ R8, R117, R8, !PT ;  /* 0x0000000875087209 */ /* 0x000fe20007810000 */
[--C-:B------:R-:W-:Y:S01]  /*bf40*/  FFMA.FTZ R33, R2, R49, -R6.reuse ;  /* 0x0000003102217223 */ /* 0x100fe20000010806 */
[----:B------:R-:W-:Y:S01]  /*bf50*/  FSEL R53, R86, -INF , P5 ;  /* 0xff80000056357808 */ /* 0x000fe20002800000 */
[C-C-:B------:R-:W-:Y:S01]  /*bf60*/  FFMA.FTZ R49, R2.reuse, R57, -R6.reuse ;  /* 0x0000003902317223 */ /* 0x140fe20000010806 */
        /* <DEDUP_REMOVED lines=27> */
[----:B------:R-:W-:Y:S01]  /*c120*/  FFMA.FTZ R77, R2, R85, -R6 ;  /* 0x00000055024d7223 */ /* 0x000fe20000010806 */
[----:B------:R-:W-:Y:S01]  /*c130*/  FMNMX.FTZ R8, R135, R8, !PT ;  /* 0x0000000887087209 */ /* 0x000fe20007810000 */
[----:B------:R-:W-:Y:S01]  /*c140*/  MUFU.EX2 R7, R7 ;  /* 0x0000000700077308 */ /* 0x000fe20000000800 */
[----:B------:R-:W-:-:S02]  /*c150*/  ISETP.NE.AND P2, PT, R90, RZ, PT ;  /* 0x000000ff5a00720c */ /* 0x000fc40003f45270 */
[----:B------:R-:W-:-:S04]  /*c160*/  FMNMX.FTZ R8, R75, R8, !PT ;  /* 0x000000084b087209 */ /* 0x000fc80007810000 */
[----:B------:R-:W-:Y:S01]  /*c170*/  FMNMX.FTZ R8, R37, R8, !PT ;  /* 0x0000000825087209 */ /* 0x000fe20007810000 */
[----:B------:R-:W0:Y:S03]  /*c180*/  MUFU.EX2 R10, R10 ;  /* 0x0000000a000a7308 */ /* 0x000e260000000800 */
[----:B------:R-:W-:-:S03]  /*c190*/  FMNMX.FTZ R8, R79, R8, !PT ;  /* 0x000000084f087209 */ /* 0x000fc60007810000 */
[----:B------:R-:W-:Y:S01]  /*c1a0*/  @!P2 VIADD R3, R3, 0x19c40 ;  /* 0x00019c400303a836 */ /* 0x000fe20000000000 */
[----:B------:R-:W-:Y:S01]  /*c1b0*/  FMNMX.FTZ R8, R45, R8, !PT ;  /* 0x000000082d087209 */ /* 0x000fe20007810000 */
[----:B------:R-:W1:Y:S03]  /*c1c0*/  MUFU.EX2 R9, R9 ;  /* 0x0000000900097308 */ /* 0x000e660000000800 */
[----:B------:R-:W-:Y:S02]  /*c1d0*/  FMNMX.FTZ R8, R83, R8, !PT ;  /* 0x0000000853087209 */ /* 0x000fe40007810000 */
[----:B------:R-:W-:Y:S02]  /*c1e0*/  @!P2 PRMT R3, RZ, 0x654, R3 ;  /* 0x00000654ff03a816 */ /* 0x000fe40000000003 */
[----:B------:R-:W-:Y:S01]  /*c1f0*/  FMNMX.FTZ R8, R53, R8, !PT ;  /* 0x0000000835087209 */ /* 0x000fe20007810000 */
[----:B------:R-:W2:Y:S01]  /*c200*/  MUFU.EX2 R12, R12 ;  /* 0x0000000c000c7308 */ /* 0x000ea20000000800 */
[----:B0-----:R-:W-:-:S01]  /*c210*/  FADD.FTZ R68, R7, R10 ;  /* 0x0000000a07447221 */ /* 0x001fc20000010000 */
[----:B------:R0:W-:Y:S01]  /*c220*/  @!P2 SYNCS.ARRIVE.TRANS64.RED.A1T0 RZ, [R3+URZ], RZ ;  /* 0x000000ff03ffa9a7 */ /* 0x0001e2000810043f */
[----:B------:R-:W-:-:S05]  /*c230*/  FMNMX.FTZ R8, R87, R8, !PT ;  /* 0x0000000857087209 */ /* 0x000fca0007810000 */
[----:B------:R-:W3:Y:S01]  /*c240*/  SHFL.BFLY PT, R95, R8, 0x2, 0x1f ;  /* 0x0c401f00085f7f89 */ /* 0x000ee200000e0000 */
[----:B------:R-:W-:Y:S01]  /*c250*/  MUFU.EX2 R13, R13 ;  /* 0x0000000d000d7308 */ /* 0x000fe20000000800 */
[----:B-1----:R-:W-:-:S07]  /*c260*/  FADD.FTZ R85, R9, R68 ;  /* 0x0000004409557221 */ /* 0x002fce0000010000 */
[----:B------:R-:W-:Y:S01]  /*c270*/  MUFU.EX2 R14, R14 ;  /* 0x0000000e000e7308 */ /* 0x000fe20000000800 */
[----:B--2---:R-:W-:-:S01]  /*c280*/  FADD.FTZ R72, R12, R85 ;  /* 0x000000550c487221 */ /* 0x004fc20000010000 */
[----:B------:R-:W-:-:S04]  /*c290*/  F2FP.SATFINITE.E4M3.F32.PACK_AB_MERGE_C R148, R12, R9, RZ ;  /* 0x000000090c94723e */ /* 0x000fc800048070ff */
[----:B------:R-:W-:Y:S02]  /*c2a0*/  F2FP.SATFINITE.E4M3.F32.PACK_AB_MERGE_C R148, R10, R7, R148 ;  /* 0x000000070a94723e */ /* 0x000fe40004807094 */
[----:B------:R-:W-:Y:S01]  /*c2b0*/  MUFU.EX2 R15, R15 ;  /* 0x0000000f000f7308 */ /* 0x000fe20000000800 */
[----:B---3--:R-:W-:-:S07]  /*c2c0*/  FMNMX.FTZ R95, R8, R95, !PT ;  /* 0x0000005f085f7209 */ /* 0x008fce0007810000 */
[----:B------:R-:W1:Y:S01]  /*c2d0*/  MUFU.EX2 R24, R24 ;  /* 0x0000001800187308 */ /* 0x000e620000000800 */
[----:B------:R-:W2:Y:S07]  /*c2e0*/  SHFL.BFLY PT, R8, R95, 0x1, 0x1f ;  /* 0x0c201f005f087f89 */ /* 0x000eae00000e0000 */
[----:B------:R-:W-:Y:S08]  /*c2f0*/  MUFU.EX2 R25, R25 ;  /* 0x0000001900197308 */ /* 0x000ff00000000800 */
[----:B------:R-:W-:Y:S01]  /*c300*/  MUFU.EX2 R26, R26 ;  /* 0x0000001a001a7308 */ /* 0x000fe20000000800 */
[----:B-1----:R-:W-:-:S04]  /*c310*/  F2FP.SATFINITE.E4M3.F32.PACK_AB_MERGE_C R150, R24, R15, RZ ;  /* 0x0000000f1896723e */ /* 0x002fc800048070ff */
[----:B------:R-:W-:-:S03]  /*c320*/  F2FP.SATFINITE.E4M3.F32.PACK_AB_MERGE_C R150, R14, R13, R150 ;  /* 0x0000000d0e96723e */ /* 0x000fc60004807096 */
[----:B------:R-:W-:Y:S01]  /*c330*/  MUFU.EX2 R29, R29 ;  /* 0x0000001d001d7308 */ /* 0x000fe20000000800 */
[----:B--2---:R-:W-:-:S04]  /*c340*/  FMNMX.FTZ R8, R95, R8, !PT ;  /* 0x000000085f087209 */ /* 0x004fc80007810000 */
[----:B------:R-:W-:Y:S01]  /*c350*/  FSETP.NEU.FTZ.AND P1, PT, R8, -INF , PT ;  /* 0xff8000000800780b */ /* 0x000fe20003f3d000 */
[----:B------:R-:W-:-:S02]  /*c360*/  FFMA.FTZ R56, R2, R8, -8 ;  /* 0xc100000002387423 */ /* 0x000fc40000010008 */
[----:B------:R-:W1:Y:S03]  /*c370*/  MUFU.EX2 R30, R30 ;  /* 0x0000001e001e7308 */ /* 0x000e660000000800 */
        /* <DEDUP_REMOVED lines=24> */
[--C-:B------:R-:W-:Y:S01]  /*c500*/  FFMA.FTZ R59, R2, R119, -R56.reuse ;  /* 0x00000077023b7223 */ /* 0x100fe20000010838 */
[----:B-1----:R-:W-:Y:S01]  /*c510*/  F2FP.SATFINITE.E4M3.F32.PACK_AB_MERGE_C R136, R30, R29, RZ ;  /* 0x0000001d1e88723e */ /* 0x002fe200048070ff */
[----:B------:R-:W1:Y:S01]  /*c520*/  MUFU.EX2 R58, R58 ;  /* 0x0000003a003a7308 */ /* 0x000e620000000800 */
[----:B------:R-:W-:-:S01]  /*c530*/  FFMA.FTZ R51, R2, R123, -R56 ;  /* 0x0000007b02337223 */ /* 0x000fc20000010838 */
[C-C-:B0-----:R-:W-:Y:S01]  /*c540*/  FFMA.FTZ R3, R2.reuse, R133, -R56.reuse ;  /* 0x0000008502037223 */ /* 0x141fe20000010838 */
[----:B------:R-:W-:-:S01]  /*c550*/  FFMA.FTZ R135, R2, R135, -R56 ;  /* 0x0000008702877223 */ /* 0x000fc20000010838 */
[C-C-:B------:R-:W-:Y:S01]  /*c560*/  FFMA.FTZ R75, R2.reuse, R75, -R56.reuse ;  /* 0x0000004b024b7223 */ /* 0x140fe20000010838 */
[----:B------:R-:W-:-:S01]  /*c570*/  FFMA.FTZ R79, R2, R79, -R56 ;  /* 0x0000004f024f7223 */ /* 0x000fc20000010838 */
[C-C-:B------:R-:W-:Y:S01]  /*c580*/  FFMA.FTZ R45, R2.reuse, R45, -R56.reuse ;  /* 0x0000002d022d7223 */ /* 0x140fe20000010838 */
[----:B------:R-:W-:-:S01]  /*c590*/  FFMA.FTZ R83, R2, R83, -R56 ;  /* 0x0000005302537223 */ /* 0x000fc20000010838 */
[----:B------:R-:W0:Y:S01]  /*c5a0*/  MUFU.EX2 R81, R81 ;  /* 0x0000005100517308 */ /* 0x000e220000000800 */
[----:B--2---:R-:W-:-:S01]  /*c5b0*/  FADD.FTZ R63, R6, R11 ;  /* 0x0000000b063f7221 */ /* 0x004fc20000010000 */
[----:B------:R-:W-:Y:S01]  /*c5c0*/  FFMA.FTZ R53, R2, R53, -R56 ;  /* 0x0000003502357223 */ /* 0x000fe20000010838 */
[----:B------:R-:W-:-:S05]  /*c5d0*/  F2FP.SATFINITE.E4M3.F32.PACK_AB_MERGE_C R136, R26, R25, R136 ;  /* 0x000000191a88723e */ /* 0x000fca0004807088 */
[----:B------:R-:W2:Y:S01]  /*c5e0*/  MUFU.EX2 R27, R27 ;  /* 0x0000001b001b7308 */ /* 0x000ea20000000800 */
[----:B-1----:R-:W-:-:S01]  /*c5f0*/  FADD.FTZ R68, R58, R63 ;  /* 0x0000003f3a447221 */ /* 0x002fc20000010000 */
[----:B------:R-:W-:-:S04]  /*c600*/  FADD.FTZ R63, R13, R72 ;  /* 0x000000480d3f7221 */ /* 0x000fc80000010000 */
[----:B------:R-:W-:Y:S02]  /*c610*/  FADD.FTZ R72, R14, R63 ;  /* 0x0000003f0e487221 */ /* 0x000fe40000010000 */
[----:B------:R-:W1:Y:S01]  /*c620*/  MUFU.EX2 R50, R50 ;  /* 0x0000003200327308 */ /* 0x000e620000000800 */
[----:B0-----:R-:W-:-:S01]  /*c630*/  FADD.FTZ R74, R81, R68 ;  /* 0x00000044514a7221 */ /* 0x001fc20000010000 */
[----:B------:R-:W-:Y:S01]  /*c640*/  FFMA.FTZ R68, R2, R67, -R56 ;  /* 0x0000004302447223 */ /* 0x000fe20000010838 */
[----:B------:R-:W-:-:S01]  /*c650*/  FADD.FTZ R63, R15, R72 ;  /* 0x000000480f3f7221 */ /* 0x000fc20000010000 */
[----:B------:R-:W-:Y:S01]  /*c660*/  FFMA.FTZ R72, R2, R71, -R56 ;  /* 0x0000004702487223 */ /* 0x000fe20000010838 */
[----:B------:R-:W-:Y:S02]  /*c670*/  F2FP.SATFINITE.E4M3.F32.PACK_AB_MERGE_C R149, R81, R58, RZ ;  /* 0x0000003a5195723e */ /* 0x000fe400048070ff */
[----:B------:R-:W-:Y:S01]  /*c680*/  FADD.FTZ R76, R24, R63 ;  /* 0x0000003f184c7221 */ /* 0x000fe20000010000 */
[----:B------:R-:W0:Y:S01]  /*c690*/  MUFU.EX2 R60, R60 ;  /* 0x0000003c003c7308 */ /* 0x000e220000000800 */
[----:B--2---:R-:W-:-:S01]  /*c6a0*/  FADD.FTZ R67, R27, R74 ;  /* 0x0000004a1b437221 */ /* 0x004fc20000010000 */
[C-C-:B------:R-:W-:Y:S01]  /*c6b0*/  FFMA.FTZ R63, R2.reuse, R37, -R56.reuse ;  /* 0x00000025023f7223 */ /* 0x140fe20000010838 */
[----:B------:R-:W-:-:S01]  /*c6c0*/  FFMA.FTZ R56, R2, R87, -R56 ;  /* 0x0000005702387223 */ /* 0x000fc20000010838 */
[----:B------:R-:W-:-:S04]  /*c6d0*/  F2FP.SATFINITE.E4M3.F32.PACK_AB_MERGE_C R149, R11, R6, R149 ;  /* 0x000000060b95723e */ /* 0x000fc80004807095 */
[----:B------:R-:W2:Y:S01]  /*c6e0*/  MUFU.EX2 R39, R39 ;  /* 0x0000002700277308 */ /* 0x000ea20000000800 */
[----:B-1----:R-:W-:-:S07]  /*c6f0*/  FADD.FTZ R67, R50, R67 ;  /* 0x0000004332437221 */ /* 0x002fce0000010000 */
[----:B------:R-:W1:Y:S01]  /*c700*/  MUFU.EX2 R31, R31 ;  /* 0x0000001f001f7308 */ /* 0x000e620000000800 */
[----:B0-----:R-:W-:-:S01]  /*c710*/  FADD.FTZ R74, R60, R67 ;  /* 0x000000433c4a7221 */ /* 0x001fc20000010000 */
[----:B------:R-:W-:-:S06]  /*c720*/  FADD.FTZ R67, R25, R76 ;  /* 0x0000004c19437221 */ /* 0x000fcc0000010000 */
[----:B------:R-:W0:Y:S01]  /*c730*/  MUFU.EX2 R52, R52 ;  /* 0x0000003400347308 */ /* 0x000e220000000800 */
[----:B--2---:R-:W-:-:S01]  /*c740*/  FADD.FTZ R74, R39, R74 ;  /* 0x0000004a274a7221 */ /* 0x004fc20000010000 */
[----:B------:R-:W-:-:S04]  /*c750*/  F2FP.SATFINITE.E4M3.F32.PACK_AB_MERGE_C R151, R39, R60, RZ ;  /* 0x0000003c2797723e */ /* 0x000fc800048070ff */
[----:B------:R-:W-:Y:S02]  /*c760*/  F2FP.SATFINITE.E4M3.F32.PACK_AB_MERGE_C R151, R50, R27, R151 ;  /* 0x0000001b3297723e */ /* 0x000fe40004807097 */
        /* <DEDUP_REMOVED lines=11> */
[----:B-1----:R-:W-:-:S01]  /*c820*/  FADD.FTZ R74, R47, R74 ;  /* 0x0000004a2f4a7221 */ /* 0x002fc20000010000 */
[----:B------:R-:W-:-:S04]  /*c830*/  F2FP.SATFINITE.E4M3.F32.PACK_AB_MERGE_C R137, R47, R62, RZ ;  /* 0x0000003e2f89723e */ /* 0x000fc800048070ff */
        /* <DEDUP_REMOVED lines=12> */
[C---:B-1----:R-:W-:Y:S01]  /*c900*/  F2FP.SATFINITE.E4M3.F32.PACK_AB_MERGE_C R138, R41.reuse, R32, RZ ;  /* 0x00000020298a723e */ /* 0x042fe200048070ff */
[----:B------:R-:W-:-:S03]  /*c910*/  FADD.FTZ R41, R41, R24 ;  /* 0x0000001829297221 */ /* 0x000fc60000010000 */
[----:B------:R-:W-:-:S03]  /*c920*/  F2FP.SATFINITE.E4M3.F32.PACK_AB_MERGE_C R138, R33, R28, R138 ;  /* 0x0000001c218a723e */ /* 0x000fc6000480708a */
        /* <DEDUP_REMOVED lines=17> */
[C---:B--2---:R-:W-:Y:S01]  /*ca40*/  F2FP.SATFINITE.E4M3.F32.PACK_AB_MERGE_C R140, R91.reuse, R38, RZ ;  /* 0x000000265b8c723e */ /* 0x044fe200048070ff */
[----:B------:R-:W-:-:S03]  /*ca50*/  FADD.FTZ R91, R91, R32 ;  /* 0x000000205b5b7221 */ /* 0x000fc60000010000 */
[----:B------:R-:W-:-:S03]  /*ca60*/  F2FP.SATFINITE.E4M3.F32.PACK_AB_MERGE_C R140, R49, R34, R140 ;  /* 0x00000022318c723e */ /* 0x000fc6000480708c */
[----:B------:R-:W2:Y:S01]  /*ca70*/  MUFU.EX2 R51, R51 ;  /* 0x0000003300337308 */ /* 0x000ea20000000800 */
[C---:B-1----:R-:W-:Y:S01]  /*ca80*/  F2FP.SATFINITE.E4M3.F32.PACK_AB_MERGE_C R141, R70.reuse, R59, RZ ;  /* 0x0000003b468d723e */ /* 0x042fe200048070ff */
[----:B------:R-:W-:-:S03]  /*ca90*/  FADD.FTZ R70, R70, R7 ;  /* 0x0000000746467221 */ /* 0x000fc60000010000 */
[----:B------:R-:W-:-:S03]  /*caa0*/  F2FP.SATFINITE.E4M3.F32.PACK_AB_MERGE_C R141, R64, R43, R141 ;  /* 0x0000002b408d723e */ /* 0x000fc6000480708d */
[----:B------:R-:W1:Y:S01]  /*cab0*/  MUFU.EX2 R57, R57 ;  /* 0x0000003900397308 */ /* 0x000e620000000800 */
[----:B0-----:R-:W-:-:S07]  /*cac0*/  FADD.FTZ R10, R36, R91 ;  /* 0x0000005b240a7221 */ /* 0x001fce0000010000 */
[----:B------:R-:W0:Y:S01]  /*cad0*/  MUFU.EX2 R68, R68 ;  /* 0x0000004400447308 */ /* 0x000e220000000800 */
[----:B--2---:R-:W-:-:S07]  /*cae0*/  FADD.FTZ R7, R51, R70 ;  /* 0x0000004633077221 */ /* 0x004fce0000010000 */
[----:B------:R-:W-:Y:S01]  /*caf0*/  MUFU.EX2 R40, R40 ;  /* 0x0000002800287308 */ /* 0x000fe20000000800 */
[----:B-1----:R-:W-:-:S07]  /*cb00*/  FADD.FTZ R13, R57, R10 ;  /* 0x0000000a390d7221 */ /* 0x002fce0000010000 */
        /* <DEDUP_REMOVED lines=9> */
[----:B0-----:R-:W-:-:S07]  /*cba0*/  FADD.FTZ R7, R3, R14 ;  /* 0x0000000e03077221 */ /* 0x001fce0000010000 */
[----:B------:R-:W0:Y:S01]  /*cbb0*/  MUFU.EX2 R69, R69 ;  /* 0x0000004500457308 */ /* 0x000e220000000800 */
[C---:B--2---:R-:W-:Y:S01]  /*cbc0*/  F2FP.SATFINITE.E4M3.F32.PACK_AB_MERGE_C R13, R72.reuse, R3, RZ ;  /* 0x00000003480d723e */ /* 0x044fe200048070ff */
[----:B------:R-:W-:-:S03]  /*cbd0*/  FADD.FTZ R72, R72, R7 ;  /* 0x0000000748487221 */ /* 0x000fc60000010000 */
[----:B------:R-:W-:-:S03]  /*cbe0*/  F2FP.SATFINITE.E4M3.F32.PACK_AB_MERGE_C R143, R68, R51, R13 ;  /* 0x00000033448f723e */ /* 0x000fc6000480700d */
[----:B------:R-:W1:Y:S08]  /*cbf0*/  MUFU.EX2 R42, R42 ;  /* 0x0000002a002a7308 */ /* 0x000e700000000800 */
[----:B------:R2:W3:Y:S01]  /*cc00*/  MUFU.EX2 R37, R135 ;  /* 0x0000008700257308 */ /* 0x0004e20000000800 */
[----:B0-----:R-:W-:-:S07]  /*cc10*/  F2FP.SATFINITE.E4M3.F32.PACK_AB_MERGE_C R144, R69, R44, RZ ;  /* 0x0000002c4590723e */ /* 0x001fce00048070ff */
[----:B------:R-:W0:Y:S01]  /*cc20*/  MUFU.EX2 R65, R65 ;  /* 0x0000004100417308 */ /* 0x000e220000000800 */
[----:B-1----:R-:W-:-:S01]  /*cc30*/  FADD.FTZ R14, R42, R61 ;  /* 0x0000003d2a0e7221 */ /* 0x002fc20000010000 */
[----:B--2---:R-:W-:-:S04]  /*cc40*/  IMAD.MOV.U32 R135, RZ, RZ, RZ ;  /* 0x000000ffff877224 */ /* 0x004fc800078e00ff */
[----:B------:R-:W-:Y:S02]  /*cc50*/  IMAD.MOV.U32 R134, RZ, RZ, R135 ;  /* 0x000000ffff867224 */ /* 0x000fe400078e0087 */
[----:B------:R-:W1:Y:S01]  /*cc60*/  MUFU.EX2 R12, R75 ;  /* 0x0000004b000c7308 */ /* 0x000e620000000800 */
[----:B---3--:R-:W-:-:S01]  /*cc70*/  FADD.FTZ R3, R37, R72 ;  /* 0x0000004825037221 */ /* 0x008fc20000010000 */
[--C-:B------:R-:W-:Y:S02]  /*cc80*/  IMAD.MOV.U32 R133, RZ, RZ, R135.reuse ;  /* 0x000000ffff857224 */ /* 0x100fe400078e0087 */
[--C-:B------:R-:W-:Y:S02]  /*cc90*/  IMAD.MOV.U32 R132, RZ, RZ, R135.reuse ;  /* 0x000000ffff847224 */ /* 0x100fe400078e0087 */
[--C-:B------:R-:W-:Y:S02]  /*cca0*/  IMAD.MOV.U32 R131, RZ, RZ, R135.reuse ;  /* 0x000000ffff837224 */ /* 0x100fe400078e0087 */
[----:B------:R-:W2:Y:S01]  /*ccb0*/  MUFU.EX2 R9, R63 ;  /* 0x0000003f00097308 */ /* 0x000ea20000000800 */
[C---:B0-----:R-:W-:Y:S01]  /*ccc0*/  F2FP.SATFINITE.E4M3.F32.PACK_AB_MERGE_C R144, R65.reuse, R42, R144 ;  /* 0x0000002a4190723e */ /* 0x041fe20004807090 */
[----:B------:R-:W-:Y:S01]  /*ccd0*/  FADD.FTZ R65, R65, R14 ;  /* 0x0000000e41417221 */ /* 0x000fe20000010000 */
[----:B------:R-:W-:-:S02]  /*cce0*/  IMAD.MOV.U32 R130, RZ, RZ, R135 ;  /* 0x000000ffff827224 */ /* 0x000fc400078e0087 */
[----:B------:R-:W-:Y:S02]  /*ccf0*/  IMAD.MOV.U32 R129, RZ, RZ, R135 ;  /* 0x000000ffff817224 */ /* 0x000fe400078e0087 */
[----:B------:R-:W-:-:S01]  /*cd00*/  FADD.FTZ R44, R44, R65 ;  /* 0x000000412c2c7221 */ /* 0x000fc20000010000 */
[----:B------:R-:W-:Y:S01]  /*cd10*/  IMAD.MOV.U32 R128, RZ, RZ, R135 ;  /* 0x000000ffff807224 */ /* 0x000fe200078e0087 */
[----:B------:R-:W0:Y:S01]  /*cd20*/  MUFU.EX2 R24, R79 ;  /* 0x0000004f00187308 */ /* 0x000e220000000800 */
[----:B-1----:R-:W-:-:S01]  /*cd30*/  FADD.FTZ R6, R12, R3 ;  /* 0x000000030c067221 */ /* 0x002fc20000010000 */
[----:B------:R-:W-:Y:S01]  /*cd40*/  FADD.FTZ R69, R69, R44 ;  /* 0x0000002c45457221 */ /* 0x000fe20000010000 */
[--C-:B------:R-:W-:Y:S02]  /*cd50*/  IMAD.MOV.U32 R127, RZ, RZ, R135.reuse ;  /* 0x000000ffff7f7224 */ /* 0x100fe400078e0087 */
[--C-:B------:R-:W-:Y:S02]  /*cd60*/  IMAD.MOV.U32 R126, RZ, RZ, R135.reuse ;  /* 0x000000ffff7e7224 */ /* 0x100fe400078e0087 */
[----:B------:R-:W-:Y:S01]  /*cd70*/  IMAD.MOV.U32 R125, RZ, RZ, R135 ;  /* 0x000000ffff7d7224 */ /* 0x000fe200078e0087 */
[----:B------:R-:W-:Y:S01]  /*cd80*/  MUFU.EX2 R48, R48 ;  /* 0x0000003000307308 */ /* 0x000fe20000000800 */
[----:B--2---:R-:W-:-:S01]  /*cd90*/  FADD.FTZ R3, R9, R6 ;  /* 0x0000000609037221 */ /* 0x004fc20000010000 */
[----:B------:R-:W-:-:S02]  /*cda0*/  IMAD.MOV.U32 R124, RZ, RZ, R135 ;  /* 0x000000ffff7c7224 */ /* 0x000fc400078e0087 */
[--C-:B------:R-:W-:Y:S02]  /*cdb0*/  IMAD.MOV.U32 R123, RZ, RZ, R135.reuse ;  /* 0x000000ffff7b7224 */ /* 0x100fe400078e0087 */
[----:B------:R-:W-:Y:S02]  /*cdc0*/  IMAD.MOV.U32 R122, RZ, RZ, R135 ;  /* 0x000000ffff7a7224 */ /* 0x000fe400078e0087 */
[----:B------:R-:W1:Y:S01]  /*cdd0*/  MUFU.EX2 R77, R77 ;  /* 0x0000004d004d7308 */ /* 0x000e620000000800 */
[C---:B0-----:R-:W-:Y:S01]  /*cde0*/  F2FP.SATFINITE.E4M3.F32.PACK_AB_MERGE_C R9, R24.reuse, R9, RZ ;  /* 0x000000091809723e */ /* 0x041fe200048070ff */
[----:B------:R-:W-:Y:S01]  /*cdf0*/  FADD.FTZ R24, R24, R3 ;  /* 0x0000000318187221 */ /* 0x000fe20000010000 */
[----:B------:R-:W-:Y:S02]  /*ce00*/  IMAD.MOV.U32 R121, RZ, RZ, R135 ;  /* 0x000000ffff797224 */ /* 0x000fe400078e0087 */
[----:B------:R-:W-:Y:S01]  /*ce10*/  F2FP.SATFINITE.E4M3.F32.PACK_AB_MERGE_C R145, R12, R37, R9 ;  /* 0x000000250c91723e */ /* 0x000fe20004807009 */
[----:B------:R-:W-:-:S02]  /*ce20*/  IMAD.MOV.U32 R120, RZ, RZ, R135 ;  /* 0x000000ffff787224 */ /* 0x000fc400078e0087 */
[----:B------:R-:W0:Y:S01]  /*ce30*/  MUFU.EX2 R46, R46 ;  /* 0x0000002e002e7308 */ /* 0x000e220000000800 */
[--C-:B------:R-:W-:Y:S02]  /*ce40*/  IMAD.MOV.U32 R119, RZ, RZ, R135.reuse ;  /* 0x000000ffff777224 */ /* 0x100fe400078e0087 */
[--C-:B------:R-:W-:Y:S02]  /*ce50*/  IMAD.MOV.U32 R118, RZ, RZ, R135.reuse ;  /* 0x000000ffff767224 */ /* 0x100fe400078e0087 */
[--C-:B------:R-:W-:Y:S02]  /*ce60*/  IMAD.MOV.U32 R117, RZ, RZ, R135.reuse ;  /* 0x000000ffff757224 */ /* 0x100fe400078e0087 */
[--C-:B------:R-:W-:Y:S01]  /*ce70*/  IMAD.MOV.U32 R116, RZ, RZ, R135.reuse ;  /* 0x000000ffff747224 */ /* 0x100fe200078e0087 */
[----:B------:R-:W2:Y:S01]  /*ce80*/  MUFU.EX2 R45, R45 ;  /* 0x0000002d002d7308 */ /* 0x000ea20000000800 */
[----:B-1----:R-:W-:Y:S01]  /*ce90*/  F2FP.SATFINITE.E4M3.F32.PACK_AB_MERGE_C R7, R77, R48, RZ ;  /* 0x000000304d07723e */ /* 0x002fe200048070ff */
[----:B------:R-:W-:-:S02]  /*cea0*/  IMAD.MOV.U32 R115, RZ, RZ, R135 ;  /* 0x000000ffff737224 */ /* 0x000fc400078e0087 */
[--C-:B------:R-:W-:Y:S02]  /*ceb0*/  IMAD.MOV.U32 R114, RZ, RZ, R135.reuse ;  /* 0x000000ffff727224 */ /* 0x100fe400078e0087 */
[----:B------:R-:W-:Y:S02]  /*cec0*/  IMAD.MOV.U32 R113, RZ, RZ, R135 ;  /* 0x000000ffff717224 */ /* 0x000fe400078e0087 */
[----:B------:R-:W1:Y:S01]  /*ced0*/  MUFU.EX2 R73, R73 ;  /* 0x0000004900497308 */ /* 0x000e620000000800 */
[----:B0-----:R-:W-:-:S01]  /*cee0*/  FADD.FTZ R6, R46, R69 ;  /* 0x000000452e067221 */ /* 0x001fc20000010000 */
[--C-:B------:R-:W-:Y:S02]  /*cef0*/  IMAD.MOV.U32 R112, RZ, RZ, R135.reuse ;  /* 0x000000ffff707224 */ /* 0x100fe400078e0087 */
[--C-:B------:R-:W-:Y:S02]  /*cf00*/  IMAD.MOV.U32 R111, RZ, RZ, R135.reuse ;  /* 0x000000ffff6f7224 */ /* 0x100fe400078e0087 */
[----:B------:R-:W-:-:S02]  /*cf10*/  IMAD.MOV.U32 R110, RZ, RZ, R135 ;  /* 0x000000ffff6e7224 */ /* 0x000fc400078e0087 */
[----:B------:R-:W0:Y:S01]  /*cf20*/  MUFU.EX2 R10, R83 ;  /* 0x00000053000a7308 */ /* 0x000e220000000800 */
[----:B--2---:R-:W-:-:S01]  /*cf30*/  FADD.FTZ R3, R45, R24 ;  /* 0x000000182d037221 */ /* 0x004fc20000010000 */
[--C-:B------:R-:W-:Y:S02]  /*cf40*/  IMAD.MOV.U32 R109, RZ, RZ, R135.reuse ;  /* 0x000000ffff6d7224 */ /* 0x100fe400078e0087 */
[--C-:B------:R-:W-:Y:S02]  /*cf50*/  IMAD.MOV.U32 R108, RZ, RZ, R135.reuse ;  /* 0x000000ffff6c7224 */ /* 0x100fe400078e0087 */
[----:B------:R-:W-:Y:S02]  /*cf60*/  IMAD.MOV.U32 R107, RZ, RZ, R135 ;  /* 0x000000ffff6b7224 */ /* 0x000fe400078e0087 */
[----:B------:R-:W-:Y:S01]  /*cf70*/  MUFU.EX2 R53, R53 ;  /* 0x0000003500357308 */ /* 0x000fe20000000800 */
[C---:B-1----:R-:W-:Y:S01]  /*cf80*/  F2FP.SATFINITE.E4M3.F32.PACK_AB_MERGE_C R146, R73.reuse, R46, R7 ;  /* 0x0000002e4992723e */ /* 0x042fe20004807007 */
[----:B------:R-:W-:Y:S01]  /*cf90*/  FADD.FTZ R73, R73, R6 ;  /* 0x0000000649497221 */ /* 0x000fe20000010000 */
[----:B------:R-:W-:-:S02]  /*cfa0*/  IMAD.MOV.U32 R106, RZ, RZ, R135 ;  /* 0x000000ffff6a7224 */ /* 0x000fc400078e0087 */
[----:B------:R-:W-:Y:S02]  /*cfb0*/  IMAD.MOV.U32 R105, RZ, RZ, R135 ;  /* 0x000000ffff697224 */ /* 0x000fe400078e0087 */
[----:B------:R-:W-:-:S01]  /*cfc0*/  FADD.FTZ R48, R48, R73 ;  /* 0x0000004930307221 */ /* 0x000fc20000010000 */
[----:B------:R-:W-:Y:S01]  /*cfd0*/  IMAD.MOV.U32 R104, RZ, RZ, R135 ;  /* 0x000000ffff687224 */ /* 0x000fe200078e0087 */
[----:B------:R-:W1:Y:S01]  /*cfe0*/  MUFU.EX2 R56, R56 ;  /* 0x0000003800387308 */ /* 0x000e620000000800 */
[----:B0-----:R-:W-:-:S01]  /*cff0*/  FADD.FTZ R6, R10, R3 ;  /* 0x000000030a067221 */ /* 0x001fc20000010000 */
        /* <DEDUP_REMOVED lines=8> */
[----:B-1----:R-:W-:Y:S01]  /*d080*/  F2FP.SATFINITE.E4M3.F32.PACK_AB_MERGE_C R3, R56, R53, RZ ;  /* 0x000000353803723e */ /* 0x002fe200048070ff */
[----:B------:R-:W-:-:S01]  /*d090*/  FADD.FTZ R53, R53, R6 ;  /* 0x0000000635357221 */ /* 0x000fc20000010000 */
[----:B------:R-:W-:-:S02]  /*d0a0*/  IMAD.MOV.U32 R95, RZ, RZ, R135 ;  /* 0x000000ffff5f7224 */ /* 0x000fc400078e0087 */
[----:B------:R-:W-:Y:S01]  /*d0b0*/  F2FP.SATFINITE.E4M3.F32.PACK_AB_MERGE_C R147, R10, R45, R3 ;  /* 0x0000002d0a93723e */ /* 0x000fe20004807003 */
[----:B------:R-:W-:Y:S01]  /*d0c0*/  FADD.FTZ R3, R77, R48 ;  /* 0x000000304d037221 */ /* 0x000fe20000010000 */
[----:B------:R-:W-:-:S01]  /*d0d0*/  FADD.FTZ R6, R56, R53 ;  /* 0x0000003538067221 */ /* 0x000fc20000010000 */
[--C-:B------:R-:W-:Y:S02]  /*d0e0*/  IMAD.MOV.U32 R94, RZ, RZ, R135.reuse ;  /* 0x000000ffff5e7224 */ /* 0x100fe400078e0087 */
[--C-:B------:R-:W-:Y:S02]  /*d0f0*/  IMAD.MOV.U32 R93, RZ, RZ, R135.reuse ;  /* 0x000000ffff5d7224 */ /* 0x100fe400078e0087 */
[--C-:B------:R-:W-:Y:S02]  /*d100*/  IMAD.MOV.U32 R92, RZ, RZ, R135.reuse ;  /* 0x000000ffff5c7224 */ /* 0x100fe400078e0087 */
[--C-:B------:R-:W-:Y:S02]  /*d110*/  IMAD.MOV.U32 R91, RZ, RZ, R135.reuse ;  /* 0x000000ffff5b7224 */ /* 0x100fe400078e0087 */
[----:B------:R-:W-:-:S02]  /*d120*/  IMAD.MOV.U32 R90, RZ, RZ, R135 ;  /* 0x000000ffff5a7224 */ /* 0x000fc400078e0087 */
[--C-:B------:R-:W-:Y:S02]  /*d130*/  IMAD.MOV.U32 R89, RZ, RZ, R135.reuse ;  /* 0x000000ffff597224 */ /* 0x100fe400078e0087 */
[----:B------:R-:W-:Y:S01]  /*d140*/  IMAD.MOV.U32 R88, RZ, RZ, R135 ;  /* 0x000000ffff587224 */ /* 0x000fe200078e0087 */
[----:B------:R-:W-:Y:S06]  /*d150*/  @!P1 BRA `(.L_x_8855) ;  /* 0x0000001c00c89947 */ /* 0x000fec0003800000 */
[----:B------:R-:W2:Y:S01]  /*d160*/  LDL.LU R80, [R1+0x1c] ;  /* 0x00001c0001507983 */ /* 0x000ea20000300800 */
[----:B------:R-:W-:Y:S01]  /*d170*/  IMAD.MOV.U32 R12, RZ, RZ, R8 ;  /* 0x000000ffff0c7224 */ /* 0x000fe200078e0008 */
[----:B------:R-:W-:Y:S01]  /*d180*/  CS2R R134, SRZ ;  /* 0x0000000000867805 */ /* 0x000fe2000001ff00 */
[----:B------:R-:W-:Y:S01]  /*d190*/  IMAD.MOV.U32 R13, RZ, RZ, R0 ;  /* 0x000000ffff0d7224 */ /* 0x000fe200078e0000 */
[----:B------:R-:W-:Y:S01]  /*d1a0*/  CS2R R132, SRZ ;  /* 0x0000000000847805 */ /* 0x000fe2000001ff00 */
[----:B------:R-:W-:Y:S01]  /*d1b0*/  IMAD.MOV.U32 R10, RZ, RZ, R155 ;  /* 0x000000ffff0a7224 */ /* 0x000fe200078e009b */
[----:B------:R-:W-:Y:S01]  /*d1c0*/  CS2R R130, SRZ ;  /* 0x0000000000827805 */ /* 0x000fe2000001ff00 */
[----:B------:R-:W-:Y:S01]  /*d1d0*/  IMAD.MOV.U32 R9, RZ, RZ, R154 ;  /* 0x000000ffff097224 */ /* 0x000fe200078e009a */
        /* <DEDUP_REMOVED lines=21> */
[----:B--2---:R-:W-:-:S07]  /*d330*/  VIADD R7, R80, 0xfffffffe ;  /* 0xfffffffe50077836 */ /* 0x004fce0000000000 */
.L_x_8867:
[----:B------:R-:W-:-:S04]  /*d340*/  ISETP.NE.AND P1, PT, R9, 0x1, PT ;  /* 0x000000010900780c */ /* 0x000fc80003f25270 */
[----:B------:R-:W-:-:S04]  /*d350*/  SEL R155, RZ, 0x1, P1 ;  /* 0x00000001ff9b7807 */ /* 0x000fc80000800000 */
[----:B------:R-:W-:Y:S01]  /*d360*/  LOP3.LUT R155, R10, R155, RZ, 0x3c, !PT ;  /* 0x0000009b0a9b7212 */ /* 0x000fe200078e3cff */
[----:B0-----:R-:W-:Y:S06]  /*d370*/  @!P0 BRA `(.L_x_8856) ;  /* 0x0000000000048947 */ /* 0x001fec0003800000 */
[----:B------:R-:W-:Y:S01]  /*d380*/  BPT.TRAP 0x1 ;  /* 0x000000040000795c */ /* 0x000fe20000300000 */
.L_x_8856:
        /* <DEDUP_REMOVED lines=8> */
.L_x_8857:
[----:B------:R-:W2:Y:S01]  /*d410*/  LDL R0, [R1+0x10] ;  /* 0x0000100001007983 */ /* 0x000ea20000100800 */
[----:B------:R-:W-:Y:S01]  /*d420*/  BSSY B1, `(.L_x_8858) ;  /* 0x0000006000017945 */ /* 0x000fe20003800000 */
[----:B------:R-:W-:Y:S02]  /*d430*/  IMAD.MOV.U32 R27, RZ, RZ, -0x3ffffff0 ;  /* 0xc0000010ff1b7424 */ /* 0x000fe400078e00ff */
[----:B--2---:R-:W-:Y:S01]  /*d440*/  IMAD R26, R154, 0x300, R0 ;  /* 0x000003009a1a7824 */ /* 0x004fe200078e0200 */
[----:B-1----:R-:W-:Y:S06]  /*d450*/  @P1 BRA `(.L_x_8859) ;  /* 0x0000000000081947 */ /* 0x002fec0003800000 */
[----:B------:R-:W1:Y:S02]  /*d460*/  SYNCS.PHASECHK.TRANS64.TRYWAIT P1, [R14+URZ+0x19c30], R11 ;  /* 0x019c300b0e0075a7 */ /* 0x000e64000802017f */
[----:B-1----:R-:W-:Y:S05]  /*d470*/  @!P1 BRA `(.L_x_8860) ;  /* 0x000000b400e89947 */ /* 0x002fea0003800000 */
.L_x_8859:
[----:B------:R-:W-:Y:S05]  /*d480*/  BSYNC B1 ;  /* 0x0000000000017941 */ /* 0x000fea0003800000 */
.L_x_8858:
[----:B------:R2:W-:Y:S04]  /*d490*/  STL.64 [R1+0x78], R2 ;  /* 0x0000780201007387 */ /* 0x0005e80000100a00 */
[----:B--2---:R-:W2:Y:S01]  /*d4a0*/  LDL.64 R2, [R1] ;  /* 0x0000000001027983 */ /* 0x004ea20000100a00 */
[C---:B------:R-:W-:Y:S01]  /*d4b0*/  R2UR UR6, R26.reuse ;  /* 0x000000001a0672ca */ /* 0x040fe200000e0000 */
[C---:B------:R-:W-:Y:S01]  /*d4c0*/  VIADD R24, R26.reuse, 0x100 ;  /* 0x000001001a187836 */ /* 0x040fe20000000000 */
[----:B------:R-:W-:Y:S01]  /*d4d0*/  R2UR UR7, R27 ;  /* 0x000000001b0772ca */ /* 0x000fe200000e0000 */
[----:B------:R-:W-:Y:S01]  /*d4e0*/  VIADD R26, R26, 0x200 ;  /* 0x000002001a1a7836 */ /* 0x000fe20000000000 */
[----:B------:R-:W-:Y:S01]  /*d4f0*/  R2UR UR4, R4 ;  /* 0x00000000040472ca */ /* 0x000fe200000e0000 */
[----:B------:R-:W-:Y:S01]  /*d500*/  IMAD.MOV.U32 R25, RZ, RZ, -0x3ffffff0 ;  /* 0xc0000010ff197424 */ /* 0x000fe200078e00ff */
[----:B------:R-:W-:Y:S01]  /*d510*/  R2UR UR5, R5 ;  /* 0x00000000050572ca */ /* 0x000fe200000e0000 */
[----:B------:R-:W-:Y:S01]  /*d520*/  IMAD.MOV.U32 R27, RZ, RZ, -0x3ffffff0 ;  /* 0xc0000010ff1b7424 */ /* 0x000fe200078e00ff */
[----:B------:R-:W-:-:S02]  /*d530*/  R2UR UR10, R24 ;  /* 0x00000000180a72ca */ /* 0x000fc400000e0000 */
[----:B------:R-:W-:Y:S02]  /*d540*/  R2UR UR11, R25 ;  /* 0x00000000190b72ca */ /* 0x000fe400000e0000 */
[----:B------:R-:W-:Y:S02]  /*d550*/  R2UR UR14, R26 ;  /* 0x000000001a0e72ca */ /* 0x000fe400000e0000 */
[----:B------:R-:W-:Y:S02]  /*d560*/  R2UR UR15, R27 ;  /* 0x000000001b0f72ca */ /* 0x000fe400000e0000 */
[----:B------:R-:W-:-:S06]  /*d570*/  WARPGROUP.ARRIVE ;  /* 0x00000000000079c5 */ /* 0x000fcc0000000000 */
[----:B------:R-:W-:Y:S01]  /*d580*/  QGMMA.64x128x32.F32.E4M3.E4M3 R24, gdesc[UR4], RZ, !UPT, gsb0 ;  /* 0x01e00000041879f3 */ /* 0x000fe2000c0008ff */
[----:B------:R-:W-:Y:S02]  /*d590*/  R2UR UR12, R20 ;  /* 0x00000000140c72ca */ /* 0x000fe400000e0000 */
[----:B------:R-:W-:Y:S01]  /*d5a0*/  R2UR UR13, R21 ;  /* 0x00000000150d72ca */ /* 0x000fe200000e0000 */
[----:B------:R-:W-:Y:S02]  /*d5b0*/  WARPGROUP.DEPBAR.LE gsb0, 0x0 ;  /* 0x00008000000079c5 */ /* 0x000fe40000010000 */
[----:B------:R-:W-:Y:S01]  /*d5c0*/  WARPGROUP.ARRIVE ;  /* 0x00000000000079c5 */ /* 0x000fe20000000000 */
[----:B--2---:R-:W-:Y:S02]  /*d5d0*/  R2UR UR8, R2 ;  /* 0x00000000020872ca */ /* 0x004fe400000e0000 */
[----:B------:R-:W-:Y:S02]  /*d5e0*/  R2UR UR9, R3 ;  /* 0x00000000030972ca */ /* 0x000fe400000e0000 */
[----:B------:R2:W5:Y:S11]  /*d5f0*/  LDL.LU.64 R2, [R1+0x78] ;  /* 0x0000780001027983 */ /* 0x0005760000300a00 */
[----:B------:R-:W-:Y:S03]  /*d600*/  QGMMA.64x128x32.F32.E4M3.E4M3 R24, gdesc[UR8], R24, gsb0 ;  /* 0x01e00000081879f3 */ /* 0x000fe60008000818 */
[----:B------:R-:W-:-:S02]  /*d610*/  WARPGROUP.DEPBAR.LE gsb0, 0x0 ;  /* 0x00008000000079c5 */ /* 0x000fc40000010000 */
[----:B------:R-:W-:-:S07]  /*d620*/  WARPGROUP.ARRIVE ;  /* 0x00000000000079c5 */ /* 0x000fce0000000000 */
[----:B------:R-:W-:Y:S03]  /*d630*/  QGMMA.64x128x32.F32.E4M3.E4M3 R24, gdesc[UR12], R24, gsb0 ;  /* 0x01e000000c1879f3 */ /* 0x000fe60008000818 */
[----:B------:R-:W-:Y:S02]  /*d640*/  WARPGROUP.DEPBAR.LE gsb0, 0x0 ;  /* 0x00008000000079c5 */ /* 0x000fe40000010000 */
[----:B--2---:R-:W-:Y:S05]  /*d650*/  @!P0 BRA `(.L_x_8861) ;  /* 0x0000000000048947 */ /* 0x004fea0003800000 */
[----:B------:R-:W-:Y:S01]  /*d660*/  BPT.TRAP 0x1 ;  /* 0x000000040000795c */ /* 0x000fe20000300000 */
.L_x_8861:
[----:B------:R-:W-:Y:S01]  /*d670*/  SHF.L.U32 R0, R10, 0x1f, RZ ;  /* 0x0000001f0a007819 */ /* 0x000fe200000006ff */
[----:B------:R-:W-:-:S04]  /*d680*/  IMAD R15, R9, 0x8, R16 ;  /* 0x00000008090f7824 */ /* 0x000fc800078e0210 */
[----:B------:R2:W3:Y:S01]  /*d690*/  SYNCS.PHASECHK.TRANS64.TRYWAIT P1, [R15+URZ+0x19c50], R0 ;  /* 0x019c50000f0075a7 */ /* 0x0004e2000802017f */
[----:B------:R-:W-:Y:S05]  /*d6a0*/  @!P0 BRA `(.L_x_8862) ;  /* 0x0000000000048947 */ /* 0x000fea0003800000 */
[----:B------:R-:W-:Y:S01]  /*d6b0*/  BPT.TRAP 0x1 ;  /* 0x000000040000795c */ /* 0x000fe20000300000 */
.L_x_8862:
[----:B------:R-:W-:Y:S04]  /*d6c0*/  BSSY B1, `(.L_x_8863) ;  /* 0x0000004000017945 */ /* 0x000fe80003800000 */
[----:B---3--:R-:W-:Y:S05]  /*d6d0*/  @P1 BRA `(.L_x_8864) ;  /* 0x0000000000081947 */ /* 0x008fea0003800000 */
[----:B------:R-:W3:Y:S02]  /*d6e0*/  SYNCS.PHASECHK.TRANS64.TRYWAIT P1, [R15+URZ+0x19c50], R0 ;  /* 0x019c50000f0075a7 */ /* 0x000ee4000802017f */
[----:B---3--:R-:W-:Y:S05]  /*d6f0*/  @!P1 BRA `(.L_x_8865) ;  /* 0x000000b4005c9947 */ /* 0x008fea0003800000 */
.L_x_8864:
[----:B------:R-:W-:Y:S05]  /*d700*/  BSYNC B1 ;  /* 0x0000000000017941 */ /* 0x000fea0003800000 */
.L_x_8863:
[----:B--23--:R-:W-:Y:S01]  /*d710*/  VIADD R0, R16, 0x3000 ;  /* 0x0000300010007836 */ /* 0x00cfe20000000000 */
[----:B------:R-:W-:Y:S01]  /*d720*/  WARPGROUP.ARRIVE ;  /* 0x00000000000079c5 */ /* 0x000fe20000000000 */
[----:B01----:R-:W-:-:S03]  /*d730*/  IMAD.MOV.U32 R11, RZ, RZ, 0x40000040 ;  /* 0x40000040ff0b7424 */ /* 0x003fc600078e00ff */
[----:B------:R-:W-:-:S04]  /*d740*/  SHF.R.U32.HI R0, RZ, 0x4, R0 ;  /* 0x00000004ff007819 */ /* 0x000fc80000011600 */
[----:B------:R-:W-:-:S04]  /*d750*/  LOP3.LUT R0, R0, 0x3fff, RZ, 0xc0, !PT ;  /* 0x00003fff00007812 */ /* 0x000fc800078ec0ff */
[----:B------:R-:W-:-:S05]  /*d760*/  LOP3.LUT R0, R0, 0x10000, RZ, 0xfc, !PT ;  /* 0x0001000000007812 */ /* 0x000fca00078efcff */
[----:B------:R-:W-:Y:S01]  /*d770*/  IMAD R8, R9, 0x300, R0 ;  /* 0x0000030009087824 */ /* 0x000fe200078e0200 */
[----:B------:R-:W-:Y:S01]  /*d780*/  FMNMX.FTZ R0, R24, R13, !PT ;  /* 0x0000000d18007209 */ /* 0x000fe20007810000 */
[----:B------:R-:W-:Y:S02]  /*d790*/  IMAD.MOV.U32 R9, RZ, RZ, 0x40000040 ;  /* 0x40000040ff097424 */ /* 0x000fe400078e00ff */
[C---:B------:R-:W-:Y:S01]  /*d7a0*/  VIADD R10, R8.reuse, 0x2 ;  /* 0x00000002080a7836 */ /* 0x040fe20000000000 */
[----:B------:R-:W-:Y:S02]  /*d7b0*/  R2UR UR6, R8 ;  /* 0x00000000080672ca */ /* 0x000fe400000e0000 */
[----:B------:R-:W-:Y:S02]  /*d7c0*/  R2UR UR7, R9 ;  /* 0x00000000090772ca */ /* 0x000fe400000e0000 */
[----:B------:R-:W-:-:S04]  /*d7d0*/  FMNMX.FTZ R0, R25, R0, !PT ;  /* 0x0000000019007209 */ /* 0x000fc80007810000 */
[----:B------:R-:W-:-:S04]  /*d7e0*/  FMNMX.FTZ R0, R28, R0, !PT ;  /* 0x000000001c007209 */ /* 0x000fc80007810000 */
[----:B------:R-:W-:-:S03]  /*d7f0*/  FMNMX.FTZ R0, R29, R0, !PT ;  /* 0x000000001d007209 */ /* 0x000fc60007810000 */
[----:B------:R-:W-:Y:S01]  /*d800*/  QGMMA.64x96x32.F32.E4M3.E4M3 R88, R148, gdesc[UR4], R88, gsb0 ;  /* 0x0160000494587df3 */ /* 0x000fe20008000858 */
[----:B------:R-:W-:Y:S01]  /*d810*/  R2UR UR6, R10 ;  /* 0x000000000a0672ca */ /* 0x000fe200000e0000 */
[----:B------:R-:W-:Y:S01]  /*d820*/  VIADD R10, R8, 0x4 ;  /* 0x00000004080a7836 */ /* 0x000fe20000000000 */
[----:B------:R-:W-:Y:S01]  /*d830*/  R2UR UR7, R11 ;  /* 0x000000000b0772ca */ /* 0x000fe200000e0000 */
[----:B------:R-:W-:Y:S01]  /*d840*/  IMAD.MOV.U32 R11, RZ, RZ, 0x40000040 ;  /* 0x40000040ff0b7424 */ /* 0x000fe200078e00ff */
[----:B------:R-:W-:Y:S01]  /*d850*/  FMNMX.FTZ R0, R32, R0, !PT ;  /* 0x0000000020007209 */ /* 0x000fe20007810000 */
[----:B------:R-:W-:-:S03]  /*d860*/  VIADD R8, R8, 0x6 ;  /* 0x0000000608087836 */ /* 0x000fc60000000000 */
        /* <DEDUP_REMOVED lines=26> */
[----:B------:R-:W-:Y:S02]  /*da10*/  WARPGROUP.DEPBAR.LE gsb0, 0x0 ;  /* 0x00008000000079c5 */ /* 0x000fe40000010000 */
[----:B------:R-:W-:Y:S01]  /*da20*/  WARPGROUP.ARRIVE ;  /* 0x00000000000079c5 */ /* 0x000fe20000000000 */
[----:B------:R-:W-:-:S05]  /*da30*/  FMNMX.FTZ R0, R85, R0, !PT ;  /* 0x0000000055007209 */ /* 0x000fca0007810000 */
[----:B------:R-:W0:Y:S01]  /*da40*/  S2R R151, SR_TID.X ;  /* 0x0000000000977919 */ /* 0x000e220000002100 */
[----:B------:R-:W-:Y:S01]  /*da50*/  QGMMA.64x96x32.F32.E4M3.E4M3 R88, R136, gdesc[UR4], R88, gsb0 ;  /* 0x0160000488587df3 */ /* 0x000fe20008000858 */
[----:B------:R-:W-:Y:S01]  /*da60*/  R2UR UR6, R10 ;  /* 0x000000000a0672ca */ /* 0x000fe200000e0000 */
[----:B------:R-:W1:Y:S01]  /*da70*/  SHFL.BFLY PT, R9, R0, 0x2, 0x1f ;  /* 0x0c401f0000097f89 */ /* 0x000e6200000e0000 */
[----:B------:R-:W-:Y:S02]  /*da80*/  FMNMX.FTZ R10, R26, R12, !PT ;  /* 0x0000000c1a0a7209 */ /* 0x000fe40007810000 */
[----:B------:R-:W-:Y:S02]  /*da90*/  R2UR UR7, R11 ;  /* 0x000000000b0772ca */ /* 0x000fe400000e0000 */
[----:B------:R-:W-:-:S04]  /*daa0*/  FMNMX.FTZ R10, R27, R10, !PT ;  /* 0x0000000a1b0a7209 */ /* 0x000fc80007810000 */
[----:B------:R-:W-:-:S04]  /*dab0*/  FMNMX.FTZ R10, R30, R10, !PT ;  /* 0x0000000a1e0a7209 */ /* 0x000fc80007810000 */
[----:B------:R-:W-:-:S04]  /*dac0*/  FMNMX.FTZ R10, R31, R10, !PT ;  /* 0x0000000a1f0a7209 */ /* 0x000fc80007810000 */
[----:B------:R-:W-:-:S04]  /*dad0*/  FMNMX.FTZ R10, R34, R10, !PT ;  /* 0x0000000a220a7209 */ /* 0x000fc80007810000 */
[----:B------:R-:W-:Y:S02]  /*dae0*/  FMNMX.FTZ R10, R35, R10, !PT ;  /* 0x0000000a230a7209 */ /* 0x000fe40007810000 */
[----:B-1----:R-:W-:Y:S01]  /*daf0*/  FMNMX.FTZ R0, R0, R9, !PT ;  /* 0x0000000900007209 */ /* 0x002fe20007810000 */
[----:B------:R-:W-:Y:S01]  /*db00*/  IMAD.MOV.U32 R9, RZ, RZ, 0x40000040 ;  /* 0x40000040ff097424 */ /* 0x000fe200078e00ff */
[----:B------:R-:W-:Y:S02]  /*db10*/  FMNMX.FTZ R10, R38, R10, !PT ;  /* 0x0000000a260a7209 */ /* 0x000fe40007810000 */
[----:B0-----:R-:W-:Y:S02]  /*db20*/  LOP3.LUT R151, R151, 0x7f, RZ, 0xc0, !PT ;  /* 0x0000007f97977812 */ /* 0x001fe400078ec0ff */
[----:B------:R-:W-:Y:S02]  /*db30*/  FMNMX.FTZ R10, R39, R10, !PT ;  /* 0x0000000a270a7209 */ /* 0x000fe40007810000 */
[----:B------:R-:W-:-:S02]  /*db40*/  ISETP.NE.AND P1, PT, R151, RZ, PT ;  /* 0x000000ff9700720c */ /* 0x000fc40003f25270 */
[----:B------:R-:W-:-:S04]  /*db50*/  FMNMX.FTZ R10, R42, R10, !PT ;  /* 0x0000000a2a0a7209 */ /* 0x000fc80007810000 */
[----:B------:R-:W-:-:S04]  /*db60*/  FMNMX.FTZ R10, R43, R10, !PT ;  /* 0x0000000a2b0a7209 */ /* 0x000fc80007810000 */
[----:B------:R-:W-:-:S03]  /*db70*/  FMNMX.FTZ R10, R46, R10, !PT ;  /* 0x0000000a2e0a7209 */ /* 0x000fc60007810000 */
[----:B------:R-:W-:Y:S01]  /*db80*/  @!P1 VIADD R14, R14, 0x19c40 ;  /* 0x00019c400e0e9836 */ /* 0x000fe20000000000 */
[----:B------:R-:W-:-:S04]  /*db90*/  FMNMX.FTZ R10, R47, R10, !PT ;  /* 0x0000000a2f0a7209 */ /* 0x000fc80007810000 */
[----:B------:R-:W-:Y:S02]  /*dba0*/  FMNMX.FTZ R10, R50, R10, !PT ;  /* 0x0000000a320a7209 */ /* 0x000fe40007810000 */
[----:B------:R-:W-:Y:S02]  /*dbb0*/  @!P1 PRMT R14, RZ, 0x654, R14 ;  /* 0x00000654ff0e9816 */ /* 0x000fe4000000000e */
        /* <DEDUP_REMOVED lines=14> */
[----:B------:R-:W-:-:S03]  /*dca0*/  WARPGROUP.DEPBAR.LE gsb0, 0x0 ;  /* 0x00008000000079c5 */ /* 0x000fc60000010000 */
[----:B------:R-:W-:Y:S01]  /*dcb0*/  FMNMX.FTZ R10, R79, R10, !PT ;  /* 0x0000000a4f0a7209 */ /* 0x000fe20007810000 */
[----:B------:R-:W-:-:S03]  /*dcc0*/  WARPGROUP.ARRIVE ;  /* 0x00000000000079c5 */ /* 0x000fc60000000000 */
[----:B------:R-:W-:-:S03]  /*dcd0*/  FMNMX.FTZ R10, R82, R10, !PT ;  /* 0x0000000a520a7209 */ /* 0x000fc60007810000 */
[----:B------:R-:W-:Y:S01]  /*dce0*/  QGMMA.64x96x32.F32.E4M3.E4M3 R88, R140, gdesc[UR4], R88, gsb0 ;  /* 0x016000048c587df3 */ /* 0x000fe20008000858 */
[----:B------:R-:W-:Y:S02]  /*dcf0*/  FMNMX.FTZ R10, R83, R10, !PT ;  /* 0x0000000a530a7209 */ /* 0x000fe40007810000 */
[----:B------:R-:W-:Y:S02]  /*dd00*/  R2UR UR7, R9 ;  /* 0x00000000090772ca */ /* 0x000fe400000e0000 */
[----:B------:R-:W-:Y:S01]  /*dd10*/  FMNMX.FTZ R10, R86, R10, !PT ;  /* 0x0000000a560a7209 */ /* 0x000fe20007810000 */
[----:B------:R-:W0:Y:S01]  /*dd20*/  SHFL.BFLY PT, R9, R0, 0x1, 0x1f ;  /* 0x0c201f0000097f89 */ /* 0x000e2200000e0000 */
[----:B------:R-:W-:Y:S02]  /*dd30*/  R2UR UR6, R8 ;  /* 0x00000000080672ca */ /* 0x000fe400000e0000 */
[----:B------:R-:W-:-:S05]  /*dd40*/  FMNMX.FTZ R10, R87, R10, !PT ;  /* 0x0000000a570a7209 */ /* 0x000fca0007810000 */
[----:B------:R-:W1:Y:S01]  /*dd50*/  SHFL.BFLY PT, R11, R10, 0x2, 0x1f ;  /* 0x0c401f000a0b7f89 */ /* 0x000e6200000e0000 */
[----:B0-----:R-:W-:Y:S02]  /*dd60*/  FMNMX.FTZ R0, R0, R9, !PT ;  /* 0x0000000900007209 */ /* 0x001fe40007810000 */
[----:B-1----:R-:W-:-:S03]  /*dd70*/  FMNMX.FTZ R11, R10, R11, !PT ;  /* 0x0000000b0a0b7209 */ /* 0x002fc60007810000 */
[----:B------:R-:W-:Y:S01]  /*dd80*/  FADD.FTZ R10, -R0, R13 ;  /* 0x0000000d000a7221 */ /* 0x000fe20000010100 */
[----:B-----5:R-:W-:-:S01]  /*dd90*/  FFMA.FTZ R13, R2, R0, -8 ;  /* 0xc1000000020d7423 */ /* 0x020fc20000010000 */
[----:B------:R-:W0:Y:S02]  /*dda0*/  SHFL.BFLY PT, R8, R11, 0x1, 0x1f ;  /* 0x0c201f000b087f89 */ /* 0x000e2400000e0000 */
[----:B------:R-:W-:-:S06]  /*ddb0*/  FMUL.FTZ R10, R2, R10 ;  /* 0x0000000a020a7220 */ /* 0x000fcc0000410000 */
[----:B------:R-:W-:Y:S01]  /*ddc0*/  MUFU.EX2 R10, R10 ;  /* 0x0000000a000a7308 */ /* 0x000fe20000000800 */
[----:B0-----:R-:W-:Y:S01]  /*ddd0*/  FMNMX.FTZ R8, R11, R8, !PT ;  /* 0x000000080b087209 */ /* 0x001fe20007810000 */
[C-C-:B------:R-:W-:Y:S01]  /*dde0*/  FFMA.FTZ R11, R2.reuse, R24, -R13.reuse ;  /* 0x00000018020b7223 */ /* 0x140fe2000001080d */
[----:B------:R-:W-:-:S01]  /*ddf0*/  FFMA.FTZ R24, R2, R28, -R13 ;  /* 0x0000001c02187223 */ /* 0x000fc2000001080d */
[C-C-:B------:R-:W-:Y:S01]  /*de00*/  FFMA.FTZ R28, R2.reuse, R32, -R13.reuse ;  /* 0x00000020021c7223 */ /* 0x140fe2000001080d */
[----:B------:R-:W-:-:S01]  /*de10*/  FFMA.FTZ R32, R2, R36, -R13 ;  /* 0x0000002402207223 */ /* 0x000fc2000001080d */
[----:B------:R-:W-:Y:S01]  /*de20*/  FADD.FTZ R9, -R8, R12 ;  /* 0x0000000c08097221 */ /* 0x000fe20000010100 */
        /* <DEDUP_REMOVED lines=15> */
[C---:B------:R-:W-:Y:S01]  /*df20*/  FFMA.FTZ R81, R2.reuse, R8, -8 ;  /* 0xc100000002517423 */ /* 0x040fe20000010008 */
        /* <DEDUP_REMOVED lines=13> */
[C---:B------:R-:W-:Y:S01]  /*e000*/  FFMA.FTZ R43, R2.reuse, R43, -R81 ;  /* 0x0000002b022b7223 */ /* 0x040fe20000010851 */
[----:B------:R-:W-:-:S01]  /*e010*/  FFMA.FTZ R40, R2, R44, -R13 ;  /* 0x0000002c02287223 */ /* 0x000fc2000001080d */
[C-C-:B------:R-:W-:Y:S01]  /*e020*/  FFMA.FTZ R46, R2.reuse, R46, -R81.reuse ;  /* 0x0000002e022e7223 */ /* 0x140fe20000010851 */
[----:B------:R-:W-:-:S01]  /*e030*/  FFMA.FTZ R47, R2, R47, -R81 ;  /* 0x0000002f022f7223 */ /* 0x000fc20000010851 */
[----:B------:R-:W1:Y:S01]  /*e040*/  MUFU.EX2 R26, R26 ;  /* 0x0000001a001a7308 */ /* 0x000e620000000800 */
[----:B0-----:R-:W-:-:S01]  /*e050*/  FFMA.FTZ R3, R10, R3, R11 ;  /* 0x000000030a037223 */ /* 0x001fc2000001000b */
[C---:B------:R-:W-:Y:S01]  /*e060*/  FFMA.FTZ R44, R2.reuse, R48, -R13 ;  /* 0x00000030022c7223 */ /* 0x040fe2000001080d */
[----:B------:R-:W-:-:S01]  /*e070*/  FFMA.FTZ R50, R2, R50, -R81 ;  /* 0x0000003202327223 */ /* 0x000fc20000010851 */
[----:B------:R-:W-:Y:S01]  /*e080*/  FFMA.FTZ R51, R2, R51, -R81 ;  /* 0x0000003302337223 */ /* 0x000fe20000010851 */
[----:B------:R-:W-:-:S02]  /*e090*/  WARPGROUP.DEPBAR.LE gsb0, 0x0 ;  /* 0x00008000000079c5 */ /* 0x000fc40000010000 */
[----:B------:R-:W-:Y:S01]  /*e0a0*/  WARPGROUP.ARRIVE ;  /* 0x00000000000079c5 */ /* 0x000fe20000000000 */
[----:B------:R-:W0:Y:S01]  /*e0b0*/  MUFU.EX2 R12, R12 ;  /* 0x0000000c000c7308 */ /* 0x000e220000000800 */
[----:B------:R-:W-:-:S01]  /*e0c0*/  FFMA.FTZ R48, R2, R52, -R13 ;  /* 0x0000003402307223 */ /* 0x000fc2000001080d */
[C-C-:B------:R-:W-:Y:S01]  /*e0d0*/  FFMA.FTZ R54, R2.reuse, R54, -R81.reuse ;  /* 0x0000003602367223 */ /* 0x140fe20000010851 */
[----:B------:R-:W-:-:S01]  /*e0e0*/  FFMA.FTZ R55, R2, R55, -R81 ;  /* 0x0000003702377223 */ /* 0x000fc20000010851 */
[C---:B------:R-:W-:Y:S01]  /*e0f0*/  FFMA.FTZ R52, R2.reuse, R56, -R13 ;  /* 0x0000003802347223 */ /* 0x040fe2000001080d */
[----:B------:R-:W-:Y:S01]  /*e100*/  QGMMA.64x96x32.F32.E4M3.E4M3 R88, R144, gdesc[UR4], R88, gsb0 ;  /* 0x0160000490587df3 */ /* 0x000fe20008000858 */
[----:B------:R-:W-:-:S01]  /*e110*/  FFMA.FTZ R58, R2, R58, -R81 ;  /* 0x0000003a023a7223 */ /* 0x000fc20000010851 */
[----:B------:R-:W-:Y:S01]  /*e120*/  FFMA.FTZ R59, R2, R59, -R81 ;  /* 0x0000003b023b7223 */ /* 0x000fe20000010851 */
[----:B------:R-:W2:Y:S01]  /*e130*/  MUFU.EX2 R27, R27 ;  /* 0x0000001b001b7308 */ /* 0x000ea20000000800 */
[----:B-1----:R-:W-:-:S01]  /*e140*/  FFMA.FTZ R6, R9, R6, R26 ;  /* 0x0000000609067223 */ /* 0x002fc2000001001a */
[C---:B------:R-:W-:Y:S01]  /*e150*/  FFMA.FTZ R56, R2.reuse, R60, -R13 ;  /* 0x0000003c02387223 */ /* 0x040fe2000001080d */
[----:B------:R-:W-:-:S01]  /*e160*/  FFMA.FTZ R62, R2, R62, -R81 ;  /* 0x0000003e023e7223 */ /* 0x000fc20000010851 */
[C---:B------:R-:W-:Y:S01]  /*e170*/  FFMA.FTZ R63, R2.reuse, R63, -R81 ;  /* 0x0000003f023f7223 */ /* 0x040fe20000010851 */
[----:B------:R-:W-:-:S01]  /*e180*/  FFMA.FTZ R60, R2, R64, -R13 ;  /* 0x00000040023c7223 */ /* 0x000fc2000001080d */
[C-C-:B------:R-:W-:Y:S01]  /*e190*/  FFMA.FTZ R66, R2.reuse, R66, -R81.reuse ;  /* 0x0000004202427223 */ /* 0x140fe20000010851 */
[----:B------:R-:W-:-:S01]  /*e1a0*/  FFMA.FTZ R67, R2, R67, -R81 ;  /* 0x0000004302437223 */ /* 0x000fc20000010851 */
[----:B------:R-:W1:Y:S01]  /*e1b0*/  MUFU.EX2 R24, R24 ;  /* 0x0000001800187308 */ /* 0x000e620000000800 */
[----:B0-----:R-:W-:-:S01]  /*e1c0*/  FADD.FTZ R3, R12, R3 ;  /* 0x000000030c037221 */ /* 0x001fc20000010000 */
[C---:B------:R-:W-:Y:S01]  /*e1d0*/  FFMA.FTZ R64, R2.reuse, R68, -R13 ;  /* 0x0000004402407223 */ /* 0x040fe2000001080d */
[----:B------:R-:W-:-:S01]  /*e1e0*/  FFMA.FTZ R70, R2, R70, -R81 ;  /* 0x0000004602467223 */ /* 0x000fc20000010851 */
[C---:B------:R-:W-:Y:S01]  /*e1f0*/  FFMA.FTZ R71, R2.reuse, R71, -R81 ;  /* 0x0000004702477223 */ /* 0x040fe20000010851 */
[----:B------:R-:W-:-:S01]  /*e200*/  FFMA.FTZ R68, R2, R72, -R13 ;  /* 0x0000004802447223 */ /* 0x000fc2000001080d */
[C-C-:B------:R-:W-:Y:S01]  /*e210*/  FFMA.FTZ R74, R2.reuse, R74, -R81.reuse ;  /* 0x0000004a024a7223 */ /* 0x140fe20000010851 */
[----:B------:R-:W-:-:S01]  /*e220*/  FFMA.FTZ R75, R2, R75, -R81 ;  /* 0x0000004b024b7223 */ /* 0x000fc20000010851 */
[----:B------:R-:W0:Y:S01]  /*e230*/  MUFU.EX2 R30, R30 ;  /* 0x0000001e001e7308 */ /* 0x000e220000000800 */
        /* <DEDUP_REMOVED lines=8> */
[----:B-1----:R-:W-:-:S01]  /*e2c0*/  FADD.FTZ R3, R24, R3 ;  /* 0x0000000318037221 */ /* 0x002fc20000010000 */
[C---:B------:R-:W-:Y:S01]  /*e2d0*/  FFMA.FTZ R80, R2.reuse, R84, -R13 ;  /* 0x0000005402507223 */ /* 0x040fe2000001080d */
[----:B------:R-:W-:-:S01]  /*e2e0*/  FFMA.FTZ R86, R2, R86, -R81 ;  /* 0x0000005602567223 */ /* 0x000fc20000010851 */
[C---:B------:R-:W-:Y:S01]  /*e2f0*/  FFMA.FTZ R13, R2.reuse, R85, -R13 ;  /* 0x00000055020d7223 */ /* 0x040fe2000001080d */
[----:B------:R-:W-:-:S03]  /*e300*/  FFMA.FTZ R81, R2, R87, -R81 ;  /* 0x0000005702517223 */ /* 0x000fc60000010851 */
        /* <DEDUP_REMOVED lines=21> */
[----:B------:R0:W-:Y:S04]  /*e460*/  @!P1 SYNCS.ARRIVE.TRANS64.RED.A1T0 RZ, [R14+URZ], RZ ;  /* 0x000000ff0eff99a7 */ /* 0x0001e8000810043f */
[----:B------:R-:W3:Y:S01]  /*e470*/  MUFU.EX2 R42, R42 ;  /* 0x0000002a002a7308 */ /* 0x000ee20000000800 */
[----:B--2---:R-:W-:-:S07]  /*e480*/  FADD.FTZ R6, R39, R6 ;  /* 0x0000000627067221 */ /* 0x004fce0000010000 */
[----:B------:R-:W2:Y:S01]  /*e490*/  MUFU.EX2 R37, R37 ;  /* 0x0000002500257308 */ /* 0x000ea20000000800 */
[----:B-1----:R-:W-:-:S07]  /*e4a0*/  FADD.FTZ R3, R36, R3 ;  /* 0x0000000324037221 */ /* 0x002fce0000010000 */
[----:B------:R-:W1:Y:S01]  /*e4b0*/  MUFU.EX2 R43, R43 ;  /* 0x0000002b002b7308 */ /* 0x000e620000000800 */
[----:B---3--:R-:W-:-:S07]  /*e4c0*/  FADD.FTZ R6, R42, R6 ;  /* 0x000000062a067221 */ /* 0x008fce0000010000 */
        /* <DEDUP_REMOVED lines=87> */
[----:B-1----:R-:W-:-:S01]  /*ea40*/  FADD.FTZ R6, R86, R6 ;  /* 0x0000000656067221 */ /* 0x002fc20000010000 */
[----:B---3--:R-:W-:-:S03]  /*ea50*/  FADD.FTZ R3, R13, R3 ;  /* 0x000000030d037221 */ /* 0x008fc60000010000 */
[----:B--2---:R-:W-:Y:S01]  /*ea60*/  FADD.FTZ R6, R81, R6 ;  /* 0x0000000651067221 */ /* 0x004fe20000010000 */
[----:B0-----:R-:W-:Y:S06]  /*ea70*/  @!P0 BRA `(.L_x_8866) ;  /* 0x0000000000048947 */ /* 0x001fec0003800000 */
[----:B------:R-:W-:Y:S01]  /*ea80*/  BPT.TRAP 0x1 ;  /* 0x000000040000795c */ /* 0x000fe20000300000 */
.L_x_8866:
[----:B------:R-:W2:Y:S01]  /*ea90*/  LDL R14, [R1+0x20] ;  /* 0x00002000010e7983 */ /* 0x000ea20000100800 */
[----:B------:R-:W-:Y:S01]  /*eaa0*/  ISETP.GT.AND P1, PT, R7, RZ, PT ;  /* 0x000000ff0700720c */ /* 0x000fe20003f24270 */
[----:B------:R-:W-:Y:S01]  /*eab0*/  VIADD R15, R15, 0x19c60 ;  /* 0x00019c600f0f7836 */ /* 0x000fe20000000000 */
        /* <DEDUP_REMOVED lines=89> */
[----:B--2---:R-:W-:-:S04]  /*f050*/  PRMT R15, R14, 0x654, R15 ;  /* 0x000006540e0f7816 */ /* 0x004fc8000000000f */
[----:B------:R0:W-:Y:S01]  /*f060*/  SYNCS.ARRIVE.TRANS64.RED.A1T0 RZ, [R15+URZ], RZ ;  /* 0x000000ff0fff79a7 */ /* 0x0001e2000810043f */
[----:B------:R-:W-:Y:S05]  /*f070*/  @P1 BRA `(.L_x_8867) ;  /* 0xffffffe000b01947 */ /* 0x000fea000383ffff */
.L_x_8855:
[----:B------:R-:W-:Y:S05]  /*f080*/  BSYNC B0 ;  /* 0x0000000000007941 */ /* 0x000fea0003800000 */
.L_x_8854:
[----:B------:R-:W-:Y:S06]  /*f090*/  BAR.ARV 0x8, 0x200 ;  /* 0x0208000000007b1d */ /* 0x000fec0000002000 */
[----:B------:R-:W-:Y:S05]  /*f0a0*/  @!P0 BRA `(.L_x_8868) ;  /* 0x0000000000048947 */ /* 0x000fea0003800000 */
[----:B------:R-:W-:Y:S01]  /*f0b0*/  BPT.TRAP 0x1 ;  /* 0x000000040000795c */ /* 0x000fe20000300000 */
.L_x_8868:
[----:B------:R-:W-:Y:S01]  /*f0c0*/  IMAD R7, R154, 0x8, R16 ;  /* 0x000000089a077824 */ /* 0x000fe200078e0210 */
[----:B------:R-:W-:-:S04]  /*f0d0*/  SHF.L.U32 R4, R155, 0x1f, RZ ;  /* 0x0000001f9b047819 */ /* 0x000fc800000006ff */
[----:B------:R1:W2:Y:S01]  /*f0e0*/  SYNCS.PHASECHK.TRANS64.TRYWAIT P1, [R7+URZ+0x19c50], R4 ;  /* 0x019c5004070075a7 */ /* 0x0002a2000802017f */
[----:B------:R-:W-:Y:S05]  /*f0f0*/  @!P0 BRA `(.L_x_8869) ;  /* 0x0000000000048947 */ /* 0x000fea0003800000 */
[----:B------:R-:W-:Y:S01]  /*f100*/  BPT.TRAP 0x1 ;  /* 0x000000040000795c */ /* 0x000fe20000300000 */
.L_x_8869:
[----:B------:R-:W-:Y:S04]  /*f110*/  BSSY B0, `(.L_x_8870) ;  /* 0x0000004000007945 */ /* 0x000fe80003800000 */
[----:B--2---:R-:W-:Y:S05]  /*f120*/  @P1 BRA `(.L_x_8871) ;  /* 0x0000000000081947 */ /* 0x004fea0003800000 */
[----:B------:R-:W2:Y:S02]  /*f130*/  SYNCS.PHASECHK.TRANS64.TRYWAIT P1, [R7+URZ+0x19c50], R4 ;  /* 0x019c5004070075a7 */ /* 0x000ea4000802017f */
[----:B--2---:R-:W-:Y:S05]  /*f140*/  @!P1 BRA `(.L_x_8872) ;  /* 0x0000009800dc9947 */ /* 0x004fea0003800000 */
.L_x_8871:
[----:B------:R-:W-:Y:S05]  /*f150*/  BSYNC B0 ;  /* 0x0000000000007941 */ /* 0x000fea0003800000 */
.L_x_8870:
[----:B------:R-:W3:Y:S04]  /*f160*/  LDL R9, [R1+0x40] ;  /* 0x0000400001097983 */ /* 0x000ee80000100800 */
[----:B------:R-:W4:Y:S01]  /*f170*/  LDL R20, [R1+0x28] ;  /* 0x0000280001147983 */ /* 0x000f220000100800 */
[----:B------:R-:W-:-:S03]  /*f180*/  ULDC.64 UR4, c[0x0][0x9a0] ;  /* 0x0002680000047ab9 */ /* 0x000fc60000000a00 */
[----:B0-----:R-:W5:Y:S01]  /*f190*/  LDL.LU R15, [R1+0x18] ;  /* 0x00001800010f7983 */ /* 0x001f620000300800 */
[----:B------:R-:W-:Y:S01]  /*f1a0*/  VIADD R16, R16, 0x3000 ;  /* 0x0000300010107836 */ /* 0x000fe20000000000 */
[----:B------:R-:W-:Y:S01]  /*f1b0*/  ISETP.NE.U32.AND P1, PT, RZ, UR4, PT ;  /* 0x00000004ff007c0c */ /* 0x000fe2000bf25070 */
[----:B------:R-:W-:-:S03]  /*f1c0*/  WARPGROUP.ARRIVE ;  /* 0x00000000000079c5 */ /* 0x000fc60000000000 */
[----:B------:R-:W-:Y:S02]  /*f1d0*/  SHF.R.U32.HI R16, RZ, 0x4, R16 ;  /* 0x00000004ff107819 */ /* 0x000fe40000011610 */
[----:B------:R-:W-:Y:S02]  /*f1e0*/  ISETP.NE.AND.EX P1, PT, RZ, UR5, PT, P1 ;  /* 0x00000005ff007c0c */ /* 0x000fe4000bf25310 */
[----:B------:R-:W-:-:S04]  /*f1f0*/  LOP3.LUT R16, R16, 0x3fff, RZ, 0xc0, !PT ;  /* 0x00003fff10107812 */ /* 0x000fc800078ec0ff */
[----:B------:R-:W-:-:S05]  /*f200*/  LOP3.LUT R5, R16, 0x10000, RZ, 0xfc, !PT ;  /* 0x0001000010057812 */ /* 0x000fca00078efcff */
[----:B-12---:R-:W-:Y:S02]  /*f210*/  IMAD R4, R154, 0x300, R5 ;  /* 0x000003009a047824 */ /* 0x006fe400078e0205 */
[----:B------:R-:W-:Y:S01]  /*f220*/  IMAD.MOV.U32 R5, RZ, RZ, 0x40000040 ;  /* 0x40000040ff057424 */ /* 0x000fe200078e00ff */
[----:B------:R-:W3:Y:S02]  /*f230*/  @P1 LDC.64 R12, c[0x0][0x9c8] ;  /* 0x00027200ff0c1b82 */ /* 0x000ee40000000a00 */
[----:B------:R-:W-:Y:S02]  /*f240*/  R2UR UR6, R4 ;  /* 0x00000000040672ca */ /* 0x000fe400000e0000 */
[----:B------:R-:W-:-:S04]  /*f250*/  R2UR UR7, R5 ;  /* 0x00000000050772ca */ /* 0x000fc800000e0000 */
[----:B------:R-:W0:Y:S09]  /*f260*/  @P1 LDC.64 R10, c[0x0][0x9d0] ;  /* 0x00027400ff0a1b82 */ /* 0x000e320000000a00 */
[----:B------:R-:W-:Y:S03]  /*f270*/  QGMMA.64x96x32.F32.E4M3.E4M3 R88, R148, gdesc[UR4], R88, gsb0 ;  /* 0x0160000494587df3 */ /* 0x000fe60008000858 */
[----:B------:R-:W-:-:S02]  /*f280*/  WARPGROUP.DEPBAR.LE gsb0, 0x0 ;  /* 0x00008000000079c5 */ /* 0x000fc40000010000 */
[----:B------:R-:W-:Y:S01]  /*f290*/  WARPGROUP.ARRIVE ;  /* 0x00000000000079c5 */ /* 0x000fe20000000000 */
[----:B---3--:R-:W-:-:S04]  /*f2a0*/  @P1 IMAD R14, R9, R12, RZ ;  /* 0x0000000c090e1224 */ /* 0x008fc800078e02ff */
[C---:B----4-:R-:W-:Y:S02]  /*f2b0*/  @P1 IMAD R5, R20.reuse, R13, R14 ;  /* 0x0000000d14051224 */ /* 0x050fe400078e020e */
[----:B------:R-:W-:Y:S01]  /*f2c0*/  @P1 IMAD.WIDE.U32 R12, R20, R12, RZ ;  /* 0x0000000c140c1225 */ /* 0x000fe200078e00ff */
[----:B-----5:R-:W-:-:S03]  /*f2d0*/  @P1 SHF.R.S32.HI R9, RZ, 0x1f, R15 ;  /* 0x0000001fff091819 */ /* 0x020fc6000001140f */
[----:B------:R-:W-:Y:S02]  /*f2e0*/  @P1 IMAD.IADD R13, R13, 0x1, R5 ;  /* 0x000000010d0d1824 */ /* 0x000fe400078e0205 */
[-C--:B0-----:R-:W-:Y:S02]  /*f2f0*/  @P1 IMAD R14, R9, R10.reuse, RZ ;  /* 0x0000000a090e1224 */ /* 0x081fe400078e02ff */
[----:B------:R-:W-:Y:S02]  /*f300*/  IMAD.MOV.U32 R9, RZ, RZ, 0x3f800000 ;  /* 0x3f800000ff097424 */ /* 0x000fe400078e00ff */
[C---:B------:R-:W-:Y:S02]  /*f310*/  @P1 IMAD R5, R15.reuse, R11, R14 ;  /* 0x0000000b0f051224 */ /* 0x040fe400078e020e */
[----:B------:R-:W-:-:S04]  /*f320*/  @P1 IMAD.WIDE.U32 R10, R15, R10, R12 ;  /* 0x0000000a0f0a1225 */ /* 0x000fc800078e000c */
[----:B------:R-:W-:Y:S01]  /*f330*/  @P1 IMAD.IADD R5, R11, 0x1, R5 ;  /* 0x000000010b051824 */ /* 0x000fe200078e0205 */
[----:B------:R-:W-:-:S04]  /*f340*/  @P1 LEA R12, P2, R10, UR4, 0x2 ;  /* 0x000000040a0c1c11 */ /* 0x000fc8000f8410ff */
[----:B------:R-:W-:-:S05]  /*f350*/  @P1 LEA.HI.X R13, R10, UR5, R5, 0x2, P2 ;  /* 0x000000050a0d1c11 */ /* 0x000fca00090f1405 */
[----:B------:R0:W2:Y:S01]  /*f360*/  @P1 LDG.E R9, desc[UR42][R12.64] ;  /* 0x0000002a0c091981 */ /* 0x0000a2000c1e1900 */
[----:B------:R-:W-:Y:S02]  /*f370*/  VIADD R10, R4, 0x2 ;  /* 0x00000002040a7836 */ /* 0x000fe40000000000 */
[----:B------:R-:W-:Y:S02]  /*f380*/  IMAD.MOV.U32 R11, RZ, RZ, 0x40000040 ;  /* 0x40000040ff0b7424 */ /* 0x000fe400078e00ff */
[----:B------:R-:W-:Y:S01]  /*f390*/  IMAD.MOV.U32 R5, RZ, RZ, 0x40000040 ;  /* 0x40000040ff057424 */ /* 0x000fe200078e00ff */
[----:B------:R-:W-:Y:S01]  /*f3a0*/  R2UR UR6, R10 ;  /* 0x000000000a0672ca */ /* 0x000fe200000e0000 */
[C---:B------:R-:W-:Y:S01]  /*f3b0*/  VIADD R10, R4.reuse, 0x4 ;  /* 0x00000004040a7836 */ /* 0x040fe20000000000 */
[----:B------:R-:W-:Y:S01]  /*f3c0*/  R2UR UR7, R11 ;  /* 0x000000000b0772ca */ /* 0x000fe200000e0000 */
[----:B------:R-:W-:Y:S02]  /*f3d0*/  IMAD.MOV.U32 R11, RZ, RZ, 0x40000040 ;  /* 0x40000040ff0b7424 */ /* 0x000fe400078e00ff */
[----:B------:R-:W-:-:S02]  /*f3e0*/  VIADD R4, R4, 0x6 ;  /* 0x0000000604047836 */ /* 0x000fc40000000000 */
[----:B------:R-:W-:-:S08]  /*f3f0*/  IMAD.MOV.U32 R20, RZ, RZ, -0x800000 ;  /* 0xff800000ff147424 */ /* 0x000fd000078e00ff */
[----:B------:R-:W-:Y:S01]  /*f400*/  QGMMA.64x96x32.F32.E4M3.E4M3 R88, R136, gdesc[UR4], R88, gsb0 ;  /* 0x0160000488587df3 */ /* 0x000fe20008000858 */
[----:B------:R-:W-:Y:S02]  /*f410*/  R2UR UR6, R10 ;  /* 0x000000000a0672ca */ /* 0x000fe400000e0000 */
[----:B------:R-:W-:Y:S01]  /*f420*/  R2UR UR7, R11 ;  /* 0x000000000b0772ca */ /* 0x000fe200000e0000 */
[----:B------:R-:W1:Y:S04]  /*f430*/  SHFL.BFLY PT, R10, R3, 0x2, 0x1f ;  /* 0x0c401f00030a7f89 */ /* 0x000e6800000e0000 */
[----:B------:R-:W3:Y:S01]  /*f440*/  SHFL.BFLY PT, R11, R6, 0x2, 0x1f ;  /* 0x0c401f00060b7f89 */ /* 0x000ee200000e0000 */
[----:B-1----:R-:W-:-:S01]  /*f450*/  FADD.FTZ R10, R10, R3 ;  /* 0x000000030a0a7221 */ /* 0x002fc20000010000 */
[----:B------:R-:W-:-:S02]  /*f460*/  IMAD.MOV.U32 R3, RZ, RZ, -0x800000 ;  /* 0xff800000ff037424 */ /* 0x000fc400078e00ff */
[----:B---3--:R-:W-:-:S01]  /*f470*/  FADD.FTZ R11, R11, R6 ;  /* 0x000000060b0b7221 */ /* 0x008fc20000010000 */
[----:B------:R-:W-:Y:S02]  /*f480*/  WARPGROUP.DEPBAR.LE gsb0, 0x0 ;  /* 0x00008000000079c5 */ /* 0x000fe40000010000 */
[----:B------:R-:W-:-:S06]  /*f490*/  WARPGROUP.ARRIVE ;  /* 0x00000000000079c5 */ /* 0x000fcc0000000000 */
[----:B------:R-:W-:Y:S01]  /*f4a0*/  QGMMA.64x96x32.F32.E4M3.E4M3 R88, R140, gdesc[UR4], R88, gsb0 ;  /* 0x016000048c587df3 */ /* 0x000fe20008000858 */
[----:B------:R-:W-:Y:S02]  /*f4b0*/  R2UR UR6, R4 ;  /* 0x00000000040672ca */ /* 0x000fe400000e0000 */
[----:B------:R-:W-:Y:S01]  /*f4c0*/  R2UR UR7, R5 ;  /* 0x00000000050772ca */ /* 0x000fe200000e0000 */
[----:B------:R-:W0:Y:S04]  /*f4d0*/  SHFL.BFLY PT, R4, R11, 0x1, 0x1f ;  /* 0x0c201f000b047f89 */ /* 0x000e2800000e0000 */
[----:B------:R-:W1:Y:S01]  /*f4e0*/  SHFL.BFLY PT, R5, R10, 0x1, 0x1f ;  /* 0x0c201f000a057f89 */ /* 0x000e6200000e0000 */
[----:B0-----:R-:W-:-:S01]  /*f4f0*/  FADD.FTZ R13, R11, R4 ;  /* 0x000000040b0d7221 */ /* 0x001fc20000010000 */
[----:B------:R-:W-:-:S02]  /*f500*/  IMAD.MOV.U32 R4, RZ, RZ, RZ ;  /* 0x000000ffff047224 */ /* 0x000fc400078e00ff */
[----:B-1----:R-:W-:-:S01]  /*f510*/  FADD.FTZ R12, R10, R5 ;  /* 0x000000050a0c7221 */ /* 0x002fc20000010000 */
[----:B------:R-:W-:Y:S01]  /*f520*/  FMUL.FTZ R15, R13, 0.00390625 ;  /* 0x3b8000000d0f7820 */ /* 0x000fe20000410000 */
[----:B------:R-:W-:Y:S02]  /*f530*/  IMAD.MOV.U32 R10, RZ, RZ, RZ ;  /* 0x000000ffff0a7224 */ /* 0x000fe400078e00ff */
[C---:B------:R-:W-:Y:S01]  /*f540*/  FMUL.FTZ R14, R12.reuse, 0.00390625 ;  /* 0x3b8000000c0e7820 */ /* 0x040fe20000410000 */
[----:B------:R-:W-:Y:S02]  /*f550*/  FSETP.NE.FTZ.AND P1, PT, R12, RZ, PT ;  /* 0x000000ff0c00720b */ /* 0x000fe40003f35000 */
[----:B------:R-:W-:Y:S02]  /*f560*/  FSETP.NE.FTZ.AND P3, PT, R15, RZ, PT ;  /* 0x000000ff0f00720b */ /* 0x000fe40003f75000 */
[----:B------:R-:W-:-:S09]  /*f570*/  FSETP.NE.FTZ.AND P2, PT, R14, RZ, PT ;  /* 0x000000ff0e00720b */ /* 0x000fd20003f55000 */
[----:B------:R-:W-:Y:S01]  /*f580*/  @P1 MUFU.RCP R4, R12 ;  /* 0x0000000c00041308 */ /* 0x000fe20000001000 */
[----:B------:R-:W-:-:S03]  /*f590*/  FSETP.NE.FTZ.AND P1, PT, R13, RZ, PT ;  /* 0x000000ff0d00720b */ /* 0x000fc60003f35000 */
[C---:B------:R-:W-:Y:S01]  /*f5a0*/  @P2 FMUL.FTZ R5, R2.reuse, 0.69314718246459960938 ;  /* 0x3f31721802052820 */ /* 0x040fe20000410000 */
[----:B------:R-:W-:-:S03]  /*f5b0*/  @P3 FMUL.FTZ R2, R2, 0.69314718246459960938 ;  /* 0x3f31721802023820 */ /* 0x000fc60000410000 */
[----:B------:R-:W0:Y:S08]  /*f5c0*/  @P2 MUFU.LG2 R6, R14 ;  /* 0x0000000e00062308 */ /* 0x000e300000000c00 */
[----:B------:R-:W1:Y:S08]  /*f5d0*/  @P3 MUFU.LG2 R11, R15 ;  /* 0x0000000f000b3308 */ /* 0x000e700000000c00 */
[----:B------:R-:W3:Y:S01]  /*f5e0*/  @P1 MUFU.RCP R10, R13 ;  /* 0x0000000d000a1308 */ /* 0x000ee20000001000 */
[----:B0-----:R-:W-:-:S04]  /*f5f0*/  @P2 FMUL.FTZ R6, R6, 0.69314718246459960938 ;  /* 0x3f31721806062820 */ /* 0x001fc80000410000 */
[----:B------:R-:W-:Y:S01]  /*f600*/  @P2 FFMA.FTZ R3, R5, R0, R6 ;  /* 0x0000000005032223 */ /* 0x000fe20000010006 */
[----:B-1----:R-:W-:-:S04]  /*f610*/  @P3 FMUL.FTZ R11, R11, 0.69314718246459960938 ;  /* 0x3f3172180b0b3820 */ /* 0x002fc80000410000 */
[----:B------:R-:W-:Y:S01]  /*f620*/  @P3 FFMA.FTZ R20, R2, R8, R11 ;  /* 0x0000000802143223 */ /* 0x000fe2000001000b */
[----:B------:R-:W-:Y:S02]  /*f630*/  WARPGROUP.DEPBAR.LE gsb0, 0x0 ;  /* 0x00008000000079c5 */ /* 0x000fe40000010000 */
[----:B------:R-:W-:-:S06]  /*f640*/  WARPGROUP.ARRIVE ;  /* 0x00000000000079c5 */ /* 0x000fcc0000000000 */
[----:B------:R-:W-:Y:S01]  /*f650*/  QGMMA.64x96x32.F32.E4M3.E4M3 R88, R144, gdesc[UR4], R88, gsb0 ;  /* 0x0160000490587df3 */ /* 0x000fe20008000858 */
[-C--:B--2---:R-:W-:Y:S01]  /*f660*/  FMUL.FTZ R4, R4, R9.reuse ;  /* 0x0000000904047220 */ /* 0x084fe20000410000 */
[----:B---3--:R-:W-:Y:S01]  /*f670*/  FMUL.FTZ R5, R10, R9 ;  /* 0x000000090a057220 */ /* 0x008fe20000410000 */
[----:B------:R-:W-:Y:S02]  /*f680*/  WARPGROUP.DEPBAR.LE gsb0, 0x0 ;  /* 0x00008000000079c5 */ /* 0x000fe40000010000 */
[----:B------:R-:W-:Y:S05]  /*f690*/  @!P0 BRA `(.L_x_8873) ;  /* 0x0000000000048947 */ /* 0x000fea0003800000 */
[----:B------:R-:W-:Y:S01]  /*f6a0*/  BPT.TRAP 0x1 ;  /* 0x000000040000795c */ /* 0x000fe20000300000 */
.L_x_8873:
[----:B------:R-:W2:Y:S01]  /*f6b0*/  LDL.LU R2, [R1+0x20] ;  /* 0x0000200001027983 */ /* 0x000ea20000300800 */
[----:B------:R-:W-:Y:S02]  /*f6c0*/  VIADD R7, R7, 0x19c60 ;  /* 0x00019c6007077836 */ /* 0x000fe40000000000 */
[-C--:B------:R-:W-:Y:S01]  /*f6d0*/  FMUL.FTZ R0, R88, R4.reuse ;  /* 0x0000000458007220 */ /* 0x080fe20000410000 */
[----:B------:R-:W-:Y:S01]  /*f6e0*/  FMUL.FTZ R6, R89, R4 ;  /* 0x0000000459067220 */ /* 0x000fe20000410000 */
[----:B------:R-:W3:Y:S01]  /*f6f0*/  LDL.LU R16, [R1+0x3c] ;  /* 0x00003c0001107983 */ /* 0x000ee20000300800 */
[----:B------:R-:W-:-:S05]  /*f700*/  VIADD R154, R154, 0x1 ;  /* 0x000000019a9a7836 */ /* 0x000fca0000000000 */
        /* <DEDUP_REMOVED lines=48> */
[----:B--2---:R-:W-:Y:S01]  /*fa10*/  PRMT R2, R2, 0x654, R7 ;  /* 0x0000065402027816 */ /* 0x004fe20000000007 */
[----:B---3--:R-:W-:-:S03]  /*fa20*/  VIADD R16, R16, 0x1 ;  /* 0x0000000110107836 */ /* 0x008fc60000000000 */
[----:B------:R0:W-:Y:S02]  /*fa30*/  SYNCS.ARRIVE.TRANS64.RED.A1T0 RZ, [R2+URZ], RZ ;  /* 0x000000ff02ff79a7 */ /* 0x0001e4000810043f */
[----:B------:R1:W-:Y:S01]  /*fa40*/  STL [R1+0x3c], R16 ;  /* 0x00003c1001007387 */ /* 0x0003e20000100800 */
[----:B0-----:R-:W-:Y:S01]  /*fa50*/  SEL R2, RZ, 0x1, P1 ;  /* 0x00000001ff027807 */ /* 0x001fe20000800000 */
[----:B------:R-:W-:-:S03]  /*fa60*/  FMUL.FTZ R7, R92, R4 ;  /* 0x000000045c077220 */ /* 0x000fc60000410000 */
[----:B------:R-:W-:-:S07]  /*fa70*/  LOP3.LUT R155, R155, R2, RZ, 0x3c, !PT ;  /* 0x000000029b9b7212 */ /* 0x000fce00078e3cff */
.L_x_8821:
[----:B------:R-:W0:Y:S08]  /*fa80*/  S2UR UR4, SR_CgaCtaId ;  /* 0x00000000000479c3 */ /* 0x000e300000008800 */
[----:B------:R-:W-:Y:S01]  /*fa90*/  BAR.SYNC.DEFER_BLOCKING 0x5, 0x200 ;  /* 0x0148000000007b1d */ /* 0x000fe20000010000 */
[----:B-1----:R-:W-:-:S05]  /*faa0*/  MOV R16, 0x400 ;  /* 0x0000040000107802 */ /* 0x002fca0000000f00 */
[----:B------:R-:W-:Y:S01]  /*fab0*/  BSSY B0, `(.L_x_8874) ;  /* 0x0000222000007945 */ /* 0x000fe20003800000 */
[----:B0-----:R-:W-:-:S05]  /*fac0*/  IMAD.U32 R2, RZ, RZ, UR4 ;  /* 0x00000004ff027e24 */ /* 0x001fca000f8e00ff */
[----:B------:R-:W-:Y:S01]  /*fad0*/  LEA R16, R2, R16, 0x18 ;  /* 0x0000001002107211 */ /* 0x000fe200078ec0ff */
[----:B------:R-:W-:Y:S04]  /*fae0*/  STL [R1+0x20], R2 ;  /* 0x0000200201007387 */ /* 0x000fe80000100800 */
[----:B------:R-:W0:Y:S04]  /*faf0*/  LDS.128 R64, [R16+0x19cd0] ;  /* 0x019cd00010407984 */ /* 0x000e280000000c00 */
[----:B0-----:R0:W-:Y:S04]  /*fb00*/  STL.64 [R1+0x10], R64 ;  /* 0x0000104001007387 */ /* 0x0011e80000100a00 */
[----:B------:R0:W-:Y:S01]  /*fb10*/  STL.64 [R1+0x18], R66 ;  /* 0x0000184201007387 */ /* 0x0001e20000100a00 */
[----:B------:R-:W-:Y:S06]  /*fb20*/  BAR.ARV 0x4, 0x200 ;  /* 0x0108000000007b1d */ /* 0x000fec0000002000 */
[----:B------:R-:W-:Y:S05]  /*fb30*/  @P0 BRA `(.L_x_8875) ;  /* 0x0000001400d00947 */ /* 0x000fea0003800000 */
[----:B-----5:R-:W1:Y:S01]  /*fb40*/  S2R R24, SR_TID.X ;  /* 0x0000000000187919 */ /* 0x020e620000002100 */
[----:B------:R-:W-:Y:S01]  /*fb50*/  ULDC.64 UR4, c[0x4][0x70] ;  /* 0x01001c0000047ab9 */ /* 0x000fe20000000a00 */
[----:B------:R-:W2:Y:S01]  /*fb60*/  LDL R61, [R1+0x6c] ;  /* 0x00006c00013d7983 */ /* 0x000ea20000100800 */
[----:B-1----:R-:W-:-:S05]  /*fb70*/  IMAD.SHL.U32 R2, R24, 0x4, RZ ;  /* 0x0000000418027824 */ /* 0x002fca00078e00ff */
[----:B------:R-:W-:-:S04]  /*fb80*/  LOP3.LUT R2, R2, 0xc, RZ, 0xc0, !PT ;  /* 0x0000000c02027812 */ /* 0x000fc800078ec0ff */
[----:B------:R-:W-:-:S05]  /*fb90*/  IADD3 R4, P0, R2, UR4, RZ ;  /* 0x0000000402047c10 */ /* 0x000fca000ff1e0ff */
[----:B------:R-:W-:Y:S01]  /*fba0*/  IMAD.X R5, RZ, RZ, UR5, P0 ;  /* 0x00000005ff057e24 */ /* 0x000fe200080e06ff */
[----:B------:R-:W-:Y:S01]  /*fbb0*/  F2FP.BF16.F32.PACK_AB R30, R33, R30 ;  /* 0x0000001e211e723e */ /* 0x000fe200000010ff */
[----:B------:R-:W-:-:S04]  /*fbc0*/  ULDC.64 UR4, c[0x0][0xc00] ;  /* 0x0003000000047ab9 */ /* 0x000fc80000000a00 */
[----:B------:R1:W3:Y:S01]  /*fbd0*/  LDG.E.CONSTANT R5, desc[UR42][R4.64] ;  /* 0x0000002a04057981 */ /* 0x0002e2000c1e9900 */
[----:B------:R-:W-:Y:S02]  /*fbe0*/  LOP3.LUT P0, R2, R24, 0x3, RZ, 0xc0, !PT ;  /* 0x0000000318027812 */ /* 0x000fe4000780c0ff */
[----:B------:R-:W-:Y:S02]  /*fbf0*/  F2FP.BF16.F32.PACK_AB R31, R32, R31 ;  /* 0x0000001f201f723e */ /* 0x000fe400000010ff */
[----:B------:R-:W-:Y:S02]  /*fc00*/  ISETP.EQ.OR P0, PT, R2, 0x3, !P0 ;  /* 0x000000030200780c */ /* 0x000fe40004702670 */
        /* <DEDUP_REMOVED lines=10> */
[----:B------:R-:W4:Y:S01]  /*fcb0*/  LDL.LU R58, [R1+0x34] ;  /* 0x00003400013a7983 */ /* 0x000f220000300800 */
[----:B------:R-:W-:Y:S02]  /*fcc0*/  F2FP.BF16.F32.PACK_AB R55, R55, R56 ;  /* 0x000000383737723e */ /* 0x000fe400000010ff */
[----:B------:R-:W-:Y:S01]  /*fcd0*/  F2FP.BF16.F32.PACK_AB R0, R7, R0 ;  /* 0x000000000700723e */ /* 0x000fe200000010ff */
[----:B------:R-:W4:Y:S01]  /*fce0*/  LDL.LU R56, [R1+0x38] ;  /* 0x0000380001387983 */ /* 0x000f220000300800 */
[----:B------:R-:W-:Y:S02]  /*fcf0*/  F2FP.BF16.F32.PACK_AB R9, R9, R6 ;  /* 0x000000060909723e */ /* 0x000fe400000010ff */
[----:B------:R-:W-:Y:S01]  /*fd00*/  F2FP.BF16.F32.PACK_AB R8, R11, R8 ;  /* 0x000000080b08723e */ /* 0x000fe200000010ff */
[----:B------:R-:W0:Y:S01]  /*fd10*/  S2R R7, SR_SWINHI ;  /* 0x0000000000077919 */ /* 0x000e220000002f00 */
[----:B------:R-:W-:-:S02]  /*fd20*/  F2FP.BF16.F32.PACK_AB R13, R13, R10 ;  /* 0x0000000a0d0d723e */ /* 0x000fc400000010ff */
[----:B------:R-:W-:Y:S02]  /*fd30*/  F2FP.BF16.F32.PACK_AB R26, R29, R26 ;  /* 0x0000001a1d1a723e */ /* 0x000fe400000010ff */
[----:B------:R-:W-:Y:S02]  /*fd40*/  SEL R2, R0, R9, P0 ;  /* 0x0000000900027207 */ /* 0x000fe40000000000 */
[----:B------:R-:W-:Y:S02]  /*fd50*/  SEL R29, R9, R0, P0 ;  /* 0x00000000091d7207 */ /* 0x000fe40000000000 */
[----:B-1----:R-:W-:Y:S02]  /*fd60*/  SEL R4, R8, R13, P0 ;  /* 0x0000000d08047207 */ /* 0x002fe40000000000 */
        /* <DEDUP_REMOVED lines=12> */
[----:B0-----:R-:W-:Y:S01]  /*fe30*/  MOV R25, R7 ;  /* 0x0000000700197202 */ /* 0x001fe20000000f00 */
[----:B------:R-:W4:Y:S01]  /*fe40*/  LDL R52, [R1+0x44] ;  /* 0x0000440001347983 */ /* 0x000f220000100800 */
[----:B------:R-:W-:-:S02]  /*fe50*/  F2FP.BF16.F32.PACK_AB R47, R47, R48 ;  /* 0x000000302f2f723e */ /* 0x000fc400000010ff */
[----:B------:R-:W-:Y:S02]  /*fe60*/  F2FP.BF16.F32.PACK_AB R39, R39, R40 ;  /* 0x000000282727723e */ /* 0x000fe400000010ff */
[----:B------:R-:W-:Y:S02]  /*fe70*/  F2FP.BF16.F32.PACK_AB R43, R43, R44 ;  /* 0x0000002c2b2b723e */ /* 0x000fe400000010ff */
[----:B------:R-:W-:Y:S02]  /*fe80*/  SEL R40, R55, R54, P0 ;  /* 0x0000003637287207 */ /* 0x000fe40000000000 */
[----:B------:R-:W-:Y:S02]  /*fe90*/  SEL R55, R54, R55, P0 ;  /* 0x0000003736377207 */ /* 0x000fe40000000000 */
[----:B------:R-:W-:Y:S01]  /*fea0*/  SEL R44, R51, R50, P0 ;  /* 0x00000032332c7207 */ /* 0x000fe20000000000 */
[----:B------:R-:W4:Y:S01]  /*feb0*/  LDL R54, [R1+0x68] ;  /* 0x0000680001367983 */ /* 0x000f220000100800 */
[----:B------:R-:W-:-:S02]  /*fec0*/  SEL R51, R50, R51, P0 ;  /* 0x0000003332337207 */ /* 0x000fc40000000000 */
        /* <DEDUP_REMOVED lines=9> */
[----:B--2---:R-:W-:-:S03]  /*ff60*/  IMAD.WIDE R8, R61, 0x2, R24 ;  /* 0x000000023d087825 */ /* 0x004fc600078e0218 */
[----:B------:R-:W-:-:S04]  /*ff70*/  IADD3 R41, P5, R8, 0x20, RZ ;  /* 0x0000002008297810 */ /* 0x000fc80007fbe0ff */
[----:B------:R-:W-:Y:S02]  /*ff80*/  LOP3.LUT R0, R41, 0x180, RZ, 0xc0, !PT ;  /* 0x0000018029007812 */ /* 0x000fe400078ec0ff */
[----:B------:R-:W-:Y:S02]  /*ff90*/  IADD3 R45, P4, R8, 0x3000, RZ ;  /* 0x00003000082d7810 */ /* 0x000fe40007f9e0ff */
[----:B------:R-:W-:Y:S02]  /*ffa0*/  SHF.R.U64 R0, R0, 0x3, RZ ;  /* 0x0000000300007819 */ /* 0x000fe400000012ff */
[----:B------:R-:W-:Y:S02]  /*ffb0*/  IADD3 R49, P3, R8, 0x3020, RZ ;  /* 0x0000302008317810 */ /* 0x000fe40007f7e0ff */
[----:B------:R-:W-:Y:S02]  /*ffc0*/  LOP3.LUT R12, R0, R41, RZ, 0x3c, !PT ;  /* 0x00000029000c7212 */ /* 0x000fe400078e3cff */
[----:B------:R-:W-:-:S02]  /*ffd0*/  LOP3.LUT R0, R45, 0x180, RZ, 0xc0, !PT ;  /* 0x000001802d007812 */ /* 0x000fc400078ec0ff */
[----:B------:R-:W-:Y:S02]  /*ffe0*/  LOP3.LUT R6, R49, 0x180, RZ, 0xc0, !PT ;  /* 0x0000018031067812 */ /* 0x000fe400078ec0ff */
[----:B------:R-:W-:Y:S02]  /*fff0*/  SHF.R.U64 R0, R0, 0x3, RZ ;  /* 0x0000000300007819 */ /* 0x000fe400000012ff */
[----:B------:R-:W-:Y:S01]  /*10000*/  SHF.R.U64 R6, R6, 0x3, RZ ;  /* 0x0000000306067819 */ /* 0x000fe200000012ff */
[----:B------:R-:W-:Y:S01]  /*10010*/  IMAD.X R11, RZ, RZ, R9, P3 ;  /* 0x000000ffff0b7224 */ /* 0x000fe200018e0609 */
[----:B------:R-:W-:Y:S02]  /*10020*/  LOP3.LUT R14, R0, R45, RZ, 0x3c, !PT ;  /* 0x0000002d000e7212 */ /* 0x000fe400078e3cff */
[----:B------:R-:W-:-:S04]  /*10030*/  LOP3.LUT R10, R6, R49, RZ, 0x3c, !PT ;  /* 0x00000031060a7212 */ /* 0x000fc800078e3cff */
[----:B------:R-:W-:Y:S02]  /*10040*/  MOV R41, R10 ;  /* 0x0000000a00297202 */ /* 0x000fe40000000f00 */
[C---:B------:R-:W-:Y:S02]  /*10050*/  IADD3 R53, P2, R8.reuse, 0x6000, RZ ;  /* 0x0000600008357810 */ /* 0x040fe40007f5e0ff */
[----:B---3--:R-:W-:Y:S01]  /*10060*/  LOP3.LUT R0, R5, 0x2, RZ, 0x3c, !PT ;  /* 0x0000000205007812 */ /* 0x008fe200078e3cff */
[----:B------:R-:W-:Y:S04]  /*10070*/  SHFL.IDX PT, R2, R2, R5, 0x1c1f ;  /* 0x001c1f0502027589 */ /* 0x000fe800000e0000 */
[----:B------:R-:W-:Y:S04]  /*10080*/  SHFL.IDX PT, R10, R4, R5, 0x1c1f ;  /* 0x001c1f05040a7589 */ /* 0x000fe800000e0000 */
[----:B------:R-:W0:Y:S04]  /*10090*/  SHFL.IDX PT, R29, R29, R0, 0x1c1f ;  /* 0x001c1f001d1d7589 */ /* 0x000e2800000e0000 */
[----:B------:R-:W1:Y:S04]  /*100a0*/  SHFL.IDX PT, R33, R33, R0, 0x1c1f ;  /* 0x001c1f0021217589 */ /* 0x000e6800000e0000 */
[----:B------:R-:W-:Y:S04]  /*100b0*/  SHFL.IDX PT, R34, R34, R5, 0x1c1f ;  /* 0x001c1f0522227589 */ /* 0x000fe800000e0000 */
[----:B------:R-:W2:Y:S04]  /*100c0*/  SHFL.IDX PT, R59, R59, R0, 0x1c1f ;  /* 0x001c1f003b3b7589 */ /* 0x000ea800000e0000 */
[----:B------:R-:W-:Y:S04]  /*100d0*/  SHFL.IDX PT, R40, R40, R5, 0x1c1f ;  /* 0x001c1f0528287589 */ /* 0x000fe800000e0000 */
[----:B------:R-:W3:Y:S04]  /*100e0*/  SHFL.IDX PT, R55, R55, R0, 0x1c1f ;  /* 0x001c1f0037377589 */ /* 0x000ee800000e0000 */
[----:B------:R-:W-:Y:S04]  /*100f0*/  SHFL.IDX PT, R28, R28, R5, 0x1c1f ;  /* 0x001c1f051c1c7589 */ /* 0x000fe800000e0000 */
[----:B------:R-:W3:Y:S04]  /*10100*/  SHFL.IDX PT, R21, R21, R0, 0x1c1f ;  /* 0x001c1f0015157589 */ /* 0x000ee800000e0000 */
[----:B------:R-:W-:Y:S04]  /*10110*/  SHFL.IDX PT, R44, R44, R5, 0x1c1f ;  /* 0x001c1f052c2c7589 */ /* 0x000fe800000e0000 */
[----:B------:R-:W3:Y:S01]  /*10120*/  SHFL.IDX PT, R51, R51, R0, 0x1c1f ;  /* 0x001c1f0033337589 */ /* 0x000ee200000e0000 */
[----:B------:R-:W-:-:S03]  /*10130*/  LOP3.LUT R7, R8, 0x180, RZ, 0xc0, !PT ;  /* 0x0000018008077812 */ /* 0x000fc600078ec0ff */
[----:B------:R-:W-:Y:S04]  /*10140*/  SHFL.IDX PT, R32, R32, R5, 0x1c1f ;  /* 0x001c1f0520207589 */ /* 0x000fe800000e0000 */
[----:B------:R-:W-:Y:S04]  /*10150*/  SHFL.IDX PT, R48, R48, R5, 0x1c1f ;  /* 0x001c1f0530307589 */ /* 0x000fe800000e0000 */
[----:B------:R-:W4:Y:S04]  /*10160*/  SHFL.IDX PT, R37, R37, R0, 0x1c1f ;  /* 0x001c1f0025257589 */ /* 0x000f2800000e0000 */
[----:B------:R-:W4:Y:S01]  /*10170*/  SHFL.IDX PT, R47, R47, R0, 0x1c1f ;  /* 0x001c1f002f2f7589 */ /* 0x000f2200000e0000 */
[----:B------:R-:W-:-:S03]  /*10180*/  IADD3 R57, P1, R8, 0x6020, RZ ;  /* 0x0000602008397810 */ /* 0x000fc60007f3e0ff */
[----:B------:R-:W-:Y:S04]  /*10190*/  SHFL.IDX PT, R36, R36, R5, 0x1c1f ;  /* 0x001c1f0524247589 */ /* 0x000fe800000e0000 */
[----:B------:R-:W-:Y:S04]  /*101a0*/  SHFL.IDX PT, R46, R46, R5, 0x1c1f ;  /* 0x001c1f052e2e7589 */ /* 0x000fe800000e0000 */
[----:B------:R-:W4:Y:S04]  /*101b0*/  SHFL.IDX PT, R31, R31, R0, 0x1c1f ;  /* 0x001c1f001f1f7589 */ /* 0x000f2800000e0000 */
[----:B------:R-:W4:Y:S01]  /*101c0*/  SHFL.IDX PT, R43, R43, R0, 0x1c1f ;  /* 0x001c1f002b2b7589 */ /* 0x000f2200000e0000 */
[----:B------:R-:W-:-:S03]  /*101d0*/  LOP3.LUT R26, R53, 0x180, RZ, 0xc0, !PT ;  /* 0x00000180351a7812 */ /* 0x000fc600078ec0ff */
[----:B------:R-:W-:Y:S04]  /*101e0*/  SHFL.IDX PT, R30, R30, R5, 0x1c1f ;  /* 0x001c1f051e1e7589 */ /* 0x000fe800000e0000 */
[----:B------:R-:W-:Y:S04]  /*101f0*/  SHFL.IDX PT, R42, R42, R5, 0x1c1f ;  /* 0x001c1f052a2a7589 */ /* 0x000fe800000e0000 */
[----:B------:R-:W4:Y:S04]  /*10200*/  SHFL.IDX PT, R35, R35, R0, 0x1c1f ;  /* 0x001c1f0023237589 */ /* 0x000f2800000e0000 */
[----:B------:R0:W4:Y:S01]  /*10210*/  SHFL.IDX PT, R39, R39, R0, 0x1c1f ;  /* 0x001c1f0027277589 */ /* 0x00012200000e0000 */
[----:B------:R-:W-:-:S02]  /*10220*/  SHF.R.U64 R7, R7, 0x3, RZ ;  /* 0x0000000307077819 */ /* 0x000fc400000012ff */
[----:B------:R-:W-:Y:S02]  /*10230*/  LOP3.LUT R38, R57, 0x180, RZ, 0xc0, !PT ;  /* 0x0000018039267812 */ /* 0x000fe400078ec0ff */
[----:B------:R-:W-:Y:S02]  /*10240*/  SHF.R.U64 R26, R26, 0x3, RZ ;  /* 0x000000031a1a7819 */ /* 0x000fe400000012ff */
[----:B------:R-:W-:Y:S01]  /*10250*/  LOP3.LUT R8, R7, R8, RZ, 0x3c, !PT ;  /* 0x0000000807087212 */ /* 0x000fe200078e3cff */
[--C-:B------:R-:W-:Y:S01]  /*10260*/  IMAD.X R7, RZ, RZ, R9.reuse, P2 ;  /* 0x000000ffff077224 */ /* 0x100fe200010e0609 */
[----:B------:R-:W-:Y:S01]  /*10270*/  SHF.R.U64 R38, R38, 0x3, RZ ;  /* 0x0000000326267819 */ /* 0x000fe200000012ff */
[--C-:B------:R-:W-:Y:S01]  /*10280*/  IMAD.X R13, RZ, RZ, R9.reuse, P5 ;  /* 0x000000ffff0d7224 */ /* 0x100fe200028e0609 */
[----:B------:R-:W-:Y:S01]  /*10290*/  LOP3.LUT R6, R26, R53, RZ, 0x3c, !PT ;  /* 0x000000351a067212 */ /* 0x000fe200078e3cff */
[--C-:B------:R-:W-:Y:S01]  /*102a0*/  IMAD.X R15, RZ, RZ, R9.reuse, P4 ;  /* 0x000000ffff0f7224 */ /* 0x100fe200020e0609 */
[----:B------:R-:W-:Y:S01]  /*102b0*/  LOP3.LUT R26, R38, R57, RZ, 0x3c, !PT ;  /* 0x00000039261a7212 */ /* 0x000fe200078e3cff */
[----:B------:R-:W-:Y:S01]  /*102c0*/  IMAD.X R27, RZ, RZ, R9, P1 ;  /* 0x000000ffff1b7224 */ /* 0x000fe200008e0609 */
[----:B------:R-:W-:Y:S01]  /*102d0*/  MOV R50, R8 ;  /* 0x0000000800327202 */ /* 0x000fe20000000f00 */
[----:B0-----:R-:W0:Y:S01]  /*102e0*/  LDC R0, c[0x0][0xbe8] ;  /* 0x0002fa00ff007b82 */ /* 0x001e220000000800 */
[----:B------:R-:W-:-:S02]  /*102f0*/  MOV R38, R6 ;  /* 0x0000000600267202 */ /* 0x000fc40000000f00 */
[----:B------:R-:W-:Y:S02]  /*10300*/  SEL R4, R2, R29, P0 ;  /* 0x0000001d02047207 */ /* 0x000fe40000000000 */
[----:B------:R-:W-:Y:S02]  /*10310*/  SEL R6, R29, R2, P0 ;  /* 0x000000021d067207 */ /* 0x000fe40000000000 */
[----:B-1----:R-:W-:Y:S02]  /*10320*/  SEL R8, R10, R33, P0 ;  /* 0x000000210a087207 */ /* 0x002fe40000000000 */
[----:B--2---:R-:W-:Y:S02]  /*10330*/  SEL R5, R34, R59, P0 ;  /* 0x0000003b22057207 */ /* 0x004fe40000000000 */
[----:B------:R-:W-:Y:S01]  /*10340*/  SEL R7, R59, R34, P0 ;  /* 0x000000223b077207 */ /* 0x000fe20000000000 */
[----:B------:R-:W-:Y:S01]  /*10350*/  BAR.SYNC.DEFER_BLOCKING 0x1, 0x180 ;  /* 0x0046000000007b1d */ /* 0x000fe20000010000 */
[----:B------:R-:W-:-:S02]  /*10360*/  MOV R49, R12 ;  /* 0x0000000c00317202 */ /* 0x000fc40000000f00 */
[----:B------:R-:W-:Y:S02]  /*10370*/  MOV R45, R14 ;  /* 0x0000000e002d7202 */ /* 0x000fe40000000f00 */
[----:B------:R-:W-:Y:S02]  /*10380*/  SEL R10, R33, R10, P0 ;  /* 0x0000000a210a7207 */ /* 0x000fe40000000000 */
[----:B---3--:R-:W-:Y:S02]  /*10390*/  SEL R9, R40, R55, P0 ;  /* 0x0000003728097207 */ /* 0x008fe40000000000 */
[----:B------:R-:W-:Y:S02]  /*103a0*/  SEL R11, R55, R40, P0 ;  /* 0x00000028370b7207 */ /* 0x000fe40000000000 */
[----:B------:R-:W-:Y:S02]  /*103b0*/  SEL R12, R28, R21, P0 ;  /* 0x000000151c0c7207 */ /* 0x000fe40000000000 */
[----:B------:R-:W-:-:S02]  /*103c0*/  SEL R14, R21, R28, P0 ;  /* 0x0000001c150e7207 */ /* 0x000fc40000000000 */
[----:B------:R-:W-:Y:S02]  /*103d0*/  SEL R13, R44, R51, P0 ;  /* 0x000000332c0d7207 */ /* 0x000fe40000000000 */
[----:B------:R-:W-:Y:S02]  /*103e0*/  SEL R15, R51, R44, P0 ;  /* 0x0000002c330f7207 */ /* 0x000fe40000000000 */
[----:B------:R-:W-:Y:S02]  /*103f0*/  MOV R2, R26 ;  /* 0x0000001a00027202 */ /* 0x000fe40000000f00 */
[----:B------:R-:W-:Y:S02]  /*10400*/  ISETP.NE.U32.AND P2, PT, RZ, UR4, PT ;  /* 0x00000004ff007c0c */ /* 0x000fe4000bf45070 */
[----:B----4-:R-:W-:Y:S01]  /*10410*/  IADD3 R26, P1, R58, UR4, RZ ;  /* 0x000000043a1a7c10 */ /* 0x010fe2000ff3e0ff */
[----:B------:R1:W-:Y:S01]  /*10420*/  STSM.16.M88.4 [R50], R4 ;  /* 0x0000000432007844 */ /* 0x0003e20000000200 */
[----:B------:R-:W-:-:S03]  /*10430*/  ISETP.NE.AND.EX P2, PT, RZ, UR5, PT, P2 ;  /* 0x00000005ff007c0c */ /* 0x000fc6000bf45320 */
[----:B------:R2:W-:Y:S01]  /*10440*/  STSM.16.M88.4 [R49], R8 ;  /* 0x0000000831007844 */ /* 0x0005e20000000200 */
[----:B------:R-:W-:Y:S01]  /*10450*/  IADD3.X R27, R56, UR5, RZ, P1, !PT ;  /* 0x00000005381b7c10 */ /* 0x000fe20008ffe4ff */
[----:B------:R-:W-:Y:S02]  /*10460*/  ULDC.64 UR4, c[0x0][0xc08] ;  /* 0x0003020000047ab9 */ /* 0x000fe40000000a00 */
[----:B------:R3:W-:Y:S01]  /*10470*/  STSM.16.M88.4 [R45], R12 ;  /* 0x0000000c2d007844 */ /* 0x0007e20000000200 */
[----:B-1----:R-:W-:Y:S02]  /*10480*/  SEL R4, R32, R37, P0 ;  /* 0x0000002520047207 */ /* 0x002fe40000000000 */
[----:B------:R-:W-:Y:S02]  /*10490*/  SEL R6, R37, R32, P0 ;  /* 0x0000002025067207 */ /* 0x000fe40000000000 */
[----:B------:R-:W-:Y:S02]  /*104a0*/  SEL R5, R48, R47, P0 ;  /* 0x0000002f30057207 */ /* 0x000fe40000000000 */
[----:B------:R-:W-:-:S02]  /*104b0*/  SEL R7, R47, R48, P0 ;  /* 0x000000302f077207 */ /* 0x000fc40000000000 */
[----:B--2---:R-:W-:Y:S02]  /*104c0*/  SEL R8, R36, R31, P0 ;  /* 0x0000001f24087207 */ /* 0x004fe40000000000 */
[----:B------:R-:W-:Y:S02]  /*104d0*/  SEL R10, R31, R36, P0 ;  /* 0x000000241f0a7207 */ /* 0x000fe40000000000 */
[----:B------:R-:W-:Y:S02]  /*104e0*/  SEL R9, R46, R43, P0 ;  /* 0x0000002b2e097207 */ /* 0x000fe40000000000 */
[----:B------:R-:W-:Y:S02]  /*104f0*/  SEL R11, R43, R46, P0 ;  /* 0x0000002e2b0b7207 */ /* 0x000fe40000000000 */
[----:B---3--:R-:W-:Y:S02]  /*10500*/  SEL R12, R30, R35, P0 ;  /* 0x000000231e0c7207 */ /* 0x008fe40000000000 */
[----:B------:R-:W-:-:S02]  /*10510*/  SEL R14, R35, R30, P0 ;  /* 0x0000001e230e7207 */ /* 0x000fc40000000000 */
[----:B------:R-:W-:Y:S02]  /*10520*/  SEL R13, R42, R39, P0 ;  /* 0x000000272a0d7207 */ /* 0x000fe40000000000 */
[----:B------:R-:W-:Y:S01]  /*10530*/  SEL R15, R39, R42, P0 ;  /* 0x0000002a270f7207 */ /* 0x000fe20000000000 */
[----:B------:R1:W-:Y:S01]  /*10540*/  STSM.16.M88.4 [R41], R4 ;  /* 0x0000000429007844 */ /* 0x0003e20000000200 */
[----:B------:R-:W-:-:S03]  /*10550*/  ISETP.NE.U32.AND P0, PT, RZ, UR4, PT ;  /* 0x00000004ff007c0c */ /* 0x000fc6000bf05070 */
[----:B------:R-:W-:Y:S01]  /*10560*/  STSM.16.M88.4 [R38], R8 ;  /* 0x0000000826007844 */ /* 0x000fe20000000200 */
[----:B------:R-:W-:-:S03]  /*10570*/  ISETP.NE.AND.EX P0, PT, RZ, UR5, PT, P0 ;  /* 0x00000005ff007c0c */ /* 0x000fc6000bf05300 */
[----:B------:R2:W-:Y:S01]  /*10580*/  STSM.16.M88.4 [R2], R12 ;  /* 0x0000000c02007844 */ /* 0x0005e20000000200 */
[----:B------:R-:W-:Y:S01]  /*10590*/  IMAD.MOV.U32 R36, RZ, RZ, RZ ;  /* 0x000000ffff247224 */ /* 0x000fe200078e00ff */
[----:B------:R-:W-:Y:S08]  /*105a0*/  BAR.SYNC.DEFER_BLOCKING 0x1, 0x180 ;  /* 0x0046000000007b1d */ /* 0x000ff00000010000 */
[----:B-1----:R-:W-:Y:S01]  /*105b0*/  @P0 IADD3 R4, P3, R58, UR4, RZ ;  /* 0x000000043a040c10 */ /* 0x002fe2000ff7e0ff */
[----:B------:R-:W-:-:S02]  /*105c0*/  ULDC UR4, c[0x0][0xa88] ;  /* 0x0002a20000047ab9 */ /* 0x000fc40000000800 */
[----:B------:R-:W-:Y:S01]  /*105d0*/  IMAD.U32 R7, RZ, RZ, UR4 ;  /* 0x00000004ff077e24 */ /* 0x000fe2000f8e00ff */
[----:B------:R-:W-:Y:S01]  /*105e0*/  @P0 IADD3.X R5, R56, UR5, RZ, P3, !PT ;  /* 0x0000000538050c10 */ /* 0x000fe20009ffe4ff */
[----:B------:R1:W5:Y:S04]  /*105f0*/  @P2 LDG.E R36, desc[UR42][R26.64] ;  /* 0x0000002a1a242981 */ /* 0x000368000c1e1900 */
[----:B------:R1:W5:Y:S01]  /*10600*/  @P0 LDG.E R7, desc[UR42][R4.64] ;  /* 0x0000002a04070981 */ /* 0x000362000c1e1900 */
[----:B0-----:R-:W-:-:S13]  /*10610*/  ISETP.NE.AND P1, PT, R0, 0x1, PT ;  /* 0x000000010000780c */ /* 0x001fda0003f25270 */
[----:B------:R-:W0:Y:S08]  /*10620*/  @P1 LDC R6, c[0x0][0xbec] ;  /* 0x0002fb00ff061b82 */ /* 0x000e300000000800 */
[----:B------:R-:W3:Y:S01]  /*10630*/  @P1 LDC R21, c[0x0][0xbf0] ;  /* 0x0002fc00ff151b82 */ /* 0x000ee20000000800 */
[----:B--2---:R-:W-:Y:S01]  /*10640*/  IMAD R15, R52, 0xc0, R54 ;  /* 0x000000c0340f7824 */ /* 0x004fe200078e0236 */
[----:B-1----:R-:W-:Y:S06]  /*10650*/  @P0 BRA `(.L_x_8876) ;  /* 0x0000000000100947 */ /* 0x002fec0003800000 */
[----:B------:R-:W-:Y:S05]  /*10660*/  @!P2 BRA `(.L_x_8876) ;  /* 0x00000000000ca947 */ /* 0x000fea0003800000 */
[----:B------:R-:W2:Y:S04]  /*10670*/  LDG.E R2, desc[UR42][R26.64] ;  /* 0x0000002a1a027981 */ /* 0x000ea8000c1e1900 */
[----:B-----5:R-:W2:Y:S02]  /*10680*/  LDG.E R7, desc[UR42][R26.64+0x4] ;  /* 0x0000042a1a077981 */ /* 0x020ea4000c1e1900 */
[----:B--2---:R-:W-:-:S07]  /*10690*/  IMAD.IADD R7, R7, 0x1, -R2 ;  /* 0x0000000107077824 */ /* 0x004fce00078e0a02 */
.L_x_8876:
[----:B------:R-:W2:Y:S01]  /*106a0*/  LDL.LU R4, [R1+0x28] ;  /* 0x0000280001047983 */ /* 0x000ea20000300800 */
[----:B------:R-:W-:Y:S01]  /*106b0*/  ULDC.64 UR4, c[0x0][0xb90] ;  /* 0x0002e40000047ab9 */ /* 0x000fe20000000a00 */
[----:B------:R-:W1:Y:S01]  /*106c0*/  S2R R2, SR_TID.X ;  /* 0x0000000000027919 */ /* 0x000e620000002100 */
[----:B------:R-:W4:Y:S01]  /*106d0*/  S2R R14, SR_TID.X ;  /* 0x00000000000e7919 */ /* 0x000f220000002100 */
[----:B-----5:R-:W-:Y:S01]  /*106e0*/  SHF.R.S32.HI R37, RZ, 0x1f, R36 ;  /* 0x0000001fff257819 */ /* 0x020fe20000011424 */
[----:B------:R-:W-:Y:S01]  /*106f0*/  IMAD.MOV.U32 R9, RZ, RZ, R15 ;  /* 0x000000ffff097224 */ /* 0x000fe200078e000f */
[----:B------:R-:W2:Y:S01]  /*10700*/  @P1 LDC R45, c[0x0][0xbec] ;  /* 0x0002fb00ff2d1b82 */ /* 0x000ea20000000800 */
[----:B------:R-:W2:Y:S04]  /*10710*/  LDL.LU R10, [R1+0x40] ;  /* 0x00004000010a7983 */ /* 0x000ea80000300800 */
[----:B------:R-:W2:Y:S04]  /*10720*/  LDL.LU R44, [R1+0x30] ;  /* 0x00003000012c7983 */ /* 0x000ea80000300800 */
[----:B------:R-:W2:Y:S04]  /*10730*/  LDL R49, [R1+0x2c] ;  /* 0x00002c0001317983 */ /* 0x000ea80000100800 */
[----:B------:R-:W2:Y:S01]  /*10740*/  LDL R30, [R1+0x60] ;  /* 0x00006000011e7983 */ /* 0x000ea20000100800 */
[----:B------:R-:W-:-:S03]  /*10750*/  IMAD R38, R7, R0, RZ ;  /* 0x0000000007267224 */ /* 0x000fc600078e02ff */
[----:B------:R0:W5:Y:S01]  /*10760*/  LDL R48, [R1+0x74] ;  /* 0x0000740001307983 */ /* 0x0001620000100800 */
[----:B-1----:R-:W-:-:S05]  /*10770*/  VIADD R47, R2, 0xffffff80 ;  /* 0xffffff80022f7836 */ /* 0x002fca0000000000 */
[----:B------:R-:W-:-:S04]  /*10780*/  SHF.R.S32.HI R50, RZ, 0x1f, R47 ;  /* 0x0000001fff327819 */ /* 0x000fc8000001142f */
[----:B------:R-:W-:Y:S01]  /*10790*/  LEA.HI R50, R50, R47, RZ, 0x2 ;  /* 0x0000002f32327211 */ /* 0x000fe200078f10ff */
[----:B0-----:R-:W-:-:S03]  /*107a0*/  @P1 IMAD.HI.U32 R2, R15, R6, RZ ;  /* 0x000000060f021227 */ /* 0x001fc600078e00ff */
[----:B------:R-:W-:Y:S02]  /*107b0*/  SHF.R.S32.HI R50, RZ, 0x2, R50 ;  /* 0x00000002ff327819 */ /* 0x000fe40000011432 */
[----:B---3--:R-:W-:Y:S01]  /*107c0*/  @P1 SHF.R.U32.HI R9, RZ, R21, R2 ;  /* 0x00000015ff091219 */ /* 0x008fe20000011602 */
[----:B----4-:R-:W-:-:S05]  /*107d0*/  VIADD R31, R14, 0xffffff80 ;  /* 0xffffff800e1f7836 */ /* 0x010fca0000000000 */
[----:B------:R-:W-:-:S04]  /*107e0*/  SHF.R.S32.HI R14, RZ, 0x1f, R31 ;  /* 0x0000001fff0e7819 */ /* 0x000fc8000001141f */
[----:B------:R-:W-:-:S04]  /*107f0*/  LEA.HI R14, R14, R31, RZ, 0x7 ;  /* 0x0000001f0e0e7211 */ /* 0x000fc800078f38ff */
[----:B------:R-:W-:-:S05]  /*10800*/  LOP3.LUT R14, R14, 0xffffff80, RZ, 0xc0, !PT ;  /* 0xffffff800e0e7812 */ /* 0x000fca00078ec0ff */
[----:B------:R-:W-:Y:S01]  /*10810*/  IMAD.IADD R14, R31, 0x1, -R14 ;  /* 0x000000011f0e7824 */ /* 0x000fe200078e0a0e */
[----:B------:R-:W-:-:S04]  /*10820*/  SHF.R.S32.HI R46, RZ, 0x1f, R47 ;  /* 0x0000001fff2e7819 */ /* 0x000fc8000001142f */
[----:B------:R-:W-:-:S04]  /*10830*/  LEA.HI R46, R46, R47, RZ, 0x2 ;  /* 0x0000002f2e2e7211 */ /* 0x000fc800078f10ff */
[----:B------:R-:W-:-:S05]  /*10840*/  LOP3.LUT R46, R46, 0xfffffffc, RZ, 0xc0, !PT ;  /* 0xfffffffc2e2e7812 */ /* 0x000fca00078ec0ff */
[----:B------:R-:W-:Y:S02]  /*10850*/  IMAD.IADD R46, R47, 0x1, -R46 ;  /* 0x000000012f2e7824 */ /* 0x000fe400078e0a2e */
[----:B------:R0:W5:Y:S01]  /*10860*/  LDL R47, [R1+0x48] ;  /* 0x00004800012f7983 */ /* 0x0001620000100800 */
[----:B--2---:R-:W-:Y:S01]  /*10870*/  IMAD.MOV.U32 R8, RZ, RZ, R4 ;  /* 0x000000ffff087224 */ /* 0x004fe200078e0004 */
[----:B------:R-:W-:-:S05]  /*10880*/  SHF.R.S32.HI R39, RZ, 0x1f, R44 ;  /* 0x0000001fff277819 */ /* 0x000fca000001142c */
[----:B------:R-:W-:Y:S02]  /*10890*/  IMAD R4, R39, UR4, RZ ;  /* 0x0000000427047c24 */ /* 0x000fe4000f8e02ff */
[----:B------:R-:W-:Y:S02]  /*108a0*/  IMAD R11, R50, 0x20, R49 ;  /* 0x00000020320b7824 */ /* 0x000fe400078e0231 */
[C---:B------:R-:W-:Y:S02]  /*108b0*/  IMAD R13, R44.reuse, UR5, R4 ;  /* 0x000000052c0d7c24 */ /* 0x040fe4000f8e0204 */
[----:B------:R-:W-:Y:S01]  /*108c0*/  IMAD.WIDE.U32 R4, R44, UR4, R36 ;  /* 0x000000042c047c25 */ /* 0x000fe2000f8e0024 */
[----:B------:R-:W-:Y:S01]  /*108d0*/  SEL R21, R10, RZ, !P2 ;  /* 0x000000ff0a157207 */ /* 0x000fe20005000000 */
[----:B------:R-:W-:Y:S01]  /*108e0*/  ULDC.64 UR4, c[0x0][0xb98] ;  /* 0x0002e60000047ab9 */ /* 0x000fe20000000a00 */
[----:B------:R-:W-:Y:S01]  /*108f0*/  SEL R2, R8, RZ, !P2 ;  /* 0x000000ff08027207 */ /* 0x000fe20005000000 */
[----:B------:R-:W-:-:S04]  /*10900*/  IMAD.WIDE R24, R11, 0x2, R24 ;  /* 0x000000020b187825 */ /* 0x000fc800078e0218 */
[----:B------:R-:W-:Y:S02]  /*10910*/  IMAD.MOV R11, RZ, RZ, -R9 ;  /* 0x000000ffff0b7224 */ /* 0x000fe400078e0a09 */
[----:B------:R-:W-:Y:S02]  /*10920*/  IMAD.IADD R5, R5, 0x1, R13 ;  /* 0x0000000105057824 */ /* 0x000fe400078e020d */
[----:B------:R-:W-:Y:S02]  /*10930*/  IMAD R11, R0, R11, R15 ;  /* 0x0000000b000b7224 */ /* 0x000fe400078e020f */
[----:B------:R-:W-:Y:S02]  /*10940*/  IMAD R13, R21, UR4, RZ ;  /* 0x00000004150d7c24 */ /* 0x000fe4000f8e02ff */
[----:B------:R-:W-:Y:S01]  /*10950*/  IMAD.WIDE.U32 R4, R2, UR4, R4 ;  /* 0x0000000402047c25 */ /* 0x000fe2000f8e0004 */
[----:B------:R-:W-:-:S03]  /*10960*/  SHF.R.S32.HI R6, RZ, 0x1f, R11 ;  /* 0x0000001fff067819 */ /* 0x000fc6000001140b */
[----:B------:R-:W-:Y:S01]  /*10970*/  IMAD R10, R2, UR5, R13 ;  /* 0x00000005020a7c24 */ /* 0x000fe2000f8e020d */
[----:B------:R-:W-:Y:S01]  /*10980*/  SHF.R.S32.HI R13, RZ, 0x1f, R9 ;  /* 0x0000001fff0d7819 */ /* 0x000fe20000011409 */
[----:B------:R-:W-:Y:S01]  /*10990*/  ULDC.64 UR4, c[0x0][0xb88] ;  /* 0x0002e20000047ab9 */ /* 0x000fe20000000a00 */
[----:B------:R-:W-:Y:S01]  /*109a0*/  IADD3 R4, P0, R9, R4, RZ ;  /* 0x0000000409047210 */ /* 0x000fe20007f1e0ff */
[----:B------:R-:W-:-:S03]  /*109b0*/  IMAD R6, R6, UR4, RZ ;  /* 0x0000000406067c24 */ /* 0x000fc6000f8e02ff */
[----:B------:R-:W-:Y:S01]  /*109c0*/  IADD3.X R5, R13, R5, R10, P0, !PT ;  /* 0x000000050d057210 */ /* 0x000fe200007fe40a */
[C---:B------:R-:W-:Y:S02]  /*109d0*/  IMAD R9, R11.reuse, UR5, R6 ;  /* 0x000000050b097c24 */ /* 0x040fe4000f8e0206 */
[----:B------:R-:W-:Y:S01]  /*109e0*/  IMAD.WIDE.U32 R4, R11, UR4, R4 ;  /* 0x000000040b047c25 */ /* 0x000fe2000f8e0004 */
[----:B------:R-:W-:-:S03]  /*109f0*/  ULDC.64 UR4, c[0x0][0xb50] ;  /* 0x0002d40000047ab9 */ /* 0x000fc60000000a00 */
[----:B------:R-:W-:Y:S01]  /*10a00*/  IMAD.IADD R5, R5, 0x1, R9 ;  /* 0x0000000105057824 */ /* 0x000fe200078e0209 */
[----:B------:R-:W-:Y:S02]  /*10a10*/  LEA R6, P0, R4, UR4, 0x2 ;  /* 0x0000000404067c11 */ /* 0x000fe4000f8010ff */
[----:B------:R-:W-:Y:S02]  /*10a20*/  IADD3 R13, P6, R24, 0x3000, RZ ;  /* 0x00003000180d7810 */ /* 0x000fe40007fde0ff */
[----:B------:R-:W-:Y:S01]  /*10a30*/  LEA.HI.X R4, R4, UR5, R5, 0x2, P0 ;  /* 0x0000000504047c11 */ /* 0x000fe200080f1405 */
[----:B------:R-:W-:Y:S01]  /*10a40*/  SHFL.IDX PT, R40, R6, RZ, 0x1c1f ;  /* 0x001c1fff06287589 */ /* 0x000fe200000e0000 */
[----:B------:R-:W-:Y:S01]  /*10a50*/  LOP3.LUT R12, R13, 0x180, RZ, 0xc0, !PT ;  /* 0x000001800d0c7812 */ /* 0x000fe200078ec0ff */
[----:B------:R-:W-:Y:S02]  /*10a60*/  ULDC.64 UR4, c[0x0][0xaa0] ;  /* 0x0002a80000047ab9 */ /* 0x000fe40000000a00 */
[----:B------:R-:W1:Y:S01]  /*10a70*/  SHFL.IDX PT, R41, R4, RZ, 0x1c1f ;  /* 0x001c1fff04297589 */ /* 0x000e6200000e0000 */
[----:B------:R-:W-:-:S02]  /*10a80*/  SHF.R.U64 R12, R12, 0x3, RZ ;  /* 0x000000030c0c7819 */ /* 0x000fc400000012ff */
[----:B------:R-:W-:Y:S02]  /*10a90*/  IADD3 R15, P2, R24, 0x1800, RZ ;  /* 0x00001800180f7810 */ /* 0x000fe40007f5e0ff */
[----:B------:R-:W-:Y:S01]  /*10aa0*/  LOP3.LUT R12, R12, R13, RZ, 0x3c, !PT ;  /* 0x0000000d0c0c7212 */ /* 0x000fe200078e3cff */
[----:B------:R-:W-:Y:S01]  /*10ab0*/  IMAD R13, R52, 0xc0, R30 ;  /* 0x000000c0340d7824 */ /* 0x000fe200078e021e */
[----:B------:R-:W-:Y:S01]  /*10ac0*/  LOP3.LUT P0, RZ, R14, 0x3, RZ, 0xc0, !PT ;  /* 0x000000030eff7812 */ /* 0x000fe2000780c0ff */
[----:B------:R-:W-:-:S03]  /*10ad0*/  IMAD.X R9, RZ, RZ, R25, P2 ;  /* 0x000000ffff097224 */ /* 0x000fc600010e0619 */
[----:B------:R-:W-:Y:S01]  /*10ae0*/  ISETP.GE.OR P2, PT, R13, R38, P0 ;  /* 0x000000260d00720c */ /* 0x000fe20000746670 */
[----:B------:R-:W-:-:S12]  /*10af0*/  IMAD R37, R37, UR4, RZ ;  /* 0x0000000425257c24 */ /* 0x000fd8000f8e02ff */
[----:B-1----:R1:W-:Y:S02]  /*10b00*/  @!P2 ST.E desc[UR42][R40.64], R3 ;  /* 0x000000032800a985 */ /* 0x0023e4000c10192a */
[C---:B-1----:R-:W-:Y:S02]  /*10b10*/  IMAD R3, R36.reuse, UR5, R37 ;  /* 0x0000000524037c24 */ /* 0x042fe4000f8e0225 */
[----:B------:R-:W-:Y:S01]  /*10b20*/  IMAD.WIDE.U32 R36, R36, UR4, RZ ;  /* 0x0000000424247c25 */ /* 0x000fe2000f8e00ff */
[----:B------:R-:W-:-:S03]  /*10b30*/  ULDC.64 UR4, c[0x0][0xae8] ;  /* 0x0002ba0000047ab9 */ /* 0x000fc60000000a00 */
[----:B------:R-:W-:Y:S02]  /*10b40*/  IMAD.IADD R37, R37, 0x1, R3 ;  /* 0x0000000125257824 */ /* 0x000fe400078e0203 */
[----:B------:R-:W-:Y:S02]  /*10b50*/  IMAD R39, R39, UR4, RZ ;  /* 0x0000000427277c24 */ /* 0x000fe4000f8e02ff */
[----:B------:R-:W-:Y:S02]  /*10b60*/  IMAD R3, R46, 0x60, R50 ;  /* 0x000000602e037824 */ /* 0x000fe400078e0232 */
[C---:B------:R-:W-:Y:S01]  /*10b70*/  IMAD R39, R44.reuse, UR5, R39 ;  /* 0x000000052c277c24 */ /* 0x040fe2000f8e0227 */
[----:B------:R0:W5:Y:S01]  /*10b80*/  LDL R46, [R1+0x70] ;  /* 0x00007000012e7983 */ /* 0x0001620000100800 */
[----:B------:R-:W-:Y:S01]  /*10b90*/  IMAD.WIDE.U32 R36, R44, UR4, R36 ;  /* 0x000000042c247c25 */ /* 0x000fe2000f8e0024 */
[----:B------:R-:W-:Y:S01]  /*10ba0*/  IADD3 R27, P5, R24, 0x4800, RZ ;  /* 0x00004800181b7810 */ /* 0x000fe20007fbe0ff */
[----:B------:R-:W-:Y:S01]  /*10bb0*/  ULDC.64 UR4, c[0x0][0xaf0] ;  /* 0x0002bc0000047ab9 */ /* 0x000fe20000000a00 */
[----:B------:R0:W5:Y:S04]  /*10bc0*/  LDL R44, [R1+0x4c] ;  /* 0x00004c00012c7983 */ /* 0x0001680000100800 */
[----:B------:R-:W-:Y:S04]  /*10bd0*/  SHFL.IDX PT, R42, R6, 0x1, 0x1c1f ;  /* 0x003c1f00062a7f89 */ /* 0x000fe800000e0000 */
[----:B------:R-:W1:Y:S01]  /*10be0*/  SHFL.IDX PT, R43, R4, 0x1, 0x1c1f ;  /* 0x003c1f00042b7f89 */ /* 0x000e6200000e0000 */
[----:B------:R-:W-:-:S05]  /*10bf0*/  VIADD R5, R13, 0x8 ;  /* 0x000000080d057836 */ /* 0x000fca0000000000 */
[----:B------:R-:W-:Y:S01]  /*10c00*/  ISETP.GE.OR P0, PT, R5, R38, P0 ;  /* 0x000000260500720c */ /* 0x000fe20000706670 */
[----:B------:R-:W-:-:S12]  /*10c10*/  IMAD R40, R52, 0xc0, R3 ;  /* 0x000000c034287824 */ /* 0x000fd800078e0203 */
[----:B-1----:R1:W-:Y:S02]  /*10c20*/  @!P0 ST.E desc[UR42][R42.64], R20 ;  /* 0x000000142a008985 */ /* 0x0023e4000c10192a */
[----:B-1----:R-:W1:Y:S01]  /*10c30*/  @P1 LDC R20, c[0x0][0xbf0] ;  /* 0x0002fc00ff141b82 */ /* 0x002e620000000800 */
[----:B------:R-:W-:Y:S01]  /*10c40*/  IADD3 R29, P4, R24, 0x6000, RZ ;  /* 0x00006000181d7810 */ /* 0x000fe20007f9e0ff */
[----:B------:R-:W-:Y:S01]  /*10c50*/  @P1 IMAD.HI.U32 R3, R40, R45, RZ ;  /* 0x0000002d28031227 */ /* 0x000fe200078e00ff */
[C---:B------:R-:W-:Y:S02]  /*10c60*/  IADD3 R7, P3, R24.reuse, 0x7800, RZ ;  /* 0x0000780018077810 */ /* 0x040fe40007f7e0ff */
[----:B------:R-:W-:Y:S01]  /*10c70*/  LOP3.LUT R26, R27, 0x180, RZ, 0xc0, !PT ;  /* 0x000001801b1a7812 */ /* 0x000fe200078ec0ff */
[----:B------:R-:W-:Y:S01]  /*10c80*/  IMAD.IADD R37, R37, 0x1, R39 ;  /* 0x0000000125257824 */ /* 0x000fe200078e0227 */
[----:B------:R-:W-:Y:S01]  /*10c90*/  LOP3.LUT R28, R29, 0x180, RZ, 0xc0, !PT ;  /* 0x000001801d1c7812 */ /* 0x000fe200078ec0ff */
[----:B------:R-:W-:Y:S01]  /*10ca0*/  IMAD.MOV.U32 R39, RZ, RZ, R40 ;  /* 0x000000ffff277224 */ /* 0x000fe200078e0028 */
[----:B------:R-:W-:Y:S01]  /*10cb0*/  LOP3.LUT R8, R15, 0x180, RZ, 0xc0, !PT ;  /* 0x000001800f087812 */ /* 0x000fe200078ec0ff */
[----:B------:R-:W-:Y:S01]  /*10cc0*/  IMAD R21, R21, UR4, RZ ;  /* 0x0000000415157c24 */ /* 0x000fe2000f8e02ff */
[----:B------:R-:W-:-:S02]  /*10cd0*/  LOP3.LUT R11, R24, 0x180, RZ, 0xc0, !PT ;  /* 0x00000180180b7812 */ /* 0x000fc400078ec0ff */
[----:B------:R-:W-:Y:S02]  /*10ce0*/  LOP3.LUT R6, R7, 0x180, RZ, 0xc0, !PT ;  /* 0x0000018007067812 */ /* 0x000fe400078ec0ff */
[----:B------:R-:W-:Y:S02]  /*10cf0*/  SHF.R.U64 R26, R26, 0x3, RZ ;  /* 0x000000031a1a7819 */ /* 0x000fe400000012ff */
[----:B------:R-:W-:Y:S01]  /*10d00*/  SHF.R.U64 R28, R28, 0x3, RZ ;  /* 0x000000031c1c7819 */ /* 0x000fe200000012ff */
[----:B------:R-:W-:Y:S01]  /*10d10*/  IMAD R21, R2, UR5, R21 ;  /* 0x0000000502157c24 */ /* 0x000fe2000f8e0215 */
[----:B------:R-:W-:Y:S02]  /*10d20*/  SHF.R.U64 R8, R8, 0x3, RZ ;  /* 0x0000000308087819 */ /* 0x000fe400000012ff */
[----:B------:R-:W-:Y:S02]  /*10d30*/  SHF.R.U64 R11, R11, 0x3, RZ ;  /* 0x000000030b0b7819 */ /* 0x000fe400000012ff */
[----:B-1----:R-:W-:-:S02]  /*10d40*/  @P1 SHF.R.U32.HI R39, RZ, R20, R3 ;  /* 0x00000014ff271219 */ /* 0x002fc40000011603 */
[----:B------:R-:W-:Y:S01]  /*10d50*/  SHF.R.U64 R6, R6, 0x3, RZ ;  /* 0x0000000306067819 */ /* 0x000fe200000012ff */
[----:B------:R-:W-:Y:S01]  /*10d60*/  IMAD.WIDE.U32 R2, R2, UR4, R36 ;  /* 0x0000000402027c25 */ /* 0x000fe2000f8e0024 */
[----:B------:R-:W-:Y:S01]  /*10d70*/  LOP3.LUT R26, R26, R27, RZ, 0x3c, !PT ;  /* 0x0000001b1a1a7212 */ /* 0x000fe200078e3cff */
[----:B------:R-:W-:Y:S01]  /*10d80*/  ULDC.64 UR4, c[0x0][0xae0] ;  /* 0x0002b80000047ab9 */ /* 0x000fe20000000a00 */
[----:B------:R-:W-:Y:S01]  /*10d90*/  LOP3.LUT R28, R28, R29, RZ, 0x3c, !PT ;  /* 0x0000001d1c1c7212 */ /* 0x000fe200078e3cff */
[----:B------:R-:W-:Y:S01]  /*10da0*/  IMAD.MOV R37, RZ, RZ, -R39 ;  /* 0x000000ffff257224 */ /* 0x000fe200078e0a27 */
[----:B------:R-:W-:Y:S01]  /*10db0*/  LOP3.LUT R8, R8, R15, RZ, 0x3c, !PT ;  /* 0x0000000f08087212 */ /* 0x000fe200078e3cff */
[--C-:B------:R-:W-:Y:S01]  /*10dc0*/  IMAD.X R13, RZ, RZ, R25.reuse, P6 ;  /* 0x000000ffff0d7224 */ /* 0x100fe200030e0619 */
[----:B------:R-:W-:Y:S01]  /*10dd0*/  LOP3.LUT R4, R11, R24, RZ, 0x3c, !PT ;  /* 0x000000180b047212 */ /* 0x000fe200078e3cff */
[--C-:B------:R-:W-:Y:S01]  /*10de0*/  IMAD.X R27, RZ, RZ, R25.reuse, P5 ;  /* 0x000000ffff1b7224 */ /* 0x100fe200028e0619 */
[----:B------:R-:W-:Y:S01]  /*10df0*/  LOP3.LUT R32, R6, R7, RZ, 0x3c, !PT ;  /* 0x0000000706207212 */ /* 0x000fe200078e3cff */
[----:B------:R-:W-:Y:S01]  /*10e00*/  IMAD.X R29, RZ, RZ, R25, P4 ;  /* 0x000000ffff1d7224 */ /* 0x000fe200020e0619 */
[----:B------:R-:W-:Y:S01]  /*10e10*/  SHF.R.S32.HI R20, RZ, 0x1f, R39 ;  /* 0x0000001fff147819 */ /* 0x000fe20000011427 */
[--C-:B------:R-:W-:Y:S01]  /*10e20*/  IMAD.X R33, RZ, RZ, R25.reuse, P3 ;  /* 0x000000ffff217224 */ /* 0x100fe200018e0619 */
[----:B------:R-:W5:Y:S01]  /*10e30*/  LD.E.128 R8, desc[UR42][R8.64] ;  /* 0x0000002a08087980 */ /* 0x000f62000c101d00 */
[----:B------:R-:W-:-:S02]  /*10e40*/  IMAD.MOV.U32 R5, RZ, RZ, R25 ;  /* 0x000000ffff057224 */ /* 0x000fc400078e0019 */
[----:B------:R-:W-:Y:S01]  /*10e50*/  IMAD.IADD R3, R3, 0x1, R21 ;  /* 0x0000000103037824 */ /* 0x000fe200078e0215 */
[----:B------:R-:W5:Y:S01]  /*10e60*/  LD.E.128 R12, desc[UR42][R12.64] ;  /* 0x0000002a0c0c7980 */ /* 0x000f62000c101d00 */
[----:B------:R-:W-:Y:S02]  /*10e70*/  IMAD R21, R0, R37, R40 ;  /* 0x0000002500157224 */ /* 0x000fe400078e0228 */
[----:B------:R-:W-:Y:S01]  /*10e80*/  IMAD R20, R20, UR4, RZ ;  /* 0x0000000414147c24 */ /* 0x000fe2000f8e02ff */
[----:B------:R-:W5:Y:S01]  /*10e90*/  LD.E.128 R4, desc[UR42][R4.64] ;  /* 0x0000002a04047980 */ /* 0x000f62000c101d00 */
[C---:B------:R-:W-:Y:S01]  /*10ea0*/  IMAD.WIDE.U32 R2, R39.reuse, UR4, R2 ;  /* 0x0000000427027c25 */ /* 0x040fe2000f8e0002 */
[----:B------:R-:W-:Y:S02]  /*10eb0*/  SHF.R.S32.HI R0, RZ, 0x1f, R21 ;  /* 0x0000001fff007819 */ /* 0x000fe40000011415 */
[----:B------:R-:W5:Y:S01]  /*10ec0*/  LD.E.128 R24, desc[UR42][R26.64] ;  /* 0x0000002a1a187980 */ /* 0x000f62000c101d00 */
[----:B------:R-:W-:Y:S01]  /*10ed0*/  IMAD R37, R39, UR5, R20 ;  /* 0x0000000527257c24 */ /* 0x000fe2000f8e0214 */
[----:B------:R-:W-:-:S02]  /*10ee0*/  ULDC.64 UR4, c[0x0][0xad8] ;  /* 0x0002b60000047ab9 */ /* 0x000fc40000000a00 */
[----:B------:R-:W5:Y:S04]  /*10ef0*/  LD.E.128 R28, desc[UR42][R28.64] ;  /* 0x0000002a1c1c7980 */ /* 0x000f68000c101d00 */
[----:B------:R-:W5:Y:S01]  /*10f00*/  LD.E.128 R32, desc[UR42][R32.64] ;  /* 0x0000002a20207980 */ /* 0x000f62000c101d00 */
        /* <DEDUP_REMOVED lines=8> */
[----:B------:R-:W-:Y:S02]  /*10f90*/  IMAD R43, R52, 0xc0, R50 ;  /* 0x000000c0342b7824 */ /* 0x000fe400078e0232 */
[C---:B------:R-:W-:Y:S02]  /*10fa0*/  IMAD R37, R21.reuse, UR5, R0 ;  /* 0x0000000515257c24 */ /* 0x040fe4000f8e0200 */
[----:B------:R-:W-:Y:S01]  /*10fb0*/  IMAD.WIDE.U32 R2, R21, UR4, R2 ;  /* 0x0000000415027c25 */ /* 0x000fe2000f8e0002 */
[----:B------:R-:W-:Y:S01]  /*10fc0*/  ISETP.GE.AND P0, PT, R43, R38, PT ;  /* 0x000000262b00720c */ /* 0x000fe20003f06270 */
[----:B------:R-:W-:Y:S02]  /*10fd0*/  ULDC.64 UR4, c[0x0][0xa80] ;  /* 0x0002a00000047ab9 */ /* 0x000fe40000000a00 */
[----:B------:R-:W-:Y:S01]  /*10fe0*/  IMAD.IADD R3, R3, 0x1, R37 ;  /* 0x0000000103037824 */ /* 0x000fe200078e0225 */
[----:B------:R-:W-:Y:S01]  /*10ff0*/  LEA R39, P1, R2, UR4, 0x1 ;  /* 0x0000000402277c11 */ /* 0x000fe2000f8208ff */
[----:B------:R-:W-:-:S03]  /*11000*/  VIADD R0, R16, 0x19c20 ;  /* 0x00019c2010007836 */ /* 0x000fc60000000000 */
[----:B------:R-:W-:Y:S02]  /*11010*/  LEA.HI.X R42, R2, UR5, R3, 0x1, P1 ;  /* 0x00000005022a7c11 */ /* 0x000fe400088f0c03 */
[----:B------:R-:W-:Y:S01]  /*11020*/  PRMT R0, RZ, 0x654, R0 ;  /* 0x00000654ff007816 */ /* 0x000fe20000000000 */
[----:B-1----:R0:W1:Y:S01]  /*11030*/  SHFL.IDX PT, R20, R39, RZ, 0x1c1f ;  /* 0x001c1fff27147589 */ /* 0x00206200000e0000 */
[----:B------:R-:W-:Y:S02]  /*11040*/  BSSY B1, `(.L_x_8877) ;  /* 0x0000010000017945 */ /* 0x000fe40003800000 */
[----:B------:R0:W-:Y:S01]  /*11050*/  SYNCS.ARRIVE.TRANS64.RED.A1T0 RZ, [R0+URZ], RZ ;  /* 0x000000ff00ff79a7 */ /* 0x0001e2000810043f */
[----:B------:R0:W2:Y:S01]  /*11060*/  SHFL.IDX PT, R21, R42, RZ, 0x1c1f ;  /* 0x001c1fff2a157589 */ /* 0x0000a200000e0000 */
[----:B------:R-:W-:Y:S05]  /*11070*/  @P0 BRA `(.L_x_8878) ;  /* 0x0000000000300947 */ /* 0x000fea0003800000 */
[----:B------:R-:W-:Y:S02]  /*11080*/  ULDC UR4, c[0x0][0xac8] ;  /* 0x0002b20000047ab9 */ /* 0x000fe40000000800 */
[----:B-----5:R-:W-:Y:S02]  /*11090*/  ISETP.GE.AND P1, PT, R47, UR4, PT ;  /* 0x000000042f007c0c */ /* 0x020fe4000bf26270 */
[----:B------:R-:W-:Y:S02]  /*110a0*/  ISETP.GE.AND P2, PT, R44, UR4, PT ;  /* 0x000000042c007c0c */ /* 0x000fe4000bf46270 */
[----:B------:R-:W-:-:S09]  /*110b0*/  ISETP.GE.AND P0, PT, R49, UR4, PT ;  /* 0x0000000431007c0c */ /* 0x000fd2000bf06270 */
[-C--:B-1----:R-:W-:Y:S02]  /*110c0*/  @!P1 LEA R36, P3, R47, R20.reuse, 0x1 ;  /* 0x000000142f249211 */ /* 0x082fe400078608ff */
[C---:B------:R-:W-:Y:S02]  /*110d0*/  @!P2 LEA R40, P4, R44.reuse, R20, 0x1 ;  /* 0x000000142c28a211 */ /* 0x040fe400078808ff */
[----:B--2---:R-:W-:Y:S01]  /*110e0*/  @!P0 IMAD.WIDE R2, R49, 0x2, R20 ;  /* 0x0000000231028825 */ /* 0x004fe200078e0214 */
[-C--:B------:R-:W-:Y:S02]  /*110f0*/  @!P1 LEA.HI.X R37, R47, R21.reuse, R48, 0x1, P3 ;  /* 0x000000152f259211 */ /* 0x080fe400018f0c30 */
[----:B------:R-:W-:Y:S02]  /*11100*/  @!P2 LEA.HI.X R41, R44, R21, R46, 0x1, P4 ;  /* 0x000000152c29a211 */ /* 0x000fe400020f0c2e */
[----:B------:R3:W-:Y:S04]  /*11110*/  @!P0 ST.E.128 desc[UR42][R2.64], R4 ;  /* 0x0000000402008985 */ /* 0x0007e8000c101d2a */
[----:B------:R3:W-:Y:S04]  /*11120*/  @!P1 ST.E.128 desc[UR42][R36.64], R12 ;  /* 0x0000000c24009985 */ /* 0x0007e8000c101d2a */
[----:B------:R3:W-:Y:S02]  /*11130*/  @!P2 ST.E.128 desc[UR42][R40.64], R28 ;  /* 0x0000001c2800a985 */ /* 0x0007e4000c101d2a */
.L_x_8878:
[----:B------:R-:W-:Y:S05]  /*11140*/  BSYNC B1 ;  /* 0x0000000000017941 */ /* 0x000fea0003800000 */
.L_x_8877:
[----:B---3--:R-:W-:Y:S01]  /*11150*/  VIADD R3, R43, 0x60 ;  /* 0x000000602b037836 */ /* 0x008fe20000000000 */
[----:B-----5:R3:W4:Y:S04]  /*11160*/  SHFL.IDX PT, R5, R42, 0x1, 0x1c1f ;  /* 0x003c1f002a057f89 */ /* 0x02072800000e0000 */
[----:B------:R-:W-:Y:S01]  /*11170*/  ISETP.GE.AND P0, PT, R3, R38, PT ;  /* 0x000000260300720c */ /* 0x000fe20003f06270 */
[----:B------:R3:W0:-:S12]  /*11180*/  SHFL.IDX PT, R4, R39, 0x1, 0x1c1f ;  /* 0x003c1f0027047f89 */ /* 0x00061800000e0000 */
[----:B---3--:R-:W-:Y:S05]  /*11190*/  @P0 BRA `(.L_x_8879) ;  /* 0x0000000800cc0947 */ /* 0x008fea0003800000 */
[----:B------:R-:W-:Y:S02]  /*111a0*/  ULDC UR4, c[0x0][0xac8] ;  /* 0x0002b20000047ab9 */ /* 0x000fe40000000800 */
[----:B------:R-:W-:Y:S02]  /*111b0*/  ISETP.GE.AND P2, PT, R47, UR4, PT ;  /* 0x000000042f007c0c */ /* 0x000fe4000bf46270 */
[----:B------:R-:W-:-:S11]  /*111c0*/  ISETP.GE.AND P1, PT, R49, UR4, PT ;  /* 0x0000000431007c0c */ /* 0x000fd6000bf26270 */
[----:B0-----:R-:W-:Y:S02]  /*111d0*/  @!P2 LEA R6, P0, R47, R4, 0x1 ;  /* 0x000000042f06a211 */ /* 0x001fe400078008ff */
[----:B----4-:R-:W-:Y:S02]  /*111e0*/  @!P1 IMAD.WIDE R2, R49, 0x2, R4 ;  /* 0x0000000231029825 */ /* 0x010fe400078e0204 */
        /* <DEDUP_REMOVED lines=9> */
.L_x_8875:
        /* <DEDUP_REMOVED lines=28> */
.L_x_8880:
        /* <DEDUP_REMOVED lines=49> */
.L_x_8882:
[----:B------:R-:W-:Y:S05]  /*11750*/  BSYNC B1 ;  /* 0x0000000000017941 */ /* 0x000fea0003800000 */
.L_x_8881:
[----:B------:R2:W5:Y:S04]  /*11760*/  LDL R14, [R1+0x4c] ;  /* 0x00004c00010e7983 */ /* 0x0005680000100800 */
[----:B------:R2:W5:Y:S04]  /*11770*/  LDL R15, [R1+0x70] ;  /* 0x00007000010f7983 */ /* 0x0005680000100800 */
[----:B------:R2:W5:Y:S04]  /*11780*/  LDL R20, [R1+0x48] ;  /* 0x0000480001147983 */ /* 0x0005680000100800 */
[----:B------:R2:W5:Y:S04]  /*11790*/  LDL R21, [R1+0x74] ;  /* 0x0000740001157983 */ /* 0x0005680000100800 */
[----:B------:R2:W5:Y:S01]  /*117a0*/  LDL R24, [R1+0x2c] ;  /* 0x00002c0001187983 */ /* 0x0005620000100800 */
[--C-:B0-----:R-:W-:Y:S01]  /*117b0*/  SHF.R.S32.HI R4, RZ, 0x1f, R30.reuse ;  /* 0x0000001fff047819 */ /* 0x101fe2000001141e */
[----:B------:R-:W0:Y:S01]  /*117c0*/  @P2 LDC R9, c[0x0][0xbf0] ;  /* 0x0002fc00ff092b82 */ /* 0x000e220000000800 */
[----:B------:R-:W-:Y:S01]  /*117d0*/  SHF.R.S32.HI R28, RZ, 0x1f, R30 ;  /* 0x0000001fff1c7819 */ /* 0x000fe2000001141e */
[----:B------:R-:W-:Y:S01]  /*117e0*/  ULDC.64 UR4, c[0x0][0xaa0] ;  /* 0x0002a80000047ab9 */ /* 0x000fe20000000a00 */
[-C--:B------:R-:W-:Y:S01]  /*117f0*/  LEA.HI R4, R4, R30.reuse, RZ, 0x2 ;  /* 0x0000001e04047211 */ /* 0x080fe200078f10ff */
[----:B------:R-:W-:Y:S01]  /*11800*/  IMAD R3, R11, UR4, RZ ;  /* 0x000000040b037c24 */ /* 0x000fe2000f8e02ff */
[----:B------:R-:W-:Y:S01]  /*11810*/  LEA.HI R28, R28, R30, RZ, 0x2 ;  /* 0x0000001e1c1c7211 */ /* 0x000fe200078f10ff */
[----:B------:R-:W-:Y:S01]  /*11820*/  BSSY B1, `(.L_x_8883) ;  /* 0x0000039000017945 */ /* 0x000fe20003800000 */
[----:B------:R-:W-:Y:S01]  /*11830*/  LOP3.LUT R4, R4, 0xfffffffc, RZ, 0xc0, !PT ;  /* 0xfffffffc04047812 */ /* 0x000fe200078ec0ff */
[C---:B------:R-:W-:Y:S01]  /*11840*/  IMAD R5, R6.reuse, UR5, R3 ;  /* 0x0000000506057c24 */ /* 0x040fe2000f8e0203 */
[----:B------:R-:W-:Y:S01]  /*11850*/  SHF.R.S32.HI R28, RZ, 0x2, R28 ;  /* 0x00000002ff1c7819 */ /* 0x000fe2000001141c */
[----:B------:R-:W-:Y:S01]  /*11860*/  IMAD.WIDE.U32 R2, R6, UR4, RZ ;  /* 0x0000000406027c25 */ /* 0x000fe2000f8e00ff */
[----:B------:R-:W-:-:S03]  /*11870*/  ULDC.64 UR4, c[0x0][0xae8] ;  /* 0x0002ba0000047ab9 */ /* 0x000fc60000000a00 */
[----:B------:R-:W-:Y:S02]  /*11880*/  IMAD.IADD R4, R30, 0x1, -R4 ;  /* 0x000000011e047824 */ /* 0x000fe400078e0a04 */
[----:B------:R-:W-:Y:S02]  /*11890*/  IMAD.IADD R3, R3, 0x1, R5 ;  /* 0x0000000103037824 */ /* 0x000fe400078e0205 */
[----:B------:R-:W-:Y:S02]  /*118a0*/  IMAD R6, R4, 0x60, R28 ;  /* 0x0000006004067824 */ /* 0x000fe400078e021c */
[----:B------:R-:W-:Y:S02]  /*118b0*/  IMAD R4, R10, UR4, RZ ;  /* 0x000000040a047c24 */ /* 0x000fe4000f8e02ff */
[----:B------:R-:W-:Y:S02]  /*118c0*/  IMAD R8, R26, 0xc0, R6 ;  /* 0x000000c01a087824 */ /* 0x000fe400078e0206 */
[----:B------:R-:W-:-:S02]  /*118d0*/  IMAD R7, R29, UR5, R4 ;  /* 0x000000051d077c24 */ /* 0x000fc4000f8e0204 */
[----:B-1----:R-:W-:-:S04]  /*118e0*/  @P2 IMAD.HI.U32 R4, R8, R27, RZ ;  /* 0x0000001b08042227 */ /* 0x002fc800078e00ff */
[----:B------:R-:W-:Y:S01]  /*118f0*/  IMAD.WIDE.U32 R2, R29, UR4, R2 ;  /* 0x000000041d027c25 */ /* 0x000fe2000f8e0002 */
[----:B------:R-:W-:-:S03]  /*11900*/  ULDC.64 UR4, c[0x0][0xaf0] ;  /* 0x0002bc0000047ab9 */ /* 0x000fc60000000a00 */
[----:B------:R-:W-:Y:S01]  /*11910*/  IMAD.MOV.U32 R5, RZ, RZ, R8 ;  /* 0x000000ffff057224 */ /* 0x000fe200078e0008 */
[----:B0-----:R-:W-:Y:S01]  /*11920*/  @P2 SHF.R.U32.HI R5, RZ, R9, R4 ;  /* 0x00000009ff052219 */ /* 0x001fe20000011604 */
        /* <DEDUP_REMOVED lines=16> */
[----:B------:R-:W-:Y:S02]  /*11a30*/  IMAD R25, R0, R25, RZ ;  /* 0x0000001900197224 */ /* 0x000fe400078e02ff */
[----:B------:R-:W-:Y:S02]  /*11a40*/  IMAD R0, R26, 0xc0, R28 ;  /* 0x000000c01a007824 */ /* 0x000fe400078e021c */
[C---:B------:R-:W-:Y:S02]  /*11a50*/  IMAD R5, R7.reuse, UR5, R4 ;  /* 0x0000000507057c24 */ /* 0x040fe4000f8e0204 */
[----:B------:R-:W-:Y:S01]  /*11a60*/  IMAD.WIDE.U32 R2, R7, UR4, R2 ;  /* 0x0000000407027c25 */ /* 0x000fe2000f8e0002 */
[----:B------:R-:W-:Y:S01]  /*11a70*/  ISETP.GE.AND P0, PT, R0, R25, PT ;  /* 0x000000190000720c */ /* 0x000fe20003f06270 */
[----:B------:R-:W-:-:S02]  /*11a80*/  ULDC.64 UR4, c[0x0][0xa80] ;  /* 0x0002a00000047ab9 */ /* 0x000fc40000000a00 */
[----:B------:R-:W-:Y:S01]  /*11a90*/  IMAD.IADD R3, R3, 0x1, R5 ;  /* 0x0000000103037824 */ /* 0x000fe200078e0205 */
[----:B------:R-:W-:-:S04]  /*11aa0*/  LEA R4, P1, R2, UR4, 0x1 ;  /* 0x0000000402047c11 */ /* 0x000fc8000f8208ff */
[----:B------:R-:W-:Y:S02]  /*11ab0*/  LEA.HI.X R5, R2, UR5, R3, 0x1, P1 ;  /* 0x0000000502057c11 */ /* 0x000fe400088f0c03 */
[----:B------:R2:W0:Y:S04]  /*11ac0*/  SHFL.IDX PT, R2, R4, RZ, 0x1c1f ;  /* 0x001c1fff04027589 */ /* 0x00042800000e0000 */
[----:B------:R2:W1:Y:S01]  /*11ad0*/  SHFL.IDX PT, R3, R5, RZ, 0x1c1f ;  /* 0x001c1fff05037589 */ /* 0x00046200000e0000 */
[----:B------:R-:W-:Y:S05]  /*11ae0*/  @P0 BRA `(.L_x_8884) ;  /* 0x0000000000300947 */ /* 0x000fea0003800000 */
[----:B------:R-:W-:Y:S02]  /*11af0*/  ULDC UR4, c[0x0][0xac8] ;  /* 0x0002b20000047ab9 */ /* 0x000fe40000000800 */
[----:B-----5:R-:W-:Y:S02]  /*11b00*/  ISETP.GE.AND P3, PT, R20, UR4, PT ;  /* 0x0000000414007c0c */ /* 0x020fe4000bf66270 */
[----:B------:R-:W-:Y:S02]  /*11b10*/  ISETP.GE.AND P4, PT, R14, UR4, PT ;  /* 0x000000040e007c0c */ /* 0x000fe4000bf86270 */
[----:B------:R-:W-:-:S09]  /*11b20*/  ISETP.GE.AND P2, PT, R24, UR4, PT ;  /* 0x0000000418007c0c */ /* 0x000fd2000bf46270 */
[-C--:B0-----:R-:W-:Y:S02]  /*11b30*/  @!P3 LEA R8, P0, R20, R2.reuse, 0x1 ;  /* 0x000000021408b211 */ /* 0x081fe400078008ff */
[----:B------:R-:W-:Y:S02]  /*11b40*/  @!P4 LEA R10, P1, R14, R2, 0x1 ;  /* 0x000000020e0ac211 */ /* 0x000fe400078208ff */
[----:B-1----:R-:W-:Y:S01]  /*11b50*/  @!P2 IMAD.WIDE R6, R24, 0x2, R2 ;  /* 0x000000021806a825 */ /* 0x002fe200078e0202 */
[-C--:B------:R-:W-:Y:S02]  /*11b60*/  @!P3 LEA.HI.X R9, R20, R3.reuse, R21, 0x1, P0 ;  /* 0x000000031409b211 */ /* 0x080fe400000f0c15 */
[----:B------:R-:W-:Y:S02]  /*11b70*/  @!P4 LEA.HI.X R11, R14, R3, R15, 0x1, P1 ;  /* 0x000000030e0bc211 */ /* 0x000fe400008f0c0f */
[----:B------:R3:W-:Y:S04]  /*11b80*/  @!P2 ST.E.128 desc[UR42][R6.64], RZ ;  /* 0x000000ff0600a985 */ /* 0x0007e8000c101d2a */
[----:B------:R3:W-:Y:S04]  /*11b90*/  @!P3 ST.E.128 desc[UR42][R8.64], RZ ;  /* 0x000000ff0800b985 */ /* 0x0007e8000c101d2a */
[----:B------:R3:W-:Y:S02]  /*11ba0*/  @!P4 ST.E.128 desc[UR42][R10.64], RZ ;  /* 0x000000ff0a00c985 */ /* 0x0007e4000c101d2a */
.L_x_8884:
[----:B------:R-:W-:Y:S05]  /*11bb0*/  BSYNC B1 ;  /* 0x0000000000017941 */ /* 0x000fea0003800000 */
.L_x_8883:
[----:B------:R-:W-:Y:S01]  /*11bc0*/  VIADD R0, R0, 0x60 ;  /* 0x0000006000007836 */ /* 0x000fe20000000000 */
[----:B-1----:R1:W4:Y:S04]  /*11bd0*/  SHFL.IDX PT, R3, R5, 0x1, 0x1c1f ;  /* 0x003c1f0005037f89 */ /* 0x00232800000e0000 */
[----:B------:R-:W-:Y:S01]  /*11be0*/  ISETP.GE.AND P0, PT, R0, R25, PT ;  /* 0x000000190000720c */ /* 0x000fe20003f06270 */
[----:B0-----:R1:W0:-:S12]  /*11bf0*/  SHFL.IDX PT, R2, R4, 0x1, 0x1c1f ;  /* 0x003c1f0004027f89 */ /* 0x00121800000e0000 */
[----:B-1----:R-:W-:Y:S05]  /*11c00*/  @P0 BRA `(.L_x_8879) ;  /* 0x0000000000300947 */ /* 0x002fea0003800000 */
[----:B------:R-:W-:Y:S02]  /*11c10*/  ULDC UR4, c[0x0][0xac8] ;  /* 0x0002b20000047ab9 */ /* 0x000fe40000000800 */
[----:B-----5:R-:W-:Y:S02]  /*11c20*/  ISETP.GE.AND P3, PT, R20, UR4, PT ;  /* 0x0000000414007c0c */ /* 0x020fe4000bf66270 */
[----:B------:R-:W-:Y:S02]  /*11c30*/  ISETP.GE.AND P4, PT, R14, UR4, PT ;  /* 0x000000040e007c0c */ /* 0x000fe4000bf86270 */
[----:B------:R-:W-:-:S09]  /*11c40*/  ISETP.GE.AND P2, PT, R24, UR4, PT ;  /* 0x0000000418007c0c */ /* 0x000fd2000bf46270 */
[-C--:B0--3--:R-:W-:Y:S02]  /*11c50*/  @!P3 LEA R6, P0, R20, R2.reuse, 0x1 ;  /* 0x000000021406b211 */ /* 0x089fe400078008ff */
[----:B------:R-:W-:Y:S02]  /*11c60*/  @!P4 LEA R8, P1, R14, R2, 0x1 ;  /* 0x000000020e08c211 */ /* 0x000fe400078208ff */
[----:B--2-4-:R-:W-:Y:S01]  /*11c70*/  @!P2 IMAD.WIDE R4, R24, 0x2, R2 ;  /* 0x000000021804a825 */ /* 0x014fe200078e0202 */
[-C--:B------:R-:W-:Y:S02]  /*11c80*/  @!P3 LEA.HI.X R7, R20, R3.reuse, R21, 0x1, P0 ;  /* 0x000000031407b211 */ /* 0x080fe400000f0c15 */
[----:B------:R-:W-:Y:S02]  /*11c90*/  @!P4 LEA.HI.X R9, R14, R3, R15, 0x1, P1 ;  /* 0x000000030e09c211 */ /* 0x000fe400008f0c0f */
[----:B------:R1:W-:Y:S04]  /*11ca0*/  @!P2 ST.E.128 desc[UR42][R4.64], RZ ;  /* 0x000000ff0400a985 */ /* 0x0003e8000c101d2a */
[----:B------:R1:W-:Y:S04]  /*11cb0*/  @!P3 ST.E.128 desc[UR42][R6.64], RZ ;  /* 0x000000ff0600b985 */ /* 0x0003e8000c101d2a */
[----:B------:R1:W-:Y:S02]  /*11cc0*/  @!P4 ST.E.128 desc[UR42][R8.64], RZ ;  /* 0x000000ff0800c985 */ /* 0x0003e4000c101d2a */
.L_x_8879:
[----:B------:R-:W-:Y:S05]  /*11cd0*/  BSYNC B0 ;  /* 0x0000000000007941 */ /* 0x000fea0003800000 */
.L_x_8874:
[----:B0-----:R-:W2:Y:S01]  /*11ce0*/  LDL R0, [R1+0x1c] ;  /* 0x00001c0001007983 */ /* 0x001ea20000100800 */
[----:B------:R-:W-:Y:S02]  /*11cf0*/  ULDC UR4, c[0x0][0xc3c] ;  /* 0x00030f0000047ab9 */ /* 0x000fe40000000800 */
[----:B--2---:R-:W-:-:S13]  /*11d00*/  ISETP.GE.AND P0, PT, R0, UR4, PT ;  /* 0x0000000400007c0c */ /* 0x004fda000bf06270 */
[----:B------:R-:W-:Y:S05]  /*11d10*/  @!P0 BRA `(.L_x_8885) ;  /* 0xfffffef400248947 */ /* 0x000fea000383ffff */
[----:B------:R-:W-:Y:S05]  /*11d20*/  BRA `(.L_x_8770) ;  /* 0x0000006800447947 */ /* 0x000fea0003800000 */
.L_x_8768:
        /* <DEDUP_REMOVED lines=18> */
.L_x_8886:
        /* <DEDUP_REMOVED lines=42> */
.L_x_8892:
        /* <DEDUP_REMOVED lines=12> */
.L_x_8891:
[----:B------:R-:W-:Y:S05]  /*121b0*/  BSYNC B0 ;  /* 0x0000000000007941 */ /* 0x000fea0003800000 */
.L_x_8890:
        /* <DEDUP_REMOVED lines=21> */
.L_x_8888:
        /* <DEDUP_REMOVED lines=11> */
[----:B------:R0:W1:Y:S01]  /*123c0*/  F2I.FTZ.U32.TRUNC.NTZ R3, R2 ;  /* 0x0000000200037305 */ /* 0x000062000021f000 */
[----:B------:R-:W-:Y:S05]  /*123d0*/  @!P0 BRA `(.L_x_8893) ;  /* 0x0000000000088947 */ /* 0x000fea0003800000 */
[----:B------:R-:W-:-:S06]  /*123e0*/  VIADD R16, R19, 0xffffffff ;  /* 0xffffffff13107836 */ /* 0x000fcc0000000000 */
[----:B------:R2:W3:Y:S02]  /*123f0*/  SHFL.IDX PT, R16, R7, R16, 0x1f ;  /* 0x00001f1007107589 */ /* 0x0004e400000e0000 */
.L_x_8893:
[----:B---3--:R-:W-:Y:S01]  /*12400*/  IMAD R16, R16, UR5, R10 ;  /* 0x0000000510107c24 */ /* 0x008fe2000f8e020a */
[----:B0-----:R-:W-:Y:S01]  /*12410*/  IABS R2, R4 ;  /* 0x0000000400027213 */ /* 0x001fe20000000000 */
[----:B-12---:R-:W-:Y:S02]  /*12420*/  IMAD.MOV R7, RZ, RZ, -R3 ;  /* 0x000000ffff077224 */ /* 0x006fe400078e0a03 */
[----:B------:R-:W-:Y:S01]  /*12430*/  VIADD R19, R19, UR4 ;  /* 0x0000000413137c36 */ /* 0x000fe20008000000 */
[----:B------:R-:W-:Y:S01]  /*12440*/  IADD3 R9, -R16, UR6, RZ ;  /* 0x0000000610097c10 */ /* 0x000fe2000fffe1ff */
[----:B------:R-:W-:Y:S02]  /*12450*/  IMAD.MOV R10, RZ, RZ, -R2 ;  /* 0x000000ffff0a7224 */ /* 0x000fe400078e0a02 */
[----:B------:R-:W-:Y:S01]  /*12460*/  IMAD R7, R7, R6, RZ ;  /* 0x0000000607077224 */ /* 0x000fe200078e02ff */
[----:B------:R-:W-:Y:S01]  /*12470*/  IABS R8, R9 ;  /* 0x0000000900087213 */ /* 0x000fe20000000000 */
        /* <DEDUP_REMOVED lines=20> */
.L_x_8889:
[----:B------:R-:W-:Y:S02]  /*125c0*/  IMAD.MOV.U32 R17, RZ, RZ, RZ ;  /* 0x000000ffff117224 */ /* 0x000fe400078e00ff */
[----:B------:R-:W-:Y:S02]  /*125d0*/  IMAD.U32 R16, RZ, RZ, UR6 ;  /* 0x00000006ff107e24 */ /* 0x000fe4000f8e00ff */
[----:B------:R-:W-:-:S07]  /*125e0*/  IMAD.MOV.U32 R18, RZ, RZ, RZ ;  /* 0x000000ffff127224 */ /* 0x000fce00078e00ff */
.L_x_8894:
[----:B------:R-:W-:-:S13]  /*125f0*/  ISETP.NE.AND P0, PT, R5, RZ, PT ;  /* 0x000000ff0500720c */ /* 0x000fda0003f05270 */
[----:B------:R-:W0:Y:S01]  /*12600*/  @!P0 S2R R3, SR_CgaCtaId ;  /* 0x0000000000038919 */ /* 0x000e220000008800 */
[----:B------:R-:W-:-:S04]  /*12610*/  @!P0 MOV R2, 0x400 ;  /* 0x0000040000028802 */ /* 0x000fc80000000f00 */
[----:B0-----:R-:W-:-:S05]  /*12620*/  @!P0 LEA R2, R3, R2, 0x18 ;  /* 0x0000000203028211 */ /* 0x001fca00078ec0ff */
[----:B------:R2:W-:Y:S01]  /*12630*/  @!P0 STS.128 [R2+0x19cd0], R16 ;  /* 0x019cd01002008388 */ /* 0x0005e20000000c00 */
[----:B------:R-:W-:Y:S06]  /*12640*/  BAR.ARV 0x5, 0x200 ;  /* 0x0148000000007b1d */ /* 0x000fec0000002000 */
.L_x_8887:
[----:B------:R3:W-:Y:S01]  /*12650*/  STL [R1+0x48], RZ ;  /* 0x000048ff01007387 */ /* 0x0007e20000100800 */
[----:B------:R-:W-:Y:S01]  /*12660*/  ULDC UR4, c[0x0][0xc3c] ;  /* 0x00030f0000047ab9 */ /* 0x000fe20000000800 */
[----:B------:R-:W-:Y:S01]  /*12670*/  IMAD.MOV.U32 R28, RZ, RZ, 0x1 ;  /* 0x00000001ff1c7424 */ /* 0x000fe200078e00ff */
[----:B-1----:R-:W-:Y:S01]  /*12680*/  ISETP.GE.AND P0, PT, R19, UR4, PT ;  /* 0x0000000413007c0c */ /* 0x002fe2000bf06270 */
[----:B------:R-:W-:-:S12]  /*12690*/  IMAD.MOV.U32 R24, RZ, RZ, RZ ;  /* 0x000000ffff187224 */ /* 0x000fd800078e00ff */
[----:B---3--:R-:W-:Y:S05]  /*126a0*/  @P0 BRA `(.L_x_8895) ;  /* 0x0000005800ec0947 */ /* 0x008fea0003800000 */
[----:B------:R-:W1:Y:S01]  /*126b0*/  S2R R11, SR_TID.X ;  /* 0x00000000000b7919 */ /* 0x000e620000002100 */
[----:B------:R-:W3:Y:S01]  /*126c0*/  S2UR UR5, SR_CgaCtaId ;  /* 0x00000000000579c3 */ /* 0x000ee20000008800 */
[----:B------:R-:W-:Y:S01]  /*126d0*/  UMOV UR4, 0x400 ;  /* 0x0000040000047882 */ /* 0x000fe20000000000 */
[----:B------:R-:W-:Y:S01]  /*126e0*/  BSSY B7, `(.L_x_8895) ;  /* 0x00005b7000077945 */ /* 0x000fe20003800000 */
[----:B------:R-:W-:Y:S01]  /*126f0*/  IMAD.MOV.U32 R27, RZ, RZ, RZ ;  /* 0x000000ffff1b7224 */ /* 0x000fe200078e00ff */
[----:B------:R-:W-:Y:S01]  /*12700*/  ULDC.64 UR40, c[0x0][0x198] ;  /* 0x0000660000287ab9 */ /* 0x000fe20000000a00 */
[----:B------:R-:W-:Y:S01]  /*12710*/  IMAD.MOV.U32 R24, RZ, RZ, RZ ;  /* 0x000000ffff187224 */ /* 0x000fe200078e00ff */
[----:B------:R-:W-:Y:S01]  /*12720*/  ULOP3.LUT UR36, UR37, 0x1, URZ, 0xfc, !UPT ;  /* 0x0000000125247892 */ /* 0x000fe2000f8efc3f */
[----:B------:R-:W-:Y:S01]  /*12730*/  IMAD.MOV.U32 R28, RZ, RZ, 0x1 ;  /* 0x00000001ff1c7424 */ /* 0x000fe200078e00ff */
[----:B------:R-:W-:Y:S01]  /*12740*/  ULOP3.LUT UR39, UR37, 0x2, URZ, 0xfc, !UPT ;  /* 0x0000000225277892 */ /* 0x000fe2000f8efc3f */
[----:B------:R-:W-:Y:S01]  /*12750*/  ULDC UR38, c[0x0][0xc] ;  /* 0x0000030000267ab9 */ /* 0x000fe20000000800 */
[----:B---3--:R-:W-:-:S06]  /*12760*/  ULEA UR4, UR5, UR4, 0x18 ;  /* 0x0000000405047291 */ /* 0x008fcc000f8ec03f */
[----:B------:R-:W-:Y:S01]  /*12770*/  IMAD.U32 R22, RZ, RZ, UR4 ;  /* 0x00000004ff167e24 */ /* 0x000fe2000f8e00ff */
[C---:B-1----:R-:W-:Y:S01]  /*12780*/  LOP3.LUT R10, R11.reuse, 0x7f, RZ, 0xc0, !PT ;  /* 0x0000007f0b0a7812 */ /* 0x042fe200078ec0ff */
[C---:B0-----:R-:W-:Y:S01]  /*12790*/  IMAD.SHL.U32 R3, R11.reuse, 0x20, RZ ;  /* 0x000000200b037824 */ /* 0x041fe200078e00ff */
[----:B------:R-:W-:Y:S01]  /*127a0*/  SHF.R.U32.HI R4, RZ, 0x1, R11 ;  /* 0x00000001ff047819 */ /* 0x000fe2000001160b */
[C---:B--2---:R-:W-:Y:S01]  /*127b0*/  IMAD.SHL.U32 R2, R11.reuse, 0x10, RZ ;  /* 0x000000100b027824 */ /* 0x044fe200078e00ff */
[----:B------:R-:W-:Y:S01]  /*127c0*/  LOP3.LUT P0, RZ, R11, 0x4, RZ, 0xc0, !PT ;  /* 0x000000040bff7812 */ /* 0x000fe2000780c0ff */
[----:B------:R-:W-:Y:S01]  /*127d0*/  IMAD.SHL.U32 R5, R10, 0x10, RZ ;  /* 0x000000100a057824 */ /* 0x000fe200078e00ff */
[----:B------:R-:W-:Y:S01]  /*127e0*/  LOP3.LUT R26, R3, 0x360, RZ, 0xc0, !PT ;  /* 0x00000360031a7812 */ /* 0x000fe200078ec0ff */
[----:B------:R-:W-:Y:S01]  /*127f0*/  IMAD.SHL.U32 R7, R11, 0x2, RZ ;  /* 0x000000020b077824 */ /* 0x000fe200078e00ff */
[----:B------:R-:W-:Y:S02]  /*12800*/  LOP3.LUT R3, R3, 0x80, RZ, 0xc0, !PT ;  /* 0x0000008003037812 */ /* 0x000fe400078ec0ff */
[----:B------:R-:W-:-:S02]  /*12810*/  LOP3.LUT R8, R2, 0x60, RZ, 0xc0, !PT ;  /* 0x0000006002087812 */ /* 0x000fc400078ec0ff */
[----:B------:R-:W-:Y:S02]  /*12820*/  LOP3.LUT R3, R3, 0x10, R4, 0xf8, !PT ;  /* 0x0000001003037812 */ /* 0x000fe400078ef804 */
[----:B------:R-:W-:Y:S02]  /*12830*/  LOP3.LUT R4, R4, 0x20, RZ, 0xc0, !PT ;  /* 0x0000002004047812 */ /* 0x000fe400078ec0ff */
[----:B------:R-:W-:Y:S02]  /*12840*/  LOP3.LUT R6, R2, 0x90, RZ, 0xc0, !PT ;  /* 0x0000009002067812 */ /* 0x000fe400078ec0ff */
[--C-:B------:R-:W-:Y:S02]  /*12850*/  LOP3.LUT R26, R26, 0x400, R5.reuse, 0xf8, !PT ;  /* 0x000004001a1a7812 */ /* 0x100fe400078ef805 */
[----:B------:R-:W-:Y:S01]  /*12860*/  LOP3.LUT R9, R8, 0x700, R5, 0xf8, !PT ;  /* 0x0000070008097812 */ /* 0x000fe200078ef805 */
[C---:B------:R-:W-:Y:S01]  /*12870*/  IMAD.SHL.U32 R5, R11.reuse, 0x80, RZ ;  /* 0x000000800b057824 */ /* 0x040fe200078e00ff */
[----:B------:R-:W-:Y:S01]  /*12880*/  LOP3.LUT R4, R4, 0x10, R11, 0xf8, !PT ;  /* 0x0000001004047812 */ /* 0x000fe200078ef80b */
[----:B------:R-:W-:Y:S01]  /*12890*/  IMAD.SHL.U32 R8, R11, 0x4, RZ ;  /* 0x000000040b087824 */ /* 0x000fe200078e00ff */
[----:B------:R-:W-:Y:S01]  /*128a0*/  LOP3.LUT R6, R6, 0x10, R7, 0x78, !PT ;  /* 0x0000001006067812 */ /* 0x000fe200078e7807 */
[----:B------:R-:W-:Y:S01]  /*128b0*/  IMAD.SHL.U32 R7, R0, 0x800, RZ ;  /* 0x0000080000077824 */ /* 0x000fe200078e00ff */
[----:B------:R-:W-:-:S02]  /*128c0*/  LOP3.LUT R0, R5, 0x400, RZ, 0xc0, !PT ;  /* 0x0000040005007812 */ /* 0x000fc400078ec0ff */
[----:B------:R-:W-:Y:S02]  /*128d0*/  LOP3.LUT R5, R4, 0x380, R5, 0xf8, !PT ;  /* 0x0000038004057812 */ /* 0x000fe400078ef805 */
[----:B------:R-:W-:Y:S02]  /*128e0*/  LOP3.LUT R0, R0, 0x800, R7, 0xf8, !PT ;  /* 0x0000080000007812 */ /* 0x000fe400078ef807 */
[----:B------:R-:W-:Y:S02]  /*128f0*/  LOP3.LUT R5, R5, 0x70, R2, 0x78, !PT ;  /* 0x0000007005057812 */ /* 0x000fe400078e7802 */
[----:B------:R-:W-:Y:S02]  /*12900*/  LOP3.LUT R9, R9, R6, RZ, 0xfc, !PT ;  /* 0x0000000609097212 */ /* 0x000fe400078efcff */
[----:B------:R-:W-:Y:S01]  /*12910*/  LOP3.LUT R29, R0, R5, RZ, 0xfc, !PT ;  /* 0x00000005001d7212 */ /* 0x000fe200078efcff */
[----:B------:R-:W-:Y:S01]  /*12920*/  IMAD.SHL.U32 R0, R11, 0x40, RZ ;  /* 0x000000400b007824 */ /* 0x000fe200078e00ff */
[----:B------:R-:W-:Y:S01]  /*12930*/  SHF.R.U32.HI R4, RZ, 0x1, R10 ;  /* 0x00000001ff047819 */ /* 0x000fe2000001160a */
[----:B------:R-:W-:Y:S01]  /*12940*/  IMAD.MOV.U32 R5, RZ, RZ, 0x1 ;  /* 0x00000001ff057424 */ /* 0x000fe200078e00ff */
[----:B------:R-:W-:-:S02]  /*12950*/  LOP3.LUT R3, R3, 0x10, R8, 0x78, !PT ;  /* 0x0000001003037812 */ /* 0x000fc400078e7808 */
[----:B------:R-:W-:Y:S01]  /*12960*/  LOP3.LUT R4, R4, 0x40, R0, 0xf8, !PT ;  /* 0x0000004004047812 */ /* 0x000fe200078ef800 */
[----:B------:R-:W-:Y:S01]  /*12970*/  IMAD.IADD R0, R22, 0x1, R9 ;  /* 0x0000000116007824 */ /* 0x000fe200078e0209 */
[----:B------:R-:W-:Y:S01]  /*12980*/  LOP3.LUT R26, R26, R3, RZ, 0xfc, !PT ;  /* 0x000000031a1a7212 */ /* 0x000fe200078efcff */
[C---:B------:R-:W-:Y:S01]  /*12990*/  VIADD R3, R29.reuse, 0x40 ;  /* 0x000000401d037836 */ /* 0x040fe20000000000 */
[----:B------:R-:W-:Y:S01]  /*129a0*/  STL [R1], R5 ;  /* 0x0000000501007387 */ /* 0x000fe20000100800 */
[----:B------:R-:W-:Y:S01]  /*129b0*/  @P0 VIADD R3, R29, 0xffffffc0 ;  /* 0xffffffc01d030836 */ /* 0x000fe20000000000 */
[----:B------:R-:W-:Y:S02]  /*129c0*/  LOP3.LUT R2, R2, 0x10, RZ, 0xc0, !PT ;  /* 0x0000001002027812 */ /* 0x000fe400078ec0ff */
[----:B------:R0:W-:Y:S04]  /*129d0*/  STL [R1+0x24], R0 ;  /* 0x0000240001007387 */ /* 0x0001e80000100800 */
[----:B------:R-:W-:Y:S04]  /*129e0*/  STL [R1+0x48], RZ ;  /* 0x000048ff01007387 */ /* 0x000fe80000100800 */
[----:B------:R1:W-:Y:S01]  /*129f0*/  STL [R1+0x14], R3 ;  /* 0x0000140301007387 */ /* 0x0003e20000100800 */
[----:B0-----:R-:W-:-:S02]  /*12a00*/  LOP3.LUT R0, R2, 0x20, RZ, 0xfc, !PT ;  /* 0x0000002002007812 */ /* 0x001fc400078efcff */
[----:B------:R-:W-:Y:S02]  /*12a10*/  LOP3.LUT R0, R26, 0x2800, RZ, 0xfc, !PT ;  /* 0x000028001a007812 */ /* 0x000fe400078efcff */
[----:B-1----:R-:W-:Y:S02]  /*12a20*/  LOP3.LUT R3, R2, 0x40, RZ, 0xfc, !PT ;  /* 0x0000004002037812 */ /* 0x002fe400078efcff */
[----:B------:R-:W-:-:S07]  /*12a30*/  LOP3.LUT R2, R26, 0x1800, RZ, 0xfc, !PT ;  /* 0x000018001a027812 */ /* 0x000fce00078efcff */
.L_x_9011:
[----:B0-----:R-:W0:Y:S02]  /*12a40*/  LDC.64 R2, c[0x0][0xc88] ;  /* 0x00032200ff027b82 */ /* 0x001e240000000a00 */
[----:B0-----:R-:W-:-:S05]  /*12a50*/  IMAD.WIDE R2, R19, 0x4, R2 ;  /* 0x0000000413027825 */ /* 0x001fca00078e0202 */
[----:B--2---:R-:W2:Y:S01]  /*12a60*/  LDG.E R14, desc[UR42][R2.64] ;  /* 0x0000002a020e7981 */ /* 0x004ea2000c1e1900 */
[----:B------:R-:W-:Y:S05]  /*12a70*/  YIELD ;  /* 0x0000000000007946 */ /* 0x000fea0003800000 */
[----:B------:R-:W-:Y:S01]  /*12a80*/  ULDC.64 UR4, c[0x0][0xa28] ;  /* 0x00028a0000047ab9 */ /* 0x000fe20000000a00 */
[----:B------:R-:W-:Y:S01]  /*12a90*/  ULDC.64 UR6, c[0x0][0xa00] ;  /* 0x0002800000067ab9 */ /* 0x000fe20000000a00 */
[----:B------:R-:W-:Y:S01]  /*12aa0*/  ISETP.NE.U32.AND P0, PT, RZ, UR4, PT ;  /* 0x00000004ff007c0c */ /* 0x000fe2000bf05070 */
[----:B------:R-:W-:Y:S01]  /*12ab0*/  IMAD.MOV.U32 R10, RZ, RZ, RZ ;  /* 0x000000ffff0a7224 */ /* 0x000fe200078e00ff */
[----:B------:R-:W-:-:S02]  /*12ac0*/  ULDC.64 UR8, c[0x0][0xa18] ;  /* 0x0002860000087ab9 */ /* 0x000fc40000000a00 */
[----:B------:R-:W-:Y:S02]  /*12ad0*/  ISETP.NE.AND.EX P1, PT, RZ, UR5, PT, P0 ;  /* 0x00000005ff007c0c */ /* 0x000fe4000bf25300 */
[----:B------:R-:W-:-:S04]  /*12ae0*/  ISETP.NE.U32.AND P0, PT, RZ, UR6, PT ;  /* 0x00000006ff007c0c */ /* 0x000fc8000bf05070 */
[----:B------:R-:W-:Y:S02]  /*12af0*/  ISETP.NE.AND.EX P0, PT, RZ, UR7, PT, P0 ;  /* 0x00000007ff007c0c */ /* 0x000fe4000bf05300 */
[----:B--2---:R-:W-:Y:S01]  /*12b00*/  SHF.R.S32.HI R0, RZ, 0x1f, R14 ;  /* 0x0000001fff007819 */ /* 0x004fe2000001140e */
[----:B------:R-:W-:-:S04]  /*12b10*/  IMAD.SHL.U32 R23, R14, 0x4, RZ ;  /* 0x000000040e177824 */ /* 0x000fc800078e00ff */
[C---:B------:R-:W-:Y:S01]  /*12b20*/  @P1 LEA R2, P2, R14.reuse, UR4, 0x2 ;  /* 0x000000040e021c11 */ /* 0x040fe2000f8410ff */
[----:B------:R-:W-:Y:S01]  /*12b30*/  STL [R1+0x20], R14 ;  /* 0x0000200e01007387 */ /* 0x000fe20000100800 */
[C-C-:B------:R-:W-:Y:S02]  /*12b40*/  SHF.L.U64.HI R13, R14.reuse, 0x2, R0.reuse ;  /* 0x000000020e0d7819 */ /* 0x140fe40000010200 */
[----:B------:R-:W-:Y:S01]  /*12b50*/  @P1 LEA.HI.X R3, R14, UR5, R0, 0x2, P2 ;  /* 0x000000050e031c11 */ /* 0x000fe200090f1400 */
[----:B------:R-:W-:Y:S01]  /*12b60*/  ULDC.64 UR4, c[0x0][0xa08] ;  /* 0x0002820000047ab9 */ /* 0x000fe20000000a00 */
[----:B------:R-:W-:Y:S01]  /*12b70*/  IADD3 R4, P2, R23, UR6, RZ ;  /* 0x0000000617047c10 */ /* 0x000fe2000ff5e0ff */
[----:B------:R0:W-:Y:S03]  /*12b80*/  STL [R1+0x30], R0 ;  /* 0x0000300001007387 */ /* 0x0001e60000100800 */
[----:B-1----:R-:W-:Y:S01]  /*12b90*/  IADD3.X R5, R13, UR7, RZ, P2, !PT ;  /* 0x000000070d057c10 */ /* 0x002fe200097fe4ff */
[----:B------:R-:W-:Y:S01]  /*12ba0*/  ULDC.64 UR6, c[0x0][0xa10] ;  /* 0x0002840000067ab9 */ /* 0x000fe20000000a00 */
[----:B------:R-:W-:Y:S01]  /*12bb0*/  ISETP.NE.U32.AND P3, PT, RZ, UR8, PT ;  /* 0x00000008ff007c0c */ /* 0x000fe2000bf65070 */
[----:B------:R-:W-:Y:S04]  /*12bc0*/  STL [R1+0xc], R13 ;  /* 0x00000c0d01007387 */ /* 0x000fe80000100800 */
[----:B------:R-:W2:Y:S01]  /*12bd0*/  @P0 LDG.E R10, desc[UR42][R4.64] ;  /* 0x0000002a040a0981 */ /* 0x000ea2000c1e1900 */
[----:B------:R-:W-:Y:S01]  /*12be0*/  ISETP.NE.AND.EX P3, PT, RZ, UR9, PT, P3 ;  /* 0x00000009ff007c0c */ /* 0x000fe2000bf65330 */
[----:B0-----:R-:W-:Y:S01]  /*12bf0*/  IMAD.MOV.U32 R0, RZ, RZ, RZ ;  /* 0x000000ffff007224 */ /* 0x001fe200078e00ff */
[----:B------:R-:W-:-:S04]  /*12c00*/  IADD3 R8, P4, R23, UR4, RZ ;  /* 0x0000000417087c10 */ /* 0x000fc8000ff9e0ff */
[----:B------:R-:W-:Y:S01]  /*12c10*/  IADD3.X R9, R13, UR5, RZ, P4, !PT ;  /* 0x000000050d097c10 */ /* 0x000fe2000a7fe4ff */
[----:B------:R0:W5:Y:S01]  /*12c20*/  @P1 LDG.E R0, desc[UR42][R2.64] ;  /* 0x0000002a02001981 */ /* 0x000162000c1e1900 */
[----:B------:R-:W-:Y:S01]  /*12c30*/  IADD3 R6, P4, R23, UR6, RZ ;  /* 0x0000000617067c10 */ /* 0x000fe2000ff9e0ff */
[----:B------:R-:W-:Y:S01]  /*12c40*/  IMAD.MOV.U32 R12, RZ, RZ, RZ ;  /* 0x000000ffff0c7224 */ /* 0x000fe200078e00ff */
[----:B------:R-:W-:Y:S02]  /*12c50*/  ISETP.NE.U32.AND P1, PT, RZ, UR4, PT ;  /* 0x00000004ff007c0c */ /* 0x000fe4000bf25070 */
[----:B------:R-:W-:Y:S01]  /*12c60*/  IADD3.X R7, R13, UR7, RZ, P4, !PT ;  /* 0x000000070d077c10 */ /* 0x000fe2000a7fe4ff */
[----:B------:R-:W-:Y:S01]  /*12c70*/  ULDC UR4, c[0x0][0x288] ;  /* 0x0000a20000047ab9 */ /* 0x000fe20000000800 */
[----:B------:R-:W-:Y:S02]  /*12c80*/  ISETP.NE.U32.AND P2, PT, RZ, UR6, PT ;  /* 0x00000006ff007c0c */ /* 0x000fe4000bf45070 */
[----:B------:R-:W-:Y:S01]  /*12c90*/  ISETP.NE.AND.EX P1, PT, RZ, UR5, PT, P1 ;  /* 0x00000005ff007c0c */ /* 0x000fe2000bf25310 */
[----:B0-----:R-:W-:Y:S01]  /*12ca0*/  IMAD.U32 R2, RZ, RZ, UR4 ;  /* 0x00000004ff027e24 */ /* 0x001fe2000f8e00ff */
[----:B------:R-:W-:Y:S01]  /*12cb0*/  ISETP.NE.AND.EX P2, PT, RZ, UR7, PT, P2 ;  /* 0x00000007ff007c0c */ /* 0x000fe2000bf45320 */
[----:B------:R-:W-:Y:S01]  /*12cc0*/  IMAD.MOV.U32 R3, RZ, RZ, RZ ;  /* 0x000000ffff037224 */ /* 0x000fe200078e00ff */
[----:B------:R-:W-:-:S09]  /*12cd0*/  ULDC.64 UR4, c[0x0][0x418] ;  /* 0x0001060000047ab9 */ /* 0x000fd20000000a00 */
        /* <DEDUP_REMOVED lines=12> */
[----:B------:R-:W-:-:S03]  /*12da0*/  ULDC UR5, c[0x0][0x348] ;  /* 0x0000d20000057ab9 */ /* 0x000fc60000000800 */
[----:B0-----:R-:W-:Y:S01]  /*12db0*/  IMAD.U32 R10, RZ, RZ, UR4 ;  /* 0x00000004ff0a7e24 */ /* 0x001fe2000f8e00ff */
[----:B--2---:R0:W-:Y:S02]  /*12dc0*/  STL [R1+0x40], R2 ;  /* 0x0000400201007387 */ /* 0x0041e40000100800 */
[----:B0-----:R-:W-:Y:S01]  /*12dd0*/  IMAD.U32 R2, RZ, RZ, UR5 ;  /* 0x00000005ff027e24 */ /* 0x001fe2000f8e00ff */
[----:B---3--:R-:W-:Y:S06]  /*12de0*/  @P3 BRA `(.L_x_8896) ;  /* 0x0000000000143947 */ /* 0x008fec0003800000 */
[----:B------:R-:W-:Y:S05]  /*12df0*/  @!P0 BRA `(.L_x_8896) ;  /* 0x0000000000108947 */ /* 0x000fea0003800000 */
[----:B------:R-:W2:Y:S04]  /*12e00*/  LDG.E R11, desc[UR42][R4.64] ;  /* 0x0000002a040b7981 */ /* 0x000ea8000c1e1900 */
[----:B------:R-:W2:Y:S02]  /*12e10*/  LDG.E R4, desc[UR42][R4.64+0x4] ;  /* 0x0000042a04047981 */ /* 0x000ea4000c1e1900 */
[----:B--2---:R-:W-:-:S05]  /*12e20*/  IMAD.IADD R4, R4, 0x1, -R11 ;  /* 0x0000000104047824 */ /* 0x004fca00078e0a0b */
[----:B------:R0:W-:Y:S02]  /*12e30*/  STL [R1+0x40], R4 ;  /* 0x0000400401007387 */ /* 0x0001e40000100800 */
.L_x_8896:
[----:B------:R-:W-:Y:S01]  /*12e40*/  IMAD.MOV.U32 R5, RZ, RZ, R14 ;  /* 0x000000ffff057224 */ /* 0x000fe200078e000e */
[----:B------:R-:W-:Y:S01]  /*12e50*/  ULDC.64 UR4, c[0x0][0xa20] ;  /* 0x0002880000047ab9 */ /* 0x000fe20000000a00 */
[----:B0----5:R-:W-:Y:S01]  /*12e60*/  IMAD.IADD R4, R12, 0x1, R0 ;  /* 0x000000010c047824 */ /* 0x021fe200078e0200 */
        /* <DEDUP_REMOVED lines=9> */
.L_x_8897:
[----:B------:R-:W-:Y:S05]  /*12f00*/  @!P1 BRA `(.L_x_8898) ;  /* 0x00000000000c9947 */ /* 0x000fea0003800000 */
[----:B------:R-:W2:Y:S04]  /*12f10*/  LDG.E R10, desc[UR42][R8.64] ;  /* 0x0000002a080a7981 */ /* 0x000ea8000c1e1900 */
[----:B------:R-:W2:Y:S02]  /*12f20*/  LDG.E R8, desc[UR42][R8.64+0x4] ;  /* 0x0000042a08087981 */ /* 0x000ea4000c1e1900 */
[----:B--2---:R-:W-:-:S07]  /*12f30*/  IMAD.IADD R10, R8, 0x1, -R10 ;  /* 0x00000001080a7824 */ /* 0x004fce00078e0a0a */
.L_x_8898:
[----:B-----5:R-:W-:Y:S02]  /*12f40*/  IMAD.IADD R10, R10, 0x1, -R0 ;  /* 0x000000010a0a7824 */ /* 0x020fe400078e0a00 */
[----:B------:R-:W2:Y:S04]  /*12f50*/  @P2 LDG.E R0, desc[UR42][R6.64] ;  /* 0x0000002a06002981 */ /* 0x000ea8000c1e1900 */
[----:B------:R-:W2:Y:S01]  /*12f60*/  @P2 LDG.E R6, desc[UR42][R6.64+0x4] ;  /* 0x0000042a06062981 */ /* 0x000ea2000c1e1900 */
[----:B------:R-:W-:Y:S01]  /*12f70*/  BSSY B0, `(.L_x_8899) ;  /* 0x000015c000007945 */ /* 0x000fe20003800000 */
[----:B--2---:R-:W-:-:S04]  /*12f80*/  @P2 IMAD.IADD R2, R6, 0x1, -R0 ;  /* 0x0000000106022824 */ /* 0x004fc800078e0a00 */
[----:B------:R-:W-:-:S04]  /*12f90*/  IMAD.IADD R4, R10, 0x1, R2 ;  /* 0x000000010a047824 */ /* 0x000fc800078e0202 */
[----:B------:R-:W-:Y:S01]  /*12fa0*/  VIADD R0, R4, 0x7f ;  /* 0x0000007f04007836 */ /* 0x000fe20000000000 */
[----:B------:R1:W-:Y:S04]  /*12fb0*/  STL [R1+0x38], R4 ;  /* 0x0000380401007387 */ /* 0x0003e80000100800 */
[----:B-1----:R-:W-:-:S04]  /*12fc0*/  SHF.R.S32.HI R4, RZ, 0x1f, R0 ;  /* 0x0000001fff047819 */ /* 0x002fc80000011400 */
[----:B------:R-:W-:-:S04]  /*12fd0*/  LEA.HI R6, R4, R0, RZ, 0x7 ;  /* 0x0000000004067211 */ /* 0x000fc800078f38ff */
[----:B------:R-:W-:Y:S01]  /*12fe0*/  LOP3.LUT R0, R6, 0xffffff80, RZ, 0xc0, !PT ;  /* 0xffffff8006007812 */ /* 0x000fe200078ec0ff */
[----:B------:R1:W-:Y:S03]  /*12ff0*/  STL [R1+0x3c], R6 ;  /* 0x00003c0601007387 */ /* 0x0003e60000100800 */
[----:B------:R-:W-:Y:S01]  /*13000*/  VIADDMNMX R2, R0, -R10, R2, PT ;  /* 0x8000000a00027246 */ /* 0x000fe20003800102 */
[----:B------:R-:W-:-:S05]  /*13010*/  IMAD.MOV R0, RZ, RZ, -R10 ;  /* 0x000000ffff007224 */ /* 0x000fca00078e0a0a */
[----:B------:R-:W-:-:S04]  /*13020*/  VIMNMX R0, RZ, R0, !PT ;  /* 0x00000000ff007248 */ /* 0x000fc80007fe0100 */
[----:B------:R-:W-:-:S13]  /*13030*/  ISETP.GT.AND P0, PT, R2, R0, PT ;  /* 0x000000000200720c */ /* 0x000fda0003f04270 */
[----:B------:R-:W-:Y:S01]  /*13040*/  @P0 VIADD R4, R2, 0x7f ;  /* 0x0000007f02040836 */ /* 0x000fe20000000000 */
[----:B------:R-:W-:-:S04]  /*13050*/  SHF.R.U32.HI R2, RZ, 0x7, R0 ;  /* 0x00000007ff027819 */ /* 0x000fc80000011600 */
[----:B------:R-:W-:-:S04]  /*13060*/  @P0 SHF.R.S32.HI R0, RZ, 0x1f, R4 ;  /* 0x0000001fff000819 */ /* 0x000fc80000011404 */
[----:B------:R-:W-:Y:S01]  /*13070*/  @P0 LEA.HI R0, R0, R4, RZ, 0x7 ;  /* 0x0000000400000211 */ /* 0x000fe200078f38ff */
[----:B------:R-:W-:-:S03]  /*13080*/  IMAD.MOV.U32 R4, RZ, RZ, R2 ;  /* 0x000000ffff047224 */ /* 0x000fc600078e0002 */
[----:B------:R-:W-:Y:S02]  /*13090*/  @P0 SHF.R.S32.HI R4, RZ, 0x7, R0 ;  /* 0x00000007ff040819 */ /* 0x000fe40000011400 */
[----:B------:R-:W-:Y:S02]  /*130a0*/  PLOP3.LUT P0, PT, PT, PT, PT, 0x80, 0x0 ;  /* 0x000000000000781c */ /* 0x000fe40003f0f070 */
[----:B------:R-:W-:-:S13]  /*130b0*/  ISETP.GT.AND P1, PT, R4, R2, PT ;  /* 0x000000020400720c */ /* 0x000fda0003f24270 */
[----:B-1----:R-:W-:Y:S05]  /*130c0*/  @!P1 BRA `(.L_x_8900) ;  /* 0x0000001400189947 */ /* 0x002fea0003800000 */
[----:B------:R-:W-:Y:S01]  /*130d0*/  UMOV UR4, 0xffffffff ;  /* 0xffffffff00047882 */ /* 0x000fe20000000000 */
[----:B------:R-:W-:Y:S02]  /*130e0*/  SEL R0, R5, RZ, !P2 ;  /* 0x000000ff05007207 */ /* 0x000fe40005000000 */
[----:B------:R-:W-:Y:S05]  /*130f0*/  BRA.DIV UR4, `(.L_x_8901) ;  /* 0x0000005e04047947 */ /* 0x000fea000b800000 */
[----:B------:R-:W1:Y:S02]  /*13100*/  S2R R5, SR_TID.X ;  /* 0x0000000000057919 */ /* 0x000e640000002100 */
[----:B-1----:R-:W-:-:S04]  /*13110*/  SHF.R.U32.HI R5, RZ, 0x5, R5 ;  /* 0x00000005ff057819 */ /* 0x002fc80000011605 */
[----:B------:R-:W-:-:S05]  /*13120*/  LOP3.LUT R5, R5, 0x3, RZ, 0xc0, !PT ;  /* 0x0000000305057812 */ /* 0x000fca00078ec0ff */
[----:B------:R1:W2:Y:S02]  /*13130*/  SHFL.IDX PT, R14, R5, RZ, 0x1f ;  /* 0x00001fff050e7589 */ /* 0x0002a400000e0000 */
.L_x_9046:
[----:B--2---:R-:W-:Y:S02]  /*13140*/  ISETP.NE.AND P0, PT, R14, RZ, PT ;  /* 0x000000ff0e00720c */ /* 0x004fe40003f05270 */
[----:B------:R-:W-:-:S11]  /*13150*/  PLOP3.LUT P6, PT, PT, PT, PT, 0x8, 0x0 ;  /* 0x000000000000781c */ /* 0x000fd60003fce170 */
[----:B------:R-:W-:Y:S05]  /*13160*/  @P0 BRA `(.L_x_8902) ;  /* 0x00000000000c0947 */ /* 0x000fea0003800000 */
[----:B------:R-:W-:-:S03]  /*13170*/  UMOV UR4, 0xffffffff ;  /* 0xffffffff00047882 */ /* 0x000fc60000000000 */
[----:B------:R-:W-:Y:S05]  /*13180*/  BRA.DIV UR4, `(.L_x_8903) ;  /* 0x0000005e04147947 */ /* 0x000fea000b800000 */
[----:B------:R-:W-:-:S13]  /*13190*/  ELECT P6, URZ, PT ;  /* 0x00000000003f782f */ /* 0x000fda00038c0000 */
.L_x_8902:
[----:B-1----:R-:W2:Y:S01]  /*131a0*/  LDL R5, [R1+0x48] ;  /* 0x0000480001057983 */ /* 0x002ea20000100800 */
[----:B------:R-:W-:Y:S01]  /*131b0*/  BSSY B1, `(.L_x_8904) ;  /* 0x0000008000017945 */ /* 0x000fe20003800000 */
[----:B--2---:R-:W-:-:S05]  /*131c0*/  VIADD R5, R5, 0x1 ;  /* 0x0000000105057836 */ /* 0x004fca0000000000 */
[----:B------:R-:W-:-:S04]  /*131d0*/  LEA.HI R6, R5, R5, RZ, 0x1 ;  /* 0x0000000505067211 */ /* 0x000fc800078f08ff */
[----:B------:R-:W-:-:S05]  /*131e0*/  LOP3.LUT R6, R6, 0xfffffffe, RZ, 0xc0, !PT ;  /* 0xfffffffe06067812 */ /* 0x000fca00078ec0ff */
[----:B------:R-:W-:-:S05]  /*131f0*/  IMAD.IADD R5, R5, 0x1, -R6 ;  /* 0x0000000105057824 */ /* 0x000fca00078e0a06 */
[----:B------:R-:W-:-:S04]  /*13200*/  SHF.L.U32 R5, R5, 0x1f, RZ ;  /* 0x0000001f05057819 */ /* 0x000fc800000006ff */
[----:B------:R-:W1:Y:S02]  /*13210*/  SYNCS.PHASECHK.TRANS64.TRYWAIT P0, [R22+URZ+0x19c20], R5 ;  /* 0x019c2005160075a7 */ /* 0x000e64000800017f */
[----:B-1----:R-:W-:Y:S05]  /*13220*/  @!P0 BRA `(.L_x_8905) ;  /* 0x0000005c000c8947 */ /* 0x002fea0003800000 */
.L_x_9049:
[----:B------:R-:W-:Y:S05]  /*13230*/  BSYNC B1 ;  /* 0x0000000000017941 */ /* 0x000fea0003800000 */
.L_x_8904:
[----:B------:R-:W-:Y:S04]  /*13240*/  BSSY B1, `(.L_x_8906) ;  /* 0x000008c000017945 */ /* 0x000fe80003800000 */
[----:B------:R-:W-:Y:S05]  /*13250*/  @!P6 BRA `(.L_x_8907) ;  /* 0x000000080028e947 */ /* 0x000fea0003800000 */
[----:B------:R-:W2:Y:S01]  /*13260*/  LDL R7, [R1] ;  /* 0x0000000001077983 */ /* 0x000ea20000100800 */
[----:B------:R-:W-:Y:S01]  /*13270*/  IMAD R8, R27, 0x8, R22 ;  /* 0x000000081b087824 */ /* 0x000fe200078e0216 */
[----:B------:R-:W3:Y:S01]  /*13280*/  S2R R6, SR_TID.X ;  /* 0x0000000000067919 */ /* 0x000ee20000002100 */
[----:B------:R-:W-:Y:S01]  /*13290*/  BSSY B2, `(.L_x_8908) ;  /* 0x0000006000027945 */ /* 0x000fe20003800000 */
[----:B---3--:R-:W-:-:S04]  /*132a0*/  LOP3.LUT R6, R6, 0x7f, RZ, 0xc0, !PT ;  /* 0x0000007f06067812 */ /* 0x008fc800078ec0ff */
[----:B------:R-:W-:Y:S02]  /*132b0*/  ISETP.NE.AND P1, PT, R6, RZ, PT ;  /* 0x000000ff0600720c */ /* 0x000fe40003f25270 */
[----:B--2---:R-:W-:-:S04]  /*132c0*/  SHF.L.U32 R10, R7, 0x1f, RZ ;  /* 0x0000001f070a7819 */ /* 0x004fc800000006ff */
[----:B------:R-:W2:Y:S02]  /*132d0*/  SYNCS.PHASECHK.TRANS64.TRYWAIT P0, [R8+URZ+0x19ca0], R10 ;  /* 0x019ca00a080075a7 */ /* 0x000ea4000800017f */
[----:B--2---:R-:W-:Y:S05]  /*132e0*/  @!P0 BRA `(.L_x_8909) ;  /* 0x0000005800f08947 */ /* 0x004fea0003800000 */
.L_x_9050:
[----:B------:R-:W-:Y:S05]  /*132f0*/  BSYNC B2 ;  /* 0x0000000000027941 */ /* 0x000fea0003800000 */
.L_x_8908:
[----:B------:R-:W-:Y:S04]  /*13300*/  BSSY B2, `(.L_x_8910) ;  /* 0x0000009000027945 */ /* 0x000fe80003800000 */
[----:B------:R-:W-:Y:S05]  /*13310*/  @P1 BRA `(.L_x_8911) ;  /* 0x00000000001c1947 */ /* 0x000fea0003800000 */
[----:B-1----:R-:W1:Y:S02]  /*13320*/  S2R R5, SR_TID.X ;  /* 0x0000000000057919 */ /* 0x002e640000002100 */
[----:B-1----:R-:W-:Y:S01]  /*13330*/  LOP3.LUT R6, R5, 0x1f, RZ, 0xc0, !PT ;  /* 0x0000001f05067812 */ /* 0x002fe200078ec0ff */
[----:B------:R-:W-:-:S03]  /*13340*/  IMAD.MOV.U32 R5, RZ, RZ, 0x3000 ;  /* 0x00003000ff057424 */ /* 0x000fc600078e00ff */
[----:B------:R-:W-:Y:S01]  /*13350*/  ISETP.NE.AND P0, PT, R6, RZ, PT ;  /* 0x000000ff0600720c */ /* 0x000fe20003f05270 */
[----:B------:R3:W-:-:S12]  /*13360*/  SYNCS.ARRIVE.TRANS64 RZ, [R8+URZ+0x19c90], R5 ;  /* 0x019c900508ff79a7 */ /* 0x0007d8000800003f */
[----:B---3--:R-:W-:Y:S05]  /*13370*/  @!P0 BRA `(.L_x_8911) ;  /* 0x0000000000048947 */ /* 0x008fea0003800000 */
[----:B------:R-:W-:Y:S01]  /*13380*/  BPT.TRAP 0x1 ;  /* 0x000000040000795c */ /* 0x000fe20000300000 */
.L_x_8911:
[----:B------:R-:W-:Y:S05]  /*13390*/  BSYNC B2 ;  /* 0x0000000000027941 */ /* 0x000fea0003800000 */
.L_x_8910:
[----:B------:R-:W-:Y:S01]  /*133a0*/  IMAD.MOV.U32 R14, RZ, RZ, RZ ;  /* 0x000000ffff0e7224 */ /* 0x000fe200078e00ff */
[----:B------:R-:W-:Y:S01]  /*133b0*/  UIADD3 UR4, UP0, UR40, 0x570, URZ ;  /* 0x0000057028047890 */ /* 0x000fe2000ff1e03f */
[----:B------:R-:W-:Y:S01]  /*133c0*/  IMAD R6, R4, 0x80, R3 ;  /* 0x0000008004067824 */ /* 0x000fe200078e0203 */
[----:B------:R-:W-:Y:S01]  /*133d0*/  PLOP3.LUT P0, PT, PT, PT, PT, 0x80, 0x0 ;  /* 0x000000000000781c */ /* 0x000fe20003f0f070 */
[----:B------:R-:W-:Y:S01]  /*133e0*/  IMAD R7, R27, 0x3000, R22 ;  /* 0x000030001b077824 */ /* 0x000fe200078e0216 */
[----:B------:R-:W-:Y:S01]  /*133f0*/  R2UR UR10, R14 ;  /* 0x000000000e0a72ca */ /* 0x000fe200000e0000 */
[----:B------:R-:W-:Y:S01]  /*13400*/  VIADD R6, R6, 0xffffff80 ;  /* 0xffffff8006067836 */ /* 0x000fe20000000000 */
[----:B------:R-:W-:Y:S01]  /*13410*/  UIADD3.X UR5, URZ, UR41, URZ, UP0, !UPT ;  /* 0x000000293f057290 */ /* 0x000fe200087fe43f */
[----:B-1----:R-:W-:Y:S01]  /*13420*/  VIADD R5, R8, 0x19c90 ;  /* 0x00019c9008057836 */ /* 0x002fe20000000000 */
[----:B------:R-:W-:Y:S01]  /*13430*/  UMOV UR6, 0x0 ;  /* 0x0000000000067882 */ /* 0x000fe20000000000 */
[----:B------:R-:W-:Y:S01]  /*13440*/  VIADD R9, R7, 0x13800 ;  /* 0x0001380007097836 */ /* 0x000fe20000000000 */
[----:B------:R-:W-:-:S09]  /*13450*/  UMOV UR7, 0x12f00000 ;  /* 0x12f0000000077882 */ /* 0x000fd20000000000 */
.L_x_8912:
        /* <DEDUP_REMOVED lines=16> */
.L_x_8913:
        /* <DEDUP_REMOVED lines=16> */
.L_x_8914:
        /* <DEDUP_REMOVED lines=13> */
.L_x_9051:
[----:B------:R-:W-:Y:S05]  /*13730*/  BSYNC B2 ;  /* 0x0000000000027941 */ /* 0x000fea0003800000 */
.L_x_8915:
        /* <DEDUP_REMOVED lines=11> */
.L_x_8918:
[----:B------:R-:W-:Y:S05]  /*137f0*/  BSYNC B2 ;  /* 0x0000000000027941 */ /* 0x000fea0003800000 */
.L_x_8917:
        /* <DEDUP_REMOVED lines=8> */
.L_x_8919:
        /* <DEDUP_REMOVED lines=15> */
.L_x_8920:
        /* <DEDUP_REMOVED lines=15> */
.L_x_8921:
        /* <DEDUP_REMOVED lines=10> */
.L_x_8907:
[----:B------:R-:W-:Y:S05]  /*13b00*/  BSYNC B1 ;  /* 0x0000000000017941 */ /* 0x000fea0003800000 */
.L_x_8906:
[----:B-1----:R-:W2:Y:S01]  /*13b10*/  LDL.LU R5, [R1] ;  /* 0x0000000001057983 */ /* 0x002ea20000300800 */
[----:B------:R-:W-:Y:S01]  /*13b20*/  VIADD R27, R27, 0x1 ;  /* 0x000000011b1b7836 */ /* 0x000fe20000000000 */
[----:B------:R-:W-:Y:S01]  /*13b30*/  PLOP3.LUT P0, PT, PT, PT, PT, 0x8, 0x0 ;  /* 0x000000000000781c */ /* 0x000fe20003f0e170 */
[----:B------:R-:W-:-:S03]  /*13b40*/  VIADD R9, R4, 0xfffffffe ;  /* 0xfffffffe04097836 */ /* 0x000fc60000000000 */
[----:B------:R-:W-:Y:S02]  /*13b50*/  ISETP.NE.AND P1, PT, R27, 0x2, PT ;  /* 0x000000021b00780c */ /* 0x000fe40003f25270 */
[----:B------:R-:W-:Y:S02]  /*13b60*/  ISETP.GE.AND P2, PT, R9, R2, PT ;  /* 0x000000020900720c */ /* 0x000fe40003f46270 */
[----:B------:R-:W-:Y:S02]  /*13b70*/  SEL R4, RZ, 0x1, P1 ;  /* 0x00000001ff047807 */ /* 0x000fe40000800000 */
[----:B------:R-:W-:Y:S02]  /*13b80*/  SEL R27, R27, RZ, P1 ;  /* 0x000000ff1b1b7207 */ /* 0x000fe40000800000 */
[----:B--2---:R-:W-:-:S05]  /*13b90*/  LOP3.LUT R5, R5, R4, RZ, 0x3c, !PT ;  /* 0x0000000405057212 */ /* 0x004fca00078e3cff */
[----:B------:R1:W-:Y:S02]  /*13ba0*/  STL [R1], R5 ;  /* 0x0000000501007387 */ /* 0x0003e40000100800 */
[----:B------:R-:W-:Y:S05]  /*13bb0*/  @!P2 BRA `(.L_x_8900) ;  /* 0x00000008005ca947 */ /* 0x000fea0003800000 */
.L_x_8938:
[----:B------:R-:W-:Y:S05]  /*13bc0*/  YIELD ;  /* 0x0000000000007946 */ /* 0x000fea0003800000 */
[----:B------:R-:W-:Y:S04]  /*13bd0*/  BSSY B1, `(.L_x_8922) ;  /* 0x000008b000017945 */ /* 0x000fe80003800000 */
[----:B--2---:R-:W-:Y:S05]  /*13be0*/  @!P6 BRA `(.L_x_8923) ;  /* 0x000000080024e947 */ /* 0x004fea0003800000 */
[----:B-1----:R-:W2:Y:S01]  /*13bf0*/  LDL R5, [R1] ;  /* 0x0000000001057983 */ /* 0x002ea20000100800 */
[----:B------:R-:W-:Y:S01]  /*13c00*/  IMAD R8, R27, 0x8, R22 ;  /* 0x000000081b087824 */ /* 0x000fe200078e0216 */
[----:B------:R-:W1:Y:S01]  /*13c10*/  S2R R4, SR_TID.X ;  /* 0x0000000000047919 */ /* 0x000e620000002100 */
[----:B------:R-:W-:Y:S01]  /*13c20*/  BSSY B2, `(.L_x_8924) ;  /* 0x0000006000027945 */ /* 0x000fe20003800000 */
[----:B-1----:R-:W-:-:S04]  /*13c30*/  LOP3.LUT R4, R4, 0x7f, RZ, 0xc0, !PT ;  /* 0x0000007f04047812 */ /* 0x002fc800078ec0ff */
[----:B------:R-:W-:Y:S02]  /*13c40*/  ISETP.NE.AND P2, PT, R4, RZ, PT ;  /* 0x000000ff0400720c */ /* 0x000fe40003f45270 */
[----:B--2---:R-:W-:-:S04]  /*13c50*/  SHF.L.U32 R7, R5, 0x1f, RZ ;  /* 0x0000001f05077819 */ /* 0x004fc800000006ff */
[----:B------:R-:W1:Y:S02]  /*13c60*/  SYNCS.PHASECHK.TRANS64.TRYWAIT P1, [R8+URZ+0x19ca0], R7 ;  /* 0x019ca007080075a7 */ /* 0x000e64000802017f */
[----:B-1----:R-:W-:Y:S05]  /*13c70*/  @!P1 BRA `(.L_x_8925) ;  /* 0x0000005000b49947 */ /* 0x002fea0003800000 */
.L_x_9052:
[----:B------:R-:W-:Y:S05]  /*13c80*/  BSYNC B2 ;  /* 0x0000000000027941 */ /* 0x000fea0003800000 */
.L_x_8924:
        /* <DEDUP_REMOVED lines=9> */
.L_x_8927:
[----:B------:R-:W-:Y:S05]  /*13d20*/  BSYNC B2 ;  /* 0x0000000000027941 */ /* 0x000fea0003800000 */
.L_x_8926:
        /* <DEDUP_REMOVED lines=8> */
[----:B------:R-:W-:Y:S01]  /*13db0*/  VIADD R10, R6, 0x13800 ;  /* 0x00013800060a7836 */ /* 0x000fe20000000000 */
[----:B------:R-:W-:Y:S01]  /*13dc0*/  UMOV UR6, 0x0 ;  /* 0x0000000000067882 */ /* 0x000fe20000000000 */
[----:B------:R-:W-:-:S10]  /*13dd0*/  UMOV UR7, 0x12f00000 ;  /* 0x12f0000000077882 */ /* 0x000fd40000000000 */
.L_x_8928:
        /* <DEDUP_REMOVED lines=16> */
.L_x_8929:
        /* <DEDUP_REMOVED lines=16> */
.L_x_8930:
        /* <DEDUP_REMOVED lines=13> */
.L_x_9053:
[----:B------:R-:W-:Y:S05]  /*140b0*/  BSYNC B2 ;  /* 0x0000000000027941 */ /* 0x000fea0003800000 */
.L_x_8931:
        /* <DEDUP_REMOVED lines=11> */
.L_x_8934:
[----:B------:R-:W-:Y:S05]  /*14170*/  BSYNC B2 ;  /* 0x0000000000027941 */ /* 0x000fea0003800000 */
.L_x_8933:
        /* <DEDUP_REMOVED lines=8> */
.L_x_8935:
        /* <DEDUP_REMOVED lines=15> */
.L_x_8936:
        /* <DEDUP_REMOVED lines=15> */
.L_x_8937:
        /* <DEDUP_REMOVED lines=10> */
.L_x_8923:
[----:B------:R-:W-:Y:S05]  /*14480*/  BSYNC B1 ;  /* 0x0000000000017941 */ /* 0x000fea0003800000 */
.L_x_8922:
[----:B------:R-:W2:Y:S01]  /*14490*/  LDL.LU R7, [R1] ;  /* 0x0000000001077983 */ /* 0x000ea20000300800 */
[----:B------:R-:W-:Y:S01]  /*144a0*/  VIADD R27, R27, 0x1 ;  /* 0x000000011b1b7836 */ /* 0x000fe20000000000 */
[C---:B------:R-:W-:Y:S01]  /*144b0*/  ISETP.GT.AND P2, PT, R9.reuse, R2, PT ;  /* 0x000000020900720c */ /* 0x040fe20003f44270 */
[----:B------:R-:W-:-:S03]  /*144c0*/  VIADD R9, R9, 0xffffffff ;  /* 0xffffffff09097836 */ /* 0x000fc60000000000 */
[----:B------:R-:W-:-:S04]  /*144d0*/  ISETP.NE.AND P1, PT, R27, 0x2, PT ;  /* 0x000000021b00780c */ /* 0x000fc80003f25270 */
[----:B------:R-:W-:Y:S02]  /*144e0*/  SEL R4, RZ, 0x1, P1 ;  /* 0x00000001ff047807 */ /* 0x000fe40000800000 */
[----:B------:R-:W-:Y:S02]  /*144f0*/  SEL R27, R27, RZ, P1 ;  /* 0x000000ff1b1b7207 */ /* 0x000fe40000800000 */
[----:B--2---:R-:W-:-:S05]  /*14500*/  LOP3.LUT R7, R7, R4, RZ, 0x3c, !PT ;  /* 0x0000000407077212 */ /* 0x004fca00078e3cff */
[----:B------:R2:W-:Y:S01]  /*14510*/  STL [R1], R7 ;  /* 0x0000000701007387 */ /* 0x0005e20000100800 */
[----:B------:R-:W-:Y:S05]  /*14520*/  @P2 BRA `(.L_x_8938) ;  /* 0xfffffff400a42947 */ /* 0x000fea000383ffff */
.L_x_8900:
[----:B------:R-:W-:Y:S05]  /*14530*/  BSYNC B0 ;  /* 0x0000000000007941 */ /* 0x000fea0003800000 */
.L_x_8899:
[----:B------:R-:W3:Y:S01]  /*14540*/  LDL R4, [R1+0x38] ;  /* 0x0000380001047983 */ /* 0x000ee20000100800 */
[----:B------:R-:W-:Y:S05]  /*14550*/  @!P0 WARPSYNC.ALL ;  /* 0x0000000000008948 */ /* 0x000fea0003800000 */
[----:B------:R-:W-:Y:S01]  /*14560*/  @!P0 BAR.SYNC.DEFER_BLOCKING 0xc, 0x200 ;  /* 0x0308000000008b1d */ /* 0x000fe20000010000 */
[----:B---3--:R-:W-:-:S13]  /*14570*/  ISETP.GT.AND P0, PT, R4, RZ, PT ;  /* 0x000000ff0400720c */ /* 0x008fda0003f04270 */
[----:B------:R-:W-:Y:S05]  /*14580*/  @P0 BRA `(.L_x_8939) ;  /* 0x0000000000440947 */ /* 0x000fea0003800000 */
[----:B------:R-:W3:Y:S02]  /*14590*/  S2R R4, SR_TID.X ;  /* 0x0000000000047919 */ /* 0x000ee40000002100 */
[----:B---3--:R-:W-:-:S04]  /*145a0*/  LOP3.LUT R4, R4, 0x7f, RZ, 0xc0, !PT ;  /* 0x0000007f04047812 */ /* 0x008fc800078ec0ff */
[----:B------:R-:W-:-:S13]  /*145b0*/  ISETP.NE.AND P0, PT, R4, RZ, PT ;  /* 0x000000ff0400720c */ /* 0x000fda0003f05270 */
[----:B------:R-:W-:Y:S05]  /*145c0*/  @P0 BRA `(.L_x_8940) ;  /* 0x0000003000a40947 */ /* 0x000fea0003800000 */
[----:B-1----:R-:W1:Y:S01]  /*145d0*/  S2R R5, SR_LANEID ;  /* 0x0000000000057919 */ /* 0x002e620000000000 */
[----:B------:R-:W-:Y:S01]  /*145e0*/  VOTEU.ANY UR4, UPT, PT ;  /* 0x0000000000047886 */ /* 0x000fe200038e0100 */
[----:B------:R-:W3:Y:S01]  /*145f0*/  LDC.64 R2, c[0x0][0xc60] ;  /* 0x00031800ff027b82 */ /* 0x000ee20000000a00 */
[----:B------:R-:W1:Y:S02]  /*14600*/  FLO.U32 R0, UR4 ;  /* 0x0000000400007d00 */ /* 0x000e6400080e0000 */
[----:B-1----:R-:W-:-:S06]  /*14610*/  ISETP.EQ.U32.AND P0, PT, R0, R5, PT ;  /* 0x000000050000720c */ /* 0x002fcc0003f02070 */
[----:B------:R-:W3:Y:S07]  /*14620*/  POPC R5, UR4 ;  /* 0x0000000400057d09 */ /* 0x000eee0008000000 */
[----:B---3--:R-:W3:Y:S01]  /*14630*/  @P0 ATOMG.E.ADD.STRONG.GPU PT, R3, desc[UR42][R2.64], R5 ;  /* 0x00000005020309a8 */ /* 0x008ee200081ee1ea */
[----:B------:R-:W1:Y:S02]  /*14640*/  S2R R4, SR_LTMASK ;  /* 0x0000000000047919 */ /* 0x000e640000003900 */
[----:B-1----:R-:W-:-:S04]  /*14650*/  LOP3.LUT R4, R4, UR4, RZ, 0xc0, !PT ;  /* 0x0000000404047c12 */ /* 0x002fc8000f8ec0ff */
[----:B--2---:R-:W1:Y:S01]  /*14660*/  POPC R7, R4 ;  /* 0x0000000400077309 */ /* 0x004e620000000000 */
[----:B---3--:R-:W1:Y:S02]  /*14670*/  SHFL.IDX PT, R0, R3, R0, 0x1f ;  /* 0x00001f0003007589 */ /* 0x008e6400000e0000 */
[----:B-1----:R-:W-:Y:S01]  /*14680*/  IADD3 R16, R0, UR38, R7 ;  /* 0x0000002600107c10 */ /* 0x002fe2000fffe007 */
[----:B------:R-:W-:Y:S06]  /*14690*/  BRA `(.L_x_8940) ;  /* 0x0000003000707947 */ /* 0x000fec0003800000 */
.L_x_8939:
        /* <DEDUP_REMOVED lines=9> */
[----:B------:R-:W3:Y:S01]  /*14730*/  LDC.64 R2, c[0x4][R2] ;  /* 0x0100000002027b82 */ /* 0x000ee20000000a00 */
[----:B-1----:R-:W-:Y:S02]  /*14740*/  IMAD.U32 R5, RZ, RZ, UR7 ;  /* 0x00000007ff057e24 */ /* 0x002fe4000f8e00ff */
[----:B------:R-:W-:Y:S02]  /*14750*/  IMAD.U32 R6, RZ, RZ, UR8 ;  /* 0x00000008ff067e24 */ /* 0x000fe4000f8e00ff */
[----:B--2---:R-:W-:-:S02]  /*14760*/  IMAD.U32 R7, RZ, RZ, UR9 ;  /* 0x00000009ff077e24 */ /* 0x004fc4000f8e00ff */
[----:B------:R-:W-:Y:S02]  /*14770*/  IMAD.U32 R10, RZ, RZ, UR4 ;  /* 0x00000004ff0a7e24 */ /* 0x000fe4000f8e00ff */
[----:B0-----:R-:W-:Y:S02]  /*14780*/  IMAD.U32 R11, RZ, RZ, UR5 ;  /* 0x00000005ff0b7e24 */ /* 0x001fe4000f8e00ff */
[----:B------:R-:W-:Y:S02]  /*14790*/  IMAD.MOV.U32 R8, RZ, RZ, 0x70 ;  /* 0x00000070ff087424 */ /* 0x000fe400078e00ff */
[----:B------:R-:W-:Y:S02]  /*147a0*/  IMAD.MOV.U32 R12, RZ, RZ, 0x1 ;  /* 0x00000001ff0c7424 */ /* 0x000fe400078e00ff */
[----:B------:R-:W-:-:S07]  /*147b0*/  IMAD.MOV.U32 R13, RZ, RZ, RZ ;  /* 0x000000ffff0d7224 */ /* 0x000fce00078e00ff */
[----:B------:R-:W-:-:S07]  /*147c0*/  LEPC R20, `(.L_x_8942) ;  /* 0x000000001014794e */ /* 0x000fce0000000000 */
[----:B---3--:R-:W-:Y:S05]  /*147d0*/  CALL.ABS.NOINC R2 ;  /* 0x0000000002007343 */ /* 0x008fea0003c00000 */
.L_x_8942:
[----:B------:R-:W-:Y:S05]  /*147e0*/  BSYNC B6 ;  /* 0x0000000000067941 */ /* 0x000fea0003800000 */
.L_x_8941:
[----:B------:R-:W3:Y:S01]  /*147f0*/  LDL.LU R2, [R1+0x8] ;  /* 0x0000080001027983 */ /* 0x000ee20000300800 */
[----:B------:R-:W-:Y:S01]  /*14800*/  VIADD R0, R22, 0x9000 ;  /* 0x0000900016007836 */ /* 0x000fe20000000000 */
[----:B------:R-:W-:Y:S04]  /*14810*/  BSSY B6, `(.L_x_8943) ;  /* 0x0000016000067945 */ /* 0x000fe80003800000 */
[----:B------:R-:W-:Y:S02]  /*14820*/  LOP3.LUT P0, RZ, R0, 0x9f, RZ, 0xc0, !PT ;  /* 0x0000009f00ff7812 */ /* 0x000fe4000780c0ff */
[----:B---3--:R-:W-:-:S11]  /*14830*/  LOP3.LUT R2, R2, 0xfffffffe, RZ, 0xc0, !PT ;  /* 0xfffffffe02027812 */ /* 0x008fd600078ec0ff */
[----:B------:R-:W-:-:S05]  /*14840*/  @P0 LOP3.LUT R2, R2, 0x1, RZ, 0xfc, !PT ;  /* 0x0000000102020812 */ /* 0x000fca00078efcff */
[----:B------:R3:W-:Y:S01]  /*14850*/  STL [R1+0x8], R2 ;  /* 0x0000080201007387 */ /* 0x0007e20000100800 */
[----:B------:R-:W-:Y:S05]  /*14860*/  @!P0 BRA `(.L_x_8944) ;  /* 0x0000000000408947 */ /* 0x000fea0003800000 */
[----:B---3--:R-:W-:Y:S01]  /*14870*/  MOV R2, 0x0 ;  /* 0x0000000000027802 */ /* 0x008fe20000000f00 */
        /* <DEDUP_REMOVED lines=15> */
.L_x_8944:
[----:B------:R-:W-:Y:S05]  /*14970*/  BSYNC B6 ;  /* 0x0000000000067941 */ /* 0x000fea0003800000 */
.L_x_8943:
[----:B------:R-:W-:Y:S01]  /*14980*/  VIADD R25, R22, 0x3000 ;  /* 0x0000300016197836 */ /* 0x000fe20000000000 */
[----:B------:R-:W-:Y:S04]  /*14990*/  BSSY B6, `(.L_x_8945) ;  /* 0x0000013000067945 */ /* 0x000fe80003800000 */
[----:B------:R-:W-:-:S13]  /*149a0*/  LOP3.LUT P0, RZ, R25, 0x3ff, RZ, 0xc0, !PT ;  /* 0x000003ff19ff7812 */ /* 0x000fda000780c0ff */
        /* <DEDUP_REMOVED lines=17> */
.L_x_8946:
[----:B------:R-:W-:Y:S05]  /*14ac0*/  BSYNC B6 ;  /* 0x0000000000067941 */ /* 0x000fea0003800000 */
.L_x_8945:
[----:B---3--:R-:W3:Y:S01]  /*14ad0*/  LDL R2, [R1+0x8] ;  /* 0x0000080001027983 */ /* 0x008ee20000100800 */
[----:B------:R-:W-:Y:S01]  /*14ae0*/  BSSY B6, `(.L_x_8947) ;  /* 0x0000013000067945 */ /* 0x000fe20003800000 */
[----:B---3--:R-:W-:-:S13]  /*14af0*/  LOP3.LUT P6, RZ, R2, 0x1, RZ, 0xc0, !PT ;  /* 0x0000000102ff7812 */ /* 0x008fda00078cc0ff */
        /* <DEDUP_REMOVED lines=17> */
.L_x_8948:
[----:B------:R-:W-:Y:S05]  /*14c10*/  BSYNC B6 ;  /* 0x0000000000067941 */ /* 0x000fea0003800000 */
.L_x_8947:
[----:B------:R-:W3:Y:S01]  /*14c20*/  LDL.LU R21, [R1+0xc] ;  /* 0x00000c0001157983 */ /* 0x000ee20000300800 */
[----:B------:R-:W-:-:S03]  /*14c30*/  ULDC.64 UR4, c[0x0][0x9f8] ;  /* 0x00027e0000047ab9 */ /* 0x000fc60000000a00 */
[----:B------:R-:W4:Y:S01]  /*14c40*/  LDL R20, [R1+0x4] ;  /* 0x0000040001147983 */ /* 0x000f220000100800 */
[----:B------:R-:W-:-:S04]  /*14c50*/  ISETP.NE.U32.AND P0, PT, RZ, UR4, PT ;  /* 0x00000004ff007c0c */ /* 0x000fc8000bf05070 */
[----:B------:R-:W-:-:S13]  /*14c60*/  ISETP.NE.AND.EX P0, PT, RZ, UR5, PT, P0 ;  /* 0x00000005ff007c0c */ /* 0x000fda000bf05300 */
[----:B------:R-:W-:-:S04]  /*14c70*/  @P0 IADD3 R2, P1, R23, UR4, RZ ;  /* 0x0000000417020c10 */ /* 0x000fc8000ff3e0ff */
[----:B---3--:R-:W-:Y:S01]  /*14c80*/  @P0 IADD3.X R3, R21, UR5, RZ, P1, !PT ;  /* 0x0000000515030c10 */ /* 0x008fe20008ffe4ff */
[----:B------:R-:W-:-:S04]  /*14c90*/  ULDC.64 UR4, c[0x0][0xa08] ;  /* 0x0002820000047ab9 */ /* 0x000fc80000000a00 */
[----:B----4-:R3:W4:Y:S02]  /*14ca0*/  @P0 LDG.E R20, desc[UR42][R2.64] ;  /* 0x0000002a02140981 */ /* 0x010724000c1e1900 */
[----:B---3--:R-:W3:Y:S01]  /*14cb0*/  LDC.64 R2, c[0x0][0x418] ;  /* 0x00010600ff027b82 */ /* 0x008ee20000000a00 */
[----:B----4-:R-:W-:Y:S01]  /*14cc0*/  SHF.R.S32.HI R8, RZ, 0x1f, R20 ;  /* 0x0000001fff087819 */ /* 0x010fe20000011414 */
[----:B------:R4:W-:Y:S01]  /*14cd0*/  @P0 STL [R1+0x4], R20 ;  /* 0x0000041401000387 */ /* 0x0009e20000100800 */
[----:B---3--:R-:W-:Y:S01]  /*14ce0*/  LOP3.LUT P0, RZ, R2, UR4, RZ, 0xfc, !PT ;  /* 0x0000000402ff7c12 */ /* 0x008fe2000f80fcff */
[----:B------:R-:W-:Y:S02]  /*14cf0*/  UMOV UR4, 0xffffffff ;  /* 0xffffffff00047882 */ /* 0x000fe40000000000 */
[----:B------:R4:W-:Y:S01]  /*14d00*/  STL [R1+0xc], R8 ;  /* 0x00000c0801007387 */ /* 0x0009e20000100800 */
[----:B------:R-:W-:-:S04]  /*14d10*/  LOP3.LUT P0, RZ, R3, UR5, RZ, 0xfc, P0 ;  /* 0x0000000503ff7c12 */ /* 0x000fc8000800fcff */
[----:B------:R-:W-:Y:S01]  /*14d20*/  SEL R23, R20, RZ, !P0 ;  /* 0x000000ff14177207 */ /* 0x000fe20004000000 */
[----:B------:R-:W-:Y:S08]  /*14d30*/  BRA.DIV UR4, `(.L_x_8949) ;  /* 0x0000004204ac7947 */ /* 0x000ff0000b800000 */
[----:B------:R-:W3:Y:S02]  /*14d40*/  S2R R0, SR_TID.X ;  /* 0x0000000000007919 */ /* 0x000ee40000002100 */
[----:B---3--:R-:W-:-:S04]  /*14d50*/  SHF.R.U32.HI R0, RZ, 0x5, R0 ;  /* 0x00000005ff007819 */ /* 0x008fc80000011600 */
[----:B------:R-:W-:-:S05]  /*14d60*/  LOP3.LUT R0, R0, 0x3, RZ, 0xc0, !PT ;  /* 0x0000000300007812 */ /* 0x000fca00078ec0ff */
[----:B------:R3:W0:Y:S02]  /*14d70*/  SHFL.IDX PT, R14, R0, RZ, 0x1f ;  /* 0x00001fff000e7589 */ /* 0x00062400000e0000 */
.L_x_9056:
[----:B---3--:R-:W3:Y:S01]  /*14d80*/  LDL.LU R0, [R1+0x8] ;  /* 0x0000080001007983 */ /* 0x008ee20000300800 */
[----:B------:R-:W-:Y:S02]  /*14d90*/  PLOP3.LUT P1, PT, PT, PT, PT, 0x8, 0x0 ;  /* 0x000000000000781c */ /* 0x000fe40003f2e170 */
[----:B0-----:R-:W-:Y:S02]  /*14da0*/  ISETP.NE.AND P0, PT, R14, RZ, PT ;  /* 0x000000ff0e00720c */ /* 0x001fe40003f05270 */
[----:B---3--:R-:W-:-:S09]  /*14db0*/  LOP3.LUT R0, R0, 0xfffffffe, RZ, 0xc0, !PT ;  /* 0xfffffffe00007812 */ /* 0x008fd200078ec0ff */
[----:B------:R-:W-:-:S05]  /*14dc0*/  @P1 LOP3.LUT R0, R0, 0x1, RZ, 0xfc, !PT ;  /* 0x0000000100001812 */ /* 0x000fca00078efcff */
[----:B------:R0:W-:Y:S01]  /*14dd0*/  STL [R1+0x8], R0 ;  /* 0x0000080001007387 */ /* 0x0001e20000100800 */
[----:B------:R-:W-:Y:S05]  /*14de0*/  @P0 BRA `(.L_x_8950) ;  /* 0x0000000400a80947 */ /* 0x000fea0003800000 */
[----:B------:R-:W-:-:S03]  /*14df0*/  UMOV UR4, 0xffffffff ;  /* 0xffffffff00047882 */ /* 0x000fc60000000000 */
[----:B------:R-:W-:Y:S05]  /*14e00*/  BRA.DIV UR4, `(.L_x_8951) ;  /* 0x0000004204ac7947 */ /* 0x000fea000b800000 */
[----:B------:R-:W-:-:S13]  /*14e10*/  ELECT P6, URZ, PT ;  /* 0x00000000003f782f */ /* 0x000fda00038c0000 */
.L_x_9059:
[----:B------:R-:W-:Y:S05]  /*14e20*/  @!P6 BRA `(.L_x_8950) ;  /* 0x000000040098e947 */ /* 0x000fea0003800000 */
[----:B0-----:R-:W3:Y:S01]  /*14e30*/  LDL R0, [R1+0x3c] ;  /* 0x00003c0001007983 */ /* 0x001ee20000100800 */
[----:B------:R-:W-:-:S04]  /*14e40*/  ISETP.NE.U32.AND P0, PT, R2, RZ, PT ;  /* 0x000000ff0200720c */ /* 0x000fc80003f05070 */
[----:B------:R-:W-:Y:S02]  /*14e50*/  ISETP.NE.AND.EX P0, PT, R3, RZ, PT, P0 ;  /* 0x000000ff0300720c */ /* 0x000fe40003f05300 */
[----:B---3--:R-:W-:-:S11]  /*14e60*/  LEA.HI.SX32 R0, R0, 0xffffffff, 0x19 ;  /* 0xffffffff00007811 */ /* 0x008fd600078fcaff */
[----:B------:R-:W-:Y:S05]  /*14e70*/  @!P0 BRA `(.L_x_8952) ;  /* 0x0000000000448947 */ /* 0x000fea0003800000 */
[----:B--2---:R-:W0:Y:S01]  /*14e80*/  LDC R7, c[0x0][0x43c] ;  /* 0x00010f00ff077b82 */ /* 0x004e220000000800 */
        /* <DEDUP_REMOVED lines=16> */
.L_x_8952:
[----:B------:R-:W-:Y:S01]  /*14f90*/  IMAD R4, R24, 0x8, R22 ;  /* 0x0000000818047824 */ /* 0x000fe200078e0216 */
[----:B0-----:R-:W-:Y:S01]  /*14fa0*/  SHF.L.U32 R3, R28, 0x1f, RZ ;  /* 0x0000001f1c037819 */ /* 0x001fe200000006ff */
[----:B------:R-:W0:Y:S03]  /*14fb0*/  S2R R2, SR_TID.X ;  /* 0x0000000000027919 */ /* 0x000e260000002100 */
[----:B------:R-:W3:Y:S01]  /*14fc0*/  SYNCS.PHASECHK.TRANS64.TRYWAIT P0, [R4+URZ+0x19c80], R3 ;  /* 0x019c8003040075a7 */ /* 0x000ee2000800017f */
[----:B0-----:R-:W-:-:S04]  /*14fd0*/  LOP3.LUT R2, R2, 0x7f, RZ, 0xc0, !PT ;  /* 0x0000007f02027812 */ /* 0x001fc800078ec0ff */
[----:B------:R-:W-:Y:S01]  /*14fe0*/  ISETP.NE.AND P1, PT, R2, RZ, PT ;  /* 0x000000ff0200720c */ /* 0x000fe20003f25270 */
[----:B---3--:R-:W-:-:S12]  /*14ff0*/  @!P0 BRA `(.L_x_8953) ;  /* 0x0000004000508947 */ /* 0x008fd80003800000 */
.L_x_9060:
[----:B------:R-:W-:Y:S05]  /*15000*/  @P1 BRA `(.L_x_8954) ;  /* 0x00000000001c1947 */ /* 0x000fea0003800000 */
[----:B------:R-:W1:Y:S02]  /*15010*/  S2R R2, SR_TID.X ;  /* 0x0000000000027919 */ /* 0x000e640000002100 */
[----:B-1----:R-:W-:Y:S01]  /*15020*/  LOP3.LUT R5, R2, 0x1f, RZ, 0xc0, !PT ;  /* 0x0000001f02057812 */ /* 0x002fe200078ec0ff */
[----:B------:R-:W-:-:S03]  /*15030*/  IMAD.MOV.U32 R2, RZ, RZ, 0x3000 ;  /* 0x00003000ff027424 */ /* 0x000fc600078e00ff */
[----:B------:R-:W-:Y:S01]  /*15040*/  ISETP.NE.AND P0, PT, R5, RZ, PT ;  /* 0x000000ff0500720c */ /* 0x000fe20003f05270 */
[----:B------:R3:W-:-:S12]  /*15050*/  SYNCS.ARRIVE.TRANS64 RZ, [R4+URZ+0x19c70], R2 ;  /* 0x019c700204ff79a7 */ /* 0x0007d8000800003f */
[----:B---3--:R-:W-:Y:S05]  /*15060*/  @!P0 BRA `(.L_x_8954) ;  /* 0x0000000000048947 */ /* 0x008fea0003800000 */
[----:B------:R-:W-:Y:S01]  /*15070*/  BPT.TRAP 0x1 ;  /* 0x000000040000795c */ /* 0x000fe20000300000 */
.L_x_8954:
[----:B-1----:R-:W3:Y:S01]  /*15080*/  LDL R5, [R1+0x10] ;  /* 0x0000100001057983 */ /* 0x002ee20000100800 */
[----:B------:R-:W-:Y:S01]  /*15090*/  IMAD R2, R24, 0x3000, R22 ;  /* 0x0000300018027824 */ /* 0x000fe200078e0216 */
[----:B------:R-:W-:Y:S01]  /*150a0*/  R2UR UR9, R4 ;  /* 0x00000000040972ca */ /* 0x000fe200000e0000 */
[----:B------:R-:W-:Y:S01]  /*150b0*/  UIADD3 UR4, UP0, UR40, 0x470, URZ ;  /* 0x0000047028047890 */ /* 0x000fe2000ff1e03f */
[----:B------:R-:W-:Y:S01]  /*150c0*/  R2UR UR12, R18 ;  /* 0x00000000120c72ca */ /* 0x000fe200000e0000 */
[----:B------:R-:W-:Y:S01]  /*150d0*/  UMOV UR10, URZ ;  /* 0x0000003f000a7c82 */ /* 0x000fe20008000000 */
[----:B------:R-:W-:Y:S01]  /*150e0*/  R2UR UR15, R2 ;  /* 0x00000000020f72ca */ /* 0x000fe200000e0000 */
[----:B------:R-:W-:Y:S01]  /*150f0*/  UIADD3.X UR5, URZ, UR41, URZ, UP0, !UPT ;  /* 0x000000293f057290 */ /* 0x000fe200087fe43f */
[----:B-----5:R-:W-:Y:S01]  /*15100*/  R2UR UR13, R23 ;  /* 0x00000000170d72ca */ /* 0x020fe200000e0000 */
[----:B------:R-:W-:Y:S01]  /*15110*/  UMOV UR6, 0x0 ;  /* 0x0000000000067882 */ /* 0x000fe20000000000 */
[----:B------:R-:W-:Y:S01]  /*15120*/  UMOV UR7, 0x14f00000 ;  /* 0x14f0000000077882 */ /* 0x000fe20000000000 */
[----:B------:R-:W-:-:S04]  /*15130*/  UMOV UR16, 0x20 ;  /* 0x0000002000107882 */ /* 0x000fc80000000000 */
[----:B------:R-:W-:-:S04]  /*15140*/  UIADD3 UR9, UR9, 0x19c70, URZ ;  /* 0x00019c7009097890 */ /* 0x000fc8000fffe03f */
[----:B------:R-:W-:Y:S02]  /*15150*/  UIADD3 UR8, UR15, 0x9000, URZ ;  /* 0x000090000f087890 */ /* 0x000fe4000fffe03f */
[----:B------:R-:W-:Y:S02]  /*15160*/  UIADD3 UR14, UR15, 0xa000, URZ ;  /* 0x0000a0000f0e7890 */ /* 0x000fe4000fffe03f */
[----:B------:R-:W-:Y:S01]  /*15170*/  UIADD3 UR15, UR15, 0xb000, URZ ;  /* 0x0000b0000f0f7890 */ /* 0x000fe2000fffe03f */
[----:B---3--:R-:W-:-:S05]  /*15180*/  IMAD R0, R0, 0x80, R5 ;  /* 0x0000008000007824 */ /* 0x008fca00078e0205 */
[----:B------:R-:W-:-:S13]  /*15190*/  R2UR UR11, R0 ;  /* 0x00000000000b72ca */ /* 0x000fda00000e0000 */
        /* <DEDUP_REMOVED lines=8> */
[----:B------:R-:W3:Y:S02]  /*15220*/  SYNCS.PHASECHK.TRANS64.TRYWAIT P0, [R4+URZ+0x19c40], R3 ;  /* 0x019c4003040075a7 */ /* 0x000ee4000800017f */
[----:B-1-3--:R-:W-:Y:S05]  /*15230*/  @!P0 BRA `(.L_x_8955) ;  /* 0x0000003c00d48947 */ /* 0x00afea0003800000 */
.L_x_9061:
[----:B------:R-:W-:Y:S05]  /*15240*/  @P1 BRA `(.L_x_8956) ;  /* 0x00000000001c1947 */ /* 0x000fea0003800000 */
[----:B------:R-:W3:Y:S01]  /*15250*/  S2R R5, SR_TID.X ;  /* 0x0000000000057919 */ /* 0x000ee20000002100 */
[----:B01----:R-:W-:-:S04]  /*15260*/  IMAD.MOV.U32 R3, RZ, RZ, 0x3000 ;  /* 0x00003000ff037424 */ /* 0x003fc800078e00ff */
[----:B------:R0:W-:Y:S01]  /*15270*/  SYNCS.ARRIVE.TRANS64 RZ, [R4+URZ+0x19c30], R3 ;  /* 0x019c300304ff79a7 */ /* 0x0001e2000800003f */
[----:B---3--:R-:W-:-:S04]  /*15280*/  LOP3.LUT R5, R5, 0x1f, RZ, 0xc0, !PT ;  /* 0x0000001f05057812 */ /* 0x008fc800078ec0ff */
[----:B------:R-:W-:-:S13]  /*15290*/  ISETP.NE.AND P0, PT, R5, RZ, PT ;  /* 0x000000ff0500720c */ /* 0x000fda0003f05270 */
[----:B0-----:R-:W-:Y:S05]  /*152a0*/  @!P0 BRA `(.L_x_8956) ;  /* 0x0000000000048947 */ /* 0x001fea0003800000 */
[----:B------:R-:W-:Y:S01]  /*152b0*/  BPT.TRAP 0x1 ;  /* 0x000000040000795c */ /* 0x000fe20000300000 */
.L_x_8956:
        /* <DEDUP_REMOVED lines=18> */
[----:B0-----:R-:W-:Y:S01]  /*153e0*/  UMOV UR8, UR14 ;  /* 0x0000000e00087c82 */ /* 0x001fe20008000000 */
[----:B------:R-:W-:Y:S01]  /*153f0*/  UMOV UR10, UR16 ;  /* 0x00000010000a7c82 */ /* 0x000fe20008000000 */
[----:B------:R-:W-:Y:S01]  /*15400*/  UMOV UR14, 0x40 ;  /* 0x00000040000e7882 */ /* 0x000fe20000000000 */
[----:B------:R0:W-:Y:S02]  /*15410*/  UTMALDG.4D [UR8], [UR4], desc[UR6] ;  /* 0x00000608040075b4 */ /* 0x0001e40008019000 */
[----:B0-----:R-:W-:Y:S01]  /*15420*/  UMOV UR8, UR15 ;  /* 0x0000000f00087c82 */ /* 0x001fe20008000000 */
[----:B------:R-:W-:Y:S02]  /*15430*/  UMOV UR10, UR14 ;  /* 0x0000000e000a7c82 */ /* 0x000fe40008000000 */
[----:B------:R0:W-:Y:S01]  /*15440*/  UTMALDG.4D [UR8], [UR4], desc[UR6] ;  /* 0x00000608040075b4 */ /* 0x0001e20008019000 */
[----:B---3--:R-:W-:-:S04]  /*15450*/  LOP3.LUT R3, R3, 0xfffffffe, RZ, 0xc0, !PT ;  /* 0xfffffffe03037812 */ /* 0x008fc800078ec0ff */
[----:B------:R-:W-:-:S05]  /*15460*/  @P0 LOP3.LUT R3, R3, 0x1, RZ, 0xfc, !PT ;  /* 0x0000000103030812 */ /* 0x000fca00078efcff */
[----:B------:R0:W-:Y:S01]  /*15470*/  STL [R1+0x8], R3 ;  /* 0x0000080301007387 */ /* 0x0001e20000100800 */
[----:B------:R-:W-:Y:S01]  /*15480*/  NOP ;  /* 0x0000000000007918 */ /* 0x000fe20000000000 */
.L_x_8950:
[----:B------:R-:W3:Y:S04]  /*15490*/  LDL.LU R4, [R1+0x28] ;  /* 0x0000280001047983 */ /* 0x000ee80000300800 */
[----:B------:R-:W5:Y:S04]  /*154a0*/  LDL.LU R6, [R1+0x20] ;  /* 0x0000200001067983 */ /* 0x000f680000300800 */
[----:B0-----:R-:W2:Y:S01]  /*154b0*/  LDL.LU R3, [R1+0x30] ;  /* 0x0000300001037983 */ /* 0x001ea20000300800 */
[----:B------:R-:W-:Y:S05]  /*154c0*/  WARPSYNC.ALL ;  /* 0x0000000000007948 */ /* 0x000fea0003800000 */
[----:B------:R-:W-:Y:S01]  /*154d0*/  ULDC.64 UR6, c[0x0][0xa00] ;  /* 0x0002800000067ab9 */ /* 0x000fe20000000a00 */
[----:B------:R-:W-:Y:S01]  /*154e0*/  ULDC.64 UR4, c[0x0][0x298] ;  /* 0x0000a60000047ab9 */ /* 0x000fe20000000a00 */
[----:B------:R-:W-:Y:S01]  /*154f0*/  BAR.SYNC.DEFER_BLOCKING 0x8, 0x200 ;  /* 0x0208000000007b1d */ /* 0x000fe20000010000 */
[----:B------:R-:W-:Y:S01]  /*15500*/  ISETP.NE.U32.AND P0, PT, RZ, UR6, PT ;  /* 0x00000006ff007c0c */ /* 0x000fe2000bf05070 */
[----:B------:R-:W-:-:S03]  /*15510*/  VIADD R0, R22, 0xf000 ;  /* 0x0000f00016007836 */ /* 0x000fc60000000000 */
[----:B------:R-:W-:Y:S01]  /*15520*/  ISETP.NE.AND.EX P0, PT, RZ, UR7, PT, P0 ;  /* 0x00000007ff007c0c */ /* 0x000fe2000bf05300 */
[----:B------:R-:W-:Y:S01]  /*15530*/  BSSY B6, `(.L_x_8957) ;  /* 0x0000020000067945 */ /* 0x000fe20003800000 */
[----:B------:R-:W-:Y:S02]  /*15540*/  LOP3.LUT P1, RZ, R0, 0x9f, RZ, 0xc0, !PT ;  /* 0x0000009f00ff7812 */ /* 0x000fe4000782c0ff */
[----:B---3--:R-:W-:-:S05]  /*15550*/  SHF.R.S32.HI R2, RZ, 0x1f, R4 ;  /* 0x0000001fff027819 */ /* 0x008fca0000011404 */
[----:B------:R-:W-:Y:S01]  /*15560*/  IMAD R2, R2, UR4, RZ ;  /* 0x0000000402027c24 */ /* 0x000fe2000f8e02ff */
[----:B--2---:R-:W-:-:S03]  /*15570*/  SEL R3, R3, RZ, !P0 ;  /* 0x000000ff03037207 */ /* 0x004fc60004000000 */
[----:B------:R-:W-:Y:S01]  /*15580*/  IMAD R0, R4, UR5, R2 ;  /* 0x0000000504007c24 */ /* 0x000fe2000f8e0202 */
[----:B-----5:R-:W-:Y:S01]  /*15590*/  SEL R2, R6, RZ, !P0 ;  /* 0x000000ff06027207 */ /* 0x020fe20004000000 */
[----:B-1----:R-:W-:-:S05]  /*155a0*/  IMAD.WIDE.U32 R4, R4, UR4, RZ ;  /* 0x0000000404047c25 */ /* 0x002fca000f8e00ff */
[----:B------:R-:W-:Y:S04]  /*155b0*/  STL.64 [R1+0x28], R4 ;  /* 0x0000280401007387 */ /* 0x000fe80000100a00 */
[----:B------:R0:W-:Y:S04]  /*155c0*/  STL [R1+0x20], R2 ;  /* 0x0000200201007387 */ /* 0x0001e80000100800 */
[----:B------:R1:W-:Y:S01]  /*155d0*/  STL [R1+0x4c], R3 ;  /* 0x00004c0301007387 */ /* 0x0003e20000100800 */
[----:B0-----:R-:W-:Y:S01]  /*155e0*/  IMAD.IADD R2, R5, 0x1, R0 ;  /* 0x0000000105027824 */ /* 0x001fe200078e0200 */
[----:B------:R-:W-:-:S05]  /*155f0*/  SHF.R.S32.HI R0, RZ, 0x1f, R18 ;  /* 0x0000001fff007819 */ /* 0x000fca0000011412 */
[----:B------:R1:W-:Y:S04]  /*15600*/  STL [R1+0x44], R0 ;  /* 0x0000440001007387 */ /* 0x0003e80000100800 */
[----:B------:R1:W-:Y:S01]  /*15610*/  STL [R1+0x30], R2 ;  /* 0x0000300201007387 */ /* 0x0003e20000100800 */
        /* <DEDUP_REMOVED lines=12> */
[----:B----4-:R-:W-:Y:S02]  /*156e0*/  IMAD.MOV.U32 R8, RZ, RZ, 0x70 ;  /* 0x00000070ff087424 */ /* 0x010fe400078e00ff */
[----:B------:R-:W-:Y:S02]  /*156f0*/  IMAD.MOV.U32 R12, RZ, RZ, 0x1 ;  /* 0x00000001ff0c7424 */ /* 0x000fe400078e00ff */
[----:B------:R-:W-:-:S07]  /*15700*/  IMAD.MOV.U32 R13, RZ, RZ, RZ ;  /* 0x000000ffff0d7224 */ /* 0x000fce00078e00ff */
[----:B------:R-:W-:-:S07]  /*15710*/  LEPC R20, `(.L_x_8958) ;  /* 0x000000001014794e */ /* 0x000fce0000000000 */
[----:B0-----:R-:W-:Y:S05]  /*15720*/  CALL.ABS.NOINC R2 ;  /* 0x0000000002007343 */ /* 0x001fea0003c00000 */
.L_x_8958:
[----:B------:R-:W-:Y:S05]  /*15730*/  BSYNC B6 ;  /* 0x0000000000067941 */ /* 0x000fea0003800000 */
.L_x_8957:
[----:B-1----:R-:W2:Y:S01]  /*15740*/  LDL.LU R0, [R1+0x30] ;  /* 0x0000300001007983 */ /* 0x002ea20000300800 */
[----:B------:R-:W0:Y:S01]  /*15750*/  LDC R9, c[0x0][0x448] ;  /* 0x00011200ff097b82 */ /* 0x000e220000000800 */
[----:B------:R-:W-:Y:S01]  /*15760*/  ULDC.64 UR4, c[0x0][0x2d8] ;  /* 0x0000b60000047ab9 */ /* 0x000fe20000000a00 */
[----:B------:R-:W-:Y:S01]  /*15770*/  ULDC.64 UR6, c[0x0][0x2c8] ;  /* 0x0000b20000067ab9 */ /* 0x000fe20000000a00 */
[----:B------:R-:W2:Y:S01]  /*15780*/  LDL.LU.64 R2, [R1+0x28] ;  /* 0x0000280001027983 */ /* 0x000ea20000300a00 */
[----:B------:R-:W-:-:S03]  /*15790*/  ULDC.64 UR8, c[0x0][0x280] ;  /* 0x0000a00000087ab9 */ /* 0x000fc60000000a00 */
[----:B----4-:R-:W3:Y:S04]  /*157a0*/  LDL.LU R20, [R1+0x44] ;  /* 0x0000440001147983 */ /* 0x010ee80000300800 */
[----:B------:R-:W4:Y:S04]  /*157b0*/  LDL.LU R21, [R1+0x4c] ;  /* 0x00004c0001157983 */ /* 0x000f280000300800 */
[----:B------:R-:W4:Y:S01]  /*157c0*/  LDL.LU R4, [R1+0x20] ;  /* 0x0000200001047983 */ /* 0x000f220000300800 */
[----:B0-----:R-:W-:-:S13]  /*157d0*/  ISETP.NE.AND P0, PT, R9, 0x1, PT ;  /* 0x000000010900780c */ /* 0x001fda0003f05270 */
[----:B------:R-:W0:Y:S08]  /*157e0*/  @P0 LDC R5, c[0x0][0x44c] ;  /* 0x00011300ff050b82 */ /* 0x000e300000000800 */
[----:B------:R-:W1:Y:S08]  /*157f0*/  @P0 LDC R6, c[0x0][0x450] ;  /* 0x00011400ff060b82 */ /* 0x000e700000000800 */
[----:B------:R-:W1:Y:S01]  /*15800*/  @P0 LDC R8, c[0x0][0x450] ;  /* 0x00011400ff080b82 */ /* 0x000e620000000800 */
[----:B--2---:R-:W-:-:S02]  /*15810*/  IMAD.MOV.U32 R3, RZ, RZ, R0 ;  /* 0x000000ffff037224 */ /* 0x004fc400078e0000 */
[----:B---3--:R-:W-:Y:S02]  /*15820*/  IMAD R0, R20, UR4, RZ ;  /* 0x0000000414007c24 */ /* 0x008fe4000f8e02ff */
[C---:B------:R-:W-:Y:S01]  /*15830*/  IMAD.WIDE.U32 R2, R18.reuse, UR4, R2 ;  /* 0x0000000412027c25 */ /* 0x040fe2000f8e0002 */
[----:B------:R-:W2:Y:S03]  /*15840*/  S2R R20, SR_TID.X ;  /* 0x0000000000147919 */ /* 0x000ea60000002100 */
[----:B------:R-:W-:Y:S01]  /*15850*/  IMAD R0, R18, UR5, R0 ;  /* 0x0000000512007c24 */ /* 0x000fe2000f8e0200 */
[----:B------:R-:W-:-:S03]  /*15860*/  ULDC.64 UR4, c[0x0][0x2e0] ;  /* 0x0000b80000047ab9 */ /* 0x000fc60000000a00 */
[----:B------:R-:W-:Y:S02]  /*15870*/  IMAD.IADD R3, R3, 0x1, R0 ;  /* 0x0000000103037824 */ /* 0x000fe400078e0200 */
[----:B----4-:R-:W-:Y:S02]  /*15880*/  IMAD R0, R21, UR4, RZ ;  /* 0x0000000415007c24 */ /* 0x010fe4000f8e02ff */
[----:B------:R-:W3:Y:S01]  /*15890*/  S2R R21, SR_TID.X ;  /* 0x0000000000157919 */ /* 0x000ee20000002100 */
[----:B------:R-:W-:-:S04]  /*158a0*/  IMAD.WIDE.U32 R2, R4, UR4, R2 ;  /* 0x0000000404027c25 */ /* 0x000fc8000f8e0002 */
[----:B------:R-:W-:Y:S01]  /*158b0*/  IMAD R0, R4, UR5, R0 ;  /* 0x0000000504007c24 */ /* 0x000fe2000f8e0200 */
[----:B------:R-:W-:-:S03]  /*158c0*/  ULDC.64 UR4, c[0x0][0x2d0] ;  /* 0x0000b40000047ab9 */ /* 0x000fc60000000a00 */
[----:B------:R-:W-:Y:S01]  /*158d0*/  IMAD.IADD R3, R3, 0x1, R0 ;  /* 0x0000000103037824 */ /* 0x000fe200078e0200 */
[----:B--2---:R-:W-:-:S04]  /*158e0*/  LOP3.LUT R20, R20, 0x7f, RZ, 0xc0, !PT ;  /* 0x0000007f14147812 */ /* 0x004fc800078ec0ff */
[----:B------:R-:W-:Y:S01]  /*158f0*/  SHF.R.U32.HI R20, RZ, 0x1, R20 ;  /* 0x00000001ff147819 */ /* 0x000fe20000011614 */
[----:B---3--:R-:W-:Y:S02]  /*15900*/  IMAD.SHL.U32 R4, R21, 0x40, RZ ;  /* 0x0000004015047824 */ /* 0x008fe400078e00ff */
[----:B------:R2:W5:Y:S03]  /*15910*/  LDL R21, [R1+0x40] ;  /* 0x0000400001157983 */ /* 0x0005660000100800 */
[----:B------:R-:W-:-:S05]  /*15920*/  LOP3.LUT R4, R20, 0x40, R4, 0xf8, !PT ;  /* 0x0000004014047812 */ /* 0x000fca00078ef804 */
[----:B------:R-:W-:-:S04]  /*15930*/  IMAD R0, R17, 0xc0, R4 ;  /* 0x000000c011007824 */ /* 0x000fc800078e0204 */
[----:B0-----:R-:W-:-:S04]  /*15940*/  @P0 IMAD.HI.U32 R5, R0, R5, RZ ;  /* 0x0000000500050227 */ /* 0x001fc800078e00ff */
[----:B------:R-:W-:Y:S01]  /*15950*/  IMAD.MOV.U32 R4, RZ, RZ, R0 ;  /* 0x000000ffff047224 */ /* 0x000fe200078e0000 */
[----:B-1----:R-:W-:-:S04]  /*15960*/  @P0 SHF.R.U32.HI R4, RZ, R6, R5 ;  /* 0x00000006ff040219 */ /* 0x002fc80000011605 */
[--C-:B------:R-:W-:Y:S01]  /*15970*/  SHF.R.S32.HI R5, RZ, 0x1f, R4.reuse ;  /* 0x0000001fff057819 */ /* 0x100fe20000011404 */
[----:B------:R-:W-:-:S04]  /*15980*/  IMAD.MOV R7, RZ, RZ, -R4 ;  /* 0x000000ffff077224 */ /* 0x000fc800078e0a04 */
[----:B------:R-:W-:-:S04]  /*15990*/  IMAD R5, R5, UR4, RZ ;  /* 0x0000000405057c24 */ /* 0x000fc8000f8e02ff */
[C---:B------:R-:W-:Y:S02]  /*159a0*/  IMAD R6, R4.reuse, UR5, R5 ;  /* 0x0000000504067c24 */ /* 0x040fe4000f8e0205 */
[----:B------:R-:W-:-:S04]  /*159b0*/  IMAD.WIDE.U32 R4, R4, UR4, R2 ;  /* 0x0000000404047c25 */ /* 0x000fc8000f8e0002 */
[----:B------:R-:W-:Y:S02]  /*159c0*/  IMAD.IADD R5, R5, 0x1, R6 ;  /* 0x0000000105057824 */ /* 0x000fe400078e0206 */
[----:B------:R-:W-:-:S05]  /*159d0*/  IMAD R6, R9, R7, R0 ;  /* 0x0000000709067224 */ /* 0x000fca00078e0200 */
[----:B------:R-:W-:Y:S01]  /*159e0*/  SHF.R.S32.HI R7, RZ, 0x1f, R6 ;  /* 0x0000001fff077819 */ /* 0x000fe20000011406 */
[----:B------:R-:W-:-:S04]  /*159f0*/  IMAD.WIDE.U32 R4, R6, UR6, R4 ;  /* 0x0000000606047c25 */ /* 0x000fc8000f8e0004 */
[----:B------:R-:W-:-:S04]  /*15a00*/  IMAD R7, R7, UR6, RZ ;  /* 0x0000000607077c24 */ /* 0x000fc8000f8e02ff */
[----:B------:R-:W-:Y:S01]  /*15a10*/  IMAD R7, R6, UR7, R7 ;  /* 0x0000000706077c24 */ /* 0x000fe2000f8e0207 */
[----:B------:R-:W-:-:S04]  /*15a20*/  IADD3 R6, P1, R4, UR8, RZ ;  /* 0x0000000804067c10 */ /* 0x000fc8000ff3e0ff */
[----:B------:R-:W-:Y:S02]  /*15a30*/  IADD3.X R4, R5, UR9, R7, P1, !PT ;  /* 0x0000000905047c10 */ /* 0x000fe40008ffe407 */
[----:B------:R-:W0:Y:S01]  /*15a40*/  @P0 LDC R7, c[0x0][0x44c] ;  /* 0x00011300ff070b82 */ /* 0x000e220000000800 */
[----:B------:R-:W-:-:S04]  /*15a50*/  VIADD R0, R0, 0x80 ;  /* 0x0000008000007836 */ /* 0x000fc80000000000 */
[----:B------:R-:W-:Y:S02]  /*15a60*/  IMAD.MOV.U32 R5, RZ, RZ, R0 ;  /* 0x000000ffff057224 */ /* 0x000fe400078e0000 */
[----:B0-----:R-:W-:-:S05]  /*15a70*/  @P0 IMAD.HI.U32 R7, R0, R7, RZ ;  /* 0x0000000700070227 */ /* 0x001fca00078e00ff */
[----:B------:R-:W-:Y:S02]  /*15a80*/  @P0 SHF.R.U32.HI R5, RZ, R8, R7 ;  /* 0x00000008ff050219 */ /* 0x000fe40000011607 */
[----:B------:R2:W5:Y:S01]  /*15a90*/  LDL R8, [R1+0x24] ;  /* 0x0000240001087983 */ /* 0x0005620000100800 */
[----:B------:R-:W0:Y:S01]  /*15aa0*/  S2R R11, SR_TID.X ;  /* 0x00000000000b7919 */ /* 0x000e220000002100 */
[----:B------:R-:W1:Y:S01]  /*15ab0*/  S2R R20, SR_TID.X ;  /* 0x0000000000147919 */ /* 0x000e620000002100 */
[----:B------:R-:W-:-:S04]  /*15ac0*/  IMAD.MOV R7, RZ, RZ, -R5 ;  /* 0x000000ffff077224 */ /* 0x000fc800078e0a05 */
[----:B------:R-:W-:Y:S01]  /*15ad0*/  IMAD R0, R9, R7, R0 ;  /* 0x0000000709007224 */ /* 0x000fe200078e0200 */
[----:B------:R-:W-:Y:S01]  /*15ae0*/  SHF.R.S32.HI R7, RZ, 0x1f, R5 ;  /* 0x0000001fff077819 */ /* 0x000fe20000011405 */
[----:B------:R-:W-:-:S04]  /*15af0*/  IMAD.WIDE.U32 R2, R5, UR4, R2 ;  /* 0x0000000405027c25 */ /* 0x000fc8000f8e0002 */
[----:B------:R-:W-:Y:S01]  /*15b00*/  IMAD R7, R7, UR4, RZ ;  /* 0x0000000407077c24 */ /* 0x000fe2000f8e02ff */
[----:B------:R-:W-:-:S03]  /*15b10*/  ULDC UR4, c[0x0][0x2b8] ;  /* 0x0000ae0000047ab9 */ /* 0x000fc60000000800 */
[----:B------:R-:W-:-:S04]  /*15b20*/  IMAD R5, R5, UR5, R7 ;  /* 0x0000000505057c24 */ /* 0x000fc8000f8e0207 */
[----:B------:R-:W-:Y:S01]  /*15b30*/  IMAD.IADD R3, R3, 0x1, R5 ;  /* 0x0000000103037824 */ /* 0x000fe200078e0205 */
[----:B------:R-:W-:Y:S01]  /*15b40*/  SHF.R.S32.HI R5, RZ, 0x1f, R0 ;  /* 0x0000001fff057819 */ /* 0x000fe20000011400 */
[----:B0-----:R-:W-:Y:S02]  /*15b50*/  IMAD.SHL.U32 R11, R11, 0x10, RZ ;  /* 0x000000100b0b7824 */ /* 0x001fe400078e00ff */
[----:B-1----:R-:W-:-:S03]  /*15b60*/  IMAD.SHL.U32 R10, R20, 0x10, RZ ;  /* 0x00000010140a7824 */ /* 0x002fc600078e00ff */
[----:B------:R-:W-:Y:S01]  /*15b70*/  LOP3.LUT R11, R11, 0x10, RZ, 0xc0, !PT ;  /* 0x000000100b0b7812 */ /* 0x000fe200078ec0ff */
[----:B------:R-:W-:Y:S02]  /*15b80*/  IMAD R5, R5, UR6, RZ ;  /* 0x0000000605057c24 */ /* 0x000fe4000f8e02ff */
[----:B------:R-:W-:Y:S01]  /*15b90*/  IMAD.WIDE.U32 R2, R0, UR6, R2 ;  /* 0x0000000600027c25 */ /* 0x000fe2000f8e0002 */
[C---:B------:R-:W-:Y:S02]  /*15ba0*/  LOP3.LUT R12, R11.reuse, 0x20, RZ, 0xfc, !PT ;  /* 0x000000200b0c7812 */ /* 0x040fe400078efcff */
[----:B------:R-:W-:Y:S02]  /*15bb0*/  LOP3.LUT R10, R10, 0x10, RZ, 0xc0, !PT ;  /* 0x000000100a0a7812 */ /* 0x000fe400078ec0ff */
[----:B------:R-:W-:Y:S01]  /*15bc0*/  LOP3.LUT R11, R11, 0x40, RZ, 0xfc, !PT ;  /* 0x000000400b0b7812 */ /* 0x000fe200078efcff */
[----:B------:R-:W-:Y:S01]  /*15bd0*/  IMAD R5, R0, UR7, R5 ;  /* 0x0000000700057c24 */ /* 0x000fe2000f8e0205 */
[----:B------:R-:W-:-:S02]  /*15be0*/  IADD3 R7, P3, R2, UR8, RZ ;  /* 0x0000000802077c10 */ /* 0x000fc4000ff7e0ff */
[----:B------:R-:W-:Y:S02]  /*15bf0*/  ISETP.GE.AND P2, PT, R10, UR4, PT ;  /* 0x000000040a007c0c */ /* 0x000fe4000bf46270 */
        /* <DEDUP_REMOVED lines=8> */
[----:B-----5:R-:W-:Y:S02]  /*15c80*/  IMAD R0, R21, R9, RZ ;  /* 0x0000000915007224 */ /* 0x020fe400078e02ff */
[----:B------:R-:W-:Y:S01]  /*15c90*/  IMAD R17, R17, 0xc0, R20 ;  /* 0x000000c011117824 */ /* 0x000fe200078e0214 */
[----:B------:R-:W1:Y:S04]  /*15ca0*/  SHFL.IDX PT, R3, R4, RZ, 0x1e1f ;  /* 0x001e1fff04037589 */ /* 0x000e6800000e0000 */
[----:B------:R-:W-:Y:S01]  /*15cb0*/  ISETP.GE.AND P4, PT, R17, R0, PT ;  /* 0x000000001100720c */ /* 0x000fe20003f86270 */
[----:B------:R-:W2:Y:S04]  /*15cc0*/  SHFL.IDX PT, R6, R6, 0x1, 0x1e1f ;  /* 0x003e1f0006067f89 */ /* 0x000ea800000e0000 */
[----:B------:R-:W3:Y:S08]  /*15cd0*/  SHFL.IDX PT, R4, R4, 0x1, 0x1e1f ;  /* 0x003e1f0004047f89 */ /* 0x000ef000000e0000 */
[----:B0-----:R-:W-:-:S05]  /*15ce0*/  @!P4 IADD3 R2, P3, R10, R2, RZ ;  /* 0x000000020a02c210 */ /* 0x001fca0007f7e0ff */
[----:B-1----:R-:W-:-:S05]  /*15cf0*/  @!P4 IMAD.X R3, RZ, RZ, R3, P3 ;  /* 0x000000ffff03c224 */ /* 0x002fca00018e0603 */
[----:B------:R-:W-:Y:S04]  /*15d00*/  @!P4 LDGSTS.E.BYPASS.LTC128B.128 [R8+0xf000], desc[UR42][R2.64], !P2 ;  /* 0x0f0000000208cfae */ /* 0x000fe8000d101d6a */
[----:B------:R-:W-:Y:S04]  /*15d10*/  @!P4 LDGSTS.E.BYPASS.LTC128B.128 [R8+0x10800], desc[UR42][R2.64+0x20], !P1 ;  /* 0x108000200208cfae */ /* 0x000fe8000c901d6a */
[----:B------:R0:W-:Y:S02]  /*15d20*/  @!P4 LDGSTS.E.BYPASS.LTC128B.128 [R8+0x12000], desc[UR42][R2.64+0x40], !P0 ;  /* 0x120000400208cfae */ /* 0x0001e4000c101d6a */
[----:B0-----:R-:W-:-:S05]  /*15d30*/  VIADD R2, R17, 0x40 ;  /* 0x0000004011027836 */ /* 0x001fca0000000000 */
[----:B------:R-:W-:-:S13]  /*15d40*/  ISETP.GE.AND P4, PT, R2, R0, PT ;  /* 0x000000000200720c */ /* 0x000fda0003f86270 */
[----:B--2---:R-:W-:-:S05]  /*15d50*/  @!P4 IADD3 R2, P3, R10, R6, RZ ;  /* 0x000000060a02c210 */ /* 0x004fca0007f7e0ff */
[----:B---3--:R-:W-:-:S05]  /*15d60*/  @!P4 IMAD.X R3, RZ, RZ, R4, P3 ;  /* 0x000000ffff03c224 */ /* 0x008fca00018e0604 */
[----:B------:R-:W-:Y:S04]  /*15d70*/  @!P4 LDGSTS.E.BYPASS.LTC128B.128 [R8+0xf800], desc[UR42][R2.64], !P2 ;  /* 0x0f8000000208cfae */ /* 0x000fe8000d101d6a */
[----:B------:R-:W-:Y:S04]  /*15d80*/  @!P4 LDGSTS.E.BYPASS.LTC128B.128 [R8+0x11000], desc[UR42][R2.64+0x20], !P1 ;  /* 0x110000200208cfae */ /* 0x000fe8000c901d6a */
[----:B------:R0:W-:Y:S04]  /*15d90*/  @!P4 LDGSTS.E.BYPASS.LTC128B.128 [R8+0x12800], desc[UR42][R2.64+0x40], !P0 ;  /* 0x128000400208cfae */ /* 0x0001e8000c101d6a */
[----:B0-----:R0:W1:Y:S04]  /*15da0*/  SHFL.IDX PT, R3, R5, RZ, 0x1e1f ;  /* 0x001e1fff05037589 */ /* 0x00106800000e0000 */
[----:B------:R0:W2:Y:S02]  /*15db0*/  SHFL.IDX PT, R2, R7, RZ, 0x1e1f ;  /* 0x001e1fff07027589 */ /* 0x0000a400000e0000 */
.L_x_9068:
[----:B------:R-:W-:Y:S01]  /*15dc0*/  VIADD R17, R17, 0x80 ;  /* 0x0000008011117836 */ /* 0x000fe20000000000 */
[----:B------:R-:W-:Y:S04]  /*15dd0*/  BSSY B0, `(.L_x_8960) ;  /* 0x000000b000007945 */ /* 0x000fe80003800000 */
[----:B------:R-:W-:-:S13]  /*15de0*/  ISETP.GE.AND P3, PT, R17, R0, PT ;  /* 0x000000001100720c */ /* 0x000fda0003f66270 */
[----:B------:R-:W-:Y:S05]  /*15df0*/  @P3 BRA `(.L_x_8961) ;  /* 0x0000000000203947 */ /* 0x000fea0003800000 */
[----:B--2---:R-:W-:-:S05]  /*15e00*/  IADD3 R2, P3, R10, R2, RZ ;  /* 0x000000020a027210 */ /* 0x004fca0007f7e0ff */
[----:B-1----:R-:W-:-:S05]  /*15e10*/  IMAD.X R3, RZ, RZ, R3, P3 ;  /* 0x000000ffff037224 */ /* 0x002fca00018e0603 */
[----:B------:R-:W-:Y:S01]  /*15e20*/  @!PT LDS RZ, [RZ] ;  /* 0x00000000fffff984 */ /* 0x000fe20000000800 */
[----:B------:R-:W-:Y:S01]  /*15e30*/  @!PT LDS RZ, [RZ] ;  /* 0x00000000fffff984 */ /* 0x000fe20000000800 */
[----:B------:R-:W-:Y:S01]  /*15e40*/  @!PT LDS RZ, [RZ] ;  /* 0x00000000fffff984 */ /* 0x000fe20000000800 */
[----:B------:R3:W-:Y:S04]  /*15e50*/  LDGSTS.E.BYPASS.LTC128B.128 [R8+0x10000], desc[UR42][R2.64], !P2 ;  /* 0x1000000002087fae */ /* 0x0007e8000d101d6a */
[----:B------:R3:W-:Y:S04]  /*15e60*/  LDGSTS.E.BYPASS.LTC128B.128 [R8+0x11800], desc[UR42][R2.64+0x20], !P1 ;  /* 0x1180002002087fae */ /* 0x0007e8000c901d6a */
[----:B------:R3:W-:Y:S02]  /*15e70*/  LDGSTS.E.BYPASS.LTC128B.128 [R8+0x13000], desc[UR42][R2.64+0x40], !P0 ;  /* 0x1300004002087fae */ /* 0x0007e4000c101d6a */
.L_x_8961:
[----:B------:R-:W-:Y:S05]  /*15e80*/  BSYNC B0 ;  /* 0x0000000000007941 */ /* 0x000fea0003800000 */
.L_x_8960:
[----:B------:R-:W-:Y:S01]  /*15e90*/  NOP ;  /* 0x0000000000007918 */ /* 0x000fe20000000000 */
[----:B------:R-:W-:-:S13]  /*15ea0*/  PLOP3.LUT P0, PT, PT, PT, PT, 0x80, 0x0 ;  /* 0x000000000000781c */ /* 0x000fda0003f0f070 */
.L_x_8962:
        /* <DEDUP_REMOVED lines=18> */
.L_x_9069:
[----:B------:R-:W-:Y:S05]  /*15fd0*/  BSYNC B0 ;  /* 0x0000000000007941 */ /* 0x000fea0003800000 */
.L_x_8963:
[----:B------:R-:W3:Y:S02]  /*15fe0*/  LDL.LU R2, [R1+0x38] ;  /* 0x0000380001027983 */ /* 0x000ee40000300800 */
[----:B---3--:R-:W-:-:S13]  /*15ff0*/  ISETP.GE.AND P0, PT, R2, 0x81, PT ;  /* 0x000000810200780c */ /* 0x008fda0003f06270 */
[----:B------:R-:W-:Y:S05]  /*16000*/  @!P0 BRA `(.L_x_8965) ;  /* 0x00000010004c8947 */ /* 0x000fea0003800000 */
[----:B------:R-:W3:Y:S01]  /*16010*/  LDL.LU R2, [R1+0x3c] ;  /* 0x00003c0001027983 */ /* 0x000ee20000300800 */
[----:B--2---:R-:W-:Y:S02]  /*16020*/  IMAD.MOV.U32 R0, RZ, RZ, R24 ;  /* 0x000000ffff007224 */ /* 0x004fe400078e0018 */
[----:B------:R-:W-:Y:S01]  /*16030*/  IMAD.MOV.U32 R8, RZ, RZ, R28 ;  /* 0x000000ffff087224 */ /* 0x000fe200078e001c */
[----:B---3--:R-:W-:-:S07]  /*16040*/  LEA.HI.SX32 R2, R2, 0xfffffffe, 0x19 ;  /* 0xfffffffe02027811 */ /* 0x008fce00078fcaff */
.L_x_8989:
[----:B-1----:R-:W2:Y:S01]  /*16050*/  LDL R3, [R1+0x8] ;  /* 0x0000080001037983 */ /* 0x002ea20000100800 */
        /* <DEDUP_REMOVED lines=17> */
[----:B0-----:R-:W3:Y:S01]  /*16170*/  LDL R7, [R1+0x4] ;  /* 0x0000040001077983 */ /* 0x001ee20000100800 */
[----:B-1----:R-:W-:-:S13]  /*16180*/  ISETP.NE.AND P0, PT, R3, 0x1, PT ;  /* 0x000000010300780c */ /* 0x002fda0003f05270 */
        /* <DEDUP_REMOVED lines=9> */
[----:B------:R-:W-:-:S04]  /*16220*/  IMAD.WIDE.U32 R4, R7, UR6, R4 ;  /* 0x0000000607047c25 */ /* 0x000fc8000f8e0004 */
[----:B------:R-:W-:Y:S01]  /*16230*/  IMAD.IADD R5, R6, 0x1, R5 ;  /* 0x0000000106057824 */ /* 0x000fe200078e0205 */
[----:B------:R-:W-:-:S04]  /*16240*/  LEA R6, P0, R4, UR4, 0x2 ;  /* 0x0000000404067c11 */ /* 0x000fc8000f8010ff */
[----:B------:R-:W-:-:S05]  /*16250*/  LEA.HI.X R7, R4, UR5, R5, 0x2, P0 ;  /* 0x0000000504077c11 */ /* 0x000fca00080f1405 */
[----:B------:R1:W5:Y:S04]  /*16260*/  LDG.E R23, desc[UR42][R6.64] ;  /* 0x0000002a06177981 */ /* 0x000368000c1e1900 */
.L_x_8968:
[----:B-1----:R-:W-:Y:S01]  /*16270*/  IMAD R6, R24, 0x8, R22 ;  /* 0x0000000818067824 */ /* 0x002fe200078e0216 */
[----:B0-----:R-:W-:Y:S01]  /*16280*/  SHF.L.U32 R5, R28, 0x1f, RZ ;  /* 0x0000001f1c057819 */ /* 0x001fe200000006ff */
[----:B------:R-:W0:Y:S01]  /*16290*/  S2R R4, SR_TID.X ;  /* 0x0000000000047919 */ /* 0x000e220000002100 */
[----:B------:R-:W-:Y:S02]  /*162a0*/  BSSY B1, `(.L_x_8969) ;  /* 0x0000005000017945 */ /* 0x000fe40003800000 */
[----:B------:R-:W1:Y:S01]  /*162b0*/  SYNCS.PHASECHK.TRANS64.TRYWAIT P0, [R6+URZ+0x19c80], R5 ;  /* 0x019c8005060075a7 */ /* 0x000e62000800017f */
[----:B0-----:R-:W-:-:S04]  /*162c0*/  LOP3.LUT R4, R4, 0x7f, RZ, 0xc0, !PT ;  /* 0x0000007f04047812 */ /* 0x001fc800078ec0ff */
[----:B------:R-:W-:Y:S01]  /*162d0*/  ISETP.NE.AND P1, PT, R4, RZ, PT ;  /* 0x000000ff0400720c */ /* 0x000fe20003f25270 */
[----:B-1----:R-:W-:-:S12]  /*162e0*/  @!P0 BRA `(.L_x_8970) ;  /* 0x0000003000b48947 */ /* 0x002fd80003800000 */
.L_x_9070:
[----:B------:R-:W-:Y:S05]  /*162f0*/  BSYNC B1 ;  /* 0x0000000000017941 */ /* 0x000fea0003800000 */
.L_x_8969:
        /* <DEDUP_REMOVED lines=9> */
.L_x_8972:
[----:B------:R-:W-:Y:S05]  /*16390*/  BSYNC B1 ;  /* 0x0000000000017941 */ /* 0x000fea0003800000 */
.L_x_8971:
        /* <DEDUP_REMOVED lines=11> */
[----:B------:R-:W-:-:S09]  /*16450*/  VIADD R3, R6, 0x19c70 ;  /* 0x00019c7006037836 */ /* 0x000fd20000000000 */
.L_x_8973:
        /* <DEDUP_REMOVED lines=16> */
.L_x_8974:
        /* <DEDUP_REMOVED lines=16> */
.L_x_8975:
        /* <DEDUP_REMOVED lines=13> */
.L_x_9071:
[----:B------:R-:W-:Y:S05]  /*16730*/  BSYNC B1 ;  /* 0x0000000000017941 */ /* 0x000fea0003800000 */
.L_x_8976:
        /* <DEDUP_REMOVED lines=11> */
.L_x_8979:
[----:B------:R-:W-:Y:S05]  /*167f0*/  BSYNC B1 ;  /* 0x0000000000017941 */ /* 0x000fea0003800000 */
.L_x_8978:
        /* <DEDUP_REMOVED lines=8> */
.L_x_8980:
        /* <DEDUP_REMOVED lines=15> */
.L_x_8981:
        /* <DEDUP_REMOVED lines=15> */
.L_x_8982:
        /* <DEDUP_REMOVED lines=10> */
.L_x_8967:
[----:B------:R-:W-:Y:S05]  /*16b00*/  BSYNC B0 ;  /* 0x0000000000007941 */ /* 0x000fea0003800000 */
.L_x_8966:
[----:B------:R-:W-:-:S06]  /*16b10*/  UISETP.NE.AND UP0, UPT, UR36, 0x3, UPT ;  /* 0x000000032400788c */ /* 0x000fcc000bf05270 */
[----:B------:R-:W-:-:S13]  /*16b20*/  PLOP3.LUT P0, PT, PT, PT, UP0, 0x80, 0x0 ;  /* 0x000000000000781c */ /* 0x000fda0003f0f008 */
[----:B------:R-:W-:Y:S05]  /*16b30*/  @!P0 BRA `(.L_x_8983) ;  /* 0x0000000000048947 */ /* 0x000fea0003800000 */
[----:B------:R-:W-:Y:S01]  /*16b40*/  BPT.TRAP 0x1 ;  /* 0x000000040000795c */ /* 0x000fe20000300000 */
.L_x_8983:
[----:B------:R-:W-:Y:S01]  /*16b50*/  IMAD.U32 R3, RZ, RZ, UR39 ;  /* 0x00000027ff037e24 */ /* 0x000fe2000f8e00ff */
[----:B------:R-:W-:Y:S01]  /*16b60*/  LOP3.LUT R4, R8, 0x1, RZ, 0x3c, !PT ;  /* 0x0000000108047812 */ /* 0x000fe200078e3cff */
[----:B------:R-:W-:Y:S03]  /*16b70*/  BSSY B0, `(.L_x_8984) ;  /* 0x0000006000007945 */ /* 0x000fe60003800000 */
[----:B------:R-:W-:Y:S01]  /*16b80*/  ISETP.NE.AND P1, PT, R3, 0x3, PT ;  /* 0x000000030300780c */ /* 0x000fe20003f25270 */
[----:B------:R-:W-:Y:S01]  /*16b90*/  IMAD R3, R0, 0x8, R22 ;  /* 0x0000000800037824 */ /* 0x000fe200078e0216 */
[----:B------:R-:W-:-:S04]  /*16ba0*/  SHF.L.U32 R4, R4, 0x1f, RZ ;  /* 0x0000001f04047819 */ /* 0x000fc800000006ff */
[----:B------:R-:W1:Y:S02]  /*16bb0*/  SYNCS.PHASECHK.TRANS64.TRYWAIT P0, [R3+URZ+0x19c70], R4 ;  /* 0x019c7004030075a7 */ /* 0x000e64000800017f */
[----:B-1----:R-:W-:Y:S05]  /*16bc0*/  @!P0 BRA `(.L_x_8985) ;  /* 0x0000002800a48947 */ /* 0x002fea0003800000 */
.L_x_9072:
[----:B------:R-:W-:Y:S05]  /*16bd0*/  BSYNC B0 ;  /* 0x0000000000007941 */ /* 0x000fea0003800000 */
.L_x_8984:
[----:B------:R-:W-:Y:S05]  /*16be0*/  @!P1 BRA `(.L_x_8986) ;  /* 0x0000000000049947 */ /* 0x000fea0003800000 */
[----:B------:R-:W-:Y:S01]  /*16bf0*/  BPT.TRAP 0x1 ;  /* 0x000000040000795c */ /* 0x000fe20000300000 */
.L_x_8986:
[----:B-1----:R-:W-:Y:S01]  /*16c00*/  SHF.L.U32 R4, R8, 0x1f, RZ ;  /* 0x0000001f08047819 */ /* 0x002fe200000006ff */
[----:B------:R-:W-:-:S03]  /*16c10*/  IMAD R0, R0, 0x3000, RZ ;  /* 0x0000300000007824 */ /* 0x000fc600078e02ff */
[----:B------:R-:W1:Y:S02]  /*16c20*/  SYNCS.PHASECHK.TRANS64.TRYWAIT P0, [R3+URZ+0x19c60], R4 ;  /* 0x019c6004030075a7 */ /* 0x000e64000800017f */
[----:B-1----:R-:W-:Y:S05]  /*16c30*/  @!P0 BRA `(.L_x_8987) ;  /* 0x00000028009c8947 */ /* 0x002fea0003800000 */
.L_x_9073:
[----:B------:R-:W2:Y:S01]  /*16c40*/  LDL R12, [R1+0x14] ;  /* 0x00001400010c7983 */ /* 0x000ea20000100800 */
[----:B-1----:R-:W-:Y:S01]  /*16c50*/  LOP3.LUT R4, R0, R26, RZ, 0xfc, !PT ;  /* 0x0000001a00047212 */ /* 0x002fe200078efcff */
[----:B------:R-:W-:Y:S05]  /*16c60*/  WARPSYNC.ALL ;  /* 0x0000000000007948 */ /* 0x000fea0003800000 */
[----:B------:R-:W-:Y:S01]  /*16c70*/  IMAD.IADD R4, R22, 0x1, R4 ;  /* 0x0000000116047824 */ /* 0x000fe200078e0204 */
[----:B------:R-:W-:-:S05]  /*16c80*/  LOP3.LUT R13, R26, 0x1800, RZ, 0xfc, !PT ;  /* 0x000018001a0d7812 */ /* 0x000fca00078efcff */
        /* <DEDUP_REMOVED lines=30> */
[----:B0-----:R-:W-:-:S05]  /*16e70*/  LOP3.LUT R4, R0, 0x800, R26, 0xfe, !PT ;  /* 0x0000080000047812 */ /* 0x001fca00078efe1a */
[----:B------:R-:W-:-:S06]  /*16e80*/  IMAD.IADD R4, R22, 0x1, R4 ;  /* 0x0000000116047824 */ /* 0x000fcc00078e0204 */
[----:B------:R-:W0:Y:S01]  /*16e90*/  LDSM.16.MT88.4 R4, [R4+0x9000] ;  /* 0x009000000404783b */ /* 0x000e220000004200 */
[--C-:B--2---:R-:W-:Y:S02]  /*16ea0*/  IADD3 R12, R25, R12, R0.reuse ;  /* 0x0000000c190c7210 */ /* 0x104fe40007ffe000 */
[C-C-:B0-----:R-:W-:Y:S02]  /*16eb0*/  PRMT R8, R4.reuse, 0x6420, R5.reuse ;  /* 0x0000642004087816 */ /* 0x141fe40000000005 */
[----:B------:R-:W-:Y:S02]  /*16ec0*/  PRMT R9, R4, 0x7531, R5 ;  /* 0x0000753104097816 */ /* 0x000fe40000000005 */
[C-C-:B------:R-:W-:Y:S02]  /*16ed0*/  PRMT R10, R6.reuse, 0x6420, R7.reuse ;  /* 0x00006420060a7816 */ /* 0x140fe40000000007 */
[----:B------:R-:W-:Y:S02]  /*16ee0*/  PRMT R11, R6, 0x7531, R7 ;  /* 0x00007531060b7816 */ /* 0x000fe40000000007 */
[----:B------:R-:W-:-:S02]  /*16ef0*/  IADD3 R4, R22, R13, R0 ;  /* 0x0000000d16047210 */ /* 0x000fc40007ffe000 */
[----:B------:R-:W-:Y:S01]  /*16f00*/  LOP3.LUT R13, R26, 0x2800, RZ, 0xfc, !PT ;  /* 0x000028001a0d7812 */ /* 0x000fe200078efcff */
        /* <DEDUP_REMOVED lines=22> */
.L_x_8988:
[----:B------:R-:W2:Y:S01]  /*17070*/  S2R R0, SR_TID.X ;  /* 0x0000000000007919 */ /* 0x000ea20000002100 */
[----:B-1----:R1:W-:Y:S01]  /*17080*/  SYNCS.ARRIVE.TRANS64.A1T0 RZ, [R3+URZ+0x19c50], RZ ;  /* 0x019c50ff03ff79a7 */ /* 0x0023e2000810003f */
[----:B0-----:R-:W-:Y:S01]  /*17090*/  IMAD.MOV.U32 R8, RZ, RZ, R28 ;  /* 0x000000ffff087224 */ /* 0x001fe200078e001c */
[----:B--2---:R-:W-:Y:S01]  /*170a0*/  LOP3.LUT R0, R0, 0x7f, RZ, 0xc0, !PT ;  /* 0x0000007f00007812 */ /* 0x004fe200078ec0ff */
[----:B------:R-:W-:Y:S03]  /*170b0*/  BAR.SYNC.DEFER_BLOCKING 0x2, 0x80 ;  /* 0x0082000000007b1d */ /* 0x000fe60000010000 */
[----:B------:R-:W-:Y:S01]  /*170c0*/  ISETP.NE.AND P0, PT, R0, RZ, PT ;  /* 0x000000ff0000720c */ /* 0x000fe20003f05270 */
[----:B------:R-:W-:-:S12]  /*170d0*/  IMAD.MOV.U32 R0, RZ, RZ, R24 ;  /* 0x000000ffff007224 */ /* 0x000fd800078e0018 */
[----:B-1----:R-:W-:-:S05]  /*170e0*/  @!P0 VIADD R3, R3, 0x19c80 ;  /* 0x00019c8003038836 */ /* 0x002fca0000000000 */
[----:B------:R-:W-:-:S04]  /*170f0*/  @!P0 PRMT R3, RZ, 0x654, R3 ;  /* 0x00000654ff038816 */ /* 0x000fc80000000003 */
[----:B------:R3:W-:Y:S01]  /*17100*/  @!P0 SYNCS.ARRIVE.TRANS64.RED.A1T0 RZ, [R3+URZ], RZ ;  /* 0x000000ff03ff89a7 */ /* 0x0007e2000810043f */
[C---:B------:R-:W-:Y:S01]  /*17110*/  ISETP.GT.AND P0, PT, R2.reuse, RZ, PT ;  /* 0x000000ff0200720c */ /* 0x040fe20003f04270 */
[----:B------:R-:W-:-:S12]  /*17120*/  VIADD R2, R2, 0xffffffff ;  /* 0xffffffff02027836 */ /* 0x000fd80000000000 */
[----:B---3--:R-:W-:Y:S05]  /*17130*/  @P0 BRA `(.L_x_8989) ;  /* 0xffffffec00c40947 */ /* 0x008fea000383ffff */
.L_x_8965:
[----:B-1----:R-:W1:Y:S01]  /*17140*/  S2R R3, SR_TID.X ;  /* 0x0000000000037919 */ /* 0x002e620000002100 */
[----:B------:R-:W-:Y:S01]  /*17150*/  BSSY B0, `(.L_x_8990) ;  /* 0x0000010000007945 */ /* 0x000fe20003800000 */
[----:B-1----:R-:W-:-:S04]  /*17160*/  LOP3.LUT R3, R3, 0x7f, RZ, 0xc0, !PT ;  /* 0x0000007f03037812 */ /* 0x002fc800078ec0ff */
[----:B------:R-:W-:-:S13]  /*17170*/  ISETP.NE.AND P0, PT, R3, RZ, PT ;  /* 0x000000ff0300720c */ /* 0x000fda0003f05270 */
[----:B------:R-:W-:Y:S05]  /*17180*/  @P0 BRA `(.L_x_8991) ;  /* 0x0000000000300947 */ /* 0x000fea0003800000 */
[----:B0-----:R-:W0:Y:S01]  /*17190*/  S2R R5, SR_LANEID ;  /* 0x0000000000057919 */ /* 0x001e220000000000 */
[----:B------:R-:W-:Y:S01]  /*171a0*/  VOTEU.ANY UR4, UPT, PT ;  /* 0x0000000000047886 */ /* 0x000fe200038e0100 */
[----:B------:R-:W1:Y:S01]  /*171b0*/  LDC.64 R2, c[0x0][0xc60] ;  /* 0x00031800ff027b82 */ /* 0x000e620000000a00 */
[----:B--2---:R-:W0:Y:S02]  /*171c0*/  FLO.U32 R0, UR4 ;  /* 0x0000000400007d00 */ /* 0x004e2400080e0000 */
[----:B0-----:R-:W-:-:S06]  /*171d0*/  ISETP.EQ.U32.AND P1, PT, R0, R5, PT ;  /* 0x000000050000720c */ /* 0x001fcc0003f22070 */
[----:B------:R-:W1:Y:S07]  /*171e0*/  POPC R5, UR4 ;  /* 0x0000000400057d09 */ /* 0x000e6e0008000000 */
[----:B-1----:R-:W2:Y:S01]  /*171f0*/  @P1 ATOMG.E.ADD.STRONG.GPU PT, R3, desc[UR42][R2.64], R5 ;  /* 0x00000005020319a8 */ /* 0x002ea200081ee1ea */
[----:B------:R-:W0:Y:S02]  /*17200*/  S2R R4, SR_LTMASK ;  /* 0x0000000000047919 */ /* 0x000e240000003900 */
[----:B0-----:R-:W-:-:S04]  /*17210*/  LOP3.LUT R4, R4, UR4, RZ, 0xc0, !PT ;  /* 0x0000000404047c12 */ /* 0x001fc8000f8ec0ff */
[----:B------:R-:W0:Y:S01]  /*17220*/  POPC R7, R4 ;  /* 0x0000000400077309 */ /* 0x000e220000000000 */
[----:B--2---:R-:W0:Y:S02]  /*17230*/  SHFL.IDX PT, R0, R3, R0, 0x1f ;  /* 0x00001f0003007589 */ /* 0x004e2400000e0000 */
[----:B0-----:R-:W-:-:S07]  /*17240*/  IADD3 R16, R0, UR38, R7 ;  /* 0x0000002600107c10 */ /* 0x001fce000fffe007 */
.L_x_8991:
[----:B------:R-:W-:Y:S05]  /*17250*/  BSYNC B0 ;  /* 0x0000000000007941 */ /* 0x000fea0003800000 */
.L_x_8990:
[----:B------:R-:W-:-:S06]  /*17260*/  UISETP.NE.AND UP0, UPT, UR36, 0x3, UPT ;  /* 0x000000032400788c */ /* 0x000fcc000bf05270 */
[----:B------:R-:W-:-:S13]  /*17270*/  PLOP3.LUT P1, PT, PT, PT, UP0, 0x80, 0x0 ;  /* 0x000000000000781c */ /* 0x000fda0003f2f008 */
[----:B------:R-:W-:Y:S05]  /*17280*/  @!P1 BRA `(.L_x_8992) ;  /* 0x0000000000049947 */ /* 0x000fea0003800000 */
[----:B------:R-:W-:Y:S01]  /*17290*/  BPT.TRAP 0x1 ;  /* 0x000000040000795c */ /* 0x000fe20000300000 */
.L_x_8992:
[----:B------:R-:W-:Y:S01]  /*172a0*/  LOP3.LUT R3, R28, 0x1, RZ, 0x3c, !PT ;  /* 0x000000011c037812 */ /* 0x000fe200078e3cff */
[----:B--2---:R-:W-:Y:S01]  /*172b0*/  IMAD R0, R24, 0x8, R22 ;  /* 0x0000000818007824 */ /* 0x004fe200078e0216 */
[----:B------:R-:W-:Y:S01]  /*172c0*/  BSSY B0, `(.L_x_8993) ;  /* 0x0000006000007945 */ /* 0x000fe20003800000 */
[----:B------:R-:W-:Y:S01]  /*172d0*/  IMAD.U32 R2, RZ, RZ, UR39 ;  /* 0x00000027ff027e24 */ /* 0x000fe2000f8e00ff */
[----:B------:R-:W-:-:S04]  /*172e0*/  SHF.L.U32 R3, R3, 0x1f, RZ ;  /* 0x0000001f03037819 */ /* 0x000fc800000006ff */
[----:B------:R-:W1:Y:S01]  /*172f0*/  SYNCS.PHASECHK.TRANS64.TRYWAIT P1, [R0+URZ+0x19c70], R3 ;  /* 0x019c7003000075a7 */ /* 0x000e62000802017f */
[----:B------:R-:W-:Y:S01]  /*17300*/  ISETP.NE.AND P2, PT, R2, 0x3, PT ;  /* 0x000000030200780c */ /* 0x000fe20003f45270 */
[----:B-1----:R-:W-:-:S12]  /*17310*/  @!P1 BRA `(.L_x_8994) ;  /* 0x0000002000f89947 */ /* 0x002fd80003800000 */
.L_x_9074:
[----:B------:R-:W-:Y:S05]  /*17320*/  BSYNC B0 ;  /* 0x0000000000007941 */ /* 0x000fea0003800000 */
.L_x_8993:
[----:B------:R-:W-:Y:S05]  /*17330*/  @!P2 BRA `(.L_x_8995) ;  /* 0x000000000004a947 */ /* 0x000fea0003800000 */
[----:B------:R-:W-:Y:S01]  /*17340*/  BPT.TRAP 0x1 ;  /* 0x000000040000795c */ /* 0x000fe20000300000 */
.L_x_8995:
[----:B-1----:R-:W-:-:S04]  /*17350*/  SHF.L.U32 R3, R28, 0x1f, RZ ;  /* 0x0000001f1c037819 */ /* 0x002fc800000006ff */
[----:B------:R-:W1:Y:S02]  /*17360*/  SYNCS.PHASECHK.TRANS64.TRYWAIT P1, [R0+URZ+0x19c60], R3 ;  /* 0x019c6003000075a7 */ /* 0x000e64000802017f */
[----:B-1----:R-:W-:Y:S05]  /*17370*/  @!P1 BRA `(.L_x_8996) ;  /* 0x0000002000f49947 */ /* 0x002fea0003800000 */
.L_x_9075:
[----:B------:R-:W2:Y:S01]  /*17380*/  LDL R15, [R1+0x14] ;  /* 0x00001400010f7983 */ /* 0x000ea20000100800 */
[----:B------:R-:W-:Y:S01]  /*17390*/  IMAD R2, R24, 0x3000, RZ ;  /* 0x0000300018027824 */ /* 0x000fe200078e02ff */
[----:B------:R-:W-:Y:S05]  /*173a0*/  WARPSYNC.ALL ;  /* 0x0000000000007948 */ /* 0x000fea0003800000 */
[----:B-1----:R-:W-:Y:S02]  /*173b0*/  LOP3.LUT R3, R2, R26, RZ, 0xfc, !PT ;  /* 0x0000001a02037212 */ /* 0x002fe400078efcff */
[----:B------:R-:W-:-:S03]  /*173c0*/  LOP3.LUT R14, R26, 0x1800, RZ, 0xfc, !PT ;  /* 0x000018001a0e7812 */ /* 0x000fc600078efcff */
[----:B------:R-:W-:Y:S01]  /*173d0*/  IMAD.IADD R4, R22, 0x1, R3 ;  /* 0x0000000116047824 */ /* 0x000fe200078e0203 */
[----:B------:R-:W-:-:S05]  /*173e0*/  LOP3.LUT R3, R2, R29, RZ, 0xfc, !PT ;  /* 0x0000001d02037212 */ /* 0x000fca00078efcff */
[----:B0-----:R-:W0:Y:S01]  /*173f0*/  LDSM.16.MT88.4 R4, [R4+0x9000] ;  /* 0x009000000404783b */ /* 0x001e220000004200 */
        /* <DEDUP_REMOVED lines=21> */
[----:B------:R-:W-:-:S03]  /*17550*/  IMAD.IADD R3, R25, 0x1, R3 ;  /* 0x0000000119037824 */ /* 0x000fc600078e0203 */
[----:B------:R0:W1:Y:S02]  /*17560*/  LDSM.16.MT88.4 R4, [R12+0x9000] ;  /* 0x009000000c04783b */ /* 0x0000640000004200 */
[----:B0-----:R-:W-:Y:S02]  /*17570*/  IADD3 R12, R22, R14, R2 ;  /* 0x0000000e160c7210 */ /* 0x001fe40007ffe002 */
[----:B------:R-:W-:Y:S02]  /*17580*/  LOP3.LUT R14, R26, 0x2800, RZ, 0xfc, !PT ;  /* 0x000028001a0e7812 */ /* 0x000fe400078efcff */
[C-C-:B-1----:R-:W-:Y:S02]  /*17590*/  PRMT R8, R4.reuse, 0x6420, R5.reuse ;  /* 0x0000642004087816 */ /* 0x142fe40000000005 */
[----:B------:R-:W-:Y:S02]  /*175a0*/  PRMT R9, R4, 0x7531, R5 ;  /* 0x0000753104097816 */ /* 0x000fe40000000005 */
[----:B------:R-:W-:-:S02]  /*175b0*/  LOP3.LUT R5, R2, 0x800, R26, 0xfe, !PT ;  /* 0x0000080002057812 */ /* 0x000fc400078efe1a */
        /* <DEDUP_REMOVED lines=32> */
.L_x_8997:
[----:B-1----:R1:W-:Y:S01]  /*177c0*/  SYNCS.ARRIVE.TRANS64.A1T0 RZ, [R0+URZ+0x19c50], RZ ;  /* 0x019c50ff00ff79a7 */ /* 0x0023e2000810003f */
[----:B------:R-:W-:Y:S02]  /*177d0*/  @!P0 VIADD R2, R0, 0x19c80 ;  /* 0x00019c8000028836 */ /* 0x000fe40000000000 */
[----:B------:R-:W-:-:S03]  /*177e0*/  VIADD R24, R24, 0x1 ;  /* 0x0000000118187836 */ /* 0x000fc60000000000 */
[----:B------:R-:W-:Y:S01]  /*177f0*/  @!P0 PRMT R2, RZ, 0x654, R2 ;  /* 0x00000654ff028816 */ /* 0x000fe20000000002 */
[----:B------:R-:W-:Y:S06]  /*17800*/  BAR.SYNC.DEFER_BLOCKING 0x2, 0x80 ;  /* 0x0082000000007b1d */ /* 0x000fec0000010000 */
[----:B------:R1:W-:Y:S01]  /*17810*/  @!P0 SYNCS.ARRIVE.TRANS64.RED.A1T0 RZ, [R2+URZ], RZ ;  /* 0x000000ff02ff89a7 */ /* 0x0003e2000810043f */
[----:B------:R-:W-:-:S04]  /*17820*/  ISETP.NE.AND P0, PT, R24, 0x2, PT ;  /* 0x000000021800780c */ /* 0x000fc80003f05270 */
[----:B------:R-:W-:Y:S02]  /*17830*/  SEL R3, RZ, 0x1, P0 ;  /* 0x00000001ff037807 */ /* 0x000fe40000000000 */
[----:B------:R-:W-:Y:S02]  /*17840*/  SEL R24, R24, RZ, P0 ;  /* 0x000000ff18187207 */ /* 0x000fe40000000000 */
[----:B-1----:R-:W-:-:S07]  /*17850*/  LOP3.LUT R28, R28, R3, RZ, 0x3c, !PT ;  /* 0x000000031c1c7212 */ /* 0x002fce00078e3cff */
.L_x_8940:
[----:B------:R-:W3:Y:S02]  /*17860*/  LDL R0, [R1+0x8] ;  /* 0x0000080001007983 */ /* 0x000ee40000100800 */
[----:B---3--:R-:W-:-:S13]  /*17870*/  LOP3.LUT P0, RZ, R0, 0x2, RZ, 0xc0, !PT ;  /* 0x0000000200ff7812 */ /* 0x008fda000780c0ff */
[----:B------:R-:W-:Y:S05]  /*17880*/  @!P0 BRA `(.L_x_8998) ;  /* 0x0000000000248947 */ /* 0x000fea0003800000 */
[----:B------:R-:W-:Y:S05]  /*17890*/  WARPSYNC.ALL ;  /* 0x0000000000007948 */ /* 0x000fea0003800000 */
[----:B------:R-:W3:Y:S08]  /*178a0*/  S2UR UR5, SR_CgaCtaId ;  /* 0x00000000000579c3 */ /* 0x000ef00000008800 */
[----:B------:R-:W-:Y:S06]  /*178b0*/  BAR.SYNC.DEFER_BLOCKING 0x5, 0x200 ;  /* 0x0148000000007b1d */ /* 0x000fec0000010000 */
[----:B------:R-:W-:-:S02]  /*178c0*/  UMOV UR4, 0x400 ;  /* 0x0000040000047882 */ /* 0x000fc40000000000 */
[----:B---3--:R-:W-:-:S06]  /*178d0*/  ULEA UR4, UR5, UR4, 0x18 ;  /* 0x0000000405047291 */ /* 0x008fcc000f8ec03f */
[----:B------:R-:W-:-:S05]  /*178e0*/  IMAD.U32 R22, RZ, RZ, UR4 ;  /* 0x00000004ff167e24 */ /* 0x000fca000f8e00ff */
[----:B------:R3:W4:Y:S01]  /*178f0*/  LDS.128 R16, [R22+0x19cd0] ;  /* 0x019cd00016107984 */ /* 0x0007220000000c00 */
[----:B------:R-:W-:Y:S06]  /*17900*/  BAR.ARV 0x4, 0x200 ;  /* 0x0108000000007b1d */ /* 0x000fec0000002000 */
[----:B------:R-:W-:Y:S05]  /*17910*/  BRA `(.L_x_8999) ;  /* 0x0000000800407947 */ /* 0x000fea0003800000 */
.L_x_8998:
[----:B------:R-:W3:Y:S01]  /*17920*/  S2R R0, SR_TID.X ;  /* 0x0000000000007919 */ /* 0x000ee20000002100 */
[----:B------:R-:W-:Y:S01]  /*17930*/  UMOV UR4, 0xffffffff ;  /* 0xffffffff00047882 */ /* 0x000fe20000000000 */
[----:B---3--:R-:W-:-:S04]  /*17940*/  LOP3.LUT R6, R0, 0x1f, RZ, 0xc0, !PT ;  /* 0x0000001f00067812 */ /* 0x008fc800078ec0ff */
[----:B------:R-:W-:Y:S01]  /*17950*/  ISETP.NE.AND P0, PT, R6, 0x1f, PT ;  /* 0x0000001f0600780c */ /* 0x000fe20003f05270 */
[----:B------:R-:W-:-:S12]  /*17960*/  BRA.DIV UR4, `(.L_x_9000) ;  /* 0x0000001e048c7947 */ /* 0x000fd8000b800000 */
[----:B-1----:R-:W-:Y:S01]  /*17970*/  IMAD.IADD R5, R19, 0x1, R6 ;  /* 0x0000000113057824 */ /* 0x002fe200078e0206 */
[----:B------:R-:W-:-:S04]  /*17980*/  ULDC UR4, c[0x0][0xc3c] ;  /* 0x00030f0000047ab9 */ /* 0x000fc80000000800 */
[----:B------:R-:W-:-:S13]  /*17990*/  ISETP.GE.OR P1, PT, R5, UR4, !P0 ;  /* 0x0000000405007c0c */ /* 0x000fda000c726670 */
[----:B------:R-:W1:Y:S02]  /*179a0*/  @!P1 LDC.64 R2, c[0x0][0xc80] ;  /* 0x00032000ff029b82 */ /* 0x000e640000000a00 */
[----:B-1----:R-:W-:-:S06]  /*179b0*/  @!P1 IMAD.WIDE R2, R5, 0x4, R2 ;  /* 0x0000000405029825 */ /* 0x002fcc00078e0202 */
[----:B------:R1:W3:Y:S01]  /*179c0*/  @!P1 LDG.E R3, desc[UR42][R2.64] ;  /* 0x0000002a02039981 */ /* 0x0002e2000c1e1900 */
[C---:B------:R-:W-:Y:S02]  /*179d0*/  ISETP.GE.U32.AND P2, PT, R6.reuse, 0x2, PT ;  /* 0x000000020600780c */ /* 0x040fe40003f46070 */
[C---:B------:R-:W-:Y:S01]  /*179e0*/  ISETP.GE.U32.AND P3, PT, R6.reuse, 0x4, PT ;  /* 0x000000040600780c */ /* 0x040fe20003f66070 */
[----:B------:R-:W-:Y:S01]  /*179f0*/  SHFL.IDX PT, R0, R16, RZ, 0x1f ;  /* 0x00001fff10007589 */ /* 0x000fe200000e0000 */
[C---:B------:R-:W-:Y:S02]  /*17a00*/  ISETP.GE.U32.AND P4, PT, R6.reuse, 0x8, PT ;  /* 0x000000080600780c */ /* 0x040fe40003f86070 */
[C---:B------:R-:W-:Y:S01]  /*17a10*/  ISETP.GE.U32.AND P5, PT, R6.reuse, 0x10, PT ;  /* 0x000000100600780c */ /* 0x040fe20003fa6070 */
[----:B------:R-:W-:Y:S01]  /*17a20*/  SHFL.IDX PT, R4, R16, 0x1, 0x1f ;  /* 0x00201f0010047f89 */ /* 0x000fe200000e0000 */
[----:B-1----:R-:W-:Y:S02]  /*17a30*/  IMAD.MOV.U32 R2, RZ, RZ, RZ ;  /* 0x000000ffff027224 */ /* 0x002fe400078e00ff */
[----:B---3--:R-:W-:Y:S01]  /*17a40*/  @!P1 IMAD.MOV.U32 R2, RZ, RZ, R3 ;  /* 0x000000ffff029224 */ /* 0x008fe200078e0003 */
[----:B------:R-:W-:-:S04]  /*17a50*/  ISETP.NE.AND P1, PT, R6, RZ, PT ;  /* 0x000000ff0600720c */ /* 0x000fc80003f25270 */
        /* <DEDUP_REMOVED lines=15> */
[----:B------:R1:W3:Y:S02]  /*17b50*/  SHFL.IDX PT, R14, R3, 0x1f, 0x1f ;  /* 0x03e01f00030e7f89 */ /* 0x0002e400000e0000 */
.L_x_9085:
[----:B------:R-:W-:Y:S02]  /*17b60*/  ULDC UR4, c[0x0][0xc38] ;  /* 0x00030e0000047ab9 */ /* 0x000fe40000000800 */
[----:B------:R-:W-:-:S04]  /*17b70*/  IMAD.U32 R16, RZ, RZ, UR4 ;  /* 0x00000004ff107e24 */ /* 0x000fc8000f8e00ff */
[----:B---3--:R-:W-:-:S04]  /*17b80*/  IMAD R6, R14, R16, RZ ;  /* 0x000000100e067224 */ /* 0x008fc800078e02ff */
[----:B------:R-:W-:-:S05]  /*17b90*/  IMAD.IADD R4, R4, 0x1, R6 ;  /* 0x0000000104047824 */ /* 0x000fca00078e0206 */
[----:B------:R-:W-:-:S13]  /*17ba0*/  ISETP.GT.AND P6, PT, R4, R0, PT ;  /* 0x000000000400720c */ /* 0x000fda0003fc4270 */
[----:B------:R-:W-:Y:S05]  /*17bb0*/  @P6 BRA `(.L_x_9001) ;  /* 0x00000000009c6947 */ /* 0x000fea0003800000 */
.L_x_9006:
[----:B------:R-:W3:Y:S01]  /*17bc0*/  LDC R6, c[0x0][0xc3c] ;  /* 0x00030f00ff067b82 */ /* 0x000ee20000000800 */
[----:B------:R-:W-:-:S05]  /*17bd0*/  VIADD R19, R19, 0x1f ;  /* 0x0000001f13137836 */ /* 0x000fca0000000000 */
[----:B---3--:R-:W-:-:S13]  /*17be0*/  ISETP.GE.AND P6, PT, R19, R6, PT ;  /* 0x000000061300720c */ /* 0x008fda0003fc6270 */
[----:B------:R-:W-:Y:S05]  /*17bf0*/  @P6 BRA `(.L_x_9002) ;  /* 0x0000000400446947 */ /* 0x000fea0003800000 */
[----:B------:R-:W3:Y:S01]  /*17c00*/  S2R R2, SR_TID.X ;  /* 0x0000000000027919 */ /* 0x000ee20000002100 */
[----:B------:R-:W-:Y:S01]  /*17c10*/  BSSY B0, `(.L_x_9003) ;  /* 0x0000009000007945 */ /* 0x000fe20003800000 */
[----:B---3--:R-:W-:-:S05]  /*17c20*/  LOP3.LUT R2, R2, 0x1f, RZ, 0xc0, !PT ;  /* 0x0000001f02027812 */ /* 0x008fca00078ec0ff */
[----:B------:R-:W-:Y:S02]  /*17c30*/  IMAD.IADD R5, R19, 0x1, R2 ;  /* 0x0000000113057824 */ /* 0x000fe400078e0202 */
[----:B------:R-:W-:-:S03]  /*17c40*/  IMAD.MOV.U32 R2, RZ, RZ, RZ ;  /* 0x000000ffff027224 */ /* 0x000fc600078e00ff */
[----:B------:R-:W-:-:S13]  /*17c50*/  ISETP.GE.OR P6, PT, R5, R6, !P0 ;  /* 0x000000060500720c */ /* 0x000fda00047c6670 */
[----:B------:R-:W-:Y:S05]  /*17c60*/  @P6 BRA `(.L_x_9004) ;  /* 0x00000000000c6947 */ /* 0x000fea0003800000 */
[----:B-1----:R-:W1:Y:S02]  /*17c70*/  LDC.64 R2, c[0x0][0xc80] ;  /* 0x00032000ff027b82 */ /* 0x002e640000000a00 */
[----:B-1----:R-:W-:-:S06]  /*17c80*/  IMAD.WIDE R2, R5, 0x4, R2 ;  /* 0x0000000405027825 */ /* 0x002fcc00078e0202 */
[----:B------:R3:W5:Y:S02]  /*17c90*/  LDG.E R2, desc[UR42][R2.64] ;  /* 0x0000002a02027981 */ /* 0x000764000c1e1900 */
.L_x_9004:
[----:B------:R-:W-:Y:S05]  /*17ca0*/  BSYNC B0 ;  /* 0x0000000000007941 */ /* 0x000fea0003800000 */
.L_x_9003:
[----:B------:R-:W-:-:S03]  /*17cb0*/  UMOV UR4, 0xffffffff ;  /* 0xffffffff00047882 */ /* 0x000fc60000000000 */
[----:B------:R-:W-:Y:S05]  /*17cc0*/  BRA.DIV UR4, `(.L_x_9005) ;  /* 0x0000001e04d87947 */ /* 0x000fea000b800000 */
[----:B-----5:R-:W1:Y:S02]  /*17cd0*/  SHFL.UP PT, R14, R2, 0x1, RZ ;  /* 0x04200000020e7989 */ /* 0x020e6400000e00ff */
[----:B-1-3--:R-:W-:-:S05]  /*17ce0*/  SEL R3, R14, RZ, P1 ;  /* 0x000000ff0e037207 */ /* 0x00afca0000800000 */
        /* <DEDUP_REMOVED lines=14> */
.L_x_9093:
[----:B------:R-:W-:Y:S02]  /*17dd0*/  ULDC UR4, c[0x0][0xc38] ;  /* 0x00030e0000047ab9 */ /* 0x000fe40000000800 */
[----:B------:R-:W-:-:S04]  /*17de0*/  IMAD.U32 R16, RZ, RZ, UR4 ;  /* 0x00000004ff107e24 */ /* 0x000fc8000f8e00ff */
[----:B---3--:R-:W-:-:S04]  /*17df0*/  IMAD R6, R14, R16, RZ ;  /* 0x000000100e067224 */ /* 0x008fc800078e02ff */
[----:B------:R-:W-:-:S05]  /*17e00*/  IMAD.IADD R4, R6, 0x1, R4 ;  /* 0x0000000106047824 */ /* 0x000fca00078e0204 */
[----:B------:R-:W-:-:S13]  /*17e10*/  ISETP.GT.AND P6, PT, R4, R0, PT ;  /* 0x000000000400720c */ /* 0x000fda0003fc4270 */
[----:B------:R-:W-:Y:S05]  /*17e20*/  @!P6 BRA `(.L_x_9006) ;  /* 0xfffffffc0064e947 */ /* 0x000fea000383ffff */
.L_x_9001:
[----:B------:R-:W-:Y:S01]  /*17e30*/  IMAD.IADD R6, R4, 0x1, -R6 ;  /* 0x0000000104067824 */ /* 0x000fe200078e0a06 */
[----:B------:R-:W-:-:S03]  /*17e40*/  UMOV UR4, 0xffffffff ;  /* 0xffffffff00047882 */ /* 0x000fc60000000000 */
[----:B------:R-:W-:-:S05]  /*17e50*/  IMAD R5, R3, R16, R6 ;  /* 0x0000001003057224 */ /* 0x000fca00078e0206 */
[----:B------:R-:W-:Y:S01]  /*17e60*/  ISETP.GT.AND P6, PT, R5, R0, PT ;  /* 0x000000000500720c */ /* 0x000fe20003fc4270 */
[----:B------:R-:W-:-:S12]  /*17e70*/  BRA.DIV UR4, `(.L_x_9007) ;  /* 0x00000022042c7947 */ /* 0x000fd8000b800000 */
[----:B------:R-:W-:-:S04]  /*17e80*/  VOTE.ANY R5, PT, !P6 ;  /* 0x0000000000057806 */ /* 0x000fc800070e0100 */
[----:B------:R-:W3:Y:S02]  /*17e90*/  POPC R4, R5 ;  /* 0x0000000500047309 */ /* 0x000ee40000000000 */
[----:B---3--:R3:W4:Y:S02]  /*17ea0*/  SHFL.IDX PT, R17, R2, R4, 0x1f ;  /* 0x00001f0402117589 */ /* 0x00872400000e0000 */
.L_x_9097:
[----:B------:R-:W-:Y:S01]  /*17eb0*/  ISETP.NE.AND P0, PT, R5, RZ, PT ;  /* 0x000000ff0500720c */ /* 0x000fe20003f05270 */
[----:B------:R-:W-:-:S12]  /*17ec0*/  IMAD.MOV.U32 R14, RZ, RZ, RZ ;  /* 0x000000ffff0e7224 */ /* 0x000fd800078e00ff */
[----:B------:R-:W-:Y:S05]  /*17ed0*/  @!P0 BRA `(.L_x_9008) ;  /* 0x0000000000108947 */ /* 0x000fea0003800000 */
[----:B------:R-:W-:Y:S01]  /*17ee0*/  UMOV UR4, 0xffffffff ;  /* 0xffffffff00047882 */ /* 0x000fe20000000000 */
[----:B------:R-:W-:Y:S02]  /*17ef0*/  VIADD R12, R4, 0xffffffff ;  /* 0xffffffff040c7836 */ /* 0x000fe40000000000 */
[----:B------:R-:W-:Y:S05]  /*17f00*/  BRA.DIV UR4, `(.L_x_9009) ;  /* 0x0000002204507947 */ /* 0x000fea000b800000 */
[----:B------:R0:W0:Y:S02]  /*17f10*/  SHFL.IDX PT, R14, R3, R12, 0x1f ;  /* 0x00001f0c030e7589 */ /* 0x00002400000e0000 */
.L_x_9008:
[----:B----4-:R-:W-:Y:S01]  /*17f20*/  IABS R5, R17 ;  /* 0x0000001100057213 */ /* 0x010fe20000000000 */
[----:B0-----:R-:W-:Y:S02]  /*17f30*/  IMAD R16, R14, R16, R6 ;  /* 0x000000100e107224 */ /* 0x001fe400078e0206 */
[----:B------:R-:W-:Y:S01]  /*17f40*/  IMAD.IADD R19, R4, 0x1, R19 ;  /* 0x0000000104137824 */ /* 0x000fe200078e0213 */
[----:B--2---:R-:W0:Y:S01]  /*17f50*/  I2F.RP R7, R5 ;  /* 0x0000000500077306 */ /* 0x004e220000209400 */
[----:B------:R-:W-:-:S07]  /*17f60*/  IMAD.IADD R0, R0, 0x1, -R16 ;  /* 0x0000000100007824 */ /* 0x000fce00078e0a10 */
[----:B0-----:R-:W0:Y:S02]  /*17f70*/  MUFU.RCP R7, R7 ;  /* 0x0000000700077308 */ /* 0x001e240000001000 */
[----:B0-----:R-:W-:-:S06]  /*17f80*/  VIADD R8, R7, 0xffffffe ;  /* 0x0ffffffe07087836 */ /* 0x001fcc0000000000 */
[----:B-1----:R-:W3:Y:S02]  /*17f90*/  F2I.FTZ.U32.TRUNC.NTZ R3, R8 ;  /* 0x0000000800037305 */ /* 0x002ee4000021f000 */
[----:B---3--:R-:W-:-:S04]  /*17fa0*/  IMAD.MOV R2, RZ, RZ, -R3 ;  /* 0x000000ffff027224 */ /* 0x008fc800078e0a03 */
[----:B------:R-:W-:Y:S02]  /*17fb0*/  IMAD R6, R2, R5, RZ ;  /* 0x0000000502067224 */ /* 0x000fe400078e02ff */
[----:B------:R-:W-:-:S04]  /*17fc0*/  IMAD.MOV.U32 R2, RZ, RZ, RZ ;  /* 0x000000ffff027224 */ /* 0x000fc800078e00ff */
[----:B------:R-:W-:Y:S01]  /*17fd0*/  IMAD.HI.U32 R2, R3, R6, R2 ;  /* 0x0000000603027227 */ /* 0x000fe200078e0002 */
[----:B------:R-:W-:Y:S02]  /*17fe0*/  IABS R6, R17 ;  /* 0x0000001100067213 */ /* 0x000fe40000000000 */
[----:B------:R-:W-:-:S03]  /*17ff0*/  IABS R3, R0 ;  /* 0x0000000000037213 */ /* 0x000fc60000000000 */
[----:B------:R-:W-:Y:S02]  /*18000*/  IMAD.MOV R6, RZ, RZ, -R6 ;  /* 0x000000ffff067224 */ /* 0x000fe400078e0a06 */
        /* <DEDUP_REMOVED lines=12> */
[--C-:B------:R-:W-:Y:S02]  /*180d0*/  IMAD.MOV R3, RZ, RZ, -R2.reuse ;  /* 0x000000ffff037224 */ /* 0x100fe400078e0a02 */
[----:B------:R-:W-:Y:S02]  /*180e0*/  IMAD.MOV.U32 R18, RZ, RZ, R2 ;  /* 0x000000ffff127224 */ /* 0x000fe400078e0002 */
[----:B------:R-:W-:Y:S01]  /*180f0*/  IMAD R17, R17, R3, R0 ;  /* 0x0000000311117224 */ /* 0x000fe200078e0200 */
[----:B------:R-:W-:Y:S06]  /*18100*/  BRA `(.L_x_9010) ;  /* 0x00000000001c7947 */ /* 0x000fec0003800000 */
.L_x_9002:
[----:B------:R-:W-:Y:S01]  /*18110*/  UMOV UR4, URZ ;  /* 0x0000003f00047c82 */ /* 0x000fe20008000000 */
[----:B------:R-:W-:Y:S01]  /*18120*/  UMOV UR5, URZ ;  /* 0x0000003f00057c82 */ /* 0x000fe20008000000 */
[----:B------:R-:W-:Y:S01]  /*18130*/  ULDC UR6, c[0x0][0xc3c] ;  /* 0x00030f0000067ab9 */ /* 0x000fe20000000800 */
[----:B------:R-:W-:Y:S02]  /*18140*/  IMAD.MOV.U32 R16, RZ, RZ, R0 ;  /* 0x000000ffff107224 */ /* 0x000fe400078e0000 */
[----:B------:R-:W-:Y:S02]  /*18150*/  IMAD.U32 R17, RZ, RZ, UR4 ;  /* 0x00000004ff117e24 */ /* 0x000fe4000f8e00ff */
[----:B------:R-:W-:Y:S02]  /*18160*/  IMAD.U32 R18, RZ, RZ, UR5 ;  /* 0x00000005ff127e24 */ /* 0x000fe4000f8e00ff */
[----:B------:R-:W-:-:S07]  /*18170*/  IMAD.U32 R19, RZ, RZ, UR6 ;  /* 0x00000006ff137e24 */ /* 0x000fce000f8e00ff */
.L_x_9010:
[----:B------:R-:W3:Y:S01]  /*18180*/  S2R R0, SR_TID.X ;  /* 0x0000000000007919 */ /* 0x000ee20000002100 */
[----:B------:R-:W-:Y:S05]  /*18190*/  WARPSYNC.ALL ;  /* 0x0000000000007948 */ /* 0x000fea0003800000 */
[----:B------:R-:W-:Y:S01]  /*181a0*/  BAR.SYNC.DEFER_BLOCKING 0x4, 0x200 ;  /* 0x0108000000007b1d */ /* 0x000fe20000010000 */
[----:B---3--:R-:W-:-:S04]  /*181b0*/  LOP3.LUT R0, R0, 0x1f, RZ, 0xc0, !PT ;  /* 0x0000001f00007812 */ /* 0x008fc800078ec0ff */
[----:B------:R-:W-:-:S13]  /*181c0*/  ISETP.NE.AND P0, PT, R0, RZ, PT ;  /* 0x000000ff0000720c */ /* 0x000fda0003f05270 */
[----:B-1----:R-:W1:Y:S01]  /*181d0*/  @!P0 S2R R3, SR_CgaCtaId ;  /* 0x0000000000038919 */ /* 0x002e620000008800 */
[----:B------:R-:W-:-:S04]  /*181e0*/  @!P0 MOV R0, 0x400 ;  /* 0x0000040000008802 */ /* 0x000fc80000000f00 */
[----:B-1----:R-:W-:-:S05]  /*181f0*/  @!P0 LEA R22, R3, R0, 0x18 ;  /* 0x0000000003168211 */ /* 0x002fca00078ec0ff */
[----:B------:R1:W-:Y:S01]  /*18200*/  @!P0 STS.128 [R22+0x19cd0], R16 ;  /* 0x019cd01016008388 */ /* 0x0003e20000000c00 */
[----:B------:R-:W-:Y:S06]  /*18210*/  BAR.ARV 0x5, 0x200 ;  /* 0x0148000000007b1d */ /* 0x000fec0000002000 */
.L_x_8999:
[----:B------:R-:W-:Y:S02]  /*18220*/  ULDC UR4, c[0x0][0xc3c] ;  /* 0x00030f0000047ab9 */ /* 0x000fe40000000800 */
[----:B----4-:R-:W-:-:S13]  /*18230*/  ISETP.GE.AND P0, PT, R19, UR4, PT ;  /* 0x0000000413007c0c */ /* 0x010fda000bf06270 */
[----:B------:R-:W-:Y:S05]  /*18240*/  @!P0 BRA `(.L_x_9011) ;  /* 0xffffffa400fc8947 */ /* 0x000fea000383ffff */
[----:B------:R-:W-:Y:S05]  /*18250*/  BSYNC B7 ;  /* 0x0000000000077941 */ /* 0x000fea0003800000 */
.L_x_8895:
[----:B------:R-:W4:Y:S01]  /*18260*/  LDL.LU R0, [R1+0x48] ;  /* 0x0000480001007983 */ /* 0x000f220000300800 */
[----:B------:R-:W-:Y:S01]  /*18270*/  BSSY B0, `(.L_x_9012) ;  /* 0x000000b000007945 */ /* 0x000fe20003800000 */
[----:B-1----:R-:W1:Y:S01]  /*18280*/  S2R R5, SR_CgaCtaId ;  /* 0x0000000000057919 */ /* 0x002e620000008800 */
[----:B----4-:R-:W-:-:S05]  /*18290*/  VIADD R0, R0, 0x1 ;  /* 0x0000000100007836 */ /* 0x010fca0000000000 */
[----:B--2---:R-:W-:-:S04]  /*182a0*/  LEA.HI R2, R0, R0, RZ, 0x1 ;  /* 0x0000000000027211 */ /* 0x004fc800078f08ff */
[----:B0-----:R-:W-:Y:S02]  /*182b0*/  LOP3.LUT R3, R2, 0xfffffffe, RZ, 0xc0, !PT ;  /* 0xfffffffe02037812 */ /* 0x001fe400078ec0ff */
[----:B------:R-:W-:-:S03]  /*182c0*/  MOV R2, 0x400 ;  /* 0x0000040000027802 */ /* 0x000fc60000000f00 */
[----:B------:R-:W-:Y:S01]  /*182d0*/  IMAD.IADD R0, R0, 0x1, -R3 ;  /* 0x0000000100007824 */ /* 0x000fe200078e0a03 */
[----:B-1----:R-:W-:-:S04]  /*182e0*/  LEA R9, R5, R2, 0x18 ;  /* 0x0000000205097211 */ /* 0x002fc800078ec0ff */
[----:B------:R-:W-:-:S04]  /*182f0*/  SHF.L.U32 R0, R0, 0x1f, RZ ;  /* 0x0000001f00007819 */ /* 0x000fc800000006ff */
[----:B------:R-:W0:Y:S02]  /*18300*/  SYNCS.PHASECHK.TRANS64.TRYWAIT P0, [R9+URZ+0x19c20], R0 ;  /* 0x019c2000090075a7 */ /* 0x000e24000800017f */
[----:B0-----:R-:W-:Y:S05]  /*18310*/  @!P0 BRA `(.L_x_9013) ;  /* 0x0000001c00708947 */ /* 0x001fea0003800000 */
.L_x_9100:
[----:B------:R-:W-:Y:S05]  /*18320*/  BSYNC B0 ;  /* 0x0000000000007941 */ /* 0x000fea0003800000 */
.L_x_9012:
[----:B------:R-:W-:-:S03]  /*18330*/  UMOV UR4, 0xffffffff ;  /* 0xffffffff00047882 */ /* 0x000fc60000000000 */
[----:B------:R-:W-:Y:S05]  /*18340*/  BRA.DIV UR4, `(.L_x_9014) ;  /* 0x0000001e04787947 */ /* 0x000fea000b800000 */
[----:B0-----:R-:W0:Y:S02]  /*18350*/  S2R R0, SR_TID.X ;  /* 0x0000000000007919 */ /* 0x001e240000002100 */
[----:B0-----:R-:W-:-:S04]  /*18360*/  SHF.R.U32.HI R0, RZ, 0x5, R0 ;  /* 0x00000005ff007819 */ /* 0x001fc80000011600 */
[----:B------:R-:W-:-:S05]  /*18370*/  LOP3.LUT R0, R0, 0x3, RZ, 0xc0, !PT ;  /* 0x0000000300007812 */ /* 0x000fca00078ec0ff */
[----:B------:R0:W1:Y:S02]  /*18380*/  SHFL.IDX PT, R14, R0, RZ, 0x1f ;  /* 0x00001fff000e7589 */ /* 0x00006400000e0000 */
.L_x_9103:
[----:B-1----:R-:W-:-:S13]  /*18390*/  ISETP.NE.AND P0, PT, R14, RZ, PT ;  /* 0x000000ff0e00720c */ /* 0x002fda0003f05270 */
[----:B------:R-:W-:Y:S05]  /*183a0*/  @P0 BRA `(.L_x_8770) ;  /* 0x0000000000a40947 */ /* 0x000fea0003800000 */
[----:B------:R-:W-:-:S03]  /*183b0*/  UMOV UR4, 0xffffffff ;  /* 0xffffffff00047882 */ /* 0x000fc60000000000 */
[----:B------:R-:W-:Y:S05]  /*183c0*/  BRA.DIV UR4, `(.L_x_9015) ;  /* 0x0000001e048c7947 */ /* 0x000fea000b800000 */
[----:B------:R-:W-:-:S13]  /*183d0*/  ELECT P6, URZ, PT ;  /* 0x00000000003f782f */ /* 0x000fda00038c0000 */
.L_x_9106:
[----:B------:R-:W-:Y:S05]  /*183e0*/  @!P6 BRA `(.L_x_8770) ;  /* 0x000000000094e947 */ /* 0x000fea0003800000 */
[----:B------:R-:W-:-:S06]  /*183f0*/  ULOP3.LUT UR4, UR37, 0x2, URZ, 0xfc, !UPT ;  /* 0x0000000225047892 */ /* 0x000fcc000f8efc3f */
[----:B0-----:R-:W-:-:S05]  /*18400*/  IMAD.U32 R0, RZ, RZ, UR4 ;  /* 0x00000004ff007e24 */ /* 0x001fca000f8e00ff */
[----:B------:R-:W-:-:S13]  /*18410*/  ISETP.NE.AND P0, PT, R0, 0x3, PT ;  /* 0x000000030000780c */ /* 0x000fda0003f05270 */
[----:B------:R-:W-:Y:S05]  /*18420*/  @!P0 BRA `(.L_x_9016) ;  /* 0x0000000000048947 */ /* 0x000fea0003800000 */
[----:B------:R-:W-:Y:S01]  /*18430*/  BPT.TRAP 0x1 ;  /* 0x000000040000795c */ /* 0x000fe20000300000 */
.L_x_9016:
        /* <DEDUP_REMOVED lines=12> */
.L_x_9107:
[----:B------:R-:W1:Y:S02]  /*18500*/  SYNCS.PHASECHK.TRANS64.TRYWAIT P1, [R3+URZ], R0 ;  /* 0x00000000030075a7 */ /* 0x000e64000802017f */
[----:B-1----:R-:W-:Y:S05]  /*18510*/  @!P1 BRA `(.L_x_9018) ;  /* 0x0000001c006c9947 */ /* 0x002fea0003800000 */
.L_x_9108:
[----:B------:R-:W-:Y:S05]  /*18520*/  @!P0 BRA `(.L_x_9019) ;  /* 0x0000000000048947 */ /* 0x000fea0003800000 */
[----:B------:R-:W-:Y:S01]  /*18530*/  BPT.TRAP 0x1 ;  /* 0x000000040000795c */ /* 0x000fe20000300000 */
.L_x_9019:
[----:B-1----:R-:W-:-:S04]  /*18540*/  IMAD R3, R24, 0x8, R9 ;  /* 0x0000000818037824 */ /* 0x002fc800078e0209 */
[----:B------:R-:W1:Y:S02]  /*18550*/  SYNCS.PHASECHK.TRANS64.TRYWAIT P1, [R3+URZ+0x19c60], R2 ;  /* 0x019c6002030075a7 */ /* 0x000e64000802017f */
[----:B-1----:R-:W-:Y:S05]  /*18560*/  @!P1 BRA `(.L_x_9020) ;  /* 0x0000001c006c9947 */ /* 0x002fea0003800000 */
.L_x_9109:
[----:B------:R-:W-:Y:S05]  /*18570*/  @!P0 BRA `(.L_x_9021) ;  /* 0x0000000000048947 */ /* 0x000fea0003800000 */
[----:B------:R-:W-:Y:S01]  /*18580*/  BPT.TRAP 0x1 ;  /* 0x000000040000795c */ /* 0x000fe20000300000 */
.L_x_9021:
[----:B------:R-:W-:-:S04]  /*18590*/  IMAD R5, R4, 0x8, R9 ;  /* 0x0000000804057824 */ /* 0x000fc800078e0209 */
[----:B------:R-:W2:Y:S02]  /*185a0*/  SYNCS.PHASECHK.TRANS64.TRYWAIT P1, [R5+URZ+0x19c60], R0 ;  /* 0x019c6000050075a7 */ /* 0x000ea4000802017f */
[----:B--2---:R-:W-:Y:S05]  /*185b0*/  @!P1 BRA `(.L_x_9022) ;  /* 0x0000001c006c9947 */ /* 0x004fea0003800000 */
.L_x_9110:
[----:B------:R-:W-:Y:S05]  /*185c0*/  @!P0 BRA `(.L_x_9023) ;  /* 0x0000000000048947 */ /* 0x000fea0003800000 */
[----:B------:R-:W-:Y:S01]  /*185d0*/  BPT.TRAP 0x1 ;  /* 0x000000040000795c */ /* 0x000fe20000300000 */
.L_x_9023:
[----:B------:R-:W4:Y:S02]  /*185e0*/  SYNCS.PHASECHK.TRANS64.TRYWAIT P0, [R3+URZ+0x19c80], R2 ;  /* 0x019c8002030075a7 */ /* 0x000f24000800017f */
[----:B----4-:R-:W-:Y:S05]  /*185f0*/  @!P0 BRA `(.L_x_9024) ;  /* 0x0000001c00708947 */ /* 0x010fea0003800000 */
.L_x_9025:
[----:B------:R0:W0:Y:S02]  /*18600*/  SYNCS.PHASECHK.TRANS64.TRYWAIT P0, [R5+URZ+0x19c80], R0 ;  /* 0x019c8000050075a7 */ /* 0x000024000800017f */
[----:B0-----:R-:W-:Y:S05]  /*18610*/  @!P0 NANOSLEEP.SYNCS 0x989680 ;  /* 0x009896800000895d */ /* 0x001fea0003900000 */
[----:B------:R-:W0:Y:S02]  /*18620*/  @!P0 SYNCS.PHASECHK.TRANS64 P0, [R5+URZ+0x19c80], R0 ;  /* 0x019c8000050085a7 */ /* 0x000e24000800007f */
[----:B0-----:R-:W-:Y:S05]  /*18630*/  @!P0 BRA `(.L_x_9025) ;  /* 0xfffffffc00f08947 */ /* 0x001fea000383ffff */
.L_x_8770:
[----:B------:R-:W-:Y:S05]  /*18640*/  BSYNC B8 ;  /* 0x0000000000087941 */ /* 0x000fea0003800000 */
.L_x_8767:
[----:B------:R-:W-:Y:S05]  /*18650*/  EXIT ;  /* 0x000000000000794d */ /* 0x000fea0003800000 */
.L_x_8786:
[----:B0-----:R0:W1:Y:S02]  /*18660*/  SYNCS.PHASECHK.TRANS64.TRYWAIT P5, [R83+URZ+0x19c90], R86 ;  /* 0x019c9056530075a7 */ /* 0x00106400080a017f */
[----:B-1----:R-:W-:Y:S05]  /*18670*/  @!P5 NANOSLEEP.SYNCS 0x989680 ;  /* 0x009896800000d95d */ /* 0x002fea0003900000 */
[----:B------:R-:W1:Y:S02]  /*18680*/  @!P5 SYNCS.PHASECHK.TRANS64 P5, [R83+URZ+0x19c90], R86 ;  /* 0x019c90565300d5a7 */ /* 0x000e6400080a007f */
[----:B-1----:R-:W-:Y:S05]  /*18690*/  @!P5 BRA `(.L_x_8786) ;  /* 0xfffffffc00f0d947 */ /* 0x002fea000383ffff */
[----:B------:R-:W-:Y:S05]  /*186a0*/  BRA `(.L_x_9026) ;  /* 0xfffffea000507947 */ /* 0x000fea000383ffff */
.L_x_8802:
[----:B-1----:R1:W2:Y:S02]  /*186b0*/  SYNCS.PHASECHK.TRANS64.TRYWAIT P5, [R83+URZ+0x19c90], R86 ;  /* 0x019c9056530075a7 */ /* 0x0022a400080a017f */
[----:B--2---:R-:W-:Y:S05]  /*186c0*/  @!P5 NANOSLEEP.SYNCS 0x989680 ;  /* 0x009896800000d95d */ /* 0x004fea0003900000 */
[----:B------:R-:W2:Y:S02]  /*186d0*/  @!P5 SYNCS.PHASECHK.TRANS64 P5, [R83+URZ+0x19c90], R86 ;  /* 0x019c90565300d5a7 */ /* 0x000ea400080a007f */
[----:B--2---:R-:W-:Y:S05]  /*186e0*/  @!P5 BRA `(.L_x_8802) ;  /* 0xfffffffc00f0d947 */ /* 0x004fea000383ffff */
[----:B------:R-:W-:Y:S05]  /*186f0*/  BRA `(.L_x_9027) ;  /* 0xfffffeb8006c7947 */ /* 0x000fea000383ffff */
.L_x_8811:
[----:B0-----:R0:W1:Y:S02]  /*18700*/  SYNCS.PHASECHK.TRANS64.TRYWAIT P5, [R83+URZ+0x19c90], R86 ;  /* 0x019c9056530075a7 */ /* 0x00106400080a017f */
[----:B-1----:R-:W-:Y:S05]  /*18710*/  @!P5 NANOSLEEP.SYNCS 0x989680 ;  /* 0x009896800000d95d */ /* 0x002fea0003900000 */
[----:B------:R-:W1:Y:S02]  /*18720*/  @!P5 SYNCS.PHASECHK.TRANS64 P5, [R83+URZ+0x19c90], R86 ;  /* 0x019c90565300d5a7 */ /* 0x000e6400080a007f */
[----:B-1----:R-:W-:Y:S05]  /*18730*/  @!P5 BRA `(.L_x_8811) ;  /* 0xfffffffc00f0d947 */ /* 0x002fea000383ffff */
[----:B------:R-:W-:Y:S05]  /*18740*/  BRA `(.L_x_9028) ;  /* 0xfffffed800a87947 */ /* 0x000fea000383ffff */
.L_x_8815:
[----:B--2---:R2:W3:Y:S02]  /*18750*/  SYNCS.PHASECHK.TRANS64.TRYWAIT P5, [R83+URZ+0x19cb0], R86 ;  /* 0x019cb056530075a7 */ /* 0x0044e400080a017f */
[----:B---3--:R-:W-:Y:S05]  /*18760*/  @!P5 NANOSLEEP.SYNCS 0x989680 ;  /* 0x009896800000d95d */ /* 0x008fea0003900000 */
[----:B------:R-:W3:Y:S02]  /*18770*/  @!P5 SYNCS.PHASECHK.TRANS64 P5, [R83+URZ+0x19cb0], R86 ;  /* 0x019cb0565300d5a7 */ /* 0x000ee400080a007f */
[----:B---3--:R-:W-:Y:S05]  /*18780*/  @!P5 BRA `(.L_x_8815) ;  /* 0xfffffffc00f0d947 */ /* 0x008fea000383ffff */
[----:B------:R-:W-:Y:S05]  /*18790*/  BRA `(.L_x_9029) ;  /* 0xfffffedc00187947 */ /* 0x000fea000383ffff */
.L_x_8833:
        /* <DEDUP_REMOVED lines=8> */
.L_x_9031:
[----:B------:R-:W-:Y:S05]  /*18820*/  BSYNC B1 ;  /* 0x0000000000017941 */ /* 0x000fea0003800000 */
.L_x_9030:
        /* <DEDUP_REMOVED lines=8> */
.L_x_9032:
[----:B------:R-:W-:Y:S02]  /*188b0*/  IMAD.MOV.U32 R13, RZ, RZ, R30 ;  /* 0x000000ffff0d7224 */ /* 0x000fe400078e001e */
[----:B------:R-:W-:-:S07]  /*188c0*/  IMAD.MOV.U32 R28, RZ, RZ, R14 ;  /* 0x000000ffff1c7224 */ /* 0x000fce00078e000e */
[----:B------:R-:W-:Y:S05]  /*188d0*/  WARPSYNC.COLLECTIVE R15, `(.L_x_9033) ;  /* 0x000000000f087348 */ /* 0x000fea0003c00000 */
[----:B------:R0:W1:Y:S02]  /*188e0*/  SHFL.IDX P6, R14, R13, R12, R11 ;  /* 0x0000000c0d0e7389 */ /* 0x00006400000c000b */
[----:B01----:R-:W-:Y:S01]  /*188f0*/  ENDCOLLECTIVE ;  /* 0x000000000000791b */ /* 0x003fe20003800000 */
.L_x_9033:
[----:B------:R-:W-:Y:S02]  /*18900*/  IMAD.MOV.U32 R13, RZ, RZ, R26 ;  /* 0x000000ffff0d7224 */ /* 0x000fe400078e001a */
[----:B------:R-:W-:-:S07]  /*18910*/  IMAD.MOV.U32 R3, RZ, RZ, R14 ;  /* 0x000000ffff037224 */ /* 0x000fce00078e000e */
[----:B------:R-:W-:Y:S05]  /*18920*/  WARPSYNC.COLLECTIVE R15, `(.L_x_9034) ;  /* 0x000000000f087348 */ /* 0x000fea0003c00000 */
[----:B------:R0:W1:Y:S02]  /*18930*/  SHFL.IDX P6, R14, R13, R12, R11 ;  /* 0x0000000c0d0e7389 */ /* 0x00006400000c000b */
[----:B01----:R-:W-:Y:S01]  /*18940*/  ENDCOLLECTIVE ;  /* 0x000000000000791b */ /* 0x003fe20003800000 */
.L_x_9034:
[----:B------:R-:W-:Y:S05]  /*18950*/  BRA `(.L_x_9035) ;  /* 0xfffffee8000c7947 */ /* 0x000fea000383ffff */
.L_x_8837:
[----:B0-----:R0:W3:Y:S02]  /*18960*/  SYNCS.PHASECHK.TRANS64.TRYWAIT P0, [R16+URZ+0x19c00], R21 ;  /* 0x019c0015100075a7 */ /* 0x0010e4000800017f */
[----:B---3--:R-:W-:Y:S05]  /*18970*/  @!P0 NANOSLEEP.SYNCS 0x989680 ;  /* 0x009896800000895d */ /* 0x008fea0003900000 */
[----:B------:R-:W3:Y:S02]  /*18980*/  @!P0 SYNCS.PHASECHK.TRANS64 P0, [R16+URZ+0x19c00], R21 ;  /* 0x019c0015100085a7 */ /* 0x000ee4000800007f */
[----:B---3--:R-:W-:Y:S05]  /*18990*/  @!P0 BRA `(.L_x_8837) ;  /* 0xfffffffc00f08947 */ /* 0x008fea000383ffff */
[----:B------:R-:W-:Y:S05]  /*189a0*/  BRA `(.L_x_9036) ;  /* 0xfffffee800d47947 */ /* 0x000fea000383ffff */
.L_x_8843:
        /* <DEDUP_REMOVED lines=8> */
.L_x_9038:
[----:B------:R-:W-:Y:S05]  /*18a30*/  BSYNC B1 ;  /* 0x0000000000017941 */ /* 0x000fea0003800000 */
.L_x_9037:
        /* <DEDUP_REMOVED lines=8> */
.L_x_9039:
[----:B------:R-:W-:Y:S02]  /*18ac0*/  IMAD.MOV.U32 R13, RZ, RZ, R30 ;  /* 0x000000ffff0d7224 */ /* 0x000fe400078e001e */
[----:B------:R-:W-:-:S07]  /*18ad0*/  IMAD.MOV.U32 R29, RZ, RZ, R14 ;  /* 0x000000ffff1d7224 */ /* 0x000fce00078e000e */
[----:B------:R-:W-:Y:S05]  /*18ae0*/  WARPSYNC.COLLECTIVE R15, `(.L_x_9040) ;  /* 0x000000000f087348 */ /* 0x000fea0003c00000 */
[----:B------:R0:W1:Y:S02]  /*18af0*/  SHFL.IDX P6, R14, R13, R12, R11 ;  /* 0x0000000c0d0e7389 */ /* 0x00006400000c000b */
[----:B01----:R-:W-:Y:S01]  /*18b00*/  ENDCOLLECTIVE ;  /* 0x000000000000791b */ /* 0x003fe20003800000 */
.L_x_9040:
[----:B------:R-:W-:Y:S02]  /*18b10*/  IMAD.MOV.U32 R13, RZ, RZ, R26 ;  /* 0x000000ffff0d7224 */ /* 0x000fe400078e001a */
[----:B------:R-:W-:-:S07]  /*18b20*/  IMAD.MOV.U32 R3, RZ, RZ, R14 ;  /* 0x000000ffff037224 */ /* 0x000fce00078e000e */
[----:B------:R-:W-:Y:S05]  /*18b30*/  WARPSYNC.COLLECTIVE R15, `(.L_x_9041) ;  /* 0x000000000f087348 */ /* 0x000fea0003c00000 */
[----:B------:R0:W1:Y:S02]  /*18b40*/  SHFL.IDX P6, R14, R13, R12, R11 ;  /* 0x0000000c0d0e7389 */ /* 0x00006400000c000b */
[----:B01----:R-:W-:Y:S01]  /*18b50*/  ENDCOLLECTIVE ;  /* 0x000000000000791b */ /* 0x003fe20003800000 */
.L_x_9041:
[----:B------:R-:W-:Y:S01]  /*18b60*/  IMAD.MOV.U32 R21, RZ, RZ, R14 ;  /* 0x000000ffff157224 */ /* 0x000fe200078e000e */
[----:B------:R-:W-:Y:S06]  /*18b70*/  BRA `(.L_x_9042) ;  /* 0xffffff00004c7947 */ /* 0x000fec000383ffff */
.L_x_8847:
[----:B-1----:R1:W3:Y:S02]  /*18b80*/  SYNCS.PHASECHK.TRANS64.TRYWAIT P0, [R16+URZ+0x19c00], R37 ;  /* 0x019c0025100075a7 */ /* 0x0022e4000800017f */
[----:B---3--:R-:W-:Y:S05]  /*18b90*/  @!P0 NANOSLEEP.SYNCS 0x989680 ;  /* 0x009896800000895d */ /* 0x008fea0003900000 */
[----:B------:R-:W3:Y:S02]  /*18ba0*/  @!P0 SYNCS.PHASECHK.TRANS64 P0, [R16+URZ+0x19c00], R37 ;  /* 0x019c0025100085a7 */ /* 0x000ee4000800007f */
[----:B---3--:R-:W-:Y:S05]  /*18bb0*/  @!P0 BRA `(.L_x_8847) ;  /* 0xfffffffc00f08947 */ /* 0x008fea000383ffff */
[----:B------:R-:W-:Y:S05]  /*18bc0*/  BRA `(.L_x_9043) ;  /* 0xffffff0400107947 */ /* 0x000fea000383ffff */
.L_x_8853:
[----:B-1----:R1:W4:Y:S02]  /*18bd0*/  SYNCS.PHASECHK.TRANS64.TRYWAIT P1, [R3+URZ+0x19c30], R6 ;  /* 0x019c3006030075a7 */ /* 0x002324000802017f */
[----:B----4-:R-:W-:Y:S05]  /*18be0*/  @!P1 NANOSLEEP.SYNCS 0x989680 ;  /* 0x009896800000995d */ /* 0x010fea0003900000 */
[----:B------:R-:W4:Y:S02]  /*18bf0*/  @!P1 SYNCS.PHASECHK.TRANS64 P1, [R3+URZ+0x19c30], R6 ;  /* 0x019c3006030095a7 */ /* 0x000f24000802007f */
[----:B----4-:R-:W-:Y:S05]  /*18c00*/  @!P1 BRA `(.L_x_8853) ;  /* 0xfffffffc00f09947 */ /* 0x010fea000383ffff */
[----:B------:R-:W-:Y:S05]  /*18c10*/  BRA `(.L_x_8852) ;  /* 0xffffff2400787947 */ /* 0x000fea000383ffff */
.L_x_8860:
[----:B-1----:R1:W2:Y:S02]  /*18c20*/  SYNCS.PHASECHK.TRANS64.TRYWAIT P1, [R14+URZ+0x19c30], R11 ;  /* 0x019c300b0e0075a7 */ /* 0x0022a4000802017f */
[----:B--2---:R-:W-:Y:S05]  /*18c30*/  @!P1 NANOSLEEP.SYNCS 0x989680 ;  /* 0x009896800000995d */ /* 0x004fea0003900000 */
[----:B------:R-:W2:Y:S02]  /*18c40*/  @!P1 SYNCS.PHASECHK.TRANS64 P1, [R14+URZ+0x19c30], R11 ;  /* 0x019c300b0e0095a7 */ /* 0x000ea4000802007f */
[----:B--2---:R-:W-:Y:S05]  /*18c50*/  @!P1 BRA `(.L_x_8860) ;  /* 0xfffffffc00f09947 */ /* 0x004fea000383ffff */
[----:B------:R-:W-:Y:S05]  /*18c60*/  BRA `(.L_x_8859) ;  /* 0xffffff4800047947 */ /* 0x000fea000383ffff */
.L_x_8865:
[----:B---3--:R3:W4:Y:S02]  /*18c70*/  SYNCS.PHASECHK.TRANS64.TRYWAIT P1, [R15+URZ+0x19c50], R0 ;  /* 0x019c50000f0075a7 */ /* 0x008724000802017f */
[----:B----4-:R-:W-:Y:S05]  /*18c80*/  @!P1 NANOSLEEP.SYNCS 0x989680 ;  /* 0x009896800000995d */ /* 0x010fea0003900000 */
[----:B------:R-:W4:Y:S02]  /*18c90*/  @!P1 SYNCS.PHASECHK.TRANS64 P1, [R15+URZ+0x19c50], R0 ;  /* 0x019c50000f0095a7 */ /* 0x000f24000802007f */
[----:B----4-:R-:W-:Y:S05]  /*18ca0*/  @!P1 BRA `(.L_x_8865) ;  /* 0xfffffffc00f09947 */ /* 0x010fea000383ffff */
[----:B------:R-:W-:Y:S05]  /*18cb0*/  BRA `(.L_x_8864) ;  /* 0xffffff4800907947 */ /* 0x000fea000383ffff */
.L_x_8872:
[----:B--2---:R2:W3:Y:S02]  /*18cc0*/  SYNCS.PHASECHK.TRANS64.TRYWAIT P1, [R7+URZ+0x19c50], R4 ;  /* 0x019c5004070075a7 */ /* 0x0044e4000802017f */
[----:B---3--:R-:W-:Y:S05]  /*18cd0*/  @!P1 NANOSLEEP.SYNCS 0x989680 ;  /* 0x009896800000995d */ /* 0x008fea0003900000 */
[----:B------:R-:W3:Y:S02]  /*18ce0*/  @!P1 SYNCS.PHASECHK.TRANS64 P1, [R7+URZ+0x19c50], R4 ;  /* 0x019c5004070095a7 */ /* 0x000ee4000802007f */
[----:B---3--:R-:W-:Y:S05]  /*18cf0*/  @!P1 BRA `(.L_x_8872) ;  /* 0xfffffffc00f09947 */ /* 0x008fea000383ffff */
[----:B------:R-:W-:Y:S05]  /*18d00*/  BRA `(.L_x_8871) ;  /* 0xffffff6400107947 */ /* 0x000fea000383ffff */
.L_x_8901:
        /* <DEDUP_REMOVED lines=11> */
.L_x_9045:
[----:B------:R-:W-:Y:S05]  /*18dc0*/  BSYNC B1 ;  /* 0x0000000000017941 */ /* 0x000fea0003800000 */
.L_x_9044:
[----:B------:R-:W-:Y:S05]  /*18dd0*/  BRA `(.L_x_9046) ;  /* 0xffffffa000d87947 */ /* 0x000fea000383ffff */
.L_x_8903:
[----:B------:R-:W-:Y:S01]  /*18de0*/  BSSY B1, `(.L_x_9047) ;  /* 0x0000006000017945 */ /* 0x000fe20003800000 */
[----:B------:R-:W-:-:S07]  /*18df0*/  IMAD.MOV.U32 R15, RZ, RZ, -0x1 ;  /* 0xffffffffff0f7424 */ /* 0x000fce00078e00ff */
[----:B01----:R-:W-:Y:S05]  /*18e00*/  WARPSYNC.COLLECTIVE R15, `(.L_x_9048) ;  /* 0x000000000f0c7348 */ /* 0x003fea0003c00000 */
[----:B------:R-:W-:Y:S02]  /*18e10*/  ELECT P6, UR62, PT ;  /* 0x00000000003e782f */ /* 0x000fe400038c0000 */
[----:B------:R-:W-:Y:S01]  /*18e20*/  MOV R14, UR62 ;  /* 0x0000003e000e7c02 */ /* 0x000fe20008000f00 */
[----:B01----:R-:W-:Y:S10]  /*18e30*/  ENDCOLLECTIVE ;  /* 0x000000000000791b */ /* 0x003ff40003800000 */
.L_x_9048:
[----:B------:R-:W-:Y:S05]  /*18e40*/  BSYNC B1 ;  /* 0x0000000000017941 */ /* 0x000fea0003800000 */
.L_x_9047:
[----:B------:R-:W-:Y:S05]  /*18e50*/  BRA `(.L_x_8902) ;  /* 0xffffffa000d07947 */ /* 0x000fea000383ffff */
.L_x_8905:
[----:B-1----:R1:W2:Y:S02]  /*18e60*/  SYNCS.PHASECHK.TRANS64.TRYWAIT P0, [R22+URZ+0x19c20], R5 ;  /* 0x019c2005160075a7 */ /* 0x0022a4000800017f */
[----:B--2---:R-:W-:Y:S05]  /*18e70*/  @!P0 NANOSLEEP.SYNCS 0x989680 ;  /* 0x009896800000895d */ /* 0x004fea0003900000 */
[----:B------:R-:W2:Y:S02]  /*18e80*/  @!P0 SYNCS.PHASECHK.TRANS64 P0, [R22+URZ+0x19c20], R5 ;  /* 0x019c2005160085a7 */ /* 0x000ea4000800007f */
[----:B--2---:R-:W-:Y:S05]  /*18e90*/  @!P0 BRA `(.L_x_8905) ;  /* 0xfffffffc00f08947 */ /* 0x004fea000383ffff */
[----:B------:R-:W-:Y:S05]  /*18ea0*/  BRA `(.L_x_9049) ;  /* 0xffffffa000e07947 */ /* 0x000fea000383ffff */
.L_x_8909:
[----:B--2---:R2:W3:Y:S02]  /*18eb0*/  SYNCS.PHASECHK.TRANS64.TRYWAIT P0, [R8+URZ+0x19ca0], R10 ;  /* 0x019ca00a080075a7 */ /* 0x0044e4000800017f */
[----:B---3--:R-:W-:Y:S05]  /*18ec0*/  @!P0 NANOSLEEP.SYNCS 0x989680 ;  /* 0x009896800000895d */ /* 0x008fea0003900000 */
[----:B------:R-:W3:Y:S02]  /*18ed0*/  @!P0 SYNCS.PHASECHK.TRANS64 P0, [R8+URZ+0x19ca0], R10 ;  /* 0x019ca00a080085a7 */ /* 0x000ee4000800007f */
[----:B---3--:R-:W-:Y:S05]  /*18ee0*/  @!P0 BRA `(.L_x_8909) ;  /* 0xfffffffc00f08947 */ /* 0x008fea000383ffff */
[----:B------:R-:W-:Y:S05]  /*18ef0*/  BRA `(.L_x_9050) ;  /* 0xffffffa000fc7947 */ /* 0x000fea000383ffff */
.L_x_8916:
[----:B-1----:R1:W3:Y:S02]  /*18f00*/  SYNCS.PHASECHK.TRANS64.TRYWAIT P0, [R8+URZ+0x19cc0], R10 ;  /* 0x019cc00a080075a7 */ /* 0x0022e4000800017f */
[----:B---3--:R-:W-:Y:S05]  /*18f10*/  @!P0 NANOSLEEP.SYNCS 0x989680 ;  /* 0x009896800000895d */ /* 0x008fea0003900000 */
[----:B------:R-:W3:Y:S02]  /*18f20*/  @!P0 SYNCS.PHASECHK.TRANS64 P0, [R8+URZ+0x19cc0], R10 ;  /* 0x019cc00a080085a7 */ /* 0x000ee4000800007f */
[----:B---3--:R-:W-:Y:S05]  /*18f30*/  @!P0 BRA `(.L_x_8916) ;  /* 0xfffffffc00f08947 */ /* 0x008fea000383ffff */
[----:B------:R-:W-:Y:S05]  /*18f40*/  BRA `(.L_x_9051) ;  /* 0xffffffa400f87947 */ /* 0x000fea000383ffff */
.L_x_8925:
[----:B-1----:R1:W2:Y:S02]  /*18f50*/  SYNCS.PHASECHK.TRANS64.TRYWAIT P1, [R8+URZ+0x19ca0], R7 ;  /* 0x019ca007080075a7 */ /* 0x0022a4000802017f */
[----:B--2---:R-:W-:Y:S05]  /*18f60*/  @!P1 NANOSLEEP.SYNCS 0x989680 ;  /* 0x009896800000995d */ /* 0x004fea0003900000 */
[----:B------:R-:W2:Y:S02]  /*18f70*/  @!P1 SYNCS.PHASECHK.TRANS64 P1, [R8+URZ+0x19ca0], R7 ;  /* 0x019ca007080095a7 */ /* 0x000ea4000802007f */
[----:B--2---:R-:W-:Y:S05]  /*18f80*/  @!P1 BRA `(.L_x_8925) ;  /* 0xfffffffc00f09947 */ /* 0x004fea000383ffff */
[----:B------:R-:W-:Y:S05]  /*18f90*/  BRA `(.L_x_9052) ;  /* 0xffffffac00387947 */ /* 0x000fea000383ffff */
.L_x_8932:
[----:B--2---:R2:W3:Y:S02]  /*18fa0*/  SYNCS.PHASECHK.TRANS64.TRYWAIT P1, [R8+URZ+0x19cc0], R7 ;  /* 0x019cc007080075a7 */ /* 0x0044e4000802017f */
[----:B---3--:R-:W-:Y:S05]  /*18fb0*/  @!P1 NANOSLEEP.SYNCS 0x989680 ;  /* 0x009896800000995d */ /* 0x008fea0003900000 */
[----:B------:R-:W3:Y:S02]  /*18fc0*/  @!P1 SYNCS.PHASECHK.TRANS64 P1, [R8+URZ+0x19cc0], R7 ;  /* 0x019cc007080095a7 */ /* 0x000ee4000802007f */
[----:B---3--:R-:W-:Y:S05]  /*18fd0*/  @!P1 BRA `(.L_x_8932) ;  /* 0xfffffffc00f09947 */ /* 0x008fea000383ffff */
[----:B------:R-:W-:Y:S05]  /*18fe0*/  BRA `(.L_x_9053) ;  /* 0xffffffb000307947 */ /* 0x000fea000383ffff */
.L_x_8949:
[----:B------:R-:W3:Y:S01]  /*18ff0*/  S2R R21, SR_TID.X ;  /* 0x0000000000157919 */ /* 0x000ee20000002100 */
[----:B------:R-:W-:Y:S01]  /*19000*/  BSSY B0, `(.L_x_9054) ;  /* 0x000000a000007945 */ /* 0x000fe20003800000 */
[----:B------:R-:W-:Y:S02]  /*19010*/  IMAD.MOV.U32 R12, RZ, RZ, RZ ;  /* 0x000000ffff0c7224 */ /* 0x000fe400078e00ff */
[----:B0-----:R-:W-:Y:S02]  /*19020*/  IMAD.MOV.U32 R11, RZ, RZ, 0x1f ;  /* 0x0000001fff0b7424 */ /* 0x001fe400078e00ff */
[----:B------:R-:W-:Y:S01]  /*19030*/  IMAD.MOV.U32 R15, RZ, RZ, -0x1 ;  /* 0xffffffffff0f7424 */ /* 0x000fe200078e00ff */
[----:B---3--:R-:W-:-:S04]  /*19040*/  SHF.R.U32.HI R21, RZ, 0x5, R21 ;  /* 0x00000005ff157819 */ /* 0x008fc80000011615 */
[----:B------:R-:W-:-:S05]  /*19050*/  LOP3.LUT R21, R21, 0x3, RZ, 0xc0, !PT ;  /* 0x0000000315157812 */ /* 0x000fca00078ec0ff */
[----:B------:R-:W-:-:S07]  /*19060*/  IMAD.MOV.U32 R13, RZ, RZ, R21 ;  /* 0x000000ffff0d7224 */ /* 0x000fce00078e0015 */
[----:B-12-4-:R-:W-:Y:S05]  /*19070*/  WARPSYNC.COLLECTIVE R15, `(.L_x_9055) ;  /* 0x000000000f087348 */ /* 0x016fea0003c00000 */
[----:B------:R0:W3:Y:S02]  /*19080*/  SHFL.IDX P6, R14, R13, R12, R11 ;  /* 0x0000000c0d0e7389 */ /* 0x0000e400000c000b */
[----:B01234-:R-:W-:Y:S01]  /*19090*/  ENDCOLLECTIVE ;  /* 0x000000000000791b */ /* 0x01ffe20003800000 */
.L_x_9055:
[----:B------:R-:W-:Y:S05]  /*190a0*/  BSYNC B0 ;  /* 0x0000000000007941 */ /* 0x000fea0003800000 */
.L_x_9054:
[----:B------:R-:W-:Y:S05]  /*190b0*/  BRA `(.L_x_9056) ;  /* 0xffffffbc00307947 */ /* 0x000fea000383ffff */
.L_x_8951:
[----:B------:R-:W-:Y:S01]  /*190c0*/  BSSY B0, `(.L_x_9057) ;  /* 0x0000006000007945 */ /* 0x000fe20003800000 */
[----:B------:R-:W-:-:S07]  /*190d0*/  IMAD.MOV.U32 R15, RZ, RZ, -0x1 ;  /* 0xffffffffff0f7424 */ /* 0x000fce00078e00ff */
[----:B012-4-:R-:W-:Y:S05]  /*190e0*/  WARPSYNC.COLLECTIVE R15, `(.L_x_9058) ;  /* 0x000000000f0c7348 */ /* 0x017fea0003c00000 */
[----:B------:R-:W-:Y:S02]  /*190f0*/  ELECT P6, UR62, PT ;  /* 0x00000000003e782f */ /* 0x000fe400038c0000 */
[----:B------:R-:W-:Y:S01]  /*19100*/  MOV R14, UR62 ;  /* 0x0000003e000e7c02 */ /* 0x000fe20008000f00 */
[----:B012-4-:R-:W-:Y:S10]  /*19110*/  ENDCOLLECTIVE ;  /* 0x000000000000791b */ /* 0x017ff40003800000 */
.L_x_9058:
[----:B------:R-:W-:Y:S05]  /*19120*/  BSYNC B0 ;  /* 0x0000000000007941 */ /* 0x000fea0003800000 */
.L_x_9057:
[----:B------:R-:W-:Y:S05]  /*19130*/  BRA `(.L_x_9059) ;  /* 0xffffffbc00387947 */ /* 0x000fea000383ffff */
.L_x_8953:
[----:B0-----:R0:W3:Y:S02]  /*19140*/  SYNCS.PHASECHK.TRANS64.TRYWAIT P0, [R4+URZ+0x19c80], R3 ;  /* 0x019c8003040075a7 */ /* 0x0010e4000800017f */
[----:B---3--:R-:W-:Y:S05]  /*19150*/  @!P0 NANOSLEEP.SYNCS 0x989680 ;  /* 0x009896800000895d */ /* 0x008fea0003900000 */
[----:B------:R-:W3:Y:S02]  /*19160*/  @!P0 SYNCS.PHASECHK.TRANS64 P0, [R4+URZ+0x19c80], R3 ;  /* 0x019c8003040085a7 */ /* 0x000ee4000800007f */
[----:B---3--:R-:W-:Y:S05]  /*19170*/  @!P0 BRA `(.L_x_8953) ;  /* 0xfffffffc00f08947 */ /* 0x008fea000383ffff */
[----:B------:R-:W-:Y:S05]  /*19180*/  BRA `(.L_x_9060) ;  /* 0xffffffbc009c7947 */ /* 0x000fea000383ffff */
.L_x_8955:
[----:B-1----:R1:W3:Y:S02]  /*19190*/  SYNCS.PHASECHK.TRANS64.TRYWAIT P0, [R4+URZ+0x19c40], R3 ;  /* 0x019c4003040075a7 */ /* 0x0022e4000800017f */
[----:B---3--:R-:W-:Y:S05]  /*191a0*/  @!P0 NANOSLEEP.SYNCS 0x989680 ;  /* 0x009896800000895d */ /* 0x008fea0003900000 */
[----:B------:R-:W3:Y:S02]  /*191b0*/  @!P0 SYNCS.PHASECHK.TRANS64 P0, [R4+URZ+0x19c40], R3 ;  /* 0x019c4003040085a7 */ /* 0x000ee4000800007f */
[----:B---3--:R-:W-:Y:S05]  /*191c0*/  @!P0 BRA `(.L_x_8955) ;  /* 0xfffffffc00f08947 */ /* 0x008fea000383ffff */
[----:B------:R-:W-:Y:S05]  /*191d0*/  BRA `(.L_x_9061) ;  /* 0xffffffc000187947 */ /* 0x000fea000383ffff */
.L_x_8959:
[----:B------:R-:W-:Y:S02]  /*191e0*/  IMAD.MOV.U32 R13, RZ, RZ, R4 ;  /* 0x000000ffff0d7224 */ /* 0x000fe400078e0004 */
[----:B------:R-:W-:Y:S02]  /*191f0*/  IMAD.MOV.U32 R12, RZ, RZ, RZ ;  /* 0x000000ffff0c7224 */ /* 0x000fe400078e00ff */
[----:B------:R-:W-:Y:S02]  /*19200*/  IMAD.MOV.U32 R11, RZ, RZ, 0x1e1f ;  /* 0x00001e1fff0b7424 */ /* 0x000fe400078e00ff */
[----:B------:R-:W-:Y:S02]  /*19210*/  IMAD.MOV.U32 R15, RZ, RZ, -0x1 ;  /* 0xffffffffff0f7424 */ /* 0x000fe400078e00ff */
[----:B-----5:R-:W-:Y:S02]  /*19220*/  IMAD R0, R21, R9, RZ ;  /* 0x0000000915007224 */ /* 0x020fe400078e02ff */
[----:B------:R-:W-:-:S07]  /*19230*/  IMAD R17, R17, 0xc0, R20 ;  /* 0x000000c011117824 */ /* 0x000fce00078e0214 */
[----:B------:R-:W-:Y:S05]  /*19240*/  WARPSYNC.COLLECTIVE R15, `(.L_x_9062) ;  /* 0x000000000f087348 */ /* 0x000fea0003c00000 */
[----:B------:R0:W1:Y:S02]  /*19250*/  SHFL.IDX P6, R14, R13, R12, R11 ;  /* 0x0000000c0d0e7389 */ /* 0x00006400000c000b */
[----:B01----:R-:W-:Y:S01]  /*19260*/  ENDCOLLECTIVE ;  /* 0x000000000000791b */ /* 0x003fe20003800000 */
.L_x_9062:
[----:B------:R-:W-:Y:S01]  /*19270*/  ISETP.GE.AND P4, PT, R17, R0, PT ;  /* 0x000000001100720c */ /* 0x000fe20003f86270 */
[----:B------:R-:W-:Y:S02]  /*19280*/  IMAD.MOV.U32 R13, RZ, RZ, R6 ;  /* 0x000000ffff0d7224 */ /* 0x000fe400078e0006 */
[----:B------:R-:W-:-:S10]  /*19290*/  IMAD.MOV.U32 R3, RZ, RZ, R14 ;  /* 0x000000ffff037224 */ /* 0x000fd400078e000e */
[----:B------:R-:W-:Y:S05]  /*192a0*/  WARPSYNC.COLLECTIVE R15, `(.L_x_9063) ;  /* 0x000000000f087348 */ /* 0x000fea0003c00000 */
[----:B------:R0:W1:Y:S02]  /*192b0*/  SHFL.IDX P6, R14, R13, R12, R11 ;  /* 0x0000000c0d0e7389 */ /* 0x00006400000c000b */
[----:B01----:R-:W-:Y:S01]  /*192c0*/  ENDCOLLECTIVE ;  /* 0x000000000000791b */ /* 0x003fe20003800000 */
.L_x_9063:
[----:B------:R-:W-:Y:S02]  /*192d0*/  IMAD.MOV.U32 R13, RZ, RZ, R4 ;  /* 0x000000ffff0d7224 */ /* 0x000fe400078e0004 */
[----:B------:R-:W-:Y:S02]  /*192e0*/  IMAD.MOV.U32 R12, RZ, RZ, 0x1 ;  /* 0x00000001ff0c7424 */ /* 0x000fe400078e00ff */
[----:B------:R-:W-:-:S07]  /*192f0*/  IMAD.MOV.U32 R2, RZ, RZ, R14 ;  /* 0x000000ffff027224 */ /* 0x000fce00078e000e */
[----:B------:R-:W-:Y:S05]  /*19300*/  WARPSYNC.COLLECTIVE R15, `(.L_x_9064) ;  /* 0x000000000f087348 */ /* 0x000fea0003c00000 */
[----:B------:R0:W1:Y:S02]  /*19310*/  SHFL.IDX P6, R14, R13, R12, R11 ;  /* 0x0000000c0d0e7389 */ /* 0x00006400000c000b */
[----:B01----:R-:W-:Y:S01]  /*19320*/  ENDCOLLECTIVE ;  /* 0x000000000000791b */ /* 0x003fe20003800000 */
.L_x_9064:
[----:B------:R-:W-:-:S05]  /*19330*/  @!P4 IADD3 R2, P3, R10, R2, RZ ;  /* 0x000000020a02c210 */ /* 0x000fca0007f7e0ff */
[----:B------:R-:W-:-:S05]  /*19340*/  @!P4 IMAD.X R3, RZ, RZ, R3, P3 ;  /* 0x000000ffff03c224 */ /* 0x000fca00018e0603 */
        /* <DEDUP_REMOVED lines=11> */
.L_x_9065:
[----:B------:R-:W-:-:S05]  /*19400*/  VIADD R3, R17, 0x40 ;  /* 0x0000004011037836 */ /* 0x000fca0000000000 */
[----:B------:R-:W-:Y:S01]  /*19410*/  ISETP.GE.AND P4, PT, R3, R0, PT ;  /* 0x000000000300720c */ /* 0x000fe20003f86270 */
[----:B------:R-:W-:Y:S02]  /*19420*/  IMAD.MOV.U32 R13, RZ, RZ, R5 ;  /* 0x000000ffff0d7224 */ /* 0x000fe400078e0005 */
[----:B------:R-:W-:Y:S02]  /*19430*/  IMAD.MOV.U32 R12, RZ, RZ, RZ ;  /* 0x000000ffff0c7224 */ /* 0x000fe400078e00ff */
[----:B------:R-:W-:-:S08]  /*19440*/  IMAD.MOV.U32 R6, RZ, RZ, R14 ;  /* 0x000000ffff067224 */ /* 0x000fd000078e000e */
[----:B------:R-:W-:Y:S05]  /*19450*/  WARPSYNC.COLLECTIVE R15, `(.L_x_9066) ;  /* 0x000000000f087348 */ /* 0x000fea0003c00000 */
[----:B------:R0:W1:Y:S02]  /*19460*/  SHFL.IDX P6, R14, R13, R12, R11 ;  /* 0x0000000c0d0e7389 */ /* 0x00006400000c000b */
[----:B01----:R-:W-:Y:S01]  /*19470*/  ENDCOLLECTIVE ;  /* 0x000000000000791b */ /* 0x003fe20003800000 */
.L_x_9066:
[----:B------:R-:W-:-:S05]  /*19480*/  @!P4 IADD3 R2, P3, R10, R6, RZ ;  /* 0x000000060a02c210 */ /* 0x000fca0007f7e0ff */
[----:B------:R-:W-:-:S05]  /*19490*/  @!P4 IMAD.X R3, RZ, RZ, R4, P3 ;  /* 0x000000ffff03c224 */ /* 0x000fca00018e0604 */
[----:B------:R-:W-:Y:S01]  /*194a0*/  @!PT LDS RZ, [RZ] ;  /* 0x00000000fffff984 */ /* 0x000fe20000000800 */
[----:B------:R-:W-:Y:S01]  /*194b0*/  @!PT LDS RZ, [RZ] ;  /* 0x00000000fffff984 */ /* 0x000fe20000000800 */
[----:B------:R-:W-:Y:S01]  /*194c0*/  @!PT LDS RZ, [RZ] ;  /* 0x00000000fffff984 */ /* 0x000fe20000000800 */
[----:B------:R-:W-:Y:S01]  /*194d0*/  @!P4 LDGSTS.E.BYPASS.LTC128B.128 [R8+0xf800], desc[UR42][R2.64], !P2 ;  /* 0x0f8000000208cfae */ /* 0x000fe2000d101d6a */
[----:B------:R-:W-:-:S03]  /*194e0*/  IMAD.MOV.U32 R13, RZ, RZ, R7 ;  /* 0x000000ffff0d7224 */ /* 0x000fc600078e0007 */
[----:B------:R-:W-:Y:S04]  /*194f0*/  @!P4 LDGSTS.E.BYPASS.LTC128B.128 [R8+0x11000], desc[UR42][R2.64+0x20], !P1 ;  /* 0x110000200208cfae */ /* 0x000fe8000c901d6a */
[----:B------:R0:W-:Y:S02]  /*19500*/  @!P4 LDGSTS.E.BYPASS.LTC128B.128 [R8+0x12800], desc[UR42][R2.64+0x40], !P0 ;  /* 0x128000400208cfae */ /* 0x0001e4000c101d6a */
[----:B0-----:R-:W-:-:S07]  /*19510*/  IMAD.MOV.U32 R3, RZ, RZ, R14 ;  /* 0x000000ffff037224 */ /* 0x001fce00078e000e */
[----:B------:R-:W-:Y:S05]  /*19520*/  WARPSYNC.COLLECTIVE R15, `(.L_x_9067) ;  /* 0x000000000f087348 */ /* 0x000fea0003c00000 */
[----:B------:R0:W1:Y:S02]  /*19530*/  SHFL.IDX P6, R14, R13, R12, R11 ;  /* 0x0000000c0d0e7389 */ /* 0x00006400000c000b */
[----:B01----:R-:W-:Y:S01]  /*19540*/  ENDCOLLECTIVE ;  /* 0x000000000000791b */ /* 0x003fe20003800000 */
.L_x_9067:
[----:B------:R-:W-:Y:S01]  /*19550*/  IMAD.MOV.U32 R2, RZ, RZ, R14 ;  /* 0x000000ffff027224 */ /* 0x000fe200078e000e */
[----:B------:R-:W-:Y:S06]  /*19560*/  BRA `(.L_x_9068) ;  /* 0xffffffc800147947 */ /* 0x000fec000383ffff */
.L_x_8964:
[----:B--2---:R2:W3:Y:S02]  /*19570*/  SYNCS.PHASECHK.TRANS64.TRYWAIT P0, [R22+URZ+0x19c20], R0 ;  /* 0x019c2000160075a7 */ /* 0x0044e4000800017f */
[----:B---3--:R-:W-:Y:S05]  /*19580*/  @!P0 NANOSLEEP.SYNCS 0x989680 ;  /* 0x009896800000895d */ /* 0x008fea0003900000 */
[----:B------:R-:W3:Y:S02]  /*19590*/  @!P0 SYNCS.PHASECHK.TRANS64 P0, [R22+URZ+0x19c20], R0 ;  /* 0x019c2000160085a7 */ /* 0x000ee4000800007f */
[----:B---3--:R-:W-:Y:S05]  /*195a0*/  @!P0 BRA `(.L_x_8964) ;  /* 0xfffffffc00f08947 */ /* 0x008fea000383ffff */
[----:B------:R-:W-:Y:S05]  /*195b0*/  BRA `(.L_x_9069) ;  /* 0xffffffc800847947 */ /* 0x000fea000383ffff */
.L_x_8970:
[----:B0-----:R0:W1:Y:S02]  /*195c0*/  SYNCS.PHASECHK.TRANS64.TRYWAIT P0, [R6+URZ+0x19c80], R5 ;  /* 0x019c8005060075a7 */ /* 0x001064000800017f */
[----:B-1----:R-:W-:Y:S05]  /*195d0*/  @!P0 NANOSLEEP.SYNCS 0x989680 ;  /* 0x009896800000895d */ /* 0x002fea0003900000 */
[----:B------:R-:W1:Y:S02]  /*195e0*/  @!P0 SYNCS.PHASECHK.TRANS64 P0, [R6+URZ+0x19c80], R5 ;  /* 0x019c8005060085a7 */ /* 0x000e64000800007f */
[----:B-1----:R-:W-:Y:S05]  /*195f0*/  @!P0 BRA `(.L_x_8970) ;  /* 0xfffffffc00f08947 */ /* 0x002fea000383ffff */
[----:B------:R-:W-:Y:S05]  /*19600*/  BRA `(.L_x_9070) ;  /* 0xffffffcc00387947 */ /* 0x000fea000383ffff */
.L_x_8977:
[----:B-1----:R1:W2:Y:S02]  /*19610*/  SYNCS.PHASECHK.TRANS64.TRYWAIT P0, [R6+URZ+0x19c40], R5 ;  /* 0x019c4005060075a7 */ /* 0x0022a4000800017f */
[----:B--2---:R-:W-:Y:S05]  /*19620*/  @!P0 NANOSLEEP.SYNCS 0x989680 ;  /* 0x009896800000895d */ /* 0x004fea0003900000 */
[----:B------:R-:W2:Y:S02]  /*19630*/  @!P0 SYNCS.PHASECHK.TRANS64 P0, [R6+URZ+0x19c40], R5 ;  /* 0x019c4005060085a7 */ /* 0x000ea4000800007f */
[----:B--2---:R-:W-:Y:S05]  /*19640*/  @!P0 BRA `(.L_x_8977) ;  /* 0xfffffffc00f08947 */ /* 0x004fea000383ffff */
[----:B------:R-:W-:Y:S05]  /*19650*/  BRA `(.L_x_9071) ;  /* 0xffffffd000347947 */ /* 0x000fea000383ffff */
.L_x_8985:
[----:B-1----:R1:W2:Y:S02]  /*19660*/  SYNCS.PHASECHK.TRANS64.TRYWAIT P0, [R3+URZ+0x19c70], R4 ;  /* 0x019c7004030075a7 */ /* 0x0022a4000800017f */
[----:B--2---:R-:W-:Y:S05]  /*19670*/  @!P0 NANOSLEEP.SYNCS 0x989680 ;  /* 0x009896800000895d */ /* 0x004fea0003900000 */
[----:B------:R-:W2:Y:S02]  /*19680*/  @!P0 SYNCS.PHASECHK.TRANS64 P0, [R3+URZ+0x19c70], R4 ;  /* 0x019c7004030085a7 */ /* 0x000ea4000800007f */
[----:B--2---:R-:W-:Y:S05]  /*19690*/  @!P0 BRA `(.L_x_8985) ;  /* 0xfffffffc00f08947 */ /* 0x004fea000383ffff */
[----:B------:R-:W-:Y:S05]  /*196a0*/  BRA `(.L_x_9072) ;  /* 0xffffffd400487947 */ /* 0x000fea000383ffff */
.L_x_8987:
[----:B-1----:R1:W2:Y:S02]  /*196b0*/  SYNCS.PHASECHK.TRANS64.TRYWAIT P0, [R3+URZ+0x19c60], R4 ;  /* 0x019c6004030075a7 */ /* 0x0022a4000800017f */
[----:B--2---:R-:W-:Y:S05]  /*196c0*/  @!P0 NANOSLEEP.SYNCS 0x989680 ;  /* 0x009896800000895d */ /* 0x004fea0003900000 */
[----:B------:R-:W2:Y:S02]  /*196d0*/  @!P0 SYNCS.PHASECHK.TRANS64 P0, [R3+URZ+0x19c60], R4 ;  /* 0x019c6004030085a7 */ /* 0x000ea4000800007f */
[----:B--2---:R-:W-:Y:S05]  /*196e0*/  @!P0 BRA `(.L_x_8987) ;  /* 0xfffffffc00f08947 */ /* 0x004fea000383ffff */
[----:B------:R-:W-:Y:S05]  /*196f0*/  BRA `(.L_x_9073) ;  /* 0xffffffd400507947 */ /* 0x000fea000383ffff */
.L_x_8994:
[----:B-1----:R1:W2:Y:S02]  /*19700*/  SYNCS.PHASECHK.TRANS64.TRYWAIT P1, [R0+URZ+0x19c70], R3 ;  /* 0x019c7003000075a7 */ /* 0x0022a4000802017f */
[----:B--2---:R-:W-:Y:S05]  /*19710*/  @!P1 NANOSLEEP.SYNCS 0x989680 ;  /* 0x009896800000995d */ /* 0x004fea0003900000 */
[----:B------:R-:W2:Y:S02]  /*19720*/  @!P1 SYNCS.PHASECHK.TRANS64 P1, [R0+URZ+0x19c70], R3 ;  /* 0x019c7003000095a7 */ /* 0x000ea4000802007f */
[----:B--2---:R-:W-:Y:S05]  /*19730*/  @!P1 BRA `(.L_x_8994) ;  /* 0xfffffffc00f09947 */ /* 0x004fea000383ffff */
[----:B------:R-:W-:Y:S05]  /*19740*/  BRA `(.L_x_9074) ;  /* 0xffffffd800f47947 */ /* 0x000fea000383ffff */
.L_x_8996:
[----:B-1----:R1:W2:Y:S02]  /*19750*/  SYNCS.PHASECHK.TRANS64.TRYWAIT P1, [R0+URZ+0x19c60], R3 ;  /* 0x019c6003000075a7 */ /* 0x0022a4000802017f */
[----:B--2---:R-:W-:Y:S05]  /*19760*/  @!P1 NANOSLEEP.SYNCS 0x989680 ;  /* 0x009896800000995d */ /* 0x004fea0003900000 */
[----:B------:R-:W2:Y:S02]  /*19770*/  @!P1 SYNCS.PHASECHK.TRANS64 P1, [R0+URZ+0x19c60], R3 ;  /* 0x019c6003000095a7 */ /* 0x000ea4000802007f */
[----:B--2---:R-:W-:Y:S05]  /*19780*/  @!P1 BRA `(.L_x_8996) ;  /* 0xfffffffc00f09947 */ /* 0x004fea000383ffff */
[----:B------:R-:W-:Y:S05]  /*19790*/  BRA `(.L_x_9075) ;  /* 0xffffffd800f87947 */ /* 0x000fea000383ffff */
.L_x_9000:
[----:B------:R-:W-:Y:S01]  /*197a0*/  BSSY B0, `(.L_x_9076) ;  /* 0x0000008000007945 */ /* 0x000fe20003800000 */
[----:B------:R-:W-:Y:S02]  /*197b0*/  IMAD.MOV.U32 R13, RZ, RZ, R16 ;  /* 0x000000ffff0d7224 */ /* 0x000fe400078e0010 */
[----:B------:R-:W-:Y:S02]  /*197c0*/  IMAD.MOV.U32 R12, RZ, RZ, RZ ;  /* 0x000000ffff0c7224 */ /* 0x000fe400078e00ff */
[----:B0-----:R-:W-:Y:S02]  /*197d0*/  IMAD.MOV.U32 R11, RZ, RZ, 0x1f ;  /* 0x0000001fff0b7424 */ /* 0x001fe400078e00ff */
[----:B------:R-:W-:-:S07]  /*197e0*/  IMAD.MOV.U32 R15, RZ, RZ, -0x1 ;  /* 0xffffffffff0f7424 */ /* 0x000fce00078e00ff */
[----:B-12---:R-:W-:Y:S05]  /*197f0*/  WARPSYNC.COLLECTIVE R15, `(.L_x_9077) ;  /* 0x000000000f087348 */ /* 0x006fea0003c00000 */
[----:B------:R0:W3:Y:S02]  /*19800*/  SHFL.IDX P6, R14, R13, R12, R11 ;  /* 0x0000000c0d0e7389 */ /* 0x0000e400000c000b */
[----:B0123--:R-:W-:Y:S01]  /*19810*/  ENDCOLLECTIVE ;  /* 0x000000000000791b */ /* 0x00ffe20003800000 */
.L_x_9077:
[----:B------:R-:W-:Y:S05]  /*19820*/  BSYNC B0 ;  /* 0x0000000000007941 */ /* 0x000fea0003800000 */
.L_x_9076:
        /* <DEDUP_REMOVED lines=9> */
.L_x_9078:
        /* <DEDUP_REMOVED lines=18> */
.L_x_9079:
[----:B------:R-:W-:Y:S01]  /*199e0*/  IMAD.MOV.U32 R12, RZ, RZ, 0x2 ;  /* 0x00000002ff0c7424 */ /* 0x000fe200078e00ff */
[----:B------:R-:W-:-:S05]  /*199f0*/  SEL R5, R14, RZ, P1 ;  /* 0x000000ff0e057207 */ /* 0x000fca0000800000 */
[----:B------:R-:W-:-:S04]  /*19a00*/  IMAD.IADD R3, R2, 0x1, R5 ;  /* 0x0000000102037824 */ /* 0x000fc800078e0205 */
[----:B------:R-:W-:-:S07]  /*19a10*/  IMAD.MOV.U32 R13, RZ, RZ, R3 ;  /* 0x000000ffff0d7224 */ /* 0x000fce00078e0003 */
[----:B------:R-:W-:Y:S05]  /*19a20*/  WARPSYNC.COLLECTIVE R15, `(.L_x_9080) ;  /* 0x000000000f087348 */ /* 0x000fea0003c00000 */
[----:B------:R0:W1:Y:S02]  /*19a30*/  SHFL.UP P6, R14, R13, R12, R11 ;  /* 0x0400000c0d0e7389 */ /* 0x00006400000c000b */
[----:B01----:R-:W-:Y:S01]  /*19a40*/  ENDCOLLECTIVE ;  /* 0x000000000000791b */ /* 0x003fe20003800000 */
.L_x_9080:
[----:B------:R-:W-:Y:S01]  /*19a50*/  IMAD.MOV.U32 R12, RZ, RZ, 0x4 ;  /* 0x00000004ff0c7424 */ /* 0x000fe200078e00ff */
[----:B------:R-:W-:-:S05]  /*19a60*/  SEL R14, R14, RZ, P2 ;  /* 0x000000ff0e0e7207 */ /* 0x000fca0001000000 */
[----:B------:R-:W-:-:S04]  /*19a70*/  IMAD.IADD R3, R3, 0x1, R14 ;  /* 0x0000000103037824 */ /* 0x000fc800078e020e */
[----:B------:R-:W-:-:S07]  /*19a80*/  IMAD.MOV.U32 R13, RZ, RZ, R3 ;  /* 0x000000ffff0d7224 */ /* 0x000fce00078e0003 */
[----:B------:R-:W-:Y:S05]  /*19a90*/  WARPSYNC.COLLECTIVE R15, `(.L_x_9081) ;  /* 0x000000000f087348 */ /* 0x000fea0003c00000 */
[----:B------:R0:W1:Y:S02]  /*19aa0*/  SHFL.UP P6, R14, R13, R12, R11 ;  /* 0x0400000c0d0e7389 */ /* 0x00006400000c000b */
[----:B01----:R-:W-:Y:S01]  /*19ab0*/  ENDCOLLECTIVE ;  /* 0x000000000000791b */ /* 0x003fe20003800000 */
.L_x_9081:
[----:B------:R-:W-:Y:S01]  /*19ac0*/  IMAD.MOV.U32 R12, RZ, RZ, 0x8 ;  /* 0x00000008ff0c7424 */ /* 0x000fe200078e00ff */
[----:B------:R-:W-:-:S05]  /*19ad0*/  SEL R14, R14, RZ, P3 ;  /* 0x000000ff0e0e7207 */ /* 0x000fca0001800000 */
[----:B------:R-:W-:-:S04]  /*19ae0*/  IMAD.IADD R3, R3, 0x1, R14 ;  /* 0x0000000103037824 */ /* 0x000fc800078e020e */
[----:B------:R-:W-:-:S07]  /*19af0*/  IMAD.MOV.U32 R13, RZ, RZ, R3 ;  /* 0x000000ffff0d7224 */ /* 0x000fce00078e0003 */
[----:B------:R-:W-:Y:S05]  /*19b00*/  WARPSYNC.COLLECTIVE R15, `(.L_x_9082) ;  /* 0x000000000f087348 */ /* 0x000fea0003c00000 */
[----:B------:R0:W1:Y:S02]  /*19b10*/  SHFL.UP P6, R14, R13, R12, R11 ;  /* 0x0400000c0d0e7389 */ /* 0x00006400000c000b */
[----:B01----:R-:W-:Y:S01]  /*19b20*/  ENDCOLLECTIVE ;  /* 0x000000000000791b */ /* 0x003fe20003800000 */
.L_x_9082:
[----:B------:R-:W-:Y:S01]  /*19b30*/  IMAD.MOV.U32 R12, RZ, RZ, 0x10 ;  /* 0x00000010ff0c7424 */ /* 0x000fe200078e00ff */
[----:B------:R-:W-:-:S05]  /*19b40*/  SEL R14, R14, RZ, P4 ;  /* 0x000000ff0e0e7207 */ /* 0x000fca0002000000 */
[----:B------:R-:W-:-:S04]  /*19b50*/  IMAD.IADD R3, R3, 0x1, R14 ;  /* 0x0000000103037824 */ /* 0x000fc800078e020e */
[----:B------:R-:W-:-:S07]  /*19b60*/  IMAD.MOV.U32 R13, RZ, RZ, R3 ;  /* 0x000000ffff0d7224 */ /* 0x000fce00078e0003 */
[----:B------:R-:W-:Y:S05]  /*19b70*/  WARPSYNC.COLLECTIVE R15, `(.L_x_9083) ;  /* 0x000000000f087348 */ /* 0x000fea0003c00000 */
[----:B------:R0:W1:Y:S02]  /*19b80*/  SHFL.UP P6, R14, R13, R12, R11 ;  /* 0x0400000c0d0e7389 */ /* 0x00006400000c000b */
[----:B01----:R-:W-:Y:S01]  /*19b90*/  ENDCOLLECTIVE ;  /* 0x000000000000791b */ /* 0x003fe20003800000 */
.L_x_9083:
[----:B------:R-:W-:Y:S02]  /*19ba0*/  IMAD.MOV.U32 R12, RZ, RZ, 0x1f ;  /* 0x0000001fff0c7424 */ /* 0x000fe400078e00ff */
[----:B------:R-:W-:Y:S01]  /*19bb0*/  IMAD.MOV.U32 R11, RZ, RZ, 0x1f ;  /* 0x0000001fff0b7424 */ /* 0x000fe200078e00ff */
[----:B------:R-:W-:-:S05]  /*19bc0*/  SEL R14, R14, RZ, P5 ;  /* 0x000000ff0e0e7207 */ /* 0x000fca0002800000 */
[----:B------:R-:W-:-:S04]  /*19bd0*/  IMAD.IADD R3, R3, 0x1, R14 ;  /* 0x0000000103037824 */ /* 0x000fc800078e020e */
[----:B------:R-:W-:-:S07]  /*19be0*/  IMAD.MOV.U32 R13, RZ, RZ, R3 ;  /* 0x000000ffff0d7224 */ /* 0x000fce00078e0003 */
[----:B------:R-:W-:Y:S05]  /*19bf0*/  WARPSYNC.COLLECTIVE R15, `(.L_x_9084) ;  /* 0x000000000f087348 */ /* 0x000fea0003c00000 */
[----:B------:R0:W1:Y:S02]  /*19c00*/  SHFL.IDX P6, R14, R13, R12, R11 ;  /* 0x0000000c0d0e7389 */ /* 0x00006400000c000b */
[----:B01----:R-:W-:Y:S01]  /*19c10*/  ENDCOLLECTIVE ;  /* 0x000000000000791b */ /* 0x003fe20003800000 */
.L_x_9084:
[----:B------:R-:W-:Y:S05]  /*19c20*/  BRA `(.L_x_9085) ;  /* 0xffffffdc00cc7947 */ /* 0x000fea000383ffff */
.L_x_9005:
[----:B------:R-:W-:Y:S01]  /*19c30*/  BSSY B0, `(.L_x_9086) ;  /* 0x0000008000007945 */ /* 0x000fe20003800000 */
[----:B-----5:R-:W-:Y:S02]  /*19c40*/  IMAD.MOV.U32 R13, RZ, RZ, R2 ;  /* 0x000000ffff0d7224 */ /* 0x020fe400078e0002 */
[----:B------:R-:W-:Y:S02]  /*19c50*/  IMAD.MOV.U32 R12, RZ, RZ, 0x1 ;  /* 0x00000001ff0c7424 */ /* 0x000fe400078e00ff */
[----:B0-----:R-:W-:Y:S02]  /*19c60*/  IMAD.MOV.U32 R11, RZ, RZ, RZ ;  /* 0x000000ffff0b7224 */ /* 0x001fe400078e00ff */
[----:B------:R-:W-:-:S07]  /*19c70*/  IMAD.MOV.U32 R15, RZ, RZ, -0x1 ;  /* 0xffffffffff0f7424 */ /* 0x000fce00078e00ff */
[----:B-123--:R-:W-:Y:S05]  /*19c80*/  WARPSYNC.COLLECTIVE R15, `(.L_x_9087) ;  /* 0x000000000f087348 */ /* 0x00efea0003c00000 */
[----:B------:R0:W4:Y:S02]  /*19c90*/  SHFL.UP P6, R14, R13, R12, R11 ;  /* 0x0400000c0d0e7389 */ /* 0x00012400000c000b */
[----:B01234-:R-:W-:Y:S01]  /*19ca0*/  ENDCOLLECTIVE ;  /* 0x000000000000791b */ /* 0x01ffe20003800000 */
.L_x_9087:
[----:B------:R-:W-:Y:S05]  /*19cb0*/  BSYNC B0 ;  /* 0x0000000000007941 */ /* 0x000fea0003800000 */
.L_x_9086:
[----:B------:R-:W-:Y:S01]  /*19cc0*/  SEL R3, R14, RZ, P1 ;  /* 0x000000ff0e037207 */ /* 0x000fe20000800000 */
[----:B------:R-:W-:Y:S02]  /*19cd0*/  IMAD.MOV.U32 R12, RZ, RZ, 0x2 ;  /* 0x00000002ff0c7424 */ /* 0x000fe400078e00ff */
[----:B------:R-:W-:Y:S02]  /*19ce0*/  IMAD.MOV.U32 R11, RZ, RZ, RZ ;  /* 0x000000ffff0b7224 */ /* 0x000fe400078e00ff */
[----:B------:R-:W-:Y:S02]  /*19cf0*/  IMAD.IADD R3, R2, 0x1, R3 ;  /* 0x0000000102037824 */ /* 0x000fe400078e0203 */
[----:B------:R-:W-:Y:S02]  /*19d00*/  IMAD.MOV.U32 R15, RZ, RZ, -0x1 ;  /* 0xffffffffff0f7424 */ /* 0x000fe400078e00ff */
[----:B------:R-:W-:-:S07]  /*19d10*/  IMAD.MOV.U32 R13, RZ, RZ, R3 ;  /* 0x000000ffff0d7224 */ /* 0x000fce00078e0003 */
[----:B------:R-:W-:Y:S05]  /*19d20*/  WARPSYNC.COLLECTIVE R15, `(.L_x_9088) ;  /* 0x000000000f087348 */ /* 0x000fea0003c00000 */
[----:B------:R0:W1:Y:S02]  /*19d30*/  SHFL.UP P6, R14, R13, R12, R11 ;  /* 0x0400000c0d0e7389 */ /* 0x00006400000c000b */
[----:B01----:R-:W-:Y:S01]  /*19d40*/  ENDCOLLECTIVE ;  /* 0x000000000000791b */ /* 0x003fe20003800000 */
.L_x_9088:
[----:B------:R-:W-:Y:S01]  /*19d50*/  IMAD.MOV.U32 R12, RZ, RZ, 0x4 ;  /* 0x00000004ff0c7424 */ /* 0x000fe200078e00ff */
[----:B------:R-:W-:-:S05]  /*19d60*/  SEL R14, R14, RZ, P2 ;  /* 0x000000ff0e0e7207 */ /* 0x000fca0001000000 */
[----:B------:R-:W-:-:S04]  /*19d70*/  IMAD.IADD R3, R3, 0x1, R14 ;  /* 0x0000000103037824 */ /* 0x000fc800078e020e */
[----:B------:R-:W-:-:S07]  /*19d80*/  IMAD.MOV.U32 R13, RZ, RZ, R3 ;  /* 0x000000ffff0d7224 */ /* 0x000fce00078e0003 */
[----:B------:R-:W-:Y:S05]  /*19d90*/  WARPSYNC.COLLECTIVE R15, `(.L_x_9089) ;  /* 0x000000000f087348 */ /* 0x000fea0003c00000 */
[----:B------:R0:W1:Y:S02]  /*19da0*/  SHFL.UP P6, R14, R13, R12, R11 ;  /* 0x0400000c0d0e7389 */ /* 0x00006400000c000b */
[----:B01----:R-:W-:Y:S01]  /*19db0*/  ENDCOLLECTIVE ;  /* 0x000000000000791b */ /* 0x003fe20003800000 */
.L_x_9089:
[----:B------:R-:W-:Y:S01]  /*19dc0*/  IMAD.MOV.U32 R12, RZ, RZ, 0x8 ;  /* 0x00000008ff0c7424 */ /* 0x000fe200078e00ff */
[----:B------:R-:W-:-:S05]  /*19dd0*/  SEL R14, R14, RZ, P3 ;  /* 0x000000ff0e0e7207 */ /* 0x000fca0001800000 */
[----:B------:R-:W-:-:S04]  /*19de0*/  IMAD.IADD R3, R3, 0x1, R14 ;  /* 0x0000000103037824 */ /* 0x000fc800078e020e */
[----:B------:R-:W-:-:S07]  /*19df0*/  IMAD.MOV.U32 R13, RZ, RZ, R3 ;  /* 0x000000ffff0d7224 */ /* 0x000fce00078e0003 */
[----:B------:R-:W-:Y:S05]  /*19e00*/  WARPSYNC.COLLECTIVE R15, `(.L_x_9090) ;  /* 0x000000000f087348 */ /* 0x000fea0003c00000 */
[----:B------:R0:W1:Y:S02]  /*19e10*/  SHFL.UP P6, R14, R13, R12, R11 ;  /* 0x0400000c0d0e7389 */ /* 0x00006400000c000b */
[----:B01----:R-:W-:Y:S01]  /*19e20*/  ENDCOLLECTIVE ;  /* 0x000000000000791b */ /* 0x003fe20003800000 */
.L_x_9090:
[----:B------:R-:W-:Y:S01]  /*19e30*/  IMAD.MOV.U32 R12, RZ, RZ, 0x10 ;  /* 0x00000010ff0c7424 */ /* 0x000fe200078e00ff */
[----:B------:R-:W-:-:S05]  /*19e40*/  SEL R14, R14, RZ, P4 ;  /* 0x000000ff0e0e7207 */ /* 0x000fca0002000000 */
[----:B------:R-:W-:-:S04]  /*19e50*/  IMAD.IADD R3, R3, 0x1, R14 ;  /* 0x0000000103037824 */ /* 0x000fc800078e020e */
[----:B------:R-:W-:-:S07]  /*19e60*/  IMAD.MOV.U32 R13, RZ, RZ, R3 ;  /* 0x000000ffff0d7224 */ /* 0x000fce00078e0003 */
[----:B------:R-:W-:Y:S05]  /*19e70*/  WARPSYNC.COLLECTIVE R15, `(.L_x_9091) ;  /* 0x000000000f087348 */ /* 0x000fea0003c00000 */
[----:B------:R0:W1:Y:S02]  /*19e80*/  SHFL.UP P6, R14, R13, R12, R11 ;  /* 0x0400000c0d0e7389 */ /* 0x00006400000c000b */
[----:B01----:R-:W-:Y:S01]  /*19e90*/  ENDCOLLECTIVE ;  /* 0x000000000000791b */ /* 0x003fe20003800000 */
.L_x_9091:
        /* <DEDUP_REMOVED lines=8> */
.L_x_9092:
[----:B------:R-:W-:Y:S05]  /*19f20*/  BRA `(.L_x_9093) ;  /* 0xffffffdc00a87947 */ /* 0x000fea000383ffff */
.L_x_9007:
[----:B------:R-:W-:Y:S01]  /*19f30*/  BSSY B0, `(.L_x_9094) ;  /* 0x0000006000007945 */ /* 0x000fe20003800000 */
[----:B------:R-:W-:Y:S01]  /*19f40*/  PLOP3.LUT P6, PT, P6, PT, PT, 0x8, 0x0 ;  /* 0x000000000000781c */ /* 0x000fe200037ce170 */
[----:B------:R-:W-:-:S12]  /*19f50*/  IMAD.MOV.U32 R15, RZ, RZ, -0x1 ;  /* 0xffffffffff0f7424 */ /* 0x000fd800078e00ff */
[----:B012---:R-:W-:Y:S05]  /*19f60*/  WARPSYNC.COLLECTIVE R15, `(.L_x_9095) ;  /* 0x000000000f087348 */ /* 0x007fea0003c00000 */
[----:B------:R-:W-:Y:S01]  /*19f70*/  VOTE.ANY R14, PT, P6 ;  /* 0x00000000000e7806 */ /* 0x000fe200030e0100 */
[----:B012---:R-:W-:Y:S06]  /*19f80*/  ENDCOLLECTIVE ;  /* 0x000000000000791b */ /* 0x007fec0003800000 */
.L_x_9095:
[----:B------:R-:W-:Y:S05]  /*19f90*/  BSYNC B0 ;  /* 0x0000000000007941 */ /* 0x000fea0003800000 */
.L_x_9094:
        /* <DEDUP_REMOVED lines=9> */
.L_x_9096:
[----:B------:R-:W-:Y:S01]  /*1a030*/  IMAD.MOV.U32 R17, RZ, RZ, R14 ;  /* 0x000000ffff117224 */ /* 0x000fe200078e000e */
[----:B------:R-:W-:Y:S06]  /*1a040*/  BRA `(.L_x_9097) ;  /* 0xffffffdc00987947 */ /* 0x000fec000383ffff */
.L_x_9009:
[----:B------:R-:W-:Y:S01]  /*1a050*/  BSSY B0, `(.L_x_9098) ;  /* 0x0000007000007945 */ /* 0x000fe20003800000 */
[----:B------:R-:W-:Y:S02]  /*1a060*/  IMAD.MOV.U32 R13, RZ, RZ, R3 ;  /* 0x000000ffff0d7224 */ /* 0x000fe400078e0003 */
[----:B0-----:R-:W-:Y:S02]  /*1a070*/  IMAD.MOV.U32 R11, RZ, RZ, 0x1f ;  /* 0x0000001fff0b7424 */ /* 0x001fe400078e00ff */
[----:B------:R-:W-:-:S07]  /*1a080*/  IMAD.MOV.U32 R15, RZ, RZ, -0x1 ;  /* 0xffffffffff0f7424 */ /* 0x000fce00078e00ff */
[----:B-1234-:R-:W-:Y:S05]  /*1a090*/  WARPSYNC.COLLECTIVE R15, `(.L_x_9099) ;  /* 0x000000000f087348 */ /* 0x01efea0003c00000 */
[----:B------:R0:W0:Y:S02]  /*1a0a0*/  SHFL.IDX P6, R14, R13, R12, R11 ;  /* 0x0000000c0d0e7389 */ /* 0x00002400000c000b */
[----:B01234-:R-:W-:Y:S01]  /*1a0b0*/  ENDCOLLECTIVE ;  /* 0x000000000000791b */ /* 0x01ffe20003800000 */
.L_x_9099:
[----:B------:R-:W-:Y:S05]  /*1a0c0*/  BSYNC B0 ;  /* 0x0000000000007941 */ /* 0x000fea0003800000 */
.L_x_9098:
[----:B------:R-:W-:Y:S05]  /*1a0d0*/  BRA `(.L_x_9008) ;  /* 0xffffffdc00907947 */ /* 0x000fea000383ffff */
.L_x_9013:
[----:B0-----:R0:W1:Y:S02]  /*1a0e0*/  SYNCS.PHASECHK.TRANS64.TRYWAIT P0, [R9+URZ+0x19c20], R0 ;  /* 0x019c2000090075a7 */ /* 0x001064000800017f */
[----:B-1----:R-:W-:Y:S05]  /*1a0f0*/  @!P0 NANOSLEEP.SYNCS 0x989680 ;  /* 0x009896800000895d */ /* 0x002fea0003900000 */
[----:B------:R-:W1:Y:S02]  /*1a100*/  @!P0 SYNCS.PHASECHK.TRANS64 P0, [R9+URZ+0x19c20], R0 ;  /* 0x019c2000090085a7 */ /* 0x000e64000800007f */
[----:B-1----:R-:W-:Y:S05]  /*1a110*/  @!P0 BRA `(.L_x_9013) ;  /* 0xfffffffc00f08947 */ /* 0x002fea000383ffff */
[----:B------:R-:W-:Y:S05]  /*1a120*/  BRA `(.L_x_9100) ;  /* 0xffffffe0007c7947 */ /* 0x000fea000383ffff */
.L_x_9014:
        /* <DEDUP_REMOVED lines=8> */
[----:B0--3--:R-:W-:Y:S05]  /*1a1b0*/  WARPSYNC.COLLECTIVE R15, `(.L_x_9102) ;  /* 0x000000000f087348 */ /* 0x009fea0003c00000 */
[----:B------:R1:W2:Y:S02]  /*1a1c0*/  SHFL.IDX P6, R14, R13, R12, R11 ;  /* 0x0000000c0d0e7389 */ /* 0x0002a400000c000b */
[----:B0123--:R-:W-:Y:S01]  /*1a1d0*/  ENDCOLLECTIVE ;  /* 0x000000000000791b */ /* 0x00ffe20003800000 */
.L_x_9102:
[----:B------:R-:W-:Y:S05]  /*1a1e0*/  BSYNC B0 ;  /* 0x0000000000007941 */ /* 0x000fea0003800000 */
.L_x_9101:
[----:B------:R-:W-:Y:S05]  /*1a1f0*/  BRA `(.L_x_9103) ;  /* 0xffffffe000647947 */ /* 0x000fea000383ffff */
.L_x_9015:
[----:B------:R-:W-:Y:S01]  /*1a200*/  BSSY B0, `(.L_x_9104) ;  /* 0x0000006000007945 */ /* 0x000fe20003800000 */
[----:B------:R-:W-:-:S07]  /*1a210*/  IMAD.MOV.U32 R15, RZ, RZ, -0x1 ;  /* 0xffffffffff0f7424 */ /* 0x000fce00078e00ff */
[----:B0--3--:R-:W-:Y:S05]  /*1a220*/  WARPSYNC.COLLECTIVE R15, `(.L_x_9105) ;  /* 0x000000000f0c7348 */ /* 0x009fea0003c00000 */
[----:B------:R-:W-:Y:S02]  /*1a230*/  ELECT P6, UR62, PT ;  /* 0x00000000003e782f */ /* 0x000fe400038c0000 */
[----:B------:R-:W-:Y:S01]  /*1a240*/  MOV R14, UR62 ;  /* 0x0000003e000e7c02 */ /* 0x000fe20008000f00 */
[----:B0--3--:R-:W-:Y:S10]  /*1a250*/  ENDCOLLECTIVE ;  /* 0x000000000000791b */ /* 0x009ff40003800000 */
.L_x_9105:
[----:B------:R-:W-:Y:S05]  /*1a260*/  BSYNC B0 ;  /* 0x0000000000007941 */ /* 0x000fea0003800000 */
.L_x_9104:
[----:B------:R-:W-:Y:S05]  /*1a270*/  BRA `(.L_x_9106) ;  /* 0xffffffe000587947 */ /* 0x000fea000383ffff */
.L_x_9017:
[----:B0-----:R0:W1:Y:S02]  /*1a280*/  SYNCS.PHASECHK.TRANS64.TRYWAIT P1, [R7+URZ], R2 ;  /* 0x00000002070075a7 */ /* 0x001064000802017f */
[----:B-1----:R-:W-:Y:S05]  /*1a290*/  @!P1 NANOSLEEP.SYNCS 0x989680 ;  /* 0x009896800000995d */ /* 0x002fea0003900000 */
[----:B------:R-:W1:Y:S02]  /*1a2a0*/  @!P1 SYNCS.PHASECHK.TRANS64 P1, [R7+URZ], R2 ;  /* 0x00000002070095a7 */ /* 0x000e64000802007f */
[----:B-1----:R-:W-:Y:S05]  /*1a2b0*/  @!P1 BRA `(.L_x_9017) ;  /* 0xfffffffc00f09947 */ /* 0x002fea000383ffff */
[----:B------:R-:W-:Y:S05]  /*1a2c0*/  BRA `(.L_x_9107) ;  /* 0xffffffe0008c7947 */ /* 0x000fea000383ffff */
.L_x_9018:
[----:B-1----:R1:W2:Y:S02]  /*1a2d0*/  SYNCS.PHASECHK.TRANS64.TRYWAIT P1, [R3+URZ], R0 ;  /* 0x00000000030075a7 */ /* 0x0022a4000802017f */
[----:B--2---:R-:W-:Y:S05]  /*1a2e0*/  @!P1 NANOSLEEP.SYNCS 0x989680 ;  /* 0x009896800000995d */ /* 0x004fea0003900000 */
[----:B------:R-:W2:Y:S02]  /*1a2f0*/  @!P1 SYNCS.PHASECHK.TRANS64 P1, [R3+URZ], R0 ;  /* 0x00000000030095a7 */ /* 0x000ea4000802007f */
[----:B--2---:R-:W-:Y:S05]  /*1a300*/  @!P1 BRA `(.L_x_9018) ;  /* 0xfffffffc00f09947 */ /* 0x004fea000383ffff */
[----:B------:R-:W-:Y:S05]  /*1a310*/  BRA `(.L_x_9108) ;  /* 0xffffffe000807947 */ /* 0x000fea000383ffff */
.L_x_9020:
[----:B-1----:R1:W2:Y:S02]  /*1a320*/  SYNCS.PHASECHK.TRANS64.TRYWAIT P1, [R3+URZ+0x19c60], R2 ;  /* 0x019c6002030075a7 */ /* 0x0022a4000802017f */
[----:B--2---:R-:W-:Y:S05]  /*1a330*/  @!P1 NANOSLEEP.SYNCS 0x989680 ;  /* 0x009896800000995d */ /* 0x004fea0003900000 */
[----:B------:R-:W2:Y:S02]  /*1a340*/  @!P1 SYNCS.PHASECHK.TRANS64 P1, [R3+URZ+0x19c60], R2 ;  /* 0x019c6002030095a7 */ /* 0x000ea4000802007f */
[----:B--2---:R-:W-:Y:S05]  /*1a350*/  @!P1 BRA `(.L_x_9020) ;  /* 0xfffffffc00f09947 */ /* 0x004fea000383ffff */
[----:B------:R-:W-:Y:S05]  /*1a360*/  BRA `(.L_x_9109) ;  /* 0xffffffe000807947 */ /* 0x000fea000383ffff */
.L_x_9022:
[----:B--2---:R2:W4:Y:S02]  /*1a370*/  SYNCS.PHASECHK.TRANS64.TRYWAIT P1, [R5+URZ+0x19c60], R0 ;  /* 0x019c6000050075a7 */ /* 0x004524000802017f */
[----:B----4-:R-:W-:Y:S05]  /*1a380*/  @!P1 NANOSLEEP.SYNCS 0x989680 ;  /* 0x009896800000995d */ /* 0x010fea0003900000 */
[----:B------:R-:W4:Y:S02]  /*1a390*/  @!P1 SYNCS.PHASECHK.TRANS64 P1, [R5+URZ+0x19c60], R0 ;  /* 0x019c6000050095a7 */ /* 0x000f24000802007f */
[----:B----4-:R-:W-:Y:S05]  /*1a3a0*/  @!P1 BRA `(.L_x_9022) ;  /* 0xfffffffc00f09947 */ /* 0x010fea000383ffff */
[----:B------:R-:W-:Y:S05]  /*1a3b0*/  BRA `(.L_x_9110) ;  /* 0xffffffe000807947 */ /* 0x000fea000383ffff */
.L_x_9024:
[----:B----4-:R4:W0:Y:S02]  /*1a3c0*/  SYNCS.PHASECHK.TRANS64.TRYWAIT P0, [R3+URZ+0x19c80], R2 ;  /* 0x019c8002030075a7 */ /* 0x010824000800017f */
[----:B0-----:R-:W-:Y:S05]  /*1a3d0*/  @!P0 NANOSLEEP.SYNCS 0x989680 ;  /* 0x009896800000895d */ /* 0x001fea0003900000 */
[----:B------:R-:W0:Y:S02]  /*1a3e0*/  @!P0 SYNCS.PHASECHK.TRANS64 P0, [R3+URZ+0x19c80], R2 ;  /* 0x019c8002030085a7 */ /* 0x000e24000800007f */
[----:B0-----:R-:W-:Y:S05]  /*1a3f0*/  @!P0 BRA `(.L_x_9024) ;  /* 0xfffffffc00f08947 */ /* 0x001fea000383ffff */
[----:B------:R-:W-:Y:S05]  /*1a400*/  BRA `(.L_x_9025) ;  /* 0xffffffe0007c7947 */ /* 0x000fea000383ffff */
.L_x_9111:
        /* <DEDUP_REMOVED lines=15> */
.L_x_12981:


//--------------------- .text._ZN7cutlass13device_kernelIN5flash11enable_sm90INS1_16FlashAttnFwdSm90INS1_25CollectiveMainloopFwdSm90ILi2EN4cute5tupleIJNS5_1CILi1EEES8_S8_EEENS6_IJNS7_ILi192EEENS7_ILi128EEENS7_ILi96EEEEEELi96ENS_12float_e4m3_tEfNS_4arch4Sm90ELb0ELb1ELb0ELb0ELb0ELb0ELb0ELb1ELb1ELb1ELb0ELb0EEENS1_21CollectiveEpilogueFwdINS6_IJSA_SC_SB_EEES9_NS_10bfloat16_tESG_Li384ELb0ELb1ELb0ELb1EEENS1_30DynamicPersistentTileSchedulerILi384ELi128ELb0ELb1ELb1EEEEEEEEEvNT_6ParamsE --------------------------
	.section	.text._ZN7cutlass13device_kernelIN5flash11enable_sm90INS1_16FlashAttnFwdSm90INS1_25CollectiveMainloopFwdSm90ILi2EN4cute5tupleIJNS5_1CILi1EEES8_S8_EEENS6_IJNS7_ILi192EEENS7_ILi128EEENS7_ILi96EEEEEELi96ENS_12float_e4m3_tEfNS_4arch4Sm90ELb0ELb1ELb0ELb0ELb0ELb0ELb0ELb1ELb1ELb1ELb0ELb0EEENS1_21CollectiveEpilogueFwdINS6_IJSA_SC_SB_EEES9_NS_10bfloat16_tESG_Li384ELb0ELb1ELb0ELb1EEENS1_30DynamicPersistentTileSchedulerILi384ELi128ELb0ELb1ELb1EEEEEEEEEvNT_6ParamsE,"ax",@progbits
	.align	128
.text._ZN7cutlass13device_kernelIN5flash11enable_sm90INS1_16FlashAttnFwdSm90INS1_25CollectiveMainloopFwdSm90ILi2EN4cute5tupleIJNS5_1CILi1EEES8_S8_EEENS6_IJNS7_ILi192EEENS7_ILi128EEENS7_ILi96EEEEEELi96ENS_12float_e4m3_tEfNS_4arch4Sm90ELb0ELb1ELb0ELb0ELb0ELb0ELb0ELb1ELb1ELb1ELb0ELb0EEENS1_21CollectiveEpilogueFwdINS6_IJSA_SC_SB_EEES9_NS_10bfloat16_tESG_Li384ELb0ELb1ELb0ELb1EEENS1_30DynamicPersistentTileSchedulerILi384ELi128ELb0ELb1ELb1EEEEEEEEEvNT_6ParamsE:
        .type           _ZN7cutlass13device_kernelIN5flash11enable_sm90INS1_16FlashAttnFwdSm90INS1_25CollectiveMainloopFwdSm90ILi2EN4cute5tupleIJNS5_1CILi1EEES8_S8_EEENS6_IJNS7_ILi192EEENS7_ILi128EEENS7_ILi96EEEEEELi96ENS_12float_e4m3_tEfNS_4arch4Sm90ELb0ELb1ELb0ELb0ELb0ELb0ELb0ELb1ELb1ELb1ELb0ELb0EEENS1_21CollectiveEpilogueFwdINS6_IJSA_SC_SB_EEES9_NS_10bfloat16_tESG_Li384ELb0ELb1ELb0ELb1EEENS1_30DynamicPersistentTileSchedulerILi384ELi128ELb0ELb1ELb1EEEEEEEEEvNT_6ParamsE,@function
        .size           _ZN7cutlass13device_kernelIN5flash11enable_sm90INS1_16FlashAttnFwdSm90INS1_25CollectiveMainloopFwdSm90ILi2EN4cute5tupleIJNS5_1CILi1EEES8_S8_EEENS6_IJNS7_ILi192EEENS7_ILi128EEENS7_ILi96EEEEEELi96ENS_12float_e4m3_tEfNS_4arch4Sm90ELb0ELb1ELb0ELb0ELb0ELb0ELb0ELb1ELb1ELb1ELb0ELb0EEENS1_21CollectiveEpilogueFwdINS6_IJSA_SC_SB_EEES9_NS_10bfloat16_tESG_Li384ELb0ELb1ELb0ELb1EEENS1_30DynamicPersistentTileSchedulerILi384ELi128ELb0ELb1ELb1EEEEEEEEEvNT_6ParamsE,(.L_x_12982 - _ZN7cutlass13device_kernelIN5flash11enable_sm90INS1_16FlashAttnFwdSm90INS1_25CollectiveMainloopFwdSm90ILi2EN4cute5tupleIJNS5_1CILi1EEES8_S8_EEENS6_IJNS7_ILi192EEENS7_ILi128EEENS7_ILi96EEEEEELi96ENS_12float_e4m3_tEfNS_4arch4Sm90ELb0ELb1ELb0ELb0ELb0ELb0ELb0ELb1ELb1ELb1ELb0ELb0EEENS1_21CollectiveEpilogueFwdINS6_IJSA_SC_SB_EEES9_NS_10bfloat16_tESG_Li384ELb0ELb1ELb0ELb1EEENS1_30DynamicPersistentTileSchedulerILi384ELi128ELb0ELb1ELb1EEEEEEEEEvNT_6ParamsE)
        .other          _ZN7cutlass13device_kernelIN5flash11enable_sm90INS1_16FlashAttnFwdSm90INS1_25CollectiveMainloopFwdSm90ILi2EN4cute5tupleIJNS5_1CILi1EEES8_S8_EEENS6_IJNS7_ILi192EEENS7_ILi128EEENS7_ILi96EEEEEELi96ENS_12float_e4m3_tEfNS_4arch4Sm90ELb0ELb1ELb0ELb0ELb0ELb0ELb0ELb1ELb1ELb1ELb0ELb0EEENS1_21CollectiveEpilogueFwdINS6_IJSA_SC_SB_EEES9_NS_10bfloat16_tESG_Li384ELb0ELb1ELb0ELb1EEENS1_30DynamicPersistentTileSchedulerILi384ELi128ELb0ELb1ELb1EEEEEEEEEvNT_6ParamsE,@"STO_CUDA_ENTRY STV_DEFAULT"
_ZN7cutlass13device_kernelIN5flash11enable_sm90INS1_16FlashAttnFwdSm90INS1_25CollectiveMainloopFwdSm90ILi2EN4cute5tupleIJNS5_1CILi1EEES8_S8_EEENS6_IJNS7_ILi192EEENS7_ILi128EEENS7_ILi96EEEEEELi96ENS_12float_e4m3_tEfNS_4arch4Sm90ELb0ELb1ELb0ELb0ELb0ELb0ELb0ELb1ELb1ELb1ELb0ELb0EEENS1_21CollectiveEpilogueFwdINS6_IJSA_SC_SB_EEES9_NS_10bfloat16_tESG_Li384ELb0ELb1ELb0ELb1EEENS1_30DynamicPersistentTileSchedulerILi384ELi128ELb0ELb1ELb1EEEEEEEEEvNT_6ParamsE:
        /* <DEDUP_REMOVED lines=18> */
.L_x_9113:
[----:B------:R-:W-:Y:S05]  /*0120*/  BSYNC B0 ;  /* 0x0000000000007941 */ /* 0x000fea0003800000 */
.L_x_9112:
        /* <DEDUP_REMOVED lines=41> */
.L_x_9114:
        /* <DEDUP_REMOVED lines=22> */
.L_x_9115:
        /* <DEDUP_REMOVED lines=18> */
.L_x_9116:
        /* <DEDUP_REMOVED lines=22> */
.L_x_9117:
        /* <DEDUP_REMOVED lines=22> */
.L_x_9118:
[----:B------:R-:W-:Y:S01]  /*0900*/  PLOP3.LUT P0, PT, PT, PT, UP0, 0x80, 0x0 ;  /* 0x000000000000781c */ /* 0x000fe20003f0f008 */
[----:B------:R-:W-:Y:S01]  /*0910*/  UMOV UR42, 0x1 ;  /* 0x00000001002a7882 */ /* 0x000fe20000000000 */
[----:B------:R-:W-:Y:S01]  /*0920*/  NOP ;  /* 0x0000000000007918 */ /* 0x000fe20000000000 */
[----:B------:R-:W-:Y:S01]  /*0930*/  USEL UR42, UR42, 0x2, !UP0 ;  /* 0x000000022a2a7887 */ /* 0x000fe2000c000000 */
[----:B------:R-:W-:Y:S01]  /*0940*/  ULDC.64 UR46, c[0x0][0x208] ;  /* 0x00008200002e7ab9 */ /* 0x000fe20000000a00 */
[----:B012-4-:R-:W-:Y:S08]  /*0950*/  BAR.SYNC.DEFER_BLOCKING 0x0 ;  /* 0x0000000000007b1d */ /* 0x017ff00000010000 */
[----:B------:R-:W-:Y:S05]  /*0960*/  @!P0 BRA `(.L_x_9119) ;  /* 0x000000e000a08947 */ /* 0x000fea0003800000 */
.L_x_9120:
[----:B------:R-:W-:-:S08]  /*0970*/  NOP ;  /* 0x0000000000007918 */ /* 0x000fd00000000000 */
[----:B------:R-:W0:Y:S02]  /*0980*/  USETMAXREG.TRY_ALLOC.CTAPOOL UP0, 0xa0 ;  /* 0x000000a0000079c8 */ /* 0x000e240008000600 */
[----:B0-----:R-:W-:-:S13]  /*0990*/  PLOP3.LUT P0, PT, PT, PT, UP0, 0x80, 0x0 ;  /* 0x000000000000781c */ /* 0x001fda0003f0f008 */
[----:B------:R-:W-:Y:S05]  /*09a0*/  @!P0 BRA `(.L_x_9120) ;  /* 0xfffffffc00f08947 */ /* 0x000fea000383ffff */
[----:B------:R-:W0:Y:S08]  /*09b0*/  S2UR UR4, SR_CTAID.X ;  /* 0x00000000000479c3 */ /* 0x000e300000002500 */
[----:B------:R-:W-:Y:S08]  /*09c0*/  BAR.ARV 0x4, 0x200 ;  /* 0x0108000000007b1d */ /* 0x000ff00000002000 */
[----:B------:R-:W0:Y:S08]  /*09d0*/  LDC R0, c[0x0][0xc38] ;  /* 0x00030e00ff007b82 */ /* 0x000e300000000800 */
[----:B------:R-:W-:Y:S06]  /*09e0*/  BAR.ARV 0x8, 0x200 ;  /* 0x0208000000007b1d */ /* 0x000fec0000002000 */
        /* <DEDUP_REMOVED lines=10> */
[CC--:B------:R-:W-:Y:S02]  /*0a90*/  LEA.HI R2, R0.reuse, R10.reuse, RZ, 0x4 ;  /* 0x0000000a00027211 */ /* 0x0c0fe400078f20ff */
        /* <DEDUP_REMOVED lines=37> */
[----:B------:R-:W-:Y:S01]  /*0cf0*/  IMAD R156, R4, 0x40, R7 ;  /* 0x00000040049c7824 */ /* 0x000fe200078e0207 */
[----:B------:R-:W-:Y:S01]  /*0d00*/  SHF.R.S32.HI R2, RZ, 0x1f, R22 ;  /* 0x0000001fff027819 */ /* 0x000fe20000011416 */
[----:B------:R-:W-:Y:S01]  /*0d10*/  IMAD.IADD R3, R152, 0x1, -R3 ;  /* 0x0000000198037824 */ /* 0x000fe200078e0a03 */
[----:B------:R-:W-:Y:S01]  /*0d20*/  SHF.R.S32.HI R0, RZ, 0x1f, R23 ;  /* 0x0000001fff007819 */ /* 0x000fe20000011417 */
[----:B------:R-:W-:Y:S02]  /*0d30*/  IMAD.IADD R16, R154, 0x1, -R5 ;  /* 0x000000019a107824 */ /* 0x000fe400078e0a05 */
[----:B------:R-:W-:-:S07]  /*0d40*/  IMAD R17, R3, 0x8, R156 ;  /* 0x0000000803117824 */ /* 0x000fce00078e029c */
.L_x_9213:
        /* <DEDUP_REMOVED lines=12> */
[----:B01234-:R-:W-:Y:S05]  /*0e10*/  @!P0 BRA `(.L_x_9121) ;  /* 0x0000000000208947 */ /* 0x01ffea0003800000 */
        /* <DEDUP_REMOVED lines=8> */
.L_x_9121:
[----:B------:R-:W-:Y:S01]  /*0ea0*/  ULDC UR6, c[0x0][0xc54] ;  /* 0x0003150000067ab9 */ /* 0x000fe20000000800 */
[----:B------:R-:W-:Y:S01]  /*0eb0*/  UMOV UR8, UR7 ;  /* 0x0000000700087c82 */ /* 0x000fe20008000000 */
[----:B------:R-:W-:-:S11]  /*0ec0*/  UISETP.NE.AND UP0, UPT, UR6, 0x1, UPT ;  /* 0x000000010600788c */ /* 0x000fd6000bf05270 */
[----:B------:R-:W-:Y:S02]  /*0ed0*/  @UP0 ULDC.64 UR10, c[0x0][0xc58] ;  /* 0x00031600000a0ab9 */ /* 0x000fe40000000a00 */
[----:B------:R-:W-:-:S04]  /*0ee0*/  UIMAD.WIDE.U32 UR4, UR7, UR10, URZ ;  /* 0x0000000a070472a5 */ /* 0x000fc8000f8e003f */
[----:B------:R-:W-:-:S04]  /*0ef0*/  @UP0 USHF.R.U32.HI UR8, URZ, UR11, UR5 ;  /* 0x0000000b3f080299 */ /* 0x000fc80008011605 */
[----:B------:R-:W-:-:S12]  /*0f00*/  UIMAD UR4, UR8, UR6, URZ ;  /* 0x00000006080472a4 */ /* 0x000fd8000f8e023f */
.L_x_9122:
        /* <DEDUP_REMOVED lines=19> */
[----:B------:R-:W-:-:S02]  /*1040*/  ULOP3.LUT UR8, URZ, UR8, URZ, 0x33, !UPT ;  /* 0x000000083f087292 */ /* 0x000fc4000f8e333f */
        /* <DEDUP_REMOVED lines=49> */
[----:B------:R-:W-:Y:S02]  /*1360*/  UIMAD UR39, UR4, 0xc0, URZ ;  /* 0x000000c0042778a4 */ /* 0x000fe4000f8e023f */
        /* <DEDUP_REMOVED lines=27> */
.L_x_9124:
[----:B------:R-:W-:-:S11]  /*1520*/  UISETP.NE.AND UP0, UPT, UR5, 0x1, UPT ;  /* 0x000000010500788c */ /* 0x000fd6000bf05270 */
[----:B------:R-:W-:Y:S02]  /*1530*/  @UP0 ULDC.64 UR8, c[0x0][0x9e8] ;  /* 0x00027a0000080ab9 */ /* 0x000fe40000000a00 */
[----:B------:R-:W-:-:S04]  /*1540*/  UIMAD.WIDE.U32 UR6, UR4, UR8, URZ ;  /* 0x00000008040672a5 */ /* 0x000fc8000f8e003f */
[----:B------:R-:W-:-:S12]  /*1550*/  @UP0 USHF.R.U32.HI UR4, URZ, UR9, UR7 ;  /* 0x000000093f040299 */ /* 0x000fd80008011607 */
.L_x_9125:
[----:B------:R-:W-:-:S06]  /*1560*/  UIMAD UR4, UR4, UR5, UR5 ;  /* 0x00000005040472a4 */ /* 0x000fcc000f8e0205 */
[----:B------:R-:W-:-:S07]  /*1570*/  VIMNMX R0, R0, UR4, PT ;  /* 0x0000000400007c48 */ /* 0x000fce000bfe0100 */
.L_x_9123:
        /* <DEDUP_REMOVED lines=29> */
.L_x_9127:
[----:B------:R-:W-:-:S11]  /*1750*/  UISETP.NE.AND UP0, UPT, UR5, 0x1, UPT ;  /* 0x000000010500788c */ /* 0x000fd6000bf05270 */
[----:B------:R-:W-:Y:S02]  /*1760*/  @UP0 ULDC.64 UR10, c[0x0][0x9e8] ;  /* 0x00027a00000a0ab9 */ /* 0x000fe40000000a00 */
[----:B------:R-:W-:-:S04]  /*1770*/  UIMAD.WIDE.U32 UR6, UR4, UR10, URZ ;  /* 0x0000000a040672a5 */ /* 0x000fc8000f8e003f */
[----:B------:R-:W-:-:S12]  /*1780*/  @UP0 USHF.R.U32.HI UR4, URZ, UR11, UR7 ;  /* 0x0000000b3f040299 */ /* 0x000fd80008011607 */
.L_x_9128:
[----:B------:R-:W-:-:S04]  /*1790*/  UIMAD UR4, UR4, UR5, URZ ;  /* 0x00000005040472a4 */ /* 0x000fc8000f8e023f */
[----:B------:R-:W-:-:S04]  /*17a0*/  UISETP.LT.AND UP0, UPT, UR9, UR4, UPT ;  /* 0x000000040900728c */ /* 0x000fc8000bf01270 */
[----:B------:R-:W-:-:S12]  /*17b0*/  USEL UR9, UR9, UR4, !UP0 ;  /* 0x0000000409097287 */ /* 0x000fd8000c000000 */
.L_x_9126:
[----:B------:R-:W-:Y:S01]  /*17c0*/  USHF.R.S32.HI UR4, URZ, 0x1f, UR9 ;  /* 0x0000001f3f047899 */ /* 0x000fe20008011409 */
[----:B------:R-:W-:Y:S02]  /*17d0*/  PLOP3.LUT P0, PT, PT, PT, PT, 0x80, 0x0 ;  /* 0x000000000000781c */ /* 0x000fe40003f0f070 */
[----:B------:R-:W-:Y:S01]  /*17e0*/  CS2R R20, SRZ ;  /* 0x0000000000147805 */ /* 0x000fe2000001ff00 */
[----:B------:R-:W-:Y:S01]  /*17f0*/  IMAD.MOV.U32 R3, RZ, RZ, RZ ;  /* 0x000000ffff037224 */ /* 0x000fe200078e00ff */
        /* <DEDUP_REMOVED lines=29> */
[----:B------:R-:W-:Y:S06]  /*19d0*/  @!P1 BRA `(.L_x_9129) ;  /* 0x000000b400489947 */ /* 0x000fec0003800000 */
[----:B------:R-:W0:Y:S01]  /*19e0*/  SHFL.IDX PT, R0, R155, RZ, 0x1f ;  /* 0x00001fff9b007589 */ /* 0x000e2200000e0000 */
[----:B------:R-:W1:Y:S01]  /*19f0*/  S2UR UR44, SR_CgaCtaId ;  /* 0x00000000002c79c3 */ /* 0x000e620000008800 */
[----:B------:R-:W-:Y:S01]  /*1a00*/  UMOV UR45, 0x400 ;  /* 0x00000400002d7882 */ /* 0x000fe20000000000 */
        /* <DEDUP_REMOVED lines=28> */
.L_x_9130:
        /* <DEDUP_REMOVED lines=9> */
.L_x_9302:
[----:B------:R-:W-:Y:S05]  /*1c60*/  @!P0 BRA `(.L_x_9132) ;  /* 0x0000000000048947 */ /* 0x000fea0003800000 */
[----:B------:R-:W-:Y:S01]  /*1c70*/  BPT.TRAP 0x1 ;  /* 0x000000040000795c */ /* 0x000fe20000300000 */
.L_x_9132:
[----:B------:R-:W-:Y:S02]  /*1c80*/  IMAD.U32 R5, RZ, RZ, UR36 ;  /* 0x00000024ff057e24 */ /* 0x000fe4000f8e00ff */
[----:B0-----:R-:W-:-:S03]  /*1c90*/  IMAD.U32 R0, RZ, RZ, UR48 ;  /* 0x00000030ff007e24 */ /* 0x001fc6000f8e00ff */
[----:B------:R-:W-:Y:S02]  /*1ca0*/  LEA R5, R5, UR45, 0x3 ;  /* 0x0000002d05057c11 */ /* 0x000fe4000f8e18ff */
[----:B------:R-:W-:-:S04]  /*1cb0*/  SHF.L.U32 R0, R0, 0x1f, RZ ;  /* 0x0000001f00007819 */ /* 0x000fc800000006ff */
[----:B------:R0:W1:Y:S01]  /*1cc0*/  SYNCS.PHASECHK.TRANS64.TRYWAIT P2, [R5+URZ+0x19c30], R0 ;  /* 0x019c3000050075a7 */ /* 0x000062000804017f */
[----:B------:R-:W-:Y:S05]  /*1cd0*/  @!P0 BRA `(.L_x_9133) ;  /* 0x0000000000048947 */ /* 0x000fea0003800000 */
[----:B------:R-:W-:Y:S01]  /*1ce0*/  BPT.TRAP 0x1 ;  /* 0x000000040000795c */ /* 0x000fe20000300000 */
.L_x_9133:
[----:B------:R-:W2:Y:S02]  /*1cf0*/  S2R R2, SR_TID.X ;  /* 0x0000000000027919 */ /* 0x000ea40000002100 */
[----:B--2---:R-:W-:Y:S01]  /*1d00*/  LOP3.LUT P1, RZ, R2, 0x7f, RZ, 0xc0, !PT ;  /* 0x0000007f02ff7812 */ /* 0x004fe2000782c0ff */
[----:B-1----:R-:W-:-:S12]  /*1d10*/  @P2 BRA `(.L_x_9134) ;  /* 0x0000000000082947 */ /* 0x002fd80003800000 */
[----:B------:R-:W1:Y:S02]  /*1d20*/  SYNCS.PHASECHK.TRANS64.TRYWAIT P2, [R5+URZ+0x19c30], R0 ;  /* 0x019c3000050075a7 */ /* 0x000e64000804017f */
[----:B-1----:R-:W-:Y:S05]  /*1d30*/  @!P2 BRA `(.L_x_9135) ;  /* 0x0000011000a4a947 */ /* 0x002fea0003800000 */
.L_x_9134:
        /* <DEDUP_REMOVED lines=17> */
[----:B------:R-:W-:-:S02]  /*1e50*/  UIMAD UR14, UR36, 0x300, UR16 ;  /* 0x00000300240e78a4 */ /* 0x000fc4000f8e0210 */
[----:B------:R-:W-:Y:S01]  /*1e60*/  UIADD3 UR8, UR12, 0x300, URZ ;  /* 0x000003000c087890 */ /* 0x000fe2000fffe03f */
[----:B------:R-:W-:Y:S01]  /*1e70*/  IMAD R9, R88, R3, 0x80 ;  /* 0x0000008058097424 */ /* 0x000fe200078e0203 */
[----:B------:R-:W-:Y:S02]  /*1e80*/  UIADD3 UR6, UR14, 0x100, URZ ;  /* 0x000001000e067890 */ /* 0x000fe4000fffe03f */
[----:B------:R-:W-:Y:S01]  /*1e90*/  UIADD3 UR10, UR14, 0x200, URZ ;  /* 0x000002000e0a7890 */ /* 0x000fe2000fffe03f */
[----:B------:R-:W-:Y:S01]  /*1ea0*/  VIADD R3, R9, 0x1 ;  /* 0x0000000109037836 */ /* 0x000fe20000000000 */
[----:B------:R-:W-:Y:S01]  /*1eb0*/  UMOV UR9, 0xc0000010 ;  /* 0xc000001000097882 */ /* 0x000fe20000000000 */
[----:B------:R-:W-:Y:S01]  /*1ec0*/  QGMMA.64x128x32.F32.E4M3.E4M3 R24, gdesc[UR12], RZ, !UPT, gsb0 ;  /* 0x01e000000c1879f3 */ /* 0x000fe2000c0008ff */
[----:B------:R-:W-:Y:S01]  /*1ed0*/  UMOV UR11, 0xc0000010 ;  /* 0xc0000010000b7882 */ /* 0x000fe20000000000 */
[----:B------:R-:W-:Y:S01]  /*1ee0*/  IMAD R3, R16, -0x2, R3 ;  /* 0xfffffffe10037824 */ /* 0x000fe200078e0203 */
[----:B------:R-:W-:Y:S01]  /*1ef0*/  ULDC UR18, c[0x0][0x9dc] ;  /* 0x0002770000127ab9 */ /* 0x000fe20000000800 */
[----:B------:R-:W-:-:S02]  /*1f00*/  WARPGROUP.DEPBAR.LE gsb0, 0x0 ;  /* 0x00008000000079c5 */ /* 0x000fc40000010000 */
[----:B------:R-:W-:-:S06]  /*1f10*/  WARPGROUP.ARRIVE ;  /* 0x00000000000079c5 */ /* 0x000fcc0000000000 */
[----:B------:R-:W-:Y:S01]  /*1f20*/  QGMMA.64x128x32.F32.E4M3.E4M3 R24, gdesc[UR4], R24, gsb0 ;  /* 0x01e00000041879f3 */ /* 0x000fe20008000818 */
        /* <DEDUP_REMOVED lines=9> */
[----:B------:R-:W-:Y:S01]  /*1fc0*/  ULDC.64 UR6, c[0x0][0x9e0] ;  /* 0x0002780000067ab9 */ /* 0x000fe20000000a00 */
[----:B------:R-:W-:Y:S01]  /*1fd0*/  LEA R5, R88, 0xffffff80, 0x7 ;  /* 0xffffff8058057811 */ /* 0x000fe200078e38ff */
[----:B------:R-:W-:Y:S01]  /*1fe0*/  UISETP.GE.AND UP1, UPT, UR7, 0x1, UPT ;  /* 0x000000010700788c */ /* 0x000fe2000bf26270 */
[----:B------:R-:W-:Y:S01]  /*1ff0*/  @!P1 PRMT R0, RZ, 0x654, R0 ;  /* 0x00000654ff009816 */ /* 0x000fe20000000000 */
[----:B------:R-:W2:Y:S04]  /*2000*/  SHFL.IDX PT, R13, R2, RZ, 0x1c1f ;  /* 0x001c1fff020d7589 */ /* 0x000ea800000e0000 */
[----:B------:R-:W-:Y:S01]  /*2010*/  PLOP3.LUT P2, PT, PT, PT, UP1, 0x40, 0x0 ;  /* 0x000000000000781c */ /* 0x000fe20003f4e818 */
[----:B------:R-:W-:-:S02]  /*2020*/  WARPGROUP.DEPBAR.LE gsb0, 0x0 ;  /* 0x00008000000079c5 */ /* 0x000fc40000010000 */
[----:B------:R-:W-:-:S06]  /*2030*/  WARPGROUP.ARRIVE ;  /* 0x00000000000079c5 */ /* 0x000fcc0000000000 */
[----:B------:R-:W-:Y:S01]  /*2040*/  QGMMA.64x128x32.F32.E4M3.E4M3 R24, gdesc[UR8], R24, gsb0 ;  /* 0x01e00000081879f3 */ /* 0x000fe20008000818 */
[----:B------:R-:W-:Y:S02]  /*2050*/  ULOP3.LUT UR10, URZ, UR18, URZ, 0x33, !UPT ;  /* 0x000000123f0a7292 */ /* 0x000fe4000f8e333f */
        /* <DEDUP_REMOVED lines=24> */
.L_x_9138:
[----:B------:R-:W-:-:S06]  /*21e0*/  UISETP.NE.AND UP2, UPT, UR7, 0x1, UPT ;  /* 0x000000010700788c */ /* 0x000fcc000bf45270 */
[----:B------:R-:W-:-:S05]  /*21f0*/  PLOP3.LUT P2, PT, PT, PT, UP2, 0x80, 0x0 ;  /* 0x000000000000781c */ /* 0x000fca0003f4f028 */
[----:B------:R-:W-:-:S08]  /*2200*/  @UP2 ULDC.64 UR10, c[0x0][0x9e8] ;  /* 0x00027a00000a2ab9 */ /* 0x000fd00000000a00 */
[----:B------:R-:W-:-:S05]  /*2210*/  @P2 IMAD.HI.U32 R3, R8, UR10, RZ ;  /* 0x0000000a08032c27 */ /* 0x000fca000f8e00ff */
[----:B------:R-:W-:-:S07]  /*2220*/  @P2 SHF.R.U32.HI R8, RZ, UR11, R3 ;  /* 0x0000000bff082c19 */ /* 0x000fce0008011603 */
.L_x_9139:
[----:B------:R-:W-:Y:S05]  /*2230*/  BSYNC B0 ;  /* 0x0000000000007941 */ /* 0x000fea0003800000 */
.L_x_9137:
[----:B------:R-:W-:-:S04]  /*2240*/  IMAD R3, R8, UR7, -R5 ;  /* 0x0000000708037c24 */ /* 0x000fc8000f8e0a05 */
[----:B------:R-:W-:-:S05]  /*2250*/  IMAD R3, R16, -0x2, R3 ;  /* 0xfffffffe10037824 */ /* 0x000fca00078e0203 */
[----:B------:R-:W-:Y:S02]  /*2260*/  VIMNMX R4, R4, R3, !PT ;  /* 0x0000000304047248 */ /* 0x000fe40007fe0100 */
[----:B------:R-:W-:-:S07]  /*2270*/  VIADDMNMX R0, R3, UR7, R0, PT ;  /* 0x0000000703007c46 */ /* 0x000fce000b800100 */
.L_x_9136:
[C---:B------:R-:W-:Y:S02]  /*2280*/  ISETP.GE.AND P4, PT, R9.reuse, 0x9, PT ;  /* 0x000000090900780c */ /* 0x040fe40003f86270 */
[C---:B------:R-:W-:Y:S02]  /*2290*/  ISETP.GE.AND P2, PT, R9.reuse, 0x2, PT ;  /* 0x000000020900780c */ /* 0x040fe40003f46270 */
[----:B------:R-:W-:Y:S02]  /*22a0*/  ISETP.GE.AND P5, PT, R9, 0xa, PT ;  /* 0x0000000a0900780c */ /* 0x000fe40003fa6270 */
[----:B------:R-:W-:Y:S02]  /*22b0*/  LOP3.LUT R18, R18, 0xfffffffd, RZ, 0xc0, !PT ;  /* 0xfffffffd12127812 */ /* 0x000fe400078ec0ff */
[----:B------:R-:W-:-:S04]  /*22c0*/  ISETP.GT.AND P3, PT, R4, 0x1, !P2 ;  /* 0x000000010400780c */ /* 0x000fc80005764270 */
[----:B------:R-:W-:Y:S02]  /*22d0*/  ISETP.LT.OR P3, PT, R0, 0x2, P3 ;  /* 0x000000020000780c */ /* 0x000fe40001f61670 */
[----:B------:R-:W-:Y:S02]  /*22e0*/  @P4 LOP3.LUT R18, R18, 0x2, RZ, 0xfc, !PT ;  /* 0x0000000212124812 */ /* 0x000fe400078efcff */
[----:B------:R-:W-:Y:S02]  /*22f0*/  FSEL R25, R25, -INF , !P3 ;  /* 0xff80000019197808 */ /* 0x000fe40005800000 */
[----:B------:R-:W-:Y:S02]  /*2300*/  LOP3.LUT R18, R18, 0xfffffffb, RZ, 0xc0, !PT ;  /* 0xfffffffb12127812 */ /* 0x000fe400078ec0ff */
[----:B------:R-:W-:Y:S02]  /*2310*/  ISETP.GT.AND P4, PT, R4, 0x8, !P4 ;  /* 0x000000080400780c */ /* 0x000fe40006784270 */
[----:B------:R-:W-:-:S02]  /*2320*/  @P5 LOP3.LUT R18, R18, 0x4, RZ, 0xfc, !PT ;  /* 0x0000000412125812 */ /* 0x000fc400078efcff */
[----:B------:R-:W-:Y:S02]  /*2330*/  ISETP.GT.AND P3, PT, R4, 0x9, !P5 ;  /* 0x000000090400780c */ /* 0x000fe40006f64270 */
[C---:B------:R-:W-:Y:S02]  /*2340*/  ISETP.GE.AND P5, PT, R9.reuse, 0x11, PT ;  /* 0x000000110900780c */ /* 0x040fe40003fa6270 */
[C---:B------:R-:W-:Y:S02]  /*2350*/  ISETP.LT.OR P4, PT, R0.reuse, 0x9, P4 ;  /* 0x000000090000780c */ /* 0x040fe40002781670 */
[----:B------:R-:W-:Y:S02]  /*2360*/  ISETP.LT.OR P3, PT, R0, 0xa, P3 ;  /* 0x0000000a0000780c */ /* 0x000fe40001f61670 */
[----:B------:R-:W-:Y:S02]  /*2370*/  FSEL R28, R28, -INF , !P4 ;  /* 0xff8000001c1c7808 */ /* 0x000fe40006000000 */
[----:B------:R-:W-:-:S02]  /*2380*/  ISETP.GE.AND P4, PT, R9, 0x12, PT ;  /* 0x000000120900780c */ /* 0x000fc40003f86270 */
[----:B------:R-:W-:Y:S02]  /*2390*/  LOP3.LUT R18, R18, 0xfffffff7, RZ, 0xc0, !PT ;  /* 0xfffffff712127812 */ /* 0x000fe400078ec0ff */
[----:B------:R-:W-:Y:S02]  /*23a0*/  FSEL R29, R29, -INF , !P3 ;  /* 0xff8000001d1d7808 */ /* 0x000fe40005800000 */
[----:B------:R-:W-:Y:S02]  /*23b0*/  ISETP.GT.AND P3, PT, R4, 0x10, !P5 ;  /* 0x000000100400780c */ /* 0x000fe40006f64270 */
[----:B------:R-:W-:Y:S02]  /*23c0*/  @P5 LOP3.LUT R18, R18, 0x8, RZ, 0xfc, !PT ;  /* 0x0000000812125812 */ /* 0x000fe400078efcff */
[----:B------:R-:W-:Y:S02]  /*23d0*/  ISETP.LT.OR P3, PT, R0, 0x11, P3 ;  /* 0x000000110000780c */ /* 0x000fe40001f61670 */
[----:B------:R-:W-:-:S02]  /*23e0*/  LOP3.LUT R18, R18, 0xfdffffff, RZ, 0xc0, !PT ;  /* 0xfdffffff12127812 */ /* 0x000fc400078ec0ff */
[----:B------:R-:W-:Y:S02]  /*23f0*/  FSEL R32, R32, -INF , !P3 ;  /* 0xff80000020207808 */ /* 0x000fe40005800000 */
[----:B------:R-:W-:Y:S02]  /*2400*/  @P4 LOP3.LUT R18, R18, 0x2000000, RZ, 0xfc, !PT ;  /* 0x0200000012124812 */ /* 0x000fe400078efcff */
[----:B------:R-:W-:Y:S02]  /*2410*/  ISETP.GT.AND P3, PT, R4, 0x11, !P4 ;  /* 0x000000110400780c */ /* 0x000fe40006764270 */
[----:B------:R-:W-:Y:S02]  /*2420*/  ISETP.GE.AND P4, PT, R9, 0x19, PT ;  /* 0x000000190900780c */ /* 0x000fe40003f86270 */
[----:B------:R-:W-:Y:S02]  /*2430*/  ISETP.LT.OR P3, PT, R0, 0x12, P3 ;  /* 0x000000120000780c */ /* 0x000fe40001f61670 */
[----:B------:R-:W-:-:S02]  /*2440*/  LOP3.LUT R18, R18, 0xfeffffff, RZ, 0xc0, !PT ;  /* 0xfeffffff12127812 */ /* 0x000fc400078ec0ff */
        /* <DEDUP_REMOVED lines=150> */
[----:B------:R-:W-:Y:S02]  /*2db0*/  ISETP.GE.AND P6, PT, R9, 0x7a, PT ;  /* 0x0000007a0900780c */ /* 0x000fe40003fc6270 */
[----:B------:R-:W0:Y:S11]  /*2dc0*/  SHFL.IDX PT, R9, R2, 0x1, 0x1c1f ;  /* 0x003c1f0002097f89 */ /* 0x000e3600000e0000 */
[----:B------:R-:W-:-:S02]  /*2dd0*/  @P6 LOP3.LUT R18, R18, 0x8000000, RZ, 0xfc, !PT ;  /* 0x0800000012126812 */ /* 0x000fc400078efcff */
[----:B------:R-:W-:-:S04]  /*2de0*/  ISETP.GT.AND P6, PT, R4, 0x79, !P6 ;  /* 0x000000790400780c */ /* 0x000fc800077c4270 */
[----:B------:R-:W-:-:S04]  /*2df0*/  ISETP.LT.OR P6, PT, R0, 0x7a, P6 ;  /* 0x0000007a0000780c */ /* 0x000fc800037c1670 */
[----:B------:R-:W-:Y:S02]  /*2e00*/  FSEL R85, R85, -INF , !P6 ;  /* 0xff80000055557808 */ /* 0x000fe40007000000 */
[----:B------:R-:W-:Y:S01]  /*2e10*/  PLOP3.LUT P6, PT, PT, PT, UP1, 0x40, 0x0 ;  /* 0x000000000000781c */ /* 0x000fe20003fce818 */
[----:B0-----:R-:W-:Y:S01]  /*2e20*/  IMAD.IADD R4, R12, 0x1, R9 ;  /* 0x000000010c047824 */ /* 0x001fe200078e0209 */
[----:B------:R-:W-:-:S11]  /*2e30*/  VIADDMNMX R0, R9, R11, R10, PT ;  /* 0x0000000b09007246 */ /* 0x000fd6000380010a */
        /* <DEDUP_REMOVED lines=15> */
.L_x_9142:
[----:B------:R-:W-:-:S06]  /*2f30*/  UISETP.NE.AND UP2, UPT, UR7, 0x1, UPT ;  /* 0x000000010700788c */ /* 0x000fcc000bf45270 */
[----:B------:R-:W-:-:S05]  /*2f40*/  PLOP3.LUT P6, PT, PT, PT, UP2, 0x80, 0x0 ;  /* 0x000000000000781c */ /* 0x000fca0003fcf028 */
[----:B------:R-:W-:-:S08]  /*2f50*/  @UP2 ULDC.64 UR10, c[0x0][0x9e8] ;  /* 0x00027a00000a2ab9 */ /* 0x000fd00000000a00 */
[----:B------:R-:W-:Y:S01]  /*2f60*/  @P6 IMAD.HI.U32 R8, R2, UR10, RZ ;  /* 0x0000000a02086c27 */ /* 0x000fe2000f8e00ff */
[----:B------:R-:W-:-:S13]  /*2f70*/  PLOP3.LUT P6, PT, PT, PT, UP2, 0x80, 0x0 ;  /* 0x000000000000781c */ /* 0x000fda0003fcf028 */
[----:B------:R-:W-:-:S07]  /*2f80*/  @P6 SHF.R.U32.HI R2, RZ, UR11, R8 ;  /* 0x0000000bff026c19 */ /* 0x000fce0008011608 */
.L_x_9143:
[----:B------:R-:W-:Y:S05]  /*2f90*/  BSYNC B0 ;  /* 0x0000000000007941 */ /* 0x000fea0003800000 */
.L_x_9141:
[----:B------:R-:W-:-:S04]  /*2fa0*/  IMAD R5, R2, UR7, -R5 ;  /* 0x0000000702057c24 */ /* 0x000fc8000f8e0a05 */
[----:B------:R-:W-:-:S05]  /*2fb0*/  IMAD R5, R16, -0x2, R5 ;  /* 0xfffffffe10057824 */ /* 0x000fca00078e0205 */
[----:B------:R-:W-:Y:S02]  /*2fc0*/  VIMNMX R4, R4, R5, !PT ;  /* 0x0000000504047248 */ /* 0x000fe40007fe0100 */
[----:B------:R-:W-:-:S07]  /*2fd0*/  VIADDMNMX R0, R5, UR7, R0, PT ;  /* 0x0000000705007c46 */ /* 0x000fce000b800100 */
.L_x_9140:
[----:B------:R-:W-:Y:S01]  /*2fe0*/  ISETP.GT.AND P2, PT, R4, 0x1, !P2 ;  /* 0x000000010400780c */ /* 0x000fe20005744270 */
[----:B------:R-:W-:Y:S01]  /*2ff0*/  @UP0 ULDC UR10, c[0x0][0x44c] ;  /* 0x00011300000a0ab9 */ /* 0x000fe20000000800 */
[----:B------:R-:W-:Y:S01]  /*3000*/  LOP3.LUT P6, RZ, R18, 0x8, RZ, 0xc0, !PT ;  /* 0x0000000812ff7812 */ /* 0x000fe200078cc0ff */
[----:B------:R-:W-:Y:S01]  /*3010*/  UIMAD.WIDE.U32 UR10, UR39, UR10, URZ ;  /* 0x0000000a270a72a5 */ /* 0x000fe2000f8e003f */
[----:B------:R-:W-:Y:S01]  /*3020*/  ISETP.LT.OR P2, PT, R0, 0x2, P2 ;  /* 0x000000020000780c */ /* 0x000fe20001741670 */
[----:B------:R-:W-:Y:S01]  /*3030*/  @UP0 ULDC UR15, c[0x0][0x450] ;  /* 0x00011400000f0ab9 */ /* 0x000fe20000000800 */
[----:B------:R-:W-:Y:S01]  /*3040*/  FMNMX.FTZ R5, R3, R25, !PT ;  /* 0x0000001903057209 */ /* 0x000fe20007810000 */
[----:B------:R-:W-:Y:S01]  /*3050*/  UMOV UR14, UR39 ;  /* 0x00000027000e7c82 */ /* 0x000fe20008000000 */
[----:B------:R-:W-:Y:S01]  /*3060*/  FSEL R27, R27, -INF , !P2 ;  /* 0xff8000001b1b7808 */ /* 0x000fe20005000000 */
[----:B------:R-:W-:Y:S01]  /*3070*/  @UP0 USHF.R.U32.HI UR14, URZ, UR15, UR11 ;  /* 0x0000000f3f0e0299 */ /* 0x000fe2000801160b */
[----:B------:R-:W-:-:S02]  /*3080*/  LOP3.LUT P2, RZ, R18, 0x2, RZ, 0xc0, !PT ;  /* 0x0000000212ff7812 */ /* 0x000fc4000784c0ff */
        /* <DEDUP_REMOVED lines=15> */
[----:B------:R-:W-:Y:S02]  /*3180*/  ISETP.GT.AND P2, PT, R4, 0x10, !P6 ;  /* 0x000000100400780c */ /* 0x000fe40007744270 */
[----:B------:R-:W-:Y:S02]  /*3190*/  FMNMX.FTZ R2, R40, R5, !PT ;  /* 0x0000000528027209 */ /* 0x000fe40007810000 */
[----:B------:R-:W-:Y:S02]  /*31a0*/  ISETP.LT.OR P2, PT, R0, 0x11, P2 ;  /* 0x000000110000780c */ /* 0x000fe40001741670 */
[----:B------:R-:W-:Y:S02]  /*31b0*/  LOP3.LUT P6, RZ, R18, 0x8000, RZ, 0xc0, !PT ;  /* 0x0000800012ff7812 */ /* 0x000fe400078cc0ff */
        /* <DEDUP_REMOVED lines=55> */
[----:B------:R-:W-:Y:S01]  /*3530*/  ISETP.GT.AND P3, PT, R4, 0x70, !P3 ;  /* 0x000000700400780c */ /* 0x000fe20005f64270 */
[----:B------:R-:W0:Y:S01]  /*3540*/  SHFL.BFLY PT, R2, R5, 0x2, 0x1f ;  /* 0x0c401f0005027f89 */ /* 0x000e2200000e0000 */
[----:B------:R-:W-:Y:S02]  /*3550*/  FSEL R50, R50, -INF , !P2 ;  /* 0xff80000032327808 */ /* 0x000fe40005000000 */
[----:B------:R-:W-:Y:S02]  /*3560*/  LOP3.LUT P2, RZ, R18, 0x20000, RZ, 0xc0, !PT ;  /* 0x0002000012ff7812 */ /* 0x000fe4000784c0ff */
[C---:B------:R-:W-:Y:S02]  /*3570*/  ISETP.GT.AND P4, PT, R4.reuse, 0x71, !P4 ;  /* 0x000000710400780c */ /* 0x040fe40006784270 */
[----:B------:R-:W-:Y:S02]  /*3580*/  ISETP.GT.AND P2, PT, R4, 0x31, !P2 ;  /* 0x000000310400780c */ /* 0x000fe40005744270 */
[----:B------:R-:W-:-:S02]  /*3590*/  ISETP.LT.OR P3, PT, R0, 0x71, P3 ;  /* 0x000000710000780c */ /* 0x000fc40001f61670 */
[----:B------:R-:W-:Y:S02]  /*35a0*/  ISETP.LT.OR P2, PT, R0, 0x32, P2 ;  /* 0x000000320000780c */ /* 0x000fe40001741670 */
[----:B------:R-:W-:Y:S02]  /*35b0*/  ISETP.GT.AND P5, PT, R4, 0x78, !P5 ;  /* 0x000000780400780c */ /* 0x000fe40006fa4270 */
[----:B------:R-:W-:Y:S02]  /*35c0*/  FSEL R51, R51, -INF , !P2 ;  /* 0xff80000033337808 */ /* 0x000fe40005000000 */
[----:B------:R-:W-:Y:S02]  /*35d0*/  LOP3.LUT P2, RZ, R18, 0x10000, RZ, 0xc0, !PT ;  /* 0x0001000012ff7812 */ /* 0x000fe4000784c0ff */
[----:B------:R-:W-:Y:S02]  /*35e0*/  ISETP.LT.OR P4, PT, R0, 0x72, P4 ;  /* 0x000000720000780c */ /* 0x000fe40002781670 */
[----:B------:R-:W-:-:S02]  /*35f0*/  ISETP.GT.AND P2, PT, R4, 0x38, !P2 ;  /* 0x000000380400780c */ /* 0x000fc40005744270 */
[----:B------:R-:W-:Y:S02]  /*3600*/  FSEL R82, R82, -INF , !P3 ;  /* 0xff80000052527808 */ /* 0x000fe40005800000 */
[----:B------:R-:W-:Y:S02]  /*3610*/  ISETP.LT.OR P2, PT, R0, 0x39, P2 ;  /* 0x000000390000780c */ /* 0x000fe40001741670 */
[----:B0-----:R-:W-:Y:S02]  /*3620*/  FMNMX.FTZ R8, R5, R2, !PT ;  /* 0x0000000205087209 */ /* 0x001fe40007810000 */
[----:B------:R-:W-:Y:S02]  /*3630*/  FSEL R54, R54, -INF , !P2 ;  /* 0xff80000036367808 */ /* 0x000fe40005000000 */
[----:B------:R-:W-:Y:S01]  /*3640*/  ISETP.GT.AND P2, PT, R4, 0x39, !P6 ;  /* 0x000000390400780c */ /* 0x000fe20007744270 */
[----:B------:R-:W0:Y:S01]  /*3650*/  SHFL.BFLY PT, R9, R8, 0x1, 0x1f ;  /* 0x0c201f0008097f89 */ /* 0x000e2200000e0000 */
[----:B------:R-:W-:-:S02]  /*3660*/  LOP3.LUT P6, RZ, R18, 0x10, RZ, 0xc0, !PT ;  /* 0x0000001012ff7812 */ /* 0x000fc400078cc0ff */
[C---:B------:R-:W-:Y:S02]  /*3670*/  ISETP.LT.OR P2, PT, R0.reuse, 0x3a, P2 ;  /* 0x0000003a0000780c */ /* 0x040fe40001741670 */
[----:B------:R-:W-:Y:S02]  /*3680*/  ISETP.LT.OR P5, PT, R0, 0x79, P5 ;  /* 0x000000790000780c */ /* 0x000fe40002fa1670 */
[----:B------:R-:W-:Y:S02]  /*3690*/  FSEL R55, R55, -INF , !P2 ;  /* 0xff80000037377808 */ /* 0x000fe40005000000 */
[----:B------:R-:W-:Y:S02]  /*36a0*/  LOP3.LUT P2, RZ, R18, 0x4000, RZ, 0xc0, !PT ;  /* 0x0000400012ff7812 */ /* 0x000fe4000784c0ff */
[----:B------:R-:W-:Y:S02]  /*36b0*/  FSEL R83, R83, -INF , !P4 ;  /* 0xff80000053537808 */ /* 0x000fe40006000000 */
[----:B------:R-:W-:-:S02]  /*36c0*/  ISETP.GT.AND P2, PT, R4, 0x40, !P2 ;  /* 0x000000400400780c */ /* 0x000fc40005744270 */
[----:B------:R-:W-:Y:S02]  /*36d0*/  FSEL R86, R86, -INF , !P5 ;  /* 0xff80000056567808 */ /* 0x000fe40006800000 */
[----:B------:R-:W-:-:S04]  /*36e0*/  ISETP.LT.OR P2, PT, R0, 0x41, P2 ;  /* 0x000000410000780c */ /* 0x000fc80001741670 */
[----:B------:R-:W-:Y:S02]  /*36f0*/  FSEL R58, R58, -INF , !P2 ;  /* 0xff8000003a3a7808 */ /* 0x000fe40005000000 */
        /* <DEDUP_REMOVED lines=43> */
[----:B------:R-:W-:-:S04]  /*39b0*/  FSETP.NEU.FTZ.AND P2, PT, R2, -INF , PT ;  /* 0xff8000000200780b */ /* 0x000fc80003f5d000 */
[----:B------:R-:W-:Y:S02]  /*39c0*/  FSEL R24, R24, RZ, P2 ;  /* 0x000000ff18187208 */ /* 0x000fe40001000000 */
[----:B------:R-:W-:Y:S02]  /*39d0*/  ISETP.GT.AND P2, PT, R4, RZ, !P6 ;  /* 0x000000ff0400720c */ /* 0x000fe40007744270 */
[----:B------:R-:W-:Y:S01]  /*39e0*/  LOP3.LUT P6, RZ, R18, 0x8000000, RZ, 0xc0, !PT ;  /* 0x0800000012ff7812 */ /* 0x000fe200078cc0ff */
[----:B------:R-:W-:-:S01]  /*39f0*/  FFMA.FTZ R5, R28, UR41, -R24 ;  /* 0x000000291c057c23 */ /* 0x000fc20008010818 */
[----:B------:R-:W-:Y:S01]  /*3a00*/  ISETP.LT.OR P2, PT, R0, 0x1, P2 ;  /* 0x000000010000780c */ /* 0x000fe20001741670 */
[----:B------:R-:W-:-:S01]  /*3a10*/  FFMA.FTZ R32, R32, UR41, -R24 ;  /* 0x0000002920207c23 */ /* 0x000fc20008010818 */
[--C-:B------:R-:W-:Y:S01]  /*3a20*/  FFMA.FTZ R8, R25, UR41, -R24.reuse ;  /* 0x0000002919087c23 */ /* 0x100fe20008010818 */
[----:B------:R-:W-:-:S01]  /*3a30*/  FFMA.FTZ R36, R36, UR41, -R24 ;  /* 0x0000002924247c23 */ /* 0x000fc20008010818 */
[----:B------:R-:W-:Y:S01]  /*3a40*/  FSEL R26, R26, -INF , !P2 ;  /* 0xff8000001a1a7808 */ /* 0x000fe20005000000 */
[----:B------:R-:W-:-:S01]  /*3a50*/  FFMA.FTZ R10, R29, UR41, -R24 ;  /* 0x000000291d0a7c23 */ /* 0x000fc20008010818 */
[----:B------:R-:W-:Y:S01]  /*3a60*/  LOP3.LUT P2, RZ, R18, 0x4000000, RZ, 0xc0, !PT ;  /* 0x0400000012ff7812 */ /* 0x000fe2000784c0ff */
[----:B------:R-:W-:-:S01]  /*3a70*/  FFMA.FTZ R40, R40, UR41, -R24 ;  /* 0x0000002928287c23 */ /* 0x000fc20008010818 */
[----:B------:R-:W-:Y:S01]  /*3a80*/  FMNMX.FTZ R9, R26, R27, !PT ;  /* 0x0000001b1a097209 */ /* 0x000fe20007810000 */
[----:B------:R-:W-:-:S01]  /*3a90*/  FFMA.FTZ R3, R3, UR41, -R24 ;  /* 0x0000002903037c23 */ /* 0x000fc20008010818 */
        /* <DEDUP_REMOVED lines=8> */
[----:B------:R-:W-:Y:S01]  /*3b20*/  FSEL R79, R79, -INF , !P2 ;  /* 0xff8000004f4f7808 */ /* 0x000fe20005000000 */
        /* <DEDUP_REMOVED lines=24> */
[----:B------:R-:W-:Y:S01]  /*3cb0*/  MUFU.EX2 R13, R40 ;  /* 0x00000028000d7308 */ /* 0x000fe20000000800 */
[----:B------:R-:W-:-:S04]  /*3cc0*/  FMNMX.FTZ R28, R50, R15, !PT ;  /* 0x0000000f321c7209 */ /* 0x000fc80007810000 */
[----:B------:R-:W-:-:S03]  /*3cd0*/  FMNMX.FTZ R15, R51, R28, !PT ;  /* 0x0000001c330f7209 */ /* 0x000fc60007810000 */
[----:B------:R-:W1:Y:S01]  /*3ce0*/  MUFU.EX2 R10, R10 ;  /* 0x0000000a000a7308 */ /* 0x000e620000000800 */
[----:B------:R-:W-:-:S04]  /*3cf0*/  FMNMX.FTZ R28, R54, R15, !PT ;  /* 0x0000000f361c7209 */ /* 0x000fc80007810000 */
[----:B------:R-:W-:Y:S01]  /*3d00*/  FMNMX.FTZ R21, R55, R28, !PT ;  /* 0x0000001c37157209 */ /* 0x000fe20007810000 */
[----:B------:R-:W-:-:S02]  /*3d10*/  FFMA.FTZ R28, R45, UR41, -R24 ;  /* 0x000000292d1c7c23 */ /* 0x000fc40008010818 */
[----:B------:R2:W-:Y:S01]  /*3d20*/  MUFU.EX2 R15, R44 ;  /* 0x0000002c000f7308 */ /* 0x0005e20000000800 */
[----:B0-----:R-:W-:-:S04]  /*3d30*/  FMNMX.FTZ R32, R58, R21, !PT ;  /* 0x000000153a207209 */ /* 0x001fc80007810000 */
[----:B------:R-:W-:-:S03]  /*3d40*/  FMNMX.FTZ R21, R59, R32, !PT ;  /* 0x000000203b157209 */ /* 0x000fc60007810000 */
[----:B------:R-:W-:Y:S01]  /*3d50*/  MUFU.EX2 R12, R12 ;  /* 0x0000000c000c7308 */ /* 0x000fe20000000800 */
[----:B------:R-:W-:Y:S01]  /*3d60*/  FMNMX.FTZ R32, R62, R21, !PT ;  /* 0x000000153e207209 */ /* 0x000fe20007810000 */
[--C-:B--2---:R-:W-:Y:S01]  /*3d70*/  FFMA.FTZ R44, R65, UR41, -R24.reuse ;  /* 0x00000029412c7c23 */ /* 0x104fe20008010818 */
[----:B-1----:R-:W-:Y:S02]  /*3d80*/  F2FP.SATFINITE.E4M3.F32.PACK_AB_MERGE_C R148, R10, R5, RZ ;  /* 0x000000050a94723e */ /* 0x002fe400048070ff */
[----:B------:R-:W-:Y:S01]  /*3d90*/  FMNMX.FTZ R25, R63, R32, !PT ;  /* 0x000000203f197209 */ /* 0x000fe20007810000 */
[----:B------:R-:W-:-:S01]  /*3da0*/  FFMA.FTZ R32, R49, UR41, -R24 ;  /* 0x0000002931207c23 */ /* 0x000fc20008010818 */
[----:B------:R-:W-:Y:S01]  /*3db0*/  F2FP.SATFINITE.E4M3.F32.PACK_AB_MERGE_C R148, R8, R3, R148 ;  /* 0x000000030894723e */ /* 0x000fe20004807094 */
[----:B------:R0:W-:Y:S01]  /*3dc0*/  MUFU.EX2 R21, R48 ;  /* 0x0000003000157308 */ /* 0x0001e20000000800 */
[----:B------:R-:W-:Y:S01]  /*3dd0*/  FMNMX.FTZ R36, R66, R25, !PT ;  /* 0x0000001942247209 */ /* 0x000fe20007810000 */
[----:B------:R-:W-:-:S03]  /*3de0*/  FFMA.FTZ R49, R76, UR41, -R24 ;  /* 0x000000294c317c23 */ /* 0x000fc60008010818 */
[----:B------:R-:W-:-:S03]  /*3df0*/  FMNMX.FTZ R25, R67, R36, !PT ;  /* 0x0000002443197209 */ /* 0x000fc60007810000 */
[----:B------:R-:W1:Y:S01]  /*3e00*/  MUFU.EX2 R14, R14 ;  /* 0x0000000e000e7308 */ /* 0x000e620000000800 */
[----:B------:R-:W-:Y:S01]  /*3e10*/  FMNMX.FTZ R36, R70, R25, !PT ;  /* 0x0000001946247209 */ /* 0x000fe20007810000 */
[----:B0-----:R-:W-:-:S03]  /*3e20*/  FFMA.FTZ R48, R69, UR41, -R24 ;  /* 0x0000002945307c23 */ /* 0x001fc60008010818 */
[----:B------:R-:W-:-:S03]  /*3e30*/  FMNMX.FTZ R29, R71, R36, !PT ;  /* 0x00000024471d7209 */ /* 0x000fc60007810000 */
[----:B------:R-:W-:Y:S01]  /*3e40*/  MUFU.EX2 R20, R20 ;  /* 0x0000001400147308 */ /* 0x000fe20000000800 */
[----:B------:R-:W-:-:S04]  /*3e50*/  FMNMX.FTZ R36, R74, R29, !PT ;  /* 0x0000001d4a247209 */ /* 0x000fc80007810000 */
[----:B------:R-:W-:-:S03]  /*3e60*/  FMNMX.FTZ R29, R75, R36, !PT ;  /* 0x000000244b1d7209 */ /* 0x000fc60007810000 */
[----:B------:R-:W0:Y:S01]  /*3e70*/  MUFU.EX2 R28, R28 ;  /* 0x0000001c001c7308 */ /* 0x000e220000000800 */
[----:B------:R-:W-:Y:S02]  /*3e80*/  FMNMX.FTZ R36, R78, R29, !PT ;  /* 0x0000001d4e247209 */ /* 0x000fe40007810000 */
[----:B-1----:R-:W-:Y:S02]  /*3e90*/  F2FP.SATFINITE.E4M3.F32.PACK_AB_MERGE_C R150, R14, R11, RZ ;  /* 0x0000000b0e96723e */ /* 0x002fe400048070ff */
[----:B------:R-:W-:Y:S01]  /*3ea0*/  FMNMX.FTZ R33, R79, R36, !PT ;  /* 0x000000244f217209 */ /* 0x000fe20007810000 */
[----:B------:R-:W-:Y:S01]  /*3eb0*/  FFMA.FTZ R36, R57, UR41, -R24 ;  /* 0x0000002939247c23 */ /* 0x000fe20008010818 */
[----:B------:R-:W-:Y:S01]  /*3ec0*/  F2FP.SATFINITE.E4M3.F32.PACK_AB_MERGE_C R150, R12, R9, R150 ;  /* 0x000000090c96723e */ /* 0x000fe20004807096 */
[----:B------:R-:W-:Y:S01]  /*3ed0*/  MUFU.EX2 R32, R32 ;  /* 0x0000002000207308 */ /* 0x000fe20000000800 */
[----:B------:R-:W-:-:S04]  /*3ee0*/  FMNMX.FTZ R40, R82, R33, !PT ;  /* 0x0000002152287209 */ /* 0x000fc80007810000 */
[----:B------:R-:W-:Y:S01]  /*3ef0*/  FMNMX.FTZ R33, R83, R40, !PT ;  /* 0x0000002853217209 */ /* 0x000fe20007810000 */
[----:B------:R-:W-:-:S01]  /*3f00*/  FFMA.FTZ R40, R61, UR41, -R24 ;  /* 0x000000293d287c23 */ /* 0x000fc20008010818 */
[----:B------:R-:W-:Y:S01]  /*3f10*/  IMAD.U32 R61, RZ, RZ, UR41 ;  /* 0x00000029ff3d7e24 */ /* 0x000fe2000f8e00ff */
[----:B------:R1:W-:Y:S01]  /*3f20*/  MUFU.EX2 R25, R52 ;  /* 0x0000003400197308 */ /* 0x0003e20000000800 */
[----:B------:R-:W-:Y:S02]  /*3f30*/  FMNMX.FTZ R0, R86, R33, !PT ;  /* 0x0000002156007209 */ /* 0x000fe40007810000 */
[----:B0-----:R-:W-:Y:S02]  /*3f40*/  F2FP.SATFINITE.E4M3.F32.PACK_AB_MERGE_C R144, R28, R15, RZ ;  /* 0x0000000f1c90723e */ /* 0x001fe400048070ff */
[----:B------:R-:W-:Y:S02]  /*3f50*/  FMNMX.FTZ R0, R87, R0, !PT ;  /* 0x0000000057007209 */ /* 0x000fe40007810000 */
[----:B------:R-:W-:Y:S01]  /*3f60*/  F2FP.SATFINITE.E4M3.F32.PACK_AB_MERGE_C R144, R20, R13, R144 ;  /* 0x0000000d1490723e */ /* 0x000fe20004807090 */
[----:B------:R0:W-:Y:S01]  /*3f70*/  MUFU.EX2 R33, R60 ;  /* 0x0000003c00217308 */ /* 0x0001e20000000800 */
[----:B-1----:R-:W-:-:S01]  /*3f80*/  FFMA.FTZ R52, R73, UR41, -R24 ;  /* 0x0000002949347c23 */ /* 0x002fc20008010818 */
[----:B------:R-:W1:Y:S06]  /*3f90*/  SHFL.BFLY PT, R45, R0, 0x2, 0x1f ;  /* 0x0c401f00002d7f89 */ /* 0x000e6c00000e0000 */
[----:B------:R-:W-:Y:S01]  /*3fa0*/  MUFU.EX2 R40, R40 ;  /* 0x0000002800287308 */ /* 0x000fe20000000800 */
[----:B0-----:R-:W-:-:S07]  /*3fb0*/  FFMA.FTZ R60, R81, UR41, -R24 ;  /* 0x00000029513c7c23 */ /* 0x001fce0008010818 */
[----:B------:R0:W2:Y:S08]  /*3fc0*/  MUFU.EX2 R4, R53 ;  /* 0x0000003500047308 */ /* 0x0000b00000000800 */
[----:B------:R3:W-:Y:S01]  /*3fd0*/  MUFU.EX2 R29, R56 ;  /* 0x00000038001d7308 */ /* 0x0007e20000000800 */
[----:B0-----:R-:W-:-:S01]  /*3fe0*/  FFMA.FTZ R53, R80, UR41, -R24 ;  /* 0x0000002950357c23 */ /* 0x001fc20008010818 */
[----:B-1----:R-:W-:-:S05]  /*3ff0*/  FMNMX.FTZ R57, R0, R45, !PT ;  /* 0x0000002d00397209 */ /* 0x002fca0007810000 */
[----:B------:R-:W0:Y:S01]  /*4000*/  SHFL.BFLY PT, R0, R57, 0x1, 0x1f ;  /* 0x0c201f0039007f89 */ /* 0x000e2200000e0000 */
[----:B------:R-:W-:Y:S01]  /*4010*/  MUFU.EX2 R36, R36 ;  /* 0x0000002400247308 */ /* 0x000fe20000000800 */
[----:B--2---:R-:W-:Y:S01]  /*4020*/  F2FP.SATFINITE.E4M3.F32.PACK_AB_MERGE_C R146, R4, R25, RZ ;  /* 0x000000190492723e */ /* 0x004fe200048070ff */
[----:B---3--:R-:W-:-:S03]  /*4030*/  FFMA.FTZ R56, R77, UR41, -R24 ;  /* 0x000000294d387c23 */ /* 0x008fc60008010818 */
[----:B------:R-:W-:-:S03]  /*4040*/  F2FP.SATFINITE.E4M3.F32.PACK_AB_MERGE_C R146, R32, R21, R146 ;  /* 0x000000152092723e */ /* 0x000fc60004807092 */
[----:B------:R-:W-:Y:S08]  /*4050*/  MUFU.EX2 R41, R41 ;  /* 0x0000002900297308 */ /* 0x000ff00000000800 */
[----:B------:R-:W-:Y:S01]  /*4060*/  MUFU.EX2 R48, R48 ;  /* 0x0000003000307308 */ /* 0x000fe20000000800 */
[----:B0-----:R-:W-:-:S07]  /*4070*/  FMNMX.FTZ R0, R57, R0, !PT ;  /* 0x0000000039007209 */ /* 0x001fce0007810000 */
[----:B------:R-:W-:Y:S01]  /*4080*/  MUFU.EX2 R37, R37 ;  /* 0x0000002500257308 */ /* 0x000fe20000000800 */
[----:B------:R-:W-:-:S01]  /*4090*/  FFMA.FTZ R57, R84, UR41, -R24 ;  /* 0x0000002954397c23 */ /* 0x000fc20008010818 */
[----:B------:R-:W-:Y:S01]  /*40a0*/  FFMA.FTZ R24, R85, UR41, -R24 ;  /* 0x0000002955187c23 */ /* 0x000fe20008010818 */
[C---:B------:R-:W-:Y:S01]  /*40b0*/  FSETP.NEU.FTZ.AND P2, PT, R0.reuse, -INF , PT ;  /* 0xff8000000000780b */ /* 0x040fe20003f5d000 */
[----:B------:R-:W-:-:S04]  /*40c0*/  FFMA.FTZ R61, R0, R61, -8 ;  /* 0xc1000000003d7423 */ /* 0x000fc8000001003d */
        /* <DEDUP_REMOVED lines=49> */
[----:B------:R-:W-:-:S04]  /*43e0*/  FADD.FTZ R63, R13, R68 ;  /* 0x000000440d3f7221 */ /* 0x000fc80000010000 */
[----:B------:R-:W-:Y:S02]  /*43f0*/  FADD.FTZ R10, R20, R63 ;  /* 0x0000003f140a7221 */ /* 0x000fe40000010000 */
[----:B------:R-:W1:Y:S01]  /*4400*/  MUFU.EX2 R34, R34 ;  /* 0x0000002200227308 */ /* 0x000e620000000800 */
[----:B--2---:R-:W-:-:S01]  /*4410*/  FADD.FTZ R66, R65, R66 ;  /* 0x0000004241427221 */ /* 0x004fc20000010000 */
[----:B------:R-:W-:-:S04]  /*4420*/  F2FP.SATFINITE.E4M3.F32.PACK_AB_MERGE_C R30, R65, R30, RZ ;  /* 0x0000001e411e723e */ /* 0x000fc800048070ff */
[----:B------:R-:W-:Y:S02]  /*4430*/  F2FP.SATFINITE.E4M3.F32.PACK_AB_MERGE_C R149, R27, R26, R30 ;  /* 0x0000001a1b95723e */ /* 0x000fe4000480701e */
        /* <DEDUP_REMOVED lines=24> */
[C---:B------:R-:W-:Y:S01]  /*45c0*/  F2FP.SATFINITE.E4M3.F32.PACK_AB_MERGE_C R140, R36.reuse, R29, R3 ;  /* 0x0000001d248c723e */ /* 0x040fe20004807003 */
[----:B------:R-:W-:-:S01]  /*45d0*/  FADD.FTZ R36, R36, R9 ;  /* 0x0000000924247221 */ /* 0x000fc20000010000 */
        /* <DEDUP_REMOVED lines=8> */
[----:B------:R-:W-:-:S04]  /*4660*/  F2FP.SATFINITE.E4M3.F32.PACK_AB_MERGE_C R8, R48, R41, RZ ;  /* 0x000000293008723e */ /* 0x000fc800048070ff */
[----:B------:R-:W-:Y:S01]  /*4670*/  F2FP.SATFINITE.E4M3.F32.PACK_AB_MERGE_C R142, R44, R37, R8 ;  /* 0x000000252c8e723e */ /* 0x000fe20004807008 */
[----:B------:R-:W-:-:S01]  /*4680*/  FADD.FTZ R37, R37, R40 ;  /* 0x0000002825257221 */ /* 0x000fc20000010000 */
[----:B------:R-:W2:Y:S01]  /*4690*/  MUFU.EX2 R55, R55 ;  /* 0x0000003700377308 */ /* 0x000ea20000000800 */
[----:B0-----:R-:W-:-:S02]  /*46a0*/  FADD.FTZ R3, R46, R3 ;  /* 0x000000032e037221 */ /* 0x001fc40000010000 */
[----:B------:R-:W-:-:S04]  /*46b0*/  FADD.FTZ R44, R44, R37 ;  /* 0x000000252c2c7221 */ /* 0x000fc80000010000 */
[----:B------:R-:W-:Y:S01]  /*46c0*/  FADD.FTZ R41, R41, R44 ;  /* 0x0000002c29297221 */ /* 0x000fe20000010000 */
[----:B------:R-:W0:Y:S01]  /*46d0*/  MUFU.EX2 R51, R51 ;  /* 0x0000003300337308 */ /* 0x000e220000000800 */
[----:B-1----:R-:W-:-:S02]  /*46e0*/  FADD.FTZ R4, R50, R3 ;  /* 0x0000000332047221 */ /* 0x002fc40000010000 */
[----:B------:R-:W-:-:S05]  /*46f0*/  FADD.FTZ R48, R48, R41 ;  /* 0x0000002930307221 */ /* 0x000fca0000010000 */
        /* <DEDUP_REMOVED lines=56> */
[----:B------:R-:W1:Y:S01]  /*4a80*/  MUFU.EX2 R61, R61 ;  /* 0x0000003d003d7308 */ /* 0x000e620000000800 */
[----:B--2---:R-:W-:-:S04]  /*4a90*/  FADD.FTZ R3, R83, R4 ;  /* 0x0000000453037221 */ /* 0x004fc80000010000 */
[----:B0-----:R-:W-:Y:S01]  /*4aa0*/  FADD.FTZ R4, R86, R3 ;  /* 0x0000000356047221 */ /* 0x001fe20000010000 */
[----:B------:R-:W-:Y:S01]  /*4ab0*/  VIADD R3, R88, 0xfffffffe ;  /* 0xfffffffe58037836 */ /* 0x000fe20000000000 */
[C---:B-1----:R-:W-:Y:S02]  /*4ac0*/  F2FP.SATFINITE.E4M3.F32.PACK_AB_MERGE_C R8, R61.reuse, R86, RZ ;  /* 0x000000563d08723e */ /* 0x042fe400048070ff */
[----:B------:R-:W-:-:S02]  /*4ad0*/  FADD.FTZ R4, R61, R4 ;  /* 0x000000043d047221 */ /* 0x000fc40000010000 */
[----:B------:R-:W-:Y:S01]  /*4ae0*/  F2FP.SATFINITE.E4M3.F32.PACK_AB_MERGE_C R139, R83, R82, R8 ;  /* 0x00000052538b723e */ /* 0x000fe20004807008 */
        /* <DEDUP_REMOVED lines=11> */
.L_x_9145:
[----:B------:R-:W-:-:S11]  /*4ba0*/  UISETP.NE.AND UP2, UPT, UR7, 0x1, UPT ;  /* 0x000000010700788c */ /* 0x000fd6000bf45270 */
[----:B------:R-:W-:Y:S02]  /*4bb0*/  @UP2 ULDC.64 UR20, c[0x0][0x9e8] ;  /* 0x00027a0000142ab9 */ /* 0x000fe40000000a00 */
[----:B------:R-:W-:-:S04]  /*4bc0*/  UIMAD.WIDE.U32 UR10, UR14, UR20, URZ ;  /* 0x000000140e0a72a5 */ /* 0x000fc8000f8e003f */
[----:B------:R-:W-:-:S12]  /*4bd0*/  @UP2 USHF.R.U32.HI UR14, URZ, UR21, UR11 ;  /* 0x000000153f0e2299 */ /* 0x000fd8000801160b */
.L_x_9146:
[----:B------:R-:W-:-:S04]  /*4be0*/  UIMAD UR7, UR14, UR7, UR7 ;  /* 0x000000070e0772a4 */ /* 0x000fc8000f8e0207 */
[----:B------:R-:W-:-:S04]  /*4bf0*/  UISETP.LT.AND UP2, UPT, UR6, UR7, UPT ;  /* 0x000000070600728c */ /* 0x000fc8000bf41270 */
[----:B------:R-:W-:-:S12]  /*4c00*/  USEL UR6, UR6, UR7, UP2 ;  /* 0x0000000706067287 */ /* 0x000fd80009000000 */
.L_x_9144:
        /* <DEDUP_REMOVED lines=35> */
.L_x_9165:
[----:B------:R-:W-:-:S04]  /*4e40*/  UIADD3 UR19, UR36, 0x1, URZ ;  /* 0x0000000124137890 */ /* 0x000fc8000fffe03f */
[----:B------:R-:W-:-:S04]  /*4e50*/  UISETP.NE.AND UP2, UPT, UR19, 0x2, UPT ;  /* 0x000000021300788c */ /* 0x000fc8000bf45270 */
[----:B------:R-:W-:Y:S02]  /*4e60*/  USEL UR20, URZ, 0x1, UP2 ;  /* 0x000000013f147887 */ /* 0x000fe40009000000 */
[----:B------:R-:W-:Y:S02]  /*4e70*/  USEL UR19, UR19, URZ, UP2 ;  /* 0x0000003f13137287 */ /* 0x000fe40009000000 */
[----:B------:R-:W-:Y:S01]  /*4e80*/  ULOP3.LUT UR20, UR48, UR20, URZ, 0x3c, !UPT ;  /* 0x0000001430147292 */ /* 0x000fe2000f8e3c3f */
[----:B------:R-:W-:Y:S11]  /*4e90*/  @!P0 BRA `(.L_x_9148) ;  /* 0x0000000000048947 */ /* 0x000ff60003800000 */
[----:B------:R-:W-:Y:S01]  /*4ea0*/  BPT.TRAP 0x1 ;  /* 0x000000040000795c */ /* 0x000fe20000300000 */
.L_x_9148:
[----:B------:R-:W-:Y:S01]  /*4eb0*/  ULEA UR6, UR19, UR45, 0x3 ;  /* 0x0000002d13067291 */ /* 0x000fe2000f8e183f */
[----:B------:R-:W-:-:S05]  /*4ec0*/  IMAD.U32 R6, RZ, RZ, UR20 ;  /* 0x00000014ff067e24 */ /* 0x000fca000f8e00ff */
[----:B------:R-:W-:-:S04]  /*4ed0*/  SHF.L.U32 R6, R6, 0x1f, RZ ;  /* 0x0000001f06067819 */ /* 0x000fc800000006ff */
[----:B------:R0:W1:Y:S01]  /*4ee0*/  SYNCS.PHASECHK.TRANS64.TRYWAIT P2, [UR6+0x19c30], R6 ;  /* 0x019c3006ff0075a7 */ /* 0x0000620008040146 */
[----:B------:R-:W-:Y:S05]  /*4ef0*/  @!P0 BRA `(.L_x_9149) ;  /* 0x0000000000048947 */ /* 0x000fea0003800000 */
[----:B------:R-:W-:Y:S01]  /*4f00*/  BPT.TRAP 0x1 ;  /* 0x000000040000795c */ /* 0x000fe20000300000 */
.L_x_9149:
[----:B-1----:R-:W-:Y:S05]  /*4f10*/  @P2 BRA `(.L_x_9150) ;  /* 0x0000000000082947 */ /* 0x002fea0003800000 */
[----:B------:R-:W1:Y:S02]  /*4f20*/  SYNCS.PHASECHK.TRANS64.TRYWAIT P2, [UR6+0x19c30], R6 ;  /* 0x019c3006ff0075a7 */ /* 0x000e640008040146 */
[----:B-1----:R-:W-:Y:S05]  /*4f30*/  @!P2 BRA `(.L_x_9151) ;  /* 0x000000e00038a947 */ /* 0x002fea0003800000 */
.L_x_9150:
        /* <DEDUP_REMOVED lines=17> */
.L_x_9152:
[----:B------:R-:W-:Y:S01]  /*5050*/  ULEA UR11, UR36, UR45, 0x3 ;  /* 0x0000002d240b7291 */ /* 0x000fe2000f8e183f */
[----:B01----:R-:W-:-:S05]  /*5060*/  IMAD.U32 R6, RZ, RZ, UR48 ;  /* 0x00000030ff067e24 */ /* 0x003fca000f8e00ff */
[----:B------:R-:W-:-:S04]  /*5070*/  SHF.L.U32 R6, R6, 0x1f, RZ ;  /* 0x0000001f06067819 */ /* 0x000fc800000006ff */
[----:B------:R0:W1:Y:S01]  /*5080*/  SYNCS.PHASECHK.TRANS64.TRYWAIT P2, [UR11+0x19c50], R6 ;  /* 0x019c5006ff0075a7 */ /* 0x000062000804014b */
[----:B------:R-:W-:Y:S05]  /*5090*/  @!P0 BRA `(.L_x_9153) ;  /* 0x0000000000048947 */ /* 0x000fea0003800000 */
[----:B------:R-:W-:Y:S01]  /*50a0*/  BPT.TRAP 0x1 ;  /* 0x000000040000795c */ /* 0x000fe20000300000 */
.L_x_9153:
[----:B-1----:R-:W-:Y:S05]  /*50b0*/  @P2 BRA `(.L_x_9154) ;  /* 0x0000000000082947 */ /* 0x002fea0003800000 */
[----:B------:R-:W1:Y:S02]  /*50c0*/  SYNCS.PHASECHK.TRANS64.TRYWAIT P2, [UR11+0x19c50], R6 ;  /* 0x019c5006ff0075a7 */ /* 0x000e64000804014b */
[----:B-1----:R-:W-:Y:S05]  /*50d0*/  @!P2 BRA `(.L_x_9155) ;  /* 0x000000dc00e8a947 */ /* 0x002fea0003800000 */
.L_x_9154:
[----:B------:R-:W-:Y:S01]  /*50e0*/  UIADD3 UR6, UR45, 0x3000, URZ ;  /* 0x000030002d067890 */ /* 0x000fe2000fffe03f */
[----:B------:R-:W-:Y:S01]  /*50f0*/  WARPGROUP.ARRIVE ;  /* 0x00000000000079c5 */ /* 0x000fe20000000000 */
[----:B------:R-:W-:Y:S01]  /*5100*/  UMOV UR7, 0x40000040 ;  /* 0x4000004000077882 */ /* 0x000fe20000000000 */
[----:B------:R-:W-:Y:S01]  /*5110*/  PLOP3.LUT P2, PT, PT, PT, UP0, 0x80, 0x0 ;  /* 0x000000000000781c */ /* 0x000fe20003f4f008 */
[----:B------:R-:W-:Y:S01]  /*5120*/  USHF.R.U32.HI UR6, URZ, 0x4, UR6 ;  /* 0x000000043f067899 */ /* 0x000fe20008011606 */
[----:B------:R-:W-:Y:S01]  /*5130*/  PLOP3.LUT P3, PT, PT, PT, UP0, 0x80, 0x0 ;  /* 0x000000000000781c */ /* 0x000fe20003f6f008 */
[----:B------:R-:W-:Y:S01]  /*5140*/  VIADD R15, R17, UR39 ;  /* 0x00000027110f7c36 */ /* 0x000fe20008000000 */
[----:B01----:R-:W0:Y:S01]  /*5150*/  LDC R6, c[0x0][0x2f0] ;  /* 0x0000bc00ff067b82 */ /* 0x003e220000000800 */
[----:B------:R-:W-:Y:S01]  /*5160*/  ULOP3.LUT UR6, UR6, 0x3fff, URZ, 0xc0, !UPT ;  /* 0x00003fff06067892 */ /* 0x000fe2000f8ec03f */
[----:B------:R-:W-:Y:S02]  /*5170*/  IMAD.U32 R8, RZ, RZ, UR19 ;  /* 0x00000013ff087e24 */ /* 0x000fe4000f8e00ff */
[----:B------:R-:W-:Y:S01]  /*5180*/  IMAD.SHL.U32 R10, R3, 0x80, RZ ;  /* 0x00000080030a7824 */ /* 0x000fe200078e00ff */
[----:B------:R-:W-:-:S02]  /*5190*/  ULOP3.LUT UR6, UR6, 0x10000, URZ, 0xfc, !UPT ;  /* 0x0001000006067892 */ /* 0x000fc4000f8efc3f */
[----:B------:R-:W-:Y:S01]  /*51a0*/  @!P1 LEA R8, R8, UR45, 0x3 ;  /* 0x0000002d08089c11 */ /* 0x000fe2000f8e18ff */
[----:B------:R-:W1:Y:S01]  /*51b0*/  LDC R7, c[0x0][0x288] ;  /* 0x0000a200ff077b82 */ /* 0x000e620000000800 */
[----:B------:R-:W-:-:S03]  /*51c0*/  UIMAD UR10, UR36, 0x300, UR6 ;  /* 0x00000300240a78a4 */ /* 0x000fc6000f8e0206 */
[----:B------:R-:W-:-:S04]  /*51d0*/  @!P1 VIADD R8, R8, 0x19c40 ;  /* 0x00019c4008089836 */ /* 0x000fc80000000000 */
[----:B------:R-:W-:Y:S01]  /*51e0*/  UMOV UR6, UR10 ;  /* 0x0000000a00067c82 */ /* 0x000fe20008000000 */
[----:B------:R-:W-:Y:S01]  /*51f0*/  @!P1 PRMT R8, RZ, 0x654, R8 ;  /* 0x00000654ff089816 */ /* 0x000fe20000000008 */
[----:B------:R-:W-:Y:S01]  /*5200*/  QGMMA.64x96x32.F32.E4M3.E4M3 R88, R148, gdesc[UR4], R88, gsb0 ;  /* 0x0160000494587df3 */ /* 0x000fe20008000858 */
[----:B------:R-:W-:Y:S01]  /*5210*/  UIADD3 UR6, UR10, 0x2, URZ ;  /* 0x000000020a067890 */ /* 0x000fe2000fffe03f */
[----:B------:R-:W-:Y:S01]  /*5220*/  UMOV UR7, 0x40000040 ;  /* 0x4000004000077882 */ /* 0x000fe20000000000 */
[----:B------:R-:W-:Y:S02]  /*5230*/  WARPGROUP.DEPBAR.LE gsb0, 0x0 ;  /* 0x00008000000079c5 */ /* 0x000fe40000010000 */
[----:B------:R-:W-:-:S06]  /*5240*/  WARPGROUP.ARRIVE ;  /* 0x00000000000079c5 */ /* 0x000fcc0000000000 */
        /* <DEDUP_REMOVED lines=11> */
[----:B------:R-:W-:Y:S02]  /*5300*/  @UP0 ULDC UR6, c[0x0][0x44c] ;  /* 0x0001130000060ab9 */ /* 0x000fe40000000800 */
[----:B------:R-:W-:Y:S01]  /*5310*/  @P2 IMAD.HI.U32 R9, R15, UR6, RZ ;  /* 0x000000060f092c27 */ /* 0x000fe2000f8e00ff */
[----:B------:R-:W-:Y:S01]  /*5320*/  @UP0 ULDC UR6, c[0x0][0x450] ;  /* 0x0001140000060ab9 */ /* 0x000fe20000000800 */
[----:B------:R-:W-:-:S03]  /*5330*/  PLOP3.LUT P2, PT, PT, PT, UP1, 0x40, 0x0 ;  /* 0x000000000000781c */ /* 0x000fc60003f4e818 */
[----:B------:R-:W-:Y:S01]  /*5340*/  @P3 SHF.R.U32.HI R15, RZ, UR6, R9 ;  /* 0x00000006ff0f3c19 */ /* 0x000fe20008011609 */
[----:B------:R-:W-:Y:S01]  /*5350*/  ULOP3.LUT UR6, URZ, UR18, URZ, 0x33, !UPT ;  /* 0x000000123f067292 */ /* 0x000fe2000f8e333f */
[----:B------:R-:W-:-:S03]  /*5360*/  IADD3 R9, -R10, 0x1, RZ ;  /* 0x000000010a097810 */ /* 0x000fc60007ffe1ff */
[----:B------:R-:W2:Y:S02]  /*5370*/  SHFL.IDX PT, R21, R15, RZ, 0x1c1f ;  /* 0x001c1fff0f157589 */ /* 0x000ea400000e0000 */
[----:B------:R-:W-:Y:S01]  /*5380*/  IMAD R9, R16, -0x2, R9 ;  /* 0xfffffffe10097824 */ /* 0x000fe200078e0209 */
[----:B------:R-:W-:Y:S02]  /*5390*/  WARPGROUP.DEPBAR.LE gsb0, 0x0 ;  /* 0x00008000000079c5 */ /* 0x000fe40000010000 */
[----:B------:R0:W-:Y:S02]  /*53a0*/  @!P1 SYNCS.ARRIVE.TRANS64.RED.A1T0 RZ, [R8+URZ], RZ ;  /* 0x000000ff08ff99a7 */ /* 0x0001e4000810043f */
[----:B0-----:R-:W-:-:S04]  /*53b0*/  IMAD R8, R6, UR40, R9 ;  /* 0x0000002806087c24 */ /* 0x001fc8000f8e0209 */
[----:B-1----:R-:W-:-:S04]  /*53c0*/  IMAD.IADD R8, R8, 0x1, -R7 ;  /* 0x0000000108087824 */ /* 0x002fc800078e0a07 */
[C---:B------:R-:W-:Y:S02]  /*53d0*/  VIADD R14, R8.reuse, UR22 ;  /* 0x00000016080e7c36 */ /* 0x040fe40008000000 */
[----:B------:R-:W-:Y:S02]  /*53e0*/  VIADD R13, R8, UR6 ;  /* 0x00000006080d7c36 */ /* 0x000fe40008000000 */
[--C-:B--2---:R-:W-:Y:S02]  /*53f0*/  IMAD.IADD R12, R14, 0x1, R21.reuse ;  /* 0x000000010e0c7824 */ /* 0x104fe400078e0215 */
[----:B------:R-:W-:Y:S01]  /*5400*/  IMAD.IADD R11, R13, 0x1, R21 ;  /* 0x000000010d0b7824 */ /* 0x000fe200078e0215 */
        /* <DEDUP_REMOVED lines=14> */
.L_x_9158:
[----:B------:R-:W-:-:S05]  /*54f0*/  IMAD.U32 R20, RZ, RZ, UR21 ;  /* 0x00000015ff147e24 */ /* 0x000fca000f8e00ff */
[----:B------:R-:W-:-:S13]  /*5500*/  ISETP.NE.AND P2, PT, R20, 0x1, PT ;  /* 0x000000011400780c */ /* 0x000fda0003f45270 */
[----:B------:R-:W0:Y:S02]  /*5510*/  @P2 LDC.64 R8, c[0x0][0x9e8] ;  /* 0x00027a00ff082b82 */ /* 0x000e240000000a00 */
[----:B0-----:R-:W-:-:S05]  /*5520*/  @P2 IMAD.HI.U32 R8, R21, R8, RZ ;  /* 0x0000000815082227 */ /* 0x001fca00078e00ff */
[----:B------:R-:W-:-:S07]  /*5530*/  @P2 SHF.R.U32.HI R21, RZ, R9, R8 ;  /* 0x00000009ff152219 */ /* 0x000fce0000011608 */
.L_x_9159:
[----:B------:R-:W-:Y:S05]  /*5540*/  BSYNC B0 ;  /* 0x0000000000007941 */ /* 0x000fea0003800000 */
.L_x_9157:
[----:B------:R-:W-:-:S04]  /*5550*/  IMAD R21, R21, R20, -R10 ;  /* 0x0000001415157224 */ /* 0x000fc800078e0a0a */
[----:B------:R-:W-:-:S05]  /*5560*/  IMAD R21, R16, -0x2, R21 ;  /* 0xfffffffe10157824 */ /* 0x000fca00078e0215 */
[----:B------:R-:W-:Y:S02]  /*5570*/  VIADDMNMX R12, R21, R20, R12, PT ;  /* 0x00000014150c7246 */ /* 0x000fe4000380010c */
[----:B------:R-:W-:-:S07]  /*5580*/  VIMNMX R11, R11, R21, !PT ;  /* 0x000000150b0b7248 */ /* 0x000fce0007fe0100 */
.L_x_9156:
        /* <DEDUP_REMOVED lines=13> */
[----:B0-----:R-:W-:Y:S01]  /*5660*/  IMAD.IADD R14, R14, 0x1, R15 ;  /* 0x000000010e0e7824 */ /* 0x001fe200078e020f */
        /* <DEDUP_REMOVED lines=8> */
[C---:B------:R-:W-:Y:S02]  /*56f0*/  ISETP.GT.AND P3, PT, R11.reuse, 0x19, P2 ;  /* 0x000000190b00780c */ /* 0x040fe40001764270 */
        /* <DEDUP_REMOVED lines=70> */
[----:B------:R-:W-:Y:S01]  /*5b60*/  ISETP.GT.AND P3, PT, R11, 0x79, P2 ;  /* 0x000000790b00780c */ /* 0x000fe20001764270 */
[----:B------:R-:W-:Y:S01]  /*5b70*/  IMAD.IADD R11, R13, 0x1, R15 ;  /* 0x000000010d0b7824 */ /* 0x000fe200078e020f */
        /* <DEDUP_REMOVED lines=20> */
.L_x_9162:
[----:B------:R-:W-:-:S05]  /*5cc0*/  IMAD.U32 R8, RZ, RZ, UR21 ;  /* 0x00000015ff087e24 */ /* 0x000fca000f8e00ff */
[----:B------:R-:W-:-:S13]  /*5cd0*/  ISETP.NE.AND P3, PT, R8, 0x1, PT ;  /* 0x000000010800780c */ /* 0x000fda0003f65270 */
[----:B------:R-:W0:Y:S02]  /*5ce0*/  @P3 LDC.64 R12, c[0x0][0x9e8] ;  /* 0x00027a00ff0c3b82 */ /* 0x000e240000000a00 */
[----:B0-----:R-:W-:-:S05]  /*5cf0*/  @P3 IMAD.HI.U32 R12, R15, R12, RZ ;  /* 0x0000000c0f0c3227 */ /* 0x001fca00078e00ff */
[----:B------:R-:W-:-:S07]  /*5d00*/  @P3 SHF.R.U32.HI R15, RZ, R13, R12 ;  /* 0x0000000dff0f3219 */ /* 0x000fce000001160c */
.L_x_9163:
[----:B------:R-:W-:Y:S05]  /*5d10*/  BSYNC B0 ;  /* 0x0000000000007941 */ /* 0x000fea0003800000 */
.L_x_9161:
[----:B------:R-:W-:-:S04]  /*5d20*/  IMAD R15, R15, R8, -R10 ;  /* 0x000000080f0f7224 */ /* 0x000fc800078e0a0a */
[----:B------:R-:W-:-:S05]  /*5d30*/  IMAD R15, R16, -0x2, R15 ;  /* 0xfffffffe100f7824 */ /* 0x000fca00078e020f */
[----:B------:R-:W-:Y:S02]  /*5d40*/  VIADDMNMX R14, R15, R8, R14, PT ;  /* 0x000000080f0e7246 */ /* 0x000fe4000380010e */
[----:B------:R-:W-:-:S07]  /*5d50*/  VIMNMX R11, R11, R15, !PT ;  /* 0x0000000f0b0b7248 */ /* 0x000fce0007fe0100 */
.L_x_9160:
        /* <DEDUP_REMOVED lines=20> */
[C---:B------:R-:W-:Y:S02]  /*5ea0*/  ISETP.GT.AND P5, PT, R11.reuse, RZ, P2 ;  /* 0x000000ff0b00720c */ /* 0x040fe400017a4270 */
        /* <DEDUP_REMOVED lines=13> */
[----:B------:R-:W-:Y:S02]  /*5f80*/  FMNMX.FTZ R24, R21, R0, !PT ;  /* 0x0000000015187209 */ /* 0x000fe40007810000 */
[----:B------:R-:W-:Y:S02]  /*5f90*/  FMNMX.FTZ R13, R57, R8, !PT ;  /* 0x00000008390d7209 */ /* 0x000fe40007810000 */
[----:B------:R-:W-:-:S02]  /*5fa0*/  ISETP.GT.AND P4, PT, R11, 0x10, P2 ;  /* 0x000000100b00780c */ /* 0x000fc40001784270 */
[----:B------:R-:W-:Y:S02]  /*5fb0*/  FMNMX.FTZ R8, R60, R13, !PT ;  /* 0x0000000d3c087209 */ /* 0x000fe40007810000 */
[C---:B------:R-:W-:Y:S02]  /*5fc0*/  ISETP.LT.OR P3, PT, R14.reuse, 0xa, P3 ;  /* 0x0000000a0e00780c */ /* 0x040fe40001f61670 */
[----:B------:R-:W-:Y:S02]  /*5fd0*/  FMNMX.FTZ R13, R61, R8, !PT ;  /* 0x000000083d0d7209 */ /* 0x000fe40007810000 */
[----:B------:R-:W-:Y:S02]  /*5fe0*/  ISETP.LT.OR P4, PT, R14, 0x11, P4 ;  /* 0x000000110e00780c */ /* 0x000fe40002781670 */
[----:B------:R-:W-:Y:S02]  /*5ff0*/  FMNMX.FTZ R8, R64, R13, !PT ;  /* 0x0000000d40087209 */ /* 0x000fe40007810000 */
[----:B------:R-:W-:-:S02]  /*6000*/  FSEL R31, R31, -INF , !P3 ;  /* 0xff8000001f1f7808 */ /* 0x000fc40005800000 */
[----:B------:R-:W-:Y:S02]  /*6010*/  FMNMX.FTZ R13, R65, R8, !PT ;  /* 0x00000008410d7209 */ /* 0x000fe40007810000 */
[----:B------:R-:W-:Y:S02]  /*6020*/  ISETP.GT.AND P3, PT, R11, 0x18, P2 ;  /* 0x000000180b00780c */ /* 0x000fe40001764270 */
[----:B------:R-:W-:Y:S02]  /*6030*/  FMNMX.FTZ R8, R68, R13, !PT ;  /* 0x0000000d44087209 */ /* 0x000fe40007810000 */
[----:B------:R-:W-:Y:S02]  /*6040*/  FSEL R34, R34, -INF , !P4 ;  /* 0xff80000022227808 */ /* 0x000fe40006000000 */
        /* <DEDUP_REMOVED lines=18> */
[----:B------:R-:W-:Y:S01]  /*6170*/  FSEL R43, R43, -INF , !P3 ;  /* 0xff8000002b2b7808 */ /* 0x000fe20005800000 */
[----:B------:R-:W0:Y:S01]  /*6180*/  SHFL.BFLY PT, R13, R10, 0x2, 0x1f ;  /* 0x0c401f000a0d7f89 */ /* 0x000e2200000e0000 */
[----:B------:R-:W-:-:S02]  /*6190*/  ISETP.GT.AND P3, PT, R11, 0x29, P2 ;  /* 0x000000290b00780c */ /* 0x000fc40001764270 */
[----:B------:R-:W-:Y:S02]  /*61a0*/  FSEL R46, R46, -INF , !P4 ;  /* 0xff8000002e2e7808 */ /* 0x000fe40006000000 */
[C---:B------:R-:W-:Y:S02]  /*61b0*/  ISETP.GT.AND P4, PT, R11.reuse, 0x30, P2 ;  /* 0x000000300b00780c */ /* 0x040fe40001784270 */
[C---:B------:R-:W-:Y:S02]  /*61c0*/  ISETP.LT.OR P5, PT, R14.reuse, 0x2a, P3 ;  /* 0x0000002a0e00780c */ /* 0x040fe40001fa1670 */
[----:B------:R-:W-:Y:S02]  /*61d0*/  ISETP.GT.AND P3, PT, R11, 0x31, P2 ;  /* 0x000000310b00780c */ /* 0x000fe40001764270 */
[----:B------:R-:W-:Y:S02]  /*61e0*/  FSEL R47, R47, -INF , !P5 ;  /* 0xff8000002f2f7808 */ /* 0x000fe40006800000 */
[----:B------:R-:W-:-:S02]  /*61f0*/  ISETP.LT.OR P4, PT, R14, 0x31, P4 ;  /* 0x000000310e00780c */ /* 0x000fc40002781670 */
[C---:B------:R-:W-:Y:S02]  /*6200*/  ISETP.GT.AND P5, PT, R11.reuse, 0x38, P2 ;  /* 0x000000380b00780c */ /* 0x040fe400017a4270 */
[----:B------:R-:W-:Y:S02]  /*6210*/  ISETP.LT.OR P3, PT, R14, 0x32, P3 ;  /* 0x000000320e00780c */ /* 0x000fe40001f61670 */
[----:B------:R-:W-:Y:S02]  /*6220*/  FSEL R50, R50, -INF , !P4 ;  /* 0xff80000032327808 */ /* 0x000fe40006000000 */
[----:B------:R-:W-:Y:S02]  /*6230*/  ISETP.GT.AND P4, PT, R11, 0x39, P2 ;  /* 0x000000390b00780c */ /* 0x000fe40001784270 */
[----:B------:R-:W-:Y:S02]  /*6240*/  FSEL R51, R51, -INF , !P3 ;  /* 0xff80000033337808 */ /* 0x000fe40005800000 */
[----:B0-----:R-:W-:-:S02]  /*6250*/  FMNMX.FTZ R13, R10, R13, !PT ;  /* 0x0000000d0a0d7209 */ /* 0x001fc40007810000 */
[C---:B------:R-:W-:Y:S02]  /*6260*/  ISETP.LT.OR P5, PT, R14.reuse, 0x39, P5 ;  /* 0x000000390e00780c */ /* 0x040fe40002fa1670 */
[C---:B------:R-:W-:Y:S01]  /*6270*/  ISETP.GT.AND P3, PT, R11.reuse, 0x40, P2 ;  /* 0x000000400b00780c */ /* 0x040fe20001764270 */
[----:B------:R-:W0:Y:S01]  /*6280*/  SHFL.BFLY PT, R8, R13, 0x1, 0x1f ;  /* 0x0c201f000d087f89 */ /* 0x000e2200000e0000 */
[----:B------:R-:W-:Y:S02]  /*6290*/  ISETP.LT.OR P4, PT, R14, 0x3a, P4 ;  /* 0x0000003a0e00780c */ /* 0x000fe40002781670 */
[----:B------:R-:W-:Y:S02]  /*62a0*/  FSEL R54, R54, -INF , !P5 ;  /* 0xff80000036367808 */ /* 0x000fe40006800000 */
[----:B------:R-:W-:Y:S02]  /*62b0*/  ISETP.GT.AND P5, PT, R11, 0x41, P2 ;  /* 0x000000410b00780c */ /* 0x000fe400017a4270 */
[----:B------:R-:W-:-:S02]  /*62c0*/  FSEL R55, R55, -INF , !P4 ;  /* 0xff80000037377808 */ /* 0x000fc40006000000 */
[C---:B------:R-:W-:Y:S02]  /*62d0*/  ISETP.LT.OR P3, PT, R14.reuse, 0x41, P3 ;  /* 0x000000410e00780c */ /* 0x040fe40001f61670 */
[C---:B------:R-:W-:Y:S02]  /*62e0*/  ISETP.GT.AND P4, PT, R11.reuse, 0x48, P2 ;  /* 0x000000480b00780c */ /* 0x040fe40001784270 */
[----:B------:R-:W-:Y:S02]  /*62f0*/  ISETP.LT.OR P5, PT, R14, 0x42, P5 ;  /* 0x000000420e00780c */ /* 0x000fe40002fa1670 */
[----:B------:R-:W-:Y:S02]  /*6300*/  FSEL R58, R58, -INF , !P3 ;  /* 0xff8000003a3a7808 */ /* 0x000fe40005800000 */
[----:B------:R-:W-:Y:S02]  /*6310*/  ISETP.GT.AND P3, PT, R11, 0x49, P2 ;  /* 0x000000490b00780c */ /* 0x000fe40001764270 */
[----:B------:R-:W-:-:S02]  /*6320*/  FSEL R59, R59, -INF , !P5 ;  /* 0xff8000003b3b7808 */ /* 0x000fc40006800000 */
[C---:B------:R-:W-:Y:S02]  /*6330*/  ISETP.LT.OR P4, PT, R14.reuse, 0x49, P4 ;  /* 0x000000490e00780c */ /* 0x040fe40002781670 */
[----:B------:R-:W-:Y:S02]  /*6340*/  ISETP.GT.AND P5, PT, R11, 0x50, P2 ;  /* 0x000000500b00780c */ /* 0x000fe400017a4270 */
[----:B0-----:R-:W-:Y:S02]  /*6350*/  FMNMX.FTZ R8, R13, R8, !PT ;  /* 0x000000080d087209 */ /* 0x001fe40007810000 */
[----:B------:R-:W-:Y:S02]  /*6360*/  ISETP.LT.OR P3, PT, R14, 0x4a, P3 ;  /* 0x0000004a0e00780c */ /* 0x000fe40001f61670 */
[C---:B------:R-:W-:Y:S01]  /*6370*/  FSETP.NEU.FTZ.AND P6, PT, R8.reuse, -INF , PT ;  /* 0xff8000000800780b */ /* 0x040fe20003fdd000 */
[----:B------:R-:W-:-:S01]  /*6380*/  FFMA.FTZ R12, R8, R15, -8 ;  /* 0xc1000000080c7423 */ /* 0x000fc2000001000f */
[----:B------:R-:W-:-:S02]  /*6390*/  FSEL R62, R62, -INF , !P4 ;  /* 0xff8000003e3e7808 */ /* 0x000fc40006000000 */
[----:B------:R-:W-:Y:S02]  /*63a0*/  ISETP.GT.AND P4, PT, R11, 0x51, P2 ;  /* 0x000000510b00780c */ /* 0x000fe40001784270 */
[----:B------:R-:W-:Y:S02]  /*63b0*/  FSEL R10, R12, RZ, P6 ;  /* 0x000000ff0c0a7208 */ /* 0x000fe40003000000 */
[----:B------:R-:W-:Y:S02]  /*63c0*/  FSEL R63, R63, -INF , !P3 ;  /* 0xff8000003f3f7808 */ /* 0x000fe40005800000 */
[----:B------:R-:W-:Y:S01]  /*63d0*/  ISETP.LT.OR P5, PT, R14, 0x51, P5 ;  /* 0x000000510e00780c */ /* 0x000fe20002fa1670 */
        /* <DEDUP_REMOVED lines=11> */
[----:B------:R0:W-:Y:S01]  /*6490*/  MUFU.EX2 R24, R33 ;  /* 0x0000002100187308 */ /* 0x0001e20000000800 */
[----:B------:R-:W-:-:S01]  /*64a0*/  FFMA.FTZ R40, R40, UR41, -R10 ;  /* 0x0000002928287c23 */ /* 0x000fc2000801080a */
[--C-:B------:R-:W-:Y:S01]  /*64b0*/  FFMA.FTZ R44, R44, UR41, -R10.reuse ;  /* 0x000000292c2c7c23 */ /* 0x100fe2000801080a */
[----:B------:R-:W-:Y:S01]  /*64c0*/  FMNMX.FTZ R26, R34, R29, !PT ;  /* 0x0000001d221a7209 */ /* 0x000fe20007810000 */
[--C-:B------:R-:W-:Y:S01]  /*64d0*/  FFMA.FTZ R48, R48, UR41, -R10.reuse ;  /* 0x0000002930307c23 */ /* 0x100fe2000801080a */
[----:B------:R-:W-:Y:S01]  /*64e0*/  ISETP.GT.AND P3, PT, R11, 0x58, P2 ;  /* 0x000000580b00780c */ /* 0x000fe20001764270 */
[--C-:B------:R-:W-:Y:S01]  /*64f0*/  FFMA.FTZ R56, R56, UR41, -R10.reuse ;  /* 0x0000002938387c23 */ /* 0x100fe2000801080a */
[----:B------:R-:W-:Y:S01]  /*6500*/  FMNMX.FTZ R29, R35, R26, !PT ;  /* 0x0000001a231d7209 */ /* 0x000fe20007810000 */
[--C-:B------:R-:W-:Y:S01]  /*6510*/  FFMA.FTZ R52, R52, UR41, -R10.reuse ;  /* 0x0000002934347c23 */ /* 0x100fe2000801080a */
[----:B------:R1:W-:Y:S01]  /*6520*/  MUFU.EX2 R26, R37 ;  /* 0x00000025001a7308 */ /* 0x0003e20000000800 */
[----:B------:R-:W-:Y:S01]  /*6530*/  ISETP.LT.OR P4, PT, R14, 0x52, P4 ;  /* 0x000000520e00780c */ /* 0x000fe20002781670 */
[--C-:B------:R-:W-:Y:S01]  /*6540*/  FFMA.FTZ R57, R57, UR41, -R10.reuse ;  /* 0x0000002939397c23 */ /* 0x100fe2000801080a */
[----:B------:R-:W-:Y:S01]  /*6550*/  FMNMX.FTZ R28, R38, R29, !PT ;  /* 0x0000001d261c7209 */ /* 0x000fe20007810000 */
[--C-:B------:R-:W-:Y:S01]  /*6560*/  FFMA.FTZ R64, R64, UR41, -R10.reuse ;  /* 0x0000002940407c23 */ /* 0x100fe2000801080a */
[----:B------:R-:W-:Y:S01]  /*6570*/  FSEL R66, R66, -INF , !P5 ;  /* 0xff80000042427808 */ /* 0x000fe20006800000 */
[----:B------:R-:W-:Y:S01]  /*6580*/  FFMA.FTZ R85, R85, UR41, -R10 ;  /* 0x0000002955557c23 */ /* 0x000fe2000801080a */
[----:B------:R-:W-:Y:S01]  /*6590*/  FMNMX.FTZ R29, R39, R28, !PT ;  /* 0x0000001c271d7209 */ /* 0x000fe20007810000 */
[----:B------:R-:W-:Y:S01]  /*65a0*/  MUFU.EX2 R12, R12 ;  /* 0x0000000c000c7308 */ /* 0x000fe20000000800 */
[----:B------:R-:W-:-:S02]  /*65b0*/  ISETP.GT.AND P5, PT, R11, 0x59, P2 ;  /* 0x000000590b00780c */ /* 0x000fc400017a4270 */
[----:B------:R-:W-:Y:S01]  /*65c0*/  FMNMX.FTZ R32, R42, R29, !PT ;  /* 0x0000001d2a207209 */ /* 0x000fe20007810000 */
[----:B------:R-:W-:-:S01]  /*65d0*/  FFMA.FTZ R29, R41, UR41, -R10 ;  /* 0x00000029291d7c23 */ /* 0x000fc2000801080a */
[----:B------:R-:W-:Y:S02]  /*65e0*/  FSEL R67, R67, -INF , !P4 ;  /* 0xff80000043437808 */ /* 0x000fe40006000000 */
[----:B0-----:R-:W-:Y:S01]  /*65f0*/  FMNMX.FTZ R33, R43, R32, !PT ;  /* 0x000000202b217209 */ /* 0x001fe20007810000 */
[----:B------:R0:W-:Y:S01]  /*6600*/  MUFU.EX2 R28, R40 ;  /* 0x00000028001c7308 */ /* 0x0001e20000000800 */
[----:B------:R-:W-:Y:S02]  /*6610*/  ISETP.LT.OR P3, PT, R14, 0x59, P3 ;  /* 0x000000590e00780c */ /* 0x000fe40001f61670 */
[----:B------:R-:W-:Y:S02]  /*6620*/  FMNMX.FTZ R32, R46, R33, !PT ;  /* 0x000000212e207209 */ /* 0x000fe40007810000 */
[----:B------:R-:W-:-:S02]  /*6630*/  ISETP.GT.AND P4, PT, R11, 0x60, P2 ;  /* 0x000000600b00780c */ /* 0x000fc40001784270 */
[----:B------:R-:W-:Y:S01]  /*6640*/  FMNMX.FTZ R33, R47, R32, !PT ;  /* 0x000000202f217209 */ /* 0x000fe20007810000 */
[----:B------:R-:W-:Y:S01]  /*6650*/  MUFU.EX2 R9, R9 ;  /* 0x0000000900097308 */ /* 0x000fe20000000800 */
[----:B------:R-:W-:Y:S02]  /*6660*/  ISETP.LT.OR P5, PT, R14, 0x5a, P5 ;  /* 0x0000005a0e00780c */ /* 0x000fe40002fa1670 */
[----:B------:R-:W-:Y:S01]  /*6670*/  FMNMX.FTZ R36, R50, R33, !PT ;  /* 0x0000002132247209 */ /* 0x000fe20007810000 */
[----:B------:R-:W-:-:S01]  /*6680*/  FFMA.FTZ R33, R45, UR41, -R10 ;  /* 0x000000292d217c23 */ /* 0x000fc2000801080a */
[----:B------:R-:W-:Y:S02]  /*6690*/  FSEL R70, R70, -INF , !P3 ;  /* 0xff80000046467808 */ /* 0x000fe40005800000 */
[----:B-1----:R-:W-:Y:S01]  /*66a0*/  FMNMX.FTZ R37, R51, R36, !PT ;  /* 0x0000002433257209 */ /* 0x002fe20007810000 */
[----:B------:R1:W-:Y:S01]  /*66b0*/  MUFU.EX2 R32, R44 ;  /* 0x0000002c00207308 */ /* 0x0003e20000000800 */
[----:B------:R-:W-:-:S02]  /*66c0*/  ISETP.GT.AND P3, PT, R11, 0x61, P2 ;  /* 0x000000610b00780c */ /* 0x000fc40001764270 */
[----:B------:R-:W-:Y:S02]  /*66d0*/  FMNMX.FTZ R36, R54, R37, !PT ;  /* 0x0000002536247209 */ /* 0x000fe40007810000 */
[----:B------:R-:W-:Y:S02]  /*66e0*/  FSEL R71, R71, -INF , !P5 ;  /* 0xff80000047477808 */ /* 0x000fe40006800000 */
[----:B------:R-:W-:Y:S01]  /*66f0*/  FMNMX.FTZ R37, R55, R36, !PT ;  /* 0x0000002437257209 */ /* 0x000fe20007810000 */
[----:B------:R-:W-:Y:S01]  /*6700*/  MUFU.EX2 R13, R13 ;  /* 0x0000000d000d7308 */ /* 0x000fe20000000800 */
[----:B------:R-:W-:Y:S02]  /*6710*/  ISETP.LT.OR P4, PT, R14, 0x61, P4 ;  /* 0x000000610e00780c */ /* 0x000fe40002781670 */
[----:B0-----:R-:W-:Y:S01]  /*6720*/  FMNMX.FTZ R40, R58, R37, !PT ;  /* 0x000000253a287209 */ /* 0x001fe20007810000 */
[----:B------:R-:W-:-:S01]  /*6730*/  FFMA.FTZ R37, R49, UR41, -R10 ;  /* 0x0000002931257c23 */ /* 0x000fc2000801080a */
[----:B------:R-:W-:-:S02]  /*6740*/  ISETP.GT.AND P5, PT, R11, 0x68, P2 ;  /* 0x000000680b00780c */ /* 0x000fc400017a4270 */
[----:B------:R-:W-:Y:S01]  /*6750*/  FMNMX.FTZ R41, R59, R40, !PT ;  /* 0x000000283b297209 */ /* 0x000fe20007810000 */
[----:B------:R-:W-:Y:S01]  /*6760*/  MUFU.EX2 R36, R48 ;  /* 0x0000003000247308 */ /* 0x000fe20000000800 */
[----:B------:R-:W-:Y:S02]  /*6770*/  ISETP.LT.OR P3, PT, R14, 0x62, P3 ;  /* 0x000000620e00780c */ /* 0x000fe40001f61670 */
[----:B------:R-:W-:Y:S02]  /*6780*/  FMNMX.FTZ R40, R62, R41, !PT ;  /* 0x000000293e287209 */ /* 0x000fe40007810000 */
[----:B------:R-:W-:Y:S02]  /*6790*/  FSEL R74, R74, -INF , !P4 ;  /* 0xff8000004a4a7808 */ /* 0x000fe40006000000 */
[----:B------:R-:W-:Y:S01]  /*67a0*/  FMNMX.FTZ R41, R63, R40, !PT ;  /* 0x000000283f297209 */ /* 0x000fe20007810000 */
[----:B------:R-:W-:Y:S01]  /*67b0*/  MUFU.EX2 R20, R20 ;  /* 0x0000001400147308 */ /* 0x000fe20000000800 */
[----:B------:R-:W-:-:S02]  /*67c0*/  ISETP.GT.AND P4, PT, R11, 0x69, P2 ;  /* 0x000000690b00780c */ /* 0x000fc40001784270 */
[----:B-1----:R-:W-:Y:S01]  /*67d0*/  FMNMX.FTZ R44, R66, R41, !PT ;  /* 0x00000029422c7209 */ /* 0x002fe20007810000 */
[----:B------:R-:W-:-:S01]  /*67e0*/  FFMA.FTZ R41, R53, UR41, -R10 ;  /* 0x0000002935297c23 */ /* 0x000fc2000801080a */
[----:B------:R-:W-:Y:S01]  /*67f0*/  FSEL R75, R75, -INF , !P3 ;  /* 0xff8000004b4b7808 */ /* 0x000fe20005800000 */
[----:B------:R-:W-:-:S01]  /*6800*/  FFMA.FTZ R53, R69, UR41, -R10 ;  /* 0x0000002945357c23 */ /* 0x000fc2000801080a */
[----:B------:R-:W-:Y:S01]  /*6810*/  FMNMX.FTZ R45, R67, R44, !PT ;  /* 0x0000002c432d7209 */ /* 0x000fe20007810000 */
[----:B------:R0:W-:Y:S01]  /*6820*/  MUFU.EX2 R40, R52 ;  /* 0x0000003400287308 */ /* 0x0001e20000000800 */
[----:B------:R-:W-:Y:S02]  /*6830*/  ISETP.LT.OR P5, PT, R14, 0x69, P5 ;  /* 0x000000690e00780c */ /* 0x000fe40002fa1670 */
[----:B------:R-:W-:Y:S02]  /*6840*/  FMNMX.FTZ R44, R70, R45, !PT ;  /* 0x0000002d462c7209 */ /* 0x000fe40007810000 */
[----:B------:R-:W-:-:S02]  /*6850*/  ISETP.GT.AND P3, PT, R11, 0x70, P2 ;  /* 0x000000700b00780c */ /* 0x000fc40001764270 */
[----:B------:R-:W-:Y:S01]  /*6860*/  FMNMX.FTZ R45, R71, R44, !PT ;  /* 0x0000002c472d7209 */ /* 0x000fe20007810000 */
[----:B------:R-:W-:Y:S01]  /*6870*/  MUFU.EX2 R15, R15 ;  /* 0x0000000f000f7308 */ /* 0x000fe20000000800 */
[----:B------:R-:W-:Y:S01]  /*6880*/  ISETP.LT.OR P4, PT, R14, 0x6a, P4 ;  /* 0x0000006a0e00780c */ /* 0x000fe20002781670 */
[--C-:B0-----:R-:W-:Y:S01]  /*6890*/  FFMA.FTZ R52, R68, UR41, -R10.reuse ;  /* 0x0000002944347c23 */ /* 0x101fe2000801080a */
[----:B------:R-:W-:Y:S01]  /*68a0*/  FMNMX.FTZ R48, R74, R45, !PT ;  /* 0x0000002d4a307209 */ /* 0x000fe20007810000 */
[----:B------:R-:W-:Y:S01]  /*68b0*/  FFMA.FTZ R68, R84, UR41, -R10 ;  /* 0x0000002954447c23 */ /* 0x000fe2000801080a */
[----:B------:R-:W-:Y:S02]  /*68c0*/  FSEL R78, R78, -INF , !P5 ;  /* 0xff8000004e4e7808 */ /* 0x000fe40006800000 */
[----:B------:R-:W-:Y:S01]  /*68d0*/  FMNMX.FTZ R45, R75, R48, !PT ;  /* 0x000000304b2d7209 */ /* 0x000fe20007810000 */
[----:B------:R0:W-:Y:S01]  /*68e0*/  MUFU.EX2 R44, R56 ;  /* 0x00000038002c7308 */ /* 0x0001e20000000800 */
[----:B------:R-:W-:-:S02]  /*68f0*/  ISETP.GT.AND P5, PT, R11, 0x71, P2 ;  /* 0x000000710b00780c */ /* 0x000fc400017a4270 */
[----:B------:R-:W-:Y:S02]  /*6900*/  FSEL R79, R79, -INF , !P4 ;  /* 0xff8000004f4f7808 */ /* 0x000fe40006000000 */
[----:B------:R-:W-:Y:S02]  /*6910*/  ISETP.LT.OR P3, PT, R14, 0x71, P3 ;  /* 0x000000710e00780c */ /* 0x000fe40001f61670 */
[----:B------:R-:W-:Y:S01]  /*6920*/  FMNMX.FTZ R48, R78, R45, !PT ;  /* 0x0000002d4e307209 */ /* 0x000fe20007810000 */
[----:B------:R-:W-:-:S01]  /*6930*/  FFMA.FTZ R45, R60, UR41, -R10 ;  /* 0x000000293c2d7c23 */ /* 0x000fc2000801080a */
[----:B------:R-:W-:Y:S01]  /*6940*/  ISETP.GT.AND P4, PT, R11, 0x78, P2 ;  /* 0x000000780b00780c */ /* 0x000fe20001784270 */
[----:B0-----:R-:W-:-:S01]  /*6950*/  FFMA.FTZ R56, R72, UR41, -R10 ;  /* 0x0000002948387c23 */ /* 0x001fc2000801080a */
[----:B------:R-:W-:Y:S01]  /*6960*/  ISETP.LT.OR P5, PT, R14, 0x72, P5 ;  /* 0x000000720e00780c */ /* 0x000fe20002fa1670 */
[----:B------:R-:W-:Y:S01]  /*6970*/  MUFU.EX2 R25, R25 ;  /* 0x0000001900197308 */ /* 0x000fe20000000800 */
[----:B------:R-:W-:-:S02]  /*6980*/  FSEL R82, R82, -INF , !P3 ;  /* 0xff80000052527808 */ /* 0x000fc40005800000 */
[----:B------:R-:W-:Y:S02]  /*6990*/  FMNMX.FTZ R49, R79, R48, !PT ;  /* 0x000000304f317209 */ /* 0x000fe40007810000 */
[----:B------:R-:W-:Y:S02]  /*69a0*/  ISETP.GT.AND P2, PT, R11, 0x79, P2 ;  /* 0x000000790b00780c */ /* 0x000fe40001744270 */
[----:B------:R-:W-:Y:S01]  /*69b0*/  ISETP.LT.OR P4, PT, R14, 0x79, P4 ;  /* 0x000000790e00780c */ /* 0x000fe20002781670 */
[----:B------:R0:W-:Y:S01]  /*69c0*/  MUFU.EX2 R11, R57 ;  /* 0x00000039000b7308 */ /* 0x0001e20000000800 */
[----:B------:R-:W-:Y:S02]  /*69d0*/  FSEL R83, R83, -INF , !P5 ;  /* 0xff80000053537808 */ /* 0x000fe40006800000 */
[----:B------:R-:W-:Y:S02]  /*69e0*/  FMNMX.FTZ R48, R82, R49, !PT ;  /* 0x0000003152307209 */ /* 0x000fe40007810000 */
[----:B------:R-:W-:Y:S01]  /*69f0*/  ISETP.LT.OR P2, PT, R14, 0x7a, P2 ;  /* 0x0000007a0e00780c */ /* 0x000fe20001741670 */
[--C-:B------:R-:W-:Y:S01]  /*6a00*/  FFMA.FTZ R14, R61, UR41, -R10.reuse ;  /* 0x000000293d0e7c23 */ /* 0x100fe2000801080a */
[----:B------:R-:W-:Y:S01]  /*6a10*/  FSEL R86, R86, -INF , !P4 ;  /* 0xff80000056567808 */ /* 0x000fe20006000000 */
[----:B------:R-:W-:Y:S01]  /*6a20*/  MUFU.EX2 R29, R29 ;  /* 0x0000001d001d7308 */ /* 0x000fe20000000800 */
[----:B------:R-:W-:Y:S01]  /*6a30*/  FMNMX.FTZ R49, R83, R48, !PT ;  /* 0x0000003053317209 */ /* 0x000fe20007810000 */
[----:B0-----:R-:W-:Y:S01]  /*6a40*/  FFMA.FTZ R57, R73, UR41, -R10 ;  /* 0x0000002949397c23 */ /* 0x001fe2000801080a */
[----:B------:R-:W-:-:S02]  /*6a50*/  FSEL R87, R87, -INF , !P2 ;  /* 0xff80000057577808 */ /* 0x000fc40005000000 */
[----:B------:R-:W-:Y:S01]  /*6a60*/  FMNMX.FTZ R48, R86, R49, !PT ;  /* 0x0000003156307209 */ /* 0x000fe20007810000 */
[----:B------:R-:W-:-:S01]  /*6a70*/  FFMA.FTZ R49, R65, UR41, -R10 ;  /* 0x0000002941317c23 */ /* 0x000fc2000801080a */
[----:B------:R-:W-:Y:S01]  /*6a80*/  FFMA.FTZ R65, R81, UR41, -R10 ;  /* 0x0000002951417c23 */ /* 0x000fe2000801080a */
[----:B------:R-:W-:Y:S01]  /*6a90*/  FSEL R73, R8, RZ, P6 ;  /* 0x000000ff08497208 */ /* 0x000fe20003000000 */
[----:B------:R-:W-:Y:S01]  /*6aa0*/  MUFU.EX2 R33, R33 ;  /* 0x0000002100217308 */ /* 0x000fe20000000800 */
[----:B------:R-:W-:-:S03]  /*6ab0*/  FMNMX.FTZ R60, R87, R48, !PT ;  /* 0x00000030573c7209 */ /* 0x000fc60007810000 */
[----:B------:R-:W-:Y:S02]  /*6ac0*/  FADD.FTZ R2, -R73, R2 ;  /* 0x0000000249027221 */ /* 0x000fe40000010100 */
[----:B------:R-:W0:Y:S02]  /*6ad0*/  SHFL.BFLY PT, R61, R60, 0x2, 0x1f ;  /* 0x0c401f003c3d7f89 */ /* 0x000e2400000e0000 */
        /* <DEDUP_REMOVED lines=13> */
[----:B------:R-:W-:-:S03]  /*6bb0*/  IMAD.U32 R69, RZ, RZ, UR41 ;  /* 0x00000029ff457e24 */ /* 0x000fc6000f8e00ff */
[C---:B------:R-:W-:Y:S01]  /*6bc0*/  FSETP.NEU.FTZ.AND P2, PT, R10.reuse, -INF , PT ;  /* 0xff8000000a00780b */ /* 0x040fe20003f5d000 */
[----:B------:R-:W-:-:S01]  /*6bd0*/  FFMA.FTZ R72, R10, R69, -8 ;  /* 0xc10000000a487423 */ /* 0x000fc20000010045 */
[----:B------:R-:W-:Y:S01]  /*6be0*/  FMUL.FTZ R69, R2, UR41 ;  /* 0x0000002902457c20 */ /* 0x000fe20008410000 */
        /* <DEDUP_REMOVED lines=15> */
[----:B------:R-:W-:Y:S01]  /*6ce0*/  FSEL R51, R10, RZ, P2 ;  /* 0x000000ff0a337208 */ /* 0x000fe20001000000 */
[--C-:B------:R-:W-:Y:S01]  /*6cf0*/  FFMA.FTZ R76, R54, UR41, -R2.reuse ;  /* 0x00000029364c7c23 */ /* 0x100fe20008010802 */
[----:B------:R-:W-:-:S01]  /*6d00*/  FFMA.FTZ R21, R21, UR41, -R2 ;  /* 0x0000002915157c23 */ /* 0x000fc20008010802 */
[----:B------:R-:W0:Y:S02]  /*6d10*/  MUFU.EX2 R69, R69 ;  /* 0x0000004500457308 */ /* 0x000e240000000800 */
[----:B------:R-:W-:-:S04]  /*6d20*/  FADD.FTZ R51, -R51, R0 ;  /* 0x0000000033337221 */ /* 0x000fc80000010100 */
[----:B------:R-:W-:Y:S01]  /*6d30*/  FMUL.FTZ R54, R51, UR41 ;  /* 0x0000002933367c20 */ /* 0x000fe20008410000 */
[----:B------:R-:W-:-:S01]  /*6d40*/  FFMA.FTZ R51, R55, UR41, -R2 ;  /* 0x0000002937337c23 */ /* 0x000fc20008010802 */
[----:B------:R-:W-:Y:S01]  /*6d50*/  MUFU.EX2 R21, R21 ;  /* 0x0000001500157308 */ /* 0x000fe20000000800 */
[----:B------:R-:W-:-:S01]  /*6d60*/  FFMA.FTZ R55, R58, UR41, -R2 ;  /* 0x000000293a377c23 */ /* 0x000fc20008010802 */
[--C-:B------:R-:W-:Y:S01]  /*6d70*/  FFMA.FTZ R58, R59, UR41, -R2.reuse ;  /* 0x000000293b3a7c23 */ /* 0x100fe20008010802 */
[----:B------:R-:W-:-:S05]  /*6d80*/  FFMA.FTZ R59, R62, UR41, -R2 ;  /* 0x000000293e3b7c23 */ /* 0x000fca0008010802 */
[----:B------:R-:W1:Y:S01]  /*6d90*/  MUFU.EX2 R54, R54 ;  /* 0x0000003600367308 */ /* 0x000e620000000800 */
[----:B0-----:R-:W-:-:S07]  /*6da0*/  FFMA.FTZ R62, R69, R5, R12 ;  /* 0x00000005453e7223 */ /* 0x001fce000001000c */
[----:B------:R-:W0:Y:S08]  /*6db0*/  MUFU.EX2 R72, R72 ;  /* 0x0000004800487308 */ /* 0x000e300000000800 */
[----:B------:R-:W2:Y:S01]  /*6dc0*/  MUFU.EX2 R27, R27 ;  /* 0x0000001b001b7308 */ /* 0x000ea20000000800 */
[----:B-1----:R-:W-:-:S01]  /*6dd0*/  FFMA.FTZ R5, R54, R4, R21 ;  /* 0x0000000436057223 */ /* 0x002fc20000010015 */
[----:B------:R-:W-:Y:S01]  /*6de0*/  FADD.FTZ R4, R9, R62 ;  /* 0x0000003e09047221 */ /* 0x000fe20000010000 */
[----:B------:R-:W-:-:S05]  /*6df0*/  FFMA.FTZ R62, R63, UR41, -R2 ;  /* 0x000000293f3e7c23 */ /* 0x000fca0008010802 */
[----:B------:R-:W1:Y:S08]  /*6e00*/  MUFU.EX2 R30, R30 ;  /* 0x0000001e001e7308 */ /* 0x000e700000000800 */
[----:B------:R-:W3:Y:S08]  /*6e10*/  MUFU.EX2 R31, R31 ;  /* 0x0000001f001f7308 */ /* 0x000ef00000000800 */
[----:B------:R-:W4:Y:S08]  /*6e20*/  MUFU.EX2 R34, R34 ;  /* 0x0000002200227308 */ /* 0x000f300000000800 */
[----:B------:R0:W-:Y:S08]  /*6e30*/  MUFU.EX2 R0, R76 ;  /* 0x0000004c00007308 */ /* 0x0001f00000000800 */
[----:B------:R-:W5:Y:S01]  /*6e40*/  MUFU.EX2 R35, R35 ;  /* 0x0000002300237308 */ /* 0x000f620000000800 */
[----:B0-----:R-:W-:-:S01]  /*6e50*/  FADD.FTZ R76, R72, R5 ;  /* 0x00000005484c7221 */ /* 0x001fc20000010000 */
[----:B------:R-:W-:-:S03]  /*6e60*/  FADD.FTZ R5, R13, R4 ;  /* 0x000000040d057221 */ /* 0x000fc60000010000 */
[----:B--2---:R-:W-:Y:S01]  /*6e70*/  FADD.FTZ R63, R27, R76 ;  /* 0x0000004c1b3f7221 */ /* 0x004fe20000010000 */
[----:B------:R-:W-:-:S02]  /*6e80*/  FADD.FTZ R4, R20, R5 ;  /* 0x0000000514047221 */ /* 0x000fc40000010000 */
[----:B------:R-:W0:Y:S01]  /*6e90*/  MUFU.EX2 R38, R38 ;  /* 0x0000002600267308 */ /* 0x000e220000000800 */
[----:B-1----:R-:W-:-:S01]  /*6ea0*/  FADD.FTZ R76, R30, R63 ;  /* 0x0000003f1e4c7221 */ /* 0x002fc20000010000 */
[----:B------:R-:W-:Y:S01]  /*6eb0*/  FADD.FTZ R5, R15, R4 ;  /* 0x000000040f057221 */ /* 0x000fe20000010000 */
[----:B------:R-:W-:-:S01]  /*6ec0*/  FFMA.FTZ R63, R66, UR41, -R2 ;  /* 0x00000029423f7c23 */ /* 0x000fc20008010802 */
[----:B------:R-:W-:Y:S01]  /*6ed0*/  FFMA.FTZ R66, R67, UR41, -R2 ;  /* 0x0000002943427c23 */ /* 0x000fe20008010802 */
[----:B---3--:R-:W-:-:S01]  /*6ee0*/  FADD.FTZ R77, R31, R76 ;  /* 0x0000004c1f4d7221 */ /* 0x008fc20000010000 */
[----:B------:R-:W-:Y:S02]  /*6ef0*/  FADD.FTZ R4, R24, R5 ;  /* 0x0000000518047221 */ /* 0x000fe40000010000 */
[----:B------:R-:W1:Y:S01]  /*6f00*/  MUFU.EX2 R39, R39 ;  /* 0x0000002700277308 */ /* 0x000e620000000800 */
[----:B----4-:R-:W-:-:S01]  /*6f10*/  FADD.FTZ R76, R34, R77 ;  /* 0x0000004d224c7221 */ /* 0x010fc20000010000 */
[----:B------:R-:W-:-:S03]  /*6f20*/  FADD.FTZ R5, R25, R4 ;  /* 0x0000000419057221 */ /* 0x000fc60000010000 */
[----:B-----5:R-:W-:Y:S01]  /*6f30*/  FADD.FTZ R67, R35, R76 ;  /* 0x0000004c23437221 */ /* 0x020fe20000010000 */
[----:B------:R-:W-:-:S02]  /*6f40*/  FADD.FTZ R5, R26, R5 ;  /* 0x000000051a057221 */ /* 0x000fc40000010000 */
[----:B------:R-:W2:Y:S01]  /*6f50*/  MUFU.EX2 R42, R42 ;  /* 0x0000002a002a7308 */ /* 0x000ea20000000800 */
[----:B0-----:R-:W-:-:S01]  /*6f60*/  FADD.FTZ R4, R38, R67 ;  /* 0x0000004326047221 */ /* 0x001fc20000010000 */
[----:B------:R-:W-:Y:S01]  /*6f70*/  FFMA.FTZ R67, R70, UR41, -R2 ;  /* 0x0000002946437c23 */ /* 0x000fe20008010802 */
[----:B------:R-:W-:-:S04]  /*6f80*/  FADD.FTZ R70, R28, R5 ;  /* 0x000000051c467221 */ /* 0x000fc80000010000 */
[----:B------:R-:W-:Y:S01]  /*6f90*/  FADD.FTZ R77, R29, R70 ;  /* 0x000000461d4d7221 */ /* 0x000fe20000010000 */
[----:B------:R-:W0:Y:S01]  /*6fa0*/  MUFU.EX2 R43, R43 ;  /* 0x0000002b002b7308 */ /* 0x000e220000000800 */
[----:B-1----:R-:W-:-:S01]  /*6fb0*/  FADD.FTZ R5, R39, R4 ;  /* 0x0000000427057221 */ /* 0x002fc20000010000 */
[----:B------:R-:W-:Y:S01]  /*6fc0*/  FFMA.FTZ R70, R71, UR41, -R2 ;  /* 0x0000002947467c23 */ /* 0x000fe20008010802 */
[----:B------:R-:W-:-:S01]  /*6fd0*/  FADD.FTZ R76, R32, R77 ;  /* 0x0000004d204c7221 */ /* 0x000fc20000010000 */
[----:B------:R-:W-:-:S03]  /*6fe0*/  FFMA.FTZ R71, R74, UR41, -R2 ;  /* 0x000000294a477c23 */ /* 0x000fc60008010802 */
[----:B------:R-:W-:Y:S01]  /*6ff0*/  FADD.FTZ R77, R33, R76 ;  /* 0x0000004c214d7221 */ /* 0x000fe20000010000 */
[----:B------:R-:W1:Y:S01]  /*7000*/  MUFU.EX2 R46, R46 ;  /* 0x0000002e002e7308 */ /* 0x000e620000000800 */
[----:B--2---:R-:W-:-:S02]  /*7010*/  FADD.FTZ R4, R42, R5 ;  /* 0x000000052a047221 */ /* 0x004fc40000010000 */
[----:B------:R-:W-:-:S04]  /*7020*/  FADD.FTZ R74, R36, R77 ;  /* 0x0000004d244a7221 */ /* 0x000fc80000010000 */
[----:B------:R-:W-:Y:S01]  /*7030*/  FADD.FTZ R77, R37, R74 ;  /* 0x0000004a254d7221 */ /* 0x000fe20000010000 */
[----:B------:R-:W2:Y:S01]  /*7040*/  MUFU.EX2 R47, R47 ;  /* 0x0000002f002f7308 */ /* 0x000ea20000000800 */
[----:B0-----:R-:W-:-:S01]  /*7050*/  FADD.FTZ R5, R43, R4 ;  /* 0x000000042b057221 */ /* 0x001fc20000010000 */
[--C-:B------:R-:W-:Y:S01]  /*7060*/  FFMA.FTZ R74, R75, UR41, -R2.reuse ;  /* 0x000000294b4a7c23 */ /* 0x100fe20008010802 */
[----:B------:R-:W-:-:S05]  /*7070*/  FFMA.FTZ R75, R78, UR41, -R2 ;  /* 0x000000294e4b7c23 */ /* 0x000fca0008010802 */
[----:B------:R-:W0:Y:S01]  /*7080*/  MUFU.EX2 R50, R50 ;  /* 0x0000003200327308 */ /* 0x000e220000000800 */
[----:B-1----:R-:W-:-:S07]  /*7090*/  FADD.FTZ R4, R46, R5 ;  /* 0x000000052e047221 */ /* 0x002fce0000010000 */
[----:B------:R-:W1:Y:S01]  /*70a0*/  MUFU.EX2 R51, R51 ;  /* 0x0000003300337308 */ /* 0x000e620000000800 */
[----:B--2---:R-:W-:-:S01]  /*70b0*/  FADD.FTZ R5, R47, R4 ;  /* 0x000000042f057221 */ /* 0x004fc20000010000 */
[----:B------:R-:W-:-:S06]  /*70c0*/  FADD.FTZ R4, R40, R77 ;  /* 0x0000004d28047221 */ /* 0x000fcc0000010000 */
[----:B------:R-:W2:Y:S01]  /*70d0*/  MUFU.EX2 R55, R55 ;  /* 0x0000003700377308 */ /* 0x000ea20000000800 */
[----:B0-----:R-:W-:-:S04]  /*70e0*/  FADD.FTZ R5, R50, R5 ;  /* 0x0000000532057221 */ /* 0x001fc80000010000 */
[----:B------:R-:W-:Y:S01]  /*70f0*/  FADD.FTZ R76, R0, R5 ;  /* 0x00000005004c7221 */ /* 0x000fe20000010000 */
[----:B------:R-:W-:-:S02]  /*7100*/  FADD.FTZ R5, R41, R4 ;  /* 0x0000000429057221 */ /* 0x000fc40000010000 */
[----:B------:R-:W0:Y:S01]  /*7110*/  MUFU.EX2 R58, R58 ;  /* 0x0000003a003a7308 */ /* 0x000e220000000800 */
[----:B-1----:R-:W-:-:S01]  /*7120*/  FADD.FTZ R76, R51, R76 ;  /* 0x0000004c334c7221 */ /* 0x002fc20000010000 */
[----:B------:R-:W-:-:S04]  /*7130*/  FADD.FTZ R4, R44, R5 ;  /* 0x000000052c047221 */ /* 0x000fc80000010000 */
[----:B------:R-:W-:Y:S02]  /*7140*/  FADD.FTZ R4, R11, R4 ;  /* 0x000000040b047221 */ /* 0x000fe40000010000 */
[----:B------:R-:W1:Y:S01]  /*7150*/  MUFU.EX2 R59, R59 ;  /* 0x0000003b003b7308 */ /* 0x000e620000000800 */
[----:B--2---:R-:W-:-:S01]  /*7160*/  FADD.FTZ R5, R55, R76 ;  /* 0x0000004c37057221 */ /* 0x004fc20000010000 */
[----:B------:R-:W-:-:S06]  /*7170*/  FFMA.FTZ R76, R79, UR41, -R2 ;  /* 0x000000294f4c7c23 */ /* 0x000fcc0008010802 */
[----:B------:R-:W2:Y:S01]  /*7180*/  MUFU.EX2 R62, R62 ;  /* 0x0000003e003e7308 */ /* 0x000ea20000000800 */
[----:B0-----:R-:W-:-:S01]  /*7190*/  FADD.FTZ R78, R58, R5 ;  /* 0x000000053a4e7221 */ /* 0x001fc20000010000 */
[----:B------:R-:W-:-:S04]  /*71a0*/  FADD.FTZ R5, R45, R4 ;  /* 0x000000042d057221 */ /* 0x000fc80000010000 */
[----:B------:R-:W-:Y:S02]  /*71b0*/  FADD.FTZ R5, R14, R5 ;  /* 0x000000050e057221 */ /* 0x000fe40000010000 */
[----:B------:R-:W0:Y:S01]  /*71c0*/  MUFU.EX2 R63, R63 ;  /* 0x0000003f003f7308 */ /* 0x000e220000000800 */
[----:B-1----:R-:W-:-:S01]  /*71d0*/  FADD.FTZ R77, R59, R78 ;  /* 0x0000004e3b4d7221 */ /* 0x002fc20000010000 */
[----:B------:R-:W-:-:S04]  /*71e0*/  FADD.FTZ R78, R48, R5 ;  /* 0x00000005304e7221 */ /* 0x000fc80000010000 */
        /* <DEDUP_REMOVED lines=49> */
.L_x_9164:
[----:B------:R-:W-:Y:S01]  /*7500*/  UIADD3 UR6, UR11, 0x19c60, URZ ;  /* 0x00019c600b067890 */ /* 0x000fe2000fffe03f */
[----:B------:R-:W-:Y:S01]  /*7510*/  ISETP.GT.AND P2, PT, R3, UR17, PT ;  /* 0x0000001103007c0c */ /* 0x000fe2000bf44270 */
[----:B------:R-:W-:Y:S01]  /*7520*/  UMOV UR48, UR20 ;  /* 0x0000001400307c82 */ /* 0x000fe20008000000 */
[----:B------:R-:W-:Y:S01]  /*7530*/  F2FP.SATFINITE.E4M3.F32.PACK_AB_MERGE_C R0, R51, R0, RZ ;  /* 0x000000003300723e */ /* 0x000fe200048070ff */
[----:B------:R-:W-:Y:S01]  /*7540*/  UPRMT UR6, UR44, 0x654, UR6 ;  /* 0x000006542c067896 */ /* 0x000fe20008000006 */
        /* <DEDUP_REMOVED lines=89> */
.L_x_9147:
        /* <DEDUP_REMOVED lines=24> */
.L_x_9167:
[----:B------:R-:W-:-:S13]  /*7c60*/  ISETP.NE.AND P2, PT, R10, 0x1, PT ;  /* 0x000000010a00780c */ /* 0x000fda0003f45270 */
[----:B------:R-:W0:Y:S02]  /*7c70*/  @P2 LDC.64 R8, c[0x0][0x9e8] ;  /* 0x00027a00ff082b82 */ /* 0x000e240000000a00 */
[----:B0-----:R-:W-:-:S05]  /*7c80*/  @P2 IMAD.HI.U32 R8, R7, R8, RZ ;  /* 0x0000000807082227 */ /* 0x001fca00078e00ff */
[----:B------:R-:W-:-:S07]  /*7c90*/  @P2 SHF.R.U32.HI R7, RZ, R9, R8 ;  /* 0x00000009ff072219 */ /* 0x000fce0000011608 */
.L_x_9168:
[----:B------:R-:W-:-:S05]  /*7ca0*/  IMAD R7, R7, R10, RZ ;  /* 0x0000000a07077224 */ /* 0x000fca00078e02ff */
[----:B------:R-:W-:-:S07]  /*7cb0*/  VIMNMX R6, R6, R7, !PT ;  /* 0x0000000706067248 */ /* 0x000fce0007fe0100 */
.L_x_9166:
        /* <DEDUP_REMOVED lines=11> */
.L_x_9179:
[----:B------:R-:W-:-:S04]  /*7d70*/  UIADD3 UR6, UR18, 0x1, URZ ;  /* 0x0000000112067890 */ /* 0x000fc8000fffe03f */
[----:B------:R-:W-:-:S04]  /*7d80*/  UISETP.NE.AND UP0, UPT, UR6, 0x2, UPT ;  /* 0x000000020600788c */ /* 0x000fc8000bf05270 */
[----:B------:R-:W-:Y:S02]  /*7d90*/  USEL UR48, URZ, 0x1, UP0 ;  /* 0x000000013f307887 */ /* 0x000fe40008000000 */
[----:B------:R-:W-:Y:S02]  /*7da0*/  USEL UR36, UR6, URZ, UP0 ;  /* 0x0000003f06247287 */ /* 0x000fe40008000000 */
[----:B------:R-:W-:Y:S01]  /*7db0*/  ULOP3.LUT UR48, UR17, UR48, URZ, 0x3c, !UPT ;  /* 0x0000003011307292 */ /* 0x000fe2000f8e3c3f */
[----:B------:R-:W-:Y:S11]  /*7dc0*/  @!P0 BRA `(.L_x_9170) ;  /* 0x0000000000048947 */ /* 0x000ff60003800000 */
[----:B------:R-:W-:Y:S01]  /*7dd0*/  BPT.TRAP 0x1 ;  /* 0x000000040000795c */ /* 0x000fe20000300000 */
.L_x_9170:
[----:B------:R-:W-:Y:S01]  /*7de0*/  ULEA UR6, UR36, UR45, 0x3 ;  /* 0x0000002d24067291 */ /* 0x000fe2000f8e183f */
[----:B------:R-:W-:-:S05]  /*7df0*/  IMAD.U32 R0, RZ, RZ, UR48 ;  /* 0x00000030ff007e24 */ /* 0x000fca000f8e00ff */
[----:B------:R-:W-:-:S04]  /*7e00*/  SHF.L.U32 R0, R0, 0x1f, RZ ;  /* 0x0000001f00007819 */ /* 0x000fc800000006ff */
[----:B------:R0:W1:Y:S01]  /*7e10*/  SYNCS.PHASECHK.TRANS64.TRYWAIT P2, [UR6+0x19c30], R0 ;  /* 0x019c3000ff0075a7 */ /* 0x0000620008040146 */
[----:B------:R-:W-:Y:S05]  /*7e20*/  @!P0 BRA `(.L_x_9171) ;  /* 0x0000000000048947 */ /* 0x000fea0003800000 */
[----:B------:R-:W-:Y:S01]  /*7e30*/  BPT.TRAP 0x1 ;  /* 0x000000040000795c */ /* 0x000fe20000300000 */
.L_x_9171:
[----:B-1----:R-:W-:Y:S05]  /*7e40*/  @P2 BRA `(.L_x_9172) ;  /* 0x0000000000082947 */ /* 0x002fea0003800000 */
[----:B------:R-:W1:Y:S02]  /*7e50*/  SYNCS.PHASECHK.TRANS64.TRYWAIT P2, [UR6+0x19c30], R0 ;  /* 0x019c3000ff0075a7 */ /* 0x000e640008040146 */
[----:B-1----:R-:W-:Y:S05]  /*7e60*/  @!P2 BRA `(.L_x_9173) ;  /* 0x000000b0009ca947 */ /* 0x002fea0003800000 */
.L_x_9172:
        /* <DEDUP_REMOVED lines=17> */
.L_x_9174:
[----:B------:R-:W-:Y:S01]  /*7f80*/  ULEA UR11, UR18, UR45, 0x3 ;  /* 0x0000002d120b7291 */ /* 0x000fe2000f8e183f */
[----:B01----:R-:W-:-:S05]  /*7f90*/  IMAD.U32 R0, RZ, RZ, UR17 ;  /* 0x00000011ff007e24 */ /* 0x003fca000f8e00ff */
[----:B------:R-:W-:-:S04]  /*7fa0*/  SHF.L.U32 R0, R0, 0x1f, RZ ;  /* 0x0000001f00007819 */ /* 0x000fc800000006ff */
[----:B------:R0:W1:Y:S01]  /*7fb0*/  SYNCS.PHASECHK.TRANS64.TRYWAIT P2, [UR11+0x19c50], R0 ;  /* 0x019c5000ff0075a7 */ /* 0x000062000804014b */
[----:B------:R-:W-:Y:S05]  /*7fc0*/  @!P0 BRA `(.L_x_9175) ;  /* 0x0000000000048947 */ /* 0x000fea0003800000 */
[----:B------:R-:W-:Y:S01]  /*7fd0*/  BPT.TRAP 0x1 ;  /* 0x000000040000795c */ /* 0x000fe20000300000 */
.L_x_9175:
[----:B-1----:R-:W-:Y:S05]  /*7fe0*/  @P2 BRA `(.L_x_9176) ;  /* 0x0000000000082947 */ /* 0x002fea0003800000 */
[----:B------:R-:W1:Y:S02]  /*7ff0*/  SYNCS.PHASECHK.TRANS64.TRYWAIT P2, [UR11+0x19c50], R0 ;  /* 0x019c5000ff0075a7 */ /* 0x000e64000804014b */
[----:B-1----:R-:W-:Y:S05]  /*8000*/  @!P2 BRA `(.L_x_9177) ;  /* 0x000000b0004ca947 */ /* 0x002fea0003800000 */
.L_x_9176:
        /* <DEDUP_REMOVED lines=78> */
[----:B------:R-:W0:Y:S04]  /*84f0*/  SHFL.BFLY PT, R11, R8, 0x2, 0x1f ;  /* 0x0c401f00080b7f89 */ /* 0x000e2800000e0000 */
[----:B------:R-:W1:Y:S01]  /*8500*/  SHFL.BFLY PT, R13, R10, 0x2, 0x1f ;  /* 0x0c401f000a0d7f89 */ /* 0x000e6200000e0000 */
[----:B------:R-:W-:Y:S01]  /*8510*/  QGMMA.64x96x32.F32.E4M3.E4M3 R88, R144, gdesc[UR4], R88, gsb0 ;  /* 0x0160000490587df3 */ /* 0x000fe20008000858 */
[----:B------:R-:W-:Y:S01]  /*8520*/  UIADD3 UR6, UR10, 0x4, URZ ;  /* 0x000000040a067890 */ /* 0x000fe2000fffe03f */
[----:B------:R-:W-:Y:S01]  /*8530*/  UMOV UR7, 0x40000040 ;  /* 0x4000004000077882 */ /* 0x000fe20000000000 */
[----:B0-----:R-:W-:-:S02]  /*8540*/  FMNMX.FTZ R11, R8, R11, !PT ;  /* 0x0000000b080b7209 */ /* 0x001fc40007810000 */
        /* <DEDUP_REMOVED lines=15> */
[----:B------:R-:W-:Y:S01]  /*8640*/  FFMA.FTZ R10, R25, UR41, -R9 ;  /* 0x00000029190a7c23 */ /* 0x000fe20008010809 */
        /* <DEDUP_REMOVED lines=25> */
[----:B0-----:R-:W-:-:S01]  /*87e0*/  FFMA.FTZ R5, R8, R5, R11 ;  /* 0x0000000508057223 */ /* 0x001fc2000001000b */
[----:B------:R-:W-:Y:S01]  /*87f0*/  FFMA.FTZ R43, R43, UR41, -R69 ;  /* 0x000000292b2b7c23 */ /* 0x000fe20008010845 */
        /* <DEDUP_REMOVED lines=14> */
[----:B------:R-:W-:-:S02]  /*88e0*/  WARPGROUP.DEPBAR.LE gsb0, 0x0 ;  /* 0x00008000000079c5 */ /* 0x000fc40000010000 */
[----:B------:R-:W-:Y:S01]  /*88f0*/  WARPGROUP.ARRIVE ;  /* 0x00000000000079c5 */ /* 0x000fe20000000000 */
[----:B-1----:R-:W-:-:S01]  /*8900*/  FFMA.FTZ R4, R7, R4, R26 ;  /* 0x0000000407047223 */ /* 0x002fc2000001001a */
[----:B------:R-:W-:Y:S01]  /*8910*/  FFMA.FTZ R59, R59, UR41, -R69 ;  /* 0x000000293b3b7c23 */ /* 0x000fe20008010845 */
[----:B------:R-:W-:-:S01]  /*8920*/  FFMA.FTZ R44, R60, UR41, -R9 ;  /* 0x000000293c2c7c23 */ /* 0x000fc20008010809 */
[----:B------:R-:W-:Y:S01]  /*8930*/  FFMA.FTZ R62, R62, UR41, -R69 ;  /* 0x000000293e3e7c23 */ /* 0x000fe20008010845 */
[----:B------:R-:W1:Y:S01]  /*8940*/  MUFU.EX2 R12, R12 ;  /* 0x0000000c000c7308 */ /* 0x000e620000000800 */
[----:B------:R-:W-:Y:S01]  /*8950*/  QGMMA.64x96x32.F32.E4M3.E4M3 R88, R140, gdesc[UR4], R88, gsb0 ;  /* 0x016000048c587df3 */ /* 0x000fe20008000858 */
[----:B0-----:R-:W-:-:S01]  /*8960*/  FADD.FTZ R5, R10, R5 ;  /* 0x000000050a057221 */ /* 0x001fc20000010000 */
[----:B------:R-:W-:Y:S01]  /*8970*/  UIADD3 UR6, UR10, 0x6, URZ ;  /* 0x000000060a067890 */ /* 0x000fe2000fffe03f */
[----:B------:R-:W-:-:S01]  /*8980*/  FFMA.FTZ R45, R61, UR41, -R9 ;  /* 0x000000293d2d7c23 */ /* 0x000fc20008010809 */
[----:B------:R-:W-:Y:S01]  /*8990*/  UMOV UR7, 0x40000040 ;  /* 0x4000004000077882 */ /* 0x000fe20000000000 */
[----:B------:R-:W-:-:S01]  /*89a0*/  FFMA.FTZ R61, R77, UR41, -R9 ;  /* 0x000000294d3d7c23 */ /* 0x000fc20008010809 */
[----:B------:R-:W-:Y:S01]  /*89b0*/  FFMA.FTZ R63, R63, UR41, -R69 ;  /* 0x000000293f3f7c23 */ /* 0x000fe20008010845 */
[----:B------:R-:W0:Y:S01]  /*89c0*/  MUFU.EX2 R30, R30 ;  /* 0x0000001e001e7308 */ /* 0x000e220000000800 */
[----:B--2---:R-:W-:-:S01]  /*89d0*/  FADD.FTZ R73, R27, R4 ;  /* 0x000000041b497221 */ /* 0x004fc20000010000 */
[----:B------:R-:W-:Y:S01]  /*89e0*/  FFMA.FTZ R48, R64, UR41, -R9 ;  /* 0x0000002940307c23 */ /* 0x000fe20008010809 */
[----:B------:R-:W-:-:S01]  /*89f0*/  FFMA.FTZ R66, R66, UR41, -R69 ;  /* 0x0000002942427c23 */ /* 0x000fc20008010845 */
[----:B------:R-:W-:Y:S01]  /*8a00*/  FFMA.FTZ R49, R65, UR41, -R9 ;  /* 0x0000002941317c23 */ /* 0x000fe20008010809 */
        /* <DEDUP_REMOVED lines=36> */
[----:B------:R-:W-:Y:S01]  /*8c50*/  WARPGROUP.ARRIVE ;  /* 0x00000000000079c5 */ /* 0x000fe20000000000 */
[----:B-1----:R-:W-:-:S05]  /*8c60*/  FADD.FTZ R4, R24, R5 ;  /* 0x0000000518047221 */ /* 0x002fca0000010000 */
[----:B------:R-:W-:Y:S01]  /*8c70*/  QGMMA.64x96x32.F32.E4M3.E4M3 R88, R136, gdesc[UR4], R88, gsb0 ;  /* 0x0160000488587df3 */ /* 0x000fe20008000858 */
        /* <DEDUP_REMOVED lines=67> */
[----:B------:R-:W-:-:S05]  /*90b0*/  @!P1 LEA R4, R80, UR45, 0x3 ;  /* 0x0000002d50049c11 */ /* 0x000fca000f8e18ff */
[----:B------:R-:W-:Y:S01]  /*90c0*/  @!P1 VIADD R4, R4, 0x19c40 ;  /* 0x00019c4004049836 */ /* 0x000fe20000000000 */
        /* <DEDUP_REMOVED lines=38> */
.L_x_9178:
[----:B------:R-:W-:Y:S01]  /*9330*/  UIADD3 UR6, UR11, 0x19c60, URZ ;  /* 0x00019c600b067890 */ /* 0x000fe2000fffe03f */
[----:B------:R-:W-:Y:S01]  /*9340*/  ISETP.GT.AND P2, PT, R3, R6, PT ;  /* 0x000000060300720c */ /* 0x000fe20003f44270 */
        /* <DEDUP_REMOVED lines=88> */
.L_x_9169:
        /* <DEDUP_REMOVED lines=10> */
.L_x_9198:
[----:B------:R-:W-:-:S04]  /*9970*/  UIADD3 UR36, UR18, 0x1, URZ ;  /* 0x0000000112247890 */ /* 0x000fc8000fffe03f */
[----:B------:R-:W-:-:S04]  /*9980*/  UISETP.NE.AND UP0, UPT, UR36, 0x2, UPT ;  /* 0x000000022400788c */ /* 0x000fc8000bf05270 */
[----:B------:R-:W-:Y:S02]  /*9990*/  USEL UR48, URZ, 0x1, UP0 ;  /* 0x000000013f307887 */ /* 0x000fe40008000000 */
[----:B------:R-:W-:Y:S02]  /*99a0*/  USEL UR36, UR36, URZ, UP0 ;  /* 0x0000003f24247287 */ /* 0x000fe40008000000 */
[----:B------:R-:W-:Y:S01]  /*99b0*/  ULOP3.LUT UR48, UR17, UR48, URZ, 0x3c, !UPT ;  /* 0x0000003011307292 */ /* 0x000fe2000f8e3c3f */
[----:B------:R-:W-:Y:S11]  /*99c0*/  @!P0 BRA `(.L_x_9181) ;  /* 0x0000000000048947 */ /* 0x000ff60003800000 */
[----:B------:R-:W-:Y:S01]  /*99d0*/  BPT.TRAP 0x1 ;  /* 0x000000040000795c */ /* 0x000fe20000300000 */
.L_x_9181:
[----:B------:R-:W-:Y:S01]  /*99e0*/  ULEA UR6, UR36, UR45, 0x3 ;  /* 0x0000002d24067291 */ /* 0x000fe2000f8e183f */
[----:B------:R-:W-:-:S05]  /*99f0*/  IMAD.U32 R0, RZ, RZ, UR48 ;  /* 0x00000030ff007e24 */ /* 0x000fca000f8e00ff */
[----:B------:R-:W-:-:S04]  /*9a00*/  SHF.L.U32 R0, R0, 0x1f, RZ ;  /* 0x0000001f00007819 */ /* 0x000fc800000006ff */
[----:B------:R0:W1:Y:S01]  /*9a10*/  SYNCS.PHASECHK.TRANS64.TRYWAIT P2, [UR6+0x19c30], R0 ;  /* 0x019c3000ff0075a7 */ /* 0x0000620008040146 */
[----:B------:R-:W-:Y:S05]  /*9a20*/  @!P0 BRA `(.L_x_9182) ;  /* 0x0000000000048947 */ /* 0x000fea0003800000 */
[----:B------:R-:W-:Y:S01]  /*9a30*/  BPT.TRAP 0x1 ;  /* 0x000000040000795c */ /* 0x000fe20000300000 */
.L_x_9182:
[----:B-1----:R-:W-:Y:S05]  /*9a40*/  @P2 BRA `(.L_x_9183) ;  /* 0x0000000000082947 */ /* 0x002fea0003800000 */
[----:B------:R-:W1:Y:S02]  /*9a50*/  SYNCS.PHASECHK.TRANS64.TRYWAIT P2, [UR6+0x19c30], R0 ;  /* 0x019c3000ff0075a7 */ /* 0x000e640008040146 */
[----:B-1----:R-:W-:Y:S05]  /*9a60*/  @!P2 BRA `(.L_x_9184) ;  /* 0x0000009400cca947 */ /* 0x002fea0003800000 */
.L_x_9183:
        /* <DEDUP_REMOVED lines=17> */
.L_x_9185:
[----:B------:R-:W-:Y:S01]  /*9b80*/  ULEA UR11, UR18, UR45, 0x3 ;  /* 0x0000002d120b7291 */ /* 0x000fe2000f8e183f */
[----:B01----:R-:W-:-:S05]  /*9b90*/  IMAD.U32 R0, RZ, RZ, UR17 ;  /* 0x00000011ff007e24 */ /* 0x003fca000f8e00ff */
[----:B------:R-:W-:-:S04]  /*9ba0*/  SHF.L.U32 R0, R0, 0x1f, RZ ;  /* 0x0000001f00007819 */ /* 0x000fc800000006ff */
[----:B------:R0:W1:Y:S01]  /*9bb0*/  SYNCS.PHASECHK.TRANS64.TRYWAIT P2, [UR11+0x19c50], R0 ;  /* 0x019c5000ff0075a7 */ /* 0x000062000804014b */
[----:B------:R-:W-:Y:S05]  /*9bc0*/  @!P0 BRA `(.L_x_9186) ;  /* 0x0000000000048947 */ /* 0x000fea0003800000 */
[----:B------:R-:W-:Y:S01]  /*9bd0*/  BPT.TRAP 0x1 ;  /* 0x000000040000795c */ /* 0x000fe20000300000 */
.L_x_9186:
[----:B-1----:R-:W-:Y:S05]  /*9be0*/  @P2 BRA `(.L_x_9187) ;  /* 0x0000000000082947 */ /* 0x002fea0003800000 */
[----:B------:R-:W1:Y:S02]  /*9bf0*/  SYNCS.PHASECHK.TRANS64.TRYWAIT P2, [UR11+0x19c50], R0 ;  /* 0x019c5000ff0075a7 */ /* 0x000e64000804014b */
[----:B-1----:R-:W-:Y:S05]  /*9c00*/  @!P2 BRA `(.L_x_9188) ;  /* 0x00000094007ca947 */ /* 0x002fea0003800000 */
.L_x_9187:
[----:B------:R-:W-:Y:S01]  /*9c10*/  UIADD3 UR6, UR45, 0x3000, URZ ;  /* 0x000030002d067890 */ /* 0x000fe2000fffe03f */
[----:B------:R-:W-:Y:S01]  /*9c20*/  WARPGROUP.ARRIVE ;  /* 0x00000000000079c5 */ /* 0x000fe20000000000 */
[----:B------:R-:W-:Y:S01]  /*9c30*/  UMOV UR7, 0x40000040 ;  /* 0x4000004000077882 */ /* 0x000fe20000000000 */
[----:B01----:R-:W0:Y:S01]  /*9c40*/  @P5 LDC R0, c[0x0][0x44c] ;  /* 0x00011300ff005b82 */ /* 0x003e220000000800 */
[----:B------:R-:W-:Y:S01]  /*9c50*/  USHF.R.U32.HI UR6, URZ, 0x4, UR6 ;  /* 0x000000043f067899 */ /* 0x000fe20008011606 */
[----:B------:R-:W-:Y:S02]  /*9c60*/  VIADD R13, R17, UR39 ;  /* 0x00000027110d7c36 */ /* 0x000fe40008000000 */
[----:B------:R-:W-:Y:S01]  /*9c70*/  IMAD.U32 R2, RZ, RZ, UR36 ;  /* 0x00000024ff027e24 */ /* 0x000fe2000f8e00ff */
[----:B------:R-:W-:-:S03]  /*9c80*/  ULOP3.LUT UR6, UR6, 0x3fff, URZ, 0xc0, !UPT ;  /* 0x00003fff06067892 */ /* 0x000fc6000f8ec03f */
[----:B------:R-:W1:Y:S01]  /*9c90*/  @P5 LDC R7, c[0x0][0x450] ;  /* 0x00011400ff075b82 */ /* 0x000e620000000800 */
[----:B------:R-:W-:Y:S01]  /*9ca0*/  ULOP3.LUT UR6, UR6, 0x10000, URZ, 0xfc, !UPT ;  /* 0x0001000006067892 */ /* 0x000fe2000f8efc3f */
[----:B------:R-:W-:-:S03]  /*9cb0*/  @!P1 LEA R2, R2, UR45, 0x3 ;  /* 0x0000002d02029c11 */ /* 0x000fc6000f8e18ff */
[----:B------:R-:W-:Y:S02]  /*9cc0*/  UIMAD UR10, UR18, 0x300, UR6 ;  /* 0x00000300120a78a4 */ /* 0x000fe4000f8e0206 */
[----:B------:R-:W-:Y:S01]  /*9cd0*/  @!P1 VIADD R2, R2, 0x19c40 ;  /* 0x00019c4002029836 */ /* 0x000fe20000000000 */
[----:B------:R-:W2:Y:S04]  /*9ce0*/  LDC R14, c[0x0][0x2f0] ;  /* 0x0000bc00ff0e7b82 */ /* 0x000ea80000000800 */
[----:B------:R-:W-:Y:S01]  /*9cf0*/  UMOV UR6, UR10 ;  /* 0x0000000a00067c82 */ /* 0x000fe20008000000 */
[----:B------:R-:W-:Y:S01]  /*9d00*/  @!P1 PRMT R2, RZ, 0x654, R2 ;  /* 0x00000654ff029816 */ /* 0x000fe20000000002 */
[----:B------:R-:W-:Y:S01]  /*9d10*/  QGMMA.64x96x32.F32.E4M3.E4M3 R88, R148, gdesc[UR4], R88, gsb0 ;  /* 0x0160000494587df3 */ /* 0x000fe20008000858 */
[----:B------:R-:W-:Y:S01]  /*9d20*/  UIADD3 UR6, UR10, 0x2, URZ ;  /* 0x000000020a067890 */ /* 0x000fe2000fffe03f */
[----:B0-----:R-:W-:Y:S01]  /*9d30*/  @P5 IMAD.HI.U32 R0, R13, R0, RZ ;  /* 0x000000000d005227 */ /* 0x001fe200078e00ff */
[----:B------:R-:W-:-:S04]  /*9d40*/  UMOV UR7, 0x40000040 ;  /* 0x4000004000077882 */ /* 0x000fc80000000000 */
[----:B-1----:R-:W-:Y:S01]  /*9d50*/  @P5 SHF.R.U32.HI R13, RZ, R7, R0 ;  /* 0x00000007ff0d5219 */ /* 0x002fe20000011600 */
[----:B------:R-:W-:-:S04]  /*9d60*/  IMAD.SHL.U32 R0, R3, 0x80, RZ ;  /* 0x0000008003007824 */ /* 0x000fc800078e00ff */
[----:B------:R-:W0:Y:S01]  /*9d70*/  SHFL.IDX PT, R15, R13, RZ, 0x1c1f ;  /* 0x001c1fff0d0f7589 */ /* 0x000e2200000e0000 */
[----:B------:R-:W-:-:S05]  /*9d80*/  IADD3 R7, -R0, 0x1, RZ ;  /* 0x0000000100077810 */ /* 0x000fca0007ffe1ff */
[----:B------:R-:W-:-:S04]  /*9d90*/  IMAD R7, R16, -0x2, R7 ;  /* 0xfffffffe10077824 */ /* 0x000fc800078e0207 */
[----:B--2---:R-:W-:-:S04]  /*9da0*/  IMAD R7, R14, UR40, R7 ;  /* 0x000000280e077c24 */ /* 0x004fc8000f8e0207 */
[----:B------:R-:W-:-:S04]  /*9db0*/  VIADD R7, R7, -UR20 ;  /* 0x8000001407077c36 */ /* 0x000fc80008000000 */
[----:B------:R-:W-:-:S04]  /*9dc0*/  VIADD R12, R7, UR22 ;  /* 0x00000016070c7c36 */ /* 0x000fc80008000000 */
[----:B0-----:R-:W-:Y:S01]  /*9dd0*/  IMAD.IADD R10, R12, 0x1, R15 ;  /* 0x000000010c0a7824 */ /* 0x001fe200078e020f */
        /* <DEDUP_REMOVED lines=13> */
[----:B------:R-:W-:-:S06]  /*9eb0*/  ULOP3.LUT UR6, URZ, UR21, URZ, 0x33, !UPT ;  /* 0x000000153f067292 */ /* 0x000fcc000f8e333f */
[----:B------:R-:W-:Y:S01]  /*9ec0*/  VIADD R11, R7, UR6 ;  /* 0x00000006070b7c36 */ /* 0x000fe20008000000 */
[----:B------:R-:W-:Y:S02]  /*9ed0*/  WARPGROUP.DEPBAR.LE gsb0, 0x0 ;  /* 0x00008000000079c5 */ /* 0x000fe40000010000 */
[----:B------:R0:W-:Y:S02]  /*9ee0*/  @!P1 SYNCS.ARRIVE.TRANS64.RED.A1T0 RZ, [R2+URZ], RZ ;  /* 0x000000ff02ff99a7 */ /* 0x0001e4000810043f */
[----:B0-----:R-:W-:Y:S01]  /*9ef0*/  IMAD.IADD R2, R11, 0x1, R15 ;  /* 0x000000010b027824 */ /* 0x001fe200078e020f */
[----:B------:R-:W-:Y:S06]  /*9f00*/  @!P6 BRA `(.L_x_9189) ;  /* 0x00000000005ce947 */ /* 0x000fec0003800000 */
        /* <DEDUP_REMOVED lines=13> */
.L_x_9191:
[----:B------:R-:W-:-:S05]  /*9fe0*/  IMAD.U32 R20, RZ, RZ, UR19 ;  /* 0x00000013ff147e24 */ /* 0x000fca000f8e00ff */
[----:B------:R-:W-:-:S13]  /*9ff0*/  ISETP.NE.AND P2, PT, R20, 0x1, PT ;  /* 0x000000011400780c */ /* 0x000fda0003f45270 */
[----:B------:R-:W0:Y:S02]  /*a000*/  @P2 LDC.64 R6, c[0x0][0x9e8] ;  /* 0x00027a00ff062b82 */ /* 0x000e240000000a00 */
[----:B0-----:R-:W-:-:S05]  /*a010*/  @P2 IMAD.HI.U32 R6, R15, R6, RZ ;  /* 0x000000060f062227 */ /* 0x001fca00078e00ff */
[----:B------:R-:W-:-:S07]  /*a020*/  @P2 SHF.R.U32.HI R15, RZ, R7, R6 ;  /* 0x00000007ff0f2219 */ /* 0x000fce0000011606 */
.L_x_9192:
[----:B------:R-:W-:Y:S05]  /*a030*/  BSYNC B0 ;  /* 0x0000000000007941 */ /* 0x000fea0003800000 */
.L_x_9190:
[----:B------:R-:W-:-:S04]  /*a040*/  IMAD R15, R15, R20, -R0 ;  /* 0x000000140f0f7224 */ /* 0x000fc800078e0a00 */
[----:B------:R-:W-:-:S05]  /*a050*/  IMAD R15, R16, -0x2, R15 ;  /* 0xfffffffe100f7824 */ /* 0x000fca00078e020f */
[----:B------:R-:W-:Y:S02]  /*a060*/  VIADDMNMX R10, R15, R20, R10, PT ;  /* 0x000000140f0a7246 */ /* 0x000fe4000380010a */
[----:B------:R-:W-:-:S07]  /*a070*/  VIMNMX R2, R2, R15, !PT ;  /* 0x0000000f02027248 */ /* 0x000fce0007fe0100 */
.L_x_9189:
        /* <DEDUP_REMOVED lines=13> */
[--C-:B0-----:R-:W-:Y:S01]  /*a150*/  IMAD.IADD R12, R12, 0x1, R13.reuse ;  /* 0x000000010c0c7824 */ /* 0x101fe200078e020d */
[----:B------:R-:W-:Y:S01]  /*a160*/  FSEL R29, R29, -INF , !P3 ;  /* 0xff8000001d1d7808 */ /* 0x000fe20005800000 */
[----:B------:R-:W-:Y:S01]  /*a170*/  IMAD.IADD R6, R11, 0x1, R13 ;  /* 0x000000010b067824 */ /* 0x000fe200078e020d */
        /* <DEDUP_REMOVED lines=98> */
.L_x_9195:
[----:B------:R-:W-:-:S05]  /*a7a0*/  IMAD.U32 R2, RZ, RZ, UR19 ;  /* 0x00000013ff027e24 */ /* 0x000fca000f8e00ff */
[----:B------:R-:W-:-:S13]  /*a7b0*/  ISETP.NE.AND P3, PT, R2, 0x1, PT ;  /* 0x000000010200780c */ /* 0x000fda0003f65270 */
[----:B------:R-:W0:Y:S02]  /*a7c0*/  @P3 LDC.64 R10, c[0x0][0x9e8] ;  /* 0x00027a00ff0a3b82 */ /* 0x000e240000000a00 */
[----:B0-----:R-:W-:-:S05]  /*a7d0*/  @P3 IMAD.HI.U32 R10, R13, R10, RZ ;  /* 0x0000000a0d0a3227 */ /* 0x001fca00078e00ff */
[----:B------:R-:W-:-:S07]  /*a7e0*/  @P3 SHF.R.U32.HI R13, RZ, R11, R10 ;  /* 0x0000000bff0d3219 */ /* 0x000fce000001160a */
.L_x_9196:
[----:B------:R-:W-:Y:S05]  /*a7f0*/  BSYNC B0 ;  /* 0x0000000000007941 */ /* 0x000fea0003800000 */
.L_x_9194:
[----:B------:R-:W-:-:S04]  /*a800*/  IMAD R13, R13, R2, -R0 ;  /* 0x000000020d0d7224 */ /* 0x000fc800078e0a00 */
[----:B------:R-:W-:-:S05]  /*a810*/  IMAD R13, R16, -0x2, R13 ;  /* 0xfffffffe100d7824 */ /* 0x000fca00078e020d */
[----:B------:R-:W-:Y:S02]  /*a820*/  VIADDMNMX R12, R13, R2, R12, PT ;  /* 0x000000020d0c7246 */ /* 0x000fe4000380010c */
[----:B------:R-:W-:-:S07]  /*a830*/  VIMNMX R6, R6, R13, !PT ;  /* 0x0000000d06067248 */ /* 0x000fce0007fe0100 */
.L_x_9193:
        /* <DEDUP_REMOVED lines=64> */
[----:B------:R-:W-:Y:S01]  /*ac40*/  ISETP.GT.AND P3, PT, R6, 0x19, P2 ;  /* 0x000000190600780c */ /* 0x000fe20001764270 */
[----:B------:R-:W0:Y:S01]  /*ac50*/  SHFL.BFLY PT, R11, R0, 0x2, 0x1f ;  /* 0x0c401f00000b7f89 */ /* 0x000e2200000e0000 */
[----:B------:R-:W-:-:S02]  /*ac60*/  FSEL R58, R58, -INF , !P4 ;  /* 0xff8000003a3a7808 */ /* 0x000fc40006000000 */
[----:B------:R-:W-:Y:S02]  /*ac70*/  ISETP.GT.AND P4, PT, R6, 0x41, P2 ;  /* 0x000000410600780c */ /* 0x000fe40001784270 */
[C---:B------:R-:W-:Y:S02]  /*ac80*/  ISETP.LT.OR P3, PT, R12.reuse, 0x1a, P3 ;  /* 0x0000001a0c00780c */ /* 0x040fe40001f61670 */
[----:B------:R-:W-:Y:S02]  /*ac90*/  ISETP.LT.OR P4, PT, R12, 0x42, P4 ;  /* 0x000000420c00780c */ /* 0x000fe40002781670 */
[----:B------:R-:W-:Y:S02]  /*aca0*/  FSEL R39, R39, -INF , !P3 ;  /* 0xff80000027277808 */ /* 0x000fe40005800000 */
[----:B------:R-:W-:Y:S02]  /*acb0*/  ISETP.GT.AND P3, PT, R6, 0x21, P2 ;  /* 0x000000210600780c */ /* 0x000fe40001764270 */
[----:B------:R-:W-:-:S02]  /*acc0*/  FSEL R59, R59, -INF , !P4 ;  /* 0xff8000003b3b7808 */ /* 0x000fc40006000000 */
[----:B------:R-:W-:Y:S02]  /*acd0*/  ISETP.GT.AND P4, PT, R6, 0x48, P2 ;  /* 0x000000480600780c */ /* 0x000fe40001784270 */
[C---:B------:R-:W-:Y:S02]  /*ace0*/  ISETP.LT.OR P3, PT, R12.reuse, 0x22, P3 ;  /* 0x000000220c00780c */ /* 0x040fe40001f61670 */
[----:B------:R-:W-:Y:S02]  /*acf0*/  ISETP.LT.OR P4, PT, R12, 0x49, P4 ;  /* 0x000000490c00780c */ /* 0x000fe40002781670 */
[----:B------:R-:W-:Y:S02]  /*ad00*/  FSEL R43, R43, -INF , !P3 ;  /* 0xff8000002b2b7808 */ /* 0x000fe40005800000 */
[----:B------:R-:W-:Y:S02]  /*ad10*/  ISETP.GT.AND P3, PT, R6, 0x29, P2 ;  /* 0x000000290600780c */ /* 0x000fe40001764270 */
[----:B0-----:R-:W-:-:S02]  /*ad20*/  FMNMX.FTZ R11, R0, R11, !PT ;  /* 0x0000000b000b7209 */ /* 0x001fc40007810000 */
[----:B------:R-:W-:Y:S02]  /*ad30*/  FSEL R62, R62, -INF , !P4 ;  /* 0xff8000003e3e7808 */ /* 0x000fe40006000000 */
[----:B------:R-:W-:Y:S01]  /*ad40*/  ISETP.GT.AND P4, PT, R6, RZ, P2 ;  /* 0x000000ff0600720c */ /* 0x000fe20001784270 */
[----:B------:R-:W0:Y:S01]  /*ad50*/  SHFL.BFLY PT, R2, R11, 0x1, 0x1f ;  /* 0x0c201f000b027f89 */ /* 0x000e2200000e0000 */
[C---:B------:R-:W-:Y:S02]  /*ad60*/  ISETP.LT.OR P3, PT, R12.reuse, 0x2a, P3 ;  /* 0x0000002a0c00780c */ /* 0x040fe40001f61670 */
[----:B------:R-:W-:Y:S02]  /*ad70*/  ISETP.LT.OR P4, PT, R12, 0x1, P4 ;  /* 0x000000010c00780c */ /* 0x000fe40002781670 */
[----:B------:R-:W-:Y:S02]  /*ad80*/  FSEL R47, R47, -INF , !P3 ;  /* 0xff8000002f2f7808 */ /* 0x000fe40005800000 */
[----:B------:R-:W-:-:S02]  /*ad90*/  ISETP.GT.AND P3, PT, R6, 0x31, P2 ;  /* 0x000000310600780c */ /* 0x000fc40001764270 */
[----:B------:R-:W-:Y:S02]  /*ada0*/  FSEL R26, R26, -INF , !P4 ;  /* 0xff8000001a1a7808 */ /* 0x000fe40006000000 */
[----:B------:R-:W-:Y:S02]  /*adb0*/  ISETP.LT.OR P3, PT, R12, 0x32, P3 ;  /* 0x000000320c00780c */ /* 0x000fe40001f61670 */
[----:B------:R-:W-:Y:S02]  /*adc0*/  FMNMX.FTZ R20, R26, R9, !PT ;  /* 0x000000091a147209 */ /* 0x000fe40007810000 */
[----:B------:R-:W-:Y:S02]  /*add0*/  FSEL R51, R51, -INF , !P3 ;  /* 0xff80000033337808 */ /* 0x000fe40005800000 */
[----:B------:R-:W-:Y:S02]  /*ade0*/  FMNMX.FTZ R15, R27, R20, !PT ;  /* 0x000000141b0f7209 */ /* 0x000fe40007810000 */
[----:B------:R-:W-:-:S02]  /*adf0*/  ISETP.GT.AND P3, PT, R6, 0x39, P2 ;  /* 0x000000390600780c */ /* 0x000fc40001764270 */
[----:B------:R-:W-:Y:S02]  /*ae00*/  FMNMX.FTZ R24, R30, R15, !PT ;  /* 0x0000000f1e187209 */ /* 0x000fe40007810000 */
[----:B------:R-:W-:Y:S02]  /*ae10*/  ISETP.LT.OR P3, PT, R12, 0x3a, P3 ;  /* 0x0000003a0c00780c */ /* 0x000fe40001f61670 */
[----:B0-----:R-:W-:Y:S01]  /*ae20*/  FMNMX.FTZ R2, R11, R2, !PT ;  /* 0x000000020b027209 */ /* 0x001fe20007810000 */
[----:B------:R-:W-:Y:S01]  /*ae30*/  IMAD.U32 R11, RZ, RZ, UR41 ;  /* 0x00000029ff0b7e24 */ /* 0x000fe2000f8e00ff */
[----:B------:R-:W-:Y:S02]  /*ae40*/  ISETP.GT.AND P4, PT, R6, 0x49, P2 ;  /* 0x000000490600780c */ /* 0x000fe40001784270 */
[----:B------:R-:W-:Y:S01]  /*ae50*/  FMNMX.FTZ R21, R31, R24, !PT ;  /* 0x000000181f157209 */ /* 0x000fe20007810000 */
[----:B------:R-:W-:-:S01]  /*ae60*/  FFMA.FTZ R0, R2, R11, -8 ;  /* 0xc100000002007423 */ /* 0x000fc2000001000b */
[----:B------:R-:W-:-:S02]  /*ae70*/  FSEL R55, R55, -INF , !P3 ;  /* 0xff80000037377808 */ /* 0x000fc40005800000 */
[----:B------:R-:W-:Y:S02]  /*ae80*/  ISETP.LT.OR P4, PT, R12, 0x4a, P4 ;  /* 0x0000004a0c00780c */ /* 0x000fe40002781670 */
[----:B------:R-:W-:Y:S02]  /*ae90*/  FSETP.NEU.FTZ.AND P3, PT, R2, -INF , PT ;  /* 0xff8000000200780b */ /* 0x000fe40003f7d000 */
[----:B------:R-:W-:Y:S02]  /*aea0*/  FMNMX.FTZ R24, R34, R21, !PT ;  /* 0x0000001522187209 */ /* 0x000fe40007810000 */
[----:B------:R-:W-:Y:S02]  /*aeb0*/  FSEL R63, R63, -INF , !P4 ;  /* 0xff8000003f3f7808 */ /* 0x000fe40006000000 */
[----:B------:R-:W-:Y:S02]  /*aec0*/  FSEL R0, R0, RZ, P3 ;  /* 0x000000ff00007208 */ /* 0x000fe40001800000 */
[----:B------:R-:W-:-:S02]  /*aed0*/  ISETP.GT.AND P4, PT, R6, 0x50, P2 ;  /* 0x000000500600780c */ /* 0x000fc40001784270 */
        /* <DEDUP_REMOVED lines=8> */
[----:B------:R-:W-:Y:S01]  /*af60*/  ISETP.GT.AND P4, PT, R6, 0x51, P2 ;  /* 0x000000510600780c */ /* 0x000fe20001784270 */
        /* <DEDUP_REMOVED lines=8> */
[--C-:B------:R-:W-:Y:S01]  /*aff0*/  FFMA.FTZ R37, R37, UR41, -R0.reuse ;  /* 0x0000002925257c23 */ /* 0x100fe20008010800 */
[----:B------:R-:W-:Y:S01]  /*b000*/  ISETP.GT.AND P4, PT, R6, 0x58, P2 ;  /* 0x000000580600780c */ /* 0x000fe20001784270 */
[--C-:B------:R-:W-:Y:S01]  /*b010*/  FFMA.FTZ R21, R40, UR41, -R0.reuse ;  /* 0x0000002928157c23 */ /* 0x100fe20008010800 */
[----:B------:R-:W-:Y:S01]  /*b020*/  FMNMX.FTZ R25, R43, R28, !PT ;  /* 0x0000001c2b197209 */ /* 0x000fe20007810000 */
[--C-:B------:R-:W-:Y:S01]  /*b030*/  FFMA.FTZ R41, R41, UR41, -R0.reuse ;  /* 0x0000002929297c23 */ /* 0x100fe20008010800 */
[----:B------:R-:W-:Y:S01]  /*b040*/  ISETP.LT.OR P4, PT, R12, 0x59, P4 ;  /* 0x000000590c00780c */ /* 0x000fe20002781670 */
[----:B------:R1:W-:Y:S01]  /*b050*/  MUFU.EX2 R24, R37 ;  /* 0x0000002500187308 */ /* 0x0003e20000000800 */
[----:B------:R-:W-:Y:S01]  /*b060*/  FMNMX.FTZ R32, R46, R25, !PT ;  /* 0x000000192e207209 */ /* 0x000fe20007810000 */
[--C-:B------:R-:W-:Y:S01]  /*b070*/  FFMA.FTZ R25, R44, UR41, -R0.reuse ;  /* 0x000000292c197c23 */ /* 0x100fe20008010800 */
[----:B------:R-:W-:Y:S01]  /*b080*/  FSEL R70, R70, -INF , !P4 ;  /* 0xff80000046467808 */ /* 0x000fe20006000000 */
[--C-:B------:R-:W-:Y:S01]  /*b090*/  FFMA.FTZ R45, R45, UR41, -R0.reuse ;  /* 0x000000292d2d7c23 */ /* 0x100fe20008010800 */
[----:B------:R-:W-:Y:S01]  /*b0a0*/  FMNMX.FTZ R29, R47, R32, !PT ;  /* 0x000000202f1d7209 */ /* 0x000fe20007810000 */
[--C-:B------:R-:W-:Y:S01]  /*b0b0*/  FFMA.FTZ R57, R57, UR41, -R0.reuse ;  /* 0x0000002939397c23 */ /* 0x100fe20008010800 */
[----:B------:R-:W-:Y:S01]  /*b0c0*/  ISETP.GT.AND P4, PT, R6, 0x59, P2 ;  /* 0x000000590600780c */ /* 0x000fe20001784270 */
        /* <DEDUP_REMOVED lines=8> */
[----:B------:R-:W-:Y:S01]  /*b150*/  MUFU.EX2 R32, R45 ;  /* 0x0000002d00207308 */ /* 0x000fe20000000800 */
[----:B------:R-:W-:Y:S01]  /*b160*/  ISETP.GT.AND P4, PT, R6, 0x60, P2 ;  /* 0x000000600600780c */ /* 0x000fe20001784270 */
[--C-:B------:R-:W-:Y:S01]  /*b170*/  FFMA.FTZ R64, R64, UR41, -R0.reuse ;  /* 0x0000002940407c23 */ /* 0x100fe20008010800 */
[----:B------:R-:W-:Y:S01]  /*b180*/  FMNMX.FTZ R36, R54, R29, !PT ;  /* 0x0000001d36247209 */ /* 0x000fe20007810000 */
[--C-:B------:R-:W-:Y:S01]  /*b190*/  FFMA.FTZ R29, R48, UR41, -R0.reuse ;  /* 0x00000029301d7c23 */ /* 0x100fe20008010800 */
[----:B------:R-:W-:Y:S01]  /*b1a0*/  ISETP.LT.OR P4, PT, R12, 0x61, P4 ;  /* 0x000000610c00780c */ /* 0x000fe20002781670 */
[----:B------:R-:W-:Y:S01]  /*b1b0*/  FFMA.FTZ R85, R85, UR41, -R0 ;  /* 0x0000002955557c23 */ /* 0x000fe20008010800 */
[----:B0-----:R-:W-:Y:S01]  /*b1c0*/  FMNMX.FTZ R33, R55, R36, !PT ;  /* 0x0000002437217209 */ /* 0x001fe20007810000 */
[----:B------:R-:W-:Y:S01]  /*b1d0*/  MUFU.EX2 R10, R10 ;  /* 0x0000000a000a7308 */ /* 0x000fe20000000800 */
[----:B------:R-:W-:-:S02]  /*b1e0*/  FSEL R74, R74, -INF , !P4 ;  /* 0xff8000004a4a7808 */ /* 0x000fc40006000000 */
[----:B------:R-:W-:Y:S02]  /*b1f0*/  ISETP.GT.AND P4, PT, R6, 0x61, P2 ;  /* 0x000000610600780c */ /* 0x000fe40001784270 */
[----:B------:R-:W-:Y:S02]  /*b200*/  FMNMX.FTZ R36, R58, R33, !PT ;  /* 0x000000213a247209 */ /* 0x000fe40007810000 */
[----:B------:R-:W-:Y:S01]  /*b210*/  ISETP.LT.OR P4, PT, R12, 0x62, P4 ;  /* 0x000000620c00780c */ /* 0x000fe20002781670 */
[----:B------:R-:W-:Y:S01]  /*b220*/  MUFU.EX2 R7, R7 ;  /* 0x0000000700077308 */ /* 0x000fe20000000800 */
[----:B------:R-:W-:Y:S02]  /*b230*/  FMNMX.FTZ R33, R59, R36, !PT ;  /* 0x000000243b217209 */ /* 0x000fe40007810000 */
[----:B------:R-:W-:Y:S02]  /*b240*/  FSEL R75, R75, -INF , !P4 ;  /* 0xff8000004b4b7808 */ /* 0x000fe40006000000 */
[----:B------:R-:W-:-:S02]  /*b250*/  ISETP.GT.AND P4, PT, R6, 0x68, P2 ;  /* 0x000000680600780c */ /* 0x000fc40001784270 */
[----:B------:R-:W-:Y:S01]  /*b260*/  FMNMX.FTZ R40, R62, R33, !PT ;  /* 0x000000213e287209 */ /* 0x000fe20007810000 */
[----:B------:R0:W-:Y:S01]  /*b270*/  MUFU.EX2 R36, R49 ;  /* 0x0000003100247308 */ /* 0x0001e20000000800 */
[----:B------:R-:W-:Y:S01]  /*b280*/  ISETP.LT.OR P4, PT, R12, 0x69, P4 ;  /* 0x000000690c00780c */ /* 0x000fe20002781670 */
[--C-:B------:R-:W-:Y:S01]  /*b290*/  FFMA.FTZ R33, R52, UR41, -R0.reuse ;  /* 0x0000002934217c23 */ /* 0x100fe20008010800 */
[----:B-1----:R-:W-:Y:S01]  /*b2a0*/  FMNMX.FTZ R37, R63, R40, !PT ;  /* 0x000000283f257209 */ /* 0x002fe20007810000 */
[--C-:B------:R-:W-:Y:S01]  /*b2b0*/  FFMA.FTZ R52, R72, UR41, -R0.reuse ;  /* 0x0000002948347c23 */ /* 0x100fe20008010800 */
[----:B------:R-:W-:Y:S02]  /*b2c0*/  FSEL R78, R78, -INF , !P4 ;  /* 0xff8000004e4e7808 */ /* 0x000fe40006000000 */
[----:B------:R-:W-:Y:S01]  /*b2d0*/  FMNMX.FTZ R40, R66, R37, !PT ;  /* 0x0000002542287209 */ /* 0x000fe20007810000 */
[----:B------:R-:W-:Y:S01]  /*b2e0*/  MUFU.EX2 R11, R11 ;  /* 0x0000000b000b7308 */ /* 0x000fe20000000800 */
[----:B------:R-:W-:Y:S01]  /*b2f0*/  ISETP.GT.AND P4, PT, R6, 0x69, P2 ;  /* 0x000000690600780c */ /* 0x000fe20001784270 */
[----:B0-----:R-:W-:Y:S01]  /*b300*/  FFMA.FTZ R49, R69, UR41, -R0 ;  /* 0x0000002945317c23 */ /* 0x001fe20008010800 */
[----:B------:R-:W-:-:S02]  /*b310*/  FMNMX.FTZ R37, R67, R40, !PT ;  /* 0x0000002843257209 */ /* 0x000fc40007810000 */
[----:B------:R-:W-:Y:S02]  /*b320*/  ISETP.LT.OR P4, PT, R12, 0x6a, P4 ;  /* 0x0000006a0c00780c */ /* 0x000fe40002781670 */
[----:B------:R-:W-:Y:S01]  /*b330*/  FMNMX.FTZ R44, R70, R37, !PT ;  /* 0x00000025462c7209 */ /* 0x000fe20007810000 */
[----:B------:R-:W-:Y:S01]  /*b340*/  FFMA.FTZ R37, R56, UR41, -R0 ;  /* 0x0000002938257c23 */ /* 0x000fe20008010800 */
[----:B------:R-:W-:Y:S01]  /*b350*/  FSEL R79, R79, -INF , !P4 ;  /* 0xff8000004f4f7808 */ /* 0x000fe20006000000 */
[----:B------:R0:W-:Y:S01]  /*b360*/  MUFU.EX2 R40, R53 ;  /* 0x0000003500287308 */ /* 0x0001e20000000800 */
[----:B------:R-:W-:Y:S02]  /*b370*/  ISETP.GT.AND P4, PT, R6, 0x70, P2 ;  /* 0x000000700600780c */ /* 0x000fe40001784270 */
[----:B------:R-:W-:Y:S02]  /*b380*/  FMNMX.FTZ R41, R71, R44, !PT ;  /* 0x0000002c47297209 */ /* 0x000fe40007810000 */
[----:B------:R-:W-:-:S02]  /*b390*/  ISETP.LT.OR P4, PT, R12, 0x71, P4 ;  /* 0x000000710c00780c */ /* 0x000fc40002781670 */
[----:B------:R-:W-:Y:S01]  /*b3a0*/  FMNMX.FTZ R44, R74, R41, !PT ;  /* 0x000000294a2c7209 */ /* 0x000fe20007810000 */
[----:B------:R-:W-:Y:S01]  /*b3b0*/  MUFU.EX2 R14, R14 ;  /* 0x0000000e000e7308 */ /* 0x000fe20000000800 */
[----:B------:R-:W-:Y:S01]  /*b3c0*/  FSEL R82, R82, -INF , !P4 ;  /* 0xff80000052527808 */ /* 0x000fe20006000000 */
[----:B0-----:R-:W-:Y:S01]  /*b3d0*/  FFMA.FTZ R53, R73, UR41, -R0 ;  /* 0x0000002949357c23 */ /* 0x001fe20008010800 */
[----:B------:R-:W-:Y:S02]  /*b3e0*/  ISETP.GT.AND P4, PT, R6, 0x71, P2 ;  /* 0x000000710600780c */ /* 0x000fe40001784270 */
[----:B------:R-:W-:Y:S02]  /*b3f0*/  FMNMX.FTZ R41, R75, R44, !PT ;  /* 0x0000002c4b297209 */ /* 0x000fe40007810000 */
[----:B------:R-:W-:Y:S01]  /*b400*/  ISETP.LT.OR P4, PT, R12, 0x72, P4 ;  /* 0x000000720c00780c */ /* 0x000fe20002781670 */
[----:B------:R-:W-:Y:S01]  /*b410*/  MUFU.EX2 R44, R57 ;  /* 0x00000039002c7308 */ /* 0x000fe20000000800 */
[----:B------:R-:W-:-:S02]  /*b420*/  FMNMX.FTZ R48, R78, R41, !PT ;  /* 0x000000294e307209 */ /* 0x000fc40007810000 */
[----:B------:R-:W-:Y:S02]  /*b430*/  FSEL R83, R83, -INF , !P4 ;  /* 0xff80000053537808 */ /* 0x000fe40006000000 */
[C---:B------:R-:W-:Y:S02]  /*b440*/  ISETP.GT.AND P4, PT, R6.reuse, 0x78, P2 ;  /* 0x000000780600780c */ /* 0x040fe40001784270 */
[----:B------:R-:W-:Y:S01]  /*b450*/  FMNMX.FTZ R41, R79, R48, !PT ;  /* 0x000000304f297209 */ /* 0x000fe20007810000 */
[----:B------:R-:W-:Y:S01]  /*b460*/  MUFU.EX2 R13, R13 ;  /* 0x0000000d000d7308 */ /* 0x000fe20000000800 */
[----:B------:R-:W-:Y:S02]  /*b470*/  ISETP.GT.AND P2, PT, R6, 0x79, P2 ;  /* 0x000000790600780c */ /* 0x000fe40001744270 */
[----:B------:R-:W-:Y:S02]  /*b480*/  ISETP.LT.OR P4, PT, R12, 0x79, P4 ;  /* 0x000000790c00780c */ /* 0x000fe40002781670 */
[----:B------:R-:W-:Y:S01]  /*b490*/  FMNMX.FTZ R48, R82, R41, !PT ;  /* 0x0000002952307209 */ /* 0x000fe20007810000 */
[--C-:B------:R-:W-:Y:S01]  /*b4a0*/  FFMA.FTZ R41, R61, UR41, -R0.reuse ;  /* 0x000000293d297c23 */ /* 0x100fe20008010800 */
[----:B------:R-:W-:Y:S01]  /*b4b0*/  ISETP.LT.OR P2, PT, R12, 0x7a, P2 ;  /* 0x0000007a0c00780c */ /* 0x000fe20001741670 */
[----:B------:R0:W-:Y:S01]  /*b4c0*/  MUFU.EX2 R6, R60 ;  /* 0x0000003c00067308 */ /* 0x0001e20000000800 */
[----:B------:R-:W-:Y:S01]  /*b4d0*/  FSEL R86, R86, -INF , !P4 ;  /* 0xff80000056567808 */ /* 0x000fe20006000000 */
[--C-:B------:R-:W-:Y:S01]  /*b4e0*/  FFMA.FTZ R61, R81, UR41, -R0.reuse ;  /* 0x00000029513d7c23 */ /* 0x100fe20008010800 */
[----:B------:R-:W-:Y:S01]  /*b4f0*/  FMNMX.FTZ R45, R83, R48, !PT ;  /* 0x00000030532d7209 */ /* 0x000fe20007810000 */
[----:B------:R-:W-:Y:S01]  /*b500*/  FFMA.FTZ R48, R68, UR41, -R0 ;  /* 0x0000002944307c23 */ /* 0x000fe20008010800 */
[----:B------:R-:W-:-:S02]  /*b510*/  FSEL R87, R87, -INF , !P2 ;  /* 0xff80000057577808 */ /* 0x000fc40005000000 */
[----:B------:R-:W-:Y:S01]  /*b520*/  FMNMX.FTZ R12, R86, R45, !PT ;  /* 0x0000002d560c7209 */ /* 0x000fe20007810000 */
[----:B------:R-:W-:-:S01]  /*b530*/  FFMA.FTZ R45, R65, UR41, -R0 ;  /* 0x00000029412d7c23 */ /* 0x000fc20008010800 */
[----:B0-----:R-:W-:Y:S01]  /*b540*/  FFMA.FTZ R60, R80, UR41, -R0 ;  /* 0x00000029503c7c23 */ /* 0x001fe20008010800 */
        /* <DEDUP_REMOVED lines=23> */
[----:B------:R-:W-:Y:S02]  /*b6c0*/  FSEL R8, R68, RZ, P2 ;  /* 0x000000ff44087208 */ /* 0x000fe40001000000 */
[----:B------:R-:W-:-:S03]  /*b6d0*/  FSEL R68, R0, RZ, P2 ;  /* 0x000000ff00447208 */ /* 0x000fc60001000000 */
[--C-:B------:R-:W-:Y:S01]  /*b6e0*/  FFMA.FTZ R72, R54, UR41, -R8.reuse ;  /* 0x0000002936487c23 */ /* 0x100fe20008010808 */
[----:B------:R-:W-:-:S01]  /*b6f0*/  FFMA.FTZ R73, R26, UR41, -R8 ;  /* 0x000000291a497c23 */ /* 0x000fc20008010808 */
[----:B------:R-:W-:Y:S01]  /*b700*/  FADD.FTZ R68, -R68, R9 ;  /* 0x0000000944447221 */ /* 0x000fe20000010100 */
[----:B------:R-:W-:-:S01]  /*b710*/  FFMA.FTZ R26, R27, UR41, -R8 ;  /* 0x000000291b1a7c23 */ /* 0x000fc20008010808 */
[----:B------:R-:W0:Y:S01]  /*b720*/  MUFU.EX2 R65, R65 ;  /* 0x0000004100417308 */ /* 0x000e220000000800 */
[----:B------:R-:W-:-:S01]  /*b730*/  FFMA.FTZ R27, R30, UR41, -R8 ;  /* 0x000000291e1b7c23 */ /* 0x000fc20008010808 */
        /* <DEDUP_REMOVED lines=18> */
[----:B------:R-:W-:-:S04]  /*b860*/  FFMA.FTZ R58, R59, UR41, -R8 ;  /* 0x000000293b3a7c23 */ /* 0x000fc80008010808 */
        /* <DEDUP_REMOVED lines=28> */
[----:B------:R-:W-:Y:S01]  /*ba30*/  FADD.FTZ R5, R21, R4 ;  /* 0x0000000415057221 */ /* 0x000fe20000010000 */
[----:B------:R-:W-:-:S01]  /*ba40*/  FFMA.FTZ R63, R70, UR41, -R8 ;  /* 0x00000029463f7c23 */ /* 0x000fc20008010808 */
[----:B------:R-:W-:Y:S02]  /*ba50*/  FFMA.FTZ R70, R71, UR41, -R8 ;  /* 0x0000002947467c23 */ /* 0x000fe40008010808 */
[----:B------:R-:W-:-:S02]  /*ba60*/  FADD.FTZ R4, R28, R5 ;  /* 0x000000051c047221 */ /* 0x000fc40000010000 */
        /* <DEDUP_REMOVED lines=14> */
[----:B------:R-:W-:Y:S01]  /*bb50*/  FFMA.FTZ R67, R74, UR41, -R8 ;  /* 0x000000294a437c23 */ /* 0x000fe20008010808 */
[----:B------:R-:W-:-:S04]  /*bb60*/  FADD.FTZ R5, R37, R4 ;  /* 0x0000000425057221 */ /* 0x000fc80000010000 */
[----:B------:R-:W-:Y:S01]  /*bb70*/  FADD.FTZ R5, R44, R5 ;  /* 0x000000052c057221 */ /* 0x000fe20000010000 */
[----:B------:R-:W1:Y:S01]  /*bb80*/  MUFU.EX2 R68, R68 ;  /* 0x0000004400447308 */ /* 0x000e620000000800 */
[----:B--2---:R-:W-:-:S01]  /*bb90*/  FADD.FTZ R71, R47, R72 ;  /* 0x000000482f477221 */ /* 0x004fc20000010000 */
[----:B------:R-:W-:Y:S01]  /*bba0*/  FFMA.FTZ R72, R75, UR41, -R8 ;  /* 0x000000294b487c23 */ /* 0x000fe20008010808 */
[----:B------:R-:W-:-:S04]  /*bbb0*/  FADD.FTZ R76, R6, R5 ;  /* 0x00000005064c7221 */ /* 0x000fc80000010000 */
[----:B------:R-:W-:Y:S01]  /*bbc0*/  FADD.FTZ R77, R41, R76 ;  /* 0x0000004c294d7221 */ /* 0x000fe20000010000 */
[----:B------:R-:W2:Y:S01]  /*bbd0*/  MUFU.EX2 R51, R51 ;  /* 0x0000003300337308 */ /* 0x000ea20000000800 */
[----:B0-----:R-:W-:-:S02]  /*bbe0*/  FADD.FTZ R74, R50, R71 ;  /* 0x00000047324a7221 */ /* 0x001fc40000010000 */
[----:B------:R-:W-:Y:S02]  /*bbf0*/  FADD.FTZ R76, R12, R77 ;  /* 0x0000004d0c4c7221 */ /* 0x000fe40000010000 */
[----:B------:R-:W-:-:S02]  /*bc00*/  FADD.FTZ R71, R9, R74 ;  /* 0x0000004a09477221 */ /* 0x000fc40000010000 */
[----:B------:R-:W-:Y:S01]  /*bc10*/  FADD.FTZ R77, R45, R76 ;  /* 0x0000004c2d4d7221 */ /* 0x000fe20000010000 */
[----:B------:R-:W0:Y:S01]  /*bc20*/  MUFU.EX2 R58, R58 ;  /* 0x0000003a003a7308 */ /* 0x000e220000000800 */
[----:B-1----:R-:W-:-:S01]  /*bc30*/  FADD.FTZ R74, R68, R71 ;  /* 0x00000047444a7221 */ /* 0x002fc20000010000 */
[--C-:B------:R-:W-:Y:S01]  /*bc40*/  FFMA.FTZ R71, R78, UR41, -R8.reuse ;  /* 0x000000294e477c23 */ /* 0x100fe20008010808 */
[----:B------:R-:W-:-:S05]  /*bc50*/  FFMA.FTZ R76, R83, UR41, -R8 ;  /* 0x00000029534c7c23 */ /* 0x000fca0008010808 */
[----:B------:R-:W1:Y:S01]  /*bc60*/  MUFU.EX2 R55, R55 ;  /* 0x0000003700377308 */ /* 0x000e620000000800 */
[----:B--2---:R-:W-:-:S01]  /*bc70*/  FADD.FTZ R75, R51, R74 ;  /* 0x0000004a334b7221 */ /* 0x004fc20000010000 */
[----:B------:R-:W-:-:S06]  /*bc80*/  FFMA.FTZ R74, R79, UR41, -R8 ;  /* 0x000000294f4a7c23 */ /* 0x000fcc0008010808 */
        /* <DEDUP_REMOVED lines=53> */
.L_x_9197:
        /* <DEDUP_REMOVED lines=90> */
.L_x_9180:
[----:B------:R-:W-:Y:S06]  /*c580*/  BAR.ARV 0x8, 0x200 ;  /* 0x0208000000007b1d */ /* 0x000fec0000002000 */
[----:B------:R-:W-:Y:S05]  /*c590*/  @!P0 BRA `(.L_x_9199) ;  /* 0x0000000000048947 */ /* 0x000fea0003800000 */
[----:B------:R-:W-:Y:S01]  /*c5a0*/  BPT.TRAP 0x1 ;  /* 0x000000040000795c */ /* 0x000fe20000300000 */
.L_x_9199:
[----:B------:R-:W-:Y:S01]  /*c5b0*/  ULEA UR14, UR36, UR45, 0x3 ;  /* 0x0000002d240e7291 */ /* 0x000fe2000f8e183f */
[----:B------:R-:W-:-:S05]  /*c5c0*/  IMAD.U32 R3, RZ, RZ, UR48 ;  /* 0x00000030ff037e24 */ /* 0x000fca000f8e00ff */
[----:B------:R-:W-:-:S04]  /*c5d0*/  SHF.L.U32 R3, R3, 0x1f, RZ ;  /* 0x0000001f03037819 */ /* 0x000fc800000006ff */
[----:B------:R0:W1:Y:S01]  /*c5e0*/  SYNCS.PHASECHK.TRANS64.TRYWAIT P1, [UR14+0x19c50], R3 ;  /* 0x019c5003ff0075a7 */ /* 0x000062000802014e */
[----:B------:R-:W-:Y:S05]  /*c5f0*/  @!P0 BRA `(.L_x_9200) ;  /* 0x0000000000048947 */ /* 0x000fea0003800000 */
[----:B------:R-:W-:Y:S01]  /*c600*/  BPT.TRAP 0x1 ;  /* 0x000000040000795c */ /* 0x000fe20000300000 */
.L_x_9200:
[----:B-1----:R-:W-:Y:S05]  /*c610*/  @P1 BRA `(.L_x_9201) ;  /* 0x0000000000081947 */ /* 0x002fea0003800000 */
[----:B------:R-:W1:Y:S02]  /*c620*/  SYNCS.PHASECHK.TRANS64.TRYWAIT P1, [UR14+0x19c50], R3 ;  /* 0x019c5003ff0075a7 */ /* 0x000e64000802014e */
[----:B-1----:R-:W-:Y:S05]  /*c630*/  @!P1 BRA `(.L_x_9202) ;  /* 0x0000006c00089947 */ /* 0x002fea0003800000 */
.L_x_9201:
        /* <DEDUP_REMOVED lines=10> */
[----:B------:R-:W-:Y:S01]  /*c6e0*/  @UP0 USHF.R.S32.HI UR8, URZ, 0x1f, UR37 ;  /* 0x0000001f3f080899 */ /* 0x000fe20008011425 */
[----:B------:R-:W-:Y:S01]  /*c6f0*/  @UP0 ULDC.64 UR10, c[0x0][0x9c8] ;  /* 0x00027200000a0ab9 */ /* 0x000fe20000000a00 */
[----:B------:R-:W-:Y:S02]  /*c700*/  @UP0 USHF.R.S32.HI UR9, URZ, 0x1f, UR38 ;  /* 0x0000001f3f090899 */ /* 0x000fe40008011426 */
[----:B------:R-:W-:Y:S02]  /*c710*/  @UP0 UIMAD UR8, UR8, UR10, URZ ;  /* 0x0000000a080802a4 */ /* 0x000fe4000f8e023f */
[----:B------:R-:W-:Y:S02]  /*c720*/  @UP0 UIMAD.WIDE.U32 UR6, UR37, UR10, URZ ;  /* 0x0000000a250602a5 */ /* 0x000fe4000f8e003f */
[----:B------:R-:W-:Y:S02]  /*c730*/  UIMAD UR10, UR36, 0x300, UR45 ;  /* 0x00000300240a78a4 */ /* 0x000fe4000f8e022d */
[----:B------:R-:W-:Y:S01]  /*c740*/  @UP0 UIMAD UR8, UR37, UR11, UR8 ;  /* 0x0000000b250802a4 */ /* 0x000fe2000f8e0208 */
[----:B------:R-:W-:-:S02]  /*c750*/  @UP0 ULDC.64 UR12, c[0x0][0x9d0] ;  /* 0x00027400000c0ab9 */ /* 0x000fc40000000a00 */
[----:B------:R-:W-:Y:S01]  /*c760*/  UMOV UR11, 0x40000040 ;  /* 0x40000040000b7882 */ /* 0x000fe20000000000 */
[----:B------:R-:W-:Y:S02]  /*c770*/  @UP0 UIMAD UR9, UR9, UR12, URZ ;  /* 0x0000000c090902a4 */ /* 0x000fe4000f8e023f */
[----:B------:R-:W-:-:S07]  /*c780*/  @UP0 UIADD3 UR7, UR7, UR8, URZ ;  /* 0x0000000807070290 */ /* 0x000fce000fffe03f */
[----:B------:R-:W-:Y:S01]  /*c790*/  QGMMA.64x96x32.F32.E4M3.E4M3 R88, R148, gdesc[UR8], R88, gsb0 ;  /* 0x0160000894587df3 */ /* 0x000fe20008000858 */
[----:B------:R-:W-:Y:S02]  /*c7a0*/  @UP0 UIMAD UR9, UR38, UR13, UR9 ;  /* 0x0000000d260902a4 */ /* 0x000fe4000f8e0209 */
[----:B------:R-:W-:-:S04]  /*c7b0*/  @UP0 UIMAD.WIDE.U32 UR6, UR38, UR12, UR6 ;  /* 0x0000000c260602a5 */ /* 0x000fc8000f8e0006 */
[----:B------:R-:W-:Y:S02]  /*c7c0*/  @UP0 UIADD3 UR7, UR7, UR9, URZ ;  /* 0x0000000907070290 */ /* 0x000fe4000fffe03f */
[----:B------:R-:W-:-:S04]  /*c7d0*/  @UP0 ULEA UR4, UP1, UR6, UR4, 0x2 ;  /* 0x0000000406040291 */ /* 0x000fc8000f82103f */
[----:B------:R-:W-:Y:S02]  /*c7e0*/  @UP0 ULEA.HI.X UR5, UR6, UR5, UR7, 0x2, UP1 ;  /* 0x0000000506050291 */ /* 0x000fe400088f1407 */
[----:B-1----:R-:W-:-:S04]  /*c7f0*/  IMAD.U32 R6, RZ, RZ, UR4 ;  /* 0x00000004ff067e24 */ /* 0x002fc8000f8e00ff */
[----:B------:R-:W-:-:S05]  /*c800*/  IMAD.U32 R7, RZ, RZ, UR5 ;  /* 0x00000005ff077e24 */ /* 0x000fca000f8e00ff */
[----:B------:R1:W2:Y:S01]  /*c810*/  @P1 LDG.E R8, desc[UR46][R6.64] ;  /* 0x0000002e06081981 */ /* 0x0002a2000c1e1900 */
[----:B------:R-:W-:Y:S01]  /*c820*/  UIADD3 UR4, UR10, 0x2, URZ ;  /* 0x000000020a047890 */ /* 0x000fe2000fffe03f */
[----:B------:R-:W-:-:S06]  /*c830*/  UMOV UR7, 0x40000040 ;  /* 0x4000004000077882 */ /* 0x000fcc0000000000 */
[----:B------:R-:W-:Y:S01]  /*c840*/  UMOV UR6, UR4 ;  /* 0x0000000400067c82 */ /* 0x000fe20008000000 */
[----:B------:R-:W-:Y:S02]  /*c850*/  WARPGROUP.DEPBAR.LE gsb0, 0x0 ;  /* 0x00008000000079c5 */ /* 0x000fe40000010000 */
[----:B------:R-:W-:-:S06]  /*c860*/  WARPGROUP.ARRIVE ;  /* 0x00000000000079c5 */ /* 0x000fcc0000000000 */
[----:B------:R-:W-:Y:S01]  /*c870*/  QGMMA.64x96x32.F32.E4M3.E4M3 R88, R144, gdesc[UR4], R88, gsb0 ;  /* 0x0160000490587df3 */ /* 0x000fe20008000858 */
[----:B------:R-:W-:Y:S01]  /*c880*/  UIADD3 UR4, UR10, 0x4, URZ ;  /* 0x000000040a047890 */ /* 0x000fe2000fffe03f */
[----:B------:R-:W-:-:S06]  /*c890*/  UMOV UR7, 0x40000040 ;  /* 0x4000004000077882 */ /* 0x000fcc0000000000 */
[----:B------:R-:W-:Y:S01]  /*c8a0*/  UMOV UR6, UR4 ;  /* 0x0000000400067c82 */ /* 0x000fe20008000000 */
[----:B------:R-:W3:Y:S01]  /*c8b0*/  SHFL.BFLY PT, R10, R5, 0x2, 0x1f ;  /* 0x0c401f00050a7f89 */ /* 0x000ee200000e0000 */
[----:B------:R-:W-:-:S03]  /*c8c0*/  UIADD3 UR10, UR10, 0x6, URZ ;  /* 0x000000060a0a7890 */ /* 0x000fc6000fffe03f */
[----:B------:R-:W4:Y:S01]  /*c8d0*/  SHFL.BFLY PT, R9, R4, 0x2, 0x1f ;  /* 0x0c401f0004097f89 */ /* 0x000f2200000e0000 */
[----:B------:R-:W-:Y:S01]  /*c8e0*/  UMOV UR11, 0x40000040 ;  /* 0x40000040000b7882 */ /* 0x000fe20000000000 */
[----:B------:R-:W-:Y:S02]  /*c8f0*/  WARPGROUP.DEPBAR.LE gsb0, 0x0 ;  /* 0x00008000000079c5 */ /* 0x000fe40000010000 */
[----:B------:R-:W-:-:S06]  /*c900*/  WARPGROUP.ARRIVE ;  /* 0x00000000000079c5 */ /* 0x000fcc0000000000 */
[----:B------:R-:W-:Y:S01]  /*c910*/  QGMMA.64x96x32.F32.E4M3.E4M3 R88, R140, gdesc[UR4], R88, gsb0 ;  /* 0x016000048c587df3 */ /* 0x000fe20008000858 */
        /* <DEDUP_REMOVED lines=12> */
[----:B------:R0:W-:Y:S01]  /*c9e0*/  @P1 MUFU.RCP R5, R7 ;  /* 0x0000000700051308 */ /* 0x0001e20000001000 */
[----:B------:R-:W-:Y:S02]  /*c9f0*/  WARPGROUP.DEPBAR.LE gsb0, 0x0 ;  /* 0x00008000000079c5 */ /* 0x000fe40000010000 */
[----:B------:R-:W-:-:S06]  /*ca00*/  WARPGROUP.ARRIVE ;  /* 0x00000000000079c5 */ /* 0x000fcc0000000000 */
[----:B------:R-:W-:Y:S01]  /*ca10*/  QGMMA.64x96x32.F32.E4M3.E4M3 R88, R136, gdesc[UR8], R88, gsb0 ;  /* 0x0160000888587df3 */ /* 0x000fe20008000858 */
[----:B------:R-:W-:Y:S01]  /*ca20*/  FSETP.NE.FTZ.AND P1, PT, R12, RZ, PT ;  /* 0x000000ff0c00720b */ /* 0x000fe20003f35000 */
[----:B------:R-:W-:Y:S01]  /*ca30*/  IMAD.MOV.U32 R9, RZ, RZ, RZ ;  /* 0x000000ffff097224 */ /* 0x000fe200078e00ff */
[----:B------:R-:W1:Y:S08]  /*ca40*/  @P3 MUFU.LG2 R6, R6 ;  /* 0x0000000600063308 */ /* 0x000e700000000c00 */
[----:B------:R1:W3:Y:S01]  /*ca50*/  @P2 MUFU.LG2 R4, R11 ;  /* 0x0000000b00042308 */ /* 0x0002e20000000c00 */
[----:B------:R-:W-:-:S07]  /*ca60*/  IMAD.U32 R10, RZ, RZ, UR41 ;  /* 0x00000029ff0a7e24 */ /* 0x000fce000f8e00ff */
[----:B------:R-:W4:Y:S01]  /*ca70*/  @P1 MUFU.RCP R9, R12 ;  /* 0x0000000c00091308 */ /* 0x000f220000001000 */
[----:B------:R-:W-:Y:S02]  /*ca80*/  IMAD.U32 R13, RZ, RZ, UR41 ;  /* 0x00000029ff0d7e24 */ /* 0x000fe4000f8e00ff */
[----:B0-----:R-:W-:Y:S01]  /*ca90*/  @P2 FMUL.FTZ R7, R10, 0.69314718246459960938 ;  /* 0x3f3172180a072820 */ /* 0x001fe20000410000 */
[----:B-1----:R-:W-:Y:S01]  /*caa0*/  @P3 FMUL.FTZ R11, R6, 0.69314718246459960938 ;  /* 0x3f317218060b3820 */ /* 0x002fe20000410000 */
[----:B------:R-:W-:Y:S01]  /*cab0*/  @P3 FMUL.FTZ R10, R13, 0.69314718246459960938 ;  /* 0x3f3172180d0a3820 */ /* 0x000fe20000410000 */
[----:B------:R-:W-:Y:S02]  /*cac0*/  IMAD.MOV.U32 R20, RZ, RZ, -0x800000 ;  /* 0xff800000ff147424 */ /* 0x000fe400078e00ff */
[----:B---3--:R-:W-:Y:S01]  /*cad0*/  @P2 FMUL.FTZ R4, R4, 0.69314718246459960938 ;  /* 0x3f31721804042820 */ /* 0x008fe20000410000 */
[----:B------:R-:W-:Y:S02]  /*cae0*/  IMAD.MOV.U32 R3, RZ, RZ, -0x800000 ;  /* 0xff800000ff037424 */ /* 0x000fe400078e00ff */
[----:B------:R-:W-:Y:S01]  /*caf0*/  @P3 FFMA.FTZ R20, R10, R0, R11 ;  /* 0x000000000a143223 */ /* 0x000fe2000001000b */
[----:B--2---:R-:W-:Y:S01]  /*cb00*/  FMUL.FTZ R5, R5, R8 ;  /* 0x0000000805057220 */ /* 0x004fe20000410000 */
[----:B------:R-:W-:Y:S01]  /*cb10*/  @P2 FFMA.FTZ R3, R7, R2, R4 ;  /* 0x0000000207032223 */ /* 0x000fe20000010004 */
[----:B----4-:R-:W-:Y:S01]  /*cb20*/  FMUL.FTZ R0, R9, R8 ;  /* 0x0000000809007220 */ /* 0x010fe20000410000 */
[----:B------:R-:W-:-:S02]  /*cb30*/  WARPGROUP.DEPBAR.LE gsb0, 0x0 ;  /* 0x00008000000079c5 */ /* 0x000fc40000010000 */
[----:B------:R-:W-:Y:S05]  /*cb40*/  @!P0 BRA `(.L_x_9203) ;  /* 0x0000000000048947 */ /* 0x000fea0003800000 */
[----:B------:R-:W-:Y:S01]  /*cb50*/  BPT.TRAP 0x1 ;  /* 0x000000040000795c */ /* 0x000fe20000300000 */
.L_x_9203:
        /* <DEDUP_REMOVED lines=58> */
.L_x_9129:
        /* <DEDUP_REMOVED lines=38> */
[----:B------:R-:W-:-:S02]  /*d160*/  F2FP.BF16.F32.PACK_AB R25, R110, R25 ;  /* 0x000000196e19723e */ /* 0x000fc400000010ff */
[----:B------:R-:W-:Y:S01]  /*d170*/  F2FP.BF16.F32.PACK_AB R26, R111, R26 ;  /* 0x0000001a6f1a723e */ /* 0x000fe200000010ff */
        /* <DEDUP_REMOVED lines=13> */
[----:B------:R-:W-:Y:S01]  /*d250*/  IMAD R5, R153, 0x20, R19 ;  /* 0x0000002099057824 */ /* 0x000fe200078e0213 */
[----:B------:R-:W-:-:S02]  /*d260*/  UIADD3 UR7, UR7, UR5, URZ ;  /* 0x0000000507077290 */ /* 0x000fc4000fffe03f */
[----:B------:R-:W-:Y:S01]  /*d270*/  ISETP.EQ.OR P0, PT, R4, 0x3, !P0 ;  /* 0x000000030400780c */ /* 0x000fe20004702670 */
[----:B------:R-:W-:Y:S02]  /*d280*/  UIMAD UR8, UR37, UR11, UR8 ;  /* 0x0000000b250872a4 */ /* 0x000fe4000f8e0208 */
[----:B------:R-:W-:Y:S01]  /*d290*/  UIMAD.WIDE.U32 UR6, UR37, UR10, UR6 ;  /* 0x0000000a250672a5 */ /* 0x000fe2000f8e0006 */
[----:B------:R-:W-:Y:S01]  /*d2a0*/  SEL R39, R35, R36, P0 ;  /* 0x0000002423277207 */ /* 0x000fe20000000000 */
[----:B------:R-:W-:Y:S01]  /*d2b0*/  ULDC UR5, c[0x0][0xa88] ;  /* 0x0002a20000057ab9 */ /* 0x000fe20000000800 */
[----:B------:R-:W-:Y:S01]  /*d2c0*/  SEL R42, R36, R35, P0 ;  /* 0x00000023242a7207 */ /* 0x000fe20000000000 */
[----:B------:R-:W-:Y:S01]  /*d2d0*/  ULDC.64 UR10, c[0x0][0xaf0] ;  /* 0x0002bc00000a7ab9 */ /* 0x000fe20000000a00 */
[----:B------:R-:W-:Y:S02]  /*d2e0*/  SEL R47, R21, R24, P0 ;  /* 0x00000018152f7207 */ /* 0x000fe40000000000 */
[----:B------:R-:W-:-:S02]  /*d2f0*/  SEL R36, R24, R21, P0 ;  /* 0x0000001518247207 */ /* 0x000fc40000000000 */
[----:B------:R-:W0:Y:S01]  /*d300*/  LDC R21, c[0x0][0xbe8] ;  /* 0x0002fa00ff157b82 */ /* 0x000e220000000800 */
[----:B------:R-:W-:Y:S02]  /*d310*/  SEL R43, R31, R32, P0 ;  /* 0x000000201f2b7207 */ /* 0x000fe40000000000 */
[----:B------:R-:W-:Y:S02]  /*d320*/  SEL R30, R32, R31, P0 ;  /* 0x0000001f201e7207 */ /* 0x000fe40000000000 */
[----:B------:R-:W-:Y:S02]  /*d330*/  SEL R45, R27, R28, P0 ;  /* 0x0000001c1b2d7207 */ /* 0x000fe40000000000 */
[----:B------:R-:W-:Y:S01]  /*d340*/  SEL R31, R28, R27, P0 ;  /* 0x0000001b1c1f7207 */ /* 0x000fe20000000000 */
[--C-:B------:R-:W-:Y:S01]  /*d350*/  IMAD.WIDE R28, R157, 0x2, R8.reuse ;  /* 0x000000029d1c7825 */ /* 0x100fe200078e0208 */
[----:B------:R-:W-:Y:S02]  /*d360*/  SEL R59, R15, R14, P0 ;  /* 0x0000000e0f3b7207 */ /* 0x000fe40000000000 */
[----:B------:R-:W-:Y:S01]  /*d370*/  SEL R54, R14, R15, P0 ;  /* 0x0000000f0e367207 */ /* 0x000fe20000000000 */
[----:B------:R-:W-:Y:S01]  /*d380*/  IMAD.WIDE R8, R5, 0x2, R8 ;  /* 0x0000000205087825 */ /* 0x000fe200078e0208 */
[----:B------:R-:W-:-:S02]  /*d390*/  IADD3 R35, P2, R28, 0x6000, RZ ;  /* 0x000060001c237810 */ /* 0x000fc40007f5e0ff */
[----:B------:R-:W-:Y:S02]  /*d3a0*/  SEL R53, R33, R34, P0 ;  /* 0x0000002221357207 */ /* 0x000fe40000000000 */
[----:B------:R-:W-:Y:S01]  /*d3b0*/  SEL R50, R34, R33, P0 ;  /* 0x0000002122327207 */ /* 0x000fe20000000000 */
[----:B------:R-:W-:Y:S01]  /*d3c0*/  IMAD.X R15, RZ, RZ, R29, P2 ;  /* 0x000000ffff0f7224 */ /* 0x000fe200010e061d */
[----:B------:R-:W-:Y:S02]  /*d3d0*/  IADD3 R33, P3, R28, 0x3020, RZ ;  /* 0x000030201c217810 */ /* 0x000fe40007f7e0ff */
[----:B------:R-:W-:Y:S02]  /*d3e0*/  SEL R49, R13, R12, P0 ;  /* 0x0000000c0d317207 */ /* 0x000fe40000000000 */
[----:B------:R-:W-:Y:S02]  /*d3f0*/  SEL R37, R12, R13, P0 ;  /* 0x0000000d0c257207 */ /* 0x000fe40000000000 */
[----:B0-----:R-:W-:-:S02]  /*d400*/  ISETP.NE.AND P2, PT, R21, 0x1, PT ;  /* 0x000000011500780c */ /* 0x001fc40003f45270 */
[----:B------:R-:W-:Y:S02]  /*d410*/  IADD3 R13, P1, R28, 0x6020, RZ ;  /* 0x000060201c0d7810 */ /* 0x000fe40007f3e0ff */
[----:B------:R-:W-:Y:S02]  /*d420*/  SEL R61, R11, R10, P0 ;  /* 0x0000000a0b3d7207 */ /* 0x000fe40000000000 */
[----:B------:R-:W-:Y:S01]  /*d430*/  SEL R56, R10, R11, P0 ;  /* 0x0000000b0a387207 */ /* 0x000fe20000000000 */
[----:B------:R-:W-:Y:S01]  /*d440*/  IMAD.X R11, RZ, RZ, R29, P3 ;  /* 0x000000ffff0b7224 */ /* 0x000fe200018e061d */
[----:B------:R-:W-:Y:S02]  /*d450*/  IADD3 R27, P4, R28, 0x3000, RZ ;  /* 0x000030001c1b7810 */ /* 0x000fe40007f9e0ff */
[----:B------:R-:W-:Y:S02]  /*d460*/  LOP3.LUT R10, R33, 0x180, RZ, 0xc0, !PT ;  /* 0x00000180210a7812 */ /* 0x000fe400078ec0ff */
[----:B------:R-:W-:Y:S01]  /*d470*/  LOP3.LUT R12, R13, 0x180, RZ, 0xc0, !PT ;  /* 0x000001800d0c7812 */ /* 0x000fe200078ec0ff */
[----:B------:R-:W0:Y:S01]  /*d480*/  @P2 LDC R44, c[0x0][0xbec] ;  /* 0x0002fb00ff2c2b82 */ /* 0x000e220000000800 */
[----:B------:R-:W-:-:S02]  /*d490*/  SEL R63, R7, R6, P0 ;  /* 0x00000006073f7207 */ /* 0x000fc40000000000 */
[----:B------:R-:W-:Y:S01]  /*d4a0*/  SEL R60, R6, R7, P0 ;  /* 0x00000007063c7207 */ /* 0x000fe20000000000 */
[----:B------:R-:W-:Y:S01]  /*d4b0*/  IMAD.X R7, RZ, RZ, R29, P4 ;  /* 0x000000ffff077224 */ /* 0x000fe200020e061d */
[----:B------:R-:W-:Y:S02]  /*d4c0*/  LOP3.LUT R6, R27, 0x180, RZ, 0xc0, !PT ;  /* 0x000001801b067812 */ /* 0x000fe400078ec0ff */
[----:B------:R-:W-:Y:S01]  /*d4d0*/  SHF.R.U64 R10, R10, 0x3, RZ ;  /* 0x000000030a0a7819 */ /* 0x000fe200000012ff */
[----:B------:R-:W1:Y:S01]  /*d4e0*/  @P2 LDC R46, c[0x0][0xbf0] ;  /* 0x0002fc00ff2e2b82 */ /* 0x000e620000000800 */
[----:B------:R-:W-:Y:S02]  /*d4f0*/  SHF.R.U64 R12, R12, 0x3, RZ ;  /* 0x000000030c0c7819 */ /* 0x000fe400000012ff */
[----:B------:R-:W-:Y:S02]  /*d500*/  SHF.R.U64 R6, R6, 0x3, RZ ;  /* 0x0000000306067819 */ /* 0x000fe400000012ff */
[----:B------:R-:W-:-:S02]  /*d510*/  LOP3.LUT R10, R10, R33, RZ, 0x3c, !PT ;  /* 0x000000210a0a7212 */ /* 0x000fc400078e3cff */
[----:B------:R-:W-:Y:S01]  /*d520*/  LOP3.LUT R12, R12, R13, RZ, 0x3c, !PT ;  /* 0x0000000d0c0c7212 */ /* 0x000fe200078e3cff */
[----:B------:R-:W-:Y:S01]  /*d530*/  IMAD.X R13, RZ, RZ, R29, P1 ;  /* 0x000000ffff0d7224 */ /* 0x000fe200008e061d */
[----:B------:R-:W-:Y:S02]  /*d540*/  LOP3.LUT R6, R6, R27, RZ, 0x3c, !PT ;  /* 0x0000001b06067212 */ /* 0x000fe400078e3cff */
[----:B------:R-:W-:Y:S01]  /*d550*/  MOV R67, R10 ;  /* 0x0000000a00437202 */ /* 0x000fe20000000f00 */
[----:B------:R-:W-:Y:S01]  /*d560*/  VIADD R11, R17, UR39 ;  /* 0x00000027110b7c36 */ /* 0x000fe20008000000 */
[----:B------:R-:W-:Y:S02]  /*d570*/  SEL R57, R25, R26, P0 ;  /* 0x0000001a19397207 */ /* 0x000fe40000000000 */
[----:B------:R-:W-:Y:S02]  /*d580*/  SEL R52, R26, R25, P0 ;  /* 0x000000191a347207 */ /* 0x000fe40000000000 */
[----:B------:R-:W-:-:S02]  /*d590*/  IADD3 R25, P5, R28, 0x20, RZ ;  /* 0x000000201c197810 */ /* 0x000fc40007fbe0ff */
[----:B------:R-:W-:Y:S02]  /*d5a0*/  LOP3.LUT R14, R35, 0x180, RZ, 0xc0, !PT ;  /* 0x00000180230e7812 */ /* 0x000fe400078ec0ff */
[----:B------:R-:W-:Y:S02]  /*d5b0*/  LOP3.LUT R5, R28, 0x180, RZ, 0xc0, !PT ;  /* 0x000001801c057812 */ /* 0x000fe400078ec0ff */
[----:B------:R-:W-:Y:S01]  /*d5c0*/  MOV R68, R6 ;  /* 0x0000000600447202 */ /* 0x000fe20000000f00 */
[----:B0-----:R-:W-:Y:S01]  /*d5d0*/  @P2 IMAD.HI.U32 R7, R11, R44, RZ ;  /* 0x0000002c0b072227 */ /* 0x001fe200078e00ff */
[----:B------:R-:W-:Y:S02]  /*d5e0*/  IADD3 R41, P1, R8, 0x1800, RZ ;  /* 0x0000180008297810 */ /* 0x000fe40007f3e0ff */
[----:B------:R-:W-:Y:S01]  /*d5f0*/  MOV R64, R12 ;  /* 0x0000000c00407202 */ /* 0x000fe20000000f00 */
[----:B------:R-:W-:Y:S01]  /*d600*/  IMAD.MOV.U32 R6, RZ, RZ, R11 ;  /* 0x000000ffff067224 */ /* 0x000fe200078e000b */
[----:B------:R-:W-:-:S02]  /*d610*/  LOP3.LUT R4, R25, 0x180, RZ, 0xc0, !PT ;  /* 0x0000018019047812 */ /* 0x000fc400078ec0ff */
[----:B------:R-:W-:Y:S02]  /*d620*/  SHF.R.U64 R14, R14, 0x3, RZ ;  /* 0x000000030e0e7819 */ /* 0x000fe400000012ff */
[----:B------:R-:W-:Y:S02]  /*d630*/  IADD3 R65, P6, R8, 0x7800, RZ ;  /* 0x0000780008417810 */ /* 0x000fe40007fde0ff */
[----:B------:R-:W-:Y:S02]  /*d640*/  SHF.R.U64 R5, R5, 0x3, RZ ;  /* 0x0000000305057819 */ /* 0x000fe400000012ff */
[----:B------:R-:W-:Y:S02]  /*d650*/  SEL R55, R102, R103, P0 ;  /* 0x0000006766377207 */ /* 0x000fe40000000000 */
[----:B------:R-:W-:Y:S02]  /*d660*/  LOP3.LUT R40, R41, 0x180, RZ, 0xc0, !PT ;  /* 0x0000018029287812 */ /* 0x000fe400078ec0ff */
[----:B------:R-:W-:-:S02]  /*d670*/  SEL R102, R103, R102, P0 ;  /* 0x0000006667667207 */ /* 0x000fc40000000000 */
[----:B------:R-:W-:Y:S02]  /*d680*/  SHF.R.U64 R4, R4, 0x3, RZ ;  /* 0x0000000304047819 */ /* 0x000fe400000012ff */
[----:B------:R-:W-:Y:S02]  /*d690*/  LOP3.LUT R14, R14, R35, RZ, 0x3c, !PT ;  /* 0x000000230e0e7212 */ /* 0x000fe400078e3cff */
[----:B-1----:R-:W-:Y:S01]  /*d6a0*/  @P2 SHF.R.U32.HI R6, RZ, R46, R7 ;  /* 0x0000002eff062219 */ /* 0x002fe20000011607 */
[----:B------:R-:W-:Y:S01]  /*d6b0*/  IMAD.U32 R7, RZ, RZ, UR8 ;  /* 0x00000008ff077e24 */ /* 0x000fe2000f8e00ff */
[----:B------:R-:W-:Y:S01]  /*d6c0*/  LOP3.LUT R24, R65, 0x180, RZ, 0xc0, !PT ;  /* 0x0000018041187812 */ /* 0x000fe200078ec0ff */
[----:B------:R-:W-:Y:S01]  /*d6d0*/  ULDC.64 UR8, c[0x0][0xae8] ;  /* 0x0002ba0000087ab9 */ /* 0x000fe20000000a00 */
[----:B------:R-:W-:Y:S02]  /*d6e0*/  SEL R51, R132, R133, P0 ;  /* 0x0000008584337207 */ /* 0x000fe40000000000 */
[----:B------:R-:W-:Y:S01]  /*d6f0*/  LOP3.LUT R28, R5, R28, RZ, 0x3c, !PT ;  /* 0x0000001c051c7212 */ /* 0x000fe200078e3cff */
[----:B------:R-:W-:Y:S01]  /*d700*/  IMAD.X R5, RZ, RZ, R29, P5 ;  /* 0x000000ffff057224 */ /* 0x000fe200028e061d */
[----:B------:R-:W-:-:S02]  /*d710*/  SEL R38, R133, R132, P0 ;  /* 0x0000008485267207 */ /* 0x000fc40000000000 */
[----:B------:R-:W-:Y:S02]  /*d720*/  SHF.R.U64 R40, R40, 0x3, RZ ;  /* 0x0000000328287819 */ /* 0x000fe400000012ff */
[----:B------:R-:W-:Y:S02]  /*d730*/  LOP3.LUT R4, R4, R25, RZ, 0x3c, !PT ;  /* 0x0000001904047212 */ /* 0x000fe400078e3cff */
[----:B------:R-:W-:Y:S01]  /*d740*/  MOV R66, R14 ;  /* 0x0000000e00427202 */ /* 0x000fe20000000f00 */
[----:B------:R-:W-:Y:S01]  /*d750*/  IMAD.MOV R14, RZ, RZ, -R6 ;  /* 0x000000ffff0e7224 */ /* 0x000fe200078e0a06 */
[----:B------:R-:W-:Y:S02]  /*d760*/  SHF.R.U64 R24, R24, 0x3, RZ ;  /* 0x0000000318187819 */ /* 0x000fe400000012ff */
[----:B------:R-:W-:Y:S01]  /*d770*/  LOP3.LUT R40, R40, R41, RZ, 0x3c, !PT ;  /* 0x0000002928287212 */ /* 0x000fe200078e3cff */
[----:B------:R-:W-:Y:S01]  /*d780*/  IMAD.X R41, RZ, RZ, R9, P1 ;  /* 0x000000ffff297224 */ /* 0x000fe200008e0609 */
[----:B------:R-:W-:Y:S01]  /*d790*/  MOV R69, R4 ;  /* 0x0000000400457202 */ /* 0x000fe20000000f00 */
[----:B------:R-:W-:Y:S01]  /*d7a0*/  IMAD R5, R21, R14, R11 ;  /* 0x0000000e15057224 */ /* 0x000fe200078e020b */
[----:B------:R-:W-:-:S02]  /*d7b0*/  LOP3.LUT R24, R24, R65, RZ, 0x3c, !PT ;  /* 0x0000004118187212 */ /* 0x000fc400078e3cff */
[----:B------:R-:W-:Y:S02]  /*d7c0*/  SHF.R.S32.HI R4, RZ, 0x1f, R6 ;  /* 0x0000001fff047819 */ /* 0x000fe40000011406 */
[----:B------:R-:W-:Y:S02]  /*d7d0*/  IADD3 R10, P1, R6, UR6, RZ ;  /* 0x00000006060a7c10 */ /* 0x000fe4000ff3e0ff */
[----:B------:R-:W-:Y:S02]  /*d7e0*/  IADD3 R33, P4, R8, 0x4800, RZ ;  /* 0x0000480008217810 */ /* 0x000fe40007f9e0ff */
[----:B------:R-:W-:Y:S01]  /*d7f0*/  IADD3.X R11, R4, UR7, R7, P1, !PT ;  /* 0x00000007040b7c10 */ /* 0x000fe20008ffe407 */
[----:B------:R-:W-:Y:S01]  /*d800*/  ULDC.64 UR6, c[0x0][0xb88] ;  /* 0x0002e20000067ab9 */ /* 0x000fe20000000a00 */
[----:B------:R-:W-:Y:S02]  /*d810*/  IADD3 R35, P3, R8, 0x3000, RZ ;  /* 0x0000300008237810 */ /* 0x000fe40007f7e0ff */
[----:B------:R-:W-:Y:S01]  /*d820*/  SHF.R.S32.HI R4, RZ, 0x1f, R5 ;  /* 0x0000001fff047819 */ /* 0x000fe20000011405 */
[----:B------:R-:W-:Y:S01]  /*d830*/  IMAD.WIDE.U32 R10, R5, UR6, R10 ;  /* 0x00000006050a7c25 */ /* 0x000fe2000f8e000a */
[----:B------:R-:W-:-:S02]  /*d840*/  LOP3.LUT R32, R33, 0x180, RZ, 0xc0, !PT ;  /* 0x0000018021207812 */ /* 0x000fc400078ec0ff */
[----:B------:R-:W-:Y:S01]  /*d850*/  LOP3.LUT R34, R35, 0x180, RZ, 0xc0, !PT ;  /* 0x0000018023227812 */ /* 0x000fe200078ec0ff */
[----:B------:R-:W-:Y:S01]  /*d860*/  IMAD R4, R4, UR6, RZ ;  /* 0x0000000604047c24 */ /* 0x000fe2000f8e02ff */
[----:B------:R-:W-:Y:S02]  /*d870*/  SHF.R.U64 R32, R32, 0x3, RZ ;  /* 0x0000000320207819 */ /* 0x000fe400000012ff */
[----:B------:R-:W-:Y:S01]  /*d880*/  SHF.R.U64 R34, R34, 0x3, RZ ;  /* 0x0000000322227819 */ /* 0x000fe200000012ff */
[----:B------:R-:W-:Y:S01]  /*d890*/  IMAD R15, R5, UR7, R4 ;  /* 0x00000007050f7c24 */ /* 0x000fe2000f8e0204 */
[----:B------:R-:W-:Y:S01]  /*d8a0*/  LOP3.LUT R32, R32, R33, RZ, 0x3c, !PT ;  /* 0x0000002120207212 */ /* 0x000fe200078e3cff */
[----:B------:R-:W-:Y:S01]  /*d8b0*/  ULDC.64 UR6, c[0x0][0xb50] ;  /* 0x0002d40000067ab9 */ /* 0x000fe20000000a00 */
[----:B------:R-:W-:Y:S01]  /*d8c0*/  LOP3.LUT P1, RZ, R154, 0x3, RZ, 0xc0, !PT ;  /* 0x000000039aff7812 */ /* 0x000fe2000782c0ff */
[----:B------:R-:W-:Y:S01]  /*d8d0*/  IMAD.X R33, RZ, RZ, R9, P4 ;  /* 0x000000ffff217224 */ /* 0x000fe200020e0609 */
[----:B------:R-:W-:Y:S01]  /*d8e0*/  MOV R29, R28 ;  /* 0x0000001c001d7202 */ /* 0x000fe20000000f00 */
[----:B------:R-:W-:Y:S01]  /*d8f0*/  IMAD.IADD R11, R11, 0x1, R15 ;  /* 0x000000010b0b7824 */ /* 0x000fe200078e020f */
        /* <DEDUP_REMOVED lines=24> */
[----:B------:R0:W3:Y:S01]  /*da80*/  SHFL.IDX PT, R44, R31, R13, 0x1c1f ;  /* 0x001c1f0d1f2c7589 */ /* 0x0000e200000e0000 */
[----:B-1----:R-:W-:Y:S02]  /*da90*/  SEL R5, R53, R12, P0 ;  /* 0x0000000c35057207 */ /* 0x002fe40000000000 */
[----:B------:R-:W-:Y:S01]  /*daa0*/  SEL R7, R12, R53, P0 ;  /* 0x000000350c077207 */ /* 0x000fe20000000000 */
[----:B------:R-:W1:Y:S04]  /*dab0*/  SHFL.IDX PT, R46, R36, R13, 0x1c1f ;  /* 0x001c1f0d242e7589 */ /* 0x000e6800000e0000 */
[----:B------:R-:W4:Y:S01]  /*dac0*/  SHFL.IDX PT, R102, R102, R13, 0x1c1f ;  /* 0x001c1f0d66667589 */ /* 0x000f2200000e0000 */
[----:B--2---:R-:W-:Y:S01]  /*dad0*/  SEL R12, R43, R30, P0 ;  /* 0x0000001e2b0c7207 */ /* 0x004fe20000000000 */
[----:B0-----:R-:W-:Y:S01]  /*dae0*/  VIADD R31, R156, UR39 ;  /* 0x000000279c1f7c36 */ /* 0x001fe20008000000 */
[----:B------:R-:W-:Y:S01]  /*daf0*/  SEL R14, R30, R43, P0 ;  /* 0x0000002b1e0e7207 */ /* 0x000fe20000000000 */
[----:B------:R-:W-:Y:S04]  /*db00*/  SHFL.IDX PT, R49, R49, R2, 0x1c1f ;  /* 0x001c1f0231317589 */ /* 0x000fe800000e0000 */
[----:B------:R-:W-:Y:S04]  /*db10*/  SHFL.IDX PT, R57, R57, R2, 0x1c1f ;  /* 0x001c1f0239397589 */ /* 0x000fe800000e0000 */
[----:B------:R0:W2:Y:S04]  /*db20*/  SHFL.IDX PT, R48, R37, R13, 0x1c1f ;  /* 0x001c1f0d25307589 */ /* 0x0000a800000e0000 */
[----:B------:R-:W-:Y:S01]  /*db30*/  SHFL.IDX PT, R52, R52, R13, 0x1c1f ;  /* 0x001c1f0d34347589 */ /* 0x000fe200000e0000 */
[----:B---3--:R-:W-:-:S02]  /*db40*/  SEL R28, R45, R44, P0 ;  /* 0x0000002c2d1c7207 */ /* 0x008fc40000000000 */
[----:B------:R-:W-:Y:S01]  /*db50*/  SEL R30, R44, R45, P0 ;  /* 0x0000002d2c1e7207 */ /* 0x000fe20000000000 */
[----:B------:R-:W-:Y:S01]  /*db60*/  SHFL.IDX PT, R51, R51, R2, 0x1c1f ;  /* 0x001c1f0233337589 */ /* 0x000fe200000e0000 */
[----:B-1----:R-:W-:Y:S02]  /*db70*/  SEL R36, R47, R46, P0 ;  /* 0x0000002e2f247207 */ /* 0x002fe40000000000 */
[----:B0-----:R-:W-:Y:S01]  /*db80*/  LEA R37, P4, R10, UR6, 0x2 ;  /* 0x000000060a257c11 */ /* 0x001fe2000f8810ff */
[----:B------:R-:W-:Y:S01]  /*db90*/  SHFL.IDX PT, R59, R59, R2, 0x1c1f ;  /* 0x001c1f023b3b7589 */ /* 0x000fe200000e0000 */
[----:B----4-:R-:W-:Y:S02]  /*dba0*/  SEL R15, R102, R55, P0 ;  /* 0x00000037660f7207 */ /* 0x010fe40000000000 */
[----:B------:R-:W-:Y:S01]  /*dbb0*/  LEA.HI.X R11, R10, UR7, R11, 0x2, P4 ;  /* 0x000000070a0b7c11 */ /* 0x000fe2000a0f140b */
[----:B------:R-:W-:Y:S04]  /*dbc0*/  SHFL.IDX PT, R62, R63, R2, 0x1c1f ;  /* 0x001c1f023f3e7589 */ /* 0x000fe800000e0000 */
[----:B------:R0:W1:Y:S04]  /*dbd0*/  SHFL.IDX PT, R50, R38, R13, 0x1c1f ;  /* 0x001c1f0d26327589 */ /* 0x00006800000e0000 */
[----:B------:R-:W3:Y:S01]  /*dbe0*/  SHFL.IDX PT, R54, R54, R13, 0x1c1f ;  /* 0x001c1f0d36367589 */ /* 0x000ee200000e0000 */
[----:B--2---:R-:W-:-:S03]  /*dbf0*/  SEL R44, R49, R48, P0 ;  /* 0x00000030312c7207 */ /* 0x004fc60000000000 */
[----:B------:R2:W-:Y:S01]  /*dc00*/  SHFL.IDX PT, R58, R61, R2, 0x1c1f ;  /* 0x001c1f023d3a7589 */ /* 0x0005e200000e0000 */
[----:B0-----:R-:W-:-:S03]  /*dc10*/  SEL R38, R46, R47, P0 ;  /* 0x0000002f2e267207 */ /* 0x001fc60000000000 */
[----:B------:R-:W0:Y:S01]  /*dc20*/  SHFL.IDX PT, R63, R56, R13, 0x1c1f ;  /* 0x001c1f0d383f7589 */ /* 0x000e2200000e0000 */
[----:B------:R-:W-:-:S03]  /*dc30*/  SEL R46, R48, R49, P0 ;  /* 0x00000031302e7207 */ /* 0x000fc60000000000 */
[----:B------:R4:W0:Y:S01]  /*dc40*/  SHFL.IDX PT, R65, R60, R13, 0x1c1f ;  /* 0x001c1f0d3c417589 */ /* 0x00082200000e0000 */
[----:B--2---:R-:W-:-:S03]  /*dc50*/  IMAD R2, R21, UR5, RZ ;  /* 0x0000000515027c24 */ /* 0x004fc6000f8e02ff */
[----:B------:R2:W-:Y:S02]  /*dc60*/  STSM.16.M88.4 [R29], R4 ;  /* 0x000000041d007844 */ /* 0x0005e40000000200 */
[----:B------:R-:W-:Y:S02]  /*dc70*/  ISETP.GE.OR P3, PT, R31, R2, P1 ;  /* 0x000000021f00720c */ /* 0x000fe40000f66670 */
[----:B------:R-:W-:Y:S01]  /*dc80*/  SHFL.IDX PT, R42, R37, RZ, 0x1c1f ;  /* 0x001c1fff252a7589 */ /* 0x000fe200000e0000 */
[----:B-1----:R-:W-:Y:S01]  /*dc90*/  SEL R48, R51, R50, P0 ;  /* 0x0000003233307207 */ /* 0x002fe20000000000 */
[----:B----4-:R-:W-:Y:S01]  /*dca0*/  VIADD R13, R31, 0x8 ;  /* 0x000000081f0d7836 */ /* 0x010fe20000000000 */
[----:B------:R-:W-:Y:S01]  /*dcb0*/  SEL R31, R52, R57, P0 ;  /* 0x00000039341f7207 */ /* 0x000fe20000000000 */
[----:B------:R1:W-:Y:S01]  /*dcc0*/  SHFL.IDX PT, R60, R37, 0x1, 0x1c1f ;  /* 0x003c1f00253c7f89 */ /* 0x0003e200000e0000 */
[----:B---3--:R-:W-:Y:S02]  /*dcd0*/  SEL R39, R54, R59, P0 ;  /* 0x0000003b36277207 */ /* 0x008fe40000000000 */
[----:B------:R-:W-:Y:S01]  /*dce0*/  ISETP.GE.OR P1, PT, R13, R2, P1 ;  /* 0x000000020d00720c */ /* 0x000fe20000f26670 */
[----:B------:R-:W3:Y:S01]  /*dcf0*/  SHFL.IDX PT, R43, R11, RZ, 0x1c1f ;  /* 0x001c1fff0b2b7589 */ /* 0x000ee200000e0000 */
[----:B------:R-:W-:-:S02]  /*dd00*/  SEL R13, R55, R102, P0 ;  /* 0x00000066370d7207 */ /* 0x000fc40000000000 */
[----:B------:R-:W-:Y:S01]  /*dd10*/  SEL R50, R50, R51, P0 ;  /* 0x0000003332327207 */ /* 0x000fe20000000000 */
[----:B------:R-:W4:Y:S01]  /*dd20*/  SHFL.IDX PT, R61, R11, 0x1, 0x1c1f ;  /* 0x003c1f000b3d7f89 */ /* 0x000f2200000e0000 */
[----:B--2---:R-:W-:Y:S02]  /*dd30*/  SEL R29, R57, R52, P0 ;  /* 0x00000034391d7207 */ /* 0x004fe40000000000 */
[----:B-1----:R-:W-:Y:S01]  /*dd40*/  SEL R37, R59, R54, P0 ;  /* 0x000000363b257207 */ /* 0x002fe20000000000 */
[----:B------:R-:W-:Y:S01]  /*dd50*/  STSM.16.M88.4 [R69], R12 ;  /* 0x0000000c45007844 */ /* 0x000fe20000000200 */
[----:B0-----:R-:W-:Y:S02]  /*dd60*/  SEL R45, R58, R63, P0 ;  /* 0x0000003f3a2d7207 */ /* 0x001fe40000000000 */
[----:B------:R-:W-:Y:S01]  /*dd70*/  SEL R47, R63, R58, P0 ;  /* 0x0000003a3f2f7207 */ /* 0x000fe20000000000 */
[----:B------:R-:W-:Y:S01]  /*dd80*/  STSM.16.M88.4 [R68], R28 ;  /* 0x0000001c44007844 */ /* 0x000fe20000000200 */
[----:B------:R-:W-:-:S02]  /*dd90*/  SEL R49, R62, R65, P0 ;  /* 0x000000413e317207 */ /* 0x000fc40000000000 */
[----:B------:R-:W-:Y:S01]  /*dda0*/  SEL R51, R65, R62, P0 ;  /* 0x0000003e41337207 */ /* 0x000fe20000000000 */
[----:B------:R0:W-:Y:S04]  /*ddb0*/  STSM.16.M88.4 [R67], R36 ;  /* 0x0000002443007844 */ /* 0x0001e80000000200 */
[----:B------:R-:W-:Y:S04]  /*ddc0*/  STSM.16.M88.4 [R66], R44 ;  /* 0x0000002c42007844 */ /* 0x000fe80000000200 */
[----:B------:R-:W-:Y:S01]  /*ddd0*/  STSM.16.M88.4 [R64], R48 ;  /* 0x0000003040007844 */ /* 0x000fe20000000200 */
[----:B------:R-:W-:Y:S08]  /*dde0*/  BAR.SYNC.DEFER_BLOCKING 0x1, 0x180 ;  /* 0x0046000000007b1d */ /* 0x000ff00000010000 */
[----:B0-----:R-:W0:Y:S08]  /*ddf0*/  @P2 LDC R36, c[0x0][0xbec] ;  /* 0x0002fb00ff242b82 */ /* 0x001e300000000800 */
[----:B------:R-:W1:Y:S01]  /*de00*/  @P2 LDC R37, c[0x0][0xbf0] ;  /* 0x0002fc00ff252b82 */ /* 0x000e620000000800 */
[----:B------:R-:W-:-:S02]  /*de10*/  UIMAD UR5, UR12, UR8, URZ ;  /* 0x000000080c0572a4 */ /* 0x000fc4000f8e023f */
[----:B------:R-:W-:Y:S01]  /*de20*/  UIMAD.WIDE.U32 UR6, UR38, UR8, URZ ;  /* 0x00000008260672a5 */ /* 0x000fe2000f8e003f */
[----:B---3--:R2:W-:Y:S01]  /*de30*/  @!P3 ST.E desc[UR46][R42.64], R3 ;  /* 0x000000032a00b985 */ /* 0x0085e2000c10192e */
[----:B------:R-:W-:-:S03]  /*de40*/  UIMAD UR5, UR38, UR9, UR5 ;  /* 0x00000009260572a4 */ /* 0x000fc6000f8e0205 */
[----:B----4-:R0:W-:Y:S04]  /*de50*/  @!P1 ST.E desc[UR46][R60.64], R20 ;  /* 0x000000143c009985 */ /* 0x0101e8000c10192e */
[----:B------:R3:W5:Y:S01]  /*de60*/  LD.E.128 R56, desc[UR46][R26.64] ;  /* 0x0000002e1a387980 */ /* 0x000762000c101d00 */
[----:B--2---:R-:W-:Y:S01]  /*de70*/  IMAD R3, R152, 0x60, R153 ;  /* 0x0000006098037824 */ /* 0x004fe200078e0299 */
[----:B------:R-:W-:Y:S02]  /*de80*/  UIMAD UR8, UR13, UR10, URZ ;  /* 0x0000000a0d0872a4 */ /* 0x000fe4000f8e023f */
[----:B------:R2:W5:Y:S01]  /*de90*/  LD.E.128 R28, desc[UR46][R24.64] ;  /* 0x0000002e181c7980 */ /* 0x000562000c101d00 */
[----:B---3--:R-:W-:Y:S01]  /*dea0*/  VIADD R27, R3, UR39 ;  /* 0x00000027031b7c36 */ /* 0x008fe20008000000 */
[----:B------:R-:W-:-:S02]  /*deb0*/  UIADD3 UR7, UR7, UR5, URZ ;  /* 0x0000000507077290 */ /* 0x000fc4000fffe03f */
[----:B------:R3:W5:Y:S01]  /*dec0*/  LD.E.128 R12, desc[UR46][R32.64] ;  /* 0x0000002e200c7980 */ /* 0x000762000c101d00 */
[----:B0-----:R-:W-:Y:S01]  /*ded0*/  @P2 IMAD.HI.U32 R20, R27, R36, RZ ;  /* 0x000000241b142227 */ /* 0x001fe200078e00ff */
[----:B------:R-:W-:Y:S02]  /*dee0*/  UIMAD UR5, UR37, UR11, UR8 ;  /* 0x0000000b250572a4 */ /* 0x000fe4000f8e0208 */
[----:B------:R-:W5:Y:S01]  /*def0*/  LD.E.128 R8, desc[UR46][R8.64] ;  /* 0x0000002e08087980 */ /* 0x000f62000c101d00 */
[----:B------:R-:W-:Y:S01]  /*df00*/  UIMAD.WIDE.U32 UR6, UR37, UR10, UR6 ;  /* 0x0000000a250672a5 */ /* 0x000fe2000f8e0006 */
[----:B------:R-:W-:Y:S01]  /*df10*/  IMAD.MOV.U32 R3, RZ, RZ, R27 ;  /* 0x000000ffff037224 */ /* 0x000fe200078e001b */
[----:B-1----:R-:W-:Y:S01]  /*df20*/  @P2 SHF.R.U32.HI R3, RZ, R37, R20 ;  /* 0x00000025ff032219 */ /* 0x002fe20000011614 */
[----:B------:R-:W-:Y:S01]  /*df30*/  ULDC.64 UR8, c[0x0][0xae0] ;  /* 0x0002b80000087ab9 */ /* 0x000fe20000000a00 */
[----:B------:R-:W-:Y:S01]  /*df40*/  UIADD3 UR5, UR7, UR5, URZ ;  /* 0x0000000507057290 */ /* 0x000fe2000fffe03f */
[----:B------:R-:W5:Y:S01]  /*df50*/  LD.E.128 R4, desc[UR46][R40.64] ;  /* 0x0000002e28047980 */ /* 0x000f62000c101d00 */
[--C-:B------:R-:W-:Y:S01]  /*df60*/  SHF.R.S32.HI R20, RZ, 0x1f, R3.reuse ;  /* 0x0000001fff147819 */ /* 0x100fe20000011403 */
[----:B------:R-:W-:-:S02]  /*df70*/  IMAD.MOV R26, RZ, RZ, -R3 ;  /* 0x000000ffff1a7224 */ /* 0x000fc400078e0a03 */
[----:B--2---:R-:W-:Y:S01]  /*df80*/  IMAD.U32 R25, RZ, RZ, UR7 ;  /* 0x00000007ff197e24 */ /* 0x004fe2000f8e00ff */
[----:B------:R0:W5:Y:S01]  /*df90*/  LD.E.128 R52, desc[UR46][R34.64] ;  /* 0x0000002e22347980 */ /* 0x000162000c101d00 */
[----:B------:R-:W-:Y:S02]  /*dfa0*/  IMAD R20, R20, UR8, RZ ;  /* 0x0000000814147c24 */ /* 0x000fe4000f8e02ff */
        /* <DEDUP_REMOVED lines=9> */
[----:B------:R-:W-:-:S02]  /*e040*/  IMAD R27, R21, R26, R27 ;  /* 0x0000001a151b7224 */ /* 0x000fc400078e021b */
[C---:B---3--:R-:W-:Y:S02]  /*e050*/  IMAD R33, R3.reuse, UR9, R20 ;  /* 0x0000000903217c24 */ /* 0x048fe4000f8e0214 */
[----:B------:R-:W-:Y:S01]  /*e060*/  IMAD.WIDE.U32 R20, R3, UR8, R24 ;  /* 0x0000000803147c25 */ /* 0x000fe2000f8e0018 */
[----:B------:R-:W-:-:S03]  /*e070*/  SHF.R.S32.HI R3, RZ, 0x1f, R27 ;  /* 0x0000001fff037819 */ /* 0x000fc6000001141b */
[----:B------:R-:W-:Y:S02]  /*e080*/  IMAD.IADD R21, R21, 0x1, R33 ;  /* 0x0000000115157824 */ /* 0x000fe400078e0221 */
[----:B------:R-:W-:Y:S02]  /*e090*/  IMAD R24, R3, UR6, RZ ;  /* 0x0000000603187c24 */ /* 0x000fe4000f8e02ff */
[----:B------:R-:W-:Y:S02]  /*e0a0*/  VIADD R37, R153, UR39 ;  /* 0x0000002799257c36 */ /* 0x000fe40008000000 */
[C---:B------:R-:W-:Y:S02]  /*e0b0*/  IMAD R3, R27.reuse, UR7, R24 ;  /* 0x000000071b037c24 */ /* 0x040fe4000f8e0218 */
[----:B------:R-:W-:Y:S01]  /*e0c0*/  IMAD.WIDE.U32 R20, R27, UR6, R20 ;  /* 0x000000061b147c25 */ /* 0x000fe2000f8e0014 */
[----:B------:R-:W-:Y:S01]  /*e0d0*/  ISETP.GE.AND P0, PT, R37, R2, PT ;  /* 0x000000022500720c */ /* 0x000fe20003f06270 */
[----:B------:R-:W-:-:S02]  /*e0e0*/  ULDC.64 UR6, c[0x0][0xa80] ;  /* 0x0002a00000067ab9 */ /* 0x000fc40000000a00 */
[----:B------:R-:W-:Y:S01]  /*e0f0*/  IMAD.IADD R3, R21, 0x1, R3 ;  /* 0x0000000115037824 */ /* 0x000fe200078e0203 */
[C---:B0-----:R-:W-:Y:S02]  /*e100*/  LEA R34, P1, R20.reuse, UR6, 0x1 ;  /* 0x0000000614227c11 */ /* 0x041fe4000f8208ff */
[----:B------:R-:W-:Y:S02]  /*e110*/  PRMT R0, RZ, 0x654, R0 ;  /* 0x00000654ff007816 */ /* 0x000fe40000000000 */
[----:B------:R-:W-:Y:S01]  /*e120*/  LEA.HI.X R35, R20, UR7, R3, 0x1, P1 ;  /* 0x0000000714237c11 */ /* 0x000fe200088f0c03 */
[----:B-1----:R0:W1:Y:S01]  /*e130*/  SHFL.IDX PT, R24, R34, RZ, 0x1c1f ;  /* 0x001c1fff22187589 */ /* 0x00206200000e0000 */
[----:B------:R0:W-:Y:S01]  /*e140*/  SYNCS.ARRIVE.TRANS64.RED.A1T0 RZ, [R0+URZ], RZ ;  /* 0x000000ff00ff79a7 */ /* 0x0001e2000810043f */
[----:B------:R-:W-:Y:S02]  /*e150*/  BSSY B1, `(.L_x_9206) ;  /* 0x0000011000017945 */ /* 0x000fe40003800000 */
[----:B------:R0:W2:Y:S01]  /*e160*/  SHFL.IDX PT, R25, R35, RZ, 0x1c1f ;  /* 0x001c1fff23197589 */ /* 0x0000a200000e0000 */
[----:B------:R-:W-:-:S02]  /*e170*/  SHF.R.S32.HI R70, RZ, 0x1f, R23 ;  /* 0x0000001fff467819 */ /* 0x000fc40000011417 */
        /* <DEDUP_REMOVED lines=14> */
.L_x_9207:
[----:B------:R-:W-:Y:S05]  /*e260*/  BSYNC B1 ;  /* 0x0000000000017941 */ /* 0x000fea0003800000 */
.L_x_9206:
[----:B------:R-:W-:Y:S01]  /*e270*/  VIADD R3, R37, 0x60 ;  /* 0x0000006025037836 */ /* 0x000fe20000000000 */
[----:B---3-5:R3:W4:Y:S04]  /*e280*/  SHFL.IDX PT, R9, R35, 0x1, 0x1c1f ;  /* 0x003c1f0023097f89 */ /* 0x02872800000e0000 */
[----:B------:R-:W-:Y:S01]  /*e290*/  ISETP.GE.AND P0, PT, R3, R2, PT ;  /* 0x000000020300720c */ /* 0x000fe20003f06270 */
[----:B------:R3:W0:-:S12]  /*e2a0*/  SHFL.IDX PT, R8, R34, 0x1, 0x1c1f ;  /* 0x003c1f0022087f89 */ /* 0x00061800000e0000 */
[----:B---3--:R-:W-:Y:S05]  /*e2b0*/  @P0 BRA `(.L_x_9208) ;  /* 0x0000000800340947 */ /* 0x008fea0003800000 */
[----:B------:R-:W-:Y:S02]  /*e2c0*/  ULDC UR5, c[0x0][0xac8] ;  /* 0x0002b20000057ab9 */ /* 0x000fe40000000800 */
[----:B------:R-:W-:Y:S02]  /*e2d0*/  ISETP.GE.AND P2, PT, R22, UR5, PT ;  /* 0x0000000516007c0c */ /* 0x000fe4000bf46270 */
[----:B------:R-:W-:-:S11]  /*e2e0*/  ISETP.GE.AND P1, PT, R19, UR5, PT ;  /* 0x0000000513007c0c */ /* 0x000fd6000bf26270 */
[C---:B0-----:R-:W-:Y:S02]  /*e2f0*/  @!P2 LEA R10, P0, R22.reuse, R8, 0x1 ;  /* 0x00000008160aa211 */ /* 0x041fe400078008ff */
[----:B----4-:R-:W-:Y:S02]  /*e300*/  @!P1 IMAD.WIDE R2, R19, 0x2, R8 ;  /* 0x0000000213029825 */ /* 0x010fe400078e0208 */
        /* <DEDUP_REMOVED lines=9> */
.L_x_9205:
        /* <DEDUP_REMOVED lines=52> */
.L_x_9210:
[----:B------:R-:W-:Y:S05]  /*e6e0*/  BSYNC B1 ;  /* 0x0000000000017941 */ /* 0x000fea0003800000 */
.L_x_9209:
        /* <DEDUP_REMOVED lines=20> */
[----:B------:R-:W-:Y:S02]  /*e830*/  IMAD.U32 R3, RZ, RZ, UR7 ;  /* 0x00000007ff037e24 */ /* 0x000fe4000f8e00ff */
[----:B------:R-:W-:Y:S02]  /*e840*/  IMAD R7, R8, R7, R6 ;  /* 0x0000000708077224 */ /* 0x000fe400078e0206 */
[----:B------:R-:W-:Y:S02]  /*e850*/  IMAD R0, R0, UR8, RZ ;  /* 0x0000000800007c24 */ /* 0x000fe4000f8e02ff */
[----:B------:R-:W-:Y:S01]  /*e860*/  IMAD.U32 R2, RZ, RZ, UR6 ;  /* 0x00000006ff027e24 */ /* 0x000fe2000f8e00ff */
[----:B------:R-:W-:Y:S01]  /*e870*/  ULDC.64 UR6, c[0x0][0xad8] ;  /* 0x0002b60000067ab9 */ /* 0x000fe20000000a00 */
[----:B------:R-:W-:Y:S01]  /*e880*/  IMAD.U32 R3, RZ, RZ, UR5 ;  /* 0x00000005ff037e24 */ /* 0x000fe2000f8e00ff */
[----:B------:R-:W-:Y:S01]  /*e890*/  ULDC UR5, c[0x0][0xa88] ;  /* 0x0002a20000057ab9 */ /* 0x000fe20000000800 */
[C---:B------:R-:W-:Y:S01]  /*e8a0*/  IMAD R9, R5.reuse, UR9, R0 ;  /* 0x0000000905097c24 */ /* 0x040fe2000f8e0200 */
[----:B------:R-:W-:Y:S01]  /*e8b0*/  SHF.R.S32.HI R0, RZ, 0x1f, R7 ;  /* 0x0000001fff007819 */ /* 0x000fe20000011407 */
[----:B------:R-:W-:-:S04]  /*e8c0*/  IMAD.WIDE.U32 R2, R5, UR8, R2 ;  /* 0x0000000805027c25 */ /* 0x000fc8000f8e0002 */
[----:B------:R-:W-:Y:S02]  /*e8d0*/  IMAD R0, R0, UR6, RZ ;  /* 0x0000000600007c24 */ /* 0x000fe4000f8e02ff */
[----:B------:R-:W-:Y:S02]  /*e8e0*/  IMAD.IADD R3, R3, 0x1, R9 ;  /* 0x0000000103037824 */ /* 0x000fe400078e0209 */
[C---:B------:R-:W-:Y:S02]  /*e8f0*/  IMAD R5, R7.reuse, UR7, R0 ;  /* 0x0000000707057c24 */ /* 0x040fe4000f8e0200 */
[----:B------:R-:W-:Y:S01]  /*e900*/  IMAD.WIDE.U32 R2, R7, UR6, R2 ;  /* 0x0000000607027c25 */ /* 0x000fe2000f8e0002 */
[----:B------:R-:W-:-:S03]  /*e910*/  ULDC.64 UR6, c[0x0][0xa80] ;  /* 0x0002a00000067ab9 */ /* 0x000fc60000000a00 */
[----:B------:R-:W-:Y:S01]  /*e920*/  IMAD R7, R8, UR5, RZ ;  /* 0x0000000508077c24 */ /* 0x000fe2000f8e02ff */
[----:B------:R-:W-:Y:S01]  /*e930*/  LEA R4, P1, R2, UR6, 0x1 ;  /* 0x0000000602047c11 */ /* 0x000fe2000f8208ff */
[----:B------:R-:W-:Y:S02]  /*e940*/  VIADD R0, R153, UR39 ;  /* 0x0000002799007c36 */ /* 0x000fe40008000000 */
[----:B------:R-:W-:-:S03]  /*e950*/  IMAD.IADD R3, R3, 0x1, R5 ;  /* 0x0000000103037824 */ /* 0x000fc600078e0205 */
[----:B------:R-:W-:Y:S02]  /*e960*/  ISETP.GE.AND P0, PT, R0, R7, PT ;  /* 0x000000070000720c */ /* 0x000fe40003f06270 */
[----:B------:R-:W-:Y:S02]  /*e970*/  LEA.HI.X R5, R2, UR7, R3, 0x1, P1 ;  /* 0x0000000702057c11 */ /* 0x000fe400088f0c03 */
[----:B------:R0:W1:Y:S04]  /*e980*/  SHFL.IDX PT, R2, R4, RZ, 0x1c1f ;  /* 0x001c1fff04027589 */ /* 0x00006800000e0000 */
[----:B------:R0:W2:Y:S05]  /*e990*/  SHFL.IDX PT, R3, R5, RZ, 0x1c1f ;  /* 0x001c1fff05037589 */ /* 0x0000aa00000e0000 */
        /* <DEDUP_REMOVED lines=13> */
.L_x_9212:
[----:B------:R-:W-:Y:S05]  /*ea70*/  BSYNC B1 ;  /* 0x0000000000017941 */ /* 0x000fea0003800000 */
.L_x_9211:
        /* <DEDUP_REMOVED lines=9> */
[CC--:B-1----:R-:W-:Y:S02]  /*eb10*/  @!P3 LEA R6, P0, R22.reuse, R2.reuse, 0x1 ;  /* 0x000000021606b211 */ /* 0x0c2fe400078008ff */
[----:B---3--:R-:W-:Y:S02]  /*eb20*/  @!P4 LEA R8, P1, R23, R2, 0x1 ;  /* 0x000000021708c211 */ /* 0x008fe400078208ff */
[----:B0---4-:R-:W-:Y:S01]  /*eb30*/  @!P2 IMAD.WIDE R4, R19, 0x2, R2 ;  /* 0x000000021304a825 */ /* 0x011fe200078e0202 */
[-C--:B------:R-:W-:Y:S02]  /*eb40*/  @!P3 LEA.HI.X R7, R22, R3.reuse, R15, 0x1, P0 ;  /* 0x000000031607b211 */ /* 0x080fe400000f0c0f */
[----:B------:R-:W-:Y:S02]  /*eb50*/  @!P4 LEA.HI.X R9, R23, R3, R14, 0x1, P1 ;  /* 0x000000031709c211 */ /* 0x000fe400008f0c0e */
[----:B------:R0:W-:Y:S04]  /*eb60*/  @!P2 ST.E.128 desc[UR46][R4.64], RZ ;  /* 0x000000ff0400a985 */ /* 0x0001e8000c101d2e */
[----:B------:R0:W-:Y:S04]  /*eb70*/  @!P3 ST.E.128 desc[UR46][R6.64], RZ ;  /* 0x000000ff0600b985 */ /* 0x0001e8000c101d2e */
[----:B------:R0:W-:Y:S02]  /*eb80*/  @!P4 ST.E.128 desc[UR46][R8.64], RZ ;  /* 0x000000ff0800c985 */ /* 0x0001e4000c101d2e */
.L_x_9208:
[----:B------:R-:W-:Y:S05]  /*eb90*/  BSYNC B0 ;  /* 0x0000000000007941 */ /* 0x000fea0003800000 */
.L_x_9204:
[----:B------:R-:W-:Y:S02]  /*eba0*/  ULDC UR5, c[0x0][0xc38] ;  /* 0x00030e0000057ab9 */ /* 0x000fe40000000800 */
[----:B------:R-:W-:-:S06]  /*ebb0*/  UISETP.GE.AND UP0, UPT, UR4, UR5, UPT ;  /* 0x000000050400728c */ /* 0x000fcc000bf06270 */
[----:B------:R-:W-:-:S13]  /*ebc0*/  PLOP3.LUT P0, PT, PT, PT, UP0, 0x80, 0x0 ;  /* 0x000000000000781c */ /* 0x000fda0003f0f008 */
[----:B------:R-:W-:Y:S05]  /*ebd0*/  @!P0 BRA `(.L_x_9213) ;  /* 0xffffff20005c8947 */ /* 0x000fea000383ffff */
[----:B------:R-:W-:Y:S05]  /*ebe0*/  EXIT ;  /* 0x000000000000794d */ /* 0x000fea0003800000 */
.L_x_9119:
[----:B------:R-:W-:-:S08]  /*ebf0*/  NOP ;  /* 0x0000000000007918 */ /* 0x000fd00000000000 */
[----:B------:R-:W0:-:S00]  /*ec00*/  USETMAXREG.DEALLOC.CTAPOOL 0x20 ;  /* 0x00000020000079c8 */ /* 0x000e0000080e0500 */
[----:B0-----:R-:W-:-:S06]  /*ec10*/  LOP3.LUT R0, R2, 0x3, RZ, 0xc0, !PT ;  /* 0x0000000302007812 */ /* 0x001fcc00078ec0ff */
[----:B------:R-:W0:Y:S01]  /*ec20*/  S2UR UR6, SR_CTAID.X ;  /* 0x00000000000679c3 */ /* 0x000e220000002500 */
[----:B------:R-:W-:Y:S01]  /*ec30*/  LOP3.LUT R18, R18, 0xfffffffb, RZ, 0xc0, !PT ;  /* 0xfffffffb12127812 */ /* 0x000fe200078ec0ff */
[----:B------:R-:W-:Y:S01]  /*ec40*/  STL [R1+0x8], RZ ;  /* 0x000008ff01007387 */ /* 0x000fe20000100800 */
[----:B------:R-:W-:Y:S02]  /*ec50*/  IMAD.MOV.U32 R19, RZ, RZ, RZ ;  /* 0x000000ffff137224 */ /* 0x000fe400078e00ff */
[----:B------:R-:W-:Y:S01]  /*ec60*/  IMAD.MOV.U32 R24, RZ, RZ, 0x1 ;  /* 0x00000001ff187424 */ /* 0x000fe200078e00ff */
[----:B------:R1:W2:Y:S02]  /*ec70*/  SHFL.IDX PT, R3, R0, RZ, 0x1f ;  /* 0x00001fff00037589 */ /* 0x0002a400000e0000 */
[----:B-1----:R-:W0:Y:S01]  /*ec80*/  LDC R0, c[0x0][0xc38] ;  /* 0x00030e00ff007b82 */ /* 0x002e220000000800 */
[----:B--2---:R-:W-:-:S13]  /*ec90*/  ISETP.NE.AND P0, PT, R3, RZ, PT ;  /* 0x000000ff0300720c */ /* 0x004fda0003f05270 */
[----:B------:R-:W-:Y:S01]  /*eca0*/  @P0 LOP3.LUT R18, R18, 0x4, RZ, 0xfc, !PT ;  /* 0x0000000412120812 */ /* 0x000fe200078efcff */
[----:B------:R-:W-:Y:S06]  /*ecb0*/  @P0 BAR.ARV 0x4, 0x200 ;  /* 0x0108000000000b1d */ /* 0x000fec0000002000 */
[----:B0-----:R-:W-:-:S13]  /*ecc0*/  ISETP.LE.AND P0, PT, R0, UR6, PT ;  /* 0x0000000600007c0c */ /* 0x001fda000bf03270 */
[----:B------:R-:W-:Y:S05]  /*ecd0*/  @P0 BRA `(.L_x_9214) ;  /* 0x0000003c00a00947 */ /* 0x000fea0003800000 */
[----:B------:R-:W0:Y:S01]  /*ece0*/  S2R R12, SR_TID.X ;  /* 0x00000000000c7919 */ /* 0x000e220000002100 */
[----:B------:R-:W1:Y:S01]  /*ecf0*/  S2UR UR5, SR_CgaCtaId ;  /* 0x00000000000579c3 */ /* 0x000e620000008800 */
[----:B------:R-:W-:Y:S01]  /*ed00*/  IMAD.SHL.U32 R9, R2, 0x800, RZ ;  /* 0x0000080002097824 */ /* 0x000fe200078e00ff */
[----:B------:R-:W-:Y:S01]  /*ed10*/  UMOV UR4, 0x400 ;  /* 0x0000040000047882 */ /* 0x000fe20000000000 */
[----:B------:R-:W-:Y:S01]  /*ed20*/  IMAD.MOV.U32 R24, RZ, RZ, 0x1 ;  /* 0x00000001ff187424 */ /* 0x000fe200078e00ff */
[----:B------:R-:W-:Y:S01]  /*ed30*/  ULDC UR43, c[0x0][0xc] ;  /* 0x00000300002b7ab9 */ /* 0x000fe20000000800 */
[----:B------:R-:W-:Y:S01]  /*ed40*/  IMAD.MOV.U32 R19, RZ, RZ, RZ ;  /* 0x000000ffff137224 */ /* 0x000fe200078e00ff */
[----:B------:R-:W-:Y:S02]  /*ed50*/  ULOP3.LUT UR38, UR42, 0x1, URZ, 0xfc, !UPT ;  /* 0x000000012a267892 */ /* 0x000fe4000f8efc3f */
[----:B------:R-:W-:Y:S01]  /*ed60*/  ULOP3.LUT UR45, UR42, 0x2, URZ, 0xfc, !UPT ;  /* 0x000000022a2d7892 */ /* 0x000fe2000f8efc3f */
[----:B------:R-:W-:Y:S01]  /*ed70*/  ULDC.64 UR50, c[0x0][0x198] ;  /* 0x0000660000327ab9 */ /* 0x000fe20000000a00 */
[----:B-1----:R-:W-:-:S06]  /*ed80*/  ULEA UR4, UR5, UR4, 0x18 ;  /* 0x0000000405047291 */ /* 0x002fcc000f8ec03f */
[----:B------:R-:W-:Y:S01]  /*ed90*/  IMAD.U32 R16, RZ, RZ, UR4 ;  /* 0x00000004ff107e24 */ /* 0x000fe2000f8e00ff */
[C---:B0-----:R-:W-:Y:S01]  /*eda0*/  LOP3.LUT R10, R12.reuse, 0x7f, RZ, 0xc0, !PT ;  /* 0x0000007f0c0a7812 */ /* 0x041fe200078ec0ff */
[C---:B------:R-:W-:Y:S01]  /*edb0*/  IMAD.SHL.U32 R3, R12.reuse, 0x20, RZ ;  /* 0x000000200c037824 */ /* 0x040fe200078e00ff */
[----:B------:R-:W-:Y:S01]  /*edc0*/  SHF.R.U32.HI R4, RZ, 0x1, R12 ;  /* 0x00000001ff047819 */ /* 0x000fe2000001160c */
        /* <DEDUP_REMOVED lines=13> */
[----:B------:R-:W-:Y:S02]  /*eea0*/  LOP3.LUT R4, R2, 0x400, RZ, 0xc0, !PT ;  /* 0x0000040002047812 */ /* 0x000fe400078ec0ff */
[----:B------:R-:W-:Y:S02]  /*eeb0*/  LOP3.LUT R7, R7, 0x380, R2, 0xf8, !PT ;  /* 0x0000038007077812 */ /* 0x000fe400078ef802 */
[----:B------:R-:W-:-:S02]  /*eec0*/  LOP3.LUT R5, R5, 0x400, R6, 0xf8, !PT ;  /* 0x0000040005057812 */ /* 0x000fc400078ef806 */
[----:B------:R-:W-:Y:S02]  /*eed0*/  LOP3.LUT R6, R0, 0x90, RZ, 0xc0, !PT ;  /* 0x0000009000067812 */ /* 0x000fe400078ec0ff */
[----:B------:R-:W-:Y:S02]  /*eee0*/  LOP3.LUT R4, R4, 0x800, R9, 0xf8, !PT ;  /* 0x0000080004047812 */ /* 0x000fe400078ef809 */
[----:B------:R-:W-:Y:S02]  /*eef0*/  LOP3.LUT R7, R7, 0x70, R0, 0x78, !PT ;  /* 0x0000007007077812 */ /* 0x000fe400078e7800 */
[----:B------:R-:W-:Y:S02]  /*ef00*/  LOP3.LUT R2, R3, 0x10, R8, 0x78, !PT ;  /* 0x0000001003027812 */ /* 0x000fe400078e7808 */
[----:B------:R-:W-:Y:S02]  /*ef10*/  LOP3.LUT R6, R6, 0x10, R11, 0x78, !PT ;  /* 0x0000001006067812 */ /* 0x000fe400078e780b */
[----:B------:R-:W-:Y:S01]  /*ef20*/  LOP3.LUT R25, R4, R7, RZ, 0xfc, !PT ;  /* 0x0000000704197212 */ /* 0x000fe200078efcff */
[----:B------:R-:W-:Y:S01]  /*ef30*/  IMAD.U32 R4, RZ, RZ, UR6 ;  /* 0x00000006ff047e24 */ /* 0x000fe2000f8e00ff */
[----:B------:R-:W-:Y:S01]  /*ef40*/  LOP3.LUT R23, R5, R2, RZ, 0xfc, !PT ;  /* 0x0000000205177212 */ /* 0x000fe200078efcff */
[----:B------:R-:W-:Y:S01]  /*ef50*/  IMAD.SHL.U32 R2, R12, 0x40, RZ ;  /* 0x000000400c027824 */ /* 0x000fe200078e00ff */
[----:B------:R-:W-:Y:S01]  /*ef60*/  LOP3.LUT R13, R13, R6, RZ, 0xfc, !PT ;  /* 0x000000060d0d7212 */ /* 0x000fe200078efcff */
[C---:B------:R-:W-:Y:S01]  /*ef70*/  VIADD R28, R25.reuse, 0x40 ;  /* 0x00000040191c7836 */ /* 0x040fe20000000000 */
[----:B------:R-:W-:Y:S01]  /*ef80*/  SHF.R.U32.HI R3, RZ, 0x1, R10 ;  /* 0x00000001ff037819 */ /* 0x000fe2000001160a */
[----:B------:R0:W-:Y:S01]  /*ef90*/  STL [R1], R4 ;  /* 0x0000000401007387 */ /* 0x0001e20000100800 */
[----:B------:R-:W-:Y:S01]  /*efa0*/  LOP3.LUT R0, R0, 0x10, RZ, 0xc0, !PT ;  /* 0x0000001000007812 */ /* 0x000fe200078ec0ff */
[----:B------:R-:W-:Y:S01]  /*efb0*/  @P0 VIADD R28, R25, 0xffffffc0 ;  /* 0xffffffc0191c0836 */ /* 0x000fe20000000000 */
[----:B------:R-:W-:Y:S01]  /*efc0*/  LOP3.LUT R29, R23, 0x2800, RZ, 0xfc, !PT ;  /* 0x00002800171d7812 */ /* 0x000fe200078efcff */
[----:B------:R1:W-:Y:S01]  /*efd0*/  STL [R1+0x8], RZ ;  /* 0x000008ff01007387 */ /* 0x0003e20000100800 */
[----:B0-----:R-:W-:Y:S01]  /*efe0*/  LOP3.LUT R4, R3, 0x40, R2, 0xf8, !PT ;  /* 0x0000004003047812 */ /* 0x001fe200078ef802 */
[----:B------:R-:W-:Y:S01]  /*eff0*/  IMAD.IADD R3, R16, 0x1, R13 ;  /* 0x0000000110037824 */ /* 0x000fe200078e020d */
[----:B------:R-:W-:-:S02]  /*f000*/  LOP3.LUT R2, R0, 0x20, RZ, 0xfc, !PT ;  /* 0x0000002000027812 */ /* 0x000fc400078efcff */
[----:B------:R-:W-:Y:S02]  /*f010*/  LOP3.LUT R2, R0, 0x40, RZ, 0xfc, !PT ;  /* 0x0000004000027812 */ /* 0x000fe400078efcff */
[----:B------:R1:W-:Y:S01]  /*f020*/  STL [R1+0x4], R3 ;  /* 0x0000040301007387 */ /* 0x0003e20000100800 */
[----:B------:R-:W-:-:S07]  /*f030*/  LOP3.LUT R0, R23, 0x1800, RZ, 0xfc, !PT ;  /* 0x0000180017007812 */ /* 0x000fce00078efcff */
.L_x_9285:
[----:B------:R-:W2:Y:S01]  /*f040*/  LDL R0, [R1] ;  /* 0x0000000001007983 */ /* 0x000ea20000100800 */
        /* <DEDUP_REMOVED lines=22> */
.L_x_9215:
[----:B------:R-:W-:Y:S01]  /*f1b0*/  ULDC UR9, c[0x0][0xc54] ;  /* 0x0003150000097ab9 */ /* 0x000fe20000000800 */
[----:B------:R-:W-:Y:S01]  /*f1c0*/  UMOV UR6, UR8 ;  /* 0x0000000800067c82 */ /* 0x000fe20008000000 */
[----:B------:R-:W-:-:S11]  /*f1d0*/  UISETP.NE.AND UP0, UPT, UR9, 0x1, UPT ;  /* 0x000000010900788c */ /* 0x000fd6000bf05270 */
[----:B------:R-:W-:Y:S02]  /*f1e0*/  @UP0 ULDC.64 UR10, c[0x0][0xc58] ;  /* 0x00031600000a0ab9 */ /* 0x000fe40000000a00 */
[----:B------:R-:W-:-:S04]  /*f1f0*/  UIMAD.WIDE.U32 UR4, UR8, UR10, URZ ;  /* 0x0000000a080472a5 */ /* 0x000fc8000f8e003f */
[----:B------:R-:W-:-:S04]  /*f200*/  @UP0 USHF.R.U32.HI UR6, URZ, UR11, UR5 ;  /* 0x0000000b3f060299 */ /* 0x000fc80008011605 */
[----:B------:R-:W-:-:S12]  /*f210*/  UIMAD UR4, UR6, UR9, URZ ;  /* 0x00000009060472a4 */ /* 0x000fd8000f8e023f */
.L_x_9216:
        /* <DEDUP_REMOVED lines=12> */
[----:B------:R-:W-:Y:S01]  /*f2e0*/  UIMAD UR41, UR41, 0xc0, URZ ;  /* 0x000000c0292978a4 */ /* 0x000fe2000f8e023f */
        /* <DEDUP_REMOVED lines=35> */
.L_x_9218:
[----:B------:R-:W-:-:S11]  /*f520*/  UISETP.NE.AND UP0, UPT, UR5, 0x1, UPT ;  /* 0x000000010500788c */ /* 0x000fd6000bf05270 */
[----:B------:R-:W-:Y:S02]  /*f530*/  @UP0 ULDC.64 UR12, c[0x0][0x9e8] ;  /* 0x00027a00000c0ab9 */ /* 0x000fe40000000a00 */
[----:B------:R-:W-:-:S04]  /*f540*/  UIMAD.WIDE.U32 UR8, UR10, UR12, URZ ;  /* 0x0000000c0a0872a5 */ /* 0x000fc8000f8e003f */
[----:B------:R-:W-:-:S12]  /*f550*/  @UP0 USHF.R.U32.HI UR10, URZ, UR13, UR9 ;  /* 0x0000000d3f0a0299 */ /* 0x000fd80008011609 */
.L_x_9219:
[----:B------:R-:W-:-:S04]  /*f560*/  UIMAD UR10, UR10, UR5, UR5 ;  /* 0x000000050a0a72a4 */ /* 0x000fc8000f8e0205 */
[----:B------:R-:W-:-:S04]  /*f570*/  UISETP.LT.AND UP0, UPT, UR4, UR10, UPT ;  /* 0x0000000a0400728c */ /* 0x000fc8000bf01270 */
[----:B------:R-:W-:-:S12]  /*f580*/  USEL UR4, UR4, UR10, UP0 ;  /* 0x0000000a04047287 */ /* 0x000fd80008000000 */
.L_x_9217:
        /* <DEDUP_REMOVED lines=30> */
.L_x_9221:
[----:B------:R-:W-:-:S11]  /*f770*/  UISETP.NE.AND UP0, UPT, UR5, 0x1, UPT ;  /* 0x000000010500788c */ /* 0x000fd6000bf05270 */
[----:B------:R-:W-:Y:S02]  /*f780*/  @UP0 ULDC.64 UR10, c[0x0][0x9e8] ;  /* 0x00027a00000a0ab9 */ /* 0x000fe40000000a00 */
[----:B------:R-:W-:-:S04]  /*f790*/  UIMAD.WIDE.U32 UR6, UR4, UR10, URZ ;  /* 0x0000000a040672a5 */ /* 0x000fc8000f8e003f */
[----:B------:R-:W-:-:S12]  /*f7a0*/  @UP0 USHF.R.U32.HI UR4, URZ, UR11, UR7 ;  /* 0x0000000b3f040299 */ /* 0x000fd80008011607 */
.L_x_9222:
[----:B------:R-:W-:-:S04]  /*f7b0*/  UIMAD UR4, UR4, UR5, URZ ;  /* 0x00000005040472a4 */ /* 0x000fc8000f8e023f */
[----:B------:R-:W-:-:S04]  /*f7c0*/  UISETP.LT.AND UP0, UPT, UR8, UR4, UPT ;  /* 0x000000040800728c */ /* 0x000fc8000bf01270 */
[----:B------:R-:W-:-:S12]  /*f7d0*/  USEL UR8, UR8, UR4, !UP0 ;  /* 0x0000000408087287 */ /* 0x000fd8000c000000 */
.L_x_9220:
        /* <DEDUP_REMOVED lines=27> */
.L_x_9224:
        /* <DEDUP_REMOVED lines=20> */
.L_x_9227:
[----:B------:R-:W-:Y:S05]  /*fad0*/  BSYNC B6 ;  /* 0x0000000000067941 */ /* 0x000fea0003800000 */
.L_x_9226:
        /* <DEDUP_REMOVED lines=22> */
.L_x_9229:
[----:B------:R-:W-:Y:S05]  /*fc40*/  BSYNC B6 ;  /* 0x0000000000067941 */ /* 0x000fea0003800000 */
.L_x_9228:
        /* <DEDUP_REMOVED lines=20> */
.L_x_9231:
[----:B------:R-:W-:Y:S05]  /*fd90*/  BSYNC B6 ;  /* 0x0000000000067941 */ /* 0x000fea0003800000 */
.L_x_9230:
        /* <DEDUP_REMOVED lines=19> */
.L_x_9233:
[----:B------:R-:W-:Y:S05]  /*fed0*/  BSYNC B6 ;  /* 0x0000000000067941 */ /* 0x000fea0003800000 */
.L_x_9232:
        /* <DEDUP_REMOVED lines=8> */
[----:B-1----:R-:W-:-:S05]  /*ff60*/  IMAD.U32 R3, RZ, RZ, UR5 ;  /* 0x00000005ff037e24 */ /* 0x002fca000f8e00ff */
        /* <DEDUP_REMOVED lines=10> */
[----:B--2---:R-:W-:Y:S02]  /*10010*/  SHF.R.S32.HI R27, RZ, 0x1f, R26 ;  /* 0x0000001fff1b7819 */ /* 0x004fe4000001141a */
[----:B------:R-:W-:Y:S01]  /*10020*/  SEL R17, R26, RZ, !P1 ;  /* 0x000000ff1a117207 */ /* 0x000fe20004800000 */
[----:B------:R-:W-:Y:S06]  /*10030*/  BRA.DIV UR4, `(.L_x_9234) ;  /* 0x0000003204a07947 */ /* 0x000fec000b800000 */
[----:B------:R0:W1:Y:S02]  /*10040*/  SHFL.IDX PT, R14, R20, RZ, 0x1f ;  /* 0x00001fff140e7589 */ /* 0x00006400000e0000 */
.L_x_9304:
[----:B-1----:R-:W-:Y:S02]  /*10050*/  ISETP.NE.AND P0, PT, R14, RZ, PT ;  /* 0x000000ff0e00720c */ /* 0x002fe40003f05270 */
        /* <DEDUP_REMOVED lines=9> */
.L_x_9307:
        /* <DEDUP_REMOVED lines=20> */
.L_x_9237:
[----:B-1----:R-:W1:Y:S01]  /*10230*/  S2R R2, SR_TID.X ;  /* 0x0000000000027919 */ /* 0x002e620000002100 */
[----:B------:R-:W-:Y:S01]  /*10240*/  IMAD R3, R19, 0x8, R16 ;  /* 0x0000000813037824 */ /* 0x000fe200078e0210 */
[----:B-1----:R-:W-:Y:S02]  /*10250*/  LOP3.LUT R4, R2, 0x7f, RZ, 0xc0, !PT ;  /* 0x0000007f02047812 */ /* 0x002fe400078ec0ff */
[----:B------:R-:W-:Y:S02]  /*10260*/  SHF.L.U32 R2, R24, 0x1f, RZ ;  /* 0x0000001f18027819 */ /* 0x000fe400000006ff */
[----:B------:R-:W-:Y:S02]  /*10270*/  ISETP.NE.AND P0, PT, R4, RZ, PT ;  /* 0x000000ff0400720c */ /* 0x000fe40003f05270 */
[----:B------:R-:W1:Y:S02]  /*10280*/  SYNCS.PHASECHK.TRANS64.TRYWAIT P1, [R3+URZ+0x19c80], R2 ;  /* 0x019c8002030075a7 */ /* 0x000e64000802017f */
[----:B-1----:R-:W-:Y:S09]  /*10290*/  @!P1 BRA `(.L_x_9238) ;  /* 0x0000003000489947 */ /* 0x002ff20003800000 */
.L_x_9308:
        /* <DEDUP_REMOVED lines=8> */
.L_x_9239:
        /* <DEDUP_REMOVED lines=30> */
.L_x_9309:
        /* <DEDUP_REMOVED lines=8> */
.L_x_9241:
        /* <DEDUP_REMOVED lines=30> */
[----:B---3--:R-:W-:-:S03]  /*10760*/  NOP ;  /* 0x0000000000007918 */ /* 0x008fc60000000000 */
.L_x_9235:
[----:B------:R-:W-:Y:S05]  /*10770*/  WARPSYNC.ALL ;  /* 0x0000000000007948 */ /* 0x000fea0003800000 */
[----:B------:R-:W-:Y:S01]  /*10780*/  VIADD R0, R16, 0xf000 ;  /* 0x0000f00010007836 */ /* 0x000fe20000000000 */
[----:B------:R-:W-:Y:S01]  /*10790*/  USHF.R.S32.HI UR4, URZ, 0x1f, UR36 ;  /* 0x0000001f3f047899 */ /* 0x000fe20008011424 */
[----:B------:R-:W-:Y:S01]  /*107a0*/  BAR.SYNC.DEFER_BLOCKING 0x8, 0x200 ;  /* 0x0208000000007b1d */ /* 0x000fe20000010000 */
[----:B------:R-:W-:Y:S02]  /*107b0*/  USHF.R.S32.HI UR37, URZ, 0x1f, UR44 ;  /* 0x0000001f3f257899 */ /* 0x000fe4000801142c */
        /* <DEDUP_REMOVED lines=8> */
[----:B-12---:R-:W-:Y:S01]  /*10840*/  MOV R2, 0x0 ;  /* 0x0000000000027802 */ /* 0x006fe20000000f00 */
        /* <DEDUP_REMOVED lines=15> */
.L_x_9243:
[----:B------:R-:W-:Y:S05]  /*10940*/  BSYNC B6 ;  /* 0x0000000000067941 */ /* 0x000fea0003800000 */
.L_x_9242:
[----:B------:R-:W3:Y:S01]  /*10950*/  LDC R9, c[0x0][0x448] ;  /* 0x00011200ff097b82 */ /* 0x000ee20000000800 */
[----:B0-----:R-:W0:Y:S01]  /*10960*/  S2R R20, SR_TID.X ;  /* 0x0000000000147919 */ /* 0x001e220000002100 */
[----:B------:R-:W-:Y:S01]  /*10970*/  ULDC.64 UR8, c[0x0][0x2e0] ;  /* 0x0000b80000087ab9 */ /* 0x000fe20000000a00 */
[----:B------:R-:W-:Y:S01]  /*10980*/  UMOV UR48, UR52 ;  /* 0x0000003400307c82 */ /* 0x000fe20008000000 */
[----:B------:R-:W-:Y:S01]  /*10990*/  UIMAD UR6, UR37, UR8, URZ ;  /* 0x00000008250672a4 */ /* 0x000fe2000f8e023f */
[----:B------:R-:W4:Y:S01]  /*109a0*/  S2R R10, SR_TID.X ;  /* 0x00000000000a7919 */ /* 0x000f220000002100 */
[----:B------:R-:W-:Y:S02]  /*109b0*/  UIMAD.WIDE.U32 UR4, UR44, UR8, UR48 ;  /* 0x000000082c0472a5 */ /* 0x000fe4000f8e0030 */
[----:B------:R-:W-:-:S03]  /*109c0*/  UIMAD UR6, UR44, UR9, UR6 ;  /* 0x000000092c0672a4 */ /* 0x000fc6000f8e0206 */
[----:B------:R-:W-:Y:S01]  /*109d0*/  ULDC.64 UR8, c[0x0][0x280] ;  /* 0x0000a00000087ab9 */ /* 0x000fe20000000a00 */
[----:B------:R-:W-:Y:S01]  /*109e0*/  UIADD3 UR6, UR5, UR6, URZ ;  /* 0x0000000605067290 */ /* 0x000fe2000fffe03f */
[----:B------:R-:W-:Y:S02]  /*109f0*/  IMAD.U32 R4, RZ, RZ, UR4 ;  /* 0x00000004ff047e24 */ /* 0x000fe4000f8e00ff */
[----:B------:R-:W-:Y:S01]  /*10a00*/  IMAD.U32 R5, RZ, RZ, UR5 ;  /* 0x00000005ff057e24 */ /* 0x000fe2000f8e00ff */
[----:B------:R-:W-:Y:S01]  /*10a10*/  ULDC.64 UR4, c[0x0][0x2d0] ;  /* 0x0000b40000047ab9 */ /* 0x000fe20000000a00 */
[----:B-12---:R-:W-:Y:S01]  /*10a20*/  IMAD.MOV.U32 R2, RZ, RZ, R4 ;  /* 0x000000ffff027224 */ /* 0x006fe200078e0004 */
[----:B---3--:R-:W-:Y:S02]  /*10a30*/  ISETP.NE.AND P1, PT, R9, 0x1, PT ;  /* 0x000000010900780c */ /* 0x008fe40003f25270 */
[C---:B0-----:R-:W-:Y:S01]  /*10a40*/  LOP3.LUT R21, R20.reuse, 0x7f, RZ, 0xc0, !PT ;  /* 0x0000007f14157812 */ /* 0x041fe200078ec0ff */
[----:B------:R-:W-:-:S10]  /*10a50*/  IMAD.SHL.U32 R20, R20, 0x40, RZ ;  /* 0x0000004014147824 */ /* 0x000fd400078e00ff */
[----:B------:R-:W0:Y:S01]  /*10a60*/  @P1 LDC R3, c[0x0][0x44c] ;  /* 0x00011300ff031b82 */ /* 0x000e220000000800 */
[----:B------:R-:W-:Y:S01]  /*10a70*/  SHF.R.U32.HI R21, RZ, 0x1, R21 ;  /* 0x00000001ff157819 */ /* 0x000fe20000011615 */
[----:B----4-:R-:W-:-:S03]  /*10a80*/  IMAD.SHL.U32 R10, R10, 0x10, RZ ;  /* 0x000000100a0a7824 */ /* 0x010fc600078e00ff */
[----:B------:R-:W-:Y:S02]  /*10a90*/  LOP3.LUT R20, R21, 0x40, R20, 0xf8, !PT ;  /* 0x0000004015147812 */ /* 0x000fe400078ef814 */
[----:B------:R-:W-:Y:S01]  /*10aa0*/  LOP3.LUT R10, R10, 0x10, RZ, 0xc0, !PT ;  /* 0x000000100a0a7812 */ /* 0x000fe200078ec0ff */
[----:B------:R-:W1:Y:S01]  /*10ab0*/  @P1 LDC R0, c[0x0][0x450] ;  /* 0x00011400ff001b82 */ /* 0x000e620000000800 */
[----:B------:R-:W2:Y:S01]  /*10ac0*/  S2R R21, SR_TID.X ;  /* 0x0000000000157919 */ /* 0x000ea20000002100 */
[----:B------:R-:W-:Y:S01]  /*10ad0*/  VIADD R6, R20, UR41 ;  /* 0x0000002914067c36 */ /* 0x000fe20008000000 */
[C---:B------:R-:W-:Y:S02]  /*10ae0*/  LOP3.LUT R11, R10.reuse, 0x20, RZ, 0xfc, !PT ;  /* 0x000000200a0b7812 */ /* 0x040fe400078efcff */
[----:B------:R-:W-:Y:S01]  /*10af0*/  LOP3.LUT R10, R10, 0x40, RZ, 0xfc, !PT ;  /* 0x000000400a0a7812 */ /* 0x000fe200078efcff */
[----:B------:R-:W-:Y:S02]  /*10b00*/  IMAD.MOV.U32 R7, RZ, RZ, R6 ;  /* 0x000000ffff077224 */ /* 0x000fe400078e0006 */
[----:B0-----:R-:W-:-:S05]  /*10b10*/  @P1 IMAD.HI.U32 R3, R6, R3, RZ ;  /* 0x0000000306031227 */ /* 0x001fca00078e00ff */
[----:B-1----:R-:W-:Y:S01]  /*10b20*/  @P1 SHF.R.U32.HI R7, RZ, R0, R3 ;  /* 0x00000000ff071219 */ /* 0x002fe20000011603 */
[----:B------:R-:W-:Y:S01]  /*10b30*/  IMAD.U32 R3, RZ, RZ, UR6 ;  /* 0x00000006ff037e24 */ /* 0x000fe2000f8e00ff */
[----:B------:R-:W-:Y:S02]  /*10b40*/  ULDC.64 UR6, c[0x0][0x2c8] ;  /* 0x0000b20000067ab9 */ /* 0x000fe40000000a00 */
[----:B------:R-:W-:Y:S01]  /*10b50*/  SHF.R.S32.HI R0, RZ, 0x1f, R7 ;  /* 0x0000001fff007819 */ /* 0x000fe20000011407 */
[----:B------:R-:W-:-:S04]  /*10b60*/  IMAD.WIDE.U32 R4, R7, UR4, R2 ;  /* 0x0000000407047c25 */ /* 0x000fc8000f8e0002 */
[----:B------:R-:W-:Y:S02]  /*10b70*/  IMAD R0, R0, UR4, RZ ;  /* 0x0000000400007c24 */ /* 0x000fe4000f8e02ff */
[----:B--2---:R-:W-:Y:S02]  /*10b80*/  IMAD.SHL.U32 R20, R21, 0x10, RZ ;  /* 0x0000001015147824 */ /* 0x004fe400078e00ff */
[----:B------:R-:W-:Y:S02]  /*10b90*/  IMAD R8, R7, UR5, R0 ;  /* 0x0000000507087c24 */ /* 0x000fe4000f8e0200 */
[----:B------:R-:W-:Y:S01]  /*10ba0*/  IMAD.MOV R0, RZ, RZ, -R7 ;  /* 0x000000ffff007224 */ /* 0x000fe200078e0a07 */
[----:B------:R-:W-:Y:S01]  /*10bb0*/  LOP3.LUT R20, R20, 0x10, RZ, 0xc0, !PT ;  /* 0x0000001014147812 */ /* 0x000fe200078ec0ff */
[----:B------:R-:W-:Y:S02]  /*10bc0*/  IMAD.IADD R5, R5, 0x1, R8 ;  /* 0x0000000105057824 */ /* 0x000fe400078e0208 */
[----:B------:R-:W-:Y:S01]  /*10bd0*/  IMAD R0, R9, R0, R6 ;  /* 0x0000000009007224 */ /* 0x000fe200078e0206 */
[----:B------:R-:W0:Y:S03]  /*10be0*/  @P1 LDC R8, c[0x0][0x44c] ;  /* 0x00011300ff081b82 */ /* 0x000e260000000800 */
[----:B------:R-:W-:Y:S01]  /*10bf0*/  IMAD.WIDE.U32 R4, R0, UR6, R4 ;  /* 0x0000000600047c25 */ /* 0x000fe2000f8e0004 */
[----:B------:R-:W-:-:S05]  /*10c00*/  SHF.R.S32.HI R7, RZ, 0x1f, R0 ;  /* 0x0000001fff077819 */ /* 0x000fca0000011400 */
[----:B------:R-:W-:-:S04]  /*10c10*/  IMAD R7, R7, UR6, RZ ;  /* 0x0000000607077c24 */ /* 0x000fc8000f8e02ff */
[----:B------:R-:W-:Y:S01]  /*10c20*/  IMAD R7, R0, UR7, R7 ;  /* 0x0000000700077c24 */ /* 0x000fe2000f8e0207 */
[----:B------:R-:W-:-:S04]  /*10c30*/  IADD3 R0, P0, R4, UR8, RZ ;  /* 0x0000000804007c10 */ /* 0x000fc8000ff1e0ff */
[----:B------:R-:W-:Y:S01]  /*10c40*/  IADD3.X R4, R5, UR9, R7, P0, !PT ;  /* 0x0000000905047c10 */ /* 0x000fe200087fe407 */
[----:B------:R-:W-:Y:S01]  /*10c50*/  VIADD R7, R6, 0x80 ;  /* 0x0000008006077836 */ /* 0x000fe20000000000 */
[----:B------:R-:W1:Y:S03]  /*10c60*/  @P1 LDC R5, c[0x0][0x450] ;  /* 0x00011400ff051b82 */ /* 0x000e660000000800 */
[----:B------:R-:W-:Y:S02]  /*10c70*/  IMAD.MOV.U32 R6, RZ, RZ, R7 ;  /* 0x000000ffff067224 */ /* 0x000fe400078e0007 */
[----:B0-----:R-:W-:-:S05]  /*10c80*/  @P1 IMAD.HI.U32 R8, R7, R8, RZ ;  /* 0x0000000807081227 */ /* 0x001fca00078e00ff */
[----:B-1----:R-:W-:-:S05]  /*10c90*/  @P1 SHF.R.U32.HI R6, RZ, R5, R8 ;  /* 0x00000005ff061219 */ /* 0x002fca0000011608 */
[----:B------:R-:W-:Y:S02]  /*10ca0*/  IMAD.MOV R5, RZ, RZ, -R6 ;  /* 0x000000ffff057224 */ /* 0x000fe400078e0a06 */
[----:B------:R-:W-:-:S04]  /*10cb0*/  IMAD.WIDE.U32 R2, R6, UR4, R2 ;  /* 0x0000000406027c25 */ /* 0x000fc8000f8e0002 */
[----:B------:R-:W-:Y:S01]  /*10cc0*/  IMAD R5, R9, R5, R7 ;  /* 0x0000000509057224 */ /* 0x000fe200078e0207 */
[----:B------:R-:W-:-:S05]  /*10cd0*/  SHF.R.S32.HI R7, RZ, 0x1f, R6 ;  /* 0x0000001fff077819 */ /* 0x000fca0000011406 */
[----:B------:R-:W-:Y:S01]  /*10ce0*/  IMAD R7, R7, UR4, RZ ;  /* 0x0000000407077c24 */ /* 0x000fe2000f8e02ff */
[----:B------:R-:W-:Y:S02]  /*10cf0*/  ULDC UR4, c[0x0][0x2b8] ;  /* 0x0000ae0000047ab9 */ /* 0x000fe40000000800 */
[----:B------:R-:W-:Y:S01]  /*10d00*/  ISETP.GE.AND P2, PT, R10, UR4, PT ;  /* 0x000000040a007c0c */ /* 0x000fe2000bf46270 */
[----:B------:R-:W-:Y:S01]  /*10d10*/  IMAD R7, R6, UR5, R7 ;  /* 0x0000000506077c24 */ /* 0x000fe2000f8e0207 */
[----:B------:R0:W5:Y:S01]  /*10d20*/  LDL R10, [R1+0x4] ;  /* 0x00000400010a7983 */ /* 0x0001620000100800 */
[----:B------:R-:W-:Y:S02]  /*10d30*/  SHF.R.S32.HI R6, RZ, 0x1f, R5 ;  /* 0x0000001fff067819 */ /* 0x000fe40000011405 */
[----:B------:R-:W-:Y:S01]  /*10d40*/  IMAD.IADD R3, R3, 0x1, R7 ;  /* 0x0000000103037824 */ /* 0x000fe200078e0207 */
[----:B------:R-:W-:Y:S02]  /*10d50*/  ISETP.GE.AND P1, PT, R11, UR4, PT ;  /* 0x000000040b007c0c */ /* 0x000fe4000bf26270 */
[----:B------:R-:W-:-:S02]  /*10d60*/  IMAD R6, R6, UR6, RZ ;  /* 0x0000000606067c24 */ /* 0x000fc4000f8e02ff */
[----:B------:R-:W-:-:S04]  /*10d70*/  IMAD.WIDE.U32 R2, R5, UR6, R2 ;  /* 0x0000000605027c25 */ /* 0x000fc8000f8e0002 */
[----:B------:R-:W-:Y:S01]  /*10d80*/  IMAD R6, R5, UR7, R6 ;  /* 0x0000000705067c24 */ /* 0x000fe2000f8e0206 */
[----:B------:R-:W-:-:S04]  /*10d90*/  IADD3 R8, P0, R2, UR8, RZ ;  /* 0x0000000802087c10 */ /* 0x000fc8000ff1e0ff */
[----:B------:R-:W-:Y:S02]  /*10da0*/  IADD3.X R7, R3, UR9, R6, P0, !PT ;  /* 0x0000000903077c10 */ /* 0x000fe400087fe406 */
[----:B------:R-:W-:Y:S01]  /*10db0*/  ISETP.GE.AND P0, PT, R20, UR4, PT ;  /* 0x0000000414007c0c */ /* 0x000fe2000bf06270 */
[----:B------:R-:W-:Y:S01]  /*10dc0*/  UMOV UR4, 0xffffffff ;  /* 0xffffffff00047882 */ /* 0x000fe20000000000 */
[----:B------:R-:W-:-:S04]  /*10dd0*/  LOP3.LUT R21, R21, 0x7f, RZ, 0xc0, !PT ;  /* 0x0000007f15157812 */ /* 0x000fc800078ec0ff */
[----:B------:R-:W-:Y:S01]  /*10de0*/  SHF.R.U32.HI R21, RZ, 0x1, R21 ;  /* 0x00000001ff157819 */ /* 0x000fe20000011615 */
[----:B0-----:R-:W-:Y:S06]  /*10df0*/  BRA.DIV UR4, `(.L_x_9244) ;  /* 0x0000002604987947 */ /* 0x001fec000b800000 */
[----:B------:R-:W0:Y:S01]  /*10e00*/  SHFL.IDX PT, R3, R0, RZ, 0x1e1f ;  /* 0x001e1fff00037589 */ /* 0x000e2200000e0000 */
[----:B------:R-:W-:Y:S01]  /*10e10*/  ULDC UR4, c[0x0][0x288] ;  /* 0x0000a20000047ab9 */ /* 0x000fe20000000800 */
[----:B------:R-:W-:Y:S02]  /*10e20*/  VIADD R6, R21, UR41 ;  /* 0x0000002915067c36 */ /* 0x000fe40008000000 */
[----:B------:R-:W1:Y:S01]  /*10e30*/  SHFL.IDX PT, R2, R4, RZ, 0x1e1f ;  /* 0x001e1fff04027589 */ /* 0x000e6200000e0000 */
[----:B------:R-:W-:-:S03]  /*10e40*/  IMAD R5, R9, UR4, RZ ;  /* 0x0000000409057c24 */ /* 0x000fc6000f8e02ff */
[----:B------:R-:W2:Y:S02]  /*10e50*/  SHFL.IDX PT, R0, R0, 0x1, 0x1e1f ;  /* 0x003e1f0000007f89 */ /* 0x000ea400000e0000 */
[----:B------:R-:W-:Y:S02]  /*10e60*/  ISETP.GE.AND P4, PT, R6, R5, PT ;  /* 0x000000050600720c */ /* 0x000fe40003f86270 */
[----:B------:R-:W3:Y:S04]  /*10e70*/  SHFL.IDX PT, R4, R4, 0x1, 0x1e1f ;  /* 0x003e1f0004047f89 */ /* 0x000ee800000e0000 */
[----:B------:R-:W4:Y:S04]  /*10e80*/  SHFL.IDX PT, R7, R7, RZ, 0x1e1f ;  /* 0x001e1fff07077589 */ /* 0x000f2800000e0000 */
[----:B------:R1:W2:Y:S03]  /*10e90*/  SHFL.IDX PT, R14, R8, RZ, 0x1e1f ;  /* 0x001e1fff080e7589 */ /* 0x0002a600000e0000 */
        /* <DEDUP_REMOVED lines=10> */
[----:B--2---:R-:W-:-:S05]  /*10f40*/  @!P4 IADD3 R0, P3, R20, R0, RZ ;  /* 0x000000001400c210 */ /* 0x004fca0007f7e0ff */
[----:B---3--:R-:W-:-:S04]  /*10f50*/  @!P4 IMAD.X R2, RZ, RZ, R4, P3 ;  /* 0x000000ffff02c224 */ /* 0x008fc800018e0604 */
[----:B------:R-:W-:Y:S02]  /*10f60*/  @!P4 IMAD.MOV.U32 R3, RZ, RZ, R2 ;  /* 0x000000ffff03c224 */ /* 0x000fe400078e0002 */
[----:B------:R-:W-:-:S05]  /*10f70*/  @!P4 IMAD.MOV.U32 R2, RZ, RZ, R0 ;  /* 0x000000ffff02c224 */ /* 0x000fca00078e0000 */
[----:B------:R1:W-:Y:S04]  /*10f80*/  @!P4 LDGSTS.E.BYPASS.LTC128B.128 [R10+0xf800], desc[UR46][R2.64], !P0 ;  /* 0x0f800000020acfae */ /* 0x0003e8000c101d6e */
[----:B------:R1:W-:Y:S04]  /*10f90*/  @!P4 LDGSTS.E.BYPASS.LTC128B.128 [R10+0x11000], desc[UR46][R2.64+0x20], !P1 ;  /* 0x11000020020acfae */ /* 0x0003e8000c901d6e */
[----:B----4-:R1:W-:Y:S02]  /*10fa0*/  @!P4 LDGSTS.E.BYPASS.LTC128B.128 [R10+0x12800], desc[UR46][R2.64+0x40], !P2 ;  /* 0x12800040020acfae */ /* 0x0103e4000d101d6e */
.L_x_9316:
        /* <DEDUP_REMOVED lines=12> */
.L_x_9246:
[----:B------:R-:W-:Y:S05]  /*11070*/  BSYNC B0 ;  /* 0x0000000000007941 */ /* 0x000fea0003800000 */
.L_x_9245:
[----:B------:R-:W-:Y:S01]  /*11080*/  NOP ;  /* 0x0000000000007918 */ /* 0x000fe20000000000 */
[----:B------:R-:W-:-:S13]  /*11090*/  PLOP3.LUT P0, PT, PT, PT, PT, 0x80, 0x0 ;  /* 0x000000000000781c */ /* 0x000fda0003f0f070 */
.L_x_9247:
        /* <DEDUP_REMOVED lines=18> */
.L_x_9317:
[----:B------:R-:W-:Y:S05]  /*111c0*/  BSYNC B0 ;  /* 0x0000000000007941 */ /* 0x000fea0003800000 */
.L_x_9248:
[----:B------:R-:W-:-:S04]  /*111d0*/  UIADD3 UR4, UR40, -0x2, URZ ;  /* 0xfffffffe28047890 */ /* 0x000fc8000fffe03f */
[----:B------:R-:W-:-:S06]  /*111e0*/  UISETP.GE.AND UP0, UPT, UR4, UR39, UPT ;  /* 0x000000270400728c */ /* 0x000fcc000bf06270 */
[----:B------:R-:W-:-:S13]  /*111f0*/  PLOP3.LUT P0, PT, PT, PT, UP0, 0x80, 0x0 ;  /* 0x000000000000781c */ /* 0x000fda0003f0f008 */
[----:B------:R-:W-:Y:S05]  /*11200*/  @!P0 BRA `(.L_x_9250) ;  /* 0x00000010002c8947 */ /* 0x000fea0003800000 */
[----:B------:R-:W-:Y:S02]  /*11210*/  IMAD.MOV.U32 R8, RZ, RZ, R19 ;  /* 0x000000ffff087224 */ /* 0x000fe400078e0013 */
[----:B------:R-:W-:Y:S02]  /*11220*/  IMAD.MOV.U32 R0, RZ, RZ, R24 ;  /* 0x000000ffff007224 */ /* 0x000fe400078e0018 */
[----:B------:R-:W-:-:S07]  /*11230*/  IMAD.U32 R2, RZ, RZ, UR4 ;  /* 0x00000004ff027e24 */ /* 0x000fce000f8e00ff */
.L_x_9274:
[----:B------:R-:W-:Y:S01]  /*11240*/  LOP3.LUT P1, RZ, R18, 0x2, RZ, 0xc0, !PT ;  /* 0x0000000212ff7812 */ /* 0x000fe2000782c0ff */
[----:B------:R-:W-:Y:S01]  /*11250*/  VIADD R19, R8, 0x1 ;  /* 0x0000000108137836 */ /* 0x000fe20000000000 */
[----:B------:R-:W-:Y:S05]  /*11260*/  YIELD ;  /* 0x0000000000007946 */ /* 0x000fea0003800000 */
[----:B------:R-:W-:Y:S01]  /*11270*/  ISETP.NE.AND P0, PT, R19, 0x2, PT ;  /* 0x000000021300780c */ /* 0x000fe20003f05270 */
[----:B------:R-:W-:Y:S03]  /*11280*/  BSSY B0, `(.L_x_9251) ;  /* 0x00000a2000007945 */ /* 0x000fe60003800000 */
[----:B0-----:R-:W-:-:S02]  /*11290*/  SEL R3, RZ, 0x1, P0 ;  /* 0x00000001ff037807 */ /* 0x001fc40000000000 */
[----:B------:R-:W-:Y:S02]  /*112a0*/  SEL R19, R19, RZ, P0 ;  /* 0x000000ff13137207 */ /* 0x000fe40000000000 */
[----:B------:R-:W-:Y:S01]  /*112b0*/  LOP3.LUT R24, R0, R3, RZ, 0x3c, !PT ;  /* 0x0000000300187212 */ /* 0x000fe200078e3cff */
[----:B------:R-:W-:Y:S06]  /*112c0*/  @!P1 BRA `(.L_x_9252) ;  /* 0x0000000800749947 */ /* 0x000fec0003800000 */
        /* <DEDUP_REMOVED lines=15> */
[----:B------:R-:W-:Y:S01]  /*113c0*/  IMAD.WIDE.U32 R4, R26, UR4, R4 ;  /* 0x000000041a047c25 */ /* 0x000fe2000f8e0004 */
[----:B------:R-:W-:-:S03]  /*113d0*/  ULDC.64 UR4, c[0x0][0x418] ;  /* 0x0001060000047ab9 */ /* 0x000fc60000000a00 */
[----:B------:R-:W-:Y:S01]  /*113e0*/  IMAD.IADD R5, R6, 0x1, R5 ;  /* 0x0000000106057824 */ /* 0x000fe200078e0205 */
[----:B------:R-:W-:-:S04]  /*113f0*/  LEA R6, P0, R4, UR4, 0x2 ;  /* 0x0000000404067c11 */ /* 0x000fc8000f8010ff */
[----:B------:R-:W-:-:S05]  /*11400*/  LEA.HI.X R7, R4, UR5, R5, 0x2, P0 ;  /* 0x0000000504077c11 */ /* 0x000fca00080f1405 */
[----:B------:R0:W5:Y:S04]  /*11410*/  LDG.E R17, desc[UR46][R6.64] ;  /* 0x0000002e06117981 */ /* 0x000168000c1e1900 */
.L_x_9253:
        /* <DEDUP_REMOVED lines=8> */
.L_x_9318:
[----:B------:R-:W-:Y:S05]  /*114a0*/  BSYNC B1 ;  /* 0x0000000000017941 */ /* 0x000fea0003800000 */
.L_x_9254:
        /* <DEDUP_REMOVED lines=9> */
.L_x_9257:
[----:B------:R-:W-:Y:S05]  /*11540*/  BSYNC B1 ;  /* 0x0000000000017941 */ /* 0x000fea0003800000 */
.L_x_9256:
        /* <DEDUP_REMOVED lines=11> */
.L_x_9258:
        /* <DEDUP_REMOVED lines=16> */
.L_x_9259:
        /* <DEDUP_REMOVED lines=16> */
.L_x_9260:
        /* <DEDUP_REMOVED lines=13> */
.L_x_9319:
[----:B------:R-:W-:Y:S05]  /*118d0*/  BSYNC B1 ;  /* 0x0000000000017941 */ /* 0x000fea0003800000 */
.L_x_9261:
        /* <DEDUP_REMOVED lines=11> */
.L_x_9264:
[----:B------:R-:W-:Y:S05]  /*11990*/  BSYNC B1 ;  /* 0x0000000000017941 */ /* 0x000fea0003800000 */
.L_x_9263:
        /* <DEDUP_REMOVED lines=8> */
.L_x_9265:
        /* <DEDUP_REMOVED lines=15> */
.L_x_9266:
        /* <DEDUP_REMOVED lines=15> */
.L_x_9267:
        /* <DEDUP_REMOVED lines=10> */
.L_x_9252:
[----:B------:R-:W-:Y:S05]  /*11ca0*/  BSYNC B0 ;  /* 0x0000000000007941 */ /* 0x000fea0003800000 */
.L_x_9251:
[----:B------:R-:W-:-:S06]  /*11cb0*/  UISETP.NE.AND UP0, UPT, UR38, 0x3, UPT ;  /* 0x000000032600788c */ /* 0x000fcc000bf05270 */
[----:B------:R-:W-:-:S13]  /*11cc0*/  PLOP3.LUT P0, PT, PT, PT, UP0, 0x80, 0x0 ;  /* 0x000000000000781c */ /* 0x000fda0003f0f008 */
[----:B------:R-:W-:Y:S05]  /*11cd0*/  @!P0 BRA `(.L_x_9268) ;  /* 0x0000000000048947 */ /* 0x000fea0003800000 */
[----:B------:R-:W-:Y:S01]  /*11ce0*/  BPT.TRAP 0x1 ;  /* 0x000000040000795c */ /* 0x000fe20000300000 */
.L_x_9268:
        /* <DEDUP_REMOVED lines=8> */
.L_x_9320:
[----:B------:R-:W-:Y:S05]  /*11d70*/  BSYNC B0 ;  /* 0x0000000000007941 */ /* 0x000fea0003800000 */
.L_x_9269:
[----:B------:R-:W-:Y:S05]  /*11d80*/  @!P0 BRA `(.L_x_9271) ;  /* 0x0000000000048947 */ /* 0x000fea0003800000 */
[----:B------:R-:W-:Y:S01]  /*11d90*/  BPT.TRAP 0x1 ;  /* 0x000000040000795c */ /* 0x000fe20000300000 */
.L_x_9271:
[----:B0-----:R-:W-:Y:S01]  /*11da0*/  SHF.L.U32 R4, R0, 0x1f, RZ ;  /* 0x0000001f00047819 */ /* 0x001fe200000006ff */
[----:B------:R-:W-:-:S03]  /*11db0*/  IMAD R0, R8, 0x3000, RZ ;  /* 0x0000300008007824 */ /* 0x000fc600078e02ff */
[----:B------:R-:W0:Y:S02]  /*11dc0*/  SYNCS.PHASECHK.TRANS64.TRYWAIT P1, [R3+URZ+0x19c60], R4 ;  /* 0x019c6004030075a7 */ /* 0x000e24000802017f */
[----:B0-----:R-:W-:Y:S05]  /*11dd0*/  @!P1 BRA `(.L_x_9272) ;  /* 0x0000001800e89947 */ /* 0x001fea0003800000 */
.L_x_9321:
[----:B------:R-:W-:Y:S01]  /*11de0*/  LOP3.LUT R5, R0, R23, RZ, 0xfc, !PT ;  /* 0x0000001700057212 */ /* 0x000fe200078efcff */
[----:B------:R-:W-:Y:S05]  /*11df0*/  WARPSYNC.ALL ;  /* 0x0000000000007948 */ /* 0x000fea0003800000 */
[----:B------:R-:W-:Y:S01]  /*11e00*/  IMAD.IADD R6, R16, 0x1, R5 ;  /* 0x0000000110067824 */ /* 0x000fe200078e0205 */
[----:B------:R-:W-:-:S04]  /*11e10*/  LOP3.LUT R14, R23, 0x1800, RZ, 0xfc, !PT ;  /* 0x00001800170e7812 */ /* 0x000fc800078efcff */
[----:B------:R-:W-:Y:S01]  /*11e20*/  IADD3 R14, R16, R14, R0 ;  /* 0x0000000e100e7210 */ /* 0x000fe20007ffe000 */
        /* <DEDUP_REMOVED lines=28> */
[--C-:B------:R-:W-:Y:S01]  /*11ff0*/  PRMT R10, R6, 0x6420, R7.reuse ;  /* 0x00006420060a7816 */ /* 0x100fe20000000007 */
        /* <DEDUP_REMOVED lines=31> */
.L_x_9273:
        /* <DEDUP_REMOVED lines=9> */
[C---:B------:R-:W-:Y:S01]  /*12280*/  ISETP.GT.AND P0, PT, R2.reuse, UR39, PT ;  /* 0x0000002702007c0c */ /* 0x040fe2000bf04270 */
[----:B------:R-:W-:Y:S02]  /*12290*/  VIADD R2, R2, 0xffffffff ;  /* 0xffffffff02027836 */ /* 0x000fe40000000000 */
[----:B0-----:R-:W-:-:S10]  /*122a0*/  IMAD.MOV.U32 R0, RZ, RZ, R24 ;  /* 0x000000ffff007224 */ /* 0x001fd400078e0018 */
[----:B------:R-:W-:Y:S05]  /*122b0*/  @P0 BRA `(.L_x_9274) ;  /* 0xffffffec00e00947 */ /* 0x000fea000383ffff */
.L_x_9250:
        /* <DEDUP_REMOVED lines=18> */
.L_x_9276:
[----:B------:R-:W-:Y:S05]  /*123e0*/  BSYNC B0 ;  /* 0x0000000000007941 */ /* 0x000fea0003800000 */
.L_x_9275:
[----:B------:R-:W-:-:S06]  /*123f0*/  UISETP.NE.AND UP0, UPT, UR38, 0x3, UPT ;  /* 0x000000032600788c */ /* 0x000fcc000bf05270 */
[----:B------:R-:W-:-:S13]  /*12400*/  PLOP3.LUT P1, PT, PT, PT, UP0, 0x80, 0x0 ;  /* 0x000000000000781c */ /* 0x000fda0003f2f008 */
[----:B------:R-:W-:Y:S05]  /*12410*/  @!P1 BRA `(.L_x_9277) ;  /* 0x0000000000049947 */ /* 0x000fea0003800000 */
[----:B------:R-:W-:Y:S01]  /*12420*/  BPT.TRAP 0x1 ;  /* 0x000000040000795c */ /* 0x000fe20000300000 */
.L_x_9277:
        /* <DEDUP_REMOVED lines=8> */
.L_x_9322:
[----:B------:R-:W-:Y:S05]  /*124b0*/  BSYNC B0 ;  /* 0x0000000000007941 */ /* 0x000fea0003800000 */
.L_x_9278:
[----:B------:R-:W-:Y:S05]  /*124c0*/  @!P2 BRA `(.L_x_9280) ;  /* 0x000000000004a947 */ /* 0x000fea0003800000 */
[----:B------:R-:W-:Y:S01]  /*124d0*/  BPT.TRAP 0x1 ;  /* 0x000000040000795c */ /* 0x000fe20000300000 */
.L_x_9280:
[----:B0-----:R-:W-:-:S04]  /*124e0*/  SHF.L.U32 R3, R24, 0x1f, RZ ;  /* 0x0000001f18037819 */ /* 0x001fc800000006ff */
[----:B------:R-:W0:Y:S02]  /*124f0*/  SYNCS.PHASECHK.TRANS64.TRYWAIT P1, [R0+URZ+0x19c60], R3 ;  /* 0x019c6003000075a7 */ /* 0x000e24000802017f */
[----:B0-----:R-:W-:Y:S05]  /*12500*/  @!P1 BRA `(.L_x_9281) ;  /* 0x0000001400449947 */ /* 0x001fea0003800000 */
.L_x_9323:
[----:B------:R-:W-:Y:S01]  /*12510*/  IMAD R2, R19, 0x3000, RZ ;  /* 0x0000300013027824 */ /* 0x000fe200078e02ff */
[----:B------:R-:W-:Y:S05]  /*12520*/  WARPSYNC.ALL ;  /* 0x0000000000007948 */ /* 0x000fea0003800000 */
[----:B0-----:R-:W-:Y:S02]  /*12530*/  LOP3.LUT R3, R2, R23, RZ, 0xfc, !PT ;  /* 0x0000001702037212 */ /* 0x001fe400078efcff */
[----:B------:R-:W-:-:S03]  /*12540*/  LOP3.LUT R14, R23, 0x1800, RZ, 0xfc, !PT ;  /* 0x00001800170e7812 */ /* 0x000fc600078efcff */
[----:B------:R-:W-:Y:S01]  /*12550*/  IMAD.IADD R4, R16, 0x1, R3 ;  /* 0x0000000110047824 */ /* 0x000fe200078e0203 */
[----:B------:R-:W-:-:S05]  /*12560*/  LOP3.LUT R3, R2, R25, RZ, 0xfc, !PT ;  /* 0x0000001902037212 */ /* 0x000fca00078efcff */
[----:B------:R-:W0:Y:S01]  /*12570*/  LDSM.16.MT88.4 R4, [R4+0x9000] ;  /* 0x009000000404783b */ /* 0x000e220000004200 */
[----:B------:R-:W-:Y:S02]  /*12580*/  IMAD.IADD R12, R22, 0x1, R3 ;  /* 0x00000001160c7824 */ /* 0x000fe400078e0203 */
[----:B------:R-:W-:Y:S01]  /*12590*/  VIADD R3, R2, 0x1000 ;  /* 0x0000100002037836 */ /* 0x000fe20000000000 */
[C-C-:B0-----:R-:W-:Y:S02]  /*125a0*/  PRMT R8, R4.reuse, 0x6420, R5.reuse ;  /* 0x0000642004087816 */ /* 0x141fe40000000005 */
[----:B------:R-:W-:Y:S02]  /*125b0*/  PRMT R9, R4, 0x7531, R5 ;  /* 0x0000753104097816 */ /* 0x000fe40000000005 */
[----:B------:R-:W-:Y:S02]  /*125c0*/  LOP3.LUT R5, R3, R23, RZ, 0xfc, !PT ;  /* 0x0000001703057212 */ /* 0x000fe400078efcff */
[----:B------:R-:W-:-:S02]  /*125d0*/  PRMT R10, R6, 0x6420, R7 ;  /* 0x00006420060a7816 */ /* 0x000fc40000000007 */
        /* <DEDUP_REMOVED lines=53> */
.L_x_9282:
[----:B-1----:R1:W-:Y:S01]  /*12930*/  SYNCS.ARRIVE.TRANS64.A1T0 RZ, [R0+URZ+0x19c50], RZ ;  /* 0x019c50ff00ff79a7 */ /* 0x0023e2000810003f */
[----:B------:R-:W-:Y:S02]  /*12940*/  @!P0 VIADD R2, R0, 0x19c80 ;  /* 0x00019c8000028836 */ /* 0x000fe40000000000 */
[----:B------:R-:W-:-:S03]  /*12950*/  VIADD R19, R19, 0x1 ;  /* 0x0000000113137836 */ /* 0x000fc60000000000 */
[----:B------:R-:W-:Y:S01]  /*12960*/  @!P0 PRMT R2, RZ, 0x654, R2 ;  /* 0x00000654ff028816 */ /* 0x000fe20000000002 */
[----:B------:R-:W-:Y:S01]  /*12970*/  BAR.SYNC.DEFER_BLOCKING 0x2, 0x80 ;  /* 0x0082000000007b1d */ /* 0x000fe20000010000 */
[----:B------:R-:W-:-:S04]  /*12980*/  ISETP.NE.AND P1, PT, R19, 0x2, PT ;  /* 0x000000021300780c */ /* 0x000fc80003f25270 */
[----:B------:R-:W-:Y:S02]  /*12990*/  SEL R3, RZ, 0x1, P1 ;  /* 0x00000001ff037807 */ /* 0x000fe40000800000 */
[----:B------:R-:W-:Y:S02]  /*129a0*/  SEL R19, R19, RZ, P1 ;  /* 0x000000ff13137207 */ /* 0x000fe40000800000 */
[----:B------:R-:W-:Y:S01]  /*129b0*/  LOP3.LUT R24, R24, R3, RZ, 0x3c, !PT ;  /* 0x0000000318187212 */ /* 0x000fe200078e3cff */
[----:B------:R1:W-:Y:S06]  /*129c0*/  @!P0 SYNCS.ARRIVE.TRANS64.RED.A1T0 RZ, [R2+URZ], RZ ;  /* 0x000000ff02ff89a7 */ /* 0x0003ec000810043f */
.L_x_9225:
[----:B------:R-:W-:Y:S05]  /*129d0*/  BSYNC B7 ;  /* 0x0000000000077941 */ /* 0x000fea0003800000 */
.L_x_9223:
[----:B-1----:R1:W5:Y:S01]  /*129e0*/  LDL R2, [R1] ;  /* 0x0000000001027983 */ /* 0x0023620000100800 */
[----:B------:R-:W-:-:S13]  /*129f0*/  LOP3.LUT P1, RZ, R18, 0x4, RZ, 0xc0, !PT ;  /* 0x0000000412ff7812 */ /* 0x000fda000782c0ff */
[----:B-1----:R-:W-:Y:S05]  /*12a00*/  @!P1 BRA `(.L_x_9283) ;  /* 0x0000000000249947 */ /* 0x002fea0003800000 */
[----:B------:R-:W1:Y:S08]  /*12a10*/  S2UR UR5, SR_CgaCtaId ;  /* 0x00000000000579c3 */ /* 0x000e700000008800 */
[----:B------:R-:W-:Y:S06]  /*12a20*/  BAR.SYNC.DEFER_BLOCKING 0x5, 0x200 ;  /* 0x0148000000007b1d */ /* 0x000fec0000010000 */
[----:B------:R-:W-:-:S02]  /*12a30*/  UMOV UR4, 0x400 ;  /* 0x0000040000047882 */ /* 0x000fc40000000000 */
[----:B-1----:R-:W-:-:S06]  /*12a40*/  ULEA UR4, UR5, UR4, 0x18 ;  /* 0x0000000405047291 */ /* 0x002fcc000f8ec03f */
[----:B------:R-:W-:-:S05]  /*12a50*/  IMAD.U32 R16, RZ, RZ, UR4 ;  /* 0x00000004ff107e24 */ /* 0x000fca000f8e00ff */
[----:B-----5:R-:W1:Y:S04]  /*12a60*/  LDS R2, [R16+0x19cd0] ;  /* 0x019cd00010027984 */ /* 0x020e680000000800 */
[----:B-1----:R1:W-:Y:S01]  /*12a70*/  STL [R1], R2 ;  /* 0x0000000201007387 */ /* 0x0023e20000100800 */
[----:B------:R-:W-:Y:S06]  /*12a80*/  BAR.ARV 0x4, 0x200 ;  /* 0x0108000000007b1d */ /* 0x000fec0000002000 */
[----:B------:R-:W-:Y:S05]  /*12a90*/  BRA `(.L_x_9284) ;  /* 0x0000000000207947 */ /* 0x000fea0003800000 */
.L_x_9283:
[----:B------:R-:W1:Y:S01]  /*12aa0*/  @!P0 S2R R3, SR_CgaCtaId ;  /* 0x0000000000038919 */ /* 0x000e620000008800 */
[----:B--2---:R-:W-:Y:S01]  /*12ab0*/  @!P0 MOV R0, 0x400 ;  /* 0x0000040000008802 */ /* 0x004fe20000000f00 */
[----:B------:R-:W-:Y:S03]  /*12ac0*/  BAR.SYNC.DEFER_BLOCKING 0x4, 0x200 ;  /* 0x0108000000007b1d */ /* 0x000fe60000010000 */
[----:B-1----:R-:W-:-:S03]  /*12ad0*/  @!P0 LEA R16, R3, R0, 0x18 ;  /* 0x0000000003108211 */ /* 0x002fc600078ec0ff */
[----:B-----5:R-:W1:Y:S04]  /*12ae0*/  SHFL.IDX PT, R0, R2, RZ, 0x1f ;  /* 0x00001fff02007589 */ /* 0x020e6800000e0000 */
[----:B------:R3:W-:Y:S04]  /*12af0*/  @!P0 STS [R16+0x19cd0], R2 ;  /* 0x019cd00210008388 */ /* 0x0007e80000000800 */
[----:B-1----:R3:W-:Y:S01]  /*12b00*/  STL [R1], R0 ;  /* 0x0000000001007387 */ /* 0x0027e20000100800 */
[----:B------:R-:W-:Y:S06]  /*12b10*/  BAR.ARV 0x5, 0x200 ;  /* 0x0148000000007b1d */ /* 0x000fec0000002000 */
.L_x_9284:
[----:B--23--:R-:W2:Y:S01]  /*12b20*/  LDL R0, [R1] ;  /* 0x0000000001007983 */ /* 0x00cea20000100800 */
[----:B------:R-:W-:Y:S02]  /*12b30*/  ULDC UR4, c[0x0][0xc38] ;  /* 0x00030e0000047ab9 */ /* 0x000fe40000000800 */
[----:B--2---:R-:W-:-:S13]  /*12b40*/  ISETP.GE.AND P0, PT, R0, UR4, PT ;  /* 0x0000000400007c0c */ /* 0x004fda000bf06270 */
[----:B------:R-:W-:Y:S05]  /*12b50*/  @!P0 BRA `(.L_x_9285) ;  /* 0xffffffc400388947 */ /* 0x000fea000383ffff */
.L_x_9214:
[----:B------:R-:W2:Y:S01]  /*12b60*/  LDL.LU R0, [R1+0x8] ;  /* 0x0000080001007983 */ /* 0x000ea20000300800 */
[----:B------:R-:W-:Y:S01]  /*12b70*/  BSSY B0, `(.L_x_9286) ;  /* 0x000000b000007945 */ /* 0x000fe20003800000 */
[----:B------:R-:W3:Y:S01]  /*12b80*/  S2R R5, SR_CgaCtaId ;  /* 0x0000000000057919 */ /* 0x000ee20000008800 */
[----:B--2---:R-:W-:-:S05]  /*12b90*/  VIADD R0, R0, 0x1 ;  /* 0x0000000100007836 */ /* 0x004fca0000000000 */
[----:B-1----:R-:W-:-:S04]  /*12ba0*/  LEA.HI R2, R0, R0, RZ, 0x1 ;  /* 0x0000000000027211 */ /* 0x002fc800078f08ff */
[----:B------:R-:W-:Y:S02]  /*12bb0*/  LOP3.LUT R3, R2, 0xfffffffe, RZ, 0xc0, !PT ;  /* 0xfffffffe02037812 */ /* 0x000fe400078ec0ff */
[----:B------:R-:W-:-:S03]  /*12bc0*/  MOV R2, 0x400 ;  /* 0x0000040000027802 */ /* 0x000fc60000000f00 */
[----:B------:R-:W-:Y:S01]  /*12bd0*/  IMAD.IADD R0, R0, 0x1, -R3 ;  /* 0x0000000100007824 */ /* 0x000fe200078e0a03 */
[----:B---3--:R-:W-:-:S04]  /*12be0*/  LEA R6, R5, R2, 0x18 ;  /* 0x0000000205067211 */ /* 0x008fc800078ec0ff */
[----:B------:R-:W-:-:S04]  /*12bf0*/  SHF.L.U32 R0, R0, 0x1f, RZ ;  /* 0x0000001f00007819 */ /* 0x000fc800000006ff */
[----:B------:R-:W1:Y:S02]  /*12c00*/  SYNCS.PHASECHK.TRANS64.TRYWAIT P0, [R6+URZ+0x19c20], R0 ;  /* 0x019c2000060075a7 */ /* 0x000e64000800017f */
[----:B-1----:R-:W-:Y:S05]  /*12c10*/  @!P0 BRA `(.L_x_9287) ;  /* 0x0000000c00948947 */ /* 0x002fea0003800000 */
.L_x_9324:
[----:B------:R-:W-:Y:S05]  /*12c20*/  BSYNC B0 ;  /* 0x0000000000007941 */ /* 0x000fea0003800000 */
.L_x_9286:
[----:B------:R-:W-:-:S03]  /*12c30*/  UMOV UR4, 0xffffffff ;  /* 0xffffffff00047882 */ /* 0x000fc60000000000 */
[----:B------:R-:W-:Y:S05]  /*12c40*/  BRA.DIV UR4, `(.L_x_9288) ;  /* 0x0000000e049c7947 */ /* 0x000fea000b800000 */
[----:B-1----:R-:W1:Y:S02]  /*12c50*/  S2R R0, SR_TID.X ;  /* 0x0000000000007919 */ /* 0x002e640000002100 */
[----:B-1----:R-:W-:-:S04]  /*12c60*/  SHF.R.U32.HI R0, RZ, 0x5, R0 ;  /* 0x00000005ff007819 */ /* 0x002fc80000011600 */
[----:B------:R-:W-:-:S05]  /*12c70*/  LOP3.LUT R0, R0, 0x3, RZ, 0xc0, !PT ;  /* 0x0000000300007812 */ /* 0x000fca00078ec0ff */
[----:B------:R1:W2:Y:S02]  /*12c80*/  SHFL.IDX PT, R14, R0, RZ, 0x1f ;  /* 0x00001fff000e7589 */ /* 0x0002a400000e0000 */
.L_x_9327:
[----:B--2---:R-:W-:Y:S01]  /*12c90*/  ISETP.NE.AND P0, PT, R14, RZ, PT ;  /* 0x000000ff0e00720c */ /* 0x004fe20003f05270 */
[----:B------:R-:W-:-:S12]  /*12ca0*/  BSSY B0, `(.L_x_9289) ;  /* 0x000002b000007945 */ /* 0x000fd80003800000 */
[----:B------:R-:W-:Y:S05]  /*12cb0*/  @P0 BRA `(.L_x_9290) ;  /* 0x0000000000a40947 */ /* 0x000fea0003800000 */
[----:B------:R-:W-:-:S03]  /*12cc0*/  UMOV UR4, 0xffffffff ;  /* 0xffffffff00047882 */ /* 0x000fc60000000000 */
[----:B------:R-:W-:Y:S05]  /*12cd0*/  BRA.DIV UR4, `(.L_x_9291) ;  /* 0x0000000e04ac7947 */ /* 0x000fea000b800000 */
[----:B------:R-:W-:-:S13]  /*12ce0*/  ELECT P6, URZ, PT ;  /* 0x00000000003f782f */ /* 0x000fda00038c0000 */
.L_x_9330:
[----:B------:R-:W-:Y:S05]  /*12cf0*/  @!P6 BRA `(.L_x_9290) ;  /* 0x000000000094e947 */ /* 0x000fea0003800000 */
[----:B------:R-:W-:-:S06]  /*12d00*/  ULOP3.LUT UR4, UR42, 0x2, URZ, 0xfc, !UPT ;  /* 0x000000022a047892 */ /* 0x000fcc000f8efc3f */
[----:B-1----:R-:W-:-:S05]  /*12d10*/  IMAD.U32 R0, RZ, RZ, UR4 ;  /* 0x00000004ff007e24 */ /* 0x002fca000f8e00ff */
[----:B------:R-:W-:-:S13]  /*12d20*/  ISETP.NE.AND P0, PT, R0, 0x3, PT ;  /* 0x000000030000780c */ /* 0x000fda0003f05270 */
[----:B------:R-:W-:Y:S05]  /*12d30*/  @!P0 BRA `(.L_x_9292) ;  /* 0x0000000000048947 */ /* 0x000fea0003800000 */
[----:B------:R-:W-:Y:S01]  /*12d40*/  BPT.TRAP 0x1 ;  /* 0x000000040000795c */ /* 0x000fe20000300000 */
.L_x_9292:
[----:B------:R-:W-:Y:S01]  /*12d50*/  VIADD R0, R6, 0x19c40 ;  /* 0x00019c4006007836 */ /* 0x000fe20000000000 */
[----:B------:R-:W-:Y:S01]  /*12d60*/  SHF.L.U32 R4, R24, 0x1f, RZ ;  /* 0x0000001f18047819 */ /* 0x000fe200000006ff */
[C---:B------:R-:W-:Y:S02]  /*12d70*/  VIADD R2, R19.reuse, 0x1 ;  /* 0x0000000113027836 */ /* 0x040fe40000000000 */
[----:B------:R-:W-:-:S03]  /*12d80*/  IMAD R5, R19, 0x8, R0 ;  /* 0x0000000813057824 */ /* 0x000fc600078e0200 */
[C---:B------:R-:W-:Y:S01]  /*12d90*/  ISETP.NE.AND P2, PT, R2.reuse, 0x2, PT ;  /* 0x000000020200780c */ /* 0x040fe20003f45270 */
[----:B------:R-:W1:Y:S03]  /*12da0*/  SYNCS.PHASECHK.TRANS64.TRYWAIT P1, [R5+URZ], R4 ;  /* 0x00000004050075a7 */ /* 0x000e66000802017f */
[----:B------:R-:W-:Y:S02]  /*12db0*/  SEL R3, RZ, 0x1, P2 ;  /* 0x00000001ff037807 */ /* 0x000fe40001000000 */
[----:B------:R-:W-:Y:S02]  /*12dc0*/  SEL R7, R2, RZ, P2 ;  /* 0x000000ff02077207 */ /* 0x000fe40001000000 */
[----:B------:R-:W-:-:S03]  /*12dd0*/  LOP3.LUT R3, R24, R3, RZ, 0x3c, !PT ;  /* 0x0000000318037212 */ /* 0x000fc600078e3cff */
[----:B0-----:R-:W-:Y:S01]  /*12de0*/  IMAD R9, R7, 0x8, R0 ;  /* 0x0000000807097824 */ /* 0x001fe200078e0200 */
[----:B------:R-:W-:Y:S01]  /*12df0*/  SHF.L.U32 R0, R3, 0x1f, RZ ;  /* 0x0000001f03007819 */ /* 0x000fe200000006ff */
[----:B-1----:R-:W-:Y:S06]  /*12e00*/  @!P1 BRA `(.L_x_9293) ;  /* 0x0000000c00809947 */ /* 0x002fec0003800000 */
.L_x_9331:
[----:B------:R-:W1:Y:S02]  /*12e10*/  SYNCS.PHASECHK.TRANS64.TRYWAIT P1, [R9+URZ], R0 ;  /* 0x00000000090075a7 */ /* 0x000e64000802017f */
[----:B-1----:R-:W-:Y:S05]  /*12e20*/  @!P1 BRA `(.L_x_9294) ;  /* 0x0000000c008c9947 */ /* 0x002fea0003800000 */
.L_x_9332:
[----:B------:R-:W-:Y:S05]  /*12e30*/  @!P0 BRA `(.L_x_9295) ;  /* 0x0000000000048947 */ /* 0x000fea0003800000 */
[----:B------:R-:W-:Y:S01]  /*12e40*/  BPT.TRAP 0x1 ;  /* 0x000000040000795c */ /* 0x000fe20000300000 */
.L_x_9295:
[----:B------:R-:W-:-:S04]  /*12e50*/  IMAD R19, R19, 0x8, R6 ;  /* 0x0000000813137824 */ /* 0x000fc800078e0206 */
[----:B------:R-:W2:Y:S02]  /*12e60*/  SYNCS.PHASECHK.TRANS64.TRYWAIT P1, [R19+URZ+0x19c60], R4 ;  /* 0x019c6004130075a7 */ /* 0x000ea4000802017f */
[----:B--2---:R-:W-:Y:S05]  /*12e70*/  @!P1 BRA `(.L_x_9296) ;  /* 0x0000000c008c9947 */ /* 0x004fea0003800000 */
.L_x_9333:
[----:B------:R-:W-:Y:S05]  /*12e80*/  @!P0 BRA `(.L_x_9297) ;  /* 0x0000000000048947 */ /* 0x000fea0003800000 */
[----:B------:R-:W-:Y:S01]  /*12e90*/  BPT.TRAP 0x1 ;  /* 0x000000040000795c */ /* 0x000fe20000300000 */
.L_x_9297:
[----:B------:R-:W-:-:S04]  /*12ea0*/  IMAD R7, R7, 0x8, R6 ;  /* 0x0000000807077824 */ /* 0x000fc800078e0206 */
[----:B------:R-:W3:Y:S02]  /*12eb0*/  SYNCS.PHASECHK.TRANS64.TRYWAIT P1, [R7+URZ+0x19c60], R0 ;  /* 0x019c6000070075a7 */ /* 0x000ee4000802017f */
[----:B---3--:R-:W-:Y:S05]  /*12ec0*/  @!P1 BRA `(.L_x_9298) ;  /* 0x0000000c008c9947 */ /* 0x008fea0003800000 */
.L_x_9334:
[----:B------:R-:W-:Y:S05]  /*12ed0*/  @!P0 BRA `(.L_x_9299) ;  /* 0x0000000000048947 */ /* 0x000fea0003800000 */
[----:B------:R-:W-:Y:S01]  /*12ee0*/  BPT.TRAP 0x1 ;  /* 0x000000040000795c */ /* 0x000fe20000300000 */
.L_x_9299:
[----:B------:R-:W4:Y:S02]  /*12ef0*/  SYNCS.PHASECHK.TRANS64.TRYWAIT P0, [R19+URZ+0x19c80], R4 ;  /* 0x019c8004130075a7 */ /* 0x000f24000800017f */
[----:B----4-:R-:W-:Y:S05]  /*12f00*/  @!P0 BRA `(.L_x_9300) ;  /* 0x0000000c00908947 */ /* 0x010fea0003800000 */
.L_x_9301:
[----:B------:R0:W0:Y:S02]  /*12f10*/  SYNCS.PHASECHK.TRANS64.TRYWAIT P0, [R7+URZ+0x19c80], R0 ;  /* 0x019c8000070075a7 */ /* 0x000024000800017f */
[----:B0-----:R-:W-:Y:S05]  /*12f20*/  @!P0 NANOSLEEP.SYNCS 0x989680 ;  /* 0x009896800000895d */ /* 0x001fea0003900000 */
[----:B------:R-:W0:Y:S02]  /*12f30*/  @!P0 SYNCS.PHASECHK.TRANS64 P0, [R7+URZ+0x19c80], R0 ;  /* 0x019c8000070085a7 */ /* 0x000e24000800007f */
[----:B0-----:R-:W-:Y:S05]  /*12f40*/  @!P0 BRA `(.L_x_9301) ;  /* 0xfffffffc00f08947 */ /* 0x001fea000383ffff */
.L_x_9290:
[----:B------:R-:W-:Y:S05]  /*12f50*/  BSYNC B0 ;  /* 0x0000000000007941 */ /* 0x000fea0003800000 */
.L_x_9289:
[----:B------:R-:W-:Y:S05]  /*12f60*/  EXIT ;  /* 0x000000000000794d */ /* 0x000fea0003800000 */
.L_x_9131:
[----:B0-----:R-:W-:-:S04]  /*12f70*/  IMAD.U32 R3, RZ, RZ, UR45 ;  /* 0x0000002dff037e24 */ /* 0x001fc8000f8e00ff */
[----:B------:R0:W1:Y:S03]  /*12f80*/  SYNCS.PHASECHK.TRANS64.TRYWAIT P1, [R3+URZ+0x19c00], R0 ;  /* 0x019c0000030075a7 */ /* 0x000066000802017f */
[----:B-1----:R-:W-:Y:S05]  /*12f90*/  @!P1 NANOSLEEP.SYNCS 0x989680 ;  /* 0x009896800000995d */ /* 0x002fea0003900000 */
[----:B------:R-:W1:Y:S02]  /*12fa0*/  @!P1 SYNCS.PHASECHK.TRANS64 P1, [R3+URZ+0x19c00], R0 ;  /* 0x019c0000030095a7 */ /* 0x000e64000802007f */
[----:B-1----:R-:W-:Y:S05]  /*12fb0*/  @!P1 BRA `(.L_x_9131) ;  /* 0xfffffffc00ec9947 */ /* 0x002fea000383ffff */
[----:B------:R-:W-:Y:S05]  /*12fc0*/  BRA `(.L_x_9302) ;  /* 0xfffffeec00247947 */ /* 0x000fea000383ffff */
.L_x_9135:
[----:B-1----:R1:W2:Y:S02]  /*12fd0*/  SYNCS.PHASECHK.TRANS64.TRYWAIT P2, [R5+URZ+0x19c30], R0 ;  /* 0x019c3000050075a7 */ /* 0x0022a4000804017f */
[----:B--2---:R-:W-:Y:S05]  /*12fe0*/  @!P2 NANOSLEEP.SYNCS 0x989680 ;  /* 0x009896800000a95d */ /* 0x004fea0003900000 */
[----:B------:R-:W2:Y:S02]  /*12ff0*/  @!P2 SYNCS.PHASECHK.TRANS64 P2, [R5+URZ+0x19c30], R0 ;  /* 0x019c30000500a5a7 */ /* 0x000ea4000804007f */
[----:B--2---:R-:W-:Y:S05]  /*13000*/  @!P2 BRA `(.L_x_9135) ;  /* 0xfffffffc00f0a947 */ /* 0x004fea000383ffff */
[----:B------:R-:W-:Y:S05]  /*13010*/  BRA `(.L_x_9134) ;  /* 0xfffffeec00487947 */ /* 0x000fea000383ffff */
.L_x_9151:
[----:B-1----:R-:W-:-:S04]  /*13020*/  IMAD.U32 R7, RZ, RZ, UR6 ;  /* 0x00000006ff077e24 */ /* 0x002fc8000f8e00ff */
[----:B------:R1:W2:Y:S03]  /*13030*/  SYNCS.PHASECHK.TRANS64.TRYWAIT P2, [R7+URZ+0x19c30], R6 ;  /* 0x019c3006070075a7 */ /* 0x0002a6000804017f */
[----:B--2---:R-:W-:Y:S05]  /*13040*/  @!P2 NANOSLEEP.SYNCS 0x989680 ;  /* 0x009896800000a95d */ /* 0x004fea0003900000 */
[----:B------:R-:W2:Y:S02]  /*13050*/  @!P2 SYNCS.PHASECHK.TRANS64 P2, [R7+URZ+0x19c30], R6 ;  /* 0x019c30060700a5a7 */ /* 0x000ea4000804007f */
[----:B--2---:R-:W-:Y:S05]  /*13060*/  @!P2 BRA `(.L_x_9151) ;  /* 0xfffffffc00eca947 */ /* 0x004fea000383ffff */
[----:B------:R-:W-:Y:S05]  /*13070*/  BRA `(.L_x_9150) ;  /* 0xffffff1c00b07947 */ /* 0x000fea000383ffff */
.L_x_9155:
[----:B-1----:R-:W-:-:S04]  /*13080*/  IMAD.U32 R7, RZ, RZ, UR11 ;  /* 0x0000000bff077e24 */ /* 0x002fc8000f8e00ff */
[----:B------:R1:W2:Y:S03]  /*13090*/  SYNCS.PHASECHK.TRANS64.TRYWAIT P2, [R7+URZ+0x19c50], R6 ;  /* 0x019c5006070075a7 */ /* 0x0002a6000804017f */
[----:B--2---:R-:W-:Y:S05]  /*130a0*/  @!P2 NANOSLEEP.SYNCS 0x989680 ;  /* 0x009896800000a95d */ /* 0x004fea0003900000 */
[----:B------:R-:W2:Y:S02]  /*130b0*/  @!P2 SYNCS.PHASECHK.TRANS64 P2, [R7+URZ+0x19c50], R6 ;  /* 0x019c50060700a5a7 */ /* 0x000ea4000804007f */
[----:B--2---:R-:W-:Y:S05]  /*130c0*/  @!P2 BRA `(.L_x_9155) ;  /* 0xfffffffc00eca947 */ /* 0x004fea000383ffff */
[----:B------:R-:W-:Y:S05]  /*130d0*/  BRA `(.L_x_9154) ;  /* 0xffffff2000007947 */ /* 0x000fea000383ffff */
.L_x_9173:
[----:B-1----:R-:W-:-:S04]  /*130e0*/  IMAD.U32 R11, RZ, RZ, UR6 ;  /* 0x00000006ff0b7e24 */ /* 0x002fc8000f8e00ff */
[----:B------:R1:W2:Y:S03]  /*130f0*/  SYNCS.PHASECHK.TRANS64.TRYWAIT P2, [R11+URZ+0x19c30], R0 ;  /* 0x019c30000b0075a7 */ /* 0x0002a6000804017f */
[----:B--2---:R-:W-:Y:S05]  /*13100*/  @!P2 NANOSLEEP.SYNCS 0x989680 ;  /* 0x009896800000a95d */ /* 0x004fea0003900000 */
[----:B------:R-:W2:Y:S02]  /*13110*/  @!P2 SYNCS.PHASECHK.TRANS64 P2, [R11+URZ+0x19c30], R0 ;  /* 0x019c30000b00a5a7 */ /* 0x000ea4000804007f */
[----:B--2---:R-:W-:Y:S05]  /*13120*/  @!P2 BRA `(.L_x_9173) ;  /* 0xfffffffc00eca947 */ /* 0x004fea000383ffff */
[----:B------:R-:W-:Y:S05]  /*13130*/  BRA `(.L_x_9172) ;  /* 0xffffff4c004c7947 */ /* 0x000fea000383ffff */
.L_x_9177:
[----:B-1----:R-:W-:-:S04]  /*13140*/  IMAD.U32 R11, RZ, RZ, UR11 ;  /* 0x0000000bff0b7e24 */ /* 0x002fc8000f8e00ff */
[----:B------:R1:W2:Y:S03]  /*13150*/  SYNCS.PHASECHK.TRANS64.TRYWAIT P2, [R11+URZ+0x19c50], R0 ;  /* 0x019c50000b0075a7 */ /* 0x0002a6000804017f */
[----:B--2---:R-:W-:Y:S05]  /*13160*/  @!P2 NANOSLEEP.SYNCS 0x989680 ;  /* 0x009896800000a95d */ /* 0x004fea0003900000 */
[----:B------:R-:W2:Y:S02]  /*13170*/  @!P2 SYNCS.PHASECHK.TRANS64 P2, [R11+URZ+0x19c50], R0 ;  /* 0x019c50000b00a5a7 */ /* 0x000ea4000804007f */
[----:B--2---:R-:W-:Y:S05]  /*13180*/  @!P2 BRA `(.L_x_9177) ;  /* 0xfffffffc00eca947 */ /* 0x004fea000383ffff */
[----:B------:R-:W-:Y:S05]  /*13190*/  BRA `(.L_x_9176) ;  /* 0xffffff4c009c7947 */ /* 0x000fea000383ffff */
.L_x_9184:
[----:B-1----:R-:W-:-:S04]  /*131a0*/  IMAD.U32 R7, RZ, RZ, UR6 ;  /* 0x00000006ff077e24 */ /* 0x002fc8000f8e00ff */
[----:B------:R1:W2:Y:S03]  /*131b0*/  SYNCS.PHASECHK.TRANS64.TRYWAIT P2, [R7+URZ+0x19c30], R0 ;  /* 0x019c3000070075a7 */ /* 0x0002a6000804017f */
[----:B--2---:R-:W-:Y:S05]  /*131c0*/  @!P2 NANOSLEEP.SYNCS 0x989680 ;  /* 0x009896800000a95d */ /* 0x004fea0003900000 */
[----:B------:R-:W2:Y:S02]  /*131d0*/  @!P2 SYNCS.PHASECHK.TRANS64 P2, [R7+URZ+0x19c30], R0 ;  /* 0x019c30000700a5a7 */ /* 0x000ea4000804007f */
[----:B--2---:R-:W-:Y:S05]  /*131e0*/  @!P2 BRA `(.L_x_9184) ;  /* 0xfffffffc00eca947 */ /* 0x004fea000383ffff */
[----:B------:R-:W-:Y:S05]  /*131f0*/  BRA `(.L_x_9183) ;  /* 0xffffff68001c7947 */ /* 0x000fea000383ffff */
.L_x_9188:
[----:B-1----:R-:W-:-:S04]  /*13200*/  IMAD.U32 R7, RZ, RZ, UR11 ;  /* 0x0000000bff077e24 */ /* 0x002fc8000f8e00ff */
[----:B------:R1:W2:Y:S03]  /*13210*/  SYNCS.PHASECHK.TRANS64.TRYWAIT P2, [R7+URZ+0x19c50], R0 ;  /* 0x019c5000070075a7 */ /* 0x0002a6000804017f */
[----:B--2---:R-:W-:Y:S05]  /*13220*/  @!P2 NANOSLEEP.SYNCS 0x989680 ;  /* 0x009896800000a95d */ /* 0x004fea0003900000 */
[----:B------:R-:W2:Y:S02]  /*13230*/  @!P2 SYNCS.PHASECHK.TRANS64 P2, [R7+URZ+0x19c50], R0 ;  /* 0x019c50000700a5a7 */ /* 0x000ea4000804007f */
[----:B--2---:R-:W-:Y:S05]  /*13240*/  @!P2 BRA `(.L_x_9188) ;  /* 0xfffffffc00eca947 */ /* 0x004fea000383ffff */
[----:B------:R-:W-:Y:S05]  /*13250*/  BRA `(.L_x_9187) ;  /* 0xffffff68006c7947 */ /* 0x000fea000383ffff */
.L_x_9202:
[----:B-1----:R-:W-:-:S04]  /*13260*/  IMAD.U32 R6, RZ, RZ, UR14 ;  /* 0x0000000eff067e24 */ /* 0x002fc8000f8e00ff */
[----:B------:R1:W2:Y:S03]  /*13270*/  SYNCS.PHASECHK.TRANS64.TRYWAIT P1, [R6+URZ+0x19c50], R3 ;  /* 0x019c5003060075a7 */ /* 0x0002a6000802017f */
[----:B--2---:R-:W-:Y:S05]  /*13280*/  @!P1 NANOSLEEP.SYNCS 0x989680 ;  /* 0x009896800000995d */ /* 0x004fea0003900000 */
[----:B------:R-:W2:Y:S02]  /*13290*/  @!P1 SYNCS.PHASECHK.TRANS64 P1, [R6+URZ+0x19c50], R3 ;  /* 0x019c5003060095a7 */ /* 0x000ea4000802007f */
[----:B--2---:R-:W-:Y:S05]  /*132a0*/  @!P1 BRA `(.L_x_9202) ;  /* 0xfffffffc00ec9947 */ /* 0x004fea000383ffff */
[----:B------:R-:W-:Y:S05]  /*132b0*/  BRA `(.L_x_9201) ;  /* 0xffffff9000e07947 */ /* 0x000fea000383ffff */
.L_x_9234:
[----:B------:R-:W-:Y:S02]  /*132c0*/  IMAD.MOV.U32 R13, RZ, RZ, R20 ;  /* 0x000000ffff0d7224 */ /* 0x000fe400078e0014 */
[----:B------:R-:W-:Y:S02]  /*132d0*/  IMAD.MOV.U32 R12, RZ, RZ, RZ ;  /* 0x000000ffff0c7224 */ /* 0x000fe400078e00ff */
[----:B------:R-:W-:Y:S02]  /*132e0*/  IMAD.MOV.U32 R11, RZ, RZ, 0x1f ;  /* 0x0000001fff0b7424 */ /* 0x000fe400078e00ff */
[----:B------:R-:W-:-:S07]  /*132f0*/  IMAD.MOV.U32 R15, RZ, RZ, -0x1 ;  /* 0xffffffffff0f7424 */ /* 0x000fce00078e00ff */
[----:B------:R-:W-:Y:S05]  /*13300*/  WARPSYNC.COLLECTIVE R15, `(.L_x_9303) ;  /* 0x000000000f087348 */ /* 0x000fea0003c00000 */
[----:B------:R0:W1:Y:S02]  /*13310*/  SHFL.IDX P6, R14, R13, R12, R11 ;  /* 0x0000000c0d0e7389 */ /* 0x00006400000c000b */
[----:B01----:R-:W-:Y:S01]  /*13320*/  ENDCOLLECTIVE ;  /* 0x000000000000791b */ /* 0x003fe20003800000 */
.L_x_9303:
[----:B------:R-:W-:Y:S05]  /*13330*/  BRA `(.L_x_9304) ;  /* 0xffffffcc00447947 */ /* 0x000fea000383ffff */
.L_x_9236:
[----:B------:R-:W-:Y:S01]  /*13340*/  BSSY B0, `(.L_x_9305) ;  /* 0x0000006000007945 */ /* 0x000fe20003800000 */
[----:B------:R-:W-:-:S07]  /*13350*/  IMAD.MOV.U32 R15, RZ, RZ, -0x1 ;  /* 0xffffffffff0f7424 */ /* 0x000fce00078e00ff */
[----:B0-----:R-:W-:Y:S05]  /*13360*/  WARPSYNC.COLLECTIVE R15, `(.L_x_9306) ;  /* 0x000000000f0c7348 */ /* 0x001fea0003c00000 */
[----:B------:R-:W-:Y:S02]  /*13370*/  ELECT P6, UR62, PT ;  /* 0x00000000003e782f */ /* 0x000fe400038c0000 */
[----:B------:R-:W-:Y:S01]  /*13380*/  MOV R14, UR62 ;  /* 0x0000003e000e7c02 */ /* 0x000fe20008000f00 */
[----:B0-----:R-:W-:Y:S10]  /*13390*/  ENDCOLLECTIVE ;  /* 0x000000000000791b */ /* 0x001ff40003800000 */
.L_x_9306:
[----:B------:R-:W-:Y:S05]  /*133a0*/  BSYNC B0 ;  /* 0x0000000000007941 */ /* 0x000fea0003800000 */
.L_x_9305:
[----:B------:R-:W-:Y:S05]  /*133b0*/  BRA `(.L_x_9307) ;  /* 0xffffffcc004c7947 */ /* 0x000fea000383ffff */
.L_x_9238:
[----:B-1----:R1:W2:Y:S02]  /*133c0*/  SYNCS.PHASECHK.TRANS64.TRYWAIT P1, [R3+URZ+0x19c80], R2 ;  /* 0x019c8002030075a7 */ /* 0x0022a4000802017f */
[----:B--2---:R-:W-:Y:S05]  /*133d0*/  @!P1 NANOSLEEP.SYNCS 0x989680 ;  /* 0x009896800000995d */ /* 0x004fea0003900000 */
[----:B------:R-:W2:Y:S02]  /*133e0*/  @!P1 SYNCS.PHASECHK.TRANS64 P1, [R3+URZ+0x19c80], R2 ;  /* 0x019c8002030095a7 */ /* 0x000ea4000802007f */
[----:B--2---:R-:W-:Y:S05]  /*133f0*/  @!P1 BRA `(.L_x_9238) ;  /* 0xfffffffc00f09947 */ /* 0x004fea000383ffff */
[----:B------:R-:W-:Y:S05]  /*13400*/  BRA `(.L_x_9308) ;  /* 0xffffffcc00a47947 */ /* 0x000fea000383ffff */
.L_x_9240:
[----:B--2---:R2:W3:Y:S02]  /*13410*/  SYNCS.PHASECHK.TRANS64.TRYWAIT P1, [R3+URZ+0x19c40], R2 ;  /* 0x019c4002030075a7 */ /* 0x0044e4000802017f */
[----:B---3--:R-:W-:Y:S05]  /*13420*/  @!P1 NANOSLEEP.SYNCS 0x989680 ;  /* 0x009896800000995d */ /* 0x008fea0003900000 */
[----:B------:R-:W3:Y:S02]  /*13430*/  @!P1 SYNCS.PHASECHK.TRANS64 P1, [R3+URZ+0x19c40], R2 ;  /* 0x019c4002030095a7 */ /* 0x000ee4000802007f */
[----:B---3--:R-:W-:Y:S05]  /*13440*/  @!P1 BRA `(.L_x_9240) ;  /* 0xfffffffc00f09947 */ /* 0x008fea000383ffff */
[----:B------:R-:W-:Y:S05]  /*13450*/  BRA `(.L_x_9309) ;  /* 0xffffffd000287947 */ /* 0x000fea000383ffff */
.L_x_9244:
        /* <DEDUP_REMOVED lines=8> */
.L_x_9310:
[----:B------:R-:W-:Y:S02]  /*134e0*/  IMAD.MOV.U32 R13, RZ, RZ, R0 ;  /* 0x000000ffff0d7224 */ /* 0x000fe400078e0000 */
[----:B------:R-:W-:-:S07]  /*134f0*/  IMAD.MOV.U32 R2, RZ, RZ, R14 ;  /* 0x000000ffff027224 */ /* 0x000fce00078e000e */
[----:B------:R-:W-:Y:S05]  /*13500*/  WARPSYNC.COLLECTIVE R15, `(.L_x_9311) ;  /* 0x000000000f087348 */ /* 0x000fea0003c00000 */
[----:B------:R0:W1:Y:S02]  /*13510*/  SHFL.IDX P6, R14, R13, R12, R11 ;  /* 0x0000000c0d0e7389 */ /* 0x00006400000c000b */
[----:B01----:R-:W-:Y:S01]  /*13520*/  ENDCOLLECTIVE ;  /* 0x000000000000791b */ /* 0x003fe20003800000 */
.L_x_9311:
        /* <DEDUP_REMOVED lines=9> */
.L_x_9312:
        /* <DEDUP_REMOVED lines=10> */
.L_x_9313:
        /* <DEDUP_REMOVED lines=13> */
.L_x_9314:
[----:B------:R-:W-:-:S13]  /*13730*/  ISETP.GE.AND P4, PT, R2, R5, PT ;  /* 0x000000050200720c */ /* 0x000fda0003f86270 */
[----:B------:R-:W-:Y:S01]  /*13740*/  @!P4 IADD3 R0, P3, R20, R0, RZ ;  /* 0x000000001400c210 */ /* 0x000fe20007f7e0ff */
[----:B------:R-:W-:-:S04]  /*13750*/  IMAD.MOV.U32 R13, RZ, RZ, R8 ;  /* 0x000000ffff0d7224 */ /* 0x000fc800078e0008 */
[----:B------:R-:W-:-:S04]  /*13760*/  @!P4 IMAD.X R2, RZ, RZ, R4, P3 ;  /* 0x000000ffff02c224 */ /* 0x000fc800018e0604 */
[----:B------:R-:W-:Y:S02]  /*13770*/  @!P4 IMAD.MOV.U32 R3, RZ, RZ, R2 ;  /* 0x000000ffff03c224 */ /* 0x000fe400078e0002 */
[----:B------:R-:W-:Y:S02]  /*13780*/  @!P4 IMAD.MOV.U32 R2, RZ, RZ, R0 ;  /* 0x000000ffff02c224 */ /* 0x000fe400078e0000 */
[----:B------:R-:W-:-:S07]  /*13790*/  IMAD.MOV.U32 R7, RZ, RZ, R14 ;  /* 0x000000ffff077224 */ /* 0x000fce00078e000e */
[----:B------:R-:W-:Y:S05]  /*137a0*/  WARPSYNC.COLLECTIVE R15, `(.L_x_9315) ;  /* 0x000000000f087348 */ /* 0x000fea0003c00000 */
[----:B------:R0:W1:Y:S02]  /*137b0*/  SHFL.IDX P6, R14, R13, R12, R11 ;  /* 0x0000000c0d0e7389 */ /* 0x00006400000c000b */
[----:B01----:R-:W-:Y:S01]  /*137c0*/  ENDCOLLECTIVE ;  /* 0x000000000000791b */ /* 0x003fe20003800000 */
.L_x_9315:
[----:B------:R-:W-:Y:S01]  /*137d0*/  @!PT LDS RZ, [RZ] ;  /* 0x00000000fffff984 */ /* 0x000fe20000000800 */
[----:B------:R-:W-:Y:S01]  /*137e0*/  @!PT LDS RZ, [RZ] ;  /* 0x00000000fffff984 */ /* 0x000fe20000000800 */
[----:B------:R-:W-:Y:S01]  /*137f0*/  @!PT LDS RZ, [RZ] ;  /* 0x00000000fffff984 */ /* 0x000fe20000000800 */
[----:B------:R0:W-:Y:S04]  /*13800*/  @!P4 LDGSTS.E.BYPASS.LTC128B.128 [R10+0xf800], desc[UR46][R2.64], !P0 ;  /* 0x0f800000020acfae */ /* 0x0001e8000c101d6e */
[----:B------:R0:W-:Y:S04]  /*13810*/  @!P4 LDGSTS.E.BYPASS.LTC128B.128 [R10+0x11000], desc[UR46][R2.64+0x20], !P1 ;  /* 0x11000020020acfae */ /* 0x0001e8000c901d6e */
[----:B------:R0:W-:Y:S01]  /*13820*/  @!P4 LDGSTS.E.BYPASS.LTC128B.128 [R10+0x12800], desc[UR46][R2.64+0x40], !P2 ;  /* 0x12800040020acfae */ /* 0x0001e2000d101d6e */
[----:B------:R-:W-:Y:S05]  /*13830*/  BRA `(.L_x_9316) ;  /* 0xffffffd400dc7947 */ /* 0x000fea000383ffff */
.L_x_9249:
[----:B0-----:R0:W1:Y:S02]  /*13840*/  SYNCS.PHASECHK.TRANS64.TRYWAIT P0, [R16+URZ+0x19c20], R3 ;  /* 0x019c2003100075a7 */ /* 0x001064000800017f */
[----:B-1----:R-:W-:Y:S05]  /*13850*/  @!P0 NANOSLEEP.SYNCS 0x989680 ;  /* 0x009896800000895d */ /* 0x002fea0003900000 */
[----:B------:R-:W1:Y:S02]  /*13860*/  @!P0 SYNCS.PHASECHK.TRANS64 P0, [R16+URZ+0x19c20], R3 ;  /* 0x019c2003100085a7 */ /* 0x000e64000800007f */
[----:B-1----:R-:W-:Y:S05]  /*13870*/  @!P0 BRA `(.L_x_9249) ;  /* 0xfffffffc00f08947 */ /* 0x002fea000383ffff */
[----:B------:R-:W-:Y:S05]  /*13880*/  BRA `(.L_x_9317) ;  /* 0xffffffd8004c7947 */ /* 0x000fea000383ffff */
.L_x_9255:
[----:B0-----:R0:W1:Y:S02]  /*13890*/  SYNCS.PHASECHK.TRANS64.TRYWAIT P0, [R6+URZ+0x19c80], R4 ;  /* 0x019c8004060075a7 */ /* 0x001064000800017f */
[----:B-1----:R-:W-:Y:S05]  /*138a0*/  @!P0 NANOSLEEP.SYNCS 0x989680 ;  /* 0x009896800000895d */ /* 0x002fea0003900000 */
[----:B------:R-:W1:Y:S02]  /*138b0*/  @!P0 SYNCS.PHASECHK.TRANS64 P0, [R6+URZ+0x19c80], R4 ;  /* 0x019c8004060085a7 */ /* 0x000e64000800007f */
[----:B-1----:R-:W-:Y:S05]  /*138c0*/  @!P0 BRA `(.L_x_9255) ;  /* 0xfffffffc00f08947 */ /* 0x002fea000383ffff */
[----:B------:R-:W-:Y:S05]  /*138d0*/  BRA `(.L_x_9318) ;  /* 0xffffffd800f07947 */ /* 0x000fea000383ffff */
.L_x_9262:
[----:B-1----:R1:W2:Y:S02]  /*138e0*/  SYNCS.PHASECHK.TRANS64.TRYWAIT P0, [R6+URZ+0x19c40], R4 ;  /* 0x019c4004060075a7 */ /* 0x0022a4000800017f */
[----:B--2---:R-:W-:Y:S05]  /*138f0*/  @!P0 NANOSLEEP.SYNCS 0x989680 ;  /* 0x009896800000895d */ /* 0x004fea0003900000 */
[----:B------:R-:W2:Y:S02]  /*13900*/  @!P0 SYNCS.PHASECHK.TRANS64 P0, [R6+URZ+0x19c40], R4 ;  /* 0x019c4004060085a7 */ /* 0x000ea4000800007f */
[----:B--2---:R-:W-:Y:S05]  /*13910*/  @!P0 BRA `(.L_x_9262) ;  /* 0xfffffffc00f08947 */ /* 0x004fea000383ffff */
[----:B------:R-:W-:Y:S05]  /*13920*/  BRA `(.L_x_9319) ;  /* 0xffffffdc00e87947 */ /* 0x000fea000383ffff */
.L_x_9270:
[----:B0-----:R0:W1:Y:S02]  /*13930*/  SYNCS.PHASECHK.TRANS64.TRYWAIT P1, [R3+URZ+0x19c70], R4 ;  /* 0x019c7004030075a7 */ /* 0x001064000802017f */
[----:B-1----:R-:W-:Y:S05]  /*13940*/  @!P1 NANOSLEEP.SYNCS 0x989680 ;  /* 0x009896800000995d */ /* 0x002fea0003900000 */
[----:B------:R-:W1:Y:S02]  /*13950*/  @!P1 SYNCS.PHASECHK.TRANS64 P1, [R3+URZ+0x19c70], R4 ;  /* 0x019c7004030095a7 */ /* 0x000e64000802007f */
[----:B-1----:R-:W-:Y:S05]  /*13960*/  @!P1 BRA `(.L_x_9270) ;  /* 0xfffffffc00f09947 */ /* 0x002fea000383ffff */
[----:B------:R-:W-:Y:S05]  /*13970*/  BRA `(.L_x_9320) ;  /* 0xffffffe000fc7947 */ /* 0x000fea000383ffff */
.L_x_9272:
[----:B0-----:R0:W1:Y:S02]  /*13980*/  SYNCS.PHASECHK.TRANS64.TRYWAIT P1, [R3+URZ+0x19c60], R4 ;  /* 0x019c6004030075a7 */ /* 0x001064000802017f */
[----:B-1----:R-:W-:Y:S05]  /*13990*/  @!P1 NANOSLEEP.SYNCS 0x989680 ;  /* 0x009896800000995d */ /* 0x002fea0003900000 */
[----:B------:R-:W1:Y:S02]  /*139a0*/  @!P1 SYNCS.PHASECHK.TRANS64 P1, [R3+URZ+0x19c60], R4 ;  /* 0x019c6004030095a7 */ /* 0x000e64000802007f */
[----:B-1----:R-:W-:Y:S05]  /*139b0*/  @!P1 BRA `(.L_x_9272) ;  /* 0xfffffffc00f09947 */ /* 0x002fea000383ffff */
[----:B------:R-:W-:Y:S05]  /*139c0*/  BRA `(.L_x_9321) ;  /* 0xffffffe400047947 */ /* 0x000fea000383ffff */
.L_x_9279:
[----:B0-----:R0:W1:Y:S02]  /*139d0*/  SYNCS.PHASECHK.TRANS64.TRYWAIT P1, [R0+URZ+0x19c70], R3 ;  /* 0x019c7003000075a7 */ /* 0x001064000802017f */
[----:B-1----:R-:W-:Y:S05]  /*139e0*/  @!P1 NANOSLEEP.SYNCS 0x989680 ;  /* 0x009896800000995d */ /* 0x002fea0003900000 */
[----:B------:R-:W1:Y:S02]  /*139f0*/  @!P1 SYNCS.PHASECHK.TRANS64 P1, [R0+URZ+0x19c70], R3 ;  /* 0x019c7003000095a7 */ /* 0x000e64000802007f */
[----:B-1----:R-:W-:Y:S05]  /*13a00*/  @!P1 BRA `(.L_x_9279) ;  /* 0xfffffffc00f09947 */ /* 0x002fea000383ffff */
[----:B------:R-:W-:Y:S05]  /*13a10*/  BRA `(.L_x_9322) ;  /* 0xffffffe800a47947 */ /* 0x000fea000383ffff */
.L_x_9281:
[----:B0-----:R0:W1:Y:S02]  /*13a20*/  SYNCS.PHASECHK.TRANS64.TRYWAIT P1, [R0+URZ+0x19c60], R3 ;  /* 0x019c6003000075a7 */ /* 0x001064000802017f */
[----:B-1----:R-:W-:Y:S05]  /*13a30*/  @!P1 NANOSLEEP.SYNCS 0x989680 ;  /* 0x009896800000995d */ /* 0x002fea0003900000 */
[----:B------:R-:W1:Y:S02]  /*13a40*/  @!P1 SYNCS.PHASECHK.TRANS64 P1, [R0+URZ+0x19c60], R3 ;  /* 0x019c6003000095a7 */ /* 0x000e64000802007f */
[----:B-1----:R-:W-:Y:S05]  /*13a50*/  @!P1 BRA `(.L_x_9281) ;  /* 0xfffffffc00f09947 */ /* 0x002fea000383ffff */
[----:B------:R-:W-:Y:S05]  /*13a60*/  BRA `(.L_x_9323) ;  /* 0xffffffe800a87947 */ /* 0x000fea000383ffff */
.L_x_9287:
[----:B-1----:R1:W2:Y:S02]  /*13a70*/  SYNCS.PHASECHK.TRANS64.TRYWAIT P0, [R6+URZ+0x19c20], R0 ;  /* 0x019c2000060075a7 */ /* 0x0022a4000800017f */
[----:B--2---:R-:W-:Y:S05]  /*13a80*/  @!P0 NANOSLEEP.SYNCS 0x989680 ;  /* 0x009896800000895d */ /* 0x004fea0003900000 */
[----:B------:R-:W2:Y:S02]  /*13a90*/  @!P0 SYNCS.PHASECHK.TRANS64 P0, [R6+URZ+0x19c20], R0 ;  /* 0x019c2000060085a7 */ /* 0x000ea4000800007f */
[----:B--2---:R-:W-:Y:S05]  /*13aa0*/  @!P0 BRA `(.L_x_9287) ;  /* 0xfffffffc00f08947 */ /* 0x004fea000383ffff */
[----:B------:R-:W-:Y:S05]  /*13ab0*/  BRA `(.L_x_9324) ;  /* 0xfffffff000587947 */ /* 0x000fea000383ffff */
.L_x_9288:
[----:B------:R-:W2:Y:S01]  /*13ac0*/  S2R R2, SR_TID.X ;  /* 0x0000000000027919 */ /* 0x000ea20000002100 */
[----:B------:R-:W-:Y:S01]  /*13ad0*/  BSSY B0, `(.L_x_9325) ;  /* 0x000000a000007945 */ /* 0x000fe20003800000 */
[----:B------:R-:W-:Y:S02]  /*13ae0*/  IMAD.MOV.U32 R12, RZ, RZ, RZ ;  /* 0x000000ffff0c7224 */ /* 0x000fe400078e00ff */
[----:B0-----:R-:W-:Y:S02]  /*13af0*/  IMAD.MOV.U32 R11, RZ, RZ, 0x1f ;  /* 0x0000001fff0b7424 */ /* 0x001fe400078e00ff */
[----:B------:R-:W-:Y:S01]  /*13b00*/  IMAD.MOV.U32 R15, RZ, RZ, -0x1 ;  /* 0xffffffffff0f7424 */ /* 0x000fe200078e00ff */
[----:B--2---:R-:W-:-:S04]  /*13b10*/  SHF.R.U32.HI R2, RZ, 0x5, R2 ;  /* 0x00000005ff027819 */ /* 0x004fc80000011602 */
[----:B------:R-:W-:-:S05]  /*13b20*/  LOP3.LUT R2, R2, 0x3, RZ, 0xc0, !PT ;  /* 0x0000000302027812 */ /* 0x000fca00078ec0ff */
[----:B------:R-:W-:-:S07]  /*13b30*/  IMAD.MOV.U32 R13, RZ, RZ, R2 ;  /* 0x000000ffff0d7224 */ /* 0x000fce00078e0002 */
[----:B-1----:R-:W-:Y:S05]  /*13b40*/  WARPSYNC.COLLECTIVE R15, `(.L_x_9326) ;  /* 0x000000000f087348 */ /* 0x002fea0003c00000 */
[----:B------:R0:W2:Y:S02]  /*13b50*/  SHFL.IDX P6, R14, R13, R12, R11 ;  /* 0x0000000c0d0e7389 */ /* 0x0000a400000c000b */
[----:B012---:R-:W-:Y:S01]  /*13b60*/  ENDCOLLECTIVE ;  /* 0x000000000000791b */ /* 0x007fe20003800000 */
.L_x_9326:
[----:B------:R-:W-:Y:S05]  /*13b70*/  BSYNC B0 ;  /* 0x0000000000007941 */ /* 0x000fea0003800000 */
.L_x_9325:
[----:B------:R-:W-:Y:S05]  /*13b80*/  BRA `(.L_x_9327) ;  /* 0xfffffff000407947 */ /* 0x000fea000383ffff */
.L_x_9291:
[----:B------:R-:W-:Y:S01]  /*13b90*/  BSSY B1, `(.L_x_9328) ;  /* 0x0000006000017945 */ /* 0x000fe20003800000 */
[----:B------:R-:W-:-:S07]  /*13ba0*/  IMAD.MOV.U32 R15, RZ, RZ, -0x1 ;  /* 0xffffffffff0f7424 */ /* 0x000fce00078e00ff */
[----:B01----:R-:W-:Y:S05]  /*13bb0*/  WARPSYNC.COLLECTIVE R15, `(.L_x_9329) ;  /* 0x000000000f0c7348 */ /* 0x003fea0003c00000 */
[----:B------:R-:W-:Y:S02]  /*13bc0*/  ELECT P6, UR62, PT ;  /* 0x00000000003e782f */ /* 0x000fe400038c0000 */
[----:B------:R-:W-:Y:S01]  /*13bd0*/  MOV R14, UR62 ;  /* 0x0000003e000e7c02 */ /* 0x000fe20008000f00 */
[----:B01----:R-:W-:Y:S10]  /*13be0*/  ENDCOLLECTIVE ;  /* 0x000000000000791b */ /* 0x003ff40003800000 */
.L_x_9329:
[----:B------:R-:W-:Y:S05]  /*13bf0*/  BSYNC B1 ;  /* 0x0000000000017941 */ /* 0x000fea0003800000 */
.L_x_9328:
[----:B------:R-:W-:Y:S05]  /*13c00*/  BRA `(.L_x_9330) ;  /* 0xfffffff000387947 */ /* 0x000fea000383ffff */
.L_x_9293:
[----:B0-----:R0:W1:Y:S02]  /*13c10*/  SYNCS.PHASECHK.TRANS64.TRYWAIT P1, [R5+URZ], R4 ;  /* 0x00000004050075a7 */ /* 0x001064000802017f */
[----:B-1----:R-:W-:Y:S05]  /*13c20*/  @!P1 NANOSLEEP.SYNCS 0x989680 ;  /* 0x009896800000995d */ /* 0x002fea0003900000 */
[----:B------:R-:W1:Y:S02]  /*13c30*/  @!P1 SYNCS.PHASECHK.TRANS64 P1, [R5+URZ], R4 ;  /* 0x00000004050095a7 */ /* 0x000e64000802007f */
[----:B-1----:R-:W-:Y:S05]  /*13c40*/  @!P1 BRA `(.L_x_9293) ;  /* 0xfffffffc00f09947 */ /* 0x002fea000383ffff */
[----:B------:R-:W-:Y:S05]  /*13c50*/  BRA `(.L_x_9331) ;  /* 0xfffffff0006c7947 */ /* 0x000fea000383ffff */
.L_x_9294:
[----:B-1----:R1:W2:Y:S02]  /*13c60*/  SYNCS.PHASECHK.TRANS64.TRYWAIT P1, [R9+URZ], R0 ;  /* 0x00000000090075a7 */ /* 0x0022a4000802017f */
[----:B--2---:R-:W-:Y:S05]  /*13c70*/  @!P1 NANOSLEEP.SYNCS 0x989680 ;  /* 0x009896800000995d */ /* 0x004fea0003900000 */
[----:B------:R-:W2:Y:S02]  /*13c80*/  @!P1 SYNCS.PHASECHK.TRANS64 P1, [R9+URZ], R0 ;  /* 0x00000000090095a7 */ /* 0x000ea4000802007f */
[----:B--2---:R-:W-:Y:S05]  /*13c90*/  @!P1 BRA `(.L_x_9294) ;  /* 0xfffffffc00f09947 */ /* 0x004fea000383ffff */
[----:B------:R-:W-:Y:S05]  /*13ca0*/  BRA `(.L_x_9332) ;  /* 0xfffffff000607947 */ /* 0x000fea000383ffff */
.L_x_9296:
[----:B--2---:R2:W3:Y:S02]  /*13cb0*/  SYNCS.PHASECHK.TRANS64.TRYWAIT P1, [R19+URZ+0x19c60], R4 ;  /* 0x019c6004130075a7 */ /* 0x0044e4000802017f */
[----:B---3--:R-:W-:Y:S05]  /*13cc0*/  @!P1 NANOSLEEP.SYNCS 0x989680 ;  /* 0x009896800000995d */ /* 0x008fea0003900000 */
[----:B------:R-:W3:Y:S02]  /*13cd0*/  @!P1 SYNCS.PHASECHK.TRANS64 P1, [R19+URZ+0x19c60], R4 ;  /* 0x019c6004130095a7 */ /* 0x000ee4000802007f */
[----:B---3--:R-:W-:Y:S05]  /*13ce0*/  @!P1 BRA `(.L_x_9296) ;  /* 0xfffffffc00f09947 */ /* 0x008fea000383ffff */
[----:B------:R-:W-:Y:S05]  /*13cf0*/  BRA `(.L_x_9333) ;  /* 0xfffffff000607947 */ /* 0x000fea000383ffff */
.L_x_9298:
[----:B---3--:R3:W4:Y:S02]  /*13d00*/  SYNCS.PHASECHK.TRANS64.TRYWAIT P1, [R7+URZ+0x19c60], R0 ;  /* 0x019c6000070075a7 */ /* 0x008724000802017f */
[----:B----4-:R-:W-:Y:S05]  /*13d10*/  @!P1 NANOSLEEP.SYNCS 0x989680 ;  /* 0x009896800000995d */ /* 0x010fea0003900000 */
[----:B------:R-:W4:Y:S02]  /*13d20*/  @!P1 SYNCS.PHASECHK.TRANS64 P1, [R7+URZ+0x19c60], R0 ;  /* 0x019c6000070095a7 */ /* 0x000f24000802007f */
[----:B----4-:R-:W-:Y:S05]  /*13d30*/  @!P1 BRA `(.L_x_9298) ;  /* 0xfffffffc00f09947 */ /* 0x010fea000383ffff */
[----:B------:R-:W-:Y:S05]  /*13d40*/  BRA `(.L_x_9334) ;  /* 0xfffffff000607947 */ /* 0x000fea000383ffff */
.L_x_9300:
[----:B----4-:R4:W0:Y:S02]  /*13d50*/  SYNCS.PHASECHK.TRANS64.TRYWAIT P0, [R19+URZ+0x19c80], R4 ;  /* 0x019c8004130075a7 */ /* 0x010824000800017f */
[----:B0-----:R-:W-:Y:S05]  /*13d60*/  @!P0 NANOSLEEP.SYNCS 0x989680 ;  /* 0x009896800000895d */ /* 0x001fea0003900000 */
[----:B------:R-:W0:Y:S02]  /*13d70*/  @!P0 SYNCS.PHASECHK.TRANS64 P0, [R19+URZ+0x19c80], R4 ;  /* 0x019c8004130085a7 */ /* 0x000e24000800007f */
[----:B0-----:R-:W-:Y:S05]  /*13d80*/  @!P0 BRA `(.L_x_9300) ;  /* 0xfffffffc00f08947 */ /* 0x001fea000383ffff */
[----:B------:R-:W-:Y:S05]  /*13d90*/  BRA `(.L_x_9301) ;  /* 0xfffffff0005c7947 */ /* 0x000fea000383ffff */
.L_x_9335:
        /* <DEDUP_REMOVED lines=14> */
.L_x_12982:


//--------------------- .text._ZN7cutlass13device_kernelIN5flash11enable_sm90INS1_16FlashAttnFwdSm90INS1_25CollectiveMainloopFwdSm90ILi2EN4cute5tupleIJNS5_1CILi1EEES8_S8_EEENS6_IJNS7_ILi192EEENS7_ILi128EEENS7_ILi96EEEEEELi96ENS_12float_e4m3_tEfNS_4arch4Sm90ELb0ELb1ELb0ELb1ELb0ELb0ELb0ELb1ELb1ELb1ELb0ELb0EEENS1_21CollectiveEpilogueFwdINS6_IJSA_SC_SB_EEES9_NS_10bfloat16_tESG_Li384ELb1ELb1ELb0ELb1EEENS1_36VarlenDynamicPersistentTileSchedulerILi192ELi128ELi384ELi128ELb0ELb1ELb1ELb1ELb0ELb1EEEEEEEEEvNT_6ParamsE --------------------------
	.section	.text._ZN7cutlass13device_kernelIN5flash11enable_sm90INS1_16FlashAttnFwdSm90INS1_25CollectiveMainloopFwdSm90ILi2EN4cute5tupleIJNS5_1CILi1EEES8_S8_EEENS6_IJNS7_ILi192EEENS7_ILi128EEENS7_ILi96EEEEEELi96ENS_12float_e4m3_tEfNS_4arch4Sm90ELb0ELb1ELb0ELb1ELb0ELb0ELb0ELb1ELb1ELb1ELb0ELb0EEENS1_21CollectiveEpilogueFwdINS6_IJSA_SC_SB_EEES9_NS_10bfloat16_tESG_Li384ELb1ELb1ELb0ELb1EEENS1_36VarlenDynamicPersistentTileSchedulerILi192ELi128ELi384ELi128ELb0ELb1ELb1ELb1ELb0ELb1EEEEEEEEEvNT_6ParamsE,"ax",@progbits
	.align	128
.text._ZN7cutlass13device_kernelIN5flash11enable_sm90INS1_16FlashAttnFwdSm90INS1_25CollectiveMainloopFwdSm90ILi2EN4cute5tupleIJNS5_1CILi1EEES8_S8_EEENS6_IJNS7_ILi192EEENS7_ILi128EEENS7_ILi96EEEEEELi96ENS_12float_e4m3_tEfNS_4arch4Sm90ELb0ELb1ELb0ELb1ELb0ELb0ELb0ELb1ELb1ELb1ELb0ELb0EEENS1_21CollectiveEpilogueFwdINS6_IJSA_SC_SB_EEES9_NS_10bfloat16_tESG_Li384ELb1ELb1ELb0ELb1EEENS1_36VarlenDynamicPersistentTileSchedulerILi192ELi128ELi384ELi128ELb0ELb1ELb1ELb1ELb0ELb1EEEEEEEEEvNT_6ParamsE:
        .type           _ZN7cutlass13device_kernelIN5flash11enable_sm90INS1_16FlashAttnFwdSm90INS1_25CollectiveMainloopFwdSm90ILi2EN4cute5tupleIJNS5_1CILi1EEES8_S8_EEENS6_IJNS7_ILi192EEENS7_ILi128EEENS7_ILi96EEEEEELi96ENS_12float_e4m3_tEfNS_4arch4Sm90ELb0ELb1ELb0ELb1ELb0ELb0ELb0ELb1ELb1ELb1ELb0ELb0EEENS1_21CollectiveEpilogueFwdINS6_IJSA_SC_SB_EEES9_NS_10bfloat16_tESG_Li384ELb1ELb1ELb0ELb1EEENS1_36VarlenDynamicPersistentTileSchedulerILi192ELi128ELi384ELi128ELb0ELb1ELb1ELb1ELb0ELb1EEEEEEEEEvNT_6ParamsE,@function
        .size           _ZN7cutlass13device_kernelIN5flash11enable_sm90INS1_16FlashAttnFwdSm90INS1_25CollectiveMainloopFwdSm90ILi2EN4cute5tupleIJNS5_1CILi1EEES8_S8_EEENS6_IJNS7_ILi192EEENS7_ILi128EEENS7_ILi96EEEEEELi96ENS_12float_e4m3_tEfNS_4arch4Sm90ELb0ELb1ELb0ELb1ELb0ELb0ELb0ELb1ELb1ELb1ELb0ELb0EEENS1_21CollectiveEpilogueFwdINS6_IJSA_SC_SB_EEES9_NS_10bfloat16_tESG_Li384ELb1ELb1ELb0ELb1EEENS1_36VarlenDynamicPersistentTileSchedulerILi192ELi128ELi384ELi128ELb0ELb1ELb1ELb1ELb0ELb1EEEEEEEEEvNT_6ParamsE,(.L_x_12983 - _ZN7cutlass13device_kernelIN5flash11enable_sm90INS1_16FlashAttnFwdSm90INS1_25CollectiveMainloopFwdSm90ILi2EN4cute5tupleIJNS5_1CILi1EEES8_S8_EEENS6_IJNS7_ILi192EEENS7_ILi128EEENS7_ILi96EEEEEELi96ENS_12float_e4m3_tEfNS_4arch4Sm90ELb0ELb1ELb0ELb1ELb0ELb0ELb0ELb1ELb1ELb1ELb0ELb0EEENS1_21CollectiveEpilogueFwdINS6_IJSA_SC_SB_EEES9_NS_10bfloat16_tESG_Li384ELb1ELb1ELb0ELb1EEENS1_36VarlenDynamicPersistentTileSchedulerILi192ELi128ELi384ELi128ELb0ELb1ELb1ELb1ELb0ELb1EEEEEEEEEvNT_6ParamsE)
        .other          _ZN7cutlass13device_kernelIN5flash11enable_sm90INS1_16FlashAttnFwdSm90INS1_25CollectiveMainloopFwdSm90ILi2EN4cute5tupleIJNS5_1CILi1EEES8_S8_EEENS6_IJNS7_ILi192EEENS7_ILi128EEENS7_ILi96EEEEEELi96ENS_12float_e4m3_tEfNS_4arch4Sm90ELb0ELb1ELb0ELb1ELb0ELb0ELb0ELb1ELb1ELb1ELb0ELb0EEENS1_21CollectiveEpilogueFwdINS6_IJSA_SC_SB_EEES9_NS_10bfloat16_tESG_Li384ELb1ELb1ELb0ELb1EEENS1_36VarlenDynamicPersistentTileSchedulerILi192ELi128ELi384ELi128ELb0ELb1ELb1ELb1ELb0ELb1EEEEEEEEEvNT_6ParamsE,@"STO_CUDA_ENTRY STV_DEFAULT"
_ZN7cutlass13device_kernelIN5flash11enable_sm90INS1_16FlashAttnFwdSm90INS1_25CollectiveMainloopFwdSm90ILi2EN4cute5tupleIJNS5_1CILi1EEES8_S8_EEENS6_IJNS7_ILi192EEENS7_ILi128EEENS7_ILi96EEEEEELi96ENS_12float_e4m3_tEfNS_4arch4Sm90ELb0ELb1ELb0ELb1ELb0ELb0ELb0ELb1ELb1ELb1ELb0ELb0EEENS1_21CollectiveEpilogueFwdINS6_IJSA_SC_SB_EEES9_NS_10bfloat16_tESG_Li384ELb1ELb1ELb0ELb1EEENS1_36VarlenDynamicPersistentTileSchedulerILi192ELi128ELi384ELi128ELb0ELb1ELb1ELb1ELb0ELb1EEEEEEEEEvNT_6ParamsE:
        /* <DEDUP_REMOVED lines=18> */
.L_x_9337:
[----:B------:R-:W-:Y:S05]  /*0120*/  BSYNC B0 ;  /* 0x0000000000007941 */ /* 0x000fea0003800000 */
.L_x_9336:
        /* <DEDUP_REMOVED lines=41> */
.L_x_9338:
        /* <DEDUP_REMOVED lines=22> */
.L_x_9339:
        /* <DEDUP_REMOVED lines=18> */
.L_x_9340:
        /* <DEDUP_REMOVED lines=22> */
.L_x_9341:
        /* <DEDUP_REMOVED lines=22> */
.L_x_9342:
[----:B------:R-:W-:Y:S01]  /*0900*/  PLOP3.LUT P0, PT, PT, PT, UP0, 0x80, 0x0 ;  /* 0x000000000000781c */ /* 0x000fe20003f0f008 */
[----:B------:R-:W-:Y:S01]  /*0910*/  UMOV UR38, 0x1 ;  /* 0x0000000100267882 */ /* 0x000fe20000000000 */
[----:B------:R-:W-:Y:S01]  /*0920*/  NOP ;  /* 0x0000000000007918 */ /* 0x000fe20000000000 */
[----:B------:R-:W-:Y:S01]  /*0930*/  USEL UR38, UR38, 0x2, !UP0 ;  /* 0x0000000226267887 */ /* 0x000fe2000c000000 */
[----:B------:R-:W-:Y:S01]  /*0940*/  ULDC.64 UR50, c[0x0][0x208] ;  /* 0x0000820000327ab9 */ /* 0x000fe20000000a00 */
[----:B012-4-:R-:W-:Y:S08]  /*0950*/  BAR.SYNC.DEFER_BLOCKING 0x0 ;  /* 0x0000000000007b1d */ /* 0x017ff00000010000 */
[----:B------:R-:W-:Y:S05]  /*0960*/  @!P0 BRA `(.L_x_9343) ;  /* 0x000000e8001c8947 */ /* 0x000fea0003800000 */
.L_x_9344:
        /* <DEDUP_REMOVED lines=19> */
[----:B------:R-:W-:Y:S01]  /*0aa0*/  R2UR UR48, R11 ;  /* 0x000000000b3072ca */ /* 0x000fe200000e0000 */
        /* <DEDUP_REMOVED lines=49> */
.L_x_9440:
        /* <DEDUP_REMOVED lines=12> */
[----:B01-34-:R-:W-:Y:S02]  /*0e80*/  IMAD.U32 R2, RZ, RZ, UR6 ;  /* 0x00000006ff027e24 */ /* 0x01bfe4000f8e00ff */
[----:B------:R-:W-:Y:S01]  /*0e90*/  IMAD.U32 R3, RZ, RZ, UR7 ;  /* 0x00000007ff037e24 */ /* 0x000fe2000f8e00ff */
[----:B------:R-:W-:-:S04]  /*0ea0*/  @UP1 UIMAD.WIDE UR6, UR48, 0x4, UR8 ;  /* 0x00000004300618a5 */ /* 0x000fc8000f8e0208 */
[----:B--2---:R-:W2:Y:S02]  /*0eb0*/  @P0 LDG.E R2, desc[UR50][R2.64] ;  /* 0x0000003202020981 */ /* 0x004ea4000c1e1900 */
[----:B-----5:R-:W-:Y:S02]  /*0ec0*/  IMAD.U32 R4, RZ, RZ, UR6 ;  /* 0x00000006ff047e24 */ /* 0x020fe4000f8e00ff */
[----:B------:R-:W-:Y:S01]  /*0ed0*/  IMAD.U32 R5, RZ, RZ, UR7 ;  /* 0x00000007ff057e24 */ /* 0x000fe2000f8e00ff */
[----:B------:R-:W-:-:S04]  /*0ee0*/  ULDC.64 UR6, c[0x0][0x418] ;  /* 0x0001060000067ab9 */ /* 0x000fc80000000a00 */
[----:B------:R-:W3:Y:S01]  /*0ef0*/  @P2 LDG.E R4, desc[UR50][R4.64] ;  /* 0x0000003204042981 */ /* 0x000ee2000c1e1900 */
        /* <DEDUP_REMOVED lines=26> */
.L_x_9345:
        /* <DEDUP_REMOVED lines=10> */
.L_x_9346:
        /* <DEDUP_REMOVED lines=13> */
.L_x_9347:
        /* <DEDUP_REMOVED lines=42> */
[----:B------:R-:W-:Y:S01]  /*14b0*/  UIMAD UR41, UR5, 0xc0, URZ ;  /* 0x000000c0052978a4 */ /* 0x000fe2000f8e023f */
        /* <DEDUP_REMOVED lines=32> */
.L_x_9349:
[----:B------:R-:W-:-:S11]  /*16c0*/  UISETP.NE.AND UP0, UPT, UR5, 0x1, UPT ;  /* 0x000000010500788c */ /* 0x000fd6000bf05270 */
[----:B------:R-:W-:Y:S02]  /*16d0*/  @UP0 ULDC.64 UR8, c[0x0][0x9e8] ;  /* 0x00027a0000080ab9 */ /* 0x000fe40000000a00 */
[----:B------:R-:W-:-:S04]  /*16e0*/  UIMAD.WIDE.U32 UR6, UR4, UR8, URZ ;  /* 0x00000008040672a5 */ /* 0x000fc8000f8e003f */
[----:B------:R-:W-:-:S12]  /*16f0*/  @UP0 USHF.R.U32.HI UR4, URZ, UR9, UR7 ;  /* 0x000000093f040299 */ /* 0x000fd80008011607 */
.L_x_9350:
[----:B------:R-:W-:-:S06]  /*1700*/  UIMAD UR4, UR4, UR5, UR5 ;  /* 0x00000005040472a4 */ /* 0x000fcc000f8e0205 */
[----:B------:R-:W-:-:S07]  /*1710*/  VIMNMX R0, R0, UR4, PT ;  /* 0x0000000400007c48 */ /* 0x000fce000bfe0100 */
.L_x_9348:
        /* <DEDUP_REMOVED lines=29> */
.L_x_9352:
[----:B------:R-:W-:-:S11]  /*18f0*/  UISETP.NE.AND UP0, UPT, UR5, 0x1, UPT ;  /* 0x000000010500788c */ /* 0x000fd6000bf05270 */
[----:B------:R-:W-:Y:S02]  /*1900*/  @UP0 ULDC.64 UR10, c[0x0][0x9e8] ;  /* 0x00027a00000a0ab9 */ /* 0x000fe40000000a00 */
[----:B------:R-:W-:-:S04]  /*1910*/  UIMAD.WIDE.U32 UR6, UR4, UR10, URZ ;  /* 0x0000000a040672a5 */ /* 0x000fc8000f8e003f */
[----:B------:R-:W-:-:S12]  /*1920*/  @UP0 USHF.R.U32.HI UR4, URZ, UR11, UR7 ;  /* 0x0000000b3f040299 */ /* 0x000fd80008011607 */
.L_x_9353:
[----:B------:R-:W-:-:S04]  /*1930*/  UIMAD UR4, UR4, UR5, URZ ;  /* 0x00000005040472a4 */ /* 0x000fc8000f8e023f */
[----:B------:R-:W-:-:S04]  /*1940*/  UISETP.LT.AND UP0, UPT, UR9, UR4, UPT ;  /* 0x000000040900728c */ /* 0x000fc8000bf01270 */
[----:B------:R-:W-:-:S12]  /*1950*/  USEL UR9, UR9, UR4, !UP0 ;  /* 0x0000000409097287 */ /* 0x000fd8000c000000 */
.L_x_9351:
[----:B------:R-:W-:Y:S01]  /*1960*/  USHF.R.S32.HI UR4, URZ, 0x1f, UR9 ;  /* 0x0000001f3f047899 */ /* 0x000fe20008011409 */
[----:B------:R-:W-:Y:S01]  /*1970*/  PLOP3.LUT P0, PT, PT, PT, PT, 0x80, 0x0 ;  /* 0x000000000000781c */ /* 0x000fe20003f0f070 */
[----:B------:R-:W-:Y:S01]  /*1980*/  IMAD.MOV.U32 R3, RZ, RZ, RZ ;  /* 0x000000ffff037224 */ /* 0x000fe200078e00ff */
        /* <DEDUP_REMOVED lines=62> */
.L_x_9355:
        /* <DEDUP_REMOVED lines=9> */
.L_x_9546:
[----:B------:R-:W-:Y:S05]  /*1e00*/  @!P0 BRA `(.L_x_9357) ;  /* 0x0000000000048947 */ /* 0x000fea0003800000 */
[----:B------:R-:W-:Y:S01]  /*1e10*/  BPT.TRAP 0x1 ;  /* 0x000000040000795c */ /* 0x000fe20000300000 */
.L_x_9357:
[----:B------:R-:W-:Y:S02]  /*1e20*/  IMAD.U32 R5, RZ, RZ, UR52 ;  /* 0x00000034ff057e24 */ /* 0x000fe4000f8e00ff */
[----:B0-----:R-:W-:-:S03]  /*1e30*/  IMAD.U32 R0, RZ, RZ, UR53 ;  /* 0x00000035ff007e24 */ /* 0x001fc6000f8e00ff */
[----:B------:R-:W-:Y:S02]  /*1e40*/  LEA R5, R5, UR46, 0x3 ;  /* 0x0000002e05057c11 */ /* 0x000fe4000f8e18ff */
[----:B------:R-:W-:-:S04]  /*1e50*/  SHF.L.U32 R0, R0, 0x1f, RZ ;  /* 0x0000001f00007819 */ /* 0x000fc800000006ff */
[----:B------:R0:W1:Y:S01]  /*1e60*/  SYNCS.PHASECHK.TRANS64.TRYWAIT P2, [R5+URZ+0x19c30], R0 ;  /* 0x019c3000050075a7 */ /* 0x000062000804017f */
[----:B------:R-:W-:Y:S05]  /*1e70*/  @!P0 BRA `(.L_x_9358) ;  /* 0x0000000000048947 */ /* 0x000fea0003800000 */
[----:B------:R-:W-:Y:S01]  /*1e80*/  BPT.TRAP 0x1 ;  /* 0x000000040000795c */ /* 0x000fe20000300000 */
.L_x_9358:
[----:B------:R-:W2:Y:S02]  /*1e90*/  S2R R2, SR_TID.X ;  /* 0x0000000000027919 */ /* 0x000ea40000002100 */
[----:B--2---:R-:W-:Y:S01]  /*1ea0*/  LOP3.LUT P1, RZ, R2, 0x7f, RZ, 0xc0, !PT ;  /* 0x0000007f02ff7812 */ /* 0x004fe2000782c0ff */
[----:B-1----:R-:W-:-:S12]  /*1eb0*/  @P2 BRA `(.L_x_9359) ;  /* 0x0000000000082947 */ /* 0x002fd80003800000 */
[----:B------:R-:W1:Y:S02]  /*1ec0*/  SYNCS.PHASECHK.TRANS64.TRYWAIT P2, [R5+URZ+0x19c30], R0 ;  /* 0x019c3000050075a7 */ /* 0x000e64000804017f */
[----:B-1----:R-:W-:Y:S05]  /*1ed0*/  @!P2 BRA `(.L_x_9360) ;  /* 0x000001300008a947 */ /* 0x002fea0003800000 */
.L_x_9359:
[----:B------:R-:W-:Y:S05]  /*1ee0*/  WARPSYNC.ALL ;  /* 0x0000000000007948 */ /* 0x000fea0003800000 */
[----:B------:R-:W-:Y:S01]  /*1ef0*/  UIADD3 UR4, UR46, 0x13800, URZ ;  /* 0x000138002e047890 */ /* 0x000fe2000fffe03f */
[----:B------:R-:W-:Y:S01]  /*1f00*/  WARPGROUP.ARRIVE ;  /* 0x00000000000079c5 */ /* 0x000fe20000000000 */
[----:B------:R-:W-:Y:S01]  /*1f10*/  ULOP3.LUT UR12, UR55, 0x10000, URZ, 0xfc, !UPT ;  /* 0x00010000370c7892 */ /* 0x000fe2000f8efc3f */
[----:B01----:R-:W-:Y:S01]  /*1f20*/  VIADD R0, R17, UR41 ;  /* 0x0000002911007c36 */ /* 0x003fe20008000000 */
[----:B------:R-:W-:Y:S01]  /*1f30*/  USHF.R.U32.HI UR4, URZ, 0x4, UR4 ;  /* 0x000000043f047899 */ /* 0x000fe20008011604 */
[----:B------:R-:W-:Y:S01]  /*1f40*/  UMOV UR13, 0xc0000010 ;  /* 0xc0000010000d7882 */ /* 0x000fe20000000000 */
[----:B------:R-:W-:-:S02]  /*1f50*/  UMOV UR15, 0xc0000010 ;  /* 0xc0000010000f7882 */ /* 0x000fc40000000000 */
[----:B------:R-:W-:Y:S01]  /*1f60*/  ULOP3.LUT UR4, UR4, 0x3fff, URZ, 0xc0, !UPT ;  /* 0x00003fff04047892 */ /* 0x000fe2000f8ec03f */
[----:B------:R-:W-:Y:S01]  /*1f70*/  IMAD.MOV.U32 R2, RZ, RZ, R0 ;  /* 0x000000ffff027224 */ /* 0x000fe200078e0000 */
[----:B------:R-:W-:Y:S01]  /*1f80*/  UMOV UR5, 0xc0000010 ;  /* 0xc000001000057882 */ /* 0x000fe20000000000 */
[----:B------:R-:W-:Y:S01]  /*1f90*/  UMOV UR7, 0xc0000010 ;  /* 0xc000001000077882 */ /* 0x000fe20000000000 */
[----:B------:R-:W-:Y:S02]  /*1fa0*/  ULOP3.LUT UR16, UR4, 0x10000, URZ, 0xfc, !UPT ;  /* 0x0001000004107892 */ /* 0x000fe4000f8efc3f */
[----:B------:R-:W-:Y:S02]  /*1fb0*/  UIADD3 UR4, UR12, 0x180, URZ ;  /* 0x000001800c047890 */ /* 0x000fe4000fffe03f */
[----:B------:R-:W-:Y:S02]  /*1fc0*/  UIMAD UR14, UR52, 0x300, UR16 ;  /* 0x00000300340e78a4 */ /* 0x000fe4000f8e0210 */
[----:B------:R-:W-:-:S02]  /*1fd0*/  UIADD3 UR8, UR12, 0x300, URZ ;  /* 0x000003000c087890 */ /* 0x000fc4000fffe03f */
[----:B------:R-:W-:Y:S02]  /*1fe0*/  UIADD3 UR6, UR14, 0x100, URZ ;  /* 0x000001000e067890 */ /* 0x000fe4000fffe03f */
[----:B------:R-:W-:Y:S01]  /*1ff0*/  UIADD3 UR10, UR14, 0x200, URZ ;  /* 0x000002000e0a7890 */ /* 0x000fe2000fffe03f */
[----:B------:R-:W-:Y:S02]  /*2000*/  UMOV UR9, 0xc0000010 ;  /* 0xc000001000097882 */ /* 0x000fe40000000000 */
[----:B------:R-:W-:Y:S01]  /*2010*/  QGMMA.64x128x32.F32.E4M3.E4M3 R24, gdesc[UR12], RZ, !UPT, gsb0 ;  /* 0x01e000000c1879f3 */ /* 0x000fe2000c0008ff */
[----:B------:R-:W-:Y:S01]  /*2020*/  UMOV UR11, 0xc0000010 ;  /* 0xc0000010000b7882 */ /* 0x000fe20000000000 */
[----:B------:R-:W-:Y:S01]  /*2030*/  ULDC UR18, c[0x0][0x9dc] ;  /* 0x0002770000127ab9 */ /* 0x000fe20000000800 */
[----:B------:R-:W-:Y:S02]  /*2040*/  WARPGROUP.DEPBAR.LE gsb0, 0x0 ;  /* 0x00008000000079c5 */ /* 0x000fe40000010000 */
[----:B------:R-:W-:-:S07]  /*2050*/  WARPGROUP.ARRIVE ;  /* 0x00000000000079c5 */ /* 0x000fce0000000000 */
        /* <DEDUP_REMOVED lines=11> */
[----:B------:R-:W-:Y:S01]  /*2110*/  ULDC.64 UR6, c[0x0][0x9e0] ;  /* 0x0002780000067ab9 */ /* 0x000fe20000000a00 */
[----:B------:R-:W-:Y:S01]  /*2120*/  IMAD.U32 R5, RZ, RZ, UR37 ;  /* 0x00000025ff057e24 */ /* 0x000fe2000f8e00ff */
        /* <DEDUP_REMOVED lines=8> */
[----:B------:R-:W-:Y:S01]  /*21b0*/  QGMMA.64x128x32.F32.E4M3.E4M3 R24, gdesc[UR8], R24, gsb0 ;  /* 0x01e00000081879f3 */ /* 0x000fe20008000818 */
[----:B------:R-:W-:Y:S02]  /*21c0*/  ULOP3.LUT UR10, URZ, UR18, URZ, 0x33, !UPT ;  /* 0x000000123f0a7292 */ /* 0x000fe4000f8e333f */
[----:B------:R-:W-:Y:S02]  /*21d0*/  WARPGROUP.DEPBAR.LE gsb0, 0x0 ;  /* 0x00008000000079c5 */ /* 0x000fe40000010000 */
[----:B------:R1:W-:Y:S02]  /*21e0*/  @!P1 SYNCS.ARRIVE.TRANS64.RED.A1T0 RZ, [R0+URZ], RZ ;  /* 0x000000ff00ff99a7 */ /* 0x0003e4000810043f */
[----:B-1----:R-:W-:Y:S02]  /*21f0*/  IMAD R0, R16, -0x2, R3 ;  /* 0xfffffffe10007824 */ /* 0x002fe400078e0203 */
[----:B------:R-:W-:-:S03]  /*2200*/  VIADD R3, R6, UR42 ;  /* 0x0000002a06037c36 */ /* 0x000fc60008000000 */
[----:B------:R-:W-:Y:S01]  /*2210*/  IADD3 R0, -R5, UR42, R0 ;  /* 0x0000002a05007c10 */ /* 0x000fe2000fffe100 */
[----:B------:R-:W-:Y:S01]  /*2220*/  IMAD R7, R16, -0x2, R3 ;  /* 0xfffffffe10077824 */ /* 0x000fe200078e0203 */
[----:B------:R-:W-:-:S03]  /*2230*/  LEA R5, R88, 0xffffff80, 0x7 ;  /* 0xffffff8058057811 */ /* 0x000fc600078e38ff */
        /* <DEDUP_REMOVED lines=18> */
.L_x_9363:
[----:B------:R-:W-:-:S06]  /*2360*/  UISETP.NE.AND UP2, UPT, UR7, 0x1, UPT ;  /* 0x000000010700788c */ /* 0x000fcc000bf45270 */
[----:B------:R-:W-:-:S05]  /*2370*/  PLOP3.LUT P2, PT, PT, PT, UP2, 0x80, 0x0 ;  /* 0x000000000000781c */ /* 0x000fca0003f4f028 */
[----:B------:R-:W-:-:S08]  /*2380*/  @UP2 ULDC.64 UR10, c[0x0][0x9e8] ;  /* 0x00027a00000a2ab9 */ /* 0x000fd00000000a00 */
[----:B------:R-:W-:-:S05]  /*2390*/  @P2 IMAD.HI.U32 R10, R3, UR10, RZ ;  /* 0x0000000a030a2c27 */ /* 0x000fca000f8e00ff */
[----:B------:R-:W-:-:S07]  /*23a0*/  @P2 SHF.R.U32.HI R3, RZ, UR11, R10 ;  /* 0x0000000bff032c19 */ /* 0x000fce000801160a */
.L_x_9364:
[----:B------:R-:W-:Y:S05]  /*23b0*/  BSYNC B0 ;  /* 0x0000000000007941 */ /* 0x000fea0003800000 */
.L_x_9362:
[----:B------:R-:W-:-:S04]  /*23c0*/  IMAD R3, R3, UR7, -R5 ;  /* 0x0000000703037c24 */ /* 0x000fc8000f8e0a05 */
[----:B------:R-:W-:-:S05]  /*23d0*/  IMAD R3, R16, -0x2, R3 ;  /* 0xfffffffe10037824 */ /* 0x000fca00078e0203 */
[----:B------:R-:W-:Y:S02]  /*23e0*/  VIMNMX R4, R4, R3, !PT ;  /* 0x0000000304047248 */ /* 0x000fe40007fe0100 */
[----:B------:R-:W-:-:S07]  /*23f0*/  VIADDMNMX R0, R3, UR7, R0, PT ;  /* 0x0000000703007c46 */ /* 0x000fce000b800100 */
.L_x_9361:
[C---:B------:R-:W-:Y:S01]  /*2400*/  ISETP.GE.AND P4, PT, R6.reuse, 0x9, PT ;  /* 0x000000090600780c */ /* 0x040fe20003f86270 */
[----:B------:R-:W0:Y:S01]  /*2410*/  SHFL.IDX PT, R2, R2, 0x1, 0x1c1f ;  /* 0x003c1f0002027f89 */ /* 0x000e2200000e0000 */
        /* <DEDUP_REMOVED lines=11> */
[----:B------:R-:W-:Y:S02]  /*24d0*/  ISETP.GE.AND P5, PT, R6, 0x11, PT ;  /* 0x000000110600780c */ /* 0x000fe40003fa6270 */
        /* <DEDUP_REMOVED lines=189> */
.L_x_9367:
[----:B------:R-:W-:-:S06]  /*30b0*/  UISETP.NE.AND UP2, UPT, UR7, 0x1, UPT ;  /* 0x000000010700788c */ /* 0x000fcc000bf45270 */
[----:B------:R-:W-:-:S05]  /*30c0*/  PLOP3.LUT P6, PT, PT, PT, UP2, 0x80, 0x0 ;  /* 0x000000000000781c */ /* 0x000fca0003fcf028 */
[----:B------:R-:W-:-:S08]  /*30d0*/  @UP2 ULDC.64 UR10, c[0x0][0x9e8] ;  /* 0x00027a00000a2ab9 */ /* 0x000fd00000000a00 */
[----:B------:R-:W-:Y:S01]  /*30e0*/  @P6 IMAD.HI.U32 R6, R2, UR10, RZ ;  /* 0x0000000a02066c27 */ /* 0x000fe2000f8e00ff */
[----:B------:R-:W-:-:S13]  /*30f0*/  PLOP3.LUT P6, PT, PT, PT, UP2, 0x80, 0x0 ;  /* 0x000000000000781c */ /* 0x000fda0003fcf028 */
[----:B------:R-:W-:-:S07]  /*3100*/  @P6 SHF.R.U32.HI R2, RZ, UR11, R6 ;  /* 0x0000000bff026c19 */ /* 0x000fce0008011606 */
.L_x_9368:
[----:B------:R-:W-:Y:S05]  /*3110*/  BSYNC B0 ;  /* 0x0000000000007941 */ /* 0x000fea0003800000 */
.L_x_9366:
[----:B------:R-:W-:-:S04]  /*3120*/  IMAD R5, R2, UR7, -R5 ;  /* 0x0000000702057c24 */ /* 0x000fc8000f8e0a05 */
[----:B------:R-:W-:-:S05]  /*3130*/  IMAD R5, R16, -0x2, R5 ;  /* 0xfffffffe10057824 */ /* 0x000fca00078e0205 */
[----:B------:R-:W-:Y:S02]  /*3140*/  VIMNMX R4, R4, R5, !PT ;  /* 0x0000000504047248 */ /* 0x000fe40007fe0100 */
[----:B------:R-:W-:-:S07]  /*3150*/  VIADDMNMX R0, R5, UR7, R0, PT ;  /* 0x0000000705007c46 */ /* 0x000fce000b800100 */
.L_x_9365:
        /* <DEDUP_REMOVED lines=198> */
[----:B------:R-:W-:Y:S01]  /*3dc0*/  FMNMX.FTZ R14, R42, R11, !PT ;  /* 0x0000000b2a0e7209 */ /* 0x000fe20007810000 */
[----:B------:R-:W-:-:S03]  /*3dd0*/  FFMA.FTZ R72, R72, UR43, -R20 ;  /* 0x0000002b48487c23 */ /* 0x000fc60008010814 */
[----:B------:R-:W-:-:S03]  /*3de0*/  FMNMX.FTZ R11, R43, R14, !PT ;  /* 0x0000000e2b0b7209 */ /* 0x000fc60007810000 */
[----:B------:R-:W-:Y:S01]  /*3df0*/  MUFU.EX2 R3, R3 ;  /* 0x0000000300037308 */ /* 0x000fe20000000800 */
[----:B------:R-:W-:-:S04]  /*3e00*/  FMNMX.FTZ R14, R46, R11, !PT ;  /* 0x0000000b2e0e7209 */ /* 0x000fc80007810000 */
[----:B------:R-:W-:Y:S01]  /*3e10*/  FMNMX.FTZ R13, R47, R14, !PT ;  /* 0x0000000e2f0d7209 */ /* 0x000fe20007810000 */
[----:B------:R-:W-:-:S02]  /*3e20*/  FFMA.FTZ R14, R41, UR43, -R20 ;  /* 0x0000002b290e7c23 */ /* 0x000fc40008010814 */
[----:B------:R-:W-:Y:S01]  /*3e30*/  MUFU.EX2 R5, R5 ;  /* 0x0000000500057308 */ /* 0x000fe20000000800 */
[----:B------:R-:W-:-:S04]  /*3e40*/  FMNMX.FTZ R24, R50, R13, !PT ;  /* 0x0000000d32187209 */ /* 0x000fc80007810000 */
[----:B------:R-:W-:-:S03]  /*3e50*/  FMNMX.FTZ R13, R51, R24, !PT ;  /* 0x00000018330d7209 */ /* 0x000fc60007810000 */
[----:B------:R-:W0:Y:S01]  /*3e60*/  MUFU.EX2 R8, R8 ;  /* 0x0000000800087308 */ /* 0x000e220000000800 */
[----:B------:R-:W-:-:S04]  /*3e70*/  FMNMX.FTZ R24, R54, R13, !PT ;  /* 0x0000000d36187209 */ /* 0x000fc80007810000 */
[----:B------:R-:W-:Y:S01]  /*3e80*/  FMNMX.FTZ R15, R55, R24, !PT ;  /* 0x00000018370f7209 */ /* 0x000fe20007810000 */
[----:B------:R-:W-:-:S01]  /*3e90*/  FFMA.FTZ R24, R45, UR43, -R20 ;  /* 0x0000002b2d187c23 */ /* 0x000fc20008010814 */
[----:B------:R-:W-:Y:S01]  /*3ea0*/  FFMA.FTZ R45, R76, UR43, -R20 ;  /* 0x0000002b4c2d7c23 */ /* 0x000fe20008010814 */
[----:B------:R-:W-:Y:S01]  /*3eb0*/  MUFU.EX2 R10, R10 ;  /* 0x0000000a000a7308 */ /* 0x000fe20000000800 */
[----:B------:R-:W-:-:S04]  /*3ec0*/  FMNMX.FTZ R28, R58, R15, !PT ;  /* 0x0000000f3a1c7209 */ /* 0x000fc80007810000 */
[----:B------:R-:W-:-:S03]  /*3ed0*/  FMNMX.FTZ R15, R59, R28, !PT ;  /* 0x0000001c3b0f7209 */ /* 0x000fc60007810000 */
[----:B------:R1:W-:Y:S01]  /*3ee0*/  MUFU.EX2 R11, R40 ;  /* 0x00000028000b7308 */ /* 0x0003e20000000800 */
[----:B------:R-:W-:Y:S02]  /*3ef0*/  FMNMX.FTZ R28, R62, R15, !PT ;  /* 0x0000000f3e1c7209 */ /* 0x000fe40007810000 */
[----:B0-----:R-:W-:Y:S02]  /*3f00*/  F2FP.SATFINITE.E4M3.F32.PACK_AB_MERGE_C R148, R8, R5, RZ ;  /* 0x000000050894723e */ /* 0x001fe400048070ff */
[----:B------:R-:W-:Y:S01]  /*3f10*/  FMNMX.FTZ R21, R63, R28, !PT ;  /* 0x0000001c3f157209 */ /* 0x000fe20007810000 */
[----:B------:R-:W-:Y:S01]  /*3f20*/  FFMA.FTZ R28, R49, UR43, -R20 ;  /* 0x0000002b311c7c23 */ /* 0x000fe20008010814 */
[----:B------:R-:W-:Y:S01]  /*3f30*/  F2FP.SATFINITE.E4M3.F32.PACK_AB_MERGE_C R148, R6, R3, R148 ;  /* 0x000000030694723e */ /* 0x000fe20004807094 */
[----:B------:R-:W0:Y:S01]  /*3f40*/  MUFU.EX2 R12, R12 ;  /* 0x0000000c000c7308 */ /* 0x000e220000000800 */
[----:B------:R-:W-:Y:S01]  /*3f50*/  FMNMX.FTZ R32, R66, R21, !PT ;  /* 0x0000001542207209 */ /* 0x000fe20007810000 */
[--C-:B-1----:R-:W-:Y:S01]  /*3f60*/  FFMA.FTZ R40, R65, UR43, -R20.reuse ;  /* 0x0000002b41287c23 */ /* 0x102fe20008010814 */
[----:B------:R-:W-:-:S02]  /*3f70*/  FFMA.FTZ R49, R80, UR43, -R20 ;  /* 0x0000002b50317c23 */ /* 0x000fc40008010814 */
[----:B------:R-:W-:-:S03]  /*3f80*/  FMNMX.FTZ R21, R67, R32, !PT ;  /* 0x0000002043157209 */ /* 0x000fc60007810000 */
[----:B------:R1:W-:Y:S01]  /*3f90*/  MUFU.EX2 R13, R44 ;  /* 0x0000002c000d7308 */ /* 0x0003e20000000800 */
[----:B------:R-:W-:-:S04]  /*3fa0*/  FMNMX.FTZ R32, R70, R21, !PT ;  /* 0x0000001546207209 */ /* 0x000fc80007810000 */
[----:B------:R-:W-:-:S03]  /*3fb0*/  FMNMX.FTZ R25, R71, R32, !PT ;  /* 0x0000002047197209 */ /* 0x000fc60007810000 */
[----:B------:R-:W-:Y:S01]  /*3fc0*/  MUFU.EX2 R14, R14 ;  /* 0x0000000e000e7308 */ /* 0x000fe20000000800 */
[----:B------:R-:W-:Y:S01]  /*3fd0*/  FMNMX.FTZ R32, R74, R25, !PT ;  /* 0x000000194a207209 */ /* 0x000fe20007810000 */
[----:B-1----:R-:W-:Y:S01]  /*3fe0*/  FFMA.FTZ R44, R69, UR43, -R20 ;  /* 0x0000002b452c7c23 */ /* 0x002fe20008010814 */
[----:B0-----:R-:W-:Y:S02]  /*3ff0*/  F2FP.SATFINITE.E4M3.F32.PACK_AB_MERGE_C R150, R12, R9, RZ ;  /* 0x000000090c96723e */ /* 0x001fe400048070ff */
[----:B------:R-:W-:Y:S02]  /*4000*/  FMNMX.FTZ R25, R75, R32, !PT ;  /* 0x000000204b197209 */ /* 0x000fe40007810000 */
[----:B------:R-:W-:Y:S01]  /*4010*/  F2FP.SATFINITE.E4M3.F32.PACK_AB_MERGE_C R150, R10, R7, R150 ;  /* 0x000000070a96723e */ /* 0x000fe20004807096 */
[----:B------:R-:W0:Y:S01]  /*4020*/  MUFU.EX2 R24, R24 ;  /* 0x0000001800187308 */ /* 0x000e220000000800 */
[----:B------:R-:W-:-:S04]  /*4030*/  FMNMX.FTZ R32, R78, R25, !PT ;  /* 0x000000194e207209 */ /* 0x000fc80007810000 */
[----:B------:R-:W-:Y:S01]  /*4040*/  FMNMX.FTZ R29, R79, R32, !PT ;  /* 0x000000204f1d7209 */ /* 0x000fe20007810000 */
[----:B------:R-:W-:-:S01]  /*4050*/  FFMA.FTZ R32, R57, UR43, -R20 ;  /* 0x0000002b39207c23 */ /* 0x000fc20008010814 */
[----:B------:R-:W-:Y:S01]  /*4060*/  IMAD.U32 R57, RZ, RZ, UR43 ;  /* 0x0000002bff397e24 */ /* 0x000fe2000f8e00ff */
[----:B------:R1:W-:Y:S01]  /*4070*/  MUFU.EX2 R15, R48 ;  /* 0x00000030000f7308 */ /* 0x0003e20000000800 */
[----:B------:R-:W-:-:S04]  /*4080*/  FMNMX.FTZ R36, R82, R29, !PT ;  /* 0x0000001d52247209 */ /* 0x000fc80007810000 */
[----:B------:R-:W-:Y:S01]  /*4090*/  FMNMX.FTZ R29, R83, R36, !PT ;  /* 0x00000024531d7209 */ /* 0x000fe20007810000 */
[----:B------:R-:W-:-:S02]  /*40a0*/  FFMA.FTZ R36, R61, UR43, -R20 ;  /* 0x0000002b3d247c23 */ /* 0x000fc40008010814 */
[----:B------:R-:W-:Y:S01]  /*40b0*/  MUFU.EX2 R28, R28 ;  /* 0x0000001c001c7308 */ /* 0x000fe20000000800 */
[----:B------:R-:W-:Y:S01]  /*40c0*/  FMNMX.FTZ R0, R86, R29, !PT ;  /* 0x0000001d56007209 */ /* 0x000fe20007810000 */
[----:B-1----:R-:W-:Y:S01]  /*40d0*/  FFMA.FTZ R48, R73, UR43, -R20 ;  /* 0x0000002b49307c23 */ /* 0x002fe20008010814 */
[----:B0-----:R-:W-:Y:S02]  /*40e0*/  F2FP.SATFINITE.E4M3.F32.PACK_AB_MERGE_C R144, R24, R13, RZ ;  /* 0x0000000d1890723e */ /* 0x001fe400048070ff */
[----:B------:R-:W-:Y:S02]  /*40f0*/  FMNMX.FTZ R0, R87, R0, !PT ;  /* 0x0000000057007209 */ /* 0x000fe40007810000 */
[----:B------:R-:W-:Y:S01]  /*4100*/  F2FP.SATFINITE.E4M3.F32.PACK_AB_MERGE_C R144, R14, R11, R144 ;  /* 0x0000000b0e90723e */ /* 0x000fe20004807090 */
[----:B------:R-:W-:Y:S02]  /*4110*/  MUFU.EX2 R29, R60 ;  /* 0x0000003c001d7308 */ /* 0x000fe40000000800 */
[----:B------:R-:W0:Y:S06]  /*4120*/  SHFL.BFLY PT, R41, R0, 0x2, 0x1f ;  /* 0x0c401f0000297f89 */ /* 0x000e2c00000e0000 */
[----:B------:R-:W-:Y:S08]  /*4130*/  MUFU.EX2 R36, R36 ;  /* 0x0000002400247308 */ /* 0x000ff00000000800 */
[----:B------:R1:W-:Y:S08]  /*4140*/  MUFU.EX2 R21, R52 ;  /* 0x0000003400157308 */ /* 0x0003f00000000800 */
[----:B------:R2:W-:Y:S01]  /*4150*/  MUFU.EX2 R25, R56 ;  /* 0x0000003800197308 */ /* 0x0005e20000000800 */
[----:B-1----:R-:W-:-:S01]  /*4160*/  FFMA.FTZ R52, R77, UR43, -R20 ;  /* 0x0000002b4d347c23 */ /* 0x002fc20008010814 */
[----:B0-----:R-:W-:-:S05]  /*4170*/  FMNMX.FTZ R53, R0, R41, !PT ;  /* 0x0000002900357209 */ /* 0x001fca0007810000 */
[----:B------:R-:W0:Y:S01]  /*4180*/  SHFL.BFLY PT, R0, R53, 0x1, 0x1f ;  /* 0x0c201f0035007f89 */ /* 0x000e2200000e0000 */
[----:B------:R-:W-:Y:S01]  /*4190*/  MUFU.EX2 R32, R32 ;  /* 0x0000002000207308 */ /* 0x000fe20000000800 */
[----:B--2---:R-:W-:-:S07]  /*41a0*/  FFMA.FTZ R56, R81, UR43, -R20 ;  /* 0x0000002b51387c23 */ /* 0x004fce0008010814 */
        /* <DEDUP_REMOVED lines=60> */
[----:B------:R-:W-:Y:S01]  /*4570*/  FFMA.FTZ R57, R87, UR43, -R57 ;  /* 0x0000002b57397c23 */ /* 0x000fe20008010839 */
[----:B------:R-:W-:-:S04]  /*4580*/  F2FP.SATFINITE.E4M3.F32.PACK_AB_MERGE_C R30, R61, R30, RZ ;  /* 0x0000001e3d1e723e */ /* 0x000fc800048070ff */
[----:B------:R-:W-:Y:S01]  /*4590*/  F2FP.SATFINITE.E4M3.F32.PACK_AB_MERGE_C R149, R27, R26, R30 ;  /* 0x0000001a1b95723e */ /* 0x000fe2000480701e */
        /* <DEDUP_REMOVED lines=19> */
[----:B------:R-:W-:Y:S01]  /*46d0*/  FADD.FTZ R5, R25, R4 ;  /* 0x0000000419057221 */ /* 0x000fe20000010000 */
[----:B------:R-:W-:-:S05]  /*46e0*/  F2FP.SATFINITE.E4M3.F32.PACK_AB_MERGE_C R151, R34, R31, R35 ;  /* 0x0000001f2297723e */ /* 0x000fca0004807023 */
        /* <DEDUP_REMOVED lines=10> */
[----:B------:R-:W-:-:S01]  /*4790*/  FADD.FTZ R29, R29, R32 ;  /* 0x000000201d1d7221 */ /* 0x000fc20000010000 */
[----:B------:R-:W-:Y:S02]  /*47a0*/  F2FP.SATFINITE.E4M3.F32.PACK_AB_MERGE_C R42, R47, R42, RZ ;  /* 0x0000002a2f2a723e */ /* 0x000fe400048070ff */
[----:B------:R-:W-:Y:S01]  /*47b0*/  F2FP.SATFINITE.E4M3.F32.PACK_AB_MERGE_C R142, R40, R33, R5 ;  /* 0x00000021288e723e */ /* 0x000fe20004807005 */
[----:B------:R-:W-:Y:S01]  /*47c0*/  FADD.FTZ R36, R36, R29 ;  /* 0x0000001d24247221 */ /* 0x000fe20000010000 */
[----:B------:R-:W1:Y:S01]  /*47d0*/  MUFU.EX2 R54, R54 ;  /* 0x0000003600367308 */ /* 0x000e620000000800 */
[----:B--2---:R-:W-:-:S01]  /*47e0*/  FADD.FTZ R3, R43, R6 ;  /* 0x000000062b037221 */ /* 0x004fc20000010000 */
[----:B------:R-:W-:Y:S01]  /*47f0*/  F2FP.SATFINITE.E4M3.F32.PACK_AB_MERGE_C R145, R39, R38, R42 ;  /* 0x000000262791723e */ /* 0x000fe2000480702a */
        /* <DEDUP_REMOVED lines=82> */
.L_x_9370:
[----:B------:R-:W-:-:S11]  /*4d20*/  UISETP.NE.AND UP2, UPT, UR7, 0x1, UPT ;  /* 0x000000010700788c */ /* 0x000fd6000bf45270 */
[----:B------:R-:W-:Y:S02]  /*4d30*/  @UP2 ULDC.64 UR20, c[0x0][0x9e8] ;  /* 0x00027a0000142ab9 */ /* 0x000fe40000000a00 */
[----:B------:R-:W-:-:S04]  /*4d40*/  UIMAD.WIDE.U32 UR10, UR14, UR20, URZ ;  /* 0x000000140e0a72a5 */ /* 0x000fc8000f8e003f */
[----:B------:R-:W-:-:S12]  /*4d50*/  @UP2 USHF.R.U32.HI UR14, URZ, UR21, UR11 ;  /* 0x000000153f0e2299 */ /* 0x000fd8000801160b */
.L_x_9371:
[----:B------:R-:W-:-:S04]  /*4d60*/  UIMAD UR7, UR14, UR7, UR7 ;  /* 0x000000070e0772a4 */ /* 0x000fc8000f8e0207 */
[----:B------:R-:W-:-:S04]  /*4d70*/  UISETP.LT.AND UP2, UPT, UR6, UR7, UPT ;  /* 0x000000070600728c */ /* 0x000fc8000bf41270 */
[----:B------:R-:W-:-:S12]  /*4d80*/  USEL UR6, UR6, UR7, UP2 ;  /* 0x0000000706067287 */ /* 0x000fd80009000000 */
.L_x_9369:
        /* <DEDUP_REMOVED lines=35> */
.L_x_9390:
[----:B------:R-:W-:-:S04]  /*4fc0*/  UIADD3 UR19, UR52, 0x1, URZ ;  /* 0x0000000134137890 */ /* 0x000fc8000fffe03f */
[----:B------:R-:W-:-:S04]  /*4fd0*/  UISETP.NE.AND UP2, UPT, UR19, 0x2, UPT ;  /* 0x000000021300788c */ /* 0x000fc8000bf45270 */
[----:B------:R-:W-:Y:S02]  /*4fe0*/  USEL UR20, URZ, 0x1, UP2 ;  /* 0x000000013f147887 */ /* 0x000fe40009000000 */
[----:B------:R-:W-:Y:S02]  /*4ff0*/  USEL UR19, UR19, URZ, UP2 ;  /* 0x0000003f13137287 */ /* 0x000fe40009000000 */
[----:B------:R-:W-:Y:S01]  /*5000*/  ULOP3.LUT UR20, UR53, UR20, URZ, 0x3c, !UPT ;  /* 0x0000001435147292 */ /* 0x000fe2000f8e3c3f */
[----:B------:R-:W-:Y:S11]  /*5010*/  @!P0 BRA `(.L_x_9373) ;  /* 0x0000000000048947 */ /* 0x000ff60003800000 */
[----:B------:R-:W-:Y:S01]  /*5020*/  BPT.TRAP 0x1 ;  /* 0x000000040000795c */ /* 0x000fe20000300000 */
.L_x_9373:
[----:B------:R-:W-:Y:S01]  /*5030*/  ULEA UR23, UR19, UR46, 0x3 ;  /* 0x0000002e13177291 */ /* 0x000fe2000f8e183f */
[----:B------:R-:W-:-:S05]  /*5040*/  IMAD.U32 R6, RZ, RZ, UR20 ;  /* 0x00000014ff067e24 */ /* 0x000fca000f8e00ff */
[----:B------:R-:W-:-:S04]  /*5050*/  SHF.L.U32 R6, R6, 0x1f, RZ ;  /* 0x0000001f06067819 */ /* 0x000fc800000006ff */
[----:B------:R0:W1:Y:S01]  /*5060*/  SYNCS.PHASECHK.TRANS64.TRYWAIT P2, [UR23+0x19c30], R6 ;  /* 0x019c3006ff0075a7 */ /* 0x0000620008040157 */
[----:B------:R-:W-:Y:S05]  /*5070*/  @!P0 BRA `(.L_x_9374) ;  /* 0x0000000000048947 */ /* 0x000fea0003800000 */
[----:B------:R-:W-:Y:S01]  /*5080*/  BPT.TRAP 0x1 ;  /* 0x000000040000795c */ /* 0x000fe20000300000 */
.L_x_9374:
[----:B-1----:R-:W-:Y:S05]  /*5090*/  @P2 BRA `(.L_x_9375) ;  /* 0x0000000000082947 */ /* 0x002fea0003800000 */
[----:B------:R-:W1:Y:S02]  /*50a0*/  SYNCS.PHASECHK.TRANS64.TRYWAIT P2, [UR23+0x19c30], R6 ;  /* 0x019c3006ff0075a7 */ /* 0x000e640008040157 */
[----:B-1----:R-:W-:Y:S05]  /*50b0*/  @!P2 BRA `(.L_x_9376) ;  /* 0x000000fc00a4a947 */ /* 0x002fea0003800000 */
.L_x_9375:
        /* <DEDUP_REMOVED lines=17> */
.L_x_9377:
[----:B------:R-:W-:Y:S01]  /*51d0*/  ULEA UR11, UR52, UR46, 0x3 ;  /* 0x0000002e340b7291 */ /* 0x000fe2000f8e183f */
[----:B01----:R-:W-:-:S05]  /*51e0*/  IMAD.U32 R6, RZ, RZ, UR53 ;  /* 0x00000035ff067e24 */ /* 0x003fca000f8e00ff */
[----:B------:R-:W-:-:S04]  /*51f0*/  SHF.L.U32 R6, R6, 0x1f, RZ ;  /* 0x0000001f06067819 */ /* 0x000fc800000006ff */
[----:B------:R0:W1:Y:S01]  /*5200*/  SYNCS.PHASECHK.TRANS64.TRYWAIT P2, [UR11+0x19c50], R6 ;  /* 0x019c5006ff0075a7 */ /* 0x000062000804014b */
[----:B------:R-:W-:Y:S05]  /*5210*/  @!P0 BRA `(.L_x_9378) ;  /* 0x0000000000048947 */ /* 0x000fea0003800000 */
[----:B------:R-:W-:Y:S01]  /*5220*/  BPT.TRAP 0x1 ;  /* 0x000000040000795c */ /* 0x000fe20000300000 */
.L_x_9378:
[----:B-1----:R-:W-:Y:S05]  /*5230*/  @P2 BRA `(.L_x_9379) ;  /* 0x0000000000082947 */ /* 0x002fea0003800000 */
[----:B------:R-:W1:Y:S02]  /*5240*/  SYNCS.PHASECHK.TRANS64.TRYWAIT P2, [UR11+0x19c50], R6 ;  /* 0x019c5006ff0075a7 */ /* 0x000e64000804014b */
[----:B-1----:R-:W-:Y:S05]  /*5250*/  @!P2 BRA `(.L_x_9380) ;  /* 0x000000fc0054a947 */ /* 0x002fea0003800000 */
.L_x_9379:
[----:B------:R-:W-:Y:S01]  /*5260*/  UIADD3 UR6, UR46, 0x3000, URZ ;  /* 0x000030002e067890 */ /* 0x000fe2000fffe03f */
[----:B------:R-:W-:Y:S01]  /*5270*/  WARPGROUP.ARRIVE ;  /* 0x00000000000079c5 */ /* 0x000fe20000000000 */
[----:B------:R-:W-:Y:S01]  /*5280*/  UMOV UR7, 0x40000040 ;  /* 0x4000004000077882 */ /* 0x000fe20000000000 */
[----:B------:R-:W-:Y:S01]  /*5290*/  PLOP3.LUT P2, PT, PT, PT, UP0, 0x80, 0x0 ;  /* 0x000000000000781c */ /* 0x000fe20003f4f008 */
[----:B------:R-:W-:Y:S01]  /*52a0*/  USHF.R.U32.HI UR6, URZ, 0x4, UR6 ;  /* 0x000000043f067899 */ /* 0x000fe20008011606 */
[----:B------:R-:W-:Y:S01]  /*52b0*/  PLOP3.LUT P3, PT, PT, PT, UP0, 0x80, 0x0 ;  /* 0x000000000000781c */ /* 0x000fe20003f6f008 */
[----:B------:R-:W-:Y:S02]  /*52c0*/  VIADD R13, R17, UR41 ;  /* 0x00000029110d7c36 */ /* 0x000fe40008000000 */
[----:B------:R-:W-:Y:S01]  /*52d0*/  ULOP3.LUT UR6, UR6, 0x3fff, URZ, 0xc0, !UPT ;  /* 0x00003fff06067892 */ /* 0x000fe2000f8ec03f */
[----:B01----:R-:W-:Y:S02]  /*52e0*/  IMAD.U32 R6, RZ, RZ, UR23 ;  /* 0x00000017ff067e24 */ /* 0x003fe4000f8e00ff */
[----:B------:R-:W-:Y:S01]  /*52f0*/  IMAD.SHL.U32 R8, R3, 0x80, RZ ;  /* 0x0000008003087824 */ /* 0x000fe200078e00ff */
[----:B------:R-:W-:Y:S01]  /*5300*/  ULOP3.LUT UR6, UR6, 0x10000, URZ, 0xfc, !UPT ;  /* 0x0001000006067892 */ /* 0x000fe2000f8efc3f */
[----:B------:R-:W-:-:S03]  /*5310*/  @!P1 VIADD R6, R6, 0x19c40 ;  /* 0x00019c4006069836 */ /* 0x000fc60000000000 */
[----:B------:R-:W-:Y:S02]  /*5320*/  UIMAD UR10, UR52, 0x300, UR6 ;  /* 0x00000300340a78a4 */ /* 0x000fe4000f8e0206 */
[----:B------:R-:W-:-:S05]  /*5330*/  @!P1 PRMT R6, RZ, 0x654, R6 ;  /* 0x00000654ff069816 */ /* 0x000fca0000000006 */
[----:B------:R-:W-:Y:S02]  /*5340*/  UMOV UR6, UR10 ;  /* 0x0000000a00067c82 */ /* 0x000fe40008000000 */
        /* <DEDUP_REMOVED lines=24> */
[----:B------:R-:W-:Y:S01]  /*54d0*/  IMAD R7, R16, -0x2, R7 ;  /* 0xfffffffe10077824 */ /* 0x000fe200078e0207 */
[----:B------:R-:W-:Y:S02]  /*54e0*/  WARPGROUP.DEPBAR.LE gsb0, 0x0 ;  /* 0x00008000000079c5 */ /* 0x000fe40000010000 */
[----:B------:R1:W-:Y:S02]  /*54f0*/  @!P1 SYNCS.ARRIVE.TRANS64.RED.A1T0 RZ, [R6+URZ], RZ ;  /* 0x000000ff06ff99a7 */ /* 0x0003e4000810043f */
[----:B-1----:R-:W-:-:S05]  /*5500*/  IMAD.U32 R6, RZ, RZ, UR37 ;  /* 0x00000025ff067e24 */ /* 0x002fca000f8e00ff */
[----:B------:R-:W-:-:S05]  /*5510*/  IADD3 R7, -R6, UR42, R7 ;  /* 0x0000002a06077c10 */ /* 0x000fca000fffe107 */
[C---:B------:R-:W-:Y:S02]  /*5520*/  VIADD R12, R7.reuse, UR22 ;  /* 0x00000016070c7c36 */ /* 0x040fe40008000000 */
[----:B------:R-:W-:Y:S02]  /*5530*/  VIADD R11, R7, UR6 ;  /* 0x00000006070b7c36 */ /* 0x000fe40008000000 */
[--C-:B0-----:R-:W-:Y:S02]  /*5540*/  IMAD.IADD R10, R12, 0x1, R15.reuse ;  /* 0x000000010c0a7824 */ /* 0x101fe400078e020f */
[----:B------:R-:W-:Y:S01]  /*5550*/  IMAD.IADD R9, R11, 0x1, R15 ;  /* 0x000000010b097824 */ /* 0x000fe200078e020f */
        /* <DEDUP_REMOVED lines=14> */
.L_x_9383:
[----:B------:R-:W-:-:S05]  /*5640*/  IMAD.U32 R14, RZ, RZ, UR21 ;  /* 0x00000015ff0e7e24 */ /* 0x000fca000f8e00ff */
[----:B------:R-:W-:-:S13]  /*5650*/  ISETP.NE.AND P2, PT, R14, 0x1, PT ;  /* 0x000000010e00780c */ /* 0x000fda0003f45270 */
[----:B------:R-:W0:Y:S02]  /*5660*/  @P2 LDC.64 R6, c[0x0][0x9e8] ;  /* 0x00027a00ff062b82 */ /* 0x000e240000000a00 */
[----:B0-----:R-:W-:-:S05]  /*5670*/  @P2 IMAD.HI.U32 R6, R15, R6, RZ ;  /* 0x000000060f062227 */ /* 0x001fca00078e00ff */
[----:B------:R-:W-:-:S07]  /*5680*/  @P2 SHF.R.U32.HI R15, RZ, R7, R6 ;  /* 0x00000007ff0f2219 */ /* 0x000fce0000011606 */
.L_x_9384:
[----:B------:R-:W-:Y:S05]  /*5690*/  BSYNC B0 ;  /* 0x0000000000007941 */ /* 0x000fea0003800000 */
.L_x_9382:
[----:B------:R-:W-:-:S04]  /*56a0*/  IMAD R15, R15, R14, -R8 ;  /* 0x0000000e0f0f7224 */ /* 0x000fc800078e0a08 */
[----:B------:R-:W-:-:S05]  /*56b0*/  IMAD R15, R16, -0x2, R15 ;  /* 0xfffffffe100f7824 */ /* 0x000fca00078e020f */
[----:B------:R-:W-:Y:S02]  /*56c0*/  VIADDMNMX R10, R15, R14, R10, PT ;  /* 0x0000000e0f0a7246 */ /* 0x000fe4000380010a */
[----:B------:R-:W-:-:S07]  /*56d0*/  VIMNMX R9, R9, R15, !PT ;  /* 0x0000000f09097248 */ /* 0x000fce0007fe0100 */
.L_x_9381:
        /* <DEDUP_REMOVED lines=115> */
.L_x_9387:
[----:B------:R-:W-:-:S05]  /*5e10*/  IMAD.U32 R6, RZ, RZ, UR21 ;  /* 0x00000015ff067e24 */ /* 0x000fca000f8e00ff */
[----:B------:R-:W-:-:S13]  /*5e20*/  ISETP.NE.AND P3, PT, R6, 0x1, PT ;  /* 0x000000010600780c */ /* 0x000fda0003f65270 */
[----:B------:R-:W0:Y:S02]  /*5e30*/  @P3 LDC.64 R10, c[0x0][0x9e8] ;  /* 0x00027a00ff0a3b82 */ /* 0x000e240000000a00 */
[----:B0-----:R-:W-:-:S05]  /*5e40*/  @P3 IMAD.HI.U32 R10, R13, R10, RZ ;  /* 0x0000000a0d0a3227 */ /* 0x001fca00078e00ff */
[----:B------:R-:W-:-:S07]  /*5e50*/  @P3 SHF.R.U32.HI R13, RZ, R11, R10 ;  /* 0x0000000bff0d3219 */ /* 0x000fce000001160a */
.L_x_9388:
[----:B------:R-:W-:Y:S05]  /*5e60*/  BSYNC B0 ;  /* 0x0000000000007941 */ /* 0x000fea0003800000 */
.L_x_9386:
[----:B------:R-:W-:-:S04]  /*5e70*/  IMAD R13, R13, R6, -R8 ;  /* 0x000000060d0d7224 */ /* 0x000fc800078e0a08 */
[----:B------:R-:W-:-:S05]  /*5e80*/  IMAD R13, R16, -0x2, R13 ;  /* 0xfffffffe100d7824 */ /* 0x000fca00078e020d */
[----:B------:R-:W-:Y:S02]  /*5e90*/  VIADDMNMX R12, R13, R6, R12, PT ;  /* 0x000000060d0c7246 */ /* 0x000fe4000380010c */
[----:B------:R-:W-:-:S07]  /*5ea0*/  VIMNMX R9, R9, R13, !PT ;  /* 0x0000000d09097248 */ /* 0x000fce0007fe0100 */
.L_x_9385:
        /* <DEDUP_REMOVED lines=38> */
[----:B------:R-:W-:Y:S02]  /*6110*/  ISETP.LT.OR P3, PT, R12, 0xa, P3 ;  /* 0x0000000a0c00780c */ /* 0x000fe40001f61670 */
[----:B------:R-:W-:Y:S02]  /*6120*/  FMNMX.FTZ R11, R61, R6, !PT ;  /* 0x000000063d0b7209 */ /* 0x000fe40007810000 */
[----:B------:R-:W-:Y:S02]  /*6130*/  FMNMX.FTZ R21, R27, R20, !PT ;  /* 0x000000141b157209 */ /* 0x000fe40007810000 */
[----:B------:R-:W-:Y:S02]  /*6140*/  FMNMX.FTZ R6, R64, R11, !PT ;  /* 0x0000000b40067209 */ /* 0x000fe40007810000 */
[----:B------:R-:W-:-:S02]  /*6150*/  ISETP.LT.OR P4, PT, R12, 0x11, P4 ;  /* 0x000000110c00780c */ /* 0x000fc40002781670 */
[----:B------:R-:W-:Y:S02]  /*6160*/  FMNMX.FTZ R11, R65, R6, !PT ;  /* 0x00000006410b7209 */ /* 0x000fe40007810000 */
[----:B------:R-:W-:Y:S02]  /*6170*/  FSEL R31, R31, -INF , !P3 ;  /* 0xff8000001f1f7808 */ /* 0x000fe40005800000 */
[----:B------:R-:W-:Y:S02]  /*6180*/  FMNMX.FTZ R6, R68, R11, !PT ;  /* 0x0000000b44067209 */ /* 0x000fe40007810000 */
[----:B------:R-:W-:Y:S02]  /*6190*/  FMNMX.FTZ R24, R30, R21, !PT ;  /* 0x000000151e187209 */ /* 0x000fe40007810000 */
        /* <DEDUP_REMOVED lines=18> */
[C---:B------:R-:W-:Y:S01]  /*62c0*/  ISETP.LT.OR P3, PT, R12.reuse, 0x22, P3 ;  /* 0x000000220c00780c */ /* 0x040fe20001f61670 */
[----:B------:R-:W0:Y:S01]  /*62d0*/  SHFL.BFLY PT, R11, R8, 0x2, 0x1f ;  /* 0x0c401f00080b7f89 */ /* 0x000e2200000e0000 */
[----:B------:R-:W-:-:S02]  /*62e0*/  ISETP.LT.OR P4, PT, R12, 0x29, P4 ;  /* 0x000000290c00780c */ /* 0x000fc40002781670 */
[----:B------:R-:W-:Y:S02]  /*62f0*/  FSEL R43, R43, -INF , !P3 ;  /* 0xff8000002b2b7808 */ /* 0x000fe40005800000 */
[C---:B------:R-:W-:Y:S02]  /*6300*/  ISETP.GT.AND P3, PT, R9.reuse, 0x29, P2 ;  /* 0x000000290900780c */ /* 0x040fe40001764270 */
[----:B------:R-:W-:Y:S02]  /*6310*/  FSEL R46, R46, -INF , !P4 ;  /* 0xff8000002e2e7808 */ /* 0x000fe40006000000 */
[C---:B------:R-:W-:Y:S02]  /*6320*/  ISETP.GT.AND P4, PT, R9.reuse, 0x30, P2 ;  /* 0x000000300900780c */ /* 0x040fe40001784270 */
[----:B------:R-:W-:Y:S02]  /*6330*/  ISETP.LT.OR P5, PT, R12, 0x2a, P3 ;  /* 0x0000002a0c00780c */ /* 0x000fe40001fa1670 */
[----:B------:R-:W-:-:S02]  /*6340*/  ISETP.GT.AND P3, PT, R9, 0x31, P2 ;  /* 0x000000310900780c */ /* 0x000fc40001764270 */
[----:B------:R-:W-:Y:S02]  /*6350*/  FSEL R47, R47, -INF , !P5 ;  /* 0xff8000002f2f7808 */ /* 0x000fe40006800000 */
[C---:B------:R-:W-:Y:S02]  /*6360*/  ISETP.LT.OR P4, PT, R12.reuse, 0x31, P4 ;  /* 0x000000310c00780c */ /* 0x040fe40002781670 */
[----:B------:R-:W-:Y:S02]  /*6370*/  ISETP.GT.AND P5, PT, R9, 0x38, P2 ;  /* 0x000000380900780c */ /* 0x000fe400017a4270 */
[----:B------:R-:W-:Y:S02]  /*6380*/  ISETP.LT.OR P3, PT, R12, 0x32, P3 ;  /* 0x000000320c00780c */ /* 0x000fe40001f61670 */
[----:B------:R-:W-:Y:S02]  /*6390*/  FSEL R50, R50, -INF , !P4 ;  /* 0xff80000032327808 */ /* 0x000fe40006000000 */
[----:B0-----:R-:W-:-:S02]  /*63a0*/  FMNMX.FTZ R11, R8, R11, !PT ;  /* 0x0000000b080b7209 */ /* 0x001fc40007810000 */
[----:B------:R-:W-:Y:S02]  /*63b0*/  ISETP.GT.AND P4, PT, R9, 0x39, P2 ;  /* 0x000000390900780c */ /* 0x000fe40001784270 */
[----:B------:R-:W-:Y:S01]  /*63c0*/  FSEL R51, R51, -INF , !P3 ;  /* 0xff80000033337808 */ /* 0x000fe20005800000 */
[----:B------:R-:W0:Y:S01]  /*63d0*/  SHFL.BFLY PT, R6, R11, 0x1, 0x1f ;  /* 0x0c201f000b067f89 */ /* 0x000e2200000e0000 */
[C---:B------:R-:W-:Y:S02]  /*63e0*/  ISETP.LT.OR P5, PT, R12.reuse, 0x39, P5 ;  /* 0x000000390c00780c */ /* 0x040fe40002fa1670 */
[----:B------:R-:W-:Y:S02]  /*63f0*/  ISETP.GT.AND P3, PT, R9, 0x40, P2 ;  /* 0x000000400900780c */ /* 0x000fe40001764270 */
[----:B------:R-:W-:Y:S02]  /*6400*/  ISETP.LT.OR P4, PT, R12, 0x3a, P4 ;  /* 0x0000003a0c00780c */ /* 0x000fe40002781670 */
[----:B------:R-:W-:-:S02]  /*6410*/  FSEL R54, R54, -INF , !P5 ;  /* 0xff80000036367808 */ /* 0x000fc40006800000 */
[----:B------:R-:W-:Y:S02]  /*6420*/  ISETP.GT.AND P5, PT, R9, 0x41, P2 ;  /* 0x000000410900780c */ /* 0x000fe400017a4270 */
[----:B------:R-:W-:Y:S02]  /*6430*/  FSEL R55, R55, -INF , !P4 ;  /* 0xff80000037377808 */ /* 0x000fe40006000000 */
[C---:B------:R-:W-:Y:S02]  /*6440*/  ISETP.LT.OR P3, PT, R12.reuse, 0x41, P3 ;  /* 0x000000410c00780c */ /* 0x040fe40001f61670 */
[----:B------:R-:W-:Y:S02]  /*6450*/  ISETP.GT.AND P4, PT, R9, 0x48, P2 ;  /* 0x000000480900780c */ /* 0x000fe40001784270 */
[----:B------:R-:W-:Y:S02]  /*6460*/  ISETP.LT.OR P5, PT, R12, 0x42, P5 ;  /* 0x000000420c00780c */ /* 0x000fe40002fa1670 */
[----:B------:R-:W-:-:S02]  /*6470*/  FSEL R58, R58, -INF , !P3 ;  /* 0xff8000003a3a7808 */ /* 0x000fc40005800000 */
[----:B------:R-:W-:Y:S02]  /*6480*/  ISETP.GT.AND P3, PT, R9, 0x49, P2 ;  /* 0x000000490900780c */ /* 0x000fe40001764270 */
[----:B------:R-:W-:Y:S02]  /*6490*/  FSEL R59, R59, -INF , !P5 ;  /* 0xff8000003b3b7808 */ /* 0x000fe40006800000 */
[----:B0-----:R-:W-:Y:S02]  /*64a0*/  FMNMX.FTZ R6, R11, R6, !PT ;  /* 0x000000060b067209 */ /* 0x001fe40007810000 */
[----:B------:R-:W-:Y:S02]  /*64b0*/  ISETP.LT.OR P4, PT, R12, 0x49, P4 ;  /* 0x000000490c00780c */ /* 0x000fe40002781670 */
[C---:B------:R-:W-:Y:S01]  /*64c0*/  FSETP.NEU.FTZ.AND P6, PT, R6.reuse, -INF , PT ;  /* 0xff8000000600780b */ /* 0x040fe20003fdd000 */
[----:B------:R-:W-:-:S01]  /*64d0*/  FFMA.FTZ R10, R6, R13, -8 ;  /* 0xc1000000060a7423 */ /* 0x000fc2000001000d */
[----:B------:R-:W-:-:S02]  /*64e0*/  ISETP.GT.AND P5, PT, R9, 0x50, P2 ;  /* 0x000000500900780c */ /* 0x000fc400017a4270 */
[----:B------:R-:W-:Y:S02]  /*64f0*/  ISETP.LT.OR P3, PT, R12, 0x4a, P3 ;  /* 0x0000004a0c00780c */ /* 0x000fe40001f61670 */
[----:B------:R-:W-:Y:S02]  /*6500*/  FSEL R8, R10, RZ, P6 ;  /* 0x000000ff0a087208 */ /* 0x000fe40003000000 */
[----:B------:R-:W-:Y:S02]  /*6510*/  FSEL R62, R62, -INF , !P4 ;  /* 0xff8000003e3e7808 */ /* 0x000fe40006000000 */
[----:B------:R-:W-:Y:S01]  /*6520*/  ISETP.GT.AND P4, PT, R9, 0x51, P2 ;  /* 0x000000510900780c */ /* 0x000fe20001784270 */
        /* <DEDUP_REMOVED lines=12> */
[----:B------:R-:W-:Y:S01]  /*65f0*/  FSEL R63, R63, -INF , !P3 ;  /* 0xff8000003f3f7808 */ /* 0x000fe20005800000 */
[--C-:B------:R-:W-:Y:S01]  /*6600*/  FFMA.FTZ R41, R41, UR43, -R8.reuse ;  /* 0x0000002b29297c23 */ /* 0x100fe20008010808 */
[----:B------:R-:W-:Y:S01]  /*6610*/  FMNMX.FTZ R26, R38, R25, !PT ;  /* 0x00000019261a7209 */ /* 0x000fe20007810000 */
[--C-:B------:R-:W-:Y:S01]  /*6620*/  FFMA.FTZ R25, R40, UR43, -R8.reuse ;  /* 0x0000002b28197c23 */ /* 0x100fe20008010808 */
[----:B------:R-:W-:Y:S01]  /*6630*/  ISETP.LT.OR P5, PT, R12, 0x51, P5 ;  /* 0x000000510c00780c */ /* 0x000fe20002fa1670 */
[--C-:B------:R-:W-:Y:S01]  /*6640*/  FFMA.FTZ R44, R44, UR43, -R8.reuse ;  /* 0x0000002b2c2c7c23 */ /* 0x100fe20008010808 */
[----:B------:R-:W-:Y:S01]  /*6650*/  FMNMX.FTZ R29, R39, R26, !PT ;  /* 0x0000001a271d7209 */ /* 0x000fe20007810000 */
[----:B------:R1:W-:Y:S01]  /*6660*/  MUFU.EX2 R24, R37 ;  /* 0x0000002500187308 */ /* 0x0003e20000000800 */
[----:B------:R-:W-:Y:S01]  /*6670*/  ISETP.GT.AND P3, PT, R9, 0x58, P2 ;  /* 0x000000580900780c */ /* 0x000fe20001764270 */
        /* <DEDUP_REMOVED lines=11> */
[----:B------:R-:W-:Y:S01]  /*6730*/  ISETP.GT.AND P5, PT, R9, 0x59, P2 ;  /* 0x000000590900780c */ /* 0x000fe200017a4270 */
[----:B------:R-:W-:Y:S01]  /*6740*/  FFMA.FTZ R85, R85, UR43, -R8 ;  /* 0x0000002b55557c23 */ /* 0x000fe20008010808 */
[----:B------:R-:W-:-:S02]  /*6750*/  FMNMX.FTZ R29, R47, R28, !PT ;  /* 0x0000001c2f1d7209 */ /* 0x000fc40007810000 */
[----:B------:R-:W-:Y:S01]  /*6760*/  FSEL R67, R67, -INF , !P4 ;  /* 0xff80000043437808 */ /* 0x000fe20006000000 */
[----:B------:R-:W-:Y:S01]  /*6770*/  MUFU.EX2 R28, R44 ;  /* 0x0000002c001c7308 */ /* 0x000fe20000000800 */
[----:B------:R-:W-:Y:S01]  /*6780*/  FMNMX.FTZ R32, R50, R29, !PT ;  /* 0x0000001d32207209 */ /* 0x000fe20007810000 */
[----:B------:R-:W-:Y:S01]  /*6790*/  FFMA.FTZ R29, R45, UR43, -R8 ;  /* 0x0000002b2d1d7c23 */ /* 0x000fe20008010808 */
[----:B------:R-:W-:Y:S02]  /*67a0*/  ISETP.LT.OR P3, PT, R12, 0x59, P3 ;  /* 0x000000590c00780c */ /* 0x000fe40001f61670 */
[----:B0-----:R-:W-:Y:S02]  /*67b0*/  FMNMX.FTZ R33, R51, R32, !PT ;  /* 0x0000002033217209 */ /* 0x001fe40007810000 */
[----:B------:R-:W-:Y:S01]  /*67c0*/  ISETP.GT.AND P4, PT, R9, 0x60, P2 ;  /* 0x000000600900780c */ /* 0x000fe20001784270 */
[----:B------:R-:W-:Y:S01]  /*67d0*/  MUFU.EX2 R10, R10 ;  /* 0x0000000a000a7308 */ /* 0x000fe20000000800 */
[----:B------:R-:W-:-:S02]  /*67e0*/  FMNMX.FTZ R32, R54, R33, !PT ;  /* 0x0000002136207209 */ /* 0x000fc40007810000 */
[----:B------:R-:W-:Y:S02]  /*67f0*/  ISETP.LT.OR P5, PT, R12, 0x5a, P5 ;  /* 0x0000005a0c00780c */ /* 0x000fe40002fa1670 */
[----:B------:R-:W-:Y:S02]  /*6800*/  FMNMX.FTZ R33, R55, R32, !PT ;  /* 0x0000002037217209 */ /* 0x000fe40007810000 */
[----:B------:R-:W-:Y:S01]  /*6810*/  FSEL R70, R70, -INF , !P3 ;  /* 0xff80000046467808 */ /* 0x000fe20005800000 */
[----:B------:R0:W-:Y:S01]  /*6820*/  MUFU.EX2 R32, R48 ;  /* 0x0000003000207308 */ /* 0x0001e20000000800 */
[----:B------:R-:W-:Y:S01]  /*6830*/  FMNMX.FTZ R36, R58, R33, !PT ;  /* 0x000000213a247209 */ /* 0x000fe20007810000 */
[--C-:B------:R-:W-:Y:S01]  /*6840*/  FFMA.FTZ R33, R49, UR43, -R8.reuse ;  /* 0x0000002b31217c23 */ /* 0x100fe20008010808 */
[----:B------:R-:W-:Y:S01]  /*6850*/  ISETP.GT.AND P3, PT, R9, 0x61, P2 ;  /* 0x000000610900780c */ /* 0x000fe20001764270 */
[----:B------:R-:W-:Y:S01]  /*6860*/  FFMA.FTZ R49, R69, UR43, -R8 ;  /* 0x0000002b45317c23 */ /* 0x000fe20008010808 */
[----:B-1----:R-:W-:-:S02]  /*6870*/  FMNMX.FTZ R37, R59, R36, !PT ;  /* 0x000000243b257209 */ /* 0x002fc40007810000 */
[----:B------:R-:W-:Y:S01]  /*6880*/  FSEL R71, R71, -INF , !P5 ;  /* 0xff80000047477808 */ /* 0x000fe20006800000 */
[----:B------:R-:W-:Y:S01]  /*6890*/  MUFU.EX2 R7, R7 ;  /* 0x0000000700077308 */ /* 0x000fe20000000800 */
[----:B------:R-:W-:Y:S01]  /*68a0*/  FMNMX.FTZ R36, R62, R37, !PT ;  /* 0x000000253e247209 */ /* 0x000fe20007810000 */
[--C-:B0-----:R-:W-:Y:S01]  /*68b0*/  FFMA.FTZ R48, R68, UR43, -R8.reuse ;  /* 0x0000002b44307c23 */ /* 0x101fe20008010808 */
[----:B------:R-:W-:Y:S02]  /*68c0*/  ISETP.LT.OR P4, PT, R12, 0x61, P4 ;  /* 0x000000610c00780c */ /* 0x000fe40002781670 */
[----:B------:R-:W-:Y:S02]  /*68d0*/  FMNMX.FTZ R37, R63, R36, !PT ;  /* 0x000000243f257209 */ /* 0x000fe40007810000 */
[----:B------:R-:W-:Y:S01]  /*68e0*/  ISETP.GT.AND P5, PT, R9, 0x68, P2 ;  /* 0x000000680900780c */ /* 0x000fe200017a4270 */
[----:B------:R0:W-:Y:S01]  /*68f0*/  MUFU.EX2 R36, R52 ;  /* 0x0000003400247308 */ /* 0x0001e20000000800 */
[----:B------:R-:W-:Y:S01]  /*6900*/  FMNMX.FTZ R40, R66, R37, !PT ;  /* 0x0000002542287209 */ /* 0x000fe20007810000 */
[--C-:B------:R-:W-:Y:S01]  /*6910*/  FFMA.FTZ R37, R53, UR43, -R8.reuse ;  /* 0x0000002b35257c23 */ /* 0x100fe20008010808 */
[----:B------:R-:W-:Y:S01]  /*6920*/  ISETP.LT.OR P3, PT, R12, 0x62, P3 ;  /* 0x000000620c00780c */ /* 0x000fe20001f61670 */
[----:B------:R-:W-:Y:S01]  /*6930*/  FFMA.FTZ R53, R73, UR43, -R8 ;  /* 0x0000002b49357c23 */ /* 0x000fe20008010808 */
[----:B------:R-:W-:-:S02]  /*6940*/  FMNMX.FTZ R41, R67, R40, !PT ;  /* 0x0000002843297209 */ /* 0x000fc40007810000 */
[----:B------:R-:W-:Y:S01]  /*6950*/  FSEL R74, R74, -INF , !P4 ;  /* 0xff8000004a4a7808 */ /* 0x000fe20006000000 */
[----:B------:R-:W-:Y:S01]  /*6960*/  MUFU.EX2 R11, R11 ;  /* 0x0000000b000b7308 */ /* 0x000fe20000000800 */
[----:B------:R-:W-:Y:S01]  /*6970*/  FMNMX.FTZ R40, R70, R41, !PT ;  /* 0x0000002946287209 */ /* 0x000fe20007810000 */
[----:B0-----:R-:W-:Y:S01]  /*6980*/  FFMA.FTZ R52, R72, UR43, -R8 ;  /* 0x0000002b48347c23 */ /* 0x001fe20008010808 */
[----:B------:R-:W-:Y:S02]  /*6990*/  ISETP.GT.AND P4, PT, R9, 0x69, P2 ;  /* 0x000000690900780c */ /* 0x000fe40001784270 */
[----:B------:R-:W-:Y:S02]  /*69a0*/  FMNMX.FTZ R41, R71, R40, !PT ;  /* 0x0000002847297209 */ /* 0x000fe40007810000 */
[----:B------:R-:W-:Y:S01]  /*69b0*/  FSEL R75, R75, -INF , !P3 ;  /* 0xff8000004b4b7808 */ /* 0x000fe20005800000 */
[----:B------:R0:W-:Y:S01]  /*69c0*/  MUFU.EX2 R40, R56 ;  /* 0x0000003800287308 */ /* 0x0001e20000000800 */
[----:B------:R-:W-:-:S02]  /*69d0*/  ISETP.LT.OR P5, PT, R12, 0x69, P5 ;  /* 0x000000690c00780c */ /* 0x000fc40002fa1670 */
[----:B------:R-:W-:Y:S02]  /*69e0*/  FMNMX.FTZ R44, R74, R41, !PT ;  /* 0x000000294a2c7209 */ /* 0x000fe40007810000 */
[----:B------:R-:W-:Y:S02]  /*69f0*/  ISETP.GT.AND P3, PT, R9, 0x70, P2 ;  /* 0x000000700900780c */ /* 0x000fe40001764270 */
[----:B------:R-:W-:Y:S01]  /*6a00*/  ISETP.LT.OR P4, PT, R12, 0x6a, P4 ;  /* 0x0000006a0c00780c */ /* 0x000fe20002781670 */
[----:B------:R-:W-:Y:S01]  /*6a10*/  MUFU.EX2 R14, R14 ;  /* 0x0000000e000e7308 */ /* 0x000fe20000000800 */
[----:B------:R-:W-:Y:S02]  /*6a20*/  FSEL R78, R78, -INF , !P5 ;  /* 0xff8000004e4e7808 */ /* 0x000fe40006800000 */
[----:B------:R-:W-:Y:S02]  /*6a30*/  FMNMX.FTZ R41, R75, R44, !PT ;  /* 0x0000002c4b297209 */ /* 0x000fe40007810000 */
[----:B------:R-:W-:-:S02]  /*6a40*/  ISETP.GT.AND P5, PT, R9, 0x71, P2 ;  /* 0x000000710900780c */ /* 0x000fc400017a4270 */
[----:B------:R-:W-:Y:S01]  /*6a50*/  FSEL R79, R79, -INF , !P4 ;  /* 0xff8000004f4f7808 */ /* 0x000fe20006000000 */
[----:B------:R-:W-:Y:S01]  /*6a60*/  MUFU.EX2 R13, R13 ;  /* 0x0000000d000d7308 */ /* 0x000fe20000000800 */
[----:B------:R-:W-:Y:S02]  /*6a70*/  ISETP.LT.OR P3, PT, R12, 0x71, P3 ;  /* 0x000000710c00780c */ /* 0x000fe40001f61670 */
[----:B------:R-:W-:Y:S01]  /*6a80*/  FMNMX.FTZ R44, R78, R41, !PT ;  /* 0x000000294e2c7209 */ /* 0x000fe20007810000 */
[----:B------:R-:W-:-:S01]  /*6a90*/  FFMA.FTZ R41, R60, UR43, -R8 ;  /* 0x0000002b3c297c23 */ /* 0x000fc20008010808 */
[----:B------:R-:W-:Y:S01]  /*6aa0*/  ISETP.GT.AND P4, PT, R9, 0x78, P2 ;  /* 0x000000780900780c */ /* 0x000fe20001784270 */
[----:B------:R-:W-:-:S01]  /*6ab0*/  FFMA.FTZ R60, R80, UR43, -R8 ;  /* 0x0000002b503c7c23 */ /* 0x000fc20008010808 */
        /* <DEDUP_REMOVED lines=12> */
[----:B------:R-:W-:Y:S01]  /*6b80*/  FFMA.FTZ R61, R81, UR43, -R8 ;  /* 0x0000002b513d7c23 */ /* 0x000fe20008010808 */
[----:B------:R-:W-:Y:S01]  /*6b90*/  FMNMX.FTZ R45, R83, R44, !PT ;  /* 0x0000002c532d7209 */ /* 0x000fe20007810000 */
[----:B------:R-:W-:Y:S01]  /*6ba0*/  MUFU.EX2 R25, R25 ;  /* 0x0000001900197308 */ /* 0x000fe20000000800 */
[----:B------:R-:W-:-:S02]  /*6bb0*/  FSEL R87, R87, -INF , !P2 ;  /* 0xff80000057577808 */ /* 0x000fc40005000000 */
[----:B------:R-:W-:Y:S01]  /*6bc0*/  FMNMX.FTZ R44, R86, R45, !PT ;  /* 0x0000002d562c7209 */ /* 0x000fe20007810000 */
[----:B------:R-:W-:-:S01]  /*6bd0*/  FFMA.FTZ R45, R65, UR43, -R8 ;  /* 0x0000002b412d7c23 */ /* 0x000fc20008010808 */
[----:B------:R-:W-:Y:S02]  /*6be0*/  FSEL R69, R6, RZ, P6 ;  /* 0x000000ff06457208 */ /* 0x000fe40003000000 */
[----:B0-----:R-:W-:Y:S01]  /*6bf0*/  FMNMX.FTZ R56, R87, R44, !PT ;  /* 0x0000002c57387209 */ /* 0x001fe20007810000 */
[----:B------:R-:W-:Y:S02]  /*6c00*/  MUFU.EX2 R29, R29 ;  /* 0x0000001d001d7308 */ /* 0x000fe40000000800 */
[----:B------:R-:W-:-:S02]  /*6c10*/  FADD.FTZ R2, -R69, R2 ;  /* 0x0000000245027221 */ /* 0x000fc40000010100 */
[----:B-1----:R-:W0:Y:S04]  /*6c20*/  SHFL.BFLY PT, R57, R56, 0x2, 0x1f ;  /* 0x0c401f0038397f89 */ /* 0x002e2800000e0000 */
        /* <DEDUP_REMOVED lines=75> */
[--C-:B------:R-:W-:Y:S01]  /*70e0*/  FFMA.FTZ R70, R71, UR43, -R2.reuse ;  /* 0x0000002b47467c23 */ /* 0x100fe20008010802 */
[----:B------:R-:W-:-:S01]  /*70f0*/  FFMA.FTZ R71, R74, UR43, -R2 ;  /* 0x0000002b4a477c23 */ /* 0x000fc20008010802 */
[----:B------:R-:W-:Y:S02]  /*7100*/  FADD.FTZ R5, R26, R5 ;  /* 0x000000051a057221 */ /* 0x000fe40000010000 */
[----:B------:R-:W0:Y:S01]  /*7110*/  MUFU.EX2 R43, R43 ;  /* 0x0000002b002b7308 */ /* 0x000e220000000800 */
[----:B-1----:R-:W-:-:S01]  /*7120*/  FADD.FTZ R73, R39, R72 ;  /* 0x0000004827497221 */ /* 0x002fc20000010000 */
[----:B------:R-:W-:-:S06]  /*7130*/  FADD.FTZ R72, R28, R5 ;  /* 0x000000051c487221 */ /* 0x000fcc0000010000 */
[----:B------:R-:W1:Y:S01]  /*7140*/  MUFU.EX2 R46, R46 ;  /* 0x0000002e002e7308 */ /* 0x000e620000000800 */
[----:B--2---:R-:W-:-:S01]  /*7150*/  FADD.FTZ R4, R42, R73 ;  /* 0x000000492a047221 */ /* 0x004fc20000010000 */
[----:B------:R-:W-:-:S04]  /*7160*/  FADD.FTZ R73, R29, R72 ;  /* 0x000000481d497221 */ /* 0x000fc80000010000 */
[----:B------:R-:W-:Y:S02]  /*7170*/  FADD.FTZ R72, R32, R73 ;  /* 0x0000004920487221 */ /* 0x000fe40000010000 */
[----:B------:R-:W2:Y:S01]  /*7180*/  MUFU.EX2 R47, R47 ;  /* 0x0000002f002f7308 */ /* 0x000ea20000000800 */
[----:B0-----:R-:W-:-:S01]  /*7190*/  FADD.FTZ R5, R43, R4 ;  /* 0x000000042b057221 */ /* 0x001fc20000010000 */
[----:B------:R-:W-:Y:S01]  /*71a0*/  FADD.FTZ R73, R33, R72 ;  /* 0x0000004821497221 */ /* 0x000fe20000010000 */
[----:B------:R-:W-:-:S05]  /*71b0*/  FFMA.FTZ R72, R75, UR43, -R2 ;  /* 0x0000002b4b487c23 */ /* 0x000fca0008010802 */
[----:B------:R-:W0:Y:S01]  /*71c0*/  MUFU.EX2 R50, R50 ;  /* 0x0000003200327308 */ /* 0x000e220000000800 */
[----:B-1----:R-:W-:-:S07]  /*71d0*/  FADD.FTZ R4, R46, R5 ;  /* 0x000000052e047221 */ /* 0x002fce0000010000 */
[----:B------:R-:W1:Y:S01]  /*71e0*/  MUFU.EX2 R51, R51 ;  /* 0x0000003300337308 */ /* 0x000e620000000800 */
[----:B--2---:R-:W-:-:S01]  /*71f0*/  FADD.FTZ R5, R47, R4 ;  /* 0x000000042f057221 */ /* 0x004fc20000010000 */
[----:B------:R-:W-:Y:S01]  /*7200*/  FADD.FTZ R4, R36, R73 ;  /* 0x0000004924047221 */ /* 0x000fe20000010000 */
[----:B------:R-:W-:-:S05]  /*7210*/  FFMA.FTZ R73, R78, UR43, -R2 ;  /* 0x0000002b4e497c23 */ /* 0x000fca0008010802 */
        /* <DEDUP_REMOVED lines=67> */
.L_x_9389:
        /* <DEDUP_REMOVED lines=94> */
.L_x_9372:
        /* <DEDUP_REMOVED lines=24> */
.L_x_9392:
[----:B------:R-:W-:-:S11]  /*7db0*/  UISETP.NE.AND UP1, UPT, UR14, 0x1, UPT ;  /* 0x000000010e00788c */ /* 0x000fd6000bf25270 */
[----:B------:R-:W-:Y:S02]  /*7dc0*/  @UP1 ULDC.64 UR20, c[0x0][0x9e8] ;  /* 0x00027a0000141ab9 */ /* 0x000fe40000000a00 */
[----:B------:R-:W-:-:S04]  /*7dd0*/  UIMAD.WIDE.U32 UR6, UR10, UR20, URZ ;  /* 0x000000140a0672a5 */ /* 0x000fc8000f8e003f */
[----:B------:R-:W-:-:S12]  /*7de0*/  @UP1 USHF.R.U32.HI UR10, URZ, UR21, UR7 ;  /* 0x000000153f0a1299 */ /* 0x000fd80008011607 */
.L_x_9393:
[----:B------:R-:W-:-:S04]  /*7df0*/  UIMAD UR10, UR10, UR14, URZ ;  /* 0x0000000e0a0a72a4 */ /* 0x000fc8000f8e023f */
[----:B------:R-:W-:-:S04]  /*7e00*/  UISETP.LT.AND UP1, UPT, UR18, UR10, UPT ;  /* 0x0000000a1200728c */ /* 0x000fc8000bf21270 */
[----:B------:R-:W-:-:S12]  /*7e10*/  USEL UR18, UR18, UR10, !UP1 ;  /* 0x0000000a12127287 */ /* 0x000fd8000c800000 */
.L_x_9391:
        /* <DEDUP_REMOVED lines=12> */
.L_x_9404:
[----:B------:R-:W-:-:S04]  /*7ee0*/  UISETP.NE.AND UP1, UPT, UR19, 0x1, UPT ;  /* 0x000000011300788c */ /* 0x000fc8000bf25270 */
[----:B------:R-:W-:-:S04]  /*7ef0*/  USEL UR53, URZ, 0x1, UP1 ;  /* 0x000000013f357887 */ /* 0x000fc80008800000 */
[----:B------:R-:W-:Y:S01]  /*7f00*/  ULOP3.LUT UR53, UR18, UR53, URZ, 0x3c, !UPT ;  /* 0x0000003512357292 */ /* 0x000fe2000f8e3c3f */
[----:B------:R-:W-:Y:S11]  /*7f10*/  @!P0 BRA `(.L_x_9395) ;  /* 0x0000000000048947 */ /* 0x000ff60003800000 */
[----:B------:R-:W-:Y:S01]  /*7f20*/  BPT.TRAP 0x1 ;  /* 0x000000040000795c */ /* 0x000fe20000300000 */
.L_x_9395:
        /* <DEDUP_REMOVED lines=9> */
.L_x_9396:
[----:B-1----:R-:W-:Y:S05]  /*7fc0*/  @P2 BRA `(.L_x_9397) ;  /* 0x0000000000082947 */ /* 0x002fea0003800000 */
[----:B------:R-:W1:Y:S02]  /*7fd0*/  SYNCS.PHASECHK.TRANS64.TRYWAIT P2, [UR20+0x19c30], R0 ;  /* 0x019c3000ff0075a7 */ /* 0x000e640008040154 */
[----:B-1----:R-:W-:Y:S05]  /*7fe0*/  @!P2 BRA `(.L_x_9398) ;  /* 0x000000d00008a947 */ /* 0x002fea0003800000 */
.L_x_9397:
        /* <DEDUP_REMOVED lines=17> */
.L_x_9399:
[----:B------:R-:W-:Y:S01]  /*8100*/  ULEA UR11, UR19, UR46, 0x3 ;  /* 0x0000002e130b7291 */ /* 0x000fe2000f8e183f */
[----:B01----:R-:W-:-:S05]  /*8110*/  IMAD.U32 R0, RZ, RZ, UR18 ;  /* 0x00000012ff007e24 */ /* 0x003fca000f8e00ff */
[----:B------:R-:W-:-:S04]  /*8120*/  SHF.L.U32 R0, R0, 0x1f, RZ ;  /* 0x0000001f00007819 */ /* 0x000fc800000006ff */
[----:B------:R0:W1:Y:S01]  /*8130*/  SYNCS.PHASECHK.TRANS64.TRYWAIT P2, [UR11+0x19c50], R0 ;  /* 0x019c5000ff0075a7 */ /* 0x000062000804014b */
[----:B------:R-:W-:Y:S05]  /*8140*/  @!P0 BRA `(.L_x_9400) ;  /* 0x0000000000048947 */ /* 0x000fea0003800000 */
[----:B------:R-:W-:Y:S01]  /*8150*/  BPT.TRAP 0x1 ;  /* 0x000000040000795c */ /* 0x000fe20000300000 */
.L_x_9400:
[----:B-1----:R-:W-:Y:S05]  /*8160*/  @P2 BRA `(.L_x_9401) ;  /* 0x0000000000082947 */ /* 0x002fea0003800000 */
[----:B------:R-:W1:Y:S02]  /*8170*/  SYNCS.PHASECHK.TRANS64.TRYWAIT P2, [UR11+0x19c50], R0 ;  /* 0x019c5000ff0075a7 */ /* 0x000e64000804014b */
[----:B-1----:R-:W-:Y:S05]  /*8180*/  @!P2 BRA `(.L_x_9402) ;  /* 0x000000cc00b8a947 */ /* 0x002fea0003800000 */
.L_x_9401:
        /* <DEDUP_REMOVED lines=94> */
[----:B------:R-:W-:Y:S02]  /*8770*/  IMAD.U32 R69, RZ, RZ, UR43 ;  /* 0x0000002bff457e24 */ /* 0x000fe4000f8e00ff */
[--C-:B------:R-:W-:Y:S01]  /*8780*/  FFMA.FTZ R13, R32, UR43, -R8.reuse ;  /* 0x0000002b200d7c23 */ /* 0x100fe20008010808 */
[----:B------:R-:W-:-:S01]  /*8790*/  FFMA.FTZ R32, R49, UR43, -R8 ;  /* 0x0000002b31207c23 */ /* 0x000fc20008010808 */
[----:B------:R-:W-:Y:S01]  /*87a0*/  FFMA.FTZ R49, R68, UR43, -R8 ;  /* 0x0000002b44317c23 */ /* 0x000fe20008010808 */
[----:B------:R-:W-:-:S01]  /*87b0*/  FADD.FTZ R7, -R0, R9 ;  /* 0x0000000900077221 */ /* 0x000fc20000010100 */
[----:B------:R-:W-:Y:S01]  /*87c0*/  FFMA.FTZ R68, R0, R69, -8 ;  /* 0xc100000000447423 */ /* 0x000fe20000010045 */
[----:B------:R-:W-:Y:S01]  /*87d0*/  FMUL.FTZ R6, R6, UR43 ;  /* 0x0000002b06067c20 */ /* 0x000fe20008410000 */
        /* <DEDUP_REMOVED lines=43> */
[----:B------:R-:W-:-:S02]  /*8a90*/  WARPGROUP.DEPBAR.LE gsb0, 0x0 ;  /* 0x00008000000079c5 */ /* 0x000fc40000010000 */
[----:B------:R-:W-:Y:S01]  /*8aa0*/  WARPGROUP.ARRIVE ;  /* 0x00000000000079c5 */ /* 0x000fe20000000000 */
[----:B------:R-:W2:Y:S01]  /*8ab0*/  MUFU.EX2 R27, R27 ;  /* 0x0000001b001b7308 */ /* 0x000ea20000000800 */
[----:B-1----:R-:W-:-:S01]  /*8ac0*/  FFMA.FTZ R4, R7, R4, R26 ;  /* 0x0000000407047223 */ /* 0x002fc2000001001a */
[----:B------:R-:W-:Y:S01]  /*8ad0*/  FFMA.FTZ R44, R61, UR43, -R8 ;  /* 0x0000002b3d2c7c23 */ /* 0x000fe20008010808 */
[----:B------:R-:W-:-:S01]  /*8ae0*/  FFMA.FTZ R63, R63, UR43, -R68 ;  /* 0x0000002b3f3f7c23 */ /* 0x000fc20008010844 */
[----:B------:R-:W-:Y:S01]  /*8af0*/  FFMA.FTZ R45, R64, UR43, -R8 ;  /* 0x0000002b402d7c23 */ /* 0x000fe20008010808 */
[----:B------:R-:W-:Y:S01]  /*8b00*/  QGMMA.64x96x32.F32.E4M3.E4M3 R88, R140, gdesc[UR4], R88, gsb0 ;  /* 0x016000048c587df3 */ /* 0x000fe20008000858 */
[----:B------:R-:W-:Y:S01]  /*8b10*/  UIADD3 UR6, UR10, 0x6, URZ ;  /* 0x000000060a067890 */ /* 0x000fe2000fffe03f */
[----:B------:R-:W-:Y:S01]  /*8b20*/  FFMA.FTZ R66, R66, UR43, -R68 ;  /* 0x0000002b42427c23 */ /* 0x000fe20008010844 */
[----:B------:R-:W1:Y:S01]  /*8b30*/  MUFU.EX2 R11, R11 ;  /* 0x0000000b000b7308 */ /* 0x000e620000000800 */
[----:B0-----:R-:W-:-:S01]  /*8b40*/  FADD.FTZ R72, R10, R5 ;  /* 0x000000050a487221 */ /* 0x001fc20000010000 */
[----:B------:R-:W-:Y:S01]  /*8b50*/  UMOV UR7, 0x40000040 ;  /* 0x4000004000077882 */ /* 0x000fe20000000000 */
[----:B------:R-:W-:-:S01]  /*8b60*/  FFMA.FTZ R48, R65, UR43, -R8 ;  /* 0x0000002b41307c23 */ /* 0x000fc20008010808 */
[----:B------:R-:W-:Y:S01]  /*8b70*/  FFMA.FTZ R67, R67, UR43, -R68 ;  /* 0x0000002b43437c23 */ /* 0x000fe20008010844 */
[----:B------:R-:W-:-:S01]  /*8b80*/  FFMA.FTZ R57, R76, UR43, -R8 ;  /* 0x0000002b4c397c23 */ /* 0x000fc20008010808 */
[--C-:B------:R-:W-:Y:S01]  /*8b90*/  FFMA.FTZ R60, R77, UR43, -R8.reuse ;  /* 0x0000002b4d3c7c23 */ /* 0x100fe20008010808 */
[----:B------:R-:W-:-:S01]  /*8ba0*/  FFMA.FTZ R61, R80, UR43, -R8 ;  /* 0x0000002b503d7c23 */ /* 0x000fc20008010808 */
[----:B------:R-:W0:Y:S01]  /*8bb0*/  MUFU.EX2 R30, R30 ;  /* 0x0000001e001e7308 */ /* 0x000e220000000800 */
[----:B--2---:R-:W-:-:S01]  /*8bc0*/  FADD.FTZ R5, R27, R4 ;  /* 0x000000041b057221 */ /* 0x004fc20000010000 */
[----:B------:R-:W-:Y:S01]  /*8bd0*/  FFMA.FTZ R64, R81, UR43, -R8 ;  /* 0x0000002b51407c23 */ /* 0x000fe20008010808 */
[----:B------:R-:W-:-:S02]  /*8be0*/  IMAD.U32 R80, RZ, RZ, UR20 ;  /* 0x00000014ff507e24 */ /* 0x000fc4000f8e00ff */
[--C-:B------:R-:W-:Y:S01]  /*8bf0*/  FFMA.FTZ R65, R84, UR43, -R8.reuse ;  /* 0x0000002b54417c23 */ /* 0x100fe20008010808 */
[----:B------:R-:W-:-:S02]  /*8c00*/  FFMA.FTZ R8, R85, UR43, -R8 ;  /* 0x0000002b55087c23 */ /* 0x000fc40008010808 */
        /* <DEDUP_REMOVED lines=25> */
[----:B--2---:R-:W-:-:S01]  /*8da0*/  FADD.FTZ R5, R39, R4 ;  /* 0x0000000427057221 */ /* 0x004fc20000010000 */
[----:B------:R-:W-:Y:S02]  /*8db0*/  WARPGROUP.DEPBAR.LE gsb0, 0x0 ;  /* 0x00008000000079c5 */ /* 0x000fe40000010000 */
[----:B------:R-:W-:-:S04]  /*8dc0*/  WARPGROUP.ARRIVE ;  /* 0x00000000000079c5 */ /* 0x000fc80000000000 */
[----:B------:R-:W2:Y:S01]  /*8dd0*/  MUFU.EX2 R24, R24 ;  /* 0x0000001800187308 */ /* 0x000ea20000000800 */
[----:B-1----:R-:W-:-:S01]  /*8de0*/  FADD.FTZ R73, R21, R72 ;  /* 0x0000004815497221 */ /* 0x002fc20000010000 */
[----:B------:R-:W-:Y:S06]  /*8df0*/  QGMMA.64x96x32.F32.E4M3.E4M3 R88, R136, gdesc[UR4], R88, gsb0 ;  /* 0x0160000488587df3 */ /* 0x000fec0008000858 */
        /* <DEDUP_REMOVED lines=31> */
[----:B------:R-:W-:-:S05]  /*8ff0*/  WARPGROUP.DEPBAR.LE gsb0, 0x0 ;  /* 0x00008000000079c5 */ /* 0x000fca0000010000 */
        /* <DEDUP_REMOVED lines=41> */
[----:B------:R-:W-:-:S05]  /*9290*/  @!P1 VIADD R4, R80, 0x19c40 ;  /* 0x00019c4050049836 */ /* 0x000fca0000000000 */
[----:B------:R-:W-:Y:S01]  /*92a0*/  @!P1 PRMT R4, RZ, 0x654, R4 ;  /* 0x00000654ff049816 */ /* 0x000fe20000000004 */
[----:B------:R-:W2:Y:S01]  /*92b0*/  MUFU.EX2 R72, R72 ;  /* 0x0000004800487308 */ /* 0x000ea20000000800 */
[----:B-1----:R-:W-:-:S02]  /*92c0*/  FADD.FTZ R79, R71, R78 ;  /* 0x0000004e474f7221 */ /* 0x002fc40000010000 */
[----:B------:R1:W-:Y:S05]  /*92d0*/  @!P1 SYNCS.ARRIVE.TRANS64.RED.A1T0 RZ, [R4+URZ], RZ ;  /* 0x000000ff04ff99a7 */ /* 0x0003ea000810043f */
        /* <DEDUP_REMOVED lines=28> */
.L_x_9403:
        /* <DEDUP_REMOVED lines=90> */
.L_x_9394:
        /* <DEDUP_REMOVED lines=9> */
.L_x_9423:
[----:B------:R-:W-:-:S04]  /*9ad0*/  UISETP.NE.AND UP1, UPT, UR18, 0x1, UPT ;  /* 0x000000011200788c */ /* 0x000fc8000bf25270 */
[----:B------:R-:W-:-:S04]  /*9ae0*/  USEL UR53, URZ, 0x1, UP1 ;  /* 0x000000013f357887 */ /* 0x000fc80008800000 */
[----:B------:R-:W-:Y:S01]  /*9af0*/  ULOP3.LUT UR53, UR17, UR53, URZ, 0x3c, !UPT ;  /* 0x0000003511357292 */ /* 0x000fe2000f8e3c3f */
[----:B------:R-:W-:Y:S11]  /*9b00*/  @!P0 BRA `(.L_x_9406) ;  /* 0x0000000000048947 */ /* 0x000ff60003800000 */
[----:B------:R-:W-:Y:S01]  /*9b10*/  BPT.TRAP 0x1 ;  /* 0x000000040000795c */ /* 0x000fe20000300000 */
.L_x_9406:
        /* <DEDUP_REMOVED lines=9> */
.L_x_9407:
[----:B-1----:R-:W-:Y:S05]  /*9bb0*/  @P2 BRA `(.L_x_9408) ;  /* 0x0000000000082947 */ /* 0x002fea0003800000 */
[----:B------:R-:W1:Y:S02]  /*9bc0*/  SYNCS.PHASECHK.TRANS64.TRYWAIT P2, [UR22+0x19c30], R0 ;  /* 0x019c3000ff0075a7 */ /* 0x000e640008040156 */
[----:B-1----:R-:W-:Y:S05]  /*9bd0*/  @!P2 BRA `(.L_x_9409) ;  /* 0x000000b4003ca947 */ /* 0x002fea0003800000 */
.L_x_9408:
        /* <DEDUP_REMOVED lines=17> */
.L_x_9410:
[----:B------:R-:W-:Y:S01]  /*9cf0*/  ULEA UR11, UR18, UR46, 0x3 ;  /* 0x0000002e120b7291 */ /* 0x000fe2000f8e183f */
[----:B01----:R-:W-:-:S05]  /*9d00*/  IMAD.U32 R0, RZ, RZ, UR17 ;  /* 0x00000011ff007e24 */ /* 0x003fca000f8e00ff */
[----:B------:R-:W-:-:S04]  /*9d10*/  SHF.L.U32 R0, R0, 0x1f, RZ ;  /* 0x0000001f00007819 */ /* 0x000fc800000006ff */
[----:B------:R0:W1:Y:S01]  /*9d20*/  SYNCS.PHASECHK.TRANS64.TRYWAIT P2, [UR11+0x19c50], R0 ;  /* 0x019c5000ff0075a7 */ /* 0x000062000804014b */
[----:B------:R-:W-:Y:S05]  /*9d30*/  @!P0 BRA `(.L_x_9411) ;  /* 0x0000000000048947 */ /* 0x000fea0003800000 */
[----:B------:R-:W-:Y:S01]  /*9d40*/  BPT.TRAP 0x1 ;  /* 0x000000040000795c */ /* 0x000fe20000300000 */
.L_x_9411:
[----:B-1----:R-:W-:Y:S05]  /*9d50*/  @P2 BRA `(.L_x_9412) ;  /* 0x0000000000082947 */ /* 0x002fea0003800000 */
[----:B------:R-:W1:Y:S02]  /*9d60*/  SYNCS.PHASECHK.TRANS64.TRYWAIT P2, [UR11+0x19c50], R0 ;  /* 0x019c5000ff0075a7 */ /* 0x000e64000804014b */
[----:B-1----:R-:W-:Y:S05]  /*9d70*/  @!P2 BRA `(.L_x_9413) ;  /* 0x000000b000eca947 */ /* 0x002fea0003800000 */
.L_x_9412:
[----:B------:R-:W-:Y:S01]  /*9d80*/  UIADD3 UR6, UR46, 0x3000, URZ ;  /* 0x000030002e067890 */ /* 0x000fe2000fffe03f */
[----:B------:R-:W-:Y:S01]  /*9d90*/  WARPGROUP.ARRIVE ;  /* 0x00000000000079c5 */ /* 0x000fe20000000000 */
[----:B------:R-:W-:Y:S01]  /*9da0*/  UMOV UR7, 0x40000040 ;  /* 0x4000004000077882 */ /* 0x000fe20000000000 */
[----:B------:R-:W-:Y:S01]  /*9db0*/  PLOP3.LUT P2, PT, PT, PT, UP0, 0x80, 0x0 ;  /* 0x000000000000781c */ /* 0x000fe20003f4f008 */
[----:B------:R-:W-:Y:S01]  /*9dc0*/  USHF.R.U32.HI UR6, URZ, 0x4, UR6 ;  /* 0x000000043f067899 */ /* 0x000fe20008011606 */
[----:B------:R-:W-:Y:S02]  /*9dd0*/  VIADD R13, R17, UR41 ;  /* 0x00000029110d7c36 */ /* 0x000fe40008000000 */
[----:B------:R-:W-:Y:S01]  /*9de0*/  IMAD.U32 R2, RZ, RZ, UR22 ;  /* 0x00000016ff027e24 */ /* 0x000fe2000f8e00ff */
[----:B------:R-:W-:-:S03]  /*9df0*/  ULOP3.LUT UR6, UR6, 0x3fff, URZ, 0xc0, !UPT ;  /* 0x00003fff06067892 */ /* 0x000fc6000f8ec03f */
[----:B------:R-:W-:Y:S01]  /*9e00*/  @!P1 VIADD R2, R2, 0x19c40 ;  /* 0x00019c4002029836 */ /* 0x000fe20000000000 */
[----:B------:R-:W-:-:S04]  /*9e10*/  ULOP3.LUT UR6, UR6, 0x10000, URZ, 0xfc, !UPT ;  /* 0x0001000006067892 */ /* 0x000fc8000f8efc3f */
[----:B------:R-:W-:Y:S01]  /*9e20*/  UIMAD UR10, UR18, 0x300, UR6 ;  /* 0x00000300120a78a4 */ /* 0x000fe2000f8e0206 */
[----:B------:R-:W-:-:S06]  /*9e30*/  @!P1 PRMT R2, RZ, 0x654, R2 ;  /* 0x00000654ff029816 */ /* 0x000fcc0000000002 */
        /* <DEDUP_REMOVED lines=18> */
[----:B01----:R-:W-:Y:S01]  /*9f60*/  @P2 IMAD.HI.U32 R0, R13, UR6, RZ ;  /* 0x000000060d002c27 */ /* 0x003fe2000f8e00ff */
[----:B------:R-:W-:-:S04]  /*9f70*/  @UP0 ULDC UR6, c[0x0][0x450] ;  /* 0x0001140000060ab9 */ /* 0x000fc80000000800 */
[----:B------:R-:W-:Y:S01]  /*9f80*/  @P2 SHF.R.U32.HI R13, RZ, UR6, R0 ;  /* 0x00000006ff0d2c19 */ /* 0x000fe20008011600 */
[----:B------:R-:W-:Y:S01]  /*9f90*/  IMAD.SHL.U32 R0, R3, 0x80, RZ ;  /* 0x0000008003007824 */ /* 0x000fe200078e00ff */
[----:B------:R-:W-:-:S03]  /*9fa0*/  ULOP3.LUT UR6, URZ, UR20, URZ, 0x33, !UPT ;  /* 0x000000143f067292 */ /* 0x000fc6000f8e333f */
[----:B------:R-:W0:Y:S01]  /*9fb0*/  SHFL.IDX PT, R15, R13, RZ, 0x1c1f ;  /* 0x001c1fff0d0f7589 */ /* 0x000e2200000e0000 */
[----:B------:R-:W-:-:S05]  /*9fc0*/  IADD3 R7, -R0, 0x1, RZ ;  /* 0x0000000100077810 */ /* 0x000fca0007ffe1ff */
        /* <DEDUP_REMOVED lines=23> */
.L_x_9416:
[----:B------:R-:W-:-:S05]  /*a140*/  IMAD.U32 R14, RZ, RZ, UR21 ;  /* 0x00000015ff0e7e24 */ /* 0x000fca000f8e00ff */
[----:B------:R-:W-:-:S13]  /*a150*/  ISETP.NE.AND P2, PT, R14, 0x1, PT ;  /* 0x000000010e00780c */ /* 0x000fda0003f45270 */
[----:B------:R-:W0:Y:S02]  /*a160*/  @P2 LDC.64 R6, c[0x0][0x9e8] ;  /* 0x00027a00ff062b82 */ /* 0x000e240000000a00 */
[----:B0-----:R-:W-:-:S05]  /*a170*/  @P2 IMAD.HI.U32 R6, R15, R6, RZ ;  /* 0x000000060f062227 */ /* 0x001fca00078e00ff */
[----:B------:R-:W-:-:S07]  /*a180*/  @P2 SHF.R.U32.HI R15, RZ, R7, R6 ;  /* 0x00000007ff0f2219 */ /* 0x000fce0000011606 */
.L_x_9417:
[----:B------:R-:W-:Y:S05]  /*a190*/  BSYNC B0 ;  /* 0x0000000000007941 */ /* 0x000fea0003800000 */
.L_x_9415:
[----:B------:R-:W-:-:S04]  /*a1a0*/  IMAD R15, R15, R14, -R0 ;  /* 0x0000000e0f0f7224 */ /* 0x000fc800078e0a00 */
[----:B------:R-:W-:-:S05]  /*a1b0*/  IMAD R15, R16, -0x2, R15 ;  /* 0xfffffffe100f7824 */ /* 0x000fca00078e020f */
[----:B------:R-:W-:Y:S02]  /*a1c0*/  VIADDMNMX R10, R15, R14, R10, PT ;  /* 0x0000000e0f0a7246 */ /* 0x000fe4000380010a */
[----:B------:R-:W-:-:S07]  /*a1d0*/  VIMNMX R2, R2, R15, !PT ;  /* 0x0000000f02027248 */ /* 0x000fce0007fe0100 */
.L_x_9414:
        /* <DEDUP_REMOVED lines=9> */
[C---:B------:R-:W-:Y:S02]  /*a270*/  ISETP.GT.AND P4, PT, R2.reuse, 0x9, P2 ;  /* 0x000000090200780c */ /* 0x040fe40001784270 */
[----:B------:R-:W-:Y:S02]  /*a280*/  ISETP.GT.AND P6, PT, R2, 0x10, P2 ;  /* 0x000000100200780c */ /* 0x000fe400017c4270 */
[----:B------:R-:W-:-:S02]  /*a290*/  ISETP.LT.OR P3, PT, R10, 0x9, P3 ;  /* 0x000000090a00780c */ /* 0x000fc40001f61670 */
[----:B------:R-:W-:Y:S01]  /*a2a0*/  ISETP.LT.OR P4, PT, R10, 0xa, P4 ;  /* 0x0000000a0a00780c */ /* 0x000fe20002781670 */
[--C-:B0-----:R-:W-:Y:S01]  /*a2b0*/  IMAD.IADD R12, R12, 0x1, R13.reuse ;  /* 0x000000010c0c7824 */ /* 0x101fe200078e020d */
[----:B------:R-:W-:Y:S01]  /*a2c0*/  ISETP.LT.OR P6, PT, R10, 0x11, P6 ;  /* 0x000000110a00780c */ /* 0x000fe200037c1670 */
[----:B------:R-:W-:Y:S01]  /*a2d0*/  IMAD.IADD R6, R11, 0x1, R13 ;  /* 0x000000010b067824 */ /* 0x000fe200078e020d */
        /* <DEDUP_REMOVED lines=98> */
.L_x_9420:
[----:B------:R-:W-:-:S05]  /*a900*/  IMAD.U32 R2, RZ, RZ, UR21 ;  /* 0x00000015ff027e24 */ /* 0x000fca000f8e00ff */
[----:B------:R-:W-:-:S13]  /*a910*/  ISETP.NE.AND P3, PT, R2, 0x1, PT ;  /* 0x000000010200780c */ /* 0x000fda0003f65270 */
[----:B------:R-:W0:Y:S02]  /*a920*/  @P3 LDC.64 R10, c[0x0][0x9e8] ;  /* 0x00027a00ff0a3b82 */ /* 0x000e240000000a00 */
[----:B0-----:R-:W-:-:S05]  /*a930*/  @P3 IMAD.HI.U32 R10, R13, R10, RZ ;  /* 0x0000000a0d0a3227 */ /* 0x001fca00078e00ff */
[----:B------:R-:W-:-:S07]  /*a940*/  @P3 SHF.R.U32.HI R13, RZ, R11, R10 ;  /* 0x0000000bff0d3219 */ /* 0x000fce000001160a */
.L_x_9421:
[----:B------:R-:W-:Y:S05]  /*a950*/  BSYNC B0 ;  /* 0x0000000000007941 */ /* 0x000fea0003800000 */
.L_x_9419:
[----:B------:R-:W-:-:S04]  /*a960*/  IMAD R13, R13, R2, -R0 ;  /* 0x000000020d0d7224 */ /* 0x000fc800078e0a00 */
[----:B------:R-:W-:-:S05]  /*a970*/  IMAD R13, R16, -0x2, R13 ;  /* 0xfffffffe100d7824 */ /* 0x000fca00078e020d */
[----:B------:R-:W-:Y:S02]  /*a980*/  VIADDMNMX R12, R13, R2, R12, PT ;  /* 0x000000020d0c7246 */ /* 0x000fe4000380010c */
[----:B------:R-:W-:-:S07]  /*a990*/  VIMNMX R6, R6, R13, !PT ;  /* 0x0000000d06067248 */ /* 0x000fce0007fe0100 */
.L_x_9418:
        /* <DEDUP_REMOVED lines=34> */
[----:B------:R-:W-:Y:S02]  /*abc0*/  ISETP.GT.AND P3, PT, R6, RZ, P2 ;  /* 0x000000ff0600720c */ /* 0x000fe40001764270 */
        /* <DEDUP_REMOVED lines=9> */
[----:B------:R-:W-:Y:S02]  /*ac60*/  ISETP.GT.AND P4, PT, R6, 0x18, P2 ;  /* 0x000000180600780c */ /* 0x000fe40001784270 */
[----:B------:R-:W-:Y:S02]  /*ac70*/  FMNMX.FTZ R0, R68, R11, !PT ;  /* 0x0000000b44007209 */ /* 0x000fe40007810000 */
[----:B------:R-:W-:Y:S02]  /*ac80*/  FSEL R26, R26, -INF , !P3 ;  /* 0xff8000001a1a7808 */ /* 0x000fe40005800000 */
[----:B------:R-:W-:Y:S02]  /*ac90*/  FMNMX.FTZ R11, R69, R0, !PT ;  /* 0x00000000450b7209 */ /* 0x000fe40007810000 */
[----:B------:R-:W-:-:S02]  /*aca0*/  ISETP.LT.OR P6, PT, R12, 0x9, P6 ;  /* 0x000000090c00780c */ /* 0x000fc400037c1670 */
[----:B------:R-:W-:Y:S02]  /*acb0*/  FMNMX.FTZ R0, R72, R11, !PT ;  /* 0x0000000b48007209 */ /* 0x000fe40007810000 */
[----:B------:R-:W-:Y:S02]  /*acc0*/  ISETP.LT.OR P4, PT, R12, 0x19, P4 ;  /* 0x000000190c00780c */ /* 0x000fe40002781670 */
[----:B------:R-:W-:Y:S02]  /*acd0*/  FMNMX.FTZ R11, R73, R0, !PT ;  /* 0x00000000490b7209 */ /* 0x000fe40007810000 */
[----:B------:R-:W-:Y:S02]  /*ace0*/  FMNMX.FTZ R20, R26, R9, !PT ;  /* 0x000000091a147209 */ /* 0x000fe40007810000 */
[----:B------:R-:W-:Y:S02]  /*acf0*/  FMNMX.FTZ R0, R76, R11, !PT ;  /* 0x0000000b4c007209 */ /* 0x000fe40007810000 */
[----:B------:R-:W-:-:S02]  /*ad00*/  FSEL R30, R30, -INF , !P6 ;  /* 0xff8000001e1e7808 */ /* 0x000fc40007000000 */
[----:B------:R-:W-:Y:S02]  /*ad10*/  FMNMX.FTZ R11, R77, R0, !PT ;  /* 0x000000004d0b7209 */ /* 0x000fe40007810000 */
[----:B------:R-:W-:Y:S02]  /*ad20*/  FSEL R38, R38, -INF , !P4 ;  /* 0xff80000026267808 */ /* 0x000fe40006000000 */
[----:B------:R-:W-:Y:S02]  /*ad30*/  FMNMX.FTZ R0, R80, R11, !PT ;  /* 0x0000000b50007209 */ /* 0x000fe40007810000 */
[----:B------:R-:W-:Y:S02]  /*ad40*/  FMNMX.FTZ R15, R27, R20, !PT ;  /* 0x000000141b0f7209 */ /* 0x000fe40007810000 */
[----:B------:R-:W-:Y:S02]  /*ad50*/  FMNMX.FTZ R11, R81, R0, !PT ;  /* 0x00000000510b7209 */ /* 0x000fe40007810000 */
[----:B------:R-:W-:-:S02]  /*ad60*/  ISETP.GT.AND P4, PT, R6, 0x20, P2 ;  /* 0x000000200600780c */ /* 0x000fc40001784270 */
[----:B------:R-:W-:Y:S02]  /*ad70*/  FMNMX.FTZ R0, R84, R11, !PT ;  /* 0x0000000b54007209 */ /* 0x000fe40007810000 */
[----:B------:R-:W-:Y:S02]  /*ad80*/  FMNMX.FTZ R24, R30, R15, !PT ;  /* 0x0000000f1e187209 */ /* 0x000fe40007810000 */
[----:B------:R-:W-:Y:S02]  /*ad90*/  FMNMX.FTZ R0, R85, R0, !PT ;  /* 0x0000000055007209 */ /* 0x000fe40007810000 */
[----:B------:R-:W-:Y:S02]  /*ada0*/  ISETP.LT.OR P4, PT, R12, 0x21, P4 ;  /* 0x000000210c00780c */ /* 0x000fe40002781670 */
[----:B------:R-:W-:Y:S01]  /*adb0*/  FMNMX.FTZ R21, R31, R24, !PT ;  /* 0x000000181f157209 */ /* 0x000fe20007810000 */
[----:B------:R-:W0:Y:S01]  /*adc0*/  SHFL.BFLY PT, R11, R0, 0x2, 0x1f ;  /* 0x0c401f00000b7f89 */ /* 0x000e2200000e0000 */
[----:B------:R-:W-:-:S02]  /*add0*/  FSEL R42, R42, -INF , !P4 ;  /* 0xff8000002a2a7808 */ /* 0x000fc40006000000 */
[----:B------:R-:W-:Y:S02]  /*ade0*/  ISETP.GT.AND P4, PT, R6, 0x28, P2 ;  /* 0x000000280600780c */ /* 0x000fe40001784270 */
[----:B------:R-:W-:Y:S02]  /*adf0*/  FMNMX.FTZ R24, R34, R21, !PT ;  /* 0x0000001522187209 */ /* 0x000fe40007810000 */
[----:B------:R-:W-:Y:S02]  /*ae00*/  ISETP.LT.OR P4, PT, R12, 0x29, P4 ;  /* 0x000000290c00780c */ /* 0x000fe40002781670 */
[----:B------:R-:W-:Y:S02]  /*ae10*/  FMNMX.FTZ R21, R35, R24, !PT ;  /* 0x0000001823157209 */ /* 0x000fe40007810000 */
[----:B------:R-:W-:Y:S02]  /*ae20*/  FSEL R46, R46, -INF , !P4 ;  /* 0xff8000002e2e7808 */ /* 0x000fe40006000000 */
[----:B------:R-:W-:-:S02]  /*ae30*/  ISETP.GT.AND P4, PT, R6, 0x29, P2 ;  /* 0x000000290600780c */ /* 0x000fc40001784270 */
[----:B------:R-:W-:Y:S02]  /*ae40*/  ISETP.GT.AND P3, PT, R6, 0x30, P2 ;  /* 0x000000300600780c */ /* 0x000fe40001764270 */
[C---:B------:R-:W-:Y:S02]  /*ae50*/  ISETP.LT.OR P4, PT, R12.reuse, 0x2a, P4 ;  /* 0x0000002a0c00780c */ /* 0x040fe40002781670 */
[----:B------:R-:W-:Y:S02]  /*ae60*/  ISETP.LT.OR P3, PT, R12, 0x31, P3 ;  /* 0x000000310c00780c */ /* 0x000fe40001f61670 */
[----:B------:R-:W-:Y:S02]  /*ae70*/  FSEL R47, R47, -INF , !P4 ;  /* 0xff8000002f2f7808 */ /* 0x000fe40006000000 */
[----:B------:R-:W-:Y:S02]  /*ae80*/  ISETP.GT.AND P4, PT, R6, 0x31, P2 ;  /* 0x000000310600780c */ /* 0x000fe40001784270 */
[----:B0-----:R-:W-:-:S02]  /*ae90*/  FMNMX.FTZ R11, R0, R11, !PT ;  /* 0x0000000b000b7209 */ /* 0x001fc40007810000 */
[----:B------:R-:W-:Y:S02]  /*aea0*/  FSEL R50, R50, -INF , !P3 ;  /* 0xff80000032327808 */ /* 0x000fe40005800000 */
[----:B------:R-:W-:Y:S01]  /*aeb0*/  ISETP.GT.AND P3, PT, R6, 0x38, P2 ;  /* 0x000000380600780c */ /* 0x000fe20001764270 */
[----:B------:R-:W0:Y:S01]  /*aec0*/  SHFL.BFLY PT, R2, R11, 0x1, 0x1f ;  /* 0x0c201f000b027f89 */ /* 0x000e2200000e0000 */
[C---:B------:R-:W-:Y:S02]  /*aed0*/  ISETP.LT.OR P4, PT, R12.reuse, 0x32, P4 ;  /* 0x000000320c00780c */ /* 0x040fe40002781670 */
[----:B------:R-:W-:Y:S02]  /*aee0*/  ISETP.LT.OR P3, PT, R12, 0x39, P3 ;  /* 0x000000390c00780c */ /* 0x000fe40001f61670 */
[----:B------:R-:W-:Y:S02]  /*aef0*/  FSEL R51, R51, -INF , !P4 ;  /* 0xff80000033337808 */ /* 0x000fe40006000000 */
[----:B------:R-:W-:-:S02]  /*af00*/  ISETP.GT.AND P4, PT, R6, 0x39, P2 ;  /* 0x000000390600780c */ /* 0x000fc40001784270 */
[----:B------:R-:W-:Y:S02]  /*af10*/  FSEL R54, R54, -INF , !P3 ;  /* 0xff80000036367808 */ /* 0x000fe40005800000 */
[----:B------:R-:W-:Y:S02]  /*af20*/  ISETP.GT.AND P3, PT, R6, 0x40, P2 ;  /* 0x000000400600780c */ /* 0x000fe40001764270 */
[C---:B------:R-:W-:Y:S02]  /*af30*/  ISETP.LT.OR P4, PT, R12.reuse, 0x3a, P4 ;  /* 0x0000003a0c00780c */ /* 0x040fe40002781670 */
[----:B------:R-:W-:Y:S02]  /*af40*/  ISETP.LT.OR P3, PT, R12, 0x41, P3 ;  /* 0x000000410c00780c */ /* 0x000fe40001f61670 */
[----:B------:R-:W-:Y:S02]  /*af50*/  FSEL R55, R55, -INF , !P4 ;  /* 0xff80000037377808 */ /* 0x000fe40006000000 */
[----:B------:R-:W-:-:S02]  /*af60*/  ISETP.GT.AND P4, PT, R6, 0x41, P2 ;  /* 0x000000410600780c */ /* 0x000fc40001784270 */
[----:B------:R-:W-:Y:S02]  /*af70*/  FSEL R58, R58, -INF , !P3 ;  /* 0xff8000003a3a7808 */ /* 0x000fe40005800000 */
[----:B------:R-:W-:Y:S02]  /*af80*/  ISETP.GT.AND P3, PT, R6, 0x48, P2 ;  /* 0x000000480600780c */ /* 0x000fe40001764270 */
[----:B0-----:R-:W-:Y:S02]  /*af90*/  FMNMX.FTZ R2, R11, R2, !PT ;  /* 0x000000020b027209 */ /* 0x001fe40007810000 */
[----:B------:R-:W-:Y:S02]  /*afa0*/  ISETP.LT.OR P4, PT, R12, 0x42, P4 ;  /* 0x000000420c00780c */ /* 0x000fe40002781670 */
[C---:B------:R-:W-:Y:S01]  /*afb0*/  FSETP.NEU.FTZ.AND P6, PT, R2.reuse, -INF , PT ;  /* 0xff8000000200780b */ /* 0x040fe20003fdd000 */
[----:B------:R-:W-:-:S01]  /*afc0*/  FFMA.FTZ R0, R2, R13, -8 ;  /* 0xc100000002007423 */ /* 0x000fc2000001000d */
[----:B------:R-:W-:-:S02]  /*afd0*/  ISETP.LT.OR P3, PT, R12, 0x49, P3 ;  /* 0x000000490c00780c */ /* 0x000fc40001f61670 */
[----:B------:R-:W-:Y:S02]  /*afe0*/  FSEL R59, R59, -INF , !P4 ;  /* 0xff8000003b3b7808 */ /* 0x000fe40006000000 */
[----:B------:R-:W-:Y:S02]  /*aff0*/  FSEL R0, R0, RZ, P6 ;  /* 0x000000ff00007208 */ /* 0x000fe40003000000 */
[----:B------:R-:W-:Y:S02]  /*b000*/  ISETP.GT.AND P4, PT, R6, 0x49, P2 ;  /* 0x000000490600780c */ /* 0x000fe40001784270 */
        /* <DEDUP_REMOVED lines=21> */
[----:B------:R-:W-:Y:S01]  /*b160*/  ISETP.LT.OR P3, PT, R12, 0x51, P3 ;  /* 0x000000510c00780c */ /* 0x000fe20001f61670 */
[--C-:B------:R-:W-:Y:S01]  /*b170*/  FFMA.FTZ R25, R44, UR43, -R0.reuse ;  /* 0x0000002b2c197c23 */ /* 0x100fe20008010800 */
[----:B------:R-:W-:Y:S01]  /*b180*/  FMNMX.FTZ R29, R47, R32, !PT ;  /* 0x000000202f1d7209 */ /* 0x000fe20007810000 */
[--C-:B------:R-:W-:Y:S01]  /*b190*/  FFMA.FTZ R57, R57, UR43, -R0.reuse ;  /* 0x0000002b39397c23 */ /* 0x100fe20008010800 */
[----:B------:R-:W-:Y:S01]  /*b1a0*/  FSEL R63, R63, -INF , !P4 ;  /* 0xff8000003f3f7808 */ /* 0x000fe20006000000 */
[--C-:B------:R-:W-:Y:S01]  /*b1b0*/  FFMA.FTZ R49, R49, UR43, -R0.reuse ;  /* 0x0000002b31317c23 */ /* 0x100fe20008010800 */
[----:B------:R-:W-:Y:S01]  /*b1c0*/  FMNMX.FTZ R32, R50, R29, !PT ;  /* 0x0000001d32207209 */ /* 0x000fe20007810000 */
[----:B------:R-:W-:Y:S01]  /*b1d0*/  MUFU.EX2 R28, R41 ;  /* 0x00000029001c7308 */ /* 0x000fe20000000800 */
[----:B------:R-:W-:Y:S01]  /*b1e0*/  ISETP.GT.AND P4, PT, R6, 0x51, P2 ;  /* 0x000000510600780c */ /* 0x000fe20001784270 */
[--C-:B------:R-:W-:Y:S01]  /*b1f0*/  FFMA.FTZ R53, R53, UR43, -R0.reuse ;  /* 0x0000002b35357c23 */ /* 0x100fe20008010800 */
[----:B------:R-:W-:Y:S01]  /*b200*/  FMNMX.FTZ R29, R51, R32, !PT ;  /* 0x00000020331d7209 */ /* 0x000fe20007810000 */
[--C-:B------:R-:W-:Y:S01]  /*b210*/  FFMA.FTZ R64, R64, UR43, -R0.reuse ;  /* 0x0000002b40407c23 */ /* 0x100fe20008010800 */
[----:B------:R-:W-:Y:S01]  /*b220*/  FSEL R66, R66, -INF , !P3 ;  /* 0xff80000042427808 */ /* 0x000fe20005800000 */
[--C-:B------:R-:W-:Y:S01]  /*b230*/  FFMA.FTZ R85, R85, UR43, -R0.reuse ;  /* 0x0000002b55557c23 */ /* 0x100fe20008010800 */
[----:B------:R-:W-:Y:S01]  /*b240*/  FMNMX.FTZ R36, R54, R29, !PT ;  /* 0x0000001d36247209 */ /* 0x000fe20007810000 */
[----:B------:R-:W-:Y:S01]  /*b250*/  FFMA.FTZ R29, R48, UR43, -R0 ;  /* 0x0000002b301d7c23 */ /* 0x000fe20008010800 */
[----:B------:R-:W-:Y:S01]  /*b260*/  ISETP.GT.AND P3, PT, R6, 0x58, P2 ;  /* 0x000000580600780c */ /* 0x000fe20001764270 */
[----:B------:R-:W-:Y:S01]  /*b270*/  MUFU.EX2 R32, R45 ;  /* 0x0000002d00207308 */ /* 0x000fe20000000800 */
[----:B0-----:R-:W-:-:S02]  /*b280*/  FMNMX.FTZ R33, R55, R36, !PT ;  /* 0x0000002437217209 */ /* 0x001fc40007810000 */
[----:B------:R-:W-:Y:S02]  /*b290*/  ISETP.LT.OR P4, PT, R12, 0x52, P4 ;  /* 0x000000520c00780c */ /* 0x000fe40002781670 */
[----:B------:R-:W-:Y:S02]  /*b2a0*/  FMNMX.FTZ R36, R58, R33, !PT ;  /* 0x000000213a247209 */ /* 0x000fe40007810000 */
[----:B------:R-:W-:Y:S01]  /*b2b0*/  ISETP.LT.OR P3, PT, R12, 0x59, P3 ;  /* 0x000000590c00780c */ /* 0x000fe20001f61670 */
[----:B------:R-:W-:Y:S01]  /*b2c0*/  MUFU.EX2 R10, R10 ;  /* 0x0000000a000a7308 */ /* 0x000fe20000000800 */
[----:B------:R-:W-:Y:S02]  /*b2d0*/  FMNMX.FTZ R33, R59, R36, !PT ;  /* 0x000000243b217209 */ /* 0x000fe40007810000 */
[----:B------:R-:W-:Y:S02]  /*b2e0*/  FSEL R67, R67, -INF , !P4 ;  /* 0xff80000043437808 */ /* 0x000fe40006000000 */
[----:B------:R-:W-:Y:S01]  /*b2f0*/  FMNMX.FTZ R40, R62, R33, !PT ;  /* 0x000000213e287209 */ /* 0x000fe20007810000 */
[--C-:B------:R-:W-:Y:S01]  /*b300*/  FFMA.FTZ R33, R52, UR43, -R0.reuse ;  /* 0x0000002b34217c23 */ /* 0x100fe20008010800 */
[----:B------:R-:W-:Y:S01]  /*b310*/  ISETP.GT.AND P4, PT, R6, 0x59, P2 ;  /* 0x000000590600780c */ /* 0x000fe20001784270 */
[----:B------:R0:W-:Y:S01]  /*b320*/  MUFU.EX2 R36, R49 ;  /* 0x0000003100247308 */ /* 0x0001e20000000800 */
[----:B-1----:R-:W-:Y:S01]  /*b330*/  FMNMX.FTZ R37, R63, R40, !PT ;  /* 0x000000283f257209 */ /* 0x002fe20007810000 */
[----:B------:R-:W-:Y:S01]  /*b340*/  FFMA.FTZ R52, R72, UR43, -R0 ;  /* 0x0000002b48347c23 */ /* 0x000fe20008010800 */
[----:B------:R-:W-:-:S02]  /*b350*/  FSEL R70, R70, -INF , !P3 ;  /* 0xff80000046467808 */ /* 0x000fc40005800000 */
[----:B------:R-:W-:Y:S02]  /*b360*/  FMNMX.FTZ R40, R66, R37, !PT ;  /* 0x0000002542287209 */ /* 0x000fe40007810000 */
[----:B------:R-:W-:Y:S01]  /*b370*/  ISETP.GT.AND P3, PT, R6, 0x60, P2 ;  /* 0x000000600600780c */ /* 0x000fe20001764270 */
[----:B------:R-:W-:Y:S01]  /*b380*/  MUFU.EX2 R7, R7 ;  /* 0x0000000700077308 */ /* 0x000fe20000000800 */
[C---:B------:R-:W-:Y:S01]  /*b390*/  ISETP.LT.OR P4, PT, R12.reuse, 0x5a, P4 ;  /* 0x0000005a0c00780c */ /* 0x040fe20002781670 */
[----:B0-----:R-:W-:Y:S01]  /*b3a0*/  FFMA.FTZ R49, R69, UR43, -R0 ;  /* 0x0000002b45317c23 */ /* 0x001fe20008010800 */
[----:B------:R-:W-:Y:S02]  /*b3b0*/  FMNMX.FTZ R37, R67, R40, !PT ;  /* 0x0000002843257209 */ /* 0x000fe40007810000 */
[----:B------:R-:W-:Y:S02]  /*b3c0*/  ISETP.LT.OR P3, PT, R12, 0x61, P3 ;  /* 0x000000610c00780c */ /* 0x000fe40001f61670 */
[----:B------:R-:W-:Y:S01]  /*b3d0*/  FSEL R71, R71, -INF , !P4 ;  /* 0xff80000047477808 */ /* 0x000fe20006000000 */
[----:B------:R0:W-:Y:S01]  /*b3e0*/  MUFU.EX2 R40, R53 ;  /* 0x0000003500287308 */ /* 0x0001e20000000800 */
[----:B------:R-:W-:-:S02]  /*b3f0*/  ISETP.GT.AND P4, PT, R6, 0x61, P2 ;  /* 0x000000610600780c */ /* 0x000fc40001784270 */
[----:B------:R-:W-:Y:S01]  /*b400*/  FMNMX.FTZ R44, R70, R37, !PT ;  /* 0x00000025462c7209 */ /* 0x000fe20007810000 */
[----:B------:R-:W-:-:S01]  /*b410*/  FFMA.FTZ R37, R56, UR43, -R0 ;  /* 0x0000002b38257c23 */ /* 0x000fc20008010800 */
[----:B------:R-:W-:Y:S02]  /*b420*/  FSEL R74, R74, -INF , !P3 ;  /* 0xff8000004a4a7808 */ /* 0x000fe40005800000 */
[----:B------:R-:W-:Y:S01]  /*b430*/  ISETP.GT.AND P3, PT, R6, 0x68, P2 ;  /* 0x000000680600780c */ /* 0x000fe20001764270 */
[----:B------:R-:W-:Y:S01]  /*b440*/  MUFU.EX2 R11, R11 ;  /* 0x0000000b000b7308 */ /* 0x000fe20000000800 */
[C---:B------:R-:W-:Y:S01]  /*b450*/  ISETP.LT.OR P4, PT, R12.reuse, 0x62, P4 ;  /* 0x000000620c00780c */ /* 0x040fe20002781670 */
[----:B0-----:R-:W-:Y:S01]  /*b460*/  FFMA.FTZ R53, R73, UR43, -R0 ;  /* 0x0000002b49357c23 */ /* 0x001fe20008010800 */
[----:B------:R-:W-:Y:S02]  /*b470*/  FMNMX.FTZ R41, R71, R44, !PT ;  /* 0x0000002c47297209 */ /* 0x000fe40007810000 */
[----:B------:R-:W-:-:S02]  /*b480*/  ISETP.LT.OR P3, PT, R12, 0x69, P3 ;  /* 0x000000690c00780c */ /* 0x000fc40001f61670 */
[----:B------:R-:W-:Y:S01]  /*b490*/  FSEL R75, R75, -INF , !P4 ;  /* 0xff8000004b4b7808 */ /* 0x000fe20006000000 */
[----:B------:R-:W-:Y:S01]  /*b4a0*/  MUFU.EX2 R14, R14 ;  /* 0x0000000e000e7308 */ /* 0x000fe20000000800 */
[----:B------:R-:W-:Y:S02]  /*b4b0*/  ISETP.GT.AND P4, PT, R6, 0x69, P2 ;  /* 0x000000690600780c */ /* 0x000fe40001784270 */
[----:B------:R-:W-:Y:S02]  /*b4c0*/  FMNMX.FTZ R44, R74, R41, !PT ;  /* 0x000000294a2c7209 */ /* 0x000fe40007810000 */
[----:B------:R-:W-:Y:S02]  /*b4d0*/  FSEL R78, R78, -INF , !P3 ;  /* 0xff8000004e4e7808 */ /* 0x000fe40005800000 */
[----:B------:R-:W-:Y:S01]  /*b4e0*/  ISETP.GT.AND P3, PT, R6, 0x70, P2 ;  /* 0x000000700600780c */ /* 0x000fe20001764270 */
[----:B------:R-:W-:Y:S01]  /*b4f0*/  MUFU.EX2 R13, R13 ;  /* 0x0000000d000d7308 */ /* 0x000fe20000000800 */
[----:B------:R-:W-:-:S02]  /*b500*/  ISETP.LT.OR P4, PT, R12, 0x6a, P4 ;  /* 0x0000006a0c00780c */ /* 0x000fc40002781670 */
[----:B------:R-:W-:Y:S02]  /*b510*/  FMNMX.FTZ R41, R75, R44, !PT ;  /* 0x0000002c4b297209 */ /* 0x000fe40007810000 */
[----:B------:R-:W-:Y:S02]  /*b520*/  ISETP.LT.OR P3, PT, R12, 0x71, P3 ;  /* 0x000000710c00780c */ /* 0x000fe40001f61670 */
[----:B------:R-:W-:Y:S01]  /*b530*/  FSEL R79, R79, -INF , !P4 ;  /* 0xff8000004f4f7808 */ /* 0x000fe20006000000 */
[----:B------:R0:W-:Y:S01]  /*b540*/  MUFU.EX2 R44, R57 ;  /* 0x00000039002c7308 */ /* 0x0001e20000000800 */
[----:B------:R-:W-:Y:S02]  /*b550*/  ISETP.GT.AND P4, PT, R6, 0x71, P2 ;  /* 0x000000710600780c */ /* 0x000fe40001784270 */
[----:B------:R-:W-:Y:S02]  /*b560*/  FMNMX.FTZ R48, R78, R41, !PT ;  /* 0x000000294e307209 */ /* 0x000fe40007810000 */
[----:B------:R-:W-:-:S02]  /*b570*/  FSEL R82, R82, -INF , !P3 ;  /* 0xff80000052527808 */ /* 0x000fc40005800000 */
[----:B------:R-:W-:Y:S01]  /*b580*/  ISETP.GT.AND P3, PT, R6, 0x78, P2 ;  /* 0x000000780600780c */ /* 0x000fe20001764270 */
[----:B------:R-:W-:Y:S01]  /*b590*/  MUFU.EX2 R15, R15 ;  /* 0x0000000f000f7308 */ /* 0x000fe20000000800 */
[----:B------:R-:W-:Y:S02]  /*b5a0*/  ISETP.LT.OR P4, PT, R12, 0x72, P4 ;  /* 0x000000720c00780c */ /* 0x000fe40002781670 */
[----:B------:R-:W-:Y:S02]  /*b5b0*/  FMNMX.FTZ R41, R79, R48, !PT ;  /* 0x000000304f297209 */ /* 0x000fe40007810000 */
[----:B------:R-:W-:Y:S01]  /*b5c0*/  ISETP.GT.AND P2, PT, R6, 0x79, P2 ;  /* 0x000000790600780c */ /* 0x000fe20001744270 */
[--C-:B------:R-:W-:Y:S01]  /*b5d0*/  FFMA.FTZ R6, R60, UR43, -R0.reuse ;  /* 0x0000002b3c067c23 */ /* 0x100fe20008010800 */
[----:B------:R-:W-:Y:S01]  /*b5e0*/  ISETP.LT.OR P3, PT, R12, 0x79, P3 ;  /* 0x000000790c00780c */ /* 0x000fe20001f61670 */
[--C-:B------:R-:W-:Y:S01]  /*b5f0*/  FFMA.FTZ R60, R80, UR43, -R0.reuse ;  /* 0x0000002b503c7c23 */ /* 0x100fe20008010800 */
[----:B------:R-:W-:Y:S01]  /*b600*/  FSEL R83, R83, -INF , !P4 ;  /* 0xff80000053537808 */ /* 0x000fe20006000000 */
[----:B------:R-:W-:Y:S01]  /*b610*/  MUFU.EX2 R21, R21 ;  /* 0x0000001500157308 */ /* 0x000fe20000000800 */
[----:B------:R-:W-:Y:S01]  /*b620*/  FMNMX.FTZ R48, R82, R41, !PT ;  /* 0x0000002952307209 */ /* 0x000fe20007810000 */
[--C-:B------:R-:W-:Y:S01]  /*b630*/  FFMA.FTZ R41, R61, UR43, -R0.reuse ;  /* 0x0000002b3d297c23 */ /* 0x100fe20008010800 */
[----:B------:R-:W-:Y:S01]  /*b640*/  ISETP.LT.OR P2, PT, R12, 0x7a, P2 ;  /* 0x0000007a0c00780c */ /* 0x000fe20001741670 */
[----:B------:R-:W-:Y:S01]  /*b650*/  FFMA.FTZ R61, R81, UR43, -R0 ;  /* 0x0000002b513d7c23 */ /* 0x000fe20008010800 */
[----:B------:R-:W-:-:S02]  /*b660*/  FSEL R86, R86, -INF , !P3 ;  /* 0xff80000056567808 */ /* 0x000fc40005800000 */
[----:B------:R-:W-:Y:S01]  /*b670*/  FMNMX.FTZ R45, R83, R48, !PT ;  /* 0x00000030532d7209 */ /* 0x000fe20007810000 */
[----:B------:R-:W-:-:S01]  /*b680*/  FFMA.FTZ R48, R68, UR43, -R0 ;  /* 0x0000002b44307c23 */ /* 0x000fc20008010800 */
[----:B------:R-:W-:Y:S01]  /*b690*/  FSEL R87, R87, -INF , !P2 ;  /* 0xff80000057577808 */ /* 0x000fe20005000000 */
[----:B------:R-:W-:Y:S01]  /*b6a0*/  MUFU.EX2 R25, R25 ;  /* 0x0000001900197308 */ /* 0x000fe20000000800 */
[----:B------:R-:W-:Y:S01]  /*b6b0*/  FMNMX.FTZ R12, R86, R45, !PT ;  /* 0x0000002d560c7209 */ /* 0x000fe20007810000 */
[----:B------:R-:W-:Y:S01]  /*b6c0*/  FFMA.FTZ R45, R65, UR43, -R0 ;  /* 0x0000002b412d7c23 */ /* 0x000fe20008010800 */
[----:B------:R-:W-:Y:S02]  /*b6d0*/  FSEL R69, R2, RZ, P6 ;  /* 0x000000ff02457208 */ /* 0x000fe40003000000 */
[----:B------:R-:W-:-:S03]  /*b6e0*/  FMNMX.FTZ R56, R87, R12, !PT ;  /* 0x0000000c57387209 */ /* 0x000fc60007810000 */
[----:B------:R1:W-:Y:S01]  /*b6f0*/  MUFU.EX2 R12, R64 ;  /* 0x00000040000c7308 */ /* 0x0003e20000000800 */
[----:B------:R-:W-:-:S01]  /*b700*/  FADD.FTZ R8, -R69, R8 ;  /* 0x0000000845087221 */ /* 0x000fc20000010100 */
[----:B0-----:R-:W0:Y:S06]  /*b710*/  SHFL.BFLY PT, R57, R56, 0x2, 0x1f ;  /* 0x0c401f0038397f89 */ /* 0x001e2c00000e0000 */
[----:B------:R-:W-:Y:S01]  /*b720*/  MUFU.EX2 R29, R29 ;  /* 0x0000001d001d7308 */ /* 0x000fe20000000800 */
[----:B-1----:R-:W-:-:S07]  /*b730*/  FFMA.FTZ R64, R84, UR43, -R0 ;  /* 0x0000002b54407c23 */ /* 0x002fce0008010800 */
[----:B------:R-:W-:Y:S08]  /*b740*/  MUFU.EX2 R33, R33 ;  /* 0x0000002100217308 */ /* 0x000ff00000000800 */
[----:B------:R-:W-:Y:S01]  /*b750*/  MUFU.EX2 R37, R37 ;  /* 0x0000002500257308 */ /* 0x000fe20000000800 */
[----:B0-----:R-:W-:Y:S01]  /*b760*/  FMNMX.FTZ R65, R56, R57, !PT ;  /* 0x0000003938417209 */ /* 0x001fe20007810000 */
[--C-:B------:R-:W-:Y:S01]  /*b770*/  FFMA.FTZ R56, R76, UR43, -R0.reuse ;  /* 0x0000002b4c387c23 */ /* 0x100fe20008010800 */
[----:B------:R-:W-:-:S03]  /*b780*/  FFMA.FTZ R57, R77, UR43, -R0 ;  /* 0x0000002b4d397c23 */ /* 0x000fc60008010800 */
[----:B------:R-:W0:Y:S02]  /*b790*/  SHFL.BFLY PT, R68, R65, 0x1, 0x1f ;  /* 0x0c201f0041447f89 */ /* 0x000e2400000e0000 */
[----:B------:R-:W-:Y:S08]  /*b7a0*/  MUFU.EX2 R6, R6 ;  /* 0x0000000600067308 */ /* 0x000ff00000000800 */
[----:B------:R-:W-:Y:S08]  /*b7b0*/  MUFU.EX2 R41, R41 ;  /* 0x0000002900297308 */ /* 0x000ff00000000800 */
[----:B------:R-:W-:Y:S01]  /*b7c0*/  MUFU.EX2 R45, R45 ;  /* 0x0000002d002d7308 */ /* 0x000fe20000000800 */
[----:B0-----:R-:W-:Y:S01]  /*b7d0*/  FMNMX.FTZ R0, R65, R68, !PT ;  /* 0x0000004441007209 */ /* 0x001fe20007810000 */
[----:B------:R-:W-:-:S06]  /*b7e0*/  IMAD.U32 R65, RZ, RZ, UR43 ;  /* 0x0000002bff417e24 */ /* 0x000fcc000f8e00ff */
[----:B------:R-:W-:Y:S01]  /*b7f0*/  MUFU.EX2 R48, R48 ;  /* 0x0000003000307308 */ /* 0x000fe20000000800 */
[C---:B------:R-:W-:Y:S01]  /*b800*/  FSETP.NEU.FTZ.AND P2, PT, R0.reuse, -INF , PT ;  /* 0xff8000000000780b */ /* 0x040fe20003f5d000 */
[----:B------:R-:W-:Y:S01]  /*b810*/  FFMA.FTZ R68, R0, R65, -8 ;  /* 0xc100000000447423 */ /* 0x000fe20000010041 */
[----:B------:R-:W-:-:S04]  /*b820*/  FMUL.FTZ R65, R8, UR43 ;  /* 0x0000002b08417c20 */ /* 0x000fc80008410000 */
[----:B------:R-:W-:Y:S01]  /*b830*/  FSEL R8, R68, RZ, P2 ;  /* 0x000000ff44087208 */ /* 0x000fe20001000000 */
[----:B------:R-:W-:Y:S01]  /*b840*/  MUFU.EX2 R49, R49 ;  /* 0x0000003100317308 */ /* 0x000fe20000000800 */
        /* <DEDUP_REMOVED lines=87> */
[----:B------:R-:W-:Y:S01]  /*bdc0*/  FFMA.FTZ R71, R78, UR43, -R8 ;  /* 0x0000002b4e477c23 */ /* 0x000fe20008010808 */
[----:B------:R-:W-:-:S01]  /*bdd0*/  FADD.FTZ R78, R48, R77 ;  /* 0x0000004d304e7221 */ /* 0x000fc20000010000 */
[--C-:B------:R-:W-:Y:S01]  /*bde0*/  FFMA.FTZ R76, R83, UR43, -R8.reuse ;  /* 0x0000002b534c7c23 */ /* 0x100fe20008010808 */
[----:B------:R-:W-:-:S03]  /*bdf0*/  FFMA.FTZ R77, R86, UR43, -R8 ;  /* 0x0000002b564d7c23 */ /* 0x000fc60008010808 */
[----:B------:R-:W1:Y:S01]  /*be00*/  MUFU.EX2 R55, R55 ;  /* 0x0000003700377308 */ /* 0x000e620000000800 */
[----:B--2---:R-:W-:-:S01]  /*be10*/  FADD.FTZ R75, R51, R74 ;  /* 0x0000004a334b7221 */ /* 0x004fc20000010000 */
[----:B------:R-:W-:Y:S01]  /*be20*/  FFMA.FTZ R74, R79, UR43, -R8 ;  /* 0x0000002b4f4a7c23 */ /* 0x000fe20008010808 */
[----:B------:R-:W-:-:S05]  /*be30*/  FADD.FTZ R79, R49, R78 ;  /* 0x0000004e314f7221 */ /* 0x000fca0000010000 */
[----:B------:R-:W2:Y:S01]  /*be40*/  MUFU.EX2 R62, R62 ;  /* 0x0000003e003e7308 */ /* 0x000ea20000000800 */
[----:B0-----:R-:W-:-:S01]  /*be50*/  FADD.FTZ R4, R58, R75 ;  /* 0x0000004b3a047221 */ /* 0x001fc20000010000 */
[--C-:B------:R-:W-:Y:S01]  /*be60*/  FFMA.FTZ R75, R82, UR43, -R8.reuse ;  /* 0x0000002b524b7c23 */ /* 0x100fe20008010808 */
[----:B------:R-:W-:-:S05]  /*be70*/  FFMA.FTZ R8, R87, UR43, -R8 ;  /* 0x0000002b57087c23 */ /* 0x000fca0008010808 */
        /* <DEDUP_REMOVED lines=44> */
.L_x_9422:
        /* <DEDUP_REMOVED lines=90> */
.L_x_9405:
[----:B------:R-:W-:Y:S06]  /*c6e0*/  BAR.ARV 0x8, 0x200 ;  /* 0x0208000000007b1d */ /* 0x000fec0000002000 */
[----:B------:R-:W-:Y:S05]  /*c6f0*/  @!P0 BRA `(.L_x_9424) ;  /* 0x0000000000048947 */ /* 0x000fea0003800000 */
[----:B------:R-:W-:Y:S01]  /*c700*/  BPT.TRAP 0x1 ;  /* 0x000000040000795c */ /* 0x000fe20000300000 */
.L_x_9424:
[----:B------:R-:W-:Y:S01]  /*c710*/  ULEA UR14, UR52, UR46, 0x3 ;  /* 0x0000002e340e7291 */ /* 0x000fe2000f8e183f */
[----:B------:R-:W-:-:S05]  /*c720*/  IMAD.U32 R3, RZ, RZ, UR53 ;  /* 0x00000035ff037e24 */ /* 0x000fca000f8e00ff */
[----:B------:R-:W-:-:S04]  /*c730*/  SHF.L.U32 R3, R3, 0x1f, RZ ;  /* 0x0000001f03037819 */ /* 0x000fc800000006ff */
[----:B------:R0:W1:Y:S01]  /*c740*/  SYNCS.PHASECHK.TRANS64.TRYWAIT P1, [UR14+0x19c50], R3 ;  /* 0x019c5003ff0075a7 */ /* 0x000062000802014e */
[----:B------:R-:W-:Y:S05]  /*c750*/  @!P0 BRA `(.L_x_9425) ;  /* 0x0000000000048947 */ /* 0x000fea0003800000 */
[----:B------:R-:W-:Y:S01]  /*c760*/  BPT.TRAP 0x1 ;  /* 0x000000040000795c */ /* 0x000fe20000300000 */
.L_x_9425:
[----:B-1----:R-:W-:Y:S05]  /*c770*/  @P1 BRA `(.L_x_9426) ;  /* 0x0000000000081947 */ /* 0x002fea0003800000 */
[----:B------:R-:W1:Y:S02]  /*c780*/  SYNCS.PHASECHK.TRANS64.TRYWAIT P1, [UR14+0x19c50], R3 ;  /* 0x019c5003ff0075a7 */ /* 0x000e64000802014e */
[----:B-1----:R-:W-:Y:S05]  /*c790*/  @!P1 BRA `(.L_x_9427) ;  /* 0x00000088007c9947 */ /* 0x002fea0003800000 */
.L_x_9426:
        /* <DEDUP_REMOVED lines=15> */
[----:B------:R-:W-:Y:S02]  /*c890*/  @UP0 UIMAD UR7, UR48, UR11, UR6 ;  /* 0x0000000b300702a4 */ /* 0x000fe4000f8e0206 */
[----:B------:R-:W-:-:S02]  /*c8a0*/  UIMAD UR6, UR52, 0x300, UR46 ;  /* 0x00000300340678a4 */ /* 0x000fc4000f8e022e */
[----:B------:R-:W-:Y:S01]  /*c8b0*/  @UP0 UIADD3 UR9, UR9, UR7, URZ ;  /* 0x0000000709090290 */ /* 0x000fe2000fffe03f */
[----:B------:R-:W-:Y:S02]  /*c8c0*/  @UP0 ULDC.64 UR12, c[0x0][0x9d0] ;  /* 0x00027400000c0ab9 */ /* 0x000fe40000000a00 */
[----:B------:R-:W-:Y:S01]  /*c8d0*/  UMOV UR7, 0x40000040 ;  /* 0x4000004000077882 */ /* 0x000fe20000000000 */
[----:B------:R-:W-:Y:S02]  /*c8e0*/  @UP0 UIMAD UR10, UR15, UR12, URZ ;  /* 0x0000000c0f0a02a4 */ /* 0x000fe4000f8e023f */
[----:B------:R-:W-:Y:S01]  /*c8f0*/  @UP0 UIMAD.WIDE.U32 UR8, UR49, UR12, UR8 ;  /* 0x0000000c310802a5 */ /* 0x000fe2000f8e0008 */
[----:B------:R-:W-:Y:S01]  /*c900*/  QGMMA.64x96x32.F32.E4M3.E4M3 R88, R148, gdesc[UR4], R88, gsb0 ;  /* 0x0160000494587df3 */ /* 0x000fe20008000858 */
[----:B------:R-:W-:Y:S02]  /*c910*/  @UP0 UIMAD UR10, UR49, UR13, UR10 ;  /* 0x0000000d310a02a4 */ /* 0x000fe4000f8e020a */
[----:B------:R-:W-:-:S02]  /*c920*/  @UP0 ULEA UR4, UP1, UR8, UR4, 0x2 ;  /* 0x0000000408040291 */ /* 0x000fc4000f82103f */
[----:B------:R-:W-:-:S04]  /*c930*/  @UP0 UIADD3 UR7, UR9, UR10, URZ ;  /* 0x0000000a09070290 */ /* 0x000fc8000fffe03f */
[----:B------:R-:W-:Y:S01]  /*c940*/  @UP0 ULEA.HI.X UR5, UR8, UR5, UR7, 0x2, UP1 ;  /* 0x0000000508050291 */ /* 0x000fe200088f1407 */
[----:B-1----:R-:W-:-:S05]  /*c950*/  IMAD.U32 R6, RZ, RZ, UR4 ;  /* 0x00000004ff067e24 */ /* 0x002fca000f8e00ff */
        /* <DEDUP_REMOVED lines=31> */
[----:B------:R-:W-:Y:S02]  /*cb50*/  WARPGROUP.DEPBAR.LE gsb0, 0x0 ;  /* 0x00008000000079c5 */ /* 0x000fe40000010000 */
[----:B------:R-:W-:-:S06]  /*cb60*/  WARPGROUP.ARRIVE ;  /* 0x00000000000079c5 */ /* 0x000fcc0000000000 */
[----:B------:R-:W-:Y:S01]  /*cb70*/  QGMMA.64x96x32.F32.E4M3.E4M3 R88, R136, gdesc[UR4], R88, gsb0 ;  /* 0x0160000488587df3 */ /* 0x000fe20008000858 */
[----:B------:R-:W-:Y:S01]  /*cb80*/  FSETP.NE.FTZ.AND P1, PT, R13, RZ, PT ;  /* 0x000000ff0d00720b */ /* 0x000fe20003f35000 */
[----:B------:R-:W-:Y:S01]  /*cb90*/  IMAD.MOV.U32 R10, RZ, RZ, RZ ;  /* 0x000000ffff0a7224 */ /* 0x000fe200078e00ff */
        /* <DEDUP_REMOVED lines=18> */
.L_x_9428:
        /* <DEDUP_REMOVED lines=58> */
.L_x_9354:
        /* <DEDUP_REMOVED lines=38> */
[----:B------:R-:W-:Y:S02]  /*d2c0*/  SEL R49, R7, R6, P0 ;  /* 0x0000000607317207 */ /* 0x000fe40000000000 */
[----:B------:R-:W-:Y:S02]  /*d2d0*/  MOV R4, R0 ;  /* 0x0000000000047202 */ /* 0x000fe40000000f00 */
[----:B0-----:R-:W-:-:S02]  /*d2e0*/  MOV R5, R25 ;  /* 0x0000001900057202 */ /* 0x001fc40000000f00 */
[----:B------:R-:W-:Y:S02]  /*d2f0*/  SEL R50, R6, R7, P0 ;  /* 0x0000000706327207 */ /* 0x000fe40000000000 */
[----:B------:R-:W-:Y:S01]  /*d300*/  F2FP.BF16.F32.PACK_AB R39, R92, R39 ;  /* 0x000000275c27723e */ /* 0x000fe200000010ff */
[----:B------:R-:W-:Y:S01]  /*d310*/  IMAD.WIDE R12, R157, 0x2, R4 ;  /* 0x000000029d0c7825 */ /* 0x000fe200078e0204 */
[----:B------:R-:W-:Y:S02]  /*d320*/  F2FP.BF16.F32.PACK_AB R40, R93, R40 ;  /* 0x000000285d28723e */ /* 0x000fe400000010ff */
[----:B------:R-:W-:Y:S02]  /*d330*/  F2FP.BF16.F32.PACK_AB R37, R94, R37 ;  /* 0x000000255e25723e */ /* 0x000fe400000010ff */
[C---:B------:R-:W-:Y:S02]  /*d340*/  IADD3 R9, P5, R12.reuse, 0x20, RZ ;  /* 0x000000200c097810 */ /* 0x040fe40007fbe0ff */
[----:B------:R-:W-:-:S02]  /*d350*/  IADD3 R51, P4, R12, 0x3000, RZ ;  /* 0x000030000c337810 */ /* 0x000fc40007f9e0ff */
[----:B------:R-:W-:Y:S01]  /*d360*/  LOP3.LUT R6, R9, 0x180, RZ, 0xc0, !PT ;  /* 0x0000018009067812 */ /* 0x000fe200078ec0ff */
[----:B------:R-:W-:Y:S01]  /*d370*/  IMAD.X R25, RZ, RZ, R13, P5 ;  /* 0x000000ffff197224 */ /* 0x000fe200028e060d */
[----:B------:R-:W-:Y:S02]  /*d380*/  IADD3 R10, P3, R12, 0x3020, RZ ;  /* 0x000030200c0a7810 */ /* 0x000fe40007f7e0ff */
[----:B------:R-:W-:Y:S02]  /*d390*/  SHF.R.U64 R6, R6, 0x3, RZ ;  /* 0x0000000306067819 */ /* 0x000fe400000012ff */
[----:B------:R-:W-:Y:S02]  /*d3a0*/  F2FP.BF16.F32.PACK_AB R38, R95, R38 ;  /* 0x000000265f26723e */ /* 0x000fe400000010ff */
[----:B------:R-:W-:Y:S02]  /*d3b0*/  F2FP.BF16.F32.PACK_AB R35, R100, R35 ;  /* 0x000000236423723e */ /* 0x000fe400000010ff */
[----:B------:R-:W-:-:S02]  /*d3c0*/  F2FP.BF16.F32.PACK_AB R36, R101, R36 ;  /* 0x000000246524723e */ /* 0x000fc400000010ff */
[----:B------:R-:W-:Y:S02]  /*d3d0*/  SEL R47, R11, R24, P0 ;  /* 0x000000180b2f7207 */ /* 0x000fe40000000000 */
[----:B------:R-:W-:Y:S02]  /*d3e0*/  SEL R48, R24, R11, P0 ;  /* 0x0000000b18307207 */ /* 0x000fe40000000000 */
[----:B------:R-:W-:Y:S02]  /*d3f0*/  F2FP.BF16.F32.PACK_AB R33, R102, R33 ;  /* 0x000000216621723e */ /* 0x000fe400000010ff */
[----:B------:R-:W-:Y:S02]  /*d400*/  F2FP.BF16.F32.PACK_AB R34, R103, R34 ;  /* 0x000000226722723e */ /* 0x000fe400000010ff */
[----:B------:R-:W-:Y:S02]  /*d410*/  IADD3 R53, P2, R12, 0x6000, RZ ;  /* 0x000060000c357810 */ /* 0x000fe40007f5e0ff */
[----:B------:R-:W-:-:S02]  /*d420*/  LOP3.LUT R24, R6, R9, RZ, 0x3c, !PT ;  /* 0x0000000906187212 */ /* 0x000fc400078e3cff */
[----:B------:R-:W-:Y:S01]  /*d430*/  F2FP.BF16.F32.PACK_AB R31, R108, R31 ;  /* 0x0000001f6c1f723e */ /* 0x000fe200000010ff */
[----:B------:R-:W-:Y:S01]  /*d440*/  IMAD.X R11, RZ, RZ, R13, P2 ;  /* 0x000000ffff0b7224 */ /* 0x000fe200010e060d */
[----:B------:R-:W-:Y:S02]  /*d450*/  F2FP.BF16.F32.PACK_AB R32, R109, R32 ;  /* 0x000000206d20723e */ /* 0x000fe400000010ff */
[----:B------:R-:W-:Y:S02]  /*d460*/  SEL R27, R39, R40, P0 ;  /* 0x00000028271b7207 */ /* 0x000fe40000000000 */
[----:B------:R-:W-:Y:S02]  /*d470*/  IADD3 R55, P1, R12, 0x6020, RZ ;  /* 0x000060200c377810 */ /* 0x000fe40007f3e0ff */
[----:B------:R-:W-:Y:S02]  /*d480*/  LOP3.LUT R6, R51, 0x180, RZ, 0xc0, !PT ;  /* 0x0000018033067812 */ /* 0x000fe400078ec0ff */
[----:B------:R-:W-:-:S02]  /*d490*/  LOP3.LUT R9, R10, 0x180, RZ, 0xc0, !PT ;  /* 0x000001800a097812 */ /* 0x000fc400078ec0ff */
[----:B------:R-:W-:Y:S02]  /*d4a0*/  F2FP.BF16.F32.PACK_AB R29, R110, R29 ;  /* 0x0000001d6e1d723e */ /* 0x000fe400000010ff */
[----:B------:R-:W-:Y:S02]  /*d4b0*/  F2FP.BF16.F32.PACK_AB R30, R111, R30 ;  /* 0x0000001e6f1e723e */ /* 0x000fe400000010ff */
[----:B------:R-:W-:Y:S02]  /*d4c0*/  SEL R40, R40, R39, P0 ;  /* 0x0000002728287207 */ /* 0x000fe40000000000 */
        /* <DEDUP_REMOVED lines=9> */
[----:B------:R-:W-:Y:S02]  /*d560*/  LOP3.LUT R26, R53, 0x180, RZ, 0xc0, !PT ;  /* 0x00000180351a7812 */ /* 0x000fe400078ec0ff */
[----:B------:R-:W-:Y:S02]  /*d570*/  SEL R35, R31, R32, P0 ;  /* 0x000000201f237207 */ /* 0x000fe40000000000 */
[----:B------:R-:W-:Y:S02]  /*d580*/  SEL R34, R34, R33, P0 ;  /* 0x0000002122227207 */ /* 0x000fe40000000000 */
[----:B------:R-:W-:Y:S02]  /*d590*/  LOP3.LUT R52, R55, 0x180, RZ, 0xc0, !PT ;  /* 0x0000018037347812 */ /* 0x000fe400078ec0ff */
[----:B------:R-:W-:Y:S02]  /*d5a0*/  SHF.R.U64 R6, R6, 0x3, RZ ;  /* 0x0000000306067819 */ /* 0x000fe400000012ff */
[----:B------:R-:W-:-:S02]  /*d5b0*/  SHF.R.U64 R9, R9, 0x3, RZ ;  /* 0x0000000309097819 */ /* 0x000fc400000012ff */
[----:B------:R-:W-:Y:S02]  /*d5c0*/  SEL R32, R32, R31, P0 ;  /* 0x0000001f20207207 */ /* 0x000fe40000000000 */
[----:B------:R-:W-:Y:S02]  /*d5d0*/  SEL R33, R29, R30, P0 ;  /* 0x0000001e1d217207 */ /* 0x000fe40000000000 */
[----:B------:R-:W-:Y:S02]  /*d5e0*/  SEL R31, R21, R28, P0 ;  /* 0x0000001c151f7207 */ /* 0x000fe40000000000 */
[----:B------:R-:W-:Y:S02]  /*d5f0*/  SEL R30, R30, R29, P0 ;  /* 0x0000001d1e1e7207 */ /* 0x000fe40000000000 */
[----:B------:R-:W-:Y:S01]  /*d600*/  SEL R28, R28, R21, P0 ;  /* 0x000000151c1c7207 */ /* 0x000fe20000000000 */
[----:B------:R-:W-:Y:S01]  /*d610*/  IMAD.X R21, RZ, RZ, R13, P4 ;  /* 0x000000ffff157224 */ /* 0x000fe200020e060d */
[----:B------:R-:W-:-:S02]  /*d620*/  SEL R29, R15, R20, P0 ;  /* 0x000000140f1d7207 */ /* 0x000fc40000000000 */
[----:B------:R-:W-:Y:S01]  /*d630*/  SEL R46, R20, R15, P0 ;  /* 0x0000000f142e7207 */ /* 0x000fe20000000000 */
[----:B------:R-:W-:Y:S01]  /*d640*/  IMAD.X R15, RZ, RZ, R13, P3 ;  /* 0x000000ffff0f7224 */ /* 0x000fe200018e060d */
[----:B------:R-:W-:Y:S02]  /*d650*/  SHF.R.U64 R26, R26, 0x3, RZ ;  /* 0x000000031a1a7819 */ /* 0x000fe400000012ff */
[----:B------:R-:W-:Y:S02]  /*d660*/  SHF.R.U64 R52, R52, 0x3, RZ ;  /* 0x0000000334347819 */ /* 0x000fe400000012ff */
[----:B------:R-:W-:Y:S02]  /*d670*/  LOP3.LUT R20, R6, R51, RZ, 0x3c, !PT ;  /* 0x0000003306147212 */ /* 0x000fe400078e3cff */
[----:B------:R-:W-:Y:S02]  /*d680*/  LOP3.LUT R14, R9, R10, RZ, 0x3c, !PT ;  /* 0x0000000a090e7212 */ /* 0x000fe400078e3cff */
[----:B------:R-:W-:-:S02]  /*d690*/  LOP3.LUT R10, R26, R53, RZ, 0x3c, !PT ;  /* 0x000000351a0a7212 */ /* 0x000fc400078e3cff */
[----:B------:R-:W-:Y:S02]  /*d6a0*/  LOP3.LUT R6, R52, R55, RZ, 0x3c, !PT ;  /* 0x0000003734067212 */ /* 0x000fe400078e3cff */
[----:B------:R-:W-:Y:S02]  /*d6b0*/  MOV R52, R20 ;  /* 0x0000001400347202 */ /* 0x000fe40000000f00 */
[----:B------:R-:W-:Y:S02]  /*d6c0*/  MOV R21, R10 ;  /* 0x0000000a00157202 */ /* 0x000fe40000000f00 */
[----:B------:R-:W-:Y:S02]  /*d6d0*/  LOP3.LUT R7, R12, 0x180, RZ, 0xc0, !PT ;  /* 0x000001800c077812 */ /* 0x000fe400078ec0ff */
[----:B------:R-:W-:Y:S02]  /*d6e0*/  MOV R51, R14 ;  /* 0x0000000e00337202 */ /* 0x000fe40000000f00 */
[----:B------:R-:W-:-:S02]  /*d6f0*/  SHF.R.U64 R7, R7, 0x3, RZ ;  /* 0x0000000307077819 */ /* 0x000fc400000012ff */
[----:B------:R-:W-:Y:S02]  /*d700*/  MOV R53, R24 ;  /* 0x0000001800357202 */ /* 0x000fe40000000f00 */
[----:B------:R-:W-:Y:S01]  /*d710*/  LOP3.LUT R12, R7, R12, RZ, 0x3c, !PT ;  /* 0x0000000c070c7212 */ /* 0x000fe200078e3cff */
[----:B------:R-:W-:Y:S01]  /*d720*/  IMAD.X R7, RZ, RZ, R13, P1 ;  /* 0x000000ffff077224 */ /* 0x000fe200008e060d */
[----:B------:R-:W-:Y:S02]  /*d730*/  PLOP3.LUT P2, PT, PT, PT, UP0, 0x80, 0x0 ;  /* 0x000000000000781c */ /* 0x000fe40003f4f008 */
[----:B------:R-:W-:Y:S02]  /*d740*/  MOV R54, R12 ;  /* 0x0000000c00367202 */ /* 0x000fe40000000f00 */
[----:B--2---:R-:W-:Y:S01]  /*d750*/  LOP3.LUT R9, R2, 0x2, RZ, 0x3c, !PT ;  /* 0x0000000202097812 */ /* 0x004fe200078e3cff */
[----:B------:R-:W-:Y:S04]  /*d760*/  SHFL.IDX PT, R35, R35, R2, 0x1c1f ;  /* 0x001c1f0223237589 */ /* 0x000fe800000e0000 */
[----:B------:R-:W-:Y:S04]  /*d770*/  SHFL.IDX PT, R20, R34, R9, 0x1c1f ;  /* 0x001c1f0922147589 */ /* 0x000fe800000e0000 */
[----:B------:R-:W-:Y:S04]  /*d780*/  SHFL.IDX PT, R32, R32, R9, 0x1c1f ;  /* 0x001c1f0920207589 */ /* 0x000fe800000e0000 */
[----:B------:R-:W-:Y:S04]  /*d790*/  SHFL.IDX PT, R27, R27, R2, 0x1c1f ;  /* 0x001c1f021b1b7589 */ /* 0x000fe800000e0000 */
[----:B------:R-:W0:Y:S04]  /*d7a0*/  SHFL.IDX PT, R40, R40, R9, 0x1c1f ;  /* 0x001c1f0928287589 */ /* 0x000e2800000e0000 */
[----:B------:R-:W-:Y:S04]  /*d7b0*/  SHFL.IDX PT, R45, R45, R2, 0x1c1f ;  /* 0x001c1f022d2d7589 */ /* 0x000fe800000e0000 */
[----:B------:R-:W1:Y:S04]  /*d7c0*/  SHFL.IDX PT, R38, R38, R9, 0x1c1f ;  /* 0x001c1f0926267589 */ /* 0x000e6800000e0000 */
[----:B------:R-:W-:Y:S04]  /*d7d0*/  SHFL.IDX PT, R31, R31, R2, 0x1c1f ;  /* 0x001c1f021f1f7589 */ /* 0x000fe800000e0000 */
[----:B------:R2:W3:Y:S04]  /*d7e0*/  SHFL.IDX PT, R34, R28, R9, 0x1c1f ;  /* 0x001c1f091c227589 */ /* 0x0004e800000e0000 */
[----:B------:R-:W-:Y:S04]  /*d7f0*/  SHFL.IDX PT, R39, R39, R2, 0x1c1f ;  /* 0x001c1f0227277589 */ /* 0x000fe800000e0000 */
[----:B------:R-:W4:Y:S01]  /*d800*/  SHFL.IDX PT, R36, R36, R9, 0x1c1f ;  /* 0x001c1f0924247589 */ /* 0x000f2200000e0000 */
[----:B0-----:R-:W-:-:S02]  /*d810*/  SEL R12, R27, R40, P0 ;  /* 0x000000281b0c7207 */ /* 0x001fc40000000000 */
[----:B--2---:R-:W-:Y:S01]  /*d820*/  SEL R28, R35, R32, P0 ;  /* 0x00000020231c7207 */ /* 0x004fe20000000000 */
[----:B------:R-:W0:Y:S01]  /*d830*/  SHFL.IDX PT, R37, R37, R2, 0x1c1f ;  /* 0x001c1f0225257589 */ /* 0x000e2200000e0000 */
[----:B------:R-:W-:-:S03]  /*d840*/  SEL R14, R40, R27, P0 ;  /* 0x0000001b280e7207 */ /* 0x000fc60000000000 */
[----:B------:R-:W-:Y:S01]  /*d850*/  SHFL.IDX PT, R33, R33, R2, 0x1c1f ;  /* 0x001c1f0221217589 */ /* 0x000fe200000e0000 */
[----:B-1----:R-:W-:Y:S02]  /*d860*/  SEL R13, R45, R38, P0 ;  /* 0x000000262d0d7207 */ /* 0x002fe40000000000 */
[----:B------:R-:W-:Y:S01]  /*d870*/  SEL R15, R38, R45, P0 ;  /* 0x0000002d260f7207 */ /* 0x000fe20000000000 */
[----:B------:R1:W2:Y:S01]  /*d880*/  SHFL.IDX PT, R10, R30, R9, 0x1c1f ;  /* 0x001c1f091e0a7589 */ /* 0x0002a200000e0000 */
[----:B------:R-:W-:Y:S01]  /*d890*/  BAR.SYNC.DEFER_BLOCKING 0x1, 0x180 ;  /* 0x0046000000007b1d */ /* 0x000fe20000010000 */
[----:B-1----:R-:W-:-:S05]  /*d8a0*/  SEL R30, R32, R35, P0 ;  /* 0x00000023201e7207 */ /* 0x002fca0000000000 */
[----:B------:R-:W-:Y:S01]  /*d8b0*/  UMOV UR4, URZ ;  /* 0x0000003f00047c82 */ /* 0x000fe20008000000 */
[----:B------:R-:W-:Y:S01]  /*d8c0*/  SHFL.IDX PT, R41, R41, R2, 0x1c1f ;  /* 0x001c1f0229297589 */ /* 0x000fe200000e0000 */
[----:B---3--:R-:W-:Y:S01]  /*d8d0*/  SEL R32, R31, R34, P0 ;  /* 0x000000221f207207 */ /* 0x008fe20000000000 */
[----:B------:R-:W-:Y:S01]  /*d8e0*/  ULDC UR8, c[0x0][0xa88] ;  /* 0x0002a20000087ab9 */ /* 0x000fe20000000800 */
[----:B----4-:R-:W-:Y:S01]  /*d8f0*/  SEL R24, R39, R36, P0 ;  /* 0x0000002427187207 */ /* 0x010fe20000000000 */
[----:B------:R1:W-:Y:S01]  /*d900*/  SHFL.IDX PT, R11, R29, R2, 0x1c1f ;  /* 0x001c1f021d0b7589 */ /* 0x0003e200000e0000 */
[----:B------:R-:W-:Y:S01]  /*d910*/  SEL R26, R36, R39, P0 ;  /* 0x00000027241a7207 */ /* 0x000fe20000000000 */
[----:B------:R-:W3:Y:S01]  /*d920*/  LDC R45, c[0x0][0xbe8] ;  /* 0x0002fa00ff2d7b82 */ /* 0x000ee20000000800 */
[----:B0-----:R-:W-:Y:S01]  /*d930*/  SEL R25, R37, R20, P0 ;  /* 0x0000001425197207 */ /* 0x001fe20000000000 */
[----:B------:R-:W0:Y:S01]  /*d940*/  SHFL.IDX PT, R42, R42, R9, 0x1c1f ;  /* 0x001c1f092a2a7589 */ /* 0x000e2200000e0000 */
[----:B------:R-:W-:-:S02]  /*d950*/  SEL R27, R20, R37, P0 ;  /* 0x00000025141b7207 */ /* 0x000fc40000000000 */
[----:B------:R-:W-:Y:S01]  /*d960*/  SEL R34, R34, R31, P0 ;  /* 0x0000001f22227207 */ /* 0x000fe20000000000 */
[----:B------:R-:W4:Y:S01]  /*d970*/  SHFL.IDX PT, R46, R46, R9, 0x1c1f ;  /* 0x001c1f092e2e7589 */ /* 0x000f2200000e0000 */
[----:B--2---:R-:W-:Y:S02]  /*d980*/  SEL R31, R10, R33, P0 ;  /* 0x000000210a1f7207 */ /* 0x004fe40000000000 */
[----:B-1----:R-:W-:Y:S01]  /*d990*/  SEL R29, R33, R10, P0 ;  /* 0x0000000a211d7207 */ /* 0x002fe20000000000 */
[----:B------:R-:W-:Y:S01]  /*d9a0*/  SHFL.IDX PT, R43, R43, R2, 0x1c1f ;  /* 0x001c1f022b2b7589 */ /* 0x000fe200000e0000 */
[----:B------:R-:W-:Y:S01]  /*d9b0*/  MOV R20, R6 ;  /* 0x0000000600147202 */ /* 0x000fe20000000f00 */
[----:B------:R-:W-:Y:S02]  /*d9c0*/  IMAD.U32 R6, RZ, RZ, UR6 ;  /* 0x00000006ff067e24 */ /* 0x000fe4000f8e00ff */
[----:B------:R-:W-:Y:S01]  /*d9d0*/  SHFL.IDX PT, R47, R47, R2, 0x1c1f ;  /* 0x001c1f022f2f7589 */ /* 0x000fe200000e0000 */
[----:B------:R-:W-:Y:S01]  /*d9e0*/  IMAD.U32 R7, RZ, RZ, UR7 ;  /* 0x00000007ff077e24 */ /* 0x000fe2000f8e00ff */
[----:B------:R-:W-:-:S02]  /*d9f0*/  ULDC.64 UR6, c[0x0][0xc08] ;  /* 0x0003020000067ab9 */ /* 0x000fc40000000a00 */
[----:B------:R-:W1:Y:S04]  /*da00*/  SHFL.IDX PT, R44, R44, R9, 0x1c1f ;  /* 0x001c1f092c2c7589 */ /* 0x000e6800000e0000 */
[----:B------:R-:W2:Y:S04]  /*da10*/  SHFL.IDX PT, R48, R48, R9, 0x1c1f ;  /* 0x001c1f0930307589 */ /* 0x000ea800000e0000 */
[----:B------:R-:W-:Y:S01]  /*da20*/  SHFL.IDX PT, R49, R49, R2, 0x1c1f ;  /* 0x001c1f0231317589 */ /* 0x000fe200000e0000 */
[----:B0-----:R-:W-:Y:S02]  /*da30*/  SEL R36, R41, R42, P0 ;  /* 0x0000002a29247207 */ /* 0x001fe40000000000 */
[----:B------:R-:W-:Y:S01]  /*da40*/  SEL R38, R42, R41, P0 ;  /* 0x000000292a267207 */ /* 0x000fe20000000000 */
[----:B------:R-:W0:Y:S01]  /*da50*/  SHFL.IDX PT, R50, R50, R9, 0x1c1f ;  /* 0x001c1f0932327589 */ /* 0x000e2200000e0000 */
[----:B----4-:R-:W-:-:S02]  /*da60*/  SEL R33, R11, R46, P0 ;  /* 0x0000002e0b217207 */ /* 0x010fc40000000000 */
[----:B------:R-:W-:Y:S01]  /*da70*/  SEL R35, R46, R11, P0 ;  /* 0x0000000b2e237207 */ /* 0x000fe20000000000 */
[----:B------:R4:W-:Y:S04]  /*da80*/  STSM.16.M88.4 [R54], R12 ;  /* 0x0000000c36007844 */ /* 0x0009e80000000200 */
[----:B------:R0:W-:Y:S01]  /*da90*/  STSM.16.M88.4 [R53], R24 ;  /* 0x0000001835007844 */ /* 0x0001e20000000200 */
[----:B-1----:R-:W-:-:S03]  /*daa0*/  SEL R40, R43, R44, P0 ;  /* 0x0000002c2b287207 */ /* 0x002fc60000000000 */
[----:B------:R1:W-:Y:S01]  /*dab0*/  STSM.16.M88.4 [R52], R28 ;  /* 0x0000001c34007844 */ /* 0x0003e20000000200 */
[----:B------:R-:W-:Y:S02]  /*dac0*/  SEL R42, R44, R43, P0 ;  /* 0x0000002b2c2a7207 */ /* 0x000fe40000000000 */
[----:B--2---:R-:W-:Y:S01]  /*dad0*/  SEL R37, R47, R48, P0 ;  /* 0x000000302f257207 */ /* 0x004fe20000000000 */
[----:B------:R1:W-:Y:S01]  /*dae0*/  STSM.16.M88.4 [R51], R32 ;  /* 0x0000002033007844 */ /* 0x0003e20000000200 */
[----:B------:R-:W-:-:S05]  /*daf0*/  SEL R39, R48, R47, P0 ;  /* 0x0000002f30277207 */ /* 0x000fca0000000000 */
[----:B------:R1:W-:Y:S01]  /*db00*/  STSM.16.M88.4 [R21], R36 ;  /* 0x0000002415007844 */ /* 0x0003e20000000200 */
[----:B0-----:R-:W-:Y:S02]  /*db10*/  SEL R41, R49, R50, P0 ;  /* 0x0000003231297207 */ /* 0x001fe40000000000 */
[----:B------:R-:W-:-:S05]  /*db20*/  SEL R43, R50, R49, P0 ;  /* 0x00000031322b7207 */ /* 0x000fca0000000000 */
[----:B------:R1:W-:Y:S01]  /*db30*/  STSM.16.M88.4 [R20], R40 ;  /* 0x0000002814007844 */ /* 0x0003e20000000200 */
[----:B------:R-:W-:Y:S06]  /*db40*/  BAR.SYNC.DEFER_BLOCKING 0x1, 0x180 ;  /* 0x0046000000007b1d */ /* 0x000fec0000010000 */
[----:B------:R-:W2:Y:S01]  /*db50*/  @P2 LDG.E R2, desc[UR50][R6.64] ;  /* 0x0000003206022981 */ /* 0x000ea2000c1e1900 */
[----:B------:R-:W-:Y:S01]  /*db60*/  UISETP.NE.U32.AND UP1, UPT, UR6, URZ, UPT ;  /* 0x0000003f0600728c */ /* 0x000fe2000bf25070 */
[----:B---3--:R-:W-:-:S03]  /*db70*/  ISETP.NE.AND P1, PT, R45, 0x1, PT ;  /* 0x000000012d00780c */ /* 0x008fc60003f25270 */
[----:B------:R-:W-:-:S06]  /*db80*/  UISETP.NE.AND.EX UP1, UPT, UR7, URZ, UPT, UP1 ;  /* 0x0000003f0700728c */ /* 0x000fcc000bf25310 */
[----:B------:R-:W-:-:S04]  /*db90*/  PLOP3.LUT P0, PT, PT, PT, UP1, 0x80, 0x0 ;  /* 0x000000000000781c */ /* 0x000fc80003f0f018 */
[----:B------:R-:W0:Y:S01]  /*dba0*/  @P1 LDC R9, c[0x0][0xbec] ;  /* 0x0002fb00ff091b82 */ /* 0x000e220000000800 */
[----:B------:R-:W-:Y:S02]  /*dbb0*/  @UP1 ULDC.64 UR6, c[0x0][0xc08] ;  /* 0x0003020000061ab9 */ /* 0x000fe40000000a00 */
[----:B------:R-:W-:-:S05]  /*dbc0*/  @UP1 UIMAD.WIDE UR6, UR40, 0x4, UR6 ;  /* 0x00000004280618a5 */ /* 0x000fca000f8e0206 */
[----:B------:R-:W3:Y:S01]  /*dbd0*/  @P1 LDC R10, c[0x0][0xbf0] ;  /* 0x0002fc00ff0a1b82 */ /* 0x000ee20000000800 */
[----:B----4-:R-:W-:Y:S02]  /*dbe0*/  IMAD.U32 R12, RZ, RZ, UR6 ;  /* 0x00000006ff0c7e24 */ /* 0x010fe4000f8e00ff */
[----:B------:R-:W-:Y:S01]  /*dbf0*/  IMAD.U32 R13, RZ, RZ, UR7 ;  /* 0x00000007ff0d7e24 */ /* 0x000fe2000f8e00ff */
[----:B--2---:R-:W-:Y:S01]  /*dc00*/  @P2 R2UR UR4, R2 ;  /* 0x00000000020422ca */ /* 0x004fe200000e0000 */
[----:B------:R-:W-:-:S06]  /*dc10*/  IMAD.U32 R2, RZ, RZ, UR8 ;  /* 0x00000008ff027e24 */ /* 0x000fcc000f8e00ff */
[----:B------:R1:W5:Y:S01]  /*dc20*/  @P0 LDG.E R2, desc[UR50][R12.64] ;  /* 0x000000320c020981 */ /* 0x000362000c1e1900 */
[----:B0--3--:R-:W-:Y:S07]  /*dc30*/  @P0 BRA `(.L_x_9431) ;  /* 0x0000000000100947 */ /* 0x009fee0003800000 */
[----:B------:R-:W-:Y:S05]  /*dc40*/  @!P2 BRA `(.L_x_9431) ;  /* 0x00000000000ca947 */ /* 0x000fea0003800000 */
[----:B------:R-:W2:Y:S04]  /*dc50*/  LDG.E R11, desc[UR50][R6.64] ;  /* 0x00000032060b7981 */ /* 0x000ea8000c1e1900 */
[----:B-----5:R-:W2:Y:S02]  /*dc60*/  LDG.E R2, desc[UR50][R6.64+0x4] ;  /* 0x0000043206027981 */ /* 0x020ea4000c1e1900 */
[----:B--2---:R-:W-:-:S07]  /*dc70*/  IMAD.IADD R2, R2, 0x1, -R11 ;  /* 0x0000000102027824 */ /* 0x004fce00078e0a0b */
.L_x_9431:
[----:B-1----:R-:W-:Y:S01]  /*dc80*/  VIADD R12, R17, UR41 ;  /* 0x00000029110c7c36 */ /* 0x002fe20008000000 */
[----:B------:R-:W-:Y:S01]  /*dc90*/  USHF.R.S32.HI UR16, URZ, 0x1f, UR39 ;  /* 0x0000001f3f107899 */ /* 0x000fe20008011427 */
[----:B-----5:R-:W-:Y:S01]  /*dca0*/  IMAD R43, R2, R45, RZ ;  /* 0x0000002d022b7224 */ /* 0x020fe200078e02ff */
        /* <DEDUP_REMOVED lines=20> */
[----:B------:R-:W-:Y:S01]  /*ddf0*/  IADD3 R12, P2, R4, 0x1800, RZ ;  /* 0x00001800040c7810 */ /* 0x000fe20007f5e0ff */
[----:B------:R-:W-:Y:S01]  /*de00*/  UIMAD.WIDE.U32 UR8, UR14, UR12, UR8 ;  /* 0x0000000c0e0872a5 */ /* 0x000fe2000f8e0008 */
[----:B------:R-:W-:Y:S01]  /*de10*/  SHF.R.S32.HI R10, RZ, 0x1f, R6 ;  /* 0x0000001fff0a7819 */ /* 0x000fe20000011406 */
[----:B------:R-:W-:Y:S01]  /*de20*/  UIMAD UR6, UR14, UR13, UR6 ;  /* 0x0000000d0e0672a4 */ /* 0x000fe2000f8e0206 */
[----:B------:R-:W-:Y:S01]  /*de30*/  SHF.R.S32.HI R7, RZ, 0x1f, R9 ;  /* 0x0000001fff077819 */ /* 0x000fe20000011409 */
[----:B------:R-:W-:Y:S01]  /*de40*/  ULDC.64 UR10, c[0x0][0xb88] ;  /* 0x0002e200000a7ab9 */ /* 0x000fe20000000a00 */
[----:B------:R-:W-:-:S02]  /*de50*/  LOP3.LUT R11, R12, 0x180, RZ, 0xc0, !PT ;  /* 0x000001800c0b7812 */ /* 0x000fc400078ec0ff */
[----:B------:R-:W-:Y:S01]  /*de60*/  IADD3 R6, P0, R6, UR8, RZ ;  /* 0x0000000806067c10 */ /* 0x000fe2000ff1e0ff */
[----:B------:R-:W-:Y:S01]  /*de70*/  IMAD.U32 R13, RZ, RZ, UR6 ;  /* 0x00000006ff0d7e24 */ /* 0x000fe2000f8e00ff */
[----:B------:R-:W-:Y:S01]  /*de80*/  SHF.R.U64 R11, R11, 0x3, RZ ;  /* 0x000000030b0b7819 */ /* 0x000fe200000012ff */
[----:B------:R-:W-:Y:S01]  /*de90*/  IMAD R14, R7, UR10, RZ ;  /* 0x0000000a070e7c24 */ /* 0x000fe2000f8e02ff */
[----:B------:R-:W-:Y:S02]  /*dea0*/  IADD3 R33, P6, R4, 0x3000, RZ ;  /* 0x0000300004217810 */ /* 0x000fe40007fde0ff */
[----:B------:R-:W-:Y:S01]  /*deb0*/  IADD3.X R7, R10, UR9, R13, P0, !PT ;  /* 0x000000090a077c10 */ /* 0x000fe200087fe40d */
[----:B------:R-:W-:Y:S01]  /*dec0*/  ULDC.64 UR8, c[0x0][0xb50] ;  /* 0x0002d40000087ab9 */ /* 0x000fe20000000a00 */
[----:B------:R-:W-:Y:S01]  /*ded0*/  LOP3.LUT R10, R11, R12, RZ, 0x3c, !PT ;  /* 0x0000000c0b0a7212 */ /* 0x000fe200078e3cff */
[C---:B------:R-:W-:Y:S01]  /*dee0*/  IMAD R11, R9.reuse, UR11, R14 ;  /* 0x0000000b090b7c24 */ /* 0x040fe2000f8e020e */
[C---:B------:R-:W-:Y:S01]  /*def0*/  IADD3 R25, P5, R4.reuse, 0x4800, RZ ;  /* 0x0000480004197810 */ /* 0x040fe20007fbe0ff */
[----:B------:R-:W-:Y:S01]  /*df00*/  IMAD.WIDE.U32 R6, R9, UR10, R6 ;  /* 0x0000000a09067c25 */ /* 0x000fe2000f8e0006 */
[----:B------:R-:W-:Y:S01]  /*df10*/  IADD3 R37, P4, R4, 0x6000, RZ ;  /* 0x0000600004257810 */ /* 0x000fe20007f9e0ff */
[----:B------:R-:W-:Y:S01]  /*df20*/  ULDC.64 UR10, c[0x0][0xaa0] ;  /* 0x0002a800000a7ab9 */ /* 0x000fe20000000a00 */
[----:B------:R-:W-:Y:S01]  /*df30*/  LOP3.LUT R32, R33, 0x180, RZ, 0xc0, !PT ;  /* 0x0000018021207812 */ /* 0x000fe200078ec0ff */
[----:B------:R-:W-:Y:S01]  /*df40*/  IMAD.IADD R7, R7, 0x1, R11 ;  /* 0x0000000107077824 */ /* 0x000fe200078e020b */
[----:B------:R-:W-:Y:S01]  /*df50*/  LEA R9, P0, R6, UR8, 0x2 ;  /* 0x0000000806097c11 */ /* 0x000fe2000f8010ff */
[----:B------:R-:W-:Y:S01]  /*df60*/  VIADD R12, R156, UR41 ;  /* 0x000000299c0c7c36 */ /* 0x000fe20008000000 */
[----:B------:R-:W-:Y:S01]  /*df70*/  LOP3.LUT R24, R25, 0x180, RZ, 0xc0, !PT ;  /* 0x0000018019187812 */ /* 0x000fe200078ec0ff */
[----:B------:R-:W-:Y:S01]  /*df80*/  IMAD.X R11, RZ, RZ, R5, P2 ;  /* 0x000000ffff0b7224 */ /* 0x000fe200010e0605 */
[----:B------:R-:W-:Y:S01]  /*df90*/  LEA.HI.X R6, R6, UR9, R7, 0x2, P0 ;  /* 0x0000000906067c11 */ /* 0x000fe200080f1407 */
[----:B------:R-:W-:Y:S01]  /*dfa0*/  SHFL.IDX PT, R20, R9, RZ, 0x1c1f ;  /* 0x001c1fff09147589 */ /* 0x000fe200000e0000 */
[----:B------:R-:W-:Y:S01]  /*dfb0*/  LOP3.LUT P0, RZ, R154, 0x3, RZ, 0xc0, !PT ;  /* 0x000000039aff7812 */ /* 0x000fe2000780c0ff */
[----:B------:R-:W-:Y:S01]  /*dfc0*/  VIADD R2, R12, 0x8 ;  /* 0x000000080c027836 */ /* 0x000fe20000000000 */
[----:B------:R-:W-:Y:S01]  /*dfd0*/  IADD3 R7, P3, R4, 0x7800, RZ ;  /* 0x0000780004077810 */ /* 0x000fe20007f7e0ff */
[----:B------:R-:W1:Y:S01]  /*dfe0*/  SHFL.IDX PT, R21, R6, RZ, 0x1c1f ;  /* 0x001c1fff06157589 */ /* 0x000e6200000e0000 */
[----:B------:R-:W-:-:S02]  /*dff0*/  ISETP.GE.OR P2, PT, R12, R43, P0 ;  /* 0x0000002b0c00720c */ /* 0x000fc40000746670 */
[----:B------:R-:W-:Y:S01]  /*e000*/  ISETP.GE.OR P0, PT, R2, R43, P0 ;  /* 0x0000002b0200720c */ /* 0x000fe20000706670 */
[----:B------:R-:W-:Y:S01]  /*e010*/  SHFL.IDX PT, R40, R9, 0x1, 0x1c1f ;  /* 0x003c1f0009287f89 */ /* 0x000fe200000e0000 */
[----:B------:R-:W-:Y:S01]  /*e020*/  LOP3.LUT R2, R7, 0x180, RZ, 0xc0, !PT ;  /* 0x0000018007027812 */ /* 0x000fe200078ec0ff */
[----:B------:R-:W-:Y:S01]  /*e030*/  UIMAD UR8, UR7, UR10, URZ ;  /* 0x0000000a070872a4 */ /* 0x000fe2000f8e023f */
[----:B------:R-:W-:Y:S01]  /*e040*/  LOP3.LUT R36, R37, 0x180, RZ, 0xc0, !PT ;  /* 0x0000018025247812 */ /* 0x000fe200078ec0ff */
[----:B------:R-:W2:Y:S01]  /*e050*/  SHFL.IDX PT, R41, R6, 0x1, 0x1c1f ;  /* 0x003c1f0006297f89 */ /* 0x000ea200000e0000 */
[----:B------:R-:W-:Y:S01]  /*e060*/  LOP3.LUT R13, R4, 0x180, RZ, 0xc0, !PT ;  /* 0x00000180040d7812 */ /* 0x000fe200078ec0ff */
[----:B------:R-:W-:Y:S01]  /*e070*/  IMAD.X R29, RZ, RZ, R5, P3 ;  /* 0x000000ffff1d7224 */ /* 0x000fe200018e0605 */
[----:B------:R-:W-:Y:S01]  /*e080*/  SHF.R.U64 R2, R2, 0x3, RZ ;  /* 0x0000000302027819 */ /* 0x000fe200000012ff */
[----:B------:R-:W-:Y:S01]  /*e090*/  UIMAD.WIDE.U32 UR6, UR4, UR10, URZ ;  /* 0x0000000a040672a5 */ /* 0x000fe2000f8e003f */
[----:B------:R-:W-:Y:S01]  /*e0a0*/  SHF.R.U64 R32, R32, 0x3, RZ ;  /* 0x0000000320207819 */ /* 0x000fe200000012ff */
[----:B------:R-:W-:Y:S01]  /*e0b0*/  UIMAD UR8, UR4, UR11, UR8 ;  /* 0x0000000b040872a4 */ /* 0x000fe2000f8e0208 */
[----:B------:R-:W-:-:S02]  /*e0c0*/  SHF.R.U64 R24, R24, 0x3, RZ ;  /* 0x0000000318187819 */ /* 0x000fc400000012ff */
[----:B------:R-:W-:Y:S01]  /*e0d0*/  SHF.R.U64 R36, R36, 0x3, RZ ;  /* 0x0000000324247819 */ /* 0x000fe200000012ff */
[----:B------:R-:W-:Y:S01]  /*e0e0*/  ULDC.64 UR10, c[0x0][0xae8] ;  /* 0x0002ba00000a7ab9 */ /* 0x000fe20000000a00 */
[----:B------:R-:W-:Y:S02]  /*e0f0*/  SHF.R.U64 R13, R13, 0x3, RZ ;  /* 0x000000030d0d7819 */ /* 0x000fe400000012ff */
[----:B------:R-:W-:Y:S01]  /*e100*/  LOP3.LUT R28, R2, R7, RZ, 0x3c, !PT ;  /* 0x00000007021c7212 */ /* 0x000fe200078e3cff */
[----:B-1----:R-:W-:Y:S01]  /*e110*/  @!P2 ST.E desc[UR50][R20.64], R8 ;  /* 0x000000081400a985 */ /* 0x002fe2000c101932 */
[----:B------:R-:W-:Y:S01]  /*e120*/  LOP3.LUT R32, R32, R33, RZ, 0x3c, !PT ;  /* 0x0000002120207212 */ /* 0x000fe200078e3cff */
[----:B------:R-:W-:Y:S01]  /*e130*/  IMAD R2, R152, 0x60, R153 ;  /* 0x0000006098027824 */ /* 0x000fe200078e0299 */
[----:B------:R-:W-:Y:S01]  /*e140*/  LOP3.LUT R24, R24, R25, RZ, 0x3c, !PT ;  /* 0x0000001918187212 */ /* 0x000fe200078e3cff */
[----:B------:R-:W-:Y:S01]  /*e150*/  UIADD3 UR7, UR7, UR8, URZ ;  /* 0x0000000807077290 */ /* 0x000fe2000fffe03f */
[----:B------:R-:W-:Y:S01]  /*e160*/  LOP3.LUT R36, R36, R37, RZ, 0x3c, !PT ;  /* 0x0000002524247212 */ /* 0x000fe200078e3cff */
[----:B------:R-:W-:Y:S01]  /*e170*/  UIMAD UR4, UR16, UR10, URZ ;  /* 0x0000000a100472a4 */ /* 0x000fe2000f8e023f */
[----:B------:R-:W-:Y:S01]  /*e180*/  LOP3.LUT R12, R13, R4, RZ, 0x3c, !PT ;  /* 0x000000040d0c7212 */ /* 0x000fe200078e3cff */
[----:B--2---:R1:W-:Y:S01]  /*e190*/  @!P0 ST.E desc[UR50][R40.64], R3 ;  /* 0x0000000328008985 */ /* 0x0043e2000c101932 */
[--C-:B------:R-:W-:Y:S01]  /*e1a0*/  IMAD.X R33, RZ, RZ, R5.reuse, P6 ;  /* 0x000000ffff217224 */ /* 0x100fe200030e0605 */
[----:B------:R-:W-:Y:S01]  /*e1b0*/  ULDC.64 UR8, c[0x0][0xaf0] ;  /* 0x0002bc0000087ab9 */ /* 0x000fe20000000a00 */
[----:B------:R-:W-:-:S02]  /*e1c0*/  IMAD.X R25, RZ, RZ, R5, P5 ;  /* 0x000000ffff197224 */ /* 0x000fc400028e0605 */
[--C-:B------:R-:W-:Y:S01]  /*e1d0*/  IMAD.X R37, RZ, RZ, R5.reuse, P4 ;  /* 0x000000ffff257224 */ /* 0x100fe200020e0605 */
[----:B------:R-:W-:Y:S01]  /*e1e0*/  UIMAD UR4, UR39, UR11, UR4 ;  /* 0x0000000b270472a4 */ /* 0x000fe2000f8e0204 */
[----:B------:R-:W-:Y:S01]  /*e1f0*/  IMAD.MOV.U32 R13, RZ, RZ, R5 ;  /* 0x000000ffff0d7224 */ /* 0x000fe200078e0005 */
[----:B------:R-:W-:Y:S01]  /*e200*/  UIMAD.WIDE.U32 UR6, UR39, UR10, UR6 ;  /* 0x0000000a270672a5 */ /* 0x000fe2000f8e0006 */
[----:B------:R2:W5:Y:S01]  /*e210*/  LD.E.128 R4, desc[UR50][R10.64] ;  /* 0x000000320a047980 */ /* 0x000562000c101d00 */
[----:B-1----:R-:W1:Y:S02]  /*e220*/  @P1 LDC R3, c[0x0][0xbf0] ;  /* 0x0002fc00ff031b82 */ /* 0x002e640000000800 */
[----:B------:R-:W-:Y:S01]  /*e230*/  UIADD3 UR7, UR7, UR4, URZ ;  /* 0x0000000407077290 */ /* 0x000fe2000fffe03f */
[----:B------:R-:W5:Y:S04]  /*e240*/  LD.E.128 R12, desc[UR50][R12.64] ;  /* 0x000000320c0c7980 */ /* 0x000f68000c101d00 */
[----:B------:R-:W5:Y:S01]  /*e250*/  LD.E.128 R32, desc[UR50][R32.64] ;  /* 0x0000003220207980 */ /* 0x000f62000c101d00 */
[----:B--2---:R-:W-:Y:S01]  /*e260*/  VIADD R11, R2, UR41 ;  /* 0x00000029020b7c36 */ /* 0x004fe20008000000 */
[----:B------:R-:W-:-:S02]  /*e270*/  UIMAD UR4, UR15, UR8, URZ ;  /* 0x000000080f0472a4 */ /* 0x000fc4000f8e023f */
[----:B------:R-:W5:Y:S01]  /*e280*/  LD.E.128 R24, desc[UR50][R24.64] ;  /* 0x0000003218187980 */ /* 0x000f62000c101d00 */
[----:B0-----:R-:W-:Y:S01]  /*e290*/  @P1 IMAD.HI.U32 R2, R11, R42, RZ ;  /* 0x0000002a0b021227 */ /* 0x001fe200078e00ff */
[----:B------:R-:W-:Y:S02]  /*e2a0*/  UIMAD UR4, UR14, UR9, UR4 ;  /* 0x000000090e0472a4 */ /* 0x000fe4000f8e0204 */
[----:B------:R-:W5:Y:S01]  /*e2b0*/  LD.E.128 R36, desc[UR50][R36.64] ;  /* 0x0000003224247980 */ /* 0x000f62000c101d00 */
[----:B------:R-:W-:Y:S01]  /*e2c0*/  IMAD.MOV.U32 R9, RZ, RZ, R11 ;  /* 0x000000ffff097224 */ /* 0x000fe200078e000b */
[----:B------:R-:W-:Y:S02]  /*e2d0*/  UIMAD.WIDE.U32 UR6, UR14, UR8, UR6 ;  /* 0x000000080e0672a5 */ /* 0x000fe4000f8e0006 */
[----:B------:R-:W5:Y:S01]  /*e2e0*/  LD.E.128 R28, desc[UR50][R28.64] ;  /* 0x000000321c1c7980 */ /* 0x000f62000c101d00 */
[----:B------:R-:W-:Y:S01]  /*e2f0*/  ULDC.64 UR8, c[0x0][0xae0] ;  /* 0x0002b80000087ab9 */ /* 0x000fe20000000a00 */
[----:B-1----:R-:W-:Y:S01]  /*e300*/  @P1 SHF.R.U32.HI R9, RZ, R3, R2 ;  /* 0x00000003ff091219 */ /* 0x002fe20000011602 */
[----:B------:R-:W-:Y:S01]  /*e310*/  UIADD3 UR4, UR7, UR4, URZ ;  /* 0x0000000407047290 */ /* 0x000fe2000fffe03f */
[----:B------:R-:W-:Y:S01]  /*e320*/  @!PT LDS RZ, [RZ] ;  /* 0x00000000fffff984 */ /* 0x000fe20000000800 */
[----:B------:R-:W-:Y:S01]  /*e330*/  @!PT LDS RZ, [RZ] ;  /* 0x00000000fffff984 */ /* 0x000fe20000000800 */
[----:B------:R-:W-:Y:S01]  /*e340*/  @!PT LDS RZ, [RZ] ;  /* 0x00000000fffff984 */ /* 0x000fe20000000800 */
[----:B------:R-:W-:Y:S01]  /*e350*/  @!PT LDS RZ, [RZ] ;  /* 0x00000000fffff984 */ /* 0x000fe20000000800 */
[----:B------:R0:W-:Y:S06]  /*e360*/  MEMBAR.ALL.CTA ;  /* 0x0000000000007992 */ /* 0x0001ec0000008000 */
[----:B0-----:R-:W0:Y:S01]  /*e370*/  FENCE.VIEW.ASYNC.S ;  /* 0x00000000000073c6 */ /* 0x001e220000000000 */
[--C-:B------:R-:W-:Y:S01]  /*e380*/  SHF.R.S32.HI R8, RZ, 0x1f, R9.reuse ;  /* 0x0000001fff087819 */ /* 0x100fe20000011409 */
[----:B------:R-:W-:-:S02]  /*e390*/  IMAD.MOV R10, RZ, RZ, -R9 ;  /* 0x000000ffff0a7224 */ /* 0x000fc400078e0a09 */
        /* <DEDUP_REMOVED lines=32> */
[-C--:B-1----:R-:W-:Y:S02]  /*e5a0*/  @!P1 LEA R10, P3, R19, R8.reuse, 0x1 ;  /* 0x00000008130a9211 */ /* 0x082fe400078608ff */
[----:B------:R-:W-:Y:S02]  /*e5b0*/  @!P2 LEA R20, P4, R23, R8, 0x1 ;  /* 0x000000081714a211 */ /* 0x000fe400078808ff */
[----:B--2---:R-:W-:Y:S01]  /*e5c0*/  @!P0 IMAD.WIDE R2, R18, 0x2, R8 ;  /* 0x0000000212028825 */ /* 0x004fe200078e0208 */
[-C--:B------:R-:W-:Y:S02]  /*e5d0*/  @!P1 LEA.HI.X R11, R19, R9.reuse, R46, 0x1, P3 ;  /* 0x00000009130b9211 */ /* 0x080fe400018f0c2e */
[----:B------:R-:W-:Y:S02]  /*e5e0*/  @!P2 LEA.HI.X R21, R23, R9, R44, 0x1, P4 ;  /* 0x000000091715a211 */ /* 0x000fe400020f0c2c */
[----:B-----5:R3:W-:Y:S04]  /*e5f0*/  @!P0 ST.E.128 desc[UR50][R2.64], R12 ;  /* 0x0000000c02008985 */ /* 0x0207e8000c101d32 */
[----:B------:R3:W-:Y:S04]  /*e600*/  @!P1 ST.E.128 desc[UR50][R10.64], R32 ;  /* 0x000000200a009985 */ /* 0x0007e8000c101d32 */
[----:B------:R3:W-:Y:S02]  /*e610*/  @!P2 ST.E.128 desc[UR50][R20.64], R36 ;  /* 0x000000241400a985 */ /* 0x0007e4000c101d32 */
.L_x_9433:
[----:B------:R-:W-:Y:S05]  /*e620*/  BSYNC B1 ;  /* 0x0000000000017941 */ /* 0x000fea0003800000 */
.L_x_9432:
[----:B0-----:R-:W-:Y:S01]  /*e630*/  VIADD R0, R42, 0x60 ;  /* 0x000000602a007836 */ /* 0x001fe20000000000 */
[----:B--2---:R0:W2:Y:S04]  /*e640*/  SHFL.IDX PT, R9, R41, 0x1, 0x1c1f ;  /* 0x003c1f0029097f89 */ /* 0x0040a800000e0000 */
[----:B------:R-:W-:Y:S01]  /*e650*/  ISETP.GE.AND P0, PT, R0, R43, PT ;  /* 0x0000002b0000720c */ /* 0x000fe20003f06270 */
[----:B-1----:R0:W1:-:S12]  /*e660*/  SHFL.IDX PT, R8, R40, 0x1, 0x1c1f ;  /* 0x003c1f0028087f89 */ /* 0x00205800000e0000 */
[----:B0-----:R-:W-:Y:S05]  /*e670*/  @P0 BRA `(.L_x_9434) ;  /* 0x0000000800c00947 */ /* 0x001fea0003800000 */
[----:B------:R-:W-:Y:S02]  /*e680*/  ULDC UR4, c[0x0][0xac8] ;  /* 0x0002b20000047ab9 */ /* 0x000fe40000000800 */
[----:B------:R-:W-:Y:S02]  /*e690*/  ISETP.GE.AND P2, PT, R19, UR4, PT ;  /* 0x0000000413007c0c */ /* 0x000fe4000bf46270 */
[----:B------:R-:W-:-:S11]  /*e6a0*/  ISETP.GE.AND P1, PT, R18, UR4, PT ;  /* 0x0000000412007c0c */ /* 0x000fd6000bf26270 */
[C---:B-1-3--:R-:W-:Y:S02]  /*e6b0*/  @!P2 LEA R10, P0, R19.reuse, R8, 0x1 ;  /* 0x00000008130aa211 */ /* 0x04afe400078008ff */
[----:B--2---:R-:W-:Y:S02]  /*e6c0*/  @!P1 IMAD.WIDE R2, R18, 0x2, R8 ;  /* 0x0000000212029825 */ /* 0x004fe400078e0208 */
        /* <DEDUP_REMOVED lines=9> */
.L_x_9430:
        /* <DEDUP_REMOVED lines=14> */
[----:B------:R-:W-:Y:S01]  /*e840*/  UISETP.NE.AND.EX UP1, UPT, UR7, URZ, UPT, UP1 ;  /* 0x0000003f0700728c */ /* 0x000fe2000bf25310 */
[----:B------:R-:W1:Y:S05]  /*e850*/  S2R R7, SR_TID.X ;  /* 0x0000000000077919 */ /* 0x000e6a0000002100 */
        /* <DEDUP_REMOVED lines=9> */
[----:B-1----:R-:W-:-:S10]  /*e8f0*/  VIADD R7, R7, 0xffffff80 ;  /* 0xffffff8007077836 */ /* 0x002fd40000000000 */
[----:B------:R-:W0:Y:S01]  /*e900*/  @P0 LDC R9, c[0x0][0xbec] ;  /* 0x0002fb00ff090b82 */ /* 0x000e220000000800 */
[----:B------:R-:W-:Y:S02]  /*e910*/  ISETP.GE.AND P1, PT, R7, 0xc0, PT ;  /* 0x000000c00700780c */ /* 0x000fe40003f26270 */
[----:B--2---:R-:W-:Y:S01]  /*e920*/  @P2 R2UR UR4, R6 ;  /* 0x00000000060422ca */ /* 0x004fe200000e0000 */
[----:B0--3--:R-:W-:-:S14]  /*e930*/  @P3 BRA `(.L_x_9435) ;  /* 0x0000000000103947 */ /* 0x009fdc0003800000 */
[----:B------:R-:W-:Y:S05]  /*e940*/  @!P2 BRA `(.L_x_9435) ;  /* 0x00000000000ca947 */ /* 0x000fea0003800000 */
[----:B------:R-:W2:Y:S04]  /*e950*/  LDG.E R5, desc[UR50][R2.64] ;  /* 0x0000003202057981 */ /* 0x000ea8000c1e1900 */
[----:B-----5:R-:W2:Y:S02]  /*e960*/  LDG.E R0, desc[UR50][R2.64+0x4] ;  /* 0x0000043202007981 */ /* 0x020ea4000c1e1900 */
[----:B--2---:R-:W-:-:S07]  /*e970*/  IMAD.IADD R0, R0, 0x1, -R5 ;  /* 0x0000000100007824 */ /* 0x004fce00078e0a05 */
.L_x_9435:
        /* <DEDUP_REMOVED lines=47> */
.L_x_9437:
[----:B------:R-:W-:Y:S05]  /*ec70*/  BSYNC B1 ;  /* 0x0000000000017941 */ /* 0x000fea0003800000 */
.L_x_9436:
        /* <DEDUP_REMOVED lines=31> */
[----:B------:R-:W-:Y:S01]  /*ee70*/  SHF.R.S32.HI R4, RZ, 0x1f, R7 ;  /* 0x0000001fff047819 */ /* 0x000fe20000011407 */
[----:B------:R-:W-:Y:S01]  /*ee80*/  IMAD.U32 R3, RZ, RZ, UR4 ;  /* 0x00000004ff037e24 */ /* 0x000fe2000f8e00ff */
[----:B------:R-:W-:Y:S01]  /*ee90*/  ULDC.64 UR6, c[0x0][0xad8] ;  /* 0x0002b60000067ab9 */ /* 0x000fe20000000a00 */
[----:B------:R-:W-:-:S02]  /*eea0*/  IMAD R9, R5, UR9, R6 ;  /* 0x0000000905097c24 */ /* 0x000fc4000f8e0206 */
[----:B------:R-:W-:-:S04]  /*eeb0*/  IMAD.WIDE.U32 R2, R5, UR8, R2 ;  /* 0x0000000805027c25 */ /* 0x000fc8000f8e0002 */
[----:B------:R-:W-:Y:S02]  /*eec0*/  IMAD R4, R4, UR6, RZ ;  /* 0x0000000604047c24 */ /* 0x000fe4000f8e02ff */
[----:B------:R-:W-:Y:S02]  /*eed0*/  IMAD.IADD R3, R3, 0x1, R9 ;  /* 0x0000000103037824 */ /* 0x000fe400078e0209 */
[----:B-----5:R-:W-:Y:S02]  /*eee0*/  IMAD R11, R0, R11, RZ ;  /* 0x0000000b000b7224 */ /* 0x020fe400078e02ff */
[----:B------:R-:W-:Y:S02]  /*eef0*/  VIADD R0, R153, UR41 ;  /* 0x0000002999007c36 */ /* 0x000fe40008000000 */
[C---:B------:R-:W-:Y:S02]  /*ef00*/  IMAD R5, R7.reuse, UR7, R4 ;  /* 0x0000000707057c24 */ /* 0x040fe4000f8e0204 */
[----:B------:R-:W-:Y:S01]  /*ef10*/  IMAD.WIDE.U32 R2, R7, UR6, R2 ;  /* 0x0000000607027c25 */ /* 0x000fe2000f8e0002 */
[----:B------:R-:W-:Y:S01]  /*ef20*/  ISETP.GE.AND P0, PT, R0, R11, PT ;  /* 0x0000000b0000720c */ /* 0x000fe20003f06270 */
[----:B------:R-:W-:-:S02]  /*ef30*/  ULDC.64 UR6, c[0x0][0xa80] ;  /* 0x0002a00000067ab9 */ /* 0x000fc40000000a00 */
        /* <DEDUP_REMOVED lines=15> */
[----:B------:R3:W-:Y:S04]  /*f030*/  @!P2 ST.E.128 desc[UR50][R6.64], RZ ;  /* 0x000000ff0600a985 */ /* 0x0007e8000c101d32 */
[----:B------:R3:W-:Y:S04]  /*f040*/  @!P3 ST.E.128 desc[UR50][R8.64], RZ ;  /* 0x000000ff0800b985 */ /* 0x0007e8000c101d32 */
[----:B------:R3:W-:Y:S02]  /*f050*/  @!P4 ST.E.128 desc[UR50][R12.64], RZ ;  /* 0x000000ff0c00c985 */ /* 0x0007e4000c101d32 */
.L_x_9439:
[----:B------:R-:W-:Y:S05]  /*f060*/  BSYNC B1 ;  /* 0x0000000000017941 */ /* 0x000fea0003800000 */
.L_x_9438:
        /* <DEDUP_REMOVED lines=9> */
[-C--:B-1-3--:R-:W-:Y:S02]  /*f100*/  @!P3 LEA R6, P0, R19, R2.reuse, 0x1 ;  /* 0x000000021306b211 */ /* 0x08afe400078008ff */
[----:B------:R-:W-:Y:S02]  /*f110*/  @!P4 LEA R8, P1, R23, R2, 0x1 ;  /* 0x000000021708c211 */ /* 0x000fe400078208ff */
[----:B0---4-:R-:W-:Y:S01]  /*f120*/  @!P2 IMAD.WIDE R4, R18, 0x2, R2 ;  /* 0x000000021204a825 */ /* 0x011fe200078e0202 */
[-C--:B------:R-:W-:Y:S02]  /*f130*/  @!P3 LEA.HI.X R7, R19, R3.reuse, R14, 0x1, P0 ;  /* 0x000000031307b211 */ /* 0x080fe400000f0c0e */
[----:B------:R-:W-:Y:S02]  /*f140*/  @!P4 LEA.HI.X R9, R23, R3, R10, 0x1, P1 ;  /* 0x000000031709c211 */ /* 0x000fe400008f0c0a */
[----:B------:R0:W-:Y:S04]  /*f150*/  @!P2 ST.E.128 desc[UR50][R4.64], RZ ;  /* 0x000000ff0400a985 */ /* 0x0001e8000c101d32 */
[----:B------:R0:W-:Y:S04]  /*f160*/  @!P3 ST.E.128 desc[UR50][R6.64], RZ ;  /* 0x000000ff0600b985 */ /* 0x0001e8000c101d32 */
[----:B------:R0:W-:Y:S02]  /*f170*/  @!P4 ST.E.128 desc[UR50][R8.64], RZ ;  /* 0x000000ff0800c985 */ /* 0x0001e4000c101d32 */
.L_x_9434:
[----:B------:R-:W-:Y:S05]  /*f180*/  BSYNC B0 ;  /* 0x0000000000007941 */ /* 0x000fea0003800000 */
.L_x_9429:
[----:B------:R-:W-:Y:S02]  /*f190*/  ULDC UR4, c[0x0][0xc3c] ;  /* 0x00030f0000047ab9 */ /* 0x000fe40000000800 */
[----:B------:R-:W-:-:S06]  /*f1a0*/  UISETP.GE.AND UP0, UPT, UR48, UR4, UPT ;  /* 0x000000043000728c */ /* 0x000fcc000bf06270 */
[----:B------:R-:W-:-:S13]  /*f1b0*/  PLOP3.LUT P0, PT, PT, PT, UP0, 0x80, 0x0 ;  /* 0x000000000000781c */ /* 0x000fda0003f0f008 */
[----:B------:R-:W-:Y:S05]  /*f1c0*/  @!P0 BRA `(.L_x_9440) ;  /* 0xffffff1800fc8947 */ /* 0x000fea000383ffff */
[----:B------:R-:W-:Y:S05]  /*f1d0*/  EXIT ;  /* 0x000000000000794d */ /* 0x000fea0003800000 */
.L_x_9343:
        /* <DEDUP_REMOVED lines=17> */
[----:B------:R0:W-:Y:S01]  /*f2f0*/  STL [R1], R4 ;  /* 0x0000000401007387 */ /* 0x0001e20000100800 */
[----:B------:R-:W-:Y:S06]  /*f300*/  BAR.ARV 0x4, 0x200 ;  /* 0x0108000000007b1d */ /* 0x000fec0000002000 */
[----:B------:R-:W-:Y:S07]  /*f310*/  BRA `(.L_x_9442) ;  /* 0x0000000800bc7947 */ /* 0x000fee0003800000 */
.L_x_9441:
        /* <DEDUP_REMOVED lines=23> */
[----:B------:R-:W-:Y:S02]  /*f490*/  IMAD.IADD R3, R6, 0x1, R3 ;  /* 0x0000000106037824 */ /* 0x000fe400078e0203 */
[----:B------:R-:W1:Y:S03]  /*f4a0*/  S2R R6, SR_CTAID.X ;  /* 0x0000000000067919 */ /* 0x000e660000002500 */
[----:B------:R-:W2:Y:S02]  /*f4b0*/  SHFL.UP PT, R2, R3, 0x8, RZ ;  /* 0x0500000003027989 */ /* 0x000ea400000e00ff */
[----:B--2---:R-:W-:-:S05]  /*f4c0*/  SEL R2, R2, RZ, P4 ;  /* 0x000000ff02027207 */ /* 0x004fca0002000000 */
[----:B------:R-:W-:-:S05]  /*f4d0*/  IMAD.IADD R2, R3, 0x1, R2 ;  /* 0x0000000103027824 */ /* 0x000fca00078e0202 */
[----:B------:R-:W2:Y:S02]  /*f4e0*/  SHFL.UP PT, R7, R2, 0x10, RZ ;  /* 0x0600000002077989 */ /* 0x000ea400000e00ff */
[----:B--2---:R-:W-:-:S05]  /*f4f0*/  SEL R7, R7, RZ, P5 ;  /* 0x000000ff07077207 */ /* 0x004fca0002800000 */
[----:B------:R-:W-:Y:S02]  /*f500*/  IMAD.IADD R13, R2, 0x1, R7 ;  /* 0x00000001020d7824 */ /* 0x000fe400078e0207 */
[----:B------:R-:W-:-:S03]  /*f510*/  IMAD.MOV.U32 R7, RZ, RZ, RZ ;  /* 0x000000ffff077224 */ /* 0x000fc600078e00ff */
[----:B------:R-:W0:Y:S02]  /*f520*/  SHFL.IDX PT, R9, R13, 0x1f, 0x1f ;  /* 0x03e01f000d097f89 */ /* 0x000e2400000e0000 */
[----:B0-----:R-:W-:-:S04]  /*f530*/  IMAD R9, R9, R8, RZ ;  /* 0x0000000809097224 */ /* 0x001fc800078e02ff */
[----:B------:R-:W-:Y:S01]  /*f540*/  IMAD.MOV.U32 R10, RZ, RZ, R9 ;  /* 0x000000ffff0a7224 */ /* 0x000fe200078e0009 */
[----:B-1----:R-:W-:-:S13]  /*f550*/  ISETP.GT.AND P6, PT, R9, R6, PT ;  /* 0x000000060900720c */ /* 0x002fda0003fc4270 */
[----:B------:R-:W-:Y:S05]  /*f560*/  @P6 BRA `(.L_x_9443) ;  /* 0x0000000000a06947 */ /* 0x000fea0003800000 */
[----:B------:R-:W-:Y:S01]  /*f570*/  IMAD.MOV.U32 R9, RZ, RZ, R10 ;  /* 0x000000ffff097224 */ /* 0x000fe200078e000a */
[----:B------:R-:W-:Y:S01]  /*f580*/  UMOV UR45, URZ ;  /* 0x0000003f002d7c82 */ /* 0x000fe20008000000 */
[----:B------:R-:W-:Y:S01]  /*f590*/  ULDC UR6, c[0x0][0xc3c] ;  /* 0x00030f0000067ab9 */ /* 0x000fe20000000800 */
[----:B------:R-:W-:-:S05]  /*f5a0*/  ULDC UR5, c[0x0][0xc3c] ;  /* 0x00030f0000057ab9 */ /* 0x000fca0000000800 */
.L_x_9447:
        /* <DEDUP_REMOVED lines=14> */
.L_x_9446:
[----:B------:R-:W-:Y:S05]  /*f690*/  BSYNC B0 ;  /* 0x0000000000007941 */ /* 0x000fea0003800000 */
.L_x_9445:
        /* <DEDUP_REMOVED lines=21> */
.L_x_9443:
        /* <DEDUP_REMOVED lines=25> */
.L_x_9448:
[----:B01----:R-:W-:Y:S02]  /*f980*/  IMAD R12, R7, R8, R15 ;  /* 0x00000008070c7224 */ /* 0x003fe400078e020f */
[----:B------:R-:W-:Y:S02]  /*f990*/  IMAD R7, R19, R10, RZ ;  /* 0x0000000a13077224 */ /* 0x000fe400078e02ff */
[----:B------:R-:W-:Y:S01]  /*f9a0*/  IMAD.IADD R6, R6, 0x1, -R12 ;  /* 0x0000000106067824 */ /* 0x000fe200078e0a0c */
[----:B------:R0:W-:Y:S01]  /*f9b0*/  STL [R1], R12 ;  /* 0x0000000c01007387 */ /* 0x0001e20000100800 */
        /* <DEDUP_REMOVED lines=20> */
[----:B------:R-:W-:Y:S02]  /*fb00*/  IMAD R6, R9, R2, R6 ;  /* 0x0000000209067224 */ /* 0x000fe400078e0206 */
[----:B------:R-:W-:Y:S01]  /*fb10*/  IMAD.MOV.U32 R2, RZ, RZ, RZ ;  /* 0x000000ffff027224 */ /* 0x000fe200078e00ff */
[----:B------:R-:W-:Y:S01]  /*fb20*/  VIADDMNMX R8, R3, R8, R11, PT ;  /* 0x0000000803087246 */ /* 0x000fe2000380010b */
[----:B------:R-:W-:Y:S01]  /*fb30*/  IMAD.IADD R7, R6, 0x1, R7 ;  /* 0x0000000106077824 */ /* 0x000fe200078e0207 */
[----:B0-----:R-:W-:-:S02]  /*fb40*/  IABS R12, R6 ;  /* 0x00000006000c7213 */ /* 0x001fc40000000000 */
[----:B------:R-:W-:-:S04]  /*fb50*/  IABS R10, R8 ;  /* 0x00000008000a7213 */ /* 0x000fc80000000000 */
[----:B------:R-:W0:Y:S08]  /*fb60*/  I2F.RP R11, R10 ;  /* 0x0000000a000b7306 */ /* 0x000e300000209400 */
[----:B0-----:R-:W0:Y:S02]  /*fb70*/  MUFU.RCP R11, R11 ;  /* 0x0000000b000b7308 */ /* 0x001e240000001000 */
[----:B0-----:R-:W-:-:S06]  /*fb80*/  VIADD R3, R11, 0xffffffe ;  /* 0x0ffffffe0b037836 */ /* 0x001fcc0000000000 */
[----:B------:R-:W0:Y:S02]  /*fb90*/  F2I.FTZ.U32.TRUNC.NTZ R3, R3 ;  /* 0x0000000300037305 */ /* 0x000e24000021f000 */
[----:B0-----:R-:W-:-:S04]  /*fba0*/  IMAD.MOV R13, RZ, RZ, -R3 ;  /* 0x000000ffff0d7224 */ /* 0x001fc800078e0a03 */
[----:B------:R-:W-:Y:S01]  /*fbb0*/  IMAD R9, R13, R10, RZ ;  /* 0x0000000a0d097224 */ /* 0x000fe200078e02ff */
[----:B------:R-:W-:-:S03]  /*fbc0*/  IABS R13, R8 ;  /* 0x00000008000d7213 */ /* 0x000fc60000000000 */
[----:B------:R-:W-:-:S04]  /*fbd0*/  IMAD.HI.U32 R2, R3, R9, R2 ;  /* 0x0000000903027227 */ /* 0x000fc800078e0002 */
[----:B------:R-:W-:Y:S02]  /*fbe0*/  IMAD.MOV.U32 R9, RZ, RZ, R12 ;  /* 0x000000ffff097224 */ /* 0x000fe400078e000c */
        /* <DEDUP_REMOVED lines=10> */
[----:B------:R-:W-:-:S06]  /*fc90*/  IMAD.MOV R3, RZ, RZ, -R8 ;  /* 0x000000ffff037224 */ /* 0x000fcc00078e0a08 */
[----:B------:R-:W-:-:S06]  /*fca0*/  @P0 VIADD R2, R2, 0x1 ;  /* 0x0000000102020836 */ /* 0x000fcc0000000000 */
[----:B------:R-:W-:Y:S01]  /*fcb0*/  @!P2 IMAD.MOV R2, RZ, RZ, -R2 ;  /* 0x000000ffff02a224 */ /* 0x000fe200078e0a02 */
[----:B------:R-:W-:-:S05]  /*fcc0*/  @!P1 LOP3.LUT R2, RZ, R8, RZ, 0x33, !PT ;  /* 0x00000008ff029212 */ /* 0x000fca00078e33ff */
[----:B------:R-:W-:Y:S01]  /*fcd0*/  IMAD R7, R2, R3, R7 ;  /* 0x0000000302077224 */ /* 0x000fe200078e0207 */
[----:B------:R-:W-:-:S04]  /*fce0*/  LOP3.LUT R3, RZ, R2, RZ, 0x33, !PT ;  /* 0x00000002ff037212 */ /* 0x000fc800078e33ff */
[----:B------:R-:W-:Y:S01]  /*fcf0*/  R2UR UR36, R7 ;  /* 0x00000000072472ca */ /* 0x000fe200000e0000 */
[----:B------:R-:W-:-:S05]  /*fd00*/  IMAD.IADD R2, R4, 0x1, R3 ;  /* 0x0000000104027824 */ /* 0x000fca00078e0203 */
[----:B------:R1:W-:Y:S01]  /*fd10*/  STL [R1+0x4], R2 ;  /* 0x0000040201007387 */ /* 0x0003e20000100800 */
[----:B------:R-:W-:Y:S08]  /*fd20*/  BRA `(.L_x_9449) ;  /* 0x00000000000c7947 */ /* 0x000ff00003800000 */
.L_x_9444:
[----:B------:R0:W-:Y:S01]  /*fd30*/  STL [R1], R6 ;  /* 0x0000000601007387 */ /* 0x0001e20000100800 */
[----:B------:R-:W-:-:S03]  /*fd40*/  UMOV UR36, URZ ;  /* 0x0000003f00247c82 */ /* 0x000fc60008000000 */
[----:B------:R0:W-:Y:S02]  /*fd50*/  STL [R1+0x4], RZ ;  /* 0x000004ff01007387 */ /* 0x0001e40000100800 */
.L_x_9449:
[----:B------:R-:W2:Y:S04]  /*fd60*/  LDL R8, [R1+0x4] ;  /* 0x0000040001087983 */ /* 0x000ea80000100800 */
[----:B------:R-:W3:Y:S01]  /*fd70*/  LDL R4, [R1] ;  /* 0x0000000001047983 */ /* 0x000ee20000100800 */
[----:B------:R-:W-:-:S13]  /*fd80*/  ISETP.NE.AND P0, PT, R5, RZ, PT ;  /* 0x000000ff0500720c */ /* 0x000fda0003f05270 */
[----:B------:R-:W4:Y:S01]  /*fd90*/  @!P0 S2R R3, SR_CgaCtaId ;  /* 0x0000000000038919 */ /* 0x000f220000008800 */
[----:B-1----:R-:W-:Y:S01]  /*fda0*/  @!P0 MOV R2, 0x400 ;  /* 0x0000040000028802 */ /* 0x002fe20000000f00 */
[----:B0-----:R-:W-:Y:S02]  /*fdb0*/  IMAD.U32 R6, RZ, RZ, UR36 ;  /* 0x00000024ff067e24 */ /* 0x001fe4000f8e00ff */
[----:B------:R-:W-:Y:S01]  /*fdc0*/  IMAD.U32 R7, RZ, RZ, UR45 ;  /* 0x0000002dff077e24 */ /* 0x000fe2000f8e00ff */
[----:B----4-:R-:W-:Y:S01]  /*fdd0*/  @!P0 LEA R2, R3, R2, 0x18 ;  /* 0x0000000203028211 */ /* 0x010fe200078ec0ff */
[----:B--2---:R-:W-:-:S05]  /*fde0*/  IMAD.MOV.U32 R5, RZ, RZ, R8 ;  /* 0x000000ffff057224 */ /* 0x004fca00078e0008 */
[----:B---3--:R1:W-:Y:S01]  /*fdf0*/  @!P0 STS.128 [R2+0x19cd0], R4 ;  /* 0x019cd00402008388 */ /* 0x0083e20000000c00 */
[----:B------:R-:W-:Y:S06]  /*fe00*/  BAR.ARV 0x5, 0x200 ;  /* 0x0148000000007b1d */ /* 0x000fec0000002000 */
.L_x_9442:
[----:B------:R-:W-:Y:S01]  /*fe10*/  ULDC UR4, c[0x0][0xc3c] ;  /* 0x00030f0000047ab9 */ /* 0x000fe20000000800 */
[----:B------:R2:W-:Y:S01]  /*fe20*/  STL [R1+0xc], RZ ;  /* 0x00000cff01007387 */ /* 0x0005e20000100800 */
[----:B------:R-:W-:Y:S01]  /*fe30*/  UISETP.GE.AND UP0, UPT, UR45, UR4, UPT ;  /* 0x000000042d00728c */ /* 0x000fe2000bf06270 */
[----:B------:R-:W-:Y:S02]  /*fe40*/  IMAD.MOV.U32 R24, RZ, RZ, 0x1 ;  /* 0x00000001ff187424 */ /* 0x000fe400078e00ff */
[----:B------:R-:W-:-:S03]  /*fe50*/  IMAD.MOV.U32 R18, RZ, RZ, RZ ;  /* 0x000000ffff127224 */ /* 0x000fc600078e00ff */
[----:B------:R-:W-:-:S13]  /*fe60*/  PLOP3.LUT P0, PT, PT, PT, UP0, 0x80, 0x0 ;  /* 0x000000000000781c */ /* 0x000fda0003f0f008 */
[----:B--2---:R-:W-:Y:S05]  /*fe70*/  @P0 BRA `(.L_x_9450) ;  /* 0x0000004c00040947 */ /* 0x004fea0003800000 */
[----:B------:R-:W2:Y:S01]  /*fe80*/  S2R R12, SR_TID.X ;  /* 0x00000000000c7919 */ /* 0x000ea20000002100 */
[----:B------:R-:W3:Y:S01]  /*fe90*/  S2UR UR5, SR_CgaCtaId ;  /* 0x00000000000579c3 */ /* 0x000ee20000008800 */
        /* <DEDUP_REMOVED lines=9> */
[----:B---3--:R-:W-:-:S06]  /*ff30*/  ULEA UR4, UR5, UR4, 0x18 ;  /* 0x0000000405047291 */ /* 0x008fcc000f8ec03f */
[----:B------:R-:W-:Y:S01]  /*ff40*/  IMAD.U32 R16, RZ, RZ, UR4 ;  /* 0x00000004ff107e24 */ /* 0x000fe2000f8e00ff */
[C---:B--2---:R-:W-:Y:S01]  /*ff50*/  LOP3.LUT R10, R12.reuse, 0x7f, RZ, 0xc0, !PT ;  /* 0x0000007f0c0a7812 */ /* 0x044fe200078ec0ff */
[C---:B------:R-:W-:Y:S01]  /*ff60*/  IMAD.SHL.U32 R3, R12.reuse, 0x20, RZ ;  /* 0x000000200c037824 */ /* 0x040fe200078e00ff */
[----:B01----:R-:W-:Y:S01]  /*ff70*/  SHF.R.U32.HI R4, RZ, 0x1, R12 ;  /* 0x00000001ff047819 */ /* 0x003fe2000001160c */
        /* <DEDUP_REMOVED lines=21> */
[----:B------:R-:W-:Y:S02]  /*100d0*/  LOP3.LUT R13, R13, R6, RZ, 0xfc, !PT ;  /* 0x000000060d0d7212 */ /* 0x000fe400078efcff */
[----:B------:R-:W-:-:S02]  /*100e0*/  SHF.R.U32.HI R3, RZ, 0x1, R10 ;  /* 0x00000001ff037819 */ /* 0x000fc4000001160a */
[----:B------:R-:W-:Y:S02]  /*100f0*/  LOP3.LUT R4, R4, 0x800, R9, 0xf8, !PT ;  /* 0x0000080004047812 */ /* 0x000fe400078ef809 */
[----:B------:R-:W-:Y:S02]  /*10100*/  LOP3.LUT R7, R7, 0x70, R2, 0x78, !PT ;  /* 0x0000007007077812 */ /* 0x000fe400078e7802 */
[----:B------:R-:W-:Y:S01]  /*10110*/  LOP3.LUT R0, R3, 0x40, R0, 0xf8, !PT ;  /* 0x0000004003007812 */ /* 0x000fe200078ef800 */
[----:B------:R-:W-:Y:S01]  /*10120*/  IMAD.IADD R3, R16, 0x1, R13 ;  /* 0x0000000110037824 */ /* 0x000fe200078e020d */
[----:B------:R-:W-:Y:S02]  /*10130*/  LOP3.LUT R25, R4, R7, RZ, 0xfc, !PT ;  /* 0x0000000704197212 */ /* 0x000fe400078efcff */
[----:B------:R-:W-:Y:S02]  /*10140*/  LOP3.LUT R2, R2, 0x10, RZ, 0xc0, !PT ;  /* 0x0000001002027812 */ /* 0x000fe400078ec0ff */
[----:B------:R0:W-:Y:S01]  /*10150*/  STL [R1+0x8], R3 ;  /* 0x0000080301007387 */ /* 0x0001e20000100800 */
[C---:B------:R-:W-:Y:S01]  /*10160*/  VIADD R29, R25.reuse, 0x40 ;  /* 0x00000040191d7836 */ /* 0x040fe20000000000 */
[----:B------:R-:W-:Y:S01]  /*10170*/  LOP3.LUT R0, R2, 0x20, RZ, 0xfc, !PT ;  /* 0x0000002002007812 */ /* 0x000fe200078efcff */
[----:B------:R-:W-:Y:S01]  /*10180*/  @P0 VIADD R29, R25, 0xffffffc0 ;  /* 0xffffffc0191d0836 */ /* 0x000fe20000000000 */
[----:B------:R-:W-:-:S02]  /*10190*/  LOP3.LUT R0, R23, 0x2800, RZ, 0xfc, !PT ;  /* 0x0000280017007812 */ /* 0x000fc400078efcff */
[----:B0-----:R-:W-:Y:S02]  /*101a0*/  LOP3.LUT R3, R2, 0x40, RZ, 0xfc, !PT ;  /* 0x0000004002037812 */ /* 0x001fe400078efcff */
[----:B------:R-:W-:-:S07]  /*101b0*/  LOP3.LUT R2, R23, 0x1800, RZ, 0xfc, !PT ;  /* 0x0000180017027812 */ /* 0x000fce00078efcff */
.L_x_9529:
[----:B------:R-:W-:Y:S01]  /*101c0*/  ULDC.64 UR4, c[0x0][0xa28] ;  /* 0x00028a0000047ab9 */ /* 0x000fe20000000a00 */
[----:B------:R-:W-:Y:S01]  /*101d0*/  ULDC.64 UR6, c[0x0][0xa08] ;  /* 0x0002820000067ab9 */ /* 0x000fe20000000a00 */
[----:B------:R-:W-:Y:S01]  /*101e0*/  UISETP.NE.U32.AND UP0, UPT, UR4, URZ, UPT ;  /* 0x0000003f0400728c */ /* 0x000fe2000bf05070 */
[----:B------:R-:W-:Y:S01]  /*101f0*/  ULDC.64 UR10, c[0x0][0xa18] ;  /* 0x00028600000a7ab9 */ /* 0x000fe20000000a00 */
[----:B------:R-:W-:Y:S02]  /*10200*/  ULDC.64 UR8, c[0x0][0xa08] ;  /* 0x0002820000087ab9 */ /* 0x000fe40000000a00 */
[----:B------:R-:W-:Y:S01]  /*10210*/  UISETP.NE.AND.EX UP0, UPT, UR5, URZ, UPT, UP0 ;  /* 0x0000003f0500728c */ /* 0x000fe2000bf05300 */
[----:B------:R-:W-:-:S05]  /*10220*/  ISETP.NE.U32.AND P0, PT, RZ, UR6, PT ;  /* 0x00000006ff007c0c */ /* 0x000fca000bf05070 */
[----:B------:R-:W-:-:S05]  /*10230*/  PLOP3.LUT P2, PT, PT, PT, UP0, 0x80, 0x0 ;  /* 0x000000000000781c */ /* 0x000fca0003f4f008 */
[----:B------:R-:W-:Y:S02]  /*10240*/  @UP0 ULDC.64 UR4, c[0x0][0xa28] ;  /* 0x00028a0000040ab9 */ /* 0x000fe40000000a00 */
[----:B------:R-:W-:Y:S02]  /*10250*/  @UP0 UIMAD.WIDE UR4, UR45, 0x4, UR4 ;  /* 0x000000042d0408a5 */ /* 0x000fe4000f8e0204 */
[----:B------:R-:W-:Y:S01]  /*10260*/  UISETP.NE.U32.AND UP0, UPT, UR10, URZ, UPT ;  /* 0x0000003f0a00728c */ /* 0x000fe2000bf05070 */
[----:B------:R-:W-:Y:S01]  /*10270*/  ISETP.NE.AND.EX P0, PT, RZ, UR7, PT, P0 ;  /* 0x00000007ff007c0c */ /* 0x000fe2000bf05300 */
[----:B------:R-:W-:Y:S02]  /*10280*/  UIMAD.WIDE UR8, UR45, 0x4, UR8 ;  /* 0x000000042d0878a5 */ /* 0x000fe4000f8e0208 */
[----:B------:R-:W-:Y:S02]  /*10290*/  IMAD.U32 R2, RZ, RZ, UR4 ;  /* 0x00000004ff027e24 */ /* 0x000fe4000f8e00ff */
[----:B------:R-:W-:Y:S01]  /*102a0*/  IMAD.U32 R3, RZ, RZ, UR5 ;  /* 0x00000005ff037e24 */ /* 0x000fe2000f8e00ff */
[----:B------:R-:W-:Y:S01]  /*102b0*/  ULDC.64 UR4, c[0x0][0xa00] ;  /* 0x0002800000047ab9 */ /* 0x000fe20000000a00 */
[----:B------:R-:W-:Y:S01]  /*102c0*/  UISETP.NE.AND.EX UP0, UPT, UR11, URZ, UPT, UP0 ;  /* 0x0000003f0b00728c */ /* 0x000fe2000bf05300 */
[----:B------:R-:W-:Y:S01]  /*102d0*/  ISETP.NE.U32.AND P1, PT, RZ, UR4, PT ;  /* 0x00000004ff007c0c */ /* 0x000fe2000bf25070 */
[----:B------:R-:W-:Y:S01]  /*102e0*/  ULDC.64 UR6, c[0x0][0xa00] ;  /* 0x0002800000067ab9 */ /* 0x000fe20000000a00 */
[----:B0-2---:R0:W2:Y:S01]  /*102f0*/  @P2 LDG.E R0, desc[UR50][R2.64] ;  /* 0x0000003202002981 */ /* 0x0050a2000c1e1900 */
[----:B------:R-:W-:Y:S01]  /*10300*/  UIMAD.WIDE UR6, UR45, 0x4, UR6 ;  /* 0x000000042d0678a5 */ /* 0x000fe2000f8e0206 */
[----:B------:R-:W-:Y:S01]  /*10310*/  ISETP.NE.AND.EX P1, PT, RZ, UR5, PT, P1 ;  /* 0x00000005ff007c0c */ /* 0x000fe2000bf25310 */
[----:B------:R-:W-:Y:S01]  /*10320*/  UMOV UR41, URZ ;  /* 0x0000003f00297c82 */ /* 0x000fe20008000000 */
[----:B------:R-:W-:Y:S01]  /*10330*/  PLOP3.LUT P3, PT, PT, PT, UP0, 0x80, 0x0 ;  /* 0x000000000000781c */ /* 0x000fe20003f6f008 */
[----:B------:R-:W-:-:S03]  /*10340*/  ULDC.64 UR10, c[0x0][0x418] ;  /* 0x00010600000a7ab9 */ /* 0x000fc60000000a00 */
[----:B------:R-:W-:Y:S01]  /*10350*/  @UP0 ULDC.64 UR4, c[0x0][0xa18] ;  /* 0x0002860000040ab9 */ /* 0x000fe20000000a00 */
[----:B0-----:R-:W-:Y:S02]  /*10360*/  IMAD.U32 R2, RZ, RZ, UR8 ;  /* 0x00000008ff027e24 */ /* 0x001fe4000f8e00ff */
[----:B------:R-:W-:Y:S01]  /*10370*/  IMAD.U32 R3, RZ, RZ, UR9 ;  /* 0x00000009ff037e24 */ /* 0x000fe2000f8e00ff */
[----:B------:R-:W-:-:S04]  /*10380*/  @UP0 UIMAD.WIDE UR4, UR45, 0x4, UR4 ;  /* 0x000000042d0408a5 */ /* 0x000fc8000f8e0204 */
[----:B------:R0:W3:Y:S02]  /*10390*/  @P0 LDG.E R5, desc[UR50][R2.64] ;  /* 0x0000003202050981 */ /* 0x0000e4000c1e1900 */
[----:B0-----:R-:W-:Y:S02]  /*103a0*/  IMAD.U32 R2, RZ, RZ, UR6 ;  /* 0x00000006ff027e24 */ /* 0x001fe4000f8e00ff */
[----:B------:R-:W-:-:S05]  /*103b0*/  IMAD.U32 R3, RZ, RZ, UR7 ;  /* 0x00000007ff037e24 */ /* 0x000fca000f8e00ff */
[----:B------:R0:W4:Y:S02]  /*103c0*/  @P1 LDG.E R4, desc[UR50][R2.64] ;  /* 0x0000003202041981 */ /* 0x000124000c1e1900 */
[----:B0-----:R-:W-:Y:S02]  /*103d0*/  IMAD.U32 R2, RZ, RZ, UR4 ;  /* 0x00000004ff027e24 */ /* 0x001fe4000f8e00ff */
[----:B------:R-:W-:Y:S01]  /*103e0*/  IMAD.U32 R3, RZ, RZ, UR5 ;  /* 0x00000005ff037e24 */ /* 0x000fe2000f8e00ff */
[----:B------:R-:W-:Y:S01]  /*103f0*/  UMOV UR4, URZ ;  /* 0x0000003f00047c82 */ /* 0x000fe20008000000 */
[----:B------:R-:W-:Y:S01]  /*10400*/  UISETP.NE.U32.AND UP0, UPT, UR10, URZ, UPT ;  /* 0x0000003f0a00728c */ /* 0x000fe2000bf05070 */
[----:B------:R-:W-:Y:S02]  /*10410*/  ULDC UR5, c[0x0][0x424] ;  /* 0x0001090000057ab9 */ /* 0x000fe40000000800 */
[----:B------:R-:W5:Y:S01]  /*10420*/  @P3 LDG.E R6, desc[UR50][R2.64] ;  /* 0x0000003202063981 */ /* 0x000f62000c1e1900 */
[----:B------:R-:W-:Y:S01]  /*10430*/  UISETP.NE.AND.EX UP0, UPT, UR11, URZ, UPT, UP0 ;  /* 0x0000003f0b00728c */ /* 0x000fe2000bf05300 */
[----:B------:R-:W-:-:S02]  /*10440*/  UMOV UR46, URZ ;  /* 0x0000003f002e7c82 */ /* 0x000fc40008000000 */
[----:B------:R-:W-:Y:S01]  /*10450*/  ULDC.64 UR10, c[0x0][0xa20] ;  /* 0x00028800000a7ab9 */ /* 0x000fe20000000a00 */
[----:B------:R-:W-:Y:S01]  /*10460*/  USEL UR5, UR5, 0x1, UP0 ;  /* 0x0000000105057887 */ /* 0x000fe20008000000 */
[----:B------:R-:W-:Y:S01]  /*10470*/  ULDC UR43, c[0x0][0x288] ;  /* 0x0000a200002b7ab9 */ /* 0x000fe20000000800 */
[----:B--2---:R-:W-:Y:S02]  /*10480*/  @P2 R2UR UR4, R0 ;  /* 0x00000000000422ca */ /* 0x004fe400000e0000 */
[----:B------:R-:W-:Y:S01]  /*10490*/  ISETP.NE.U32.AND P2, PT, RZ, UR10, PT ;  /* 0x0000000aff007c0c */ /* 0x000fe2000bf45070 */
[----:B------:R-:W-:Y:S02]  /*104a0*/  ULDC UR10, c[0x0][0x2f0] ;  /* 0x0000bc00000a7ab9 */ /* 0x000fe40000000800 */
[----:B------:R-:W-:Y:S01]  /*104b0*/  UIMAD UR5, UR5, UR10, URZ ;  /* 0x0000000a050572a4 */ /* 0x000fe2000f8e023f */
[----:B------:R-:W-:Y:S02]  /*104c0*/  ISETP.NE.AND.EX P2, PT, RZ, UR11, PT, P2 ;  /* 0x0000000bff007c0c */ /* 0x000fe4000bf45320 */
[----:B---3--:R-:W-:-:S13]  /*104d0*/  @P0 R2UR UR41, R5 ;  /* 0x00000000052902ca */ /* 0x008fda00000e0000 */
[----:B------:R-:W-:Y:S01]  /*104e0*/  UIADD3 UR41, UR41, UR4, URZ ;  /* 0x0000000429297290 */ /* 0x000fe2000fffe03f */
[----:B----4-:R-:W-:Y:S02]  /*104f0*/  @P1 R2UR UR46, R4 ;  /* 0x00000000042e12ca */ /* 0x010fe400000e0000 */
[----:B-----5:R-:W-:Y:S01]  /*10500*/  @P3 R2UR UR43, R6 ;  /* 0x00000000062b32ca */ /* 0x020fe200000e0000 */
[----:B------:R-:W-:-:S14]  /*10510*/  @P3 BRA `(.L_x_9451) ;  /* 0x0000000000203947 */ /* 0x000fdc0003800000 */
[----:B------:R-:W-:Y:S05]  /*10520*/  @!P1 BRA `(.L_x_9451) ;  /* 0x00000000001c9947 */ /* 0x000fea0003800000 */
[----:B------:R-:W-:Y:S02]  /*10530*/  IMAD.U32 R2, RZ, RZ, UR6 ;  /* 0x00000006ff027e24 */ /* 0x000fe4000f8e00ff */
[----:B------:R-:W-:-:S05]  /*10540*/  IMAD.U32 R3, RZ, RZ, UR7 ;  /* 0x00000007ff037e24 */ /* 0x000fca000f8e00ff */
[----:B------:R-:W2:Y:S04]  /*10550*/  LDG.E R0, desc[UR50][R2.64] ;  /* 0x0000003202007981 */ /* 0x000ea8000c1e1900 */
[----:B------:R-:W3:Y:S01]  /*10560*/  LDG.E R4, desc[UR50][R2.64+0x4] ;  /* 0x0000043202047981 */ /* 0x000ee2000c1e1900 */
[----:B--2---:R-:W-:Y:S02]  /*10570*/  R2UR UR6, R0 ;  /* 0x00000000000672ca */ /* 0x004fe400000e0000 */
[----:B---3--:R-:W-:-:S13]  /*10580*/  R2UR UR43, R4 ;  /* 0x00000000042b72ca */ /* 0x008fda00000e0000 */
[----:B------:R-:W-:-:S12]  /*10590*/  UIADD3 UR43, -UR6, UR43, URZ ;  /* 0x0000002b062b7290 */ /* 0x000fd8000fffe13f */
.L_x_9451:
        /* <DEDUP_REMOVED lines=8> */
.L_x_9452:
        /* <DEDUP_REMOVED lines=8> */
.L_x_9453:
[----:B------:R-:W2:Y:S01]  /*106a0*/  LDL.LU R0, [R1+0x4] ;  /* 0x0000040001007983 */ /* 0x000ea20000300800 */
[----:B------:R-:W-:Y:S01]  /*106b0*/  ULDC UR6, c[0x0][0x448] ;  /* 0x0001120000067ab9 */ /* 0x000fe20000000800 */
[----:B------:R-:W-:Y:S02]  /*106c0*/  UIADD3 UR11, -UR4, UR5, URZ ;  /* 0x00000005040b7290 */ /* 0x000fe4000fffe13f */
[----:B------:R-:W-:Y:S01]  /*106d0*/  UISETP.NE.AND UP0, UPT, UR6, 0x1, UPT ;  /* 0x000000010600788c */ /* 0x000fe2000bf05270 */
[----:B------:R-:W-:Y:S01]  /*106e0*/  ULDC.64 UR4, c[0x0][0x9e0] ;  /* 0x0002780000047ab9 */ /* 0x000fe20000000a00 */
[----:B------:R-:W-:Y:S02]  /*106f0*/  UIADD3 UR7, UR11, 0x1, -UR43 ;  /* 0x000000010b077890 */ /* 0x000fe4000fffe82b */
[----:B------:R-:W-:Y:S02]  /*10700*/  UISETP.GE.AND UP1, UPT, UR5, 0x1, UPT ;  /* 0x000000010500788c */ /* 0x000fe4000bf26270 */
[----:B------:R-:W-:-:S02]  /*10710*/  PLOP3.LUT P0, PT, PT, PT, UP0, 0x80, 0x0 ;  /* 0x000000000000781c */ /* 0x000fc40003f0f008 */
[----:B------:R-:W-:-:S03]  /*10720*/  PLOP3.LUT P1, PT, PT, PT, UP0, 0x80, 0x0 ;  /* 0x000000000000781c */ /* 0x000fc60003f2f008 */
[----:B------:R-:W-:Y:S01]  /*10730*/  @UP0 ULDC UR6, c[0x0][0x44c] ;  /* 0x0001130000060ab9 */ /* 0x000fe20000000800 */
[----:B--2---:R-:W-:-:S04]  /*10740*/  IMAD R3, R0, 0xc0, RZ ;  /* 0x000000c000037824 */ /* 0x004fc800078e02ff */
[----:B------:R-:W-:Y:S01]  /*10750*/  VIADD R2, R3, 0xbf ;  /* 0x000000bf03027836 */ /* 0x000fe20000000000 */
[----:B------:R0:W-:Y:S03]  /*10760*/  STL [R1+0x4], R3 ;  /* 0x0000040301007387 */ /* 0x0001e60000100800 */
[----:B------:R-:W-:Y:S01]  /*10770*/  @P0 IMAD.HI.U32 R0, R2, UR6, RZ ;  /* 0x0000000602000c27 */ /* 0x000fe2000f8e00ff */
[----:B------:R-:W-:-:S04]  /*10780*/  @UP0 ULDC UR6, c[0x0][0x450] ;  /* 0x0001140000060ab9 */ /* 0x000fc80000000800 */
[----:B------:R-:W-:Y:S02]  /*10790*/  @P0 SHF.R.U32.HI R0, RZ, UR6, R0 ;  /* 0x00000006ff000c19 */ /* 0x000fe40008011600 */
[----:B------:R-:W-:Y:S02]  /*107a0*/  R2UR UR6, R2 ;  /* 0x00000000020672ca */ /* 0x000fe400000e0000 */
[----:B------:R-:W-:Y:S02]  /*107b0*/  @P1 R2UR UR6, R0 ;  /* 0x00000000000612ca */ /* 0x000fe400000e0000 */
[----:B------:R-:W-:-:S11]  /*107c0*/  PLOP3.LUT P1, PT, PT, PT, UP1, 0x80, 0x0 ;  /* 0x000000000000781c */ /* 0x000fd60003f2f018 */
        /* <DEDUP_REMOVED lines=13> */
.L_x_9455:
[----:B------:R-:W-:-:S11]  /*108a0*/  UISETP.NE.AND UP1, UPT, UR5, 0x1, UPT ;  /* 0x000000010500788c */ /* 0x000fd6000bf25270 */
[----:B------:R-:W-:Y:S02]  /*108b0*/  @UP1 ULDC.64 UR12, c[0x0][0x9e8] ;  /* 0x00027a00000c1ab9 */ /* 0x000fe40000000a00 */
[----:B------:R-:W-:-:S04]  /*108c0*/  UIMAD.WIDE.U32 UR6, UR8, UR12, URZ ;  /* 0x0000000c080672a5 */ /* 0x000fc8000f8e003f */
[----:B------:R-:W-:-:S12]  /*108d0*/  @UP1 USHF.R.U32.HI UR8, URZ, UR13, UR7 ;  /* 0x0000000d3f081299 */ /* 0x000fd80008011607 */
.L_x_9456:
[----:B------:R-:W-:-:S04]  /*108e0*/  UIMAD UR8, UR8, UR5, UR5 ;  /* 0x00000005080872a4 */ /* 0x000fc8000f8e0205 */
[----:B------:R-:W-:-:S04]  /*108f0*/  UISETP.LT.AND UP1, UPT, UR4, UR8, UPT ;  /* 0x000000080400728c */ /* 0x000fc8000bf21270 */
[----:B------:R-:W-:-:S12]  /*10900*/  USEL UR4, UR4, UR8, UP1 ;  /* 0x0000000804047287 */ /* 0x000fd80008800000 */
.L_x_9454:
        /* <DEDUP_REMOVED lines=31> */
.L_x_9458:
[----:B------:R-:W-:-:S11]  /*10b00*/  UISETP.NE.AND UP0, UPT, UR5, 0x1, UPT ;  /* 0x000000010500788c */ /* 0x000fd6000bf05270 */
[----:B------:R-:W-:Y:S02]  /*10b10*/  @UP0 ULDC.64 UR10, c[0x0][0x9e8] ;  /* 0x00027a00000a0ab9 */ /* 0x000fe40000000a00 */
[----:B------:R-:W-:-:S04]  /*10b20*/  UIMAD.WIDE.U32 UR6, UR8, UR10, URZ ;  /* 0x0000000a080672a5 */ /* 0x000fc8000f8e003f */
[----:B------:R-:W-:-:S12]  /*10b30*/  @UP0 USHF.R.U32.HI UR8, URZ, UR11, UR7 ;  /* 0x0000000b3f080299 */ /* 0x000fd80008011607 */
.L_x_9459:
[----:B------:R-:W-:-:S06]  /*10b40*/  UIMAD UR5, UR8, UR5, URZ ;  /* 0x00000005080572a4 */ /* 0x000fcc000f8e023f */
[----:B------:R-:W-:-:S07]  /*10b50*/  VIMNMX R0, R0, UR5, !PT ;  /* 0x0000000500007c48 */ /* 0x000fce000ffe0100 */
.L_x_9457:
[----:B------:R-:W-:Y:S01]  /*10b60*/  SHF.R.S32.HI R3, RZ, 0x1f, R0 ;  /* 0x0000001fff037819 */ /* 0x000fe20000011400 */
[----:B------:R-:W-:Y:S03]  /*10b70*/  BSSY B7, `(.L_x_9460) ;  /* 0x000032a000077945 */ /* 0x000fe60003800000 */
[----:B------:R-:W-:-:S04]  /*10b80*/  LEA.HI R3, R3, R0, RZ, 0x7 ;  /* 0x0000000003037211 */ /* 0x000fc800078f38ff */
[----:B------:R-:W-:-:S04]  /*10b90*/  SHF.R.S32.HI R3, RZ, 0x7, R3 ;  /* 0x00000007ff037819 */ /* 0x000fc80000011403 */
[----:B------:R-:W-:-:S04]  /*10ba0*/  VIMNMX R28, RZ, R3, !PT ;  /* 0x00000003ff1c7248 */ /* 0x000fc80007fe0100 */
[----:B------:R-:W-:-:S13]  /*10bb0*/  ISETP.LT.AND P0, PT, R28, UR40, PT ;  /* 0x000000281c007c0c */ /* 0x000fda000bf01270 */
        /* <DEDUP_REMOVED lines=19> */
.L_x_9461:
        /* <DEDUP_REMOVED lines=20> */
.L_x_9464:
[----:B------:R-:W-:Y:S05]  /*10e30*/  BSYNC B6 ;  /* 0x0000000000067941 */ /* 0x000fea0003800000 */
.L_x_9463:
        /* <DEDUP_REMOVED lines=22> */
.L_x_9466:
[----:B------:R-:W-:Y:S05]  /*10fa0*/  BSYNC B6 ;  /* 0x0000000000067941 */ /* 0x000fea0003800000 */
.L_x_9465:
        /* <DEDUP_REMOVED lines=20> */
.L_x_9468:
[----:B------:R-:W-:Y:S05]  /*110f0*/  BSYNC B6 ;  /* 0x0000000000067941 */ /* 0x000fea0003800000 */
.L_x_9467:
        /* <DEDUP_REMOVED lines=19> */
.L_x_9470:
[----:B------:R-:W-:Y:S05]  /*11230*/  BSYNC B6 ;  /* 0x0000000000067941 */ /* 0x000fea0003800000 */
.L_x_9469:
        /* <DEDUP_REMOVED lines=22> */
.L_x_9548:
        /* <DEDUP_REMOVED lines=10> */
.L_x_9551:
        /* <DEDUP_REMOVED lines=21> */
.L_x_9474:
[----:B------:R-:W-:Y:S01]  /*11590*/  IMAD R4, R18, 0x8, R16 ;  /* 0x0000000812047824 */ /* 0x000fe200078e0210 */
[----:B-1----:R-:W-:Y:S01]  /*115a0*/  SHF.L.U32 R3, R24, 0x1f, RZ ;  /* 0x0000001f18037819 */ /* 0x002fe200000006ff */
[----:B------:R-:W1:Y:S03]  /*115b0*/  S2R R2, SR_TID.X ;  /* 0x0000000000027919 */ /* 0x000e660000002100 */
[----:B------:R-:W2:Y:S01]  /*115c0*/  SYNCS.PHASECHK.TRANS64.TRYWAIT P0, [R4+URZ+0x19c80], R3 ;  /* 0x019c8003040075a7 */ /* 0x000ea2000800017f */
[----:B-1----:R-:W-:-:S04]  /*115d0*/  LOP3.LUT R2, R2, 0x7f, RZ, 0xc0, !PT ;  /* 0x0000007f02027812 */ /* 0x002fc800078ec0ff */
[----:B------:R-:W-:Y:S01]  /*115e0*/  ISETP.NE.AND P1, PT, R2, RZ, PT ;  /* 0x000000ff0200720c */ /* 0x000fe20003f25270 */
[----:B--2---:R-:W-:-:S12]  /*115f0*/  @!P0 BRA `(.L_x_9475) ;  /* 0x0000003c003c8947 */ /* 0x004fd80003800000 */
.L_x_9552:
        /* <DEDUP_REMOVED lines=8> */
.L_x_9476:
        /* <DEDUP_REMOVED lines=30> */
.L_x_9553:
        /* <DEDUP_REMOVED lines=8> */
.L_x_9478:
        /* <DEDUP_REMOVED lines=31> */
.L_x_9472:
[----:B------:R-:W-:Y:S05]  /*11ad0*/  WARPSYNC.ALL ;  /* 0x0000000000007948 */ /* 0x000fea0003800000 */
[----:B------:R-:W-:Y:S01]  /*11ae0*/  VIADD R0, R16, 0xf000 ;  /* 0x0000f00010007836 */ /* 0x000fe20000000000 */
[----:B------:R-:W-:Y:S01]  /*11af0*/  USHF.R.S32.HI UR4, URZ, 0x1f, UR46 ;  /* 0x0000001f3f047899 */ /* 0x000fe2000801142e */
[----:B------:R-:W-:Y:S01]  /*11b00*/  BAR.SYNC.DEFER_BLOCKING 0x8, 0x200 ;  /* 0x0208000000007b1d */ /* 0x000fe20000010000 */
[----:B------:R-:W-:Y:S02]  /*11b10*/  USHF.R.S32.HI UR37, URZ, 0x1f, UR45 ;  /* 0x0000001f3f257899 */ /* 0x000fe4000801142d */
[----:B------:R-:W-:Y:S01]  /*11b20*/  LOP3.LUT P0, RZ, R0, 0x9f, RZ, 0xc0, !PT ;  /* 0x0000009f00ff7812 */ /* 0x000fe2000780c0ff */
[----:B------:R-:W-:-:S02]  /*11b30*/  USHF.R.S32.HI UR47, URZ, 0x1f, UR36 ;  /* 0x0000001f3f2f7899 */ /* 0x000fc40008011424 */
        /* <DEDUP_REMOVED lines=16> */
[----:B-12---:R-:W-:Y:S02]  /*11c40*/  IMAD.U32 R4, RZ, RZ, UR6 ;  /* 0x00000006ff047e24 */ /* 0x006fe4000f8e00ff */
        /* <DEDUP_REMOVED lines=11> */
.L_x_9480:
[----:B------:R-:W-:Y:S05]  /*11d00*/  BSYNC B6 ;  /* 0x0000000000067941 */ /* 0x000fea0003800000 */
.L_x_9479:
[----:B------:R-:W3:Y:S01]  /*11d10*/  LDL R11, [R1+0x4] ;  /* 0x00000400010b7983 */ /* 0x000ee20000100800 */
[----:B------:R-:W4:Y:S01]  /*11d20*/  LDC R9, c[0x0][0x448] ;  /* 0x00011200ff097b82 */ /* 0x000f220000000800 */
[----:B------:R-:W-:Y:S01]  /*11d30*/  ULDC.64 UR8, c[0x0][0x2d8] ;  /* 0x0000b60000087ab9 */ /* 0x000fe20000000a00 */
[----:B------:R-:W-:Y:S01]  /*11d40*/  UMOV UR48, UR54 ;  /* 0x0000003600307c82 */ /* 0x000fe20008000000 */
[----:B0-----:R-:W0:Y:S01]  /*11d50*/  S2R R20, SR_TID.X ;  /* 0x0000000000147919 */ /* 0x001e220000002100 */
[----:B------:R-:W-:Y:S02]  /*11d60*/  UIMAD UR6, UR47, UR8, URZ ;  /* 0x000000082f0672a4 */ /* 0x000fe4000f8e023f */
[----:B------:R-:W-:Y:S01]  /*11d70*/  UIMAD.WIDE.U32 UR4, UR36, UR8, UR48 ;  /* 0x00000008240472a5 */ /* 0x000fe2000f8e0030 */
[----:B------:R-:W0:Y:S01]  /*11d80*/  S2R R10, SR_TID.X ;  /* 0x00000000000a7919 */ /* 0x000e220000002100 */
        /* <DEDUP_REMOVED lines=8> */
[----:B-12---:R-:W-:Y:S01]  /*11e10*/  IMAD.U32 R4, RZ, RZ, UR4 ;  /* 0x00000004ff047e24 */ /* 0x006fe2000f8e00ff */
[----:B----4-:R-:W-:Y:S01]  /*11e20*/  ISETP.NE.AND P1, PT, R9, 0x1, PT ;  /* 0x000000010900780c */ /* 0x010fe20003f25270 */
[----:B------:R-:W-:Y:S01]  /*11e30*/  IMAD.U32 R5, RZ, RZ, UR5 ;  /* 0x00000005ff057e24 */ /* 0x000fe2000f8e00ff */
[----:B------:R-:W-:Y:S02]  /*11e40*/  ULDC.64 UR4, c[0x0][0x2d0] ;  /* 0x0000b40000047ab9 */ /* 0x000fe40000000a00 */
[----:B------:R-:W-:Y:S01]  /*11e50*/  IMAD.U32 R3, RZ, RZ, UR6 ;  /* 0x00000006ff037e24 */ /* 0x000fe2000f8e00ff */
[----:B------:R-:W-:Y:S01]  /*11e60*/  ULDC.64 UR6, c[0x0][0x2c8] ;  /* 0x0000b20000067ab9 */ /* 0x000fe20000000a00 */
[C---:B0-----:R-:W-:Y:S01]  /*11e70*/  LOP3.LUT R21, R20.reuse, 0x7f, RZ, 0xc0, !PT ;  /* 0x0000007f14157812 */ /* 0x041fe200078ec0ff */
[----:B------:R-:W-:-:S06]  /*11e80*/  IMAD.SHL.U32 R20, R20, 0x40, RZ ;  /* 0x0000004014147824 */ /* 0x000fcc00078e00ff */
[----:B------:R-:W0:Y:S01]  /*11e90*/  @P1 LDC R2, c[0x0][0x44c] ;  /* 0x00011300ff021b82 */ /* 0x000e220000000800 */
[----:B------:R-:W-:Y:S01]  /*11ea0*/  SHF.R.U32.HI R21, RZ, 0x1, R21 ;  /* 0x00000001ff157819 */ /* 0x000fe20000011615 */
[----:B------:R-:W-:-:S03]  /*11eb0*/  IMAD.SHL.U32 R10, R10, 0x10, RZ ;  /* 0x000000100a0a7824 */ /* 0x000fc600078e00ff */
[----:B------:R-:W-:-:S03]  /*11ec0*/  LOP3.LUT R20, R21, 0x40, R20, 0xf8, !PT ;  /* 0x0000004015147812 */ /* 0x000fc600078ef814 */
[----:B------:R-:W1:Y:S01]  /*11ed0*/  @P1 LDC R0, c[0x0][0x450] ;  /* 0x00011400ff001b82 */ /* 0x000e620000000800 */
[----:B------:R-:W-:Y:S01]  /*11ee0*/  LOP3.LUT R10, R10, 0x10, RZ, 0xc0, !PT ;  /* 0x000000100a0a7812 */ /* 0x000fe200078ec0ff */
[----:B------:R-:W2:Y:S03]  /*11ef0*/  S2R R21, SR_TID.X ;  /* 0x0000000000157919 */ /* 0x000ea60000002100 */
[C---:B------:R-:W-:Y:S02]  /*11f00*/  LOP3.LUT R12, R10.reuse, 0x20, RZ, 0xfc, !PT ;  /* 0x000000200a0c7812 */ /* 0x040fe400078efcff */
[----:B------:R-:W-:Y:S01]  /*11f10*/  LOP3.LUT R10, R10, 0x40, RZ, 0xfc, !PT ;  /* 0x000000400a0a7812 */ /* 0x000fe200078efcff */
[----:B---3--:R-:W-:Y:S02]  /*11f20*/  IMAD.IADD R6, R20, 0x1, R11 ;  /* 0x0000000114067824 */ /* 0x008fe400078e020b */
[----:B--2---:R-:W-:-:S02]  /*11f30*/  IMAD.SHL.U32 R20, R21, 0x10, RZ ;  /* 0x0000001015147824 */ /* 0x004fc400078e00ff */
[----:B0-----:R-:W-:-:S03]  /*11f40*/  @P1 IMAD.HI.U32 R2, R6, R2, RZ ;  /* 0x0000000206021227 */ /* 0x001fc600078e00ff */
[----:B------:R-:W-:Y:S01]  /*11f50*/  LOP3.LUT R20, R20, 0x10, RZ, 0xc0, !PT ;  /* 0x0000001014147812 */ /* 0x000fe200078ec0ff */
[----:B------:R-:W-:Y:S01]  /*11f60*/  IMAD.MOV.U32 R7, RZ, RZ, R6 ;  /* 0x000000ffff077224 */ /* 0x000fe200078e0006 */
[----:B-1----:R-:W-:Y:S01]  /*11f70*/  @P1 SHF.R.U32.HI R7, RZ, R0, R2 ;  /* 0x00000000ff071219 */ /* 0x002fe20000011602 */
[----:B------:R-:W-:-:S03]  /*11f80*/  IMAD.MOV.U32 R2, RZ, RZ, R4 ;  /* 0x000000ffff027224 */ /* 0x000fc600078e0004 */
[----:B------:R-:W-:Y:S01]  /*11f90*/  SHF.R.S32.HI R0, RZ, 0x1f, R7 ;  /* 0x0000001fff007819 */ /* 0x000fe20000011407 */
[----:B------:R-:W-:-:S04]  /*11fa0*/  IMAD.WIDE.U32 R4, R7, UR4, R2 ;  /* 0x0000000407047c25 */ /* 0x000fc8000f8e0002 */
[----:B------:R-:W-:-:S04]  /*11fb0*/  IMAD R0, R0, UR4, RZ ;  /* 0x0000000400007c24 */ /* 0x000fc8000f8e02ff */
[----:B------:R-:W-:Y:S02]  /*11fc0*/  IMAD R8, R7, UR5, R0 ;  /* 0x0000000507087c24 */ /* 0x000fe4000f8e0200 */
[----:B------:R-:W-:Y:S02]  /*11fd0*/  IMAD.MOV R0, RZ, RZ, -R7 ;  /* 0x000000ffff007224 */ /* 0x000fe400078e0a07 */
        /* <DEDUP_REMOVED lines=22> */
[----:B------:R-:W-:Y:S02]  /*12140*/  SHF.R.S32.HI R6, RZ, 0x1f, R5 ;  /* 0x0000001fff067819 */ /* 0x000fe40000011405 */
[----:B------:R-:W-:Y:S01]  /*12150*/  ISETP.GE.AND P1, PT, R12, UR4, PT ;  /* 0x000000040c007c0c */ /* 0x000fe2000bf26270 */
[----:B------:R-:W-:Y:S02]  /*12160*/  IMAD.IADD R3, R3, 0x1, R7 ;  /* 0x0000000103037824 */ /* 0x000fe400078e0207 */
[----:B------:R-:W-:-:S02]  /*12170*/  IMAD R6, R6, UR6, RZ ;  /* 0x0000000606067c24 */ /* 0x000fc4000f8e02ff */
[----:B------:R-:W-:-:S04]  /*12180*/  IMAD.WIDE.U32 R2, R5, UR6, R2 ;  /* 0x0000000605027c25 */ /* 0x000fc8000f8e0002 */
[----:B------:R-:W-:Y:S01]  /*12190*/  IMAD R6, R5, UR7, R6 ;  /* 0x0000000705067c24 */ /* 0x000fe2000f8e0206 */
[----:B------:R-:W-:-:S04]  /*121a0*/  IADD3 R8, P0, R2, UR8, RZ ;  /* 0x0000000802087c10 */ /* 0x000fc8000ff1e0ff */
[----:B------:R-:W-:Y:S02]  /*121b0*/  IADD3.X R7, R3, UR9, R6, P0, !PT ;  /* 0x0000000903077c10 */ /* 0x000fe400087fe406 */
[----:B------:R-:W-:Y:S02]  /*121c0*/  ISETP.GE.AND P0, PT, R10, UR4, PT ;  /* 0x000000040a007c0c */ /* 0x000fe4000bf06270 */
[----:B------:R0:W5:Y:S01]  /*121d0*/  LDL R10, [R1+0x8] ;  /* 0x00000800010a7983 */ /* 0x0001620000100800 */
[----:B------:R-:W-:Y:S01]  /*121e0*/  UMOV UR4, 0xffffffff ;  /* 0xffffffff00047882 */ /* 0x000fe20000000000 */
[----:B------:R-:W-:-:S04]  /*121f0*/  LOP3.LUT R21, R21, 0x7f, RZ, 0xc0, !PT ;  /* 0x0000007f15157812 */ /* 0x000fc800078ec0ff */
[----:B------:R-:W-:Y:S01]  /*12200*/  SHF.R.U32.HI R21, RZ, 0x1, R21 ;  /* 0x00000001ff157819 */ /* 0x000fe20000011615 */
[----:B------:R-:W-:Y:S06]  /*12210*/  BRA.DIV UR4, `(.L_x_9481) ;  /* 0x00000032045c7947 */ /* 0x000fec000b800000 */
[----:B------:R-:W2:Y:S01]  /*12220*/  LDL.LU R11, [R1+0x4] ;  /* 0x00000400010b7983 */ /* 0x000ea20000300800 */
[----:B------:R-:W-:-:S03]  /*12230*/  IMAD R5, R9, UR43, RZ ;  /* 0x0000002b09057c24 */ /* 0x000fc6000f8e02ff */
[----:B------:R-:W1:Y:S04]  /*12240*/  SHFL.IDX PT, R3, R0, RZ, 0x1e1f ;  /* 0x001e1fff00037589 */ /* 0x000e6800000e0000 */
[----:B------:R-:W3:Y:S04]  /*12250*/  SHFL.IDX PT, R2, R4, RZ, 0x1e1f ;  /* 0x001e1fff04027589 */ /* 0x000ee800000e0000 */
[----:B------:R-:W4:Y:S04]  /*12260*/  SHFL.IDX PT, R0, R0, 0x1, 0x1e1f ;  /* 0x003e1f0000007f89 */ /* 0x000f2800000e0000 */
[----:B------:R-:W0:Y:S04]  /*12270*/  SHFL.IDX PT, R4, R4, 0x1, 0x1e1f ;  /* 0x003e1f0004047f89 */ /* 0x000e2800000e0000 */
[----:B------:R-:W0:Y:S04]  /*12280*/  SHFL.IDX PT, R7, R7, RZ, 0x1e1f ;  /* 0x001e1fff07077589 */ /* 0x000e2800000e0000 */
[----:B------:R0:W0:Y:S01]  /*12290*/  SHFL.IDX PT, R14, R8, RZ, 0x1e1f ;  /* 0x001e1fff080e7589 */ /* 0x00002200000e0000 */
[----:B--2---:R-:W-:-:S05]  /*122a0*/  IMAD.IADD R6, R21, 0x1, R11 ;  /* 0x0000000115067824 */ /* 0x004fca00078e020b */
[----:B------:R-:W-:-:S13]  /*122b0*/  ISETP.GE.AND P4, PT, R6, R5, PT ;  /* 0x000000050600720c */ /* 0x000fda0003f86270 */
[----:B-1----:R-:W-:-:S05]  /*122c0*/  @!P4 IADD3 R3, P3, R20, R3, RZ ;  /* 0x000000031403c210 */ /* 0x002fca0007f7e0ff */
[----:B---3--:R-:W-:-:S05]  /*122d0*/  @!P4 IMAD.X R2, RZ, RZ, R2, P3 ;  /* 0x000000ffff02c224 */ /* 0x008fca00018e0602 */
[----:B------:R-:W-:-:S04]  /*122e0*/  @!P4 LOP3.LUT R3, R3, R2, RZ, 0x3c, !PT ;  /* 0x000000020303c212 */ /* 0x000fc800078e3cff */
[----:B------:R-:W-:-:S04]  /*122f0*/  @!P4 LOP3.LUT R2, R3, R2, RZ, 0x3c, !PT ;  /* 0x000000020302c212 */ /* 0x000fc800078e3cff */
[----:B------:R-:W-:-:S05]  /*12300*/  @!P4 LOP3.LUT R3, R3, R2, RZ, 0x3c, !PT ;  /* 0x000000020303c212 */ /* 0x000fca00078e3cff */
[----:B-----5:R-:W-:Y:S04]  /*12310*/  @!P4 LDGSTS.E.BYPASS.LTC128B.128 [R10+0xf000], desc[UR50][R2.64], !P2 ;  /* 0x0f000000020acfae */ /* 0x020fe8000d101d72 */
[----:B------:R-:W-:Y:S04]  /*12320*/  @!P4 LDGSTS.E.BYPASS.LTC128B.128 [R10+0x10800], desc[UR50][R2.64+0x20], !P1 ;  /* 0x10800020020acfae */ /* 0x000fe8000c901d72 */
[----:B------:R1:W-:Y:S02]  /*12330*/  @!P4 LDGSTS.E.BYPASS.LTC128B.128 [R10+0x12000], desc[UR50][R2.64+0x40], !P0 ;  /* 0x12000040020acfae */ /* 0x0003e4000c101d72 */
[----:B-1----:R-:W-:-:S05]  /*12340*/  VIADD R2, R6, 0x40 ;  /* 0x0000004006027836 */ /* 0x002fca0000000000 */
[----:B------:R-:W-:-:S13]  /*12350*/  ISETP.GE.AND P4, PT, R2, R5, PT ;  /* 0x000000050200720c */ /* 0x000fda0003f86270 */
[----:B----4-:R-:W-:-:S05]  /*12360*/  @!P4 IADD3 R0, P3, R20, R0, RZ ;  /* 0x000000001400c210 */ /* 0x010fca0007f7e0ff */
[----:B0-----:R-:W-:-:S04]  /*12370*/  @!P4 IMAD.X R2, RZ, RZ, R4, P3 ;  /* 0x000000ffff02c224 */ /* 0x001fc800018e0604 */
[----:B------:R-:W-:Y:S02]  /*12380*/  @!P4 IMAD.MOV.U32 R3, RZ, RZ, R2 ;  /* 0x000000ffff03c224 */ /* 0x000fe400078e0002 */
[----:B------:R-:W-:-:S05]  /*12390*/  @!P4 IMAD.MOV.U32 R2, RZ, RZ, R0 ;  /* 0x000000ffff02c224 */ /* 0x000fca00078e0000 */
[----:B------:R0:W-:Y:S04]  /*123a0*/  @!P4 LDGSTS.E.BYPASS.LTC128B.128 [R10+0xf800], desc[UR50][R2.64], !P2 ;  /* 0x0f800000020acfae */ /* 0x0001e8000d101d72 */
[----:B------:R0:W-:Y:S04]  /*123b0*/  @!P4 LDGSTS.E.BYPASS.LTC128B.128 [R10+0x11000], desc[UR50][R2.64+0x20], !P1 ;  /* 0x11000020020acfae */ /* 0x0001e8000c901d72 */
[----:B------:R0:W-:Y:S02]  /*123c0*/  @!P4 LDGSTS.E.BYPASS.LTC128B.128 [R10+0x12800], desc[UR50][R2.64+0x40], !P0 ;  /* 0x12800040020acfae */ /* 0x0001e4000c101d72 */
.L_x_9560:
        /* <DEDUP_REMOVED lines=12> */
.L_x_9483:
[----:B------:R-:W-:Y:S05]  /*12490*/  BSYNC B0 ;  /* 0x0000000000007941 */ /* 0x000fea0003800000 */
.L_x_9482:
[----:B------:R-:W-:Y:S01]  /*124a0*/  NOP ;  /* 0x0000000000007918 */ /* 0x000fe20000000000 */
[----:B------:R-:W-:-:S13]  /*124b0*/  PLOP3.LUT P0, PT, PT, PT, PT, 0x80, 0x0 ;  /* 0x000000000000781c */ /* 0x000fda0003f0f070 */
.L_x_9484:
        /* <DEDUP_REMOVED lines=18> */
.L_x_9561:
[----:B------:R-:W-:Y:S05]  /*125e0*/  BSYNC B0 ;  /* 0x0000000000007941 */ /* 0x000fea0003800000 */
.L_x_9485:
[----:B------:R-:W-:-:S06]  /*125f0*/  UIADD3 UR4, UR40, -0x2, URZ ;  /* 0xfffffffe28047890 */ /* 0x000fcc000fffe03f */
[----:B------:R-:W-:-:S13]  /*12600*/  ISETP.LE.AND P0, PT, R28, UR4, PT ;  /* 0x000000041c007c0c */ /* 0x000fda000bf03270 */
[----:B------:R-:W-:Y:S05]  /*12610*/  @!P0 BRA `(.L_x_9487) ;  /* 0x0000001000348947 */ /* 0x000fea0003800000 */
[----:B------:R-:W-:Y:S02]  /*12620*/  IMAD.MOV.U32 R0, RZ, RZ, R18 ;  /* 0x000000ffff007224 */ /* 0x000fe400078e0012 */
[----:B------:R-:W-:Y:S02]  /*12630*/  IMAD.MOV.U32 R8, RZ, RZ, R24 ;  /* 0x000000ffff087224 */ /* 0x000fe400078e0018 */
[----:B------:R-:W-:-:S07]  /*12640*/  IMAD.U32 R2, RZ, RZ, UR4 ;  /* 0x00000004ff027e24 */ /* 0x000fce000f8e00ff */
.L_x_9511:
        /* <DEDUP_REMOVED lines=31> */
.L_x_9490:
        /* <DEDUP_REMOVED lines=8> */
.L_x_9562:
[----:B------:R-:W-:Y:S05]  /*128c0*/  BSYNC B1 ;  /* 0x0000000000017941 */ /* 0x000fea0003800000 */
.L_x_9491:
        /* <DEDUP_REMOVED lines=9> */
.L_x_9494:
[----:B------:R-:W-:Y:S05]  /*12960*/  BSYNC B1 ;  /* 0x0000000000017941 */ /* 0x000fea0003800000 */
.L_x_9493:
        /* <DEDUP_REMOVED lines=11> */
.L_x_9495:
        /* <DEDUP_REMOVED lines=16> */
.L_x_9496:
        /* <DEDUP_REMOVED lines=16> */
.L_x_9497:
        /* <DEDUP_REMOVED lines=13> */
.L_x_9563:
[----:B------:R-:W-:Y:S05]  /*12cf0*/  BSYNC B1 ;  /* 0x0000000000017941 */ /* 0x000fea0003800000 */
.L_x_9498:
        /* <DEDUP_REMOVED lines=11> */
.L_x_9501:
[----:B------:R-:W-:Y:S05]  /*12db0*/  BSYNC B1 ;  /* 0x0000000000017941 */ /* 0x000fea0003800000 */
.L_x_9500:
        /* <DEDUP_REMOVED lines=8> */
.L_x_9502:
        /* <DEDUP_REMOVED lines=10> */
[----:B------:R-:W-:Y:S02]  /*12ee0*/  R2UR UR6, R4 ;  /* 0x00000000040672ca */ /* 0x000fe400000e0000 */
[----:B------:R-:W-:Y:S02]  /*12ef0*/  R2UR UR7, R5 ;  /* 0x00000000050772ca */ /* 0x000fe400000e0000 */
[----:B------:R-:W-:Y:S01]  /*12f00*/  R2UR UR10, R9 ;  /* 0x00000000090a72ca */ /* 0x000fe200000e0000 */
[----:B------:R-:W-:Y:S01]  /*12f10*/  VIADD R9, R7, 0x14800 ;  /* 0x0001480007097836 */ /* 0x000fe20000000000 */
[----:B------:R-:W-:-:S13]  /*12f20*/  PLOP3.LUT P0, PT, PT, PT, PT, 0x80, 0x0 ;  /* 0x000000000000781c */ /* 0x000fda0003f0f070 */
.L_x_9503:
        /* <DEDUP_REMOVED lines=15> */
.L_x_9504:
        /* <DEDUP_REMOVED lines=10> */
.L_x_9489:
[----:B------:R-:W-:Y:S05]  /*130c0*/  BSYNC B0 ;  /* 0x0000000000007941 */ /* 0x000fea0003800000 */
.L_x_9488:
[----:B------:R-:W-:-:S06]  /*130d0*/  UISETP.NE.AND UP0, UPT, UR39, 0x3, UPT ;  /* 0x000000032700788c */ /* 0x000fcc000bf05270 */
[----:B------:R-:W-:-:S13]  /*130e0*/  PLOP3.LUT P0, PT, PT, PT, UP0, 0x80, 0x0 ;  /* 0x000000000000781c */ /* 0x000fda0003f0f008 */
[----:B------:R-:W-:Y:S05]  /*130f0*/  @!P0 BRA `(.L_x_9505) ;  /* 0x0000000000048947 */ /* 0x000fea0003800000 */
[----:B------:R-:W-:Y:S01]  /*13100*/  BPT.TRAP 0x1 ;  /* 0x000000040000795c */ /* 0x000fe20000300000 */
.L_x_9505:
        /* <DEDUP_REMOVED lines=8> */
.L_x_9564:
[----:B------:R-:W-:Y:S05]  /*13190*/  BSYNC B0 ;  /* 0x0000000000007941 */ /* 0x000fea0003800000 */
.L_x_9506:
[----:B------:R-:W-:Y:S05]  /*131a0*/  @!P1 BRA `(.L_x_9508) ;  /* 0x0000000000049947 */ /* 0x000fea0003800000 */
[----:B------:R-:W-:Y:S01]  /*131b0*/  BPT.TRAP 0x1 ;  /* 0x000000040000795c */ /* 0x000fe20000300000 */
.L_x_9508:
[----:B0-----:R-:W-:Y:S01]  /*131c0*/  SHF.L.U32 R4, R8, 0x1f, RZ ;  /* 0x0000001f08047819 */ /* 0x001fe200000006ff */
[----:B------:R-:W-:-:S03]  /*131d0*/  IMAD R0, R0, 0x3000, RZ ;  /* 0x0000300000007824 */ /* 0x000fc600078e02ff */
[----:B------:R-:W0:Y:S02]  /*131e0*/  SYNCS.PHASECHK.TRANS64.TRYWAIT P0, [R3+URZ+0x19c60], R4 ;  /* 0x019c6004030075a7 */ /* 0x000e24000800017f */
[----:B0-----:R-:W-:Y:S05]  /*131f0*/  @!P0 BRA `(.L_x_9509) ;  /* 0x0000002400ac8947 */ /* 0x001fea0003800000 */
.L_x_9565:
[----:B------:R-:W-:Y:S01]  /*13200*/  LOP3.LUT R5, R0, R23, RZ, 0xfc, !PT ;  /* 0x0000001700057212 */ /* 0x000fe200078efcff */
[----:B------:R-:W-:Y:S05]  /*13210*/  WARPSYNC.ALL ;  /* 0x0000000000007948 */ /* 0x000fea0003800000 */
[----:B------:R-:W-:Y:S01]  /*13220*/  IMAD.IADD R5, R16, 0x1, R5 ;  /* 0x0000000110057824 */ /* 0x000fe200078e0205 */
[----:B------:R-:W-:Y:S02]  /*13230*/  LOP3.LUT R14, R23, 0x1800, RZ, 0xfc, !PT ;  /* 0x00001800170e7812 */ /* 0x000fe400078efcff */
[----:B------:R-:W-:-:S03]  /*13240*/  IADD3 R12, R19, R29, R0 ;  /* 0x0000001d130c7210 */ /* 0x000fc60007ffe000 */
        /* <DEDUP_REMOVED lines=26> */
[----:B------:R-:W-:Y:S02]  /*133f0*/  LOP3.LUT R5, R0, 0x800, R23, 0xfe, !PT ;  /* 0x0000080000057812 */ /* 0x000fe400078efe17 */
        /* <DEDUP_REMOVED lines=10> */
[----:B------:R-:W-:Y:S02]  /*134a0*/  IADD3 R4, R16, R14, R0 ;  /* 0x0000000e10047210 */ /* 0x000fe40007ffe000 */
[----:B------:R-:W-:Y:S01]  /*134b0*/  LOP3.LUT R14, R23, 0x2800, RZ, 0xfc, !PT ;  /* 0x00002800170e7812 */ /* 0x000fe200078efcff */
[----:B------:R-:W-:Y:S04]  /*134c0*/  STSM.16.M88.4 [R12], R8 ;  /* 0x000000080c007844 */ /* 0x000fe80000000200 */
[----:B------:R-:W0:Y:S02]  /*134d0*/  LDSM.16.MT88.4 R4, [R4+0x9000] ;  /* 0x009000000404783b */ /* 0x000e240000004200 */
[----:B0-----:R-:W-:-:S02]  /*134e0*/  PRMT R8, R4, 0x6420, R5 ;  /* 0x0000642004087816 */ /* 0x001fc40000000005 */
[----:B------:R-:W-:Y:S02]  /*134f0*/  PRMT R9, R4, 0x7531, R5 ;  /* 0x0000753104097816 */ /* 0x000fe40000000005 */
[C-C-:B------:R-:W-:Y:S02]  /*13500*/  PRMT R10, R6.reuse, 0x6420, R7.reuse ;  /* 0x00006420060a7816 */ /* 0x140fe40000000007 */
        /* <DEDUP_REMOVED lines=17> */
.L_x_9510:
        /* <DEDUP_REMOVED lines=10> */
[C---:B------:R-:W-:Y:S01]  /*136c0*/  ISETP.GT.AND P0, PT, R2.reuse, R28, PT ;  /* 0x0000001c0200720c */ /* 0x040fe20003f04270 */
[----:B------:R-:W-:-:S12]  /*136d0*/  VIADD R2, R2, 0xffffffff ;  /* 0xffffffff02027836 */ /* 0x000fd80000000000 */
[----:B-1----:R-:W-:Y:S05]  /*136e0*/  @P0 BRA `(.L_x_9511) ;  /* 0xffffffec00d80947 */ /* 0x002fea000383ffff */
.L_x_9487:
        /* <DEDUP_REMOVED lines=18> */
.L_x_9513:
[----:B------:R-:W-:Y:S05]  /*13810*/  BSYNC B0 ;  /* 0x0000000000007941 */ /* 0x000fea0003800000 */
.L_x_9512:
[----:B------:R-:W-:-:S06]  /*13820*/  UISETP.NE.AND UP0, UPT, UR39, 0x3, UPT ;  /* 0x000000032700788c */ /* 0x000fcc000bf05270 */
[----:B------:R-:W-:-:S13]  /*13830*/  PLOP3.LUT P1, PT, PT, PT, UP0, 0x80, 0x0 ;  /* 0x000000000000781c */ /* 0x000fda0003f2f008 */
[----:B------:R-:W-:Y:S05]  /*13840*/  @!P1 BRA `(.L_x_9514) ;  /* 0x0000000000049947 */ /* 0x000fea0003800000 */
[----:B------:R-:W-:Y:S01]  /*13850*/  BPT.TRAP 0x1 ;  /* 0x000000040000795c */ /* 0x000fe20000300000 */
.L_x_9514:
        /* <DEDUP_REMOVED lines=8> */
.L_x_9566:
[----:B------:R-:W-:Y:S05]  /*138e0*/  BSYNC B0 ;  /* 0x0000000000007941 */ /* 0x000fea0003800000 */
.L_x_9515:
[----:B------:R-:W-:Y:S05]  /*138f0*/  @!P2 BRA `(.L_x_9517) ;  /* 0x000000000004a947 */ /* 0x000fea0003800000 */
[----:B------:R-:W-:Y:S01]  /*13900*/  BPT.TRAP 0x1 ;  /* 0x000000040000795c */ /* 0x000fe20000300000 */
.L_x_9517:
[----:B0-----:R-:W-:-:S04]  /*13910*/  SHF.L.U32 R3, R24, 0x1f, RZ ;  /* 0x0000001f18037819 */ /* 0x001fc800000006ff */
[----:B------:R-:W0:Y:S02]  /*13920*/  SYNCS.PHASECHK.TRANS64.TRYWAIT P1, [R0+URZ+0x19c60], R3 ;  /* 0x019c6003000075a7 */ /* 0x000e24000802017f */
[----:B0-----:R-:W-:Y:S05]  /*13930*/  @!P1 BRA `(.L_x_9518) ;  /* 0x0000002000049947 */ /* 0x001fea0003800000 */
.L_x_9567:
[----:B------:R-:W-:Y:S01]  /*13940*/  IMAD R2, R18, 0x3000, RZ ;  /* 0x0000300012027824 */ /* 0x000fe200078e02ff */
[----:B------:R-:W-:Y:S05]  /*13950*/  WARPSYNC.ALL ;  /* 0x0000000000007948 */ /* 0x000fea0003800000 */
[----:B0-----:R-:W-:Y:S02]  /*13960*/  LOP3.LUT R3, R2, R23, RZ, 0xfc, !PT ;  /* 0x0000001702037212 */ /* 0x001fe400078efcff */
[----:B------:R-:W-:-:S03]  /*13970*/  LOP3.LUT R14, R23, 0x1800, RZ, 0xfc, !PT ;  /* 0x00001800170e7812 */ /* 0x000fc600078efcff */
        /* <DEDUP_REMOVED lines=28> */
[----:B------:R-:W-:Y:S02]  /*13b40*/  LOP3.LUT R14, R23, 0x2800, RZ, 0xfc, !PT ;  /* 0x00002800170e7812 */ /* 0x000fe400078efcff */
[----:B-1----:R-:W-:-:S02]  /*13b50*/  PRMT R8, R4, 0x6420, R5 ;  /* 0x0000642004087816 */ /* 0x002fc40000000005 */
[----:B------:R-:W-:Y:S02]  /*13b60*/  PRMT R9, R4, 0x7531, R5 ;  /* 0x0000753104097816 */ /* 0x000fe40000000005 */
        /* <DEDUP_REMOVED lines=32> */
.L_x_9519:
        /* <DEDUP_REMOVED lines=10> */
.L_x_9462:
[----:B------:R-:W-:Y:S05]  /*13e10*/  BSYNC B7 ;  /* 0x0000000000077941 */ /* 0x000fea0003800000 */
.L_x_9460:
        /* <DEDUP_REMOVED lines=8> */
[----:B--2---:R2:W-:Y:S01]  /*13ea0*/  STL.64 [R1], R4 ;  /* 0x0000000401007387 */ /* 0x0045e20000100a00 */
[----:B------:R-:W-:Y:S02]  /*13eb0*/  IMAD.MOV.U32 R2, RZ, RZ, R7 ;  /* 0x000000ffff027224 */ /* 0x000fe400078e0007 */
[----:B-1----:R-:W-:-:S03]  /*13ec0*/  IMAD.MOV.U32 R0, RZ, RZ, R6 ;  /* 0x000000ffff007224 */ /* 0x002fc600078e0006 */
[----:B------:R-:W-:Y:S02]  /*13ed0*/  R2UR UR45, R2 ;  /* 0x00000000022d72ca */ /* 0x000fe400000e0000 */
[----:B------:R-:W-:Y:S01]  /*13ee0*/  R2UR UR36, R0 ;  /* 0x00000000002472ca */ /* 0x000fe200000e0000 */
[----:B------:R-:W-:Y:S06]  /*13ef0*/  BAR.ARV 0x4, 0x200 ;  /* 0x0108000000007b1d */ /* 0x000fec0000002000 */
[----:B------:R-:W-:Y:S08]  /*13f00*/  BRA `(.L_x_9521) ;  /* 0x0000000800d07947 */ /* 0x000ff00003800000 */
.L_x_9520:
[----:B------:R-:W0:Y:S01]  /*13f10*/  S2R R2, SR_TID.X ;  /* 0x0000000000027919 */ /* 0x000e220000002100 */
[----:B------:R-:W-:Y:S01]  /*13f20*/  ULDC UR4, c[0x0][0xc3c] ;  /* 0x00030f0000047ab9 */ /* 0x000fe20000000800 */
[----:B-1----:R-:W2:Y:S01]  /*13f30*/  LDL.LU R0, [R1] ;  /* 0x0000000001007983 */ /* 0x002ea20000300800 */
        /* <DEDUP_REMOVED lines=38> */
.L_x_9526:
        /* <DEDUP_REMOVED lines=14> */
.L_x_9525:
[----:B------:R-:W-:Y:S05]  /*14280*/  BSYNC B0 ;  /* 0x0000000000007941 */ /* 0x000fea0003800000 */
.L_x_9524:
        /* <DEDUP_REMOVED lines=21> */
.L_x_9522:
        /* <DEDUP_REMOVED lines=11> */
[----:B------:R-:W-:Y:S01]  /*14490*/  IMAD.U32 R12, RZ, RZ, UR6 ;  /* 0x00000006ff0c7e24 */ /* 0x000fe2000f8e00ff */
[----:B------:R-:W-:-:S04]  /*144a0*/  ISETP.NE.AND P0, PT, RZ, UR7, PT ;  /* 0x00000007ff007c0c */ /* 0x000fc8000bf05270 */
[----:B------:R-:W2:Y:S01]  /*144b0*/  SHFL.IDX PT, R5, R5, R12, 0x1f ;  /* 0x00001f0c05057589 */ /* 0x000ea200000e0000 */
[----:B0-----:R-:W-:Y:S02]  /*144c0*/  IMAD.MOV.U32 R2, RZ, RZ, RZ ;  /* 0x000000ffff027224 */ /* 0x001fe400078e00ff */
[----:B--2---:R-:W-:-:S05]  /*144d0*/  IMAD R6, R5, R9, RZ ;  /* 0x0000000905067224 */ /* 0x004fca00078e02ff */
[----:B------:R-:W-:Y:S01]  /*144e0*/  IABS R10, R6 ;  /* 0x00000006000a7213 */ /* 0x000fe20000000000 */
[----:B------:R-:W-:Y:S06]  /*144f0*/  @!P0 BRA `(.L_x_9527) ;  /* 0x00000000000c8947 */ /* 0x000fec0003800000 */
[----:B------:R-:W-:-:S06]  /*14500*/  UIADD3 UR4, UR6, -0x1, URZ ;  /* 0xffffffff06047890 */ /* 0x000fcc000fffe03f */
[----:B------:R-:W-:-:S05]  /*14510*/  IMAD.U32 R3, RZ, RZ, UR4 ;  /* 0x00000004ff037e24 */ /* 0x000fca000f8e00ff */
[----:B------:R0:W1:Y:S02]  /*14520*/  SHFL.IDX PT, R2, R8, R3, 0x1f ;  /* 0x00001f0308027589 */ /* 0x00006400000e0000 */
.L_x_9527:
[----:B0-----:R-:W0:Y:S01]  /*14530*/  I2F.RP R8, R10 ;  /* 0x0000000a00087306 */ /* 0x001e220000209400 */
[----:B-1----:R-:W-:Y:S02]  /*14540*/  IMAD R12, R2, R4, R7 ;  /* 0x00000004020c7224 */ /* 0x002fe400078e0207 */
[----:B------:R-:W-:-:S03]  /*14550*/  IMAD.MOV.U32 R2, RZ, RZ, RZ ;  /* 0x000000ffff027224 */ /* 0x000fc600078e00ff */
[----:B------:R1:W-:Y:S02]  /*14560*/  STL [R1], R12 ;  /* 0x0000000c01007387 */ /* 0x0003e40000100800 */
[----:B0-----:R-:W0:Y:S02]  /*14570*/  MUFU.RCP R8, R8 ;  /* 0x0000000800087308 */ /* 0x001e240000001000 */
[----:B0-----:R-:W-:-:S06]  /*14580*/  VIADD R11, R8, 0xffffffe ;  /* 0x0ffffffe080b7836 */ /* 0x001fcc0000000000 */
[----:B------:R-:W0:Y:S02]  /*14590*/  F2I.FTZ.U32.TRUNC.NTZ R3, R11 ;  /* 0x0000000b00037305 */ /* 0x000e24000021f000 */
[----:B0-----:R-:W-:-:S04]  /*145a0*/  IMAD.MOV R7, RZ, RZ, -R3 ;  /* 0x000000ffff077224 */ /* 0x001fc800078e0a03 */
[----:B------:R-:W-:-:S04]  /*145b0*/  IMAD R7, R7, R10, RZ ;  /* 0x0000000a07077224 */ /* 0x000fc800078e02ff */
        /* <DEDUP_REMOVED lines=19> */
[----:B------:R-:W-:Y:S02]  /*146f0*/  IMAD.MOV R3, RZ, RZ, -R0 ;  /* 0x000000ffff037224 */ /* 0x000fe400078e0a00 */
[----:B------:R-:W-:Y:S02]  /*14700*/  IMAD R7, R6, R2, R7 ;  /* 0x0000000206077224 */ /* 0x000fe400078e0207 */
[----:B------:R-:W-:Y:S01]  /*14710*/  IMAD.MOV.U32 R2, RZ, RZ, RZ ;  /* 0x000000ffff027224 */ /* 0x000fe200078e00ff */
[----:B------:R-:W-:-:S04]  /*14720*/  VIADDMNMX R4, R3, R4, R9, PT ;  /* 0x0000000403047246 */ /* 0x000fc80003800109 */
        /* <DEDUP_REMOVED lines=8> */
[----:B------:R-:W-:-:S04]  /*147b0*/  IMAD R11, R11, R8, RZ ;  /* 0x000000080b0b7224 */ /* 0x000fc800078e02ff */
[----:B------:R-:W-:Y:S01]  /*147c0*/  IMAD.HI.U32 R2, R3, R11, R2 ;  /* 0x0000000b03027227 */ /* 0x000fe200078e0002 */
        /* <DEDUP_REMOVED lines=21> */
.L_x_9523:
[----:B------:R0:W-:Y:S01]  /*14920*/  STL [R1], R0 ;  /* 0x0000000001007387 */ /* 0x0001e20000100800 */
[----:B------:R-:W-:Y:S01]  /*14930*/  ULDC UR45, c[0x0][0xc3c] ;  /* 0x00030f00002d7ab9 */ /* 0x000fe20000000800 */
[----:B------:R-:W-:Y:S02]  /*14940*/  UMOV UR36, URZ ;  /* 0x0000003f00247c82 */ /* 0x000fe40008000000 */
[----:B------:R0:W-:Y:S03]  /*14950*/  STL [R1+0x4], RZ ;  /* 0x000004ff01007387 */ /* 0x0001e60000100800 */
.L_x_9528:
        /* <DEDUP_REMOVED lines=15> */
.L_x_9521:
[----:B------:R-:W-:Y:S02]  /*14a50*/  ULDC UR4, c[0x0][0xc3c] ;  /* 0x00030f0000047ab9 */ /* 0x000fe40000000800 */
[----:B------:R-:W-:-:S06]  /*14a60*/  UISETP.GE.AND UP0, UPT, UR45, UR4, UPT ;  /* 0x000000042d00728c */ /* 0x000fcc000bf06270 */
[----:B------:R-:W-:-:S13]  /*14a70*/  PLOP3.LUT P0, PT, PT, PT, UP0, 0x80, 0x0 ;  /* 0x000000000000781c */ /* 0x000fda0003f0f008 */
[----:B------:R-:W-:Y:S05]  /*14a80*/  @!P0 BRA `(.L_x_9529) ;  /* 0xffffffb400cc8947 */ /* 0x000fea000383ffff */
.L_x_9450:
        /* <DEDUP_REMOVED lines=12> */
.L_x_9568:
[----:B------:R-:W-:Y:S05]  /*14b50*/  BSYNC B0 ;  /* 0x0000000000007941 */ /* 0x000fea0003800000 */
.L_x_9530:
[----:B------:R-:W-:-:S03]  /*14b60*/  UMOV UR4, 0xffffffff ;  /* 0xffffffff00047882 */ /* 0x000fc60000000000 */
[----:B------:R-:W-:Y:S05]  /*14b70*/  BRA.DIV UR4, `(.L_x_9532) ;  /* 0x0000000e049c7947 */ /* 0x000fea000b800000 */
[----:B0-----:R-:W0:Y:S02]  /*14b80*/  S2R R0, SR_TID.X ;  /* 0x0000000000007919 */ /* 0x001e240000002100 */
[----:B0-----:R-:W-:-:S04]  /*14b90*/  SHF.R.U32.HI R0, RZ, 0x5, R0 ;  /* 0x00000005ff007819 */ /* 0x001fc80000011600 */
[----:B------:R-:W-:-:S05]  /*14ba0*/  LOP3.LUT R0, R0, 0x3, RZ, 0xc0, !PT ;  /* 0x0000000300007812 */ /* 0x000fca00078ec0ff */
[----:B------:R0:W1:Y:S02]  /*14bb0*/  SHFL.IDX PT, R14, R0, RZ, 0x1f ;  /* 0x00001fff000e7589 */ /* 0x00006400000e0000 */
.L_x_9571:
[----:B-1----:R-:W-:Y:S01]  /*14bc0*/  ISETP.NE.AND P0, PT, R14, RZ, PT ;  /* 0x000000ff0e00720c */ /* 0x002fe20003f05270 */
[----:B------:R-:W-:-:S12]  /*14bd0*/  BSSY B0, `(.L_x_9533) ;  /* 0x000002b000007945 */ /* 0x000fd80003800000 */
[----:B------:R-:W-:Y:S05]  /*14be0*/  @P0 BRA `(.L_x_9534) ;  /* 0x0000000000a40947 */ /* 0x000fea0003800000 */
[----:B------:R-:W-:-:S03]  /*14bf0*/  UMOV UR4, 0xffffffff ;  /* 0xffffffff00047882 */ /* 0x000fc60000000000 */
[----:B------:R-:W-:Y:S05]  /*14c00*/  BRA.DIV UR4, `(.L_x_9535) ;  /* 0x0000000e04ac7947 */ /* 0x000fea000b800000 */
[----:B------:R-:W-:-:S13]  /*14c10*/  ELECT P6, URZ, PT ;  /* 0x00000000003f782f */ /* 0x000fda00038c0000 */
.L_x_9574:
[----:B------:R-:W-:Y:S05]  /*14c20*/  @!P6 BRA `(.L_x_9534) ;  /* 0x000000000094e947 */ /* 0x000fea0003800000 */
[----:B------:R-:W-:-:S06]  /*14c30*/  ULOP3.LUT UR4, UR38, 0x2, URZ, 0xfc, !UPT ;  /* 0x0000000226047892 */ /* 0x000fcc000f8efc3f */
[----:B0-----:R-:W-:-:S05]  /*14c40*/  IMAD.U32 R0, RZ, RZ, UR4 ;  /* 0x00000004ff007e24 */ /* 0x001fca000f8e00ff */
[----:B------:R-:W-:-:S13]  /*14c50*/  ISETP.NE.AND P0, PT, R0, 0x3, PT ;  /* 0x000000030000780c */ /* 0x000fda0003f05270 */
[----:B------:R-:W-:Y:S05]  /*14c60*/  @!P0 BRA `(.L_x_9536) ;  /* 0x0000000000048947 */ /* 0x000fea0003800000 */
[----:B------:R-:W-:Y:S01]  /*14c70*/  BPT.TRAP 0x1 ;  /* 0x000000040000795c */ /* 0x000fe20000300000 */
.L_x_9536:
        /* <DEDUP_REMOVED lines=12> */
.L_x_9575:
[----:B------:R-:W1:Y:S02]  /*14d40*/  SYNCS.PHASECHK.TRANS64.TRYWAIT P1, [R3+URZ], R0 ;  /* 0x00000000030075a7 */ /* 0x000e64000802017f */
[----:B-1----:R-:W-:Y:S05]  /*14d50*/  @!P1 BRA `(.L_x_9538) ;  /* 0x0000000c008c9947 */ /* 0x002fea0003800000 */
.L_x_9576:
[----:B------:R-:W-:Y:S05]  /*14d60*/  @!P0 BRA `(.L_x_9539) ;  /* 0x0000000000048947 */ /* 0x000fea0003800000 */
[----:B------:R-:W-:Y:S01]  /*14d70*/  BPT.TRAP 0x1 ;  /* 0x000000040000795c */ /* 0x000fe20000300000 */
.L_x_9539:
[----:B-1----:R-:W-:-:S04]  /*14d80*/  IMAD R3, R18, 0x8, R9 ;  /* 0x0000000812037824 */ /* 0x002fc800078e0209 */
[----:B------:R-:W1:Y:S02]  /*14d90*/  SYNCS.PHASECHK.TRANS64.TRYWAIT P1, [R3+URZ+0x19c60], R2 ;  /* 0x019c6002030075a7 */ /* 0x000e64000802017f */
[----:B-1----:R-:W-:Y:S05]  /*14da0*/  @!P1 BRA `(.L_x_9540) ;  /* 0x0000000c008c9947 */ /* 0x002fea0003800000 */
.L_x_9577:
[----:B------:R-:W-:Y:S05]  /*14db0*/  @!P0 BRA `(.L_x_9541) ;  /* 0x0000000000048947 */ /* 0x000fea0003800000 */
[----:B------:R-:W-:Y:S01]  /*14dc0*/  BPT.TRAP 0x1 ;  /* 0x000000040000795c */ /* 0x000fe20000300000 */
.L_x_9541:
[----:B------:R-:W-:-:S04]  /*14dd0*/  IMAD R5, R4, 0x8, R9 ;  /* 0x0000000804057824 */ /* 0x000fc800078e0209 */
[----:B------:R-:W2:Y:S02]  /*14de0*/  SYNCS.PHASECHK.TRANS64.TRYWAIT P1, [R5+URZ+0x19c60], R0 ;  /* 0x019c6000050075a7 */ /* 0x000ea4000802017f */
[----:B--2---:R-:W-:Y:S05]  /*14df0*/  @!P1 BRA `(.L_x_9542) ;  /* 0x0000000c008c9947 */ /* 0x004fea0003800000 */
.L_x_9578:
[----:B------:R-:W-:Y:S05]  /*14e00*/  @!P0 BRA `(.L_x_9543) ;  /* 0x0000000000048947 */ /* 0x000fea0003800000 */
[----:B------:R-:W-:Y:S01]  /*14e10*/  BPT.TRAP 0x1 ;  /* 0x000000040000795c */ /* 0x000fe20000300000 */
.L_x_9543:
[----:B------:R-:W3:Y:S02]  /*14e20*/  SYNCS.PHASECHK.TRANS64.TRYWAIT P0, [R3+URZ+0x19c80], R2 ;  /* 0x019c8002030075a7 */ /* 0x000ee4000800017f */
[----:B---3--:R-:W-:Y:S05]  /*14e30*/  @!P0 BRA `(.L_x_9544) ;  /* 0x0000000c00908947 */ /* 0x008fea0003800000 */
.L_x_9545:
[----:B----4-:R4:W0:Y:S02]  /*14e40*/  SYNCS.PHASECHK.TRANS64.TRYWAIT P0, [R5+URZ+0x19c80], R0 ;  /* 0x019c8000050075a7 */ /* 0x010824000800017f */
[----:B0-----:R-:W-:Y:S05]  /*14e50*/  @!P0 NANOSLEEP.SYNCS 0x989680 ;  /* 0x009896800000895d */ /* 0x001fea0003900000 */
[----:B------:R-:W0:Y:S02]  /*14e60*/  @!P0 SYNCS.PHASECHK.TRANS64 P0, [R5+URZ+0x19c80], R0 ;  /* 0x019c8000050085a7 */ /* 0x000e24000800007f */
[----:B0-----:R-:W-:Y:S05]  /*14e70*/  @!P0 BRA `(.L_x_9545) ;  /* 0xfffffffc00f08947 */ /* 0x001fea000383ffff */
.L_x_9534:
[----:B------:R-:W-:Y:S05]  /*14e80*/  BSYNC B0 ;  /* 0x0000000000007941 */ /* 0x000fea0003800000 */
.L_x_9533:
[----:B------:R-:W-:Y:S05]  /*14e90*/  EXIT ;  /* 0x000000000000794d */ /* 0x000fea0003800000 */
.L_x_9356:
[----:B0-----:R-:W-:-:S04]  /*14ea0*/  IMAD.U32 R3, RZ, RZ, UR46 ;  /* 0x0000002eff037e24 */ /* 0x001fc8000f8e00ff */
[----:B------:R0:W1:Y:S03]  /*14eb0*/  SYNCS.PHASECHK.TRANS64.TRYWAIT P1, [R3+URZ+0x19c00], R0 ;  /* 0x019c0000030075a7 */ /* 0x000066000802017f */
[----:B-1----:R-:W-:Y:S05]  /*14ec0*/  @!P1 NANOSLEEP.SYNCS 0x989680 ;  /* 0x009896800000995d */ /* 0x002fea0003900000 */
[----:B------:R-:W1:Y:S02]  /*14ed0*/  @!P1 SYNCS.PHASECHK.TRANS64 P1, [R3+URZ+0x19c00], R0 ;  /* 0x019c0000030095a7 */ /* 0x000e64000802007f */
[----:B-1----:R-:W-:Y:S05]  /*14ee0*/  @!P1 BRA `(.L_x_9356) ;  /* 0xfffffffc00ec9947 */ /* 0x002fea000383ffff */
[----:B------:R-:W-:Y:S05]  /*14ef0*/  BRA `(.L_x_9546) ;  /* 0xfffffecc00c07947 */ /* 0x000fea000383ffff */
.L_x_9360:
[----:B-1----:R1:W2:Y:S02]  /*14f00*/  SYNCS.PHASECHK.TRANS64.TRYWAIT P2, [R5+URZ+0x19c30], R0 ;  /* 0x019c3000050075a7 */ /* 0x0022a4000804017f */
[----:B--2---:R-:W-:Y:S05]  /*14f10*/  @!P2 NANOSLEEP.SYNCS 0x989680 ;  /* 0x009896800000a95d */ /* 0x004fea0003900000 */
[----:B------:R-:W2:Y:S02]  /*14f20*/  @!P2 SYNCS.PHASECHK.TRANS64 P2, [R5+URZ+0x19c30], R0 ;  /* 0x019c30000500a5a7 */ /* 0x000ea4000804007f */
[----:B--2---:R-:W-:Y:S05]  /*14f30*/  @!P2 BRA `(.L_x_9360) ;  /* 0xfffffffc00f0a947 */ /* 0x004fea000383ffff */
[----:B------:R-:W-:Y:S05]  /*14f40*/  BRA `(.L_x_9359) ;  /* 0xfffffecc00e47947 */ /* 0x000fea000383ffff */
.L_x_9376:
[----:B-1----:R-:W-:-:S04]  /*14f50*/  IMAD.U32 R7, RZ, RZ, UR23 ;  /* 0x00000017ff077e24 */ /* 0x002fc8000f8e00ff */
[----:B------:R1:W2:Y:S03]  /*14f60*/  SYNCS.PHASECHK.TRANS64.TRYWAIT P2, [R7+URZ+0x19c30], R6 ;  /* 0x019c3006070075a7 */ /* 0x0002a6000804017f */
[----:B--2---:R-:W-:Y:S05]  /*14f70*/  @!P2 NANOSLEEP.SYNCS 0x989680 ;  /* 0x009896800000a95d */ /* 0x004fea0003900000 */
[----:B------:R-:W2:Y:S02]  /*14f80*/  @!P2 SYNCS.PHASECHK.TRANS64 P2, [R7+URZ+0x19c30], R6 ;  /* 0x019c30060700a5a7 */ /* 0x000ea4000804007f */
[----:B--2---:R-:W-:Y:S05]  /*14f90*/  @!P2 BRA `(.L_x_9376) ;  /* 0xfffffffc00eca947 */ /* 0x004fea000383ffff */
[----:B------:R-:W-:Y:S05]  /*14fa0*/  BRA `(.L_x_9375) ;  /* 0xffffff0000447947 */ /* 0x000fea000383ffff */
.L_x_9380:
[----:B-1----:R-:W-:-:S04]  /*14fb0*/  IMAD.U32 R7, RZ, RZ, UR11 ;  /* 0x0000000bff077e24 */ /* 0x002fc8000f8e00ff */
[----:B------:R1:W2:Y:S03]  /*14fc0*/  SYNCS.PHASECHK.TRANS64.TRYWAIT P2, [R7+URZ+0x19c50], R6 ;  /* 0x019c5006070075a7 */ /* 0x0002a6000804017f */
[----:B--2---:R-:W-:Y:S05]  /*14fd0*/  @!P2 NANOSLEEP.SYNCS 0x989680 ;  /* 0x009896800000a95d */ /* 0x004fea0003900000 */
[----:B------:R-:W2:Y:S02]  /*14fe0*/  @!P2 SYNCS.PHASECHK.TRANS64 P2, [R7+URZ+0x19c50], R6 ;  /* 0x019c50060700a5a7 */ /* 0x000ea4000804007f */
[----:B--2---:R-:W-:Y:S05]  /*14ff0*/  @!P2 BRA `(.L_x_9380) ;  /* 0xfffffffc00eca947 */ /* 0x004fea000383ffff */
[----:B------:R-:W-:Y:S05]  /*15000*/  BRA `(.L_x_9379) ;  /* 0xffffff0000947947 */ /* 0x000fea000383ffff */
.L_x_9398:
[----:B-1----:R-:W-:-:S04]  /*15010*/  IMAD.U32 R11, RZ, RZ, UR20 ;  /* 0x00000014ff0b7e24 */ /* 0x002fc8000f8e00ff */
[----:B------:R1:W2:Y:S03]  /*15020*/  SYNCS.PHASECHK.TRANS64.TRYWAIT P2, [R11+URZ+0x19c30], R0 ;  /* 0x019c30000b0075a7 */ /* 0x0002a6000804017f */
[----:B--2---:R-:W-:Y:S05]  /*15030*/  @!P2 NANOSLEEP.SYNCS 0x989680 ;  /* 0x009896800000a95d */ /* 0x004fea0003900000 */
[----:B------:R-:W2:Y:S02]  /*15040*/  @!P2 SYNCS.PHASECHK.TRANS64 P2, [R11+URZ+0x19c30], R0 ;  /* 0x019c30000b00a5a7 */ /* 0x000ea4000804007f */
[----:B--2---:R-:W-:Y:S05]  /*15050*/  @!P2 BRA `(.L_x_9398) ;  /* 0xfffffffc00eca947 */ /* 0x004fea000383ffff */
[----:B------:R-:W-:Y:S05]  /*15060*/  BRA `(.L_x_9397) ;  /* 0xffffff2c00e07947 */ /* 0x000fea000383ffff */
.L_x_9402:
[----:B-1----:R-:W-:-:S04]  /*15070*/  IMAD.U32 R11, RZ, RZ, UR11 ;  /* 0x0000000bff0b7e24 */ /* 0x002fc8000f8e00ff */
[----:B------:R1:W2:Y:S03]  /*15080*/  SYNCS.PHASECHK.TRANS64.TRYWAIT P2, [R11+URZ+0x19c50], R0 ;  /* 0x019c50000b0075a7 */ /* 0x0002a6000804017f */
[----:B--2---:R-:W-:Y:S05]  /*15090*/  @!P2 NANOSLEEP.SYNCS 0x989680 ;  /* 0x009896800000a95d */ /* 0x004fea0003900000 */
[----:B------:R-:W2:Y:S02]  /*150a0*/  @!P2 SYNCS.PHASECHK.TRANS64 P2, [R11+URZ+0x19c50], R0 ;  /* 0x019c50000b00a5a7 */ /* 0x000ea4000804007f */
[----:B--2---:R-:W-:Y:S05]  /*150b0*/  @!P2 BRA `(.L_x_9402) ;  /* 0xfffffffc00eca947 */ /* 0x004fea000383ffff */
[----:B------:R-:W-:Y:S05]  /*150c0*/  BRA `(.L_x_9401) ;  /* 0xffffff3000307947 */ /* 0x000fea000383ffff */
.L_x_9409:
[----:B-1----:R-:W-:-:S04]  /*150d0*/  IMAD.U32 R7, RZ, RZ, UR22 ;  /* 0x00000016ff077e24 */ /* 0x002fc8000f8e00ff */
[----:B------:R1:W2:Y:S03]  /*150e0*/  SYNCS.PHASECHK.TRANS64.TRYWAIT P2, [R7+URZ+0x19c30], R0 ;  /* 0x019c3000070075a7 */ /* 0x0002a6000804017f */
[----:B--2---:R-:W-:Y:S05]  /*150f0*/  @!P2 NANOSLEEP.SYNCS 0x989680 ;  /* 0x009896800000a95d */ /* 0x004fea0003900000 */
[----:B------:R-:W2:Y:S02]  /*15100*/  @!P2 SYNCS.PHASECHK.TRANS64 P2, [R7+URZ+0x19c30], R0 ;  /* 0x019c30000700a5a7 */ /* 0x000ea4000804007f */
[----:B--2---:R-:W-:Y:S05]  /*15110*/  @!P2 BRA `(.L_x_9409) ;  /* 0xfffffffc00eca947 */ /* 0x004fea000383ffff */
[----:B------:R-:W-:Y:S05]  /*15120*/  BRA `(.L_x_9408) ;  /* 0xffffff4800ac7947 */ /* 0x000fea000383ffff */
.L_x_9413:
[----:B-1----:R-:W-:-:S04]  /*15130*/  IMAD.U32 R7, RZ, RZ, UR11 ;  /* 0x0000000bff077e24 */ /* 0x002fc8000f8e00ff */
[----:B------:R1:W2:Y:S03]  /*15140*/  SYNCS.PHASECHK.TRANS64.TRYWAIT P2, [R7+URZ+0x19c50], R0 ;  /* 0x019c5000070075a7 */ /* 0x0002a6000804017f */
[----:B--2---:R-:W-:Y:S05]  /*15150*/  @!P2 NANOSLEEP.SYNCS 0x989680 ;  /* 0x009896800000a95d */ /* 0x004fea0003900000 */
[----:B------:R-:W2:Y:S02]  /*15160*/  @!P2 SYNCS.PHASECHK.TRANS64 P2, [R7+URZ+0x19c50], R0 ;  /* 0x019c50000700a5a7 */ /* 0x000ea4000804007f */
[----:B--2---:R-:W-:Y:S05]  /*15170*/  @!P2 BRA `(.L_x_9413) ;  /* 0xfffffffc00eca947 */ /* 0x004fea000383ffff */
[----:B------:R-:W-:Y:S05]  /*15180*/  BRA `(.L_x_9412) ;  /* 0xffffff4800fc7947 */ /* 0x000fea000383ffff */
.L_x_9427:
[----:B-1----:R-:W-:-:S04]  /*15190*/  IMAD.U32 R6, RZ, RZ, UR14 ;  /* 0x0000000eff067e24 */ /* 0x002fc8000f8e00ff */
[----:B------:R1:W2:Y:S03]  /*151a0*/  SYNCS.PHASECHK.TRANS64.TRYWAIT P1, [R6+URZ+0x19c50], R3 ;  /* 0x019c5003060075a7 */ /* 0x0002a6000802017f */
[----:B--2---:R-:W-:Y:S05]  /*151b0*/  @!P1 NANOSLEEP.SYNCS 0x989680 ;  /* 0x009896800000995d */ /* 0x004fea0003900000 */
[----:B------:R-:W2:Y:S02]  /*151c0*/  @!P1 SYNCS.PHASECHK.TRANS64 P1, [R6+URZ+0x19c50], R3 ;  /* 0x019c5003060095a7 */ /* 0x000ea4000802007f */
[----:B--2---:R-:W-:Y:S05]  /*151d0*/  @!P1 BRA `(.L_x_9427) ;  /* 0xfffffffc00ec9947 */ /* 0x004fea000383ffff */
[----:B------:R-:W-:Y:S05]  /*151e0*/  BRA `(.L_x_9426) ;  /* 0xffffff74006c7947 */ /* 0x000fea000383ffff */
.L_x_9471:
[----:B------:R-:W-:Y:S02]  /*151f0*/  IMAD.MOV.U32 R13, RZ, RZ, R20 ;  /* 0x000000ffff0d7224 */ /* 0x000fe400078e0014 */
[----:B------:R-:W-:Y:S02]  /*15200*/  IMAD.MOV.U32 R12, RZ, RZ, RZ ;  /* 0x000000ffff0c7224 */ /* 0x000fe400078e00ff */
[----:B------:R-:W-:Y:S02]  /*15210*/  IMAD.MOV.U32 R11, RZ, RZ, 0x1f ;  /* 0x0000001fff0b7424 */ /* 0x000fe400078e00ff */
[----:B------:R-:W-:-:S07]  /*15220*/  IMAD.MOV.U32 R15, RZ, RZ, -0x1 ;  /* 0xffffffffff0f7424 */ /* 0x000fce00078e00ff */
[----:B------:R-:W-:Y:S05]  /*15230*/  WARPSYNC.COLLECTIVE R15, `(.L_x_9547) ;  /* 0x000000000f087348 */ /* 0x000fea0003c00000 */
[----:B------:R0:W1:Y:S02]  /*15240*/  SHFL.IDX P6, R14, R13, R12, R11 ;  /* 0x0000000c0d0e7389 */ /* 0x00006400000c000b */
[----:B01----:R-:W-:Y:S01]  /*15250*/  ENDCOLLECTIVE ;  /* 0x000000000000791b */ /* 0x003fe20003800000 */
.L_x_9547:
[----:B------:R-:W-:Y:S05]  /*15260*/  BRA `(.L_x_9548) ;  /* 0xffffffc0004c7947 */ /* 0x000fea000383ffff */
.L_x_9473:
[----:B------:R-:W-:Y:S01]  /*15270*/  BSSY B0, `(.L_x_9549) ;  /* 0x0000006000007945 */ /* 0x000fe20003800000 */
[----:B------:R-:W-:-:S07]  /*15280*/  IMAD.MOV.U32 R15, RZ, RZ, -0x1 ;  /* 0xffffffffff0f7424 */ /* 0x000fce00078e00ff */
[----:B0-----:R-:W-:Y:S05]  /*15290*/  WARPSYNC.COLLECTIVE R15, `(.L_x_9550) ;  /* 0x000000000f0c7348 */ /* 0x001fea0003c00000 */
[----:B------:R-:W-:Y:S02]  /*152a0*/  ELECT P6, UR62, PT ;  /* 0x00000000003e782f */ /* 0x000fe400038c0000 */
[----:B------:R-:W-:Y:S01]  /*152b0*/  MOV R14, UR62 ;  /* 0x0000003e000e7c02 */ /* 0x000fe20008000f00 */
[----:B0-----:R-:W-:Y:S10]  /*152c0*/  ENDCOLLECTIVE ;  /* 0x000000000000791b */ /* 0x001ff40003800000 */
.L_x_9550:
[----:B------:R-:W-:Y:S05]  /*152d0*/  BSYNC B0 ;  /* 0x0000000000007941 */ /* 0x000fea0003800000 */
.L_x_9549:
[----:B------:R-:W-:Y:S05]  /*152e0*/  BRA `(.L_x_9551) ;  /* 0xffffffc000547947 */ /* 0x000fea000383ffff */
.L_x_9475:
[----:B-1----:R1:W2:Y:S02]  /*152f0*/  SYNCS.PHASECHK.TRANS64.TRYWAIT P0, [R4+URZ+0x19c80], R3 ;  /* 0x019c8003040075a7 */ /* 0x0022a4000800017f */
[----:B--2---:R-:W-:Y:S05]  /*15300*/  @!P0 NANOSLEEP.SYNCS 0x989680 ;  /* 0x009896800000895d */ /* 0x004fea0003900000 */
[----:B------:R-:W2:Y:S02]  /*15310*/  @!P0 SYNCS.PHASECHK.TRANS64 P0, [R4+URZ+0x19c80], R3 ;  /* 0x019c8003040085a7 */ /* 0x000ea4000800007f */
[----:B--2---:R-:W-:Y:S05]  /*15320*/  @!P0 BRA `(.L_x_9475) ;  /* 0xfffffffc00f08947 */ /* 0x004fea000383ffff */
[----:B------:R-:W-:Y:S05]  /*15330*/  BRA `(.L_x_9552) ;  /* 0xffffffc000b07947 */ /* 0x000fea000383ffff */
.L_x_9477:
[----:B--2---:R2:W3:Y:S02]  /*15340*/  SYNCS.PHASECHK.TRANS64.TRYWAIT P0, [R4+URZ+0x19c40], R3 ;  /* 0x019c4003040075a7 */ /* 0x0044e4000800017f */
[----:B---3--:R-:W-:Y:S05]  /*15350*/  @!P0 NANOSLEEP.SYNCS 0x989680 ;  /* 0x009896800000895d */ /* 0x008fea0003900000 */
[----:B------:R-:W3:Y:S02]  /*15360*/  @!P0 SYNCS.PHASECHK.TRANS64 P0, [R4+URZ+0x19c40], R3 ;  /* 0x019c4003040085a7 */ /* 0x000ee4000800007f */
[----:B---3--:R-:W-:Y:S05]  /*15370*/  @!P0 BRA `(.L_x_9477) ;  /* 0xfffffffc00f08947 */ /* 0x008fea000383ffff */
[----:B------:R-:W-:Y:S05]  /*15380*/  BRA `(.L_x_9553) ;  /* 0xffffffc400347947 */ /* 0x000fea000383ffff */
.L_x_9481:
[----:B------:R-:W-:Y:S02]  /*15390*/  IMAD.MOV.U32 R6, RZ, RZ, R11 ;  /* 0x000000ffff067224 */ /* 0x000fe400078e000b */
[----:B------:R-:W-:Y:S02]  /*153a0*/  IMAD.MOV.U32 R13, RZ, RZ, R4 ;  /* 0x000000ffff0d7224 */ /* 0x000fe400078e0004 */
[----:B------:R-:W-:Y:S02]  /*153b0*/  IMAD.MOV.U32 R12, RZ, RZ, RZ ;  /* 0x000000ffff0c7224 */ /* 0x000fe400078e00ff */
[----:B------:R-:W-:Y:S02]  /*153c0*/  IMAD.MOV.U32 R11, RZ, RZ, 0x1e1f ;  /* 0x00001e1fff0b7424 */ /* 0x000fe400078e00ff */
[----:B------:R-:W-:Y:S02]  /*153d0*/  IMAD.MOV.U32 R15, RZ, RZ, -0x1 ;  /* 0xffffffffff0f7424 */ /* 0x000fe400078e00ff */
[----:B------:R-:W-:-:S02]  /*153e0*/  IMAD R5, R9, UR43, RZ ;  /* 0x0000002b09057c24 */ /* 0x000fc4000f8e02ff */
[----:B------:R-:W-:-:S07]  /*153f0*/  IMAD.IADD R6, R21, 0x1, R6 ;  /* 0x0000000115067824 */ /* 0x000fce00078e0206 */
[----:B0----5:R-:W-:Y:S05]  /*15400*/  WARPSYNC.COLLECTIVE R15, `(.L_x_9554) ;  /* 0x000000000f087348 */ /* 0x021fea0003c00000 */
[----:B------:R1:W2:Y:S02]  /*15410*/  SHFL.IDX P6, R14, R13, R12, R11 ;  /* 0x0000000c0d0e7389 */ /* 0x0002a400000c000b */
[----:B012--5:R-:W-:Y:S01]  /*15420*/  ENDCOLLECTIVE ;  /* 0x000000000000791b */ /* 0x027fe20003800000 */
.L_x_9554:
[----:B------:R-:W-:Y:S01]  /*15430*/  ISETP.GE.AND P4, PT, R6, R5, PT ;  /* 0x000000050600720c */ /* 0x000fe20003f86270 */
[----:B------:R-:W-:Y:S02]  /*15440*/  IMAD.MOV.U32 R13, RZ, RZ, R0 ;  /* 0x000000ffff0d7224 */ /* 0x000fe400078e0000 */
[----:B------:R-:W-:-:S10]  /*15450*/  IMAD.MOV.U32 R2, RZ, RZ, R14 ;  /* 0x000000ffff027224 */ /* 0x000fd400078e000e */
[----:B------:R-:W-:Y:S05]  /*15460*/  WARPSYNC.COLLECTIVE R15, `(.L_x_9555) ;  /* 0x000000000f087348 */ /* 0x000fea0003c00000 */
[----:B------:R0:W1:Y:S02]  /*15470*/  SHFL.IDX P6, R14, R13, R12, R11 ;  /* 0x0000000c0d0e7389 */ /* 0x00006400000c000b */
[----:B01----:R-:W-:Y:S01]  /*15480*/  ENDCOLLECTIVE ;  /* 0x000000000000791b */ /* 0x003fe20003800000 */
.L_x_9555:
[----:B------:R-:W-:Y:S02]  /*15490*/  IMAD.MOV.U32 R13, RZ, RZ, R4 ;  /* 0x000000ffff0d7224 */ /* 0x000fe400078e0004 */
[----:B------:R-:W-:Y:S02]  /*154a0*/  IMAD.MOV.U32 R12, RZ, RZ, 0x1 ;  /* 0x00000001ff0c7424 */ /* 0x000fe400078e00ff */
[----:B------:R-:W-:-:S07]  /*154b0*/  IMAD.MOV.U32 R3, RZ, RZ, R14 ;  /* 0x000000ffff037224 */ /* 0x000fce00078e000e */
[----:B------:R-:W-:Y:S05]  /*154c0*/  WARPSYNC.COLLECTIVE R15, `(.L_x_9556) ;  /* 0x000000000f087348 */ /* 0x000fea0003c00000 */
[----:B------:R0:W1:Y:S02]  /*154d0*/  SHFL.IDX P6, R14, R13, R12, R11 ;  /* 0x0000000c0d0e7389 */ /* 0x00006400000c000b */
[----:B01----:R-:W-:Y:S01]  /*154e0*/  ENDCOLLECTIVE ;  /* 0x000000000000791b */ /* 0x003fe20003800000 */
.L_x_9556:
        /* <DEDUP_REMOVED lines=10> */
.L_x_9557:
        /* <DEDUP_REMOVED lines=13> */
.L_x_9558:
        /* <DEDUP_REMOVED lines=10> */
.L_x_9559:
[----:B------:R-:W-:Y:S01]  /*15700*/  @!PT LDS RZ, [RZ] ;  /* 0x00000000fffff984 */ /* 0x000fe20000000800 */
[----:B------:R-:W-:Y:S01]  /*15710*/  @!PT LDS RZ, [RZ] ;  /* 0x00000000fffff984 */ /* 0x000fe20000000800 */
[----:B------:R-:W-:Y:S01]  /*15720*/  @!PT LDS RZ, [RZ] ;  /* 0x00000000fffff984 */ /* 0x000fe20000000800 */
[----:B------:R1:W-:Y:S04]  /*15730*/  @!P4 LDGSTS.E.BYPASS.LTC128B.128 [R10+0xf800], desc[UR50][R2.64], !P2 ;  /* 0x0f800000020acfae */ /* 0x0003e8000d101d72 */
[----:B------:R1:W-:Y:S04]  /*15740*/  @!P4 LDGSTS.E.BYPASS.LTC128B.128 [R10+0x11000], desc[UR50][R2.64+0x20], !P1 ;  /* 0x11000020020acfae */ /* 0x0003e8000c901d72 */
[----:B------:R1:W-:Y:S01]  /*15750*/  @!P4 LDGSTS.E.BYPASS.LTC128B.128 [R10+0x12800], desc[UR50][R2.64+0x40], !P0 ;  /* 0x12800040020acfae */ /* 0x0003e2000c101d72 */
[----:B------:R-:W-:Y:S05]  /*15760*/  BRA `(.L_x_9560) ;  /* 0xffffffcc00187947 */ /* 0x000fea000383ffff */
.L_x_9486:
[----:B0-----:R0:W1:Y:S02]  /*15770*/  SYNCS.PHASECHK.TRANS64.TRYWAIT P0, [R16+URZ+0x19c20], R3 ;  /* 0x019c2003100075a7 */ /* 0x001064000800017f */
[----:B-1----:R-:W-:Y:S05]  /*15780*/  @!P0 NANOSLEEP.SYNCS 0x989680 ;  /* 0x009896800000895d */ /* 0x002fea0003900000 */
[----:B------:R-:W1:Y:S02]  /*15790*/  @!P0 SYNCS.PHASECHK.TRANS64 P0, [R16+URZ+0x19c20], R3 ;  /* 0x019c2003100085a7 */ /* 0x000e64000800007f */
[----:B-1----:R-:W-:Y:S05]  /*157a0*/  @!P0 BRA `(.L_x_9486) ;  /* 0xfffffffc00f08947 */ /* 0x002fea000383ffff */
[----:B------:R-:W-:Y:S05]  /*157b0*/  BRA `(.L_x_9561) ;  /* 0xffffffcc00887947 */ /* 0x000fea000383ffff */
.L_x_9492:
[----:B0-----:R0:W1:Y:S02]  /*157c0*/  SYNCS.PHASECHK.TRANS64.TRYWAIT P0, [R6+URZ+0x19c80], R4 ;  /* 0x019c8004060075a7 */ /* 0x001064000800017f */
[----:B-1----:R-:W-:Y:S05]  /*157d0*/  @!P0 NANOSLEEP.SYNCS 0x989680 ;  /* 0x009896800000895d */ /* 0x002fea0003900000 */
[----:B------:R-:W1:Y:S02]  /*157e0*/  @!P0 SYNCS.PHASECHK.TRANS64 P0, [R6+URZ+0x19c80], R4 ;  /* 0x019c8004060085a7 */ /* 0x000e64000800007f */
[----:B-1----:R-:W-:Y:S05]  /*157f0*/  @!P0 BRA `(.L_x_9492) ;  /* 0xfffffffc00f08947 */ /* 0x002fea000383ffff */
[----:B------:R-:W-:Y:S05]  /*15800*/  BRA `(.L_x_9562) ;  /* 0xffffffd0002c7947 */ /* 0x000fea000383ffff */
.L_x_9499:
[----:B-1----:R1:W2:Y:S02]  /*15810*/  SYNCS.PHASECHK.TRANS64.TRYWAIT P0, [R6+URZ+0x19c40], R4 ;  /* 0x019c4004060075a7 */ /* 0x0022a4000800017f */
[----:B--2---:R-:W-:Y:S05]  /*15820*/  @!P0 NANOSLEEP.SYNCS 0x989680 ;  /* 0x009896800000895d */ /* 0x004fea0003900000 */
[----:B------:R-:W2:Y:S02]  /*15830*/  @!P0 SYNCS.PHASECHK.TRANS64 P0, [R6+URZ+0x19c40], R4 ;  /* 0x019c4004060085a7 */ /* 0x000ea4000800007f */
[----:B--2---:R-:W-:Y:S05]  /*15840*/  @!P0 BRA `(.L_x_9499) ;  /* 0xfffffffc00f08947 */ /* 0x004fea000383ffff */
[----:B------:R-:W-:Y:S05]  /*15850*/  BRA `(.L_x_9563) ;  /* 0xffffffd400247947 */ /* 0x000fea000383ffff */
.L_x_9507:
[----:B0-----:R0:W1:Y:S02]  /*15860*/  SYNCS.PHASECHK.TRANS64.TRYWAIT P0, [R3+URZ+0x19c70], R4 ;  /* 0x019c7004030075a7 */ /* 0x001064000800017f */
[----:B-1----:R-:W-:Y:S05]  /*15870*/  @!P0 NANOSLEEP.SYNCS 0x989680 ;  /* 0x009896800000895d */ /* 0x002fea0003900000 */
[----:B------:R-:W1:Y:S02]  /*15880*/  @!P0 SYNCS.PHASECHK.TRANS64 P0, [R3+URZ+0x19c70], R4 ;  /* 0x019c7004030085a7 */ /* 0x000e64000800007f */
[----:B-1----:R-:W-:Y:S05]  /*15890*/  @!P0 BRA `(.L_x_9507) ;  /* 0xfffffffc00f08947 */ /* 0x002fea000383ffff */
[----:B------:R-:W-:Y:S05]  /*158a0*/  BRA `(.L_x_9564) ;  /* 0xffffffd800387947 */ /* 0x000fea000383ffff */
.L_x_9509:
[----:B0-----:R0:W1:Y:S02]  /*158b0*/  SYNCS.PHASECHK.TRANS64.TRYWAIT P0, [R3+URZ+0x19c60], R4 ;  /* 0x019c6004030075a7 */ /* 0x001064000800017f */
[----:B-1----:R-:W-:Y:S05]  /*158c0*/  @!P0 NANOSLEEP.SYNCS 0x989680 ;  /* 0x009896800000895d */ /* 0x002fea0003900000 */
[----:B------:R-:W1:Y:S02]  /*158d0*/  @!P0 SYNCS.PHASECHK.TRANS64 P0, [R3+URZ+0x19c60], R4 ;  /* 0x019c6004030085a7 */ /* 0x000e64000800007f */
[----:B-1----:R-:W-:Y:S05]  /*158e0*/  @!P0 BRA `(.L_x_9509) ;  /* 0xfffffffc00f08947 */ /* 0x002fea000383ffff */
[----:B------:R-:W-:Y:S05]  /*158f0*/  BRA `(.L_x_9565) ;  /* 0xffffffd800407947 */ /* 0x000fea000383ffff */
.L_x_9516:
[----:B0-----:R0:W1:Y:S02]  /*15900*/  SYNCS.PHASECHK.TRANS64.TRYWAIT P1, [R0+URZ+0x19c70], R3 ;  /* 0x019c7003000075a7 */ /* 0x001064000802017f */
[----:B-1----:R-:W-:Y:S05]  /*15910*/  @!P1 NANOSLEEP.SYNCS 0x989680 ;  /* 0x009896800000995d */ /* 0x002fea0003900000 */
[----:B------:R-:W1:Y:S02]  /*15920*/  @!P1 SYNCS.PHASECHK.TRANS64 P1, [R0+URZ+0x19c70], R3 ;  /* 0x019c7003000095a7 */ /* 0x000e64000802007f */
[----:B-1----:R-:W-:Y:S05]  /*15930*/  @!P1 BRA `(.L_x_9516) ;  /* 0xfffffffc00f09947 */ /* 0x002fea000383ffff */
[----:B------:R-:W-:Y:S05]  /*15940*/  BRA `(.L_x_9566) ;  /* 0xffffffdc00e47947 */ /* 0x000fea000383ffff */
.L_x_9518:
[----:B0-----:R0:W1:Y:S02]  /*15950*/  SYNCS.PHASECHK.TRANS64.TRYWAIT P1, [R0+URZ+0x19c60], R3 ;  /* 0x019c6003000075a7 */ /* 0x001064000802017f */
[----:B-1----:R-:W-:Y:S05]  /*15960*/  @!P1 NANOSLEEP.SYNCS 0x989680 ;  /* 0x009896800000995d */ /* 0x002fea0003900000 */
[----:B------:R-:W1:Y:S02]  /*15970*/  @!P1 SYNCS.PHASECHK.TRANS64 P1, [R0+URZ+0x19c60], R3 ;  /* 0x019c6003000095a7 */ /* 0x000e64000802007f */
[----:B-1----:R-:W-:Y:S05]  /*15980*/  @!P1 BRA `(.L_x_9518) ;  /* 0xfffffffc00f09947 */ /* 0x002fea000383ffff */
[----:B------:R-:W-:Y:S05]  /*15990*/  BRA `(.L_x_9567) ;  /* 0xffffffdc00e87947 */ /* 0x000fea000383ffff */
.L_x_9531:
[----:B0-----:R0:W1:Y:S02]  /*159a0*/  SYNCS.PHASECHK.TRANS64.TRYWAIT P0, [R9+URZ+0x19c20], R0 ;  /* 0x019c2000090075a7 */ /* 0x001064000800017f */
[----:B-1----:R-:W-:Y:S05]  /*159b0*/  @!P0 NANOSLEEP.SYNCS 0x989680 ;  /* 0x009896800000895d */ /* 0x002fea0003900000 */
[----:B------:R-:W1:Y:S02]  /*159c0*/  @!P0 SYNCS.PHASECHK.TRANS64 P0, [R9+URZ+0x19c20], R0 ;  /* 0x019c2000090085a7 */ /* 0x000e64000800007f */
[----:B-1----:R-:W-:Y:S05]  /*159d0*/  @!P0 BRA `(.L_x_9531) ;  /* 0xfffffffc00f08947 */ /* 0x002fea000383ffff */
[----:B------:R-:W-:Y:S05]  /*159e0*/  BRA `(.L_x_9568) ;  /* 0xfffffff000587947 */ /* 0x000fea000383ffff */
.L_x_9532:
        /* <DEDUP_REMOVED lines=11> */
.L_x_9570:
[----:B------:R-:W-:Y:S05]  /*15aa0*/  BSYNC B0 ;  /* 0x0000000000007941 */ /* 0x000fea0003800000 */
.L_x_9569:
[----:B------:R-:W-:Y:S05]  /*15ab0*/  BRA `(.L_x_9571) ;  /* 0xfffffff000407947 */ /* 0x000fea000383ffff */
.L_x_9535:
[----:B------:R-:W-:Y:S01]  /*15ac0*/  BSSY B1, `(.L_x_9572) ;  /* 0x0000006000017945 */ /* 0x000fe20003800000 */
[----:B------:R-:W-:-:S07]  /*15ad0*/  IMAD.MOV.U32 R15, RZ, RZ, -0x1 ;  /* 0xffffffffff0f7424 */ /* 0x000fce00078e00ff */
[----:B0-----:R-:W-:Y:S05]  /*15ae0*/  WARPSYNC.COLLECTIVE R15, `(.L_x_9573) ;  /* 0x000000000f0c7348 */ /* 0x001fea0003c00000 */
[----:B------:R-:W-:Y:S02]  /*15af0*/  ELECT P6, UR62, PT ;  /* 0x00000000003e782f */ /* 0x000fe400038c0000 */
[----:B------:R-:W-:Y:S01]  /*15b00*/  MOV R14, UR62 ;  /* 0x0000003e000e7c02 */ /* 0x000fe20008000f00 */
[----:B0-----:R-:W-:Y:S10]  /*15b10*/  ENDCOLLECTIVE ;  /* 0x000000000000791b */ /* 0x001ff40003800000 */
.L_x_9573:
[----:B------:R-:W-:Y:S05]  /*15b20*/  BSYNC B1 ;  /* 0x0000000000017941 */ /* 0x000fea0003800000 */
.L_x_9572:
[----:B------:R-:W-:Y:S05]  /*15b30*/  BRA `(.L_x_9574) ;  /* 0xfffffff000387947 */ /* 0x000fea000383ffff */
.L_x_9537:
[----:B0-----:R0:W1:Y:S02]  /*15b40*/  SYNCS.PHASECHK.TRANS64.TRYWAIT P1, [R7+URZ], R2 ;  /* 0x00000002070075a7 */ /* 0x001064000802017f */
[----:B-1----:R-:W-:Y:S05]  /*15b50*/  @!P1 NANOSLEEP.SYNCS 0x989680 ;  /* 0x009896800000995d */ /* 0x002fea0003900000 */
[----:B------:R-:W1:Y:S02]  /*15b60*/  @!P1 SYNCS.PHASECHK.TRANS64 P1, [R7+URZ], R2 ;  /* 0x00000002070095a7 */ /* 0x000e64000802007f */
[----:B-1----:R-:W-:Y:S05]  /*15b70*/  @!P1 BRA `(.L_x_9537) ;  /* 0xfffffffc00f09947 */ /* 0x002fea000383ffff */
[----:B------:R-:W-:Y:S05]  /*15b80*/  BRA `(.L_x_9575) ;  /* 0xfffffff0006c7947 */ /* 0x000fea000383ffff */
.L_x_9538:
[----:B-1----:R1:W2:Y:S02]  /*15b90*/  SYNCS.PHASECHK.TRANS64.TRYWAIT P1, [R3+URZ], R0 ;  /* 0x00000000030075a7 */ /* 0x0022a4000802017f */
[----:B--2---:R-:W-:Y:S05]  /*15ba0*/  @!P1 NANOSLEEP.SYNCS 0x989680 ;  /* 0x009896800000995d */ /* 0x004fea0003900000 */
[----:B------:R-:W2:Y:S02]  /*15bb0*/  @!P1 SYNCS.PHASECHK.TRANS64 P1, [R3+URZ], R0 ;  /* 0x00000000030095a7 */ /* 0x000ea4000802007f */
[----:B--2---:R-:W-:Y:S05]  /*15bc0*/  @!P1 BRA `(.L_x_9538) ;  /* 0xfffffffc00f09947 */ /* 0x004fea000383ffff */
[----:B------:R-:W-:Y:S05]  /*15bd0*/  BRA `(.L_x_9576) ;  /* 0xfffffff000607947 */ /* 0x000fea000383ffff */
.L_x_9540:
[----:B-1----:R1:W2:Y:S02]  /*15be0*/  SYNCS.PHASECHK.TRANS64.TRYWAIT P1, [R3+URZ+0x19c60], R2 ;  /* 0x019c6002030075a7 */ /* 0x0022a4000802017f */
[----:B--2---:R-:W-:Y:S05]  /*15bf0*/  @!P1 NANOSLEEP.SYNCS 0x989680 ;  /* 0x009896800000995d */ /* 0x004fea0003900000 */
[----:B------:R-:W2:Y:S02]  /*15c00*/  @!P1 SYNCS.PHASECHK.TRANS64 P1, [R3+URZ+0x19c60], R2 ;  /* 0x019c6002030095a7 */ /* 0x000ea4000802007f */
[----:B--2---:R-:W-:Y:S05]  /*15c10*/  @!P1 BRA `(.L_x_9540) ;  /* 0xfffffffc00f09947 */ /* 0x004fea000383ffff */
[----:B------:R-:W-:Y:S05]  /*15c20*/  BRA `(.L_x_9577) ;  /* 0xfffffff000607947 */ /* 0x000fea000383ffff */
.L_x_9542:
[----:B--2---:R2:W3:Y:S02]  /*15c30*/  SYNCS.PHASECHK.TRANS64.TRYWAIT P1, [R5+URZ+0x19c60], R0 ;  /* 0x019c6000050075a7 */ /* 0x0044e4000802017f */
[----:B---3--:R-:W-:Y:S05]  /*15c40*/  @!P1 NANOSLEEP.SYNCS 0x989680 ;  /* 0x009896800000995d */ /* 0x008fea0003900000 */
[----:B------:R-:W3:Y:S02]  /*15c50*/  @!P1 SYNCS.PHASECHK.TRANS64 P1, [R5+URZ+0x19c60], R0 ;  /* 0x019c6000050095a7 */ /* 0x000ee4000802007f */
[----:B---3--:R-:W-:Y:S05]  /*15c60*/  @!P1 BRA `(.L_x_9542) ;  /* 0xfffffffc00f09947 */ /* 0x008fea000383ffff */
[----:B------:R-:W-:Y:S05]  /*15c70*/  BRA `(.L_x_9578) ;  /* 0xfffffff000607947 */ /* 0x000fea000383ffff */
.L_x_9544:
[----:B---3--:R3:W4:Y:S02]  /*15c80*/  SYNCS.PHASECHK.TRANS64.TRYWAIT P0, [R3+URZ+0x19c80], R2 ;  /* 0x019c8002030075a7 */ /* 0x008724000800017f */
[----:B----4-:R-:W-:Y:S05]  /*15c90*/  @!P0 NANOSLEEP.SYNCS 0x989680 ;  /* 0x009896800000895d */ /* 0x010fea0003900000 */
[----:B------:R-:W4:Y:S02]  /*15ca0*/  @!P0 SYNCS.PHASECHK.TRANS64 P0, [R3+URZ+0x19c80], R2 ;  /* 0x019c8002030085a7 */ /* 0x000f24000800007f */
[----:B----4-:R-:W-:Y:S05]  /*15cb0*/  @!P0 BRA `(.L_x_9544) ;  /* 0xfffffffc00f08947 */ /* 0x010fea000383ffff */
[----:B------:R-:W-:Y:S05]  /*15cc0*/  BRA `(.L_x_9545) ;  /* 0xfffffff0005c7947 */ /* 0x000fea000383ffff */
.L_x_9579:
        /* <DEDUP_REMOVED lines=11> */
.L_x_12983:


//--------------------- .text._ZN7cutlass13device_kernelIN5flash11enable_sm90INS1_16FlashAttnFwdSm90INS1_25CollectiveMainloopFwdSm90ILi2EN4cute5tupleIJNS5_1CILi1EEES8_S8_EEENS6_IJNS7_ILi192EEENS7_ILi128EEENS7_ILi96EEEEEELi96ENS_12float_e4m3_tEfNS_4arch4Sm90ELb0ELb1ELb0ELb1ELb0ELb1ELb0ELb1ELb1ELb1ELb0ELb0EEENS1_21CollectiveEpilogueFwdINS6_IJSA_SC_SB_EEES9_NS_10bfloat16_tESG_Li384ELb1ELb1ELb0ELb1EEENS1_36VarlenDynamicPersistentTileSchedulerILi192ELi128ELi384ELi128ELb0ELb1ELb1ELb1ELb0ELb1EEEEEEEEEvNT_6ParamsE --------------------------
	.section	.text._ZN7cutlass13device_kernelIN5flash11enable_sm90INS1_16FlashAttnFwdSm90INS1_25CollectiveMainloopFwdSm90ILi2EN4cute5tupleIJNS5_1CILi1EEES8_S8_EEENS6_IJNS7_ILi192EEENS7_ILi128EEENS7_ILi96EEEEEELi96ENS_12float_e4m3_tEfNS_4arch4Sm90ELb0ELb1ELb0ELb1ELb0ELb1ELb0ELb1ELb1ELb1ELb0ELb0EEENS1_21CollectiveEpilogueFwdINS6_IJSA_SC_SB_EEES9_NS_10bfloat16_tESG_Li384ELb1ELb1ELb0ELb1EEENS1_36VarlenDynamicPersistentTileSchedulerILi192ELi128ELi384ELi128ELb0ELb1ELb1ELb1ELb0ELb1EEEEEEEEEvNT_6ParamsE,"ax",@progbits
	.align	128
.text._ZN7cutlass13device_kernelIN5flash11enable_sm90INS1_16FlashAttnFwdSm90INS1_25CollectiveMainloopFwdSm90ILi2EN4cute5tupleIJNS5_1CILi1EEES8_S8_EEENS6_IJNS7_ILi192EEENS7_ILi128EEENS7_ILi96EEEEEELi96ENS_12float_e4m3_tEfNS_4arch4Sm90ELb0ELb1ELb0ELb1ELb0ELb1ELb0ELb1ELb1ELb1ELb0ELb0EEENS1_21CollectiveEpilogueFwdINS6_IJSA_SC_SB_EEES9_NS_10bfloat16_tESG_Li384ELb1ELb1ELb0ELb1EEENS1_36VarlenDynamicPersistentTileSchedulerILi192ELi128ELi384ELi128ELb0ELb1ELb1ELb1ELb0ELb1EEEEEEEEEvNT_6ParamsE:
        .type           _ZN7cutlass13device_kernelIN5flash11enable_sm90INS1_16FlashAttnFwdSm90INS1_25CollectiveMainloopFwdSm90ILi2EN4cute5tupleIJNS5_1CILi1EEES8_S8_EEENS6_IJNS7_ILi192EEENS7_ILi128EEENS7_ILi96EEEEEELi96ENS_12float_e4m3_tEfNS_4arch4Sm90ELb0ELb1ELb0ELb1ELb0ELb1ELb0ELb1ELb1ELb1ELb0ELb0EEENS1_21CollectiveEpilogueFwdINS6_IJSA_SC_SB_EEES9_NS_10bfloat16_tESG_Li384ELb1ELb1ELb0ELb1EEENS1_36VarlenDynamicPersistentTileSchedulerILi192ELi128ELi384ELi128ELb0ELb1ELb1ELb1ELb0ELb1EEEEEEEEEvNT_6ParamsE,@function
        .size           _ZN7cutlass13device_kernelIN5flash11enable_sm90INS1_16FlashAttnFwdSm90INS1_25CollectiveMainloopFwdSm90ILi2EN4cute5tupleIJNS5_1CILi1EEES8_S8_EEENS6_IJNS7_ILi192EEENS7_ILi128EEENS7_ILi96EEEEEELi96ENS_12float_e4m3_tEfNS_4arch4Sm90ELb0ELb1ELb0ELb1ELb0ELb1ELb0ELb1ELb1ELb1ELb0ELb0EEENS1_21CollectiveEpilogueFwdINS6_IJSA_SC_SB_EEES9_NS_10bfloat16_tESG_Li384ELb1ELb1ELb0ELb1EEENS1_36VarlenDynamicPersistentTileSchedulerILi192ELi128ELi384ELi128ELb0ELb1ELb1ELb1ELb0ELb1EEEEEEEEEvNT_6ParamsE,(.L_x_12984 - _ZN7cutlass13device_kernelIN5flash11enable_sm90INS1_16FlashAttnFwdSm90INS1_25CollectiveMainloopFwdSm90ILi2EN4cute5tupleIJNS5_1CILi1EEES8_S8_EEENS6_IJNS7_ILi192EEENS7_ILi128EEENS7_ILi96EEEEEELi96ENS_12float_e4m3_tEfNS_4arch4Sm90ELb0ELb1ELb0ELb1ELb0ELb1ELb0ELb1ELb1ELb1ELb0ELb0EEENS1_21CollectiveEpilogueFwdINS6_IJSA_SC_SB_EEES9_NS_10bfloat16_tESG_Li384ELb1ELb1ELb0ELb1EEENS1_36VarlenDynamicPersistentTileSchedulerILi192ELi128ELi384ELi128ELb0ELb1ELb1ELb1ELb0ELb1EEEEEEEEEvNT_6ParamsE)
        .other          _ZN7cutlass13device_kernelIN5flash11enable_sm90INS1_16FlashAttnFwdSm90INS1_25CollectiveMainloopFwdSm90ILi2EN4cute5tupleIJNS5_1CILi1EEES8_S8_EEENS6_IJNS7_ILi192EEENS7_ILi128EEENS7_ILi96EEEEEELi96ENS_12float_e4m3_tEfNS_4arch4Sm90ELb0ELb1ELb0ELb1ELb0ELb1ELb0ELb1ELb1ELb1ELb0ELb0EEENS1_21CollectiveEpilogueFwdINS6_IJSA_SC_SB_EEES9_NS_10bfloat16_tESG_Li384ELb1ELb1ELb0ELb1EEENS1_36VarlenDynamicPersistentTileSchedulerILi192ELi128ELi384ELi128ELb0ELb1ELb1ELb1ELb0ELb1EEEEEEEEEvNT_6ParamsE,@"STO_CUDA_ENTRY STV_DEFAULT"
_ZN7cutlass13device_kernelIN5flash11enable_sm90INS1_16FlashAttnFwdSm90INS1_25CollectiveMainloopFwdSm90ILi2EN4cute5tupleIJNS5_1CILi1EEES8_S8_EEENS6_IJNS7_ILi192EEENS7_ILi128EEENS7_ILi96EEEEEELi96ENS_12float_e4m3_tEfNS_4arch4Sm90ELb0ELb1ELb0ELb1ELb0ELb1ELb0ELb1ELb1ELb1ELb0ELb0EEENS1_21CollectiveEpilogueFwdINS6_IJSA_SC_SB_EEES9_NS_10bfloat16_tESG_Li384ELb1ELb1ELb0ELb1EEENS1_36VarlenDynamicPersistentTileSchedulerILi192ELi128ELi384ELi128ELb0ELb1ELb1ELb1ELb0ELb1EEEEEEEEEvNT_6ParamsE:
        /* <DEDUP_REMOVED lines=24> */
.L_x_9581:
[----:B------:R-:W-:Y:S05]  /*0180*/  BSYNC B0 ;  /* 0x0000000000007941 */ /* 0x000fea0003800000 */
.L_x_9580:
        /* <DEDUP_REMOVED lines=41> */
.L_x_9582:
        /* <DEDUP_REMOVED lines=22> */
.L_x_9583:
        /* <DEDUP_REMOVED lines=18> */
.L_x_9584:
        /* <DEDUP_REMOVED lines=22> */
.L_x_9585:
        /* <DEDUP_REMOVED lines=22> */
.L_x_9586:
        /* <DEDUP_REMOVED lines=8> */
.L_x_9589:
        /* <DEDUP_REMOVED lines=17> */
[----:B------:R-:W-:Y:S01]  /*0af0*/  ULOP3.LUT UR36, UR37, 0x1, URZ, 0xfc, !UPT ;  /* 0x0000000125247892 */ /* 0x000fe2000f8efc3f */
[----:B0-----:R-:W-:-:S05]  /*0b00*/  VIADD R29, R0, 0xffffff80 ;  /* 0xffffff80001d7836 */ /* 0x001fca0000000000 */
[----:B------:R-:W-:-:S04]  /*0b10*/  SHF.R.S32.HI R0, RZ, 0x1f, R29 ;  /* 0x0000001fff007819 */ /* 0x000fc8000001141d */
[CC--:B------:R-:W-:Y:S02]  /*0b20*/  LEA.HI R2, R0.reuse, R29.reuse, RZ, 0x5 ;  /* 0x0000001d00027211 */ /* 0x0c0fe400078f28ff */
[----:B------:R-:W-:-:S03]  /*0b30*/  LEA.HI R5, R0, R29, RZ, 0x4 ;  /* 0x0000001d00057211 */ /* 0x000fc600078f20ff */
[----:B------:R-:W-:Y:S01]  /*0b40*/  IMAD.SHL.U32 R3, R2, 0x10, RZ ;  /* 0x0000001002037824 */ /* 0x000fe200078e00ff */
[----:B------:R-:W-:-:S04]  /*0b50*/  LOP3.LUT R2, R5, 0x7fffff0, RZ, 0xc0, !PT ;  /* 0x07fffff005027812 */ /* 0x000fc800078ec0ff */
[----:B------:R-:W-:Y:S01]  /*0b60*/  LOP3.LUT R7, R3, 0xfffffe00, RZ, 0xc0, !PT ;  /* 0xfffffe0003077812 */ /* 0x000fe200078ec0ff */
[C---:B------:R-:W-:Y:S01]  /*0b70*/  IMAD.IADD R4, R29.reuse, 0x1, -R2 ;  /* 0x000000011d047824 */ /* 0x040fe200078e0a02 */
[-C--:B------:R-:W-:Y:S02]  /*0b80*/  LEA.HI R3, R29, R29.reuse, RZ, 0x1 ;  /* 0x0000001d1d037211 */ /* 0x080fe400078f08ff */
[----:B------:R-:W-:Y:S01]  /*0b90*/  LEA.HI R2, R0, R29, RZ, 0x7 ;  /* 0x0000001d00027211 */ /* 0x000fe200078f38ff */
[----:B------:R-:W-:Y:S01]  /*0ba0*/  IMAD R8, R4, 0x20, R7 ;  /* 0x0000002004087824 */ /* 0x000fe200078e0207 */
[--C-:B------:R-:W-:Y:S02]  /*0bb0*/  SHF.R.S32.HI R23, RZ, 0x1, R3.reuse ;  /* 0x00000001ff177819 */ /* 0x100fe40000011403 */
[----:B------:R-:W-:Y:S02]  /*0bc0*/  SHF.R.S32.HI R6, RZ, 0x1f, R3 ;  /* 0x0000001fff067819 */ /* 0x000fe40000011403 */
[----:B------:R-:W-:-:S02]  /*0bd0*/  LOP3.LUT R7, R2, 0xffffff80, RZ, 0xc0, !PT ;  /* 0xffffff8002077812 */ /* 0x000fc400078ec0ff */
[----:B------:R-:W-:Y:S02]  /*0be0*/  LOP3.LUT R3, R3, 0xfffffffe, RZ, 0xc0, !PT ;  /* 0xfffffffe03037812 */ /* 0x000fe400078ec0ff */
[----:B------:R-:W-:Y:S01]  /*0bf0*/  SHF.R.S32.HI R18, RZ, 0x7, R2 ;  /* 0x00000007ff127819 */ /* 0x000fe20000011402 */
[C---:B------:R-:W-:Y:S01]  /*0c00*/  IMAD.IADD R21, R29.reuse, 0x1, -R7 ;  /* 0x000000011d157824 */ /* 0x040fe200078e0a07 */
[----:B------:R-:W-:Y:S01]  /*0c10*/  LEA.HI R6, R6, R23, RZ, 0x2 ;  /* 0x0000001706067211 */ /* 0x000fe200078f10ff */
[----:B------:R-:W-:Y:S01]  /*0c20*/  IMAD.IADD R28, R29, 0x1, -R3 ;  /* 0x000000011d1c7824 */ /* 0x000fe200078e0a03 */
[----:B------:R-:W-:Y:S02]  /*0c30*/  SHF.R.S32.HI R2, RZ, 0x4, R5 ;  /* 0x00000004ff027819 */ /* 0x000fe40000011405 */
[----:B------:R-:W-:Y:S01]  /*0c40*/  SHF.R.S32.HI R3, RZ, 0x1f, R21 ;  /* 0x0000001fff037819 */ /* 0x000fe20000011415 */
[----:B------:R-:W-:Y:S01]  /*0c50*/  IMAD.SHL.U32 R26, R28, 0x8, RZ ;  /* 0x000000081c1a7824 */ /* 0x000fe200078e00ff */
[----:B------:R-:W-:Y:S01]  /*0c60*/  LEA.HI R4, R0, R29, RZ, 0x3 ;  /* 0x0000001d00047211 */ /* 0x000fe200078f18ff */
[----:B------:R-:W-:Y:S01]  /*0c70*/  IMAD.SHL.U32 R152, R28, 0x10, RZ ;  /* 0x000000101c987824 */ /* 0x000fe200078e00ff */
[----:B------:R-:W-:Y:S01]  /*0c80*/  LEA.HI R7, R3, R21, RZ, 0x2 ;  /* 0x0000001503077211 */ /* 0x000fe200078f10ff */
[----:B------:R-:W-:Y:S01]  /*0c90*/  VIADD R24, R26, 0x20 ;  /* 0x000000201a187836 */ /* 0x000fe20000000000 */
[----:B------:R-:W-:Y:S01]  /*0ca0*/  LOP3.LUT R6, R6, 0x7fffffc, RZ, 0xc0, !PT ;  /* 0x07fffffc06067812 */ /* 0x000fe200078ec0ff */
[----:B------:R-:W-:Y:S01]  /*0cb0*/  STL [R1+0x10], R26 ;  /* 0x0000101a01007387 */ /* 0x000fe20000100800 */
[----:B------:R-:W-:Y:S01]  /*0cc0*/  LEA.HI R5, R5, R2, RZ, 0x1 ;  /* 0x0000000205057211 */ /* 0x000fe200078f08ff */
[----:B------:R-:W-:Y:S01]  /*0cd0*/  IMAD.IADD R14, R26, 0x1, R24 ;  /* 0x000000011a0e7824 */ /* 0x000fe200078e0218 */
[--C-:B------:R-:W-:Y:S01]  /*0ce0*/  SHF.R.S32.HI R12, RZ, 0x2, R7.reuse ;  /* 0x00000002ff0c7819 */ /* 0x100fe20000011407 */
[----:B------:R-:W-:Y:S01]  /*0cf0*/  IMAD.IADD R6, R23, 0x1, -R6 ;  /* 0x0000000117067824 */ /* 0x000fe200078e0a06 */
[----:B------:R-:W-:Y:S01]  /*0d00*/  SHF.R.S32.HI R13, RZ, 0x1f, R7 ;  /* 0x0000001fff0d7819 */ /* 0x000fe20000011407 */
[----:B------:R-:W-:Y:S01]  /*0d10*/  STL [R1+0x38], R24 ;  /* 0x0000381801007387 */ /* 0x000fe20000100800 */
[----:B------:R-:W-:Y:S01]  /*0d20*/  SHF.R.S32.HI R4, RZ, 0x3, R4 ;  /* 0x00000003ff047819 */ /* 0x000fe20000011404 */
[----:B------:R-:W-:Y:S01]  /*0d30*/  IMAD R17, R2, 0x8, R6 ;  /* 0x0000000802117824 */ /* 0x000fe200078e0206 */
[----:B------:R-:W-:-:S02]  /*0d40*/  LOP3.LUT R5, R5, 0x1ffffffe, RZ, 0xc0, !PT ;  /* 0x1ffffffe05057812 */ /* 0x000fc400078ec0ff */
[----:B------:R-:W-:Y:S01]  /*0d50*/  LEA.HI R13, R13, R12, RZ, 0x3 ;  /* 0x0000000c0d0d7211 */ /* 0x000fe200078f18ff */
[----:B------:R-:W-:Y:S01]  /*0d60*/  IMAD.SHL.U32 R4, R4, 0x80, RZ ;  /* 0x0000008004047824 */ /* 0x000fe200078e00ff */
[----:B------:R-:W-:Y:S01]  /*0d70*/  SHF.R.S32.HI R15, RZ, 0x1f, R14 ;  /* 0x0000001fff0f7819 */ /* 0x000fe2000001140e */
[----:B------:R-:W-:Y:S01]  /*0d80*/  IMAD.IADD R5, R2, 0x1, -R5 ;  /* 0x0000000102057824 */ /* 0x000fe200078e0a05 */
[----:B------:R-:W-:Y:S01]  /*0d90*/  LOP3.LUT R13, R13, 0xfffffff8, RZ, 0xc0, !PT ;  /* 0xfffffff80d0d7812 */ /* 0x000fe200078ec0ff */
[----:B------:R-:W-:Y:S01]  /*0da0*/  IMAD.HI R2, R18, 0x55555556, RZ ;  /* 0x5555555612027827 */ /* 0x000fe200078e02ff */
[-C--:B------:R-:W-:Y:S02]  /*0db0*/  LEA.HI R6, R15, R14.reuse, RZ, 0x4 ;  /* 0x0000000e0f067211 */ /* 0x080fe400078f20ff */
[----:B------:R-:W-:Y:S01]  /*0dc0*/  LEA.HI R3, R3, R21, RZ, 0x5 ;  /* 0x0000001503037211 */ /* 0x000fe200078f28ff */
[----:B------:R-:W-:Y:S01]  /*0dd0*/  IMAD.IADD R12, R12, 0x1, -R13 ;  /* 0x000000010c0c7824 */ /* 0x000fe200078e0a0d */
[----:B------:R-:W-:Y:S01]  /*0de0*/  LEA.HI R14, R15, R14, RZ, 0x5 ;  /* 0x0000000e0f0e7211 */ /* 0x000fe200078f28ff */
[----:B------:R-:W-:Y:S01]  /*0df0*/  IMAD.SHL.U32 R20, R17, 0x20, RZ ;  /* 0x0000002011147824 */ /* 0x000fe200078e00ff */
[----:B------:R-:W-:Y:S01]  /*0e00*/  LOP3.LUT R25, R4, 0x80, RZ, 0xc0, !PT ;  /* 0x0000008004197812 */ /* 0x000fe200078ec0ff */
[----:B------:R-:W-:Y:S01]  /*0e10*/  IMAD R5, R5, 0x8, R8 ;  /* 0x0000000805057824 */ /* 0x000fe200078e0208 */
[----:B------:R-:W-:Y:S01]  /*0e20*/  LEA.HI R2, R2, R2, RZ, 0x1 ;  /* 0x0000000202027211 */ /* 0x000fe200078f08ff */
[----:B------:R-:W-:Y:S01]  /*0e30*/  IMAD.MOV.U32 R17, RZ, RZ, RZ ;  /* 0x000000ffff117224 */ /* 0x000fe200078e00ff */
[----:B------:R-:W-:Y:S01]  /*0e40*/  SHF.R.S32.HI R3, RZ, 0x5, R3 ;  /* 0x00000005ff037819 */ /* 0x000fe20000011403 */
[----:B------:R-:W-:Y:S01]  /*0e50*/  STL [R1+0x30], R25 ;  /* 0x0000301901007387 */ /* 0x000fe20000100800 */
[----:B------:R-:W-:Y:S01]  /*0e60*/  SHF.R.S32.HI R14, RZ, 0x5, R14 ;  /* 0x00000005ff0e7819 */ /* 0x000fe2000001140e */
[----:B------:R-:W-:Y:S01]  /*0e70*/  IMAD R2, R2, -0x3, R18 ;  /* 0xfffffffd02027824 */ /* 0x000fe200078e0212 */
[----:B------:R-:W-:Y:S01]  /*0e80*/  SHF.R.U32.HI R22, RZ, 0x3, R25 ;  /* 0x00000003ff167819 */ /* 0x000fe20000011619 */
[----:B------:R-:W-:Y:S01]  /*0e90*/  IMAD R3, R3, 0x10, R12 ;  /* 0x0000001003037824 */ /* 0x000fe200078e020c */
[----:B------:R-:W-:Y:S01]  /*0ea0*/  LOP3.LUT R4, R25, 0x10, R6, 0xf8, !PT ;  /* 0x0000001019047812 */ /* 0x000fe200078ef806 */
[----:B------:R-:W-:Y:S01]  /*0eb0*/  IMAD R13, R14, 0x1800, R20 ;  /* 0x000018000e0d7824 */ /* 0x000fe200078e0214 */
[----:B------:R-:W-:Y:S01]  /*0ec0*/  LEA.HI R0, R0, R29, RZ, 0x2 ;  /* 0x0000001d00007211 */ /* 0x000fe200078f10ff */
[----:B------:R-:W-:Y:S01]  /*0ed0*/  IMAD R3, R2, 0x40, R3 ;  /* 0x0000004002037824 */ /* 0x000fe200078e0203 */
[----:B------:R-:W-:Y:S01]  /*0ee0*/  LOP3.LUT R4, R4, R22, RZ, 0x3c, !PT ;  /* 0x0000001604047212 */ /* 0x000fe200078e3cff */
[----:B------:R-:W-:Y:S01]  /*0ef0*/  STL [R1+0x3c], R20 ;  /* 0x00003c1401007387 */ /* 0x000fe20000100800 */
[----:B------:R-:W-:-:S02]  /*0f00*/  LOP3.LUT R2, R0, 0xfffffffc, RZ, 0xc0, !PT ;  /* 0xfffffffc00027812 */ /* 0x000fc400078ec0ff */
[----:B------:R-:W-:Y:S02]  /*0f10*/  CS2R R18, SRZ ;  /* 0x0000000000127805 */ /* 0x000fe4000001ff00 */
[----:B------:R-:W-:Y:S01]  /*0f20*/  IADD3 R4, R16, R13, R4 ;  /* 0x0000000d10047210 */ /* 0x000fe20007ffe004 */
[----:B------:R-:W-:Y:S01]  /*0f30*/  STL [R1+0x74], R22 ;  /* 0x0000741601007387 */ /* 0x000fe20000100800 */
[----:B------:R-:W-:Y:S01]  /*0f40*/  SHF.R.S32.HI R0, RZ, 0x2, R0 ;  /* 0x00000002ff007819 */ /* 0x000fe20000011400 */
[----:B------:R-:W-:Y:S01]  /*0f50*/  IMAD.IADD R8, R29, 0x1, -R2 ;  /* 0x000000011d087824 */ /* 0x000fe200078e0a02 */
[----:B------:R-:W-:Y:S01]  /*0f60*/  SHF.R.S32.HI R2, RZ, 0x1f, R23 ;  /* 0x0000001fff027819 */ /* 0x000fe20000011417 */
[----:B------:R0:W-:Y:S01]  /*0f70*/  STL [R1+0x7c], R5 ;  /* 0x00007c0501007387 */ /* 0x0001e20000100800 */
[----:B------:R-:W-:Y:S02]  /*0f80*/  LOP3.LUT R7, R7, 0x7ffffffc, RZ, 0xc0, !PT ;  /* 0x7ffffffc07077812 */ /* 0x000fe400078ec0ff */
[----:B------:R-:W-:Y:S01]  /*0f90*/  LEA.HI R0, R8, R8, RZ, 0x1 ;  /* 0x0000000808007211 */ /* 0x000fe200078f08ff */
[----:B------:R1:W-:Y:S02]  /*0fa0*/  STL [R1+0x70], R4 ;  /* 0x0000700401007387 */ /* 0x0003e40000100800 */
[----:B------:R-:W-:Y:S01]  /*0fb0*/  IMAD.IADD R7, R21, 0x1, -R7 ;  /* 0x0000000115077824 */ /* 0x000fe200078e0a07 */
[----:B------:R-:W-:Y:S01]  /*0fc0*/  LOP3.LUT R2, R0, 0x1ffffffe, RZ, 0xc0, !PT ;  /* 0x1ffffffe00027812 */ /* 0x000fe200078ec0ff */
[----:B------:R2:W-:Y:S01]  /*0fd0*/  STL [R1+0x24], R9 ;  /* 0x0000240901007387 */ /* 0x0005e20000100800 */
[----:B------:R-:W-:Y:S01]  /*0fe0*/  LOP3.LUT R0, R25, 0x10, R152, 0xf8, !PT ;  /* 0x0000001019007812 */ /* 0x000fe200078ef898 */
[----:B0-----:R-:W-:-:S02]  /*0ff0*/  VIADD R5, R26, 0x10 ;  /* 0x000000101a057836 */ /* 0x001fc40000000000 */
[----:B------:R-:W-:Y:S01]  /*1000*/  STL [R1+0x28], R10 ;  /* 0x0000280a01007387 */ /* 0x000fe20000100800 */
[----:B------:R-:W-:Y:S01]  /*1010*/  LOP3.LUT R0, R0, R22, RZ, 0x3c, !PT ;  /* 0x0000001600007212 */ /* 0x000fe200078e3cff */
[C---:B-1----:R-:W-:Y:S02]  /*1020*/  IMAD.SHL.U32 R4, R8.reuse, 0x8, RZ ;  /* 0x0000000808047824 */ /* 0x042fe400078e00ff */
[----:B------:R-:W-:Y:S01]  /*1030*/  STL [R1+0x78], R3 ;  /* 0x0000780301007387 */ /* 0x000fe20000100800 */
[----:B------:R-:W-:Y:S01]  /*1040*/  IMAD.IADD R2, R8, 0x1, -R2 ;  /* 0x0000000108027824 */ /* 0x000fe200078e0a02 */
[----:B--2---:R-:W-:Y:S02]  /*1050*/  SHF.R.S32.HI R9, RZ, 0x1f, R5 ;  /* 0x0000001fff097819 */ /* 0x004fe40000011405 */
[----:B------:R-:W-:Y:S04]  /*1060*/  STL [R1+0x2c], R11 ;  /* 0x00002c0b01007387 */ /* 0x000fe80000100800 */
[----:B------:R-:W-:Y:S04]  /*1070*/  STL [R1+0x58], RZ ;  /* 0x000058ff01007387 */ /* 0x000fe80000100800 */
[----:B------:R-:W-:Y:S04]  /*1080*/  STL [R1+0x8], RZ ;  /* 0x000008ff01007387 */ /* 0x000fe80000100800 */
[----:B------:R0:W-:Y:S04]  /*1090*/  STL [R1+0x34], R5 ;  /* 0x0000340501007387 */ /* 0x0001e80000100800 */
[----:B------:R1:W-:Y:S04]  /*10a0*/  STL [R1+0x4c], R4 ;  /* 0x00004c0401007387 */ /* 0x0003e80000100800 */
[----:B------:R2:W-:Y:S01]  /*10b0*/  STL [R1+0x6c], R9 ;  /* 0x00006c0901007387 */ /* 0x0005e20000100800 */
[----:B0-----:R-:W-:-:S02]  /*10c0*/  VIADD R5, R4, 0x20 ;  /* 0x0000002004057836 */ /* 0x001fc40000000000 */
[----:B-1----:R-:W-:Y:S01]  /*10d0*/  VIADD R4, R4, 0x40 ;  /* 0x0000004004047836 */ /* 0x002fe20000000000 */
[----:B--2---:R-:W-:-:S05]  /*10e0*/  SHF.R.S32.HI R9, RZ, 0x1f, R24 ;  /* 0x0000001fff097819 */ /* 0x004fca0000011418 */
[----:B------:R-:W-:Y:S04]  /*10f0*/  STL [R1+0x68], R9 ;  /* 0x0000680901007387 */ /* 0x000fe80000100800 */
[----:B------:R0:W-:Y:S04]  /*1100*/  STL [R1+0x5c], R5 ;  /* 0x00005c0501007387 */ /* 0x0001e80000100800 */
[----:B------:R1:W-:Y:S01]  /*1110*/  STL [R1+0x60], R4 ;  /* 0x0000600401007387 */ /* 0x0003e20000100800 */
[----:B0-----:R-:W-:Y:S02]  /*1120*/  SHF.R.S32.HI R5, RZ, 0x1f, R5 ;  /* 0x0000001fff057819 */ /* 0x001fe40000011405 */
[----:B-1----:R-:W-:-:S03]  /*1130*/  SHF.R.S32.HI R4, RZ, 0x1f, R4 ;  /* 0x0000001fff047819 */ /* 0x002fc60000011404 */
[----:B------:R0:W-:Y:S04]  /*1140*/  STL [R1+0x84], R5 ;  /* 0x0000840501007387 */ /* 0x0001e80000100800 */
[----:B------:R1:W-:Y:S04]  /*1150*/  STL [R1+0x80], R4 ;  /* 0x0000800401007387 */ /* 0x0003e80000100800 */
[----:B------:R2:W-:Y:S01]  /*1160*/  STL [R1+0x4], R7 ;  /* 0x0000040701007387 */ /* 0x0005e20000100800 */
[----:B0-----:R-:W-:Y:S02]  /*1170*/  IMAD.IADD R5, R20, 0x1, R0 ;  /* 0x0000000114057824 */ /* 0x001fe400078e0200 */
[----:B------:R-:W-:Y:S01]  /*1180*/  IMAD R0, R2, 0x8, R3 ;  /* 0x0000000802007824 */ /* 0x000fe200078e0203 */
[----:B-1----:R-:W-:-:S02]  /*1190*/  SHF.R.S32.HI R4, RZ, 0x4, R6 ;  /* 0x00000004ff047819 */ /* 0x002fc40000011406 */
[----:B------:R2:W-:Y:S04]  /*11a0*/  STL [R1+0x48], R5 ;  /* 0x0000480501007387 */ /* 0x0005e80000100800 */
[----:B------:R2:W-:Y:S04]  /*11b0*/  STL [R1+0x40], R0 ;  /* 0x0000400001007387 */ /* 0x0005e80000100800 */
[----:B------:R2:W-:Y:S02]  /*11c0*/  STL [R1+0x64], R4 ;  /* 0x0000640401007387 */ /* 0x0005e40000100800 */
.L_x_9782:
[----:B0-----:R-:W3:Y:S01]  /*11d0*/  LDL R35, [R1+0x2c] ;  /* 0x00002c0001237983 */ /* 0x001ee20000100800 */
[----:B------:R-:W-:Y:S01]  /*11e0*/  ULDC.64 UR4, c[0x0][0xa28] ;  /* 0x00028a0000047ab9 */ /* 0x000fe20000000a00 */
[----:B--2-4-:R-:W3:Y:S01]  /*11f0*/  LDC.64 R4, c[0x0][0xa08] ;  /* 0x00028200ff047b82 */ /* 0x014ee20000000a00 */
[----:B------:R-:W-:Y:S01]  /*1200*/  ISETP.NE.U32.AND P0, PT, RZ, UR4, PT ;  /* 0x00000004ff007c0c */ /* 0x000fe2000bf05070 */
[----:B------:R-:W2:Y:S01]  /*1210*/  LDL R34, [R1+0x28] ;  /* 0x0000280001227983 */ /* 0x000ea20000100800 */
[----:B------:R-:W-:Y:S01]  /*1220*/  IMAD.MOV.U32 R0, RZ, RZ, RZ ;  /* 0x000000ffff007224 */ /* 0x000fe200078e00ff */
[----:B------:R-:W-:Y:S01]  /*1230*/  ULDC.64 UR6, c[0x0][0xa20] ;  /* 0x0002880000067ab9 */ /* 0x000fe20000000a00 */
[----:B------:R-:W-:Y:S01]  /*1240*/  ISETP.NE.AND.EX P0, PT, RZ, UR5, PT, P0 ;  /* 0x00000005ff007c0c */ /* 0x000fe2000bf05300 */
[----:B------:R-:W-:Y:S01]  /*1250*/  ULDC.64 UR4, c[0x0][0xa18] ;  /* 0x0002860000047ab9 */ /* 0x000fe20000000a00 */
[----:B------:R-:W-:Y:S01]  /*1260*/  IMAD.MOV.U32 R28, RZ, RZ, RZ ;  /* 0x000000ffff1c7224 */ /* 0x000fe200078e00ff */
[----:B------:R-:W-:-:S04]  /*1270*/  ISETP.NE.U32.AND P1, PT, RZ, UR4, PT ;  /* 0x00000004ff007c0c */ /* 0x000fc8000bf25070 */
[----:B------:R-:W-:Y:S01]  /*1280*/  ISETP.NE.AND.EX P1, PT, RZ, UR5, PT, P1 ;  /* 0x00000005ff007c0c */ /* 0x000fe2000bf25310 */
[----:B------:R-:W-:Y:S02]  /*1290*/  ULDC.64 UR4, c[0x0][0xa08] ;  /* 0x0002820000047ab9 */ /* 0x000fe40000000a00 */
[----:B------:R-:W-:-:S03]  /*12a0*/  ISETP.NE.U32.AND P3, PT, RZ, UR4, PT ;  /* 0x00000004ff007c0c */ /* 0x000fc6000bf65070 */
[----:B-1----:R-:W0:Y:S01]  /*12b0*/  @P0 LDC.64 R2, c[0x0][0xa28] ;  /* 0x00028a00ff020b82 */ /* 0x002e220000000a00 */
[----:B------:R-:W-:-:S07]  /*12c0*/  ISETP.NE.AND.EX P3, PT, RZ, UR5, PT, P3 ;  /* 0x00000005ff007c0c */ /* 0x000fce000bf65330 */
[----:B------:R-:W1:Y:S01]  /*12d0*/  @P1 LDC.64 R6, c[0x0][0xa18] ;  /* 0x00028600ff061b82 */ /* 0x000e620000000a00 */
[----:B------:R-:W-:Y:S02]  /*12e0*/  ULDC UR4, c[0x0][0x288] ;  /* 0x0000a20000047ab9 */ /* 0x000fe40000000800 */
[----:B------:R-:W-:Y:S01]  /*12f0*/  IMAD.U32 R155, RZ, RZ, UR4 ;  /* 0x00000004ff9b7e24 */ /* 0x000fe2000f8e00ff */
[----:B------:R-:W-:Y:S01]  /*1300*/  ULDC.64 UR4, c[0x0][0x418] ;  /* 0x0001060000047ab9 */ /* 0x000fe20000000a00 */
[----:B---3--:R-:W-:-:S04]  /*1310*/  IMAD.WIDE R8, R35, 0x4, R4 ;  /* 0x0000000423087825 */ /* 0x008fc800078e0204 */
[C---:B0-----:R-:W-:Y:S01]  /*1320*/  @P0 IMAD.WIDE R2, R35.reuse, 0x4, R2 ;  /* 0x0000000423020825 */ /* 0x041fe200078e0202 */
[----:B-----5:R0:W5:Y:S03]  /*1330*/  @P3 LDG.E R28, desc[UR42][R8.64] ;  /* 0x0000002a081c3981 */ /* 0x020166000c1e1900 */
[----:B-1----:R-:W-:Y:S01]  /*1340*/  @P1 IMAD.WIDE R4, R35, 0x4, R6 ;  /* 0x0000000423041825 */ /* 0x002fe200078e0206 */
[----:B------:R0:W5:Y:S04]  /*1350*/  @P0 LDG.E R0, desc[UR42][R2.64] ;  /* 0x0000002a02000981 */ /* 0x000168000c1e1900 */
[----:B------:R0:W5:Y:S01]  /*1360*/  @P1 LDG.E R155, desc[UR42][R4.64] ;  /* 0x0000002a049b1981 */ /* 0x000162000c1e1900 */
[----:B------:R-:W-:Y:S01]  /*1370*/  UISETP.NE.U32.AND UP0, UPT, UR4, URZ, UPT ;  /* 0x0000003f0400728c */ /* 0x000fe2000bf05070 */
[----:B------:R-:W-:-:S02]  /*1380*/  ISETP.NE.U32.AND P2, PT, RZ, UR6, PT ;  /* 0x00000006ff007c0c */ /* 0x000fc4000bf45070 */
[----:B--2---:R0:W-:Y:S01]  /*1390*/  STL [R1+0x50], R34 ;  /* 0x0000502201007387 */ /* 0x0041e20000100800 */
[----:B------:R-:W-:Y:S01]  /*13a0*/  UISETP.NE.AND.EX UP0, UPT, UR5, URZ, UPT, UP0 ;  /* 0x0000003f0500728c */ /* 0x000fe2000bf05300 */
[----:B------:R-:W-:Y:S01]  /*13b0*/  ISETP.NE.AND.EX P2, PT, RZ, UR7, PT, P2 ;  /* 0x00000007ff007c0c */ /* 0x000fe2000bf45320 */
[----:B------:R-:W-:Y:S01]  /*13c0*/  ULDC UR4, c[0x0][0x424] ;  /* 0x0001090000047ab9 */ /* 0x000fe20000000800 */
[----:B------:R0:W-:Y:S01]  /*13d0*/  STL [R1+0x54], R35 ;  /* 0x0000542301007387 */ /* 0x0001e20000100800 */
[----:B------:R-:W-:Y:S01]  /*13e0*/  USEL UR4, UR4, 0x1, UP0 ;  /* 0x0000000104047887 */ /* 0x000fe20008000000 */
[----:B------:R-:W-:-:S03]  /*13f0*/  ULDC UR5, c[0x0][0x2f0] ;  /* 0x0000bc0000057ab9 */ /* 0x000fc60000000800 */
[----:B------:R-:W-:-:S03]  /*1400*/  UIMAD UR4, UR4, UR5, URZ ;  /* 0x00000005040472a4 */ /* 0x000fc6000f8e023f */
[----:B------:R-:W-:Y:S01]  /*1410*/  ULDC UR5, c[0x0][0x348] ;  /* 0x0000d20000057ab9 */ /* 0x000fe20000000800 */
[----:B------:R-:W-:Y:S08]  /*1420*/  @P1 BRA `(.L_x_9591) ;  /* 0x0000000000241947 */ /* 0x000ff00003800000 */
[----:B------:R-:W-:Y:S02]  /*1430*/  ULDC.64 UR6, c[0x0][0xa00] ;  /* 0x0002800000067ab9 */ /* 0x000fe40000000a00 */
[----:B------:R-:W-:-:S04]  /*1440*/  ISETP.NE.U32.AND P0, PT, RZ, UR6, PT ;  /* 0x00000006ff007c0c */ /* 0x000fc8000bf05070 */
[----:B------:R-:W-:-:S13]  /*1450*/  ISETP.NE.AND.EX P0, PT, RZ, UR7, PT, P0 ;  /* 0x00000007ff007c0c */ /* 0x000fda000bf05300 */
[----:B------:R-:W-:Y:S05]  /*1460*/  @!P0 BRA `(.L_x_9591) ;  /* 0x0000000000148947 */ /* 0x000fea0003800000 */
[----:B0-----:R-:W0:Y:S02]  /*1470*/  LDC.64 R2, c[0x0][0xa00] ;  /* 0x00028000ff027b82 */ /* 0x001e240000000a00 */
[----:B0-----:R-:W-:-:S05]  /*1480*/  IMAD.WIDE R2, R35, 0x4, R2 ;  /* 0x0000000423027825 */ /* 0x001fca00078e0202 */
[----:B-----5:R-:W2:Y:S04]  /*1490*/  LDG.E R155, desc[UR42][R2.64] ;  /* 0x0000002a029b7981 */ /* 0x020ea8000c1e1900 */
[----:B------:R-:W2:Y:S02]  /*14a0*/  LDG.E R4, desc[UR42][R2.64+0x4] ;  /* 0x0000042a02047981 */ /* 0x000ea4000c1e1900 */
[----:B--2---:R-:W-:-:S07]  /*14b0*/  IMAD.IADD R155, R4, 0x1, -R155 ;  /* 0x00000001049b7824 */ /* 0x004fce00078e0a9b */
.L_x_9591:
[----:B------:R-:W-:Y:S02]  /*14c0*/  IMAD.U32 R27, RZ, RZ, UR5 ;  /* 0x00000005ff1b7e24 */ /* 0x000fe4000f8e00ff */
[----:B------:R-:W-:Y:S01]  /*14d0*/  IMAD.U32 R29, RZ, RZ, UR4 ;  /* 0x00000004ff1d7e24 */ /* 0x000fe2000f8e00ff */
[----:B------:R-:W-:Y:S06]  /*14e0*/  @!P2 BRA `(.L_x_9592) ;  /* 0x000000000010a947 */ /* 0x000fec0003800000 */
[----:B0-----:R-:W0:Y:S02]  /*14f0*/  LDC.64 R2, c[0x0][0xa20] ;  /* 0x00028800ff027b82 */ /* 0x001e240000000a00 */
[----:B0-----:R-:W-:-:S05]  /*1500*/  IMAD.WIDE R2, R35, 0x4, R2 ;  /* 0x0000000423027825 */ /* 0x001fca00078e0202 */
[----:B------:R1:W5:Y:S01]  /*1510*/  LDG.E R29, desc[UR42][R2.64] ;  /* 0x0000002a021d7981 */ /* 0x000362000c1e1900 */
[----:B------:R-:W-:Y:S05]  /*1520*/  BRA `(.L_x_9593) ;  /* 0x0000000000107947 */ /* 0x000fea0003800000 */
.L_x_9592:
[----:B------:R-:W-:Y:S05]  /*1530*/  @!P3 BRA `(.L_x_9593) ;  /* 0x00000000000cb947 */ /* 0x000fea0003800000 */
[----:B0-----:R-:W2:Y:S04]  /*1540*/  LDG.E R2, desc[UR42][R8.64] ;  /* 0x0000002a08027981 */ /* 0x001ea8000c1e1900 */
[----:B------:R-:W2:Y:S02]  /*1550*/  LDG.E R29, desc[UR42][R8.64+0x4] ;  /* 0x0000042a081d7981 */ /* 0x000ea4000c1e1900 */
[----:B--2---:R-:W-:-:S07]  /*1560*/  IMAD.IADD R29, R29, 0x1, -R2 ;  /* 0x000000011d1d7824 */ /* 0x004fce00078e0a02 */
.L_x_9593:
[----:B------:R-:W-:Y:S01]  /*1570*/  ULDC.64 UR4, c[0x0][0xa10] ;  /* 0x0002840000047ab9 */ /* 0x000fe20000000a00 */
[----:B------:R-:W2:Y:S01]  /*1580*/  LDL R10, [R1+0x24] ;  /* 0x00002400010a7983 */ /* 0x000ea20000100800 */
[----:B------:R-:W-:Y:S01]  /*1590*/  ISETP.NE.U32.AND P0, PT, RZ, UR4, PT ;  /* 0x00000004ff007c0c */ /* 0x000fe2000bf05070 */
[----:B01----:R-:W0:Y:S03]  /*15a0*/  LDC R2, c[0x0][0x448] ;  /* 0x00011200ff027b82 */ /* 0x003e260000000800 */
[----:B------:R-:W-:Y:S01]  /*15b0*/  ISETP.NE.AND.EX P0, PT, RZ, UR5, PT, P0 ;  /* 0x00000005ff007c0c */ /* 0x000fe2000bf05300 */
[----:B------:R-:W-:Y:S02]  /*15c0*/  ULDC.64 UR4, c[0x0][0xa30] ;  /* 0x00028c0000047ab9 */ /* 0x000fe40000000a00 */
[----:B------:R-:W-:-:S04]  /*15d0*/  ISETP.NE.U32.AND P1, PT, RZ, UR4, PT ;  /* 0x00000004ff007c0c */ /* 0x000fc8000bf25070 */
[----:B------:R-:W-:-:S06]  /*15e0*/  ISETP.NE.AND.EX P1, PT, RZ, UR5, PT, P1 ;  /* 0x00000005ff007c0c */ /* 0x000fcc000bf25310 */
[----:B------:R-:W1:Y:S08]  /*15f0*/  @P0 LDC.64 R4, c[0x0][0xa10] ;  /* 0x00028400ff040b82 */ /* 0x000e700000000a00 */
[----:B------:R-:W3:Y:S01]  /*1600*/  @P1 LDC.64 R6, c[0x0][0xa30] ;  /* 0x00028c00ff061b82 */ /* 0x000ee20000000a00 */
[----:B-1----:R-:W-:-:S05]  /*1610*/  @P0 IMAD.WIDE R4, R35, 0x4, R4 ;  /* 0x0000000423040825 */ /* 0x002fca00078e0204 */
[----:B------:R-:W4:Y:S04]  /*1620*/  @P0 LDG.E R8, desc[UR42][R4.64] ;  /* 0x0000002a04080981 */ /* 0x000f28000c1e1900 */
[----:B------:R-:W4:Y:S01]  /*1630*/  @P0 LDG.E R9, desc[UR42][R4.64+0x4] ;  /* 0x0000042a04090981 */ /* 0x000f22000c1e1900 */
[----:B-----5:R-:W-:Y:S02]  /*1640*/  IMAD.MOV.U32 R24, RZ, RZ, R29 ;  /* 0x000000ffff187224 */ /* 0x020fe400078e001d */
[----:B---3--:R-:W-:-:S05]  /*1650*/  @P1 IMAD.WIDE R6, R35, 0x4, R6 ;  /* 0x0000000423061825 */ /* 0x008fca00078e0206 */
[----:B------:R1:W5:Y:S01]  /*1660*/  @P1 LDG.E R24, desc[UR42][R6.64] ;  /* 0x0000002a06181981 */ /* 0x000362000c1e1900 */
[----:B0-----:R-:W-:Y:S02]  /*1670*/  ISETP.NE.AND P1, PT, R2, 0x1, PT ;  /* 0x000000010200780c */ /* 0x001fe40003f25270 */
[----:B------:R-:W0:Y:S11]  /*1680*/  LDC.64 R2, c[0x0][0x9e0] ;  /* 0x00027800ff027b82 */ /* 0x000e360000000a00 */
[----:B------:R-:W3:Y:S08]  /*1690*/  @P1 LDC R11, c[0x0][0x44c] ;  /* 0x00011300ff0b1b82 */ /* 0x000ef00000000800 */
[----:B------:R-:W1:Y:S01]  /*16a0*/  @P1 LDC R13, c[0x0][0x450] ;  /* 0x00011400ff0d1b82 */ /* 0x000e620000000800 */
[----:B0-----:R-:W-:Y:S01]  /*16b0*/  ISETP.GE.AND P2, PT, R3, 0x1, PT ;  /* 0x000000010300780c */ /* 0x001fe20003f46270 */
[----:B--2---:R-:W-:-:S05]  /*16c0*/  IMAD R12, R10, 0xc0, RZ ;  /* 0x000000c00a0c7824 */ /* 0x004fca00078e02ff */
[----:B------:R0:W-:Y:S01]  /*16d0*/  STL [R1+0xc], R12 ;  /* 0x00000c0c01007387 */ /* 0x0001e20000100800 */
[----:B----4-:R-:W-:Y:S02]  /*16e0*/  @P0 IMAD.IADD R27, R9, 0x1, -R8 ;  /* 0x00000001091b0824 */ /* 0x010fe400078e0a08 */
[----:B------:R-:W-:Y:S02]  /*16f0*/  IMAD.IADD R8, R29, 0x1, -R0 ;  /* 0x000000011d087824 */ /* 0x000fe400078e0a00 */
[----:B------:R-:W-:Y:S02]  /*1700*/  VIADD R0, R12, 0xbf ;  /* 0x000000bf0c007836 */ /* 0x000fe40000000000 */
[----:B------:R-:W-:Y:S02]  /*1710*/  IMAD.IADD R10, R8, 0x1, R27 ;  /* 0x00000001080a7824 */ /* 0x000fe400078e021b */
[----:B---3--:R-:W-:-:S03]  /*1720*/  @P1 IMAD.HI.U32 R4, R0, R11, RZ ;  /* 0x0000000b00041227 */ /* 0x008fc600078e00ff */
[----:B------:R0:W-:Y:S01]  /*1730*/  STL [R1], R10 ;  /* 0x0000000a01007387 */ /* 0x0001e20000100800 */
[----:B-1----:R-:W-:Y:S01]  /*1740*/  IMAD.MOV.U32 R7, RZ, RZ, R0 ;  /* 0x000000ffff077224 */ /* 0x002fe200078e0000 */
[----:B------:R-:W-:Y:S01]  /*1750*/  @P1 SHF.R.U32.HI R7, RZ, R13, R4 ;  /* 0x0000000dff071219 */ /* 0x000fe20000011604 */
[C---:B------:R-:W-:Y:S01]  /*1760*/  VIADD R0, R10.reuse, 0x7f ;  /* 0x0000007f0a007836 */ /* 0x040fe20000000000 */
[----:B------:R-:W-:-:S04]  /*1770*/  IADD3 R26, R10, 0x1, -R155 ;  /* 0x000000010a1a7810 */ /* 0x000fc80007ffe89b */
[----:B------:R-:W-:Y:S01]  /*1780*/  SHF.R.S32.HI R5, RZ, 0x1f, R0 ;  /* 0x0000001fff057819 */ /* 0x000fe20000011400 */
[----:B------:R-:W-:-:S03]  /*1790*/  IMAD.IADD R9, R26, 0x1, R7 ;  /* 0x000000011a097824 */ /* 0x000fc600078e0207 */
        /* <DEDUP_REMOVED lines=15> */
.L_x_9596:
[----:B------:R-:W-:-:S13]  /*1890*/  ISETP.NE.AND P0, PT, R3, 0x1, PT ;  /* 0x000000010300780c */ /* 0x000fda0003f05270 */
[----:B------:R-:W0:Y:S02]  /*18a0*/  @P0 LDC.64 R4, c[0x0][0x9e8] ;  /* 0x00027a00ff040b82 */ /* 0x000e240000000a00 */
[----:B0-----:R-:W-:-:S05]  /*18b0*/  @P0 IMAD.HI.U32 R4, R0, R4, RZ ;  /* 0x0000000400040227 */ /* 0x001fca00078e00ff */
[----:B------:R-:W-:-:S07]  /*18c0*/  @P0 SHF.R.U32.HI R0, RZ, R5, R4 ;  /* 0x00000005ff000219 */ /* 0x000fce0000011604 */
.L_x_9597:
[----:B------:R-:W-:Y:S05]  /*18d0*/  BSYNC B0 ;  /* 0x0000000000007941 */ /* 0x000fea0003800000 */
.L_x_9595:
[----:B------:R-:W-:-:S05]  /*18e0*/  IMAD R5, R0, R3, R3 ;  /* 0x0000000300057224 */ /* 0x000fca00078e0203 */
[----:B------:R-:W-:-:S07]  /*18f0*/  VIMNMX R2, R2, R5, PT ;  /* 0x0000000502027248 */ /* 0x000fce0003fe0100 */
.L_x_9594:
        /* <DEDUP_REMOVED lines=20> */
.L_x_9600:
[----:B------:R-:W-:-:S13]  /*1a40*/  ISETP.NE.AND P0, PT, R3, 0x1, PT ;  /* 0x000000010300780c */ /* 0x000fda0003f05270 */
[----:B------:R-:W0:Y:S02]  /*1a50*/  @P0 LDC.64 R6, c[0x0][0x9e8] ;  /* 0x00027a00ff060b82 */ /* 0x000e240000000a00 */
[----:B0-----:R-:W-:-:S05]  /*1a60*/  @P0 IMAD.HI.U32 R6, R0, R6, RZ ;  /* 0x0000000600060227 */ /* 0x001fca00078e00ff */
[----:B------:R-:W-:-:S07]  /*1a70*/  @P0 SHF.R.U32.HI R0, RZ, R7, R6 ;  /* 0x00000007ff000219 */ /* 0x000fce0000011606 */
.L_x_9601:
[----:B------:R-:W-:Y:S05]  /*1a80*/  BSYNC B0 ;  /* 0x0000000000007941 */ /* 0x000fea0003800000 */
.L_x_9599:
[----:B------:R-:W-:-:S05]  /*1a90*/  IMAD R3, R0, R3, RZ ;  /* 0x0000000300037224 */ /* 0x000fca00078e02ff */
[----:B------:R-:W-:-:S07]  /*1aa0*/  VIMNMX R4, R4, R3, !PT ;  /* 0x0000000304047248 */ /* 0x000fce0007fe0100 */
.L_x_9598:
[----:B------:R-:W-:Y:S01]  /*1ab0*/  VIADD R2, R2, 0x7f ;  /* 0x0000007f02027836 */ /* 0x000fe20000000000 */
[----:B------:R-:W-:Y:S02]  /*1ac0*/  SHF.R.S32.HI R5, RZ, 0x1f, R4 ;  /* 0x0000001fff057819 */ /* 0x000fe40000011404 */
[----:B------:R-:W-:Y:S02]  /*1ad0*/  PLOP3.LUT P3, PT, PT, PT, PT, 0x80, 0x0 ;  /* 0x000000000000781c */ /* 0x000fe40003f6f070 */
        /* <DEDUP_REMOVED lines=17> */
[----:B------:R-:W-:-:S04]  /*1bf0*/  @P0 SHF.R.S32.HI R2, RZ, 0x7, R3 ;  /* 0x00000007ff020819 */ /* 0x000fc80000011403 */
        /* <DEDUP_REMOVED lines=22> */
.L_x_9604:
[----:B------:R-:W-:Y:S05]  /*1d60*/  BSYNC B6 ;  /* 0x0000000000067941 */ /* 0x000fea0003800000 */
.L_x_9603:
        /* <DEDUP_REMOVED lines=20> */
.L_x_9606:
[----:B------:R-:W-:Y:S05]  /*1eb0*/  BSYNC B6 ;  /* 0x0000000000067941 */ /* 0x000fea0003800000 */
.L_x_9605:
[----:B------:R-:W-:Y:S01]  /*1ec0*/  ULDC.64 UR4, c[0x0][0x9f8] ;  /* 0x00027e0000047ab9 */ /* 0x000fe20000000a00 */
[----:B------:R-:W-:Y:S01]  /*1ed0*/  IMAD.MOV.U32 R0, RZ, RZ, R35 ;  /* 0x000000ffff007224 */ /* 0x000fe200078e0023 */
[----:B------:R-:W-:Y:S01]  /*1ee0*/  ISETP.NE.U32.AND P0, PT, RZ, UR4, PT ;  /* 0x00000004ff007c0c */ /* 0x000fe2000bf05070 */
[----:B------:R-:W2:Y:S01]  /*1ef0*/  LDL.64 R32, [R1+0x10] ;  /* 0x0000100001207983 */ /* 0x000ea20000100a00 */
[----:B------:R-:W0:Y:S03]  /*1f00*/  LDC.64 R68, c[0x0][0x300] ;  /* 0x0000c000ff447b82 */ /* 0x000e260000000a00 */
[----:B------:R-:W2:Y:S01]  /*1f10*/  LDL.64 R30, [R1+0x10] ;  /* 0x00001000011e7983 */ /* 0x000ea20000100a00 */
[----:B------:R-:W-:Y:S01]  /*1f20*/  ISETP.NE.AND.EX P0, PT, RZ, UR5, PT, P0 ;  /* 0x00000005ff007c0c */ /* 0x000fe2000bf05300 */
[----:B------:R-:W-:Y:S01]  /*1f30*/  IMAD.IADD R28, R28, 0x1, R29 ;  /* 0x000000011c1c7824 */ /* 0x000fe200078e021d */
[----:B------:R-:W-:Y:S01]  /*1f40*/  ULDC.64 UR6, c[0x0][0x330] ;  /* 0x0000cc0000067ab9 */ /* 0x000fe20000000a00 */
[----:B------:R-:W-:Y:S01]  /*1f50*/  SHF.R.S32.HI R153, RZ, 0x1f, R152 ;  /* 0x0000001fff997819 */ /* 0x000fe20000011498 */
[----:B------:R-:W-:Y:S01]  /*1f60*/  ULDC.64 UR8, c[0x0][0xa08] ;  /* 0x0002820000087ab9 */ /* 0x000fe20000000a00 */
[----:B------:R-:W-:Y:S01]  /*1f70*/  ULDC.64 UR4, c[0x0][0x308] ;  /* 0x0000c20000047ab9 */ /* 0x000fe20000000a00 */
[----:B------:R-:W-:Y:S01]  /*1f80*/  VIADD R81, R152, 0x20 ;  /* 0x0000002098517836 */ /* 0x000fe20000000000 */
[----:B------:R-:W3:Y:S01]  /*1f90*/  LDL R21, [R1+0x30] ;  /* 0x0000300001157983 */ /* 0x000ee20000100800 */
[----:B------:R-:W1:Y:S03]  /*1fa0*/  LDC R61, c[0x0][0x3f4] ;  /* 0x0000fd00ff3d7b82 */ /* 0x000e660000000800 */
[----:B------:R-:W4:Y:S05]  /*1fb0*/  LDL R14, [R1+0x74] ;  /* 0x00007400010e7983 */ /* 0x000f2a0000100800 */
[----:B------:R-:W0:Y:S08]  /*1fc0*/  @P0 LDC.64 R4, c[0x0][0x9f8] ;  /* 0x00027e00ff040b82 */ /* 0x000e300000000a00 */
[----:B------:R-:W1:Y:S01]  /*1fd0*/  LDC.64 R66, c[0x0][0x3f8] ;  /* 0x0000fe00ff427b82 */ /* 0x000e620000000a00 */
[----:B0-----:R-:W-:-:S05]  /*1fe0*/  @P0 IMAD.WIDE R4, R35, 0x4, R4 ;  /* 0x0000000423040825 */ /* 0x001fca00078e0204 */
[----:B------:R0:W3:Y:S01]  /*1ff0*/  @P0 LDG.E R0, desc[UR42][R4.64] ;  /* 0x0000002a04000981 */ /* 0x0000e2000c1e1900 */
[----:B------:R-:W-:Y:S01]  /*2000*/  SHF.R.S32.HI R3, RZ, 0x1f, R28 ;  /* 0x0000001fff037819 */ /* 0x000fe2000001141c */
[----:B------:R-:W-:Y:S01]  /*2010*/  IMAD.WIDE.U32 R6, R28, R68, RZ ;  /* 0x000000441c067225 */ /* 0x000fe200078e00ff */
[----:B------:R-:W-:-:S03]  /*2020*/  ISETP.NE.U32.AND P0, PT, RZ, UR8, PT ;  /* 0x00000008ff007c0c */ /* 0x000fc6000bf05070 */
[----:B------:R-:W-:Y:S02]  /*2030*/  IMAD R8, R3, R68, RZ ;  /* 0x0000004403087224 */ /* 0x000fe400078e02ff */
[----:B------:R-:W-:-:S04]  /*2040*/  IMAD.WIDE.U32 R56, R34, UR6, R152 ;  /* 0x0000000622387c25 */ /* 0x000fc8000f8e0098 */
[----:B------:R-:W-:Y:S01]  /*2050*/  IMAD R9, R28, R69, R8 ;  /* 0x000000451c097224 */ /* 0x000fe200078e0208 */
[----:B------:R-:W-:-:S03]  /*2060*/  SHF.R.S32.HI R8, RZ, 0x1f, R34 ;  /* 0x0000001fff087819 */ /* 0x000fc60000011422 */
[----:B------:R-:W-:Y:S02]  /*2070*/  IMAD.IADD R7, R7, 0x1, R9 ;  /* 0x0000000107077824 */ /* 0x000fe400078e0209 */
[C---:B0-----:R-:W-:Y:S02]  /*2080*/  IMAD R4, R8.reuse, UR6, RZ ;  /* 0x0000000608047c24 */ /* 0x041fe4000f8e02ff */
[----:B------:R-:W-:Y:S02]  /*2090*/  IMAD R8, R8, UR4, RZ ;  /* 0x0000000408087c24 */ /* 0x000fe4000f8e02ff */
[C---:B------:R-:W-:Y:S01]  /*20a0*/  IMAD R9, R34.reuse, UR7, R4 ;  /* 0x0000000722097c24 */ /* 0x040fe2000f8e0204 */
[----:B------:R-:W-:Y:S01]  /*20b0*/  ISETP.NE.AND.EX P0, PT, RZ, UR9, PT, P0 ;  /* 0x00000009ff007c0c */ /* 0x000fe2000bf05300 */
[----:B------:R-:W-:Y:S01]  /*20c0*/  IMAD.WIDE.U32 R4, R34, UR4, R6 ;  /* 0x0000000422047c25 */ /* 0x000fe2000f8e0006 */
[----:B------:R-:W-:-:S03]  /*20d0*/  ULDC.64 UR6, c[0x0][0x338] ;  /* 0x0000ce0000067ab9 */ /* 0x000fc60000000a00 */
[----:B------:R-:W-:Y:S01]  /*20e0*/  IMAD R59, R34, UR5, R8 ;  /* 0x00000005223b7c24 */ /* 0x000fe2000f8e0208 */
[----:B------:R-:W-:Y:S01]  /*20f0*/  ULDC.64 UR4, c[0x0][0x310] ;  /* 0x0000c40000047ab9 */ /* 0x000fe20000000a00 */
[----:B------:R-:W-:Y:S02]  /*2100*/  IMAD.IADD R57, R57, 0x1, R9 ;  /* 0x0000000139397824 */ /* 0x000fe400078e0209 */
[----:B------:R-:W-:Y:S02]  /*2110*/  IMAD.IADD R59, R5, 0x1, R59 ;  /* 0x00000001053b7824 */ /* 0x000fe400078e023b */
[----:B------:R-:W-:Y:S02]  /*2120*/  IMAD.MOV.U32 R58, RZ, RZ, R4 ;  /* 0x000000ffff3a7224 */ /* 0x000fe400078e0004 */
[----:B------:R-:W0:Y:S01]  /*2130*/  LDC.64 R4, c[0x0][0x408] ;  /* 0x00010200ff047b82 */ /* 0x000e220000000a00 */
[----:B--2---:R-:W-:-:S05]  /*2140*/  IMAD.MOV.U32 R30, RZ, RZ, R32 ;  /* 0x000000ffff1e7224 */ /* 0x004fca00078e0020 */
[----:B------:R-:W-:-:S05]  /*2150*/  SHF.R.S32.HI R31, RZ, 0x1f, R30 ;  /* 0x0000001fff1f7819 */ /* 0x000fca000001141e */
[----:B------:R2:W-:Y:S01]  /*2160*/  STL [R1+0x14], R31 ;  /* 0x0000141f01007387 */ /* 0x0005e20000100800 */
[----:B---3--:R-:W-:Y:S02]  /*2170*/  SHF.R.S32.HI R6, RZ, 0x1f, R0 ;  /* 0x0000001fff067819 */ /* 0x008fe40000011400 */
[----:B------:R-:W-:Y:S02]  /*2180*/  SEL R9, R0, RZ, !P0 ;  /* 0x000000ff00097207 */ /* 0x000fe40004000000 */
[----:B------:R-:W-:-:S03]  /*2190*/  SEL R10, R6, RZ, !P0 ;  /* 0x000000ff060a7207 */ /* 0x000fc60004000000 */
[----:B------:R-:W-:-:S04]  /*21a0*/  IMAD.WIDE.U32 R58, R9, UR4, R58 ;  /* 0x00000004093a7c25 */ /* 0x000fc8000f8e003a */
[----:B------:R-:W-:Y:S01]  /*21b0*/  IMAD R0, R10, UR4, RZ ;  /* 0x000000040a007c24 */ /* 0x000fe2000f8e02ff */
[----:B------:R-:W-:Y:S02]  /*21c0*/  ULDC UR4, c[0x0][0x2f4] ;  /* 0x0000bd0000047ab9 */ /* 0x000fe40000000800 */
[----:B------:R-:W-:Y:S02]  /*21d0*/  ISETP.GE.AND P1, PT, R81, UR4, PT ;  /* 0x0000000451007c0c */ /* 0x000fe4000bf26270 */
[----:B------:R-:W-:Y:S02]  /*21e0*/  ISETP.GE.AND P0, PT, R152, UR4, PT ;  /* 0x0000000498007c0c */ /* 0x000fe4000bf06270 */
[----:B------:R-:W-:Y:S01]  /*21f0*/  SEL R8, RZ, 0xffffffff, P1 ;  /* 0xffffffffff087807 */ /* 0x000fe20000800000 */
[----:B------:R-:W-:Y:S01]  /*2200*/  IMAD R11, R9, UR5, R0 ;  /* 0x00000005090b7c24 */ /* 0x000fe2000f8e0200 */
[----:B------:R-:W-:Y:S01]  /*2210*/  SEL R0, RZ, 0x1, P0 ;  /* 0x00000001ff007807 */ /* 0x000fe20000000000 */
[----:B------:R-:W-:-:S02]  /*2220*/  IMAD R10, R10, UR6, RZ ;  /* 0x000000060a0a7c24 */ /* 0x000fc4000f8e02ff */
[----:B------:R-:W-:-:S05]  /*2230*/  IMAD.SHL.U32 R15, R8, 0x2, RZ ;  /* 0x00000002080f7824 */ /* 0x000fca00078e00ff */
[----:B------:R-:W-:Y:S01]  /*2240*/  LOP3.LUT R0, R15, 0x2, R0, 0xe2, !PT ;  /* 0x000000020f007812 */ /* 0x000fe200078ee200 */
[----:B------:R-:W-:Y:S02]  /*2250*/  IMAD R15, R9, UR7, R10 ;  /* 0x00000007090f7c24 */ /* 0x000fe4000f8e020a */
[----:B------:R-:W3:Y:S01]  /*2260*/  LDL R10, [R1+0x3c] ;  /* 0x00003c00010a7983 */ /* 0x000ee20000100800 */
[----:B------:R-:W-:Y:S01]  /*2270*/  SHF.R.S32.HI R20, RZ, 0x1f, R23 ;  /* 0x0000001fff147819 */ /* 0x000fe20000011417 */
[----:B------:R-:W-:-:S04]  /*2280*/  IMAD.WIDE.U32 R6, R23, R68, R152 ;  /* 0x0000004417067225 */ /* 0x000fc800078e0098 */
[----:B------:R-:W-:Y:S01]  /*2290*/  IMAD R12, R20, R68, RZ ;  /* 0x00000044140c7224 */ /* 0x000fe200078e02ff */
[----:B------:R-:W-:Y:S01]  /*22a0*/  IADD3 R75, P0, R58, R6, RZ ;  /* 0x000000063a4b7210 */ /* 0x000fe20007f1e0ff */
[----:B------:R-:W-:Y:S02]  /*22b0*/  IMAD.IADD R80, R59, 0x1, R11 ;  /* 0x000000013b507824 */ /* 0x000fe400078e020b */
[----:B------:R-:W-:-:S05]  /*22c0*/  IMAD R13, R23, R69, R12 ;  /* 0x00000045170d7224 */ /* 0x000fca00078e020c */
[----:B------:R-:W-:Y:S02]  /*22d0*/  IADD3.X R74, R80, R7, R13, P0, !PT ;  /* 0x00000007504a7210 */ /* 0x000fe400007fe40d */
[-C--:B-1----:R-:W-:Y:S01]  /*22e0*/  ISETP.GE.AND P0, PT, R152, R61.reuse, PT ;  /* 0x0000003d9800720c */ /* 0x082fe20003f06270 */
[-C--:B------:R-:W-:Y:S01]  /*22f0*/  IMAD R6, R20, R66.reuse, RZ ;  /* 0x0000004214067224 */ /* 0x080fe200078e02ff */
[----:B------:R-:W-:Y:S01]  /*2300*/  ISETP.GE.AND P2, PT, R81, R61, PT ;  /* 0x0000003d5100720c */ /* 0x000fe20003f46270 */
[----:B------:R-:W-:Y:S01]  /*2310*/  IMAD.WIDE.U32 R54, R23, R66, R30 ;  /* 0x0000004217367225 */ /* 0x000fe200078e001e */
[----:B------:R-:W-:-:S03]  /*2320*/  SEL R7, R61, RZ, P0 ;  /* 0x000000ff3d077207 */ /* 0x000fc60000000000 */
[----:B0-----:R-:W-:Y:S02]  /*2330*/  IMAD.WIDE.U32 R50, R23, R4, R30 ;  /* 0x0000000417327225 */ /* 0x001fe400078e001e */
[----:B------:R-:W0:Y:S02]  /*2340*/  S2R R30, SR_TID.X ;  /* 0x00000000001e7919 */ /* 0x000e240000002100 */
[----:B------:R-:W-:-:S04]  /*2350*/  IMAD.WIDE.U32 R56, R9, UR6, R56 ;  /* 0x0000000609387c25 */ /* 0x000fc8000f8e0038 */
[----:B------:R-:W-:Y:S01]  /*2360*/  IMAD R9, R23, R67, R6 ;  /* 0x0000004317097224 */ /* 0x000fe200078e0206 */
[----:B------:R-:W-:Y:S01]  /*2370*/  SEL R6, R61, RZ, P2 ;  /* 0x000000ff3d067207 */ /* 0x000fe20001000000 */
[----:B------:R-:W-:Y:S02]  /*2380*/  IMAD R8, R20, R4, RZ ;  /* 0x0000000414087224 */ /* 0x000fe400078e02ff */
[----:B------:R-:W-:Y:S02]  /*2390*/  IMAD.IADD R7, R152, 0x1, R7 ;  /* 0x0000000198077824 */ /* 0x000fe400078e0207 */
[C---:B------:R-:W-:Y:S02]  /*23a0*/  IMAD R13, R23.reuse, R5, R8 ;  /* 0x00000005170d7224 */ /* 0x040fe400078e0208 */
[----:B------:R-:W-:-:S04]  /*23b0*/  IMAD.WIDE.U32 R52, R23, R66, R152 ;  /* 0x0000004217347225 */ /* 0x000fc800078e0098 */
[----:B------:R-:W-:Y:S01]  /*23c0*/  IMAD.IADD R8, R81, 0x1, R6 ;  /* 0x0000000151087824 */ /* 0x000fe200078e0206 */
[----:B------:R-:W-:Y:S01]  /*23d0*/  SHF.R.S32.HI R6, RZ, 0x1f, R7 ;  /* 0x0000001fff067819 */ /* 0x000fe20000011407 */
[----:B------:R-:W-:Y:S02]  /*23e0*/  IMAD.IADD R55, R55, 0x1, R9 ;  /* 0x0000000137377824 */ /* 0x000fe400078e0209 */
[----:B------:R-:W-:Y:S01]  /*23f0*/  IMAD.IADD R53, R9, 0x1, R53 ;  /* 0x0000000109357824 */ /* 0x000fe200078e0235 */
[----:B------:R-:W-:Y:S02]  /*2400*/  SHF.R.S32.HI R9, RZ, 0x1f, R8 ;  /* 0x0000001fff097819 */ /* 0x000fe40000011408 */
[CC--:B------:R-:W-:Y:S02]  /*2410*/  LEA.HI R73, R6.reuse, R7.reuse, RZ, 0x4 ;  /* 0x0000000706497211 */ /* 0x0c0fe400078f20ff */
[----:B------:R-:W-:Y:S02]  /*2420*/  LEA.HI R6, R6, R7, RZ, 0x5 ;  /* 0x0000000706067211 */ /* 0x000fe400078f28ff */
[----:B------:R-:W-:-:S02]  /*2430*/  LEA.HI R72, R9, R8, RZ, 0x4 ;  /* 0x0000000809487211 */ /* 0x000fc400078f20ff */
[----:B------:R-:W-:Y:S01]  /*2440*/  LEA.HI R8, R9, R8, RZ, 0x5 ;  /* 0x0000000809087211 */ /* 0x000fe200078f28ff */
[----:B------:R-:W-:Y:S01]  /*2450*/  IMAD.SHL.U32 R7, R6, 0x80, RZ ;  /* 0x0000008006077824 */ /* 0x000fe200078e00ff */
[C---:B------:R-:W-:Y:S02]  /*2460*/  LOP3.LUT R6, R21.reuse, 0x10, R73, 0xf8, !PT ;  /* 0x0000001015067812 */ /* 0x040fe400078ef849 */
[----:B-----5:R-:W-:Y:S01]  /*2470*/  SHF.R.S32.HI R11, RZ, 0x1f, R24 ;  /* 0x0000001fff0b7819 */ /* 0x020fe20000011418 */
[----:B------:R-:W-:Y:S01]  /*2480*/  IMAD.SHL.U32 R9, R8, 0x80, RZ ;  /* 0x0000008008097824 */ /* 0x000fe200078e00ff */
[----:B------:R-:W-:Y:S02]  /*2490*/  LOP3.LUT R8, R21, 0x10, R72, 0xf8, !PT ;  /* 0x0000001015087812 */ /* 0x000fe400078ef848 */
[----:B------:R-:W-:Y:S02]  /*24a0*/  LOP3.LUT R7, R7, 0xfffff000, RZ, 0xc0, !PT ;  /* 0xfffff00007077812 */ /* 0x000fe400078ec0ff */
[----:B----4-:R-:W-:Y:S01]  /*24b0*/  LOP3.LUT R6, R6, R14, RZ, 0x3c, !PT ;  /* 0x0000000e06067212 */ /* 0x010fe200078e3cff */
[----:B------:R-:W-:Y:S01]  /*24c0*/  IMAD.WIDE.U32 R48, R23, R4, R152 ;  /* 0x0000000417307225 */ /* 0x000fe200078e0098 */
[----:B------:R-:W-:-:S02]  /*24d0*/  P2R R82, PR, RZ, 0x4 ;  /* 0x00000004ff527803 */ /* 0x000fc40000000000 */
[----:B------:R-:W-:Y:S02]  /*24e0*/  LOP3.LUT R9, R9, 0xfffff000, RZ, 0xc0, !PT ;  /* 0xfffff00009097812 */ /* 0x000fe400078ec0ff */
[----:B------:R-:W-:Y:S02]  /*24f0*/  LOP3.LUT R8, R8, R14, RZ, 0x3c, !PT ;  /* 0x0000000e08087212 */ /* 0x000fe400078e3cff */
[----:B------:R-:W-:Y:S01]  /*2500*/  IADD3 R46, P2, R23, R28, RZ ;  /* 0x0000001c172e7210 */ /* 0x000fe20007f5e0ff */
[----:B------:R-:W-:Y:S02]  /*2510*/  IMAD.IADD R51, R51, 0x1, R13 ;  /* 0x0000000133337824 */ /* 0x000fe400078e020d */
[----:B------:R-:W-:Y:S02]  /*2520*/  IMAD.IADD R49, R13, 0x1, R49 ;  /* 0x000000010d317824 */ /* 0x000fe400078e0231 */
[----:B------:R-:W-:-:S04]  /*2530*/  IMAD.WIDE.U32 R54, R24, R66, R54 ;  /* 0x0000004218367225 */ /* 0x000fc800078e0036 */
[----:B------:R-:W-:Y:S02]  /*2540*/  VIADD R65, R152, 0x40 ;  /* 0x0000004098417836 */ /* 0x000fe40000000000 */
[----:B------:R-:W-:Y:S01]  /*2550*/  IMAD.X R47, R20, 0x1, R3, P2 ;  /* 0x00000001142f7824 */ /* 0x000fe200010e0603 */
[----:B------:R-:W-:Y:S01]  /*2560*/  LOP3.LUT R20, R73, 0xfffffff0, RZ, 0xc0, !PT ;  /* 0xfffffff049147812 */ /* 0x000fe200078ec0ff */
[----:B------:R-:W-:Y:S01]  /*2570*/  IMAD.WIDE.U32 R52, R24, R66, R52 ;  /* 0x0000004218347225 */ /* 0x000fe200078e0034 */
[----:B------:R-:W-:-:S03]  /*2580*/  SHF.L.U64.HI R69, R68, 0x7, R69 ;  /* 0x0000000744457819 */ /* 0x000fc60000010245 */
[----:B------:R-:W-:Y:S01]  /*2590*/  IMAD.WIDE.U32 R50, R24, R4, R50 ;  /* 0x0000000418327225 */ /* 0x000fe200078e0032 */
[----:B------:R-:W-:-:S03]  /*25a0*/  SHF.L.U64.HI R64, R4, 0x7, R5 ;  /* 0x0000000704407819 */ /* 0x000fc60000010205 */
[----:B------:R-:W-:Y:S01]  /*25b0*/  IMAD.WIDE.U32 R48, R24, R4, R48 ;  /* 0x0000000418307225 */ /* 0x000fe200078e0030 */
[C---:B------:R-:W-:Y:S02]  /*25c0*/  LOP3.LUT R60, R0.reuse, 0x1, RZ, 0xc0, !PT ;  /* 0x00000001003c7812 */ /* 0x040fe400078ec0ff */
[----:B------:R-:W-:Y:S01]  /*25d0*/  LOP3.LUT R45, R0, 0x2, RZ, 0xc0, !PT ;  /* 0x00000002002d7812 */ /* 0x000fe200078ec0ff */
[----:B------:R-:W-:Y:S01]  /*25e0*/  IMAD.SHL.U32 R63, R4, 0x80, RZ ;  /* 0x00000080043f7824 */ /* 0x000fe200078e00ff */
[----:B------:R-:W-:Y:S01]  /*25f0*/  ISETP.GE.AND P1, PT, R65, UR4, PT ;  /* 0x0000000441007c0c */ /* 0x000fe2000bf26270 */
[----:B------:R-:W-:Y:S02]  /*2600*/  IMAD.SHL.U32 R68, R68, 0x80, RZ ;  /* 0x0000008044447824 */ /* 0x000fe400078e00ff */
[----:B------:R-:W-:Y:S02]  /*2610*/  IMAD.SHL.U32 R61, R61, 0x2, RZ ;  /* 0x000000023d3d7824 */ /* 0x000fe400078e00ff */
[----:B------:R-:W-:Y:S01]  /*2620*/  IMAD.IADD R0, R57, 0x1, R15 ;  /* 0x0000000139007824 */ /* 0x000fe200078e020f */
[----:B---3--:R-:W-:Y:S01]  /*2630*/  IADD3 R71, R6, R7, R10 ;  /* 0x0000000706477210 */ /* 0x008fe20007ffe00a */
[----:B------:R-:W-:-:S02]  /*2640*/  IMAD R6, R11, R66, RZ ;  /* 0x000000420b067224 */ /* 0x000fc400078e02ff */
[----:B------:R-:W-:Y:S01]  /*2650*/  IMAD R11, R11, R4, RZ ;  /* 0x000000040b0b7224 */ /* 0x000fe200078e02ff */
[----:B------:R-:W-:Y:S01]  /*2660*/  IADD3 R70, R8, R9, R10 ;  /* 0x0000000908467210 */ /* 0x000fe20007ffe00a */
[C---:B------:R-:W-:Y:S01]  /*2670*/  IMAD R21, R24.reuse, R67, R6 ;  /* 0x0000004318157224 */ /* 0x040fe200078e0206 */
[----:B0-----:R-:W-:Y:S01]  /*2680*/  SHF.R.U32.HI R10, RZ, 0x7, R30 ;  /* 0x00000007ff0a7819 */ /* 0x001fe2000001161e */
[----:B------:R-:W-:Y:S01]  /*2690*/  IMAD R11, R24, R5, R11 ;  /* 0x00000005180b7224 */ /* 0x000fe200078e020b */
[----:B------:R-:W-:Y:S01]  /*26a0*/  LOP3.LUT R7, R72, 0xfffffff0, RZ, 0xc0, !PT ;  /* 0xfffffff048077812 */ /* 0x000fe200078ec0ff */
[----:B------:R-:W-:Y:S01]  /*26b0*/  IMAD.IADD R44, R55, 0x1, R21 ;  /* 0x00000001372c7824 */ /* 0x000fe200078e0215 */
[C---:B------:R-:W-:Y:S01]  /*26c0*/  SHF.L.U64.HI R67, R66.reuse, 0x7, R67 ;  /* 0x0000000742437819 */ /* 0x040fe20000010243 */
[----:B------:R-:W-:Y:S01]  /*26d0*/  IMAD.SHL.U32 R66, R66, 0x80, RZ ;  /* 0x0000008042427824 */ /* 0x000fe200078e00ff */
[----:B------:R-:W-:Y:S01]  /*26e0*/  SHF.R.S32.HI R4, RZ, 0x1f, R20 ;  /* 0x0000001fff047819 */ /* 0x000fe20000011414 */
[----:B------:R-:W-:Y:S01]  /*26f0*/  VIADD R62, R10, 0x8 ;  /* 0x000000080a3e7836 */ /* 0x000fe20000000000 */
[----:B------:R-:W-:Y:S01]  /*2700*/  SHF.R.S32.HI R3, RZ, 0x1f, R7 ;  /* 0x0000001fff037819 */ /* 0x000fe20000011407 */
[----:B------:R-:W-:-:S02]  /*2710*/  IMAD.IADD R21, R21, 0x1, R53 ;  /* 0x0000000115157824 */ /* 0x000fc400078e0235 */
[----:B------:R-:W-:Y:S02]  /*2720*/  IMAD.IADD R6, R51, 0x1, R11 ;  /* 0x0000000133067824 */ /* 0x000fe400078e020b */
[----:B--2---:R-:W-:-:S07]  /*2730*/  IMAD.IADD R5, R11, 0x1, R49 ;  /* 0x000000010b057824 */ /* 0x004fce00078e0231 */
.L_x_9646:
[----:B------:R-:W2:Y:S01]  /*2740*/  LDL R8, [R1+0x48] ;  /* 0x0000480001087983 */ /* 0x000ea20000100800 */
[----:B0-----:R-:W0:Y:S01]  /*2750*/  LDC R87, c[0x0][0x3f4] ;  /* 0x0000fd00ff577b82 */ /* 0x001e220000000800 */
        /* <DEDUP_REMOVED lines=38> */
[----:B------:R-:W2:Y:S01]  /*29c0*/  LDL.64 R90, [R1+0x10] ;  /* 0x00001000015a7983 */ /* 0x000ea20000100a00 */
[----:B------:R-:W-:Y:S01]  /*29d0*/  ULDC.64 UR4, c[0x0][0x3e8] ;  /* 0x0000fa0000047ab9 */ /* 0x000fe20000000a00 */
[----:B------:R-:W-:Y:S02]  /*29e0*/  ULDC.64 UR6, c[0x0][0x400] ;  /* 0x0001000000067ab9 */ /* 0x000fe40000000a00 */
[----:B------:R-:W3:Y:S04]  /*29f0*/  LDL R83, [R1+0x34] ;  /* 0x0000340001537983 */ /* 0x000ee80000100800 */
[----:B------:R-:W4:Y:S01]  /*2a00*/  LDL R78, [R1+0x38] ;  /* 0x00003800014e7983 */ /* 0x000f220000100800 */
[----:B------:R-:W-:Y:S02]  /*2a10*/  IADD3 R40, P3, P5, R54, UR4, R40 ;  /* 0x0000000436287c10 */ /* 0x000fe4000fd7e028 */
[----:B------:R-:W-:-:S02]  /*2a20*/  CS2R R34, SRZ ;  /* 0x0000000000227805 */ /* 0x000fc4000001ff00 */
[----:B------:R-:W-:Y:S02]  /*2a30*/  CS2R R36, SRZ ;  /* 0x0000000000247805 */ /* 0x000fe4000001ff00 */
[----:B------:R-:W-:Y:S02]  /*2a40*/  IADD3.X R41, R44, UR5, R42, P3, P5 ;  /* 0x000000052c297c10 */ /* 0x000fe40009fea42a */
[----:B------:R-:W-:-:S04]  /*2a50*/  IADD3 R38, P3, P5, R50, UR6, R38 ;  /* 0x0000000632267c10 */ /* 0x000fc8000fd7e026 */
[----:B------:R-:W-:Y:S02]  /*2a60*/  IADD3.X R39, R6, UR7, R43, P3, P5 ;  /* 0x0000000706277c10 */ /* 0x000fe40009fea42b */
[----:B------:R-:W-:Y:S02]  /*2a70*/  CS2R R28, SRZ ;  /* 0x00000000001c7805 */ /* 0x000fe4000001ff00 */
[----:B------:R-:W-:Y:S02]  /*2a80*/  CS2R R12, SRZ ;  /* 0x00000000000c7805 */ /* 0x000fe4000001ff00 */
[----:B------:R-:W-:Y:S02]  /*2a90*/  CS2R R30, SRZ ;  /* 0x00000000001e7805 */ /* 0x000fe4000001ff00 */
[----:B------:R-:W-:Y:S02]  /*2aa0*/  CS2R R14, SRZ ;  /* 0x00000000000e7805 */ /* 0x000fe4000001ff00 */
[----:B--2---:R-:W-:-:S02]  /*2ab0*/  ISETP.GE.AND P5, PT, R90, R87, PT ;  /* 0x000000575a00720c */ /* 0x004fc40003fa6270 */
[----:B---3--:R-:W-:-:S11]  /*2ac0*/  ISETP.GE.AND P3, PT, R83, R87, PT ;  /* 0x000000575300720c */ /* 0x008fd60003f66270 */
[----:B------:R0:W5:Y:S04]  /*2ad0*/  @!P5 LDG.E.64 R34, desc[UR42][R40.64] ;  /* 0x0000002a2822d981 */ /* 0x000168000c1e1b00 */
[----:B------:R0:W5:Y:S01]  /*2ae0*/  @!P5 LDG.E.64 R36, desc[UR42][R38.64] ;  /* 0x0000002a2624d981 */ /* 0x000162000c1e1b00 */
[----:B----4-:R-:W-:-:S03]  /*2af0*/  ISETP.GE.AND P5, PT, R78, R87, PT ;  /* 0x000000574e00720c */ /* 0x010fc60003fa6270 */
[----:B------:R0:W5:Y:S04]  /*2b00*/  @!P3 LDG.E.64 R28, desc[UR42][R40.64+0x10] ;  /* 0x0000102a281cb981 */ /* 0x000168000c1e1b00 */
[----:B------:R0:W5:Y:S06]  /*2b10*/  @!P3 LDG.E.64 R30, desc[UR42][R38.64+0x10] ;  /* 0x0000102a261eb981 */ /* 0x00016c000c1e1b00 */
[----:B------:R0:W5:Y:S04]  /*2b20*/  @!P5 LDG.E.64 R12, desc[UR42][R40.64+0x20] ;  /* 0x0000202a280cd981 */ /* 0x000168000c1e1b00 */
[----:B------:R0:W5:Y:S02]  /*2b30*/  @!P5 LDG.E.64 R14, desc[UR42][R38.64+0x20] ;  /* 0x0000202a260ed981 */ /* 0x000164000c1e1b00 */
.L_x_9611:
[----:B------:R-:W-:Y:S05]  /*2b40*/  BSYNC B1 ;  /* 0x0000000000017941 */ /* 0x000fea0003800000 */
.L_x_9610:
        /* <DEDUP_REMOVED lines=10> */
.L_x_9612:
[----:B------:R-:W2:Y:S01]  /*2bf0*/  LDL R8, [R1+0x8] ;  /* 0x0000080001087983 */ /* 0x000ea20000100800 */
[----:B------:R-:W-:Y:S01]  /*2c00*/  IMAD R83, R18, 0x8, R16 ;  /* 0x0000000812537824 */ /* 0x000fe200078e0210 */
[----:B------:R-:W-:Y:S01]  /*2c10*/  BSSY B1, `(.L_x_9613) ;  /* 0x0000004000017945 */ /* 0x000fe20003800000 */
[----:B--2---:R-:W-:-:S04]  /*2c20*/  SHF.L.U32 R86, R8, 0x1f, RZ ;  /* 0x0000001f08567819 */ /* 0x004fc800000006ff */
[----:B------:R-:W0:Y:S02]  /*2c30*/  SYNCS.PHASECHK.TRANS64.TRYWAIT P5, [R83+URZ+0x19c90], R86 ;  /* 0x019c9056530075a7 */ /* 0x000e2400080a017f */
[----:B0-----:R-:W-:Y:S05]  /*2c40*/  @!P5 BRA `(.L_x_9614) ;  /* 0x000001e4004cd947 */ /* 0x001fea0003800000 */
.L_x_9939:
[----:B------:R-:W-:Y:S05]  /*2c50*/  BSYNC B1 ;  /* 0x0000000000017941 */ /* 0x000fea0003800000 */
.L_x_9613:
[----:B------:R-:W-:Y:S05]  /*2c60*/  @P4 BRA `(.L_x_9615) ;  /* 0x0000003800b44947 */ /* 0x000fea0003800000 */
[----:B------:R-:W-:Y:S01]  /*2c70*/  ISETP.NE.AND P4, PT, R60, RZ, PT ;  /* 0x000000ff3c00720c */ /* 0x000fe20003f85270 */
[----:B------:R-:W-:-:S12]  /*2c80*/  BSSY B1, `(.L_x_9616) ;  /* 0x0000074000017945 */ /* 0x000fd80003800000 */
[----:B------:R-:W-:Y:S05]  /*2c90*/  @!P4 BRA `(.L_x_9617) ;  /* 0x0000000400c8c947 */ /* 0x000fea0003800000 */
[----:B------:R-:W2:Y:S01]  /*2ca0*/  LDL.64 R76, [R1+0x10] ;  /* 0x00001000014c7983 */ /* 0x000ea20000100a00 */
[----:B------:R-:W-:Y:S03]  /*2cb0*/  BSSY B2, `(.L_x_9618) ;  /* 0x000006f000027945 */ /* 0x000fe60003800000 */
[----:B------:R1:W3:Y:S01]  /*2cc0*/  LDS.128 R8, [R84+0x13800] ;  /* 0x0138000054087984 */ /* 0x0002e20000000c00 */
[----:B--2---:R-:W-:-:S13]  /*2cd0*/  ISETP.GE.AND P4, PT, R76, R87, PT ;  /* 0x000000574c00720c */ /* 0x004fda0003f86270 */
[----:B-1-3--:R-:W-:Y:S05]  /*2ce0*/  @P4 BRA `(.L_x_9619) ;  /* 0x0000000400ac4947 */ /* 0x00afea0003800000 */
        /* <DEDUP_REMOVED lines=33> */
[----:B------:R-:W-:Y:S01]  /*2f00*/  FFMA.FTZ R8, R8, R79, -R93 ;  /* 0x0000004f08087223 */ /* 0x000fe2000001085d */
[----:B------:R-:W-:Y:S02]  /*2f10*/  HADD2.F32 R78, -RZ, R78.H1_H1 ;  /* 0x3000004eff4e7230 */ /* 0x000fe40000004100 */
[----:B------:R-:W-:Y:S01]  /*2f20*/  FMUL.FTZ R93, R77, R91 ;  /* 0x0000005b4d5d7220 */ /* 0x000fe20000410000 */
[----:B------:R-:W-:Y:S01]  /*2f30*/  FFMA.FTZ R9, R37, R79, R90 ;  /* 0x0000004f25097223 */ /* 0x000fe2000001005a */
[C---:B------:R-:W-:Y:S01]  /*2f40*/  FMUL.FTZ R92, R76.reuse, R91 ;  /* 0x0000005b4c5c7220 */ /* 0x040fe20000410000 */
[----:B------:R-:W-:Y:S01]  /*2f50*/  F2FP.F16.E4M3.UNPACK_B R37, R36.H1 ;  /* 0x00000024ff25723e */ /* 0x000fe200030006ff */
[----:B------:R-:W-:Y:S01]  /*2f60*/  FFMA.FTZ R93, R76, R78, -R93 ;  /* 0x0000004e4c5d7223 */ /* 0x000fe2000001085d */
[----:B------:R-:W-:Y:S01]  /*2f70*/  F2FP.F16.E4M3.UNPACK_B R36, R36 ;  /* 0x00000024ff24723e */ /* 0x000fe200020006ff */
        /* <DEDUP_REMOVED lines=21> */
[--C-:B------:R-:W-:Y:S01]  /*30d0*/  HADD2.F32 R79, -RZ, R76.reuse.H1_H1 ;  /* 0x3000004cff4f7230 */ /* 0x100fe20000004100 */
[----:B------:R-:W-:Y:S01]  /*30e0*/  F2FP.SATFINITE.E4M3.F32.PACK_AB_MERGE_C R43, R78, R43, RZ ;  /* 0x0000002b4e2b723e */ /* 0x000fe200048070ff */
[----:B------:R-:W-:Y:S01]  /*30f0*/  HADD2.F32 R78, -RZ, R76.H0_H0 ;  /* 0x2000004cff4e7230 */ /* 0x000fe20000004100 */
[----:B------:R-:W-:Y:S01]  /*3100*/  F2FP.F16.E4M3.UNPACK_B R77, R10.H1 ;  /* 0x0000000aff4d723e */ /* 0x000fe200030006ff */
[--C-:B------:R-:W-:Y:S01]  /*3110*/  HADD2.F32 R92, -RZ, R94.reuse.H1_H1 ;  /* 0x3000005eff5c7230 */ /* 0x100fe20000004100 */
[----:B------:R-:W-:Y:S01]  /*3120*/  F2FP.F16.E4M3.UNPACK_B R93, R35 ;  /* 0x00000023ff5d723e */ /* 0x000fe200020006ff */
[----:B------:R-:W-:Y:S01]  /*3130*/  HADD2.F32 R94, -RZ, R94.H0_H0 ;  /* 0x2000005eff5e7230 */ /* 0x000fe20000004100 */
[-C--:B------:R-:W-:Y:S01]  /*3140*/  F2FP.F16.E4M3.UNPACK_B R76, R34.reuse.H1 ;  /* 0x00000022ff4c723e */ /* 0x080fe200030006ff */
[----:B------:R-:W-:Y:S01]  /*3150*/  HADD2.F32 R35, -RZ, R77.H1_H1 ;  /* 0x3000004dff237230 */ /* 0x000fe20000004100 */
[----:B------:R-:W-:Y:S01]  /*3160*/  F2FP.F16.E4M3.UNPACK_B R90, R34 ;  /* 0x00000022ff5a723e */ /* 0x000fe200020006ff */
[----:B------:R-:W-:-:S02]  /*3170*/  HADD2.F32 R96, -RZ, R93.H1_H1 ;  /* 0x3000005dff607230 */ /* 0x000fc40000004100 */
[-C--:B------:R-:W-:Y:S01]  /*3180*/  FMUL.FTZ R95, R79, R92.reuse ;  /* 0x0000005c4f5f7220 */ /* 0x080fe20000410000 */
[----:B------:R-:W-:Y:S02]  /*3190*/  HADD2.F32 R91, -RZ, R76.H1_H1 ;  /* 0x3000004cff5b7230 */ /* 0x000fe40000004100 */
[C---:B------:R-:W-:Y:S01]  /*31a0*/  FMUL.FTZ R100, R78.reuse, R92 ;  /* 0x0000005c4e647220 */ /* 0x040fe20000410000 */
[----:B------:R-:W-:Y:S02]  /*31b0*/  HADD2.F32 R77, -RZ, R77.H0_H0 ;  /* 0x2000004dff4d7230 */ /* 0x000fe40000004100 */
[----:B------:R-:W-:Y:S01]  /*31c0*/  FMUL.FTZ R98, R35, R96 ;  /* 0x0000006023627220 */ /* 0x000fe20000410000 */
[----:B------:R-:W-:Y:S02]  /*31d0*/  HADD2.F32 R92, -RZ, R90.H1_H1 ;  /* 0x3000005aff5c7230 */ /* 0x000fe40000004100 */
[----:B------:R-:W-:Y:S01]  /*31e0*/  FFMA.FTZ R34, R78, R91, -R95 ;  /* 0x0000005b4e227223 */ /* 0x000fe2000001085f */
[----:B------:R-:W-:Y:S01]  /*31f0*/  F2FP.F16.E4M3.UNPACK_B R10, R10 ;  /* 0x0000000aff0a723e */ /* 0x000fe200020006ff */
[----:B------:R-:W-:Y:S01]  /*3200*/  FMUL.FTZ R96, R77, R96 ;  /* 0x000000604d607220 */ /* 0x000fe20000410000 */
[----:B------:R-:W-:Y:S01]  /*3210*/  F2FP.F16.E4M3.UNPACK_B R78, R11 ;  /* 0x0000000bff4e723e */ /* 0x000fe200020006ff */
[----:B------:R-:W-:Y:S01]  /*3220*/  FFMA.FTZ R11, R79, R91, R100 ;  /* 0x0000005b4f0b7223 */ /* 0x000fe20000010064 */
[-C--:B------:R-:W-:Y:S01]  /*3230*/  FFMA.FTZ R98, R77, R92.reuse, -R98 ;  /* 0x0000005c4d627223 */ /* 0x080fe20000010862 */
[----:B------:R-:W-:Y:S01]  /*3240*/  FFMA.FTZ R79, R35, R92, R96 ;  /* 0x0000005c234f7223 */ /* 0x000fe20000010060 */
[----:B------:R-:W-:Y:S01]  /*3250*/  HADD2.F32 R35, -RZ, R10.H0_H0 ;  /* 0x2000000aff237230 */ /* 0x000fe20000004100 */
[----:B------:R-:W-:Y:S01]  /*3260*/  F2FP.SATFINITE.E4M3.F32.PACK_AB_MERGE_C R9, R9, R8, R42 ;  /* 0x000000080909723e */ /* 0x000fe2000480702a */
        /* <DEDUP_REMOVED lines=8> */
[----:B------:R-:W-:Y:S02]  /*32f0*/  HADD2.F32 R76, -RZ, R76.H0_H0 ;  /* 0x2000004cff4c7230 */ /* 0x000fe40000004100 */
[-C--:B------:R-:W-:Y:S01]  /*3300*/  FMUL.FTZ R92, R10, R93.reuse ;  /* 0x0000005d0a5c7220 */ /* 0x080fe20000410000 */
[----:B------:R-:W-:Y:S02]  /*3310*/  HADD2.F32 R90, -RZ, R90.H0_H0 ;  /* 0x2000005aff5a7230 */ /* 0x000fe40000004100 */
[C---:B------:R-:W-:Y:S01]  /*3320*/  FMUL.FTZ R96, R78.reuse, R94 ;  /* 0x0000005e4e607220 */ /* 0x040fe20000410000 */
[----:B------:R-:W-:Y:S01]  /*3330*/  FMUL.FTZ R93, R35, R93 ;  /* 0x0000005d235d7220 */ /* 0x000fe20000410000 */
[----:B------:R-:W-:-:S02]  /*3340*/  FFMA.FTZ R91, R78, R76, R91 ;  /* 0x0000004c4e5b7223 */ /* 0x000fc4000001005b */
[----:B------:R-:W-:Y:S01]  /*3350*/  FFMA.FTZ R96, R77, R76, -R96 ;  /* 0x0000004c4d607223 */ /* 0x000fe20000010860 */
[-C--:B------:R-:W-:Y:S01]  /*3360*/  FFMA.FTZ R92, R35, R90.reuse, -R92 ;  /* 0x0000005a235c7223 */ /* 0x080fe2000001085c */
[----:B------:R-:W-:-:S03]  /*3370*/  FFMA.FTZ R93, R10, R90, R93 ;  /* 0x0000005a0a5d7223 */ /* 0x000fc6000001005d */
[----:B------:R-:W-:Y:S02]  /*3380*/  F2FP.SATFINITE.E4M3.F32.PACK_AB_MERGE_C R11, R91, R96, R11 ;  /* 0x000000605b0b723e */ /* 0x000fe4000480700b */
[----:B------:R-:W-:-:S07]  /*3390*/  F2FP.SATFINITE.E4M3.F32.PACK_AB_MERGE_C R10, R93, R92, R79 ;  /* 0x0000005c5d0a723e */ /* 0x000fce000480704f */
.L_x_9619:
[----:B------:R-:W-:Y:S05]  /*33a0*/  BSYNC B2 ;  /* 0x0000000000027941 */ /* 0x000fea0003800000 */
.L_x_9618:
[----:B------:R1:W-:Y:S02]  /*33b0*/  STG.E.128 desc[UR42][R32.64], R8 ;  /* 0x0000000820007986 */ /* 0x0003e4000c101d2a */
.L_x_9617:
[----:B------:R-:W-:Y:S05]  /*33c0*/  BSYNC B1 ;  /* 0x0000000000017941 */ /* 0x000fea0003800000 */
.L_x_9616:
[----:B------:R-:W-:Y:S01]  /*33d0*/  ISETP.NE.AND P4, PT, R45, RZ, PT ;  /* 0x000000ff2d00720c */ /* 0x000fe20003f85270 */
[----:B------:R-:W-:-:S12]  /*33e0*/  BSSY B1, `(.L_x_9620) ;  /* 0x0000074000017945 */ /* 0x000fd80003800000 */
[----:B------:R-:W-:Y:S05]  /*33f0*/  @!P4 BRA `(.L_x_9621) ;  /* 0x0000000400c8c947 */ /* 0x000fea0003800000 */
[----:B------:R-:W2:Y:S01]  /*3400*/  LDL R34, [R1+0x34] ;  /* 0x0000340001227983 */ /* 0x000ea20000100800 */
[----:B------:R-:W-:Y:S03]  /*3410*/  BSSY B2, `(.L_x_9622) ;  /* 0x000006f000027945 */ /* 0x000fe60003800000 */
[----:B-1----:R1:W3:Y:S01]  /*3420*/  LDS.128 R8, [R84+0x14800] ;  /* 0x0148000054087984 */ /* 0x0022e20000000c00 */
[----:B--2---:R-:W-:-:S13]  /*3430*/  ISETP.GE.AND P4, PT, R34, R87, PT ;  /* 0x000000572200720c */ /* 0x004fda0003f86270 */
[----:B-1-3--:R-:W-:Y:S05]  /*3440*/  @P4 BRA `(.L_x_9623) ;  /* 0x0000000400ac4947 */ /* 0x00afea0003800000 */
        /* <DEDUP_REMOVED lines=61> */
[----:B------:R-:W-:Y:S01]  /*3820*/  F2FP.SATFINITE.E4M3.F32.PACK_AB_MERGE_C R35, R36, R35, RZ ;  /* 0x000000232423723e */ /* 0x000fe200048070ff */
[--C-:B------:R-:W-:Y:S01]  /*3830*/  HADD2.F32 R40, -RZ, R37.reuse.H0_H0 ;  /* 0x20000025ff287230 */ /* 0x100fe20000004100 */
[-C--:B------:R-:W-:Y:S01]  /*3840*/  F2FP.F16.E4M3.UNPACK_B R77, R29.reuse.H1 ;  /* 0x0000001dff4d723e */ /* 0x080fe200030006ff */
[----:B------:R-:W-:Y:S01]  /*3850*/  HADD2.F32 R37, -RZ, R37.H1_H1 ;  /* 0x30000025ff257230 */ /* 0x000fe20000004100 */
[----:B------:R-:W-:Y:S02]  /*3860*/  F2FP.F16.E4M3.UNPACK_B R36, R10.H1 ;  /* 0x0000000aff24723e */ /* 0x000fe400030006ff */
        /* <DEDUP_REMOVED lines=25> */
[----:B------:R-:W-:Y:S01]  /*3a00*/  HADD2.F32 R10, -RZ, R10.H1_H1 ;  /* 0x3000000aff0a7230 */ /* 0x000fe20000004100 */
[----:B------:R-:W-:Y:S01]  /*3a10*/  F2FP.SATFINITE.E4M3.F32.PACK_AB_MERGE_C R8, R31, R30, R35 ;  /* 0x0000001e1f08723e */ /* 0x000fe20004807023 */
[----:B------:R-:W-:-:S02]  /*3a20*/  HADD2.F32 R76, -RZ, R76.H0_H0 ;  /* 0x2000004cff4c7230 */ /* 0x000fc40000004100 */
        /* <DEDUP_REMOVED lines=13> */
.L_x_9623:
[----:B------:R-:W-:Y:S05]  /*3b00*/  BSYNC B2 ;  /* 0x0000000000027941 */ /* 0x000fea0003800000 */
.L_x_9622:
[----:B------:R2:W-:Y:S02]  /*3b10*/  STG.E.128 desc[UR42][R32.64+0x20], R8 ;  /* 0x0000200820007986 */ /* 0x0005e4000c101d2a */
.L_x_9621:
[----:B------:R-:W-:Y:S05]  /*3b20*/  BSYNC B1 ;  /* 0x0000000000017941 */ /* 0x000fea0003800000 */
.L_x_9620:
        /* <DEDUP_REMOVED lines=40> */
[-C--:B------:R-:W-:Y:S01]  /*3db0*/  FMUL.FTZ R37, R29, R35.reuse ;  /* 0x000000231d257220 */ /* 0x080fe20000410000 */
[----:B------:R-:W-:Y:S01]  /*3dc0*/  FMUL.FTZ R36, R28, R35 ;  /* 0x000000231c247220 */ /* 0x000fe20000410000 */
[----:B------:R-:W-:Y:S01]  /*3dd0*/  F2FP.F16.E4M3.UNPACK_B R15, R14.H1 ;  /* 0x0000000eff0f723e */ /* 0x000fe200030006ff */
[----:B------:R-:W-:-:S02]  /*3de0*/  HADD2.F32 R31, -RZ, R39.H1_H1 ;  /* 0x30000027ff1f7230 */ /* 0x000fc40000004100 */
[-C--:B------:R-:W-:Y:S01]  /*3df0*/  FFMA.FTZ R37, R28, R30.reuse, -R37 ;  /* 0x0000001e1c257223 */ /* 0x080fe20000010825 */
[----:B------:R-:W-:Y:S01]  /*3e00*/  FFMA.FTZ R40, R29, R30, R36 ;  /* 0x0000001e1d287223 */ /* 0x000fe20000010024 */
[----:B------:R-:W-:Y:S01]  /*3e10*/  F2FP.F16.E4M3.UNPACK_B R14, R14 ;  /* 0x0000000eff0e723e */ /* 0x000fe200020006ff */
[--C-:B------:R-:W-:Y:S01]  /*3e20*/  HADD2.F32 R30, -RZ, R15.reuse.H1_H1 ;  /* 0x3000000fff1e7230 */ /* 0x100fe20000004100 */
[----:B------:R-:W-:Y:S01]  /*3e30*/  F2FP.F16.E4M3.UNPACK_B R38, R38 ;  /* 0x00000026ff26723e */ /* 0x000fe200020006ff */
[----:B------:R-:W-:Y:S01]  /*3e40*/  HADD2.F32 R29, -RZ, R15.H0_H0 ;  /* 0x2000000fff1d7230 */ /* 0x000fe20000004100 */
[----:B------:R-:W-:Y:S01]  /*3e50*/  F2FP.F16.E4M3.UNPACK_B R35, R12 ;  /* 0x0000000cff23723e */ /* 0x000fe200020006ff */
[----:B------:R-:W-:Y:S02]  /*3e60*/  HADD2.F32 R39, -RZ, R39.H0_H0 ;  /* 0x20000027ff277230 */ /* 0x000fe40000004100 */
[----:B------:R-:W-:Y:S01]  /*3e70*/  FMUL.FTZ R36, R30, R31 ;  /* 0x0000001f1e247220 */ /* 0x000fe20000410000 */
[----:B------:R-:W-:-:S02]  /*3e80*/  HADD2.F32 R15, -RZ, R14.H0_H0 ;  /* 0x2000000eff0f7230 */ /* 0x000fc40000004100 */
[----:B------:R-:W-:Y:S01]  /*3e90*/  FMUL.FTZ R31, R29, R31 ;  /* 0x0000001f1d1f7220 */ /* 0x000fe20000410000 */
[----:B------:R-:W-:Y:S02]  /*3ea0*/  HADD2.F32 R28, -RZ, R14.H1_H1 ;  /* 0x3000000eff1c7230 */ /* 0x000fe40000004100 */
        /* <DEDUP_REMOVED lines=10> */
[-C--:B------:R-:W-:Y:S01]  /*3f50*/  F2FP.F16.E4M3.UNPACK_B R39, R13.reuse.H1 ;  /* 0x0000000dff27723e */ /* 0x080fe200030006ff */
[--C-:B------:R-:W-:Y:S01]  /*3f60*/  HADD2.F32 R34, -RZ, R31.reuse.H0_H0 ;  /* 0x2000001fff227230 */ /* 0x100fe20000004100 */
[----:B------:R-:W-:Y:S01]  /*3f70*/  F2FP.F16.E4M3.UNPACK_B R30, R10.H1 ;  /* 0x0000000aff1e723e */ /* 0x000fe200030006ff */
[----:B------:R-:W-:Y:S01]  /*3f80*/  HADD2.F32 R31, -RZ, R31.H1_H1 ;  /* 0x3000001fff1f7230 */ /* 0x000fe20000004100 */
[----:B------:R-:W-:Y:S01]  /*3f90*/  F2FP.F16.E4M3.UNPACK_B R38, R13 ;  /* 0x0000000dff26723e */ /* 0x000fe200020006ff */
[----:B------:R-:W-:Y:S01]  /*3fa0*/  HADD2.F32 R41, -RZ, R39.H1_H1 ;  /* 0x30000027ff297230 */ /* 0x000fe20000004100 */
[----:B------:R-:W-:Y:S01]  /*3fb0*/  F2FP.SATFINITE.E4M3.F32.PACK_AB_MERGE_C R28, R40, R37, RZ ;  /* 0x00000025281c723e */ /* 0x000fe200048070ff */
        /* <DEDUP_REMOVED lines=38> */
.L_x_9625:
[----:B------:R-:W-:Y:S05]  /*4220*/  BSYNC B1 ;  /* 0x0000000000017941 */ /* 0x000fea0003800000 */
.L_x_9624:
[----:B------:R3:W-:Y:S01]  /*4230*/  STG.E.128 desc[UR42][R32.64+0x40], R8 ;  /* 0x0000400820007986 */ /* 0x0007e2000c101d2a */
[----:B------:R-:W-:Y:S05]  /*4240*/  BRA `(.L_x_9615) ;  /* 0x00000024003c7947 */ /* 0x000fea0003800000 */
.L_x_9609:
        /* <DEDUP_REMOVED lines=27> */
.L_x_9627:
[----:B------:R-:W-:Y:S05]  /*4400*/  BSYNC B1 ;  /* 0x0000000000017941 */ /* 0x000fea0003800000 */
.L_x_9626:
        /* <DEDUP_REMOVED lines=12> */
.L_x_9628:
[----:B0-----:R-:W2:Y:S01]  /*44d0*/  LDL R38, [R1+0x8] ;  /* 0x0000080001267983 */ /* 0x001ea20000100800 */
[----:B------:R-:W-:Y:S01]  /*44e0*/  IMAD R83, R18, 0x8, R16 ;  /* 0x0000000812537824 */ /* 0x000fe200078e0210 */
[----:B------:R-:W-:Y:S01]  /*44f0*/  BSSY B1, `(.L_x_9629) ;  /* 0x0000004000017945 */ /* 0x000fe20003800000 */
[----:B--2---:R-:W-:-:S04]  /*4500*/  SHF.L.U32 R86, R38, 0x1f, RZ ;  /* 0x0000001f26567819 */ /* 0x004fc800000006ff */
[----:B------:R-:W0:Y:S02]  /*4510*/  SYNCS.PHASECHK.TRANS64.TRYWAIT P5, [R83+URZ+0x19c90], R86 ;  /* 0x019c9056530075a7 */ /* 0x000e2400080a017f */
[----:B0-----:R-:W-:Y:S05]  /*4520*/  @!P5 BRA `(.L_x_9630) ;  /* 0x000001cc0028d947 */ /* 0x001fea0003800000 */
.L_x_9940:
[----:B------:R-:W-:Y:S05]  /*4530*/  BSYNC B1 ;  /* 0x0000000000017941 */ /* 0x000fea0003800000 */
.L_x_9629:
[----:B------:R-:W-:Y:S05]  /*4540*/  @P4 BRA `(.L_x_9615) ;  /* 0x00000020007c4947 */ /* 0x000fea0003800000 */
[----:B------:R-:W1:Y:S01]  /*4550*/  LDC R94, c[0x0][0x2f4] ;  /* 0x0000bd00ff5e7b82 */ /* 0x000e620000000800 */
[----:B------:R-:W-:Y:S01]  /*4560*/  ISETP.NE.AND P4, PT, R60, RZ, PT ;  /* 0x000000ff3c00720c */ /* 0x000fe20003f85270 */
[----:B------:R-:W-:Y:S01]  /*4570*/  ULDC.64 UR4, c[0x0][0x300] ;  /* 0x0000c00000047ab9 */ /* 0x000fe20000000a00 */
[----:B------:R-:W-:Y:S01]  /*4580*/  SHF.R.S32.HI R38, RZ, 0x1f, R23 ;  /* 0x0000001fff267819 */ /* 0x000fe20000011417 */
[----:B------:R-:W-:Y:S01]  /*4590*/  IMAD.MOV.U32 R78, RZ, RZ, R36 ;  /* 0x000000ffff4e7224 */ /* 0x000fe200078e0024 */
[----:B------:R-:W-:Y:S03]  /*45a0*/  BSSY B1, `(.L_x_9631) ;  /* 0x0000105000017945 */ /* 0x000fe60003800000 */
[----:B------:R-:W-:Y:S02]  /*45b0*/  IMAD R38, R38, UR4, RZ ;  /* 0x0000000426267c24 */ /* 0x000fe4000f8e02ff */
[----:B------:R-:W-:-:S04]  /*45c0*/  IMAD.WIDE.U32 R78, R23, UR4, R78 ;  /* 0x00000004174e7c25 */ /* 0x000fc8000f8e004e */
[----:B------:R-:W-:-:S04]  /*45d0*/  IMAD R95, R23, UR5, R38 ;  /* 0x00000005175f7c24 */ /* 0x000fc8000f8e0226 */
[----:B------:R-:W-:Y:S02]  /*45e0*/  IMAD.IADD R95, R95, 0x1, R79 ;  /* 0x000000015f5f7824 */ /* 0x000fe400078e024f */
[----:B-1----:R-:W-:Y:S01]  /*45f0*/  IMAD.IADD R96, R94, 0x1, -R61 ;  /* 0x000000015e607824 */ /* 0x002fe200078e0a3d */
[----:B------:R-:W-:Y:S06]  /*4600*/  @!P4 BRA `(.L_x_9632) ;  /* 0x0000000c00f8c947 */ /* 0x000fec0003800000 */
[----:B------:R-:W2:Y:S04]  /*4610*/  LDL R41, [R1+0x30] ;  /* 0x0000300001297983 */ /* 0x000ea80000100800 */
[----:B------:R-:W3:Y:S04]  /*4620*/  LDL R40, [R1+0x74] ;  /* 0x0000740001287983 */ /* 0x000ee80000100800 */
[----:B------:R-:W4:Y:S01]  /*4630*/  LDL R39, [R1+0x3c] ;  /* 0x00003c0001277983 */ /* 0x000f220000100800 */
[----:B------:R-:W-:Y:S01]  /*4640*/  SEL R36, R61, R96, !P0 ;  /* 0x000000603d247207 */ /* 0x000fe20004000000 */
[----:B------:R-:W-:Y:S01]  /*4650*/  BSSY B2, `(.L_x_9633) ;  /* 0x00000f0000027945 */ /* 0x000fe20003800000 */
[----:B------:R-:W-:-:S02]  /*4660*/  IADD3 R103, P4, P5, R58, R78, R20 ;  /* 0x0000004e3a677210 */ /* 0x000fc40007d9e014 */
[----:B------:R-:W-:Y:S02]  /*4670*/  SHF.R.S32.HI R37, RZ, 0x1f, R36 ;  /* 0x0000001fff257819 */ /* 0x000fe40000011424 */
[----:B------:R-:W-:Y:S02]  /*4680*/  IADD3.X R101, R80, R95, R4, P4, P5 ;  /* 0x0000005f50657210 */ /* 0x000fe400027ea404 */
[----:B------:R-:W-:Y:S02]  /*4690*/  LEA.HI R37, R37, R36, RZ, 0x5 ;  /* 0x0000002425257211 */ /* 0x000fe400078f28ff */
[----:B------:R-:W-:Y:S02]  /*46a0*/  ISETP.GE.AND P5, PT, R152, R87, PT ;  /* 0x000000579800720c */ /* 0x000fe40003fa6270 */
[----:B------:R-:W-:-:S04]  /*46b0*/  SHF.R.S32.HI R36, RZ, 0x5, R37 ;  /* 0x00000005ff247819 */ /* 0x000fc80000011425 */
[----:B------:R-:W-:-:S04]  /*46c0*/  LEA.HI.SX32 R36, R73, R36, 0x1c ;  /* 0x0000002449247211 */ /* 0x000fc800078fe2ff */
[C---:B------:R-:W-:Y:S01]  /*46d0*/  LEA.HI R37, R36.reuse, R36, RZ, 0x1 ;  /* 0x0000002424257211 */ /* 0x040fe200078f08ff */
[----:B------:R-:W-:-:S04]  /*46e0*/  IMAD.SHL.U32 R102, R36, 0x10, RZ ;  /* 0x0000001024667824 */ /* 0x000fc800078e00ff */
[----:B------:R-:W-:Y:S01]  /*46f0*/  IMAD.SHL.U32 R37, R37, 0x800, RZ ;  /* 0x0000080025257824 */ /* 0x000fe200078e00ff */
[----:B------:R-:W-:-:S04]  /*4700*/  ISETP.GE.AND P4, PT, R102, R94, PT ;  /* 0x0000005e6600720c */ /* 0x000fc80003f86270 */
[----:B------:R-:W-:Y:S02]  /*4710*/  LOP3.LUT R37, R37, 0xfffff000, RZ, 0xc0, !PT ;  /* 0xfffff00025257812 */ /* 0x000fe400078ec0ff */
[----:B--2---:R-:W-:-:S04]  /*4720*/  LOP3.LUT R36, R41, 0x10, R102, 0xf8, !PT ;  /* 0x0000001029247812 */ /* 0x004fc800078ef866 */
[----:B---3--:R-:W-:-:S04]  /*4730*/  LOP3.LUT R36, R36, R40, RZ, 0x3c, !PT ;  /* 0x0000002824247212 */ /* 0x008fc800078e3cff */
[----:B----4-:R-:W-:Y:S01]  /*4740*/  IADD3 R39, R36, R37, R39 ;  /* 0x0000002524277210 */ /* 0x010fe20007ffe027 */
        /* <DEDUP_REMOVED lines=29> */
[----:B-1----:R-:W-:Y:S01]  /*4920*/  IMAD.MOV.U32 R105, RZ, RZ, R37 ;  /* 0x000000ffff697224 */ /* 0x002fe200078e0025 */
        /* <DEDUP_REMOVED lines=13> */
[----:B------:R-:W-:Y:S01]  /*4a00*/  FMUL.FTZ R112, R113, R112 ;  /* 0x0000007071707220 */ /* 0x000fe20000410000 */
[----:B------:R-:W-:Y:S01]  /*4a10*/  HADD2.F32 R108, -RZ, R108.H1_H1 ;  /* 0x3000006cff6c7230 */ /* 0x000fe20000004100 */
[----:B------:R-:W-:Y:S01]  /*4a20*/  LOP3.LUT R12, R15, 0xff, RZ, 0xc0, !PT ;  /* 0x000000ff0f0c7812 */ /* 0x000fe200078ec0ff */
[----:B------:R-:W-:Y:S02]  /*4a30*/  HADD2.F32 R106, -RZ, R106.H1_H1 ;  /* 0x3000006aff6a7230 */ /* 0x000fe40000004100 */
[----:B------:R-:W-:Y:S01]  /*4a40*/  FFMA.FTZ R112, R110, R111, R112 ;  /* 0x0000006f6e707223 */ /* 0x000fe20000010070 */
[----:B------:R-:W-:Y:S02]  /*4a50*/  HADD2.F32 R109, -RZ, R109.H1_H1 ;  /* 0x3000006dff6d7230 */ /* 0x000fe40000004100 */
[CC--:B------:R-:W-:Y:S01]  /*4a60*/  FMUL.FTZ R110, R37.reuse, R108.reuse ;  /* 0x0000006c256e7220 */ /* 0x0c0fe20000410000 */
        /* <DEDUP_REMOVED lines=38> */
[----:B------:R-:W-:Y:S01]  /*4cd0*/  FFMA.FTZ R35, R105, R104, -R108 ;  /* 0x0000006869237223 */ /* 0x000fe2000001086c */
        /* <DEDUP_REMOVED lines=13> */
[-C--:B------:R-:W-:Y:S01]  /*4db0*/  FMUL.FTZ R43, R15, R34.reuse ;  /* 0x000000220f2b7220 */ /* 0x080fe20000410000 */
[----:B------:R-:W-:Y:S01]  /*4dc0*/  F2FP.F16.E4M3.UNPACK_B R13, R13.H1 ;  /* 0x0000000dff0d723e */ /* 0x000fe200030006ff */
[C---:B------:R-:W-:Y:S01]  /*4dd0*/  FMUL.FTZ R34, R32.reuse, R34 ;  /* 0x0000002220227220 */ /* 0x040fe20000410000 */
[----:B------:R-:W-:Y:S01]  /*4de0*/  F2FP.F16.E4M3.UNPACK_B R33, R33.H1 ;  /* 0x00000021ff21723e */ /* 0x000fe200030006ff */
[-C--:B------:R-:W-:Y:S01]  /*4df0*/  FFMA.FTZ R32, R32, R39.reuse, -R43 ;  /* 0x0000002720207223 */ /* 0x080fe2000001082b */
[----:B------:R-:W-:Y:S01]  /*4e00*/  FFMA.FTZ R108, R107, R104, -R108 ;  /* 0x000000686b6c7223 */ /* 0x000fe2000001086c */
[----:B------:R-:W-:Y:S01]  /*4e10*/  FFMA.FTZ R15, R15, R39, R34 ;  /* 0x000000270f0f7223 */ /* 0x000fe20000010022 */
        /* <DEDUP_REMOVED lines=17> */
[----:B------:R-:W-:Y:S01]  /*4f30*/  F2FP.SATFINITE.E4M3.F32.PACK_AB_MERGE_C R41, R37, R112, R41 ;  /* 0x000000702529723e */ /* 0x000fe20004807029 */
[C---:B------:R-:W-:Y:S01]  /*4f40*/  FMUL.FTZ R39, R33.reuse, R13 ;  /* 0x0000000d21277220 */ /* 0x040fe20000410000 */
[----:B------:R-:W-:Y:S02]  /*4f50*/  IMAD.MOV.U32 R37, RZ, RZ, R35 ;  /* 0x000000ffff257224 */ /* 0x000fe400078e0023 */
        /* <DEDUP_REMOVED lines=17> */
[----:B------:R-:W-:Y:S01]  /*5070*/  FMUL.FTZ R113, R104, R113 ;  /* 0x0000007168717220 */ /* 0x000fe20000410000 */
[----:B------:R-:W-:Y:S01]  /*5080*/  HADD2.F32 R14, -RZ, R14.H1_H1 ;  /* 0x3000000eff0e7230 */ /* 0x000fe20000004100 */
[----:B------:R-:W-:Y:S01]  /*5090*/  F2FP.F16.E4M3.UNPACK_B R97, R97 ;  /* 0x00000061ff61723e */ /* 0x000fe200020006ff */
[----:B------:R-:W-:Y:S02]  /*50a0*/  HADD2.F32 R39, -RZ, R39.H1_H1 ;  /* 0x30000027ff277230 */ /* 0x000fe40000004100 */
[----:B------:R-:W-:Y:S01]  /*50b0*/  FFMA.FTZ R113, R34, R109, R113 ;  /* 0x0000006d22717223 */ /* 0x000fe20000010071 */
        /* <DEDUP_REMOVED lines=22> */
[----:B------:R-:W-:Y:S01]  /*5220*/  F2FP.F16.E4M3.UNPACK_B R38, R38 ;  /* 0x00000026ff26723e */ /* 0x000fe200020006ff */
[-C--:B------:R-:W-:Y:S01]  /*5230*/  FFMA.FTZ R33, R36, R97.reuse, -R33 ;  /* 0x0000006124217223 */ /* 0x080fe20000010821 */
[----:B------:R-:W-:Y:S01]  /*5240*/  F2FP.F16.E4M3.UNPACK_B R36, R42.H1 ;  /* 0x0000002aff24723e */ /* 0x000fe200030006ff */
        /* <DEDUP_REMOVED lines=8> */
[----:B------:R-:W-:Y:S01]  /*52d0*/  HADD2.F32 R36, -RZ, R36.H1_H1 ;  /* 0x30000024ff247230 */ /* 0x000fe20000004100 */
[----:B------:R-:W-:Y:S01]  /*52e0*/  F2FP.F16.E4M3.UNPACK_B R42, R42 ;  /* 0x0000002aff2a723e */ /* 0x000fe200020006ff */
[--C-:B------:R-:W-:Y:S01]  /*52f0*/  HADD2.F32 R115, -RZ, R33.reuse.H0_H0 ;  /* 0x20000021ff737230 */ /* 0x100fe20000004100 */
[----:B------:R-:W-:Y:S01]  /*5300*/  F2FP.F16.E4M3.UNPACK_B R100, R100 ;  /* 0x00000064ff64723e */ /* 0x000fe200020006ff */
[----:B------:R-:W-:Y:S01]  /*5310*/  HADD2.F32 R33, -RZ, R33.H1_H1 ;  /* 0x30000021ff217230 */ /* 0x000fe20000004100 */
[----:B------:R-:W-:Y:S01]  /*5320*/  F2FP.SATFINITE.E4M3.F32.PACK_AB_MERGE_C R13, R13, R113, RZ ;  /* 0x000000710d0d723e */ /* 0x000fe200048070ff */
[----:B------:R-:W-:-:S02]  /*5330*/  HADD2.F32 R34, -RZ, R34.H1_H1 ;  /* 0x30000022ff227230 */ /* 0x000fc40000004100 */
[-C--:B------:R-:W-:Y:S01]  /*5340*/  FMUL.FTZ R111, R39, R115.reuse ;  /* 0x00000073276f7220 */ /* 0x080fe20000410000 */
[----:B------:R-:W-:Y:S01]  /*5350*/  FMUL.FTZ R115, R97, R115 ;  /* 0x0000007361737220 */ /* 0x000fe20000410000 */
[----:B------:R-:W-:Y:S01]  /*5360*/  HADD2.F32 R40, -RZ, R40.H1_H1 ;  /* 0x30000028ff287230 */ /* 0x000fe20000004100 */
[----:B------:R-:W-:Y:S01]  /*5370*/  F2FP.SATFINITE.E4M3.F32.PACK_AB_MERGE_C R43, R15, R105, R12 ;  /* 0x000000690f2b723e */ /* 0x000fe2000480700c */
[-C--:B------:R-:W-:Y:S01]  /*5380*/  FFMA.FTZ R111, R97, R98.reuse, -R111 ;  /* 0x00000062616f7223 */ /* 0x080fe2000001086f */
[----:B------:R-:W-:Y:S01]  /*5390*/  FFMA.FTZ R115, R39, R98, R115 ;  /* 0x0000006227737223 */ /* 0x000fe20000010073 */
[-C--:B------:R-:W-:Y:S01]  /*53a0*/  FMUL.FTZ R39, R36, R33.reuse ;  /* 0x0000002124277220 */ /* 0x080fe20000410000 */
        /* <DEDUP_REMOVED lines=16> */
[----:B------:R-:W-:Y:S01]  /*54b0*/  FMUL.FTZ R117, R42, R99 ;  /* 0x000000632a757220 */ /* 0x000fe20000410000 */
[----:B------:R-:W-:Y:S01]  /*54c0*/  F2FP.SATFINITE.E4M3.F32.PACK_AB_MERGE_C R33, R33, R115, RZ ;  /* 0x000000732121723e */ /* 0x000fe200048070ff */
[----:B------:R-:W-:Y:S01]  /*54d0*/  FMUL.FTZ R99, R38, R99 ;  /* 0x0000006326637220 */ /* 0x000fe20000410000 */
[----:B------:R-:W-:Y:S01]  /*54e0*/  F2FP.SATFINITE.E4M3.F32.PACK_AB_MERGE_C R40, R14, R109, R13 ;  /* 0x0000006d0e28723e */ /* 0x000fe2000480700d */
[-C--:B------:R-:W-:Y:S01]  /*54f0*/  FFMA.FTZ R38, R38, R39.reuse, -R117 ;  /* 0x0000002726267223 */ /* 0x080fe20000010875 */
[----:B------:R-:W-:Y:S02]  /*5500*/  IMAD.MOV.U32 R36, RZ, RZ, R104 ;  /* 0x000000ffff247224 */ /* 0x000fe400078e0068 */
[----:B------:R-:W-:Y:S01]  /*5510*/  FFMA.FTZ R99, R42, R39, R99 ;  /* 0x000000272a637223 */ /* 0x000fe20000010063 */
[----:B------:R-:W-:-:S02]  /*5520*/  F2FP.SATFINITE.E4M3.F32.PACK_AB_MERGE_C R39, R32, R108, R107 ;  /* 0x0000006c2027723e */ /* 0x000fc4000480706b */
[----:B------:R-:W-:Y:S02]  /*5530*/  F2FP.SATFINITE.E4M3.F32.PACK_AB_MERGE_C R38, R38, R97, R34 ;  /* 0x000000612626723e */ /* 0x000fe40004807022 */
[----:B------:R-:W-:-:S07]  /*5540*/  F2FP.SATFINITE.E4M3.F32.PACK_AB_MERGE_C R42, R99, R98, R33 ;  /* 0x00000062632a723e */ /* 0x000fce0004807021 */
.L_x_9634:
[----:B------:R-:W-:Y:S05]  /*5550*/  BSYNC B2 ;  /* 0x0000000000027941 */ /* 0x000fea0003800000 */
.L_x_9633:
[--C-:B------:R-:W-:Y:S02]  /*5560*/  @!P4 SHF.R.S32.HI R12, RZ, 0x1f, R102.reuse ;  /* 0x0000001fff0cc819 */ /* 0x100fe40000011466 */
[----:B------:R-:W-:-:S04]  /*5570*/  @!P4 IADD3 R15, P5, P6, R58, R78, R102 ;  /* 0x0000004e3a0fc210 */ /* 0x000fc80007ebe066 */
[----:B------:R-:W-:Y:S02]  /*5580*/  @!P4 IADD3.X R32, R80, R95, R12, P5, P6 ;  /* 0x0000005f5020c210 */ /* 0x000fe40002fec40c */
[----:B------:R-:W-:-:S05]  /*5590*/  IADD3 R12, P5, R103, R76, RZ ;  /* 0x0000004c670c7210 */ /* 0x000fca0007fbe0ff */
[----:B------:R-:W-:Y:S01]  /*55a0*/  IMAD.X R13, R101, 0x1, R77, P5 ;  /* 0x00000001650d7824 */ /* 0x000fe200028e064d */
[----:B------:R-:W-:-:S04]  /*55b0*/  @!P4 IADD3 R14, P5, R15, R76, RZ ;  /* 0x0000004c0f0ec210 */ /* 0x000fc80007fbe0ff */
[----:B-1----:R1:W-:Y:S01]  /*55c0*/  STG.E.128 desc[UR42][R12.64], R36 ;  /* 0x000000240c007986 */ /* 0x0023e2000c101d2a */
[----:B------:R-:W-:-:S05]  /*55d0*/  @!P4 IMAD.X R15, R32, 0x1, R77, P5 ;  /* 0x00000001200fc824 */ /* 0x000fca00028e064d */
[----:B--2---:R1:W-:Y:S03]  /*55e0*/  @!P4 STG.E.128 desc[UR42][R14.64], R40 ;  /* 0x000000280e00c986 */ /* 0x0043e6000c101d2a */
.L_x_9632:
[----:B------:R-:W-:Y:S05]  /*55f0*/  BSYNC B1 ;  /* 0x0000000000017941 */ /* 0x000fea0003800000 */
.L_x_9631:
[----:B------:R-:W-:-:S13]  /*5600*/  ISETP.NE.AND P4, PT, R45, RZ, PT ;  /* 0x000000ff2d00720c */ /* 0x000fda0003f85270 */
[----:B------:R-:W-:Y:S05]  /*5610*/  @!P4 BRA `(.L_x_9615) ;  /* 0x000000100048c947 */ /* 0x000fea0003800000 */
[----:B------:R-:W2:Y:S04]  /*5620*/  LDL R32, [R1+0x30] ;  /* 0x0000300001207983 */ /* 0x000ea80000100800 */
[----:B-1----:R-:W3:Y:S04]  /*5630*/  LDL R15, [R1+0x74] ;  /* 0x00007400010f7983 */ /* 0x002ee80000100800 */
[----:B------:R-:W4:Y:S01]  /*5640*/  LDL R14, [R1+0x3c] ;  /* 0x00003c00010e7983 */ /* 0x000f220000100800 */
[----:B------:R-:W-:Y:S01]  /*5650*/  ISETP.NE.AND P5, PT, R82, RZ, PT ;  /* 0x000000ff5200720c */ /* 0x000fe20003fa5270 */
[----:B------:R-:W-:Y:S03]  /*5660*/  BSSY B1, `(.L_x_9635) ;  /* 0x00000ec000017945 */ /* 0x000fe60003800000 */
[----:B------:R-:W-:-:S02]  /*5670*/  SEL R96, R61, R96, !P5 ;  /* 0x000000603d607207 */ /* 0x000fc40006800000 */
[----:B------:R-:W-:Y:S02]  /*5680*/  IADD3 R37, P4, P5, R58, R78, R7 ;  /* 0x0000004e3a257210 */ /* 0x000fe40007d9e007 */
[----:B------:R-:W-:Y:S02]  /*5690*/  SHF.R.S32.HI R13, RZ, 0x1f, R96 ;  /* 0x0000001fff0d7819 */ /* 0x000fe40000011460 */
[----:B------:R-:W-:Y:S02]  /*56a0*/  IADD3.X R38, R80, R95, R3, P4, P5 ;  /* 0x0000005f50267210 */ /* 0x000fe400027ea403 */
[----:B------:R-:W-:Y:S02]  /*56b0*/  LEA.HI R13, R13, R96, RZ, 0x5 ;  /* 0x000000600d0d7211 */ /* 0x000fe400078f28ff */
[----:B------:R-:W-:Y:S02]  /*56c0*/  ISETP.GE.AND P5, PT, R81, R87, PT ;  /* 0x000000575100720c */ /* 0x000fe40003fa6270 */
[----:B------:R-:W-:-:S02]  /*56d0*/  SHF.R.S32.HI R13, RZ, 0x5, R13 ;  /* 0x00000005ff0d7819 */ /* 0x000fc4000001140d */
[----:B------:R-:W-:Y:S02]  /*56e0*/  IADD3 R36, P4, R37, R76, RZ ;  /* 0x0000004c25247210 */ /* 0x000fe40007f9e0ff */
[----:B------:R-:W-:-:S03]  /*56f0*/  LEA.HI.SX32 R13, R72, R13, 0x1c ;  /* 0x0000000d480d7211 */ /* 0x000fc600078fe2ff */
[----:B------:R-:W-:Y:S01]  /*5700*/  IMAD.X R37, R38, 0x1, R77, P4 ;  /* 0x0000000126257824 */ /* 0x000fe200020e064d */
[C---:B------:R-:W-:Y:S01]  /*5710*/  LEA.HI R12, R13.reuse, R13, RZ, 0x1 ;  /* 0x0000000d0d0c7211 */ /* 0x040fe200078f08ff */
[----:B------:R-:W-:-:S04]  /*5720*/  IMAD.SHL.U32 R39, R13, 0x10, RZ ;  /* 0x000000100d277824 */ /* 0x000fc800078e00ff */
[----:B------:R-:W-:-:S05]  /*5730*/  IMAD.SHL.U32 R13, R12, 0x800, RZ ;  /* 0x000008000c0d7824 */ /* 0x000fca00078e00ff */
        /* <DEDUP_REMOVED lines=11> */
[----:B------:R-:W-:Y:S02]  /*57f0*/  SHF.R.U32.HI R97, RZ, 0x8, R9 ;  /* 0x00000008ff617819 */ /* 0x000fe40000011609 */
[----:B------:R-:W-:Y:S02]  /*5800*/  SHF.R.U32.HI R30, RZ, 0x8, R11 ;  /* 0x00000008ff1e7819 */ /* 0x000fe4000001160b */
[----:B------:R-:W-:Y:S02]  /*5810*/  SHF.R.U32.HI R99, RZ, 0x18, R9 ;  /* 0x00000018ff637819 */ /* 0x000fe40000011609 */
[----:B------:R-:W-:Y:S01]  /*5820*/  LOP3.LUT R40, R9, 0xff, RZ, 0xc0, !PT ;  /* 0x000000ff09287812 */ /* 0x000fe200078ec0ff */
[----:B------:R-:W-:Y:S01]  /*5830*/  IMAD.SHL.U32 R30, R30, 0x100, RZ ;  /* 0x000001001e1e7824 */ /* 0x000fe200078e00ff */
[----:B------:R-:W-:Y:S02]  /*5840*/  SHF.R.U32.HI R96, RZ, 0x18, R11 ;  /* 0x00000018ff607819 */ /* 0x000fe4000001160b */
[----:B------:R-:W-:-:S02]  /*5850*/  LOP3.LUT R41, R11, 0xff, RZ, 0xc0, !PT ;  /* 0x000000ff0b297812 */ /* 0x000fc400078ec0ff */
[----:B------:R-:W-:Y:S02]  /*5860*/  SHF.R.U32.HI R8, RZ, 0x10, R11 ;  /* 0x00000010ff087819 */ /* 0x000fe4000001160b */
[--C-:B------:R-:W-:Y:S02]  /*5870*/  SHF.R.U32.HI R87, RZ, 0x8, R31.reuse ;  /* 0x00000008ff577819 */ /* 0x100fe4000001161f */
[----:B------:R-:W-:Y:S01]  /*5880*/  LOP3.LUT R28, R31, 0xff0000ff, RZ, 0xc0, !PT ;  /* 0xff0000ff1f1c7812 */ /* 0x000fe200078ec0ff */
[----:B------:R-:W-:Y:S01]  /*5890*/  IMAD.U32 R8, R8, 0x10000, RZ ;  /* 0x0001000008087824 */ /* 0x000fe200078e00ff */
[----:B------:R-:W-:Y:S01]  /*58a0*/  SHF.R.U32.HI R11, RZ, 0x10, R31 ;  /* 0x00000010ff0b7819 */ /* 0x000fe2000001161f */
[----:B------:R-:W-:Y:S01]  /*58b0*/  IMAD.SHL.U32 R31, R97, 0x100, RZ ;  /* 0x00000100611f7824 */ /* 0x000fe200078e00ff */
[----:B------:R-:W-:Y:S01]  /*58c0*/  SHF.R.U32.HI R10, RZ, 0x10, R9 ;  /* 0x00000010ff0a7819 */ /* 0x000fe20000011609 */
[----:B------:R-:W-:Y:S01]  /*58d0*/  IMAD.SHL.U32 R87, R87, 0x100, RZ ;  /* 0x0000010057577824 */ /* 0x000fe200078e00ff */
[----:B------:R-:W-:-:S02]  /*58e0*/  SHF.R.U32.HI R43, RZ, 0x18, R29 ;  /* 0x00000018ff2b7819 */ /* 0x000fc4000001161d */
[----:B------:R-:W-:Y:S01]  /*58f0*/  LOP3.LUT R42, R29, 0xff, RZ, 0xc0, !PT ;  /* 0x000000ff1d2a7812 */ /* 0x000fe200078ec0ff */
[----:B------:R-:W-:Y:S01]  /*5900*/  IMAD.U32 R10, R10, 0x10000, RZ ;  /* 0x000100000a0a7824 */ /* 0x000fe200078e00ff */
[--C-:B------:R-:W-:Y:S02]  /*5910*/  SHF.R.U32.HI R38, RZ, 0x8, R29.reuse ;  /* 0x00000008ff267819 */ /* 0x100fe4000001161d */
[----:B------:R-:W-:Y:S01]  /*5920*/  SHF.R.U32.HI R9, RZ, 0x10, R29 ;  /* 0x00000010ff097819 */ /* 0x000fe2000001161d */
[----:B-1----:R-:W-:Y:S01]  /*5930*/  IMAD.MOV.U32 R29, RZ, RZ, R12 ;  /* 0x000000ffff1d7224 */ /* 0x002fe200078e000c */
[----:B------:R-:W-:Y:S02]  /*5940*/  PRMT R40, R99, 0x654, R40 ;  /* 0x0000065463287816 */ /* 0x000fe40000000028 */
[----:B------:R-:W-:Y:S01]  /*5950*/  PRMT R41, R96, 0x654, R41 ;  /* 0x0000065460297816 */ /* 0x000fe20000000029 */
[----:B------:R-:W-:Y:S01]  /*5960*/  IMAD.U32 R9, R9, 0x10000, RZ ;  /* 0x0001000009097824 */ /* 0x000fe200078e00ff */
[----:B------:R-:W-:Y:S01]  /*5970*/  PRMT R42, R43, 0x654, R42 ;  /* 0x000006542b2a7816 */ /* 0x000fe2000000002a */
[----:B------:R-:W-:Y:S01]  /*5980*/  IMAD.SHL.U32 R43, R38, 0x100, RZ ;  /* 0x00000100262b7824 */ /* 0x000fe200078e00ff */
[----:B------:R-:W-:Y:S01]  /*5990*/  LOP3.LUT R31, R40, 0xff00, R31, 0xf8, !PT ;  /* 0x0000ff00281f7812 */ /* 0x000fe200078ef81f */
[----:B------:R-:W-:Y:S01]  /*59a0*/  IMAD.U32 R96, R11, 0x10000, RZ ;  /* 0x000100000b607824 */ /* 0x000fe200078e00ff */
[----:B------:R-:W-:-:S02]  /*59b0*/  LOP3.LUT R41, R41, 0xff00, R30, 0xf8, !PT ;  /* 0x0000ff0029297812 */ /* 0x000fc400078ef81e */
[----:B------:R-:W-:Y:S02]  /*59c0*/  F2FP.F16.E4M3.UNPACK_B R40, R90.H1 ;  /* 0x0000005aff28723e */ /* 0x000fe400030006ff */
[----:B--2---:R-:W-:Y:S02]  /*59d0*/  F2FP.F16.E4M3.UNPACK_B R38, R32.H1 ;  /* 0x00000020ff26723e */ /* 0x004fe400030006ff */
[----:B------:R-:W-:Y:S02]  /*59e0*/  F2FP.F16.E4M3.UNPACK_B R30, R29.H1 ;  /* 0x0000001dff1e723e */ /* 0x000fe400030006ff */
[----:B------:R-:W-:Y:S01]  /*59f0*/  LOP3.LUT R42, R42, 0xff00, R43, 0xf8, !PT ;  /* 0x0000ff002a2a7812 */ /* 0x000fe200078ef82b */
        /* <DEDUP_REMOVED lines=8> */
[-C--:B------:R-:W-:Y:S01]  /*5a80*/  FMUL.FTZ R97, R28, R43.reuse ;  /* 0x0000002b1c617220 */ /* 0x080fe20000410000 */
[----:B------:R-:W-:Y:S01]  /*5a90*/  FMUL.FTZ R43, R12, R43 ;  /* 0x0000002b0c2b7220 */ /* 0x000fe20000410000 */
[--C-:B------:R-:W-:Y:S01]  /*5aa0*/  HADD2.F32 R41, -RZ, R31.reuse.H0_H0 ;  /* 0x2000001fff297230 */ /* 0x100fe20000004100 */
[----:B------:R-:W-:Y:S01]  /*5ab0*/  LOP3.LUT R11, R42, 0xff0000, R9, 0xf8, !PT ;  /* 0x00ff00002a0b7812 */ /* 0x000fe200078ef809 */
[----:B------:R-:W-:Y:S01]  /*5ac0*/  HADD2.F32 R42, -RZ, R31.H1_H1 ;  /* 0x3000001fff2a7230 */ /* 0x000fe20000004100 */
[----:B------:R-:W-:Y:S01]  /*5ad0*/  F2FP.F16.E4M3.UNPACK_B R90, R90 ;  /* 0x0000005aff5a723e */ /* 0x000fe200020006ff */
[----:B------:R-:W-:-:S02]  /*5ae0*/  HADD2.F32 R31, -RZ, R30.H1_H1 ;  /* 0x3000001eff1f7230 */ /* 0x000fc40000004100 */
[-C--:B------:R-:W-:Y:S01]  /*5af0*/  FFMA.FTZ R12, R12, R41.reuse, -R97 ;  /* 0x000000290c0c7223 */ /* 0x080fe20000010861 */
[----:B------:R-:W-:Y:S01]  /*5b00*/  FFMA.FTZ R28, R28, R41, R43 ;  /* 0x000000291c1c7223 */ /* 0x000fe2000001002b */
[----:B------:R-:W-:Y:S01]  /*5b10*/  HADD2.F32 R41, -RZ, R38.H1_H1 ;  /* 0x30000026ff297230 */ /* 0x000fe20000004100 */
[----:B------:R-:W-:Y:S01]  /*5b20*/  F2FP.F16.E4M3.UNPACK_B R32, R32 ;  /* 0x00000020ff20723e */ /* 0x000fe200020006ff */
[-C--:B------:R-:W-:Y:S01]  /*5b30*/  FMUL.FTZ R98, R31, R40.reuse ;  /* 0x000000281f627220 */ /* 0x080fe20000410000 */
[----:B------:R-:W-:Y:S01]  /*5b40*/  F2FP.F16.E4M3.UNPACK_B R38, R29 ;  /* 0x0000001dff26723e */ /* 0x000fe200020006ff */
[----:B------:R-:W-:Y:S01]  /*5b50*/  HADD2.F32 R43, -RZ, R90.H0_H0 ;  /* 0x2000005aff2b7230 */ /* 0x000fe20000004100 */
[----:B------:R-:W-:Y:S01]  /*5b60*/  LOP3.LUT R9, R87, 0xff0000, R96, 0xf8, !PT ;  /* 0x00ff000057097812 */ /* 0x000fe200078ef860 */
[----:B------:R-:W-:Y:S01]  /*5b70*/  FMUL.FTZ R96, R41, R40 ;  /* 0x0000002829607220 */ /* 0x000fe20000410000 */
[----:B------:R-:W-:Y:S01]  /*5b80*/  F2FP.F16.E4M3.UNPACK_B R92, R92 ;  /* 0x0000005cff5c723e */ /* 0x000fe200020006ff */
        /* <DEDUP_REMOVED lines=10> */
[-C--:B------:R-:W-:Y:S01]  /*5c30*/  FFMA.FTZ R30, R30, R41.reuse, -R87 ;  /* 0x000000291e1e7223 */ /* 0x080fe20000010857 */
[----:B------:R-:W-:Y:S01]  /*5c40*/  FFMA.FTZ R32, R40, R41, R97 ;  /* 0x0000002928207223 */ /* 0x000fe20000010061 */
[----:B------:R-:W-:Y:S01]  /*5c50*/  HADD2.F32 R38, -RZ, R38.H1_H1 ;  /* 0x30000026ff267230 */ /* 0x000fe20000004100 */
[----:B------:R-:W-:Y:S01]  /*5c60*/  F2FP.F16.E4M3.UNPACK_B R40, R91.H1 ;  /* 0x0000005bff28723e */ /* 0x000fe200030006ff */
[----:B------:R-:W-:Y:S02]  /*5c70*/  HADD2.F32 R92, -RZ, R92.H1_H1 ;  /* 0x3000005cff5c7230 */ /* 0x000fe40000004100 */
[-C--:B------:R-:W-:Y:S01]  /*5c80*/  FMUL.FTZ R41, R43, R90.reuse ;  /* 0x0000005a2b297220 */ /* 0x080fe20000410000 */
[----:B------:R-:W-:Y:S01]  /*5c90*/  F2FP.F16.E4M3.UNPACK_B R96, R93.H1 ;  /* 0x0000005dff60723e */ /* 0x000fe200030006ff */
[C---:B------:R-:W-:Y:S01]  /*5ca0*/  FMUL.FTZ R98, R38.reuse, R90 ;  /* 0x0000005a26627220 */ /* 0x040fe20000410000 */
[----:B------:R-:W-:Y:S02]  /*5cb0*/  HADD2.F32 R99, -RZ, R40.H0_H0 ;  /* 0x20000028ff637230 */ /* 0x000fe40000004100 */
[----:B------:R-:W-:Y:S01]  /*5cc0*/  FFMA.FTZ R41, R38, R92, -R41 ;  /* 0x0000005c26297223 */ /* 0x000fe20000010829 */
        /* <DEDUP_REMOVED lines=16> */
[----:B------:R-:W-:Y:S01]  /*5dd0*/  F2FP.F16.E4M3.UNPACK_B R90, R91 ;  /* 0x0000005bff5a723e */ /* 0x000fe200020006ff */
[C---:B------:R-:W-:Y:S01]  /*5de0*/  FMUL.FTZ R98, R42.reuse, R92 ;  /* 0x0000005c2a627220 */ /* 0x040fe20000410000 */
[----:B------:R-:W-:Y:S01]  /*5df0*/  FFMA.FTZ R91, R42, R96, R101 ;  /* 0x000000602a5b7223 */ /* 0x000fe20000010065 */
[----:B------:R-:W-:Y:S01]  /*5e00*/  F2FP.F16.E4M3.UNPACK_B R42, R34 ;  /* 0x00000022ff2a723e */ /* 0x000fe200020006ff */
[----:B------:R-:W-:Y:S01]  /*5e10*/  HADD2.F32 R34, -RZ, R14.H0_H0 ;  /* 0x2000000eff227230 */ /* 0x000fe20000004100 */
[----:B------:R-:W-:Y:S01]  /*5e20*/  F2FP.SATFINITE.E4M3.F32.PACK_AB_MERGE_C R12, R29, R12, RZ ;  /* 0x0000000c1d0c723e */ /* 0x000fe200048070ff */
[----:B------:R-:W-:-:S02]  /*5e30*/  HADD2.F32 R99, -RZ, R90.H0_H0 ;  /* 0x2000005aff637230 */ /* 0x000fc40000004100 */
[----:B------:R-:W-:Y:S01]  /*5e40*/  FFMA.FTZ R87, R87, R96, -R98 ;  /* 0x0000006057577223 */ /* 0x000fe20000010862 */
[----:B------:R-:W-:Y:S01]  /*5e50*/  HADD2.F32 R101, -RZ, R90.H1_H1 ;  /* 0x3000005aff657230 */ /* 0x000fe20000004100 */
[----:B------:R-:W-:Y:S01]  /*5e60*/  F2FP.SATFINITE.E4M3.F32.PACK_AB_MERGE_C R29, R31, R28, RZ ;  /* 0x0000001c1f1d723e */ /* 0x000fe200048070ff */
[--C-:B------:R-:W-:Y:S01]  /*5e70*/  HADD2.F32 R90, -RZ, R42.reuse.H0_H0 ;  /* 0x2000002aff5a7230 */ /* 0x100fe20000004100 */
[----:B------:R-:W-:Y:S01]  /*5e80*/  F2FP.SATFINITE.E4M3.F32.PACK_AB_MERGE_C R12, R41, R30, R12 ;  /* 0x0000001e290c723e */ /* 0x000fe2000480700c */
[----:B------:R-:W-:Y:S01]  /*5e90*/  HADD2.F32 R42, -RZ, R42.H1_H1 ;  /* 0x3000002aff2a7230 */ /* 0x000fe20000004100 */
[----:B------:R-:W-:Y:S01]  /*5ea0*/  F2FP.SATFINITE.E4M3.F32.PACK_AB_MERGE_C R32, R43, R32, R29 ;  /* 0x000000202b20723e */ /* 0x000fe2000480701d */
[----:B------:R-:W-:Y:S02]  /*5eb0*/  HADD2.F32 R14, -RZ, R14.H1_H1 ;  /* 0x3000000eff0e7230 */ /* 0x000fe40000004100 */
[----:B------:R-:W-:Y:S01]  /*5ec0*/  FMUL.FTZ R103, R90, R99 ;  /* 0x000000635a677220 */ /* 0x000fe20000410000 */
[----:B------:R-:W-:-:S02]  /*5ed0*/  HADD2.F32 R97, -RZ, R93.H0_H0 ;  /* 0x2000005dff617230 */ /* 0x000fc40000004100 */
[-C--:B------:R-:W-:Y:S01]  /*5ee0*/  FMUL.FTZ R105, R42, R101.reuse ;  /* 0x000000652a697220 */ /* 0x080fe20000410000 */
[----:B------:R-:W-:Y:S02]  /*5ef0*/  HADD2.F32 R93, -RZ, R93.H1_H1 ;  /* 0x3000005dff5d7230 */ /* 0x000fe40000004100 */
[----:B------:R-:W-:Y:S01]  /*5f00*/  FMUL.FTZ R101, R14, R101 ;  /* 0x000000650e657220 */ /* 0x000fe20000410000 */
[C---:B------:R-:W-:Y:S01]  /*5f10*/  FMUL.FTZ R99, R34.reuse, R99 ;  /* 0x0000006322637220 */ /* 0x040fe20000410000 */
        /* <DEDUP_REMOVED lines=42> */
[----:B------:R-:W-:Y:S01]  /*61c0*/  F2FP.F16.E4M3.UNPACK_B R91, R8.H1 ;  /* 0x00000008ff5b723e */ /* 0x000fe200030006ff */
        /* <DEDUP_REMOVED lines=12> */
[----:B------:R-:W-:Y:S01]  /*6290*/  HADD2.F32 R97, -RZ, R97.H1_H1 ;  /* 0x30000061ff617230 */ /* 0x000fe20000004100 */
[----:B------:R-:W-:Y:S01]  /*62a0*/  F2FP.F16.E4M3.UNPACK_B R42, R35.H1 ;  /* 0x00000023ff2a723e */ /* 0x000fe200030006ff */
[----:B------:R-:W-:Y:S01]  /*62b0*/  HADD2.F32 R35, -RZ, R33.H0_H0 ;  /* 0x20000021ff237230 */ /* 0x000fe20000004100 */
[----:B------:R-:W-:Y:S01]  /*62c0*/  F2FP.F16.E4M3.UNPACK_B R90, R8 ;  /* 0x00000008ff5a723e */ /* 0x000fe200020006ff */
        /* <DEDUP_REMOVED lines=14> */
[----:B------:R-:W-:-:S02]  /*63b0*/  HADD2.F32 R93, -RZ, R91.H0_H0 ;  /* 0x2000005bff5d7230 */ /* 0x000fc40000004100 */
[-C--:B------:R-:W-:Y:S01]  /*63c0*/  FFMA.FTZ R8, R35, R92.reuse, -R98 ;  /* 0x0000005c23087223 */ /* 0x080fe20000010862 */
        /* <DEDUP_REMOVED lines=8> */
[-C--:B------:R-:W-:Y:S01]  /*6450*/  FMUL.FTZ R40, R41, R96.reuse ;  /* 0x0000006029287220 */ /* 0x080fe20000410000 */
        /* <DEDUP_REMOVED lines=12> */
.L_x_9636:
[----:B------:R-:W-:Y:S05]  /*6520*/  BSYNC B1 ;  /* 0x0000000000017941 */ /* 0x000fea0003800000 */
.L_x_9635:
[----:B-1----:R4:W-:Y:S01]  /*6530*/  STG.E.128 desc[UR42][R36.64], R12 ;  /* 0x0000000c24007986 */ /* 0x0029e2000c101d2a */
        /* <DEDUP_REMOVED lines=9> */
.L_x_9608:
[----:B------:R-:W-:-:S06]  /*65d0*/  UISETP.NE.AND UP0, UPT, UR36, 0x3, UPT ;  /* 0x000000032400788c */ /* 0x000fcc000bf05270 */
[----:B------:R-:W-:-:S13]  /*65e0*/  PLOP3.LUT P3, PT, PT, PT, UP0, 0x80, 0x0 ;  /* 0x000000000000781c */ /* 0x000fda0003f6f008 */
[----:B------:R-:W-:Y:S05]  /*65f0*/  @!P3 BRA `(.L_x_9637) ;  /* 0x000000000004b947 */ /* 0x000fea0003800000 */
[----:B------:R-:W-:Y:S01]  /*6600*/  BPT.TRAP 0x1 ;  /* 0x000000040000795c */ /* 0x000fe20000300000 */
.L_x_9637:
[----:B------:R-:W2:Y:S01]  /*6610*/  LDL R8, [R1+0x8] ;  /* 0x0000080001087983 */ /* 0x000ea20000100800 */
[----:B------:R-:W-:Y:S01]  /*6620*/  IMAD R83, R18, 0x8, R16 ;  /* 0x0000000812537824 */ /* 0x000fe200078e0210 */
[----:B------:R-:W-:Y:S01]  /*6630*/  BSSY B1, `(.L_x_9638) ;  /* 0x0000007000017945 */ /* 0x000fe20003800000 */
[----:B------:R-:W-:-:S05]  /*6640*/  IMAD R85, R2, -0x80, R27 ;  /* 0xffffff8002557824 */ /* 0x000fca00078e021b */
[----:B------:R-:W-:-:S04]  /*6650*/  VIMNMX R85, R85, 0x80, PT ;  /* 0x0000008055557848 */ /* 0x000fc80003fe0100 */
[----:B------:R-:W-:Y:S02]  /*6660*/  ISETP.GE.AND P4, PT, R23, R85, PT ;  /* 0x000000551700720c */ /* 0x000fe40003f86270 */
[----:B--2---:R-:W-:-:S04]  /*6670*/  SHF.L.U32 R86, R8, 0x1f, RZ ;  /* 0x0000001f08567819 */ /* 0x004fc800000006ff */
[----:B------:R-:W0:Y:S02]  /*6680*/  SYNCS.PHASECHK.TRANS64.TRYWAIT P5, [R83+URZ+0x19c90], R86 ;  /* 0x019c9056530075a7 */ /* 0x000e2400080a017f */
[----:B0-----:R-:W-:Y:S05]  /*6690*/  @!P5 BRA `(.L_x_9639) ;  /* 0x000001a800e0d947 */ /* 0x001fea0003800000 */
.L_x_9941:
[----:B------:R-:W-:Y:S05]  /*66a0*/  BSYNC B1 ;  /* 0x0000000000017941 */ /* 0x000fea0003800000 */
.L_x_9638:
        /* <DEDUP_REMOVED lines=9> */
.L_x_9615:
[----:B------:R-:W-:Y:S05]  /*6740*/  BSYNC B0 ;  /* 0x0000000000007941 */ /* 0x000fea0003800000 */
.L_x_9607:
        /* <DEDUP_REMOVED lines=17> */
.L_x_9641:
[----:B------:R-:W-:Y:S05]  /*6860*/  BSYNC B0 ;  /* 0x0000000000007941 */ /* 0x000fea0003800000 */
.L_x_9640:
[----:B------:R-:W2:Y:S01]  /*6870*/  SYNCS.PHASECHK.TRANS64.TRYWAIT P5, [R83+URZ+0x19cb0], R86 ;  /* 0x019cb056530075a7 */ /* 0x000ea200080a017f */
[----:B------:R-:W-:Y:S01]  /*6880*/  BSSY B0, `(.L_x_9642) ;  /* 0x0000003000007945 */ /* 0x000fe20003800000 */
[----:B------:R-:W-:-:S03]  /*6890*/  ISETP.GE.AND P3, PT, R23, R85, PT ;  /* 0x000000551700720c */ /* 0x000fc60003f66270 */
[----:B--2---:R-:W-:Y:S10]  /*68a0*/  @!P5 BRA `(.L_x_9643) ;  /* 0x000001a80070d947 */ /* 0x004ff40003800000 */
.L_x_9942:
[----:B------:R-:W-:Y:S05]  /*68b0*/  BSYNC B0 ;  /* 0x0000000000007941 */ /* 0x000fea0003800000 */
.L_x_9642:
[----:B------:R-:W-:Y:S04]  /*68c0*/  BSSY B0, `(.L_x_9644) ;  /* 0x0000016000007945 */ /* 0x000fe80003800000 */
[----:B------:R-:W-:Y:S05]  /*68d0*/  @P3 BRA `(.L_x_9645) ;  /* 0x0000000000503947 */ /* 0x000fea0003800000 */
[----:B------:R-:W-:Y:S01]  /*68e0*/  ULDC UR8, c[0x0][0x2f4] ;  /* 0x0000bd0000087ab9 */ /* 0x000fe20000000800 */
[----:B----4-:R-:W-:Y:S01]  /*68f0*/  IMAD.WIDE R12, R2, 0x80, R46 ;  /* 0x00000080020c7825 */ /* 0x010fe200078e022e */
[----:B------:R-:W-:Y:S01]  /*6900*/  ISETP.GE.AND P5, PT, R152, UR8, PT ;  /* 0x0000000898007c0c */ /* 0x000fe2000bfa6270 */
[----:B------:R-:W-:Y:S01]  /*6910*/  ULDC.64 UR4, c[0x0][0x328] ;  /* 0x0000ca0000047ab9 */ /* 0x000fe20000000a00 */
[----:B------:R-:W-:Y:S01]  /*6920*/  ULDC.64 UR6, c[0x0][0x318] ;  /* 0x0000c60000067ab9 */ /* 0x000fe20000000a00 */
[----:B------:R-:W-:Y:S02]  /*6930*/  IMAD.MOV.U32 R14, RZ, RZ, R56 ;  /* 0x000000ffff0e7224 */ /* 0x000fe400078e0038 */
[----:B------:R-:W-:Y:S02]  /*6940*/  IMAD.MOV.U32 R15, RZ, RZ, R0 ;  /* 0x000000ffff0f7224 */ /* 0x000fe400078e0000 */
[----:B------:R-:W-:Y:S02]  /*6950*/  IMAD R13, R13, UR4, RZ ;  /* 0x000000040d0d7c24 */ /* 0x000fe4000f8e02ff */
[----:B------:R-:W-:-:S04]  /*6960*/  IMAD.WIDE.U32 R14, R12, UR4, R14 ;  /* 0x000000040c0e7c25 */ /* 0x000fc8000f8e000e */
[----:B-1----:R-:W1:Y:S01]  /*6970*/  @!P5 LDS.128 R8, [R84+0x9000] ;  /* 0x009000005408d984 */ /* 0x002e620000000c00 */
[----:B------:R-:W-:Y:S01]  /*6980*/  IMAD R13, R12, UR5, R13 ;  /* 0x000000050c0d7c24 */ /* 0x000fe2000f8e020d */
[----:B------:R-:W-:-:S04]  /*6990*/  IADD3 R28, P3, R14, UR6, RZ ;  /* 0x000000060e1c7c10 */ /* 0x000fc8000ff7e0ff */
[----:B------:R-:W-:Y:S02]  /*69a0*/  IADD3.X R29, R15, UR7, R13, P3, !PT ;  /* 0x000000070f1d7c10 */ /* 0x000fe40009ffe40d */
[----:B------:R-:W-:-:S03]  /*69b0*/  ISETP.GE.AND P3, PT, R81, UR8, PT ;  /* 0x0000000851007c0c */ /* 0x000fc6000bf66270 */
[----:B-1----:R-:W-:Y:S01]  /*69c0*/  @!P5 STG.E.128 desc[UR42][R28.64], R8 ;  /* 0x000000081c00d986 */ /* 0x002fe2000c101d2a */
[----:B------:R-:W-:-:S09]  /*69d0*/  ISETP.GE.AND P5, PT, R65, UR8, PT ;  /* 0x0000000841007c0c */ /* 0x000fd2000bfa6270 */
[----:B------:R-:W1:Y:S04]  /*69e0*/  @!P3 LDS.128 R8, [R84+0xa000] ;  /* 0x00a000005408b984 */ /* 0x000e680000000c00 */
[----:B------:R-:W3:Y:S04]  /*69f0*/  @!P5 LDS.128 R12, [R84+0xb000] ;  /* 0x00b00000540cd984 */ /* 0x000ee80000000c00 */
[----:B-1----:R1:W-:Y:S04]  /*6a00*/  @!P3 STG.E.128 desc[UR42][R28.64+0x20], R8 ;  /* 0x000020081c00b986 */ /* 0x0023e8000c101d2a */
[----:B---3--:R1:W-:Y:S02]  /*6a10*/  @!P5 STG.E.128 desc[UR42][R28.64+0x40], R12 ;  /* 0x0000400c1c00d986 */ /* 0x0083e4000c101d2a */
.L_x_9645:
[----:B------:R-:W-:Y:S05]  /*6a20*/  BSYNC B0 ;  /* 0x0000000000007941 */ /* 0x000fea0003800000 */
.L_x_9644:
[----:B-1----:R-:W3:Y:S01]  /*6a30*/  LDL.LU R9, [R1+0x8] ;  /* 0x0000080001097983 */ /* 0x002ee20000300800 */
[----:B0-2---:R-:W-:Y:S01]  /*6a40*/  @!P4 VIADD R83, R83, 0x19cc0 ;  /* 0x00019cc05353c836 */ /* 0x005fe20000000000 */
[----:B------:R-:W-:Y:S01]  /*6a50*/  PLOP3.LUT P3, PT, PT, PT, PT, 0x8, 0x0 ;  /* 0x000000000000781c */ /* 0x000fe20003f6e170 */
        /* <DEDUP_REMOVED lines=13> */
[----:B---3--:R-:W-:-:S05]  /*6b30*/  LOP3.LUT R9, R9, R8, RZ, 0x3c, !PT ;  /* 0x0000000809097212 */ /* 0x008fca00078e3cff */
[----:B------:R0:W-:Y:S01]  /*6b40*/  STL [R1+0x8], R9 ;  /* 0x0000080901007387 */ /* 0x0001e20000100800 */
[----:B------:R-:W-:Y:S05]  /*6b50*/  @P2 BRA `(.L_x_9646) ;  /* 0xffffffb800f82947 */ /* 0x000fea000383ffff */
.L_x_9602:
[----:B------:R-:W-:Y:S04]  /*6b60*/  BSSY B0, `(.L_x_9647) ;  /* 0x0000004000007945 */ /* 0x000fe80003800000 */
[----:B------:R-:W-:Y:S05]  /*6b70*/  @P3 BRA `(.L_x_9648) ;  /* 0x0000000000083947 */ /* 0x000fea0003800000 */
[----:B------:R-:W1:Y:S02]  /*6b80*/  FENCE.VIEW.ASYNC.G ;  /* 0x00000000000073c6 */ /* 0x000e640000000100 */
[----:B-1----:R-:W-:Y:S06]  /*6b90*/  BAR.ARV 0xc, 0x200 ;  /* 0x0308000000007b1d */ /* 0x002fec0000002000 */
.L_x_9648:
[----:B------:R-:W-:Y:S05]  /*6ba0*/  BSYNC B0 ;  /* 0x0000000000007941 */ /* 0x000fea0003800000 */
.L_x_9647:
[----:B------:R-:W2:Y:S01]  /*6bb0*/  LDL R21, [R1+0x2c] ;  /* 0x00002c0001157983 */ /* 0x000ea20000100800 */
[----:B------:R-:W-:Y:S01]  /*6bc0*/  ULDC.64 UR4, c[0x0][0x990] ;  /* 0x0002640000047ab9 */ /* 0x000fe20000000a00 */
[----:B------:R-:W-:Y:S02]  /*6bd0*/  ULDC.64 UR6, c[0x0][0x998] ;  /* 0x0002660000067ab9 */ /* 0x000fe40000000a00 */
[----:B------:R-:W3:Y:S01]  /*6be0*/  LDL R20, [R1+0x28] ;  /* 0x0000280001147983 */ /* 0x000ee20000100800 */
[----:B------:R-:W-:Y:S02]  /*6bf0*/  ISETP.NE.U32.AND P0, PT, RZ, UR4, PT ;  /* 0x00000004ff007c0c */ /* 0x000fe4000bf05070 */
[----:B------:R-:W-:Y:S01]  /*6c00*/  ISETP.NE.U32.AND P1, PT, RZ, UR6, PT ;  /* 0x00000006ff007c0c */ /* 0x000fe2000bf25070 */
[----:B----4-:R-:W4:Y:S01]  /*6c10*/  LDL R14, [R1+0xc] ;  /* 0x00000c00010e7983 */ /* 0x010f220000100800 */
[----:B------:R-:W-:Y:S02]  /*6c20*/  ISETP.NE.AND.EX P0, PT, RZ, UR5, PT, P0 ;  /* 0x00000005ff007c0c */ /* 0x000fe4000bf05300 */
[----:B------:R-:W-:-:S11]  /*6c30*/  ISETP.NE.AND.EX P1, PT, RZ, UR7, PT, P1 ;  /* 0x00000007ff007c0c */ /* 0x000fd6000bf25310 */
[----:B------:R-:W1:Y:S08]  /*6c40*/  @P0 LDC.64 R6, c[0x0][0x9a8] ;  /* 0x00026a00ff060b82 */ /* 0x000e700000000a00 */
[----:B0-----:R-:W0:Y:S08]  /*6c50*/  @P1 LDC.64 R8, c[0x0][0x9b8] ;  /* 0x00026e00ff081b82 */ /* 0x001e300000000a00 */
[----:B------:R-:W0:Y:S08]  /*6c60*/  @P0 LDC.64 R10, c[0x0][0x9b0] ;  /* 0x00026c00ff0a0b82 */ /* 0x000e300000000a00 */
[----:B------:R-:W0:Y:S01]  /*6c70*/  @P1 LDC.64 R12, c[0x0][0x9c0] ;  /* 0x00027000ff0c1b82 */ /* 0x000e220000000a00 */
[----:B--2---:R-:W-:-:S02]  /*6c80*/  @P0 SHF.R.S32.HI R3, RZ, 0x1f, R21 ;  /* 0x0000001fff030819 */ /* 0x004fc40000011415 */
[----:B------:R-:W-:Y:S02]  /*6c90*/  @P1 SHF.R.S32.HI R5, RZ, 0x1f, R21 ;  /* 0x0000001fff051819 */ /* 0x000fe40000011415 */
[----:B---3--:R-:W-:Y:S01]  /*6ca0*/  @P0 SHF.R.S32.HI R15, RZ, 0x1f, R20 ;  /* 0x0000001fff0f0819 */ /* 0x008fe20000011414 */
[-C--:B-1----:R-:W-:Y:S02]  /*6cb0*/  @P0 IMAD R0, R3, R6.reuse, RZ ;  /* 0x0000000603000224 */ /* 0x082fe400078e02ff */
[----:B------:R-:W-:-:S04]  /*6cc0*/  @P0 IMAD.WIDE.U32 R2, R21, R6, RZ ;  /* 0x0000000615020225 */ /* 0x000fc800078e00ff */
[----:B------:R-:W-:Y:S02]  /*6cd0*/  @P0 IMAD R7, R21, R7, R0 ;  /* 0x0000000715070224 */ /* 0x000fe400078e0200 */
[-C--:B0-----:R-:W-:Y:S02]  /*6ce0*/  @P1 IMAD R4, R5, R8.reuse, RZ ;  /* 0x0000000805041224 */ /* 0x081fe400078e02ff */
[----:B------:R-:W-:Y:S01]  /*6cf0*/  @P0 IMAD.IADD R3, R3, 0x1, R7 ;  /* 0x0000000103030824 */ /* 0x000fe200078e0207 */
[----:B------:R-:W-:Y:S01]  /*6d00*/  @P1 SHF.R.S32.HI R7, RZ, 0x1f, R20 ;  /* 0x0000001fff071819 */ /* 0x000fe20000011414 */
[C---:B------:R-:W-:Y:S02]  /*6d10*/  @P1 IMAD R9, R21.reuse, R9, R4 ;  /* 0x0000000915091224 */ /* 0x040fe400078e0204 */
[----:B------:R-:W-:-:S04]  /*6d20*/  @P1 IMAD.WIDE.U32 R4, R21, R8, RZ ;  /* 0x0000000815041225 */ /* 0x000fc800078e00ff */
[----:B------:R-:W-:Y:S02]  /*6d30*/  @P0 IMAD R0, R15, R10, RZ ;  /* 0x0000000a0f000224 */ /* 0x000fe400078e02ff */
        /* <DEDUP_REMOVED lines=12> */
[----:B------:R-:W-:Y:S01]  /*6e00*/  @P0 LEA.HI.X R5, R2, UR5, R5, 0x2, P2 ;  /* 0x0000000502050c11 */ /* 0x000fe200090f1405 */
[----:B------:R-:W-:Y:S01]  /*6e10*/  IMAD.MOV.U32 R0, RZ, RZ, 0x3f800000 ;  /* 0x3f800000ff007424 */ /* 0x000fe200078e00ff */
[----:B------:R-:W-:Y:S01]  /*6e20*/  @P1 LEA.HI.X R9, R6, UR7, R3, 0x2, P3 ;  /* 0x0000000706091c11 */ /* 0x000fe200098f1403 */
[----:B------:R-:W0:Y:S02]  /*6e30*/  LDC R2, c[0x0][0x448] ;  /* 0x00011200ff027b82 */ /* 0x000e240000000800 */
[----:B------:R1:W2:Y:S04]  /*6e40*/  @P0 LDG.E R7, desc[UR42][R4.64] ;  /* 0x0000002a04070981 */ /* 0x0002a8000c1e1900 */
[----:B------:R-:W2:Y:S01]  /*6e50*/  @P1 LDG.E R0, desc[UR42][R8.64] ;  /* 0x0000002a08001981 */ /* 0x000ea2000c1e1900 */
[----:B----4-:R-:W-:Y:S01]  /*6e60*/  VIADD R11, R14, 0xbf ;  /* 0x000000bf0e0b7836 */ /* 0x010fe20000000000 */
[----:B0-----:R-:W-:-:S02]  /*6e70*/  ISETP.NE.AND P1, PT, R2, 0x1, PT ;  /* 0x000000010200780c */ /* 0x001fc40003f25270 */
[----:B------:R-:W0:Y:S11]  /*6e80*/  LDC.64 R2, c[0x0][0x9e0] ;  /* 0x00027800ff027b82 */ /* 0x000e360000000a00 */
[----:B------:R-:W3:Y:S08]  /*6e90*/  @P1 LDC R6, c[0x0][0x44c] ;  /* 0x00011300ff061b82 */ /* 0x000ef00000000800 */
[----:B------:R-:W4:Y:S01]  /*6ea0*/  @P1 LDC R13, c[0x0][0x450] ;  /* 0x00011400ff0d1b82 */ /* 0x000f220000000800 */
[----:B0-----:R-:W-:Y:S01]  /*6eb0*/  ISETP.GE.AND P2, PT, R3, 0x1, PT ;  /* 0x000000010300780c */ /* 0x001fe20003f46270 */
[----:B---3--:R-:W-:-:S05]  /*6ec0*/  @P1 IMAD.HI.U32 R6, R11, R6, RZ ;  /* 0x000000060b061227 */ /* 0x008fca00078e00ff */
[----:B----4-:R-:W-:-:S05]  /*6ed0*/  @P1 SHF.R.U32.HI R11, RZ, R13, R6 ;  /* 0x0000000dff0b1219 */ /* 0x010fca0000011606 */
[----:B------:R-:W-:-:S04]  /*6ee0*/  IMAD.IADD R11, R26, 0x1, R11 ;  /* 0x000000011a0b7824 */ /* 0x000fc800078e020b */
[----:B-1----:R-:W-:Y:S02]  /*6ef0*/  IMAD.IADD R4, R11, 0x1, R2 ;  /* 0x000000010b047824 */ /* 0x002fe400078e0202 */
        /* <DEDUP_REMOVED lines=14> */
.L_x_9651:
[----:B------:R-:W-:-:S13]  /*6fe0*/  ISETP.NE.AND P0, PT, R3, 0x1, PT ;  /* 0x000000010300780c */ /* 0x000fda0003f05270 */
[----:B------:R-:W0:Y:S02]  /*6ff0*/  @P0 LDC.64 R6, c[0x0][0x9e8] ;  /* 0x00027a00ff060b82 */ /* 0x000e240000000a00 */
[----:B0-----:R-:W-:-:S05]  /*7000*/  @P0 IMAD.HI.U32 R6, R0, R6, RZ ;  /* 0x0000000600060227 */ /* 0x001fca00078e00ff */
[----:B------:R-:W-:-:S07]  /*7010*/  @P0 SHF.R.U32.HI R0, RZ, R7, R6 ;  /* 0x00000007ff000219 */ /* 0x000fce0000011606 */
.L_x_9652:
[----:B------:R-:W-:Y:S05]  /*7020*/  BSYNC B0 ;  /* 0x0000000000007941 */ /* 0x000fea0003800000 */
.L_x_9650:
[----:B------:R-:W-:-:S05]  /*7030*/  IMAD R5, R0, R3, R3 ;  /* 0x0000000300057224 */ /* 0x000fca00078e0203 */
[----:B------:R-:W-:-:S07]  /*7040*/  VIMNMX R4, R4, R5, PT ;  /* 0x0000000504047248 */ /* 0x000fce0003fe0100 */
.L_x_9649:
[----:B------:R-:W0:Y:S01]  /*7050*/  @P1 LDC R0, c[0x0][0x44c] ;  /* 0x00011300ff001b82 */ /* 0x000e220000000800 */
[----:B------:R-:W-:Y:S01]  /*7060*/  VIADD R4, R4, 0x7f ;  /* 0x0000007f04047836 */ /* 0x000fe20000000000 */
[----:B------:R-:W-:-:S04]  /*7070*/  ULDC UR4, c[0x0][0x9dc] ;  /* 0x0002770000047ab9 */ /* 0x000fc80000000800 */
[----:B------:R-:W-:Y:S02]  /*7080*/  SHF.R.S32.HI R5, RZ, 0x1f, R4 ;  /* 0x0000001fff057819 */ /* 0x000fe40000011404 */
[----:B------:R-:W1:Y:S02]  /*7090*/  @P1 LDC R7, c[0x0][0x450] ;  /* 0x00011400ff071b82 */ /* 0x000e640000000800 */
[----:B------:R-:W-:-:S04]  /*70a0*/  LEA.HI R5, R5, R4, RZ, 0x7 ;  /* 0x0000000405057211 */ /* 0x000fc800078f38ff */
[----:B------:R-:W-:-:S04]  /*70b0*/  SHF.R.S32.HI R5, RZ, 0x7, R5 ;  /* 0x00000007ff057819 */ /* 0x000fc80000011405 */
[----:B------:R-:W-:Y:S01]  /*70c0*/  VIMNMX R88, R88, R5, PT ;  /* 0x0000000558587248 */ /* 0x000fe20003fe0100 */
[----:B0-----:R-:W-:-:S04]  /*70d0*/  @P1 IMAD.HI.U32 R6, R14, R0, RZ ;  /* 0x000000000e061227 */ /* 0x001fc800078e00ff */
[----:B------:R-:W-:Y:S01]  /*70e0*/  IMAD.MOV.U32 R0, RZ, RZ, R14 ;  /* 0x000000ffff007224 */ /* 0x000fe200078e000e */
        /* <DEDUP_REMOVED lines=14> */
.L_x_9655:
[----:B------:R-:W-:-:S13]  /*71d0*/  ISETP.NE.AND P0, PT, R3, 0x1, PT ;  /* 0x000000010300780c */ /* 0x000fda0003f05270 */
[----:B------:R-:W0:Y:S02]  /*71e0*/  @P0 LDC.64 R6, c[0x0][0x9e8] ;  /* 0x00027a00ff060b82 */ /* 0x000e240000000a00 */
[----:B0-----:R-:W-:-:S05]  /*71f0*/  @P0 IMAD.HI.U32 R6, R0, R6, RZ ;  /* 0x0000000600060227 */ /* 0x001fca00078e00ff */
[----:B------:R-:W-:-:S07]  /*7200*/  @P0 SHF.R.U32.HI R0, RZ, R7, R6 ;  /* 0x00000007ff000219 */ /* 0x000fce0000011606 */
.L_x_9656:
[----:B------:R-:W-:Y:S05]  /*7210*/  BSYNC B0 ;  /* 0x0000000000007941 */ /* 0x000fea0003800000 */
.L_x_9654:
[----:B------:R-:W-:-:S05]  /*7220*/  IMAD R3, R0, R3, RZ ;  /* 0x0000000300037224 */ /* 0x000fca00078e02ff */
[----:B------:R-:W-:-:S07]  /*7230*/  VIMNMX R4, R4, R3, !PT ;  /* 0x0000000304047248 */ /* 0x000fce0007fe0100 */
.L_x_9653:
[----:B------:R-:W-:Y:S02]  /*7240*/  SHF.R.S32.HI R3, RZ, 0x1f, R4 ;  /* 0x0000001fff037819 */ /* 0x000fe40000011404 */
[----:B------:R-:W-:Y:S02]  /*7250*/  CS2R R20, SRZ ;  /* 0x0000000000147805 */ /* 0x000fe4000001ff00 */
[----:B------:R-:W-:Y:S02]  /*7260*/  PLOP3.LUT P0, PT, PT, PT, PT, 0x80, 0x0 ;  /* 0x000000000000781c */ /* 0x000fe40003f0f070 */
[----:B------:R-:W-:Y:S02]  /*7270*/  CS2R R134, SRZ ;  /* 0x0000000000867805 */ /* 0x000fe4000001ff00 */
[----:B------:R-:W-:Y:S02]  /*7280*/  LEA.HI R3, R3, R4, RZ, 0x7 ;  /* 0x0000000403037211 */ /* 0x000fe400078f38ff */
[----:B------:R-:W-:-:S02]  /*7290*/  CS2R R26, SRZ ;  /* 0x00000000001a7805 */ /* 0x000fc4000001ff00 */
[----:B------:R-:W-:Y:S02]  /*72a0*/  CS2R R14, SRZ ;  /* 0x00000000000e7805 */ /* 0x000fe4000001ff00 */
[----:B------:R-:W-:Y:S02]  /*72b0*/  CS2R R128, SRZ ;  /* 0x0000000000807805 */ /* 0x000fe4000001ff00 */
[----:B------:R-:W-:Y:S01]  /*72c0*/  SHF.R.S32.HI R3, RZ, 0x7, R3 ;  /* 0x00000007ff037819 */ /* 0x000fe20000011403 */
[----:B------:R-:W-:Y:S01]  /*72d0*/  IMAD.MOV.U32 R25, RZ, RZ, RZ ;  /* 0x000000ffff197224 */ /* 0x000fe200078e00ff */
[----:B------:R-:W-:Y:S02]  /*72e0*/  CS2R R12, SRZ ;  /* 0x00000000000c7805 */ /* 0x000fe4000001ff00 */
[----:B------:R-:W-:Y:S02]  /*72f0*/  CS2R R126, SRZ ;  /* 0x00000000007e7805 */ /* 0x000fe4000001ff00 */
[----:B------:R-:W-:-:S02]  /*7300*/  VIMNMX R0, RZ, R3, !PT ;  /* 0x00000003ff007248 */ /* 0x000fc40007fe0100 */
[----:B------:R-:W-:Y:S02]  /*7310*/  CS2R R28, SRZ ;  /* 0x00000000001c7805 */ /* 0x000fe4000001ff00 */
[----:B------:R-:W-:Y:S02]  /*7320*/  CS2R R120, SRZ ;  /* 0x0000000000787805 */ /* 0x000fe4000001ff00 */
[----:B------:R-:W-:Y:S02]  /*7330*/  CS2R R10, SRZ ;  /* 0x00000000000a7805 */ /* 0x000fe4000001ff00 */
[----:B------:R-:W-:Y:S01]  /*7340*/  ISETP.GT.AND P1, PT, R88, R0, PT ;  /* 0x000000005800720c */ /* 0x000fe20003f24270 */
[----:B------:R0:W-:Y:S01]  /*7350*/  STL [R1+0x44], R0 ;  /* 0x0000440001007387 */ /* 0x0001e20000100800 */
        /* <DEDUP_REMOVED lines=15> */
[----:B0-----:R-:W-:Y:S01]  /*7450*/  IMAD.MOV.U32 R0, RZ, RZ, RZ ;  /* 0x000000ffff007224 */ /* 0x001fe200078e00ff */
        /* <DEDUP_REMOVED lines=33> */
.L_x_9659:
[----:B------:R-:W-:Y:S05]  /*7670*/  BSYNC B6 ;  /* 0x0000000000067941 */ /* 0x000fea0003800000 */
.L_x_9658:
        /* <DEDUP_REMOVED lines=13> */
.L_x_9663:
[----:B-1----:R1:W2:Y:S02]  /*7750*/  SYNCS.PHASECHK.TRANS64.TRYWAIT P0, [R16+URZ+0x19c00], R3 ;  /* 0x019c0003100075a7 */ /* 0x0022a4000800017f */
[----:B--2---:R-:W-:Y:S05]  /*7760*/  @!P0 NANOSLEEP.SYNCS 0x989680 ;  /* 0x009896800000895d */ /* 0x004fea0003900000 */
[----:B------:R-:W2:Y:S02]  /*7770*/  @!P0 SYNCS.PHASECHK.TRANS64 P0, [R16+URZ+0x19c00], R3 ;  /* 0x019c0003100085a7 */ /* 0x000ea4000800007f */
[----:B--2---:R-:W-:Y:S05]  /*7780*/  @!P0 BRA `(.L_x_9663) ;  /* 0xfffffffc00f08947 */ /* 0x004fea000383ffff */
.L_x_9662:
[----:B------:R-:W-:Y:S05]  /*7790*/  BSYNC B0 ;  /* 0x0000000000007941 */ /* 0x000fea0003800000 */
.L_x_9661:
[----:B------:R-:W-:Y:S05]  /*77a0*/  BRA `(.L_x_9664) ;  /* 0x0000004400647947 */ /* 0x000fea0003800000 */
.L_x_9660:
        /* <DEDUP_REMOVED lines=30> */
.L_x_9666:
[----:B------:R-:W-:Y:S05]  /*7990*/  BSYNC B6 ;  /* 0x0000000000067941 */ /* 0x000fea0003800000 */
.L_x_9665:
[----:B------:R-:W2:Y:S01]  /*79a0*/  LDL R21, [R1+0xc] ;  /* 0x00000c0001157983 */ /* 0x000ea20000100800 */
[----:B------:R-:W-:-:S03]  /*79b0*/  ULDC.U8 UR4, c[0x0][0x410] ;  /* 0x0001040000047ab9 */ /* 0x000fc60000000000 */
[----:B------:R-:W3:Y:S01]  /*79c0*/  LDL R20, [R1+0x48] ;  /* 0x0000480001147983 */ /* 0x000ee20000100800 */
[----:B------:R-:W-:Y:S01]  /*79d0*/  ISETP.NE.AND P0, PT, RZ, UR4, PT ;  /* 0x00000004ff007c0c */ /* 0x000fe2000bf05270 */
[----:B------:R-:W-:Y:S01]  /*79e0*/  BSSY B0, `(.L_x_9667) ;  /* 0x000042d000007945 */ /* 0x000fe20003800000 */
[----:B--2---:R-:W-:Y:S02]  /*79f0*/  IMAD.IADD R10, R23, 0x1, R21 ;  /* 0x00000001170a7824 */ /* 0x004fe400078e0215 */
[----:B---3--:R-:W-:-:S09]  /*7a00*/  IMAD.IADD R37, R16, 0x1, R20 ;  /* 0x0000000110257824 */ /* 0x008fd200078e0214 */
[----:B------:R-:W-:Y:S05]  /*7a10*/  @!P0 BRA `(.L_x_9668) ;  /* 0x0000001c00408947 */ /* 0x000fea0003800000 */
[----:B------:R-:W0:Y:S01]  /*7a20*/  LDC R20, c[0x0][0x448] ;  /* 0x00011200ff147b82 */ /* 0x000e220000000800 */
[----:B------:R-:W-:Y:S01]  /*7a30*/  IMAD.MOV.U32 R5, RZ, RZ, R10 ;  /* 0x000000ffff057224 */ /* 0x000fe200078e000a */
        /* <DEDUP_REMOVED lines=30> */
.L_x_9948:
[----:B------:R-:W5:Y:S01]  /*7c20*/  LDL R6, [R1+0x58] ;  /* 0x0000580001067983 */ /* 0x000f620000100800 */
[----:B------:R-:W-:Y:S01]  /*7c30*/  IMAD R39, R155, R20, RZ ;  /* 0x000000149b277224 */ /* 0x000fe200078e02ff */
[----:B------:R-:W-:Y:S01]  /*7c40*/  BSSY B1, `(.L_x_9670) ;  /* 0x000002f000017945 */ /* 0x000fe20003800000 */
[----:B------:R-:W-:Y:S02]  /*7c50*/  CS2R R26, SRZ ;  /* 0x00000000001a7805 */ /* 0x000fe4000001ff00 */
[----:B------:R-:W-:Y:S02]  /*7c60*/  CS2R R20, SRZ ;  /* 0x0000000000147805 */ /* 0x000fe4000001ff00 */
[----:B------:R-:W-:Y:S02]  /*7c70*/  CS2R R8, SRZ ;  /* 0x0000000000087805 */ /* 0x000fe4000001ff00 */
[----:B------:R-:W-:Y:S02]  /*7c80*/  ISETP.GE.AND P0, PT, R10, R39, PT ;  /* 0x000000270a00720c */ /* 0x000fe40003f06270 */
[----:B------:R-:W-:-:S02]  /*7c90*/  CS2R R24, SRZ ;  /* 0x0000000000187805 */ /* 0x000fc4000001ff00 */
[----:B0-----:R-:W-:Y:S02]  /*7ca0*/  CS2R R12, SRZ ;  /* 0x00000000000c7805 */ /* 0x001fe4000001ff00 */
[----:B------:R-:W-:Y:S02]  /*7cb0*/  CS2R R10, SRZ ;  /* 0x00000000000a7805 */ /* 0x000fe4000001ff00 */
[----:B-----5:R-:W-:-:S04]  /*7cc0*/  LEA.HI R5, R6, R6, RZ, 0x1 ;  /* 0x0000000606057211 */ /* 0x020fc800078f08ff */
[----:B------:R-:W-:-:S05]  /*7cd0*/  LOP3.LUT R5, R5, 0xfffffffe, RZ, 0xc0, !PT ;  /* 0xfffffffe05057812 */ /* 0x000fca00078ec0ff */
[----:B------:R-:W-:-:S05]  /*7ce0*/  IMAD.IADD R5, R6, 0x1, -R5 ;  /* 0x0000000106057824 */ /* 0x000fca00078e0a05 */
[----:B------:R-:W-:Y:S01]  /*7cf0*/  SHF.L.U32 R5, R5, 0x1f, RZ ;  /* 0x0000001f05057819 */ /* 0x000fe200000006ff */
[----:B------:R-:W-:Y:S06]  /*7d00*/  @P0 BRA `(.L_x_9671) ;  /* 0x0000000000880947 */ /* 0x000fec0003800000 */
[----:B------:R-:W2:Y:S01]  /*7d10*/  LDL.64 R28, [R1+0x10] ;  /* 0x00001000011c7983 */ /* 0x000ea20000100a00 */
[----:B------:R-:W-:-:S03]  /*7d20*/  ULDC UR4, c[0x0][0x3f4] ;  /* 0x0000fd0000047ab9 */ /* 0x000fc60000000800 */
[----:B------:R-:W3:Y:S04]  /*7d30*/  LDL R32, [R1+0x34] ;  /* 0x0000340001207983 */ /* 0x000ee80000100800 */
[----:B------:R-:W4:Y:S04]  /*7d40*/  LDL R15, [R1+0x38] ;  /* 0x00003800010f7983 */ /* 0x000f280000100800 */
[----:B------:R-:W4:Y:S04]  /*7d50*/  LDL R40, [R1+0x6c] ;  /* 0x00006c0001287983 */ /* 0x000f280000100800 */
[----:B------:R-:W4:Y:S01]  /*7d60*/  LDL R38, [R1+0x68] ;  /* 0x0000680001267983 */ /* 0x000f220000100800 */
[----:B------:R-:W-:-:S02]  /*7d70*/  CS2R R24, SRZ ;  /* 0x0000000000187805 */ /* 0x000fc4000001ff00 */
[----:B------:R-:W-:Y:S02]  /*7d80*/  CS2R R26, SRZ ;  /* 0x00000000001a7805 */ /* 0x000fe4000001ff00 */
[----:B------:R-:W-:Y:S02]  /*7d90*/  CS2R R12, SRZ ;  /* 0x00000000000c7805 */ /* 0x000fe4000001ff00 */
[----:B------:R-:W-:Y:S02]  /*7da0*/  CS2R R20, SRZ ;  /* 0x0000000000147805 */ /* 0x000fe4000001ff00 */
[----:B------:R-:W-:Y:S02]  /*7db0*/  CS2R R10, SRZ ;  /* 0x00000000000a7805 */ /* 0x000fe4000001ff00 */
[----:B--2---:R-:W-:Y:S02]  /*7dc0*/  ISETP.GE.AND P5, PT, R28, UR4, PT ;  /* 0x000000041c007c0c */ /* 0x004fe4000bfa6270 */
[----:B---3--:R-:W-:-:S02]  /*7dd0*/  ISETP.GE.AND P1, PT, R32, UR4, PT ;  /* 0x0000000420007c0c */ /* 0x008fc4000bf26270 */
[----:B----4-:R-:W-:-:S09]  /*7de0*/  ISETP.GE.AND P0, PT, R15, UR4, PT ;  /* 0x000000040f007c0c */ /* 0x010fd2000bf06270 */
[----:B------:R-:W-:Y:S02]  /*7df0*/  @!P5 SHF.R.S32.HI R9, RZ, 0x1f, R28 ;  /* 0x0000001fff09d819 */ /* 0x000fe4000001141c */
[CC--:B------:R-:W-:Y:S02]  /*7e00*/  @!P5 IADD3 R6, P2, R28.reuse, R3.reuse, RZ ;  /* 0x000000031c06d210 */ /* 0x0c0fe40007f5e0ff */
[-C--:B------:R-:W-:Y:S02]  /*7e10*/  @!P5 IADD3 R28, P3, R28, R14.reuse, RZ ;  /* 0x0000000e1c1cd210 */ /* 0x080fe40007f7e0ff */
[-C--:B------:R-:W-:Y:S01]  /*7e20*/  @!P1 IADD3 R30, P4, R32, R3.reuse, RZ ;  /* 0x00000003201e9210 */ /* 0x080fe20007f9e0ff */
[--C-:B-1----:R-:W-:Y:S01]  /*7e30*/  @!P5 IMAD.X R7, R0, 0x1, R9.reuse, P2 ;  /* 0x000000010007d824 */ /* 0x102fe200010e0609 */
[-C--:B------:R-:W-:Y:S01]  /*7e40*/  @!P1 IADD3 R32, P2, R32, R14.reuse, RZ ;  /* 0x0000000e20209210 */ /* 0x080fe20007f5e0ff */
[----:B------:R-:W-:Y:S01]  /*7e50*/  @!P5 IMAD.X R29, R4, 0x1, R9, P3 ;  /* 0x00000001041dd824 */ /* 0x000fe200018e0609 */
[C---:B------:R-:W-:Y:S01]  /*7e60*/  @!P0 IADD3 R34, P3, R15.reuse, R3, RZ ;  /* 0x000000030f228210 */ /* 0x040fe20007f7e0ff */
[----:B------:R-:W-:Y:S01]  /*7e70*/  @!P1 IMAD.X R31, R0, 0x1, R40, P4 ;  /* 0x00000001001f9824 */ /* 0x000fe200020e0628 */
[----:B------:R-:W-:-:S02]  /*7e80*/  @!P0 IADD3 R14, P4, R15, R14, RZ ;  /* 0x0000000e0f0e8210 */ /* 0x000fc40007f9e0ff */
[----:B------:R-:W-:Y:S01]  /*7e90*/  CS2R R8, SRZ ;  /* 0x0000000000087805 */ /* 0x000fe2000001ff00 */
[----:B------:R-:W-:Y:S01]  /*7ea0*/  @!P1 IMAD.X R33, R4, 0x1, R40, P2 ;  /* 0x0000000104219824 */ /* 0x000fe200010e0628 */
[----:B------:R0:W5:Y:S01]  /*7eb0*/  @!P5 LD.E.64 R24, desc[UR42][R6.64] ;  /* 0x0000002a0618d980 */ /* 0x000162000c101b00 */
[--C-:B------:R-:W-:Y:S02]  /*7ec0*/  @!P0 IMAD.X R35, R0, 0x1, R38.reuse, P3 ;  /* 0x0000000100238824 */ /* 0x100fe400018e0626 */
[----:B------:R-:W-:Y:S01]  /*7ed0*/  @!P0 IMAD.X R15, R4, 0x1, R38, P4 ;  /* 0x00000001040f8824 */ /* 0x000fe200020e0626 */
[----:B------:R0:W5:Y:S04]  /*7ee0*/  @!P5 LD.E.64 R26, desc[UR42][R28.64] ;  /* 0x0000002a1c1ad980 */ /* 0x000168000c101b00 */
[----:B------:R0:W5:Y:S04]  /*7ef0*/  @!P1 LD.E.64 R12, desc[UR42][R30.64] ;  /* 0x0000002a1e0c9980 */ /* 0x000168000c101b00 */
[----:B------:R0:W5:Y:S04]  /*7f00*/  @!P1 LD.E.64 R20, desc[UR42][R32.64] ;  /* 0x0000002a20149980 */ /* 0x000168000c101b00 */
[----:B------:R0:W5:Y:S04]  /*7f10*/  @!P0 LD.E.64 R10, desc[UR42][R34.64] ;  /* 0x0000002a220a8980 */ /* 0x000168000c101b00 */
[----:B------:R0:W5:Y:S02]  /*7f20*/  @!P0 LD.E.64 R8, desc[UR42][R14.64] ;  /* 0x0000002a0e088980 */ /* 0x000164000c101b00 */
.L_x_9671:
[----:B------:R-:W-:Y:S05]  /*7f30*/  BSYNC B1 ;  /* 0x0000000000017941 */ /* 0x000fea0003800000 */
.L_x_9670:
[----:B-1----:R-:W2:Y:S01]  /*7f40*/  LDL.LU R0, [R1+0x24] ;  /* 0x0000240001007983 */ /* 0x002ea20000300800 */
[----:B------:R-:W1:Y:S01]  /*7f50*/  SYNCS.PHASECHK.TRANS64.TRYWAIT P0, [R16+URZ+0x19c00], R5 ;  /* 0x019c0005100075a7 */ /* 0x000e62000800017f */
[----:B------:R-:W-:Y:S01]  /*7f60*/  BSSY B1, `(.L_x_9672) ;  /* 0x0000005000017945 */ /* 0x000fe20003800000 */
[----:B--2---:R-:W-:-:S05]  /*7f70*/  IMAD R0, R0, -0xc0, R39 ;  /* 0xffffff4000007824 */ /* 0x004fca00078e0227 */
[----:B------:R-:W-:-:S04]  /*7f80*/  VIMNMX R0, R0, 0xc0, PT ;  /* 0x000000c000007848 */ /* 0x000fc80003fe0100 */
[----:B------:R-:W-:Y:S01]  /*7f90*/  ISETP.GE.AND P1, PT, R23, R0, PT ;  /* 0x000000001700720c */ /* 0x000fe20003f26270 */
[----:B-1----:R-:W-:-:S12]  /*7fa0*/  @!P0 BRA `(.L_x_9673) ;  /* 0x0000019400308947 */ /* 0x002fd80003800000 */
.L_x_9949:
[----:B------:R-:W-:Y:S05]  /*7fb0*/  BSYNC B1 ;  /* 0x0000000000017941 */ /* 0x000fea0003800000 */
.L_x_9672:
[----:B------:R-:W-:Y:S05]  /*7fc0*/  @P1 BRA `(.L_x_9674) ;  /* 0x0000003c00381947 */ /* 0x000fea0003800000 */
[----:B0-----:R-:W2:Y:S01]  /*7fd0*/  LDL.64 R6, [R1+0x10] ;  /* 0x0000100001067983 */ /* 0x001ea20000100a00 */
[----:B------:R-:W2:Y:S03]  /*7fe0*/  LDC R0, c[0x0][0x3f4] ;  /* 0x0000fd00ff007b82 */ /* 0x000ea60000000800 */
[----:B---3--:R-:W3:Y:S04]  /*7ff0*/  LDL R4, [R1+0x34] ;  /* 0x0000340001047983 */ /* 0x008ee80000100800 */
[----:B------:R-:W4:Y:S01]  /*8000*/  LDL R3, [R1+0x38] ;  /* 0x0000380001037983 */ /* 0x000f220000100800 */
[----:B------:R-:W-:Y:S01]  /*8010*/  BSSY B1, `(.L_x_9675) ;  /* 0x000007b000017945 */ /* 0x000fe20003800000 */
[----:B--2---:R-:W-:-:S02]  /*8020*/  ISETP.GE.AND P0, PT, R6, R0, PT ;  /* 0x000000000600720c */ /* 0x004fc40003f06270 */
[-C--:B---3--:R-:W-:Y:S02]  /*8030*/  ISETP.GE.AND P1, PT, R4, R0.reuse, PT ;  /* 0x000000000400720c */ /* 0x088fe40003f26270 */
[----:B----4-:R-:W-:-:S09]  /*8040*/  ISETP.GE.AND P2, PT, R3, R0, PT ;  /* 0x000000000300720c */ /* 0x010fd20003f46270 */
[----:B------:R-:W-:Y:S05]  /*8050*/  @P0 BRA `(.L_x_9676) ;  /* 0x0000000400d80947 */ /* 0x000fea0003800000 */
[----:B-1----:R-:W0:Y:S01]  /*8060*/  LDS.128 R4, [R37+0xf000] ;  /* 0x00f0000025047984 */ /* 0x002e220000000c00 */
        /* <DEDUP_REMOVED lines=22> */
[--C-:B------:R-:W-:Y:S02]  /*81d0*/  LOP3.LUT R29, R29, 0xff0000, R26.reuse, 0xf8, !PT ;  /* 0x00ff00001d1d7812 */ /* 0x100fe400078ef81a */
[----:B------:R-:W-:Y:S02]  /*81e0*/  LOP3.LUT R31, R31, 0xff000000, R27, 0xf8, !PT ;  /* 0xff0000001f1f7812 */ /* 0x000fe400078ef81b */
[----:B------:R-:W-:Y:S02]  /*81f0*/  LOP3.LUT R27, R15, 0xff000000, R25, 0xf8, !PT ;  /* 0xff0000000f1b7812 */ /* 0x000fe400078ef819 */
[----:B------:R-:W-:-:S02]  /*8200*/  LOP3.LUT R30, R29, 0xff000000, R26, 0xf8, !PT ;  /* 0xff0000001d1e7812 */ /* 0x000fc400078ef81a */
[--C-:B------:R-:W-:Y:S02]  /*8210*/  LOP3.LUT R3, R3, 0xff0000, R24.reuse, 0xf8, !PT ;  /* 0x00ff000003037812 */ /* 0x100fe400078ef818 */
[-C--:B0-----:R-:W-:Y:S02]  /*8220*/  F2FP.F16.E4M3.UNPACK_B R0, R6.reuse.H1 ;  /* 0x00000006ff00723e */ /* 0x081fe400030006ff */
[----:B------:R-:W-:Y:S02]  /*8230*/  F2FP.F16.E4M3.UNPACK_B R32, R31 ;  /* 0x0000001fff20723e */ /* 0x000fe400020006ff */
[----:B------:R-:W-:Y:S01]  /*8240*/  F2FP.F16.E4M3.UNPACK_B R26, R27 ;  /* 0x0000001bff1a723e */ /* 0x000fe200020006ff */
[----:B------:R-:W-:Y:S01]  /*8250*/  HADD2.F32 R15, -RZ, R0.H1_H1 ;  /* 0x30000000ff0f7230 */ /* 0x000fe20000004100 */
        /* <DEDUP_REMOVED lines=8> */
[----:B------:R-:W-:Y:S01]  /*82e0*/  F2FP.F16.E4M3.UNPACK_B R6, R5 ;  /* 0x00000005ff06723e */ /* 0x000fe200020006ff */
        /* <DEDUP_REMOVED lines=16> */
[----:B------:R-:W-:Y:S01]  /*83f0*/  FFMA.FTZ R34, R3, R32, R29 ;  /* 0x0000002003227223 */ /* 0x000fe2000001001d */
        /* <DEDUP_REMOVED lines=30> */
[----:B------:R-:W-:Y:S01]  /*85e0*/  FMUL.FTZ R3, R3, R14 ;  /* 0x0000000e03037220 */ /* 0x000fe20000410000 */
        /* <DEDUP_REMOVED lines=29> */
.L_x_9676:
[----:B------:R-:W-:Y:S05]  /*87c0*/  BSYNC B1 ;  /* 0x0000000000017941 */ /* 0x000fea0003800000 */
.L_x_9675:
[----:B------:R-:W-:Y:S04]  /*87d0*/  BSSY B1, `(.L_x_9677) ;  /* 0x000007c000017945 */ /* 0x000fe80003800000 */
[----:B------:R-:W-:Y:S05]  /*87e0*/  @P1 BRA `(.L_x_9678) ;  /* 0x0000000400e81947 */ /* 0x000fea0003800000 */
[----:B01----:R-:W0:Y:S01]  /*87f0*/  LDS.128 R4, [R37+0x10800] ;  /* 0x0108000025047984 */ /* 0x003e220000000c00 */
        /* <DEDUP_REMOVED lines=121> */
.L_x_9678:
[----:B------:R-:W-:Y:S05]  /*8f90*/  BSYNC B1 ;  /* 0x0000000000017941 */ /* 0x000fea0003800000 */
.L_x_9677:
        /* <DEDUP_REMOVED lines=20> */
[----:B------:R-:W-:Y:S02]  /*90e0*/  PRMT R3, R3, 0x7604, R0 ;  /* 0x0000760403037816 */ /* 0x000fe40000000000 */
[----:B------:R-:W-:Y:S02]  /*90f0*/  LOP3.LUT R0, R8, 0xff, RZ, 0xc0, !PT ;  /* 0x000000ff08007812 */ /* 0x000fe400078ec0ff */
[----:B------:R-:W-:Y:S02]  /*9100*/  LOP3.LUT R21, R14, 0xff0000, R21, 0xf8, !PT ;  /* 0x00ff00000e157812 */ /* 0x000fe400078ef815 */
[----:B------:R-:W-:-:S02]  /*9110*/  PRMT R15, R15, 0x7604, R0 ;  /* 0x000076040f0f7816 */ /* 0x000fc40000000000 */
[----:B------:R-:W-:Y:S02]  /*9120*/  LOP3.LUT R21, R21, 0xff000000, R9, 0xf8, !PT ;  /* 0xff00000015157812 */ /* 0x000fe400078ef809 */
[----:B------:R-:W-:Y:S02]  /*9130*/  LOP3.LUT R13, R13, 0xff000000, R11, 0xf8, !PT ;  /* 0xff0000000d0d7812 */ /* 0x000fe400078ef80b */
[----:B------:R-:W-:Y:S02]  /*9140*/  LOP3.LUT R3, R3, 0xff0000, R10, 0xf8, !PT ;  /* 0x00ff000003037812 */ /* 0x000fe400078ef80a */
[----:B0-----:R-:W-:Y:S02]  /*9150*/  F2FP.F16.E4M3.UNPACK_B R0, R6.H1 ;  /* 0x00000006ff00723e */ /* 0x001fe400030006ff */
[----:B------:R-:W-:Y:S02]  /*9160*/  LOP3.LUT R15, R15, 0xff0000, R8, 0xf8, !PT ;  /* 0x00ff00000f0f7812 */ /* 0x000fe400078ef808 */
[----:B------:R-:W-:Y:S01]  /*9170*/  F2FP.F16.E4M3.UNPACK_B R24, R21 ;  /* 0x00000015ff18723e */ /* 0x000fe200020006ff */
[----:B------:R-:W-:Y:S01]  /*9180*/  HADD2.F32 R9, -RZ, R0.H1_H1 ;  /* 0x30000000ff097230 */ /* 0x000fe20000004100 */
[----:B------:R-:W-:-:S02]  /*9190*/  F2FP.F16.E4M3.UNPACK_B R14, R13 ;  /* 0x0000000dff0e723e */ /* 0x000fc400020006ff */
        /* <DEDUP_REMOVED lines=88> */
.L_x_9668:
[----:B------:R-:W0:Y:S01]  /*9720*/  LDC R28, c[0x0][0x448] ;  /* 0x00011200ff1c7b82 */ /* 0x000e220000000800 */
[----:B------:R-:W-:Y:S01]  /*9730*/  IMAD.MOV.U32 R9, RZ, RZ, R10 ;  /* 0x000000ffff097224 */ /* 0x000fe200078e000a */
[----:B------:R-:W-:Y:S01]  /*9740*/  ULDC.64 UR4, c[0x0][0x3f8] ;  /* 0x0000fe0000047ab9 */ /* 0x000fe20000000a00 */
[----:B------:R-:W-:Y:S01]  /*9750*/  IMAD.MOV.U32 R4, RZ, RZ, R26 ;  /* 0x000000ffff047224 */ /* 0x000fe200078e001a */
[----:B------:R-:W-:Y:S01]  /*9760*/  ULDC.64 UR6, c[0x0][0x408] ;  /* 0x0001020000067ab9 */ /* 0x000fe20000000a00 */
[----:B------:R-:W-:Y:S01]  /*9770*/  IMAD.MOV.U32 R5, RZ, RZ, R29 ;  /* 0x000000ffff057224 */ /* 0x000fe200078e001d */
[----:B------:R-:W-:Y:S01]  /*9780*/  ULDC.64 UR8, c[0x0][0x400] ;  /* 0x0001000000087ab9 */ /* 0x000fe20000000a00 */
[----:B------:R-:W-:Y:S02]  /*9790*/  IMAD.MOV.U32 R6, RZ, RZ, R24 ;  /* 0x000000ffff067224 */ /* 0x000fe400078e0018 */
[----:B------:R-:W-:Y:S01]  /*97a0*/  IMAD.MOV.U32 R7, RZ, RZ, R31 ;  /* 0x000000ffff077224 */ /* 0x000fe200078e001f */
        /* <DEDUP_REMOVED lines=23> */
.L_x_9955:
        /* <DEDUP_REMOVED lines=30> */
[----:B--2---:R-:W-:-:S02]  /*9b00*/  @!P4 IADD3 R28, P0, R152, R3, RZ ;  /* 0x00000003981cc210 */ /* 0x004fc40007f1e0ff */
[----:B----4-:R-:W-:-:S05]  /*9b10*/  @!P4 IADD3 R30, P1, R152, R21, RZ ;  /* 0x00000015981ec210 */ /* 0x010fca0007f3e0ff */
[--C-:B---3--:R-:W-:Y:S02]  /*9b20*/  @!P4 IMAD.X R31, R20, 0x1, R5.reuse, P1 ;  /* 0x00000001141fc824 */ /* 0x108fe400008e0605 */
[----:B------:R-:W-:Y:S02]  /*9b30*/  @!P5 IMAD.SHL.U32 R4, R29, 0x10, RZ ;  /* 0x000000101d04d824 */ /* 0x000fe400078e00ff */
[----:B-1----:R-:W-:-:S03]  /*9b40*/  @!P4 IMAD.X R29, R0, 0x1, R5, P0 ;  /* 0x00000001001dc824 */ /* 0x002fc600000e0605 */
[-C--:B------:R-:W-:Y:S02]  /*9b50*/  @!P5 IADD3 R32, P2, R3, R4.reuse, RZ ;  /* 0x000000040320d210 */ /* 0x080fe40007f5e0ff */
[----:B------:R-:W-:Y:S01]  /*9b60*/  @!P5 IADD3 R34, P3, R21, R4, RZ ;  /* 0x000000041522d210 */ /* 0x000fe20007f7e0ff */
[----:B------:R0:W5:Y:S01]  /*9b70*/  @!P4 LD.E.128 R12, desc[UR42][R28.64] ;  /* 0x0000002a1c0cc980 */ /* 0x000162000c101d00 */
[----:B------:R-:W-:Y:S02]  /*9b80*/  @!P5 SHF.R.S32.HI R3, RZ, 0x1f, R4 ;  /* 0x0000001fff03d819 */ /* 0x000fe40000011404 */
[----:B------:R-:W-:-:S03]  /*9b90*/  CS2R R4, SRZ ;  /* 0x0000000000047805 */ /* 0x000fc6000001ff00 */
[--C-:B------:R-:W-:Y:S02]  /*9ba0*/  @!P5 IMAD.X R33, R0, 0x1, R3.reuse, P2 ;  /* 0x000000010021d824 */ /* 0x100fe400010e0603 */
[----:B------:R-:W-:Y:S01]  /*9bb0*/  @!P5 IMAD.X R35, R20, 0x1, R3, P3 ;  /* 0x000000011423d824 */ /* 0x000fe200018e0603 */
[----:B------:R0:W5:Y:S04]  /*9bc0*/  @!P4 LD.E.128 R4, desc[UR42][R30.64] ;  /* 0x0000002a1e04c980 */ /* 0x000168000c101d00 */
[----:B------:R0:W5:Y:S04]  /*9bd0*/  @!P5 LD.E.128 R24, desc[UR42][R32.64] ;  /* 0x0000002a2018d980 */ /* 0x000168000c101d00 */
[----:B------:R0:W5:Y:S02]  /*9be0*/  @!P5 LD.E.128 R8, desc[UR42][R34.64] ;  /* 0x0000002a2208d980 */ /* 0x000164000c101d00 */
.L_x_9681:
[----:B------:R-:W-:Y:S05]  /*9bf0*/  BSYNC B1 ;  /* 0x0000000000017941 */ /* 0x000fea0003800000 */
.L_x_9680:
[----:B-1----:R-:W2:Y:S01]  /*9c00*/  LDL.LU R0, [R1+0x24] ;  /* 0x0000240001007983 */ /* 0x002ea20000300800 */
[----:B------:R-:W1:Y:S01]  /*9c10*/  SYNCS.PHASECHK.TRANS64.TRYWAIT P0, [R16+URZ+0x19c00], R39 ;  /* 0x019c0027100075a7 */ /* 0x000e62000800017f */
[----:B------:R-:W-:Y:S01]  /*9c20*/  BSSY B1, `(.L_x_9682) ;  /* 0x0000005000017945 */ /* 0x000fe20003800000 */
[----:B--2---:R-:W-:-:S05]  /*9c30*/  IMAD R0, R0, -0xc0, R41 ;  /* 0xffffff4000007824 */ /* 0x004fca00078e0229 */
[----:B------:R-:W-:-:S04]  /*9c40*/  VIMNMX R0, R0, 0xc0, PT ;  /* 0x000000c000007848 */ /* 0x000fc80003fe0100 */
[----:B------:R-:W-:Y:S01]  /*9c50*/  ISETP.GE.AND P1, PT, R23, R0, PT ;  /* 0x000000001700720c */ /* 0x000fe20003f26270 */
[----:B-1----:R-:W-:-:S12]  /*9c60*/  @!P0 BRA `(.L_x_9683) ;  /* 0x0000017800848947 */ /* 0x002fd80003800000 */
.L_x_9956:
[----:B------:R-:W-:Y:S05]  /*9c70*/  BSYNC B1 ;  /* 0x0000000000017941 */ /* 0x000fea0003800000 */
.L_x_9682:
[----:B------:R-:W-:Y:S05]  /*9c80*/  @P1 BRA `(.L_x_9674) ;  /* 0x0000002000081947 */ /* 0x000fea0003800000 */
[----:B------:R2:W5:Y:S01]  /*9c90*/  LDL R62, [R1+0x30] ;  /* 0x00003000013e7983 */ /* 0x0005620000100800 */
[----:B------:R-:W0:Y:S03]  /*9ca0*/  LDC R3, c[0x0][0x3f4] ;  /* 0x0000fd00ff037b82 */ /* 0x000e260000000800 */
[----:B------:R2:W5:Y:S04]  /*9cb0*/  LDL R61, [R1+0x3c] ;  /* 0x00003c00013d7983 */ /* 0x0005680000100800 */
[----:B------:R2:W5:Y:S01]  /*9cc0*/  LDL R60, [R1+0x74] ;  /* 0x00007400013c7983 */ /* 0x0005620000100800 */
[C---:B------:R-:W-:Y:S01]  /*9cd0*/  VIADD R0, R152.reuse, 0x20 ;  /* 0x0000002098007836 */ /* 0x040fe20000000000 */
[----:B------:R-:W-:Y:S01]  /*9ce0*/  BSSY B1, `(.L_x_9684) ;  /* 0x00000fd000017945 */ /* 0x000fe20003800000 */
[----:B0-----:R-:W-:-:S03]  /*9cf0*/  ISETP.GE.AND P0, PT, R152, R3, PT ;  /* 0x000000039800720c */ /* 0x001fc60003f06270 */
[----:B------:R-:W-:-:S10]  /*9d00*/  ISETP.GE.AND P1, PT, R0, R3, PT ;  /* 0x000000030000720c */ /* 0x000fd40003f26270 */
[----:B--2---:R-:W-:Y:S05]  /*9d10*/  @P0 BRA `(.L_x_9685) ;  /* 0x0000000c00e40947 */ /* 0x004fea0003800000 */
[----:B----4-:R-:W0:Y:S01]  /*9d20*/  S2R R21, SR_TID.X ;  /* 0x0000000000157919 */ /* 0x010e220000002100 */
[----:B---3-5:R-:W-:Y:S02]  /*9d30*/  SHF.R.U32.HI R20, RZ, 0x8, R12 ;  /* 0x00000008ff147819 */ /* 0x028fe4000001160c */
[----:B------:R-:W-:Y:S02]  /*9d40*/  LOP3.LUT R0, R12, 0xff, RZ, 0xc0, !PT ;  /* 0x000000ff0c007812 */ /* 0x000fe400078ec0ff */
[----:B------:R-:W-:Y:S02]  /*9d50*/  SHF.R.U32.HI R30, RZ, 0x8, R14 ;  /* 0x00000008ff1e7819 */ /* 0x000fe4000001160e */
        /* <DEDUP_REMOVED lines=8> */
[----:B------:R-:W-:-:S02]  /*9de0*/  SHF.R.U32.HI R40, RZ, 0x8, R5 ;  /* 0x00000008ff287819 */ /* 0x000fc40000011605 */
[----:B------:R-:W-:Y:S02]  /*9df0*/  LOP3.LUT R44, R7, 0xff, RZ, 0xc0, !PT ;  /* 0x000000ff072c7812 */ /* 0x000fe400078ec0ff */
[----:B------:R-:W-:Y:S02]  /*9e00*/  LOP3.LUT R47, R47, 0xff, RZ, 0xc0, !PT ;  /* 0x000000ff2f2f7812 */ /* 0x000fe400078ec0ff */
[----:B------:R-:W-:Y:S02]  /*9e10*/  SHF.R.U32.HI R43, RZ, 0x8, R6 ;  /* 0x00000008ff2b7819 */ /* 0x000fe40000011606 */
[----:B------:R-:W-:Y:S01]  /*9e20*/  LOP3.LUT R40, R40, 0xff, RZ, 0xc0, !PT ;  /* 0x000000ff28287812 */ /* 0x000fe200078ec0ff */
[----:B0-----:R-:W-:Y:S01]  /*9e30*/  VIADD R31, R21, 0xffffff80 ;  /* 0xffffff80151f7836 */ /* 0x001fe20000000000 */
[----:B------:R-:W-:Y:S02]  /*9e40*/  LOP3.LUT R21, R20, 0xff, RZ, 0xc0, !PT ;  /* 0x000000ff14157812 */ /* 0x000fe400078ec0ff */
[----:B------:R-:W-:-:S02]  /*9e50*/  LOP3.LUT R20, R14, 0xff, RZ, 0xc0, !PT ;  /* 0x000000ff0e147812 */ /* 0x000fc400078ec0ff */
[----:B------:R-:W-:Y:S02]  /*9e60*/  LEA.HI R32, R31, R31, RZ, 0x1 ;  /* 0x0000001f1f207211 */ /* 0x000fe400078f08ff */
[----:B-1----:R-:W-:Y:S02]  /*9e70*/  PRMT R39, R21, 0x7604, R0 ;  /* 0x0000760415277816 */ /* 0x002fe40000000000 */
[----:B------:R-:W-:Y:S02]  /*9e80*/  LOP3.LUT R32, R32, 0xfffffffe, RZ, 0xc0, !PT ;  /* 0xfffffffe20207812 */ /* 0x000fe400078ec0ff */
[----:B------:R-:W-:Y:S02]  /*9e90*/  SHF.R.U32.HI R21, RZ, 0x8, R4 ;  /* 0x00000008ff157819 */ /* 0x000fe40000011604 */
[----:B------:R-:W-:Y:S01]  /*9ea0*/  PRMT R44, R47, 0x7604, R44 ;  /* 0x000076042f2c7816 */ /* 0x000fe2000000002c */
[----:B------:R-:W-:Y:S01]  /*9eb0*/  IMAD.IADD R32, R31, 0x1, -R32 ;  /* 0x000000011f207824 */ /* 0x000fe200078e0a20 */
[----:B------:R-:W-:-:S02]  /*9ec0*/  LOP3.LUT R31, R30, 0xff, RZ, 0xc0, !PT ;  /* 0x000000ff1e1f7812 */ /* 0x000fc400078ec0ff */
[----:B------:R-:W-:Y:S02]  /*9ed0*/  LOP3.LUT R33, R21, 0xff, RZ, 0xc0, !PT ;  /* 0x000000ff15217812 */ /* 0x000fe400078ec0ff */
[----:B------:R-:W-:Y:S02]  /*9ee0*/  LEA.HI R0, R3, R32, RZ, 0x1c ;  /* 0x0000002003007211 */ /* 0x000fe400078fe0ff */
[----:B------:R-:W-:Y:S02]  /*9ef0*/  PRMT R41, R31, 0x7604, R20 ;  /* 0x000076041f297816 */ /* 0x000fe40000000014 */
[C---:B------:R-:W-:Y:S01]  /*9f00*/  LEA.HI R20, R0.reuse, R0, RZ, 0x1 ;  /* 0x0000000000147211 */ /* 0x040fe200078f08ff */
[----:B------:R-:W-:Y:S01]  /*9f10*/  IMAD.SHL.U32 R0, R0, 0x10, RZ ;  /* 0x0000001000007824 */ /* 0x000fe200078e00ff */
[----:B------:R-:W-:Y:S02]  /*9f20*/  LOP3.LUT R32, R4, 0xff, RZ, 0xc0, !PT ;  /* 0x000000ff04207812 */ /* 0x000fe400078ec0ff */
[----:B------:R-:W-:-:S02]  /*9f30*/  SHF.R.S32.HI R20, RZ, 0x1, R20 ;  /* 0x00000001ff147819 */ /* 0x000fc40000011414 */
[----:B------:R-:W-:Y:S02]  /*9f40*/  LOP3.LUT R0, R62, 0x10, R0, 0xf8, !PT ;  /* 0x000000103e007812 */ /* 0x000fe400078ef800 */
[----:B------:R-:W-:Y:S01]  /*9f50*/  PRMT R45, R33, 0x7604, R32 ;  /* 0x00007604212d7816 */ /* 0x000fe20000000020 */
[----:B------:R-:W-:Y:S01]  /*9f60*/  IMAD R21, R20, 0x1800, R61 ;  /* 0x0000180014157824 */ /* 0x000fe200078e023d */
[----:B------:R-:W-:Y:S02]  /*9f70*/  LOP3.LUT R0, R0, R60, RZ, 0x3c, !PT ;  /* 0x0000003c00007212 */ /* 0x000fe400078e3cff */
[----:B------:R-:W-:Y:S02]  /*9f80*/  PRMT R20, R29, 0x7604, R28 ;  /* 0x000076041d147816 */ /* 0x000fe4000000001c */
[----:B------:R-:W-:Y:S01]  /*9f90*/  IADD3 R0, R16, R21, R0 ;  /* 0x0000001510007210 */ /* 0x000fe20007ffe000 */
[----:B------:R-:W0:Y:S01]  /*9fa0*/  LDS.128 R28, [R37+0xf000] ;  /* 0x00f00000251c7984 */ /* 0x000e220000000c00 */
[----:B------:R-:W-:-:S02]  /*9fb0*/  LOP3.LUT R21, R5, 0xff, RZ, 0xc0, !PT ;  /* 0x000000ff05157812 */ /* 0x000fc400078ec0ff */
[----:B------:R-:W-:Y:S01]  /*9fc0*/  LOP3.LUT R42, R6, 0xff, RZ, 0xc0, !PT ;  /* 0x000000ff062a7812 */ /* 0x000fe200078ec0ff */
[----:B------:R-:W1:Y:S01]  /*9fd0*/  LDS.128 R32, [R0+0xf000] ;  /* 0x00f0000000207984 */ /* 0x000e620000000c00 */
        /* <DEDUP_REMOVED lines=23> */
[--C-:B------:R-:W-:Y:S02]  /*a150*/  LOP3.LUT R13, R49, 0xff0000, R6.reuse, 0xf8, !PT ;  /* 0x00ff0000310d7812 */ /* 0x100fe400078ef806 */
[-C--:B0-----:R-:W-:Y:S02]  /*a160*/  F2FP.F16.E4M3.UNPACK_B R14, R29.reuse ;  /* 0x0000001dff0e723e */ /* 0x081fe400020006ff */
[----:B------:R-:W-:Y:S02]  /*a170*/  F2FP.F16.E4M3.UNPACK_B R40, R29.H1 ;  /* 0x0000001dff28723e */ /* 0x000fe400030006ff */
[----:B------:R-:W-:Y:S02]  /*a180*/  F2FP.F16.E4M3.UNPACK_B R48, R45 ;  /* 0x0000002dff30723e */ /* 0x000fe400020006ff */
[----:B-1----:R-:W-:Y:S02]  /*a190*/  F2FP.F16.E4M3.UNPACK_B R21, R33 ;  /* 0x00000021ff15723e */ /* 0x002fe400020006ff */
[----:B------:R-:W-:Y:S01]  /*a1a0*/  F2FP.F16.E4M3.UNPACK_B R29, R44 ;  /* 0x0000002cff1d723e */ /* 0x000fe200020006ff */
[----:B------:R-:W-:Y:S01]  /*a1b0*/  HADD2.F32 R50, -RZ, R48.H0_H0 ;  /* 0x20000030ff327230 */ /* 0x000fe20000004100 */
[----:B------:R-:W-:Y:S01]  /*a1c0*/  LOP3.LUT R4, R13, 0xff000000, R6, 0xf8, !PT ;  /* 0xff0000000d047812 */ /* 0x000fe200078ef806 */
[----:B------:R-:W-:Y:S01]  /*a1d0*/  HADD2.F32 R6, -RZ, R21.H0_H0 ;  /* 0x20000015ff067230 */ /* 0x000fe20000004100 */
[-C--:B------:R-:W-:Y:S01]  /*a1e0*/  F2FP.F16.E4M3.UNPACK_B R41, R31.reuse ;  /* 0x0000001fff29723e */ /* 0x080fe200020006ff */
[--C-:B------:R-:W-:Y:S01]  /*a1f0*/  HADD2.F32 R13, -RZ, R14.reuse.H0_H0 ;  /* 0x2000000eff0d7230 */ /* 0x100fe20000004100 */
[----:B------:R-:W-:Y:S01]  /*a200*/  F2FP.F16.E4M3.UNPACK_B R46, R31.H1 ;  /* 0x0000001fff2e723e */ /* 0x000fe200030006ff */
[----:B------:R-:W-:Y:S01]  /*a210*/  HADD2.F32 R31, -RZ, R29.H0_H0 ;  /* 0x2000001dff1f7230 */ /* 0x000fe20000004100 */
[----:B------:R-:W-:Y:S01]  /*a220*/  LOP3.LUT R49, R43, 0xff000000, R15, 0xf8, !PT ;  /* 0xff0000002b317812 */ /* 0x000fe200078ef80f */
[----:B------:R-:W-:Y:S01]  /*a230*/  HADD2.F32 R21, -RZ, R21.H1_H1 ;  /* 0x30000015ff157230 */ /* 0x000fe20000004100 */
[-C--:B------:R-:W-:Y:S01]  /*a240*/  F2FP.F16.E4M3.UNPACK_B R15, R28.reuse ;  /* 0x0000001cff0f723e */ /* 0x080fe200020006ff */
[----:B------:R-:W-:Y:S01]  /*a250*/  HADD2.F32 R14, -RZ, R14.H1_H1 ;  /* 0x3000000eff0e7230 */ /* 0x000fe20000004100 */
[----:B------:R-:W-:-:S02]  /*a260*/  F2FP.F16.E4M3.UNPACK_B R39, R28.H1 ;  /* 0x0000001cff27723e */ /* 0x000fc400030006ff */
[-C--:B------:R-:W-:Y:S02]  /*a270*/  F2FP.F16.E4M3.UNPACK_B R28, R32.reuse ;  /* 0x00000020ff1c723e */ /* 0x080fe400020006ff */
[----:B------:R-:W-:Y:S01]  /*a280*/  F2FP.F16.E4M3.UNPACK_B R43, R32.H1 ;  /* 0x00000020ff2b723e */ /* 0x000fe200030006ff */
[C---:B------:R-:W-:Y:S01]  /*a290*/  FMUL.FTZ R32, R6.reuse, R50 ;  /* 0x0000003206207220 */ /* 0x040fe20000410000 */
[-C--:B------:R-:W-:Y:S02]  /*a2a0*/  F2FP.F16.E4M3.UNPACK_B R42, R35.reuse ;  /* 0x00000023ff2a723e */ /* 0x080fe400020006ff */
[----:B------:R-:W-:Y:S01]  /*a2b0*/  F2FP.F16.E4M3.UNPACK_B R47, R35.H1 ;  /* 0x00000023ff2f723e */ /* 0x000fe200030006ff */
[-C--:B------:R-:W-:Y:S01]  /*a2c0*/  FMUL.FTZ R35, R6, R31.reuse ;  /* 0x0000001f06237220 */ /* 0x080fe20000410000 */
[----:B------:R-:W-:Y:S01]  /*a2d0*/  FFMA.FTZ R6, R13, R31, -R32 ;  /* 0x0000001f0d067223 */ /* 0x000fe20000010820 */
[----:B------:R-:W-:Y:S01]  /*a2e0*/  F2FP.F16.E4M3.UNPACK_B R33, R33.H1 ;  /* 0x00000021ff21723e */ /* 0x000fe200030006ff */
[----:B------:R-:W-:-:S02]  /*a2f0*/  HADD2.F32 R32, -RZ, R29.H1_H1 ;  /* 0x3000001dff207230 */ /* 0x000fc40000004100 */
[----:B------:R-:W-:Y:S01]  /*a300*/  FFMA.FTZ R13, R13, R50, R35 ;  /* 0x000000320d0d7223 */ /* 0x000fe20000010023 */
[----:B------:R-:W-:Y:S01]  /*a310*/  F2FP.F16.E4M3.UNPACK_B R35, R45.H1 ;  /* 0x0000002dff23723e */ /* 0x000fe200030006ff */
[----:B------:R-:W-:Y:S01]  /*a320*/  HADD2.F32 R45, -RZ, R48.H1_H1 ;  /* 0x30000030ff2d7230 */ /* 0x000fe20000004100 */
[----:B------:R-:W-:Y:S01]  /*a330*/  F2FP.F16.E4M3.UNPACK_B R44, R44.H1 ;  /* 0x0000002cff2c723e */ /* 0x000fe200030006ff */
[----:B------:R-:W-:Y:S01]  /*a340*/  HADD2.F32 R29, -RZ, R33.H0_H0 ;  /* 0x20000021ff1d7230 */ /* 0x000fe20000004100 */
[----:B------:R-:W-:Y:S01]  /*a350*/  LOP3.LUT R52, R51, 0xff000000, R7, 0xf8, !PT ;  /* 0xff00000033347812 */ /* 0x000fe200078ef807 */
[----:B------:R-:W-:Y:S02]  /*a360*/  HADD2.F32 R50, -RZ, R35.H0_H0 ;  /* 0x20000023ff327230 */ /* 0x000fe40000004100 */
[C---:B------:R-:W-:Y:S01]  /*a370*/  FMUL.FTZ R51, R21.reuse, R45 ;  /* 0x0000002d15337220 */ /* 0x040fe20000410000 */
[----:B------:R-:W-:Y:S02]  /*a380*/  HADD2.F32 R48, -RZ, R44.H0_H0 ;  /* 0x2000002cff307230 */ /* 0x000fe40000004100 */
[----:B------:R-:W-:Y:S01]  /*a390*/  FMUL.FTZ R54, R21, R32 ;  /* 0x0000002015367220 */ /* 0x000fe20000410000 */
[----:B------:R-:W-:-:S02]  /*a3a0*/  HADD2.F32 R31, -RZ, R40.H0_H0 ;  /* 0x20000028ff1f7230 */ /* 0x000fc40000004100 */
[C---:B------:R-:W-:Y:S01]  /*a3b0*/  FMUL.FTZ R56, R29.reuse, R50 ;  /* 0x000000321d387220 */ /* 0x040fe20000410000 */
[C---:B------:R-:W-:Y:S01]  /*a3c0*/  FFMA.FTZ R21, R14.reuse, R32, -R51 ;  /* 0x000000200e157223 */ /* 0x040fe20000010833 */
[-C--:B------:R-:W-:Y:S01]  /*a3d0*/  FMUL.FTZ R53, R29, R48.reuse ;  /* 0x000000301d357220 */ /* 0x080fe20000410000 */
[----:B------:R-:W-:Y:S01]  /*a3e0*/  FFMA.FTZ R14, R14, R45, R54 ;  /* 0x0000002d0e0e7223 */ /* 0x000fe20000010036 */
[C---:B------:R-:W-:Y:S01]  /*a3f0*/  FFMA.FTZ R29, R31.reuse, R48, -R56 ;  /* 0x000000301f1d7223 */ /* 0x040fe20000010838 */
[----:B------:R-:W-:Y:S02]  /*a400*/  HADD2.F32 R51, -RZ, R35.H1_H1 ;  /* 0x30000023ff337230 */ /* 0x000fe40000004100 */
[----:B------:R-:W-:Y:S01]  /*a410*/  FFMA.FTZ R31, R31, R50, R53 ;  /* 0x000000321f1f7223 */ /* 0x000fe20000010035 */
[----:B------:R-:W-:Y:S01]  /*a420*/  F2FP.F16.E4M3.UNPACK_B R50, R52 ;  /* 0x00000034ff32723e */ /* 0x000fe200020006ff */
[----:B------:R-:W-:Y:S01]  /*a430*/  HADD2.F32 R32, -RZ, R33.H1_H1 ;  /* 0x30000021ff207230 */ /* 0x000fe20000004100 */
[----:B------:R-:W-:Y:S01]  /*a440*/  F2FP.F16.E4M3.UNPACK_B R7, R34 ;  /* 0x00000022ff07723e */ /* 0x000fe200020006ff */
[----:B------:R-:W-:Y:S01]  /*a450*/  HADD2.F32 R45, -RZ, R44.H1_H1 ;  /* 0x3000002cff2d7230 */ /* 0x000fe20000004100 */
[----:B------:R-:W-:Y:S01]  /*a460*/  F2FP.F16.E4M3.UNPACK_B R44, R49 ;  /* 0x00000031ff2c723e */ /* 0x000fe200020006ff */
        /* <DEDUP_REMOVED lines=11> */
[-C--:B------:R-:W-:Y:S01]  /*a520*/  FMUL.FTZ R55, R35, R48.reuse ;  /* 0x0000003023377220 */ /* 0x080fe20000410000 */
[----:B------:R-:W-:Y:S01]  /*a530*/  F2FP.F16.E4M3.UNPACK_B R49, R49.H1 ;  /* 0x00000031ff31723e */ /* 0x000fe200030006ff */
[C---:B------:R-:W-:Y:S01]  /*a540*/  FFMA.FTZ R35, R33.reuse, R48, -R58 ;  /* 0x0000003021237223 */ /* 0x040fe2000001083a */
[----:B------:R-:W-:Y:S02]  /*a550*/  HADD2.F32 R48, -RZ, R44.H1_H1 ;  /* 0x3000002cff307230 */ /* 0x000fe40000004100 */
[----:B------:R-:W-:Y:S01]  /*a560*/  FFMA.FTZ R33, R33, R54, R55 ;  /* 0x0000003621217223 */ /* 0x000fe20000010037 */
        /* <DEDUP_REMOVED lines=19> */
[----:B------:R-:W-:Y:S01]  /*a6a0*/  F2FP.F16.E4M3.UNPACK_B R53, R38.H1 ;  /* 0x00000026ff35723e */ /* 0x000fe200030006ff */
[----:B------:R-:W-:Y:S01]  /*a6b0*/  HADD2.F32 R48, -RZ, R46.H1_H1 ;  /* 0x3000002eff307230 */ /* 0x000fe20000004100 */
[----:B------:R-:W-:Y:S01]  /*a6c0*/  F2FP.F16.E4M3.UNPACK_B R50, R20.H1 ;  /* 0x00000014ff32723e */ /* 0x000fe200030006ff */
[----:B------:R-:W-:Y:S01]  /*a6d0*/  HADD2.F32 R55, -RZ, R51.H1_H1 ;  /* 0x30000033ff377230 */ /* 0x000fe20000004100 */
[----:B------:R-:W-:Y:S01]  /*a6e0*/  F2FP.SATFINITE.E4M3.F32.PACK_AB_MERGE_C R31, R40, R31, RZ ;  /* 0x0000001f281f723e */ /* 0x000fe200048070ff */
[----:B------:R-:W-:Y:S02]  /*a6f0*/  HADD2.F32 R54, -RZ, R53.H0_H0 ;  /* 0x20000035ff367230 */ /* 0x000fe40000004100 */
[----:B------:R-:W-:-:S02]  /*a700*/  HADD2.F32 R46, -RZ, R43.H0_H0 ;  /* 0x2000002bff2e7230 */ /* 0x000fc40000004100 */
[C---:B------:R-:W-:Y:S01]  /*a710*/  FMUL.FTZ R59, R47.reuse, R55 ;  /* 0x000000372f3b7220 */ /* 0x040fe20000410000 */
[--C-:B------:R-:W-:Y:S01]  /*a720*/  HADD2.F32 R51, -RZ, R50.reuse.H0_H0 ;  /* 0x20000032ff337230 */ /* 0x100fe20000004100 */
[----:B------:R-:W-:Y:S01]  /*a730*/  F2FP.SATFINITE.E4M3.F32.PACK_AB_MERGE_C R13, R14, R13, R31 ;  /* 0x0000000d0e0d723e */ /* 0x000fe2000480701f */
[----:B------:R-:W-:Y:S02]  /*a740*/  HADD2.F32 R52, -RZ, R49.H1_H1 ;  /* 0x30000031ff347230 */ /* 0x000fe40000004100 */
[C---:B------:R-:W-:Y:S01]  /*a750*/  FMUL.FTZ R56, R46.reuse, R54 ;  /* 0x000000362e387220 */ /* 0x040fe20000410000 */
[----:B------:R-:W-:Y:S02]  /*a760*/  HADD2.F32 R49, -RZ, R39.H0_H0 ;  /* 0x20000027ff317230 */ /* 0x000fe40000004100 */
[-C--:B------:R-:W-:Y:S01]  /*a770*/  FMUL.FTZ R57, R46, R51.reuse ;  /* 0x000000332e397220 */ /* 0x080fe20000410000 */
[----:B------:R-:W-:Y:S02]  /*a780*/  HADD2.F32 R43, -RZ, R43.H1_H1 ;  /* 0x3000002bff2b7230 */ /* 0x000fe40000004100 */
[-C--:B------:R-:W-:Y:S01]  /*a790*/  FMUL.FTZ R58, R47, R52.reuse ;  /* 0x000000342f3a7220 */ /* 0x080fe20000410000 */
[----:B------:R-:W-:Y:S01]  /*a7a0*/  FFMA.FTZ R46, R48, R52, -R59 ;  /* 0x00000034302e7223 */ /* 0x000fe2000001083b */
[C---:B------:R-:W-:Y:S01]  /*a7b0*/  FFMA.FTZ R47, R49.reuse, R51, -R56 ;  /* 0x00000033312f7223 */ /* 0x040fe20000010838 */
[----:B------:R-:W-:Y:S01]  /*a7c0*/  FFMA.FTZ R49, R49, R54, R57 ;  /* 0x0000003631317223 */ /* 0x000fe20000010039 */
[----:B------:R-:W-:Y:S01]  /*a7d0*/  HADD2.F32 R54, -RZ, R53.H1_H1 ;  /* 0x30000035ff367230 */ /* 0x000fe20000004100 */
[----:B------:R-:W-:Y:S01]  /*a7e0*/  F2FP.F16.E4M3.UNPACK_B R51, R38 ;  /* 0x00000026ff33723e */ /* 0x000fe200020006ff */
[----:B------:R-:W-:Y:S01]  /*a7f0*/  HADD2.F32 R52, -RZ, R50.H1_H1 ;  /* 0x30000032ff347230 */ /* 0x000fe20000004100 */
[----:B------:R-:W-:Y:S01]  /*a800*/  F2FP.F16.E4M3.UNPACK_B R50, R20 ;  /* 0x00000014ff32723e */ /* 0x000fe200020006ff */
[----:B------:R-:W-:-:S02]  /*a810*/  HADD2.F32 R39, -RZ, R39.H1_H1 ;  /* 0x30000027ff277230 */ /* 0x000fc40000004100 */
[C---:B------:R-:W-:Y:S01]  /*a820*/  FMUL.FTZ R20, R43.reuse, R54 ;  /* 0x000000362b147220 */ /* 0x040fe20000410000 */
[----:B------:R-:W-:Y:S01]  /*a830*/  FFMA.FTZ R48, R48, R55, R58 ;  /* 0x0000003730307223 */ /* 0x000fe2000001003a */
[-C--:B------:R-:W-:Y:S01]  /*a840*/  FMUL.FTZ R53, R43, R52.reuse ;  /* 0x000000342b357220 */ /* 0x080fe20000410000 */
[--C-:B------:R-:W-:Y:S02]  /*a850*/  HADD2.F32 R43, -RZ, R51.reuse.H0_H0 ;  /* 0x20000033ff2b7230 */ /* 0x100fe40000004100 */
[C---:B------:R-:W-:Y:S01]  /*a860*/  FFMA.FTZ R56, R39.reuse, R52, -R20 ;  /* 0x0000003427387223 */ /* 0x040fe20000010814 */
[----:B------:R-:W-:Y:S02]  /*a870*/  HADD2.F32 R38, -RZ, R28.H0_H0 ;  /* 0x2000001cff267230 */ /* 0x000fe40000004100 */
[----:B------:R-:W-:Y:S01]  /*a880*/  FFMA.FTZ R58, R39, R54, R53 ;  /* 0x00000036273a7223 */ /* 0x000fe20000010035 */
[----:B------:R-:W-:Y:S01]  /*a890*/  HADD2.F32 R39, -RZ, R50.H0_H0 ;  /* 0x20000032ff277230 */ /* 0x000fe20000004100 */
[----:B------:R-:W-:Y:S01]  /*a8a0*/  F2FP.F16.E4M3.UNPACK_B R52, R4.H1 ;  /* 0x00000004ff34723e */ /* 0x000fe200030006ff */
[----:B------:R-:W-:-:S02]  /*a8b0*/  HADD2.F32 R51, -RZ, R51.H1_H1 ;  /* 0x30000033ff337230 */ /* 0x000fc40000004100 */
[C---:B------:R-:W-:Y:S01]  /*a8c0*/  FMUL.FTZ R53, R38.reuse, R43 ;  /* 0x0000002b26357220 */ /* 0x040fe20000410000 */
[----:B------:R-:W-:Y:S02]  /*a8d0*/  HADD2.F32 R28, -RZ, R28.H1_H1 ;  /* 0x3000001cff1c7230 */ /* 0x000fe40000004100 */
[----:B------:R-:W-:Y:S01]  /*a8e0*/  FMUL.FTZ R55, R38, R39 ;  /* 0x0000002726377220 */ /* 0x000fe20000410000 */
[----:B------:R-:W-:Y:S01]  /*a8f0*/  HADD2.F32 R50, -RZ, R50.H1_H1 ;  /* 0x30000032ff327230 */ /* 0x000fe20000004100 */
[----:B------:R-:W-:Y:S01]  /*a900*/  F2FP.F16.E4M3.UNPACK_B R38, R12.H1 ;  /* 0x0000000cff26723e */ /* 0x000fe200030006ff */
[--C-:B------:R-:W-:Y:S02]  /*a910*/  HADD2.F32 R20, -RZ, R15.reuse.H0_H0 ;  /* 0x2000000fff147230 */ /* 0x100fe40000004100 */
[C---:B------:R-:W-:Y:S01]  /*a920*/  FMUL.FTZ R54, R28.reuse, R51 ;  /* 0x000000331c367220 */ /* 0x040fe20000410000 */
[----:B------:R-:W-:Y:S02]  /*a930*/  HADD2.F32 R15, -RZ, R15.H1_H1 ;  /* 0x3000000fff0f7230 */ /* 0x000fe40000004100 */
[----:B------:R-:W-:Y:S01]  /*a940*/  FMUL.FTZ R28, R28, R50 ;  /* 0x000000321c1c7220 */ /* 0x000fe20000410000 */
[----:B------:R-:W-:Y:S01]  /*a950*/  F2FP.F16.E4M3.UNPACK_B R12, R12 ;  /* 0x0000000cff0c723e */ /* 0x000fe200020006ff */
[C---:B------:R-:W-:Y:S01]  /*a960*/  FFMA.FTZ R53, R20.reuse, R39, -R53 ;  /* 0x0000002714357223 */ /* 0x040fe20000010835 */
[----:B------:R-:W-:Y:S01]  /*a970*/  FFMA.FTZ R55, R20, R43, R55 ;  /* 0x0000002b14377223 */ /* 0x000fe20000010037 */
        /* <DEDUP_REMOVED lines=10> */
[----:B------:R-:W-:-:S02]  /*aa20*/  HADD2.F32 R34, -RZ, R34.H1_H1 ;  /* 0x30000022ff227230 */ /* 0x000fc40000004100 */
[----:B------:R-:W-:Y:S02]  /*aa30*/  HADD2.F32 R51, -RZ, R52.H1_H1 ;  /* 0x30000034ff337230 */ /* 0x000fe40000004100 */
[C---:B------:R-:W-:Y:S01]  /*aa40*/  FFMA.FTZ R38, R15.reuse, R28, -R38 ;  /* 0x0000001c0f267223 */ /* 0x040fe20000010826 */
[----:B------:R-:W-:Y:S02]  /*aa50*/  HADD2.F32 R30, -RZ, R30.H1_H1 ;  /* 0x3000001eff1e7230 */ /* 0x000fe40000004100 */
[C---:B------:R-:W-:Y:S01]  /*aa60*/  FMUL.FTZ R28, R34.reuse, R39 ;  /* 0x00000027221c7220 */ /* 0x040fe20000410000 */
[----:B------:R-:W-:Y:S01]  /*aa70*/  FMUL.FTZ R57, R34, R51 ;  /* 0x0000003322397220 */ /* 0x000fe20000410000 */
[----:B------:R-:W-:Y:S01]  /*aa80*/  FFMA.FTZ R34, R15, R43, R20 ;  /* 0x0000002b0f227223 */ /* 0x000fe20000010014 */
[--C-:B------:R-:W-:Y:S02]  /*aa90*/  HADD2.F32 R15, -RZ, R12.reuse.H0_H0 ;  /* 0x2000000cff0f7230 */ /* 0x100fe40000004100 */
[----:B------:R-:W-:Y:S01]  /*aaa0*/  FFMA.FTZ R51, R30, R51, R28 ;  /* 0x000000331e337223 */ /* 0x000fe2000001001c */
[----:B------:R-:W-:-:S02]  /*aab0*/  HADD2.F32 R20, -RZ, R12.H1_H1 ;  /* 0x3000000cff147230 */ /* 0x000fc40000004100 */
[----:B------:R-:W-:Y:S01]  /*aac0*/  FFMA.FTZ R57, R30, R39, -R57 ;  /* 0x000000271e397223 */ /* 0x000fe20000010839 */
[--C-:B------:R-:W-:Y:S02]  /*aad0*/  HADD2.F32 R12, -RZ, R7.reuse.H0_H0 ;  /* 0x20000007ff0c7230 */ /* 0x100fe40000004100 */
[--C-:B------:R-:W-:Y:S01]  /*aae0*/  HADD2.F32 R28, -RZ, R4.reuse.H1_H1 ;  /* 0x30000004ff1c7230 */ /* 0x100fe20000004100 */
[----:B------:R-:W-:Y:S01]  /*aaf0*/  F2FP.SATFINITE.E4M3.F32.PACK_AB_MERGE_C R34, R51, R34, RZ ;  /* 0x000000223322723e */ /* 0x000fe200048070ff */
[----:B------:R-:W-:Y:S01]  /*ab00*/  HADD2.F32 R7, -RZ, R7.H1_H1 ;  /* 0x30000007ff077230 */ /* 0x000fe20000004100 */
[----:B------:R-:W-:Y:S01]  /*ab10*/  F2FP.SATFINITE.E4M3.F32.PACK_AB_MERGE_C R38, R57, R38, RZ ;  /* 0x000000263926723e */ /* 0x000fe200048070ff */
[----:B------:R-:W-:Y:S02]  /*ab20*/  HADD2.F32 R39, -RZ, R4.H0_H0 ;  /* 0x20000004ff277230 */ /* 0x000fe40000004100 */
[--C-:B------:R-:W-:Y:S02]  /*ab30*/  HADD2.F32 R4, -RZ, R5.reuse.H0_H0 ;  /* 0x20000005ff047230 */ /* 0x100fe40000004100 */
[----:B------:R-:W-:Y:S01]  /*ab40*/  FMUL.FTZ R30, R7, R28 ;  /* 0x0000001c071e7220 */ /* 0x000fe20000410000 */
[----:B------:R-:W-:-:S02]  /*ab50*/  HADD2.F32 R5, -RZ, R5.H1_H1 ;  /* 0x30000005ff057230 */ /* 0x000fc40000004100 */
[C---:B------:R-:W-:Y:S01]  /*ab60*/  FMUL.FTZ R43, R12.reuse, R39 ;  /* 0x000000270c2b7220 */ /* 0x040fe20000410000 */
[-C--:B------:R-:W-:Y:S01]  /*ab70*/  FMUL.FTZ R7, R7, R20.reuse ;  /* 0x0000001407077220 */ /* 0x080fe20000410000 */
[-C--:B------:R-:W-:Y:S01]  /*ab80*/  FMUL.FTZ R12, R12, R15.reuse ;  /* 0x0000000f0c0c7220 */ /* 0x080fe20000410000 */
[C---:B------:R-:W-:Y:S02]  /*ab90*/  FFMA.FTZ R30, R5.reuse, R20, -R30 ;  /* 0x00000014051e7223 */ /* 0x040fe4000001081e */
        /* <DEDUP_REMOVED lines=17> */
.L_x_9685:
[----:B------:R-:W-:Y:S05]  /*acb0*/  BSYNC B1 ;  /* 0x0000000000017941 */ /* 0x000fea0003800000 */
.L_x_9684:
[----:B------:R-:W-:Y:S05]  /*acc0*/  @P1 BRA `(.L_x_9674) ;  /* 0x0000000c00f81947 */ /* 0x000fea0003800000 */
[----:B----4-:R-:W2:Y:S04]  /*acd0*/  LDL R21, [R1+0x64] ;  /* 0x0000640001157983 */ /* 0x010ea80000100800 */
[----:B------:R-:W4:Y:S01]  /*ace0*/  LDL R49, [R1+0x70] ;  /* 0x0000700001317983 */ /* 0x000f220000100800 */
[----:B0----5:R-:W-:Y:S02]  /*acf0*/  SHF.R.U32.HI R0, RZ, 0x8, R24 ;  /* 0x00000008ff007819 */ /* 0x021fe40000011618 */
[----:B------:R-:W-:Y:S02]  /*ad00*/  LOP3.LUT R5, R24, 0xff, RZ, 0xc0, !PT ;  /* 0x000000ff18057812 */ /* 0x000fe400078ec0ff */
[----:B------:R-:W-:Y:S02]  /*ad10*/  LOP3.LUT R0, R0, 0xff, RZ, 0xc0, !PT ;  /* 0x000000ff00007812 */ /* 0x000fe400078ec0ff */
[----:B------:R-:W-:-:S02]  /*ad20*/  SHF.R.U32.HI R14, RZ, 0x8, R25 ;  /* 0x00000008ff0e7819 */ /* 0x000fc40000011619 */
[----:B---3--:R-:W-:Y:S02]  /*ad30*/  PRMT R20, R0, 0x7604, R5 ;  /* 0x0000760400147816 */ /* 0x008fe40000000005 */
[----:B------:R-:W-:Y:S02]  /*ad40*/  LOP3.LUT R7, R25, 0xff, RZ, 0xc0, !PT ;  /* 0x000000ff19077812 */ /* 0x000fe400078ec0ff */
[----:B------:R-:W-:Y:S02]  /*ad50*/  SHF.R.U32.HI R6, RZ, 0x8, R27 ;  /* 0x00000008ff067819 */ /* 0x000fe4000001161b */
[----:B------:R-:W-:Y:S02]  /*ad60*/  LOP3.LUT R0, R14, 0xff, RZ, 0xc0, !PT ;  /* 0x000000ff0e007812 */ /* 0x000fe400078ec0ff */
[----:B------:R-:W-:Y:S02]  /*ad70*/  LOP3.LUT R13, R27, 0xff, RZ, 0xc0, !PT ;  /* 0x000000ff1b0d7812 */ /* 0x000fe400078ec0ff */
[----:B------:R-:W-:-:S02]  /*ad80*/  LOP3.LUT R6, R6, 0xff, RZ, 0xc0, !PT ;  /* 0x000000ff06067812 */ /* 0x000fc400078ec0ff */
[----:B------:R-:W-:Y:S02]  /*ad90*/  PRMT R28, R0, 0x7604, R7 ;  /* 0x00007604001c7816 */ /* 0x000fe40000000007 */
        /* <DEDUP_REMOVED lines=26> */
[----:B------:R-:W-:Y:S01]  /*af40*/  PRMT R37, R14, 0x7604, R21 ;  /* 0x000076040e257816 */ /* 0x000fe20000000015 */
        /* <DEDUP_REMOVED lines=8> */
[----:B-1----:R-:W-:-:S02]  /*afd0*/  PRMT R39, R3, 0x7604, R34 ;  /* 0x0000760403277816 */ /* 0x002fc40000000022 */
[----:B------:R-:W-:Y:S01]  /*afe0*/  SHF.R.U32.HI R3, RZ, 0x10, R24 ;  /* 0x00000010ff037819 */ /* 0x000fe20000011618 */
[----:B------:R-:W0:Y:S01]  /*aff0*/  LDS.128 R12, [R0+0xf000] ;  /* 0x00f00000000c7984 */ /* 0x000e220000000c00 */
[----:B------:R-:W-:Y:S02]  /*b000*/  LOP3.LUT R21, R21, 0xff, RZ, 0xc0, !PT ;  /* 0x000000ff15157812 */ /* 0x000fe400078ec0ff */
[----:B------:R-:W-:Y:S02]  /*b010*/  LOP3.LUT R3, R3, 0xff, RZ, 0xc0, !PT ;  /* 0x000000ff03037812 */ /* 0x000fe400078ec0ff */
[----:B------:R-:W-:Y:S02]  /*b020*/  SHF.R.U32.HI R29, RZ, 0x10, R26 ;  /* 0x00000010ff1d7819 */ /* 0x000fe4000001161a */
[----:B------:R-:W-:Y:S02]  /*b030*/  PRMT R3, R3, 0x7054, R20 ;  /* 0x0000705403037816 */ /* 0x000fe40000000014 */
[----:B------:R-:W-:-:S02]  /*b040*/  PRMT R21, R21, 0x7054, R28 ;  /* 0x0000705415157816 */ /* 0x000fc4000000001c */
[----:B------:R-:W-:Y:S02]  /*b050*/  SHF.R.U32.HI R20, RZ, 0x10, R8 ;  /* 0x00000010ff147819 */ /* 0x000fe40000011608 */
        /* <DEDUP_REMOVED lines=8> */
[----:B------:R-:W-:Y:S02]  /*b0e0*/  LOP3.LUT R28, R21, 0xff000000, R25, 0xf8, !PT ;  /* 0xff000000151c7812 */ /* 0x000fe400078ef819 */
[----:B------:R-:W-:Y:S02]  /*b0f0*/  LOP3.LUT R30, R30, 0xff, RZ, 0xc0, !PT ;  /* 0x000000ff1e1e7812 */ /* 0x000fe400078ec0ff */
[----:B------:R-:W-:-:S02]  /*b100*/  LOP3.LUT R21, R33, 0xff000000, R8, 0xf8, !PT ;  /* 0xff00000021157812 */ /* 0x000fc400078ef808 */
[----:B------:R-:W-:Y:S02]  /*b110*/  LOP3.LUT R33, R35, 0xff000000, R9, 0xf8, !PT ;  /* 0xff00000023217812 */ /* 0x000fe400078ef809 */
[----:B------:R-:W-:Y:S02]  /*b120*/  PRMT R37, R30, 0x7054, R37 ;  /* 0x000070541e257816 */ /* 0x000fe40000000025 */
[----:B------:R-:W-:Y:S02]  /*b130*/  F2FP.F16.E4M3.UNPACK_B R40, R33 ;  /* 0x00000021ff28723e */ /* 0x000fe400020006ff */
[----:B0-----:R-:W-:Y:S02]  /*b140*/  F2FP.F16.E4M3.UNPACK_B R25, R13 ;  /* 0x0000000dff19723e */ /* 0x001fe400020006ff */
[----:B------:R-:W-:Y:S01]  /*b150*/  PRMT R41, R32, 0x7054, R39 ;  /* 0x0000705420297816 */ /* 0x000fe20000000027 */
[--C-:B------:R-:W-:Y:S01]  /*b160*/  HADD2.F32 R42, -RZ, R40.reuse.H0_H0 ;  /* 0x20000028ff2a7230 */ /* 0x100fe20000004100 */
[----:B------:R-:W-:Y:S01]  /*b170*/  LOP3.LUT R20, R3, 0xff000000, R24, 0xf8, !PT ;  /* 0xff00000003147812 */ /* 0x000fe200078ef818 */
[----:B------:R-:W-:Y:S01]  /*b180*/  HADD2.F32 R40, -RZ, R40.H1_H1 ;  /* 0x30000028ff287230 */ /* 0x000fe20000004100 */
[----:B------:R-:W-:-:S02]  /*b190*/  LOP3.LUT R8, R37, 0xff000000, R10, 0xf8, !PT ;  /* 0xff00000025087812 */ /* 0x000fc400078ef80a */
[----:B------:R-:W-:Y:S02]  /*b1a0*/  F2FP.F16.E4M3.UNPACK_B R32, R28 ;  /* 0x0000001cff20723e */ /* 0x000fe400020006ff */
        /* <DEDUP_REMOVED lines=42> */
[----:B------:R-:W-:Y:S01]  /*b450*/  HADD2.F32 R28, -RZ, R24.H1_H1 ;  /* 0x30000018ff1c7230 */ /* 0x000fe20000004100 */
[----:B------:R-:W-:Y:S01]  /*b460*/  F2FP.F16.E4M3.UNPACK_B R29, R4.H1 ;  /* 0x00000004ff1d723e */ /* 0x000fe200030006ff */
[----:B------:R-:W-:-:S02]  /*b470*/  HADD2.F32 R42, -RZ, R40.H0_H0 ;  /* 0x20000028ff2a7230 */ /* 0x000fc40000004100 */
[C---:B------:R-:W-:Y:S01]  /*b480*/  FMUL.FTZ R45, R26.reuse, R41 ;  /* 0x000000291a2d7220 */ /* 0x040fe20000410000 */
[--C-:B------:R-:W-:Y:S02]  /*b490*/  HADD2.F32 R24, -RZ, R31.reuse.H0_H0 ;  /* 0x2000001fff187230 */ /* 0x100fe40000004100 */
[-C--:B------:R-:W-:Y:S01]  /*b4a0*/  FMUL.FTZ R26, R26, R33.reuse ;  /* 0x000000211a1a7220 */ /* 0x080fe20000410000 */
[----:B------:R-:W-:Y:S01]  /*b4b0*/  HADD2.F32 R38, -RZ, R32.H0_H0 ;  /* 0x20000020ff267230 */ /* 0x000fe20000004100 */
[----:B------:R-:W-:Y:S01]  /*b4c0*/  F2FP.F16.E4M3.UNPACK_B R11, R4 ;  /* 0x00000004ff0b723e */ /* 0x000fe200020006ff */
[----:B------:R-:W-:Y:S02]  /*b4d0*/  HADD2.F32 R25, -RZ, R30.H0_H0 ;  /* 0x2000001eff197230 */ /* 0x000fe40000004100 */
[C---:B------:R-:W-:Y:S01]  /*b4e0*/  FMUL.FTZ R44, R24.reuse, R42 ;  /* 0x0000002a182c7220 */ /* 0x040fe20000410000 */
[----:B------:R-:W-:Y:S02]  /*b4f0*/  HADD2.F32 R31, -RZ, R31.H1_H1 ;  /* 0x3000001fff1f7230 */ /* 0x000fe40000004100 */
[-C--:B------:R-:W-:Y:S01]  /*b500*/  FMUL.FTZ R47, R24, R38.reuse ;  /* 0x00000026182f7220 */ /* 0x080fe20000410000 */
[C---:B------:R-:W-:Y:S01]  /*b510*/  FFMA.FTZ R24, R28.reuse, R33, -R45 ;  /* 0x000000211c187223 */ /* 0x040fe2000001082d */
[----:B------:R-:W-:Y:S01]  /*b520*/  FFMA.FTZ R28, R28, R41, R26 ;  /* 0x000000291c1c7223 */ /* 0x000fe2000001001a */
[C---:B------:R-:W-:Y:S01]  /*b530*/  FFMA.FTZ R26, R25.reuse, R38, -R44 ;  /* 0x00000026191a7223 */ /* 0x040fe2000001082c */
[----:B------:R-:W-:Y:S01]  /*b540*/  FFMA.FTZ R25, R25, R42, R47 ;  /* 0x0000002a19197223 */ /* 0x000fe2000001002f */
[----:B------:R-:W-:Y:S01]  /*b550*/  F2FP.F16.E4M3.UNPACK_B R42, R43.H1 ;  /* 0x0000002bff2a723e */ /* 0x000fe200030006ff */
[----:B------:R-:W-:Y:S01]  /*b560*/  HADD2.F32 R38, -RZ, R32.H1_H1 ;  /* 0x30000020ff267230 */ /* 0x000fe20000004100 */
[-C--:B------:R-:W-:Y:S01]  /*b570*/  F2FP.F16.E4M3.UNPACK_B R4, R6.reuse ;  /* 0x00000006ff04723e */ /* 0x080fe200020006ff */
        /* <DEDUP_REMOVED lines=8> */
[----:B------:R-:W-:Y:S02]  /*b600*/  HADD2.F32 R33, -RZ, R35.H0_H0 ;  /* 0x20000023ff217230 */ /* 0x000fe40000004100 */
[CC--:B------:R-:W-:Y:S01]  /*b610*/  FMUL.FTZ R46, R32.reuse, R43.reuse ;  /* 0x0000002b202e7220 */ /* 0x0c0fe20000410000 */
[----:B------:R-:W-:Y:S02]  /*b620*/  HADD2.F32 R30, -RZ, R30.H1_H1 ;  /* 0x3000001eff1e7230 */ /* 0x000fe40000004100 */
[----:B------:R-:W-:Y:S01]  /*b630*/  FMUL.FTZ R48, R32, R40 ;  /* 0x0000002820307220 */ /* 0x000fe20000410000 */
[----:B------:R-:W-:Y:S01]  /*b640*/  F2FP.F16.E4M3.UNPACK_B R14, R14.H1 ;  /* 0x0000000eff0e723e */ /* 0x000fe200030006ff */
[C---:B------:R-:W-:Y:S01]  /*b650*/  FFMA.FTZ R32, R33.reuse, R40, -R46 ;  /* 0x0000002821207223 */ /* 0x040fe2000001082e */
[----:B------:R-:W-:Y:S01]  /*b660*/  F2FP.F16.E4M3.UNPACK_B R40, R20.H1 ;  /* 0x00000014ff28723e */ /* 0x000fe200030006ff */
[----:B------:R-:W-:Y:S01]  /*b670*/  FFMA.FTZ R33, R33, R43, R48 ;  /* 0x0000002b21217223 */ /* 0x000fe20000010030 */
[----:B------:R-:W-:Y:S01]  /*b680*/  F2FP.F16.E4M3.UNPACK_B R43, R21.H1 ;  /* 0x00000015ff2b723e */ /* 0x000fe200030006ff */
[C---:B------:R-:W-:Y:S01]  /*b690*/  FFMA.FTZ R31, R30.reuse, R38, -R45 ;  /* 0x000000261e1f7223 */ /* 0x040fe2000001082d */
[----:B------:R-:W-:Y:S01]  /*b6a0*/  FFMA.FTZ R30, R30, R41, R44 ;  /* 0x000000291e1e7223 */ /* 0x000fe2000001002c */
[----:B------:R-:W-:Y:S01]  /*b6b0*/  HADD2.F32 R41, -RZ, R39.H1_H1 ;  /* 0x30000027ff297230 */ /* 0x000fe20000004100 */
[----:B------:R-:W-:Y:S01]  /*b6c0*/  F2FP.SATFINITE.E4M3.F32.PACK_AB_MERGE_C R13, R24, R13, RZ ;  /* 0x0000000d180d723e */ /* 0x000fe200048070ff */
[----:B------:R-:W-:Y:S01]  /*b6d0*/  HADD2.F32 R45, -RZ, R42.H1_H1 ;  /* 0x3000002aff2d7230 */ /* 0x000fe20000004100 */
[----:B------:R-:W-:Y:S01]  /*b6e0*/  F2FP.SATFINITE.E4M3.F32.PACK_AB_MERGE_C R15, R28, R15, RZ ;  /* 0x0000000f1c0f723e */ /* 0x000fe200048070ff */
[----:B------:R-:W-:Y:S01]  /*b6f0*/  HADD2.F32 R38, -RZ, R35.H1_H1 ;  /* 0x30000023ff267230 */ /* 0x000fe20000004100 */
[----:B------:R-:W-:Y:S01]  /*b700*/  F2FP.SATFINITE.E4M3.F32.PACK_AB_MERGE_C R5, R12, R5, R13 ;  /* 0x000000050c05723e */ /* 0x000fe2000480700d */
[----:B------:R-:W-:Y:S01]  /*b710*/  HADD2.F32 R39, -RZ, R37.H1_H1 ;  /* 0x30000025ff277230 */ /* 0x000fe20000004100 */
[----:B------:R-:W-:Y:S01]  /*b720*/  F2FP.SATFINITE.E4M3.F32.PACK_AB_MERGE_C R9, R10, R9, R15 ;  /* 0x000000090a09723e */ /* 0x000fe2000480700f */
[----:B------:R-:W-:-:S02]  /*b730*/  HADD2.F32 R44, -RZ, R43.H0_H0 ;  /* 0x2000002bff2c7230 */ /* 0x000fc40000004100 */
[----:B------:R-:W-:Y:S02]  /*b740*/  HADD2.F32 R35, -RZ, R34.H0_H0 ;  /* 0x20000022ff237230 */ /* 0x000fe40000004100 */
        /* <DEDUP_REMOVED lines=11> */
[C---:B------:R-:W-:Y:S01]  /*b800*/  FFMA.FTZ R35, R38.reuse, R41, -R47 ;  /* 0x0000002926237223 */ /* 0x040fe2000001082f */
[----:B------:R-:W-:Y:S01]  /*b810*/  FFMA.FTZ R52, R38, R45, R48 ;  /* 0x0000002d26347223 */ /* 0x000fe20000010030 */
[----:B------:R-:W-:Y:S01]  /*b820*/  F2FP.F16.E4M3.UNPACK_B R37, R20 ;  /* 0x00000014ff25723e */ /* 0x000fe200020006ff */
[----:B------:R-:W-:Y:S01]  /*b830*/  HADD2.F32 R29, -RZ, R29.H1_H1 ;  /* 0x3000001dff1d7230 */ /* 0x000fe20000004100 */
[----:B------:R-:W-:Y:S01]  /*b840*/  F2FP.F16.E4M3.UNPACK_B R38, R21 ;  /* 0x00000015ff26723e */ /* 0x000fe200020006ff */
[C---:B------:R-:W-:Y:S01]  /*b850*/  FMUL.FTZ R20, R34.reuse, R43 ;  /* 0x0000002b22147220 */ /* 0x040fe20000410000 */
[----:B------:R-:W-:Y:S01]  /*b860*/  FMUL.FTZ R34, R34, R40 ;  /* 0x0000002822227220 */ /* 0x000fe20000410000 */
[----:B------:R-:W-:-:S02]  /*b870*/  HADD2.F32 R21, -RZ, R27.H0_H0 ;  /* 0x2000001bff157230 */ /* 0x000fc40000004100 */
[--C-:B------:R-:W-:Y:S02]  /*b880*/  HADD2.F32 R39, -RZ, R38.reuse.H0_H0 ;  /* 0x20000026ff277230 */ /* 0x100fe40000004100 */
        /* <DEDUP_REMOVED lines=66> */
.L_x_9674:
[----:B------:R-:W-:Y:S05]  /*bcb0*/  BSYNC B0 ;  /* 0x0000000000007941 */ /* 0x000fea0003800000 */
.L_x_9667:
        /* <DEDUP_REMOVED lines=8> */
.L_x_9664:
[----:B0-2---:R-:W-:Y:S01]  /*bd40*/  IMAD.U32 R0, RZ, RZ, UR36 ;  /* 0x00000024ff007e24 */ /* 0x005fe2000f8e00ff */
[----:B------:R-:W-:-:S04]  /*bd50*/  LOP3.LUT R22, R22, 0xfffffffe, RZ, 0xc0, !PT ;  /* 0xfffffffe16167812 */ /* 0x000fc800078ec0ff */
[----:B------:R-:W-:-:S13]  /*bd60*/  ISETP.NE.AND P0, PT, R0, 0x3, PT ;  /* 0x000000030000780c */ /* 0x000fda0003f05270 */
[----:B------:R-:W-:Y:S01]  /*bd70*/  @P0 LOP3.LUT R22, R22, 0x1, RZ, 0xfc, !PT ;  /* 0x0000000116160812 */ /* 0x000fe200078efcff */
[----:B------:R-:W-:Y:S06]  /*bd80*/  @!P0 BRA `(.L_x_9686) ;  /* 0x0000000000048947 */ /* 0x000fec0003800000 */
[----:B------:R-:W-:Y:S01]  /*bd90*/  BPT.TRAP 0x1 ;  /* 0x000000040000795c */ /* 0x000fe20000300000 */
.L_x_9686:
[----:B-----5:R-:W-:Y:S01]  /*bda0*/  IMAD R15, R17, 0x8, R16 ;  /* 0x00000008110f7824 */ /* 0x020fe200078e0210 */
[----:B------:R-:W-:-:S04]  /*bdb0*/  SHF.L.U32 R0, R19, 0x1f, RZ ;  /* 0x0000001f13007819 */ /* 0x000fc800000006ff */
[----:B------:R0:W2:Y:S01]  /*bdc0*/  SYNCS.PHASECHK.TRANS64.TRYWAIT P1, [R15+URZ+0x19c30], R0 ;  /* 0x019c30000f0075a7 */ /* 0x0000a2000802017f */
[----:B------:R-:W-:Y:S05]  /*bdd0*/  @!P0 BRA `(.L_x_9687) ;  /* 0x0000000000048947 */ /* 0x000fea0003800000 */
[----:B------:R-:W-:Y:S01]  /*bde0*/  BPT.TRAP 0x1 ;  /* 0x000000040000795c */ /* 0x000fe20000300000 */
.L_x_9687:
[----:B-1----:R-:W1:Y:S02]  /*bdf0*/  S2R R3, SR_TID.X ;  /* 0x0000000000037919 */ /* 0x002e640000002100 */
[----:B-1----:R-:W-:-:S04]  /*be00*/  LOP3.LUT R3, R3, 0x7f, RZ, 0xc0, !PT ;  /* 0x0000007f03037812 */ /* 0x002fc800078ec0ff */
[----:B------:R-:W-:Y:S01]  /*be10*/  ISETP.NE.AND P0, PT, R3, RZ, PT ;  /* 0x000000ff0300720c */ /* 0x000fe20003f05270 */
[----:B--2---:R-:W-:-:S12]  /*be20*/  @P1 BRA `(.L_x_9688) ;  /* 0x0000000000081947 */ /* 0x004fd80003800000 */
[----:B------:R-:W1:Y:S02]  /*be30*/  SYNCS.PHASECHK.TRANS64.TRYWAIT P1, [R15+URZ+0x19c30], R0 ;  /* 0x019c30000f0075a7 */ /* 0x000e64000802017f */
[----:B-1----:R-:W-:Y:S05]  /*be40*/  @!P1 BRA `(.L_x_9689) ;  /* 0x0000015800209947 */ /* 0x002fea0003800000 */
.L_x_9688:
[----:B------:R-:W-:Y:S05]  /*be50*/  WARPSYNC.ALL ;  /* 0x0000000000007948 */ /* 0x000fea0003800000 */
[----:B01----:R-:W-:Y:S01]  /*be60*/  VIADD R0, R16, 0x13800 ;  /* 0x0001380010007836 */ /* 0x003fe20000000000 */
[----:B------:R-:W-:Y:S01]  /*be70*/  LOP3.LUT R8, R36, 0x10000, RZ, 0xfc, !PT ;  /* 0x0001000024087812 */ /* 0x000fe200078efcff */
[----:B------:R-:W-:Y:S01]  /*be80*/  IMAD.MOV.U32 R9, RZ, RZ, -0x3ffffff0 ;  /* 0xc0000010ff097424 */ /* 0x000fe200078e00ff */
[----:B------:R-:W2:Y:S01]  /*be90*/  LDL R12, [R1+0x40] ;  /* 0x00004000010c7983 */ /* 0x000ea20000100800 */
[----:B------:R-:W-:Y:S01]  /*bea0*/  IMAD.MOV.U32 R5, RZ, RZ, -0x3ffffff0 ;  /* 0xc0000010ff057424 */ /* 0x000fe200078e00ff */
[----:B------:R-:W-:-:S02]  /*beb0*/  SHF.R.U32.HI R0, RZ, 0x4, R0 ;  /* 0x00000004ff007819 */ /* 0x000fc40000011600 */
[----:B------:R-:W2:Y:S01]  /*bec0*/  LDL R94, [R1+0xc] ;  /* 0x00000c00015e7983 */ /* 0x000ea20000100800 */
[----:B------:R-:W-:Y:S01]  /*bed0*/  IMAD.MOV.U32 R157, RZ, RZ, -0x3ffffff0 ;  /* 0xc0000010ff9d7424 */ /* 0x000fe200078e00ff */
[----:B------:R-:W-:Y:S01]  /*bee0*/  LOP3.LUT R0, R0, 0x3fff, RZ, 0xc0, !PT ;  /* 0x00003fff00007812 */ /* 0x000fe200078ec0ff */
[----:B------:R-:W-:Y:S01]  /*bef0*/  IMAD.MOV.U32 R7, RZ, RZ, -0x3ffffff0 ;  /* 0xc0000010ff077424 */ /* 0x000fe200078e00ff */
[----:B------:R-:W0:Y:S02]  /*bf00*/  LDC R96, c[0x0][0x448] ;  /* 0x00011200ff607b82 */ /* 0x000e240000000800 */
[----:B------:R-:W-:-:S05]  /*bf10*/  LOP3.LUT R3, R0, 0x10000, RZ, 0xfc, !PT ;  /* 0x0001000000037812 */ /* 0x000fca00078efcff */
[----:B---3--:R-:W-:Y:S01]  /*bf20*/  IMAD R4, R17, 0x300, R3 ;  /* 0x0000030011047824 */ /* 0x008fe200078e0203 */
[----:B------:R-:W-:Y:S01]  /*bf30*/  R2UR UR4, R8 ;  /* 0x00000000080472ca */ /* 0x000fe200000e0000 */
[----:B------:R-:W-:Y:S01]  /*bf40*/  WARPGROUP.ARRIVE ;  /* 0x00000000000079c5 */ /* 0x000fe20000000000 */
[----:B------:R-:W-:Y:S01]  /*bf50*/  R2UR UR5, R9 ;  /* 0x00000000090572ca */ /* 0x000fe200000e0000 */
[----:B------:R1:W-:Y:S01]  /*bf60*/  STL [R1+0x18], R3 ;  /* 0x0000180301007387 */ /* 0x0003e20000100800 */
[----:B------:R-:W-:Y:S02]  /*bf70*/  R2UR UR6, R4 ;  /* 0x00000000040672ca */ /* 0x000fe400000e0000 */
[----:B------:R-:W-:Y:S01]  /*bf80*/  R2UR UR7, R5 ;  /* 0x00000000050772ca */ /* 0x000fe200000e0000 */
[----:B------:R-:W3:Y:S04]  /*bf90*/  LDL R98, [R1+0x4] ;  /* 0x0000040001627983 */ /* 0x000ee80000100800 */
[----:B------:R-:W4:Y:S08]  /*bfa0*/  LDL R100, [R1] ;  /* 0x0000000001647983 */ /* 0x000f300000100800 */
[----:B------:R-:W-:Y:S01]  /*bfb0*/  QGMMA.64x128x32.F32.E4M3.E4M3 R24, gdesc[UR4], RZ, !UPT, gsb0 ;  /* 0x01e00000041879f3 */ /* 0x000fe2000c0008ff */
[----:B------:R-:W-:-:S02]  /*bfc0*/  VIADD R156, R8, 0x180 ;  /* 0x00000180089c7836 */ /* 0x000fc40000000000 */
[----:B------:R-:W-:Y:S01]  /*bfd0*/  VIADD R6, R4, 0x100 ;  /* 0x0000010004067836 */ /* 0x000fe20000000000 */
[----:B------:R-:W-:Y:S02]  /*bfe0*/  R2UR UR5, R157 ;  /* 0x000000009d0572ca */ /* 0x000fe400000e0000 */
[----:B------:R-:W-:Y:S02]  /*bff0*/  R2UR UR4, R156 ;  /* 0x000000009c0472ca */ /* 0x000fe400000e0000 */
[----:B------:R-:W-:Y:S02]  /*c000*/  R2UR UR6, R6 ;  /* 0x00000000060672ca */ /* 0x000fe400000e0000 */
[----:B------:R-:W-:Y:S01]  /*c010*/  R2UR UR7, R7 ;  /* 0x00000000070772ca */ /* 0x000fe200000e0000 */
[----:B------:R-:W-:Y:S02]  /*c020*/  VIADD R10, R8, 0x300 ;  /* 0x00000300080a7836 */ /* 0x000fe40000000000 */
[----:B------:R-:W-:-:S02]  /*c030*/  VIADD R4, R4, 0x200 ;  /* 0x0000020004047836 */ /* 0x000fc40000000000 */
[----:B------:R-:W-:Y:S02]  /*c040*/  IMAD.MOV.U32 R11, RZ, RZ, -0x3ffffff0 ;  /* 0xc0000010ff0b7424 */ /* 0x000fe400078e00ff */
[----:B------:R-:W-:Y:S01]  /*c050*/  IMAD.MOV.U32 R5, RZ, RZ, -0x3ffffff0 ;  /* 0xc0000010ff057424 */ /* 0x000fe200078e00ff */
[----:B------:R-:W-:Y:S02]  /*c060*/  WARPGROUP.DEPBAR.LE gsb0, 0x0 ;  /* 0x00008000000079c5 */ /* 0x000fe40000010000 */
[----:B------:R-:W-:-:S06]  /*c070*/  WARPGROUP.ARRIVE ;  /* 0x00000000000079c5 */ /* 0x000fcc0000000000 */
[----:B------:R-:W-:Y:S01]  /*c080*/  QGMMA.64x128x32.F32.E4M3.E4M3 R24, gdesc[UR4], R24, gsb0 ;  /* 0x01e00000041879f3 */ /* 0x000fe20008000818 */
[----:B------:R-:W-:Y:S02]  /*c090*/  R2UR UR4, R10 ;  /* 0x000000000a0472ca */ /* 0x000fe400000e0000 */
[----:B------:R-:W-:Y:S02]  /*c0a0*/  R2UR UR5, R11 ;  /* 0x000000000b0572ca */ /* 0x000fe400000e0000 */
[----:B------:R-:W-:Y:S02]  /*c0b0*/  R2UR UR6, R4 ;  /* 0x00000000040672ca */ /* 0x000fe400000e0000 */
[----:B------:R-:W-:Y:S02]  /*c0c0*/  R2UR UR7, R5 ;  /* 0x00000000050772ca */ /* 0x000fe400000e0000 */
[----:B0-----:R-:W-:-:S13]  /*c0d0*/  ISETP.NE.AND P1, PT, R96, 0x1, PT ;  /* 0x000000016000780c */ /* 0x001fda0003f25270 */
[----:B-1----:R-:W0:Y:S08]  /*c0e0*/  @P1 LDC R3, c[0x0][0x44c] ;  /* 0x00011300ff031b82 */ /* 0x002e300000000800 */
[----:B------:R-:W1:Y:S01]  /*c0f0*/  @P1 LDC R5, c[0x0][0x450] ;  /* 0x00011400ff051b82 */ /* 0x000e620000000800 */
[----:B------:R-:W-:Y:S02]  /*c100*/  WARPGROUP.DEPBAR.LE gsb0, 0x0 ;  /* 0x00008000000079c5 */ /* 0x000fe40000010000 */
[----:B------:R-:W-:-:S06]  /*c110*/  WARPGROUP.ARRIVE ;  /* 0x00000000000079c5 */ /* 0x000fcc0000000000 */
[----:B------:R-:W-:Y:S01]  /*c120*/  QGMMA.64x128x32.F32.E4M3.E4M3 R24, gdesc[UR4], R24, gsb0 ;  /* 0x01e00000041879f3 */ /* 0x000fe20008000818 */
[----:B--2---:R-:W-:Y:S01]  /*c130*/  IMAD.IADD R90, R12, 0x1, R94 ;  /* 0x000000010c5a7824 */ /* 0x004fe200078e025e */
[----:B------:R-:W-:Y:S01]  /*c140*/  LOP3.LUT R22, R22, 0xffffffbf, RZ, 0xc0, !PT ;  /* 0xffffffbf16167812 */ /* 0x000fe200078ec0ff */
[----:B------:R-:W2:Y:S01]  /*c150*/  LDC.64 R12, c[0x0][0x9e0] ;  /* 0x00027800ff0c7b82 */ /* 0x000ea20000000a00 */
[----:B------:R-:W-:Y:S01]  /*c160*/  ULDC UR4, c[0x0][0x9dc] ;  /* 0x0002770000047ab9 */ /* 0x000fe20000000800 */
[----:B0-----:R-:W-:-:S05]  /*c170*/  @P1 IMAD.HI.U32 R0, R90, R3, RZ ;  /* 0x000000035a001227 */ /* 0x001fca00078e00ff */
[----:B-1----:R-:W-:Y:S01]  /*c180*/  @P1 SHF.R.U32.HI R90, RZ, R5, R0 ;  /* 0x00000005ff5a1219 */ /* 0x002fe20000011600 */
[----:B------:R-:W-:Y:S02]  /*c190*/  IMAD.MOV.U32 R3, RZ, RZ, -0x80 ;  /* 0xffffff80ff037424 */ /* 0x000fe400078e00ff */
[----:B------:R-:W-:Y:S02]  /*c1a0*/  @!P0 VIADD R0, R15, 0x19c40 ;  /* 0x00019c400f008836 */ /* 0x000fe40000000000 */
[----:B------:R-:W0:Y:S01]  /*c1b0*/  SHFL.IDX PT, R92, R90, RZ, 0x1c1f ;  /* 0x001c1fff5a5c7589 */ /* 0x000e2200000e0000 */
[----:B------:R-:W-:Y:S02]  /*c1c0*/  IMAD R20, R88, R3, 0x80 ;  /* 0x0000008058147424 */ /* 0x000fe400078e0203 */
[----:B------:R-:W-:Y:S02]  /*c1d0*/  @!P0 PRMT R0, RZ, 0x654, R0 ;  /* 0x00000654ff008816 */ /* 0x000fe40000000000 */
[----:B------:R-:W-:Y:S01]  /*c1e0*/  VIADD R3, R20, 0x1 ;  /* 0x0000000114037836 */ /* 0x000fe20000000000 */
[----:B------:R-:W-:Y:S01]  /*c1f0*/  @P1 LOP3.LUT R22, R22, 0x40, RZ, 0xfc, !PT ;  /* 0x0000004016161812 */ /* 0x000fe200078efcff */
[----:B------:R-:W-:Y:S01]  /*c200*/  IMAD.U32 R7, RZ, RZ, UR4 ;  /* 0x00000004ff077e24 */ /* 0x000fe2000f8e00ff */
[----:B--2---:R-:W-:Y:S01]  /*c210*/  ISETP.GE.AND P1, PT, R13, 0x1, PT ;  /* 0x000000010d00780c */ /* 0x004fe20003f26270 */
[----:B----4-:R-:W-:-:S03]  /*c220*/  IMAD.IADD R21, R100, 0x1, R20 ;  /* 0x0000000164157824 */ /* 0x010fc600078e0214 */
[----:B------:R-:W-:Y:S02]  /*c230*/  LOP3.LUT R4, RZ, R7, RZ, 0x33, !PT ;  /* 0x00000007ff047212 */ /* 0x000fe400078e33ff */
[----:B------:R-:W-:Y:S01]  /*c240*/  LOP3.LUT R22, R22, 0xffffffdf, RZ, 0xc0, !PT ;  /* 0xffffffdf16167812 */ /* 0x000fe200078ec0ff */
[----:B---3--:R-:W-:-:S06]  /*c250*/  IMAD R21, R98, -0x2, R21 ;  /* 0xfffffffe62157824 */ /* 0x008fcc00078e0215 */
[----:B------:R-:W-:Y:S01]  /*c260*/  @P1 LOP3.LUT R22, R22, 0x20, RZ, 0xfc, !PT ;  /* 0x0000002016161812 */ /* 0x000fe200078efcff */
[----:B------:R-:W-:Y:S02]  /*c270*/  WARPGROUP.DEPBAR.LE gsb0, 0x0 ;  /* 0x00008000000079c5 */ /* 0x000fe40000010000 */
[----:B------:R1:W-:Y:S02]  /*c280*/  @!P0 SYNCS.ARRIVE.TRANS64.RED.A1T0 RZ, [R0+URZ], RZ ;  /* 0x000000ff00ff89a7 */ /* 0x0003e4000810043f */
[----:B-1----:R-:W-:-:S05]  /*c290*/  IMAD R0, R98, -0x2, R3 ;  /* 0xfffffffe62007824 */ /* 0x002fca00078e0203 */
[----:B------:R-:W-:-:S05]  /*c2a0*/  IADD3 R3, -R155, R0, R100 ;  /* 0x000000009b037210 */ /* 0x000fca0007ffe164 */
[C---:B------:R-:W-:Y:S02]  /*c2b0*/  IMAD.IADD R14, R3.reuse, 0x1, R12 ;  /* 0x00000001030e7824 */ /* 0x040fe400078e020c */
[----:B------:R-:W-:Y:S01]  /*c2c0*/  IMAD.IADD R15, R3, 0x1, R4 ;  /* 0x00000001030f7824 */ /* 0x000fe200078e0204 */
[----:B------:R-:W-:Y:S02]  /*c2d0*/  LEA R0, R88, 0xffffff80, 0x7 ;  /* 0xffffff8058007811 */ /* 0x000fe400078e38ff */
[----:B0-----:R-:W-:Y:S01]  /*c2e0*/  VIADDMNMX R6, R92, R14, R21, PT ;  /* 0x0000000e5c067246 */ /* 0x001fe20003800115 */
[----:B------:R-:W-:Y:S01]  /*c2f0*/  IMAD.IADD R3, R15, 0x1, R92 ;  /* 0x000000010f037824 */ /* 0x000fe200078e025c */
        /* <DEDUP_REMOVED lines=12> */
.L_x_9692:
[----:B------:R-:W-:-:S13]  /*c3c0*/  ISETP.NE.AND P1, PT, R13, 0x1, PT ;  /* 0x000000010d00780c */ /* 0x000fda0003f25270 */
[----:B------:R-:W0:Y:S02]  /*c3d0*/  @P1 LDC.64 R4, c[0x0][0x9e8] ;  /* 0x00027a00ff041b82 */ /* 0x000e240000000a00 */
[----:B0-----:R-:W-:-:S05]  /*c3e0*/  @P1 IMAD.HI.U32 R4, R91, R4, RZ ;  /* 0x000000045b041227 */ /* 0x001fca00078e00ff */
[----:B------:R-:W-:-:S07]  /*c3f0*/  @P1 SHF.R.U32.HI R91, RZ, R5, R4 ;  /* 0x00000005ff5b1219 */ /* 0x000fce0000011604 */
.L_x_9693:
[----:B------:R-:W-:Y:S05]  /*c400*/  BSYNC B0 ;  /* 0x0000000000007941 */ /* 0x000fea0003800000 */
.L_x_9691:
[----:B------:R-:W-:-:S04]  /*c410*/  IMAD R91, R91, R13, -R0 ;  /* 0x0000000d5b5b7224 */ /* 0x000fc800078e0a00 */
[----:B------:R-:W-:-:S05]  /*c420*/  IMAD R4, R98, -0x2, R91 ;  /* 0xfffffffe62047824 */ /* 0x000fca00078e025b */
[----:B------:R-:W-:Y:S02]  /*c430*/  VIMNMX R3, R3, R4, !PT ;  /* 0x0000000403037248 */ /* 0x000fe40007fe0100 */
[----:B------:R-:W-:-:S07]  /*c440*/  VIADDMNMX R6, R4, R13, R6, PT ;  /* 0x0000000d04067246 */ /* 0x000fce0003800106 */
.L_x_9690:
[C---:B------:R-:W-:Y:S01]  /*c450*/  ISETP.GE.AND P1, PT, R20.reuse, 0x2, PT ;  /* 0x000000021400780c */ /* 0x040fe20003f26270 */
[----:B------:R-:W0:Y:S01]  /*c460*/  SHFL.IDX PT, R90, R90, 0x1, 0x1c1f ;  /* 0x003c1f005a5a7f89 */ /* 0x000e2200000e0000 */
[C---:B------:R-:W-:Y:S02]  /*c470*/  ISETP.GE.AND P5, PT, R20.reuse, 0x9, PT ;  /* 0x000000091400780c */ /* 0x040fe40003fa6270 */
[----:B------:R-:W-:Y:S02]  /*c480*/  ISETP.GT.AND P2, PT, R3, 0x1, !P1 ;  /* 0x000000010300780c */ /* 0x000fe40004f44270 */
[----:B------:R-:W-:Y:S02]  /*c490*/  ISETP.GE.AND P3, PT, R20, 0xa, PT ;  /* 0x0000000a1400780c */ /* 0x000fe40003f66270 */
[----:B------:R-:W-:Y:S02]  /*c4a0*/  ISETP.LT.OR P2, PT, R6, 0x2, P2 ;  /* 0x000000020600780c */ /* 0x000fe40001741670 */
[----:B------:R-:W-:-:S02]  /*c4b0*/  LOP3.LUT R22, R22, 0xf7ffffff, RZ, 0xc0, !PT ;  /* 0xf7ffffff16167812 */ /* 0x000fc400078ec0ff */
[----:B------:R-:W-:Y:S02]  /*c4c0*/  FSEL R25, R25, -INF , !P2 ;  /* 0xff80000019197808 */ /* 0x000fe40005000000 */
[----:B------:R-:W-:Y:S02]  /*c4d0*/  ISETP.GT.AND P2, PT, R3, 0x8, !P5 ;  /* 0x000000080300780c */ /* 0x000fe40006f44270 */
[----:B------:R-:W-:Y:S02]  /*c4e0*/  ISETP.GE.AND P6, PT, R20, 0x71, PT ;  /* 0x000000711400780c */ /* 0x000fe40003fc6270 */
[----:B------:R-:W-:Y:S02]  /*c4f0*/  ISETP.LT.OR P2, PT, R6, 0x9, P2 ;  /* 0x000000090600780c */ /* 0x000fe40001741670 */
[----:B------:R-:W-:Y:S02]  /*c500*/  @P3 LOP3.LUT R22, R22, 0x8000000, RZ, 0xfc, !PT ;  /* 0x0800000016163812 */ /* 0x000fe400078efcff */
[----:B------:R-:W-:-:S02]  /*c510*/  FSEL R91, R28, -INF , !P2 ;  /* 0xff8000001c5b7808 */ /* 0x000fc40005000000 */
[----:B------:R-:W-:Y:S01]  /*c520*/  ISETP.GT.AND P2, PT, R3, 0x9, !P3 ;  /* 0x000000090300780c */ /* 0x000fe20005f44270 */
[----:B0-----:R-:W-:Y:S01]  /*c530*/  IMAD.IADD R15, R15, 0x1, R90 ;  /* 0x000000010f0f7824 */ /* 0x001fe200078e025a */
[----:B------:R-:W-:Y:S02]  /*c540*/  ISETP.GE.AND P3, PT, R20, 0x11, PT ;  /* 0x000000111400780c */ /* 0x000fe40003f66270 */
[----:B------:R-:W-:Y:S02]  /*c550*/  ISETP.LT.OR P2, PT, R6, 0xa, P2 ;  /* 0x0000000a0600780c */ /* 0x000fe40001741670 */
[----:B------:R-:W-:Y:S02]  /*c560*/  LOP3.LUT R22, R22, 0xfbffffff, RZ, 0xc0, !PT ;  /* 0xfbffffff16167812 */ /* 0x000fe400078ec0ff */
[----:B------:R-:W-:Y:S02]  /*c570*/  FSEL R29, R29, -INF , !P2 ;  /* 0xff8000001d1d7808 */ /* 0x000fe40005000000 */
[----:B------:R-:W-:-:S02]  /*c580*/  ISETP.GT.AND P2, PT, R3, 0x10, !P3 ;  /* 0x000000100300780c */ /* 0x000fc40005f44270 */
[----:B------:R-:W-:Y:S02]  /*c590*/  ISETP.GE.AND P4, PT, R20, 0x1, PT ;  /* 0x000000011400780c */ /* 0x000fe40003f86270 */
[----:B------:R-:W-:Y:S02]  /*c5a0*/  ISETP.LT.OR P2, PT, R6, 0x11, P2 ;  /* 0x000000110600780c */ /* 0x000fe40001741670 */
[----:B------:R-:W-:Y:S02]  /*c5b0*/  @P3 LOP3.LUT R22, R22, 0x4000000, RZ, 0xfc, !PT ;  /* 0x0400000016163812 */ /* 0x000fe400078efcff */
[----:B------:R-:W-:Y:S02]  /*c5c0*/  ISETP.GE.AND P3, PT, R20, 0x12, PT ;  /* 0x000000121400780c */ /* 0x000fe40003f66270 */
[----:B------:R-:W-:Y:S02]  /*c5d0*/  LOP3.LUT R22, R22, 0xfdffffff, RZ, 0xc0, !PT ;  /* 0xfdffffff16167812 */ /* 0x000fe400078ec0ff */
[----:B------:R-:W-:-:S02]  /*c5e0*/  FSEL R93, R32, -INF , !P2 ;  /* 0xff800000205d7808 */ /* 0x000fc40005000000 */
[----:B------:R-:W-:Y:S02]  /*c5f0*/  ISETP.GT.AND P2, PT, R3, 0x11, !P3 ;  /* 0x000000110300780c */ /* 0x000fe40005f44270 */
[----:B------:R-:W-:Y:S02]  /*c600*/  VIADDMNMX R14, R90, R14, R21, PT ;  /* 0x0000000e5a0e7246 */ /* 0x000fe40003800115 */
        /* <DEDUP_REMOVED lines=134> */
[----:B------:R-:W-:Y:S02]  /*ce70*/  ISETP.GT.AND P2, PT, R3, 0x70, !P6 ;  /* 0x000000700300780c */ /* 0x000fe40007744270 */
[----:B------:R-:W-:Y:S02]  /*ce80*/  @P3 LOP3.LUT R22, R22, 0x2, RZ, 0xfc, !PT ;  /* 0x0000000216163812 */ /* 0x000fe400078efcff */
[----:B------:R-:W-:Y:S02]  /*ce90*/  ISETP.LT.OR P2, PT, R6, 0x71, P2 ;  /* 0x000000710600780c */ /* 0x000fe40001741670 */
[----:B------:R-:W-:Y:S02]  /*cea0*/  ISETP.GE.AND P3, PT, R20, 0x72, PT ;  /* 0x000000721400780c */ /* 0x000fe40003f66270 */
[----:B------:R-:W-:-:S02]  /*ceb0*/  FSEL R117, R80, -INF , !P2 ;  /* 0xff80000050757808 */ /* 0x000fc40005000000 */
        /* <DEDUP_REMOVED lines=31> */
.L_x_9696:
[----:B------:R-:W-:-:S13]  /*d0b0*/  ISETP.NE.AND P3, PT, R13, 0x1, PT ;  /* 0x000000010d00780c */ /* 0x000fda0003f65270 */
[----:B------:R-:W0:Y:S02]  /*d0c0*/  @P3 LDC.64 R4, c[0x0][0x9e8] ;  /* 0x00027a00ff043b82 */ /* 0x000e240000000a00 */
[----:B0-----:R-:W-:-:S05]  /*d0d0*/  @P3 IMAD.HI.U32 R4, R3, R4, RZ ;  /* 0x0000000403043227 */ /* 0x001fca00078e00ff */
[----:B------:R-:W-:-:S07]  /*d0e0*/  @P3 SHF.R.U32.HI R3, RZ, R5, R4 ;  /* 0x00000005ff033219 */ /* 0x000fce0000011604 */
.L_x_9697:
[----:B------:R-:W-:Y:S05]  /*d0f0*/  BSYNC B0 ;  /* 0x0000000000007941 */ /* 0x000fea0003800000 */
.L_x_9695:
[----:B------:R-:W-:-:S04]  /*d100*/  IMAD R0, R3, R13, -R0 ;  /* 0x0000000d03007224 */ /* 0x000fc800078e0a00 */
[----:B------:R-:W-:-:S05]  /*d110*/  IMAD R0, R98, -0x2, R0 ;  /* 0xfffffffe62007824 */ /* 0x000fca00078e0200 */
[----:B------:R-:W-:Y:S02]  /*d120*/  VIMNMX R15, R15, R0, !PT ;  /* 0x000000000f0f7248 */ /* 0x000fe40007fe0100 */
[----:B------:R-:W-:-:S07]  /*d130*/  VIADDMNMX R14, R0, R13, R14, PT ;  /* 0x0000000d000e7246 */ /* 0x000fce000380010e */
.L_x_9694:
[C---:B------:R-:W-:Y:S02]  /*d140*/  ISETP.GT.AND P1, PT, R15.reuse, 0x1, !P1 ;  /* 0x000000010f00780c */ /* 0x040fe40004f24270 */
[----:B------:R-:W-:Y:S02]  /*d150*/  ISETP.GT.AND P5, PT, R15, 0x8, !P5 ;  /* 0x000000080f00780c */ /* 0x000fe40006fa4270 */
[C---:B------:R-:W-:Y:S02]  /*d160*/  ISETP.LT.OR P1, PT, R14.reuse, 0x2, P1 ;  /* 0x000000020e00780c */ /* 0x040fe40000f21670 */
[----:B------:R-:W-:Y:S02]  /*d170*/  ISETP.LT.OR P5, PT, R14, 0x9, P5 ;  /* 0x000000090e00780c */ /* 0x000fe40002fa1670 */
[----:B------:R-:W-:Y:S02]  /*d180*/  FSEL R27, R27, -INF , !P1 ;  /* 0xff8000001b1b7808 */ /* 0x000fe40004800000 */
[----:B------:R-:W-:-:S02]  /*d190*/  LOP3.LUT P1, RZ, R22, 0x8000000, RZ, 0xc0, !PT ;  /* 0x0800000016ff7812 */ /* 0x000fc4000782c0ff */
[----:B------:R-:W-:Y:S02]  /*d1a0*/  FSEL R5, R30, -INF , !P5 ;  /* 0xff8000001e057808 */ /* 0x000fe40006800000 */
[----:B------:R-:W-:Y:S02]  /*d1b0*/  ISETP.GT.AND P1, PT, R15, 0x9, !P1 ;  /* 0x000000090f00780c */ /* 0x000fe40004f24270 */
[----:B------:R-:W-:Y:S02]  /*d1c0*/  LOP3.LUT P5, RZ, R22, 0x4000000, RZ, 0xc0, !PT ;  /* 0x0400000016ff7812 */ /* 0x000fe400078ac0ff */
[----:B------:R-:W-:Y:S02]  /*d1d0*/  ISETP.LT.OR P1, PT, R14, 0xa, P1 ;  /* 0x0000000a0e00780c */ /* 0x000fe40000f21670 */
[----:B------:R-:W-:Y:S02]  /*d1e0*/  LOP3.LUT P3, RZ, R22, 0x2000000, RZ, 0xc0, !PT ;  /* 0x0200000016ff7812 */ /* 0x000fe4000786c0ff */
[----:B------:R-:W-:-:S02]  /*d1f0*/  FSEL R31, R31, -INF , !P1 ;  /* 0xff8000001f1f7808 */ /* 0x000fc40004800000 */
[----:B------:R-:W-:Y:S02]  /*d200*/  ISETP.GT.AND P1, PT, R15, 0x10, !P5 ;  /* 0x000000100f00780c */ /* 0x000fe40006f24270 */
[----:B------:R-:W-:Y:S02]  /*d210*/  FMNMX.FTZ R0, R24, R25, !PT ;  /* 0x0000001918007209 */ /* 0x000fe40007810000 */
[----:B------:R-:W-:Y:S02]  /*d220*/  ISETP.LT.OR P1, PT, R14, 0x11, P1 ;  /* 0x000000110e00780c */ /* 0x000fe40000f21670 */
[----:B------:R-:W-:Y:S02]  /*d230*/  FMNMX.FTZ R0, R91, R0, !PT ;  /* 0x000000005b007209 */ /* 0x000fe40007810000 */
[----:B------:R-:W-:Y:S02]  /*d240*/  FSEL R21, R34, -INF , !P1 ;  /* 0xff80000022157808 */ /* 0x000fe40004800000 */
        /* <DEDUP_REMOVED lines=47> */
[C---:B------:R-:W-:Y:S02]  /*d540*/  LOP3.LUT P1, RZ, R22.reuse, 0x40000, RZ, 0xc0, !PT ;  /* 0x0004000016ff7812 */ /* 0x040fe4000782c0ff */
[----:B------:R-:W-:-:S02]  /*d550*/  LOP3.LUT P5, RZ, R22, 0x8000, RZ, 0xc0, !PT ;  /* 0x0000800016ff7812 */ /* 0x000fc400078ac0ff */
        /* <DEDUP_REMOVED lines=8> */
[----:B------:R-:W-:Y:S02]  /*d5e0*/  LOP3.LUT P3, RZ, R22, 0x4000, RZ, 0xc0, !PT ;  /* 0x0000400016ff7812 */ /* 0x000fe4000786c0ff */
        /* <DEDUP_REMOVED lines=13> */
[----:B------:R-:W-:Y:S02]  /*d6c0*/  FMNMX.FTZ R0, R85, R0, !PT ;  /* 0x0000000055007209 */ /* 0x000fe40007810000 */
[----:B------:R-:W-:-:S02]  /*d6d0*/  FSEL R55, R55, -INF , !P1 ;  /* 0xff80000037377808 */ /* 0x000fc40004800000 */
[C---:B------:R-:W-:Y:S01]  /*d6e0*/  ISETP.GT.AND P1, PT, R15.reuse, 0x40, !P3 ;  /* 0x000000400f00780c */ /* 0x040fe20005f24270 */
[----:B------:R-:W0:Y:S01]  /*d6f0*/  SHFL.BFLY PT, R3, R0, 0x2, 0x1f ;  /* 0x0c401f0000037f89 */ /* 0x000e2200000e0000 */
[----:B------:R-:W-:Y:S02]  /*d700*/  ISETP.GT.AND P4, PT, R15, RZ, !P4 ;  /* 0x000000ff0f00720c */ /* 0x000fe40006784270 */
        /* <DEDUP_REMOVED lines=10> */
[----:B------:R-:W-:Y:S02]  /*d7b0*/  LOP3.LUT P1, RZ, R22, 0x1000, RZ, 0xc0, !PT ;  /* 0x0000100016ff7812 */ /* 0x000fe4000782c0ff */
[----:B0-----:R-:W-:Y:S02]  /*d7c0*/  FMNMX.FTZ R6, R0, R3, !PT ;  /* 0x0000000300067209 */ /* 0x001fe40007810000 */
[----:B------:R-:W-:Y:S02]  /*d7d0*/  ISETP.GT.AND P1, PT, R15, 0x48, !P1 ;  /* 0x000000480f00780c */ /* 0x000fe40004f24270 */
[----:B------:R-:W-:Y:S01]  /*d7e0*/  FMNMX.FTZ R0, R26, R27, !PT ;  /* 0x0000001b1a007209 */ /* 0x000fe20007810000 */
[----:B------:R-:W0:Y:S01]  /*d7f0*/  SHFL.BFLY PT, R3, R6, 0x1, 0x1f ;  /* 0x0c201f0006037f89 */ /* 0x000e2200000e0000 */
        /* <DEDUP_REMOVED lines=53> */
[----:B0-----:R-:W-:Y:S02]  /*db50*/  FMNMX.FTZ R3, R6, R3, !PT ;  /* 0x0000000306037209 */ /* 0x001fe40007810000 */
[----:B------:R-:W-:Y:S02]  /*db60*/  ISETP.LT.OR P1, PT, R14, 0x69, P1 ;  /* 0x000000690e00780c */ /* 0x000fe40000f21670 */
[----:B------:R-:W-:Y:S01]  /*db70*/  FMNMX.FTZ R0, R139, R0, !PT ;  /* 0x000000008b007209 */ /* 0x000fe20007810000 */
[----:B------:R-:W-:-:S01]  /*db80*/  FFMA.FTZ R143, R2, R3, -8 ;  /* 0xc1000000028f7423 */ /* 0x000fc20000010003 */
[----:B------:R-:W-:-:S02]  /*db90*/  FSEL R141, R78, -INF , !P1 ;  /* 0xff8000004e8d7808 */ /* 0x000fc40004800000 */
[C---:B------:R-:W-:Y:S02]  /*dba0*/  ISETP.GT.AND P1, PT, R15.reuse, 0x69, !P3 ;  /* 0x000000690f00780c */ /* 0x040fe40005f24270 */
[----:B------:R-:W-:Y:S02]  /*dbb0*/  LOP3.LUT P5, RZ, R22, 0x10000000, RZ, 0xc0, !PT ;  /* 0x1000000016ff7812 */ /* 0x000fe400078ac0ff */
[----:B------:R-:W-:Y:S02]  /*dbc0*/  ISETP.LT.OR P1, PT, R14, 0x6a, P1 ;  /* 0x0000006a0e00780c */ /* 0x000fe40000f21670 */
[----:B------:R-:W-:Y:S02]  /*dbd0*/  ISETP.GT.AND P6, PT, R15, 0x70, !P6 ;  /* 0x000000700f00780c */ /* 0x000fe400077c4270 */
[----:B------:R-:W-:Y:S02]  /*dbe0*/  FSEL R79, R79, -INF , !P1 ;  /* 0xff8000004f4f7808 */ /* 0x000fe40004800000 */
[----:B------:R-:W-:-:S02]  /*dbf0*/  FSETP.NEU.FTZ.AND P1, PT, R3, -INF , PT ;  /* 0xff8000000300780b */ /* 0x000fc40003f3d000 */
[----:B------:R-:W-:Y:S02]  /*dc00*/  FMNMX.FTZ R0, R75, R0, !PT ;  /* 0x000000004b007209 */ /* 0x000fe40007810000 */
[----:B------:R-:W-:Y:S02]  /*dc10*/  FSEL R143, R143, RZ, P1 ;  /* 0x000000ff8f8f7208 */ /* 0x000fe40000800000 */
[----:B------:R-:W-:Y:S02]  /*dc20*/  ISETP.LT.OR P6, PT, R14, 0x71, P6 ;  /* 0x000000710e00780c */ /* 0x000fe400037c1670 */
[----:B------:R-:W-:Y:S01]  /*dc30*/  ISETP.GT.AND P1, PT, R15, 0x71, !P5 ;  /* 0x000000710f00780c */ /* 0x000fe20006f24270 */
[----:B------:R-:W-:-:S01]  /*dc40*/  FFMA.FTZ R38, R2, R57, -R143 ;  /* 0x0000003902267223 */ /* 0x000fc2000001088f */
[----:B------:R-:W-:Y:S01]  /*dc50*/  FMNMX.FTZ R0, R141, R0, !PT ;  /* 0x000000008d007209 */ /* 0x000fe20007810000 */
[----:B------:R-:W-:-:S01]  /*dc60*/  FFMA.FTZ R6, R2, R91, -R143 ;  /* 0x0000005b02067223 */ /* 0x000fc2000001088f */
[----:B------:R-:W-:Y:S01]  /*dc70*/  LOP3.LUT P3, RZ, R22, 0x20000000, RZ, 0xc0, !PT ;  /* 0x2000000016ff7812 */ /* 0x000fe2000786c0ff */
[----:B------:R-:W-:-:S01]  /*dc80*/  FFMA.FTZ R20, R2, R93, -R143 ;  /* 0x0000005d02147223 */ /* 0x000fc2000001088f */
[----:B------:R-:W-:Y:S01]  /*dc90*/  FSEL R145, R82, -INF , !P6 ;  /* 0xff80000052917808 */ /* 0x000fe20007000000 */
[----:B------:R-:W-:-:S01]  /*dca0*/  FFMA.FTZ R4, R2, R24, -R143 ;  /* 0x0000001802047223 */ /* 0x000fc2000001088f */
[----:B------:R-:W-:Y:S01]  /*dcb0*/  ISETP.GT.AND P2, PT, R15, 0x78, !P2 ;  /* 0x000000780f00780c */ /* 0x000fe20005744270 */
[----:B------:R-:W-:-:S01]  /*dcc0*/  FFMA.FTZ R25, R2, R25, -R143 ;  /* 0x0000001902197223 */ /* 0x000fc2000001088f */
[----:B------:R-:W-:Y:S01]  /*dcd0*/  ISETP.LT.OR P1, PT, R14, 0x72, P1 ;  /* 0x000000720e00780c */ /* 0x000fe20000f21670 */
[----:B------:R-:W-:-:S01]  /*dce0*/  FFMA.FTZ R29, R2, R29, -R143 ;  /* 0x0000001d021d7223 */ /* 0x000fc2000001088f */
[----:B------:R-:W-:Y:S01]  /*dcf0*/  FMNMX.FTZ R0, R79, R0, !PT ;  /* 0x000000004f007209 */ /* 0x000fe20007810000 */
[----:B------:R-:W-:Y:S01]  /*dd00*/  MUFU.EX2 R4, R4 ;  /* 0x0000000400047308 */ /* 0x000fe20000000800 */
[----:B------:R-:W-:Y:S01]  /*dd10*/  ISETP.GT.AND P3, PT, R15, 0x79, !P3 ;  /* 0x000000790f00780c */ /* 0x000fe20005f64270 */
[--C-:B------:R-:W-:Y:S01]  /*dd20*/  FFMA.FTZ R33, R2, R33, -R143.reuse ;  /* 0x0000002102217223 */ /* 0x100fe2000001088f */
[----:B------:R-:W-:Y:S01]  /*dd30*/  ISETP.LT.OR P2, PT, R14, 0x79, P2 ;  /* 0x000000790e00780c */ /* 0x000fe20001741670 */
[C-C-:B------:R-:W-:Y:S01]  /*dd40*/  FFMA.FTZ R24, R2.reuse, R95, -R143.reuse ;  /* 0x0000005f02187223 */ /* 0x140fe2000001088f */
[----:B------:R-:W-:Y:S01]  /*dd50*/  FSEL R83, R83, -INF , !P1 ;  /* 0xff80000053537808 */ /* 0x000fe20004800000 */
[--C-:B------:R-:W-:Y:S01]  /*dd60*/  FFMA.FTZ R37, R2, R37, -R143.reuse ;  /* 0x0000002502257223 */ /* 0x100fe2000001088f */
[----:B------:R-:W-:Y:S01]  /*dd70*/  FMNMX.FTZ R0, R145, R0, !PT ;  /* 0x0000000091007209 */ /* 0x000fe20007810000 */
[----:B------:R-:W-:Y:S01]  /*dd80*/  MUFU.EX2 R25, R25 ;  /* 0x0000001900197308 */ /* 0x000fe20000000800 */
[----:B------:R-:W-:Y:S01]  /*dd90*/  ISETP.LT.OR P3, PT, R14, 0x7a, P3 ;  /* 0x0000007a0e00780c */ /* 0x000fe20001f61670 */
        /* <DEDUP_REMOVED lines=15> */
[----:B------:R-:W-:-:S01]  /*de90*/  FFMA.FTZ R36, R2, R107, -R143 ;  /* 0x0000006b02247223 */ /* 0x000fc2000001088f */
[----:B------:R-:W1:Y:S01]  /*dea0*/  SHFL.BFLY PT, R91, R0, 0x2, 0x1f ;  /* 0x0c401f00005b7f89 */ /* 0x000e6200000e0000 */
[----:B------:R-:W-:-:S01]  /*deb0*/  FFMA.FTZ R61, R2, R61, -R143 ;  /* 0x0000003d023d7223 */ /* 0x000fc2000001088f */
[C-C-:B------:R-:W-:Y:S01]  /*dec0*/  FFMA.FTZ R105, R2.reuse, R105, -R143.reuse ;  /* 0x0000006902697223 */ /* 0x140fe2000001088f */
[----:B------:R-:W-:-:S01]  /*ded0*/  FFMA.FTZ R40, R2, R111, -R143 ;  /* 0x0000006f02287223 */ /* 0x000fc2000001088f */
[C-C-:B------:R-:W-:Y:S01]  /*dee0*/  FFMA.FTZ R69, R2.reuse, R69, -R143.reuse ;  /* 0x0000004502457223 */ /* 0x140fe2000001088f */
[----:B------:R-:W-:-:S01]  /*def0*/  FFMA.FTZ R65, R2, R65, -R143 ;  /* 0x0000004102417223 */ /* 0x000fc2000001088f */
[----:B------:R-:W-:Y:S01]  /*df00*/  MUFU.EX2 R20, R20 ;  /* 0x0000001400147308 */ /* 0x000fe20000000800 */
[----:B------:R-:W-:-:S01]  /*df10*/  FFMA.FTZ R109, R2, R109, -R143 ;  /* 0x0000006d026d7223 */ /* 0x000fc2000001088f */
[----:B------:R-:W-:Y:S01]  /*df20*/  ISETP.NE.AND P5, PT, R96, 0x1, PT ;  /* 0x000000016000780c */ /* 0x000fe20003fa5270 */
[----:B------:R-:W-:-:S01]  /*df30*/  FFMA.FTZ R44, R2, R115, -R143 ;  /* 0x00000073022c7223 */ /* 0x000fc2000001088f */
[C-C-:B------:R-:W-:Y:S01]  /*df40*/  FFMA.FTZ R77, R2.reuse, R77, -R143.reuse ;  /* 0x0000004d024d7223 */ /* 0x140fe2000001088f */
[----:B------:R-:W-:-:S01]  /*df50*/  FFMA.FTZ R42, R2, R113, -R143 ;  /* 0x00000071022a7223 */ /* 0x000fc2000001088f */
[C-C-:B------:R-:W-:Y:S01]  /*df60*/  FFMA.FTZ R73, R2.reuse, R73, -R143.reuse ;  /* 0x0000004902497223 */ /* 0x140fe2000001088f */
[----:B------:R-:W-:-:S01]  /*df70*/  FFMA.FTZ R46, R2, R117, -R143 ;  /* 0x00000075022e7223 */ /* 0x000fc2000001088f */
[----:B------:R-:W-:Y:S01]  /*df80*/  MUFU.EX2 R33, R33 ;  /* 0x0000002100217308 */ /* 0x000fe20000000800 */
[----:B0-----:R-:W-:-:S04]  /*df90*/  F2FP.SATFINITE.E4M3.F32.PACK_AB_MERGE_C R148, R29, R6, RZ ;  /* 0x000000061d94723e */ /* 0x001fc800048070ff */
[----:B------:R-:W-:-:S03]  /*dfa0*/  F2FP.SATFINITE.E4M3.F32.PACK_AB_MERGE_C R148, R25, R4, R148 ;  /* 0x000000041994723e */ /* 0x000fc60004807094 */
[----:B------:R-:W-:Y:S01]  /*dfb0*/  MUFU.EX2 R24, R24 ;  /* 0x0000001800187308 */ /* 0x000fe20000000800 */
[----:B-1----:R-:W-:Y:S01]  /*dfc0*/  FMNMX.FTZ R48, R0, R91, !PT ;  /* 0x0000005b00307209 */ /* 0x002fe20007810000 */
[----:B------:R-:W-:-:S04]  /*dfd0*/  FFMA.FTZ R91, R2, R119, -R143 ;  /* 0x00000077025b7223 */ /* 0x000fc8000001088f */
[----:B------:R-:W0:Y:S02]  /*dfe0*/  SHFL.BFLY PT, R93, R48, 0x1, 0x1f ;  /* 0x0c201f00305d7f89 */ /* 0x000e2400000e0000 */
[----:B------:R-:W1:Y:S08]  /*dff0*/  MUFU.EX2 R37, R37 ;  /* 0x0000002500257308 */ /* 0x000e700000000800 */
[----:B------:R-:W-:Y:S08]  /*e000*/  MUFU.EX2 R28, R28 ;  /* 0x0000001c001c7308 */ /* 0x000ff00000000800 */
[----:B------:R-:W-:Y:S01]  /*e010*/  MUFU.EX2 R41, R41 ;  /* 0x0000002900297308 */ /* 0x000fe20000000800 */
[----:B-1----:R-:W-:-:S04]  /*e020*/  F2FP.SATFINITE.E4M3.F32.PACK_AB_MERGE_C R150, R37, R24, RZ ;  /* 0x000000182596723e */ /* 0x002fc800048070ff */
[----:B------:R-:W-:Y:S02]  /*e030*/  F2FP.SATFINITE.E4M3.F32.PACK_AB_MERGE_C R150, R33, R20, R150 ;  /* 0x000000142196723e */ /* 0x000fe40004807096 */
[----:B0-----:R-:W-:Y:S01]  /*e040*/  FMNMX.FTZ R0, R48, R93, !PT ;  /* 0x0000005d30007209 */ /* 0x001fe20007810000 */
[C-C-:B------:R-:W-:Y:S01]  /*e050*/  FFMA.FTZ R48, R2.reuse, R81, -R143.reuse ;  /* 0x0000005102307223 */ /* 0x140fe2000001088f */
[----:B------:R-:W-:-:S01]  /*e060*/  FFMA.FTZ R81, R2, R85, -R143 ;  /* 0x0000005502517223 */ /* 0x000fc2000001088f */
[----:B------:R-:W-:Y:S01]  /*e070*/  MUFU.EX2 R30, R30 ;  /* 0x0000001e001e7308 */ /* 0x000fe20000000800 */
[----:B------:R-:W-:Y:S01]  /*e080*/  FSETP.NEU.FTZ.AND P1, PT, R0, -INF , PT ;  /* 0xff8000000000780b */ /* 0x000fe20003f3d000 */
[----:B------:R-:W-:-:S05]  /*e090*/  FFMA.FTZ R50, R2, R0, -8 ;  /* 0xc100000002327423 */ /* 0x000fca0000010000 */
[----:B------:R-:W-:Y:S01]  /*e0a0*/  FSEL R50, R50, RZ, P1 ;  /* 0x000000ff32327208 */ /* 0x000fe20000800000 */
[----:B------:R-:W0:Y:S04]  /*e0b0*/  MUFU.EX2 R45, R45 ;  /* 0x0000002d002d7308 */ /* 0x000e280000000800 */
[----:B------:R-:W-:-:S01]  /*e0c0*/  FFMA.FTZ R26, R2, R26, -R50 ;  /* 0x0000001a021a7223 */ /* 0x000fc20000010832 */
[C-C-:B------:R-:W-:Y:S01]  /*e0d0*/  FFMA.FTZ R27, R2.reuse, R27, -R50.reuse ;  /* 0x0000001b021b7223 */ /* 0x140fe20000010832 */
[----:B------:R-:W-:-:S01]  /*e0e0*/  FFMA.FTZ R5, R2, R5, -R50 ;  /* 0x0000000502057223 */ /* 0x000fc20000010832 */
[C-C-:B------:R-:W-:Y:S01]  /*e0f0*/  FFMA.FTZ R52, R2.reuse, R31, -R50.reuse ;  /* 0x0000001f02347223 */ /* 0x140fe20000010832 */
[----:B------:R-:W-:-:S01]  /*e100*/  FFMA.FTZ R21, R2, R21, -R50 ;  /* 0x0000001502157223 */ /* 0x000fc20000010832 */
[----:B------:R-:W-:Y:S01]  /*e110*/  FFMA.FTZ R66, R2, R59, -R50 ;  /* 0x0000003b02427223 */ /* 0x000fe20000010832 */
[----:B------:R-:W-:Y:S01]  /*e120*/  MUFU.EX2 R26, R26 ;  /* 0x0000001a001a7308 */ /* 0x000fe20000000800 */
[----:B------:R-:W-:-:S01]  /*e130*/  FADD.FTZ R59, R4, R25 ;  /* 0x00000019043b7221 */ /* 0x000fc20000010000 */
[C-C-:B------:R-:W-:Y:S01]  /*e140*/  FFMA.FTZ R54, R2.reuse, R35, -R50.reuse ;  /* 0x0000002302367223 */ /* 0x140fe20000010832 */
[----:B------:R-:W-:-:S01]  /*e150*/  FFMA.FTZ R35, R2, R121, -R50 ;  /* 0x0000007902237223 */ /* 0x000fc20000010832 */
[----:B------:R-:W-:Y:S01]  /*e160*/  FFMA.FTZ R58, R2, R39, -R50 ;  /* 0x00000027023a7223 */ /* 0x000fe20000010832 */
[----:B------:R-:W-:-:S01]  /*e170*/  FADD.FTZ R68, R6, R59 ;  /* 0x0000003b06447221 */ /* 0x000fc20000010000 */
[C-C-:B------:R-:W-:Y:S01]  /*e180*/  FFMA.FTZ R31, R2.reuse, R123, -R50.reuse ;  /* 0x0000007b021f7223 */ /* 0x140fe20000010832 */
[----:B------:R-:W-:-:S01]  /*e190*/  FFMA.FTZ R56, R2, R43, -R50 ;  /* 0x0000002b02387223 */ /* 0x000fc20000010832 */
[----:B------:R-:W1:Y:S01]  /*e1a0*/  MUFU.EX2 R27, R27 ;  /* 0x0000001b001b7308 */ /* 0x000e620000000800 */
[----:B------:R-:W-:-:S01]  /*e1b0*/  FADD.FTZ R59, R29, R68 ;  /* 0x000000441d3b7221 */ /* 0x000fc20000010000 */
[C-C-:B------:R-:W-:Y:S01]  /*e1c0*/  FFMA.FTZ R68, R2.reuse, R63, -R50.reuse ;  /* 0x0000003f02447223 */ /* 0x140fe20000010832 */
[----:B------:R-:W-:-:S01]  /*e1d0*/  FFMA.FTZ R39, R2, R125, -R50 ;  /* 0x0000007d02277223 */ /* 0x000fc20000010832 */
[----:B------:R-:W-:Y:S01]  /*e1e0*/  FFMA.FTZ R60, R2, R47, -R50 ;  /* 0x0000002f023c7223 */ /* 0x000fe20000010832 */
[----:B------:R-:W-:-:S01]  /*e1f0*/  FADD.FTZ R72, R20, R59 ;  /* 0x0000003b14487221 */ /* 0x000fc20000010000 */
[C-C-:B------:R-:W-:Y:S01]  /*e200*/  FFMA.FTZ R43, R2.reuse, R127, -R50.reuse ;  /* 0x0000007f022b7223 */ /* 0x140fe20000010832 */
[----:B------:R-:W-:-:S01]  /*e210*/  FFMA.FTZ R62, R2, R51, -R50 ;  /* 0x00000033023e7223 */ /* 0x000fc20000010832 */
[----:B------:R-:W2:Y:S01]  /*e220*/  MUFU.EX2 R5, R5 ;  /* 0x0000000500057308 */ /* 0x000ea20000000800 */
[----:B------:R-:W-:-:S01]  /*e230*/  FADD.FTZ R85, R33, R72 ;  /* 0x0000004821557221 */ /* 0x000fc20000010000 */
[C-C-:B------:R-:W-:Y:S01]  /*e240*/  FFMA.FTZ R47, R2.reuse, R129, -R50.reuse ;  /* 0x00000081022f7223 */ /* 0x140fe20000010832 */
[----:B0-----:R-:W-:Y:S01]  /*e250*/  F2FP.SATFINITE.E4M3.F32.PACK_AB_MERGE_C R144, R45, R30, RZ ;  /* 0x0000001e2d90723e */ /* 0x001fe200048070ff */
[----:B------:R-:W-:Y:S01]  /*e260*/  FFMA.FTZ R64, R2, R55, -R50 ;  /* 0x0000003702407223 */ /* 0x000fe20000010832 */
[----:B------:R-:W-:-:S01]  /*e270*/  FADD.FTZ R72, R24, R85 ;  /* 0x0000005518487221 */ /* 0x000fc20000010000 */
[C-C-:B------:R-:W-:Y:S01]  /*e280*/  FFMA.FTZ R51, R2.reuse, R131, -R50.reuse ;  /* 0x0000008302337223 */ /* 0x140fe20000010832 */
[----:B------:R-:W-:-:S01]  /*e290*/  FFMA.FTZ R55, R2, R133, -R50 ;  /* 0x0000008502377223 */ /* 0x000fc20000010832 */
[----:B------:R-:W0:Y:S01]  /*e2a0*/  MUFU.EX2 R52, R52 ;  /* 0x0000003400347308 */ /* 0x000e220000000800 */
[----:B-1----:R-:W-:-:S01]  /*e2b0*/  FADD.FTZ R70, R26, R27 ;  /* 0x0000001b1a467221 */ /* 0x002fc20000010000 */
[----:B------:R-:W-:Y:S01]  /*e2c0*/  F2FP.SATFINITE.E4M3.F32.PACK_AB_MERGE_C R144, R41, R28, R144 ;  /* 0x0000001c2990723e */ /* 0x000fe20004807090 */
        /* <DEDUP_REMOVED lines=9> */
[----:B------:R-:W-:-:S04]  /*e360*/  FFMA.FTZ R57, R2, R57, -R50 ;  /* 0x0000003902397223 */ /* 0x000fc80000010832 */
[----:B------:R-:W2:Y:S01]  /*e370*/  MUFU.EX2 R54, R54 ;  /* 0x0000003600367308 */ /* 0x000ea20000000800 */
[----:B0-----:R-:W-:-:S01]  /*e380*/  FADD.FTZ R70, R52, R63 ;  /* 0x0000003f34467221 */ /* 0x001fc20000010000 */
[----:B------:R-:W-:Y:S01]  /*e390*/  FADD.FTZ R63, R37, R72 ;  /* 0x00000048253f7221 */ /* 0x000fe20000010000 */
[----:B------:R-:W-:-:S04]  /*e3a0*/  F2FP.SATFINITE.E4M3.F32.PACK_AB_MERGE_C R149, R52, R5, RZ ;  /* 0x000000053495723e */ /* 0x000fc800048070ff */
[----:B------:R-:W-:Y:S01]  /*e3b0*/  F2FP.SATFINITE.E4M3.F32.PACK_AB_MERGE_C R149, R27, R26, R149 ;  /* 0x0000001a1b95723e */ /* 0x000fe20004807095 */
[----:B------:R-:W0:Y:S01]  /*e3c0*/  MUFU.EX2 R35, R35 ;  /* 0x0000002300237308 */ /* 0x000e220000000800 */
[----:B-1----:R-:W-:-:S01]  /*e3d0*/  FADD.FTZ R29, R21, R70 ;  /* 0x00000046151d7221 */ /* 0x002fc20000010000 */
[----:B------:R-:W-:-:S06]  /*e3e0*/  FADD.FTZ R70, R28, R63 ;  /* 0x0000003f1c467221 */ /* 0x000fcc0000010000 */
        /* <DEDUP_REMOVED lines=9> */
[----:B------:R-:W-:Y:S01]  /*e480*/  FFMA.FTZ R25, R2, R71, -R50 ;  /* 0x0000004702197223 */ /* 0x000fe20000010832 */
[----:B------:R-:W-:-:S04]  /*e490*/  F2FP.SATFINITE.E4M3.F32.PACK_AB_MERGE_C R35, R58, R35, RZ ;  /* 0x000000233a23723e */ /* 0x000fc800048070ff */
[----:B------:R-:W-:Y:S01]  /*e4a0*/  F2FP.SATFINITE.E4M3.F32.PACK_AB_MERGE_C R151, R54, R21, R35 ;  /* 0x000000153697723e */ /* 0x000fe20004807023 */
        /* <DEDUP_REMOVED lines=8> */
[----:B------:R-:W-:-:S06]  /*e530*/  FFMA.FTZ R20, R2, R139, -R50 ;  /* 0x0000008b02147223 */ /* 0x000fcc0000010832 */
[----:B------:R-:W2:Y:S01]  /*e540*/  MUFU.EX2 R43, R43 ;  /* 0x0000002b002b7308 */ /* 0x000ea20000000800 */
[----:B0-----:R-:W-:-:S07]  /*e550*/  FADD.FTZ R33, R49, R24 ;  /* 0x0000001831217221 */ /* 0x001fce0000010000 */
[----:B------:R-:W0:Y:S01]  /*e560*/  MUFU.EX2 R62, R62 ;  /* 0x0000003e003e7308 */ /* 0x000e220000000800 */
[----:B-1----:R-:W-:-:S01]  /*e570*/  FADD.FTZ R24, R60, R29 ;  /* 0x0000001d3c187221 */ /* 0x002fc20000010000 */
[----:B------:R-:W-:-:S06]  /*e580*/  F2FP.SATFINITE.E4M3.F32.PACK_AB_MERGE_C R39, R60, R39, RZ ;  /* 0x000000273c27723e */ /* 0x000fcc00048070ff */
[----:B------:R-:W-:Y:S01]  /*e590*/  MUFU.EX2 R34, R34 ;  /* 0x0000002200227308 */ /* 0x000fe20000000800 */
[----:B--2---:R-:W-:-:S01]  /*e5a0*/  FADD.FTZ R29, R43, R24 ;  /* 0x000000182b1d7221 */ /* 0x004fc20000010000 */
[C-C-:B------:R-:W-:Y:S01]  /*e5b0*/  FFMA.FTZ R24, R2.reuse, R141, -R50.reuse ;  /* 0x0000008d02187223 */ /* 0x140fe20000010832 */
[----:B------:R-:W-:-:S05]  /*e5c0*/  FFMA.FTZ R50, R2, R87, -R50 ;  /* 0x0000005702327223 */ /* 0x000fca0000010832 */
        /* <DEDUP_REMOVED lines=8> */
[----:B------:R-:W1:Y:S01]  /*e650*/  MUFU.EX2 R15, R105 ;  /* 0x00000069000f7308 */ /* 0x000e620000000800 */
[----:B0-----:R-:W-:-:S07]  /*e660*/  FADD.FTZ R29, R47, R28 ;  /* 0x0000001c2f1d7221 */ /* 0x001fce0000010000 */
        /* <DEDUP_REMOVED lines=10> */
[----:B-1----:R-:W-:-:S02]  /*e710*/  FADD.FTZ R29, R51, R28 ;  /* 0x0000001c331d7221 */ /* 0x002fc40000010000 */
[----:B------:R-:W1:Y:S05]  /*e720*/  @P5 LDC R28, c[0x0][0x44c] ;  /* 0x00011300ff1c5b82 */ /* 0x000e6a0000000800 */
[----:B------:R-:W3:Y:S01]  /*e730*/  MUFU.EX2 R55, R55 ;  /* 0x0000003700377308 */ /* 0x000ee20000000800 */
[C---:B--2---:R-:W-:Y:S01]  /*e740*/  F2FP.SATFINITE.E4M3.F32.PACK_AB_MERGE_C R140, R14.reuse, R15, R140 ;  /* 0x0000000f0e8c723e */ /* 0x044fe2000480708c */
[----:B------:R-:W-:-:S04]  /*e750*/  FADD.FTZ R33, R14, R33 ;  /* 0x000000210e217221 */ /* 0x000fc80000010000 */
[----:B------:R-:W-:Y:S02]  /*e760*/  FADD.FTZ R36, R36, R33 ;  /* 0x0000002124247221 */ /* 0x000fe40000010000 */
[----:B------:R-:W2:Y:S01]  /*e770*/  MUFU.EX2 R68, R68 ;  /* 0x0000004400447308 */ /* 0x000ea20000000800 */
[----:B0-----:R-:W-:-:S01]  /*e780*/  FADD.FTZ R14, R66, R29 ;  /* 0x0000001d420e7221 */ /* 0x001fc20000010000 */
[----:B------:R-:W-:-:S06]  /*e790*/  FADD.FTZ R61, R61, R36 ;  /* 0x000000243d3d7221 */ /* 0x000fcc0000010000 */
[----:B------:R-:W0:Y:S01]  /*e7a0*/  MUFU.EX2 R59, R59 ;  /* 0x0000003b003b7308 */ /* 0x000e220000000800 */
[----:B---3--:R-:W-:-:S01]  /*e7b0*/  FADD.FTZ R5, R55, R14 ;  /* 0x0000000e37057221 */ /* 0x008fc20000010000 */
[----:B-1----:R-:W-:-:S06]  /*e7c0*/  @P5 IMAD.HI.U32 R28, R94, R28, RZ ;  /* 0x0000001c5e1c5227 */ /* 0x002fcc00078e00ff */
        /* <DEDUP_REMOVED lines=19> */
[----:B------:R-:W0:Y:S03]  /*e900*/  @P5 LDC R29, c[0x0][0x450] ;  /* 0x00011400ff1d5b82 */ /* 0x000e260000000800 */
[----:B------:R-:W-:-:S02]  /*e910*/  FADD.FTZ R69, R69, R40 ;  /* 0x0000002845457221 */ /* 0x000fc40000010000 */
[----:B------:R-:W1:Y:S01]  /*e920*/  MUFU.EX2 R77, R77 ;  /* 0x0000004d004d7308 */ /* 0x000e620000000800 */
[C---:B--2---:R-:W-:Y:S01]  /*e930*/  F2FP.SATFINITE.E4M3.F32.PACK_AB_MERGE_C R27, R25.reuse, R4, RZ ;  /* 0x00000004191b723e */ /* 0x044fe200048070ff */
[----:B------:R-:W-:-:S03]  /*e940*/  FADD.FTZ R25, R25, R26 ;  /* 0x0000001a19197221 */ /* 0x000fc60000010000 */
[----:B------:R-:W-:-:S03]  /*e950*/  F2FP.SATFINITE.E4M3.F32.PACK_AB_MERGE_C R143, R6, R59, R27 ;  /* 0x0000003b068f723e */ /* 0x000fc6000480701b */
[----:B------:R-:W2:Y:S08]  /*e960*/  MUFU.EX2 R20, R20 ;  /* 0x0000001400147308 */ /* 0x000eb00000000800 */
[----:B------:R-:W-:Y:S01]  /*e970*/  MUFU.EX2 R42, R42 ;  /* 0x0000002a002a7308 */ /* 0x000fe20000000800 */
[----:B-1----:R-:W-:-:S07]  /*e980*/  F2FP.SATFINITE.E4M3.F32.PACK_AB_MERGE_C R21, R77, R44, RZ ;  /* 0x0000002c4d15723e */ /* 0x002fce00048070ff */
[----:B------:R-:W1:Y:S01]  /*e990*/  MUFU.EX2 R73, R73 ;  /* 0x0000004900497308 */ /* 0x000e620000000800 */
[----:B--2---:R-:W-:-:S07]  /*e9a0*/  FADD.FTZ R4, R20, R25 ;  /* 0x0000001914047221 */ /* 0x004fce0000010000 */
[----:B------:R-:W2:Y:S08]  /*e9b0*/  MUFU.EX2 R15, R75 ;  /* 0x0000004b000f7308 */ /* 0x000eb00000000800 */
[----:B------:R-:W3:Y:S01]  /*e9c0*/  MUFU.EX2 R24, R24 ;  /* 0x0000001800187308 */ /* 0x000ee20000000800 */
[----:B-1----:R-:W-:Y:S01]  /*e9d0*/  F2FP.SATFINITE.E4M3.F32.PACK_AB_MERGE_C R136, R73, R42, R21 ;  /* 0x0000002a4988723e */ /* 0x002fe20004807015 */
[----:B------:R-:W-:-:S04]  /*e9e0*/  FADD.FTZ R42, R42, R69 ;  /* 0x000000452a2a7221 */ /* 0x000fc80000010000 */
[----:B------:R-:W-:Y:S02]  /*e9f0*/  FADD.FTZ R73, R73, R42 ;  /* 0x0000002a49497221 */ /* 0x000fe40000010000 */
[----:B------:R-:W1:Y:S01]  /*ea00*/  MUFU.EX2 R79, R79 ;  /* 0x0000004f004f7308 */ /* 0x000e620000000800 */
[----:B--2---:R-:W-:-:S01]  /*ea10*/  FADD.FTZ R21, R15, R4 ;  /* 0x000000040f157221 */ /* 0x004fc20000010000 */
[----:B------:R-:W-:-:S04]  /*ea20*/  FADD.FTZ R44, R44, R73 ;  /* 0x000000492c2c7221 */ /* 0x000fc80000010000 */
[----:B------:R-:W-:Y:S02]  /*ea30*/  FADD.FTZ R77, R77, R44 ;  /* 0x0000002c4d4d7221 */ /* 0x000fe40000010000 */
[----:B------:R-:W-:Y:S01]  /*ea40*/  MUFU.EX2 R48, R48 ;  /* 0x0000003000307308 */ /* 0x000fe20000000800 */
[----:B---3--:R-:W-:-:S07]  /*ea50*/  FADD.FTZ R4, R24, R21 ;  /* 0x0000001518047221 */ /* 0x008fce0000010000 */
[----:B------:R-:W2:Y:S01]  /*ea60*/  MUFU.EX2 R81, R81 ;  /* 0x0000005100517308 */ /* 0x000ea20000000800 */
[C---:B-1----:R-:W-:Y:S01]  /*ea70*/  F2FP.SATFINITE.E4M3.F32.PACK_AB_MERGE_C R24, R79.reuse, R24, RZ ;  /* 0x000000184f18723e */ /* 0x042fe200048070ff */
[----:B------:R-:W-:-:S03]  /*ea80*/  FADD.FTZ R4, R79, R4 ;  /* 0x000000044f047221 */ /* 0x000fc60000010000 */
[----:B------:R-:W-:Y:S01]  /*ea90*/  F2FP.SATFINITE.E4M3.F32.PACK_AB_MERGE_C R137, R15, R20, R24 ;  /* 0x000000140f89723e */ /* 0x000fe20004807018 */
[----:B------:R-:W-:Y:S01]  /*eaa0*/  IMAD.MOV.U32 R20, RZ, RZ, R94 ;  /* 0x000000ffff147224 */ /* 0x000fe200078e005e */
[----:B0-----:R-:W-:Y:S01]  /*eab0*/  @P5 SHF.R.U32.HI R20, RZ, R29, R28 ;  /* 0x0000001dff145219 */ /* 0x001fe2000001161c */
[----:B------:R0:W1:Y:S01]  /*eac0*/  MUFU.EX2 R5, R145 ;  /* 0x0000009100057308 */ /* 0x0000620000000800 */
[----:B------:R-:W-:-:S07]  /*ead0*/  ISETP.GE.AND P5, PT, R13, 0x1, PT ;  /* 0x000000010d00780c */ /* 0x000fce0003fa6270 */
[----:B------:R-:W-:Y:S01]  /*eae0*/  MUFU.EX2 R46, R46 ;  /* 0x0000002e002e7308 */ /* 0x000fe20000000800 */
[----:B--2---:R-:W-:Y:S02]  /*eaf0*/  F2FP.SATFINITE.E4M3.F32.PACK_AB_MERGE_C R6, R81, R48, RZ ;  /* 0x000000305106723e */ /* 0x004fe400048070ff */
[----:B0-----:R-:W-:-:S05]  /*eb00*/  F2FP.SATFINITE.E4M3.F32.PACK_AB_MERGE_C R145, R56, R31, R39 ;  /* 0x0000001f3891723e */ /* 0x001fca0004807027 */
[----:B------:R-:W0:Y:S01]  /*eb10*/  MUFU.EX2 R91, R91 ;  /* 0x0000005b005b7308 */ /* 0x000e220000000800 */
[----:B-1----:R-:W-:-:S07]  /*eb20*/  FADD.FTZ R15, R5, R4 ;  /* 0x00000004050f7221 */ /* 0x002fce0000010000 */
[----:B------:R-:W1:Y:S08]  /*eb30*/  MUFU.EX2 R14, R83 ;  /* 0x00000053000e7308 */ /* 0x000e700000000800 */
[----:B------:R-:W-:Y:S01]  /*eb40*/  MUFU.EX2 R57, R57 ;  /* 0x0000003900397308 */ /* 0x000fe20000000800 */
[----:B0-----:R-:W-:Y:S01]  /*eb50*/  F2FP.SATFINITE.E4M3.F32.PACK_AB_MERGE_C R138, R91, R46, R6 ;  /* 0x0000002e5b8a723e */ /* 0x001fe20004807006 */
[----:B------:R-:W-:-:S04]  /*eb60*/  FADD.FTZ R46, R46, R77 ;  /* 0x0000004d2e2e7221 */ /* 0x000fc80000010000 */
[----:B------:R-:W-:Y:S02]  /*eb70*/  FADD.FTZ R91, R91, R46 ;  /* 0x0000002e5b5b7221 */ /* 0x000fe40000010000 */
[----:B------:R-:W0:Y:S01]  /*eb80*/  MUFU.EX2 R50, R50 ;  /* 0x0000003200327308 */ /* 0x000e220000000800 */
[----:B-1----:R-:W-:-:S01]  /*eb90*/  FADD.FTZ R4, R14, R15 ;  /* 0x0000000f0e047221 */ /* 0x002fc20000010000 */
[----:B------:R-:W-:-:S04]  /*eba0*/  FADD.FTZ R6, R48, R91 ;  /* 0x0000005b30067221 */ /* 0x000fc80000010000 */
[----:B------:R-:W-:Y:S01]  /*ebb0*/  FADD.FTZ R6, R81, R6 ;  /* 0x0000000651067221 */ /* 0x000fe20000010000 */
[----:B0-----:R-:W-:Y:S01]  /*ebc0*/  F2FP.SATFINITE.E4M3.F32.PACK_AB_MERGE_C R15, R50, R57, RZ ;  /* 0x00000039320f723e */ /* 0x001fe200048070ff */
[----:B------:R-:W-:Y:S01]  /*ebd0*/  FADD.FTZ R57, R57, R4 ;  /* 0x0000000439397221 */ /* 0x000fe20000010000 */
[----:B------:R-:W-:Y:S02]  /*ebe0*/  VIADD R4, R88, 0xfffffffe ;  /* 0xfffffffe58047836 */ /* 0x000fe40000000000 */
[----:B------:R-:W-:Y:S01]  /*ebf0*/  F2FP.SATFINITE.E4M3.F32.PACK_AB_MERGE_C R139, R14, R5, R15 ;  /* 0x000000050e8b723e */ /* 0x000fe2000480700f */
[----:B------:R-:W-:Y:S02]  /*ec00*/  IMAD.IADD R15, R89, 0x1, R20 ;  /* 0x00000001590f7824 */ /* 0x000fe400078e0214 */
[----:B------:R-:W-:Y:S02]  /*ec10*/  FADD.FTZ R5, R50, R57 ;  /* 0x0000003932057221 */ /* 0x000fe40000010000 */
[----:B------:R-:W-:Y:S01]  /*ec20*/  IMAD.IADD R12, R15, 0x1, R12 ;  /* 0x000000010f0c7824 */ /* 0x000fe200078e020c */
        /* <DEDUP_REMOVED lines=12> */
.L_x_9700:
[----:B------:R-:W-:-:S13]  /*ecf0*/  ISETP.NE.AND P1, PT, R13, 0x1, PT ;  /* 0x000000010d00780c */ /* 0x000fda0003f25270 */
[----:B------:R-:W0:Y:S02]  /*ed00*/  @P1 LDC.64 R20, c[0x0][0x9e8] ;  /* 0x00027a00ff141b82 */ /* 0x000e240000000a00 */
[----:B0-----:R-:W-:-:S05]  /*ed10*/  @P1 IMAD.HI.U32 R20, R14, R20, RZ ;  /* 0x000000140e141227 */ /* 0x001fca00078e00ff */
[----:B------:R-:W-:-:S07]  /*ed20*/  @P1 SHF.R.U32.HI R14, RZ, R21, R20 ;  /* 0x00000015ff0e1219 */ /* 0x000fce0000011614 */
.L_x_9701:
[----:B------:R-:W-:Y:S05]  /*ed30*/  BSYNC B0 ;  /* 0x0000000000007941 */ /* 0x000fea0003800000 */
.L_x_9699:
[----:B------:R-:W-:-:S05]  /*ed40*/  IMAD R13, R14, R13, R13 ;  /* 0x0000000d0e0d7224 */ /* 0x000fca00078e020d */
[----:B------:R-:W-:-:S07]  /*ed50*/  VIMNMX R12, R12, R13, PT ;  /* 0x0000000d0c0c7248 */ /* 0x000fce0003fe0100 */
.L_x_9698:
[----:B------:R-:W2:Y:S01]  /*ed60*/  LDL R14, [R1+0x44] ;  /* 0x00004400010e7983 */ /* 0x000ea20000100800 */
        /* <DEDUP_REMOVED lines=8> */
[----:B------:R-:W-:Y:S01]  /*edf0*/  SHF.R.S32.HI R13, RZ, 0x7, R13 ;  /* 0x00000007ff0d7819 */ /* 0x000fe2000001140d */
[----:B------:R-:W-:Y:S01]  /*ee00*/  BSSY B1, `(.L_x_9702) ;  /* 0x0000317000017945 */ /* 0x000fe20003800000 */
        /* <DEDUP_REMOVED lines=25> */
[----:B------:R-:W-:-:S13]  /*efa0*/  ISETP.GE.AND P1, PT, R4, R154, PT ;  /* 0x0000009a0400720c */ /* 0x000fda0003f26270 */
[----:B------:R-:W-:Y:S05]  /*efb0*/  @!P1 BRA `(.L_x_9703) ;  /* 0x0000002c00ec9947 */ /* 0x000fea0003800000 */
[----:B------:R-:W-:Y:S01]  /*efc0*/  BSSY B0, `(.L_x_9704) ;  /* 0x00002f6000007945 */ /* 0x000fe20003800000 */
[----:B------:R-:W-:-:S07]  /*efd0*/  IMAD.MOV.U32 R135, RZ, RZ, RZ ;  /* 0x000000ffff877224 */ /* 0x000fce00078e00ff */
.L_x_9724:
[----:B------:R-:W-:Y:S02]  /*efe0*/  IMAD.U32 R7, RZ, RZ, UR36 ;  /* 0x00000024ff077e24 */ /* 0x000fe4000f8e00ff */
[----:B------:R-:W-:-:S03]  /*eff0*/  VIADD R21, R17, 0x1 ;  /* 0x0000000111157836 */ /* 0x000fc60000000000 */
[----:B------:R-:W-:Y:S02]  /*f000*/  ISETP.NE.AND P2, PT, R7, 0x3, PT ;  /* 0x000000030700780c */ /* 0x000fe40003f45270 */
[----:B------:R-:W-:-:S04]  /*f010*/  ISETP.NE.AND P1, PT, R21, 0x2, PT ;  /* 0x000000021500780c */ /* 0x000fc80003f25270 */
[----:B------:R-:W-:Y:S02]  /*f020*/  SEL R20, RZ, 0x1, P1 ;  /* 0x00000001ff147807 */ /* 0x000fe40000800000 */
[----:B------:R-:W-:Y:S02]  /*f030*/  SEL R21, R21, RZ, P1 ;  /* 0x000000ff15157207 */ /* 0x000fe40000800000 */
[----:B------:R-:W-:-:S03]  /*f040*/  LOP3.LUT R20, R19, R20, RZ, 0x3c, !PT ;  /* 0x0000001413147212 */ /* 0x000fc600078e3cff */
[----:B------:R-:W-:Y:S05]  /*f050*/  @!P2 BRA `(.L_x_9705) ;  /* 0x000000000004a947 */ /* 0x000fea0003800000 */
[----:B------:R-:W-:Y:S01]  /*f060*/  BPT.TRAP 0x1 ;  /* 0x000000040000795c */ /* 0x000fe20000300000 */
.L_x_9705:
[----:B------:R-:W-:Y:S01]  /*f070*/  IMAD R7, R21, 0x8, R16 ;  /* 0x0000000815077824 */ /* 0x000fe200078e0210 */
[----:B------:R-:W-:-:S04]  /*f080*/  SHF.L.U32 R12, R20, 0x1f, RZ ;  /* 0x0000001f140c7819 */ /* 0x000fc800000006ff */
[----:B------:R0:W1:Y:S01]  /*f090*/  SYNCS.PHASECHK.TRANS64.TRYWAIT P1, [R7+URZ+0x19c30], R12 ;  /* 0x019c300c070075a7 */ /* 0x000062000802017f */
[----:B------:R-:W-:Y:S05]  /*f0a0*/  @!P2 BRA `(.L_x_9706) ;  /* 0x000000000004a947 */ /* 0x000fea0003800000 */
[----:B------:R-:W-:Y:S01]  /*f0b0*/  BPT.TRAP 0x1 ;  /* 0x000000040000795c */ /* 0x000fe20000300000 */
.L_x_9706:
[----:B------:R-:W2:Y:S01]  /*f0c0*/  LDL R13, [R1+0x18] ;  /* 0x00001800010d7983 */ /* 0x000ea20000100800 */
[----:B------:R-:W-:Y:S01]  /*f0d0*/  BSSY B2, `(.L_x_9707) ;  /* 0x0000006000027945 */ /* 0x000fe20003800000 */
[----:B------:R-:W-:Y:S02]  /*f0e0*/  IMAD.MOV.U32 R15, RZ, RZ, -0x3ffffff0 ;  /* 0xc0000010ff0f7424 */ /* 0x000fe400078e00ff */
[----:B--2---:R-:W-:Y:S01]  /*f0f0*/  IMAD R14, R21, 0x300, R13 ;  /* 0x00000300150e7824 */ /* 0x004fe200078e020d */
[----:B-1----:R-:W-:Y:S06]  /*f100*/  @P1 BRA `(.L_x_9708) ;  /* 0x0000000000081947 */ /* 0x002fec0003800000 */
[----:B------:R-:W1:Y:S02]  /*f110*/  SYNCS.PHASECHK.TRANS64.TRYWAIT P1, [R7+URZ+0x19c30], R12 ;  /* 0x019c300c070075a7 */ /* 0x000e64000802017f */
[----:B-1----:R-:W-:Y:S05]  /*f120*/  @!P1 BRA `(.L_x_9709) ;  /* 0x00000124007c9947 */ /* 0x002fea0003800000 */
.L_x_9708:
[----:B------:R-:W-:Y:S05]  /*f130*/  BSYNC B2 ;  /* 0x0000000000027941 */ /* 0x000fea0003800000 */
.L_x_9707:
[C---:B------:R-:W-:Y:S01]  /*f140*/  R2UR UR6, R14.reuse ;  /* 0x000000000e0672ca */ /* 0x040fe200000e0000 */
[----:B------:R-:W-:Y:S01]  /*f150*/  WARPGROUP.ARRIVE ;  /* 0x00000000000079c5 */ /* 0x000fe20000000000 */
[----:B------:R-:W-:Y:S01]  /*f160*/  R2UR UR7, R15 ;  /* 0x000000000f0772ca */ /* 0x000fe200000e0000 */
[----:B01----:R-:W-:Y:S01]  /*f170*/  VIADD R12, R14, 0x100 ;  /* 0x000001000e0c7836 */ /* 0x003fe20000000000 */
[----:B------:R-:W-:Y:S01]  /*f180*/  R2UR UR4, R8 ;  /* 0x00000000080472ca */ /* 0x000fe200000e0000 */
[----:B------:R-:W-:Y:S01]  /*f190*/  IMAD.MOV.U32 R13, RZ, RZ, -0x3ffffff0 ;  /* 0xc0000010ff0d7424 */ /* 0x000fe200078e00ff */
[----:B------:R-:W-:Y:S01]  /*f1a0*/  R2UR UR5, R9 ;  /* 0x00000000090572ca */ /* 0x000fe200000e0000 */
[----:B------:R-:W-:Y:S01]  /*f1b0*/  VIADD R14, R14, 0x200 ;  /* 0x000002000e0e7836 */ /* 0x000fe20000000000 */
[----:B------:R-:W-:Y:S01]  /*f1c0*/  R2UR UR10, R12 ;  /* 0x000000000c0a72ca */ /* 0x000fe200000e0000 */
[----:B------:R-:W-:Y:S01]  /*f1d0*/  IMAD.MOV.U32 R15, RZ, RZ, -0x3ffffff0 ;  /* 0xc0000010ff0f7424 */ /* 0x000fe200078e00ff */
[----:B------:R-:W-:Y:S01]  /*f1e0*/  R2UR UR11, R13 ;  /* 0x000000000d0b72ca */ /* 0x000fe200000e0000 */
[----:B------:R-:W-:Y:S01]  /*f1f0*/  IMAD.U32 R13, RZ, RZ, UR36 ;  /* 0x00000024ff0d7e24 */ /* 0x000fe2000f8e00ff */
[----:B------:R-:W-:-:S02]  /*f200*/  R2UR UR8, R156 ;  /* 0x000000009c0872ca */ /* 0x000fc400000e0000 */
[----:B------:R-:W-:Y:S02]  /*f210*/  R2UR UR9, R157 ;  /* 0x000000009d0972ca */ /* 0x000fe400000e0000 */
[----:B------:R-:W-:Y:S02]  /*f220*/  R2UR UR14, R14 ;  /* 0x000000000e0e72ca */ /* 0x000fe400000e0000 */
[----:B------:R-:W-:Y:S01]  /*f230*/  R2UR UR15, R15 ;  /* 0x000000000f0f72ca */ /* 0x000fe200000e0000 */
[----:B------:R-:W-:Y:S01]  /*f240*/  QGMMA.64x128x32.F32.E4M3.E4M3 R24, gdesc[UR4], RZ, !UPT, gsb0 ;  /* 0x01e00000041879f3 */ /* 0x000fe2000c0008ff */
[----:B------:R-:W-:Y:S02]  /*f250*/  R2UR UR12, R10 ;  /* 0x000000000a0c72ca */ /* 0x000fe400000e0000 */
[----:B------:R-:W-:Y:S02]  /*f260*/  R2UR UR13, R11 ;  /* 0x000000000b0d72ca */ /* 0x000fe400000e0000 */
[----:B------:R-:W-:Y:S01]  /*f270*/  ISETP.NE.AND P2, PT, R13, 0x3, PT ;  /* 0x000000030d00780c */ /* 0x000fe20003f45270 */
[----:B------:R-:W-:-:S02]  /*f280*/  WARPGROUP.DEPBAR.LE gsb0, 0x0 ;  /* 0x00008000000079c5 */ /* 0x000fc40000010000 */
[----:B------:R-:W-:-:S06]  /*f290*/  WARPGROUP.ARRIVE ;  /* 0x00000000000079c5 */ /* 0x000fcc0000000000 */
[----:B------:R-:W-:Y:S03]  /*f2a0*/  QGMMA.64x128x32.F32.E4M3.E4M3 R24, gdesc[UR8], R24, gsb0 ;  /* 0x01e00000081879f3 */ /* 0x000fe60008000818 */
[----:B------:R-:W-:Y:S02]  /*f2b0*/  WARPGROUP.DEPBAR.LE gsb0, 0x0 ;  /* 0x00008000000079c5 */ /* 0x000fe40000010000 */
[----:B------:R-:W-:-:S07]  /*f2c0*/  WARPGROUP.ARRIVE ;  /* 0x00000000000079c5 */ /* 0x000fce0000000000 */
[----:B------:R-:W-:Y:S03]  /*f2d0*/  QGMMA.64x128x32.F32.E4M3.E4M3 R24, gdesc[UR12], R24, gsb0 ;  /* 0x01e000000c1879f3 */ /* 0x000fe60008000818 */
[----:B------:R-:W-:Y:S02]  /*f2e0*/  WARPGROUP.DEPBAR.LE gsb0, 0x0 ;  /* 0x00008000000079c5 */ /* 0x000fe40000010000 */
[----:B------:R-:W-:Y:S05]  /*f2f0*/  @!P2 BRA `(.L_x_9710) ;  /* 0x000000000004a947 */ /* 0x000fea0003800000 */
[----:B------:R-:W-:Y:S01]  /*f300*/  BPT.TRAP 0x1 ;  /* 0x000000040000795c */ /* 0x000fe20000300000 */
.L_x_9710:
[----:B------:R-:W-:Y:S01]  /*f310*/  SHF.L.U32 R12, R19, 0x1f, RZ ;  /* 0x0000001f130c7819 */ /* 0x000fe200000006ff */
[----:B------:R-:W-:-:S04]  /*f320*/  IMAD R19, R17, 0x8, R16 ;  /* 0x0000000811137824 */ /* 0x000fc800078e0210 */
[----:B------:R0:W1:Y:S01]  /*f330*/  SYNCS.PHASECHK.TRANS64.TRYWAIT P1, [R19+URZ+0x19c50], R12 ;  /* 0x019c500c130075a7 */ /* 0x000062000802017f */
[----:B------:R-:W-:Y:S05]  /*f340*/  @!P2 BRA `(.L_x_9711) ;  /* 0x000000000004a947 */ /* 0x000fea0003800000 */
[----:B------:R-:W-:Y:S01]  /*f350*/  BPT.TRAP 0x1 ;  /* 0x000000040000795c */ /* 0x000fe20000300000 */
.L_x_9711:
[----:B------:R-:W-:Y:S04]  /*f360*/  BSSY B2, `(.L_x_9712) ;  /* 0x0000004000027945 */ /* 0x000fe80003800000 */
[----:B-1----:R-:W-:Y:S05]  /*f370*/  @P1 BRA `(.L_x_9713) ;  /* 0x0000000000081947 */ /* 0x002fea0003800000 */
[----:B------:R-:W1:Y:S02]  /*f380*/  SYNCS.PHASECHK.TRANS64.TRYWAIT P1, [R19+URZ+0x19c50], R12 ;  /* 0x019c500c130075a7 */ /* 0x000e64000802017f */
[----:B-1----:R-:W-:Y:S05]  /*f390*/  @!P1 BRA `(.L_x_9714) ;  /* 0x0000012000f49947 */ /* 0x002fea0003800000 */
.L_x_9713:
[----:B------:R-:W-:Y:S05]  /*f3a0*/  BSYNC B2 ;  /* 0x0000000000027941 */ /* 0x000fea0003800000 */
.L_x_9712:
[----:B01----:R-:W-:Y:S01]  /*f3b0*/  VIADD R12, R16, 0x3000 ;  /* 0x00003000100c7836 */ /* 0x003fe20000000000 */
[----:B------:R-:W-:-:S04]  /*f3c0*/  LOP3.LUT P4, RZ, R22, 0x20, RZ, 0xc0, !PT ;  /* 0x0000002016ff7812 */ /* 0x000fc8000788c0ff */
[----:B------:R-:W-:-:S04]  /*f3d0*/  SHF.R.U32.HI R12, RZ, 0x4, R12 ;  /* 0x00000004ff0c7819 */ /* 0x000fc8000001160c */
[----:B------:R-:W-:-:S04]  /*f3e0*/  LOP3.LUT R12, R12, 0x3fff, RZ, 0xc0, !PT ;  /* 0x00003fff0c0c7812 */ /* 0x000fc800078ec0ff */
[----:B------:R-:W-:Y:S01]  /*f3f0*/  LOP3.LUT R12, R12, 0x10000, RZ, 0xfc, !PT ;  /* 0x000100000c0c7812 */ /* 0x000fe200078efcff */
[----:B------:R-:W-:-:S04]  /*f400*/  IMAD.MOV.U32 R13, RZ, RZ, 0x40000040 ;  /* 0x40000040ff0d7424 */ /* 0x000fc800078e00ff */
[----:B------:R-:W-:Y:S01]  /*f410*/  IMAD R12, R17, 0x300, R12 ;  /* 0x00000300110c7824 */ /* 0x000fe200078e020c */
[----:B------:R-:W-:Y:S01]  /*f420*/  R2UR UR7, R13 ;  /* 0x000000000d0772ca */ /* 0x000fe200000e0000 */
[----:B------:R-:W-:Y:S01]  /*f430*/  WARPGROUP.ARRIVE ;  /* 0x00000000000079c5 */ /* 0x000fe20000000000 */
[----:B------:R-:W2:Y:S02]  /*f440*/  LDL R17, [R1+0x40] ;  /* 0x0000400001117983 */ /* 0x000ea40000100800 */
[----:B------:R-:W-:-:S13]  /*f450*/  R2UR UR6, R12 ;  /* 0x000000000c0672ca */ /* 0x000fda00000e0000 */
[----:B------:R-:W-:Y:S01]  /*f460*/  QGMMA.64x96x32.F32.E4M3.E4M3 R88, R148, gdesc[UR4], R88, gsb0 ;  /* 0x0160000494587df3 */ /* 0x000fe20008000858 */
[----:B------:R-:W-:Y:S02]  /*f470*/  VIADD R14, R12, 0x2 ;  /* 0x000000020c0e7836 */ /* 0x000fe40000000000 */
[----:B------:R-:W-:-:S03]  /*f480*/  IMAD.MOV.U32 R15, RZ, RZ, 0x40000040 ;  /* 0x40000040ff0f7424 */ /* 0x000fc600078e00ff */
[----:B------:R-:W-:Y:S02]  /*f490*/  R2UR UR6, R14 ;  /* 0x000000000e0672ca */ /* 0x000fe400000e0000 */
[----:B------:R-:W-:Y:S01]  /*f4a0*/  R2UR UR7, R15 ;  /* 0x000000000f0772ca */ /* 0x000fe200000e0000 */
[----:B------:R-:W-:Y:S02]  /*f4b0*/  WARPGROUP.DEPBAR.LE gsb0, 0x0 ;  /* 0x00008000000079c5 */ /* 0x000fe40000010000 */
[----:B------:R-:W2:Y:S01]  /*f4c0*/  LDL R149, [R1+0xc] ;  /* 0x00000c0001957983 */ /* 0x000ea20000100800 */
[----:B------:R-:W-:Y:S01]  /*f4d0*/  VIADD R14, R12, 0x4 ;  /* 0x000000040c0e7836 */ /* 0x000fe20000000000 */
[----:B------:R-:W0:Y:S02]  /*f4e0*/  LDC R148, c[0x0][0x448] ;  /* 0x00011200ff947b82 */ /* 0x000e240000000800 */
[----:B------:R-:W3:Y:S04]  /*f4f0*/  LDL R151, [R1+0x4] ;  /* 0x0000040001977983 */ /* 0x000ee80000100800 */
[----:B------:R-:W4:Y:S01]  /*f500*/  LDL R150, [R1] ;  /* 0x0000000001967983 */ /* 0x000f220000100800 */
[----:B------:R-:W-:-:S06]  /*f510*/  WARPGROUP.ARRIVE ;  /* 0x00000000000079c5 */ /* 0x000fcc0000000000 */
[----:B------:R-:W-:Y:S01]  /*f520*/  QGMMA.64x96x32.F32.E4M3.E4M3 R88, R144, gdesc[UR4], R88, gsb0 ;  /* 0x0160000490587df3 */ /* 0x000fe20008000858 */
[----:B------:R-:W-:Y:S01]  /*f530*/  IMAD.MOV.U32 R15, RZ, RZ, 0x40000040 ;  /* 0x40000040ff0f7424 */ /* 0x000fe200078e00ff */
[----:B------:R-:W-:-:S04]  /*f540*/  R2UR UR6, R14 ;  /* 0x000000000e0672ca */ /* 0x000fc800000e0000 */
[----:B------:R-:W-:Y:S01]  /*f550*/  R2UR UR7, R15 ;  /* 0x000000000f0772ca */ /* 0x000fe200000e0000 */
[----:B------:R-:W-:Y:S02]  /*f560*/  VIADD R12, R12, 0x6 ;  /* 0x000000060c0c7836 */ /* 0x000fe40000000000 */
[----:B------:R-:W-:Y:S01]  /*f570*/  IMAD.MOV.U32 R13, RZ, RZ, 0x40000040 ;  /* 0x40000040ff0d7424 */ /* 0x000fe200078e00ff */
[----:B------:R-:W-:Y:S02]  /*f580*/  WARPGROUP.DEPBAR.LE gsb0, 0x0 ;  /* 0x00008000000079c5 */ /* 0x000fe40000010000 */
[----:B------:R-:W-:-:S07]  /*f590*/  WARPGROUP.ARRIVE ;  /* 0x00000000000079c5 */ /* 0x000fce0000000000 */
[----:B------:R-:W-:Y:S01]  /*f5a0*/  QGMMA.64x96x32.F32.E4M3.E4M3 R88, R140, gdesc[UR4], R88, gsb0 ;  /* 0x016000048c587df3 */ /* 0x000fe20008000858 */
[----:B------:R-:W-:Y:S02]  /*f5b0*/  R2UR UR6, R12 ;  /* 0x000000000c0672ca */ /* 0x000fe400000e0000 */
[----:B------:R-:W-:Y:S02]  /*f5c0*/  R2UR UR7, R13 ;  /* 0x000000000d0772ca */ /* 0x000fe400000e0000 */
[----:B0-----:R-:W-:-:S13]  /*f5d0*/  ISETP.NE.AND P1, PT, R148, 0x1, PT ;  /* 0x000000019400780c */ /* 0x001fda0003f25270 */
[----:B------:R-:W0:Y:S08]  /*f5e0*/  @P1 LDC R13, c[0x0][0x44c] ;  /* 0x00011300ff0d1b82 */ /* 0x000e300000000800 */
[----:B------:R-:W1:Y:S01]  /*f5f0*/  @P1 LDC R12, c[0x0][0x450] ;  /* 0x00011400ff0c1b82 */ /* 0x000e620000000800 */
[----:B------:R-:W-:Y:S02]  /*f600*/  WARPGROUP.DEPBAR.LE gsb0, 0x0 ;  /* 0x00008000000079c5 */ /* 0x000fe40000010000 */
[----:B------:R-:W-:-:S06]  /*f610*/  WARPGROUP.ARRIVE ;  /* 0x00000000000079c5 */ /* 0x000fcc0000000000 */
[----:B------:R-:W-:Y:S01]  /*f620*/  QGMMA.64x96x32.F32.E4M3.E4M3 R88, R136, gdesc[UR4], R88, gsb0 ;  /* 0x0160000488587df3 */ /* 0x000fe20008000858 */
[----:B------:R-:W-:Y:S02]  /*f630*/  @!P0 VIADD R7, R7, 0x19c40 ;  /* 0x00019c4007078836 */ /* 0x000fe40000000000 */
[----:B------:R-:W-:-:S03]  /*f640*/  IMAD.SHL.U32 R15, R4, 0x80, RZ ;  /* 0x00000080040f7824 */ /* 0x000fc600078e00ff */
[----:B------:R-:W-:Y:S01]  /*f650*/  @!P0 PRMT R7, RZ, 0x654, R7 ;  /* 0x00000654ff078816 */ /* 0x000fe20000000007 */
[----:B--2---:R-:W-:-:S04]  /*f660*/  IMAD.IADD R14, R17, 0x1, R149 ;  /* 0x00000001110e7824 */ /* 0x004fc800078e0295 */
[----:B0-----:R-:W-:-:S05]  /*f670*/  @P1 IMAD.HI.U32 R13, R14, R13, RZ ;  /* 0x0000000d0e0d1227 */ /* 0x001fca00078e00ff */
[----:B-1----:R-:W-:Y:S02]  /*f680*/  @P1 SHF.R.U32.HI R14, RZ, R12, R13 ;  /* 0x0000000cff0e1219 */ /* 0x002fe4000001160d */
[----:B------:R-:W-:-:S05]  /*f690*/  IADD3 R12, -R15, 0x1, RZ ;  /* 0x000000010f0c7810 */ /* 0x000fca0007ffe1ff */
[----:B---3--:R-:W-:Y:S01]  /*f6a0*/  IMAD R12, R151, -0x2, R12 ;  /* 0xfffffffe970c7824 */ /* 0x008fe200078e020c */
[----:B------:R-:W-:Y:S02]  /*f6b0*/  WARPGROUP.DEPBAR.LE gsb0, 0x0 ;  /* 0x00008000000079c5 */ /* 0x000fe40000010000 */
[----:B------:R-:W0:Y:S01]  /*f6c0*/  SHFL.IDX PT, R139, R14, RZ, 0x1c1f ;  /* 0x001c1fff0e8b7589 */ /* 0x000e2200000e0000 */
[----:B------:R1:W-:Y:S01]  /*f6d0*/  @!P0 SYNCS.ARRIVE.TRANS64.RED.A1T0 RZ, [R7+URZ], RZ ;  /* 0x000000ff07ff89a7 */ /* 0x0003e2000810043f */
[----:B----4-:R-:W-:Y:S01]  /*f6e0*/  IADD3 R136, -R155, R12, R150 ;  /* 0x0000000c9b887210 */ /* 0x010fe20007ffe196 */
[----:B-1----:R-:W-:-:S05]  /*f6f0*/  IMAD.U32 R7, RZ, RZ, UR40 ;  /* 0x00000028ff077e24 */ /* 0x002fca000f8e00ff */
[----:B------:R-:W-:-:S05]  /*f700*/  LOP3.LUT R17, RZ, R7, RZ, 0x33, !PT ;  /* 0x00000007ff117212 */ /* 0x000fca00078e33ff */
[----:B------:R-:W-:Y:S02]  /*f710*/  IMAD.IADD R17, R17, 0x1, R136 ;  /* 0x0000000111117824 */ /* 0x000fe400078e0288 */
[----:B------:R-:W-:Y:S02]  /*f720*/  VIADD R136, R136, UR45 ;  /* 0x0000002d88887c36 */ /* 0x000fe40008000000 */
[--C-:B0-----:R-:W-:Y:S02]  /*f730*/  IMAD.IADD R138, R17, 0x1, R139.reuse ;  /* 0x00000001118a7824 */ /* 0x101fe400078e028b */
[----:B------:R-:W-:Y:S01]  /*f740*/  IMAD.IADD R137, R136, 0x1, R139 ;  /* 0x0000000188897824 */ /* 0x000fe200078e028b */
[----:B------:R-:W-:Y:S06]  /*f750*/  @!P4 BRA `(.L_x_9715) ;  /* 0x000000000058c947 */ /* 0x000fec0003800000 */
        /* <DEDUP_REMOVED lines=12> */
.L_x_9717:
[----:B------:R-:W-:-:S05]  /*f820*/  IMAD.U32 R140, RZ, RZ, UR39 ;  /* 0x00000027ff8c7e24 */ /* 0x000fca000f8e00ff */
[----:B------:R-:W-:-:S13]  /*f830*/  ISETP.NE.AND P1, PT, R140, 0x1, PT ;  /* 0x000000018c00780c */ /* 0x000fda0003f25270 */
[----:B------:R-:W0:Y:S02]  /*f840*/  @P1 LDC.64 R12, c[0x0][0x9e8] ;  /* 0x00027a00ff0c1b82 */ /* 0x000e240000000a00 */
[----:B0-----:R-:W-:-:S05]  /*f850*/  @P1 IMAD.HI.U32 R12, R139, R12, RZ ;  /* 0x0000000c8b0c1227 */ /* 0x001fca00078e00ff */
[----:B------:R-:W-:-:S07]  /*f860*/  @P1 SHF.R.U32.HI R139, RZ, R13, R12 ;  /* 0x0000000dff8b1219 */ /* 0x000fce000001160c */
.L_x_9718:
[----:B------:R-:W-:Y:S05]  /*f870*/  BSYNC B2 ;  /* 0x0000000000027941 */ /* 0x000fea0003800000 */
.L_x_9716:
[----:B------:R-:W-:-:S04]  /*f880*/  IMAD R139, R139, R140, -R15 ;  /* 0x0000008c8b8b7224 */ /* 0x000fc800078e0a0f */
[----:B------:R-:W-:-:S05]  /*f890*/  IMAD R139, R151, -0x2, R139 ;  /* 0xfffffffe978b7824 */ /* 0x000fca00078e028b */
[----:B------:R-:W-:Y:S02]  /*f8a0*/  VIMNMX R138, R138, R139, !PT ;  /* 0x0000008b8a8a7248 */ /* 0x000fe40007fe0100 */
[----:B------:R-:W-:-:S07]  /*f8b0*/  VIADDMNMX R137, R139, R140, R137, PT ;  /* 0x0000008c8b897246 */ /* 0x000fce0003800189 */
.L_x_9715:
        /* <DEDUP_REMOVED lines=113> */
.L_x_9721:
[----:B------:R-:W-:-:S05]  /*ffd0*/  IMAD.U32 R137, RZ, RZ, UR39 ;  /* 0x00000027ff897e24 */ /* 0x000fca000f8e00ff */
[----:B------:R-:W-:-:S13]  /*ffe0*/  ISETP.NE.AND P1, PT, R137, 0x1, PT ;  /* 0x000000018900780c */ /* 0x000fda0003f25270 */
[----:B------:R-:W0:Y:S02]  /*fff0*/  @P1 LDC.64 R12, c[0x0][0x9e8] ;  /* 0x00027a00ff0c1b82 */ /* 0x000e240000000a00 */
[----:B0-----:R-:W-:-:S05]  /*10000*/  @P1 IMAD.HI.U32 R12, R14, R12, RZ ;  /* 0x0000000c0e0c1227 */ /* 0x001fca00078e00ff */
[----:B------:R-:W-:-:S07]  /*10010*/  @P1 SHF.R.U32.HI R14, RZ, R13, R12 ;  /* 0x0000000dff0e1219 */ /* 0x000fce000001160c */
.L_x_9722:
[----:B------:R-:W-:Y:S05]  /*10020*/  BSYNC B2 ;  /* 0x0000000000027941 */ /* 0x000fea0003800000 */
.L_x_9720:
[----:B------:R-:W-:-:S04]  /*10030*/  IMAD R14, R14, R137, -R15 ;  /* 0x000000890e0e7224 */ /* 0x000fc800078e0a0f */
[----:B------:R-:W-:-:S05]  /*10040*/  IMAD R14, R151, -0x2, R14 ;  /* 0xfffffffe970e7824 */ /* 0x000fca00078e020e */
[----:B------:R-:W-:Y:S02]  /*10050*/  VIMNMX R17, R17, R14, !PT ;  /* 0x0000000e11117248 */ /* 0x000fe40007fe0100 */
[----:B------:R-:W-:-:S07]  /*10060*/  VIADDMNMX R136, R14, R137, R136, PT ;  /* 0x000000890e887246 */ /* 0x000fce0003800188 */
.L_x_9719:
[C---:B------:R-:W-:Y:S01]  /*10070*/  ISETP.GT.AND P1, PT, R17.reuse, 0x1, P3 ;  /* 0x000000011100780c */ /* 0x040fe20001f24270 */
[----:B------:R-:W-:Y:S01]  /*10080*/  IMAD.U32 R137, RZ, RZ, UR36 ;  /* 0x00000024ff897e24 */ /* 0x000fe2000f8e00ff */
[----:B------:R-:W-:Y:S02]  /*10090*/  ISETP.GT.AND P2, PT, R17, 0x8, P3 ;  /* 0x000000081100780c */ /* 0x000fe40001f44270 */
[C---:B------:R-:W-:Y:S02]  /*100a0*/  ISETP.LT.OR P1, PT, R136.reuse, 0x2, P1 ;  /* 0x000000028800780c */ /* 0x040fe40000f21670 */
[----:B------:R-:W-:Y:S02]  /*100b0*/  ISETP.LT.OR P2, PT, R136, 0x9, P2 ;  /* 0x000000098800780c */ /* 0x000fe40001741670 */
[----:B------:R-:W-:Y:S02]  /*100c0*/  FSEL R27, R27, -INF , !P1 ;  /* 0xff8000001b1b7808 */ /* 0x000fe40004800000 */
[----:B------:R-:W-:-:S02]  /*100d0*/  ISETP.GT.AND P1, PT, R17, 0x9, P3 ;  /* 0x000000091100780c */ /* 0x000fc40001f24270 */
[----:B------:R-:W-:Y:S02]  /*100e0*/  FSEL R30, R30, -INF , !P2 ;  /* 0xff8000001e1e7808 */ /* 0x000fe40005000000 */
[C---:B------:R-:W-:Y:S02]  /*100f0*/  ISETP.LT.OR P1, PT, R136.reuse, 0xa, P1 ;  /* 0x0000000a8800780c */ /* 0x040fe40000f21670 */
[----:B------:R-:W-:Y:S02]  /*10100*/  ISETP.GT.AND P2, PT, R17, 0x10, P3 ;  /* 0x000000101100780c */ /* 0x000fe40001f44270 */
[----:B------:R-:W-:Y:S02]  /*10110*/  FSEL R31, R31, -INF , !P1 ;  /* 0xff8000001f1f7808 */ /* 0x000fe40004800000 */
[----:B------:R-:W-:Y:S02]  /*10120*/  ISETP.GT.AND P1, PT, R17, 0x11, P3 ;  /* 0x000000111100780c */ /* 0x000fe40001f24270 */
[----:B------:R-:W-:-:S02]  /*10130*/  ISETP.LT.OR P2, PT, R136, 0x11, P2 ;  /* 0x000000118800780c */ /* 0x000fc40001741670 */
[----:B------:R-:W-:Y:S02]  /*10140*/  ISETP.LT.OR P1, PT, R136, 0x12, P1 ;  /* 0x000000128800780c */ /* 0x000fe40000f21670 */
[----:B------:R-:W-:Y:S02]  /*10150*/  FMNMX.FTZ R12, R24, R3, !PT ;  /* 0x00000003180c7209 */ /* 0x000fe40007810000 */
[----:B------:R-:W-:Y:S02]  /*10160*/  FSEL R34, R34, -INF , !P2 ;  /* 0xff80000022227808 */ /* 0x000fe40005000000 */
[----:B------:R-:W-:Y:S02]  /*10170*/  FSEL R35, R35, -INF , !P1 ;  /* 0xff80000023237808 */ /* 0x000fe40004800000 */
[C---:B------:R-:W-:Y:S02]  /*10180*/  ISETP.GT.AND P2, PT, R17.reuse, 0x18, P3 ;  /* 0x000000181100780c */ /* 0x040fe40001f44270 */
[----:B------:R-:W-:-:S02]  /*10190*/  ISETP.GT.AND P1, PT, R17, 0x19, P3 ;  /* 0x000000191100780c */ /* 0x000fc40001f24270 */
[----:B------:R-:W-:Y:S02]  /*101a0*/  FMNMX.FTZ R12, R25, R12, !PT ;  /* 0x0000000c190c7209 */ /* 0x000fe40007810000 */
[C---:B------:R-:W-:Y:S02]  /*101b0*/  ISETP.LT.OR P2, PT, R136.reuse, 0x19, P2 ;  /* 0x000000198800780c */ /* 0x040fe40001741670 */
[----:B------:R-:W-:Y:S02]  /*101c0*/  ISETP.LT.OR P1, PT, R136, 0x1a, P1 ;  /* 0x0000001a8800780c */ /* 0x000fe40000f21670 */
[----:B------:R-:W-:Y:S02]  /*101d0*/  FMNMX.FTZ R12, R28, R12, !PT ;  /* 0x0000000c1c0c7209 */ /* 0x000fe40007810000 */
[----:B------:R-:W-:Y:S02]  /*101e0*/  FSEL R38, R38, -INF , !P2 ;  /* 0xff80000026267808 */ /* 0x000fe40005000000 */
[----:B------:R-:W-:-:S02]  /*101f0*/  FSEL R39, R39, -INF , !P1 ;  /* 0xff80000027277808 */ /* 0x000fc40004800000 */
[C---:B------:R-:W-:Y:S02]  /*10200*/  ISETP.GT.AND P2, PT, R17.reuse, 0x20, P3 ;  /* 0x000000201100780c */ /* 0x040fe40001f44270 */
[----:B------:R-:W-:Y:S02]  /*10210*/  ISETP.GT.AND P1, PT, R17, 0x21, P3 ;  /* 0x000000211100780c */ /* 0x000fe40001f24270 */
[----:B------:R-:W-:Y:S02]  /*10220*/  FMNMX.FTZ R12, R29, R12, !PT ;  /* 0x0000000c1d0c7209 */ /* 0x000fe40007810000 */
[C---:B------:R-:W-:Y:S02]  /*10230*/  ISETP.LT.OR P2, PT, R136.reuse, 0x21, P2 ;  /* 0x000000218800780c */ /* 0x040fe40001741670 */
[----:B------:R-:W-:Y:S02]  /*10240*/  ISETP.LT.OR P1, PT, R136, 0x22, P1 ;  /* 0x000000228800780c */ /* 0x000fe40000f21670 */
[----:B------:R-:W-:-:S02]  /*10250*/  FMNMX.FTZ R12, R32, R12, !PT ;  /* 0x0000000c200c7209 */ /* 0x000fc40007810000 */
[----:B------:R-:W-:Y:S02]  /*10260*/  FSEL R42, R42, -INF , !P2 ;  /* 0xff8000002a2a7808 */ /* 0x000fe40005000000 */
[----:B------:R-:W-:Y:S02]  /*10270*/  FSEL R43, R43, -INF , !P1 ;  /* 0xff8000002b2b7808 */ /* 0x000fe40004800000 */
[----:B------:R-:W-:Y:S02]  /*10280*/  FMNMX.FTZ R12, R33, R12, !PT ;  /* 0x0000000c210c7209 */ /* 0x000fe40007810000 */
[C---:B------:R-:W-:Y:S02]  /*10290*/  ISETP.GT.AND P2, PT, R17.reuse, 0x28, P3 ;  /* 0x000000281100780c */ /* 0x040fe40001f44270 */
[----:B------:R-:W-:Y:S02]  /*102a0*/  ISETP.GT.AND P1, PT, R17, 0x29, P3 ;  /* 0x000000291100780c */ /* 0x000fe40001f24270 */
[----:B------:R-:W-:-:S02]  /*102b0*/  FMNMX.FTZ R12, R36, R12, !PT ;  /* 0x0000000c240c7209 */ /* 0x000fc40007810000 */
[C---:B------:R-:W-:Y:S02]  /*102c0*/  ISETP.LT.OR P2, PT, R136.reuse, 0x29, P2 ;  /* 0x000000298800780c */ /* 0x040fe40001741670 */
[----:B------:R-:W-:Y:S02]  /*102d0*/  ISETP.LT.OR P1, PT, R136, 0x2a, P1 ;  /* 0x0000002a8800780c */ /* 0x000fe40000f21670 */
[----:B------:R-:W-:Y:S02]  /*102e0*/  FMNMX.FTZ R12, R37, R12, !PT ;  /* 0x0000000c250c7209 */ /* 0x000fe40007810000 */
[----:B------:R-:W-:Y:S02]  /*102f0*/  FSEL R46, R46, -INF , !P2 ;  /* 0xff8000002e2e7808 */ /* 0x000fe40005000000 */
[----:B------:R-:W-:Y:S02]  /*10300*/  FSEL R47, R47, -INF , !P1 ;  /* 0xff8000002f2f7808 */ /* 0x000fe40004800000 */
[----:B------:R-:W-:-:S02]  /*10310*/  ISETP.GT.AND P2, PT, R17, 0x30, P3 ;  /* 0x000000301100780c */ /* 0x000fc40001f44270 */
[----:B------:R-:W-:Y:S02]  /*10320*/  ISETP.GT.AND P1, PT, R17, 0x31, P3 ;  /* 0x000000311100780c */ /* 0x000fe40001f24270 */
[----:B------:R-:W-:Y:S02]  /*10330*/  FMNMX.FTZ R12, R40, R12, !PT ;  /* 0x0000000c280c7209 */ /* 0x000fe40007810000 */
[C---:B------:R-:W-:Y:S02]  /*10340*/  ISETP.LT.OR P2, PT, R136.reuse, 0x31, P2 ;  /* 0x000000318800780c */ /* 0x040fe40001741670 */
[----:B------:R-:W-:Y:S02]  /*10350*/  ISETP.LT.OR P1, PT, R136, 0x32, P1 ;  /* 0x000000328800780c */ /* 0x000fe40000f21670 */
[----:B------:R-:W-:Y:S02]  /*10360*/  FMNMX.FTZ R12, R41, R12, !PT ;  /* 0x0000000c290c7209 */ /* 0x000fe40007810000 */
[----:B------:R-:W-:-:S02]  /*10370*/  FSEL R50, R50, -INF , !P2 ;  /* 0xff80000032327808 */ /* 0x000fc40005000000 */
[----:B------:R-:W-:Y:S02]  /*10380*/  FSEL R51, R51, -INF , !P1 ;  /* 0xff80000033337808 */ /* 0x000fe40004800000 */
[C---:B------:R-:W-:Y:S02]  /*10390*/  ISETP.GT.AND P2, PT, R17.reuse, 0x38, P3 ;  /* 0x000000381100780c */ /* 0x040fe40001f44270 */
[----:B------:R-:W-:Y:S02]  /*103a0*/  ISETP.GT.AND P1, PT, R17, 0x39, P3 ;  /* 0x000000391100780c */ /* 0x000fe40001f24270 */
[----:B------:R-:W-:Y:S02]  /*103b0*/  FMNMX.FTZ R12, R44, R12, !PT ;  /* 0x0000000c2c0c7209 */ /* 0x000fe40007810000 */
[C---:B------:R-:W-:Y:S02]  /*103c0*/  ISETP.LT.OR P2, PT, R136.reuse, 0x39, P2 ;  /* 0x000000398800780c */ /* 0x040fe40001741670 */
[----:B------:R-:W-:-:S02]  /*103d0*/  ISETP.LT.OR P1, PT, R136, 0x3a, P1 ;  /* 0x0000003a8800780c */ /* 0x000fc40000f21670 */
[----:B------:R-:W-:Y:S02]  /*103e0*/  FMNMX.FTZ R12, R45, R12, !PT ;  /* 0x0000000c2d0c7209 */ /* 0x000fe40007810000 */
[----:B------:R-:W-:Y:S02]  /*103f0*/  FSEL R54, R54, -INF , !P2 ;  /* 0xff80000036367808 */ /* 0x000fe40005000000 */
[----:B------:R-:W-:Y:S02]  /*10400*/  FSEL R55, R55, -INF , !P1 ;  /* 0xff80000037377808 */ /* 0x000fe40004800000 */
        /* <DEDUP_REMOVED lines=8> */
[----:B------:R-:W-:-:S02]  /*10490*/  FMNMX.FTZ R12, R52, R12, !PT ;  /* 0x0000000c340c7209 */ /* 0x000fc40007810000 */
        /* <DEDUP_REMOVED lines=8> */
[C---:B------:R-:W-:Y:S02]  /*10520*/  ISETP.GT.AND P2, PT, R17.reuse, 0x50, P3 ;  /* 0x000000501100780c */ /* 0x040fe40001f44270 */
[----:B------:R-:W-:Y:S02]  /*10530*/  ISETP.GT.AND P1, PT, R17, 0x51, P3 ;  /* 0x000000511100780c */ /* 0x000fe40001f24270 */
[----:B------:R-:W-:Y:S02]  /*10540*/  FMNMX.FTZ R12, R57, R12, !PT ;  /* 0x0000000c390c7209 */ /* 0x000fe40007810000 */
[----:B------:R-:W-:-:S02]  /*10550*/  ISETP.LT.OR P2, PT, R136, 0x51, P2 ;  /* 0x000000518800780c */ /* 0x000fc40001741670 */
[----:B------:R-:W-:Y:S02]  /*10560*/  ISETP.LT.OR P1, PT, R136, 0x52, P1 ;  /* 0x000000528800780c */ /* 0x000fe40000f21670 */
[----:B------:R-:W-:Y:S02]  /*10570*/  LOP3.LUT R22, R22, 0xbfffffff, RZ, 0xc0, !PT ;  /* 0xbfffffff16167812 */ /* 0x000fe400078ec0ff */
[----:B------:R-:W-:Y:S02]  /*10580*/  FMNMX.FTZ R12, R60, R12, !PT ;  /* 0x0000000c3c0c7209 */ /* 0x000fe40007810000 */
[----:B------:R-:W-:Y:S02]  /*10590*/  FSEL R66, R66, -INF , !P2 ;  /* 0xff80000042427808 */ /* 0x000fe40005000000 */
[----:B------:R-:W-:Y:S02]  /*105a0*/  FSEL R67, R67, -INF , !P1 ;  /* 0xff80000043437808 */ /* 0x000fe40004800000 */
[----:B------:R-:W-:-:S02]  /*105b0*/  ISETP.GT.AND P2, PT, R17, 0x58, P3 ;  /* 0x000000581100780c */ /* 0x000fc40001f44270 */
[----:B------:R-:W-:Y:S02]  /*105c0*/  ISETP.GT.AND P1, PT, R17, 0x59, P3 ;  /* 0x000000591100780c */ /* 0x000fe40001f24270 */
[----:B------:R-:W-:Y:S02]  /*105d0*/  @P0 LOP3.LUT R22, R22, 0x40000000, RZ, 0xfc, !PT ;  /* 0x4000000016160812 */ /* 0x000fe400078efcff */
[----:B------:R-:W-:Y:S02]  /*105e0*/  FMNMX.FTZ R12, R61, R12, !PT ;  /* 0x0000000c3d0c7209 */ /* 0x000fe40007810000 */
[----:B------:R-:W-:Y:S02]  /*105f0*/  ISETP.GT.AND P0, PT, R17, RZ, P3 ;  /* 0x000000ff1100720c */ /* 0x000fe40001f04270 */
        /* <DEDUP_REMOVED lines=8> */
[----:B------:R-:W-:Y:S02]  /*10680*/  LOP3.LUT R22, R22, 0xfffffff7, RZ, 0xc0, !PT ;  /* 0xfffffff716167812 */ /* 0x000fe400078ec0ff */
[C---:B------:R-:W-:Y:S02]  /*10690*/  ISETP.LT.OR P2, PT, R136.reuse, 0x61, P2 ;  /* 0x000000618800780c */ /* 0x040fe40001741670 */
[----:B------:R-:W-:Y:S02]  /*106a0*/  ISETP.LT.OR P1, PT, R136, 0x62, P1 ;  /* 0x000000628800780c */ /* 0x000fe40000f21670 */
[----:B------:R-:W-:Y:S02]  /*106b0*/  FMNMX.FTZ R12, R68, R12, !PT ;  /* 0x0000000c440c7209 */ /* 0x000fe40007810000 */
[----:B------:R-:W-:Y:S02]  /*106c0*/  @P0 LOP3.LUT R22, R22, 0x8, RZ, 0xfc, !PT ;  /* 0x0000000816160812 */ /* 0x000fe400078efcff */
[----:B------:R-:W-:-:S02]  /*106d0*/  FSEL R74, R74, -INF , !P2 ;  /* 0xff8000004a4a7808 */ /* 0x000fc40005000000 */
[----:B------:R-:W-:Y:S02]  /*106e0*/  FSEL R75, R75, -INF , !P1 ;  /* 0xff8000004b4b7808 */ /* 0x000fe40004800000 */
[----:B------:R-:W-:Y:S02]  /*106f0*/  FMNMX.FTZ R12, R69, R12, !PT ;  /* 0x0000000c450c7209 */ /* 0x000fe40007810000 */
[C---:B------:R-:W-:Y:S02]  /*10700*/  ISETP.GT.AND P4, PT, R17.reuse, 0x68, P3 ;  /* 0x000000681100780c */ /* 0x040fe40001f84270 */
[C---:B------:R-:W-:Y:S02]  /*10710*/  ISETP.GT.AND P5, PT, R17.reuse, 0x69, P3 ;  /* 0x000000691100780c */ /* 0x040fe40001fa4270 */
[C---:B------:R-:W-:Y:S02]  /*10720*/  ISETP.GT.AND P6, PT, R17.reuse, 0x70, P3 ;  /* 0x000000701100780c */ /* 0x040fe40001fc4270 */
[----:B------:R-:W-:-:S02]  /*10730*/  ISETP.GT.AND P2, PT, R17, 0x71, P3 ;  /* 0x000000711100780c */ /* 0x000fc40001f44270 */
[C---:B------:R-:W-:Y:S02]  /*10740*/  ISETP.GT.AND P1, PT, R17.reuse, 0x78, P3 ;  /* 0x000000781100780c */ /* 0x040fe40001f24270 */
[----:B------:R-:W-:Y:S02]  /*10750*/  ISETP.GT.AND P0, PT, R17, 0x79, P3 ;  /* 0x000000791100780c */ /* 0x000fe40001f04270 */
[----:B------:R-:W-:Y:S02]  /*10760*/  LOP3.LUT P3, RZ, R22, 0x8, RZ, 0xc0, !PT ;  /* 0x0000000816ff7812 */ /* 0x000fe4000786c0ff */
[----:B------:R-:W-:Y:S02]  /*10770*/  FMNMX.FTZ R12, R72, R12, !PT ;  /* 0x0000000c480c7209 */ /* 0x000fe40007810000 */
[----:B------:R-:W-:Y:S02]  /*10780*/  ISETP.LT.OR P3, PT, R136, 0x1, P3 ;  /* 0x000000018800780c */ /* 0x000fe40001f61670 */
[----:B------:R-:W-:-:S02]  /*10790*/  FMNMX.FTZ R12, R73, R12, !PT ;  /* 0x0000000c490c7209 */ /* 0x000fc40007810000 */
[----:B------:R-:W-:Y:S02]  /*107a0*/  FSEL R26, R26, -INF , !P3 ;  /* 0xff8000001a1a7808 */ /* 0x000fe40005800000 */
        /* <DEDUP_REMOVED lines=12> */
[----:B------:R-:W-:Y:S01]  /*10870*/  LOP3.LUT R22, R22, 0xfffffffd, RZ, 0xc0, !PT ;  /* 0xfffffffd16167812 */ /* 0x000fe200078ec0ff */
[----:B------:R-:W0:Y:S01]  /*10880*/  SHFL.BFLY PT, R13, R12, 0x2, 0x1f ;  /* 0x0c401f000c0d7f89 */ /* 0x000e2200000e0000 */
[----:B------:R-:W-:Y:S02]  /*10890*/  FMNMX.FTZ R14, R38, R14, !PT ;  /* 0x0000000e260e7209 */ /* 0x000fe40007810000 */
[----:B------:R-:W-:Y:S02]  /*108a0*/  @P0 LOP3.LUT R22, R22, 0x2, RZ, 0xfc, !PT ;  /* 0x0000000216160812 */ /* 0x000fe400078efcff */
[----:B------:R-:W-:Y:S02]  /*108b0*/  FMNMX.FTZ R14, R39, R14, !PT ;  /* 0x0000000e270e7209 */ /* 0x000fe40007810000 */
[----:B------:R-:W-:-:S02]  /*108c0*/  ISETP.LT.OR P0, PT, R136, 0x69, P4 ;  /* 0x000000698800780c */ /* 0x000fc40002701670 */
[----:B------:R-:W-:Y:S02]  /*108d0*/  FMNMX.FTZ R14, R42, R14, !PT ;  /* 0x0000000e2a0e7209 */ /* 0x000fe40007810000 */
[C---:B------:R-:W-:Y:S02]  /*108e0*/  LOP3.LUT P4, RZ, R22.reuse, 0x2, RZ, 0xc0, !PT ;  /* 0x0000000216ff7812 */ /* 0x040fe4000788c0ff */
[----:B------:R-:W-:Y:S02]  /*108f0*/  FMNMX.FTZ R14, R43, R14, !PT ;  /* 0x0000000e2b0e7209 */ /* 0x000fe40007810000 */
[----:B------:R-:W-:Y:S02]  /*10900*/  LOP3.LUT R22, R22, 0xffffffef, RZ, 0xc0, !PT ;  /* 0xffffffef16167812 */ /* 0x000fe400078ec0ff */
[----:B------:R-:W-:Y:S02]  /*10910*/  FMNMX.FTZ R14, R46, R14, !PT ;  /* 0x0000000e2e0e7209 */ /* 0x000fe40007810000 */
[----:B------:R-:W-:-:S02]  /*10920*/  ISETP.LT.OR P6, PT, R136, 0x71, P6 ;  /* 0x000000718800780c */ /* 0x000fc400037c1670 */
[----:B------:R-:W-:Y:S02]  /*10930*/  FMNMX.FTZ R14, R47, R14, !PT ;  /* 0x0000000e2f0e7209 */ /* 0x000fe40007810000 */
[----:B------:R-:W-:Y:S02]  /*10940*/  @P0 LOP3.LUT R22, R22, 0x10, RZ, 0xfc, !PT ;  /* 0x0000001016160812 */ /* 0x000fe400078efcff */
[----:B0-----:R-:W-:Y:S02]  /*10950*/  FMNMX.FTZ R12, R12, R13, !PT ;  /* 0x0000000d0c0c7209 */ /* 0x001fe40007810000 */
[----:B------:R-:W-:Y:S02]  /*10960*/  FMNMX.FTZ R14, R50, R14, !PT ;  /* 0x0000000e320e7209 */ /* 0x000fe40007810000 */
[----:B------:R-:W-:Y:S01]  /*10970*/  ISETP.LT.OR P0, PT, R136, 0x6a, P5 ;  /* 0x0000006a8800780c */ /* 0x000fe20002f01670 */
[----:B------:R-:W0:Y:S01]  /*10980*/  SHFL.BFLY PT, R13, R12, 0x1, 0x1f ;  /* 0x0c201f000c0d7f89 */ /* 0x000e2200000e0000 */
[----:B------:R-:W-:-:S02]  /*10990*/  FMNMX.FTZ R14, R51, R14, !PT ;  /* 0x0000000e330e7209 */ /* 0x000fc40007810000 */
[----:B------:R-:W-:Y:S02]  /*109a0*/  FSEL R79, R79, -INF , !P0 ;  /* 0xff8000004f4f7808 */ /* 0x000fe40004000000 */
[----:B------:R-:W-:Y:S02]  /*109b0*/  FMNMX.FTZ R14, R54, R14, !PT ;  /* 0x0000000e360e7209 */ /* 0x000fe40007810000 */
[----:B------:R-:W-:Y:S02]  /*109c0*/  ISETP.LT.OR P2, PT, R136, 0x72, P2 ;  /* 0x000000728800780c */ /* 0x000fe40001741670 */
[----:B------:R-:W-:Y:S02]  /*109d0*/  FMNMX.FTZ R14, R55, R14, !PT ;  /* 0x0000000e370e7209 */ /* 0x000fe40007810000 */
[----:B------:R-:W-:Y:S02]  /*109e0*/  FSEL R82, R82, -INF , !P6 ;  /* 0xff80000052527808 */ /* 0x000fe40007000000 */
[----:B------:R-:W-:-:S02]  /*109f0*/  FMNMX.FTZ R14, R58, R14, !PT ;  /* 0x0000000e3a0e7209 */ /* 0x000fc40007810000 */
[----:B------:R-:W-:Y:S02]  /*10a00*/  ISETP.LT.OR P1, PT, R136, 0x79, P1 ;  /* 0x000000798800780c */ /* 0x000fe40000f21670 */
[----:B------:R-:W-:Y:S02]  /*10a10*/  FMNMX.FTZ R14, R59, R14, !PT ;  /* 0x0000000e3b0e7209 */ /* 0x000fe40007810000 */
[----:B------:R-:W-:Y:S02]  /*10a20*/  FSEL R83, R83, -INF , !P2 ;  /* 0xff80000053537808 */ /* 0x000fe40005000000 */
[----:B------:R-:W-:Y:S02]  /*10a30*/  FMNMX.FTZ R14, R62, R14, !PT ;  /* 0x0000000e3e0e7209 */ /* 0x000fe40007810000 */
[----:B------:R-:W-:Y:S02]  /*10a40*/  ISETP.LT.OR P4, PT, R136, 0x7a, P4 ;  /* 0x0000007a8800780c */ /* 0x000fe40002781670 */
[----:B0-----:R-:W-:-:S02]  /*10a50*/  FMNMX.FTZ R12, R12, R13, !PT ;  /* 0x0000000d0c0c7209 */ /* 0x001fc40007810000 */
[----:B------:R-:W-:Y:S02]  /*10a60*/  FMNMX.FTZ R14, R63, R14, !PT ;  /* 0x0000000e3f0e7209 */ /* 0x000fe40007810000 */
[----:B------:R-:W-:Y:S02]  /*10a70*/  FSETP.NEU.FTZ.AND P5, PT, R12, -INF , PT ;  /* 0xff8000000c00780b */ /* 0x000fe40003fbd000 */
[----:B------:R-:W-:Y:S02]  /*10a80*/  FMNMX.FTZ R14, R66, R14, !PT ;  /* 0x0000000e420e7209 */ /* 0x000fe40007810000 */
[----:B------:R-:W-:Y:S02]  /*10a90*/  FSEL R13, R12, RZ, P5 ;  /* 0x000000ff0c0d7208 */ /* 0x000fe40002800000 */
[----:B------:R-:W-:Y:S02]  /*10aa0*/  FMNMX.FTZ R14, R67, R14, !PT ;  /* 0x0000000e430e7209 */ /* 0x000fe40007810000 */
[----:B------:R-:W-:Y:S01]  /*10ab0*/  FSEL R86, R86, -INF , !P1 ;  /* 0xff80000056567808 */ /* 0x000fe20004800000 */
[----:B------:R-:W-:-:S01]  /*10ac0*/  FADD.FTZ R3, -R13, R3 ;  /* 0x000000030d037221 */ /* 0x000fc20000010100 */
[----:B------:R-:W-:Y:S01]  /*10ad0*/  FMNMX.FTZ R14, R70, R14, !PT ;  /* 0x0000000e460e7209 */ /* 0x000fe20007810000 */
[----:B------:R-:W-:-:S01]  /*10ae0*/  FFMA.FTZ R13, R2, R12, -8 ;  /* 0xc1000000020d7423 */ /* 0x000fc2000001000c */
[----:B------:R-:W-:Y:S01]  /*10af0*/  FSEL R87, R87, -INF , !P4 ;  /* 0xff80000057577808 */ /* 0x000fe20006000000 */
[----:B------:R-:W-:Y:S01]  /*10b00*/  FMUL.FTZ R3, R2, R3 ;  /* 0x0000000302037220 */ /* 0x000fe20000410000 */
[----:B------:R-:W-:-:S02]  /*10b10*/  FMNMX.FTZ R14, R71, R14, !PT ;  /* 0x0000000e470e7209 */ /* 0x000fc40007810000 */
[----:B------:R-:W-:Y:S02]  /*10b20*/  FSEL R13, R13, RZ, P5 ;  /* 0x000000ff0d0d7208 */ /* 0x000fe40002800000 */
[----:B------:R-:W-:Y:S01]  /*10b30*/  LOP3.LUT P5, RZ, R22, 0x10, RZ, 0xc0, !PT ;  /* 0x0000001016ff7812 */ /* 0x000fe200078ac0ff */
[----:B------:R-:W-:Y:S01]  /*10b40*/  MUFU.EX2 R3, R3 ;  /* 0x0000000300037308 */ /* 0x000fe20000000800 */
[----:B------:R-:W-:Y:S01]  /*10b50*/  FMNMX.FTZ R14, R74, R14, !PT ;  /* 0x0000000e4a0e7209 */ /* 0x000fe20007810000 */
[--C-:B------:R-:W-:Y:S01]  /*10b60*/  FFMA.FTZ R24, R2, R24, -R13.reuse ;  /* 0x0000001802187223 */ /* 0x100fe2000001080d */
[----:B------:R-:W-:Y:S01]  /*10b70*/  FSEL R78, R78, -INF , !P5 ;  /* 0xff8000004e4e7808 */ /* 0x000fe20006800000 */
        /* <DEDUP_REMOVED lines=12> */
[----:B------:R-:W1:Y:S01]  /*10c40*/  MUFU.EX2 R25, R25 ;  /* 0x0000001900197308 */ /* 0x000e620000000800 */
        /* <DEDUP_REMOVED lines=9> */
[----:B0-----:R-:W-:Y:S01]  /*10ce0*/  FFMA.FTZ R6, R3, R6, R24 ;  /* 0x0000000603067223 */ /* 0x001fe20000010018 */
[----:B------:R-:W-:-:S01]  /*10cf0*/  FFMA.FTZ R52, R2, R52, -R13 ;  /* 0x0000003402347223 */ /* 0x000fc2000001080d */
[C-C-:B------:R-:W-:Y:S01]  /*10d00*/  FFMA.FTZ R53, R2.reuse, R53, -R13.reuse ;  /* 0x0000003502357223 */ /* 0x140fe2000001080d */
[----:B------:R-:W-:Y:S01]  /*10d10*/  FMNMX.FTZ R14, R87, R14, !PT ;  /* 0x0000000e570e7209 */ /* 0x000fe20007810000 */
[C-C-:B------:R-:W-:Y:S01]  /*10d20*/  FFMA.FTZ R56, R2.reuse, R56, -R13.reuse ;  /* 0x0000003802387223 */ /* 0x140fe2000001080d */
[----:B------:R-:W-:-:S01]  /*10d30*/  FFMA.FTZ R57, R2, R57, -R13 ;  /* 0x0000003902397223 */ /* 0x000fc2000001080d */
[----:B------:R-:W-:Y:S01]  /*10d40*/  MUFU.EX2 R29, R29 ;  /* 0x0000001d001d7308 */ /* 0x000fe20000000800 */
[----:B-1----:R-:W-:-:S01]  /*10d50*/  FADD.FTZ R6, R25, R6 ;  /* 0x0000000619067221 */ /* 0x002fc20000010000 */
[----:B------:R-:W0:Y:S01]  /*10d60*/  SHFL.BFLY PT, R15, R14, 0x2, 0x1f ;  /* 0x0c401f000e0f7f89 */ /* 0x000e2200000e0000 */
        /* <DEDUP_REMOVED lines=15> */
[----:B------:R-:W-:Y:S01]  /*10e60*/  FFMA.FTZ R13, R2, R85, -R13 ;  /* 0x00000055020d7223 */ /* 0x000fe2000001080d */
[----:B------:R-:W-:-:S02]  /*10e70*/  ISETP.NE.AND P5, PT, R137, 0x3, PT ;  /* 0x000000038900780c */ /* 0x000fc40003fa5270 */
[----:B------:R-:W-:-:S03]  /*10e80*/  LOP3.LUT P0, RZ, R22, 0x40000000, RZ, 0xc0, !PT ;  /* 0x4000000016ff7812 */ /* 0x000fc6000780c0ff */
        /* <DEDUP_REMOVED lines=8> */
[----:B------:R-:W-:-:S04]  /*10f10*/  FSETP.NEU.FTZ.AND P1, PT, R14, -INF , PT ;  /* 0xff8000000e00780b */ /* 0x000fc80003f3d000 */
[----:B------:R-:W-:-:S03]  /*10f20*/  FSEL R15, R14, RZ, P1 ;  /* 0x000000ff0e0f7208 */ /* 0x000fc60000800000 */
[----:B------:R-:W-:Y:S02]  /*10f30*/  MUFU.EX2 R45, R45 ;  /* 0x0000002d002d7308 */ /* 0x000fe40000000800 */
[----:B------:R-:W-:-:S01]  /*10f40*/  FADD.FTZ R0, -R15, R0 ;  /* 0x000000000f007221 */ /* 0x000fc20000010100 */
[----:B------:R-:W-:-:S03]  /*10f50*/  FFMA.FTZ R15, R2, R14, -8 ;  /* 0xc1000000020f7423 */ /* 0x000fc6000001000e */
[----:B------:R-:W-:Y:S02]  /*10f60*/  FMUL.FTZ R0, R2, R0 ;  /* 0x0000000002007220 */ /* 0x000fe40000410000 */
[----:B------:R-:W-:Y:S01]  /*10f70*/  MUFU.EX2 R48, R48 ;  /* 0x0000003000307308 */ /* 0x000fe20000000800 */
[----:B------:R-:W-:-:S05]  /*10f80*/  FSEL R15, R15, RZ, P1 ;  /* 0x000000ff0f0f7208 */ /* 0x000fca0000800000 */
        /* <DEDUP_REMOVED lines=148> */
.L_x_9723:
[----:B------:R-:W2:Y:S01]  /*118d0*/  LDL R17, [R1+0x1c] ;  /* 0x00001c0001117983 */ /* 0x000ea20000100800 */
[----:B------:R-:W-:Y:S01]  /*118e0*/  ISETP.GT.AND P1, PT, R4, R154, PT ;  /* 0x0000009a0400720c */ /* 0x000fe20003f24270 */
[----:B------:R-:W-:Y:S01]  /*118f0*/  VIADD R19, R19, 0x19c60 ;  /* 0x00019c6013137836 */ /* 0x000fe20000000000 */
        /* <DEDUP_REMOVED lines=93> */
[----:B--2---:R-:W-:Y:S01]  /*11ed0*/  PRMT R19, R17, 0x654, R19 ;  /* 0x0000065411137816 */ /* 0x004fe20000000013 */
[----:B------:R-:W-:-:S03]  /*11ee0*/  IMAD.MOV.U32 R17, RZ, RZ, R21 ;  /* 0x000000ffff117224 */ /* 0x000fc600078e0015 */
[----:B------:R0:W-:Y:S02]  /*11ef0*/  SYNCS.ARRIVE.TRANS64.RED.A1T0 RZ, [R19+URZ], RZ ;  /* 0x000000ff13ff79a7 */ /* 0x0001e4000810043f */
[----:B0-----:R-:W-:Y:S01]  /*11f00*/  IMAD.MOV.U32 R19, RZ, RZ, R20 ;  /* 0x000000ffff137224 */ /* 0x001fe200078e0014 */
[----:B------:R-:W-:Y:S06]  /*11f10*/  @P1 BRA `(.L_x_9724) ;  /* 0xffffffd000301947 */ /* 0x000fec000383ffff */
[----:B------:R-:W-:Y:S05]  /*11f20*/  BSYNC B0 ;  /* 0x0000000000007941 */ /* 0x000fea0003800000 */
.L_x_9704:
[----:B------:R-:W-:Y:S02]  /*11f30*/  IMAD.MOV.U32 R0, RZ, RZ, R14 ;  /* 0x000000ffff007224 */ /* 0x000fe400078e000e */
[----:B------:R-:W-:Y:S02]  /*11f40*/  IMAD.MOV.U32 R3, RZ, RZ, R12 ;  /* 0x000000ffff037224 */ /* 0x000fe400078e000c */
[----:B------:R-:W-:Y:S02]  /*11f50*/  IMAD.MOV.U32 R17, RZ, RZ, R21 ;  /* 0x000000ffff117224 */ /* 0x000fe400078e0015 */
[----:B------:R-:W-:-:S07]  /*11f60*/  IMAD.MOV.U32 R19, RZ, RZ, R20 ;  /* 0x000000ffff137224 */ /* 0x000fce00078e0014 */
.L_x_9703:
[----:B------:R-:W-:Y:S05]  /*11f70*/  BSYNC B1 ;  /* 0x0000000000017941 */ /* 0x000fea0003800000 */
.L_x_9702:
[----:B------:R-:W2:Y:S01]  /*11f80*/  LDL R12, [R1+0xc] ;  /* 0x00000c00010c7983 */ /* 0x000ea20000100800 */
[----:B------:R-:W0:Y:S03]  /*11f90*/  LDC R13, c[0x0][0x448] ;  /* 0x00011200ff0d7b82 */ /* 0x000e260000000800 */
[----:B------:R-:W3:Y:S01]  /*11fa0*/  LDL R15, [R1] ;  /* 0x00000000010f7983 */ /* 0x000ee20000100800 */
[----:B------:R-:W-:-:S04]  /*11fb0*/  LOP3.LUT R22, R22, 0xffffffdf, RZ, 0xc0, !PT ;  /* 0xffffffdf16167812 */ /* 0x000fc800078ec0ff */
[----:B------:R-:W1:Y:S01]  /*11fc0*/  LDC R20, c[0x0][0x9e4] ;  /* 0x00027900ff147b82 */ /* 0x000e620000000800 */
        /* <DEDUP_REMOVED lines=14> */
[----:B------:R-:W-:Y:S01]  /*120b0*/  IMAD.MOV.U32 R7, RZ, RZ, R12 ;  /* 0x000000ffff077224 */ /* 0x000fe200078e000c */
[----:B------:R-:W-:Y:S04]  /*120c0*/  BSSY B0, `(.L_x_9726) ;  /* 0x000000e000007945 */ /* 0x000fe80003800000 */
        /* <DEDUP_REMOVED lines=9> */
.L_x_9727:
[----:B------:R-:W-:-:S13]  /*12160*/  ISETP.NE.AND P1, PT, R20, 0x1, PT ;  /* 0x000000011400780c */ /* 0x000fda0003f25270 */
[----:B------:R-:W0:Y:S02]  /*12170*/  @P1 LDC.64 R12, c[0x0][0x9e8] ;  /* 0x00027a00ff0c1b82 */ /* 0x000e240000000a00 */
[----:B0-----:R-:W-:-:S05]  /*12180*/  @P1 IMAD.HI.U32 R12, R7, R12, RZ ;  /* 0x0000000c070c1227 */ /* 0x001fca00078e00ff */
[----:B------:R-:W-:-:S07]  /*12190*/  @P1 SHF.R.U32.HI R7, RZ, R13, R12 ;  /* 0x0000000dff071219 */ /* 0x000fce000001160c */
.L_x_9728:
[----:B------:R-:W-:Y:S05]  /*121a0*/  BSYNC B0 ;  /* 0x0000000000007941 */ /* 0x000fea0003800000 */
.L_x_9726:
[----:B------:R-:W-:-:S05]  /*121b0*/  IMAD R7, R7, R20, RZ ;  /* 0x0000001407077224 */ /* 0x000fca00078e02ff */
[----:B------:R-:W-:-:S07]  /*121c0*/  VIMNMX R14, R14, R7, !PT ;  /* 0x000000070e0e7248 */ /* 0x000fce0007fe0100 */
.L_x_9725:
[----:B------:R-:W2:Y:S01]  /*121d0*/  LDL R12, [R1+0x44] ;  /* 0x00004400010c7983 */ /* 0x000ea20000100800 */
[----:B------:R-:W-:Y:S01]  /*121e0*/  VIADD R14, R14, 0x7f ;  /* 0x0000007f0e0e7836 */ /* 0x000fe20000000000 */
[----:B------:R-:W-:Y:S04]  /*121f0*/  BSSY B0, `(.L_x_9729) ;  /* 0x00001e9000007945 */ /* 0x000fe80003800000 */
[----:B------:R-:W-:-:S04]  /*12200*/  SHF.R.S32.HI R7, RZ, 0x1f, R14 ;  /* 0x0000001fff077819 */ /* 0x000fc8000001140e */
[----:B------:R-:W-:-:S04]  /*12210*/  LEA.HI R7, R7, R14, RZ, 0x7 ;  /* 0x0000000e07077211 */ /* 0x000fc800078f38ff */
[----:B------:R-:W-:-:S04]  /*12220*/  SHF.R.S32.HI R7, RZ, 0x7, R7 ;  /* 0x00000007ff077819 */ /* 0x000fc80000011407 */
[----:B--2---:R-:W-:-:S04]  /*12230*/  VIMNMX R12, R12, R7, !PT ;  /* 0x000000070c0c7248 */ /* 0x004fc80007fe0100 */
[----:B------:R-:W-:Y:S01]  /*12240*/  ISETP.GE.AND P1, PT, R4, R12, PT ;  /* 0x0000000c0400720c */ /* 0x000fe20003f26270 */
[----:B------:R0:W-:-:S12]  /*12250*/  STL [R1+0x20], R12 ;  /* 0x0000200c01007387 */ /* 0x0001d80000100800 */
[----:B0-----:R-:W-:Y:S05]  /*12260*/  @!P1 BRA `(.L_x_9730) ;  /* 0x0000001c00849947 */ /* 0x001fea0003800000 */
[----:B------:R-:W-:Y:S01]  /*12270*/  BSSY B1, `(.L_x_9730) ;  /* 0x00001e0000017945 */ /* 0x000fe20003800000 */
[----:B------:R-:W-:Y:S02]  /*12280*/  IMAD.MOV.U32 R7, RZ, RZ, R0 ;  /* 0x000000ffff077224 */ /* 0x000fe400078e0000 */
[----:B------:R-:W-:Y:S02]  /*12290*/  IMAD.MOV.U32 R14, RZ, RZ, R3 ;  /* 0x000000ffff0e7224 */ /* 0x000fe400078e0003 */
[----:B------:R-:W-:Y:S02]  /*122a0*/  IMAD.MOV.U32 R13, RZ, RZ, R19 ;  /* 0x000000ffff0d7224 */ /* 0x000fe400078e0013 */
[----:B------:R-:W-:-:S07]  /*122b0*/  IMAD.MOV.U32 R12, RZ, RZ, R17 ;  /* 0x000000ffff0c7224 */ /* 0x000fce00078e0011 */
.L_x_9742:
[----:B------:R-:W-:Y:S01]  /*122c0*/  IMAD.U32 R0, RZ, RZ, UR36 ;  /* 0x00000024ff007e24 */ /* 0x000fe2000f8e00ff */
[----:B------:R-:W-:-:S04]  /*122d0*/  ISETP.NE.AND P1, PT, R12, 0x1, PT ;  /* 0x000000010c00780c */ /* 0x000fc80003f25270 */
[----:B------:R-:W-:Y:S02]  /*122e0*/  ISETP.NE.AND P2, PT, R0, 0x3, PT ;  /* 0x000000030000780c */ /* 0x000fe40003f45270 */
[----:B------:R-:W-:-:S04]  /*122f0*/  SEL R0, RZ, 0x1, P1 ;  /* 0x00000001ff007807 */ /* 0x000fc80000800000 */
[----:B------:R-:W-:-:S07]  /*12300*/  LOP3.LUT R19, R13, R0, RZ, 0x3c, !PT ;  /* 0x000000000d137212 */ /* 0x000fce00078e3cff */
[----:B------:R-:W-:Y:S05]  /*12310*/  @!P2 BRA `(.L_x_9731) ;  /* 0x000000000004a947 */ /* 0x000fea0003800000 */
[----:B------:R-:W-:Y:S01]  /*12320*/  BPT.TRAP 0x1 ;  /* 0x000000040000795c */ /* 0x000fe20000300000 */
.L_x_9731:
        /* <DEDUP_REMOVED lines=8> */
.L_x_9732:
[----:B------:R-:W2:Y:S01]  /*123b0*/  LDL R3, [R1+0x18] ;  /* 0x0000180001037983 */ /* 0x000ea20000100800 */
[----:B------:R-:W-:Y:S01]  /*123c0*/  BSSY B2, `(.L_x_9733) ;  /* 0x0000006000027945 */ /* 0x000fe20003800000 */
[----:B------:R-:W-:Y:S02]  /*123d0*/  IMAD.MOV.U32 R25, RZ, RZ, -0x3ffffff0 ;  /* 0xc0000010ff197424 */ /* 0x000fe400078e00ff */
[----:B--2---:R-:W-:Y:S01]  /*123e0*/  IMAD R24, R17, 0x300, R3 ;  /* 0x0000030011187824 */ /* 0x004fe200078e0203 */
[----:B-1----:R-:W-:Y:S06]  /*123f0*/  @P1 BRA `(.L_x_9734) ;  /* 0x0000000000081947 */ /* 0x002fec0003800000 */
[----:B------:R-:W1:Y:S02]  /*12400*/  SYNCS.PHASECHK.TRANS64.TRYWAIT P1, [R15+URZ+0x19c30], R0 ;  /* 0x019c30000f0075a7 */ /* 0x000e64000802017f */
[----:B-1----:R-:W-:Y:S05]  /*12410*/  @!P1 BRA `(.L_x_9735) ;  /* 0x000000f000e89947 */ /* 0x002fea0003800000 */
.L_x_9734:
[----:B------:R-:W-:Y:S05]  /*12420*/  BSYNC B2 ;  /* 0x0000000000027941 */ /* 0x000fea0003800000 */
.L_x_9733:
        /* <DEDUP_REMOVED lines=8> */
[----:B------:R-:W-:Y:S01]  /*124b0*/  R2UR UR14, R24 ;  /* 0x00000000180e72ca */ /* 0x000fe200000e0000 */
[----:B------:R-:W-:Y:S01]  /*124c0*/  IMAD.U32 R3, RZ, RZ, UR36 ;  /* 0x00000024ff037e24 */ /* 0x000fe2000f8e00ff */
[----:B------:R-:W-:-:S02]  /*124d0*/  R2UR UR15, R25 ;  /* 0x00000000190f72ca */ /* 0x000fc400000e0000 */
[----:B------:R-:W-:Y:S01]  /*124e0*/  WARPGROUP.ARRIVE ;  /* 0x00000000000079c5 */ /* 0x000fe20000000000 */
[----:B------:R-:W-:Y:S02]  /*124f0*/  R2UR UR10, R20 ;  /* 0x00000000140a72ca */ /* 0x000fe400000e0000 */
[----:B------:R-:W-:Y:S02]  /*12500*/  R2UR UR11, R21 ;  /* 0x00000000150b72ca */ /* 0x000fe400000e0000 */
[----:B------:R-:W-:Y:S02]  /*12510*/  R2UR UR8, R156 ;  /* 0x000000009c0872ca */ /* 0x000fe400000e0000 */
[----:B------:R-:W-:Y:S01]  /*12520*/  QGMMA.64x128x32.F32.E4M3.E4M3 R24, gdesc[UR4], RZ, !UPT, gsb0 ;  /* 0x01e00000041879f3 */ /* 0x000fe2000c0008ff */
[----:B------:R-:W-:Y:S02]  /*12530*/  R2UR UR9, R157 ;  /* 0x000000009d0972ca */ /* 0x000fe400000e0000 */
[----:B------:R-:W-:-:S02]  /*12540*/  R2UR UR12, R10 ;  /* 0x000000000a0c72ca */ /* 0x000fc400000e0000 */
[----:B------:R-:W-:Y:S02]  /*12550*/  R2UR UR13, R11 ;  /* 0x000000000b0d72ca */ /* 0x000fe400000e0000 */
[----:B------:R-:W-:Y:S01]  /*12560*/  ISETP.NE.AND P2, PT, R3, 0x3, PT ;  /* 0x000000030300780c */ /* 0x000fe20003f45270 */
[----:B------:R-:W-:Y:S02]  /*12570*/  WARPGROUP.DEPBAR.LE gsb0, 0x0 ;  /* 0x00008000000079c5 */ /* 0x000fe40000010000 */
        /* <DEDUP_REMOVED lines=8> */
.L_x_9736:
[----:B01----:R-:W-:Y:S01]  /*12600*/  SHF.L.U32 R0, R13, 0x1f, RZ ;  /* 0x0000001f0d007819 */ /* 0x003fe200000006ff */
[----:B------:R-:W-:-:S04]  /*12610*/  IMAD R154, R12, 0x8, R16 ;  /* 0x000000080c9a7824 */ /* 0x000fc800078e0210 */
[----:B------:R0:W1:Y:S01]  /*12620*/  SYNCS.PHASECHK.TRANS64.TRYWAIT P1, [R154+URZ+0x19c50], R0 ;  /* 0x019c50009a0075a7 */ /* 0x000062000802017f */
[----:B------:R-:W-:Y:S05]  /*12630*/  @!P2 BRA `(.L_x_9737) ;  /* 0x000000000004a947 */ /* 0x000fea0003800000 */
[----:B------:R-:W-:Y:S01]  /*12640*/  BPT.TRAP 0x1 ;  /* 0x000000040000795c */ /* 0x000fe20000300000 */
.L_x_9737:
[----:B------:R-:W-:Y:S04]  /*12650*/  BSSY B2, `(.L_x_9738) ;  /* 0x0000004000027945 */ /* 0x000fe80003800000 */
[----:B-1----:R-:W-:Y:S05]  /*12660*/  @P1 BRA `(.L_x_9739) ;  /* 0x0000000000081947 */ /* 0x002fea0003800000 */
[----:B------:R-:W1:Y:S02]  /*12670*/  SYNCS.PHASECHK.TRANS64.TRYWAIT P1, [R154+URZ+0x19c50], R0 ;  /* 0x019c50009a0075a7 */ /* 0x000e64000802017f */
[----:B-1----:R-:W-:Y:S05]  /*12680*/  @!P1 BRA `(.L_x_9740) ;  /* 0x000000f000609947 */ /* 0x002fea0003800000 */
.L_x_9739:
[----:B------:R-:W-:Y:S05]  /*12690*/  BSYNC B2 ;  /* 0x0000000000027941 */ /* 0x000fea0003800000 */
.L_x_9738:
[----:B01----:R-:W-:Y:S01]  /*126a0*/  VIADD R0, R16, 0x3000 ;  /* 0x0000300010007836 */ /* 0x003fe20000000000 */
[----:B------:R-:W-:Y:S01]  /*126b0*/  WARPGROUP.ARRIVE ;  /* 0x00000000000079c5 */ /* 0x000fe20000000000 */
[----:B------:R-:W-:Y:S01]  /*126c0*/  IMAD.MOV.U32 R13, RZ, RZ, 0x40000040 ;  /* 0x40000040ff0d7424 */ /* 0x000fe200078e00ff */
[----:B------:R-:W-:Y:S01]  /*126d0*/  FMNMX.FTZ R3, R26, R7, !PT ;  /* 0x000000071a037209 */ /* 0x000fe20007810000 */
[----:B------:R-:W-:Y:S01]  /*126e0*/  IMAD.MOV.U32 R21, RZ, RZ, 0x40000040 ;  /* 0x40000040ff157424 */ /* 0x000fe200078e00ff */
[----:B------:R-:W-:Y:S01]  /*126f0*/  SHF.R.U32.HI R0, RZ, 0x4, R0 ;  /* 0x00000004ff007819 */ /* 0x000fe20000011600 */
[----:B------:R-:W-:Y:S01]  /*12700*/  @!P0 VIADD R15, R15, 0x19c40 ;  /* 0x00019c400f0f8836 */ /* 0x000fe20000000000 */
[----:B------:R-:W-:Y:S02]  /*12710*/  R2UR UR7, R13 ;  /* 0x000000000d0772ca */ /* 0x000fe400000e0000 */
[----:B------:R-:W-:Y:S02]  /*12720*/  LOP3.LUT R0, R0, 0x3fff, RZ, 0xc0, !PT ;  /* 0x00003fff00007812 */ /* 0x000fe400078ec0ff */
[----:B------:R-:W-:-:S02]  /*12730*/  FMNMX.FTZ R3, R27, R3, !PT ;  /* 0x000000031b037209 */ /* 0x000fc40007810000 */
[----:B------:R-:W-:Y:S02]  /*12740*/  LOP3.LUT R0, R0, 0x10000, RZ, 0xfc, !PT ;  /* 0x0001000000007812 */ /* 0x000fe400078efcff */
[----:B------:R-:W-:Y:S02]  /*12750*/  FMNMX.FTZ R3, R30, R3, !PT ;  /* 0x000000031e037209 */ /* 0x000fe40007810000 */
[----:B------:R-:W-:Y:S01]  /*12760*/  @!P0 PRMT R15, RZ, 0x654, R15 ;  /* 0x00000654ff0f8816 */ /* 0x000fe2000000000f */
[----:B------:R-:W-:Y:S01]  /*12770*/  IMAD R12, R12, 0x300, R0 ;  /* 0x000003000c0c7824 */ /* 0x000fe200078e0200 */
[----:B------:R-:W-:Y:S02]  /*12780*/  FMNMX.FTZ R0, R24, R14, !PT ;  /* 0x0000000e18007209 */ /* 0x000fe40007810000 */
[----:B------:R-:W-:Y:S01]  /*12790*/  FMNMX.FTZ R3, R31, R3, !PT ;  /* 0x000000031f037209 */ /* 0x000fe20007810000 */
[C---:B------:R-:W-:Y:S01]  /*127a0*/  VIADD R20, R12.reuse, 0x2 ;  /* 0x000000020c147836 */ /* 0x040fe20000000000 */
[----:B------:R-:W-:-:S02]  /*127b0*/  R2UR UR6, R12 ;  /* 0x000000000c0672ca */ /* 0x000fc400000e0000 */
[----:B------:R-:W-:Y:S02]  /*127c0*/  FMNMX.FTZ R0, R25, R0, !PT ;  /* 0x0000000019007209 */ /* 0x000fe40007810000 */
[----:B------:R-:W-:Y:S02]  /*127d0*/  FMNMX.FTZ R3, R34, R3, !PT ;  /* 0x0000000322037209 */ /* 0x000fe40007810000 */
[----:B------:R-:W-:Y:S02]  /*127e0*/  FMNMX.FTZ R0, R28, R0, !PT ;  /* 0x000000001c007209 */ /* 0x000fe40007810000 */
[----:B------:R-:W-:Y:S02]  /*127f0*/  FMNMX.FTZ R3, R35, R3, !PT ;  /* 0x0000000323037209 */ /* 0x000fe40007810000 */
[----:B------:R-:W-:Y:S02]  /*12800*/  FMNMX.FTZ R0, R29, R0, !PT ;  /* 0x000000001d007209 */ /* 0x000fe40007810000 */
[----:B------:R-:W-:Y:S01]  /*12810*/  FMNMX.FTZ R3, R38, R3, !PT ;  /* 0x0000000326037209 */ /* 0x000fe20007810000 */
[----:B------:R-:W-:Y:S01]  /*12820*/  QGMMA.64x96x32.F32.E4M3.E4M3 R88, R148, gdesc[UR4], R88, gsb0 ;  /* 0x0160000494587df3 */ /* 0x000fe20008000858 */
        /* <DEDUP_REMOVED lines=19> */
[----:B------:R-:W-:Y:S01]  /*12960*/  R2UR UR6, R20 ;  /* 0x00000000140672ca */ /* 0x000fe200000e0000 */
[----:B------:R-:W-:Y:S01]  /*12970*/  VIADD R20, R12, 0x4 ;  /* 0x000000040c147836 */ /* 0x000fe20000000000 */
[----:B------:R-:W-:Y:S01]  /*12980*/  FMNMX.FTZ R0, R52, R0, !PT ;  /* 0x0000000034007209 */ /* 0x000fe20007810000 */
[----:B------:R-:W-:Y:S01]  /*12990*/  VIADD R12, R12, 0x6 ;  /* 0x000000060c0c7836 */ /* 0x000fe20000000000 */
[----:B------:R-:W-:Y:S01]  /*129a0*/  R2UR UR7, R21 ;  /* 0x00000000150772ca */ /* 0x000fe200000e0000 */
[----:B------:R-:W-:Y:S01]  /*129b0*/  IMAD.MOV.U32 R21, RZ, RZ, 0x40000040 ;  /* 0x40000040ff157424 */ /* 0x000fe200078e00ff */
        /* <DEDUP_REMOVED lines=35> */
[----:B------:R-:W-:Y:S01]  /*12bf0*/  IMAD.U32 R151, RZ, RZ, UR36 ;  /* 0x00000024ff977e24 */ /* 0x000fe2000f8e00ff */
[----:B------:R-:W0:Y:S04]  /*12c00*/  SHFL.BFLY PT, R13, R0, 0x2, 0x1f ;  /* 0x0c401f00000d7f89 */ /* 0x000e2800000e0000 */
[----:B------:R-:W-:Y:S01]  /*12c10*/  QGMMA.64x96x32.F32.E4M3.E4M3 R88, R144, gdesc[UR4], R88, gsb0 ;  /* 0x0160000490587df3 */ /* 0x000fe20008000858 */
[----:B------:R-:W-:Y:S02]  /*12c20*/  R2UR UR6, R20 ;  /* 0x00000000140672ca */ /* 0x000fe400000e0000 */
[----:B------:R-:W1:Y:S01]  /*12c30*/  SHFL.BFLY PT, R20, R3, 0x2, 0x1f ;  /* 0x0c401f0003147f89 */ /* 0x000e6200000e0000 */
[----:B------:R-:W-:-:S02]  /*12c40*/  R2UR UR7, R21 ;  /* 0x00000000150772ca */ /* 0x000fc400000e0000 */
[----:B------:R-:W-:Y:S02]  /*12c50*/  ISETP.NE.AND P1, PT, R151, 0x3, PT ;  /* 0x000000039700780c */ /* 0x000fe40003f25270 */
[----:B0-----:R-:W-:Y:S01]  /*12c60*/  FMNMX.FTZ R0, R0, R13, !PT ;  /* 0x0000000d00007209 */ /* 0x001fe20007810000 */
[----:B------:R-:W-:Y:S01]  /*12c70*/  IMAD.MOV.U32 R13, RZ, RZ, 0x40000040 ;  /* 0x40000040ff0d7424 */ /* 0x000fe200078e00ff */
[----:B-1----:R-:W-:-:S03]  /*12c80*/  FMNMX.FTZ R20, R3, R20, !PT ;  /* 0x0000001403147209 */ /* 0x002fc60007810000 */
[----:B------:R-:W0:Y:S02]  /*12c90*/  SHFL.BFLY PT, R3, R0, 0x1, 0x1f ;  /* 0x0c201f0000037f89 */ /* 0x000e2400000e0000 */
[----:B0-----:R-:W-:Y:S01]  /*12ca0*/  FMNMX.FTZ R3, R0, R3, !PT ;  /* 0x0000000300037209 */ /* 0x001fe20007810000 */
[----:B------:R-:W-:Y:S02]  /*12cb0*/  WARPGROUP.DEPBAR.LE gsb0, 0x0 ;  /* 0x00008000000079c5 */ /* 0x000fe40000010000 */
[----:B------:R-:W-:-:S06]  /*12cc0*/  WARPGROUP.ARRIVE ;  /* 0x00000000000079c5 */ /* 0x000fcc0000000000 */
[----:B------:R-:W-:Y:S01]  /*12cd0*/  QGMMA.64x96x32.F32.E4M3.E4M3 R88, R140, gdesc[UR4], R88, gsb0 ;  /* 0x016000048c587df3 */ /* 0x000fe20008000858 */
        /* <DEDUP_REMOVED lines=15> */
[----:B0-----:R-:W-:Y:S01]  /*12dd0*/  FMNMX.FTZ R0, R20, R12, !PT ;  /* 0x0000000c14007209 */ /* 0x001fe20007810000 */
[----:B------:R-:W-:Y:S01]  /*12de0*/  FADD.FTZ R12, -R3, R14 ;  /* 0x0000000e030c7221 */ /* 0x000fe20000010100 */
        /* <DEDUP_REMOVED lines=12> */
[C---:B------:R-:W-:Y:S01]  /*12eb0*/  FFMA.FTZ R25, R2.reuse, R32, -R13 ;  /* 0x0000002002197223 */ /* 0x040fe2000001080d */
[----:B------:R-:W-:-:S01]  /*12ec0*/  FFMA.FTZ R34, R2, R34, -R81 ;  /* 0x0000002202227223 */ /* 0x000fc20000010851 */
[----:B------:R-:W0:Y:S01]  /*12ed0*/  MUFU.EX2 R12, R12 ;  /* 0x0000000c000c7308 */ /* 0x000e220000000800 */
        /* <DEDUP_REMOVED lines=15> */
[----:B------:R-:W1:Y:S01]  /*12fd0*/  MUFU.EX2 R26, R26 ;  /* 0x0000001a001a7308 */ /* 0x000e620000000800 */
[----:B0-----:R-:W-:-:S01]  /*12fe0*/  FFMA.FTZ R6, R12, R6, R14 ;  /* 0x000000060c067223 */ /* 0x001fc2000001000e */
        /* <DEDUP_REMOVED lines=14> */
[----:B------:R-:W2:Y:S01]  /*130d0*/  MUFU.EX2 R27, R27 ;  /* 0x0000001b001b7308 */ /* 0x000ea20000000800 */
[----:B-1----:R-:W-:-:S01]  /*130e0*/  FFMA.FTZ R5, R7, R5, R26 ;  /* 0x0000000507057223 */ /* 0x002fc2000001001a */
[C---:B------:R-:W-:Y:S01]  /*130f0*/  FFMA.FTZ R67, R2.reuse, R67, -R81 ;  /* 0x0000004302437223 */ /* 0x040fe20000010851 */
[----:B------:R-:W-:-:S01]  /*13100*/  FFMA.FTZ R61, R2, R68, -R13 ;  /* 0x00000044023d7223 */ /* 0x000fc2000001080d */
[C-C-:B------:R-:W-:Y:S01]  /*13110*/  FFMA.FTZ R70, R2.reuse, R70, -R81.reuse ;  /* 0x0000004602467223 */ /* 0x140fe20000010851 */
[----:B------:R-:W-:-:S01]  /*13120*/  FFMA.FTZ R71, R2, R71, -R81 ;  /* 0x0000004702477223 */ /* 0x000fc20000010851 */
[C---:B------:R-:W-:Y:S01]  /*13130*/  FFMA.FTZ R65, R2.reuse, R72, -R13 ;  /* 0x0000004802417223 */ /* 0x040fe2000001080d */
[----:B------:R-:W-:-:S01]  /*13140*/  FFMA.FTZ R74, R2, R74, -R81 ;  /* 0x0000004a024a7223 */ /* 0x000fc20000010851 */
[----:B------:R-:W1:Y:S01]  /*13150*/  MUFU.EX2 R30, R30 ;  /* 0x0000001e001e7308 */ /* 0x000e620000000800 */
[----:B0-----:R-:W-:-:S01]  /*13160*/  FADD.FTZ R6, R20, R6 ;  /* 0x0000000614067221 */ /* 0x001fc20000010000 */
[C---:B------:R-:W-:Y:S01]  /*13170*/  FFMA.FTZ R68, R2.reuse, R73, -R13 ;  /* 0x0000004902447223 */ /* 0x040fe2000001080d */
[----:B------:R-:W-:-:S01]  /*13180*/  FFMA.FTZ R75, R2, R75, -R81 ;  /* 0x0000004b024b7223 */ /* 0x000fc20000010851 */
[----:B------:R-:W-:Y:S01]  /*13190*/  FFMA.FTZ R78, R2, R78, -R81 ;  /* 0x0000004e024e7223 */ /* 0x000fe20000010851 */
[----:B------:R-:W-:-:S01]  /*131a0*/  FADD.FTZ R6, R21, R6 ;  /* 0x0000000615067221 */ /* 0x000fc20000010000 */
[C---:B------:R-:W-:Y:S01]  /*131b0*/  FFMA.FTZ R72, R2.reuse, R77, -R13 ;  /* 0x0000004d02487223 */ /* 0x040fe2000001080d */
[----:B------:R-:W-:-:S01]  /*131c0*/  FFMA.FTZ R79, R2, R79, -R81 ;  /* 0x0000004f024f7223 */ /* 0x000fc20000010851 */
[----:B------:R-:W0:Y:S01]  /*131d0*/  MUFU.EX2 R24, R24 ;  /* 0x0000001800187308 */ /* 0x000e220000000800 */
[----:B--2---:R-:W-:-:S01]  /*131e0*/  FADD.FTZ R5, R27, R5 ;  /* 0x000000051b057221 */ /* 0x004fc20000010000 */
[C---:B------:R-:W-:Y:S01]  /*131f0*/  FFMA.FTZ R73, R2.reuse, R80, -R13 ;  /* 0x0000005002497223 */ /* 0x040fe2000001080d */
[----:B------:R-:W-:-:S01]  /*13200*/  FFMA.FTZ R80, R2, R82, -R81 ;  /* 0x0000005202507223 */ /* 0x000fc20000010851 */
[C---:B------:R-:W-:Y:S01]  /*13210*/  FFMA.FTZ R82, R2.reuse, R83, -R81 ;  /* 0x0000005302527223 */ /* 0x040fe20000010851 */
[----:B------:R-:W-:-:S01]  /*13220*/  FFMA.FTZ R77, R2, R84, -R13 ;  /* 0x00000054024d7223 */ /* 0x000fc2000001080d */
[C---:B------:R-:W-:Y:S01]  /*13230*/  FFMA.FTZ R86, R2.reuse, R86, -R81 ;  /* 0x0000005602567223 */ /* 0x040fe20000010851 */
[----:B------:R-:W-:-:S01]  /*13240*/  FFMA.FTZ R13, R2, R85, -R13 ;  /* 0x00000055020d7223 */ /* 0x000fc2000001080d */
[----:B------:R-:W2:Y:S01]  /*13250*/  MUFU.EX2 R31, R31 ;  /* 0x0000001f001f7308 */ /* 0x000ea20000000800 */
[----:B-1----:R-:W-:-:S01]  /*13260*/  FADD.FTZ R5, R30, R5 ;  /* 0x000000051e057221 */ /* 0x002fc20000010000 */
[----:B------:R-:W-:-:S06]  /*13270*/  FFMA.FTZ R81, R2, R87, -R81 ;  /* 0x0000005702517223 */ /* 0x000fcc0000010851 */
[----:B------:R-:W1:Y:S01]  /*13280*/  MUFU.EX2 R25, R25 ;  /* 0x0000001900197308 */ /* 0x000e620000000800 */
[----:B0-----:R-:W-:-:S01]  /*13290*/  FADD.FTZ R6, R24, R6 ;  /* 0x0000000618067221 */ /* 0x001fc20000010000 */
[----:B------:R-:W-:Y:S02]  /*132a0*/  WARPGROUP.DEPBAR.LE gsb0, 0x0 ;  /* 0x00008000000079c5 */ /* 0x000fe40000010000 */
[----:B------:R-:W-:-:S04]  /*132b0*/  WARPGROUP.ARRIVE ;  /* 0x00000000000079c5 */ /* 0x000fc80000000000 */
[----:B------:R-:W0:Y:S01]  /*132c0*/  MUFU.EX2 R34, R34 ;  /* 0x0000002200227308 */ /* 0x000e220000000800 */
[----:B--2---:R-:W-:-:S01]  /*132d0*/  FADD.FTZ R5, R31, R5 ;  /* 0x000000051f057221 */ /* 0x004fc20000010000 */
[----:B------:R-:W-:Y:S06]  /*132e0*/  QGMMA.64x96x32.F32.E4M3.E4M3 R88, R136, gdesc[UR4], R88, gsb0 ;  /* 0x0160000488587df3 */ /* 0x000fec0008000858 */
        /* <DEDUP_REMOVED lines=109> */
[----:B--2---:R-:W-:-:S01]  /*139c0*/  FADD.FTZ R5, R86, R5 ;  /* 0x0000000556057221 */ /* 0x004fc20000010000 */
[----:B-1----:R-:W-:-:S03]  /*139d0*/  FADD.FTZ R6, R13, R6 ;  /* 0x000000060d067221 */ /* 0x002fc60000010000 */
[----:B---3--:R-:W-:Y:S01]  /*139e0*/  FADD.FTZ R5, R81, R5 ;  /* 0x0000000551057221 */ /* 0x008fe20000010000 */
[----:B0-----:R-:W-:Y:S06]  /*139f0*/  @!P1 BRA `(.L_x_9741) ;  /* 0x0000000000049947 */ /* 0x001fec0003800000 */
[----:B------:R-:W-:Y:S01]  /*13a00*/  BPT.TRAP 0x1 ;  /* 0x000000040000795c */ /* 0x000fe20000300000 */
.L_x_9741:
[----:B------:R-:W2:Y:S01]  /*13a10*/  LDL R15, [R1+0x1c] ;  /* 0x00001c00010f7983 */ /* 0x000ea20000100800 */
[----:B------:R-:W-:-:S05]  /*13a20*/  VIADD R154, R154, 0x19c60 ;  /* 0x00019c609a9a7836 */ /* 0x000fca0000000000 */
[----:B--2---:R-:W-:Y:S02]  /*13a30*/  PRMT R154, R15, 0x654, R154 ;  /* 0x000006540f9a7816 */ /* 0x004fe4000000009a */
[----:B------:R-:W2:Y:S01]  /*13a40*/  LDL R15, [R1+0x20] ;  /* 0x00002000010f7983 */ /* 0x000ea20000100800 */
        /* <DEDUP_REMOVED lines=94> */
[----:B------:R-:W-:Y:S01]  /*14030*/  IMAD.MOV.U32 R141, RZ, RZ, R62 ;  /* 0x000000ffff8d7224 */ /* 0x000fe200078e003e */
[C---:B--2---:R-:W-:Y:S01]  /*14040*/  ISETP.GT.AND P1, PT, R4.reuse, R15, PT ;  /* 0x0000000f0400720c */ /* 0x044fe20003f24270 */
[----:B------:R-:W-:-:S12]  /*14050*/  VIADD R4, R4, 0xffffffff ;  /* 0xffffffff04047836 */ /* 0x000fd80000000000 */
[----:B0-----:R-:W-:Y:S05]  /*14060*/  @P1 BRA `(.L_x_9742) ;  /* 0xffffffe000941947 */ /* 0x001fea000383ffff */
[----:B------:R-:W-:Y:S05]  /*14070*/  BSYNC B1 ;  /* 0x0000000000017941 */ /* 0x000fea0003800000 */
.L_x_9730:
[----:B------:R-:W-:Y:S05]  /*14080*/  BSYNC B0 ;  /* 0x0000000000007941 */ /* 0x000fea0003800000 */
.L_x_9729:
[----:B------:R-:W2:Y:S01]  /*14090*/  LDL R7, [R1+0x44] ;  /* 0x0000440001077983 */ /* 0x000ea20000100800 */
[----:B------:R-:W-:Y:S01]  /*140a0*/  BSSY B0, `(.L_x_9743) ;  /* 0x00002fc000007945 */ /* 0x000fe20003800000 */
[----:B--2---:R-:W-:-:S13]  /*140b0*/  ISETP.GE.AND P1, PT, R4, R7, PT ;  /* 0x000000070400720c */ /* 0x004fda0003f26270 */
[----:B------:R-:W-:Y:S05]  /*140c0*/  @!P1 BRA `(.L_x_9744) ;  /* 0x0000002c00e49947 */ /* 0x000fea0003800000 */
[----:B------:R-:W-:Y:S02]  /*140d0*/  IMAD.MOV.U32 R7, RZ, RZ, R0 ;  /* 0x000000ffff077224 */ /* 0x000fe400078e0000 */
[----:B------:R-:W-:Y:S02]  /*140e0*/  IMAD.MOV.U32 R20, RZ, RZ, R3 ;  /* 0x000000ffff147224 */ /* 0x000fe400078e0003 */
[----:B------:R-:W-:Y:S02]  /*140f0*/  IMAD.MOV.U32 R13, RZ, RZ, R19 ;  /* 0x000000ffff0d7224 */ /* 0x000fe400078e0013 */
[----:B------:R-:W-:-:S07]  /*14100*/  IMAD.MOV.U32 R12, RZ, RZ, R17 ;  /* 0x000000ffff0c7224 */ /* 0x000fce00078e0011 */
.L_x_9764:
[----:B------:R-:W-:Y:S01]  /*14110*/  IMAD.U32 R0, RZ, RZ, UR36 ;  /* 0x00000024ff007e24 */ /* 0x000fe2000f8e00ff */
[----:B------:R-:W-:-:S04]  /*14120*/  ISETP.NE.AND P1, PT, R12, 0x1, PT ;  /* 0x000000010c00780c */ /* 0x000fc80003f25270 */
[----:B------:R-:W-:Y:S02]  /*14130*/  ISETP.NE.AND P2, PT, R0, 0x3, PT ;  /* 0x000000030000780c */ /* 0x000fe40003f45270 */
[----:B------:R-:W-:-:S04]  /*14140*/  SEL R0, RZ, 0x1, P1 ;  /* 0x00000001ff007807 */ /* 0x000fc80000800000 */
[----:B------:R-:W-:-:S07]  /*14150*/  LOP3.LUT R19, R13, R0, RZ, 0x3c, !PT ;  /* 0x000000000d137212 */ /* 0x000fce00078e3cff */
[----:B------:R-:W-:Y:S05]  /*14160*/  @!P2 BRA `(.L_x_9745) ;  /* 0x000000000004a947 */ /* 0x000fea0003800000 */
[----:B------:R-:W-:Y:S01]  /*14170*/  BPT.TRAP 0x1 ;  /* 0x000000040000795c */ /* 0x000fe20000300000 */
.L_x_9745:
        /* <DEDUP_REMOVED lines=8> */
.L_x_9746:
[----:B------:R-:W2:Y:S01]  /*14200*/  LDL R14, [R1+0x18] ;  /* 0x00001800010e7983 */ /* 0x000ea20000100800 */
[----:B------:R-:W-:Y:S01]  /*14210*/  BSSY B1, `(.L_x_9747) ;  /* 0x0000006000017945 */ /* 0x000fe20003800000 */
[----:B------:R-:W-:Y:S02]  /*14220*/  IMAD.MOV.U32 R25, RZ, RZ, -0x3ffffff0 ;  /* 0xc0000010ff197424 */ /* 0x000fe400078e00ff */
[----:B--2---:R-:W-:Y:S01]  /*14230*/  IMAD R24, R17, 0x300, R14 ;  /* 0x0000030011187824 */ /* 0x004fe200078e020e */
[----:B-1----:R-:W-:Y:S06]  /*14240*/  @P1 BRA `(.L_x_9748) ;  /* 0x0000000000081947 */ /* 0x002fec0003800000 */
[----:B------:R-:W1:Y:S02]  /*14250*/  SYNCS.PHASECHK.TRANS64.TRYWAIT P1, [R0+URZ+0x19c30], R3 ;  /* 0x019c3003000075a7 */ /* 0x000e64000802017f */
[----:B-1----:R-:W-:Y:S05]  /*14260*/  @!P1 BRA `(.L_x_9749) ;  /* 0x000000d4007c9947 */ /* 0x002fea0003800000 */
.L_x_9748:
[----:B------:R-:W-:Y:S05]  /*14270*/  BSYNC B1 ;  /* 0x0000000000017941 */ /* 0x000fea0003800000 */
.L_x_9747:
        /* <DEDUP_REMOVED lines=29> */
.L_x_9750:
[----:B01----:R-:W-:Y:S01]  /*14450*/  SHF.L.U32 R3, R13, 0x1f, RZ ;  /* 0x0000001f0d037819 */ /* 0x003fe200000006ff */
[----:B------:R-:W-:-:S04]  /*14460*/  IMAD R21, R12, 0x8, R16 ;  /* 0x000000080c157824 */ /* 0x000fc800078e0210 */
[----:B------:R0:W1:Y:S01]  /*14470*/  SYNCS.PHASECHK.TRANS64.TRYWAIT P1, [R21+URZ+0x19c50], R3 ;  /* 0x019c5003150075a7 */ /* 0x000062000802017f */
[----:B------:R-:W-:Y:S05]  /*14480*/  @!P2 BRA `(.L_x_9751) ;  /* 0x000000000004a947 */ /* 0x000fea0003800000 */
[----:B------:R-:W-:Y:S01]  /*14490*/  BPT.TRAP 0x1 ;  /* 0x000000040000795c */ /* 0x000fe20000300000 */
.L_x_9751:
[----:B------:R-:W-:Y:S04]  /*144a0*/  BSSY B1, `(.L_x_9752) ;  /* 0x0000004000017945 */ /* 0x000fe80003800000 */
[----:B-1----:R-:W-:Y:S05]  /*144b0*/  @P1 BRA `(.L_x_9753) ;  /* 0x0000000000081947 */ /* 0x002fea0003800000 */
[----:B------:R-:W1:Y:S02]  /*144c0*/  SYNCS.PHASECHK.TRANS64.TRYWAIT P1, [R21+URZ+0x19c50], R3 ;  /* 0x019c5003150075a7 */ /* 0x000e64000802017f */
[----:B-1----:R-:W-:Y:S05]  /*144d0*/  @!P1 BRA `(.L_x_9754) ;  /* 0x000000d000f49947 */ /* 0x002fea0003800000 */
.L_x_9753:
[----:B------:R-:W-:Y:S05]  /*144e0*/  BSYNC B1 ;  /* 0x0000000000017941 */ /* 0x000fea0003800000 */
.L_x_9752:
[----:B01----:R-:W-:Y:S01]  /*144f0*/  VIADD R3, R16, 0x3000 ;  /* 0x0000300010037836 */ /* 0x003fe20000000000 */
[----:B------:R-:W2:Y:S04]  /*14500*/  LDL R154, [R1+0x4] ;  /* 0x00000400019a7983 */ /* 0x000ea80000100800 */
[----:B------:R-:W-:-:S04]  /*14510*/  SHF.R.U32.HI R3, RZ, 0x4, R3 ;  /* 0x00000004ff037819 */ /* 0x000fc80000011603 */
[----:B------:R-:W-:-:S04]  /*14520*/  LOP3.LUT R3, R3, 0x3fff, RZ, 0xc0, !PT ;  /* 0x00003fff03037812 */ /* 0x000fc800078ec0ff */
[----:B------:R-:W-:Y:S01]  /*14530*/  LOP3.LUT R3, R3, 0x10000, RZ, 0xfc, !PT ;  /* 0x0001000003037812 */ /* 0x000fe200078efcff */
[----:B------:R-:W-:-:S04]  /*14540*/  IMAD.MOV.U32 R13, RZ, RZ, 0x40000040 ;  /* 0x40000040ff0d7424 */ /* 0x000fc800078e00ff */
[----:B------:R-:W-:Y:S01]  /*14550*/  IMAD R12, R12, 0x300, R3 ;  /* 0x000003000c0c7824 */ /* 0x000fe200078e0203 */
[----:B------:R-:W-:Y:S01]  /*14560*/  R2UR UR7, R13 ;  /* 0x000000000d0772ca */ /* 0x000fe200000e0000 */
[----:B------:R-:W-:Y:S01]  /*14570*/  WARPGROUP.ARRIVE ;  /* 0x00000000000079c5 */ /* 0x000fe20000000000 */
[----:B------:R-:W3:Y:S02]  /*14580*/  LDL R3, [R1+0x40] ;  /* 0x0000400001037983 */ /* 0x000ee40000100800 */
[----:B------:R-:W-:-:S13]  /*14590*/  R2UR UR6, R12 ;  /* 0x000000000c0672ca */ /* 0x000fda00000e0000 */
[----:B------:R-:W-:Y:S01]  /*145a0*/  QGMMA.64x96x32.F32.E4M3.E4M3 R88, R148, gdesc[UR4], R88, gsb0 ;  /* 0x0160000494587df3 */ /* 0x000fe20008000858 */
[----:B------:R-:W-:Y:S02]  /*145b0*/  VIADD R14, R12, 0x2 ;  /* 0x000000020c0e7836 */ /* 0x000fe40000000000 */
[----:B------:R-:W-:-:S03]  /*145c0*/  IMAD.MOV.U32 R15, RZ, RZ, 0x40000040 ;  /* 0x40000040ff0f7424 */ /* 0x000fc600078e00ff */
[----:B------:R-:W-:Y:S02]  /*145d0*/  R2UR UR6, R14 ;  /* 0x000000000e0672ca */ /* 0x000fe400000e0000 */
[----:B------:R-:W-:Y:S01]  /*145e0*/  R2UR UR7, R15 ;  /* 0x000000000f0772ca */ /* 0x000fe200000e0000 */
[----:B------:R-:W-:Y:S02]  /*145f0*/  WARPGROUP.DEPBAR.LE gsb0, 0x0 ;  /* 0x00008000000079c5 */ /* 0x000fe40000010000 */
[----:B------:R-:W3:Y:S01]  /*14600*/  LDL R150, [R1+0xc] ;  /* 0x00000c0001967983 */ /* 0x000ee20000100800 */
[C---:B------:R-:W-:Y:S01]  /*14610*/  VIADD R14, R12.reuse, 0x4 ;  /* 0x000000040c0e7836 */ /* 0x040fe20000000000 */
[----:B------:R-:W0:Y:S02]  /*14620*/  LDC R149, c[0x0][0x448] ;  /* 0x00011200ff957b82 */ /* 0x000e240000000800 */
[----:B------:R-:W4:Y:S01]  /*14630*/  LDL R151, [R1] ;  /* 0x0000000001977983 */ /* 0x000f220000100800 */
[----:B------:R-:W-:Y:S01]  /*14640*/  WARPGROUP.ARRIVE ;  /* 0x00000000000079c5 */ /* 0x000fe20000000000 */
[----:B------:R-:W-:Y:S01]  /*14650*/  IMAD.MOV.U32 R15, RZ, RZ, 0x40000040 ;  /* 0x40000040ff0f7424 */ /* 0x000fe200078e00ff */
[----:B------:R-:W-:Y:S01]  /*14660*/  ULOP3.LUT UR4, URZ, UR44, URZ, 0x33, !UPT ;  /* 0x0000002c3f047292 */ /* 0x000fe2000f8e333f */
[----:B------:R-:W-:-:S02]  /*14670*/  VIADD R12, R12, 0x6 ;  /* 0x000000060c0c7836 */ /* 0x000fc40000000000 */
[----:B------:R-:W-:-:S06]  /*14680*/  IMAD.MOV.U32 R13, RZ, RZ, 0x40000040 ;  /* 0x40000040ff0d7424 */ /* 0x000fcc00078e00ff */
[----:B------:R-:W-:Y:S01]  /*14690*/  QGMMA.64x96x32.F32.E4M3.E4M3 R88, R144, gdesc[UR4], R88, gsb0 ;  /* 0x0160000490587df3 */ /* 0x000fe20008000858 */
[----:B------:R-:W-:Y:S02]  /*146a0*/  R2UR UR6, R14 ;  /* 0x000000000e0672ca */ /* 0x000fe400000e0000 */
[----:B------:R-:W-:Y:S02]  /*146b0*/  R2UR UR7, R15 ;  /* 0x000000000f0772ca */ /* 0x000fe400000e0000 */
[----:B0-----:R-:W-:Y:S01]  /*146c0*/  ISETP.NE.AND P1, PT, R149, 0x1, PT ;  /* 0x000000019500780c */ /* 0x001fe20003f25270 */
[----:B------:R-:W-:Y:S02]  /*146d0*/  WARPGROUP.DEPBAR.LE gsb0, 0x0 ;  /* 0x00008000000079c5 */ /* 0x000fe40000010000 */
[----:B------:R-:W-:-:S08]  /*146e0*/  WARPGROUP.ARRIVE ;  /* 0x00000000000079c5 */ /* 0x000fd00000000000 */
[----:B------:R-:W-:Y:S01]  /*146f0*/  QGMMA.64x96x32.F32.E4M3.E4M3 R88, R140, gdesc[UR4], R88, gsb0 ;  /* 0x016000048c587df3 */ /* 0x000fe20008000858 */
[----:B------:R-:W-:Y:S02]  /*14700*/  R2UR UR6, R12 ;  /* 0x000000000c0672ca */ /* 0x000fe400000e0000 */
[----:B------:R-:W-:Y:S01]  /*14710*/  R2UR UR7, R13 ;  /* 0x000000000d0772ca */ /* 0x000fe200000e0000 */
[----:B------:R-:W0:Y:S08]  /*14720*/  @P1 LDC R12, c[0x0][0x450] ;  /* 0x00011400ff0c1b82 */ /* 0x000e300000000800 */
[----:B------:R-:W1:Y:S01]  /*14730*/  @P1 LDC R13, c[0x0][0x44c] ;  /* 0x00011300ff0d1b82 */ /* 0x000e620000000800 */
[----:B------:R-:W-:-:S02]  /*14740*/  WARPGROUP.DEPBAR.LE gsb0, 0x0 ;  /* 0x00008000000079c5 */ /* 0x000fc40000010000 */
[----:B------:R-:W-:-:S06]  /*14750*/  WARPGROUP.ARRIVE ;  /* 0x00000000000079c5 */ /* 0x000fcc0000000000 */
[----:B------:R-:W-:Y:S01]  /*14760*/  QGMMA.64x96x32.F32.E4M3.E4M3 R88, R136, gdesc[UR4], R88, gsb0 ;  /* 0x0160000488587df3 */ /* 0x000fe20008000858 */
[----:B---3--:R-:W-:Y:S02]  /*14770*/  IMAD.IADD R3, R3, 0x1, R150 ;  /* 0x0000000103037824 */ /* 0x008fe400078e0296 */
[----:B------:R-:W3:Y:S02]  /*14780*/  LDC R150, c[0x0][0x9e4] ;  /* 0x00027900ff967b82 */ /* 0x000ee40000000800 */
[----:B-1----:R-:W-:-:S05]  /*14790*/  @P1 IMAD.HI.U32 R13, R3, R13, RZ ;  /* 0x0000000d030d1227 */ /* 0x002fca00078e00ff */
[----:B0-----:R-:W-:Y:S01]  /*147a0*/  @P1 SHF.R.U32.HI R3, RZ, R12, R13 ;  /* 0x0000000cff031219 */ /* 0x001fe2000001160d */
[----:B------:R-:W-:Y:S02]  /*147b0*/  @!P0 VIADD R12, R0, 0x19c40 ;  /* 0x00019c40000c8836 */ /* 0x000fe40000000000 */
[----:B------:R-:W-:-:S03]  /*147c0*/  IMAD.SHL.U32 R0, R4, 0x80, RZ ;  /* 0x0000008004007824 */ /* 0x000fc600078e00ff */
[----:B------:R-:W-:Y:S02]  /*147d0*/  @!P0 PRMT R12, RZ, 0x654, R12 ;  /* 0x00000654ff0c8816 */ /* 0x000fe4000000000c */
[----:B------:R-:W-:-:S05]  /*147e0*/  IADD3 R13, -R0, 0x1, RZ ;  /* 0x00000001000d7810 */ /* 0x000fca0007ffe1ff */
[----:B--2---:R-:W-:Y:S01]  /*147f0*/  IMAD R13, R154, -0x2, R13 ;  /* 0xfffffffe9a0d7824 */ /* 0x004fe200078e020d */
[----:B---3--:R-:W-:-:S04]  /*14800*/  ISETP.GE.AND P4, PT, R150, 0x1, PT ;  /* 0x000000019600780c */ /* 0x008fc80003f86270 */
[----:B----4-:R-:W-:-:S05]  /*14810*/  IADD3 R15, -R155, R13, R151 ;  /* 0x0000000d9b0f7210 */ /* 0x010fca0007ffe197 */
[C---:B------:R-:W-:Y:S02]  /*14820*/  VIADD R14, R15.reuse, UR41 ;  /* 0x000000290f0e7c36 */ /* 0x040fe40008000000 */
[----:B------:R-:W-:Y:S01]  /*14830*/  VIADD R15, R15, UR4 ;  /* 0x000000040f0f7c36 */ /* 0x000fe20008000000 */
[----:B------:R-:W-:Y:S02]  /*14840*/  WARPGROUP.DEPBAR.LE gsb0, 0x0 ;  /* 0x00008000000079c5 */ /* 0x000fe40000010000 */
[----:B------:R-:W0:Y:S01]  /*14850*/  SHFL.IDX PT, R138, R3, RZ, 0x1c1f ;  /* 0x001c1fff038a7589 */ /* 0x000e2200000e0000 */
[----:B------:R1:W-:Y:S01]  /*14860*/  @!P0 SYNCS.ARRIVE.TRANS64.RED.A1T0 RZ, [R12+URZ], RZ ;  /* 0x000000ff0cff89a7 */ /* 0x0003e2000810043f */
        /* <DEDUP_REMOVED lines=15> */
.L_x_9757:
[----:B------:R-:W-:-:S05]  /*14960*/  IMAD.U32 R139, RZ, RZ, UR38 ;  /* 0x00000026ff8b7e24 */ /* 0x000fca000f8e00ff */
[----:B------:R-:W-:-:S13]  /*14970*/  ISETP.NE.AND P1, PT, R139, 0x1, PT ;  /* 0x000000018b00780c */ /* 0x000fda0003f25270 */
[----:B------:R-:W0:Y:S02]  /*14980*/  @P1 LDC.64 R12, c[0x0][0x9e8] ;  /* 0x00027a00ff0c1b82 */ /* 0x000e240000000a00 */
[----:B0-----:R-:W-:-:S05]  /*14990*/  @P1 IMAD.HI.U32 R12, R138, R12, RZ ;  /* 0x0000000c8a0c1227 */ /* 0x001fca00078e00ff */
[----:B------:R-:W-:-:S07]  /*149a0*/  @P1 SHF.R.U32.HI R138, RZ, R13, R12 ;  /* 0x0000000dff8a1219 */ /* 0x000fce000001160c */
.L_x_9758:
[----:B------:R-:W-:Y:S05]  /*149b0*/  BSYNC B1 ;  /* 0x0000000000017941 */ /* 0x000fea0003800000 */
.L_x_9756:
[----:B------:R-:W-:-:S04]  /*149c0*/  IMAD R138, R138, R139, -R0 ;  /* 0x0000008b8a8a7224 */ /* 0x000fc800078e0a00 */
[----:B------:R-:W-:-:S05]  /*149d0*/  IMAD R138, R154, -0x2, R138 ;  /* 0xfffffffe9a8a7824 */ /* 0x000fca00078e028a */
[----:B------:R-:W-:Y:S02]  /*149e0*/  VIMNMX R137, R137, R138, !PT ;  /* 0x0000008a89897248 */ /* 0x000fe40007fe0100 */
[----:B------:R-:W-:-:S07]  /*149f0*/  VIADDMNMX R136, R138, R139, R136, PT ;  /* 0x0000008b8a887246 */ /* 0x000fce0003800188 */
.L_x_9755:
        /* <DEDUP_REMOVED lines=113> */
.L_x_9761:
[----:B------:R-:W-:-:S05]  /*15110*/  IMAD.U32 R136, RZ, RZ, UR38 ;  /* 0x00000026ff887e24 */ /* 0x000fca000f8e00ff */
[----:B------:R-:W-:-:S13]  /*15120*/  ISETP.NE.AND P1, PT, R136, 0x1, PT ;  /* 0x000000018800780c */ /* 0x000fda0003f25270 */
[----:B------:R-:W0:Y:S02]  /*15130*/  @P1 LDC.64 R12, c[0x0][0x9e8] ;  /* 0x00027a00ff0c1b82 */ /* 0x000e240000000a00 */
[----:B0-----:R-:W-:-:S05]  /*15140*/  @P1 IMAD.HI.U32 R12, R3, R12, RZ ;  /* 0x0000000c030c1227 */ /* 0x001fca00078e00ff */
[----:B------:R-:W-:-:S07]  /*15150*/  @P1 SHF.R.U32.HI R3, RZ, R13, R12 ;  /* 0x0000000dff031219 */ /* 0x000fce000001160c */
.L_x_9762:
[----:B------:R-:W-:Y:S05]  /*15160*/  BSYNC B1 ;  /* 0x0000000000017941 */ /* 0x000fea0003800000 */
.L_x_9760:
[----:B------:R-:W-:-:S04]  /*15170*/  IMAD R0, R3, R136, -R0 ;  /* 0x0000008803007224 */ /* 0x000fc800078e0a00 */
[----:B------:R-:W-:-:S05]  /*15180*/  IMAD R0, R154, -0x2, R0 ;  /* 0xfffffffe9a007824 */ /* 0x000fca00078e0200 */
[----:B------:R-:W-:Y:S02]  /*15190*/  VIMNMX R15, R15, R0, !PT ;  /* 0x000000000f0f7248 */ /* 0x000fe40007fe0100 */
[----:B------:R-:W-:-:S07]  /*151a0*/  VIADDMNMX R14, R0, R136, R14, PT ;  /* 0x00000088000e7246 */ /* 0x000fce000380010e */
.L_x_9759:
        /* <DEDUP_REMOVED lines=74> */
[----:B------:R-:W-:Y:S02]  /*15650*/  FMNMX.FTZ R0, R84, R0, !PT ;  /* 0x0000000054007209 */ /* 0x000fe40007810000 */
[----:B------:R-:W-:Y:S02]  /*15660*/  FSEL R54, R54, -INF , !P2 ;  /* 0xff80000036367808 */ /* 0x000fe40005000000 */
[----:B------:R-:W-:Y:S02]  /*15670*/  FSEL R55, R55, -INF , !P1 ;  /* 0xff80000037377808 */ /* 0x000fe40004800000 */
[----:B------:R-:W-:Y:S02]  /*15680*/  FMNMX.FTZ R0, R85, R0, !PT ;  /* 0x0000000055007209 */ /* 0x000fe40007810000 */
[----:B------:R-:W-:-:S02]  /*15690*/  ISETP.GT.AND P2, PT, R15, 0x40, P3 ;  /* 0x000000400f00780c */ /* 0x000fc40001f44270 */
[----:B------:R-:W-:Y:S01]  /*156a0*/  ISETP.GT.AND P1, PT, R15, 0x41, P3 ;  /* 0x000000410f00780c */ /* 0x000fe20001f24270 */
[----:B------:R-:W0:Y:S01]  /*156b0*/  SHFL.BFLY PT, R3, R0, 0x2, 0x1f ;  /* 0x0c401f0000037f89 */ /* 0x000e2200000e0000 */
[C---:B------:R-:W-:Y:S02]  /*156c0*/  ISETP.LT.OR P2, PT, R14.reuse, 0x41, P2 ;  /* 0x000000410e00780c */ /* 0x040fe40001741670 */
[----:B------:R-:W-:Y:S02]  /*156d0*/  ISETP.LT.OR P1, PT, R14, 0x42, P1 ;  /* 0x000000420e00780c */ /* 0x000fe40000f21670 */
[----:B------:R-:W-:Y:S02]  /*156e0*/  FSEL R58, R58, -INF , !P2 ;  /* 0xff8000003a3a7808 */ /* 0x000fe40005000000 */
[----:B------:R-:W-:Y:S02]  /*156f0*/  FSEL R59, R59, -INF , !P1 ;  /* 0xff8000003b3b7808 */ /* 0x000fe40004800000 */
[----:B------:R-:W-:-:S02]  /*15700*/  ISETP.GT.AND P2, PT, R15, 0x48, P3 ;  /* 0x000000480f00780c */ /* 0x000fc40001f44270 */
[----:B------:R-:W-:Y:S02]  /*15710*/  ISETP.GT.AND P1, PT, R15, 0x49, P3 ;  /* 0x000000490f00780c */ /* 0x000fe40001f24270 */
        /* <DEDUP_REMOVED lines=8> */
[----:B------:R-:W-:Y:S02]  /*157a0*/  LOP3.LUT R22, R22, 0xbfffffff, RZ, 0xc0, !PT ;  /* 0xbfffffff16167812 */ /* 0x000fe400078ec0ff */
[----:B------:R-:W-:Y:S02]  /*157b0*/  FSEL R66, R66, -INF , !P2 ;  /* 0xff80000042427808 */ /* 0x000fe40005000000 */
[----:B------:R-:W-:-:S02]  /*157c0*/  FSEL R67, R67, -INF , !P1 ;  /* 0xff80000043437808 */ /* 0x000fc40004800000 */
[C---:B------:R-:W-:Y:S02]  /*157d0*/  ISETP.GT.AND P2, PT, R15.reuse, 0x58, P3 ;  /* 0x000000580f00780c */ /* 0x040fe40001f44270 */
[C---:B------:R-:W-:Y:S02]  /*157e0*/  ISETP.GT.AND P1, PT, R15.reuse, 0x59, P3 ;  /* 0x000000590f00780c */ /* 0x040fe40001f24270 */
[----:B------:R-:W-:Y:S02]  /*157f0*/  @P0 LOP3.LUT R22, R22, 0x40000000, RZ, 0xfc, !PT ;  /* 0x4000000016160812 */ /* 0x000fe400078efcff */
[----:B0-----:R-:W-:Y:S02]  /*15800*/  FMNMX.FTZ R3, R0, R3, !PT ;  /* 0x0000000300037209 */ /* 0x001fe40007810000 */
[----:B------:R-:W-:Y:S02]  /*15810*/  ISETP.GT.AND P0, PT, R15, RZ, P3 ;  /* 0x000000ff0f00720c */ /* 0x000fe40001f04270 */
[C---:B------:R-:W-:Y:S01]  /*15820*/  ISETP.LT.OR P2, PT, R14.reuse, 0x59, P2 ;  /* 0x000000590e00780c */ /* 0x040fe20001741670 */
[----:B------:R-:W0:Y:S01]  /*15830*/  SHFL.BFLY PT, R0, R3, 0x1, 0x1f ;  /* 0x0c201f0003007f89 */ /* 0x000e2200000e0000 */
[----:B------:R-:W-:-:S02]  /*15840*/  ISETP.LT.OR P1, PT, R14, 0x5a, P1 ;  /* 0x0000005a0e00780c */ /* 0x000fc40000f21670 */
[----:B------:R-:W-:Y:S02]  /*15850*/  FSEL R70, R70, -INF , !P2 ;  /* 0xff80000046467808 */ /* 0x000fe40005000000 */
[----:B------:R-:W-:Y:S02]  /*15860*/  FSEL R71, R71, -INF , !P1 ;  /* 0xff80000047477808 */ /* 0x000fe40004800000 */
[C---:B------:R-:W-:Y:S02]  /*15870*/  ISETP.GT.AND P2, PT, R15.reuse, 0x60, P3 ;  /* 0x000000600f00780c */ /* 0x040fe40001f44270 */
[----:B------:R-:W-:Y:S02]  /*15880*/  ISETP.GT.AND P1, PT, R15, 0x61, P3 ;  /* 0x000000610f00780c */ /* 0x000fe40001f24270 */
[----:B------:R-:W-:Y:S02]  /*15890*/  LOP3.LUT R22, R22, 0xfffffff7, RZ, 0xc0, !PT ;  /* 0xfffffff716167812 */ /* 0x000fe400078ec0ff */
[----:B------:R-:W-:-:S02]  /*158a0*/  ISETP.LT.OR P2, PT, R14, 0x61, P2 ;  /* 0x000000610e00780c */ /* 0x000fc40001741670 */
[----:B------:R-:W-:Y:S02]  /*158b0*/  ISETP.LT.OR P1, PT, R14, 0x62, P1 ;  /* 0x000000620e00780c */ /* 0x000fe40000f21670 */
[----:B------:R-:W-:Y:S02]  /*158c0*/  @P0 LOP3.LUT R22, R22, 0x8, RZ, 0xfc, !PT ;  /* 0x0000000816160812 */ /* 0x000fe400078efcff */
[----:B------:R-:W-:Y:S02]  /*158d0*/  FSEL R74, R74, -INF , !P2 ;  /* 0xff8000004a4a7808 */ /* 0x000fe40005000000 */
[----:B------:R-:W-:Y:S02]  /*158e0*/  FSEL R75, R75, -INF , !P1 ;  /* 0xff8000004b4b7808 */ /* 0x000fe40004800000 */
[C---:B------:R-:W-:Y:S02]  /*158f0*/  ISETP.GT.AND P4, PT, R15.reuse, 0x68, P3 ;  /* 0x000000680f00780c */ /* 0x040fe40001f84270 */
[----:B------:R-:W-:-:S02]  /*15900*/  ISETP.GT.AND P5, PT, R15, 0x69, P3 ;  /* 0x000000690f00780c */ /* 0x000fc40001fa4270 */
[C---:B------:R-:W-:Y:S02]  /*15910*/  ISETP.GT.AND P6, PT, R15.reuse, 0x70, P3 ;  /* 0x000000700f00780c */ /* 0x040fe40001fc4270 */
[C---:B------:R-:W-:Y:S02]  /*15920*/  ISETP.GT.AND P2, PT, R15.reuse, 0x71, P3 ;  /* 0x000000710f00780c */ /* 0x040fe40001f44270 */
[C---:B------:R-:W-:Y:S02]  /*15930*/  ISETP.GT.AND P1, PT, R15.reuse, 0x78, P3 ;  /* 0x000000780f00780c */ /* 0x040fe40001f24270 */
[----:B------:R-:W-:Y:S02]  /*15940*/  ISETP.GT.AND P0, PT, R15, 0x79, P3 ;  /* 0x000000790f00780c */ /* 0x000fe40001f04270 */
[----:B------:R-:W-:Y:S02]  /*15950*/  LOP3.LUT P3, RZ, R22, 0x8, RZ, 0xc0, !PT ;  /* 0x0000000816ff7812 */ /* 0x000fe4000786c0ff */
[----:B0-----:R-:W-:-:S02]  /*15960*/  FMNMX.FTZ R3, R3, R0, !PT ;  /* 0x0000000003037209 */ /* 0x001fc40007810000 */
[----:B------:R-:W-:Y:S02]  /*15970*/  ISETP.LT.OR P3, PT, R14, 0x1, P3 ;  /* 0x000000010e00780c */ /* 0x000fe40001f61670 */
[----:B------:R-:W-:Y:S01]  /*15980*/  LOP3.LUT R22, R22, 0xfffffffd, RZ, 0xc0, !PT ;  /* 0xfffffffd16167812 */ /* 0x000fe200078ec0ff */
[----:B------:R-:W-:-:S01]  /*15990*/  FFMA.FTZ R13, R2, R3, -8 ;  /* 0xc1000000020d7423 */ /* 0x000fc20000010003 */
[----:B------:R-:W-:Y:S02]  /*159a0*/  FSEL R26, R26, -INF , !P3 ;  /* 0xff8000001a1a7808 */ /* 0x000fe40005800000 */
[----:B------:R-:W-:Y:S02]  /*159b0*/  ISETP.LT.OR P6, PT, R14, 0x71, P6 ;  /* 0x000000710e00780c */ /* 0x000fe400037c1670 */
[----:B------:R-:W-:Y:S02]  /*159c0*/  FMNMX.FTZ R0, R26, R7, !PT ;  /* 0x000000071a007209 */ /* 0x000fe40007810000 */
[----:B------:R-:W-:-:S02]  /*159d0*/  @P0 LOP3.LUT R22, R22, 0x2, RZ, 0xfc, !PT ;  /* 0x0000000216160812 */ /* 0x000fc400078efcff */
[----:B------:R-:W-:Y:S02]  /*159e0*/  FMNMX.FTZ R0, R27, R0, !PT ;  /* 0x000000001b007209 */ /* 0x000fe40007810000 */
[----:B------:R-:W-:Y:S02]  /*159f0*/  ISETP.LT.OR P0, PT, R14, 0x69, P4 ;  /* 0x000000690e00780c */ /* 0x000fe40002701670 */
[----:B------:R-:W-:Y:S02]  /*15a00*/  FMNMX.FTZ R0, R30, R0, !PT ;  /* 0x000000001e007209 */ /* 0x000fe40007810000 */
[C---:B------:R-:W-:Y:S02]  /*15a10*/  LOP3.LUT P4, RZ, R22.reuse, 0x2, RZ, 0xc0, !PT ;  /* 0x0000000216ff7812 */ /* 0x040fe4000788c0ff */
[----:B------:R-:W-:Y:S02]  /*15a20*/  FMNMX.FTZ R0, R31, R0, !PT ;  /* 0x000000001f007209 */ /* 0x000fe40007810000 */
[----:B------:R-:W-:-:S02]  /*15a30*/  LOP3.LUT R22, R22, 0xffffffef, RZ, 0xc0, !PT ;  /* 0xffffffef16167812 */ /* 0x000fc400078ec0ff */
[----:B------:R-:W-:Y:S02]  /*15a40*/  FMNMX.FTZ R0, R34, R0, !PT ;  /* 0x0000000022007209 */ /* 0x000fe40007810000 */
[----:B------:R-:W-:Y:S02]  /*15a50*/  ISETP.LT.OR P2, PT, R14, 0x72, P2 ;  /* 0x000000720e00780c */ /* 0x000fe40001741670 */
[----:B------:R-:W-:Y:S02]  /*15a60*/  FMNMX.FTZ R0, R35, R0, !PT ;  /* 0x0000000023007209 */ /* 0x000fe40007810000 */
[----:B------:R-:W-:Y:S02]  /*15a70*/  @P0 LOP3.LUT R22, R22, 0x10, RZ, 0xfc, !PT ;  /* 0x0000001016160812 */ /* 0x000fe400078efcff */
[----:B------:R-:W-:Y:S02]  /*15a80*/  FMNMX.FTZ R0, R38, R0, !PT ;  /* 0x0000000026007209 */ /* 0x000fe40007810000 */
[----:B------:R-:W-:-:S02]  /*15a90*/  ISETP.LT.OR P0, PT, R14, 0x6a, P5 ;  /* 0x0000006a0e00780c */ /* 0x000fc40002f01670 */
[----:B------:R-:W-:Y:S02]  /*15aa0*/  FMNMX.FTZ R0, R39, R0, !PT ;  /* 0x0000000027007209 */ /* 0x000fe40007810000 */
[C---:B------:R-:W-:Y:S02]  /*15ab0*/  FSETP.NEU.FTZ.AND P5, PT, R3.reuse, -INF , PT ;  /* 0xff8000000300780b */ /* 0x040fe40003fbd000 */
[----:B------:R-:W-:Y:S02]  /*15ac0*/  FMNMX.FTZ R0, R42, R0, !PT ;  /* 0x000000002a007209 */ /* 0x000fe40007810000 */
[----:B------:R-:W-:Y:S02]  /*15ad0*/  FSEL R12, R3, RZ, P5 ;  /* 0x000000ff030c7208 */ /* 0x000fe40002800000 */
[----:B------:R-:W-:Y:S02]  /*15ae0*/  FMNMX.FTZ R0, R43, R0, !PT ;  /* 0x000000002b007209 */ /* 0x000fe40007810000 */
[----:B------:R-:W-:Y:S01]  /*15af0*/  FSEL R13, R13, RZ, P5 ;  /* 0x000000ff0d0d7208 */ /* 0x000fe20002800000 */
[----:B------:R-:W-:Y:S01]  /*15b00*/  FADD.FTZ R12, -R12, R20 ;  /* 0x000000140c0c7221 */ /* 0x000fe20000010100 */
[----:B------:R-:W-:-:S02]  /*15b10*/  FMNMX.FTZ R0, R46, R0, !PT ;  /* 0x000000002e007209 */ /* 0x000fc40007810000 */
[----:B------:R-:W-:Y:S01]  /*15b20*/  LOP3.LUT P5, RZ, R22, 0x10, RZ, 0xc0, !PT ;  /* 0x0000001016ff7812 */ /* 0x000fe200078ac0ff */
[----:B------:R-:W-:-:S01]  /*15b30*/  FFMA.FTZ R24, R2, R24, -R13 ;  /* 0x0000001802187223 */ /* 0x000fc2000001080d */
[----:B------:R-:W-:Y:S01]  /*15b40*/  FMNMX.FTZ R0, R47, R0, !PT ;  /* 0x000000002f007209 */ /* 0x000fe20007810000 */
[----:B------:R-:W-:Y:S01]  /*15b50*/  FMUL.FTZ R12, R2, R12 ;  /* 0x0000000c020c7220 */ /* 0x000fe20000410000 */
[----:B------:R-:W-:Y:S01]  /*15b60*/  FSEL R78, R78, -INF , !P5 ;  /* 0xff8000004e4e7808 */ /* 0x000fe20006800000 */
[----:B------:R-:W-:-:S01]  /*15b70*/  FFMA.FTZ R25, R2, R25, -R13 ;  /* 0x0000001902197223 */ /* 0x000fc2000001080d */
[----:B------:R-:W-:Y:S01]  /*15b80*/  FMNMX.FTZ R0, R50, R0, !PT ;  /* 0x0000000032007209 */ /* 0x000fe20007810000 */
[----:B------:R-:W-:Y:S01]  /*15b90*/  MUFU.EX2 R24, R24 ;  /* 0x0000001800187308 */ /* 0x000fe20000000800 */
[----:B------:R-:W-:Y:S01]  /*15ba0*/  FSEL R79, R79, -INF , !P0 ;  /* 0xff8000004f4f7808 */ /* 0x000fe20004000000 */
[C-C-:B------:R-:W-:Y:S01]  /*15bb0*/  FFMA.FTZ R28, R2.reuse, R28, -R13.reuse ;  /* 0x0000001c021c7223 */ /* 0x140fe2000001080d */
[----:B------:R-:W-:Y:S01]  /*15bc0*/  FMNMX.FTZ R0, R51, R0, !PT ;  /* 0x0000000033007209 */ /* 0x000fe20007810000 */
[--C-:B------:R-:W-:Y:S01]  /*15bd0*/  FFMA.FTZ R29, R2, R29, -R13.reuse ;  /* 0x0000001d021d7223 */ /* 0x100fe2000001080d */
[----:B------:R-:W-:Y:S01]  /*15be0*/  FSEL R82, R82, -INF , !P6 ;  /* 0xff80000052527808 */ /* 0x000fe20007000000 */
[--C-:B------:R-:W-:Y:S01]  /*15bf0*/  FFMA.FTZ R32, R2, R32, -R13.reuse ;  /* 0x0000002002207223 */ /* 0x100fe2000001080d */
[----:B------:R-:W-:Y:S01]  /*15c00*/  FMNMX.FTZ R0, R54, R0, !PT ;  /* 0x0000000036007209 */ /* 0x000fe20007810000 */
[----:B------:R-:W0:Y:S01]  /*15c10*/  MUFU.EX2 R12, R12 ;  /* 0x0000000c000c7308 */ /* 0x000e220000000800 */
[----:B------:R-:W-:Y:S01]  /*15c20*/  ISETP.LT.OR P1, PT, R14, 0x79, P1 ;  /* 0x000000790e00780c */ /* 0x000fe20000f21670 */
[C-C-:B------:R-:W-:Y:S01]  /*15c30*/  FFMA.FTZ R33, R2.reuse, R33, -R13.reuse ;  /* 0x0000002102217223 */ /* 0x140fe2000001080d */
[----:B------:R-:W-:Y:S01]  /*15c40*/  FMNMX.FTZ R0, R55, R0, !PT ;  /* 0x0000000037007209 */ /* 0x000fe20007810000 */
[C-C-:B------:R-:W-:Y:S01]  /*15c50*/  FFMA.FTZ R36, R2.reuse, R36, -R13.reuse ;  /* 0x0000002402247223 */ /* 0x140fe2000001080d */
[----:B------:R-:W-:Y:S01]  /*15c60*/  FSEL R83, R83, -INF , !P2 ;  /* 0xff80000053537808 */ /* 0x000fe20005000000 */
[--C-:B------:R-:W-:Y:S01]  /*15c70*/  FFMA.FTZ R37, R2, R37, -R13.reuse ;  /* 0x0000002502257223 */ /* 0x100fe2000001080d */
[----:B------:R-:W-:Y:S01]  /*15c80*/  FMNMX.FTZ R0, R58, R0, !PT ;  /* 0x000000003a007209 */ /* 0x000fe20007810000 */
[----:B------:R-:W1:Y:S01]  /*15c90*/  MUFU.EX2 R25, R25 ;  /* 0x0000001900197308 */ /* 0x000e620000000800 */
[----:B------:R-:W-:Y:S01]  /*15ca0*/  ISETP.LT.OR P4, PT, R14, 0x7a, P4 ;  /* 0x0000007a0e00780c */ /* 0x000fe20002781670 */
[C-C-:B------:R-:W-:Y:S01]  /*15cb0*/  FFMA.FTZ R40, R2.reuse, R40, -R13.reuse ;  /* 0x0000002802287223 */ /* 0x140fe2000001080d */
[----:B------:R-:W-:Y:S01]  /*15cc0*/  FMNMX.FTZ R0, R59, R0, !PT ;  /* 0x000000003b007209 */ /* 0x000fe20007810000 */
[--C-:B------:R-:W-:Y:S01]  /*15cd0*/  FFMA.FTZ R41, R2, R41, -R13.reuse ;  /* 0x0000002902297223 */ /* 0x100fe2000001080d */
[----:B------:R-:W-:Y:S01]  /*15ce0*/  FSEL R86, R86, -INF , !P1 ;  /* 0xff80000056567808 */ /* 0x000fe20004800000 */
[--C-:B------:R-:W-:Y:S01]  /*15cf0*/  FFMA.FTZ R44, R2, R44, -R13.reuse ;  /* 0x0000002c022c7223 */ /* 0x100fe2000001080d */
[----:B------:R-:W-:Y:S01]  /*15d00*/  FMNMX.FTZ R0, R62, R0, !PT ;  /* 0x000000003e007209 */ /* 0x000fe20007810000 */
[----:B------:R-:W-:Y:S01]  /*15d10*/  MUFU.EX2 R28, R28 ;  /* 0x0000001c001c7308 */ /* 0x000fe20000000800 */
[----:B------:R-:W-:Y:S01]  /*15d20*/  FSEL R87, R87, -INF , !P4 ;  /* 0xff80000057577808 */ /* 0x000fe20006000000 */
[----:B0-----:R-:W-:Y:S01]  /*15d30*/  FFMA.FTZ R6, R12, R6, R24 ;  /* 0x000000060c067223 */ /* 0x001fe20000010018 */
[----:B------:R-:W-:Y:S01]  /*15d40*/  FMNMX.FTZ R0, R63, R0, !PT ;  /* 0x000000003f007209 */ /* 0x000fe20007810000 */
[C-C-:B------:R-:W-:Y:S01]  /*15d50*/  FFMA.FTZ R45, R2.reuse, R45, -R13.reuse ;  /* 0x0000002d022d7223 */ /* 0x140fe2000001080d */
[----:B------:R-:W-:-:S01]  /*15d60*/  FFMA.FTZ R48, R2, R48, -R13 ;  /* 0x0000003002307223 */ /* 0x000fc2000001080d */
[----:B------:R-:W-:Y:S01]  /*15d70*/  FFMA.FTZ R49, R2, R49, -R13 ;  /* 0x0000003102317223 */ /* 0x000fe2000001080d */
[----:B------:R-:W-:Y:S01]  /*15d80*/  FMNMX.FTZ R0, R66, R0, !PT ;  /* 0x0000000042007209 */ /* 0x000fe20007810000 */
[----:B------:R-:W-:Y:S01]  /*15d90*/  MUFU.EX2 R29, R29 ;  /* 0x0000001d001d7308 */ /* 0x000fe20000000800 */
[----:B-1----:R-:W-:-:S01]  /*15da0*/  FADD.FTZ R6, R25, R6 ;  /* 0x0000000619067221 */ /* 0x002fc20000010000 */
[C-C-:B------:R-:W-:Y:S01]  /*15db0*/  FFMA.FTZ R52, R2.reuse, R52, -R13.reuse ;  /* 0x0000003402347223 */ /* 0x140fe2000001080d */
[----:B------:R-:W-:Y:S01]  /*15dc0*/  FMNMX.FTZ R0, R67, R0, !PT ;  /* 0x0000000043007209 */ /* 0x000fe20007810000 */
[C-C-:B------:R-:W-:Y:S01]  /*15dd0*/  FFMA.FTZ R53, R2.reuse, R53, -R13.reuse ;  /* 0x0000003502357223 */ /* 0x140fe2000001080d */
[----:B------:R-:W-:-:S01]  /*15de0*/  FFMA.FTZ R56, R2, R56, -R13 ;  /* 0x0000003802387223 */ /* 0x000fc2000001080d */
[--C-:B------:R-:W-:Y:S01]  /*15df0*/  FFMA.FTZ R57, R2, R57, -R13.reuse ;  /* 0x0000003902397223 */ /* 0x100fe2000001080d */
[----:B------:R-:W-:Y:S01]  /*15e00*/  FMNMX.FTZ R0, R70, R0, !PT ;  /* 0x0000000046007209 */ /* 0x000fe20007810000 */
[----:B------:R-:W-:Y:S01]  /*15e10*/  MUFU.EX2 R32, R32 ;  /* 0x0000002000207308 */ /* 0x000fe20000000800 */
[----:B------:R-:W-:-:S01]  /*15e20*/  FFMA.FTZ R60, R2, R60, -R13 ;  /* 0x0000003c023c7223 */ /* 0x000fc2000001080d */
        /* <DEDUP_REMOVED lines=20> */
[----:B------:R-:W-:-:S02]  /*15f70*/  ISETP.NE.AND P5, PT, R136, 0x3, PT ;  /* 0x000000038800780c */ /* 0x000fc40003fa5270 */
[----:B------:R-:W-:Y:S01]  /*15f80*/  FMNMX.FTZ R0, R82, R0, !PT ;  /* 0x0000000052007209 */ /* 0x000fe20007810000 */
[----:B------:R-:W-:Y:S01]  /*15f90*/  MUFU.EX2 R37, R37 ;  /* 0x0000002500257308 */ /* 0x000fe20000000800 */
[----:B------:R-:W-:Y:S02]  /*15fa0*/  LOP3.LUT P0, RZ, R22, 0x40000000, RZ, 0xc0, !PT ;  /* 0x4000000016ff7812 */ /* 0x000fe4000780c0ff */
[----:B------:R-:W-:-:S04]  /*15fb0*/  FMNMX.FTZ R0, R83, R0, !PT ;  /* 0x0000000053007209 */ /* 0x000fc80007810000 */
[----:B------:R-:W-:Y:S01]  /*15fc0*/  FMNMX.FTZ R0, R86, R0, !PT ;  /* 0x0000000056007209 */ /* 0x000fe20007810000 */
[----:B------:R-:W-:Y:S03]  /*15fd0*/  MUFU.EX2 R40, R40 ;  /* 0x0000002800287308 */ /* 0x000fe60000000800 */
[----:B------:R-:W-:-:S05]  /*15fe0*/  FMNMX.FTZ R0, R87, R0, !PT ;  /* 0x0000000057007209 */ /* 0x000fca0007810000 */
[----:B------:R-:W0:Y:S01]  /*15ff0*/  SHFL.BFLY PT, R14, R0, 0x2, 0x1f ;  /* 0x0c401f00000e7f89 */ /* 0x000e2200000e0000 */
[----:B------:R-:W-:Y:S08]  /*16000*/  MUFU.EX2 R41, R41 ;  /* 0x0000002900297308 */ /* 0x000ff00000000800 */
        /* <DEDUP_REMOVED lines=8> */
[----:B0-----:R-:W-:-:S04]  /*16090*/  FMNMX.FTZ R0, R0, R14, !PT ;  /* 0x0000000e00007209 */ /* 0x001fc80007810000 */
[----:B------:R-:W-:-:S03]  /*160a0*/  FSETP.NEU.FTZ.AND P1, PT, R0, -INF , PT ;  /* 0xff8000000000780b */ /* 0x000fc60003f3d000 */
[----:B------:R-:W-:Y:S01]  /*160b0*/  MUFU.EX2 R56, R56 ;  /* 0x0000003800387308 */ /* 0x000fe20000000800 */
[----:B------:R-:W-:-:S05]  /*160c0*/  FSEL R14, R0, RZ, P1 ;  /* 0x000000ff000e7208 */ /* 0x000fca0000800000 */
[----:B------:R-:W-:Y:S01]  /*160d0*/  FADD.FTZ R7, -R14, R7 ;  /* 0x000000070e077221 */ /* 0x000fe20000010100 */
[----:B------:R-:W-:-:S01]  /*160e0*/  FFMA.FTZ R14, R2, R0, -8 ;  /* 0xc1000000020e7423 */ /* 0x000fc20000010000 */
[----:B------:R-:W-:Y:S02]  /*160f0*/  MUFU.EX2 R57, R57 ;  /* 0x0000003900397308 */ /* 0x000fe40000000800 */
[----:B------:R-:W-:Y:S02]  /*16100*/  FMUL.FTZ R7, R2, R7 ;  /* 0x0000000702077220 */ /* 0x000fe40000410000 */
[----:B------:R-:W-:-:S04]  /*16110*/  FSEL R15, R14, RZ, P1 ;  /* 0x000000ff0e0f7208 */ /* 0x000fc80000800000 */
        /* <DEDUP_REMOVED lines=43> */
[----:B------:R-:W-:-:S03]  /*163d0*/  FFMA.FTZ R15, R2, R87, -R15 ;  /* 0x00000057020f7223 */ /* 0x000fc6000001080f */
        /* <DEDUP_REMOVED lines=99> */
.L_x_9763:
[----:B------:R-:W2:Y:S01]  /*16a10*/  LDL R14, [R1+0x1c] ;  /* 0x00001c00010e7983 */ /* 0x000ea20000100800 */
[----:B------:R-:W-:-:S05]  /*16a20*/  VIADD R21, R21, 0x19c60 ;  /* 0x00019c6015157836 */ /* 0x000fca0000000000 */
[----:B--2---:R-:W-:Y:S02]  /*16a30*/  PRMT R21, R14, 0x654, R21 ;  /* 0x000006540e157816 */ /* 0x004fe40000000015 */
[----:B------:R-:W2:Y:S01]  /*16a40*/  LDL R14, [R1+0x44] ;  /* 0x00004400010e7983 */ /* 0x000ea20000100800 */
        /* <DEDUP_REMOVED lines=94> */
[C---:B--2---:R-:W-:Y:S01]  /*17030*/  ISETP.GT.AND P1, PT, R4.reuse, R14, PT ;  /* 0x0000000e0400720c */ /* 0x044fe20003f24270 */
[----:B------:R-:W-:-:S12]  /*17040*/  VIADD R4, R4, 0xffffffff ;  /* 0xffffffff04047836 */ /* 0x000fd80000000000 */
[----:B0-----:R-:W-:Y:S05]  /*17050*/  @P1 BRA `(.L_x_9764) ;  /* 0xffffffd0002c1947 */ /* 0x001fea000383ffff */
.L_x_9744:
[----:B------:R-:W-:Y:S05]  /*17060*/  BSYNC B0 ;  /* 0x0000000000007941 */ /* 0x000fea0003800000 */
.L_x_9743:
[----:B------:R-:W-:Y:S01]  /*17070*/  IMAD.U32 R14, RZ, RZ, UR36 ;  /* 0x00000024ff0e7e24 */ /* 0x000fe2000f8e00ff */
[----:B------:R-:W-:Y:S06]  /*17080*/  BAR.ARV 0x8, 0x200 ;  /* 0x0208000000007b1d */ /* 0x000fec0000002000 */
[----:B------:R-:W-:-:S13]  /*17090*/  ISETP.NE.AND P1, PT, R14, 0x3, PT ;  /* 0x000000030e00780c */ /* 0x000fda0003f25270 */
[----:B------:R-:W-:Y:S05]  /*170a0*/  @!P1 BRA `(.L_x_9765) ;  /* 0x0000000000049947 */ /* 0x000fea0003800000 */
[----:B------:R-:W-:Y:S01]  /*170b0*/  BPT.TRAP 0x1 ;  /* 0x000000040000795c */ /* 0x000fe20000300000 */
.L_x_9765:
[----:B------:R-:W-:Y:S01]  /*170c0*/  IMAD R4, R17, 0x8, R16 ;  /* 0x0000000811047824 */ /* 0x000fe200078e0210 */
[----:B------:R-:W-:-:S04]  /*170d0*/  SHF.L.U32 R7, R19, 0x1f, RZ ;  /* 0x0000001f13077819 */ /* 0x000fc800000006ff */
[----:B------:R0:W1:Y:S01]  /*170e0*/  SYNCS.PHASECHK.TRANS64.TRYWAIT P0, [R4+URZ+0x19c50], R7 ;  /* 0x019c5007040075a7 */ /* 0x000062000800017f */
[----:B------:R-:W-:Y:S05]  /*170f0*/  @!P1 BRA `(.L_x_9766) ;  /* 0x0000000000049947 */ /* 0x000fea0003800000 */
[----:B------:R-:W-:Y:S01]  /*17100*/  BPT.TRAP 0x1 ;  /* 0x000000040000795c */ /* 0x000fe20000300000 */
.L_x_9766:
[----:B------:R-:W-:Y:S04]  /*17110*/  BSSY B0, `(.L_x_9767) ;  /* 0x0000004000007945 */ /* 0x000fe80003800000 */
[----:B-1----:R-:W-:Y:S05]  /*17120*/  @P0 BRA `(.L_x_9768) ;  /* 0x0000000000080947 */ /* 0x002fea0003800000 */
[----:B------:R-:W1:Y:S02]  /*17130*/  SYNCS.PHASECHK.TRANS64.TRYWAIT P0, [R4+URZ+0x19c50], R7 ;  /* 0x019c5007040075a7 */ /* 0x000e64000800017f */
[----:B-1----:R-:W-:Y:S05]  /*17140*/  @!P0 BRA `(.L_x_9769) ;  /* 0x000000a400ec8947 */ /* 0x002fea0003800000 */
.L_x_9768:
[----:B------:R-:W-:Y:S05]  /*17150*/  BSYNC B0 ;  /* 0x0000000000007941 */ /* 0x000fea0003800000 */
.L_x_9767:
[----:B------:R-:W0:Y:S01]  /*17160*/  LDL.LU R20, [R1+0x2c] ;  /* 0x00002c0001147983 */ /* 0x000e220000300800 */
[----:B------:R-:W-:-:S03]  /*17170*/  ULDC.64 UR4, c[0x0][0x9a0] ;  /* 0x0002680000047ab9 */ /* 0x000fc60000000a00 */
[----:B------:R-:W2:Y:S01]  /*17180*/  LDL.LU R15, [R1+0x28] ;  /* 0x00002800010f7983 */ /* 0x000ea20000300800 */
[----:B------:R-:W-:Y:S01]  /*17190*/  VIADD R16, R16, 0x3000 ;  /* 0x0000300010107836 */ /* 0x000fe20000000000 */
[----:B------:R-:W-:Y:S01]  /*171a0*/  ISETP.NE.U32.AND P0, PT, RZ, UR4, PT ;  /* 0x00000004ff007c0c */ /* 0x000fe2000bf05070 */
[----:B------:R-:W-:Y:S01]  /*171b0*/  IMAD.MOV.U32 R9, RZ, RZ, 0x40000040 ;  /* 0x40000040ff097424 */ /* 0x000fe200078e00ff */
[----:B------:R-:W-:Y:S02]  /*171c0*/  WARPGROUP.ARRIVE ;  /* 0x00000000000079c5 */ /* 0x000fe40000000000 */
[----:B------:R-:W-:Y:S02]  /*171d0*/  SHF.R.U32.HI R16, RZ, 0x4, R16 ;  /* 0x00000004ff107819 */ /* 0x000fe40000011610 */
[----:B------:R-:W-:Y:S02]  /*171e0*/  ISETP.NE.AND.EX P0, PT, RZ, UR5, PT, P0 ;  /* 0x00000005ff007c0c */ /* 0x000fe4000bf05300 */
[----:B------:R-:W-:-:S02]  /*171f0*/  LOP3.LUT R16, R16, 0x3fff, RZ, 0xc0, !PT ;  /* 0x00003fff10107812 */ /* 0x000fc400078ec0ff */
[----:B------:R-:W-:Y:S02]  /*17200*/  R2UR UR7, R9 ;  /* 0x00000000090772ca */ /* 0x000fe400000e0000 */
[----:B------:R-:W-:-:S05]  /*17210*/  LOP3.LUT R16, R16, 0x10000, RZ, 0xfc, !PT ;  /* 0x0001000010107812 */ /* 0x000fca00078efcff */
[----:B------:R-:W-:Y:S02]  /*17220*/  IMAD R8, R17, 0x300, R16 ;  /* 0x0000030011087824 */ /* 0x000fe400078e0210 */
[----:B------:R-:W3:Y:S03]  /*17230*/  @P0 LDC.64 R12, c[0x0][0x9c8] ;  /* 0x00027200ff0c0b82 */ /* 0x000ee60000000a00 */
[----:B------:R-:W-:-:S05]  /*17240*/  R2UR UR6, R8 ;  /* 0x00000000080672ca */ /* 0x000fca00000e0000 */
[----:B------:R-:W4:Y:S08]  /*17250*/  @P0 LDC.64 R10, c[0x0][0x9d0] ;  /* 0x00027400ff0a0b82 */ /* 0x000f300000000a00 */
[----:B------:R-:W-:Y:S03]  /*17260*/  QGMMA.64x96x32.F32.E4M3.E4M3 R88, R148, gdesc[UR4], R88, gsb0 ;  /* 0x0160000494587df3 */ /* 0x000fe60008000858 */
[----:B------:R-:W-:-:S02]  /*17270*/  WARPGROUP.DEPBAR.LE gsb0, 0x0 ;  /* 0x00008000000079c5 */ /* 0x000fc40000010000 */
[----:B------:R-:W-:Y:S01]  /*17280*/  WARPGROUP.ARRIVE ;  /* 0x00000000000079c5 */ /* 0x000fe20000000000 */
[----:B01----:R-:W-:Y:S02]  /*17290*/  @P0 SHF.R.S32.HI R7, RZ, 0x1f, R20 ;  /* 0x0000001fff070819 */ /* 0x003fe40000011414 */
[----:B--2---:R-:W-:-:S03]  /*172a0*/  @P0 SHF.R.S32.HI R9, RZ, 0x1f, R15 ;  /* 0x0000001fff090819 */ /* 0x004fc6000001140f */
[----:B---3--:R-:W-:-:S04]  /*172b0*/  @P0 IMAD R14, R7, R12, RZ ;  /* 0x0000000c070e0224 */ /* 0x008fc800078e02ff */
[C---:B------:R-:W-:Y:S02]  /*172c0*/  @P0 IMAD R7, R20.reuse, R13, R14 ;  /* 0x0000000d14070224 */ /* 0x040fe400078e020e */
[----:B------:R-:W-:-:S04]  /*172d0*/  @P0 IMAD.WIDE.U32 R12, R20, R12, RZ ;  /* 0x0000000c140c0225 */ /* 0x000fc800078e00ff */
[-C--:B----4-:R-:W-:Y:S02]  /*172e0*/  @P0 IMAD R14, R9, R10.reuse, RZ ;  /* 0x0000000a090e0224 */ /* 0x090fe400078e02ff */
[----:B------:R-:W-:Y:S02]  /*172f0*/  @P0 IMAD.IADD R13, R13, 0x1, R7 ;  /* 0x000000010d0d0824 */ /* 0x000fe400078e0207 */
        /* <DEDUP_REMOVED lines=15> */
[----:B------:R-:W-:Y:S02]  /*173f0*/  IMAD.U32 R16, RZ, RZ, UR36 ;  /* 0x00000024ff107e24 */ /* 0x000fe4000f8e00ff */
[----:B------:R-:W-:Y:S02]  /*17400*/  IMAD.MOV.U32 R20, RZ, RZ, -0x800000 ;  /* 0xff800000ff147424 */ /* 0x000fe400078e00ff */
[----:B------:R-:W-:Y:S01]  /*17410*/  IMAD.MOV.U32 R21, RZ, RZ, -0x800000 ;  /* 0xff800000ff157424 */ /* 0x000fe200078e00ff */
[----:B------:R-:W-:-:S03]  /*17420*/  ISETP.NE.AND P3, PT, R16, 0x3, PT ;  /* 0x000000031000780c */ /* 0x000fc60003f65270 */
[----:B------:R-:W-:Y:S01]  /*17430*/  QGMMA.64x96x32.F32.E4M3.E4M3 R88, R144, gdesc[UR4], R88, gsb0 ;  /* 0x0160000490587df3 */ /* 0x000fe20008000858 */
[----:B------:R-:W-:Y:S02]  /*17440*/  R2UR UR6, R10 ;  /* 0x000000000a0672ca */ /* 0x000fe400000e0000 */
[----:B------:R-:W-:Y:S01]  /*17450*/  R2UR UR7, R11 ;  /* 0x000000000b0772ca */ /* 0x000fe200000e0000 */
[----:B------:R-:W1:Y:S04]  /*17460*/  SHFL.BFLY PT, R10, R5, 0x2, 0x1f ;  /* 0x0c401f00050a7f89 */ /* 0x000e6800000e0000 */
[----:B------:R-:W3:Y:S01]  /*17470*/  SHFL.BFLY PT, R11, R6, 0x2, 0x1f ;  /* 0x0c401f00060b7f89 */ /* 0x000ee200000e0000 */
[----:B-1----:R-:W-:-:S01]  /*17480*/  FADD.FTZ R10, R10, R5 ;  /* 0x000000050a0a7221 */ /* 0x002fc20000010000 */
[----:B---3--:R-:W-:Y:S01]  /*17490*/  FADD.FTZ R11, R11, R6 ;  /* 0x000000060b0b7221 */ /* 0x008fe20000010000 */
[----:B------:R-:W-:Y:S01]  /*174a0*/  IMAD.MOV.U32 R6, RZ, RZ, RZ ;  /* 0x000000ffff067224 */ /* 0x000fe200078e00ff */
[----:B------:R-:W-:-:S02]  /*174b0*/  WARPGROUP.DEPBAR.LE gsb0, 0x0 ;  /* 0x00008000000079c5 */ /* 0x000fc40000010000 */
[----:B------:R-:W-:-:S06]  /*174c0*/  WARPGROUP.ARRIVE ;  /* 0x00000000000079c5 */ /* 0x000fcc0000000000 */
[----:B------:R-:W-:Y:S01]  /*174d0*/  QGMMA.64x96x32.F32.E4M3.E4M3 R88, R140, gdesc[UR4], R88, gsb0 ;  /* 0x016000048c587df3 */ /* 0x000fe20008000858 */
[----:B------:R-:W-:Y:S02]  /*174e0*/  R2UR UR6, R8 ;  /* 0x00000000080672ca */ /* 0x000fe400000e0000 */
[----:B------:R-:W-:Y:S01]  /*174f0*/  R2UR UR7, R9 ;  /* 0x00000000090772ca */ /* 0x000fe200000e0000 */
[----:B------:R-:W0:Y:S04]  /*17500*/  SHFL.BFLY PT, R8, R11, 0x1, 0x1f ;  /* 0x0c201f000b087f89 */ /* 0x000e2800000e0000 */
[----:B------:R-:W1:Y:S01]  /*17510*/  SHFL.BFLY PT, R9, R10, 0x1, 0x1f ;  /* 0x0c201f000a097f89 */ /* 0x000e6200000e0000 */
[----:B0-----:R-:W-:-:S01]  /*17520*/  FADD.FTZ R12, R11, R8 ;  /* 0x000000080b0c7221 */ /* 0x001fc20000010000 */
[----:B-1----:R-:W-:-:S04]  /*17530*/  FADD.FTZ R13, R10, R9 ;  /* 0x000000090a0d7221 */ /* 0x002fc80000010000 */
[C---:B------:R-:W-:Y:S01]  /*17540*/  FSETP.NE.FTZ.AND P0, PT, R12.reuse, RZ, PT ;  /* 0x000000ff0c00720b */ /* 0x040fe20003f15000 */
[----:B------:R-:W-:Y:S01]  /*17550*/  FMUL.FTZ R14, R12, 0.00390625 ;  /* 0x3b8000000c0e7820 */ /* 0x000fe20000410000 */
[----:B------:R-:W-:Y:S02]  /*17560*/  IMAD.MOV.U32 R10, RZ, RZ, RZ ;  /* 0x000000ffff0a7224 */ /* 0x000fe400078e00ff */
[----:B------:R-:W-:Y:S02]  /*17570*/  FMUL.FTZ R15, R13, 0.00390625 ;  /* 0x3b8000000d0f7820 */ /* 0x000fe40000410000 */
[----:B------:R-:W-:-:S03]  /*17580*/  FSETP.NE.FTZ.AND P1, PT, R14, RZ, PT ;  /* 0x000000ff0e00720b */ /* 0x000fc60003f35000 */
[----:B------:R-:W-:-:S04]  /*17590*/  FSETP.NE.FTZ.AND P2, PT, R15, RZ, PT ;  /* 0x000000ff0f00720b */ /* 0x000fc80003f55000 */
[----:B------:R-:W-:Y:S01]  /*175a0*/  @P0 MUFU.RCP R6, R12 ;  /* 0x0000000c00060308 */ /* 0x000fe20000001000 */
[----:B------:R-:W-:-:S05]  /*175b0*/  FSETP.NE.FTZ.AND P0, PT, R13, RZ, PT ;  /* 0x000000ff0d00720b */ /* 0x000fca0003f15000 */
[C---:B------:R-:W-:Y:S02]  /*175c0*/  @P1 FMUL.FTZ R8, R2.reuse, 0.69314718246459960938 ;  /* 0x3f31721802081820 */ /* 0x040fe40000410000 */
[----:B------:R-:W0:Y:S01]  /*175d0*/  @P1 MUFU.LG2 R5, R14 ;  /* 0x0000000e00051308 */ /* 0x000e220000000c00 */
[----:B------:R-:W-:-:S07]  /*175e0*/  @P2 FMUL.FTZ R2, R2, 0.69314718246459960938 ;  /* 0x3f31721802022820 */ /* 0x000fce0000410000 */
        /* <DEDUP_REMOVED lines=14> */
.L_x_9770:
[----:B------:R-:W2:Y:S01]  /*176d0*/  LDL.LU R5, [R1+0x1c] ;  /* 0x00001c0001057983 */ /* 0x000ea20000300800 */
[----:B------:R-:W-:Y:S02]  /*176e0*/  VIADD R2, R4, 0x19c60 ;  /* 0x00019c6004027836 */ /* 0x000fe40000000000 */
[-C--:B------:R-:W-:Y:S01]  /*176f0*/  FMUL.FTZ R0, R88, R14.reuse ;  /* 0x0000000e58007220 */ /* 0x080fe20000410000 */
[----:B------:R-:W-:Y:S01]  /*17700*/  VIADD R17, R17, 0x1 ;  /* 0x0000000111117836 */ /* 0x000fe20000000000 */
[----:B------:R-:W3:Y:S01]  /*17710*/  LDL.LU R16, [R1+0x58] ;  /* 0x0000580001107983 */ /* 0x000ee20000300800 */
[----:B------:R-:W-:-:S03]  /*17720*/  FMUL.FTZ R4, R89, R14 ;  /* 0x0000000e59047220 */ /* 0x000fc60000410000 */
        /* <DEDUP_REMOVED lines=51> */
[-C--:B------:R-:W-:Y:S01]  /*17a60*/  FMUL.FTZ R5, R100, R14.reuse ;  /* 0x0000000e64057220 */ /* 0x080fe20000410000 */
[----:B0-----:R-:W-:Y:S01]  /*17a70*/  SEL R2, RZ, 0x1, P1 ;  /* 0x00000001ff027807 */ /* 0x001fe20000800000 */
[----:B------:R-:W-:-:S03]  /*17a80*/  FMUL.FTZ R14, R133, R14 ;  /* 0x0000000e850e7220 */ /* 0x000fc60000410000 */
[----:B------:R-:W-:-:S07]  /*17a90*/  LOP3.LUT R19, R19, R2, RZ, 0x3c, !PT ;  /* 0x0000000213137212 */ /* 0x000fce00078e3cff */
.L_x_9657:
        /* <DEDUP_REMOVED lines=14> */
[----:B------:R-:W2:Y:S04]  /*17b80*/  LDL R38, [R1+0x7c] ;  /* 0x00007c0001267983 */ /* 0x000ea80000100800 */
[----:B------:R-:W3:Y:S01]  /*17b90*/  LDL R60, [R1+0x54] ;  /* 0x00005400013c7983 */ /* 0x000ee20000100800 */
[----:B------:R-:W-:Y:S02]  /*17ba0*/  F2FP.BF16.F32.PACK_AB R0, R15, R0 ;  /* 0x000000000f00723e */ /* 0x000fe400000010ff */
[----:B------:R-:W-:Y:S01]  /*17bb0*/  F2FP.BF16.F32.PACK_AB R134, R134, R25 ;  /* 0x000000198686723e */ /* 0x000fe200000010ff */
[----:B------:R-:W4:Y:S01]  /*17bc0*/  LDL R62, [R1+0x40] ;  /* 0x00004000013e7983 */ /* 0x000f220000100800 */
[----:B------:R-:W-:-:S02]  /*17bd0*/  F2FP.BF16.F32.PACK_AB R5, R5, R96 ;  /* 0x000000600505723e */ /* 0x000fc400000010ff */
[----:B------:R-:W-:Y:S01]  /*17be0*/  F2FP.BF16.F32.PACK_AB R6, R6, R97 ;  /* 0x000000610606723e */ /* 0x000fe200000010ff */
[----:B------:R-:W4:Y:S01]  /*17bf0*/  LDL R56, [R1+0xc] ;  /* 0x00000c0001387983 */ /* 0x000f220000100800 */
[----:B------:R-:W-:Y:S02]  /*17c00*/  F2FP.BF16.F32.PACK_AB R7, R7, R104 ;  /* 0x000000680707723e */ /* 0x000fe400000010ff */
[----:B------:R-:W-:Y:S01]  /*17c10*/  F2FP.BF16.F32.PACK_AB R8, R8, R105 ;  /* 0x000000690808723e */ /* 0x000fe200000010ff */
[----:B------:R-:W4:Y:S01]  /*17c20*/  LDL R58, [R1+0x50] ;  /* 0x00005000013a7983 */ /* 0x000f220000100800 */
[----:B-1----:R-:W-:-:S05]  /*17c30*/  IMAD.SHL.U32 R2, R24, 0x4, RZ ;  /* 0x0000000418027824 */ /* 0x002fca00078e00ff */
[----:B------:R-:W-:-:S04]  /*17c40*/  LOP3.LUT R2, R2, 0xc, RZ, 0xc0, !PT ;  /* 0x0000000c02027812 */ /* 0x000fc800078ec0ff */
[----:B------:R-:W-:-:S05]  /*17c50*/  IADD3 R2, P0, R2, UR4, RZ ;  /* 0x0000000402027c10 */ /* 0x000fca000ff1e0ff */
[----:B------:R-:W-:Y:S01]  /*17c60*/  IMAD.X R3, RZ, RZ, UR5, P0 ;  /* 0x00000005ff037e24 */ /* 0x000fe200080e06ff */
[----:B------:R-:W1:Y:S01]  /*17c70*/  S2R R15, SR_SWINHI ;  /* 0x00000000000f7919 */ /* 0x000e620000002f00 */
[----:B------:R-:W-:Y:S01]  /*17c80*/  F2FP.BF16.F32.PACK_AB R93, R93, R4 ;  /* 0x000000045d5d723e */ /* 0x000fe200000010ff */
[----:B------:R-:W-:Y:S02]  /*17c90*/  ULDC.64 UR4, c[0x0][0xc00] ;  /* 0x0003000000047ab9 */ /* 0x000fe40000000a00 */
[----:B------:R0:W3:Y:S01]  /*17ca0*/  LDG.E.CONSTANT R2, desc[UR42][R2.64] ;  /* 0x0000002a02027981 */ /* 0x0000e2000c1e9900 */
[----:B------:R-:W-:Y:S02]  /*17cb0*/  F2FP.BF16.F32.PACK_AB R9, R9, R112 ;  /* 0x000000700909723e */ /* 0x000fe400000010ff */
[----:B------:R-:W-:Y:S02]  /*17cc0*/  F2FP.BF16.F32.PACK_AB R10, R10, R113 ;  /* 0x000000710a0a723e */ /* 0x000fe400000010ff */
[----:B------:R-:W-:-:S02]  /*17cd0*/  F2FP.BF16.F32.PACK_AB R11, R11, R120 ;  /* 0x000000780b0b723e */ /* 0x000fc400000010ff */
[----:B------:R-:W-:Y:S02]  /*17ce0*/  F2FP.BF16.F32.PACK_AB R12, R12, R121 ;  /* 0x000000790c0c723e */ /* 0x000fe400000010ff */
[----:B------:R-:W-:Y:S02]  /*17cf0*/  F2FP.BF16.F32.PACK_AB R35, R94, R35 ;  /* 0x000000235e23723e */ /* 0x000fe400000010ff */
[----:B0-----:R-:W-:Y:S02]  /*17d00*/  LOP3.LUT P0, R3, R24, 0x3, RZ, 0xc0, !PT ;  /* 0x0000000318037812 */ /* 0x001fe4000780c0ff */
[----:B------:R-:W-:Y:S02]  /*17d10*/  F2FP.BF16.F32.PACK_AB R36, R95, R36 ;  /* 0x000000245f24723e */ /* 0x000fe400000010ff */
[----:B------:R-:W-:Y:S02]  /*17d20*/  ISETP.EQ.OR P0, PT, R3, 0x3, !P0 ;  /* 0x000000030300780c */ /* 0x000fe40004702670 */
[----:B------:R-:W-:-:S02]  /*17d30*/  F2FP.BF16.F32.PACK_AB R13, R13, R128 ;  /* 0x000000800d0d723e */ /* 0x000fc400000010ff */
[----:B------:R-:W-:Y:S02]  /*17d40*/  SEL R37, R5, R6, P0 ;  /* 0x0000000605257207 */ /* 0x000fe40000000000 */
[----:B------:R-:W-:Y:S02]  /*17d50*/  SEL R39, R6, R5, P0 ;  /* 0x0000000506277207 */ /* 0x000fe40000000000 */
[----:B------:R-:W-:Y:S02]  /*17d60*/  SEL R41, R7, R8, P0 ;  /* 0x0000000807297207 */ /* 0x000fe40000000000 */
[----:B------:R-:W-:Y:S02]  /*17d70*/  SEL R43, R8, R7, P0 ;  /* 0x00000007082b7207 */ /* 0x000fe40000000000 */
[----:B------:R-:W-:Y:S02]  /*17d80*/  SEL R3, R0, R93, P0 ;  /* 0x0000005d00037207 */ /* 0x000fe40000000000 */
[----:B------:R-:W-:-:S02]  /*17d90*/  MOV R24, R16 ;  /* 0x0000001000187202 */ /* 0x000fc40000000f00 */
[----:B-1----:R-:W-:Y:S02]  /*17da0*/  MOV R25, R15 ;  /* 0x0000000f00197202 */ /* 0x002fe40000000f00 */
        /* <DEDUP_REMOVED lines=17> */
[----:B------:R-:W-:Y:S02]  /*17ec0*/  F2FP.BF16.F32.PACK_AB R135, R135, R26 ;  /* 0x0000001a8787723e */ /* 0x000fe400000010ff */
[----:B------:R-:W-:Y:S02]  /*17ed0*/  SEL R31, R32, R31, P0 ;  /* 0x0000001f201f7207 */ /* 0x000fe40000000000 */
        /* <DEDUP_REMOVED lines=19> */
[----:B------:R-:W-:Y:S02]  /*18010*/  LOP3.LUT R4, R73, 0x180, RZ, 0xc0, !PT ;  /* 0x0000018049047812 */ /* 0x000fe400078ec0ff */
[----:B------:R-:W-:Y:S02]  /*18020*/  SHF.R.U64 R5, R5, 0x3, RZ ;  /* 0x0000000305057819 */ /* 0x000fe400000012ff */
[----:B------:R-:W-:Y:S02]  /*18030*/  SHF.R.U64 R0, R0, 0x3, RZ ;  /* 0x0000000300007819 */ /* 0x000fe400000012ff */
[----:B------:R-:W-:Y:S02]  /*18040*/  SHF.R.U64 R4, R4, 0x3, RZ ;  /* 0x0000000304047819 */ /* 0x000fe400000012ff */
[----:B------:R-:W-:-:S02]  /*18050*/  IADD3 R75, P2, R6, 0x6000, RZ ;  /* 0x00006000064b7810 */ /* 0x000fc40007f5e0ff */
[----:B------:R-:W-:Y:S01]  /*18060*/  IADD3 R77, P1, R6, 0x6020, RZ ;  /* 0x00006020064d7810 */ /* 0x000fe20007f3e0ff */
[--C-:B------:R-:W-:Y:S01]  /*18070*/  IMAD.X R11, RZ, RZ, R7.reuse, P5 ;  /* 0x000000ffff0b7224 */ /* 0x100fe200028e0607 */
[----:B------:R-:W-:Y:S02]  /*18080*/  LOP3.LUT R6, R5, R6, RZ, 0x3c, !PT ;  /* 0x0000000605067212 */ /* 0x000fe400078e3cff */
[----:B------:R-:W-:Y:S01]  /*18090*/  LOP3.LUT R12, R0, R71, RZ, 0x3c, !PT ;  /* 0x00000047000c7212 */ /* 0x000fe200078e3cff */
[----:B------:R-:W-:Y:S01]  /*180a0*/  IMAD.X R15, RZ, RZ, R7, P3 ;  /* 0x000000ffff0f7224 */ /* 0x000fe200018e0607 */
[----:B------:R-:W-:Y:S02]  /*180b0*/  LOP3.LUT R14, R4, R73, RZ, 0x3c, !PT ;  /* 0x00000049040e7212 */ /* 0x000fe400078e3cff */
[----:B------:R-:W-:Y:S02]  /*180c0*/  LOP3.LUT R26, R77, 0x180, RZ, 0xc0, !PT ;  /* 0x000001804d1a7812 */ /* 0x000fe400078ec0ff */
[----:B------:R-:W-:-:S02]  /*180d0*/  MOV R54, R6 ;  /* 0x0000000600367202 */ /* 0x000fc40000000f00 */
[----:B---3--:R-:W-:Y:S01]  /*180e0*/  LOP3.LUT R0, R2, 0x2, RZ, 0x3c, !PT ;  /* 0x0000000202007812 */ /* 0x008fe200078e3cff */
[----:B------:R-:W-:Y:S01]  /*180f0*/  SHFL.IDX PT, R3, R3, R2, 0x1c1f ;  /* 0x001c1f0203037589 */ /* 0x000fe200000e0000 */
[----:B------:R-:W-:Y:S02]  /*18100*/  MOV R52, R10 ;  /* 0x0000000a00347202 */ /* 0x000fe40000000f00 */
[----:B------:R-:W-:Y:S01]  /*18110*/  MOV R48, R14 ;  /* 0x0000000e00307202 */ /* 0x000fe20000000f00 */
[----:B------:R-:W0:Y:S01]  /*18120*/  SHFL.IDX PT, R6, R93, R0, 0x1c1f ;  /* 0x001c1f005d067589 */ /* 0x000e2200000e0000 */
[----:B------:R-:W-:-:S03]  /*18130*/  SHF.R.U64 R26, R26, 0x3, RZ ;  /* 0x000000031a1a7819 */ /* 0x000fc600000012ff */
[----:B------:R-:W-:Y:S04]  /*18140*/  SHFL.IDX PT, R37, R37, R2, 0x1c1f ;  /* 0x001c1f0225257589 */ /* 0x000fe800000e0000 */
[----:B------:R-:W1:Y:S04]  /*18150*/  SHFL.IDX PT, R10, R39, R0, 0x1c1f ;  /* 0x001c1f00270a7589 */ /* 0x000e6800000e0000 */
[----:B------:R-:W-:Y:S04]  /*18160*/  SHFL.IDX PT, R57, R57, R2, 0x1c1f ;  /* 0x001c1f0239397589 */ /* 0x000fe800000e0000 */
[----:B------:R-:W2:Y:S04]  /*18170*/  SHFL.IDX PT, R32, R35, R0, 0x1c1f ;  /* 0x001c1f0023207589 */ /* 0x000ea800000e0000 */
[----:B------:R-:W-:Y:S04]  /*18180*/  SHFL.IDX PT, R41, R41, R2, 0x1c1f ;  /* 0x001c1f0229297589 */ /* 0x000fe800000e0000 */
[----:B------:R-:W3:Y:S04]  /*18190*/  SHFL.IDX PT, R14, R43, R0, 0x1c1f ;  /* 0x001c1f002b0e7589 */ /* 0x000ee800000e0000 */
[----:B------:R-:W-:Y:S04]  /*181a0*/  SHFL.IDX PT, R59, R59, R2, 0x1c1f ;  /* 0x001c1f023b3b7589 */ /* 0x000fe800000e0000 */
[----:B------:R-:W4:Y:S04]  /*181b0*/  SHFL.IDX PT, R34, R33, R0, 0x1c1f ;  /* 0x001c1f0021227589 */ /* 0x000f2800000e0000 */
[----:B------:R-:W-:Y:S04]  /*181c0*/  SHFL.IDX PT, R61, R61, R2, 0x1c1f ;  /* 0x001c1f023d3d7589 */ /* 0x000fe800000e0000 */
[----:B------:R-:W4:Y:S01]  /*181d0*/  SHFL.IDX PT, R36, R31, R0, 0x1c1f ;  /* 0x001c1f001f247589 */ /* 0x000f2200000e0000 */
[----:B------:R-:W-:-:S03]  /*181e0*/  LOP3.LUT R4, R26, R77, RZ, 0x3c, !PT ;  /* 0x0000004d1a047212 */ /* 0x000fc600078e3cff */
[----:B------:R-:W-:Y:S01]  /*181f0*/  SHFL.IDX PT, R45, R45, R2, 0x1c1f ;  /* 0x001c1f022d2d7589 */ /* 0x000fe200000e0000 */
[----:B------:R-:W-:-:S03]  /*18200*/  LOP3.LUT R8, R75, 0x180, RZ, 0xc0, !PT ;  /* 0x000001804b087812 */ /* 0x000fc600078ec0ff */
[----:B------:R-:W-:Y:S04]  /*18210*/  SHFL.IDX PT, R49, R49, R2, 0x1c1f ;  /* 0x001c1f0231317589 */ /* 0x000fe800000e0000 */
[----:B------:R-:W-:Y:S04]  /*18220*/  SHFL.IDX PT, R53, R53, R2, 0x1c1f ;  /* 0x001c1f0235357589 */ /* 0x000fe800000e0000 */
[----:B------:R-:W-:Y:S04]  /*18230*/  SHFL.IDX PT, R63, R63, R2, 0x1c1f ;  /* 0x001c1f023f3f7589 */ /* 0x000fe800000e0000 */
[----:B------:R-:W-:Y:S04]  /*18240*/  SHFL.IDX PT, R65, R65, R2, 0x1c1f ;  /* 0x001c1f0241417589 */ /* 0x000fe800000e0000 */
[----:B------:R-:W-:Y:S04]  /*18250*/  SHFL.IDX PT, R67, R67, R2, 0x1c1f ;  /* 0x001c1f0243437589 */ /* 0x000fe800000e0000 */
[----:B------:R-:W4:Y:S04]  /*18260*/  SHFL.IDX PT, R26, R47, R0, 0x1c1f ;  /* 0x001c1f002f1a7589 */ /* 0x000f2800000e0000 */
[----:B------:R-:W4:Y:S04]  /*18270*/  SHFL.IDX PT, R28, R51, R0, 0x1c1f ;  /* 0x001c1f00331c7589 */ /* 0x000f2800000e0000 */
[----:B------:R-:W4:Y:S04]  /*18280*/  SHFL.IDX PT, R30, R55, R0, 0x1c1f ;  /* 0x001c1f00371e7589 */ /* 0x000f2800000e0000 */
[----:B------:R-:W4:Y:S04]  /*18290*/  SHFL.IDX PT, R38, R29, R0, 0x1c1f ;  /* 0x001c1f001d267589 */ /* 0x000f2800000e0000 */
[----:B------:R-:W4:Y:S04]  /*182a0*/  SHFL.IDX PT, R40, R27, R0, 0x1c1f ;  /* 0x001c1f001b287589 */ /* 0x000f2800000e0000 */
[----:B------:R0:W4:Y:S01]  /*182b0*/  SHFL.IDX PT, R42, R135, R0, 0x1c1f ;  /* 0x001c1f00872a7589 */ /* 0x00012200000e0000 */
[----:B------:R-:W-:Y:S01]  /*182c0*/  SHF.R.U64 R8, R8, 0x3, RZ ;  /* 0x0000000308087819 */ /* 0x000fe200000012ff */
[----:B------:R-:W-:-:S02]  /*182d0*/  IMAD.X R5, RZ, RZ, R7, P1 ;  /* 0x000000ffff057224 */ /* 0x000fc400008e0607 */
[--C-:B------:R-:W-:Y:S01]  /*182e0*/  IMAD.X R9, RZ, RZ, R7.reuse, P2 ;  /* 0x000000ffff097224 */ /* 0x100fe200010e0607 */
[----:B------:R-:W-:Y:S01]  /*182f0*/  LOP3.LUT R8, R8, R75, RZ, 0x3c, !PT ;  /* 0x0000004b08087212 */ /* 0x000fe200078e3cff */
[----:B------:R-:W-:Y:S01]  /*18300*/  IMAD.X R13, RZ, RZ, R7, P4 ;  /* 0x000000ffff0d7224 */ /* 0x000fe200020e0607 */
[----:B------:R-:W-:Y:S02]  /*18310*/  MOV R44, R4 ;  /* 0x00000004002c7202 */ /* 0x000fe40000000f00 */
[----:B------:R-:W-:Y:S01]  /*18320*/  MOV R46, R8 ;  /* 0x00000008002e7202 */ /* 0x000fe20000000f00 */
[----:B0-----:R-:W0:Y:S01]  /*18330*/  LDC R0, c[0x0][0xbe8] ;  /* 0x0002fa00ff007b82 */ /* 0x001e220000000800 */
[----:B------:R-:W-:Y:S02]  /*18340*/  SEL R4, R3, R6, P0 ;  /* 0x0000000603047207 */ /* 0x000fe40000000000 */
[----:B------:R-:W-:Y:S02]  /*18350*/  MOV R50, R12 ;  /* 0x0000000c00327202 */ /* 0x000fe40000000f00 */
[----:B------:R-:W-:-:S02]  /*18360*/  SEL R6, R6, R3, P0 ;  /* 0x0000000306067207 */ /* 0x000fc40000000000 */
[----:B-1----:R-:W-:Y:S01]  /*18370*/  SEL R8, R37, R10, P0 ;  /* 0x0000000a25087207 */ /* 0x002fe20000000000 */
[----:B------:R-:W1:Y:S01]  /*18380*/  LDC.64 R2, c[0x0][0xc00] ;  /* 0x00030000ff027b82 */ /* 0x000e620000000a00 */
[----:B--2---:R-:W-:Y:S02]  /*18390*/  SEL R5, R57, R32, P0 ;  /* 0x0000002039057207 */ /* 0x004fe40000000000 */
[----:B------:R-:W-:-:S05]  /*183a0*/  SEL R7, R32, R57, P0 ;  /* 0x0000003920077207 */ /* 0x000fca0000000000 */
[----:B------:R-:W-:Y:S01]  /*183b0*/  BAR.SYNC.DEFER_BLOCKING 0x1, 0x180 ;  /* 0x0046000000007b1d */ /* 0x000fe20000010000 */
[----:B------:R-:W-:Y:S02]  /*183c0*/  SEL R10, R10, R37, P0 ;  /* 0x000000250a0a7207 */ /* 0x000fe40000000000 */
[----:B---3--:R-:W-:Y:S02]  /*183d0*/  SEL R12, R41, R14, P0 ;  /* 0x0000000e290c7207 */ /* 0x008fe40000000000 */
[----:B----4-:R-:W-:Y:S02]  /*183e0*/  SEL R9, R59, R34, P0 ;  /* 0x000000223b097207 */ /* 0x010fe40000000000 */
[----:B------:R-:W-:Y:S02]  /*183f0*/  SEL R11, R34, R59, P0 ;  /* 0x0000003b220b7207 */ /* 0x000fe40000000000 */
[----:B------:R-:W-:Y:S02]  /*18400*/  SEL R14, R14, R41, P0 ;  /* 0x000000290e0e7207 */ /* 0x000fe40000000000 */
[----:B------:R-:W-:-:S02]  /*18410*/  SEL R13, R61, R36, P0 ;  /* 0x000000243d0d7207 */ /* 0x000fc40000000000 */
[----:B------:R-:W-:Y:S02]  /*18420*/  SEL R15, R36, R61, P0 ;  /* 0x0000003d240f7207 */ /* 0x000fe40000000000 */
[----:B------:R-:W-:-:S04]  /*18430*/  ISETP.NE.U32.AND P2, PT, RZ, UR4, PT ;  /* 0x00000004ff007c0c */ /* 0x000fc8000bf45070 */
[----:B------:R-:W-:Y:S01]  /*18440*/  ISETP.NE.AND.EX P2, PT, RZ, UR5, PT, P2 ;  /* 0x00000005ff007c0c */ /* 0x000fe2000bf45320 */
[----:B------:R-:W-:Y:S01]  /*18450*/  ULDC.64 UR4, c[0x0][0xc08] ;  /* 0x0003020000047ab9 */ /* 0x000fe20000000a00 */
[----:B------:R2:W-:Y:S04]  /*18460*/  STSM.16.M88.4 [R54], R4 ;  /* 0x0000000436007844 */ /* 0x0005e80000000200 */
[----:B------:R3:W-:Y:S04]  /*18470*/  STSM.16.M88.4 [R52], R8 ;  /* 0x0000000834007844 */ /* 0x0007e80000000200 */
[----:B------:R4:W-:Y:S01]  /*18480*/  STSM.16.M88.4 [R50], R12 ;  /* 0x0000000c32007844 */ /* 0x0009e20000000200 */
[----:B--2---:R-:W-:-:S02]  /*18490*/  SEL R4, R45, R26, P0 ;  /* 0x0000001a2d047207 */ /* 0x004fc40000000000 */
[----:B------:R-:W-:Y:S02]  /*184a0*/  SEL R6, R26, R45, P0 ;  /* 0x0000002d1a067207 */ /* 0x000fe40000000000 */
[----:B---3--:R-:W-:Y:S02]  /*184b0*/  SEL R8, R49, R28, P0 ;  /* 0x0000001c31087207 */ /* 0x008fe40000000000 */
[----:B------:R-:W-:Y:S02]  /*184c0*/  SEL R10, R28, R49, P0 ;  /* 0x000000311c0a7207 */ /* 0x000fe40000000000 */
[----:B----4-:R-:W-:Y:S02]  /*184d0*/  SEL R12, R53, R30, P0 ;  /* 0x0000001e350c7207 */ /* 0x010fe40000000000 */
[----:B------:R-:W-:Y:S02]  /*184e0*/  SEL R14, R30, R53, P0 ;  /* 0x000000351e0e7207 */ /* 0x000fe40000000000 */
[----:B------:R-:W-:-:S02]  /*184f0*/  SEL R5, R63, R38, P0 ;  /* 0x000000263f057207 */ /* 0x000fc40000000000 */
[----:B------:R-:W-:Y:S02]  /*18500*/  SEL R7, R38, R63, P0 ;  /* 0x0000003f26077207 */ /* 0x000fe40000000000 */
[----:B------:R-:W-:Y:S02]  /*18510*/  SEL R9, R65, R40, P0 ;  /* 0x0000002841097207 */ /* 0x000fe40000000000 */
[----:B------:R-:W-:Y:S02]  /*18520*/  SEL R11, R40, R65, P0 ;  /* 0x00000041280b7207 */ /* 0x000fe40000000000 */
[----:B------:R-:W-:Y:S02]  /*18530*/  SEL R13, R67, R42, P0 ;  /* 0x0000002a430d7207 */ /* 0x000fe40000000000 */
[----:B------:R-:W-:Y:S02]  /*18540*/  SEL R15, R42, R67, P0 ;  /* 0x000000432a0f7207 */ /* 0x000fe40000000000 */
[----:B------:R-:W-:-:S04]  /*18550*/  ISETP.NE.U32.AND P0, PT, RZ, UR4, PT ;  /* 0x00000004ff007c0c */ /* 0x000fc8000bf05070 */
[----:B------:R-:W-:Y:S01]  /*18560*/  ISETP.NE.AND.EX P0, PT, RZ, UR5, PT, P0 ;  /* 0x00000005ff007c0c */ /* 0x000fe2000bf05300 */
[----:B-1----:R-:W-:Y:S01]  /*18570*/  IMAD.WIDE R26, R60, 0x4, R2 ;  /* 0x000000043c1a7825 */ /* 0x002fe200078e0202 */
[----:B------:R1:W-:Y:S04]  /*18580*/  STSM.16.M88.4 [R48], R4 ;  /* 0x0000000430007844 */ /* 0x0003e80000000200 */
[----:B------:R-:W-:Y:S07]  /*18590*/  STSM.16.M88.4 [R46], R8 ;  /* 0x000000082e007844 */ /* 0x000fee0000000200 */
[----:B------:R-:W2:Y:S01]  /*185a0*/  @P0 LDC.64 R2, c[0x0][0xc08] ;  /* 0x00030200ff020b82 */ /* 0x000ea20000000a00 */
[----:B------:R3:W-:Y:S01]  /*185b0*/  STSM.16.M88.4 [R44], R12 ;  /* 0x0000000c2c007844 */ /* 0x0007e20000000200 */
[----:B------:R-:W-:Y:S01]  /*185c0*/  ULDC UR4, c[0x0][0xa88] ;  /* 0x0002a20000047ab9 */ /* 0x000fe20000000800 */
[----:B------:R-:W-:-:S05]  /*185d0*/  IMAD.MOV.U32 R37, RZ, RZ, RZ ;  /* 0x000000ffff257224 */ /* 0x000fca00078e00ff */
[----:B------:R-:W-:Y:S01]  /*185e0*/  BAR.SYNC.DEFER_BLOCKING 0x1, 0x180 ;  /* 0x0046000000007b1d */ /* 0x000fe20000010000 */
[----:B------:R-:W-:Y:S02]  /*185f0*/  IMAD.U32 R39, RZ, RZ, UR4 ;  /* 0x00000004ff277e24 */ /* 0x000fe4000f8e00ff */
[----:B--2---:R-:W-:-:S03]  /*18600*/  @P0 IMAD.WIDE R2, R60, 0x4, R2 ;  /* 0x000000043c020825 */ /* 0x004fc600078e0202 */
[----:B------:R2:W5:Y:S04]  /*18610*/  @P2 LDG.E R37, desc[UR42][R26.64] ;  /* 0x0000002a1a252981 */ /* 0x000568000c1e1900 */
[----:B------:R2:W5:Y:S01]  /*18620*/  @P0 LDG.E R39, desc[UR42][R2.64] ;  /* 0x0000002a02270981 */ /* 0x000562000c1e1900 */
[----:B0-----:R-:W-:-:S13]  /*18630*/  ISETP.NE.AND P1, PT, R0, 0x1, PT ;  /* 0x000000010000780c */ /* 0x001fda0003f25270 */
[----:B-1----:R-:W0:Y:S08]  /*18640*/  @P1 LDC R4, c[0x0][0xbec] ;  /* 0x0002fb00ff041b82 */ /* 0x002e300000000800 */
[----:B------:R-:W1:Y:S01]  /*18650*/  @P1 LDC R5, c[0x0][0xbf0] ;  /* 0x0002fc00ff051b82 */ /* 0x000e620000000800 */
[----:B---3--:R-:W-:Y:S01]  /*18660*/  IMAD.IADD R13, R62, 0x1, R56 ;  /* 0x000000013e0d7824 */ /* 0x008fe200078e0238 */
[----:B------:R-:W-:-:S03]  /*18670*/  SHF.R.S32.HI R36, RZ, 0x1f, R58 ;  /* 0x0000001fff247819 */ /* 0x000fc6000001143a */
[----:B------:R-:W-:Y:S02]  /*18680*/  IMAD.MOV.U32 R7, RZ, RZ, R13 ;  /* 0x000000ffff077224 */ /* 0x000fe400078e000d */
[----:B0-----:R-:W-:Y:S01]  /*18690*/  @P1 IMAD.HI.U32 R4, R13, R4, RZ ;  /* 0x000000040d041227 */ /* 0x001fe200078e00ff */
[----:B--2---:R-:W-:Y:S06]  /*186a0*/  @P0 BRA `(.L_x_9773) ;  /* 0x0000000000100947 */ /* 0x004fec0003800000 */
[----:B------:R-:W-:Y:S05]  /*186b0*/  @!P2 BRA `(.L_x_9773) ;  /* 0x00000000000ca947 */ /* 0x000fea0003800000 */
[----:B------:R-:W2:Y:S04]  /*186c0*/  LDG.E R2, desc[UR42][R26.64] ;  /* 0x0000002a1a027981 */ /* 0x000ea8000c1e1900 */
[----:B-----5:R-:W2:Y:S02]  /*186d0*/  LDG.E R39, desc[UR42][R26.64+0x4] ;  /* 0x0000042a1a277981 */ /* 0x020ea4000c1e1900 */
[----:B--2---:R-:W-:-:S07]  /*186e0*/  IMAD.IADD R39, R39, 0x1, -R2 ;  /* 0x0000000127277824 */ /* 0x004fce00078e0a02 */
.L_x_9773:
[----:B------:R-:W2:Y:S01]  /*186f0*/  LDL R49, [R1+0x4c] ;  /* 0x00004c0001317983 */ /* 0x000ea20000100800 */
[----:B------:R-:W-:-:S03]  /*18700*/  ULDC.64 UR4, c[0x0][0xb90] ;  /* 0x0002e40000047ab9 */ /* 0x000fc60000000a00 */
[----:B------:R-:W3:Y:S01]  /*18710*/  LDL R14, [R1+0x78] ;  /* 0x00007800010e7983 */ /* 0x000ee20000100800 */
[----:B------:R-:W0:Y:S01]  /*18720*/  S2R R3, SR_TID.X ;  /* 0x0000000000037919 */ /* 0x000e220000002100 */
[----:B------:R-:W4:Y:S01]  /*18730*/  S2R R15, SR_TID.X ;  /* 0x00000000000f7919 */ /* 0x000f220000002100 */
[----:B-1----:R-:W-:Y:S01]  /*18740*/  @P1 SHF.R.U32.HI R7, RZ, R5, R4 ;  /* 0x00000005ff071219 */ /* 0x002fe20000011604 */
[----:B------:R-:W-:Y:S01]  /*18750*/  IMAD R4, R36, UR4, RZ ;  /* 0x0000000424047c24 */ /* 0x000fe2000f8e02ff */
[----:B------:R-:W-:Y:S01]  /*18760*/  SHF.R.S32.HI R38, RZ, 0x1f, R60 ;  /* 0x0000001fff267819 */ /* 0x000fe2000001143c */
[----:B-----5:R-:W-:Y:S01]  /*18770*/  IMAD.MOV.U32 R2, RZ, RZ, R37 ;  /* 0x000000ffff027224 */ /* 0x020fe200078e0025 */
[----:B------:R1:W5:Y:S01]  /*18780*/  LDL R48, [R1+0x84] ;  /* 0x0000840001307983 */ /* 0x0003620000100800 */
[----:B------:R-:W-:Y:S01]  /*18790*/  IMAD R11, R58, UR5, R4 ;  /* 0x000000053a0b7c24 */ /* 0x000fe2000f8e0204 */
[----:B------:R-:W1:Y:S01]  /*187a0*/  @P1 LDC R45, c[0x0][0xbec] ;  /* 0x0002fb00ff2d1b82 */ /* 0x000e620000000800 */
[----:B0-----:R-:W-:-:S05]  /*187b0*/  VIADD R47, R3, 0xffffff80 ;  /* 0xffffff80032f7836 */ /* 0x001fca0000000000 */
[----:B------:R-:W-:-:S04]  /*187c0*/  SHF.R.S32.HI R50, RZ, 0x1f, R47 ;  /* 0x0000001fff327819 */ /* 0x000fc8000001142f */
[----:B------:R-:W-:Y:S02]  /*187d0*/  LEA.HI R50, R50, R47, RZ, 0x2 ;  /* 0x0000002f32327211 */ /* 0x000fe400078f10ff */
[----:B------:R-:W-:Y:S02]  /*187e0*/  SHF.R.S32.HI R3, RZ, 0x1f, R37 ;  /* 0x0000001fff037819 */ /* 0x000fe40000011425 */
[----:B------:R-:W-:Y:S01]  /*187f0*/  SHF.R.S32.HI R50, RZ, 0x2, R50 ;  /* 0x00000002ff327819 */ /* 0x000fe20000011432 */
[----:B------:R-:W-:Y:S01]  /*18800*/  IMAD.WIDE.U32 R4, R58, UR4, R2 ;  /* 0x000000043a047c25 */ /* 0x000fe2000f8e0002 */
[----:B------:R-:W-:Y:S01]  /*18810*/  SEL R38, R38, RZ, !P2 ;  /* 0x000000ff26267207 */ /* 0x000fe20005000000 */
[----:B------:R-:W-:Y:S01]  /*18820*/  ULDC.64 UR4, c[0x0][0xb98] ;  /* 0x0002e60000047ab9 */ /* 0x000fe20000000a00 */
[----:B------:R-:W-:Y:S01]  /*18830*/  SEL R2, R60, RZ, !P2 ;  /* 0x000000ff3c027207 */ /* 0x000fe20005000000 */
[----:B------:R-:W-:Y:S02]  /*18840*/  IMAD.IADD R5, R5, 0x1, R11 ;  /* 0x0000000105057824 */ /* 0x000fe400078e020b */
[----:B------:R-:W-:-:S02]  /*18850*/  IMAD R11, R38, UR4, RZ ;  /* 0x00000004260b7c24 */ /* 0x000fc4000f8e02ff */
[----:B------:R-:W-:-:S04]  /*18860*/  IMAD.WIDE.U32 R4, R2, UR4, R4 ;  /* 0x0000000402047c25 */ /* 0x000fc8000f8e0004 */
[----:B------:R-:W-:Y:S01]  /*18870*/  IMAD R10, R2, UR5, R11 ;  /* 0x00000005020a7c24 */ /* 0x000fe2000f8e020b */
[----:B------:R-:W-:Y:S01]  /*18880*/  SHF.R.S32.HI R11, RZ, 0x1f, R7 ;  /* 0x0000001fff0b7819 */ /* 0x000fe20000011407 */
[----:B------:R-:W-:Y:S01]  /*18890*/  ULDC.64 UR4, c[0x0][0xb88] ;  /* 0x0002e20000047ab9 */ /* 0x000fe20000000a00 */
[----:B------:R-:W-:Y:S01]  /*188a0*/  IADD3 R4, P0, R7, R4, RZ ;  /* 0x0000000407047210 */ /* 0x000fe20007f1e0ff */
[----:B----4-:R-:W-:-:S03]  /*188b0*/  VIADD R30, R15, 0xffffff80 ;  /* 0xffffff800f1e7836 */ /* 0x010fc60000000000 */
[----:B------:R-:W-:Y:S02]  /*188c0*/  IADD3.X R5, R11, R5, R10, P0, !PT ;  /* 0x000000050b057210 */ /* 0x000fe400007fe40a */
[----:B------:R-:W-:-:S04]  /*188d0*/  SHF.R.S32.HI R15, RZ, 0x1f, R30 ;  /* 0x0000001fff0f7819 */ /* 0x000fc8000001141e */
[----:B------:R-:W-:-:S04]  /*188e0*/  LEA.HI R15, R15, R30, RZ, 0x7 ;  /* 0x0000001e0f0f7211 */ /* 0x000fc800078f38ff */
[----:B------:R-:W-:Y:S01]  /*188f0*/  LOP3.LUT R15, R15, 0xffffff80, RZ, 0xc0, !PT ;  /* 0xffffff800f0f7812 */ /* 0x000fe200078ec0ff */
[----:B------:R-:W-:-:S04]  /*18900*/  IMAD R39, R39, R0, RZ ;  /* 0x0000000027277224 */ /* 0x000fc800078e02ff */
[----:B------:R-:W-:Y:S01]  /*18910*/  IMAD.IADD R15, R30, 0x1, -R15 ;  /* 0x000000011e0f7824 */ /* 0x000fe200078e0a0f */
[----:B------:R-:W-:-:S04]  /*18920*/  SHF.R.S32.HI R46, RZ, 0x1f, R47 ;  /* 0x0000001fff2e7819 */ /* 0x000fc8000001142f */
[----:B------:R-:W-:-:S04]  /*18930*/  LEA.HI R46, R46, R47, RZ, 0x2 ;  /* 0x0000002f2e2e7211 */ /* 0x000fc800078f10ff */
[----:B------:R-:W-:-:S05]  /*18940*/  LOP3.LUT R46, R46, 0xfffffffc, RZ, 0xc0, !PT ;  /* 0xfffffffc2e2e7812 */ /* 0x000fca00078ec0ff */
[----:B------:R-:W-:Y:S02]  /*18950*/  IMAD.IADD R46, R47, 0x1, -R46 ;  /* 0x000000012f2e7824 */ /* 0x000fe400078e0a2e */
[----:B------:R0:W5:Y:S01]  /*18960*/  LDL R47, [R1+0x5c] ;  /* 0x00005c00012f7983 */ /* 0x0001620000100800 */
[----:B--2---:R-:W-:-:S04]  /*18970*/  IMAD R9, R50, 0x20, R49 ;  /* 0x0000002032097824 */ /* 0x004fc800078e0231 */
[----:B------:R-:W-:-:S04]  /*18980*/  IMAD.WIDE R24, R9, 0x2, R24 ;  /* 0x0000000209187825 */ /* 0x000fc800078e0218 */
[----:B------:R-:W-:-:S04]  /*18990*/  IMAD.MOV R9, RZ, RZ, -R7 ;  /* 0x000000ffff097224 */ /* 0x000fc800078e0a07 */
[----:B------:R-:W-:-:S05]  /*189a0*/  IMAD R9, R0, R9, R13 ;  /* 0x0000000900097224 */ /* 0x000fca00078e020d */
[----:B------:R-:W-:Y:S01]  /*189b0*/  SHF.R.S32.HI R6, RZ, 0x1f, R9 ;  /* 0x0000001fff067819 */ /* 0x000fe20000011409 */
[----:B------:R-:W-:-:S04]  /*189c0*/  IMAD.WIDE.U32 R4, R9, UR4, R4 ;  /* 0x0000000409047c25 */ /* 0x000fc8000f8e0004 */
[----:B------:R-:W-:-:S04]  /*189d0*/  IMAD R6, R6, UR4, RZ ;  /* 0x0000000406067c24 */ /* 0x000fc8000f8e02ff */
[----:B------:R-:W-:Y:S01]  /*189e0*/  IMAD R7, R9, UR5, R6 ;  /* 0x0000000509077c24 */ /* 0x000fe2000f8e0206 */
[----:B------:R-:W-:Y:S02]  /*189f0*/  ULDC.64 UR4, c[0x0][0xb50] ;  /* 0x0002d40000047ab9 */ /* 0x000fe40000000a00 */
[----:B------:R-:W-:Y:S01]  /*18a00*/  LEA R6, P0, R4, UR4, 0x2 ;  /* 0x0000000404067c11 */ /* 0x000fe2000f8010ff */
[----:B------:R-:W-:-:S05]  /*18a10*/  IMAD.IADD R5, R5, 0x1, R7 ;  /* 0x0000000105057824 */ /* 0x000fca00078e0207 */
[----:B------:R-:W-:Y:S01]  /*18a20*/  LEA.HI.X R10, R4, UR5, R5, 0x2, P0 ;  /* 0x00000005040a7c11 */ /* 0x000fe200080f1405 */
[----:B------:R-:W-:Y:S01]  /*18a30*/  SHFL.IDX PT, R40, R6, RZ, 0x1c1f ;  /* 0x001c1fff06287589 */ /* 0x000fe200000e0000 */
[----:B---3--:R-:W-:Y:S01]  /*18a40*/  IMAD.IADD R14, R14, 0x1, R56 ;  /* 0x000000010e0e7824 */ /* 0x008fe200078e0238 */
[----:B------:R-:W-:Y:S01]  /*18a50*/  IADD3 R13, P2, R24, 0x1800, RZ ;  /* 0x00001800180d7810 */ /* 0x000fe20007f5e0ff */
[----:B------:R-:W-:Y:S01]  /*18a60*/  ULDC.64 UR4, c[0x0][0xaa0] ;  /* 0x0002a80000047ab9 */ /* 0x000fe20000000a00 */
[----:B------:R-:W2:Y:S04]  /*18a70*/  SHFL.IDX PT, R41, R10, RZ, 0x1c1f ;  /* 0x001c1fff0a297589 */ /* 0x000ea800000e0000 */
[----:B------:R-:W-:Y:S04]  /*18a80*/  SHFL.IDX PT, R42, R6, 0x1, 0x1c1f ;  /* 0x003c1f00062a7f89 */ /* 0x000fe800000e0000 */
[----:B------:R-:W3:Y:S01]  /*18a90*/  SHFL.IDX PT, R43, R10, 0x1, 0x1c1f ;  /* 0x003c1f000a2b7f89 */ /* 0x000ee200000e0000 */
[----:B------:R-:W-:Y:S01]  /*18aa0*/  LOP3.LUT P0, RZ, R15, 0x3, RZ, 0xc0, !PT ;  /* 0x000000030fff7812 */ /* 0x000fe2000780c0ff */
[----:B------:R-:W-:-:S02]  /*18ab0*/  VIADD R4, R14, 0x8 ;  /* 0x000000080e047836 */ /* 0x000fc40000000000 */
[----:B------:R-:W-:Y:S01]  /*18ac0*/  IMAD.X R9, RZ, RZ, R25, P2 ;  /* 0x000000ffff097224 */ /* 0x000fe200010e0619 */
[-C--:B------:R-:W-:Y:S02]  /*18ad0*/  ISETP.GE.OR P2, PT, R14, R39.reuse, P0 ;  /* 0x000000270e00720c */ /* 0x080fe40000746670 */
[----:B------:R-:W-:Y:S01]  /*18ae0*/  ISETP.GE.OR P0, PT, R4, R39, P0 ;  /* 0x000000270400720c */ /* 0x000fe20000706670 */
[----:B------:R-:W-:Y:S02]  /*18af0*/  IMAD R44, R3, UR4, RZ ;  /* 0x00000004032c7c24 */ /* 0x000fe4000f8e02ff */
[----:B------:R-:W-:Y:S02]  /*18b00*/  IMAD R3, R46, 0x60, R50 ;  /* 0x000000602e037824 */ /* 0x000fe400078e0232 */
[----:B------:R0:W5:Y:S06]  /*18b10*/  LDL R46, [R1+0x80] ;  /* 0x00008000012e7983 */ /* 0x00016c0000100800 */
[----:B--2---:R-:W-:Y:S04]  /*18b20*/  @!P2 ST.E desc[UR42][R40.64], R20 ;  /* 0x000000142800a985 */ /* 0x004fe8000c10192a */
[----:B---3--:R2:W-:Y:S04]  /*18b30*/  @!P0 ST.E desc[UR42][R42.64], R21 ;  /* 0x000000152a008985 */ /* 0x0085e8000c10192a */
[----:B--2---:R0:W5:Y:S01]  /*18b40*/  LDL R43, [R1+0x60] ;  /* 0x00006000012b7983 */ /* 0x0041620000100800 */
[----:B------:R-:W2:Y:S01]  /*18b50*/  @P1 LDC R42, c[0x0][0xbf0] ;  /* 0x0002fc00ff2a1b82 */ /* 0x000ea20000000800 */
[----:B------:R-:W-:Y:S01]  /*18b60*/  LOP3.LUT R8, R13, 0x180, RZ, 0xc0, !PT ;  /* 0x000001800d087812 */ /* 0x000fe200078ec0ff */
[----:B------:R-:W-:-:S02]  /*18b70*/  IMAD R41, R37, UR5, R44 ;  /* 0x0000000525297c24 */ /* 0x000fc4000f8e022c */
[----:B------:R-:W-:Y:S01]  /*18b80*/  IMAD.WIDE.U32 R20, R37, UR4, RZ ;  /* 0x0000000425147c25 */ /* 0x000fe2000f8e00ff */
[----:B------:R-:W-:Y:S01]  /*18b90*/  SHF.R.U64 R8, R8, 0x3, RZ ;  /* 0x0000000308087819 */ /* 0x000fe200000012ff */
[----:B------:R-:W-:Y:S02]  /*18ba0*/  ULDC.64 UR4, c[0x0][0xae8] ;  /* 0x0002ba0000047ab9 */ /* 0x000fe40000000a00 */
[----:B------:R-:W-:Y:S02]  /*18bb0*/  IMAD.IADD R21, R21, 0x1, R41 ;  /* 0x0000000115157824 */ /* 0x000fe400078e0229 */
[----:B------:R-:W-:Y:S01]  /*18bc0*/  IMAD R36, R36, UR4, RZ ;  /* 0x0000000424247c24 */ /* 0x000fe2000f8e02ff */
[----:B------:R-:W-:Y:S01]  /*18bd0*/  LOP3.LUT R8, R8, R13, RZ, 0x3c, !PT ;  /* 0x0000000d08087212 */ /* 0x000fe200078e3cff */
[----:B------:R-:W-:Y:S01]  /*18be0*/  IMAD.IADD R40, R56, 0x1, R3 ;  /* 0x0000000138287824 */ /* 0x000fe200078e0203 */
[----:B------:R-:W-:Y:S01]  /*18bf0*/  IADD3 R13, P6, R24, 0x3000, RZ ;  /* 0x00003000180d7810 */ /* 0x000fe20007fde0ff */
[----:B------:R-:W-:Y:S01]  /*18c00*/  IMAD R37, R58, UR5, R36 ;  /* 0x000000053a257c24 */ /* 0x000fe2000f8e0224 */
[----:B------:R-:W-:Y:S01]  /*18c10*/  IADD3 R27, P5, R24, 0x4800, RZ ;  /* 0x00004800181b7810 */ /* 0x000fe20007fbe0ff */
[----:B------:R-:W-:Y:S01]  /*18c20*/  IMAD.WIDE.U32 R20, R58, UR4, R20 ;  /* 0x000000043a147c25 */ /* 0x000fe2000f8e0014 */
[C---:B------:R-:W-:Y:S01]  /*18c30*/  IADD3 R29, P4, R24.reuse, 0x6000, RZ ;  /* 0x00006000181d7810 */ /* 0x040fe20007f9e0ff */
[----:B------:R-:W-:Y:S01]  /*18c40*/  ULDC.64 UR4, c[0x0][0xaf0] ;  /* 0x0002bc0000047ab9 */ /* 0x000fe20000000a00 */
[----:B------:R-:W-:Y:S01]  /*18c50*/  IADD3 R7, P3, R24, 0x7800, RZ ;  /* 0x0000780018077810 */ /* 0x000fe20007f7e0ff */
[----:B-1----:R-:W-:Y:S01]  /*18c60*/  @P1 IMAD.HI.U32 R3, R40, R45, RZ ;  /* 0x0000002d28031227 */ /* 0x002fe200078e00ff */
[----:B------:R-:W-:Y:S01]  /*18c70*/  LOP3.LUT R12, R13, 0x180, RZ, 0xc0, !PT ;  /* 0x000001800d0c7812 */ /* 0x000fe200078ec0ff */
[----:B------:R-:W5:Y:S01]  /*18c80*/  LD.E.128 R8, desc[UR42][R8.64] ;  /* 0x0000002a08087980 */ /* 0x000f62000c101d00 */
[----:B------:R-:W-:Y:S01]  /*18c90*/  LOP3.LUT R26, R27, 0x180, RZ, 0xc0, !PT ;  /* 0x000001801b1a7812 */ /* 0x000fe200078ec0ff */
[----:B------:R-:W-:Y:S01]  /*18ca0*/  IMAD.IADD R21, R21, 0x1, R37 ;  /* 0x0000000115157824 */ /* 0x000fe200078e0225 */
[----:B------:R-:W-:-:S02]  /*18cb0*/  LOP3.LUT R28, R29, 0x180, RZ, 0xc0, !PT ;  /* 0x000001801d1c7812 */ /* 0x000fc400078ec0ff */
[----:B------:R-:W-:Y:S01]  /*18cc0*/  LOP3.LUT R5, R24, 0x180, RZ, 0xc0, !PT ;  /* 0x0000018018057812 */ /* 0x000fe200078ec0ff */
[----:B------:R-:W-:Y:S01]  /*18cd0*/  IMAD.MOV.U32 R37, RZ, RZ, R40 ;  /* 0x000000ffff257224 */ /* 0x000fe200078e0028 */
[----:B------:R-:W-:Y:S01]  /*18ce0*/  LOP3.LUT R6, R7, 0x180, RZ, 0xc0, !PT ;  /* 0x0000018007067812 */ /* 0x000fe200078ec0ff */
[----:B------:R-:W-:Y:S01]  /*18cf0*/  IMAD R41, R38, UR4, RZ ;  /* 0x0000000426297c24 */ /* 0x000fe2000f8e02ff */
[----:B--2---:R-:W-:Y:S02]  /*18d00*/  @P1 SHF.R.U32.HI R37, RZ, R42, R3 ;  /* 0x0000002aff251219 */ /* 0x004fe40000011603 */
[----:B------:R-:W-:Y:S02]  /*18d10*/  SHF.R.U64 R12, R12, 0x3, RZ ;  /* 0x000000030c0c7819 */ /* 0x000fe400000012ff */
[----:B------:R-:W-:Y:S02]  /*18d20*/  SHF.R.U64 R26, R26, 0x3, RZ ;  /* 0x000000031a1a7819 */ /* 0x000fe400000012ff */
[----:B------:R-:W-:-:S02]  /*18d30*/  SHF.R.U64 R28, R28, 0x3, RZ ;  /* 0x000000031c1c7819 */ /* 0x000fc400000012ff */
[----:B------:R-:W-:Y:S01]  /*18d40*/  SHF.R.U64 R5, R5, 0x3, RZ ;  /* 0x0000000305057819 */ /* 0x000fe200000012ff */
[----:B------:R-:W-:Y:S01]  /*18d50*/  IMAD R41, R2, UR5, R41 ;  /* 0x0000000502297c24 */ /* 0x000fe2000f8e0229 */
        /* <DEDUP_REMOVED lines=16> */
[----:B------:R-:W-:Y:S01]  /*18e60*/  IMAD R21, R0, R21, R40 ;  /* 0x0000001500157224 */ /* 0x000fe200078e0228 */
[----:B------:R-:W5:Y:S01]  /*18e70*/  LD.E.128 R24, desc[UR42][R26.64] ;  /* 0x0000002a1a187980 */ /* 0x000f62000c101d00 */
[----:B------:R-:W-:Y:S02]  /*18e80*/  IMAD.IADD R3, R3, 0x1, R41 ;  /* 0x0000000103037824 */ /* 0x000fe400078e0229 */
[----:B------:R-:W-:Y:S01]  /*18e90*/  IMAD R20, R20, UR4, RZ ;  /* 0x0000000414147c24 */ /* 0x000fe2000f8e02ff */
[----:B------:R-:W5:Y:S01]  /*18ea0*/  LD.E.128 R4, desc[UR42][R4.64] ;  /* 0x0000002a04047980 */ /* 0x000f62000c101d00 */
[----:B------:R-:W-:-:S03]  /*18eb0*/  SHF.R.S32.HI R0, RZ, 0x1f, R21 ;  /* 0x0000001fff007819 */ /* 0x000fc60000011415 */
[----:B------:R-:W5:Y:S01]  /*18ec0*/  LD.E.128 R28, desc[UR42][R28.64] ;  /* 0x0000002a1c1c7980 */ /* 0x000f62000c101d00 */
[----:B------:R-:W-:-:S03]  /*18ed0*/  IMAD R41, R37, UR5, R20 ;  /* 0x0000000525297c24 */ /* 0x000fc6000f8e0214 */
        /* <DEDUP_REMOVED lines=11> */
[----:B------:R-:W-:Y:S02]  /*18f90*/  IMAD.IADD R44, R50, 0x1, R56 ;  /* 0x00000001322c7824 */ /* 0x000fe400078e0238 */
        /* <DEDUP_REMOVED lines=19> */
[----:B------:R-:W-:Y:S02]  /*190d0*/  @!P2 LEA R40, P4, R43, R20, 0x1 ;  /* 0x000000142b28a211 */ /* 0x000fe400078808ff */
[----:B--2---:R-:W-:Y:S01]  /*190e0*/  @!P0 IMAD.WIDE R2, R49, 0x2, R20 ;  /* 0x0000000231028825 */ /* 0x004fe200078e0214 */
[-C--:B------:R-:W-:Y:S02]  /*190f0*/  @!P1 LEA.HI.X R37, R47, R21.reuse, R48, 0x1, P3 ;  /* 0x000000152f259211 */ /* 0x080fe400018f0c30 */
[----:B------:R-:W-:Y:S02]  /*19100*/  @!P2 LEA.HI.X R41, R43, R21, R46, 0x1, P4 ;  /* 0x000000152b29a211 */ /* 0x000fe400020f0c2e */
[----:B------:R3:W-:Y:S04]  /*19110*/  @!P0 ST.E.128 desc[UR42][R2.64], R4 ;  /* 0x0000000402008985 */ /* 0x0007e8000c101d2a */
[----:B------:R3:W-:Y:S04]  /*19120*/  @!P1 ST.E.128 desc[UR42][R36.64], R12 ;  /* 0x0000000c24009985 */ /* 0x0007e8000c101d2a */
[----:B------:R3:W-:Y:S02]  /*19130*/  @!P2 ST.E.128 desc[UR42][R40.64], R28 ;  /* 0x0000001c2800a985 */ /* 0x0007e4000c101d2a */
.L_x_9775:
[----:B------:R-:W-:Y:S05]  /*19140*/  BSYNC B1 ;  /* 0x0000000000017941 */ /* 0x000fea0003800000 */
.L_x_9774:
[----:B0-----:R-:W-:Y:S01]  /*19150*/  VIADD R0, R44, 0x60 ;  /* 0x000000602c007836 */ /* 0x001fe20000000000 */
[----:B---3-5:R0:W3:Y:S04]  /*19160*/  SHFL.IDX PT, R5, R42, 0x1, 0x1c1f ;  /* 0x003c1f002a057f89 */ /* 0x0280e800000e0000 */
[----:B------:R-:W-:Y:S01]  /*19170*/  ISETP.GE.AND P0, PT, R0, R39, PT ;  /* 0x000000270000720c */ /* 0x000fe20003f06270 */
[----:B------:R0:W4:-:S12]  /*19180*/  SHFL.IDX PT, R4, R38, 0x1, 0x1c1f ;  /* 0x003c1f0026047f89 */ /* 0x00011800000e0000 */
[----:B0-----:R-:W-:Y:S05]  /*19190*/  @P0 BRA `(.L_x_9776) ;  /* 0x0000000800c00947 */ /* 0x001fea0003800000 */
[----:B------:R-:W-:Y:S02]  /*191a0*/  ULDC UR4, c[0x0][0xac8] ;  /* 0x0002b20000047ab9 */ /* 0x000fe40000000800 */
[----:B------:R-:W-:Y:S02]  /*191b0*/  ISETP.GE.AND P2, PT, R47, UR4, PT ;  /* 0x000000042f007c0c */ /* 0x000fe4000bf46270 */
[----:B------:R-:W-:-:S11]  /*191c0*/  ISETP.GE.AND P1, PT, R49, UR4, PT ;  /* 0x0000000431007c0c */ /* 0x000fd6000bf26270 */
[----:B----4-:R-:W-:Y:S02]  /*191d0*/  @!P2 LEA R6, P0, R47, R4, 0x1 ;  /* 0x000000042f06a211 */ /* 0x010fe400078008ff */
[----:B---3--:R-:W-:Y:S02]  /*191e0*/  @!P1 IMAD.WIDE R2, R49, 0x2, R4 ;  /* 0x0000000231029825 */ /* 0x008fe400078e0204 */
        /* <DEDUP_REMOVED lines=9> */
.L_x_9772:
[----:B------:R-:W2:Y:S01]  /*19280*/  LDL R9, [R1+0x54] ;  /* 0x0000540001097983 */ /* 0x000ea20000100800 */
[----:B------:R-:W-:Y:S01]  /*19290*/  ULDC.64 UR4, c[0x0][0xc00] ;  /* 0x0003000000047ab9 */ /* 0x000fe20000000a00 */
[----:B------:R-:W2:Y:S01]  /*192a0*/  LDC.64 R2, c[0x0][0xc00] ;  /* 0x00030000ff027b82 */ /* 0x000ea20000000a00 */
[----:B------:R-:W-:Y:S01]  /*192b0*/  ISETP.NE.U32.AND P0, PT, RZ, UR4, PT ;  /* 0x00000004ff007c0c */ /* 0x000fe2000bf05070 */
[----:B------:R-:W-:-:S03]  /*192c0*/  IMAD.MOV.U32 R6, RZ, RZ, RZ ;  /* 0x000000ffff067224 */ /* 0x000fc600078e00ff */
[----:B------:R-:W-:Y:S01]  /*192d0*/  ISETP.NE.AND.EX P0, PT, RZ, UR5, PT, P0 ;  /* 0x00000005ff007c0c */ /* 0x000fe2000bf05300 */
[----:B------:R-:W-:Y:S02]  /*192e0*/  ULDC.64 UR4, c[0x0][0xc08] ;  /* 0x0003020000047ab9 */ /* 0x000fe40000000a00 */
[----:B------:R-:W-:Y:S01]  /*192f0*/  ISETP.NE.U32.AND P1, PT, RZ, UR4, PT ;  /* 0x00000004ff007c0c */ /* 0x000fe2000bf25070 */
[----:B------:R-:W1:Y:S03]  /*19300*/  LDC R25, c[0x0][0xbe8] ;  /* 0x0002fa00ff197b82 */ /* 0x000e660000000800 */
[----:B------:R-:W-:-:S13]  /*19310*/  ISETP.NE.AND.EX P1, PT, RZ, UR5, PT, P1 ;  /* 0x00000005ff007c0c */ /* 0x000fda000bf25310 */
[----:B------:R-:W3:Y:S01]  /*19320*/  @P1 LDC.64 R4, c[0x0][0xc08] ;  /* 0x00030200ff041b82 */ /* 0x000ee20000000a00 */
[----:B------:R-:W-:Y:S02]  /*19330*/  ULDC UR4, c[0x0][0xa88] ;  /* 0x0002a20000047ab9 */ /* 0x000fe40000000800 */
[----:B------:R-:W-:Y:S01]  /*19340*/  IMAD.U32 R0, RZ, RZ, UR4 ;  /* 0x00000004ff007e24 */ /* 0x000fe2000f8e00ff */
[----:B------:R-:W4:Y:S01]  /*19350*/  S2R R8, SR_TID.X ;  /* 0x0000000000087919 */ /* 0x000f220000002100 */
[----:B--2---:R-:W-:-:S04]  /*19360*/  IMAD.WIDE R2, R9, 0x4, R2 ;  /* 0x0000000409027825 */ /* 0x004fc800078e0202 */
[----:B---3--:R-:W-:Y:S01]  /*19370*/  @P1 IMAD.WIDE R4, R9, 0x4, R4 ;  /* 0x0000000409041825 */ /* 0x008fe200078e0204 */
[----:B------:R2:W5:Y:S04]  /*19380*/  @P0 LDG.E R6, desc[UR42][R2.64] ;  /* 0x0000002a02060981 */ /* 0x000568000c1e1900 */
[----:B------:R2:W5:Y:S01]  /*19390*/  @P1 LDG.E R0, desc[UR42][R4.64] ;  /* 0x0000002a04001981 */ /* 0x000562000c1e1900 */
[----:B-1----:R-:W-:Y:S01]  /*193a0*/  ISETP.NE.AND P2, PT, R25, 0x1, PT ;  /* 0x000000011900780c */ /* 0x002fe20003f45270 */
[----:B----4-:R-:W-:Y:S01]  /*193b0*/  VIADD R30, R8, 0xffffff80 ;  /* 0xffffff80081e7836 */ /* 0x010fe20000000000 */
[----:B------:R-:W-:-:S04]  /*193c0*/  SHF.R.S32.HI R7, RZ, 0x1f, R9 ;  /* 0x0000001fff077819 */ /* 0x000fc80000011409 */
[----:B------:R-:W-:-:S07]  /*193d0*/  ISETP.GE.AND P3, PT, R30, 0xc0, PT ;  /* 0x000000c01e00780c */ /* 0x000fce0003f66270 */
[----:B------:R-:W1:Y:S01]  /*193e0*/  @P2 LDC R27, c[0x0][0xbec] ;  /* 0x0002fb00ff1b2b82 */ /* 0x000e620000000800 */
[----:B--2---:R-:W-:Y:S05]  /*193f0*/  @P1 BRA `(.L_x_9777) ;  /* 0x0000000000101947 */ /* 0x004fea0003800000 */
[----:B------:R-:W-:Y:S05]  /*19400*/  @!P0 BRA `(.L_x_9777) ;  /* 0x00000000000c8947 */ /* 0x000fea0003800000 */
[----:B------:R-:W2:Y:S04]  /*19410*/  LDG.E R5, desc[UR42][R2.64] ;  /* 0x0000002a02057981 */ /* 0x000ea8000c1e1900 */
[----:B-----5:R-:W2:Y:S02]  /*19420*/  LDG.E R0, desc[UR42][R2.64+0x4] ;  /* 0x0000042a02007981 */ /* 0x020ea4000c1e1900 */
[----:B--2---:R-:W-:-:S07]  /*19430*/  IMAD.IADD R0, R0, 0x1, -R5 ;  /* 0x0000000100007824 */ /* 0x004fce00078e0a05 */
.L_x_9777:
        /* <DEDUP_REMOVED lines=46> */
.L_x_9779:
[----:B------:R-:W-:Y:S05]  /*19720*/  BSYNC B1 ;  /* 0x0000000000017941 */ /* 0x000fea0003800000 */
.L_x_9778:
[----:B------:R3:W5:Y:S04]  /*19730*/  LDL R14, [R1+0x60] ;  /* 0x00006000010e7983 */ /* 0x0007680000100800 */
[----:B------:R3:W5:Y:S04]  /*19740*/  LDL R15, [R1+0x80] ;  /* 0x00008000010f7983 */ /* 0x0007680000100800 */
[----:B------:R3:W5:Y:S04]  /*19750*/  LDL R20, [R1+0x5c] ;  /* 0x00005c0001147983 */ /* 0x0007680000100800 */
[----:B------:R3:W5:Y:S04]  /*19760*/  LDL R21, [R1+0x84] ;  /* 0x0000840001157983 */ /* 0x0007680000100800 */
[----:B------:R3:W5:Y:S01]  /*19770*/  LDL R24, [R1+0x4c] ;  /* 0x00004c0001187983 */ /* 0x0007620000100800 */
[--C-:B--2---:R-:W-:Y:S01]  /*19780*/  SHF.R.S32.HI R4, RZ, 0x1f, R30.reuse ;  /* 0x0000001fff047819 */ /* 0x104fe2000001141e */
[----:B------:R-:W2:Y:S01]  /*19790*/  @P2 LDC R9, c[0x0][0xbf0] ;  /* 0x0002fc00ff092b82 */ /* 0x000ea20000000800 */
        /* <DEDUP_REMOVED lines=15> */
[----:B------:R-:W-:Y:S02]  /*19890*/  IMAD.IADD R8, R28, 0x1, R6 ;  /* 0x000000011c087824 */ /* 0x000fe400078e0206 */
[----:B------:R-:W-:-:S02]  /*198a0*/  IMAD R7, R29, UR5, R4 ;  /* 0x000000051d077c24 */ /* 0x000fc4000f8e0204 */
[----:B-1----:R-:W-:-:S04]  /*198b0*/  @P2 IMAD.HI.U32 R4, R8, R27, RZ ;  /* 0x0000001b08042227 */ /* 0x002fc800078e00ff */
[----:B------:R-:W-:Y:S01]  /*198c0*/  IMAD.WIDE.U32 R2, R29, UR4, R2 ;  /* 0x000000041d027c25 */ /* 0x000fe2000f8e0002 */
[----:B------:R-:W-:-:S03]  /*198d0*/  ULDC.64 UR4, c[0x0][0xaf0] ;  /* 0x0002bc0000047ab9 */ /* 0x000fc60000000a00 */
[----:B------:R-:W-:Y:S01]  /*198e0*/  IMAD.MOV.U32 R5, RZ, RZ, R8 ;  /* 0x000000ffff057224 */ /* 0x000fe200078e0008 */
[----:B--2---:R-:W-:Y:S01]  /*198f0*/  @P2 SHF.R.U32.HI R5, RZ, R9, R4 ;  /* 0x00000009ff052219 */ /* 0x004fe20000011604 */
        /* <DEDUP_REMOVED lines=17> */
[----:B------:R-:W-:Y:S02]  /*19a10*/  IMAD.IADD R0, R26, 0x1, R28 ;  /* 0x000000011a007824 */ /* 0x000fe400078e021c */
        /* <DEDUP_REMOVED lines=22> */
.L_x_9781:
[----:B------:R-:W-:Y:S05]  /*19b80*/  BSYNC B1 ;  /* 0x0000000000017941 */ /* 0x000fea0003800000 */
.L_x_9780:
[----:B------:R-:W-:Y:S01]  /*19b90*/  VIADD R0, R0, 0x60 ;  /* 0x0000006000007836 */ /* 0x000fe20000000000 */
[----:B--2---:R2:W0:Y:S04]  /*19ba0*/  SHFL.IDX PT, R3, R5, 0x1, 0x1c1f ;  /* 0x003c1f0005037f89 */ /* 0x00442800000e0000 */
[----:B------:R-:W-:Y:S01]  /*19bb0*/  ISETP.GE.AND P0, PT, R0, R25, PT ;  /* 0x000000190000720c */ /* 0x000fe20003f06270 */
[----:B-1----:R2:W1:-:S12]  /*19bc0*/  SHFL.IDX PT, R2, R4, 0x1, 0x1c1f ;  /* 0x003c1f0004027f89 */ /* 0x00245800000e0000 */
[----:B--2---:R-:W-:Y:S05]  /*19bd0*/  @P0 BRA `(.L_x_9776) ;  /* 0x0000000000300947 */ /* 0x004fea0003800000 */
[----:B------:R-:W-:Y:S02]  /*19be0*/  ULDC UR4, c[0x0][0xac8] ;  /* 0x0002b20000047ab9 */ /* 0x000fe40000000800 */
[----:B-----5:R-:W-:Y:S02]  /*19bf0*/  ISETP.GE.AND P3, PT, R20, UR4, PT ;  /* 0x0000000414007c0c */ /* 0x020fe4000bf66270 */
[----:B------:R-:W-:Y:S02]  /*19c00*/  ISETP.GE.AND P4, PT, R14, UR4, PT ;  /* 0x000000040e007c0c */ /* 0x000fe4000bf86270 */
[----:B------:R-:W-:-:S09]  /*19c10*/  ISETP.GE.AND P2, PT, R24, UR4, PT ;  /* 0x0000000418007c0c */ /* 0x000fd2000bf46270 */
[-C--:B-1--4-:R-:W-:Y:S02]  /*19c20*/  @!P3 LEA R6, P0, R20, R2.reuse, 0x1 ;  /* 0x000000021406b211 */ /* 0x092fe400078008ff */
[----:B------:R-:W-:Y:S02]  /*19c30*/  @!P4 LEA R8, P1, R14, R2, 0x1 ;  /* 0x000000020e08c211 */ /* 0x000fe400078208ff */
[----:B0--3--:R-:W-:Y:S01]  /*19c40*/  @!P2 IMAD.WIDE R4, R24, 0x2, R2 ;  /* 0x000000021804a825 */ /* 0x009fe200078e0202 */
[-C--:B------:R-:W-:Y:S02]  /*19c50*/  @!P3 LEA.HI.X R7, R20, R3.reuse, R21, 0x1, P0 ;  /* 0x000000031407b211 */ /* 0x080fe400000f0c15 */
[----:B------:R-:W-:Y:S02]  /*19c60*/  @!P4 LEA.HI.X R9, R14, R3, R15, 0x1, P1 ;  /* 0x000000030e09c211 */ /* 0x000fe400008f0c0f */
[----:B------:R2:W-:Y:S04]  /*19c70*/  @!P2 ST.E.128 desc[UR42][R4.64], RZ ;  /* 0x000000ff0400a985 */ /* 0x0005e8000c101d2a */
[----:B------:R2:W-:Y:S04]  /*19c80*/  @!P3 ST.E.128 desc[UR42][R6.64], RZ ;  /* 0x000000ff0600b985 */ /* 0x0005e8000c101d2a */
[----:B------:R2:W-:Y:S02]  /*19c90*/  @!P4 ST.E.128 desc[UR42][R8.64], RZ ;  /* 0x000000ff0800c985 */ /* 0x0005e4000c101d2a */
.L_x_9776:
[----:B------:R-:W-:Y:S05]  /*19ca0*/  BSYNC B0 ;  /* 0x0000000000007941 */ /* 0x000fea0003800000 */
.L_x_9771:
[----:B------:R-:W3:Y:S01]  /*19cb0*/  LDL R0, [R1+0x2c] ;  /* 0x00002c0001007983 */ /* 0x000ee20000100800 */
[----:B------:R-:W-:Y:S02]  /*19cc0*/  ULDC UR4, c[0x0][0xc3c] ;  /* 0x00030f0000047ab9 */ /* 0x000fe40000000800 */
[----:B---3--:R-:W-:-:S13]  /*19cd0*/  ISETP.GE.AND P0, PT, R0, UR4, PT ;  /* 0x0000000400007c0c */ /* 0x008fda000bf06270 */
[----:B------:R-:W-:Y:S05]  /*19ce0*/  @!P0 BRA `(.L_x_9782) ;  /* 0xfffffe7400388947 */ /* 0x000fea000383ffff */
[----:B------:R-:W-:Y:S05]  /*19cf0*/  BRA `(.L_x_9590) ;  /* 0x0000007400187947 */ /* 0x000fea0003800000 */
.L_x_9588:
        /* <DEDUP_REMOVED lines=13> */
[----:B------:R-:W0:Y:S01]  /*19dd0*/  LDS.128 R16, [UR4+0x19cd0] ;  /* 0x019cd004ff107984 */ /* 0x000e220008000c00 */
[----:B------:R-:W-:Y:S06]  /*19de0*/  BAR.ARV 0x4, 0x200 ;  /* 0x0108000000007b1d */ /* 0x000fec0000002000 */
[----:B------:R-:W-:Y:S05]  /*19df0*/  BRA `(.L_x_9784) ;  /* 0x0000000800847947 */ /* 0x000fea0003800000 */
.L_x_9783:
[----:B------:R-:W0:Y:S01]  /*19e00*/  S2R R2, SR_TID.X ;  /* 0x0000000000027919 */ /* 0x000e220000002100 */
        /* <DEDUP_REMOVED lines=41> */
.L_x_9789:
        /* <DEDUP_REMOVED lines=12> */
.L_x_9788:
[----:B------:R-:W-:Y:S05]  /*1a160*/  BSYNC B0 ;  /* 0x0000000000007941 */ /* 0x000fea0003800000 */
.L_x_9787:
        /* <DEDUP_REMOVED lines=21> */
.L_x_9785:
        /* <DEDUP_REMOVED lines=19> */
[----:B------:R-:W-:-:S06]  /*1a3f0*/  VIADD R16, R15, 0xffffffff ;  /* 0xffffffff0f107836 */ /* 0x000fcc0000000000 */
[----:B------:R0:W1:Y:S02]  /*1a400*/  SHFL.IDX PT, R16, R7, R16, 0x1f ;  /* 0x00001f1007107589 */ /* 0x00006400000e0000 */
.L_x_9790:
[----:B-1----:R-:W-:Y:S01]  /*1a410*/  IMAD R16, R16, UR5, R10 ;  /* 0x0000000510107c24 */ /* 0x002fe2000f8e020a */
[----:B------:R-:W-:Y:S01]  /*1a420*/  IABS R10, R6 ;  /* 0x00000006000a7213 */ /* 0x000fe20000000000 */
[----:B------:R-:W-:Y:S02]  /*1a430*/  IMAD R11, R11, R8, RZ ;  /* 0x000000080b0b7224 */ /* 0x000fe400078e02ff */
[----:B------:R-:W-:Y:S01]  /*1a440*/  IMAD.MOV.U32 R2, RZ, RZ, RZ ;  /* 0x000000ffff027224 */ /* 0x000fe200078e00ff */
[----:B0-----:R-:W-:Y:S01]  /*1a450*/  IADD3 R7, -R16, UR6, RZ ;  /* 0x0000000610077c10 */ /* 0x001fe2000fffe1ff */
[----:B------:R-:W-:Y:S02]  /*1a460*/  IMAD.MOV R10, RZ, RZ, -R10 ;  /* 0x000000ffff0a7224 */ /* 0x000fe400078e0a0a */
        /* <DEDUP_REMOVED lines=19> */
[----:B------:R-:W-:-:S04]  /*1a5a0*/  VIADDMNMX R9, R10, UR5, R9, PT ;  /* 0x000000050a097c46 */ /* 0x000fc8000b800109 */
[----:B------:R-:W-:-:S04]  /*1a5b0*/  IABS R10, R9 ;  /* 0x00000009000a7213 */ /* 0x000fc80000000000 */
[----:B------:R-:W0:Y:S08]  /*1a5c0*/  I2F.RP R11, R10 ;  /* 0x0000000a000b7306 */ /* 0x000e300000209400 */
[----:B0-----:R-:W0:Y:S02]  /*1a5d0*/  MUFU.RCP R11, R11 ;  /* 0x0000000b000b7308 */ /* 0x001e240000001000 */
[----:B0-----:R-:W-:Y:S01]  /*1a5e0*/  VIADD R3, R11, 0xffffffe ;  /* 0x0ffffffe0b037836 */ /* 0x001fe20000000000 */
[----:B------:R-:W-:-:S05]  /*1a5f0*/  IABS R11, R9 ;  /* 0x00000009000b7213 */ /* 0x000fca0000000000 */
[----:B------:R-:W0:Y:S02]  /*1a600*/  F2I.FTZ.U32.TRUNC.NTZ R3, R3 ;  /* 0x0000000300037305 */ /* 0x000e24000021f000 */
[----:B0-----:R-:W-:-:S04]  /*1a610*/  IMAD.MOV R13, RZ, RZ, -R3 ;  /* 0x000000ffff0d7224 */ /* 0x001fc800078e0a03 */
[----:B------:R-:W-:-:S04]  /*1a620*/  IMAD R7, R13, R10, RZ ;  /* 0x0000000a0d077224 */ /* 0x000fc800078e02ff */
[----:B------:R-:W-:Y:S01]  /*1a630*/  IMAD.HI.U32 R2, R3, R7, R2 ;  /* 0x0000000703027227 */ /* 0x000fe200078e0002 */
        /* <DEDUP_REMOVED lines=15> */
[----:B------:R-:W-:-:S03]  /*1a730*/  IMAD.MOV R9, RZ, RZ, -R9 ;  /* 0x000000ffff097224 */ /* 0x000fc600078e0a09 */
[----:B------:R-:W-:Y:S01]  /*1a740*/  LOP3.LUT R17, RZ, R2, RZ, 0x33, !PT ;  /* 0x00000002ff117212 */ /* 0x000fe200078e33ff */
[----:B------:R-:W-:-:S04]  /*1a750*/  IMAD R18, R2, R9, R3 ;  /* 0x0000000902127224 */ /* 0x000fc800078e0203 */
[----:B------:R-:W-:Y:S01]  /*1a760*/  IMAD.IADD R17, R4, 0x1, R17 ;  /* 0x0000000104117824 */ /* 0x000fe200078e0211 */
[----:B------:R-:W-:Y:S06]  /*1a770*/  BRA `(.L_x_9791) ;  /* 0x00000000000c7947 */ /* 0x000fec0003800000 */
.L_x_9786:
[----:B------:R-:W-:Y:S02]  /*1a780*/  IMAD.MOV.U32 R17, RZ, RZ, RZ ;  /* 0x000000ffff117224 */ /* 0x000fe400078e00ff */
[----:B------:R-:W-:Y:S02]  /*1a790*/  IMAD.U32 R16, RZ, RZ, UR6 ;  /* 0x00000006ff107e24 */ /* 0x000fe4000f8e00ff */
[----:B------:R-:W-:-:S07]  /*1a7a0*/  IMAD.MOV.U32 R18, RZ, RZ, RZ ;  /* 0x000000ffff127224 */ /* 0x000fce00078e00ff */
.L_x_9791:
[----:B------:R-:W-:-:S13]  /*1a7b0*/  ISETP.NE.AND P0, PT, R5, RZ, PT ;  /* 0x000000ff0500720c */ /* 0x000fda0003f05270 */
[----:B------:R-:W0:Y:S01]  /*1a7c0*/  @!P0 S2R R3, SR_CgaCtaId ;  /* 0x0000000000038919 */ /* 0x000e220000008800 */
[----:B------:R-:W-:-:S04]  /*1a7d0*/  @!P0 MOV R2, 0x400 ;  /* 0x0000040000028802 */ /* 0x000fc80000000f00 */
[----:B0-----:R-:W-:-:S05]  /*1a7e0*/  @!P0 LEA R2, R3, R2, 0x18 ;  /* 0x0000000203028211 */ /* 0x001fca00078ec0ff */
[----:B------:R1:W-:Y:S01]  /*1a7f0*/  @!P0 STS.128 [R2+0x19cd0], R16 ;  /* 0x019cd01002008388 */ /* 0x0003e20000000c00 */
[----:B------:R-:W-:Y:S06]  /*1a800*/  BAR.ARV 0x5, 0x200 ;  /* 0x0148000000007b1d */ /* 0x000fec0000002000 */
.L_x_9784:
[----:B------:R2:W-:Y:S01]  /*1a810*/  STL [R1+0x4c], RZ ;  /* 0x00004cff01007387 */ /* 0x0005e20000100800 */
[----:B------:R-:W-:Y:S01]  /*1a820*/  ULDC UR4, c[0x0][0xc3c] ;  /* 0x00030f0000047ab9 */ /* 0x000fe20000000800 */
[----:B------:R-:W-:Y:S01]  /*1a830*/  IMAD.MOV.U32 R28, RZ, RZ, 0x1 ;  /* 0x00000001ff1c7424 */ /* 0x000fe200078e00ff */
[----:B0-----:R-:W-:Y:S01]  /*1a840*/  ISETP.GE.AND P0, PT, R19, UR4, PT ;  /* 0x0000000413007c0c */ /* 0x001fe2000bf06270 */
[----:B------:R-:W-:-:S12]  /*1a850*/  IMAD.MOV.U32 R24, RZ, RZ, RZ ;  /* 0x000000ffff187224 */ /* 0x000fd800078e00ff */
[----:B--2---:R-:W-:Y:S05]  /*1a860*/  @P0 BRA `(.L_x_9792) ;  /* 0x0000006400440947 */ /* 0x004fea0003800000 */
[----:B------:R-:W0:Y:S01]  /*1a870*/  S2R R11, SR_TID.X ;  /* 0x00000000000b7919 */ /* 0x000e220000002100 */
[----:B------:R-:W2:Y:S01]  /*1a880*/  S2UR UR5, SR_CgaCtaId ;  /* 0x00000000000579c3 */ /* 0x000ea20000008800 */
        /* <DEDUP_REMOVED lines=9> */
[----:B--2---:R-:W-:-:S06]  /*1a920*/  ULEA UR4, UR5, UR4, 0x18 ;  /* 0x0000000405047291 */ /* 0x004fcc000f8ec03f */
[----:B------:R-:W-:Y:S01]  /*1a930*/  IMAD.U32 R23, RZ, RZ, UR4 ;  /* 0x00000004ff177e24 */ /* 0x000fe2000f8e00ff */
[C---:B0-----:R-:W-:Y:S01]  /*1a940*/  LOP3.LUT R10, R11.reuse, 0x7f, RZ, 0xc0, !PT ;  /* 0x0000007f0b0a7812 */ /* 0x041fe200078ec0ff */
[C---:B------:R-:W-:Y:S01]  /*1a950*/  IMAD.SHL.U32 R3, R11.reuse, 0x20, RZ ;  /* 0x000000200b037824 */ /* 0x040fe200078e00ff */
[----:B------:R-:W-:Y:S01]  /*1a960*/  SHF.R.U32.HI R4, RZ, 0x1, R11 ;  /* 0x00000001ff047819 */ /* 0x000fe2000001160b */
[C---:B-1----:R-:W-:Y:S01]  /*1a970*/  IMAD.SHL.U32 R2, R11.reuse, 0x10, RZ ;  /* 0x000000100b027824 */ /* 0x042fe200078e00ff */
        /* <DEDUP_REMOVED lines=40> */
.L_x_9924:
[----:B------:R-:W-:Y:S05]  /*1ac00*/  YIELD ;  /* 0x0000000000007946 */ /* 0x000fea0003800000 */
[----:B------:R-:W-:Y:S01]  /*1ac10*/  ULDC.64 UR4, c[0x0][0xa28] ;  /* 0x00028a0000047ab9 */ /* 0x000fe20000000a00 */
[----:B------:R-:W-:Y:S02]  /*1ac20*/  CS2R R6, SRZ ;  /* 0x0000000000067805 */ /* 0x000fe4000001ff00 */
[----:B------:R-:W-:Y:S01]  /*1ac30*/  ISETP.NE.U32.AND P0, PT, RZ, UR4, PT ;  /* 0x00000004ff007c0c */ /* 0x000fe2000bf05070 */
[----:B0-----:R-:W0:Y:S01]  /*1ac40*/  LDC.64 R10, c[0x0][0xa00] ;  /* 0x00028000ff0a7b82 */ /* 0x001e220000000a00 */
[----:B------:R-:W-:Y:S01]  /*1ac50*/  ULDC.64 UR6, c[0x0][0xa08] ;  /* 0x0002820000067ab9 */ /* 0x000fe20000000a00 */
[----:B------:R-:W-:Y:S01]  /*1ac60*/  ULDC.64 UR8, c[0x0][0xa10] ;  /* 0x0002840000087ab9 */ /* 0x000fe20000000a00 */
[----:B------:R-:W-:Y:S01]  /*1ac70*/  ISETP.NE.AND.EX P0, PT, RZ, UR5, PT, P0 ;  /* 0x00000005ff007c0c */ /* 0x000fe2000bf05300 */
[----:B------:R-:W-:-:S04]  /*1ac80*/  ULDC.64 UR4, c[0x0][0xa18] ;  /* 0x0002860000047ab9 */ /* 0x000fc80000000a00 */
[----:B-1----:R-:W1:Y:S08]  /*1ac90*/  LDC.64 R4, c[0x0][0xa08] ;  /* 0x00028200ff047b82 */ /* 0x002e700000000a00 */
[----:B--2---:R-:W2:Y:S02]  /*1aca0*/  @P0 LDC.64 R2, c[0x0][0xa28] ;  /* 0x00028a00ff020b82 */ /* 0x004ea40000000a00 */
        /* <DEDUP_REMOVED lines=19> */
[----:B------:R3:W5:Y:S01]  /*1ade0*/  @P1 LDG.E R9, desc[UR42][R4.64] ;  /* 0x0000002a04091981 */ /* 0x000762000c1e1900 */
[----:B0-----:R-:W-:-:S05]  /*1adf0*/  IMAD.WIDE R2, R19, 0x4, R2 ;  /* 0x0000000413027825 */ /* 0x001fca00078e0202 */
[----:B------:R3:W5:Y:S01]  /*1ae00*/  @P2 LDG.E R0, desc[UR42][R2.64] ;  /* 0x0000002a02002981 */ /* 0x000762000c1e1900 */
[----:B-1----:R-:W-:-:S03]  /*1ae10*/  @P0 IMAD.WIDE R12, R19, 0x4, R12 ;  /* 0x00000004130c0825 */ /* 0x002fc600078e020c */
[----:B--2---:R0:W-:Y:S02]  /*1ae20*/  STL [R1+0x2c], R7 ;  /* 0x00002c0701007387 */ /* 0x0041e40000100800 */
[----:B0-----:R-:W-:Y:S01]  /*1ae30*/  IMAD.U32 R7, RZ, RZ, UR4 ;  /* 0x00000004ff077e24 */ /* 0x001fe2000f8e00ff */
[----:B------:R-:W-:-:S05]  /*1ae40*/  ULDC.64 UR4, c[0x0][0x418] ;  /* 0x0001060000047ab9 */ /* 0x000fca0000000a00 */
        /* <DEDUP_REMOVED lines=8> */
[----:B------:R-:W-:Y:S01]  /*1aed0*/  IMAD.U32 R8, RZ, RZ, UR4 ;  /* 0x00000004ff087e24 */ /* 0x000fe2000f8e00ff */
[----:B--2---:R0:W-:Y:S01]  /*1aee0*/  STL [R1+0x24], R7 ;  /* 0x0000240701007387 */ /* 0x0041e20000100800 */
[----:B------:R-:W-:Y:S02]  /*1aef0*/  IMAD.MOV.U32 R13, RZ, RZ, R7 ;  /* 0x000000ffff0d7224 */ /* 0x000fe400078e0007 */
[----:B0-----:R-:W-:Y:S01]  /*1af00*/  IMAD.U32 R7, RZ, RZ, UR5 ;  /* 0x00000005ff077e24 */ /* 0x001fe2000f8e00ff */
[----:B---3--:R-:W-:Y:S06]  /*1af10*/  @P0 BRA `(.L_x_9793) ;  /* 0x0000000000140947 */ /* 0x008fec0003800000 */
[----:B------:R-:W-:Y:S05]  /*1af20*/  @!P3 BRA `(.L_x_9793) ;  /* 0x000000000010b947 */ /* 0x000fea0003800000 */
[----:B------:R-:W2:Y:S04]  /*1af30*/  LDG.E R12, desc[UR42][R10.64] ;  /* 0x0000002a0a0c7981 */ /* 0x000ea8000c1e1900 */
[----:B------:R-:W2:Y:S02]  /*1af40*/  LDG.E R10, desc[UR42][R10.64+0x4] ;  /* 0x0000042a0a0a7981 */ /* 0x000ea4000c1e1900 */
[----:B--2---:R-:W-:-:S05]  /*1af50*/  IMAD.IADD R13, R10, 0x1, -R12 ;  /* 0x000000010a0d7824 */ /* 0x004fca00078e0a0c */
[----:B------:R0:W-:Y:S02]  /*1af60*/  STL [R1+0x24], R13 ;  /* 0x0000240d01007387 */ /* 0x0001e40000100800 */
.L_x_9793:
[----:B-----5:R-:W-:Y:S01]  /*1af70*/  IMAD.IADD R9, R9, 0x1, R6 ;  /* 0x0000000109097824 */ /* 0x020fe200078e0206 */
[----:B------:R-:W-:Y:S02]  /*1af80*/  ULDC.64 UR4, c[0x0][0xa20] ;  /* 0x0002880000047ab9 */ /* 0x000fe40000000a00 */
[----:B------:R-:W-:Y:S02]  /*1af90*/  ISETP.NE.U32.AND P0, PT, RZ, UR4, PT ;  /* 0x00000004ff007c0c */ /* 0x000fe4000bf05070 */
[----:B------:R1:W-:Y:S02]  /*1afa0*/  STL [R1+0x10], R9 ;  /* 0x0000100901007387 */ /* 0x0003e40000100800 */
[----:B------:R-:W-:-:S13]  /*1afb0*/  ISETP.NE.AND.EX P0, PT, RZ, UR5, PT, P0 ;  /* 0x00000005ff007c0c */ /* 0x000fda000bf05300 */
[----:B-1----:R-:W-:Y:S05]  /*1afc0*/  @!P0 BRA `(.L_x_9794) ;  /* 0x0000000000108947 */ /* 0x002fea0003800000 */
[----:B------:R-:W1:Y:S02]  /*1afd0*/  LDC.64 R8, c[0x0][0xa20] ;  /* 0x00028800ff087b82 */ /* 0x000e640000000a00 */
[----:B-1----:R-:W-:-:S06]  /*1afe0*/  IMAD.WIDE R8, R19, 0x4, R8 ;  /* 0x0000000413087825 */ /* 0x002fcc00078e0208 */
[----:B------:R1:W5:Y:S01]  /*1aff0*/  LDG.E R8, desc[UR42][R8.64] ;  /* 0x0000002a08087981 */ /* 0x000362000c1e1900 */
[----:B------:R-:W-:Y:S05]  /*1b000*/  BRA `(.L_x_9795) ;  /* 0x0000000000107947 */ /* 0x000fea0003800000 */
.L_x_9794:
[----:B------:R-:W-:Y:S05]  /*1b010*/  @!P1 BRA `(.L_x_9795) ;  /* 0x00000000000c9947 */ /* 0x000fea0003800000 */
[----:B------:R-:W2:Y:S04]  /*1b020*/  LDG.E R8, desc[UR42][R4.64] ;  /* 0x0000002a04087981 */ /* 0x000ea8000c1e1900 */
[----:B------:R-:W2:Y:S02]  /*1b030*/  LDG.E R4, desc[UR42][R4.64+0x4] ;  /* 0x0000042a04047981 */ /* 0x000ea4000c1e1900 */
[----:B--2---:R-:W-:-:S07]  /*1b040*/  IMAD.IADD R8, R4, 0x1, -R8 ;  /* 0x0000000104087824 */ /* 0x004fce00078e0a08 */
.L_x_9795:
[----:B------:R-:W2:Y:S04]  /*1b050*/  @P2 LDG.E R4, desc[UR42][R2.64] ;  /* 0x0000002a02042981 */ /* 0x000ea8000c1e1900 */
[----:B------:R3:W2:Y:S01]  /*1b060*/  @P2 LDG.E R5, desc[UR42][R2.64+0x4] ;  /* 0x0000042a02052981 */ /* 0x0006a2000c1e1900 */
[----:B------:R-:W-:Y:S02]  /*1b070*/  IMAD R11, R17, 0xc0, RZ ;  /* 0x000000c0110b7824 */ /* 0x000fe400078e02ff */
[----:B-----5:R-:W-:Y:S02]  /*1b080*/  IMAD.IADD R6, R8, 0x1, -R6 ;  /* 0x0000000108067824 */ /* 0x020fe400078e0a06 */
[----:B-1----:R-:W-:Y:S01]  /*1b090*/  VIADD R9, R11, 0xbf ;  /* 0x000000bf0b097836 */ /* 0x002fe20000000000 */
[----:B------:R1:W-:Y:S01]  /*1b0a0*/  STL [R1+0x20], R11 ;  /* 0x0000200b01007387 */ /* 0x0003e20000100800 */
[----:B---3--:R-:W3:Y:S02]  /*1b0b0*/  LDC R2, c[0x0][0x448] ;  /* 0x00011200ff027b82 */ /* 0x008ee40000000800 */
[----:B---3--:R-:W-:-:S13]  /*1b0c0*/  ISETP.NE.AND P1, PT, R2, 0x1, PT ;  /* 0x000000010200780c */ /* 0x008fda0003f25270 */
[----:B------:R-:W3:Y:S08]  /*1b0d0*/  @P1 LDC R2, c[0x0][0x44c] ;  /* 0x00011300ff021b82 */ /* 0x000ef00000000800 */
[----:B------:R-:W4:Y:S01]  /*1b0e0*/  @P1 LDC R3, c[0x0][0x450] ;  /* 0x00011400ff031b82 */ /* 0x000f220000000800 */
[----:B---3--:R-:W-:-:S05]  /*1b0f0*/  @P1 IMAD.HI.U32 R2, R9, R2, RZ ;  /* 0x0000000209021227 */ /* 0x008fca00078e00ff */
[----:B----4-:R-:W-:Y:S01]  /*1b100*/  @P1 SHF.R.U32.HI R9, RZ, R3, R2 ;  /* 0x00000003ff091219 */ /* 0x010fe20000011602 */
[----:B--2---:R-:W-:-:S04]  /*1b110*/  @P2 IMAD.IADD R7, R5, 0x1, -R4 ;  /* 0x0000000105072824 */ /* 0x004fc800078e0a04 */
[----:B------:R-:W-:-:S04]  /*1b120*/  IMAD.IADD R8, R6, 0x1, R7 ;  /* 0x0000000106087824 */ /* 0x000fc800078e0207 */
[C---:B------:R-:W-:Y:S01]  /*1b130*/  VIADD R21, R8.reuse, 0x7f ;  /* 0x0000007f08157836 */ /* 0x040fe20000000000 */
[----:B------:R-:W-:-:S04]  /*1b140*/  IADD3 R20, R8, 0x1, -R13 ;  /* 0x0000000108147810 */ /* 0x000fc80007ffe80d */
[----:B------:R-:W-:Y:S01]  /*1b150*/  SHF.R.S32.HI R2, RZ, 0x1f, R21 ;  /* 0x0000001fff027819 */ /* 0x000fe20000011415 */
[----:B------:R-:W-:-:S03]  /*1b160*/  IMAD.IADD R9, R20, 0x1, R9 ;  /* 0x0000000114097824 */ /* 0x000fc600078e0209 */
[----:B------:R-:W-:Y:S02]  /*1b170*/  LEA.HI R21, R2, R21, RZ, 0x7 ;  /* 0x0000001502157211 */ /* 0x000fe400078f38ff */
[----:B------:R-:W2:Y:S02]  /*1b180*/  LDC.64 R2, c[0x0][0x9e0] ;  /* 0x00027800ff027b82 */ /* 0x000ea40000000a00 */
[----:B------:R-:W-:Y:S02]  /*1b190*/  SHF.R.S32.HI R21, RZ, 0x7, R21 ;  /* 0x00000007ff157819 */ /* 0x000fe40000011415 */
[----:B--2---:R-:W-:Y:S01]  /*1b1a0*/  ISETP.GE.AND P3, PT, R3, 0x1, PT ;  /* 0x000000010300780c */ /* 0x004fe20003f66270 */
[----:B------:R-:W-:-:S12]  /*1b1b0*/  IMAD.IADD R2, R9, 0x1, R2 ;  /* 0x0000000109027824 */ /* 0x000fd800078e0202 */
[----:B-1----:R-:W-:Y:S05]  /*1b1c0*/  @!P3 BRA `(.L_x_9796) ;  /* 0x000000000048b947 */ /* 0x002fea0003800000 */
        /* <DEDUP_REMOVED lines=11> */
.L_x_9798:
[----:B------:R-:W-:-:S13]  /*1b280*/  ISETP.NE.AND P0, PT, R3, 0x1, PT ;  /* 0x000000010300780c */ /* 0x000fda0003f05270 */
[----:B------:R-:W1:Y:S02]  /*1b290*/  @P0 LDC.64 R4, c[0x0][0x9e8] ;  /* 0x00027a00ff040b82 */ /* 0x000e640000000a00 */
[----:B-1----:R-:W-:-:S05]  /*1b2a0*/  @P0 IMAD.HI.U32 R4, R10, R4, RZ ;  /* 0x000000040a040227 */ /* 0x002fca00078e00ff */
[----:B------:R-:W-:-:S07]  /*1b2b0*/  @P0 SHF.R.U32.HI R10, RZ, R5, R4 ;  /* 0x00000005ff0a0219 */ /* 0x000fce0000011604 */
.L_x_9799:
[----:B------:R-:W-:Y:S05]  /*1b2c0*/  BSYNC B0 ;  /* 0x0000000000007941 */ /* 0x000fea0003800000 */
.L_x_9797:
[----:B------:R-:W-:-:S05]  /*1b2d0*/  IMAD R10, R10, R3, R3 ;  /* 0x000000030a0a7224 */ /* 0x000fca00078e0203 */
[----:B------:R-:W-:-:S07]  /*1b2e0*/  VIMNMX R2, R2, R10, PT ;  /* 0x0000000a02027248 */ /* 0x000fce0003fe0100 */
.L_x_9796:
        /* <DEDUP_REMOVED lines=20> */
.L_x_9802:
[----:B------:R-:W-:-:S13]  /*1b430*/  ISETP.NE.AND P0, PT, R3, 0x1, PT ;  /* 0x000000010300780c */ /* 0x000fda0003f05270 */
[----:B------:R-:W1:Y:S02]  /*1b440*/  @P0 LDC.64 R4, c[0x0][0x9e8] ;  /* 0x00027a00ff040b82 */ /* 0x000e640000000a00 */
[----:B-1----:R-:W-:-:S05]  /*1b450*/  @P0 IMAD.HI.U32 R4, R9, R4, RZ ;  /* 0x0000000409040227 */ /* 0x002fca00078e00ff */
[----:B------:R-:W-:-:S07]  /*1b460*/  @P0 SHF.R.U32.HI R9, RZ, R5, R4 ;  /* 0x00000005ff090219 */ /* 0x000fce0000011604 */
.L_x_9803:
[----:B------:R-:W-:Y:S05]  /*1b470*/  BSYNC B0 ;  /* 0x0000000000007941 */ /* 0x000fea0003800000 */
.L_x_9801:
[----:B------:R-:W-:-:S05]  /*1b480*/  IMAD R3, R9, R3, RZ ;  /* 0x0000000309037224 */ /* 0x000fca00078e02ff */
[----:B------:R-:W-:-:S07]  /*1b490*/  VIMNMX R8, R8, R3, !PT ;  /* 0x0000000308087248 */ /* 0x000fce0007fe0100 */
.L_x_9800:
[----:B------:R-:W-:Y:S01]  /*1b4a0*/  VIADD R2, R2, 0x7f ;  /* 0x0000007f02027836 */ /* 0x000fe20000000000 */
[----:B------:R-:W-:Y:S04]  /*1b4b0*/  BSSY B0, `(.L_x_9804) ;  /* 0x000015d000007945 */ /* 0x000fe80003800000 */
[----:B------:R-:W-:-:S04]  /*1b4c0*/  SHF.R.S32.HI R3, RZ, 0x1f, R2 ;  /* 0x0000001fff037819 */ /* 0x000fc80000011402 */
[----:B------:R-:W-:Y:S02]  /*1b4d0*/  LEA.HI R3, R3, R2, RZ, 0x7 ;  /* 0x0000000203037211 */ /* 0x000fe400078f38ff */
[----:B------:R-:W-:Y:S02]  /*1b4e0*/  SHF.R.S32.HI R2, RZ, 0x1f, R8 ;  /* 0x0000001fff027819 */ /* 0x000fe40000011408 */
[----:B------:R-:W-:Y:S02]  /*1b4f0*/  SHF.R.S32.HI R3, RZ, 0x7, R3 ;  /* 0x00000007ff037819 */ /* 0x000fe40000011403 */
[----:B------:R-:W-:Y:S02]  /*1b500*/  LEA.HI R2, R2, R8, RZ, 0x7 ;  /* 0x0000000802027211 */ /* 0x000fe400078f38ff */
[----:B------:R-:W-:Y:S02]  /*1b510*/  VIMNMX R3, R21, R3, PT ;  /* 0x0000000315037248 */ /* 0x000fe40003fe0100 */
[----:B------:R-:W-:-:S03]  /*1b520*/  SHF.R.S32.HI R2, RZ, 0x7, R2 ;  /* 0x00000007ff027819 */ /* 0x000fc60000011402 */
[----:B------:R-:W-:Y:S01]  /*1b530*/  IMAD R3, R3, 0x80, -R6 ;  /* 0x0000008003037824 */ /* 0x000fe200078e0a06 */
[----:B------:R-:W-:-:S04]  /*1b540*/  VIMNMX R2, RZ, R2, !PT ;  /* 0x00000002ff027248 */ /* 0x000fc80007fe0100 */
[----:B------:R-:W-:Y:S01]  /*1b550*/  VIMNMX R3, R3, R7, PT ;  /* 0x0000000703037248 */ /* 0x000fe20003fe0100 */
[----:B------:R-:W-:-:S05]  /*1b560*/  IMAD R2, R2, 0x80, -R6 ;  /* 0x0000008002027824 */ /* 0x000fca00078e0a06 */
[----:B------:R-:W-:-:S04]  /*1b570*/  VIMNMX R4, RZ, R2, !PT ;  /* 0x00000002ff047248 */ /* 0x000fc80007fe0100 */
[----:B------:R-:W-:Y:S02]  /*1b580*/  ISETP.GT.AND P0, PT, R3, R4, PT ;  /* 0x000000040300720c */ /* 0x000fe40003f04270 */
[----:B------:R-:W-:-:S11]  /*1b590*/  SHF.R.U32.HI R4, RZ, 0x7, R4 ;  /* 0x00000007ff047819 */ /* 0x000fd60000011604 */
[----:B------:R-:W-:-:S05]  /*1b5a0*/  @P0 VIADD R2, R3, 0x7f ;  /* 0x0000007f03020836 */ /* 0x000fca0000000000 */
[----:B------:R-:W-:-:S04]  /*1b5b0*/  @P0 SHF.R.S32.HI R3, RZ, 0x1f, R2 ;  /* 0x0000001fff030819 */ /* 0x000fc80000011402 */
[----:B------:R-:W-:Y:S01]  /*1b5c0*/  @P0 LEA.HI R2, R3, R2, RZ, 0x7 ;  /* 0x0000000203020211 */ /* 0x000fe200078f38ff */
[----:B------:R-:W-:-:S03]  /*1b5d0*/  IMAD.MOV.U32 R3, RZ, RZ, R4 ;  /* 0x000000ffff037224 */ /* 0x000fc600078e0004 */
        /* <DEDUP_REMOVED lines=11> */
.L_x_9959:
[----:B--2---:R-:W-:Y:S02]  /*1b690*/  ISETP.NE.AND P0, PT, R14, RZ, PT ;  /* 0x000000ff0e00720c */ /* 0x004fe40003f05270 */
[----:B------:R-:W-:-:S11]  /*1b6a0*/  PLOP3.LUT P6, PT, PT, PT, PT, 0x8, 0x0 ;  /* 0x000000000000781c */ /* 0x000fd60003fce170 */
[----:B------:R-:W-:Y:S05]  /*1b6b0*/  @P0 BRA `(.L_x_9807) ;  /* 0x00000000000c0947 */ /* 0x000fea0003800000 */
[----:B------:R-:W-:-:S03]  /*1b6c0*/  UMOV UR4, 0xffffffff ;  /* 0xffffffff00047882 */ /* 0x000fc60000000000 */
[----:B------:R-:W-:Y:S05]  /*1b6d0*/  BRA.DIV UR4, `(.L_x_9808) ;  /* 0x0000006204d07947 */ /* 0x000fea000b800000 */
[----:B------:R-:W-:-:S13]  /*1b6e0*/  ELECT P6, URZ, PT ;  /* 0x00000000003f782f */ /* 0x000fda00038c0000 */
.L_x_9807:
        /* <DEDUP_REMOVED lines=9> */
.L_x_9962:
[----:B------:R-:W-:Y:S05]  /*1b780*/  BSYNC B1 ;  /* 0x0000000000017941 */ /* 0x000fea0003800000 */
.L_x_9809:
        /* <DEDUP_REMOVED lines=11> */
.L_x_9963:
[----:B------:R-:W-:Y:S05]  /*1b840*/  BSYNC B2 ;  /* 0x0000000000027941 */ /* 0x000fea0003800000 */
.L_x_9813:
        /* <DEDUP_REMOVED lines=9> */
.L_x_9816:
[----:B------:R-:W-:Y:S05]  /*1b8e0*/  BSYNC B2 ;  /* 0x0000000000027941 */ /* 0x000fea0003800000 */
.L_x_9815:
        /* <DEDUP_REMOVED lines=12> */
.L_x_9817:
        /* <DEDUP_REMOVED lines=10> */
[----:B0-----:R-:W-:Y:S01]  /*1ba50*/  IMAD.MOV.U32 R13, RZ, RZ, 0x20 ;  /* 0x00000020ff0d7424 */ /* 0x001fe200078e00ff */
[----:B------:R-:W-:Y:S01]  /*1ba60*/  PLOP3.LUT P0, PT, PT, PT, PT, 0x80, 0x0 ;  /* 0x000000000000781c */ /* 0x000fe20003f0f070 */
[----:B------:R-:W-:Y:S01]  /*1ba70*/  VIADD R10, R7, 0x14800 ;  /* 0x00014800070a7836 */ /* 0x000fe20000000000 */
[----:B------:R-:W-:Y:S01]  /*1ba80*/  UMOV UR6, 0x0 ;  /* 0x0000000000067882 */ /* 0x000fe20000000000 */
[----:B------:R-:W-:Y:S01]  /*1ba90*/  UMOV UR7, 0x12f00000 ;  /* 0x12f0000000077882 */ /* 0x000fe20000000000 */
[----:B------:R-:W-:-:S15]  /*1baa0*/  R2UR UR10, R13 ;  /* 0x000000000d0a72ca */ /* 0x000fde00000e0000 */
.L_x_9818:
        /* <DEDUP_REMOVED lines=16> */
.L_x_9819:
        /* <DEDUP_REMOVED lines=13> */
.L_x_9964:
[----:B------:R-:W-:Y:S05]  /*1bc80*/  BSYNC B2 ;  /* 0x0000000000027941 */ /* 0x000fea0003800000 */
.L_x_9820:
[----:B------:R-:W-:Y:S01]  /*1bc90*/  BSSY B2, `(.L_x_9822) ;  /* 0x000000b000027945 */ /* 0x000fe20003800000 */
[----:B------:R-:W-:Y:S02]  /*1bca0*/  IMAD.MOV.U32 R10, RZ, RZ, 0x0 ;  /* 0x00000000ff0a7424 */ /* 0x000fe400078e00ff */
        /* <DEDUP_REMOVED lines=9> */
.L_x_9823:
[----:B------:R-:W-:Y:S05]  /*1bd40*/  BSYNC B2 ;  /* 0x0000000000027941 */ /* 0x000fea0003800000 */
.L_x_9822:
        /* <DEDUP_REMOVED lines=8> */
.L_x_9824:
        /* <DEDUP_REMOVED lines=15> */
.L_x_9825:
        /* <DEDUP_REMOVED lines=15> */
.L_x_9826:
        /* <DEDUP_REMOVED lines=10> */
.L_x_9812:
[----:B------:R-:W-:Y:S05]  /*1c050*/  BSYNC B1 ;  /* 0x0000000000017941 */ /* 0x000fea0003800000 */
.L_x_9811:
        /* <DEDUP_REMOVED lines=11> */
.L_x_9843:
        /* <DEDUP_REMOVED lines=12> */
.L_x_9965:
[----:B------:R-:W-:Y:S05]  /*1c1d0*/  BSYNC B2 ;  /* 0x0000000000027941 */ /* 0x000fea0003800000 */
.L_x_9829:
        /* <DEDUP_REMOVED lines=9> */
.L_x_9832:
[----:B------:R-:W-:Y:S05]  /*1c270*/  BSYNC B2 ;  /* 0x0000000000027941 */ /* 0x000fea0003800000 */
.L_x_9831:
        /* <DEDUP_REMOVED lines=11> */
.L_x_9833:
        /* <DEDUP_REMOVED lines=16> */
.L_x_9834:
        /* <DEDUP_REMOVED lines=10> */
[----:B0-----:R-:W-:Y:S01]  /*1c4d0*/  IMAD.MOV.U32 R13, RZ, RZ, 0x40 ;  /* 0x00000040ff0d7424 */ /* 0x001fe200078e00ff */
[----:B------:R-:W-:Y:S01]  /*1c4e0*/  PLOP3.LUT P1, PT, PT, PT, PT, 0x80, 0x0 ;  /* 0x000000000000781c */ /* 0x000fe20003f2f070 */
[----:B------:R-:W-:Y:S01]  /*1c4f0*/  VIADD R10, R6, 0x15800 ;  /* 0x00015800060a7836 */ /* 0x000fe20000000000 */
[----:B------:R-:W-:Y:S01]  /*1c500*/  UMOV UR6, 0x0 ;  /* 0x0000000000067882 */ /* 0x000fe20000000000 */
[----:B------:R-:W-:Y:S01]  /*1c510*/  UMOV UR7, 0x12f00000 ;  /* 0x12f0000000077882 */ /* 0x000fe20000000000 */
[----:B------:R-:W-:-:S15]  /*1c520*/  R2UR UR10, R13 ;  /* 0x000000000d0a72ca */ /* 0x000fde00000e0000 */
.L_x_9835:
        /* <DEDUP_REMOVED lines=13> */
.L_x_9966:
[----:B------:R-:W-:Y:S05]  /*1c600*/  BSYNC B2 ;  /* 0x0000000000027941 */ /* 0x000fea0003800000 */
.L_x_9836:
        /* <DEDUP_REMOVED lines=11> */
.L_x_9839:
[----:B------:R-:W-:Y:S05]  /*1c6c0*/  BSYNC B2 ;  /* 0x0000000000027941 */ /* 0x000fea0003800000 */
.L_x_9838:
        /* <DEDUP_REMOVED lines=8> */
.L_x_9840:
        /* <DEDUP_REMOVED lines=15> */
.L_x_9841:
        /* <DEDUP_REMOVED lines=15> */
.L_x_9842:
        /* <DEDUP_REMOVED lines=10> */
.L_x_9828:
[----:B------:R-:W-:Y:S05]  /*1c9d0*/  BSYNC B1 ;  /* 0x0000000000017941 */ /* 0x000fea0003800000 */
.L_x_9827:
        /* <DEDUP_REMOVED lines=10> */
.L_x_9805:
[----:B------:R-:W-:Y:S05]  /*1ca80*/  BSYNC B0 ;  /* 0x0000000000007941 */ /* 0x000fea0003800000 */
.L_x_9804:
        /* <DEDUP_REMOVED lines=26> */
.L_x_9846:
[----:B------:R-:W-:-:S13]  /*1cc30*/  ISETP.NE.AND P0, PT, R3, 0x1, PT ;  /* 0x000000010300780c */ /* 0x000fda0003f05270 */
[----:B-1----:R-:W1:Y:S02]  /*1cc40*/  @P0 LDC.64 R4, c[0x0][0x9e8] ;  /* 0x00027a00ff040b82 */ /* 0x002e640000000a00 */
[----:B-1----:R-:W-:-:S05]  /*1cc50*/  @P0 IMAD.HI.U32 R4, R0, R4, RZ ;  /* 0x0000000400040227 */ /* 0x002fca00078e00ff */
[----:B------:R-:W-:-:S07]  /*1cc60*/  @P0 SHF.R.U32.HI R0, RZ, R5, R4 ;  /* 0x00000005ff000219 */ /* 0x000fce0000011604 */
.L_x_9847:
[----:B------:R-:W-:Y:S05]  /*1cc70*/  BSYNC B0 ;  /* 0x0000000000007941 */ /* 0x000fea0003800000 */
.L_x_9845:
[----:B------:R-:W-:-:S05]  /*1cc80*/  IMAD R0, R0, R3, R3 ;  /* 0x0000000300007224 */ /* 0x000fca00078e0203 */
[----:B------:R-:W-:-:S07]  /*1cc90*/  VIMNMX R2, R2, R0, PT ;  /* 0x0000000002027248 */ /* 0x000fce0003fe0100 */
.L_x_9844:
[----:B------:R-:W-:Y:S01]  /*1cca0*/  VIADD R2, R2, 0x7f ;  /* 0x0000007f02027836 */ /* 0x000fe20000000000 */
[----:B------:R-:W-:Y:S01]  /*1ccb0*/  ULDC UR4, c[0x0][0x9dc] ;  /* 0x0002770000047ab9 */ /* 0x000fe20000000800 */
[----:B------:R-:W-:-:S03]  /*1ccc0*/  IMAD.MOV.U32 R4, RZ, RZ, R7 ;  /* 0x000000ffff047224 */ /* 0x000fc600078e0007 */
[----:B------:R-:W-:-:S04]  /*1ccd0*/  SHF.R.S32.HI R0, RZ, 0x1f, R2 ;  /* 0x0000001fff007819 */ /* 0x000fc80000011402 */
[----:B------:R-:W-:Y:S02]  /*1cce0*/  LEA.HI R0, R0, R2, RZ, 0x7 ;  /* 0x0000000200007211 */ /* 0x000fe400078f38ff */
[----:B------:R-:W2:Y:S02]  /*1ccf0*/  @P1 LDC R2, c[0x0][0x44c] ;  /* 0x00011300ff021b82 */ /* 0x000ea40000000800 */
[----:B------:R-:W-:-:S04]  /*1cd00*/  SHF.R.S32.HI R0, RZ, 0x7, R0 ;  /* 0x00000007ff007819 */ /* 0x000fc80000011400 */
[----:B------:R-:W-:Y:S02]  /*1cd10*/  VIMNMX R6, R21, R0, PT ;  /* 0x0000000015067248 */ /* 0x000fe40003fe0100 */
[----:B------:R-:W3:Y:S03]  /*1cd20*/  @P1 LDC R0, c[0x0][0x450] ;  /* 0x00011400ff001b82 */ /* 0x000ee60000000800 */
[----:B------:R4:W-:Y:S01]  /*1cd30*/  STL [R1+0x38], R6 ;  /* 0x0000380601007387 */ /* 0x0009e20000100800 */
[----:B--2---:R-:W-:-:S05]  /*1cd40*/  @P1 IMAD.HI.U32 R2, R7, R2, RZ ;  /* 0x0000000207021227 */ /* 0x004fca00078e00ff */
[----:B---3--:R-:W-:-:S05]  /*1cd50*/  @P1 SHF.R.U32.HI R4, RZ, R0, R2 ;  /* 0x00000000ff041219 */ /* 0x008fca0000011602 */
[----:B------:R-:W-:-:S04]  /*1cd60*/  IMAD.IADD R2, R17, 0x1, R4 ;  /* 0x0000000111027824 */ /* 0x000fc800078e0204 */
[----:B------:R-:W-:Y:S01]  /*1cd70*/  VIADD R0, R2, -UR4 ;  /* 0x8000000402007c36 */ /* 0x000fe20008000000 */
[----:B----4-:R-:W-:Y:S06]  /*1cd80*/  @!P2 BRA `(.L_x_9848) ;  /* 0x000000000044a947 */ /* 0x010fec0003800000 */
[----:B------:R-:W-:Y:S01]  /*1cd90*/  ISETP.GT.AND P0, PT, R2, -0x1, PT ;  /* 0xffffffff0200780c */ /* 0x000fe20003f04270 */
[----:B------:R-:W-:-:S12]  /*1cda0*/  BSSY B0, `(.L_x_9849) ;  /* 0x000000d000007945 */ /* 0x000fd80003800000 */
[----:B------:R-:W-:Y:S05]  /*1cdb0*/  @P0 BRA `(.L_x_9850) ;  /* 0x00000000001c0947 */ /* 0x000fea0003800000 */
[----:B------:R-:W-:Y:S02]  /*1cdc0*/  ISETP.NE.AND P0, PT, R3, 0x1, PT ;  /* 0x000000010300780c */ /* 0x000fe40003f05270 */
[----:B------:R-:W-:-:S11]  /*1cdd0*/  LOP3.LUT R2, RZ, R2, RZ, 0x33, !PT ;  /* 0x00000002ff027212 */ /* 0x000fd600078e33ff */
[----:B-1----:R-:W1:Y:S02]  /*1cde0*/  @P0 LDC.64 R4, c[0x0][0x9e8] ;  /* 0x00027a00ff040b82 */ /* 0x002e640000000a00 */
[----:B-1----:R-:W-:-:S05]  /*1cdf0*/  @P0 IMAD.HI.U32 R4, R2, R4, RZ ;  /* 0x0000000402040227 */ /* 0x002fca00078e00ff */
[----:B------:R-:W-:-:S04]  /*1ce00*/  @P0 SHF.R.U32.HI R2, RZ, R5, R4 ;  /* 0x00000005ff020219 */ /* 0x000fc80000011604 */
[----:B------:R-:W-:Y:S01]  /*1ce10*/  LOP3.LUT R2, RZ, R2, RZ, 0x33, !PT ;  /* 0x00000002ff027212 */ /* 0x000fe200078e33ff */
[----:B------:R-:W-:Y:S06]  /*1ce20*/  BRA `(.L_x_9851) ;  /* 0x0000000000107947 */ /* 0x000fec0003800000 */
.L_x_9850:
[----:B------:R-:W-:-:S13]  /*1ce30*/  ISETP.NE.AND P0, PT, R3, 0x1, PT ;  /* 0x000000010300780c */ /* 0x000fda0003f05270 */
[----:B-1----:R-:W1:Y:S02]  /*1ce40*/  @P0 LDC.64 R4, c[0x0][0x9e8] ;  /* 0x00027a00ff040b82 */ /* 0x002e640000000a00 */
[----:B-1----:R-:W-:-:S05]  /*1ce50*/  @P0 IMAD.HI.U32 R4, R2, R4, RZ ;  /* 0x0000000402040227 */ /* 0x002fca00078e00ff */
[----:B------:R-:W-:-:S07]  /*1ce60*/  @P0 SHF.R.U32.HI R2, RZ, R5, R4 ;  /* 0x00000005ff020219 */ /* 0x000fce0000011604 */
.L_x_9851:
[----:B------:R-:W-:Y:S05]  /*1ce70*/  BSYNC B0 ;  /* 0x0000000000007941 */ /* 0x000fea0003800000 */
.L_x_9849:
[----:B------:R-:W-:-:S05]  /*1ce80*/  IMAD R2, R2, R3, RZ ;  /* 0x0000000302027224 */ /* 0x000fca00078e02ff */
[----:B------:R-:W-:-:S07]  /*1ce90*/  VIMNMX R0, R0, R2, !PT ;  /* 0x0000000200007248 */ /* 0x000fce0007fe0100 */
.L_x_9848:
[----:B------:R-:W-:-:S04]  /*1cea0*/  SHF.R.S32.HI R2, RZ, 0x1f, R0 ;  /* 0x0000001fff027819 */ /* 0x000fc80000011400 */
[----:B------:R-:W-:-:S04]  /*1ceb0*/  LEA.HI R2, R2, R0, RZ, 0x7 ;  /* 0x0000000002027211 */ /* 0x000fc800078f38ff */
[----:B------:R-:W-:-:S04]  /*1cec0*/  SHF.R.S32.HI R2, RZ, 0x7, R2 ;  /* 0x00000007ff027819 */ /* 0x000fc80000011402 */
[----:B------:R-:W-:-:S04]  /*1ced0*/  VIMNMX R3, RZ, R2, !PT ;  /* 0x00000002ff037248 */ /* 0x000fc80007fe0100 */
[----:B------:R-:W-:Y:S01]  /*1cee0*/  ISETP.GT.AND P0, PT, R6, R3, PT ;  /* 0x000000030600720c */ /* 0x000fe20003f04270 */
[----:B------:R2:W-:-:S12]  /*1cef0*/  STL [R1+0xc], R3 ;  /* 0x00000c0301007387 */ /* 0x0005d80000100800 */
[----:B--2---:R-:W-:Y:S05]  /*1cf00*/  @P0 BRA `(.L_x_9852) ;  /* 0x0000000000440947 */ /* 0x004fea0003800000 */
[----:B------:R-:W2:Y:S02]  /*1cf10*/  S2R R3, SR_TID.X ;  /* 0x0000000000037919 */ /* 0x000ea40000002100 */
[----:B--2---:R-:W-:-:S04]  /*1cf20*/  LOP3.LUT R3, R3, 0x7f, RZ, 0xc0, !PT ;  /* 0x0000007f03037812 */ /* 0x004fc800078ec0ff */
[----:B------:R-:W-:-:S13]  /*1cf30*/  ISETP.NE.AND P0, PT, R3, RZ, PT ;  /* 0x000000ff0300720c */ /* 0x000fda0003f05270 */
[----:B------:R-:W-:Y:S05]  /*1cf40*/  @P0 BRA `(.L_x_9853) ;  /* 0x0000003000840947 */ /* 0x000fea0003800000 */
[----:B-1----:R-:W1:Y:S01]  /*1cf50*/  S2R R5, SR_LANEID ;  /* 0x0000000000057919 */ /* 0x002e620000000000 */
[----:B------:R-:W-:Y:S01]  /*1cf60*/  VOTEU.ANY UR4, UPT, PT ;  /* 0x0000000000047886 */ /* 0x000fe200038e0100 */
[----:B------:R-:W2:Y:S01]  /*1cf70*/  LDC.64 R2, c[0x0][0xc60] ;  /* 0x00031800ff027b82 */ /* 0x000ea20000000a00 */
[----:B------:R-:W1:Y:S02]  /*1cf80*/  FLO.U32 R0, UR4 ;  /* 0x0000000400007d00 */ /* 0x000e6400080e0000 */
[----:B-1----:R-:W-:-:S06]  /*1cf90*/  ISETP.EQ.U32.AND P0, PT, R0, R5, PT ;  /* 0x000000050000720c */ /* 0x002fcc0003f02070 */
[----:B------:R-:W2:Y:S07]  /*1cfa0*/  POPC R5, UR4 ;  /* 0x0000000400057d09 */ /* 0x000eae0008000000 */
[----:B--2---:R-:W2:Y:S01]  /*1cfb0*/  @P0 ATOMG.E.ADD.STRONG.GPU PT, R3, desc[UR42][R2.64], R5 ;  /* 0x00000005020309a8 */ /* 0x004ea200081ee1ea */
[----:B------:R-:W1:Y:S02]  /*1cfc0*/  S2R R4, SR_LTMASK ;  /* 0x0000000000047919 */ /* 0x000e640000003900 */
[----:B-1----:R-:W-:-:S04]  /*1cfd0*/  LOP3.LUT R4, R4, UR4, RZ, 0xc0, !PT ;  /* 0x0000000404047c12 */ /* 0x002fc8000f8ec0ff */
[----:B------:R-:W1:Y:S01]  /*1cfe0*/  POPC R7, R4 ;  /* 0x0000000400077309 */ /* 0x000e620000000000 */
[----:B--2---:R-:W1:Y:S02]  /*1cff0*/  SHFL.IDX PT, R0, R3, R0, 0x1f ;  /* 0x00001f0003007589 */ /* 0x004e6400000e0000 */
[----:B-1----:R-:W-:Y:S01]  /*1d000*/  IADD3 R16, R0, UR38, R7 ;  /* 0x0000002600107c10 */ /* 0x002fe2000fffe007 */
[----:B------:R-:W-:Y:S06]  /*1d010*/  BRA `(.L_x_9853) ;  /* 0x0000003000507947 */ /* 0x000fec0003800000 */
.L_x_9852:
        /* <DEDUP_REMOVED lines=9> */
[----:B------:R-:W2:Y:S01]  /*1d0b0*/  LDC.64 R2, c[0x4][R2] ;  /* 0x0100000002027b82 */ /* 0x000ea20000000a00 */
[----:B-1----:R-:W-:Y:S02]  /*1d0c0*/  IMAD.U32 R5, RZ, RZ, UR7 ;  /* 0x00000007ff057e24 */ /* 0x002fe4000f8e00ff */
        /* <DEDUP_REMOVED lines=8> */
[----:B--2---:R-:W-:Y:S05]  /*1d150*/  CALL.ABS.NOINC R2 ;  /* 0x0000000002007343 */ /* 0x004fea0003c00000 */
.L_x_9855:
[----:B------:R-:W-:Y:S05]  /*1d160*/  BSYNC B6 ;  /* 0x0000000000067941 */ /* 0x000fea0003800000 */
.L_x_9854:
        /* <DEDUP_REMOVED lines=22> */
.L_x_9857:
[----:B------:R-:W-:Y:S05]  /*1d2d0*/  BSYNC B6 ;  /* 0x0000000000067941 */ /* 0x000fea0003800000 */
.L_x_9856:
        /* <DEDUP_REMOVED lines=20> */
.L_x_9859:
[----:B------:R-:W-:Y:S05]  /*1d420*/  BSYNC B6 ;  /* 0x0000000000067941 */ /* 0x000fea0003800000 */
.L_x_9858:
        /* <DEDUP_REMOVED lines=19> */
.L_x_9861:
[----:B------:R-:W-:Y:S05]  /*1d560*/  BSYNC B6 ;  /* 0x0000000000067941 */ /* 0x000fea0003800000 */
.L_x_9860:
        /* <DEDUP_REMOVED lines=17> */
[----:B------:R-:W3:Y:S02]  /*1d680*/  S2R R0, SR_TID.X ;  /* 0x0000000000007919 */ /* 0x000ee40000002100 */
[----:B---3--:R-:W-:-:S04]  /*1d690*/  SHF.R.U32.HI R0, RZ, 0x5, R0 ;  /* 0x00000005ff007819 */ /* 0x008fc80000011600 */
[----:B------:R-:W-:-:S05]  /*1d6a0*/  LOP3.LUT R0, R0, 0x3, RZ, 0xc0, !PT ;  /* 0x0000000300007812 */ /* 0x000fca00078ec0ff */
[----:B------:R3:W4:Y:S02]  /*1d6b0*/  SHFL.IDX PT, R14, R0, RZ, 0x1f ;  /* 0x00001fff000e7589 */ /* 0x00072400000e0000 */
.L_x_9969:
[----:B----4-:R-:W-:Y:S02]  /*1d6c0*/  ISETP.NE.AND P0, PT, R14, RZ, PT ;  /* 0x000000ff0e00720c */ /* 0x010fe40003f05270 */
[----:B------:R-:W-:Y:S02]  /*1d6d0*/  PLOP3.LUT P1, PT, PT, PT, PT, 0x8, 0x0 ;  /* 0x000000000000781c */ /* 0x000fe40003f2e170 */
[----:B------:R-:W-:-:S11]  /*1d6e0*/  LOP3.LUT R22, R22, 0xfffffffe, RZ, 0xc0, !PT ;  /* 0xfffffffe16167812 */ /* 0x000fd600078ec0ff */
[----:B------:R-:W-:Y:S01]  /*1d6f0*/  @P1 LOP3.LUT R22, R22, 0x1, RZ, 0xfc, !PT ;  /* 0x0000000116161812 */ /* 0x000fe200078efcff */
[----:B------:R-:W-:Y:S06]  /*1d700*/  @P0 BRA `(.L_x_9863) ;  /* 0x0000000400a00947 */ /* 0x000fec0003800000 */
[----:B------:R-:W-:-:S03]  /*1d710*/  UMOV UR4, 0xffffffff ;  /* 0xffffffff00047882 */ /* 0x000fc60000000000 */
[----:B------:R-:W-:Y:S05]  /*1d720*/  BRA.DIV UR4, `(.L_x_9864) ;  /* 0x0000004604747947 */ /* 0x000fea000b800000 */
[----:B------:R-:W-:-:S13]  /*1d730*/  ELECT P6, URZ, PT ;  /* 0x00000000003f782f */ /* 0x000fda00038c0000 */
.L_x_9972:
[----:B------:R-:W-:Y:S05]  /*1d740*/  @!P6 BRA `(.L_x_9863) ;  /* 0x000000040090e947 */ /* 0x000fea0003800000 */
[----:B---3--:R-:W3:Y:S01]  /*1d750*/  LDL R0, [R1+0x38] ;  /* 0x0000380001007983 */ /* 0x008ee20000100800 */
[----:B------:R-:W-:-:S04]  /*1d760*/  ISETP.NE.U32.AND P0, PT, R2, RZ, PT ;  /* 0x000000ff0200720c */ /* 0x000fc80003f05070 */
[----:B------:R-:W-:Y:S01]  /*1d770*/  ISETP.NE.AND.EX P0, PT, R3, RZ, PT, P0 ;  /* 0x000000ff0300720c */ /* 0x000fe20003f05300 */
[----:B---3--:R-:W-:-:S12]  /*1d780*/  VIADD R0, R0, 0xffffffff ;  /* 0xffffffff00007836 */ /* 0x008fd80000000000 */
[----:B------:R-:W-:Y:S05]  /*1d790*/  @!P0 BRA `(.L_x_9865) ;  /* 0x0000000000448947 */ /* 0x000fea0003800000 */
[----:B------:R-:W3:Y:S01]  /*1d7a0*/  LDC R7, c[0x0][0x43c] ;  /* 0x00010f00ff077b82 */ /* 0x000ee20000000800 */
[----:B------:R-:W-:Y:S01]  /*1d7b0*/  ULDC.64 UR4, c[0x0][0x428] ;  /* 0x00010a0000047ab9 */ /* 0x000fe20000000a00 */
[----:B---3--:R-:W-:-:S13]  /*1d7c0*/  ISETP.NE.AND P0, PT, R7, 0x1, PT ;  /* 0x000000010700780c */ /* 0x008fda0003f05270 */
[----:B-1----:R-:W1:Y:S02]  /*1d7d0*/  @P0 LDC.64 R4, c[0x0][0x440] ;  /* 0x00011000ff040b82 */ /* 0x002e640000000a00 */
        /* <DEDUP_REMOVED lines=13> */
.L_x_9865:
[----:B------:R-:W-:Y:S01]  /*1d8b0*/  IMAD R4, R24, 0x8, R23 ;  /* 0x0000000818047824 */ /* 0x000fe200078e0217 */
[----:B---3--:R-:W-:Y:S01]  /*1d8c0*/  SHF.L.U32 R3, R28, 0x1f, RZ ;  /* 0x0000001f1c037819 */ /* 0x008fe200000006ff */
[----:B------:R-:W3:Y:S03]  /*1d8d0*/  S2R R2, SR_TID.X ;  /* 0x0000000000027919 */ /* 0x000ee60000002100 */
[----:B------:R-:W4:Y:S01]  /*1d8e0*/  SYNCS.PHASECHK.TRANS64.TRYWAIT P0, [R4+URZ+0x19c80], R3 ;  /* 0x019c8003040075a7 */ /* 0x000f22000800017f */
[----:B---3--:R-:W-:-:S04]  /*1d8f0*/  LOP3.LUT R2, R2, 0x7f, RZ, 0xc0, !PT ;  /* 0x0000007f02027812 */ /* 0x008fc800078ec0ff */
[----:B------:R-:W-:Y:S01]  /*1d900*/  ISETP.NE.AND P1, PT, R2, RZ, PT ;  /* 0x000000ff0200720c */ /* 0x000fe20003f25270 */
[----:B----4-:R-:W-:-:S12]  /*1d910*/  @!P0 BRA `(.L_x_9866) ;  /* 0x0000004400188947 */ /* 0x010fd80003800000 */
.L_x_9973:
[----:B------:R-:W-:Y:S05]  /*1d920*/  @P1 BRA `(.L_x_9867) ;  /* 0x00000000001c1947 */ /* 0x000fea0003800000 */
[----:B------:R-:W1:Y:S02]  /*1d930*/  S2R R2, SR_TID.X ;  /* 0x0000000000027919 */ /* 0x000e640000002100 */
[----:B-1----:R-:W-:Y:S01]  /*1d940*/  LOP3.LUT R5, R2, 0x1f, RZ, 0xc0, !PT ;  /* 0x0000001f02057812 */ /* 0x002fe200078ec0ff */
[----:B------:R-:W-:-:S03]  /*1d950*/  IMAD.MOV.U32 R2, RZ, RZ, 0x3000 ;  /* 0x00003000ff027424 */ /* 0x000fc600078e00ff */
[----:B------:R-:W-:Y:S01]  /*1d960*/  ISETP.NE.AND P0, PT, R5, RZ, PT ;  /* 0x000000ff0500720c */ /* 0x000fe20003f05270 */
[----:B------:R4:W-:-:S12]  /*1d970*/  SYNCS.ARRIVE.TRANS64 RZ, [R4+URZ+0x19c70], R2 ;  /* 0x019c700204ff79a7 */ /* 0x0009d8000800003f */
[----:B----4-:R-:W-:Y:S05]  /*1d980*/  @!P0 BRA `(.L_x_9867) ;  /* 0x0000000000048947 */ /* 0x010fea0003800000 */
[----:B------:R-:W-:Y:S01]  /*1d990*/  BPT.TRAP 0x1 ;  /* 0x000000040000795c */ /* 0x000fe20000300000 */
.L_x_9867:
[----:B-1----:R-:W4:Y:S01]  /*1d9a0*/  LDL R5, [R1+0x10] ;  /* 0x0000100001057983 */ /* 0x002f220000100800 */
        /* <DEDUP_REMOVED lines=15> */
[----:B----4-:R-:W-:-:S05]  /*1daa0*/  IMAD R0, R0, 0x80, R5 ;  /* 0x0000008000007824 */ /* 0x010fca00078e0205 */
        /* <DEDUP_REMOVED lines=9> */
[----:B------:R-:W4:Y:S02]  /*1db40*/  SYNCS.PHASECHK.TRANS64.TRYWAIT P0, [R4+URZ+0x19c40], R3 ;  /* 0x019c4003040075a7 */ /* 0x000f24000800017f */
[----:B-1--4-:R-:W-:Y:S05]  /*1db50*/  @!P0 BRA `(.L_x_9868) ;  /* 0x00000040009c8947 */ /* 0x012fea0003800000 */
.L_x_9974:
[----:B------:R-:W-:Y:S05]  /*1db60*/  @P1 BRA `(.L_x_9869) ;  /* 0x00000000001c1947 */ /* 0x000fea0003800000 */
[----:B------:R-:W4:Y:S01]  /*1db70*/  S2R R5, SR_TID.X ;  /* 0x0000000000057919 */ /* 0x000f220000002100 */
[----:B-1-3--:R-:W-:-:S04]  /*1db80*/  IMAD.MOV.U32 R3, RZ, RZ, 0x3000 ;  /* 0x00003000ff037424 */ /* 0x00afc800078e00ff */
[----:B------:R1:W-:Y:S01]  /*1db90*/  SYNCS.ARRIVE.TRANS64 RZ, [R4+URZ+0x19c30], R3 ;  /* 0x019c300304ff79a7 */ /* 0x0003e2000800003f */
[----:B----4-:R-:W-:-:S04]  /*1dba0*/  LOP3.LUT R5, R5, 0x1f, RZ, 0xc0, !PT ;  /* 0x0000001f05057812 */ /* 0x010fc800078ec0ff */
[----:B------:R-:W-:-:S13]  /*1dbb0*/  ISETP.NE.AND P0, PT, R5, RZ, PT ;  /* 0x000000ff0500720c */ /* 0x000fda0003f05270 */
[----:B-1----:R-:W-:Y:S05]  /*1dbc0*/  @!P0 BRA `(.L_x_9869) ;  /* 0x0000000000048947 */ /* 0x002fea0003800000 */
[----:B------:R-:W-:Y:S01]  /*1dbd0*/  BPT.TRAP 0x1 ;  /* 0x000000040000795c */ /* 0x000fe20000300000 */
.L_x_9869:
        /* <DEDUP_REMOVED lines=10> */
[----:B------:R-:W-:Y:S01]  /*1dc80*/  UMOV UR16, 0x20 ;  /* 0x0000002000107882 */ /* 0x000fe20000000000 */
[----:B------:R-:W-:-:S02]  /*1dc90*/  PLOP3.LUT P0, PT, PT, PT, PT, 0x80, 0x0 ;  /* 0x000000000000781c */ /* 0x000fc40003f0f070 */
[----:B------:R-:W-:Y:S01]  /*1dca0*/  UIADD3 UR8, UR15, 0x13800, URZ ;  /* 0x000138000f087890 */ /* 0x000fe2000fffe03f */
[----:B------:R-:W-:Y:S01]  /*1dcb0*/  LOP3.LUT R22, R22, 0xfffffffe, RZ, 0xc0, !PT ;  /* 0xfffffffe16167812 */ /* 0x000fe200078ec0ff */
[----:B------:R-:W-:Y:S02]  /*1dcc0*/  UIADD3 UR9, UR9, 0x19c30, URZ ;  /* 0x00019c3009097890 */ /* 0x000fe4000fffe03f */
[----:B------:R-:W-:Y:S02]  /*1dcd0*/  UIADD3 UR14, UR15, 0x14800, URZ ;  /* 0x000148000f0e7890 */ /* 0x000fe4000fffe03f */
[----:B------:R-:W-:-:S05]  /*1dce0*/  UIADD3 UR15, UR15, 0x15800, URZ ;  /* 0x000158000f0f7890 */ /* 0x000fca000fffe03f */
[----:B------:R4:W-:Y:S01]  /*1dcf0*/  UTMALDG.4D [UR8], [UR4], desc[UR6] ;  /* 0x00000608040075b4 */ /* 0x0009e20008019000 */
[----:B------:R-:W-:Y:S01]  /*1dd00*/  @P0 LOP3.LUT R22, R22, 0x1, RZ, 0xfc, !PT ;  /* 0x0000000116160812 */ /* 0x000fe200078efcff */
[----:B----4-:R-:W-:Y:S01]  /*1dd10*/  UMOV UR8, UR14 ;  /* 0x0000000e00087c82 */ /* 0x010fe20008000000 */
[----:B------:R-:W-:Y:S01]  /*1dd20*/  UMOV UR10, UR16 ;  /* 0x00000010000a7c82 */ /* 0x000fe20008000000 */
[----:B------:R-:W-:Y:S01]  /*1dd30*/  UMOV UR14, 0x40 ;  /* 0x00000040000e7882 */ /* 0x000fe20000000000 */
[----:B------:R4:W-:Y:S02]  /*1dd40*/  UTMALDG.4D [UR8], [UR4], desc[UR6] ;  /* 0x00000608040075b4 */ /* 0x0009e40008019000 */
[----:B----4-:R-:W-:Y:S01]  /*1dd50*/  UMOV UR8, UR15 ;  /* 0x0000000f00087c82 */ /* 0x010fe20008000000 */
[----:B------:R-:W-:Y:S02]  /*1dd60*/  UMOV UR10, UR14 ;  /* 0x0000000e000a7c82 */ /* 0x000fe40008000000 */
[----:B------:R4:W-:Y:S02]  /*1dd70*/  UTMALDG.4D [UR8], [UR4], desc[UR6] ;  /* 0x00000608040075b4 */ /* 0x0009e40008019000 */
[----:B----4-:R-:W-:Y:S01]  /*1dd80*/  NOP ;  /* 0x0000000000007918 */ /* 0x010fe20000000000 */
.L_x_9863:
[----:B-1-3--:R-:W3:Y:S01]  /*1dd90*/  LDL.LU R3, [R1+0x2c] ;  /* 0x00002c0001037983 */ /* 0x00aee20000300800 */
[----:B------:R-:W-:Y:S05]  /*1dda0*/  WARPSYNC.ALL ;  /* 0x0000000000007948 */ /* 0x000fea0003800000 */
[----:B------:R-:W-:Y:S01]  /*1ddb0*/  ULDC.64 UR4, c[0x0][0x298] ;  /* 0x0000a60000047ab9 */ /* 0x000fe20000000a00 */
[----:B------:R-:W-:Y:S01]  /*1ddc0*/  VIADD R0, R23, 0xf000 ;  /* 0x0000f00017007836 */ /* 0x000fe20000000000 */
[----:B------:R-:W-:Y:S01]  /*1ddd0*/  ULDC.64 UR6, c[0x0][0xa00] ;  /* 0x0002800000067ab9 */ /* 0x000fe20000000a00 */
[----:B------:R-:W-:Y:S01]  /*1dde0*/  BSSY B6, `(.L_x_9870) ;  /* 0x0000024000067945 */ /* 0x000fe20003800000 */
[----:B------:R-:W-:Y:S01]  /*1ddf0*/  BAR.SYNC.DEFER_BLOCKING 0x8, 0x200 ;  /* 0x0208000000007b1d */ /* 0x000fe20000010000 */
[----:B------:R-:W-:-:S02]  /*1de00*/  ISETP.NE.U32.AND P0, PT, RZ, UR6, PT ;  /* 0x00000006ff007c0c */ /* 0x000fc4000bf05070 */
[----:B------:R-:W-:Y:S02]  /*1de10*/  LOP3.LUT P1, RZ, R0, 0x9f, RZ, 0xc0, !PT ;  /* 0x0000009f00ff7812 */ /* 0x000fe4000782c0ff */
[----:B------:R-:W-:Y:S02]  /*1de20*/  ISETP.NE.AND.EX P0, PT, RZ, UR7, PT, P0 ;  /* 0x00000007ff007c0c */ /* 0x000fe4000bf05300 */
[----:B---3--:R-:W-:Y:S01]  /*1de30*/  SHF.R.S32.HI R2, RZ, 0x1f, R3 ;  /* 0x0000001fff027819 */ /* 0x008fe20000011403 */
[----:B------:R-:W-:-:S04]  /*1de40*/  IMAD.WIDE.U32 R4, R3, UR4, RZ ;  /* 0x0000000403047c25 */ /* 0x000fc8000f8e00ff */
[----:B------:R-:W-:Y:S01]  /*1de50*/  IMAD R2, R2, UR4, RZ ;  /* 0x0000000402027c24 */ /* 0x000fe2000f8e02ff */
[----:B------:R-:W-:Y:S03]  /*1de60*/  STL.64 [R1+0x30], R4 ;  /* 0x0000300401007387 */ /* 0x000fe60000100a00 */
[----:B------:R-:W-:Y:S01]  /*1de70*/  IMAD R0, R3, UR5, R2 ;  /* 0x0000000503007c24 */ /* 0x000fe2000f8e0202 */
[----:B------:R-:W-:-:S03]  /*1de80*/  SHF.R.S32.HI R2, RZ, 0x1f, R19 ;  /* 0x0000001fff027819 */ /* 0x000fc60000011413 */
[----:B------:R-:W-:Y:S01]  /*1de90*/  IMAD.IADD R0, R5, 0x1, R0 ;  /* 0x0000000105007824 */ /* 0x000fe200078e0200 */
[----:B------:R-:W-:Y:S02]  /*1dea0*/  SEL R3, R2, RZ, !P0 ;  /* 0x000000ff02037207 */ /* 0x000fe40004000000 */
[----:B------:R-:W-:Y:S02]  /*1deb0*/  SHF.R.S32.HI R2, RZ, 0x1f, R18 ;  /* 0x0000001fff027819 */ /* 0x000fe40000011412 */
[----:B------:R1:W-:Y:S04]  /*1dec0*/  STL [R1+0x40], R0 ;  /* 0x0000400001007387 */ /* 0x0003e80000100800 */
[----:B------:R3:W-:Y:S01]  /*1ded0*/  STL [R1+0x48], R3 ;  /* 0x0000480301007387 */ /* 0x0007e20000100800 */
[----:B-1----:R-:W-:-:S05]  /*1dee0*/  SEL R0, R19, RZ, !P0 ;  /* 0x000000ff13007207 */ /* 0x002fca0004000000 */
[----:B------:R3:W-:Y:S04]  /*1def0*/  STL [R1+0x2c], R0 ;  /* 0x00002c0001007387 */ /* 0x0007e80000100800 */
[----:B------:R3:W-:Y:S01]  /*1df00*/  STL [R1+0x44], R2 ;  /* 0x0000440201007387 */ /* 0x0007e20000100800 */
[----:B------:R-:W-:Y:S05]  /*1df10*/  @!P1 BRA `(.L_x_9871) ;  /* 0x0000000000409947 */ /* 0x000fea0003800000 */
[----:B---3--:R-:W-:Y:S01]  /*1df20*/  MOV R2, 0x0 ;  /* 0x0000000000027802 */ /* 0x008fe20000000f00 */
        /* <DEDUP_REMOVED lines=10> */
[----:B--2---:R-:W-:Y:S02]  /*1dfd0*/  IMAD.MOV.U32 R8, RZ, RZ, 0x70 ;  /* 0x00000070ff087424 */ /* 0x004fe400078e00ff */
[----:B------:R-:W-:Y:S02]  /*1dfe0*/  IMAD.MOV.U32 R12, RZ, RZ, 0x1 ;  /* 0x00000001ff0c7424 */ /* 0x000fe400078e00ff */
[----:B0-----:R-:W-:-:S07]  /*1dff0*/  IMAD.MOV.U32 R13, RZ, RZ, RZ ;  /* 0x000000ffff0d7224 */ /* 0x001fce00078e00ff */
[----:B------:R-:W-:-:S07]  /*1e000*/  LEPC R20, `(.L_x_9871) ;  /* 0x000000001014794e */ /* 0x000fce0000000000 */
[----:B-1----:R-:W-:Y:S05]  /*1e010*/  CALL.ABS.NOINC R2 ;  /* 0x0000000002007343 */ /* 0x002fea0003c00000 */
.L_x_9871:
[----:B------:R-:W-:Y:S05]  /*1e020*/  BSYNC B6 ;  /* 0x0000000000067941 */ /* 0x000fea0003800000 */
.L_x_9870:
[----:B---3--:R-:W3:Y:S01]  /*1e030*/  LDL.LU R0, [R1+0x40] ;  /* 0x0000400001007983 */ /* 0x008ee20000300800 */
[----:B--2---:R-:W1:Y:S01]  /*1e040*/  LDC R9, c[0x0][0x448] ;  /* 0x00011200ff097b82 */ /* 0x004e620000000800 */
[----:B------:R-:W-:Y:S01]  /*1e050*/  ULDC.64 UR4, c[0x0][0x2d8] ;  /* 0x0000b60000047ab9 */ /* 0x000fe20000000a00 */
[----:B------:R-:W-:Y:S01]  /*1e060*/  ULDC.64 UR6, c[0x0][0x2c8] ;  /* 0x0000b20000067ab9 */ /* 0x000fe20000000a00 */
[----:B------:R-:W3:Y:S01]  /*1e070*/  LDL.LU.64 R2, [R1+0x30] ;  /* 0x0000300001027983 */ /* 0x000ee20000300a00 */
[----:B------:R-:W-:-:S03]  /*1e080*/  ULDC.64 UR8, c[0x0][0x280] ;  /* 0x0000a00000087ab9 */ /* 0x000fc60000000a00 */
[----:B------:R-:W2:Y:S04]  /*1e090*/  LDL.LU R20, [R1+0x44] ;  /* 0x0000440001147983 */ /* 0x000ea80000300800 */
[----:B------:R-:W4:Y:S04]  /*1e0a0*/  LDL.LU R21, [R1+0x48] ;  /* 0x0000480001157983 */ /* 0x000f280000300800 */
[----:B------:R-:W4:Y:S04]  /*1e0b0*/  LDL.LU R4, [R1+0x2c] ;  /* 0x00002c0001047983 */ /* 0x000f280000300800 */
[----:B------:R-:W4:Y:S01]  /*1e0c0*/  LDL R12, [R1+0x20] ;  /* 0x00002000010c7983 */ /* 0x000f220000100800 */
[----:B-1----:R-:W-:-:S13]  /*1e0d0*/  ISETP.NE.AND P1, PT, R9, 0x1, PT ;  /* 0x000000010900780c */ /* 0x002fda0003f25270 */
[----:B------:R-:W1:Y:S08]  /*1e0e0*/  @P1 LDC R5, c[0x0][0x44c] ;  /* 0x00011300ff051b82 */ /* 0x000e700000000800 */
[----:B------:R-:W0:Y:S01]  /*1e0f0*/  @P1 LDC R6, c[0x0][0x450] ;  /* 0x00011400ff061b82 */ /* 0x000e220000000800 */
[----:B------:R-:W1:Y:S07]  /*1e100*/  S2R R10, SR_TID.X ;  /* 0x00000000000a7919 */ /* 0x000e6e0000002100 */
[----:B------:R-:W0:Y:S01]  /*1e110*/  @P1 LDC R8, c[0x0][0x450] ;  /* 0x00011400ff081b82 */ /* 0x000e220000000800 */
[----:B-1----:R-:W-:-:S05]  /*1e120*/  IMAD.SHL.U32 R10, R10, 0x10, RZ ;  /* 0x000000100a0a7824 */ /* 0x002fca00078e00ff */
[----:B------:R-:W-:-:S04]  /*1e130*/  LOP3.LUT R10, R10, 0x10, RZ, 0xc0, !PT ;  /* 0x000000100a0a7812 */ /* 0x000fc800078ec0ff */
[C---:B------:R-:W-:Y:S02]  /*1e140*/  LOP3.LUT R11, R10.reuse, 0x20, RZ, 0xfc, !PT ;  /* 0x000000200a0b7812 */ /* 0x040fe400078efcff */
[----:B------:R-:W-:Y:S01]  /*1e150*/  LOP3.LUT R10, R10, 0x40, RZ, 0xfc, !PT ;  /* 0x000000400a0a7812 */ /* 0x000fe200078efcff */
[----:B---3--:R-:W-:Y:S02]  /*1e160*/  IMAD.MOV.U32 R3, RZ, RZ, R0 ;  /* 0x000000ffff037224 */ /* 0x008fe400078e0000 */
[----:B--2---:R-:W-:Y:S02]  /*1e170*/  IMAD R0, R20, UR4, RZ ;  /* 0x0000000414007c24 */ /* 0x004fe4000f8e02ff */
[C---:B------:R-:W-:Y:S01]  /*1e180*/  IMAD.WIDE.U32 R2, R18.reuse, UR4, R2 ;  /* 0x0000000412027c25 */ /* 0x040fe2000f8e0002 */
[----:B------:R-:W1:Y:S03]  /*1e190*/  S2R R20, SR_TID.X ;  /* 0x0000000000147919 */ /* 0x000e660000002100 */
[----:B------:R-:W-:Y:S01]  /*1e1a0*/  IMAD R0, R18, UR5, R0 ;  /* 0x0000000512007c24 */ /* 0x000fe2000f8e0200 */
[----:B------:R-:W-:-:S03]  /*1e1b0*/  ULDC.64 UR4, c[0x0][0x2e0] ;  /* 0x0000b80000047ab9 */ /* 0x000fc60000000a00 */
[----:B------:R-:W-:Y:S02]  /*1e1c0*/  IMAD.IADD R3, R3, 0x1, R0 ;  /* 0x0000000103037824 */ /* 0x000fe400078e0200 */
[----:B----4-:R-:W-:Y:S02]  /*1e1d0*/  IMAD R0, R21, UR4, RZ ;  /* 0x0000000415007c24 */ /* 0x010fe4000f8e02ff */
[----:B------:R-:W2:Y:S01]  /*1e1e0*/  S2R R21, SR_TID.X ;  /* 0x0000000000157919 */ /* 0x000ea20000002100 */
[----:B------:R-:W-:-:S04]  /*1e1f0*/  IMAD.WIDE.U32 R2, R4, UR4, R2 ;  /* 0x0000000404027c25 */ /* 0x000fc8000f8e0002 */
[----:B------:R-:W-:Y:S01]  /*1e200*/  IMAD R0, R4, UR5, R0 ;  /* 0x0000000504007c24 */ /* 0x000fe2000f8e0200 */
[----:B------:R-:W-:-:S03]  /*1e210*/  ULDC.64 UR4, c[0x0][0x2d0] ;  /* 0x0000b40000047ab9 */ /* 0x000fc60000000a00 */
[----:B------:R-:W-:Y:S01]  /*1e220*/  IMAD.IADD R3, R3, 0x1, R0 ;  /* 0x0000000103037824 */ /* 0x000fe200078e0200 */
[----:B-1----:R-:W-:-:S04]  /*1e230*/  LOP3.LUT R20, R20, 0x7f, RZ, 0xc0, !PT ;  /* 0x0000007f14147812 */ /* 0x002fc800078ec0ff */
[----:B------:R-:W-:Y:S01]  /*1e240*/  SHF.R.U32.HI R20, RZ, 0x1, R20 ;  /* 0x00000001ff147819 */ /* 0x000fe20000011614 */
[----:B--2---:R-:W-:-:S05]  /*1e250*/  IMAD.SHL.U32 R4, R21, 0x40, RZ ;  /* 0x0000004015047824 */ /* 0x004fca00078e00ff */
[----:B------:R-:W-:-:S05]  /*1e260*/  LOP3.LUT R4, R20, 0x40, R4, 0xf8, !PT ;  /* 0x0000004014047812 */ /* 0x000fca00078ef804 */
[----:B------:R-:W-:-:S04]  /*1e270*/  IMAD.IADD R0, R4, 0x1, R12 ;  /* 0x0000000104007824 */ /* 0x000fc800078e020c */
[----:B------:R-:W-:-:S04]  /*1e280*/  @P1 IMAD.HI.U32 R5, R0, R5, RZ ;  /* 0x0000000500051227 */ /* 0x000fc800078e00ff */
[----:B------:R-:W-:Y:S01]  /*1e290*/  IMAD.MOV.U32 R4, RZ, RZ, R0 ;  /* 0x000000ffff047224 */ /* 0x000fe200078e0000 */
[----:B0-----:R-:W-:-:S04]  /*1e2a0*/  @P1 SHF.R.U32.HI R4, RZ, R6, R5 ;  /* 0x00000006ff041219 */ /* 0x001fc80000011605 */
        /* <DEDUP_REMOVED lines=17> */
[----:B------:R-:W-:-:S05]  /*1e3c0*/  @P1 SHF.R.U32.HI R4, RZ, R8, R7 ;  /* 0x00000008ff041219 */ /* 0x000fca0000011607 */
[----:B------:R-:W-:-:S04]  /*1e3d0*/  IMAD.MOV R7, RZ, RZ, -R4 ;  /* 0x000000ffff077224 */ /* 0x000fc800078e0a04 */
[----:B------:R-:W-:Y:S01]  /*1e3e0*/  IMAD R0, R9, R7, R0 ;  /* 0x0000000709007224 */ /* 0x000fe200078e0200 */
[----:B------:R-:W-:Y:S01]  /*1e3f0*/  SHF.R.S32.HI R7, RZ, 0x1f, R4 ;  /* 0x0000001fff077819 */ /* 0x000fe20000011404 */
[----:B------:R-:W-:-:S04]  /*1e400*/  IMAD.WIDE.U32 R2, R4, UR4, R2 ;  /* 0x0000000404027c25 */ /* 0x000fc8000f8e0002 */
[----:B------:R-:W-:Y:S01]  /*1e410*/  IMAD R7, R7, UR4, RZ ;  /* 0x0000000407077c24 */ /* 0x000fe2000f8e02ff */
[----:B------:R-:W-:Y:S02]  /*1e420*/  ULDC UR4, c[0x0][0x2b8] ;  /* 0x0000ae0000047ab9 */ /* 0x000fe40000000800 */
[----:B------:R-:W-:Y:S02]  /*1e430*/  ISETP.GE.AND P0, PT, R10, UR4, PT ;  /* 0x000000040a007c0c */ /* 0x000fe4000bf06270 */
[----:B------:R0:W5:Y:S01]  /*1e440*/  LDL R10, [R1+0x28] ;  /* 0x00002800010a7983 */ /* 0x0001620000100800 */
[----:B------:R-:W-:-:S04]  /*1e450*/  IMAD R4, R4, UR5, R7 ;  /* 0x0000000504047c24 */ /* 0x000fc8000f8e0207 */
[----:B------:R-:W-:Y:S01]  /*1e460*/  IMAD.IADD R3, R3, 0x1, R4 ;  /* 0x0000000103037824 */ /* 0x000fe200078e0204 */
[----:B------:R-:W-:Y:S01]  /*1e470*/  SHF.R.S32.HI R4, RZ, 0x1f, R0 ;  /* 0x0000001fff047819 */ /* 0x000fe20000011400 */
[----:B------:R-:W-:Y:S02]  /*1e480*/  IMAD.SHL.U32 R20, R21, 0x10, RZ ;  /* 0x0000001015147824 */ /* 0x000fe400078e00ff */
[----:B------:R-:W-:-:S04]  /*1e490*/  IMAD.WIDE.U32 R2, R0, UR6, R2 ;  /* 0x0000000600027c25 */ /* 0x000fc8000f8e0002 */
[----:B------:R-:W-:Y:S01]  /*1e4a0*/  IMAD R4, R4, UR6, RZ ;  /* 0x0000000604047c24 */ /* 0x000fe2000f8e02ff */
[----:B------:R-:W-:Y:S02]  /*1e4b0*/  LOP3.LUT R20, R20, 0x10, RZ, 0xc0, !PT ;  /* 0x0000001014147812 */ /* 0x000fe400078ec0ff */
[----:B------:R-:W-:Y:S01]  /*1e4c0*/  IADD3 R8, P3, R2, UR8, RZ ;  /* 0x0000000802087c10 */ /* 0x000fe2000ff7e0ff */
[----:B------:R-:W-:Y:S01]  /*1e4d0*/  IMAD R0, R0, UR7, R4 ;  /* 0x0000000700007c24 */ /* 0x000fe2000f8e0204 */
[----:B------:R-:W-:Y:S02]  /*1e4e0*/  ISETP.GE.AND P2, PT, R20, UR4, PT ;  /* 0x0000000414007c0c */ /* 0x000fe4000bf46270 */
[----:B------:R-:W-:Y:S01]  /*1e4f0*/  ISETP.GE.AND P1, PT, R11, UR4, PT ;  /* 0x000000040b007c0c */ /* 0x000fe2000bf26270 */
[----:B------:R-:W-:Y:S01]  /*1e500*/  UMOV UR4, 0xffffffff ;  /* 0xffffffff00047882 */ /* 0x000fe20000000000 */
[----:B------:R-:W-:Y:S02]  /*1e510*/  LOP3.LUT R21, R21, 0x7f, RZ, 0xc0, !PT ;  /* 0x0000007f15157812 */ /* 0x000fe400078ec0ff */
[----:B------:R-:W-:-:S02]  /*1e520*/  IADD3.X R7, R3, UR9, R0, P3, !PT ;  /* 0x0000000903077c10 */ /* 0x000fc40009ffe400 */
[----:B------:R-:W-:Y:S01]  /*1e530*/  SHF.R.U32.HI R21, RZ, 0x1, R21 ;  /* 0x00000001ff157819 */ /* 0x000fe20000011615 */
[----:B0-----:R-:W-:Y:S06]  /*1e540*/  BRA.DIV UR4, `(.L_x_9872) ;  /* 0x0000003a04347947 */ /* 0x001fec000b800000 */
[----:B------:R-:W2:Y:S04]  /*1e550*/  LDL.LU R12, [R1+0x24] ;  /* 0x00002400010c7983 */ /* 0x000ea80000300800 */
[----:B------:R-:W3:Y:S04]  /*1e560*/  LDL.LU R11, [R1+0x20] ;  /* 0x00002000010b7983 */ /* 0x000ee80000300800 */
[----:B------:R-:W0:Y:S04]  /*1e570*/  SHFL.IDX PT, R2, R6, RZ, 0x1e1f ;  /* 0x001e1fff06027589 */ /* 0x000e2800000e0000 */
[----:B------:R-:W1:Y:S04]  /*1e580*/  SHFL.IDX PT, R3, R5, RZ, 0x1e1f ;  /* 0x001e1fff05037589 */ /* 0x000e6800000e0000 */
[----:B------:R-:W4:Y:S04]  /*1e590*/  SHFL.IDX PT, R6, R6, 0x1, 0x1e1f ;  /* 0x003e1f0006067f89 */ /* 0x000f2800000e0000 */
[----:B------:R-:W4:Y:S01]  /*1e5a0*/  SHFL.IDX PT, R5, R5, 0x1, 0x1e1f ;  /* 0x003e1f0005057f89 */ /* 0x000f2200000e0000 */
[----:B--2---:R-:W-:-:S02]  /*1e5b0*/  IMAD R4, R12, R9, RZ ;  /* 0x000000090c047224 */ /* 0x004fc400078e02ff */
[----:B---3--:R-:W-:-:S05]  /*1e5c0*/  IMAD.IADD R0, R21, 0x1, R11 ;  /* 0x0000000115007824 */ /* 0x008fca00078e020b */
[----:B------:R-:W-:-:S13]  /*1e5d0*/  ISETP.GE.AND P4, PT, R0, R4, PT ;  /* 0x000000040000720c */ /* 0x000fda0003f86270 */
[----:B0-----:R-:W-:-:S05]  /*1e5e0*/  @!P4 IADD3 R2, P3, R20, R2, RZ ;  /* 0x000000021402c210 */ /* 0x001fca0007f7e0ff */
[----:B-1----:R-:W-:-:S05]  /*1e5f0*/  @!P4 IMAD.X R3, RZ, RZ, R3, P3 ;  /* 0x000000ffff03c224 */ /* 0x002fca00018e0603 */
[----:B-----5:R-:W-:Y:S04]  /*1e600*/  @!P4 LDGSTS.E.BYPASS.LTC128B.128 [R10+0xf000], desc[UR42][R2.64], !P2 ;  /* 0x0f000000020acfae */ /* 0x020fe8000d101d6a */
[----:B------:R-:W-:Y:S04]  /*1e610*/  @!P4 LDGSTS.E.BYPASS.LTC128B.128 [R10+0x10800], desc[UR42][R2.64+0x20], !P1 ;  /* 0x10800020020acfae */ /* 0x000fe8000c901d6a */
[----:B------:R0:W-:Y:S02]  /*1e620*/  @!P4 LDGSTS.E.BYPASS.LTC128B.128 [R10+0x12000], desc[UR42][R2.64+0x40], !P0 ;  /* 0x12000040020acfae */ /* 0x0001e4000c101d6a */
[----:B0-----:R-:W-:-:S05]  /*1e630*/  VIADD R2, R0, 0x40 ;  /* 0x0000004000027836 */ /* 0x001fca0000000000 */
[----:B------:R-:W-:-:S13]  /*1e640*/  ISETP.GE.AND P4, PT, R2, R4, PT ;  /* 0x000000040200720c */ /* 0x000fda0003f86270 */
[----:B----4-:R-:W-:-:S05]  /*1e650*/  @!P4 IADD3 R2, P3, R20, R6, RZ ;  /* 0x000000061402c210 */ /* 0x010fca0007f7e0ff */
[----:B------:R-:W-:-:S05]  /*1e660*/  @!P4 IMAD.X R3, RZ, RZ, R5, P3 ;  /* 0x000000ffff03c224 */ /* 0x000fca00018e0605 */
[----:B------:R-:W-:Y:S04]  /*1e670*/  @!P4 LDGSTS.E.BYPASS.LTC128B.128 [R10+0xf800], desc[UR42][R2.64], !P2 ;  /* 0x0f800000020acfae */ /* 0x000fe8000d101d6a */
[----:B------:R-:W-:Y:S04]  /*1e680*/  @!P4 LDGSTS.E.BYPASS.LTC128B.128 [R10+0x11000], desc[UR42][R2.64+0x20], !P1 ;  /* 0x11000020020acfae */ /* 0x000fe8000c901d6a */
[----:B------:R0:W-:Y:S04]  /*1e690*/  @!P4 LDGSTS.E.BYPASS.LTC128B.128 [R10+0x12800], desc[UR42][R2.64+0x40], !P0 ;  /* 0x12800040020acfae */ /* 0x0001e8000c101d6a */
[----:B0-----:R0:W1:Y:S04]  /*1e6a0*/  SHFL.IDX PT, R3, R7, RZ, 0x1e1f ;  /* 0x001e1fff07037589 */ /* 0x00106800000e0000 */
[----:B------:R0:W2:Y:S02]  /*1e6b0*/  SHFL.IDX PT, R2, R8, RZ, 0x1e1f ;  /* 0x001e1fff08027589 */ /* 0x0000a400000e0000 */
.L_x_9981:
        /* <DEDUP_REMOVED lines=12> */
.L_x_9874:
[----:B------:R-:W-:Y:S05]  /*1e780*/  BSYNC B0 ;  /* 0x0000000000007941 */ /* 0x000fea0003800000 */
.L_x_9873:
[----:B------:R-:W-:Y:S01]  /*1e790*/  NOP ;  /* 0x0000000000007918 */ /* 0x000fe20000000000 */
[----:B------:R-:W-:-:S13]  /*1e7a0*/  PLOP3.LUT P0, PT, PT, PT, PT, 0x80, 0x0 ;  /* 0x000000000000781c */ /* 0x000fda0003f0f070 */
.L_x_9875:
        /* <DEDUP_REMOVED lines=18> */
.L_x_9982:
[----:B------:R-:W-:Y:S05]  /*1e8d0*/  BSYNC B0 ;  /* 0x0000000000007941 */ /* 0x000fea0003800000 */
.L_x_9876:
[----:B------:R-:W3:Y:S04]  /*1e8e0*/  LDL.LU R2, [R1+0x38] ;  /* 0x0000380001027983 */ /* 0x000ee80000300800 */
[----:B-1----:R-:W4:Y:S01]  /*1e8f0*/  LDL R3, [R1+0xc] ;  /* 0x00000c0001037983 */ /* 0x002f220000100800 */
[----:B---3--:R-:W-:-:S05]  /*1e900*/  VIADD R2, R2, 0xfffffffe ;  /* 0xfffffffe02027836 */ /* 0x008fca0000000000 */
[----:B----4-:R-:W-:-:S13]  /*1e910*/  ISETP.GE.AND P0, PT, R2, R3, PT ;  /* 0x000000030200720c */ /* 0x010fda0003f06270 */
[----:B------:R-:W-:Y:S05]  /*1e920*/  @!P0 BRA `(.L_x_9878) ;  /* 0x0000001000448947 */ /* 0x000fea0003800000 */
[----:B--2---:R-:W-:Y:S02]  /*1e930*/  IMAD.MOV.U32 R0, RZ, RZ, R24 ;  /* 0x000000ffff007224 */ /* 0x004fe400078e0018 */
[----:B0-----:R-:W-:-:S07]  /*1e940*/  IMAD.MOV.U32 R8, RZ, RZ, R28 ;  /* 0x000000ffff087224 */ /* 0x001fce00078e001c */
.L_x_9902:
[----:B------:R-:W-:Y:S01]  /*1e950*/  LOP3.LUT P1, RZ, R22, 0x1, RZ, 0xc0, !PT ;  /* 0x0000000116ff7812 */ /* 0x000fe2000782c0ff */
[----:B------:R-:W-:Y:S01]  /*1e960*/  VIADD R24, R0, 0x1 ;  /* 0x0000000100187836 */ /* 0x000fe20000000000 */
[----:B------:R-:W-:Y:S05]  /*1e970*/  YIELD ;  /* 0x0000000000007946 */ /* 0x000fea0003800000 */
[----:B------:R-:W-:Y:S01]  /*1e980*/  ISETP.NE.AND P0, PT, R24, 0x2, PT ;  /* 0x000000021800780c */ /* 0x000fe20003f05270 */
[----:B------:R-:W-:Y:S03]  /*1e990*/  BSSY B0, `(.L_x_9879) ;  /* 0x00000a6000007945 */ /* 0x000fe60003800000 */
[----:B------:R-:W-:-:S02]  /*1e9a0*/  SEL R28, RZ, 0x1, P0 ;  /* 0x00000001ff1c7807 */ /* 0x000fc40000000000 */
        /* <DEDUP_REMOVED lines=27> */
.L_x_9881:
        /* <DEDUP_REMOVED lines=8> */
.L_x_9983:
[----:B------:R-:W-:Y:S05]  /*1ebe0*/  BSYNC B1 ;  /* 0x0000000000017941 */ /* 0x000fea0003800000 */
.L_x_9882:
        /* <DEDUP_REMOVED lines=9> */
.L_x_9885:
[----:B------:R-:W-:Y:S05]  /*1ec80*/  BSYNC B1 ;  /* 0x0000000000017941 */ /* 0x000fea0003800000 */
.L_x_9884:
        /* <DEDUP_REMOVED lines=12> */
.L_x_9886:
        /* <DEDUP_REMOVED lines=16> */
.L_x_9887:
        /* <DEDUP_REMOVED lines=16> */
.L_x_9888:
        /* <DEDUP_REMOVED lines=13> */
.L_x_9984:
[----:B------:R-:W-:Y:S05]  /*1f020*/  BSYNC B1 ;  /* 0x0000000000017941 */ /* 0x000fea0003800000 */
.L_x_9889:
        /* <DEDUP_REMOVED lines=11> */
.L_x_9892:
[----:B------:R-:W-:Y:S05]  /*1f0e0*/  BSYNC B1 ;  /* 0x0000000000017941 */ /* 0x000fea0003800000 */
.L_x_9891:
        /* <DEDUP_REMOVED lines=8> */
.L_x_9893:
        /* <DEDUP_REMOVED lines=15> */
.L_x_9894:
        /* <DEDUP_REMOVED lines=15> */
.L_x_9895:
        /* <DEDUP_REMOVED lines=10> */
.L_x_9880:
[----:B------:R-:W-:Y:S05]  /*1f3f0*/  BSYNC B0 ;  /* 0x0000000000007941 */ /* 0x000fea0003800000 */
.L_x_9879:
[----:B------:R-:W-:-:S06]  /*1f400*/  UISETP.NE.AND UP0, UPT, UR36, 0x3, UPT ;  /* 0x000000032400788c */ /* 0x000fcc000bf05270 */
[----:B------:R-:W-:-:S13]  /*1f410*/  PLOP3.LUT P0, PT, PT, PT, UP0, 0x80, 0x0 ;  /* 0x000000000000781c */ /* 0x000fda0003f0f008 */
[----:B------:R-:W-:Y:S05]  /*1f420*/  @!P0 BRA `(.L_x_9896) ;  /* 0x0000000000048947 */ /* 0x000fea0003800000 */
[----:B------:R-:W-:Y:S01]  /*1f430*/  BPT.TRAP 0x1 ;  /* 0x000000040000795c */ /* 0x000fe20000300000 */
.L_x_9896:
        /* <DEDUP_REMOVED lines=8> */
.L_x_9985:
[----:B------:R-:W-:Y:S05]  /*1f4c0*/  BSYNC B0 ;  /* 0x0000000000007941 */ /* 0x000fea0003800000 */
.L_x_9897:
[----:B------:R-:W-:Y:S05]  /*1f4d0*/  @!P1 BRA `(.L_x_9899) ;  /* 0x0000000000049947 */ /* 0x000fea0003800000 */
[----:B------:R-:W-:Y:S01]  /*1f4e0*/  BPT.TRAP 0x1 ;  /* 0x000000040000795c */ /* 0x000fe20000300000 */
.L_x_9899:
[----:B0-----:R-:W-:Y:S01]  /*1f4f0*/  SHF.L.U32 R4, R8, 0x1f, RZ ;  /* 0x0000001f08047819 */ /* 0x001fe200000006ff */
[----:B------:R-:W-:-:S03]  /*1f500*/  IMAD R0, R0, 0x3000, RZ ;  /* 0x0000300000007824 */ /* 0x000fc600078e02ff */
[----:B------:R-:W0:Y:S02]  /*1f510*/  SYNCS.PHASECHK.TRANS64.TRYWAIT P0, [R3+URZ+0x19c60], R4 ;  /* 0x019c6004030075a7 */ /* 0x000e24000800017f */
[----:B0-----:R-:W-:Y:S05]  /*1f520*/  @!P0 BRA `(.L_x_9900) ;  /* 0x0000002c00788947 */ /* 0x001fea0003800000 */
.L_x_9986:
[----:B------:R-:W2:Y:S01]  /*1f530*/  LDL R12, [R1+0x14] ;  /* 0x00001400010c7983 */ /* 0x000ea20000100800 */
[----:B0-----:R-:W-:Y:S01]  /*1f540*/  LOP3.LUT R4, R0, R26, RZ, 0xfc, !PT ;  /* 0x0000001a00047212 */ /* 0x001fe200078efcff */
[----:B------:R-:W-:Y:S05]  /*1f550*/  WARPSYNC.ALL ;  /* 0x0000000000007948 */ /* 0x000fea0003800000 */
[----:B------:R-:W-:Y:S01]  /*1f560*/  IMAD.IADD R4, R23, 0x1, R4 ;  /* 0x0000000117047824 */ /* 0x000fe200078e0204 */
[----:B------:R-:W-:-:S05]  /*1f570*/  LOP3.LUT R13, R26, 0x1800, RZ, 0xfc, !PT ;  /* 0x000018001a0d7812 */ /* 0x000fca00078efcff */
        /* <DEDUP_REMOVED lines=62> */
.L_x_9901:
[----:B------:R-:W2:Y:S01]  /*1f960*/  S2R R0, SR_TID.X ;  /* 0x0000000000007919 */ /* 0x000ea20000002100 */
[----:B-1----:R1:W-:Y:S01]  /*1f970*/  SYNCS.ARRIVE.TRANS64.A1T0 RZ, [R3+URZ+0x19c50], RZ ;  /* 0x019c50ff03ff79a7 */ /* 0x0023e2000810003f */
[----:B--2---:R-:W-:Y:S02]  /*1f980*/  LOP3.LUT R4, R0, 0x7f, RZ, 0xc0, !PT ;  /* 0x0000007f00047812 */ /* 0x004fe400078ec0ff */
[----:B------:R-:W2:Y:S01]  /*1f990*/  LDL R0, [R1+0xc] ;  /* 0x00000c0001007983 */ /* 0x000ea20000100800 */
[----:B0-----:R-:W-:Y:S01]  /*1f9a0*/  IMAD.MOV.U32 R8, RZ, RZ, R28 ;  /* 0x000000ffff087224 */ /* 0x001fe200078e001c */
[----:B------:R-:W-:Y:S01]  /*1f9b0*/  BAR.SYNC.DEFER_BLOCKING 0x2, 0x80 ;  /* 0x0082000000007b1d */ /* 0x000fe20000010000 */
[----:B------:R-:W-:-:S13]  /*1f9c0*/  ISETP.NE.AND P0, PT, R4, RZ, PT ;  /* 0x000000ff0400720c */ /* 0x000fda0003f05270 */
[----:B-1----:R-:W-:-:S05]  /*1f9d0*/  @!P0 VIADD R3, R3, 0x19c80 ;  /* 0x00019c8003038836 */ /* 0x002fca0000000000 */
[----:B------:R-:W-:-:S04]  /*1f9e0*/  @!P0 PRMT R3, RZ, 0x654, R3 ;  /* 0x00000654ff038816 */ /* 0x000fc80000000003 */
[----:B------:R1:W-:Y:S01]  /*1f9f0*/  @!P0 SYNCS.ARRIVE.TRANS64.RED.A1T0 RZ, [R3+URZ], RZ ;  /* 0x000000ff03ff89a7 */ /* 0x0003e2000810043f */
[C---:B--2---:R-:W-:Y:S01]  /*1fa00*/  ISETP.GT.AND P0, PT, R2.reuse, R0, PT ;  /* 0x000000000200720c */ /* 0x044fe20003f04270 */
[----:B------:R-:W-:Y:S02]  /*1fa10*/  VIADD R2, R2, 0xffffffff ;  /* 0xffffffff02027836 */ /* 0x000fe40000000000 */
[----:B------:R-:W-:-:S10]  /*1fa20*/  IMAD.MOV.U32 R0, RZ, RZ, R24 ;  /* 0x000000ffff007224 */ /* 0x000fd400078e0018 */
[----:B-1----:R-:W-:Y:S05]  /*1fa30*/  @P0 BRA `(.L_x_9902) ;  /* 0xffffffec00c40947 */ /* 0x002fea000383ffff */
.L_x_9878:
[----:B------:R-:W1:Y:S01]  /*1fa40*/  S2R R3, SR_TID.X ;  /* 0x0000000000037919 */ /* 0x000e620000002100 */
[----:B------:R-:W-:Y:S01]  /*1fa50*/  BSSY B0, `(.L_x_9903) ;  /* 0x0000010000007945 */ /* 0x000fe20003800000 */
[----:B-1----:R-:W-:-:S04]  /*1fa60*/  LOP3.LUT R3, R3, 0x7f, RZ, 0xc0, !PT ;  /* 0x0000007f03037812 */ /* 0x002fc800078ec0ff */
[----:B------:R-:W-:-:S13]  /*1fa70*/  ISETP.NE.AND P0, PT, R3, RZ, PT ;  /* 0x000000ff0300720c */ /* 0x000fda0003f05270 */
[----:B------:R-:W-:Y:S05]  /*1fa80*/  @P0 BRA `(.L_x_9904) ;  /* 0x0000000000300947 */ /* 0x000fea0003800000 */
[----:B------:R-:W1:Y:S01]  /*1fa90*/  S2R R5, SR_LANEID ;  /* 0x0000000000057919 */ /* 0x000e620000000000 */
[----:B------:R-:W-:Y:S01]  /*1faa0*/  VOTEU.ANY UR4, UPT, PT ;  /* 0x0000000000047886 */ /* 0x000fe200038e0100 */
[----:B------:R-:W3:Y:S01]  /*1fab0*/  LDC.64 R2, c[0x0][0xc60] ;  /* 0x00031800ff027b82 */ /* 0x000ee20000000a00 */
[----:B--2---:R-:W1:Y:S02]  /*1fac0*/  FLO.U32 R0, UR4 ;  /* 0x0000000400007d00 */ /* 0x004e6400080e0000 */
[----:B-1----:R-:W-:-:S06]  /*1fad0*/  ISETP.EQ.U32.AND P1, PT, R0, R5, PT ;  /* 0x000000050000720c */ /* 0x002fcc0003f22070 */
[----:B------:R-:W3:Y:S07]  /*1fae0*/  POPC R5, UR4 ;  /* 0x0000000400057d09 */ /* 0x000eee0008000000 */
[----:B---3--:R-:W2:Y:S01]  /*1faf0*/  @P1 ATOMG.E.ADD.STRONG.GPU PT, R3, desc[UR42][R2.64], R5 ;  /* 0x00000005020319a8 */ /* 0x008ea200081ee1ea */
[----:B------:R-:W1:Y:S02]  /*1fb00*/  S2R R4, SR_LTMASK ;  /* 0x0000000000047919 */ /* 0x000e640000003900 */
[----:B-1----:R-:W-:-:S04]  /*1fb10*/  LOP3.LUT R4, R4, UR4, RZ, 0xc0, !PT ;  /* 0x0000000404047c12 */ /* 0x002fc8000f8ec0ff */
[----:B0-----:R-:W0:Y:S01]  /*1fb20*/  POPC R7, R4 ;  /* 0x0000000400077309 */ /* 0x001e220000000000 */
[----:B--2---:R-:W0:Y:S02]  /*1fb30*/  SHFL.IDX PT, R0, R3, R0, 0x1f ;  /* 0x00001f0003007589 */ /* 0x004e2400000e0000 */
[----:B0-----:R-:W-:-:S07]  /*1fb40*/  IADD3 R16, R0, UR38, R7 ;  /* 0x0000002600107c10 */ /* 0x001fce000fffe007 */
.L_x_9904:
[----:B------:R-:W-:Y:S05]  /*1fb50*/  BSYNC B0 ;  /* 0x0000000000007941 */ /* 0x000fea0003800000 */
.L_x_9903:
[----:B------:R-:W-:-:S06]  /*1fb60*/  UISETP.NE.AND UP0, UPT, UR36, 0x3, UPT ;  /* 0x000000032400788c */ /* 0x000fcc000bf05270 */
[----:B------:R-:W-:-:S13]  /*1fb70*/  PLOP3.LUT P1, PT, PT, PT, UP0, 0x80, 0x0 ;  /* 0x000000000000781c */ /* 0x000fda0003f2f008 */
[----:B------:R-:W-:Y:S05]  /*1fb80*/  @!P1 BRA `(.L_x_9905) ;  /* 0x0000000000049947 */ /* 0x000fea0003800000 */
[----:B------:R-:W-:Y:S01]  /*1fb90*/  BPT.TRAP 0x1 ;  /* 0x000000040000795c */ /* 0x000fe20000300000 */
.L_x_9905:
        /* <DEDUP_REMOVED lines=8> */
.L_x_9987:
[----:B------:R-:W-:Y:S05]  /*1fc20*/  BSYNC B0 ;  /* 0x0000000000007941 */ /* 0x000fea0003800000 */
.L_x_9906:
[----:B------:R-:W-:Y:S05]  /*1fc30*/  @!P2 BRA `(.L_x_9908) ;  /* 0x000000000004a947 */ /* 0x000fea0003800000 */
[----:B------:R-:W-:Y:S01]  /*1fc40*/  BPT.TRAP 0x1 ;  /* 0x000000040000795c */ /* 0x000fe20000300000 */
.L_x_9908:
[----:B-1----:R-:W-:-:S04]  /*1fc50*/  SHF.L.U32 R3, R28, 0x1f, RZ ;  /* 0x0000001f1c037819 */ /* 0x002fc800000006ff */
[----:B------:R-:W1:Y:S02]  /*1fc60*/  SYNCS.PHASECHK.TRANS64.TRYWAIT P1, [R0+URZ+0x19c60], R3 ;  /* 0x019c6003000075a7 */ /* 0x000e64000802017f */
[----:B-1----:R-:W-:Y:S05]  /*1fc70*/  @!P1 BRA `(.L_x_9909) ;  /* 0x0000002400cc9947 */ /* 0x002fea0003800000 */
.L_x_9988:
[----:B------:R-:W2:Y:S01]  /*1fc80*/  LDL R15, [R1+0x14] ;  /* 0x00001400010f7983 */ /* 0x000ea20000100800 */
[----:B------:R-:W-:Y:S01]  /*1fc90*/  IMAD R2, R24, 0x3000, RZ ;  /* 0x0000300018027824 */ /* 0x000fe200078e02ff */
[----:B------:R-:W-:Y:S05]  /*1fca0*/  WARPSYNC.ALL ;  /* 0x0000000000007948 */ /* 0x000fea0003800000 */
[C---:B------:R-:W-:Y:S02]  /*1fcb0*/  LOP3.LUT R4, R2.reuse, R26, RZ, 0xfc, !PT ;  /* 0x0000001a02047212 */ /* 0x040fe400078efcff */
[----:B-1----:R-:W-:Y:S02]  /*1fcc0*/  LOP3.LUT R3, R2, R29, RZ, 0xfc, !PT ;  /* 0x0000001d02037212 */ /* 0x002fe400078efcff */
[----:B------:R-:W-:Y:S01]  /*1fcd0*/  LOP3.LUT R14, R26, 0x1800, RZ, 0xfc, !PT ;  /* 0x000018001a0e7812 */ /* 0x000fe200078efcff */
[----:B------:R-:W-:-:S02]  /*1fce0*/  IMAD.IADD R5, R23, 0x1, R4 ;  /* 0x0000000117057824 */ /* 0x000fc400078e0204 */
[----:B------:R-:W-:-:S04]  /*1fcf0*/  IMAD.IADD R3, R25, 0x1, R3 ;  /* 0x0000000119037824 */ /* 0x000fc800078e0203 */
[----:B0-----:R-:W0:Y:S02]  /*1fd00*/  LDSM.16.MT88.4 R4, [R5+0x9000] ;  /* 0x009000000504783b */ /* 0x001e240000004200 */
        /* <DEDUP_REMOVED lines=59> */
.L_x_9910:
        /* <DEDUP_REMOVED lines=10> */
.L_x_9853:
[----:B------:R-:W-:-:S13]  /*20160*/  LOP3.LUT P0, RZ, R22, 0x2, RZ, 0xc0, !PT ;  /* 0x0000000216ff7812 */ /* 0x000fda000780c0ff */
[----:B------:R-:W-:Y:S05]  /*20170*/  @!P0 BRA `(.L_x_9911) ;  /* 0x0000000000248947 */ /* 0x000fea0003800000 */
[----:B------:R-:W-:Y:S05]  /*20180*/  WARPSYNC.ALL ;  /* 0x0000000000007948 */ /* 0x000fea0003800000 */
[----:B------:R-:W2:Y:S08]  /*20190*/  S2UR UR5, SR_CgaCtaId ;  /* 0x00000000000579c3 */ /* 0x000eb00000008800 */
[----:B------:R-:W-:Y:S06]  /*201a0*/  BAR.SYNC.DEFER_BLOCKING 0x5, 0x200 ;  /* 0x0148000000007b1d */ /* 0x000fec0000010000 */
[----:B------:R-:W-:-:S02]  /*201b0*/  UMOV UR4, 0x400 ;  /* 0x0000040000047882 */ /* 0x000fc40000000000 */
[----:B--2---:R-:W-:-:S06]  /*201c0*/  ULEA UR4, UR5, UR4, 0x18 ;  /* 0x0000000405047291 */ /* 0x004fcc000f8ec03f */
[----:B------:R-:W-:-:S05]  /*201d0*/  IMAD.U32 R23, RZ, RZ, UR4 ;  /* 0x00000004ff177e24 */ /* 0x000fca000f8e00ff */
[----:B------:R2:W3:Y:S01]  /*201e0*/  LDS.128 R16, [R23+0x19cd0] ;  /* 0x019cd00017107984 */ /* 0x0004e20000000c00 */
[----:B------:R-:W-:Y:S06]  /*201f0*/  BAR.ARV 0x4, 0x200 ;  /* 0x0108000000007b1d */ /* 0x000fec0000002000 */
[----:B------:R-:W-:Y:S05]  /*20200*/  BRA `(.L_x_9912) ;  /* 0x0000000800cc7947 */ /* 0x000fea0003800000 */
.L_x_9911:
[----:B------:R-:W2:Y:S01]  /*20210*/  S2R R0, SR_TID.X ;  /* 0x0000000000007919 */ /* 0x000ea20000002100 */
[----:B------:R-:W-:Y:S01]  /*20220*/  UMOV UR4, 0xffffffff ;  /* 0xffffffff00047882 */ /* 0x000fe20000000000 */
[----:B--2---:R-:W-:-:S04]  /*20230*/  LOP3.LUT R4, R0, 0x1f, RZ, 0xc0, !PT ;  /* 0x0000001f00047812 */ /* 0x004fc800078ec0ff */
[----:B------:R-:W-:Y:S01]  /*20240*/  ISETP.NE.AND P0, PT, R4, 0x1f, PT ;  /* 0x0000001f0400780c */ /* 0x000fe20003f05270 */
[----:B------:R-:W-:-:S12]  /*20250*/  BRA.DIV UR4, `(.L_x_9913) ;  /* 0x0000002204687947 */ /* 0x000fd8000b800000 */
[----:B-1----:R-:W-:Y:S01]  /*20260*/  IMAD.IADD R5, R19, 0x1, R4 ;  /* 0x0000000113057824 */ /* 0x002fe200078e0204 */
        /* <DEDUP_REMOVED lines=30> */
.L_x_9998:
[----:B------:R-:W-:Y:S02]  /*20450*/  ULDC UR4, c[0x0][0xc38] ;  /* 0x00030e0000047ab9 */ /* 0x000fe40000000800 */
[----:B------:R-:W-:-:S04]  /*20460*/  IMAD.U32 R4, RZ, RZ, UR4 ;  /* 0x00000004ff047e24 */ /* 0x000fc8000f8e00ff */
[----:B--2---:R-:W-:-:S04]  /*20470*/  IMAD R5, R14, R4, RZ ;  /* 0x000000040e057224 */ /* 0x004fc800078e02ff */
[----:B------:R-:W-:-:S05]  /*20480*/  IMAD.IADD R16, R16, 0x1, R5 ;  /* 0x0000000110107824 */ /* 0x000fca00078e0205 */
[----:B------:R-:W-:-:S13]  /*20490*/  ISETP.GT.AND P6, PT, R16, R0, PT ;  /* 0x000000001000720c */ /* 0x000fda0003fc4270 */
[----:B------:R-:W-:Y:S05]  /*204a0*/  @P6 BRA `(.L_x_9914) ;  /* 0x00000000009c6947 */ /* 0x000fea0003800000 */
.L_x_9919:
[----:B------:R-:W2:Y:S01]  /*204b0*/  LDC R4, c[0x0][0xc3c] ;  /* 0x00030f00ff047b82 */ /* 0x000ea20000000800 */
[----:B------:R-:W-:-:S05]  /*204c0*/  VIADD R19, R19, 0x1f ;  /* 0x0000001f13137836 */ /* 0x000fca0000000000 */
[----:B--2---:R-:W-:-:S13]  /*204d0*/  ISETP.GE.AND P6, PT, R19, R4, PT ;  /* 0x000000041300720c */ /* 0x004fda0003fc6270 */
[----:B------:R-:W-:Y:S05]  /*204e0*/  @P6 BRA `(.L_x_9915) ;  /* 0x0000000400d06947 */ /* 0x000fea0003800000 */
[----:B------:R-:W2:Y:S01]  /*204f0*/  S2R R2, SR_TID.X ;  /* 0x0000000000027919 */ /* 0x000ea20000002100 */
[----:B------:R-:W-:Y:S01]  /*20500*/  BSSY B0, `(.L_x_9916) ;  /* 0x0000009000007945 */ /* 0x000fe20003800000 */
[----:B--2---:R-:W-:-:S05]  /*20510*/  LOP3.LUT R2, R2, 0x1f, RZ, 0xc0, !PT ;  /* 0x0000001f02027812 */ /* 0x004fca00078ec0ff */
[----:B------:R-:W-:Y:S02]  /*20520*/  IMAD.IADD R5, R19, 0x1, R2 ;  /* 0x0000000113057824 */ /* 0x000fe400078e0202 */
[----:B------:R-:W-:-:S03]  /*20530*/  IMAD.MOV.U32 R2, RZ, RZ, RZ ;  /* 0x000000ffff027224 */ /* 0x000fc600078e00ff */
[----:B------:R-:W-:-:S13]  /*20540*/  ISETP.GE.OR P6, PT, R5, R4, !P0 ;  /* 0x000000040500720c */ /* 0x000fda00047c6670 */
[----:B------:R-:W-:Y:S05]  /*20550*/  @P6 BRA `(.L_x_9917) ;  /* 0x00000000000c6947 */ /* 0x000fea0003800000 */
[----:B-1----:R-:W1:Y:S02]  /*20560*/  LDC.64 R2, c[0x0][0xc80] ;  /* 0x00032000ff027b82 */ /* 0x002e640000000a00 */
[----:B-1----:R-:W-:-:S06]  /*20570*/  IMAD.WIDE R2, R5, 0x4, R2 ;  /* 0x0000000405027825 */ /* 0x002fcc00078e0202 */
[----:B------:R2:W5:Y:S02]  /*20580*/  LDG.E R2, desc[UR42][R2.64] ;  /* 0x0000002a02027981 */ /* 0x000564000c1e1900 */
.L_x_9917:
[----:B------:R-:W-:Y:S05]  /*20590*/  BSYNC B0 ;  /* 0x0000000000007941 */ /* 0x000fea0003800000 */
.L_x_9916:
[----:B------:R-:W-:-:S03]  /*205a0*/  UMOV UR4, 0xffffffff ;  /* 0xffffffff00047882 */ /* 0x000fc60000000000 */
[----:B------:R-:W-:Y:S05]  /*205b0*/  BRA.DIV UR4, `(.L_x_9918) ;  /* 0x0000002204b47947 */ /* 0x000fea000b800000 */
[----:B-----5:R-:W1:Y:S02]  /*205c0*/  SHFL.UP PT, R14, R2, 0x1, RZ ;  /* 0x04200000020e7989 */ /* 0x020e6400000e00ff */
[----:B-12---:R-:W-:-:S05]  /*205d0*/  SEL R3, R14, RZ, P1 ;  /* 0x000000ff0e037207 */ /* 0x006fca0000800000 */
        /* <DEDUP_REMOVED lines=14> */
.L_x_10006:
[----:B------:R-:W-:Y:S02]  /*206c0*/  ULDC UR4, c[0x0][0xc38] ;  /* 0x00030e0000047ab9 */ /* 0x000fe40000000800 */
[----:B------:R-:W-:-:S04]  /*206d0*/  IMAD.U32 R4, RZ, RZ, UR4 ;  /* 0x00000004ff047e24 */ /* 0x000fc8000f8e00ff */
[----:B--2---:R-:W-:-:S04]  /*206e0*/  IMAD R5, R14, R4, RZ ;  /* 0x000000040e057224 */ /* 0x004fc800078e02ff */
[----:B------:R-:W-:-:S05]  /*206f0*/  IMAD.IADD R16, R5, 0x1, R16 ;  /* 0x0000000105107824 */ /* 0x000fca00078e0210 */
[----:B------:R-:W-:-:S13]  /*20700*/  ISETP.GT.AND P6, PT, R16, R0, PT ;  /* 0x000000001000720c */ /* 0x000fda0003fc4270 */
[----:B------:R-:W-:Y:S05]  /*20710*/  @!P6 BRA `(.L_x_9919) ;  /* 0xfffffffc0064e947 */ /* 0x000fea000383ffff */
.L_x_9914:
        /* <DEDUP_REMOVED lines=8> */
.L_x_10010:
[----:B------:R-:W-:Y:S01]  /*207a0*/  ISETP.NE.AND P0, PT, R5, RZ, PT ;  /* 0x000000ff0500720c */ /* 0x000fe20003f05270 */
[----:B------:R-:W-:-:S12]  /*207b0*/  IMAD.MOV.U32 R5, RZ, RZ, RZ ;  /* 0x000000ffff057224 */ /* 0x000fd800078e00ff */
[----:B------:R-:W-:Y:S05]  /*207c0*/  @!P0 BRA `(.L_x_9921) ;  /* 0x0000000000108947 */ /* 0x000fea0003800000 */
[----:B------:R-:W-:Y:S01]  /*207d0*/  UMOV UR4, 0xffffffff ;  /* 0xffffffff00047882 */ /* 0x000fe20000000000 */
[----:B------:R-:W-:Y:S02]  /*207e0*/  VIADD R12, R6, 0xffffffff ;  /* 0xffffffff060c7836 */ /* 0x000fe40000000000 */
[----:B------:R-:W-:Y:S05]  /*207f0*/  BRA.DIV UR4, `(.L_x_9922) ;  /* 0x00000026042c7947 */ /* 0x000fea000b800000 */
[----:B------:R4:W0:Y:S02]  /*20800*/  SHFL.IDX PT, R5, R3, R12, 0x1f ;  /* 0x00001f0c03057589 */ /* 0x00082400000e0000 */
.L_x_9921:
[----:B-12-4-:R-:W1:Y:S01]  /*20810*/  LDC.64 R2, c[0x0][0xc90] ;  /* 0x00032400ff027b82 */ /* 0x016e620000000a00 */
[----:B------:R-:W-:-:S04]  /*20820*/  IMAD.IADD R19, R6, 0x1, R19 ;  /* 0x0000000106137824 */ /* 0x000fc800078e0213 */
[----:B-1----:R-:W-:-:S05]  /*20830*/  IMAD.WIDE R2, R19, 0x4, R2 ;  /* 0x0000000413027825 */ /* 0x002fca00078e0202 */
[----:B------:R-:W3:Y:S01]  /*20840*/  LDG.E R7, desc[UR42][R2.64] ;  /* 0x0000002a02077981 */ /* 0x000ee2000c1e1900 */
[----:B0-----:R-:W-:-:S04]  /*20850*/  IMAD R16, R5, R4, R16 ;  /* 0x0000000405107224 */ /* 0x001fc800078e0210 */
        /* <DEDUP_REMOVED lines=61> */
.L_x_9915:
[----:B------:R-:W-:Y:S01]  /*20c30*/  UMOV UR4, URZ ;  /* 0x0000003f00047c82 */ /* 0x000fe20008000000 */
[----:B------:R-:W-:Y:S01]  /*20c40*/  UMOV UR5, URZ ;  /* 0x0000003f00057c82 */ /* 0x000fe20008000000 */
[----:B------:R-:W-:Y:S01]  /*20c50*/  ULDC UR6, c[0x0][0xc3c] ;  /* 0x00030f0000067ab9 */ /* 0x000fe20000000800 */
[----:B------:R-:W-:Y:S02]  /*20c60*/  IMAD.MOV.U32 R16, RZ, RZ, R0 ;  /* 0x000000ffff107224 */ /* 0x000fe400078e0000 */
[----:B------:R-:W-:Y:S02]  /*20c70*/  IMAD.U32 R17, RZ, RZ, UR4 ;  /* 0x00000004ff117e24 */ /* 0x000fe4000f8e00ff */
[----:B------:R-:W-:Y:S02]  /*20c80*/  IMAD.U32 R18, RZ, RZ, UR5 ;  /* 0x00000005ff127e24 */ /* 0x000fe4000f8e00ff */
[----:B------:R-:W-:-:S07]  /*20c90*/  IMAD.U32 R19, RZ, RZ, UR6 ;  /* 0x00000006ff137e24 */ /* 0x000fce000f8e00ff */
.L_x_9923:
[----:B------:R-:W2:Y:S01]  /*20ca0*/  S2R R0, SR_TID.X ;  /* 0x0000000000007919 */ /* 0x000ea20000002100 */
[----:B------:R-:W-:Y:S05]  /*20cb0*/  WARPSYNC.ALL ;  /* 0x0000000000007948 */ /* 0x000fea0003800000 */
[----:B------:R-:W-:Y:S01]  /*20cc0*/  BAR.SYNC.DEFER_BLOCKING 0x4, 0x200 ;  /* 0x0108000000007b1d */ /* 0x000fe20000010000 */
[----:B--2---:R-:W-:-:S04]  /*20cd0*/  LOP3.LUT R0, R0, 0x1f, RZ, 0xc0, !PT ;  /* 0x0000001f00007812 */ /* 0x004fc800078ec0ff */
[----:B------:R-:W-:-:S13]  /*20ce0*/  ISETP.NE.AND P0, PT, R0, RZ, PT ;  /* 0x000000ff0000720c */ /* 0x000fda0003f05270 */
[----:B-1----:R-:W1:Y:S01]  /*20cf0*/  @!P0 S2R R3, SR_CgaCtaId ;  /* 0x0000000000038919 */ /* 0x002e620000008800 */
[----:B------:R-:W-:-:S04]  /*20d00*/  @!P0 MOV R0, 0x400 ;  /* 0x0000040000008802 */ /* 0x000fc80000000f00 */
[----:B-1----:R-:W-:-:S05]  /*20d10*/  @!P0 LEA R23, R3, R0, 0x18 ;  /* 0x0000000003178211 */ /* 0x002fca00078ec0ff */
[----:B------:R1:W-:Y:S01]  /*20d20*/  @!P0 STS.128 [R23+0x19cd0], R16 ;  /* 0x019cd01017008388 */ /* 0x0003e20000000c00 */
[----:B------:R-:W-:Y:S06]  /*20d30*/  BAR.ARV 0x5, 0x200 ;  /* 0x0148000000007b1d */ /* 0x000fec0000002000 */
.L_x_9912:
[----:B------:R-:W-:Y:S02]  /*20d40*/  ULDC UR4, c[0x0][0xc3c] ;  /* 0x00030f0000047ab9 */ /* 0x000fe40000000800 */
[----:B---3--:R-:W-:-:S13]  /*20d50*/  ISETP.GE.AND P0, PT, R19, UR4, PT ;  /* 0x0000000413007c0c */ /* 0x008fda000bf06270 */
[----:B------:R-:W-:Y:S05]  /*20d60*/  @!P0 BRA `(.L_x_9924) ;  /* 0xffffff9c00a48947 */ /* 0x000fea000383ffff */
[----:B------:R-:W-:Y:S05]  /*20d70*/  BSYNC B7 ;  /* 0x0000000000077941 */ /* 0x000fea0003800000 */
.L_x_9792:
[----:B------:R-:W3:Y:S01]  /*20d80*/  LDL.LU R0, [R1+0x4c] ;  /* 0x00004c0001007983 */ /* 0x000ee20000300800 */
[----:B------:R-:W-:Y:S01]  /*20d90*/  BSSY B0, `(.L_x_9925) ;  /* 0x000000b000007945 */ /* 0x000fe20003800000 */
[----:B-1----:R-:W0:Y:S01]  /*20da0*/  S2R R5, SR_CgaCtaId ;  /* 0x0000000000057919 */ /* 0x002e220000008800 */
        /* <DEDUP_REMOVED lines=9> */
.L_x_10013:
[----:B------:R-:W-:Y:S05]  /*20e40*/  BSYNC B0 ;  /* 0x0000000000007941 */ /* 0x000fea0003800000 */
.L_x_9925:
[----:B------:R-:W-:-:S03]  /*20e50*/  UMOV UR4, 0xffffffff ;  /* 0xffffffff00047882 */ /* 0x000fc60000000000 */
[----:B------:R-:W-:Y:S05]  /*20e60*/  BRA.DIV UR4, `(.L_x_9927) ;  /* 0x0000001e04cc7947 */ /* 0x000fea000b800000 */
[----:B0-----:R-:W0:Y:S02]  /*20e70*/  S2R R0, SR_TID.X ;  /* 0x0000000000007919 */ /* 0x001e240000002100 */
[----:B0-----:R-:W-:-:S04]  /*20e80*/  SHF.R.U32.HI R0, RZ, 0x5, R0 ;  /* 0x00000005ff007819 */ /* 0x001fc80000011600 */
[----:B------:R-:W-:-:S05]  /*20e90*/  LOP3.LUT R0, R0, 0x3, RZ, 0xc0, !PT ;  /* 0x0000000300007812 */ /* 0x000fca00078ec0ff */
[----:B------:R0:W1:Y:S02]  /*20ea0*/  SHFL.IDX PT, R14, R0, RZ, 0x1f ;  /* 0x00001fff000e7589 */ /* 0x00006400000e0000 */
.L_x_10016:
[----:B-1----:R-:W-:-:S13]  /*20eb0*/  ISETP.NE.AND P0, PT, R14, RZ, PT ;  /* 0x000000ff0e00720c */ /* 0x002fda0003f05270 */
[----:B------:R-:W-:Y:S05]  /*20ec0*/  @P0 BRA `(.L_x_9590) ;  /* 0x0000000000a40947 */ /* 0x000fea0003800000 */
[----:B------:R-:W-:-:S03]  /*20ed0*/  UMOV UR4, 0xffffffff ;  /* 0xffffffff00047882 */ /* 0x000fc60000000000 */
[----:B------:R-:W-:Y:S05]  /*20ee0*/  BRA.DIV UR4, `(.L_x_9928) ;  /* 0x0000001e04e07947 */ /* 0x000fea000b800000 */
[----:B------:R-:W-:-:S13]  /*20ef0*/  ELECT P6, URZ, PT ;  /* 0x00000000003f782f */ /* 0x000fda00038c0000 */
.L_x_10019:
[----:B------:R-:W-:Y:S05]  /*20f00*/  @!P6 BRA `(.L_x_9590) ;  /* 0x000000000094e947 */ /* 0x000fea0003800000 */
[----:B------:R-:W-:-:S06]  /*20f10*/  ULOP3.LUT UR4, UR37, 0x2, URZ, 0xfc, !UPT ;  /* 0x0000000225047892 */ /* 0x000fcc000f8efc3f */
[----:B0-----:R-:W-:-:S05]  /*20f20*/  IMAD.U32 R0, RZ, RZ, UR4 ;  /* 0x00000004ff007e24 */ /* 0x001fca000f8e00ff */
[----:B------:R-:W-:-:S13]  /*20f30*/  ISETP.NE.AND P0, PT, R0, 0x3, PT ;  /* 0x000000030000780c */ /* 0x000fda0003f05270 */
[----:B------:R-:W-:Y:S05]  /*20f40*/  @!P0 BRA `(.L_x_9929) ;  /* 0x0000000000048947 */ /* 0x000fea0003800000 */
[----:B------:R-:W-:Y:S01]  /*20f50*/  BPT.TRAP 0x1 ;  /* 0x000000040000795c */ /* 0x000fe20000300000 */
.L_x_9929:
        /* <DEDUP_REMOVED lines=12> */
.L_x_10020:
[----:B------:R-:W1:Y:S02]  /*21020*/  SYNCS.PHASECHK.TRANS64.TRYWAIT P1, [R3+URZ], R0 ;  /* 0x00000000030075a7 */ /* 0x000e64000802017f */
[----:B-1----:R-:W-:Y:S05]  /*21030*/  @!P1 BRA `(.L_x_9931) ;  /* 0x0000001c00c09947 */ /* 0x002fea0003800000 */
.L_x_10021:
[----:B------:R-:W-:Y:S05]  /*21040*/  @!P0 BRA `(.L_x_9932) ;  /* 0x0000000000048947 */ /* 0x000fea0003800000 */
[----:B------:R-:W-:Y:S01]  /*21050*/  BPT.TRAP 0x1 ;  /* 0x000000040000795c */ /* 0x000fe20000300000 */
.L_x_9932:
[----:B-1----:R-:W-:-:S04]  /*21060*/  IMAD R3, R24, 0x8, R9 ;  /* 0x0000000818037824 */ /* 0x002fc800078e0209 */
[----:B------:R-:W1:Y:S02]  /*21070*/  SYNCS.PHASECHK.TRANS64.TRYWAIT P1, [R3+URZ+0x19c60], R2 ;  /* 0x019c6002030075a7 */ /* 0x000e64000802017f */
[----:B-1----:R-:W-:Y:S05]  /*21080*/  @!P1 BRA `(.L_x_9933) ;  /* 0x0000001c00c09947 */ /* 0x002fea0003800000 */
.L_x_10022:
[----:B------:R-:W-:Y:S05]  /*21090*/  @!P0 BRA `(.L_x_9934) ;  /* 0x0000000000048947 */ /* 0x000fea0003800000 */
[----:B------:R-:W-:Y:S01]  /*210a0*/  BPT.TRAP 0x1 ;  /* 0x000000040000795c */ /* 0x000fe20000300000 */
.L_x_9934:
[----:B------:R-:W-:-:S04]  /*210b0*/  IMAD R5, R4, 0x8, R9 ;  /* 0x0000000804057824 */ /* 0x000fc800078e0209 */
[----:B------:R-:W3:Y:S02]  /*210c0*/  SYNCS.PHASECHK.TRANS64.TRYWAIT P1, [R5+URZ+0x19c60], R0 ;  /* 0x019c6000050075a7 */ /* 0x000ee4000802017f */
[----:B---3--:R-:W-:Y:S05]  /*210d0*/  @!P1 BRA `(.L_x_9935) ;  /* 0x0000001c00c09947 */ /* 0x008fea0003800000 */
.L_x_10023:
[----:B------:R-:W-:Y:S05]  /*210e0*/  @!P0 BRA `(.L_x_9936) ;  /* 0x0000000000048947 */ /* 0x000fea0003800000 */
[----:B------:R-:W-:Y:S01]  /*210f0*/  BPT.TRAP 0x1 ;  /* 0x000000040000795c */ /* 0x000fe20000300000 */
.L_x_9936:
[----:B------:R-:W4:Y:S02]  /*21100*/  SYNCS.PHASECHK.TRANS64.TRYWAIT P0, [R3+URZ+0x19c80], R2 ;  /* 0x019c8002030075a7 */ /* 0x000f24000800017f */
[----:B----4-:R-:W-:Y:S05]  /*21110*/  @!P0 BRA `(.L_x_9937) ;  /* 0x0000001c00c48947 */ /* 0x010fea0003800000 */
.L_x_9938:
[----:B------:R0:W0:Y:S02]  /*21120*/  SYNCS.PHASECHK.TRANS64.TRYWAIT P0, [R5+URZ+0x19c80], R0 ;  /* 0x019c8000050075a7 */ /* 0x000024000800017f */
[----:B0-----:R-:W-:Y:S05]  /*21130*/  @!P0 NANOSLEEP.SYNCS 0x989680 ;  /* 0x009896800000895d */ /* 0x001fea0003900000 */
[----:B------:R-:W0:Y:S02]  /*21140*/  @!P0 SYNCS.PHASECHK.TRANS64 P0, [R5+URZ+0x19c80], R0 ;  /* 0x019c8000050085a7 */ /* 0x000e24000800007f */
[----:B0-----:R-:W-:Y:S05]  /*21150*/  @!P0 BRA `(.L_x_9938) ;  /* 0xfffffffc00f08947 */ /* 0x001fea000383ffff */
.L_x_9590:
[----:B------:R-:W-:Y:S05]  /*21160*/  BSYNC B8 ;  /* 0x0000000000087941 */ /* 0x000fea0003800000 */
.L_x_9587:
[----:B------:R-:W-:Y:S05]  /*21170*/  EXIT ;  /* 0x000000000000794d */ /* 0x000fea0003800000 */
.L_x_9614:
[----:B0-----:R0:W1:Y:S02]  /*21180*/  SYNCS.PHASECHK.TRANS64.TRYWAIT P5, [R83+URZ+0x19c90], R86 ;  /* 0x019c9056530075a7 */ /* 0x00106400080a017f */
[----:B-1----:R-:W-:Y:S05]  /*21190*/  @!P5 NANOSLEEP.SYNCS 0x989680 ;  /* 0x009896800000d95d */ /* 0x002fea0003900000 */
[----:B------:R-:W1:Y:S02]  /*211a0*/  @!P5 SYNCS.PHASECHK.TRANS64 P5, [R83+URZ+0x19c90], R86 ;  /* 0x019c90565300d5a7 */ /* 0x000e6400080a007f */
[----:B-1----:R-:W-:Y:S05]  /*211b0*/  @!P5 BRA `(.L_x_9614) ;  /* 0xfffffffc00f0d947 */ /* 0x002fea000383ffff */
[----:B------:R-:W-:Y:S05]  /*211c0*/  BRA `(.L_x_9939) ;  /* 0xfffffe1800a07947 */ /* 0x000fea000383ffff */
.L_x_9630:
[----:B0-----:R0:W1:Y:S02]  /*211d0*/  SYNCS.PHASECHK.TRANS64.TRYWAIT P5, [R83+URZ+0x19c90], R86 ;  /* 0x019c9056530075a7 */ /* 0x00106400080a017f */
[----:B-1----:R-:W-:Y:S05]  /*211e0*/  @!P5 NANOSLEEP.SYNCS 0x989680 ;  /* 0x009896800000d95d */ /* 0x002fea0003900000 */
[----:B------:R-:W1:Y:S02]  /*211f0*/  @!P5 SYNCS.PHASECHK.TRANS64 P5, [R83+URZ+0x19c90], R86 ;  /* 0x019c90565300d5a7 */ /* 0x000e6400080a007f */
[----:B-1----:R-:W-:Y:S05]  /*21200*/  @!P5 BRA `(.L_x_9630) ;  /* 0xfffffffc00f0d947 */ /* 0x002fea000383ffff */
[----:B------:R-:W-:Y:S05]  /*21210*/  BRA `(.L_x_9940) ;  /* 0xfffffe3000c47947 */ /* 0x000fea000383ffff */
.L_x_9639:
[----:B0-----:R0:W1:Y:S02]  /*21220*/  SYNCS.PHASECHK.TRANS64.TRYWAIT P5, [R83+URZ+0x19c90], R86 ;  /* 0x019c9056530075a7 */ /* 0x00106400080a017f */
[----:B-1----:R-:W-:Y:S05]  /*21230*/  @!P5 NANOSLEEP.SYNCS 0x989680 ;  /* 0x009896800000d95d */ /* 0x002fea0003900000 */
[----:B------:R-:W1:Y:S02]  /*21240*/  @!P5 SYNCS.PHASECHK.TRANS64 P5, [R83+URZ+0x19c90], R86 ;  /* 0x019c90565300d5a7 */ /* 0x000e6400080a007f */
[----:B-1----:R-:W-:Y:S05]  /*21250*/  @!P5 BRA `(.L_x_9639) ;  /* 0xfffffffc00f0d947 */ /* 0x002fea000383ffff */
[----:B------:R-:W-:Y:S05]  /*21260*/  BRA `(.L_x_9941) ;  /* 0xfffffe54000c7947 */ /* 0x000fea000383ffff */
.L_x_9643:
[----:B--2---:R2:W3:Y:S02]  /*21270*/  SYNCS.PHASECHK.TRANS64.TRYWAIT P5, [R83+URZ+0x19cb0], R86 ;  /* 0x019cb056530075a7 */ /* 0x0044e400080a017f */
[----:B---3--:R-:W-:Y:S05]  /*21280*/  @!P5 NANOSLEEP.SYNCS 0x989680 ;  /* 0x009896800000d95d */ /* 0x008fea0003900000 */
[----:B------:R-:W3:Y:S02]  /*21290*/  @!P5 SYNCS.PHASECHK.TRANS64 P5, [R83+URZ+0x19cb0], R86 ;  /* 0x019cb0565300d5a7 */ /* 0x000ee400080a007f */
[----:B---3--:R-:W-:Y:S05]  /*212a0*/  @!P5 BRA `(.L_x_9643) ;  /* 0xfffffffc00f0d947 */ /* 0x008fea000383ffff */
[----:B------:R-:W-:Y:S05]  /*212b0*/  BRA `(.L_x_9942) ;  /* 0xfffffe54007c7947 */ /* 0x000fea000383ffff */
.L_x_9669:
[----:B------:R-:W-:Y:S01]  /*212c0*/  BSSY B1, `(.L_x_9943) ;  /* 0x0000007000017945 */ /* 0x000fe20003800000 */
[----:B------:R-:W-:Y:S02]  /*212d0*/  IMAD.MOV.U32 R12, RZ, RZ, RZ ;  /* 0x000000ffff0c7224 */ /* 0x000fe400078e00ff */
[----:B------:R-:W-:Y:S02]  /*212e0*/  IMAD.MOV.U32 R11, RZ, RZ, 0x1e1f ;  /* 0x00001e1fff0b7424 */ /* 0x000fe400078e00ff */
[----:B------:R-:W-:-:S07]  /*212f0*/  IMAD.MOV.U32 R15, RZ, RZ, -0x1 ;  /* 0xffffffffff0f7424 */ /* 0x000fce00078e00ff */
[----:B------:R-:W-:Y:S05]  /*21300*/  WARPSYNC.COLLECTIVE R15, `(.L_x_9944) ;  /* 0x000000000f087348 */ /* 0x000fea0003c00000 */
[----:B------:R0:W1:Y:S02]  /*21310*/  SHFL.IDX P6, R14, R13, R12, R11 ;  /* 0x0000000c0d0e7389 */ /* 0x00006400000c000b */
[----:B01----:R-:W-:Y:S01]  /*21320*/  ENDCOLLECTIVE ;  /* 0x000000000000791b */ /* 0x003fe20003800000 */
.L_x_9944:
[----:B------:R-:W-:Y:S05]  /*21330*/  BSYNC B1 ;  /* 0x0000000000017941 */ /* 0x000fea0003800000 */
.L_x_9943:
        /* <DEDUP_REMOVED lines=8> */
.L_x_9945:
[----:B------:R-:W-:Y:S02]  /*213c0*/  IMAD.MOV.U32 R13, RZ, RZ, R4 ;  /* 0x000000ffff0d7224 */ /* 0x000fe400078e0004 */
[----:B------:R-:W-:-:S07]  /*213d0*/  IMAD.MOV.U32 R3, RZ, RZ, R14 ;  /* 0x000000ffff037224 */ /* 0x000fce00078e000e */
[----:B------:R-:W-:Y:S05]  /*213e0*/  WARPSYNC.COLLECTIVE R15, `(.L_x_9946) ;  /* 0x000000000f087348 */ /* 0x000fea0003c00000 */
[----:B------:R0:W1:Y:S02]  /*213f0*/  SHFL.IDX P6, R14, R13, R12, R11 ;  /* 0x0000000c0d0e7389 */ /* 0x00006400000c000b */
[----:B01----:R-:W-:Y:S01]  /*21400*/  ENDCOLLECTIVE ;  /* 0x000000000000791b */ /* 0x003fe20003800000 */
.L_x_9946:
[----:B------:R-:W-:Y:S02]  /*21410*/  IMAD.MOV.U32 R13, RZ, RZ, R5 ;  /* 0x000000ffff0d7224 */ /* 0x000fe400078e0005 */
[----:B------:R-:W-:-:S07]  /*21420*/  IMAD.MOV.U32 R4, RZ, RZ, R14 ;  /* 0x000000ffff047224 */ /* 0x000fce00078e000e */
[----:B------:R-:W-:Y:S05]  /*21430*/  WARPSYNC.COLLECTIVE R15, `(.L_x_9947) ;  /* 0x000000000f087348 */ /* 0x000fea0003c00000 */
[----:B------:R0:W1:Y:S02]  /*21440*/  SHFL.IDX P6, R14, R13, R12, R11 ;  /* 0x0000000c0d0e7389 */ /* 0x00006400000c000b */
[----:B01----:R-:W-:Y:S01]  /*21450*/  ENDCOLLECTIVE ;  /* 0x000000000000791b */ /* 0x003fe20003800000 */
.L_x_9947:
[----:B------:R-:W-:Y:S05]  /*21460*/  BRA `(.L_x_9948) ;  /* 0xfffffe6400ec7947 */ /* 0x000fea000383ffff */
.L_x_9673:
[----:B-1----:R1:W2:Y:S02]  /*21470*/  SYNCS.PHASECHK.TRANS64.TRYWAIT P0, [R16+URZ+0x19c00], R5 ;  /* 0x019c0005100075a7 */ /* 0x0022a4000800017f */
[----:B--2---:R-:W-:Y:S05]  /*21480*/  @!P0 NANOSLEEP.SYNCS 0x989680 ;  /* 0x009896800000895d */ /* 0x004fea0003900000 */
[----:B------:R-:W2:Y:S02]  /*21490*/  @!P0 SYNCS.PHASECHK.TRANS64 P0, [R16+URZ+0x19c00], R5 ;  /* 0x019c0005100085a7 */ /* 0x000ea4000800007f */
[----:B--2---:R-:W-:Y:S05]  /*214a0*/  @!P0 BRA `(.L_x_9673) ;  /* 0xfffffffc00f08947 */ /* 0x004fea000383ffff */
[----:B------:R-:W-:Y:S05]  /*214b0*/  BRA `(.L_x_9949) ;  /* 0xfffffe6800bc7947 */ /* 0x000fea000383ffff */
.L_x_9679:
[----:B------:R-:W-:Y:S01]  /*214c0*/  BSSY B1, `(.L_x_9950) ;  /* 0x0000007000017945 */ /* 0x000fe20003800000 */
[----:B------:R-:W-:Y:S02]  /*214d0*/  IMAD.MOV.U32 R12, RZ, RZ, RZ ;  /* 0x000000ffff0c7224 */ /* 0x000fe400078e00ff */
[----:B------:R-:W-:Y:S02]  /*214e0*/  IMAD.MOV.U32 R11, RZ, RZ, 0x1e1f ;  /* 0x00001e1fff0b7424 */ /* 0x000fe400078e00ff */
[----:B------:R-:W-:-:S07]  /*214f0*/  IMAD.MOV.U32 R15, RZ, RZ, -0x1 ;  /* 0xffffffffff0f7424 */ /* 0x000fce00078e00ff */
[----:B------:R-:W-:Y:S05]  /*21500*/  WARPSYNC.COLLECTIVE R15, `(.L_x_9951) ;  /* 0x000000000f087348 */ /* 0x000fea0003c00000 */
[----:B------:R0:W1:Y:S02]  /*21510*/  SHFL.IDX P6, R14, R13, R12, R11 ;  /* 0x0000000c0d0e7389 */ /* 0x00006400000c000b */
[----:B01----:R-:W-:Y:S01]  /*21520*/  ENDCOLLECTIVE ;  /* 0x000000000000791b */ /* 0x003fe20003800000 */
.L_x_9951:
[----:B------:R-:W-:Y:S05]  /*21530*/  BSYNC B1 ;  /* 0x0000000000017941 */ /* 0x000fea0003800000 */
.L_x_9950:
        /* <DEDUP_REMOVED lines=8> */
.L_x_9952:
[----:B------:R-:W-:Y:S02]  /*215c0*/  IMAD.MOV.U32 R13, RZ, RZ, R20 ;  /* 0x000000ffff0d7224 */ /* 0x000fe400078e0014 */
[----:B------:R-:W-:-:S07]  /*215d0*/  IMAD.MOV.U32 R3, RZ, RZ, R14 ;  /* 0x000000ffff037224 */ /* 0x000fce00078e000e */
[----:B------:R-:W-:Y:S05]  /*215e0*/  WARPSYNC.COLLECTIVE R15, `(.L_x_9953) ;  /* 0x000000000f087348 */ /* 0x000fea0003c00000 */
[----:B------:R0:W1:Y:S02]  /*215f0*/  SHFL.IDX P6, R14, R13, R12, R11 ;  /* 0x0000000c0d0e7389 */ /* 0x00006400000c000b */
[----:B01----:R-:W-:Y:S01]  /*21600*/  ENDCOLLECTIVE ;  /* 0x000000000000791b */ /* 0x003fe20003800000 */
.L_x_9953:
[----:B------:R-:W-:Y:S02]  /*21610*/  IMAD.MOV.U32 R13, RZ, RZ, R21 ;  /* 0x000000ffff0d7224 */ /* 0x000fe400078e0015 */
[----:B------:R-:W-:-:S07]  /*21620*/  IMAD.MOV.U32 R20, RZ, RZ, R14 ;  /* 0x000000ffff147224 */ /* 0x000fce00078e000e */
[----:B------:R-:W-:Y:S05]  /*21630*/  WARPSYNC.COLLECTIVE R15, `(.L_x_9954) ;  /* 0x000000000f087348 */ /* 0x000fea0003c00000 */
[----:B------:R0:W1:Y:S02]  /*21640*/  SHFL.IDX P6, R14, R13, R12, R11 ;  /* 0x0000000c0d0e7389 */ /* 0x00006400000c000b */
[----:B01----:R-:W-:Y:S01]  /*21650*/  ENDCOLLECTIVE ;  /* 0x000000000000791b */ /* 0x003fe20003800000 */
.L_x_9954:
[----:B------:R-:W-:Y:S01]  /*21660*/  IMAD.MOV.U32 R21, RZ, RZ, R14 ;  /* 0x000000ffff157224 */ /* 0x000fe200078e000e */
[----:B------:R-:W-:Y:S06]  /*21670*/  BRA `(.L_x_9955) ;  /* 0xfffffe8000a87947 */ /* 0x000fec000383ffff */
.L_x_9683:
[----:B-1----:R1:W2:Y:S02]  /*21680*/  SYNCS.PHASECHK.TRANS64.TRYWAIT P0, [R16+URZ+0x19c00], R39 ;  /* 0x019c0027100075a7 */ /* 0x0022a4000800017f */
[----:B--2---:R-:W-:Y:S05]  /*21690*/  @!P0 NANOSLEEP.SYNCS 0x989680 ;  /* 0x009896800000895d */ /* 0x004fea0003900000 */
[----:B------:R-:W2:Y:S02]  /*216a0*/  @!P0 SYNCS.PHASECHK.TRANS64 P0, [R16+URZ+0x19c00], R39 ;  /* 0x019c0027100085a7 */ /* 0x000ea4000800007f */
[----:B--2---:R-:W-:Y:S05]  /*216b0*/  @!P0 BRA `(.L_x_9683) ;  /* 0xfffffffc00f08947 */ /* 0x004fea000383ffff */
[----:B------:R-:W-:Y:S05]  /*216c0*/  BRA `(.L_x_9956) ;  /* 0xfffffe8400687947 */ /* 0x000fea000383ffff */
.L_x_9689:
[----:B-1----:R1:W2:Y:S02]  /*216d0*/  SYNCS.PHASECHK.TRANS64.TRYWAIT P1, [R15+URZ+0x19c30], R0 ;  /* 0x019c30000f0075a7 */ /* 0x0022a4000802017f */
[----:B--2---:R-:W-:Y:S05]  /*216e0*/  @!P1 NANOSLEEP.SYNCS 0x989680 ;  /* 0x009896800000995d */ /* 0x004fea0003900000 */
[----:B------:R-:W2:Y:S02]  /*216f0*/  @!P1 SYNCS.PHASECHK.TRANS64 P1, [R15+URZ+0x19c30], R0 ;  /* 0x019c30000f0095a7 */ /* 0x000ea4000802007f */
[----:B--2---:R-:W-:Y:S05]  /*21700*/  @!P1 BRA `(.L_x_9689) ;  /* 0xfffffffc00f09947 */ /* 0x004fea000383ffff */
[----:B------:R-:W-:Y:S05]  /*21710*/  BRA `(.L_x_9688) ;  /* 0xfffffea400cc7947 */ /* 0x000fea000383ffff */
.L_x_9709:
[----:B-1----:R1:W2:Y:S02]  /*21720*/  SYNCS.PHASECHK.TRANS64.TRYWAIT P1, [R7+URZ+0x19c30], R12 ;  /* 0x019c300c070075a7 */ /* 0x0022a4000802017f */
[----:B--2---:R-:W-:Y:S05]  /*21730*/  @!P1 NANOSLEEP.SYNCS 0x989680 ;  /* 0x009896800000995d */ /* 0x004fea0003900000 */
[----:B------:R-:W2:Y:S02]  /*21740*/  @!P1 SYNCS.PHASECHK.TRANS64 P1, [R7+URZ+0x19c30], R12 ;  /* 0x019c300c070095a7 */ /* 0x000ea4000802007f */
[----:B--2---:R-:W-:Y:S05]  /*21750*/  @!P1 BRA `(.L_x_9709) ;  /* 0xfffffffc00f09947 */ /* 0x004fea000383ffff */
[----:B------:R-:W-:Y:S05]  /*21760*/  BRA `(.L_x_9708) ;  /* 0xfffffed800707947 */ /* 0x000fea000383ffff */
.L_x_9714:
[----:B-1----:R1:W2:Y:S02]  /*21770*/  SYNCS.PHASECHK.TRANS64.TRYWAIT P1, [R19+URZ+0x19c50], R12 ;  /* 0x019c500c130075a7 */ /* 0x0022a4000802017f */
[----:B--2---:R-:W-:Y:S05]  /*21780*/  @!P1 NANOSLEEP.SYNCS 0x989680 ;  /* 0x009896800000995d */ /* 0x004fea0003900000 */
[----:B------:R-:W2:Y:S02]  /*21790*/  @!P1 SYNCS.PHASECHK.TRANS64 P1, [R19+URZ+0x19c50], R12 ;  /* 0x019c500c130095a7 */ /* 0x000ea4000802007f */
[----:B--2---:R-:W-:Y:S05]  /*217a0*/  @!P1 BRA `(.L_x_9714) ;  /* 0xfffffffc00f09947 */ /* 0x004fea000383ffff */
[----:B------:R-:W-:Y:S05]  /*217b0*/  BRA `(.L_x_9713) ;  /* 0xfffffed800f87947 */ /* 0x000fea000383ffff */
.L_x_9735:
[----:B-1----:R1:W2:Y:S02]  /*217c0*/  SYNCS.PHASECHK.TRANS64.TRYWAIT P1, [R15+URZ+0x19c30], R0 ;  /* 0x019c30000f0075a7 */ /* 0x0022a4000802017f */
[----:B--2---:R-:W-:Y:S05]  /*217d0*/  @!P1 NANOSLEEP.SYNCS 0x989680 ;  /* 0x009896800000995d */ /* 0x004fea0003900000 */
[----:B------:R-:W2:Y:S02]  /*217e0*/  @!P1 SYNCS.PHASECHK.TRANS64 P1, [R15+URZ+0x19c30], R0 ;  /* 0x019c30000f0095a7 */ /* 0x000ea4000802007f */
[----:B--2---:R-:W-:Y:S05]  /*217f0*/  @!P1 BRA `(.L_x_9735) ;  /* 0xfffffffc00f09947 */ /* 0x004fea000383ffff */
[----:B------:R-:W-:Y:S05]  /*21800*/  BRA `(.L_x_9734) ;  /* 0xffffff0c00047947 */ /* 0x000fea000383ffff */
.L_x_9740:
[----:B-1----:R1:W2:Y:S02]  /*21810*/  SYNCS.PHASECHK.TRANS64.TRYWAIT P1, [R154+URZ+0x19c50], R0 ;  /* 0x019c50009a0075a7 */ /* 0x0022a4000802017f */
[----:B--2---:R-:W-:Y:S05]  /*21820*/  @!P1 NANOSLEEP.SYNCS 0x989680 ;  /* 0x009896800000995d */ /* 0x004fea0003900000 */
[----:B------:R-:W2:Y:S02]  /*21830*/  @!P1 SYNCS.PHASECHK.TRANS64 P1, [R154+URZ+0x19c50], R0 ;  /* 0x019c50009a0095a7 */ /* 0x000ea4000802007f */
[----:B--2---:R-:W-:Y:S05]  /*21840*/  @!P1 BRA `(.L_x_9740) ;  /* 0xfffffffc00f09947 */ /* 0x004fea000383ffff */
[----:B------:R-:W-:Y:S05]  /*21850*/  BRA `(.L_x_9739) ;  /* 0xffffff0c008c7947 */ /* 0x000fea000383ffff */
.L_x_9749:
[----:B-1----:R1:W2:Y:S02]  /*21860*/  SYNCS.PHASECHK.TRANS64.TRYWAIT P1, [R0+URZ+0x19c30], R3 ;  /* 0x019c3003000075a7 */ /* 0x0022a4000802017f */
[----:B--2---:R-:W-:Y:S05]  /*21870*/  @!P1 NANOSLEEP.SYNCS 0x989680 ;  /* 0x009896800000995d */ /* 0x004fea0003900000 */
[----:B------:R-:W2:Y:S02]  /*21880*/  @!P1 SYNCS.PHASECHK.TRANS64 P1, [R0+URZ+0x19c30], R3 ;  /* 0x019c3003000095a7 */ /* 0x000ea4000802007f */
[----:B--2---:R-:W-:Y:S05]  /*21890*/  @!P1 BRA `(.L_x_9749) ;  /* 0xfffffffc00f09947 */ /* 0x004fea000383ffff */
[----:B------:R-:W-:Y:S05]  /*218a0*/  BRA `(.L_x_9748) ;  /* 0xffffff2800707947 */ /* 0x000fea000383ffff */
.L_x_9754:
[----:B-1----:R1:W2:Y:S02]  /*218b0*/  SYNCS.PHASECHK.TRANS64.TRYWAIT P1, [R21+URZ+0x19c50], R3 ;  /* 0x019c5003150075a7 */ /* 0x0022a4000802017f */
[----:B--2---:R-:W-:Y:S05]  /*218c0*/  @!P1 NANOSLEEP.SYNCS 0x989680 ;  /* 0x009896800000995d */ /* 0x004fea0003900000 */
[----:B------:R-:W2:Y:S02]  /*218d0*/  @!P1 SYNCS.PHASECHK.TRANS64 P1, [R21+URZ+0x19c50], R3 ;  /* 0x019c5003150095a7 */ /* 0x000ea4000802007f */
[----:B--2---:R-:W-:Y:S05]  /*218e0*/  @!P1 BRA `(.L_x_9754) ;  /* 0xfffffffc00f09947 */ /* 0x004fea000383ffff */
[----:B------:R-:W-:Y:S05]  /*218f0*/  BRA `(.L_x_9753) ;  /* 0xffffff2800f87947 */ /* 0x000fea000383ffff */
.L_x_9769:
[----:B-1----:R1:W2:Y:S02]  /*21900*/  SYNCS.PHASECHK.TRANS64.TRYWAIT P0, [R4+URZ+0x19c50], R7 ;  /* 0x019c5007040075a7 */ /* 0x0022a4000800017f */
[----:B--2---:R-:W-:Y:S05]  /*21910*/  @!P0 NANOSLEEP.SYNCS 0x989680 ;  /* 0x009896800000895d */ /* 0x004fea0003900000 */
[----:B------:R-:W2:Y:S02]  /*21920*/  @!P0 SYNCS.PHASECHK.TRANS64 P0, [R4+URZ+0x19c50], R7 ;  /* 0x019c5007040085a7 */ /* 0x000ea4000800007f */
[----:B--2---:R-:W-:Y:S05]  /*21930*/  @!P0 BRA `(.L_x_9769) ;  /* 0xfffffffc00f08947 */ /* 0x004fea000383ffff */
[----:B------:R-:W-:Y:S05]  /*21940*/  BRA `(.L_x_9768) ;  /* 0xffffff5800007947 */ /* 0x000fea000383ffff */
.L_x_9806:
        /* <DEDUP_REMOVED lines=11> */
.L_x_9958:
[----:B------:R-:W-:Y:S05]  /*21a00*/  BSYNC B1 ;  /* 0x0000000000017941 */ /* 0x000fea0003800000 */
.L_x_9957:
[----:B------:R-:W-:Y:S05]  /*21a10*/  BRA `(.L_x_9959) ;  /* 0xffffff9c001c7947 */ /* 0x000fea000383ffff */
.L_x_9808:
[----:B------:R-:W-:Y:S01]  /*21a20*/  BSSY B1, `(.L_x_9960) ;  /* 0x0000006000017945 */ /* 0x000fe20003800000 */
[----:B------:R-:W-:-:S07]  /*21a30*/  IMAD.MOV.U32 R15, RZ, RZ, -0x1 ;  /* 0xffffffffff0f7424 */ /* 0x000fce00078e00ff */
[----:B01----:R-:W-:Y:S05]  /*21a40*/  WARPSYNC.COLLECTIVE R15, `(.L_x_9961) ;  /* 0x000000000f0c7348 */ /* 0x003fea0003c00000 */
[----:B------:R-:W-:Y:S02]  /*21a50*/  ELECT P6, UR62, PT ;  /* 0x00000000003e782f */ /* 0x000fe400038c0000 */
[----:B------:R-:W-:Y:S01]  /*21a60*/  MOV R14, UR62 ;  /* 0x0000003e000e7c02 */ /* 0x000fe20008000f00 */
[----:B01----:R-:W-:Y:S10]  /*21a70*/  ENDCOLLECTIVE ;  /* 0x000000000000791b */ /* 0x003ff40003800000 */
.L_x_9961:
[----:B------:R-:W-:Y:S05]  /*21a80*/  BSYNC B1 ;  /* 0x0000000000017941 */ /* 0x000fea0003800000 */
.L_x_9960:
[----:B------:R-:W-:Y:S05]  /*21a90*/  BRA `(.L_x_9807) ;  /* 0xffffff9c00147947 */ /* 0x000fea000383ffff */
.L_x_9810:
[----:B-1----:R1:W2:Y:S02]  /*21aa0*/  SYNCS.PHASECHK.TRANS64.TRYWAIT P0, [R23+URZ+0x19c20], R5 ;  /* 0x019c2005170075a7 */ /* 0x0022a4000800017f */
[----:B--2---:R-:W-:Y:S05]  /*21ab0*/  @!P0 NANOSLEEP.SYNCS 0x989680 ;  /* 0x009896800000895d */ /* 0x004fea0003900000 */
[----:B------:R-:W2:Y:S02]  /*21ac0*/  @!P0 SYNCS.PHASECHK.TRANS64 P0, [R23+URZ+0x19c20], R5 ;  /* 0x019c2005170085a7 */ /* 0x000ea4000800007f */
[----:B--2---:R-:W-:Y:S05]  /*21ad0*/  @!P0 BRA `(.L_x_9810) ;  /* 0xfffffffc00f08947 */ /* 0x004fea000383ffff */
[----:B------:R-:W-:Y:S05]  /*21ae0*/  BRA `(.L_x_9962) ;  /* 0xffffff9c00247947 */ /* 0x000fea000383ffff */
.L_x_9814:
[----:B--2---:R2:W3:Y:S02]  /*21af0*/  SYNCS.PHASECHK.TRANS64.TRYWAIT P0, [R9+URZ+0x19ca0], R8 ;  /* 0x019ca008090075a7 */ /* 0x0044e4000800017f */
[----:B---3--:R-:W-:Y:S05]  /*21b00*/  @!P0 NANOSLEEP.SYNCS 0x989680 ;  /* 0x009896800000895d */ /* 0x008fea0003900000 */
[----:B------:R-:W3:Y:S02]  /*21b10*/  @!P0 SYNCS.PHASECHK.TRANS64 P0, [R9+URZ+0x19ca0], R8 ;  /* 0x019ca008090085a7 */ /* 0x000ee4000800007f */
[----:B---3--:R-:W-:Y:S05]  /*21b20*/  @!P0 BRA `(.L_x_9814) ;  /* 0xfffffffc00f08947 */ /* 0x008fea000383ffff */
[----:B------:R-:W-:Y:S05]  /*21b30*/  BRA `(.L_x_9963) ;  /* 0xffffff9c00407947 */ /* 0x000fea000383ffff */
.L_x_9821:
[----:B0-----:R0:W1:Y:S02]  /*21b40*/  SYNCS.PHASECHK.TRANS64.TRYWAIT P0, [R9+URZ+0x19cc0], R8 ;  /* 0x019cc008090075a7 */ /* 0x001064000800017f */
[----:B-1----:R-:W-:Y:S05]  /*21b50*/  @!P0 NANOSLEEP.SYNCS 0x989680 ;  /* 0x009896800000895d */ /* 0x002fea0003900000 */
[----:B------:R-:W1:Y:S02]  /*21b60*/  @!P0 SYNCS.PHASECHK.TRANS64 P0, [R9+URZ+0x19cc0], R8 ;  /* 0x019cc008090085a7 */ /* 0x000e64000800007f */
[----:B-1----:R-:W-:Y:S05]  /*21b70*/  @!P0 BRA `(.L_x_9821) ;  /* 0xfffffffc00f08947 */ /* 0x002fea000383ffff */
[----:B------:R-:W-:Y:S05]  /*21b80*/  BRA `(.L_x_9964) ;  /* 0xffffffa0003c7947 */ /* 0x000fea000383ffff */
.L_x_9830:
[----:B-1----:R1:W2:Y:S02]  /*21b90*/  SYNCS.PHASECHK.TRANS64.TRYWAIT P1, [R8+URZ+0x19ca0], R7 ;  /* 0x019ca007080075a7 */ /* 0x0022a4000802017f */
[----:B--2---:R-:W-:Y:S05]  /*21ba0*/  @!P1 NANOSLEEP.SYNCS 0x989680 ;  /* 0x009896800000995d */ /* 0x004fea0003900000 */
[----:B------:R-:W2:Y:S02]  /*21bb0*/  @!P1 SYNCS.PHASECHK.TRANS64 P1, [R8+URZ+0x19ca0], R7 ;  /* 0x019ca007080095a7 */ /* 0x000ea4000802007f */
[----:B--2---:R-:W-:Y:S05]  /*21bc0*/  @!P1 BRA `(.L_x_9830) ;  /* 0xfffffffc00f09947 */ /* 0x004fea000383ffff */
[----:B------:R-:W-:Y:S05]  /*21bd0*/  BRA `(.L_x_9965) ;  /* 0xffffffa4007c7947 */ /* 0x000fea000383ffff */
.L_x_9837:
[----:B0-----:R0:W2:Y:S02]  /*21be0*/  SYNCS.PHASECHK.TRANS64.TRYWAIT P1, [R8+URZ+0x19cc0], R7 ;  /* 0x019cc007080075a7 */ /* 0x0010a4000802017f */
[----:B--2---:R-:W-:Y:S05]  /*21bf0*/  @!P1 NANOSLEEP.SYNCS 0x989680 ;  /* 0x009896800000995d */ /* 0x004fea0003900000 */
[----:B------:R-:W2:Y:S02]  /*21c00*/  @!P1 SYNCS.PHASECHK.TRANS64 P1, [R8+URZ+0x19cc0], R7 ;  /* 0x019cc007080095a7 */ /* 0x000ea4000802007f */
[----:B--2---:R-:W-:Y:S05]  /*21c10*/  @!P1 BRA `(.L_x_9837) ;  /* 0xfffffffc00f09947 */ /* 0x004fea000383ffff */
[----:B------:R-:W-:Y:S05]  /*21c20*/  BRA `(.L_x_9966) ;  /* 0xffffffa800747947 */ /* 0x000fea000383ffff */
.L_x_9862:
[----:B------:R-:W3:Y:S01]  /*21c30*/  S2R R20, SR_TID.X ;  /* 0x0000000000147919 */ /* 0x000ee20000002100 */
[----:B------:R-:W-:Y:S01]  /*21c40*/  BSSY B0, `(.L_x_9967) ;  /* 0x000000a000007945 */ /* 0x000fe20003800000 */
[----:B------:R-:W-:Y:S02]  /*21c50*/  IMAD.MOV.U32 R12, RZ, RZ, RZ ;  /* 0x000000ffff0c7224 */ /* 0x000fe400078e00ff */
[----:B------:R-:W-:Y:S02]  /*21c60*/  IMAD.MOV.U32 R11, RZ, RZ, 0x1f ;  /* 0x0000001fff0b7424 */ /* 0x000fe400078e00ff */
[----:B------:R-:W-:Y:S01]  /*21c70*/  IMAD.MOV.U32 R15, RZ, RZ, -0x1 ;  /* 0xffffffffff0f7424 */ /* 0x000fe200078e00ff */
[----:B---3--:R-:W-:-:S04]  /*21c80*/  SHF.R.U32.HI R20, RZ, 0x5, R20 ;  /* 0x00000005ff147819 */ /* 0x008fc80000011614 */
[----:B------:R-:W-:-:S05]  /*21c90*/  LOP3.LUT R20, R20, 0x3, RZ, 0xc0, !PT ;  /* 0x0000000314147812 */ /* 0x000fca00078ec0ff */
[----:B0-----:R-:W-:-:S07]  /*21ca0*/  IMAD.MOV.U32 R13, RZ, RZ, R20 ;  /* 0x000000ffff0d7224 */ /* 0x001fce00078e0014 */
[----:B-12---:R-:W-:Y:S05]  /*21cb0*/  WARPSYNC.COLLECTIVE R15, `(.L_x_9968) ;  /* 0x000000000f087348 */ /* 0x006fea0003c00000 */
[----:B------:R0:W3:Y:S02]  /*21cc0*/  SHFL.IDX P6, R14, R13, R12, R11 ;  /* 0x0000000c0d0e7389 */ /* 0x0000e400000c000b */
[----:B0123--:R-:W-:Y:S01]  /*21cd0*/  ENDCOLLECTIVE ;  /* 0x000000000000791b */ /* 0x00ffe20003800000 */
.L_x_9968:
[----:B------:R-:W-:Y:S05]  /*21ce0*/  BSYNC B0 ;  /* 0x0000000000007941 */ /* 0x000fea0003800000 */
.L_x_9967:
[----:B------:R-:W-:Y:S05]  /*21cf0*/  BRA `(.L_x_9969) ;  /* 0xffffffb800707947 */ /* 0x000fea000383ffff */
.L_x_9864:
[----:B------:R-:W-:Y:S01]  /*21d00*/  BSSY B0, `(.L_x_9970) ;  /* 0x0000006000007945 */ /* 0x000fe20003800000 */
[----:B------:R-:W-:-:S07]  /*21d10*/  IMAD.MOV.U32 R15, RZ, RZ, -0x1 ;  /* 0xffffffffff0f7424 */ /* 0x000fce00078e00ff */
[----:B0123--:R-:W-:Y:S05]  /*21d20*/  WARPSYNC.COLLECTIVE R15, `(.L_x_9971) ;  /* 0x000000000f0c7348 */ /* 0x00ffea0003c00000 */
[----:B------:R-:W-:Y:S02]  /*21d30*/  ELECT P6, UR62, PT ;  /* 0x00000000003e782f */ /* 0x000fe400038c0000 */
[----:B------:R-:W-:Y:S01]  /*21d40*/  MOV R14, UR62 ;  /* 0x0000003e000e7c02 */ /* 0x000fe20008000f00 */
[----:B0123--:R-:W-:Y:S10]  /*21d50*/  ENDCOLLECTIVE ;  /* 0x000000000000791b */ /* 0x00fff40003800000 */
.L_x_9971:
[----:B------:R-:W-:Y:S05]  /*21d60*/  BSYNC B0 ;  /* 0x0000000000007941 */ /* 0x000fea0003800000 */
.L_x_9970:
[----:B------:R-:W-:Y:S05]  /*21d70*/  BRA `(.L_x_9972) ;  /* 0xffffffb800707947 */ /* 0x000fea000383ffff */
.L_x_9866:
[----:B---3--:R3:W4:Y:S02]  /*21d80*/  SYNCS.PHASECHK.TRANS64.TRYWAIT P0, [R4+URZ+0x19c80], R3 ;  /* 0x019c8003040075a7 */ /* 0x008724000800017f */
[----:B----4-:R-:W-:Y:S05]  /*21d90*/  @!P0 NANOSLEEP.SYNCS 0x989680 ;  /* 0x009896800000895d */ /* 0x010fea0003900000 */
[----:B------:R-:W4:Y:S02]  /*21da0*/  @!P0 SYNCS.PHASECHK.TRANS64 P0, [R4+URZ+0x19c80], R3 ;  /* 0x019c8003040085a7 */ /* 0x000f24000800007f */
[----:B----4-:R-:W-:Y:S05]  /*21db0*/  @!P0 BRA `(.L_x_9866) ;  /* 0xfffffffc00f08947 */ /* 0x010fea000383ffff */
[----:B------:R-:W-:Y:S05]  /*21dc0*/  BRA `(.L_x_9973) ;  /* 0xffffffb800d47947 */ /* 0x000fea000383ffff */
.L_x_9868:
[----:B-1----:R1:W4:Y:S02]  /*21dd0*/  SYNCS.PHASECHK.TRANS64.TRYWAIT P0, [R4+URZ+0x19c40], R3 ;  /* 0x019c4003040075a7 */ /* 0x002324000800017f */
[----:B----4-:R-:W-:Y:S05]  /*21de0*/  @!P0 NANOSLEEP.SYNCS 0x989680 ;  /* 0x009896800000895d */ /* 0x010fea0003900000 */
[----:B------:R-:W4:Y:S02]  /*21df0*/  @!P0 SYNCS.PHASECHK.TRANS64 P0, [R4+URZ+0x19c40], R3 ;  /* 0x019c4003040085a7 */ /* 0x000f24000800007f */
[----:B----4-:R-:W-:Y:S05]  /*21e00*/  @!P0 BRA `(.L_x_9868) ;  /* 0xfffffffc00f08947 */ /* 0x010fea000383ffff */
[----:B------:R-:W-:Y:S05]  /*21e10*/  BRA `(.L_x_9974) ;  /* 0xffffffbc00507947 */ /* 0x000fea000383ffff */
.L_x_9872:
[----:B------:R-:W2:Y:S01]  /*21e20*/  LDL.LU R11, [R1+0x24] ;  /* 0x00002400010b7983 */ /* 0x000ea20000300800 */
[----:B------:R-:W-:Y:S02]  /*21e30*/  IMAD.MOV.U32 R0, RZ, RZ, R12 ;  /* 0x000000ffff007224 */ /* 0x000fe400078e000c */
[----:B------:R-:W-:Y:S02]  /*21e40*/  IMAD.MOV.U32 R13, RZ, RZ, R5 ;  /* 0x000000ffff0d7224 */ /* 0x000fe400078e0005 */
[----:B------:R-:W-:Y:S02]  /*21e50*/  IMAD.MOV.U32 R12, RZ, RZ, RZ ;  /* 0x000000ffff0c7224 */ /* 0x000fe400078e00ff */
[----:B------:R-:W-:Y:S02]  /*21e60*/  IMAD.MOV.U32 R15, RZ, RZ, -0x1 ;  /* 0xffffffffff0f7424 */ /* 0x000fe400078e00ff */
[----:B------:R-:W-:Y:S02]  /*21e70*/  IMAD.IADD R0, R21, 0x1, R0 ;  /* 0x0000000115007824 */ /* 0x000fe400078e0200 */
[----:B--2---:R-:W-:-:S02]  /*21e80*/  IMAD R4, R11, R9, RZ ;  /* 0x000000090b047224 */ /* 0x004fc400078e02ff */
[----:B------:R-:W-:-:S03]  /*21e90*/  IMAD.MOV.U32 R11, RZ, RZ, 0x1e1f ;  /* 0x00001e1fff0b7424 */ /* 0x000fc600078e00ff */
[----:B------:R-:W-:-:S13]  /*21ea0*/  ISETP.GE.AND P4, PT, R0, R4, PT ;  /* 0x000000040000720c */ /* 0x000fda0003f86270 */
[----:B-----5:R-:W-:Y:S05]  /*21eb0*/  WARPSYNC.COLLECTIVE R15, `(.L_x_9975) ;  /* 0x000000000f087348 */ /* 0x020fea0003c00000 */
[----:B------:R0:W1:Y:S02]  /*21ec0*/  SHFL.IDX P6, R14, R13, R12, R11 ;  /* 0x0000000c0d0e7389 */ /* 0x00006400000c000b */
[----:B01---5:R-:W-:Y:S01]  /*21ed0*/  ENDCOLLECTIVE ;  /* 0x000000000000791b */ /* 0x023fe20003800000 */
.L_x_9975:
[----:B------:R-:W-:Y:S02]  /*21ee0*/  IMAD.MOV.U32 R13, RZ, RZ, R6 ;  /* 0x000000ffff0d7224 */ /* 0x000fe400078e0006 */
[----:B------:R-:W-:-:S07]  /*21ef0*/  IMAD.MOV.U32 R3, RZ, RZ, R14 ;  /* 0x000000ffff037224 */ /* 0x000fce00078e000e */
[----:B------:R-:W-:Y:S05]  /*21f00*/  WARPSYNC.COLLECTIVE R15, `(.L_x_9976) ;  /* 0x000000000f087348 */ /* 0x000fea0003c00000 */
[----:B------:R0:W1:Y:S02]  /*21f10*/  SHFL.IDX P6, R14, R13, R12, R11 ;  /* 0x0000000c0d0e7389 */ /* 0x00006400000c000b */
[----:B01----:R-:W-:Y:S01]  /*21f20*/  ENDCOLLECTIVE ;  /* 0x000000000000791b */ /* 0x003fe20003800000 */
.L_x_9976:
[----:B------:R-:W-:Y:S02]  /*21f30*/  IMAD.MOV.U32 R13, RZ, RZ, R5 ;  /* 0x000000ffff0d7224 */ /* 0x000fe400078e0005 */
[----:B------:R-:W-:Y:S02]  /*21f40*/  IMAD.MOV.U32 R12, RZ, RZ, 0x1 ;  /* 0x00000001ff0c7424 */ /* 0x000fe400078e00ff */
[----:B------:R-:W-:-:S07]  /*21f50*/  IMAD.MOV.U32 R2, RZ, RZ, R14 ;  /* 0x000000ffff027224 */ /* 0x000fce00078e000e */
[----:B------:R-:W-:Y:S05]  /*21f60*/  WARPSYNC.COLLECTIVE R15, `(.L_x_9977) ;  /* 0x000000000f087348 */ /* 0x000fea0003c00000 */
[----:B------:R0:W1:Y:S02]  /*21f70*/  SHFL.IDX P6, R14, R13, R12, R11 ;  /* 0x0000000c0d0e7389 */ /* 0x00006400000c000b */
[----:B01----:R-:W-:Y:S01]  /*21f80*/  ENDCOLLECTIVE ;  /* 0x000000000000791b */ /* 0x003fe20003800000 */
.L_x_9977:
        /* <DEDUP_REMOVED lines=13> */
.L_x_9978:
        /* <DEDUP_REMOVED lines=8> */
.L_x_9979:
        /* <DEDUP_REMOVED lines=13> */
.L_x_9980:
[----:B------:R-:W-:Y:S01]  /*221b0*/  IMAD.MOV.U32 R2, RZ, RZ, R14 ;  /* 0x000000ffff027224 */ /* 0x000fe200078e000e */
[----:B------:R-:W-:Y:S06]  /*221c0*/  BRA `(.L_x_9981) ;  /* 0xffffffc4003c7947 */ /* 0x000fec000383ffff */
.L_x_9877:
[----:B--2---:R2:W3:Y:S02]  /*221d0*/  SYNCS.PHASECHK.TRANS64.TRYWAIT P0, [R23+URZ+0x19c20], R0 ;  /* 0x019c2000170075a7 */ /* 0x0044e4000800017f */
[----:B---3--:R-:W-:Y:S05]  /*221e0*/  @!P0 NANOSLEEP.SYNCS 0x989680 ;  /* 0x009896800000895d */ /* 0x008fea0003900000 */
[----:B------:R-:W3:Y:S02]  /*221f0*/  @!P0 SYNCS.PHASECHK.TRANS64 P0, [R23+URZ+0x19c20], R0 ;  /* 0x019c2000170085a7 */ /* 0x000ee4000800007f */
[----:B---3--:R-:W-:Y:S05]  /*22200*/  @!P0 BRA `(.L_x_9877) ;  /* 0xfffffffc00f08947 */ /* 0x008fea000383ffff */
[----:B------:R-:W-:Y:S05]  /*22210*/  BRA `(.L_x_9982) ;  /* 0xffffffc400ac7947 */ /* 0x000fea000383ffff */
.L_x_9883:
[----:B0-----:R0:W1:Y:S02]  /*22220*/  SYNCS.PHASECHK.TRANS64.TRYWAIT P0, [R6+URZ+0x19c80], R5 ;  /* 0x019c8005060075a7 */ /* 0x001064000800017f */
[----:B-1----:R-:W-:Y:S05]  /*22230*/  @!P0 NANOSLEEP.SYNCS 0x989680 ;  /* 0x009896800000895d */ /* 0x002fea0003900000 */
[----:B------:R-:W1:Y:S02]  /*22240*/  @!P0 SYNCS.PHASECHK.TRANS64 P0, [R6+URZ+0x19c80], R5 ;  /* 0x019c8005060085a7 */ /* 0x000e64000800007f */
[----:B-1----:R-:W-:Y:S05]  /*22250*/  @!P0 BRA `(.L_x_9883) ;  /* 0xfffffffc00f08947 */ /* 0x002fea000383ffff */
[----:B------:R-:W-:Y:S05]  /*22260*/  BRA `(.L_x_9983) ;  /* 0xffffffc8005c7947 */ /* 0x000fea000383ffff */
.L_x_9890:
[----:B-1----:R1:W2:Y:S02]  /*22270*/  SYNCS.PHASECHK.TRANS64.TRYWAIT P0, [R6+URZ+0x19c40], R5 ;  /* 0x019c4005060075a7 */ /* 0x0022a4000800017f */
[----:B--2---:R-:W-:Y:S05]  /*22280*/  @!P0 NANOSLEEP.SYNCS 0x989680 ;  /* 0x009896800000895d */ /* 0x004fea0003900000 */
[----:B------:R-:W2:Y:S02]  /*22290*/  @!P0 SYNCS.PHASECHK.TRANS64 P0, [R6+URZ+0x19c40], R5 ;  /* 0x019c4005060085a7 */ /* 0x000ea4000800007f */
[----:B--2---:R-:W-:Y:S05]  /*222a0*/  @!P0 BRA `(.L_x_9890) ;  /* 0xfffffffc00f08947 */ /* 0x004fea000383ffff */
[----:B------:R-:W-:Y:S05]  /*222b0*/  BRA `(.L_x_9984) ;  /* 0xffffffcc00587947 */ /* 0x000fea000383ffff */
.L_x_9898:
[----:B0-----:R0:W1:Y:S02]  /*222c0*/  SYNCS.PHASECHK.TRANS64.TRYWAIT P0, [R3+URZ+0x19c70], R4 ;  /* 0x019c7004030075a7 */ /* 0x001064000800017f */
[----:B-1----:R-:W-:Y:S05]  /*222d0*/  @!P0 NANOSLEEP.SYNCS 0x989680 ;  /* 0x009896800000895d */ /* 0x002fea0003900000 */
[----:B------:R-:W1:Y:S02]  /*222e0*/  @!P0 SYNCS.PHASECHK.TRANS64 P0, [R3+URZ+0x19c70], R4 ;  /* 0x019c7004030085a7 */ /* 0x000e64000800007f */
[----:B-1----:R-:W-:Y:S05]  /*222f0*/  @!P0 BRA `(.L_x_9898) ;  /* 0xfffffffc00f08947 */ /* 0x002fea000383ffff */
[----:B------:R-:W-:Y:S05]  /*22300*/  BRA `(.L_x_9985) ;  /* 0xffffffd0006c7947 */ /* 0x000fea000383ffff */
.L_x_9900:
[----:B0-----:R0:W1:Y:S02]  /*22310*/  SYNCS.PHASECHK.TRANS64.TRYWAIT P0, [R3+URZ+0x19c60], R4 ;  /* 0x019c6004030075a7 */ /* 0x001064000800017f */
[----:B-1----:R-:W-:Y:S05]  /*22320*/  @!P0 NANOSLEEP.SYNCS 0x989680 ;  /* 0x009896800000895d */ /* 0x002fea0003900000 */
[----:B------:R-:W1:Y:S02]  /*22330*/  @!P0 SYNCS.PHASECHK.TRANS64 P0, [R3+URZ+0x19c60], R4 ;  /* 0x019c6004030085a7 */ /* 0x000e64000800007f */
[----:B-1----:R-:W-:Y:S05]  /*22340*/  @!P0 BRA `(.L_x_9900) ;  /* 0xfffffffc00f08947 */ /* 0x002fea000383ffff */
[----:B------:R-:W-:Y:S05]  /*22350*/  BRA `(.L_x_9986) ;  /* 0xffffffd000747947 */ /* 0x000fea000383ffff */
.L_x_9907:
[----:B-1----:R1:W2:Y:S02]  /*22360*/  SYNCS.PHASECHK.TRANS64.TRYWAIT P1, [R0+URZ+0x19c70], R3 ;  /* 0x019c7003000075a7 */ /* 0x0022a4000802017f */
[----:B--2---:R-:W-:Y:S05]  /*22370*/  @!P1 NANOSLEEP.SYNCS 0x989680 ;  /* 0x009896800000995d */ /* 0x004fea0003900000 */
[----:B------:R-:W2:Y:S02]  /*22380*/  @!P1 SYNCS.PHASECHK.TRANS64 P1, [R0+URZ+0x19c70], R3 ;  /* 0x019c7003000095a7 */ /* 0x000ea4000802007f */
[----:B--2---:R-:W-:Y:S05]  /*22390*/  @!P1 BRA `(.L_x_9907) ;  /* 0xfffffffc00f09947 */ /* 0x004fea000383ffff */
[----:B------:R-:W-:Y:S05]  /*223a0*/  BRA `(.L_x_9987) ;  /* 0xffffffd8001c7947 */ /* 0x000fea000383ffff */
.L_x_9909:
[----:B-1----:R1:W2:Y:S02]  /*223b0*/  SYNCS.PHASECHK.TRANS64.TRYWAIT P1, [R0+URZ+0x19c60], R3 ;  /* 0x019c6003000075a7 */ /* 0x0022a4000802017f */
[----:B--2---:R-:W-:Y:S05]  /*223c0*/  @!P1 NANOSLEEP.SYNCS 0x989680 ;  /* 0x009896800000995d */ /* 0x004fea0003900000 */
[----:B------:R-:W2:Y:S02]  /*223d0*/  @!P1 SYNCS.PHASECHK.TRANS64 P1, [R0+URZ+0x19c60], R3 ;  /* 0x019c6003000095a7 */ /* 0x000ea4000802007f */
[----:B--2---:R-:W-:Y:S05]  /*223e0*/  @!P1 BRA `(.L_x_9909) ;  /* 0xfffffffc00f09947 */ /* 0x004fea000383ffff */
[----:B------:R-:W-:Y:S05]  /*223f0*/  BRA `(.L_x_9988) ;  /* 0xffffffd800207947 */ /* 0x000fea000383ffff */
.L_x_9913:
        /* <DEDUP_REMOVED lines=8> */
.L_x_9990:
[----:B------:R-:W-:Y:S05]  /*22480*/  BSYNC B0 ;  /* 0x0000000000007941 */ /* 0x000fea0003800000 */
.L_x_9989:
        /* <DEDUP_REMOVED lines=9> */
.L_x_9991:
        /* <DEDUP_REMOVED lines=18> */
.L_x_9992:
[----:B------:R-:W-:Y:S01]  /*22640*/  IMAD.MOV.U32 R12, RZ, RZ, 0x2 ;  /* 0x00000002ff0c7424 */ /* 0x000fe200078e00ff */
[----:B------:R-:W-:-:S05]  /*22650*/  SEL R5, R14, RZ, P1 ;  /* 0x000000ff0e057207 */ /* 0x000fca0000800000 */
[----:B------:R-:W-:-:S04]  /*22660*/  IMAD.IADD R3, R2, 0x1, R5 ;  /* 0x0000000102037824 */ /* 0x000fc800078e0205 */
[----:B------:R-:W-:-:S07]  /*22670*/  IMAD.MOV.U32 R13, RZ, RZ, R3 ;  /* 0x000000ffff0d7224 */ /* 0x000fce00078e0003 */
[----:B------:R-:W-:Y:S05]  /*22680*/  WARPSYNC.COLLECTIVE R15, `(.L_x_9993) ;  /* 0x000000000f087348 */ /* 0x000fea0003c00000 */
[----:B------:R0:W1:Y:S02]  /*22690*/  SHFL.UP P6, R14, R13, R12, R11 ;  /* 0x0400000c0d0e7389 */ /* 0x00006400000c000b */
[----:B01----:R-:W-:Y:S01]  /*226a0*/  ENDCOLLECTIVE ;  /* 0x000000000000791b */ /* 0x003fe20003800000 */
.L_x_9993:
[----:B------:R-:W-:Y:S01]  /*226b0*/  IMAD.MOV.U32 R12, RZ, RZ, 0x4 ;  /* 0x00000004ff0c7424 */ /* 0x000fe200078e00ff */
[----:B------:R-:W-:-:S05]  /*226c0*/  SEL R14, R14, RZ, P2 ;  /* 0x000000ff0e0e7207 */ /* 0x000fca0001000000 */
[----:B------:R-:W-:-:S04]  /*226d0*/  IMAD.IADD R3, R3, 0x1, R14 ;  /* 0x0000000103037824 */ /* 0x000fc800078e020e */
[----:B------:R-:W-:-:S07]  /*226e0*/  IMAD.MOV.U32 R13, RZ, RZ, R3 ;  /* 0x000000ffff0d7224 */ /* 0x000fce00078e0003 */
[----:B------:R-:W-:Y:S05]  /*226f0*/  WARPSYNC.COLLECTIVE R15, `(.L_x_9994) ;  /* 0x000000000f087348 */ /* 0x000fea0003c00000 */
[----:B------:R0:W1:Y:S02]  /*22700*/  SHFL.UP P6, R14, R13, R12, R11 ;  /* 0x0400000c0d0e7389 */ /* 0x00006400000c000b */
[----:B01----:R-:W-:Y:S01]  /*22710*/  ENDCOLLECTIVE ;  /* 0x000000000000791b */ /* 0x003fe20003800000 */
.L_x_9994:
[----:B------:R-:W-:Y:S01]  /*22720*/  IMAD.MOV.U32 R12, RZ, RZ, 0x8 ;  /* 0x00000008ff0c7424 */ /* 0x000fe200078e00ff */
[----:B------:R-:W-:-:S05]  /*22730*/  SEL R14, R14, RZ, P3 ;  /* 0x000000ff0e0e7207 */ /* 0x000fca0001800000 */
[----:B------:R-:W-:-:S04]  /*22740*/  IMAD.IADD R3, R3, 0x1, R14 ;  /* 0x0000000103037824 */ /* 0x000fc800078e020e */
[----:B------:R-:W-:-:S07]  /*22750*/  IMAD.MOV.U32 R13, RZ, RZ, R3 ;  /* 0x000000ffff0d7224 */ /* 0x000fce00078e0003 */
[----:B------:R-:W-:Y:S05]  /*22760*/  WARPSYNC.COLLECTIVE R15, `(.L_x_9995) ;  /* 0x000000000f087348 */ /* 0x000fea0003c00000 */
[----:B------:R0:W1:Y:S02]  /*22770*/  SHFL.UP P6, R14, R13, R12, R11 ;  /* 0x0400000c0d0e7389 */ /* 0x00006400000c000b */
[----:B01----:R-:W-:Y:S01]  /*22780*/  ENDCOLLECTIVE ;  /* 0x000000000000791b */ /* 0x003fe20003800000 */
.L_x_9995:
[----:B------:R-:W-:Y:S01]  /*22790*/  IMAD.MOV.U32 R12, RZ, RZ, 0x10 ;  /* 0x00000010ff0c7424 */ /* 0x000fe200078e00ff */
[----:B------:R-:W-:-:S05]  /*227a0*/  SEL R14, R14, RZ, P4 ;  /* 0x000000ff0e0e7207 */ /* 0x000fca0002000000 */
[----:B------:R-:W-:-:S04]  /*227b0*/  IMAD.IADD R3, R3, 0x1, R14 ;  /* 0x0000000103037824 */ /* 0x000fc800078e020e */
[----:B------:R-:W-:-:S07]  /*227c0*/  IMAD.MOV.U32 R13, RZ, RZ, R3 ;  /* 0x000000ffff0d7224 */ /* 0x000fce00078e0003 */
[----:B------:R-:W-:Y:S05]  /*227d0*/  WARPSYNC.COLLECTIVE R15, `(.L_x_9996) ;  /* 0x000000000f087348 */ /* 0x000fea0003c00000 */
[----:B------:R0:W1:Y:S02]  /*227e0*/  SHFL.UP P6, R14, R13, R12, R11 ;  /* 0x0400000c0d0e7389 */ /* 0x00006400000c000b */
[----:B01----:R-:W-:Y:S01]  /*227f0*/  ENDCOLLECTIVE ;  /* 0x000000000000791b */ /* 0x003fe20003800000 */
.L_x_9996:
        /* <DEDUP_REMOVED lines=8> */
.L_x_9997:
[----:B------:R-:W-:Y:S05]  /*22880*/  BRA `(.L_x_9998) ;  /* 0xffffffd800f07947 */ /* 0x000fea000383ffff */
.L_x_9918:
[----:B------:R-:W-:Y:S01]  /*22890*/  BSSY B0, `(.L_x_9999) ;  /* 0x0000008000007945 */ /* 0x000fe20003800000 */
[----:B0----5:R-:W-:Y:S02]  /*228a0*/  IMAD.MOV.U32 R13, RZ, RZ, R2 ;  /* 0x000000ffff0d7224 */ /* 0x021fe400078e0002 */
[----:B------:R-:W-:Y:S02]  /*228b0*/  IMAD.MOV.U32 R12, RZ, RZ, 0x1 ;  /* 0x00000001ff0c7424 */ /* 0x000fe400078e00ff */
[----:B------:R-:W-:Y:S02]  /*228c0*/  IMAD.MOV.U32 R11, RZ, RZ, RZ ;  /* 0x000000ffff0b7224 */ /* 0x000fe400078e00ff */
[----:B------:R-:W-:-:S07]  /*228d0*/  IMAD.MOV.U32 R15, RZ, RZ, -0x1 ;  /* 0xffffffffff0f7424 */ /* 0x000fce00078e00ff */
[----:B-12---:R-:W-:Y:S05]  /*228e0*/  WARPSYNC.COLLECTIVE R15, `(.L_x_10000) ;  /* 0x000000000f087348 */ /* 0x006fea0003c00000 */
[----:B------:R0:W3:Y:S02]  /*228f0*/  SHFL.UP P6, R14, R13, R12, R11 ;  /* 0x0400000c0d0e7389 */ /* 0x0000e400000c000b */
[----:B0123--:R-:W-:Y:S01]  /*22900*/  ENDCOLLECTIVE ;  /* 0x000000000000791b */ /* 0x00ffe20003800000 */
.L_x_10000:
[----:B------:R-:W-:Y:S05]  /*22910*/  BSYNC B0 ;  /* 0x0000000000007941 */ /* 0x000fea0003800000 */
.L_x_9999:
        /* <DEDUP_REMOVED lines=9> */
.L_x_10001:
[----:B------:R-:W-:Y:S01]  /*229b0*/  IMAD.MOV.U32 R12, RZ, RZ, 0x4 ;  /* 0x00000004ff0c7424 */ /* 0x000fe200078e00ff */
[----:B------:R-:W-:-:S05]  /*229c0*/  SEL R14, R14, RZ, P2 ;  /* 0x000000ff0e0e7207 */ /* 0x000fca0001000000 */
[----:B------:R-:W-:-:S04]  /*229d0*/  IMAD.IADD R3, R3, 0x1, R14 ;  /* 0x0000000103037824 */ /* 0x000fc800078e020e */
[----:B------:R-:W-:-:S07]  /*229e0*/  IMAD.MOV.U32 R13, RZ, RZ, R3 ;  /* 0x000000ffff0d7224 */ /* 0x000fce00078e0003 */
[----:B------:R-:W-:Y:S05]  /*229f0*/  WARPSYNC.COLLECTIVE R15, `(.L_x_10002) ;  /* 0x000000000f087348 */ /* 0x000fea0003c00000 */
[----:B------:R0:W1:Y:S02]  /*22a00*/  SHFL.UP P6, R14, R13, R12, R11 ;  /* 0x0400000c0d0e7389 */ /* 0x00006400000c000b */
[----:B01----:R-:W-:Y:S01]  /*22a10*/  ENDCOLLECTIVE ;  /* 0x000000000000791b */ /* 0x003fe20003800000 */
.L_x_10002:
[----:B------:R-:W-:Y:S01]  /*22a20*/  IMAD.MOV.U32 R12, RZ, RZ, 0x8 ;  /* 0x00000008ff0c7424 */ /* 0x000fe200078e00ff */
[----:B------:R-:W-:-:S05]  /*22a30*/  SEL R14, R14, RZ, P3 ;  /* 0x000000ff0e0e7207 */ /* 0x000fca0001800000 */
[----:B------:R-:W-:-:S04]  /*22a40*/  IMAD.IADD R3, R3, 0x1, R14 ;  /* 0x0000000103037824 */ /* 0x000fc800078e020e */
[----:B------:R-:W-:-:S07]  /*22a50*/  IMAD.MOV.U32 R13, RZ, RZ, R3 ;  /* 0x000000ffff0d7224 */ /* 0x000fce00078e0003 */
[----:B------:R-:W-:Y:S05]  /*22a60*/  WARPSYNC.COLLECTIVE R15, `(.L_x_10003) ;  /* 0x000000000f087348 */ /* 0x000fea0003c00000 */
[----:B------:R0:W1:Y:S02]  /*22a70*/  SHFL.UP P6, R14, R13, R12, R11 ;  /* 0x0400000c0d0e7389 */ /* 0x00006400000c000b */
[----:B01----:R-:W-:Y:S01]  /*22a80*/  ENDCOLLECTIVE ;  /* 0x000000000000791b */ /* 0x003fe20003800000 */
.L_x_10003:
[----:B------:R-:W-:Y:S01]  /*22a90*/  IMAD.MOV.U32 R12, RZ, RZ, 0x10 ;  /* 0x00000010ff0c7424 */ /* 0x000fe200078e00ff */
[----:B------:R-:W-:-:S05]  /*22aa0*/  SEL R14, R14, RZ, P4 ;  /* 0x000000ff0e0e7207 */ /* 0x000fca0002000000 */
[----:B------:R-:W-:-:S04]  /*22ab0*/  IMAD.IADD R3, R3, 0x1, R14 ;  /* 0x0000000103037824 */ /* 0x000fc800078e020e */
[----:B------:R-:W-:-:S07]  /*22ac0*/  IMAD.MOV.U32 R13, RZ, RZ, R3 ;  /* 0x000000ffff0d7224 */ /* 0x000fce00078e0003 */
[----:B------:R-:W-:Y:S05]  /*22ad0*/  WARPSYNC.COLLECTIVE R15, `(.L_x_10004) ;  /* 0x000000000f087348 */ /* 0x000fea0003c00000 */
[----:B------:R0:W1:Y:S02]  /*22ae0*/  SHFL.UP P6, R14, R13, R12, R11 ;  /* 0x0400000c0d0e7389 */ /* 0x00006400000c000b */
[----:B01----:R-:W-:Y:S01]  /*22af0*/  ENDCOLLECTIVE ;  /* 0x000000000000791b */ /* 0x003fe20003800000 */
.L_x_10004:
        /* <DEDUP_REMOVED lines=8> */
.L_x_10005:
[----:B------:R-:W-:Y:S05]  /*22b80*/  BRA `(.L_x_10006) ;  /* 0xffffffd800cc7947 */ /* 0x000fea000383ffff */
.L_x_9920:
[----:B------:R-:W-:Y:S01]  /*22b90*/  BSSY B0, `(.L_x_10007) ;  /* 0x0000006000007945 */ /* 0x000fe20003800000 */
[----:B------:R-:W-:Y:S01]  /*22ba0*/  PLOP3.LUT P6, PT, P6, PT, PT, 0x8, 0x0 ;  /* 0x000000000000781c */ /* 0x000fe200037ce170 */
[----:B------:R-:W-:-:S12]  /*22bb0*/  IMAD.MOV.U32 R15, RZ, RZ, -0x1 ;  /* 0xffffffffff0f7424 */ /* 0x000fd800078e00ff */
[----:B01----:R-:W-:Y:S05]  /*22bc0*/  WARPSYNC.COLLECTIVE R15, `(.L_x_10008) ;  /* 0x000000000f087348 */ /* 0x003fea0003c00000 */
[----:B------:R-:W-:Y:S01]  /*22bd0*/  VOTE.ANY R14, PT, P6 ;  /* 0x00000000000e7806 */ /* 0x000fe200030e0100 */
[----:B01----:R-:W-:Y:S06]  /*22be0*/  ENDCOLLECTIVE ;  /* 0x000000000000791b */ /* 0x003fec0003800000 */
.L_x_10008:
[----:B------:R-:W-:Y:S05]  /*22bf0*/  BSYNC B0 ;  /* 0x0000000000007941 */ /* 0x000fea0003800000 */
.L_x_10007:
        /* <DEDUP_REMOVED lines=9> */
.L_x_10009:
[----:B------:R-:W-:Y:S01]  /*22c90*/  IMAD.MOV.U32 R17, RZ, RZ, R14 ;  /* 0x000000ffff117224 */ /* 0x000fe200078e000e */
[----:B------:R-:W-:Y:S06]  /*22ca0*/  BRA `(.L_x_10010) ;  /* 0xffffffd800bc7947 */ /* 0x000fec000383ffff */
.L_x_9922:
[----:B------:R-:W-:Y:S01]  /*22cb0*/  BSSY B0, `(.L_x_10011) ;  /* 0x0000007000007945 */ /* 0x000fe20003800000 */
[----:B0-----:R-:W-:Y:S02]  /*22cc0*/  IMAD.MOV.U32 R13, RZ, RZ, R3 ;  /* 0x000000ffff0d7224 */ /* 0x001fe400078e0003 */
[----:B------:R-:W-:Y:S02]  /*22cd0*/  IMAD.MOV.U32 R11, RZ, RZ, 0x1f ;  /* 0x0000001fff0b7424 */ /* 0x000fe400078e00ff */
[----:B------:R-:W-:-:S07]  /*22ce0*/  IMAD.MOV.U32 R15, RZ, RZ, -0x1 ;  /* 0xffffffffff0f7424 */ /* 0x000fce00078e00ff */
[----:B-123--:R-:W-:Y:S05]  /*22cf0*/  WARPSYNC.COLLECTIVE R15, `(.L_x_10012) ;  /* 0x000000000f087348 */ /* 0x00efea0003c00000 */
[----:B------:R0:W4:Y:S02]  /*22d00*/  SHFL.IDX P6, R14, R13, R12, R11 ;  /* 0x0000000c0d0e7389 */ /* 0x00012400000c000b */
[----:B01234-:R-:W-:Y:S01]  /*22d10*/  ENDCOLLECTIVE ;  /* 0x000000000000791b */ /* 0x01ffe20003800000 */
.L_x_10012:
[----:B------:R-:W-:Y:S05]  /*22d20*/  BSYNC B0 ;  /* 0x0000000000007941 */ /* 0x000fea0003800000 */
.L_x_10011:
[----:B------:R-:W-:Y:S01]  /*22d30*/  IMAD.MOV.U32 R5, RZ, RZ, R14 ;  /* 0x000000ffff057224 */ /* 0x000fe200078e000e */
[----:B------:R-:W-:Y:S06]  /*22d40*/  BRA `(.L_x_9921) ;  /* 0xffffffd800b07947 */ /* 0x000fec000383ffff */
.L_x_9926:
[----:B0-----:R0:W1:Y:S02]  /*22d50*/  SYNCS.PHASECHK.TRANS64.TRYWAIT P0, [R9+URZ+0x19c20], R0 ;  /* 0x019c2000090075a7 */ /* 0x001064000800017f */
[----:B-1----:R-:W-:Y:S05]  /*22d60*/  @!P0 NANOSLEEP.SYNCS 0x989680 ;  /* 0x009896800000895d */ /* 0x002fea0003900000 */
[----:B------:R-:W1:Y:S02]  /*22d70*/  @!P0 SYNCS.PHASECHK.TRANS64 P0, [R9+URZ+0x19c20], R0 ;  /* 0x019c2000090085a7 */ /* 0x000e64000800007f */
[----:B-1----:R-:W-:Y:S05]  /*22d80*/  @!P0 BRA `(.L_x_9926) ;  /* 0xfffffffc00f08947 */ /* 0x002fea000383ffff */
[----:B------:R-:W-:Y:S05]  /*22d90*/  BRA `(.L_x_10013) ;  /* 0xffffffe000287947 */ /* 0x000fea000383ffff */
.L_x_9927:
        /* <DEDUP_REMOVED lines=8> */
[----:B0-2---:R-:W-:Y:S05]  /*22e20*/  WARPSYNC.COLLECTIVE R15, `(.L_x_10015) ;  /* 0x000000000f087348 */ /* 0x005fea0003c00000 */
[----:B------:R1:W3:Y:S02]  /*22e30*/  SHFL.IDX P6, R14, R13, R12, R11 ;  /* 0x0000000c0d0e7389 */ /* 0x0002e400000c000b */
[----:B0123--:R-:W-:Y:S01]  /*22e40*/  ENDCOLLECTIVE ;  /* 0x000000000000791b */ /* 0x00ffe20003800000 */
.L_x_10015:
[----:B------:R-:W-:Y:S05]  /*22e50*/  BSYNC B0 ;  /* 0x0000000000007941 */ /* 0x000fea0003800000 */
.L_x_10014:
[----:B------:R-:W-:Y:S05]  /*22e60*/  BRA `(.L_x_10016) ;  /* 0xffffffe000107947 */ /* 0x000fea000383ffff */
.L_x_9928:
[----:B------:R-:W-:Y:S01]  /*22e70*/  BSSY B0, `(.L_x_10017) ;  /* 0x0000006000007945 */ /* 0x000fe20003800000 */
[----:B------:R-:W-:-:S07]  /*22e80*/  IMAD.MOV.U32 R15, RZ, RZ, -0x1 ;  /* 0xffffffffff0f7424 */ /* 0x000fce00078e00ff */
[----:B0-2---:R-:W-:Y:S05]  /*22e90*/  WARPSYNC.COLLECTIVE R15, `(.L_x_10018) ;  /* 0x000000000f0c7348 */ /* 0x005fea0003c00000 */
[----:B------:R-:W-:Y:S02]  /*22ea0*/  ELECT P6, UR62, PT ;  /* 0x00000000003e782f */ /* 0x000fe400038c0000 */
[----:B------:R-:W-:Y:S01]  /*22eb0*/  MOV R14, UR62 ;  /* 0x0000003e000e7c02 */ /* 0x000fe20008000f00 */
[----:B0-2---:R-:W-:Y:S10]  /*22ec0*/  ENDCOLLECTIVE ;  /* 0x000000000000791b */ /* 0x005ff40003800000 */
.L_x_10018:
[----:B------:R-:W-:Y:S05]  /*22ed0*/  BSYNC B0 ;  /* 0x0000000000007941 */ /* 0x000fea0003800000 */
.L_x_10017:
[----:B------:R-:W-:Y:S05]  /*22ee0*/  BRA `(.L_x_10019) ;  /* 0xffffffe000047947 */ /* 0x000fea000383ffff */
.L_x_9930:
[----:B0-----:R0:W1:Y:S02]  /*22ef0*/  SYNCS.PHASECHK.TRANS64.TRYWAIT P1, [R7+URZ], R2 ;  /* 0x00000002070075a7 */ /* 0x001064000802017f */
[----:B-1----:R-:W-:Y:S05]  /*22f00*/  @!P1 NANOSLEEP.SYNCS 0x989680 ;  /* 0x009896800000995d */ /* 0x002fea0003900000 */
[----:B------:R-:W1:Y:S02]  /*22f10*/  @!P1 SYNCS.PHASECHK.TRANS64 P1, [R7+URZ], R2 ;  /* 0x00000002070095a7 */ /* 0x000e64000802007f */
[----:B-1----:R-:W-:Y:S05]  /*22f20*/  @!P1 BRA `(.L_x_9930) ;  /* 0xfffffffc00f09947 */ /* 0x002fea000383ffff */
[----:B------:R-:W-:Y:S05]  /*22f30*/  BRA `(.L_x_10020) ;  /* 0xffffffe000387947 */ /* 0x000fea000383ffff */
.L_x_9931:
[----:B-1----:R1:W3:Y:S02]  /*22f40*/  SYNCS.PHASECHK.TRANS64.TRYWAIT P1, [R3+URZ], R0 ;  /* 0x00000000030075a7 */ /* 0x0022e4000802017f */
[----:B---3--:R-:W-:Y:S05]  /*22f50*/  @!P1 NANOSLEEP.SYNCS 0x989680 ;  /* 0x009896800000995d */ /* 0x008fea0003900000 */
[----:B------:R-:W3:Y:S02]  /*22f60*/  @!P1 SYNCS.PHASECHK.TRANS64 P1, [R3+URZ], R0 ;  /* 0x00000000030095a7 */ /* 0x000ee4000802007f */
[----:B---3--:R-:W-:Y:S05]  /*22f70*/  @!P1 BRA `(.L_x_9931) ;  /* 0xfffffffc00f09947 */ /* 0x008fea000383ffff */
[----:B------:R-:W-:Y:S05]  /*22f80*/  BRA `(.L_x_10021) ;  /* 0xffffffe0002c7947 */ /* 0x000fea000383ffff */
.L_x_9933:
[----:B-1----:R1:W3:Y:S02]  /*22f90*/  SYNCS.PHASECHK.TRANS64.TRYWAIT P1, [R3+URZ+0x19c60], R2 ;  /* 0x019c6002030075a7 */ /* 0x0022e4000802017f */
[----:B---3--:R-:W-:Y:S05]  /*22fa0*/  @!P1 NANOSLEEP.SYNCS 0x989680 ;  /* 0x009896800000995d */ /* 0x008fea0003900000 */
[----:B------:R-:W3:Y:S02]  /*22fb0*/  @!P1 SYNCS.PHASECHK.TRANS64 P1, [R3+URZ+0x19c60], R2 ;  /* 0x019c6002030095a7 */ /* 0x000ee4000802007f */
[----:B---3--:R-:W-:Y:S05]  /*22fc0*/  @!P1 BRA `(.L_x_9933) ;  /* 0xfffffffc00f09947 */ /* 0x008fea000383ffff */
[----:B------:R-:W-:Y:S05]  /*22fd0*/  BRA `(.L_x_10022) ;  /* 0xffffffe0002c7947 */ /* 0x000fea000383ffff */
.L_x_9935:
[----:B---3--:R3:W4:Y:S02]  /*22fe0*/  SYNCS.PHASECHK.TRANS64.TRYWAIT P1, [R5+URZ+0x19c60], R0 ;  /* 0x019c6000050075a7 */ /* 0x008724000802017f */
[----:B----4-:R-:W-:Y:S05]  /*22ff0*/  @!P1 NANOSLEEP.SYNCS 0x989680 ;  /* 0x009896800000995d */ /* 0x010fea0003900000 */
[----:B------:R-:W4:Y:S02]  /*23000*/  @!P1 SYNCS.PHASECHK.TRANS64 P1, [R5+URZ+0x19c60], R0 ;  /* 0x019c6000050095a7 */ /* 0x000f24000802007f */
[----:B----4-:R-:W-:Y:S05]  /*23010*/  @!P1 BRA `(.L_x_9935) ;  /* 0xfffffffc00f09947 */ /* 0x010fea000383ffff */
[----:B------:R-:W-:Y:S05]  /*23020*/  BRA `(.L_x_10023) ;  /* 0xffffffe0002c7947 */ /* 0x000fea000383ffff */
.L_x_9937:
[----:B----4-:R4:W0:Y:S02]  /*23030*/  SYNCS.PHASECHK.TRANS64.TRYWAIT P0, [R3+URZ+0x19c80], R2 ;  /* 0x019c8002030075a7 */ /* 0x010824000800017f */
[----:B0-----:R-:W-:Y:S05]  /*23040*/  @!P0 NANOSLEEP.SYNCS 0x989680 ;  /* 0x009896800000895d */ /* 0x001fea0003900000 */
[----:B------:R-:W0:Y:S02]  /*23050*/  @!P0 SYNCS.PHASECHK.TRANS64 P0, [R3+URZ+0x19c80], R2 ;  /* 0x019c8002030085a7 */ /* 0x000e24000800007f */
[----:B0-----:R-:W-:Y:S05]  /*23060*/  @!P0 BRA `(.L_x_9937) ;  /* 0xfffffffc00f08947 */ /* 0x001fea000383ffff */
[----:B------:R-:W-:Y:S05]  /*23070*/  BRA `(.L_x_9938) ;  /* 0xffffffe000287947 */ /* 0x000fea000383ffff */
.L_x_10024:
        /* <DEDUP_REMOVED lines=16> */
.L_x_12984:


//--------------------- .text._ZN7cutlass13device_kernelIN5flash11enable_sm90INS1_16FlashAttnFwdSm90INS1_25CollectiveMainloopFwdSm90ILi2EN4cute5tupleIJNS5_1CILi1EEES8_S8_EEENS6_IJNS7_ILi192EEENS7_ILi128EEENS7_ILi96EEEEEELi96ENS_12float_e4m3_tEfNS_4arch4Sm90ELb1ELb0ELb0ELb0ELb0ELb0ELb0ELb1ELb1ELb1ELb0ELb0EEENS1_21CollectiveEpilogueFwdINS6_IJSA_SC_SB_EEES9_NS_10bfloat16_tESG_Li384ELb0ELb1ELb0ELb1EEENS1_30DynamicPersistentTileSchedulerILi384ELi128ELb0ELb1ELb1EEEEEEEEEvNT_6ParamsE --------------------------
	.section	.text._ZN7cutlass13device_kernelIN5flash11enable_sm90INS1_16FlashAttnFwdSm90INS1_25CollectiveMainloopFwdSm90ILi2EN4cute5tupleIJNS5_1CILi1EEES8_S8_EEENS6_IJNS7_ILi192EEENS7_ILi128EEENS7_ILi96EEEEEELi96ENS_12float_e4m3_tEfNS_4arch4Sm90ELb1ELb0ELb0ELb0ELb0ELb0ELb0ELb1ELb1ELb1ELb0ELb0EEENS1_21CollectiveEpilogueFwdINS6_IJSA_SC_SB_EEES9_NS_10bfloat16_tESG_Li384ELb0ELb1ELb0ELb1EEENS1_30DynamicPersistentTileSchedulerILi384ELi128ELb0ELb1ELb1EEEEEEEEEvNT_6ParamsE,"ax",@progbits
	.align	128
.text._ZN7cutlass13device_kernelIN5flash11enable_sm90INS1_16FlashAttnFwdSm90INS1_25CollectiveMainloopFwdSm90ILi2EN4cute5tupleIJNS5_1CILi1EEES8_S8_EEENS6_IJNS7_ILi192EEENS7_ILi128EEENS7_ILi96EEEEEELi96ENS_12float_e4m3_tEfNS_4arch4Sm90ELb1ELb0ELb0ELb0ELb0ELb0ELb0ELb1ELb1ELb1ELb0ELb0EEENS1_21CollectiveEpilogueFwdINS6_IJSA_SC_SB_EEES9_NS_10bfloat16_tESG_Li384ELb0ELb1ELb0ELb1EEENS1_30DynamicPersistentTileSchedulerILi384ELi128ELb0ELb1ELb1EEEEEEEEEvNT_6ParamsE:
        .type           _ZN7cutlass13device_kernelIN5flash11enable_sm90INS1_16FlashAttnFwdSm90INS1_25CollectiveMainloopFwdSm90ILi2EN4cute5tupleIJNS5_1CILi1EEES8_S8_EEENS6_IJNS7_ILi192EEENS7_ILi128EEENS7_ILi96EEEEEELi96ENS_12float_e4m3_tEfNS_4arch4Sm90ELb1ELb0ELb0ELb0ELb0ELb0ELb0ELb1ELb1ELb1ELb0ELb0EEENS1_21CollectiveEpilogueFwdINS6_IJSA_SC_SB_EEES9_NS_10bfloat16_tESG_Li384ELb0ELb1ELb0ELb1EEENS1_30DynamicPersistentTileSchedulerILi384ELi128ELb0ELb1ELb1EEEEEEEEEvNT_6ParamsE,@function
        .size           _ZN7cutlass13device_kernelIN5flash11enable_sm90INS1_16FlashAttnFwdSm90INS1_25CollectiveMainloopFwdSm90ILi2EN4cute5tupleIJNS5_1CILi1EEES8_S8_EEENS6_IJNS7_ILi192EEENS7_ILi128EEENS7_ILi96EEEEEELi96ENS_12float_e4m3_tEfNS_4arch4Sm90ELb1ELb0ELb0ELb0ELb0ELb0ELb0ELb1ELb1ELb1ELb0ELb0EEENS1_21CollectiveEpilogueFwdINS6_IJSA_SC_SB_EEES9_NS_10bfloat16_tESG_Li384ELb0ELb1ELb0ELb1EEENS1_30DynamicPersistentTileSchedulerILi384ELi128ELb0ELb1ELb1EEEEEEEEEvNT_6ParamsE,(.L_x_12985 - _ZN7cutlass13device_kernelIN5flash11enable_sm90INS1_16FlashAttnFwdSm90INS1_25CollectiveMainloopFwdSm90ILi2EN4cute5tupleIJNS5_1CILi1EEES8_S8_EEENS6_IJNS7_ILi192EEENS7_ILi128EEENS7_ILi96EEEEEELi96ENS_12float_e4m3_tEfNS_4arch4Sm90ELb1ELb0ELb0ELb0ELb0ELb0ELb0ELb1ELb1ELb1ELb0ELb0EEENS1_21CollectiveEpilogueFwdINS6_IJSA_SC_SB_EEES9_NS_10bfloat16_tESG_Li384ELb0ELb1ELb0ELb1EEENS1_30DynamicPersistentTileSchedulerILi384ELi128ELb0ELb1ELb1EEEEEEEEEvNT_6ParamsE)
        .other          _ZN7cutlass13device_kernelIN5flash11enable_sm90INS1_16FlashAttnFwdSm90INS1_25CollectiveMainloopFwdSm90ILi2EN4cute5tupleIJNS5_1CILi1EEES8_S8_EEENS6_IJNS7_ILi192EEENS7_ILi128EEENS7_ILi96EEEEEELi96ENS_12float_e4m3_tEfNS_4arch4Sm90ELb1ELb0ELb0ELb0ELb0ELb0ELb0ELb1ELb1ELb1ELb0ELb0EEENS1_21CollectiveEpilogueFwdINS6_IJSA_SC_SB_EEES9_NS_10bfloat16_tESG_Li384ELb0ELb1ELb0ELb1EEENS1_30DynamicPersistentTileSchedulerILi384ELi128ELb0ELb1ELb1EEEEEEEEEvNT_6ParamsE,@"STO_CUDA_ENTRY STV_DEFAULT"
_ZN7cutlass13device_kernelIN5flash11enable_sm90INS1_16FlashAttnFwdSm90INS1_25CollectiveMainloopFwdSm90ILi2EN4cute5tupleIJNS5_1CILi1EEES8_S8_EEENS6_IJNS7_ILi192EEENS7_ILi128EEENS7_ILi96EEEEEELi96ENS_12float_e4m3_tEfNS_4arch4Sm90ELb1ELb0ELb0ELb0ELb0ELb0ELb0ELb1ELb1ELb1ELb0ELb0EEENS1_21CollectiveEpilogueFwdINS6_IJSA_SC_SB_EEES9_NS_10bfloat16_tESG_Li384ELb0ELb1ELb0ELb1EEENS1_30DynamicPersistentTileSchedulerILi384ELi128ELb0ELb1ELb1EEEEEEEEEvNT_6ParamsE:
        /* <DEDUP_REMOVED lines=18> */
.L_x_10026:
[----:B------:R-:W-:Y:S05]  /*0120*/  BSYNC B0 ;  /* 0x0000000000007941 */ /* 0x000fea0003800000 */
.L_x_10025:
        /* <DEDUP_REMOVED lines=41> */
.L_x_10027:
        /* <DEDUP_REMOVED lines=22> */
.L_x_10028:
        /* <DEDUP_REMOVED lines=18> */
.L_x_10029:
        /* <DEDUP_REMOVED lines=22> */
.L_x_10030:
        /* <DEDUP_REMOVED lines=22> */
.L_x_10031:
[----:B------:R-:W-:Y:S01]  /*0900*/  PLOP3.LUT P0, PT, PT, PT, UP0, 0x80, 0x0 ;  /* 0x000000000000781c */ /* 0x000fe20003f0f008 */
[----:B------:R-:W-:Y:S01]  /*0910*/  UMOV UR41, 0x1 ;  /* 0x0000000100297882 */ /* 0x000fe20000000000 */
[----:B------:R-:W-:Y:S01]  /*0920*/  NOP ;  /* 0x0000000000007918 */ /* 0x000fe20000000000 */
[----:B------:R-:W-:Y:S01]  /*0930*/  USEL UR41, UR41, 0x2, !UP0 ;  /* 0x0000000229297887 */ /* 0x000fe2000c000000 */
[----:B------:R-:W-:Y:S01]  /*0940*/  ULDC.64 UR46, c[0x0][0x208] ;  /* 0x00008200002e7ab9 */ /* 0x000fe20000000a00 */
[----:B012-4-:R-:W-:Y:S08]  /*0950*/  BAR.SYNC.DEFER_BLOCKING 0x0 ;  /* 0x0000000000007b1d */ /* 0x017ff00000010000 */
[----:B------:R-:W-:Y:S05]  /*0960*/  @!P0 BRA `(.L_x_10032) ;  /* 0x00000098001c8947 */ /* 0x000fea0003800000 */
.L_x_10033:
        /* <DEDUP_REMOVED lines=62> */
.L_x_10079:
        /* <DEDUP_REMOVED lines=21> */
.L_x_10034:
[----:B------:R-:W-:Y:S01]  /*0ea0*/  ULDC UR6, c[0x0][0xc54] ;  /* 0x0003150000067ab9 */ /* 0x000fe20000000800 */
[----:B------:R-:W-:Y:S01]  /*0eb0*/  UMOV UR8, UR7 ;  /* 0x0000000700087c82 */ /* 0x000fe20008000000 */
[----:B------:R-:W-:-:S11]  /*0ec0*/  UISETP.NE.AND UP0, UPT, UR6, 0x1, UPT ;  /* 0x000000010600788c */ /* 0x000fd6000bf05270 */
[----:B------:R-:W-:Y:S02]  /*0ed0*/  @UP0 ULDC.64 UR10, c[0x0][0xc58] ;  /* 0x00031600000a0ab9 */ /* 0x000fe40000000a00 */
[----:B------:R-:W-:-:S04]  /*0ee0*/  UIMAD.WIDE.U32 UR4, UR7, UR10, URZ ;  /* 0x0000000a070472a5 */ /* 0x000fc8000f8e003f */
[----:B------:R-:W-:-:S04]  /*0ef0*/  @UP0 USHF.R.U32.HI UR8, URZ, UR11, UR5 ;  /* 0x0000000b3f080299 */ /* 0x000fc80008011605 */
[----:B------:R-:W-:-:S12]  /*0f00*/  UIMAD UR4, UR8, UR6, URZ ;  /* 0x00000006080472a4 */ /* 0x000fd8000f8e023f */
.L_x_10035:
        /* <DEDUP_REMOVED lines=62> */
[----:B------:R-:W2:Y:S01]  /*12f0*/  @P1 LDG.E R0, desc[UR46][R4.64] ;  /* 0x0000002e04001981 */ /* 0x000ea2000c1e1900 */
[----:B------:R-:W-:Y:S01]  /*1300*/  UISETP.NE.U32.AND UP0, UPT, UR6, URZ, UPT ;  /* 0x0000003f0600728c */ /* 0x000fe2000bf05070 */
[----:B------:R-:W-:-:S02]  /*1310*/  PLOP3.LUT P0, PT, PT, PT, PT, 0x80, 0x0 ;  /* 0x000000000000781c */ /* 0x000fc40003f0f070 */
[----:B------:R-:W-:Y:S02]  /*1320*/  CS2R R8, SRZ ;  /* 0x0000000000087805 */ /* 0x000fe4000001ff00 */
[----:B------:R-:W-:Y:S01]  /*1330*/  CS2R R134, SRZ ;  /* 0x0000000000867805 */ /* 0x000fe2000001ff00 */
[----:B------:R-:W-:Y:S01]  /*1340*/  UISETP.NE.AND.EX UP0, UPT, UR7, URZ, UPT, UP0 ;  /* 0x0000003f0700728c */ /* 0x000fe2000bf05300 */
[----:B0-----:R-:W-:Y:S01]  /*1350*/  IMAD.MOV.U32 R3, RZ, RZ, RZ ;  /* 0x000000ffff037224 */ /* 0x001fe200078e00ff */
[----:B------:R-:W-:Y:S01]  /*1360*/  CS2R R132, SRZ ;  /* 0x0000000000847805 */ /* 0x000fe2000001ff00 */
[----:B------:R-:W-:Y:S01]  /*1370*/  ULDC UR7, c[0x0][0x288] ;  /* 0x0000a20000077ab9 */ /* 0x000fe20000000800 */
[----:B------:R-:W-:Y:S01]  /*1380*/  USEL UR49, UR49, 0x1, UP0 ;  /* 0x0000000131317887 */ /* 0x000fe20008000000 */
[----:B------:R-:W-:Y:S01]  /*1390*/  CS2R R10, SRZ ;  /* 0x00000000000a7805 */ /* 0x000fe2000001ff00 */
        /* <DEDUP_REMOVED lines=29> */
[----:B------:R-:W-:-:S03]  /*1570*/  UIMAD UR43, UR4, 0xc0, URZ ;  /* 0x000000c0042b78a4 */ /* 0x000fc6000f8e023f */
        /* <DEDUP_REMOVED lines=48> */
.L_x_10037:
        /* <DEDUP_REMOVED lines=9> */
.L_x_10162:
[----:B------:R-:W-:Y:S05]  /*1910*/  @!P0 BRA `(.L_x_10039) ;  /* 0x0000000000048947 */ /* 0x000fea0003800000 */
[----:B------:R-:W-:Y:S01]  /*1920*/  BPT.TRAP 0x1 ;  /* 0x000000040000795c */ /* 0x000fe20000300000 */
.L_x_10039:
[----:B0-----:R-:W-:Y:S02]  /*1930*/  IMAD.U32 R3, RZ, RZ, UR38 ;  /* 0x00000026ff037e24 */ /* 0x001fe4000f8e00ff */
[----:B------:R-:W-:-:S03]  /*1940*/  IMAD.U32 R0, RZ, RZ, UR37 ;  /* 0x00000025ff007e24 */ /* 0x000fc6000f8e00ff */
[----:B------:R-:W-:Y:S02]  /*1950*/  LEA R3, R3, UR45, 0x3 ;  /* 0x0000002d03037c11 */ /* 0x000fe4000f8e18ff */
[----:B------:R-:W-:-:S04]  /*1960*/  SHF.L.U32 R0, R0, 0x1f, RZ ;  /* 0x0000001f00007819 */ /* 0x000fc800000006ff */
[----:B------:R0:W1:Y:S01]  /*1970*/  SYNCS.PHASECHK.TRANS64.TRYWAIT P2, [R3+URZ+0x19c30], R0 ;  /* 0x019c3000030075a7 */ /* 0x000062000804017f */
[----:B------:R-:W-:Y:S05]  /*1980*/  @!P0 BRA `(.L_x_10040) ;  /* 0x0000000000048947 */ /* 0x000fea0003800000 */
[----:B------:R-:W-:Y:S01]  /*1990*/  BPT.TRAP 0x1 ;  /* 0x000000040000795c */ /* 0x000fe20000300000 */
.L_x_10040:
[----:B------:R-:W2:Y:S02]  /*19a0*/  S2R R2, SR_TID.X ;  /* 0x0000000000027919 */ /* 0x000ea40000002100 */
[----:B--2---:R-:W-:Y:S01]  /*19b0*/  LOP3.LUT P1, RZ, R2, 0x7f, RZ, 0xc0, !PT ;  /* 0x0000007f02ff7812 */ /* 0x004fe2000782c0ff */
[----:B-1----:R-:W-:-:S12]  /*19c0*/  @P2 BRA `(.L_x_10041) ;  /* 0x0000000000082947 */ /* 0x002fd80003800000 */
[----:B------:R-:W1:Y:S02]  /*19d0*/  SYNCS.PHASECHK.TRANS64.TRYWAIT P2, [R3+URZ+0x19c30], R0 ;  /* 0x019c3000030075a7 */ /* 0x000e64000804017f */
[----:B-1----:R-:W-:Y:S05]  /*19e0*/  @!P2 BRA `(.L_x_10042) ;  /* 0x000000c80020a947 */ /* 0x002fea0003800000 */
.L_x_10041:
[----:B------:R-:W-:Y:S05]  /*19f0*/  WARPSYNC.ALL ;  /* 0x0000000000007948 */ /* 0x000fea0003800000 */
[----:B------:R-:W-:Y:S01]  /*1a00*/  UIADD3 UR4, UR45, 0x13800, URZ ;  /* 0x000138002d047890 */ /* 0x000fe2000fffe03f */
[----:B------:R-:W-:Y:S01]  /*1a10*/  WARPGROUP.ARRIVE ;  /* 0x00000000000079c5 */ /* 0x000fe20000000000 */
[----:B------:R-:W-:Y:S01]  /*1a20*/  ULOP3.LUT UR12, UR51, 0x10000, URZ, 0xfc, !UPT ;  /* 0x00010000330c7892 */ /* 0x000fe2000f8efc3f */
[----:B01----:R-:W-:Y:S01]  /*1a30*/  VIADD R0, R17, UR43 ;  /* 0x0000002b11007c36 */ /* 0x003fe20008000000 */
[----:B------:R-:W-:Y:S01]  /*1a40*/  USHF.R.U32.HI UR4, URZ, 0x4, UR4 ;  /* 0x000000043f047899 */ /* 0x000fe20008011604 */
[----:B------:R-:W-:Y:S01]  /*1a50*/  CS2R R134, SRZ ;  /* 0x0000000000867805 */ /* 0x000fe2000001ff00 */
[----:B------:R-:W-:Y:S01]  /*1a60*/  UMOV UR13, 0xc0000010 ;  /* 0xc0000010000d7882 */ /* 0x000fe20000000000 */
[----:B------:R-:W-:Y:S01]  /*1a70*/  UMOV UR15, 0xc0000010 ;  /* 0xc0000010000f7882 */ /* 0x000fe20000000000 */
[----:B------:R-:W-:Y:S01]  /*1a80*/  ULOP3.LUT UR4, UR4, 0x3fff, URZ, 0xc0, !UPT ;  /* 0x00003fff04047892 */ /* 0x000fe2000f8ec03f */
[----:B------:R-:W-:Y:S01]  /*1a90*/  CS2R R132, SRZ ;  /* 0x0000000000847805 */ /* 0x000fe2000001ff00 */
[----:B------:R-:W-:Y:S01]  /*1aa0*/  UMOV UR5, 0xc0000010 ;  /* 0xc000001000057882 */ /* 0x000fe20000000000 */
[----:B------:R-:W-:Y:S01]  /*1ab0*/  UMOV UR7, 0xc0000010 ;  /* 0xc000001000077882 */ /* 0x000fe20000000000 */
[----:B------:R-:W-:Y:S01]  /*1ac0*/  ULOP3.LUT UR16, UR4, 0x10000, URZ, 0xfc, !UPT ;  /* 0x0001000004107892 */ /* 0x000fe2000f8efc3f */
[----:B------:R-:W-:Y:S01]  /*1ad0*/  CS2R R130, SRZ ;  /* 0x0000000000827805 */ /* 0x000fe2000001ff00 */
[----:B------:R-:W-:Y:S01]  /*1ae0*/  UIADD3 UR4, UR12, 0x180, URZ ;  /* 0x000001800c047890 */ /* 0x000fe2000fffe03f */
[----:B------:R-:W-:Y:S01]  /*1af0*/  CS2R R128, SRZ ;  /* 0x0000000000807805 */ /* 0x000fe2000001ff00 */
[----:B------:R-:W-:Y:S01]  /*1b00*/  UIMAD UR14, UR38, 0x300, UR16 ;  /* 0x00000300260e78a4 */ /* 0x000fe2000f8e0210 */
        /* <DEDUP_REMOVED lines=10> */
[----:B------:R-:W-:Y:S01]  /*1bb0*/  ULDC UR14, c[0x0][0x288] ;  /* 0x0000a200000e7ab9 */ /* 0x000fe20000000800 */
        /* <DEDUP_REMOVED lines=24> */
[----:B------:R-:W0:Y:S01]  /*1d40*/  SHFL.IDX PT, R5, R0, 0x1, 0x1c1f ;  /* 0x003c1f0000057f89 */ /* 0x000e2200000e0000 */
[----:B------:R-:W-:Y:S02]  /*1d50*/  UIADD3 UR50, UR50, -0x2, URZ ;  /* 0xfffffffe32327890 */ /* 0x000fe4000fffe03f */
        /* <DEDUP_REMOVED lines=9> */
[----:B------:R-:W-:Y:S01]  /*1df0*/  IMAD.U32 R9, RZ, RZ, UR11 ;  /* 0x0000000bff097e24 */ /* 0x000fe2000f8e00ff */
[----:B------:R-:W-:-:S03]  /*1e00*/  UIMAD UR11, UR49, UR11, -UR14 ;  /* 0x0000000b310b72a4 */ /* 0x000fc6000f8e0a0e */
[----:B------:R-:W-:Y:S02]  /*1e10*/  IMAD R4, R9, UR49, R4 ;  /* 0x0000003109047c24 */ /* 0x000fe4000f8e0204 */
[----:B------:R-:W-:Y:S01]  /*1e20*/  IMAD.U32 R7, RZ, RZ, UR6 ;  /* 0x00000006ff077e24 */ /* 0x000fe2000f8e00ff */
[----:B------:R-:W-:Y:S02]  /*1e30*/  @UP0 ULDC UR6, c[0x0][0x44c] ;  /* 0x0001130000060ab9 */ /* 0x000fe40000000800 */
[----:B0-----:R-:W-:Y:S01]  /*1e40*/  IADD3 R5, R5, -UR14, R4 ;  /* 0x8000000e05057c10 */ /* 0x001fe2000fffe004 */
[----:B------:R-:W-:Y:S01]  /*1e50*/  IMAD R2, R16, -0x2, R7 ;  /* 0xfffffffe10027824 */ /* 0x000fe200078e0207 */
[----:B------:R-:W-:-:S04]  /*1e60*/  UIMAD.WIDE.U32 UR6, UR43, UR6, URZ ;  /* 0x000000062b0672a5 */ /* 0x000fc8000f8e003f */
[----:B------:R-:W-:-:S04]  /*1e70*/  VIMNMX R5, R2, R5, PT ;  /* 0x0000000502057248 */ /* 0x000fc80003fe0100 */
        /* <DEDUP_REMOVED lines=95> */
[----:B------:R-:W-:-:S04]  /*2470*/  FMNMX.FTZ R6, R86, R5, !PT ;  /* 0x0000000556067209 */ /* 0x000fc80007810000 */
[----:B------:R-:W-:Y:S02]  /*2480*/  FMNMX.FTZ R8, R87, R6, !PT ;  /* 0x0000000657087209 */ /* 0x000fe40007810000 */
[----:B------:R-:W-:Y:S04]  /*2490*/  SHFL.IDX PT, R6, R0, RZ, 0x1c1f ;  /* 0x001c1fff00067589 */ /* 0x000fe800000e0000 */
[----:B------:R-:W0:Y:S02]  /*24a0*/  SHFL.BFLY PT, R5, R8, 0x2, 0x1f ;  /* 0x0c401f0008057f89 */ /* 0x000e2400000e0000 */
[----:B0-----:R-:W-:-:S05]  /*24b0*/  FMNMX.FTZ R12, R8, R5, !PT ;  /* 0x00000005080c7209 */ /* 0x001fca0007810000 */
[----:B------:R-:W0:Y:S02]  /*24c0*/  SHFL.BFLY PT, R5, R12, 0x1, 0x1f ;  /* 0x0c201f000c057f89 */ /* 0x000e2400000e0000 */
[----:B0-----:R-:W-:Y:S01]  /*24d0*/  FMNMX.FTZ R0, R12, R5, !PT ;  /* 0x000000050c007209 */ /* 0x001fe20007810000 */
[----:B------:R-:W-:Y:S01]  /*24e0*/  VIADD R5, R4, -UR14 ;  /* 0x8000000e04057c36 */ /* 0x000fe20008000000 */
[----:B------:R-:W-:Y:S02]  /*24f0*/  @UP0 ULDC UR14, c[0x0][0x450] ;  /* 0x00011400000e0ab9 */ /* 0x000fe40000000800 */
[C---:B------:R-:W-:Y:S01]  /*2500*/  FSETP.NEU.FTZ.AND P3, PT, R0.reuse, -INF , PT ;  /* 0xff8000000000780b */ /* 0x040fe20003f7d000 */
[----:B------:R-:W-:-:S01]  /*2510*/  FFMA.FTZ R10, R0, R95, -8 ;  /* 0xc1000000000a7423 */ /* 0x000fc2000001005f */
[----:B------:R-:W-:Y:S01]  /*2520*/  VIADDMNMX R2, R6, R5, R2, PT ;  /* 0x0000000506027246 */ /* 0x000fe20003800102 */
[----:B------:R-:W-:Y:S01]  /*2530*/  @UP0 USHF.R.U32.HI UR10, URZ, UR14, UR7 ;  /* 0x0000000e3f0a0299 */ /* 0x000fe20008011607 */
[----:B------:R-:W-:-:S02]  /*2540*/  CS2R R94, SRZ ;  /* 0x00000000005e7805 */ /* 0x000fc4000001ff00 */
[----:B------:R-:W-:Y:S01]  /*2550*/  FSEL R10, R10, RZ, P3 ;  /* 0x000000ff0a0a7208 */ /* 0x000fe20001800000 */
[----:B------:R-:W-:Y:S01]  /*2560*/  UIADD3 UR11, UR11, UR10, URZ ;  /* 0x0000000a0b0b7290 */ /* 0x000fe2000fffe03f */
[C---:B------:R-:W-:Y:S02]  /*2570*/  ISETP.GT.AND P3, PT, R2.reuse, RZ, PT ;  /* 0x000000ff0200720c */ /* 0x040fe40003f64270 */
[----:B------:R-:W-:Y:S01]  /*2580*/  ISETP.GT.AND P4, PT, R2, 0x1, PT ;  /* 0x000000010200780c */ /* 0x000fe20003f84270 */
[----:B------:R-:W-:-:S01]  /*2590*/  FFMA.FTZ R6, R89, UR42, -R10 ;  /* 0x0000002a59067c23 */ /* 0x000fc2000801080a */
[----:B------:R-:W-:Y:S01]  /*25a0*/  ISETP.GT.AND P5, PT, R2, 0x8, PT ;  /* 0x000000080200780c */ /* 0x000fe20003fa4270 */
[----:B------:R-:W-:-:S01]  /*25b0*/  FFMA.FTZ R20, R35, UR42, -R10 ;  /* 0x0000002a23147c23 */ /* 0x000fc2000801080a */
[----:B------:R-:W-:Y:S01]  /*25c0*/  FSEL R24, R24, -INF , P3 ;  /* 0xff80000018187808 */ /* 0x000fe20001800000 */
[----:B------:R-:W-:-:S01]  /*25d0*/  FFMA.FTZ R47, R47, UR42, -R10 ;  /* 0x0000002a2f2f7c23 */ /* 0x000fc2000801080a */
[----:B------:R-:W-:Y:S01]  /*25e0*/  FSEL R25, R25, -INF , P4 ;  /* 0xff80000019197808 */ /* 0x000fe20002000000 */
[----:B------:R-:W-:-:S01]  /*25f0*/  FFMA.FTZ R43, R43, UR42, -R10 ;  /* 0x0000002a2b2b7c23 */ /* 0x000fc2000801080a */
[----:B------:R-:W-:Y:S01]  /*2600*/  ISETP.GT.AND P3, PT, R2, 0x9, PT ;  /* 0x000000090200780c */ /* 0x000fe20003f64270 */
[----:B------:R-:W-:-:S01]  /*2610*/  FFMA.FTZ R38, R62, UR42, -R10 ;  /* 0x0000002a3e267c23 */ /* 0x000fc2000801080a */
[----:B------:R-:W-:Y:S01]  /*2620*/  FSEL R28, R28, -INF , P5 ;  /* 0xff8000001c1c7808 */ /* 0x000fe20002800000 */
[----:B------:R-:W-:-:S01]  /*2630*/  FFMA.FTZ R5, R93, UR42, -R10 ;  /* 0x0000002a5d057c23 */ /* 0x000fc2000801080a */
[----:B------:R-:W-:Y:S01]  /*2640*/  FMNMX.FTZ R89, R24, R25, !PT ;  /* 0x0000001918597209 */ /* 0x000fe20007810000 */
[----:B------:R-:W-:-:S01]  /*2650*/  FFMA.FTZ R91, R91, UR42, -R10 ;  /* 0x0000002a5b5b7c23 */ /* 0x000fc2000801080a */
[----:B------:R-:W-:Y:S01]  /*2660*/  ISETP.GT.AND P4, PT, R2, 0x10, PT ;  /* 0x000000100200780c */ /* 0x000fe20003f84270 */
[----:B------:R-:W-:-:S01]  /*2670*/  FFMA.FTZ R7, R7, UR42, -R10 ;  /* 0x0000002a07077c23 */ /* 0x000fc2000801080a */
[----:B------:R-:W-:Y:S01]  /*2680*/  FSEL R29, R29, -INF , P3 ;  /* 0xff8000001d1d7808 */ /* 0x000fe20001800000 */
[----:B------:R0:W-:Y:S01]  /*2690*/  MUFU.EX2 R4, R91 ;  /* 0x0000005b00047308 */ /* 0x0001e20000000800 */
        /* <DEDUP_REMOVED lines=21> */
[----:B------:R-:W-:Y:S01]  /*27f0*/  FFMA.FTZ R50, R75, UR42, -R10 ;  /* 0x0000002a4b327c23 */ /* 0x000fe2000801080a */
[----:B------:R-:W-:Y:S01]  /*2800*/  FSEL R37, R37, -INF , P3 ;  /* 0xff80000025257808 */ /* 0x000fe20001800000 */
[----:B------:R-:W-:Y:S01]  /*2810*/  USHF.R.S32.HI UR6, URZ, 0x1f, UR11 ;  /* 0x0000001f3f067899 */ /* 0x000fe2000801140b */
[----:B------:R-:W-:Y:S01]  /*2820*/  FMNMX.FTZ R12, R36, R9, !PT ;  /* 0x00000009240c7209 */ /* 0x000fe20007810000 */
[----:B------:R-:W1:Y:S01]  /*2830*/  MUFU.EX2 R7, R7 ;  /* 0x0000000700077308 */ /* 0x000e620000000800 */
[----:B------:R-:W-:Y:S01]  /*2840*/  ISETP.GT.AND P3, PT, R2, 0x21, PT ;  /* 0x000000210200780c */ /* 0x000fe20003f64270 */
[----:B------:R-:W-:Y:S01]  /*2850*/  ULEA.HI UR6, UR6, UR11, URZ, 0x7 ;  /* 0x0000000b06067291 */ /* 0x000fe2000f8f383f */
[----:B------:R-:W-:-:S02]  /*2860*/  FSEL R40, R40, -INF , P4 ;  /* 0xff80000028287808 */ /* 0x000fc40002000000 */
[----:B------:R-:W-:Y:S02]  /*2870*/  CS2R R92, SRZ ;  /* 0x00000000005c7805 */ /* 0x000fe4000001ff00 */
[----:B------:R-:W-:Y:S01]  /*2880*/  FMNMX.FTZ R35, R37, R12, !PT ;  /* 0x0000000c25237209 */ /* 0x000fe20007810000 */
[----:B------:R-:W-:Y:S01]  /*2890*/  FFMA.FTZ R12, R27, UR42, -R10 ;  /* 0x0000002a1b0c7c23 */ /* 0x000fe2000801080a */
[----:B------:R-:W-:Y:S01]  /*28a0*/  ISETP.GT.AND P4, PT, R2, 0x28, PT ;  /* 0x000000280200780c */ /* 0x000fe20003f84270 */
[----:B------:R2:W-:Y:S01]  /*28b0*/  MUFU.EX2 R9, R20 ;  /* 0x0000001400097308 */ /* 0x0005e20000000800 */
[----:B------:R-:W-:Y:S01]  /*28c0*/  FSEL R41, R41, -INF , P3 ;  /* 0xff80000029297808 */ /* 0x000fe20001800000 */
[----:B------:R-:W-:Y:S01]  /*28d0*/  USHF.R.S32.HI UR6, URZ, 0x7, UR6 ;  /* 0x000000073f067899 */ /* 0x000fe20008011406 */
[----:B------:R-:W-:Y:S02]  /*28e0*/  FMNMX.FTZ R14, R40, R35, !PT ;  /* 0x00000023280e7209 */ /* 0x000fe40007810000 */
[----:B0-----:R-:W-:-:S02]  /*28f0*/  CS2R R90, SRZ ;  /* 0x00000000005a7805 */ /* 0x001fc4000001ff00 */
[----:B------:R-:W-:Y:S01]  /*2900*/  ISETP.GT.AND P3, PT, R2, 0x29, PT ;  /* 0x000000290200780c */ /* 0x000fe20003f64270 */
[----:B------:R-:W-:Y:S01]  /*2910*/  UISETP.LT.AND UP1, UPT, URZ, UR6, UPT ;  /* 0x000000063f00728c */ /* 0x000fe2000bf21270 */
[----:B------:R-:W-:Y:S01]  /*2920*/  FSEL R44, R44, -INF , P4 ;  /* 0xff8000002c2c7808 */ /* 0x000fe20002000000 */
[----:B------:R-:W-:Y:S01]  /*2930*/  MUFU.EX2 R8, R8 ;  /* 0x0000000800087308 */ /* 0x000fe20000000800 */
[----:B------:R-:W-:Y:S01]  /*2940*/  FMNMX.FTZ R27, R41, R14, !PT ;  /* 0x0000000e291b7209 */ /* 0x000fe20007810000 */
[----:B------:R-:W-:Y:S01]  /*2950*/  USEL UR17, URZ, UR6, !UP1 ;  /* 0x000000063f117287 */ /* 0x000fe2000c800000 */
[----:B------:R-:W-:Y:S02]  /*2960*/  ISETP.GT.AND P4, PT, R2, 0x30, PT ;  /* 0x000000300200780c */ /* 0x000fe40003f84270 */
[----:B------:R-:W-:Y:S02]  /*2970*/  CS2R R88, SRZ ;  /* 0x0000000000587805 */ /* 0x000fe4000001ff00 */
[----:B------:R-:W-:Y:S01]  /*2980*/  FSEL R45, R45, -INF , P3 ;  /* 0xff8000002d2d7808 */ /* 0x000fe20001800000 */
[----:B------:R-:W-:Y:S01]  /*2990*/  UISETP.GE.AND UP1, UPT, UR50, UR17, UPT ;  /* 0x000000113200728c */ /* 0x000fe2000bf26270 */
[----:B------:R-:W-:Y:S01]  /*29a0*/  FMNMX.FTZ R14, R44, R27, !PT ;  /* 0x0000001b2c0e7209 */ /* 0x000fe20007810000 */
[----:B------:R-:W-:Y:S01]  /*29b0*/  MUFU.EX2 R12, R12 ;  /* 0x0000000c000c7308 */ /* 0x000fe20000000800 */
[----:B------:R-:W-:-:S02]  /*29c0*/  ISETP.GT.AND P3, PT, R2, 0x31, PT ;  /* 0x000000310200780c */ /* 0x000fc40003f64270 */
[----:B------:R-:W-:Y:S02]  /*29d0*/  FSEL R48, R48, -INF , P4 ;  /* 0xff80000030307808 */ /* 0x000fe40002000000 */
[----:B------:R-:W-:Y:S01]  /*29e0*/  FMNMX.FTZ R35, R45, R14, !PT ;  /* 0x0000000e2d237209 */ /* 0x000fe20007810000 */
[----:B------:R-:W-:Y:S01]  /*29f0*/  FFMA.FTZ R14, R31, UR42, -R10 ;  /* 0x0000002a1f0e7c23 */ /* 0x000fe2000801080a */
[----:B------:R-:W-:Y:S01]  /*2a00*/  ISETP.GT.AND P4, PT, R2, 0x38, PT ;  /* 0x000000380200780c */ /* 0x000fe20003f84270 */
[----:B------:R0:W3:Y:S01]  /*2a10*/  MUFU.EX2 R27, R39 ;  /* 0x00000027001b7308 */ /* 0x0000e20000000800 */
[----:B------:R-:W-:Y:S02]  /*2a20*/  FSEL R49, R49, -INF , P3 ;  /* 0xff80000031317808 */ /* 0x000fe40001800000 */
[----:B--2---:R-:W-:Y:S02]  /*2a30*/  FMNMX.FTZ R20, R48, R35, !PT ;  /* 0x0000002330147209 */ /* 0x004fe40007810000 */
[----:B------:R-:W-:-:S02]  /*2a40*/  ISETP.GT.AND P3, PT, R2, 0x39, PT ;  /* 0x000000390200780c */ /* 0x000fc40003f64270 */
[----:B------:R-:W-:Y:S01]  /*2a50*/  FSEL R52, R52, -INF , P4 ;  /* 0xff80000034347808 */ /* 0x000fe20002000000 */
[----:B------:R-:W-:Y:S01]  /*2a60*/  MUFU.EX2 R14, R14 ;  /* 0x0000000e000e7308 */ /* 0x000fe20000000800 */
[----:B------:R-:W-:Y:S01]  /*2a70*/  FMNMX.FTZ R31, R49, R20, !PT ;  /* 0x00000014311f7209 */ /* 0x000fe20007810000 */
[----:B0-----:R-:W-:Y:S01]  /*2a80*/  FFMA.FTZ R39, R70, UR42, -R10 ;  /* 0x0000002a46277c23 */ /* 0x001fe2000801080a */
[----:B------:R-:W-:Y:S02]  /*2a90*/  ISETP.GT.AND P4, PT, R2, 0x40, PT ;  /* 0x000000400200780c */ /* 0x000fe40003f84270 */
[----:B------:R-:W-:Y:S02]  /*2aa0*/  FSEL R53, R53, -INF , P3 ;  /* 0xff80000035357808 */ /* 0x000fe40001800000 */
        /* <DEDUP_REMOVED lines=12> */
[----:B------:R-:W-:Y:S01]  /*2b70*/  MUFU.EX2 R20, R20 ;  /* 0x0000001400147308 */ /* 0x000fe20000000800 */
[----:B------:R-:W-:Y:S01]  /*2b80*/  FMNMX.FTZ R21, R57, R26, !PT ;  /* 0x0000001a39157209 */ /* 0x000fe20007810000 */
[----:B0-----:R-:W-:Y:S01]  /*2b90*/  FFMA.FTZ R43, R63, UR42, -R10 ;  /* 0x0000002a3f2b7c23 */ /* 0x001fe2000801080a */
[----:B------:R-:W-:Y:S01]  /*2ba0*/  ISETP.GT.AND P4, PT, R2, 0x50, PT ;  /* 0x000000500200780c */ /* 0x000fe20003f84270 */
[----:B------:R-:W-:Y:S01]  /*2bb0*/  IMAD.U32 R63, RZ, RZ, UR42 ;  /* 0x0000002aff3f7e24 */ /* 0x000fe2000f8e00ff */
        /* <DEDUP_REMOVED lines=12> */
[----:B------:R-:W-:Y:S01]  /*2c80*/  MUFU.EX2 R11, R11 ;  /* 0x0000000b000b7308 */ /* 0x000fe20000000800 */
[----:B------:R-:W-:Y:S01]  /*2c90*/  FMNMX.FTZ R35, R65, R26, !PT ;  /* 0x0000001a41237209 */ /* 0x000fe20007810000 */
[--C-:B------:R-:W-:Y:S01]  /*2ca0*/  FFMA.FTZ R26, R51, UR42, -R10.reuse ;  /* 0x0000002a331a7c23 */ /* 0x100fe2000801080a */
[----:B------:R-:W-:Y:S01]  /*2cb0*/  ISETP.GT.AND P4, PT, R2, 0x60, PT ;  /* 0x000000600200780c */ /* 0x000fe20003f84270 */
[----:B------:R-:W-:Y:S01]  /*2cc0*/  FFMA.FTZ R51, R78, UR42, -R10 ;  /* 0x0000002a4e337c23 */ /* 0x000fe2000801080a */
        /* <DEDUP_REMOVED lines=32> */
[----:B------:R-:W-:Y:S02]  /*2ed0*/  FSEL R85, R85, -INF , P3 ;  /* 0xff80000055557808 */ /* 0x000fe40001800000 */
[----:B------:R-:W-:Y:S01]  /*2ee0*/  FMNMX.FTZ R2, R84, R35, !PT ;  /* 0x0000002354027209 */ /* 0x000fe20007810000 */
[----:B------:R-:W-:-:S01]  /*2ef0*/  FFMA.FTZ R35, R66, UR42, -R10 ;  /* 0x0000002a42237c23 */ /* 0x000fc2000801080a */
[----:B-1----:R-:W-:Y:S01]  /*2f00*/  F2FP.SATFINITE.E4M3.F32.PACK_AB_MERGE_C R149, R7, R6, RZ ;  /* 0x000000060795723e */ /* 0x002fe200048070ff */
[----:B------:R-:W-:Y:S01]  /*2f10*/  MUFU.EX2 R34, R34 ;  /* 0x0000002200227308 */ /* 0x000fe20000000800 */
[----:B------:R-:W-:-:S02]  /*2f20*/  FMNMX.FTZ R2, R85, R2, !PT ;  /* 0x0000000255027209 */ /* 0x000fc40007810000 */
[----:B---3--:R-:W-:Y:S02]  /*2f30*/  F2FP.SATFINITE.E4M3.F32.PACK_AB_MERGE_C R151, R27, R12, RZ ;  /* 0x0000000c1b97723e */ /* 0x008fe400048070ff */
[----:B0-----:R-:W-:Y:S01]  /*2f40*/  F2FP.SATFINITE.E4M3.F32.PACK_AB_MERGE_C R147, R30, R13, RZ ;  /* 0x0000000d1e93723e */ /* 0x001fe200048070ff */
[----:B------:R-:W0:Y:S01]  /*2f50*/  SHFL.BFLY PT, R47, R2, 0x2, 0x1f ;  /* 0x0c401f00022f7f89 */ /* 0x000e2200000e0000 */
[----:B------:R-:W-:Y:S01]  /*2f60*/  F2FP.SATFINITE.E4M3.F32.PACK_AB_MERGE_C R149, R5, R4, R149 ;  /* 0x000000040595723e */ /* 0x000fe20004807095 */
[----:B------:R-:W-:Y:S01]  /*2f70*/  MUFU.EX2 R35, R35 ;  /* 0x0000002300237308 */ /* 0x000fe20000000800 */
[----:B------:R-:W-:Y:S02]  /*2f80*/  F2FP.SATFINITE.E4M3.F32.PACK_AB_MERGE_C R151, R9, R8, R151 ;  /* 0x000000080997723e */ /* 0x000fe40004807097 */
[----:B------:R-:W-:Y:S02]  /*2f90*/  F2FP.SATFINITE.E4M3.F32.PACK_AB_MERGE_C R145, R21, R20, RZ ;  /* 0x000000141591723e */ /* 0x000fe400048070ff */
[----:B------:R-:W-:-:S02]  /*2fa0*/  F2FP.SATFINITE.E4M3.F32.PACK_AB_MERGE_C R147, R26, R15, R147 ;  /* 0x0000000f1a93723e */ /* 0x000fc40004807093 */
[----:B------:R-:W-:Y:S01]  /*2fb0*/  F2FP.SATFINITE.E4M3.F32.PACK_AB_MERGE_C R145, R31, R14, R145 ;  /* 0x0000000e1f91723e */ /* 0x000fe20004807091 */
[----:B------:R-:W-:Y:S08]  /*2fc0*/  MUFU.EX2 R46, R46 ;  /* 0x0000002e002e7308 */ /* 0x000ff00000000800 */
[----:B------:R-:W-:Y:S01]  /*2fd0*/  MUFU.EX2 R51, R51 ;  /* 0x0000003300337308 */ /* 0x000fe20000000800 */
[----:B0-----:R-:W-:Y:S01]  /*2fe0*/  FMNMX.FTZ R58, R2, R47, !PT ;  /* 0x0000002f023a7209 */ /* 0x001fe20007810000 */
[----:B------:R-:W-:-:S06]  /*2ff0*/  FFMA.FTZ R47, R74, UR42, -R10 ;  /* 0x0000002a4a2f7c23 */ /* 0x000fcc000801080a */
[----:B------:R-:W-:Y:S01]  /*3000*/  MUFU.EX2 R54, R54 ;  /* 0x0000003600367308 */ /* 0x000fe20000000800 */
[----:B------:R-:W0:Y:S07]  /*3010*/  SHFL.BFLY PT, R59, R58, 0x1, 0x1f ;  /* 0x0c201f003a3b7f89 */ /* 0x000e2e00000e0000 */
[----:B------:R-:W-:Y:S08]  /*3020*/  MUFU.EX2 R47, R47 ;  /* 0x0000002f002f7308 */ /* 0x000ff00000000800 */
[----:B------:R-:W-:Y:S08]  /*3030*/  MUFU.EX2 R50, R50 ;  /* 0x0000003200327308 */ /* 0x000ff00000000800 */
[----:B------:R-:W-:Y:S01]  /*3040*/  MUFU.EX2 R55, R55 ;  /* 0x0000003700377308 */ /* 0x000fe20000000800 */
[----:B0-----:R-:W-:Y:S01]  /*3050*/  FMNMX.FTZ R2, R58, R59, !PT ;  /* 0x0000003b3a027209 */ /* 0x001fe20007810000 */
[--C-:B------:R-:W-:Y:S01]  /*3060*/  FFMA.FTZ R58, R83, UR42, -R10.reuse ;  /* 0x0000002a533a7c23 */ /* 0x100fe2000801080a */
[----:B------:R-:W-:-:S01]  /*3070*/  FFMA.FTZ R59, R86, UR42, -R10 ;  /* 0x0000002a563b7c23 */ /* 0x000fc2000801080a */
[----:B------:R-:W-:Y:S01]  /*3080*/  FFMA.FTZ R10, R87, UR42, -R10 ;  /* 0x0000002a570a7c23 */ /* 0x000fe2000801080a */
        /* <DEDUP_REMOVED lines=37> */
[----:B------:R-:W-:Y:S01]  /*32e0*/  FFMA.FTZ R68, R68, UR42, -R62 ;  /* 0x0000002a44447c23 */ /* 0x000fe2000801083e */
[----:B------:R-:W-:-:S01]  /*32f0*/  FADD.FTZ R74, R12, R57 ;  /* 0x000000390c4a7221 */ /* 0x000fc20000010000 */
[--C-:B------:R-:W-:Y:S01]  /*3300*/  FFMA.FTZ R69, R69, UR42, -R62.reuse ;  /* 0x0000002a45457c23 */ /* 0x100fe2000801083e */
[----:B------:R-:W-:-:S01]  /*3310*/  FFMA.FTZ R73, R73, UR42, -R62 ;  /* 0x0000002a49497c23 */ /* 0x000fc2000801083e */
[----:B------:R-:W-:Y:S01]  /*3320*/  FFMA.FTZ R76, R76, UR42, -R62 ;  /* 0x0000002a4c4c7c23 */ /* 0x000fe2000801083e */
[----:B------:R-:W-:-:S01]  /*3330*/  FADD.FTZ R71, R27, R74 ;  /* 0x0000004a1b477221 */ /* 0x000fc20000010000 */
[----:B------:R-:W0:Y:S01]  /*3340*/  MUFU.EX2 R28, R28 ;  /* 0x0000001c001c7308 */ /* 0x000e220000000800 */
[----:B-1----:R-:W-:-:S01]  /*3350*/  FADD.FTZ R49, R63, R48 ;  /* 0x000000303f317221 */ /* 0x002fc20000010000 */
[----:B------:R-:W-:-:S02]  /*3360*/  @!P1 VIADD R48, R3, 0x19c40 ;  /* 0x00019c4003309836 */ /* 0x000fc40000000000 */
[----:B------:R-:W-:-:S01]  /*3370*/  FFMA.FTZ R77, R77, UR42, -R62 ;  /* 0x0000002a4d4d7c23 */ /* 0x000fc2000801083e */
[--C-:B------:R-:W-:Y:S01]  /*3380*/  FFMA.FTZ R80, R80, UR42, -R62.reuse ;  /* 0x0000002a50507c23 */ /* 0x100fe2000801083e */
[----:B------:R-:W-:-:S01]  /*3390*/  FFMA.FTZ R81, R81, UR42, -R62 ;  /* 0x0000002a51517c23 */ /* 0x000fc2000801083e */
[----:B------:R-:W-:Y:S01]  /*33a0*/  F2FP.SATFINITE.E4M3.F32.PACK_AB_MERGE_C R8, R54, R51, RZ ;  /* 0x000000333608723e */ /* 0x000fe200048070ff */
[----:B------:R-:W-:-:S01]  /*33b0*/  FFMA.FTZ R84, R84, UR42, -R62 ;  /* 0x0000002a54547c23 */ /* 0x000fc2000801083e */
[----:B------:R-:W1:Y:S01]  /*33c0*/  MUFU.EX2 R29, R29 ;  /* 0x0000001d001d7308 */ /* 0x000e620000000800 */
[----:B--2---:R-:W-:-:S01]  /*33d0*/  FADD.FTZ R49, R66, R49 ;  /* 0x0000003142317221 */ /* 0x004fc20000010000 */
[----:B------:R-:W-:Y:S02]  /*33e0*/  @!P1 PRMT R48, RZ, 0x654, R48 ;  /* 0x00000654ff309816 */ /* 0x000fe40000000030 */
[----:B------:R-:W-:Y:S02]  /*33f0*/  F2FP.SATFINITE.E4M3.F32.PACK_AB_MERGE_C R137, R50, R47, R8 ;  /* 0x0000002f3289723e */ /* 0x000fe40004807008 */
[----:B------:R2:W-:Y:S01]  /*3400*/  @!P1 SYNCS.ARRIVE.TRANS64.RED.A1T0 RZ, [R48+URZ], RZ ;  /* 0x000000ff30ff99a7 */ /* 0x0005e2000810043f */
[----:B------:R-:W-:Y:S01]  /*3410*/  F2FP.SATFINITE.E4M3.F32.PACK_AB_MERGE_C R63, R66, R63, RZ ;  /* 0x0000003f423f723e */ /* 0x000fe200048070ff */
[----:B------:R-:W3:Y:S01]  /*3420*/  MUFU.EX2 R36, R36 ;  /* 0x0000002400247308 */ /* 0x000ee20000000800 */
[----:B0-----:R-:W-:-:S02]  /*3430*/  FADD.FTZ R56, R28, R49 ;  /* 0x000000311c387221 */ /* 0x001fc40000010000 */
[----:B------:R-:W-:-:S05]  /*3440*/  F2FP.SATFINITE.E4M3.F32.PACK_AB_MERGE_C R148, R25, R24, R63 ;  /* 0x000000181994723e */ /* 0x000fca000480703f */
[----:B------:R-:W0:Y:S01]  /*3450*/  MUFU.EX2 R37, R37 ;  /* 0x0000002500257308 */ /* 0x000e220000000800 */
[----:B-1----:R-:W-:-:S07]  /*3460*/  FADD.FTZ R49, R29, R56 ;  /* 0x000000381d317221 */ /* 0x002fce0000010000 */
[----:B------:R-:W1:Y:S01]  /*3470*/  MUFU.EX2 R32, R32 ;  /* 0x0000002000207308 */ /* 0x000e620000000800 */
[----:B---3--:R-:W-:-:S01]  /*3480*/  FADD.FTZ R56, R36, R49 ;  /* 0x0000003124387221 */ /* 0x008fc20000010000 */
[--C-:B------:R-:W-:Y:S01]  /*3490*/  FFMA.FTZ R49, R72, UR42, -R62.reuse ;  /* 0x0000002a48317c23 */ /* 0x100fe2000801083e */
[----:B------:R-:W-:-:S05]  /*34a0*/  FFMA.FTZ R62, R85, UR42, -R62 ;  /* 0x0000002a553e7c23 */ /* 0x000fca000801083e */
[----:B------:R-:W3:Y:S01]  /*34b0*/  MUFU.EX2 R33, R33 ;  /* 0x0000002100217308 */ /* 0x000ee20000000800 */
[----:B0-----:R-:W-:-:S01]  /*34c0*/  FADD.FTZ R57, R37, R56 ;  /* 0x0000003825397221 */ /* 0x001fc20000010000 */
[----:B------:R-:W-:-:S04]  /*34d0*/  F2FP.SATFINITE.E4M3.F32.PACK_AB_MERGE_C R36, R37, R36, RZ ;  /* 0x000000242524723e */ /* 0x000fc800048070ff */
[----:B------:R-:W-:Y:S02]  /*34e0*/  F2FP.SATFINITE.E4M3.F32.PACK_AB_MERGE_C R150, R29, R28, R36 ;  /* 0x0000001c1d96723e */ /* 0x000fe40004807024 */
[----:B------:R-:W0:Y:S01]  /*34f0*/  MUFU.EX2 R67, R67 ;  /* 0x0000004300437308 */ /* 0x000e220000000800 */
[----:B-1----:R-:W-:-:S07]  /*3500*/  FADD.FTZ R56, R32, R57 ;  /* 0x0000003920387221 */ /* 0x002fce0000010000 */
[----:B------:R-:W1:Y:S01]  /*3510*/  MUFU.EX2 R70, R70 ;  /* 0x0000004600467308 */ /* 0x000e620000000800 */
[----:B---3--:R-:W-:-:S07]  /*3520*/  FADD.FTZ R56, R33, R56 ;  /* 0x0000003821387221 */ /* 0x008fce0000010000 */
[----:B------:R3:W-:Y:S08]  /*3530*/  MUFU.EX2 R3, R64 ;  /* 0x0000004000037308 */ /* 0x0007f00000000800 */
[----:B------:R-:W4:Y:S01]  /*3540*/  MUFU.EX2 R40, R40 ;  /* 0x0000002800287308 */ /* 0x000f220000000800 */
[----:B---3--:R-:W-:-:S04]  /*3550*/  FADD.FTZ R64, R14, R71 ;  /* 0x000000470e407221 */ /* 0x008fc80000010000 */
[----:B------:R-:W-:-:S03]  /*3560*/  FADD.FTZ R57, R31, R64 ;  /* 0x000000401f397221 */ /* 0x000fc60000010000 */
[----:B------:R-:W3:Y:S01]  /*3570*/  MUFU.EX2 R41, R41 ;  /* 0x0000002900297308 */ /* 0x000ee20000000800 */
[----:B------:R-:W-:-:S01]  /*3580*/  FADD.FTZ R64, R20, R57 ;  /* 0x0000003914407221 */ /* 0x000fc20000010000 */
[----:B0-----:R-:W-:Y:S01]  /*3590*/  FADD.FTZ R57, R67, R56 ;  /* 0x0000003843397221 */ /* 0x001fe20000010000 */
[C---:B-1----:R-:W-:Y:S02]  /*35a0*/  F2FP.SATFINITE.E4M3.F32.PACK_AB_MERGE_C R67, R70.reuse, R67, RZ ;  /* 0x000000434643723e */ /* 0x042fe400048070ff */
[----:B------:R-:W-:Y:S01]  /*35b0*/  FADD.FTZ R64, R21, R64 ;  /* 0x0000004015407221 */ /* 0x000fe20000010000 */
[----:B------:R-:W-:-:S01]  /*35c0*/  FADD.FTZ R57, R70, R57 ;  /* 0x0000003946397221 */ /* 0x000fc20000010000 */
[----:B------:R-:W-:Y:S01]  /*35d0*/  F2FP.SATFINITE.E4M3.F32.PACK_AB_MERGE_C R144, R33, R32, R67 ;  /* 0x000000202190723e */ /* 0x000fe20004807043 */
[----:B------:R-:W0:Y:S02]  /*35e0*/  MUFU.EX2 R52, R52 ;  /* 0x0000003400347308 */ /* 0x000e240000000800 */
[----:B----4-:R-:W-:-:S06]  /*35f0*/  FADD.FTZ R56, R40, R57 ;  /* 0x0000003928387221 */ /* 0x010fcc0000010000 */
[----:B------:R-:W1:Y:S01]  /*3600*/  MUFU.EX2 R53, R53 ;  /* 0x0000003500357308 */ /* 0x000e620000000800 */
[----:B---3--:R-:W-:-:S07]  /*3610*/  FADD.FTZ R7, R41, R56 ;  /* 0x0000003829077221 */ /* 0x008fce0000010000 */
[----:B--2---:R2:W-:Y:S01]  /*3620*/  MUFU.EX2 R48, R65 ;  /* 0x0000004100307308 */ /* 0x0045e20000000800 */
[----:B0-----:R-:W-:-:S07]  /*3630*/  FADD.FTZ R12, R52, R7 ;  /* 0x00000007340c7221 */ /* 0x001fce0000010000 */
[----:B------:R-:W0:Y:S01]  /*3640*/  MUFU.EX2 R44, R44 ;  /* 0x0000002c002c7308 */ /* 0x000e220000000800 */
[----:B--2---:R-:W-:-:S01]  /*3650*/  FADD.FTZ R65, R15, R64 ;  /* 0x000000400f417221 */ /* 0x004fc20000010000 */
[C---:B-1----:R-:W-:Y:S01]  /*3660*/  FADD.FTZ R7, R53.reuse, R12 ;  /* 0x0000000c35077221 */ /* 0x042fe20000010000 */
[----:B------:R-:W-:Y:S02]  /*3670*/  F2FP.SATFINITE.E4M3.F32.PACK_AB_MERGE_C R52, R53, R52, RZ ;  /* 0x000000343534723e */ /* 0x000fe400048070ff */
[----:B------:R-:W-:Y:S02]  /*3680*/  FADD.FTZ R64, R26, R65 ;  /* 0x000000411a407221 */ /* 0x000fe40000010000 */
[----:B------:R-:W-:Y:S01]  /*3690*/  F2FP.SATFINITE.E4M3.F32.PACK_AB_MERGE_C R146, R41, R40, R52 ;  /* 0x000000282992723e */ /* 0x000fe20004807034 */
        /* <DEDUP_REMOVED lines=15> */
[----:B------:R-:W-:-:S06]  /*3790*/  FADD.FTZ R7, R35, R12 ;  /* 0x0000000c23077221 */ /* 0x000fcc0000010000 */
[----:B------:R-:W2:Y:S01]  /*37a0*/  MUFU.EX2 R69, R69 ;  /* 0x0000004500457308 */ /* 0x000ea20000000800 */
[----:B0-----:R-:W-:-:S01]  /*37b0*/  FADD.FTZ R4, R61, R4 ;  /* 0x000000043d047221 */ /* 0x001fc20000010000 */
[----:B------:R-:W-:-:S03]  /*37c0*/  F2FP.SATFINITE.E4M3.F32.PACK_AB_MERGE_C R60, R61, R60, RZ ;  /* 0x0000003c3d3c723e */ /* 0x000fc600048070ff */
[----:B------:R-:W-:Y:S01]  /*37d0*/  FADD.FTZ R5, R3, R4 ;  /* 0x0000000403057221 */ /* 0x000fe20000010000 */
[----:B------:R-:W-:-:S01]  /*37e0*/  FADD.FTZ R4, R42, R7 ;  /* 0x000000072a047221 */ /* 0x000fc20000010000 */
[----:B------:R-:W-:Y:S01]  /*37f0*/  F2FP.SATFINITE.E4M3.F32.PACK_AB_MERGE_C R140, R45, R44, R60 ;  /* 0x0000002c2d8c723e */ /* 0x000fe2000480703c */
[----:B------:R-:W0:Y:S01]  /*3800*/  MUFU.EX2 R49, R49 ;  /* 0x0000003100317308 */ /* 0x000e220000000800 */
[----:B------:R-:W-:-:S01]  /*3810*/  FADD.FTZ R5, R48, R5 ;  /* 0x0000000530057221 */ /* 0x000fc20000010000 */
[----:B------:R-:W-:Y:S01]  /*3820*/  FADD.FTZ R7, R39, R4 ;  /* 0x0000000427077221 */ /* 0x000fe20000010000 */
[----:B------:R-:W-:Y:S02]  /*3830*/  F2FP.SATFINITE.E4M3.F32.PACK_AB_MERGE_C R39, R46, R39, RZ ;  /* 0x000000272e27723e */ /* 0x000fe400048070ff */
[----:B-1----:R-:W-:Y:S01]  /*3840*/  FADD.FTZ R4, R68, R5 ;  /* 0x0000000544047221 */ /* 0x002fe20000010000 */
[----:B------:R-:W-:-:S01]  /*3850*/  FADD.FTZ R46, R46, R7 ;  /* 0x000000072e2e7221 */ /* 0x000fc20000010000 */
        /* <DEDUP_REMOVED lines=12> */
[----:B-1----:R-:W-:-:S07]  /*3920*/  FADD.FTZ R7, R6, R5 ;  /* 0x0000000506077221 */ /* 0x002fce0000010000 */
[----:B------:R-:W-:Y:S01]  /*3930*/  MUFU.EX2 R59, R59 ;  /* 0x0000003b003b7308 */ /* 0x000fe20000000800 */
[----:B--2---:R-:W-:-:S01]  /*3940*/  FADD.FTZ R4, R76, R7 ;  /* 0x000000074c047221 */ /* 0x004fc20000010000 */
[----:B------:R-:W-:-:S06]  /*3950*/  FADD.FTZ R7, R55, R54 ;  /* 0x0000003637077221 */ /* 0x000fcc0000010000 */
[----:B------:R-:W1:Y:S01]  /*3960*/  MUFU.EX2 R10, R10 ;  /* 0x0000000a000a7308 */ /* 0x000e620000000800 */
[C---:B0-----:R-:W-:Y:S01]  /*3970*/  F2FP.SATFINITE.E4M3.F32.PACK_AB_MERGE_C R76, R77.reuse, R76, RZ ;  /* 0x0000004c4d4c723e */ /* 0x041fe200048070ff */
[----:B------:R-:W-:-:S03]  /*3980*/  FADD.FTZ R77, R77, R4 ;  /* 0x000000044d4d7221 */ /* 0x000fc60000010000 */
[----:B------:R-:W-:-:S03]  /*3990*/  F2FP.SATFINITE.E4M3.F32.PACK_AB_MERGE_C R136, R6, R49, R76 ;  /* 0x000000310688723e */ /* 0x000fc6000480704c */
[----:B------:R-:W0:Y:S08]  /*39a0*/  MUFU.EX2 R80, R80 ;  /* 0x0000005000507308 */ /* 0x000e300000000800 */
[----:B------:R-:W2:Y:S01]  /*39b0*/  MUFU.EX2 R81, R81 ;  /* 0x0000005100517308 */ /* 0x000ea20000000800 */
[----:B-1----:R-:W-:-:S04]  /*39c0*/  F2FP.SATFINITE.E4M3.F32.PACK_AB_MERGE_C R8, R10, R59, RZ ;  /* 0x0000003b0a08723e */ /* 0x002fc800048070ff */
[C---:B------:R-:W-:Y:S01]  /*39d0*/  F2FP.SATFINITE.E4M3.F32.PACK_AB_MERGE_C R139, R58.reuse, R55, R8 ;  /* 0x000000373a8b723e */ /* 0x040fe20004807008 */
[----:B------:R-:W-:-:S02]  /*39e0*/  FADD.FTZ R58, R58, R7 ;  /* 0x000000073a3a7221 */ /* 0x000fc40000010000 */
[----:B------:R-:W1:Y:S01]  /*39f0*/  MUFU.EX2 R84, R84 ;  /* 0x0000005400547308 */ /* 0x000e620000000800 */
[----:B0-----:R-:W-:-:S01]  /*3a00*/  FADD.FTZ R4, R80, R77 ;  /* 0x0000004d50047221 */ /* 0x001fc20000010000 */
[----:B------:R-:W-:-:S04]  /*3a10*/  FADD.FTZ R3, R59, R58 ;  /* 0x0000003a3b037221 */ /* 0x000fc80000010000 */
[----:B------:R-:W-:Y:S02]  /*3a20*/  FADD.FTZ R3, R10, R3 ;  /* 0x000000030a037221 */ /* 0x000fe40000010000 */
[----:B------:R-:W0:Y:S01]  /*3a30*/  MUFU.EX2 R5, R62 ;  /* 0x0000003e00057308 */ /* 0x000e220000000800 */
[----:B--2---:R-:W-:-:S04]  /*3a40*/  FADD.FTZ R7, R81, R4 ;  /* 0x0000000451077221 */ /* 0x004fc80000010000 */
[----:B-1----:R-:W-:Y:S01]  /*3a50*/  FADD.FTZ R4, R84, R7 ;  /* 0x0000000754047221 */ /* 0x002fe20000010000 */
[----:B0-----:R-:W-:-:S03]  /*3a60*/  F2FP.SATFINITE.E4M3.F32.PACK_AB_MERGE_C R8, R5, R84, RZ ;  /* 0x000000540508723e */ /* 0x001fc600048070ff */
[----:B------:R-:W-:Y:S01]  /*3a70*/  FADD.FTZ R4, R5, R4 ;  /* 0x0000000405047221 */ /* 0x000fe20000010000 */
[----:B------:R-:W-:Y:S01]  /*3a80*/  F2FP.SATFINITE.E4M3.F32.PACK_AB_MERGE_C R138, R81, R80, R8 ;  /* 0x00000050518a723e */ /* 0x000fe20004807008 */
[----:B------:R-:W-:Y:S06]  /*3a90*/  @!P3 BRA `(.L_x_10043) ;  /* 0x000000240048b947 */ /* 0x000fec0003800000 */
[----:B------:R-:W-:Y:S01]  /*3aa0*/  IMAD.MOV.U32 R5, RZ, RZ, R0 ;  /* 0x000000ffff057224 */ /* 0x000fe200078e0000 */
[----:B------:R-:W-:Y:S01]  /*3ab0*/  UMOV UR18, UR37 ;  /* 0x0000002500127c82 */ /* 0x000fe20008000000 */
[----:B------:R-:W-:Y:S01]  /*3ac0*/  IMAD.MOV.U32 R6, RZ, RZ, R2 ;  /* 0x000000ffff067224 */ /* 0x000fe200078e0002 */
[----:B------:R-:W-:Y:S01]  /*3ad0*/  UMOV UR19, UR38 ;  /* 0x0000002600137c82 */ /* 0x000fe20008000000 */
[----:B------:R-:W-:Y:S01]  /*3ae0*/  IMAD.MOV.U32 R135, RZ, RZ, RZ ;  /* 0x000000ffff877224 */ /* 0x000fe200078e00ff */
[----:B------:R-:W-:-:S06]  /*3af0*/  ULDC UR20, c[0x0][0x288] ;  /* 0x0000a20000147ab9 */ /* 0x000fcc0000000800 */
.L_x_10053:
[----:B------:R-:W-:-:S04]  /*3b00*/  UISETP.NE.AND UP1, UPT, UR19, 0x1, UPT ;  /* 0x000000011300788c */ /* 0x000fc8000bf25270 */
[----:B------:R-:W-:-:S04]  /*3b10*/  USEL UR37, URZ, 0x1, UP1 ;  /* 0x000000013f257887 */ /* 0x000fc80008800000 */
[----:B------:R-:W-:Y:S01]  /*3b20*/  ULOP3.LUT UR37, UR18, UR37, URZ, 0x3c, !UPT ;  /* 0x0000002512257292 */ /* 0x000fe2000f8e3c3f */
[----:B------:R-:W-:Y:S11]  /*3b30*/  @!P0 BRA `(.L_x_10044) ;  /* 0x0000000000048947 */ /* 0x000ff60003800000 */
[----:B------:R-:W-:Y:S01]  /*3b40*/  BPT.TRAP 0x1 ;  /* 0x000000040000795c */ /* 0x000fe20000300000 */
.L_x_10044:
        /* <DEDUP_REMOVED lines=9> */
.L_x_10045:
[----:B-1----:R-:W-:Y:S05]  /*3be0*/  @P3 BRA `(.L_x_10046) ;  /* 0x0000000000083947 */ /* 0x002fea0003800000 */
[----:B------:R-:W1:Y:S02]  /*3bf0*/  SYNCS.PHASECHK.TRANS64.TRYWAIT P3, [UR21+0x19c30], R0 ;  /* 0x019c3000ff0075a7 */ /* 0x000e640008060155 */
[----:B-1----:R-:W-:Y:S05]  /*3c00*/  @!P3 BRA `(.L_x_10047) ;  /* 0x000000a400acb947 */ /* 0x002fea0003800000 */
.L_x_10046:
        /* <DEDUP_REMOVED lines=17> */
.L_x_10048:
[----:B------:R-:W-:Y:S01]  /*3d20*/  ULEA UR11, UR19, UR45, 0x3 ;  /* 0x0000002d130b7291 */ /* 0x000fe2000f8e183f */
[----:B01----:R-:W-:-:S05]  /*3d30*/  IMAD.U32 R0, RZ, RZ, UR18 ;  /* 0x00000012ff007e24 */ /* 0x003fca000f8e00ff */
[----:B------:R-:W-:-:S04]  /*3d40*/  SHF.L.U32 R0, R0, 0x1f, RZ ;  /* 0x0000001f00007819 */ /* 0x000fc800000006ff */
[----:B------:R0:W1:Y:S01]  /*3d50*/  SYNCS.PHASECHK.TRANS64.TRYWAIT P3, [UR11+0x19c50], R0 ;  /* 0x019c5000ff0075a7 */ /* 0x000062000806014b */
[----:B------:R-:W-:Y:S05]  /*3d60*/  @!P0 BRA `(.L_x_10049) ;  /* 0x0000000000048947 */ /* 0x000fea0003800000 */
[----:B------:R-:W-:Y:S01]  /*3d70*/  BPT.TRAP 0x1 ;  /* 0x000000040000795c */ /* 0x000fe20000300000 */
.L_x_10049:
[----:B-1----:R-:W-:Y:S05]  /*3d80*/  @P3 BRA `(.L_x_10050) ;  /* 0x0000000000083947 */ /* 0x002fea0003800000 */
[----:B------:R-:W1:Y:S02]  /*3d90*/  SYNCS.PHASECHK.TRANS64.TRYWAIT P3, [UR11+0x19c50], R0 ;  /* 0x019c5000ff0075a7 */ /* 0x000e64000806014b */
[----:B-1----:R-:W-:Y:S05]  /*3da0*/  @!P3 BRA `(.L_x_10051) ;  /* 0x000000a4005cb947 */ /* 0x002fea0003800000 */
.L_x_10050:
[----:B------:R-:W-:Y:S01]  /*3db0*/  UIADD3 UR6, UR45, 0x3000, URZ ;  /* 0x000030002d067890 */ /* 0x000fe2000fffe03f */
[----:B------:R-:W-:Y:S01]  /*3dc0*/  WARPGROUP.ARRIVE ;  /* 0x00000000000079c5 */ /* 0x000fe20000000000 */
[----:B------:R-:W-:Y:S01]  /*3dd0*/  UMOV UR7, 0x40000040 ;  /* 0x4000004000077882 */ /* 0x000fe20000000000 */
[----:B------:R-:W-:Y:S01]  /*3de0*/  VIADD R8, R17, UR43 ;  /* 0x0000002b11087c36 */ /* 0x000fe20008000000 */
[----:B------:R-:W-:Y:S01]  /*3df0*/  USHF.R.U32.HI UR6, URZ, 0x4, UR6 ;  /* 0x000000043f067899 */ /* 0x000fe20008011606 */
[----:B------:R-:W2:Y:S01]  /*3e00*/  LDC R9, c[0x0][0x2f0] ;  /* 0x0000bc00ff097b82 */ /* 0x000ea20000000800 */
[----:B------:R-:W-:Y:S02]  /*3e10*/  IMAD.MOV.U32 R11, RZ, RZ, -0x2 ;  /* 0xfffffffeff0b7424 */ /* 0x000fe400078e00ff */
[----:B------:R-:W-:Y:S01]  /*3e20*/  ULOP3.LUT UR6, UR6, 0x3fff, URZ, 0xc0, !UPT ;  /* 0x00003fff06067892 */ /* 0x000fe2000f8ec03f */
[----:B------:R-:W-:-:S03]  /*3e30*/  IMAD.U32 R13, RZ, RZ, UR42 ;  /* 0x0000002aff0d7e24 */ /* 0x000fc6000f8e00ff */
[----:B------:R-:W-:-:S04]  /*3e40*/  ULOP3.LUT UR6, UR6, 0x10000, URZ, 0xfc, !UPT ;  /* 0x0001000006067892 */ /* 0x000fc8000f8efc3f */
[----:B------:R-:W-:-:S07]  /*3e50*/  UIMAD UR10, UR19, 0x300, UR6 ;  /* 0x00000300130a78a4 */ /* 0x000fce000f8e0206 */
[----:B------:R-:W-:Y:S02]  /*3e60*/  UMOV UR6, UR10 ;  /* 0x0000000a00067c82 */ /* 0x000fe40008000000 */
[----:B------:R-:W-:Y:S01]  /*3e70*/  QGMMA.64x96x32.F32.E4M3.E4M3 R88, R148, gdesc[UR4], R88, gsb0 ;  /* 0x0160000494587df3 */ /* 0x000fe20008000858 */
[----:B------:R-:W-:Y:S01]  /*3e80*/  @UP0 ULDC UR6, c[0x0][0x44c] ;  /* 0x0001130000060ab9 */ /* 0x000fe20000000800 */
[----:B------:R-:W-:Y:S01]  /*3e90*/  UMOV UR7, 0x40000040 ;  /* 0x4000004000077882 */ /* 0x000fe20000000000 */
[----:B01----:R-:W-:Y:S01]  /*3ea0*/  @P2 IMAD.HI.U32 R0, R8, UR6, RZ ;  /* 0x0000000608002c27 */ /* 0x003fe2000f8e00ff */
[----:B------:R-:W-:-:S04]  /*3eb0*/  @UP0 ULDC UR6, c[0x0][0x450] ;  /* 0x0001140000060ab9 */ /* 0x000fc80000000800 */
[----:B------:R-:W-:Y:S01]  /*3ec0*/  @P2 SHF.R.U32.HI R8, RZ, UR6, R0 ;  /* 0x00000006ff082c19 */ /* 0x000fe20008011600 */
[----:B------:R-:W-:Y:S02]  /*3ed0*/  UMOV UR6, 0xffffff80 ;  /* 0xffffff8000067882 */ /* 0x000fe40000000000 */
[----:B------:R-:W-:Y:S02]  /*3ee0*/  UIMAD UR6, UR50, UR6, 0x1 ;  /* 0x00000001320674a4 */ /* 0x000fe4000f8e0206 */
[----:B------:R-:W0:Y:S04]  /*3ef0*/  SHFL.IDX PT, R7, R8, RZ, 0x1c1f ;  /* 0x001c1fff08077589 */ /* 0x000e2800000e0000 */
[----:B------:R-:W-:Y:S01]  /*3f00*/  IMAD R0, R16, R11, UR6 ;  /* 0x0000000610007e24 */ /* 0x000fe2000f8e020b */
[----:B------:R-:W-:-:S03]  /*3f10*/  UIADD3 UR6, UR10, 0x2, URZ ;  /* 0x000000020a067890 */ /* 0x000fc6000fffe03f */
[----:B--2---:R-:W-:-:S05]  /*3f20*/  IMAD R0, R9, UR49, R0 ;  /* 0x0000003109007c24 */ /* 0x004fca000f8e0200 */
        /* <DEDUP_REMOVED lines=35> */
[----:B------:R-:W-:Y:S01]  /*4160*/  FSEL R45, R45, -INF , P4 ;  /* 0xff8000002d2d7808 */ /* 0x000fe20002000000 */
[----:B------:R-:W-:Y:S02]  /*4170*/  WARPGROUP.DEPBAR.LE gsb0, 0x0 ;  /* 0x00008000000079c5 */ /* 0x000fe40000010000 */
[----:B------:R-:W-:Y:S01]  /*4180*/  FMNMX.FTZ R10, R44, R9, !PT ;  /* 0x000000092c0a7209 */ /* 0x000fe20007810000 */
[----:B------:R-:W-:Y:S01]  /*4190*/  WARPGROUP.ARRIVE ;  /* 0x00000000000079c5 */ /* 0x000fe20000000000 */
[----:B------:R-:W-:-:S02]  /*41a0*/  ISETP.GT.AND P4, PT, R2, 0x31, PT ;  /* 0x000000310200780c */ /* 0x000fc40003f84270 */
[----:B------:R-:W-:Y:S02]  /*41b0*/  FSEL R48, R48, -INF , P3 ;  /* 0xff80000030307808 */ /* 0x000fe40001800000 */
[----:B------:R-:W-:Y:S01]  /*41c0*/  FMNMX.FTZ R9, R45, R10, !PT ;  /* 0x0000000a2d097209 */ /* 0x000fe20007810000 */
[----:B------:R-:W-:Y:S01]  /*41d0*/  QGMMA.64x96x32.F32.E4M3.E4M3 R88, R144, gdesc[UR4], R88, gsb0 ;  /* 0x0160000490587df3 */ /* 0x000fe20008000858 */
[----:B------:R-:W-:Y:S01]  /*41e0*/  ISETP.GT.AND P3, PT, R2, 0x38, PT ;  /* 0x000000380200780c */ /* 0x000fe20003f64270 */
[----:B------:R-:W-:Y:S01]  /*41f0*/  UIADD3 UR6, UR10, 0x4, URZ ;  /* 0x000000040a067890 */ /* 0x000fe2000fffe03f */
[----:B------:R-:W-:Y:S01]  /*4200*/  FSEL R49, R49, -INF , P4 ;  /* 0xff80000031317808 */ /* 0x000fe20002000000 */
[----:B------:R-:W-:Y:S01]  /*4210*/  UMOV UR7, 0x40000040 ;  /* 0x4000004000077882 */ /* 0x000fe20000000000 */
        /* <DEDUP_REMOVED lines=52> */
[----:B------:R-:W-:Y:S01]  /*4560*/  FSEL R85, R85, -INF , P5 ;  /* 0xff80000055557808 */ /* 0x000fe20002800000 */
[----:B------:R-:W-:Y:S02]  /*4570*/  WARPGROUP.DEPBAR.LE gsb0, 0x0 ;  /* 0x00008000000079c5 */ /* 0x000fe40000010000 */
[----:B------:R-:W-:Y:S01]  /*4580*/  FMNMX.FTZ R2, R84, R9, !PT ;  /* 0x0000000954027209 */ /* 0x000fe20007810000 */
[----:B------:R-:W-:-:S03]  /*4590*/  WARPGROUP.ARRIVE ;  /* 0x00000000000079c5 */ /* 0x000fc60000000000 */
[----:B------:R-:W-:-:S03]  /*45a0*/  FMNMX.FTZ R10, R85, R2, !PT ;  /* 0x00000002550a7209 */ /* 0x000fc60007810000 */
[----:B------:R-:W-:Y:S01]  /*45b0*/  QGMMA.64x96x32.F32.E4M3.E4M3 R88, R140, gdesc[UR4], R88, gsb0 ;  /* 0x016000048c587df3 */ /* 0x000fe20008000858 */
[----:B------:R-:W-:Y:S01]  /*45c0*/  UIADD3 UR6, UR10, 0x6, URZ ;  /* 0x000000060a067890 */ /* 0x000fe2000fffe03f */
[----:B------:R-:W0:Y:S01]  /*45d0*/  SHFL.BFLY PT, R9, R10, 0x2, 0x1f ;  /* 0x0c401f000a097f89 */ /* 0x000e2200000e0000 */
[----:B------:R-:W-:Y:S01]  /*45e0*/  UMOV UR7, 0x40000040 ;  /* 0x4000004000077882 */ /* 0x000fe20000000000 */
[----:B0-----:R-:W-:Y:S02]  /*45f0*/  FMNMX.FTZ R11, R10, R9, !PT ;  /* 0x000000090a0b7209 */ /* 0x001fe40007810000 */
[----:B------:R-:W0:Y:S04]  /*4600*/  SHFL.IDX PT, R9, R8, 0x1, 0x1c1f ;  /* 0x003c1f0008097f89 */ /* 0x000e2800000e0000 */
[----:B------:R-:W1:Y:S01]  /*4610*/  SHFL.BFLY PT, R2, R11, 0x1, 0x1f ;  /* 0x0c201f000b027f89 */ /* 0x000e6200000e0000 */
[----:B0-----:R-:W-:-:S02]  /*4620*/  IADD3 R0, R9, -UR20, R0 ;  /* 0x8000001409007c10 */ /* 0x001fc4000fffe000 */
[----:B-1----:R-:W-:Y:S02]  /*4630*/  FMNMX.FTZ R2, R11, R2, !PT ;  /* 0x000000020b027209 */ /* 0x002fe40007810000 */
[----:B------:R-:W-:Y:S02]  /*4640*/  ISETP.GT.AND P4, PT, R0, RZ, PT ;  /* 0x000000ff0000720c */ /* 0x000fe40003f84270 */
[C---:B------:R-:W-:Y:S01]  /*4650*/  FSETP.NEU.FTZ.AND P3, PT, R2.reuse, -INF , PT ;  /* 0xff8000000200780b */ /* 0x040fe20003f7d000 */
[----:B------:R-:W-:-:S01]  /*4660*/  FFMA.FTZ R12, R2, R13, -8 ;  /* 0xc1000000020c7423 */ /* 0x000fc2000001000d */
[----:B------:R-:W-:Y:S02]  /*4670*/  ISETP.GT.AND P5, PT, R0, 0x1, PT ;  /* 0x000000010000780c */ /* 0x000fe40003fa4270 */
[----:B------:R-:W-:Y:S02]  /*4680*/  FSEL R26, R26, -INF , P4 ;  /* 0xff8000001a1a7808 */ /* 0x000fe40002000000 */
[----:B------:R-:W-:-:S02]  /*4690*/  FSEL R10, R12, RZ, P3 ;  /* 0x000000ff0c0a7208 */ /* 0x000fc40001800000 */
[----:B------:R-:W-:Y:S02]  /*46a0*/  ISETP.GT.AND P4, PT, R0, 0x8, PT ;  /* 0x000000080000780c */ /* 0x000fe40003f84270 */
        /* <DEDUP_REMOVED lines=25> */
[----:B------:R-:W-:Y:S01]  /*4840*/  FFMA.FTZ R56, R56, UR42, -R10 ;  /* 0x0000002a38387c23 */ /* 0x000fe2000801080a */
[----:B------:R-:W-:-:S02]  /*4850*/  FMNMX.FTZ R14, R34, R11, !PT ;  /* 0x0000000b220e7209 */ /* 0x000fc40007810000 */
[----:B------:R-:W-:Y:S02]  /*4860*/  ISETP.GT.AND P5, PT, R0, 0x19, PT ;  /* 0x000000190000780c */ /* 0x000fe40003fa4270 */
[----:B------:R-:W-:Y:S01]  /*4870*/  FSEL R38, R38, -INF , P4 ;  /* 0xff80000026267808 */ /* 0x000fe20002000000 */
[----:B------:R1:W-:Y:S01]  /*4880*/  MUFU.EX2 R11, R32 ;  /* 0x00000020000b7308 */ /* 0x0003e20000000800 */
[----:B------:R-:W-:Y:S01]  /*4890*/  FMNMX.FTZ R13, R35, R14, !PT ;  /* 0x0000000e230d7209 */ /* 0x000fe20007810000 */
[----:B------:R-:W-:Y:S01]  /*48a0*/  FFMA.FTZ R14, R33, UR42, -R10 ;  /* 0x0000002a210e7c23 */ /* 0x000fe2000801080a */
[----:B------:R-:W-:Y:S02]  /*48b0*/  ISETP.GT.AND P4, PT, R0, 0x20, PT ;  /* 0x000000200000780c */ /* 0x000fe40003f84270 */
[----:B------:R-:W-:Y:S02]  /*48c0*/  FSEL R39, R39, -INF , P5 ;  /* 0xff80000027277808 */ /* 0x000fe40002800000 */
[----:B------:R-:W-:Y:S01]  /*48d0*/  FMNMX.FTZ R20, R38, R13, !PT ;  /* 0x0000000d26147209 */ /* 0x000fe20007810000 */
[----:B------:R-:W-:Y:S01]  /*48e0*/  MUFU.EX2 R7, R7 ;  /* 0x0000000700077308 */ /* 0x000fe20000000800 */
[----:B------:R-:W-:Y:S01]  /*48f0*/  ISETP.GT.AND P5, PT, R0, 0x21, PT ;  /* 0x000000210000780c */ /* 0x000fe20003fa4270 */
[----:B------:R-:W-:-:S02]  /*4900*/  WARPGROUP.DEPBAR.LE gsb0, 0x0 ;  /* 0x00008000000079c5 */ /* 0x000fc40000010000 */
[----:B------:R-:W-:Y:S01]  /*4910*/  FSEL R42, R42, -INF , P4 ;  /* 0xff8000002a2a7808 */ /* 0x000fe20002000000 */
[----:B------:R-:W-:Y:S01]  /*4920*/  WARPGROUP.ARRIVE ;  /* 0x00000000000079c5 */ /* 0x000fe20000000000 */
[----:B------:R-:W-:Y:S02]  /*4930*/  FMNMX.FTZ R13, R39, R20, !PT ;  /* 0x00000014270d7209 */ /* 0x000fe40007810000 */
[----:B------:R-:W-:Y:S01]  /*4940*/  ISETP.GT.AND P4, PT, R0, 0x28, PT ;  /* 0x000000280000780c */ /* 0x000fe20003f84270 */
[----:B------:R-:W-:Y:S01]  /*4950*/  MUFU.EX2 R12, R12 ;  /* 0x0000000c000c7308 */ /* 0x000fe20000000800 */
[----:B------:R-:W-:Y:S01]  /*4960*/  FSEL R43, R43, -INF , P5 ;  /* 0xff8000002b2b7808 */ /* 0x000fe20002800000 */
[----:B------:R-:W-:Y:S01]  /*4970*/  QGMMA.64x96x32.F32.E4M3.E4M3 R88, R136, gdesc[UR4], R88, gsb0 ;  /* 0x0160000488587df3 */ /* 0x000fe20008000858 */
[----:B------:R-:W-:Y:S02]  /*4980*/  FMNMX.FTZ R20, R42, R13, !PT ;  /* 0x0000000d2a147209 */ /* 0x000fe40007810000 */
[----:B------:R-:W-:-:S02]  /*4990*/  ISETP.GT.AND P5, PT, R0, 0x29, PT ;  /* 0x000000290000780c */ /* 0x000fc40003fa4270 */
[----:B------:R-:W-:Y:S01]  /*49a0*/  FSEL R46, R46, -INF , P4 ;  /* 0xff8000002e2e7808 */ /* 0x000fe20002000000 */
[----:B------:R-:W-:Y:S01]  /*49b0*/  MUFU.EX2 R13, R36 ;  /* 0x00000024000d7308 */ /* 0x000fe20000000800 */
[----:B------:R-:W-:Y:S01]  /*49c0*/  FMNMX.FTZ R15, R43, R20, !PT ;  /* 0x000000142b0f7209 */ /* 0x000fe20007810000 */
[----:B------:R-:W-:Y:S01]  /*49d0*/  FFMA.FTZ R20, R37, UR42, -R10 ;  /* 0x0000002a25147c23 */ /* 0x000fe2000801080a */
        /* <DEDUP_REMOVED lines=17> */
[--C-:B------:R-:W-:Y:S01]  /*4af0*/  FFMA.FTZ R41, R64, UR42, -R10.reuse ;  /* 0x0000002a40297c23 */ /* 0x100fe2000801080a */
        /* <DEDUP_REMOVED lines=14> */
[----:B0-----:R-:W-:Y:S01]  /*4be0*/  FMNMX.FTZ R25, R59, R28, !PT ;  /* 0x0000001c3b197209 */ /* 0x001fe20007810000 */
[--C-:B------:R-:W-:Y:S01]  /*4bf0*/  FFMA.FTZ R28, R45, UR42, -R10.reuse ;  /* 0x0000002a2d1c7c23 */ /* 0x100fe2000801080a */
[----:B------:R-:W-:Y:S01]  /*4c00*/  ISETP.GT.AND P4, PT, R0, 0x50, PT ;  /* 0x000000500000780c */ /* 0x000fe20003f84270 */
[--C-:B------:R-:W-:Y:S01]  /*4c10*/  FFMA.FTZ R45, R68, UR42, -R10.reuse ;  /* 0x0000002a442d7c23 */ /* 0x100fe2000801080a */
[----:B------:R-:W-:Y:S02]  /*4c20*/  FSEL R63, R63, -INF , P5 ;  /* 0xff8000003f3f7808 */ /* 0x000fe40002800000 */
[----:B-1----:R-:W-:Y:S01]  /*4c30*/  FMNMX.FTZ R32, R62, R25, !PT ;  /* 0x000000193e207209 */ /* 0x002fe20007810000 */
[----:B------:R-:W-:Y:S01]  /*4c40*/  MUFU.EX2 R28, R28 ;  /* 0x0000001c001c7308 */ /* 0x000fe20000000800 */
[----:B------:R-:W-:Y:S01]  /*4c50*/  ISETP.GT.AND P5, PT, R0, 0x51, PT ;  /* 0x000000510000780c */ /* 0x000fe20003fa4270 */
[----:B--2---:R-:W-:Y:S01]  /*4c60*/  FFMA.FTZ R44, R61, UR42, -R10 ;  /* 0x0000002a3d2c7c23 */ /* 0x004fe2000801080a */
        /* <DEDUP_REMOVED lines=8> */
[----:B------:R0:W-:Y:S01]  /*4cf0*/  MUFU.EX2 R25, R48 ;  /* 0x0000003000197308 */ /* 0x0001e20000000800 */
[----:B------:R-:W-:Y:S01]  /*4d00*/  FMNMX.FTZ R29, R67, R32, !PT ;  /* 0x00000020431d7209 */ /* 0x000fe20007810000 */
[----:B------:R-:W-:Y:S01]  /*4d10*/  FFMA.FTZ R32, R49, UR42, -R10 ;  /* 0x0000002a31207c23 */ /* 0x000fe2000801080a */
[----:B------:R-:W-:-:S02]  /*4d20*/  ISETP.GT.AND P4, PT, R0, 0x60, PT ;  /* 0x000000600000780c */ /* 0x000fc40003f84270 */
[----:B------:R-:W-:Y:S02]  /*4d30*/  FSEL R71, R71, -INF , P5 ;  /* 0xff80000047477808 */ /* 0x000fe40002800000 */
[----:B------:R-:W-:Y:S01]  /*4d40*/  FMNMX.FTZ R36, R70, R29, !PT ;  /* 0x0000001d46247209 */ /* 0x000fe20007810000 */
[----:B------:R-:W-:Y:S01]  /*4d50*/  MUFU.EX2 R32, R32 ;  /* 0x0000002000207308 */ /* 0x000fe20000000800 */
[----:B------:R-:W-:Y:S01]  /*4d60*/  ISETP.GT.AND P5, PT, R0, 0x61, PT ;  /* 0x000000610000780c */ /* 0x000fe20003fa4270 */
[----:B0-----:R-:W-:Y:S01]  /*4d70*/  FFMA.FTZ R48, R65, UR42, -R10 ;  /* 0x0000002a41307c23 */ /* 0x001fe2000801080a */
[----:B------:R-:W-:Y:S01]  /*4d80*/  FSEL R74, R74, -INF , P4 ;  /* 0xff8000004a4a7808 */ /* 0x000fe20002000000 */
[----:B------:R-:W-:Y:S01]  /*4d90*/  IMAD.U32 R65, RZ, RZ, UR42 ;  /* 0x0000002aff417e24 */ /* 0x000fe2000f8e00ff */
        /* <DEDUP_REMOVED lines=11> */
[----:B------:R-:W-:Y:S01]  /*4e50*/  FFMA.FTZ R53, R76, UR42, -R10 ;  /* 0x0000002a4c357c23 */ /* 0x000fe2000801080a */
[----:B------:R-:W-:-:S02]  /*4e60*/  FSEL R79, R79, -INF , P5 ;  /* 0xff8000004f4f7808 */ /* 0x000fc40002800000 */
[----:B------:R-:W-:Y:S01]  /*4e70*/  FMNMX.FTZ R40, R78, R33, !PT ;  /* 0x000000214e287209 */ /* 0x000fe20007810000 */
[----:B------:R-:W-:Y:S01]  /*4e80*/  MUFU.EX2 R36, R36 ;  /* 0x0000002400247308 */ /* 0x000fe20000000800 */
[----:B------:R-:W-:Y:S01]  /*4e90*/  ISETP.GT.AND P5, PT, R0, 0x71, PT ;  /* 0x000000710000780c */ /* 0x000fe20003fa4270 */
[----:B0-----:R-:W-:Y:S01]  /*4ea0*/  FFMA.FTZ R52, R69, UR42, -R10 ;  /* 0x0000002a45347c23 */ /* 0x001fe2000801080a */
[----:B------:R-:W-:Y:S01]  /*4eb0*/  FSEL R82, R82, -INF , P4 ;  /* 0xff80000052527808 */ /* 0x000fe20002000000 */
[----:B------:R-:W-:Y:S02]  /*4ec0*/  WARPGROUP.DEPBAR.LE gsb0, 0x0 ;  /* 0x00008000000079c5 */ /* 0x000fe40000010000 */
        /* <DEDUP_REMOVED lines=10> */
[----:B------:R-:W-:Y:S01]  /*4f70*/  FSEL R87, R87, -INF , P5 ;  /* 0xff80000057577808 */ /* 0x000fe20002800000 */
[--C-:B------:R-:W-:Y:S01]  /*4f80*/  FFMA.FTZ R57, R80, UR42, -R10.reuse ;  /* 0x0000002a50397c23 */ /* 0x100fe2000801080a */
[----:B------:R-:W-:Y:S01]  /*4f90*/  FMNMX.FTZ R0, R86, R37, !PT ;  /* 0x0000002556007209 */ /* 0x000fe20007810000 */
[--C-:B------:R-:W-:Y:S01]  /*4fa0*/  FFMA.FTZ R37, R60, UR42, -R10.reuse ;  /* 0x0000002a3c257c23 */ /* 0x100fe2000801080a */
[----:B------:R-:W-:Y:S01]  /*4fb0*/  FSEL R69, R2, RZ, P3 ;  /* 0x000000ff02457208 */ /* 0x000fe20001800000 */
[----:B------:R-:W-:Y:S01]  /*4fc0*/  MUFU.EX2 R40, R40 ;  /* 0x0000002800287308 */ /* 0x000fe20000000800 */
[----:B------:R-:W-:Y:S01]  /*4fd0*/  FMNMX.FTZ R0, R87, R0, !PT ;  /* 0x0000000057007209 */ /* 0x000fe20007810000 */
[--C-:B0-----:R-:W-:Y:S01]  /*4fe0*/  FFMA.FTZ R56, R73, UR42, -R10.reuse ;  /* 0x0000002a49387c23 */ /* 0x101fe2000801080a */
[----:B------:R-:W-:-:S01]  /*4ff0*/  FFMA.FTZ R60, R77, UR42, -R10 ;  /* 0x0000002a4d3c7c23 */ /* 0x000fc2000801080a */
[----:B------:R-:W-:-:S02]  /*5000*/  FADD.FTZ R69, -R69, R6 ;  /* 0x0000000645457221 */ /* 0x000fc40000010100 */
[----:B------:R-:W0:Y:S02]  /*5010*/  SHFL.BFLY PT, R49, R0, 0x2, 0x1f ;  /* 0x0c401f0000317f89 */ /* 0x000e2400000e0000 */
[----:B------:R-:W-:Y:S08]  /*5020*/  MUFU.EX2 R37, R37 ;  /* 0x0000002500257308 */ /* 0x000ff00000000800 */
        /* <DEDUP_REMOVED lines=11> */
[----:B------:R-:W-:-:S02]  /*50e0*/  FFMA.FTZ R10, R85, UR42, -R10 ;  /* 0x0000002a550a7c23 */ /* 0x000fc4000801080a */
[C---:B------:R-:W-:Y:S01]  /*50f0*/  FSETP.NEU.FTZ.AND P4, PT, R0.reuse, -INF , PT ;  /* 0xff8000000000780b */ /* 0x040fe20003f9d000 */
[----:B------:R-:W-:-:S02]  /*5100*/  FFMA.FTZ R65, R0, R65, -8 ;  /* 0xc100000000417423 */ /* 0x000fc40000010041 */
[----:B------:R-:W-:Y:S01]  /*5110*/  MUFU.EX2 R64, R64 ;  /* 0x0000004000407308 */ /* 0x000fe20000000800 */
[----:B------:R-:W-:Y:S02]  /*5120*/  FSEL R68, R0, RZ, P4 ;  /* 0x000000ff00447208 */ /* 0x000fe40002000000 */
[----:B------:R-:W-:-:S03]  /*5130*/  FSEL R65, R65, RZ, P4 ;  /* 0x000000ff41417208 */ /* 0x000fc60002000000 */
[----:B------:R-:W-:Y:S02]  /*5140*/  FADD.FTZ R68, -R68, R5 ;  /* 0x0000000544447221 */ /* 0x000fe40000010100 */
[----:B------:R-:W-:Y:S01]  /*5150*/  MUFU.EX2 R61, R61 ;  /* 0x0000003d003d7308 */ /* 0x000fe20000000800 */
[----:B------:R-:W-:-:S01]  /*5160*/  FFMA.FTZ R6, R54, UR42, -R65 ;  /* 0x0000002a36067c23 */ /* 0x000fc20008010841 */
[----:B------:R-:W-:Y:S01]  /*5170*/  FMUL.FTZ R54, R69, UR42 ;  /* 0x0000002a45367c20 */ /* 0x000fe20008410000 */
[----:B------:R-:W-:-:S01]  /*5180*/  FFMA.FTZ R26, R26, UR42, -R65 ;  /* 0x0000002a1a1a7c23 */ /* 0x000fc20008010841 */
[----:B------:R-:W-:Y:S01]  /*5190*/  FMUL.FTZ R5, R68, UR42 ;  /* 0x0000002a44057c20 */ /* 0x000fe20008410000 */
        /* <DEDUP_REMOVED lines=34> */
[----:B------:R-:W-:Y:S01]  /*53c0*/  FADD.FTZ R69, R13, R68 ;  /* 0x000000440d457221 */ /* 0x000fe20000010000 */
[----:B------:R-:W-:-:S03]  /*53d0*/  FFMA.FTZ R68, R70, UR42, -R65 ;  /* 0x0000002a46447c23 */ /* 0x000fc60008010841 */
[----:B------:R-:W-:Y:S02]  /*53e0*/  FADD.FTZ R72, R20, R69 ;  /* 0x0000004514487221 */ /* 0x000fe40000010000 */
[----:B------:R-:W0:Y:S01]  /*53f0*/  MUFU.EX2 R34, R34 ;  /* 0x0000002200227308 */ /* 0x000e220000000800 */
[----:B--2---:R-:W-:-:S01]  /*5400*/  FADD.FTZ R4, R30, R3 ;  /* 0x000000031e047221 */ /* 0x004fc20000010000 */
[----:B------:R-:W-:-:S04]  /*5410*/  FADD.FTZ R69, R15, R72 ;  /* 0x000000480f457221 */ /* 0x000fc80000010000 */
[----:B------:R-:W-:Y:S01]  /*5420*/  FADD.FTZ R70, R24, R69 ;  /* 0x0000004518467221 */ /* 0x000fe20000010000 */
[----:B------:R-:W-:-:S01]  /*5430*/  FFMA.FTZ R69, R71, UR42, -R65 ;  /* 0x0000002a47457c23 */ /* 0x000fc20008010841 */
[----:B------:R-:W2:Y:S01]  /*5440*/  MUFU.EX2 R35, R35 ;  /* 0x0000002300237308 */ /* 0x000ea20000000800 */
[----:B-1----:R-:W-:-:S01]  /*5450*/  FADD.FTZ R3, R31, R4 ;  /* 0x000000041f037221 */ /* 0x002fc20000010000 */
[----:B------:R-:W-:Y:S01]  /*5460*/  FADD.FTZ R71, R21, R70 ;  /* 0x0000004615477221 */ /* 0x000fe20000010000 */
[----:B------:R-:W-:-:S03]  /*5470*/  FFMA.FTZ R70, R74, UR42, -R65 ;  /* 0x0000002a4a467c23 */ /* 0x000fc60008010841 */
[----:B------:R-:W-:Y:S02]  /*5480*/  FADD.FTZ R72, R28, R71 ;  /* 0x000000471c487221 */ /* 0x000fe40000010000 */
[----:B------:R-:W1:Y:S01]  /*5490*/  MUFU.EX2 R38, R38 ;  /* 0x0000002600267308 */ /* 0x000e620000000800 */
[----:B0-----:R-:W-:-:S01]  /*54a0*/  FADD.FTZ R4, R34, R3 ;  /* 0x0000000322047221 */ /* 0x001fc20000010000 */
[----:B------:R-:W-:-:S04]  /*54b0*/  FADD.FTZ R71, R25, R72 ;  /* 0x0000004819477221 */ /* 0x000fc80000010000 */
[----:B------:R-:W-:Y:S01]  /*54c0*/  FADD.FTZ R72, R32, R71 ;  /* 0x0000004720487221 */ /* 0x000fe20000010000 */
[----:B------:R-:W-:-:S01]  /*54d0*/  FFMA.FTZ R71, R75, UR42, -R65 ;  /* 0x0000002a4b477c23 */ /* 0x000fc20008010841 */
[----:B------:R-:W0:Y:S01]  /*54e0*/  MUFU.EX2 R39, R39 ;  /* 0x0000002700277308 */ /* 0x000e220000000800 */
[----:B--2---:R-:W-:-:S01]  /*54f0*/  FADD.FTZ R3, R35, R4 ;  /* 0x0000000423037221 */ /* 0x004fc20000010000 */
[----:B------:R-:W-:Y:S01]  /*5500*/  FADD.FTZ R73, R29, R72 ;  /* 0x000000481d497221 */ /* 0x000fe20000010000 */
[----:B------:R-:W-:-:S03]  /*5510*/  FFMA.FTZ R72, R78, UR42, -R65 ;  /* 0x0000002a4e487c23 */ /* 0x000fc60008010841 */
[----:B------:R-:W-:Y:S02]  /*5520*/  FADD.FTZ R74, R36, R73 ;  /* 0x00000049244a7221 */ /* 0x000fe40000010000 */
[----:B------:R-:W2:Y:S01]  /*5530*/  MUFU.EX2 R42, R42 ;  /* 0x0000002a002a7308 */ /* 0x000ea20000000800 */
[----:B-1----:R-:W-:-:S01]  /*5540*/  FADD.FTZ R4, R38, R3 ;  /* 0x0000000326047221 */ /* 0x002fc20000010000 */
[----:B------:R-:W-:-:S04]  /*5550*/  FADD.FTZ R73, R33, R74 ;  /* 0x0000004a21497221 */ /* 0x000fc80000010000 */
[----:B------:R-:W-:Y:S01]  /*5560*/  FADD.FTZ R74, R40, R73 ;  /* 0x00000049284a7221 */ /* 0x000fe20000010000 */
[----:B------:R-:W-:-:S01]  /*5570*/  FFMA.FTZ R73, R79, UR42, -R65 ;  /* 0x0000002a4f497c23 */ /* 0x000fc20008010841 */
[----:B------:R-:W1:Y:S01]  /*5580*/  MUFU.EX2 R43, R43 ;  /* 0x0000002b002b7308 */ /* 0x000e620000000800 */
[----:B0-----:R-:W-:-:S01]  /*5590*/  FADD.FTZ R3, R39, R4 ;  /* 0x0000000427037221 */ /* 0x001fc20000010000 */
[----:B------:R-:W-:Y:S01]  /*55a0*/  FADD.FTZ R75, R37, R74 ;  /* 0x0000004a254b7221 */ /* 0x000fe20000010000 */
[----:B------:R-:W-:-:S01]  /*55b0*/  FFMA.FTZ R74, R82, UR42, -R65 ;  /* 0x0000002a524a7c23 */ /* 0x000fc20008010841 */
[----:B------:R-:W-:Y:S02]  /*55c0*/  IMAD.U32 R79, RZ, RZ, UR21 ;  /* 0x00000015ff4f7e24 */ /* 0x000fe4000f8e00ff */
[----:B------:R-:W-:-:S02]  /*55d0*/  FADD.FTZ R76, R44, R75 ;  /* 0x0000004b2c4c7221 */ /* 0x000fc40000010000 */
        /* <DEDUP_REMOVED lines=8> */
[----:B------:R-:W-:-:S01]  /*5660*/  FFMA.FTZ R76, R86, UR42, -R65 ;  /* 0x0000002a564c7c23 */ /* 0x000fc20008010841 */
[----:B------:R-:W-:Y:S02]  /*5670*/  FFMA.FTZ R65, R87, UR42, -R65 ;  /* 0x0000002a57417c23 */ /* 0x000fe40008010841 */
[----:B------:R-:W-:-:S02]  /*5680*/  FADD.FTZ R78, R52, R77 ;  /* 0x0000004d344e7221 */ /* 0x000fc40000010000 */
        /* <DEDUP_REMOVED lines=32> */
[----:B------:R-:W-:Y:S02]  /*5890*/  @!P1 VIADD R3, R79, 0x19c40 ;  /* 0x00019c404f039836 */ /* 0x000fe40000000000 */
[----:B------:R-:W-:-:S03]  /*58a0*/  FADD.FTZ R79, R53, R78 ;  /* 0x0000004e354f7221 */ /* 0x000fc60000010000 */
[----:B------:R-:W-:Y:S01]  /*58b0*/  @!P1 PRMT R3, RZ, 0x654, R3 ;  /* 0x00000654ff039816 */ /* 0x000fe20000000003 */
[----:B------:R-:W1:Y:S01]  /*58c0*/  MUFU.EX2 R73, R73 ;  /* 0x0000004900497308 */ /* 0x000e620000000800 */
[----:B0-----:R-:W-:-:S01]  /*58d0*/  FADD.FTZ R77, R71, R4 ;  /* 0x00000004474d7221 */ /* 0x001fc20000010000 */
[----:B------:R-:W-:Y:S01]  /*58e0*/  FADD.FTZ R78, R60, R79 ;  /* 0x0000004f3c4e7221 */ /* 0x000fe20000010000 */
[----:B------:R1:W-:Y:S05]  /*58f0*/  @!P1 SYNCS.ARRIVE.TRANS64.RED.A1T0 RZ, [R3+URZ], RZ ;  /* 0x000000ff03ff99a7 */ /* 0x0003ea000810043f */
        /* <DEDUP_REMOVED lines=13> */
[----:B0-----:R-:W-:-:S03]  /*59d0*/  FADD.FTZ R4, R10, R77 ;  /* 0x0000004d0a047221 */ /* 0x001fc60000010000 */
[----:B--2---:R-:W-:Y:S01]  /*59e0*/  FADD.FTZ R3, R65, R78 ;  /* 0x0000004e41037221 */ /* 0x004fe20000010000 */
[----:B------:R-:W-:Y:S06]  /*59f0*/  @!P0 BRA `(.L_x_10052) ;  /* 0x0000000000048947 */ /* 0x000fec0003800000 */
[----:B------:R-:W-:Y:S01]  /*5a00*/  BPT.TRAP 0x1 ;  /* 0x000000040000795c */ /* 0x000fe20000300000 */
.L_x_10052:
[----:B------:R-:W-:Y:S01]  /*5a10*/  UISETP.GT.AND UP1, UPT, UR50, UR17, UPT ;  /* 0x000000113200728c */ /* 0x000fe2000bf24270 */
[----:B------:R-:W-:Y:S01]  /*5a20*/  F2FP.SATFINITE.E4M3.F32.PACK_AB_MERGE_C R6, R55, R6, RZ ;  /* 0x000000063706723e */ /* 0x000fe200048070ff */
[----:B------:R-:W-:Y:S01]  /*5a30*/  UIADD3 UR6, UR11, 0x19c60, URZ ;  /* 0x00019c600b067890 */ /* 0x000fe2000fffe03f */
[----:B------:R-:W-:Y:S01]  /*5a40*/  F2FP.SATFINITE.E4M3.F32.PACK_AB_MERGE_C R9, R12, R9, RZ ;  /* 0x000000090c09723e */ /* 0x000fe200048070ff */
[----:B------:R-:W-:Y:S01]  /*5a50*/  UIADD3 UR50, UR50, -0x1, URZ ;  /* 0xffffffff32327890 */ /* 0x000fe2000fffe03f */
[----:B------:R-:W-:Y:S01]  /*5a60*/  F2FP.SATFINITE.E4M3.F32.PACK_AB_MERGE_C R30, R31, R30, RZ ;  /* 0x0000001e1f1e723e */ /* 0x000fe200048070ff */
[----:B------:R-:W-:Y:S01]  /*5a70*/  UPRMT UR6, UR44, 0x654, UR6 ;  /* 0x000006542c067896 */ /* 0x000fe20008000006 */
[----:B------:R-:W-:Y:S01]  /*5a80*/  PLOP3.LUT P3, PT, PT, PT, UP1, 0x80, 0x0 ;  /* 0x000000000000781c */ /* 0x000fe20003f6f018 */
        /* <DEDUP_REMOVED lines=83> */
.L_x_10043:
[----:B------:R-:W-:-:S13]  /*5fc0*/  ISETP.LE.AND P2, PT, RZ, UR50, PT ;  /* 0x00000032ff007c0c */ /* 0x000fda000bf43270 */
[----:B------:R-:W-:Y:S05]  /*5fd0*/  @!P2 BRA `(.L_x_10054) ;  /* 0x0000001800eca947 */ /* 0x000fea0003800000 */
[----:B------:R-:W-:Y:S01]  /*5fe0*/  IMAD.MOV.U32 R7, RZ, RZ, R0 ;  /* 0x000000ffff077224 */ /* 0x000fe200078e0000 */
[----:B------:R-:W-:Y:S01]  /*5ff0*/  UMOV UR17, UR37 ;  /* 0x0000002500117c82 */ /* 0x000fe20008000000 */
[----:B------:R-:W-:Y:S01]  /*6000*/  IMAD.MOV.U32 R5, RZ, RZ, R2 ;  /* 0x000000ffff057224 */ /* 0x000fe200078e0002 */
[----:B------:R-:W-:-:S06]  /*6010*/  UMOV UR18, UR38 ;  /* 0x0000002600127c82 */ /* 0x000fcc0008000000 */
.L_x_10064:
[----:B------:R-:W-:-:S04]  /*6020*/  UIADD3 UR6, UR18, 0x1, URZ ;  /* 0x0000000112067890 */ /* 0x000fc8000fffe03f */
[----:B------:R-:W-:-:S04]  /*6030*/  UISETP.NE.AND UP0, UPT, UR6, 0x2, UPT ;  /* 0x000000020600788c */ /* 0x000fc8000bf05270 */
[----:B------:R-:W-:Y:S02]  /*6040*/  USEL UR37, URZ, 0x1, UP0 ;  /* 0x000000013f257887 */ /* 0x000fe40008000000 */
[----:B------:R-:W-:Y:S02]  /*6050*/  USEL UR38, UR6, URZ, UP0 ;  /* 0x0000003f06267287 */ /* 0x000fe40008000000 */
[----:B------:R-:W-:Y:S01]  /*6060*/  ULOP3.LUT UR37, UR17, UR37, URZ, 0x3c, !UPT ;  /* 0x0000002511257292 */ /* 0x000fe2000f8e3c3f */
[----:B------:R-:W-:Y:S11]  /*6070*/  @!P0 BRA `(.L_x_10055) ;  /* 0x0000000000048947 */ /* 0x000ff60003800000 */
[----:B------:R-:W-:Y:S01]  /*6080*/  BPT.TRAP 0x1 ;  /* 0x000000040000795c */ /* 0x000fe20000300000 */
.L_x_10055:
[----:B------:R-:W-:Y:S01]  /*6090*/  ULEA UR6, UR38, UR45, 0x3 ;  /* 0x0000002d26067291 */ /* 0x000fe2000f8e183f */
[----:B------:R-:W-:-:S05]  /*60a0*/  IMAD.U32 R0, RZ, RZ, UR37 ;  /* 0x00000025ff007e24 */ /* 0x000fca000f8e00ff */
[----:B------:R-:W-:-:S04]  /*60b0*/  SHF.L.U32 R0, R0, 0x1f, RZ ;  /* 0x0000001f00007819 */ /* 0x000fc800000006ff */
[----:B------:R0:W1:Y:S01]  /*60c0*/  SYNCS.PHASECHK.TRANS64.TRYWAIT P2, [UR6+0x19c30], R0 ;  /* 0x019c3000ff0075a7 */ /* 0x0000620008040146 */
[----:B------:R-:W-:Y:S05]  /*60d0*/  @!P0 BRA `(.L_x_10056) ;  /* 0x0000000000048947 */ /* 0x000fea0003800000 */
[----:B------:R-:W-:Y:S01]  /*60e0*/  BPT.TRAP 0x1 ;  /* 0x000000040000795c */ /* 0x000fe20000300000 */
.L_x_10056:
[----:B-1----:R-:W-:Y:S05]  /*60f0*/  @P2 BRA `(.L_x_10057) ;  /* 0x0000000000082947 */ /* 0x002fea0003800000 */
[----:B------:R-:W1:Y:S02]  /*6100*/  SYNCS.PHASECHK.TRANS64.TRYWAIT P2, [UR6+0x19c30], R0 ;  /* 0x019c3000ff0075a7 */ /* 0x000e640008040146 */
[----:B-1----:R-:W-:Y:S05]  /*6110*/  @!P2 BRA `(.L_x_10058) ;  /* 0x000000800098a947 */ /* 0x002fea0003800000 */
.L_x_10057:
        /* <DEDUP_REMOVED lines=17> */
.L_x_10059:
[----:B------:R-:W-:Y:S01]  /*6230*/  ULEA UR11, UR18, UR45, 0x3 ;  /* 0x0000002d120b7291 */ /* 0x000fe2000f8e183f */
[----:B01----:R-:W-:-:S05]  /*6240*/  IMAD.U32 R0, RZ, RZ, UR17 ;  /* 0x00000011ff007e24 */ /* 0x003fca000f8e00ff */
[----:B------:R-:W-:-:S04]  /*6250*/  SHF.L.U32 R0, R0, 0x1f, RZ ;  /* 0x0000001f00007819 */ /* 0x000fc800000006ff */
[----:B------:R0:W1:Y:S01]  /*6260*/  SYNCS.PHASECHK.TRANS64.TRYWAIT P2, [UR11+0x19c50], R0 ;  /* 0x019c5000ff0075a7 */ /* 0x000062000804014b */
[----:B------:R-:W-:Y:S05]  /*6270*/  @!P0 BRA `(.L_x_10060) ;  /* 0x0000000000048947 */ /* 0x000fea0003800000 */
[----:B------:R-:W-:Y:S01]  /*6280*/  BPT.TRAP 0x1 ;  /* 0x000000040000795c */ /* 0x000fe20000300000 */
.L_x_10060:
[----:B-1----:R-:W-:Y:S05]  /*6290*/  @P2 BRA `(.L_x_10061) ;  /* 0x0000000000082947 */ /* 0x002fea0003800000 */
[----:B------:R-:W1:Y:S02]  /*62a0*/  SYNCS.PHASECHK.TRANS64.TRYWAIT P2, [UR11+0x19c50], R0 ;  /* 0x019c5000ff0075a7 */ /* 0x000e64000804014b */
[----:B-1----:R-:W-:Y:S05]  /*62b0*/  @!P2 BRA `(.L_x_10062) ;  /* 0x000000800048a947 */ /* 0x002fea0003800000 */
.L_x_10061:
[----:B------:R-:W-:Y:S01]  /*62c0*/  UIADD3 UR6, UR45, 0x3000, URZ ;  /* 0x000030002d067890 */ /* 0x000fe2000fffe03f */
[----:B------:R-:W-:Y:S01]  /*62d0*/  WARPGROUP.ARRIVE ;  /* 0x00000000000079c5 */ /* 0x000fe20000000000 */
[----:B------:R-:W-:Y:S01]  /*62e0*/  UMOV UR7, 0x40000040 ;  /* 0x4000004000077882 */ /* 0x000fe20000000000 */
[----:B------:R-:W-:Y:S01]  /*62f0*/  FMNMX.FTZ R2, R26, R7, !PT ;  /* 0x000000071a027209 */ /* 0x000fe20007810000 */
[----:B------:R-:W-:Y:S01]  /*6300*/  USHF.R.U32.HI UR6, URZ, 0x4, UR6 ;  /* 0x000000043f067899 */ /* 0x000fe20008011606 */
[----:B01----:R-:W-:Y:S01]  /*6310*/  FMNMX.FTZ R0, R24, R5, !PT ;  /* 0x0000000518007209 */ /* 0x003fe20007810000 */
[----:B------:R-:W-:Y:S01]  /*6320*/  IMAD.U32 R13, RZ, RZ, UR42 ;  /* 0x0000002aff0d7e24 */ /* 0x000fe2000f8e00ff */
        /* <DEDUP_REMOVED lines=82> */
[----:B------:R-:W-:Y:S02]  /*6850*/  FADD.FTZ R6, -R0, R7 ;  /* 0x0000000700067221 */ /* 0x000fe40000010100 */
[----:B------:R-:W-:-:S01]  /*6860*/  FFMA.FTZ R7, R2, R13, -8 ;  /* 0xc100000002077423 */ /* 0x000fc2000001000d */
[----:B------:R-:W-:Y:S01]  /*6870*/  FADD.FTZ R5, -R2, R5 ;  /* 0x0000000502057221 */ /* 0x000fe20000010100 */
[----:B------:R-:W-:Y:S02]  /*6880*/  FMUL.FTZ R6, R6, UR42 ;  /* 0x0000002a06067c20 */ /* 0x000fe40008410000 */
[--C-:B------:R-:W-:Y:S01]  /*6890*/  FFMA.FTZ R9, R25, UR42, -R7.reuse ;  /* 0x0000002a19097c23 */ /* 0x100fe20008010807 */
[----:B------:R-:W-:-:S01]  /*68a0*/  FFMA.FTZ R25, R45, UR42, -R7 ;  /* 0x0000002a2d197c23 */ /* 0x000fc20008010807 */
[--C-:B------:R-:W-:Y:S01]  /*68b0*/  FFMA.FTZ R45, R65, UR42, -R7.reuse ;  /* 0x0000002a412d7c23 */ /* 0x100fe20008010807 */
[----:B------:R-:W-:Y:S02]  /*68c0*/  IMAD.U32 R65, RZ, RZ, UR42 ;  /* 0x0000002aff417e24 */ /* 0x000fe4000f8e00ff */
[--C-:B------:R-:W-:Y:S01]  /*68d0*/  FFMA.FTZ R11, R29, UR42, -R7.reuse ;  /* 0x0000002a1d0b7c23 */ /* 0x100fe20008010807 */
[----:B------:R-:W-:-:S01]  /*68e0*/  FFMA.FTZ R29, R49, UR42, -R7 ;  /* 0x0000002a311d7c23 */ /* 0x000fc20008010807 */
[----:B------:R-:W-:Y:S01]  /*68f0*/  FMUL.FTZ R5, R5, UR42 ;  /* 0x0000002a05057c20 */ /* 0x000fe20008410000 */
[----:B------:R-:W-:-:S01]  /*6900*/  FFMA.FTZ R65, R0, R65, -8 ;  /* 0xc100000000417423 */ /* 0x000fc20000010041 */
[--C-:B------:R-:W-:Y:S01]  /*6910*/  FFMA.FTZ R8, R24, UR42, -R7.reuse ;  /* 0x0000002a18087c23 */ /* 0x100fe20008010807 */
        /* <DEDUP_REMOVED lines=34> */
[----:B0-----:R-:W-:-:S01]  /*6b40*/  FFMA.FTZ R4, R5, R4, R8 ;  /* 0x0000000405047223 */ /* 0x001fc20000010008 */
[----:B------:R-:W-:Y:S01]  /*6b50*/  FFMA.FTZ R21, R41, UR42, -R7 ;  /* 0x0000002a29157c23 */ /* 0x000fe20008010807 */
[----:B------:R-:W-:-:S01]  /*6b60*/  FFMA.FTZ R59, R62, UR42, -R65 ;  /* 0x0000002a3e3b7c23 */ /* 0x000fc20008010841 */
[--C-:B------:R-:W-:Y:S01]  /*6b70*/  FFMA.FTZ R62, R63, UR42, -R65.reuse ;  /* 0x0000002a3f3e7c23 */ /* 0x100fe20008010841 */
[----:B------:R-:W-:-:S01]  /*6b80*/  FFMA.FTZ R63, R66, UR42, -R65 ;  /* 0x0000002a423f7c23 */ /* 0x000fc20008010841 */
[--C-:B------:R-:W-:Y:S01]  /*6b90*/  FFMA.FTZ R24, R44, UR42, -R7.reuse ;  /* 0x0000002a2c187c23 */ /* 0x100fe20008010807 */
[----:B------:R-:W-:-:S01]  /*6ba0*/  FFMA.FTZ R32, R52, UR42, -R7 ;  /* 0x0000002a34207c23 */ /* 0x000fc20008010807 */
[----:B------:R-:W0:Y:S01]  /*6bb0*/  MUFU.EX2 R26, R26 ;  /* 0x0000001a001a7308 */ /* 0x000e220000000800 */
[----:B-1----:R-:W-:-:S01]  /*6bc0*/  FFMA.FTZ R3, R6, R3, R69 ;  /* 0x0000000306037223 */ /* 0x002fc20000010045 */
[----:B------:R-:W-:Y:S01]  /*6bd0*/  FFMA.FTZ R36, R56, UR42, -R7 ;  /* 0x0000002a38247c23 */ /* 0x000fe20008010807 */
[----:B------:R-:W-:-:S02]  /*6be0*/  WARPGROUP.DEPBAR.LE gsb0, 0x0 ;  /* 0x00008000000079c5 */ /* 0x000fc40000010000 */
[----:B------:R-:W-:Y:S01]  /*6bf0*/  WARPGROUP.ARRIVE ;  /* 0x00000000000079c5 */ /* 0x000fe20000000000 */
[----:B------:R-:W-:-:S01]  /*6c00*/  FFMA.FTZ R37, R57, UR42, -R7 ;  /* 0x0000002a39257c23 */ /* 0x000fc20008010807 */
[----:B------:R-:W-:Y:S01]  /*6c10*/  FFMA.FTZ R52, R72, UR42, -R7 ;  /* 0x0000002a48347c23 */ /* 0x000fe20008010807 */
[----:B------:R-:W1:Y:S01]  /*6c20*/  MUFU.EX2 R27, R27 ;  /* 0x0000001b001b7308 */ /* 0x000e620000000800 */
[----:B--2---:R-:W-:-:S01]  /*6c30*/  FADD.FTZ R73, R9, R4 ;  /* 0x0000000409497221 */ /* 0x004fc20000010000 */
[--C-:B------:R-:W-:Y:S01]  /*6c40*/  FFMA.FTZ R40, R60, UR42, -R7.reuse ;  /* 0x0000002a3c287c23 */ /* 0x100fe20008010807 */
[----:B------:R-:W-:Y:S01]  /*6c50*/  QGMMA.64x96x32.F32.E4M3.E4M3 R88, R140, gdesc[UR4], R88, gsb0 ;  /* 0x016000048c587df3 */ /* 0x000fe20008000858 */
[----:B------:R-:W-:Y:S01]  /*6c60*/  UIADD3 UR6, UR10, 0x6, URZ ;  /* 0x000000060a067890 */ /* 0x000fe2000fffe03f */
[--C-:B------:R-:W-:Y:S01]  /*6c70*/  FFMA.FTZ R41, R61, UR42, -R7.reuse ;  /* 0x0000002a3d297c23 */ /* 0x100fe20008010807 */
[----:B------:R-:W-:Y:S01]  /*6c80*/  UMOV UR7, 0x40000040 ;  /* 0x4000004000077882 */ /* 0x000fe20000000000 */
[----:B------:R-:W-:Y:S01]  /*6c90*/  FFMA.FTZ R44, R64, UR42, -R7 ;  /* 0x0000002a402c7c23 */ /* 0x000fe20008010807 */
        /* <DEDUP_REMOVED lines=35> */
[----:B------:R-:W-:Y:S02]  /*6ed0*/  WARPGROUP.DEPBAR.LE gsb0, 0x0 ;  /* 0x00008000000079c5 */ /* 0x000fe40000010000 */
[----:B------:R-:W-:Y:S01]  /*6ee0*/  WARPGROUP.ARRIVE ;  /* 0x00000000000079c5 */ /* 0x000fe20000000000 */
[----:B-1----:R-:W-:-:S04]  /*6ef0*/  FADD.FTZ R3, R39, R4 ;  /* 0x0000000427037221 */ /* 0x002fc80000010000 */
[----:B------:R-:W1:Y:S01]  /*6f00*/  MUFU.EX2 R21, R21 ;  /* 0x0000001500157308 */ /* 0x000e620000000800 */
[----:B------:R-:W-:Y:S01]  /*6f10*/  QGMMA.64x96x32.F32.E4M3.E4M3 R88, R136, gdesc[UR4], R88, gsb0 ;  /* 0x0160000488587df3 */ /* 0x000fe20008000858 */
[----:B--2---:R-:W-:-:S06]  /*6f20*/  FADD.FTZ R68, R20, R73 ;  /* 0x0000004914447221 */ /* 0x004fcc0000010000 */
        /* <DEDUP_REMOVED lines=31> */
[----:B-1----:R-:W-:-:S01]  /*7120*/  FADD.FTZ R73, R33, R72 ;  /* 0x0000004821497221 */ /* 0x002fc20000010000 */
[----:B------:R-:W-:-:S06]  /*7130*/  FFMA.FTZ R72, R78, UR42, -R65 ;  /* 0x0000002a4e487c23 */ /* 0x000fcc0008010841 */
        /* <DEDUP_REMOVED lines=28> */
[----:B--2---:R-:W-:-:S01]  /*7300*/  FADD.FTZ R3, R67, R4 ;  /* 0x0000000443037221 */ /* 0x004fc20000010000 */
[----:B------:R-:W-:-:S06]  /*7310*/  IMAD.U32 R4, RZ, RZ, UR38 ;  /* 0x00000026ff047e24 */ /* 0x000fcc000f8e00ff */
[----:B------:R-:W2:Y:S01]  /*7320*/  MUFU.EX2 R68, R68 ;  /* 0x0000004400447308 */ /* 0x000ea20000000800 */
[----:B0-----:R-:W-:-:S07]  /*7330*/  FADD.FTZ R76, R48, R77 ;  /* 0x0000004d304c7221 */ /* 0x001fce0000010000 */
[----:B------:R-:W0:Y:S01]  /*7340*/  MUFU.EX2 R52, R52 ;  /* 0x0000003400347308 */ /* 0x000e220000000800 */
[----:B-1----:R-:W-:-:S01]  /*7350*/  FADD.FTZ R77, R49, R76 ;  /* 0x0000004c314d7221 */ /* 0x002fc20000010000 */
[--C-:B------:R-:W-:Y:S01]  /*7360*/  FFMA.FTZ R76, R86, UR42, -R65.reuse ;  /* 0x0000002a564c7c23 */ /* 0x100fe20008010841 */
[----:B------:R-:W-:-:S05]  /*7370*/  FFMA.FTZ R65, R87, UR42, -R65 ;  /* 0x0000002a57417c23 */ /* 0x000fca0008010841 */
        /* <DEDUP_REMOVED lines=8> */
[----:B-1----:R-:W-:-:S01]  /*7400*/  FADD.FTZ R78, R70, R79 ;  /* 0x0000004f464e7221 */ /* 0x002fc20000010000 */
[----:B------:R1:W-:Y:S06]  /*7410*/  @!P1 SYNCS.ARRIVE.TRANS64.RED.A1T0 RZ, [R3+URZ], RZ ;  /* 0x000000ff03ff99a7 */ /* 0x0003ec000810043f */
[----:B------:R-:W3:Y:S01]  /*7420*/  MUFU.EX2 R56, R56 ;  /* 0x0000003800387308 */ /* 0x000ee20000000800 */
[----:B--2---:R-:W-:-:S07]  /*7430*/  FADD.FTZ R77, R53, R4 ;  /* 0x00000004354d7221 */ /* 0x004fce0000010000 */
[----:B------:R-:W2:Y:S01]  /*7440*/  MUFU.EX2 R72, R72 ;  /* 0x0000004800487308 */ /* 0x000ea20000000800 */
[----:B0-----:R-:W-:-:S07]  /*7450*/  FADD.FTZ R79, R71, R78 ;  /* 0x0000004e474f7221 */ /* 0x001fce0000010000 */
[----:B------:R-:W1:Y:S01]  /*7460*/  MUFU.EX2 R57, R57 ;  /* 0x0000003900397308 */ /* 0x000e620000000800 */
[----:B---3--:R-:W-:-:S07]  /*7470*/  FADD.FTZ R4, R56, R77 ;  /* 0x0000004d38047221 */ /* 0x008fce0000010000 */
        /* <DEDUP_REMOVED lines=22> */
.L_x_10063:
        /* <DEDUP_REMOVED lines=91> */
.L_x_10054:
[----:B------:R-:W-:Y:S06]  /*7b90*/  BAR.ARV 0x8, 0x200 ;  /* 0x0208000000007b1d */ /* 0x000fec0000002000 */
[----:B------:R-:W-:Y:S05]  /*7ba0*/  @!P0 BRA `(.L_x_10065) ;  /* 0x0000000000048947 */ /* 0x000fea0003800000 */
[----:B------:R-:W-:Y:S01]  /*7bb0*/  BPT.TRAP 0x1 ;  /* 0x000000040000795c */ /* 0x000fe20000300000 */
.L_x_10065:
[----:B------:R-:W-:Y:S01]  /*7bc0*/  ULEA UR14, UR38, UR45, 0x3 ;  /* 0x0000002d260e7291 */ /* 0x000fe2000f8e183f */
[----:B------:R-:W-:-:S05]  /*7bd0*/  IMAD.U32 R5, RZ, RZ, UR37 ;  /* 0x00000025ff057e24 */ /* 0x000fca000f8e00ff */
[----:B------:R-:W-:-:S04]  /*7be0*/  SHF.L.U32 R5, R5, 0x1f, RZ ;  /* 0x0000001f05057819 */ /* 0x000fc800000006ff */
[----:B------:R0:W1:Y:S01]  /*7bf0*/  SYNCS.PHASECHK.TRANS64.TRYWAIT P1, [UR14+0x19c50], R5 ;  /* 0x019c5005ff0075a7 */ /* 0x000062000802014e */
[----:B------:R-:W-:Y:S05]  /*7c00*/  @!P0 BRA `(.L_x_10066) ;  /* 0x0000000000048947 */ /* 0x000fea0003800000 */
[----:B------:R-:W-:Y:S01]  /*7c10*/  BPT.TRAP 0x1 ;  /* 0x000000040000795c */ /* 0x000fe20000300000 */
.L_x_10066:
[----:B-1----:R-:W-:Y:S05]  /*7c20*/  @P1 BRA `(.L_x_10067) ;  /* 0x0000000000081947 */ /* 0x002fea0003800000 */
[----:B------:R-:W1:Y:S02]  /*7c30*/  SYNCS.PHASECHK.TRANS64.TRYWAIT P1, [UR14+0x19c50], R5 ;  /* 0x019c5005ff0075a7 */ /* 0x000e64000802014e */
[----:B-1----:R-:W-:Y:S05]  /*7c40*/  @!P1 BRA `(.L_x_10068) ;  /* 0x0000006400fc9947 */ /* 0x002fea0003800000 */
.L_x_10067:
[----:B------:R-:W-:Y:S01]  /*7c50*/  ULDC.64 UR4, c[0x0][0x9a0] ;  /* 0x0002680000047ab9 */ /* 0x000fe20000000a00 */
[----:B------:R-:W-:Y:S01]  /*7c60*/  UIADD3 UR45, UR45, 0x3000, URZ ;  /* 0x000030002d2d7890 */ /* 0x000fe2000fffe03f */
[----:B------:R-:W-:Y:S01]  /*7c70*/  WARPGROUP.ARRIVE ;  /* 0x00000000000079c5 */ /* 0x000fe20000000000 */
[----:B------:R-:W-:Y:S01]  /*7c80*/  UISETP.NE.U32.AND UP0, UPT, UR4, URZ, UPT ;  /* 0x0000003f0400728c */ /* 0x000fe2000bf05070 */
[----:B01----:R-:W-:Y:S01]  /*7c90*/  IMAD.MOV.U32 R5, RZ, RZ, 0x3f800000 ;  /* 0x3f800000ff057424 */ /* 0x003fe200078e00ff */
        /* <DEDUP_REMOVED lines=34> */
[----:B------:R-:W1:Y:S01]  /*7ec0*/  SHFL.BFLY PT, R9, R4, 0x2, 0x1f ;  /* 0x0c401f0004097f89 */ /* 0x000e6200000e0000 */
[----:B------:R-:W-:-:S03]  /*7ed0*/  UIADD3 UR10, UR10, 0x6, URZ ;  /* 0x000000060a0a7890 */ /* 0x000fc6000fffe03f */
[----:B------:R-:W3:Y:S01]  /*7ee0*/  SHFL.BFLY PT, R8, R3, 0x2, 0x1f ;  /* 0x0c401f0003087f89 */ /* 0x000ee200000e0000 */
[----:B------:R-:W-:Y:S01]  /*7ef0*/  UMOV UR11, 0x40000040 ;  /* 0x40000040000b7882 */ /* 0x000fe20000000000 */
[----:B------:R-:W-:Y:S02]  /*7f00*/  WARPGROUP.DEPBAR.LE gsb0, 0x0 ;  /* 0x00008000000079c5 */ /* 0x000fe40000010000 */
[----:B------:R-:W-:-:S06]  /*7f10*/  WARPGROUP.ARRIVE ;  /* 0x00000000000079c5 */ /* 0x000fcc0000000000 */
[----:B------:R-:W-:Y:S01]  /*7f20*/  QGMMA.64x96x32.F32.E4M3.E4M3 R88, R140, gdesc[UR4], R88, gsb0 ;  /* 0x016000048c587df3 */ /* 0x000fe20008000858 */
        /* <DEDUP_REMOVED lines=36> */
.L_x_10069:
        /* <DEDUP_REMOVED lines=58> */
.L_x_10036:
        /* <DEDUP_REMOVED lines=45> */
[----:B------:R-:W-:Y:S02]  /*87e0*/  UIMAD UR5, UR12, UR8, URZ ;  /* 0x000000080c0572a4 */ /* 0x000fe4000f8e023f */
[----:B------:R-:W-:Y:S02]  /*87f0*/  UIMAD.WIDE.U32 UR6, UR40, UR8, URZ ;  /* 0x00000008280672a5 */ /* 0x000fe4000f8e003f */
[----:B------:R-:W-:Y:S02]  /*8800*/  UIMAD UR5, UR40, UR9, UR5 ;  /* 0x00000009280572a4 */ /* 0x000fe4000f8e0205 */
[----:B------:R-:W-:Y:S02]  /*8810*/  UIMAD UR8, UR13, UR10, URZ ;  /* 0x0000000a0d0872a4 */ /* 0x000fe4000f8e023f */
[----:B------:R-:W-:Y:S01]  /*8820*/  UIADD3 UR7, UR7, UR5, URZ ;  /* 0x0000000507077290 */ /* 0x000fe2000fffe03f */
[----:B0-----:R-:W-:Y:S01]  /*8830*/  LOP3.LUT P0, R5, R38, 0x3, RZ, 0xc0, !PT ;  /* 0x0000000326057812 */ /* 0x001fe2000780c0ff */
[----:B------:R-:W-:Y:S01]  /*8840*/  UIMAD UR8, UR39, UR11, UR8 ;  /* 0x0000000b270872a4 */ /* 0x000fe2000f8e0208 */
[----:B------:R-:W-:-:S02]  /*8850*/  MOV R38, R0 ;  /* 0x0000000000267202 */ /* 0x000fc40000000f00 */
[----:B-1----:R-:W-:Y:S01]  /*8860*/  MOV R39, R37 ;  /* 0x0000002500277202 */ /* 0x002fe20000000f00 */
[----:B------:R-:W-:Y:S01]  /*8870*/  UIMAD.WIDE.U32 UR6, UR39, UR10, UR6 ;  /* 0x0000000a270672a5 */ /* 0x000fe2000f8e0006 */
[----:B------:R-:W-:Y:S01]  /*8880*/  ISETP.EQ.OR P0, PT, R5, 0x3, !P0 ;  /* 0x000000030500780c */ /* 0x000fe20004702670 */
[----:B------:R-:W-:Y:S01]  /*8890*/  IMAD R5, R152, 0x20, R18 ;  /* 0x0000002098057824 */ /* 0x000fe200078e0212 */
[----:B------:R-:W-:Y:S01]  /*88a0*/  F2FP.BF16.F32.PACK_AB R4, R111, R26 ;  /* 0x0000001a6f04723e */ /* 0x000fe200000010ff */
[----:B------:R-:W-:Y:S01]  /*88b0*/  ULDC UR5, c[0x0][0xa88] ;  /* 0x0002a20000057ab9 */ /* 0x000fe20000000800 */
[----:B------:R-:W-:Y:S01]  /*88c0*/  SEL R47, R27, R28, P0 ;  /* 0x0000001c1b2f7207 */ /* 0x000fe20000000000 */
[----:B------:R-:W-:Y:S01]  /*88d0*/  ULDC.64 UR10, c[0x0][0xaf0] ;  /* 0x0002bc00000a7ab9 */ /* 0x000fe20000000a00 */
[----:B------:R-:W-:Y:S01]  /*88e0*/  SEL R33, R28, R27, P0 ;  /* 0x0000001b1c217207 */ /* 0x000fe20000000000 */
[----:B------:R-:W-:Y:S01]  /*88f0*/  IMAD.WIDE R26, R156, 0x2, R38 ;  /* 0x000000029c1a7825 */ /* 0x000fe200078e0226 */
[----:B------:R-:W-:-:S02]  /*8900*/  SEL R53, R9, R10, P0 ;  /* 0x0000000a09357207 */ /* 0x000fc40000000000 */
[----:B------:R-:W-:Y:S01]  /*8910*/  SEL R55, R10, R9, P0 ;  /* 0x000000090a377207 */ /* 0x000fe20000000000 */
[----:B------:R-:W-:Y:S01]  /*8920*/  IMAD.WIDE R38, R5, 0x2, R38 ;  /* 0x0000000205267825 */ /* 0x000fe200078e0226 */
[----:B------:R-:W-:Y:S02]  /*8930*/  IADD3 R9, P1, R26, 0x6020, RZ ;  /* 0x000060201a097810 */ /* 0x000fe40007f3e0ff */
[----:B------:R-:W-:Y:S02]  /*8940*/  SEL R41, R35, R36, P0 ;  /* 0x0000002423297207 */ /* 0x000fe40000000000 */
[----:B------:R-:W-:Y:S02]  /*8950*/  SEL R43, R36, R35, P0 ;  /* 0x00000023242b7207 */ /* 0x000fe40000000000 */
[----:B------:R-:W-:Y:S02]  /*8960*/  SEL R51, R13, R14, P0 ;  /* 0x0000000e0d337207 */ /* 0x000fe40000000000 */
[----:B------:R-:W-:-:S02]  /*8970*/  SEL R35, R14, R13, P0 ;  /* 0x0000000d0e237207 */ /* 0x000fc40000000000 */
[----:B------:R-:W-:Y:S02]  /*8980*/  LOP3.LUT R14, R9, 0x180, RZ, 0xc0, !PT ;  /* 0x00000180090e7812 */ /* 0x000fe400078ec0ff */
[----:B------:R-:W-:Y:S02]  /*8990*/  SEL R45, R31, R32, P0 ;  /* 0x000000201f2d7207 */ /* 0x000fe40000000000 */
[----:B------:R-:W-:Y:S02]  /*89a0*/  SHF.R.U64 R14, R14, 0x3, RZ ;  /* 0x000000030e0e7819 */ /* 0x000fe400000012ff */
[----:B------:R-:W-:Y:S02]  /*89b0*/  SEL R32, R32, R31, P0 ;  /* 0x0000001f20207207 */ /* 0x000fe40000000000 */
[----:B------:R-:W-:Y:S02]  /*89c0*/  LOP3.LUT R14, R14, R9, RZ, 0x3c, !PT ;  /* 0x000000090e0e7212 */ /* 0x000fe400078e3cff */
[----:B------:R-:W0:Y:S01]  /*89d0*/  LDC R9, c[0x0][0xbe8] ;  /* 0x0002fa00ff097b82 */ /* 0x000e220000000800 */
[----:B------:R-:W-:-:S02]  /*89e0*/  IADD3 R31, P2, R26, 0x6000, RZ ;  /* 0x000060001a1f7810 */ /* 0x000fc40007f5e0ff */
[----:B------:R-:W-:Y:S02]  /*89f0*/  SEL R59, R29, R30, P0 ;  /* 0x0000001e1d3b7207 */ /* 0x000fe40000000000 */
[----:B------:R-:W-:Y:S02]  /*8a00*/  SEL R61, R30, R29, P0 ;  /* 0x0000001d1e3d7207 */ /* 0x000fe40000000000 */
[----:B------:R-:W-:Y:S02]  /*8a10*/  IADD3 R29, P3, R26, 0x3020, RZ ;  /* 0x000030201a1d7810 */ /* 0x000fe40007f7e0ff */
[----:B------:R-:W-:Y:S02]  /*8a20*/  SEL R63, R25, R4, P0 ;  /* 0x00000004193f7207 */ /* 0x000fe40000000000 */
[----:B------:R-:W-:Y:S01]  /*8a30*/  SEL R65, R4, R25, P0 ;  /* 0x0000001904417207 */ /* 0x000fe20000000000 */
[--C-:B------:R-:W-:Y:S01]  /*8a40*/  IMAD.X R25, RZ, RZ, R27.reuse, P2 ;  /* 0x000000ffff197224 */ /* 0x100fe200010e061b */
[----:B------:R-:W-:Y:S01]  /*8a50*/  SEL R71, R11, R12, P0 ;  /* 0x0000000c0b477207 */ /* 0x000fe20000000000 */
[----:B------:R-:W-:Y:S01]  /*8a60*/  IMAD.X R13, RZ, RZ, R27, P3 ;  /* 0x000000ffff0d7224 */ /* 0x000fe200018e061b */
[----:B------:R-:W-:-:S02]  /*8a70*/  SEL R73, R12, R11, P0 ;  /* 0x0000000b0c497207 */ /* 0x000fc40000000000 */
[----:B------:R-:W-:Y:S02]  /*8a80*/  LOP3.LUT R12, R31, 0x180, RZ, 0xc0, !PT ;  /* 0x000001801f0c7812 */ /* 0x000fe400078ec0ff */
[----:B------:R-:W-:Y:S02]  /*8a90*/  LOP3.LUT R10, R29, 0x180, RZ, 0xc0, !PT ;  /* 0x000001801d0a7812 */ /* 0x000fe400078ec0ff */
[----:B------:R-:W-:Y:S02]  /*8aa0*/  SHF.R.U64 R12, R12, 0x3, RZ ;  /* 0x000000030c0c7819 */ /* 0x000fe400000012ff */
[----:B------:R-:W-:Y:S02]  /*8ab0*/  SHF.R.U64 R10, R10, 0x3, RZ ;  /* 0x000000030a0a7819 */ /* 0x000fe400000012ff */
[----:B0-----:R-:W-:Y:S02]  /*8ac0*/  ISETP.NE.AND P2, PT, R9, 0x1, PT ;  /* 0x000000010900780c */ /* 0x001fe40003f45270 */
[----:B------:R-:W-:-:S02]  /*8ad0*/  IADD3 R79, P6, R38, 0x7800, RZ ;  /* 0x00007800264f7810 */ /* 0x000fc40007fde0ff */
[----:B------:R-:W-:Y:S02]  /*8ae0*/  SEL R49, R21, R24, P0 ;  /* 0x0000001815317207 */ /* 0x000fe40000000000 */
[----:B------:R-:W-:Y:S02]  /*8af0*/  SEL R34, R24, R21, P0 ;  /* 0x0000001518227207 */ /* 0x000fe40000000000 */
[----:B------:R-:W-:Y:S02]  /*8b00*/  LOP3.LUT R24, R12, R31, RZ, 0x3c, !PT ;  /* 0x0000001f0c187212 */ /* 0x000fe400078e3cff */
[----:B------:R-:W-:Y:S02]  /*8b10*/  LOP3.LUT R12, R10, R29, RZ, 0x3c, !PT ;  /* 0x0000001d0a0c7212 */ /* 0x000fe400078e3cff */
[----:B------:R-:W-:Y:S01]  /*8b20*/  LOP3.LUT R10, R79, 0x180, RZ, 0xc0, !PT ;  /* 0x000001804f0a7812 */ /* 0x000fe200078ec0ff */
[----:B------:R-:W0:Y:S01]  /*8b30*/  @P2 LDC R42, c[0x0][0xbec] ;  /* 0x0002fb00ff2a2b82 */ /* 0x000e220000000800 */
[----:B------:R-:W-:-:S02]  /*8b40*/  IADD3 R21, P4, R26, 0x3000, RZ ;  /* 0x000030001a157810 */ /* 0x000fc40007f9e0ff */
[----:B------:R-:W-:Y:S02]  /*8b50*/  SHF.R.U64 R10, R10, 0x3, RZ ;  /* 0x000000030a0a7819 */ /* 0x000fe400000012ff */
[----:B------:R-:W-:Y:S02]  /*8b60*/  SEL R75, R7, R6, P0 ;  /* 0x00000006074b7207 */ /* 0x000fe40000000000 */
[----:B------:R-:W-:Y:S02]  /*8b70*/  LOP3.LUT R10, R10, R79, RZ, 0x3c, !PT ;  /* 0x0000004f0a0a7212 */ /* 0x000fe400078e3cff */
[----:B------:R-:W1:Y:S01]  /*8b80*/  @P2 LDC R79, c[0x0][0xbf0] ;  /* 0x0002fc00ff4f2b82 */ /* 0x000e620000000800 */
[----:B------:R-:W-:Y:S01]  /*8b90*/  SEL R77, R6, R7, P0 ;  /* 0x00000007064d7207 */ /* 0x000fe20000000000 */
[----:B------:R-:W-:Y:S01]  /*8ba0*/  IMAD.X R7, RZ, RZ, R27, P4 ;  /* 0x000000ffff077224 */ /* 0x000fe200020e061b */
[----:B------:R-:W-:Y:S02]  /*8bb0*/  LOP3.LUT R6, R21, 0x180, RZ, 0xc0, !PT ;  /* 0x0000018015067812 */ /* 0x000fe400078ec0ff */
[----:B------:R-:W-:Y:S01]  /*8bc0*/  MOV R68, R12 ;  /* 0x0000000c00447202 */ /* 0x000fe20000000f00 */
[----:B------:R-:W-:Y:S01]  /*8bd0*/  VIADD R13, R17, UR43 ;  /* 0x0000002b110d7c36 */ /* 0x000fe20008000000 */
[----:B------:R-:W-:-:S02]  /*8be0*/  SHF.R.U64 R6, R6, 0x3, RZ ;  /* 0x0000000306067819 */ /* 0x000fc400000012ff */
[----:B------:R-:W-:Y:S02]  /*8bf0*/  LOP3.LUT R5, R26, 0x180, RZ, 0xc0, !PT ;  /* 0x000001801a057812 */ /* 0x000fe400078ec0ff */
[----:B------:R-:W-:Y:S02]  /*8c00*/  LOP3.LUT R6, R6, R21, RZ, 0x3c, !PT ;  /* 0x0000001506067212 */ /* 0x000fe400078e3cff */
[----:B------:R-:W-:Y:S02]  /*8c10*/  IADD3 R11, P5, R26, 0x20, RZ ;  /* 0x000000201a0b7810 */ /* 0x000fe40007fbe0ff */
[----:B------:R-:W-:Y:S02]  /*8c20*/  SEL R67, R15, R20, P0 ;  /* 0x000000140f437207 */ /* 0x000fe40000000000 */
[----:B------:R-:W-:Y:S01]  /*8c30*/  SEL R69, R20, R15, P0 ;  /* 0x0000000f14457207 */ /* 0x000fe20000000000 */
        /* <DEDUP_REMOVED lines=11> */
[----:B-1----:R-:W-:-:S02]  /*8cf0*/  @P2 SHF.R.U32.HI R7, RZ, R79, R6 ;  /* 0x0000004fff072219 */ /* 0x002fc40000011606 */
[----:B------:R-:W-:Y:S01]  /*8d00*/  MOV R64, R14 ;  /* 0x0000000e00407202 */ /* 0x000fe20000000f00 */
[----:B------:R-:W-:Y:S01]  /*8d10*/  IMAD.U32 R15, RZ, RZ, UR8 ;  /* 0x00000008ff0f7e24 */ /* 0x000fe2000f8e00ff */
[----:B------:R-:W-:Y:S01]  /*8d20*/  SEL R57, R94, R95, P0 ;  /* 0x0000005f5e397207 */ /* 0x000fe20000000000 */
[----:B------:R-:W-:Y:S01]  /*8d30*/  ULDC.64 UR8, c[0x0][0xae8] ;  /* 0x0002ba0000087ab9 */ /* 0x000fe20000000a00 */
[----:B------:R-:W-:Y:S02]  /*8d40*/  SEL R95, R95, R94, P0 ;  /* 0x0000005e5f5f7207 */ /* 0x000fe40000000000 */
[----:B------:R-:W-:Y:S02]  /*8d50*/  SHF.R.U64 R36, R36, 0x3, RZ ;  /* 0x0000000324247819 */ /* 0x000fe400000012ff */
[----:B------:R-:W-:Y:S02]  /*8d60*/  LOP3.LUT R4, R4, R11, RZ, 0x3c, !PT ;  /* 0x0000000b04047212 */ /* 0x000fe400078e3cff */
[----:B------:R-:W-:Y:S01]  /*8d70*/  MOV R40, R26 ;  /* 0x0000001a00287202 */ /* 0x000fe20000000f00 */
[----:B------:R-:W-:Y:S01]  /*8d80*/  IMAD.MOV R26, RZ, RZ, -R7 ;  /* 0x000000ffff1a7224 */ /* 0x000fe200078e0a07 */
[----:B------:R-:W-:Y:S01]  /*8d90*/  LOP3.LUT R36, R36, R37, RZ, 0x3c, !PT ;  /* 0x0000002524247212 */ /* 0x000fe200078e3cff */
[----:B------:R-:W-:Y:S01]  /*8da0*/  IMAD.X R37, RZ, RZ, R39, P1 ;  /* 0x000000ffff257224 */ /* 0x000fe200008e0627 */
[----:B------:R-:W-:-:S02]  /*8db0*/  MOV R66, R24 ;  /* 0x0000001800427202 */ /* 0x000fc40000000f00 */
[----:B------:R-:W-:Y:S01]  /*8dc0*/  MOV R70, R4 ;  /* 0x0000000400467202 */ /* 0x000fe20000000f00 */
[----:B------:R-:W-:Y:S01]  /*8dd0*/  IMAD R5, R9, R26, R13 ;  /* 0x0000001a09057224 */ /* 0x000fe200078e020d */
[----:B------:R-:W-:Y:S02]  /*8de0*/  SHF.R.S32.HI R4, RZ, 0x1f, R7 ;  /* 0x0000001fff047819 */ /* 0x000fe40000011407 */
[----:B------:R-:W-:Y:S02]  /*8df0*/  IADD3 R12, P1, R7, UR6, RZ ;  /* 0x00000006070c7c10 */ /* 0x000fe4000ff3e0ff */
        /* <DEDUP_REMOVED lines=12> */
[----:B------:R-:W-:Y:S01]  /*8ec0*/  LOP3.LUT R28, R28, R29, RZ, 0x3c, !PT ;  /* 0x0000001d1c1c7212 */ /* 0x000fe200078e3cff */
[----:B------:R-:W-:Y:S01]  /*8ed0*/  ULDC.64 UR6, c[0x0][0xb50] ;  /* 0x0002d40000067ab9 */ /* 0x000fe20000000a00 */
[----:B------:R-:W-:Y:S01]  /*8ee0*/  IMAD.X R29, RZ, RZ, R39, P4 ;  /* 0x000000ffff1d7224 */ /* 0x000fe200020e0627 */
[----:B------:R-:W-:Y:S01]  /*8ef0*/  LOP3.LUT P1, RZ, R153, 0x3, RZ, 0xc0, !PT ;  /* 0x0000000399ff7812 */ /* 0x000fe2000782c0ff */
        /* <DEDUP_REMOVED lines=25> */
[----:B------:R0:W2:Y:S01]  /*9090*/  SHFL.IDX PT, R26, R33, R14, 0x1c1f ;  /* 0x001c1f0e211a7589 */ /* 0x0000a200000e0000 */
[----:B-1----:R-:W-:Y:S02]  /*90a0*/  SEL R5, R57, R24, P0 ;  /* 0x0000001839057207 */ /* 0x002fe40000000000 */
[----:B------:R-:W-:Y:S01]  /*90b0*/  SEL R7, R24, R57, P0 ;  /* 0x0000003918077207 */ /* 0x000fe20000000000 */
[----:B------:R-:W-:Y:S04]  /*90c0*/  SHFL.IDX PT, R48, R61, R14, 0x1c1f ;  /* 0x001c1f0e3d307589 */ /* 0x000fe800000e0000 */
[----:B------:R-:W1:Y:S01]  /*90d0*/  SHFL.IDX PT, R50, R65, R14, 0x1c1f ;  /* 0x001c1f0e41327589 */ /* 0x000e6200000e0000 */
[----:B0-----:R-:W-:-:S03]  /*90e0*/  LEA R33, P4, R12, UR6, 0x2 ;  /* 0x000000060c217c11 */ /* 0x001fc6000f8810ff */
[----:B------:R-:W-:Y:S04]  /*90f0*/  SHFL.IDX PT, R49, R49, R2, 0x1c1f ;  /* 0x001c1f0231317589 */ /* 0x000fe800000e0000 */
[----:B------:R-:W0:Y:S04]  /*9100*/  SHFL.IDX PT, R34, R34, R14, 0x1c1f ;  /* 0x001c1f0e22227589 */ /* 0x000e2800000e0000 */
[----:B------:R-:W-:Y:S04]  /*9110*/  SHFL.IDX PT, R51, R51, R2, 0x1c1f ;  /* 0x001c1f0233337589 */ /* 0x000fe800000e0000 */
[----:B------:R-:W-:Y:S01]  /*9120*/  SHFL.IDX PT, R67, R67, R2, 0x1c1f ;  /* 0x001c1f0243437589 */ /* 0x000fe200000e0000 */
[----:B--2---:R-:W-:-:S02]  /*9130*/  SEL R24, R47, R26, P0 ;  /* 0x0000001a2f187207 */ /* 0x004fc40000000000 */
[----:B------:R-:W-:Y:S01]  /*9140*/  SEL R26, R26, R47, P0 ;  /* 0x0000002f1a1a7207 */ /* 0x000fe20000000000 */
[----:B------:R2:W3:Y:S04]  /*9150*/  SHFL.IDX PT, R42, R35, R14, 0x1c1f ;  /* 0x001c1f0e232a7589 */ /* 0x0004e800000e0000 */
[----:B------:R-:W4:Y:S01]  /*9160*/  SHFL.IDX PT, R52, R69, R14, 0x1c1f ;  /* 0x001c1f0e45347589 */ /* 0x000f2200000e0000 */
[----:B-1----:R-:W-:Y:S02]  /*9170*/  SEL R25, R27, R50, P0 ;  /* 0x000000321b197207 */ /* 0x002fe40000000000 */
[----:B------:R-:W-:Y:S01]  /*9180*/  SEL R27, R50, R27, P0 ;  /* 0x0000001b321b7207 */ /* 0x000fe20000000000 */
[----:B------:R-:W-:Y:S01]  /*9190*/  SHFL.IDX PT, R53, R53, R2, 0x1c1f ;  /* 0x001c1f0235357589 */ /* 0x000fe200000e0000 */
[----:B--2---:R-:W-:-:S03]  /*91a0*/  VIADD R35, R155, UR43 ;  /* 0x0000002b9b237c36 */ /* 0x004fc60008000000 */
[----:B------:R-:W-:Y:S01]  /*91b0*/  SHFL.IDX PT, R71, R71, R2, 0x1c1f ;  /* 0x001c1f0247477589 */ /* 0x000fe200000e0000 */
[----:B------:R-:W-:-:S03]  /*91c0*/  VIADD R15, R35, 0x8 ;  /* 0x00000008230f7836 */ /* 0x000fc60000000000 */
[----:B------:R-:W1:Y:S04]  /*91d0*/  SHFL.IDX PT, R46, R55, R14, 0x1c1f ;  /* 0x001c1f0e372e7589 */ /* 0x000e6800000e0000 */
[----:B------:R-:W2:Y:S04]  /*91e0*/  SHFL.IDX PT, R54, R73, R14, 0x1c1f ;  /* 0x001c1f0e49367589 */ /* 0x000ea800000e0000 */
[----:B------:R0:W-:Y:S04]  /*91f0*/  SHFL.IDX PT, R75, R75, R2, 0x1c1f ;  /* 0x001c1f024b4b7589 */ /* 0x0001e800000e0000 */
[----:B------:R3:W2:Y:S04]  /*9200*/  SHFL.IDX PT, R56, R77, R14, 0x1c1f ;  /* 0x001c1f0e4d387589 */ /* 0x0006a800000e0000 */
[----:B------:R4:W-:Y:S01]  /*9210*/  STSM.16.M88.4 [R40], R4 ;  /* 0x0000000428007844 */ /* 0x0009e20000000200 */
[----:B0-----:R-:W-:-:S03]  /*9220*/  IMAD R2, R9, UR5, RZ ;  /* 0x0000000509027c24 */ /* 0x001fc6000f8e02ff */
[----:B------:R-:W-:Y:S01]  /*9230*/  SHFL.IDX PT, R60, R33, RZ, 0x1c1f ;  /* 0x001c1fff213c7589 */ /* 0x000fe200000e0000 */
[----:B---3--:R-:W-:Y:S02]  /*9240*/  SEL R14, R32, R45, P0 ;  /* 0x0000002d200e7207 */ /* 0x008fe40000000000 */
[-C--:B------:R-:W-:Y:S01]  /*9250*/  ISETP.GE.OR P3, PT, R35, R2.reuse, P1 ;  /* 0x000000022300720c */ /* 0x080fe20000f66670 */
[----:B------:R0:W-:Y:S01]  /*9260*/  SHFL.IDX PT, R62, R33, 0x1, 0x1c1f ;  /* 0x003c1f00213e7f89 */ /* 0x0001e200000e0000 */
[----:B------:R-:W-:Y:S02]  /*9270*/  LEA.HI.X R35, R12, UR7, R13, 0x2, P4 ;  /* 0x000000070c237c11 */ /* 0x000fe4000a0f140d */
[----:B------:R-:W-:Y:S02]  /*9280*/  ISETP.GE.OR P1, PT, R15, R2, P1 ;  /* 0x000000020f00720c */ /* 0x000fe40000f26670 */
[----:B------:R-:W-:Y:S01]  /*9290*/  SEL R12, R45, R32, P0 ;  /* 0x000000202d0c7207 */ /* 0x000fe20000000000 */
[----:B------:R-:W3:Y:S01]  /*92a0*/  SHFL.IDX PT, R61, R35, RZ, 0x1c1f ;  /* 0x001c1fff233d7589 */ /* 0x000ee200000e0000 */
[----:B------:R-:W-:-:S02]  /*92b0*/  SEL R13, R59, R48, P0 ;  /* 0x000000303b0d7207 */ /* 0x000fc40000000000 */
[----:B------:R-:W-:Y:S01]  /*92c0*/  SEL R15, R48, R59, P0 ;  /* 0x0000003b300f7207 */ /* 0x000fe20000000000 */
[----:B------:R1:W3:Y:S01]  /*92d0*/  SHFL.IDX PT, R63, R35, 0x1, 0x1c1f ;  /* 0x003c1f00233f7f89 */ /* 0x0002e200000e0000 */
[----:B------:R-:W-:Y:S02]  /*92e0*/  SEL R32, R49, R34, P0 ;  /* 0x0000002231207207 */ /* 0x000fe40000000000 */
[----:B------:R-:W-:Y:S01]  /*92f0*/  SEL R34, R34, R49, P0 ;  /* 0x0000003122227207 */ /* 0x000fe20000000000 */
[----:B------:R-:W-:Y:S01]  /*9300*/  STSM.16.M88.4 [R70], R12 ;  /* 0x0000000c46007844 */ /* 0x000fe20000000200 */
[----:B----4-:R-:W-:Y:S02]  /*9310*/  SEL R40, R51, R42, P0 ;  /* 0x0000002a33287207 */ /* 0x010fe40000000000 */
[----:B0-----:R-:W-:Y:S01]  /*9320*/  SEL R33, R67, R52, P0 ;  /* 0x0000003443217207 */ /* 0x001fe20000000000 */
[----:B------:R-:W-:Y:S01]  /*9330*/  STSM.16.M88.4 [R58], R24 ;  /* 0x000000183a007844 */ /* 0x000fe20000000200 */
[----:B-1----:R-:W-:-:S02]  /*9340*/  SEL R35, R52, R67, P0 ;  /* 0x0000004334237207 */ /* 0x002fc40000000000 */
[----:B------:R-:W-:Y:S02]  /*9350*/  SEL R42, R42, R51, P0 ;  /* 0x000000332a2a7207 */ /* 0x000fe40000000000 */
[----:B------:R-:W-:Y:S01]  /*9360*/  SEL R44, R53, R46, P0 ;  /* 0x0000002e352c7207 */ /* 0x000fe20000000000 */
[----:B------:R0:W-:Y:S01]  /*9370*/  STSM.16.M88.4 [R68], R32 ;  /* 0x0000002044007844 */ /* 0x0001e20000000200 */
[----:B--2---:R-:W-:Y:S02]  /*9380*/  SEL R41, R71, R54, P0 ;  /* 0x0000003647297207 */ /* 0x004fe40000000000 */
[----:B------:R-:W-:Y:S02]  /*9390*/  SEL R43, R54, R71, P0 ;  /* 0x00000047362b7207 */ /* 0x000fe40000000000 */
[----:B------:R-:W-:Y:S02]  /*93a0*/  SEL R46, R46, R53, P0 ;  /* 0x000000352e2e7207 */ /* 0x000fe40000000000 */
[----:B------:R-:W-:Y:S01]  /*93b0*/  SEL R45, R75, R56, P0 ;  /* 0x000000384b2d7207 */ /* 0x000fe20000000000 */
[----:B------:R-:W-:Y:S01]  /*93c0*/  STSM.16.M88.4 [R66], R40 ;  /* 0x0000002842007844 */ /* 0x000fe20000000200 */
[----:B------:R-:W-:-:S05]  /*93d0*/  SEL R47, R56, R75, P0 ;  /* 0x0000004b382f7207 */ /* 0x000fca0000000000 */
[----:B------:R-:W-:Y:S01]  /*93e0*/  STSM.16.M88.4 [R64], R44 ;  /* 0x0000002c40007844 */ /* 0x000fe20000000200 */
[----:B0-----:R-:W0:Y:S08]  /*93f0*/  @P2 LDC R32, c[0x0][0xbec] ;  /* 0x0002fb00ff202b82 */ /* 0x001e300000000800 */
[----:B------:R-:W-:Y:S08]  /*9400*/  BAR.SYNC.DEFER_BLOCKING 0x1, 0x180 ;  /* 0x0046000000007b1d */ /* 0x000ff00000010000 */
[----:B------:R-:W1:Y:S01]  /*9410*/  @P2 LDC R33, c[0x0][0xbf0] ;  /* 0x0002fc00ff212b82 */ /* 0x000e620000000800 */
[----:B------:R-:W-:-:S02]  /*9420*/  UIMAD UR5, UR12, UR8, URZ ;  /* 0x000000080c0572a4 */ /* 0x000fc4000f8e023f */
[----:B------:R-:W-:Y:S02]  /*9430*/  UIMAD.WIDE.U32 UR6, UR40, UR8, URZ ;  /* 0x00000008280672a5 */ /* 0x000fe4000f8e003f */
[----:B------:R-:W-:Y:S02]  /*9440*/  UIMAD UR5, UR40, UR9, UR5 ;  /* 0x00000009280572a4 */ /* 0x000fe4000f8e0205 */
[----:B------:R-:W-:Y:S01]  /*9450*/  UIMAD UR8, UR13, UR10, URZ ;  /* 0x0000000a0d0872a4 */ /* 0x000fe2000f8e023f */
[----:B---3--:R2:W-:Y:S04]  /*9460*/  @!P3 ST.E desc[UR46][R60.64], R3 ;  /* 0x000000033c00b985 */ /* 0x0085e8000c10192e */
[----:B------:R0:W-:Y:S04]  /*9470*/  @!P1 ST.E desc[UR46][R62.64], R8 ;  /* 0x000000083e009985 */ /* 0x0001e8000c10192e */
[----:B------:R3:W5:Y:S01]  /*9480*/  LD.E.128 R56, desc[UR46][R20.64] ;  /* 0x0000002e14387980 */ /* 0x000762000c101d00 */
[----:B--2---:R-:W-:Y:S01]  /*9490*/  IMAD R3, R23, 0x60, R152 ;  /* 0x0000006017037824 */ /* 0x004fe200078e0298 */
[----:B------:R-:W-:-:S02]  /*94a0*/  UIADD3 UR7, UR7, UR5, URZ ;  /* 0x0000000507077290 */ /* 0x000fc4000fffe03f */
[----:B------:R2:W5:Y:S01]  /*94b0*/  LD.E.128 R24, desc[UR46][R10.64] ;  /* 0x0000002e0a187980 */ /* 0x000562000c101d00 */
[----:B---3--:R-:W-:-:S03]  /*94c0*/  VIADD R21, R3, UR43 ;  /* 0x0000002b03157c36 */ /* 0x008fc60008000000 */
        /* <DEDUP_REMOVED lines=57> */
.L_x_10073:
[----:B------:R-:W-:Y:S05]  /*9860*/  BSYNC B1 ;  /* 0x0000000000017941 */ /* 0x000fea0003800000 */
.L_x_10072:
[----:B------:R-:W-:Y:S01]  /*9870*/  VIADD R3, R33, 0x60 ;  /* 0x0000006021037836 */ /* 0x000fe20000000000 */
[----:B---3--:R3:W4:Y:S04]  /*9880*/  SHFL.IDX PT, R9, R31, 0x1, 0x1c1f ;  /* 0x003c1f001f097f89 */ /* 0x00872800000e0000 */
[----:B------:R-:W-:Y:S01]  /*9890*/  ISETP.GE.AND P0, PT, R3, R2, PT ;  /* 0x000000020300720c */ /* 0x000fe20003f06270 */
[----:B------:R3:W0:-:S12]  /*98a0*/  SHFL.IDX PT, R8, R30, 0x1, 0x1c1f ;  /* 0x003c1f001e087f89 */ /* 0x00061800000e0000 */
[----:B---3--:R-:W-:Y:S05]  /*98b0*/  @P0 BRA `(.L_x_10074) ;  /* 0x0000000800300947 */ /* 0x008fea0003800000 */
[----:B------:R-:W-:Y:S02]  /*98c0*/  ULDC UR5, c[0x0][0xac8] ;  /* 0x0002b20000057ab9 */ /* 0x000fe40000000800 */
[----:B------:R-:W-:Y:S02]  /*98d0*/  ISETP.GE.AND P2, PT, R19, UR5, PT ;  /* 0x0000000513007c0c */ /* 0x000fe4000bf46270 */
[----:B------:R-:W-:-:S11]  /*98e0*/  ISETP.GE.AND P1, PT, R18, UR5, PT ;  /* 0x0000000512007c0c */ /* 0x000fd6000bf26270 */
[C---:B01----:R-:W-:Y:S02]  /*98f0*/  @!P2 LEA R10, P0, R19.reuse, R8, 0x1 ;  /* 0x00000008130aa211 */ /* 0x043fe400078008ff */
[----:B----4-:R-:W-:Y:S02]  /*9900*/  @!P1 IMAD.WIDE R2, R18, 0x2, R8 ;  /* 0x0000000212029825 */ /* 0x010fe400078e0208 */
[----:B--2---:R-:W-:Y:S02]  /*9910*/  @!P2 LEA.HI.X R11, R19, R9, R72, 0x1, P0 ;  /* 0x00000009130ba211 */ /* 0x004fe400000f0c48 */
        /* <DEDUP_REMOVED lines=8> */
.L_x_10071:
        /* <DEDUP_REMOVED lines=52> */
.L_x_10076:
[----:B------:R-:W-:Y:S05]  /*9ce0*/  BSYNC B1 ;  /* 0x0000000000017941 */ /* 0x000fea0003800000 */
.L_x_10075:
        /* <DEDUP_REMOVED lines=20> */
[----:B------:R-:W-:Y:S02]  /*9e30*/  IMAD R7, R8, R7, R6 ;  /* 0x0000000708077224 */ /* 0x000fe400078e0206 */
[----:B------:R-:W-:-:S02]  /*9e40*/  IMAD R0, R0, UR8, RZ ;  /* 0x0000000800007c24 */ /* 0x000fc4000f8e02ff */
        /* <DEDUP_REMOVED lines=33> */
.L_x_10078:
[----:B------:R-:W-:Y:S05]  /*a060*/  BSYNC B1 ;  /* 0x0000000000017941 */ /* 0x000fea0003800000 */
.L_x_10077:
        /* <DEDUP_REMOVED lines=17> */
.L_x_10074:
[----:B------:R-:W-:Y:S05]  /*a180*/  BSYNC B0 ;  /* 0x0000000000007941 */ /* 0x000fea0003800000 */
.L_x_10070:
[----:B------:R-:W-:Y:S02]  /*a190*/  ULDC UR5, c[0x0][0xc38] ;  /* 0x00030e0000057ab9 */ /* 0x000fe40000000800 */
[----:B------:R-:W-:-:S06]  /*a1a0*/  UISETP.GE.AND UP0, UPT, UR4, UR5, UPT ;  /* 0x000000050400728c */ /* 0x000fcc000bf06270 */
[----:B------:R-:W-:-:S13]  /*a1b0*/  PLOP3.LUT P0, PT, PT, PT, UP0, 0x80, 0x0 ;  /* 0x000000000000781c */ /* 0x000fda0003f0f008 */
[----:B------:R-:W-:Y:S05]  /*a1c0*/  @!P0 BRA `(.L_x_10079) ;  /* 0xffffff6800e08947 */ /* 0x000fea000383ffff */
[----:B------:R-:W-:Y:S05]  /*a1d0*/  EXIT ;  /* 0x000000000000794d */ /* 0x000fea0003800000 */
.L_x_10032:
[----:B------:R-:W-:-:S08]  /*a1e0*/  NOP ;  /* 0x0000000000007918 */ /* 0x000fd00000000000 */
[----:B------:R-:W0:-:S00]  /*a1f0*/  USETMAXREG.DEALLOC.CTAPOOL 0x20 ;  /* 0x00000020000079c8 */ /* 0x000e0000080e0500 */
[----:B0-----:R-:W-:-:S06]  /*a200*/  LOP3.LUT R0, R2, 0x3, RZ, 0xc0, !PT ;  /* 0x0000000302007812 */ /* 0x001fcc00078ec0ff */
[----:B------:R-:W0:Y:S01]  /*a210*/  S2UR UR6, SR_CTAID.X ;  /* 0x00000000000679c3 */ /* 0x000e220000002500 */
[----:B------:R-:W-:Y:S01]  /*a220*/  LOP3.LUT R25, R25, 0xfffffffb, RZ, 0xc0, !PT ;  /* 0xfffffffb19197812 */ /* 0x000fe200078ec0ff */
[----:B------:R-:W-:Y:S01]  /*a230*/  STL [R1+0x8], RZ ;  /* 0x000008ff01007387 */ /* 0x000fe20000100800 */
[----:B------:R-:W-:Y:S02]  /*a240*/  IMAD.MOV.U32 R23, RZ, RZ, 0x1 ;  /* 0x00000001ff177424 */ /* 0x000fe400078e00ff */
[----:B------:R-:W-:Y:S01]  /*a250*/  IMAD.MOV.U32 R18, RZ, RZ, RZ ;  /* 0x000000ffff127224 */ /* 0x000fe200078e00ff */
        /* <DEDUP_REMOVED lines=36> */
[----:B------:R-:W-:Y:S01]  /*a4a0*/  LOP3.LUT R7, R7, 0x380, R2, 0xf8, !PT ;  /* 0x0000038007077812 */ /* 0x000fe200078ef802 */
[----:B------:R-:W-:Y:S01]  /*a4b0*/  IMAD.SHL.U32 R2, R10, 0x40, RZ ;  /* 0x000000400a027824 */ /* 0x000fe200078e00ff */
[----:B------:R-:W-:-:S02]  /*a4c0*/  LOP3.LUT R5, R5, 0x400, R6, 0xf8, !PT ;  /* 0x0000040005057812 */ /* 0x000fc400078ef806 */
[----:B------:R-:W-:Y:S02]  /*a4d0*/  LOP3.LUT R6, R0, 0x90, RZ, 0xc0, !PT ;  /* 0x0000009000067812 */ /* 0x000fe400078ec0ff */
[----:B------:R-:W-:Y:S02]  /*a4e0*/  LOP3.LUT R4, R4, 0x800, R9, 0xf8, !PT ;  /* 0x0000080004047812 */ /* 0x000fe400078ef809 */
[----:B------:R-:W-:Y:S02]  /*a4f0*/  LOP3.LUT R7, R7, 0x70, R0, 0x78, !PT ;  /* 0x0000007007077812 */ /* 0x000fe400078e7800 */
[----:B------:R-:W-:Y:S02]  /*a500*/  LOP3.LUT R6, R6, 0x10, R11, 0x78, !PT ;  /* 0x0000001006067812 */ /* 0x000fe400078e780b */
[----:B------:R-:W-:Y:S01]  /*a510*/  LOP3.LUT R24, R4, R7, RZ, 0xfc, !PT ;  /* 0x0000000704187212 */ /* 0x000fe200078efcff */
[----:B------:R-:W-:Y:S01]  /*a520*/  IMAD.U32 R4, RZ, RZ, UR6 ;  /* 0x00000006ff047e24 */ /* 0x000fe2000f8e00ff */
[----:B------:R-:W-:-:S02]  /*a530*/  LOP3.LUT R22, R3, 0x10, R22, 0x78, !PT ;  /* 0x0000001003167812 */ /* 0x000fc400078e7816 */
[----:B------:R-:W-:Y:S01]  /*a540*/  LOP3.LUT R13, R13, R6, RZ, 0xfc, !PT ;  /* 0x000000060d0d7212 */ /* 0x000fe200078efcff */
[----:B------:R-:W-:Y:S01]  /*a550*/  VIADD R28, R24, 0x40 ;  /* 0x00000040181c7836 */ /* 0x000fe20000000000 */
[----:B------:R-:W-:Y:S01]  /*a560*/  SHF.R.U32.HI R3, RZ, 0x1, R8 ;  /* 0x00000001ff037819 */ /* 0x000fe20000011608 */
[----:B------:R0:W-:Y:S01]  /*a570*/  STL [R1], R4 ;  /* 0x0000000401007387 */ /* 0x0001e20000100800 */
[----:B------:R-:W-:Y:S01]  /*a580*/  LOP3.LUT R0, R0, 0x10, RZ, 0xc0, !PT ;  /* 0x0000001000007812 */ /* 0x000fe200078ec0ff */
[----:B------:R-:W-:Y:S01]  /*a590*/  @P0 VIADD R28, R24, 0xffffffc0 ;  /* 0xffffffc0181c0836 */ /* 0x000fe20000000000 */
[----:B------:R-:W-:Y:S01]  /*a5a0*/  LOP3.LUT R22, R5, R22, RZ, 0xfc, !PT ;  /* 0x0000001605167212 */ /* 0x000fe200078efcff */
[----:B------:R1:W-:Y:S03]  /*a5b0*/  STL [R1+0x8], RZ ;  /* 0x000008ff01007387 */ /* 0x0003e60000100800 */
[----:B------:R-:W-:-:S02]  /*a5c0*/  LOP3.LUT R29, R22, 0x2800, RZ, 0xfc, !PT ;  /* 0x00002800161d7812 */ /* 0x000fc400078efcff */
[----:B0-----:R-:W-:Y:S01]  /*a5d0*/  LOP3.LUT R4, R3, 0x40, R2, 0xf8, !PT ;  /* 0x0000004003047812 */ /* 0x001fe200078ef802 */
[----:B------:R-:W-:Y:S01]  /*a5e0*/  IMAD.IADD R3, R16, 0x1, R13 ;  /* 0x0000000110037824 */ /* 0x000fe200078e020d */
[C---:B------:R-:W-:Y:S02]  /*a5f0*/  LOP3.LUT R2, R0.reuse, 0x20, RZ, 0xfc, !PT ;  /* 0x0000002000027812 */ /* 0x040fe400078efcff */
[----:B------:R-:W-:Y:S02]  /*a600*/  LOP3.LUT R2, R0, 0x40, RZ, 0xfc, !PT ;  /* 0x0000004000027812 */ /* 0x000fe400078efcff */
[----:B------:R1:W-:Y:S01]  /*a610*/  STL [R1+0x4], R3 ;  /* 0x0000040301007387 */ /* 0x0003e20000100800 */
[----:B------:R-:W-:-:S07]  /*a620*/  LOP3.LUT R0, R22, 0x1800, RZ, 0xfc, !PT ;  /* 0x0000180016007812 */ /* 0x000fce00078efcff */
.L_x_10145:
        /* <DEDUP_REMOVED lines=23> */
.L_x_10081:
[----:B------:R-:W-:Y:S01]  /*a7a0*/  ULDC UR8, c[0x0][0xc54] ;  /* 0x0003150000087ab9 */ /* 0x000fe20000000800 */
[----:B------:R-:W-:Y:S01]  /*a7b0*/  UMOV UR5, UR9 ;  /* 0x0000000900057c82 */ /* 0x000fe20008000000 */
[----:B------:R-:W-:-:S11]  /*a7c0*/  UISETP.NE.AND UP0, UPT, UR8, 0x1, UPT ;  /* 0x000000010800788c */ /* 0x000fd6000bf05270 */
[----:B------:R-:W-:Y:S02]  /*a7d0*/  @UP0 ULDC.64 UR10, c[0x0][0xc58] ;  /* 0x00031600000a0ab9 */ /* 0x000fe40000000a00 */
[----:B------:R-:W-:-:S04]  /*a7e0*/  UIMAD.WIDE.U32 UR6, UR9, UR10, URZ ;  /* 0x0000000a090672a5 */ /* 0x000fc8000f8e003f */
[----:B------:R-:W-:-:S04]  /*a7f0*/  @UP0 USHF.R.U32.HI UR5, URZ, UR11, UR7 ;  /* 0x0000000b3f050299 */ /* 0x000fc80008011607 */
[----:B------:R-:W-:-:S12]  /*a800*/  UIMAD UR8, UR5, UR8, URZ ;  /* 0x00000008050872a4 */ /* 0x000fd8000f8e023f */
.L_x_10082:
        /* <DEDUP_REMOVED lines=8> */
[----:B------:R-:W-:-:S02]  /*a890*/  UIMAD UR5, UR40, 0xc0, URZ ;  /* 0x000000c0280578a4 */ /* 0x000fc4000f8e023f */
        /* <DEDUP_REMOVED lines=54> */
.L_x_10084:
        /* <DEDUP_REMOVED lines=20> */
.L_x_10087:
[----:B------:R-:W-:Y:S05]  /*ad40*/  BSYNC B6 ;  /* 0x0000000000067941 */ /* 0x000fea0003800000 */
.L_x_10086:
        /* <DEDUP_REMOVED lines=22> */
.L_x_10089:
[----:B------:R-:W-:Y:S05]  /*aeb0*/  BSYNC B6 ;  /* 0x0000000000067941 */ /* 0x000fea0003800000 */
.L_x_10088:
        /* <DEDUP_REMOVED lines=20> */
.L_x_10091:
[----:B------:R-:W-:Y:S05]  /*b000*/  BSYNC B6 ;  /* 0x0000000000067941 */ /* 0x000fea0003800000 */
.L_x_10090:
        /* <DEDUP_REMOVED lines=19> */
.L_x_10093:
[----:B------:R-:W-:Y:S05]  /*b140*/  BSYNC B6 ;  /* 0x0000000000067941 */ /* 0x000fea0003800000 */
.L_x_10092:
        /* <DEDUP_REMOVED lines=23> */
.L_x_10164:
        /* <DEDUP_REMOVED lines=10> */
.L_x_10167:
        /* <DEDUP_REMOVED lines=20> */
.L_x_10097:
[----:B-1----:R-:W1:Y:S01]  /*b4a0*/  S2R R2, SR_TID.X ;  /* 0x0000000000027919 */ /* 0x002e620000002100 */
[----:B------:R-:W-:Y:S01]  /*b4b0*/  IMAD R3, R18, 0x8, R16 ;  /* 0x0000000812037824 */ /* 0x000fe200078e0210 */
[----:B-1----:R-:W-:Y:S02]  /*b4c0*/  LOP3.LUT R4, R2, 0x7f, RZ, 0xc0, !PT ;  /* 0x0000007f02047812 */ /* 0x002fe400078ec0ff */
[----:B------:R-:W-:Y:S02]  /*b4d0*/  SHF.L.U32 R2, R23, 0x1f, RZ ;  /* 0x0000001f17027819 */ /* 0x000fe400000006ff */
[----:B------:R-:W-:Y:S02]  /*b4e0*/  ISETP.NE.AND P0, PT, R4, RZ, PT ;  /* 0x000000ff0400720c */ /* 0x000fe40003f05270 */
[----:B------:R-:W1:Y:S02]  /*b4f0*/  SYNCS.PHASECHK.TRANS64.TRYWAIT P1, [R3+URZ+0x19c80], R2 ;  /* 0x019c8002030075a7 */ /* 0x000e64000802017f */
[----:B-1----:R-:W-:Y:S09]  /*b500*/  @!P1 BRA `(.L_x_10098) ;  /* 0x0000003000249947 */ /* 0x002ff20003800000 */
.L_x_10168:
        /* <DEDUP_REMOVED lines=8> */
.L_x_10099:
        /* <DEDUP_REMOVED lines=30> */
.L_x_10169:
        /* <DEDUP_REMOVED lines=8> */
.L_x_10101:
        /* <DEDUP_REMOVED lines=31> */
.L_x_10095:
        /* <DEDUP_REMOVED lines=29> */
.L_x_10103:
[----:B------:R-:W-:Y:S05]  /*bbb0*/  BSYNC B6 ;  /* 0x0000000000067941 */ /* 0x000fea0003800000 */
.L_x_10102:
[----:B------:R-:W3:Y:S01]  /*bbc0*/  LDC R9, c[0x0][0x448] ;  /* 0x00011200ff097b82 */ /* 0x000ee20000000800 */
[----:B0-----:R-:W0:Y:S01]  /*bbd0*/  S2R R20, SR_TID.X ;  /* 0x0000000000147919 */ /* 0x001e220000002100 */
[----:B------:R-:W-:Y:S01]  /*bbe0*/  IMAD.U32 R6, RZ, RZ, UR40 ;  /* 0x00000028ff067e24 */ /* 0x000fe2000f8e00ff */
[----:B------:R-:W-:Y:S01]  /*bbf0*/  ULDC.64 UR8, c[0x0][0x2e0] ;  /* 0x0000b80000087ab9 */ /* 0x000fe20000000a00 */
[----:B------:R-:W-:Y:S01]  /*bc00*/  UMOV UR4, UR50 ;  /* 0x0000003200047c82 */ /* 0x000fe20008000000 */
[----:B------:R-:W-:Y:S01]  /*bc10*/  UIMAD UR6, UR37, UR8, URZ ;  /* 0x00000008250672a4 */ /* 0x000fe2000f8e023f */
[----:B------:R-:W4:Y:S01]  /*bc20*/  S2R R10, SR_TID.X ;  /* 0x00000000000a7919 */ /* 0x000f220000002100 */
[----:B------:R-:W-:Y:S02]  /*bc30*/  UMOV UR5, UR45 ;  /* 0x0000002d00057c82 */ /* 0x000fe40008000000 */
        /* <DEDUP_REMOVED lines=18> */
[----:B------:R-:W-:Y:S01]  /*bd60*/  IMAD R6, R6, 0xc0, R20 ;  /* 0x000000c006067824 */ /* 0x000fe200078e0214 */
        /* <DEDUP_REMOVED lines=51> */
[----:B------:R-:W-:Y:S01]  /*c0a0*/  IMAD.U32 R5, RZ, RZ, UR40 ;  /* 0x00000028ff057e24 */ /* 0x000fe2000f8e00ff */
[----:B------:R-:W-:Y:S02]  /*c0b0*/  ULDC UR4, c[0x0][0x288] ;  /* 0x0000a20000047ab9 */ /* 0x000fe40000000800 */
[----:B------:R-:W1:Y:S01]  /*c0c0*/  SHFL.IDX PT, R2, R4, RZ, 0x1e1f ;  /* 0x001e1fff04027589 */ /* 0x000e6200000e0000 */
[----:B------:R-:W-:Y:S02]  /*c0d0*/  IMAD R6, R9, UR4, RZ ;  /* 0x0000000409067c24 */ /* 0x000fe4000f8e02ff */
[----:B------:R-:W-:Y:S01]  /*c0e0*/  IMAD R5, R5, 0xc0, R21 ;  /* 0x000000c005057824 */ /* 0x000fe200078e0215 */
[----:B------:R-:W2:Y:S04]  /*c0f0*/  SHFL.IDX PT, R0, R0, 0x1, 0x1e1f ;  /* 0x003e1f0000007f89 */ /* 0x000ea800000e0000 */
[----:B------:R-:W-:Y:S01]  /*c100*/  ISETP.GE.AND P4, PT, R5, R6, PT ;  /* 0x000000060500720c */ /* 0x000fe20003f86270 */
[----:B------:R-:W3:Y:S04]  /*c110*/  SHFL.IDX PT, R4, R4, 0x1, 0x1e1f ;  /* 0x003e1f0004047f89 */ /* 0x000ee800000e0000 */
[----:B------:R-:W4:Y:S04]  /*c120*/  SHFL.IDX PT, R7, R7, RZ, 0x1e1f ;  /* 0x001e1fff07077589 */ /* 0x000f2800000e0000 */
[----:B------:R1:W2:Y:S04]  /*c130*/  SHFL.IDX PT, R14, R8, RZ, 0x1e1f ;  /* 0x001e1fff080e7589 */ /* 0x0002a800000e0000 */
        /* <DEDUP_REMOVED lines=17> */
.L_x_10176:
        /* <DEDUP_REMOVED lines=12> */
.L_x_10106:
[----:B------:R-:W-:Y:S05]  /*c310*/  BSYNC B0 ;  /* 0x0000000000007941 */ /* 0x000fea0003800000 */
.L_x_10105:
[----:B------:R-:W-:Y:S01]  /*c320*/  NOP ;  /* 0x0000000000007918 */ /* 0x000fe20000000000 */
[----:B------:R-:W-:-:S13]  /*c330*/  PLOP3.LUT P0, PT, PT, PT, PT, 0x80, 0x0 ;  /* 0x000000000000781c */ /* 0x000fda0003f0f070 */
.L_x_10107:
        /* <DEDUP_REMOVED lines=18> */
.L_x_10177:
[----:B------:R-:W-:Y:S05]  /*c460*/  BSYNC B0 ;  /* 0x0000000000007941 */ /* 0x000fea0003800000 */
.L_x_10108:
[----:B------:R-:W-:-:S06]  /*c470*/  UISETP.GE.AND UP0, UPT, UR39, 0x2, UPT ;  /* 0x000000022700788c */ /* 0x000fcc000bf06270 */
[----:B------:R-:W-:-:S13]  /*c480*/  PLOP3.LUT P0, PT, PT, PT, UP0, 0x80, 0x0 ;  /* 0x000000000000781c */ /* 0x000fda0003f0f008 */
[----:B------:R-:W-:Y:S05]  /*c490*/  @!P0 BRA `(.L_x_10110) ;  /* 0x0000001000308947 */ /* 0x000fea0003800000 */
[----:B------:R-:W-:Y:S01]  /*c4a0*/  UIADD3 UR4, UR39, -0x2, URZ ;  /* 0xfffffffe27047890 */ /* 0x000fe2000fffe03f */
[----:B------:R-:W-:Y:S02]  /*c4b0*/  IMAD.MOV.U32 R8, RZ, RZ, R23 ;  /* 0x000000ffff087224 */ /* 0x000fe400078e0017 */
[----:B------:R-:W-:-:S03]  /*c4c0*/  IMAD.MOV.U32 R0, RZ, RZ, R18 ;  /* 0x000000ffff007224 */ /* 0x000fc600078e0012 */
[----:B------:R-:W-:-:S07]  /*c4d0*/  IMAD.U32 R2, RZ, RZ, UR4 ;  /* 0x00000004ff027e24 */ /* 0x000fce000f8e00ff */
.L_x_10134:
        /* <DEDUP_REMOVED lines=9> */
[----:B------:R-:W-:Y:S01]  /*c570*/  LOP3.LUT P1, RZ, R25, 0x1, RZ, 0xc0, !PT ;  /* 0x0000000119ff7812 */ /* 0x000fe2000782c0ff */
[----:B0-----:R-:W-:-:S12]  /*c580*/  IMAD.MOV.U32 R3, RZ, RZ, R2 ;  /* 0x000000ffff037224 */ /* 0x001fd800078e0002 */
        /* <DEDUP_REMOVED lines=19> */
.L_x_10113:
        /* <DEDUP_REMOVED lines=8> */
.L_x_10178:
[----:B------:R-:W-:Y:S05]  /*c740*/  BSYNC B1 ;  /* 0x0000000000017941 */ /* 0x000fea0003800000 */
.L_x_10114:
        /* <DEDUP_REMOVED lines=9> */
.L_x_10117:
[----:B------:R-:W-:Y:S05]  /*c7e0*/  BSYNC B1 ;  /* 0x0000000000017941 */ /* 0x000fea0003800000 */
.L_x_10116:
        /* <DEDUP_REMOVED lines=11> */
.L_x_10118:
        /* <DEDUP_REMOVED lines=16> */
.L_x_10119:
        /* <DEDUP_REMOVED lines=16> */
.L_x_10120:
        /* <DEDUP_REMOVED lines=13> */
.L_x_10179:
[----:B------:R-:W-:Y:S05]  /*cb70*/  BSYNC B1 ;  /* 0x0000000000017941 */ /* 0x000fea0003800000 */
.L_x_10121:
        /* <DEDUP_REMOVED lines=11> */
.L_x_10124:
[----:B------:R-:W-:Y:S05]  /*cc30*/  BSYNC B1 ;  /* 0x0000000000017941 */ /* 0x000fea0003800000 */
.L_x_10123:
        /* <DEDUP_REMOVED lines=8> */
.L_x_10125:
        /* <DEDUP_REMOVED lines=15> */
.L_x_10126:
        /* <DEDUP_REMOVED lines=15> */
.L_x_10127:
        /* <DEDUP_REMOVED lines=10> */
.L_x_10112:
[----:B------:R-:W-:Y:S05]  /*cf40*/  BSYNC B0 ;  /* 0x0000000000007941 */ /* 0x000fea0003800000 */
.L_x_10111:
[----:B------:R-:W-:-:S06]  /*cf50*/  UISETP.NE.AND UP0, UPT, UR38, 0x3, UPT ;  /* 0x000000032600788c */ /* 0x000fcc000bf05270 */
[----:B------:R-:W-:-:S13]  /*cf60*/  PLOP3.LUT P0, PT, PT, PT, UP0, 0x80, 0x0 ;  /* 0x000000000000781c */ /* 0x000fda0003f0f008 */
[----:B------:R-:W-:Y:S05]  /*cf70*/  @!P0 BRA `(.L_x_10128) ;  /* 0x0000000000048947 */ /* 0x000fea0003800000 */
[----:B------:R-:W-:Y:S01]  /*cf80*/  BPT.TRAP 0x1 ;  /* 0x000000040000795c */ /* 0x000fe20000300000 */
.L_x_10128:
[----:B0-----:R-:W-:Y:S01]  /*cf90*/  IMAD.U32 R3, RZ, RZ, UR44 ;  /* 0x0000002cff037e24 */ /* 0x001fe2000f8e00ff */
[----:B------:R-:W-:Y:S01]  /*cfa0*/  LOP3.LUT R4, R8, 0x1, RZ, 0x3c, !PT ;  /* 0x0000000108047812 */ /* 0x000fe200078e3cff */
[----:B------:R-:W-:Y:S03]  /*cfb0*/  BSSY B0, `(.L_x_10129) ;  /* 0x0000006000007945 */ /* 0x000fe60003800000 */
[----:B------:R-:W-:Y:S01]  /*cfc0*/  ISETP.NE.AND P0, PT, R3, 0x3, PT ;  /* 0x000000030300780c */ /* 0x000fe20003f05270 */
[----:B------:R-:W-:Y:S01]  /*cfd0*/  IMAD R3, R0, 0x8, R16 ;  /* 0x0000000800037824 */ /* 0x000fe200078e0210 */
[----:B------:R-:W-:-:S04]  /*cfe0*/  SHF.L.U32 R4, R4, 0x1f, RZ ;  /* 0x0000001f04047819 */ /* 0x000fc800000006ff */
[----:B------:R-:W0:Y:S02]  /*cff0*/  SYNCS.PHASECHK.TRANS64.TRYWAIT P1, [R3+URZ+0x19c70], R4 ;  /* 0x019c7004030075a7 */ /* 0x000e24000802017f */
[----:B0-----:R-:W-:Y:S05]  /*d000*/  @!P1 BRA `(.L_x_10130) ;  /* 0x0000001800c49947 */ /* 0x001fea0003800000 */
.L_x_10180:
[----:B------:R-:W-:Y:S05]  /*d010*/  BSYNC B0 ;  /* 0x0000000000007941 */ /* 0x000fea0003800000 */
.L_x_10129:
[----:B------:R-:W-:Y:S05]  /*d020*/  @!P0 BRA `(.L_x_10131) ;  /* 0x0000000000048947 */ /* 0x000fea0003800000 */
[----:B------:R-:W-:Y:S01]  /*d030*/  BPT.TRAP 0x1 ;  /* 0x000000040000795c */ /* 0x000fe20000300000 */
.L_x_10131:
[----:B0-----:R-:W-:Y:S01]  /*d040*/  SHF.L.U32 R4, R8, 0x1f, RZ ;  /* 0x0000001f08047819 */ /* 0x001fe200000006ff */
[----:B------:R-:W-:-:S03]  /*d050*/  IMAD R0, R0, 0x3000, RZ ;  /* 0x0000300000007824 */ /* 0x000fc600078e02ff */
[----:B------:R-:W0:Y:S02]  /*d060*/  SYNCS.PHASECHK.TRANS64.TRYWAIT P1, [R3+URZ+0x19c60], R4 ;  /* 0x019c6004030075a7 */ /* 0x000e24000802017f */
[----:B0-----:R-:W-:Y:S05]  /*d070*/  @!P1 BRA `(.L_x_10132) ;  /* 0x0000001800bc9947 */ /* 0x001fea0003800000 */
.L_x_10181:
        /* <DEDUP_REMOVED lines=65> */
.L_x_10133:
        /* <DEDUP_REMOVED lines=13> */
.L_x_10110:
        /* <DEDUP_REMOVED lines=18> */
.L_x_10136:
[----:B------:R-:W-:Y:S05]  /*d680*/  BSYNC B0 ;  /* 0x0000000000007941 */ /* 0x000fea0003800000 */
.L_x_10135:
[----:B------:R-:W-:-:S06]  /*d690*/  UISETP.NE.AND UP0, UPT, UR38, 0x3, UPT ;  /* 0x000000032600788c */ /* 0x000fcc000bf05270 */
[----:B------:R-:W-:-:S13]  /*d6a0*/  PLOP3.LUT P1, PT, PT, PT, UP0, 0x80, 0x0 ;  /* 0x000000000000781c */ /* 0x000fda0003f2f008 */
[----:B------:R-:W-:Y:S05]  /*d6b0*/  @!P1 BRA `(.L_x_10137) ;  /* 0x0000000000049947 */ /* 0x000fea0003800000 */
[----:B------:R-:W-:Y:S01]  /*d6c0*/  BPT.TRAP 0x1 ;  /* 0x000000040000795c */ /* 0x000fe20000300000 */
.L_x_10137:
        /* <DEDUP_REMOVED lines=8> */
.L_x_10182:
[----:B------:R-:W-:Y:S05]  /*d750*/  BSYNC B0 ;  /* 0x0000000000007941 */ /* 0x000fea0003800000 */
.L_x_10138:
[----:B------:R-:W-:Y:S05]  /*d760*/  @!P2 BRA `(.L_x_10140) ;  /* 0x000000000004a947 */ /* 0x000fea0003800000 */
[----:B------:R-:W-:Y:S01]  /*d770*/  BPT.TRAP 0x1 ;  /* 0x000000040000795c */ /* 0x000fe20000300000 */
.L_x_10140:
[----:B0-----:R-:W-:-:S04]  /*d780*/  SHF.L.U32 R3, R23, 0x1f, RZ ;  /* 0x0000001f17037819 */ /* 0x001fc800000006ff */
[----:B------:R-:W0:Y:S02]  /*d790*/  SYNCS.PHASECHK.TRANS64.TRYWAIT P1, [R0+URZ+0x19c60], R3 ;  /* 0x019c6003000075a7 */ /* 0x000e24000802017f */
[----:B0-----:R-:W-:Y:S05]  /*d7a0*/  @!P1 BRA `(.L_x_10141) ;  /* 0x0000001400189947 */ /* 0x001fea0003800000 */
.L_x_10183:
        /* <DEDUP_REMOVED lines=66> */
.L_x_10142:
[----:B-1----:R1:W-:Y:S01]  /*dbd0*/  SYNCS.ARRIVE.TRANS64.A1T0 RZ, [R0+URZ+0x19c50], RZ ;  /* 0x019c50ff00ff79a7 */ /* 0x0023e2000810003f */
[----:B------:R-:W-:Y:S02]  /*dbe0*/  @!P0 VIADD R2, R0, 0x19c80 ;  /* 0x00019c8000028836 */ /* 0x000fe40000000000 */
[----:B------:R-:W-:-:S03]  /*dbf0*/  VIADD R18, R18, 0x1 ;  /* 0x0000000112127836 */ /* 0x000fc60000000000 */
[----:B------:R-:W-:Y:S01]  /*dc00*/  @!P0 PRMT R2, RZ, 0x654, R2 ;  /* 0x00000654ff028816 */ /* 0x000fe20000000002 */
[----:B------:R-:W-:Y:S01]  /*dc10*/  BAR.SYNC.DEFER_BLOCKING 0x2, 0x80 ;  /* 0x0082000000007b1d */ /* 0x000fe20000010000 */
[----:B------:R-:W-:-:S04]  /*dc20*/  ISETP.NE.AND P1, PT, R18, 0x2, PT ;  /* 0x000000021200780c */ /* 0x000fc80003f25270 */
[----:B-1----:R-:W-:Y:S02]  /*dc30*/  SEL R0, RZ, 0x1, P1 ;  /* 0x00000001ff007807 */ /* 0x002fe40000800000 */
[----:B------:R-:W-:Y:S02]  /*dc40*/  SEL R18, R18, RZ, P1 ;  /* 0x000000ff12127207 */ /* 0x000fe40000800000 */
[----:B------:R-:W-:Y:S01]  /*dc50*/  LOP3.LUT R23, R23, R0, RZ, 0x3c, !PT ;  /* 0x0000000017177212 */ /* 0x000fe200078e3cff */
[----:B------:R1:W-:Y:S06]  /*dc60*/  @!P0 SYNCS.ARRIVE.TRANS64.RED.A1T0 RZ, [R2+URZ], RZ ;  /* 0x000000ff02ff89a7 */ /* 0x0003ec000810043f */
.L_x_10085:
[----:B------:R-:W-:Y:S05]  /*dc70*/  BSYNC B7 ;  /* 0x0000000000077941 */ /* 0x000fea0003800000 */
.L_x_10083:
        /* <DEDUP_REMOVED lines=12> */
.L_x_10143:
        /* <DEDUP_REMOVED lines=8> */
.L_x_10144:
[----:B--23--:R-:W2:Y:S01]  /*ddc0*/  LDL R0, [R1] ;  /* 0x0000000001007983 */ /* 0x00cea20000100800 */
[----:B------:R-:W-:Y:S02]  /*ddd0*/  ULDC UR4, c[0x0][0xc38] ;  /* 0x00030e0000047ab9 */ /* 0x000fe40000000800 */
[----:B--2---:R-:W-:-:S13]  /*dde0*/  ISETP.GE.AND P0, PT, R0, UR4, PT ;  /* 0x0000000400007c0c */ /* 0x004fda000bf06270 */
[----:B------:R-:W-:Y:S05]  /*ddf0*/  @!P0 BRA `(.L_x_10145) ;  /* 0xffffffc8000c8947 */ /* 0x000fea000383ffff */
.L_x_10080:
        /* <DEDUP_REMOVED lines=12> */
.L_x_10184:
[----:B------:R-:W-:Y:S05]  /*dec0*/  BSYNC B0 ;  /* 0x0000000000007941 */ /* 0x000fea0003800000 */
.L_x_10146:
[----:B------:R-:W-:-:S03]  /*ded0*/  UMOV UR4, 0xffffffff ;  /* 0xffffffff00047882 */ /* 0x000fc60000000000 */
[----:B------:R-:W-:Y:S05]  /*dee0*/  BRA.DIV UR4, `(.L_x_10148) ;  /* 0x0000000e04707947 */ /* 0x000fea000b800000 */
[----:B-1----:R-:W1:Y:S02]  /*def0*/  S2R R0, SR_TID.X ;  /* 0x0000000000007919 */ /* 0x002e640000002100 */
[----:B-1----:R-:W-:-:S04]  /*df00*/  SHF.R.U32.HI R0, RZ, 0x5, R0 ;  /* 0x00000005ff007819 */ /* 0x002fc80000011600 */
[----:B------:R-:W-:-:S05]  /*df10*/  LOP3.LUT R0, R0, 0x3, RZ, 0xc0, !PT ;  /* 0x0000000300007812 */ /* 0x000fca00078ec0ff */
[----:B------:R1:W2:Y:S02]  /*df20*/  SHFL.IDX PT, R14, R0, RZ, 0x1f ;  /* 0x00001fff000e7589 */ /* 0x0002a400000e0000 */
.L_x_10187:
[----:B--2---:R-:W-:Y:S01]  /*df30*/  ISETP.NE.AND P0, PT, R14, RZ, PT ;  /* 0x000000ff0e00720c */ /* 0x004fe20003f05270 */
[----:B------:R-:W-:-:S12]  /*df40*/  BSSY B0, `(.L_x_10149) ;  /* 0x000002b000007945 */ /* 0x000fd80003800000 */
[----:B------:R-:W-:Y:S05]  /*df50*/  @P0 BRA `(.L_x_10150) ;  /* 0x0000000000a40947 */ /* 0x000fea0003800000 */
[----:B------:R-:W-:-:S03]  /*df60*/  UMOV UR4, 0xffffffff ;  /* 0xffffffff00047882 */ /* 0x000fc60000000000 */
[----:B------:R-:W-:Y:S05]  /*df70*/  BRA.DIV UR4, `(.L_x_10151) ;  /* 0x0000000e04807947 */ /* 0x000fea000b800000 */
[----:B------:R-:W-:-:S13]  /*df80*/  ELECT P6, URZ, PT ;  /* 0x00000000003f782f */ /* 0x000fda00038c0000 */
.L_x_10190:
[----:B------:R-:W-:Y:S05]  /*df90*/  @!P6 BRA `(.L_x_10150) ;  /* 0x000000000094e947 */ /* 0x000fea0003800000 */
[----:B------:R-:W-:-:S06]  /*dfa0*/  ULOP3.LUT UR4, UR41, 0x2, URZ, 0xfc, !UPT ;  /* 0x0000000229047892 */ /* 0x000fcc000f8efc3f */
[----:B-1----:R-:W-:-:S05]  /*dfb0*/  IMAD.U32 R0, RZ, RZ, UR4 ;  /* 0x00000004ff007e24 */ /* 0x002fca000f8e00ff */
[----:B------:R-:W-:-:S13]  /*dfc0*/  ISETP.NE.AND P0, PT, R0, 0x3, PT ;  /* 0x000000030000780c */ /* 0x000fda0003f05270 */
[----:B------:R-:W-:Y:S05]  /*dfd0*/  @!P0 BRA `(.L_x_10152) ;  /* 0x0000000000048947 */ /* 0x000fea0003800000 */
[----:B------:R-:W-:Y:S01]  /*dfe0*/  BPT.TRAP 0x1 ;  /* 0x000000040000795c */ /* 0x000fe20000300000 */
.L_x_10152:
        /* <DEDUP_REMOVED lines=9> */
[----:B------:R-:W-:Y:S01]  /*e080*/  IMAD R3, R6, 0x8, R3 ;  /* 0x0000000806037824 */ /* 0x000fe200078e0203 */
[----:B------:R-:W-:Y:S01]  /*e090*/  SHF.L.U32 R0, R0, 0x1f, RZ ;  /* 0x0000001f00007819 */ /* 0x000fe200000006ff */
[----:B-1----:R-:W-:Y:S06]  /*e0a0*/  @!P1 BRA `(.L_x_10153) ;  /* 0x0000000c00549947 */ /* 0x002fec0003800000 */
.L_x_10191:
[----:B------:R-:W2:Y:S02]  /*e0b0*/  SYNCS.PHASECHK.TRANS64.TRYWAIT P1, [R3+URZ], R0 ;  /* 0x00000000030075a7 */ /* 0x000ea4000802017f */
[----:B--2---:R-:W-:Y:S05]  /*e0c0*/  @!P1 BRA `(.L_x_10154) ;  /* 0x0000000c00609947 */ /* 0x004fea0003800000 */
.L_x_10192:
[----:B------:R-:W-:Y:S05]  /*e0d0*/  @!P0 BRA `(.L_x_10155) ;  /* 0x0000000000048947 */ /* 0x000fea0003800000 */
[----:B------:R-:W-:Y:S01]  /*e0e0*/  BPT.TRAP 0x1 ;  /* 0x000000040000795c */ /* 0x000fe20000300000 */
.L_x_10155:
[----:B--2---:R-:W-:-:S04]  /*e0f0*/  IMAD R3, R18, 0x8, R7 ;  /* 0x0000000812037824 */ /* 0x004fc800078e0207 */
[----:B------:R-:W2:Y:S02]  /*e100*/  SYNCS.PHASECHK.TRANS64.TRYWAIT P1, [R3+URZ+0x19c60], R4 ;  /* 0x019c6004030075a7 */ /* 0x000ea4000802017f */
[----:B--2---:R-:W-:Y:S05]  /*e110*/  @!P1 BRA `(.L_x_10156) ;  /* 0x0000000c00609947 */ /* 0x004fea0003800000 */
.L_x_10193:
[----:B------:R-:W-:Y:S05]  /*e120*/  @!P0 BRA `(.L_x_10157) ;  /* 0x0000000000048947 */ /* 0x000fea0003800000 */
[----:B------:R-:W-:Y:S01]  /*e130*/  BPT.TRAP 0x1 ;  /* 0x000000040000795c */ /* 0x000fe20000300000 */
.L_x_10157:
[----:B-1----:R-:W-:-:S04]  /*e140*/  IMAD R5, R6, 0x8, R7 ;  /* 0x0000000806057824 */ /* 0x002fc800078e0207 */
[----:B------:R-:W1:Y:S02]  /*e150*/  SYNCS.PHASECHK.TRANS64.TRYWAIT P1, [R5+URZ+0x19c60], R0 ;  /* 0x019c6000050075a7 */ /* 0x000e64000802017f */
[----:B-1----:R-:W-:Y:S05]  /*e160*/  @!P1 BRA `(.L_x_10158) ;  /* 0x0000000c00609947 */ /* 0x002fea0003800000 */
.L_x_10194:
[----:B------:R-:W-:Y:S05]  /*e170*/  @!P0 BRA `(.L_x_10159) ;  /* 0x0000000000048947 */ /* 0x000fea0003800000 */
[----:B------:R-:W-:Y:S01]  /*e180*/  BPT.TRAP 0x1 ;  /* 0x000000040000795c */ /* 0x000fe20000300000 */
.L_x_10159:
[----:B------:R-:W3:Y:S02]  /*e190*/  SYNCS.PHASECHK.TRANS64.TRYWAIT P0, [R3+URZ+0x19c80], R4 ;  /* 0x019c8004030075a7 */ /* 0x000ee4000800017f */
[----:B---3--:R-:W-:Y:S05]  /*e1a0*/  @!P0 BRA `(.L_x_10160) ;  /* 0x0000000c00648947 */ /* 0x008fea0003800000 */
.L_x_10161:
[----:B----4-:R4:W0:Y:S02]  /*e1b0*/  SYNCS.PHASECHK.TRANS64.TRYWAIT P0, [R5+URZ+0x19c80], R0 ;  /* 0x019c8000050075a7 */ /* 0x010824000800017f */
[----:B0-----:R-:W-:Y:S05]  /*e1c0*/  @!P0 NANOSLEEP.SYNCS 0x989680 ;  /* 0x009896800000895d */ /* 0x001fea0003900000 */
[----:B------:R-:W0:Y:S02]  /*e1d0*/  @!P0 SYNCS.PHASECHK.TRANS64 P0, [R5+URZ+0x19c80], R0 ;  /* 0x019c8000050085a7 */ /* 0x000e24000800007f */
[----:B0-----:R-:W-:Y:S05]  /*e1e0*/  @!P0 BRA `(.L_x_10161) ;  /* 0xfffffffc00f08947 */ /* 0x001fea000383ffff */
.L_x_10150:
[----:B------:R-:W-:Y:S05]  /*e1f0*/  BSYNC B0 ;  /* 0x0000000000007941 */ /* 0x000fea0003800000 */
.L_x_10149:
[----:B------:R-:W-:Y:S05]  /*e200*/  EXIT ;  /* 0x000000000000794d */ /* 0x000fea0003800000 */
.L_x_10038:
[----:B0-----:R-:W-:-:S04]  /*e210*/  IMAD.U32 R3, RZ, RZ, UR45 ;  /* 0x0000002dff037e24 */ /* 0x001fc8000f8e00ff */
[----:B------:R0:W1:Y:S03]  /*e220*/  SYNCS.PHASECHK.TRANS64.TRYWAIT P1, [R3+URZ+0x19c00], R0 ;  /* 0x019c0000030075a7 */ /* 0x000066000802017f */
[----:B-1----:R-:W-:Y:S05]  /*e230*/  @!P1 NANOSLEEP.SYNCS 0x989680 ;  /* 0x009896800000995d */ /* 0x002fea0003900000 */
[----:B------:R-:W1:Y:S02]  /*e240*/  @!P1 SYNCS.PHASECHK.TRANS64 P1, [R3+URZ+0x19c00], R0 ;  /* 0x019c0000030095a7 */ /* 0x000e64000802007f */
[----:B-1----:R-:W-:Y:S05]  /*e250*/  @!P1 BRA `(.L_x_10038) ;  /* 0xfffffffc00ec9947 */ /* 0x002fea000383ffff */
[----:B------:R-:W-:Y:S05]  /*e260*/  BRA `(.L_x_10162) ;  /* 0xffffff3400a87947 */ /* 0x000fea000383ffff */
.L_x_10042:
[----:B-1----:R1:W2:Y:S02]  /*e270*/  SYNCS.PHASECHK.TRANS64.TRYWAIT P2, [R3+URZ+0x19c30], R0 ;  /* 0x019c3000030075a7 */ /* 0x0022a4000804017f */
[----:B--2---:R-:W-:Y:S05]  /*e280*/  @!P2 NANOSLEEP.SYNCS 0x989680 ;  /* 0x009896800000a95d */ /* 0x004fea0003900000 */
[----:B------:R-:W2:Y:S02]  /*e290*/  @!P2 SYNCS.PHASECHK.TRANS64 P2, [R3+URZ+0x19c30], R0 ;  /* 0x019c30000300a5a7 */ /* 0x000ea4000804007f */
[----:B--2---:R-:W-:Y:S05]  /*e2a0*/  @!P2 BRA `(.L_x_10042) ;  /* 0xfffffffc00f0a947 */ /* 0x004fea000383ffff */
[----:B------:R-:W-:Y:S05]  /*e2b0*/  BRA `(.L_x_10041) ;  /* 0xffffff3400cc7947 */ /* 0x000fea000383ffff */
.L_x_10047:
[----:B-1----:R-:W-:-:S04]  /*e2c0*/  IMAD.U32 R7, RZ, RZ, UR21 ;  /* 0x00000015ff077e24 */ /* 0x002fc8000f8e00ff */
[----:B------:R1:W2:Y:S03]  /*e2d0*/  SYNCS.PHASECHK.TRANS64.TRYWAIT P3, [R7+URZ+0x19c30], R0 ;  /* 0x019c3000070075a7 */ /* 0x0002a6000806017f */
[----:B--2---:R-:W-:Y:S05]  /*e2e0*/  @!P3 NANOSLEEP.SYNCS 0x989680 ;  /* 0x009896800000b95d */ /* 0x004fea0003900000 */
[----:B------:R-:W2:Y:S02]  /*e2f0*/  @!P3 SYNCS.PHASECHK.TRANS64 P3, [R7+URZ+0x19c30], R0 ;  /* 0x019c30000700b5a7 */ /* 0x000ea4000806007f */
[----:B--2---:R-:W-:Y:S05]  /*e300*/  @!P3 BRA `(.L_x_10047) ;  /* 0xfffffffc00ecb947 */ /* 0x004fea000383ffff */
[----:B------:R-:W-:Y:S05]  /*e310*/  BRA `(.L_x_10046) ;  /* 0xffffff58003c7947 */ /* 0x000fea000383ffff */
.L_x_10051:
[----:B-1----:R-:W-:-:S04]  /*e320*/  IMAD.U32 R7, RZ, RZ, UR11 ;  /* 0x0000000bff077e24 */ /* 0x002fc8000f8e00ff */
[----:B------:R1:W2:Y:S03]  /*e330*/  SYNCS.PHASECHK.TRANS64.TRYWAIT P3, [R7+URZ+0x19c50], R0 ;  /* 0x019c5000070075a7 */ /* 0x0002a6000806017f */
[----:B--2---:R-:W-:Y:S05]  /*e340*/  @!P3 NANOSLEEP.SYNCS 0x989680 ;  /* 0x009896800000b95d */ /* 0x004fea0003900000 */
[----:B------:R-:W2:Y:S02]  /*e350*/  @!P3 SYNCS.PHASECHK.TRANS64 P3, [R7+URZ+0x19c50], R0 ;  /* 0x019c50000700b5a7 */ /* 0x000ea4000806007f */
[----:B--2---:R-:W-:Y:S05]  /*e360*/  @!P3 BRA `(.L_x_10051) ;  /* 0xfffffffc00ecb947 */ /* 0x004fea000383ffff */
[----:B------:R-:W-:Y:S05]  /*e370*/  BRA `(.L_x_10050) ;  /* 0xffffff58008c7947 */ /* 0x000fea000383ffff */
.L_x_10058:
[----:B-1----:R-:W-:-:S04]  /*e380*/  IMAD.U32 R9, RZ, RZ, UR6 ;  /* 0x00000006ff097e24 */ /* 0x002fc8000f8e00ff */
[----:B------:R1:W2:Y:S03]  /*e390*/  SYNCS.PHASECHK.TRANS64.TRYWAIT P2, [R9+URZ+0x19c30], R0 ;  /* 0x019c3000090075a7 */ /* 0x0002a6000804017f */
[----:B--2---:R-:W-:Y:S05]  /*e3a0*/  @!P2 NANOSLEEP.SYNCS 0x989680 ;  /* 0x009896800000a95d */ /* 0x004fea0003900000 */
[----:B------:R-:W2:Y:S02]  /*e3b0*/  @!P2 SYNCS.PHASECHK.TRANS64 P2, [R9+URZ+0x19c30], R0 ;  /* 0x019c30000900a5a7 */ /* 0x000ea4000804007f */
[----:B--2---:R-:W-:Y:S05]  /*e3c0*/  @!P2 BRA `(.L_x_10058) ;  /* 0xfffffffc00eca947 */ /* 0x004fea000383ffff */
[----:B------:R-:W-:Y:S05]  /*e3d0*/  BRA `(.L_x_10057) ;  /* 0xffffff7c00507947 */ /* 0x000fea000383ffff */
.L_x_10062:
[----:B-1----:R-:W-:-:S04]  /*e3e0*/  IMAD.U32 R9, RZ, RZ, UR11 ;  /* 0x0000000bff097e24 */ /* 0x002fc8000f8e00ff */
[----:B------:R1:W2:Y:S03]  /*e3f0*/  SYNCS.PHASECHK.TRANS64.TRYWAIT P2, [R9+URZ+0x19c50], R0 ;  /* 0x019c5000090075a7 */ /* 0x0002a6000804017f */
[----:B--2---:R-:W-:Y:S05]  /*e400*/  @!P2 NANOSLEEP.SYNCS 0x989680 ;  /* 0x009896800000a95d */ /* 0x004fea0003900000 */
[----:B------:R-:W2:Y:S02]  /*e410*/  @!P2 SYNCS.PHASECHK.TRANS64 P2, [R9+URZ+0x19c50], R0 ;  /* 0x019c50000900a5a7 */ /* 0x000ea4000804007f */
[----:B--2---:R-:W-:Y:S05]  /*e420*/  @!P2 BRA `(.L_x_10062) ;  /* 0xfffffffc00eca947 */ /* 0x004fea000383ffff */
[----:B------:R-:W-:Y:S05]  /*e430*/  BRA `(.L_x_10061) ;  /* 0xffffff7c00a07947 */ /* 0x000fea000383ffff */
.L_x_10068:
[----:B-1----:R-:W-:-:S04]  /*e440*/  IMAD.U32 R6, RZ, RZ, UR14 ;  /* 0x0000000eff067e24 */ /* 0x002fc8000f8e00ff */
[----:B------:R1:W2:Y:S03]  /*e450*/  SYNCS.PHASECHK.TRANS64.TRYWAIT P1, [R6+URZ+0x19c50], R5 ;  /* 0x019c5005060075a7 */ /* 0x0002a6000802017f */
[----:B--2---:R-:W-:Y:S05]  /*e460*/  @!P1 NANOSLEEP.SYNCS 0x989680 ;  /* 0x009896800000995d */ /* 0x004fea0003900000 */
[----:B------:R-:W2:Y:S02]  /*e470*/  @!P1 SYNCS.PHASECHK.TRANS64 P1, [R6+URZ+0x19c50], R5 ;  /* 0x019c5005060095a7 */ /* 0x000ea4000802007f */
[----:B--2---:R-:W-:Y:S05]  /*e480*/  @!P1 BRA `(.L_x_10068) ;  /* 0xfffffffc00ec9947 */ /* 0x004fea000383ffff */
[----:B------:R-:W-:Y:S05]  /*e490*/  BRA `(.L_x_10067) ;  /* 0xffffff9400ec7947 */ /* 0x000fea000383ffff */
.L_x_10094:
[----:B------:R-:W-:Y:S02]  /*e4a0*/  IMAD.MOV.U32 R13, RZ, RZ, R20 ;  /* 0x000000ffff0d7224 */ /* 0x000fe400078e0014 */
[----:B------:R-:W-:Y:S02]  /*e4b0*/  IMAD.MOV.U32 R12, RZ, RZ, RZ ;  /* 0x000000ffff0c7224 */ /* 0x000fe400078e00ff */
[----:B------:R-:W-:Y:S02]  /*e4c0*/  IMAD.MOV.U32 R11, RZ, RZ, 0x1f ;  /* 0x0000001fff0b7424 */ /* 0x000fe400078e00ff */
[----:B------:R-:W-:-:S07]  /*e4d0*/  IMAD.MOV.U32 R15, RZ, RZ, -0x1 ;  /* 0xffffffffff0f7424 */ /* 0x000fce00078e00ff */
[----:B------:R-:W-:Y:S05]  /*e4e0*/  WARPSYNC.COLLECTIVE R15, `(.L_x_10163) ;  /* 0x000000000f087348 */ /* 0x000fea0003c00000 */
[----:B------:R0:W1:Y:S02]  /*e4f0*/  SHFL.IDX P6, R14, R13, R12, R11 ;  /* 0x0000000c0d0e7389 */ /* 0x00006400000c000b */
[----:B01----:R-:W-:Y:S01]  /*e500*/  ENDCOLLECTIVE ;  /* 0x000000000000791b */ /* 0x003fe20003800000 */
.L_x_10163:
[----:B------:R-:W-:Y:S05]  /*e510*/  BRA `(.L_x_10164) ;  /* 0xffffffcc00687947 */ /* 0x000fea000383ffff */
.L_x_10096:
[----:B------:R-:W-:Y:S01]  /*e520*/  BSSY B0, `(.L_x_10165) ;  /* 0x0000006000007945 */ /* 0x000fe20003800000 */
[----:B------:R-:W-:-:S07]  /*e530*/  IMAD.MOV.U32 R15, RZ, RZ, -0x1 ;  /* 0xffffffffff0f7424 */ /* 0x000fce00078e00ff */
[----:B0-----:R-:W-:Y:S05]  /*e540*/  WARPSYNC.COLLECTIVE R15, `(.L_x_10166) ;  /* 0x000000000f0c7348 */ /* 0x001fea0003c00000 */
[----:B------:R-:W-:Y:S02]  /*e550*/  ELECT P6, UR62, PT ;  /* 0x00000000003e782f */ /* 0x000fe400038c0000 */
[----:B------:R-:W-:Y:S01]  /*e560*/  MOV R14, UR62 ;  /* 0x0000003e000e7c02 */ /* 0x000fe20008000f00 */
[----:B0-----:R-:W-:Y:S10]  /*e570*/  ENDCOLLECTIVE ;  /* 0x000000000000791b */ /* 0x001ff40003800000 */
.L_x_10166:
[----:B------:R-:W-:Y:S05]  /*e580*/  BSYNC B0 ;  /* 0x0000000000007941 */ /* 0x000fea0003800000 */
.L_x_10165:
[----:B------:R-:W-:Y:S05]  /*e590*/  BRA `(.L_x_10167) ;  /* 0xffffffcc00707947 */ /* 0x000fea000383ffff */
.L_x_10098:
[----:B-1----:R1:W2:Y:S02]  /*e5a0*/  SYNCS.PHASECHK.TRANS64.TRYWAIT P1, [R3+URZ+0x19c80], R2 ;  /* 0x019c8002030075a7 */ /* 0x0022a4000802017f */
[----:B--2---:R-:W-:Y:S05]  /*e5b0*/  @!P1 NANOSLEEP.SYNCS 0x989680 ;  /* 0x009896800000995d */ /* 0x004fea0003900000 */
[----:B------:R-:W2:Y:S02]  /*e5c0*/  @!P1 SYNCS.PHASECHK.TRANS64 P1, [R3+URZ+0x19c80], R2 ;  /* 0x019c8002030095a7 */ /* 0x000ea4000802007f */
[----:B--2---:R-:W-:Y:S05]  /*e5d0*/  @!P1 BRA `(.L_x_10098) ;  /* 0xfffffffc00f09947 */ /* 0x004fea000383ffff */
[----:B------:R-:W-:Y:S05]  /*e5e0*/  BRA `(.L_x_10168) ;  /* 0xffffffcc00c87947 */ /* 0x000fea000383ffff */
.L_x_10100:
[----:B--2---:R2:W3:Y:S02]  /*e5f0*/  SYNCS.PHASECHK.TRANS64.TRYWAIT P1, [R3+URZ+0x19c40], R2 ;  /* 0x019c4002030075a7 */ /* 0x0044e4000802017f */
[----:B---3--:R-:W-:Y:S05]  /*e600*/  @!P1 NANOSLEEP.SYNCS 0x989680 ;  /* 0x009896800000995d */ /* 0x008fea0003900000 */
[----:B------:R-:W3:Y:S02]  /*e610*/  @!P1 SYNCS.PHASECHK.TRANS64 P1, [R3+URZ+0x19c40], R2 ;  /* 0x019c4002030095a7 */ /* 0x000ee4000802007f */
[----:B---3--:R-:W-:Y:S05]  /*e620*/  @!P1 BRA `(.L_x_10100) ;  /* 0xfffffffc00f09947 */ /* 0x008fea000383ffff */
[----:B------:R-:W-:Y:S05]  /*e630*/  BRA `(.L_x_10169) ;  /* 0xffffffd0004c7947 */ /* 0x000fea000383ffff */
.L_x_10104:
        /* <DEDUP_REMOVED lines=8> */
.L_x_10170:
[----:B------:R-:W-:Y:S02]  /*e6c0*/  IMAD R5, R5, 0xc0, R21 ;  /* 0x000000c005057824 */ /* 0x000fe400078e0215 */
[----:B------:R-:W-:Y:S02]  /*e6d0*/  IMAD.MOV.U32 R13, RZ, RZ, R0 ;  /* 0x000000ffff0d7224 */ /* 0x000fe400078e0000 */
[----:B------:R-:W-:-:S07]  /*e6e0*/  IMAD.MOV.U32 R2, RZ, RZ, R14 ;  /* 0x000000ffff027224 */ /* 0x000fce00078e000e */
[----:B------:R-:W-:Y:S05]  /*e6f0*/  WARPSYNC.COLLECTIVE R15, `(.L_x_10171) ;  /* 0x000000000f087348 */ /* 0x000fea0003c00000 */
[----:B------:R0:W1:Y:S02]  /*e700*/  SHFL.IDX P6, R14, R13, R12, R11 ;  /* 0x0000000c0d0e7389 */ /* 0x00006400000c000b */
[----:B01----:R-:W-:Y:S01]  /*e710*/  ENDCOLLECTIVE ;  /* 0x000000000000791b */ /* 0x003fe20003800000 */
.L_x_10171:
        /* <DEDUP_REMOVED lines=9> */
.L_x_10172:
        /* <DEDUP_REMOVED lines=10> */
.L_x_10173:
        /* <DEDUP_REMOVED lines=13> */
.L_x_10174:
        /* <DEDUP_REMOVED lines=10> */
.L_x_10175:
[----:B------:R-:W-:Y:S01]  /*e9c0*/  @!PT LDS RZ, [RZ] ;  /* 0x00000000fffff984 */ /* 0x000fe20000000800 */
[----:B------:R-:W-:Y:S01]  /*e9d0*/  @!PT LDS RZ, [RZ] ;  /* 0x00000000fffff984 */ /* 0x000fe20000000800 */
[----:B------:R-:W-:Y:S01]  /*e9e0*/  @!PT LDS RZ, [RZ] ;  /* 0x00000000fffff984 */ /* 0x000fe20000000800 */
[----:B------:R1:W-:Y:S04]  /*e9f0*/  @!P4 LDGSTS.E.BYPASS.LTC128B.128 [R10+0xf800], desc[UR46][R2.64], !P0 ;  /* 0x0f800000020acfae */ /* 0x0003e8000c101d6e */
[----:B------:R1:W-:Y:S04]  /*ea00*/  @!P4 LDGSTS.E.BYPASS.LTC128B.128 [R10+0x11000], desc[UR46][R2.64+0x20], !P1 ;  /* 0x11000020020acfae */ /* 0x0003e8000c901d6e */
[----:B------:R1:W-:Y:S01]  /*ea10*/  @!P4 LDGSTS.E.BYPASS.LTC128B.128 [R10+0x12800], desc[UR46][R2.64+0x40], !P2 ;  /* 0x12800040020acfae */ /* 0x0003e2000d101d6e */
[----:B------:R-:W-:Y:S05]  /*ea20*/  BRA `(.L_x_10176) ;  /* 0xffffffd800087947 */ /* 0x000fea000383ffff */
.L_x_10109:
[----:B0-----:R0:W1:Y:S02]  /*ea30*/  SYNCS.PHASECHK.TRANS64.TRYWAIT P0, [R16+URZ+0x19c20], R3 ;  /* 0x019c2003100075a7 */ /* 0x001064000800017f */
[----:B-1----:R-:W-:Y:S05]  /*ea40*/  @!P0 NANOSLEEP.SYNCS 0x989680 ;  /* 0x009896800000895d */ /* 0x002fea0003900000 */
[----:B------:R-:W1:Y:S02]  /*ea50*/  @!P0 SYNCS.PHASECHK.TRANS64 P0, [R16+URZ+0x19c20], R3 ;  /* 0x019c2003100085a7 */ /* 0x000e64000800007f */
[----:B-1----:R-:W-:Y:S05]  /*ea60*/  @!P0 BRA `(.L_x_10109) ;  /* 0xfffffffc00f08947 */ /* 0x002fea000383ffff */
[----:B------:R-:W-:Y:S05]  /*ea70*/  BRA `(.L_x_10177) ;  /* 0xffffffd800787947 */ /* 0x000fea000383ffff */
.L_x_10115:
[----:B0-----:R0:W1:Y:S02]  /*ea80*/  SYNCS.PHASECHK.TRANS64.TRYWAIT P0, [R6+URZ+0x19c80], R4 ;  /* 0x019c8004060075a7 */ /* 0x001064000800017f */
[----:B-1----:R-:W-:Y:S05]  /*ea90*/  @!P0 NANOSLEEP.SYNCS 0x989680 ;  /* 0x009896800000895d */ /* 0x002fea0003900000 */
[----:B------:R-:W1:Y:S02]  /*eaa0*/  @!P0 SYNCS.PHASECHK.TRANS64 P0, [R6+URZ+0x19c80], R4 ;  /* 0x019c8004060085a7 */ /* 0x000e64000800007f */
[----:B-1----:R-:W-:Y:S05]  /*eab0*/  @!P0 BRA `(.L_x_10115) ;  /* 0xfffffffc00f08947 */ /* 0x002fea000383ffff */
[----:B------:R-:W-:Y:S05]  /*eac0*/  BRA `(.L_x_10178) ;  /* 0xffffffdc001c7947 */ /* 0x000fea000383ffff */
.L_x_10122:
[----:B-1----:R1:W2:Y:S02]  /*ead0*/  SYNCS.PHASECHK.TRANS64.TRYWAIT P0, [R6+URZ+0x19c40], R4 ;  /* 0x019c4004060075a7 */ /* 0x0022a4000800017f */
[----:B--2---:R-:W-:Y:S05]  /*eae0*/  @!P0 NANOSLEEP.SYNCS 0x989680 ;  /* 0x009896800000895d */ /* 0x004fea0003900000 */
[----:B------:R-:W2:Y:S02]  /*eaf0*/  @!P0 SYNCS.PHASECHK.TRANS64 P0, [R6+URZ+0x19c40], R4 ;  /* 0x019c4004060085a7 */ /* 0x000ea4000800007f */
[----:B--2---:R-:W-:Y:S05]  /*eb00*/  @!P0 BRA `(.L_x_10122) ;  /* 0xfffffffc00f08947 */ /* 0x004fea000383ffff */
[----:B------:R-:W-:Y:S05]  /*eb10*/  BRA `(.L_x_10179) ;  /* 0xffffffe000147947 */ /* 0x000fea000383ffff */
.L_x_10130:
[----:B0-----:R0:W1:Y:S02]  /*eb20*/  SYNCS.PHASECHK.TRANS64.TRYWAIT P1, [R3+URZ+0x19c70], R4 ;  /* 0x019c7004030075a7 */ /* 0x001064000802017f */
[----:B-1----:R-:W-:Y:S05]  /*eb30*/  @!P1 NANOSLEEP.SYNCS 0x989680 ;  /* 0x009896800000995d */ /* 0x002fea0003900000 */
[----:B------:R-:W1:Y:S02]  /*eb40*/  @!P1 SYNCS.PHASECHK.TRANS64 P1, [R3+URZ+0x19c70], R4 ;  /* 0x019c7004030095a7 */ /* 0x000e64000802007f */
[----:B-1----:R-:W-:Y:S05]  /*eb50*/  @!P1 BRA `(.L_x_10130) ;  /* 0xfffffffc00f09947 */ /* 0x002fea000383ffff */
[----:B------:R-:W-:Y:S05]  /*eb60*/  BRA `(.L_x_10180) ;  /* 0xffffffe400287947 */ /* 0x000fea000383ffff */
.L_x_10132:
[----:B0-----:R0:W1:Y:S02]  /*eb70*/  SYNCS.PHASECHK.TRANS64.TRYWAIT P1, [R3+URZ+0x19c60], R4 ;  /* 0x019c6004030075a7 */ /* 0x001064000802017f */
[----:B-1----:R-:W-:Y:S05]  /*eb80*/  @!P1 NANOSLEEP.SYNCS 0x989680 ;  /* 0x009896800000995d */ /* 0x002fea0003900000 */
[----:B------:R-:W1:Y:S02]  /*eb90*/  @!P1 SYNCS.PHASECHK.TRANS64 P1, [R3+URZ+0x19c60], R4 ;  /* 0x019c6004030095a7 */ /* 0x000e64000802007f */
[----:B-1----:R-:W-:Y:S05]  /*eba0*/  @!P1 BRA `(.L_x_10132) ;  /* 0xfffffffc00f09947 */ /* 0x002fea000383ffff */
[----:B------:R-:W-:Y:S05]  /*ebb0*/  BRA `(.L_x_10181) ;  /* 0xffffffe400307947 */ /* 0x000fea000383ffff */
.L_x_10139:
[----:B0-----:R0:W1:Y:S02]  /*ebc0*/  SYNCS.PHASECHK.TRANS64.TRYWAIT P1, [R0+URZ+0x19c70], R3 ;  /* 0x019c7003000075a7 */ /* 0x001064000802017f */
[----:B-1----:R-:W-:Y:S05]  /*ebd0*/  @!P1 NANOSLEEP.SYNCS 0x989680 ;  /* 0x009896800000995d */ /* 0x002fea0003900000 */
[----:B------:R-:W1:Y:S02]  /*ebe0*/  @!P1 SYNCS.PHASECHK.TRANS64 P1, [R0+URZ+0x19c70], R3 ;  /* 0x019c7003000095a7 */ /* 0x000e64000802007f */
[----:B-1----:R-:W-:Y:S05]  /*ebf0*/  @!P1 BRA `(.L_x_10139) ;  /* 0xfffffffc00f09947 */ /* 0x002fea000383ffff */
[----:B------:R-:W-:Y:S05]  /*ec00*/  BRA `(.L_x_10182) ;  /* 0xffffffe800d07947 */ /* 0x000fea000383ffff */
.L_x_10141:
[----:B0-----:R0:W1:Y:S02]  /*ec10*/  SYNCS.PHASECHK.TRANS64.TRYWAIT P1, [R0+URZ+0x19c60], R3 ;  /* 0x019c6003000075a7 */ /* 0x001064000802017f */
[----:B-1----:R-:W-:Y:S05]  /*ec20*/  @!P1 NANOSLEEP.SYNCS 0x989680 ;  /* 0x009896800000995d */ /* 0x002fea0003900000 */
[----:B------:R-:W1:Y:S02]  /*ec30*/  @!P1 SYNCS.PHASECHK.TRANS64 P1, [R0+URZ+0x19c60], R3 ;  /* 0x019c6003000095a7 */ /* 0x000e64000802007f */
[----:B-1----:R-:W-:Y:S05]  /*ec40*/  @!P1 BRA `(.L_x_10141) ;  /* 0xfffffffc00f09947 */ /* 0x002fea000383ffff */
[----:B------:R-:W-:Y:S05]  /*ec50*/  BRA `(.L_x_10183) ;  /* 0xffffffe800d47947 */ /* 0x000fea000383ffff */
.L_x_10147:
[----:B-1----:R1:W2:Y:S02]  /*ec60*/  SYNCS.PHASECHK.TRANS64.TRYWAIT P0, [R7+URZ+0x19c20], R0 ;  /* 0x019c2000070075a7 */ /* 0x0022a4000800017f */
[----:B--2---:R-:W-:Y:S05]  /*ec70*/  @!P0 NANOSLEEP.SYNCS 0x989680 ;  /* 0x009896800000895d */ /* 0x004fea0003900000 */
[----:B------:R-:W2:Y:S02]  /*ec80*/  @!P0 SYNCS.PHASECHK.TRANS64 P0, [R7+URZ+0x19c20], R0 ;  /* 0x019c2000070085a7 */ /* 0x000ea4000800007f */
[----:B--2---:R-:W-:Y:S05]  /*ec90*/  @!P0 BRA `(.L_x_10147) ;  /* 0xfffffffc00f08947 */ /* 0x004fea000383ffff */
[----:B------:R-:W-:Y:S05]  /*eca0*/  BRA `(.L_x_10184) ;  /* 0xfffffff000847947 */ /* 0x000fea000383ffff */
.L_x_10148:
        /* <DEDUP_REMOVED lines=11> */
.L_x_10186:
[----:B------:R-:W-:Y:S05]  /*ed60*/  BSYNC B0 ;  /* 0x0000000000007941 */ /* 0x000fea0003800000 */
.L_x_10185:
[----:B------:R-:W-:Y:S05]  /*ed70*/  BRA `(.L_x_10187) ;  /* 0xfffffff0006c7947 */ /* 0x000fea000383ffff */
.L_x_10151:
[----:B------:R-:W-:Y:S01]  /*ed80*/  BSSY B1, `(.L_x_10188) ;  /* 0x0000006000017945 */ /* 0x000fe20003800000 */
[----:B------:R-:W-:-:S07]  /*ed90*/  IMAD.MOV.U32 R15, RZ, RZ, -0x1 ;  /* 0xffffffffff0f7424 */ /* 0x000fce00078e00ff */
[----:B01----:R-:W-:Y:S05]  /*eda0*/  WARPSYNC.COLLECTIVE R15, `(.L_x_10189) ;  /* 0x000000000f0c7348 */ /* 0x003fea0003c00000 */
[----:B------:R-:W-:Y:S02]  /*edb0*/  ELECT P6, UR62, PT ;  /* 0x00000000003e782f */ /* 0x000fe400038c0000 */
[----:B------:R-:W-:Y:S01]  /*edc0*/  MOV R14, UR62 ;  /* 0x0000003e000e7c02 */ /* 0x000fe20008000f00 */
[----:B01----:R-:W-:Y:S10]  /*edd0*/  ENDCOLLECTIVE ;  /* 0x000000000000791b */ /* 0x003ff40003800000 */
.L_x_10189:
[----:B------:R-:W-:Y:S05]  /*ede0*/  BSYNC B1 ;  /* 0x0000000000017941 */ /* 0x000fea0003800000 */
.L_x_10188:
[----:B------:R-:W-:Y:S05]  /*edf0*/  BRA `(.L_x_10190) ;  /* 0xfffffff000647947 */ /* 0x000fea000383ffff */
.L_x_10153:
[----:B-1----:R1:W2:Y:S02]  /*ee00*/  SYNCS.PHASECHK.TRANS64.TRYWAIT P1, [R5+URZ], R4 ;  /* 0x00000004050075a7 */ /* 0x0022a4000802017f */
[----:B--2---:R-:W-:Y:S05]  /*ee10*/  @!P1 NANOSLEEP.SYNCS 0x989680 ;  /* 0x009896800000995d */ /* 0x004fea0003900000 */
[----:B------:R-:W2:Y:S02]  /*ee20*/  @!P1 SYNCS.PHASECHK.TRANS64 P1, [R5+URZ], R4 ;  /* 0x00000004050095a7 */ /* 0x000ea4000802007f */
[----:B--2---:R-:W-:Y:S05]  /*ee30*/  @!P1 BRA `(.L_x_10153) ;  /* 0xfffffffc00f09947 */ /* 0x004fea000383ffff */
[----:B------:R-:W-:Y:S05]  /*ee40*/  BRA `(.L_x_10191) ;  /* 0xfffffff000987947 */ /* 0x000fea000383ffff */
.L_x_10154:
[----:B--2---:R2:W3:Y:S02]  /*ee50*/  SYNCS.PHASECHK.TRANS64.TRYWAIT P1, [R3+URZ], R0 ;  /* 0x00000000030075a7 */ /* 0x0044e4000802017f */
[----:B---3--:R-:W-:Y:S05]  /*ee60*/  @!P1 NANOSLEEP.SYNCS 0x989680 ;  /* 0x009896800000995d */ /* 0x008fea0003900000 */
[----:B------:R-:W3:Y:S02]  /*ee70*/  @!P1 SYNCS.PHASECHK.TRANS64 P1, [R3+URZ], R0 ;  /* 0x00000000030095a7 */ /* 0x000ee4000802007f */
[----:B---3--:R-:W-:Y:S05]  /*ee80*/  @!P1 BRA `(.L_x_10154) ;  /* 0xfffffffc00f09947 */ /* 0x008fea000383ffff */
[----:B------:R-:W-:Y:S05]  /*ee90*/  BRA `(.L_x_10192) ;  /* 0xfffffff0008c7947 */ /* 0x000fea000383ffff */
.L_x_10156:
[----:B--2---:R2:W3:Y:S02]  /*eea0*/  SYNCS.PHASECHK.TRANS64.TRYWAIT P1, [R3+URZ+0x19c60], R4 ;  /* 0x019c6004030075a7 */ /* 0x0044e4000802017f */
[----:B---3--:R-:W-:Y:S05]  /*eeb0*/  @!P1 NANOSLEEP.SYNCS 0x989680 ;  /* 0x009896800000995d */ /* 0x008fea0003900000 */
[----:B------:R-:W3:Y:S02]  /*eec0*/  @!P1 SYNCS.PHASECHK.TRANS64 P1, [R3+URZ+0x19c60], R4 ;  /* 0x019c6004030095a7 */ /* 0x000ee4000802007f */
[----:B---3--:R-:W-:Y:S05]  /*eed0*/  @!P1 BRA `(.L_x_10156) ;  /* 0xfffffffc00f09947 */ /* 0x008fea000383ffff */
[----:B------:R-:W-:Y:S05]  /*eee0*/  BRA `(.L_x_10193) ;  /* 0xfffffff0008c7947 */ /* 0x000fea000383ffff */
.L_x_10158:
[----:B-1----:R1:W3:Y:S02]  /*eef0*/  SYNCS.PHASECHK.TRANS64.TRYWAIT P1, [R5+URZ+0x19c60], R0 ;  /* 0x019c6000050075a7 */ /* 0x0022e4000802017f */
[----:B---3--:R-:W-:Y:S05]  /*ef00*/  @!P1 NANOSLEEP.SYNCS 0x989680 ;  /* 0x009896800000995d */ /* 0x008fea0003900000 */
[----:B------:R-:W3:Y:S02]  /*ef10*/  @!P1 SYNCS.PHASECHK.TRANS64 P1, [R5+URZ+0x19c60], R0 ;  /* 0x019c6000050095a7 */ /* 0x000ee4000802007f */
[----:B---3--:R-:W-:Y:S05]  /*ef20*/  @!P1 BRA `(.L_x_10158) ;  /* 0xfffffffc00f09947 */ /* 0x008fea000383ffff */
[----:B------:R-:W-:Y:S05]  /*ef30*/  BRA `(.L_x_10194) ;  /* 0xfffffff0008c7947 */ /* 0x000fea000383ffff */
.L_x_10160:
[----:B---3--:R3:W4:Y:S02]  /*ef40*/  SYNCS.PHASECHK.TRANS64.TRYWAIT P0, [R3+URZ+0x19c80], R4 ;  /* 0x019c8004030075a7 */ /* 0x008724000800017f */
[----:B----4-:R-:W-:Y:S05]  /*ef50*/  @!P0 NANOSLEEP.SYNCS 0x989680 ;  /* 0x009896800000895d */ /* 0x010fea0003900000 */
[----:B------:R-:W4:Y:S02]  /*ef60*/  @!P0 SYNCS.PHASECHK.TRANS64 P0, [R3+URZ+0x19c80], R4 ;  /* 0x019c8004030085a7 */ /* 0x000f24000800007f */
[----:B----4-:R-:W-:Y:S05]  /*ef70*/  @!P0 BRA `(.L_x_10160) ;  /* 0xfffffffc00f08947 */ /* 0x010fea000383ffff */
[----:B------:R-:W-:Y:S05]  /*ef80*/  BRA `(.L_x_10161) ;  /* 0xfffffff000887947 */ /* 0x000fea000383ffff */
.L_x_10195:
        /* <DEDUP_REMOVED lines=15> */
.L_x_12985:


//--------------------- .text._ZN7cutlass13device_kernelIN5flash11enable_sm90INS1_16FlashAttnFwdSm90INS1_25CollectiveMainloopFwdSm90ILi2EN4cute5tupleIJNS5_1CILi1EEES8_S8_EEENS6_IJNS7_ILi192EEENS7_ILi128EEENS7_ILi96EEEEEELi96ENS_12float_e4m3_tEfNS_4arch4Sm90ELb1ELb0ELb0ELb1ELb0ELb0ELb0ELb1ELb1ELb1ELb0ELb0EEENS1_21CollectiveEpilogueFwdINS6_IJSA_SC_SB_EEES9_NS_10bfloat16_tESG_Li384ELb1ELb1ELb0ELb1EEENS1_36VarlenDynamicPersistentTileSchedulerILi192ELi128ELi384ELi128ELb0ELb1ELb1ELb1ELb1ELb1EEEEEEEEEvNT_6ParamsE --------------------------
	.section	.text._ZN7cutlass13device_kernelIN5flash11enable_sm90INS1_16FlashAttnFwdSm90INS1_25CollectiveMainloopFwdSm90ILi2EN4cute5tupleIJNS5_1CILi1EEES8_S8_EEENS6_IJNS7_ILi192EEENS7_ILi128EEENS7_ILi96EEEEEELi96ENS_12float_e4m3_tEfNS_4arch4Sm90ELb1ELb0ELb0ELb1ELb0ELb0ELb0ELb1ELb1ELb1ELb0ELb0EEENS1_21CollectiveEpilogueFwdINS6_IJSA_SC_SB_EEES9_NS_10bfloat16_tESG_Li384ELb1ELb1ELb0ELb1EEENS1_36VarlenDynamicPersistentTileSchedulerILi192ELi128ELi384ELi128ELb0ELb1ELb1ELb1ELb1ELb1EEEEEEEEEvNT_6ParamsE,"ax",@progbits
	.align	128
.text._ZN7cutlass13device_kernelIN5flash11enable_sm90INS1_16FlashAttnFwdSm90INS1_25CollectiveMainloopFwdSm90ILi2EN4cute5tupleIJNS5_1CILi1EEES8_S8_EEENS6_IJNS7_ILi192EEENS7_ILi128EEENS7_ILi96EEEEEELi96ENS_12float_e4m3_tEfNS_4arch4Sm90ELb1ELb0ELb0ELb1ELb0ELb0ELb0ELb1ELb1ELb1ELb0ELb0EEENS1_21CollectiveEpilogueFwdINS6_IJSA_SC_SB_EEES9_NS_10bfloat16_tESG_Li384ELb1ELb1ELb0ELb1EEENS1_36VarlenDynamicPersistentTileSchedulerILi192ELi128ELi384ELi128ELb0ELb1ELb1ELb1ELb1ELb1EEEEEEEEEvNT_6ParamsE:
        .type           _ZN7cutlass13device_kernelIN5flash11enable_sm90INS1_16FlashAttnFwdSm90INS1_25CollectiveMainloopFwdSm90ILi2EN4cute5tupleIJNS5_1CILi1EEES8_S8_EEENS6_IJNS7_ILi192EEENS7_ILi128EEENS7_ILi96EEEEEELi96ENS_12float_e4m3_tEfNS_4arch4Sm90ELb1ELb0ELb0ELb1ELb0ELb0ELb0ELb1ELb1ELb1ELb0ELb0EEENS1_21CollectiveEpilogueFwdINS6_IJSA_SC_SB_EEES9_NS_10bfloat16_tESG_Li384ELb1ELb1ELb0ELb1EEENS1_36VarlenDynamicPersistentTileSchedulerILi192ELi128ELi384ELi128ELb0ELb1ELb1ELb1ELb1ELb1EEEEEEEEEvNT_6ParamsE,@function
        .size           _ZN7cutlass13device_kernelIN5flash11enable_sm90INS1_16FlashAttnFwdSm90INS1_25CollectiveMainloopFwdSm90ILi2EN4cute5tupleIJNS5_1CILi1EEES8_S8_EEENS6_IJNS7_ILi192EEENS7_ILi128EEENS7_ILi96EEEEEELi96ENS_12float_e4m3_tEfNS_4arch4Sm90ELb1ELb0ELb0ELb1ELb0ELb0ELb0ELb1ELb1ELb1ELb0ELb0EEENS1_21CollectiveEpilogueFwdINS6_IJSA_SC_SB_EEES9_NS_10bfloat16_tESG_Li384ELb1ELb1ELb0ELb1EEENS1_36VarlenDynamicPersistentTileSchedulerILi192ELi128ELi384ELi128ELb0ELb1ELb1ELb1ELb1ELb1EEEEEEEEEvNT_6ParamsE,(.L_x_12986 - _ZN7cutlass13device_kernelIN5flash11enable_sm90INS1_16FlashAttnFwdSm90INS1_25CollectiveMainloopFwdSm90ILi2EN4cute5tupleIJNS5_1CILi1EEES8_S8_EEENS6_IJNS7_ILi192EEENS7_ILi128EEENS7_ILi96EEEEEELi96ENS_12float_e4m3_tEfNS_4arch4Sm90ELb1ELb0ELb0ELb1ELb0ELb0ELb0ELb1ELb1ELb1ELb0ELb0EEENS1_21CollectiveEpilogueFwdINS6_IJSA_SC_SB_EEES9_NS_10bfloat16_tESG_Li384ELb1ELb1ELb0ELb1EEENS1_36VarlenDynamicPersistentTileSchedulerILi192ELi128ELi384ELi128ELb0ELb1ELb1ELb1ELb1ELb1EEEEEEEEEvNT_6ParamsE)
        .other          _ZN7cutlass13device_kernelIN5flash11enable_sm90INS1_16FlashAttnFwdSm90INS1_25CollectiveMainloopFwdSm90ILi2EN4cute5tupleIJNS5_1CILi1EEES8_S8_EEENS6_IJNS7_ILi192EEENS7_ILi128EEENS7_ILi96EEEEEELi96ENS_12float_e4m3_tEfNS_4arch4Sm90ELb1ELb0ELb0ELb1ELb0ELb0ELb0ELb1ELb1ELb1ELb0ELb0EEENS1_21CollectiveEpilogueFwdINS6_IJSA_SC_SB_EEES9_NS_10bfloat16_tESG_Li384ELb1ELb1ELb0ELb1EEENS1_36VarlenDynamicPersistentTileSchedulerILi192ELi128ELi384ELi128ELb0ELb1ELb1ELb1ELb1ELb1EEEEEEEEEvNT_6ParamsE,@"STO_CUDA_ENTRY STV_DEFAULT"
_ZN7cutlass13device_kernelIN5flash11enable_sm90INS1_16FlashAttnFwdSm90INS1_25CollectiveMainloopFwdSm90ILi2EN4cute5tupleIJNS5_1CILi1EEES8_S8_EEENS6_IJNS7_ILi192EEENS7_ILi128EEENS7_ILi96EEEEEELi96ENS_12float_e4m3_tEfNS_4arch4Sm90ELb1ELb0ELb0ELb1ELb0ELb0ELb0ELb1ELb1ELb1ELb0ELb0EEENS1_21CollectiveEpilogueFwdINS6_IJSA_SC_SB_EEES9_NS_10bfloat16_tESG_Li384ELb1ELb1ELb0ELb1EEENS1_36VarlenDynamicPersistentTileSchedulerILi192ELi128ELi384ELi128ELb0ELb1ELb1ELb1ELb1ELb1EEEEEEEEEvNT_6ParamsE:
        /* <DEDUP_REMOVED lines=18> */
.L_x_10197:
[----:B------:R-:W-:Y:S05]  /*0120*/  BSYNC B0 ;  /* 0x0000000000007941 */ /* 0x000fea0003800000 */
.L_x_10196:
        /* <DEDUP_REMOVED lines=41> */
.L_x_10198:
        /* <DEDUP_REMOVED lines=22> */
.L_x_10199:
        /* <DEDUP_REMOVED lines=18> */
.L_x_10200:
        /* <DEDUP_REMOVED lines=22> */
.L_x_10201:
        /* <DEDUP_REMOVED lines=22> */
.L_x_10202:
[----:B------:R-:W-:Y:S01]  /*0900*/  PLOP3.LUT P0, PT, PT, PT, UP0, 0x80, 0x0 ;  /* 0x000000000000781c */ /* 0x000fe20003f0f008 */
[----:B------:R-:W-:Y:S01]  /*0910*/  UMOV UR40, 0x1 ;  /* 0x0000000100287882 */ /* 0x000fe20000000000 */
[----:B------:R-:W-:Y:S01]  /*0920*/  NOP ;  /* 0x0000000000007918 */ /* 0x000fe20000000000 */
[----:B------:R-:W-:Y:S01]  /*0930*/  USEL UR40, UR40, 0x2, !UP0 ;  /* 0x0000000228287887 */ /* 0x000fe2000c000000 */
[----:B------:R-:W-:Y:S01]  /*0940*/  ULDC.64 UR44, c[0x0][0x208] ;  /* 0x00008200002c7ab9 */ /* 0x000fe20000000a00 */
[----:B012-4-:R-:W-:Y:S08]  /*0950*/  BAR.SYNC.DEFER_BLOCKING 0x0 ;  /* 0x0000000000007b1d */ /* 0x017ff00000010000 */
[----:B------:R-:W-:Y:S05]  /*0960*/  @!P0 BRA `(.L_x_10203) ;  /* 0x0000009c00888947 */ /* 0x000fea0003800000 */
.L_x_10204:
        /* <DEDUP_REMOVED lines=68> */
.L_x_10253:
[----:B01-34-:R-:W0:Y:S01]  /*0db0*/  LDC.64 R2, c[0x0][0xc88] ;  /* 0x00032200ff027b82 */ /* 0x01be220000000a00 */
[----:B------:R-:W-:Y:S01]  /*0dc0*/  ULDC.64 UR6, c[0x0][0xa28] ;  /* 0x00028a0000067ab9 */ /* 0x000fe20000000a00 */
[----:B------:R-:W-:Y:S01]  /*0dd0*/  ULDC.64 UR8, c[0x0][0xa18] ;  /* 0x0002860000087ab9 */ /* 0x000fe20000000a00 */
[----:B------:R-:W-:Y:S01]  /*0de0*/  ULDC UR4, c[0x0][0x424] ;  /* 0x0001090000047ab9 */ /* 0x000fe20000000800 */
[----:B0-----:R-:W-:-:S06]  /*0df0*/  IMAD.WIDE R2, R47, 0x4, R2 ;  /* 0x000000042f027825 */ /* 0x001fcc00078e0202 */
[----:B--2---:R-:W2:Y:S01]  /*0e00*/  LDG.E R2, desc[UR44][R2.64] ;  /* 0x0000002c02027981 */ /* 0x004ea2000c1e1900 */
        /* <DEDUP_REMOVED lines=15> */
[----:B-----5:R-:W-:-:S03]  /*0f00*/  IMAD.U32 R4, RZ, RZ, UR8 ;  /* 0x00000008ff047e24 */ /* 0x020fc6000f8e00ff */
[----:B------:R-:W-:Y:S01]  /*0f10*/  IMAD.U32 R5, RZ, RZ, UR9 ;  /* 0x00000009ff057e24 */ /* 0x000fe2000f8e00ff */
[----:B------:R-:W2:Y:S01]  /*0f20*/  @P0 LDG.E R2, desc[UR44][R2.64] ;  /* 0x0000002c02020981 */ /* 0x000ea2000c1e1900 */
[----:B------:R-:W-:Y:S01]  /*0f30*/  UISETP.NE.U32.AND UP0, UPT, UR6, URZ, UPT ;  /* 0x0000003f0600728c */ /* 0x000fe2000bf05070 */
[----:B------:R-:W-:Y:S02]  /*0f40*/  ULDC.64 UR8, c[0x0][0xa20] ;  /* 0x0002880000087ab9 */ /* 0x000fe40000000a00 */
[----:B------:R-:W3:Y:S01]  /*0f50*/  @P2 LDG.E R4, desc[UR44][R4.64] ;  /* 0x0000002c04042981 */ /* 0x000ee2000c1e1900 */
        /* <DEDUP_REMOVED lines=24> */
.L_x_10205:
        /* <DEDUP_REMOVED lines=9> */
.L_x_10206:
        /* <DEDUP_REMOVED lines=13> */
.L_x_10207:
        /* <DEDUP_REMOVED lines=38> */
[----:B------:R-:W-:Y:S01]  /*14a0*/  UIMAD UR42, UR5, 0xc0, URZ ;  /* 0x000000c0052a78a4 */ /* 0x000fe2000f8e023f */
        /* <DEDUP_REMOVED lines=10> */
[----:B------:R-:W-:Y:S01]  /*1550*/  CS2R R134, SRZ ;  /* 0x0000000000867805 */ /* 0x000fe2000001ff00 */
[----:B0-----:R-:W-:Y:S01]  /*1560*/  IMAD.MOV.U32 R3, RZ, RZ, RZ ;  /* 0x000000ffff037224 */ /* 0x001fe200078e00ff */
[----:B------:R-:W-:Y:S01]  /*1570*/  UIADD3 UR7, UR51, 0x80, -UR52 ;  /* 0x0000008033077890 */ /* 0x000fe2000fffe834 */
[----:B------:R-:W-:-:S02]  /*1580*/  CS2R R132, SRZ ;  /* 0x0000000000847805 */ /* 0x000fc4000001ff00 */
[----:B------:R-:W-:Y:S02]  /*1590*/  CS2R R10, SRZ ;  /* 0x00000000000a7805 */ /* 0x000fe4000001ff00 */
[----:B------:R-:W-:Y:S02]  /*15a0*/  CS2R R126, SRZ ;  /* 0x00000000007e7805 */ /* 0x000fe4000001ff00 */
[----:B------:R-:W-:Y:S01]  /*15b0*/  CS2R R12, SRZ ;  /* 0x00000000000c7805 */ /* 0x000fe2000001ff00 */
[----:B------:R-:W-:Y:S01]  /*15c0*/  @UP0 ULDC UR4, c[0x0][0x44c] ;  /* 0x0001130000040ab9 */ /* 0x000fe20000000800 */
[----:B------:R-:W-:Y:S01]  /*15d0*/  @UP0 ULDC UR8, c[0x0][0x450] ;  /* 0x0001140000080ab9 */ /* 0x000fe20000000800 */
        /* <DEDUP_REMOVED lines=69> */
.L_x_10209:
        /* <DEDUP_REMOVED lines=9> */
.L_x_10353:
[----:B------:R-:W-:Y:S05]  /*1ac0*/  @!P0 BRA `(.L_x_10211) ;  /* 0x0000000000048947 */ /* 0x000fea0003800000 */
[----:B------:R-:W-:Y:S01]  /*1ad0*/  BPT.TRAP 0x1 ;  /* 0x000000040000795c */ /* 0x000fe20000300000 */
.L_x_10211:
[----:B0-----:R-:W-:Y:S02]  /*1ae0*/  IMAD.U32 R3, RZ, RZ, UR37 ;  /* 0x00000025ff037e24 */ /* 0x001fe4000f8e00ff */
[----:B------:R-:W-:-:S03]  /*1af0*/  IMAD.U32 R0, RZ, RZ, UR36 ;  /* 0x00000024ff007e24 */ /* 0x000fc6000f8e00ff */
[----:B------:R-:W-:Y:S02]  /*1b00*/  LEA R3, R3, UR47, 0x3 ;  /* 0x0000002f03037c11 */ /* 0x000fe4000f8e18ff */
[----:B------:R-:W-:-:S04]  /*1b10*/  SHF.L.U32 R0, R0, 0x1f, RZ ;  /* 0x0000001f00007819 */ /* 0x000fc800000006ff */
[----:B------:R0:W1:Y:S01]  /*1b20*/  SYNCS.PHASECHK.TRANS64.TRYWAIT P2, [R3+URZ+0x19c30], R0 ;  /* 0x019c3000030075a7 */ /* 0x000062000804017f */
[----:B------:R-:W-:Y:S05]  /*1b30*/  @!P0 BRA `(.L_x_10212) ;  /* 0x0000000000048947 */ /* 0x000fea0003800000 */
[----:B------:R-:W-:Y:S01]  /*1b40*/  BPT.TRAP 0x1 ;  /* 0x000000040000795c */ /* 0x000fe20000300000 */
.L_x_10212:
[----:B------:R-:W2:Y:S02]  /*1b50*/  S2R R2, SR_TID.X ;  /* 0x0000000000027919 */ /* 0x000ea40000002100 */
[----:B--2---:R-:W-:Y:S01]  /*1b60*/  LOP3.LUT P1, RZ, R2, 0x7f, RZ, 0xc0, !PT ;  /* 0x0000007f02ff7812 */ /* 0x004fe2000782c0ff */
[----:B-1----:R-:W-:-:S12]  /*1b70*/  @P2 BRA `(.L_x_10213) ;  /* 0x0000000000082947 */ /* 0x002fd80003800000 */
[----:B------:R-:W1:Y:S02]  /*1b80*/  SYNCS.PHASECHK.TRANS64.TRYWAIT P2, [R3+URZ+0x19c30], R0 ;  /* 0x019c3000030075a7 */ /* 0x000e64000804017f */
[----:B-1----:R-:W-:Y:S05]  /*1b90*/  @!P2 BRA `(.L_x_10214) ;  /* 0x000000e4004ca947 */ /* 0x002fea0003800000 */
.L_x_10213:
        /* <DEDUP_REMOVED lines=42> */
[----:B------:R-:W-:-:S02]  /*1e40*/  WARPGROUP.DEPBAR.LE gsb0, 0x0 ;  /* 0x00008000000079c5 */ /* 0x000fc40000010000 */
        /* <DEDUP_REMOVED lines=128> */
[----:B------:R-:W-:Y:S01]  /*2650*/  FSEL R87, R87, -INF , P3 ;  /* 0xff80000057577808 */ /* 0x000fe20001800000 */
[----:B------:R-:W0:Y:S01]  /*2660*/  SHFL.IDX PT, R6, R0, RZ, 0x1c1f ;  /* 0x001c1fff00067589 */ /* 0x000e2200000e0000 */
[----:B------:R-:W-:-:S04]  /*2670*/  FMNMX.FTZ R4, R86, R95, !PT ;  /* 0x0000005f56047209 */ /* 0x000fc80007810000 */
[----:B------:R-:W-:-:S05]  /*2680*/  FMNMX.FTZ R8, R87, R4, !PT ;  /* 0x0000000457087209 */ /* 0x000fca0007810000 */
[----:B------:R-:W1:Y:S01]  /*2690*/  SHFL.BFLY PT, R95, R8, 0x2, 0x1f ;  /* 0x0c401f00085f7f89 */ /* 0x000e6200000e0000 */
[----:B0-----:R-:W-:-:S04]  /*26a0*/  VIADDMNMX R2, R6, R5, R2, PT ;  /* 0x0000000506027246 */ /* 0x001fc80003800102 */
[C---:B------:R-:W-:Y:S02]  /*26b0*/  ISETP.GT.AND P4, PT, R2.reuse, 0x1, PT ;  /* 0x000000010200780c */ /* 0x040fe40003f84270 */
[----:B------:R-:W-:Y:S02]  /*26c0*/  ISETP.GT.AND P5, PT, R2, 0x8, PT ;  /* 0x000000080200780c */ /* 0x000fe40003fa4270 */
[----:B------:R-:W-:Y:S02]  /*26d0*/  FSEL R25, R25, -INF , P4 ;  /* 0xff80000019197808 */ /* 0x000fe40002000000 */
[----:B-1----:R-:W-:Y:S02]  /*26e0*/  FMNMX.FTZ R95, R8, R95, !PT ;  /* 0x0000005f085f7209 */ /* 0x002fe40007810000 */
        /* <DEDUP_REMOVED lines=12> */
[----:B------:R-:W-:Y:S02]  /*27b0*/  CS2R R94, SRZ ;  /* 0x00000000005e7805 */ /* 0x000fe4000001ff00 */
[----:B------:R-:W-:Y:S02]  /*27c0*/  FSEL R48, R48, -INF , P4 ;  /* 0xff80000030307808 */ /* 0x000fe40002000000 */
[C---:B------:R-:W-:Y:S01]  /*27d0*/  FSETP.NEU.FTZ.AND P3, PT, R0.reuse, -INF , PT ;  /* 0xff8000000000780b */ /* 0x040fe20003f7d000 */
[----:B------:R-:W-:-:S01]  /*27e0*/  FFMA.FTZ R10, R0, R97, -8 ;  /* 0xc1000000000a7423 */ /* 0x000fc20000010061 */
[----:B------:R-:W-:-:S02]  /*27f0*/  ISETP.GT.AND P4, PT, R2, 0x38, PT ;  /* 0x000000380200780c */ /* 0x000fc40003f84270 */
[----:B------:R-:W-:Y:S02]  /*2800*/  CS2R R96, SRZ ;  /* 0x0000000000607805 */ /* 0x000fe4000001ff00 */
        /* <DEDUP_REMOVED lines=45> */
[----:B------:R-:W-:Y:S01]  /*2ae0*/  FFMA.FTZ R50, R75, UR43, -R10 ;  /* 0x0000002b4b327c23 */ /* 0x000fe2000801080a */
[----:B------:R-:W-:-:S02]  /*2af0*/  ISETP.GT.AND P3, PT, R2, 0x31, PT ;  /* 0x000000310200780c */ /* 0x000fc40003f64270 */
[----:B------:R-:W-:Y:S02]  /*2b00*/  CS2R R92, SRZ ;  /* 0x00000000005c7805 */ /* 0x000fe4000001ff00 */
[----:B------:R-:W-:Y:S01]  /*2b10*/  FMNMX.FTZ R35, R45, R14, !PT ;  /* 0x0000000e2d237209 */ /* 0x000fe20007810000 */
[----:B------:R-:W-:Y:S01]  /*2b20*/  FFMA.FTZ R14, R31, UR43, -R10 ;  /* 0x0000002b1f0e7c23 */ /* 0x000fe2000801080a */
[----:B------:R-:W-:Y:S01]  /*2b30*/  FSEL R49, R49, -INF , P3 ;  /* 0xff80000031317808 */ /* 0x000fe20001800000 */
[----:B------:R-:W1:Y:S01]  /*2b40*/  MUFU.EX2 R7, R7 ;  /* 0x0000000700077308 */ /* 0x000e620000000800 */
[----:B0-----:R-:W-:Y:S02]  /*2b50*/  FMNMX.FTZ R20, R48, R35, !PT ;  /* 0x0000002330147209 */ /* 0x001fe40007810000 */
[----:B------:R-:W-:Y:S02]  /*2b60*/  CS2R R90, SRZ ;  /* 0x00000000005a7805 */ /* 0x000fe4000001ff00 */
[----:B------:R-:W-:-:S02]  /*2b70*/  ISETP.GT.AND P3, PT, R2, 0x39, PT ;  /* 0x000000390200780c */ /* 0x000fc40003f64270 */
[----:B------:R-:W-:Y:S02]  /*2b80*/  CS2R R88, SRZ ;  /* 0x0000000000587805 */ /* 0x000fe4000001ff00 */
        /* <DEDUP_REMOVED lines=9> */
[--C-:B------:R-:W-:Y:S01]  /*2c20*/  FFMA.FTZ R20, R21, UR43, -R10.reuse ;  /* 0x0000002b15147c23 */ /* 0x100fe2000801080a */
[----:B------:R-:W-:Y:S02]  /*2c30*/  ISETP.GT.AND P4, PT, R2, 0x48, PT ;  /* 0x000000480200780c */ /* 0x000fe40003f84270 */
[----:B------:R-:W-:Y:S02]  /*2c40*/  FSEL R57, R57, -INF , P3 ;  /* 0xff80000039397808 */ /* 0x000fe40001800000 */
[----:B------:R-:W-:Y:S01]  /*2c50*/  FMNMX.FTZ R26, R56, R35, !PT ;  /* 0x00000023381a7209 */ /* 0x000fe20007810000 */
[----:B------:R-:W-:Y:S01]  /*2c60*/  MUFU.EX2 R12, R12 ;  /* 0x0000000c000c7308 */ /* 0x000fe20000000800 */
[----:B------:R-:W-:Y:S01]  /*2c70*/  ISETP.GT.AND P3, PT, R2, 0x49, PT ;  /* 0x000000490200780c */ /* 0x000fe20003f64270 */
[----:B0-----:R-:W-:Y:S01]  /*2c80*/  FFMA.FTZ R43, R63, UR43, -R10 ;  /* 0x0000002b3f2b7c23 */ /* 0x001fe2000801080a */
[----:B------:R-:W-:Y:S01]  /*2c90*/  FSEL R60, R60, -INF , P4 ;  /* 0xff8000003c3c7808 */ /* 0x000fe20002000000 */
[----:B------:R-:W-:Y:S01]  /*2ca0*/  IMAD.U32 R63, RZ, RZ, UR43 ;  /* 0x0000002bff3f7e24 */ /* 0x000fe2000f8e00ff */
[----:B------:R-:W-:-:S02]  /*2cb0*/  FMNMX.FTZ R21, R57, R26, !PT ;  /* 0x0000001a39157209 */ /* 0x000fc40007810000 */
[----:B------:R-:W-:Y:S01]  /*2cc0*/  ISETP.GT.AND P4, PT, R2, 0x50, PT ;  /* 0x000000500200780c */ /* 0x000fe20003f84270 */
[----:B------:R0:W2:Y:S01]  /*2cd0*/  MUFU.EX2 R27, R39 ;  /* 0x00000027001b7308 */ /* 0x0000a20000000800 */
[----:B------:R-:W-:Y:S02]  /*2ce0*/  FSEL R61, R61, -INF , P3 ;  /* 0xff8000003d3d7808 */ /* 0x000fe40001800000 */
[----:B------:R-:W-:Y:S02]  /*2cf0*/  FMNMX.FTZ R26, R60, R21, !PT ;  /* 0x000000153c1a7209 */ /* 0x000fe40007810000 */
[----:B------:R-:W-:Y:S02]  /*2d00*/  ISETP.GT.AND P3, PT, R2, 0x51, PT ;  /* 0x000000510200780c */ /* 0x000fe40003f64270 */
[----:B------:R-:W-:Y:S01]  /*2d10*/  FSEL R64, R64, -INF , P4 ;  /* 0xff80000040407808 */ /* 0x000fe20002000000 */
[----:B------:R-:W-:Y:S01]  /*2d20*/  MUFU.EX2 R21, R47 ;  /* 0x0000002f00157308 */ /* 0x000fe20000000800 */
[----:B------:R-:W-:Y:S01]  /*2d30*/  FMNMX.FTZ R35, R61, R26, !PT ;  /* 0x0000001a3d237209 */ /* 0x000fe20007810000 */
[----:B0-----:R-:W-:Y:S01]  /*2d40*/  FFMA.FTZ R39, R70, UR43, -R10 ;  /* 0x0000002b46277c23 */ /* 0x001fe2000801080a */
[----:B------:R-:W-:-:S02]  /*2d50*/  ISETP.GT.AND P4, PT, R2, 0x58, PT ;  /* 0x000000580200780c */ /* 0x000fc40003f84270 */
[----:B------:R-:W-:Y:S02]  /*2d60*/  FSEL R65, R65, -INF , P3 ;  /* 0xff80000041417808 */ /* 0x000fe40001800000 */
[----:B------:R-:W-:Y:S01]  /*2d70*/  FMNMX.FTZ R26, R64, R35, !PT ;  /* 0x00000023401a7209 */ /* 0x000fe20007810000 */
[----:B------:R-:W-:Y:S01]  /*2d80*/  MUFU.EX2 R14, R14 ;  /* 0x0000000e000e7308 */ /* 0x000fe20000000800 */
[----:B------:R-:W-:Y:S02]  /*2d90*/  ISETP.GT.AND P3, PT, R2, 0x59, PT ;  /* 0x000000590200780c */ /* 0x000fe40003f64270 */
[----:B------:R-:W-:Y:S02]  /*2da0*/  FSEL R68, R68, -INF , P4 ;  /* 0xff80000044447808 */ /* 0x000fe40002000000 */
        /* <DEDUP_REMOVED lines=17> */
[----:B------:R-:W-:Y:S01]  /*2ec0*/  FMNMX.FTZ R35, R73, R30, !PT ;  /* 0x0000001e49237209 */ /* 0x000fe20007810000 */
[--C-:B------:R-:W-:Y:S01]  /*2ed0*/  FFMA.FTZ R30, R55, UR43, -R10.reuse ;  /* 0x0000002b371e7c23 */ /* 0x100fe2000801080a */
[----:B------:R-:W-:Y:S01]  /*2ee0*/  ISETP.GT.AND P4, PT, R2, 0x70, PT ;  /* 0x000000700200780c */ /* 0x000fe20003f84270 */
[----:B------:R-:W-:Y:S01]  /*2ef0*/  MUFU.EX2 R13, R13 ;  /* 0x0000000d000d7308 */ /* 0x000fe20000000800 */
[----:B------:R-:W-:Y:S01]  /*2f00*/  FSEL R77, R77, -INF , P3 ;  /* 0xff8000004d4d7808 */ /* 0x000fe20001800000 */
[----:B------:R-:W-:Y:S01]  /*2f10*/  FFMA.FTZ R55, R82, UR43, -R10 ;  /* 0x0000002b52377c23 */ /* 0x000fe2000801080a */
[----:B------:R-:W-:Y:S02]  /*2f20*/  FMNMX.FTZ R34, R76, R35, !PT ;  /* 0x000000234c227209 */ /* 0x000fe40007810000 */
[----:B------:R-:W-:-:S02]  /*2f30*/  ISETP.GT.AND P3, PT, R2, 0x71, PT ;  /* 0x000000710200780c */ /* 0x000fc40003f64270 */
[----:B------:R-:W-:Y:S01]  /*2f40*/  FSEL R80, R80, -INF , P4 ;  /* 0xff80000050507808 */ /* 0x000fe20002000000 */
[----:B------:R-:W0:Y:S01]  /*2f50*/  MUFU.EX2 R30, R30 ;  /* 0x0000001e001e7308 */ /* 0x000e220000000800 */
        /* <DEDUP_REMOVED lines=9> */
[----:B------:R-:W-:Y:S01]  /*2ff0*/  FSEL R85, R85, -INF , P3 ;  /* 0xff80000055557808 */ /* 0x000fe20001800000 */
[----:B------:R-:W-:Y:S01]  /*3000*/  MUFU.EX2 R38, R38 ;  /* 0x0000002600267308 */ /* 0x000fe20000000800 */
[----:B------:R-:W-:Y:S01]  /*3010*/  FMNMX.FTZ R2, R84, R35, !PT ;  /* 0x0000002354027209 */ /* 0x000fe20007810000 */
[----:B------:R-:W-:Y:S01]  /*3020*/  FFMA.FTZ R35, R66, UR43, -R10 ;  /* 0x0000002b42237c23 */ /* 0x000fe2000801080a */
[----:B-1----:R-:W-:Y:S02]  /*3030*/  F2FP.SATFINITE.E4M3.F32.PACK_AB_MERGE_C R149, R7, R6, RZ ;  /* 0x000000060795723e */ /* 0x002fe400048070ff */
[----:B------:R-:W-:-:S02]  /*3040*/  FMNMX.FTZ R2, R85, R2, !PT ;  /* 0x0000000255027209 */ /* 0x000fc40007810000 */
[----:B--2---:R-:W-:Y:S01]  /*3050*/  F2FP.SATFINITE.E4M3.F32.PACK_AB_MERGE_C R151, R27, R12, RZ ;  /* 0x0000000c1b97723e */ /* 0x004fe200048070ff */
[----:B------:R-:W-:Y:S01]  /*3060*/  MUFU.EX2 R34, R34 ;  /* 0x0000002200227308 */ /* 0x000fe20000000800 */
[----:B0-----:R-:W-:Y:S01]  /*3070*/  F2FP.SATFINITE.E4M3.F32.PACK_AB_MERGE_C R147, R30, R13, RZ ;  /* 0x0000000d1e93723e */ /* 0x001fe200048070ff */
[----:B------:R-:W0:Y:S01]  /*3080*/  SHFL.BFLY PT, R47, R2, 0x2, 0x1f ;  /* 0x0c401f00022f7f89 */ /* 0x000e2200000e0000 */
[----:B------:R-:W-:Y:S02]  /*3090*/  F2FP.SATFINITE.E4M3.F32.PACK_AB_MERGE_C R149, R5, R4, R149 ;  /* 0x000000040595723e */ /* 0x000fe40004807095 */
[----:B------:R-:W-:Y:S02]  /*30a0*/  F2FP.SATFINITE.E4M3.F32.PACK_AB_MERGE_C R151, R9, R8, R151 ;  /* 0x000000080997723e */ /* 0x000fe40004807097 */
[----:B------:R-:W-:Y:S01]  /*30b0*/  F2FP.SATFINITE.E4M3.F32.PACK_AB_MERGE_C R145, R21, R20, RZ ;  /* 0x000000141591723e */ /* 0x000fe200048070ff */
[----:B------:R-:W-:Y:S01]  /*30c0*/  MUFU.EX2 R43, R43 ;  /* 0x0000002b002b7308 */ /* 0x000fe20000000800 */
[----:B------:R-:W-:-:S02]  /*30d0*/  F2FP.SATFINITE.E4M3.F32.PACK_AB_MERGE_C R147, R26, R15, R147 ;  /* 0x0000000f1a93723e */ /* 0x000fc40004807093 */
[----:B------:R-:W-:-:S05]  /*30e0*/  F2FP.SATFINITE.E4M3.F32.PACK_AB_MERGE_C R145, R31, R14, R145 ;  /* 0x0000000e1f91723e */ /* 0x000fca0004807091 */
[----:B------:R-:W-:Y:S08]  /*30f0*/  MUFU.EX2 R35, R35 ;  /* 0x0000002300237308 */ /* 0x000ff00000000800 */
[----:B------:R-:W-:Y:S01]  /*3100*/  MUFU.EX2 R42, R42 ;  /* 0x0000002a002a7308 */ /* 0x000fe20000000800 */
[----:B0-----:R-:W-:Y:S01]  /*3110*/  FMNMX.FTZ R58, R2, R47, !PT ;  /* 0x0000002f023a7209 */ /* 0x001fe20007810000 */
[----:B------:R-:W-:-:S04]  /*3120*/  FFMA.FTZ R47, R74, UR43, -R10 ;  /* 0x0000002b4a2f7c23 */ /* 0x000fc8000801080a */
[----:B------:R-:W0:Y:S02]  /*3130*/  SHFL.BFLY PT, R59, R58, 0x1, 0x1f ;  /* 0x0c201f003a3b7f89 */ /* 0x000e2400000e0000 */
[----:B------:R-:W-:Y:S08]  /*3140*/  MUFU.EX2 R39, R39 ;  /* 0x0000002700277308 */ /* 0x000ff00000000800 */
[----:B------:R-:W-:Y:S08]  /*3150*/  MUFU.EX2 R46, R46 ;  /* 0x0000002e002e7308 */ /* 0x000ff00000000800 */
[----:B------:R-:W-:Y:S01]  /*3160*/  MUFU.EX2 R51, R51 ;  /* 0x0000003300337308 */ /* 0x000fe20000000800 */
[----:B0-----:R-:W-:-:S07]  /*3170*/  FMNMX.FTZ R2, R58, R59, !PT ;  /* 0x0000003b3a027209 */ /* 0x001fce0007810000 */
[----:B------:R-:W-:Y:S01]  /*3180*/  MUFU.EX2 R54, R54 ;  /* 0x0000003600367308 */ /* 0x000fe20000000800 */
[----:B------:R-:W-:-:S01]  /*3190*/  FFMA.FTZ R58, R83, UR43, -R10 ;  /* 0x0000002b533a7c23 */ /* 0x000fc2000801080a */
[--C-:B------:R-:W-:Y:S01]  /*31a0*/  FFMA.FTZ R59, R86, UR43, -R10.reuse ;  /* 0x0000002b563b7c23 */ /* 0x100fe2000801080a */
[C---:B------:R-:W-:Y:S01]  /*31b0*/  FSETP.NEU.FTZ.AND P3, PT, R2.reuse, -INF , PT ;  /* 0xff8000000200780b */ /* 0x040fe20003f7d000 */
[----:B------:R-:W-:Y:S01]  /*31c0*/  FFMA.FTZ R62, R2, R63, -8 ;  /* 0xc1000000023e7423 */ /* 0x000fe2000001003f */
[----:B------:R-:W-:-:S03]  /*31d0*/  FFMA.FTZ R10, R87, UR43, -R10 ;  /* 0x0000002b570a7c23 */ /* 0x000fc6000801080a */
        /* <DEDUP_REMOVED lines=52> */
[----:B------:R-:W-:Y:S02]  /*3520*/  F2FP.SATFINITE.E4M3.F32.PACK_AB_MERGE_C R63, R66, R63, RZ ;  /* 0x0000003f423f723e */ /* 0x000fe400048070ff */
[----:B------:R2:W-:Y:S02]  /*3530*/  @!P1 SYNCS.ARRIVE.TRANS64.RED.A1T0 RZ, [R48+URZ], RZ ;  /* 0x000000ff30ff99a7 */ /* 0x0005e4000810043f */
[----:B------:R-:W3:Y:S01]  /*3540*/  MUFU.EX2 R36, R36 ;  /* 0x0000002400247308 */ /* 0x000ee20000000800 */
[----:B0-----:R-:W-:-:S01]  /*3550*/  FADD.FTZ R56, R28, R49 ;  /* 0x000000311c387221 */ /* 0x001fc20000010000 */
[----:B------:R-:W-:-:S06]  /*3560*/  F2FP.SATFINITE.E4M3.F32.PACK_AB_MERGE_C R148, R25, R24, R63 ;  /* 0x000000181994723e */ /* 0x000fcc000480703f */
        /* <DEDUP_REMOVED lines=74> */
[C---:B-1----:R-:W-:Y:S01]  /*3a10*/  F2FP.SATFINITE.E4M3.F32.PACK_AB_MERGE_C R137, R50.reuse, R47, R8 ;  /* 0x0000002f3289723e */ /* 0x042fe20004807008 */
[----:B------:R-:W-:-:S04]  /*3a20*/  FADD.FTZ R50, R50, R7 ;  /* 0x0000000732327221 */ /* 0x000fc80000010000 */
[----:B------:R-:W-:Y:S02]  /*3a30*/  FADD.FTZ R51, R51, R50 ;  /* 0x0000003233337221 */ /* 0x000fe40000010000 */
[----:B------:R-:W1:Y:S01]  /*3a40*/  MUFU.EX2 R77, R77 ;  /* 0x0000004d004d7308 */ /* 0x000e620000000800 */
[----:B--2---:R-:W-:-:S01]  /*3a50*/  FADD.FTZ R7, R6, R5 ;  /* 0x0000000506077221 */ /* 0x004fc20000010000 */
[----:B------:R-:W-:-:S06]  /*3a60*/  FADD.FTZ R54, R54, R51 ;  /* 0x0000003336367221 */ /* 0x000fcc0000010000 */
[----:B------:R-:W-:Y:S01]  /*3a70*/  MUFU.EX2 R59, R59 ;  /* 0x0000003b003b7308 */ /* 0x000fe20000000800 */
[----:B0-----:R-:W-:-:S07]  /*3a80*/  FADD.FTZ R4, R76, R7 ;  /* 0x000000074c047221 */ /* 0x001fce0000010000 */
[----:B------:R-:W0:Y:S01]  /*3a90*/  MUFU.EX2 R10, R10 ;  /* 0x0000000a000a7308 */ /* 0x000e220000000800 */
[C---:B-1----:R-:W-:Y:S01]  /*3aa0*/  F2FP.SATFINITE.E4M3.F32.PACK_AB_MERGE_C R76, R77.reuse, R76, RZ ;  /* 0x0000004c4d4c723e */ /* 0x042fe200048070ff */
        /* <DEDUP_REMOVED lines=15> */
[----:B------:R-:W-:-:S03]  /*3ba0*/  FADD.FTZ R3, R10, R3 ;  /* 0x000000030a037221 */ /* 0x000fc60000010000 */
[----:B--2---:R-:W-:Y:S01]  /*3bb0*/  FADD.FTZ R4, R84, R7 ;  /* 0x0000000754047221 */ /* 0x004fe20000010000 */
        /* <DEDUP_REMOVED lines=8> */
[----:B------:R-:W-:-:S07]  /*3c40*/  IMAD.MOV.U32 R135, RZ, RZ, RZ ;  /* 0x000000ffff877224 */ /* 0x000fce00078e00ff */
.L_x_10225:
[----:B------:R-:W-:-:S04]  /*3c50*/  UISETP.NE.AND UP1, UPT, UR20, 0x1, UPT ;  /* 0x000000011400788c */ /* 0x000fc8000bf25270 */
[----:B------:R-:W-:-:S04]  /*3c60*/  USEL UR36, URZ, 0x1, UP1 ;  /* 0x000000013f247887 */ /* 0x000fc80008800000 */
[----:B------:R-:W-:Y:S01]  /*3c70*/  ULOP3.LUT UR36, UR19, UR36, URZ, 0x3c, !UPT ;  /* 0x0000002413247292 */ /* 0x000fe2000f8e3c3f */
[----:B------:R-:W-:Y:S11]  /*3c80*/  @!P0 BRA `(.L_x_10216) ;  /* 0x0000000000048947 */ /* 0x000ff60003800000 */
[----:B------:R-:W-:Y:S01]  /*3c90*/  BPT.TRAP 0x1 ;  /* 0x000000040000795c */ /* 0x000fe20000300000 */
.L_x_10216:
        /* <DEDUP_REMOVED lines=9> */
.L_x_10217:
[----:B-1----:R-:W-:Y:S05]  /*3d30*/  @P3 BRA `(.L_x_10218) ;  /* 0x0000000000083947 */ /* 0x002fea0003800000 */
[----:B------:R-:W1:Y:S02]  /*3d40*/  SYNCS.PHASECHK.TRANS64.TRYWAIT P3, [UR21+0x19c30], R0 ;  /* 0x019c3000ff0075a7 */ /* 0x000e640008060155 */
[----:B-1----:R-:W-:Y:S05]  /*3d50*/  @!P3 BRA `(.L_x_10219) ;  /* 0x000000c000f0b947 */ /* 0x002fea0003800000 */
.L_x_10218:
        /* <DEDUP_REMOVED lines=17> */
.L_x_10220:
[----:B------:R-:W-:Y:S01]  /*3e70*/  ULEA UR11, UR20, UR47, 0x3 ;  /* 0x0000002f140b7291 */ /* 0x000fe2000f8e183f */
[----:B01----:R-:W-:-:S05]  /*3e80*/  IMAD.U32 R0, RZ, RZ, UR19 ;  /* 0x00000013ff007e24 */ /* 0x003fca000f8e00ff */
[----:B------:R-:W-:-:S04]  /*3e90*/  SHF.L.U32 R0, R0, 0x1f, RZ ;  /* 0x0000001f00007819 */ /* 0x000fc800000006ff */
[----:B------:R0:W1:Y:S01]  /*3ea0*/  SYNCS.PHASECHK.TRANS64.TRYWAIT P3, [UR11+0x19c50], R0 ;  /* 0x019c5000ff0075a7 */ /* 0x000062000806014b */
[----:B------:R-:W-:Y:S05]  /*3eb0*/  @!P0 BRA `(.L_x_10221) ;  /* 0x0000000000048947 */ /* 0x000fea0003800000 */
[----:B------:R-:W-:Y:S01]  /*3ec0*/  BPT.TRAP 0x1 ;  /* 0x000000040000795c */ /* 0x000fe20000300000 */
.L_x_10221:
[----:B-1----:R-:W-:Y:S05]  /*3ed0*/  @P3 BRA `(.L_x_10222) ;  /* 0x0000000000083947 */ /* 0x002fea0003800000 */
[----:B------:R-:W1:Y:S02]  /*3ee0*/  SYNCS.PHASECHK.TRANS64.TRYWAIT P3, [UR11+0x19c50], R0 ;  /* 0x019c5000ff0075a7 */ /* 0x000e64000806014b */
[----:B-1----:R-:W-:Y:S05]  /*3ef0*/  @!P3 BRA `(.L_x_10223) ;  /* 0x000000c000a0b947 */ /* 0x002fea0003800000 */
.L_x_10222:
[----:B------:R-:W-:Y:S01]  /*3f00*/  UIADD3 UR6, UR47, 0x3000, URZ ;  /* 0x000030002f067890 */ /* 0x000fe2000fffe03f */
[----:B------:R-:W-:Y:S01]  /*3f10*/  WARPGROUP.ARRIVE ;  /* 0x00000000000079c5 */ /* 0x000fe20000000000 */
[----:B------:R-:W-:Y:S01]  /*3f20*/  UMOV UR7, 0x40000040 ;  /* 0x4000004000077882 */ /* 0x000fe20000000000 */
[----:B------:R-:W-:Y:S01]  /*3f30*/  VIADD R8, R17, UR42 ;  /* 0x0000002a11087c36 */ /* 0x000fe20008000000 */
[----:B------:R-:W-:Y:S01]  /*3f40*/  USHF.R.U32.HI UR6, URZ, 0x4, UR6 ;  /* 0x000000043f067899 */ /* 0x000fe20008011606 */
[----:B------:R-:W-:Y:S02]  /*3f50*/  IMAD.MOV.U32 R9, RZ, RZ, -0x2 ;  /* 0xfffffffeff097424 */ /* 0x000fe400078e00ff */
[----:B------:R-:W-:Y:S01]  /*3f60*/  IMAD.U32 R13, RZ, RZ, UR43 ;  /* 0x0000002bff0d7e24 */ /* 0x000fe2000f8e00ff */
[----:B------:R-:W-:-:S04]  /*3f70*/  ULOP3.LUT UR6, UR6, 0x3fff, URZ, 0xc0, !UPT ;  /* 0x00003fff06067892 */ /* 0x000fc8000f8ec03f */
        /* <DEDUP_REMOVED lines=13> */
[----:B------:R-:W-:Y:S01]  /*4050*/  UIADD3 UR6, UR10, 0x2, URZ ;  /* 0x000000020a067890 */ /* 0x000fe2000fffe03f */
[----:B------:R-:W-:-:S05]  /*4060*/  IMAD.U32 R9, RZ, RZ, UR52 ;  /* 0x00000034ff097e24 */ /* 0x000fca000f8e00ff */
[----:B------:R-:W-:-:S05]  /*4070*/  IADD3 R0, -R9, UR51, R0 ;  /* 0x0000003309007c10 */ /* 0x000fca000fffe100 */
[----:B0-----:R-:W-:-:S05]  /*4080*/  IMAD.IADD R2, R0, 0x1, R7 ;  /* 0x0000000100027824 */ /* 0x001fca00078e0207 */
        /* <DEDUP_REMOVED lines=110> */
[----:B0-----:R-:W-:Y:S01]  /*4770*/  IMAD.IADD R0, R0, 0x1, R9 ;  /* 0x0000000100007824 */ /* 0x001fe200078e0209 */
[----:B-1----:R-:W-:-:S04]  /*4780*/  FMNMX.FTZ R2, R11, R2, !PT ;  /* 0x000000020b027209 */ /* 0x002fc80007810000 */
[----:B------:R-:W-:Y:S02]  /*4790*/  ISETP.GT.AND P4, PT, R0, RZ, PT ;  /* 0x000000ff0000720c */ /* 0x000fe40003f84270 */
[C---:B------:R-:W-:Y:S01]  /*47a0*/  FSETP.NEU.FTZ.AND P3, PT, R2.reuse, -INF , PT ;  /* 0xff8000000200780b */ /* 0x040fe20003f7d000 */
[----:B------:R-:W-:-:S01]  /*47b0*/  FFMA.FTZ R12, R2, R13, -8 ;  /* 0xc1000000020c7423 */ /* 0x000fc2000001000d */
[----:B------:R-:W-:Y:S02]  /*47c0*/  ISETP.GT.AND P5, PT, R0, 0x1, PT ;  /* 0x000000010000780c */ /* 0x000fe40003fa4270 */
[----:B------:R-:W-:Y:S02]  /*47d0*/  FSEL R26, R26, -INF , P4 ;  /* 0xff8000001a1a7808 */ /* 0x000fe40002000000 */
[----:B------:R-:W-:Y:S02]  /*47e0*/  FSEL R10, R12, RZ, P3 ;  /* 0x000000ff0c0a7208 */ /* 0x000fe40001800000 */
[----:B------:R-:W-:-:S02]  /*47f0*/  ISETP.GT.AND P4, PT, R0, 0x8, PT ;  /* 0x000000080000780c */ /* 0x000fc40003f84270 */
        /* <DEDUP_REMOVED lines=310> */
.L_x_10224:
        /* <DEDUP_REMOVED lines=91> */
.L_x_10215:
[----:B------:R-:W-:-:S13]  /*6110*/  ISETP.LE.AND P2, PT, RZ, UR18, PT ;  /* 0x00000012ff007c0c */ /* 0x000fda000bf43270 */
[----:B------:R-:W-:Y:S05]  /*6120*/  @!P2 BRA `(.L_x_10226) ;  /* 0x0000001800eca947 */ /* 0x000fea0003800000 */
[----:B------:R-:W-:Y:S01]  /*6130*/  IMAD.MOV.U32 R7, RZ, RZ, R0 ;  /* 0x000000ffff077224 */ /* 0x000fe200078e0000 */
[----:B------:R-:W-:Y:S01]  /*6140*/  UMOV UR17, UR36 ;  /* 0x0000002400117c82 */ /* 0x000fe20008000000 */
[----:B------:R-:W-:Y:S01]  /*6150*/  IMAD.MOV.U32 R5, RZ, RZ, R2 ;  /* 0x000000ffff057224 */ /* 0x000fe200078e0002 */
[----:B------:R-:W-:-:S06]  /*6160*/  UMOV UR19, UR37 ;  /* 0x0000002500137c82 */ /* 0x000fcc0008000000 */
.L_x_10236:
[----:B------:R-:W-:-:S04]  /*6170*/  UIADD3 UR37, UR19, 0x1, URZ ;  /* 0x0000000113257890 */ /* 0x000fc8000fffe03f */
[----:B------:R-:W-:-:S04]  /*6180*/  UISETP.NE.AND UP0, UPT, UR37, 0x2, UPT ;  /* 0x000000022500788c */ /* 0x000fc8000bf05270 */
[----:B------:R-:W-:Y:S02]  /*6190*/  USEL UR36, URZ, 0x1, UP0 ;  /* 0x000000013f247887 */ /* 0x000fe40008000000 */
[----:B------:R-:W-:Y:S02]  /*61a0*/  USEL UR37, UR37, URZ, UP0 ;  /* 0x0000003f25257287 */ /* 0x000fe40008000000 */
[----:B------:R-:W-:Y:S01]  /*61b0*/  ULOP3.LUT UR36, UR17, UR36, URZ, 0x3c, !UPT ;  /* 0x0000002411247292 */ /* 0x000fe2000f8e3c3f */
[----:B------:R-:W-:Y:S11]  /*61c0*/  @!P0 BRA `(.L_x_10227) ;  /* 0x0000000000048947 */ /* 0x000ff60003800000 */
[----:B------:R-:W-:Y:S01]  /*61d0*/  BPT.TRAP 0x1 ;  /* 0x000000040000795c */ /* 0x000fe20000300000 */
.L_x_10227:
[----:B------:R-:W-:Y:S01]  /*61e0*/  ULEA UR6, UR37, UR47, 0x3 ;  /* 0x0000002f25067291 */ /* 0x000fe2000f8e183f */
[----:B------:R-:W-:-:S05]  /*61f0*/  IMAD.U32 R0, RZ, RZ, UR36 ;  /* 0x00000024ff007e24 */ /* 0x000fca000f8e00ff */
[----:B------:R-:W-:-:S04]  /*6200*/  SHF.L.U32 R0, R0, 0x1f, RZ ;  /* 0x0000001f00007819 */ /* 0x000fc800000006ff */
[----:B------:R0:W1:Y:S01]  /*6210*/  SYNCS.PHASECHK.TRANS64.TRYWAIT P2, [UR6+0x19c30], R0 ;  /* 0x019c3000ff0075a7 */ /* 0x0000620008040146 */
[----:B------:R-:W-:Y:S05]  /*6220*/  @!P0 BRA `(.L_x_10228) ;  /* 0x0000000000048947 */ /* 0x000fea0003800000 */
[----:B------:R-:W-:Y:S01]  /*6230*/  BPT.TRAP 0x1 ;  /* 0x000000040000795c */ /* 0x000fe20000300000 */
.L_x_10228:
[----:B-1----:R-:W-:Y:S05]  /*6240*/  @P2 BRA `(.L_x_10229) ;  /* 0x0000000000082947 */ /* 0x002fea0003800000 */
[----:B------:R-:W1:Y:S02]  /*6250*/  SYNCS.PHASECHK.TRANS64.TRYWAIT P2, [UR6+0x19c30], R0 ;  /* 0x019c3000ff0075a7 */ /* 0x000e640008040146 */
[----:B-1----:R-:W-:Y:S05]  /*6260*/  @!P2 BRA `(.L_x_10230) ;  /* 0x0000009c00dca947 */ /* 0x002fea0003800000 */
.L_x_10229:
        /* <DEDUP_REMOVED lines=17> */
.L_x_10231:
[----:B------:R-:W-:Y:S01]  /*6380*/  ULEA UR11, UR19, UR47, 0x3 ;  /* 0x0000002f130b7291 */ /* 0x000fe2000f8e183f */
[----:B01----:R-:W-:-:S05]  /*6390*/  IMAD.U32 R0, RZ, RZ, UR17 ;  /* 0x00000011ff007e24 */ /* 0x003fca000f8e00ff */
[----:B------:R-:W-:-:S04]  /*63a0*/  SHF.L.U32 R0, R0, 0x1f, RZ ;  /* 0x0000001f00007819 */ /* 0x000fc800000006ff */
[----:B------:R0:W1:Y:S01]  /*63b0*/  SYNCS.PHASECHK.TRANS64.TRYWAIT P2, [UR11+0x19c50], R0 ;  /* 0x019c5000ff0075a7 */ /* 0x000062000804014b */
[----:B------:R-:W-:Y:S05]  /*63c0*/  @!P0 BRA `(.L_x_10232) ;  /* 0x0000000000048947 */ /* 0x000fea0003800000 */
[----:B------:R-:W-:Y:S01]  /*63d0*/  BPT.TRAP 0x1 ;  /* 0x000000040000795c */ /* 0x000fe20000300000 */
.L_x_10232:
[----:B-1----:R-:W-:Y:S05]  /*63e0*/  @P2 BRA `(.L_x_10233) ;  /* 0x0000000000082947 */ /* 0x002fea0003800000 */
[----:B------:R-:W1:Y:S02]  /*63f0*/  SYNCS.PHASECHK.TRANS64.TRYWAIT P2, [UR11+0x19c50], R0 ;  /* 0x019c5000ff0075a7 */ /* 0x000e64000804014b */
[----:B-1----:R-:W-:Y:S05]  /*6400*/  @!P2 BRA `(.L_x_10234) ;  /* 0x0000009c008ca947 */ /* 0x002fea0003800000 */
.L_x_10233:
        /* <DEDUP_REMOVED lines=306> */
.L_x_10235:
        /* <DEDUP_REMOVED lines=91> */
.L_x_10226:
[----:B------:R-:W-:Y:S06]  /*7ce0*/  BAR.ARV 0x8, 0x200 ;  /* 0x0208000000007b1d */ /* 0x000fec0000002000 */
[----:B------:R-:W-:Y:S05]  /*7cf0*/  @!P0 BRA `(.L_x_10237) ;  /* 0x0000000000048947 */ /* 0x000fea0003800000 */
[----:B------:R-:W-:Y:S01]  /*7d00*/  BPT.TRAP 0x1 ;  /* 0x000000040000795c */ /* 0x000fe20000300000 */
.L_x_10237:
[----:B------:R-:W-:Y:S01]  /*7d10*/  ULEA UR14, UR37, UR47, 0x3 ;  /* 0x0000002f250e7291 */ /* 0x000fe2000f8e183f */
[----:B------:R-:W-:-:S05]  /*7d20*/  IMAD.U32 R5, RZ, RZ, UR36 ;  /* 0x00000024ff057e24 */ /* 0x000fca000f8e00ff */
[----:B------:R-:W-:-:S04]  /*7d30*/  SHF.L.U32 R5, R5, 0x1f, RZ ;  /* 0x0000001f05057819 */ /* 0x000fc800000006ff */
[----:B------:R0:W1:Y:S01]  /*7d40*/  SYNCS.PHASECHK.TRANS64.TRYWAIT P1, [UR14+0x19c50], R5 ;  /* 0x019c5005ff0075a7 */ /* 0x000062000802014e */
[----:B------:R-:W-:Y:S05]  /*7d50*/  @!P0 BRA `(.L_x_10238) ;  /* 0x0000000000048947 */ /* 0x000fea0003800000 */
[----:B------:R-:W-:Y:S01]  /*7d60*/  BPT.TRAP 0x1 ;  /* 0x000000040000795c */ /* 0x000fe20000300000 */
.L_x_10238:
[----:B-1----:R-:W-:Y:S05]  /*7d70*/  @P1 BRA `(.L_x_10239) ;  /* 0x0000000000081947 */ /* 0x002fea0003800000 */
[----:B------:R-:W1:Y:S02]  /*7d80*/  SYNCS.PHASECHK.TRANS64.TRYWAIT P1, [UR14+0x19c50], R5 ;  /* 0x019c5005ff0075a7 */ /* 0x000e64000802014e */
[----:B-1----:R-:W-:Y:S05]  /*7d90*/  @!P1 BRA `(.L_x_10240) ;  /* 0x0000008400409947 */ /* 0x002fea0003800000 */
.L_x_10239:
        /* <DEDUP_REMOVED lines=10> */
[----:B------:R-:W-:Y:S01]  /*7e40*/  @UP0 ULDC.64 UR10, c[0x0][0x9c8] ;  /* 0x00027200000a0ab9 */ /* 0x000fe20000000a00 */
[----:B------:R-:W-:Y:S02]  /*7e50*/  @UP0 USHF.R.S32.HI UR15, URZ, 0x1f, UR50 ;  /* 0x0000001f3f0f0899 */ /* 0x000fe40008011432 */
[----:B------:R-:W-:Y:S02]  /*7e60*/  @UP0 UIMAD UR6, UR39, UR10, URZ ;  /* 0x0000000a270602a4 */ /* 0x000fe4000f8e023f */
[----:B------:R-:W-:Y:S02]  /*7e70*/  @UP0 UIMAD.WIDE.U32 UR8, UR38, UR10, URZ ;  /* 0x0000000a260802a5 */ /* 0x000fe4000f8e003f */
[----:B------:R-:W-:Y:S02]  /*7e80*/  @UP0 UIMAD UR7, UR38, UR11, UR6 ;  /* 0x0000000b260702a4 */ /* 0x000fe4000f8e0206 */
[----:B------:R-:W-:Y:S02]  /*7e90*/  UIMAD UR6, UR37, 0x300, UR47 ;  /* 0x00000300250678a4 */ /* 0x000fe4000f8e022f */
[----:B------:R-:W-:Y:S01]  /*7ea0*/  @UP0 UIADD3 UR9, UR9, UR7, URZ ;  /* 0x0000000709090290 */ /* 0x000fe2000fffe03f */
[----:B------:R-:W-:-:S02]  /*7eb0*/  @UP0 ULDC.64 UR12, c[0x0][0x9d0] ;  /* 0x00027400000c0ab9 */ /* 0x000fc40000000a00 */
[----:B------:R-:W-:Y:S01]  /*7ec0*/  UMOV UR7, 0x40000040 ;  /* 0x4000004000077882 */ /* 0x000fe20000000000 */
[----:B------:R-:W-:Y:S02]  /*7ed0*/  @UP0 UIMAD UR10, UR15, UR12, URZ ;  /* 0x0000000c0f0a02a4 */ /* 0x000fe4000f8e023f */
[----:B------:R-:W-:Y:S01]  /*7ee0*/  @UP0 UIMAD.WIDE.U32 UR8, UR50, UR12, UR8 ;  /* 0x0000000c320802a5 */ /* 0x000fe2000f8e0008 */
[----:B------:R-:W-:Y:S01]  /*7ef0*/  QGMMA.64x96x32.F32.E4M3.E4M3 R88, R148, gdesc[UR4], R88, gsb0 ;  /* 0x0160000494587df3 */ /* 0x000fe20008000858 */
        /* <DEDUP_REMOVED lines=59> */
.L_x_10241:
        /* <DEDUP_REMOVED lines=58> */
.L_x_10208:
        /* <DEDUP_REMOVED lines=43> */
[----:B------:R-:W-:Y:S02]  /*8900*/  SEL R51, R7, R6, P0 ;  /* 0x0000000607337207 */ /* 0x000fe40000000000 */
[----:B------:R-:W-:Y:S02]  /*8910*/  SEL R54, R6, R7, P0 ;  /* 0x0000000706367207 */ /* 0x000fe40000000000 */
[----:B------:R-:W-:Y:S02]  /*8920*/  IADD3 R9, P5, R12, 0x20, RZ ;  /* 0x000000200c097810 */ /* 0x000fe40007fbe0ff */
[----:B------:R-:W-:-:S02]  /*8930*/  F2FP.BF16.F32.PACK_AB R27, R108, R27 ;  /* 0x0000001b6c1b723e */ /* 0x000fc400000010ff */
[----:B------:R-:W-:Y:S02]  /*8940*/  LOP3.LUT R6, R9, 0x180, RZ, 0xc0, !PT ;  /* 0x0000018009067812 */ /* 0x000fe400078ec0ff */
[----:B------:R-:W-:Y:S02]  /*8950*/  F2FP.BF16.F32.PACK_AB R28, R109, R28 ;  /* 0x0000001c6d1c723e */ /* 0x000fe400000010ff */
[----:B------:R-:W-:Y:S02]  /*8960*/  SEL R37, R35, R36, P0 ;  /* 0x0000002423257207 */ /* 0x000fe40000000000 */
[----:B------:R-:W-:Y:S02]  /*8970*/  SEL R36, R36, R35, P0 ;  /* 0x0000002324247207 */ /* 0x000fe40000000000 */
[----:B------:R-:W-:Y:S02]  /*8980*/  F2FP.BF16.F32.PACK_AB R21, R116, R21 ;  /* 0x000000157415723e */ /* 0x000fe400000010ff */
[----:B------:R-:W-:-:S02]  /*8990*/  F2FP.BF16.F32.PACK_AB R24, R117, R24 ;  /* 0x000000187518723e */ /* 0x000fc400000010ff */
[----:B------:R-:W-:Y:S02]  /*89a0*/  SEL R35, R31, R32, P0 ;  /* 0x000000201f237207 */ /* 0x000fe40000000000 */
[----:B------:R-:W-:Y:S02]  /*89b0*/  F2FP.BF16.F32.PACK_AB R33, R94, R33 ;  /* 0x000000215e21723e */ /* 0x000fe400000010ff */
[----:B------:R-:W-:Y:S02]  /*89c0*/  F2FP.BF16.F32.PACK_AB R34, R95, R34 ;  /* 0x000000225f22723e */ /* 0x000fe400000010ff */
[----:B------:R-:W-:Y:S02]  /*89d0*/  SEL R32, R32, R31, P0 ;  /* 0x0000001f20207207 */ /* 0x000fe40000000000 */
[----:B------:R-:W-:Y:S02]  /*89e0*/  SHF.R.U64 R6, R6, 0x3, RZ ;  /* 0x0000000306067819 */ /* 0x000fe400000012ff */
[----:B------:R-:W-:-:S02]  /*89f0*/  F2FP.BF16.F32.PACK_AB R29, R102, R29 ;  /* 0x0000001d661d723e */ /* 0x000fc400000010ff */
[----:B------:R-:W-:Y:S02]  /*8a00*/  F2FP.BF16.F32.PACK_AB R30, R103, R30 ;  /* 0x0000001e671e723e */ /* 0x000fe400000010ff */
[----:B------:R-:W-:Y:S02]  /*8a10*/  SEL R31, R27, R28, P0 ;  /* 0x0000001c1b1f7207 */ /* 0x000fe40000000000 */
[----:B------:R-:W-:Y:S02]  /*8a20*/  IADD3 R10, P3, R12, 0x3020, RZ ;  /* 0x000030200c0a7810 */ /* 0x000fe40007f7e0ff */
[----:B------:R-:W-:Y:S02]  /*8a30*/  F2FP.BF16.F32.PACK_AB R25, R110, R25 ;  /* 0x000000196e19723e */ /* 0x000fe400000010ff */
[----:B------:R-:W-:Y:S02]  /*8a40*/  F2FP.BF16.F32.PACK_AB R26, R111, R26 ;  /* 0x0000001a6f1a723e */ /* 0x000fe400000010ff */
[----:B------:R-:W-:-:S02]  /*8a50*/  SEL R28, R28, R27, P0 ;  /* 0x0000001b1c1c7207 */ /* 0x000fc40000000000 */
[----:B------:R-:W-:Y:S02]  /*8a60*/  SEL R27, R21, R24, P0 ;  /* 0x00000018151b7207 */ /* 0x000fe40000000000 */
[----:B------:R-:W-:Y:S02]  /*8a70*/  SEL R40, R24, R21, P0 ;  /* 0x0000001518287207 */ /* 0x000fe40000000000 */
[----:B------:R-:W-:Y:S02]  /*8a80*/  IADD3 R55, P2, R12, 0x6000, RZ ;  /* 0x000060000c377810 */ /* 0x000fe40007f5e0ff */
[----:B------:R-:W-:Y:S02]  /*8a90*/  SEL R43, R33, R34, P0 ;  /* 0x00000022212b7207 */ /* 0x000fe40000000000 */
[----:B------:R-:W-:Y:S02]  /*8aa0*/  SEL R46, R34, R33, P0 ;  /* 0x00000021222e7207 */ /* 0x000fe40000000000 */
[----:B------:R-:W-:-:S02]  /*8ab0*/  IADD3 R53, P4, R12, 0x3000, RZ ;  /* 0x000030000c357810 */ /* 0x000fc40007f9e0ff */
[----:B------:R-:W-:Y:S02]  /*8ac0*/  LOP3.LUT R24, R6, R9, RZ, 0x3c, !PT ;  /* 0x0000000906187212 */ /* 0x000fe400078e3cff */
[----:B------:R-:W-:Y:S01]  /*8ad0*/  SEL R33, R29, R30, P0 ;  /* 0x0000001e1d217207 */ /* 0x000fe20000000000 */
[----:B------:R-:W-:Y:S01]  /*8ae0*/  IMAD.X R21, RZ, RZ, R13, P4 ;  /* 0x000000ffff157224 */ /* 0x000fe200020e060d */
[----:B------:R-:W-:Y:S02]  /*8af0*/  SEL R48, R30, R29, P0 ;  /* 0x0000001d1e307207 */ /* 0x000fe40000000000 */
[----:B------:R-:W-:Y:S02]  /*8b00*/  IADD3 R57, P1, R12, 0x6020, RZ ;  /* 0x000060200c397810 */ /* 0x000fe40007f3e0ff */
[----:B------:R-:W-:Y:S02]  /*8b10*/  LOP3.LUT R9, R10, 0x180, RZ, 0xc0, !PT ;  /* 0x000001800a097812 */ /* 0x000fe400078ec0ff */
[----:B------:R-:W-:-:S02]  /*8b20*/  SEL R29, R25, R26, P0 ;  /* 0x0000001a191d7207 */ /* 0x000fc40000000000 */
[----:B------:R-:W-:Y:S01]  /*8b30*/  SEL R50, R26, R25, P0 ;  /* 0x000000191a327207 */ /* 0x000fe20000000000 */
[----:B------:R-:W-:Y:S01]  /*8b40*/  IMAD.X R25, RZ, RZ, R13, P5 ;  /* 0x000000ffff197224 */ /* 0x000fe200028e060d */
[----:B------:R-:W-:Y:S02]  /*8b50*/  LOP3.LUT R26, R55, 0x180, RZ, 0xc0, !PT ;  /* 0x00000180371a7812 */ /* 0x000fe400078ec0ff */
[----:B------:R-:W-:Y:S02]  /*8b60*/  LOP3.LUT R6, R53, 0x180, RZ, 0xc0, !PT ;  /* 0x0000018035067812 */ /* 0x000fe400078ec0ff */
[----:B------:R-:W-:Y:S02]  /*8b70*/  F2FP.BF16.F32.PACK_AB R11, R126, R11 ;  /* 0x0000000b7e0b723e */ /* 0x000fe400000010ff */
[----:B------:R-:W-:Y:S02]  /*8b80*/  LOP3.LUT R30, R57, 0x180, RZ, 0xc0, !PT ;  /* 0x00000180391e7812 */ /* 0x000fe400078ec0ff */
[----:B------:R-:W-:-:S02]  /*8b90*/  SHF.R.U64 R9, R9, 0x3, RZ ;  /* 0x0000000309097819 */ /* 0x000fc400000012ff */
[----:B------:R-:W-:Y:S02]  /*8ba0*/  F2FP.BF16.F32.PACK_AB R15, R118, R15 ;  /* 0x0000000f760f723e */ /* 0x000fe400000010ff */
[----:B------:R-:W-:Y:S02]  /*8bb0*/  F2FP.BF16.F32.PACK_AB R20, R119, R20 ;  /* 0x000000147714723e */ /* 0x000fe400000010ff */
[----:B------:R-:W-:Y:S02]  /*8bc0*/  SHF.R.U64 R26, R26, 0x3, RZ ;  /* 0x000000031a1a7819 */ /* 0x000fe400000012ff */
[----:B------:R-:W-:Y:S02]  /*8bd0*/  SHF.R.U64 R6, R6, 0x3, RZ ;  /* 0x0000000306067819 */ /* 0x000fe400000012ff */
[----:B------:R-:W-:Y:S02]  /*8be0*/  SEL R49, R11, R38, P0 ;  /* 0x000000260b317207 */ /* 0x000fe40000000000 */
[----:B------:R-:W-:-:S02]  /*8bf0*/  SHF.R.U64 R30, R30, 0x3, RZ ;  /* 0x000000031e1e7819 */ /* 0x000fc400000012ff */
[----:B------:R-:W-:Y:S02]  /*8c00*/  LOP3.LUT R14, R9, R10, RZ, 0x3c, !PT ;  /* 0x0000000a090e7212 */ /* 0x000fe400078e3cff */
[----:B------:R-:W-:Y:S01]  /*8c10*/  SEL R38, R38, R11, P0 ;  /* 0x0000000b26267207 */ /* 0x000fe20000000000 */
[--C-:B------:R-:W-:Y:S01]  /*8c20*/  IMAD.X R11, RZ, RZ, R13.reuse, P2 ;  /* 0x000000ffff0b7224 */ /* 0x100fe200010e060d */
[----:B------:R-:W-:Y:S02]  /*8c30*/  SEL R45, R15, R20, P0 ;  /* 0x000000140f2d7207 */ /* 0x000fe40000000000 */
[----:B------:R-:W-:Y:S01]  /*8c40*/  SEL R52, R20, R15, P0 ;  /* 0x0000000f14347207 */ /* 0x000fe20000000000 */
[----:B------:R-:W-:Y:S01]  /*8c50*/  IMAD.X R15, RZ, RZ, R13, P3 ;  /* 0x000000ffff0f7224 */ /* 0x000fe200018e060d */
        /* <DEDUP_REMOVED lines=28> */
[----:B------:R1:W-:Y:S01]  /*8e20*/  SHFL.IDX PT, R34, R27, R2, 0x1c1f ;  /* 0x001c1f021b227589 */ /* 0x0003e200000e0000 */
[----:B------:R-:W-:Y:S01]  /*8e30*/  MOV R46, R6 ;  /* 0x00000006002e7202 */ /* 0x000fe20000000f00 */
[----:B------:R-:W-:-:S02]  /*8e40*/  IMAD.U32 R6, RZ, RZ, UR6 ;  /* 0x00000006ff067e24 */ /* 0x000fc4000f8e00ff */
[----:B------:R-:W-:Y:S01]  /*8e50*/  SHFL.IDX PT, R10, R29, R2, 0x1c1f ;  /* 0x001c1f021d0a7589 */ /* 0x000fe200000e0000 */
[----:B--2---:R-:W-:Y:S01]  /*8e60*/  SEL R28, R31, R30, P0 ;  /* 0x0000001e1f1c7207 */ /* 0x004fe20000000000 */
[----:B------:R-:W-:Y:S01]  /*8e70*/  IMAD.U32 R7, RZ, RZ, UR7 ;  /* 0x00000007ff077e24 */ /* 0x000fe2000f8e00ff */
[----:B------:R-:W-:Y:S01]  /*8e80*/  SEL R30, R30, R31, P0 ;  /* 0x0000001f1e1e7207 */ /* 0x000fe20000000000 */
[----:B------:R-:W2:Y:S01]  /*8e90*/  SHFL.IDX PT, R11, R40, R9, 0x1c1f ;  /* 0x001c1f09280b7589 */ /* 0x000ea200000e0000 */
[----:B------:R-:W-:-:S03]  /*8ea0*/  ULDC.64 UR6, c[0x0][0xc08] ;  /* 0x0003020000067ab9 */ /* 0x000fc60000000a00 */
[----:B------:R-:W4:Y:S01]  /*8eb0*/  SHFL.IDX PT, R21, R50, R9, 0x1c1f ;  /* 0x001c1f0932157589 */ /* 0x000f2200000e0000 */
[----:B---3--:R-:W-:Y:S02]  /*8ec0*/  SEL R24, R35, R32, P0 ;  /* 0x0000002023187207 */ /* 0x008fe40000000000 */
[----:B------:R-:W-:Y:S01]  /*8ed0*/  SEL R26, R32, R35, P0 ;  /* 0x00000023201a7207 */ /* 0x000fe20000000000 */
[----:B------:R-:W-:Y:S04]  /*8ee0*/  SHFL.IDX PT, R39, R39, R2, 0x1c1f ;  /* 0x001c1f0227277589 */ /* 0x000fe800000e0000 */
[----:B------:R-:W-:Y:S01]  /*8ef0*/  SHFL.IDX PT, R45, R45, R2, 0x1c1f ;  /* 0x001c1f022d2d7589 */ /* 0x000fe200000e0000 */
[----:B0-----:R-:W-:Y:S02]  /*8f00*/  SEL R25, R33, R48, P0 ;  /* 0x0000003021197207 */ /* 0x001fe40000000000 */
[----:B-1----:R-:W-:Y:S01]  /*8f10*/  SEL R27, R48, R33, P0 ;  /* 0x00000021301b7207 */ /* 0x002fe20000000000 */
[----:B------:R-:W0:Y:S04]  /*8f20*/  SHFL.IDX PT, R42, R42, R9, 0x1c1f ;  /* 0x001c1f092a2a7589 */ /* 0x000e2800000e0000 */
[----:B------:R-:W1:Y:S04]  /*8f30*/  SHFL.IDX PT, R52, R52, R9, 0x1c1f ;  /* 0x001c1f0934347589 */ /* 0x000e6800000e0000 */
[----:B------:R-:W-:Y:S01]  /*8f40*/  SHFL.IDX PT, R41, R41, R2, 0x1c1f ;  /* 0x001c1f0229297589 */ /* 0x000fe200000e0000 */
[----:B--2---:R-:W-:-:S02]  /*8f50*/  SEL R32, R34, R11, P0 ;  /* 0x0000000b22207207 */ /* 0x004fc40000000000 */
[----:B------:R-:W-:Y:S01]  /*8f60*/  SEL R34, R11, R34, P0 ;  /* 0x000000220b227207 */ /* 0x000fe20000000000 */
[----:B------:R-:W-:Y:S01]  /*8f70*/  SHFL.IDX PT, R49, R49, R2, 0x1c1f ;  /* 0x001c1f0231317589 */ /* 0x000fe200000e0000 */
[----:B----4-:R-:W-:Y:S02]  /*8f80*/  SEL R29, R10, R21, P0 ;  /* 0x000000150a1d7207 */ /* 0x010fe40000000000 */
[----:B------:R-:W-:Y:S01]  /*8f90*/  SEL R31, R21, R10, P0 ;  /* 0x0000000a151f7207 */ /* 0x000fe20000000000 */
[----:B------:R-:W2:Y:S04]  /*8fa0*/  SHFL.IDX PT, R44, R44, R9, 0x1c1f ;  /* 0x001c1f092c2c7589 */ /* 0x000ea800000e0000 */
[----:B------:R3:W4:Y:S04]  /*8fb0*/  SHFL.IDX PT, R20, R38, R9, 0x1c1f ;  /* 0x001c1f0926147589 */ /* 0x00072800000e0000 */
[----:B------:R-:W-:Y:S01]  /*8fc0*/  SHFL.IDX PT, R51, R51, R2, 0x1c1f ;  /* 0x001c1f0233337589 */ /* 0x000fe200000e0000 */
[----:B0-----:R-:W-:-:S03]  /*8fd0*/  SEL R36, R39, R42, P0 ;  /* 0x0000002a27247207 */ /* 0x001fc60000000000 */
[----:B------:R-:W0:Y:S01]  /*8fe0*/  SHFL.IDX PT, R54, R54, R9, 0x1c1f ;  /* 0x001c1f0936367589 */ /* 0x000e2200000e0000 */
[----:B-1----:R-:W-:Y:S02]  /*8ff0*/  SEL R33, R45, R52, P0 ;  /* 0x000000342d217207 */ /* 0x002fe40000000000 */
[----:B---3--:R-:W-:Y:S01]  /*9000*/  SEL R38, R42, R39, P0 ;  /* 0x000000272a267207 */ /* 0x008fe20000000000 */
[----:B------:R-:W-:Y:S01]  /*9010*/  BAR.SYNC.DEFER_BLOCKING 0x1, 0x180 ;  /* 0x0046000000007b1d */ /* 0x000fe20000010000 */
[----:B------:R-:W-:Y:S01]  /*9020*/  SEL R35, R52, R45, P0 ;  /* 0x0000002d34237207 */ /* 0x000fe20000000000 */
[----:B------:R-:W-:Y:S01]  /*9030*/  UISETP.NE.U32.AND UP1, UPT, UR6, URZ, UPT ;  /* 0x0000003f0600728c */ /* 0x000fe2000bf25070 */
[----:B--2---:R-:W-:Y:S02]  /*9040*/  SEL R40, R41, R44, P0 ;  /* 0x0000002c29287207 */ /* 0x004fe40000000000 */
[----:B------:R-:W-:Y:S01]  /*9050*/  SEL R42, R44, R41, P0 ;  /* 0x000000292c2a7207 */ /* 0x000fe20000000000 */
[----:B------:R-:W-:Y:S01]  /*9060*/  UMOV UR4, URZ ;  /* 0x0000003f00047c82 */ /* 0x000fe20008000000 */
[----:B----4-:R-:W-:Y:S01]  /*9070*/  SEL R37, R49, R20, P0 ;  /* 0x0000001431257207 */ /* 0x010fe20000000000 */
[----:B------:R-:W-:Y:S01]  /*9080*/  ULDC UR8, c[0x0][0xa88] ;  /* 0x0002a20000087ab9 */ /* 0x000fe20000000800 */
[----:B------:R-:W-:Y:S01]  /*9090*/  SEL R39, R20, R49, P0 ;  /* 0x0000003114277207 */ /* 0x000fe20000000000 */
[----:B------:R-:W1:Y:S01]  /*90a0*/  LDC R45, c[0x0][0xbe8] ;  /* 0x0002fa00ff2d7b82 */ /* 0x000e620000000800 */
[----:B0-----:R-:W-:-:S02]  /*90b0*/  SEL R41, R51, R54, P0 ;  /* 0x0000003633297207 */ /* 0x001fc40000000000 */
[----:B------:R-:W-:Y:S01]  /*90c0*/  SEL R43, R54, R51, P0 ;  /* 0x00000033362b7207 */ /* 0x000fe20000000000 */
[----:B------:R0:W-:Y:S04]  /*90d0*/  STSM.16.M88.4 [R58], R12 ;  /* 0x0000000c3a007844 */ /* 0x0001e80000000200 */
[----:B------:R2:W-:Y:S04]  /*90e0*/  STSM.16.M88.4 [R57], R24 ;  /* 0x0000001839007844 */ /* 0x0005e80000000200 */
[----:B------:R2:W-:Y:S04]  /*90f0*/  STSM.16.M88.4 [R56], R28 ;  /* 0x0000001c38007844 */ /* 0x0005e80000000200 */
[----:B------:R2:W-:Y:S04]  /*9100*/  STSM.16.M88.4 [R55], R32 ;  /* 0x0000002037007844 */ /* 0x0005e80000000200 */
[----:B------:R2:W-:Y:S04]  /*9110*/  STSM.16.M88.4 [R53], R36 ;  /* 0x0000002435007844 */ /* 0x0005e80000000200 */
[----:B------:R2:W-:Y:S01]  /*9120*/  STSM.16.M88.4 [R46], R40 ;  /* 0x000000282e007844 */ /* 0x0005e20000000200 */
[----:B------:R-:W-:Y:S06]  /*9130*/  BAR.SYNC.DEFER_BLOCKING 0x1, 0x180 ;  /* 0x0046000000007b1d */ /* 0x000fec0000010000 */
[----:B------:R-:W3:Y:S01]  /*9140*/  @P2 LDG.E R2, desc[UR44][R6.64] ;  /* 0x0000002c06022981 */ /* 0x000ee2000c1e1900 */
[----:B------:R-:W-:Y:S01]  /*9150*/  UISETP.NE.AND.EX UP1, UPT, UR7, URZ, UPT, UP1 ;  /* 0x0000003f0700728c */ /* 0x000fe2000bf25310 */
[----:B-1----:R-:W-:Y:S01]  /*9160*/  ISETP.NE.AND P1, PT, R45, 0x1, PT ;  /* 0x000000012d00780c */ /* 0x002fe20003f25270 */
[----:B0-----:R-:W-:-:S04]  /*9170*/  VIADD R12, R17, UR42 ;  /* 0x0000002a110c7c36 */ /* 0x001fc80008000000 */
[----:B------:R-:W-:-:S05]  /*9180*/  PLOP3.LUT P0, PT, PT, PT, UP1, 0x80, 0x0 ;  /* 0x000000000000781c */ /* 0x000fca0003f0f018 */
[----:B------:R-:W-:Y:S02]  /*9190*/  @UP1 ULDC.64 UR6, c[0x0][0xc08] ;  /* 0x0003020000061ab9 */ /* 0x000fe40000000a00 */
[----:B------:R-:W-:Y:S01]  /*91a0*/  @UP1 UIMAD.WIDE UR6, UR38, 0x4, UR6 ;  /* 0x00000004260618a5 */ /* 0x000fe2000f8e0206 */
[----:B------:R-:W0:Y:S05]  /*91b0*/  @P1 LDC R9, c[0x0][0xbec] ;  /* 0x0002fb00ff091b82 */ /* 0x000e2a0000000800 */
[----:B------:R-:W-:Y:S02]  /*91c0*/  IMAD.U32 R14, RZ, RZ, UR6 ;  /* 0x00000006ff0e7e24 */ /* 0x000fe4000f8e00ff */
[----:B------:R-:W-:Y:S01]  /*91d0*/  IMAD.U32 R15, RZ, RZ, UR7 ;  /* 0x00000007ff0f7e24 */ /* 0x000fe2000f8e00ff */
[----:B------:R-:W1:Y:S01]  /*91e0*/  @P1 LDC R10, c[0x0][0xbf0] ;  /* 0x0002fc00ff0a1b82 */ /* 0x000e620000000800 */
[----:B---3--:R-:W-:Y:S01]  /*91f0*/  @P2 R2UR UR4, R2 ;  /* 0x00000000020422ca */ /* 0x008fe200000e0000 */
[----:B------:R-:W-:-:S06]  /*9200*/  IMAD.U32 R2, RZ, RZ, UR8 ;  /* 0x00000008ff027e24 */ /* 0x000fcc000f8e00ff */
[----:B------:R2:W5:Y:S01]  /*9210*/  @P0 LDG.E R2, desc[UR44][R14.64] ;  /* 0x0000002c0e020981 */ /* 0x000562000c1e1900 */
[----:B01----:R-:W-:Y:S07]  /*9220*/  @P0 BRA `(.L_x_10244) ;  /* 0x0000000000100947 */ /* 0x003fee0003800000 */
[----:B------:R-:W-:Y:S05]  /*9230*/  @!P2 BRA `(.L_x_10244) ;  /* 0x00000000000ca947 */ /* 0x000fea0003800000 */
[----:B------:R-:W3:Y:S04]  /*9240*/  LDG.E R11, desc[UR44][R6.64] ;  /* 0x0000002c060b7981 */ /* 0x000ee8000c1e1900 */
[----:B-----5:R-:W3:Y:S02]  /*9250*/  LDG.E R2, desc[UR44][R6.64+0x4] ;  /* 0x0000042c06027981 */ /* 0x020ee4000c1e1900 */
[----:B---3--:R-:W-:-:S07]  /*9260*/  IMAD.IADD R2, R2, 0x1, -R11 ;  /* 0x0000000102027824 */ /* 0x008fce00078e0a0b */
.L_x_10244:
[----:B------:R-:W-:Y:S01]  /*9270*/  USHF.R.S32.HI UR14, URZ, 0x1f, UR41 ;  /* 0x0000001f3f0e7899 */ /* 0x000fe20008011429 */
[----:B------:R-:W-:Y:S01]  /*9280*/  @P1 IMAD.HI.U32 R7, R12, R9, RZ ;  /* 0x000000090c071227 */ /* 0x000fe200078e00ff */
[----:B------:R-:W-:Y:S01]  /*9290*/  ULDC.64 UR12, c[0x0][0xb90] ;  /* 0x0002e400000c7ab9 */ /* 0x000fe20000000a00 */
[----:B------:R-:W-:Y:S01]  /*92a0*/  USHF.R.S32.HI UR9, URZ, 0x1f, UR4 ;  /* 0x0000001f3f097899 */ /* 0x000fe20008011404 */
[----:B--2---:R-:W0:Y:S01]  /*92b0*/  @P1 LDC R42, c[0x0][0xbec] ;  /* 0x0002fb00ff2a1b82 */ /* 0x004e220000000800 */
[----:B------:R-:W-:Y:S01]  /*92c0*/  UIMAD UR10, UR14, UR12, URZ ;  /* 0x0000000c0e0a72a4 */ /* 0x000fe2000f8e023f */
[----:B------:R-:W-:Y:S01]  /*92d0*/  IMAD.MOV.U32 R6, RZ, RZ, R12 ;  /* 0x000000ffff067224 */ /* 0x000fe200078e000c */
[----:B------:R-:W-:Y:S01]  /*92e0*/  UMOV UR8, UR4 ;  /* 0x0000000400087c82 */ /* 0x000fe20008000000 */
[----:B------:R-:W-:Y:S01]  /*92f0*/  @P1 SHF.R.U32.HI R6, RZ, R10, R7 ;  /* 0x0000000aff061219 */ /* 0x000fe20000011607 */
[----:B------:R-:W-:Y:S01]  /*9300*/  USEL UR39, UR39, URZ, !UP0 ;  /* 0x0000003f27277287 */ /* 0x000fe2000c000000 */
[----:B------:R-:W-:Y:S01]  /*9310*/  IMAD R7, R152, 0x20, R18 ;  /* 0x0000002098077824 */ /* 0x000fe200078e0212 */
[----:B------:R-:W-:Y:S01]  /*9320*/  UIMAD.WIDE.U32 UR6, UR41, UR12, UR8 ;  /* 0x0000000c290672a5 */ /* 0x000fe2000f8e0008 */
[----:B-----5:R-:W-:Y:S01]  /*9330*/  IMAD R43, R2, R45, RZ ;  /* 0x0000002d022b7224 */ /* 0x020fe200078e02ff */
[----:B------:R-:W-:Y:S01]  /*9340*/  UIMAD UR10, UR41, UR13, UR10 ;  /* 0x0000000d290a72a4 */ /* 0x000fe2000f8e020a */
[----:B------:R-:W-:Y:S01]  /*9350*/  IMAD.MOV R10, RZ, RZ, -R6 ;  /* 0x000000ffff0a7224 */ /* 0x000fe200078e0a06 */
[----:B------:R-:W-:Y:S01]  /*9360*/  USEL UR38, UR38, URZ, !UP0 ;  /* 0x0000003f26267287 */ /* 0x000fe2000c000000 */
[----:B------:R-:W-:Y:S01]  /*9370*/  IMAD.WIDE R4, R7, 0x2, R4 ;  /* 0x0000000207047825 */ /* 0x000fe200078e0204 */
[----:B------:R-:W-:Y:S01]  /*9380*/  ULDC.64 UR12, c[0x0][0xb98] ;  /* 0x0002e600000c7ab9 */ /* 0x000fe20000000a00 */
[----:B------:R-:W-:-:S02]  /*9390*/  UIADD3 UR7, UR7, UR10, URZ ;  /* 0x0000000a07077290 */ /* 0x000fc4000fffe03f */
[----:B------:R-:W-:Y:S01]  /*93a0*/  UIMAD UR8, UR39, UR12, URZ ;  /* 0x0000000c270872a4 */ /* 0x000fe2000f8e023f */
[----:B------:R-:W-:Y:S01]  /*93b0*/  IMAD R9, R45, R10, R12 ;  /* 0x0000000a2d097224 */ /* 0x000fe200078e020c */
[----:B------:R-:W-:Y:S01]  /*93c0*/  UIMAD.WIDE.U32 UR6, UR38, UR12, UR6 ;  /* 0x0000000c260672a5 */ /* 0x000fe2000f8e0006 */
[----:B------:R-:W-:Y:S01]  /*93d0*/  IADD3 R12, P2, R4, 0x1800, RZ ;  /* 0x00001800040c7810 */ /* 0x000fe20007f5e0ff */
[----:B------:R-:W-:Y:S01]  /*93e0*/  UIMAD UR8, UR38, UR13, UR8 ;  /* 0x0000000d260872a4 */ /* 0x000fe2000f8e0208 */
[----:B------:R-:W-:Y:S01]  /*93f0*/  SHF.R.S32.HI R10, RZ, 0x1f, R6 ;  /* 0x0000001fff0a7819 */ /* 0x000fe20000011406 */
[----:B------:R-:W-:Y:S01]  /*9400*/  ULDC.64 UR10, c[0x0][0xb88] ;  /* 0x0002e200000a7ab9 */ /* 0x000fe20000000a00 */
[----:B------:R-:W-:Y:S02]  /*9410*/  SHF.R.S32.HI R7, RZ, 0x1f, R9 ;  /* 0x0000001fff077819 */ /* 0x000fe40000011409 */
[----:B------:R-:W-:Y:S01]  /*9420*/  LOP3.LUT R11, R12, 0x180, RZ, 0xc0, !PT ;  /* 0x000001800c0b7812 */ /* 0x000fe200078ec0ff */
[----:B------:R-:W-:Y:S01]  /*9430*/  IMAD.U32 R13, RZ, RZ, UR8 ;  /* 0x00000008ff0d7e24 */ /* 0x000fe2000f8e00ff */
[----:B------:R-:W-:Y:S01]  /*9440*/  IADD3 R6, P0, R6, UR6, RZ ;  /* 0x0000000606067c10 */ /* 0x000fe2000ff1e0ff */
[----:B------:R-:W-:Y:S01]  /*9450*/  IMAD R14, R7, UR10, RZ ;  /* 0x0000000a070e7c24 */ /* 0x000fe2000f8e02ff */
[----:B------:R-:W-:-:S02]  /*9460*/  SHF.R.U64 R11, R11, 0x3, RZ ;  /* 0x000000030b0b7819 */ /* 0x000fc400000012ff */
[----:B------:R-:W-:Y:S01]  /*9470*/  IADD3.X R7, R10, UR7, R13, P0, !PT ;  /* 0x000000070a077c10 */ /* 0x000fe200087fe40d */
[----:B------:R-:W-:Y:S01]  /*9480*/  ULDC.64 UR6, c[0x0][0xb50] ;  /* 0x0002d40000067ab9 */ /* 0x000fe20000000a00 */
[----:B------:R-:W-:Y:S01]  /*9490*/  LOP3.LUT R10, R11, R12, RZ, 0x3c, !PT ;  /* 0x0000000c0b0a7212 */ /* 0x000fe200078e3cff */
[C---:B------:R-:W-:Y:S01]  /*94a0*/  IMAD R11, R9.reuse, UR11, R14 ;  /* 0x0000000b090b7c24 */ /* 0x040fe2000f8e020e */
[C---:B------:R-:W-:Y:S01]  /*94b0*/  IADD3 R33, P6, R4.reuse, 0x3000, RZ ;  /* 0x0000300004217810 */ /* 0x040fe20007fde0ff */
[----:B------:R-:W-:Y:S01]  /*94c0*/  IMAD.WIDE.U32 R6, R9, UR10, R6 ;  /* 0x0000000a09067c25 */ /* 0x000fe2000f8e0006 */
[C---:B------:R-:W-:Y:S01]  /*94d0*/  IADD3 R25, P5, R4.reuse, 0x4800, RZ ;  /* 0x0000480004197810 */ /* 0x040fe20007fbe0ff */
[----:B------:R-:W-:Y:S01]  /*94e0*/  ULDC.64 UR10, c[0x0][0xaa0] ;  /* 0x0002a800000a7ab9 */ /* 0x000fe20000000a00 */
[----:B------:R-:W-:Y:S01]  /*94f0*/  IADD3 R37, P4, R4, 0x6000, RZ ;  /* 0x0000600004257810 */ /* 0x000fe20007f9e0ff */
[----:B------:R-:W-:Y:S01]  /*9500*/  IMAD.IADD R7, R7, 0x1, R11 ;  /* 0x0000000107077824 */ /* 0x000fe200078e020b */
[C---:B------:R-:W-:Y:S01]  /*9510*/  LEA R9, P0, R6.reuse, UR6, 0x2 ;  /* 0x0000000606097c11 */ /* 0x040fe2000f8010ff */
        /* <DEDUP_REMOVED lines=16> */
[----:B------:R-:W-:Y:S02]  /*9620*/  LOP3.LUT R36, R37, 0x180, RZ, 0xc0, !PT ;  /* 0x0000018025247812 */ /* 0x000fe400078ec0ff */
[----:B------:R-:W-:Y:S01]  /*9630*/  LOP3.LUT R13, R4, 0x180, RZ, 0xc0, !PT ;  /* 0x00000180040d7812 */ /* 0x000fe200078ec0ff */
[----:B------:R-:W-:Y:S01]  /*9640*/  UIMAD.WIDE.U32 UR6, UR4, UR10, URZ ;  /* 0x0000000a040672a5 */ /* 0x000fe2000f8e003f */
[----:B------:R-:W-:Y:S01]  /*9650*/  SHF.R.U64 R2, R2, 0x3, RZ ;  /* 0x0000000302027819 */ /* 0x000fe200000012ff */
[----:B------:R-:W-:Y:S01]  /*9660*/  UIMAD UR8, UR4, UR11, UR8 ;  /* 0x0000000b040872a4 */ /* 0x000fe2000f8e0208 */
[----:B------:R-:W-:Y:S01]  /*9670*/  SHF.R.U64 R32, R32, 0x3, RZ ;  /* 0x0000000320207819 */ /* 0x000fe200000012ff */
[----:B------:R-:W-:Y:S01]  /*9680*/  IMAD.X R29, RZ, RZ, R5, P3 ;  /* 0x000000ffff1d7224 */ /* 0x000fe200018e0605 */
[----:B------:R-:W-:Y:S01]  /*9690*/  SHF.R.U64 R24, R24, 0x3, RZ ;  /* 0x0000000318187819 */ /* 0x000fe200000012ff */
[----:B------:R-:W-:Y:S01]  /*96a0*/  ULDC.64 UR10, c[0x0][0xae8] ;  /* 0x0002ba00000a7ab9 */ /* 0x000fe20000000a00 */
[----:B------:R-:W-:-:S02]  /*96b0*/  SHF.R.U64 R36, R36, 0x3, RZ ;  /* 0x0000000324247819 */ /* 0x000fc400000012ff */
[----:B------:R-:W-:Y:S02]  /*96c0*/  SHF.R.U64 R13, R13, 0x3, RZ ;  /* 0x000000030d0d7819 */ /* 0x000fe400000012ff */
[----:B------:R-:W-:Y:S01]  /*96d0*/  LOP3.LUT R28, R2, R7, RZ, 0x3c, !PT ;  /* 0x00000007021c7212 */ /* 0x000fe200078e3cff */
[----:B-1----:R1:W-:Y:S01]  /*96e0*/  @!P2 ST.E desc[UR44][R20.64], R3 ;  /* 0x000000031400a985 */ /* 0x0023e2000c10192c */
[----:B------:R-:W-:Y:S01]  /*96f0*/  IMAD R2, R23, 0x60, R152 ;  /* 0x0000006017027824 */ /* 0x000fe200078e0298 */
        /* <DEDUP_REMOVED lines=10> */
[----:B-1----:R-:W1:Y:S01]  /*97a0*/  @P1 LDC R3, c[0x0][0xbf0] ;  /* 0x0002fc00ff031b82 */ /* 0x002e620000000800 */
[----:B------:R-:W-:Y:S01]  /*97b0*/  IMAD.MOV.U32 R13, RZ, RZ, R5 ;  /* 0x000000ffff0d7224 */ /* 0x000fe200078e0005 */
[----:B------:R-:W-:Y:S01]  /*97c0*/  UIMAD UR4, UR41, UR11, UR4 ;  /* 0x0000000b290472a4 */ /* 0x000fe2000f8e0204 */
[----:B------:R3:W5:Y:S01]  /*97d0*/  LD.E.128 R4, desc[UR44][R10.64] ;  /* 0x0000002c0a047980 */ /* 0x000762000c101d00 */
[----:B------:R-:W-:Y:S01]  /*97e0*/  UIMAD.WIDE.U32 UR6, UR41, UR10, UR6 ;  /* 0x0000000a290672a5 */ /* 0x000fe2000f8e0006 */
[----:B------:R-:W-:-:S02]  /*97f0*/  ULDC.64 UR8, c[0x0][0xaf0] ;  /* 0x0002bc0000087ab9 */ /* 0x000fc40000000a00 */
[----:B------:R-:W5:Y:S01]  /*9800*/  LD.E.128 R12, desc[UR44][R12.64] ;  /* 0x0000002c0c0c7980 */ /* 0x000f62000c101d00 */
[----:B------:R-:W-:-:S03]  /*9810*/  UIADD3 UR7, UR7, UR4, URZ ;  /* 0x0000000407077290 */ /* 0x000fc6000fffe03f */
[----:B------:R-:W5:Y:S01]  /*9820*/  LD.E.128 R32, desc[UR44][R32.64] ;  /* 0x0000002c20207980 */ /* 0x000f62000c101d00 */
[----:B---3--:R-:W-:Y:S01]  /*9830*/  VIADD R11, R2, UR42 ;  /* 0x0000002a020b7c36 */ /* 0x008fe20008000000 */
[----:B------:R-:W-:Y:S02]  /*9840*/  UIMAD UR4, UR39, UR8, URZ ;  /* 0x00000008270472a4 */ /* 0x000fe4000f8e023f */
[----:B------:R-:W5:Y:S01]  /*9850*/  LD.E.128 R24, desc[UR44][R24.64] ;  /* 0x0000002c18187980 */ /* 0x000f62000c101d00 */
[----:B0-----:R-:W-:Y:S01]  /*9860*/  @P1 IMAD.HI.U32 R2, R11, R42, RZ ;  /* 0x0000002a0b021227 */ /* 0x001fe200078e00ff */
[----:B------:R-:W-:Y:S02]  /*9870*/  UIMAD UR4, UR38, UR9, UR4 ;  /* 0x00000009260472a4 */ /* 0x000fe4000f8e0204 */
[----:B------:R-:W5:Y:S01]  /*9880*/  LD.E.128 R36, desc[UR44][R36.64] ;  /* 0x0000002c24247980 */ /* 0x000f62000c101d00 */
[----:B------:R-:W-:Y:S01]  /*9890*/  IMAD.MOV.U32 R9, RZ, RZ, R11 ;  /* 0x000000ffff097224 */ /* 0x000fe200078e000b */
[----:B------:R-:W-:-:S02]  /*98a0*/  UIMAD.WIDE.U32 UR6, UR38, UR8, UR6 ;  /* 0x00000008260672a5 */ /* 0x000fc4000f8e0006 */
[----:B------:R-:W5:Y:S01]  /*98b0*/  LD.E.128 R28, desc[UR44][R28.64] ;  /* 0x0000002c1c1c7980 */ /* 0x000f62000c101d00 */
[----:B-1----:R-:W-:Y:S01]  /*98c0*/  @P1 SHF.R.U32.HI R9, RZ, R3, R2 ;  /* 0x00000003ff091219 */ /* 0x002fe20000011602 */
[----:B------:R-:W-:Y:S01]  /*98d0*/  ULDC.64 UR8, c[0x0][0xae0] ;  /* 0x0002b80000087ab9 */ /* 0x000fe20000000a00 */
[----:B------:R-:W-:Y:S01]  /*98e0*/  UIADD3 UR4, UR7, UR4, URZ ;  /* 0x0000000407047290 */ /* 0x000fe2000fffe03f */
[----:B------:R-:W-:Y:S01]  /*98f0*/  @!PT LDS RZ, [RZ] ;  /* 0x00000000fffff984 */ /* 0x000fe20000000800 */
[----:B------:R-:W-:Y:S01]  /*9900*/  @!PT LDS RZ, [RZ] ;  /* 0x00000000fffff984 */ /* 0x000fe20000000800 */
[----:B------:R-:W-:Y:S01]  /*9910*/  @!PT LDS RZ, [RZ] ;  /* 0x00000000fffff984 */ /* 0x000fe20000000800 */
[----:B------:R-:W-:Y:S01]  /*9920*/  @!PT LDS RZ, [RZ] ;  /* 0x00000000fffff984 */ /* 0x000fe20000000800 */
[----:B------:R0:W-:Y:S06]  /*9930*/  MEMBAR.ALL.CTA ;  /* 0x0000000000007992 */ /* 0x0001ec0000008000 */
[----:B0-----:R-:W0:Y:S01]  /*9940*/  FENCE.VIEW.ASYNC.S ;  /* 0x00000000000073c6 */ /* 0x001e220000000000 */
[--C-:B--2---:R-:W-:Y:S01]  /*9950*/  SHF.R.S32.HI R8, RZ, 0x1f, R9.reuse ;  /* 0x0000001fff087819 */ /* 0x104fe20000011409 */
        /* <DEDUP_REMOVED lines=40> */
.L_x_10246:
[----:B------:R-:W-:Y:S05]  /*9be0*/  BSYNC B1 ;  /* 0x0000000000017941 */ /* 0x000fea0003800000 */
.L_x_10245:
        /* <DEDUP_REMOVED lines=19> */
.L_x_10243:
        /* <DEDUP_REMOVED lines=37> */
.L_x_10248:
        /* <DEDUP_REMOVED lines=45> */
.L_x_10250:
[----:B------:R-:W-:Y:S05]  /*a240*/  BSYNC B1 ;  /* 0x0000000000017941 */ /* 0x000fea0003800000 */
.L_x_10249:
        /* <DEDUP_REMOVED lines=61> */
.L_x_10252:
[----:B------:R-:W-:Y:S05]  /*a620*/  BSYNC B1 ;  /* 0x0000000000017941 */ /* 0x000fea0003800000 */
.L_x_10251:
        /* <DEDUP_REMOVED lines=17> */
.L_x_10247:
[----:B------:R-:W-:Y:S05]  /*a740*/  BSYNC B0 ;  /* 0x0000000000007941 */ /* 0x000fea0003800000 */
.L_x_10242:
[----:B------:R-:W-:Y:S02]  /*a750*/  ULDC UR4, c[0x0][0xc3c] ;  /* 0x00030f0000047ab9 */ /* 0x000fe40000000800 */
[----:B------:R-:W-:-:S13]  /*a760*/  ISETP.GE.AND P0, PT, R47, UR4, PT ;  /* 0x000000042f007c0c */ /* 0x000fda000bf06270 */
[----:B------:R-:W-:Y:S05]  /*a770*/  @!P0 BRA `(.L_x_10253) ;  /* 0xffffff64008c8947 */ /* 0x000fea000383ffff */
[----:B------:R-:W-:Y:S05]  /*a780*/  EXIT ;  /* 0x000000000000794d */ /* 0x000fea0003800000 */
.L_x_10203:
        /* <DEDUP_REMOVED lines=20> */
.L_x_10254:
        /* <DEDUP_REMOVED lines=41> */
.L_x_10260:
        /* <DEDUP_REMOVED lines=14> */
.L_x_10259:
[----:B------:R-:W-:Y:S05]  /*ac40*/  BSYNC B0 ;  /* 0x0000000000007941 */ /* 0x000fea0003800000 */
.L_x_10258:
        /* <DEDUP_REMOVED lines=21> */
.L_x_10256:
        /* <DEDUP_REMOVED lines=25> */
.L_x_10261:
        /* <DEDUP_REMOVED lines=59> */
.L_x_10257:
[----:B------:R0:W-:Y:S01]  /*b2e0*/  STL [R1], R6 ;  /* 0x0000000601007387 */ /* 0x0001e20000100800 */
[----:B------:R-:W-:-:S03]  /*b2f0*/  UMOV UR36, URZ ;  /* 0x0000003f00247c82 */ /* 0x000fc60008000000 */
[----:B------:R0:W-:Y:S02]  /*b300*/  STL [R1+0x4], RZ ;  /* 0x000004ff01007387 */ /* 0x0001e40000100800 */
.L_x_10262:
        /* <DEDUP_REMOVED lines=11> */
.L_x_10255:
        /* <DEDUP_REMOVED lines=50> */
[----:B------:R-:W-:Y:S02]  /*b6e0*/  LOP3.LUT R2, R2, 0x10, RZ, 0xc0, !PT ;  /* 0x0000001002027812 */ /* 0x000fe400078ec0ff */
[----:B------:R-:W-:Y:S01]  /*b6f0*/  LOP3.LUT R22, R5, R22, RZ, 0xfc, !PT ;  /* 0x0000001605167212 */ /* 0x000fe200078efcff */
[----:B------:R-:W-:Y:S01]  /*b700*/  VIADD R28, R24, 0x40 ;  /* 0x00000040181c7836 */ /* 0x000fe20000000000 */
[----:B------:R-:W-:Y:S01]  /*b710*/  LOP3.LUT R3, R2, 0x20, RZ, 0xfc, !PT ;  /* 0x0000002002037812 */ /* 0x000fe200078efcff */
[----:B------:R0:W-:Y:S01]  /*b720*/  STL [R1+0x10], R0 ;  /* 0x0000100001007387 */ /* 0x0001e20000100800 */
[----:B------:R-:W-:Y:S01]  /*b730*/  @P0 VIADD R28, R24, 0xffffffc0 ;  /* 0xffffffc0181c0836 */ /* 0x000fe20000000000 */
[----:B------:R-:W-:-:S02]  /*b740*/  LOP3.LUT R2, R2, 0x40, RZ, 0xfc, !PT ;  /* 0x0000004002027812 */ /* 0x000fc400078efcff */
[C---:B------:R-:W-:Y:S02]  /*b750*/  LOP3.LUT R29, R22.reuse, 0x2800, RZ, 0xfc, !PT ;  /* 0x00002800161d7812 */ /* 0x040fe400078efcff */
[----:B0-----:R-:W-:-:S07]  /*b760*/  LOP3.LUT R0, R22, 0x1800, RZ, 0xfc, !PT ;  /* 0x0000180016007812 */ /* 0x001fce00078efcff */
.L_x_10336:
        /* <DEDUP_REMOVED lines=8> */
[----:B--2---:R-:W2:Y:S01]  /*b7f0*/  LDG.E R2, desc[UR44][R2.64] ;  /* 0x0000002c02027981 */ /* 0x004ea2000c1e1900 */
        /* <DEDUP_REMOVED lines=26> */
[----:B------:R0:W3:Y:S01]  /*b9a0*/  @P2 LDG.E R6, desc[UR44][R2.64] ;  /* 0x0000002c02062981 */ /* 0x0000e2000c1e1900 */
[----:B------:R-:W-:Y:S01]  /*b9b0*/  ISETP.NE.AND.EX P0, PT, RZ, UR5, PT, P0 ;  /* 0x00000005ff007c0c */ /* 0x000fe2000bf05300 */
[----:B------:R-:W-:-:S02]  /*b9c0*/  UIADD3.X UR5, UR49, UR5, URZ, UP0, !UPT ;  /* 0x0000000531057290 */ /* 0x000fc400087fe43f */
[----:B------:R-:W-:Y:S01]  /*b9d0*/  UIADD3.X UR7, UR49, UR7, URZ, UP1, !UPT ;  /* 0x0000000731077290 */ /* 0x000fe20008ffe43f */
[----:B-1----:R-:W-:Y:S02]  /*b9e0*/  IMAD.U32 R4, RZ, RZ, UR6 ;  /* 0x00000006ff047e24 */ /* 0x002fe4000f8e00ff */
[----:B0-----:R-:W-:Y:S02]  /*b9f0*/  IMAD.U32 R2, RZ, RZ, UR4 ;  /* 0x00000004ff027e24 */ /* 0x001fe4000f8e00ff */
[----:B------:R-:W-:Y:S02]  /*ba00*/  IMAD.U32 R3, RZ, RZ, UR5 ;  /* 0x00000005ff037e24 */ /* 0x000fe4000f8e00ff */
[----:B------:R-:W-:-:S03]  /*ba10*/  IMAD.U32 R5, RZ, RZ, UR7 ;  /* 0x00000007ff057e24 */ /* 0x000fc6000f8e00ff */
[----:B------:R0:W5:Y:S04]  /*ba20*/  @P0 LDG.E R7, desc[UR44][R2.64] ;  /* 0x0000002c02070981 */ /* 0x000168000c1e1900 */
[----:B--2---:R1:W-:Y:S01]  /*ba30*/  STL [R1+0xc], R0 ;  /* 0x00000c0001007387 */ /* 0x0043e20000100800 */
[----:B------:R-:W-:-:S03]  /*ba40*/  IMAD.MOV.U32 R8, RZ, RZ, R0 ;  /* 0x000000ffff087224 */ /* 0x000fc600078e0000 */
[----:B-1----:R0:W5:Y:S01]  /*ba50*/  @P1 LDG.E R0, desc[UR44][R4.64] ;  /* 0x0000002c04001981 */ /* 0x002162000c1e1900 */
[----:B------:R-:W-:Y:S01]  /*ba60*/  UMOV UR4, URZ ;  /* 0x0000003f00047c82 */ /* 0x000fe20008000000 */
[----:B---3--:R-:W-:Y:S01]  /*ba70*/  @P2 R2UR UR4, R6 ;  /* 0x00000000060422ca */ /* 0x008fe200000e0000 */
[----:B0-----:R-:W-:-:S14]  /*ba80*/  @P3 BRA `(.L_x_10264) ;  /* 0x0000000000143947 */ /* 0x001fdc0003800000 */
[----:B------:R-:W-:Y:S05]  /*ba90*/  @!P0 BRA `(.L_x_10264) ;  /* 0x0000000000108947 */ /* 0x000fea0003800000 */
[----:B------:R-:W2:Y:S04]  /*baa0*/  LDG.E R9, desc[UR44][R2.64] ;  /* 0x0000002c02097981 */ /* 0x000ea8000c1e1900 */
[----:B------:R-:W2:Y:S02]  /*bab0*/  LDG.E R6, desc[UR44][R2.64+0x4] ;  /* 0x0000042c02067981 */ /* 0x000ea4000c1e1900 */
[----:B--2---:R-:W-:-:S05]  /*bac0*/  IMAD.IADD R8, R6, 0x1, -R9 ;  /* 0x0000000106087824 */ /* 0x004fca00078e0a09 */
[----:B------:R0:W-:Y:S02]  /*bad0*/  STL [R1+0xc], R8 ;  /* 0x00000c0801007387 */ /* 0x0001e40000100800 */
.L_x_10264:
[----:B------:R-:W-:Y:S01]  /*bae0*/  ULDC.64 UR6, c[0x0][0x418] ;  /* 0x0001060000067ab9 */ /* 0x000fe20000000a00 */
[----:B------:R-:W-:Y:S01]  /*baf0*/  UMOV UR52, URZ ;  /* 0x0000003f00347c82 */ /* 0x000fe20008000000 */
[----:B------:R-:W-:Y:S01]  /*bb00*/  UISETP.NE.U32.AND UP0, UPT, UR6, URZ, UPT ;  /* 0x0000003f0600728c */ /* 0x000fe2000bf05070 */
[----:B-----5:R-:W-:Y:S01]  /*bb10*/  @P0 R2UR UR52, R7 ;  /* 0x00000000073402ca */ /* 0x020fe200000e0000 */
[----:B------:R-:W-:Y:S01]  /*bb20*/  ULDC.64 UR8, c[0x0][0xa20] ;  /* 0x0002880000087ab9 */ /* 0x000fe20000000a00 */
[----:B------:R-:W-:Y:S01]  /*bb30*/  UMOV UR39, URZ ;  /* 0x0000003f00277c82 */ /* 0x000fe20008000000 */
[----:B------:R-:W-:Y:S01]  /*bb40*/  ISETP.NE.U32.AND P0, PT, RZ, UR8, PT ;  /* 0x00000008ff007c0c */ /* 0x000fe2000bf05070 */
[----:B------:R-:W-:Y:S01]  /*bb50*/  UISETP.NE.AND.EX UP0, UPT, UR7, URZ, UPT, UP0 ;  /* 0x0000003f0700728c */ /* 0x000fe2000bf05300 */
[----:B------:R-:W-:Y:S01]  /*bb60*/  @P1 R2UR UR39, R0 ;  /* 0x00000000002712ca */ /* 0x000fe200000e0000 */
[----:B------:R-:W-:Y:S01]  /*bb70*/  ULDC UR5, c[0x0][0x424] ;  /* 0x0001090000057ab9 */ /* 0x000fe20000000800 */
[----:B------:R-:W-:Y:S01]  /*bb80*/  ISETP.NE.AND.EX P0, PT, RZ, UR9, PT, P0 ;  /* 0x00000009ff007c0c */ /* 0x000fe2000bf05300 */
[----:B------:R-:W-:Y:S01]  /*bb90*/  USEL UR5, UR5, 0x1, UP0 ;  /* 0x0000000105057887 */ /* 0x000fe20008000000 */
[----:B------:R-:W-:Y:S01]  /*bba0*/  IMAD.U32 R25, RZ, RZ, UR46 ;  /* 0x0000002eff197e24 */ /* 0x000fe2000f8e00ff */
[----:B------:R-:W-:-:S02]  /*bbb0*/  ULDC UR6, c[0x0][0x2f0] ;  /* 0x0000bc0000067ab9 */ /* 0x000fc40000000800 */
[----:B------:R-:W-:-:S06]  /*bbc0*/  UIMAD UR5, UR5, UR6, URZ ;  /* 0x00000006050572a4 */ /* 0x000fcc000f8e023f */
[----:B------:R-:W-:Y:S01]  /*bbd0*/  UIADD3 UR39, UR39, UR4, URZ ;  /* 0x0000000427277290 */ /* 0x000fe2000fffe03f */
[----:B------:R-:W-:Y:S01]  /*bbe0*/  IMAD.U32 R2, RZ, RZ, UR5 ;  /* 0x00000005ff027e24 */ /* 0x000fe2000f8e00ff */
[----:B------:R-:W-:Y:S10]  /*bbf0*/  @!P0 BRA `(.L_x_10265) ;  /* 0x0000000000188947 */ /* 0x000ff40003800000 */
[----:B------:R-:W-:-:S04]  /*bc00*/  UIADD3 UR5, UP0, UR47, UR8, URZ ;  /* 0x000000082f057290 */ /* 0x000fc8000ff1e03f */
[----:B------:R-:W-:Y:S02]  /*bc10*/  UIADD3.X UR6, UR49, UR9, URZ, UP0, !UPT ;  /* 0x0000000931067290 */ /* 0x000fe400087fe43f */
[----:B------:R-:W-:-:S04]  /*bc20*/  IMAD.U32 R2, RZ, RZ, UR5 ;  /* 0x00000005ff027e24 */ /* 0x000fc8000f8e00ff */
[----:B------:R-:W-:-:S05]  /*bc30*/  IMAD.U32 R3, RZ, RZ, UR6 ;  /* 0x00000006ff037e24 */ /* 0x000fca000f8e00ff */
[----:B------:R1:W5:Y:S01]  /*bc40*/  LDG.E R2, desc[UR44][R2.64] ;  /* 0x0000002c02027981 */ /* 0x000362000c1e1900 */
[----:B------:R-:W-:Y:S05]  /*bc50*/  BRA `(.L_x_10266) ;  /* 0x0000000000107947 */ /* 0x000fea0003800000 */
.L_x_10265:
[----:B------:R-:W-:Y:S05]  /*bc60*/  @!P1 BRA `(.L_x_10266) ;  /* 0x00000000000c9947 */ /* 0x000fea0003800000 */
[----:B------:R-:W2:Y:S04]  /*bc70*/  LDG.E R3, desc[UR44][R4.64] ;  /* 0x0000002c04037981 */ /* 0x000ea8000c1e1900 */
[----:B------:R-:W2:Y:S02]  /*bc80*/  LDG.E R2, desc[UR44][R4.64+0x4] ;  /* 0x0000042c04027981 */ /* 0x000ea4000c1e1900 */
[----:B--2---:R-:W-:-:S07]  /*bc90*/  IMAD.IADD R2, R2, 0x1, -R3 ;  /* 0x0000000102027824 */ /* 0x004fce00078e0a03 */
.L_x_10266:
[----:B------:R-:W2:Y:S01]  /*bca0*/  LDL R4, [R1+0x4] ;  /* 0x0000040001047983 */ /* 0x000ea20000100800 */
[----:B------:R-:W3:Y:S01]  /*bcb0*/  LDC R0, c[0x0][0x448] ;  /* 0x00011200ff007b82 */ /* 0x000ee20000000800 */
[----:B-----5:R-:W-:Y:S01]  /*bcc0*/  VIADD R2, R2, -UR4 ;  /* 0x8000000402027c36 */ /* 0x020fe20008000000 */
[----:B------:R-:W-:Y:S01]  /*bcd0*/  BSSY B7, `(.L_x_10267) ;  /* 0x0000330000077945 */ /* 0x000fe20003800000 */
[----:B---3--:R-:W-:-:S13]  /*bce0*/  ISETP.NE.AND P0, PT, R0, 0x1, PT ;  /* 0x000000010000780c */ /* 0x008fda0003f05270 */
[----:B------:R-:W3:Y:S08]  /*bcf0*/  @P0 LDC R5, c[0x0][0x44c] ;  /* 0x00011300ff050b82 */ /* 0x000ef00000000800 */
[----:B-1----:R-:W1:Y:S01]  /*bd00*/  @P0 LDC R3, c[0x0][0x450] ;  /* 0x00011400ff030b82 */ /* 0x002e620000000800 */
[----:B--2---:R-:W-:-:S04]  /*bd10*/  IMAD R0, R4, 0xc0, RZ ;  /* 0x000000c004007824 */ /* 0x004fc800078e02ff */
[----:B------:R-:W-:-:S04]  /*bd20*/  VIADD R0, R0, 0xbf ;  /* 0x000000bf00007836 */ /* 0x000fc80000000000 */
[----:B---3--:R-:W-:-:S05]  /*bd30*/  @P0 IMAD.HI.U32 R4, R0, R5, RZ ;  /* 0x0000000500040227 */ /* 0x008fca00078e00ff */
[----:B-1----:R-:W-:Y:S02]  /*bd40*/  @P0 SHF.R.U32.HI R0, RZ, R3, R4 ;  /* 0x00000003ff000219 */ /* 0x002fe40000011604 */
[C---:B------:R-:W-:Y:S01]  /*bd50*/  IADD3 R3, R2.reuse, 0x80, -R8 ;  /* 0x0000008002037810 */ /* 0x040fe20007ffe808 */
[----:B------:R-:W-:-:S04]  /*bd60*/  VIADD R2, R2, 0x7f ;  /* 0x0000007f02027836 */ /* 0x000fc80000000000 */
[----:B------:R-:W-:Y:S01]  /*bd70*/  IMAD.IADD R0, R3, 0x1, R0 ;  /* 0x0000000103007824 */ /* 0x000fe200078e0200 */
[----:B------:R-:W-:-:S04]  /*bd80*/  SHF.R.S32.HI R3, RZ, 0x1f, R2 ;  /* 0x0000001fff037819 */ /* 0x000fc80000011402 */
[----:B------:R-:W-:Y:S02]  /*bd90*/  SHF.R.S32.HI R5, RZ, 0x1f, R0 ;  /* 0x0000001fff057819 */ /* 0x000fe40000011400 */
[----:B------:R-:W-:Y:S02]  /*bda0*/  LEA.HI R3, R3, R2, RZ, 0x7 ;  /* 0x0000000203037211 */ /* 0x000fe400078f38ff */
[----:B------:R-:W-:Y:S02]  /*bdb0*/  LEA.HI R5, R5, R0, RZ, 0x7 ;  /* 0x0000000005057211 */ /* 0x000fe400078f38ff */
[----:B------:R-:W-:Y:S02]  /*bdc0*/  SHF.R.S32.HI R3, RZ, 0x7, R3 ;  /* 0x00000007ff037819 */ /* 0x000fe40000011403 */
        /* <DEDUP_REMOVED lines=20> */
[----:B-1----:R-:W-:-:S05]  /*bf10*/  IADD3 R0, R0, UR41, R7 ;  /* 0x0000002900007c10 */ /* 0x002fca000fffe007 */
[----:B------:R1:W-:Y:S01]  /*bf20*/  STL [R1], R0 ;  /* 0x0000000001007387 */ /* 0x0003e20000100800 */
[----:B------:R-:W-:Y:S05]  /*bf30*/  BRA `(.L_x_10269) ;  /* 0x0000003000247947 */ /* 0x000fea0003800000 */
.L_x_10268:
        /* <DEDUP_REMOVED lines=19> */
[----:B-1----:R-:W-:Y:S05]  /*c070*/  CALL.ABS.NOINC R2 ;  /* 0x0000000002007343 */ /* 0x002fea0003c00000 */
.L_x_10271:
[----:B------:R-:W-:Y:S05]  /*c080*/  BSYNC B6 ;  /* 0x0000000000067941 */ /* 0x000fea0003800000 */
.L_x_10270:
        /* <DEDUP_REMOVED lines=21> */
.L_x_10273:
[----:B------:R-:W-:Y:S05]  /*c1e0*/  BSYNC B6 ;  /* 0x0000000000067941 */ /* 0x000fea0003800000 */
.L_x_10272:
        /* <DEDUP_REMOVED lines=20> */
.L_x_10275:
[----:B------:R-:W-:Y:S05]  /*c330*/  BSYNC B6 ;  /* 0x0000000000067941 */ /* 0x000fea0003800000 */
.L_x_10274:
        /* <DEDUP_REMOVED lines=19> */
.L_x_10277:
[----:B------:R-:W-:Y:S05]  /*c470*/  BSYNC B6 ;  /* 0x0000000000067941 */ /* 0x000fea0003800000 */
.L_x_10276:
        /* <DEDUP_REMOVED lines=10> */
[----:B------:R2:W3:Y:S02]  /*c520*/  @P0 LDG.E R25, desc[UR44][R2.64] ;  /* 0x0000002c02190981 */ /* 0x0004e4000c1e1900 */
[----:B--2---:R-:W2:Y:S01]  /*c530*/  LDC.64 R2, c[0x0][0x418] ;  /* 0x00010600ff027b82 */ /* 0x004ea20000000a00 */
[----:B-1----:R-:W-:-:S04]  /*c540*/  SHF.R.U32.HI R20, RZ, 0x5, R17 ;  /* 0x00000005ff147819 */ /* 0x002fc80000011611 */
[----:B------:R-:W-:Y:S02]  /*c550*/  LOP3.LUT R20, R20, 0x3, RZ, 0xc0, !PT ;  /* 0x0000000314147812 */ /* 0x000fe400078ec0ff */
[----:B--2---:R-:W-:Y:S01]  /*c560*/  LOP3.LUT P0, RZ, R2, UR4, RZ, 0xfc, !PT ;  /* 0x0000000402ff7c12 */ /* 0x004fe2000f80fcff */
[----:B------:R-:W-:-:S03]  /*c570*/  UMOV UR4, 0xffffffff ;  /* 0xffffffff00047882 */ /* 0x000fc60000000000 */
[----:B------:R-:W-:Y:S02]  /*c580*/  LOP3.LUT P0, RZ, R3, UR5, RZ, 0xfc, P0 ;  /* 0x0000000503ff7c12 */ /* 0x000fe4000800fcff */
[----:B---3--:R-:W-:Y:S02]  /*c590*/  SHF.R.S32.HI R26, RZ, 0x1f, R25 ;  /* 0x0000001fff1a7819 */ /* 0x008fe40000011419 */
[----:B------:R-:W-:Y:S01]  /*c5a0*/  SEL R17, R25, RZ, !P0 ;  /* 0x000000ff19117207 */ /* 0x000fe20004000000 */
[----:B------:R-:W-:Y:S08]  /*c5b0*/  BRA.DIV UR4, `(.L_x_10278) ;  /* 0x0000003e04507947 */ /* 0x000ff0000b800000 */
[----:B------:R1:W2:Y:S02]  /*c5c0*/  SHFL.IDX PT, R14, R20, RZ, 0x1f ;  /* 0x00001fff140e7589 */ /* 0x0002a400000e0000 */
.L_x_10355:
[----:B--2---:R-:W-:Y:S02]  /*c5d0*/  ISETP.NE.AND P0, PT, R14, RZ, PT ;  /* 0x000000ff0e00720c */ /* 0x004fe40003f05270 */
[----:B------:R-:W-:-:S04]  /*c5e0*/  PLOP3.LUT P1, PT, PT, PT, PT, 0x8, 0x0 ;  /* 0x000000000000781c */ /* 0x000fc80003f2e170 */
[----:B------:R-:W-:-:S07]  /*c5f0*/  P2R R27, PR, RZ, 0x2 ;  /* 0x00000002ff1b7803 */ /* 0x000fce0000000000 */
[----:B------:R-:W-:Y:S05]  /*c600*/  @P0 BRA `(.L_x_10279) ;  /* 0x0000000400b40947 */ /* 0x000fea0003800000 */
[----:B------:R-:W2:Y:S01]  /*c610*/  LDL R0, [R1+0x8] ;  /* 0x0000080001007983 */ /* 0x000ea20000100800 */
[----:B------:R-:W-:Y:S01]  /*c620*/  UMOV UR4, 0xffffffff ;  /* 0xffffffff00047882 */ /* 0x000fe20000000000 */
[----:B--2---:R-:W-:Y:S02]  /*c630*/  VIADD R0, R0, 0xffffffff ;  /* 0xffffffff00007836 */ /* 0x004fe40000000000 */
[----:B------:R-:W-:Y:S05]  /*c640*/  BRA.DIV UR4, `(.L_x_10280) ;  /* 0x0000003e044c7947 */ /* 0x000fea000b800000 */
[----:B------:R-:W-:-:S13]  /*c650*/  ELECT P6, URZ, PT ;  /* 0x00000000003f782f */ /* 0x000fda00038c0000 */
.L_x_10358:
        /* <DEDUP_REMOVED lines=21> */
.L_x_10281:
[----:B------:R-:W-:Y:S01]  /*c7b0*/  IMAD R4, R18, 0x8, R16 ;  /* 0x0000000812047824 */ /* 0x000fe200078e0210 */
[----:B--2---:R-:W-:Y:S01]  /*c7c0*/  SHF.L.U32 R3, R23, 0x1f, RZ ;  /* 0x0000001f17037819 */ /* 0x004fe200000006ff */
[----:B------:R-:W2:Y:S03]  /*c7d0*/  S2R R2, SR_TID.X ;  /* 0x0000000000027919 */ /* 0x000ea60000002100 */
[----:B------:R-:W3:Y:S01]  /*c7e0*/  SYNCS.PHASECHK.TRANS64.TRYWAIT P0, [R4+URZ+0x19c80], R3 ;  /* 0x019c8003040075a7 */ /* 0x000ee2000800017f */
[----:B--2---:R-:W-:-:S04]  /*c7f0*/  LOP3.LUT R2, R2, 0x7f, RZ, 0xc0, !PT ;  /* 0x0000007f02027812 */ /* 0x004fc800078ec0ff */
[----:B------:R-:W-:Y:S01]  /*c800*/  ISETP.NE.AND P1, PT, R2, RZ, PT ;  /* 0x000000ff0200720c */ /* 0x000fe20003f25270 */
[----:B---3--:R-:W-:-:S12]  /*c810*/  @!P0 BRA `(.L_x_10282) ;  /* 0x0000003800f88947 */ /* 0x008fd80003800000 */
.L_x_10359:
        /* <DEDUP_REMOVED lines=8> */
.L_x_10283:
        /* <DEDUP_REMOVED lines=28> */
[----:B------:R-:W4:Y:S02]  /*ca60*/  SYNCS.PHASECHK.TRANS64.TRYWAIT P0, [R4+URZ+0x19c40], R3 ;  /* 0x019c4003040075a7 */ /* 0x000f24000800017f */
[----:B---34-:R-:W-:Y:S05]  /*ca70*/  @!P0 BRA `(.L_x_10284) ;  /* 0x0000003800748947 */ /* 0x018fea0003800000 */
.L_x_10360:
        /* <DEDUP_REMOVED lines=8> */
.L_x_10285:
        /* <DEDUP_REMOVED lines=15> */
[----:B------:R-:W-:-:S02]  /*cbf0*/  UIADD3 UR25, UR25, 0x19c30, URZ ;  /* 0x00019c3019197890 */ /* 0x000fc4000fffe03f */
[----:B------:R-:W-:Y:S01]  /*cc00*/  UIADD3 UR16, UR8, 0x14800, URZ ;  /* 0x0001480008107890 */ /* 0x000fe2000fffe03f */
[----:B------:R-:W-:Y:S01]  /*cc10*/  P2R R27, PR, RZ, 0x1 ;  /* 0x00000001ff1b7803 */ /* 0x000fe20000000000 */
        /* <DEDUP_REMOVED lines=9> */
[----:B------:R4:W-:Y:S01]  /*ccb0*/  UTMALDG.4D [UR16], [UR4], desc[UR6] ;  /* 0x00000610040075b4 */ /* 0x0009e20008019000 */
[----:B------:R4:W-:Y:S02]  /*ccc0*/  UTMALDG.4D [UR8], [UR4], desc[UR6] ;  /* 0x00000608040075b4 */ /* 0x0009e40008019000 */
[----:B----4-:R-:W-:Y:S01]  /*ccd0*/  NOP ;  /* 0x0000000000007918 */ /* 0x010fe20000000000 */
.L_x_10279:
[----:B------:R-:W-:Y:S05]  /*cce0*/  WARPSYNC.ALL ;  /* 0x0000000000007948 */ /* 0x000fea0003800000 */
[----:B------:R-:W-:Y:S01]  /*ccf0*/  VIADD R0, R16, 0xf000 ;  /* 0x0000f00010007836 */ /* 0x000fe20000000000 */
        /* <DEDUP_REMOVED lines=30> */
[----:B-1----:R-:W-:-:S07]  /*cee0*/  LEPC R20, `(.L_x_10287) ;  /* 0x000000001014794e */ /* 0x002fce0000000000 */
[----:B--2---:R-:W-:Y:S05]  /*cef0*/  CALL.ABS.NOINC R2 ;  /* 0x0000000002007343 */ /* 0x004fea0003c00000 */
.L_x_10287:
[----:B------:R-:W-:Y:S05]  /*cf00*/  BSYNC B6 ;  /* 0x0000000000067941 */ /* 0x000fea0003800000 */
.L_x_10286:
[----:B------:R-:W4:Y:S01]  /*cf10*/  LDL R21, [R1+0x4] ;  /* 0x0000040001157983 */ /* 0x000f220000100800 */
[----:B------:R-:W0:Y:S01]  /*cf20*/  LDC R9, c[0x0][0x448] ;  /* 0x00011200ff097b82 */ /* 0x000e220000000800 */
[----:B------:R-:W-:Y:S01]  /*cf30*/  ULDC.64 UR8, c[0x0][0x2d8] ;  /* 0x0000b60000087ab9 */ /* 0x000fe20000000a00 */
[----:B------:R-:W1:Y:S01]  /*cf40*/  S2R R2, SR_TID.X ;  /* 0x0000000000027919 */ /* 0x000e620000002100 */
[----:B------:R-:W-:Y:S01]  /*cf50*/  UMOV UR48, UR54 ;  /* 0x0000003600307c82 */ /* 0x000fe20008000000 */
[----:B------:R-:W-:Y:S01]  /*cf60*/  ULDC.64 UR10, c[0x0][0x280] ;  /* 0x0000a000000a7ab9 */ /* 0x000fe20000000a00 */
[----:B0-----:R-:W-:Y:S01]  /*cf70*/  ISETP.NE.AND P1, PT, R9, 0x1, PT ;  /* 0x000000010900780c */ /* 0x001fe20003f25270 */
[----:B------:R-:W-:Y:S01]  /*cf80*/  UIMAD UR6, UR47, UR8, URZ ;  /* 0x000000082f0672a4 */ /* 0x000fe2000f8e023f */
[----:B-1----:R-:W-:-:S11]  /*cf90*/  LOP3.LUT R20, R2, 0x7f, RZ, 0xc0, !PT ;  /* 0x0000007f02147812 */ /* 0x002fd600078ec0ff */
[----:B--23--:R-:W0:Y:S01]  /*cfa0*/  @P1 LDC R3, c[0x0][0x44c] ;  /* 0x00011300ff031b82 */ /* 0x00ce220000000800 */
        /* <DEDUP_REMOVED lines=15> */
[----:B------:R-:W2:Y:S02]  /*d0a0*/  S2R R8, SR_TID.X ;  /* 0x0000000000087919 */ /* 0x000ea40000002100 */
[----:B--2---:R-:W-:-:S05]  /*d0b0*/  IMAD.SHL.U32 R10, R8, 0x10, RZ ;  /* 0x00000010080a7824 */ /* 0x004fca00078e00ff */
[----:B------:R-:W-:-:S04]  /*d0c0*/  LOP3.LUT R10, R10, 0x10, RZ, 0xc0, !PT ;  /* 0x000000100a0a7812 */ /* 0x000fc800078ec0ff */
[C---:B------:R-:W-:Y:S02]  /*d0d0*/  LOP3.LUT R11, R10.reuse, 0x20, RZ, 0xfc, !PT ;  /* 0x000000200a0b7812 */ /* 0x040fe400078efcff */
[----:B------:R-:W-:Y:S01]  /*d0e0*/  LOP3.LUT R10, R10, 0x40, RZ, 0xfc, !PT ;  /* 0x000000400a0a7812 */ /* 0x000fe200078efcff */
[----:B----4-:R-:W-:-:S04]  /*d0f0*/  IMAD R6, R21, 0xc0, R2 ;  /* 0x000000c015067824 */ /* 0x010fc800078e0202 */
        /* <DEDUP_REMOVED lines=50> */
[----:B------:R-:W-:Y:S01]  /*d420*/  IMAD R6, R21, 0xc0, R11 ;  /* 0x000000c015067824 */ /* 0x000fe200078e020b */
[----:B------:R-:W-:Y:S04]  /*d430*/  SHFL.IDX PT, R0, R0, 0x1, 0x1e1f ;  /* 0x003e1f0000007f89 */ /* 0x000fe800000e0000 */
[----:B------:R-:W-:Y:S01]  /*d440*/  SHFL.IDX PT, R7, R7, RZ, 0x1e1f ;  /* 0x001e1fff07077589 */ /* 0x000fe200000e0000 */
[----:B--2---:R-:W-:-:S03]  /*d450*/  IMAD R5, R3, R9, RZ ;  /* 0x0000000903057224 */ /* 0x004fc600078e02ff */
[----:B------:R-:W0:Y:S02]  /*d460*/  SHFL.IDX PT, R3, R4, RZ, 0x1e1f ;  /* 0x001e1fff04037589 */ /* 0x000e2400000e0000 */
[----:B------:R-:W-:Y:S02]  /*d470*/  ISETP.GE.AND P4, PT, R6, R5, PT ;  /* 0x000000050600720c */ /* 0x000fe40003f86270 */
[----:B------:R-:W1:Y:S11]  /*d480*/  SHFL.IDX PT, R4, R4, 0x1, 0x1e1f ;  /* 0x003e1f0004047f89 */ /* 0x000e7600000e0000 */
        /* <DEDUP_REMOVED lines=10> */
[----:B-1----:R-:W-:-:S05]  /*d530*/  @!P4 IADD3 R2, P3, R20, R4, RZ ;  /* 0x000000041402c210 */ /* 0x002fca0007f7e0ff */
[----:B------:R-:W-:-:S04]  /*d540*/  @!P4 IMAD.X R0, RZ, RZ, R0, P3 ;  /* 0x000000ffff00c224 */ /* 0x000fc800018e0600 */
[----:B------:R-:W-:-:S05]  /*d550*/  @!P4 IMAD.MOV.U32 R3, RZ, RZ, R0 ;  /* 0x000000ffff03c224 */ /* 0x000fca00078e0000 */
[----:B------:R-:W-:Y:S04]  /*d560*/  @!P4 LDGSTS.E.BYPASS.LTC128B.128 [R10+0xf800], desc[UR44][R2.64], !P2 ;  /* 0x0f800000020acfae */ /* 0x000fe8000d101d6c */
[----:B------:R-:W-:Y:S04]  /*d570*/  @!P4 LDGSTS.E.BYPASS.LTC128B.128 [R10+0x11000], desc[UR44][R2.64+0x20], !P1 ;  /* 0x11000020020acfae */ /* 0x000fe8000c901d6c */
[----:B------:R0:W-:Y:S04]  /*d580*/  @!P4 LDGSTS.E.BYPASS.LTC128B.128 [R10+0x12800], desc[UR44][R2.64+0x40], !P0 ;  /* 0x12800040020acfae */ /* 0x0001e8000c101d6c */
[----:B0-----:R0:W1:Y:S02]  /*d590*/  SHFL.IDX PT, R2, R8, RZ, 0x1e1f ;  /* 0x001e1fff08027589 */ /* 0x00106400000e0000 */
.L_x_10367:
[----:B------:R-:W-:Y:S01]  /*d5a0*/  VIADD R6, R6, 0x80 ;  /* 0x0000008006067836 */ /* 0x000fe20000000000 */
        /* <DEDUP_REMOVED lines=11> */
.L_x_10290:
[----:B------:R-:W-:Y:S05]  /*d660*/  BSYNC B0 ;  /* 0x0000000000007941 */ /* 0x000fea0003800000 */
.L_x_10289:
[----:B------:R-:W-:Y:S01]  /*d670*/  NOP ;  /* 0x0000000000007918 */ /* 0x000fe20000000000 */
[----:B------:R-:W-:-:S13]  /*d680*/  PLOP3.LUT P0, PT, PT, PT, PT, 0x80, 0x0 ;  /* 0x000000000000781c */ /* 0x000fda0003f0f070 */
.L_x_10291:
[----:B------:R-:W-:Y:S02]  /*d690*/  PLOP3.LUT P1, PT, P1, P0, PT, 0xa2, 0x0 ;  /* 0x000000000000781c */ /* 0x000fe40000f21472 */
[----:B------:R-:W-:-:S08]  /*d6a0*/  @P0 R2UR P1, UR4, R16 ;  /* 0x00000000100402ca */ /* 0x000fd00000020000 */
[----:B------:R-:W-:-:S05]  /*d6b0*/  @P0 PLOP3.LUT P0, PT, P1, PT, PT, 0x80, 0x0 ;  /* 0x000000000000081c */ /* 0x000fca0000f0f070 */
[----:B------:R-:W-:Y:S01]  /*d6c0*/  @!P1 SYNCS.ARRIVE.TRANS64.RED.A0T1 RZ, [UR4+0x19c00], RZ ;  /* 0x019c00ffffff99a7 */ /* 0x000fe20008200404 */
[----:B------:R-:W-:Y:S07]  /*d6d0*/  @!P1 ARRIVES.LDGSTSBAR.64.TRANSCNT [UR4+0x19c00] ;  /* 0x019c0000ff0099b0 */ /* 0x000fee0008000a84 */
[----:B------:R-:W-:Y:S05]  /*d6e0*/  @P0 BRA.U.ANY `(.L_x_10291) ;  /* 0xfffffffd00e80947 */ /* 0x000fea000393ffff */
[----:B-12---:R-:W2:Y:S02]  /*d6f0*/  LDL.LU R2, [R1+0x14] ;  /* 0x0000140001027983 */ /* 0x006ea40000300800 */
[----:B--2---:R-:W-:-:S05]  /*d700*/  VIADD R2, R2, 0x1 ;  /* 0x0000000102027836 */ /* 0x004fca0000000000 */
[----:B------:R1:W-:Y:S01]  /*d710*/  STL [R1+0x14], R2 ;  /* 0x0000140201007387 */ /* 0x0003e20000100800 */
[----:B------:R-:W-:-:S04]  /*d720*/  LEA.HI R0, R2, R2, RZ, 0x1 ;  /* 0x0000000202007211 */ /* 0x000fc800078f08ff */
[----:B------:R-:W-:-:S05]  /*d730*/  LOP3.LUT R0, R0, 0xfffffffe, RZ, 0xc0, !PT ;  /* 0xfffffffe00007812 */ /* 0x000fca00078ec0ff */
[----:B------:R-:W-:-:S05]  /*d740*/  IMAD.IADD R0, R2, 0x1, -R0 ;  /* 0x0000000102007824 */ /* 0x000fca00078e0a00 */
[----:B------:R-:W-:Y:S01]  /*d750*/  SHF.L.U32 R3, R0, 0x1f, RZ ;  /* 0x0000001f00037819 */ /* 0x000fe200000006ff */
[----:B------:R-:W-:Y:S01]  /*d760*/  NOP ;  /* 0x0000000000007918 */ /* 0x000fe20000000000 */
[----:B-1----:R-:W2:Y:S01]  /*d770*/  LDL R2, [R1+0x8] ;  /* 0x0000080001027983 */ /* 0x002ea20000100800 */
[----:B------:R1:W-:Y:S01]  /*d780*/  SYNCS.ARRIVE.TRANS64.A1T0 RZ, [R16+URZ+0x19c00], RZ ;  /* 0x019c00ff10ff79a7 */ /* 0x0003e2000810003f */
[----:B------:R-:W-:Y:S01]  /*d790*/  BSSY B0, `(.L_x_10292) ;  /* 0x0000004000007945 */ /* 0x000fe20003800000 */
[----:B------:R-:W3:Y:S01]  /*d7a0*/  SYNCS.PHASECHK.TRANS64.TRYWAIT P0, [R16+URZ+0x19c20], R3 ;  /* 0x019c2003100075a7 */ /* 0x000ee2000800017f */
[----:B--2---:R-:W-:Y:S02]  /*d7b0*/  ISETP.GE.AND P1, PT, R2, 0x2, PT ;  /* 0x000000020200780c */ /* 0x004fe40003f26270 */
[----:B-1-3--:R-:W-:Y:S11]  /*d7c0*/  @!P0 BRA `(.L_x_10293) ;  /* 0x0000003000348947 */ /* 0x00aff60003800000 */
.L_x_10368:
[----:B------:R-:W-:Y:S05]  /*d7d0*/  BSYNC B0 ;  /* 0x0000000000007941 */ /* 0x000fea0003800000 */
.L_x_10292:
[----:B------:R-:W-:Y:S05]  /*d7e0*/  @!P1 BRA `(.L_x_10294) ;  /* 0x0000001000349947 */ /* 0x000fea0003800000 */
[----:B------:R-:W2:Y:S01]  /*d7f0*/  LDL.LU R0, [R1+0x8] ;  /* 0x0000080001007983 */ /* 0x000ea20000300800 */
[----:B0-----:R-:W-:Y:S02]  /*d800*/  IMAD.MOV.U32 R8, RZ, RZ, R23 ;  /* 0x000000ffff087224 */ /* 0x001fe400078e0017 */
[----:B--2---:R-:W-:Y:S02]  /*d810*/  VIADD R2, R0, 0xfffffffe ;  /* 0xfffffffe00027836 */ /* 0x004fe40000000000 */
[----:B------:R-:W-:-:S07]  /*d820*/  IMAD.MOV.U32 R0, RZ, RZ, R18 ;  /* 0x000000ffff007224 */ /* 0x000fce00078e0012 */
.L_x_10318:
[----:B------:R-:W-:Y:S01]  /*d830*/  ISETP.NE.AND P1, PT, R27, RZ, PT ;  /* 0x000000ff1b00720c */ /* 0x000fe20003f25270 */
        /* <DEDUP_REMOVED lines=9> */
[----:B-1----:R-:W-:Y:S01]  /*d8d0*/  IMAD.MOV.U32 R3, RZ, RZ, R2 ;  /* 0x000000ffff037224 */ /* 0x002fe200078e0002 */
        /* <DEDUP_REMOVED lines=20> */
.L_x_10297:
        /* <DEDUP_REMOVED lines=8> */
.L_x_10369:
[----:B------:R-:W-:Y:S05]  /*daa0*/  BSYNC B1 ;  /* 0x0000000000017941 */ /* 0x000fea0003800000 */
.L_x_10298:
        /* <DEDUP_REMOVED lines=9> */
.L_x_10301:
[----:B------:R-:W-:Y:S05]  /*db40*/  BSYNC B1 ;  /* 0x0000000000017941 */ /* 0x000fea0003800000 */
.L_x_10300:
        /* <DEDUP_REMOVED lines=11> */
.L_x_10302:
        /* <DEDUP_REMOVED lines=16> */
.L_x_10303:
        /* <DEDUP_REMOVED lines=16> */
.L_x_10304:
        /* <DEDUP_REMOVED lines=13> */
.L_x_10370:
[----:B------:R-:W-:Y:S05]  /*ded0*/  BSYNC B1 ;  /* 0x0000000000017941 */ /* 0x000fea0003800000 */
.L_x_10305:
        /* <DEDUP_REMOVED lines=11> */
.L_x_10308:
[----:B------:R-:W-:Y:S05]  /*df90*/  BSYNC B1 ;  /* 0x0000000000017941 */ /* 0x000fea0003800000 */
.L_x_10307:
        /* <DEDUP_REMOVED lines=8> */
.L_x_10309:
        /* <DEDUP_REMOVED lines=15> */
.L_x_10310:
        /* <DEDUP_REMOVED lines=15> */
.L_x_10311:
        /* <DEDUP_REMOVED lines=10> */
.L_x_10296:
[----:B------:R-:W-:Y:S05]  /*e2a0*/  BSYNC B0 ;  /* 0x0000000000007941 */ /* 0x000fea0003800000 */
.L_x_10295:
[----:B------:R-:W-:-:S06]  /*e2b0*/  UISETP.NE.AND UP0, UPT, UR38, 0x3, UPT ;  /* 0x000000032600788c */ /* 0x000fcc000bf05270 */
[----:B------:R-:W-:-:S13]  /*e2c0*/  PLOP3.LUT P0, PT, PT, PT, UP0, 0x80, 0x0 ;  /* 0x000000000000781c */ /* 0x000fda0003f0f008 */
[----:B------:R-:W-:Y:S05]  /*e2d0*/  @!P0 BRA `(.L_x_10312) ;  /* 0x0000000000048947 */ /* 0x000fea0003800000 */
[----:B------:R-:W-:Y:S01]  /*e2e0*/  BPT.TRAP 0x1 ;  /* 0x000000040000795c */ /* 0x000fe20000300000 */
.L_x_10312:
[----:B-1----:R-:W-:Y:S01]  /*e2f0*/  IMAD.U32 R3, RZ, RZ, UR42 ;  /* 0x0000002aff037e24 */ /* 0x002fe2000f8e00ff */
[----:B------:R-:W-:Y:S01]  /*e300*/  LOP3.LUT R4, R8, 0x1, RZ, 0x3c, !PT ;  /* 0x0000000108047812 */ /* 0x000fe200078e3cff */
[----:B------:R-:W-:Y:S03]  /*e310*/  BSSY B0, `(.L_x_10313) ;  /* 0x0000006000007945 */ /* 0x000fe60003800000 */
[----:B------:R-:W-:Y:S01]  /*e320*/  ISETP.NE.AND P1, PT, R3, 0x3, PT ;  /* 0x000000030300780c */ /* 0x000fe20003f25270 */
[----:B------:R-:W-:Y:S01]  /*e330*/  IMAD R3, R0, 0x8, R16 ;  /* 0x0000000800037824 */ /* 0x000fe200078e0210 */
[----:B------:R-:W-:-:S04]  /*e340*/  SHF.L.U32 R4, R4, 0x1f, RZ ;  /* 0x0000001f04047819 */ /* 0x000fc800000006ff */
[----:B------:R-:W0:Y:S02]  /*e350*/  SYNCS.PHASECHK.TRANS64.TRYWAIT P0, [R3+URZ+0x19c70], R4 ;  /* 0x019c7004030075a7 */ /* 0x000e24000800017f */
[----:B0-----:R-:W-:Y:S05]  /*e360*/  @!P0 BRA `(.L_x_10314) ;  /* 0x0000002400888947 */ /* 0x001fea0003800000 */
.L_x_10371:
[----:B------:R-:W-:Y:S05]  /*e370*/  BSYNC B0 ;  /* 0x0000000000007941 */ /* 0x000fea0003800000 */
.L_x_10313:
[----:B------:R-:W-:Y:S05]  /*e380*/  @!P1 BRA `(.L_x_10315) ;  /* 0x0000000000049947 */ /* 0x000fea0003800000 */
[----:B------:R-:W-:Y:S01]  /*e390*/  BPT.TRAP 0x1 ;  /* 0x000000040000795c */ /* 0x000fe20000300000 */
.L_x_10315:
[----:B0-----:R-:W-:Y:S01]  /*e3a0*/  SHF.L.U32 R4, R8, 0x1f, RZ ;  /* 0x0000001f08047819 */ /* 0x001fe200000006ff */
[----:B------:R-:W-:-:S03]  /*e3b0*/  IMAD R0, R0, 0x3000, RZ ;  /* 0x0000300000007824 */ /* 0x000fc600078e02ff */
[----:B------:R-:W0:Y:S02]  /*e3c0*/  SYNCS.PHASECHK.TRANS64.TRYWAIT P0, [R3+URZ+0x19c60], R4 ;  /* 0x019c6004030075a7 */ /* 0x000e24000800017f */
[----:B0-----:R-:W-:Y:S05]  /*e3d0*/  @!P0 BRA `(.L_x_10316) ;  /* 0x0000002400808947 */ /* 0x001fea0003800000 */
.L_x_10372:
        /* <DEDUP_REMOVED lines=42> */
[----:B------:R-:W-:-:S03]  /*e680*/  IADD3 R4, R16, R14, R0 ;  /* 0x0000000e10047210 */ /* 0x000fc60007ffe000 */
        /* <DEDUP_REMOVED lines=22> */
.L_x_10317:
        /* <DEDUP_REMOVED lines=13> */
.L_x_10294:
[----:B-1----:R-:W1:Y:S01]  /*e8c0*/  S2R R3, SR_TID.X ;  /* 0x0000000000037919 */ /* 0x002e620000002100 */
[----:B------:R-:W-:Y:S01]  /*e8d0*/  BSSY B0, `(.L_x_10319) ;  /* 0x0000011000007945 */ /* 0x000fe20003800000 */
        /* <DEDUP_REMOVED lines=15> */
[----:B------:R1:W-:Y:S02]  /*e9d0*/  STL [R1], R0 ;  /* 0x0000000001007387 */ /* 0x0003e40000100800 */
.L_x_10320:
[----:B------:R-:W-:Y:S05]  /*e9e0*/  BSYNC B0 ;  /* 0x0000000000007941 */ /* 0x000fea0003800000 */
.L_x_10319:
[----:B------:R-:W-:-:S06]  /*e9f0*/  UISETP.NE.AND UP0, UPT, UR38, 0x3, UPT ;  /* 0x000000032600788c */ /* 0x000fcc000bf05270 */
[----:B------:R-:W-:-:S13]  /*ea00*/  PLOP3.LUT P1, PT, PT, PT, UP0, 0x80, 0x0 ;  /* 0x000000000000781c */ /* 0x000fda0003f2f008 */
[----:B------:R-:W-:Y:S05]  /*ea10*/  @!P1 BRA `(.L_x_10321) ;  /* 0x0000000000049947 */ /* 0x000fea0003800000 */
[----:B------:R-:W-:Y:S01]  /*ea20*/  BPT.TRAP 0x1 ;  /* 0x000000040000795c */ /* 0x000fe20000300000 */
.L_x_10321:
[----:B------:R-:W-:Y:S01]  /*ea30*/  LOP3.LUT R3, R23, 0x1, RZ, 0x3c, !PT ;  /* 0x0000000117037812 */ /* 0x000fe200078e3cff */
[----:B-1----:R-:W-:Y:S01]  /*ea40*/  IMAD R0, R18, 0x8, R16 ;  /* 0x0000000812007824 */ /* 0x002fe200078e0210 */
[----:B------:R-:W-:Y:S01]  /*ea50*/  BSSY B0, `(.L_x_10322) ;  /* 0x0000006000007945 */ /* 0x000fe20003800000 */
[----:B------:R-:W-:Y:S01]  /*ea60*/  IMAD.U32 R2, RZ, RZ, UR42 ;  /* 0x0000002aff027e24 */ /* 0x000fe2000f8e00ff */
[----:B------:R-:W-:-:S04]  /*ea70*/  SHF.L.U32 R3, R3, 0x1f, RZ ;  /* 0x0000001f03037819 */ /* 0x000fc800000006ff */
[----:B------:R-:W1:Y:S01]  /*ea80*/  SYNCS.PHASECHK.TRANS64.TRYWAIT P1, [R0+URZ+0x19c70], R3 ;  /* 0x019c7003000075a7 */ /* 0x000e62000802017f */
[----:B------:R-:W-:Y:S01]  /*ea90*/  ISETP.NE.AND P2, PT, R2, 0x3, PT ;  /* 0x000000030200780c */ /* 0x000fe20003f45270 */
[----:B-1----:R-:W-:-:S12]  /*eaa0*/  @!P1 BRA `(.L_x_10323) ;  /* 0x0000001c00e09947 */ /* 0x002fd80003800000 */
.L_x_10373:
[----:B------:R-:W-:Y:S05]  /*eab0*/  BSYNC B0 ;  /* 0x0000000000007941 */ /* 0x000fea0003800000 */
.L_x_10322:
[----:B------:R-:W-:Y:S05]  /*eac0*/  @!P2 BRA `(.L_x_10324) ;  /* 0x000000000004a947 */ /* 0x000fea0003800000 */
[----:B------:R-:W-:Y:S01]  /*ead0*/  BPT.TRAP 0x1 ;  /* 0x000000040000795c */ /* 0x000fe20000300000 */
.L_x_10324:
[----:B-1----:R-:W-:-:S04]  /*eae0*/  SHF.L.U32 R3, R23, 0x1f, RZ ;  /* 0x0000001f17037819 */ /* 0x002fc800000006ff */
[----:B------:R-:W1:Y:S02]  /*eaf0*/  SYNCS.PHASECHK.TRANS64.TRYWAIT P1, [R0+URZ+0x19c60], R3 ;  /* 0x019c6003000075a7 */ /* 0x000e64000802017f */
[----:B-1----:R-:W-:Y:S05]  /*eb00*/  @!P1 BRA `(.L_x_10325) ;  /* 0x0000001c00dc9947 */ /* 0x002fea0003800000 */
.L_x_10374:
[----:B------:R-:W-:Y:S01]  /*eb10*/  IMAD R2, R18, 0x3000, RZ ;  /* 0x0000300012027824 */ /* 0x000fe200078e02ff */
[----:B------:R-:W-:Y:S05]  /*eb20*/  WARPSYNC.ALL ;  /* 0x0000000000007948 */ /* 0x000fea0003800000 */
[----:B-1----:R-:W-:Y:S02]  /*eb30*/  LOP3.LUT R3, R2, R22, RZ, 0xfc, !PT ;  /* 0x0000001602037212 */ /* 0x002fe400078efcff */
        /* <DEDUP_REMOVED lines=63> */
.L_x_10326:
        /* <DEDUP_REMOVED lines=10> */
.L_x_10269:
[----:B------:R-:W-:Y:S05]  /*efd0*/  BSYNC B7 ;  /* 0x0000000000077941 */ /* 0x000fea0003800000 */
.L_x_10267:
[----:B-1----:R-:W2:Y:S02]  /*efe0*/  LDL R0, [R1+0x18] ;  /* 0x0000180001007983 */ /* 0x002ea40000100800 */
        /* <DEDUP_REMOVED lines=8> */
[----:B-1----:R1:W-:Y:S01]  /*f070*/  STL.64 [R1], R4 ;  /* 0x0000000401007387 */ /* 0x0023e20000100a00 */
[----:B------:R-:W-:Y:S02]  /*f080*/  IMAD.MOV.U32 R2, RZ, RZ, R7 ;  /* 0x000000ffff027224 */ /* 0x000fe400078e0007 */
[----:B------:R-:W-:-:S03]  /*f090*/  IMAD.MOV.U32 R0, RZ, RZ, R6 ;  /* 0x000000ffff007224 */ /* 0x000fc600078e0006 */
[----:B------:R-:W-:Y:S02]  /*f0a0*/  R2UR UR43, R2 ;  /* 0x00000000022b72ca */ /* 0x000fe400000e0000 */
[----:B------:R-:W-:Y:S01]  /*f0b0*/  R2UR UR36, R0 ;  /* 0x00000000002472ca */ /* 0x000fe200000e0000 */
[----:B------:R-:W-:Y:S06]  /*f0c0*/  BAR.ARV 0x4, 0x200 ;  /* 0x0108000000007b1d */ /* 0x000fec0000002000 */
[----:B------:R-:W-:Y:S08]  /*f0d0*/  BRA `(.L_x_10328) ;  /* 0x0000000800d07947 */ /* 0x000ff00003800000 */
.L_x_10327:
[----:B------:R-:W0:Y:S01]  /*f0e0*/  S2R R2, SR_TID.X ;  /* 0x0000000000027919 */ /* 0x000e220000002100 */
[----:B------:R-:W-:Y:S01]  /*f0f0*/  ULDC UR4, c[0x0][0xc3c] ;  /* 0x00030f0000047ab9 */ /* 0x000fe20000000800 */
[----:B------:R-:W2:Y:S01]  /*f100*/  LDL.LU R0, [R1] ;  /* 0x0000000001007983 */ /* 0x000ea20000300800 */
        /* <DEDUP_REMOVED lines=38> */
.L_x_10333:
        /* <DEDUP_REMOVED lines=14> */
.L_x_10332:
[----:B------:R-:W-:Y:S05]  /*f450*/  BSYNC B0 ;  /* 0x0000000000007941 */ /* 0x000fea0003800000 */
.L_x_10331:
        /* <DEDUP_REMOVED lines=21> */
.L_x_10329:
        /* <DEDUP_REMOVED lines=21> */
.L_x_10334:
        /* <DEDUP_REMOVED lines=63> */
.L_x_10330:
[----:B------:R0:W-:Y:S01]  /*faf0*/  STL [R1], R0 ;  /* 0x0000000001007387 */ /* 0x0001e20000100800 */
[----:B------:R-:W-:Y:S01]  /*fb00*/  ULDC UR43, c[0x0][0xc3c] ;  /* 0x00030f00002b7ab9 */ /* 0x000fe20000000800 */
[----:B------:R-:W-:Y:S02]  /*fb10*/  UMOV UR36, URZ ;  /* 0x0000003f00247c82 */ /* 0x000fe40008000000 */
[----:B------:R0:W-:Y:S03]  /*fb20*/  STL [R1+0x4], RZ ;  /* 0x000004ff01007387 */ /* 0x0001e60000100800 */
.L_x_10335:
        /* <DEDUP_REMOVED lines=15> */
.L_x_10328:
[----:B------:R-:W-:Y:S02]  /*fc20*/  ULDC UR4, c[0x0][0xc3c] ;  /* 0x00030f0000047ab9 */ /* 0x000fe40000000800 */
[----:B------:R-:W-:-:S06]  /*fc30*/  UISETP.GE.AND UP0, UPT, UR43, UR4, UPT ;  /* 0x000000042b00728c */ /* 0x000fcc000bf06270 */
[----:B------:R-:W-:-:S13]  /*fc40*/  PLOP3.LUT P0, PT, PT, PT, UP0, 0x80, 0x0 ;  /* 0x000000000000781c */ /* 0x000fda0003f0f008 */
[----:B------:R-:W-:Y:S05]  /*fc50*/  @!P0 BRA `(.L_x_10336) ;  /* 0xffffffb800c48947 */ /* 0x000fea000383ffff */
.L_x_10263:
        /* <DEDUP_REMOVED lines=12> */
.L_x_10375:
[----:B------:R-:W-:Y:S05]  /*fd20*/  BSYNC B0 ;  /* 0x0000000000007941 */ /* 0x000fea0003800000 */
.L_x_10337:
[----:B------:R-:W-:-:S03]  /*fd30*/  UMOV UR4, 0xffffffff ;  /* 0xffffffff00047882 */ /* 0x000fc60000000000 */
[----:B------:R-:W-:Y:S05]  /*fd40*/  BRA.DIV UR4, `(.L_x_10339) ;  /* 0x0000000e04747947 */ /* 0x000fea000b800000 */
[----:B0-----:R-:W0:Y:S02]  /*fd50*/  S2R R0, SR_TID.X ;  /* 0x0000000000007919 */ /* 0x001e240000002100 */
[----:B0-----:R-:W-:-:S04]  /*fd60*/  SHF.R.U32.HI R0, RZ, 0x5, R0 ;  /* 0x00000005ff007819 */ /* 0x001fc80000011600 */
[----:B------:R-:W-:-:S05]  /*fd70*/  LOP3.LUT R0, R0, 0x3, RZ, 0xc0, !PT ;  /* 0x0000000300007812 */ /* 0x000fca00078ec0ff */
[----:B------:R0:W1:Y:S02]  /*fd80*/  SHFL.IDX PT, R14, R0, RZ, 0x1f ;  /* 0x00001fff000e7589 */ /* 0x00006400000e0000 */
.L_x_10378:
[----:B-1----:R-:W-:Y:S01]  /*fd90*/  ISETP.NE.AND P0, PT, R14, RZ, PT ;  /* 0x000000ff0e00720c */ /* 0x002fe20003f05270 */
[----:B------:R-:W-:-:S12]  /*fda0*/  BSSY B0, `(.L_x_10340) ;  /* 0x000002b000007945 */ /* 0x000fd80003800000 */
[----:B------:R-:W-:Y:S05]  /*fdb0*/  @P0 BRA `(.L_x_10341) ;  /* 0x0000000000a40947 */ /* 0x000fea0003800000 */
[----:B------:R-:W-:-:S03]  /*fdc0*/  UMOV UR4, 0xffffffff ;  /* 0xffffffff00047882 */ /* 0x000fc60000000000 */
[----:B------:R-:W-:Y:S05]  /*fdd0*/  BRA.DIV UR4, `(.L_x_10342) ;  /* 0x0000000e04847947 */ /* 0x000fea000b800000 */
[----:B------:R-:W-:-:S13]  /*fde0*/  ELECT P6, URZ, PT ;  /* 0x00000000003f782f */ /* 0x000fda00038c0000 */
.L_x_10381:
[----:B------:R-:W-:Y:S05]  /*fdf0*/  @!P6 BRA `(.L_x_10341) ;  /* 0x000000000094e947 */ /* 0x000fea0003800000 */
[----:B------:R-:W-:-:S06]  /*fe00*/  ULOP3.LUT UR4, UR40, 0x2, URZ, 0xfc, !UPT ;  /* 0x0000000228047892 */ /* 0x000fcc000f8efc3f */
[----:B0-----:R-:W-:-:S05]  /*fe10*/  IMAD.U32 R0, RZ, RZ, UR4 ;  /* 0x00000004ff007e24 */ /* 0x001fca000f8e00ff */
[----:B------:R-:W-:-:S13]  /*fe20*/  ISETP.NE.AND P0, PT, R0, 0x3, PT ;  /* 0x000000030000780c */ /* 0x000fda0003f05270 */
[----:B------:R-:W-:Y:S05]  /*fe30*/  @!P0 BRA `(.L_x_10343) ;  /* 0x0000000000048947 */ /* 0x000fea0003800000 */
[----:B------:R-:W-:Y:S01]  /*fe40*/  BPT.TRAP 0x1 ;  /* 0x000000040000795c */ /* 0x000fe20000300000 */
.L_x_10343:
        /* <DEDUP_REMOVED lines=12> */
.L_x_10382:
[----:B------:R-:W1:Y:S02]  /*ff10*/  SYNCS.PHASECHK.TRANS64.TRYWAIT P1, [R3+URZ], R0 ;  /* 0x00000000030075a7 */ /* 0x000e64000802017f */
[----:B-1----:R-:W-:Y:S05]  /*ff20*/  @!P1 BRA `(.L_x_10345) ;  /* 0x0000000c00649947 */ /* 0x002fea0003800000 */
.L_x_10383:
[----:B------:R-:W-:Y:S05]  /*ff30*/  @!P0 BRA `(.L_x_10346) ;  /* 0x0000000000048947 */ /* 0x000fea0003800000 */
[----:B------:R-:W-:Y:S01]  /*ff40*/  BPT.TRAP 0x1 ;  /* 0x000000040000795c */ /* 0x000fe20000300000 */
.L_x_10346:
[----:B-1----:R-:W-:-:S04]  /*ff50*/  IMAD R3, R18, 0x8, R7 ;  /* 0x0000000812037824 */ /* 0x002fc800078e0207 */
[----:B------:R-:W1:Y:S02]  /*ff60*/  SYNCS.PHASECHK.TRANS64.TRYWAIT P1, [R3+URZ+0x19c60], R4 ;  /* 0x019c6004030075a7 */ /* 0x000e64000802017f */
[----:B-1----:R-:W-:Y:S05]  /*ff70*/  @!P1 BRA `(.L_x_10347) ;  /* 0x0000000c00649947 */ /* 0x002fea0003800000 */
.L_x_10384:
[----:B------:R-:W-:Y:S05]  /*ff80*/  @!P0 BRA `(.L_x_10348) ;  /* 0x0000000000048947 */ /* 0x000fea0003800000 */
[----:B------:R-:W-:Y:S01]  /*ff90*/  BPT.TRAP 0x1 ;  /* 0x000000040000795c */ /* 0x000fe20000300000 */
.L_x_10348:
[----:B0-----:R-:W-:-:S04]  /*ffa0*/  IMAD R5, R6, 0x8, R7 ;  /* 0x0000000806057824 */ /* 0x001fc800078e0207 */
[----:B------:R-:W0:Y:S02]  /*ffb0*/  SYNCS.PHASECHK.TRANS64.TRYWAIT P1, [R5+URZ+0x19c60], R0 ;  /* 0x019c6000050075a7 */ /* 0x000e24000802017f */
[----:B0-----:R-:W-:Y:S05]  /*ffc0*/  @!P1 BRA `(.L_x_10349) ;  /* 0x0000000c00649947 */ /* 0x001fea0003800000 */
.L_x_10385:
[----:B------:R-:W-:Y:S05]  /*ffd0*/  @!P0 BRA `(.L_x_10350) ;  /* 0x0000000000048947 */ /* 0x000fea0003800000 */
[----:B------:R-:W-:Y:S01]  /*ffe0*/  BPT.TRAP 0x1 ;  /* 0x000000040000795c */ /* 0x000fe20000300000 */
.L_x_10350:
[----:B------:R-:W2:Y:S02]  /*fff0*/  SYNCS.PHASECHK.TRANS64.TRYWAIT P0, [R3+URZ+0x19c80], R4 ;  /* 0x019c8004030075a7 */ /* 0x000ea4000800017f */
[----:B--2---:R-:W-:Y:S05]  /*10000*/  @!P0 BRA `(.L_x_10351) ;  /* 0x0000000c00688947 */ /* 0x004fea0003800000 */
.L_x_10352:
[----:B---3--:R3:W4:Y:S02]  /*10010*/  SYNCS.PHASECHK.TRANS64.TRYWAIT P0, [R5+URZ+0x19c80], R0 ;  /* 0x019c8000050075a7 */ /* 0x008724000800017f */
[----:B----4-:R-:W-:Y:S05]  /*10020*/  @!P0 NANOSLEEP.SYNCS 0x989680 ;  /* 0x009896800000895d */ /* 0x010fea0003900000 */
[----:B------:R-:W4:Y:S02]  /*10030*/  @!P0 SYNCS.PHASECHK.TRANS64 P0, [R5+URZ+0x19c80], R0 ;  /* 0x019c8000050085a7 */ /* 0x000f24000800007f */
[----:B----4-:R-:W-:Y:S05]  /*10040*/  @!P0 BRA `(.L_x_10352) ;  /* 0xfffffffc00f08947 */ /* 0x010fea000383ffff */
.L_x_10341:
[----:B------:R-:W-:Y:S05]  /*10050*/  BSYNC B0 ;  /* 0x0000000000007941 */ /* 0x000fea0003800000 */
.L_x_10340:
[----:B------:R-:W-:Y:S05]  /*10060*/  EXIT ;  /* 0x000000000000794d */ /* 0x000fea0003800000 */
.L_x_10210:
[----:B0-----:R-:W-:-:S04]  /*10070*/  IMAD.U32 R3, RZ, RZ, UR47 ;  /* 0x0000002fff037e24 */ /* 0x001fc8000f8e00ff */
[----:B------:R0:W1:Y:S03]  /*10080*/  SYNCS.PHASECHK.TRANS64.TRYWAIT P1, [R3+URZ+0x19c00], R0 ;  /* 0x019c0000030075a7 */ /* 0x000066000802017f */
[----:B-1----:R-:W-:Y:S05]  /*10090*/  @!P1 NANOSLEEP.SYNCS 0x989680 ;  /* 0x009896800000995d */ /* 0x002fea0003900000 */
[----:B------:R-:W1:Y:S02]  /*100a0*/  @!P1 SYNCS.PHASECHK.TRANS64 P1, [R3+URZ+0x19c00], R0 ;  /* 0x019c0000030095a7 */ /* 0x000e64000802007f */
[----:B-1----:R-:W-:Y:S05]  /*100b0*/  @!P1 BRA `(.L_x_10210) ;  /* 0xfffffffc00ec9947 */ /* 0x002fea000383ffff */
[----:B------:R-:W-:Y:S05]  /*100c0*/  BRA `(.L_x_10353) ;  /* 0xffffff18007c7947 */ /* 0x000fea000383ffff */
.L_x_10214:
[----:B-1----:R1:W2:Y:S02]  /*100d0*/  SYNCS.PHASECHK.TRANS64.TRYWAIT P2, [R3+URZ+0x19c30], R0 ;  /* 0x019c3000030075a7 */ /* 0x0022a4000804017f */
[----:B--2---:R-:W-:Y:S05]  /*100e0*/  @!P2 NANOSLEEP.SYNCS 0x989680 ;  /* 0x009896800000a95d */ /* 0x004fea0003900000 */
[----:B------:R-:W2:Y:S02]  /*100f0*/  @!P2 SYNCS.PHASECHK.TRANS64 P2, [R3+URZ+0x19c30], R0 ;  /* 0x019c30000300a5a7 */ /* 0x000ea4000804007f */
[----:B--2---:R-:W-:Y:S05]  /*10100*/  @!P2 BRA `(.L_x_10214) ;  /* 0xfffffffc00f0a947 */ /* 0x004fea000383ffff */
[----:B------:R-:W-:Y:S05]  /*10110*/  BRA `(.L_x_10213) ;  /* 0xffffff1800a07947 */ /* 0x000fea000383ffff */
.L_x_10219:
[----:B-1----:R-:W-:-:S04]  /*10120*/  IMAD.U32 R7, RZ, RZ, UR21 ;  /* 0x00000015ff077e24 */ /* 0x002fc8000f8e00ff */
[----:B------:R1:W2:Y:S03]  /*10130*/  SYNCS.PHASECHK.TRANS64.TRYWAIT P3, [R7+URZ+0x19c30], R0 ;  /* 0x019c3000070075a7 */ /* 0x0002a6000806017f */
[----:B--2---:R-:W-:Y:S05]  /*10140*/  @!P3 NANOSLEEP.SYNCS 0x989680 ;  /* 0x009896800000b95d */ /* 0x004fea0003900000 */
[----:B------:R-:W2:Y:S02]  /*10150*/  @!P3 SYNCS.PHASECHK.TRANS64 P3, [R7+URZ+0x19c30], R0 ;  /* 0x019c30000700b5a7 */ /* 0x000ea4000806007f */
[----:B--2---:R-:W-:Y:S05]  /*10160*/  @!P3 BRA `(.L_x_10219) ;  /* 0xfffffffc00ecb947 */ /* 0x004fea000383ffff */
[----:B------:R-:W-:Y:S05]  /*10170*/  BRA `(.L_x_10218) ;  /* 0xffffff3800f87947 */ /* 0x000fea000383ffff */
.L_x_10223:
[----:B-1----:R-:W-:-:S04]  /*10180*/  IMAD.U32 R7, RZ, RZ, UR11 ;  /* 0x0000000bff077e24 */ /* 0x002fc8000f8e00ff */
[----:B------:R1:W2:Y:S03]  /*10190*/  SYNCS.PHASECHK.TRANS64.TRYWAIT P3, [R7+URZ+0x19c50], R0 ;  /* 0x019c5000070075a7 */ /* 0x0002a6000806017f */
[----:B--2---:R-:W-:Y:S05]  /*101a0*/  @!P3 NANOSLEEP.SYNCS 0x989680 ;  /* 0x009896800000b95d */ /* 0x004fea0003900000 */
[----:B------:R-:W2:Y:S02]  /*101b0*/  @!P3 SYNCS.PHASECHK.TRANS64 P3, [R7+URZ+0x19c50], R0 ;  /* 0x019c50000700b5a7 */ /* 0x000ea4000806007f */
[----:B--2---:R-:W-:Y:S05]  /*101c0*/  @!P3 BRA `(.L_x_10223) ;  /* 0xfffffffc00ecb947 */ /* 0x004fea000383ffff */
[----:B------:R-:W-:Y:S05]  /*101d0*/  BRA `(.L_x_10222) ;  /* 0xffffff3c00487947 */ /* 0x000fea000383ffff */
.L_x_10230:
[----:B-1----:R-:W-:-:S04]  /*101e0*/  IMAD.U32 R9, RZ, RZ, UR6 ;  /* 0x00000006ff097e24 */ /* 0x002fc8000f8e00ff */
[----:B------:R1:W2:Y:S03]  /*101f0*/  SYNCS.PHASECHK.TRANS64.TRYWAIT P2, [R9+URZ+0x19c30], R0 ;  /* 0x019c3000090075a7 */ /* 0x0002a6000804017f */
[----:B--2---:R-:W-:Y:S05]  /*10200*/  @!P2 NANOSLEEP.SYNCS 0x989680 ;  /* 0x009896800000a95d */ /* 0x004fea0003900000 */
[----:B------:R-:W2:Y:S02]  /*10210*/  @!P2 SYNCS.PHASECHK.TRANS64 P2, [R9+URZ+0x19c30], R0 ;  /* 0x019c30000900a5a7 */ /* 0x000ea4000804007f */
[----:B--2---:R-:W-:Y:S05]  /*10220*/  @!P2 BRA `(.L_x_10230) ;  /* 0xfffffffc00eca947 */ /* 0x004fea000383ffff */
[----:B------:R-:W-:Y:S05]  /*10230*/  BRA `(.L_x_10229) ;  /* 0xffffff60000c7947 */ /* 0x000fea000383ffff */
.L_x_10234:
[----:B-1----:R-:W-:-:S04]  /*10240*/  IMAD.U32 R9, RZ, RZ, UR11 ;  /* 0x0000000bff097e24 */ /* 0x002fc8000f8e00ff */
[----:B------:R1:W2:Y:S03]  /*10250*/  SYNCS.PHASECHK.TRANS64.TRYWAIT P2, [R9+URZ+0x19c50], R0 ;  /* 0x019c5000090075a7 */ /* 0x0002a6000804017f */
[----:B--2---:R-:W-:Y:S05]  /*10260*/  @!P2 NANOSLEEP.SYNCS 0x989680 ;  /* 0x009896800000a95d */ /* 0x004fea0003900000 */
[----:B------:R-:W2:Y:S02]  /*10270*/  @!P2 SYNCS.PHASECHK.TRANS64 P2, [R9+URZ+0x19c50], R0 ;  /* 0x019c50000900a5a7 */ /* 0x000ea4000804007f */
[----:B--2---:R-:W-:Y:S05]  /*10280*/  @!P2 BRA `(.L_x_10234) ;  /* 0xfffffffc00eca947 */ /* 0x004fea000383ffff */
[----:B------:R-:W-:Y:S05]  /*10290*/  BRA `(.L_x_10233) ;  /* 0xffffff60005c7947 */ /* 0x000fea000383ffff */
.L_x_10240:
[----:B-1----:R-:W-:-:S04]  /*102a0*/  IMAD.U32 R6, RZ, RZ, UR14 ;  /* 0x0000000eff067e24 */ /* 0x002fc8000f8e00ff */
[----:B------:R1:W2:Y:S03]  /*102b0*/  SYNCS.PHASECHK.TRANS64.TRYWAIT P1, [R6+URZ+0x19c50], R5 ;  /* 0x019c5005060075a7 */ /* 0x0002a6000802017f */
[----:B--2---:R-:W-:Y:S05]  /*102c0*/  @!P1 NANOSLEEP.SYNCS 0x989680 ;  /* 0x009896800000995d */ /* 0x004fea0003900000 */
[----:B------:R-:W2:Y:S02]  /*102d0*/  @!P1 SYNCS.PHASECHK.TRANS64 P1, [R6+URZ+0x19c50], R5 ;  /* 0x019c5005060095a7 */ /* 0x000ea4000802007f */
[----:B--2---:R-:W-:Y:S05]  /*102e0*/  @!P1 BRA `(.L_x_10240) ;  /* 0xfffffffc00ec9947 */ /* 0x004fea000383ffff */
[----:B------:R-:W-:Y:S05]  /*102f0*/  BRA `(.L_x_10239) ;  /* 0xffffff7800a87947 */ /* 0x000fea000383ffff */
.L_x_10278:
[----:B------:R-:W-:Y:S02]  /*10300*/  IMAD.MOV.U32 R13, RZ, RZ, R20 ;  /* 0x000000ffff0d7224 */ /* 0x000fe400078e0014 */
[----:B------:R-:W-:Y:S02]  /*10310*/  IMAD.MOV.U32 R12, RZ, RZ, RZ ;  /* 0x000000ffff0c7224 */ /* 0x000fe400078e00ff */
[----:B------:R-:W-:Y:S02]  /*10320*/  IMAD.MOV.U32 R11, RZ, RZ, 0x1f ;  /* 0x0000001fff0b7424 */ /* 0x000fe400078e00ff */
[----:B------:R-:W-:-:S07]  /*10330*/  IMAD.MOV.U32 R15, RZ, RZ, -0x1 ;  /* 0xffffffffff0f7424 */ /* 0x000fce00078e00ff */
[----:B0-----:R-:W-:Y:S05]  /*10340*/  WARPSYNC.COLLECTIVE R15, `(.L_x_10354) ;  /* 0x000000000f087348 */ /* 0x001fea0003c00000 */
[----:B------:R1:W2:Y:S02]  /*10350*/  SHFL.IDX P6, R14, R13, R12, R11 ;  /* 0x0000000c0d0e7389 */ /* 0x0002a400000c000b */
[----:B012---:R-:W-:Y:S01]  /*10360*/  ENDCOLLECTIVE ;  /* 0x000000000000791b */ /* 0x007fe20003800000 */
.L_x_10354:
[----:B------:R-:W-:Y:S05]  /*10370*/  BRA `(.L_x_10355) ;  /* 0xffffffc000947947 */ /* 0x000fea000383ffff */
.L_x_10280:
[----:B------:R-:W-:Y:S01]  /*10380*/  BSSY B0, `(.L_x_10356) ;  /* 0x0000006000007945 */ /* 0x000fe20003800000 */
[----:B------:R-:W-:-:S07]  /*10390*/  IMAD.MOV.U32 R15, RZ, RZ, -0x1 ;  /* 0xffffffffff0f7424 */ /* 0x000fce00078e00ff */
[----:B01----:R-:W-:Y:S05]  /*103a0*/  WARPSYNC.COLLECTIVE R15, `(.L_x_10357) ;  /* 0x000000000f0c7348 */ /* 0x003fea0003c00000 */
[----:B------:R-:W-:Y:S02]  /*103b0*/  ELECT P6, UR62, PT ;  /* 0x00000000003e782f */ /* 0x000fe400038c0000 */
[----:B------:R-:W-:Y:S01]  /*103c0*/  MOV R14, UR62 ;  /* 0x0000003e000e7c02 */ /* 0x000fe20008000f00 */
[----:B01----:R-:W-:Y:S10]  /*103d0*/  ENDCOLLECTIVE ;  /* 0x000000000000791b */ /* 0x003ff40003800000 */
.L_x_10357:
[----:B------:R-:W-:Y:S05]  /*103e0*/  BSYNC B0 ;  /* 0x0000000000007941 */ /* 0x000fea0003800000 */
.L_x_10356:
[----:B------:R-:W-:Y:S05]  /*103f0*/  BRA `(.L_x_10358) ;  /* 0xffffffc000987947 */ /* 0x000fea000383ffff */
.L_x_10282:
[----:B--2---:R2:W3:Y:S02]  /*10400*/  SYNCS.PHASECHK.TRANS64.TRYWAIT P0, [R4+URZ+0x19c80], R3 ;  /* 0x019c8003040075a7 */ /* 0x0044e4000800017f */
[----:B---3--:R-:W-:Y:S05]  /*10410*/  @!P0 NANOSLEEP.SYNCS 0x989680 ;  /* 0x009896800000895d */ /* 0x008fea0003900000 */
[----:B------:R-:W3:Y:S02]  /*10420*/  @!P0 SYNCS.PHASECHK.TRANS64 P0, [R4+URZ+0x19c80], R3 ;  /* 0x019c8003040085a7 */ /* 0x000ee4000800007f */
[----:B---3--:R-:W-:Y:S05]  /*10430*/  @!P0 BRA `(.L_x_10282) ;  /* 0xfffffffc00f08947 */ /* 0x008fea000383ffff */
[----:B------:R-:W-:Y:S05]  /*10440*/  BRA `(.L_x_10359) ;  /* 0xffffffc000f47947 */ /* 0x000fea000383ffff */
.L_x_10284:
[----:B---3--:R3:W4:Y:S02]  /*10450*/  SYNCS.PHASECHK.TRANS64.TRYWAIT P0, [R4+URZ+0x19c40], R3 ;  /* 0x019c4003040075a7 */ /* 0x008724000800017f */
[----:B----4-:R-:W-:Y:S05]  /*10460*/  @!P0 NANOSLEEP.SYNCS 0x989680 ;  /* 0x009896800000895d */ /* 0x010fea0003900000 */
[----:B------:R-:W4:Y:S02]  /*10470*/  @!P0 SYNCS.PHASECHK.TRANS64 P0, [R4+URZ+0x19c40], R3 ;  /* 0x019c4003040085a7 */ /* 0x000f24000800007f */
[----:B----4-:R-:W-:Y:S05]  /*10480*/  @!P0 BRA `(.L_x_10284) ;  /* 0xfffffffc00f08947 */ /* 0x010fea000383ffff */
[----:B------:R-:W-:Y:S05]  /*10490*/  BRA `(.L_x_10360) ;  /* 0xffffffc400787947 */ /* 0x000fea000383ffff */
.L_x_10288:
        /* <DEDUP_REMOVED lines=13> */
.L_x_10361:
[----:B------:R-:W-:Y:S02]  /*10570*/  IMAD.MOV.U32 R13, RZ, RZ, R4 ;  /* 0x000000ffff0d7224 */ /* 0x000fe400078e0004 */
[----:B------:R-:W-:-:S07]  /*10580*/  IMAD.MOV.U32 R2, RZ, RZ, R14 ;  /* 0x000000ffff027224 */ /* 0x000fce00078e000e */
[----:B------:R-:W-:Y:S05]  /*10590*/  WARPSYNC.COLLECTIVE R15, `(.L_x_10362) ;  /* 0x000000000f087348 */ /* 0x000fea0003c00000 */
[----:B------:R0:W1:Y:S02]  /*105a0*/  SHFL.IDX P6, R14, R13, R12, R11 ;  /* 0x0000000c0d0e7389 */ /* 0x00006400000c000b */
[----:B01----:R-:W-:Y:S01]  /*105b0*/  ENDCOLLECTIVE ;  /* 0x000000000000791b */ /* 0x003fe20003800000 */
.L_x_10362:
[----:B------:R-:W-:Y:S02]  /*105c0*/  IMAD.MOV.U32 R13, RZ, RZ, R0 ;  /* 0x000000ffff0d7224 */ /* 0x000fe400078e0000 */
[----:B------:R-:W-:Y:S02]  /*105d0*/  IMAD.MOV.U32 R12, RZ, RZ, 0x1 ;  /* 0x00000001ff0c7424 */ /* 0x000fe400078e00ff */
[----:B------:R-:W-:-:S07]  /*105e0*/  IMAD.MOV.U32 R3, RZ, RZ, R14 ;  /* 0x000000ffff037224 */ /* 0x000fce00078e000e */
[----:B------:R-:W-:Y:S05]  /*105f0*/  WARPSYNC.COLLECTIVE R15, `(.L_x_10363) ;  /* 0x000000000f087348 */ /* 0x000fea0003c00000 */
[----:B------:R0:W1:Y:S02]  /*10600*/  SHFL.IDX P6, R14, R13, R12, R11 ;  /* 0x0000000c0d0e7389 */ /* 0x00006400000c000b */
[----:B01----:R-:W-:Y:S01]  /*10610*/  ENDCOLLECTIVE ;  /* 0x000000000000791b */ /* 0x003fe20003800000 */
.L_x_10363:
        /* <DEDUP_REMOVED lines=10> */
.L_x_10364:
[----:B------:R-:W-:Y:S01]  /*106c0*/  @!PT LDS RZ, [RZ] ;  /* 0x00000000fffff984 */ /* 0x000fe20000000800 */
[----:B------:R-:W-:Y:S01]  /*106d0*/  @!PT LDS RZ, [RZ] ;  /* 0x00000000fffff984 */ /* 0x000fe20000000800 */
[----:B------:R-:W-:Y:S01]  /*106e0*/  @!PT LDS RZ, [RZ] ;  /* 0x00000000fffff984 */ /* 0x000fe20000000800 */
[----:B------:R0:W-:Y:S04]  /*106f0*/  @!P4 LDGSTS.E.BYPASS.LTC128B.128 [R10+0xf000], desc[UR44][R2.64], !P2 ;  /* 0x0f000000020acfae */ /* 0x0001e8000d101d6c */
[----:B------:R0:W-:Y:S04]  /*10700*/  @!P4 LDGSTS.E.BYPASS.LTC128B.128 [R10+0x10800], desc[UR44][R2.64+0x20], !P1 ;  /* 0x10800020020acfae */ /* 0x0001e8000c901d6c */
[----:B------:R0:W-:Y:S01]  /*10710*/  @!P4 LDGSTS.E.BYPASS.LTC128B.128 [R10+0x12000], desc[UR44][R2.64+0x40], !P0 ;  /* 0x12000040020acfae */ /* 0x0001e2000c101d6c */
[----:B------:R-:W-:Y:S02]  /*10720*/  IMAD.MOV.U32 R13, RZ, RZ, R7 ;  /* 0x000000ffff0d7224 */ /* 0x000fe400078e0007 */
[----:B------:R-:W-:-:S02]  /*10730*/  IMAD.MOV.U32 R12, RZ, RZ, RZ ;  /* 0x000000ffff0c7224 */ /* 0x000fc400078e00ff */
[----:B------:R-:W-:-:S07]  /*10740*/  IMAD.MOV.U32 R4, RZ, RZ, R14 ;  /* 0x000000ffff047224 */ /* 0x000fce00078e000e */
[----:B0-----:R-:W-:Y:S05]  /*10750*/  WARPSYNC.COLLECTIVE R15, `(.L_x_10365) ;  /* 0x000000000f087348 */ /* 0x001fea0003c00000 */
[----:B------:R1:W2:Y:S02]  /*10760*/  SHFL.IDX P6, R14, R13, R12, R11 ;  /* 0x0000000c0d0e7389 */ /* 0x0002a400000c000b */
[----:B012---:R-:W-:Y:S01]  /*10770*/  ENDCOLLECTIVE ;  /* 0x000000000000791b */ /* 0x007fe20003800000 */
.L_x_10365:
[----:B------:R-:W-:-:S05]  /*10780*/  VIADD R2, R6, 0x40 ;  /* 0x0000004006027836 */ /* 0x000fca0000000000 */
[----:B------:R-:W-:Y:S01]  /*10790*/  ISETP.GE.AND P4, PT, R2, R5, PT ;  /* 0x000000050200720c */ /* 0x000fe20003f86270 */
[----:B------:R-:W-:-:S12]  /*107a0*/  IMAD.MOV.U32 R13, RZ, RZ, R8 ;  /* 0x000000ffff0d7224 */ /* 0x000fd800078e0008 */
[----:B------:R-:W-:Y:S01]  /*107b0*/  @!P4 IADD3 R2, P3, R20, R4, RZ ;  /* 0x000000041402c210 */ /* 0x000fe20007f7e0ff */
[----:B------:R-:W-:-:S12]  /*107c0*/  IMAD.MOV.U32 R7, RZ, RZ, R14 ;  /* 0x000000ffff077224 */ /* 0x000fd800078e000e */
[----:B------:R-:W-:Y:S05]  /*107d0*/  WARPSYNC.COLLECTIVE R15, `(.L_x_10366) ;  /* 0x000000000f087348 */ /* 0x000fea0003c00000 */
[----:B------:R0:W1:Y:S02]  /*107e0*/  SHFL.IDX P6, R14, R13, R12, R11 ;  /* 0x0000000c0d0e7389 */ /* 0x00006400000c000b */
[----:B01----:R-:W-:Y:S01]  /*107f0*/  ENDCOLLECTIVE ;  /* 0x000000000000791b */ /* 0x003fe20003800000 */
.L_x_10366:
[----:B------:R-:W-:-:S04]  /*10800*/  @!P4 IMAD.X R0, RZ, RZ, R0, P3 ;  /* 0x000000ffff00c224 */ /* 0x000fc800018e0600 */
[----:B------:R-:W-:-:S05]  /*10810*/  @!P4 IMAD.MOV.U32 R3, RZ, RZ, R0 ;  /* 0x000000ffff03c224 */ /* 0x000fca00078e0000 */
[----:B------:R-:W-:Y:S01]  /*10820*/  @!PT LDS RZ, [RZ] ;  /* 0x00000000fffff984 */ /* 0x000fe20000000800 */
[----:B------:R-:W-:Y:S01]  /*10830*/  @!PT LDS RZ, [RZ] ;  /* 0x00000000fffff984 */ /* 0x000fe20000000800 */
[----:B------:R-:W-:Y:S01]  /*10840*/  @!PT LDS RZ, [RZ] ;  /* 0x00000000fffff984 */ /* 0x000fe20000000800 */
[----:B------:R-:W-:Y:S04]  /*10850*/  @!P4 LDGSTS.E.BYPASS.LTC128B.128 [R10+0xf800], desc[UR44][R2.64], !P2 ;  /* 0x0f800000020acfae */ /* 0x000fe8000d101d6c */
[----:B------:R-:W-:Y:S04]  /*10860*/  @!P4 LDGSTS.E.BYPASS.LTC128B.128 [R10+0x11000], desc[UR44][R2.64+0x20], !P1 ;  /* 0x11000020020acfae */ /* 0x000fe8000c901d6c */
[----:B------:R0:W-:Y:S02]  /*10870*/  @!P4 LDGSTS.E.BYPASS.LTC128B.128 [R10+0x12800], desc[UR44][R2.64+0x40], !P0 ;  /* 0x12800040020acfae */ /* 0x0001e4000c101d6c */
[----:B0-----:R-:W-:Y:S01]  /*10880*/  IMAD.MOV.U32 R2, RZ, RZ, R14 ;  /* 0x000000ffff027224 */ /* 0x001fe200078e000e */
[----:B------:R-:W-:Y:S06]  /*10890*/  BRA `(.L_x_10367) ;  /* 0xffffffcc00407947 */ /* 0x000fec000383ffff */
.L_x_10293:
[----:B-1----:R1:W2:Y:S02]  /*108a0*/  SYNCS.PHASECHK.TRANS64.TRYWAIT P0, [R16+URZ+0x19c20], R3 ;  /* 0x019c2003100075a7 */ /* 0x0022a4000800017f */
[----:B--2---:R-:W-:Y:S05]  /*108b0*/  @!P0 NANOSLEEP.SYNCS 0x989680 ;  /* 0x009896800000895d */ /* 0x004fea0003900000 */
[----:B------:R-:W2:Y:S02]  /*108c0*/  @!P0 SYNCS.PHASECHK.TRANS64 P0, [R16+URZ+0x19c20], R3 ;  /* 0x019c2003100085a7 */ /* 0x000ea4000800007f */
[----:B--2---:R-:W-:Y:S05]  /*108d0*/  @!P0 BRA `(.L_x_10293) ;  /* 0xfffffffc00f08947 */ /* 0x004fea000383ffff */
[----:B------:R-:W-:Y:S05]  /*108e0*/  BRA `(.L_x_10368) ;  /* 0xffffffcc00b87947 */ /* 0x000fea000383ffff */
.L_x_10299:
[----:B0-----:R0:W1:Y:S02]  /*108f0*/  SYNCS.PHASECHK.TRANS64.TRYWAIT P0, [R6+URZ+0x19c80], R4 ;  /* 0x019c8004060075a7 */ /* 0x001064000800017f */
[----:B-1----:R-:W-:Y:S05]  /*10900*/  @!P0 NANOSLEEP.SYNCS 0x989680 ;  /* 0x009896800000895d */ /* 0x002fea0003900000 */
[----:B------:R-:W1:Y:S02]  /*10910*/  @!P0 SYNCS.PHASECHK.TRANS64 P0, [R6+URZ+0x19c80], R4 ;  /* 0x019c8004060085a7 */ /* 0x000e64000800007f */
[----:B-1----:R-:W-:Y:S05]  /*10920*/  @!P0 BRA `(.L_x_10299) ;  /* 0xfffffffc00f08947 */ /* 0x002fea000383ffff */
[----:B------:R-:W-:Y:S05]  /*10930*/  BRA `(.L_x_10369) ;  /* 0xffffffd000587947 */ /* 0x000fea000383ffff */
.L_x_10306:
[----:B-1----:R1:W2:Y:S02]  /*10940*/  SYNCS.PHASECHK.TRANS64.TRYWAIT P0, [R6+URZ+0x19c40], R4 ;  /* 0x019c4004060075a7 */ /* 0x0022a4000800017f */
[----:B--2---:R-:W-:Y:S05]  /*10950*/  @!P0 NANOSLEEP.SYNCS 0x989680 ;  /* 0x009896800000895d */ /* 0x004fea0003900000 */
[----:B------:R-:W2:Y:S02]  /*10960*/  @!P0 SYNCS.PHASECHK.TRANS64 P0, [R6+URZ+0x19c40], R4 ;  /* 0x019c4004060085a7 */ /* 0x000ea4000800007f */
[----:B--2---:R-:W-:Y:S05]  /*10970*/  @!P0 BRA `(.L_x_10306) ;  /* 0xfffffffc00f08947 */ /* 0x004fea000383ffff */
[----:B------:R-:W-:Y:S05]  /*10980*/  BRA `(.L_x_10370) ;  /* 0xffffffd400507947 */ /* 0x000fea000383ffff */
.L_x_10314:
[----:B0-----:R0:W1:Y:S02]  /*10990*/  SYNCS.PHASECHK.TRANS64.TRYWAIT P0, [R3+URZ+0x19c70], R4 ;  /* 0x019c7004030075a7 */ /* 0x001064000800017f */
[----:B-1----:R-:W-:Y:S05]  /*109a0*/  @!P0 NANOSLEEP.SYNCS 0x989680 ;  /* 0x009896800000895d */ /* 0x002fea0003900000 */
[----:B------:R-:W1:Y:S02]  /*109b0*/  @!P0 SYNCS.PHASECHK.TRANS64 P0, [R3+URZ+0x19c70], R4 ;  /* 0x019c7004030085a7 */ /* 0x000e64000800007f */
[----:B-1----:R-:W-:Y:S05]  /*109c0*/  @!P0 BRA `(.L_x_10314) ;  /* 0xfffffffc00f08947 */ /* 0x002fea000383ffff */
[----:B------:R-:W-:Y:S05]  /*109d0*/  BRA `(.L_x_10371) ;  /* 0xffffffd800647947 */ /* 0x000fea000383ffff */
.L_x_10316:
[----:B0-----:R0:W1:Y:S02]  /*109e0*/  SYNCS.PHASECHK.TRANS64.TRYWAIT P0, [R3+URZ+0x19c60], R4 ;  /* 0x019c6004030075a7 */ /* 0x001064000800017f */
[----:B-1----:R-:W-:Y:S05]  /*109f0*/  @!P0 NANOSLEEP.SYNCS 0x989680 ;  /* 0x009896800000895d */ /* 0x002fea0003900000 */
[----:B------:R-:W1:Y:S02]  /*10a00*/  @!P0 SYNCS.PHASECHK.TRANS64 P0, [R3+URZ+0x19c60], R4 ;  /* 0x019c6004030085a7 */ /* 0x000e64000800007f */
[----:B-1----:R-:W-:Y:S05]  /*10a10*/  @!P0 BRA `(.L_x_10316) ;  /* 0xfffffffc00f08947 */ /* 0x002fea000383ffff */
[----:B------:R-:W-:Y:S05]  /*10a20*/  BRA `(.L_x_10372) ;  /* 0xffffffd8006c7947 */ /* 0x000fea000383ffff */
.L_x_10323:
[----:B-1----:R1:W2:Y:S02]  /*10a30*/  SYNCS.PHASECHK.TRANS64.TRYWAIT P1, [R0+URZ+0x19c70], R3 ;  /* 0x019c7003000075a7 */ /* 0x0022a4000802017f */
[----:B--2---:R-:W-:Y:S05]  /*10a40*/  @!P1 NANOSLEEP.SYNCS 0x989680 ;  /* 0x009896800000995d */ /* 0x004fea0003900000 */
[----:B------:R-:W2:Y:S02]  /*10a50*/  @!P1 SYNCS.PHASECHK.TRANS64 P1, [R0+URZ+0x19c70], R3 ;  /* 0x019c7003000095a7 */ /* 0x000ea4000802007f */
[----:B--2---:R-:W-:Y:S05]  /*10a60*/  @!P1 BRA `(.L_x_10323) ;  /* 0xfffffffc00f09947 */ /* 0x004fea000383ffff */
[----:B------:R-:W-:Y:S05]  /*10a70*/  BRA `(.L_x_10373) ;  /* 0xffffffe0000c7947 */ /* 0x000fea000383ffff */
.L_x_10325:
[----:B-1----:R1:W2:Y:S02]  /*10a80*/  SYNCS.PHASECHK.TRANS64.TRYWAIT P1, [R0+URZ+0x19c60], R3 ;  /* 0x019c6003000075a7 */ /* 0x0022a4000802017f */
[----:B--2---:R-:W-:Y:S05]  /*10a90*/  @!P1 NANOSLEEP.SYNCS 0x989680 ;  /* 0x009896800000995d */ /* 0x004fea0003900000 */
[----:B------:R-:W2:Y:S02]  /*10aa0*/  @!P1 SYNCS.PHASECHK.TRANS64 P1, [R0+URZ+0x19c60], R3 ;  /* 0x019c6003000095a7 */ /* 0x000ea4000802007f */
[----:B--2---:R-:W-:Y:S05]  /*10ab0*/  @!P1 BRA `(.L_x_10325) ;  /* 0xfffffffc00f09947 */ /* 0x004fea000383ffff */
[----:B------:R-:W-:Y:S05]  /*10ac0*/  BRA `(.L_x_10374) ;  /* 0xffffffe000107947 */ /* 0x000fea000383ffff */
.L_x_10338:
[----:B0-----:R0:W1:Y:S02]  /*10ad0*/  SYNCS.PHASECHK.TRANS64.TRYWAIT P0, [R7+URZ+0x19c20], R0 ;  /* 0x019c2000070075a7 */ /* 0x001064000800017f */
[----:B-1----:R-:W-:Y:S05]  /*10ae0*/  @!P0 NANOSLEEP.SYNCS 0x989680 ;  /* 0x009896800000895d */ /* 0x002fea0003900000 */
[----:B------:R-:W1:Y:S02]  /*10af0*/  @!P0 SYNCS.PHASECHK.TRANS64 P0, [R7+URZ+0x19c20], R0 ;  /* 0x019c2000070085a7 */ /* 0x000e64000800007f */
[----:B-1----:R-:W-:Y:S05]  /*10b00*/  @!P0 BRA `(.L_x_10338) ;  /* 0xfffffffc00f08947 */ /* 0x002fea000383ffff */
[----:B------:R-:W-:Y:S05]  /*10b10*/  BRA `(.L_x_10375) ;  /* 0xfffffff000807947 */ /* 0x000fea000383ffff */
.L_x_10339:
        /* <DEDUP_REMOVED lines=11> */
.L_x_10377:
[----:B------:R-:W-:Y:S05]  /*10bd0*/  BSYNC B0 ;  /* 0x0000000000007941 */ /* 0x000fea0003800000 */
.L_x_10376:
[----:B------:R-:W-:Y:S05]  /*10be0*/  BRA `(.L_x_10378) ;  /* 0xfffffff000687947 */ /* 0x000fea000383ffff */
.L_x_10342:
[----:B------:R-:W-:Y:S01]  /*10bf0*/  BSSY B1, `(.L_x_10379) ;  /* 0x0000006000017945 */ /* 0x000fe20003800000 */
[----:B------:R-:W-:-:S07]  /*10c00*/  IMAD.MOV.U32 R15, RZ, RZ, -0x1 ;  /* 0xffffffffff0f7424 */ /* 0x000fce00078e00ff */
[----:B0-----:R-:W-:Y:S05]  /*10c10*/  WARPSYNC.COLLECTIVE R15, `(.L_x_10380) ;  /* 0x000000000f0c7348 */ /* 0x001fea0003c00000 */
[----:B------:R-:W-:Y:S02]  /*10c20*/  ELECT P6, UR62, PT ;  /* 0x00000000003e782f */ /* 0x000fe400038c0000 */
[----:B------:R-:W-:Y:S01]  /*10c30*/  MOV R14, UR62 ;  /* 0x0000003e000e7c02 */ /* 0x000fe20008000f00 */
[----:B0-----:R-:W-:Y:S10]  /*10c40*/  ENDCOLLECTIVE ;  /* 0x000000000000791b */ /* 0x001ff40003800000 */
.L_x_10380:
[----:B------:R-:W-:Y:S05]  /*10c50*/  BSYNC B1 ;  /* 0x0000000000017941 */ /* 0x000fea0003800000 */
.L_x_10379:
[----:B------:R-:W-:Y:S05]  /*10c60*/  BRA `(.L_x_10381) ;  /* 0xfffffff000607947 */ /* 0x000fea000383ffff */
.L_x_10344:
[----:B0-----:R0:W1:Y:S02]  /*10c70*/  SYNCS.PHASECHK.TRANS64.TRYWAIT P1, [R5+URZ], R4 ;  /* 0x00000004050075a7 */ /* 0x001064000802017f */
[----:B-1----:R-:W-:Y:S05]  /*10c80*/  @!P1 NANOSLEEP.SYNCS 0x989680 ;  /* 0x009896800000995d */ /* 0x002fea0003900000 */
[----:B------:R-:W1:Y:S02]  /*10c90*/  @!P1 SYNCS.PHASECHK.TRANS64 P1, [R5+URZ], R4 ;  /* 0x00000004050095a7 */ /* 0x000e64000802007f */
[----:B-1----:R-:W-:Y:S05]  /*10ca0*/  @!P1 BRA `(.L_x_10344) ;  /* 0xfffffffc00f09947 */ /* 0x002fea000383ffff */
[----:B------:R-:W-:Y:S05]  /*10cb0*/  BRA `(.L_x_10382) ;  /* 0xfffffff000947947 */ /* 0x000fea000383ffff */
.L_x_10345:
[----:B-1----:R1:W2:Y:S02]  /*10cc0*/  SYNCS.PHASECHK.TRANS64.TRYWAIT P1, [R3+URZ], R0 ;  /* 0x00000000030075a7 */ /* 0x0022a4000802017f */
[----:B--2---:R-:W-:Y:S05]  /*10cd0*/  @!P1 NANOSLEEP.SYNCS 0x989680 ;  /* 0x009896800000995d */ /* 0x004fea0003900000 */
[----:B------:R-:W2:Y:S02]  /*10ce0*/  @!P1 SYNCS.PHASECHK.TRANS64 P1, [R3+URZ], R0 ;  /* 0x00000000030095a7 */ /* 0x000ea4000802007f */
[----:B--2---:R-:W-:Y:S05]  /*10cf0*/  @!P1 BRA `(.L_x_10345) ;  /* 0xfffffffc00f09947 */ /* 0x004fea000383ffff */
[----:B------:R-:W-:Y:S05]  /*10d00*/  BRA `(.L_x_10383) ;  /* 0xfffffff000887947 */ /* 0x000fea000383ffff */
.L_x_10347:
[----:B-1----:R1:W2:Y:S02]  /*10d10*/  SYNCS.PHASECHK.TRANS64.TRYWAIT P1, [R3+URZ+0x19c60], R4 ;  /* 0x019c6004030075a7 */ /* 0x0022a4000802017f */
[----:B--2---:R-:W-:Y:S05]  /*10d20*/  @!P1 NANOSLEEP.SYNCS 0x989680 ;  /* 0x009896800000995d */ /* 0x004fea0003900000 */
[----:B------:R-:W2:Y:S02]  /*10d30*/  @!P1 SYNCS.PHASECHK.TRANS64 P1, [R3+URZ+0x19c60], R4 ;  /* 0x019c6004030095a7 */ /* 0x000ea4000802007f */
[----:B--2---:R-:W-:Y:S05]  /*10d40*/  @!P1 BRA `(.L_x_10347) ;  /* 0xfffffffc00f09947 */ /* 0x004fea000383ffff */
[----:B------:R-:W-:Y:S05]  /*10d50*/  BRA `(.L_x_10384) ;  /* 0xfffffff000887947 */ /* 0x000fea000383ffff */
.L_x_10349:
[----:B0-----:R0:W2:Y:S02]  /*10d60*/  SYNCS.PHASECHK.TRANS64.TRYWAIT P1, [R5+URZ+0x19c60], R0 ;  /* 0x019c6000050075a7 */ /* 0x0010a4000802017f */
[----:B--2---:R-:W-:Y:S05]  /*10d70*/  @!P1 NANOSLEEP.SYNCS 0x989680 ;  /* 0x009896800000995d */ /* 0x004fea0003900000 */
[----:B------:R-:W2:Y:S02]  /*10d80*/  @!P1 SYNCS.PHASECHK.TRANS64 P1, [R5+URZ+0x19c60], R0 ;  /* 0x019c6000050095a7 */ /* 0x000ea4000802007f */
[----:B--2---:R-:W-:Y:S05]  /*10d90*/  @!P1 BRA `(.L_x_10349) ;  /* 0xfffffffc00f09947 */ /* 0x004fea000383ffff */
[----:B------:R-:W-:Y:S05]  /*10da0*/  BRA `(.L_x_10385) ;  /* 0xfffffff000887947 */ /* 0x000fea000383ffff */
.L_x_10351:
[----:B--2---:R2:W3:Y:S02]  /*10db0*/  SYNCS.PHASECHK.TRANS64.TRYWAIT P0, [R3+URZ+0x19c80], R4 ;  /* 0x019c8004030075a7 */ /* 0x0044e4000800017f */
[----:B---3--:R-:W-:Y:S05]  /*10dc0*/  @!P0 NANOSLEEP.SYNCS 0x989680 ;  /* 0x009896800000895d */ /* 0x008fea0003900000 */
[----:B------:R-:W3:Y:S02]  /*10dd0*/  @!P0 SYNCS.PHASECHK.TRANS64 P0, [R3+URZ+0x19c80], R4 ;  /* 0x019c8004030085a7 */ /* 0x000ee4000800007f */
[----:B---3--:R-:W-:Y:S05]  /*10de0*/  @!P0 BRA `(.L_x_10351) ;  /* 0xfffffffc00f08947 */ /* 0x008fea000383ffff */
[----:B------:R-:W-:Y:S05]  /*10df0*/  BRA `(.L_x_10352) ;  /* 0xfffffff000847947 */ /* 0x000fea000383ffff */
.L_x_10386:
        /* <DEDUP_REMOVED lines=16> */
.L_x_12986:


//--------------------- .text._ZN7cutlass13device_kernelIN5flash11enable_sm90INS1_16FlashAttnFwdSm90INS1_25CollectiveMainloopFwdSm90ILi2EN4cute5tupleIJNS5_1CILi1EEES8_S8_EEENS6_IJNS7_ILi192EEENS7_ILi128EEENS7_ILi96EEEEEELi96ENS_12float_e4m3_tEfNS_4arch4Sm90ELb1ELb0ELb0ELb1ELb0ELb1ELb0ELb1ELb1ELb1ELb0ELb0EEENS1_21CollectiveEpilogueFwdINS6_IJSA_SC_SB_EEES9_NS_10bfloat16_tESG_Li384ELb1ELb1ELb0ELb1EEENS1_36VarlenDynamicPersistentTileSchedulerILi192ELi128ELi384ELi128ELb0ELb1ELb1ELb1ELb1ELb1EEEEEEEEEvNT_6ParamsE --------------------------
	.section	.text._ZN7cutlass13device_kernelIN5flash11enable_sm90INS1_16FlashAttnFwdSm90INS1_25CollectiveMainloopFwdSm90ILi2EN4cute5tupleIJNS5_1CILi1EEES8_S8_EEENS6_IJNS7_ILi192EEENS7_ILi128EEENS7_ILi96EEEEEELi96ENS_12float_e4m3_tEfNS_4arch4Sm90ELb1ELb0ELb0ELb1ELb0ELb1ELb0ELb1ELb1ELb1ELb0ELb0EEENS1_21CollectiveEpilogueFwdINS6_IJSA_SC_SB_EEES9_NS_10bfloat16_tESG_Li384ELb1ELb1ELb0ELb1EEENS1_36VarlenDynamicPersistentTileSchedulerILi192ELi128ELi384ELi128ELb0ELb1ELb1ELb1ELb1ELb1EEEEEEEEEvNT_6ParamsE,"ax",@progbits
	.align	128
.text._ZN7cutlass13device_kernelIN5flash11enable_sm90INS1_16FlashAttnFwdSm90INS1_25CollectiveMainloopFwdSm90ILi2EN4cute5tupleIJNS5_1CILi1EEES8_S8_EEENS6_IJNS7_ILi192EEENS7_ILi128EEENS7_ILi96EEEEEELi96ENS_12float_e4m3_tEfNS_4arch4Sm90ELb1ELb0ELb0ELb1ELb0ELb1ELb0ELb1ELb1ELb1ELb0ELb0EEENS1_21CollectiveEpilogueFwdINS6_IJSA_SC_SB_EEES9_NS_10bfloat16_tESG_Li384ELb1ELb1ELb0ELb1EEENS1_36VarlenDynamicPersistentTileSchedulerILi192ELi128ELi384ELi128ELb0ELb1ELb1ELb1ELb1ELb1EEEEEEEEEvNT_6ParamsE:
        .type           _ZN7cutlass13device_kernelIN5flash11enable_sm90INS1_16FlashAttnFwdSm90INS1_25CollectiveMainloopFwdSm90ILi2EN4cute5tupleIJNS5_1CILi1EEES8_S8_EEENS6_IJNS7_ILi192EEENS7_ILi128EEENS7_ILi96EEEEEELi96ENS_12float_e4m3_tEfNS_4arch4Sm90ELb1ELb0ELb0ELb1ELb0ELb1ELb0ELb1ELb1ELb1ELb0ELb0EEENS1_21CollectiveEpilogueFwdINS6_IJSA_SC_SB_EEES9_NS_10bfloat16_tESG_Li384ELb1ELb1ELb0ELb1EEENS1_36VarlenDynamicPersistentTileSchedulerILi192ELi128ELi384ELi128ELb0ELb1ELb1ELb1ELb1ELb1EEEEEEEEEvNT_6ParamsE,@function
        .size           _ZN7cutlass13device_kernelIN5flash11enable_sm90INS1_16FlashAttnFwdSm90INS1_25CollectiveMainloopFwdSm90ILi2EN4cute5tupleIJNS5_1CILi1EEES8_S8_EEENS6_IJNS7_ILi192EEENS7_ILi128EEENS7_ILi96EEEEEELi96ENS_12float_e4m3_tEfNS_4arch4Sm90ELb1ELb0ELb0ELb1ELb0ELb1ELb0ELb1ELb1ELb1ELb0ELb0EEENS1_21CollectiveEpilogueFwdINS6_IJSA_SC_SB_EEES9_NS_10bfloat16_tESG_Li384ELb1ELb1ELb0ELb1EEENS1_36VarlenDynamicPersistentTileSchedulerILi192ELi128ELi384ELi128ELb0ELb1ELb1ELb1ELb1ELb1EEEEEEEEEvNT_6ParamsE,(.L_x_12987 - _ZN7cutlass13device_kernelIN5flash11enable_sm90INS1_16FlashAttnFwdSm90INS1_25CollectiveMainloopFwdSm90ILi2EN4cute5tupleIJNS5_1CILi1EEES8_S8_EEENS6_IJNS7_ILi192EEENS7_ILi128EEENS7_ILi96EEEEEELi96ENS_12float_e4m3_tEfNS_4arch4Sm90ELb1ELb0ELb0ELb1ELb0ELb1ELb0ELb1ELb1ELb1ELb0ELb0EEENS1_21CollectiveEpilogueFwdINS6_IJSA_SC_SB_EEES9_NS_10bfloat16_tESG_Li384ELb1ELb1ELb0ELb1EEENS1_36VarlenDynamicPersistentTileSchedulerILi192ELi128ELi384ELi128ELb0ELb1ELb1ELb1ELb1ELb1EEEEEEEEEvNT_6ParamsE)
        .other          _ZN7cutlass13device_kernelIN5flash11enable_sm90INS1_16FlashAttnFwdSm90INS1_25CollectiveMainloopFwdSm90ILi2EN4cute5tupleIJNS5_1CILi1EEES8_S8_EEENS6_IJNS7_ILi192EEENS7_ILi128EEENS7_ILi96EEEEEELi96ENS_12float_e4m3_tEfNS_4arch4Sm90ELb1ELb0ELb0ELb1ELb0ELb1ELb0ELb1ELb1ELb1ELb0ELb0EEENS1_21CollectiveEpilogueFwdINS6_IJSA_SC_SB_EEES9_NS_10bfloat16_tESG_Li384ELb1ELb1ELb0ELb1EEENS1_36VarlenDynamicPersistentTileSchedulerILi192ELi128ELi384ELi128ELb0ELb1ELb1ELb1ELb1ELb1EEEEEEEEEvNT_6ParamsE,@"STO_CUDA_ENTRY STV_DEFAULT"
_ZN7cutlass13device_kernelIN5flash11enable_sm90INS1_16FlashAttnFwdSm90INS1_25CollectiveMainloopFwdSm90ILi2EN4cute5tupleIJNS5_1CILi1EEES8_S8_EEENS6_IJNS7_ILi192EEENS7_ILi128EEENS7_ILi96EEEEEELi96ENS_12float_e4m3_tEfNS_4arch4Sm90ELb1ELb0ELb0ELb1ELb0ELb1ELb0ELb1ELb1ELb1ELb0ELb0EEENS1_21CollectiveEpilogueFwdINS6_IJSA_SC_SB_EEES9_NS_10bfloat16_tESG_Li384ELb1ELb1ELb0ELb1EEENS1_36VarlenDynamicPersistentTileSchedulerILi192ELi128ELi384ELi128ELb0ELb1ELb1ELb1ELb1ELb1EEEEEEEEEvNT_6ParamsE:
        /* <DEDUP_REMOVED lines=24> */
.L_x_10388:
[----:B------:R-:W-:Y:S05]  /*0180*/  BSYNC B0 ;  /* 0x0000000000007941 */ /* 0x000fea0003800000 */
.L_x_10387:
        /* <DEDUP_REMOVED lines=41> */
.L_x_10389:
        /* <DEDUP_REMOVED lines=22> */
.L_x_10390:
        /* <DEDUP_REMOVED lines=18> */
.L_x_10391:
        /* <DEDUP_REMOVED lines=22> */
.L_x_10392:
        /* <DEDUP_REMOVED lines=22> */
.L_x_10393:
        /* <DEDUP_REMOVED lines=8> */
.L_x_10396:
        /* <DEDUP_REMOVED lines=17> */
[----:B------:R-:W-:Y:S01]  /*0af0*/  CS2R R152, SRZ ;  /* 0x0000000000987805 */ /* 0x000fe2000001ff00 */
        /* <DEDUP_REMOVED lines=13> */
[----:B------:R-:W-:Y:S02]  /*0bd0*/  LOP3.LUT R7, R2, 0xffffff80, RZ, 0xc0, !PT ;  /* 0xffffff8002077812 */ /* 0x000fe400078ec0ff */
[----:B------:R-:W-:-:S02]  /*0be0*/  SHF.R.S32.HI R6, RZ, 0x1f, R3 ;  /* 0x0000001fff067819 */ /* 0x000fc40000011403 */
[----:B------:R-:W-:Y:S01]  /*0bf0*/  LOP3.LUT R3, R3, 0xfffffffe, RZ, 0xc0, !PT ;  /* 0xfffffffe03037812 */ /* 0x000fe200078ec0ff */
[----:B------:R-:W-:Y:S01]  /*0c00*/  IMAD.IADD R21, R18, 0x1, -R7 ;  /* 0x0000000112157824 */ /* 0x000fe200078e0a07 */
[----:B------:R-:W-:Y:S02]  /*0c10*/  SHF.R.S32.HI R27, RZ, 0x7, R2 ;  /* 0x00000007ff1b7819 */ /* 0x000fe40000011402 */
[----:B------:R-:W-:Y:S01]  /*0c20*/  LEA.HI R6, R6, R19, RZ, 0x2 ;  /* 0x0000001306067211 */ /* 0x000fe200078f10ff */
[----:B------:R-:W-:Y:S01]  /*0c30*/  IMAD.IADD R22, R18, 0x1, -R3 ;  /* 0x0000000112167824 */ /* 0x000fe200078e0a03 */
[----:B------:R-:W-:Y:S02]  /*0c40*/  SHF.R.S32.HI R3, RZ, 0x1f, R21 ;  /* 0x0000001fff037819 */ /* 0x000fe40000011415 */
[----:B------:R-:W-:Y:S01]  /*0c50*/  SHF.R.S32.HI R2, RZ, 0x4, R5 ;  /* 0x00000004ff027819 */ /* 0x000fe20000011405 */
[C---:B------:R-:W-:Y:S01]  /*0c60*/  IMAD.SHL.U32 R154, R22.reuse, 0x8, RZ ;  /* 0x00000008169a7824 */ /* 0x040fe200078e00ff */
[----:B------:R-:W-:Y:S01]  /*0c70*/  LEA.HI R7, R3, R21, RZ, 0x2 ;  /* 0x0000001503077211 */ /* 0x000fe200078f10ff */
[----:B------:R-:W-:Y:S01]  /*0c80*/  IMAD.SHL.U32 R22, R22, 0x10, RZ ;  /* 0x0000001016167824 */ /* 0x000fe200078e00ff */
[----:B------:R-:W-:Y:S01]  /*0c90*/  LOP3.LUT R6, R6, 0x7fffffc, RZ, 0xc0, !PT ;  /* 0x07fffffc06067812 */ /* 0x000fe200078ec0ff */
[----:B------:R-:W-:Y:S01]  /*0ca0*/  VIADD R25, R154, 0x20 ;  /* 0x000000209a197836 */ /* 0x000fe20000000000 */
[----:B------:R-:W-:-:S02]  /*0cb0*/  LEA.HI R5, R5, R2, RZ, 0x1 ;  /* 0x0000000205057211 */ /* 0x000fc400078f08ff */
[----:B------:R-:W-:Y:S01]  /*0cc0*/  LEA.HI R4, R0, R18, RZ, 0x3 ;  /* 0x0000001200047211 */ /* 0x000fe200078f18ff */
[----:B------:R-:W-:Y:S01]  /*0cd0*/  IMAD.IADD R14, R154, 0x1, R25 ;  /* 0x000000019a0e7824 */ /* 0x000fe200078e0219 */
[--C-:B------:R-:W-:Y:S01]  /*0ce0*/  SHF.R.S32.HI R12, RZ, 0x2, R7.reuse ;  /* 0x00000002ff0c7819 */ /* 0x100fe20000011407 */
[----:B------:R-:W-:Y:S01]  /*0cf0*/  IMAD.IADD R6, R19, 0x1, -R6 ;  /* 0x0000000113067824 */ /* 0x000fe200078e0a06 */
[----:B------:R-:W-:Y:S01]  /*0d00*/  SHF.R.S32.HI R13, RZ, 0x1f, R7 ;  /* 0x0000001fff0d7819 */ /* 0x000fe20000011407 */
[----:B------:R-:W-:Y:S01]  /*0d10*/  STL [R1+0x10], R25 ;  /* 0x0000101901007387 */ /* 0x000fe20000100800 */
[----:B------:R-:W-:Y:S01]  /*0d20*/  LOP3.LUT R5, R5, 0x1ffffffe, RZ, 0xc0, !PT ;  /* 0x1ffffffe05057812 */ /* 0x000fe200078ec0ff */
[C---:B------:R-:W-:Y:S01]  /*0d30*/  IMAD R17, R2.reuse, 0x8, R6 ;  /* 0x0000000802117824 */ /* 0x040fe200078e0206 */
[----:B------:R-:W-:Y:S02]  /*0d40*/  SHF.R.S32.HI R4, RZ, 0x3, R4 ;  /* 0x00000003ff047819 */ /* 0x000fe40000011404 */
[----:B------:R-:W-:Y:S01]  /*0d50*/  LEA.HI R13, R13, R12, RZ, 0x3 ;  /* 0x0000000c0d0d7211 */ /* 0x000fe200078f18ff */
[----:B------:R-:W-:Y:S01]  /*0d60*/  IMAD.IADD R5, R2, 0x1, -R5 ;  /* 0x0000000102057824 */ /* 0x000fe200078e0a05 */
[----:B------:R-:W-:Y:S01]  /*0d70*/  SHF.R.S32.HI R15, RZ, 0x1f, R14 ;  /* 0x0000001fff0f7819 */ /* 0x000fe2000001140e */
[----:B------:R-:W-:Y:S01]  /*0d80*/  IMAD.SHL.U32 R4, R4, 0x80, RZ ;  /* 0x0000008004047824 */ /* 0x000fe200078e00ff */
[----:B------:R-:W-:Y:S01]  /*0d90*/  LOP3.LUT R13, R13, 0xfffffff8, RZ, 0xc0, !PT ;  /* 0xfffffff80d0d7812 */ /* 0x000fe200078ec0ff */
[----:B------:R-:W-:Y:S01]  /*0da0*/  IMAD.HI R2, R27, 0x55555556, RZ ;  /* 0x555555561b027827 */ /* 0x000fe200078e02ff */
[----:B------:R-:W-:-:S02]  /*0db0*/  LEA.HI R3, R3, R21, RZ, 0x5 ;  /* 0x0000001503037211 */ /* 0x000fc400078f28ff */
[CC--:B------:R-:W-:Y:S01]  /*0dc0*/  LEA.HI R6, R15.reuse, R14.reuse, RZ, 0x4 ;  /* 0x0000000e0f067211 */ /* 0x0c0fe200078f20ff */
        /* <DEDUP_REMOVED lines=20> */
[----:B------:R-:W-:Y:S01]  /*0f10*/  IADD3 R4, R16, R13, R4 ;  /* 0x0000000d10047210 */ /* 0x000fe20007ffe004 */
[----:B------:R-:W-:Y:S01]  /*0f20*/  STL [R1+0x7c], R24 ;  /* 0x00007c1801007387 */ /* 0x000fe20000100800 */
[----:B------:R-:W-:Y:S01]  /*0f30*/  SHF.R.S32.HI R0, RZ, 0x2, R0 ;  /* 0x00000002ff007819 */ /* 0x000fe20000011400 */
[----:B------:R-:W-:Y:S01]  /*0f40*/  IMAD.IADD R8, R18, 0x1, -R2 ;  /* 0x0000000112087824 */ /* 0x000fe200078e0a02 */
[----:B------:R-:W-:Y:S01]  /*0f50*/  SHF.R.S32.HI R2, RZ, 0x1f, R19 ;  /* 0x0000001fff027819 */ /* 0x000fe20000011413 */
[----:B------:R0:W-:Y:S01]  /*0f60*/  STL [R1+0x84], R5 ;  /* 0x0000840501007387 */ /* 0x0001e20000100800 */
[----:B------:R-:W-:Y:S01]  /*0f70*/  LOP3.LUT R7, R7, 0x7ffffffc, RZ, 0xc0, !PT ;  /* 0x7ffffffc07077812 */ /* 0x000fe200078ec0ff */
[----:B------:R-:W-:Y:S01]  /*0f80*/  IMAD.MOV.U32 R18, RZ, RZ, RZ ;  /* 0x000000ffff127224 */ /* 0x000fe200078e00ff */
        /* <DEDUP_REMOVED lines=35> */
.L_x_10526:
[----:B--2---:R-:W2:Y:S01]  /*11c0*/  LDL.LU R0, [R1+0x3c] ;  /* 0x00003c0001007983 */ /* 0x004ea20000300800 */
[----:B0--34-:R-:W2:Y:S01]  /*11d0*/  LDC.64 R2, c[0x0][0xc88] ;  /* 0x00032200ff027b82 */ /* 0x019ea20000000a00 */
[----:B------:R-:W-:Y:S01]  /*11e0*/  ULDC.64 UR4, c[0x0][0xa28] ;  /* 0x00028a0000047ab9 */ /* 0x000fe20000000a00 */
[----:B------:R-:W-:Y:S01]  /*11f0*/  ULDC.64 UR8, c[0x0][0xa18] ;  /* 0x0002860000087ab9 */ /* 0x000fe20000000a00 */
[----:B------:R-:W-:Y:S01]  /*1200*/  ISETP.NE.U32.AND P2, PT, RZ, UR4, PT ;  /* 0x00000004ff007c0c */ /* 0x000fe2000bf45070 */
[----:B------:R-:W-:Y:S01]  /*1210*/  IMAD.MOV.U32 R9, RZ, RZ, RZ ;  /* 0x000000ffff097224 */ /* 0x000fe200078e00ff */
        /* <DEDUP_REMOVED lines=17> */
[----:B------:R-:W-:Y:S01]  /*1330*/  ULDC UR4, c[0x0][0x288] ;  /* 0x0000a20000047ab9 */ /* 0x000fe20000000800 */
[C---:B------:R-:W-:Y:S02]  /*1340*/  IADD3 R6, P4, R32.reuse, UR6, RZ ;  /* 0x0000000620067c10 */ /* 0x040fe4000ff9e0ff */
[----:B-----5:R1:W5:Y:S01]  /*1350*/  @P2 LDG.E R9, desc[UR42][R2.64] ;  /* 0x0000002a02092981 */ /* 0x020362000c1e1900 */
[----:B------:R-:W-:Y:S01]  /*1360*/  IMAD.U32 R8, RZ, RZ, UR4 ;  /* 0x00000004ff087e24 */ /* 0x000fe2000f8e00ff */
[----:B------:R-:W-:Y:S01]  /*1370*/  IADD3.X R7, R31, UR7, RZ, P4, !PT ;  /* 0x000000071f077c10 */ /* 0x000fe2000a7fe4ff */
[----:B------:R-:W-:Y:S01]  /*1380*/  ULDC.64 UR4, c[0x0][0x418] ;  /* 0x0001060000047ab9 */ /* 0x000fe20000000a00 */
[----:B------:R1:W-:Y:S01]  /*1390*/  STL [R1+0x54], R32 ;  /* 0x0000542001007387 */ /* 0x0003e20000100800 */
[----:B0-----:R-:W-:-:S03]  /*13a0*/  @P1 IADD3 R4, P2, R32, UR8, RZ ;  /* 0x0000000820041c10 */ /* 0x001fc6000ff5e0ff */
[----:B------:R1:W5:Y:S01]  /*13b0*/  @P0 LDG.E R29, desc[UR42][R6.64] ;  /* 0x0000002a061d0981 */ /* 0x000362000c1e1900 */
[----:B------:R-:W-:Y:S01]  /*13c0*/  @P1 IADD3.X R5, R31, UR9, RZ, P2, !PT ;  /* 0x000000091f051c10 */ /* 0x000fe200097fe4ff */
[----:B------:R-:W-:Y:S02]  /*13d0*/  UISETP.NE.U32.AND UP0, UPT, UR4, URZ, UPT ;  /* 0x0000003f0400728c */ /* 0x000fe4000bf05070 */
[----:B------:R1:W-:Y:S01]  /*13e0*/  STL [R1+0x58], R31 ;  /* 0x0000581f01007387 */ /* 0x0003e20000100800 */
[----:B------:R-:W-:Y:S01]  /*13f0*/  ULDC.64 UR8, c[0x0][0xa20] ;  /* 0x0002880000087ab9 */ /* 0x000fe20000000a00 */
[----:B------:R-:W-:Y:S02]  /*1400*/  ULDC UR4, c[0x0][0x424] ;  /* 0x0001090000047ab9 */ /* 0x000fe40000000800 */
[----:B------:R-:W2:Y:S01]  /*1410*/  @P1 LDG.E R8, desc[UR42][R4.64] ;  /* 0x0000002a04081981 */ /* 0x000ea2000c1e1900 */
[----:B------:R-:W-:Y:S01]  /*1420*/  UISETP.NE.AND.EX UP0, UPT, UR5, URZ, UPT, UP0 ;  /* 0x0000003f0500728c */ /* 0x000fe2000bf05300 */
[----:B------:R-:W-:-:S02]  /*1430*/  ISETP.NE.U32.AND P2, PT, RZ, UR8, PT ;  /* 0x00000008ff007c0c */ /* 0x000fc4000bf45070 */
[----:B------:R-:W-:Y:S01]  /*1440*/  ULDC UR5, c[0x0][0x2f0] ;  /* 0x0000bc0000057ab9 */ /* 0x000fe20000000800 */
[----:B------:R-:W-:Y:S01]  /*1450*/  USEL UR4, UR4, 0x1, UP0 ;  /* 0x0000000104047887 */ /* 0x000fe20008000000 */
[----:B------:R-:W-:-:S03]  /*1460*/  ISETP.NE.AND.EX P2, PT, RZ, UR9, PT, P2 ;  /* 0x00000009ff007c0c */ /* 0x000fc6000bf45320 */
[----:B------:R-:W-:-:S03]  /*1470*/  UIMAD UR4, UR4, UR5, URZ ;  /* 0x00000005040472a4 */ /* 0x000fc6000f8e023f */
[----:B------:R-:W-:Y:S01]  /*1480*/  ULDC UR5, c[0x0][0x348] ;  /* 0x0000d20000057ab9 */ /* 0x000fe20000000800 */
[----:B------:R-:W-:Y:S01]  /*1490*/  IMAD.MOV.U32 R27, RZ, RZ, R0 ;  /* 0x000000ffff1b7224 */ /* 0x000fe200078e0000 */
[----:B--2---:R1:W-:Y:S04]  /*14a0*/  STL [R1+0x24], R8 ;  /* 0x0000240801007387 */ /* 0x0043e80000100800 */
[----:B---3--:R1:W-:Y:S01]  /*14b0*/  STL [R1+0x50], R30 ;  /* 0x0000501e01007387 */ /* 0x0083e20000100800 */
[----:B------:R-:W-:Y:S05]  /*14c0*/  @P1 BRA `(.L_x_10398) ;  /* 0x0000000000281947 */ /* 0x000fea0003800000 */
[----:B------:R-:W-:Y:S02]  /*14d0*/  ULDC.64 UR6, c[0x0][0xa00] ;  /* 0x0002800000067ab9 */ /* 0x000fe40000000a00 */
[----:B------:R-:W-:-:S04]  /*14e0*/  ISETP.NE.U32.AND P1, PT, RZ, UR6, PT ;  /* 0x00000006ff007c0c */ /* 0x000fc8000bf25070 */
[----:B------:R-:W-:-:S13]  /*14f0*/  ISETP.NE.AND.EX P1, PT, RZ, UR7, PT, P1 ;  /* 0x00000007ff007c0c */ /* 0x000fda000bf25310 */
[----:B------:R-:W-:Y:S05]  /*1500*/  @!P1 BRA `(.L_x_10398) ;  /* 0x0000000000189947 */ /* 0x000fea0003800000 */
[----:B-1----:R-:W0:Y:S02]  /*1510*/  LDC.64 R2, c[0x0][0xa00] ;  /* 0x00028000ff027b82 */ /* 0x002e240000000a00 */
[----:B0-----:R-:W-:-:S05]  /*1520*/  IMAD.WIDE R2, R27, 0x4, R2 ;  /* 0x000000041b027825 */ /* 0x001fca00078e0202 */
[----:B------:R-:W2:Y:S04]  /*1530*/  LDG.E R0, desc[UR42][R2.64] ;  /* 0x0000002a02007981 */ /* 0x000ea8000c1e1900 */
[----:B------:R-:W2:Y:S02]  /*1540*/  LDG.E R5, desc[UR42][R2.64+0x4] ;  /* 0x0000042a02057981 */ /* 0x000ea4000c1e1900 */
[----:B--2---:R-:W-:-:S05]  /*1550*/  IMAD.IADD R8, R5, 0x1, -R0 ;  /* 0x0000000105087824 */ /* 0x004fca00078e0a00 */
[----:B------:R0:W-:Y:S02]  /*1560*/  STL [R1+0x24], R8 ;  /* 0x0000240801007387 */ /* 0x0001e40000100800 */
.L_x_10398:
[----:B------:R-:W-:Y:S02]  /*1570*/  IMAD.U32 R26, RZ, RZ, UR5 ;  /* 0x00000005ff1a7e24 */ /* 0x000fe4000f8e00ff */
[----:B------:R-:W-:Y:S01]  /*1580*/  IMAD.U32 R28, RZ, RZ, UR4 ;  /* 0x00000004ff1c7e24 */ /* 0x000fe2000f8e00ff */
[----:B------:R-:W-:Y:S06]  /*1590*/  @!P2 BRA `(.L_x_10399) ;  /* 0x000000000010a947 */ /* 0x000fec0003800000 */
[----:B-1----:R-:W-:-:S04]  /*15a0*/  IADD3 R2, P0, R32, UR8, RZ ;  /* 0x0000000820027c10 */ /* 0x002fc8000ff1e0ff */
[----:B------:R-:W-:-:S05]  /*15b0*/  IADD3.X R3, R31, UR9, RZ, P0, !PT ;  /* 0x000000091f037c10 */ /* 0x000fca00087fe4ff */
[----:B------:R2:W5:Y:S01]  /*15c0*/  LDG.E R28, desc[UR42][R2.64] ;  /* 0x0000002a021c7981 */ /* 0x000562000c1e1900 */
[----:B------:R-:W-:Y:S05]  /*15d0*/  BRA `(.L_x_10400) ;  /* 0x0000000000107947 */ /* 0x000fea0003800000 */
.L_x_10399:
[----:B------:R-:W-:Y:S05]  /*15e0*/  @!P0 BRA `(.L_x_10400) ;  /* 0x00000000000c8947 */ /* 0x000fea0003800000 */
[----:B-1----:R-:W2:Y:S04]  /*15f0*/  LDG.E R3, desc[UR42][R6.64] ;  /* 0x0000002a06037981 */ /* 0x002ea8000c1e1900 */
[----:B------:R-:W2:Y:S02]  /*1600*/  LDG.E R28, desc[UR42][R6.64+0x4] ;  /* 0x0000042a061c7981 */ /* 0x000ea4000c1e1900 */
[----:B--2---:R-:W-:-:S07]  /*1610*/  IMAD.IADD R28, R28, 0x1, -R3 ;  /* 0x000000011c1c7824 */ /* 0x004fce00078e0a03 */
.L_x_10400:
[----:B------:R-:W-:Y:S01]  /*1620*/  ULDC.64 UR4, c[0x0][0xa10] ;  /* 0x0002840000047ab9 */ /* 0x000fe20000000a00 */
[----:B------:R-:W3:Y:S01]  /*1630*/  LDL R10, [R1+0x34] ;  /* 0x00003400010a7983 */ /* 0x000ee20000100800 */
[----:B------:R-:W-:Y:S01]  /*1640*/  ISETP.NE.U32.AND P0, PT, RZ, UR4, PT ;  /* 0x00000004ff007c0c */ /* 0x000fe2000bf05070 */
[----:B-1----:R-:W1:Y:S03]  /*1650*/  LDC R6, c[0x0][0x448] ;  /* 0x00011200ff067b82 */ /* 0x002e660000000800 */
        /* <DEDUP_REMOVED lines=12> */
[----:B-1----:R-:W-:Y:S01]  /*1720*/  ISETP.NE.AND P1, PT, R6, 0x1, PT ;  /* 0x000000010600780c */ /* 0x002fe20003f25270 */
[----:B------:R-:W-:Y:S01]  /*1730*/  IMAD.IADD R9, R28, 0x1, -R9 ;  /* 0x000000011c097824 */ /* 0x000fe200078e0a09 */
[----:B------:R-:W-:-:S03]  /*1740*/  PLOP3.LUT P3, PT, PT, PT, PT, 0x80, 0x0 ;  /* 0x000000000000781c */ /* 0x000fc60003f6f070 */
[----:B------:R-:W-:-:S05]  /*1750*/  IMAD.MOV R25, RZ, RZ, -R9 ;  /* 0x000000ffff197224 */ /* 0x000fca00078e0a09 */
[----:B------:R-:W-:-:S03]  /*1760*/  VIMNMX R25, RZ, R25, !PT ;  /* 0x00000019ff197248 */ /* 0x000fc60007fe0100 */
[----:B------:R-:W1:Y:S08]  /*1770*/  @P1 LDC R11, c[0x0][0x44c] ;  /* 0x00011300ff0b1b82 */ /* 0x000e700000000800 */
[----:B----4-:R-:W4:Y:S01]  /*1780*/  @P1 LDC R3, c[0x0][0x450] ;  /* 0x00011400ff031b82 */ /* 0x010f220000000800 */
[----:B---3--:R-:W-:-:S04]  /*1790*/  IMAD R10, R10, 0xc0, RZ ;  /* 0x000000c00a0a7824 */ /* 0x008fc800078e02ff */
[----:B------:R-:W-:Y:S01]  /*17a0*/  VIADD R2, R10, 0xbf ;  /* 0x000000bf0a027836 */ /* 0x000fe20000000000 */
[----:B------:R3:W-:Y:S01]  /*17b0*/  STL [R1+0x20], R10 ;  /* 0x0000200a01007387 */ /* 0x0007e20000100800 */
[----:B--2---:R-:W-:Y:S02]  /*17c0*/  @P0 IMAD.IADD R26, R7, 0x1, -R0 ;  /* 0x00000001071a0824 */ /* 0x004fe400078e0a00 */
[----:B-1----:R-:W-:-:S04]  /*17d0*/  @P1 IMAD.HI.U32 R0, R2, R11, RZ ;  /* 0x0000000b02001227 */ /* 0x002fc800078e00ff */
[----:B0-----:R-:W-:Y:S01]  /*17e0*/  IMAD.IADD R4, R9, 0x1, R26 ;  /* 0x0000000109047824 */ /* 0x001fe200078e021a */
[----:B----4-:R-:W-:-:S03]  /*17f0*/  @P1 SHF.R.U32.HI R2, RZ, R3, R0 ;  /* 0x00000003ff021219 */ /* 0x010fc60000011600 */
[C---:B------:R-:W-:Y:S01]  /*1800*/  VIADD R0, R4.reuse, 0x7f ;  /* 0x0000007f04007836 */ /* 0x040fe20000000000 */
[----:B------:R-:W-:Y:S01]  /*1810*/  IADD3 R87, R4, 0x80, -R8 ;  /* 0x0000008004577810 */ /* 0x000fe20007ffe808 */
[----:B------:R3:W-:Y:S03]  /*1820*/  STL [R1+0x28], R4 ;  /* 0x0000280401007387 */ /* 0x0007e60000100800 */
[----:B------:R-:W-:Y:S01]  /*1830*/  SHF.R.S32.HI R3, RZ, 0x1f, R0 ;  /* 0x0000001fff037819 */ /* 0x000fe20000011400 */
[----:B------:R-:W-:-:S03]  /*1840*/  IMAD.IADD R2, R87, 0x1, R2 ;  /* 0x0000000157027824 */ /* 0x000fc600078e0202 */
[----:B------:R-:W-:Y:S02]  /*1850*/  LEA.HI R3, R3, R0, RZ, 0x7 ;  /* 0x0000000003037211 */ /* 0x000fe400078f38ff */
[----:B------:R-:W-:Y:S02]  /*1860*/  SHF.R.S32.HI R5, RZ, 0x1f, R2 ;  /* 0x0000001fff057819 */ /* 0x000fe40000011402 */
[----:B------:R-:W-:Y:S02]  /*1870*/  SHF.R.S32.HI R88, RZ, 0x7, R3 ;  /* 0x00000007ff587819 */ /* 0x000fe40000011403 */
[----:B------:R-:W-:-:S04]  /*1880*/  LEA.HI R5, R5, R2, RZ, 0x7 ;  /* 0x0000000205057211 */ /* 0x000fc800078f38ff */
        /* <DEDUP_REMOVED lines=10> */
[----:B------:R-:W-:-:S04]  /*1930*/  @P0 SHF.R.S32.HI R2, RZ, 0x7, R3 ;  /* 0x00000007ff020819 */ /* 0x000fc80000011403 */
        /* <DEDUP_REMOVED lines=22> */
.L_x_10403:
[----:B------:R-:W-:Y:S05]  /*1aa0*/  BSYNC B6 ;  /* 0x0000000000067941 */ /* 0x000fea0003800000 */
.L_x_10402:
        /* <DEDUP_REMOVED lines=20> */
.L_x_10405:
[----:B------:R-:W-:Y:S05]  /*1bf0*/  BSYNC B6 ;  /* 0x0000000000067941 */ /* 0x000fea0003800000 */
.L_x_10404:
[----:B------:R-:W-:Y:S01]  /*1c00*/  ULDC.64 UR4, c[0x0][0x9f8] ;  /* 0x00027e0000047ab9 */ /* 0x000fe20000000a00 */
[----:B------:R-:W0:Y:S01]  /*1c10*/  LDC.64 R6, c[0x0][0x300] ;  /* 0x0000c000ff067b82 */ /* 0x000e220000000a00 */
[----:B------:R-:W-:Y:S01]  /*1c20*/  ISETP.NE.U32.AND P0, PT, RZ, UR4, PT ;  /* 0x00000004ff007c0c */ /* 0x000fe2000bf05070 */
[----:B------:R-:W-:Y:S01]  /*1c30*/  IMAD.IADD R46, R29, 0x1, R28 ;  /* 0x000000011d2e7824 */ /* 0x000fe200078e021c */
[----:B------:R-:W-:Y:S01]  /*1c40*/  ULDC.64 UR6, c[0x0][0x330] ;  /* 0x0000cc0000067ab9 */ /* 0x000fe20000000a00 */
[----:B------:R-:W-:Y:S01]  /*1c50*/  SHF.R.S32.HI R23, RZ, 0x1f, R22 ;  /* 0x0000001fff177819 */ /* 0x000fe20000011416 */
[----:B------:R-:W2:Y:S01]  /*1c60*/  LDL R28, [R1+0x7c] ;  /* 0x00007c00011c7983 */ /* 0x000ea20000100800 */
[----:B------:R-:W-:Y:S01]  /*1c70*/  ISETP.NE.AND.EX P0, PT, RZ, UR5, PT, P0 ;  /* 0x00000005ff007c0c */ /* 0x000fe2000bf05300 */
[----:B------:R-:W-:Y:S01]  /*1c80*/  ULDC.64 UR8, c[0x0][0xa08] ;  /* 0x0002820000087ab9 */ /* 0x000fe20000000a00 */
[----:B------:R-:W1:Y:S01]  /*1c90*/  LDC.64 R62, c[0x0][0x408] ;  /* 0x00010200ff3e7b82 */ /* 0x000e620000000a00 */
[----:B------:R-:W3:Y:S10]  /*1ca0*/  LDL R21, [R1+0x14] ;  /* 0x0000140001157983 */ /* 0x000ef40000100800 */
[----:B------:R-:W-:-:S04]  /*1cb0*/  @P0 IADD3 R4, P1, R32, UR4, RZ ;  /* 0x0000000420040c10 */ /* 0x000fc8000ff3e0ff */
[----:B------:R-:W-:Y:S01]  /*1cc0*/  @P0 IADD3.X R5, R31, UR5, RZ, P1, !PT ;  /* 0x000000051f050c10 */ /* 0x000fe20008ffe4ff */
[----:B0-----:R-:W-:Y:S01]  /*1cd0*/  IMAD.WIDE.U32 R8, R46, R6, RZ ;  /* 0x000000062e087225 */ /* 0x001fe200078e00ff */
[----:B------:R-:W-:Y:S01]  /*1ce0*/  SHF.R.S32.HI R3, RZ, 0x1f, R46 ;  /* 0x0000001fff037819 */ /* 0x000fe2000001142e */
[----:B------:R-:W-:Y:S02]  /*1cf0*/  ULDC.64 UR4, c[0x0][0x308] ;  /* 0x0000c20000047ab9 */ /* 0x000fe40000000a00 */
[----:B------:R0:W4:Y:S01]  /*1d00*/  @P0 LDG.E R27, desc[UR42][R4.64] ;  /* 0x0000002a041b0981 */ /* 0x000122000c1e1900 */
[----:B------:R-:W-:Y:S01]  /*1d10*/  IMAD.WIDE.U32 R56, R30, UR6, R22 ;  /* 0x000000061e387c25 */ /* 0x000fe2000f8e0016 */
[----:B------:R-:W-:-:S03]  /*1d20*/  ISETP.NE.U32.AND P0, PT, RZ, UR8, PT ;  /* 0x00000008ff007c0c */ /* 0x000fc6000bf05070 */
[----:B------:R-:W-:-:S04]  /*1d30*/  IMAD R0, R3, R6, RZ ;  /* 0x0000000603007224 */ /* 0x000fc800078e02ff */
[----:B------:R-:W-:Y:S01]  /*1d40*/  IMAD R11, R46, R7, R0 ;  /* 0x000000072e0b7224 */ /* 0x000fe200078e0200 */
[----:B------:R-:W-:-:S03]  /*1d50*/  SHF.R.S32.HI R0, RZ, 0x1f, R30 ;  /* 0x0000001fff007819 */ /* 0x000fc6000001141e */
[----:B------:R-:W-:Y:S02]  /*1d60*/  IMAD.IADD R9, R9, 0x1, R11 ;  /* 0x0000000109097824 */ /* 0x000fe400078e020b */
[C---:B0-----:R-:W-:Y:S02]  /*1d70*/  IMAD R4, R0.reuse, UR6, RZ ;  /* 0x0000000600047c24 */ /* 0x041fe4000f8e02ff */
[----:B------:R-:W-:Y:S02]  /*1d80*/  IMAD R0, R0, UR4, RZ ;  /* 0x0000000400007c24 */ /* 0x000fe4000f8e02ff */
[C---:B------:R-:W-:Y:S01]  /*1d90*/  IMAD R11, R30.reuse, UR7, R4 ;  /* 0x000000071e0b7c24 */ /* 0x040fe2000f8e0204 */
[----:B------:R-:W-:Y:S01]  /*1da0*/  ISETP.NE.AND.EX P0, PT, RZ, UR9, PT, P0 ;  /* 0x00000009ff007c0c */ /* 0x000fe2000bf05300 */
[C---:B------:R-:W-:Y:S01]  /*1db0*/  IMAD R59, R30.reuse, UR5, R0 ;  /* 0x000000051e3b7c24 */ /* 0x040fe2000f8e0200 */
[----:B------:R-:W-:Y:S01]  /*1dc0*/  SHF.R.S32.HI R20, RZ, 0x1f, R19 ;  /* 0x0000001fff147819 */ /* 0x000fe20000011413 */
[----:B------:R-:W-:Y:S01]  /*1dd0*/  IMAD.WIDE.U32 R4, R30, UR4, R8 ;  /* 0x000000041e047c25 */ /* 0x000fe2000f8e0008 */
[----:B------:R-:W-:Y:S01]  /*1de0*/  ULDC.64 UR4, c[0x0][0x310] ;  /* 0x0000c40000047ab9 */ /* 0x000fe20000000a00 */
[----:B------:R-:W2:Y:S01]  /*1df0*/  LDL R30, [R1+0x8] ;  /* 0x00000800011e7983 */ /* 0x000ea20000100800 */
[----:B------:R-:W-:Y:S01]  /*1e00*/  ULDC.64 UR6, c[0x0][0x338] ;  /* 0x0000ce0000067ab9 */ /* 0x000fe20000000a00 */
[----:B------:R-:W-:-:S02]  /*1e10*/  IMAD.IADD R57, R57, 0x1, R11 ;  /* 0x0000000139397824 */ /* 0x000fc400078e020b */
[----:B------:R-:W-:Y:S02]  /*1e20*/  IMAD.IADD R59, R5, 0x1, R59 ;  /* 0x00000001053b7824 */ /* 0x000fe400078e023b */
[----:B------:R-:W-:Y:S02]  /*1e30*/  IMAD.MOV.U32 R58, RZ, RZ, R4 ;  /* 0x000000ffff3a7224 */ /* 0x000fe400078e0004 */
[----:B------:R-:W0:Y:S01]  /*1e40*/  LDC.64 R4, c[0x0][0x3f8] ;  /* 0x0000fe00ff047b82 */ /* 0x000e220000000a00 */
[-C--:B------:R-:W-:Y:S02]  /*1e50*/  IMAD R14, R20, R6.reuse, RZ ;  /* 0x00000006140e7224 */ /* 0x080fe400078e02ff */
[----:B------:R-:W-:-:S04]  /*1e60*/  IMAD.WIDE.U32 R8, R19, R6, R22 ;  /* 0x0000000613087225 */ /* 0x000fc800078e0016 */
[----:B------:R-:W-:Y:S02]  /*1e70*/  VIADD R80, R22, 0x20 ;  /* 0x0000002016507836 */ /* 0x000fe40000000000 */
[C---:B------:R-:W-:Y:S01]  /*1e80*/  IMAD R73, R19.reuse, R7, R14 ;  /* 0x0000000713497224 */ /* 0x040fe200078e020e */
[----:B------:R-:W-:Y:S01]  /*1e90*/  SHF.R.S32.HI R155, RZ, 0x1f, R154 ;  /* 0x0000001fff9b7819 */ /* 0x000fe2000001149a */
[----:B-1----:R-:W-:-:S04]  /*1ea0*/  IMAD.WIDE.U32 R48, R19, R62, R22 ;  /* 0x0000003e13307225 */ /* 0x002fc800078e0016 */
[----:B------:R-:W-:-:S04]  /*1eb0*/  IMAD.WIDE.U32 R50, R19, R62, R154 ;  /* 0x0000003e13327225 */ /* 0x000fc800078e009a */
[----:B0-----:R-:W-:-:S04]  /*1ec0*/  IMAD.WIDE.U32 R54, R19, R4, R154 ;  /* 0x0000000413367225 */ /* 0x001fc800078e009a */
[----:B------:R-:W-:Y:S01]  /*1ed0*/  IMAD.WIDE.U32 R52, R19, R4, R22 ;  /* 0x0000000413347225 */ /* 0x000fe200078e0016 */
[----:B------:R-:W-:-:S03]  /*1ee0*/  SHF.L.U64.HI R68, R6, 0x7, R7 ;  /* 0x0000000706447819 */ /* 0x000fc60000010207 */
[----:B------:R-:W-:Y:S01]  /*1ef0*/  VIADD R64, R22, 0x40 ;  /* 0x0000004016407836 */ /* 0x000fe20000000000 */
[----:B------:R-:W-:Y:S01]  /*1f00*/  SHF.L.U64.HI R66, R4, 0x7, R5 ;  /* 0x0000000704427819 */ /* 0x000fe20000010205 */
[----:B------:R-:W-:Y:S02]  /*1f10*/  IMAD.SHL.U32 R67, R6, 0x80, RZ ;  /* 0x0000008006437824 */ /* 0x000fe400078e00ff */
[----:B------:R-:W-:Y:S01]  /*1f20*/  IMAD.SHL.U32 R65, R4, 0x80, RZ ;  /* 0x0000008004417824 */ /* 0x000fe200078e00ff */
[----:B----4-:R-:W-:Y:S02]  /*1f30*/  SHF.R.S32.HI R0, RZ, 0x1f, R27 ;  /* 0x0000001fff007819 */ /* 0x010fe4000001141b */
[----:B------:R-:W-:Y:S02]  /*1f40*/  SEL R11, R27, RZ, !P0 ;  /* 0x000000ff1b0b7207 */ /* 0x000fe40004000000 */
[----:B------:R-:W0:Y:S01]  /*1f50*/  LDC R27, c[0x0][0x3f4] ;  /* 0x0000fd00ff1b7b82 */ /* 0x000e220000000800 */
[----:B------:R-:W-:-:S02]  /*1f60*/  SEL R12, R0, RZ, !P0 ;  /* 0x000000ff000c7207 */ /* 0x000fc40004000000 */
[----:B------:R-:W-:-:S04]  /*1f70*/  IMAD.WIDE.U32 R58, R11, UR4, R58 ;  /* 0x000000040b3a7c25 */ /* 0x000fc8000f8e003a */
[----:B------:R-:W-:Y:S01]  /*1f80*/  IMAD R0, R12, UR4, RZ ;  /* 0x000000040c007c24 */ /* 0x000fe2000f8e02ff */
[----:B------:R-:W-:Y:S02]  /*1f90*/  ULDC UR4, c[0x0][0x2f4] ;  /* 0x0000bd0000047ab9 */ /* 0x000fe40000000800 */
[----:B------:R-:W-:Y:S01]  /*1fa0*/  ISETP.GE.AND P0, PT, R22, UR4, PT ;  /* 0x0000000416007c0c */ /* 0x000fe2000bf06270 */
[----:B------:R-:W-:-:S03]  /*1fb0*/  IMAD R13, R11, UR5, R0 ;  /* 0x000000050b0d7c24 */ /* 0x000fc6000f8e0200 */
[----:B------:R-:W-:Y:S01]  /*1fc0*/  SEL R0, RZ, 0x1, P0 ;  /* 0x00000001ff007807 */ /* 0x000fe20000000000 */
[----:B------:R-:W-:Y:S01]  /*1fd0*/  IMAD.IADD R74, R59, 0x1, R13 ;  /* 0x000000013b4a7824 */ /* 0x000fe200078e020d */
[----:B------:R-:W-:Y:S01]  /*1fe0*/  IADD3 R75, P0, R58, R8, RZ ;  /* 0x000000083a4b7210 */ /* 0x000fe20007f1e0ff */
[----:B------:R-:W-:Y:S01]  /*1ff0*/  IMAD R12, R12, UR6, RZ ;  /* 0x000000060c0c7c24 */ /* 0x000fe2000f8e02ff */
[----:B------:R-:W-:Y:S02]  /*2000*/  ISETP.GE.AND P1, PT, R80, UR4, PT ;  /* 0x0000000450007c0c */ /* 0x000fe4000bf26270 */
[----:B------:R-:W-:Y:S01]  /*2010*/  IADD3.X R73, R74, R9, R73, P0, !PT ;  /* 0x000000094a497210 */ /* 0x000fe200007fe449 */
[----:B------:R-:W-:Y:S01]  /*2020*/  IMAD.WIDE.U32 R56, R11, UR6, R56 ;  /* 0x000000060b387c25 */ /* 0x000fe2000f8e0038 */
[----:B------:R-:W-:Y:S02]  /*2030*/  SEL R10, RZ, 0xffffffff, P1 ;  /* 0xffffffffff0a7807 */ /* 0x000fe40000800000 */
[----:B0-----:R-:W-:-:S02]  /*2040*/  ISETP.GE.AND P0, PT, R22, R27, PT ;  /* 0x0000001b1600720c */ /* 0x001fc40003f06270 */
[----:B------:R-:W-:Y:S01]  /*2050*/  ISETP.GE.AND P2, PT, R80, R27, PT ;  /* 0x0000001b5000720c */ /* 0x000fe20003f46270 */
[----:B------:R-:W-:Y:S01]  /*2060*/  IMAD R29, R11, UR7, R12 ;  /* 0x000000070b1d7c24 */ /* 0x000fe2000f8e020c */
[C---:B------:R-:W-:Y:S02]  /*2070*/  SEL R9, R27.reuse, RZ, P0 ;  /* 0x000000ff1b097207 */ /* 0x040fe40000000000 */
[----:B------:R-:W-:Y:S01]  /*2080*/  SEL R11, R27, RZ, P2 ;  /* 0x000000ff1b0b7207 */ /* 0x000fe20001000000 */
[----:B------:R-:W-:Y:S02]  /*2090*/  IMAD.SHL.U32 R15, R10, 0x2, RZ ;  /* 0x000000020a0f7824 */ /* 0x000fe400078e00ff */
[C---:B------:R-:W-:Y:S02]  /*20a0*/  IMAD R8, R20.reuse, R4, RZ ;  /* 0x0000000414087224 */ /* 0x040fe400078e02ff */
[----:B------:R-:W-:Y:S02]  /*20b0*/  IMAD R10, R20, R62, RZ ;  /* 0x0000003e140a7224 */ /* 0x000fe400078e02ff */
[----:B------:R-:W-:-:S02]  /*20c0*/  IMAD.IADD R9, R22, 0x1, R9 ;  /* 0x0000000116097824 */ /* 0x000fc400078e0209 */
[----:B------:R-:W-:Y:S01]  /*20d0*/  IMAD.IADD R11, R80, 0x1, R11 ;  /* 0x00000001500b7824 */ /* 0x000fe200078e020b */
[----:B------:R-:W-:Y:S01]  /*20e0*/  LOP3.LUT R0, R15, 0x2, R0, 0xe2, !PT ;  /* 0x000000020f007812 */ /* 0x000fe200078ee200 */
[C---:B------:R-:W-:Y:S01]  /*20f0*/  IMAD R13, R19.reuse, R5, R8 ;  /* 0x00000005130d7224 */ /* 0x040fe200078e0208 */
[----:B------:R-:W-:Y:S01]  /*2100*/  SHF.R.S32.HI R8, RZ, 0x1f, R9 ;  /* 0x0000001fff087819 */ /* 0x000fe20000011409 */
[----:B------:R-:W-:Y:S01]  /*2110*/  IMAD R15, R19, R63, R10 ;  /* 0x0000003f130f7224 */ /* 0x000fe200078e020a */
[----:B------:R-:W-:Y:S02]  /*2120*/  SHF.R.S32.HI R10, RZ, 0x1f, R11 ;  /* 0x0000001fff0a7819 */ /* 0x000fe4000001140b */
[----:B------:R-:W-:Y:S02]  /*2130*/  LEA.HI R72, R8, R9, RZ, 0x4 ;  /* 0x0000000908487211 */ /* 0x000fe400078f20ff */
[----:B------:R-:W-:Y:S02]  /*2140*/  LEA.HI R71, R10, R11, RZ, 0x4 ;  /* 0x0000000b0a477211 */ /* 0x000fe400078f20ff */
[----:B------:R-:W-:-:S02]  /*2150*/  LEA.HI R8, R8, R9, RZ, 0x5 ;  /* 0x0000000908087211 */ /* 0x000fc400078f28ff */
[----:B------:R-:W-:-:S03]  /*2160*/  LEA.HI R10, R10, R11, RZ, 0x5 ;  /* 0x0000000b0a0a7211 */ /* 0x000fc600078f28ff */
[----:B------:R-:W-:Y:S01]  /*2170*/  IMAD.SHL.U32 R9, R8, 0x80, RZ ;  /* 0x0000008008097824 */ /* 0x000fe200078e00ff */
[----:B--2---:R-:W-:Y:S01]  /*2180*/  LOP3.LUT R8, R30, 0x10, R72, 0xf8, !PT ;  /* 0x000000101e087812 */ /* 0x004fe200078ef848 */
[----:B------:R-:W-:Y:S01]  /*2190*/  IMAD.SHL.U32 R11, R10, 0x80, RZ ;  /* 0x000000800a0b7824 */ /* 0x000fe200078e00ff */
[----:B------:R-:W-:Y:S02]  /*21a0*/  LOP3.LUT R10, R30, 0x10, R71, 0xf8, !PT ;  /* 0x000000101e0a7812 */ /* 0x000fe400078ef847 */
[----:B------:R-:W0:Y:S01]  /*21b0*/  S2R R30, SR_TID.X ;  /* 0x00000000001e7919 */ /* 0x000e220000002100 */
[----:B------:R-:W-:Y:S01]  /*21c0*/  IMAD.IADD R55, R55, 0x1, R13 ;  /* 0x0000000137377824 */ /* 0x000fe200078e020d */
[----:B------:R-:W-:Y:S01]  /*21d0*/  LOP3.LUT R9, R9, 0xfffff000, RZ, 0xc0, !PT ;  /* 0xfffff00009097812 */ /* 0x000fe200078ec0ff */
[----:B------:R-:W-:Y:S01]  /*21e0*/  IMAD.IADD R53, R13, 0x1, R53 ;  /* 0x000000010d357824 */ /* 0x000fe200078e0235 */
[----:B-----5:R-:W-:Y:S02]  /*21f0*/  SHF.R.S32.HI R13, RZ, 0x1f, R24 ;  /* 0x0000001fff0d7819 */ /* 0x020fe40000011418 */
[----:B------:R-:W-:-:S02]  /*2200*/  LOP3.LUT R8, R8, R28, RZ, 0x3c, !PT ;  /* 0x0000001c08087212 */ /* 0x000fc400078e3cff */
[----:B------:R-:W-:Y:S02]  /*2210*/  P2R R81, PR, RZ, 0x4 ;  /* 0x00000004ff517803 */ /* 0x000fe40000000000 */
[----:B------:R-:W-:Y:S02]  /*2220*/  LOP3.LUT R11, R11, 0xfffff000, RZ, 0xc0, !PT ;  /* 0xfffff0000b0b7812 */ /* 0x000fe400078ec0ff */
[----:B------:R-:W-:Y:S02]  /*2230*/  LOP3.LUT R10, R10, R28, RZ, 0x3c, !PT ;  /* 0x0000001c0a0a7212 */ /* 0x000fe400078e3cff */
[----:B---3--:R-:W-:Y:S01]  /*2240*/  IADD3 R70, R8, R9, R21 ;  /* 0x0000000908467210 */ /* 0x008fe20007ffe015 */
[----:B------:R-:W-:Y:S01]  /*2250*/  IMAD R8, R13, R4, RZ ;  /* 0x000000040d087224 */ /* 0x000fe200078e02ff */
[----:B------:R-:W-:Y:S01]  /*2260*/  IADD3 R46, P2, R19, R46, RZ ;  /* 0x0000002e132e7210 */ /* 0x000fe20007f5e0ff */
[----:B------:R-:W-:Y:S02]  /*2270*/  IMAD.IADD R51, R51, 0x1, R15 ;  /* 0x0000000133337824 */ /* 0x000fe400078e020f */
[----:B------:R-:W-:-:S02]  /*2280*/  IMAD.IADD R49, R15, 0x1, R49 ;  /* 0x000000010f317824 */ /* 0x000fc400078e0231 */
[----:B------:R-:W-:Y:S01]  /*2290*/  IMAD R13, R13, R62, RZ ;  /* 0x0000003e0d0d7224 */ /* 0x000fe200078e02ff */
[----:B------:R-:W-:Y:S01]  /*22a0*/  IADD3 R69, R10, R11, R21 ;  /* 0x0000000b0a457210 */ /* 0x000fe20007ffe015 */
[C---:B------:R-:W-:Y:S01]  /*22b0*/  IMAD R21, R24.reuse, R5, R8 ;  /* 0x0000000518157224 */ /* 0x040fe200078e0208 */
[----:B------:R-:W-:Y:S01]  /*22c0*/  LOP3.LUT R7, R71, 0xfffffff0, RZ, 0xc0, !PT ;  /* 0xfffffff047077812 */ /* 0x000fe200078ec0ff */
[----:B------:R-:W-:-:S04]  /*22d0*/  IMAD.WIDE.U32 R54, R24, R4, R54 ;  /* 0x0000000418367225 */ /* 0x000fc800078e0036 */
[----:B------:R-:W-:Y:S01]  /*22e0*/  IMAD.X R47, R20, 0x1, R3, P2 ;  /* 0x00000001142f7824 */ /* 0x000fe200010e0603 */
[----:B------:R-:W-:Y:S01]  /*22f0*/  LOP3.LUT R20, R72, 0xfffffff0, RZ, 0xc0, !PT ;  /* 0xfffffff048147812 */ /* 0x000fe200078ec0ff */
[----:B------:R-:W-:Y:S01]  /*2300*/  IMAD.WIDE.U32 R52, R24, R4, R52 ;  /* 0x0000000418347225 */ /* 0x000fe200078e0034 */
[----:B0-----:R-:W-:-:S03]  /*2310*/  SHF.R.U32.HI R28, RZ, 0x7, R30 ;  /* 0x00000007ff1c7819 */ /* 0x001fc6000001161e */
[C---:B------:R-:W-:Y:S02]  /*2320*/  IMAD R13, R24.reuse, R63, R13 ;  /* 0x0000003f180d7224 */ /* 0x040fe400078e020d */
[----:B------:R-:W-:Y:S01]  /*2330*/  IMAD.WIDE.U32 R50, R24, R62, R50 ;  /* 0x0000003e18327225 */ /* 0x000fe200078e0032 */
[----:B------:R-:W-:-:S03]  /*2340*/  SHF.L.U64.HI R63, R62, 0x7, R63 ;  /* 0x000000073e3f7819 */ /* 0x000fc6000001023f */
[----:B------:R-:W-:Y:S01]  /*2350*/  IMAD.WIDE.U32 R48, R24, R62, R48 ;  /* 0x0000003e18307225 */ /* 0x000fe200078e0030 */
[C---:B------:R-:W-:Y:S02]  /*2360*/  LOP3.LUT R45, R0.reuse, 0x1, RZ, 0xc0, !PT ;  /* 0x00000001002d7812 */ /* 0x040fe400078ec0ff */
[----:B------:R-:W-:Y:S01]  /*2370*/  LOP3.LUT R44, R0, 0x2, RZ, 0xc0, !PT ;  /* 0x00000002002c7812 */ /* 0x000fe200078ec0ff */
[----:B------:R-:W-:Y:S01]  /*2380*/  IMAD.SHL.U32 R60, R27, 0x2, RZ ;  /* 0x000000021b3c7824 */ /* 0x000fe200078e00ff */
[----:B------:R-:W-:Y:S01]  /*2390*/  ISETP.GE.AND P1, PT, R64, UR4, PT ;  /* 0x0000000440007c0c */ /* 0x000fe2000bf26270 */
[----:B------:R-:W-:Y:S01]  /*23a0*/  IMAD.IADD R27, R55, 0x1, R21 ;  /* 0x00000001371b7824 */ /* 0x000fe200078e0215 */
[----:B------:R-:W-:Y:S01]  /*23b0*/  SHF.R.S32.HI R4, RZ, 0x1f, R20 ;  /* 0x0000001fff047819 */ /* 0x000fe20000011414 */
[----:B------:R-:W-:Y:S01]  /*23c0*/  IMAD.SHL.U32 R62, R62, 0x80, RZ ;  /* 0x000000803e3e7824 */ /* 0x000fe200078e00ff */
[----:B------:R-:W-:Y:S01]  /*23d0*/  SHF.R.S32.HI R3, RZ, 0x1f, R7 ;  /* 0x0000001fff037819 */ /* 0x000fe20000011407 */
[----:B------:R-:W-:-:S02]  /*23e0*/  VIADD R61, R28, 0x8 ;  /* 0x000000081c3d7836 */ /* 0x000fc40000000000 */
[----:B------:R-:W-:Y:S02]  /*23f0*/  IMAD.IADD R21, R21, 0x1, R53 ;  /* 0x0000000115157824 */ /* 0x000fe400078e0235 */
[----:B------:R-:W-:Y:S02]  /*2400*/  IMAD.IADD R6, R51, 0x1, R13 ;  /* 0x0000000133067824 */ /* 0x000fe400078e020d */
[----:B------:R-:W-:Y:S02]  /*2410*/  IMAD.IADD R5, R13, 0x1, R49 ;  /* 0x000000010d057824 */ /* 0x000fe400078e0231 */
[----:B------:R-:W-:-:S07]  /*2420*/  IMAD.IADD R0, R57, 0x1, R29 ;  /* 0x0000000139007824 */ /* 0x000fce00078e021d */
.L_x_10445:
[----:B------:R-:W2:Y:S01]  /*2430*/  LDL R8, [R1+0x2c] ;  /* 0x00002c0001087983 */ /* 0x000ea20000100800 */
[----:B------:R-:W0:Y:S01]  /*2440*/  LDC R86, c[0x0][0x3f4] ;  /* 0x0000fd00ff567b82 */ /* 0x000e220000000800 */
[----:B------:R-:W-:Y:S01]  /*2450*/  VIADD R10, R2, 0xffffffff ;  /* 0xffffffff020a7836 */ /* 0x000fe20000000000 */
[----:B------:R-:W-:Y:S05]  /*2460*/  YIELD ;  /* 0x0000000000007946 */ /* 0x000fea0003800000 */
[----:B----4-:R-:W-:Y:S01]  /*2470*/  SHF.R.S32.HI R12, RZ, 0x1f, R10 ;  /* 0x0000001fff0c7819 */ /* 0x010fe2000001140a */
[----:B------:R-:W1:Y:S01]  /*2480*/  LDC.64 R76, c[0x0][0x2e8] ;  /* 0x0000ba00ff4c7b82 */ /* 0x000e620000000a00 */
[-C--:B------:R-:W-:Y:S01]  /*2490*/  IMAD R2, R68, R10.reuse, RZ ;  /* 0x0000000a44027224 */ /* 0x080fe200078e02ff */
[----:B------:R-:W-:Y:S01]  /*24a0*/  BSSY B0, `(.L_x_10406) ;  /* 0x00003f5000007945 */ /* 0x000fe20003800000 */
[----:B------:R-:W-:Y:S01]  /*24b0*/  IMAD.WIDE.U32 R36, R67, R10, RZ ;  /* 0x0000000a43247225 */ /* 0x000fe200078e00ff */
[----:B------:R-:W-:-:S03]  /*24c0*/  ISETP.GT.AND P2, PT, R10, R25, PT ;  /* 0x000000190a00720c */ /* 0x000fc60003f44270 */
[----:B------:R-:W-:Y:S02]  /*24d0*/  IMAD R9, R12, R67, R2 ;  /* 0x000000430c097224 */ /* 0x000fe400078e0202 */
[----:B------:R-:W-:Y:S02]  /*24e0*/  IMAD.MOV.U32 R2, RZ, RZ, R10 ;  /* 0x000000ffff027224 */ /* 0x000fe400078e000a */
        /* <DEDUP_REMOVED lines=31> */
[----:B------:R-:W-:Y:S02]  /*26e0*/  ULDC.64 UR6, c[0x0][0x400] ;  /* 0x0001000000067ab9 */ /* 0x000fe40000000a00 */
[----:B------:R-:W3:Y:S01]  /*26f0*/  LDL R78, [R1+0x10] ;  /* 0x00001000014e7983 */ /* 0x000ee20000100800 */
[----:B------:R-:W-:Y:S02]  /*2700*/  IADD3 R40, P3, P5, R54, UR4, R40 ;  /* 0x0000000436287c10 */ /* 0x000fe4000fd7e028 */
[----:B------:R-:W-:Y:S02]  /*2710*/  CS2R R34, SRZ ;  /* 0x0000000000227805 */ /* 0x000fe4000001ff00 */
[----:B------:R-:W-:Y:S02]  /*2720*/  CS2R R36, SRZ ;  /* 0x0000000000247805 */ /* 0x000fe4000001ff00 */
[----:B------:R-:W-:-:S02]  /*2730*/  IADD3.X R41, R27, UR5, R42, P3, P5 ;  /* 0x000000051b297c10 */ /* 0x000fc40009fea42a */
[----:B------:R-:W-:-:S04]  /*2740*/  IADD3 R38, P3, P5, R50, UR6, R38 ;  /* 0x0000000632267c10 */ /* 0x000fc8000fd7e026 */
[----:B------:R-:W-:Y:S02]  /*2750*/  IADD3.X R39, R6, UR7, R43, P3, P5 ;  /* 0x0000000706277c10 */ /* 0x000fe40009fea42b */
[----:B------:R-:W-:Y:S02]  /*2760*/  ISETP.GE.AND P5, PT, R154, R86, PT ;  /* 0x000000569a00720c */ /* 0x000fe40003fa6270 */
[----:B------:R-:W-:Y:S02]  /*2770*/  CS2R R28, SRZ ;  /* 0x00000000001c7805 */ /* 0x000fe4000001ff00 */
[----:B------:R-:W-:Y:S02]  /*2780*/  CS2R R12, SRZ ;  /* 0x00000000000c7805 */ /* 0x000fe4000001ff00 */
[----:B------:R-:W-:Y:S02]  /*2790*/  CS2R R30, SRZ ;  /* 0x00000000001e7805 */ /* 0x000fe4000001ff00 */
[----:B------:R-:W-:-:S05]  /*27a0*/  CS2R R14, SRZ ;  /* 0x00000000000e7805 */ /* 0x000fca000001ff00 */
[----:B------:R0:W5:Y:S04]  /*27b0*/  @!P5 LDG.E.64 R34, desc[UR42][R40.64] ;  /* 0x0000002a2822d981 */ /* 0x000168000c1e1b00 */
[----:B------:R0:W5:Y:S01]  /*27c0*/  @!P5 LDG.E.64 R36, desc[UR42][R38.64] ;  /* 0x0000002a2624d981 */ /* 0x000162000c1e1b00 */
[-C--:B--2---:R-:W-:Y:S02]  /*27d0*/  ISETP.GE.AND P3, PT, R82, R86.reuse, PT ;  /* 0x000000565200720c */ /* 0x084fe40003f66270 */
[----:B---3--:R-:W-:-:S11]  /*27e0*/  ISETP.GE.AND P5, PT, R78, R86, PT ;  /* 0x000000564e00720c */ /* 0x008fd60003fa6270 */
[----:B------:R0:W5:Y:S04]  /*27f0*/  @!P3 LDG.E.64 R28, desc[UR42][R40.64+0x10] ;  /* 0x0000102a281cb981 */ /* 0x000168000c1e1b00 */
[----:B------:R0:W5:Y:S04]  /*2800*/  @!P5 LDG.E.64 R12, desc[UR42][R40.64+0x20] ;  /* 0x0000202a280cd981 */ /* 0x000168000c1e1b00 */
[----:B------:R0:W5:Y:S04]  /*2810*/  @!P3 LDG.E.64 R30, desc[UR42][R38.64+0x10] ;  /* 0x0000102a261eb981 */ /* 0x000168000c1e1b00 */
[----:B------:R0:W5:Y:S02]  /*2820*/  @!P5 LDG.E.64 R14, desc[UR42][R38.64+0x20] ;  /* 0x0000202a260ed981 */ /* 0x000164000c1e1b00 */
.L_x_10410:
[----:B------:R-:W-:Y:S05]  /*2830*/  BSYNC B1 ;  /* 0x0000000000017941 */ /* 0x000fea0003800000 */
.L_x_10409:
        /* <DEDUP_REMOVED lines=10> */
.L_x_10411:
[----:B------:R-:W-:Y:S01]  /*28e0*/  IMAD R82, R17, 0x8, R16 ;  /* 0x0000000811527824 */ /* 0x000fe200078e0210 */
[----:B------:R-:W-:Y:S01]  /*28f0*/  SHF.L.U32 R85, R153, 0x1f, RZ ;  /* 0x0000001f99557819 */ /* 0x000fe200000006ff */
[----:B------:R-:W-:Y:S03]  /*2900*/  BSSY B1, `(.L_x_10412) ;  /* 0x0000003000017945 */ /* 0x000fe60003800000 */
[----:B------:R-:W0:Y:S02]  /*2910*/  SYNCS.PHASECHK.TRANS64.TRYWAIT P5, [R82+URZ+0x19c90], R85 ;  /* 0x019c9055520075a7 */ /* 0x000e2400080a017f */
[----:B0-----:R-:W-:Y:S05]  /*2920*/  @!P5 BRA `(.L_x_10413) ;  /* 0x0000018c00f8d947 */ /* 0x001fea0003800000 */
.L_x_10667:
[----:B------:R-:W-:Y:S05]  /*2930*/  BSYNC B1 ;  /* 0x0000000000017941 */ /* 0x000fea0003800000 */
.L_x_10412:
        /* <DEDUP_REMOVED lines=39> */
[--C-:B------:R-:W-:Y:S01]  /*2bb0*/  HADD2.F32 R79, -RZ, R78.reuse.H0_H0 ;  /* 0x2000004eff4f7230 */ /* 0x100fe20000004100 */
[----:B------:R-:W-:Y:S01]  /*2bc0*/  F2FP.F16.E4M3.UNPACK_B R93, R35.H1 ;  /* 0x00000023ff5d723e */ /* 0x000fe200030006ff */
[----:B------:R-:W-:Y:S02]  /*2bd0*/  HADD2.F32 R76, -RZ, R9.H0_H0 ;  /* 0x20000009ff4c7230 */ /* 0x000fe40000004100 */
[----:B------:R-:W-:Y:S01]  /*2be0*/  FMUL.FTZ R89, R77, R90 ;  /* 0x0000005a4d597220 */ /* 0x000fe20000410000 */
[----:B------:R-:W-:Y:S02]  /*2bf0*/  HADD2.F32 R78, -RZ, R78.H1_H1 ;  /* 0x3000004eff4e7230 */ /* 0x000fe40000004100 */
[-C--:B------:R-:W-:Y:S01]  /*2c00*/  FFMA.FTZ R9, R37, R79.reuse, R92 ;  /* 0x0000004f25097223 */ /* 0x080fe2000001005c */
[----:B------:R-:W-:Y:S01]  /*2c10*/  F2FP.F16.E4M3.UNPACK_B R37, R36.H1 ;  /* 0x00000024ff25723e */ /* 0x000fe200030006ff */
[----:B------:R-:W-:Y:S01]  /*2c20*/  FMUL.FTZ R90, R76, R90 ;  /* 0x0000005a4c5a7220 */ /* 0x000fe20000410000 */
[----:B------:R-:W-:Y:S01]  /*2c30*/  FFMA.FTZ R8, R8, R79, -R91 ;  /* 0x0000004f08087223 */ /* 0x000fe2000001085b */
        /* <DEDUP_REMOVED lines=16> */
[-C--:B------:R-:W-:Y:S01]  /*2d40*/  FFMA.FTZ R43, R43, R36.reuse, -R92 ;  /* 0x000000242b2b7223 */ /* 0x080fe2000001085c */
[----:B------:R-:W-:Y:S01]  /*2d50*/  FFMA.FTZ R78, R76, R36, R89 ;  /* 0x000000244c4e7223 */ /* 0x000fe20000010059 */
[----:B------:R-:W-:Y:S01]  /*2d60*/  F2FP.F16.E4M3.UNPACK_B R76, R11.H1 ;  /* 0x0000000bff4c723e */ /* 0x000fe200030006ff */
[-C--:B------:R-:W-:Y:S01]  /*2d70*/  FFMA.FTZ R36, R37, R77.reuse, -R90 ;  /* 0x0000004d25247223 */ /* 0x080fe2000001085a */
[----:B------:R-:W-:Y:S01]  /*2d80*/  FFMA.FTZ R37, R42, R77, R79 ;  /* 0x0000004d2a257223 */ /* 0x000fe2000001004f */
[----:B------:R-:W-:Y:S01]  /*2d90*/  F2FP.F16.E4M3.UNPACK_B R77, R10.H1 ;  /* 0x0000000aff4d723e */ /* 0x000fe200030006ff */
[----:B------:R-:W-:Y:S01]  /*2da0*/  HADD2.F32 R90, -RZ, R93.H1_H1 ;  /* 0x3000005dff5a7230 */ /* 0x000fe20000004100 */
[----:B------:R-:W-:Y:S01]  /*2db0*/  F2FP.SATFINITE.E4M3.F32.PACK_AB_MERGE_C R43, R78, R43, RZ ;  /* 0x0000002b4e2b723e */ /* 0x000fe200048070ff */
[--C-:B------:R-:W-:Y:S01]  /*2dc0*/  HADD2.F32 R78, -RZ, R76.reuse.H0_H0 ;  /* 0x2000004cff4e7230 */ /* 0x100fe20000004100 */
[----:B------:R-:W-:Y:S01]  /*2dd0*/  F2FP.F16.E4M3.UNPACK_B R92, R35 ;  /* 0x00000023ff5c723e */ /* 0x000fe200020006ff */
[----:B------:R-:W-:Y:S01]  /*2de0*/  HADD2.F32 R79, -RZ, R76.H1_H1 ;  /* 0x3000004cff4f7230 */ /* 0x000fe20000004100 */
[-C--:B------:R-:W-:Y:S01]  /*2df0*/  F2FP.F16.E4M3.UNPACK_B R76, R34.reuse.H1 ;  /* 0x00000022ff4c723e */ /* 0x080fe200030006ff */
[----:B------:R-:W-:Y:S01]  /*2e00*/  HADD2.F32 R35, -RZ, R77.H1_H1 ;  /* 0x3000004dff237230 */ /* 0x000fe20000004100 */
[----:B------:R-:W-:Y:S01]  /*2e10*/  F2FP.SATFINITE.E4M3.F32.PACK_AB_MERGE_C R42, R94, R91, RZ ;  /* 0x0000005b5e2a723e */ /* 0x000fe200048070ff */
[----:B------:R-:W-:Y:S01]  /*2e20*/  HADD2.F32 R94, -RZ, R92.H1_H1 ;  /* 0x3000005cff5e7230 */ /* 0x000fe20000004100 */
[----:B------:R-:W-:Y:S01]  /*2e30*/  F2FP.F16.E4M3.UNPACK_B R89, R34 ;  /* 0x00000022ff59723e */ /* 0x000fe200020006ff */
[----:B------:R-:W-:-:S02]  /*2e40*/  HADD2.F32 R91, -RZ, R76.H1_H1 ;  /* 0x3000004cff5b7230 */ /* 0x000fc40000004100 */
[-C--:B------:R-:W-:Y:S01]  /*2e50*/  FMUL.FTZ R95, R79, R90.reuse ;  /* 0x0000005a4f5f7220 */ /* 0x080fe20000410000 */
[----:B------:R-:W-:Y:S02]  /*2e60*/  HADD2.F32 R77, -RZ, R77.H0_H0 ;  /* 0x2000004dff4d7230 */ /* 0x000fe40000004100 */
[C---:B------:R-:W-:Y:S01]  /*2e70*/  FMUL.FTZ R98, R78.reuse, R90 ;  /* 0x0000005a4e627220 */ /* 0x040fe20000410000 */
[----:B------:R-:W-:Y:S02]  /*2e80*/  HADD2.F32 R90, -RZ, R89.H1_H1 ;  /* 0x30000059ff5a7230 */ /* 0x000fe40000004100 */
[----:B------:R-:W-:Y:S01]  /*2e90*/  FFMA.FTZ R34, R78, R91, -R95 ;  /* 0x0000005b4e227223 */ /* 0x000fe2000001085f */
[-C--:B------:R-:W-:Y:S01]  /*2ea0*/  FMUL.FTZ R96, R35, R94.reuse ;  /* 0x0000005e23607220 */ /* 0x080fe20000410000 */
        /* <DEDUP_REMOVED lines=12> */
[--C-:B------:R-:W-:Y:S01]  /*2f70*/  HADD2.F32 R35, -RZ, R10.reuse.H0_H0 ;  /* 0x2000000aff237230 */ /* 0x100fe20000004100 */
[----:B------:R-:W-:Y:S01]  /*2f80*/  F2FP.SATFINITE.E4M3.F32.PACK_AB_MERGE_C R8, R37, R36, R43 ;  /* 0x000000242508723e */ /* 0x000fe2000480702b */
[----:B------:R-:W-:-:S02]  /*2f90*/  HADD2.F32 R10, -RZ, R10.H1_H1 ;  /* 0x3000000aff0a7230 */ /* 0x000fc40000004100 */
[-C--:B------:R-:W-:Y:S01]  /*2fa0*/  FMUL.FTZ R94, R78, R93.reuse ;  /* 0x0000005d4e5e7220 */ /* 0x080fe20000410000 */
[----:B------:R-:W-:Y:S02]  /*2fb0*/  HADD2.F32 R92, -RZ, R92.H0_H0 ;  /* 0x2000005cff5c7230 */ /* 0x000fe40000004100 */
[----:B------:R-:W-:Y:S01]  /*2fc0*/  FMUL.FTZ R93, R77, R93 ;  /* 0x0000005d4d5d7220 */ /* 0x000fe20000410000 */
[----:B------:R-:W-:Y:S02]  /*2fd0*/  HADD2.F32 R76, -RZ, R76.H0_H0 ;  /* 0x2000004cff4c7230 */ /* 0x000fe40000004100 */
        /* <DEDUP_REMOVED lines=9> */
.L_x_10418:
[----:B------:R-:W-:Y:S05]  /*3070*/  BSYNC B2 ;  /* 0x0000000000027941 */ /* 0x000fea0003800000 */
.L_x_10417:
[----:B--2---:R1:W-:Y:S02]  /*3080*/  STG.E.128 desc[UR42][R32.64], R8 ;  /* 0x0000000820007986 */ /* 0x0043e4000c101d2a */
.L_x_10416:
[----:B------:R-:W-:Y:S05]  /*3090*/  BSYNC B1 ;  /* 0x0000000000017941 */ /* 0x000fea0003800000 */
.L_x_10415:
        /* <DEDUP_REMOVED lines=115> */
.L_x_10422:
[----:B------:R-:W-:Y:S05]  /*37d0*/  BSYNC B2 ;  /* 0x0000000000027941 */ /* 0x000fea0003800000 */
.L_x_10421:
[----:B------:R2:W-:Y:S02]  /*37e0*/  STG.E.128 desc[UR42][R32.64+0x20], R8 ;  /* 0x0000200820007986 */ /* 0x0005e4000c101d2a */
.L_x_10420:
[----:B------:R-:W-:Y:S05]  /*37f0*/  BSYNC B1 ;  /* 0x0000000000017941 */ /* 0x000fea0003800000 */
.L_x_10419:
        /* <DEDUP_REMOVED lines=111> */
.L_x_10424:
[----:B------:R-:W-:Y:S05]  /*3ef0*/  BSYNC B1 ;  /* 0x0000000000017941 */ /* 0x000fea0003800000 */
.L_x_10423:
[----:B------:R3:W-:Y:S01]  /*3f00*/  STG.E.128 desc[UR42][R32.64+0x40], R8 ;  /* 0x0000400820007986 */ /* 0x0007e2000c101d2a */
[----:B------:R-:W-:Y:S05]  /*3f10*/  BRA `(.L_x_10414) ;  /* 0x0000002400347947 */ /* 0x000fea0003800000 */
.L_x_10408:
        /* <DEDUP_REMOVED lines=27> */
.L_x_10426:
[----:B------:R-:W-:Y:S05]  /*40d0*/  BSYNC B1 ;  /* 0x0000000000017941 */ /* 0x000fea0003800000 */
.L_x_10425:
        /* <DEDUP_REMOVED lines=12> */
.L_x_10427:
[----:B------:R-:W-:Y:S01]  /*41a0*/  IMAD R82, R17, 0x8, R16 ;  /* 0x0000000811527824 */ /* 0x000fe200078e0210 */
[----:B------:R-:W-:Y:S01]  /*41b0*/  SHF.L.U32 R85, R153, 0x1f, RZ ;  /* 0x0000001f99557819 */ /* 0x000fe200000006ff */
[----:B------:R-:W-:Y:S03]  /*41c0*/  BSSY B1, `(.L_x_10428) ;  /* 0x0000003000017945 */ /* 0x000fe60003800000 */
[----:B------:R-:W1:Y:S02]  /*41d0*/  SYNCS.PHASECHK.TRANS64.TRYWAIT P5, [R82+URZ+0x19c90], R85 ;  /* 0x019c9055520075a7 */ /* 0x000e6400080a017f */
[----:B-1----:R-:W-:Y:S05]  /*41e0*/  @!P5 BRA `(.L_x_10429) ;  /* 0x0000017400dcd947 */ /* 0x002fea0003800000 */
.L_x_10668:
[----:B------:R-:W-:Y:S05]  /*41f0*/  BSYNC B1 ;  /* 0x0000000000017941 */ /* 0x000fea0003800000 */
.L_x_10428:
        /* <DEDUP_REMOVED lines=13> */
[----:B------:R-:W2:Y:S04]  /*42d0*/  LDL R41, [R1+0x8] ;  /* 0x0000080001297983 */ /* 0x000ea80000100800 */
[----:B------:R-:W3:Y:S04]  /*42e0*/  LDL R40, [R1+0x7c] ;  /* 0x00007c0001287983 */ /* 0x000ee80000100800 */
[----:B------:R-:W4:Y:S01]  /*42f0*/  LDL R39, [R1+0x14] ;  /* 0x0000140001277983 */ /* 0x000f220000100800 */
[----:B------:R-:W-:Y:S01]  /*4300*/  SEL R36, R60, R95, !P0 ;  /* 0x0000005f3c247207 */ /* 0x000fe20004000000 */
[----:B------:R-:W-:Y:S01]  /*4310*/  BSSY B2, `(.L_x_10432) ;  /* 0x00000ee000027945 */ /* 0x000fe20003800000 */
[----:B------:R-:W-:-:S02]  /*4320*/  ISETP.GE.AND P6, PT, R22, R86, PT ;  /* 0x000000561600720c */ /* 0x000fc40003fc6270 */
[----:B------:R-:W-:Y:S02]  /*4330*/  SHF.R.S32.HI R37, RZ, 0x1f, R36 ;  /* 0x0000001fff257819 */ /* 0x000fe40000011424 */
[----:B------:R-:W-:Y:S02]  /*4340*/  IADD3 R101, P4, P5, R58, R78, R20 ;  /* 0x0000004e3a657210 */ /* 0x000fe40007d9e014 */
[----:B------:R-:W-:-:S04]  /*4350*/  LEA.HI R37, R37, R36, RZ, 0x5 ;  /* 0x0000002425257211 */ /* 0x000fc800078f28ff */
[----:B------:R-:W-:-:S04]  /*4360*/  SHF.R.S32.HI R37, RZ, 0x5, R37 ;  /* 0x00000005ff257819 */ /* 0x000fc80000011425 */
[----:B------:R-:W-:-:S04]  /*4370*/  LEA.HI.SX32 R37, R72, R37, 0x1c ;  /* 0x0000002548257211 */ /* 0x000fc800078fe2ff */
        /* <DEDUP_REMOVED lines=188> */
[----:B------:R-:W-:Y:S01]  /*4f40*/  F2FP.F16.E4M3.UNPACK_B R40, R99.H1 ;  /* 0x00000063ff28723e */ /* 0x000fe200030006ff */
[--C-:B------:R-:W-:Y:S01]  /*4f50*/  HADD2.F32 R113, -RZ, R33.reuse.H0_H0 ;  /* 0x20000021ff717230 */ /* 0x100fe20000004100 */
[----:B------:R-:W-:Y:S01]  /*4f60*/  F2FP.F16.E4M3.UNPACK_B R98, R98 ;  /* 0x00000062ff62723e */ /* 0x000fe200020006ff */
[----:B------:R-:W-:Y:S01]  /*4f70*/  HADD2.F32 R33, -RZ, R33.H1_H1 ;  /* 0x30000021ff217230 */ /* 0x000fe20000004100 */
[----:B------:R-:W-:Y:S01]  /*4f80*/  F2FP.F16.E4M3.UNPACK_B R42, R42 ;  /* 0x0000002aff2a723e */ /* 0x000fe200020006ff */
[----:B------:R-:W-:-:S02]  /*4f90*/  HADD2.F32 R97, -RZ, R40.H0_H0 ;  /* 0x20000028ff617230 */ /* 0x000fc40000004100 */
[CC--:B------:R-:W-:Y:S01]  /*4fa0*/  FMUL.FTZ R109, R39.reuse, R113.reuse ;  /* 0x00000071276d7220 */ /* 0x0c0fe20000410000 */
[C---:B------:R-:W-:Y:S01]  /*4fb0*/  FMUL.FTZ R113, R96.reuse, R113 ;  /* 0x0000007160717220 */ /* 0x040fe20000410000 */
[----:B------:R-:W-:Y:S01]  /*4fc0*/  HADD2.F32 R36, -RZ, R36.H1_H1 ;  /* 0x30000024ff247230 */ /* 0x000fe20000004100 */
[----:B------:R-:W-:Y:S01]  /*4fd0*/  F2FP.F16.E4M3.UNPACK_B R99, R99 ;  /* 0x00000063ff63723e */ /* 0x000fe200020006ff */
[----:B------:R-:W-:Y:S02]  /*4fe0*/  HADD2.F32 R34, -RZ, R34.H1_H1 ;  /* 0x30000022ff227230 */ /* 0x000fe40000004100 */
[-C--:B------:R-:W-:Y:S01]  /*4ff0*/  FFMA.FTZ R109, R96, R97.reuse, -R109 ;  /* 0x00000061606d7223 */ /* 0x080fe2000001086d */
[----:B------:R-:W-:Y:S01]  /*5000*/  FFMA.FTZ R113, R39, R97, R113 ;  /* 0x0000006127717223 */ /* 0x000fe20000010071 */
[----:B------:R-:W-:Y:S02]  /*5010*/  HADD2.F32 R39, -RZ, R40.H1_H1 ;  /* 0x30000028ff277230 */ /* 0x000fe40000004100 */
[-C--:B------:R-:W-:Y:S01]  /*5020*/  FMUL.FTZ R97, R36, R33.reuse ;  /* 0x0000002124617220 */ /* 0x080fe20000410000 */
[C---:B------:R-:W-:Y:S01]  /*5030*/  FMUL.FTZ R33, R34.reuse, R33 ;  /* 0x0000002122217220 */ /* 0x040fe20000410000 */
[----:B------:R-:W-:Y:S01]  /*5040*/  HADD2.F32 R40, -RZ, R38.H0_H0 ;  /* 0x20000026ff287230 */ /* 0x000fe20000004100 */
[----:B------:R-:W-:Y:S01]  /*5050*/  F2FP.SATFINITE.E4M3.F32.PACK_AB_MERGE_C R13, R13, R111, RZ ;  /* 0x0000006f0d0d723e */ /* 0x000fe200048070ff */
[-C--:B------:R-:W-:Y:S01]  /*5060*/  FFMA.FTZ R34, R34, R39.reuse, -R97 ;  /* 0x0000002722227223 */ /* 0x080fe20000010861 */
        /* <DEDUP_REMOVED lines=8> */
[-C--:B------:R-:W-:Y:S01]  /*50f0*/  FMUL.FTZ R96, R36, R97.reuse ;  /* 0x0000006124607220 */ /* 0x080fe20000410000 */
[C---:B------:R-:W-:Y:S01]  /*5100*/  FMUL.FTZ R97, R40.reuse, R97 ;  /* 0x0000006128617220 */ /* 0x040fe20000410000 */
[----:B------:R-:W-:Y:S02]  /*5110*/  HADD2.F32 R115, -RZ, R38.H1_H1 ;  /* 0x30000026ff737230 */ /* 0x000fe40000004100 */
[-C--:B------:R-:W-:Y:S01]  /*5120*/  FFMA.FTZ R96, R40, R39.reuse, -R96 ;  /* 0x0000002728607223 */ /* 0x080fe20000010860 */
[----:B------:R-:W-:Y:S01]  /*5130*/  FFMA.FTZ R97, R36, R39, R97 ;  /* 0x0000002724617223 */ /* 0x000fe20000010061 */
[----:B------:R-:W-:Y:S01]  /*5140*/  HADD2.F32 R39, -RZ, R42.H1_H1 ;  /* 0x3000002aff277230 */ /* 0x000fe20000004100 */
[----:B------:R-:W-:Y:S01]  /*5150*/  F2FP.SATFINITE.E4M3.F32.PACK_AB_MERGE_C R40, R14, R107, R13 ;  /* 0x0000006b0e28723e */ /* 0x000fe2000480700d */
[----:B------:R-:W-:-:S03]  /*5160*/  HADD2.F32 R36, -RZ, R99.H1_H1 ;  /* 0x30000063ff247230 */ /* 0x000fc60000004100 */
[-C--:B------:R-:W-:Y:S01]  /*5170*/  FMUL.FTZ R38, R39, R98.reuse ;  /* 0x0000006227267220 */ /* 0x080fe20000410000 */
[----:B------:R-:W-:-:S03]  /*5180*/  FMUL.FTZ R98, R115, R98 ;  /* 0x0000006273627220 */ /* 0x000fc60000410000 */
[-C--:B------:R-:W-:Y:S01]  /*5190*/  FFMA.FTZ R115, R115, R36.reuse, -R38 ;  /* 0x0000002473737223 */ /* 0x080fe20000010826 */
[----:B------:R-:W-:Y:S01]  /*51a0*/  FFMA.FTZ R36, R39, R36, R98 ;  /* 0x0000002427247223 */ /* 0x000fe20000010062 */
[----:B------:R-:W-:-:S03]  /*51b0*/  F2FP.SATFINITE.E4M3.F32.PACK_AB_MERGE_C R39, R32, R106, R105 ;  /* 0x0000006a2027723e */ /* 0x000fc60004807069 */
[----:B------:R-:W-:Y:S02]  /*51c0*/  F2FP.SATFINITE.E4M3.F32.PACK_AB_MERGE_C R38, R115, R96, R34 ;  /* 0x000000607326723e */ /* 0x000fe40004807022 */
[----:B------:R-:W-:Y:S01]  /*51d0*/  F2FP.SATFINITE.E4M3.F32.PACK_AB_MERGE_C R42, R36, R97, R33 ;  /* 0x00000061242a723e */ /* 0x000fe20004807021 */
[----:B------:R-:W-:-:S07]  /*51e0*/  IMAD.MOV.U32 R36, RZ, RZ, R102 ;  /* 0x000000ffff247224 */ /* 0x000fce00078e0066 */
.L_x_10433:
[----:B------:R-:W-:Y:S05]  /*51f0*/  BSYNC B2 ;  /* 0x0000000000027941 */ /* 0x000fea0003800000 */
.L_x_10432:
[----:B------:R-:W-:Y:S02]  /*5200*/  IADD3.X R14, R74, R94, R4, P4, P5 ;  /* 0x0000005e4a0e7210 */ /* 0x000fe400027ea404 */
        /* <DEDUP_REMOVED lines=10> */
.L_x_10431:
[----:B------:R-:W-:Y:S05]  /*52b0*/  BSYNC B1 ;  /* 0x0000000000017941 */ /* 0x000fea0003800000 */
.L_x_10430:
[----:B------:R-:W-:-:S13]  /*52c0*/  ISETP.NE.AND P4, PT, R44, RZ, PT ;  /* 0x000000ff2c00720c */ /* 0x000fda0003f85270 */
[----:B------:R-:W-:Y:S05]  /*52d0*/  @!P4 BRA `(.L_x_10414) ;  /* 0x000000100044c947 */ /* 0x000fea0003800000 */
[----:B------:R-:W2:Y:S04]  /*52e0*/  LDL R32, [R1+0x8] ;  /* 0x0000080001207983 */ /* 0x000ea80000100800 */
[----:B0-----:R-:W3:Y:S04]  /*52f0*/  LDL R15, [R1+0x7c] ;  /* 0x00007c00010f7983 */ /* 0x001ee80000100800 */
        /* <DEDUP_REMOVED lines=47> */
[----:B0-----:R-:W-:Y:S01]  /*55f0*/  IMAD.MOV.U32 R29, RZ, RZ, R12 ;  /* 0x000000ffff1d7224 */ /* 0x001fe200078e000c */
        /* <DEDUP_REMOVED lines=62> */
[--C-:B------:R-:W-:Y:S02]  /*59e0*/  HADD2.F32 R40, -RZ, R38.reuse.H0_H0 ;  /* 0x20000026ff287230 */ /* 0x100fe40000004100 */
        /* <DEDUP_REMOVED lines=8> */
[CC--:B------:R-:W-:Y:S01]  /*5a70*/  FMUL.FTZ R99, R89.reuse, R96.reuse ;  /* 0x0000006059637220 */ /* 0x0c0fe20000410000 */
[----:B------:R-:W-:Y:S01]  /*5a80*/  FFMA.FTZ R40, R86, R91, R97 ;  /* 0x0000005b56287223 */ /* 0x000fe20000010061 */
[C---:B------:R-:W-:Y:S01]  /*5a90*/  FMUL.FTZ R98, R42.reuse, R96 ;  /* 0x000000602a627220 */ /* 0x040fe20000410000 */
[----:B------:R-:W-:Y:S01]  /*5aa0*/  F2FP.F16.E4M3.UNPACK_B R92, R92 ;  /* 0x0000005cff5c723e */ /* 0x000fe200020006ff */
        /* <DEDUP_REMOVED lines=58> */
[----:B------:R-:W-:Y:S02]  /*5e50*/  HADD2.F32 R33, -RZ, R10.H0_H0 ;  /* 0x2000000aff217230 */ /* 0x000fe40000004100 */
[C---:B------:R-:W-:Y:S01]  /*5e60*/  FMUL.FTZ R41, R11.reuse, R41 ;  /* 0x000000290b297220 */ /* 0x040fe20000410000 */
[----:B------:R-:W-:Y:S01]  /*5e70*/  HADD2.F32 R43, -RZ, R42.H1_H1 ;  /* 0x3000002aff2b7230 */ /* 0x000fe20000004100 */
[----:B------:R-:W-:Y:S01]  /*5e80*/  F2FP.F16.E4M3.UNPACK_B R89, R8 ;  /* 0x00000008ff59723e */ /* 0x000fe200020006ff */
[----:B------:R-:W-:Y:S02]  /*5e90*/  HADD2.F32 R31, -RZ, R31.H1_H1 ;  /* 0x3000001fff1f7230 */ /* 0x000fe40000004100 */
[----:B------:R-:W-:Y:S02]  /*5ea0*/  HADD2.F32 R42, -RZ, R10.H1_H1 ;  /* 0x3000000aff2a7230 */ /* 0x000fe40000004100 */
[----:B------:R-:W-:Y:S01]  /*5eb0*/  FFMA.FTZ R10, R11, R33, -R86 ;  /* 0x000000210b0a7223 */ /* 0x000fe20000010856 */
[----:B------:R-:W-:Y:S01]  /*5ec0*/  FMUL.FTZ R90, R40, R43 ;  /* 0x0000002b285a7220 */ /* 0x000fe20000410000 */
[----:B------:R-:W-:Y:S01]  /*5ed0*/  FFMA.FTZ R11, R38, R33, R41 ;  /* 0x00000021260b7223 */ /* 0x000fe20000010029 */
[C---:B------:R-:W-:Y:S01]  /*5ee0*/  FMUL.FTZ R43, R31.reuse, R43 ;  /* 0x0000002b1f2b7220 */ /* 0x040fe20000410000 */
[-C--:B------:R-:W-:Y:S01]  /*5ef0*/  F2FP.F16.E4M3.UNPACK_B R33, R15.reuse ;  /* 0x0000000fff21723e */ /* 0x080fe200020006ff */
[-C--:B------:R-:W-:Y:S01]  /*5f00*/  FFMA.FTZ R31, R31, R42.reuse, -R90 ;  /* 0x0000002a1f1f7223 */ /* 0x080fe2000001085a */
[----:B------:R-:W-:Y:S01]  /*5f10*/  F2FP.F16.E4M3.UNPACK_B R15, R15.H1 ;  /* 0x0000000fff0f723e */ /* 0x000fe200030006ff */
[----:B------:R-:W-:Y:S01]  /*5f20*/  FFMA.FTZ R38, R40, R42, R43 ;  /* 0x0000002a28267223 */ /* 0x000fe2000001002b */
[-C--:B------:R-:W-:Y:S01]  /*5f30*/  F2FP.F16.E4M3.UNPACK_B R41, R35.reuse ;  /* 0x00000023ff29723e */ /* 0x080fe200020006ff */
[----:B------:R-:W-:Y:S01]  /*5f40*/  HADD2.F32 R9, -RZ, R96.H0_H0 ;  /* 0x20000060ff097230 */ /* 0x000fe20000004100 */
[----:B------:R-:W-:Y:S01]  /*5f50*/  F2FP.F16.E4M3.UNPACK_B R42, R35.H1 ;  /* 0x00000023ff2a723e */ /* 0x000fe200030006ff */
[----:B------:R-:W-:Y:S01]  /*5f60*/  HADD2.F32 R40, -RZ, R15.H0_H0 ;  /* 0x2000000fff287230 */ /* 0x000fe20000004100 */
[----:B------:R-:W-:Y:S01]  /*5f70*/  F2FP.F16.E4M3.UNPACK_B R90, R8.H1 ;  /* 0x00000008ff5a723e */ /* 0x000fe200030006ff */
[----:B------:R-:W-:Y:S01]  /*5f80*/  HADD2.F32 R43, -RZ, R41.H0_H0 ;  /* 0x20000029ff2b7230 */ /* 0x000fe20000004100 */
[----:B------:R-:W-:Y:S01]  /*5f90*/  F2FP.SATFINITE.E4M3.F32.PACK_AB_MERGE_C R10, R31, R10, RZ ;  /* 0x0000000a1f0a723e */ /* 0x000fe200048070ff */
[----:B------:R-:W-:-:S02]  /*5fa0*/  HADD2.F32 R8, -RZ, R95.H0_H0 ;  /* 0x2000005fff087230 */ /* 0x000fc40000004100 */
[----:B------:R-:W-:Y:S01]  /*5fb0*/  FMUL.FTZ R99, R40, R9 ;  /* 0x0000000928637220 */ /* 0x000fe20000410000 */
[----:B------:R-:W-:Y:S01]  /*5fc0*/  HADD2.F32 R35, -RZ, R33.H0_H0 ;  /* 0x20000021ff237230 */ /* 0x000fe20000004100 */
[----:B------:R-:W-:Y:S01]  /*5fd0*/  F2FP.SATFINITE.E4M3.F32.PACK_AB_MERGE_C R11, R38, R11, RZ ;  /* 0x0000000b260b723e */ /* 0x000fe200048070ff */
[----:B------:R-:W-:Y:S02]  /*5fe0*/  HADD2.F32 R86, -RZ, R42.H0_H0 ;  /* 0x2000002aff567230 */ /* 0x000fe40000004100 */
[-C--:B------:R-:W-:Y:S01]  /*5ff0*/  FMUL.FTZ R98, R43, R8.reuse ;  /* 0x000000082b627220 */ /* 0x080fe20000410000 */
[----:B------:R-:W-:Y:S02]  /*6000*/  HADD2.F32 R91, -RZ, R90.H0_H0 ;  /* 0x2000005aff5b7230 */ /* 0x000fe40000004100 */
[----:B------:R-:W-:Y:S01]  /*6010*/  FMUL.FTZ R100, R35, R8 ;  /* 0x0000000823647220 */ /* 0x000fe20000410000 */
[----:B------:R-:W-:Y:S02]  /*6020*/  HADD2.F32 R92, -RZ, R89.H0_H0 ;  /* 0x20000059ff5c7230 */ /* 0x000fe40000004100 */
[----:B------:R-:W-:Y:S01]  /*6030*/  FMUL.FTZ R97, R86, R9 ;  /* 0x0000000956617220 */ /* 0x000fe20000410000 */
[----:B------:R-:W-:-:S02]  /*6040*/  HADD2.F32 R42, -RZ, R42.H1_H1 ;  /* 0x3000002aff2a7230 */ /* 0x000fc40000004100 */
[-C--:B------:R-:W-:Y:S01]  /*6050*/  FFMA.FTZ R99, R86, R91.reuse, R99 ;  /* 0x0000005b56637223 */ /* 0x080fe20000010063 */
        /* <DEDUP_REMOVED lines=11> */
[----:B------:R-:W-:Y:S01]  /*6110*/  FMUL.FTZ R92, R41, R86 ;  /* 0x00000056295c7220 */ /* 0x000fe20000410000 */
[----:B------:R-:W-:Y:S02]  /*6120*/  HADD2.F32 R40, -RZ, R89.H1_H1 ;  /* 0x30000059ff287230 */ /* 0x000fe40000004100 */
[-C--:B------:R-:W-:Y:S01]  /*6130*/  FFMA.FTZ R98, R15, R90.reuse, -R98 ;  /* 0x0000005a0f627223 */ /* 0x080fe20000010862 */
[----:B------:R-:W-:Y:S01]  /*6140*/  FFMA.FTZ R42, R42, R90, R35 ;  /* 0x0000005a2a2a7223 */ /* 0x000fe20000010023 */
[----:B------:R-:W-:Y:S01]  /*6150*/  FMUL.FTZ R86, R33, R86 ;  /* 0x0000005621567220 */ /* 0x000fe20000410000 */
[----:B------:R-:W-:Y:S01]  /*6160*/  F2FP.SATFINITE.E4M3.F32.PACK_AB_MERGE_C R13, R13, R28, R10 ;  /* 0x0000001c0d0d723e */ /* 0x000fe2000480700a */
[-C--:B------:R-:W-:Y:S01]  /*6170*/  FFMA.FTZ R33, R33, R40.reuse, -R92 ;  /* 0x0000002821217223 */ /* 0x080fe2000001085c */
[----:B------:R-:W-:Y:S01]  /*6180*/  F2FP.SATFINITE.E4M3.F32.PACK_AB_MERGE_C R97, R98, R97, RZ ;  /* 0x000000616261723e */ /* 0x000fe200048070ff */
[----:B------:R-:W-:Y:S01]  /*6190*/  FFMA.FTZ R86, R41, R40, R86 ;  /* 0x0000002829567223 */ /* 0x000fe20000010056 */
[----:B------:R-:W-:-:S02]  /*61a0*/  F2FP.SATFINITE.E4M3.F32.PACK_AB_MERGE_C R42, R42, R99, RZ ;  /* 0x000000632a2a723e */ /* 0x000fc400048070ff */
[----:B------:R-:W-:Y:S02]  /*61b0*/  F2FP.SATFINITE.E4M3.F32.PACK_AB_MERGE_C R15, R33, R8, R97 ;  /* 0x00000008210f723e */ /* 0x000fe40004807061 */
[----:B------:R-:W-:Y:S02]  /*61c0*/  F2FP.SATFINITE.E4M3.F32.PACK_AB_MERGE_C R33, R30, R29, R11 ;  /* 0x0000001d1e21723e */ /* 0x000fe4000480700b */
[----:B------:R-:W-:-:S07]  /*61d0*/  F2FP.SATFINITE.E4M3.F32.PACK_AB_MERGE_C R35, R86, R9, R42 ;  /* 0x000000095623723e */ /* 0x000fce000480702a */
.L_x_10435:
[----:B------:R-:W-:Y:S05]  /*61e0*/  BSYNC B1 ;  /* 0x0000000000017941 */ /* 0x000fea0003800000 */
.L_x_10434:
        /* <DEDUP_REMOVED lines=10> */
.L_x_10407:
[----:B------:R-:W-:-:S06]  /*6290*/  UISETP.NE.AND UP0, UPT, UR36, 0x3, UPT ;  /* 0x000000032400788c */ /* 0x000fcc000bf05270 */
[----:B------:R-:W-:-:S13]  /*62a0*/  PLOP3.LUT P3, PT, PT, PT, UP0, 0x80, 0x0 ;  /* 0x000000000000781c */ /* 0x000fda0003f6f008 */
[----:B------:R-:W-:Y:S05]  /*62b0*/  @!P3 BRA `(.L_x_10436) ;  /* 0x000000000004b947 */ /* 0x000fea0003800000 */
[----:B------:R-:W-:Y:S01]  /*62c0*/  BPT.TRAP 0x1 ;  /* 0x000000040000795c */ /* 0x000fe20000300000 */
.L_x_10436:
        /* <DEDUP_REMOVED lines=8> */
.L_x_10669:
[----:B------:R-:W-:Y:S05]  /*6350*/  BSYNC B1 ;  /* 0x0000000000017941 */ /* 0x000fea0003800000 */
.L_x_10437:
        /* <DEDUP_REMOVED lines=9> */
.L_x_10414:
[----:B------:R-:W-:Y:S05]  /*63f0*/  BSYNC B0 ;  /* 0x0000000000007941 */ /* 0x000fea0003800000 */
.L_x_10406:
        /* <DEDUP_REMOVED lines=17> */
.L_x_10440:
[----:B------:R-:W-:Y:S05]  /*6510*/  BSYNC B0 ;  /* 0x0000000000007941 */ /* 0x000fea0003800000 */
.L_x_10439:
[----:B------:R-:W2:Y:S01]  /*6520*/  SYNCS.PHASECHK.TRANS64.TRYWAIT P5, [R82+URZ+0x19cb0], R85 ;  /* 0x019cb055520075a7 */ /* 0x000ea200080a017f */
[----:B------:R-:W-:Y:S01]  /*6530*/  BSSY B0, `(.L_x_10441) ;  /* 0x0000003000007945 */ /* 0x000fe20003800000 */
[----:B------:R-:W-:-:S03]  /*6540*/  ISETP.GE.AND P3, PT, R19, R84, PT ;  /* 0x000000541300720c */ /* 0x000fc60003f66270 */
[----:B--2---:R-:W-:Y:S10]  /*6550*/  @!P5 BRA `(.L_x_10442) ;  /* 0x000001540028d947 */ /* 0x004ff40003800000 */
.L_x_10670:
[----:B------:R-:W-:Y:S05]  /*6560*/  BSYNC B0 ;  /* 0x0000000000007941 */ /* 0x000fea0003800000 */
.L_x_10441:
        /* <DEDUP_REMOVED lines=22> */
.L_x_10444:
[----:B------:R-:W-:Y:S05]  /*66d0*/  BSYNC B0 ;  /* 0x0000000000007941 */ /* 0x000fea0003800000 */
.L_x_10443:
        /* <DEDUP_REMOVED lines=17> */
.L_x_10401:
[----:B------:R-:W-:Y:S04]  /*67f0*/  BSSY B0, `(.L_x_10446) ;  /* 0x0000004000007945 */ /* 0x000fe80003800000 */
[----:B------:R-:W-:Y:S05]  /*6800*/  @P3 BRA `(.L_x_10447) ;  /* 0x0000000000083947 */ /* 0x000fea0003800000 */
[----:B------:R-:W0:Y:S02]  /*6810*/  FENCE.VIEW.ASYNC.G ;  /* 0x00000000000073c6 */ /* 0x000e240000000100 */
[----:B0-----:R-:W-:Y:S06]  /*6820*/  BAR.ARV 0xc, 0x200 ;  /* 0x0308000000007b1d */ /* 0x001fec0000002000 */
.L_x_10447:
[----:B------:R-:W-:Y:S05]  /*6830*/  BSYNC B0 ;  /* 0x0000000000007941 */ /* 0x000fea0003800000 */
.L_x_10446:
[----:B------:R-:W2:Y:S01]  /*6840*/  LDL R2, [R1+0x60] ;  /* 0x0000600001027983 */ /* 0x000ea20000100800 */
[----:B------:R-:W-:Y:S01]  /*6850*/  ULDC.64 UR4, c[0x0][0x990] ;  /* 0x0002640000047ab9 */ /* 0x000fe20000000a00 */
[----:B------:R-:W-:Y:S02]  /*6860*/  ULDC.64 UR6, c[0x0][0x998] ;  /* 0x0002660000067ab9 */ /* 0x000fe40000000a00 */
[----:B------:R-:W3:Y:S04]  /*6870*/  LDL R5, [R1+0x48] ;  /* 0x0000480001057983 */ /* 0x000ee80000100800 */
[----:B------:R-:W3:Y:S01]  /*6880*/  LDL R20, [R1+0x38] ;  /* 0x0000380001147983 */ /* 0x000ee20000100800 */
[----:B------:R-:W-:Y:S02]  /*6890*/  ISETP.NE.U32.AND P0, PT, RZ, UR4, PT ;  /* 0x00000004ff007c0c */ /* 0x000fe4000bf05070 */
[----:B------:R-:W-:Y:S01]  /*68a0*/  ISETP.NE.U32.AND P1, PT, RZ, UR6, PT ;  /* 0x00000006ff007c0c */ /* 0x000fe2000bf25070 */
[----:B----4-:R-:W4:Y:S01]  /*68b0*/  LDL R14, [R1+0x20] ;  /* 0x00002000010e7983 */ /* 0x010f220000100800 */
        /* <DEDUP_REMOVED lines=10> */
[----:B------:R-:W-:-:S03]  /*6960*/  @P0 SHF.R.S32.HI R15, RZ, 0x1f, R20 ;  /* 0x0000001fff0f0819 */ /* 0x000fc60000011414 */
        /* <DEDUP_REMOVED lines=10> */
[----:B------:R-:W-:-:S04]  /*6a10*/  @P1 IMAD.WIDE.U32 R6, R20, R12, R4 ;  /* 0x0000000c14061225 */ /* 0x000fc800078e0004 */
[----:B------:R-:W-:Y:S01]  /*6a20*/  @P0 IMAD.IADD R5, R3, 0x1, R9 ;  /* 0x0000000103050824 */ /* 0x000fe200078e0209 */
[----:B------:R-:W-:Y:S01]  /*6a30*/  @P1 LEA R8, P3, R6, UR6, 0x2 ;  /* 0x0000000606081c11 */ /* 0x000fe2000f8610ff */
[----:B------:R-:W-:Y:S01]  /*6a40*/  @P1 IMAD.IADD R3, R7, 0x1, R11 ;  /* 0x0000000107031824 */ /* 0x000fe200078e020b */
[----:B------:R-:W-:Y:S01]  /*6a50*/  @P0 LEA R4, P2, R2, UR4, 0x2 ;  /* 0x0000000402040c11 */ /* 0x000fe2000f8410ff */
[----:B------:R-:W-:Y:S01]  /*6a60*/  IMAD.MOV.U32 R0, RZ, RZ, 0x3f800000 ;  /* 0x3f800000ff007424 */ /* 0x000fe200078e00ff */
[----:B------:R-:W-:Y:S02]  /*6a70*/  ULDC UR4, c[0x0][0x988] ;  /* 0x0002620000047ab9 */ /* 0x000fe40000000800 */
[----:B------:R-:W-:Y:S01]  /*6a80*/  @P1 LEA.HI.X R9, R6, UR7, R3, 0x2, P3 ;  /* 0x0000000706091c11 */ /* 0x000fe200098f1403 */
[----:B------:R-:W-:Y:S01]  /*6a90*/  IMAD.MOV.U32 R3, RZ, RZ, 0x3f800000 ;  /* 0x3f800000ff037424 */ /* 0x000fe200078e00ff */
[----:B------:R-:W-:Y:S02]  /*6aa0*/  @P0 LEA.HI.X R5, R2, UR5, R5, 0x2, P2 ;  /* 0x0000000502050c11 */ /* 0x000fe400090f1405 */
[----:B------:R-:W0:Y:S01]  /*6ab0*/  LDC R2, c[0x0][0x448] ;  /* 0x00011200ff027b82 */ /* 0x000e220000000800 */
[----:B------:R-:W2:Y:S04]  /*6ac0*/  @P1 LDG.E R0, desc[UR42][R8.64] ;  /* 0x0000002a08001981 */ /* 0x000ea8000c1e1900 */
[----:B------:R1:W2:Y:S01]  /*6ad0*/  @P0 LDG.E R3, desc[UR42][R4.64] ;  /* 0x0000002a04030981 */ /* 0x0002a2000c1e1900 */
[----:B0-----:R-:W-:-:S13]  /*6ae0*/  ISETP.NE.AND P0, PT, R2, 0x1, PT ;  /* 0x000000010200780c */ /* 0x001fda0003f05270 */
[----:B------:R-:W0:Y:S08]  /*6af0*/  @P0 LDC R7, c[0x0][0x44c] ;  /* 0x00011300ff070b82 */ /* 0x000e300000000800 */
[----:B------:R-:W3:Y:S01]  /*6b00*/  @P0 LDC R6, c[0x0][0x450] ;  /* 0x00011400ff060b82 */ /* 0x000ee20000000800 */
[----:B----4-:R-:W-:-:S04]  /*6b10*/  VIADD R2, R14, 0xbf ;  /* 0x000000bf0e027836 */ /* 0x010fc80000000000 */
[----:B0-----:R-:W-:-:S05]  /*6b20*/  @P0 IMAD.HI.U32 R7, R2, R7, RZ ;  /* 0x0000000702070227 */ /* 0x001fca00078e00ff */
[----:B---3--:R-:W-:-:S05]  /*6b30*/  @P0 SHF.R.U32.HI R2, RZ, R6, R7 ;  /* 0x00000006ff020219 */ /* 0x008fca0000011607 */
[----:B------:R-:W-:-:S05]  /*6b40*/  IMAD.IADD R2, R87, 0x1, R2 ;  /* 0x0000000157027824 */ /* 0x000fca00078e0202 */
[----:B-1----:R-:W-:-:S04]  /*6b50*/  SHF.R.S32.HI R5, RZ, 0x1f, R2 ;  /* 0x0000001fff057819 */ /* 0x002fc80000011402 */
        /* <DEDUP_REMOVED lines=28> */
[----:B------:R-:W-:Y:S01]  /*6d20*/  CS2R R94, SRZ ;  /* 0x00000000005e7805 */ /* 0x000fe2000001ff00 */
[----:B------:R-:W-:Y:S01]  /*6d30*/  IMAD.MOV.U32 R38, RZ, RZ, RZ ;  /* 0x000000ffff267224 */ /* 0x000fe200078e00ff */
[----:B------:R-:W-:Y:S01]  /*6d40*/  CS2R R4, SRZ ;  /* 0x0000000000047805 */ /* 0x000fe2000001ff00 */
[----:B------:R-:W-:-:S02]  /*6d50*/  IMAD.MOV.U32 R89, RZ, RZ, RZ ;  /* 0x000000ffff597224 */ /* 0x000fc400078e00ff */
[----:B--2---:R-:W-:Y:S01]  /*6d60*/  FMUL.FTZ R2, R3, R0 ;  /* 0x0000000003027220 */ /* 0x004fe20000410000 */
[----:B------:R-:W-:-:S03]  /*6d70*/  IMAD.MOV.U32 R0, RZ, RZ, RZ ;  /* 0x000000ffff007224 */ /* 0x000fc600078e00ff */
[----:B------:R-:W-:Y:S01]  /*6d80*/  FMUL.FTZ R2, R2, UR4 ;  /* 0x0000000402027c20 */ /* 0x000fe20008410000 */
[----:B------:R-:W-:Y:S06]  /*6d90*/  @!P1 BRA `(.L_x_10448) ;  /* 0x000000b8006c9947 */ /* 0x000fec0003800000 */
[----:B------:R-:W0:Y:S01]  /*6da0*/  S2R R26, SR_TID.X ;  /* 0x00000000001a7919 */ /* 0x000e220000002100 */
[----:B------:R-:W-:Y:S01]  /*6db0*/  BSSY B6, `(.L_x_10449) ;  /* 0x000001f000067945 */ /* 0x000fe20003800000 */
[----:B0-----:R-:W-:-:S05]  /*6dc0*/  VIADD R37, R26, 0xffffff80 ;  /* 0xffffff801a257836 */ /* 0x001fca0000000000 */
[----:B------:R-:W-:-:S04]  /*6dd0*/  SHF.R.S32.HI R26, RZ, 0x1f, R37 ;  /* 0x0000001fff1a7819 */ /* 0x000fc80000011425 */
[----:B------:R-:W-:-:S04]  /*6de0*/  LEA.HI R26, R26, R37, RZ, 0x7 ;  /* 0x000000251a1a7211 */ /* 0x000fc800078f38ff */
[----:B------:R-:W-:-:S05]  /*6df0*/  SHF.R.S32.HI R26, RZ, 0x7, R26 ;  /* 0x00000007ff1a7819 */ /* 0x000fca000001141a */
[----:B------:R0:W1:Y:S02]  /*6e00*/  SHFL.IDX PT, R0, R26, RZ, 0x1f ;  /* 0x00001fff1a007589 */ /* 0x00006400000e0000 */
[----:B0-----:R-:W-:-:S05]  /*6e10*/  VIADD R26, R16, 0xf000 ;  /* 0x0000f000101a7836 */ /* 0x001fca0000000000 */
[----:B------:R-:W-:Y:S01]  /*6e20*/  LOP3.LUT P0, RZ, R26, 0x3ff, RZ, 0xc0, !PT ;  /* 0x000003ff1aff7812 */ /* 0x000fe2000780c0ff */
[----:B-1----:R-:W-:-:S05]  /*6e30*/  IMAD.HI R3, R0, 0x55555556, RZ ;  /* 0x5555555600037827 */ /* 0x002fca00078e02ff */
        /* <DEDUP_REMOVED lines=22> */
.L_x_10450:
[----:B------:R-:W-:Y:S05]  /*6fa0*/  BSYNC B6 ;  /* 0x0000000000067941 */ /* 0x000fea0003800000 */
.L_x_10449:
        /* <DEDUP_REMOVED lines=13> */
.L_x_10454:
[----:B-1----:R1:W2:Y:S02]  /*7080*/  SYNCS.PHASECHK.TRANS64.TRYWAIT P0, [R16+URZ+0x19c00], R3 ;  /* 0x019c0003100075a7 */ /* 0x0022a4000800017f */
[----:B--2---:R-:W-:Y:S05]  /*7090*/  @!P0 NANOSLEEP.SYNCS 0x989680 ;  /* 0x009896800000895d */ /* 0x004fea0003900000 */
[----:B------:R-:W2:Y:S02]  /*70a0*/  @!P0 SYNCS.PHASECHK.TRANS64 P0, [R16+URZ+0x19c00], R3 ;  /* 0x019c0003100085a7 */ /* 0x000ea4000800007f */
[----:B--2---:R-:W-:Y:S05]  /*70b0*/  @!P0 BRA `(.L_x_10454) ;  /* 0xfffffffc00f08947 */ /* 0x004fea000383ffff */
.L_x_10453:
[----:B------:R-:W-:Y:S05]  /*70c0*/  BSYNC B0 ;  /* 0x0000000000007941 */ /* 0x000fea0003800000 */
.L_x_10452:
[----:B------:R-:W-:Y:S05]  /*70d0*/  BRA `(.L_x_10455) ;  /* 0x0000004400647947 */ /* 0x000fea0003800000 */
.L_x_10451:
        /* <DEDUP_REMOVED lines=30> */
.L_x_10457:
[----:B------:R-:W-:Y:S05]  /*72c0*/  BSYNC B6 ;  /* 0x0000000000067941 */ /* 0x000fea0003800000 */
.L_x_10456:
        /* <DEDUP_REMOVED lines=24> */
[----:B------:R-:W-:Y:S01]  /*7450*/  IMAD R4, R0, UR4, RZ ;  /* 0x0000000400047c24 */ /* 0x000fe2000f8e02ff */
[----:B------:R-:W-:Y:S01]  /*7460*/  IADD3 R5, P1, R8, UR8, RZ ;  /* 0x0000000808057c10 */ /* 0x000fe2000ff3e0ff */
[----:B------:R-:W-:-:S04]  /*7470*/  IMAD.WIDE.U32 R6, R11, UR4, R6 ;  /* 0x000000040b067c25 */ /* 0x000fc8000f8e0006 */
[----:B------:R-:W-:Y:S02]  /*7480*/  IMAD R0, R0, UR6, RZ ;  /* 0x0000000600007c24 */ /* 0x000fe4000f8e02ff */
        /* <DEDUP_REMOVED lines=11> */
[----:B------:R0:W4:Y:S02]  /*7540*/  SHFL.IDX PT, R14, R5, RZ, 0x1e1f ;  /* 0x001e1fff050e7589 */ /* 0x00012400000e0000 */
.L_x_10676:
[----:B0-----:R-:W5:Y:S04]  /*7550*/  LDL R5, [R1+0x24] ;  /* 0x0000240001057983 */ /* 0x001f680000100800 */
[----:B------:R-:W2:Y:S01]  /*7560*/  LDL R6, [R1+0x5c] ;  /* 0x00005c0001067983 */ /* 0x000ea20000100800 */
[----:B------:R-:W-:Y:S01]  /*7570*/  BSSY B1, `(.L_x_10461) ;  /* 0x000002f000017945 */ /* 0x000fe20003800000 */
[----:B------:R-:W-:Y:S02]  /*7580*/  CS2R R26, SRZ ;  /* 0x00000000001a7805 */ /* 0x000fe4000001ff00 */
[----:B------:R-:W-:Y:S02]  /*7590*/  CS2R R20, SRZ ;  /* 0x0000000000147805 */ /* 0x000fe4000001ff00 */
[----:B------:R-:W-:-:S02]  /*75a0*/  CS2R R8, SRZ ;  /* 0x0000000000087805 */ /* 0x000fc4000001ff00 */
[----:B------:R-:W-:Y:S02]  /*75b0*/  CS2R R24, SRZ ;  /* 0x0000000000187805 */ /* 0x000fe4000001ff00 */
[----:B------:R-:W-:Y:S01]  /*75c0*/  CS2R R12, SRZ ;  /* 0x00000000000c7805 */ /* 0x000fe2000001ff00 */
[----:B-----5:R-:W-:Y:S01]  /*75d0*/  IMAD R39, R5, R39, RZ ;  /* 0x0000002705277224 */ /* 0x020fe200078e02ff */
[----:B--2---:R-:W-:-:S04]  /*75e0*/  LEA.HI R5, R6, R6, RZ, 0x1 ;  /* 0x0000000606057211 */ /* 0x004fc800078f08ff */
[----:B------:R-:W-:Y:S02]  /*75f0*/  ISETP.GE.AND P0, PT, R10, R39, PT ;  /* 0x000000270a00720c */ /* 0x000fe40003f06270 */
[----:B------:R-:W-:Y:S02]  /*7600*/  CS2R R10, SRZ ;  /* 0x00000000000a7805 */ /* 0x000fe4000001ff00 */
[----:B------:R-:W-:-:S05]  /*7610*/  LOP3.LUT R5, R5, 0xfffffffe, RZ, 0xc0, !PT ;  /* 0xfffffffe05057812 */ /* 0x000fca00078ec0ff */
[----:B------:R-:W-:-:S05]  /*7620*/  IMAD.IADD R5, R6, 0x1, -R5 ;  /* 0x0000000106057824 */ /* 0x000fca00078e0a05 */
[----:B------:R-:W-:Y:S01]  /*7630*/  SHF.L.U32 R5, R5, 0x1f, RZ ;  /* 0x0000001f05057819 */ /* 0x000fe200000006ff */
[----:B------:R-:W-:Y:S06]  /*7640*/  @P0 BRA `(.L_x_10462) ;  /* 0x0000000000840947 */ /* 0x000fec0003800000 */
[----:B------:R-:W2:Y:S01]  /*7650*/  LDL R32, [R1+0xc] ;  /* 0x00000c0001207983 */ /* 0x000ea20000100800 */
[----:B------:R-:W-:-:S03]  /*7660*/  ULDC UR4, c[0x0][0x3f4] ;  /* 0x0000fd0000047ab9 */ /* 0x000fc60000000800 */
[----:B------:R-:W2:Y:S04]  /*7670*/  LDL R15, [R1+0x10] ;  /* 0x00001000010f7983 */ /* 0x000ea80000100800 */
[----:B------:R-:W2:Y:S04]  /*7680*/  LDL R40, [R1+0x74] ;  /* 0x0000740001287983 */ /* 0x000ea80000100800 */
[----:B------:R-:W2:Y:S01]  /*7690*/  LDL R38, [R1+0x70] ;  /* 0x0000700001267983 */ /* 0x000ea20000100800 */
[----:B------:R-:W-:Y:S02]  /*76a0*/  ISETP.GE.AND P5, PT, R154, UR4, PT ;  /* 0x000000049a007c0c */ /* 0x000fe4000bfa6270 */
[----:B------:R-:W-:-:S02]  /*76b0*/  CS2R R24, SRZ ;  /* 0x0000000000187805 */ /* 0x000fc4000001ff00 */
[----:B------:R-:W-:Y:S02]  /*76c0*/  CS2R R26, SRZ ;  /* 0x00000000001a7805 */ /* 0x000fe4000001ff00 */
[----:B------:R-:W-:-:S07]  /*76d0*/  CS2R R12, SRZ ;  /* 0x00000000000c7805 */ /* 0x000fce000001ff00 */
[----:B------:R-:W-:Y:S02]  /*76e0*/  @!P5 SHF.R.S32.HI R9, RZ, 0x1f, R154 ;  /* 0x0000001fff09d819 */ /* 0x000fe4000001149a */
[C---:B------:R-:W-:Y:S02]  /*76f0*/  @!P5 IADD3 R6, P2, R154.reuse, R3, RZ ;  /* 0x000000039a06d210 */ /* 0x040fe40007f5e0ff */
[----:B----4-:R-:W-:-:S03]  /*7700*/  @!P5 IADD3 R28, P3, R154, R14, RZ ;  /* 0x0000000e9a1cd210 */ /* 0x010fc60007f7e0ff */
[--C-:B-1----:R-:W-:Y:S02]  /*7710*/  @!P5 IMAD.X R7, R0, 0x1, R9.reuse, P2 ;  /* 0x000000010007d824 */ /* 0x102fe400010e0609 */
[----:B---3--:R-:W-:Y:S01]  /*7720*/  @!P5 IMAD.X R29, R4, 0x1, R9, P3 ;  /* 0x00000001041dd824 */ /* 0x008fe200018e0609 */
[----:B------:R-:W-:Y:S02]  /*7730*/  CS2R R20, SRZ ;  /* 0x0000000000147805 */ /* 0x000fe4000001ff00 */
[----:B------:R-:W-:Y:S02]  /*7740*/  CS2R R10, SRZ ;  /* 0x00000000000a7805 */ /* 0x000fe4000001ff00 */
[----:B------:R-:W-:Y:S01]  /*7750*/  CS2R R8, SRZ ;  /* 0x0000000000087805 */ /* 0x000fe2000001ff00 */
[----:B------:R0:W5:Y:S04]  /*7760*/  @!P5 LD.E.64 R24, desc[UR42][R6.64] ;  /* 0x0000002a0618d980 */ /* 0x000168000c101b00 */
[----:B------:R0:W5:Y:S01]  /*7770*/  @!P5 LD.E.64 R26, desc[UR42][R28.64] ;  /* 0x0000002a1c1ad980 */ /* 0x000162000c101b00 */
[----:B--2---:R-:W-:-:S02]  /*7780*/  ISETP.GE.AND P1, PT, R32, UR4, PT ;  /* 0x0000000420007c0c */ /* 0x004fc4000bf26270 */
[----:B------:R-:W-:-:S11]  /*7790*/  ISETP.GE.AND P0, PT, R15, UR4, PT ;  /* 0x000000040f007c0c */ /* 0x000fd6000bf06270 */
[CC--:B------:R-:W-:Y:S02]  /*77a0*/  @!P1 IADD3 R30, P4, R32.reuse, R3.reuse, RZ ;  /* 0x00000003201e9210 */ /* 0x0c0fe40007f9e0ff */
[-C--:B------:R-:W-:Y:S02]  /*77b0*/  @!P1 IADD3 R32, P2, R32, R14.reuse, RZ ;  /* 0x0000000e20209210 */ /* 0x080fe40007f5e0ff */
        /* <DEDUP_REMOVED lines=10> */
.L_x_10462:
[----:B------:R-:W-:Y:S05]  /*7860*/  BSYNC B1 ;  /* 0x0000000000017941 */ /* 0x000fea0003800000 */
.L_x_10461:
[----:B-1----:R-:W2:Y:S01]  /*7870*/  LDL.LU R0, [R1+0x34] ;  /* 0x0000340001007983 */ /* 0x002ea20000300800 */
[----:B------:R-:W1:Y:S01]  /*7880*/  SYNCS.PHASECHK.TRANS64.TRYWAIT P0, [R16+URZ+0x19c00], R5 ;  /* 0x019c0005100075a7 */ /* 0x000e62000800017f */
[----:B------:R-:W-:Y:S01]  /*7890*/  BSSY B1, `(.L_x_10463) ;  /* 0x0000005000017945 */ /* 0x000fe20003800000 */
[----:B--2---:R-:W-:-:S05]  /*78a0*/  IMAD R0, R0, -0xc0, R39 ;  /* 0xffffff4000007824 */ /* 0x004fca00078e0227 */
[----:B------:R-:W-:-:S04]  /*78b0*/  VIMNMX R0, R0, 0xc0, PT ;  /* 0x000000c000007848 */ /* 0x000fc80003fe0100 */
[----:B------:R-:W-:Y:S01]  /*78c0*/  ISETP.GE.AND P1, PT, R19, R0, PT ;  /* 0x000000001300720c */ /* 0x000fe20003f26270 */
[----:B-1----:R-:W-:-:S12]  /*78d0*/  @!P0 BRA `(.L_x_10464) ;  /* 0x0000014000c88947 */ /* 0x002fd80003800000 */
.L_x_10677:
[----:B------:R-:W-:Y:S05]  /*78e0*/  BSYNC B1 ;  /* 0x0000000000017941 */ /* 0x000fea0003800000 */
.L_x_10463:
[----:B------:R-:W-:Y:S05]  /*78f0*/  @P1 BRA `(.L_x_10465) ;  /* 0x0000003c00381947 */ /* 0x000fea0003800000 */
[----:B---3--:R-:W2:Y:S01]  /*7900*/  LDL R4, [R1+0xc] ;  /* 0x00000c0001047983 */ /* 0x008ea20000100800 */
[----:B------:R-:W3:Y:S03]  /*7910*/  LDC R3, c[0x0][0x3f4] ;  /* 0x0000fd00ff037b82 */ /* 0x000ee60000000800 */
[----:B------:R-:W4:Y:S01]  /*7920*/  LDL R0, [R1+0x10] ;  /* 0x0000100001007983 */ /* 0x000f220000100800 */
[----:B------:R-:W-:Y:S01]  /*7930*/  BSSY B1, `(.L_x_10466) ;  /* 0x000007b000017945 */ /* 0x000fe20003800000 */
[-C--:B---3--:R-:W-:Y:S02]  /*7940*/  ISETP.GE.AND P0, PT, R154, R3.reuse, PT ;  /* 0x000000039a00720c */ /* 0x088fe40003f06270 */
[-C--:B--2---:R-:W-:Y:S02]  /*7950*/  ISETP.GE.AND P1, PT, R4, R3.reuse, PT ;  /* 0x000000030400720c */ /* 0x084fe40003f26270 */
[----:B----4-:R-:W-:-:S09]  /*7960*/  ISETP.GE.AND P2, PT, R0, R3, PT ;  /* 0x000000030000720c */ /* 0x010fd20003f46270 */
        /* <DEDUP_REMOVED lines=119> */
.L_x_10467:
[----:B------:R-:W-:Y:S05]  /*80e0*/  BSYNC B1 ;  /* 0x0000000000017941 */ /* 0x000fea0003800000 */
.L_x_10466:
[----:B------:R-:W-:Y:S04]  /*80f0*/  BSSY B1, `(.L_x_10468) ;  /* 0x000007c000017945 */ /* 0x000fe80003800000 */
[----:B------:R-:W-:Y:S05]  /*8100*/  @P1 BRA `(.L_x_10469) ;  /* 0x0000000400e81947 */ /* 0x000fea0003800000 */
[----:B012---:R-:W0:Y:S01]  /*8110*/  LDS.128 R4, [R37+0x10800] ;  /* 0x0108000025047984 */ /* 0x007e220000000c00 */
        /* <DEDUP_REMOVED lines=121> */
.L_x_10469:
[----:B------:R-:W-:Y:S05]  /*88b0*/  BSYNC B1 ;  /* 0x0000000000017941 */ /* 0x000fea0003800000 */
.L_x_10468:
[----:B------:R-:W-:Y:S05]  /*88c0*/  @P2 BRA `(.L_x_10465) ;  /* 0x0000002c00442947 */ /* 0x000fea0003800000 */
[----:B0123--:R-:W0:Y:S01]  /*88d0*/  LDS.128 R4, [R37+0x12000] ;  /* 0x0120000025047984 */ /* 0x00fe220000000c00 */
        /* <DEDUP_REMOVED lines=118> */
.L_x_10459:
        /* <DEDUP_REMOVED lines=32> */
.L_x_10683:
[----:B------:R-:W5:Y:S04]  /*9240*/  LDL R4, [R1+0x24] ;  /* 0x0000240001047983 */ /* 0x000f680000100800 */
[----:B------:R-:W2:Y:S01]  /*9250*/  LDL R13, [R1+0x5c] ;  /* 0x00005c00010d7983 */ /* 0x000ea20000100800 */
[----:B------:R-:W-:Y:S01]  /*9260*/  BSSY B1, `(.L_x_10471) ;  /* 0x000002c000017945 */ /* 0x000fe20003800000 */
[----:B------:R-:W-:Y:S02]  /*9270*/  CS2R R8, SRZ ;  /* 0x0000000000087805 */ /* 0x000fe4000001ff00 */
[----:B------:R-:W-:Y:S02]  /*9280*/  CS2R R14, SRZ ;  /* 0x00000000000e7805 */ /* 0x000fe4000001ff00 */
[----:B------:R-:W-:Y:S01]  /*9290*/  CS2R R26, SRZ ;  /* 0x00000000001a7805 */ /* 0x000fe2000001ff00 */
[----:B-----5:R-:W-:Y:S01]  /*92a0*/  IMAD R41, R4, R25, RZ ;  /* 0x0000001904297224 */ /* 0x020fe200078e02ff */
[----:B------:R-:W-:-:S02]  /*92b0*/  CS2R R4, SRZ ;  /* 0x0000000000047805 */ /* 0x000fc4000001ff00 */
[----:B------:R-:W-:Y:S02]  /*92c0*/  CS2R R24, SRZ ;  /* 0x0000000000187805 */ /* 0x000fe4000001ff00 */
[----:B--2---:R-:W-:Y:S02]  /*92d0*/  LEA.HI R6, R13, R13, RZ, 0x1 ;  /* 0x0000000d0d067211 */ /* 0x004fe400078f08ff */
[----:B------:R-:W-:Y:S02]  /*92e0*/  ISETP.GE.AND P0, PT, R10, R41, PT ;  /* 0x000000290a00720c */ /* 0x000fe40003f06270 */
[----:B------:R-:W-:Y:S02]  /*92f0*/  CS2R R10, SRZ ;  /* 0x00000000000a7805 */ /* 0x000fe4000001ff00 */
[----:B------:R-:W-:Y:S02]  /*9300*/  LOP3.LUT R12, R6, 0xfffffffe, RZ, 0xc0, !PT ;  /* 0xfffffffe060c7812 */ /* 0x000fe400078ec0ff */
[----:B------:R-:W-:-:S03]  /*9310*/  CS2R R6, SRZ ;  /* 0x0000000000067805 */ /* 0x000fc6000001ff00 */
[----:B------:R-:W-:Y:S01]  /*9320*/  IMAD.IADD R39, R13, 0x1, -R12 ;  /* 0x000000010d277824 */ /* 0x000fe200078e0a0c */
[----:B------:R-:W-:-:S04]  /*9330*/  CS2R R12, SRZ ;  /* 0x00000000000c7805 */ /* 0x000fc8000001ff00 */
[----:B------:R-:W-:Y:S01]  /*9340*/  SHF.L.U32 R39, R39, 0x1f, RZ ;  /* 0x0000001f27277819 */ /* 0x000fe200000006ff */
[----:B------:R-:W-:Y:S06]  /*9350*/  @P0 BRA `(.L_x_10472) ;  /* 0x0000000000700947 */ /* 0x000fec0003800000 */
[----:B------:R-:W2:Y:S01]  /*9360*/  LDL R28, [R1+0x6c] ;  /* 0x00006c00011c7983 */ /* 0x000ea20000100800 */
        /* <DEDUP_REMOVED lines=12> */
[----:B----4-:R-:W-:-:S05]  /*9430*/  @!P4 IADD3 R30, P1, R22, R21, RZ ;  /* 0x00000015161ec210 */ /* 0x010fca0007f3e0ff */
[----:B---3--:R-:W-:Y:S02]  /*9440*/  @!P4 IMAD.X R31, R20, 0x1, R5, P1 ;  /* 0x00000001141fc824 */ /* 0x008fe400008e0605 */
[----:B--2---:R-:W-:Y:S01]  /*9450*/  @!P5 IMAD.SHL.U32 R4, R28, 0x10, RZ ;  /* 0x000000101c04d824 */ /* 0x004fe200078e00ff */
[----:B------:R-:W-:-:S04]  /*9460*/  @!P4 IADD3 R28, P0, R22, R3, RZ ;  /* 0x00000003161cc210 */ /* 0x000fc80007f1e0ff */
[-C--:B------:R-:W-:Y:S01]  /*9470*/  @!P5 IADD3 R32, P2, R3, R4.reuse, RZ ;  /* 0x000000040320d210 */ /* 0x080fe20007f5e0ff */
[C---:B-1----:R-:W-:Y:S01]  /*9480*/  @!P4 IMAD.X R29, R0.reuse, 0x1, R5, P0 ;  /* 0x00000001001dc824 */ /* 0x042fe200000e0605 */
[----:B------:R-:W-:Y:S02]  /*9490*/  @!P5 IADD3 R34, P3, R21, R4, RZ ;  /* 0x000000041522d210 */ /* 0x000fe40007f7e0ff */
[----:B------:R-:W-:Y:S02]  /*94a0*/  @!P5 SHF.R.S32.HI R3, RZ, 0x1f, R4 ;  /* 0x0000001fff03d819 */ /* 0x000fe40000011404 */
[----:B------:R-:W-:Y:S01]  /*94b0*/  CS2R R4, SRZ ;  /* 0x0000000000047805 */ /* 0x000fe2000001ff00 */
[----:B------:R0:W5:Y:S02]  /*94c0*/  @!P4 LD.E.128 R12, desc[UR42][R28.64] ;  /* 0x0000002a1c0cc980 */ /* 0x000164000c101d00 */
[--C-:B------:R-:W-:Y:S02]  /*94d0*/  @!P5 IMAD.X R33, R0, 0x1, R3.reuse, P2 ;  /* 0x000000010021d824 */ /* 0x100fe400010e0603 */
[----:B------:R-:W-:Y:S01]  /*94e0*/  @!P5 IMAD.X R35, R20, 0x1, R3, P3 ;  /* 0x000000011423d824 */ /* 0x000fe200018e0603 */
[----:B------:R0:W5:Y:S04]  /*94f0*/  @!P4 LD.E.128 R4, desc[UR42][R30.64] ;  /* 0x0000002a1e04c980 */ /* 0x000168000c101d00 */
[----:B------:R0:W5:Y:S04]  /*9500*/  @!P5 LD.E.128 R24, desc[UR42][R32.64] ;  /* 0x0000002a2018d980 */ /* 0x000168000c101d00 */
[----:B------:R0:W5:Y:S02]  /*9510*/  @!P5 LD.E.128 R8, desc[UR42][R34.64] ;  /* 0x0000002a2208d980 */ /* 0x000164000c101d00 */
.L_x_10472:
[----:B------:R-:W-:Y:S05]  /*9520*/  BSYNC B1 ;  /* 0x0000000000017941 */ /* 0x000fea0003800000 */
.L_x_10471:
[----:B-1----:R-:W2:Y:S01]  /*9530*/  LDL.LU R0, [R1+0x34] ;  /* 0x0000340001007983 */ /* 0x002ea20000300800 */
[----:B------:R-:W1:Y:S01]  /*9540*/  SYNCS.PHASECHK.TRANS64.TRYWAIT P0, [R16+URZ+0x19c00], R39 ;  /* 0x019c0027100075a7 */ /* 0x000e62000800017f */
[----:B------:R-:W-:Y:S01]  /*9550*/  BSSY B1, `(.L_x_10473) ;  /* 0x0000005000017945 */ /* 0x000fe20003800000 */
[----:B--2---:R-:W-:-:S05]  /*9560*/  IMAD R0, R0, -0xc0, R41 ;  /* 0xffffff4000007824 */ /* 0x004fca00078e0229 */
[----:B------:R-:W-:-:S04]  /*9570*/  VIMNMX R0, R0, 0xc0, PT ;  /* 0x000000c000007848 */ /* 0x000fc80003fe0100 */
[----:B------:R-:W-:Y:S01]  /*9580*/  ISETP.GE.AND P1, PT, R19, R0, PT ;  /* 0x000000001300720c */ /* 0x000fe20003f26270 */
[----:B-1----:R-:W-:-:S12]  /*9590*/  @!P0 BRA `(.L_x_10474) ;  /* 0x00000128001c8947 */ /* 0x002fd80003800000 */
.L_x_10684:
[----:B------:R-:W-:Y:S05]  /*95a0*/  BSYNC B1 ;  /* 0x0000000000017941 */ /* 0x000fea0003800000 */
.L_x_10473:
        /* <DEDUP_REMOVED lines=23> */
[----:B------:R-:W-:Y:S02]  /*9720*/  SHF.R.U32.HI R43, RZ, 0x8, R6 ;  /* 0x00000008ff2b7819 */ /* 0x000fe40000011606 */
[----:B------:R-:W-:Y:S02]  /*9730*/  LOP3.LUT R40, R40, 0xff, RZ, 0xc0, !PT ;  /* 0x000000ff28287812 */ /* 0x000fe400078ec0ff */
[----:B------:R-:W-:Y:S02]  /*9740*/  LOP3.LUT R44, R7, 0xff, RZ, 0xc0, !PT ;  /* 0x000000ff072c7812 */ /* 0x000fe400078ec0ff */
        /* <DEDUP_REMOVED lines=8> */
[----:B------:R-:W-:Y:S01]  /*97d0*/  LOP3.LUT R42, R6, 0xff, RZ, 0xc0, !PT ;  /* 0x000000ff062a7812 */ /* 0x000fe200078ec0ff */
        /* <DEDUP_REMOVED lines=19> */
[----:B------:R-:W-:Y:S02]  /*9910*/  PRMT R40, R40, 0x7604, R21 ;  /* 0x0000760428287816 */ /* 0x000fe40000000015 */
[----:B------:R-:W-:Y:S02]  /*9920*/  SHF.R.U32.HI R21, RZ, 0x10, R13 ;  /* 0x00000010ff157819 */ /* 0x000fe4000001160d */
[----:B------:R-:W-:Y:S02]  /*9930*/  PRMT R44, R47, 0x7604, R44 ;  /* 0x000076042f2c7816 */ /* 0x000fe4000000002c */
[----:B------:R-:W-:Y:S01]  /*9940*/  PRMT R49, R43, 0x7604, R42 ;  /* 0x000076042b317816 */ /* 0x000fe2000000002a */
[----:B------:R-:W-:Y:S01]  /*9950*/  IMAD.U32 R21, R21, 0x10000, RZ ;  /* 0x0001000015157824 */ /* 0x000fe200078e00ff */
[----:B------:R-:W-:-:S02]  /*9960*/  SHF.R.U32.HI R47, RZ, 0x10, R5 ;  /* 0x00000010ff2f7819 */ /* 0x000fc40000011605 */
[----:B------:R-:W-:Y:S02]  /*9970*/  SHF.R.U32.HI R43, RZ, 0x10, R15 ;  /* 0x00000010ff2b7819 */ /* 0x000fe4000001160f */
[----:B------:R-:W-:Y:S01]  /*9980*/  LOP3.LUT R21, R38, 0xff0000, R21, 0xf8, !PT ;  /* 0x00ff000026157812 */ /* 0x000fe200078ef815 */
[----:B------:R-:W-:Y:S01]  /*9990*/  IMAD.U32 R47, R47, 0x10000, RZ ;  /* 0x000100002f2f7824 */ /* 0x000fe200078e00ff */
[----:B------:R-:W-:Y:S01]  /*99a0*/  LOP3.LUT R39, R39, 0xff0000, R12, 0xf8, !PT ;  /* 0x00ff000027277812 */ /* 0x000fe200078ef80c */
[----:B------:R-:W-:Y:S01]  /*99b0*/  IMAD.U32 R43, R43, 0x10000, RZ ;  /* 0x000100002b2b7824 */ /* 0x000fe200078e00ff */
[----:B------:R-:W-:Y:S02]  /*99c0*/  LOP3.LUT R41, R41, 0xff0000, R14, 0xf8, !PT ;  /* 0x00ff000029297812 */ /* 0x000fe400078ef80e */
[----:B------:R-:W-:Y:S02]  /*99d0*/  LOP3.LUT R47, R40, 0xff0000, R47, 0xf8, !PT ;  /* 0x00ff0000282f7812 */ /* 0x000fe400078ef82f */
[----:B------:R-:W-:-:S02]  /*99e0*/  LOP3.LUT R43, R20, 0xff0000, R43, 0xf8, !PT ;  /* 0x00ff0000142b7812 */ /* 0x000fc400078ef82b */
        /* <DEDUP_REMOVED lines=11> */
[-C--:B0-----:R-:W-:Y:S02]  /*9aa0*/  F2FP.F16.E4M3.UNPACK_B R41, R31.reuse ;  /* 0x0000001fff29723e */ /* 0x081fe400020006ff */
[----:B------:R-:W-:-:S02]  /*9ab0*/  F2FP.F16.E4M3.UNPACK_B R46, R31.H1 ;  /* 0x0000001fff2e723e */ /* 0x000fc400030006ff */
[-C--:B------:R-:W-:Y:S02]  /*9ac0*/  F2FP.F16.E4M3.UNPACK_B R14, R28.reuse ;  /* 0x0000001cff0e723e */ /* 0x080fe400020006ff */
[----:B------:R-:W-:Y:S02]  /*9ad0*/  F2FP.F16.E4M3.UNPACK_B R38, R28.H1 ;  /* 0x0000001cff26723e */ /* 0x000fe400030006ff */
[----:B------:R-:W-:Y:S02]  /*9ae0*/  F2FP.F16.E4M3.UNPACK_B R49, R48 ;  /* 0x00000030ff31723e */ /* 0x000fe400020006ff */
[----:B-1----:R-:W-:Y:S02]  /*9af0*/  F2FP.F16.E4M3.UNPACK_B R31, R33 ;  /* 0x00000021ff1f723e */ /* 0x002fe400020006ff */
[----:B------:R-:W-:Y:S01]  /*9b00*/  F2FP.F16.E4M3.UNPACK_B R28, R40 ;  /* 0x00000028ff1c723e */ /* 0x000fe200020006ff */
[----:B------:R-:W-:Y:S01]  /*9b10*/  HADD2.F32 R50, -RZ, R49.H0_H0 ;  /* 0x20000031ff327230 */ /* 0x000fe20000004100 */
[-C--:B------:R-:W-:Y:S01]  /*9b20*/  F2FP.F16.E4M3.UNPACK_B R21, R29.reuse ;  /* 0x0000001dff15723e */ /* 0x080fe200020006ff */
[----:B------:R-:W-:Y:S01]  /*9b30*/  HADD2.F32 R6, -RZ, R31.H0_H0 ;  /* 0x2000001fff067230 */ /* 0x000fe20000004100 */
[----:B------:R-:W-:Y:S01]  /*9b40*/  LOP3.LUT R51, R44, 0xff0000, R51, 0xf8, !PT ;  /* 0x00ff00002c337812 */ /* 0x000fe200078ef833 */
[--C-:B------:R-:W-:Y:S01]  /*9b50*/  HADD2.F32 R44, -RZ, R28.reuse.H0_H0 ;  /* 0x2000001cff2c7230 */ /* 0x100fe20000004100 */
[----:B------:R-:W-:Y:S01]  /*9b60*/  F2FP.F16.E4M3.UNPACK_B R39, R29.H1 ;  /* 0x0000001dff27723e */ /* 0x000fe200030006ff */
[----:B------:R-:W-:Y:S01]  /*9b70*/  HADD2.F32 R13, -RZ, R21.H0_H0 ;  /* 0x20000015ff0d7230 */ /* 0x000fe20000004100 */
[-C--:B------:R-:W-:Y:S01]  /*9b80*/  F2FP.F16.E4M3.UNPACK_B R29, R32.reuse ;  /* 0x00000020ff1d723e */ /* 0x080fe200020006ff */
[----:B------:R-:W-:Y:S01]  /*9b90*/  HADD2.F32 R49, -RZ, R49.H1_H1 ;  /* 0x30000031ff317230 */ /* 0x000fe20000004100 */
[----:B------:R-:W-:Y:S01]  /*9ba0*/  F2FP.F16.E4M3.UNPACK_B R43, R32.H1 ;  /* 0x00000020ff2b723e */ /* 0x000fe200030006ff */
[C---:B------:R-:W-:Y:S01]  /*9bb0*/  FMUL.FTZ R32, R6.reuse, R50 ;  /* 0x0000003206207220 */ /* 0x040fe20000410000 */
[-C--:B------:R-:W-:Y:S01]  /*9bc0*/  F2FP.F16.E4M3.UNPACK_B R42, R35.reuse ;  /* 0x00000023ff2a723e */ /* 0x080fe200020006ff */
[----:B------:R-:W-:Y:S01]  /*9bd0*/  HADD2.F32 R31, -RZ, R31.H1_H1 ;  /* 0x3000001fff1f7230 */ /* 0x000fe20000004100 */
[----:B------:R-:W-:Y:S01]  /*9be0*/  F2FP.F16.E4M3.UNPACK_B R47, R35.H1 ;  /* 0x00000023ff2f723e */ /* 0x000fe200030006ff */
[-C--:B------:R-:W-:Y:S01]  /*9bf0*/  FMUL.FTZ R35, R6, R44.reuse ;  /* 0x0000002c06237220 */ /* 0x080fe20000410000 */
[----:B------:R-:W-:Y:S01]  /*9c00*/  F2FP.F16.E4M3.UNPACK_B R33, R33.H1 ;  /* 0x00000021ff21723e */ /* 0x000fe200030006ff */
[C---:B------:R-:W-:Y:S01]  /*9c10*/  FFMA.FTZ R6, R13.reuse, R44, -R32 ;  /* 0x0000002c0d067223 */ /* 0x040fe20000010820 */
[----:B------:R-:W-:Y:S01]  /*9c20*/  F2FP.F16.E4M3.UNPACK_B R48, R48.H1 ;  /* 0x00000030ff30723e */ /* 0x000fe200030006ff */
[----:B------:R-:W-:Y:S01]  /*9c30*/  FFMA.FTZ R13, R13, R50, R35 ;  /* 0x000000320d0d7223 */ /* 0x000fe20000010023 */
[----:B------:R-:W-:Y:S01]  /*9c40*/  F2FP.F16.E4M3.UNPACK_B R40, R40.H1 ;  /* 0x00000028ff28723e */ /* 0x000fe200030006ff */
[----:B------:R-:W-:-:S02]  /*9c50*/  HADD2.F32 R35, -RZ, R28.H1_H1 ;  /* 0x3000001cff237230 */ /* 0x000fc40000004100 */
[----:B------:R-:W-:Y:S01]  /*9c60*/  FMUL.FTZ R53, R31, R49 ;  /* 0x000000311f357220 */ /* 0x000fe20000410000 */
[----:B------:R-:W-:Y:S01]  /*9c70*/  HADD2.F32 R28, -RZ, R21.H1_H1 ;  /* 0x30000015ff1c7230 */ /* 0x000fe20000004100 */
[----:B------:R-:W-:Y:S01]  /*9c80*/  LOP3.LUT R51, R51, 0xff000000, R7, 0xf8, !PT ;  /* 0xff00000033337812 */ /* 0x000fe200078ef807 */
[----:B------:R-:W-:Y:S02]  /*9c90*/  HADD2.F32 R50, -RZ, R48.H0_H0 ;  /* 0x20000030ff327230 */ /* 0x000fe40000004100 */
[----:B------:R-:W-:Y:S01]  /*9ca0*/  FMUL.FTZ R52, R31, R35 ;  /* 0x000000231f347220 */ /* 0x000fe20000410000 */
[----:B------:R-:W-:Y:S01]  /*9cb0*/  HADD2.F32 R21, -RZ, R33.H0_H0 ;  /* 0x20000021ff157230 */ /* 0x000fe20000004100 */
[-C--:B------:R-:W-:Y:S01]  /*9cc0*/  F2FP.F16.E4M3.UNPACK_B R7, R34.reuse ;  /* 0x00000022ff07723e */ /* 0x080fe200020006ff */
[----:B------:R-:W-:Y:S01]  /*9cd0*/  HADD2.F32 R44, -RZ, R40.H0_H0 ;  /* 0x20000028ff2c7230 */ /* 0x000fe20000004100 */
[----:B------:R-:W-:Y:S01]  /*9ce0*/  F2FP.F16.E4M3.UNPACK_B R34, R34.H1 ;  /* 0x00000022ff22723e */ /* 0x000fe200030006ff */
[----:B------:R-:W-:-:S02]  /*9cf0*/  HADD2.F32 R32, -RZ, R39.H0_H0 ;  /* 0x20000027ff207230 */ /* 0x000fc40000004100 */
[C---:B------:R-:W-:Y:S01]  /*9d00*/  FMUL.FTZ R31, R21.reuse, R50 ;  /* 0x00000032151f7220 */ /* 0x040fe20000410000 */
[----:B------:R-:W-:Y:S02]  /*9d10*/  HADD2.F32 R39, -RZ, R39.H1_H1 ;  /* 0x30000027ff277230 */ /* 0x000fe40000004100 */
[-C--:B------:R-:W-:Y:S01]  /*9d20*/  FMUL.FTZ R55, R21, R44.reuse ;  /* 0x0000002c15377220 */ /* 0x080fe20000410000 */
[----:B------:R-:W-:Y:S01]  /*9d30*/  FFMA.FTZ R21, R28, R35, -R53 ;  /* 0x000000231c157223 */ /* 0x000fe20000010835 */
[----:B------:R-:W-:Y:S01]  /*9d40*/  FFMA.FTZ R31, R32, R44, -R31 ;  /* 0x0000002c201f7223 */ /* 0x000fe2000001081f */
[----:B------:R-:W-:Y:S01]  /*9d50*/  FFMA.FTZ R28, R28, R49, R52 ;  /* 0x000000311c1c7223 */ /* 0x000fe20000010034 */
[----:B------:R-:W-:Y:S01]  /*9d60*/  FFMA.FTZ R32, R32, R50, R55 ;  /* 0x0000003220207223 */ /* 0x000fe20000010037 */
[----:B------:R-:W-:Y:S01]  /*9d70*/  F2FP.F16.E4M3.UNPACK_B R52, R51 ;  /* 0x00000033ff34723e */ /* 0x000fe200020006ff */
[----:B------:R-:W-:Y:S01]  /*9d80*/  HADD2.F32 R50, -RZ, R48.H1_H1 ;  /* 0x30000030ff327230 */ /* 0x000fe20000004100 */
[----:B------:R-:W-:Y:S01]  /*9d90*/  F2FP.F16.E4M3.UNPACK_B R48, R45 ;  /* 0x0000002dff30723e */ /* 0x000fe200020006ff */
        /* <DEDUP_REMOVED lines=10> */
[----:B------:R-:W-:Y:S02]  /*9e40*/  HADD2.F32 R33, -RZ, R41.H0_H0 ;  /* 0x20000029ff217230 */ /* 0x000fe40000004100 */
[C---:B------:R-:W-:Y:S01]  /*9e50*/  FMUL.FTZ R56, R40.reuse, R53 ;  /* 0x0000003528387220 */ /* 0x040fe20000410000 */
[----:B------:R-:W-:Y:S02]  /*9e60*/  HADD2.F32 R52, -RZ, R52.H1_H1 ;  /* 0x30000034ff347230 */ /* 0x000fe40000004100 */
[-C--:B------:R-:W-:Y:S01]  /*9e70*/  FMUL.FTZ R58, R40, R49.reuse ;  /* 0x00000031283a7220 */ /* 0x080fe20000410000 */
[C---:B------:R-:W-:Y:S01]  /*9e80*/  FFMA.FTZ R40, R39.reuse, R44, -R54 ;  /* 0x0000002c27287223 */ /* 0x040fe20000010836 */
[----:B------:R-:W-:Y:S01]  /*9e90*/  FFMA.FTZ R39, R39, R50, R35 ;  /* 0x0000003227277223 */ /* 0x000fe20000010023 */
[C---:B------:R-:W-:Y:S01]  /*9ea0*/  FFMA.FTZ R35, R33.reuse, R49, -R56 ;  /* 0x0000003121237223 */ /* 0x040fe20000010838 */
[----:B------:R-:W-:Y:S01]  /*9eb0*/  HADD2.F32 R49, -RZ, R48.H1_H1 ;  /* 0x30000030ff317230 */ /* 0x000fe20000004100 */
[----:B------:R-:W-:Y:S01]  /*9ec0*/  F2FP.F16.E4M3.UNPACK_B R48, R45.H1 ;  /* 0x0000002dff30723e */ /* 0x000fe200030006ff */
[----:B------:R-:W-:Y:S01]  /*9ed0*/  FFMA.FTZ R33, R33, R53, R58 ;  /* 0x0000003521217223 */ /* 0x000fe2000001003a */
[----:B------:R-:W-:Y:S01]  /*9ee0*/  HADD2.F32 R42, -RZ, R42.H1_H1 ;  /* 0x3000002aff2a7230 */ /* 0x000fe20000004100 */
[----:B------:R-:W-:Y:S01]  /*9ef0*/  F2FP.SATFINITE.E4M3.F32.PACK_AB_MERGE_C R32, R39, R32, RZ ;  /* 0x000000202720723e */ /* 0x000fe200048070ff */
[----:B------:R-:W-:-:S02]  /*9f00*/  HADD2.F32 R53, -RZ, R51.H0_H0 ;  /* 0x20000033ff357230 */ /* 0x000fc40000004100 */
[----:B------:R-:W-:Y:S02]  /*9f10*/  HADD2.F32 R44, -RZ, R47.H0_H0 ;  /* 0x2000002fff2c7230 */ /* 0x000fe40000004100 */
        /* <DEDUP_REMOVED lines=16> */
[----:B------:R-:W-:Y:S01]  /*a020*/  F2FP.SATFINITE.E4M3.F32.PACK_AB_MERGE_C R13, R28, R13, R32 ;  /* 0x0000000d1c0d723e */ /* 0x000fe20004807020 */
[----:B------:R-:W-:Y:S02]  /*a030*/  HADD2.F32 R54, -RZ, R53.H0_H0 ;  /* 0x20000035ff367230 */ /* 0x000fe40000004100 */
[----:B------:R-:W-:Y:S01]  /*a040*/  FMUL.FTZ R58, R47, R52 ;  /* 0x000000342f3a7220 */ /* 0x000fe20000410000 */
[----:B------:R-:W-:-:S02]  /*a050*/  HADD2.F32 R46, -RZ, R43.H0_H0 ;  /* 0x2000002bff2e7230 */ /* 0x000fc40000004100 */
[----:B------:R-:W-:Y:S02]  /*a060*/  HADD2.F32 R55, -RZ, R51.H1_H1 ;  /* 0x30000033ff377230 */ /* 0x000fe40000004100 */
        /* <DEDUP_REMOVED lines=16> */
[----:B------:R-:W-:Y:S01]  /*a170*/  FFMA.FTZ R48, R48, R55, R58 ;  /* 0x0000003730307223 */ /* 0x000fe2000001003a */
[----:B------:R-:W-:-:S02]  /*a180*/  HADD2.F32 R43, -RZ, R52.H0_H0 ;  /* 0x20000034ff2b7230 */ /* 0x000fc40000004100 */
[C---:B------:R-:W-:Y:S01]  /*a190*/  FFMA.FTZ R56, R38.reuse, R51, -R15 ;  /* 0x0000003326387223 */ /* 0x040fe2000001080f */
[--C-:B------:R-:W-:Y:S02]  /*a1a0*/  HADD2.F32 R20, -RZ, R29.reuse.H0_H0 ;  /* 0x2000001dff147230 */ /* 0x100fe40000004100 */
        /* <DEDUP_REMOVED lines=26> */
[----:B------:R-:W-:Y:S02]  /*a350*/  HADD2.F32 R34, -RZ, R34.H1_H1 ;  /* 0x30000022ff227230 */ /* 0x000fe40000004100 */
[----:B------:R-:W-:-:S02]  /*a360*/  HADD2.F32 R51, -RZ, R38.H1_H1 ;  /* 0x30000026ff337230 */ /* 0x000fc40000004100 */
[----:B------:R-:W-:Y:S01]  /*a370*/  FFMA.FTZ R57, R14, R29, -R57 ;  /* 0x0000001d0e397223 */ /* 0x000fe20000010839 */
[----:B------:R-:W-:Y:S02]  /*a380*/  HADD2.F32 R30, -RZ, R30.H1_H1 ;  /* 0x3000001eff1e7230 */ /* 0x000fe40000004100 */
[----:B------:R-:W-:Y:S01]  /*a390*/  FMUL.FTZ R20, R34, R43 ;  /* 0x0000002b22147220 */ /* 0x000fe20000410000 */
[----:B------:R-:W-:Y:S01]  /*a3a0*/  FFMA.FTZ R50, R14, R50, R15 ;  /* 0x000000320e327223 */ /* 0x000fe2000001000f */
[-C--:B------:R-:W-:Y:S01]  /*a3b0*/  FMUL.FTZ R29, R34, R51.reuse ;  /* 0x00000033221d7220 */ /* 0x080fe20000410000 */
[--C-:B------:R-:W-:Y:S02]  /*a3c0*/  HADD2.F32 R15, -RZ, R12.reuse.H0_H0 ;  /* 0x2000000cff0f7230 */ /* 0x100fe40000004100 */
[C---:B------:R-:W-:Y:S01]  /*a3d0*/  FFMA.FTZ R51, R30.reuse, R51, R20 ;  /* 0x000000331e337223 */ /* 0x040fe20000010014 */
[----:B------:R-:W-:Y:S02]  /*a3e0*/  HADD2.F32 R14, -RZ, R12.H1_H1 ;  /* 0x3000000cff0e7230 */ /* 0x000fe40000004100 */
[----:B------:R-:W-:Y:S01]  /*a3f0*/  FFMA.FTZ R34, R30, R43, -R29 ;  /* 0x0000002b1e227223 */ /* 0x000fe2000001081d */
[----:B------:R-:W-:-:S02]  /*a400*/  HADD2.F32 R12, -RZ, R7.H0_H0 ;  /* 0x20000007ff0c7230 */ /* 0x000fc40000004100 */
[--C-:B------:R-:W-:Y:S01]  /*a410*/  HADD2.F32 R20, -RZ, R4.reuse.H1_H1 ;  /* 0x30000004ff147230 */ /* 0x100fe20000004100 */
[----:B------:R-:W-:Y:S01]  /*a420*/  F2FP.SATFINITE.E4M3.F32.PACK_AB_MERGE_C R50, R51, R50, RZ ;  /* 0x000000323332723e */ /* 0x000fe200048070ff */
[----:B------:R-:W-:Y:S01]  /*a430*/  HADD2.F32 R7, -RZ, R7.H1_H1 ;  /* 0x30000007ff077230 */ /* 0x000fe20000004100 */
[----:B------:R-:W-:Y:S01]  /*a440*/  F2FP.SATFINITE.E4M3.F32.PACK_AB_MERGE_C R34, R34, R57, RZ ;  /* 0x000000392222723e */ /* 0x000fe200048070ff */
[----:B------:R-:W-:Y:S02]  /*a450*/  HADD2.F32 R29, -RZ, R4.H0_H0 ;  /* 0x20000004ff1d7230 */ /* 0x000fe40000004100 */
[--C-:B------:R-:W-:Y:S02]  /*a460*/  HADD2.F32 R4, -RZ, R5.reuse.H0_H0 ;  /* 0x20000005ff047230 */ /* 0x100fe40000004100 */
[C---:B------:R-:W-:Y:S01]  /*a470*/  FMUL.FTZ R30, R7.reuse, R20 ;  /* 0x00000014071e7220 */ /* 0x040fe20000410000 */
[----:B------:R-:W-:Y:S02]  /*a480*/  HADD2.F32 R5, -RZ, R5.H1_H1 ;  /* 0x30000005ff057230 */ /* 0x000fe40000004100 */
[C---:B------:R-:W-:Y:S01]  /*a490*/  FMUL.FTZ R43, R12.reuse, R29 ;  /* 0x0000001d0c2b7220 */ /* 0x040fe20000410000 */
[-C--:B------:R-:W-:Y:S01]  /*a4a0*/  FMUL.FTZ R7, R7, R14.reuse ;  /* 0x0000000e07077220 */ /* 0x080fe20000410000 */
[----:B------:R-:W-:Y:S01]  /*a4b0*/  FMUL.FTZ R12, R12, R15 ;  /* 0x0000000f0c0c7220 */ /* 0x000fe20000410000 */
[----:B------:R-:W-:-:S02]  /*a4c0*/  FFMA.FTZ R30, R5, R14, -R30 ;  /* 0x0000000e051e7223 */ /* 0x000fc4000001081e */
[----:B------:R-:W-:Y:S01]  /*a4d0*/  FFMA.FTZ R14, R5, R20, R7 ;  /* 0x00000014050e7223 */ /* 0x000fe20000010007 */
[C---:B------:R-:W-:Y:S01]  /*a4e0*/  FFMA.FTZ R43, R4.reuse, R15, -R43 ;  /* 0x0000000f042b7223 */ /* 0x040fe2000001082b */
[----:B------:R-:W-:Y:S01]  /*a4f0*/  FFMA.FTZ R29, R4, R29, R12 ;  /* 0x0000001d041d7223 */ /* 0x000fe2000001000c */
        /* <DEDUP_REMOVED lines=14> */
.L_x_10476:
[----:B------:R-:W-:Y:S05]  /*a5e0*/  BSYNC B1 ;  /* 0x0000000000017941 */ /* 0x000fea0003800000 */
.L_x_10475:
        /* <DEDUP_REMOVED lines=68> */
[----:B-1----:R-:W-:-:S02]  /*aa30*/  PRMT R39, R30, 0x7054, R37 ;  /* 0x000070541e277816 */ /* 0x002fc40000000025 */
        /* <DEDUP_REMOVED lines=186> */
.L_x_10465:
[----:B------:R-:W-:Y:S05]  /*b5e0*/  BSYNC B0 ;  /* 0x0000000000007941 */ /* 0x000fea0003800000 */
.L_x_10458:
        /* <DEDUP_REMOVED lines=8> */
.L_x_10455:
[----:B0-2---:R-:W-:-:S05]  /*b670*/  IMAD.U32 R0, RZ, RZ, UR36 ;  /* 0x00000024ff007e24 */ /* 0x005fca000f8e00ff */
[----:B------:R-:W-:-:S13]  /*b680*/  ISETP.NE.AND P1, PT, R0, 0x3, PT ;  /* 0x000000030000780c */ /* 0x000fda0003f25270 */
[----:B------:R-:W-:Y:S05]  /*b690*/  @!P1 BRA `(.L_x_10477) ;  /* 0x0000000000049947 */ /* 0x000fea0003800000 */
[----:B------:R-:W-:Y:S01]  /*b6a0*/  BPT.TRAP 0x1 ;  /* 0x000000040000795c */ /* 0x000fe20000300000 */
.L_x_10477:
[----:B-----5:R-:W-:Y:S01]  /*b6b0*/  IMAD R10, R18, 0x8, R16 ;  /* 0x00000008120a7824 */ /* 0x020fe200078e0210 */
[----:B-1----:R-:W-:-:S04]  /*b6c0*/  SHF.L.U32 R3, R152, 0x1f, RZ ;  /* 0x0000001f98037819 */ /* 0x002fc800000006ff */
[----:B------:R0:W1:Y:S01]  /*b6d0*/  SYNCS.PHASECHK.TRANS64.TRYWAIT P0, [R10+URZ+0x19c30], R3 ;  /* 0x019c30030a0075a7 */ /* 0x000062000800017f */
[----:B------:R-:W-:Y:S05]  /*b6e0*/  @!P1 BRA `(.L_x_10478) ;  /* 0x0000000000049947 */ /* 0x000fea0003800000 */
[----:B------:R-:W-:Y:S01]  /*b6f0*/  BPT.TRAP 0x1 ;  /* 0x000000040000795c */ /* 0x000fe20000300000 */
.L_x_10478:
[----:B------:R-:W2:Y:S02]  /*b700*/  S2R R0, SR_TID.X ;  /* 0x0000000000007919 */ /* 0x000ea40000002100 */
[----:B--2---:R-:W-:-:S04]  /*b710*/  LOP3.LUT R0, R0, 0x7f, RZ, 0xc0, !PT ;  /* 0x0000007f00007812 */ /* 0x004fc800078ec0ff */
[----:B------:R-:W-:Y:S01]  /*b720*/  ISETP.NE.AND P2, PT, R0, RZ, PT ;  /* 0x000000ff0000720c */ /* 0x000fe20003f45270 */
[----:B-1----:R-:W-:-:S12]  /*b730*/  @P0 BRA `(.L_x_10479) ;  /* 0x0000000000080947 */ /* 0x002fd80003800000 */
[----:B------:R-:W1:Y:S02]  /*b740*/  SYNCS.PHASECHK.TRANS64.TRYWAIT P0, [R10+URZ+0x19c30], R3 ;  /* 0x019c30030a0075a7 */ /* 0x000e64000800017f */
[----:B-1----:R-:W-:Y:S05]  /*b750*/  @!P0 BRA `(.L_x_10480) ;  /* 0x0000010400c08947 */ /* 0x002fea0003800000 */
.L_x_10479:
[----:B------:R-:W-:Y:S05]  /*b760*/  WARPSYNC.ALL ;  /* 0x0000000000007948 */ /* 0x000fea0003800000 */
[----:B------:R-:W-:Y:S01]  /*b770*/  VIADD R0, R16, 0x13800 ;  /* 0x0001380010007836 */ /* 0x000fe20000000000 */
[----:B------:R-:W2:Y:S04]  /*b780*/  LDL R12, [R1+0x44] ;  /* 0x00004400010c7983 */ /* 0x000ea80000100800 */
[----:B------:R-:W-:Y:S01]  /*b790*/  SHF.R.U32.HI R0, RZ, 0x4, R0 ;  /* 0x00000004ff007819 */ /* 0x000fe20000011600 */
[----:B------:R-:W2:Y:S03]  /*b7a0*/  LDL R94, [R1+0x20] ;  /* 0x00002000015e7983 */ /* 0x000ea60000100800 */
[----:B------:R-:W-:Y:S01]  /*b7b0*/  LOP3.LUT R0, R0, 0x3fff, RZ, 0xc0, !PT ;  /* 0x00003fff00007812 */ /* 0x000fe200078ec0ff */
[----:B------:R-:W5:Y:S03]  /*b7c0*/  LDL R11, [R1+0x40] ;  /* 0x00004000010b7983 */ /* 0x000f660000100800 */
[----:B----4-:R-:W-:Y:S01]  /*b7d0*/  LOP3.LUT R21, R0, 0x10000, RZ, 0xfc, !PT ;  /* 0x0001000000157812 */ /* 0x010fe200078efcff */
[----:B---3--:R-:W-:Y:S01]  /*b7e0*/  IMAD.MOV.U32 R7, RZ, RZ, -0x3ffffff0 ;  /* 0xc0000010ff077424 */ /* 0x008fe200078e00ff */
[----:B------:R-:W-:Y:S01]  /*b7f0*/  LOP3.LUT R6, R36, 0x10000, RZ, 0xfc, !PT ;  /* 0x0001000024067812 */ /* 0x000fe200078efcff */
[----:B------:R-:W-:Y:S01]  /*b800*/  IMAD.MOV.U32 R5, RZ, RZ, -0x3ffffff0 ;  /* 0xc0000010ff057424 */ /* 0x000fe200078e00ff */
[----:B------:R-:W3:Y:S01]  /*b810*/  LDL R90, [R1+0x28] ;  /* 0x00002800015a7983 */ /* 0x000ee20000100800 */
[----:B------:R-:W-:Y:S01]  /*b820*/  IMAD R4, R18, 0x300, R21 ;  /* 0x0000030012047824 */ /* 0x000fe200078e0215 */
[----:B------:R-:W-:-:S02]  /*b830*/  R2UR UR4, R6 ;  /* 0x00000000060472ca */ /* 0x000fc400000e0000 */
[----:B------:R-:W4:Y:S01]  /*b840*/  LDL R92, [R1+0x24] ;  /* 0x00002400015c7983 */ /* 0x000f220000100800 */
[----:B------:R-:W-:Y:S01]  /*b850*/  R2UR UR5, R7 ;  /* 0x00000000070572ca */ /* 0x000fe200000e0000 */
[----:B------:R-:W-:Y:S01]  /*b860*/  IMAD.MOV.U32 R15, RZ, RZ, -0x3ffffff0 ;  /* 0xc0000010ff0f7424 */ /* 0x000fe200078e00ff */
[----:B------:R-:W-:Y:S01]  /*b870*/  R2UR UR6, R4 ;  /* 0x00000000040672ca */ /* 0x000fe200000e0000 */
[----:B------:R-:W-:Y:S01]  /*b880*/  IMAD.MOV.U32 R9, RZ, RZ, -0x3ffffff0 ;  /* 0xc0000010ff097424 */ /* 0x000fe200078e00ff */
[----:B------:R-:W-:Y:S01]  /*b890*/  R2UR UR7, R5 ;  /* 0x00000000050772ca */ /* 0x000fe200000e0000 */
[----:B------:R-:W-:Y:S01]  /*b8a0*/  WARPGROUP.ARRIVE ;  /* 0x00000000000079c5 */ /* 0x000fe20000000000 */
[----:B------:R-:W-:Y:S01]  /*b8b0*/  IMAD.MOV.U32 R157, RZ, RZ, -0x3ffffff0 ;  /* 0xc0000010ff9d7424 */ /* 0x000fe200078e00ff */
[----:B------:R-:W0:Y:S10]  /*b8c0*/  LDC R0, c[0x0][0x448] ;  /* 0x00011200ff007b82 */ /* 0x000e340000000800 */
        /* <DEDUP_REMOVED lines=23> */
[----:B--2---:R-:W-:-:S04]  /*ba40*/  IMAD.IADD R8, R12, 0x1, R94 ;  /* 0x000000010c087824 */ /* 0x004fc800078e025e */
[----:B0-----:R-:W-:-:S05]  /*ba50*/  @P0 IMAD.HI.U32 R0, R8, R3, RZ ;  /* 0x0000000308000227 */ /* 0x001fca00078e00ff */
[----:B-1----:R-:W-:Y:S01]  /*ba60*/  @P0 SHF.R.U32.HI R8, RZ, R5, R0 ;  /* 0x00000005ff080219 */ /* 0x002fe20000011600 */
[----:B------:R-:W-:-:S04]  /*ba70*/  IMAD.MOV.U32 R3, RZ, RZ, -0x80 ;  /* 0xffffff80ff037424 */ /* 0x000fc800078e00ff */
[----:B------:R-:W0:Y:S01]  /*ba80*/  SHFL.IDX PT, R5, R8, 0x1, 0x1c1f ;  /* 0x003c1f0008057f89 */ /* 0x000e2200000e0000 */
[----:B------:R-:W-:-:S04]  /*ba90*/  IMAD R0, R88, R3, 0x80 ;  /* 0x0000008058007424 */ /* 0x000fc800078e0203 */
[----:B------:R-:W-:Y:S02]  /*baa0*/  VIADD R3, R0, 0x1 ;  /* 0x0000000100037836 */ /* 0x000fe40000000000 */
[----:B---3--:R-:W-:Y:S02]  /*bab0*/  IMAD.IADD R4, R90, 0x1, R0 ;  /* 0x000000015a047824 */ /* 0x008fe400078e0200 */
[C---:B-----5:R-:W-:Y:S02]  /*bac0*/  IMAD R3, R11.reuse, -0x2, R3 ;  /* 0xfffffffe0b037824 */ /* 0x060fe400078e0203 */
[----:B------:R-:W-:-:S03]  /*bad0*/  IMAD R4, R11, -0x2, R4 ;  /* 0xfffffffe0b047824 */ /* 0x000fc600078e0204 */
[----:B----4-:R-:W-:-:S04]  /*bae0*/  IADD3 R3, -R92, R3, R90 ;  /* 0x000000035c037210 */ /* 0x010fc80007ffe15a */
[----:B0-----:R-:W-:-:S04]  /*baf0*/  VIADDMNMX R0, R5, R3, R4, PT ;  /* 0x0000000305007246 */ /* 0x001fc80003800104 */
[C---:B------:R-:W-:Y:S02]  /*bb00*/  ISETP.GT.AND P3, PT, R0.reuse, RZ, PT ;  /* 0x000000ff0000720c */ /* 0x040fe40003f64270 */
[C---:B------:R-:W-:Y:S02]  /*bb10*/  ISETP.GT.AND P4, PT, R0.reuse, 0x1, PT ;  /* 0x000000010000780c */ /* 0x040fe40003f84270 */
[----:B------:R-:W-:Y:S01]  /*bb20*/  ISETP.GT.AND P5, PT, R0, 0x8, PT ;  /* 0x000000080000780c */ /* 0x000fe20003fa4270 */
[----:B------:R0:W-:Y:S01]  /*bb30*/  STL.64 [R1], R14 ;  /* 0x0000000e01007387 */ /* 0x0001e20000100a00 */
[----:B------:R-:W-:Y:S02]  /*bb40*/  WARPGROUP.DEPBAR.LE gsb0, 0x0 ;  /* 0x00008000000079c5 */ /* 0x000fe40000010000 */
[----:B------:R-:W-:Y:S02]  /*bb50*/  FSEL R5, R26, -INF , P3 ;  /* 0xff8000001a057808 */ /* 0x000fe40001800000 */
        /* <DEDUP_REMOVED lines=20> */
[----:B0-----:R-:W-:Y:S02]  /*bca0*/  FSEL R15, R42, -INF , P4 ;  /* 0xff8000002a0f7808 */ /* 0x001fe40002000000 */
        /* <DEDUP_REMOVED lines=75> */
[C---:B------:R-:W-:Y:S02]  /*c160*/  ISETP.GT.AND P4, PT, R3.reuse, 0x1, PT ;  /* 0x000000010300780c */ /* 0x040fe40003f84270 */
[----:B------:R-:W-:Y:S02]  /*c170*/  ISETP.GT.AND P5, PT, R3, 0x8, PT ;  /* 0x000000080300780c */ /* 0x000fe40003fa4270 */
[----:B0-----:R-:W-:-:S04]  /*c180*/  FMNMX.FTZ R0, R14, R111, !PT ;  /* 0x0000006f0e007209 */ /* 0x001fc80007810000 */
[----:B------:R-:W-:Y:S01]  /*c190*/  FSETP.NEU.FTZ.AND P3, PT, R0, -INF , PT ;  /* 0xff8000000000780b */ /* 0x000fe20003f7d000 */
[----:B------:R-:W-:-:S05]  /*c1a0*/  FFMA.FTZ R111, R2, R0, -8 ;  /* 0xc1000000026f7423 */ /* 0x000fca0000010000 */
[----:B------:R-:W-:Y:S02]  /*c1b0*/  FSEL R111, R111, RZ, P3 ;  /* 0x000000ff6f6f7208 */ /* 0x000fe40001800000 */
[----:B------:R-:W-:Y:S02]  /*c1c0*/  ISETP.GT.AND P3, PT, R3, RZ, PT ;  /* 0x000000ff0300720c */ /* 0x000fe40003f64270 */
[----:B------:R-:W-:Y:S01]  /*c1d0*/  FSEL R25, R25, -INF , P4 ;  /* 0xff80000019197808 */ /* 0x000fe20002000000 */
[----:B------:R-:W-:-:S01]  /*c1e0*/  FFMA.FTZ R8, R2, R9, -R111 ;  /* 0x0000000902087223 */ /* 0x000fc2000001086f */
[----:B------:R-:W-:Y:S01]  /*c1f0*/  FSEL R9, R24, -INF , P3 ;  /* 0xff80000018097808 */ /* 0x000fe20001800000 */
[----:B------:R-:W-:-:S01]  /*c200*/  FFMA.FTZ R20, R2, R27, -R111 ;  /* 0x0000001b02147223 */ /* 0x000fc2000001086f */
        /* <DEDUP_REMOVED lines=18> */
[----:B------:R0:W-:Y:S01]  /*c330*/  MUFU.EX2 R4, R20 ;  /* 0x0000001400047308 */ /* 0x0001e20000000800 */
[----:B------:R-:W-:Y:S02]  /*c340*/  ISETP.GT.AND P3, PT, R3, 0x21, PT ;  /* 0x000000210300780c */ /* 0x000fe40003f64270 */
[----:B------:R-:W-:Y:S01]  /*c350*/  FMNMX.FTZ R14, R37, R14, !PT ;  /* 0x0000000e250e7209 */ /* 0x000fe20007810000 */
[----:B0-----:R-:W-:-:S01]  /*c360*/  FFMA.FTZ R20, R2, R35, -R111 ;  /* 0x0000002302147223 */ /* 0x001fc2000001086f */
[----:B------:R-:W-:-:S02]  /*c370*/  FSEL R35, R40, -INF , P4 ;  /* 0xff80000028237808 */ /* 0x000fc40002000000 */
[----:B------:R-:W-:Y:S02]  /*c380*/  ISETP.GT.AND P4, PT, R3, 0x28, PT ;  /* 0x000000280300780c */ /* 0x000fe40003f84270 */
[----:B------:R-:W-:Y:S02]  /*c390*/  FSEL R41, R41, -INF , P3 ;  /* 0xff80000029297808 */ /* 0x000fe40001800000 */
[----:B------:R-:W-:Y:S01]  /*c3a0*/  FMNMX.FTZ R14, R35, R14, !PT ;  /* 0x0000000e230e7209 */ /* 0x000fe20007810000 */
[----:B------:R0:W-:Y:S01]  /*c3b0*/  MUFU.EX2 R12, R20 ;  /* 0x00000014000c7308 */ /* 0x0001e20000000800 */
[C---:B------:R-:W-:Y:S02]  /*c3c0*/  ISETP.GT.AND P3, PT, R3.reuse, 0x29, PT ;  /* 0x000000290300780c */ /* 0x040fe40003f64270 */
[----:B------:R-:W-:Y:S02]  /*c3d0*/  FSEL R117, R44, -INF , P4 ;  /* 0xff8000002c757808 */ /* 0x000fe40002000000 */
[----:B------:R-:W-:-:S02]  /*c3e0*/  ISETP.GT.AND P4, PT, R3, 0x30, PT ;  /* 0x000000300300780c */ /* 0x000fc40003f84270 */
[----:B0-----:R-:W-:Y:S02]  /*c3f0*/  FMNMX.FTZ R20, R41, R14, !PT ;  /* 0x0000000e29147209 */ /* 0x001fe40007810000 */
[----:B------:R-:W-:Y:S02]  /*c400*/  FSEL R45, R45, -INF , P3 ;  /* 0xff8000002d2d7808 */ /* 0x000fe40001800000 */
[----:B------:R-:W-:Y:S01]  /*c410*/  FMNMX.FTZ R20, R117, R20, !PT ;  /* 0x0000001475147209 */ /* 0x000fe20007810000 */
[----:B------:R-:W-:-:S01]  /*c420*/  FFMA.FTZ R24, R2, R39, -R111 ;  /* 0x0000002702187223 */ /* 0x000fc2000001086f */
[----:B------:R-:W-:Y:S02]  /*c430*/  ISETP.GT.AND P3, PT, R3, 0x31, PT ;  /* 0x000000310300780c */ /* 0x000fe40003f64270 */
[----:B------:R-:W-:Y:S02]  /*c440*/  FSEL R39, R48, -INF , P4 ;  /* 0xff80000030277808 */ /* 0x000fe40002000000 */
[----:B------:R-:W-:-:S02]  /*c450*/  FMNMX.FTZ R20, R45, R20, !PT ;  /* 0x000000142d147209 */ /* 0x000fc40007810000 */
        /* <DEDUP_REMOVED lines=17> */
[----:B------:R-:W-:Y:S01]  /*c570*/  FFMA.FTZ R30, R2, R89, -R111 ;  /* 0x00000059021e7223 */ /* 0x000fe2000001086f */
        /* <DEDUP_REMOVED lines=46> */
[----:B------:R-:W-:Y:S02]  /*c860*/  FSEL R127, R85, -INF , P3 ;  /* 0xff800000557f7808 */ /* 0x000fe40001800000 */
[----:B------:R-:W-:-:S04]  /*c870*/  FMNMX.FTZ R32, R95, R32, !PT ;  /* 0x000000205f207209 */ /* 0x000fc80007810000 */
[----:B------:R-:W-:-:S05]  /*c880*/  FMNMX.FTZ R3, R127, R32, !PT ;  /* 0x000000207f037209 */ /* 0x000fca0007810000 */
[----:B------:R-:W0:Y:S02]  /*c890*/  SHFL.BFLY PT, R36, R3, 0x2, 0x1f ;  /* 0x0c401f0003247f89 */ /* 0x000e2400000e0000 */
[----:B0-----:R-:W-:-:S05]  /*c8a0*/  FMNMX.FTZ R44, R3, R36, !PT ;  /* 0x00000024032c7209 */ /* 0x001fca0007810000 */
[----:B------:R-:W0:Y:S01]  /*c8b0*/  SHFL.BFLY PT, R3, R44, 0x1, 0x1f ;  /* 0x0c201f002c037f89 */ /* 0x000e2200000e0000 */
[----:B------:R-:W-:-:S01]  /*c8c0*/  FFMA.FTZ R5, R2, R5, -R111 ;  /* 0x0000000502057223 */ /* 0x000fc2000001086f */
[C-C-:B------:R-:W-:Y:S01]  /*c8d0*/  FFMA.FTZ R31, R2.reuse, R31, -R111.reuse ;  /* 0x0000001f021f7223 */ /* 0x140fe2000001086f */
[----:B------:R-:W-:-:S04]  /*c8e0*/  FFMA.FTZ R40, R2, R97, -R111 ;  /* 0x0000006102287223 */ /* 0x000fc8000001086f */
[----:B------:R-:W1:Y:S01]  /*c8f0*/  MUFU.EX2 R5, R5 ;  /* 0x0000000500057308 */ /* 0x000e620000000800 */
[----:B0-----:R-:W-:-:S04]  /*c900*/  FMNMX.FTZ R3, R44, R3, !PT ;  /* 0x000000032c037209 */ /* 0x001fc80007810000 */
[----:B------:R-:W-:Y:S01]  /*c910*/  FSETP.NEU.FTZ.AND P3, PT, R3, -INF , PT ;  /* 0xff8000000300780b */ /* 0x000fe20003f7d000 */
[----:B------:R-:W-:-:S05]  /*c920*/  FFMA.FTZ R54, R2, R3, -8 ;  /* 0xc100000002367423 */ /* 0x000fca0000010003 */
[----:B------:R-:W-:-:S05]  /*c930*/  FSEL R54, R54, RZ, P3 ;  /* 0x000000ff36367208 */ /* 0x000fca0001800000 */
[C-C-:B------:R-:W-:Y:S01]  /*c940*/  FFMA.FTZ R9, R2.reuse, R9, -R54.reuse ;  /* 0x0000000902097223 */ /* 0x140fe20000010836 */
[----:B------:R-:W-:-:S01]  /*c950*/  FFMA.FTZ R46, R2, R25, -R54 ;  /* 0x00000019022e7223 */ /* 0x000fc20000010836 */
[C---:B------:R-:W-:Y:S01]  /*c960*/  FFMA.FTZ R52, R2.reuse, R27, -R54 ;  /* 0x0000001b02347223 */ /* 0x040fe20000010836 */
[----:B------:R-:W0:Y:S01]  /*c970*/  MUFU.EX2 R8, R8 ;  /* 0x0000000800087308 */ /* 0x000e220000000800 */
[----:B------:R-:W-:-:S01]  /*c980*/  FFMA.FTZ R97, R2, R67, -R111 ;  /* 0x0000004302617223 */ /* 0x000fc2000001086f */
[C-C-:B------:R-:W-:Y:S01]  /*c990*/  FFMA.FTZ R67, R2.reuse, R75, -R111.reuse ;  /* 0x0000004b02437223 */ /* 0x140fe2000001086f */
[----:B------:R-:W-:-:S01]  /*c9a0*/  FFMA.FTZ R11, R2, R11, -R111 ;  /* 0x0000000b020b7223 */ /* 0x000fc2000001086f */
[C---:B------:R-:W-:Y:S01]  /*c9b0*/  FFMA.FTZ R75, R2.reuse, R83, -R111 ;  /* 0x00000053024b7223 */ /* 0x040fe2000001086f */
[----:B------:R-:W-:-:S03]  /*c9c0*/  FFMA.FTZ R83, R2, R29, -R54 ;  /* 0x0000001d02537223 */ /* 0x000fc60000010836 */
[----:B------:R-:W-:Y:S01]  /*c9d0*/  MUFU.EX2 R9, R9 ;  /* 0x0000000900097308 */ /* 0x000fe20000000800 */
[----:B------:R-:W-:-:S07]  /*c9e0*/  FFMA.FTZ R25, R2, R113, -R54 ;  /* 0x0000007102197223 */ /* 0x000fce0000010836 */
[----:B------:R-:W2:Y:S01]  /*c9f0*/  MUFU.EX2 R46, R46 ;  /* 0x0000002e002e7308 */ /* 0x000ea20000000800 */
[----:B------:R-:W-:-:S07]  /*ca00*/  FFMA.FTZ R13, R2, R13, -R111 ;  /* 0x0000000d020d7223 */ /* 0x000fce000001086f */
[----:B------:R-:W3:Y:S01]  /*ca10*/  MUFU.EX2 R31, R31 ;  /* 0x0000001f001f7308 */ /* 0x000ee20000000800 */
[----:B------:R-:W-:-:S07]  /*ca20*/  FFMA.FTZ R48, R2, R33, -R54 ;  /* 0x0000002102307223 */ /* 0x000fce0000010836 */
[----:B------:R-:W4:Y:S01]  /*ca30*/  MUFU.EX2 R52, R52 ;  /* 0x0000003400347308 */ /* 0x000f220000000800 */
[----:B------:R-:W-:-:S01]  /*ca40*/  FFMA.FTZ R60, R2, R45, -R54 ;  /* 0x0000002d023c7223 */ /* 0x000fc20000010836 */
[----:B-1----:R-:W-:-:S06]  /*ca50*/  FADD.FTZ R45, R5, R4 ;  /* 0x00000004052d7221 */ /* 0x002fcc0000010000 */
[----:B------:R-:W1:Y:S01]  /*ca60*/  MUFU.EX2 R11, R11 ;  /* 0x0000000b000b7308 */ /* 0x000e620000000800 */
[----:B------:R-:W-:-:S07]  /*ca70*/  FFMA.FTZ R56, R2, R115, -R54 ;  /* 0x0000007302387223 */ /* 0x000fce0000010836 */
[----:B------:R-:W5:Y:S01]  /*ca80*/  MUFU.EX2 R83, R83 ;  /* 0x0000005300537308 */ /* 0x000f620000000800 */
[----:B------:R-:W-:-:S01]  /*ca90*/  FFMA.FTZ R50, R2, R49, -R54 ;  /* 0x0000003102327223 */ /* 0x000fc20000010836 */
[----:B0-----:R-:W-:Y:S01]  /*caa0*/  FADD.FTZ R66, R8, R45 ;  /* 0x0000002d08427221 */ /* 0x001fe20000010000 */
[----:B------:R-:W-:-:S05]  /*cab0*/  FFMA.FTZ R15, R2, R15, -R111 ;  /* 0x0000000f020f7223 */ /* 0x000fca000001086f */
[----:B------:R-:W0:Y:S01]  /*cac0*/  MUFU.EX2 R25, R25 ;  /* 0x0000001900197308 */ /* 0x000e220000000800 */
[----:B--2---:R-:W-:-:S01]  /*cad0*/  FADD.FTZ R49, R9, R46 ;  /* 0x0000002e09317221 */ /* 0x004fc20000010000 */
[----:B------:R-:W-:Y:S01]  /*cae0*/  FFMA.FTZ R37, R2, R37, -R54 ;  /* 0x0000002502257223 */ /* 0x000fe20000010836 */
[----:B---3--:R-:W-:-:S05]  /*caf0*/  FADD.FTZ R66, R31, R66 ;  /* 0x000000421f427221 */ /* 0x008fca0000010000 */
[----:B------:R-:W2:Y:S01]  /*cb00*/  MUFU.EX2 R13, R13 ;  /* 0x0000000d000d7308 */ /* 0x000ea20000000800 */
[----:B----4-:R-:W-:-:S01]  /*cb10*/  FADD.FTZ R68, R52, R49 ;  /* 0x0000003134447221 */ /* 0x010fc20000010000 */
[----:B------:R-:W-:-:S06]  /*cb20*/  FFMA.FTZ R27, R2, R35, -R54 ;  /* 0x00000023021b7223 */ /* 0x000fcc0000010836 */
[----:B------:R-:W3:Y:S01]  /*cb30*/  MUFU.EX2 R48, R48 ;  /* 0x0000003000307308 */ /* 0x000ee20000000800 */
[----:B-1----:R-:W-:-:S01]  /*cb40*/  FADD.FTZ R49, R11, R66 ;  /* 0x000000420b317221 */ /* 0x002fc20000010000 */
[----:B-----5:R-:W-:-:S06]  /*cb50*/  FADD.FTZ R68, R83, R68 ;  /* 0x0000004453447221 */ /* 0x020fcc0000010000 */
[----:B------:R-:W1:Y:S01]  /*cb60*/  MUFU.EX2 R56, R56 ;  /* 0x0000003800387308 */ /* 0x000e620000000800 */
[----:B------:R-:W-:-:S01]  /*cb70*/  FFMA.FTZ R144, R2, R41, -R54 ;  /* 0x0000002902907223 */ /* 0x000fc20000010836 */
[----:B------:R-:W-:-:S06]  /*cb80*/  FADD.FTZ R70, R12, R49 ;  /* 0x000000310c467221 */ /* 0x000fcc0000010000 */
[----:B------:R-:W4:Y:S01]  /*cb90*/  MUFU.EX2 R15, R15 ;  /* 0x0000000f000f7308 */ /* 0x000f220000000800 */
[----:B------:R-:W-:-:S01]  /*cba0*/  FFMA.FTZ R47, R2, R47, -R111 ;  /* 0x0000002f022f7223 */ /* 0x000fc2000001086f */
[----:B0-----:R-:W-:-:S06]  /*cbb0*/  FADD.FTZ R49, R25, R68 ;  /* 0x0000004419317221 */ /* 0x001fcc0000010000 */
[----:B------:R-:W0:Y:S01]  /*cbc0*/  MUFU.EX2 R37, R37 ;  /* 0x0000002500257308 */ /* 0x000e220000000800 */
[----:B------:R-:W-:-:S01]  /*cbd0*/  FFMA.FTZ R35, R2, R117, -R54 ;  /* 0x0000007502237223 */ /* 0x000fc20000010836 */
[----:B------:R-:W-:Y:S01]  /*cbe0*/  FFMA.FTZ R62, R2, R53, -R54 ;  /* 0x00000035023e7223 */ /* 0x000fe20000010836 */
[----:B--2---:R-:W-:-:S05]  /*cbf0*/  FADD.FTZ R53, R13, R70 ;  /* 0x000000460d357221 */ /* 0x004fca0000010000 */
[----:B------:R-:W2:Y:S01]  /*cc00*/  MUFU.EX2 R27, R27 ;  /* 0x0000001b001b7308 */ /* 0x000ea20000000800 */
[----:B---3--:R-:W-:-:S01]  /*cc10*/  FADD.FTZ R49, R48, R49 ;  /* 0x0000003130317221 */ /* 0x008fc20000010000 */
[----:B------:R-:W-:Y:S01]  /*cc20*/  FADD.FTZ R70, R14, R53 ;  /* 0x000000350e467221 */ /* 0x000fe20000010000 */
[----:B------:R-:W-:-:S05]  /*cc30*/  FFMA.FTZ R51, R2, R51, -R111 ;  /* 0x0000003302337223 */ /* 0x000fca000001086f */
[----:B------:R-:W3:Y:S01]  /*cc40*/  MUFU.EX2 R144, R144 ;  /* 0x0000009000907308 */ /* 0x000ee20000000800 */
[----:B-1----:R-:W-:-:S01]  /*cc50*/  FADD.FTZ R68, R56, R49 ;  /* 0x0000003138447221 */ /* 0x002fc20000010000 */
[----:B------:R-:W-:Y:S01]  /*cc60*/  FFMA.FTZ R29, R2, R39, -R54 ;  /* 0x00000027021d7223 */ /* 0x000fe20000010836 */
[----:B----4-:R-:W-:-:S05]  /*cc70*/  FADD.FTZ R49, R15, R70 ;  /* 0x000000460f317221 */ /* 0x010fca0000010000 */
[----:B------:R-:W1:Y:S01]  /*cc80*/  MUFU.EX2 R47, R47 ;  /* 0x0000002f002f7308 */ /* 0x000e620000000800 */
[----:B0-----:R-:W-:-:S07]  /*cc90*/  FADD.FTZ R68, R37, R68 ;  /* 0x0000004425447221 */ /* 0x001fce0000010000 */
[----:B------:R-:W0:Y:S01]  /*cca0*/  MUFU.EX2 R35, R35 ;  /* 0x0000002300237308 */ /* 0x000e220000000800 */
[----:B------:R-:W-:-:S01]  /*ccb0*/  FFMA.FTZ R55, R2, R55, -R111 ;  /* 0x0000003702377223 */ /* 0x000fc2000001086f */
[----:B------:R-:W-:Y:S01]  /*ccc0*/  FADD.FTZ R53, R20, R49 ;  /* 0x0000003114357221 */ /* 0x000fe20000010000 */
[----:B--2---:R-:W-:-:S05]  /*ccd0*/  FADD.FTZ R49, R27, R68 ;  /* 0x000000441b317221 */ /* 0x004fca0000010000 */
[----:B------:R-:W2:Y:S01]  /*cce0*/  MUFU.EX2 R60, R60 ;  /* 0x0000003c003c7308 */ /* 0x000ea20000000800 */
[----:B------:R-:W-:-:S01]  /*ccf0*/  FFMA.FTZ R39, R2, R119, -R54 ;  /* 0x0000007702277223 */ /* 0x000fc20000010836 */
[----:B------:R-:W-:Y:S01]  /*cd00*/  FADD.FTZ R68, R24, R53 ;  /* 0x0000003518447221 */ /* 0x000fe20000010000 */
[----:B------:R-:W-:-:S05]  /*cd10*/  F2FP.SATFINITE.E4M3.F32.PACK_AB_MERGE_C R149, R31, R8, RZ ;  /* 0x000000081f95723e */ /* 0x000fca00048070ff */
[----:B------:R-:W4:Y:S01]  /*cd20*/  MUFU.EX2 R51, R51 ;  /* 0x0000003300337308 */ /* 0x000f220000000800 */
[----:B---3--:R-:W-:-:S07]  /*cd30*/  FADD.FTZ R8, R144, R49 ;  /* 0x0000003190087221 */ /* 0x008fce0000010000 */
[----:B------:R-:W3:Y:S01]  /*cd40*/  MUFU.EX2 R29, R29 ;  /* 0x0000001d001d7308 */ /* 0x000ee20000000800 */
[----:B------:R-:W-:Y:S01]  /*cd50*/  F2FP.SATFINITE.E4M3.F32.PACK_AB_MERGE_C R151, R14, R13, RZ ;  /* 0x0000000d0e97723e */ /* 0x000fe200048070ff */
[----:B-1----:R-:W-:Y:S01]  /*cd60*/  FADD.FTZ R31, R47, R68 ;  /* 0x000000442f1f7221 */ /* 0x002fe20000010000 */
[----:B------:R-:W-:-:S05]  /*cd70*/  FFMA.FTZ R59, R2, R59, -R111 ;  /* 0x0000003b023b7223 */ /* 0x000fca000001086f */
[----:B------:R-:W1:Y:S01]  /*cd80*/  MUFU.EX2 R50, R50 ;  /* 0x0000003200327308 */ /* 0x000e620000000800 */
[----:B0-----:R-:W-:-:S01]  /*cd90*/  FADD.FTZ R13, R35, R8 ;  /* 0x00000008230d7221 */ /* 0x001fc20000010000 */
[----:B------:R-:W-:Y:S01]  /*cda0*/  FFMA.FTZ R33, R2, R43, -R54 ;  /* 0x0000002b02217223 */ /* 0x000fe20000010836 */
[----:B------:R-:W-:-:S05]  /*cdb0*/  F2FP.SATFINITE.E4M3.F32.PACK_AB_MERGE_C R145, R47, R24, RZ ;  /* 0x000000182f91723e */ /* 0x000fca00048070ff */
[----:B------:R-:W0:Y:S01]  /*cdc0*/  MUFU.EX2 R55, R55 ;  /* 0x0000003700377308 */ /* 0x000e220000000800 */
[----:B------:R-:W-:-:S01]  /*cdd0*/  FADD.FTZ R24, R26, R31 ;  /* 0x0000001f1a187221 */ /* 0x000fc20000010000 */
[----:B--2---:R-:W-:-:S06]  /*cde0*/  FADD.FTZ R14, R60, R13 ;  /* 0x0000000d3c0e7221 */ /* 0x004fcc0000010000 */
[----:B------:R-:W2:Y:S01]  /*cdf0*/  MUFU.EX2 R39, R39 ;  /* 0x0000002700277308 */ /* 0x000ea20000000800 */
[----:B------:R-:W-:-:S01]  /*ce00*/  FFMA.FTZ R58, R2, R57, -R54 ;  /* 0x00000039023a7223 */ /* 0x000fc20000010836 */
[----:B------:R-:W-:Y:S01]  /*ce10*/  F2FP.SATFINITE.E4M3.F32.PACK_AB_MERGE_C R150, R37, R56, RZ ;  /* 0x000000382596723e */ /* 0x000fe200048070ff */
[----:B------:R-:W-:-:S05]  /*ce20*/  FFMA.FTZ R85, R2, R63, -R111 ;  /* 0x0000003f02557223 */ /* 0x000fca000001086f */
[----:B------:R-:W5:Y:S01]  /*ce30*/  MUFU.EX2 R30, R34 ;  /* 0x00000022001e7308 */ /* 0x000f620000000800 */
[----:B------:R-:W-:Y:S02]  /*ce40*/  @!P2 VIADD R41, R10, 0x19c40 ;  /* 0x00019c400a29a836 */ /* 0x000fe40000000000 */
[----:B----4-:R-:W-:-:S05]  /*ce50*/  FADD.FTZ R37, R51, R24 ;  /* 0x0000001833257221 */ /* 0x010fca0000010000 */
[----:B------:R-:W4:Y:S01]  /*ce60*/  MUFU.EX2 R62, R62 ;  /* 0x0000003e003e7308 */ /* 0x000f220000000800 */
[----:B---3--:R-:W-:-:S01]  /*ce70*/  FADD.FTZ R31, R29, R14 ;  /* 0x0000000e1d1f7221 */ /* 0x008fc20000010000 */
[----:B------:R-:W-:Y:S01]  /*ce80*/  FFMA.FTZ R89, R2, R89, -R54 ;  /* 0x0000005902597223 */ /* 0x000fe20000010836 */
[----:B------:R-:W-:-:S05]  /*ce90*/  FADD.FTZ R14, R28, R37 ;  /* 0x000000251c0e7221 */ /* 0x000fca0000010000 */
[----:B------:R-:W3:Y:S01]  /*cea0*/  MUFU.EX2 R59, R59 ;  /* 0x0000003b003b7308 */ /* 0x000ee20000000800 */
[----:B------:R-:W-:Y:S01]  /*ceb0*/  F2FP.SATFINITE.E4M3.F32.PACK_AB_MERGE_C R149, R4, R5, R149 ;  /* 0x000000050495723e */ /* 0x000fe20004807095 */
[----:B-1----:R-:W-:Y:S01]  /*cec0*/  FADD.FTZ R4, R50, R31 ;  /* 0x0000001f32047221 */ /* 0x002fe20000010000 */
[----:B------:R-:W-:-:S05]  /*ced0*/  @!P2 PRMT R41, RZ, 0x654, R41 ;  /* 0x00000654ff29a816 */ /* 0x000fca0000000029 */
[----:B------:R-:W1:Y:S01]  /*cee0*/  MUFU.EX2 R33, R33 ;  /* 0x0000002100217308 */ /* 0x000e620000000800 */
[----:B------:R-:W-:-:S01]  /*cef0*/  FFMA.FTZ R43, R2, R61, -R54 ;  /* 0x0000003d022b7223 */ /* 0x000fc20000010836 */
[C---:B0-----:R-:W-:Y:S01]  /*cf00*/  F2FP.SATFINITE.E4M3.F32.PACK_AB_MERGE_C R147, R55.reuse, R28, RZ ;  /* 0x0000001c3793723e */ /* 0x041fe200048070ff */
[----:B------:R-:W-:-:S01]  /*cf10*/  FADD.FTZ R55, R55, R14 ;  /* 0x0000000e37377221 */ /* 0x000fc20000010000 */
[----:B------:R0:W-:Y:S04]  /*cf20*/  @!P2 SYNCS.ARRIVE.TRANS64.RED.A1T0 RZ, [R41+URZ], RZ ;  /* 0x000000ff29ffa9a7 */ /* 0x0001e8000810043f */
[----:B------:R-:W1:Y:S01]  /*cf30*/  MUFU.EX2 R34, R40 ;  /* 0x0000002800227308 */ /* 0x000e620000000800 */
[----:B--2---:R-:W-:-:S07]  /*cf40*/  FADD.FTZ R5, R39, R4 ;  /* 0x0000000427057221 */ /* 0x004fce0000010000 */
[----:B------:R-:W2:Y:S01]  /*cf50*/  MUFU.EX2 R58, R58 ;  /* 0x0000003a003a7308 */ /* 0x000ea20000000800 */
[----:B0-----:R-:W-:-:S01]  /*cf60*/  FFMA.FTZ R41, R2, R121, -R54 ;  /* 0x0000007902297223 */ /* 0x001fc20000010836 */
[----:B-----5:R-:W-:-:S06]  /*cf70*/  FADD.FTZ R4, R30, R55 ;  /* 0x000000371e047221 */ /* 0x020fcc0000010000 */
[----:B------:R-:W0:Y:S01]  /*cf80*/  MUFU.EX2 R85, R85 ;  /* 0x0000005500557308 */ /* 0x000e220000000800 */
[C---:B----4-:R-:W-:Y:S01]  /*cf90*/  F2FP.SATFINITE.E4M3.F32.PACK_AB_MERGE_C R146, R62.reuse, R39, RZ ;  /* 0x000000273e92723e */ /* 0x050fe200048070ff */
[----:B------:R-:W-:-:S06]  /*cfa0*/  FADD.FTZ R62, R62, R5 ;  /* 0x000000053e3e7221 */ /* 0x000fcc0000010000 */
[----:B------:R-:W4:Y:S01]  /*cfb0*/  MUFU.EX2 R10, R89 ;  /* 0x00000059000a7308 */ /* 0x000f220000000800 */
[----:B------:R-:W-:-:S01]  /*cfc0*/  FFMA.FTZ R64, R2, R65, -R54 ;  /* 0x0000004102407223 */ /* 0x000fc20000010836 */
[----:B------:R-:W-:Y:S01]  /*cfd0*/  F2FP.SATFINITE.E4M3.F32.PACK_AB_MERGE_C R151, R12, R11, R151 ;  /* 0x0000000b0c97723e */ /* 0x000fe20004807097 */
[----:B---3--:R-:W-:-:S05]  /*cfe0*/  FADD.FTZ R11, R59, R4 ;  /* 0x000000043b0b7221 */ /* 0x008fca0000010000 */
[----:B------:R-:W3:Y:S01]  /*cff0*/  MUFU.EX2 R43, R43 ;  /* 0x0000002b002b7308 */ /* 0x000ee20000000800 */
[----:B-1----:R-:W-:-:S01]  /*d000*/  FADD.FTZ R5, R33, R62 ;  /* 0x0000003e21057221 */ /* 0x002fc20000010000 */
[----:B------:R-:W-:Y:S01]  /*d010*/  FFMA.FTZ R45, R2, R91, -R54 ;  /* 0x0000005b022d7223 */ /* 0x000fe20000010836 */
[----:B------:R-:W-:-:S05]  /*d020*/  FADD.FTZ R12, R34, R11 ;  /* 0x0000000b220c7221 */ /* 0x000fca0000010000 */
[----:B------:R-:W1:Y:S01]  /*d030*/  MUFU.EX2 R41, R41 ;  /* 0x0000002900297308 */ /* 0x000e620000000800 */
[----:B--2---:R-:W-:-:S01]  /*d040*/  FADD.FTZ R5, R58, R5 ;  /* 0x000000053a057221 */ /* 0x004fc20000010000 */
[----:B------:R-:W-:Y:S01]  /*d050*/  FFMA.FTZ R66, R2, R69, -R54 ;  /* 0x0000004502427223 */ /* 0x000fe20000010836 */
[C---:B0-----:R-:W-:Y:S01]  /*d060*/  F2FP.SATFINITE.E4M3.F32.PACK_AB_MERGE_C R141, R85.reuse, R34, RZ ;  /* 0x00000022558d723e */ /* 0x041fe200048070ff */
[----:B------:R-:W-:-:S04]  /*d070*/  FADD.FTZ R85, R85, R12 ;  /* 0x0000000c55557221 */ /* 0x000fc80000010000 */
[----:B------:R-:W0:Y:S01]  /*d080*/  MUFU.EX2 R64, R64 ;  /* 0x0000004000407308 */ /* 0x000e220000000800 */
[----:B----4-:R-:W-:-:S01]  /*d090*/  FADD.FTZ R12, R10, R5 ;  /* 0x000000050a0c7221 */ /* 0x010fc20000010000 */
[----:B------:R-:W-:Y:S01]  /*d0a0*/  FFMA.FTZ R123, R2, R123, -R54 ;  /* 0x0000007b027b7223 */ /* 0x000fe20000010836 */
[----:B------:R-:W-:-:S05]  /*d0b0*/  F2FP.SATFINITE.E4M3.F32.PACK_AB_MERGE_C R148, R83, R52, RZ ;  /* 0x000000345394723e */ /* 0x000fca00048070ff */
[----:B------:R-:W2:Y:S01]  /*d0c0*/  MUFU.EX2 R45, R45 ;  /* 0x0000002d002d7308 */ /* 0x000ea20000000800 */
[----:B---3--:R-:W-:-:S01]  /*d0d0*/  FADD.FTZ R12, R43, R12 ;  /* 0x0000000c2b0c7221 */ /* 0x008fc20000010000 */
[C-C-:B------:R-:W-:Y:S01]  /*d0e0*/  FFMA.FTZ R73, R2.reuse, R73, -R54.reuse ;  /* 0x0000004902497223 */ /* 0x140fe20000010836 */
[----:B------:R-:W-:-:S05]  /*d0f0*/  FFMA.FTZ R93, R2, R93, -R54 ;  /* 0x0000005d025d7223 */ /* 0x000fca0000010836 */
[----:B------:R-:W3:Y:S01]  /*d100*/  MUFU.EX2 R66, R66 ;  /* 0x0000004200427308 */ /* 0x000ee20000000800 */
[----:B------:R-:W-:Y:S01]  /*d110*/  F2FP.SATFINITE.E4M3.F32.PACK_AB_MERGE_C R148, R46, R9, R148 ;  /* 0x000000092e94723e */ /* 0x000fe20004807094 */
[----:B-1----:R-:W-:Y:S01]  /*d120*/  FADD.FTZ R5, R41, R12 ;  /* 0x0000000c29057221 */ /* 0x002fe20000010000 */
[----:B------:R-:W1:Y:S01]  /*d130*/  @P0 LDC R9, c[0x0][0x44c] ;  /* 0x00011300ff090b82 */ /* 0x000e620000000800 */
[----:B------:R-:W-:-:S04]  /*d140*/  FFMA.FTZ R77, R2, R77, -R54 ;  /* 0x0000004d024d7223 */ /* 0x000fc80000010836 */
[----:B------:R-:W4:Y:S01]  /*d150*/  MUFU.EX2 R8, R123 ;  /* 0x0000007b00087308 */ /* 0x000f220000000800 */
[----:B------:R-:W-:-:S01]  /*d160*/  FFMA.FTZ R63, R2, R101, -R111 ;  /* 0x00000065023f7223 */ /* 0x000fc2000001086f */
[----:B------:R-:W-:Y:S01]  /*d170*/  FFMA.FTZ R32, R2, R71, -R111 ;  /* 0x0000004702207223 */ /* 0x000fe2000001086f */
[----:B0-----:R-:W-:-:S01]  /*d180*/  FADD.FTZ R12, R64, R5 ;  /* 0x00000005400c7221 */ /* 0x001fc20000010000 */
[----:B------:R-:W-:Y:S01]  /*d190*/  FFMA.FTZ R71, R2, R79, -R111 ;  /* 0x0000004f02477223 */ /* 0x000fe2000001086f */
[----:B------:R-:W-:-:S03]  /*d1a0*/  F2FP.SATFINITE.E4M3.F32.PACK_AB_MERGE_C R145, R20, R15, R145 ;  /* 0x0000000f1491723e */ /* 0x000fc60004807091 */
[----:B------:R-:W0:Y:S01]  /*d1b0*/  MUFU.EX2 R13, R73 ;  /* 0x00000049000d7308 */ /* 0x000e220000000800 */
[----:B------:R-:W-:-:S01]  /*d1c0*/  FFMA.FTZ R44, R2, R109, -R111 ;  /* 0x0000006d022c7223 */ /* 0x000fc2000001086f */
[C-C-:B------:R-:W-:Y:S01]  /*d1d0*/  FFMA.FTZ R79, R2.reuse, R87, -R111.reuse ;  /* 0x00000057024f7223 */ /* 0x140fe2000001086f */
[----:B------:R-:W5:Y:S01]  /*d1e0*/  @P0 LDC R15, c[0x0][0x450] ;  /* 0x00011400ff0f0b82 */ /* 0x000f620000000800 */
[----:B------:R-:W-:-:S01]  /*d1f0*/  FFMA.FTZ R38, R2, R99, -R111 ;  /* 0x0000006302267223 */ /* 0x000fc2000001086f */
[----:B--2---:R-:W-:-:S03]  /*d200*/  FADD.FTZ R5, R45, R12 ;  /* 0x0000000c2d057221 */ /* 0x004fc60000010000 */
[----:B------:R-:W-:Y:S01]  /*d210*/  MUFU.EX2 R93, R93 ;  /* 0x0000005d005d7308 */ /* 0x000fe20000000800 */
[----:B------:R-:W-:-:S01]  /*d220*/  FFMA.FTZ R42, R2, R107, -R111 ;  /* 0x0000006b022a7223 */ /* 0x000fc2000001086f */
[----:B---3--:R-:W-:-:S06]  /*d230*/  FADD.FTZ R5, R66, R5 ;  /* 0x0000000542057221 */ /* 0x008fcc0000010000 */
[----:B------:R-:W2:Y:S01]  /*d240*/  MUFU.EX2 R4, R77 ;  /* 0x0000004d00047308 */ /* 0x000ea20000000800 */
[----:B----4-:R-:W-:-:S07]  /*d250*/  FADD.FTZ R12, R8, R5 ;  /* 0x00000005080c7221 */ /* 0x010fce0000010000 */
[----:B------:R-:W-:Y:S08]  /*d260*/  MUFU.EX2 R63, R63 ;  /* 0x0000003f003f7308 */ /* 0x000ff00000000800 */
[----:B------:R-:W3:Y:S08]  /*d270*/  MUFU.EX2 R32, R32 ;  /* 0x0000002000207308 */ /* 0x000ef00000000800 */
[----:B------:R-:W-:Y:S08]  /*d280*/  MUFU.EX2 R44, R44 ;  /* 0x0000002c002c7308 */ /* 0x000ff00000000800 */
[----:B------:R-:W4:Y:S01]  /*d290*/  MUFU.EX2 R79, R79 ;  /* 0x0000004f004f7308 */ /* 0x000f220000000800 */
[----:B0-----:R-:W-:-:S07]  /*d2a0*/  FADD.FTZ R12, R13, R12 ;  /* 0x0000000c0d0c7221 */ /* 0x001fce0000010000 */
[----:B------:R-:W-:Y:S08]  /*d2b0*/  MUFU.EX2 R38, R38 ;  /* 0x0000002600267308 */ /* 0x000ff00000000800 */
[----:B------:R-:W0:Y:S01]  /*d2c0*/  MUFU.EX2 R97, R97 ;  /* 0x0000006100617308 */ /* 0x000e220000000800 */
[----:B------:R-:W-:-:S07]  /*d2d0*/  FFMA.FTZ R40, R2, R105, -R111 ;  /* 0x0000006902287223 */ /* 0x000fce000001086f */
[----:B------:R-:W-:Y:S01]  /*d2e0*/  MUFU.EX2 R42, R42 ;  /* 0x0000002a002a7308 */ /* 0x000fe20000000800 */
[----:B--2---:R-:W-:-:S07]  /*d2f0*/  F2FP.SATFINITE.E4M3.F32.PACK_AB_MERGE_C R136, R4, R93, RZ ;  /* 0x0000005d0488723e */ /* 0x004fce00048070ff */
[----:B------:R-:W2:Y:S01]  /*d300*/  MUFU.EX2 R75, R75 ;  /* 0x0000004b004b7308 */ /* 0x000ea20000000800 */
[----:B------:R-:W-:-:S01]  /*d310*/  FFMA.FTZ R36, R2, R103, -R111 ;  /* 0x0000006702247223 */ /* 0x000fc2000001086f */
[----:B------:R-:W-:Y:S01]  /*d320*/  FADD.FTZ R93, R93, R12 ;  /* 0x0000000c5d5d7221 */ /* 0x000fe20000010000 */
[----:B-1----:R-:W-:Y:S01]  /*d330*/  @P0 IMAD.HI.U32 R12, R94, R9, RZ ;  /* 0x000000095e0c0227 */ /* 0x002fe200078e00ff */
[----:B---3--:R-:W-:Y:S02]  /*d340*/  F2FP.SATFINITE.E4M3.F32.PACK_AB_MERGE_C R143, R32, R63, RZ ;  /* 0x0000003f208f723e */ /* 0x008fe400048070ff */
[----:B----4-:R-:W-:Y:S01]  /*d350*/  F2FP.SATFINITE.E4M3.F32.PACK_AB_MERGE_C R9, R79, R44, RZ ;  /* 0x0000002c4f09723e */ /* 0x010fe200048070ff */
[----:B------:R-:W-:Y:S01]  /*d360*/  IMAD.MOV.U32 R11, RZ, RZ, R94 ;  /* 0x000000ffff0b7224 */ /* 0x000fe200078e005e */
[----:B------:R-:W-:Y:S01]  /*d370*/  MUFU.EX2 R40, R40 ;  /* 0x0000002800287308 */ /* 0x000fe20000000800 */
[----:B0-----:R-:W-:Y:S01]  /*d380*/  F2FP.SATFINITE.E4M3.F32.PACK_AB_MERGE_C R143, R97, R38, R143 ;  /* 0x00000026618f723e */ /* 0x001fe2000480708f */
[----:B------:R-:W-:Y:S01]  /*d390*/  FADD.FTZ R38, R38, R85 ;  /* 0x0000005526267221 */ /* 0x000fe20000010000 */
[----:B-----5:R-:W-:-:S05]  /*d3a0*/  @P0 SHF.R.U32.HI R11, RZ, R15, R12 ;  /* 0x0000000fff0b0219 */ /* 0x020fca000001160c */
[----:B------:R-:W0:Y:S01]  /*d3b0*/  MUFU.EX2 R71, R71 ;  /* 0x0000004700477308 */ /* 0x000e220000000800 */
[----:B--2---:R-:W-:Y:S01]  /*d3c0*/  F2FP.SATFINITE.E4M3.F32.PACK_AB_MERGE_C R139, R75, R42, R9 ;  /* 0x0000002a4b8b723e */ /* 0x004fe20004807009 */
[----:B------:R-:W-:Y:S01]  /*d3d0*/  FADD.FTZ R38, R97, R38 ;  /* 0x0000002661267221 */ /* 0x000fe20000010000 */
[----:B------:R-:W-:-:S05]  /*d3e0*/  IADD3 R9, R11, R90, -R92 ;  /* 0x0000005a0b097210 */ /* 0x000fca0007ffe85c */
[----:B------:R-:W1:Y:S01]  /*d3f0*/  MUFU.EX2 R36, R36 ;  /* 0x0000002400247308 */ /* 0x000e620000000800 */
[----:B------:R-:W-:Y:S01]  /*d400*/  SHF.R.S32.HI R12, RZ, 0x1f, R9 ;  /* 0x0000001fff0c7819 */ /* 0x000fe20000011409 */
[----:B------:R-:W-:-:S06]  /*d410*/  FADD.FTZ R63, R63, R38 ;  /* 0x000000263f3f7221 */ /* 0x000fcc0000010000 */
[----:B------:R-:W2:Y:S01]  /*d420*/  MUFU.EX2 R67, R67 ;  /* 0x0000004300437308 */ /* 0x000ea20000000800 */
[----:B------:R-:W-:-:S01]  /*d430*/  FFMA.FTZ R125, R2, R125, -R54 ;  /* 0x0000007d027d7223 */ /* 0x000fc20000010836 */
[----:B------:R-:W-:Y:S01]  /*d440*/  LEA.HI R12, R12, R9, RZ, 0x7 ;  /* 0x000000090c0c7211 */ /* 0x000fe200078f38ff */
[----:B------:R-:W-:-:S01]  /*d450*/  FADD.FTZ R63, R32, R63 ;  /* 0x0000003f203f7221 */ /* 0x000fc20000010000 */
[C-C-:B------:R-:W-:Y:S01]  /*d460*/  FFMA.FTZ R81, R2.reuse, R81, -R54.reuse ;  /* 0x0000005102517223 */ /* 0x140fe20000010836 */
[----:B------:R-:W-:-:S01]  /*d470*/  FFMA.FTZ R95, R2, R95, -R54 ;  /* 0x0000005f025f7223 */ /* 0x000fc20000010836 */
[----:B0-----:R-:W-:Y:S01]  /*d480*/  F2FP.SATFINITE.E4M3.F32.PACK_AB_MERGE_C R137, R71, R40, RZ ;  /* 0x000000284789723e */ /* 0x001fe200048070ff */
[----:B------:R-:W-:-:S01]  /*d490*/  FFMA.FTZ R54, R2, R127, -R54 ;  /* 0x0000007f02367223 */ /* 0x000fc20000010836 */
[----:B------:R-:W0:Y:S01]  /*d4a0*/  MUFU.EX2 R125, R125 ;  /* 0x0000007d007d7308 */ /* 0x000e220000000800 */
[----:B------:R-:W-:Y:S01]  /*d4b0*/  SHF.R.S32.HI R12, RZ, 0x7, R12 ;  /* 0x00000007ff0c7819 */ /* 0x000fe2000001140c */
[----:B-1----:R-:W-:Y:S01]  /*d4c0*/  FADD.FTZ R14, R36, R63 ;  /* 0x0000003f240e7221 */ /* 0x002fe20000010000 */
[----:B------:R-:W-:-:S02]  /*d4d0*/  F2FP.SATFINITE.E4M3.F32.PACK_AB_MERGE_C R140, R43, R10, RZ ;  /* 0x0000000a2b8c723e */ /* 0x000fc400048070ff */
[----:B------:R-:W-:Y:S02]  /*d4e0*/  F2FP.SATFINITE.E4M3.F32.PACK_AB_MERGE_C R136, R13, R8, R136 ;  /* 0x000000080d88723e */ /* 0x000fe40004807088 */
[----:B------:R-:W-:Y:S01]  /*d4f0*/  VIMNMX R13, RZ, R12, !PT ;  /* 0x0000000cff0d7248 */ /* 0x000fe20007fe0100 */
[----:B------:R-:W1:Y:S01]  /*d500*/  MUFU.EX2 R10, R81 ;  /* 0x00000051000a7308 */ /* 0x000e620000000800 */
[C---:B--2---:R-:W-:Y:S01]  /*d510*/  F2FP.SATFINITE.E4M3.F32.PACK_AB_MERGE_C R137, R67.reuse, R36, R137 ;  /* 0x000000244389723e */ /* 0x044fe20004807089 */
[----:B------:R-:W-:Y:S01]  /*d520*/  FADD.FTZ R67, R67, R14 ;  /* 0x0000000e43437221 */ /* 0x000fe20000010000 */
[----:B------:R-:W-:Y:S01]  /*d530*/  VIADD R14, R88, 0xfffffffe ;  /* 0xfffffffe580e7836 */ /* 0x000fe20000000000 */
[----:B------:R2:W-:Y:S02]  /*d540*/  STL [R1+0x18], R13 ;  /* 0x0000180d01007387 */ /* 0x0005e40000100800 */
[----:B------:R-:W-:-:S02]  /*d550*/  FADD.FTZ R40, R40, R67 ;  /* 0x0000004328287221 */ /* 0x000fc40000010000 */
[----:B------:R-:W3:Y:S01]  /*d560*/  MUFU.EX2 R95, R95 ;  /* 0x0000005f005f7308 */ /* 0x000ee20000000800 */
[----:B------:R-:W-:-:S01]  /*d570*/  FADD.FTZ R4, R4, R93 ;  /* 0x0000005d04047221 */ /* 0x000fc20000010000 */
[----:B------:R-:W-:-:S06]  /*d580*/  FADD.FTZ R71, R71, R40 ;  /* 0x0000002847477221 */ /* 0x000fcc0000010000 */
[----:B------:R-:W4:Y:S01]  /*d590*/  MUFU.EX2 R54, R54 ;  /* 0x0000003600367308 */ /* 0x000f220000000800 */
[----:B------:R-:W-:Y:S01]  /*d5a0*/  ISETP.GE.AND P2, PT, R14, R13, PT ;  /* 0x0000000d0e00720c */ /* 0x000fe20003f46270 */
[----:B------:R-:W-:Y:S01]  /*d5b0*/  FADD.FTZ R8, R42, R71 ;  /* 0x000000472a087221 */ /* 0x000fe20000010000 */
[----:B0-----:R-:W-:-:S03]  /*d5c0*/  FADD.FTZ R5, R125, R4 ;  /* 0x000000047d057221 */ /* 0x001fc60000010000 */
[----:B------:R-:W-:Y:S01]  /*d5d0*/  FADD.FTZ R75, R75, R8 ;  /* 0x000000084b4b7221 */ /* 0x000fe20000010000 */
[----:B-1----:R-:W-:-:S01]  /*d5e0*/  FADD.FTZ R4, R10, R5 ;  /* 0x000000050a047221 */ /* 0x002fc20000010000 */
[----:B------:R-:W-:Y:S01]  /*d5f0*/  F2FP.SATFINITE.E4M3.F32.PACK_AB_MERGE_C R35, R60, R35, RZ ;  /* 0x000000233c23723e */ /* 0x000fe200048070ff */
[----:B------:R-:W-:Y:S01]  /*d600*/  BSSY B0, `(.L_x_10481) ;  /* 0x000029c000007945 */ /* 0x000fe20003800000 */
[----:B------:R-:W-:Y:S01]  /*d610*/  F2FP.SATFINITE.E4M3.F32.PACK_AB_MERGE_C R142, R66, R45, RZ ;  /* 0x0000002d428e723e */ /* 0x000fe200048070ff */
[----:B------:R-:W-:Y:S01]  /*d620*/  FADD.FTZ R44, R44, R75 ;  /* 0x0000004b2c2c7221 */ /* 0x000fe20000010000 */
[----:B---3--:R-:W-:-:S01]  /*d630*/  FADD.FTZ R5, R95, R4 ;  /* 0x000000045f057221 */ /* 0x008fc20000010000 */
[----:B----4-:R-:W-:Y:S02]  /*d640*/  F2FP.SATFINITE.E4M3.F32.PACK_AB_MERGE_C R8, R54, R95, RZ ;  /* 0x0000005f3608723e */ /* 0x010fe400048070ff */
        /* <DEDUP_REMOVED lines=34> */
[----:B--2---:R-:W-:Y:S06]  /*d870*/  @!P2 BRA `(.L_x_10482) ;  /* 0x0000002400d0a947 */ /* 0x004fec0003800000 */
[----:B------:R-:W-:Y:S01]  /*d880*/  BSSY B1, `(.L_x_10482) ;  /* 0x0000273000017945 */ /* 0x000fe20003800000 */
[----:B------:R-:W-:Y:S02]  /*d890*/  IMAD.MOV.U32 R8, RZ, RZ, R0 ;  /* 0x000000ffff087224 */ /* 0x000fe400078e0000 */
[----:B------:R-:W-:Y:S02]  /*d8a0*/  IMAD.MOV.U32 R9, RZ, RZ, R3 ;  /* 0x000000ffff097224 */ /* 0x000fe400078e0003 */
[----:B------:R-:W-:Y:S02]  /*d8b0*/  IMAD.MOV.U32 R11, RZ, RZ, R152 ;  /* 0x000000ffff0b7224 */ /* 0x000fe400078e0098 */
[----:B------:R-:W-:Y:S02]  /*d8c0*/  IMAD.MOV.U32 R10, RZ, RZ, R18 ;  /* 0x000000ffff0a7224 */ /* 0x000fe400078e0012 */
[----:B------:R-:W-:-:S07]  /*d8d0*/  IMAD.MOV.U32 R135, RZ, RZ, RZ ;  /* 0x000000ffff877224 */ /* 0x000fce00078e00ff */
.L_x_10494:
[----:B------:R-:W-:-:S04]  /*d8e0*/  ISETP.NE.AND P2, PT, R10, 0x1, PT ;  /* 0x000000010a00780c */ /* 0x000fc80003f45270 */
[----:B------:R-:W-:-:S04]  /*d8f0*/  SEL R152, RZ, 0x1, P2 ;  /* 0x00000001ff987807 */ /* 0x000fc80001000000 */
[----:B------:R-:W-:Y:S01]  /*d900*/  LOP3.LUT R152, R11, R152, RZ, 0x3c, !PT ;  /* 0x000000980b987212 */ /* 0x000fe200078e3cff */
[----:B------:R-:W-:Y:S06]  /*d910*/  @!P1 BRA `(.L_x_10483) ;  /* 0x0000000000049947 */ /* 0x000fec0003800000 */
[----:B------:R-:W-:Y:S01]  /*d920*/  BPT.TRAP 0x1 ;  /* 0x000000040000795c */ /* 0x000fe20000300000 */
.L_x_10483:
        /* <DEDUP_REMOVED lines=8> */
.L_x_10484:
[----:B------:R-:W-:Y:S01]  /*d9b0*/  BSSY B2, `(.L_x_10485) ;  /* 0x0000006000027945 */ /* 0x000fe20003800000 */
[----:B------:R-:W-:Y:S02]  /*d9c0*/  IMAD R24, R18, 0x300, R21 ;  /* 0x0000030012187824 */ /* 0x000fe400078e0215 */
[----:B------:R-:W-:Y:S01]  /*d9d0*/  IMAD.MOV.U32 R25, RZ, RZ, -0x3ffffff0 ;  /* 0xc0000010ff197424 */ /* 0x000fe200078e00ff */
[----:B-1----:R-:W-:Y:S06]  /*d9e0*/  @P2 BRA `(.L_x_10486) ;  /* 0x0000000000082947 */ /* 0x002fec0003800000 */
[----:B------:R-:W1:Y:S02]  /*d9f0*/  SYNCS.PHASECHK.TRANS64.TRYWAIT P2, [R15+URZ+0x19c30], R0 ;  /* 0x019c30000f0075a7 */ /* 0x000e64000804017f */
[----:B-1----:R-:W-:Y:S05]  /*da00*/  @!P2 BRA `(.L_x_10487) ;  /* 0x000000e40028a947 */ /* 0x002fea0003800000 */
.L_x_10486:
[----:B------:R-:W-:Y:S05]  /*da10*/  BSYNC B2 ;  /* 0x0000000000027941 */ /* 0x000fea0003800000 */
.L_x_10485:
[C---:B------:R-:W-:Y:S01]  /*da20*/  VIADD R12, R24.reuse, 0x100 ;  /* 0x00000100180c7836 */ /* 0x040fe20000000000 */
[C---:B------:R-:W-:Y:S01]  /*da30*/  R2UR UR6, R24.reuse ;  /* 0x00000000180672ca */ /* 0x040fe200000e0000 */
[----:B------:R-:W-:Y:S01]  /*da40*/  IMAD.MOV.U32 R13, RZ, RZ, -0x3ffffff0 ;  /* 0xc0000010ff0d7424 */ /* 0x000fe200078e00ff */
[----:B------:R-:W-:Y:S01]  /*da50*/  R2UR UR7, R25 ;  /* 0x00000000190772ca */ /* 0x000fe200000e0000 */
[----:B------:R-:W-:Y:S01]  /*da60*/  VIADD R24, R24, 0x200 ;  /* 0x0000020018187836 */ /* 0x000fe20000000000 */
[----:B------:R-:W-:Y:S02]  /*da70*/  R2UR UR10, R12 ;  /* 0x000000000c0a72ca */ /* 0x000fe400000e0000 */
[----:B------:R-:W-:Y:S02]  /*da80*/  R2UR UR11, R13 ;  /* 0x000000000d0b72ca */ /* 0x000fe400000e0000 */
[----:B------:R-:W2:Y:S01]  /*da90*/  LDL.64 R12, [R1] ;  /* 0x00000000010c7983 */ /* 0x000ea20000100a00 */
[----:B------:R-:W-:Y:S01]  /*daa0*/  R2UR UR4, R6 ;  /* 0x00000000060472ca */ /* 0x000fe200000e0000 */
[----:B------:R-:W-:Y:S01]  /*dab0*/  IMAD.MOV.U32 R25, RZ, RZ, -0x3ffffff0 ;  /* 0xc0000010ff197424 */ /* 0x000fe200078e00ff */
[----:B------:R-:W-:-:S02]  /*dac0*/  R2UR UR5, R7 ;  /* 0x00000000070572ca */ /* 0x000fc400000e0000 */
[----:B------:R-:W-:Y:S02]  /*dad0*/  R2UR UR14, R24 ;  /* 0x00000000180e72ca */ /* 0x000fe400000e0000 */
[----:B------:R-:W-:Y:S02]  /*dae0*/  R2UR UR15, R25 ;  /* 0x00000000190f72ca */ /* 0x000fe400000e0000 */
[----:B------:R-:W-:-:S07]  /*daf0*/  WARPGROUP.ARRIVE ;  /* 0x00000000000079c5 */ /* 0x000fce0000000000 */
[----:B------:R-:W-:Y:S01]  /*db00*/  QGMMA.64x128x32.F32.E4M3.E4M3 R24, gdesc[UR4], RZ, !UPT, gsb0 ;  /* 0x01e00000041879f3 */ /* 0x000fe2000c0008ff */
[----:B------:R-:W-:Y:S02]  /*db10*/  R2UR UR12, R156 ;  /* 0x000000009c0c72ca */ /* 0x000fe400000e0000 */
[----:B------:R-:W-:Y:S01]  /*db20*/  R2UR UR13, R157 ;  /* 0x000000009d0d72ca */ /* 0x000fe200000e0000 */
[----:B------:R-:W-:Y:S02]  /*db30*/  WARPGROUP.DEPBAR.LE gsb0, 0x0 ;  /* 0x00008000000079c5 */ /* 0x000fe40000010000 */
[----:B------:R-:W-:Y:S01]  /*db40*/  WARPGROUP.ARRIVE ;  /* 0x00000000000079c5 */ /* 0x000fe20000000000 */
[----:B--2---:R-:W-:Y:S02]  /*db50*/  R2UR UR8, R12 ;  /* 0x000000000c0872ca */ /* 0x004fe400000e0000 */
[----:B------:R-:W-:-:S13]  /*db60*/  R2UR UR9, R13 ;  /* 0x000000000d0972ca */ /* 0x000fda00000e0000 */
[----:B------:R-:W-:Y:S03]  /*db70*/  QGMMA.64x128x32.F32.E4M3.E4M3 R24, gdesc[UR8], R24, gsb0 ;  /* 0x01e00000081879f3 */ /* 0x000fe60008000818 */
[----:B------:R-:W-:Y:S02]  /*db80*/  WARPGROUP.DEPBAR.LE gsb0, 0x0 ;  /* 0x00008000000079c5 */ /* 0x000fe40000010000 */
[----:B------:R-:W-:-:S07]  /*db90*/  WARPGROUP.ARRIVE ;  /* 0x00000000000079c5 */ /* 0x000fce0000000000 */
[----:B------:R-:W-:Y:S03]  /*dba0*/  QGMMA.64x128x32.F32.E4M3.E4M3 R24, gdesc[UR12], R24, gsb0 ;  /* 0x01e000000c1879f3 */ /* 0x000fe60008000818 */
[----:B------:R-:W-:Y:S02]  /*dbb0*/  WARPGROUP.DEPBAR.LE gsb0, 0x0 ;  /* 0x00008000000079c5 */ /* 0x000fe40000010000 */
[----:B------:R-:W-:Y:S05]  /*dbc0*/  @!P1 BRA `(.L_x_10488) ;  /* 0x0000000000049947 */ /* 0x000fea0003800000 */
[----:B------:R-:W-:Y:S01]  /*dbd0*/  BPT.TRAP 0x1 ;  /* 0x000000040000795c */ /* 0x000fe20000300000 */
.L_x_10488:
[----:B01----:R-:W-:Y:S01]  /*dbe0*/  SHF.L.U32 R0, R11, 0x1f, RZ ;  /* 0x0000001f0b007819 */ /* 0x003fe200000006ff */
[----:B------:R-:W-:-:S04]  /*dbf0*/  IMAD R20, R10, 0x8, R16 ;  /* 0x000000080a147824 */ /* 0x000fc800078e0210 */
[----:B------:R0:W1:Y:S01]  /*dc00*/  SYNCS.PHASECHK.TRANS64.TRYWAIT P2, [R20+URZ+0x19c50], R0 ;  /* 0x019c5000140075a7 */ /* 0x000062000804017f */
[----:B------:R-:W-:Y:S05]  /*dc10*/  @!P1 BRA `(.L_x_10489) ;  /* 0x0000000000049947 */ /* 0x000fea0003800000 */
[----:B------:R-:W-:Y:S01]  /*dc20*/  BPT.TRAP 0x1 ;  /* 0x000000040000795c */ /* 0x000fe20000300000 */
.L_x_10489:
[----:B------:R-:W-:Y:S04]  /*dc30*/  BSSY B2, `(.L_x_10490) ;  /* 0x0000004000027945 */ /* 0x000fe80003800000 */
[----:B-1----:R-:W-:Y:S05]  /*dc40*/  @P2 BRA `(.L_x_10491) ;  /* 0x0000000000082947 */ /* 0x002fea0003800000 */
[----:B------:R-:W1:Y:S02]  /*dc50*/  SYNCS.PHASECHK.TRANS64.TRYWAIT P2, [R20+URZ+0x19c50], R0 ;  /* 0x019c5000140075a7 */ /* 0x000e64000804017f */
[----:B-1----:R-:W-:Y:S05]  /*dc60*/  @!P2 BRA `(.L_x_10492) ;  /* 0x000000e000a4a947 */ /* 0x002fea0003800000 */
.L_x_10491:
[----:B------:R-:W-:Y:S05]  /*dc70*/  BSYNC B2 ;  /* 0x0000000000027941 */ /* 0x000fea0003800000 */
.L_x_10490:
[----:B01----:R-:W-:Y:S01]  /*dc80*/  VIADD R0, R16, 0x3000 ;  /* 0x0000300010007836 */ /* 0x003fe20000000000 */
[----:B------:R-:W-:Y:S01]  /*dc90*/  WARPGROUP.ARRIVE ;  /* 0x00000000000079c5 */ /* 0x000fe20000000000 */
[----:B------:R-:W-:Y:S01]  /*dca0*/  IMAD.MOV.U32 R11, RZ, RZ, 0x40000040 ;  /* 0x40000040ff0b7424 */ /* 0x000fe200078e00ff */
[----:B------:R-:W0:Y:S02]  /*dcb0*/  @P0 LDC R3, c[0x0][0x450] ;  /* 0x00011400ff030b82 */ /* 0x000e240000000800 */
[----:B------:R-:W-:Y:S02]  /*dcc0*/  SHF.R.U32.HI R0, RZ, 0x4, R0 ;  /* 0x00000004ff007819 */ /* 0x000fe40000011600 */
[----:B------:R-:W-:Y:S02]  /*dcd0*/  R2UR UR7, R11 ;  /* 0x000000000b0772ca */ /* 0x000fe400000e0000 */
[----:B------:R-:W-:-:S04]  /*dce0*/  LOP3.LUT R0, R0, 0x3fff, RZ, 0xc0, !PT ;  /* 0x00003fff00007812 */ /* 0x000fc800078ec0ff */
[----:B------:R-:W-:-:S05]  /*dcf0*/  LOP3.LUT R0, R0, 0x10000, RZ, 0xfc, !PT ;  /* 0x0001000000007812 */ /* 0x000fca00078efcff */
[----:B------:R-:W-:Y:S02]  /*dd00*/  IMAD R10, R10, 0x300, R0 ;  /* 0x000003000a0a7824 */ /* 0x000fe400078e0200 */
[----:B------:R-:W-:Y:S01]  /*dd10*/  IMAD.MOV.U32 R13, RZ, RZ, 0x40000040 ;  /* 0x40000040ff0d7424 */ /* 0x000fe200078e00ff */
[----:B------:R-:W1:Y:S02]  /*dd20*/  @P0 LDC R0, c[0x0][0x44c] ;  /* 0x00011300ff000b82 */ /* 0x000e640000000800 */
[----:B------:R-:W-:-:S13]  /*dd30*/  R2UR UR6, R10 ;  /* 0x000000000a0672ca */ /* 0x000fda00000e0000 */
[----:B------:R-:W-:Y:S01]  /*dd40*/  QGMMA.64x96x32.F32.E4M3.E4M3 R88, R148, gdesc[UR4], R88, gsb0 ;  /* 0x0160000494587df3 */ /* 0x000fe20008000858 */
[----:B------:R-:W-:Y:S01]  /*dd50*/  VIADD R12, R10, 0x2 ;  /* 0x000000020a0c7836 */ /* 0x000fe20000000000 */
[----:B------:R-:W-:-:S04]  /*dd60*/  R2UR UR7, R13 ;  /* 0x000000000d0772ca */ /* 0x000fc800000e0000 */
[----:B------:R-:W-:Y:S01]  /*dd70*/  R2UR UR6, R12 ;  /* 0x000000000c0672ca */ /* 0x000fe200000e0000 */
[----:B------:R-:W-:Y:S02]  /*dd80*/  WARPGROUP.DEPBAR.LE gsb0, 0x0 ;  /* 0x00008000000079c5 */ /* 0x000fe40000010000 */
[----:B------:R-:W-:Y:S01]  /*dd90*/  WARPGROUP.ARRIVE ;  /* 0x00000000000079c5 */ /* 0x000fe20000000000 */
[----:B------:R-:W2:Y:S04]  /*dda0*/  LDL R148, [R1+0x44] ;  /* 0x0000440001947983 */ /* 0x000ea80000100800 */
[----:B------:R-:W3:Y:S05]  /*ddb0*/  LDL R149, [R1+0x40] ;  /* 0x0000400001957983 */ /* 0x000eea0000100800 */
[----:B------:R-:W-:Y:S01]  /*ddc0*/  QGMMA.64x96x32.F32.E4M3.E4M3 R88, R144, gdesc[UR4], R88, gsb0 ;  /* 0x0160000490587df3 */ /* 0x000fe20008000858 */
[----:B------:R-:W4:Y:S04]  /*ddd0*/  LDL R150, [R1+0x28] ;  /* 0x0000280001967983 */ /* 0x000f280000100800 */
[----:B------:R-:W4:Y:S01]  /*dde0*/  LDL R151, [R1+0x24] ;  /* 0x0000240001977983 */ /* 0x000f220000100800 */
[----:B------:R-:W-:-:S03]  /*ddf0*/  WARPGROUP.DEPBAR.LE gsb0, 0x0 ;  /* 0x00008000000079c5 */ /* 0x000fc60000010000 */
[----:B------:R-:W2:Y:S01]  /*de00*/  LDL R147, [R1+0x20] ;  /* 0x0000200001937983 */ /* 0x000ea20000100800 */
[----:B------:R-:W-:Y:S01]  /*de10*/  VIADD R12, R10, 0x4 ;  /* 0x000000040a0c7836 */ /* 0x000fe20000000000 */
[----:B------:R-:W-:Y:S01]  /*de20*/  WARPGROUP.ARRIVE ;  /* 0x00000000000079c5 */ /* 0x000fe20000000000 */
[----:B------:R-:W-:-:S03]  /*de30*/  IMAD.MOV.U32 R13, RZ, RZ, 0x40000040 ;  /* 0x40000040ff0d7424 */ /* 0x000fc600078e00ff */
[----:B------:R-:W-:Y:S02]  /*de40*/  R2UR UR6, R12 ;  /* 0x000000000c0672ca */ /* 0x000fe400000e0000 */
[----:B------:R-:W-:-:S13]  /*de50*/  R2UR UR7, R13 ;  /* 0x000000000d0772ca */ /* 0x000fda00000e0000 */
[----:B------:R-:W-:Y:S03]  /*de60*/  QGMMA.64x96x32.F32.E4M3.E4M3 R88, R140, gdesc[UR4], R88, gsb0 ;  /* 0x016000048c587df3 */ /* 0x000fe60008000858 */
[----:B------:R-:W-:Y:S02]  /*de70*/  WARPGROUP.DEPBAR.LE gsb0, 0x0 ;  /* 0x00008000000079c5 */ /* 0x000fe40000010000 */
[----:B------:R-:W-:Y:S01]  /*de80*/  WARPGROUP.ARRIVE ;  /* 0x00000000000079c5 */ /* 0x000fe20000000000 */
[----:B--2---:R-:W-:-:S04]  /*de90*/  IMAD.IADD R11, R148, 0x1, R147 ;  /* 0x00000001940b7824 */ /* 0x004fc800078e0293 */
[----:B-1----:R-:W-:-:S05]  /*dea0*/  @P0 IMAD.HI.U32 R0, R11, R0, RZ ;  /* 0x000000000b000227 */ /* 0x002fca00078e00ff */
[----:B0-----:R-:W-:Y:S01]  /*deb0*/  @P0 SHF.R.U32.HI R11, RZ, R3, R0 ;  /* 0x00000003ff0b0219 */ /* 0x001fe20000011600 */
[----:B------:R-:W-:-:S04]  /*dec0*/  IMAD.MOV.U32 R0, RZ, RZ, -0x80 ;  /* 0xffffff80ff007424 */ /* 0x000fc800078e00ff */
[----:B------:R-:W0:Y:S01]  /*ded0*/  SHFL.IDX PT, R3, R11, RZ, 0x1c1f ;  /* 0x001c1fff0b037589 */ /* 0x000e2200000e0000 */
[----:B------:R-:W-:-:S03]  /*dee0*/  IMAD R0, R14, R0, 0x1 ;  /* 0x000000010e007424 */ /* 0x000fc600078e0200 */
[----:B------:R-:W1:Y:S01]  /*def0*/  SHFL.IDX PT, R11, R11, 0x1, 0x1c1f ;  /* 0x003c1f000b0b7f89 */ /* 0x000e6200000e0000 */
[----:B---3--:R-:W-:-:S05]  /*df00*/  IMAD R0, R149, -0x2, R0 ;  /* 0xfffffffe95007824 */ /* 0x008fca00078e0200 */
[----:B----4-:R-:W-:Y:S02]  /*df10*/  IADD3 R0, -R151, R0, R150 ;  /* 0x0000000097007210 */ /* 0x010fe40007ffe196 */
[----:B------:R-:W2:Y:S03]  /*df20*/  S2R R151, SR_TID.X ;  /* 0x0000000000977919 */ /* 0x000ea60000002100 */
[C---:B0-----:R-:W-:Y:S02]  /*df30*/  IMAD.IADD R3, R0.reuse, 0x1, R3 ;  /* 0x0000000100037824 */ /* 0x041fe400078e0203 */
[----:B-1----:R-:W-:-:S03]  /*df40*/  IMAD.IADD R0, R0, 0x1, R11 ;  /* 0x0000000100007824 */ /* 0x002fc600078e020b */
        /* <DEDUP_REMOVED lines=94> */
[----:B------:R-:W-:Y:S01]  /*e530*/  FMNMX.FTZ R3, R84, R12, !PT ;  /* 0x0000000c54037209 */ /* 0x000fe20007810000 */
[----:B------:R-:W-:Y:S01]  /*e540*/  VIADD R12, R10, 0x6 ;  /* 0x000000060a0c7836 */ /* 0x000fe20000000000 */
[----:B------:R-:W-:-:S02]  /*e550*/  ISETP.GT.AND P5, PT, R0, RZ, PT ;  /* 0x000000ff0000720c */ /* 0x000fc40003fa4270 */
[----:B------:R-:W-:Y:S02]  /*e560*/  FMNMX.FTZ R3, R85, R3, !PT ;  /* 0x0000000355037209 */ /* 0x000fe40007810000 */
[----:B------:R-:W-:Y:S02]  /*e570*/  ISETP.GT.AND P6, PT, R0, 0x1, PT ;  /* 0x000000010000780c */ /* 0x000fe40003fc4270 */
[----:B------:R-:W-:Y:S01]  /*e580*/  FSEL R26, R26, -INF , P5 ;  /* 0xff8000001a1a7808 */ /* 0x000fe20002800000 */
[----:B------:R-:W0:Y:S01]  /*e590*/  SHFL.BFLY PT, R13, R3, 0x2, 0x1f ;  /* 0x0c401f00030d7f89 */ /* 0x000e2200000e0000 */
        /* <DEDUP_REMOVED lines=12> */
[----:B0-----:R-:W-:Y:S01]  /*e660*/  FMNMX.FTZ R3, R3, R13, !PT ;  /* 0x0000000d03037209 */ /* 0x001fe20007810000 */
[----:B------:R-:W-:Y:S01]  /*e670*/  IMAD.MOV.U32 R13, RZ, RZ, 0x40000040 ;  /* 0x40000040ff0d7424 */ /* 0x000fe200078e00ff */
[----:B------:R-:W-:Y:S02]  /*e680*/  ISETP.GT.AND P5, PT, R0, 0x20, PT ;  /* 0x000000200000780c */ /* 0x000fe40003fa4270 */
[----:B------:R-:W-:Y:S01]  /*e690*/  FSEL R39, R39, -INF , P4 ;  /* 0xff80000027277808 */ /* 0x000fe20002000000 */
[----:B------:R-:W0:Y:S01]  /*e6a0*/  SHFL.BFLY PT, R10, R3, 0x1, 0x1f ;  /* 0x0c201f00030a7f89 */ /* 0x000e2200000e0000 */
[----:B------:R-:W-:-:S02]  /*e6b0*/  R2UR UR7, R13 ;  /* 0x000000000d0772ca */ /* 0x000fc400000e0000 */
        /* <DEDUP_REMOVED lines=11> */
[----:B0-----:R-:W-:-:S02]  /*e770*/  FMNMX.FTZ R3, R3, R10, !PT ;  /* 0x0000000a03037209 */ /* 0x001fc40007810000 */
[----:B------:R-:W-:Y:S02]  /*e780*/  FSEL R51, R51, -INF , P6 ;  /* 0xff80000033337808 */ /* 0x000fe40003000000 */
[----:B------:R-:W-:Y:S01]  /*e790*/  FSETP.NEU.FTZ.AND P2, PT, R3, -INF , PT ;  /* 0xff8000000300780b */ /* 0x000fe20003f5d000 */
[----:B------:R-:W-:-:S01]  /*e7a0*/  FFMA.FTZ R13, R2, R3, -8 ;  /* 0xc1000000020d7423 */ /* 0x000fc20000010003 */
[----:B------:R-:W-:Y:S02]  /*e7b0*/  ISETP.GT.AND P4, PT, R0, 0x39, PT ;  /* 0x000000390000780c */ /* 0x000fe40003f84270 */
[----:B------:R-:W-:Y:S02]  /*e7c0*/  FSEL R54, R54, -INF , P3 ;  /* 0xff80000036367808 */ /* 0x000fe40001800000 */
[----:B------:R-:W-:Y:S02]  /*e7d0*/  FSEL R13, R13, RZ, P2 ;  /* 0x000000ff0d0d7208 */ /* 0x000fe40001000000 */
[----:B------:R-:W-:-:S02]  /*e7e0*/  ISETP.GT.AND P5, PT, R0, 0x40, PT ;  /* 0x000000400000780c */ /* 0x000fc40003fa4270 */
[----:B------:R-:W-:Y:S01]  /*e7f0*/  FSEL R55, R55, -INF , P4 ;  /* 0xff80000037377808 */ /* 0x000fe20002000000 */
[----:B------:R-:W-:-:S01]  /*e800*/  FFMA.FTZ R11, R2, R25, -R13 ;  /* 0x00000019020b7223 */ /* 0x000fc2000001080d */
[----:B------:R-:W-:Y:S01]  /*e810*/  FMNMX.FTZ R25, R26, R8, !PT ;  /* 0x000000081a197209 */ /* 0x000fe20007810000 */
[----:B------:R-:W-:-:S01]  /*e820*/  FFMA.FTZ R10, R2, R24, -R13 ;  /* 0x00000018020a7223 */ /* 0x000fc2000001080d */
[----:B------:R-:W-:Y:S01]  /*e830*/  ISETP.GT.AND P6, PT, R0, 0x41, PT ;  /* 0x000000410000780c */ /* 0x000fe20003fc4270 */
[----:B------:R-:W-:-:S01]  /*e840*/  FFMA.FTZ R24, R2, R29, -R13 ;  /* 0x0000001d02187223 */ /* 0x000fc2000001080d */
[----:B------:R-:W-:Y:S01]  /*e850*/  FMNMX.FTZ R25, R27, R25, !PT ;  /* 0x000000191b197209 */ /* 0x000fe20007810000 */
[----:B------:R-:W-:-:S01]  /*e860*/  FFMA.FTZ R29, R2, R60, -R13 ;  /* 0x0000003c021d7223 */ /* 0x000fc2000001080d */
[----:B------:R-:W-:Y:S01]  /*e870*/  FSEL R58, R58, -INF , P5 ;  /* 0xff8000003a3a7808 */ /* 0x000fe20002800000 */
[----:B------:R-:W-:-:S01]  /*e880*/  FFMA.FTZ R56, R2, R56, -R13 ;  /* 0x0000003802387223 */ /* 0x000fc2000001080d */
[----:B------:R-:W-:Y:S01]  /*e890*/  FMNMX.FTZ R25, R30, R25, !PT ;  /* 0x000000191e197209 */ /* 0x000fe20007810000 */
[----:B------:R-:W-:Y:S01]  /*e8a0*/  MUFU.EX2 R10, R10 ;  /* 0x0000000a000a7308 */ /* 0x000fe20000000800 */
[----:B------:R-:W-:Y:S01]  /*e8b0*/  ISETP.GT.AND P3, PT, R0, 0x48, PT ;  /* 0x000000480000780c */ /* 0x000fe20003f64270 */
[C-C-:B------:R-:W-:Y:S01]  /*e8c0*/  FFMA.FTZ R32, R2.reuse, R32, -R13.reuse ;  /* 0x0000002002207223 */ /* 0x140fe2000001080d */
[----:B------:R-:W-:Y:S01]  /*e8d0*/  FMNMX.FTZ R25, R31, R25, !PT ;  /* 0x000000191f197209 */ /* 0x000fe20007810000 */
[C-C-:B------:R-:W-:Y:S01]  /*e8e0*/  FFMA.FTZ R33, R2.reuse, R33, -R13.reuse ;  /* 0x0000002102217223 */ /* 0x140fe2000001080d */
[----:B------:R-:W-:Y:S01]  /*e8f0*/  FSEL R59, R59, -INF , P6 ;  /* 0xff8000003b3b7808 */ /* 0x000fe20003000000 */
[--C-:B------:R-:W-:Y:S01]  /*e900*/  FFMA.FTZ R36, R2, R36, -R13.reuse ;  /* 0x0000002402247223 */ /* 0x100fe2000001080d */
[----:B------:R-:W-:Y:S01]  /*e910*/  FMNMX.FTZ R25, R34, R25, !PT ;  /* 0x0000001922197209 */ /* 0x000fe20007810000 */
[----:B------:R-:W-:Y:S01]  /*e920*/  MUFU.EX2 R11, R11 ;  /* 0x0000000b000b7308 */ /* 0x000fe20000000800 */
[----:B------:R-:W-:Y:S01]  /*e930*/  ISETP.GT.AND P4, PT, R0, 0x49, PT ;  /* 0x000000490000780c */ /* 0x000fe20003f84270 */
[C-C-:B------:R-:W-:Y:S01]  /*e940*/  FFMA.FTZ R37, R2.reuse, R37, -R13.reuse ;  /* 0x0000002502257223 */ /* 0x140fe2000001080d */
[----:B------:R-:W-:Y:S01]  /*e950*/  FMNMX.FTZ R25, R35, R25, !PT ;  /* 0x0000001923197209 */ /* 0x000fe20007810000 */
[--C-:B------:R-:W-:Y:S01]  /*e960*/  FFMA.FTZ R40, R2, R40, -R13.reuse ;  /* 0x0000002802287223 */ /* 0x100fe2000001080d */
[----:B------:R-:W-:Y:S01]  /*e970*/  FSEL R62, R62, -INF , P3 ;  /* 0xff8000003e3e7808 */ /* 0x000fe20001800000 */
[--C-:B------:R-:W-:Y:S01]  /*e980*/  FFMA.FTZ R41, R2, R41, -R13.reuse ;  /* 0x0000002902297223 */ /* 0x100fe2000001080d */
        /* <DEDUP_REMOVED lines=19> */
[----:B------:R-:W-:Y:S01]  /*eac0*/  FFMA.FTZ R81, R2, R81, -R13 ;  /* 0x0000005102517223 */ /* 0x000fe2000001080d */
[----:B------:R-:W-:-:S02]  /*ead0*/  FMNMX.FTZ R25, R47, R25, !PT ;  /* 0x000000192f197209 */ /* 0x000fc40007810000 */
[----:B------:R-:W-:Y:S02]  /*eae0*/  FSEL R67, R67, -INF , P6 ;  /* 0xff80000043437808 */ /* 0x000fe40003000000 */
[----:B------:R-:W-:Y:S01]  /*eaf0*/  FMNMX.FTZ R25, R50, R25, !PT ;  /* 0x0000001932197209 */ /* 0x000fe20007810000 */
[----:B------:R-:W-:Y:S01]  /*eb00*/  MUFU.EX2 R36, R36 ;  /* 0x0000002400247308 */ /* 0x000fe20000000800 */
[----:B------:R-:W-:Y:S02]  /*eb10*/  ISETP.GT.AND P4, PT, R0, 0x59, PT ;  /* 0x000000590000780c */ /* 0x000fe40003f84270 */
[----:B------:R-:W-:Y:S02]  /*eb20*/  FMNMX.FTZ R25, R51, R25, !PT ;  /* 0x0000001933197209 */ /* 0x000fe40007810000 */
[----:B------:R-:W-:Y:S02]  /*eb30*/  FSEL R70, R70, -INF , P3 ;  /* 0xff80000046467808 */ /* 0x000fe40001800000 */
        /* <DEDUP_REMOVED lines=8> */
[----:B------:R-:W-:Y:S02]  /*ebc0*/  FMNMX.FTZ R25, R59, R25, !PT ;  /* 0x000000193b197209 */ /* 0x000fe40007810000 */
[----:B------:R-:W-:-:S02]  /*ebd0*/  FSEL R74, R74, -INF , P5 ;  /* 0xff8000004a4a7808 */ /* 0x000fc40002800000 */
        /* <DEDUP_REMOVED lines=12> */
[----:B------:R-:W-:Y:S02]  /*eca0*/  FSEL R79, R79, -INF , P4 ;  /* 0xff8000004f4f7808 */ /* 0x000fe40002000000 */
[----:B------:R-:W-:Y:S02]  /*ecb0*/  FMNMX.FTZ R25, R71, R25, !PT ;  /* 0x0000001947197209 */ /* 0x000fe40007810000 */
[----:B------:R-:W-:-:S02]  /*ecc0*/  ISETP.GT.AND P5, PT, R0, 0x70, PT ;  /* 0x000000700000780c */ /* 0x000fc40003fa4270 */
[----:B------:R-:W-:Y:S01]  /*ecd0*/  FMNMX.FTZ R25, R74, R25, !PT ;  /* 0x000000194a197209 */ /* 0x000fe20007810000 */
[----:B------:R-:W-:Y:S01]  /*ece0*/  MUFU.EX2 R48, R48 ;  /* 0x0000003000307308 */ /* 0x000fe20000000800 */
[C---:B------:R-:W-:Y:S02]  /*ecf0*/  ISETP.GT.AND P6, PT, R0.reuse, 0x71, PT ;  /* 0x000000710000780c */ /* 0x040fe40003fc4270 */
[----:B------:R-:W-:Y:S02]  /*ed00*/  FMNMX.FTZ R25, R75, R25, !PT ;  /* 0x000000194b197209 */ /* 0x000fe40007810000 */
[C---:B------:R-:W-:Y:S02]  /*ed10*/  ISETP.GT.AND P3, PT, R0.reuse, 0x78, PT ;  /* 0x000000780000780c */ /* 0x040fe40003f64270 */
[----:B------:R-:W-:Y:S01]  /*ed20*/  ISETP.GT.AND P4, PT, R0, 0x79, PT ;  /* 0x000000790000780c */ /* 0x000fe20003f84270 */
[----:B------:R-:W-:Y:S01]  /*ed30*/  MUFU.EX2 R49, R49 ;  /* 0x0000003100317308 */ /* 0x000fe20000000800 */
[----:B------:R-:W-:-:S02]  /*ed40*/  FMNMX.FTZ R0, R78, R25, !PT ;  /* 0x000000194e007209 */ /* 0x000fc40007810000 */
[----:B------:R-:W-:Y:S02]  /*ed50*/  FSEL R82, R82, -INF , P5 ;  /* 0xff80000052527808 */ /* 0x000fe40002800000 */
[----:B------:R-:W-:Y:S02]  /*ed60*/  FMNMX.FTZ R0, R79, R0, !PT ;  /* 0x000000004f007209 */ /* 0x000fe40007810000 */
[----:B------:R-:W-:Y:S01]  /*ed70*/  FSEL R83, R83, -INF , P6 ;  /* 0xff80000053537808 */ /* 0x000fe20003000000 */
[----:B------:R0:W-:Y:S01]  /*ed80*/  MUFU.EX2 R25, R56 ;  /* 0x0000003800197308 */ /* 0x0001e20000000800 */
[----:B------:R-:W-:Y:S02]  /*ed90*/  FMNMX.FTZ R0, R82, R0, !PT ;  /* 0x0000000052007209 */ /* 0x000fe40007810000 */
[----:B------:R-:W-:Y:S02]  /*eda0*/  FSEL R86, R86, -INF , P3 ;  /* 0xff80000056567808 */ /* 0x000fe40001800000 */
[----:B------:R-:W-:-:S02]  /*edb0*/  FMNMX.FTZ R0, R83, R0, !PT ;  /* 0x0000000053007209 */ /* 0x000fc40007810000 */
[----:B------:R-:W-:Y:S01]  /*edc0*/  FSEL R87, R87, -INF , P4 ;  /* 0xff80000057577808 */ /* 0x000fe20002000000 */
[----:B------:R-:W-:Y:S01]  /*edd0*/  MUFU.EX2 R52, R52 ;  /* 0x0000003400347308 */ /* 0x000fe20000000800 */
[----:B------:R-:W-:Y:S01]  /*ede0*/  FMNMX.FTZ R0, R86, R0, !PT ;  /* 0x0000000056007209 */ /* 0x000fe20007810000 */
[C-C-:B0-----:R-:W-:Y:S01]  /*edf0*/  FFMA.FTZ R56, R2.reuse, R61, -R13.reuse ;  /* 0x0000003d02387223 */ /* 0x141fe2000001080d */
[----:B------:R-:W-:-:S01]  /*ee00*/  FFMA.FTZ R61, R2, R65, -R13 ;  /* 0x00000041023d7223 */ /* 0x000fc2000001080d */
[--C-:B------:R-:W-:Y:S01]  /*ee10*/  FFMA.FTZ R65, R2, R69, -R13.reuse ;  /* 0x0000004502417223 */ /* 0x100fe2000001080d */
[----:B------:R-:W-:Y:S02]  /*ee20*/  FMNMX.FTZ R0, R87, R0, !PT ;  /* 0x0000000057007209 */ /* 0x000fe40007810000 */
[----:B------:R-:W-:Y:S01]  /*ee30*/  R2UR UR6, R12 ;  /* 0x000000000c0672ca */ /* 0x000fe200000e0000 */
[----:B------:R-:W-:-:S01]  /*ee40*/  FFMA.FTZ R12, R2, R28, -R13 ;  /* 0x0000001c020c7223 */ /* 0x000fc2000001080d */
[C-C-:B------:R-:W-:Y:S01]  /*ee50*/  FFMA.FTZ R28, R2.reuse, R57, -R13.reuse ;  /* 0x00000039021c7223 */ /* 0x140fe2000001080d */
[----:B------:R-:W0:Y:S01]  /*ee60*/  SHFL.BFLY PT, R60, R0, 0x2, 0x1f ;  /* 0x0c401f00003c7f89 */ /* 0x000e2200000e0000 */
[----:B------:R-:W-:-:S01]  /*ee70*/  FFMA.FTZ R57, R2, R64, -R13 ;  /* 0x0000004002397223 */ /* 0x000fc2000001080d */
[C-C-:B------:R-:W-:Y:S01]  /*ee80*/  FFMA.FTZ R64, R2.reuse, R68, -R13.reuse ;  /* 0x0000004402407223 */ /* 0x140fe2000001080d */
[----:B------:R-:W-:-:S01]  /*ee90*/  FFMA.FTZ R68, R2, R73, -R13 ;  /* 0x0000004902447223 */ /* 0x000fc2000001080d */
[----:B------:R-:W-:Y:S01]  /*eea0*/  FFMA.FTZ R73, R2, R77, -R13 ;  /* 0x0000004d02497223 */ /* 0x000fe2000001080d */
[----:B------:R-:W-:Y:S01]  /*eeb0*/  MUFU.EX2 R12, R12 ;  /* 0x0000000c000c7308 */ /* 0x000fe20000000800 */
[----:B--2---:R-:W-:-:S04]  /*eec0*/  LOP3.LUT R140, R151, 0x7f, RZ, 0xc0, !PT ;  /* 0x0000007f978c7812 */ /* 0x004fc800078ec0ff */
[----:B------:R-:W-:Y:S03]  /*eed0*/  QGMMA.64x96x32.F32.E4M3.E4M3 R88, R136, gdesc[UR4], R88, gsb0 ;  /* 0x0160000488587df3 */ /* 0x000fe60008000858 */
[----:B------:R-:W-:Y:S08]  /*eee0*/  MUFU.EX2 R53, R53 ;  /* 0x0000003500357308 */ /* 0x000ff00000000800 */
[----:B------:R-:W-:Y:S01]  /*eef0*/  MUFU.EX2 R28, R28 ;  /* 0x0000001c001c7308 */ /* 0x000fe20000000800 */
[----:B0-----:R-:W-:Y:S01]  /*ef00*/  FMNMX.FTZ R0, R0, R60, !PT ;  /* 0x0000003c00007209 */ /* 0x001fe20007810000 */
[C-C-:B------:R-:W-:Y:S01]  /*ef10*/  FFMA.FTZ R60, R2.reuse, R72, -R13.reuse ;  /* 0x00000048023c7223 */ /* 0x140fe2000001080d */
[----:B------:R-:W-:-:S01]  /*ef20*/  FFMA.FTZ R72, R2, R76, -R13 ;  /* 0x0000004c02487223 */ /* 0x000fc2000001080d */
[----:B------:R-:W-:Y:S01]  /*ef30*/  FFMA.FTZ R76, R2, R80, -R13 ;  /* 0x00000050024c7223 */ /* 0x000fe2000001080d */
[----:B------:R-:W-:Y:S01]  /*ef40*/  FSEL R80, R3, RZ, P2 ;  /* 0x000000ff03507208 */ /* 0x000fe20001000000 */
[----:B------:R-:W0:Y:S02]  /*ef50*/  SHFL.BFLY PT, R69, R0, 0x1, 0x1f ;  /* 0x0c201f0000457f89 */ /* 0x000e2400000e0000 */
[----:B------:R-:W-:Y:S01]  /*ef60*/  MUFU.EX2 R29, R29 ;  /* 0x0000001d001d7308 */ /* 0x000fe20000000800 */
[----:B------:R-:W-:Y:S01]  /*ef70*/  ISETP.NE.AND P2, PT, R140, RZ, PT ;  /* 0x000000ff8c00720c */ /* 0x000fe20003f45270 */
[----:B------:R-:W-:-:S04]  /*ef80*/  FADD.FTZ R80, -R80, R9 ;  /* 0x0000000950507221 */ /* 0x000fc80000010100 */
[----:B------:R-:W-:Y:S02]  /*ef90*/  FMUL.FTZ R80, R2, R80 ;  /* 0x0000005002507220 */ /* 0x000fe40000410000 */
[----:B------:R-:W-:Y:S06]  /*efa0*/  MUFU.EX2 R56, R56 ;  /* 0x0000003800387308 */ /* 0x000fec0000000800 */
[----:B------:R-:W-:Y:S02]  /*efb0*/  @!P2 VIADD R15, R15, 0x19c40 ;  /* 0x00019c400f0fa836 */ /* 0x000fe40000000000 */
[----:B------:R-:W-:Y:S03]  /*efc0*/  MUFU.EX2 R57, R57 ;  /* 0x0000003900397308 */ /* 0x000fe60000000800 */
[----:B------:R-:W-:-:S02]  /*efd0*/  @!P2 PRMT R15, RZ, 0x654, R15 ;  /* 0x00000654ff0fa816 */ /* 0x000fc4000000000f */
[----:B0-----:R-:W-:-:S03]  /*efe0*/  FMNMX.FTZ R0, R0, R69, !PT ;  /* 0x0000004500007209 */ /* 0x001fc60007810000 */
[----:B------:R-:W-:Y:S01]  /*eff0*/  MUFU.EX2 R61, R61 ;  /* 0x0000003d003d7308 */ /* 0x000fe20000000800 */
[----:B------:R-:W-:-:S01]  /*f000*/  FFMA.FTZ R69, R2, R84, -R13 ;  /* 0x0000005402457223 */ /* 0x000fc2000001080d */
[----:B------:R-:W-:Y:S01]  /*f010*/  FFMA.FTZ R13, R2, R85, -R13 ;  /* 0x00000055020d7223 */ /* 0x000fe2000001080d */
[----:B------:R-:W-:Y:S01]  /*f020*/  FSETP.NEU.FTZ.AND P3, PT, R0, -INF , PT ;  /* 0xff8000000000780b */ /* 0x000fe20003f7d000 */
[----:B------:R-:W-:-:S04]  /*f030*/  FFMA.FTZ R77, R2, R0, -8 ;  /* 0xc1000000024d7423 */ /* 0x000fc80000010000 */
[----:B------:R-:W-:Y:S01]  /*f040*/  MUFU.EX2 R64, R64 ;  /* 0x0000004000407308 */ /* 0x000fe20000000800 */
[----:B------:R-:W-:-:S05]  /*f050*/  FSEL R77, R77, RZ, P3 ;  /* 0x000000ff4d4d7208 */ /* 0x000fca0001800000 */
        /* <DEDUP_REMOVED lines=20> */
[----:B------:R0:W1:Y:S01]  /*f1a0*/  MUFU.EX2 R54, R80 ;  /* 0x0000005000367308 */ /* 0x0000620000000800 */
        /* <DEDUP_REMOVED lines=14> */
[----:B0-----:R-:W-:-:S01]  /*f290*/  FFMA.FTZ R80, R2, R82, -R77 ;  /* 0x0000005202507223 */ /* 0x001fc2000001084d */
[----:B------:R-:W0:Y:S01]  /*f2a0*/  MUFU.EX2 R27, R27 ;  /* 0x0000001b001b7308 */ /* 0x000e220000000800 */
[----:B-1----:R-:W-:-:S01]  /*f2b0*/  FFMA.FTZ R5, R54, R5, R10 ;  /* 0x0000000536057223 */ /* 0x002fc2000001000a */
[C-C-:B------:R-:W-:Y:S01]  /*f2c0*/  FFMA.FTZ R82, R2.reuse, R83, -R77.reuse ;  /* 0x0000005302527223 */ /* 0x140fe2000001084d */
[----:B------:R-:W-:-:S01]  /*f2d0*/  FFMA.FTZ R86, R2, R86, -R77 ;  /* 0x0000005602567223 */ /* 0x000fc2000001084d */
[----:B------:R-:W-:Y:S01]  /*f2e0*/  FFMA.FTZ R77, R2, R87, -R77 ;  /* 0x00000057024d7223 */ /* 0x000fe2000001084d */
[----:B------:R-:W-:-:S03]  /*f2f0*/  FADD.FTZ R5, R11, R5 ;  /* 0x000000050b057221 */ /* 0x000fc60000010000 */
[----:B------:R-:W1:Y:S01]  /*f300*/  MUFU.EX2 R30, R30 ;  /* 0x0000001e001e7308 */ /* 0x000e620000000800 */
[----:B--2---:R-:W-:-:S01]  /*f310*/  FFMA.FTZ R4, R8, R4, R26 ;  /* 0x0000000408047223 */ /* 0x004fc2000001001a */
[----:B------:R-:W-:-:S04]  /*f320*/  FADD.FTZ R5, R12, R5 ;  /* 0x000000050c057221 */ /* 0x000fc80000010000 */
[----:B------:R-:W-:Y:S02]  /*f330*/  FADD.FTZ R5, R24, R5 ;  /* 0x0000000518057221 */ /* 0x000fe40000010000 */
[----:B------:R-:W2:Y:S01]  /*f340*/  MUFU.EX2 R31, R31 ;  /* 0x0000001f001f7308 */ /* 0x000ea20000000800 */
[----:B0-----:R-:W-:-:S01]  /*f350*/  FADD.FTZ R4, R27, R4 ;  /* 0x000000041b047221 */ /* 0x001fc20000010000 */
[----:B------:R-:W-:Y:S01]  /*f360*/  FADD.FTZ R5, R32, R5 ;  /* 0x0000000520057221 */ /* 0x000fe20000010000 */
[----:B------:R-:W-:Y:S02]  /*f370*/  WARPGROUP.DEPBAR.LE gsb0, 0x0 ;  /* 0x00008000000079c5 */ /* 0x000fe40000010000 */
[----:B------:R0:W-:Y:S01]  /*f380*/  @!P2 SYNCS.ARRIVE.TRANS64.RED.A1T0 RZ, [R15+URZ], RZ ;  /* 0x000000ff0fffa9a7 */ /* 0x0001e2000810043f */
[----:B------:R-:W-:-:S02]  /*f390*/  FADD.FTZ R5, R33, R5 ;  /* 0x0000000521057221 */ /* 0x000fc40000010000 */
[----:B------:R-:W3:Y:S01]  /*f3a0*/  MUFU.EX2 R34, R34 ;  /* 0x0000002200227308 */ /* 0x000ee20000000800 */
        /* <DEDUP_REMOVED lines=8> */
[----:B---3--:R-:W-:-:S01]  /*f430*/  FADD.FTZ R4, R34, R4 ;  /* 0x0000000422047221 */ /* 0x008fc20000010000 */
[----:B------:R-:W-:-:S04]  /*f440*/  FADD.FTZ R5, R44, R5 ;  /* 0x000000052c057221 */ /* 0x000fc80000010000 */
[----:B------:R-:W-:Y:S02]  /*f450*/  FADD.FTZ R5, R45, R5 ;  /* 0x000000052d057221 */ /* 0x000fe40000010000 */
        /* <DEDUP_REMOVED lines=22> */
[----:B------:R-:W-:-:S06]  /*f5c0*/  FADD.FTZ R5, R64, R5 ;  /* 0x0000000540057221 */ /* 0x000fcc0000010000 */
[----:B------:R-:W3:Y:S01]  /*f5d0*/  MUFU.EX2 R51, R51 ;  /* 0x0000003300337308 */ /* 0x000ee20000000800 */
[----:B-1----:R-:W-:-:S07]  /*f5e0*/  FADD.FTZ R4, R47, R4 ;  /* 0x000000042f047221 */ /* 0x002fce0000010000 */
[----:B------:R-:W1:Y:S01]  /*f5f0*/  MUFU.EX2 R55, R55 ;  /* 0x0000003700377308 */ /* 0x000e620000000800 */
[----:B--2---:R-:W-:-:S07]  /*f600*/  FADD.FTZ R4, R50, R4 ;  /* 0x0000000432047221 */ /* 0x004fce0000010000 */
[----:B------:R-:W2:Y:S01]  /*f610*/  MUFU.EX2 R58, R58 ;  /* 0x0000003a003a7308 */ /* 0x000ea20000000800 */
[----:B---3--:R-:W-:-:S04]  /*f620*/  FADD.FTZ R4, R51, R4 ;  /* 0x0000000433047221 */ /* 0x008fc80000010000 */
[----:B------:R-:W-:-:S03]  /*f630*/  FADD.FTZ R4, R9, R4 ;  /* 0x0000000409047221 */ /* 0x000fc60000010000 */
[----:B------:R-:W3:Y:S01]  /*f640*/  MUFU.EX2 R59, R59 ;  /* 0x0000003b003b7308 */ /* 0x000ee20000000800 */
[----:B-1----:R-:W-:-:S07]  /*f650*/  FADD.FTZ R4, R55, R4 ;  /* 0x0000000437047221 */ /* 0x002fce0000010000 */
[----:B------:R-:W1:Y:S01]  /*f660*/  MUFU.EX2 R62, R62 ;  /* 0x0000003e003e7308 */ /* 0x000e620000000800 */
[----:B--2---:R-:W-:-:S07]  /*f670*/  FADD.FTZ R4, R58, R4 ;  /* 0x000000043a047221 */ /* 0x004fce0000010000 */
        /* <DEDUP_REMOVED lines=43> */
[----:B---3--:R-:W-:-:S01]  /*f930*/  FADD.FTZ R4, R86, R4 ;  /* 0x0000000456047221 */ /* 0x008fc20000010000 */
[----:B-1----:R-:W-:-:S03]  /*f940*/  FADD.FTZ R5, R13, R5 ;  /* 0x000000050d057221 */ /* 0x002fc60000010000 */
[----:B--2---:R-:W-:Y:S01]  /*f950*/  FADD.FTZ R4, R77, R4 ;  /* 0x000000044d047221 */ /* 0x004fe20000010000 */
[----:B0-----:R-:W-:Y:S06]  /*f960*/  @!P1 BRA `(.L_x_10493) ;  /* 0x0000000000049947 */ /* 0x001fec0003800000 */
[----:B------:R-:W-:Y:S01]  /*f970*/  BPT.TRAP 0x1 ;  /* 0x000000040000795c */ /* 0x000fe20000300000 */
.L_x_10493:
        /* <DEDUP_REMOVED lines=95> */
[----:B------:R-:W-:Y:S01]  /*ff70*/  IMAD.MOV.U32 R146, RZ, RZ, R52 ;  /* 0x000000ffff927224 */ /* 0x000fe200078e0034 */
[C---:B--2---:R-:W-:Y:S01]  /*ff80*/  ISETP.GT.AND P2, PT, R14.reuse, R15, PT ;  /* 0x0000000f0e00720c */ /* 0x044fe20003f44270 */
[----:B------:R-:W-:-:S12]  /*ff90*/  VIADD R14, R14, 0xffffffff ;  /* 0xffffffff0e0e7836 */ /* 0x000fd80000000000 */
[----:B0-----:R-:W-:Y:S05]  /*ffa0*/  @P2 BRA `(.L_x_10494) ;  /* 0xffffffd8004c2947 */ /* 0x001fea000383ffff */
[----:B------:R-:W-:Y:S05]  /*ffb0*/  BSYNC B1 ;  /* 0x0000000000017941 */ /* 0x000fea0003800000 */
.L_x_10482:
[----:B------:R-:W-:Y:S05]  /*ffc0*/  BSYNC B0 ;  /* 0x0000000000007941 */ /* 0x000fea0003800000 */
.L_x_10481:
[----:B------:R-:W-:Y:S01]  /*ffd0*/  ISETP.GE.AND P0, PT, R14, RZ, PT ;  /* 0x000000ff0e00720c */ /* 0x000fe20003f06270 */
[----:B------:R-:W-:-:S12]  /*ffe0*/  BSSY B0, `(.L_x_10495) ;  /* 0x00001d7000007945 */ /* 0x000fd80003800000 */
[----:B------:R-:W-:Y:S05]  /*fff0*/  @!P0 BRA `(.L_x_10496) ;  /* 0x0000001c00548947 */ /* 0x000fea0003800000 */
[----:B------:R-:W-:Y:S02]  /*10000*/  IMAD.MOV.U32 R13, RZ, RZ, R0 ;  /* 0x000000ffff0d7224 */ /* 0x000fe400078e0000 */
[----:B------:R-:W-:Y:S02]  /*10010*/  IMAD.MOV.U32 R12, RZ, RZ, R3 ;  /* 0x000000ffff0c7224 */ /* 0x000fe400078e0003 */
[----:B------:R-:W-:Y:S02]  /*10020*/  IMAD.MOV.U32 R9, RZ, RZ, R152 ;  /* 0x000000ffff097224 */ /* 0x000fe400078e0098 */
[----:B------:R-:W-:-:S07]  /*10030*/  IMAD.MOV.U32 R8, RZ, RZ, R18 ;  /* 0x000000ffff087224 */ /* 0x000fce00078e0012 */
.L_x_10508:
[----:B------:R-:W-:-:S05]  /*10040*/  VIADD R18, R8, 0x1 ;  /* 0x0000000108127836 */ /* 0x000fca0000000000 */
[----:B------:R-:W-:-:S04]  /*10050*/  ISETP.NE.AND P0, PT, R18, 0x2, PT ;  /* 0x000000021200780c */ /* 0x000fc80003f05270 */
[----:B------:R-:W-:Y:S02]  /*10060*/  SEL R152, RZ, 0x1, P0 ;  /* 0x00000001ff987807 */ /* 0x000fe40000000000 */
[----:B------:R-:W-:Y:S02]  /*10070*/  SEL R18, R18, RZ, P0 ;  /* 0x000000ff12127207 */ /* 0x000fe40000000000 */
[----:B------:R-:W-:Y:S01]  /*10080*/  LOP3.LUT R152, R9, R152, RZ, 0x3c, !PT ;  /* 0x0000009809987212 */ /* 0x000fe200078e3cff */
[----:B0-----:R-:W-:Y:S06]  /*10090*/  @!P1 BRA `(.L_x_10497) ;  /* 0x0000000000049947 */ /* 0x001fec0003800000 */
[----:B------:R-:W-:Y:S01]  /*100a0*/  BPT.TRAP 0x1 ;  /* 0x000000040000795c */ /* 0x000fe20000300000 */
.L_x_10497:
[----:B------:R-:W-:Y:S01]  /*100b0*/  IMAD R0, R18, 0x8, R16 ;  /* 0x0000000812007824 */ /* 0x000fe200078e0210 */
[----:B------:R-:W-:-:S04]  /*100c0*/  SHF.L.U32 R3, R152, 0x1f, RZ ;  /* 0x0000001f98037819 */ /* 0x000fc800000006ff */
[----:B------:R0:W1:Y:S01]  /*100d0*/  SYNCS.PHASECHK.TRANS64.TRYWAIT P0, [R0+URZ+0x19c30], R3 ;  /* 0x019c3003000075a7 */ /* 0x000062000800017f */
[----:B------:R-:W-:Y:S05]  /*100e0*/  @!P1 BRA `(.L_x_10498) ;  /* 0x0000000000049947 */ /* 0x000fea0003800000 */
[----:B------:R-:W-:Y:S01]  /*100f0*/  BPT.TRAP 0x1 ;  /* 0x000000040000795c */ /* 0x000fe20000300000 */
.L_x_10498:
[----:B------:R-:W-:Y:S01]  /*10100*/  BSSY B1, `(.L_x_10499) ;  /* 0x0000006000017945 */ /* 0x000fe20003800000 */
[----:B------:R-:W-:Y:S02]  /*10110*/  IMAD R24, R18, 0x300, R21 ;  /* 0x0000030012187824 */ /* 0x000fe400078e0215 */
[----:B------:R-:W-:Y:S01]  /*10120*/  IMAD.MOV.U32 R25, RZ, RZ, -0x3ffffff0 ;  /* 0xc0000010ff197424 */ /* 0x000fe200078e00ff */
[----:B-1----:R-:W-:Y:S06]  /*10130*/  @P0 BRA `(.L_x_10500) ;  /* 0x0000000000080947 */ /* 0x002fec0003800000 */
[----:B------:R-:W1:Y:S02]  /*10140*/  SYNCS.PHASECHK.TRANS64.TRYWAIT P0, [R0+URZ+0x19c30], R3 ;  /* 0x019c3003000075a7 */ /* 0x000e64000800017f */
[----:B-1----:R-:W-:Y:S05]  /*10150*/  @!P0 BRA `(.L_x_10501) ;  /* 0x000000bc007c8947 */ /* 0x002fea0003800000 */
.L_x_10500:
[----:B------:R-:W-:Y:S05]  /*10160*/  BSYNC B1 ;  /* 0x0000000000017941 */ /* 0x000fea0003800000 */
.L_x_10499:
        /* <DEDUP_REMOVED lines=28> */
.L_x_10502:
[----:B01----:R-:W-:Y:S01]  /*10330*/  SHF.L.U32 R0, R9, 0x1f, RZ ;  /* 0x0000001f09007819 */ /* 0x003fe200000006ff */
[----:B------:R-:W-:-:S04]  /*10340*/  IMAD R15, R8, 0x8, R16 ;  /* 0x00000008080f7824 */ /* 0x000fc800078e0210 */
[----:B------:R0:W1:Y:S01]  /*10350*/  SYNCS.PHASECHK.TRANS64.TRYWAIT P0, [R15+URZ+0x19c50], R0 ;  /* 0x019c50000f0075a7 */ /* 0x000062000800017f */
[----:B------:R-:W-:Y:S05]  /*10360*/  @!P1 BRA `(.L_x_10503) ;  /* 0x0000000000049947 */ /* 0x000fea0003800000 */
[----:B------:R-:W-:Y:S01]  /*10370*/  BPT.TRAP 0x1 ;  /* 0x000000040000795c */ /* 0x000fe20000300000 */
.L_x_10503:
[----:B------:R-:W-:Y:S04]  /*10380*/  BSSY B1, `(.L_x_10504) ;  /* 0x0000004000017945 */ /* 0x000fe80003800000 */
[----:B-1----:R-:W-:Y:S05]  /*10390*/  @P0 BRA `(.L_x_10505) ;  /* 0x0000000000080947 */ /* 0x002fea0003800000 */
[----:B------:R-:W1:Y:S02]  /*103a0*/  SYNCS.PHASECHK.TRANS64.TRYWAIT P0, [R15+URZ+0x19c50], R0 ;  /* 0x019c50000f0075a7 */ /* 0x000e64000800017f */
[----:B-1----:R-:W-:Y:S05]  /*103b0*/  @!P0 BRA `(.L_x_10506) ;  /* 0x000000b800f88947 */ /* 0x002fea0003800000 */
.L_x_10505:
[----:B------:R-:W-:Y:S05]  /*103c0*/  BSYNC B1 ;  /* 0x0000000000017941 */ /* 0x000fea0003800000 */
.L_x_10504:
[----:B01----:R-:W-:Y:S01]  /*103d0*/  VIADD R0, R16, 0x3000 ;  /* 0x0000300010007836 */ /* 0x003fe20000000000 */
[----:B------:R-:W-:Y:S01]  /*103e0*/  WARPGROUP.ARRIVE ;  /* 0x00000000000079c5 */ /* 0x000fe20000000000 */
[----:B------:R-:W-:Y:S01]  /*103f0*/  IMAD.MOV.U32 R9, RZ, RZ, 0x40000040 ;  /* 0x40000040ff097424 */ /* 0x000fe200078e00ff */
[----:B------:R-:W-:Y:S01]  /*10400*/  FMNMX.FTZ R3, R26, R13, !PT ;  /* 0x0000000d1a037209 */ /* 0x000fe20007810000 */
[----:B------:R-:W-:Y:S01]  /*10410*/  IMAD.MOV.U32 R11, RZ, RZ, 0x40000040 ;  /* 0x40000040ff0b7424 */ /* 0x000fe200078e00ff */
[----:B------:R-:W-:Y:S02]  /*10420*/  SHF.R.U32.HI R0, RZ, 0x4, R0 ;  /* 0x00000004ff007819 */ /* 0x000fe40000011600 */
[----:B------:R-:W-:Y:S02]  /*10430*/  R2UR UR7, R9 ;  /* 0x00000000090772ca */ /* 0x000fe400000e0000 */
[----:B------:R-:W-:Y:S02]  /*10440*/  LOP3.LUT R0, R0, 0x3fff, RZ, 0xc0, !PT ;  /* 0x00003fff00007812 */ /* 0x000fe400078ec0ff */
[----:B------:R-:W-:-:S02]  /*10450*/  FMNMX.FTZ R3, R27, R3, !PT ;  /* 0x000000031b037209 */ /* 0x000fc40007810000 */
        /* <DEDUP_REMOVED lines=13> */
[----:B------:R-:W-:Y:S01]  /*10530*/  QGMMA.64x96x32.F32.E4M3.E4M3 R88, R148, gdesc[UR4], R88, gsb0 ;  /* 0x0160000494587df3 */ /* 0x000fe20008000858 */
        /* <DEDUP_REMOVED lines=19> */
[----:B------:R-:W-:Y:S01]  /*10670*/  R2UR UR6, R10 ;  /* 0x000000000a0672ca */ /* 0x000fe200000e0000 */
[----:B------:R-:W-:Y:S01]  /*10680*/  VIADD R10, R8, 0x4 ;  /* 0x00000004080a7836 */ /* 0x000fe20000000000 */
[----:B------:R-:W-:Y:S01]  /*10690*/  FMNMX.FTZ R0, R52, R0, !PT ;  /* 0x0000000034007209 */ /* 0x000fe20007810000 */
[----:B------:R-:W-:Y:S01]  /*106a0*/  VIADD R8, R8, 0x6 ;  /* 0x0000000608087836 */ /* 0x000fe20000000000 */
[----:B------:R-:W-:Y:S01]  /*106b0*/  R2UR UR7, R11 ;  /* 0x000000000b0772ca */ /* 0x000fe200000e0000 */
[----:B------:R-:W-:Y:S01]  /*106c0*/  IMAD.MOV.U32 R11, RZ, RZ, 0x40000040 ;  /* 0x40000040ff0b7424 */ /* 0x000fe200078e00ff */
        /* <DEDUP_REMOVED lines=34> */
[----:B------:R-:W-:-:S06]  /*108f0*/  WARPGROUP.ARRIVE ;  /* 0x00000000000079c5 */ /* 0x000fcc0000000000 */
[----:B------:R-:W0:Y:S01]  /*10900*/  S2R R151, SR_TID.X ;  /* 0x0000000000977919 */ /* 0x000e220000002100 */
[----:B------:R-:W1:Y:S01]  /*10910*/  SHFL.BFLY PT, R9, R0, 0x2, 0x1f ;  /* 0x0c401f0000097f89 */ /* 0x000e6200000e0000 */
[----:B------:R-:W-:Y:S01]  /*10920*/  QGMMA.64x96x32.F32.E4M3.E4M3 R88, R144, gdesc[UR4], R88, gsb0 ;  /* 0x0160000490587df3 */ /* 0x000fe20008000858 */
[----:B------:R-:W-:Y:S02]  /*10930*/  R2UR UR6, R10 ;  /* 0x000000000a0672ca */ /* 0x000fe400000e0000 */
[----:B------:R-:W2:Y:S01]  /*10940*/  SHFL.BFLY PT, R10, R3, 0x2, 0x1f ;  /* 0x0c401f00030a7f89 */ /* 0x000ea200000e0000 */
[----:B------:R-:W-:Y:S02]  /*10950*/  R2UR UR7, R11 ;  /* 0x000000000b0772ca */ /* 0x000fe400000e0000 */
[----:B-1----:R-:W-:Y:S01]  /*10960*/  FMNMX.FTZ R0, R0, R9, !PT ;  /* 0x0000000900007209 */ /* 0x002fe20007810000 */
[----:B------:R-:W-:Y:S01]  /*10970*/  IMAD.MOV.U32 R9, RZ, RZ, 0x40000040 ;  /* 0x40000040ff097424 */ /* 0x000fe200078e00ff */
[----:B--2---:R-:W-:-:S03]  /*10980*/  FMNMX.FTZ R10, R3, R10, !PT ;  /* 0x0000000a030a7209 */ /* 0x004fc60007810000 */
[----:B------:R-:W1:Y:S01]  /*10990*/  SHFL.BFLY PT, R3, R0, 0x1, 0x1f ;  /* 0x0c201f0000037f89 */ /* 0x000e6200000e0000 */
[----:B0-----:R-:W-:-:S04]  /*109a0*/  LOP3.LUT R151, R151, 0x7f, RZ, 0xc0, !PT ;  /* 0x0000007f97977812 */ /* 0x001fc800078ec0ff */
[----:B------:R-:W-:Y:S02]  /*109b0*/  ISETP.NE.AND P0, PT, R151, RZ, PT ;  /* 0x000000ff9700720c */ /* 0x000fe40003f05270 */
[----:B-1----:R-:W-:-:S05]  /*109c0*/  FMNMX.FTZ R3, R0, R3, !PT ;  /* 0x0000000300037209 */ /* 0x002fca0007810000 */
[----:B------:R-:W-:-:S04]  /*109d0*/  FFMA.FTZ R11, R2, R3, -8 ;  /* 0xc1000000020b7423 */ /* 0x000fc80000010003 */
[C-C-:B------:R-:W-:Y:S01]  /*109e0*/  FFMA.FTZ R20, R2.reuse, R29, -R11.reuse ;  /* 0x0000001d02147223 */ /* 0x140fe2000001080b */
[----:B------:R-:W-:-:S01]  /*109f0*/  FFMA.FTZ R29, R2, R37, -R11 ;  /* 0x00000025021d7223 */ /* 0x000fc2000001080b */
[C-C-:B------:R-:W-:Y:S01]  /*10a00*/  FFMA.FTZ R37, R2.reuse, R45, -R11.reuse ;  /* 0x0000002d02257223 */ /* 0x140fe2000001080b */
[----:B------:R-:W-:-:S01]  /*10a10*/  FFMA.FTZ R45, R2, R53, -R11 ;  /* 0x00000035022d7223 */ /* 0x000fc2000001080b */
[C-C-:B------:R-:W-:Y:S01]  /*10a20*/  FFMA.FTZ R53, R2.reuse, R61, -R11.reuse ;  /* 0x0000003d02357223 */ /* 0x140fe2000001080b */
[----:B------:R-:W-:-:S01]  /*10a30*/  FFMA.FTZ R61, R2, R69, -R11 ;  /* 0x00000045023d7223 */ /* 0x000fc2000001080b */
[----:B------:R-:W-:Y:S01]  /*10a40*/  FFMA.FTZ R69, R2, R77, -R11 ;  /* 0x0000004d02457223 */ /* 0x000fe2000001080b */
[----:B------:R-:W-:Y:S08]  /*10a50*/  MUFU.EX2 R20, R20 ;  /* 0x0000001400147308 */ /* 0x000ff00000000800 */
[----:B------:R-:W-:Y:S08]  /*10a60*/  MUFU.EX2 R29, R29 ;  /* 0x0000001d001d7308 */ /* 0x000ff00000000800 */
[----:B------:R-:W-:Y:S08]  /*10a70*/  MUFU.EX2 R37, R37 ;  /* 0x0000002500257308 */ /* 0x000ff00000000800 */
[----:B------:R-:W-:Y:S08]  /*10a80*/  MUFU.EX2 R45, R45 ;  /* 0x0000002d002d7308 */ /* 0x000ff00000000800 */
[----:B------:R-:W-:Y:S08]  /*10a90*/  MUFU.EX2 R53, R53 ;  /* 0x0000003500357308 */ /* 0x000ff00000000800 */
[----:B------:R-:W-:Y:S01]  /*10aa0*/  MUFU.EX2 R61, R61 ;  /* 0x0000003d003d7308 */ /* 0x000fe20000000800 */
[----:B------:R-:W-:-:S02]  /*10ab0*/  WARPGROUP.DEPBAR.LE gsb0, 0x0 ;  /* 0x00008000000079c5 */ /* 0x000fc40000010000 */
[----:B------:R-:W-:-:S05]  /*10ac0*/  WARPGROUP.ARRIVE ;  /* 0x00000000000079c5 */ /* 0x000fca0000000000 */
[----:B------:R-:W-:Y:S01]  /*10ad0*/  MUFU.EX2 R69, R69 ;  /* 0x0000004500457308 */ /* 0x000fe20000000800 */
[----:B------:R-:W-:Y:S01]  /*10ae0*/  QGMMA.64x96x32.F32.E4M3.E4M3 R88, R140, gdesc[UR4], R88, gsb0 ;  /* 0x016000048c587df3 */ /* 0x000fe20008000858 */
[----:B------:R-:W-:Y:S02]  /*10af0*/  R2UR UR6, R8 ;  /* 0x00000000080672ca */ /* 0x000fe400000e0000 */
[----:B------:R-:W0:Y:S01]  /*10b00*/  SHFL.BFLY PT, R8, R10, 0x1, 0x1f ;  /* 0x0c201f000a087f89 */ /* 0x000e2200000e0000 */
[----:B------:R-:W-:Y:S01]  /*10b10*/  R2UR UR7, R9 ;  /* 0x00000000090772ca */ /* 0x000fe200000e0000 */
        /* <DEDUP_REMOVED lines=10> */
[----:B------:R-:W-:-:S05]  /*10bc0*/  FFMA.FTZ R73, R2, R81, -R11 ;  /* 0x0000005102497223 */ /* 0x000fca000001080b */
        /* <DEDUP_REMOVED lines=34> */
[----:B------:R-:W-:-:S01]  /*10df0*/  FADD.FTZ R5, R12, R5 ;  /* 0x000000050c057221 */ /* 0x000fc20000010000 */
        /* <DEDUP_REMOVED lines=30> */
[----:B------:R-:W-:Y:S01]  /*10fe0*/  FFMA.FTZ R11, R2, R85, -R11 ;  /* 0x00000055020b7223 */ /* 0x000fe2000001080b */
[----:B------:R-:W-:-:S01]  /*10ff0*/  FADD.FTZ R5, R20, R5 ;  /* 0x0000000514057221 */ /* 0x000fc20000010000 */
[----:B------:R-:W-:Y:S01]  /*11000*/  FFMA.FTZ R77, R2, R87, -R77 ;  /* 0x00000057024d7223 */ /* 0x000fe2000001084d */
[----:B------:R-:W-:Y:S01]  /*11010*/  @!P0 IMAD R82, R18, 0x8, R16 ;  /* 0x0000000812528824 */ /* 0x000fe200078e0210 */
[----:B------:R-:W2:Y:S01]  /*11020*/  MUFU.EX2 R24, R24 ;  /* 0x0000001800187308 */ /* 0x000ea20000000800 */
[----:B-1----:R-:W-:-:S02]  /*11030*/  FADD.FTZ R4, R30, R4 ;  /* 0x000000041e047221 */ /* 0x002fc40000010000 */
[----:B------:R-:W-:-:S05]  /*11040*/  @!P0 VIADD R82, R82, 0x19c40 ;  /* 0x00019c4052528836 */ /* 0x000fca0000000000 */
[----:B------:R-:W1:Y:S01]  /*11050*/  MUFU.EX2 R34, R34 ;  /* 0x0000002200227308 */ /* 0x000e620000000800 */
[----:B0-----:R-:W-:-:S01]  /*11060*/  FADD.FTZ R4, R31, R4 ;  /* 0x000000041f047221 */ /* 0x001fc20000010000 */
[----:B------:R-:W-:Y:S01]  /*11070*/  @!P0 PRMT R82, RZ, 0x654, R82 ;  /* 0x00000654ff528816 */ /* 0x000fe20000000052 */
[----:B------:R-:W-:-:S05]  /*11080*/  WARPGROUP.DEPBAR.LE gsb0, 0x0 ;  /* 0x00008000000079c5 */ /* 0x000fca0000010000 */
[----:B------:R-:W0:Y:S01]  /*11090*/  MUFU.EX2 R35, R35 ;  /* 0x0000002300237308 */ /* 0x000e220000000800 */
[----:B--2---:R-:W-:-:S01]  /*110a0*/  FADD.FTZ R5, R24, R5 ;  /* 0x0000000518057221 */ /* 0x004fc20000010000 */
[----:B------:R-:W-:-:S03]  /*110b0*/  WARPGROUP.ARRIVE ;  /* 0x00000000000079c5 */ /* 0x000fc60000000000 */
[----:B------:R-:W-:-:S03]  /*110c0*/  FADD.FTZ R5, R25, R5 ;  /* 0x0000000519057221 */ /* 0x000fc60000010000 */
[----:B------:R-:W2:Y:S01]  /*110d0*/  MUFU.EX2 R28, R28 ;  /* 0x0000001c001c7308 */ /* 0x000ea20000000800 */
[----:B-1----:R-:W-:-:S01]  /*110e0*/  FADD.FTZ R4, R34, R4 ;  /* 0x0000000422047221 */ /* 0x002fc20000010000 */
[----:B------:R-:W-:Y:S06]  /*110f0*/  QGMMA.64x96x32.F32.E4M3.E4M3 R88, R136, gdesc[UR4], R88, gsb0 ;  /* 0x0160000488587df3 */ /* 0x000fec0008000858 */
        /* <DEDUP_REMOVED lines=31> */
[----:B------:R2:W-:Y:S04]  /*112f0*/  @!P0 SYNCS.ARRIVE.TRANS64.RED.A1T0 RZ, [R82+URZ], RZ ;  /* 0x000000ff52ff89a7 */ /* 0x0005e8000810043f */
[----:B------:R-:W3:Y:S01]  /*11300*/  MUFU.EX2 R54, R54 ;  /* 0x0000003600367308 */ /* 0x000ee20000000800 */
[----:B-1----:R-:W-:-:S07]  /*11310*/  FADD.FTZ R4, R51, R4 ;  /* 0x0000000433047221 */ /* 0x002fce0000010000 */
[----:B------:R-:W1:Y:S01]  /*11320*/  MUFU.EX2 R55, R55 ;  /* 0x0000003700377308 */ /* 0x000e620000000800 */
[----:B0-----:R-:W-:-:S04]  /*11330*/  FADD.FTZ R5, R44, R5 ;  /* 0x000000052c057221 */ /* 0x001fc80000010000 */
[----:B------:R-:W-:-:S03]  /*11340*/  FADD.FTZ R5, R45, R5 ;  /* 0x000000052d057221 */ /* 0x000fc60000010000 */
[----:B------:R-:W0:Y:S01]  /*11350*/  MUFU.EX2 R48, R48 ;  /* 0x0000003000307308 */ /* 0x000e220000000800 */
[----:B---3--:R-:W-:-:S07]  /*11360*/  FADD.FTZ R4, R54, R4 ;  /* 0x0000000436047221 */ /* 0x008fce0000010000 */
        /* <DEDUP_REMOVED lines=10> */
[----:B------:R-:W0:Y:S01]  /*11410*/  MUFU.EX2 R63, R63 ;  /* 0x0000003f003f7308 */ /* 0x000e220000000800 */
[----:B---3--:R-:W-:-:S04]  /*11420*/  FADD.FTZ R5, R52, R5 ;  /* 0x0000000534057221 */ /* 0x008fc80000010000 */
[----:B------:R-:W-:-:S03]  /*11430*/  FADD.FTZ R5, R53, R5 ;  /* 0x0000000535057221 */ /* 0x000fc60000010000 */
        /* <DEDUP_REMOVED lines=13> */
[----:B-1----:R-:W-:-:S04]  /*11510*/  FADD.FTZ R5, R60, R5 ;  /* 0x000000053c057221 */ /* 0x002fc80000010000 */
[----:B------:R-:W-:-:S03]  /*11520*/  FADD.FTZ R5, R61, R5 ;  /* 0x000000053d057221 */ /* 0x000fc60000010000 */
        /* <DEDUP_REMOVED lines=30> */
[----:B-1----:R-:W-:-:S01]  /*11710*/  FADD.FTZ R4, R86, R4 ;  /* 0x0000000456047221 */ /* 0x002fc20000010000 */
[----:B0-----:R-:W-:-:S03]  /*11720*/  FADD.FTZ R5, R11, R5 ;  /* 0x000000050b057221 */ /* 0x001fc60000010000 */
[----:B---3--:R-:W-:Y:S01]  /*11730*/  FADD.FTZ R4, R77, R4 ;  /* 0x000000044d047221 */ /* 0x008fe20000010000 */
[----:B--2---:R-:W-:Y:S06]  /*11740*/  @!P1 BRA `(.L_x_10507) ;  /* 0x0000000000049947 */ /* 0x004fec0003800000 */
[----:B------:R-:W-:Y:S01]  /*11750*/  BPT.TRAP 0x1 ;  /* 0x000000040000795c */ /* 0x000fe20000300000 */
.L_x_10507:
[----:B------:R-:W2:Y:S01]  /*11760*/  LDL R82, [R1+0x1c] ;  /* 0x00001c0001527983 */ /* 0x000ea20000100800 */
[----:B------:R-:W-:Y:S01]  /*11770*/  ISETP.GT.AND P0, PT, R14, RZ, PT ;  /* 0x000000ff0e00720c */ /* 0x000fe20003f04270 */
        /* <DEDUP_REMOVED lines=90> */
[----:B--2---:R-:W-:-:S04]  /*11d20*/  PRMT R15, R82, 0x654, R15 ;  /* 0x00000654520f7816 */ /* 0x004fc8000000000f */
[----:B------:R0:W-:Y:S01]  /*11d30*/  SYNCS.ARRIVE.TRANS64.RED.A1T0 RZ, [R15+URZ], RZ ;  /* 0x000000ff0fff79a7 */ /* 0x0001e2000810043f */
[----:B------:R-:W-:Y:S05]  /*11d40*/  @P0 BRA `(.L_x_10508) ;  /* 0xffffffe000bc0947 */ /* 0x000fea000383ffff */
.L_x_10496:
[----:B------:R-:W-:Y:S05]  /*11d50*/  BSYNC B0 ;  /* 0x0000000000007941 */ /* 0x000fea0003800000 */
.L_x_10495:
[----:B------:R-:W-:Y:S06]  /*11d60*/  BAR.ARV 0x8, 0x200 ;  /* 0x0208000000007b1d */ /* 0x000fec0000002000 */
[----:B------:R-:W-:Y:S05]  /*11d70*/  @!P1 BRA `(.L_x_10509) ;  /* 0x0000000000049947 */ /* 0x000fea0003800000 */
[----:B------:R-:W-:Y:S01]  /*11d80*/  BPT.TRAP 0x1 ;  /* 0x000000040000795c */ /* 0x000fe20000300000 */
.L_x_10509:
[----:B------:R-:W-:Y:S01]  /*11d90*/  IMAD R12, R18, 0x8, R16 ;  /* 0x00000008120c7824 */ /* 0x000fe200078e0210 */
[----:B------:R-:W-:-:S04]  /*11da0*/  SHF.L.U32 R7, R152, 0x1f, RZ ;  /* 0x0000001f98077819 */ /* 0x000fc800000006ff */
[----:B------:R1:W2:Y:S01]  /*11db0*/  SYNCS.PHASECHK.TRANS64.TRYWAIT P0, [R12+URZ+0x19c50], R7 ;  /* 0x019c50070c0075a7 */ /* 0x0002a2000800017f */
[----:B------:R-:W-:Y:S05]  /*11dc0*/  @!P1 BRA `(.L_x_10510) ;  /* 0x0000000000049947 */ /* 0x000fea0003800000 */
[----:B------:R-:W-:Y:S01]  /*11dd0*/  BPT.TRAP 0x1 ;  /* 0x000000040000795c */ /* 0x000fe20000300000 */
.L_x_10510:
[----:B------:R-:W-:Y:S04]  /*11de0*/  BSSY B0, `(.L_x_10511) ;  /* 0x0000004000007945 */ /* 0x000fe80003800000 */
[----:B--2---:R-:W-:Y:S05]  /*11df0*/  @P0 BRA `(.L_x_10512) ;  /* 0x0000000000080947 */ /* 0x004fea0003800000 */
[----:B------:R-:W2:Y:S02]  /*11e00*/  SYNCS.PHASECHK.TRANS64.TRYWAIT P0, [R12+URZ+0x19c50], R7 ;  /* 0x019c50070c0075a7 */ /* 0x000ea4000800017f */
[----:B--2---:R-:W-:Y:S05]  /*11e10*/  @!P0 BRA `(.L_x_10513) ;  /* 0x000000a000748947 */ /* 0x004fea0003800000 */
.L_x_10512:
[----:B------:R-:W-:Y:S05]  /*11e20*/  BSYNC B0 ;  /* 0x0000000000007941 */ /* 0x000fea0003800000 */
.L_x_10511:
        /* <DEDUP_REMOVED lines=10> */
[----:B-12---:R-:W-:-:S05]  /*11ed0*/  LOP3.LUT R7, R16, 0x10000, RZ, 0xfc, !PT ;  /* 0x0001000010077812 */ /* 0x006fca00078efcff */
[----:B------:R-:W-:Y:S02]  /*11ee0*/  IMAD R6, R18, 0x300, R7 ;  /* 0x0000030012067824 */ /* 0x000fe400078e0207 */
        /* <DEDUP_REMOVED lines=29> */
[----:B------:R-:W-:Y:S02]  /*120c0*/  IMAD.MOV.U32 R20, RZ, RZ, -0x800000 ;  /* 0xff800000ff147424 */ /* 0x000fe400078e00ff */
[----:B------:R-:W-:-:S06]  /*120d0*/  IMAD.MOV.U32 R21, RZ, RZ, -0x800000 ;  /* 0xff800000ff157424 */ /* 0x000fcc00078e00ff */
        /* <DEDUP_REMOVED lines=16> */
[----:B-1----:R-:W-:-:S03]  /*121e0*/  FADD.FTZ R10, R8, R7 ;  /* 0x00000007080a7221 */ /* 0x002fc60000010000 */
        /* <DEDUP_REMOVED lines=25> */
.L_x_10514:
[----:B------:R-:W2:Y:S01]  /*12380*/  LDL.LU R2, [R1+0x1c] ;  /* 0x00001c0001027983 */ /* 0x000ea20000300800 */
[----:B------:R-:W-:Y:S02]  /*12390*/  VIADD R12, R12, 0x19c60 ;  /* 0x00019c600c0c7836 */ /* 0x000fe40000000000 */
[-C--:B------:R-:W-:Y:S01]  /*123a0*/  FMUL.FTZ R0, R88, R14.reuse ;  /* 0x0000000e58007220 */ /* 0x080fe20000410000 */
[----:B------:R-:W-:Y:S01]  /*123b0*/  FMUL.FTZ R89, R89, R14 ;  /* 0x0000000e59597220 */ /* 0x000fe20000410000 */
[----:B------:R-:W3:Y:S01]  /*123c0*/  LDL.LU R24, [R1+0x5c] ;  /* 0x00005c0001187983 */ /* 0x000ee20000300800 */
[----:B------:R-:W-:-:S05]  /*123d0*/  VIADD R18, R18, 0x1 ;  /* 0x0000000112127836 */ /* 0x000fca0000000000 */
[----:B------:R-:W-:Y:S01]  /*123e0*/  ISETP.NE.AND P1, PT, R18, 0x2, PT ;  /* 0x000000021200780c */ /* 0x000fe20003f25270 */
[----:B------:R-:W-:-:S03]  /*123f0*/  FMUL.FTZ R5, R92, R14 ;  /* 0x0000000e5c057220 */ /* 0x000fc60000410000 */
        /* <DEDUP_REMOVED lines=45> */
[----:B------:R-:W-:-:S02]  /*126d0*/  LOP3.LUT R152, R152, R3, RZ, 0x3c, !PT ;  /* 0x0000000398987212 */ /* 0x000fc400078e3cff */
[----:B------:R-:W-:Y:S02]  /*126e0*/  SEL R18, R18, RZ, P1 ;  /* 0x000000ff12127207 */ /* 0x000fe40000800000 */
[----:B--2---:R-:W-:Y:S01]  /*126f0*/  PRMT R2, R2, 0x654, R12 ;  /* 0x0000065402027816 */ /* 0x004fe2000000000c */
[----:B---3--:R-:W-:-:S03]  /*12700*/  VIADD R24, R24, 0x1 ;  /* 0x0000000118187836 */ /* 0x008fc60000000000 */
[----:B------:R0:W-:Y:S02]  /*12710*/  SYNCS.ARRIVE.TRANS64.RED.A1T0 RZ, [R2+URZ], RZ ;  /* 0x000000ff02ff79a7 */ /* 0x0001e4000810043f */
[----:B------:R0:W-:Y:S01]  /*12720*/  STL [R1+0x5c], R24 ;  /* 0x00005c1801007387 */ /* 0x0001e20000100800 */
[-C--:B------:R-:W-:Y:S01]  /*12730*/  FMUL.FTZ R12, R125, R14.reuse ;  /* 0x0000000e7d0c7220 */ /* 0x080fe20000410000 */
[----:B------:R-:W-:-:S07]  /*12740*/  FMUL.FTZ R14, R133, R14 ;  /* 0x0000000e850e7220 */ /* 0x000fce0000410000 */
.L_x_10448:
[----:B------:R-:W0:Y:S08]  /*12750*/  S2UR UR4, SR_CgaCtaId ;  /* 0x00000000000479c3 */ /* 0x000e300000008800 */
[----:B------:R-:W-:Y:S01]  /*12760*/  BAR.SYNC.DEFER_BLOCKING 0x5, 0x200 ;  /* 0x0148000000007b1d */ /* 0x000fe20000010000 */
[----:B------:R-:W-:-:S05]  /*12770*/  MOV R16, 0x400 ;  /* 0x0000040000107802 */ /* 0x000fca0000000f00 */
        /* <DEDUP_REMOVED lines=11> */
[----:B0-----:R-:W2:Y:S04]  /*12830*/  LDL R40, [R1+0x84] ;  /* 0x0000840001287983 */ /* 0x001ea80000100800 */
[----:B------:R-:W3:Y:S04]  /*12840*/  LDL.LU R62, [R1+0x54] ;  /* 0x00005400013e7983 */ /* 0x000ee80000300800 */
[----:B------:R-:W4:Y:S01]  /*12850*/  LDL.LU R60, [R1+0x58] ;  /* 0x00005800013c7983 */ /* 0x000f220000300800 */
        /* <DEDUP_REMOVED lines=10> */
[----:B------:R-:W-:Y:S01]  /*12900*/  F2FP.BF16.F32.PACK_AB R89, R4, R89 ;  /* 0x000000590459723e */ /* 0x000fe200000010ff */
[----:B------:R-:W-:-:S03]  /*12910*/  ULDC.64 UR4, c[0x0][0xc00] ;  /* 0x0003000000047ab9 */ /* 0x000fc60000000a00 */
[----:B------:R0:W3:Y:S01]  /*12920*/  LDG.E.CONSTANT R26, desc[UR42][R2.64] ;  /* 0x0000002a021a7981 */ /* 0x0000e2000c1e9900 */
[----:B------:R-:W-:Y:S02]  /*12930*/  F2FP.BF16.F32.PACK_AB R11, R11, R112 ;  /* 0x000000700b0b723e */ /* 0x000fe400000010ff */
[----:B------:R-:W-:Y:S02]  /*12940*/  F2FP.BF16.F32.PACK_AB R10, R10, R113 ;  /* 0x000000710a0a723e */ /* 0x000fe400000010ff */
[----:B------:R-:W-:Y:S02]  /*12950*/  F2FP.BF16.F32.PACK_AB R15, R15, R128 ;  /* 0x000000800f0f723e */ /* 0x000fe400000010ff */
[----:B------:R-:W-:Y:S02]  /*12960*/  F2FP.BF16.F32.PACK_AB R14, R14, R129 ;  /* 0x000000810e0e723e */ /* 0x000fe400000010ff */
[----:B------:R-:W-:Y:S01]  /*12970*/  F2FP.BF16.F32.PACK_AB R13, R13, R120 ;  /* 0x000000780d0d723e */ /* 0x000fe200000010ff */
[----:B0-----:R-:W0:Y:S01]  /*12980*/  S2R R3, SR_SWINHI ;  /* 0x0000000000037919 */ /* 0x001e220000002f00 */
[----:B------:R-:W-:-:S02]  /*12990*/  LOP3.LUT P0, R2, R24, 0x3, RZ, 0xc0, !PT ;  /* 0x0000000318027812 */ /* 0x000fc4000780c0ff */
[----:B------:R-:W-:Y:S02]  /*129a0*/  F2FP.BF16.F32.PACK_AB R12, R12, R121 ;  /* 0x000000790c0c723e */ /* 0x000fe400000010ff */
[----:B------:R-:W-:Y:S02]  /*129b0*/  ISETP.EQ.OR P0, PT, R2, 0x3, !P0 ;  /* 0x000000030200780c */ /* 0x000fe40004702670 */
        /* <DEDUP_REMOVED lines=8> */
[----:B------:R-:W-:Y:S02]  /*12a40*/  F2FP.BF16.F32.PACK_AB R38, R95, R38 ;  /* 0x000000265f26723e */ /* 0x000fe400000010ff */
[----:B------:R-:W-:-:S02]  /*12a50*/  SEL R15, R14, R15, P0 ;  /* 0x0000000f0e0f7207 */ /* 0x000fc40000000000 */
[----:B------:R-:W-:Y:S02]  /*12a60*/  F2FP.BF16.F32.PACK_AB R33, R102, R33 ;  /* 0x000000216621723e */ /* 0x000fe400000010ff */
[----:B------:R-:W-:Y:S02]  /*12a70*/  F2FP.BF16.F32.PACK_AB R36, R103, R36 ;  /* 0x000000246724723e */ /* 0x000fe400000010ff */
[----:B------:R-:W-:Y:S02]  /*12a80*/  F2FP.BF16.F32.PACK_AB R9, R9, R104 ;  /* 0x000000680909723e */ /* 0x000fe400000010ff */
[----:B------:R-:W-:Y:S02]  /*12a90*/  MOV R24, R16 ;  /* 0x0000001000187202 */ /* 0x000fe40000000f00 */
[----:B0-----:R-:W-:Y:S02]  /*12aa0*/  MOV R25, R3 ;  /* 0x0000000300197202 */ /* 0x001fe40000000f00 */
        /* <DEDUP_REMOVED lines=9> */
[----:B------:R-:W-:Y:S02]  /*12b40*/  F2FP.BF16.F32.PACK_AB R29, R118, R29 ;  /* 0x0000001d761d723e */ /* 0x000fe400000010ff */
[----:B------:R-:W-:Y:S02]  /*12b50*/  F2FP.BF16.F32.PACK_AB R32, R119, R32 ;  /* 0x000000207720723e */ /* 0x000fe400000010ff */
[----:B------:R-:W-:Y:S02]  /*12b60*/  SEL R45, R8, R9, P0 ;  /* 0x00000009082d7207 */ /* 0x000fe40000000000 */
[----:B------:R-:W-:-:S02]  /*12b70*/  SEL R33, R36, R33, P0 ;  /* 0x0000002124217207 */ /* 0x000fc40000000000 */
[----:B------:R-:W-:Y:S02]  /*12b80*/  SEL R61, R31, R34, P0 ;  /* 0x000000221f3d7207 */ /* 0x000fe40000000000 */
[----:B------:R-:W-:Y:S02]  /*12b90*/  F2FP.BF16.F32.PACK_AB R27, R126, R27 ;  /* 0x0000001b7e1b723e */ /* 0x000fe400000010ff */
[----:B------:R-:W-:Y:S02]  /*12ba0*/  F2FP.BF16.F32.PACK_AB R30, R127, R30 ;  /* 0x0000001e7f1e723e */ /* 0x000fe400000010ff */
[----:B------:R-:W-:Y:S02]  /*12bb0*/  SEL R31, R34, R31, P0 ;  /* 0x0000001f221f7207 */ /* 0x000fe40000000000 */
[----:B------:R-:W-:Y:S02]  /*12bc0*/  F2FP.BF16.F32.PACK_AB R135, R135, R28 ;  /* 0x0000001c8787723e */ /* 0x000fe400000010ff */
[----:B------:R-:W-:-:S02]  /*12bd0*/  SEL R63, R29, R32, P0 ;  /* 0x000000201d3f7207 */ /* 0x000fc40000000000 */
        /* <DEDUP_REMOVED lines=10> */
[----:B------:R-:W-:Y:S02]  /*12c80*/  LOP3.LUT R3, R6, 0x180, RZ, 0xc0, !PT ;  /* 0x0000018006037812 */ /* 0x000fe400078ec0ff */
[----:B------:R-:W-:Y:S02]  /*12c90*/  LOP3.LUT R10, R0, R69, RZ, 0x3c, !PT ;  /* 0x00000045000a7212 */ /* 0x000fe400078e3cff */
[----:B------:R-:W-:-:S02]  /*12ca0*/  LOP3.LUT R0, R71, 0x180, RZ, 0xc0, !PT ;  /* 0x0000018047007812 */ /* 0x000fc400078ec0ff */
[C---:B------:R-:W-:Y:S02]  /*12cb0*/  IADD3 R73, P3, R6.reuse, 0x3020, RZ ;  /* 0x0000302006497810 */ /* 0x040fe40007f7e0ff */
[----:B------:R-:W-:Y:S02]  /*12cc0*/  IADD3 R77, P1, R6, 0x6020, RZ ;  /* 0x00006020064d7810 */ /* 0x000fe40007f3e0ff */
[----:B------:R-:W-:Y:S02]  /*12cd0*/  SHF.R.U64 R3, R3, 0x3, RZ ;  /* 0x0000000303037819 */ /* 0x000fe400000012ff */
[----:B------:R-:W-:Y:S02]  /*12ce0*/  SHF.R.U64 R0, R0, 0x3, RZ ;  /* 0x0000000300007819 */ /* 0x000fe400000012ff */
[----:B------:R-:W-:Y:S02]  /*12cf0*/  LOP3.LUT R2, R73, 0x180, RZ, 0xc0, !PT ;  /* 0x0000018049027812 */ /* 0x000fe400078ec0ff */
[----:B------:R-:W-:-:S02]  /*12d00*/  LOP3.LUT R14, R77, 0x180, RZ, 0xc0, !PT ;  /* 0x000001804d0e7812 */ /* 0x000fc400078ec0ff */
[----:B------:R-:W-:Y:S01]  /*12d10*/  IADD3 R75, P2, R6, 0x6000, RZ ;  /* 0x00006000064b7810 */ /* 0x000fe20007f5e0ff */
[----:B------:R-:W-:Y:S01]  /*12d20*/  IMAD.X R11, RZ, RZ, R7, P5 ;  /* 0x000000ffff0b7224 */ /* 0x000fe200028e0607 */
[----:B------:R-:W-:Y:S02]  /*12d30*/  LOP3.LUT R6, R3, R6, RZ, 0x3c, !PT ;  /* 0x0000000603067212 */ /* 0x000fe400078e3cff */
[----:B------:R-:W-:Y:S02]  /*12d40*/  LOP3.LUT R12, R0, R71, RZ, 0x3c, !PT ;  /* 0x00000047000c7212 */ /* 0x000fe400078e3cff */
[----:B------:R-:W-:Y:S02]  /*12d50*/  SHF.R.U64 R2, R2, 0x3, RZ ;  /* 0x0000000302027819 */ /* 0x000fe400000012ff */
[----:B------:R-:W-:Y:S02]  /*12d60*/  SHF.R.U64 R14, R14, 0x3, RZ ;  /* 0x000000030e0e7819 */ /* 0x000fe400000012ff */
[----:B------:R-:W-:-:S02]  /*12d70*/  MOV R54, R6 ;  /* 0x0000000600367202 */ /* 0x000fc40000000f00 */
[----:B---3--:R-:W-:Y:S01]  /*12d80*/  LOP3.LUT R0, R26, 0x2, RZ, 0x3c, !PT ;  /* 0x000000021a007812 */ /* 0x008fe200078e3cff */
[----:B------:R-:W-:Y:S01]  /*12d90*/  SHFL.IDX PT, R37, R37, R26, 0x1c1f ;  /* 0x001c1f1a25257589 */ /* 0x000fe200000e0000 */
[----:B------:R-:W-:Y:S02]  /*12da0*/  LOP3.LUT R8, R2, R73, RZ, 0x3c, !PT ;  /* 0x0000004902087212 */ /* 0x000fe400078e3cff */
[----:B------:R-:W-:Y:S01]  /*12db0*/  MOV R52, R10 ;  /* 0x0000000a00347202 */ /* 0x000fe20000000f00 */
[----:B------:R-:W0:Y:S01]  /*12dc0*/  SHFL.IDX PT, R6, R89, R0, 0x1c1f ;  /* 0x001c1f0059067589 */ /* 0x000e2200000e0000 */
[----:B------:R-:W-:-:S03]  /*12dd0*/  LOP3.LUT R2, R14, R77, RZ, 0x3c, !PT ;  /* 0x0000004d0e027212 */ /* 0x000fc600078e3cff */
        /* <DEDUP_REMOVED lines=18> */
[----:B------:R-:W4:Y:S04]  /*12f00*/  SHFL.IDX PT, R42, R27, R0, 0x1c1f ;  /* 0x001c1f001b2a7589 */ /* 0x000f2800000e0000 */
[----:B------:R-:W-:Y:S04]  /*12f10*/  SHFL.IDX PT, R55, R55, R26, 0x1c1f ;  /* 0x001c1f1a37377589 */ /* 0x000fe800000e0000 */
[----:B------:R-:W-:Y:S04]  /*12f20*/  SHFL.IDX PT, R67, R67, R26, 0x1c1f ;  /* 0x001c1f1a43437589 */ /* 0x000fe800000e0000 */
[----:B------:R-:W4:Y:S04]  /*12f30*/  SHFL.IDX PT, R32, R15, R0, 0x1c1f ;  /* 0x001c1f000f207589 */ /* 0x000f2800000e0000 */
[----:B------:R0:W4:Y:S01]  /*12f40*/  SHFL.IDX PT, R44, R135, R0, 0x1c1f ;  /* 0x001c1f00872c7589 */ /* 0x00012200000e0000 */
[----:B------:R-:W-:Y:S01]  /*12f50*/  SHF.R.U64 R4, R4, 0x3, RZ ;  /* 0x0000000304047819 */ /* 0x000fe200000012ff */
[----:B------:R-:W-:-:S02]  /*12f60*/  IMAD.X R5, RZ, RZ, R7, P2 ;  /* 0x000000ffff057224 */ /* 0x000fc400010e0607 */
[--C-:B------:R-:W-:Y:S01]  /*12f70*/  IMAD.X R9, RZ, RZ, R7.reuse, P3 ;  /* 0x000000ffff097224 */ /* 0x100fe200018e0607 */
[----:B------:R-:W-:Y:S01]  /*12f80*/  LOP3.LUT R4, R4, R75, RZ, 0x3c, !PT ;  /* 0x0000004b04047212 */ /* 0x000fe200078e3cff */
[--C-:B------:R-:W-:Y:S02]  /*12f90*/  IMAD.X R13, RZ, RZ, R7.reuse, P4 ;  /* 0x000000ffff0d7224 */ /* 0x100fe400020e0607 */
[----:B------:R-:W-:Y:S01]  /*12fa0*/  IMAD.X R3, RZ, RZ, R7, P1 ;  /* 0x000000ffff037224 */ /* 0x000fe200008e0607 */
[----:B------:R-:W-:Y:S01]  /*12fb0*/  MOV R46, R4 ;  /* 0x00000004002e7202 */ /* 0x000fe20000000f00 */
[----:B0-----:R-:W0:Y:S01]  /*12fc0*/  LDC R0, c[0x0][0xbe8] ;  /* 0x0002fa00ff007b82 */ /* 0x001e220000000800 */
[----:B------:R-:W-:Y:S02]  /*12fd0*/  MOV R48, R8 ;  /* 0x0000000800307202 */ /* 0x000fe40000000f00 */
[----:B------:R-:W-:Y:S02]  /*12fe0*/  SEL R4, R37, R6, P0 ;  /* 0x0000000625047207 */ /* 0x000fe40000000000 */
[----:B------:R-:W-:-:S02]  /*12ff0*/  MOV R50, R12 ;  /* 0x0000000c00327202 */ /* 0x000fc40000000f00 */
[----:B------:R-:W-:Y:S02]  /*13000*/  SEL R6, R6, R37, P0 ;  /* 0x0000002506067207 */ /* 0x000fe40000000000 */
[----:B-1----:R-:W-:Y:S02]  /*13010*/  SEL R8, R39, R10, P0 ;  /* 0x0000000a27087207 */ /* 0x002fe40000000000 */
[----:B--2---:R-:W-:Y:S02]  /*13020*/  SEL R5, R57, R34, P0 ;  /* 0x0000002239057207 */ /* 0x004fe40000000000 */
[----:B------:R-:W-:Y:S01]  /*13030*/  SEL R7, R34, R57, P0 ;  /* 0x0000003922077207 */ /* 0x000fe20000000000 */
[----:B------:R-:W-:Y:S01]  /*13040*/  BAR.SYNC.DEFER_BLOCKING 0x1, 0x180 ;  /* 0x0046000000007b1d */ /* 0x000fe20000010000 */
[----:B------:R-:W-:Y:S02]  /*13050*/  SEL R10, R10, R39, P0 ;  /* 0x000000270a0a7207 */ /* 0x000fe40000000000 */
[----:B---3--:R-:W-:-:S02]  /*13060*/  SEL R12, R43, R14, P0 ;  /* 0x0000000e2b0c7207 */ /* 0x008fc40000000000 */
[----:B----4-:R-:W-:Y:S02]  /*13070*/  SEL R9, R59, R36, P0 ;  /* 0x000000243b097207 */ /* 0x010fe40000000000 */
[----:B------:R-:W-:Y:S02]  /*13080*/  SEL R11, R36, R59, P0 ;  /* 0x0000003b240b7207 */ /* 0x000fe40000000000 */
[----:B------:R-:W-:Y:S02]  /*13090*/  SEL R14, R14, R43, P0 ;  /* 0x0000002b0e0e7207 */ /* 0x000fe40000000000 */
[----:B------:R-:W-:Y:S02]  /*130a0*/  SEL R13, R61, R38, P0 ;  /* 0x000000263d0d7207 */ /* 0x000fe40000000000 */
[----:B------:R-:W-:Y:S02]  /*130b0*/  SEL R15, R38, R61, P0 ;  /* 0x0000003d260f7207 */ /* 0x000fe40000000000 */
[----:B------:R-:W-:-:S02]  /*130c0*/  ISETP.NE.U32.AND P2, PT, RZ, UR4, PT ;  /* 0x00000004ff007c0c */ /* 0x000fc4000bf45070 */
[----:B------:R-:W-:Y:S02]  /*130d0*/  IADD3 R26, P1, R62, UR4, RZ ;  /* 0x000000043e1a7c10 */ /* 0x000fe4000ff3e0ff */
[----:B------:R-:W-:Y:S01]  /*130e0*/  MOV R3, R2 ;  /* 0x0000000200037202 */ /* 0x000fe20000000f00 */
        /* <DEDUP_REMOVED lines=34> */
[----:B--2---:R-:W-:Y:S01]  /*13310*/  IMAD.IADD R15, R58, 0x1, R56 ;  /* 0x000000013a0f7824 */ /* 0x004fe200078e0238 */
[----:B-1----:R-:W-:Y:S06]  /*13320*/  @P0 BRA `(.L_x_10517) ;  /* 0x0000000000100947 */ /* 0x002fec0003800000 */
[----:B------:R-:W-:Y:S05]  /*13330*/  @!P2 BRA `(.L_x_10517) ;  /* 0x00000000000ca947 */ /* 0x000fea0003800000 */
[----:B------:R-:W2:Y:S04]  /*13340*/  LDG.E R4, desc[UR42][R26.64] ;  /* 0x0000002a1a047981 */ /* 0x000ea8000c1e1900 */
[----:B-----5:R-:W2:Y:S02]  /*13350*/  LDG.E R7, desc[UR42][R26.64+0x4] ;  /* 0x0000042a1a077981 */ /* 0x020ea4000c1e1900 */
[----:B--2---:R-:W-:-:S07]  /*13360*/  IMAD.IADD R7, R7, 0x1, -R4 ;  /* 0x0000000107077824 */ /* 0x004fce00078e0a04 */
.L_x_10517:
[----:B------:R-:W2:Y:S01]  /*13370*/  LDL.LU R4, [R1+0x48] ;  /* 0x0000480001047983 */ /* 0x000ea20000300800 */
[----:B------:R-:W-:Y:S01]  /*13380*/  ULDC.64 UR4, c[0x0][0xb90] ;  /* 0x0002e40000047ab9 */ /* 0x000fe20000000a00 */
[----:B------:R-:W1:Y:S01]  /*13390*/  S2R R3, SR_TID.X ;  /* 0x0000000000037919 */ /* 0x000e620000002100 */
[----:B------:R-:W4:Y:S01]  /*133a0*/  S2R R14, SR_TID.X ;  /* 0x00000000000e7919 */ /* 0x000f220000002100 */
[----:B------:R-:W-:Y:S01]  /*133b0*/  IMAD.MOV.U32 R9, RZ, RZ, R15 ;  /* 0x000000ffff097224 */ /* 0x000fe200078e000f */
[----:B------:R-:W3:Y:S01]  /*133c0*/  @P1 LDC R45, c[0x0][0xbec] ;  /* 0x0002fb00ff2d1b82 */ /* 0x000ee20000000800 */
[----:B------:R-:W3:Y:S04]  /*133d0*/  LDL.LU R10, [R1+0x60] ;  /* 0x00006000010a7983 */ /* 0x000ee80000300800 */
[----:B------:R-:W3:Y:S04]  /*133e0*/  LDL.LU R44, [R1+0x50] ;  /* 0x00005000012c7983 */ /* 0x000ee80000300800 */
[----:B------:R-:W3:Y:S04]  /*133f0*/  LDL R49, [R1+0x4c] ;  /* 0x00004c0001317983 */ /* 0x000ee80000100800 */
[----:B------:R-:W3:Y:S01]  /*13400*/  LDL R30, [R1+0x80] ;  /* 0x00008000011e7983 */ /* 0x000ee20000100800 */
[----:B-----5:R-:W-:-:S03]  /*13410*/  IMAD R38, R7, R0, RZ ;  /* 0x0000000007267224 */ /* 0x020fc600078e02ff */
[----:B------:R0:W5:Y:S01]  /*13420*/  LDL R48, [R1+0x8c] ;  /* 0x00008c0001307983 */ /* 0x0001620000100800 */
[----:B-1----:R-:W-:-:S05]  /*13430*/  VIADD R47, R3, 0xffffff80 ;  /* 0xffffff80032f7836 */ /* 0x002fca0000000000 */
[----:B------:R-:W-:-:S04]  /*13440*/  SHF.R.S32.HI R50, RZ, 0x1f, R47 ;  /* 0x0000001fff327819 */ /* 0x000fc8000001142f */
[----:B------:R-:W-:Y:S02]  /*13450*/  LEA.HI R50, R50, R47, RZ, 0x2 ;  /* 0x0000002f32327211 */ /* 0x000fe400078f10ff */
[----:B------:R-:W-:Y:S02]  /*13460*/  SHF.R.S32.HI R3, RZ, 0x1f, R2 ;  /* 0x0000001fff037819 */ /* 0x000fe40000011402 */
[----:B------:R-:W-:Y:S01]  /*13470*/  SHF.R.S32.HI R50, RZ, 0x2, R50 ;  /* 0x00000002ff327819 */ /* 0x000fe20000011432 */
        /* <DEDUP_REMOVED lines=10> */
[----:B--2---:R-:W-:Y:S02]  /*13520*/  IMAD.MOV.U32 R8, RZ, RZ, R4 ;  /* 0x000000ffff087224 */ /* 0x004fe400078e0004 */
[----:B0-----:R-:W-:-:S05]  /*13530*/  @P1 IMAD.HI.U32 R4, R15, R6, RZ ;  /* 0x000000060f041227 */ /* 0x001fca00078e00ff */
[----:B---3--:R-:W-:Y:S02]  /*13540*/  @P1 SHF.R.U32.HI R9, RZ, R29, R4 ;  /* 0x0000001dff091219 */ /* 0x008fe40000011604 */
        /* <DEDUP_REMOVED lines=31> */
[----:B------:R-:W0:Y:S01]  /*13740*/  SHFL.IDX PT, R41, R4, RZ, 0x1c1f ;  /* 0x001c1fff04297589 */ /* 0x000e2200000e0000 */
[----:B------:R-:W-:-:S02]  /*13750*/  SHF.R.U64 R12, R12, 0x3, RZ ;  /* 0x000000030c0c7819 */ /* 0x000fc400000012ff */
[----:B------:R-:W-:Y:S02]  /*13760*/  IADD3 R15, P2, R24, 0x1800, RZ ;  /* 0x00001800180f7810 */ /* 0x000fe40007f5e0ff */
[----:B------:R-:W-:Y:S01]  /*13770*/  LOP3.LUT R12, R12, R13, RZ, 0x3c, !PT ;  /* 0x0000000d0c0c7212 */ /* 0x000fe200078e3cff */
[----:B------:R-:W-:Y:S01]  /*13780*/  IMAD.IADD R13, R30, 0x1, R56 ;  /* 0x000000011e0d7824 */ /* 0x000fe200078e0238 */
[----:B------:R-:W-:Y:S01]  /*13790*/  LOP3.LUT P0, RZ, R14, 0x3, RZ, 0xc0, !PT ;  /* 0x000000030eff7812 */ /* 0x000fe2000780c0ff */
[----:B------:R-:W-:-:S03]  /*137a0*/  IMAD.X R9, RZ, RZ, R25, P2 ;  /* 0x000000ffff097224 */ /* 0x000fc600010e0619 */
[----:B------:R-:W-:Y:S01]  /*137b0*/  ISETP.GE.OR P2, PT, R13, R38, P0 ;  /* 0x000000260d00720c */ /* 0x000fe20000746670 */
[----:B------:R-:W-:-:S12]  /*137c0*/  IMAD R3, R3, UR4, RZ ;  /* 0x0000000403037c24 */ /* 0x000fd8000f8e02ff */
[----:B0-----:R0:W-:Y:S02]  /*137d0*/  @!P2 ST.E desc[UR42][R40.64], R20 ;  /* 0x000000142800a985 */ /* 0x0011e4000c10192a */
[C---:B0-----:R-:W-:Y:S02]  /*137e0*/  IMAD R41, R2.reuse, UR5, R3 ;  /* 0x0000000502297c24 */ /* 0x041fe4000f8e0203 */
        /* <DEDUP_REMOVED lines=12> */
[----:B------:R-:W0:Y:S01]  /*138b0*/  SHFL.IDX PT, R43, R4, 0x1, 0x1c1f ;  /* 0x003c1f00042b7f89 */ /* 0x000e2200000e0000 */
[----:B------:R-:W-:-:S05]  /*138c0*/  VIADD R5, R13, 0x8 ;  /* 0x000000080d057836 */ /* 0x000fca0000000000 */
[----:B------:R-:W-:Y:S01]  /*138d0*/  ISETP.GE.OR P0, PT, R5, R38, P0 ;  /* 0x000000260500720c */ /* 0x000fe20000706670 */
[----:B------:R-:W-:-:S12]  /*138e0*/  IMAD.IADD R40, R56, 0x1, R20 ;  /* 0x0000000138287824 */ /* 0x000fd800078e0214 */
[----:B0-----:R0:W-:Y:S02]  /*138f0*/  @!P0 ST.E desc[UR42][R42.64], R21 ;  /* 0x000000152a008985 */ /* 0x0011e4000c10192a */
[----:B0-----:R-:W0:Y:S01]  /*13900*/  @P1 LDC R43, c[0x0][0xbf0] ;  /* 0x0002fc00ff2b1b82 */ /* 0x001e220000000800 */
[----:B------:R-:W-:Y:S01]  /*13910*/  IADD3 R29, P4, R24, 0x6000, RZ ;  /* 0x00006000181d7810 */ /* 0x000fe20007f9e0ff */
[----:B------:R-:W-:Y:S01]  /*13920*/  @P1 IMAD.HI.U32 R20, R40, R45, RZ ;  /* 0x0000002d28141227 */ /* 0x000fe200078e00ff */
[C---:B------:R-:W-:Y:S02]  /*13930*/  IADD3 R7, P3, R24.reuse, 0x7800, RZ ;  /* 0x0000780018077810 */ /* 0x040fe40007f7e0ff */
[----:B------:R-:W-:Y:S02]  /*13940*/  LOP3.LUT R26, R27, 0x180, RZ, 0xc0, !PT ;  /* 0x000001801b1a7812 */ /* 0x000fe400078ec0ff */
[----:B------:R-:W-:Y:S01]  /*13950*/  LOP3.LUT R28, R29, 0x180, RZ, 0xc0, !PT ;  /* 0x000001801d1c7812 */ /* 0x000fe200078ec0ff */
[----:B------:R-:W-:Y:S01]  /*13960*/  IMAD.MOV.U32 R21, RZ, RZ, R40 ;  /* 0x000000ffff157224 */ /* 0x000fe200078e0028 */
[----:B------:R-:W-:Y:S01]  /*13970*/  LOP3.LUT R8, R15, 0x180, RZ, 0xc0, !PT ;  /* 0x000001800f087812 */ /* 0x000fe200078ec0ff */
[----:B------:R-:W-:Y:S01]  /*13980*/  IMAD R37, R37, UR4, RZ ;  /* 0x0000000425257c24 */ /* 0x000fe2000f8e02ff */
[----:B------:R-:W-:-:S02]  /*13990*/  LOP3.LUT R11, R24, 0x180, RZ, 0xc0, !PT ;  /* 0x00000180180b7812 */ /* 0x000fc400078ec0ff */
[----:B------:R-:W-:Y:S01]  /*139a0*/  LOP3.LUT R6, R7, 0x180, RZ, 0xc0, !PT ;  /* 0x0000018007067812 */ /* 0x000fe200078ec0ff */
[----:B------:R-:W-:Y:S01]  /*139b0*/  IMAD.IADD R3, R3, 0x1, R39 ;  /* 0x0000000103037824 */ /* 0x000fe200078e0227 */
[----:B------:R-:W-:Y:S02]  /*139c0*/  SHF.R.U64 R26, R26, 0x3, RZ ;  /* 0x000000031a1a7819 */ /* 0x000fe400000012ff */
[----:B------:R-:W-:Y:S01]  /*139d0*/  SHF.R.U64 R28, R28, 0x3, RZ ;  /* 0x000000031c1c7819 */ /* 0x000fe200000012ff */
[----:B------:R-:W-:Y:S01]  /*139e0*/  IMAD R39, R36, UR5, R37 ;  /* 0x0000000524277c24 */ /* 0x000fe2000f8e0225 */
[----:B------:R-:W-:Y:S02]  /*139f0*/  SHF.R.U64 R8, R8, 0x3, RZ ;  /* 0x0000000308087819 */ /* 0x000fe400000012ff */
[----:B------:R-:W-:Y:S02]  /*13a00*/  SHF.R.U64 R11, R11, 0x3, RZ ;  /* 0x000000030b0b7819 */ /* 0x000fe400000012ff */
[----:B0-----:R-:W-:-:S02]  /*13a10*/  @P1 SHF.R.U32.HI R21, RZ, R43, R20 ;  /* 0x0000002bff151219 */ /* 0x001fc40000011614 */
[----:B------:R-:W-:Y:S01]  /*13a20*/  SHF.R.U64 R6, R6, 0x3, RZ ;  /* 0x0000000306067819 */ /* 0x000fe200000012ff */
[----:B------:R-:W-:Y:S01]  /*13a30*/  IMAD.WIDE.U32 R36, R36, UR4, R2 ;  /* 0x0000000424247c25 */ /* 0x000fe2000f8e0002 */
[----:B------:R-:W-:Y:S01]  /*13a40*/  LOP3.LUT R26, R26, R27, RZ, 0x3c, !PT ;  /* 0x0000001b1a1a7212 */ /* 0x000fe200078e3cff */
[----:B------:R-:W-:Y:S01]  /*13a50*/  ULDC.64 UR4, c[0x0][0xae0] ;  /* 0x0002b80000047ab9 */ /* 0x000fe20000000a00 */
[----:B------:R-:W-:Y:S01]  /*13a60*/  LOP3.LUT R28, R28, R29, RZ, 0x3c, !PT ;  /* 0x0000001d1c1c7212 */ /* 0x000fe200078e3cff */
[--C-:B------:R-:W-:Y:S01]  /*13a70*/  IMAD.MOV R3, RZ, RZ, -R21.reuse ;  /* 0x000000ffff037224 */ /* 0x100fe200078e0a15 */
[----:B------:R-:W-:Y:S01]  /*13a80*/  SHF.R.S32.HI R2, RZ, 0x1f, R21 ;  /* 0x0000001fff027819 */ /* 0x000fe20000011415 */
[--C-:B------:R-:W-:Y:S01]  /*13a90*/  IMAD.X R13, RZ, RZ, R25.reuse, P6 ;  /* 0x000000ffff0d7224 */ /* 0x100fe200030e0619 */
[----:B------:R-:W-:Y:S01]  /*13aa0*/  LOP3.LUT R8, R8, R15, RZ, 0x3c, !PT ;  /* 0x0000000f08087212 */ /* 0x000fe200078e3cff */
[--C-:B------:R-:W-:Y:S01]  /*13ab0*/  IMAD.X R27, RZ, RZ, R25.reuse, P5 ;  /* 0x000000ffff1b7224 */ /* 0x100fe200028e0619 */
[----:B------:R-:W-:Y:S01]  /*13ac0*/  LOP3.LUT R4, R11, R24, RZ, 0x3c, !PT ;  /* 0x000000180b047212 */ /* 0x000fe200078e3cff */
[--C-:B------:R-:W-:Y:S01]  /*13ad0*/  IMAD.X R29, RZ, RZ, R25.reuse, P4 ;  /* 0x000000ffff1d7224 */ /* 0x100fe200020e0619 */
[----:B------:R-:W-:Y:S01]  /*13ae0*/  LOP3.LUT R32, R6, R7, RZ, 0x3c, !PT ;  /* 0x0000000706207212 */ /* 0x000fe200078e3cff */
[--C-:B------:R-:W-:Y:S01]  /*13af0*/  IMAD.X R33, RZ, RZ, R25.reuse, P3 ;  /* 0x000000ffff217224 */ /* 0x100fe200018e0619 */
[----:B------:R-:W5:Y:S01]  /*13b00*/  LD.E.128 R8, desc[UR42][R8.64] ;  /* 0x0000002a08087980 */ /* 0x000f62000c101d00 */
[----:B------:R-:W-:-:S02]  /*13b10*/  IMAD.MOV.U32 R5, RZ, RZ, R25 ;  /* 0x000000ffff057224 */ /* 0x000fc400078e0019 */
[----:B------:R-:W-:Y:S01]  /*13b20*/  IMAD.IADD R37, R37, 0x1, R39 ;  /* 0x0000000125257824 */ /* 0x000fe200078e0227 */
[----:B------:R-:W5:Y:S01]  /*13b30*/  LD.E.128 R12, desc[UR42][R12.64] ;  /* 0x0000002a0c0c7980 */ /* 0x000f62000c101d00 */
[----:B------:R-:W-:Y:S02]  /*13b40*/  IMAD R39, R0, R3, R40 ;  /* 0x0000000300277224 */ /* 0x000fe400078e0228 */
[----:B------:R-:W-:Y:S01]  /*13b50*/  IMAD R2, R2, UR4, RZ ;  /* 0x0000000402027c24 */ /* 0x000fe2000f8e02ff */
[----:B------:R-:W5:Y:S02]  /*13b60*/  LD.E.128 R4, desc[UR42][R4.64] ;  /* 0x0000002a04047980 */ /* 0x000f64000c101d00 */
[----:B------:R-:W-:Y:S02]  /*13b70*/  SHF.R.S32.HI R0, RZ, 0x1f, R39 ;  /* 0x0000001fff007819 */ /* 0x000fe40000011427 */
[----:B------:R-:W5:Y:S01]  /*13b80*/  LD.E.128 R24, desc[UR42][R26.64] ;  /* 0x0000002a1a187980 */ /* 0x000f62000c101d00 */
[----:B------:R-:W-:-:S03]  /*13b90*/  IMAD R41, R21, UR5, R2 ;  /* 0x0000000515297c24 */ /* 0x000fc6000f8e0202 */
[----:B------:R-:W5:Y:S01]  /*13ba0*/  LD.E.128 R28, desc[UR42][R28.64] ;  /* 0x0000002a1c1c7980 */ /* 0x000f62000c101d00 */
[----:B------:R-:W-:Y:S01]  /*13bb0*/  IMAD.WIDE.U32 R2, R21, UR4, R36 ;  /* 0x0000000415027c25 */ /* 0x000fe2000f8e0024 */
[----:B------:R-:W-:Y:S02]  /*13bc0*/  ULDC.64 UR4, c[0x0][0xad8] ;  /* 0x0002b60000047ab9 */ /* 0x000fe40000000a00 */
        /* <DEDUP_REMOVED lines=19> */
[----:B0-----:R1:W0:Y:S01]  /*13d00*/  SHFL.IDX PT, R20, R39, RZ, 0x1c1f ;  /* 0x001c1fff27147589 */ /* 0x00122200000e0000 */
        /* <DEDUP_REMOVED lines=8> */
[-C--:B0-----:R-:W-:Y:S02]  /*13d90*/  @!P1 LEA R36, P3, R47, R20.reuse, 0x1 ;  /* 0x000000142f249211 */ /* 0x081fe400078608ff */
[C---:B------:R-:W-:Y:S02]  /*13da0*/  @!P2 LEA R40, P4, R44.reuse, R20, 0x1 ;  /* 0x000000142c28a211 */ /* 0x040fe400078808ff */
[----:B--2---:R-:W-:Y:S01]  /*13db0*/  @!P0 IMAD.WIDE R2, R49, 0x2, R20 ;  /* 0x0000000231028825 */ /* 0x004fe200078e0214 */
[-C--:B------:R-:W-:Y:S02]  /*13dc0*/  @!P1 LEA.HI.X R37, R47, R21.reuse, R48, 0x1, P3 ;  /* 0x000000152f259211 */ /* 0x080fe400018f0c30 */
[----:B------:R-:W-:Y:S02]  /*13dd0*/  @!P2 LEA.HI.X R41, R44, R21, R46, 0x1, P4 ;  /* 0x000000152c29a211 */ /* 0x000fe400020f0c2e */
[----:B------:R3:W-:Y:S04]  /*13de0*/  @!P0 ST.E.128 desc[UR42][R2.64], R4 ;  /* 0x0000000402008985 */ /* 0x0007e8000c101d2a */
[----:B------:R3:W-:Y:S04]  /*13df0*/  @!P1 ST.E.128 desc[UR42][R36.64], R12 ;  /* 0x0000000c24009985 */ /* 0x0007e8000c101d2a */
[----:B------:R3:W-:Y:S02]  /*13e00*/  @!P2 ST.E.128 desc[UR42][R40.64], R28 ;  /* 0x0000001c2800a985 */ /* 0x0007e4000c101d2a */
.L_x_10519:
[----:B------:R-:W-:Y:S05]  /*13e10*/  BSYNC B1 ;  /* 0x0000000000017941 */ /* 0x000fea0003800000 */
.L_x_10518:
        /* <DEDUP_REMOVED lines=19> */
.L_x_10516:
        /* <DEDUP_REMOVED lines=28> */
.L_x_10521:
        /* <DEDUP_REMOVED lines=48> */
.L_x_10523:
[----:B------:R-:W-:Y:S05]  /*14410*/  BSYNC B1 ;  /* 0x0000000000017941 */ /* 0x000fea0003800000 */
.L_x_10522:
        /* <DEDUP_REMOVED lines=69> */
.L_x_10525:
[----:B------:R-:W-:Y:S05]  /*14870*/  BSYNC B1 ;  /* 0x0000000000017941 */ /* 0x000fea0003800000 */
.L_x_10524:
        /* <DEDUP_REMOVED lines=17> */
.L_x_10520:
[----:B------:R-:W-:Y:S05]  /*14990*/  BSYNC B0 ;  /* 0x0000000000007941 */ /* 0x000fea0003800000 */
.L_x_10515:
[----:B-1----:R-:W2:Y:S01]  /*149a0*/  LDL R0, [R1+0x3c] ;  /* 0x00003c0001007983 */ /* 0x002ea20000100800 */
[----:B------:R-:W-:Y:S02]  /*149b0*/  ULDC UR4, c[0x0][0xc3c] ;  /* 0x00030f0000047ab9 */ /* 0x000fe40000000800 */
[----:B--2---:R-:W-:-:S13]  /*149c0*/  ISETP.GE.AND P0, PT, R0, UR4, PT ;  /* 0x0000000400007c0c */ /* 0x004fda000bf06270 */
[----:B------:R-:W-:Y:S05]  /*149d0*/  @!P0 BRA `(.L_x_10526) ;  /* 0xfffffec400f88947 */ /* 0x000fea000383ffff */
[----:B------:R-:W-:Y:S05]  /*149e0*/  BRA `(.L_x_10397) ;  /* 0x0000006c00c07947 */ /* 0x000fea0003800000 */
.L_x_10395:
        /* <DEDUP_REMOVED lines=18> */
.L_x_10527:
        /* <DEDUP_REMOVED lines=42> */
.L_x_10533:
        /* <DEDUP_REMOVED lines=12> */
.L_x_10532:
[----:B------:R-:W-:Y:S05]  /*14e70*/  BSYNC B0 ;  /* 0x0000000000007941 */ /* 0x000fea0003800000 */
.L_x_10531:
        /* <DEDUP_REMOVED lines=21> */
.L_x_10529:
        /* <DEDUP_REMOVED lines=21> */
.L_x_10534:
        /* <DEDUP_REMOVED lines=55> */
.L_x_10530:
[----:B------:R-:W-:Y:S02]  /*15490*/  IMAD.MOV.U32 R17, RZ, RZ, RZ ;  /* 0x000000ffff117224 */ /* 0x000fe400078e00ff */
[----:B------:R-:W-:Y:S02]  /*154a0*/  IMAD.U32 R16, RZ, RZ, UR6 ;  /* 0x00000006ff107e24 */ /* 0x000fe4000f8e00ff */
[----:B------:R-:W-:-:S07]  /*154b0*/  IMAD.MOV.U32 R18, RZ, RZ, RZ ;  /* 0x000000ffff127224 */ /* 0x000fce00078e00ff */
.L_x_10535:
[----:B------:R-:W-:-:S13]  /*154c0*/  ISETP.NE.AND P0, PT, R5, RZ, PT ;  /* 0x000000ff0500720c */ /* 0x000fda0003f05270 */
[----:B------:R-:W0:Y:S01]  /*154d0*/  @!P0 S2R R3, SR_CgaCtaId ;  /* 0x0000000000038919 */ /* 0x000e220000008800 */
[----:B------:R-:W-:-:S04]  /*154e0*/  @!P0 MOV R2, 0x400 ;  /* 0x0000040000028802 */ /* 0x000fc80000000f00 */
[----:B0-----:R-:W-:-:S05]  /*154f0*/  @!P0 LEA R2, R3, R2, 0x18 ;  /* 0x0000000203028211 */ /* 0x001fca00078ec0ff */
[----:B------:R2:W-:Y:S01]  /*15500*/  @!P0 STS.128 [R2+0x19cd0], R16 ;  /* 0x019cd01002008388 */ /* 0x0005e20000000c00 */
[----:B------:R-:W-:Y:S06]  /*15510*/  BAR.ARV 0x5, 0x200 ;  /* 0x0148000000007b1d */ /* 0x000fec0000002000 */
.L_x_10528:
        /* <DEDUP_REMOVED lines=63> */
.L_x_10652:
[----:B------:R-:W0:Y:S02]  /*15910*/  LDC.64 R2, c[0x0][0xc88] ;  /* 0x00032200ff027b82 */ /* 0x000e240000000a00 */
[----:B0-----:R-:W-:-:S05]  /*15920*/  IMAD.WIDE R2, R19, 0x4, R2 ;  /* 0x0000000413027825 */ /* 0x001fca00078e0202 */
[----:B--2---:R0:W2:Y:S01]  /*15930*/  LDG.E R13, desc[UR42][R2.64] ;  /* 0x0000002a020d7981 */ /* 0x0040a2000c1e1900 */
[----:B------:R-:W-:Y:S05]  /*15940*/  YIELD ;  /* 0x0000000000007946 */ /* 0x000fea0003800000 */
[----:B------:R-:W-:Y:S01]  /*15950*/  ULDC.64 UR4, c[0x0][0xa28] ;  /* 0x00028a0000047ab9 */ /* 0x000fe20000000a00 */
[----:B------:R-:W-:Y:S01]  /*15960*/  ULDC.64 UR6, c[0x0][0xa00] ;  /* 0x0002800000067ab9 */ /* 0x000fe20000000a00 */
[----:B------:R-:W-:Y:S01]  /*15970*/  ISETP.NE.U32.AND P0, PT, RZ, UR4, PT ;  /* 0x00000004ff007c0c */ /* 0x000fe2000bf05070 */
[----:B------:R-:W-:Y:S01]  /*15980*/  ULDC.64 UR8, c[0x0][0xa18] ;  /* 0x0002860000087ab9 */ /* 0x000fe20000000a00 */
[----:B0-----:R-:W-:-:S02]  /*15990*/  CS2R R2, SRZ ;  /* 0x0000000000027805 */ /* 0x001fc4000001ff00 */
        /* <DEDUP_REMOVED lines=8> */
[----:B---3--:R-:W-:Y:S01]  /*15a20*/  @P1 LEA.HI.X R7, R13, UR5, R0, 0x2, P2 ;  /* 0x000000050d071c11 */ /* 0x008fe200090f1400 */
[----:B------:R0:W-:Y:S01]  /*15a30*/  STL [R1+0x34], R0 ;  /* 0x0000340001007387 */ /* 0x0001e20000100800 */
[----:B------:R-:W-:Y:S01]  /*15a40*/  IADD3 R4, P2, R23, UR6, RZ ;  /* 0x0000000617047c10 */ /* 0x000fe2000ff5e0ff */
[----:B------:R-:W-:Y:S01]  /*15a50*/  ULDC.64 UR4, c[0x0][0xa08] ;  /* 0x0002820000047ab9 */ /* 0x000fe20000000a00 */
[----:B------:R-:W-:Y:S01]  /*15a60*/  ISETP.NE.U32.AND P3, PT, RZ, UR8, PT ;  /* 0x00000008ff007c0c */ /* 0x000fe2000bf65070 */
[----:B-1----:R1:W5:Y:S01]  /*15a70*/  @P1 LDG.E R2, desc[UR42][R6.64] ;  /* 0x0000002a06021981 */ /* 0x002362000c1e1900 */
[----:B------:R-:W-:Y:S01]  /*15a80*/  IADD3.X R5, R15, UR7, RZ, P2, !PT ;  /* 0x000000070f057c10 */ /* 0x000fe200097fe4ff */
[----:B------:R-:W-:Y:S01]  /*15a90*/  ULDC.64 UR6, c[0x0][0xa10] ;  /* 0x0002840000067ab9 */ /* 0x000fe20000000a00 */
[----:B0-----:R-:W-:Y:S01]  /*15aa0*/  IMAD.MOV.U32 R0, RZ, RZ, RZ ;  /* 0x000000ffff007224 */ /* 0x001fe200078e00ff */
[----:B------:R-:W-:Y:S05]  /*15ab0*/  STL [R1+0xc], R15 ;  /* 0x00000c0f01007387 */ /* 0x000fea0000100800 */
[----:B------:R-:W2:Y:S01]  /*15ac0*/  @P0 LDG.E R0, desc[UR42][R4.64] ;  /* 0x0000002a04000981 */ /* 0x000ea2000c1e1900 */
[----:B------:R-:W-:-:S02]  /*15ad0*/  ISETP.NE.AND.EX P3, PT, RZ, UR9, PT, P3 ;  /* 0x00000009ff007c0c */ /* 0x000fc4000bf65330 */
[----:B------:R-:W-:-:S04]  /*15ae0*/  IADD3 R8, P4, R23, UR4, RZ ;  /* 0x0000000417087c10 */ /* 0x000fc8000ff9e0ff */
[----:B------:R-:W-:Y:S02]  /*15af0*/  IADD3.X R9, R15, UR5, RZ, P4, !PT ;  /* 0x000000050f097c10 */ /* 0x000fe4000a7fe4ff */
[----:B-1----:R-:W-:Y:S02]  /*15b00*/  IADD3 R6, P4, R23, UR6, RZ ;  /* 0x0000000617067c10 */ /* 0x002fe4000ff9e0ff */
[----:B------:R-:W-:Y:S02]  /*15b10*/  ISETP.NE.U32.AND P1, PT, RZ, UR4, PT ;  /* 0x00000004ff007c0c */ /* 0x000fe4000bf25070 */
[----:B------:R-:W-:Y:S01]  /*15b20*/  IADD3.X R7, R15, UR7, RZ, P4, !PT ;  /* 0x000000070f077c10 */ /* 0x000fe2000a7fe4ff */
[----:B------:R-:W-:Y:S01]  /*15b30*/  ULDC UR4, c[0x0][0x288] ;  /* 0x0000a20000047ab9 */ /* 0x000fe20000000800 */
[----:B------:R-:W-:Y:S02]  /*15b40*/  ISETP.NE.U32.AND P2, PT, RZ, UR6, PT ;  /* 0x00000006ff007c0c */ /* 0x000fe4000bf45070 */
[----:B------:R-:W-:-:S02]  /*15b50*/  @P3 IADD3 R10, P4, R23, UR8, RZ ;  /* 0x00000008170a3c10 */ /* 0x000fc4000ff9e0ff */
[----:B------:R-:W-:Y:S02]  /*15b60*/  ISETP.NE.AND.EX P1, PT, RZ, UR5, PT, P1 ;  /* 0x00000005ff007c0c */ /* 0x000fe4000bf25310 */
[----:B------:R-:W-:Y:S02]  /*15b70*/  ISETP.NE.AND.EX P2, PT, RZ, UR7, PT, P2 ;  /* 0x00000007ff007c0c */ /* 0x000fe4000bf45320 */
[----:B------:R-:W-:Y:S01]  /*15b80*/  @P3 IADD3.X R11, R15, UR9, RZ, P4, !PT ;  /* 0x000000090f0b3c10 */ /* 0x000fe2000a7fe4ff */
[----:B------:R-:W-:-:S08]  /*15b90*/  IMAD.MOV.U32 R12, RZ, RZ, RZ ;  /* 0x000000ffff0c7224 */ /* 0x000fd000078e00ff */
[----:B------:R-:W5:Y:S04]  /*15ba0*/  @P1 LDG.E R12, desc[UR42][R8.64] ;  /* 0x0000002a080c1981 */ /* 0x000f68000c1e1900 */
[----:B------:R-:W5:Y:S04]  /*15bb0*/  @P2 LDG.E R3, desc[UR42][R6.64] ;  /* 0x0000002a06032981 */ /* 0x000f68000c1e1900 */
        /* <DEDUP_REMOVED lines=12> */
[----:B--2---:R0:W-:Y:S01]  /*15c80*/  STL [R1+0x30], R0 ;  /* 0x0000300001007387 */ /* 0x0041e20000100800 */
[----:B------:R-:W-:Y:S02]  /*15c90*/  IMAD.MOV.U32 R14, RZ, RZ, R0 ;  /* 0x000000ffff0e7224 */ /* 0x000fe400078e0000 */
[----:B0-----:R-:W-:Y:S01]  /*15ca0*/  IMAD.U32 R0, RZ, RZ, UR5 ;  /* 0x00000005ff007e24 */ /* 0x001fe2000f8e00ff */
[----:B----4-:R-:W-:Y:S06]  /*15cb0*/  @P3 BRA `(.L_x_10537) ;  /* 0x0000000000143947 */ /* 0x010fec0003800000 */
[----:B------:R-:W-:Y:S05]  /*15cc0*/  @!P0 BRA `(.L_x_10537) ;  /* 0x0000000000108947 */ /* 0x000fea0003800000 */
[----:B------:R-:W2:Y:S04]  /*15cd0*/  LDG.E R11, desc[UR42][R4.64] ;  /* 0x0000002a040b7981 */ /* 0x000ea8000c1e1900 */
[----:B------:R-:W2:Y:S02]  /*15ce0*/  LDG.E R4, desc[UR42][R4.64+0x4] ;  /* 0x0000042a04047981 */ /* 0x000ea4000c1e1900 */
[----:B--2---:R-:W-:-:S05]  /*15cf0*/  IMAD.IADD R14, R4, 0x1, -R11 ;  /* 0x00000001040e7824 */ /* 0x004fca00078e0a0b */
[----:B------:R0:W-:Y:S02]  /*15d00*/  STL [R1+0x30], R14 ;  /* 0x0000300e01007387 */ /* 0x0001e40000100800 */
.L_x_10537:
[----:B-----5:R-:W-:Y:S01]  /*15d10*/  IMAD.IADD R4, R12, 0x1, R2 ;  /* 0x000000010c047824 */ /* 0x020fe200078e0202 */
[----:B------:R-:W-:Y:S01]  /*15d20*/  ULDC.64 UR4, c[0x0][0xa20] ;  /* 0x0002880000047ab9 */ /* 0x000fe20000000a00 */
[----:B------:R1:W-:Y:S01]  /*15d30*/  STL [R1+0x4], R13 ;  /* 0x0000040d01007387 */ /* 0x0003e20000100800 */
[----:B------:R-:W-:-:S03]  /*15d40*/  ISETP.NE.U32.AND P0, PT, RZ, UR4, PT ;  /* 0x00000004ff007c0c */ /* 0x000fc6000bf05070 */
[----:B------:R1:W-:Y:S01]  /*15d50*/  STL [R1+0x10], R4 ;  /* 0x0000100401007387 */ /* 0x0003e20000100800 */
[----:B------:R-:W-:-:S13]  /*15d60*/  ISETP.NE.AND.EX P0, PT, RZ, UR5, PT, P0 ;  /* 0x00000005ff007c0c */ /* 0x000fda000bf05300 */
[----:B-1----:R-:W-:Y:S05]  /*15d70*/  @!P0 BRA `(.L_x_10538) ;  /* 0x0000000000108947 */ /* 0x002fea0003800000 */
[----:B------:R-:W-:-:S04]  /*15d80*/  IADD3 R10, P0, R23, UR4, RZ ;  /* 0x00000004170a7c10 */ /* 0x000fc8000ff1e0ff */
[----:B------:R-:W-:-:S05]  /*15d90*/  IADD3.X R11, R15, UR5, RZ, P0, !PT ;  /* 0x000000050f0b7c10 */ /* 0x000fca00087fe4ff */
[----:B------:R1:W5:Y:S01]  /*15da0*/  LDG.E R10, desc[UR42][R10.64] ;  /* 0x0000002a0a0a7981 */ /* 0x000362000c1e1900 */
[----:B------:R-:W-:Y:S05]  /*15db0*/  BRA `(.L_x_10539) ;  /* 0x0000000000107947 */ /* 0x000fea0003800000 */
.L_x_10538:
[----:B------:R-:W-:Y:S05]  /*15dc0*/  @!P1 BRA `(.L_x_10539) ;  /* 0x00000000000c9947 */ /* 0x000fea0003800000 */
[----:B------:R-:W2:Y:S04]  /*15dd0*/  LDG.E R10, desc[UR42][R8.64] ;  /* 0x0000002a080a7981 */ /* 0x000ea8000c1e1900 */
[----:B------:R-:W2:Y:S02]  /*15de0*/  LDG.E R8, desc[UR42][R8.64+0x4] ;  /* 0x0000042a08087981 */ /* 0x000ea4000c1e1900 */
[----:B--2---:R-:W-:-:S07]  /*15df0*/  IMAD.IADD R10, R8, 0x1, -R10 ;  /* 0x00000001080a7824 */ /* 0x004fce00078e0a0a */
.L_x_10539:
[----:B-----5:R-:W-:Y:S01]  /*15e00*/  IMAD.IADD R10, R10, 0x1, -R2 ;  /* 0x000000010a0a7824 */ /* 0x020fe200078e0a02 */
[----:B------:R-:W2:Y:S01]  /*15e10*/  LDC R4, c[0x0][0x448] ;  /* 0x00011200ff047b82 */ /* 0x000ea20000000800 */
[----:B------:R-:W3:Y:S04]  /*15e20*/  @P2 LDG.E R2, desc[UR42][R6.64] ;  /* 0x0000002a06022981 */ /* 0x000ee8000c1e1900 */
[----:B------:R-:W3:Y:S01]  /*15e30*/  @P2 LDG.E R6, desc[UR42][R6.64+0x4] ;  /* 0x0000042a06062981 */ /* 0x000ee2000c1e1900 */
[----:B------:R-:W-:Y:S01]  /*15e40*/  BSSY B0, `(.L_x_10540) ;  /* 0x0000168000007945 */ /* 0x000fe20003800000 */
[----:B--2---:R-:W-:-:S13]  /*15e50*/  ISETP.NE.AND P0, PT, R4, 0x1, PT ;  /* 0x000000010400780c */ /* 0x004fda0003f05270 */
[----:B------:R-:W2:Y:S08]  /*15e60*/  @P0 LDC R4, c[0x0][0x44c] ;  /* 0x00011300ff040b82 */ /* 0x000eb00000000800 */
[----:B------:R-:W4:Y:S01]  /*15e70*/  @P0 LDC R5, c[0x0][0x450] ;  /* 0x00011400ff050b82 */ /* 0x000f220000000800 */
[----:B---3--:R-:W-:Y:S02]  /*15e80*/  @P2 IMAD.IADD R0, R6, 0x1, -R2 ;  /* 0x0000000106002824 */ /* 0x008fe400078e0a02 */
[----:B------:R-:W-:-:S04]  /*15e90*/  IMAD R2, R17, 0xc0, RZ ;  /* 0x000000c011027824 */ /* 0x000fc800078e02ff */
[----:B------:R-:W-:-:S04]  /*15ea0*/  VIADD R2, R2, 0xbf ;  /* 0x000000bf02027836 */ /* 0x000fc80000000000 */
[----:B--2---:R-:W-:-:S05]  /*15eb0*/  @P0 IMAD.HI.U32 R4, R2, R4, RZ ;  /* 0x0000000402040227 */ /* 0x004fca00078e00ff */
[----:B----4-:R-:W-:Y:S01]  /*15ec0*/  @P0 SHF.R.U32.HI R2, RZ, R5, R4 ;  /* 0x00000005ff020219 */ /* 0x010fe20000011604 */
[----:B------:R-:W-:-:S05]  /*15ed0*/  IMAD.IADD R4, R10, 0x1, R0 ;  /* 0x000000010a047824 */ /* 0x000fca00078e0200 */
        /* <DEDUP_REMOVED lines=9> */
[----:B------:R-:W-:-:S05]  /*15f70*/  VIMNMX R2, R20, R2, PT ;  /* 0x0000000214027248 */ /* 0x000fca0003fe0100 */
[--C-:B------:R-:W-:Y:S02]  /*15f80*/  IMAD R2, R2, 0x80, -R10.reuse ;  /* 0x0000008002027824 */ /* 0x100fe400078e0a0a */
[----:B------:R-:W-:-:S03]  /*15f90*/  IMAD.MOV R10, RZ, RZ, -R10 ;  /* 0x000000ffff0a7224 */ /* 0x000fc600078e0a0a */
[----:B------:R-:W-:Y:S02]  /*15fa0*/  VIMNMX R0, R2, R0, PT ;  /* 0x0000000002007248 */ /* 0x000fe40003fe0100 */
        /* <DEDUP_REMOVED lines=14> */
[----:B------:R-:W2:Y:S02]  /*16090*/  S2R R5, SR_TID.X ;  /* 0x0000000000057919 */ /* 0x000ea40000002100 */
[----:B--2---:R-:W-:-:S04]  /*160a0*/  SHF.R.U32.HI R5, RZ, 0x5, R5 ;  /* 0x00000005ff057819 */ /* 0x004fc80000011605 */
[----:B------:R-:W-:-:S05]  /*160b0*/  LOP3.LUT R5, R5, 0x3, RZ, 0xc0, !PT ;  /* 0x0000000305057812 */ /* 0x000fca00078ec0ff */
[----:B0-----:R0:W2:Y:S02]  /*160c0*/  SHFL.IDX PT, R14, R5, RZ, 0x1f ;  /* 0x00001fff050e7589 */ /* 0x0010a400000e0000 */
.L_x_10687:
[----:B--2---:R-:W-:Y:S02]  /*160d0*/  ISETP.NE.AND P0, PT, R14, RZ, PT ;  /* 0x000000ff0e00720c */ /* 0x004fe40003f05270 */
[----:B------:R-:W-:-:S11]  /*160e0*/  PLOP3.LUT P6, PT, PT, PT, PT, 0x8, 0x0 ;  /* 0x000000000000781c */ /* 0x000fd60003fce170 */
[----:B------:R-:W-:Y:S05]  /*160f0*/  @P0 BRA `(.L_x_10543) ;  /* 0x00000000000c0947 */ /* 0x000fea0003800000 */
[----:B------:R-:W-:-:S03]  /*16100*/  UMOV UR4, 0xffffffff ;  /* 0xffffffff00047882 */ /* 0x000fc60000000000 */
[----:B------:R-:W-:Y:S05]  /*16110*/  BRA.DIV UR4, `(.L_x_10544) ;  /* 0x0000005e04fc7947 */ /* 0x000fea000b800000 */
[----:B------:R-:W-:-:S13]  /*16120*/  ELECT P6, URZ, PT ;  /* 0x00000000003f782f */ /* 0x000fda00038c0000 */
.L_x_10543:
[----:B0-----:R-:W2:Y:S01]  /*16130*/  LDL R5, [R1+0x48] ;  /* 0x0000480001057983 */ /* 0x001ea20000100800 */
[----:B------:R-:W-:Y:S01]  /*16140*/  BSSY B1, `(.L_x_10545) ;  /* 0x0000008000017945 */ /* 0x000fe20003800000 */
[----:B--2---:R-:W-:-:S05]  /*16150*/  VIADD R5, R5, 0x1 ;  /* 0x0000000105057836 */ /* 0x004fca0000000000 */
[----:B------:R-:W-:-:S04]  /*16160*/  LEA.HI R6, R5, R5, RZ, 0x1 ;  /* 0x0000000505067211 */ /* 0x000fc800078f08ff */
[----:B------:R-:W-:-:S05]  /*16170*/  LOP3.LUT R6, R6, 0xfffffffe, RZ, 0xc0, !PT ;  /* 0xfffffffe06067812 */ /* 0x000fca00078ec0ff */
[----:B------:R-:W-:-:S05]  /*16180*/  IMAD.IADD R5, R5, 0x1, -R6 ;  /* 0x0000000105057824 */ /* 0x000fca00078e0a06 */
[----:B------:R-:W-:-:S04]  /*16190*/  SHF.L.U32 R5, R5, 0x1f, RZ ;  /* 0x0000001f05057819 */ /* 0x000fc800000006ff */
[----:B------:R-:W0:Y:S02]  /*161a0*/  SYNCS.PHASECHK.TRANS64.TRYWAIT P0, [R22+URZ+0x19c20], R5 ;  /* 0x019c2005160075a7 */ /* 0x000e24000800017f */
[----:B0-----:R-:W-:Y:S05]  /*161b0*/  @!P0 BRA `(.L_x_10546) ;  /* 0x0000005c00f48947 */ /* 0x001fea0003800000 */
.L_x_10690:
[----:B------:R-:W-:Y:S05]  /*161c0*/  BSYNC B1 ;  /* 0x0000000000017941 */ /* 0x000fea0003800000 */
.L_x_10545:
        /* <DEDUP_REMOVED lines=11> */
.L_x_10691:
[----:B------:R-:W-:Y:S05]  /*16280*/  BSYNC B2 ;  /* 0x0000000000027941 */ /* 0x000fea0003800000 */
.L_x_10549:
[----:B------:R-:W-:Y:S04]  /*16290*/  BSSY B2, `(.L_x_10551) ;  /* 0x0000009000027945 */ /* 0x000fe80003800000 */
[----:B------:R-:W-:Y:S05]  /*162a0*/  @P1 BRA `(.L_x_10552) ;  /* 0x00000000001c1947 */ /* 0x000fea0003800000 */
[----:B0-----:R-:W0:Y:S02]  /*162b0*/  S2R R5, SR_TID.X ;  /* 0x0000000000057919 */ /* 0x001e240000002100 */
[----:B0-----:R-:W-:Y:S01]  /*162c0*/  LOP3.LUT R6, R5, 0x1f, RZ, 0xc0, !PT ;  /* 0x0000001f05067812 */ /* 0x001fe200078ec0ff */
[----:B------:R-:W-:-:S03]  /*162d0*/  IMAD.MOV.U32 R5, RZ, RZ, 0x3000 ;  /* 0x00003000ff057424 */ /* 0x000fc600078e00ff */
[----:B------:R-:W-:Y:S01]  /*162e0*/  ISETP.NE.AND P0, PT, R6, RZ, PT ;  /* 0x000000ff0600720c */ /* 0x000fe20003f05270 */
[----:B------:R3:W-:-:S12]  /*162f0*/  SYNCS.ARRIVE.TRANS64 RZ, [R8+URZ+0x19c90], R5 ;  /* 0x019c900508ff79a7 */ /* 0x0007d8000800003f */
[----:B---3--:R-:W-:Y:S05]  /*16300*/  @!P0 BRA `(.L_x_10552) ;  /* 0x0000000000048947 */ /* 0x008fea0003800000 */
[----:B------:R-:W-:Y:S01]  /*16310*/  BPT.TRAP 0x1 ;  /* 0x000000040000795c */ /* 0x000fe20000300000 */
.L_x_10552:
[----:B------:R-:W-:Y:S05]  /*16320*/  BSYNC B2 ;  /* 0x0000000000027941 */ /* 0x000fea0003800000 */
.L_x_10551:
        /* <DEDUP_REMOVED lines=8> */
[----:B0-----:R-:W-:Y:S01]  /*163b0*/  VIADD R5, R8, 0x19c90 ;  /* 0x00019c9008057836 */ /* 0x001fe20000000000 */
[----:B------:R-:W-:Y:S01]  /*163c0*/  UMOV UR6, 0x0 ;  /* 0x0000000000067882 */ /* 0x000fe20000000000 */
[----:B------:R-:W-:Y:S01]  /*163d0*/  VIADD R9, R7, 0x13800 ;  /* 0x0001380007097836 */ /* 0x000fe20000000000 */
[----:B------:R-:W-:-:S09]  /*163e0*/  UMOV UR7, 0x12f00000 ;  /* 0x12f0000000077882 */ /* 0x000fd20000000000 */
.L_x_10553:
        /* <DEDUP_REMOVED lines=16> */
.L_x_10554:
        /* <DEDUP_REMOVED lines=16> */
.L_x_10555:
        /* <DEDUP_REMOVED lines=13> */
.L_x_10692:
[----:B------:R-:W-:Y:S05]  /*166c0*/  BSYNC B2 ;  /* 0x0000000000027941 */ /* 0x000fea0003800000 */
.L_x_10556:
[----:B------:R-:W-:Y:S01]  /*166d0*/  BSSY B2, `(.L_x_10558) ;  /* 0x000000b000027945 */ /* 0x000fe20003800000 */
[----:B0-2---:R-:W-:Y:S02]  /*166e0*/  IMAD.MOV.U32 R10, RZ, RZ, 0x0 ;  /* 0x00000000ff0a7424 */ /* 0x005fe400078e00ff */
[----:B-1----:R-:W-:Y:S01]  /*166f0*/  IMAD.MOV.U32 R11, RZ, RZ, 0x12f00000 ;  /* 0x12f00000ff0b7424 */ /* 0x002fe200078e00ff */
        /* <DEDUP_REMOVED lines=8> */
.L_x_10559:
[----:B------:R-:W-:Y:S05]  /*16780*/  BSYNC B2 ;  /* 0x0000000000027941 */ /* 0x000fea0003800000 */
.L_x_10558:
        /* <DEDUP_REMOVED lines=8> */
.L_x_10560:
        /* <DEDUP_REMOVED lines=15> */
.L_x_10561:
        /* <DEDUP_REMOVED lines=15> */
.L_x_10562:
        /* <DEDUP_REMOVED lines=10> */
.L_x_10548:
[----:B------:R-:W-:Y:S05]  /*16a90*/  BSYNC B1 ;  /* 0x0000000000017941 */ /* 0x000fea0003800000 */
.L_x_10547:
[----:B0-----:R-:W2:Y:S01]  /*16aa0*/  LDL.LU R5, [R1] ;  /* 0x0000000001057983 */ /* 0x001ea20000300800 */
        /* <DEDUP_REMOVED lines=10> */
.L_x_10579:
[----:B------:R-:W-:Y:S05]  /*16b50*/  YIELD ;  /* 0x0000000000007946 */ /* 0x000fea0003800000 */
[----:B------:R-:W-:Y:S04]  /*16b60*/  BSSY B1, `(.L_x_10563) ;  /* 0x000008b000017945 */ /* 0x000fe80003800000 */
[----:B---3--:R-:W-:Y:S05]  /*16b70*/  @!P6 BRA `(.L_x_10564) ;  /* 0x000000080024e947 */ /* 0x008fea0003800000 */
[----:B--2---:R-:W2:Y:S01]  /*16b80*/  LDL R5, [R1] ;  /* 0x0000000001057983 */ /* 0x004ea20000100800 */
[----:B------:R-:W-:Y:S01]  /*16b90*/  IMAD R8, R27, 0x8, R22 ;  /* 0x000000081b087824 */ /* 0x000fe200078e0216 */
[----:B------:R-:W0:Y:S01]  /*16ba0*/  S2R R4, SR_TID.X ;  /* 0x0000000000047919 */ /* 0x000e220000002100 */
[----:B------:R-:W-:Y:S01]  /*16bb0*/  BSSY B2, `(.L_x_10565) ;  /* 0x0000006000027945 */ /* 0x000fe20003800000 */
[----:B0-----:R-:W-:-:S04]  /*16bc0*/  LOP3.LUT R4, R4, 0x7f, RZ, 0xc0, !PT ;  /* 0x0000007f04047812 */ /* 0x001fc800078ec0ff */
[----:B------:R-:W-:Y:S02]  /*16bd0*/  ISETP.NE.AND P2, PT, R4, RZ, PT ;  /* 0x000000ff0400720c */ /* 0x000fe40003f45270 */
[----:B--2---:R-:W-:-:S04]  /*16be0*/  SHF.L.U32 R7, R5, 0x1f, RZ ;  /* 0x0000001f05077819 */ /* 0x004fc800000006ff */
[----:B------:R-:W0:Y:S02]  /*16bf0*/  SYNCS.PHASECHK.TRANS64.TRYWAIT P1, [R8+URZ+0x19ca0], R7 ;  /* 0x019ca007080075a7 */ /* 0x000e24000802017f */
[----:B0-----:R-:W-:Y:S05]  /*16c00*/  @!P1 BRA `(.L_x_10566) ;  /* 0x00000054009c9947 */ /* 0x001fea0003800000 */
.L_x_10693:
[----:B------:R-:W-:Y:S05]  /*16c10*/  BSYNC B2 ;  /* 0x0000000000027941 */ /* 0x000fea0003800000 */
.L_x_10565:
        /* <DEDUP_REMOVED lines=9> */
.L_x_10568:
[----:B------:R-:W-:Y:S05]  /*16cb0*/  BSYNC B2 ;  /* 0x0000000000027941 */ /* 0x000fea0003800000 */
.L_x_10567:
        /* <DEDUP_REMOVED lines=11> */
.L_x_10569:
        /* <DEDUP_REMOVED lines=16> */
.L_x_10570:
        /* <DEDUP_REMOVED lines=16> */
.L_x_10571:
        /* <DEDUP_REMOVED lines=13> */
.L_x_10694:
[----:B------:R-:W-:Y:S05]  /*17040*/  BSYNC B2 ;  /* 0x0000000000027941 */ /* 0x000fea0003800000 */
.L_x_10572:
[----:B------:R-:W-:Y:S01]  /*17050*/  BSSY B2, `(.L_x_10574) ;  /* 0x000000b000027945 */ /* 0x000fe20003800000 */
[----:B------:R-:W-:Y:S02]  /*17060*/  IMAD.MOV.U32 R10, RZ, RZ, 0x0 ;  /* 0x00000000ff0a7424 */ /* 0x000fe400078e00ff */
[----:B-1----:R-:W-:Y:S01]  /*17070*/  IMAD.MOV.U32 R11, RZ, RZ, 0x12f00000 ;  /* 0x12f00000ff0b7424 */ /* 0x002fe200078e00ff */
        /* <DEDUP_REMOVED lines=8> */
.L_x_10575:
[----:B------:R-:W-:Y:S05]  /*17100*/  BSYNC B2 ;  /* 0x0000000000027941 */ /* 0x000fea0003800000 */
.L_x_10574:
        /* <DEDUP_REMOVED lines=8> */
.L_x_10576:
        /* <DEDUP_REMOVED lines=15> */
.L_x_10577:
        /* <DEDUP_REMOVED lines=15> */
.L_x_10578:
        /* <DEDUP_REMOVED lines=10> */
.L_x_10564:
[----:B------:R-:W-:Y:S05]  /*17410*/  BSYNC B1 ;  /* 0x0000000000017941 */ /* 0x000fea0003800000 */
.L_x_10563:
[----:B------:R-:W3:Y:S01]  /*17420*/  LDL.LU R7, [R1] ;  /* 0x0000000001077983 */ /* 0x000ee20000300800 */
[----:B------:R-:W-:Y:S01]  /*17430*/  VIADD R27, R27, 0x1 ;  /* 0x000000011b1b7836 */ /* 0x000fe20000000000 */
[C---:B------:R-:W-:Y:S01]  /*17440*/  ISETP.GT.AND P2, PT, R9.reuse, R2, PT ;  /* 0x000000020900720c */ /* 0x040fe20003f44270 */
[----:B------:R-:W-:-:S03]  /*17450*/  VIADD R9, R9, 0xffffffff ;  /* 0xffffffff09097836 */ /* 0x000fc60000000000 */
[----:B------:R-:W-:-:S04]  /*17460*/  ISETP.NE.AND P1, PT, R27, 0x2, PT ;  /* 0x000000021b00780c */ /* 0x000fc80003f25270 */
[----:B------:R-:W-:Y:S02]  /*17470*/  SEL R4, RZ, 0x1, P1 ;  /* 0x00000001ff047807 */ /* 0x000fe40000800000 */
[----:B------:R-:W-:Y:S02]  /*17480*/  SEL R27, R27, RZ, P1 ;  /* 0x000000ff1b1b7207 */ /* 0x000fe40000800000 */
[----:B---3--:R-:W-:-:S05]  /*17490*/  LOP3.LUT R7, R7, R4, RZ, 0x3c, !PT ;  /* 0x0000000407077212 */ /* 0x008fca00078e3cff */
[----:B------:R3:W-:Y:S01]  /*174a0*/  STL [R1], R7 ;  /* 0x0000000701007387 */ /* 0x0007e20000100800 */
[----:B------:R-:W-:Y:S05]  /*174b0*/  @P2 BRA `(.L_x_10579) ;  /* 0xfffffff400a42947 */ /* 0x000fea000383ffff */
.L_x_10541:
[----:B------:R-:W-:Y:S05]  /*174c0*/  BSYNC B0 ;  /* 0x0000000000007941 */ /* 0x000fea0003800000 */
.L_x_10540:
[----:B------:R-:W4:Y:S01]  /*174d0*/  LDC R0, c[0x0][0x448] ;  /* 0x00011200ff007b82 */ /* 0x000f220000000800 */
[----:B------:R-:W-:Y:S01]  /*174e0*/  IMAD.MOV.U32 R2, RZ, RZ, 0xc0 ;  /* 0x000000c0ff027424 */ /* 0x000fe200078e00ff */
[----:B------:R-:W-:Y:S05]  /*174f0*/  @!P0 WARPSYNC.ALL ;  /* 0x0000000000008948 */ /* 0x000fea0003800000 */
[----:B------:R-:W-:Y:S01]  /*17500*/  IMAD R2, R17, R2, 0xbf ;  /* 0x000000bf11027424 */ /* 0x000fe200078e0202 */
[----:B------:R-:W-:Y:S01]  /*17510*/  @!P0 BAR.SYNC.DEFER_BLOCKING 0xc, 0x200 ;  /* 0x0308000000008b1d */ /* 0x000fe20000010000 */
[----:B----4-:R-:W-:-:S13]  /*17520*/  ISETP.NE.AND P1, PT, R0, 0x1, PT ;  /* 0x000000010000780c */ /* 0x010fda0003f25270 */
[----:B------:R-:W4:Y:S08]  /*17530*/  @P1 LDC R0, c[0x0][0x44c] ;  /* 0x00011300ff001b82 */ /* 0x000f300000000800 */
[----:B------:R-:W5:Y:S01]  /*17540*/  @P1 LDC R3, c[0x0][0x450] ;  /* 0x00011400ff031b82 */ /* 0x000f620000000800 */
[----:B----4-:R-:W-:-:S05]  /*17550*/  @P1 IMAD.HI.U32 R0, R2, R0, RZ ;  /* 0x0000000002001227 */ /* 0x010fca00078e00ff */
[----:B-----5:R-:W-:-:S05]  /*17560*/  @P1 SHF.R.U32.HI R2, RZ, R3, R0 ;  /* 0x00000003ff021219 */ /* 0x020fca0000011600 */
[----:B------:R-:W-:-:S05]  /*17570*/  IMAD.IADD R2, R21, 0x1, R2 ;  /* 0x0000000115027824 */ /* 0x000fca00078e0202 */
[----:B------:R-:W-:-:S04]  /*17580*/  SHF.R.S32.HI R0, RZ, 0x1f, R2 ;  /* 0x0000001fff007819 */ /* 0x000fc80000011402 */
[----:B------:R-:W-:-:S04]  /*17590*/  LEA.HI R0, R0, R2, RZ, 0x7 ;  /* 0x0000000200007211 */ /* 0x000fc800078f38ff */
[----:B------:R-:W-:-:S04]  /*175a0*/  SHF.R.S32.HI R0, RZ, 0x7, R0 ;  /* 0x00000007ff007819 */ /* 0x000fc80000011400 */
[----:B------:R-:W-:-:S04]  /*175b0*/  VIMNMX R4, R20, R0, PT ;  /* 0x0000000014047248 */ /* 0x000fc80003fe0100 */
[----:B------:R-:W-:Y:S01]  /*175c0*/  ISETP.GT.AND P0, PT, R4, RZ, PT ;  /* 0x000000ff0400720c */ /* 0x000fe20003f04270 */
[----:B------:R4:W-:-:S12]  /*175d0*/  STL [R1+0x28], R4 ;  /* 0x0000280401007387 */ /* 0x0009d80000100800 */
[----:B----4-:R-:W-:Y:S05]  /*175e0*/  @P0 BRA `(.L_x_10580) ;  /* 0x0000000000440947 */ /* 0x010fea0003800000 */
[----:B------:R-:W4:Y:S02]  /*175f0*/  S2R R4, SR_TID.X ;  /* 0x0000000000047919 */ /* 0x000f240000002100 */
[----:B----4-:R-:W-:-:S04]  /*17600*/  LOP3.LUT R4, R4, 0x7f, RZ, 0xc0, !PT ;  /* 0x0000007f04047812 */ /* 0x010fc800078ec0ff */
[----:B------:R-:W-:-:S13]  /*17610*/  ISETP.NE.AND P0, PT, R4, RZ, PT ;  /* 0x000000ff0400720c */ /* 0x000fda0003f05270 */
[----:B------:R-:W-:Y:S05]  /*17620*/  @P0 BRA `(.L_x_10581) ;  /* 0x0000003000ac0947 */ /* 0x000fea0003800000 */
[----:B--2---:R-:W2:Y:S01]  /*17630*/  S2R R5, SR_LANEID ;  /* 0x0000000000057919 */ /* 0x004ea20000000000 */
[----:B------:R-:W-:Y:S01]  /*17640*/  VOTEU.ANY UR4, UPT, PT ;  /* 0x0000000000047886 */ /* 0x000fe200038e0100 */
[----:B------:R-:W4:Y:S01]  /*17650*/  LDC.64 R2, c[0x0][0xc60] ;  /* 0x00031800ff027b82 */ /* 0x000f220000000a00 */
[----:B------:R-:W2:Y:S02]  /*17660*/  FLO.U32 R0, UR4 ;  /* 0x0000000400007d00 */ /* 0x000ea400080e0000 */
[----:B--2---:R-:W-:-:S06]  /*17670*/  ISETP.EQ.U32.AND P0, PT, R0, R5, PT ;  /* 0x000000050000720c */ /* 0x004fcc0003f02070 */
[----:B------:R-:W4:Y:S07]  /*17680*/  POPC R5, UR4 ;  /* 0x0000000400057d09 */ /* 0x000f2e0008000000 */
[----:B----4-:R-:W2:Y:S01]  /*17690*/  @P0 ATOMG.E.ADD.STRONG.GPU PT, R3, desc[UR42][R2.64], R5 ;  /* 0x00000005020309a8 */ /* 0x010ea200081ee1ea */
[----:B------:R-:W4:Y:S02]  /*176a0*/  S2R R4, SR_LTMASK ;  /* 0x0000000000047919 */ /* 0x000f240000003900 */
[----:B----4-:R-:W-:-:S04]  /*176b0*/  LOP3.LUT R4, R4, UR4, RZ, 0xc0, !PT ;  /* 0x0000000404047c12 */ /* 0x010fc8000f8ec0ff */
[----:B---3--:R-:W3:Y:S01]  /*176c0*/  POPC R7, R4 ;  /* 0x0000000400077309 */ /* 0x008ee20000000000 */
[----:B--2---:R-:W3:Y:S02]  /*176d0*/  SHFL.IDX PT, R0, R3, R0, 0x1f ;  /* 0x00001f0003007589 */ /* 0x004ee400000e0000 */
[----:B---3--:R-:W-:Y:S01]  /*176e0*/  IADD3 R16, R0, UR38, R7 ;  /* 0x0000002600107c10 */ /* 0x008fe2000fffe007 */
[----:B------:R-:W-:Y:S06]  /*176f0*/  BRA `(.L_x_10581) ;  /* 0x0000003000787947 */ /* 0x000fec0003800000 */
.L_x_10580:
        /* <DEDUP_REMOVED lines=9> */
[----:B------:R-:W4:Y:S01]  /*17790*/  LDC.64 R2, c[0x4][R2] ;  /* 0x0100000002027b82 */ /* 0x000f220000000a00 */
[----:B--2---:R-:W-:Y:S02]  /*177a0*/  IMAD.U32 R5, RZ, RZ, UR7 ;  /* 0x00000007ff057e24 */ /* 0x004fe4000f8e00ff */
[----:B------:R-:W-:Y:S02]  /*177b0*/  IMAD.U32 R6, RZ, RZ, UR8 ;  /* 0x00000008ff067e24 */ /* 0x000fe4000f8e00ff */
[----:B---3--:R-:W-:-:S02]  /*177c0*/  IMAD.U32 R7, RZ, RZ, UR9 ;  /* 0x00000009ff077e24 */ /* 0x008fc4000f8e00ff */
[----:B------:R-:W-:Y:S02]  /*177d0*/  IMAD.U32 R10, RZ, RZ, UR4 ;  /* 0x00000004ff0a7e24 */ /* 0x000fe4000f8e00ff */
[----:B-1----:R-:W-:Y:S02]  /*177e0*/  IMAD.U32 R11, RZ, RZ, UR5 ;  /* 0x00000005ff0b7e24 */ /* 0x002fe4000f8e00ff */
[----:B------:R-:W-:Y:S02]  /*177f0*/  IMAD.MOV.U32 R8, RZ, RZ, 0x70 ;  /* 0x00000070ff087424 */ /* 0x000fe400078e00ff */
[----:B------:R-:W-:Y:S02]  /*17800*/  IMAD.MOV.U32 R12, RZ, RZ, 0x1 ;  /* 0x00000001ff0c7424 */ /* 0x000fe400078e00ff */
[----:B------:R-:W-:-:S07]  /*17810*/  IMAD.MOV.U32 R13, RZ, RZ, RZ ;  /* 0x000000ffff0d7224 */ /* 0x000fce00078e00ff */
[----:B------:R-:W-:-:S07]  /*17820*/  LEPC R20, `(.L_x_10583) ;  /* 0x000000001014794e */ /* 0x000fce0000000000 */
[----:B0---4-:R-:W-:Y:S05]  /*17830*/  CALL.ABS.NOINC R2 ;  /* 0x0000000002007343 */ /* 0x011fea0003c00000 */
.L_x_10583:
[----:B------:R-:W-:Y:S05]  /*17840*/  BSYNC B6 ;  /* 0x0000000000067941 */ /* 0x000fea0003800000 */
.L_x_10582:
[----:B------:R-:W4:Y:S01]  /*17850*/  LDL.LU R2, [R1+0x8] ;  /* 0x0000080001027983 */ /* 0x000f220000300800 */
[----:B------:R-:W-:Y:S01]  /*17860*/  VIADD R0, R22, 0x9000 ;  /* 0x0000900016007836 */ /* 0x000fe20000000000 */
[----:B------:R-:W-:Y:S04]  /*17870*/  BSSY B6, `(.L_x_10584) ;  /* 0x0000016000067945 */ /* 0x000fe80003800000 */
[----:B------:R-:W-:Y:S02]  /*17880*/  LOP3.LUT P0, RZ, R0, 0x9f, RZ, 0xc0, !PT ;  /* 0x0000009f00ff7812 */ /* 0x000fe4000780c0ff */
[----:B----4-:R-:W-:-:S11]  /*17890*/  LOP3.LUT R2, R2, 0xfffffffe, RZ, 0xc0, !PT ;  /* 0xfffffffe02027812 */ /* 0x010fd600078ec0ff */
[----:B------:R-:W-:-:S05]  /*178a0*/  @P0 LOP3.LUT R2, R2, 0x1, RZ, 0xfc, !PT ;  /* 0x0000000102020812 */ /* 0x000fca00078efcff */
[----:B------:R4:W-:Y:S01]  /*178b0*/  STL [R1+0x8], R2 ;  /* 0x0000080201007387 */ /* 0x0009e20000100800 */
[----:B------:R-:W-:Y:S05]  /*178c0*/  @!P0 BRA `(.L_x_10585) ;  /* 0x0000000000408947 */ /* 0x000fea0003800000 */
[----:B----4-:R-:W-:Y:S01]  /*178d0*/  MOV R2, 0x0 ;  /* 0x0000000000027802 */ /* 0x010fe20000000f00 */
        /* <DEDUP_REMOVED lines=15> */
.L_x_10585:
[----:B------:R-:W-:Y:S05]  /*179d0*/  BSYNC B6 ;  /* 0x0000000000067941 */ /* 0x000fea0003800000 */
.L_x_10584:
[----:B------:R-:W-:Y:S01]  /*179e0*/  VIADD R25, R22, 0x3000 ;  /* 0x0000300016197836 */ /* 0x000fe20000000000 */
[----:B------:R-:W-:Y:S04]  /*179f0*/  BSSY B6, `(.L_x_10586) ;  /* 0x0000013000067945 */ /* 0x000fe80003800000 */
[----:B------:R-:W-:-:S13]  /*17a00*/  LOP3.LUT P0, RZ, R25, 0x3ff, RZ, 0xc0, !PT ;  /* 0x000003ff19ff7812 */ /* 0x000fda000780c0ff */
        /* <DEDUP_REMOVED lines=17> */
.L_x_10587:
[----:B------:R-:W-:Y:S05]  /*17b20*/  BSYNC B6 ;  /* 0x0000000000067941 */ /* 0x000fea0003800000 */
.L_x_10586:
[----:B----4-:R-:W4:Y:S01]  /*17b30*/  LDL R2, [R1+0x8] ;  /* 0x0000080001027983 */ /* 0x010f220000100800 */
[----:B------:R-:W-:Y:S01]  /*17b40*/  BSSY B6, `(.L_x_10588) ;  /* 0x0000013000067945 */ /* 0x000fe20003800000 */
[----:B----4-:R-:W-:-:S13]  /*17b50*/  LOP3.LUT P6, RZ, R2, 0x1, RZ, 0xc0, !PT ;  /* 0x0000000102ff7812 */ /* 0x010fda00078cc0ff */
        /* <DEDUP_REMOVED lines=17> */
.L_x_10589:
[----:B------:R-:W-:Y:S05]  /*17c70*/  BSYNC B6 ;  /* 0x0000000000067941 */ /* 0x000fea0003800000 */
.L_x_10588:
[----:B------:R-:W4:Y:S01]  /*17c80*/  LDL.LU R21, [R1+0xc] ;  /* 0x00000c0001157983 */ /* 0x000f220000300800 */
[----:B------:R-:W-:-:S03]  /*17c90*/  ULDC.64 UR4, c[0x0][0x9f8] ;  /* 0x00027e0000047ab9 */ /* 0x000fc60000000a00 */
[----:B------:R-:W5:Y:S01]  /*17ca0*/  LDL R20, [R1+0x4] ;  /* 0x0000040001147983 */ /* 0x000f620000100800 */
[----:B------:R-:W-:-:S04]  /*17cb0*/  ISETP.NE.U32.AND P0, PT, RZ, UR4, PT ;  /* 0x00000004ff007c0c */ /* 0x000fc8000bf05070 */
[----:B------:R-:W-:-:S13]  /*17cc0*/  ISETP.NE.AND.EX P0, PT, RZ, UR5, PT, P0 ;  /* 0x00000005ff007c0c */ /* 0x000fda000bf05300 */
[----:B------:R-:W-:-:S04]  /*17cd0*/  @P0 IADD3 R2, P1, R23, UR4, RZ ;  /* 0x0000000417020c10 */ /* 0x000fc8000ff3e0ff */
[----:B----4-:R-:W-:Y:S01]  /*17ce0*/  @P0 IADD3.X R3, R21, UR5, RZ, P1, !PT ;  /* 0x0000000515030c10 */ /* 0x010fe20008ffe4ff */
[----:B------:R-:W-:-:S04]  /*17cf0*/  ULDC.64 UR4, c[0x0][0xa08] ;  /* 0x0002820000047ab9 */ /* 0x000fc80000000a00 */
[----:B-----5:R4:W5:Y:S02]  /*17d00*/  @P0 LDG.E R20, desc[UR42][R2.64] ;  /* 0x0000002a02140981 */ /* 0x020964000c1e1900 */
[----:B----4-:R-:W4:Y:S01]  /*17d10*/  LDC.64 R2, c[0x0][0x418] ;  /* 0x00010600ff027b82 */ /* 0x010f220000000a00 */
[----:B-----5:R-:W-:Y:S01]  /*17d20*/  SHF.R.S32.HI R8, RZ, 0x1f, R20 ;  /* 0x0000001fff087819 */ /* 0x020fe20000011414 */
[----:B------:R0:W-:Y:S01]  /*17d30*/  @P0 STL [R1+0x4], R20 ;  /* 0x0000041401000387 */ /* 0x0001e20000100800 */
[----:B----4-:R-:W-:Y:S01]  /*17d40*/  LOP3.LUT P0, RZ, R2, UR4, RZ, 0xfc, !PT ;  /* 0x0000000402ff7c12 */ /* 0x010fe2000f80fcff */
[----:B------:R-:W-:Y:S02]  /*17d50*/  UMOV UR4, 0xffffffff ;  /* 0xffffffff00047882 */ /* 0x000fe40000000000 */
[----:B------:R0:W-:Y:S01]  /*17d60*/  STL [R1+0xc], R8 ;  /* 0x00000c0801007387 */ /* 0x0001e20000100800 */
[----:B------:R-:W-:-:S04]  /*17d70*/  LOP3.LUT P0, RZ, R3, UR5, RZ, 0xfc, P0 ;  /* 0x0000000503ff7c12 */ /* 0x000fc8000800fcff */
[----:B------:R-:W-:Y:S01]  /*17d80*/  SEL R23, R20, RZ, !P0 ;  /* 0x000000ff14177207 */ /* 0x000fe20004000000 */
[----:B------:R-:W-:Y:S08]  /*17d90*/  BRA.DIV UR4, `(.L_x_10590) ;  /* 0x0000004604607947 */ /* 0x000ff0000b800000 */
[----:B------:R-:W4:Y:S02]  /*17da0*/  S2R R0, SR_TID.X ;  /* 0x0000000000007919 */ /* 0x000f240000002100 */
[----:B----4-:R-:W-:-:S04]  /*17db0*/  SHF.R.U32.HI R0, RZ, 0x5, R0 ;  /* 0x00000005ff007819 */ /* 0x010fc80000011600 */
[----:B------:R-:W-:-:S05]  /*17dc0*/  LOP3.LUT R0, R0, 0x3, RZ, 0xc0, !PT ;  /* 0x0000000300007812 */ /* 0x000fca00078ec0ff */
[----:B0-----:R0:W4:Y:S02]  /*17dd0*/  SHFL.IDX PT, R14, R0, RZ, 0x1f ;  /* 0x00001fff000e7589 */ /* 0x00112400000e0000 */
.L_x_10697:
[----:B0-----:R-:W5:Y:S01]  /*17de0*/  LDL.LU R0, [R1+0x8] ;  /* 0x0000080001007983 */ /* 0x001f620000300800 */
[----:B------:R-:W-:Y:S02]  /*17df0*/  PLOP3.LUT P1, PT, PT, PT, PT, 0x8, 0x0 ;  /* 0x000000000000781c */ /* 0x000fe40003f2e170 */
[----:B----4-:R-:W-:Y:S02]  /*17e00*/  ISETP.NE.AND P0, PT, R14, RZ, PT ;  /* 0x000000ff0e00720c */ /* 0x010fe40003f05270 */
[----:B-----5:R-:W-:-:S09]  /*17e10*/  LOP3.LUT R0, R0, 0xfffffffe, RZ, 0xc0, !PT ;  /* 0xfffffffe00007812 */ /* 0x020fd200078ec0ff */
[----:B------:R-:W-:-:S05]  /*17e20*/  @P1 LOP3.LUT R0, R0, 0x1, RZ, 0xfc, !PT ;  /* 0x0000000100001812 */ /* 0x000fca00078efcff */
[----:B------:R0:W-:Y:S01]  /*17e30*/  STL [R1+0x8], R0 ;  /* 0x0000080001007387 */ /* 0x0001e20000100800 */
[----:B------:R-:W-:Y:S05]  /*17e40*/  @P0 BRA `(.L_x_10591) ;  /* 0x0000000400a80947 */ /* 0x000fea0003800000 */
[----:B------:R-:W-:-:S03]  /*17e50*/  UMOV UR4, 0xffffffff ;  /* 0xffffffff00047882 */ /* 0x000fc60000000000 */
[----:B------:R-:W-:Y:S05]  /*17e60*/  BRA.DIV UR4, `(.L_x_10592) ;  /* 0x0000004604607947 */ /* 0x000fea000b800000 */
[----:B------:R-:W-:-:S13]  /*17e70*/  ELECT P6, URZ, PT ;  /* 0x00000000003f782f */ /* 0x000fda00038c0000 */
.L_x_10700:
[----:B------:R-:W-:Y:S05]  /*17e80*/  @!P6 BRA `(.L_x_10591) ;  /* 0x000000040098e947 */ /* 0x000fea0003800000 */
[----:B0-----:R-:W4:Y:S01]  /*17e90*/  LDL R0, [R1+0x28] ;  /* 0x0000280001007983 */ /* 0x001f220000100800 */
[----:B------:R-:W-:-:S04]  /*17ea0*/  ISETP.NE.U32.AND P0, PT, R2, RZ, PT ;  /* 0x000000ff0200720c */ /* 0x000fc80003f05070 */
[----:B------:R-:W-:Y:S01]  /*17eb0*/  ISETP.NE.AND.EX P0, PT, R3, RZ, PT, P0 ;  /* 0x000000ff0300720c */ /* 0x000fe20003f05300 */
[----:B----4-:R-:W-:-:S12]  /*17ec0*/  VIADD R0, R0, 0xffffffff ;  /* 0xffffffff00007836 */ /* 0x010fd80000000000 */
[----:B------:R-:W-:Y:S05]  /*17ed0*/  @!P0 BRA `(.L_x_10593) ;  /* 0x0000000000448947 */ /* 0x000fea0003800000 */
[----:B---3--:R-:W0:Y:S01]  /*17ee0*/  LDC R7, c[0x0][0x43c] ;  /* 0x00010f00ff077b82 */ /* 0x008e220000000800 */
[----:B------:R-:W-:Y:S01]  /*17ef0*/  ULDC.64 UR4, c[0x0][0x428] ;  /* 0x00010a0000047ab9 */ /* 0x000fe20000000a00 */
[----:B0-----:R-:W-:-:S13]  /*17f00*/  ISETP.NE.AND P0, PT, R7, 0x1, PT ;  /* 0x000000010700780c */ /* 0x001fda0003f05270 */
[----:B--2---:R-:W0:Y:S02]  /*17f10*/  @P0 LDC.64 R4, c[0x0][0x440] ;  /* 0x00011000ff040b82 */ /* 0x004e240000000a00 */
        /* <DEDUP_REMOVED lines=13> */
.L_x_10593:
[----:B------:R-:W-:Y:S01]  /*17ff0*/  IMAD R4, R24, 0x8, R22 ;  /* 0x0000000818047824 */ /* 0x000fe200078e0216 */
[----:B0-----:R-:W-:Y:S01]  /*18000*/  SHF.L.U32 R3, R28, 0x1f, RZ ;  /* 0x0000001f1c037819 */ /* 0x001fe200000006ff */
[----:B------:R-:W0:Y:S03]  /*18010*/  S2R R2, SR_TID.X ;  /* 0x0000000000027919 */ /* 0x000e260000002100 */
[----:B------:R-:W4:Y:S01]  /*18020*/  SYNCS.PHASECHK.TRANS64.TRYWAIT P0, [R4+URZ+0x19c80], R3 ;  /* 0x019c8003040075a7 */ /* 0x000f22000800017f */
[----:B0-----:R-:W-:-:S04]  /*18030*/  LOP3.LUT R2, R2, 0x7f, RZ, 0xc0, !PT ;  /* 0x0000007f02027812 */ /* 0x001fc800078ec0ff */
[----:B------:R-:W-:Y:S01]  /*18040*/  ISETP.NE.AND P1, PT, R2, RZ, PT ;  /* 0x000000ff0200720c */ /* 0x000fe20003f25270 */
[----:B----4-:R-:W-:-:S12]  /*18050*/  @!P0 BRA `(.L_x_10594) ;  /* 0x0000004400048947 */ /* 0x010fd80003800000 */
.L_x_10701:
[----:B------:R-:W-:Y:S05]  /*18060*/  @P1 BRA `(.L_x_10595) ;  /* 0x00000000001c1947 */ /* 0x000fea0003800000 */
[----:B------:R-:W2:Y:S02]  /*18070*/  S2R R2, SR_TID.X ;  /* 0x0000000000027919 */ /* 0x000ea40000002100 */
[----:B--2---:R-:W-:Y:S01]  /*18080*/  LOP3.LUT R5, R2, 0x1f, RZ, 0xc0, !PT ;  /* 0x0000001f02057812 */ /* 0x004fe200078ec0ff */
[----:B------:R-:W-:-:S03]  /*18090*/  IMAD.MOV.U32 R2, RZ, RZ, 0x3000 ;  /* 0x00003000ff027424 */ /* 0x000fc600078e00ff */
[----:B------:R-:W-:Y:S01]  /*180a0*/  ISETP.NE.AND P0, PT, R5, RZ, PT ;  /* 0x000000ff0500720c */ /* 0x000fe20003f05270 */
[----:B------:R4:W-:-:S12]  /*180b0*/  SYNCS.ARRIVE.TRANS64 RZ, [R4+URZ+0x19c70], R2 ;  /* 0x019c700204ff79a7 */ /* 0x0009d8000800003f */
[----:B----4-:R-:W-:Y:S05]  /*180c0*/  @!P0 BRA `(.L_x_10595) ;  /* 0x0000000000048947 */ /* 0x010fea0003800000 */
[----:B------:R-:W-:Y:S01]  /*180d0*/  BPT.TRAP 0x1 ;  /* 0x000000040000795c */ /* 0x000fe20000300000 */
.L_x_10595:
[----:B--2---:R-:W2:Y:S01]  /*180e0*/  LDL R5, [R1+0x10] ;  /* 0x0000100001057983 */ /* 0x004ea20000100800 */
        /* <DEDUP_REMOVED lines=15> */
[----:B--2---:R-:W-:-:S05]  /*181e0*/  IMAD R0, R0, 0x80, R5 ;  /* 0x0000008000007824 */ /* 0x004fca00078e0205 */
[----:B------:R-:W-:-:S13]  /*181f0*/  R2UR UR11, R0 ;  /* 0x00000000000b72ca */ /* 0x000fda00000e0000 */
        /* <DEDUP_REMOVED lines=8> */
[----:B------:R-:W4:Y:S02]  /*18280*/  SYNCS.PHASECHK.TRANS64.TRYWAIT P0, [R4+URZ+0x19c40], R3 ;  /* 0x019c4003040075a7 */ /* 0x000f24000800017f */
[----:B--2-4-:R-:W-:Y:S05]  /*18290*/  @!P0 BRA `(.L_x_10596) ;  /* 0x0000004000888947 */ /* 0x014fea0003800000 */
.L_x_10702:
        /* <DEDUP_REMOVED lines=8> */
.L_x_10597:
[----:B0-2---:R-:W2:Y:S01]  /*18320*/  LDL.LU R3, [R1+0x8] ;  /* 0x0000080001037983 */ /* 0x005ea20000300800 */
        /* <DEDUP_REMOVED lines=24> */
[----:B--2---:R-:W-:-:S04]  /*184b0*/  LOP3.LUT R3, R3, 0xfffffffe, RZ, 0xc0, !PT ;  /* 0xfffffffe03037812 */ /* 0x004fc800078ec0ff */
[----:B------:R-:W-:-:S05]  /*184c0*/  @P0 LOP3.LUT R3, R3, 0x1, RZ, 0xfc, !PT ;  /* 0x0000000103030812 */ /* 0x000fca00078efcff */
[----:B------:R4:W-:Y:S01]  /*184d0*/  STL [R1+0x8], R3 ;  /* 0x0000080301007387 */ /* 0x0009e20000100800 */
[----:B------:R-:W-:Y:S01]  /*184e0*/  NOP ;  /* 0x0000000000007918 */ /* 0x000fe20000000000 */
.L_x_10591:
[----:B------:R-:W5:Y:S04]  /*184f0*/  LDL.LU R4, [R1+0x2c] ;  /* 0x00002c0001047983 */ /* 0x000f680000300800 */
[----:B------:R-:W2:Y:S04]  /*18500*/  LDL.LU R6, [R1+0x20] ;  /* 0x0000200001067983 */ /* 0x000ea80000300800 */
[----:B----4-:R-:W4:Y:S01]  /*18510*/  LDL.LU R3, [R1+0x34] ;  /* 0x0000340001037983 */ /* 0x010f220000300800 */
[----:B------:R-:W-:Y:S05]  /*18520*/  WARPSYNC.ALL ;  /* 0x0000000000007948 */ /* 0x000fea0003800000 */
[----:B------:R-:W-:Y:S01]  /*18530*/  ULDC.64 UR6, c[0x0][0xa00] ;  /* 0x0002800000067ab9 */ /* 0x000fe20000000a00 */
[----:B------:R-:W-:Y:S01]  /*18540*/  ULDC.64 UR4, c[0x0][0x298] ;  /* 0x0000a60000047ab9 */ /* 0x000fe20000000a00 */
[----:B------:R-:W-:Y:S01]  /*18550*/  BAR.SYNC.DEFER_BLOCKING 0x8, 0x200 ;  /* 0x0208000000007b1d */ /* 0x000fe20000010000 */
[----:B------:R-:W-:Y:S01]  /*18560*/  ISETP.NE.U32.AND P0, PT, RZ, UR6, PT ;  /* 0x00000006ff007c0c */ /* 0x000fe2000bf05070 */
[----:B0-----:R-:W-:-:S03]  /*18570*/  VIADD R0, R22, 0xf000 ;  /* 0x0000f00016007836 */ /* 0x001fc60000000000 */
[----:B------:R-:W-:Y:S01]  /*18580*/  ISETP.NE.AND.EX P0, PT, RZ, UR7, PT, P0 ;  /* 0x00000007ff007c0c */ /* 0x000fe2000bf05300 */
[----:B------:R-:W-:Y:S01]  /*18590*/  BSSY B6, `(.L_x_10598) ;  /* 0x0000020000067945 */ /* 0x000fe20003800000 */
[----:B------:R-:W-:Y:S02]  /*185a0*/  LOP3.LUT P1, RZ, R0, 0x9f, RZ, 0xc0, !PT ;  /* 0x0000009f00ff7812 */ /* 0x000fe4000782c0ff */
[----:B-----5:R-:W-:-:S05]  /*185b0*/  SHF.R.S32.HI R2, RZ, 0x1f, R4 ;  /* 0x0000001fff027819 */ /* 0x020fca0000011404 */
[----:B------:R-:W-:Y:S01]  /*185c0*/  IMAD R2, R2, UR4, RZ ;  /* 0x0000000402027c24 */ /* 0x000fe2000f8e02ff */
[----:B----4-:R-:W-:-:S03]  /*185d0*/  SEL R3, R3, RZ, !P0 ;  /* 0x000000ff03037207 */ /* 0x010fc60004000000 */
[----:B------:R-:W-:Y:S01]  /*185e0*/  IMAD R0, R4, UR5, R2 ;  /* 0x0000000504007c24 */ /* 0x000fe2000f8e0202 */
[----:B--2---:R-:W-:Y:S01]  /*185f0*/  SEL R2, R6, RZ, !P0 ;  /* 0x000000ff06027207 */ /* 0x004fe20004000000 */
[----:B------:R-:W-:-:S05]  /*18600*/  IMAD.WIDE.U32 R4, R4, UR4, RZ ;  /* 0x0000000404047c25 */ /* 0x000fca000f8e00ff */
        /* <DEDUP_REMOVED lines=13> */
[----:B------:R-:W0:Y:S01]  /*186e0*/  LDC.64 R2, c[0x4][R2] ;  /* 0x0100000002027b82 */ /* 0x000e220000000a00 */
[----:B------:R-:W-:Y:S02]  /*186f0*/  IMAD.U32 R5, RZ, RZ, UR5 ;  /* 0x00000005ff057e24 */ /* 0x000fe4000f8e00ff */
        /* <DEDUP_REMOVED lines=8> */
[----:B0-----:R-:W-:Y:S05]  /*18780*/  CALL.ABS.NOINC R2 ;  /* 0x0000000002007343 */ /* 0x001fea0003c00000 */
.L_x_10599:
[----:B------:R-:W-:Y:S05]  /*18790*/  BSYNC B6 ;  /* 0x0000000000067941 */ /* 0x000fea0003800000 */
.L_x_10598:
[----:B--2---:R-:W2:Y:S01]  /*187a0*/  LDL.LU R0, [R1+0x2c] ;  /* 0x00002c0001007983 */ /* 0x004ea20000300800 */
[----:B------:R-:W0:Y:S01]  /*187b0*/  LDC R9, c[0x0][0x448] ;  /* 0x00011200ff097b82 */ /* 0x000e220000000800 */
[----:B------:R-:W-:Y:S01]  /*187c0*/  ULDC.64 UR4, c[0x0][0x2d8] ;  /* 0x0000b60000047ab9 */ /* 0x000fe20000000a00 */
[----:B------:R-:W-:Y:S01]  /*187d0*/  ULDC.64 UR6, c[0x0][0x2c8] ;  /* 0x0000b20000067ab9 */ /* 0x000fe20000000a00 */
[----:B------:R-:W2:Y:S01]  /*187e0*/  LDL.LU.64 R2, [R1+0x38] ;  /* 0x0000380001027983 */ /* 0x000ea20000300a00 */
[----:B------:R-:W-:-:S03]  /*187f0*/  ULDC.64 UR8, c[0x0][0x280] ;  /* 0x0000a00000087ab9 */ /* 0x000fc60000000a00 */
[----:B------:R-:W4:Y:S04]  /*18800*/  LDL.LU R20, [R1+0x34] ;  /* 0x0000340001147983 */ /* 0x000f280000300800 */
[----:B------:R-:W3:Y:S04]  /*18810*/  LDL.LU R21, [R1+0x44] ;  /* 0x0000440001157983 */ /* 0x000ee80000300800 */
[----:B------:R-:W3:Y:S01]  /*18820*/  LDL.LU R4, [R1+0x20] ;  /* 0x0000200001047983 */ /* 0x000ee20000300800 */
[----:B0-----:R-:W-:-:S13]  /*18830*/  ISETP.NE.AND P1, PT, R9, 0x1, PT ;  /* 0x000000010900780c */ /* 0x001fda0003f25270 */
[----:B------:R-:W0:Y:S08]  /*18840*/  @P1 LDC R5, c[0x0][0x44c] ;  /* 0x00011300ff051b82 */ /* 0x000e300000000800 */
[----:B------:R-:W1:Y:S08]  /*18850*/  @P1 LDC R6, c[0x0][0x450] ;  /* 0x00011400ff061b82 */ /* 0x000e700000000800 */
[----:B------:R-:W1:Y:S01]  /*18860*/  @P1 LDC R8, c[0x0][0x450] ;  /* 0x00011400ff081b82 */ /* 0x000e620000000800 */
[----:B--2---:R-:W-:-:S02]  /*18870*/  IMAD.MOV.U32 R3, RZ, RZ, R0 ;  /* 0x000000ffff037224 */ /* 0x004fc400078e0000 */
[----:B----4-:R-:W-:Y:S02]  /*18880*/  IMAD R0, R20, UR4, RZ ;  /* 0x0000000414007c24 */ /* 0x010fe4000f8e02ff */
[C---:B------:R-:W-:Y:S01]  /*18890*/  IMAD.WIDE.U32 R2, R18.reuse, UR4, R2 ;  /* 0x0000000412027c25 */ /* 0x040fe2000f8e0002 */
[----:B------:R-:W2:Y:S03]  /*188a0*/  S2R R20, SR_TID.X ;  /* 0x0000000000147919 */ /* 0x000ea60000002100 */
[----:B------:R-:W-:Y:S01]  /*188b0*/  IMAD R0, R18, UR5, R0 ;  /* 0x0000000512007c24 */ /* 0x000fe2000f8e0200 */
[----:B------:R-:W-:-:S03]  /*188c0*/  ULDC.64 UR4, c[0x0][0x2e0] ;  /* 0x0000b80000047ab9 */ /* 0x000fc60000000a00 */
[----:B------:R-:W-:Y:S02]  /*188d0*/  IMAD.IADD R3, R3, 0x1, R0 ;  /* 0x0000000103037824 */ /* 0x000fe400078e0200 */
[----:B---3--:R-:W-:Y:S02]  /*188e0*/  IMAD R0, R21, UR4, RZ ;  /* 0x0000000415007c24 */ /* 0x008fe4000f8e02ff */
        /* <DEDUP_REMOVED lines=71> */
[----:B------:R-:W-:-:S04]  /*18d60*/  @!P4 LOP3.LUT R3, R3, R2, RZ, 0x3c, !PT ;  /* 0x000000020303c212 */ /* 0x000fc800078e3cff */
[----:B------:R-:W-:-:S04]  /*18d70*/  @!P4 LOP3.LUT R2, R3, R2, RZ, 0x3c, !PT ;  /* 0x000000020302c212 */ /* 0x000fc800078e3cff */
[----:B------:R-:W-:-:S05]  /*18d80*/  @!P4 LOP3.LUT R3, R3, R2, RZ, 0x3c, !PT ;  /* 0x000000020303c212 */ /* 0x000fca00078e3cff */
        /* <DEDUP_REMOVED lines=12> */
.L_x_10709:
        /* <DEDUP_REMOVED lines=12> */
.L_x_10602:
[----:B------:R-:W-:Y:S05]  /*18f10*/  BSYNC B0 ;  /* 0x0000000000007941 */ /* 0x000fea0003800000 */
.L_x_10601:
[----:B------:R-:W-:Y:S01]  /*18f20*/  NOP ;  /* 0x0000000000007918 */ /* 0x000fe20000000000 */
[----:B------:R-:W-:-:S13]  /*18f30*/  PLOP3.LUT P0, PT, PT, PT, PT, 0x80, 0x0 ;  /* 0x000000000000781c */ /* 0x000fda0003f0f070 */
.L_x_10603:
        /* <DEDUP_REMOVED lines=18> */
.L_x_10710:
[----:B------:R-:W-:Y:S05]  /*19060*/  BSYNC B0 ;  /* 0x0000000000007941 */ /* 0x000fea0003800000 */
.L_x_10604:
[----:B------:R-:W3:Y:S02]  /*19070*/  LDL R2, [R1+0x28] ;  /* 0x0000280001027983 */ /* 0x000ee40000100800 */
[----:B---3--:R-:W-:-:S13]  /*19080*/  ISETP.GE.AND P0, PT, R2, 0x2, PT ;  /* 0x000000020200780c */ /* 0x008fda0003f06270 */
[----:B------:R-:W-:Y:S05]  /*19090*/  @!P0 BRA `(.L_x_10606) ;  /* 0x0000001000488947 */ /* 0x000fea0003800000 */
[----:B------:R-:W-:Y:S02]  /*190a0*/  VIADD R2, R2, 0xfffffffe ;  /* 0xfffffffe02027836 */ /* 0x000fe40000000000 */
[----:B--2---:R-:W-:Y:S02]  /*190b0*/  IMAD.MOV.U32 R0, RZ, RZ, R24 ;  /* 0x000000ffff007224 */ /* 0x004fe400078e0018 */
[----:B------:R-:W-:-:S07]  /*190c0*/  IMAD.MOV.U32 R8, RZ, RZ, R28 ;  /* 0x000000ffff087224 */ /* 0x000fce00078e001c */
.L_x_10630:
        /* <DEDUP_REMOVED lines=34> */
.L_x_10609:
[----:B-1----:R-:W-:Y:S01]  /*192f0*/  IMAD R6, R24, 0x8, R22 ;  /* 0x0000000818067824 */ /* 0x002fe200078e0216 */
[----:B------:R-:W-:Y:S01]  /*19300*/  SHF.L.U32 R5, R28, 0x1f, RZ ;  /* 0x0000001f1c057819 */ /* 0x000fe200000006ff */
[----:B0-----:R-:W0:Y:S01]  /*19310*/  S2R R4, SR_TID.X ;  /* 0x0000000000047919 */ /* 0x001e220000002100 */
[----:B------:R-:W-:Y:S02]  /*19320*/  BSSY B1, `(.L_x_10610) ;  /* 0x0000005000017945 */ /* 0x000fe40003800000 */
[----:B------:R-:W1:Y:S01]  /*19330*/  SYNCS.PHASECHK.TRANS64.TRYWAIT P0, [R6+URZ+0x19c80], R5 ;  /* 0x019c8005060075a7 */ /* 0x000e62000800017f */
[----:B0-----:R-:W-:-:S04]  /*19340*/  LOP3.LUT R4, R4, 0x7f, RZ, 0xc0, !PT ;  /* 0x0000007f04047812 */ /* 0x001fc800078ec0ff */
[----:B------:R-:W-:Y:S01]  /*19350*/  ISETP.NE.AND P1, PT, R4, RZ, PT ;  /* 0x000000ff0400720c */ /* 0x000fe20003f25270 */
[----:B-1----:R-:W-:-:S12]  /*19360*/  @!P0 BRA `(.L_x_10611) ;  /* 0x00000034006c8947 */ /* 0x002fd80003800000 */
.L_x_10711:
[----:B------:R-:W-:Y:S05]  /*19370*/  BSYNC B1 ;  /* 0x0000000000017941 */ /* 0x000fea0003800000 */
.L_x_10610:
        /* <DEDUP_REMOVED lines=9> */
.L_x_10613:
[----:B------:R-:W-:Y:S05]  /*19410*/  BSYNC B1 ;  /* 0x0000000000017941 */ /* 0x000fea0003800000 */
.L_x_10612:
        /* <DEDUP_REMOVED lines=12> */
.L_x_10614:
        /* <DEDUP_REMOVED lines=16> */
.L_x_10615:
        /* <DEDUP_REMOVED lines=16> */
.L_x_10616:
        /* <DEDUP_REMOVED lines=13> */
.L_x_10712:
[----:B------:R-:W-:Y:S05]  /*197b0*/  BSYNC B1 ;  /* 0x0000000000017941 */ /* 0x000fea0003800000 */
.L_x_10617:
        /* <DEDUP_REMOVED lines=11> */
.L_x_10620:
[----:B------:R-:W-:Y:S05]  /*19870*/  BSYNC B1 ;  /* 0x0000000000017941 */ /* 0x000fea0003800000 */
.L_x_10619:
        /* <DEDUP_REMOVED lines=8> */
.L_x_10621:
        /* <DEDUP_REMOVED lines=15> */
.L_x_10622:
        /* <DEDUP_REMOVED lines=15> */
.L_x_10623:
        /* <DEDUP_REMOVED lines=10> */
.L_x_10608:
[----:B------:R-:W-:Y:S05]  /*19b80*/  BSYNC B0 ;  /* 0x0000000000007941 */ /* 0x000fea0003800000 */
.L_x_10607:
[----:B------:R-:W-:-:S06]  /*19b90*/  UISETP.NE.AND UP0, UPT, UR36, 0x3, UPT ;  /* 0x000000032400788c */ /* 0x000fcc000bf05270 */
[----:B------:R-:W-:-:S13]  /*19ba0*/  PLOP3.LUT P0, PT, PT, PT, UP0, 0x80, 0x0 ;  /* 0x000000000000781c */ /* 0x000fda0003f0f008 */
[----:B------:R-:W-:Y:S05]  /*19bb0*/  @!P0 BRA `(.L_x_10624) ;  /* 0x0000000000048947 */ /* 0x000fea0003800000 */
[----:B------:R-:W-:Y:S01]  /*19bc0*/  BPT.TRAP 0x1 ;  /* 0x000000040000795c */ /* 0x000fe20000300000 */
.L_x_10624:
[----:B------:R-:W-:Y:S01]  /*19bd0*/  IMAD.U32 R3, RZ, RZ, UR39 ;  /* 0x00000027ff037e24 */ /* 0x000fe2000f8e00ff */
[----:B0-----:R-:W-:Y:S01]  /*19be0*/  LOP3.LUT R4, R8, 0x1, RZ, 0x3c, !PT ;  /* 0x0000000108047812 */ /* 0x001fe200078e3cff */
[----:B------:R-:W-:Y:S03]  /*19bf0*/  BSSY B0, `(.L_x_10625) ;  /* 0x0000006000007945 */ /* 0x000fe60003800000 */
[----:B------:R-:W-:Y:S01]  /*19c00*/  ISETP.NE.AND P1, PT, R3, 0x3, PT ;  /* 0x000000030300780c */ /* 0x000fe20003f25270 */
[----:B------:R-:W-:Y:S01]  /*19c10*/  IMAD R3, R0, 0x8, R22 ;  /* 0x0000000800037824 */ /* 0x000fe200078e0216 */
[----:B------:R-:W-:-:S04]  /*19c20*/  SHF.L.U32 R4, R4, 0x1f, RZ ;  /* 0x0000001f04047819 */ /* 0x000fc800000006ff */
[----:B------:R-:W0:Y:S02]  /*19c30*/  SYNCS.PHASECHK.TRANS64.TRYWAIT P0, [R3+URZ+0x19c70], R4 ;  /* 0x019c7004030075a7 */ /* 0x000e24000800017f */
[----:B0-----:R-:W-:Y:S05]  /*19c40*/  @!P0 BRA `(.L_x_10626) ;  /* 0x0000002c005c8947 */ /* 0x001fea0003800000 */
.L_x_10713:
[----:B------:R-:W-:Y:S05]  /*19c50*/  BSYNC B0 ;  /* 0x0000000000007941 */ /* 0x000fea0003800000 */
.L_x_10625:
[----:B------:R-:W-:Y:S05]  /*19c60*/  @!P1 BRA `(.L_x_10627) ;  /* 0x0000000000049947 */ /* 0x000fea0003800000 */
[----:B------:R-:W-:Y:S01]  /*19c70*/  BPT.TRAP 0x1 ;  /* 0x000000040000795c */ /* 0x000fe20000300000 */
.L_x_10627:
[----:B0-----:R-:W-:Y:S01]  /*19c80*/  SHF.L.U32 R4, R8, 0x1f, RZ ;  /* 0x0000001f08047819 */ /* 0x001fe200000006ff */
[----:B------:R-:W-:-:S03]  /*19c90*/  IMAD R0, R0, 0x3000, RZ ;  /* 0x0000300000007824 */ /* 0x000fc600078e02ff */
[----:B------:R-:W0:Y:S02]  /*19ca0*/  SYNCS.PHASECHK.TRANS64.TRYWAIT P0, [R3+URZ+0x19c60], R4 ;  /* 0x019c6004030075a7 */ /* 0x000e24000800017f */
[----:B0-----:R-:W-:Y:S05]  /*19cb0*/  @!P0 BRA `(.L_x_10628) ;  /* 0x0000002c00548947 */ /* 0x001fea0003800000 */
.L_x_10714:
        /* <DEDUP_REMOVED lines=67> */
.L_x_10629:
        /* <DEDUP_REMOVED lines=13> */
.L_x_10606:
[----:B-1----:R-:W1:Y:S01]  /*1a1c0*/  S2R R3, SR_TID.X ;  /* 0x0000000000037919 */ /* 0x002e620000002100 */
        /* <DEDUP_REMOVED lines=11> */
[----:B0-----:R-:W0:Y:S02]  /*1a280*/  S2R R4, SR_LTMASK ;  /* 0x0000000000047919 */ /* 0x001e240000003900 */
[----:B0-----:R-:W-:-:S04]  /*1a290*/  LOP3.LUT R4, R4, UR4, RZ, 0xc0, !PT ;  /* 0x0000000404047c12 */ /* 0x001fc8000f8ec0ff */
[----:B------:R-:W0:Y:S01]  /*1a2a0*/  POPC R7, R4 ;  /* 0x0000000400077309 */ /* 0x000e220000000000 */
[----:B--2---:R-:W0:Y:S02]  /*1a2b0*/  SHFL.IDX PT, R0, R3, R0, 0x1f ;  /* 0x00001f0003007589 */ /* 0x004e2400000e0000 */
[----:B0-----:R-:W-:-:S07]  /*1a2c0*/  IADD3 R16, R0, UR38, R7 ;  /* 0x0000002600107c10 */ /* 0x001fce000fffe007 */
.L_x_10632:
[----:B------:R-:W-:Y:S05]  /*1a2d0*/  BSYNC B0 ;  /* 0x0000000000007941 */ /* 0x000fea0003800000 */
.L_x_10631:
[----:B------:R-:W-:-:S06]  /*1a2e0*/  UISETP.NE.AND UP0, UPT, UR36, 0x3, UPT ;  /* 0x000000032400788c */ /* 0x000fcc000bf05270 */
[----:B------:R-:W-:-:S13]  /*1a2f0*/  PLOP3.LUT P1, PT, PT, PT, UP0, 0x80, 0x0 ;  /* 0x000000000000781c */ /* 0x000fda0003f2f008 */
[----:B------:R-:W-:Y:S05]  /*1a300*/  @!P1 BRA `(.L_x_10633) ;  /* 0x0000000000049947 */ /* 0x000fea0003800000 */
[----:B------:R-:W-:Y:S01]  /*1a310*/  BPT.TRAP 0x1 ;  /* 0x000000040000795c */ /* 0x000fe20000300000 */
.L_x_10633:
        /* <DEDUP_REMOVED lines=8> */
.L_x_10715:
[----:B------:R-:W-:Y:S05]  /*1a3a0*/  BSYNC B0 ;  /* 0x0000000000007941 */ /* 0x000fea0003800000 */
.L_x_10634:
[----:B------:R-:W-:Y:S05]  /*1a3b0*/  @!P2 BRA `(.L_x_10636) ;  /* 0x000000000004a947 */ /* 0x000fea0003800000 */
[----:B------:R-:W-:Y:S01]  /*1a3c0*/  BPT.TRAP 0x1 ;  /* 0x000000040000795c */ /* 0x000fe20000300000 */
.L_x_10636:
[----:B-1----:R-:W-:-:S04]  /*1a3d0*/  SHF.L.U32 R3, R28, 0x1f, RZ ;  /* 0x0000001f1c037819 */ /* 0x002fc800000006ff */
[----:B------:R-:W1:Y:S02]  /*1a3e0*/  SYNCS.PHASECHK.TRANS64.TRYWAIT P1, [R0+URZ+0x19c60], R3 ;  /* 0x019c6003000075a7 */ /* 0x000e64000802017f */
[----:B-1----:R-:W-:Y:S05]  /*1a3f0*/  @!P1 BRA `(.L_x_10637) ;  /* 0x0000002400ac9947 */ /* 0x002fea0003800000 */
.L_x_10716:
[----:B------:R-:W2:Y:S01]  /*1a400*/  LDL R15, [R1+0x14] ;  /* 0x00001400010f7983 */ /* 0x000ea20000100800 */
[----:B------:R-:W-:Y:S01]  /*1a410*/  IMAD R2, R24, 0x3000, RZ ;  /* 0x0000300018027824 */ /* 0x000fe200078e02ff */
[----:B------:R-:W-:Y:S05]  /*1a420*/  WARPSYNC.ALL ;  /* 0x0000000000007948 */ /* 0x000fea0003800000 */
[----:B-1----:R-:W-:Y:S02]  /*1a430*/  LOP3.LUT R3, R2, R26, RZ, 0xfc, !PT ;  /* 0x0000001a02037212 */ /* 0x002fe400078efcff */
[----:B------:R-:W-:-:S03]  /*1a440*/  LOP3.LUT R14, R26, 0x1800, RZ, 0xfc, !PT ;  /* 0x000018001a0e7812 */ /* 0x000fc600078efcff */
[----:B0-----:R-:W-:Y:S01]  /*1a450*/  IMAD.IADD R4, R22, 0x1, R3 ;  /* 0x0000000116047824 */ /* 0x001fe200078e0203 */
[----:B------:R-:W-:-:S05]  /*1a460*/  LOP3.LUT R3, R2, R29, RZ, 0xfc, !PT ;  /* 0x0000001d02037212 */ /* 0x000fca00078efcff */
[----:B------:R-:W0:Y:S01]  /*1a470*/  LDSM.16.MT88.4 R4, [R4+0x9000] ;  /* 0x009000000404783b */ /* 0x000e220000004200 */
        /* <DEDUP_REMOVED lines=60> */
.L_x_10638:
        /* <DEDUP_REMOVED lines=10> */
.L_x_10581:
[----:B------:R-:W4:Y:S02]  /*1a8e0*/  LDL R0, [R1+0x8] ;  /* 0x0000080001007983 */ /* 0x000f240000100800 */
[----:B----4-:R-:W-:-:S13]  /*1a8f0*/  LOP3.LUT P0, RZ, R0, 0x2, RZ, 0xc0, !PT ;  /* 0x0000000200ff7812 */ /* 0x010fda000780c0ff */
[----:B------:R-:W-:Y:S05]  /*1a900*/  @!P0 BRA `(.L_x_10639) ;  /* 0x0000000000248947 */ /* 0x000fea0003800000 */
[----:B------:R-:W-:Y:S05]  /*1a910*/  WARPSYNC.ALL ;  /* 0x0000000000007948 */ /* 0x000fea0003800000 */
[----:B------:R-:W4:Y:S08]  /*1a920*/  S2UR UR5, SR_CgaCtaId ;  /* 0x00000000000579c3 */ /* 0x000f300000008800 */
[----:B------:R-:W-:Y:S06]  /*1a930*/  BAR.SYNC.DEFER_BLOCKING 0x5, 0x200 ;  /* 0x0148000000007b1d */ /* 0x000fec0000010000 */
[----:B------:R-:W-:-:S02]  /*1a940*/  UMOV UR4, 0x400 ;  /* 0x0000040000047882 */ /* 0x000fc40000000000 */
[----:B----4-:R-:W-:-:S06]  /*1a950*/  ULEA UR4, UR5, UR4, 0x18 ;  /* 0x0000000405047291 */ /* 0x010fcc000f8ec03f */
[----:B------:R-:W-:-:S05]  /*1a960*/  IMAD.U32 R22, RZ, RZ, UR4 ;  /* 0x00000004ff167e24 */ /* 0x000fca000f8e00ff */
[----:B------:R4:W0:Y:S01]  /*1a970*/  LDS.128 R16, [R22+0x19cd0] ;  /* 0x019cd00016107984 */ /* 0x0008220000000c00 */
[----:B------:R-:W-:Y:S06]  /*1a980*/  BAR.ARV 0x4, 0x200 ;  /* 0x0108000000007b1d */ /* 0x000fec0000002000 */
[----:B------:R-:W-:Y:S05]  /*1a990*/  BRA `(.L_x_10640) ;  /* 0x0000000800cc7947 */ /* 0x000fea0003800000 */
.L_x_10639:
[----:B------:R-:W4:Y:S01]  /*1a9a0*/  S2R R0, SR_TID.X ;  /* 0x0000000000007919 */ /* 0x000f220000002100 */
[----:B------:R-:W-:Y:S01]  /*1a9b0*/  UMOV UR4, 0xffffffff ;  /* 0xffffffff00047882 */ /* 0x000fe20000000000 */
[----:B----4-:R-:W-:-:S04]  /*1a9c0*/  LOP3.LUT R4, R0, 0x1f, RZ, 0xc0, !PT ;  /* 0x0000001f00047812 */ /* 0x010fc800078ec0ff */
[----:B------:R-:W-:Y:S01]  /*1a9d0*/  ISETP.NE.AND P0, PT, R4, 0x1f, PT ;  /* 0x0000001f0400780c */ /* 0x000fe20003f05270 */
[----:B------:R-:W-:-:S12]  /*1a9e0*/  BRA.DIV UR4, `(.L_x_10641) ;  /* 0x0000002204447947 */ /* 0x000fd8000b800000 */
[----:B--2---:R-:W-:Y:S01]  /*1a9f0*/  IMAD.IADD R5, R19, 0x1, R4 ;  /* 0x0000000113057824 */ /* 0x004fe200078e0204 */
[----:B------:R-:W-:-:S04]  /*1aa00*/  ULDC UR4, c[0x0][0xc3c] ;  /* 0x00030f0000047ab9 */ /* 0x000fc80000000800 */
[----:B------:R-:W-:-:S13]  /*1aa10*/  ISETP.GE.OR P1, PT, R5, UR4, !P0 ;  /* 0x0000000405007c0c */ /* 0x000fda000c726670 */
[----:B------:R-:W2:Y:S02]  /*1aa20*/  @!P1 LDC.64 R2, c[0x0][0xc80] ;  /* 0x00032000ff029b82 */ /* 0x000ea40000000a00 */
[----:B--2---:R-:W-:-:S06]  /*1aa30*/  @!P1 IMAD.WIDE R2, R5, 0x4, R2 ;  /* 0x0000000405029825 */ /* 0x004fcc00078e0202 */
[----:B------:R2:W4:Y:S01]  /*1aa40*/  @!P1 LDG.E R3, desc[UR42][R2.64] ;  /* 0x0000002a02039981 */ /* 0x000522000c1e1900 */
[C---:B------:R-:W-:Y:S02]  /*1aa50*/  ISETP.GE.U32.AND P2, PT, R4.reuse, 0x2, PT ;  /* 0x000000020400780c */ /* 0x040fe40003f46070 */
[C---:B------:R-:W-:Y:S01]  /*1aa60*/  ISETP.GE.U32.AND P3, PT, R4.reuse, 0x4, PT ;  /* 0x000000040400780c */ /* 0x040fe20003f66070 */
[----:B------:R-:W-:Y:S01]  /*1aa70*/  SHFL.IDX PT, R0, R16, RZ, 0x1f ;  /* 0x00001fff10007589 */ /* 0x000fe200000e0000 */
[C---:B------:R-:W-:Y:S02]  /*1aa80*/  ISETP.GE.U32.AND P4, PT, R4.reuse, 0x8, PT ;  /* 0x000000080400780c */ /* 0x040fe40003f86070 */
[C---:B------:R-:W-:Y:S01]  /*1aa90*/  ISETP.GE.U32.AND P5, PT, R4.reuse, 0x10, PT ;  /* 0x000000100400780c */ /* 0x040fe20003fa6070 */
[----:B------:R-:W-:Y:S01]  /*1aaa0*/  SHFL.IDX PT, R16, R16, 0x1, 0x1f ;  /* 0x00201f0010107f89 */ /* 0x000fe200000e0000 */
[----:B--2---:R-:W-:Y:S02]  /*1aab0*/  IMAD.MOV.U32 R2, RZ, RZ, RZ ;  /* 0x000000ffff027224 */ /* 0x004fe400078e00ff */
[----:B----4-:R-:W-:Y:S01]  /*1aac0*/  @!P1 IMAD.MOV.U32 R2, RZ, RZ, R3 ;  /* 0x000000ffff029224 */ /* 0x010fe200078e0003 */
[----:B------:R-:W-:-:S04]  /*1aad0*/  ISETP.NE.AND P1, PT, R4, RZ, PT ;  /* 0x000000ff0400720c */ /* 0x000fc80003f25270 */
        /* <DEDUP_REMOVED lines=16> */
.L_x_10726:
[----:B------:R-:W-:Y:S02]  /*1abe0*/  ULDC UR4, c[0x0][0xc38] ;  /* 0x00030e0000047ab9 */ /* 0x000fe40000000800 */
[----:B------:R-:W-:-:S04]  /*1abf0*/  IMAD.U32 R4, RZ, RZ, UR4 ;  /* 0x00000004ff047e24 */ /* 0x000fc8000f8e00ff */
[----:B--2---:R-:W-:-:S04]  /*1ac00*/  IMAD R5, R14, R4, RZ ;  /* 0x000000040e057224 */ /* 0x004fc800078e02ff */
[----:B------:R-:W-:-:S05]  /*1ac10*/  IMAD.IADD R16, R16, 0x1, R5 ;  /* 0x0000000110107824 */ /* 0x000fca00078e0205 */
[----:B------:R-:W-:-:S13]  /*1ac20*/  ISETP.GT.AND P6, PT, R16, R0, PT ;  /* 0x000000001000720c */ /* 0x000fda0003fc4270 */
[----:B------:R-:W-:Y:S05]  /*1ac30*/  @P6 BRA `(.L_x_10642) ;  /* 0x00000000009c6947 */ /* 0x000fea0003800000 */
.L_x_10647:
        /* <DEDUP_REMOVED lines=11> */
[----:B0-----:R-:W0:Y:S02]  /*1acf0*/  LDC.64 R2, c[0x0][0xc80] ;  /* 0x00032000ff027b82 */ /* 0x001e240000000a00 */
[----:B0-----:R-:W-:-:S06]  /*1ad00*/  IMAD.WIDE R2, R5, 0x4, R2 ;  /* 0x0000000405027825 */ /* 0x001fcc00078e0202 */
[----:B------:R2:W5:Y:S02]  /*1ad10*/  LDG.E R2, desc[UR42][R2.64] ;  /* 0x0000002a02027981 */ /* 0x000564000c1e1900 */
.L_x_10645:
[----:B------:R-:W-:Y:S05]  /*1ad20*/  BSYNC B0 ;  /* 0x0000000000007941 */ /* 0x000fea0003800000 */
.L_x_10644:
[----:B------:R-:W-:-:S03]  /*1ad30*/  UMOV UR4, 0xffffffff ;  /* 0xffffffff00047882 */ /* 0x000fc60000000000 */
[----:B------:R-:W-:Y:S05]  /*1ad40*/  BRA.DIV UR4, `(.L_x_10646) ;  /* 0x0000002204907947 */ /* 0x000fea000b800000 */
[----:B-----5:R-:W0:Y:S02]  /*1ad50*/  SHFL.UP PT, R14, R2, 0x1, RZ ;  /* 0x04200000020e7989 */ /* 0x020e2400000e00ff */
[----:B0-2---:R-:W-:-:S05]  /*1ad60*/  SEL R3, R14, RZ, P1 ;  /* 0x000000ff0e037207 */ /* 0x005fca0000800000 */
        /* <DEDUP_REMOVED lines=14> */
.L_x_10734:
[----:B------:R-:W-:Y:S02]  /*1ae50*/  ULDC UR4, c[0x0][0xc38] ;  /* 0x00030e0000047ab9 */ /* 0x000fe40000000800 */
[----:B------:R-:W-:-:S04]  /*1ae60*/  IMAD.U32 R4, RZ, RZ, UR4 ;  /* 0x00000004ff047e24 */ /* 0x000fc8000f8e00ff */
[----:B--2---:R-:W-:-:S04]  /*1ae70*/  IMAD R5, R14, R4, RZ ;  /* 0x000000040e057224 */ /* 0x004fc800078e02ff */
[----:B------:R-:W-:-:S05]  /*1ae80*/  IMAD.IADD R16, R5, 0x1, R16 ;  /* 0x0000000105107824 */ /* 0x000fca00078e0210 */
[----:B------:R-:W-:-:S13]  /*1ae90*/  ISETP.GT.AND P6, PT, R16, R0, PT ;  /* 0x000000001000720c */ /* 0x000fda0003fc4270 */
[----:B------:R-:W-:Y:S05]  /*1aea0*/  @!P6 BRA `(.L_x_10647) ;  /* 0xfffffffc0064e947 */ /* 0x000fea000383ffff */
.L_x_10642:
[----:B------:R-:W-:Y:S01]  /*1aeb0*/  IMAD.IADD R16, R16, 0x1, -R5 ;  /* 0x0000000110107824 */ /* 0x000fe200078e0a05 */
[----:B------:R-:W-:-:S03]  /*1aec0*/  UMOV UR4, 0xffffffff ;  /* 0xffffffff00047882 */ /* 0x000fc60000000000 */
[----:B------:R-:W-:-:S05]  /*1aed0*/  IMAD R5, R3, R4, R16 ;  /* 0x0000000403057224 */ /* 0x000fca00078e0210 */
[----:B------:R-:W-:Y:S01]  /*1aee0*/  ISETP.GT.AND P6, PT, R5, R0, PT ;  /* 0x000000000500720c */ /* 0x000fe20003fc4270 */
[----:B------:R-:W-:-:S12]  /*1aef0*/  BRA.DIV UR4, `(.L_x_10648) ;  /* 0x0000002204e47947 */ /* 0x000fd8000b800000 */
[----:B------:R-:W-:-:S04]  /*1af00*/  VOTE.ANY R5, PT, !P6 ;  /* 0x0000000000057806 */ /* 0x000fc800070e0100 */
[----:B------:R-:W2:Y:S02]  /*1af10*/  POPC R6, R5 ;  /* 0x0000000500067309 */ /* 0x000ea40000000000 */
[----:B--2---:R2:W4:Y:S02]  /*1af20*/  SHFL.IDX PT, R17, R2, R6, 0x1f ;  /* 0x00001f0602117589 */ /* 0x00452400000e0000 */
.L_x_10738:
[----:B------:R-:W-:Y:S01]  /*1af30*/  ISETP.NE.AND P0, PT, R5, RZ, PT ;  /* 0x000000ff0500720c */ /* 0x000fe20003f05270 */
[----:B------:R-:W-:-:S12]  /*1af40*/  IMAD.MOV.U32 R5, RZ, RZ, RZ ;  /* 0x000000ffff057224 */ /* 0x000fd800078e00ff */
[----:B------:R-:W-:Y:S05]  /*1af50*/  @!P0 BRA `(.L_x_10649) ;  /* 0x0000000000108947 */ /* 0x000fea0003800000 */
[----:B------:R-:W-:Y:S01]  /*1af60*/  UMOV UR4, 0xffffffff ;  /* 0xffffffff00047882 */ /* 0x000fe20000000000 */
[----:B------:R-:W-:Y:S02]  /*1af70*/  VIADD R12, R6, 0xffffffff ;  /* 0xffffffff060c7836 */ /* 0x000fe40000000000 */
[----:B------:R-:W-:Y:S05]  /*1af80*/  BRA.DIV UR4, `(.L_x_10650) ;  /* 0x0000002604087947 */ /* 0x000fea000b800000 */
[----:B------:R0:W0:Y:S02]  /*1af90*/  SHFL.IDX PT, R5, R3, R12, 0x1f ;  /* 0x00001f0c03057589 */ /* 0x00002400000e0000 */
.L_x_10649:
[----:B0-2---:R-:W0:Y:S01]  /*1afa0*/  LDC.64 R2, c[0x0][0xc90] ;  /* 0x00032400ff027b82 */ /* 0x005e220000000a00 */
[----:B------:R-:W-:-:S04]  /*1afb0*/  IMAD.IADD R19, R6, 0x1, R19 ;  /* 0x0000000106137824 */ /* 0x000fc800078e0213 */
[----:B0-----:R-:W-:-:S05]  /*1afc0*/  IMAD.WIDE R2, R19, 0x4, R2 ;  /* 0x0000000413027825 */ /* 0x001fca00078e0202 */
[----:B---3--:R-:W4:Y:S01]  /*1afd0*/  LDG.E R7, desc[UR42][R2.64] ;  /* 0x0000002a02077981 */ /* 0x008f22000c1e1900 */
[----:B------:R-:W-:-:S04]  /*1afe0*/  IMAD R16, R5, R4, R16 ;  /* 0x0000000405107224 */ /* 0x000fc800078e0210 */
[----:B------:R-:W-:Y:S02]  /*1aff0*/  IMAD.IADD R0, R0, 0x1, -R16 ;  /* 0x0000000100007824 */ /* 0x000fe400078e0a10 */
[----:B----4-:R-:W-:-:S05]  /*1b000*/  IMAD R6, R17, R7, RZ ;  /* 0x0000000711067224 */ /* 0x010fca00078e02ff */
        /* <DEDUP_REMOVED lines=59> */
.L_x_10643:
[----:B------:R-:W-:Y:S01]  /*1b3c0*/  UMOV UR4, URZ ;  /* 0x0000003f00047c82 */ /* 0x000fe20008000000 */
[----:B------:R-:W-:Y:S01]  /*1b3d0*/  UMOV UR5, URZ ;  /* 0x0000003f00057c82 */ /* 0x000fe20008000000 */
[----:B------:R-:W-:Y:S01]  /*1b3e0*/  ULDC UR6, c[0x0][0xc3c] ;  /* 0x00030f0000067ab9 */ /* 0x000fe20000000800 */
[----:B------:R-:W-:Y:S02]  /*1b3f0*/  IMAD.MOV.U32 R16, RZ, RZ, R0 ;  /* 0x000000ffff107224 */ /* 0x000fe400078e0000 */
[----:B------:R-:W-:Y:S02]  /*1b400*/  IMAD.U32 R17, RZ, RZ, UR4 ;  /* 0x00000004ff117e24 */ /* 0x000fe4000f8e00ff */
[----:B------:R-:W-:Y:S02]  /*1b410*/  IMAD.U32 R18, RZ, RZ, UR5 ;  /* 0x00000005ff127e24 */ /* 0x000fe4000f8e00ff */
[----:B------:R-:W-:-:S07]  /*1b420*/  IMAD.U32 R19, RZ, RZ, UR6 ;  /* 0x00000006ff137e24 */ /* 0x000fce000f8e00ff */
.L_x_10651:
[----:B------:R-:W2:Y:S01]  /*1b430*/  S2R R0, SR_TID.X ;  /* 0x0000000000007919 */ /* 0x000ea20000002100 */
[----:B------:R-:W-:Y:S05]  /*1b440*/  WARPSYNC.ALL ;  /* 0x0000000000007948 */ /* 0x000fea0003800000 */
[----:B------:R-:W-:Y:S01]  /*1b450*/  BAR.SYNC.DEFER_BLOCKING 0x4, 0x200 ;  /* 0x0108000000007b1d */ /* 0x000fe20000010000 */
[----:B--2---:R-:W-:-:S04]  /*1b460*/  LOP3.LUT R0, R0, 0x1f, RZ, 0xc0, !PT ;  /* 0x0000001f00007812 */ /* 0x004fc800078ec0ff */
[----:B------:R-:W-:-:S13]  /*1b470*/  ISETP.NE.AND P0, PT, R0, RZ, PT ;  /* 0x000000ff0000720c */ /* 0x000fda0003f05270 */
[----:B0-----:R-:W0:Y:S01]  /*1b480*/  @!P0 S2R R3, SR_CgaCtaId ;  /* 0x0000000000038919 */ /* 0x001e220000008800 */
[----:B------:R-:W-:-:S04]  /*1b490*/  @!P0 MOV R0, 0x400 ;  /* 0x0000040000008802 */ /* 0x000fc80000000f00 */
[----:B0-----:R-:W-:-:S05]  /*1b4a0*/  @!P0 LEA R22, R3, R0, 0x18 ;  /* 0x0000000003168211 */ /* 0x001fca00078ec0ff */
[----:B------:R0:W-:Y:S01]  /*1b4b0*/  @!P0 STS.128 [R22+0x19cd0], R16 ;  /* 0x019cd01016008388 */ /* 0x0001e20000000c00 */
[----:B------:R-:W-:Y:S06]  /*1b4c0*/  BAR.ARV 0x5, 0x200 ;  /* 0x0148000000007b1d */ /* 0x000fec0000002000 */
.L_x_10640:
[----:B------:R-:W-:Y:S02]  /*1b4d0*/  ULDC UR4, c[0x0][0xc3c] ;  /* 0x00030f0000047ab9 */ /* 0x000fe40000000800 */
[----:B0-----:R-:W-:-:S13]  /*1b4e0*/  ISETP.GE.AND P0, PT, R19, UR4, PT ;  /* 0x0000000413007c0c */ /* 0x001fda000bf06270 */
[----:B------:R-:W-:Y:S05]  /*1b4f0*/  @!P0 BRA `(.L_x_10652) ;  /* 0xffffffa400048947 */ /* 0x000fea000383ffff */
[----:B------:R-:W-:Y:S05]  /*1b500*/  BSYNC B7 ;  /* 0x0000000000077941 */ /* 0x000fea0003800000 */
.L_x_10536:
[----:B------:R-:W5:Y:S01]  /*1b510*/  LDL.LU R0, [R1+0x48] ;  /* 0x0000480001007983 */ /* 0x000f620000300800 */
[----:B------:R-:W-:Y:S01]  /*1b520*/  BSSY B0, `(.L_x_10653) ;  /* 0x000000b000007945 */ /* 0x000fe20003800000 */
[----:B--2---:R-:W2:Y:S01]  /*1b530*/  S2R R5, SR_CgaCtaId ;  /* 0x0000000000057919 */ /* 0x004ea20000008800 */
[----:B-----5:R-:W-:-:S05]  /*1b540*/  VIADD R0, R0, 0x1 ;  /* 0x0000000100007836 */ /* 0x020fca0000000000 */
[----:B------:R-:W-:-:S04]  /*1b550*/  LEA.HI R2, R0, R0, RZ, 0x1 ;  /* 0x0000000000027211 */ /* 0x000fc800078f08ff */
[----:B0-----:R-:W-:Y:S02]  /*1b560*/  LOP3.LUT R3, R2, 0xfffffffe, RZ, 0xc0, !PT ;  /* 0xfffffffe02037812 */ /* 0x001fe400078ec0ff */
[----:B------:R-:W-:-:S03]  /*1b570*/  MOV R2, 0x400 ;  /* 0x0000040000027802 */ /* 0x000fc60000000f00 */
[----:B------:R-:W-:Y:S01]  /*1b580*/  IMAD.IADD R0, R0, 0x1, -R3 ;  /* 0x0000000100007824 */ /* 0x000fe200078e0a03 */
[----:B--2---:R-:W-:-:S04]  /*1b590*/  LEA R9, R5, R2, 0x18 ;  /* 0x0000000205097211 */ /* 0x004fc800078ec0ff */
[----:B------:R-:W-:-:S04]  /*1b5a0*/  SHF.L.U32 R0, R0, 0x1f, RZ ;  /* 0x0000001f00007819 */ /* 0x000fc800000006ff */
[----:B------:R-:W0:Y:S02]  /*1b5b0*/  SYNCS.PHASECHK.TRANS64.TRYWAIT P0, [R9+URZ+0x19c20], R0 ;  /* 0x019c2000090075a7 */ /* 0x000e24000800017f */
[----:B0-----:R-:W-:Y:S05]  /*1b5c0*/  @!P0 BRA `(.L_x_10654) ;  /* 0x0000001c00a08947 */ /* 0x001fea0003800000 */
.L_x_10741:
[----:B------:R-:W-:Y:S05]  /*1b5d0*/  BSYNC B0 ;  /* 0x0000000000007941 */ /* 0x000fea0003800000 */
.L_x_10653:
[----:B------:R-:W-:-:S03]  /*1b5e0*/  UMOV UR4, 0xffffffff ;  /* 0xffffffff00047882 */ /* 0x000fc60000000000 */
[----:B------:R-:W-:Y:S05]  /*1b5f0*/  BRA.DIV UR4, `(.L_x_10655) ;  /* 0x0000001e04a87947 */ /* 0x000fea000b800000 */
[----:B0-----:R-:W0:Y:S02]  /*1b600*/  S2R R0, SR_TID.X ;  /* 0x0000000000007919 */ /* 0x001e240000002100 */
[----:B0-----:R-:W-:-:S04]  /*1b610*/  SHF.R.U32.HI R0, RZ, 0x5, R0 ;  /* 0x00000005ff007819 */ /* 0x001fc80000011600 */
[----:B------:R-:W-:-:S05]  /*1b620*/  LOP3.LUT R0, R0, 0x3, RZ, 0xc0, !PT ;  /* 0x0000000300007812 */ /* 0x000fca00078ec0ff */
[----:B------:R0:W2:Y:S02]  /*1b630*/  SHFL.IDX PT, R14, R0, RZ, 0x1f ;  /* 0x00001fff000e7589 */ /* 0x0000a400000e0000 */
.L_x_10744:
[----:B--2---:R-:W-:-:S13]  /*1b640*/  ISETP.NE.AND P0, PT, R14, RZ, PT ;  /* 0x000000ff0e00720c */ /* 0x004fda0003f05270 */
[----:B------:R-:W-:Y:S05]  /*1b650*/  @P0 BRA `(.L_x_10397) ;  /* 0x0000000000a40947 */ /* 0x000fea0003800000 */
[----:B------:R-:W-:-:S03]  /*1b660*/  UMOV UR4, 0xffffffff ;  /* 0xffffffff00047882 */ /* 0x000fc60000000000 */
[----:B------:R-:W-:Y:S05]  /*1b670*/  BRA.DIV UR4, `(.L_x_10656) ;  /* 0x0000001e04bc7947 */ /* 0x000fea000b800000 */
[----:B------:R-:W-:-:S13]  /*1b680*/  ELECT P6, URZ, PT ;  /* 0x00000000003f782f */ /* 0x000fda00038c0000 */
.L_x_10747:
[----:B------:R-:W-:Y:S05]  /*1b690*/  @!P6 BRA `(.L_x_10397) ;  /* 0x000000000094e947 */ /* 0x000fea0003800000 */
[----:B------:R-:W-:-:S06]  /*1b6a0*/  ULOP3.LUT UR4, UR37, 0x2, URZ, 0xfc, !UPT ;  /* 0x0000000225047892 */ /* 0x000fcc000f8efc3f */
[----:B0-----:R-:W-:-:S05]  /*1b6b0*/  IMAD.U32 R0, RZ, RZ, UR4 ;  /* 0x00000004ff007e24 */ /* 0x001fca000f8e00ff */
[----:B------:R-:W-:-:S13]  /*1b6c0*/  ISETP.NE.AND P0, PT, R0, 0x3, PT ;  /* 0x000000030000780c */ /* 0x000fda0003f05270 */
[----:B------:R-:W-:Y:S05]  /*1b6d0*/  @!P0 BRA `(.L_x_10657) ;  /* 0x0000000000048947 */ /* 0x000fea0003800000 */
[----:B------:R-:W-:Y:S01]  /*1b6e0*/  BPT.TRAP 0x1 ;  /* 0x000000040000795c */ /* 0x000fe20000300000 */
.L_x_10657:
[----:B------:R-:W-:Y:S01]  /*1b6f0*/  VIADD R3, R9, 0x19c40 ;  /* 0x00019c4009037836 */ /* 0x000fe20000000000 */
[----:B------:R-:W-:Y:S01]  /*1b700*/  SHF.L.U32 R2, R28, 0x1f, RZ ;  /* 0x0000001f1c027819 */ /* 0x000fe200000006ff */
[C---:B------:R-:W-:Y:S02]  /*1b710*/  VIADD R0, R24.reuse, 0x1 ;  /* 0x0000000118007836 */ /* 0x040fe40000000000 */
[----:B---3--:R-:W-:-:S03]  /*1b720*/  IMAD R7, R24, 0x8, R3 ;  /* 0x0000000818077824 */ /* 0x008fc600078e0203 */
        /* <DEDUP_REMOVED lines=8> */
.L_x_10748:
[----:B------:R-:W2:Y:S02]  /*1b7b0*/  SYNCS.PHASECHK.TRANS64.TRYWAIT P1, [R3+URZ], R0 ;  /* 0x00000000030075a7 */ /* 0x000ea4000802017f */
[----:B--2---:R-:W-:Y:S05]  /*1b7c0*/  @!P1 BRA `(.L_x_10659) ;  /* 0x0000001c009c9947 */ /* 0x004fea0003800000 */
.L_x_10749:
[----:B------:R-:W-:Y:S05]  /*1b7d0*/  @!P0 BRA `(.L_x_10660) ;  /* 0x0000000000048947 */ /* 0x000fea0003800000 */
[----:B------:R-:W-:Y:S01]  /*1b7e0*/  BPT.TRAP 0x1 ;  /* 0x000000040000795c */ /* 0x000fe20000300000 */
.L_x_10660:
[----:B--2---:R-:W-:-:S04]  /*1b7f0*/  IMAD R3, R24, 0x8, R9 ;  /* 0x0000000818037824 */ /* 0x004fc800078e0209 */
[----:B------:R-:W2:Y:S02]  /*1b800*/  SYNCS.PHASECHK.TRANS64.TRYWAIT P1, [R3+URZ+0x19c60], R2 ;  /* 0x019c6002030075a7 */ /* 0x000ea4000802017f */
[----:B--2---:R-:W-:Y:S05]  /*1b810*/  @!P1 BRA `(.L_x_10661) ;  /* 0x0000001c009c9947 */ /* 0x004fea0003800000 */
.L_x_10750:
[----:B------:R-:W-:Y:S05]  /*1b820*/  @!P0 BRA `(.L_x_10662) ;  /* 0x0000000000048947 */ /* 0x000fea0003800000 */
[----:B------:R-:W-:Y:S01]  /*1b830*/  BPT.TRAP 0x1 ;  /* 0x000000040000795c */ /* 0x000fe20000300000 */
.L_x_10662:
[----:B------:R-:W-:-:S04]  /*1b840*/  IMAD R5, R4, 0x8, R9 ;  /* 0x0000000804057824 */ /* 0x000fc800078e0209 */
[----:B------:R-:W3:Y:S02]  /*1b850*/  SYNCS.PHASECHK.TRANS64.TRYWAIT P1, [R5+URZ+0x19c60], R0 ;  /* 0x019c6000050075a7 */ /* 0x000ee4000802017f */
[----:B---3--:R-:W-:Y:S05]  /*1b860*/  @!P1 BRA `(.L_x_10663) ;  /* 0x0000001c009c9947 */ /* 0x008fea0003800000 */
.L_x_10751:
[----:B------:R-:W-:Y:S05]  /*1b870*/  @!P0 BRA `(.L_x_10664) ;  /* 0x0000000000048947 */ /* 0x000fea0003800000 */
[----:B------:R-:W-:Y:S01]  /*1b880*/  BPT.TRAP 0x1 ;  /* 0x000000040000795c */ /* 0x000fe20000300000 */
.L_x_10664:
[----:B------:R-:W5:Y:S02]  /*1b890*/  SYNCS.PHASECHK.TRANS64.TRYWAIT P0, [R3+URZ+0x19c80], R2 ;  /* 0x019c8002030075a7 */ /* 0x000f64000800017f */
[----:B-----5:R-:W-:Y:S05]  /*1b8a0*/  @!P0 BRA `(.L_x_10665) ;  /* 0x0000001c00a08947 */ /* 0x020fea0003800000 */
.L_x_10666:
[----:B------:R0:W0:Y:S02]  /*1b8b0*/  SYNCS.PHASECHK.TRANS64.TRYWAIT P0, [R5+URZ+0x19c80], R0 ;  /* 0x019c8000050075a7 */ /* 0x000024000800017f */
[----:B0-----:R-:W-:Y:S05]  /*1b8c0*/  @!P0 NANOSLEEP.SYNCS 0x989680 ;  /* 0x009896800000895d */ /* 0x001fea0003900000 */
[----:B------:R-:W0:Y:S02]  /*1b8d0*/  @!P0 SYNCS.PHASECHK.TRANS64 P0, [R5+URZ+0x19c80], R0 ;  /* 0x019c8000050085a7 */ /* 0x000e24000800007f */
[----:B0-----:R-:W-:Y:S05]  /*1b8e0*/  @!P0 BRA `(.L_x_10666) ;  /* 0xfffffffc00f08947 */ /* 0x001fea000383ffff */
.L_x_10397:
[----:B------:R-:W-:Y:S05]  /*1b8f0*/  BSYNC B8 ;  /* 0x0000000000087941 */ /* 0x000fea0003800000 */
.L_x_10394:
[----:B------:R-:W-:Y:S05]  /*1b900*/  EXIT ;  /* 0x000000000000794d */ /* 0x000fea0003800000 */
.L_x_10413:
[----:B0-----:R0:W1:Y:S02]  /*1b910*/  SYNCS.PHASECHK.TRANS64.TRYWAIT P5, [R82+URZ+0x19c90], R85 ;  /* 0x019c9055520075a7 */ /* 0x00106400080a017f */
[----:B-1----:R-:W-:Y:S05]  /*1b920*/  @!P5 NANOSLEEP.SYNCS 0x989680 ;  /* 0x009896800000d95d */ /* 0x002fea0003900000 */
[----:B------:R-:W1:Y:S02]  /*1b930*/  @!P5 SYNCS.PHASECHK.TRANS64 P5, [R82+URZ+0x19c90], R85 ;  /* 0x019c90555200d5a7 */ /* 0x000e6400080a007f */
[----:B-1----:R-:W-:Y:S05]  /*1b940*/  @!P5 BRA `(.L_x_10413) ;  /* 0xfffffffc00f0d947 */ /* 0x002fea000383ffff */
[----:B------:R-:W-:Y:S05]  /*1b950*/  BRA `(.L_x_10667) ;  /* 0xfffffe6c00f47947 */ /* 0x000fea000383ffff */
.L_x_10429:
[----:B-1----:R1:W2:Y:S02]  /*1b960*/  SYNCS.PHASECHK.TRANS64.TRYWAIT P5, [R82+URZ+0x19c90], R85 ;  /* 0x019c9055520075a7 */ /* 0x0022a400080a017f */
[----:B--2---:R-:W-:Y:S05]  /*1b970*/  @!P5 NANOSLEEP.SYNCS 0x989680 ;  /* 0x009896800000d95d */ /* 0x004fea0003900000 */
[----:B------:R-:W2:Y:S02]  /*1b980*/  @!P5 SYNCS.PHASECHK.TRANS64 P5, [R82+URZ+0x19c90], R85 ;  /* 0x019c90555200d5a7 */ /* 0x000ea400080a007f */
[----:B--2---:R-:W-:Y:S05]  /*1b990*/  @!P5 BRA `(.L_x_10429) ;  /* 0xfffffffc00f0d947 */ /* 0x004fea000383ffff */
[----:B------:R-:W-:Y:S05]  /*1b9a0*/  BRA `(.L_x_10668) ;  /* 0xfffffe8800107947 */ /* 0x000fea000383ffff */
.L_x_10438:
[----:B0-----:R0:W1:Y:S02]  /*1b9b0*/  SYNCS.PHASECHK.TRANS64.TRYWAIT P5, [R82+URZ+0x19c90], R85 ;  /* 0x019c9055520075a7 */ /* 0x00106400080a017f */
[----:B-1----:R-:W-:Y:S05]  /*1b9c0*/  @!P5 NANOSLEEP.SYNCS 0x989680 ;  /* 0x009896800000d95d */ /* 0x002fea0003900000 */
[----:B------:R-:W1:Y:S02]  /*1b9d0*/  @!P5 SYNCS.PHASECHK.TRANS64 P5, [R82+URZ+0x19c90], R85 ;  /* 0x019c90555200d5a7 */ /* 0x000e6400080a007f */
[----:B-1----:R-:W-:Y:S05]  /*1b9e0*/  @!P5 BRA `(.L_x_10438) ;  /* 0xfffffffc00f0d947 */ /* 0x002fea000383ffff */
[----:B------:R-:W-:Y:S05]  /*1b9f0*/  BRA `(.L_x_10669) ;  /* 0xfffffea800547947 */ /* 0x000fea000383ffff */
.L_x_10442:
[----:B--2---:R2:W3:Y:S02]  /*1ba00*/  SYNCS.PHASECHK.TRANS64.TRYWAIT P5, [R82+URZ+0x19cb0], R85 ;  /* 0x019cb055520075a7 */ /* 0x0044e400080a017f */
[----:B---3--:R-:W-:Y:S05]  /*1ba10*/  @!P5 NANOSLEEP.SYNCS 0x989680 ;  /* 0x009896800000d95d */ /* 0x008fea0003900000 */
[----:B------:R-:W3:Y:S02]  /*1ba20*/  @!P5 SYNCS.PHASECHK.TRANS64 P5, [R82+URZ+0x19cb0], R85 ;  /* 0x019cb0555200d5a7 */ /* 0x000ee400080a007f */
[----:B---3--:R-:W-:Y:S05]  /*1ba30*/  @!P5 BRA `(.L_x_10442) ;  /* 0xfffffffc00f0d947 */ /* 0x008fea000383ffff */
[----:B------:R-:W-:Y:S05]  /*1ba40*/  BRA `(.L_x_10670) ;  /* 0xfffffea800c47947 */ /* 0x000fea000383ffff */
.L_x_10460:
[----:B------:R-:W-:Y:S01]  /*1ba50*/  BSSY B1, `(.L_x_10671) ;  /* 0x0000007000017945 */ /* 0x000fe20003800000 */
[----:B------:R-:W-:Y:S02]  /*1ba60*/  IMAD.MOV.U32 R12, RZ, RZ, RZ ;  /* 0x000000ffff0c7224 */ /* 0x000fe400078e00ff */
[----:B------:R-:W-:Y:S02]  /*1ba70*/  IMAD.MOV.U32 R11, RZ, RZ, 0x1e1f ;  /* 0x00001e1fff0b7424 */ /* 0x000fe400078e00ff */
[----:B------:R-:W-:-:S07]  /*1ba80*/  IMAD.MOV.U32 R15, RZ, RZ, -0x1 ;  /* 0xffffffffff0f7424 */ /* 0x000fce00078e00ff */
[----:B------:R-:W-:Y:S05]  /*1ba90*/  WARPSYNC.COLLECTIVE R15, `(.L_x_10672) ;  /* 0x000000000f087348 */ /* 0x000fea0003c00000 */
[----:B------:R0:W1:Y:S02]  /*1baa0*/  SHFL.IDX P6, R14, R13, R12, R11 ;  /* 0x0000000c0d0e7389 */ /* 0x00006400000c000b */
[----:B01----:R-:W-:Y:S01]  /*1bab0*/  ENDCOLLECTIVE ;  /* 0x000000000000791b */ /* 0x003fe20003800000 */
.L_x_10672:
[----:B------:R-:W-:Y:S05]  /*1bac0*/  BSYNC B1 ;  /* 0x0000000000017941 */ /* 0x000fea0003800000 */
.L_x_10671:
        /* <DEDUP_REMOVED lines=8> */
.L_x_10673:
[----:B------:R-:W-:Y:S02]  /*1bb50*/  IMAD.MOV.U32 R13, RZ, RZ, R4 ;  /* 0x000000ffff0d7224 */ /* 0x000fe400078e0004 */
[----:B------:R-:W-:-:S07]  /*1bb60*/  IMAD.MOV.U32 R3, RZ, RZ, R14 ;  /* 0x000000ffff037224 */ /* 0x000fce00078e000e */
[----:B------:R-:W-:Y:S05]  /*1bb70*/  WARPSYNC.COLLECTIVE R15, `(.L_x_10674) ;  /* 0x000000000f087348 */ /* 0x000fea0003c00000 */
[----:B------:R0:W1:Y:S02]  /*1bb80*/  SHFL.IDX P6, R14, R13, R12, R11 ;  /* 0x0000000c0d0e7389 */ /* 0x00006400000c000b */
[----:B01----:R-:W-:Y:S01]  /*1bb90*/  ENDCOLLECTIVE ;  /* 0x000000000000791b */ /* 0x003fe20003800000 */
.L_x_10674:
[----:B------:R-:W-:Y:S02]  /*1bba0*/  IMAD.MOV.U32 R13, RZ, RZ, R5 ;  /* 0x000000ffff0d7224 */ /* 0x000fe400078e0005 */
[----:B------:R-:W-:-:S07]  /*1bbb0*/  IMAD.MOV.U32 R4, RZ, RZ, R14 ;  /* 0x000000ffff047224 */ /* 0x000fce00078e000e */
[----:B------:R-:W-:Y:S05]  /*1bbc0*/  WARPSYNC.COLLECTIVE R15, `(.L_x_10675) ;  /* 0x000000000f087348 */ /* 0x000fea0003c00000 */
[----:B------:R0:W1:Y:S02]  /*1bbd0*/  SHFL.IDX P6, R14, R13, R12, R11 ;  /* 0x0000000c0d0e7389 */ /* 0x00006400000c000b */
[----:B01----:R-:W-:Y:S01]  /*1bbe0*/  ENDCOLLECTIVE ;  /* 0x000000000000791b */ /* 0x003fe20003800000 */
.L_x_10675:
[----:B------:R-:W-:Y:S05]  /*1bbf0*/  BRA `(.L_x_10676) ;  /* 0xfffffeb800547947 */ /* 0x000fea000383ffff */
.L_x_10464:
[----:B-1----:R1:W2:Y:S02]  /*1bc00*/  SYNCS.PHASECHK.TRANS64.TRYWAIT P0, [R16+URZ+0x19c00], R5 ;  /* 0x019c0005100075a7 */ /* 0x0022a4000800017f */
[----:B--2---:R-:W-:Y:S05]  /*1bc10*/  @!P0 NANOSLEEP.SYNCS 0x989680 ;  /* 0x009896800000895d */ /* 0x004fea0003900000 */
[----:B------:R-:W2:Y:S02]  /*1bc20*/  @!P0 SYNCS.PHASECHK.TRANS64 P0, [R16+URZ+0x19c00], R5 ;  /* 0x019c0005100085a7 */ /* 0x000ea4000800007f */
[----:B--2---:R-:W-:Y:S05]  /*1bc30*/  @!P0 BRA `(.L_x_10464) ;  /* 0xfffffffc00f08947 */ /* 0x004fea000383ffff */
[----:B------:R-:W-:Y:S05]  /*1bc40*/  BRA `(.L_x_10677) ;  /* 0xfffffebc00247947 */ /* 0x000fea000383ffff */
.L_x_10470:
[----:B------:R-:W-:Y:S01]  /*1bc50*/  BSSY B1, `(.L_x_10678) ;  /* 0x0000007000017945 */ /* 0x000fe20003800000 */
[----:B------:R-:W-:Y:S02]  /*1bc60*/  IMAD.MOV.U32 R12, RZ, RZ, RZ ;  /* 0x000000ffff0c7224 */ /* 0x000fe400078e00ff */
[----:B------:R-:W-:Y:S02]  /*1bc70*/  IMAD.MOV.U32 R11, RZ, RZ, 0x1e1f ;  /* 0x00001e1fff0b7424 */ /* 0x000fe400078e00ff */
[----:B------:R-:W-:-:S07]  /*1bc80*/  IMAD.MOV.U32 R15, RZ, RZ, -0x1 ;  /* 0xffffffffff0f7424 */ /* 0x000fce00078e00ff */
[----:B------:R-:W-:Y:S05]  /*1bc90*/  WARPSYNC.COLLECTIVE R15, `(.L_x_10679) ;  /* 0x000000000f087348 */ /* 0x000fea0003c00000 */
[----:B------:R0:W1:Y:S02]  /*1bca0*/  SHFL.IDX P6, R14, R13, R12, R11 ;  /* 0x0000000c0d0e7389 */ /* 0x00006400000c000b */
[----:B01----:R-:W-:Y:S01]  /*1bcb0*/  ENDCOLLECTIVE ;  /* 0x000000000000791b */ /* 0x003fe20003800000 */
.L_x_10679:
[----:B------:R-:W-:Y:S05]  /*1bcc0*/  BSYNC B1 ;  /* 0x0000000000017941 */ /* 0x000fea0003800000 */
.L_x_10678:
        /* <DEDUP_REMOVED lines=8> */
.L_x_10680:
[----:B------:R-:W-:Y:S02]  /*1bd50*/  IMAD.MOV.U32 R13, RZ, RZ, R20 ;  /* 0x000000ffff0d7224 */ /* 0x000fe400078e0014 */
[----:B------:R-:W-:-:S07]  /*1bd60*/  IMAD.MOV.U32 R3, RZ, RZ, R14 ;  /* 0x000000ffff037224 */ /* 0x000fce00078e000e */
[----:B------:R-:W-:Y:S05]  /*1bd70*/  WARPSYNC.COLLECTIVE R15, `(.L_x_10681) ;  /* 0x000000000f087348 */ /* 0x000fea0003c00000 */
[----:B------:R0:W1:Y:S02]  /*1bd80*/  SHFL.IDX P6, R14, R13, R12, R11 ;  /* 0x0000000c0d0e7389 */ /* 0x00006400000c000b */
[----:B01----:R-:W-:Y:S01]  /*1bd90*/  ENDCOLLECTIVE ;  /* 0x000000000000791b */ /* 0x003fe20003800000 */
.L_x_10681:
[----:B------:R-:W-:Y:S02]  /*1bda0*/  IMAD.MOV.U32 R13, RZ, RZ, R21 ;  /* 0x000000ffff0d7224 */ /* 0x000fe400078e0015 */
[----:B------:R-:W-:-:S07]  /*1bdb0*/  IMAD.MOV.U32 R20, RZ, RZ, R14 ;  /* 0x000000ffff147224 */ /* 0x000fce00078e000e */
[----:B------:R-:W-:Y:S05]  /*1bdc0*/  WARPSYNC.COLLECTIVE R15, `(.L_x_10682) ;  /* 0x000000000f087348 */ /* 0x000fea0003c00000 */
[----:B------:R0:W1:Y:S02]  /*1bdd0*/  SHFL.IDX P6, R14, R13, R12, R11 ;  /* 0x0000000c0d0e7389 */ /* 0x00006400000c000b */
[----:B01----:R-:W-:Y:S01]  /*1bde0*/  ENDCOLLECTIVE ;  /* 0x000000000000791b */ /* 0x003fe20003800000 */
.L_x_10682:
[----:B------:R-:W-:Y:S01]  /*1bdf0*/  IMAD.MOV.U32 R21, RZ, RZ, R14 ;  /* 0x000000ffff157224 */ /* 0x000fe200078e000e */
[----:B------:R-:W-:Y:S06]  /*1be00*/  BRA `(.L_x_10683) ;  /* 0xfffffed4000c7947 */ /* 0x000fec000383ffff */
.L_x_10474:
[----:B-1----:R1:W2:Y:S02]  /*1be10*/  SYNCS.PHASECHK.TRANS64.TRYWAIT P0, [R16+URZ+0x19c00], R39 ;  /* 0x019c0027100075a7 */ /* 0x0022a4000800017f */
[----:B--2---:R-:W-:Y:S05]  /*1be20*/  @!P0 NANOSLEEP.SYNCS 0x989680 ;  /* 0x009896800000895d */ /* 0x004fea0003900000 */
[----:B------:R-:W2:Y:S02]  /*1be30*/  @!P0 SYNCS.PHASECHK.TRANS64 P0, [R16+URZ+0x19c00], R39 ;  /* 0x019c0027100085a7 */ /* 0x000ea4000800007f */
[----:B--2---:R-:W-:Y:S05]  /*1be40*/  @!P0 BRA `(.L_x_10474) ;  /* 0xfffffffc00f08947 */ /* 0x004fea000383ffff */
[----:B------:R-:W-:Y:S05]  /*1be50*/  BRA `(.L_x_10684) ;  /* 0xfffffed400d07947 */ /* 0x000fea000383ffff */
.L_x_10480:
[----:B-1----:R1:W2:Y:S02]  /*1be60*/  SYNCS.PHASECHK.TRANS64.TRYWAIT P0, [R10+URZ+0x19c30], R3 ;  /* 0x019c30030a0075a7 */ /* 0x0022a4000800017f */
[----:B--2---:R-:W-:Y:S05]  /*1be70*/  @!P0 NANOSLEEP.SYNCS 0x989680 ;  /* 0x009896800000895d */ /* 0x004fea0003900000 */
[----:B------:R-:W2:Y:S02]  /*1be80*/  @!P0 SYNCS.PHASECHK.TRANS64 P0, [R10+URZ+0x19c30], R3 ;  /* 0x019c30030a0085a7 */ /* 0x000ea4000800007f */
[----:B--2---:R-:W-:Y:S05]  /*1be90*/  @!P0 BRA `(.L_x_10480) ;  /* 0xfffffffc00f08947 */ /* 0x004fea000383ffff */
[----:B------:R-:W-:Y:S05]  /*1bea0*/  BRA `(.L_x_10479) ;  /* 0xfffffef8002c7947 */ /* 0x000fea000383ffff */
.L_x_10487:
[----:B-1----:R1:W2:Y:S02]  /*1beb0*/  SYNCS.PHASECHK.TRANS64.TRYWAIT P2, [R15+URZ+0x19c30], R0 ;  /* 0x019c30000f0075a7 */ /* 0x0022a4000804017f */
[----:B--2---:R-:W-:Y:S05]  /*1bec0*/  @!P2 NANOSLEEP.SYNCS 0x989680 ;  /* 0x009896800000a95d */ /* 0x004fea0003900000 */
[----:B------:R-:W2:Y:S02]  /*1bed0*/  @!P2 SYNCS.PHASECHK.TRANS64 P2, [R15+URZ+0x19c30], R0 ;  /* 0x019c30000f00a5a7 */ /* 0x000ea4000804007f */
[----:B--2---:R-:W-:Y:S05]  /*1bee0*/  @!P2 BRA `(.L_x_10487) ;  /* 0xfffffffc00f0a947 */ /* 0x004fea000383ffff */
[----:B------:R-:W-:Y:S05]  /*1bef0*/  BRA `(.L_x_10486) ;  /* 0xffffff1800c47947 */ /* 0x000fea000383ffff */
.L_x_10492:
[----:B-1----:R1:W2:Y:S02]  /*1bf00*/  SYNCS.PHASECHK.TRANS64.TRYWAIT P2, [R20+URZ+0x19c50], R0 ;  /* 0x019c5000140075a7 */ /* 0x0022a4000804017f */
[----:B--2---:R-:W-:Y:S05]  /*1bf10*/  @!P2 NANOSLEEP.SYNCS 0x989680 ;  /* 0x009896800000a95d */ /* 0x004fea0003900000 */
[----:B------:R-:W2:Y:S02]  /*1bf20*/  @!P2 SYNCS.PHASECHK.TRANS64 P2, [R20+URZ+0x19c50], R0 ;  /* 0x019c50001400a5a7 */ /* 0x000ea4000804007f */
[----:B--2---:R-:W-:Y:S05]  /*1bf30*/  @!P2 BRA `(.L_x_10492) ;  /* 0xfffffffc00f0a947 */ /* 0x004fea000383ffff */
[----:B------:R-:W-:Y:S05]  /*1bf40*/  BRA `(.L_x_10491) ;  /* 0xffffff1c00487947 */ /* 0x000fea000383ffff */
.L_x_10501:
[----:B-1----:R1:W2:Y:S02]  /*1bf50*/  SYNCS.PHASECHK.TRANS64.TRYWAIT P0, [R0+URZ+0x19c30], R3 ;  /* 0x019c3003000075a7 */ /* 0x0022a4000800017f */
[----:B--2---:R-:W-:Y:S05]  /*1bf60*/  @!P0 NANOSLEEP.SYNCS 0x989680 ;  /* 0x009896800000895d */ /* 0x004fea0003900000 */
[----:B------:R-:W2:Y:S02]  /*1bf70*/  @!P0 SYNCS.PHASECHK.TRANS64 P0, [R0+URZ+0x19c30], R3 ;  /* 0x019c3003000085a7 */ /* 0x000ea4000800007f */
[----:B--2---:R-:W-:Y:S05]  /*1bf80*/  @!P0 BRA `(.L_x_10501) ;  /* 0xfffffffc00f08947 */ /* 0x004fea000383ffff */
[----:B------:R-:W-:Y:S05]  /*1bf90*/  BRA `(.L_x_10500) ;  /* 0xffffff4000707947 */ /* 0x000fea000383ffff */
.L_x_10506:
[----:B-1----:R1:W2:Y:S02]  /*1bfa0*/  SYNCS.PHASECHK.TRANS64.TRYWAIT P0, [R15+URZ+0x19c50], R0 ;  /* 0x019c50000f0075a7 */ /* 0x0022a4000800017f */
[----:B--2---:R-:W-:Y:S05]  /*1bfb0*/  @!P0 NANOSLEEP.SYNCS 0x989680 ;  /* 0x009896800000895d */ /* 0x004fea0003900000 */
[----:B------:R-:W2:Y:S02]  /*1bfc0*/  @!P0 SYNCS.PHASECHK.TRANS64 P0, [R15+URZ+0x19c50], R0 ;  /* 0x019c50000f0085a7 */ /* 0x000ea4000800007f */
[----:B--2---:R-:W-:Y:S05]  /*1bfd0*/  @!P0 BRA `(.L_x_10506) ;  /* 0xfffffffc00f08947 */ /* 0x004fea000383ffff */
[----:B------:R-:W-:Y:S05]  /*1bfe0*/  BRA `(.L_x_10505) ;  /* 0xffffff4000f47947 */ /* 0x000fea000383ffff */
.L_x_10513:
[----:B--2---:R2:W3:Y:S02]  /*1bff0*/  SYNCS.PHASECHK.TRANS64.TRYWAIT P0, [R12+URZ+0x19c50], R7 ;  /* 0x019c50070c0075a7 */ /* 0x0044e4000800017f */
[----:B---3--:R-:W-:Y:S05]  /*1c000*/  @!P0 NANOSLEEP.SYNCS 0x989680 ;  /* 0x009896800000895d */ /* 0x008fea0003900000 */
[----:B------:R-:W3:Y:S02]  /*1c010*/  @!P0 SYNCS.PHASECHK.TRANS64 P0, [R12+URZ+0x19c50], R7 ;  /* 0x019c50070c0085a7 */ /* 0x000ee4000800007f */
[----:B---3--:R-:W-:Y:S05]  /*1c020*/  @!P0 BRA `(.L_x_10513) ;  /* 0xfffffffc00f08947 */ /* 0x008fea000383ffff */
[----:B------:R-:W-:Y:S05]  /*1c030*/  BRA `(.L_x_10512) ;  /* 0xffffff5c00787947 */ /* 0x000fea000383ffff */
.L_x_10542:
[----:B------:R-:W2:Y:S01]  /*1c040*/  S2R R8, SR_TID.X ;  /* 0x0000000000087919 */ /* 0x000ea20000002100 */
[----:B------:R-:W-:Y:S01]  /*1c050*/  BSSY B1, `(.L_x_10685) ;  /* 0x000000a000017945 */ /* 0x000fe20003800000 */
[----:B------:R-:W-:Y:S02]  /*1c060*/  IMAD.MOV.U32 R12, RZ, RZ, RZ ;  /* 0x000000ffff0c7224 */ /* 0x000fe400078e00ff */
[----:B-1----:R-:W-:Y:S02]  /*1c070*/  IMAD.MOV.U32 R11, RZ, RZ, 0x1f ;  /* 0x0000001fff0b7424 */ /* 0x002fe400078e00ff */
[----:B------:R-:W-:Y:S01]  /*1c080*/  IMAD.MOV.U32 R15, RZ, RZ, -0x1 ;  /* 0xffffffffff0f7424 */ /* 0x000fe200078e00ff */
[----:B--2---:R-:W-:-:S04]  /*1c090*/  SHF.R.U32.HI R8, RZ, 0x5, R8 ;  /* 0x00000005ff087819 */ /* 0x004fc80000011608 */
[----:B------:R-:W-:-:S05]  /*1c0a0*/  LOP3.LUT R8, R8, 0x3, RZ, 0xc0, !PT ;  /* 0x0000000308087812 */ /* 0x000fca00078ec0ff */
[----:B------:R-:W-:-:S07]  /*1c0b0*/  IMAD.MOV.U32 R13, RZ, RZ, R8 ;  /* 0x000000ffff0d7224 */ /* 0x000fce00078e0008 */
[----:B0-----:R-:W-:Y:S05]  /*1c0c0*/  WARPSYNC.COLLECTIVE R15, `(.L_x_10686) ;  /* 0x000000000f087348 */ /* 0x001fea0003c00000 */
[----:B0-----:R0:W1:Y:S02]  /*1c0d0*/  SHFL.IDX P6, R14, R13, R12, R11 ;  /* 0x0000000c0d0e7389 */ /* 0x00106400000c000b */
[----:B01----:R-:W-:Y:S01]  /*1c0e0*/  ENDCOLLECTIVE ;  /* 0x000000000000791b */ /* 0x003fe20003800000 */
.L_x_10686:
[----:B------:R-:W-:Y:S05]  /*1c0f0*/  BSYNC B1 ;  /* 0x0000000000017941 */ /* 0x000fea0003800000 */
.L_x_10685:
[----:B------:R-:W-:Y:S05]  /*1c100*/  BRA `(.L_x_10687) ;  /* 0xffffff9c00f07947 */ /* 0x000fea000383ffff */
.L_x_10544:
[----:B------:R-:W-:Y:S01]  /*1c110*/  BSSY B1, `(.L_x_10688) ;  /* 0x0000006000017945 */ /* 0x000fe20003800000 */
[----:B------:R-:W-:-:S07]  /*1c120*/  IMAD.MOV.U32 R15, RZ, RZ, -0x1 ;  /* 0xffffffffff0f7424 */ /* 0x000fce00078e00ff */
[----:B01----:R-:W-:Y:S05]  /*1c130*/  WARPSYNC.COLLECTIVE R15, `(.L_x_10689) ;  /* 0x000000000f0c7348 */ /* 0x003fea0003c00000 */
[----:B------:R-:W-:Y:S02]  /*1c140*/  ELECT P6, UR62, PT ;  /* 0x00000000003e782f */ /* 0x000fe400038c0000 */
[----:B------:R-:W-:Y:S01]  /*1c150*/  MOV R14, UR62 ;  /* 0x0000003e000e7c02 */ /* 0x000fe20008000f00 */
[----:B01----:R-:W-:Y:S10]  /*1c160*/  ENDCOLLECTIVE ;  /* 0x000000000000791b */ /* 0x003ff40003800000 */
.L_x_10689:
[----:B------:R-:W-:Y:S05]  /*1c170*/  BSYNC B1 ;  /* 0x0000000000017941 */ /* 0x000fea0003800000 */
.L_x_10688:
[----:B------:R-:W-:Y:S05]  /*1c180*/  BRA `(.L_x_10543) ;  /* 0xffffff9c00e87947 */ /* 0x000fea000383ffff */
.L_x_10546:
[----:B0-----:R0:W2:Y:S02]  /*1c190*/  SYNCS.PHASECHK.TRANS64.TRYWAIT P0, [R22+URZ+0x19c20], R5 ;  /* 0x019c2005160075a7 */ /* 0x0010a4000800017f */
[----:B--2---:R-:W-:Y:S05]  /*1c1a0*/  @!P0 NANOSLEEP.SYNCS 0x989680 ;  /* 0x009896800000895d */ /* 0x004fea0003900000 */
[----:B------:R-:W2:Y:S02]  /*1c1b0*/  @!P0 SYNCS.PHASECHK.TRANS64 P0, [R22+URZ+0x19c20], R5 ;  /* 0x019c2005160085a7 */ /* 0x000ea4000800007f */
[----:B--2---:R-:W-:Y:S05]  /*1c1c0*/  @!P0 BRA `(.L_x_10546) ;  /* 0xfffffffc00f08947 */ /* 0x004fea000383ffff */
[----:B------:R-:W-:Y:S05]  /*1c1d0*/  BRA `(.L_x_10690) ;  /* 0xffffff9c00f87947 */ /* 0x000fea000383ffff */
.L_x_10550:
[----:B--2---:R2:W3:Y:S02]  /*1c1e0*/  SYNCS.PHASECHK.TRANS64.TRYWAIT P0, [R8+URZ+0x19ca0], R10 ;  /* 0x019ca00a080075a7 */ /* 0x0044e4000800017f */
[----:B---3--:R-:W-:Y:S05]  /*1c1f0*/  @!P0 NANOSLEEP.SYNCS 0x989680 ;  /* 0x009896800000895d */ /* 0x008fea0003900000 */
[----:B------:R-:W3:Y:S02]  /*1c200*/  @!P0 SYNCS.PHASECHK.TRANS64 P0, [R8+URZ+0x19ca0], R10 ;  /* 0x019ca00a080085a7 */ /* 0x000ee4000800007f */
[----:B---3--:R-:W-:Y:S05]  /*1c210*/  @!P0 BRA `(.L_x_10550) ;  /* 0xfffffffc00f08947 */ /* 0x008fea000383ffff */
[----:B------:R-:W-:Y:S05]  /*1c220*/  BRA `(.L_x_10691) ;  /* 0xffffffa000147947 */ /* 0x000fea000383ffff */
.L_x_10557:
[----:B0-----:R0:W3:Y:S02]  /*1c230*/  SYNCS.PHASECHK.TRANS64.TRYWAIT P0, [R8+URZ+0x19cc0], R10 ;  /* 0x019cc00a080075a7 */ /* 0x0010e4000800017f */
[----:B---3--:R-:W-:Y:S05]  /*1c240*/  @!P0 NANOSLEEP.SYNCS 0x989680 ;  /* 0x009896800000895d */ /* 0x008fea0003900000 */
[----:B------:R-:W3:Y:S02]  /*1c250*/  @!P0 SYNCS.PHASECHK.TRANS64 P0, [R8+URZ+0x19cc0], R10 ;  /* 0x019cc00a080085a7 */ /* 0x000ee4000800007f */
[----:B---3--:R-:W-:Y:S05]  /*1c260*/  @!P0 BRA `(.L_x_10557) ;  /* 0xfffffffc00f08947 */ /* 0x008fea000383ffff */
[----:B------:R-:W-:Y:S05]  /*1c270*/  BRA `(.L_x_10692) ;  /* 0xffffffa400107947 */ /* 0x000fea000383ffff */
.L_x_10566:
[----:B0-----:R0:W2:Y:S02]  /*1c280*/  SYNCS.PHASECHK.TRANS64.TRYWAIT P1, [R8+URZ+0x19ca0], R7 ;  /* 0x019ca007080075a7 */ /* 0x0010a4000802017f */
[----:B--2---:R-:W-:Y:S05]  /*1c290*/  @!P1 NANOSLEEP.SYNCS 0x989680 ;  /* 0x009896800000995d */ /* 0x004fea0003900000 */
[----:B------:R-:W2:Y:S02]  /*1c2a0*/  @!P1 SYNCS.PHASECHK.TRANS64 P1, [R8+URZ+0x19ca0], R7 ;  /* 0x019ca007080095a7 */ /* 0x000ea4000802007f */
[----:B--2---:R-:W-:Y:S05]  /*1c2b0*/  @!P1 BRA `(.L_x_10566) ;  /* 0xfffffffc00f09947 */ /* 0x004fea000383ffff */
[----:B------:R-:W-:Y:S05]  /*1c2c0*/  BRA `(.L_x_10693) ;  /* 0xffffffa800507947 */ /* 0x000fea000383ffff */
.L_x_10573:
[----:B--2---:R2:W3:Y:S02]  /*1c2d0*/  SYNCS.PHASECHK.TRANS64.TRYWAIT P1, [R8+URZ+0x19cc0], R7 ;  /* 0x019cc007080075a7 */ /* 0x0044e4000802017f */
[----:B---3--:R-:W-:Y:S05]  /*1c2e0*/  @!P1 NANOSLEEP.SYNCS 0x989680 ;  /* 0x009896800000995d */ /* 0x008fea0003900000 */
[----:B------:R-:W3:Y:S02]  /*1c2f0*/  @!P1 SYNCS.PHASECHK.TRANS64 P1, [R8+URZ+0x19cc0], R7 ;  /* 0x019cc007080095a7 */ /* 0x000ee4000802007f */
[----:B---3--:R-:W-:Y:S05]  /*1c300*/  @!P1 BRA `(.L_x_10573) ;  /* 0xfffffffc00f09947 */ /* 0x008fea000383ffff */
[----:B------:R-:W-:Y:S05]  /*1c310*/  BRA `(.L_x_10694) ;  /* 0xffffffac00487947 */ /* 0x000fea000383ffff */
.L_x_10590:
[----:B------:R-:W4:Y:S01]  /*1c320*/  S2R R21, SR_TID.X ;  /* 0x0000000000157919 */ /* 0x000f220000002100 */
[----:B------:R-:W-:Y:S01]  /*1c330*/  BSSY B0, `(.L_x_10695) ;  /* 0x000000a000007945 */ /* 0x000fe20003800000 */
[----:B------:R-:W-:Y:S02]  /*1c340*/  IMAD.MOV.U32 R12, RZ, RZ, RZ ;  /* 0x000000ffff0c7224 */ /* 0x000fe400078e00ff */
[----:B-1----:R-:W-:Y:S02]  /*1c350*/  IMAD.MOV.U32 R11, RZ, RZ, 0x1f ;  /* 0x0000001fff0b7424 */ /* 0x002fe400078e00ff */
[----:B------:R-:W-:Y:S01]  /*1c360*/  IMAD.MOV.U32 R15, RZ, RZ, -0x1 ;  /* 0xffffffffff0f7424 */ /* 0x000fe200078e00ff */
[----:B----4-:R-:W-:-:S04]  /*1c370*/  SHF.R.U32.HI R21, RZ, 0x5, R21 ;  /* 0x00000005ff157819 */ /* 0x010fc80000011615 */
[----:B------:R-:W-:-:S05]  /*1c380*/  LOP3.LUT R21, R21, 0x3, RZ, 0xc0, !PT ;  /* 0x0000000315157812 */ /* 0x000fca00078ec0ff */
[----:B------:R-:W-:-:S07]  /*1c390*/  IMAD.MOV.U32 R13, RZ, RZ, R21 ;  /* 0x000000ffff0d7224 */ /* 0x000fce00078e0015 */
[----:B0-23--:R-:W-:Y:S05]  /*1c3a0*/  WARPSYNC.COLLECTIVE R15, `(.L_x_10696) ;  /* 0x000000000f087348 */ /* 0x00dfea0003c00000 */
[----:B0-----:R0:W1:Y:S02]  /*1c3b0*/  SHFL.IDX P6, R14, R13, R12, R11 ;  /* 0x0000000c0d0e7389 */ /* 0x00106400000c000b */
[----:B0123--:R-:W-:Y:S01]  /*1c3c0*/  ENDCOLLECTIVE ;  /* 0x000000000000791b */ /* 0x00ffe20003800000 */
.L_x_10696:
[----:B------:R-:W-:Y:S05]  /*1c3d0*/  BSYNC B0 ;  /* 0x0000000000007941 */ /* 0x000fea0003800000 */
.L_x_10695:
[----:B------:R-:W-:Y:S05]  /*1c3e0*/  BRA `(.L_x_10697) ;  /* 0xffffffb8007c7947 */ /* 0x000fea000383ffff */
.L_x_10592:
[----:B------:R-:W-:Y:S01]  /*1c3f0*/  BSSY B0, `(.L_x_10698) ;  /* 0x0000006000007945 */ /* 0x000fe20003800000 */
[----:B------:R-:W-:-:S07]  /*1c400*/  IMAD.MOV.U32 R15, RZ, RZ, -0x1 ;  /* 0xffffffffff0f7424 */ /* 0x000fce00078e00ff */
[----:B0123--:R-:W-:Y:S05]  /*1c410*/  WARPSYNC.COLLECTIVE R15, `(.L_x_10699) ;  /* 0x000000000f0c7348 */ /* 0x00ffea0003c00000 */
[----:B------:R-:W-:Y:S02]  /*1c420*/  ELECT P6, UR62, PT ;  /* 0x00000000003e782f */ /* 0x000fe400038c0000 */
[----:B------:R-:W-:Y:S01]  /*1c430*/  MOV R14, UR62 ;  /* 0x0000003e000e7c02 */ /* 0x000fe20008000f00 */
[----:B0123--:R-:W-:Y:S10]  /*1c440*/  ENDCOLLECTIVE ;  /* 0x000000000000791b */ /* 0x00fff40003800000 */
.L_x_10699:
[----:B------:R-:W-:Y:S05]  /*1c450*/  BSYNC B0 ;  /* 0x0000000000007941 */ /* 0x000fea0003800000 */
.L_x_10698:
[----:B------:R-:W-:Y:S05]  /*1c460*/  BRA `(.L_x_10700) ;  /* 0xffffffb800847947 */ /* 0x000fea000383ffff */
.L_x_10594:
[----:B0-----:R0:W4:Y:S02]  /*1c470*/  SYNCS.PHASECHK.TRANS64.TRYWAIT P0, [R4+URZ+0x19c80], R3 ;  /* 0x019c8003040075a7 */ /* 0x001124000800017f */
[----:B----4-:R-:W-:Y:S05]  /*1c480*/  @!P0 NANOSLEEP.SYNCS 0x989680 ;  /* 0x009896800000895d */ /* 0x010fea0003900000 */
[----:B------:R-:W4:Y:S02]  /*1c490*/  @!P0 SYNCS.PHASECHK.TRANS64 P0, [R4+URZ+0x19c80], R3 ;  /* 0x019c8003040085a7 */ /* 0x000f24000800007f */
[----:B----4-:R-:W-:Y:S05]  /*1c4a0*/  @!P0 BRA `(.L_x_10594) ;  /* 0xfffffffc00f08947 */ /* 0x010fea000383ffff */
[----:B------:R-:W-:Y:S05]  /*1c4b0*/  BRA `(.L_x_10701) ;  /* 0xffffffb800e87947 */ /* 0x000fea000383ffff */
.L_x_10596:
[----:B--2---:R2:W4:Y:S02]  /*1c4c0*/  SYNCS.PHASECHK.TRANS64.TRYWAIT P0, [R4+URZ+0x19c40], R3 ;  /* 0x019c4003040075a7 */ /* 0x004524000800017f */
[----:B----4-:R-:W-:Y:S05]  /*1c4d0*/  @!P0 NANOSLEEP.SYNCS 0x989680 ;  /* 0x009896800000895d */ /* 0x010fea0003900000 */
[----:B------:R-:W4:Y:S02]  /*1c4e0*/  @!P0 SYNCS.PHASECHK.TRANS64 P0, [R4+URZ+0x19c40], R3 ;  /* 0x019c4003040085a7 */ /* 0x000f24000800007f */
[----:B----4-:R-:W-:Y:S05]  /*1c4f0*/  @!P0 BRA `(.L_x_10596) ;  /* 0xfffffffc00f08947 */ /* 0x010fea000383ffff */
[----:B------:R-:W-:Y:S05]  /*1c500*/  BRA `(.L_x_10702) ;  /* 0xffffffbc00647947 */ /* 0x000fea000383ffff */
.L_x_10600:
        /* <DEDUP_REMOVED lines=9> */
.L_x_10703:
[----:B------:R-:W-:Y:S01]  /*1c5a0*/  ISETP.GE.AND P4, PT, R17, R0, PT ;  /* 0x000000001100720c */ /* 0x000fe20003f86270 */
[----:B------:R-:W-:Y:S02]  /*1c5b0*/  IMAD.MOV.U32 R13, RZ, RZ, R6 ;  /* 0x000000ffff0d7224 */ /* 0x000fe400078e0006 */
[----:B------:R-:W-:-:S10]  /*1c5c0*/  IMAD.MOV.U32 R2, RZ, RZ, R14 ;  /* 0x000000ffff027224 */ /* 0x000fd400078e000e */
[----:B------:R-:W-:Y:S05]  /*1c5d0*/  WARPSYNC.COLLECTIVE R15, `(.L_x_10704) ;  /* 0x000000000f087348 */ /* 0x000fea0003c00000 */
[----:B------:R0:W1:Y:S02]  /*1c5e0*/  SHFL.IDX P6, R14, R13, R12, R11 ;  /* 0x0000000c0d0e7389 */ /* 0x00006400000c000b */
[----:B01----:R-:W-:Y:S01]  /*1c5f0*/  ENDCOLLECTIVE ;  /* 0x000000000000791b */ /* 0x003fe20003800000 */
.L_x_10704:
[----:B------:R-:W-:Y:S02]  /*1c600*/  IMAD.MOV.U32 R13, RZ, RZ, R5 ;  /* 0x000000ffff0d7224 */ /* 0x000fe400078e0005 */
[----:B------:R-:W-:Y:S02]  /*1c610*/  IMAD.MOV.U32 R12, RZ, RZ, 0x1 ;  /* 0x00000001ff0c7424 */ /* 0x000fe400078e00ff */
[----:B------:R-:W-:-:S07]  /*1c620*/  IMAD.MOV.U32 R3, RZ, RZ, R14 ;  /* 0x000000ffff037224 */ /* 0x000fce00078e000e */
[----:B------:R-:W-:Y:S05]  /*1c630*/  WARPSYNC.COLLECTIVE R15, `(.L_x_10705) ;  /* 0x000000000f087348 */ /* 0x000fea0003c00000 */
[----:B------:R0:W1:Y:S02]  /*1c640*/  SHFL.IDX P6, R14, R13, R12, R11 ;  /* 0x0000000c0d0e7389 */ /* 0x00006400000c000b */
[----:B01----:R-:W-:Y:S01]  /*1c650*/  ENDCOLLECTIVE ;  /* 0x000000000000791b */ /* 0x003fe20003800000 */
.L_x_10705:
        /* <DEDUP_REMOVED lines=10> */
.L_x_10706:
        /* <DEDUP_REMOVED lines=13> */
.L_x_10707:
[----:B------:R-:W-:-:S13]  /*1c7d0*/  ISETP.GE.AND P4, PT, R3, R0, PT ;  /* 0x000000000300720c */ /* 0x000fda0003f86270 */
[----:B------:R-:W-:Y:S01]  /*1c7e0*/  @!P4 IADD3 R2, P3, R10, R6, RZ ;  /* 0x000000060a02c210 */ /* 0x000fe20007f7e0ff */
[----:B------:R-:W-:-:S04]  /*1c7f0*/  IMAD.MOV.U32 R13, RZ, RZ, R7 ;  /* 0x000000ffff0d7224 */ /* 0x000fc800078e0007 */
[----:B------:R-:W-:-:S05]  /*1c800*/  @!P4 IMAD.X R3, RZ, RZ, R5, P3 ;  /* 0x000000ffff03c224 */ /* 0x000fca00018e0605 */
        /* <DEDUP_REMOVED lines=10> */
.L_x_10708:
[----:B------:R-:W-:Y:S01]  /*1c8b0*/  IMAD.MOV.U32 R2, RZ, RZ, R14 ;  /* 0x000000ffff027224 */ /* 0x000fe200078e000e */
[----:B------:R-:W-:Y:S06]  /*1c8c0*/  BRA `(.L_x_10709) ;  /* 0xffffffc400607947 */ /* 0x000fec000383ffff */
.L_x_10605:
[----:B--2---:R2:W3:Y:S02]  /*1c8d0*/  SYNCS.PHASECHK.TRANS64.TRYWAIT P0, [R22+URZ+0x19c20], R0 ;  /* 0x019c2000160075a7 */ /* 0x0044e4000800017f */
[----:B---3--:R-:W-:Y:S05]  /*1c8e0*/  @!P0 NANOSLEEP.SYNCS 0x989680 ;  /* 0x009896800000895d */ /* 0x008fea0003900000 */
[----:B------:R-:W3:Y:S02]  /*1c8f0*/  @!P0 SYNCS.PHASECHK.TRANS64 P0, [R22+URZ+0x19c20], R0 ;  /* 0x019c2000160085a7 */ /* 0x000ee4000800007f */
[----:B---3--:R-:W-:Y:S05]  /*1c900*/  @!P0 BRA `(.L_x_10605) ;  /* 0xfffffffc00f08947 */ /* 0x008fea000383ffff */
[----:B------:R-:W-:Y:S05]  /*1c910*/  BRA `(.L_x_10710) ;  /* 0xffffffc400d07947 */ /* 0x000fea000383ffff */
.L_x_10611:
[----:B0-----:R0:W1:Y:S02]  /*1c920*/  SYNCS.PHASECHK.TRANS64.TRYWAIT P0, [R6+URZ+0x19c80], R5 ;  /* 0x019c8005060075a7 */ /* 0x001064000800017f */
[----:B-1----:R-:W-:Y:S05]  /*1c930*/  @!P0 NANOSLEEP.SYNCS 0x989680 ;  /* 0x009896800000895d */ /* 0x002fea0003900000 */
[----:B------:R-:W1:Y:S02]  /*1c940*/  @!P0 SYNCS.PHASECHK.TRANS64 P0, [R6+URZ+0x19c80], R5 ;  /* 0x019c8005060085a7 */ /* 0x000e64000800007f */
[----:B-1----:R-:W-:Y:S05]  /*1c950*/  @!P0 BRA `(.L_x_10611) ;  /* 0xfffffffc00f08947 */ /* 0x002fea000383ffff */
[----:B------:R-:W-:Y:S05]  /*1c960*/  BRA `(.L_x_10711) ;  /* 0xffffffc800807947 */ /* 0x000fea000383ffff */
.L_x_10618:
[----:B-1----:R1:W2:Y:S02]  /*1c970*/  SYNCS.PHASECHK.TRANS64.TRYWAIT P0, [R6+URZ+0x19c40], R5 ;  /* 0x019c4005060075a7 */ /* 0x0022a4000800017f */
[----:B--2---:R-:W-:Y:S05]  /*1c980*/  @!P0 NANOSLEEP.SYNCS 0x989680 ;  /* 0x009896800000895d */ /* 0x004fea0003900000 */
[----:B------:R-:W2:Y:S02]  /*1c990*/  @!P0 SYNCS.PHASECHK.TRANS64 P0, [R6+URZ+0x19c40], R5 ;  /* 0x019c4005060085a7 */ /* 0x000ea4000800007f */
[----:B--2---:R-:W-:Y:S05]  /*1c9a0*/  @!P0 BRA `(.L_x_10618) ;  /* 0xfffffffc00f08947 */ /* 0x004fea000383ffff */
[----:B------:R-:W-:Y:S05]  /*1c9b0*/  BRA `(.L_x_10712) ;  /* 0xffffffcc007c7947 */ /* 0x000fea000383ffff */
.L_x_10626:
[----:B0-----:R0:W1:Y:S02]  /*1c9c0*/  SYNCS.PHASECHK.TRANS64.TRYWAIT P0, [R3+URZ+0x19c70], R4 ;  /* 0x019c7004030075a7 */ /* 0x001064000800017f */
[----:B-1----:R-:W-:Y:S05]  /*1c9d0*/  @!P0 NANOSLEEP.SYNCS 0x989680 ;  /* 0x009896800000895d */ /* 0x002fea0003900000 */
[----:B------:R-:W1:Y:S02]  /*1c9e0*/  @!P0 SYNCS.PHASECHK.TRANS64 P0, [R3+URZ+0x19c70], R4 ;  /* 0x019c7004030085a7 */ /* 0x000e64000800007f */
[----:B-1----:R-:W-:Y:S05]  /*1c9f0*/  @!P0 BRA `(.L_x_10626) ;  /* 0xfffffffc00f08947 */ /* 0x002fea000383ffff */
[----:B------:R-:W-:Y:S05]  /*1ca00*/  BRA `(.L_x_10713) ;  /* 0xffffffd000907947 */ /* 0x000fea000383ffff */
.L_x_10628:
[----:B0-----:R0:W1:Y:S02]  /*1ca10*/  SYNCS.PHASECHK.TRANS64.TRYWAIT P0, [R3+URZ+0x19c60], R4 ;  /* 0x019c6004030075a7 */ /* 0x001064000800017f */
[----:B-1----:R-:W-:Y:S05]  /*1ca20*/  @!P0 NANOSLEEP.SYNCS 0x989680 ;  /* 0x009896800000895d */ /* 0x002fea0003900000 */
[----:B------:R-:W1:Y:S02]  /*1ca30*/  @!P0 SYNCS.PHASECHK.TRANS64 P0, [R3+URZ+0x19c60], R4 ;  /* 0x019c6004030085a7 */ /* 0x000e64000800007f */
[----:B-1----:R-:W-:Y:S05]  /*1ca40*/  @!P0 BRA `(.L_x_10628) ;  /* 0xfffffffc00f08947 */ /* 0x002fea000383ffff */
[----:B------:R-:W-:Y:S05]  /*1ca50*/  BRA `(.L_x_10714) ;  /* 0xffffffd000987947 */ /* 0x000fea000383ffff */
.L_x_10635:
[----:B-1----:R1:W2:Y:S02]  /*1ca60*/  SYNCS.PHASECHK.TRANS64.TRYWAIT P1, [R0+URZ+0x19c70], R3 ;  /* 0x019c7003000075a7 */ /* 0x0022a4000802017f */
[----:B--2---:R-:W-:Y:S05]  /*1ca70*/  @!P1 NANOSLEEP.SYNCS 0x989680 ;  /* 0x009896800000995d */ /* 0x004fea0003900000 */
[----:B------:R-:W2:Y:S02]  /*1ca80*/  @!P1 SYNCS.PHASECHK.TRANS64 P1, [R0+URZ+0x19c70], R3 ;  /* 0x019c7003000095a7 */ /* 0x000ea4000802007f */
[----:B--2---:R-:W-:Y:S05]  /*1ca90*/  @!P1 BRA `(.L_x_10635) ;  /* 0xfffffffc00f09947 */ /* 0x004fea000383ffff */
[----:B------:R-:W-:Y:S05]  /*1caa0*/  BRA `(.L_x_10715) ;  /* 0xffffffd8003c7947 */ /* 0x000fea000383ffff */
.L_x_10637:
[----:B-1----:R1:W2:Y:S02]  /*1cab0*/  SYNCS.PHASECHK.TRANS64.TRYWAIT P1, [R0+URZ+0x19c60], R3 ;  /* 0x019c6003000075a7 */ /* 0x0022a4000802017f */
[----:B--2---:R-:W-:Y:S05]  /*1cac0*/  @!P1 NANOSLEEP.SYNCS 0x989680 ;  /* 0x009896800000995d */ /* 0x004fea0003900000 */
[----:B------:R-:W2:Y:S02]  /*1cad0*/  @!P1 SYNCS.PHASECHK.TRANS64 P1, [R0+URZ+0x19c60], R3 ;  /* 0x019c6003000095a7 */ /* 0x000ea4000802007f */
[----:B--2---:R-:W-:Y:S05]  /*1cae0*/  @!P1 BRA `(.L_x_10637) ;  /* 0xfffffffc00f09947 */ /* 0x004fea000383ffff */
[----:B------:R-:W-:Y:S05]  /*1caf0*/  BRA `(.L_x_10716) ;  /* 0xffffffd800407947 */ /* 0x000fea000383ffff */
.L_x_10641:
[----:B------:R-:W-:Y:S01]  /*1cb00*/  BSSY B0, `(.L_x_10717) ;  /* 0x0000008000007945 */ /* 0x000fe20003800000 */
[----:B------:R-:W-:Y:S02]  /*1cb10*/  IMAD.MOV.U32 R13, RZ, RZ, R16 ;  /* 0x000000ffff0d7224 */ /* 0x000fe400078e0010 */
[----:B------:R-:W-:Y:S02]  /*1cb20*/  IMAD.MOV.U32 R12, RZ, RZ, RZ ;  /* 0x000000ffff0c7224 */ /* 0x000fe400078e00ff */
[----:B01----:R-:W-:Y:S02]  /*1cb30*/  IMAD.MOV.U32 R11, RZ, RZ, 0x1f ;  /* 0x0000001fff0b7424 */ /* 0x003fe400078e00ff */
[----:B------:R-:W-:-:S07]  /*1cb40*/  IMAD.MOV.U32 R15, RZ, RZ, -0x1 ;  /* 0xffffffffff0f7424 */ /* 0x000fce00078e00ff */
[----:B--23--:R-:W-:Y:S05]  /*1cb50*/  WARPSYNC.COLLECTIVE R15, `(.L_x_10718) ;  /* 0x000000000f087348 */ /* 0x00cfea0003c00000 */
[----:B------:R0:W1:Y:S02]  /*1cb60*/  SHFL.IDX P6, R14, R13, R12, R11 ;  /* 0x0000000c0d0e7389 */ /* 0x00006400000c000b */
[----:B0123--:R-:W-:Y:S01]  /*1cb70*/  ENDCOLLECTIVE ;  /* 0x000000000000791b */ /* 0x00ffe20003800000 */
.L_x_10718:
[----:B------:R-:W-:Y:S05]  /*1cb80*/  BSYNC B0 ;  /* 0x0000000000007941 */ /* 0x000fea0003800000 */
.L_x_10717:
        /* <DEDUP_REMOVED lines=9> */
.L_x_10719:
        /* <DEDUP_REMOVED lines=18> */
.L_x_10720:
[----:B------:R-:W-:Y:S01]  /*1cd40*/  IMAD.MOV.U32 R12, RZ, RZ, 0x2 ;  /* 0x00000002ff0c7424 */ /* 0x000fe200078e00ff */
[----:B------:R-:W-:-:S05]  /*1cd50*/  SEL R5, R14, RZ, P1 ;  /* 0x000000ff0e057207 */ /* 0x000fca0000800000 */
[----:B------:R-:W-:-:S04]  /*1cd60*/  IMAD.IADD R3, R2, 0x1, R5 ;  /* 0x0000000102037824 */ /* 0x000fc800078e0205 */
[----:B------:R-:W-:-:S07]  /*1cd70*/  IMAD.MOV.U32 R13, RZ, RZ, R3 ;  /* 0x000000ffff0d7224 */ /* 0x000fce00078e0003 */
[----:B------:R-:W-:Y:S05]  /*1cd80*/  WARPSYNC.COLLECTIVE R15, `(.L_x_10721) ;  /* 0x000000000f087348 */ /* 0x000fea0003c00000 */
[----:B------:R0:W1:Y:S02]  /*1cd90*/  SHFL.UP P6, R14, R13, R12, R11 ;  /* 0x0400000c0d0e7389 */ /* 0x00006400000c000b */
[----:B01----:R-:W-:Y:S01]  /*1cda0*/  ENDCOLLECTIVE ;  /* 0x000000000000791b */ /* 0x003fe20003800000 */
.L_x_10721:
[----:B------:R-:W-:Y:S01]  /*1cdb0*/  IMAD.MOV.U32 R12, RZ, RZ, 0x4 ;  /* 0x00000004ff0c7424 */ /* 0x000fe200078e00ff */
[----:B------:R-:W-:-:S05]  /*1cdc0*/  SEL R14, R14, RZ, P2 ;  /* 0x000000ff0e0e7207 */ /* 0x000fca0001000000 */
[----:B------:R-:W-:-:S04]  /*1cdd0*/  IMAD.IADD R3, R3, 0x1, R14 ;  /* 0x0000000103037824 */ /* 0x000fc800078e020e */
[----:B------:R-:W-:-:S07]  /*1cde0*/  IMAD.MOV.U32 R13, RZ, RZ, R3 ;  /* 0x000000ffff0d7224 */ /* 0x000fce00078e0003 */
[----:B------:R-:W-:Y:S05]  /*1cdf0*/  WARPSYNC.COLLECTIVE R15, `(.L_x_10722) ;  /* 0x000000000f087348 */ /* 0x000fea0003c00000 */
[----:B------:R0:W1:Y:S02]  /*1ce00*/  SHFL.UP P6, R14, R13, R12, R11 ;  /* 0x0400000c0d0e7389 */ /* 0x00006400000c000b */
[----:B01----:R-:W-:Y:S01]  /*1ce10*/  ENDCOLLECTIVE ;  /* 0x000000000000791b */ /* 0x003fe20003800000 */
.L_x_10722:
[----:B------:R-:W-:Y:S01]  /*1ce20*/  IMAD.MOV.U32 R12, RZ, RZ, 0x8 ;  /* 0x00000008ff0c7424 */ /* 0x000fe200078e00ff */
[----:B------:R-:W-:-:S05]  /*1ce30*/  SEL R14, R14, RZ, P3 ;  /* 0x000000ff0e0e7207 */ /* 0x000fca0001800000 */
[----:B------:R-:W-:-:S04]  /*1ce40*/  IMAD.IADD R3, R3, 0x1, R14 ;  /* 0x0000000103037824 */ /* 0x000fc800078e020e */
[----:B------:R-:W-:-:S07]  /*1ce50*/  IMAD.MOV.U32 R13, RZ, RZ, R3 ;  /* 0x000000ffff0d7224 */ /* 0x000fce00078e0003 */
[----:B------:R-:W-:Y:S05]  /*1ce60*/  WARPSYNC.COLLECTIVE R15, `(.L_x_10723) ;  /* 0x000000000f087348 */ /* 0x000fea0003c00000 */
[----:B------:R0:W1:Y:S02]  /*1ce70*/  SHFL.UP P6, R14, R13, R12, R11 ;  /* 0x0400000c0d0e7389 */ /* 0x00006400000c000b */
[----:B01----:R-:W-:Y:S01]  /*1ce80*/  ENDCOLLECTIVE ;  /* 0x000000000000791b */ /* 0x003fe20003800000 */
.L_x_10723:
[----:B------:R-:W-:Y:S01]  /*1ce90*/  IMAD.MOV.U32 R12, RZ, RZ, 0x10 ;  /* 0x00000010ff0c7424 */ /* 0x000fe200078e00ff */
[----:B------:R-:W-:-:S05]  /*1cea0*/  SEL R14, R14, RZ, P4 ;  /* 0x000000ff0e0e7207 */ /* 0x000fca0002000000 */
[----:B------:R-:W-:-:S04]  /*1ceb0*/  IMAD.IADD R3, R3, 0x1, R14 ;  /* 0x0000000103037824 */ /* 0x000fc800078e020e */
[----:B------:R-:W-:-:S07]  /*1cec0*/  IMAD.MOV.U32 R13, RZ, RZ, R3 ;  /* 0x000000ffff0d7224 */ /* 0x000fce00078e0003 */
[----:B------:R-:W-:Y:S05]  /*1ced0*/  WARPSYNC.COLLECTIVE R15, `(.L_x_10724) ;  /* 0x000000000f087348 */ /* 0x000fea0003c00000 */
[----:B------:R0:W1:Y:S02]  /*1cee0*/  SHFL.UP P6, R14, R13, R12, R11 ;  /* 0x0400000c0d0e7389 */ /* 0x00006400000c000b */
[----:B01----:R-:W-:Y:S01]  /*1cef0*/  ENDCOLLECTIVE ;  /* 0x000000000000791b */ /* 0x003fe20003800000 */
.L_x_10724:
        /* <DEDUP_REMOVED lines=8> */
.L_x_10725:
[----:B------:R-:W-:Y:S05]  /*1cf80*/  BRA `(.L_x_10726) ;  /* 0xffffffdc00147947 */ /* 0x000fea000383ffff */
.L_x_10646:
[----:B------:R-:W-:Y:S01]  /*1cf90*/  BSSY B0, `(.L_x_10727) ;  /* 0x0000008000007945 */ /* 0x000fe20003800000 */
[----:B-----5:R-:W-:Y:S02]  /*1cfa0*/  IMAD.MOV.U32 R13, RZ, RZ, R2 ;  /* 0x000000ffff0d7224 */ /* 0x020fe400078e0002 */
[----:B------:R-:W-:Y:S02]  /*1cfb0*/  IMAD.MOV.U32 R12, RZ, RZ, 0x1 ;  /* 0x00000001ff0c7424 */ /* 0x000fe400078e00ff */
[----:B-1----:R-:W-:Y:S02]  /*1cfc0*/  IMAD.MOV.U32 R11, RZ, RZ, RZ ;  /* 0x000000ffff0b7224 */ /* 0x002fe400078e00ff */
[----:B------:R-:W-:-:S07]  /*1cfd0*/  IMAD.MOV.U32 R15, RZ, RZ, -0x1 ;  /* 0xffffffffff0f7424 */ /* 0x000fce00078e00ff */
[----:B0-23--:R-:W-:Y:S05]  /*1cfe0*/  WARPSYNC.COLLECTIVE R15, `(.L_x_10728) ;  /* 0x000000000f087348 */ /* 0x00dfea0003c00000 */
[----:B------:R1:W4:Y:S02]  /*1cff0*/  SHFL.UP P6, R14, R13, R12, R11 ;  /* 0x0400000c0d0e7389 */ /* 0x00032400000c000b */
[----:B01234-:R-:W-:Y:S01]  /*1d000*/  ENDCOLLECTIVE ;  /* 0x000000000000791b */ /* 0x01ffe20003800000 */
.L_x_10728:
[----:B------:R-:W-:Y:S05]  /*1d010*/  BSYNC B0 ;  /* 0x0000000000007941 */ /* 0x000fea0003800000 */
.L_x_10727:
        /* <DEDUP_REMOVED lines=9> */
.L_x_10729:
[----:B------:R-:W-:Y:S01]  /*1d0b0*/  IMAD.MOV.U32 R12, RZ, RZ, 0x4 ;  /* 0x00000004ff0c7424 */ /* 0x000fe200078e00ff */
[----:B------:R-:W-:-:S05]  /*1d0c0*/  SEL R14, R14, RZ, P2 ;  /* 0x000000ff0e0e7207 */ /* 0x000fca0001000000 */
[----:B------:R-:W-:-:S04]  /*1d0d0*/  IMAD.IADD R3, R3, 0x1, R14 ;  /* 0x0000000103037824 */ /* 0x000fc800078e020e */
[----:B------:R-:W-:-:S07]  /*1d0e0*/  IMAD.MOV.U32 R13, RZ, RZ, R3 ;  /* 0x000000ffff0d7224 */ /* 0x000fce00078e0003 */
[----:B------:R-:W-:Y:S05]  /*1d0f0*/  WARPSYNC.COLLECTIVE R15, `(.L_x_10730) ;  /* 0x000000000f087348 */ /* 0x000fea0003c00000 */
[----:B------:R0:W1:Y:S02]  /*1d100*/  SHFL.UP P6, R14, R13, R12, R11 ;  /* 0x0400000c0d0e7389 */ /* 0x00006400000c000b */
[----:B01----:R-:W-:Y:S01]  /*1d110*/  ENDCOLLECTIVE ;  /* 0x000000000000791b */ /* 0x003fe20003800000 */
.L_x_10730:
[----:B------:R-:W-:Y:S01]  /*1d120*/  IMAD.MOV.U32 R12, RZ, RZ, 0x8 ;  /* 0x00000008ff0c7424 */ /* 0x000fe200078e00ff */
[----:B------:R-:W-:-:S05]  /*1d130*/  SEL R14, R14, RZ, P3 ;  /* 0x000000ff0e0e7207 */ /* 0x000fca0001800000 */
[----:B------:R-:W-:-:S04]  /*1d140*/  IMAD.IADD R3, R3, 0x1, R14 ;  /* 0x0000000103037824 */ /* 0x000fc800078e020e */
[----:B------:R-:W-:-:S07]  /*1d150*/  IMAD.MOV.U32 R13, RZ, RZ, R3 ;  /* 0x000000ffff0d7224 */ /* 0x000fce00078e0003 */
[----:B------:R-:W-:Y:S05]  /*1d160*/  WARPSYNC.COLLECTIVE R15, `(.L_x_10731) ;  /* 0x000000000f087348 */ /* 0x000fea0003c00000 */
[----:B------:R0:W1:Y:S02]  /*1d170*/  SHFL.UP P6, R14, R13, R12, R11 ;  /* 0x0400000c0d0e7389 */ /* 0x00006400000c000b */
[----:B01----:R-:W-:Y:S01]  /*1d180*/  ENDCOLLECTIVE ;  /* 0x000000000000791b */ /* 0x003fe20003800000 */
.L_x_10731:
[----:B------:R-:W-:Y:S01]  /*1d190*/  IMAD.MOV.U32 R12, RZ, RZ, 0x10 ;  /* 0x00000010ff0c7424 */ /* 0x000fe200078e00ff */
[----:B------:R-:W-:-:S05]  /*1d1a0*/  SEL R14, R14, RZ, P4 ;  /* 0x000000ff0e0e7207 */ /* 0x000fca0002000000 */
[----:B------:R-:W-:-:S04]  /*1d1b0*/  IMAD.IADD R3, R3, 0x1, R14 ;  /* 0x0000000103037824 */ /* 0x000fc800078e020e */
[----:B------:R-:W-:-:S07]  /*1d1c0*/  IMAD.MOV.U32 R13, RZ, RZ, R3 ;  /* 0x000000ffff0d7224 */ /* 0x000fce00078e0003 */
[----:B------:R-:W-:Y:S05]  /*1d1d0*/  WARPSYNC.COLLECTIVE R15, `(.L_x_10732) ;  /* 0x000000000f087348 */ /* 0x000fea0003c00000 */
[----:B------:R0:W1:Y:S02]  /*1d1e0*/  SHFL.UP P6, R14, R13, R12, R11 ;  /* 0x0400000c0d0e7389 */ /* 0x00006400000c000b */
[----:B01----:R-:W-:Y:S01]  /*1d1f0*/  ENDCOLLECTIVE ;  /* 0x000000000000791b */ /* 0x003fe20003800000 */
.L_x_10732:
        /* <DEDUP_REMOVED lines=8> */
.L_x_10733:
[----:B------:R-:W-:Y:S05]  /*1d280*/  BRA `(.L_x_10734) ;  /* 0xffffffd800f07947 */ /* 0x000fea000383ffff */
.L_x_10648:
[----:B------:R-:W-:Y:S01]  /*1d290*/  BSSY B0, `(.L_x_10735) ;  /* 0x0000006000007945 */ /* 0x000fe20003800000 */
[----:B------:R-:W-:Y:S01]  /*1d2a0*/  PLOP3.LUT P6, PT, P6, PT, PT, 0x8, 0x0 ;  /* 0x000000000000781c */ /* 0x000fe200037ce170 */
[----:B------:R-:W-:-:S12]  /*1d2b0*/  IMAD.MOV.U32 R15, RZ, RZ, -0x1 ;  /* 0xffffffffff0f7424 */ /* 0x000fd800078e00ff */
[----:B01-3--:R-:W-:Y:S05]  /*1d2c0*/  WARPSYNC.COLLECTIVE R15, `(.L_x_10736) ;  /* 0x000000000f087348 */ /* 0x00bfea0003c00000 */
[----:B------:R-:W-:Y:S01]  /*1d2d0*/  VOTE.ANY R14, PT, P6 ;  /* 0x00000000000e7806 */ /* 0x000fe200030e0100 */
[----:B01-3--:R-:W-:Y:S06]  /*1d2e0*/  ENDCOLLECTIVE ;  /* 0x000000000000791b */ /* 0x00bfec0003800000 */
.L_x_10736:
[----:B------:R-:W-:Y:S05]  /*1d2f0*/  BSYNC B0 ;  /* 0x0000000000007941 */ /* 0x000fea0003800000 */
.L_x_10735:
        /* <DEDUP_REMOVED lines=9> */
.L_x_10737:
[----:B------:R-:W-:Y:S01]  /*1d390*/  IMAD.MOV.U32 R17, RZ, RZ, R14 ;  /* 0x000000ffff117224 */ /* 0x000fe200078e000e */
[----:B------:R-:W-:Y:S06]  /*1d3a0*/  BRA `(.L_x_10738) ;  /* 0xffffffd800e07947 */ /* 0x000fec000383ffff */
.L_x_10650:
[----:B------:R-:W-:Y:S01]  /*1d3b0*/  BSSY B0, `(.L_x_10739) ;  /* 0x0000007000007945 */ /* 0x000fe20003800000 */
[----:B------:R-:W-:Y:S02]  /*1d3c0*/  IMAD.MOV.U32 R13, RZ, RZ, R3 ;  /* 0x000000ffff0d7224 */ /* 0x000fe400078e0003 */
[----:B-1----:R-:W-:Y:S02]  /*1d3d0*/  IMAD.MOV.U32 R11, RZ, RZ, 0x1f ;  /* 0x0000001fff0b7424 */ /* 0x002fe400078e00ff */
[----:B------:R-:W-:-:S07]  /*1d3e0*/  IMAD.MOV.U32 R15, RZ, RZ, -0x1 ;  /* 0xffffffffff0f7424 */ /* 0x000fce00078e00ff */
[----:B0-234-:R-:W-:Y:S05]  /*1d3f0*/  WARPSYNC.COLLECTIVE R15, `(.L_x_10740) ;  /* 0x000000000f087348 */ /* 0x01dfea0003c00000 */
[----:B------:R1:W0:Y:S02]  /*1d400*/  SHFL.IDX P6, R14, R13, R12, R11 ;  /* 0x0000000c0d0e7389 */ /* 0x00022400000c000b */
[----:B01234-:R-:W-:Y:S01]  /*1d410*/  ENDCOLLECTIVE ;  /* 0x000000000000791b */ /* 0x01ffe20003800000 */
.L_x_10740:
[----:B------:R-:W-:Y:S05]  /*1d420*/  BSYNC B0 ;  /* 0x0000000000007941 */ /* 0x000fea0003800000 */
.L_x_10739:
[----:B------:R-:W-:Y:S01]  /*1d430*/  IMAD.MOV.U32 R5, RZ, RZ, R14 ;  /* 0x000000ffff057224 */ /* 0x000fe200078e000e */
[----:B------:R-:W-:Y:S06]  /*1d440*/  BRA `(.L_x_10649) ;  /* 0xffffffd800d47947 */ /* 0x000fec000383ffff */
.L_x_10654:
[----:B0-----:R0:W2:Y:S02]  /*1d450*/  SYNCS.PHASECHK.TRANS64.TRYWAIT P0, [R9+URZ+0x19c20], R0 ;  /* 0x019c2000090075a7 */ /* 0x0010a4000800017f */
[----:B--2---:R-:W-:Y:S05]  /*1d460*/  @!P0 NANOSLEEP.SYNCS 0x989680 ;  /* 0x009896800000895d */ /* 0x004fea0003900000 */
[----:B------:R-:W2:Y:S02]  /*1d470*/  @!P0 SYNCS.PHASECHK.TRANS64 P0, [R9+URZ+0x19c20], R0 ;  /* 0x019c2000090085a7 */ /* 0x000ea4000800007f */
[----:B--2---:R-:W-:Y:S05]  /*1d480*/  @!P0 BRA `(.L_x_10654) ;  /* 0xfffffffc00f08947 */ /* 0x004fea000383ffff */
[----:B------:R-:W-:Y:S05]  /*1d490*/  BRA `(.L_x_10741) ;  /* 0xffffffe0004c7947 */ /* 0x000fea000383ffff */
.L_x_10655:
        /* <DEDUP_REMOVED lines=8> */
[----:B0--34-:R-:W-:Y:S05]  /*1d520*/  WARPSYNC.COLLECTIVE R15, `(.L_x_10743) ;  /* 0x000000000f087348 */ /* 0x019fea0003c00000 */
[----:B------:R1:W2:Y:S02]  /*1d530*/  SHFL.IDX P6, R14, R13, R12, R11 ;  /* 0x0000000c0d0e7389 */ /* 0x0002a400000c000b */
[----:B01234-:R-:W-:Y:S01]  /*1d540*/  ENDCOLLECTIVE ;  /* 0x000000000000791b */ /* 0x01ffe20003800000 */
.L_x_10743:
[----:B------:R-:W-:Y:S05]  /*1d550*/  BSYNC B0 ;  /* 0x0000000000007941 */ /* 0x000fea0003800000 */
.L_x_10742:
[----:B------:R-:W-:Y:S05]  /*1d560*/  BRA `(.L_x_10744) ;  /* 0xffffffe000347947 */ /* 0x000fea000383ffff */
.L_x_10656:
[----:B------:R-:W-:Y:S01]  /*1d570*/  BSSY B0, `(.L_x_10745) ;  /* 0x0000006000007945 */ /* 0x000fe20003800000 */
[----:B------:R-:W-:-:S07]  /*1d580*/  IMAD.MOV.U32 R15, RZ, RZ, -0x1 ;  /* 0xffffffffff0f7424 */ /* 0x000fce00078e00ff */
[----:B01-34-:R-:W-:Y:S05]  /*1d590*/  WARPSYNC.COLLECTIVE R15, `(.L_x_10746) ;  /* 0x000000000f0c7348 */ /* 0x01bfea0003c00000 */
[----:B------:R-:W-:Y:S02]  /*1d5a0*/  ELECT P6, UR62, PT ;  /* 0x00000000003e782f */ /* 0x000fe400038c0000 */
[----:B------:R-:W-:Y:S01]  /*1d5b0*/  MOV R14, UR62 ;  /* 0x0000003e000e7c02 */ /* 0x000fe20008000f00 */
[----:B01-34-:R-:W-:Y:S10]  /*1d5c0*/  ENDCOLLECTIVE ;  /* 0x000000000000791b */ /* 0x01bff40003800000 */
.L_x_10746:
[----:B------:R-:W-:Y:S05]  /*1d5d0*/  BSYNC B0 ;  /* 0x0000000000007941 */ /* 0x000fea0003800000 */
.L_x_10745:
[----:B------:R-:W-:Y:S05]  /*1d5e0*/  BRA `(.L_x_10747) ;  /* 0xffffffe000287947 */ /* 0x000fea000383ffff */
.L_x_10658:
[----:B0-----:R0:W2:Y:S02]  /*1d5f0*/  SYNCS.PHASECHK.TRANS64.TRYWAIT P1, [R7+URZ], R2 ;  /* 0x00000002070075a7 */ /* 0x0010a4000802017f */
[----:B--2---:R-:W-:Y:S05]  /*1d600*/  @!P1 NANOSLEEP.SYNCS 0x989680 ;  /* 0x009896800000995d */ /* 0x004fea0003900000 */
[----:B------:R-:W2:Y:S02]  /*1d610*/  @!P1 SYNCS.PHASECHK.TRANS64 P1, [R7+URZ], R2 ;  /* 0x00000002070095a7 */ /* 0x000ea4000802007f */
[----:B--2---:R-:W-:Y:S05]  /*1d620*/  @!P1 BRA `(.L_x_10658) ;  /* 0xfffffffc00f09947 */ /* 0x004fea000383ffff */
[----:B------:R-:W-:Y:S05]  /*1d630*/  BRA `(.L_x_10748) ;  /* 0xffffffe0005c7947 */ /* 0x000fea000383ffff */
.L_x_10659:
[----:B--2---:R2:W3:Y:S02]  /*1d640*/  SYNCS.PHASECHK.TRANS64.TRYWAIT P1, [R3+URZ], R0 ;  /* 0x00000000030075a7 */ /* 0x0044e4000802017f */
[----:B---3--:R-:W-:Y:S05]  /*1d650*/  @!P1 NANOSLEEP.SYNCS 0x989680 ;  /* 0x009896800000995d */ /* 0x008fea0003900000 */
[----:B------:R-:W3:Y:S02]  /*1d660*/  @!P1 SYNCS.PHASECHK.TRANS64 P1, [R3+URZ], R0 ;  /* 0x00000000030095a7 */ /* 0x000ee4000802007f */
[----:B---3--:R-:W-:Y:S05]  /*1d670*/  @!P1 BRA `(.L_x_10659) ;  /* 0xfffffffc00f09947 */ /* 0x008fea000383ffff */
[----:B------:R-:W-:Y:S05]  /*1d680*/  BRA `(.L_x_10749) ;  /* 0xffffffe000507947 */ /* 0x000fea000383ffff */
.L_x_10661:
[----:B--2---:R2:W3:Y:S02]  /*1d690*/  SYNCS.PHASECHK.TRANS64.TRYWAIT P1, [R3+URZ+0x19c60], R2 ;  /* 0x019c6002030075a7 */ /* 0x0044e4000802017f */
[----:B---3--:R-:W-:Y:S05]  /*1d6a0*/  @!P1 NANOSLEEP.SYNCS 0x989680 ;  /* 0x009896800000995d */ /* 0x008fea0003900000 */
[----:B------:R-:W3:Y:S02]  /*1d6b0*/  @!P1 SYNCS.PHASECHK.TRANS64 P1, [R3+URZ+0x19c60], R2 ;  /* 0x019c6002030095a7 */ /* 0x000ee4000802007f */
[----:B---3--:R-:W-:Y:S05]  /*1d6c0*/  @!P1 BRA `(.L_x_10661) ;  /* 0xfffffffc00f09947 */ /* 0x008fea000383ffff */
[----:B------:R-:W-:Y:S05]  /*1d6d0*/  BRA `(.L_x_10750) ;  /* 0xffffffe000507947 */ /* 0x000fea000383ffff */
.L_x_10663:
[----:B---3--:R3:W0:Y:S02]  /*1d6e0*/  SYNCS.PHASECHK.TRANS64.TRYWAIT P1, [R5+URZ+0x19c60], R0 ;  /* 0x019c6000050075a7 */ /* 0x008624000802017f */
[----:B0-----:R-:W-:Y:S05]  /*1d6f0*/  @!P1 NANOSLEEP.SYNCS 0x989680 ;  /* 0x009896800000995d */ /* 0x001fea0003900000 */
[----:B------:R-:W0:Y:S02]  /*1d700*/  @!P1 SYNCS.PHASECHK.TRANS64 P1, [R5+URZ+0x19c60], R0 ;  /* 0x019c6000050095a7 */ /* 0x000e24000802007f */
[----:B0-----:R-:W-:Y:S05]  /*1d710*/  @!P1 BRA `(.L_x_10663) ;  /* 0xfffffffc00f09947 */ /* 0x001fea000383ffff */
[----:B------:R-:W-:Y:S05]  /*1d720*/  BRA `(.L_x_10751) ;  /* 0xffffffe000507947 */ /* 0x000fea000383ffff */
.L_x_10665:
[----:B------:R0:W0:Y:S02]  /*1d730*/  SYNCS.PHASECHK.TRANS64.TRYWAIT P0, [R3+URZ+0x19c80], R2 ;  /* 0x019c8002030075a7 */ /* 0x000024000800017f */
[----:B0-----:R-:W-:Y:S05]  /*1d740*/  @!P0 NANOSLEEP.SYNCS 0x989680 ;  /* 0x009896800000895d */ /* 0x001fea0003900000 */
[----:B------:R-:W0:Y:S02]  /*1d750*/  @!P0 SYNCS.PHASECHK.TRANS64 P0, [R3+URZ+0x19c80], R2 ;  /* 0x019c8002030085a7 */ /* 0x000e24000800007f */
[----:B0-----:R-:W-:Y:S05]  /*1d760*/  @!P0 BRA `(.L_x_10665) ;  /* 0xfffffffc00f08947 */ /* 0x001fea000383ffff */
[----:B------:R-:W-:Y:S05]  /*1d770*/  BRA `(.L_x_10666) ;  /* 0xffffffe0004c7947 */ /* 0x000fea000383ffff */
.L_x_10752:
        /* <DEDUP_REMOVED lines=16> */
.L_x_12987:


//--------------------- .text._ZN7cutlass13device_kernelIN5flash11enable_sm90INS1_16FlashAttnFwdSm90INS1_25CollectiveMainloopFwdSm90ILi2EN4cute5tupleIJNS5_1CILi1EEES8_S8_EEENS6_IJNS7_ILi192EEENS7_ILi160EEENS7_ILi64EEEEEELi64ENS_12float_e4m3_tEfNS_4arch4Sm90ELb0ELb0ELb0ELb0ELb0ELb0ELb0ELb1ELb1ELb1ELb0ELb0EEENS1_21CollectiveEpilogueFwdINS6_IJSA_SC_SB_EEES9_NS_10bfloat16_tESG_Li384ELb0ELb1ELb0ELb1EEENS1_29StaticPersistentTileSchedulerILb0EEEEEEEEEvNT_6ParamsE --------------------------
	.section	.text._ZN7cutlass13device_kernelIN5flash11enable_sm90INS1_16FlashAttnFwdSm90INS1_25CollectiveMainloopFwdSm90ILi2EN4cute5tupleIJNS5_1CILi1EEES8_S8_EEENS6_IJNS7_ILi192EEENS7_ILi160EEENS7_ILi64EEEEEELi64ENS_12float_e4m3_tEfNS_4arch4Sm90ELb0ELb0ELb0ELb0ELb0ELb0ELb0ELb1ELb1ELb1ELb0ELb0EEENS1_21CollectiveEpilogueFwdINS6_IJSA_SC_SB_EEES9_NS_10bfloat16_tESG_Li384ELb0ELb1ELb0ELb1EEENS1_29StaticPersistentTileSchedulerILb0EEEEEEEEEvNT_6ParamsE,"ax",@progbits
	.align	128
.text._ZN7cutlass13device_kernelIN5flash11enable_sm90INS1_16FlashAttnFwdSm90INS1_25CollectiveMainloopFwdSm90ILi2EN4cute5tupleIJNS5_1CILi1EEES8_S8_EEENS6_IJNS7_ILi192EEENS7_ILi160EEENS7_ILi64EEEEEELi64ENS_12float_e4m3_tEfNS_4arch4Sm90ELb0ELb0ELb0ELb0ELb0ELb0ELb0ELb1ELb1ELb1ELb0ELb0EEENS1_21CollectiveEpilogueFwdINS6_IJSA_SC_SB_EEES9_NS_10bfloat16_tESG_Li384ELb0ELb1ELb0ELb1EEENS1_29StaticPersistentTileSchedulerILb0EEEEEEEEEvNT_6ParamsE:
        .type           _ZN7cutlass13device_kernelIN5flash11enable_sm90INS1_16FlashAttnFwdSm90INS1_25CollectiveMainloopFwdSm90ILi2EN4cute5tupleIJNS5_1CILi1EEES8_S8_EEENS6_IJNS7_ILi192EEENS7_ILi160EEENS7_ILi64EEEEEELi64ENS_12float_e4m3_tEfNS_4arch4Sm90ELb0ELb0ELb0ELb0ELb0ELb0ELb0ELb1ELb1ELb1ELb0ELb0EEENS1_21CollectiveEpilogueFwdINS6_IJSA_SC_SB_EEES9_NS_10bfloat16_tESG_Li384ELb0ELb1ELb0ELb1EEENS1_29StaticPersistentTileSchedulerILb0EEEEEEEEEvNT_6ParamsE,@function
        .size           _ZN7cutlass13device_kernelIN5flash11enable_sm90INS1_16FlashAttnFwdSm90INS1_25CollectiveMainloopFwdSm90ILi2EN4cute5tupleIJNS5_1CILi1EEES8_S8_EEENS6_IJNS7_ILi192EEENS7_ILi160EEENS7_ILi64EEEEEELi64ENS_12float_e4m3_tEfNS_4arch4Sm90ELb0ELb0ELb0ELb0ELb0ELb0ELb0ELb1ELb1ELb1ELb0ELb0EEENS1_21CollectiveEpilogueFwdINS6_IJSA_SC_SB_EEES9_NS_10bfloat16_tESG_Li384ELb0ELb1ELb0ELb1EEENS1_29StaticPersistentTileSchedulerILb0EEEEEEEEEvNT_6ParamsE,(.L_x_12988 - _ZN7cutlass13device_kernelIN5flash11enable_sm90INS1_16FlashAttnFwdSm90INS1_25CollectiveMainloopFwdSm90ILi2EN4cute5tupleIJNS5_1CILi1EEES8_S8_EEENS6_IJNS7_ILi192EEENS7_ILi160EEENS7_ILi64EEEEEELi64ENS_12float_e4m3_tEfNS_4arch4Sm90ELb0ELb0ELb0ELb0ELb0ELb0ELb0ELb1ELb1ELb1ELb0ELb0EEENS1_21CollectiveEpilogueFwdINS6_IJSA_SC_SB_EEES9_NS_10bfloat16_tESG_Li384ELb0ELb1ELb0ELb1EEENS1_29StaticPersistentTileSchedulerILb0EEEEEEEEEvNT_6ParamsE)
        .other          _ZN7cutlass13device_kernelIN5flash11enable_sm90INS1_16FlashAttnFwdSm90INS1_25CollectiveMainloopFwdSm90ILi2EN4cute5tupleIJNS5_1CILi1EEES8_S8_EEENS6_IJNS7_ILi192EEENS7_ILi160EEENS7_ILi64EEEEEELi64ENS_12float_e4m3_tEfNS_4arch4Sm90ELb0ELb0ELb0ELb0ELb0ELb0ELb0ELb1ELb1ELb1ELb0ELb0EEENS1_21CollectiveEpilogueFwdINS6_IJSA_SC_SB_EEES9_NS_10bfloat16_tESG_Li384ELb0ELb1ELb0ELb1EEENS1_29StaticPersistentTileSchedulerILb0EEEEEEEEEvNT_6ParamsE,@"STO_CUDA_ENTRY STV_DEFAULT"
_ZN7cutlass13device_kernelIN5flash11enable_sm90INS1_16FlashAttnFwdSm90INS1_25CollectiveMainloopFwdSm90ILi2EN4cute5tupleIJNS5_1CILi1EEES8_S8_EEENS6_IJNS7_ILi192EEENS7_ILi160EEENS7_ILi64EEEEEELi64ENS_12float_e4m3_tEfNS_4arch4Sm90ELb0ELb0ELb0ELb0ELb0ELb0ELb0ELb1ELb1ELb1ELb0ELb0EEENS1_21CollectiveEpilogueFwdINS6_IJSA_SC_SB_EEES9_NS_10bfloat16_tESG_Li384ELb0ELb1ELb0ELb1EEENS1_29StaticPersistentTileSchedulerILb0EEEEEEEEEvNT_6ParamsE:
[----:B------:R-:W0:Y:S01]  /*0000*/  LDC R1, c[0x0][0x28] ;  /* 0x00000a00ff017b82 */ /* 0x000e220000000800 */
[----:B------:R-:W1:Y:S01]  /*0010*/  S2R R4, SR_TID.X ;  /* 0x0000000000047919 */ /* 0x000e620000002100 */
[----:B------:R-:W-:Y:S01]  /*0020*/  ELECT P0, URZ, PT ;  /* 0x00000000003f782f */ /* 0x000fe20003800000 */
[----:B------:R-:W-:Y:S01]  /*0030*/  BSSY B0, `(.L_x_10753) ;  /* 0x000000e000007945 */ /* 0x000fe20003800000 */
[----:B-1----:R-:W-:-:S05]  /*0040*/  SHF.R.U32.HI R0, RZ, 0x5, R4 ;  /* 0x00000005ff007819 */ /* 0x002fca0000011604 */
[----:B------:R-:W1:Y:S02]  /*0050*/  SHFL.IDX PT, R2, R0, RZ, 0x1f ;  /* 0x00001fff00027589 */ /* 0x000e6400000e0000 */
[----:B-1----:R-:W-:Y:S02]  /*0060*/  ISETP.EQ.AND P0, PT, R2, RZ, P0 ;  /* 0x000000ff0200720c */ /* 0x002fe40000702270 */
[----:B------:R-:W-:-:S11]  /*0070*/  SHF.R.U32.HI R2, RZ, 0x7, R4 ;  /* 0x00000007ff027819 */ /* 0x000fd60000011604 */
[----:B0-----:R-:W-:Y:S05]  /*0080*/  @!P0 BRA `(.L_x_10754) ;  /* 0x0000000000208947 */ /* 0x001fea0003800000 */
        /* <DEDUP_REMOVED lines=8> */
.L_x_10754:
[----:B------:R-:W-:Y:S05]  /*0110*/  BSYNC B0 ;  /* 0x0000000000007941 */ /* 0x000fea0003800000 */
.L_x_10753:
        /* <DEDUP_REMOVED lines=41> */
.L_x_10755:
        /* <DEDUP_REMOVED lines=22> */
.L_x_10756:
        /* <DEDUP_REMOVED lines=18> */
.L_x_10757:
        /* <DEDUP_REMOVED lines=22> */
.L_x_10758:
        /* <DEDUP_REMOVED lines=22> */
.L_x_10759:
[----:B------:R-:W-:Y:S01]  /*08f0*/  PLOP3.LUT P0, PT, PT, PT, UP0, 0x80, 0x0 ;  /* 0x000000000000781c */ /* 0x000fe20003f0f008 */
[----:B------:R-:W-:Y:S01]  /*0900*/  UMOV UR40, 0x1 ;  /* 0x0000000100287882 */ /* 0x000fe20000000000 */
[----:B------:R-:W-:Y:S01]  /*0910*/  NOP ;  /* 0x0000000000007918 */ /* 0x000fe20000000000 */
[----:B------:R-:W-:Y:S01]  /*0920*/  USEL UR40, UR40, 0x2, !UP0 ;  /* 0x0000000228287887 */ /* 0x000fe2000c000000 */
[----:B------:R-:W-:Y:S01]  /*0930*/  LOP3.LUT R28, R4, 0x7f, RZ, 0xc0, !PT ;  /* 0x0000007f041c7812 */ /* 0x000fe200078ec0ff */
[----:B------:R-:W-:Y:S01]  /*0940*/  ULDC.64 UR52, c[0x0][0x208] ;  /* 0x0000820000347ab9 */ /* 0x000fe20000000a00 */
[----:B012-4-:R-:W-:Y:S07]  /*0950*/  BAR.SYNC.DEFER_BLOCKING 0x0 ;  /* 0x0000000000007b1d */ /* 0x017fee0000010000 */
[----:B------:R-:W-:Y:S05]  /*0960*/  @!P0 BRA `(.L_x_10760) ;  /* 0x0000006c00d88947 */ /* 0x000fea0003800000 */
.L_x_10761:
        /* <DEDUP_REMOVED lines=10> */
[----:B------:R-:W-:Y:S01]  /*0a10*/  IMAD.MOV.U32 R157, RZ, RZ, -0x2 ;  /* 0xfffffffeff9d7424 */ /* 0x000fe200078e00ff */
        /* <DEDUP_REMOVED lines=9> */
[CC--:B------:R-:W-:Y:S02]  /*0ab0*/  LEA.HI R0, R3.reuse, R2.reuse, RZ, 0x4 ;  /* 0x0000000203007211 */ /* 0x0c0fe400078f20ff */
[----:B------:R-:W-:Y:S01]  /*0ac0*/  LEA.HI R5, R3, R2, RZ, 0x5 ;  /* 0x0000000203057211 */ /* 0x000fe200078f28ff */
[----:B------:R-:W-:Y:S01]  /*0ad0*/  IMAD.IADD R17, R2, 0x1, -R17 ;  /* 0x0000000102117824 */ /* 0x000fe200078e0a11 */
[----:B------:R-:W-:-:S02]  /*0ae0*/  LOP3.LUT R11, R7, 0xfffffffc, RZ, 0xc0, !PT ;  /* 0xfffffffc070b7812 */ /* 0x000fc400078ec0ff */
[----:B------:R-:W-:Y:S01]  /*0af0*/  SHF.R.S32.HI R7, RZ, 0x4, R0 ;  /* 0x00000004ff077819 */ /* 0x000fe20000011400 */
[----:B------:R-:W-:Y:S01]  /*0b00*/  IMAD.SHL.U32 R6, R5, 0x20, RZ ;  /* 0x0000002005067824 */ /* 0x000fe200078e00ff */
[----:B------:R-:W-:Y:S01]  /*0b10*/  SHF.R.S32.HI R4, RZ, 0x1f, R17 ;  /* 0x0000001fff047819 */ /* 0x000fe20000011411 */
[----:B------:R-:W-:Y:S01]  /*0b20*/  IMAD.IADD R11, R2, 0x1, -R11 ;  /* 0x00000001020b7824 */ /* 0x000fe200078e0a0b */
[----:B------:R-:W-:Y:S02]  /*0b30*/  LEA.HI R16, R3, R2, RZ, 0x3 ;  /* 0x0000000203107211 */ /* 0x000fe400078f18ff */
[----:B------:R-:W-:Y:S02]  /*0b40*/  LEA.HI R3, R4, R17, RZ, 0x2 ;  /* 0x0000001104037211 */ /* 0x000fe400078f10ff */
[C---:B------:R-:W-:Y:S02]  /*0b50*/  LOP3.LUT R5, R0.reuse, 0x3fffff0, RZ, 0xc0, !PT ;  /* 0x03fffff000057812 */ /* 0x040fe400078ec0ff */
[----:B------:R-:W-:-:S02]  /*0b60*/  LEA.HI R0, R0, R7, RZ, 0x1 ;  /* 0x0000000700007211 */ /* 0x000fc400078f08ff */
[----:B------:R-:W-:Y:S01]  /*0b70*/  SHF.R.S32.HI R8, RZ, 0x2, R3 ;  /* 0x00000002ff087819 */ /* 0x000fe20000011403 */
[----:B------:R-:W-:Y:S01]  /*0b80*/  IMAD.IADD R5, R2, 0x1, -R5 ;  /* 0x0000000102057824 */ /* 0x000fe200078e0a05 */
[----:B------:R-:W-:Y:S02]  /*0b90*/  SHF.R.S32.HI R9, RZ, 0x1f, R3 ;  /* 0x0000001fff097819 */ /* 0x000fe40000011403 */
[----:B------:R-:W-:Y:S02]  /*0ba0*/  LOP3.LUT R0, R0, 0x1ffffffe, RZ, 0xc0, !PT ;  /* 0x1ffffffe00007812 */ /* 0x000fe400078ec0ff */
[----:B------:R-:W-:Y:S02]  /*0bb0*/  SHF.R.S32.HI R18, RZ, 0x7, R18 ;  /* 0x00000007ff127819 */ /* 0x000fe40000011412 */
[----:B------:R-:W-:Y:S01]  /*0bc0*/  LOP3.LUT R6, R6, 0xfffffc00, RZ, 0xc0, !PT ;  /* 0xfffffc0006067812 */ /* 0x000fe200078ec0ff */
[----:B------:R-:W-:Y:S01]  /*0bd0*/  IMAD.IADD R156, R7, 0x1, -R0 ;  /* 0x00000001079c7824 */ /* 0x000fe200078e0a00 */
[----:B------:R-:W-:Y:S01]  /*0be0*/  LEA.HI R9, R9, R8, RZ, 0x3 ;  /* 0x0000000809097211 */ /* 0x000fe200078f18ff */
[----:B------:R-:W-:Y:S01]  /*0bf0*/  IMAD.HI R0, R18, 0x55555556, RZ ;  /* 0x5555555612007827 */ /* 0x000fe200078e02ff */
[----:B------:R-:W-:-:S02]  /*0c00*/  LEA.HI R7, R11, R11, RZ, 0x1 ;  /* 0x0000000b0b077211 */ /* 0x000fc400078f08ff */
[----:B------:R-:W-:Y:S01]  /*0c10*/  LOP3.LUT R9, R9, 0xfffffff8, RZ, 0xc0, !PT ;  /* 0xfffffff809097812 */ /* 0x000fe200078ec0ff */
[----:B------:R-:W-:Y:S01]  /*0c20*/  IMAD R5, R5, 0x40, R6 ;  /* 0x0000004005057824 */ /* 0x000fe200078e0206 */
[----:B------:R-:W-:Y:S02]  /*0c30*/  LEA.HI R6, R4, R17, RZ, 0x5 ;  /* 0x0000001104067211 */ /* 0x000fe400078f28ff */
[----:B------:R-:W-:Y:S01]  /*0c40*/  LOP3.LUT R4, R3, 0x7ffffffc, RZ, 0xc0, !PT ;  /* 0x7ffffffc03047812 */ /* 0x000fe200078ec0ff */
[----:B------:R-:W-:Y:S01]  /*0c50*/  IMAD.IADD R9, R8, 0x1, -R9 ;  /* 0x0000000108097824 */ /* 0x000fe200078e0a09 */
[----:B------:R-:W-:Y:S01]  /*0c60*/  LEA.HI R3, R0, R0, RZ, 0x1 ;  /* 0x0000000000037211 */ /* 0x000fe200078f08ff */
[----:B------:R-:W-:Y:S01]  /*0c70*/  IMAD R156, R156, 0x8, R5 ;  /* 0x000000089c9c7824 */ /* 0x000fe200078e0205 */
[----:B------:R-:W-:Y:S01]  /*0c80*/  SHF.R.S32.HI R6, RZ, 0x5, R6 ;  /* 0x00000005ff067819 */ /* 0x000fe20000011406 */
[----:B------:R-:W-:Y:S01]  /*0c90*/  IMAD.IADD R4, R17, 0x1, -R4 ;  /* 0x0000000111047824 */ /* 0x000fe200078e0a04 */
[----:B------:R-:W-:Y:S01]  /*0ca0*/  LOP3.LUT R0, R7, 0x1ffffffe, RZ, 0xc0, !PT ;  /* 0x1ffffffe07007812 */ /* 0x000fe200078ec0ff */
[----:B------:R-:W-:Y:S01]  /*0cb0*/  IMAD R3, R3, -0x3, R18 ;  /* 0xfffffffd03037824 */ /* 0x000fe200078e0212 */
[----:B------:R-:W-:Y:S01]  /*0cc0*/  LOP3.LUT R13, R16, 0xfffffff8, RZ, 0xc0, !PT ;  /* 0xfffffff8100d7812 */ /* 0x000fe200078ec0ff */
[----:B------:R-:W-:Y:S01]  /*0cd0*/  IMAD R6, R6, 0x10, R9 ;  /* 0x0000001006067824 */ /* 0x000fe200078e0209 */
[----:B------:R-:W-:Y:S01]  /*0ce0*/  SHF.R.S32.HI R16, RZ, 0x3, R16 ;  /* 0x00000003ff107819 */ /* 0x000fe20000011410 */
[----:B------:R-:W-:-:S02]  /*0cf0*/  IMAD.IADD R0, R11, 0x1, -R0 ;  /* 0x000000010b007824 */ /* 0x000fc400078e0a00 */
[----:B------:R-:W-:Y:S02]  /*0d00*/  IMAD R19, R3, 0x40, R6 ;  /* 0x0000004003137824 */ /* 0x000fe400078e0206 */
[----:B------:R-:W-:Y:S02]  /*0d10*/  IMAD.IADD R2, R2, 0x1, -R13 ;  /* 0x0000000102027824 */ /* 0x000fe400078e0a0d */
[----:B------:R-:W-:Y:S02]  /*0d20*/  IMAD R157, R4, R157, 0xa0 ;  /* 0x000000a0049d7424 */ /* 0x000fe400078e029d */
[----:B------:R-:W-:-:S07]  /*0d30*/  IMAD R22, R0, 0x8, R19 ;  /* 0x0000000800167824 */ /* 0x000fce00078e0213 */
.L_x_10784:
        /* <DEDUP_REMOVED lines=68> */
[----:B------:R-:W-:Y:S01]  /*1180*/  UISETP.NE.U32.AND UP0, UPT, UR4, URZ, UPT ;  /* 0x0000003f0400728c */ /* 0x000fe2000bf05070 */
[----:B------:R-:W-:-:S03]  /*1190*/  UMOV UR37, 0x80000020 ;  /* 0x8000002000257882 */ /* 0x000fc60000000000 */
        /* <DEDUP_REMOVED lines=9> */
[----:B------:R-:W-:Y:S02]  /*1230*/  ULEA UR6, UR5, UR8, 0xc ;  /* 0x0000000805067291 */ /* 0x000fe4000f8e603f */
[----:B------:R-:W-:Y:S02]  /*1240*/  ULOP3.LUT UP0, URZ, UR8, 0x9f, URZ, 0xc0, !UPT ;  /* 0x0000009f083f7892 */ /* 0x000fe4000f80c03f */
[----:B------:R-:W-:-:S02]  /*1250*/  USHF.R.U32.HI UR6, URZ, 0x4, UR6 ;  /* 0x000000043f067899 */ /* 0x000fc40008011606 */
[----:B------:R-:W-:Y:S02]  /*1260*/  UIMAD.WIDE UR4, UR4, 0x66666667, URZ ;  /* 0x66666667040478a5 */ /* 0x000fe4000f8e023f */
[----:B------:R-:W-:Y:S01]  /*1270*/  PLOP3.LUT P0, PT, PT, PT, UP0, 0x80, 0x0 ;  /* 0x000000000000781c */ /* 0x000fe20003f0f008 */
[----:B------:R-:W-:Y:S01]  /*1280*/  ULOP3.LUT UR6, UR6, 0x3fff, URZ, 0xc0, !UPT ;  /* 0x00003fff06067892 */ /* 0x000fe2000f8ec03f */
[----:B------:R-:W-:Y:S01]  /*1290*/  ULDC UR7, c[0x0][0x988] ;  /* 0x0002620000077ab9 */ /* 0x000fe20000000800 */
[----:B------:R-:W-:Y:S02]  /*12a0*/  USHF.R.U32.HI UR51, URZ, 0x1f, UR5 ;  /* 0x0000001f3f337899 */ /* 0x000fe40008011605 */
[----:B------:R-:W-:Y:S02]  /*12b0*/  ULOP3.LUT UR55, UR6, 0x10000, URZ, 0xfc, !UPT ;  /* 0x0001000006377892 */ /* 0x000fe4000f8efc3f */
[----:B------:R-:W-:-:S05]  /*12c0*/  ULEA.HI.SX32 UR51, UR5, UR51, 0x1a ;  /* 0x0000003305337291 */ /* 0x000fca000f8fd23f */
[----:B------:R-:W-:Y:S01]  /*12d0*/  UMOV UR36, UR55 ;  /* 0x0000003700247c82 */ /* 0x000fe20008000000 */
[----:B--2---:R-:W-:-:S04]  /*12e0*/  FMUL.FTZ R0, R3, R0 ;  /* 0x0000000003007220 */ /* 0x004fc80000410000 */
[----:B------:R-:W-:-:S05]  /*12f0*/  FMUL.FTZ R0, R0, UR7 ;  /* 0x0000000700007c20 */ /* 0x000fca0008410000 */
[----:B------:R-:W-:Y:S01]  /*1300*/  R2UR UR49, R0 ;  /* 0x00000000003172ca */ /* 0x000fe200000e0000 */
[----:B------:R-:W-:-:S14]  /*1310*/  @!P0 BRA `(.L_x_10762) ;  /* 0x0000000000408947 */ /* 0x000fdc0003800000 */
        /* <DEDUP_REMOVED lines=16> */
.L_x_10762:
[----:B------:R-:W-:Y:S01]  /*1420*/  ULOP3.LUT UR4, UR41, 0x1, URZ, 0xc0, !UPT ;  /* 0x0000000129047892 */ /* 0x000fe2000f8ec03f */
[----:B------:R-:W-:-:S05]  /*1430*/  IMAD.U32 R3, RZ, RZ, UR44 ;  /* 0x0000002cff037e24 */ /* 0x000fca000f8e00ff */
[----:B------:R-:W-:Y:S01]  /*1440*/  IMAD.U32 R0, RZ, RZ, UR4 ;  /* 0x00000004ff007e24 */ /* 0x000fe2000f8e00ff */
[----:B------:R-:W-:-:S04]  /*1450*/  ISETP.NE.AND P0, PT, R3, 0x3, PT ;  /* 0x000000030300780c */ /* 0x000fc80003f05270 */
[----:B------:R-:W-:-:S04]  /*1460*/  SHF.L.U32 R0, R0, 0x1f, RZ ;  /* 0x0000001f00007819 */ /* 0x000fc800000006ff */
[----:B------:R-:W0:Y:S02]  /*1470*/  SYNCS.PHASECHK.TRANS64.TRYWAIT P1, [UR48+0x13200], R0 ;  /* 0x01320000ff0075a7 */ /* 0x000e240008020170 */
[----:B0-----:R-:W-:Y:S05]  /*1480*/  @!P1 BRA `(.L_x_10763) ;  /* 0x0000009000509947 */ /* 0x001fea0003800000 */
.L_x_10842:
[----:B------:R-:W-:Y:S05]  /*1490*/  @!P0 BRA `(.L_x_10764) ;  /* 0x0000000000048947 */ /* 0x000fea0003800000 */
[----:B------:R-:W-:Y:S01]  /*14a0*/  BPT.TRAP 0x1 ;  /* 0x000000040000795c */ /* 0x000fe20000300000 */
.L_x_10764:
[----:B------:R-:W-:Y:S02]  /*14b0*/  IMAD.U32 R4, RZ, RZ, UR43 ;  /* 0x0000002bff047e24 */ /* 0x000fe4000f8e00ff */
[----:B0-----:R-:W-:-:S03]  /*14c0*/  IMAD.U32 R3, RZ, RZ, UR42 ;  /* 0x0000002aff037e24 */ /* 0x001fc6000f8e00ff */
[----:B------:R-:W-:Y:S02]  /*14d0*/  LEA R4, R4, UR48, 0x3 ;  /* 0x0000003004047c11 */ /* 0x000fe4000f8e18ff */
[----:B------:R-:W-:-:S04]  /*14e0*/  SHF.L.U32 R3, R3, 0x1f, RZ ;  /* 0x0000001f03037819 */ /* 0x000fc800000006ff */
[----:B------:R0:W1:Y:S01]  /*14f0*/  SYNCS.PHASECHK.TRANS64.TRYWAIT P1, [R4+URZ+0x13230], R3 ;  /* 0x01323003040075a7 */ /* 0x000062000802017f */
[----:B------:R-:W-:Y:S05]  /*1500*/  @!P0 BRA `(.L_x_10765) ;  /* 0x0000000000048947 */ /* 0x000fea0003800000 */
[----:B------:R-:W-:Y:S01]  /*1510*/  BPT.TRAP 0x1 ;  /* 0x000000040000795c */ /* 0x000fe20000300000 */
.L_x_10765:
[----:B-1----:R-:W-:Y:S05]  /*1520*/  @P1 BRA `(.L_x_10766) ;  /* 0x0000000000081947 */ /* 0x002fea0003800000 */
[----:B------:R-:W1:Y:S02]  /*1530*/  SYNCS.PHASECHK.TRANS64.TRYWAIT P1, [R4+URZ+0x13230], R3 ;  /* 0x01323003040075a7 */ /* 0x000e64000802017f */
[----:B-1----:R-:W-:Y:S05]  /*1540*/  @!P1 BRA `(.L_x_10767) ;  /* 0x0000009000389947 */ /* 0x002fea0003800000 */
.L_x_10766:
[----:B------:R-:W2:Y:S01]  /*1550*/  S2R R120, SR_TID.X ;  /* 0x0000000000787919 */ /* 0x000ea20000002100 */
[----:B------:R-:W-:Y:S01]  /*1560*/  UIADD3 UR4, UR48, 0xe000, URZ ;  /* 0x0000e00030047890 */ /* 0x000fe2000fffe03f */
[----:B------:R-:W-:Y:S01]  /*1570*/  LOP3.LUT R23, R23, 0xffffffef, RZ, 0xc0, !PT ;  /* 0xffffffef17177812 */ /* 0x000fe200078ec0ff */
[----:B------:R-:W-:Y:S02]  /*1580*/  IMAD.MOV.U32 R55, RZ, RZ, RZ ;  /* 0x000000ffff377224 */ /* 0x000fe400078e00ff */
        /* <DEDUP_REMOVED lines=8> */
[----:B------:R-:W-:Y:S01]  /*1610*/  WARPGROUP.ARRIVE ;  /* 0x00000000000079c5 */ /* 0x000fe20000000000 */
[----:B------:R-:W-:Y:S01]  /*1620*/  UMOV UR39, 0x80000020 ;  /* 0x8000002000277882 */ /* 0x000fe20000000000 */
[----:B------:R-:W-:Y:S01]  /*1630*/  UMOV UR4, UR36 ;  /* 0x0000002400047c82 */ /* 0x000fe20008000000 */
[----:B------:R-:W-:Y:S01]  /*1640*/  UMOV UR5, UR37 ;  /* 0x0000002500057c82 */ /* 0x000fe20008000000 */
[----:B------:R-:W-:Y:S01]  /*1650*/  UMOV UR7, 0x80000020 ;  /* 0x8000002000077882 */ /* 0x000fe20000000000 */
[----:B------:R-:W-:Y:S01]  /*1660*/  UIADD3 UR10, UR55, 0x2, URZ ;  /* 0x00000002370a7890 */ /* 0x000fe2000fffe03f */
[----:B------:R-:W-:Y:S01]  /*1670*/  VIADD R5, R157, UR54 ;  /* 0x000000369d057c36 */ /* 0x000fe20008000000 */
[----:B------:R-:W-:Y:S01]  /*1680*/  P2R R6, PR, RZ, 0x1 ;  /* 0x00000001ff067803 */ /* 0x000fe20000000000 */
[----:B------:R-:W-:Y:S01]  /*1690*/  IMAD.U32 R8, RZ, RZ, UR51 ;  /* 0x00000033ff087e24 */ /* 0x000fe2000f8e00ff */
[----:B------:R-:W-:Y:S01]  /*16a0*/  UISETP.GE.AND UP0, UPT, UR54, 0xa1, UPT ;  /* 0x000000a13600788c */ /* 0x000fe2000bf06270 */
[----:B------:R-:W-:-:S02]  /*16b0*/  IMAD.U32 R46, RZ, RZ, UR49 ;  /* 0x00000031ff2e7e24 */ /* 0x000fc4000f8e00ff */
[----:B------:R-:W-:Y:S01]  /*16c0*/  UIMAD UR8, UR43, 0x280, UR8 ;  /* 0x000002802b0878a4 */ /* 0x000fe2000f8e0208 */
[----:B------:R-:W-:-:S03]  /*16d0*/  IMAD R5, R8, -0xa0, R5 ;  /* 0xffffff6008057824 */ /* 0x000fc600078e0205 */
[----:B------:R-:W-:Y:S02]  /*16e0*/  UIADD3 UR6, UR8, 0x180, URZ ;  /* 0x0000018008067890 */ /* 0x000fe4000fffe03f */
        /* <DEDUP_REMOVED lines=8> */
[----:B------:R-:W-:-:S02]  /*1770*/  ISETP.GT.AND P4, PT, R5, 0x8, PT ;  /* 0x000000080500780c */ /* 0x000fc40003f84270 */
[C---:B------:R-:W-:Y:S02]  /*1780*/  ISETP.GT.AND P1, PT, R5.reuse, 0x9, PT ;  /* 0x000000090500780c */ /* 0x040fe40003f24270 */
[C---:B------:R-:W-:Y:S02]  /*1790*/  ISETP.GT.AND P3, PT, R5.reuse, 0x10, PT ;  /* 0x000000100500780c */ /* 0x040fe40003f64270 */
[C---:B------:R-:W-:Y:S02]  /*17a0*/  ISETP.GT.AND P0, PT, R5.reuse, 0x79, PT ;  /* 0x000000790500780c */ /* 0x040fe40003f04270 */
[----:B------:R-:W-:Y:S01]  /*17b0*/  ISETP.GT.AND P6, PT, R5, 0x80, PT ;  /* 0x000000800500780c */ /* 0x000fe20003fc4270 */
        /* <DEDUP_REMOVED lines=35> */
[----:B------:R-:W-:Y:S01]  /*19f0*/  FSEL R109, R109, -INF , P1 ;  /* 0xff8000006d6d7808 */ /* 0x000fe20000800000 */
[----:B------:R-:W-:Y:S01]  /*1a00*/  UIADD3 UR8, UR8, 0x202, URZ ;  /* 0x0000020208087890 */ /* 0x000fe2000fffe03f */
        /* <DEDUP_REMOVED lines=25> */
[----:B------:R-:W-:Y:S02]  /*1ba0*/  ISETP.GT.AND P4, PT, R5, 0x30, PT ;  /* 0x000000300500780c */ /* 0x000fe40003f84270 */
[----:B------:R-:W-:Y:S01]  /*1bb0*/  FMNMX.FTZ R13, R106, R107, !PT ;  /* 0x0000006b6a0d7209 */ /* 0x000fe20007810000 */
        /* <DEDUP_REMOVED lines=77> */
[----:B------:R-:W-:Y:S02]  /*2090*/  ISETP.GT.AND P0, PT, R5, 0x81, PT ;  /* 0x000000810500780c */ /* 0x000fe40003f04270 */
[----:B------:R-:W-:Y:S01]  /*20a0*/  FSEL R56, R56, -INF , P1 ;  /* 0xff80000038387808 */ /* 0x000fe20000800000 */
[----:B------:R-:W-:Y:S01]  /*20b0*/  QGMMA.64x32x32.F32.E4M3.E4M3 R24, gdesc[UR4], R24, gsb0 ;  /* 0x00600000041879f3 */ /* 0x000fe20008000818 */
[----:B------:R-:W-:-:S02]  /*20c0*/  P2R R12, PR, RZ, 0x1 ;  /* 0x00000001ff0c7803 */ /* 0x000fc40000000000 */
[----:B------:R-:W-:Y:S02]  /*20d0*/  FSEL R57, R57, -INF , P2 ;  /* 0xff80000039397808 */ /* 0x000fe40001000000 */
[----:B------:R-:W-:Y:S02]  /*20e0*/  FMNMX.FTZ R8, R56, R3, !PT ;  /* 0x0000000338087209 */ /* 0x000fe40007810000 */
        /* <DEDUP_REMOVED lines=26> */
[----:B------:R-:W-:Y:S01]  /*2290*/  P2R R11, PR, RZ, 0x2 ;  /* 0x00000002ff0b7803 */ /* 0x000fe20000000000 */
[----:B------:R-:W-:Y:S02]  /*22a0*/  WARPGROUP.DEPBAR.LE gsb0, 0x0 ;  /* 0x00008000000079c5 */ /* 0x000fe40000010000 */
[----:B------:R-:W-:-:S02]  /*22b0*/  FSEL R45, R25, -INF , P0 ;  /* 0xff800000192d7808 */ /* 0x000fc40000000000 */
[----:B------:R-:W-:Y:S02]  /*22c0*/  ISETP.GT.AND P0, PT, R5, 0x80, PT ;  /* 0x000000800500780c */ /* 0x000fe40003f04270 */
[----:B------:R-:W-:Y:S02]  /*22d0*/  FSEL R41, R24, -INF , P6 ;  /* 0xff80000018297808 */ /* 0x000fe40003000000 */
[----:B------:R-:W-:Y:S02]  /*22e0*/  FSEL R26, R26, -INF , P0 ;  /* 0xff8000001a1a7808 */ /* 0x000fe40000000000 */
[----:B------:R-:W-:Y:S02]  /*22f0*/  ISETP.NE.AND P0, PT, R12, RZ, PT ;  /* 0x000000ff0c00720c */ /* 0x000fe40003f05270 */
[----:B------:R-:W-:Y:S02]  /*2300*/  FMNMX.FTZ R8, R41, R8, !PT ;  /* 0x0000000829087209 */ /* 0x000fe40007810000 */
[----:B------:R-:W-:-:S02]  /*2310*/  FSEL R27, R27, -INF , P0 ;  /* 0xff8000001b1b7808 */ /* 0x000fc40000000000 */
[----:B------:R-:W-:Y:S02]  /*2320*/  ISETP.NE.AND P0, PT, R6, RZ, PT ;  /* 0x000000ff0600720c */ /* 0x000fe40003f05270 */
[----:B------:R-:W-:Y:S02]  /*2330*/  FMNMX.FTZ R6, R110, R13, !PT ;  /* 0x0000000d6e067209 */ /* 0x000fe40007810000 */
[----:B------:R-:W-:Y:S02]  /*2340*/  FSEL R51, R28, -INF , P1 ;  /* 0xff8000001c337808 */ /* 0x000fe40000800000 */
[----:B------:R-:W-:Y:S02]  /*2350*/  FMNMX.FTZ R13, R111, R6, !PT ;  /* 0x000000066f0d7209 */ /* 0x000fe40007810000 */
[----:B------:R-:W-:Y:S02]  /*2360*/  FMNMX.FTZ R8, R45, R8, !PT ;  /* 0x000000082d087209 */ /* 0x000fe40007810000 */
[----:B------:R-:W-:-:S02]  /*2370*/  FMNMX.FTZ R6, R114, R13, !PT ;  /* 0x0000000d72067209 */ /* 0x000fc40007810000 */
[----:B------:R-:W-:Y:S02]  /*2380*/  FSEL R49, R29, -INF , P2 ;  /* 0xff8000001d317808 */ /* 0x000fe40001000000 */
[----:B------:R-:W-:Y:S02]  /*2390*/  FMNMX.FTZ R15, R115, R6, !PT ;  /* 0x00000006730f7209 */ /* 0x000fe40007810000 */
[----:B------:R-:W-:Y:S02]  /*23a0*/  FMNMX.FTZ R8, R51, R8, !PT ;  /* 0x0000000833087209 */ /* 0x000fe40007810000 */
[----:B------:R-:W-:Y:S02]  /*23b0*/  FMNMX.FTZ R6, R118, R15, !PT ;  /* 0x0000000f76067209 */ /* 0x000fe40007810000 */
[----:B------:R-:W-:Y:S02]  /*23c0*/  FSEL R47, R32, -INF , P3 ;  /* 0xff800000202f7808 */ /* 0x000fe40001800000 */
[----:B------:R-:W-:-:S02]  /*23d0*/  FMNMX.FTZ R15, R119, R6, !PT ;  /* 0x00000006770f7209 */ /* 0x000fc40007810000 */
[----:B------:R-:W-:Y:S02]  /*23e0*/  FMNMX.FTZ R8, R49, R8, !PT ;  /* 0x0000000831087209 */ /* 0x000fe40007810000 */
        /* <DEDUP_REMOVED lines=16> */
[----:B------:R-:W-:-:S02]  /*24f0*/  FMNMX.FTZ R6, R74, R25, !PT ;  /* 0x000000194a067209 */ /* 0x000fc40007810000 */
[----:B------:R-:W-:Y:S01]  /*2500*/  ISETP.GT.AND P1, PT, R5, 0x79, PT ;  /* 0x000000790500780c */ /* 0x000fe20003f24270 */
[----:B------:R-:W0:Y:S01]  /*2510*/  SHFL.BFLY PT, R3, R8, 0x2, 0x1f ;  /* 0x0c401f0008037f89 */ /* 0x000e2200000e0000 */
[----:B------:R-:W-:Y:S02]  /*2520*/  FMNMX.FTZ R29, R75, R6, !PT ;  /* 0x000000064b1d7209 */ /* 0x000fe40007810000 */
[----:B------:R-:W-:Y:S02]  /*2530*/  FSEL R71, R71, -INF , P1 ;  /* 0xff80000047477808 */ /* 0x000fe40000800000 */
[----:B------:R-:W-:Y:S02]  /*2540*/  FMNMX.FTZ R6, R78, R29, !PT ;  /* 0x0000001d4e067209 */ /* 0x000fe40007810000 */
[----:B------:R-:W-:Y:S02]  /*2550*/  P2R R9, PR, RZ, 0x4 ;  /* 0x00000004ff097803 */ /* 0x000fe40000000000 */
[----:B------:R-:W-:-:S02]  /*2560*/  FMNMX.FTZ R29, R79, R6, !PT ;  /* 0x000000064f1d7209 */ /* 0x000fc40007810000 */
[----:B------:R-:W-:Y:S02]  /*2570*/  ISETP.NE.AND P1, PT, R11, RZ, PT ;  /* 0x000000ff0b00720c */ /* 0x000fe40003f25270 */
[----:B------:R-:W-:Y:S02]  /*2580*/  FMNMX.FTZ R6, R82, R29, !PT ;  /* 0x0000001d52067209 */ /* 0x000fe40007810000 */
[----:B------:R-:W-:Y:S02]  /*2590*/  FSEL R30, R30, -INF , P1 ;  /* 0xff8000001e1e7808 */ /* 0x000fe40000800000 */
[----:B------:R-:W-:Y:S02]  /*25a0*/  FMNMX.FTZ R33, R83, R6, !PT ;  /* 0x0000000653217209 */ /* 0x000fe40007810000 */
[----:B------:R-:W-:Y:S02]  /*25b0*/  FSEL R54, R35, -INF , P4 ;  /* 0xff80000023367808 */ /* 0x000fe40002000000 */
[----:B------:R-:W-:-:S02]  /*25c0*/  FMNMX.FTZ R6, R86, R33, !PT ;  /* 0x0000002156067209 */ /* 0x000fc40007810000 */
[----:B------:R-:W-:Y:S02]  /*25d0*/  FSEL R38, R38, -INF , P5 ;  /* 0xff80000026267808 */ /* 0x000fe40002800000 */
        /* <DEDUP_REMOVED lines=16> */
[----:B------:R-:W-:Y:S02]  /*26e0*/  ISETP.NE.AND P2, PT, R9, RZ, PT ;  /* 0x000000ff0900720c */ /* 0x000fe40003f45270 */
        /* <DEDUP_REMOVED lines=9> */
[----:B------:R0:W-:Y:S01]  /*2780*/  MUFU.EX2 R29, R72 ;  /* 0x00000048001d7308 */ /* 0x0001e20000000800 */
[----:B------:R-:W-:Y:S01]  /*2790*/  FSEL R56, R39, -INF , P6 ;  /* 0xff80000027387808 */ /* 0x000fe20003000000 */
[--C-:B------:R-:W-:Y:S01]  /*27a0*/  FFMA.FTZ R5, R104, UR49, -R46.reuse ;  /* 0x0000003168057c23 */ /* 0x100fe2000801082e */
[----:B------:R-:W-:Y:S01]  /*27b0*/  FMNMX.FTZ R35, R53, R6, !PT ;  /* 0x0000000635237209 */ /* 0x000fe20007810000 */
[--C-:B------:R-:W-:Y:S01]  /*27c0*/  FFMA.FTZ R8, R105, UR49, -R46.reuse ;  /* 0x0000003169087c23 */ /* 0x100fe2000801082e */
[----:B------:R-:W-:-:S01]  /*27d0*/  FFMA.FTZ R7, R108, UR49, -R46 ;  /* 0x000000316c077c23 */ /* 0x000fc2000801082e */
[--C-:B------:R-:W-:Y:S01]  /*27e0*/  FFMA.FTZ R10, R109, UR49, -R46.reuse ;  /* 0x000000316d0a7c23 */ /* 0x100fe2000801082e */
[----:B------:R-:W-:Y:S01]  /*27f0*/  FMNMX.FTZ R35, R54, R35, !PT ;  /* 0x0000002336237209 */ /* 0x000fe20007810000 */
[--C-:B------:R-:W-:Y:S01]  /*2800*/  FFMA.FTZ R9, R112, UR49, -R46.reuse ;  /* 0x0000003170097c23 */ /* 0x100fe2000801082e */
[----:B0-----:R-:W-:-:S01]  /*2810*/  FFMA.FTZ R72, R57, UR49, -R46 ;  /* 0x0000003139487c23 */ /* 0x001fc2000801082e */
        /* <DEDUP_REMOVED lines=9> */
[--C-:B------:R-:W-:Y:S01]  /*28b0*/  FFMA.FTZ R14, R117, UR49, -R46.reuse ;  /* 0x00000031750e7c23 */ /* 0x100fe2000801082e */
[----:B------:R-:W1:Y:S01]  /*28c0*/  SHFL.BFLY PT, R73, R6, 0x2, 0x1f ;  /* 0x0c401f0006497f89 */ /* 0x000e6200000e0000 */
[----:B------:R-:W-:-:S01]  /*28d0*/  FFMA.FTZ R88, R88, UR49, -R46 ;  /* 0x0000003158587c23 */ /* 0x000fc2000801082e */
[--C-:B0-----:R-:W-:Y:S01]  /*28e0*/  FFMA.FTZ R72, R45, UR49, -R46.reuse ;  /* 0x000000312d487c23 */ /* 0x101fe2000801082e */
        /* <DEDUP_REMOVED lines=21> */
[----:B-1----:R-:W-:Y:S01]  /*2a40*/  FMNMX.FTZ R73, R6, R73, !PT ;  /* 0x0000004906497209 */ /* 0x002fe20007810000 */
[----:B------:R-:W-:-:S01]  /*2a50*/  FFMA.FTZ R43, R43, UR49, -R46 ;  /* 0x000000312b2b7c23 */ /* 0x000fc2000801082e */
[----:B------:R-:W-:Y:S01]  /*2a60*/  MUFU.EX2 R5, R5 ;  /* 0x0000000500057308 */ /* 0x000fe20000000800 */
[----:B------:R-:W-:-:S02]  /*2a70*/  LOP3.LUT P2, RZ, R120, 0x7f, RZ, 0xc0, !PT ;  /* 0x0000007f78ff7812 */ /* 0x000fc4000784c0ff */
[----:B------:R-:W0:Y:S05]  /*2a80*/  SHFL.BFLY PT, R6, R73, 0x1, 0x1f ;  /* 0x0c201f0049067f89 */ /* 0x000e2a00000e0000 */
[----:B------:R-:W-:Y:S08]  /*2a90*/  MUFU.EX2 R8, R8 ;  /* 0x0000000800087308 */ /* 0x000ff00000000800 */
[----:B------:R-:W-:Y:S08]  /*2aa0*/  MUFU.EX2 R7, R7 ;  /* 0x0000000700077308 */ /* 0x000ff00000000800 */
[----:B------:R-:W1:Y:S01]  /*2ab0*/  MUFU.EX2 R10, R10 ;  /* 0x0000000a000a7308 */ /* 0x000e620000000800 */
[----:B0-----:R-:W-:-:S04]  /*2ac0*/  FMNMX.FTZ R6, R73, R6, !PT ;  /* 0x0000000649067209 */ /* 0x001fc80007810000 */
[C---:B------:R-:W-:Y:S01]  /*2ad0*/  FSETP.NEU.FTZ.AND P1, PT, R6.reuse, -INF , PT ;  /* 0xff8000000600780b */ /* 0x040fe20003f3d000 */
[----:B------:R-:W-:-:S02]  /*2ae0*/  FFMA.FTZ R51, R6, R51, -8 ;  /* 0xc100000006337423 */ /* 0x000fc40000010033 */
[----:B------:R0:W-:Y:S03]  /*2af0*/  MUFU.EX2 R33, R80 ;  /* 0x0000005000217308 */ /* 0x0001e60000000800 */
        /* <DEDUP_REMOVED lines=8> */
[--C-:B0-----:R-:W-:Y:S01]  /*2b80*/  FFMA.FTZ R80, R115, UR49, -R51.reuse ;  /* 0x0000003173507c23 */ /* 0x101fe20008010833 */
        /* <DEDUP_REMOVED lines=27> */
[----:B-1----:R-:W-:-:S04]  /*2d40*/  F2FP.SATFINITE.E4M3.F32.PACK_AB_MERGE_C R152, R10, R7, RZ ;  /* 0x000000070a98723e */ /* 0x002fc800048070ff */
[----:B------:R-:W-:Y:S02]  /*2d50*/  F2FP.SATFINITE.E4M3.F32.PACK_AB_MERGE_C R152, R8, R5, R152 ;  /* 0x000000050898723e */ /* 0x000fe40004807098 */
[----:B------:R1:W-:Y:S08]  /*2d60*/  MUFU.EX2 R13, R88 ;  /* 0x00000058000d7308 */ /* 0x0003f00000000800 */
[----:B------:R-:W4:Y:S01]  /*2d70*/  MUFU.EX2 R65, R65 ;  /* 0x0000004100417308 */ /* 0x000f220000000800 */
[----:B-1----:R-:W-:-:S01]  /*2d80*/  FFMA.FTZ R88, R91, UR49, -R51 ;  /* 0x000000315b587c23 */ /* 0x002fc20008010833 */
[--C-:B------:R-:W-:Y:S01]  /*2d90*/  FFMA.FTZ R91, R78, UR49, -R51.reuse ;  /* 0x000000314e5b7c23 */ /* 0x100fe20008010833 */
[----:B------:R-:W-:-:S01]  /*2da0*/  FFMA.FTZ R78, R82, UR49, -R51 ;  /* 0x00000031524e7c23 */ /* 0x000fc20008010833 */
[----:B------:R-:W-:Y:S01]  /*2db0*/  FFMA.FTZ R82, R86, UR49, -R51 ;  /* 0x0000003156527c23 */ /* 0x000fe20008010833 */
[----:B------:R-:W-:-:S03]  /*2dc0*/  FADD.FTZ R86, R5, R8 ;  /* 0x0000000805567221 */ /* 0x000fc60000010000 */
[----:B------:R-:W1:Y:S01]  /*2dd0*/  MUFU.EX2 R12, R12 ;  /* 0x0000000c000c7308 */ /* 0x000e620000000800 */
[----:B------:R-:W-:-:S01]  /*2de0*/  FADD.FTZ R87, R7, R86 ;  /* 0x0000005607577221 */ /* 0x000fc20000010000 */
[----:B------:R-:W-:Y:S01]  /*2df0*/  FFMA.FTZ R86, R58, UR49, -R51 ;  /* 0x000000313a567c23 */ /* 0x000fe20008010833 */
[----:B------:R-:W-:-:S05]  /*2e00*/  @!P2 VIADD R58, R4, 0x13240 ;  /* 0x00013240043aa836 */ /* 0x000fca0000000000 */
[----:B------:R0:W-:Y:S01]  /*2e10*/  MUFU.EX2 R25, R100 ;  /* 0x0000006400197308 */ /* 0x0001e20000000800 */
[----:B------:R-:W-:-:S04]  /*2e20*/  @!P2 PRMT R58, RZ, 0x654, R58 ;  /* 0x00000654ff3aa816 */ /* 0x000fc8000000003a */
[----:B------:R5:W-:Y:S03]  /*2e30*/  @!P2 SYNCS.ARRIVE.TRANS64.RED.A1T0 RZ, [R58+URZ], RZ ;  /* 0x000000ff3affa9a7 */ /* 0x000be6000810043f */
[----:B------:R-:W1:Y:S01]  /*2e40*/  MUFU.EX2 R80, R80 ;  /* 0x0000005000507308 */ /* 0x000e620000000800 */
[----:B0-----:R-:W-:-:S04]  /*2e50*/  FADD.FTZ R100, R46, R49 ;  /* 0x000000312e647221 */ /* 0x001fc80000010000 */
[----:B--2---:R-:W-:Y:S01]  /*2e60*/  FADD.FTZ R93, R69, R100 ;  /* 0x00000064455d7221 */ /* 0x004fe20000010000 */
[----:B------:R-:W-:-:S01]  /*2e70*/  FADD.FTZ R100, R10, R87 ;  /* 0x000000570a647221 */ /* 0x000fc20000010000 */
[----:B-----5:R-:W-:Y:S01]  /*2e80*/  FFMA.FTZ R58, R62, UR49, -R51 ;  /* 0x000000313e3a7c23 */ /* 0x020fe20008010833 */
[----:B------:R0:W-:Y:S01]  /*2e90*/  MUFU.EX2 R15, R92 ;  /* 0x0000005c000f7308 */ /* 0x0001e20000000800 */
[----:B---3--:R-:W-:-:S01]  /*2ea0*/  FADD.FTZ R102, R84, R93 ;  /* 0x0000005d54667221 */ /* 0x008fc20000010000 */
[----:B------:R-:W-:Y:S01]  /*2eb0*/  FADD.FTZ R87, R9, R100 ;  /* 0x0000006409577221 */ /* 0x000fe20000010000 */
[----:B------:R-:W-:Y:S02]  /*2ec0*/  F2FP.SATFINITE.E4M3.F32.PACK_AB_MERGE_C R69, R84, R69, RZ ;  /* 0x000000455445723e */ /* 0x000fe400048070ff */
[----:B----4-:R-:W-:Y:S01]  /*2ed0*/  FADD.FTZ R93, R65, R102 ;  /* 0x00000066415d7221 */ /* 0x010fe20000010000 */
[----:B-1----:R-:W-:-:S01]  /*2ee0*/  FADD.FTZ R100, R12, R87 ;  /* 0x000000570c647221 */ /* 0x002fc20000010000 */
[----:B------:R-:W-:Y:S01]  /*2ef0*/  F2FP.SATFINITE.E4M3.F32.PACK_AB_MERGE_C R153, R49, R46, R69 ;  /* 0x0000002e3199723e */ /* 0x000fe20004807045 */
[----:B------:R-:W1:Y:S01]  /*2f00*/  MUFU.EX2 R11, R11 ;  /* 0x0000000b000b7308 */ /* 0x000e620000000800 */
[----:B0-----:R-:W-:-:S01]  /*2f10*/  FFMA.FTZ R92, R119, UR49, -R51 ;  /* 0x00000031775c7c23 */ /* 0x001fc20008010833 */
[----:B------:R-:W-:Y:S01]  /*2f20*/  FADD.FTZ R102, R80, R93 ;  /* 0x0000005d50667221 */ /* 0x000fe20000010000 */
[----:B------:R-:W-:-:S02]  /*2f30*/  IMAD.MOV.U32 R49, RZ, RZ, R55 ;  /* 0x000000ffff317224 */ /* 0x000fc400078e0037 */
[----:B------:R-:W-:-:S03]  /*2f40*/  IMAD.MOV.U32 R46, RZ, RZ, R55 ;  /* 0x000000ffff2e7224 */ /* 0x000fc600078e0037 */
[----:B------:R-:W0:Y:S08]  /*2f50*/  MUFU.EX2 R81, R81 ;  /* 0x0000005100517308 */ /* 0x000e300000000800 */
[----:B------:R-:W2:Y:S01]  /*2f60*/  MUFU.EX2 R14, R14 ;  /* 0x0000000e000e7308 */ /* 0x000ea20000000800 */
[----:B-1----:R-:W-:-:S07]  /*2f70*/  FADD.FTZ R87, R11, R100 ;  /* 0x000000640b577221 */ /* 0x002fce0000010000 */
[----:B------:R-:W1:Y:S01]  /*2f80*/  MUFU.EX2 R92, R92 ;  /* 0x0000005c005c7308 */ /* 0x000e620000000800 */
[----:B0-----:R-:W-:-:S07]  /*2f90*/  FADD.FTZ R93, R81, R102 ;  /* 0x00000066515d7221 */ /* 0x001fce0000010000 */
[----:B------:R-:W-:Y:S01]  /*2fa0*/  MUFU.EX2 R73, R73 ;  /* 0x0000004900497308 */ /* 0x000fe20000000800 */
[----:B--2---:R-:W-:-:S01]  /*2fb0*/  FADD.FTZ R62, R14, R87 ;  /* 0x000000570e3e7221 */ /* 0x004fc20000010000 */
[----:B------:R-:W-:-:S03]  /*2fc0*/  F2FP.SATFINITE.E4M3.F32.PACK_AB_MERGE_C R154, R14, R11, RZ ;  /* 0x0000000b0e9a723e */ /* 0x000fc600048070ff */
[----:B------:R-:W-:Y:S01]  /*2fd0*/  FADD.FTZ R87, R13, R62 ;  /* 0x0000003e0d577221 */ /* 0x000fe20000010000 */
[----:B------:R-:W-:Y:S02]  /*2fe0*/  F2FP.SATFINITE.E4M3.F32.PACK_AB_MERGE_C R154, R12, R9, R154 ;  /* 0x000000090c9a723e */ /* 0x000fe4000480709a */
[----:B------:R-:W0:Y:S01]  /*2ff0*/  MUFU.EX2 R20, R20 ;  /* 0x0000001400147308 */ /* 0x000e220000000800 */
[----:B-1----:R-:W-:-:S04]  /*3000*/  F2FP.SATFINITE.E4M3.F32.PACK_AB_MERGE_C R81, R92, R81, RZ ;  /* 0x000000515c51723e */ /* 0x002fc800048070ff */
[----:B------:R-:W-:-:S03]  /*3010*/  F2FP.SATFINITE.E4M3.F32.PACK_AB_MERGE_C R155, R80, R65, R81 ;  /* 0x00000041509b723e */ /* 0x000fc60004807051 */
[----:B------:R-:W-:Y:S08]  /*3020*/  MUFU.EX2 R88, R88 ;  /* 0x0000005800587308 */ /* 0x000ff00000000800 */
[----:B------:R-:W-:Y:S01]  /*3030*/  MUFU.EX2 R85, R85 ;  /* 0x0000005500557308 */ /* 0x000fe20000000800 */
[----:B0-----:R-:W-:-:S04]  /*3040*/  FADD.FTZ R62, R20, R87 ;  /* 0x00000057143e7221 */ /* 0x001fc80000010000 */
[----:B------:R-:W-:Y:S01]  /*3050*/  FADD.FTZ R87, R15, R62 ;  /* 0x0000003e0f577221 */ /* 0x000fe20000010000 */
[----:B------:R-:W-:-:S02]  /*3060*/  FFMA.FTZ R62, R26, UR49, -R51 ;  /* 0x000000311a3e7c23 */ /* 0x000fc40008010833 */
[----:B------:R-:W0:Y:S08]  /*3070*/  MUFU.EX2 R24, R24 ;  /* 0x0000001800187308 */ /* 0x000e300000000800 */
[----:B------:R-:W1:Y:S08]  /*3080*/  MUFU.EX2 R94, R94 ;  /* 0x0000005e005e7308 */ /* 0x000e700000000800 */
[----:B------:R2:W-:Y:S01]  /*3090*/  MUFU.EX2 R4, R86 ;  /* 0x0000005600047308 */ /* 0x0005e20000000800 */
[----:B0-----:R-:W-:-:S01]  /*30a0*/  FADD.FTZ R100, R24, R87 ;  /* 0x0000005718647221 */ /* 0x001fc20000010000 */
[----:B------:R-:W-:Y:S01]  /*30b0*/  F2FP.SATFINITE.E4M3.F32.PACK_AB_MERGE_C R136, R24, R15, RZ ;  /* 0x0000000f1888723e */ /* 0x000fe200048070ff */
[----:B------:R-:W-:-:S03]  /*30c0*/  IMAD.MOV.U32 R24, RZ, RZ, R55 ;  /* 0x000000ffff187224 */ /* 0x000fc600078e0037 */
[----:B------:R-:W-:Y:S02]  /*30d0*/  F2FP.SATFINITE.E4M3.F32.PACK_AB_MERGE_C R136, R20, R13, R136 ;  /* 0x0000000d1488723e */ /* 0x000fe40004807088 */
[----:B------:R0:W3:Y:S01]  /*30e0*/  MUFU.EX2 R21, R96 ;  /* 0x0000006000157308 */ /* 0x0000e20000000800 */
[----:B--2---:R-:W-:-:S04]  /*30f0*/  FADD.FTZ R86, R92, R93 ;  /* 0x0000005d5c567221 */ /* 0x004fc80000010000 */
[----:B------:R-:W-:-:S03]  /*3100*/  FADD.FTZ R93, R73, R86 ;  /* 0x00000056495d7221 */ /* 0x000fc60000010000 */
[----:B------:R-:W2:Y:S01]  /*3110*/  MUFU.EX2 R77, R77 ;  /* 0x0000004d004d7308 */ /* 0x000ea20000000800 */
[----:B------:R-:W-:-:S01]  /*3120*/  FADD.FTZ R86, R88, R93 ;  /* 0x0000005d58567221 */ /* 0x000fc20000010000 */
[----:B0-----:R-:W-:-:S03]  /*3130*/  FFMA.FTZ R96, R103, UR49, -R51 ;  /* 0x0000003167607c23 */ /* 0x001fc60008010833 */
[----:B------:R-:W-:Y:S01]  /*3140*/  FADD.FTZ R93, R85, R86 ;  /* 0x00000056555d7221 */ /* 0x000fe20000010000 */
[----:B------:R-:W-:-:S01]  /*3150*/  FFMA.FTZ R86, R27, UR49, -R51 ;  /* 0x000000311b567c23 */ /* 0x000fc20008010833 */
[----:B------:R-:W-:Y:S01]  /*3160*/  FFMA.FTZ R51, R56, UR49, -R51 ;  /* 0x0000003138337c23 */ /* 0x000fe20008010833 */
[----:B------:R-:W0:Y:S01]  /*3170*/  MUFU.EX2 R28, R28 ;  /* 0x0000001c001c7308 */ /* 0x000e220000000800 */
[----:B-1----:R-:W-:-:S01]  /*3180*/  FADD.FTZ R102, R94, R93 ;  /* 0x0000005d5e667221 */ /* 0x002fc20000010000 */
[----:B---3--:R-:W-:Y:S01]  /*3190*/  FADD.FTZ R27, R21, R100 ;  /* 0x00000064151b7221 */ /* 0x008fe20000010000 */
[----:B------:R-:W-:-:S04]  /*31a0*/  F2FP.SATFINITE.E4M3.F32.PACK_AB_MERGE_C R85, R94, R85, RZ ;  /* 0x000000555e55723e */ /* 0x000fc800048070ff */
[----:B------:R-:W-:Y:S01]  /*31b0*/  F2FP.SATFINITE.E4M3.F32.PACK_AB_MERGE_C R137, R88, R73, R85 ;  /* 0x000000495889723e */ /* 0x000fe20004807055 */
[----:B------:R-:W1:Y:S01]  /*31c0*/  MUFU.EX2 R90, R90 ;  /* 0x0000005a005a7308 */ /* 0x000e620000000800 */
[----:B--2---:R-:W-:-:S07]  /*31d0*/  FADD.FTZ R87, R77, R102 ;  /* 0x000000664d577221 */ /* 0x004fce0000010000 */
[----:B------:R-:W2:Y:S01]  /*31e0*/  MUFU.EX2 R89, R89 ;  /* 0x0000005900597308 */ /* 0x000ea20000000800 */
[----:B0-----:R-:W-:-:S07]  /*31f0*/  FADD.FTZ R100, R28, R27 ;  /* 0x0000001b1c647221 */ /* 0x001fce0000010000 */
[----:B------:R-:W0:Y:S01]  /*3200*/  MUFU.EX2 R32, R32 ;  /* 0x0000002000207308 */ /* 0x000e220000000800 */
[----:B-1----:R-:W-:-:S01]  /*3210*/  FADD.FTZ R102, R90, R87 ;  /* 0x000000575a667221 */ /* 0x002fc20000010000 */
[----:B------:R-:W-:-:S06]  /*3220*/  FADD.FTZ R87, R25, R100 ;  /* 0x0000006419577221 */ /* 0x000fcc0000010000 */
[----:B------:R-:W1:Y:S01]  /*3230*/  MUFU.EX2 R96, R96 ;  /* 0x0000006000607308 */ /* 0x000e620000000800 */
[----:B--2---:R-:W-:-:S07]  /*3240*/  FADD.FTZ R93, R89, R102 ;  /* 0x00000066595d7221 */ /* 0x004fce0000010000 */
[----:B------:R-:W2:Y:S01]  /*3250*/  MUFU.EX2 R74, R74 ;  /* 0x0000004a004a7308 */ /* 0x000ea20000000800 */
[----:B0-----:R-:W-:-:S01]  /*3260*/  FADD.FTZ R56, R32, R87 ;  /* 0x0000005720387221 */ /* 0x001fc20000010000 */
[----:B------:R-:W-:Y:S01]  /*3270*/  F2FP.SATFINITE.E4M3.F32.PACK_AB_MERGE_C R138, R32, R25, RZ ;  /* 0x00000019208a723e */ /* 0x000fe200048070ff */
[--C-:B------:R-:W-:Y:S02]  /*3280*/  IMAD.MOV.U32 R32, RZ, RZ, R55.reuse ;  /* 0x000000ffff207224 */ /* 0x100fe400078e0037 */
        /* <DEDUP_REMOVED lines=20> */
[----:B------:R-:W-:Y:S01]  /*33d0*/  FADD.FTZ R48, R48, R7 ;  /* 0x0000000730307221 */ /* 0x000fe20000010000 */
[----:B------:R-:W-:Y:S02]  /*33e0*/  IMAD.MOV.U32 R37, RZ, RZ, R55 ;  /* 0x000000ffff257224 */ /* 0x000fe400078e0037 */
[----:B------:R-:W-:Y:S01]  /*33f0*/  F2FP.SATFINITE.E4M3.F32.PACK_AB_MERGE_C R140, R36, R29, R140 ;  /* 0x0000001d248c723e */ /* 0x000fe2000480708c */
[----:B------:R-:W-:-:S01]  /*3400*/  FADD.FTZ R15, R33, R48 ;  /* 0x00000030210f7221 */ /* 0x000fc20000010000 */
[----:B------:R-:W-:Y:S01]  /*3410*/  IMAD.MOV.U32 R48, RZ, RZ, R55 ;  /* 0x000000ffff307224 */ /* 0x000fe200078e0037 */
[----:B------:R-:W1:Y:S01]  /*3420*/  MUFU.EX2 R40, R40 ;  /* 0x0000002800287308 */ /* 0x000e620000000800 */
[----:B--2---:R-:W-:-:S01]  /*3430*/  FADD.FTZ R11, R98, R11 ;  /* 0x0000000b620b7221 */ /* 0x004fc20000010000 */
[----:B------:R-:W-:Y:S01]  /*3440*/  F2FP.SATFINITE.E4M3.F32.PACK_AB_MERGE_C R91, R98, R91, RZ ;  /* 0x0000005b625b723e */ /* 0x000fe200048070ff */
[----:B------:R-:W-:-:S02]  /*3450*/  IMAD.MOV.U32 R36, RZ, RZ, R55 ;  /* 0x000000ffff247224 */ /* 0x000fc400078e0037 */
[----:B------:R-:W-:Y:S01]  /*3460*/  IMAD.MOV.U32 R29, RZ, RZ, R55 ;  /* 0x000000ffff1d7224 */ /* 0x000fe200078e0037 */
        /* <DEDUP_REMOVED lines=15> */
[--C-:B------:R-:W-:Y:S02]  /*3560*/  IMAD.MOV.U32 R50, RZ, RZ, R55.reuse ;  /* 0x000000ffff327224 */ /* 0x100fe400078e0037 */
[----:B------:R-:W2:Y:S01]  /*3570*/  MUFU.EX2 R59, R59 ;  /* 0x0000003b003b7308 */ /* 0x000ea20000000800 */
[C---:B0-----:R-:W-:Y:S01]  /*3580*/  F2FP.SATFINITE.E4M3.F32.PACK_AB_MERGE_C R82, R83.reuse, R82, RZ ;  /* 0x000000525352723e */ /* 0x041fe200048070ff */
[----:B------:R-:W-:Y:S01]  /*3590*/  FADD.FTZ R83, R83, R8 ;  /* 0x0000000853537221 */ /* 0x000fe20000010000 */
[----:B------:R-:W-:Y:S02]  /*35a0*/  IMAD.MOV.U32 R40, RZ, RZ, R55 ;  /* 0x000000ffff287224 */ /* 0x000fe400078e0037 */
[----:B------:R-:W-:Y:S01]  /*35b0*/  F2FP.SATFINITE.E4M3.F32.PACK_AB_MERGE_C R143, R79, R78, R82 ;  /* 0x0000004e4f8f723e */ /* 0x000fe20004807052 */
[----:B------:R-:W-:-:S01]  /*35c0*/  FADD.FTZ R10, R4, R83 ;  /* 0x00000053040a7221 */ /* 0x000fc20000010000 */
[----:B------:R-:W-:Y:S01]  /*35d0*/  IMAD.MOV.U32 R33, RZ, RZ, R55 ;  /* 0x000000ffff217224 */ /* 0x000fe200078e0037 */
[----:B------:R-:W0:Y:S01]  /*35e0*/  MUFU.EX2 R39, R39 ;  /* 0x0000002700277308 */ /* 0x000e220000000800 */
[----:B-1----:R-:W-:-:S01]  /*35f0*/  FADD.FTZ R8, R34, R31 ;  /* 0x0000001f22087221 */ /* 0x002fc20000010000 */
[----:B------:R-:W-:-:S03]  /*3600*/  IMAD.MOV.U32 R31, RZ, RZ, R55 ;  /* 0x000000ffff1f7224 */ /* 0x000fc600078e0037 */
        /* <DEDUP_REMOVED lines=15> */
[--C-:B------:R-:W-:Y:S02]  /*3700*/  IMAD.MOV.U32 R35, RZ, RZ, R55.reuse ;  /* 0x000000ffff237224 */ /* 0x100fe400078e0037 */
[----:B------:R-:W-:Y:S01]  /*3710*/  F2FP.SATFINITE.E4M3.F32.PACK_AB_MERGE_C R145, R59, R4, R58 ;  /* 0x000000043b91723e */ /* 0x000fe2000480703a */
[----:B------:R-:W-:Y:S02]  /*3720*/  IMAD.MOV.U32 R34, RZ, RZ, R55 ;  /* 0x000000ffff227224 */ /* 0x000fe400078e0037 */
        /* <DEDUP_REMOVED lines=8> */
[----:B------:R-:W1:Y:S08]  /*37b0*/  MUFU.EX2 R70, R70 ;  /* 0x0000004600467308 */ /* 0x000e700000000800 */
[----:B------:R-:W2:Y:S01]  /*37c0*/  MUFU.EX2 R71, R71 ;  /* 0x0000004700477308 */ /* 0x000ea20000000800 */
[----:B0-----:R-:W-:Y:S01]  /*37d0*/  F2FP.SATFINITE.E4M3.F32.PACK_AB_MERGE_C R11, R68, R61, RZ ;  /* 0x0000003d440b723e */ /* 0x001fe200048070ff */
[----:B------:R-:W-:-:S03]  /*37e0*/  FADD.FTZ R61, R61, R10 ;  /* 0x0000000a3d3d7221 */ /* 0x000fc60000010000 */
[----:B------:R-:W-:Y:S01]  /*37f0*/  F2FP.SATFINITE.E4M3.F32.PACK_AB_MERGE_C R146, R64, R57, R11 ;  /* 0x000000394092723e */ /* 0x000fe2000480700b */
[----:B------:R-:W-:-:S02]  /*3800*/  FADD.FTZ R68, R68, R61 ;  /* 0x0000003d44447221 */ /* 0x000fc40000010000 */
[----:B------:R-:W-:Y:S01]  /*3810*/  MUFU.EX2 R45, R45 ;  /* 0x0000002d002d7308 */ /* 0x000fe20000000800 */
[----:B-1----:R-:W-:-:S07]  /*3820*/  FADD.FTZ R8, R70, R9 ;  /* 0x0000000946087221 */ /* 0x002fce0000010000 */
[----:B------:R-:W0:Y:S01]  /*3830*/  MUFU.EX2 R76, R76 ;  /* 0x0000004c004c7308 */ /* 0x000e220000000800 */
[----:B--2---:R-:W-:-:S01]  /*3840*/  FADD.FTZ R8, R71, R8 ;  /* 0x0000000847087221 */ /* 0x004fc20000010000 */
        /* <DEDUP_REMOVED lines=28> */
[----:B------:R-:W2:Y:S01]  /*3a10*/  MUFU.EX2 R42, R42 ;  /* 0x0000002a002a7308 */ /* 0x000ea20000000800 */
[----:B-1----:R-:W-:-:S07]  /*3a20*/  FADD.FTZ R5, R47, R76 ;  /* 0x0000004c2f057221 */ /* 0x002fce0000010000 */
[----:B------:R-:W1:Y:S01]  /*3a30*/  MUFU.EX2 R54, R54 ;  /* 0x0000003600367308 */ /* 0x000e620000000800 */
[----:B0-----:R-:W-:-:S07]  /*3a40*/  FADD.FTZ R9, R53, R8 ;  /* 0x0000000835097221 */ /* 0x001fce0000010000 */
[----:B------:R-:W-:Y:S01]  /*3a50*/  MUFU.EX2 R44, R44 ;  /* 0x0000002c002c7308 */ /* 0x000fe20000000800 */
[----:B--2---:R-:W-:-:S07]  /*3a60*/  FADD.FTZ R5, R42, R5 ;  /* 0x000000052a057221 */ /* 0x004fce0000010000 */
[----:B------:R-:W0:Y:S01]  /*3a70*/  MUFU.EX2 R43, R43 ;  /* 0x0000002b002b7308 */ /* 0x000e220000000800 */
[----:B-1----:R-:W-:-:S07]  /*3a80*/  FADD.FTZ R9, R54, R9 ;  /* 0x0000000936097221 */ /* 0x002fce0000010000 */
[----:B------:R-:W1:Y:S08]  /*3a90*/  MUFU.EX2 R38, R38 ;  /* 0x0000002600267308 */ /* 0x000e700000000800 */
[----:B------:R-:W2:Y:S01]  /*3aa0*/  MUFU.EX2 R51, R51 ;  /* 0x0000003300337308 */ /* 0x000ea20000000800 */
[----:B0-----:R-:W-:Y:S01]  /*3ab0*/  F2FP.SATFINITE.E4M3.F32.PACK_AB_MERGE_C R10, R43, R44, RZ ;  /* 0x0000002c2b0a723e */ /* 0x001fe200048070ff */
[----:B------:R-:W-:-:S03]  /*3ac0*/  FADD.FTZ R44, R44, R5 ;  /* 0x000000052c2c7221 */ /* 0x000fc60000010000 */
[----:B------:R-:W-:Y:S01]  /*3ad0*/  F2FP.SATFINITE.E4M3.F32.PACK_AB_MERGE_C R150, R42, R47, R10 ;  /* 0x0000002f2a96723e */ /* 0x000fe2000480700a */
[----:B------:R-:W-:-:S01]  /*3ae0*/  FADD.FTZ R5, R43, R44 ;  /* 0x0000002c2b057221 */ /* 0x000fc20000010000 */
[----:B------:R-:W-:Y:S02]  /*3af0*/  IMAD.MOV.U32 R47, RZ, RZ, R55 ;  /* 0x000000ffff2f7224 */ /* 0x000fe400078e0037 */
[----:B-1----:R-:W-:-:S01]  /*3b00*/  FADD.FTZ R4, R38, R9 ;  /* 0x0000000926047221 */ /* 0x002fc20000010000 */
[--C-:B------:R-:W-:Y:S02]  /*3b10*/  IMAD.MOV.U32 R44, RZ, RZ, R55.reuse ;  /* 0x000000ffff2c7224 */ /* 0x100fe400078e0037 */
[--C-:B------:R-:W-:Y:S02]  /*3b20*/  IMAD.MOV.U32 R43, RZ, RZ, R55.reuse ;  /* 0x000000ffff2b7224 */ /* 0x100fe400078e0037 */
[--C-:B------:R-:W-:Y:S01]  /*3b30*/  IMAD.MOV.U32 R42, RZ, RZ, R55.reuse ;  /* 0x000000ffff2a7224 */ /* 0x100fe200078e0037 */
[C---:B--2---:R-:W-:Y:S01]  /*3b40*/  F2FP.SATFINITE.E4M3.F32.PACK_AB_MERGE_C R8, R51.reuse, R38, RZ ;  /* 0x000000263308723e */ /* 0x044fe200048070ff */
[----:B------:R-:W-:Y:S01]  /*3b50*/  FADD.FTZ R4, R51, R4 ;  /* 0x0000000433047221 */ /* 0x000fe20000010000 */
[----:B------:R-:W-:-:S02]  /*3b60*/  IMAD.MOV.U32 R51, RZ, RZ, R55 ;  /* 0x000000ffff337224 */ /* 0x000fc400078e0037 */
        /* <DEDUP_REMOVED lines=26> */
.L_x_10778:
[----:B------:R-:W-:-:S04]  /*3d10*/  UISETP.NE.AND UP0, UPT, UR17, 0x1, UPT ;  /* 0x000000011100788c */ /* 0x000fc8000bf05270 */
[----:B------:R-:W-:-:S04]  /*3d20*/  USEL UR42, URZ, 0x1, UP0 ;  /* 0x000000013f2a7887 */ /* 0x000fc80008000000 */
[----:B------:R-:W-:Y:S01]  /*3d30*/  ULOP3.LUT UR42, UR18, UR42, URZ, 0x3c, !UPT ;  /* 0x0000002a122a7292 */ /* 0x000fe2000f8e3c3f */
[----:B------:R-:W-:Y:S11]  /*3d40*/  @!P0 BRA `(.L_x_10769) ;  /* 0x0000000000048947 */ /* 0x000ff60003800000 */
[----:B------:R-:W-:Y:S01]  /*3d50*/  BPT.TRAP 0x1 ;  /* 0x000000040000795c */ /* 0x000fe20000300000 */
.L_x_10769:
        /* <DEDUP_REMOVED lines=9> */
.L_x_10770:
[----:B-1----:R-:W-:Y:S05]  /*3df0*/  @P1 BRA `(.L_x_10771) ;  /* 0x0000000000081947 */ /* 0x002fea0003800000 */
[----:B------:R-:W1:Y:S02]  /*3e00*/  SYNCS.PHASECHK.TRANS64.TRYWAIT P1, [UR16+0x13230], R3 ;  /* 0x01323003ff0075a7 */ /* 0x000e640008020150 */
[----:B-1----:R-:W-:Y:S05]  /*3e10*/  @!P1 BRA `(.L_x_10772) ;  /* 0x0000006800189947 */ /* 0x002fea0003800000 */
.L_x_10771:
[----:B------:R-:W-:Y:S01]  /*3e20*/  R2UR UR19, R0 ;  /* 0x00000000001372ca */ /* 0x000fe200000e0000 */
[----:B------:R-:W-:Y:S01]  /*3e30*/  WARPGROUP.ARRIVE ;  /* 0x00000000000079c5 */ /* 0x000fe20000000000 */
[----:B------:R-:W-:Y:S01]  /*3e40*/  UMOV UR39, 0x80000020 ;  /* 0x8000002000277882 */ /* 0x000fe20000000000 */
[----:B------:R-:W-:Y:S01]  /*3e50*/  UMOV UR8, UR36 ;  /* 0x0000002400087c82 */ /* 0x000fe20008000000 */
[----:B------:R-:W-:Y:S01]  /*3e60*/  UMOV UR9, UR37 ;  /* 0x0000002500097c82 */ /* 0x000fe20008000000 */
[----:B------:R-:W-:Y:S01]  /*3e70*/  UMOV UR11, 0x80000020 ;  /* 0x80000020000b7882 */ /* 0x000fe20000000000 */
[----:B------:R-:W-:Y:S01]  /*3e80*/  UMOV UR12, UR36 ;  /* 0x00000024000c7c82 */ /* 0x000fe20008000000 */
[----:B------:R-:W-:Y:S01]  /*3e90*/  UMOV UR13, UR37 ;  /* 0x00000025000d7c82 */ /* 0x000fe20008000000 */
[----:B------:R-:W-:Y:S01]  /*3ea0*/  UMOV UR15, 0x80000020 ;  /* 0x80000020000f7882 */ /* 0x000fe20000000000 */
[----:B------:R-:W-:-:S04]  /*3eb0*/  UMOV UR7, 0x80000020 ;  /* 0x8000002000077882 */ /* 0x000fc80000000000 */
[----:B------:R-:W-:-:S04]  /*3ec0*/  UIMAD UR19, UR43, 0x280, UR19 ;  /* 0x000002802b1378a4 */ /* 0x000fc8000f8e0213 */
[----:B------:R-:W-:Y:S02]  /*3ed0*/  UIADD3 UR10, UR19, 0x80, URZ ;  /* 0x00000080130a7890 */ /* 0x000fe4000fffe03f */
[----:B------:R-:W-:Y:S02]  /*3ee0*/  UIADD3 UR14, UR19, 0x100, URZ ;  /* 0x00000100130e7890 */ /* 0x000fe4000fffe03f */
[----:B------:R-:W-:Y:S01]  /*3ef0*/  UMOV UR38, UR19 ;  /* 0x0000001300267c82 */ /* 0x000fe20008000000 */
[----:B------:R-:W-:Y:S01]  /*3f00*/  UIADD3 UR6, UR19, 0x200, URZ ;  /* 0x0000020013067890 */ /* 0x000fe2000fffe03f */
        /* <DEDUP_REMOVED lines=49> */
.L_x_10773:
[----:B------:R-:W-:Y:S01]  /*4220*/  ULEA UR9, UR17, UR48, 0x3 ;  /* 0x0000003011097291 */ /* 0x000fe2000f8e183f */
[----:B01----:R-:W-:-:S05]  /*4230*/  IMAD.U32 R3, RZ, RZ, UR18 ;  /* 0x00000012ff037e24 */ /* 0x003fca000f8e00ff */
[----:B------:R-:W-:-:S04]  /*4240*/  SHF.L.U32 R3, R3, 0x1f, RZ ;  /* 0x0000001f03037819 */ /* 0x000fc800000006ff */
[----:B------:R0:W1:Y:S01]  /*4250*/  SYNCS.PHASECHK.TRANS64.TRYWAIT P1, [UR9+0x13250], R3 ;  /* 0x01325003ff0075a7 */ /* 0x0000620008020149 */
[----:B------:R-:W-:Y:S05]  /*4260*/  @!P0 BRA `(.L_x_10774) ;  /* 0x0000000000048947 */ /* 0x000fea0003800000 */
[----:B------:R-:W-:Y:S01]  /*4270*/  BPT.TRAP 0x1 ;  /* 0x000000040000795c */ /* 0x000fe20000300000 */
.L_x_10774:
[----:B-1----:R-:W-:Y:S05]  /*4280*/  @P1 BRA `(.L_x_10775) ;  /* 0x0000000000081947 */ /* 0x002fea0003800000 */
[----:B------:R-:W1:Y:S02]  /*4290*/  SYNCS.PHASECHK.TRANS64.TRYWAIT P1, [UR9+0x13250], R3 ;  /* 0x01325003ff0075a7 */ /* 0x000e640008020149 */
[----:B-1----:R-:W-:Y:S05]  /*42a0*/  @!P1 BRA `(.L_x_10776) ;  /* 0x00000064000c9947 */ /* 0x002fea0003800000 */
.L_x_10775:
[----:B-1----:R-:W-:Y:S01]  /*42b0*/  FMNMX.FTZ R6, R120, R7, !PT ;  /* 0x0000000778067209 */ /* 0x002fe20007810000 */
[----:B------:R-:W-:Y:S01]  /*42c0*/  UIADD3 UR6, UR48, 0x1000, URZ ;  /* 0x0000100030067890 */ /* 0x000fe2000fffe03f */
[----:B------:R-:W-:Y:S01]  /*42d0*/  FMNMX.FTZ R8, R122, R9, !PT ;  /* 0x000000097a087209 */ /* 0x000fe20007810000 */
[----:B------:R-:W-:Y:S01]  /*42e0*/  WARPGROUP.ARRIVE ;  /* 0x00000000000079c5 */ /* 0x000fe20000000000 */
[----:B0-----:R-:W-:Y:S01]  /*42f0*/  FMNMX.FTZ R3, R121, R6, !PT ;  /* 0x0000000679037209 */ /* 0x001fe20007810000 */
[----:B------:R-:W-:Y:S01]  /*4300*/  USHF.R.U32.HI UR6, URZ, 0x4, UR6 ;  /* 0x000000043f067899 */ /* 0x000fe20008011606 */
[----:B------:R-:W-:Y:S01]  /*4310*/  FMNMX.FTZ R11, R123, R8, !PT ;  /* 0x000000087b0b7209 */ /* 0x000fe20007810000 */
[----:B------:R-:W-:Y:S01]  /*4320*/  UMOV UR7, 0xc0000010 ;  /* 0xc000001000077882 */ /* 0x000fe20000000000 */
        /* <DEDUP_REMOVED lines=11> */
[----:B------:R-:W-:Y:S01]  /*43e0*/  FMNMX.FTZ R6, R132, R3, !PT ;  /* 0x0000000384067209 */ /* 0x000fe20007810000 */
[----:B------:R-:W-:Y:S01]  /*43f0*/  UMOV UR6, UR8 ;  /* 0x0000000800067c82 */ /* 0x000fe20008000000 */
[----:B------:R-:W-:Y:S01]  /*4400*/  FMNMX.FTZ R8, R134, R11, !PT ;  /* 0x0000000b86087209 */ /* 0x000fe20007810000 */
[----:B------:R-:W-:Y:S01]  /*4410*/  QGMMA.64x64x32.F32.E4M3.E4M3 R24, R152, gdesc[UR4], R24, gsb0 ;  /* 0x00e0000498187df3 */ /* 0x000fe20008000818 */
[----:B------:R-:W-:Y:S01]  /*4420*/  FMNMX.FTZ R3, R133, R6, !PT ;  /* 0x0000000685037209 */ /* 0x000fe20007810000 */
        /* <DEDUP_REMOVED lines=39> */
[----:B------:R-:W-:Y:S01]  /*46a0*/  FMNMX.FTZ R6, R76, R3, !PT ;  /* 0x000000034c067209 */ /* 0x000fe20007810000 */
[----:B------:R-:W-:Y:S02]  /*46b0*/  WARPGROUP.DEPBAR.LE gsb0, 0x0 ;  /* 0x00008000000079c5 */ /* 0x000fe40000010000 */
[----:B------:R-:W-:Y:S01]  /*46c0*/  FMNMX.FTZ R8, R78, R11, !PT ;  /* 0x0000000b4e087209 */ /* 0x000fe20007810000 */
[----:B------:R-:W-:Y:S01]  /*46d0*/  WARPGROUP.ARRIVE ;  /* 0x00000000000079c5 */ /* 0x000fe20000000000 */
[----:B------:R-:W-:-:S05]  /*46e0*/  FMNMX.FTZ R3, R77, R6, !PT ;  /* 0x000000064d037209 */ /* 0x000fca0007810000 */
[----:B------:R-:W0:Y:S01]  /*46f0*/  S2R R155, SR_TID.X ;  /* 0x00000000009b7919 */ /* 0x000e220000002100 */
[----:B------:R-:W-:Y:S02]  /*4700*/  FMNMX.FTZ R11, R79, R8, !PT ;  /* 0x000000084f0b7209 */ /* 0x000fe40007810000 */
        /* <DEDUP_REMOVED lines=28> */
[----:B------:R-:W0:Y:S04]  /*48d0*/  SHFL.BFLY PT, R3, R6, 0x2, 0x1f ;  /* 0x0c401f0006037f89 */ /* 0x000e2800000e0000 */
[----:B------:R-:W1:Y:S01]  /*48e0*/  SHFL.BFLY PT, R11, R8, 0x2, 0x1f ;  /* 0x0c401f00080b7f89 */ /* 0x000e6200000e0000 */
[----:B0-----:R-:W-:Y:S02]  /*48f0*/  FMNMX.FTZ R10, R6, R3, !PT ;  /* 0x00000003060a7209 */ /* 0x001fe40007810000 */
[----:B-1----:R-:W-:-:S03]  /*4900*/  FMNMX.FTZ R11, R8, R11, !PT ;  /* 0x0000000b080b7209 */ /* 0x002fc60007810000 */
[----:B------:R-:W0:Y:S01]  /*4910*/  SHFL.BFLY PT, R3, R10, 0x1, 0x1f ;  /* 0x0c201f000a037f89 */ /* 0x000e2200000e0000 */
[----:B------:R-:W-:Y:S02]  /*4920*/  WARPGROUP.DEPBAR.LE gsb0, 0x0 ;  /* 0x00008000000079c5 */ /* 0x000fe40000010000 */
[----:B------:R-:W-:Y:S01]  /*4930*/  WARPGROUP.ARRIVE ;  /* 0x00000000000079c5 */ /* 0x000fe20000000000 */
[----:B------:R-:W1:Y:S05]  /*4940*/  SHFL.BFLY PT, R12, R11, 0x1, 0x1f ;  /* 0x0c201f000b0c7f89 */ /* 0x000e6a00000e0000 */
[----:B------:R-:W-:Y:S01]  /*4950*/  QGMMA.64x64x32.F32.E4M3.E4M3 R24, R140, gdesc[UR4], R24, gsb0 ;  /* 0x00e000048c187df3 */ /* 0x000fe20008000818 */
[----:B------:R-:W-:Y:S01]  /*4960*/  UIADD3 UR6, UR8, 0x180, URZ ;  /* 0x0000018008067890 */ /* 0x000fe2000fffe03f */
[----:B------:R-:W-:Y:S01]  /*4970*/  UMOV UR7, 0xc0000010 ;  /* 0xc000001000077882 */ /* 0x000fe20000000000 */
        /* <DEDUP_REMOVED lines=57> */
[----:B------:R-:W-:-:S02]  /*4d10*/  WARPGROUP.DEPBAR.LE gsb0, 0x0 ;  /* 0x00008000000079c5 */ /* 0x000fc40000010000 */
[----:B------:R-:W-:Y:S01]  /*4d20*/  WARPGROUP.ARRIVE ;  /* 0x00000000000079c5 */ /* 0x000fe20000000000 */
[----:B------:R-:W-:-:S01]  /*4d30*/  FFMA.FTZ R125, R131, UR49, -R69 ;  /* 0x00000031837d7c23 */ /* 0x000fc20008010845 */
[--C-:B------:R-:W-:Y:S01]  /*4d40*/  FFMA.FTZ R126, R134, UR49, -R69.reuse ;  /* 0x00000031867e7c23 */ /* 0x100fe20008010845 */
[----:B------:R-:W-:-:S01]  /*4d50*/  FFMA.FTZ R127, R135, UR49, -R69 ;  /* 0x00000031877f7c23 */ /* 0x000fc20008010845 */
[--C-:B------:R-:W-:Y:S01]  /*4d60*/  FFMA.FTZ R106, R106, UR49, -R69.reuse ;  /* 0x000000316a6a7c23 */ /* 0x100fe20008010845 */
[----:B------:R-:W-:Y:S01]  /*4d70*/  MUFU.EX2 R7, R7 ;  /* 0x0000000700077308 */ /* 0x000fe20000000800 */
[----:B------:R-:W-:Y:S01]  /*4d80*/  QGMMA.64x64x32.F32.E4M3.E4M3 R24, R144, gdesc[UR4], R24, gsb0 ;  /* 0x00e0000490187df3 */ /* 0x000fe20008000818 */
[----:B------:R-:W-:-:S01]  /*4d90*/  FFMA.FTZ R107, R107, UR49, -R69 ;  /* 0x000000316b6b7c23 */ /* 0x000fc20008010845 */
[--C-:B------:R-:W-:Y:S01]  /*4da0*/  FFMA.FTZ R110, R110, UR49, -R69.reuse ;  /* 0x000000316e6e7c23 */ /* 0x100fe20008010845 */
[----:B------:R-:W-:-:S01]  /*4db0*/  FFMA.FTZ R111, R111, UR49, -R69 ;  /* 0x000000316f6f7c23 */ /* 0x000fc20008010845 */
[--C-:B------:R-:W-:Y:S01]  /*4dc0*/  FFMA.FTZ R114, R114, UR49, -R69.reuse ;  /* 0x0000003172727c23 */ /* 0x100fe20008010845 */
[----:B------:R-:W-:-:S01]  /*4dd0*/  FFMA.FTZ R115, R115, UR49, -R69 ;  /* 0x0000003173737c23 */ /* 0x000fc20008010845 */
[----:B------:R-:W-:Y:S01]  /*4de0*/  FFMA.FTZ R118, R118, UR49, -R69 ;  /* 0x0000003176767c23 */ /* 0x000fe20008010845 */
        /* <DEDUP_REMOVED lines=11> */
[----:B------:R-:W-:Y:S01]  /*4ea0*/  UIADD3 UR6, UR8, 0x200, URZ ;  /* 0x0000020008067890 */ /* 0x000fe2000fffe03f */
[--C-:B------:R-:W-:Y:S01]  /*4eb0*/  FFMA.FTZ R103, R103, UR49, -R69.reuse ;  /* 0x0000003167677c23 */ /* 0x100fe20008010845 */
[----:B------:R-:W-:-:S01]  /*4ec0*/  FFMA.FTZ R74, R74, UR49, -R69 ;  /* 0x000000314a4a7c23 */ /* 0x000fc20008010845 */
[----:B------:R-:W-:Y:S01]  /*4ed0*/  UMOV UR7, 0xc0000010 ;  /* 0xc000001000077882 */ /* 0x000fe20000000000 */
        /* <DEDUP_REMOVED lines=31> */
[----:B0-----:R-:W-:-:S01]  /*50d0*/  FADD.FTZ R4, R14, R5 ;  /* 0x000000050e047221 */ /* 0x001fc20000010000 */
[----:B------:R-:W-:-:S06]  /*50e0*/  WARPGROUP.ARRIVE ;  /* 0x00000000000079c5 */ /* 0x000fcc0000000000 */
[----:B------:R-:W0:Y:S01]  /*50f0*/  MUFU.EX2 R125, R125 ;  /* 0x0000007d007d7308 */ /* 0x000e220000000800 */
[----:B--2---:R-:W-:-:S01]  /*5100*/  FADD.FTZ R128, R124, R129 ;  /* 0x000000817c807221 */ /* 0x004fc20000010000 */
[----:B------:R-:W-:Y:S06]  /*5110*/  QGMMA.64x64x32.F32.E4M3.E4M3 R24, R148, gdesc[UR4], R24, gsb0 ;  /* 0x00e0000494187df3 */ /* 0x000fec0008000818 */
        /* <DEDUP_REMOVED lines=107> */
[----:B------:R-:W-:-:S04]  /*57d0*/  IMAD.U32 R4, RZ, RZ, UR16 ;  /* 0x00000010ff047e24 */ /* 0x000fc8000f8e00ff */
[----:B------:R-:W-:Y:S02]  /*57e0*/  @!P1 VIADD R4, R4, 0x13240 ;  /* 0x0001324004049836 */ /* 0x000fe40000000000 */
[----:B------:R-:W0:Y:S01]  /*57f0*/  MUFU.EX2 R58, R58 ;  /* 0x0000003a003a7308 */ /* 0x000e220000000800 */
[----:B--2---:R-:W-:-:S02]  /*5800*/  FADD.FTZ R129, R87, R128 ;  /* 0x0000008057817221 */ /* 0x004fc40000010000 */
[----:B------:R-:W-:-:S04]  /*5810*/  @!P1 PRMT R4, RZ, 0x654, R4 ;  /* 0x00000654ff049816 */ /* 0x000fc80000000004 */
[----:B------:R2:W-:Y:S01]  /*5820*/  @!P1 SYNCS.ARRIVE.TRANS64.RED.A1T0 RZ, [R4+URZ], RZ ;  /* 0x000000ff04ff99a7 */ /* 0x0005e2000810043f */
        /* <DEDUP_REMOVED lines=32> */
.L_x_10777:
        /* <DEDUP_REMOVED lines=78> */
[----:B------:R-:W-:Y:S01]  /*5f10*/  IMAD.MOV.U32 R9, RZ, RZ, R6 ;  /* 0x000000ffff097224 */ /* 0x000fe200078e0006 */
[----:B------:R-:W-:Y:S01]  /*5f20*/  F2FP.SATFINITE.E4M3.F32.PACK_AB_MERGE_C R149, R59, R58, R62 ;  /* 0x0000003a3b95723e */ /* 0x000fe2000480703e */
[----:B------:R-:W-:Y:S01]  /*5f30*/  IMAD.MOV.U32 R7, RZ, RZ, R3 ;  /* 0x000000ffff077224 */ /* 0x000fe200078e0003 */
[----:B------:R-:W-:Y:S01]  /*5f40*/  F2FP.SATFINITE.E4M3.F32.PACK_AB_MERGE_C R151, R67, R66, R69 ;  /* 0x000000424397723e */ /* 0x000fe20004807045 */
[----:B------:R-:W-:Y:S06]  /*5f50*/  @P1 BRA `(.L_x_10778) ;  /* 0xffffffdc006c1947 */ /* 0x000fec000383ffff */
.L_x_10768:
[----:B------:R-:W-:Y:S06]  /*5f60*/  BAR.ARV 0x8, 0x200 ;  /* 0x0208000000007b1d */ /* 0x000fec0000002000 */
[----:B------:R-:W-:Y:S05]  /*5f70*/  @!P0 BRA `(.L_x_10779) ;  /* 0x0000000000048947 */ /* 0x000fea0003800000 */
[----:B------:R-:W-:Y:S01]  /*5f80*/  BPT.TRAP 0x1 ;  /* 0x000000040000795c */ /* 0x000fe20000300000 */
.L_x_10779:
[----:B------:R-:W-:Y:S01]  /*5f90*/  ULEA UR4, UR43, UR48, 0x3 ;  /* 0x000000302b047291 */ /* 0x000fe2000f8e183f */
[----:B------:R-:W-:-:S05]  /*5fa0*/  IMAD.U32 R0, RZ, RZ, UR42 ;  /* 0x0000002aff007e24 */ /* 0x000fca000f8e00ff */
[----:B------:R-:W-:-:S04]  /*5fb0*/  SHF.L.U32 R0, R0, 0x1f, RZ ;  /* 0x0000001f00007819 */ /* 0x000fc800000006ff */
[----:B------:R0:W1:Y:S01]  /*5fc0*/  SYNCS.PHASECHK.TRANS64.TRYWAIT P1, [UR4+0x13250], R0 ;  /* 0x01325000ff0075a7 */ /* 0x0000620008020144 */
[----:B------:R-:W-:Y:S05]  /*5fd0*/  @!P0 BRA `(.L_x_10780) ;  /* 0x0000000000048947 */ /* 0x000fea0003800000 */
[----:B------:R-:W-:Y:S01]  /*5fe0*/  BPT.TRAP 0x1 ;  /* 0x000000040000795c */ /* 0x000fe20000300000 */
.L_x_10780:
[----:B-1----:R-:W-:Y:S05]  /*5ff0*/  @P1 BRA `(.L_x_10781) ;  /* 0x0000000000081947 */ /* 0x002fea0003800000 */
[----:B------:R-:W1:Y:S02]  /*6000*/  SYNCS.PHASECHK.TRANS64.TRYWAIT P1, [UR4+0x13250], R0 ;  /* 0x01325000ff0075a7 */ /* 0x000e640008020144 */
[----:B-1----:R-:W-:Y:S05]  /*6010*/  @!P1 BRA `(.L_x_10782) ;  /* 0x0000004400c89947 */ /* 0x002fea0003800000 */
.L_x_10781:
[----:B------:R-:W-:Y:S01]  /*6020*/  ULDC.64 UR8, c[0x0][0x9a0] ;  /* 0x0002680000087ab9 */ /* 0x000fe20000000a00 */
[----:B------:R-:W-:Y:S01]  /*6030*/  UIADD3 UR5, UR48, 0x1000, URZ ;  /* 0x0000100030057890 */ /* 0x000fe2000fffe03f */
[----:B------:R-:W-:Y:S01]  /*6040*/  WARPGROUP.ARRIVE ;  /* 0x00000000000079c5 */ /* 0x000fe20000000000 */
[----:B------:R-:W-:Y:S01]  /*6050*/  UISETP.NE.U32.AND UP0, UPT, UR8, URZ, UPT ;  /* 0x0000003f0800728c */ /* 0x000fe2000bf05070 */
[----:B-1----:R-:W-:Y:S01]  /*6060*/  IMAD.MOV.U32 R7, RZ, RZ, 0x3f800000 ;  /* 0x3f800000ff077424 */ /* 0x002fe200078e00ff */
[----:B------:R-:W-:Y:S02]  /*6070*/  USHF.R.U32.HI UR5, URZ, 0x4, UR5 ;  /* 0x000000043f057899 */ /* 0x000fe40008011605 */
[----:B------:R-:W-:Y:S02]  /*6080*/  UISETP.NE.AND.EX UP0, UPT, UR9, URZ, UPT, UP0 ;  /* 0x0000003f0900728c */ /* 0x000fe4000bf05300 */
[----:B------:R-:W-:-:S04]  /*6090*/  ULOP3.LUT UR5, UR5, 0x3fff, URZ, 0xc0, !UPT ;  /* 0x00003fff05057892 */ /* 0x000fc8000f8ec03f */
[----:B------:R-:W-:Y:S01]  /*60a0*/  ULOP3.LUT UR12, UR5, 0x10000, URZ, 0xfc, !UPT ;  /* 0x00010000050c7892 */ /* 0x000fe2000f8efc3f */
[----:B------:R-:W-:-:S04]  /*60b0*/  PLOP3.LUT P1, PT, PT, PT, UP0, 0x80, 0x0 ;  /* 0x000000000000781c */ /* 0x000fc80003f2f008 */
[----:B------:R-:W-:Y:S01]  /*60c0*/  @UP0 USHF.R.S32.HI UR5, URZ, 0x1f, UR46 ;  /* 0x0000001f3f050899 */ /* 0x000fe2000801142e */
[----:B------:R-:W-:Y:S01]  /*60d0*/  @UP0 ULDC.64 UR6, c[0x0][0x9c8] ;  /* 0x0002720000060ab9 */ /* 0x000fe20000000a00 */
[----:B------:R-:W-:Y:S02]  /*60e0*/  @UP0 UIADD3 UR13, -UR46, URZ, URZ ;  /* 0x0000003f2e0d0290 */ /* 0x000fe4000fffe13f */
[----:B------:R-:W-:Y:S02]  /*60f0*/  @UP0 UIMAD UR5, UR5, UR6, URZ ;  /* 0x00000006050502a4 */ /* 0x000fe4000f8e023f */
[----:B------:R-:W-:Y:S02]  /*6100*/  @UP0 UIMAD.WIDE.U32 UR10, UR46, UR6, URZ ;  /* 0x000000062e0a02a5 */ /* 0x000fe4000f8e003f */
[----:B------:R-:W-:Y:S02]  /*6110*/  @UP0 UIMAD UR6, UR46, UR7, UR5 ;  /* 0x000000072e0602a4 */ /* 0x000fe4000f8e0205 */
[----:B------:R-:W-:-:S02]  /*6120*/  UIMAD UR5, UR43, 0x280, UR12 ;  /* 0x000002802b0578a4 */ /* 0x000fc4000f8e020c */
[----:B------:R-:W-:Y:S01]  /*6130*/  @UP0 UIADD3 UR11, UR11, UR6, URZ ;  /* 0x000000060b0b0290 */ /* 0x000fe2000fffe03f */
[----:B------:R-:W-:Y:S01]  /*6140*/  UMOV UR7, 0xc0000010 ;  /* 0xc000001000077882 */ /* 0x000fe20000000000 */
[----:B------:R-:W-:-:S03]  /*6150*/  @UP0 ULDC UR14, c[0x0][0xc44] ;  /* 0x00031100000e0ab9 */ /* 0x000fc60000000800 */
[----:B------:R-:W-:Y:S01]  /*6160*/  UMOV UR6, UR5 ;  /* 0x0000000500067c82 */ /* 0x000fe20008000000 */
[----:B------:R-:W-:Y:S01]  /*6170*/  @UP0 UIMAD UR13, UR14, UR13, UR45 ;  /* 0x0000000d0e0d02a4 */ /* 0x000fe2000f8e022d */
[----:B------:R-:W-:Y:S02]  /*6180*/  QGMMA.64x64x32.F32.E4M3.E4M3 R24, R152, gdesc[UR4], R24, gsb0 ;  /* 0x00e0000498187df3 */ /* 0x000fe40008000818 */
[----:B------:R-:W-:Y:S01]  /*6190*/  @UP0 ULDC.64 UR14, c[0x0][0x9d0] ;  /* 0x00027400000e0ab9 */ /* 0x000fe20000000a00 */
[----:B------:R-:W-:Y:S02]  /*61a0*/  @UP0 USHF.R.S32.HI UR12, URZ, 0x1f, UR13 ;  /* 0x0000001f3f0c0899 */ /* 0x000fe4000801140d */
[----:B------:R-:W-:Y:S02]  /*61b0*/  @UP0 UIMAD.WIDE.U32 UR6, UR13, UR14, UR10 ;  /* 0x0000000e0d0602a5 */ /* 0x000fe4000f8e000a */
[----:B------:R-:W-:Y:S02]  /*61c0*/  @UP0 UIMAD UR12, UR12, UR14, URZ ;  /* 0x0000000e0c0c02a4 */ /* 0x000fe4000f8e023f */
[----:B------:R-:W-:-:S02]  /*61d0*/  @UP0 ULEA UR8, UP1, UR6, UR8, 0x2 ;  /* 0x0000000806080291 */ /* 0x000fc4000f82103f */
[----:B------:R-:W-:-:S04]  /*61e0*/  @UP0 UIMAD UR12, UR13, UR15, UR12 ;  /* 0x0000000f0d0c02a4 */ /* 0x000fc8000f8e020c */
[----:B------:R-:W-:Y:S01]  /*61f0*/  @UP0 UIADD3 UR7, UR7, UR12, URZ ;  /* 0x0000000c07070290 */ /* 0x000fe2000fffe03f */
[----:B------:R-:W-:-:S03]  /*6200*/  IMAD.U32 R8, RZ, RZ, UR8 ;  /* 0x00000008ff087e24 */ /* 0x000fc6000f8e00ff */
[----:B------:R-:W-:-:S06]  /*6210*/  @UP0 ULEA.HI.X UR9, UR6, UR9, UR7, 0x2, UP1 ;  /* 0x0000000906090291 */ /* 0x000fcc00088f1407 */
[----:B------:R-:W-:Y:S01]  /*6220*/  IMAD.U32 R9, RZ, RZ, UR9 ;  /* 0x00000009ff097e24 */ /* 0x000fe2000f8e00ff */
[----:B------:R-:W-:-:S04]  /*6230*/  UIADD3 UR6, UR5, 0x80, URZ ;  /* 0x0000008005067890 */ /* 0x000fc8000fffe03f */
[----:B------:R1:W2:Y:S01]  /*6240*/  @P1 LDG.E R7, desc[UR52][R8.64] ;  /* 0x0000003408071981 */ /* 0x0002a2000c1e1900 */
[----:B------:R-:W-:Y:S01]  /*6250*/  UMOV UR7, 0xc0000010 ;  /* 0xc000001000077882 */ /* 0x000fe20000000000 */
[----:B------:R-:W-:Y:S02]  /*6260*/  WARPGROUP.DEPBAR.LE gsb0, 0x0 ;  /* 0x00008000000079c5 */ /* 0x000fe40000010000 */
[----:B------:R-:W-:-:S06]  /*6270*/  WARPGROUP.ARRIVE ;  /* 0x00000000000079c5 */ /* 0x000fcc0000000000 */
[----:B------:R-:W-:Y:S01]  /*6280*/  QGMMA.64x64x32.F32.E4M3.E4M3 R24, R136, gdesc[UR4], R24, gsb0 ;  /* 0x00e0000488187df3 */ /* 0x000fe20008000818 */
[----:B------:R-:W-:Y:S01]  /*6290*/  UIADD3 UR6, UR5, 0x100, URZ ;  /* 0x0000010005067890 */ /* 0x000fe2000fffe03f */
[----:B------:R-:W-:Y:S01]  /*62a0*/  UMOV UR7, 0xc0000010 ;  /* 0xc000001000077882 */ /* 0x000fe20000000000 */
[----:B------:R-:W-:Y:S02]  /*62b0*/  WARPGROUP.DEPBAR.LE gsb0, 0x0 ;  /* 0x00008000000079c5 */ /* 0x000fe40000010000 */
[----:B------:R-:W-:-:S06]  /*62c0*/  WARPGROUP.ARRIVE ;  /* 0x00000000000079c5 */ /* 0x000fcc0000000000 */
[----:B------:R-:W-:Y:S01]  /*62d0*/  QGMMA.64x64x32.F32.E4M3.E4M3 R24, R140, gdesc[UR4], R24, gsb0 ;  /* 0x00e000048c187df3 */ /* 0x000fe20008000818 */
[----:B------:R-:W-:Y:S01]  /*62e0*/  UIADD3 UR6, UR5, 0x180, URZ ;  /* 0x0000018005067890 */ /* 0x000fe2000fffe03f */
[----:B------:R-:W-:Y:S01]  /*62f0*/  UMOV UR7, 0xc0000010 ;  /* 0xc000001000077882 */ /* 0x000fe20000000000 */
[----:B0-----:R-:W0:Y:S04]  /*6300*/  SHFL.BFLY PT, R0, R5, 0x2, 0x1f ;  /* 0x0c401f0005007f89 */ /* 0x001e2800000e0000 */
[----:B------:R-:W3:Y:S01]  /*6310*/  SHFL.BFLY PT, R11, R4, 0x2, 0x1f ;  /* 0x0c401f00040b7f89 */ /* 0x000ee200000e0000 */
[----:B------:R-:W-:Y:S02]  /*6320*/  WARPGROUP.DEPBAR.LE gsb0, 0x0 ;  /* 0x00008000000079c5 */ /* 0x000fe40000010000 */
[----:B------:R-:W-:-:S06]  /*6330*/  WARPGROUP.ARRIVE ;  /* 0x00000000000079c5 */ /* 0x000fcc0000000000 */
[----:B------:R-:W-:Y:S01]  /*6340*/  QGMMA.64x64x32.F32.E4M3.E4M3 R24, R144, gdesc[UR4], R24, gsb0 ;  /* 0x00e0000490187df3 */ /* 0x000fe20008000818 */
[----:B0-----:R-:W-:-:S01]  /*6350*/  FADD.FTZ R0, R0, R5 ;  /* 0x0000000500007221 */ /* 0x001fc20000010000 */
[----:B------:R-:W-:Y:S01]  /*6360*/  UIADD3 UR6, UR5, 0x200, URZ ;  /* 0x0000020005067890 */ /* 0x000fe2000fffe03f */
[----:B---3--:R-:W-:-:S01]  /*6370*/  FADD.FTZ R11, R11, R4 ;  /* 0x000000040b0b7221 */ /* 0x008fc20000010000 */
[----:B------:R-:W-:Y:S02]  /*6380*/  UMOV UR7, 0xc0000010 ;  /* 0xc000001000077882 */ /* 0x000fe40000000000 */
[----:B-1----:R-:W0:Y:S04]  /*6390*/  SHFL.BFLY PT, R9, R0, 0x1, 0x1f ;  /* 0x0c201f0000097f89 */ /* 0x002e2800000e0000 */
[----:B------:R-:W1:Y:S01]  /*63a0*/  SHFL.BFLY PT, R8, R11, 0x1, 0x1f ;  /* 0x0c201f000b087f89 */ /* 0x000e6200000e0000 */
[----:B0-----:R-:W-:-:S01]  /*63b0*/  FADD.FTZ R10, R0, R9 ;  /* 0x00000009000a7221 */ /* 0x001fc20000010000 */
[----:B-1----:R-:W-:-:S04]  /*63c0*/  FADD.FTZ R13, R11, R8 ;  /* 0x000000080b0d7221 */ /* 0x002fc80000010000 */
[C---:B------:R-:W-:Y:S01]  /*63d0*/  FSETP.NE.FTZ.AND P1, PT, R10.reuse, RZ, PT ;  /* 0x000000ff0a00720b */ /* 0x040fe20003f35000 */
[----:B------:R-:W-:Y:S01]  /*63e0*/  FMUL.FTZ R5, R10, 0.00390625 ;  /* 0x3b8000000a057820 */ /* 0x000fe20000410000 */
[----:B------:R-:W-:Y:S01]  /*63f0*/  FMUL.FTZ R14, R13, 0.00390625 ;  /* 0x3b8000000d0e7820 */ /* 0x000fe20000410000 */
[----:B------:R-:W-:Y:S01]  /*6400*/  IMAD.MOV.U32 R8, RZ, RZ, RZ ;  /* 0x000000ffff087224 */ /* 0x000fe200078e00ff */
[----:B------:R-:W-:Y:S02]  /*6410*/  WARPGROUP.DEPBAR.LE gsb0, 0x0 ;  /* 0x00008000000079c5 */ /* 0x000fe40000010000 */
[----:B------:R-:W-:-:S06]  /*6420*/  WARPGROUP.ARRIVE ;  /* 0x00000000000079c5 */ /* 0x000fcc0000000000 */
[----:B------:R-:W-:Y:S01]  /*6430*/  QGMMA.64x64x32.F32.E4M3.E4M3 R24, R148, gdesc[UR4], R24, gsb0 ;  /* 0x00e0000494187df3 */ /* 0x000fe20008000818 */
[----:B------:R-:W-:Y:S02]  /*6440*/  FSETP.NE.FTZ.AND P2, PT, R5, RZ, PT ;  /* 0x000000ff0500720b */ /* 0x000fe40003f55000 */
[----:B------:R-:W-:Y:S01]  /*6450*/  FSETP.NE.FTZ.AND P3, PT, R14, RZ, PT ;  /* 0x000000ff0e00720b */ /* 0x000fe20003f75000 */
[----:B------:R-:W-:Y:S01]  /*6460*/  @P1 MUFU.RCP R8, R10 ;  /* 0x0000000a00081308 */ /* 0x000fe20000001000 */
[----:B------:R-:W-:Y:S01]  /*6470*/  FSETP.NE.FTZ.AND P1, PT, R13, RZ, PT ;  /* 0x000000ff0d00720b */ /* 0x000fe20003f35000 */
[----:B------:R-:W-:-:S08]  /*6480*/  IMAD.MOV.U32 R12, RZ, RZ, RZ ;  /* 0x000000ffff0c7224 */ /* 0x000fd000078e00ff */
        /* <DEDUP_REMOVED lines=18> */
.L_x_10783:
        /* <DEDUP_REMOVED lines=12> */
[----:B------:R-:W2:Y:S01]  /*6670*/  LDC R66, c[0x0][0xc38] ;  /* 0x00030e00ff427b82 */ /* 0x000ea20000000800 */
[----:B------:R-:W-:Y:S01]  /*6680*/  ULDC.64 UR8, c[0x0][0xb90] ;  /* 0x0002e40000087ab9 */ /* 0x000fe20000000a00 */
[----:B------:R-:W-:Y:S01]  /*6690*/  USHF.R.S32.HI UR14, URZ, 0x1f, UR46 ;  /* 0x0000001f3f0e7899 */ /* 0x000fe2000801142e */
[----:B------:R-:W-:Y:S01]  /*66a0*/  ULDC.64 UR10, c[0x0][0xb98] ;  /* 0x0002e600000a7ab9 */ /* 0x000fe20000000a00 */
[----:B0-----:R-:W-:-:S05]  /*66b0*/  IMAD.SHL.U32 R3, R57, 0x4, RZ ;  /* 0x0000000439037824 */ /* 0x001fca00078e00ff */
[----:B------:R-:W-:-:S04]  /*66c0*/  LOP3.LUT R3, R3, 0xc, RZ, 0xc0, !PT ;  /* 0x0000000c03037812 */ /* 0x000fc800078ec0ff */
[----:B------:R-:W-:-:S05]  /*66d0*/  IADD3 R6, P0, R3, UR6, RZ ;  /* 0x0000000603067c10 */ /* 0x000fca000ff1e0ff */
[----:B------:R-:W-:-:S05]  /*66e0*/  IMAD.X R7, RZ, RZ, UR7, P0 ;  /* 0x00000007ff077e24 */ /* 0x000fca00080e06ff */
[----:B------:R0:W3:Y:S01]  /*66f0*/  LDG.E.CONSTANT R5, desc[UR52][R6.64] ;  /* 0x0000003406057981 */ /* 0x0000e2000c1e9900 */
[-C--:B------:R-:W-:Y:S01]  /*6700*/  FMUL.FTZ R24, R33, R11.reuse ;  /* 0x0000000b21187220 */ /* 0x080fe20000410000 */
[-C--:B------:R-:W-:Y:S01]  /*6710*/  FMUL.FTZ R37, R48, R11.reuse ;  /* 0x0000000b30257220 */ /* 0x080fe20000410000 */
[-C--:B------:R-:W-:Y:S01]  /*6720*/  FMUL.FTZ R3, R28, R11.reuse ;  /* 0x0000000b1c037220 */ /* 0x080fe20000410000 */
[----:B------:R-:W4:Y:S01]  /*6730*/  LDC R48, c[0x0][0xbe8] ;  /* 0x0002fa00ff307b82 */ /* 0x000f220000000800 */
        /* <DEDUP_REMOVED lines=9> */
[----:B------:R-:W-:Y:S01]  /*67d0*/  FMUL.FTZ R41, R49, R11 ;  /* 0x0000000b31297220 */ /* 0x000fe20000410000 */
[-C--:B------:R-:W-:Y:S01]  /*67e0*/  FMUL.FTZ R35, R54, R56.reuse ;  /* 0x0000003836237220 */ /* 0x080fe20000410000 */
[----:B------:R-:W-:Y:S01]  /*67f0*/  F2FP.BF16.F32.PACK_AB R6, R6, R7 ;  /* 0x000000070606723e */ /* 0x000fe200000010ff */
[-C--:B------:R-:W-:Y:S01]  /*6800*/  FMUL.FTZ R38, R50, R56.reuse ;  /* 0x0000003832267220 */ /* 0x080fe20000410000 */
[----:B------:R-:W-:Y:S01]  /*6810*/  LOP3.LUT P0, R7, R57, 0x3, RZ, 0xc0, !PT ;  /* 0x0000000339077812 */ /* 0x000fe2000780c0ff */
[-C--:B------:R-:W-:Y:S01]  /*6820*/  FMUL.FTZ R11, R31, R56.reuse ;  /* 0x000000381f0b7220 */ /* 0x080fe20000410000 */
[----:B------:R-:W-:Y:S01]  /*6830*/  FMUL.FTZ R25, R39, R56 ;  /* 0x0000003827197220 */ /* 0x000fe20000410000 */
[----:B------:R-:W-:Y:S01]  /*6840*/  F2FP.BF16.F32.PACK_AB R13, R13, R14 ;  /* 0x0000000e0d0d723e */ /* 0x000fe200000010ff */
[----:B------:R-:W-:Y:S01]  /*6850*/  UMOV UR6, UR48 ;  /* 0x0000003000067c82 */ /* 0x000fe20008000000 */
[----:B-1----:R-:W-:Y:S01]  /*6860*/  UMOV UR7, UR5 ;  /* 0x0000000500077c82 */ /* 0x002fe20008000000 */
[----:B------:R-:W-:Y:S01]  /*6870*/  F2FP.BF16.F32.PACK_AB R24, R21, R24 ;  /* 0x000000181518723e */ /* 0x000fe200000010ff */
[-C--:B------:R-:W-:Y:S01]  /*6880*/  FMUL.FTZ R27, R46, R56.reuse ;  /* 0x000000382e1b7220 */ /* 0x080fe20000410000 */
[----:B------:R-:W-:Y:S01]  /*6890*/  ISETP.EQ.OR P0, PT, R7, 0x3, !P0 ;  /* 0x000000030700780c */ /* 0x000fe20004702670 */
[----:B------:R-:W-:Y:S01]  /*68a0*/  FMUL.FTZ R30, R42, R56 ;  /* 0x000000382a1e7220 */ /* 0x000fe20000410000 */
[----:B------:R-:W-:Y:S01]  /*68b0*/  F2FP.BF16.F32.PACK_AB R35, R35, R38 ;  /* 0x000000262323723e */ /* 0x000fe200000010ff */
[-C--:B------:R-:W-:Y:S01]  /*68c0*/  FMUL.FTZ R39, R55, R56.reuse ;  /* 0x0000003837277220 */ /* 0x080fe20000410000 */
[----:B------:R-:W-:Y:S01]  /*68d0*/  F2FP.BF16.F32.PACK_AB R41, R40, R41 ;  /* 0x000000292829723e */ /* 0x000fe200000010ff */
[----:B------:R-:W-:Y:S01]  /*68e0*/  FMUL.FTZ R42, R51, R56 ;  /* 0x00000038332a7220 */ /* 0x000fe20000410000 */
[----:B------:R-:W-:Y:S01]  /*68f0*/  F2FP.BF16.F32.PACK_AB R11, R11, R12 ;  /* 0x0000000c0b0b723e */ /* 0x000fe200000010ff */
[----:B------:R-:W-:Y:S01]  /*6900*/  FMUL.FTZ R31, R47, R56 ;  /* 0x000000382f1f7220 */ /* 0x000fe20000410000 */
[----:B------:R-:W-:Y:S01]  /*6910*/  F2FP.BF16.F32.PACK_AB R26, R25, R26 ;  /* 0x0000001a191a723e */ /* 0x000fe200000010ff */
[----:B------:R-:W-:Y:S01]  /*6920*/  IMAD.U32 R25, RZ, RZ, UR7 ;  /* 0x00000007ff197e24 */ /* 0x000fe2000f8e00ff */
[----:B------:R-:W-:Y:S01]  /*6930*/  SEL R38, R13, R24, P0 ;  /* 0x000000180d267207 */ /* 0x000fe20000000000 */
[----:B------:R-:W-:Y:S01]  /*6940*/  FMUL.FTZ R34, R43, R56 ;  /* 0x000000382b227220 */ /* 0x000fe20000410000 */
[----:B------:R-:W-:Y:S01]  /*6950*/  SEL R40, R24, R13, P0 ;  /* 0x0000000d18287207 */ /* 0x000fe20000000000 */
[----:B------:R-:W-:Y:S01]  /*6960*/  IMAD.U32 R24, RZ, RZ, UR6 ;  /* 0x00000006ff187e24 */ /* 0x000fe2000f8e00ff */
[----:B------:R-:W-:Y:S01]  /*6970*/  SEL R52, R6, R11, P0 ;  /* 0x0000000b06347207 */ /* 0x000fe20000000000 */
[----:B------:R-:W-:Y:S01]  /*6980*/  UIADD3 UR5, -UR46, URZ, URZ ;  /* 0x0000003f2e057290 */ /* 0x000fe2000fffe13f */
[----:B------:R-:W-:Y:S01]  /*6990*/  SEL R54, R11, R6, P0 ;  /* 0x000000060b367207 */ /* 0x000fe20000000000 */
[----:B------:R-:W-:Y:S01]  /*69a0*/  IMAD.WIDE R6, R156, 0x2, R24 ;  /* 0x000000029c067825 */ /* 0x000fe200078e0218 */
[----:B------:R-:W-:Y:S01]  /*69b0*/  F2FP.BF16.F32.PACK_AB R3, R3, R8 ;  /* 0x000000080303723e */ /* 0x000fe200000010ff */
[----:B------:R-:W-:Y:S01]  /*69c0*/  ULDC UR6, c[0x0][0xc44] ;  /* 0x0003110000067ab9 */ /* 0x000fe20000000800 */
[----:B------:R-:W-:Y:S01]  /*69d0*/  F2FP.BF16.F32.PACK_AB R10, R9, R10 ;  /* 0x0000000a090a723e */ /* 0x000fe200000010ff */
[----:B------:R-:W-:Y:S01]  /*69e0*/  UIMAD UR13, UR6, UR5, UR45 ;  /* 0x00000005060d72a4 */ /* 0x000fe2000f8e022d */
[----:B------:R-:W-:Y:S01]  /*69f0*/  F2FP.BF16.F32.PACK_AB R27, R27, R30 ;  /* 0x0000001e1b1b723e */ /* 0x000fe200000010ff */
[----:B------:R-:W-:Y:S01]  /*6a00*/  IMAD R49, RZ, RZ, -UR45 ;  /* 0x8000002dff317e24 */ /* 0x000fe2000f8e02ff */
[----:B------:R-:W-:Y:S01]  /*6a10*/  F2FP.BF16.F32.PACK_AB R33, R32, R33 ;  /* 0x000000212021723e */ /* 0x000fe200000010ff */
[----:B------:R-:W-:Y:S01]  /*6a20*/  USHF.R.S32.HI UR12, URZ, 0x1f, UR13 ;  /* 0x0000001f3f0c7899 */ /* 0x000fe2000801140d */
[----:B------:R-:W-:Y:S01]  /*6a30*/  SEL R30, R3, R10, P0 ;  /* 0x0000000a031e7207 */ /* 0x000fe20000000000 */
[----:B--2---:R-:W-:Y:S01]  /*6a40*/  IMAD R49, R66, R49, UR50 ;  /* 0x0000003242317e24 */ /* 0x004fe2000f8e0231 */
[----:B------:R-:W-:Y:S01]  /*6a50*/  SEL R32, R10, R3, P0 ;  /* 0x000000030a207207 */ /* 0x000fe20000000000 */
[----:B------:R-:W-:Y:S01]  /*6a60*/  IMAD.SHL.U32 R3, R2, 0x8, RZ ;  /* 0x0000000802037824 */ /* 0x000fe200078e00ff */
[----:B------:R-:W-:Y:S01]  /*6a70*/  IADD3 R10, P2, R6, 0x40, RZ ;  /* 0x00000040060a7810 */ /* 0x000fe20007f5e0ff */
[----:B------:R-:W-:Y:S01]  /*6a80*/  UIMAD UR5, UR12, UR8, URZ ;  /* 0x000000080c0572a4 */ /* 0x000fe2000f8e023f */
[----:B------:R-:W-:Y:S01]  /*6a90*/  F2FP.BF16.F32.PACK_AB R15, R15, R20 ;  /* 0x000000140f0f723e */ /* 0x000fe200000010ff */
[----:B------:R-:W-:Y:S01]  /*6aa0*/  IMAD R9, R16, 0x40, R3 ;  /* 0x0000004010097824 */ /* 0x000fe200078e0203 */
[----:B------:R-:W-:Y:S01]  /*6ab0*/  F2FP.BF16.F32.PACK_AB R42, R39, R42 ;  /* 0x0000002a272a723e */ /* 0x000fe200000010ff */
[----:B------:R-:W-:Y:S01]  /*6ac0*/  IMAD.X R11, RZ, RZ, R7, P2 ;  /* 0x000000ffff0b7224 */ /* 0x000fe200010e0607 */
[----:B----4-:R-:W-:Y:S01]  /*6ad0*/  ISETP.NE.AND P2, PT, R48, 0x1, PT ;  /* 0x000000013000780c */ /* 0x010fe20003f45270 */
[----:B------:R-:W-:Y:S01]  /*6ae0*/  IMAD.WIDE R24, R9, 0x2, R24 ;  /* 0x0000000209187825 */ /* 0x000fe200078e0218 */
[----:B------:R-:W-:Y:S01]  /*6af0*/  SEL R56, R15, R26, P0 ;  /* 0x0000001a0f387207 */ /* 0x000fe20000000000 */
[----:B------:R-:W-:Y:S01]  /*6b00*/  UIMAD.WIDE.U32 UR6, UR13, UR8, URZ ;  /* 0x000000080d0672a5 */ /* 0x000fe2000f8e003f */
[----:B------:R-:W-:Y:S01]  /*6b10*/  SEL R58, R26, R15, P0 ;  /* 0x0000000f1a3a7207 */ /* 0x000fe20000000000 */
[----:B------:R-:W-:Y:S01]  /*6b20*/  UIMAD UR5, UR13, UR9, UR5 ;  /* 0x000000090d0572a4 */ /* 0x000fe2000f8e0205 */
[C---:B------:R-:W-:Y:S01]  /*6b30*/  LOP3.LUT R15, R6.reuse, 0x380, RZ, 0xc0, !PT ;  /* 0x00000380060f7812 */ /* 0x040fe200078ec0ff */
[----:B------:R-:W-:Y:S01]  /*6b40*/  UIMAD UR8, UR14, UR10, URZ ;  /* 0x0000000a0e0872a4 */ /* 0x000fe2000f8e023f */
[----:B------:R-:W-:Y:S01]  /*6b50*/  IADD3 R21, P1, R6, 0x60, RZ ;  /* 0x0000006006157810 */ /* 0x000fe20007f3e0ff */
[----:B------:R-:W-:Y:S01]  /*6b60*/  UIADD3 UR7, UR7, UR5, URZ ;  /* 0x0000000507077290 */ /* 0x000fe2000fffe03f */
[----:B------:R-:W-:Y:S01]  /*6b70*/  F2FP.BF16.F32.PACK_AB R34, R31, R34 ;  /* 0x000000221f22723e */ /* 0x000fe200000010ff */
[----:B------:R-:W-:Y:S01]  /*6b80*/  IMAD R31, R49, 0xc0, R22 ;  /* 0x000000c0311f7824 */ /* 0x000fe200078e0216 */
[----:B------:R-:W-:Y:S01]  /*6b90*/  SHF.R.U64 R15, R15, 0x3, RZ ;  /* 0x000000030f0f7819 */ /* 0x000fe200000012ff */
[----:B------:R-:W0:Y:S01]  /*6ba0*/  @P2 LDC R26, c[0x0][0xbec] ;  /* 0x0002fb00ff1a2b82 */ /* 0x000e220000000800 */
[----:B------:R-:W-:Y:S01]  /*6bb0*/  LOP3.LUT R8, R21, 0x380, RZ, 0xc0, !PT ;  /* 0x0000038015087812 */ /* 0x000fe200078ec0ff */
[--C-:B------:R-:W-:Y:S01]  /*6bc0*/  IMAD.X R9, RZ, RZ, R7.reuse, P1 ;  /* 0x000000ffff097224 */ /* 0x100fe200008e0607 */
[----:B------:R-:W-:Y:S01]  /*6bd0*/  SEL R60, R27, R34, P0 ;  /* 0x000000221b3c7207 */ /* 0x000fe20000000000 */
[----:B------:R-:W-:Y:S01]  /*6be0*/  UIMAD UR8, UR46, UR11, UR8 ;  /* 0x0000000b2e0872a4 */ /* 0x000fe2000f8e0208 */
[----:B------:R-:W-:Y:S01]  /*6bf0*/  SEL R62, R35, R42, P0 ;  /* 0x0000002a233e7207 */ /* 0x000fe20000000000 */
[----:B------:R-:W-:Y:S01]  /*6c00*/  UIMAD.WIDE.U32 UR6, UR46, UR10, UR6 ;  /* 0x0000000a2e0672a5 */ /* 0x000fe2000f8e0006 */
[----:B------:R-:W-:Y:S01]  /*6c10*/  SEL R64, R42, R35, P0 ;  /* 0x000000232a407207 */ /* 0x000fe20000000000 */
[----:B------:R-:W-:Y:S01]  /*6c20*/  UIADD3 UR4, UR4, 0x13260, URZ ;  /* 0x0001326004047890 */ /* 0x000fe2000fffe03f */
[----:B------:R-:W-:Y:S01]  /*6c30*/  SEL R34, R34, R27, P0 ;  /* 0x0000001b22227207 */ /* 0x000fe20000000000 */
[----:B------:R-:W1:Y:S01]  /*6c40*/  @P2 LDC R42, c[0x0][0xbf0] ;  /* 0x0002fc00ff2a2b82 */ /* 0x000e620000000800 */
[----:B------:R-:W-:Y:S01]  /*6c50*/  IADD3 R27, P3, R6, 0x20, RZ ;  /* 0x00000020061b7810 */ /* 0x000fe20007f7e0ff */
[----:B------:R-:W-:Y:S01]  /*6c60*/  UPRMT UR4, UR47, 0x654, UR4 ;  /* 0x000006542f047896 */ /* 0x000fe20008000004 */
[----:B------:R-:W-:Y:S01]  /*6c70*/  LOP3.LUT R14, R15, R6, RZ, 0x3c, !PT ;  /* 0x000000060f0e7212 */ /* 0x000fe200078e3cff */
[--C-:B------:R-:W-:Y:S01]  /*6c80*/  IMAD.MOV.U32 R15, RZ, RZ, R7.reuse ;  /* 0x000000ffff0f7224 */ /* 0x100fe200078e0007 */
[----:B------:R-:W-:Y:S01]  /*6c90*/  SHF.R.U64 R6, R8, 0x3, RZ ;  /* 0x0000000308067819 */ /* 0x000fe200000012ff */
[----:B------:R-:W-:Y:S01]  /*6ca0*/  IMAD.X R13, RZ, RZ, R7, P3 ;  /* 0x000000ffff0d7224 */ /* 0x000fe200018e0607 */
[----:B------:R-:W-:Y:S01]  /*6cb0*/  F2FP.BF16.F32.PACK_AB R28, R28, R29 ;  /* 0x0000001d1c1c723e */ /* 0x000fe200000010ff */
[----:B------:R-:W-:Y:S01]  /*6cc0*/  ULDC UR5, c[0x0][0xa88] ;  /* 0x0002a20000057ab9 */ /* 0x000fe20000000800 */
[----:B------:R-:W-:Y:S01]  /*6cd0*/  LOP3.LUT R8, R6, R21, RZ, 0x3c, !PT ;  /* 0x0000001506087212 */ /* 0x000fe200078e3cff */
[----:B------:R-:W-:Y:S01]  /*6ce0*/  IMAD R55, R48, UR5, RZ ;  /* 0x0000000530377c24 */ /* 0x000fe2000f8e02ff */
[----:B------:R-:W-:Y:S01]  /*6cf0*/  LOP3.LUT R6, R27, 0x380, RZ, 0xc0, !PT ;  /* 0x000003801b067812 */ /* 0x000fe200078ec0ff */
[----:B------:R-:W-:Y:S01]  /*6d00*/  SYNCS.ARRIVE.TRANS64.RED.A1T0 RZ, [UR4], RZ ;  /* 0x000000ffffff79a7 */ /* 0x000fe20008100404 */
[----:B------:R-:W-:Y:S01]  /*6d10*/  MOV R63, R14 ;  /* 0x0000000e003f7202 */ /* 0x000fe20000000f00 */
[----:B0-----:R-:W-:Y:S01]  /*6d20*/  @P2 IMAD.HI.U32 R15, R31, R26, RZ ;  /* 0x0000001a1f0f2227 */ /* 0x001fe200078e00ff */
[----:B------:R-:W-:-:S02]  /*6d30*/  SHF.R.U64 R6, R6, 0x3, RZ ;  /* 0x0000000306067819 */ /* 0x000fc400000012ff */
[----:B------:R-:W-:Y:S01]  /*6d40*/  LOP3.LUT R7, R10, 0x380, RZ, 0xc0, !PT ;  /* 0x000003800a077812 */ /* 0x000fe200078ec0ff */
[----:B------:R-:W-:Y:S01]  /*6d50*/  IMAD.MOV.U32 R14, RZ, RZ, R31 ;  /* 0x000000ffff0e7224 */ /* 0x000fe200078e001f */
[----:B------:R-:W-:Y:S02]  /*6d60*/  LOP3.LUT R12, R6, R27, RZ, 0x3c, !PT ;  /* 0x0000001b060c7212 */ /* 0x000fe400078e3cff */
[C---:B------:R-:W-:Y:S02]  /*6d70*/  IADD3 R27, P4, R24.reuse, 0x4800, RZ ;  /* 0x00004800181b7810 */ /* 0x040fe40007f9e0ff */
[----:B------:R-:W-:Y:S02]  /*6d80*/  IADD3 R29, P1, R24, 0x1800, RZ ;  /* 0x00001800181d7810 */ /* 0x000fe40007f3e0ff */
[----:B------:R-:W-:Y:S02]  /*6d90*/  LOP3.LUT R6, R27, 0x380, RZ, 0xc0, !PT ;  /* 0x000003801b067812 */ /* 0x000fe400078ec0ff */
[----:B------:R-:W-:-:S02]  /*6da0*/  SEL R44, R28, R33, P0 ;  /* 0x000000211c2c7207 */ /* 0x000fc40000000000 */
[----:B------:R-:W-:Y:S02]  /*6db0*/  SEL R46, R33, R28, P0 ;  /* 0x0000001c212e7207 */ /* 0x000fe40000000000 */
[----:B------:R-:W-:Y:S02]  /*6dc0*/  SHF.R.U64 R7, R7, 0x3, RZ ;  /* 0x0000000307077819 */ /* 0x000fe400000012ff */
[----:B------:R-:W-:Y:S02]  /*6dd0*/  LOP3.LUT R28, R29, 0x380, RZ, 0xc0, !PT ;  /* 0x000003801d1c7812 */ /* 0x000fe400078ec0ff */
[----:B------:R-:W-:Y:S02]  /*6de0*/  SHF.R.U64 R6, R6, 0x3, RZ ;  /* 0x0000000306067819 */ /* 0x000fe400000012ff */
[----:B-1----:R-:W-:Y:S02]  /*6df0*/  @P2 SHF.R.U32.HI R14, RZ, R42, R15 ;  /* 0x0000002aff0e2219 */ /* 0x002fe4000001160f */
[----:B------:R-:W-:-:S02]  /*6e00*/  LOP3.LUT R10, R7, R10, RZ, 0x3c, !PT ;  /* 0x0000000a070a7212 */ /* 0x000fc400078e3cff */
[----:B------:R-:W-:Y:S02]  /*6e10*/  SHF.R.U64 R28, R28, 0x3, RZ ;  /* 0x000000031c1c7819 */ /* 0x000fe400000012ff */
[----:B------:R-:W-:Y:S01]  /*6e20*/  LOP3.LUT R6, R6, R27, RZ, 0x3c, !PT ;  /* 0x0000001b06067212 */ /* 0x000fe200078e3cff */
[--C-:B------:R-:W-:Y:S01]  /*6e30*/  IMAD.MOV R27, RZ, RZ, -R14.reuse ;  /* 0x000000ffff1b7224 */ /* 0x100fe200078e0a0e */
[----:B------:R-:W-:Y:S01]  /*6e40*/  LOP3.LUT R28, R28, R29, RZ, 0x3c, !PT ;  /* 0x0000001d1c1c7212 */ /* 0x000fe200078e3cff */
[----:B------:R-:W-:Y:S01]  /*6e50*/  IMAD.X R29, RZ, RZ, R25, P1 ;  /* 0x000000ffff1d7224 */ /* 0x000fe200008e0619 */
[----:B------:R-:W-:Y:S01]  /*6e60*/  MOV R59, R10 ;  /* 0x0000000a003b7202 */ /* 0x000fe20000000f00 */
[----:B------:R-:W-:Y:S01]  /*6e70*/  IMAD.U32 R10, RZ, RZ, UR8 ;  /* 0x00000008ff0a7e24 */ /* 0x000fe2000f8e00ff */
[----:B------:R-:W-:Y:S01]  /*6e80*/  MOV R57, R8 ;  /* 0x0000000800397202 */ /* 0x000fe20000000f00 */
[----:B------:R-:W-:Y:S01]  /*6e90*/  IMAD R27, R48, R27, R31 ;  /* 0x0000001b301b7224 */ /* 0x000fe200078e021f */
[----:B------:R-:W-:Y:S01]  /*6ea0*/  SHF.R.S32.HI R9, RZ, 0x1f, R14 ;  /* 0x0000001fff097819 */ /* 0x000fe2000001140e */
[----:B------:R-:W-:Y:S01]  /*6eb0*/  ULDC.64 UR8, c[0x0][0xae8] ;  /* 0x0002ba0000087ab9 */ /* 0x000fe20000000a00 */
[----:B------:R-:W-:-:S02]  /*6ec0*/  IADD3 R8, P1, R14, UR6, RZ ;  /* 0x000000060e087c10 */ /* 0x000fc4000ff3e0ff */
[----:B------:R-:W-:Y:S02]  /*6ed0*/  F2FP.BF16.F32.PACK_AB R36, R36, R37 ;  /* 0x000000252424723e */ /* 0x000fe400000010ff */
[----:B------:R-:W-:Y:S01]  /*6ee0*/  IADD3.X R9, R9, UR7, R10, P1, !PT ;  /* 0x0000000709097c10 */ /* 0x000fe20008ffe40a */
[----:B------:R-:W-:Y:S01]  /*6ef0*/  ULDC.64 UR6, c[0x0][0xb88] ;  /* 0x0002e20000067ab9 */ /* 0x000fe20000000a00 */
[----:B------:R-:W-:Y:S02]  /*6f00*/  SHF.R.S32.HI R10, RZ, 0x1f, R27 ;  /* 0x0000001fff0a7819 */ /* 0x000fe4000001141b */
[----:B------:R-:W-:Y:S01]  /*6f10*/  SEL R50, R36, R41, P0 ;  /* 0x0000002924327207 */ /* 0x000fe20000000000 */
[----:B------:R-:W-:Y:S01]  /*6f20*/  IMAD.WIDE.U32 R8, R27, UR6, R8 ;  /* 0x000000061b087c25 */ /* 0x000fe2000f8e0008 */
[----:B------:R-:W-:Y:S02]  /*6f30*/  SEL R36, R41, R36, P0 ;  /* 0x0000002429247207 */ /* 0x000fe40000000000 */
[----:B------:R-:W-:Y:S01]  /*6f40*/  MOV R61, R12 ;  /* 0x0000000c003d7202 */ /* 0x000fe20000000f00 */
[----:B------:R-:W-:Y:S01]  /*6f50*/  IMAD R10, R10, UR6, RZ ;  /* 0x000000060a0a7c24 */ /* 0x000fe2000f8e02ff */
[C---:B------:R-:W-:Y:S01]  /*6f60*/  IADD3 R21, P3, R24.reuse, 0x3000, RZ ;  /* 0x0000300018157810 */ /* 0x040fe20007f7e0ff */
[----:B------:R-:W-:Y:S01]  /*6f70*/  IMAD R12, R49, 0xc0, R19 ;  /* 0x000000c0310c7824 */ /* 0x000fe200078e0213 */
[----:B------:R-:W-:Y:S01]  /*6f80*/  LOP3.LUT R7, R24, 0x380, RZ, 0xc0, !PT ;  /* 0x0000038018077812 */ /* 0x000fe200078ec0ff */
[----:B------:R-:W-:Y:S01]  /*6f90*/  IMAD R35, R27, UR7, R10 ;  /* 0x000000071b237c24 */ /* 0x000fe2000f8e020a */
[----:B------:R-:W-:Y:S01]  /*6fa0*/  LOP3.LUT R20, R21, 0x380, RZ, 0xc0, !PT ;  /* 0x0000038015147812 */ /* 0x000fe200078ec0ff */
[----:B------:R-:W-:Y:S01]  /*6fb0*/  ULDC.64 UR6, c[0x0][0xb50] ;  /* 0x0002d40000067ab9 */ /* 0x000fe20000000a00 */
[----:B------:R-:W-:Y:S01]  /*6fc0*/  SHF.R.U64 R7, R7, 0x3, RZ ;  /* 0x0000000307077819 */ /* 0x000fe200000012ff */
[----:B------:R-:W-:Y:S01]  /*6fd0*/  VIADD R10, R12, 0x8 ;  /* 0x000000080c0a7836 */ /* 0x000fe20000000000 */
[----:B------:R-:W-:Y:S01]  /*6fe0*/  SHF.R.U64 R20, R20, 0x3, RZ ;  /* 0x0000000314147819 */ /* 0x000fe200000012ff */
[----:B------:R-:W-:Y:S01]  /*6ff0*/  IMAD.IADD R9, R9, 0x1, R35 ;  /* 0x0000000109097824 */ /* 0x000fe200078e0223 */
[----:B------:R-:W-:Y:S01]  /*7000*/  LOP3.LUT R24, R7, R24, RZ, 0x3c, !PT ;  /* 0x0000001807187212 */ /* 0x000fe200078e3cff */
[----:B------:R-:W-:Y:S01]  /*7010*/  IMAD.X R7, RZ, RZ, R25, P4 ;  /* 0x000000ffff077224 */ /* 0x000fe200020e0619 */
[----:B------:R-:W-:-:S02]  /*7020*/  LOP3.LUT P1, RZ, R17, 0x3, RZ, 0xc0, !PT ;  /* 0x0000000311ff7812 */ /* 0x000fc4000782c0ff */
[----:B------:R-:W-:Y:S01]  /*7030*/  LOP3.LUT R20, R20, R21, RZ, 0x3c, !PT ;  /* 0x0000001514147212 */ /* 0x000fe200078e3cff */
[----:B------:R-:W-:Y:S01]  /*7040*/  IMAD.X R21, RZ, RZ, R25, P3 ;  /* 0x000000ffff157224 */ /* 0x000fe200018e0619 */
[-C--:B------:R-:W-:Y:S02]  /*7050*/  ISETP.GE.OR P3, PT, R12, R55.reuse, P1 ;  /* 0x000000370c00720c */ /* 0x080fe40000f66670 */
[----:B------:R-:W-:Y:S02]  /*7060*/  ISETP.GE.OR P1, PT, R10, R55, P1 ;  /* 0x000000370a00720c */ /* 0x000fe40000f26670 */
[----:B---3--:R-:W-:Y:S01]  /*7070*/  LOP3.LUT R11, R5, 0x2, RZ, 0x3c, !PT ;  /* 0x00000002050b7812 */ /* 0x008fe200078e3cff */
[----:B------:R-:W-:Y:S04]  /*7080*/  SHFL.IDX PT, R30, R30, R5, 0x1c1f ;  /* 0x001c1f051e1e7589 */ /* 0x000fe800000e0000 */
[----:B------:R-:W-:Y:S04]  /*7090*/  SHFL.IDX PT, R38, R38, R5, 0x1c1f ;  /* 0x001c1f0526267589 */ /* 0x000fe800000e0000 */
[----:B------:R-:W-:Y:S04]  /*70a0*/  SHFL.IDX PT, R44, R44, R5, 0x1c1f ;  /* 0x001c1f052c2c7589 */ /* 0x000fe800000e0000 */
[----:B------:R-:W-:Y:S04]  /*70b0*/  SHFL.IDX PT, R42, R50, R5, 0x1c1f ;  /* 0x001c1f05322a7589 */ /* 0x000fe800000e0000 */
[----:B------:R-:W-:Y:S04]  /*70c0*/  SHFL.IDX PT, R26, R52, R5, 0x1c1f ;  /* 0x001c1f05341a7589 */ /* 0x000fe800000e0000 */
[----:B------:R-:W-:Y:S04]  /*70d0*/  SHFL.IDX PT, R56, R56, R5, 0x1c1f ;  /* 0x001c1f0538387589 */ /* 0x000fe800000e0000 */
[----:B------:R0:W1:Y:S04]  /*70e0*/  SHFL.IDX PT, R13, R32, R11, 0x1c1f ;  /* 0x001c1f0b200d7589 */ /* 0x00006800000e0000 */
[----:B------:R-:W-:Y:S04]  /*70f0*/  SHFL.IDX PT, R60, R60, R5, 0x1c1f ;  /* 0x001c1f053c3c7589 */ /* 0x000fe800000e0000 */
[----:B------:R-:W2:Y:S01]  /*7100*/  SHFL.IDX PT, R15, R40, R11, 0x1c1f ;  /* 0x001c1f0b280f7589 */ /* 0x000ea200000e0000 */
[----:B0-----:R-:W-:-:S03]  /*7110*/  LEA R32, P4, R8, UR6, 0x2 ;  /* 0x0000000608207c11 */ /* 0x001fc6000f8810ff */
[----:B------:R-:W-:Y:S01]  /*7120*/  SHFL.IDX PT, R62, R62, R5, 0x1c1f ;  /* 0x001c1f053e3e7589 */ /* 0x000fe200000e0000 */
[----:B------:R-:W-:-:S03]  /*7130*/  LEA.HI.X R35, R8, UR7, R9, 0x2, P4 ;  /* 0x0000000708237c11 */ /* 0x000fc6000a0f1409 */
[----:B------:R-:W0:Y:S04]  /*7140*/  SHFL.IDX PT, R33, R54, R11, 0x1c1f ;  /* 0x001c1f0b36217589 */ /* 0x000e2800000e0000 */
[----:B------:R-:W3:Y:S04]  /*7150*/  SHFL.IDX PT, R5, R58, R11, 0x1c1f ;  /* 0x001c1f0b3a057589 */ /* 0x000ee800000e0000 */
[----:B------:R-:W4:Y:S01]  /*7160*/  SHFL.IDX PT, R39, R34, R11, 0x1c1f ;  /* 0x001c1f0b22277589 */ /* 0x000f2200000e0000 */
[----:B-1----:R-:W-:Y:S02]  /*7170*/  SEL R8, R30, R13, P0 ;  /* 0x0000000d1e087207 */ /* 0x002fe40000000000 */
[----:B------:R-:W-:Y:S01]  /*7180*/  SEL R10, R13, R30, P0 ;  /* 0x0000001e0d0a7207 */ /* 0x000fe20000000000 */
[----:B------:R-:W1:Y:S04]  /*7190*/  SHFL.IDX PT, R27, R46, R11, 0x1c1f ;  /* 0x001c1f0b2e1b7589 */ /* 0x000e6800000e0000 */
[----:B------:R-:W5:Y:S01]  /*71a0*/  SHFL.IDX PT, R31, R36, R11, 0x1c1f ;  /* 0x001c1f0b241f7589 */ /* 0x000f6200000e0000 */
[----:B--2---:R-:W-:-:S02]  /*71b0*/  SEL R12, R38, R15, P0 ;  /* 0x0000000f260c7207 */ /* 0x004fc40000000000 */
[----:B------:R-:W-:Y:S01]  /*71c0*/  SEL R14, R15, R38, P0 ;  /* 0x000000260f0e7207 */ /* 0x000fe20000000000 */
[----:B------:R2:W5:Y:S01]  /*71d0*/  SHFL.IDX PT, R43, R64, R11, 0x1c1f ;  /* 0x001c1f0b402b7589 */ /* 0x00056200000e0000 */
[----:B0-----:R-:W-:-:S03]  /*71e0*/  SEL R9, R26, R33, P0 ;  /* 0x000000211a097207 */ /* 0x001fc60000000000 */
[----:B------:R-:W-:Y:S01]  /*71f0*/  SHFL.IDX PT, R50, R32, RZ, 0x1c1f ;  /* 0x001c1fff20327589 */ /* 0x000fe200000e0000 */
[----:B---3--:R-:W-:-:S03]  /*7200*/  SEL R13, R56, R5, P0 ;  /* 0x00000005380d7207 */ /* 0x008fc60000000000 */
[----:B------:R-:W0:Y:S01]  /*7210*/  SHFL.IDX PT, R51, R35, RZ, 0x1c1f ;  /* 0x001c1fff23337589 */ /* 0x000e2200000e0000 */
[----:B--2---:R-:W-:Y:S02]  /*7220*/  SEL R11, R33, R26, P0 ;  /* 0x0000001a210b7207 */ /* 0x004fe40000000000 */
[----:B------:R-:W-:Y:S01]  /*7230*/  SEL R15, R5, R56, P0 ;  /* 0x00000038050f7207 */ /* 0x000fe20000000000 */
[----:B------:R-:W-:Y:S01]  /*7240*/  BAR.SYNC.DEFER_BLOCKING 0x1, 0x180 ;  /* 0x0046000000007b1d */ /* 0x000fe20000010000 */
[----:B----4-:R-:W-:Y:S02]  /*7250*/  SEL R37, R60, R39, P0 ;  /* 0x000000273c257207 */ /* 0x010fe40000000000 */
[----:B-1----:R-:W-:Y:S02]  /*7260*/  SEL R36, R44, R27, P0 ;  /* 0x0000001b2c247207 */ /* 0x002fe40000000000 */
[----:B------:R-:W-:-:S03]  /*7270*/  SEL R38, R27, R44, P0 ;  /* 0x0000002c1b267207 */ /* 0x000fc60000000000 */
[----:B------:R-:W1:Y:S01]  /*7280*/  @P2 LDC R5, c[0x0][0xbec] ;  /* 0x0002fb00ff052b82 */ /* 0x000e620000000800 */
[----:B-----5:R-:W-:Y:S01]  /*7290*/  SEL R40, R42, R31, P0 ;  /* 0x0000001f2a287207 */ /* 0x020fe20000000000 */
[----:B------:R-:W-:Y:S01]  /*72a0*/  SHFL.IDX PT, R52, R32, 0x1, 0x1c1f ;  /* 0x003c1f0020347f89 */ /* 0x000fe200000e0000 */
[----:B------:R-:W-:Y:S02]  /*72b0*/  SEL R39, R39, R60, P0 ;  /* 0x0000003c27277207 */ /* 0x000fe40000000000 */
[----:B------:R-:W-:Y:S01]  /*72c0*/  SEL R41, R62, R43, P0 ;  /* 0x0000002b3e297207 */ /* 0x000fe20000000000 */
[----:B------:R-:W2:Y:S01]  /*72d0*/  SHFL.IDX PT, R53, R35, 0x1, 0x1c1f ;  /* 0x003c1f0023357f89 */ /* 0x000ea200000e0000 */
[----:B------:R-:W-:Y:S02]  /*72e0*/  SEL R42, R31, R42, P0 ;  /* 0x0000002a1f2a7207 */ /* 0x000fe40000000000 */
[----:B------:R-:W-:Y:S01]  /*72f0*/  SEL R43, R43, R62, P0 ;  /* 0x0000003e2b2b7207 */ /* 0x000fe20000000000 */
[----:B------:R3:W-:Y:S04]  /*7300*/  STSM.16.M88.4 [R63], R8 ;  /* 0x000000083f007844 */ /* 0x0007e80000000200 */
[----:B------:R-:W-:Y:S04]  /*7310*/  STSM.16.M88.4 [R61], R12 ;  /* 0x0000000c3d007844 */ /* 0x000fe80000000200 */
[----:B------:R-:W-:Y:S04]  /*7320*/  STSM.16.M88.4 [R59], R36 ;  /* 0x000000243b007844 */ /* 0x000fe80000000200 */
[----:B------:R-:W-:Y:S01]  /*7330*/  STSM.16.M88.4 [R57], R40 ;  /* 0x0000002839007844 */ /* 0x000fe20000000200 */
[----:B------:R-:W-:Y:S08]  /*7340*/  BAR.SYNC.DEFER_BLOCKING 0x1, 0x180 ;  /* 0x0046000000007b1d */ /* 0x000ff00000010000 */
[----:B---3--:R-:W3:Y:S01]  /*7350*/  @P2 LDC R9, c[0x0][0xbf0] ;  /* 0x0002fc00ff092b82 */ /* 0x008ee20000000800 */
[----:B0-----:R-:W-:Y:S04]  /*7360*/  @!P3 ST.E desc[UR52][R50.64], R4 ;  /* 0x000000043200b985 */ /* 0x001fe8000c101934 */
[----:B--2---:R0:W-:Y:S04]  /*7370*/  @!P1 ST.E desc[UR52][R52.64], R0 ;  /* 0x0000000034009985 */ /* 0x0041e8000c101934 */
[----:B------:R-:W2:Y:S04]  /*7380*/  LD.E.128 R24, desc[UR52][R24.64] ;  /* 0x0000003418187980 */ /* 0x000ea8000c101d00 */
[----:B------:R-:W4:Y:S04]  /*7390*/  LD.E.128 R28, desc[UR52][R28.64] ;  /* 0x000000341c1c7980 */ /* 0x000f28000c101d00 */
[----:B------:R5:W4:Y:S04]  /*73a0*/  LD.E.128 R32, desc[UR52][R20.64] ;  /* 0x0000003414207980 */ /* 0x000b28000c101d00 */
[----:B------:R1:W4:Y:S01]  /*73b0*/  LD.E.128 R44, desc[UR52][R6.64] ;  /* 0x00000034062c7980 */ /* 0x000322000c101d00 */
[----:B0-----:R-:W-:Y:S01]  /*73c0*/  IMAD R0, R2, 0x30, R16 ;  /* 0x0000003002007824 */ /* 0x001fe200078e0210 */
[----:B------:R-:W-:-:S02]  /*73d0*/  UIMAD UR6, UR12, UR8, URZ ;  /* 0x000000080c0672a4 */ /* 0x000fc4000f8e023f */
[----:B------:R-:W-:Y:S01]  /*73e0*/  UIMAD.WIDE.U32 UR4, UR13, UR8, URZ ;  /* 0x000000080d0472a5 */ /* 0x000fe2000f8e003f */
[C---:B------:R-:W-:Y:S01]  /*73f0*/  IMAD R8, R49.reuse, 0xc0, R0 ;  /* 0x000000c031087824 */ /* 0x040fe200078e0200 */
[----:B------:R-:W-:Y:S01]  /*7400*/  UIMAD UR6, UR13, UR9, UR6 ;  /* 0x000000090d0672a4 */ /* 0x000fe2000f8e0206 */
[----:B-----5:R-:W-:Y:S01]  /*7410*/  IMAD R20, R49, 0xc0, R16 ;  /* 0x000000c031147824 */ /* 0x020fe200078e0210 */
[----:B------:R-:W-:Y:S01]  /*7420*/  @!PT LDS RZ, [RZ] ;  /* 0x00000000fffff984 */ /* 0x000fe20000000800 */
[----:B------:R-:W-:Y:S01]  /*7430*/  @!PT LDS RZ, [RZ] ;  /* 0x00000000fffff984 */ /* 0x000fe20000000800 */
[----:B------:R-:W-:Y:S01]  /*7440*/  @!PT LDS RZ, [RZ] ;  /* 0x00000000fffff984 */ /* 0x000fe20000000800 */
[----:B------:R-:W-:Y:S01]  /*7450*/  @!PT LDS RZ, [RZ] ;  /* 0x00000000fffff984 */ /* 0x000fe20000000800 */
[----:B------:R0:W-:Y:S06]  /*7460*/  MEMBAR.ALL.CTA ;  /* 0x0000000000007992 */ /* 0x0001ec0000008000 */
[----:B0-----:R-:W0:Y:S01]  /*7470*/  FENCE.VIEW.ASYNC.S ;  /* 0x00000000000073c6 */ /* 0x001e220000000000 */
[----:B------:R-:W-:Y:S01]  /*7480*/  ULDC.64 UR8, c[0x0][0xaf0] ;  /* 0x0002bc0000087ab9 */ /* 0x000fe20000000a00 */
[----:B-1----:R-:W-:Y:S01]  /*7490*/  @P2 IMAD.HI.U32 R0, R8, R5, RZ ;  /* 0x0000000508002227 */ /* 0x002fe200078e00ff */
[----:B------:R-:W-:-:S02]  /*74a0*/  UIMAD UR7, UR14, UR8, URZ ;  /* 0x000000080e0772a4 */ /* 0x000fc4000f8e023f */
[----:B------:R-:W-:Y:S01]  /*74b0*/  UIADD3 UR5, UR5, UR6, URZ ;  /* 0x0000000605057290 */ /* 0x000fe2000fffe03f */
[----:B------:R-:W-:Y:S01]  /*74c0*/  IMAD.MOV.U32 R7, RZ, RZ, R8 ;  /* 0x000000ffff077224 */ /* 0x000fe200078e0008 */
[----:B------:R-:W-:Y:S01]  /*74d0*/  UIMAD UR7, UR46, UR9, UR7 ;  /* 0x000000092e0772a4 */ /* 0x000fe2000f8e0207 */
[----:B---3--:R-:W-:Y:S01]  /*74e0*/  @P2 SHF.R.U32.HI R7, RZ, R9, R0 ;  /* 0x00000009ff072219 */ /* 0x008fe20000011600 */
[----:B------:R-:W-:Y:S01]  /*74f0*/  UIMAD.WIDE.U32 UR46, UR46, UR8, UR4 ;  /* 0x000000082e2e72a5 */ /* 0x000fe2000f8e0004 */
[----:B------:R-:W-:Y:S01]  /*7500*/  VIADD R12, R20, 0x60 ;  /* 0x00000060140c7836 */ /* 0x000fe20000000000 */
[----:B------:R-:W-:Y:S01]  /*7510*/  UIADD3 UR48, UR48, 0x13220, URZ ;  /* 0x0001322030307890 */ /* 0x000fe2000fffe03f */
[--C-:B------:R-:W-:Y:S01]  /*7520*/  SHF.R.S32.HI R0, RZ, 0x1f, R7.reuse ;  /* 0x0000001fff007819 */ /* 0x100fe20000011407 */
[----:B------:R-:W-:Y:S01]  /*7530*/  UIADD3 UR4, UR47, UR7, URZ ;  /* 0x000000072f047290 */ /* 0x000fe2000fffe03f */
[----:B------:R-:W-:Y:S01]  /*7540*/  IMAD.MOV R9, RZ, RZ, -R7 ;  /* 0x000000ffff097224 */ /* 0x000fe200078e0a07 */
[----:B------:R-:W-:Y:S01]  /*7550*/  UPRMT UR48, URZ, 0x654, UR48 ;  /* 0x000006543f307896 */ /* 0x000fe20008000030 */
[----:B------:R-:W-:Y:S01]  /*7560*/  IMAD.U32 R5, RZ, RZ, UR47 ;  /* 0x0000002fff057e24 */ /* 0x000fe2000f8e00ff */
[----:B------:R-:W-:Y:S01]  /*7570*/  ULDC.64 UR6, c[0x0][0xae0] ;  /* 0x0002b80000067ab9 */ /* 0x000fe20000000a00 */
[----:B------:R-:W-:Y:S01]  /*7580*/  IMAD R9, R48, R9, R8 ;  /* 0x0000000930097224 */ /* 0x000fe200078e0208 */
[----:B------:R-:W-:Y:S01]  /*7590*/  UIADD3 UR43, UR43, 0x1, URZ ;  /* 0x000000012b2b7890 */ /* 0x000fe2000fffe03f */
[----:B------:R-:W-:Y:S01]  /*75a0*/  IMAD R0, R0, UR6, RZ ;  /* 0x0000000600007c24 */ /* 0x000fe2000f8e02ff */
[----:B------:R-:W-:Y:S01]  /*75b0*/  UIADD3 UR41, UR41, 0x1, URZ ;  /* 0x0000000129297890 */ /* 0x000fe2000fffe03f */
[----:B------:R-:W-:Y:S01]  /*75c0*/  IMAD.U32 R4, RZ, RZ, UR46 ;  /* 0x0000002eff047e24 */ /* 0x000fe2000f8e00ff */
[----:B------:R-:W-:Y:S01]  /*75d0*/  UISETP.NE.AND UP0, UPT, UR43, 0x2, UPT ;  /* 0x000000022b00788c */ /* 0x000fe2000bf05270 */
[----:B------:R-:W-:Y:S01]  /*75e0*/  IMAD.U32 R5, RZ, RZ, UR4 ;  /* 0x00000004ff057e24 */ /* 0x000fe2000f8e00ff */
[----:B------:R-:W-:Y:S01]  /*75f0*/  ULDC.64 UR4, c[0x0][0xad8] ;  /* 0x0002b60000047ab9 */ /* 0x000fe20000000a00 */
[C---:B------:R-:W-:Y:S01]  /*7600*/  IMAD R11, R7.reuse, UR7, R0 ;  /* 0x00000007070b7c24 */ /* 0x040fe2000f8e0200 */
[----:B------:R-:W-:Y:S01]  /*7610*/  SHF.R.S32.HI R0, RZ, 0x1f, R9 ;  /* 0x0000001fff007819 */ /* 0x000fe20000011409 */
[----:B------:R-:W-:Y:S01]  /*7620*/  IMAD.WIDE.U32 R4, R7, UR6, R4 ;  /* 0x0000000607047c25 */ /* 0x000fe2000f8e0004 */
[----:B0-----:R-:W-:Y:S01]  /*7630*/  SYNCS.ARRIVE.TRANS64.RED.A1T0 RZ, [UR48], RZ ;  /* 0x000000ffffff79a7 */ /* 0x001fe20008100430 */
[----:B------:R-:W-:-:S02]  /*7640*/  USEL UR43, UR43, URZ, UP0 ;  /* 0x0000003f2b2b7287 */ /* 0x000fc40008000000 */
[----:B------:R-:W-:Y:S02]  /*7650*/  IMAD.IADD R5, R5, 0x1, R11 ;  /* 0x0000000105057824 */ /* 0x000fe400078e020b */
[----:B------:R-:W-:Y:S02]  /*7660*/  IMAD R0, R0, UR4, RZ ;  /* 0x0000000400007c24 */ /* 0x000fe4000f8e02ff */
[----:B------:R-:W-:-:S04]  /*7670*/  IMAD.WIDE.U32 R4, R9, UR4, R4 ;  /* 0x0000000409047c25 */ /* 0x000fc8000f8e0004 */
[----:B------:R-:W-:Y:S01]  /*7680*/  IMAD R7, R9, UR5, R0 ;  /* 0x0000000509077c24 */ /* 0x000fe2000f8e0200 */
[----:B------:R-:W-:Y:S01]  /*7690*/  ULDC.64 UR4, c[0x0][0xa80] ;  /* 0x0002a00000047ab9 */ /* 0x000fe20000000a00 */
[----:B------:R-:W-:Y:S01]  /*76a0*/  VIADD R0, R20, 0x30 ;  /* 0x0000003014007836 */ /* 0x000fe20000000000 */
[----:B------:R-:W-:Y:S01]  /*76b0*/  LEA R13, P0, R4, UR4, 0x1 ;  /* 0x00000004040d7c11 */ /* 0x000fe2000f8008ff */
[----:B------:R-:W-:Y:S01]  /*76c0*/  IMAD.IADD R5, R5, 0x1, R7 ;  /* 0x0000000105057824 */ /* 0x000fe200078e0207 */
[----:B------:R-:W-:Y:S01]  /*76d0*/  ULDC UR4, c[0x0][0xac8] ;  /* 0x0002b20000047ab9 */ /* 0x000fe20000000800 */
[----:B------:R-:W-:Y:S02]  /*76e0*/  VIADD R14, R20, 0x90 ;  /* 0x00000090140e7836 */ /* 0x000fe40000000000 */
[----:B------:R-:W-:Y:S01]  /*76f0*/  SHFL.IDX PT, R6, R13, 0x1, 0x181f ;  /* 0x00381f000d067f89 */ /* 0x000fe200000e0000 */
[----:B------:R-:W-:Y:S02]  /*7700*/  LEA.HI.X R15, R4, UR5, R5, 0x1, P0 ;  /* 0x00000005040f7c11 */ /* 0x000fe400080f0c05 */
[----:B------:R-:W-:Y:S01]  /*7710*/  ISETP.GE.AND P0, PT, R3, UR4, PT ;  /* 0x0000000403007c0c */ /* 0x000fe2000bf06270 */
[----:B------:R-:W-:Y:S01]  /*7720*/  SHFL.IDX PT, R4, R13, RZ, 0x181f ;  /* 0x00181fff0d047589 */ /* 0x000fe200000e0000 */
[----:B------:R-:W-:-:S02]  /*7730*/  ULDC UR4, c[0x0][0xc] ;  /* 0x0000030000047ab9 */ /* 0x000fc40000000800 */
[-C--:B------:R-:W-:Y:S01]  /*7740*/  ISETP.GE.OR P2, PT, R0, R55.reuse, P0 ;  /* 0x000000370000720c */ /* 0x080fe20000746670 */
[----:B------:R-:W0:Y:S01]  /*7750*/  SHFL.IDX PT, R5, R15, RZ, 0x181f ;  /* 0x00181fff0f057589 */ /* 0x000e2200000e0000 */
[----:B------:R-:W1:Y:S01]  /*7760*/  LDC R0, c[0x0][0xc34] ;  /* 0x00030d00ff007b82 */ /* 0x000e620000000800 */
[-C--:B------:R-:W-:Y:S01]  /*7770*/  ISETP.GE.OR P1, PT, R20, R55.reuse, P0 ;  /* 0x000000371400720c */ /* 0x080fe20000726670 */
[----:B------:R-:W-:Y:S01]  /*7780*/  UIADD3 UR50, UR4, UR50, URZ ;  /* 0x0000003204327290 */ /* 0x000fe2000fffe03f */
[----:B------:R-:W3:Y:S01]  /*7790*/  SHFL.IDX PT, R7, R15, 0x1, 0x181f ;  /* 0x00381f000f077f89 */ /* 0x000ee200000e0000 */
[-C--:B------:R-:W-:Y:S01]  /*77a0*/  ISETP.GE.OR P3, PT, R12, R55.reuse, P0 ;  /* 0x000000370c00720c */ /* 0x080fe20000766670 */
[----:B------:R-:W-:Y:S01]  /*77b0*/  USEL UR4, URZ, 0x1, UP0 ;  /* 0x000000013f047887 */ /* 0x000fe20008000000 */
[----:B------:R-:W-:Y:S01]  /*77c0*/  ISETP.GE.OR P0, PT, R14, R55, P0 ;  /* 0x000000370e00720c */ /* 0x000fe20000706670 */
[----:B------:R-:W-:Y:S02]  /*77d0*/  SHFL.IDX PT, R8, R13, 0x2, 0x181f ;  /* 0x00581f000d087f89 */ /* 0x000fe400000e0000 */
[----:B------:R-:W-:-:S02]  /*77e0*/  ULOP3.LUT UR42, UR42, UR4, URZ, 0x3c, !UPT ;  /* 0x000000042a2a7292 */ /* 0x000fc4000f8e3c3f */
[----:B------:R-:W5:Y:S04]  /*77f0*/  SHFL.IDX PT, R9, R15, 0x2, 0x181f ;  /* 0x00581f000f097f89 */ /* 0x000f6800000e0000 */
[----:B------:R-:W-:Y:S04]  /*7800*/  SHFL.IDX PT, R10, R13, 0x3, 0x181f ;  /* 0x00781f000d0a7f89 */ /* 0x000fe800000e0000 */
[----:B------:R-:W1:Y:S01]  /*7810*/  SHFL.IDX PT, R11, R15, 0x3, 0x181f ;  /* 0x00781f000f0b7f89 */ /* 0x000e6200000e0000 */
[----:B0-----:R-:W-:-:S04]  /*7820*/  @!P1 IMAD.WIDE R4, R3, 0x2, R4 ;  /* 0x0000000203049825 */ /* 0x001fc800078e0204 */
[----:B---3--:R-:W-:-:S04]  /*7830*/  @!P2 IMAD.WIDE R6, R3, 0x2, R6 ;  /* 0x000000020306a825 */ /* 0x008fc800078e0206 */
[----:B-----5:R-:W-:-:S04]  /*7840*/  @!P3 IMAD.WIDE R8, R3, 0x2, R8 ;  /* 0x000000020308b825 */ /* 0x020fc800078e0208 */
[----:B-1----:R-:W-:Y:S01]  /*7850*/  @!P0 IMAD.WIDE R10, R3, 0x2, R10 ;  /* 0x00000002030a8825 */ /* 0x002fe200078e020a */
[----:B--2---:R0:W-:Y:S04]  /*7860*/  @!P1 ST.E.128 desc[UR52][R4.64], R24 ;  /* 0x0000001804009985 */ /* 0x0041e8000c101d34 */
[----:B----4-:R0:W-:Y:S04]  /*7870*/  @!P2 ST.E.128 desc[UR52][R6.64], R28 ;  /* 0x0000001c0600a985 */ /* 0x0101e8000c101d34 */
[----:B------:R0:W-:Y:S04]  /*7880*/  @!P3 ST.E.128 desc[UR52][R8.64], R32 ;  /* 0x000000200800b985 */ /* 0x0001e8000c101d34 */
[----:B------:R0:W-:Y:S01]  /*7890*/  @!P0 ST.E.128 desc[UR52][R10.64], R44 ;  /* 0x0000002c0a008985 */ /* 0x0001e2000c101d34 */
[----:B------:R-:W-:-:S13]  /*78a0*/  ISETP.LE.AND P0, PT, R0, UR50, PT ;  /* 0x0000003200007c0c */ /* 0x000fda000bf03270 */
[----:B------:R-:W-:Y:S05]  /*78b0*/  @!P0 BRA `(.L_x_10784) ;  /* 0xffffff9400208947 */ /* 0x000fea000383ffff */
[----:B------:R-:W-:Y:S05]  /*78c0*/  EXIT ;  /* 0x000000000000794d */ /* 0x000fea0003800000 */
.L_x_10760:
        /* <DEDUP_REMOVED lines=16> */
[----:B------:R-:W-:Y:S01]  /*79d0*/  LOP3.LUT R7, R6, 0x600, RZ, 0xc0, !PT ;  /* 0x0000060006077812 */ /* 0x000fe200078ec0ff */
[----:B------:R-:W-:Y:S02]  /*79e0*/  ULOP3.LUT UR42, UR40, 0x1, URZ, 0xfc, !UPT ;  /* 0x00000001282a7892 */ /* 0x000fe4000f8efc3f */
[----:B------:R-:W-:Y:S01]  /*79f0*/  ULOP3.LUT UR47, UR40, 0x2, URZ, 0xfc, !UPT ;  /* 0x00000002282f7892 */ /* 0x000fe2000f8efc3f */
[----:B------:R-:W-:Y:S01]  /*7a00*/  ULDC UR43, c[0x0][0xc] ;  /* 0x00000300002b7ab9 */ /* 0x000fe20000000800 */
[----:B------:R-:W-:Y:S01]  /*7a10*/  UMOV UR46, URZ ;  /* 0x0000003f002e7c82 */ /* 0x000fe20008000000 */
[----:B-1----:R-:W-:Y:S01]  /*7a20*/  ULEA UR41, UR4, UR41, 0x18 ;  /* 0x0000002904297291 */ /* 0x002fe2000f8ec03f */
[C---:B0-----:R-:W-:Y:S01]  /*7a30*/  IMAD.SHL.U32 R26, R10.reuse, 0x40, RZ ;  /* 0x000000400a1a7824 */ /* 0x041fe200078e00ff */
[----:B------:R-:W-:Y:S01]  /*7a40*/  SHF.R.U32.HI R3, RZ, 0x1, R10 ;  /* 0x00000001ff037819 */ /* 0x000fe2000001160a */
[C---:B------:R-:W-:Y:S01]  /*7a50*/  IMAD.SHL.U32 R2, R10.reuse, 0x10, RZ ;  /* 0x000000100a027824 */ /* 0x040fe200078e00ff */
[C---:B------:R-:W-:Y:S01]  /*7a60*/  LOP3.LUT R29, R10.reuse, 0x1f, RZ, 0xc0, !PT ;  /* 0x0000001f0a1d7812 */ /* 0x040fe200078ec0ff */
[----:B------:R-:W-:Y:S01]  /*7a70*/  IMAD.SHL.U32 R8, R10, 0x2, RZ ;  /* 0x000000020a087824 */ /* 0x000fe200078e00ff */
[----:B------:R-:W-:Y:S01]  /*7a80*/  LOP3.LUT R4, R26, 0x180, RZ, 0xc0, !PT ;  /* 0x000001801a047812 */ /* 0x000fe200078ec0ff */
[----:B------:R-:W-:Y:S01]  /*7a90*/  IMAD.SHL.U32 R0, R10, 0x20, RZ ;  /* 0x000000200a007824 */ /* 0x000fe200078e00ff */
[----:B------:R-:W-:-:S02]  /*7aa0*/  LOP3.LUT R5, R2, 0x1b0, RZ, 0xc0, !PT ;  /* 0x000001b002057812 */ /* 0x000fc400078ec0ff */
[----:B------:R-:W-:Y:S01]  /*7ab0*/  LOP3.LUT R3, R4, 0x30, R3, 0xf8, !PT ;  /* 0x0000003004037812 */ /* 0x000fe200078ef803 */
[C---:B------:R-:W-:Y:S01]  /*7ac0*/  IMAD.SHL.U32 R4, R10.reuse, 0x8, RZ ;  /* 0x000000080a047824 */ /* 0x040fe200078e00ff */
[----:B------:R-:W-:Y:S01]  /*7ad0*/  LOP3.LUT R9, R5, 0x30, R8, 0x78, !PT ;  /* 0x0000003005097812 */ /* 0x000fe200078e7808 */
[----:B------:R-:W-:Y:S01]  /*7ae0*/  IMAD.SHL.U32 R8, R10, 0x4, RZ ;  /* 0x000000040a087824 */ /* 0x000fe200078e00ff */
[----:B------:R-:W-:Y:S02]  /*7af0*/  LOP3.LUT R5, R0, 0x80, RZ, 0xc0, !PT ;  /* 0x0000008000057812 */ /* 0x000fe400078ec0ff */
[----:B------:R-:W-:Y:S02]  /*7b00*/  LOP3.LUT R6, R7, 0x40, R2, 0xf8, !PT ;  /* 0x0000004007067812 */ /* 0x000fe400078ef802 */
[----:B------:R-:W-:Y:S02]  /*7b10*/  LOP3.LUT R3, R3, 0x30, R4, 0x78, !PT ;  /* 0x0000003003037812 */ /* 0x000fe400078e7804 */
[----:B------:R-:W-:-:S02]  /*7b20*/  LOP3.LUT R5, R5, 0x10, R10, 0xf8, !PT ;  /* 0x0000001005057812 */ /* 0x000fc400078ef80a */
[----:B------:R-:W-:Y:S02]  /*7b30*/  LOP3.LUT R7, R7, 0x60, R0, 0xf8, !PT ;  /* 0x0000006007077812 */ /* 0x000fe400078ef800 */
[----:B------:R-:W-:Y:S02]  /*7b40*/  LOP3.LUT R9, R6, R9, RZ, 0xfc, !PT ;  /* 0x0000000906097212 */ /* 0x000fe400078efcff */
[----:B------:R-:W-:Y:S02]  /*7b50*/  LOP3.LUT R26, R3, 0x640, R26, 0xf8, !PT ;  /* 0x00000640031a7812 */ /* 0x000fe400078ef81a */
[----:B------:R-:W-:Y:S01]  /*7b60*/  LOP3.LUT R5, R5, 0x10, R8, 0x78, !PT ;  /* 0x0000001005057812 */ /* 0x000fe200078e7808 */
[----:B------:R-:W-:Y:S01]  /*7b70*/  VIADD R27, R9, UR41 ;  /* 0x00000029091b7c36 */ /* 0x000fe20008000000 */
[----:B------:R-:W-:Y:S02]  /*7b80*/  LOP3.LUT R6, R7, 0x100, R0, 0xf8, !PT ;  /* 0x0000010007067812 */ /* 0x000fe400078ef800 */
[----:B------:R-:W-:-:S02]  /*7b90*/  SHF.R.U32.HI R3, RZ, 0x2, R28 ;  /* 0x00000002ff037819 */ /* 0x000fc4000001161c */
[----:B------:R-:W-:Y:S02]  /*7ba0*/  LOP3.LUT R25, R6, R5, RZ, 0xfc, !PT ;  /* 0x0000000506197212 */ /* 0x000fe400078efcff */
[----:B------:R-:W-:-:S07]  /*7bb0*/  LOP3.LUT R0, R3, 0x60, R0, 0xf8, !PT ;  /* 0x0000006003007812 */ /* 0x000fce00078ef800 */
.L_x_10828:
        /* <DEDUP_REMOVED lines=29> */
[----:B------:R-:W-:Y:S11]  /*7d90*/  @!P0 BRA `(.L_x_10786) ;  /* 0x0000000000408947 */ /* 0x000ff60003800000 */
[----:B------:R-:W-:Y:S01]  /*7da0*/  MOV R2, 0x0 ;  /* 0x0000000000027802 */ /* 0x000fe20000000f00 */
[----:B------:R-:W-:Y:S01]  /*7db0*/  ULDC.64 UR4, c[0x4][0x198] ;  /* 0x0100660000047ab9 */ /* 0x000fe20000000a00 */
[----:B------:R-:W-:Y:S01]  /*7dc0*/  ULDC.64 UR6, c[0x4][0x1a0] ;  /* 0x0100680000067ab9 */ /* 0x000fe20000000a00 */
[----:B------:R-:W-:Y:S02]  /*7dd0*/  IMAD.U32 R4, RZ, RZ, UR4 ;  /* 0x00000004ff047e24 */ /* 0x000fe4000f8e00ff */
[----:B------:R-:W-:Y:S01]  /*7de0*/  IMAD.U32 R5, RZ, RZ, UR5 ;  /* 0x00000005ff057e24 */ /* 0x000fe2000f8e00ff */
[----:B------:R-:W0:Y:S01]  /*7df0*/  LDC.64 R2, c[0x4][R2] ;  /* 0x0100000002027b82 */ /* 0x000e220000000a00 */
[----:B------:R-:W-:Y:S01]  /*7e00*/  ULDC.64 UR4, c[0x4][0x8] ;  /* 0x0100020000047ab9 */ /* 0x000fe20000000a00 */
        /* <DEDUP_REMOVED lines=9> */
.L_x_10786:
[----:B------:R-:W-:-:S06]  /*7ea0*/  UIADD3 UR4, UR41, 0x6000, URZ ;  /* 0x0000600029047890 */ /* 0x000fcc000fffe03f */
[----:B------:R-:W-:-:S05]  /*7eb0*/  IMAD.U32 R16, RZ, RZ, UR4 ;  /* 0x00000004ff107e24 */ /* 0x000fca000f8e00ff */
[----:B------:R-:W-:-:S13]  /*7ec0*/  LOP3.LUT P0, RZ, R16, 0x1bf, RZ, 0xc0, !PT ;  /* 0x000001bf10ff7812 */ /* 0x000fda000780c0ff */
[----:B------:R-:W-:Y:S05]  /*7ed0*/  @!P0 BRA `(.L_x_10787) ;  /* 0x0000000000408947 */ /* 0x000fea0003800000 */
        /* <DEDUP_REMOVED lines=16> */
.L_x_10787:
[----:B------:R-:W-:-:S04]  /*7fe0*/  UIADD3 UR4, UR41, 0x1000, URZ ;  /* 0x0000100029047890 */ /* 0x000fc8000fffe03f */
[----:B------:R-:W-:-:S06]  /*7ff0*/  ULOP3.LUT UP0, URZ, UR4, 0x9f, URZ, 0xc0, !UPT ;  /* 0x0000009f043f7892 */ /* 0x000fcc000f80c03f */
[----:B------:R-:W-:-:S13]  /*8000*/  PLOP3.LUT P0, PT, PT, PT, UP0, 0x80, 0x0 ;  /* 0x000000000000781c */ /* 0x000fda0003f0f008 */
        /* <DEDUP_REMOVED lines=17> */
.L_x_10788:
        /* <DEDUP_REMOVED lines=18> */
.L_x_10789:
[----:B------:R-:W-:Y:S01]  /*8240*/  ULDC.64 UR4, c[0x0][0x9f8] ;  /* 0x00027e0000047ab9 */ /* 0x000fe20000000a00 */
[----:B------:R-:W-:Y:S01]  /*8250*/  IMAD.U32 R22, RZ, RZ, UR44 ;  /* 0x0000002cff167e24 */ /* 0x000fe2000f8e00ff */
[----:B------:R-:W-:Y:S01]  /*8260*/  UISETP.NE.U32.AND UP0, UPT, UR4, URZ, UPT ;  /* 0x0000003f0400728c */ /* 0x000fe2000bf05070 */
[----:B------:R-:W0:Y:S03]  /*8270*/  LDC.64 R4, c[0x0][0x418] ;  /* 0x00010600ff047b82 */ /* 0x000e260000000a00 */
[----:B------:R-:W-:-:S06]  /*8280*/  UISETP.NE.AND.EX UP0, UPT, UR5, URZ, UPT, UP0 ;  /* 0x0000003f0500728c */ /* 0x000fcc000bf05300 */
[----:B------:R-:W-:-:S05]  /*8290*/  PLOP3.LUT P0, PT, PT, PT, UP0, 0x80, 0x0 ;  /* 0x000000000000781c */ /* 0x000fca0003f0f008 */
[----:B------:R-:W-:Y:S02]  /*82a0*/  @UP0 ULDC.64 UR4, c[0x0][0x9f8] ;  /* 0x00027e0000040ab9 */ /* 0x000fe40000000a00 */
[----:B------:R-:W-:-:S06]  /*82b0*/  @UP0 UIMAD.WIDE UR4, UR44, 0x4, UR4 ;  /* 0x000000042c0408a5 */ /* 0x000fcc000f8e0204 */
[----:B------:R-:W-:Y:S02]  /*82c0*/  IMAD.U32 R2, RZ, RZ, UR4 ;  /* 0x00000004ff027e24 */ /* 0x000fe4000f8e00ff */
[----:B------:R-:W-:-:S05]  /*82d0*/  IMAD.U32 R3, RZ, RZ, UR5 ;  /* 0x00000005ff037e24 */ /* 0x000fca000f8e00ff */
[----:B------:R-:W2:Y:S01]  /*82e0*/  @P0 LDG.E R22, desc[UR52][R2.64] ;  /* 0x0000003402160981 */ /* 0x000ea2000c1e1900 */
[----:B0-----:R-:W-:Y:S01]  /*82f0*/  ISETP.NE.U32.AND P0, PT, R4, RZ, PT ;  /* 0x000000ff0400720c */ /* 0x001fe20003f05070 */
[----:B------:R-:W-:Y:S01]  /*8300*/  UMOV UR4, 0xffffffff ;  /* 0xffffffff00047882 */ /* 0x000fe20000000000 */
[----:B------:R-:W-:Y:S01]  /*8310*/  LOP3.LUT R23, R23, 0xfffffffe, RZ, 0xc0, !PT ;  /* 0xfffffffe17177812 */ /* 0x000fe200078ec0ff */
[----:B------:R-:W0:Y:S01]  /*8320*/  S2R R16, SR_TID.X ;  /* 0x0000000000107919 */ /* 0x000e220000002100 */
[----:B------:R-:W-:-:S13]  /*8330*/  ISETP.NE.AND.EX P1, PT, R5, RZ, PT, P0 ;  /* 0x000000ff0500720c */ /* 0x000fda0003f25300 */
[----:B------:R-:W-:Y:S02]  /*8340*/  @P1 LOP3.LUT R23, R23, 0x1, RZ, 0xfc, !PT ;  /* 0x0000000117171812 */ /* 0x000fe400078efcff */
[----:B0-----:R-:W-:-:S04]  /*8350*/  SHF.R.U32.HI R17, RZ, 0x5, R16 ;  /* 0x00000005ff117819 */ /* 0x001fc80000011610 */
[----:B------:R-:W-:Y:S02]  /*8360*/  LOP3.LUT R17, R17, 0x3, RZ, 0xc0, !PT ;  /* 0x0000000311117812 */ /* 0x000fe400078ec0ff */
[----:B--2---:R-:W-:Y:S02]  /*8370*/  SHF.R.S32.HI R24, RZ, 0x1f, R22 ;  /* 0x0000001fff187819 */ /* 0x004fe40000011416 */
[----:B------:R-:W-:Y:S01]  /*8380*/  SEL R16, R22, RZ, !P1 ;  /* 0x000000ff16107207 */ /* 0x000fe20004800000 */
[----:B------:R-:W-:Y:S06]  /*8390*/  BRA.DIV UR4, `(.L_x_10790) ;  /* 0x0000002604007947 */ /* 0x000fec000b800000 */
[----:B------:R0:W1:Y:S02]  /*83a0*/  SHFL.IDX PT, R14, R17, RZ, 0x1f ;  /* 0x00001fff110e7589 */ /* 0x00006400000e0000 */
.L_x_10844:
        /* <DEDUP_REMOVED lines=10> */
.L_x_10847:
[----:B------:R-:W-:Y:S05]  /*8450*/  @!P6 BRA `(.L_x_10791) ;  /* 0x00000004001ce947 */ /* 0x000fea0003800000 */
[----:B------:R-:W-:Y:S01]  /*8460*/  IMAD.MOV.U32 R16, RZ, RZ, R22 ;  /* 0x000000ffff107224 */ /* 0x000fe200078e0016 */
[----:B------:R-:W-:Y:S06]  /*8470*/  @!P1 BRA `(.L_x_10793) ;  /* 0x0000000000489947 */ /* 0x000fec0003800000 */
[----:B------:R-:W1:Y:S01]  /*8480*/  LDC R0, c[0x0][0x43c] ;  /* 0x00010f00ff007b82 */ /* 0x000e620000000800 */
[----:B------:R-:W-:Y:S01]  /*8490*/  IMAD.MOV.U32 R9, RZ, RZ, R7 ;  /* 0x000000ffff097224 */ /* 0x000fe200078e0007 */
[----:B------:R-:W-:Y:S02]  /*84a0*/  ULDC.64 UR4, c[0x0][0x428] ;  /* 0x00010a0000047ab9 */ /* 0x000fe40000000a00 */
[----:B------:R-:W-:-:S04]  /*84b0*/  IMAD R11, R24, UR4, RZ ;  /* 0x00000004180b7c24 */ /* 0x000fc8000f8e02ff */
[----:B------:R-:W-:Y:S01]  /*84c0*/  IMAD R11, R22, UR5, R11 ;  /* 0x00000005160b7c24 */ /* 0x000fe2000f8e020b */
[----:B-1----:R-:W-:-:S13]  /*84d0*/  ISETP.NE.AND P0, PT, R0, 0x1, PT ;  /* 0x000000010000780c */ /* 0x002fda0003f05270 */
[----:B------:R-:W1:Y:S02]  /*84e0*/  @P0 LDC.64 R2, c[0x0][0x440] ;  /* 0x00011000ff020b82 */ /* 0x000e640000000a00 */
[----:B-1----:R-:W-:-:S05]  /*84f0*/  @P0 IMAD.HI.U32 R2, R7, R2, RZ ;  /* 0x0000000207020227 */ /* 0x002fca00078e00ff */
[----:B------:R-:W-:-:S04]  /*8500*/  @P0 SHF.R.U32.HI R9, RZ, R3, R2 ;  /* 0x00000003ff090219 */ /* 0x000fc80000011602 */
[--C-:B------:R-:W-:Y:S01]  /*8510*/  SHF.R.S32.HI R3, RZ, 0x1f, R9.reuse ;  /* 0x0000001fff037819 */ /* 0x100fe20000011409 */
[----:B------:R-:W-:-:S04]  /*8520*/  IMAD.MOV.U32 R2, RZ, RZ, R9 ;  /* 0x000000ffff027224 */ /* 0x000fc800078e0009 */
[----:B------:R-:W-:-:S04]  /*8530*/  IMAD.WIDE.U32 R2, R22, UR4, R2 ;  /* 0x0000000416027c25 */ /* 0x000fc8000f8e0002 */
[----:B------:R-:W-:Y:S01]  /*8540*/  IMAD.IADD R3, R3, 0x1, R11 ;  /* 0x0000000103037824 */ /* 0x000fe200078e020b */
[----:B------:R-:W-:-:S04]  /*8550*/  LEA R4, P0, R2, R4, 0x2 ;  /* 0x0000000402047211 */ /* 0x000fc800078010ff */
[----:B------:R-:W-:-:S05]  /*8560*/  LEA.HI.X R5, R2, R5, R3, 0x2, P0 ;  /* 0x0000000502057211 */ /* 0x000fca00000f1403 */
[----:B------:R1:W5:Y:S01]  /*8570*/  LDG.E R16, desc[UR52][R4.64] ;  /* 0x0000003404107981 */ /* 0x000362000c1e1900 */
[----:B------:R-:W-:-:S04]  /*8580*/  IMAD.MOV R2, RZ, RZ, -R9 ;  /* 0x000000ffff027224 */ /* 0x000fc800078e0a09 */
[----:B------:R-:W-:-:S07]  /*8590*/  IMAD R7, R0, R2, R7 ;  /* 0x0000000200077224 */ /* 0x000fce00078e0207 */
.L_x_10793:
[----:B------:R-:W-:Y:S02]  /*85a0*/  LEA R3, R18, UR41, 0x3 ;  /* 0x0000002912037c11 */ /* 0x000fe4000f8e18ff */
[----:B------:R-:W-:Y:S02]  /*85b0*/  SHF.L.U32 R0, R19, 0x1f, RZ ;  /* 0x0000001f13007819 */ /* 0x000fe400000006ff */
[----:B------:R-:W-:Y:S02]  /*85c0*/  ISETP.NE.AND P1, PT, R28, RZ, PT ;  /* 0x000000ff1c00720c */ /* 0x000fe40003f25270 */
[----:B------:R-:W2:Y:S02]  /*85d0*/  SYNCS.PHASECHK.TRANS64.TRYWAIT P0, [R3+URZ+0x13280], R0 ;  /* 0x01328000030075a7 */ /* 0x000ea4000800017f */
[----:B--2---:R-:W-:Y:S09]  /*85e0*/  @!P0 BRA `(.L_x_10794) ;  /* 0x0000002000ac8947 */ /* 0x004ff20003800000 */
.L_x_10848:
[----:B------:R-:W-:Y:S05]  /*85f0*/  @P1 BRA `(.L_x_10795) ;  /* 0x0000000000141947 */ /* 0x000fea0003800000 */
[----:B------:R-:W-:Y:S01]  /*8600*/  ISETP.NE.AND P0, PT, R29, RZ, PT ;  /* 0x000000ff1d00720c */ /* 0x000fe20003f05270 */
[----:B------:R-:W-:-:S04]  /*8610*/  IMAD.MOV.U32 R2, RZ, RZ, 0x2800 ;  /* 0x00002800ff027424 */ /* 0x000fc800078e00ff */
[----:B------:R3:W-:Y:S08]  /*8620*/  SYNCS.ARRIVE.TRANS64 RZ, [R3+URZ+0x13270], R2 ;  /* 0x0132700203ff79a7 */ /* 0x0007f0000800003f */
[----:B------:R-:W-:Y:S05]  /*8630*/  @!P0 BRA `(.L_x_10795) ;  /* 0x0000000000048947 */ /* 0x000fea0003800000 */
[----:B------:R-:W-:Y:S01]  /*8640*/  BPT.TRAP 0x1 ;  /* 0x000000040000795c */ /* 0x000fe20000300000 */
.L_x_10795:
[----:B-1----:R-:W-:Y:S01]  /*8650*/  IMAD.U32 R5, RZ, RZ, UR41 ;  /* 0x00000029ff057e24 */ /* 0x002fe2000f8e00ff */
[----:B------:R-:W-:Y:S01]  /*8660*/  R2UR UR33, R3 ;  /* 0x00000000032172ca */ /* 0x000fe200000e0000 */
[----:B------:R-:W-:Y:S01]  /*8670*/  IMAD R7, R7, 0xa0, RZ ;  /* 0x000000a007077824 */ /* 0x000fe200078e02ff */
[----:B-----5:R-:W-:Y:S01]  /*8680*/  R2UR UR37, R16 ;  /* 0x00000000102572ca */ /* 0x020fe200000e0000 */
[----:B---3--:R-:W-:Y:S01]  /*8690*/  IMAD R2, R18, 0x2800, R5 ;  /* 0x0000280012027824 */ /* 0x008fe200078e0205 */
[----:B------:R-:W-:Y:S02]  /*86a0*/  UIADD3 UR4, UP0, UR50, 0x470, URZ ;  /* 0x0000047032047890 */ /* 0x000fe4000ff1e03f */
[----:B------:R-:W-:Y:S01]  /*86b0*/  R2UR UR35, R7 ;  /* 0x00000000072372ca */ /* 0x000fe200000e0000 */
[----:B------:R-:W-:Y:S01]  /*86c0*/  UMOV UR6, 0x0 ;  /* 0x0000000000067882 */ /* 0x000fe20000000000 */
[----:B------:R-:W-:Y:S01]  /*86d0*/  R2UR UR32, R2 ;  /* 0x00000000022072ca */ /* 0x000fe200000e0000 */
[----:B------:R-:W-:Y:S01]  /*86e0*/  UIADD3.X UR5, URZ, UR51, URZ, UP0, !UPT ;  /* 0x000000333f057290 */ /* 0x000fe200087fe43f */
[----:B------:R-:W-:Y:S01]  /*86f0*/  UMOV UR7, 0x14f00000 ;  /* 0x14f0000000077882 */ /* 0x000fe20000000000 */
[----:B------:R-:W-:-:S02]  /*8700*/  UMOV UR34, URZ ;  /* 0x0000003f00227c82 */ /* 0x000fc40008000000 */
[----:B------:R-:W-:-:S08]  /*8710*/  UIADD3 UR33, UR33, 0x13270, URZ ;  /* 0x0001327021217890 */ /* 0x000fd0000fffe03f */
[----:B------:R-:W-:-:S09]  /*8720*/  UIADD3 UR32, UR32, 0x6000, URZ ;  /* 0x0000600020207890 */ /* 0x000fd2000fffe03f */
[----:B------:R1:W-:Y:S01]  /*8730*/  UTMALDG.4D [UR32], [UR4], desc[UR6] ;  /* 0x00000620040075b4 */ /* 0x0003e20008019000 */
[----:B------:R-:W3:Y:S02]  /*8740*/  SYNCS.PHASECHK.TRANS64.TRYWAIT P0, [R3+URZ+0x13240], R0 ;  /* 0x01324000030075a7 */ /* 0x000ee4000800017f */
[----:B-1-3--:R-:W-:Y:S05]  /*8750*/  @!P0 BRA `(.L_x_10796) ;  /* 0x0000002000648947 */ /* 0x00afea0003800000 */
.L_x_10849:
[----:B------:R-:W-:Y:S05]  /*8760*/  @P1 BRA `(.L_x_10797) ;  /* 0x0000000000141947 */ /* 0x000fea0003800000 */
[----:B------:R-:W-:Y:S01]  /*8770*/  ISETP.NE.AND P0, PT, R29, RZ, PT ;  /* 0x000000ff1d00720c */ /* 0x000fe20003f05270 */
[----:B-12---:R-:W-:-:S04]  /*8780*/  IMAD.MOV.U32 R0, RZ, RZ, 0x2800 ;  /* 0x00002800ff007424 */ /* 0x006fc800078e00ff */
[----:B------:R3:W-:Y:S08]  /*8790*/  SYNCS.ARRIVE.TRANS64 RZ, [R3+URZ+0x13230], R0 ;  /* 0x0132300003ff79a7 */ /* 0x0007f0000800003f */
[----:B------:R-:W-:Y:S05]  /*87a0*/  @!P0 BRA `(.L_x_10797) ;  /* 0x0000000000048947 */ /* 0x000fea0003800000 */
[----:B------:R-:W-:Y:S01]  /*87b0*/  BPT.TRAP 0x1 ;  /* 0x000000040000795c */ /* 0x000fe20000300000 */
.L_x_10797:
        /* <DEDUP_REMOVED lines=17> */
.L_x_10791:
[----:B------:R-:W-:Y:S05]  /*88d0*/  WARPSYNC.ALL ;  /* 0x0000000000007948 */ /* 0x000fea0003800000 */
[----:B------:R-:W-:Y:S01]  /*88e0*/  UIADD3 UR5, UR41, 0xb000, URZ ;  /* 0x0000b00029057890 */ /* 0x000fe2000fffe03f */
        /* <DEDUP_REMOVED lines=16> */
[----:B-123--:R-:W1:Y:S01]  /*89f0*/  LDC.64 R2, c[0x4][R2] ;  /* 0x0100000002027b82 */ /* 0x00ee620000000a00 */
        /* <DEDUP_REMOVED lines=10> */
.L_x_10798:
[----:B------:R-:W4:Y:S01]  /*8aa0*/  LDC R9, c[0x0][0x448] ;  /* 0x00011200ff097b82 */ /* 0x000f220000000800 */
[----:B------:R-:W5:Y:S01]  /*8ab0*/  S2R R2, SR_TID.X ;  /* 0x0000000000027919 */ /* 0x000f620000002100 */
[--C-:B0-----:R-:W-:Y:S01]  /*8ac0*/  SHF.R.U32.HI R17, RZ, 0x2, R28.reuse ;  /* 0x00000002ff117819 */ /* 0x101fe2000001161c */
[----:B-123--:R-:W-:Y:S01]  /*8ad0*/  IMAD R0, RZ, RZ, -UR45 ;  /* 0x8000002dff007e24 */ /* 0x00efe2000f8e02ff */
[----:B------:R-:W-:Y:S01]  /*8ae0*/  ULDC.64 UR8, c[0x0][0x2e0] ;  /* 0x0000b80000087ab9 */ /* 0x000fe20000000a00 */
[----:B------:R-:W-:Y:S01]  /*8af0*/  UMOV UR4, UR54 ;  /* 0x0000003600047c82 */ /* 0x000fe20008000000 */
[----:B------:R-:W-:Y:S01]  /*8b00*/  UIMAD UR6, UR37, UR8, URZ ;  /* 0x00000008250672a4 */ /* 0x000fe2000f8e023f */
[----:B------:R-:W-:Y:S01]  /*8b10*/  SHF.R.U32.HI R21, RZ, 0x2, R28 ;  /* 0x00000002ff157819 */ /* 0x000fe2000001161c */
[----:B------:R-:W0:Y:S01]  /*8b20*/  LDC R5, c[0x0][0xc38] ;  /* 0x00030e00ff057b82 */ /* 0x000e220000000800 */
[----:B------:R-:W-:Y:S01]  /*8b30*/  UMOV UR5, UR49 ;  /* 0x0000003100057c82 */ /* 0x000fe20008000000 */
[----:B------:R-:W-:-:S02]  /*8b40*/  UIMAD UR6, UR44, UR9, UR6 ;  /* 0x000000092c0672a4 */ /* 0x000fc4000f8e0206 */
[----:B------:R-:W-:-:S03]  /*8b50*/  UIMAD.WIDE.U32 UR4, UR44, UR8, UR4 ;  /* 0x000000082c0472a5 */ /* 0x000fc6000f8e0004 */
[----:B------:R-:W-:Y:S01]  /*8b60*/  ULDC.64 UR8, c[0x0][0x280] ;  /* 0x0000a00000087ab9 */ /* 0x000fe20000000a00 */
[----:B------:R-:W-:-:S03]  /*8b70*/  UIADD3 UR5, UR5, UR6, URZ ;  /* 0x0000000605057290 */ /* 0x000fc6000fffe03f */
[----:B------:R-:W-:Y:S01]  /*8b80*/  ULDC.64 UR6, c[0x0][0x2c8] ;  /* 0x0000b20000067ab9 */ /* 0x000fe20000000a00 */
[----:B----4-:R-:W-:Y:S01]  /*8b90*/  ISETP.NE.AND P0, PT, R9, 0x1, PT ;  /* 0x000000010900780c */ /* 0x010fe20003f05270 */
[----:B0-----:R-:W-:Y:S02]  /*8ba0*/  IMAD R0, R5, R0, UR48 ;  /* 0x0000003005007e24 */ /* 0x001fe4000f8e0200 */
[----:B-----5:R-:W-:-:S10]  /*8bb0*/  IMAD.SHL.U32 R2, R2, 0x20, RZ ;  /* 0x0000002002027824 */ /* 0x020fd400078e00ff */
[----:B------:R-:W0:Y:S01]  /*8bc0*/  @P0 LDC R3, c[0x0][0x44c] ;  /* 0x00011300ff030b82 */ /* 0x000e220000000800 */
[----:B------:R-:W-:Y:S02]  /*8bd0*/  LOP3.LUT R2, R17, 0x60, R2, 0xf8, !PT ;  /* 0x0000006011027812 */ /* 0x000fe400078ef802 */
[----:B------:R-:W1:Y:S03]  /*8be0*/  S2R R17, SR_TID.X ;  /* 0x0000000000117919 */ /* 0x000e660000002100 */
[----:B------:R-:W-:Y:S02]  /*8bf0*/  IMAD R6, R0, 0xc0, R2 ;  /* 0x000000c000067824 */ /* 0x000fe400078e0202 */
[----:B------:R-:W2:Y:S02]  /*8c00*/  @P0 LDC R4, c[0x0][0x450] ;  /* 0x00011400ff040b82 */ /* 0x000ea40000000800 */
[----:B------:R-:W-:-:S02]  /*8c10*/  IMAD.MOV.U32 R2, RZ, RZ, R6 ;  /* 0x000000ffff027224 */ /* 0x000fc400078e0006 */
[----:B------:R-:W-:-:S04]  /*8c20*/  VIADD R8, R6, 0x80 ;  /* 0x0000008006087836 */ /* 0x000fc80000000000 */
[----:B------:R-:W3:Y:S01]  /*8c30*/  @P0 LDC R7, c[0x0][0x44c] ;  /* 0x00011300ff070b82 */ /* 0x000ee20000000800 */
[----:B------:R-:W-:-:S07]  /*8c40*/  IMAD.MOV.U32 R10, RZ, RZ, R8 ;  /* 0x000000ffff0a7224 */ /* 0x000fce00078e0008 */
[----:B------:R-:W4:Y:S01]  /*8c50*/  @P0 LDC R12, c[0x0][0x450] ;  /* 0x00011400ff0c0b82 */ /* 0x000f220000000800 */
[----:B0-----:R-:W-:-:S05]  /*8c60*/  @P0 IMAD.HI.U32 R3, R6, R3, RZ ;  /* 0x0000000306030227 */ /* 0x001fca00078e00ff */
[----:B--2---:R-:W-:Y:S02]  /*8c70*/  @P0 SHF.R.U32.HI R2, RZ, R4, R3 ;  /* 0x00000004ff020219 */ /* 0x004fe40000011603 */
[----:B------:R-:W0:Y:S01]  /*8c80*/  LDC.64 R4, c[0x0][0x2d0] ;  /* 0x0000b400ff047b82 */ /* 0x000e220000000a00 */
[----:B-1----:R-:W-:Y:S02]  /*8c90*/  IMAD.SHL.U32 R20, R17, 0x10, RZ ;  /* 0x0000001011147824 */ /* 0x002fe400078e00ff */
[----:B---3--:R-:W-:-:S03]  /*8ca0*/  @P0 IMAD.HI.U32 R3, R8, R7, RZ ;  /* 0x0000000708030227 */ /* 0x008fc600078e00ff */
[----:B------:R-:W-:Y:S01]  /*8cb0*/  LOP3.LUT R20, R20, 0x30, RZ, 0xc0, !PT ;  /* 0x0000003014147812 */ /* 0x000fe200078ec0ff */
[----:B------:R-:W-:Y:S01]  /*8cc0*/  IMAD.MOV R7, RZ, RZ, -R2 ;  /* 0x000000ffff077224 */ /* 0x000fe200078e0a02 */
[----:B----4-:R-:W-:-:S03]  /*8cd0*/  @P0 SHF.R.U32.HI R10, RZ, R12, R3 ;  /* 0x0000000cff0a0219 */ /* 0x010fc60000011603 */
[----:B------:R-:W-:Y:S01]  /*8ce0*/  IMAD R7, R9, R7, R6 ;  /* 0x0000000709077224 */ /* 0x000fe200078e0206 */
[----:B------:R-:W-:-:S04]  /*8cf0*/  SHF.R.S32.HI R3, RZ, 0x1f, R2 ;  /* 0x0000001fff037819 */ /* 0x000fc80000011402 */
[----:B------:R-:W-:Y:S01]  /*8d00*/  SHF.R.S32.HI R6, RZ, 0x1f, R7 ;  /* 0x0000001fff067819 */ /* 0x000fe20000011407 */
[----:B0-----:R-:W-:-:S04]  /*8d10*/  IMAD R3, R3, R4, RZ ;  /* 0x0000000403037224 */ /* 0x001fc800078e02ff */
[----:B------:R-:W-:Y:S02]  /*8d20*/  IMAD R6, R6, UR6, RZ ;  /* 0x0000000606067c24 */ /* 0x000fe4000f8e02ff */
[C---:B------:R-:W-:Y:S02]  /*8d30*/  IMAD R11, R2.reuse, R5, R3 ;  /* 0x00000005020b7224 */ /* 0x040fe400078e0203 */
[----:B------:R-:W-:-:S04]  /*8d40*/  IMAD.WIDE.U32 R2, R2, R4, UR4 ;  /* 0x0000000402027e25 */ /* 0x000fc8000f8e0004 */
[----:B------:R-:W-:Y:S02]  /*8d50*/  IMAD.IADD R3, R3, 0x1, R11 ;  /* 0x0000000103037824 */ /* 0x000fe400078e020b */
[----:B------:R-:W-:-:S04]  /*8d60*/  IMAD.WIDE.U32 R2, R7, UR6, R2 ;  /* 0x0000000607027c25 */ /* 0x000fc8000f8e0002 */
[----:B------:R-:W-:Y:S01]  /*8d70*/  IMAD R7, R7, UR7, R6 ;  /* 0x0000000707077c24 */ /* 0x000fe2000f8e0206 */
[----:B------:R-:W-:-:S04]  /*8d80*/  IADD3 R6, P0, R2, UR8, RZ ;  /* 0x0000000802067c10 */ /* 0x000fc8000ff1e0ff */
[----:B------:R-:W-:Y:S02]  /*8d90*/  IADD3.X R7, R3, UR9, R7, P0, !PT ;  /* 0x0000000903077c10 */ /* 0x000fe400087fe407 */
[----:B------:R-:W-:-:S05]  /*8da0*/  SHF.R.S32.HI R3, RZ, 0x1f, R10 ;  /* 0x0000001fff037819 */ /* 0x000fca000001140a */
[----:B------:R-:W-:-:S04]  /*8db0*/  IMAD R3, R3, R4, RZ ;  /* 0x0000000403037224 */ /* 0x000fc800078e02ff */
[C---:B------:R-:W-:Y:S02]  /*8dc0*/  IMAD R11, R10.reuse, R5, R3 ;  /* 0x000000050a0b7224 */ /* 0x040fe400078e0203 */
[----:B------:R-:W-:Y:S02]  /*8dd0*/  IMAD.MOV R5, RZ, RZ, -R10 ;  /* 0x000000ffff057224 */ /* 0x000fe400078e0a0a */
[----:B------:R-:W-:Y:S01]  /*8de0*/  IMAD.WIDE.U32 R2, R10, R4, UR4 ;  /* 0x000000040a027e25 */ /* 0x000fe2000f8e0004 */
[----:B------:R-:W-:-:S03]  /*8df0*/  ULDC UR4, c[0x0][0x2b8] ;  /* 0x0000ae0000047ab9 */ /* 0x000fc60000000800 */
[----:B------:R-:W-:Y:S02]  /*8e00*/  IMAD R5, R9, R5, R8 ;  /* 0x0000000509057224 */ /* 0x000fe400078e0208 */
[----:B------:R-:W-:-:S03]  /*8e10*/  IMAD.IADD R3, R3, 0x1, R11 ;  /* 0x0000000103037824 */ /* 0x000fc600078e020b */
[----:B------:R-:W-:Y:S01]  /*8e20*/  SHF.R.S32.HI R4, RZ, 0x1f, R5 ;  /* 0x0000001fff047819 */ /* 0x000fe20000011405 */
[----:B------:R-:W-:-:S04]  /*8e30*/  IMAD.WIDE.U32 R2, R5, UR6, R2 ;  /* 0x0000000605027c25 */ /* 0x000fc8000f8e0002 */
[----:B------:R-:W-:-:S04]  /*8e40*/  IMAD R4, R4, UR6, RZ ;  /* 0x0000000604047c24 */ /* 0x000fc8000f8e02ff */
[----:B------:R-:W-:Y:S01]  /*8e50*/  IMAD R5, R5, UR7, R4 ;  /* 0x0000000705057c24 */ /* 0x000fe2000f8e0204 */
[----:B------:R-:W-:-:S04]  /*8e60*/  IADD3 R4, P0, R2, UR8, RZ ;  /* 0x0000000802047c10 */ /* 0x000fc8000ff1e0ff */
[----:B------:R-:W-:Y:S02]  /*8e70*/  IADD3.X R8, R3, UR9, R5, P0, !PT ;  /* 0x0000000903087c10 */ /* 0x000fe400087fe405 */
[----:B------:R-:W-:Y:S01]  /*8e80*/  ISETP.GE.AND P0, PT, R20, UR4, PT ;  /* 0x0000000414007c0c */ /* 0x000fe2000bf06270 */
[----:B------:R-:W-:-:S03]  /*8e90*/  UMOV UR4, 0xffffffff ;  /* 0xffffffff00047882 */ /* 0x000fc60000000000 */
[----:B------:R-:W-:Y:S09]  /*8ea0*/  BRA.DIV UR4, `(.L_x_10799) ;  /* 0x0000001a04a47947 */ /* 0x000ff2000b800000 */
[----:B------:R-:W0:Y:S01]  /*8eb0*/  SHFL.IDX PT, R14, R6, RZ, 0x1c1f ;  /* 0x001c1fff060e7589 */ /* 0x000e2200000e0000 */
[----:B------:R-:W-:Y:S01]  /*8ec0*/  ULDC UR4, c[0x0][0x288] ;  /* 0x0000a20000047ab9 */ /* 0x000fe20000000800 */
[----:B------:R-:W-:Y:S02]  /*8ed0*/  IMAD R5, R0, 0xc0, R21 ;  /* 0x000000c000057824 */ /* 0x000fe400078e0215 */
[----:B------:R-:W1:Y:S01]  /*8ee0*/  SHFL.IDX PT, R2, R7, RZ, 0x1c1f ;  /* 0x001c1fff07027589 */ /* 0x000e6200000e0000 */
[----:B------:R-:W-:Y:S02]  /*8ef0*/  IMAD R0, R9, UR4, RZ ;  /* 0x0000000409007c24 */ /* 0x000fe4000f8e02ff */
[C---:B------:R-:W-:Y:S01]  /*8f00*/  VIADD R9, R5.reuse, 0x20 ;  /* 0x0000002005097836 */ /* 0x040fe20000000000 */
[----:B------:R-:W2:Y:S01]  /*8f10*/  SHFL.IDX PT, R17, R6, 0x1, 0x1c1f ;  /* 0x003c1f0006117f89 */ /* 0x000ea200000e0000 */
[C---:B------:R-:W-:Y:S01]  /*8f20*/  VIADD R11, R5.reuse, 0x40 ;  /* 0x00000040050b7836 */ /* 0x040fe20000000000 */
[----:B------:R-:W-:-:S02]  /*8f30*/  ISETP.GE.AND P1, PT, R5, R0, PT ;  /* 0x000000000500720c */ /* 0x000fc40003f26270 */
[----:B------:R-:W3:Y:S11]  /*8f40*/  SHFL.IDX PT, R10, R7, 0x1, 0x1c1f ;  /* 0x003c1f00070a7f89 */ /* 0x000ef600000e0000 */
[----:B0-----:R-:W-:-:S05]  /*8f50*/  @!P1 IADD3 R14, P2, R20, R14, RZ ;  /* 0x0000000e140e9210 */ /* 0x001fca0007f5e0ff */
[----:B-1----:R-:W-:Y:S01]  /*8f60*/  @!P1 IMAD.X R3, RZ, RZ, R2, P2 ;  /* 0x000000ffff039224 */ /* 0x002fe200010e0602 */
[----:B------:R-:W-:Y:S01]  /*8f70*/  ISETP.GE.AND P2, PT, R11, R0, PT ;  /* 0x000000000b00720c */ /* 0x000fe20003f46270 */
[----:B------:R-:W-:Y:S02]  /*8f80*/  @!P1 IMAD.MOV.U32 R2, RZ, RZ, R14 ;  /* 0x000000ffff029224 */ /* 0x000fe400078e000e */
[----:B------:R-:W0:Y:S01]  /*8f90*/  SHFL.IDX PT, R14, R6, 0x2, 0x1c1f ;  /* 0x005c1f00060e7f89 */ /* 0x000e2200000e0000 */
[----:B------:R-:W-:-:S03]  /*8fa0*/  VIADD R11, R5, 0x80 ;  /* 0x00000080050b7836 */ /* 0x000fc60000000000 */
[----:B------:R2:W-:Y:S01]  /*8fb0*/  @!P1 LDGSTS.E.BYPASS.LTC128B.128 [R27+0xb000], desc[UR52][R2.64], !P0 ;  /* 0x0b000000021b9fae */ /* 0x0005e2000c101d74 */
[----:B------:R-:W-:-:S03]  /*8fc0*/  ISETP.GE.AND P1, PT, R9, R0, PT ;  /* 0x000000000900720c */ /* 0x000fc60003f26270 */
[----:B------:R-:W1:Y:S04]  /*8fd0*/  SHFL.IDX PT, R9, R7, 0x2, 0x1c1f ;  /* 0x005c1f0007097f89 */ /* 0x000e6800000e0000 */
[----:B------:R-:W-:Y:S06]  /*8fe0*/  SHFL.IDX PT, R7, R7, 0x3, 0x1c1f ;  /* 0x007c1f0007077f89 */ /* 0x000fec00000e0000 */
[----:B--2---:R-:W-:-:S05]  /*8ff0*/  @!P1 IADD3 R2, P3, R20, R17, RZ ;  /* 0x0000001114029210 */ /* 0x004fca0007f7e0ff */
[----:B---3--:R-:W-:Y:S02]  /*9000*/  @!P1 IMAD.X R3, RZ, RZ, R10, P3 ;  /* 0x000000ffff039224 */ /* 0x008fe400018e060a */
[----:B------:R-:W-:Y:S04]  /*9010*/  SHFL.IDX PT, R10, R4, RZ, 0x1c1f ;  /* 0x001c1fff040a7589 */ /* 0x000fe800000e0000 */
[----:B------:R0:W-:Y:S02]  /*9020*/  @!P1 LDGSTS.E.BYPASS.LTC128B.128 [R27+0xb800], desc[UR52][R2.64], !P0 ;  /* 0x0b800000021b9fae */ /* 0x0001e4000c101d74 */
[----:B0-----:R-:W-:Y:S02]  /*9030*/  @!P2 IADD3 R2, P1, R20, R14, RZ ;  /* 0x0000000e1402a210 */ /* 0x001fe40007f3e0ff */
[----:B------:R-:W0:Y:S03]  /*9040*/  SHFL.IDX PT, R14, R6, 0x3, 0x1c1f ;  /* 0x007c1f00060e7f89 */ /* 0x000e2600000e0000 */
[----:B-1----:R-:W-:-:S02]  /*9050*/  @!P2 IMAD.X R3, RZ, RZ, R9, P1 ;  /* 0x000000ffff03a224 */ /* 0x002fc400008e0609 */
[----:B------:R-:W-:-:S03]  /*9060*/  VIADD R9, R5, 0x60 ;  /* 0x0000006005097836 */ /* 0x000fc60000000000 */
[----:B------:R0:W-:Y:S01]  /*9070*/  @!P2 LDGSTS.E.BYPASS.LTC128B.128 [R27+0xc000], desc[UR52][R2.64], !P0 ;  /* 0x0c000000021bafae */ /* 0x0001e2000c101d74 */
[-C--:B------:R-:W-:Y:S02]  /*9080*/  ISETP.GE.AND P2, PT, R11, R0.reuse, PT ;  /* 0x000000000b00720c */ /* 0x080fe40003f46270 */
[----:B------:R-:W-:Y:S02]  /*9090*/  ISETP.GE.AND P1, PT, R9, R0, PT ;  /* 0x000000000900720c */ /* 0x000fe40003f26270 */
[----:B------:R-:W1:Y:S04]  /*90a0*/  SHFL.IDX PT, R9, R8, RZ, 0x1c1f ;  /* 0x001c1fff08097589 */ /* 0x000e6800000e0000 */
[----:B------:R-:W2:Y:S07]  /*90b0*/  SHFL.IDX PT, R8, R8, 0x1, 0x1c1f ;  /* 0x003c1f0008087f89 */ /* 0x000eae00000e0000 */
[----:B0-----:R-:W-:-:S02]  /*90c0*/  @!P1 IADD3 R2, P3, R20, R14, RZ ;  /* 0x0000000e14029210 */ /* 0x001fc40007f7e0ff */
[----:B------:R0:W3:Y:S03]  /*90d0*/  SHFL.IDX PT, R14, R4, 0x1, 0x1c1f ;  /* 0x003c1f00040e7f89 */ /* 0x0000e600000e0000 */
[----:B------:R-:W-:-:S05]  /*90e0*/  @!P1 IMAD.X R3, RZ, RZ, R7, P3 ;  /* 0x000000ffff039224 */ /* 0x000fca00018e0607 */
[----:B------:R4:W-:Y:S02]  /*90f0*/  @!P1 LDGSTS.E.BYPASS.LTC128B.128 [R27+0xc800], desc[UR52][R2.64], !P0 ;  /* 0x0c800000021b9fae */ /* 0x0009e4000c101d74 */
[----:B----4-:R-:W-:-:S05]  /*9100*/  @!P2 IADD3 R2, P1, R20, R10, RZ ;  /* 0x0000000a1402a210 */ /* 0x010fca0007f3e0ff */
[----:B-1----:R-:W-:-:S05]  /*9110*/  @!P2 IMAD.X R3, RZ, RZ, R9, P1 ;  /* 0x000000ffff03a224 */ /* 0x002fca00008e0609 */
[----:B--23--:R0:W-:Y:S03]  /*9120*/  @!P2 LDGSTS.E.BYPASS.LTC128B.128 [R27+0xd000], desc[UR52][R2.64], !P0 ;  /* 0x0d000000021bafae */ /* 0x00c1e6000c101d74 */
.L_x_10862:
[----:B------:R-:W-:-:S05]  /*9130*/  VIADD R5, R5, 0xa0 ;  /* 0x000000a005057836 */ /* 0x000fca0000000000 */
[----:B------:R-:W-:-:S13]  /*9140*/  ISETP.GE.AND P1, PT, R5, R0, PT ;  /* 0x000000000500720c */ /* 0x000fda0003f26270 */
[----:B0-----:R-:W-:-:S05]  /*9150*/  @!P1 IADD3 R2, P2, R20, R14, RZ ;  /* 0x0000000e14029210 */ /* 0x001fca0007f5e0ff */
        /* <DEDUP_REMOVED lines=13> */
[----:B------:R-:W1:Y:S02]  /*9230*/  SYNCS.PHASECHK.TRANS64.TRYWAIT P0, [UR41+0x13220], R0 ;  /* 0x01322000ff0075a7 */ /* 0x000e640008000169 */
[----:B01----:R-:W-:Y:S05]  /*9240*/  @!P0 BRA `(.L_x_10800) ;  /* 0x0000001c006c8947 */ /* 0x003fea0003800000 */
.L_x_10863:
[----:B------:R-:W-:-:S06]  /*9250*/  UISETP.GE.AND UP0, UPT, UR39, 0xa1, UPT ;  /* 0x000000a12700788c */ /* 0x000fcc000bf06270 */
[----:B------:R-:W-:-:S13]  /*9260*/  PLOP3.LUT P0, PT, PT, PT, UP0, 0x80, 0x0 ;  /* 0x000000000000781c */ /* 0x000fda0003f0f008 */
[----:B------:R-:W-:Y:S05]  /*9270*/  @!P0 BRA `(.L_x_10801) ;  /* 0x0000000800c08947 */ /* 0x000fea0003800000 */
[----:B------:R-:W-:Y:S01]  /*9280*/  UIADD3 UR4, UR38, -0x2, URZ ;  /* 0xfffffffe26047890 */ /* 0x000fe2000fffe03f */
[----:B------:R-:W-:Y:S02]  /*9290*/  IMAD.MOV.U32 R5, RZ, RZ, R19 ;  /* 0x000000ffff057224 */ /* 0x000fe400078e0013 */
[----:B------:R-:W-:-:S03]  /*92a0*/  IMAD.MOV.U32 R4, RZ, RZ, R18 ;  /* 0x000000ffff047224 */ /* 0x000fc600078e0012 */
[----:B0-----:R-:W-:-:S07]  /*92b0*/  IMAD.U32 R0, RZ, RZ, UR4 ;  /* 0x00000004ff007e24 */ /* 0x001fce000f8e00ff */
.L_x_10821:
[----:B------:R-:W-:Y:S01]  /*92c0*/  LOP3.LUT P1, RZ, R23, 0x2, RZ, 0xc0, !PT ;  /* 0x0000000217ff7812 */ /* 0x000fe2000782c0ff */
[----:B------:R-:W-:Y:S01]  /*92d0*/  VIADD R18, R4, 0x1 ;  /* 0x0000000104127836 */ /* 0x000fe20000000000 */
[----:B------:R-:W-:Y:S04]  /*92e0*/  BSSY B0, `(.L_x_10802) ;  /* 0x0000061000007945 */ /* 0x000fe80003800000 */
[----:B------:R-:W-:-:S04]  /*92f0*/  ISETP.NE.AND P0, PT, R18, 0x2, PT ;  /* 0x000000021200780c */ /* 0x000fc80003f05270 */
[----:B------:R-:W-:Y:S02]  /*9300*/  SEL R2, RZ, 0x1, P0 ;  /* 0x00000001ff027807 */ /* 0x000fe40000000000 */
[----:B------:R-:W-:Y:S02]  /*9310*/  SEL R18, R18, RZ, P0 ;  /* 0x000000ff12127207 */ /* 0x000fe40000000000 */
[----:B------:R-:W-:Y:S01]  /*9320*/  LOP3.LUT R19, R5, R2, RZ, 0x3c, !PT ;  /* 0x0000000205137212 */ /* 0x000fe200078e3cff */
[----:B01----:R-:W-:Y:S06]  /*9330*/  @!P1 BRA `(.L_x_10803) ;  /* 0x00000004006c9947 */ /* 0x003fec0003800000 */
[----:B------:R-:W-:Y:S01]  /*9340*/  LOP3.LUT P1, RZ, R23, 0x1, RZ, 0xc0, !PT ;  /* 0x0000000117ff7812 */ /* 0x000fe2000782c0ff */
[----:B------:R-:W-:Y:S01]  /*9350*/  IMAD.MOV.U32 R9, RZ, RZ, R0 ;  /* 0x000000ffff097224 */ /* 0x000fe200078e0000 */
[----:B------:R-:W-:Y:S02]  /*9360*/  LEA R6, R18, UR41, 0x3 ;  /* 0x0000002912067c11 */ /* 0x000fe4000f8e18ff */
[----:B------:R-:W-:-:S09]  /*9370*/  SHF.L.U32 R7, R19, 0x1f, RZ ;  /* 0x0000001f13077819 */ /* 0x000fd200000006ff */
[----:B------:R-:W-:Y:S05]  /*9380*/  @!P1 BRA `(.L_x_10804) ;  /* 0x00000000004c9947 */ /* 0x000fea0003800000 */
[----:B------:R-:W0:Y:S01]  /*9390*/  LDC R9, c[0x0][0x43c] ;  /* 0x00010f00ff097b82 */ /* 0x000e220000000800 */
[----:B------:R-:W-:Y:S01]  /*93a0*/  IMAD.MOV.U32 R11, RZ, RZ, R0 ;  /* 0x000000ffff0b7224 */ /* 0x000fe200078e0000 */
[----:B------:R-:W-:Y:S02]  /*93b0*/  ULDC.64 UR4, c[0x0][0x428] ;  /* 0x00010a0000047ab9 */ /* 0x000fe40000000a00 */
[----:B------:R-:W-:-:S04]  /*93c0*/  IMAD R13, R24, UR4, RZ ;  /* 0x00000004180d7c24 */ /* 0x000fc8000f8e02ff */
[----:B------:R-:W-:Y:S01]  /*93d0*/  IMAD R13, R22, UR5, R13 ;  /* 0x00000005160d7c24 */ /* 0x000fe2000f8e020d */
[----:B0-----:R-:W-:-:S13]  /*93e0*/  ISETP.NE.AND P0, PT, R9, 0x1, PT ;  /* 0x000000010900780c */ /* 0x001fda0003f05270 */
[----:B------:R-:W0:Y:S02]  /*93f0*/  @P0 LDC.64 R2, c[0x0][0x440] ;  /* 0x00011000ff020b82 */ /* 0x000e240000000a00 */
[----:B0-----:R-:W-:-:S05]  /*9400*/  @P0 IMAD.HI.U32 R2, R0, R2, RZ ;  /* 0x0000000200020227 */ /* 0x001fca00078e00ff */
[----:B------:R-:W-:-:S04]  /*9410*/  @P0 SHF.R.U32.HI R11, RZ, R3, R2 ;  /* 0x00000003ff0b0219 */ /* 0x000fc80000011602 */
[--C-:B------:R-:W-:Y:S01]  /*9420*/  SHF.R.S32.HI R3, RZ, 0x1f, R11.reuse ;  /* 0x0000001fff037819 */ /* 0x100fe2000001140b */
[----:B------:R-:W-:-:S04]  /*9430*/  IMAD.MOV.U32 R2, RZ, RZ, R11 ;  /* 0x000000ffff027224 */ /* 0x000fc800078e000b */
[----:B------:R-:W-:Y:S01]  /*9440*/  IMAD.WIDE.U32 R2, R22, UR4, R2 ;  /* 0x0000000416027c25 */ /* 0x000fe2000f8e0002 */
[----:B------:R-:W-:-:S03]  /*9450*/  ULDC.64 UR4, c[0x0][0x418] ;  /* 0x0001060000047ab9 */ /* 0x000fc60000000a00 */
[----:B------:R-:W-:Y:S01]  /*9460*/  IMAD.IADD R3, R13, 0x1, R3 ;  /* 0x000000010d037824 */ /* 0x000fe200078e0203 */
[----:B------:R-:W-:-:S04]  /*9470*/  LEA R16, P0, R2, UR4, 0x2 ;  /* 0x0000000402107c11 */ /* 0x000fc8000f8010ff */
[----:B------:R-:W-:-:S05]  /*9480*/  LEA.HI.X R17, R2, UR5, R3, 0x2, P0 ;  /* 0x0000000502117c11 */ /* 0x000fca00080f1403 */
[----:B------:R0:W5:Y:S01]  /*9490*/  LDG.E R16, desc[UR52][R16.64] ;  /* 0x0000003410107981 */ /* 0x000162000c1e1900 */
[----:B------:R-:W-:-:S04]  /*94a0*/  IMAD.MOV R2, RZ, RZ, -R11 ;  /* 0x000000ffff027224 */ /* 0x000fc800078e0a0b */
[----:B------:R-:W-:-:S07]  /*94b0*/  IMAD R9, R9, R2, R0 ;  /* 0x0000000209097224 */ /* 0x000fce00078e0200 */
.L_x_10804:
[----:B------:R-:W1:Y:S01]  /*94c0*/  SYNCS.PHASECHK.TRANS64.TRYWAIT P0, [R6+URZ+0x13280], R7 ;  /* 0x01328007060075a7 */ /* 0x000e62000800017f */
[----:B------:R-:W-:Y:S01]  /*94d0*/  BSSY B1, `(.L_x_10805) ;  /* 0x0000003000017945 */ /* 0x000fe20003800000 */
[----:B------:R-:W-:-:S03]  /*94e0*/  ISETP.NE.AND P1, PT, R28, RZ, PT ;  /* 0x000000ff1c00720c */ /* 0x000fc60003f25270 */
[----:B-1----:R-:W-:Y:S10]  /*94f0*/  @!P0 BRA `(.L_x_10806) ;  /* 0x0000001800d88947 */ /* 0x002ff40003800000 */
.L_x_10864:
[----:B------:R-:W-:Y:S05]  /*9500*/  BSYNC B1 ;  /* 0x0000000000017941 */ /* 0x000fea0003800000 */
.L_x_10805:
[----:B------:R-:W-:Y:S04]  /*9510*/  BSSY B1, `(.L_x_10807) ;  /* 0x0000007000017945 */ /* 0x000fe80003800000 */
[----:B------:R-:W-:Y:S05]  /*9520*/  @P1 BRA `(.L_x_10808) ;  /* 0x0000000000141947 */ /* 0x000fea0003800000 */
[----:B------:R-:W-:Y:S01]  /*9530*/  ISETP.NE.AND P0, PT, R29, RZ, PT ;  /* 0x000000ff1d00720c */ /* 0x000fe20003f05270 */
[----:B------:R-:W-:-:S04]  /*9540*/  IMAD.MOV.U32 R3, RZ, RZ, 0x2800 ;  /* 0x00002800ff037424 */ /* 0x000fc800078e00ff */
[----:B------:R2:W-:Y:S08]  /*9550*/  SYNCS.ARRIVE.TRANS64 RZ, [R6+URZ+0x13270], R3 ;  /* 0x0132700306ff79a7 */ /* 0x0005f0000800003f */
[----:B------:R-:W-:Y:S05]  /*9560*/  @!P0 BRA `(.L_x_10808) ;  /* 0x0000000000048947 */ /* 0x000fea0003800000 */
[----:B------:R-:W-:Y:S01]  /*9570*/  BPT.TRAP 0x1 ;  /* 0x000000040000795c */ /* 0x000fe20000300000 */
.L_x_10808:
[----:B------:R-:W-:Y:S05]  /*9580*/  BSYNC B1 ;  /* 0x0000000000017941 */ /* 0x000fea0003800000 */
.L_x_10807:
[----:B------:R-:W-:Y:S01]  /*9590*/  IMAD.MOV.U32 R10, RZ, RZ, RZ ;  /* 0x000000ffff0a7224 */ /* 0x000fe200078e00ff */
[----:B------:R-:W-:Y:S01]  /*95a0*/  UIADD3 UR4, UP0, UR50, 0x470, URZ ;  /* 0x0000047032047890 */ /* 0x000fe2000ff1e03f */
[----:B--2---:R-:W-:Y:S01]  /*95b0*/  IMAD.U32 R3, RZ, RZ, UR41 ;  /* 0x00000029ff037e24 */ /* 0x004fe2000f8e00ff */
        /* <DEDUP_REMOVED lines=9> */
.L_x_10809:
        /* <DEDUP_REMOVED lines=13> */
.L_x_10865:
[----:B------:R-:W-:Y:S05]  /*9720*/  BSYNC B1 ;  /* 0x0000000000017941 */ /* 0x000fea0003800000 */
.L_x_10810:
[----:B------:R-:W-:Y:S01]  /*9730*/  BSSY B1, `(.L_x_10812) ;  /* 0x0000009000017945 */ /* 0x000fe20003800000 */
[----:B------:R-:W-:Y:S02]  /*9740*/  IMAD.MOV.U32 R2, RZ, RZ, 0x0 ;  /* 0x00000000ff027424 */ /* 0x000fe400078e00ff */
[----:B------:R-:W-:Y:S01]  /*9750*/  IMAD.MOV.U32 R3, RZ, RZ, 0x14f00000 ;  /* 0x14f00000ff037424 */ /* 0x000fe200078e00ff */
[----:B------:R-:W-:Y:S06]  /*9760*/  @P1 BRA `(.L_x_10813) ;  /* 0x0000000000141947 */ /* 0x000fec0003800000 */
[----:B------:R-:W-:Y:S01]  /*9770*/  ISETP.NE.AND P0, PT, R29, RZ, PT ;  /* 0x000000ff1d00720c */ /* 0x000fe20003f05270 */
[----:B-12---:R-:W-:-:S04]  /*9780*/  IMAD.MOV.U32 R7, RZ, RZ, 0x2800 ;  /* 0x00002800ff077424 */ /* 0x006fc800078e00ff */
[----:B------:R3:W-:Y:S08]  /*9790*/  SYNCS.ARRIVE.TRANS64 RZ, [R6+URZ+0x13230], R7 ;  /* 0x0132300706ff79a7 */ /* 0x0007f0000800003f */
[----:B------:R-:W-:Y:S05]  /*97a0*/  @!P0 BRA `(.L_x_10813) ;  /* 0x0000000000048947 */ /* 0x000fea0003800000 */
[----:B------:R-:W-:Y:S01]  /*97b0*/  BPT.TRAP 0x1 ;  /* 0x000000040000795c */ /* 0x000fe20000300000 */
.L_x_10813:
[----:B------:R-:W-:Y:S05]  /*97c0*/  BSYNC B1 ;  /* 0x0000000000017941 */ /* 0x000fea0003800000 */
.L_x_10812:
[----:B------:R-:W-:Y:S01]  /*97d0*/  R2UR UR7, R3 ;  /* 0x00000000030772ca */ /* 0x000fe200000e0000 */
[----:B------:R-:W-:Y:S01]  /*97e0*/  UIADD3 UR4, UP0, UR50, 0x370, URZ ;  /* 0x0000037032047890 */ /* 0x000fe2000ff1e03f */
[----:B------:R-:W-:Y:S01]  /*97f0*/  R2UR UR10, R10 ;  /* 0x000000000a0a72ca */ /* 0x000fe200000e0000 */
[----:B-123--:R-:W-:Y:S01]  /*9800*/  VIADD R6, R6, 0x13230 ;  /* 0x0001323006067836 */ /* 0x00efe20000000000 */
[----:B------:R-:W-:Y:S01]  /*9810*/  R2UR UR6, R2 ;  /* 0x00000000020672ca */ /* 0x000fe200000e0000 */
[----:B------:R-:W-:Y:S01]  /*9820*/  VIADD R2, R8, 0xe000 ;  /* 0x0000e00008027836 */ /* 0x000fe20000000000 */
[----:B------:R-:W-:Y:S01]  /*9830*/  PLOP3.LUT P0, PT, PT, PT, PT, 0x80, 0x0 ;  /* 0x000000000000781c */ /* 0x000fe20003f0f070 */
[----:B------:R-:W-:-:S12]  /*9840*/  UIADD3.X UR5, URZ, UR51, URZ, UP0, !UPT ;  /* 0x000000333f057290 */ /* 0x000fd800087fe43f */
.L_x_10814:
        /* <DEDUP_REMOVED lines=10> */
.L_x_10803:
[----:B------:R-:W-:Y:S05]  /*98f0*/  BSYNC B0 ;  /* 0x0000000000007941 */ /* 0x000fea0003800000 */
.L_x_10802:
[----:B------:R-:W-:-:S06]  /*9900*/  UISETP.NE.AND UP0, UPT, UR42, 0x3, UPT ;  /* 0x000000032a00788c */ /* 0x000fcc000bf05270 */
[----:B------:R-:W-:-:S13]  /*9910*/  PLOP3.LUT P0, PT, PT, PT, UP0, 0x80, 0x0 ;  /* 0x000000000000781c */ /* 0x000fda0003f0f008 */
[----:B------:R-:W-:Y:S05]  /*9920*/  @!P0 BRA `(.L_x_10815) ;  /* 0x0000000000048947 */ /* 0x000fea0003800000 */
[----:B------:R-:W-:Y:S01]  /*9930*/  BPT.TRAP 0x1 ;  /* 0x000000040000795c */ /* 0x000fe20000300000 */
.L_x_10815:
[----:B------:R-:W-:Y:S01]  /*9940*/  LOP3.LUT R2, R5, 0x1, RZ, 0x3c, !PT ;  /* 0x0000000105027812 */ /* 0x000fe200078e3cff */
[----:B------:R-:W-:Y:S01]  /*9950*/  IMAD.U32 R6, RZ, RZ, UR47 ;  /* 0x0000002fff067e24 */ /* 0x000fe2000f8e00ff */
[----:B------:R-:W-:Y:S01]  /*9960*/  LEA R3, R4, UR41, 0x3 ;  /* 0x0000002904037c11 */ /* 0x000fe2000f8e18ff */
[----:B------:R-:W-:Y:S01]  /*9970*/  BSSY B0, `(.L_x_10816) ;  /* 0x0000005000007945 */ /* 0x000fe20003800000 */
[----:B------:R-:W-:Y:S02]  /*9980*/  SHF.L.U32 R2, R2, 0x1f, RZ ;  /* 0x0000001f02027819 */ /* 0x000fe400000006ff */
[----:B------:R-:W-:Y:S02]  /*9990*/  ISETP.NE.AND P1, PT, R6, 0x3, PT ;  /* 0x000000030600780c */ /* 0x000fe40003f25270 */
[----:B------:R-:W1:Y:S02]  /*99a0*/  SYNCS.PHASECHK.TRANS64.TRYWAIT P0, [R3+URZ+0x13270], R2 ;  /* 0x01327002030075a7 */ /* 0x000e64000800017f */
[----:B-1----:R-:W-:Y:S09]  /*99b0*/  @!P0 BRA `(.L_x_10817) ;  /* 0x0000001400d08947 */ /* 0x002ff20003800000 */
.L_x_10866:
[----:B------:R-:W-:Y:S05]  /*99c0*/  BSYNC B0 ;  /* 0x0000000000007941 */ /* 0x000fea0003800000 */
.L_x_10816:
[----:B------:R-:W-:Y:S05]  /*99d0*/  @!P1 BRA `(.L_x_10818) ;  /* 0x0000000000049947 */ /* 0x000fea0003800000 */
[----:B------:R-:W-:Y:S01]  /*99e0*/  BPT.TRAP 0x1 ;  /* 0x000000040000795c */ /* 0x000fe20000300000 */
.L_x_10818:
[----:B-1----:R-:W-:Y:S01]  /*99f0*/  SHF.L.U32 R2, R5, 0x1f, RZ ;  /* 0x0000001f05027819 */ /* 0x002fe200000006ff */
[----:B------:R-:W-:-:S03]  /*9a00*/  IMAD R10, R4, 0x2800, RZ ;  /* 0x00002800040a7824 */ /* 0x000fc600078e02ff */
[----:B------:R-:W1:Y:S02]  /*9a10*/  SYNCS.PHASECHK.TRANS64.TRYWAIT P0, [R3+URZ+0x13260], R2 ;  /* 0x01326002030075a7 */ /* 0x000e64000800017f */
[----:B-1----:R-:W-:Y:S05]  /*9a20*/  @!P0 BRA `(.L_x_10819) ;  /* 0x0000001400c88947 */ /* 0x002fea0003800000 */
.L_x_10867:
[C---:B-1----:R-:W-:Y:S01]  /*9a30*/  LOP3.LUT R2, R10.reuse, R26, RZ, 0xfc, !PT ;  /* 0x0000001a0a027212 */ /* 0x042fe200078efcff */
[----:B------:R-:W-:Y:S05]  /*9a40*/  WARPSYNC.ALL ;  /* 0x0000000000007948 */ /* 0x000fea0003800000 */
[----:B------:R-:W1:Y:S01]  /*9a50*/  LDSM.16.MT88.4 R4, [R2+UR41+0x6000] ;  /* 0x006000290204783b */ /* 0x000e620008004200 */
[----:B------:R-:W-:-:S05]  /*9a60*/  LOP3.LUT R12, R10, R25, RZ, 0xfc, !PT ;  /* 0x000000190a0c7212 */ /* 0x000fca00078efcff */
[----:B------:R-:W-:Y:S01]  /*9a70*/  VIADD R12, R12, UR41 ;  /* 0x000000290c0c7c36 */ /* 0x000fe20008000000 */
[C-C-:B-1----:R-:W-:Y:S02]  /*9a80*/  PRMT R8, R4.reuse, 0x6420, R5.reuse ;  /* 0x0000642004087816 */ /* 0x142fe40000000005 */
[----:B------:R-:W-:Y:S02]  /*9a90*/  PRMT R9, R4, 0x7531, R5 ;  /* 0x0000753104097816 */ /* 0x000fe40000000005 */
[C-C-:B------:R-:W-:Y:S02]  /*9aa0*/  PRMT R10, R6.reuse, 0x6420, R7.reuse ;  /* 0x00006420060a7816 */ /* 0x140fe40000000007 */
[----:B------:R-:W-:-:S05]  /*9ab0*/  PRMT R11, R6, 0x7531, R7 ;  /* 0x00007531060b7816 */ /* 0x000fca0000000007 */
[----:B------:R-:W-:Y:S04]  /*9ac0*/  STSM.16.M88.4 [R12+0x1000], R8 ;  /* 0x001000080c007844 */ /* 0x000fe80000000200 */
[----:B------:R-:W1:Y:S02]  /*9ad0*/  LDSM.16.MT88.4 R4, [R2+UR41+0x6800] ;  /* 0x006800290204783b */ /* 0x000e640008004200 */
[C-C-:B-1----:R-:W-:Y:S02]  /*9ae0*/  PRMT R8, R4.reuse, 0x6420, R5.reuse ;  /* 0x0000642004087816 */ /* 0x142fe40000000005 */
[----:B------:R-:W-:Y:S02]  /*9af0*/  PRMT R9, R4, 0x7531, R5 ;  /* 0x0000753104097816 */ /* 0x000fe40000000005 */
[----:B------:R-:W-:-:S02]  /*9b00*/  PRMT R10, R6, 0x6420, R7 ;  /* 0x00006420060a7816 */ /* 0x000fc40000000007 */
        /* <DEDUP_REMOVED lines=28> */
.L_x_10820:
[----:B--2---:R2:W-:Y:S01]  /*9cd0*/  SYNCS.ARRIVE.TRANS64.A1T0 RZ, [R3+URZ+0x13250], RZ ;  /* 0x013250ff03ff79a7 */ /* 0x0045e2000810003f */
[----:B------:R-:W-:Y:S01]  /*9ce0*/  BAR.SYNC.DEFER_BLOCKING 0x2, 0x80 ;  /* 0x0082000000007b1d */ /* 0x000fe20000010000 */
[----:B------:R-:W-:Y:S01]  /*9cf0*/  ISETP.NE.AND P0, PT, R28, RZ, PT ;  /* 0x000000ff1c00720c */ /* 0x000fe20003f05270 */
[----:B------:R-:W-:Y:S02]  /*9d00*/  IMAD.MOV.U32 R5, RZ, RZ, R19 ;  /* 0x000000ffff057224 */ /* 0x000fe400078e0013 */
[----:B------:R-:W-:-:S10]  /*9d10*/  IMAD.MOV.U32 R4, RZ, RZ, R18 ;  /* 0x000000ffff047224 */ /* 0x000fd400078e0012 */
[----:B------:R-:W-:-:S05]  /*9d20*/  @!P0 VIADD R2, R3, 0x13280 ;  /* 0x0001328003028836 */ /* 0x000fca0000000000 */
[----:B------:R-:W-:-:S04]  /*9d30*/  @!P0 PRMT R2, RZ, 0x654, R2 ;  /* 0x00000654ff028816 */ /* 0x000fc80000000002 */
[----:B------:R2:W-:Y:S01]  /*9d40*/  @!P0 SYNCS.ARRIVE.TRANS64.RED.A1T0 RZ, [R2+URZ], RZ ;  /* 0x000000ff02ff89a7 */ /* 0x0005e2000810043f */
[C---:B------:R-:W-:Y:S01]  /*9d50*/  ISETP.GT.AND P0, PT, R0.reuse, RZ, PT ;  /* 0x000000ff0000720c */ /* 0x040fe20003f04270 */
[----:B------:R-:W-:-:S12]  /*9d60*/  VIADD R0, R0, 0xffffffff ;  /* 0xffffffff00007836 */ /* 0x000fd80000000000 */
[----:B--2---:R-:W-:Y:S05]  /*9d70*/  @P0 BRA `(.L_x_10821) ;  /* 0xfffffff400500947 */ /* 0x004fea000383ffff */
.L_x_10801:
[----:B------:R-:W-:-:S06]  /*9d80*/  UISETP.NE.AND UP0, UPT, UR42, 0x3, UPT ;  /* 0x000000032a00788c */ /* 0x000fcc000bf05270 */
[----:B------:R-:W-:-:S13]  /*9d90*/  PLOP3.LUT P0, PT, PT, PT, UP0, 0x80, 0x0 ;  /* 0x000000000000781c */ /* 0x000fda0003f0f008 */
[----:B------:R-:W-:Y:S05]  /*9da0*/  @!P0 BRA `(.L_x_10822) ;  /* 0x0000000000048947 */ /* 0x000fea0003800000 */
[----:B------:R-:W-:Y:S01]  /*9db0*/  BPT.TRAP 0x1 ;  /* 0x000000040000795c */ /* 0x000fe20000300000 */
.L_x_10822:
[----:B0-----:R-:W-:Y:S01]  /*9dc0*/  LOP3.LUT R3, R19, 0x1, RZ, 0x3c, !PT ;  /* 0x0000000113037812 */ /* 0x001fe200078e3cff */
[----:B------:R-:W-:Y:S01]  /*9dd0*/  IMAD.U32 R0, RZ, RZ, UR47 ;  /* 0x0000002fff007e24 */ /* 0x000fe2000f8e00ff */
[----:B------:R-:W-:Y:S01]  /*9de0*/  LEA R2, R18, UR41, 0x3 ;  /* 0x0000002912027c11 */ /* 0x000fe2000f8e18ff */
[----:B------:R-:W-:Y:S01]  /*9df0*/  BSSY B0, `(.L_x_10823) ;  /* 0x0000005000007945 */ /* 0x000fe20003800000 */
[----:B------:R-:W-:Y:S02]  /*9e00*/  SHF.L.U32 R3, R3, 0x1f, RZ ;  /* 0x0000001f03037819 */ /* 0x000fe400000006ff */
[----:B------:R-:W-:Y:S02]  /*9e10*/  ISETP.NE.AND P1, PT, R0, 0x3, PT ;  /* 0x000000030000780c */ /* 0x000fe40003f25270 */
[----:B------:R-:W0:Y:S02]  /*9e20*/  SYNCS.PHASECHK.TRANS64.TRYWAIT P0, [R2+URZ+0x13270], R3 ;  /* 0x01327003020075a7 */ /* 0x000e24000800017f */
[----:B0-----:R-:W-:Y:S09]  /*9e30*/  @!P0 BRA `(.L_x_10824) ;  /* 0x0000001000d88947 */ /* 0x001ff20003800000 */
.L_x_10868:
[----:B------:R-:W-:Y:S05]  /*9e40*/  BSYNC B0 ;  /* 0x0000000000007941 */ /* 0x000fea0003800000 */
.L_x_10823:
[----:B------:R-:W-:Y:S05]  /*9e50*/  @!P1 BRA `(.L_x_10825) ;  /* 0x0000000000049947 */ /* 0x000fea0003800000 */
[----:B------:R-:W-:Y:S01]  /*9e60*/  BPT.TRAP 0x1 ;  /* 0x000000040000795c */ /* 0x000fe20000300000 */
.L_x_10825:
[----:B------:R-:W-:Y:S01]  /*9e70*/  SHF.L.U32 R5, R19, 0x1f, RZ ;  /* 0x0000001f13057819 */ /* 0x000fe200000006ff */
[----:B0-----:R-:W-:-:S03]  /*9e80*/  IMAD R3, R18, 0x2800, RZ ;  /* 0x0000280012037824 */ /* 0x001fc600078e02ff */
[----:B------:R-:W0:Y:S02]  /*9e90*/  SYNCS.PHASECHK.TRANS64.TRYWAIT P0, [R2+URZ+0x13260], R5 ;  /* 0x01326005020075a7 */ /* 0x000e24000800017f */
[----:B------:R-:W-:Y:S01]  /*9ea0*/  LOP3.LUT R0, R3, R26, RZ, 0xfc, !PT ;  /* 0x0000001a03007212 */ /* 0x000fe200078efcff */
[----:B0-----:R-:W-:Y:S06]  /*9eb0*/  @!P0 BRA `(.L_x_10826) ;  /* 0x0000001000cc8947 */ /* 0x001fec0003800000 */
.L_x_10869:
[----:B------:R-:W-:Y:S05]  /*9ec0*/  WARPSYNC.ALL ;  /* 0x0000000000007948 */ /* 0x000fea0003800000 */
[----:B0-----:R-:W1:Y:S01]  /*9ed0*/  LDSM.16.MT88.4 R4, [R0+UR41+0x6000] ;  /* 0x006000290004783b */ /* 0x001e620008004200 */
[----:B------:R-:W-:-:S05]  /*9ee0*/  LOP3.LUT R3, R3, R25, RZ, 0xfc, !PT ;  /* 0x0000001903037212 */ /* 0x000fca00078efcff */
[----:B------:R-:W-:Y:S01]  /*9ef0*/  VIADD R3, R3, UR41 ;  /* 0x0000002903037c36 */ /* 0x000fe20008000000 */
[C-C-:B-1----:R-:W-:Y:S02]  /*9f00*/  PRMT R8, R4.reuse, 0x6420, R5.reuse ;  /* 0x0000642004087816 */ /* 0x142fe40000000005 */
        /* <DEDUP_REMOVED lines=36> */
.L_x_10827:
[----:B0-----:R-:W0:Y:S01]  /*a150*/  LDC R3, c[0x0][0xc34] ;  /* 0x00030d00ff037b82 */ /* 0x001e220000000800 */
[----:B------:R-:W-:Y:S01]  /*a160*/  ISETP.NE.AND P0, PT, R28, RZ, PT ;  /* 0x000000ff1c00720c */ /* 0x000fe20003f05270 */
[----:B------:R-:W-:Y:S01]  /*a170*/  UIADD3 UR48, UR43, UR48, URZ ;  /* 0x000000302b307290 */ /* 0x000fe2000fffe03f */
[----:B------:R-:W-:Y:S01]  /*a180*/  VIADD R18, R18, 0x1 ;  /* 0x0000000112127836 */ /* 0x000fe20000000000 */
[----:B------:R-:W-:Y:S01]  /*a190*/  UIADD3 UR46, UR46, 0x1, URZ ;  /* 0x000000012e2e7890 */ /* 0x000fe2000fffe03f */
[----:B-1----:R-:W-:Y:S09]  /*a1a0*/  SYNCS.ARRIVE.TRANS64.A1T0 RZ, [R2+URZ+0x13250], RZ ;  /* 0x013250ff02ff79a7 */ /* 0x002ff2000810003f */
[----:B------:R-:W-:-:S05]  /*a1b0*/  @!P0 VIADD R0, R2, 0x13280 ;  /* 0x0001328002008836 */ /* 0x000fca0000000000 */
[----:B------:R-:W-:Y:S01]  /*a1c0*/  @!P0 PRMT R0, RZ, 0x654, R0 ;  /* 0x00000654ff008816 */ /* 0x000fe20000000000 */
[----:B------:R-:W-:Y:S01]  /*a1d0*/  BAR.SYNC.DEFER_BLOCKING 0x2, 0x80 ;  /* 0x0082000000007b1d */ /* 0x000fe20000010000 */
[----:B0-----:R-:W-:-:S05]  /*a1e0*/  ISETP.LE.AND P1, PT, R3, UR48, PT ;  /* 0x0000003003007c0c */ /* 0x001fca000bf23270 */
[----:B------:R0:W-:Y:S01]  /*a1f0*/  @!P0 SYNCS.ARRIVE.TRANS64.RED.A1T0 RZ, [R0+URZ], RZ ;  /* 0x000000ff00ff89a7 */ /* 0x0001e2000810043f */
[----:B------:R-:W-:-:S04]  /*a200*/  ISETP.NE.AND P0, PT, R18, 0x2, PT ;  /* 0x000000021200780c */ /* 0x000fc80003f05270 */
[----:B------:R-:W-:Y:S02]  /*a210*/  SEL R18, R18, RZ, P0 ;  /* 0x000000ff12127207 */ /* 0x000fe40000000000 */
[----:B0-----:R-:W-:-:S04]  /*a220*/  SEL R0, RZ, 0x1, P0 ;  /* 0x00000001ff007807 */ /* 0x001fc80000000000 */
[----:B------:R-:W-:Y:S01]  /*a230*/  LOP3.LUT R19, R19, R0, RZ, 0x3c, !PT ;  /* 0x0000000013137212 */ /* 0x000fe200078e3cff */
[----:B------:R-:W-:Y:S06]  /*a240*/  @!P1 BRA `(.L_x_10828) ;  /* 0xffffffd8005c9947 */ /* 0x000fec000383ffff */
[----:B------:R-:W-:-:S12]  /*a250*/  ULOP3.LUT UR46, UR46, 0x1, URZ, 0xc, !UPT ;  /* 0x000000012e2e7892 */ /* 0x000fd8000f8e0c3f */
.L_x_10785:
[----:B------:R-:W0:Y:S01]  /*a260*/  S2R R3, SR_CgaCtaId ;  /* 0x0000000000037919 */ /* 0x000e220000008800 */
[----:B------:R-:W-:Y:S01]  /*a270*/  MOV R0, 0x400 ;  /* 0x0000040000007802 */ /* 0x000fe20000000f00 */
[----:B------:R-:W-:-:S03]  /*a280*/  IMAD.U32 R2, RZ, RZ, UR46 ;  /* 0x0000002eff027e24 */ /* 0x000fc6000f8e00ff */
[----:B0-----:R-:W-:Y:S02]  /*a290*/  LEA R7, R3, R0, 0x18 ;  /* 0x0000000003077211 */ /* 0x001fe400078ec0ff */
[----:B------:R-:W-:-:S04]  /*a2a0*/  SHF.L.U32 R0, R2, 0x1f, RZ ;  /* 0x0000001f02007819 */ /* 0x000fc800000006ff */
[----:B------:R-:W0:Y:S02]  /*a2b0*/  SYNCS.PHASECHK.TRANS64.TRYWAIT P0, [R7+URZ+0x13220], R0 ;  /* 0x01322000070075a7 */ /* 0x000e24000800017f */
[----:B0-----:R-:W-:Y:S05]  /*a2c0*/  @!P0 BRA `(.L_x_10829) ;  /* 0x0000000c00dc8947 */ /* 0x001fea0003800000 */
.L_x_10870:
        /* <DEDUP_REMOVED lines=14> */
.L_x_10832:
        /* <DEDUP_REMOVED lines=12> */
.L_x_10871:
[----:B------:R-:W1:Y:S02]  /*a470*/  SYNCS.PHASECHK.TRANS64.TRYWAIT P1, [R3+URZ], R0 ;  /* 0x00000000030075a7 */ /* 0x000e64000802017f */
[----:B-1----:R-:W-:Y:S05]  /*a480*/  @!P1 BRA `(.L_x_10834) ;  /* 0x0000000c00949947 */ /* 0x002fea0003800000 */
.L_x_10872:
[----:B------:R-:W-:Y:S05]  /*a490*/  @!P0 BRA `(.L_x_10835) ;  /* 0x0000000000048947 */ /* 0x000fea0003800000 */
[----:B------:R-:W-:Y:S01]  /*a4a0*/  BPT.TRAP 0x1 ;  /* 0x000000040000795c */ /* 0x000fe20000300000 */
.L_x_10835:
[----:B-1----:R-:W-:-:S04]  /*a4b0*/  IMAD R3, R18, 0x8, R7 ;  /* 0x0000000812037824 */ /* 0x002fc800078e0207 */
[----:B------:R-:W1:Y:S02]  /*a4c0*/  SYNCS.PHASECHK.TRANS64.TRYWAIT P1, [R3+URZ+0x13260], R4 ;  /* 0x01326004030075a7 */ /* 0x000e64000802017f */
[----:B-1----:R-:W-:Y:S05]  /*a4d0*/  @!P1 BRA `(.L_x_10836) ;  /* 0x0000000c00949947 */ /* 0x002fea0003800000 */
.L_x_10873:
[----:B------:R-:W-:Y:S05]  /*a4e0*/  @!P0 BRA `(.L_x_10837) ;  /* 0x0000000000048947 */ /* 0x000fea0003800000 */
[----:B------:R-:W-:Y:S01]  /*a4f0*/  BPT.TRAP 0x1 ;  /* 0x000000040000795c */ /* 0x000fe20000300000 */
.L_x_10837:
[----:B0-----:R-:W-:-:S04]  /*a500*/  IMAD R5, R6, 0x8, R7 ;  /* 0x0000000806057824 */ /* 0x001fc800078e0207 */
[----:B------:R-:W0:Y:S02]  /*a510*/  SYNCS.PHASECHK.TRANS64.TRYWAIT P1, [R5+URZ+0x13260], R0 ;  /* 0x01326000050075a7 */ /* 0x000e24000802017f */
[----:B0-----:R-:W-:Y:S05]  /*a520*/  @!P1 BRA `(.L_x_10838) ;  /* 0x0000000c00949947 */ /* 0x001fea0003800000 */
.L_x_10874:
[----:B------:R-:W-:Y:S05]  /*a530*/  @!P0 BRA `(.L_x_10839) ;  /* 0x0000000000048947 */ /* 0x000fea0003800000 */
[----:B------:R-:W-:Y:S01]  /*a540*/  BPT.TRAP 0x1 ;  /* 0x000000040000795c */ /* 0x000fe20000300000 */
.L_x_10839:
[----:B------:R-:W2:Y:S02]  /*a550*/  SYNCS.PHASECHK.TRANS64.TRYWAIT P0, [R3+URZ+0x13280], R4 ;  /* 0x01328004030075a7 */ /* 0x000ea4000800017f */
[----:B--2---:R-:W-:Y:S05]  /*a560*/  @!P0 BRA `(.L_x_10840) ;  /* 0x0000000c00988947 */ /* 0x004fea0003800000 */
.L_x_10841:
[----:B---3--:R3:W4:Y:S02]  /*a570*/  SYNCS.PHASECHK.TRANS64.TRYWAIT P0, [R5+URZ+0x13280], R0 ;  /* 0x01328000050075a7 */ /* 0x008724000800017f */
[----:B----4-:R-:W-:Y:S05]  /*a580*/  @!P0 NANOSLEEP.SYNCS 0x989680 ;  /* 0x009896800000895d */ /* 0x010fea0003900000 */
[----:B------:R-:W4:Y:S02]  /*a590*/  @!P0 SYNCS.PHASECHK.TRANS64 P0, [R5+URZ+0x13280], R0 ;  /* 0x01328000050085a7 */ /* 0x000f24000800007f */
[----:B----4-:R-:W-:Y:S05]  /*a5a0*/  @!P0 BRA `(.L_x_10841) ;  /* 0xfffffffc00f08947 */ /* 0x010fea000383ffff */
.L_x_10831:
[----:B------:R-:W-:Y:S05]  /*a5b0*/  BSYNC B0 ;  /* 0x0000000000007941 */ /* 0x000fea0003800000 */
.L_x_10830:
[----:B------:R-:W-:Y:S05]  /*a5c0*/  EXIT ;  /* 0x000000000000794d */ /* 0x000fea0003800000 */
.L_x_10763:
[----:B0-----:R-:W-:-:S04]  /*a5d0*/  IMAD.U32 R3, RZ, RZ, UR48 ;  /* 0x00000030ff037e24 */ /* 0x001fc8000f8e00ff */
[----:B------:R0:W1:Y:S03]  /*a5e0*/  SYNCS.PHASECHK.TRANS64.TRYWAIT P1, [R3+URZ+0x13200], R0 ;  /* 0x01320000030075a7 */ /* 0x000066000802017f */
[----:B-1----:R-:W-:Y:S05]  /*a5f0*/  @!P1 NANOSLEEP.SYNCS 0x989680 ;  /* 0x009896800000995d */ /* 0x002fea0003900000 */
[----:B------:R-:W1:Y:S02]  /*a600*/  @!P1 SYNCS.PHASECHK.TRANS64 P1, [R3+URZ+0x13200], R0 ;  /* 0x01320000030095a7 */ /* 0x000e64000802007f */
[----:B-1----:R-:W-:Y:S05]  /*a610*/  @!P1 BRA `(.L_x_10763) ;  /* 0xfffffffc00ec9947 */ /* 0x002fea000383ffff */
[----:B------:R-:W-:Y:S05]  /*a620*/  BRA `(.L_x_10842) ;  /* 0xffffff6c00987947 */ /* 0x000fea000383ffff */
.L_x_10767:
[----:B-1----:R1:W2:Y:S02]  /*a630*/  SYNCS.PHASECHK.TRANS64.TRYWAIT P1, [R4+URZ+0x13230], R3 ;  /* 0x01323003040075a7 */ /* 0x0022a4000802017f */
[----:B--2---:R-:W-:Y:S05]  /*a640*/  @!P1 NANOSLEEP.SYNCS 0x989680 ;  /* 0x009896800000995d */ /* 0x004fea0003900000 */
[----:B------:R-:W2:Y:S02]  /*a650*/  @!P1 SYNCS.PHASECHK.TRANS64 P1, [R4+URZ+0x13230], R3 ;  /* 0x01323003040095a7 */ /* 0x000ea4000802007f */
[----:B--2---:R-:W-:Y:S05]  /*a660*/  @!P1 BRA `(.L_x_10767) ;  /* 0xfffffffc00f09947 */ /* 0x004fea000383ffff */
[----:B------:R-:W-:Y:S05]  /*a670*/  BRA `(.L_x_10766) ;  /* 0xffffff6c00b47947 */ /* 0x000fea000383ffff */
.L_x_10772:
[----:B-1----:R-:W-:-:S04]  /*a680*/  IMAD.U32 R6, RZ, RZ, UR16 ;  /* 0x00000010ff067e24 */ /* 0x002fc8000f8e00ff */
[----:B------:R1:W2:Y:S03]  /*a690*/  SYNCS.PHASECHK.TRANS64.TRYWAIT P1, [R6+URZ+0x13230], R3 ;  /* 0x01323003060075a7 */ /* 0x0002a6000802017f */
[----:B--2---:R-:W-:Y:S05]  /*a6a0*/  @!P1 NANOSLEEP.SYNCS 0x989680 ;  /* 0x009896800000995d */ /* 0x004fea0003900000 */
[----:B------:R-:W2:Y:S02]  /*a6b0*/  @!P1 SYNCS.PHASECHK.TRANS64 P1, [R6+URZ+0x13230], R3 ;  /* 0x01323003060095a7 */ /* 0x000ea4000802007f */
[----:B--2---:R-:W-:Y:S05]  /*a6c0*/  @!P1 BRA `(.L_x_10772) ;  /* 0xfffffffc00ec9947 */ /* 0x004fea000383ffff */
[----:B------:R-:W-:Y:S05]  /*a6d0*/  BRA `(.L_x_10771) ;  /* 0xffffff9400d07947 */ /* 0x000fea000383ffff */
.L_x_10776:
[----:B-1----:R-:W-:-:S04]  /*a6e0*/  IMAD.U32 R6, RZ, RZ, UR9 ;  /* 0x00000009ff067e24 */ /* 0x002fc8000f8e00ff */
[----:B------:R1:W2:Y:S03]  /*a6f0*/  SYNCS.PHASECHK.TRANS64.TRYWAIT P1, [R6+URZ+0x13250], R3 ;  /* 0x01325003060075a7 */ /* 0x0002a6000802017f */
[----:B--2---:R-:W-:Y:S05]  /*a700*/  @!P1 NANOSLEEP.SYNCS 0x989680 ;  /* 0x009896800000995d */ /* 0x004fea0003900000 */
[----:B------:R-:W2:Y:S02]  /*a710*/  @!P1 SYNCS.PHASECHK.TRANS64 P1, [R6+URZ+0x13250], R3 ;  /* 0x01325003060095a7 */ /* 0x000ea4000802007f */
[----:B--2---:R-:W-:Y:S05]  /*a720*/  @!P1 BRA `(.L_x_10776) ;  /* 0xfffffffc00ec9947 */ /* 0x004fea000383ffff */
[----:B------:R-:W-:Y:S05]  /*a730*/  BRA `(.L_x_10775) ;  /* 0xffffff9800dc7947 */ /* 0x000fea000383ffff */
.L_x_10782:
[----:B-1----:R-:W-:-:S04]  /*a740*/  IMAD.U32 R7, RZ, RZ, UR4 ;  /* 0x00000004ff077e24 */ /* 0x002fc8000f8e00ff */
[----:B------:R1:W2:Y:S03]  /*a750*/  SYNCS.PHASECHK.TRANS64.TRYWAIT P1, [R7+URZ+0x13250], R0 ;  /* 0x01325000070075a7 */ /* 0x0002a6000802017f */
[----:B--2---:R-:W-:Y:S05]  /*a760*/  @!P1 NANOSLEEP.SYNCS 0x989680 ;  /* 0x009896800000995d */ /* 0x004fea0003900000 */
[----:B------:R-:W2:Y:S02]  /*a770*/  @!P1 SYNCS.PHASECHK.TRANS64 P1, [R7+URZ+0x13250], R0 ;  /* 0x01325000070095a7 */ /* 0x000ea4000802007f */
[----:B--2---:R-:W-:Y:S05]  /*a780*/  @!P1 BRA `(.L_x_10782) ;  /* 0xfffffffc00ec9947 */ /* 0x004fea000383ffff */
[----:B------:R-:W-:Y:S05]  /*a790*/  BRA `(.L_x_10781) ;  /* 0xffffffb800207947 */ /* 0x000fea000383ffff */
.L_x_10790:
[----:B------:R-:W-:Y:S02]  /*a7a0*/  IMAD.MOV.U32 R13, RZ, RZ, R17 ;  /* 0x000000ffff0d7224 */ /* 0x000fe400078e0011 */
[----:B------:R-:W-:Y:S02]  /*a7b0*/  IMAD.MOV.U32 R12, RZ, RZ, RZ ;  /* 0x000000ffff0c7224 */ /* 0x000fe400078e00ff */
[----:B------:R-:W-:Y:S02]  /*a7c0*/  IMAD.MOV.U32 R11, RZ, RZ, 0x1f ;  /* 0x0000001fff0b7424 */ /* 0x000fe400078e00ff */
[----:B------:R-:W-:-:S07]  /*a7d0*/  IMAD.MOV.U32 R15, RZ, RZ, -0x1 ;  /* 0xffffffffff0f7424 */ /* 0x000fce00078e00ff */
[----:B------:R-:W-:Y:S05]  /*a7e0*/  WARPSYNC.COLLECTIVE R15, `(.L_x_10843) ;  /* 0x000000000f087348 */ /* 0x000fea0003c00000 */
[----:B------:R0:W1:Y:S02]  /*a7f0*/  SHFL.IDX P6, R14, R13, R12, R11 ;  /* 0x0000000c0d0e7389 */ /* 0x00006400000c000b */
[----:B01----:R-:W-:Y:S01]  /*a800*/  ENDCOLLECTIVE ;  /* 0x000000000000791b */ /* 0x003fe20003800000 */
.L_x_10843:
[----:B------:R-:W-:Y:S05]  /*a810*/  BRA `(.L_x_10844) ;  /* 0xffffffd800e47947 */ /* 0x000fea000383ffff */
.L_x_10792:
[----:B------:R-:W-:Y:S01]  /*a820*/  BSSY B0, `(.L_x_10845) ;  /* 0x0000006000007945 */ /* 0x000fe20003800000 */
[----:B------:R-:W-:-:S07]  /*a830*/  IMAD.MOV.U32 R15, RZ, RZ, -0x1 ;  /* 0xffffffffff0f7424 */ /* 0x000fce00078e00ff */
[----:B0-----:R-:W-:Y:S05]  /*a840*/  WARPSYNC.COLLECTIVE R15, `(.L_x_10846) ;  /* 0x000000000f0c7348 */ /* 0x001fea0003c00000 */
[----:B------:R-:W-:Y:S02]  /*a850*/  ELECT P6, UR62, PT ;  /* 0x00000000003e782f */ /* 0x000fe400038c0000 */
[----:B------:R-:W-:Y:S01]  /*a860*/  MOV R14, UR62 ;  /* 0x0000003e000e7c02 */ /* 0x000fe20008000f00 */
[----:B0-----:R-:W-:Y:S10]  /*a870*/  ENDCOLLECTIVE ;  /* 0x000000000000791b */ /* 0x001ff40003800000 */
.L_x_10846:
[----:B------:R-:W-:Y:S05]  /*a880*/  BSYNC B0 ;  /* 0x0000000000007941 */ /* 0x000fea0003800000 */
.L_x_10845:
[----:B------:R-:W-:Y:S05]  /*a890*/  BRA `(.L_x_10847) ;  /* 0xffffffd800ec7947 */ /* 0x000fea000383ffff */
.L_x_10794:
[----:B--2---:R2:W3:Y:S02]  /*a8a0*/  SYNCS.PHASECHK.TRANS64.TRYWAIT P0, [R3+URZ+0x13280], R0 ;  /* 0x01328000030075a7 */ /* 0x0044e4000800017f */
[----:B---3--:R-:W-:Y:S05]  /*a8b0*/  @!P0 NANOSLEEP.SYNCS 0x989680 ;  /* 0x009896800000895d */ /* 0x008fea0003900000 */
[----:B------:R-:W3:Y:S02]  /*a8c0*/  @!P0 SYNCS.PHASECHK.TRANS64 P0, [R3+URZ+0x13280], R0 ;  /* 0x01328000030085a7 */ /* 0x000ee4000800007f */
[----:B---3--:R-:W-:Y:S05]  /*a8d0*/  @!P0 BRA `(.L_x_10794) ;  /* 0xfffffffc00f08947 */ /* 0x008fea000383ffff */
[----:B------:R-:W-:Y:S05]  /*a8e0*/  BRA `(.L_x_10848) ;  /* 0xffffffdc00407947 */ /* 0x000fea000383ffff */
.L_x_10796:
[----:B-1----:R1:W3:Y:S02]  /*a8f0*/  SYNCS.PHASECHK.TRANS64.TRYWAIT P0, [R3+URZ+0x13240], R0 ;  /* 0x01324000030075a7 */ /* 0x0022e4000800017f */
[----:B---3--:R-:W-:Y:S05]  /*a900*/  @!P0 NANOSLEEP.SYNCS 0x989680 ;  /* 0x009896800000895d */ /* 0x008fea0003900000 */
[----:B------:R-:W3:Y:S02]  /*a910*/  @!P0 SYNCS.PHASECHK.TRANS64 P0, [R3+URZ+0x13240], R0 ;  /* 0x01324000030085a7 */ /* 0x000ee4000800007f */
[----:B---3--:R-:W-:Y:S05]  /*a920*/  @!P0 BRA `(.L_x_10796) ;  /* 0xfffffffc00f08947 */ /* 0x008fea000383ffff */
[----:B------:R-:W-:Y:S05]  /*a930*/  BRA `(.L_x_10849) ;  /* 0xffffffdc00887947 */ /* 0x000fea000383ffff */
.L_x_10799:
[----:B------:R-:W-:Y:S02]  /*a940*/  IMAD.MOV.U32 R13, RZ, RZ, R7 ;  /* 0x000000ffff0d7224 */ /* 0x000fe400078e0007 */
[----:B------:R-:W-:Y:S02]  /*a950*/  IMAD.MOV.U32 R12, RZ, RZ, RZ ;  /* 0x000000ffff0c7224 */ /* 0x000fe400078e00ff */
[----:B------:R-:W-:Y:S02]  /*a960*/  IMAD.MOV.U32 R11, RZ, RZ, 0x1c1f ;  /* 0x00001c1fff0b7424 */ /* 0x000fe400078e00ff */
[----:B------:R-:W-:Y:S02]  /*a970*/  IMAD.MOV.U32 R15, RZ, RZ, -0x1 ;  /* 0xffffffffff0f7424 */ /* 0x000fe400078e00ff */
[----:B------:R-:W-:-:S07]  /*a980*/  IMAD R5, R0, 0xc0, R21 ;  /* 0x000000c000057824 */ /* 0x000fce00078e0215 */
[----:B------:R-:W-:Y:S05]  /*a990*/  WARPSYNC.COLLECTIVE R15, `(.L_x_10850) ;  /* 0x000000000f087348 */ /* 0x000fea0003c00000 */
[----:B------:R0:W1:Y:S02]  /*a9a0*/  SHFL.IDX P6, R14, R13, R12, R11 ;  /* 0x0000000c0d0e7389 */ /* 0x00006400000c000b */
[----:B01----:R-:W-:Y:S01]  /*a9b0*/  ENDCOLLECTIVE ;  /* 0x000000000000791b */ /* 0x003fe20003800000 */
.L_x_10850:
[----:B------:R-:W-:Y:S02]  /*a9c0*/  IMAD.MOV.U32 R13, RZ, RZ, R6 ;  /* 0x000000ffff0d7224 */ /* 0x000fe400078e0006 */
[----:B------:R-:W-:-:S07]  /*a9d0*/  IMAD.MOV.U32 R2, RZ, RZ, R14 ;  /* 0x000000ffff027224 */ /* 0x000fce00078e000e */
[----:B------:R-:W-:Y:S05]  /*a9e0*/  WARPSYNC.COLLECTIVE R15, `(.L_x_10851) ;  /* 0x000000000f087348 */ /* 0x000fea0003c00000 */
[----:B------:R0:W1:Y:S02]  /*a9f0*/  SHFL.IDX P6, R14, R13, R12, R11 ;  /* 0x0000000c0d0e7389 */ /* 0x00006400000c000b */
[----:B01----:R-:W-:Y:S01]  /*aa00*/  ENDCOLLECTIVE ;  /* 0x000000000000791b */ /* 0x003fe20003800000 */
.L_x_10851:
[----:B------:R-:W-:Y:S02]  /*aa10*/  ULDC UR4, c[0x0][0x288] ;  /* 0x0000a20000047ab9 */ /* 0x000fe40000000800 */
[----:B------:R-:W-:Y:S02]  /*aa20*/  IMAD R0, R9, UR4, RZ ;  /* 0x0000000409007c24 */ /* 0x000fe4000f8e02ff */
[----:B------:R-:W-:-:S03]  /*aa30*/  VIADD R9, R5, 0x20 ;  /* 0x0000002005097836 */ /* 0x000fc60000000000 */
[----:B------:R-:W-:Y:S01]  /*aa40*/  ISETP.GE.AND P1, PT, R5, R0, PT ;  /* 0x000000000500720c */ /* 0x000fe20003f26270 */
[----:B------:R-:W-:Y:S02]  /*aa50*/  IMAD.MOV.U32 R13, RZ, RZ, R7 ;  /* 0x000000ffff0d7224 */ /* 0x000fe400078e0007 */
[----:B------:R-:W-:-:S10]  /*aa60*/  IMAD.MOV.U32 R12, RZ, RZ, 0x1 ;  /* 0x00000001ff0c7424 */ /* 0x000fd400078e00ff */
[----:B------:R-:W-:-:S05]  /*aa70*/  @!P1 IADD3 R14, P2, R20, R14, RZ ;  /* 0x0000000e140e9210 */ /* 0x000fca0007f5e0ff */
[----:B------:R-:W-:Y:S02]  /*aa80*/  @!P1 IMAD.X R3, RZ, RZ, R2, P2 ;  /* 0x000000ffff039224 */ /* 0x000fe400010e0602 */
[----:B------:R-:W-:-:S07]  /*aa90*/  @!P1 IMAD.MOV.U32 R2, RZ, RZ, R14 ;  /* 0x000000ffff029224 */ /* 0x000fce00078e000e */
[----:B------:R-:W-:Y:S05]  /*aaa0*/  WARPSYNC.COLLECTIVE R15, `(.L_x_10852) ;  /* 0x000000000f087348 */ /* 0x000fea0003c00000 */
[----:B------:R0:W1:Y:S02]  /*aab0*/  SHFL.IDX P6, R14, R13, R12, R11 ;  /* 0x0000000c0d0e7389 */ /* 0x00006400000c000b */
[----:B01----:R-:W-:Y:S01]  /*aac0*/  ENDCOLLECTIVE ;  /* 0x000000000000791b */ /* 0x003fe20003800000 */
.L_x_10852:
[----:B------:R-:W-:Y:S01]  /*aad0*/  @!PT LDS RZ, [RZ] ;  /* 0x00000000fffff984 */ /* 0x000fe20000000800 */
[----:B------:R-:W-:Y:S01]  /*aae0*/  @!PT LDS RZ, [RZ] ;  /* 0x00000000fffff984 */ /* 0x000fe20000000800 */
[----:B------:R-:W-:Y:S01]  /*aaf0*/  @!PT LDS RZ, [RZ] ;  /* 0x00000000fffff984 */ /* 0x000fe20000000800 */
[----:B------:R0:W-:Y:S01]  /*ab00*/  @!P1 LDGSTS.E.BYPASS.LTC128B.128 [R27+0xb000], desc[UR52][R2.64], !P0 ;  /* 0x0b000000021b9fae */ /* 0x0001e2000c101d74 */
[----:B------:R-:W-:Y:S01]  /*ab10*/  ISETP.GE.AND P1, PT, R9, R0, PT ;  /* 0x000000000900720c */ /* 0x000fe20003f26270 */
[----:B------:R-:W-:-:S05]  /*ab20*/  VIADD R9, R5, 0x40 ;  /* 0x0000004005097836 */ /* 0x000fca0000000000 */
[----:B------:R-:W-:Y:S01]  /*ab30*/  ISETP.GE.AND P2, PT, R9, R0, PT ;  /* 0x000000000900720c */ /* 0x000fe20003f46270 */
[----:B------:R-:W-:Y:S02]  /*ab40*/  IMAD.MOV.U32 R13, RZ, RZ, R6 ;  /* 0x000000ffff0d7224 */ /* 0x000fe400078e0006 */
[----:B------:R-:W-:-:S10]  /*ab50*/  IMAD.MOV.U32 R10, RZ, RZ, R14 ;  /* 0x000000ffff0a7224 */ /* 0x000fd400078e000e */
[----:B0-----:R-:W-:Y:S05]  /*ab60*/  WARPSYNC.COLLECTIVE R15, `(.L_x_10853) ;  /* 0x000000000f087348 */ /* 0x001fea0003c00000 */
[----:B------:R1:W2:Y:S02]  /*ab70*/  SHFL.IDX P6, R14, R13, R12, R11 ;  /* 0x0000000c0d0e7389 */ /* 0x0002a400000c000b */
[----:B012---:R-:W-:Y:S01]  /*ab80*/  ENDCOLLECTIVE ;  /* 0x000000000000791b */ /* 0x007fe20003800000 */
.L_x_10853:
[----:B------:R-:W-:Y:S02]  /*ab90*/  IMAD.MOV.U32 R13, RZ, RZ, R7 ;  /* 0x000000ffff0d7224 */ /* 0x000fe400078e0007 */
[----:B------:R-:W-:Y:S02]  /*aba0*/  IMAD.MOV.U32 R12, RZ, RZ, 0x2 ;  /* 0x00000002ff0c7424 */ /* 0x000fe400078e00ff */
[----:B------:R-:W-:-:S07]  /*abb0*/  IMAD.MOV.U32 R17, RZ, RZ, R14 ;  /* 0x000000ffff117224 */ /* 0x000fce00078e000e */
[----:B------:R-:W-:Y:S05]  /*abc0*/  WARPSYNC.COLLECTIVE R15, `(.L_x_10854) ;  /* 0x000000000f087348 */ /* 0x000fea0003c00000 */
[----:B------:R0:W1:Y:S02]  /*abd0*/  SHFL.IDX P6, R14, R13, R12, R11 ;  /* 0x0000000c0d0e7389 */ /* 0x00006400000c000b */
[----:B01----:R-:W-:Y:S01]  /*abe0*/  ENDCOLLECTIVE ;  /* 0x000000000000791b */ /* 0x003fe20003800000 */
.L_x_10854:
[----:B------:R-:W-:-:S05]  /*abf0*/  @!P1 IADD3 R2, P3, R20, R17, RZ ;  /* 0x0000001114029210 */ /* 0x000fca0007f7e0ff */
[----:B------:R-:W-:-:S05]  /*ac00*/  @!P1 IMAD.X R3, RZ, RZ, R10, P3 ;  /* 0x000000ffff039224 */ /* 0x000fca00018e060a */
        /* <DEDUP_REMOVED lines=9> */
.L_x_10855:
[----:B------:R-:W-:Y:S02]  /*aca0*/  IMAD.MOV.U32 R13, RZ, RZ, R7 ;  /* 0x000000ffff0d7224 */ /* 0x000fe400078e0007 */
[----:B------:R-:W-:Y:S01]  /*acb0*/  IMAD.MOV.U32 R12, RZ, RZ, 0x3 ;  /* 0x00000003ff0c7424 */ /* 0x000fe200078e00ff */
[----:B------:R-:W-:-:S13]  /*acc0*/  @!P2 IADD3 R2, P1, R20, R14, RZ ;  /* 0x0000000e1402a210 */ /* 0x000fda0007f3e0ff */
[----:B------:R-:W-:Y:S05]  /*acd0*/  WARPSYNC.COLLECTIVE R15, `(.L_x_10856) ;  /* 0x000000000f087348 */ /* 0x000fea0003c00000 */
[----:B------:R0:W1:Y:S02]  /*ace0*/  SHFL.IDX P6, R14, R13, R12, R11 ;  /* 0x0000000c0d0e7389 */ /* 0x00006400000c000b */
[----:B01----:R-:W-:Y:S01]  /*acf0*/  ENDCOLLECTIVE ;  /* 0x000000000000791b */ /* 0x003fe20003800000 */
.L_x_10856:
[----:B------:R-:W-:-:S05]  /*ad00*/  @!P2 IMAD.X R3, RZ, RZ, R9, P1 ;  /* 0x000000ffff03a224 */ /* 0x000fca00008e0609 */
[----:B------:R-:W-:Y:S01]  /*ad10*/  @!PT LDS RZ, [RZ] ;  /* 0x00000000fffff984 */ /* 0x000fe20000000800 */
[----:B------:R-:W-:Y:S01]  /*ad20*/  @!PT LDS RZ, [RZ] ;  /* 0x00000000fffff984 */ /* 0x000fe20000000800 */
[----:B------:R-:W-:Y:S01]  /*ad30*/  @!PT LDS RZ, [RZ] ;  /* 0x00000000fffff984 */ /* 0x000fe20000000800 */
[----:B------:R0:W-:Y:S01]  /*ad40*/  @!P2 LDGSTS.E.BYPASS.LTC128B.128 [R27+0xc000], desc[UR52][R2.64], !P0 ;  /* 0x0c000000021bafae */ /* 0x0001e2000c101d74 */
[----:B------:R-:W-:Y:S02]  /*ad50*/  IMAD.MOV.U32 R13, RZ, RZ, R6 ;  /* 0x000000ffff0d7224 */ /* 0x000fe400078e0006 */
[----:B0-----:R-:W-:Y:S02]  /*ad60*/  VIADD R3, R5, 0x60 ;  /* 0x0000006005037836 */ /* 0x001fe40000000000 */
[----:B------:R-:W-:-:S03]  /*ad70*/  IMAD.MOV.U32 R7, RZ, RZ, R14 ;  /* 0x000000ffff077224 */ /* 0x000fc600078e000e */
[----:B------:R-:W-:-:S13]  /*ad80*/  ISETP.GE.AND P1, PT, R3, R0, PT ;  /* 0x000000000300720c */ /* 0x000fda0003f26270 */
[----:B------:R-:W-:Y:S05]  /*ad90*/  WARPSYNC.COLLECTIVE R15, `(.L_x_10857) ;  /* 0x000000000f087348 */ /* 0x000fea0003c00000 */
[----:B------:R0:W1:Y:S02]  /*ada0*/  SHFL.IDX P6, R14, R13, R12, R11 ;  /* 0x0000000c0d0e7389 */ /* 0x00006400000c000b */
[----:B01----:R-:W-:Y:S01]  /*adb0*/  ENDCOLLECTIVE ;  /* 0x000000000000791b */ /* 0x003fe20003800000 */
.L_x_10857:
[----:B------:R-:W-:Y:S02]  /*adc0*/  IMAD.MOV.U32 R13, RZ, RZ, R8 ;  /* 0x000000ffff0d7224 */ /* 0x000fe400078e0008 */
[----:B------:R-:W-:Y:S01]  /*add0*/  IMAD.MOV.U32 R12, RZ, RZ, RZ ;  /* 0x000000ffff0c7224 */ /* 0x000fe200078e00ff */
[----:B------:R-:W-:-:S13]  /*ade0*/  @!P1 IADD3 R2, P3, R20, R14, RZ ;  /* 0x0000000e14029210 */ /* 0x000fda0007f7e0ff */
[----:B------:R-:W-:Y:S05]  /*adf0*/  WARPSYNC.COLLECTIVE R15, `(.L_x_10858) ;  /* 0x000000000f087348 */ /* 0x000fea0003c00000 */
[----:B------:R0:W1:Y:S02]  /*ae00*/  SHFL.IDX P6, R14, R13, R12, R11 ;  /* 0x0000000c0d0e7389 */ /* 0x00006400000c000b */
[----:B01----:R-:W-:Y:S01]  /*ae10*/  ENDCOLLECTIVE ;  /* 0x000000000000791b */ /* 0x003fe20003800000 */
.L_x_10858:
        /* <DEDUP_REMOVED lines=12> */
.L_x_10859:
[----:B------:R-:W-:Y:S02]  /*aee0*/  IMAD.MOV.U32 R13, RZ, RZ, R8 ;  /* 0x000000ffff0d7224 */ /* 0x000fe400078e0008 */
[----:B------:R-:W-:Y:S02]  /*aef0*/  IMAD.MOV.U32 R12, RZ, RZ, 0x1 ;  /* 0x00000001ff0c7424 */ /* 0x000fe400078e00ff */
[----:B------:R-:W-:-:S07]  /*af00*/  IMAD.MOV.U32 R10, RZ, RZ, R14 ;  /* 0x000000ffff0a7224 */ /* 0x000fce00078e000e */
[----:B------:R-:W-:Y:S05]  /*af10*/  WARPSYNC.COLLECTIVE R15, `(.L_x_10860) ;  /* 0x000000000f087348 */ /* 0x000fea0003c00000 */
[----:B------:R0:W1:Y:S02]  /*af20*/  SHFL.IDX P6, R14, R13, R12, R11 ;  /* 0x0000000c0d0e7389 */ /* 0x00006400000c000b */
[----:B01----:R-:W-:Y:S01]  /*af30*/  ENDCOLLECTIVE ;  /* 0x000000000000791b */ /* 0x003fe20003800000 */
.L_x_10860:
        /* <DEDUP_REMOVED lines=11> */
.L_x_10861:
[----:B------:R-:W-:Y:S05]  /*aff0*/  BRA `(.L_x_10862) ;  /* 0xffffffe0004c7947 */ /* 0x000fea000383ffff */
.L_x_10800:
[----:B0-----:R-:W-:-:S04]  /*b000*/  IMAD.U32 R3, RZ, RZ, UR41 ;  /* 0x00000029ff037e24 */ /* 0x001fc8000f8e00ff */
[----:B------:R0:W1:Y:S03]  /*b010*/  SYNCS.PHASECHK.TRANS64.TRYWAIT P0, [R3+URZ+0x13220], R0 ;  /* 0x01322000030075a7 */ /* 0x000066000800017f */
[----:B-1----:R-:W-:Y:S05]  /*b020*/  @!P0 NANOSLEEP.SYNCS 0x989680 ;  /* 0x009896800000895d */ /* 0x002fea0003900000 */
[----:B------:R-:W1:Y:S02]  /*b030*/  @!P0 SYNCS.PHASECHK.TRANS64 P0, [R3+URZ+0x13220], R0 ;  /* 0x01322000030085a7 */ /* 0x000e64000800007f */
[----:B-1----:R-:W-:Y:S05]  /*b040*/  @!P0 BRA `(.L_x_10800) ;  /* 0xfffffffc00ec8947 */ /* 0x002fea000383ffff */
[----:B------:R-:W-:Y:S05]  /*b050*/  BRA `(.L_x_10863) ;  /* 0xffffffe0007c7947 */ /* 0x000fea000383ffff */
.L_x_10806:
[----:B-1----:R1:W2:Y:S02]  /*b060*/  SYNCS.PHASECHK.TRANS64.TRYWAIT P0, [R6+URZ+0x13280], R7 ;  /* 0x01328007060075a7 */ /* 0x0022a4000800017f */
[----:B--2---:R-:W-:Y:S05]  /*b070*/  @!P0 NANOSLEEP.SYNCS 0x989680 ;  /* 0x009896800000895d */ /* 0x004fea0003900000 */
[----:B------:R-:W2:Y:S02]  /*b080*/  @!P0 SYNCS.PHASECHK.TRANS64 P0, [R6+URZ+0x13280], R7 ;  /* 0x01328007060085a7 */ /* 0x000ea4000800007f */
[----:B--2---:R-:W-:Y:S05]  /*b090*/  @!P0 BRA `(.L_x_10806) ;  /* 0xfffffffc00f08947 */ /* 0x004fea000383ffff */
[----:B------:R-:W-:Y:S05]  /*b0a0*/  BRA `(.L_x_10864) ;  /* 0xffffffe400147947 */ /* 0x000fea000383ffff */
.L_x_10811:
[----:B--2---:R2:W3:Y:S02]  /*b0b0*/  SYNCS.PHASECHK.TRANS64.TRYWAIT P0, [R6+URZ+0x13240], R7 ;  /* 0x01324007060075a7 */ /* 0x0044e4000800017f */
[----:B---3--:R-:W-:Y:S05]  /*b0c0*/  @!P0 NANOSLEEP.SYNCS 0x989680 ;  /* 0x009896800000895d */ /* 0x008fea0003900000 */
[----:B------:R-:W3:Y:S02]  /*b0d0*/  @!P0 SYNCS.PHASECHK.TRANS64 P0, [R6+URZ+0x13240], R7 ;  /* 0x01324007060085a7 */ /* 0x000ee4000800007f */
[----:B---3--:R-:W-:Y:S05]  /*b0e0*/  @!P0 BRA `(.L_x_10811) ;  /* 0xfffffffc00f08947 */ /* 0x008fea000383ffff */
[----:B------:R-:W-:Y:S05]  /*b0f0*/  BRA `(.L_x_10865) ;  /* 0xffffffe400887947 */ /* 0x000fea000383ffff */
.L_x_10817:
[----:B-1----:R1:W2:Y:S02]  /*b100*/  SYNCS.PHASECHK.TRANS64.TRYWAIT P0, [R3+URZ+0x13270], R2 ;  /* 0x01327002030075a7 */ /* 0x0022a4000800017f */
[----:B--2---:R-:W-:Y:S05]  /*b110*/  @!P0 NANOSLEEP.SYNCS 0x989680 ;  /* 0x009896800000895d */ /* 0x004fea0003900000 */
[----:B------:R-:W2:Y:S02]  /*b120*/  @!P0 SYNCS.PHASECHK.TRANS64 P0, [R3+URZ+0x13270], R2 ;  /* 0x01327002030085a7 */ /* 0x000ea4000800007f */
[----:B--2---:R-:W-:Y:S05]  /*b130*/  @!P0 BRA `(.L_x_10817) ;  /* 0xfffffffc00f08947 */ /* 0x004fea000383ffff */
[----:B------:R-:W-:Y:S05]  /*b140*/  BRA `(.L_x_10866) ;  /* 0xffffffe8001c7947 */ /* 0x000fea000383ffff */
.L_x_10819:
[----:B-1----:R1:W2:Y:S02]  /*b150*/  SYNCS.PHASECHK.TRANS64.TRYWAIT P0, [R3+URZ+0x13260], R2 ;  /* 0x01326002030075a7 */ /* 0x0022a4000800017f */
[----:B--2---:R-:W-:Y:S05]  /*b160*/  @!P0 NANOSLEEP.SYNCS 0x989680 ;  /* 0x009896800000895d */ /* 0x004fea0003900000 */
[----:B------:R-:W2:Y:S02]  /*b170*/  @!P0 SYNCS.PHASECHK.TRANS64 P0, [R3+URZ+0x13260], R2 ;  /* 0x01326002030085a7 */ /* 0x000ea4000800007f */
[----:B--2---:R-:W-:Y:S05]  /*b180*/  @!P0 BRA `(.L_x_10819) ;  /* 0xfffffffc00f08947 */ /* 0x004fea000383ffff */
[----:B------:R-:W-:Y:S05]  /*b190*/  BRA `(.L_x_10867) ;  /* 0xffffffe800247947 */ /* 0x000fea000383ffff */
.L_x_10824:
[----:B0-----:R0:W2:Y:S02]  /*b1a0*/  SYNCS.PHASECHK.TRANS64.TRYWAIT P0, [R2+URZ+0x13270], R3 ;  /* 0x01327003020075a7 */ /* 0x0010a4000800017f */
[----:B--2---:R-:W-:Y:S05]  /*b1b0*/  @!P0 NANOSLEEP.SYNCS 0x989680 ;  /* 0x009896800000895d */ /* 0x004fea0003900000 */
[----:B------:R-:W2:Y:S02]  /*b1c0*/  @!P0 SYNCS.PHASECHK.TRANS64 P0, [R2+URZ+0x13270], R3 ;  /* 0x01327003020085a7 */ /* 0x000ea4000800007f */
[----:B--2---:R-:W-:Y:S05]  /*b1d0*/  @!P0 BRA `(.L_x_10824) ;  /* 0xfffffffc00f08947 */ /* 0x004fea000383ffff */
[----:B------:R-:W-:Y:S05]  /*b1e0*/  BRA `(.L_x_10868) ;  /* 0xffffffec00147947 */ /* 0x000fea000383ffff */
.L_x_10826:
[----:B0-----:R0:W2:Y:S02]  /*b1f0*/  SYNCS.PHASECHK.TRANS64.TRYWAIT P0, [R2+URZ+0x13260], R5 ;  /* 0x01326005020075a7 */ /* 0x0010a4000800017f */
[----:B--2---:R-:W-:Y:S05]  /*b200*/  @!P0 NANOSLEEP.SYNCS 0x989680 ;  /* 0x009896800000895d */ /* 0x004fea0003900000 */
[----:B------:R-:W2:Y:S02]  /*b210*/  @!P0 SYNCS.PHASECHK.TRANS64 P0, [R2+URZ+0x13260], R5 ;  /* 0x01326005020085a7 */ /* 0x000ea4000800007f */
[----:B--2---:R-:W-:Y:S05]  /*b220*/  @!P0 BRA `(.L_x_10826) ;  /* 0xfffffffc00f08947 */ /* 0x004fea000383ffff */
[----:B------:R-:W-:Y:S05]  /*b230*/  BRA `(.L_x_10869) ;  /* 0xffffffec00207947 */ /* 0x000fea000383ffff */
.L_x_10829:
[----:B0-----:R0:W1:Y:S02]  /*b240*/  SYNCS.PHASECHK.TRANS64.TRYWAIT P0, [R7+URZ+0x13220], R0 ;  /* 0x01322000070075a7 */ /* 0x001064000800017f */
[----:B-1----:R-:W-:Y:S05]  /*b250*/  @!P0 NANOSLEEP.SYNCS 0x989680 ;  /* 0x009896800000895d */ /* 0x002fea0003900000 */
[----:B------:R-:W1:Y:S02]  /*b260*/  @!P0 SYNCS.PHASECHK.TRANS64 P0, [R7+URZ+0x13220], R0 ;  /* 0x01322000070085a7 */ /* 0x000e64000800007f */
[----:B-1----:R-:W-:Y:S05]  /*b270*/  @!P0 BRA `(.L_x_10829) ;  /* 0xfffffffc00f08947 */ /* 0x002fea000383ffff */
[----:B------:R-:W-:Y:S05]  /*b280*/  BRA `(.L_x_10870) ;  /* 0xfffffff000107947 */ /* 0x000fea000383ffff */
.L_x_10833:
[----:B0-----:R0:W1:Y:S02]  /*b290*/  SYNCS.PHASECHK.TRANS64.TRYWAIT P1, [R5+URZ], R4 ;  /* 0x00000004050075a7 */ /* 0x001064000802017f */
[----:B-1----:R-:W-:Y:S05]  /*b2a0*/  @!P1 NANOSLEEP.SYNCS 0x989680 ;  /* 0x009896800000995d */ /* 0x002fea0003900000 */
[----:B------:R-:W1:Y:S02]  /*b2b0*/  @!P1 SYNCS.PHASECHK.TRANS64 P1, [R5+URZ], R4 ;  /* 0x00000004050095a7 */ /* 0x000e64000802007f */
[----:B-1----:R-:W-:Y:S05]  /*b2c0*/  @!P1 BRA `(.L_x_10833) ;  /* 0xfffffffc00f09947 */ /* 0x002fea000383ffff */
[----:B------:R-:W-:Y:S05]  /*b2d0*/  BRA `(.L_x_10871) ;  /* 0xfffffff000647947 */ /* 0x000fea000383ffff */
.L_x_10834:
[----:B-1----:R1:W2:Y:S02]  /*b2e0*/  SYNCS.PHASECHK.TRANS64.TRYWAIT P1, [R3+URZ], R0 ;  /* 0x00000000030075a7 */ /* 0x0022a4000802017f */
[----:B--2---:R-:W-:Y:S05]  /*b2f0*/  @!P1 NANOSLEEP.SYNCS 0x989680 ;  /* 0x009896800000995d */ /* 0x004fea0003900000 */
[----:B------:R-:W2:Y:S02]  /*b300*/  @!P1 SYNCS.PHASECHK.TRANS64 P1, [R3+URZ], R0 ;  /* 0x00000000030095a7 */ /* 0x000ea4000802007f */
[----:B--2---:R-:W-:Y:S05]  /*b310*/  @!P1 BRA `(.L_x_10834) ;  /* 0xfffffffc00f09947 */ /* 0x004fea000383ffff */
[----:B------:R-:W-:Y:S05]  /*b320*/  BRA `(.L_x_10872) ;  /* 0xfffffff000587947 */ /* 0x000fea000383ffff */
.L_x_10836:
[----:B-1----:R1:W2:Y:S02]  /*b330*/  SYNCS.PHASECHK.TRANS64.TRYWAIT P1, [R3+URZ+0x13260], R4 ;  /* 0x01326004030075a7 */ /* 0x0022a4000802017f */
[----:B--2---:R-:W-:Y:S05]  /*b340*/  @!P1 NANOSLEEP.SYNCS 0x989680 ;  /* 0x009896800000995d */ /* 0x004fea0003900000 */
[----:B------:R-:W2:Y:S02]  /*b350*/  @!P1 SYNCS.PHASECHK.TRANS64 P1, [R3+URZ+0x13260], R4 ;  /* 0x01326004030095a7 */ /* 0x000ea4000802007f */
[----:B--2---:R-:W-:Y:S05]  /*b360*/  @!P1 BRA `(.L_x_10836) ;  /* 0xfffffffc00f09947 */ /* 0x004fea000383ffff */
[----:B------:R-:W-:Y:S05]  /*b370*/  BRA `(.L_x_10873) ;  /* 0xfffffff000587947 */ /* 0x000fea000383ffff */
.L_x_10838:
[----:B0-----:R0:W2:Y:S02]  /*b380*/  SYNCS.PHASECHK.TRANS64.TRYWAIT P1, [R5+URZ+0x13260], R0 ;  /* 0x01326000050075a7 */ /* 0x0010a4000802017f */
[----:B--2---:R-:W-:Y:S05]  /*b390*/  @!P1 NANOSLEEP.SYNCS 0x989680 ;  /* 0x009896800000995d */ /* 0x004fea0003900000 */
[----:B------:R-:W2:Y:S02]  /*b3a0*/  @!P1 SYNCS.PHASECHK.TRANS64 P1, [R5+URZ+0x13260], R0 ;  /* 0x01326000050095a7 */ /* 0x000ea4000802007f */
[----:B--2---:R-:W-:Y:S05]  /*b3b0*/  @!P1 BRA `(.L_x_10838) ;  /* 0xfffffffc00f09947 */ /* 0x004fea000383ffff */
[----:B------:R-:W-:Y:S05]  /*b3c0*/  BRA `(.L_x_10874) ;  /* 0xfffffff000587947 */ /* 0x000fea000383ffff */
.L_x_10840:
[----:B--2---:R2:W3:Y:S02]  /*b3d0*/  SYNCS.PHASECHK.TRANS64.TRYWAIT P0, [R3+URZ+0x13280], R4 ;  /* 0x01328004030075a7 */ /* 0x0044e4000800017f */
[----:B---3--:R-:W-:Y:S05]  /*b3e0*/  @!P0 NANOSLEEP.SYNCS 0x989680 ;  /* 0x009896800000895d */ /* 0x008fea0003900000 */
[----:B------:R-:W3:Y:S02]  /*b3f0*/  @!P0 SYNCS.PHASECHK.TRANS64 P0, [R3+URZ+0x13280], R4 ;  /* 0x01328004030085a7 */ /* 0x000ee4000800007f */
[----:B---3--:R-:W-:Y:S05]  /*b400*/  @!P0 BRA `(.L_x_10840) ;  /* 0xfffffffc00f08947 */ /* 0x008fea000383ffff */
[----:B------:R-:W-:Y:S05]  /*b410*/  BRA `(.L_x_10841) ;  /* 0xfffffff000547947 */ /* 0x000fea000383ffff */
.L_x_10875:
        /* <DEDUP_REMOVED lines=14> */
.L_x_12988:


//--------------------- .text._ZN7cutlass13device_kernelIN5flash11enable_sm90INS1_16FlashAttnFwdSm90INS1_25CollectiveMainloopFwdSm90ILi2EN4cute5tupleIJNS5_1CILi1EEES8_S8_EEENS6_IJNS7_ILi192EEENS7_ILi160EEENS7_ILi64EEEEEELi64ENS_12float_e4m3_tEfNS_4arch4Sm90ELb0ELb0ELb0ELb1ELb0ELb0ELb0ELb1ELb1ELb1ELb0ELb0EEENS1_21CollectiveEpilogueFwdINS6_IJSA_SC_SB_EEES9_NS_10bfloat16_tESG_Li384ELb1ELb1ELb0ELb1EEENS1_36VarlenDynamicPersistentTileSchedulerILi192ELi160ELi384ELi128ELb0ELb1ELb1ELb0ELb1ELb1EEEEEEEEEvNT_6ParamsE --------------------------
	.section	.text._ZN7cutlass13device_kernelIN5flash11enable_sm90INS1_16FlashAttnFwdSm90INS1_25CollectiveMainloopFwdSm90ILi2EN4cute5tupleIJNS5_1CILi1EEES8_S8_EEENS6_IJNS7_ILi192EEENS7_ILi160EEENS7_ILi64EEEEEELi64ENS_12float_e4m3_tEfNS_4arch4Sm90ELb0ELb0ELb0ELb1ELb0ELb0ELb0ELb1ELb1ELb1ELb0ELb0EEENS1_21CollectiveEpilogueFwdINS6_IJSA_SC_SB_EEES9_NS_10bfloat16_tESG_Li384ELb1ELb1ELb0ELb1EEENS1_36VarlenDynamicPersistentTileSchedulerILi192ELi160ELi384ELi128ELb0ELb1ELb1ELb0ELb1ELb1EEEEEEEEEvNT_6ParamsE,"ax",@progbits
	.align	128
.text._ZN7cutlass13device_kernelIN5flash11enable_sm90INS1_16FlashAttnFwdSm90INS1_25CollectiveMainloopFwdSm90ILi2EN4cute5tupleIJNS5_1CILi1EEES8_S8_EEENS6_IJNS7_ILi192EEENS7_ILi160EEENS7_ILi64EEEEEELi64ENS_12float_e4m3_tEfNS_4arch4Sm90ELb0ELb0ELb0ELb1ELb0ELb0ELb0ELb1ELb1ELb1ELb0ELb0EEENS1_21CollectiveEpilogueFwdINS6_IJSA_SC_SB_EEES9_NS_10bfloat16_tESG_Li384ELb1ELb1ELb0ELb1EEENS1_36VarlenDynamicPersistentTileSchedulerILi192ELi160ELi384ELi128ELb0ELb1ELb1ELb0ELb1ELb1EEEEEEEEEvNT_6ParamsE:
        .type           _ZN7cutlass13device_kernelIN5flash11enable_sm90INS1_16FlashAttnFwdSm90INS1_25CollectiveMainloopFwdSm90ILi2EN4cute5tupleIJNS5_1CILi1EEES8_S8_EEENS6_IJNS7_ILi192EEENS7_ILi160EEENS7_ILi64EEEEEELi64ENS_12float_e4m3_tEfNS_4arch4Sm90ELb0ELb0ELb0ELb1ELb0ELb0ELb0ELb1ELb1ELb1ELb0ELb0EEENS1_21CollectiveEpilogueFwdINS6_IJSA_SC_SB_EEES9_NS_10bfloat16_tESG_Li384ELb1ELb1ELb0ELb1EEENS1_36VarlenDynamicPersistentTileSchedulerILi192ELi160ELi384ELi128ELb0ELb1ELb1ELb0ELb1ELb1EEEEEEEEEvNT_6ParamsE,@function
        .size           _ZN7cutlass13device_kernelIN5flash11enable_sm90INS1_16FlashAttnFwdSm90INS1_25CollectiveMainloopFwdSm90ILi2EN4cute5tupleIJNS5_1CILi1EEES8_S8_EEENS6_IJNS7_ILi192EEENS7_ILi160EEENS7_ILi64EEEEEELi64ENS_12float_e4m3_tEfNS_4arch4Sm90ELb0ELb0ELb0ELb1ELb0ELb0ELb0ELb1ELb1ELb1ELb0ELb0EEENS1_21CollectiveEpilogueFwdINS6_IJSA_SC_SB_EEES9_NS_10bfloat16_tESG_Li384ELb1ELb1ELb0ELb1EEENS1_36VarlenDynamicPersistentTileSchedulerILi192ELi160ELi384ELi128ELb0ELb1ELb1ELb0ELb1ELb1EEEEEEEEEvNT_6ParamsE,(.L_x_12989 - _ZN7cutlass13device_kernelIN5flash11enable_sm90INS1_16FlashAttnFwdSm90INS1_25CollectiveMainloopFwdSm90ILi2EN4cute5tupleIJNS5_1CILi1EEES8_S8_EEENS6_IJNS7_ILi192EEENS7_ILi160EEENS7_ILi64EEEEEELi64ENS_12float_e4m3_tEfNS_4arch4Sm90ELb0ELb0ELb0ELb1ELb0ELb0ELb0ELb1ELb1ELb1ELb0ELb0EEENS1_21CollectiveEpilogueFwdINS6_IJSA_SC_SB_EEES9_NS_10bfloat16_tESG_Li384ELb1ELb1ELb0ELb1EEENS1_36VarlenDynamicPersistentTileSchedulerILi192ELi160ELi384ELi128ELb0ELb1ELb1ELb0ELb1ELb1EEEEEEEEEvNT_6ParamsE)
        .other          _ZN7cutlass13device_kernelIN5flash11enable_sm90INS1_16FlashAttnFwdSm90INS1_25CollectiveMainloopFwdSm90ILi2EN4cute5tupleIJNS5_1CILi1EEES8_S8_EEENS6_IJNS7_ILi192EEENS7_ILi160EEENS7_ILi64EEEEEELi64ENS_12float_e4m3_tEfNS_4arch4Sm90ELb0ELb0ELb0ELb1ELb0ELb0ELb0ELb1ELb1ELb1ELb0ELb0EEENS1_21CollectiveEpilogueFwdINS6_IJSA_SC_SB_EEES9_NS_10bfloat16_tESG_Li384ELb1ELb1ELb0ELb1EEENS1_36VarlenDynamicPersistentTileSchedulerILi192ELi160ELi384ELi128ELb0ELb1ELb1ELb0ELb1ELb1EEEEEEEEEvNT_6ParamsE,@"STO_CUDA_ENTRY STV_DEFAULT"
_ZN7cutlass13device_kernelIN5flash11enable_sm90INS1_16FlashAttnFwdSm90INS1_25CollectiveMainloopFwdSm90ILi2EN4cute5tupleIJNS5_1CILi1EEES8_S8_EEENS6_IJNS7_ILi192EEENS7_ILi160EEENS7_ILi64EEEEEELi64ENS_12float_e4m3_tEfNS_4arch4Sm90ELb0ELb0ELb0ELb1ELb0ELb0ELb0ELb1ELb1ELb1ELb0ELb0EEENS1_21CollectiveEpilogueFwdINS6_IJSA_SC_SB_EEES9_NS_10bfloat16_tESG_Li384ELb1ELb1ELb0ELb1EEENS1_36VarlenDynamicPersistentTileSchedulerILi192ELi160ELi384ELi128ELb0ELb1ELb1ELb0ELb1ELb1EEEEEEEEEvNT_6ParamsE:
        /* <DEDUP_REMOVED lines=18> */
.L_x_10877:
[----:B------:R-:W-:Y:S05]  /*0120*/  BSYNC B0 ;  /* 0x0000000000007941 */ /* 0x000fea0003800000 */
.L_x_10876:
        /* <DEDUP_REMOVED lines=41> */
.L_x_10878:
        /* <DEDUP_REMOVED lines=22> */
.L_x_10879:
        /* <DEDUP_REMOVED lines=18> */
.L_x_10880:
        /* <DEDUP_REMOVED lines=22> */
.L_x_10881:
        /* <DEDUP_REMOVED lines=22> */
.L_x_10882:
[----:B------:R-:W-:Y:S01]  /*0900*/  PLOP3.LUT P0, PT, PT, PT, UP0, 0x80, 0x0 ;  /* 0x000000000000781c */ /* 0x000fe20003f0f008 */
[----:B------:R-:W-:Y:S01]  /*0910*/  UMOV UR40, 0x1 ;  /* 0x0000000100287882 */ /* 0x000fe20000000000 */
[----:B------:R-:W-:Y:S01]  /*0920*/  NOP ;  /* 0x0000000000007918 */ /* 0x000fe20000000000 */
[----:B------:R-:W-:Y:S01]  /*0930*/  USEL UR40, UR40, 0x2, !UP0 ;  /* 0x0000000228287887 */ /* 0x000fe2000c000000 */
[----:B------:R-:W-:Y:S01]  /*0940*/  ULDC.64 UR52, c[0x0][0x208] ;  /* 0x0000820000347ab9 */ /* 0x000fe20000000a00 */
[----:B012-4-:R-:W-:Y:S08]  /*0950*/  BAR.SYNC.DEFER_BLOCKING 0x0 ;  /* 0x0000000000007b1d */ /* 0x017ff00000010000 */
[----:B------:R-:W-:Y:S05]  /*0960*/  @!P0 BRA `(.L_x_10883) ;  /* 0x0000008000508947 */ /* 0x000fea0003800000 */
.L_x_10884:
        /* <DEDUP_REMOVED lines=16> */
[----:B------:R-:W-:Y:S01]  /*0a70*/  IMAD.MOV.U32 R11, RZ, RZ, -0x2 ;  /* 0xfffffffeff0b7424 */ /* 0x000fe200078e00ff */
[----:B------:R-:W-:Y:S01]  /*0a80*/  R2UR UR50, R30 ;  /* 0x000000001e3272ca */ /* 0x000fe200000e0000 */
        /* <DEDUP_REMOVED lines=9> */
[----:B------:R-:W-:Y:S01]  /*0b20*/  LEA.HI R2, R0, R10, RZ, 0x4 ;  /* 0x0000000a00027211 */ /* 0x000fe200078f20ff */
[----:B------:R-:W-:Y:S01]  /*0b30*/  IMAD.SHL.U32 R4, R3, 0x20, RZ ;  /* 0x0000002003047824 */ /* 0x000fe200078e00ff */
[----:B------:R-:W-:Y:S01]  /*0b40*/  SHF.R.S32.HI R22, RZ, 0x7, R22 ;  /* 0x00000007ff167819 */ /* 0x000fe20000011416 */
[----:B------:R-:W-:Y:S01]  /*0b50*/  IMAD.IADD R19, R10, 0x1, -R19 ;  /* 0x000000010a137824 */ /* 0x000fe200078e0a13 */
[----:B------:R-:W-:-:S02]  /*0b60*/  SHF.R.S32.HI R5, RZ, 0x4, R2 ;  /* 0x00000004ff057819 */ /* 0x000fc40000011402 */
[C---:B------:R-:W-:Y:S02]  /*0b70*/  LOP3.LUT R3, R2.reuse, 0x3fffff0, RZ, 0xc0, !PT ;  /* 0x03fffff002037812 */ /* 0x040fe400078ec0ff */
[----:B------:R-:W-:Y:S02]  /*0b80*/  SHF.R.S32.HI R6, RZ, 0x1f, R19 ;  /* 0x0000001fff067819 */ /* 0x000fe40000011413 */
[----:B------:R-:W-:Y:S01]  /*0b90*/  LEA.HI R2, R2, R5, RZ, 0x1 ;  /* 0x0000000502027211 */ /* 0x000fe200078f08ff */
[----:B------:R-:W-:Y:S01]  /*0ba0*/  IMAD.IADD R3, R10, 0x1, -R3 ;  /* 0x000000010a037824 */ /* 0x000fe200078e0a03 */
[----:B------:R-:W-:Y:S02]  /*0bb0*/  LOP3.LUT R4, R4, 0xfffffc00, RZ, 0xc0, !PT ;  /* 0xfffffc0004047812 */ /* 0x000fe400078ec0ff */
[----:B------:R-:W-:Y:S02]  /*0bc0*/  LEA.HI R7, R6, R19, RZ, 0x2 ;  /* 0x0000001306077211 */ /* 0x000fe400078f10ff */
[----:B------:R-:W-:Y:S01]  /*0bd0*/  LOP3.LUT R2, R2, 0x1ffffffe, RZ, 0xc0, !PT ;  /* 0x1ffffffe02027812 */ /* 0x000fe200078ec0ff */
[----:B------:R-:W-:Y:S01]  /*0be0*/  IMAD R3, R3, 0x40, R4 ;  /* 0x0000004003037824 */ /* 0x000fe200078e0204 */
[----:B------:R-:W-:-:S02]  /*0bf0*/  LEA.HI R4, R0, R10, RZ, 0x2 ;  /* 0x0000000a00047211 */ /* 0x000fc400078f10ff */
[--C-:B------:R-:W-:Y:S01]  /*0c00*/  SHF.R.S32.HI R8, RZ, 0x2, R7.reuse ;  /* 0x00000002ff087819 */ /* 0x100fe20000011407 */
[----:B------:R-:W-:Y:S01]  /*0c10*/  IMAD.IADD R2, R5, 0x1, -R2 ;  /* 0x0000000105027824 */ /* 0x000fe200078e0a02 */
[----:B------:R-:W-:Y:S02]  /*0c20*/  SHF.R.S32.HI R9, RZ, 0x1f, R7 ;  /* 0x0000001fff097819 */ /* 0x000fe40000011407 */
[----:B------:R-:W-:Y:S01]  /*0c30*/  LOP3.LUT R4, R4, 0xfffffffc, RZ, 0xc0, !PT ;  /* 0xfffffffc04047812 */ /* 0x000fe200078ec0ff */
[----:B------:R-:W-:Y:S01]  /*0c40*/  IMAD R3, R2, 0x8, R3 ;  /* 0x0000000802037824 */ /* 0x000fe200078e0203 */
[----:B------:R-:W-:Y:S01]  /*0c50*/  LEA.HI R9, R9, R8, RZ, 0x3 ;  /* 0x0000000809097211 */ /* 0x000fe200078f18ff */
[----:B------:R-:W-:Y:S01]  /*0c60*/  IMAD.HI R2, R22, 0x55555556, RZ ;  /* 0x5555555616027827 */ /* 0x000fe200078e02ff */
[----:B------:R-:W-:Y:S02]  /*0c70*/  LEA.HI R0, R0, R10, RZ, 0x3 ;  /* 0x0000000a00007211 */ /* 0x000fe400078f18ff */
[----:B------:R-:W-:Y:S01]  /*0c80*/  LOP3.LUT R9, R9, 0xfffffff8, RZ, 0xc0, !PT ;  /* 0xfffffff809097812 */ /* 0x000fe200078ec0ff */
[----:B------:R-:W-:Y:S01]  /*0c90*/  IMAD.IADD R4, R10, 0x1, -R4 ;  /* 0x000000010a047824 */ /* 0x000fe200078e0a04 */
[----:B------:R-:W-:Y:S01]  /*0ca0*/  LEA.HI R6, R6, R19, RZ, 0x5 ;  /* 0x0000001306067211 */ /* 0x000fe200078f28ff */
[----:B------:R0:W-:Y:S01]  /*0cb0*/  STL [R1+0x4], R3 ;  /* 0x0000040301007387 */ /* 0x0001e20000100800 */
[----:B------:R-:W-:Y:S01]  /*0cc0*/  LOP3.LUT R16, R0, 0xfffffff8, RZ, 0xc0, !PT ;  /* 0xfffffff800107812 */ /* 0x000fe200078ec0ff */
[----:B------:R-:W-:Y:S01]  /*0cd0*/  IMAD.IADD R9, R8, 0x1, -R9 ;  /* 0x0000000108097824 */ /* 0x000fe200078e0a09 */
[----:B------:R-:W-:-:S02]  /*0ce0*/  SHF.R.S32.HI R6, RZ, 0x5, R6 ;  /* 0x00000005ff067819 */ /* 0x000fc40000011406 */
[----:B------:R-:W-:Y:S01]  /*0cf0*/  LOP3.LUT R8, R7, 0x7ffffffc, RZ, 0xc0, !PT ;  /* 0x7ffffffc07087812 */ /* 0x000fe200078ec0ff */
[----:B------:R-:W-:Y:S01]  /*0d00*/  IMAD.IADD R16, R10, 0x1, -R16 ;  /* 0x000000010a107824 */ /* 0x000fe200078e0a10 */
[----:B------:R-:W-:Y:S01]  /*0d10*/  SHF.R.S32.HI R18, RZ, 0x3, R0 ;  /* 0x00000003ff127819 */ /* 0x000fe20000011400 */
[----:B------:R-:W-:Y:S01]  /*0d20*/  IMAD R6, R6, 0x10, R9 ;  /* 0x0000001006067824 */ /* 0x000fe200078e0209 */
[----:B0-----:R-:W-:Y:S01]  /*0d30*/  LEA.HI R3, R2, R2, RZ, 0x1 ;  /* 0x0000000202037211 */ /* 0x001fe200078f08ff */
[----:B------:R-:W-:Y:S01]  /*0d40*/  IMAD.SHL.U32 R17, R16, 0x8, RZ ;  /* 0x0000000810117824 */ /* 0x000fe200078e00ff */
[----:B------:R-:W-:Y:S01]  /*0d50*/  LEA.HI R2, R4, R4, RZ, 0x1 ;  /* 0x0000000404027211 */ /* 0x000fe200078f08ff */
[----:B------:R-:W-:Y:S02]  /*0d60*/  IMAD.IADD R8, R19, 0x1, -R8 ;  /* 0x0000000113087824 */ /* 0x000fe400078e0a08 */
[----:B------:R-:W-:Y:S01]  /*0d70*/  IMAD R3, R3, -0x3, R22 ;  /* 0xfffffffd03037824 */ /* 0x000fe200078e0216 */
[----:B------:R-:W-:Y:S01]  /*0d80*/  LOP3.LUT R5, R2, 0x1ffffffe, RZ, 0xc0, !PT ;  /* 0x1ffffffe02057812 */ /* 0x000fe200078ec0ff */
[----:B------:R-:W-:Y:S01]  /*0d90*/  IMAD R156, R8, R11, 0xa0 ;  /* 0x000000a0089c7424 */ /* 0x000fe200078e020b */
[----:B------:R-:W-:Y:S01]  /*0da0*/  SHF.R.S32.HI R0, RZ, 0x1f, R17 ;  /* 0x0000001fff007819 */ /* 0x000fe20000011411 */
[----:B------:R-:W-:-:S02]  /*0db0*/  IMAD R23, R3, 0x40, R6 ;  /* 0x0000004003177824 */ /* 0x000fc400078e0206 */
[----:B------:R-:W-:-:S04]  /*0dc0*/  IMAD.IADD R4, R4, 0x1, -R5 ;  /* 0x0000000104047824 */ /* 0x000fc800078e0a05 */
[----:B------:R-:W-:-:S07]  /*0dd0*/  IMAD R157, R4, 0x8, R23 ;  /* 0x00000008049d7824 */ /* 0x000fce00078e0217 */
.L_x_10916:
        /* <DEDUP_REMOVED lines=65> */
[----:B------:R0:W3:Y:S04]  /*11f0*/  @P0 LDG.E R2, desc[UR52][R2.64] ;  /* 0x0000003402020981 */ /* 0x0000e8000c1e1900 */
[----:B------:R-:W4:Y:S01]  /*1200*/  @P1 LDG.E R4, desc[UR52][R4.64] ;  /* 0x0000003404041981 */ /* 0x000f22000c1e1900 */
        /* <DEDUP_REMOVED lines=11> */
[----:B-----5:R-:W-:Y:S01]  /*12c0*/  CS2R R12, SRZ ;  /* 0x00000000000c7805 */ /* 0x020fe2000001ff00 */
[----:B------:R-:W-:Y:S01]  /*12d0*/  UIMAD UR4, UR4, UR6, URZ ;  /* 0x00000006040472a4 */ /* 0x000fe2000f8e023f */
[----:B------:R-:W-:Y:S02]  /*12e0*/  CS2R R14, SRZ ;  /* 0x00000000000e7805 */ /* 0x000fe4000001ff00 */
[----:B------:R-:W-:Y:S02]  /*12f0*/  CS2R R20, SRZ ;  /* 0x0000000000147805 */ /* 0x000fe4000001ff00 */
[----:B------:R-:W-:Y:S01]  /*1300*/  CS2R R24, SRZ ;  /* 0x0000000000187805 */ /* 0x000fe2000001ff00 */
        /* <DEDUP_REMOVED lines=22> */
.L_x_10885:
[----:B------:R-:W-:Y:S01]  /*1470*/  UIADD3 UR54, -UR54, UR4, URZ ;  /* 0x0000000436367290 */ /* 0x000fe2000fffe13f */
[----:B------:R-:W-:Y:S01]  /*1480*/  CS2R R32, SRZ ;  /* 0x0000000000207805 */ /* 0x000fe2000001ff00 */
[----:B------:R-:W-:Y:S01]  /*1490*/  UMOV UR49, UR50 ;  /* 0x0000003200317c82 */ /* 0x000fe20008000000 */
[----:B------:R-:W-:Y:S01]  /*14a0*/  CS2R R26, SRZ ;  /* 0x00000000001a7805 */ /* 0x000fe2000001ff00 */
[----:B------:R-:W-:Y:S01]  /*14b0*/  UISETP.GE.AND UP0, UPT, UR54, 0x1, UPT ;  /* 0x000000013600788c */ /* 0x000fe2000bf06270 */
[----:B------:R-:W-:Y:S01]  /*14c0*/  CS2R R56, SRZ ;  /* 0x0000000000387805 */ /* 0x000fe2000001ff00 */
[----:B------:R-:W-:Y:S01]  /*14d0*/  UIADD3 UR4, UR54, 0x9f, URZ ;  /* 0x0000009f36047890 */ /* 0x000fe2000fffe03f */
[----:B------:R-:W-:Y:S01]  /*14e0*/  IMAD.MOV.U32 R34, RZ, RZ, RZ ;  /* 0x000000ffff227224 */ /* 0x000fe200078e00ff */
[----:B------:R-:W-:Y:S02]  /*14f0*/  CS2R R36, SRZ ;  /* 0x0000000000247805 */ /* 0x000fe4000001ff00 */
[----:B------:R-:W-:-:S02]  /*1500*/  CS2R R40, SRZ ;  /* 0x0000000000287805 */ /* 0x000fc4000001ff00 */
[----:B------:R-:W-:Y:S01]  /*1510*/  PLOP3.LUT P1, PT, PT, PT, UP0, 0x80, 0x0 ;  /* 0x000000000000781c */ /* 0x000fe20003f2f008 */
[----:B------:R-:W-:Y:S01]  /*1520*/  UIMAD.WIDE UR4, UR4, 0x66666667, URZ ;  /* 0x66666667040478a5 */ /* 0x000fe2000f8e023f */
[----:B------:R-:W-:Y:S02]  /*1530*/  CS2R R58, SRZ ;  /* 0x00000000003a7805 */ /* 0x000fe4000001ff00 */
[----:B------:R-:W-:Y:S02]  /*1540*/  CS2R R44, SRZ ;  /* 0x00000000002c7805 */ /* 0x000fe4000001ff00 */
[----:B------:R-:W-:Y:S01]  /*1550*/  CS2R R60, SRZ ;  /* 0x00000000003c7805 */ /* 0x000fe2000001ff00 */
[----:B------:R-:W-:-:S04]  /*1560*/  USHF.R.U32.HI UR51, URZ, 0x1f, UR5 ;  /* 0x0000001f3f337899 */ /* 0x000fc80008011605 */
[----:B------:R-:W-:Y:S02]  /*1570*/  ULEA.HI.SX32 UR51, UR5, UR51, 0x1a ;  /* 0x0000003305337291 */ /* 0x000fe4000f8fd23f */
[----:B------:R-:W-:Y:S10]  /*1580*/  @!P1 BRA `(.L_x_10886) ;  /* 0x0000005400f89947 */ /* 0x000ff40003800000 */
[----:B------:R-:W0:Y:S01]  /*1590*/  SHFL.IDX PT, R0, R22, RZ, 0x1f ;  /* 0x00001fff16007589 */ /* 0x000e2200000e0000 */
[----:B------:R-:W1:Y:S01]  /*15a0*/  S2UR UR8, SR_CgaCtaId ;  /* 0x00000000000879c3 */ /* 0x000e620000008800 */
[----:B------:R-:W-:Y:S01]  /*15b0*/  UMOV UR7, 0x400 ;  /* 0x0000040000077882 */ /* 0x000fe20000000000 */
        /* <DEDUP_REMOVED lines=8> */
[----:B------:R-:W-:Y:S01]  /*1640*/  ULEA UR5, UR5, UR4, 0xc ;  /* 0x0000000405057291 */ /* 0x000fe2000f8e603f */
[----:B------:R-:W-:-:S03]  /*1650*/  PLOP3.LUT P0, PT, PT, PT, UP0, 0x80, 0x0 ;  /* 0x000000000000781c */ /* 0x000fc60003f0f008 */
[----:B------:R-:W-:-:S04]  /*1660*/  USHF.R.U32.HI UR5, URZ, 0x4, UR5 ;  /* 0x000000043f057899 */ /* 0x000fc80008011605 */
[----:B------:R-:W-:-:S04]  /*1670*/  ULOP3.LUT UR5, UR5, 0x3fff, URZ, 0xc0, !UPT ;  /* 0x00003fff05057892 */ /* 0x000fc8000f8ec03f */
[----:B------:R-:W-:-:S07]  /*1680*/  ULOP3.LUT UR55, UR5, 0x10000, URZ, 0xfc, !UPT ;  /* 0x0001000005377892 */ /* 0x000fce000f8efc3f */
[----:B------:R-:W-:Y:S01]  /*1690*/  UMOV UR36, UR55 ;  /* 0x0000003700247c82 */ /* 0x000fe20008000000 */
        /* <DEDUP_REMOVED lines=17> */
.L_x_10887:
        /* <DEDUP_REMOVED lines=13> */
.L_x_11010:
[----:B------:R-:W-:Y:S05]  /*1880*/  @!P0 BRA `(.L_x_10889) ;  /* 0x0000000000048947 */ /* 0x000fea0003800000 */
[----:B------:R-:W-:Y:S01]  /*1890*/  BPT.TRAP 0x1 ;  /* 0x000000040000795c */ /* 0x000fe20000300000 */
.L_x_10889:
[----:B------:R-:W-:Y:S02]  /*18a0*/  IMAD.U32 R4, RZ, RZ, UR42 ;  /* 0x0000002aff047e24 */ /* 0x000fe4000f8e00ff */
[----:B------:R-:W-:-:S03]  /*18b0*/  IMAD.U32 R5, RZ, RZ, UR43 ;  /* 0x0000002bff057e24 */ /* 0x000fc6000f8e00ff */
[----:B------:R-:W-:Y:S01]  /*18c0*/  SHF.L.U32 R4, R4, 0x1f, RZ ;  /* 0x0000001f04047819 */ /* 0x000fe200000006ff */
[----:B------:R-:W-:-:S04]  /*18d0*/  IMAD R5, R5, 0x8, R0 ;  /* 0x0000000805057824 */ /* 0x000fc800078e0200 */
[----:B------:R1:W2:Y:S01]  /*18e0*/  SYNCS.PHASECHK.TRANS64.TRYWAIT P1, [R5+URZ+0x13230], R4 ;  /* 0x01323004050075a7 */ /* 0x0002a2000802017f */
[----:B------:R-:W-:Y:S05]  /*18f0*/  @!P0 BRA `(.L_x_10890) ;  /* 0x0000000000048947 */ /* 0x000fea0003800000 */
[----:B------:R-:W-:Y:S01]  /*1900*/  BPT.TRAP 0x1 ;  /* 0x000000040000795c */ /* 0x000fe20000300000 */
.L_x_10890:
[----:B------:R-:W3:Y:S01]  /*1910*/  LDL.LU R6, [R1] ;  /* 0x0000000001067983 */ /* 0x000ee20000300800 */
[----:B------:R-:W4:Y:S01]  /*1920*/  S2R R7, SR_TID.X ;  /* 0x0000000000077919 */ /* 0x000f220000002100 */
[----:B0-----:R-:W-:Y:S01]  /*1930*/  VIADD R3, R0, 0xe000 ;  /* 0x0000e00000037836 */ /* 0x001fe20000000000 */
[----:B----4-:R-:W-:-:S04]  /*1940*/  LOP3.LUT P2, RZ, R7, 0x7f, RZ, 0xc0, !PT ;  /* 0x0000007f07ff7812 */ /* 0x010fc8000784c0ff */
[----:B------:R-:W-:-:S04]  /*1950*/  SHF.R.U32.HI R3, RZ, 0x4, R3 ;  /* 0x00000004ff037819 */ /* 0x000fc80000011603 */
[----:B------:R-:W-:Y:S02]  /*1960*/  LOP3.LUT R3, R3, 0x3fff, RZ, 0xc0, !PT ;  /* 0x00003fff03037812 */ /* 0x000fe400078ec0ff */
[----:B---3--:R-:W-:-:S04]  /*1970*/  LOP3.LUT R6, R6, 0xffffffef, RZ, 0xc0, !PT ;  /* 0xffffffef06067812 */ /* 0x008fc800078ec0ff */
[----:B------:R-:W-:-:S05]  /*1980*/  @P2 LOP3.LUT R6, R6, 0x10, RZ, 0xfc, !PT ;  /* 0x0000001006062812 */ /* 0x000fca00078efcff */
[----:B------:R0:W-:Y:S01]  /*1990*/  STL [R1], R6 ;  /* 0x0000000601007387 */ /* 0x0001e20000100800 */
[----:B--2---:R-:W-:Y:S05]  /*19a0*/  @P1 BRA `(.L_x_10891) ;  /* 0x0000000000081947 */ /* 0x004fea0003800000 */
[----:B------:R-:W2:Y:S02]  /*19b0*/  SYNCS.PHASECHK.TRANS64.TRYWAIT P1, [R5+URZ+0x13230], R4 ;  /* 0x01323004050075a7 */ /* 0x000ea4000802017f */
[----:B--2---:R-:W-:Y:S05]  /*19c0*/  @!P1 BRA `(.L_x_10892) ;  /* 0x000000b800d09947 */ /* 0x004fea0003800000 */
.L_x_10891:
[----:B------:R-:W-:Y:S05]  /*19d0*/  WARPSYNC.ALL ;  /* 0x0000000000007948 */ /* 0x000fea0003800000 */
[----:B------:R-:W-:Y:S01]  /*19e0*/  IMAD.MOV.U32 R55, RZ, RZ, RZ ;  /* 0x000000ffff377224 */ /* 0x000fe200078e00ff */
[----:B------:R-:W-:-:S04]  /*19f0*/  LOP3.LUT R3, R3, 0x10000, RZ, 0xfc, !PT ;  /* 0x0001000003037812 */ /* 0x000fc800078efcff */
[----:B------:R-:W-:Y:S01]  /*1a00*/  R2UR UR8, R3 ;  /* 0x00000000030872ca */ /* 0x000fe200000e0000 */
[----:B------:R-:W-:Y:S01]  /*1a10*/  WARPGROUP.ARRIVE ;  /* 0x00000000000079c5 */ /* 0x000fe20000000000 */
[----:B------:R-:W-:Y:S01]  /*1a20*/  UMOV UR39, 0x80000020 ;  /* 0x8000002000277882 */ /* 0x000fe20000000000 */
[----:B------:R-:W-:Y:S01]  /*1a30*/  UMOV UR4, UR36 ;  /* 0x0000002400047c82 */ /* 0x000fe20008000000 */
[----:B------:R-:W-:Y:S01]  /*1a40*/  UMOV UR5, UR37 ;  /* 0x0000002500057c82 */ /* 0x000fe20008000000 */
[----:B------:R-:W-:Y:S01]  /*1a50*/  UMOV UR7, 0x80000020 ;  /* 0x8000002000077882 */ /* 0x000fe20000000000 */
[----:B------:R-:W-:Y:S01]  /*1a60*/  UIADD3 UR10, UR55, 0x2, URZ ;  /* 0x00000002370a7890 */ /* 0x000fe2000fffe03f */
[----:B0-----:R-:W-:Y:S01]  /*1a70*/  VIADD R6, R156, UR54 ;  /* 0x000000369c067c36 */ /* 0x001fe20008000000 */
[----:B------:R-:W-:Y:S01]  /*1a80*/  P2R R7, PR, RZ, 0x1 ;  /* 0x00000001ff077803 */ /* 0x000fe20000000000 */
[----:B------:R-:W-:Y:S01]  /*1a90*/  IMAD.U32 R9, RZ, RZ, UR51 ;  /* 0x00000033ff097e24 */ /* 0x000fe2000f8e00ff */
[----:B------:R-:W0:Y:S01]  /*1aa0*/  S2R R120, SR_TID.X ;  /* 0x0000000000787919 */ /* 0x000e220000002100 */
[----:B------:R-:W-:Y:S01]  /*1ab0*/  IMAD.U32 R49, RZ, RZ, UR47 ;  /* 0x0000002fff317e24 */ /* 0x000fe2000f8e00ff */
[----:B------:R-:W-:Y:S01]  /*1ac0*/  UISETP.GE.AND UP0, UPT, UR54, 0xa1, UPT ;  /* 0x000000a13600788c */ /* 0x000fe2000bf06270 */
[----:B------:R-:W-:Y:S01]  /*1ad0*/  IMAD R6, R9, -0xa0, R6 ;  /* 0xffffff6009067824 */ /* 0x000fe200078e0206 */
[----:B------:R-:W-:-:S04]  /*1ae0*/  UIMAD UR8, UR43, 0x280, UR8 ;  /* 0x000002802b0878a4 */ /* 0x000fc8000f8e0208 */
[----:B------:R-:W-:Y:S01]  /*1af0*/  UIADD3 UR6, UR8, 0x180, URZ ;  /* 0x0000018008067890 */ /* 0x000fe2000fffe03f */
[C---:B------:R-:W-:Y:S01]  /*1b00*/  ISETP.GT.AND P2, PT, R6.reuse, RZ, PT ;  /* 0x000000ff0600720c */ /* 0x040fe20003f44270 */
        /* <DEDUP_REMOVED lines=47> */
[----:B------:R-:W-:Y:S01]  /*1e00*/  FSEL R109, R109, -INF , P1 ;  /* 0xff8000006d6d7808 */ /* 0x000fe20000800000 */
[----:B------:R-:W-:Y:S01]  /*1e10*/  UIADD3 UR8, UR8, 0x202, URZ ;  /* 0x0000020208087890 */ /* 0x000fe2000fffe03f */
[----:B-12---:R-:W-:-:S02]  /*1e20*/  FMNMX.FTZ R4, R108, R9, !PT ;  /* 0x000000096c047209 */ /* 0x006fc40007810000 */
        /* <DEDUP_REMOVED lines=20> */
[----:B------:R-:W-:Y:S02]  /*1f70*/  ISETP.GT.AND P2, PT, R6, 0x28, PT ;  /* 0x000000280600780c */ /* 0x000fe40003f44270 */
        /* <DEDUP_REMOVED lines=77> */
[----:B------:R-:W-:Y:S02]  /*2450*/  FMNMX.FTZ R20, R110, R15, !PT ;  /* 0x0000000f6e147209 */ /* 0x000fe40007810000 */
[----:B------:R-:W-:Y:S01]  /*2460*/  FSEL R87, R87, -INF , P3 ;  /* 0xff80000057577808 */ /* 0x000fe20001800000 */
[----:B------:R-:W-:Y:S02]  /*2470*/  WARPGROUP.DEPBAR.LE gsb0, 0x0 ;  /* 0x00008000000079c5 */ /* 0x000fe40000010000 */
[----:B------:R-:W-:Y:S01]  /*2480*/  WARPGROUP.ARRIVE ;  /* 0x00000000000079c5 */ /* 0x000fe20000000000 */
[----:B------:R-:W-:Y:S02]  /*2490*/  FSEL R56, R56, -INF , P1 ;  /* 0xff80000038387808 */ /* 0x000fe40000800000 */
[----:B------:R-:W-:Y:S02]  /*24a0*/  FSEL R57, R57, -INF , P2 ;  /* 0xff80000039397808 */ /* 0x000fe40001000000 */
[----:B------:R-:W-:Y:S01]  /*24b0*/  FMNMX.FTZ R4, R56, R9, !PT ;  /* 0x0000000938047209 */ /* 0x000fe20007810000 */
[----:B------:R-:W-:Y:S01]  /*24c0*/  QGMMA.64x32x32.F32.E4M3.E4M3 R24, gdesc[UR4], R24, gsb0 ;  /* 0x00600000041879f3 */ /* 0x000fe20008000818 */
[----:B------:R-:W-:-:S02]  /*24d0*/  FSEL R60, R60, -INF , P5 ;  /* 0xff8000003c3c7808 */ /* 0x000fc40002800000 */
[----:B------:R-:W-:Y:S02]  /*24e0*/  FMNMX.FTZ R9, R57, R4, !PT ;  /* 0x0000000439097209 */ /* 0x000fe40007810000 */
[----:B------:R-:W-:Y:S02]  /*24f0*/  ISETP.GT.AND P3, PT, R6, 0x70, PT ;  /* 0x000000700600780c */ /* 0x000fe40003f64270 */
[----:B------:R-:W-:Y:S02]  /*2500*/  FSEL R61, R61, -INF , P4 ;  /* 0xff8000003d3d7808 */ /* 0x000fe40002000000 */
[----:B------:R-:W-:Y:S02]  /*2510*/  FMNMX.FTZ R4, R60, R9, !PT ;  /* 0x000000093c047209 */ /* 0x000fe40007810000 */
[----:B------:R-:W-:Y:S02]  /*2520*/  FMNMX.FTZ R15, R111, R20, !PT ;  /* 0x000000146f0f7209 */ /* 0x000fe40007810000 */
[----:B------:R-:W-:-:S02]  /*2530*/  FSEL R58, R58, -INF , P1 ;  /* 0xff8000003a3a7808 */ /* 0x000fc40000800000 */
[----:B------:R-:W-:Y:S02]  /*2540*/  ISETP.GT.AND P1, PT, R6, 0x71, PT ;  /* 0x000000710600780c */ /* 0x000fe40003f24270 */
[----:B------:R-:W-:Y:S02]  /*2550*/  FSEL R64, R64, -INF , P3 ;  /* 0xff80000040407808 */ /* 0x000fe40001800000 */
[----:B------:R-:W-:Y:S02]  /*2560*/  FMNMX.FTZ R9, R61, R4, !PT ;  /* 0x000000043d097209 */ /* 0x000fe40007810000 */
[----:B------:R-:W-:Y:S02]  /*2570*/  FMNMX.FTZ R20, R114, R15, !PT ;  /* 0x0000000f72147209 */ /* 0x000fe40007810000 */
[----:B------:R-:W-:Y:S02]  /*2580*/  FSEL R59, R59, -INF , P2 ;  /* 0xff8000003b3b7808 */ /* 0x000fe40001000000 */
[----:B------:R-:W-:-:S02]  /*2590*/  ISETP.GT.AND P2, PT, R6, 0x78, PT ;  /* 0x000000780600780c */ /* 0x000fc40003f44270 */
[----:B------:R-:W-:Y:S02]  /*25a0*/  FSEL R65, R65, -INF , P1 ;  /* 0xff80000041417808 */ /* 0x000fe40000800000 */
[----:B------:R-:W-:Y:S02]  /*25b0*/  FMNMX.FTZ R4, R64, R9, !PT ;  /* 0x0000000940047209 */ /* 0x000fe40007810000 */
        /* <DEDUP_REMOVED lines=14> */
[----:B------:R-:W-:Y:S01]  /*26a0*/  ISETP.GT.AND P4, PT, R6, 0x91, PT ;  /* 0x000000910600780c */ /* 0x000fe20003f84270 */
[----:B------:R-:W-:Y:S02]  /*26b0*/  WARPGROUP.DEPBAR.LE gsb0, 0x0 ;  /* 0x00008000000079c5 */ /* 0x000fe40000010000 */
[----:B------:R-:W-:-:S02]  /*26c0*/  FSEL R8, R24, -INF , P6 ;  /* 0xff80000018087808 */ /* 0x000fc40003000000 */
[----:B------:R-:W-:Y:S02]  /*26d0*/  FMNMX.FTZ R24, R118, R21, !PT ;  /* 0x0000001576187209 */ /* 0x000fe40007810000 */
[----:B------:R-:W-:Y:S02]  /*26e0*/  FSEL R48, R25, -INF , P0 ;  /* 0xff80000019307808 */ /* 0x000fe40000000000 */
[----:B------:R-:W-:Y:S02]  /*26f0*/  FMNMX.FTZ R21, R119, R24, !PT ;  /* 0x0000001877157209 */ /* 0x000fe40007810000 */
[----:B------:R-:W-:Y:S02]  /*2700*/  FMNMX.FTZ R9, R8, R9, !PT ;  /* 0x0000000908097209 */ /* 0x000fe40007810000 */
[----:B------:R-:W-:Y:S02]  /*2710*/  FMNMX.FTZ R24, R90, R21, !PT ;  /* 0x000000155a187209 */ /* 0x000fe40007810000 */
[----:B------:R-:W-:-:S02]  /*2720*/  FSEL R54, R28, -INF , P1 ;  /* 0xff8000001c367808 */ /* 0x000fc40000800000 */
[----:B------:R-:W-:Y:S02]  /*2730*/  FMNMX.FTZ R25, R91, R24, !PT ;  /* 0x000000185b197209 */ /* 0x000fe40007810000 */
[----:B------:R-:W-:Y:S02]  /*2740*/  FMNMX.FTZ R9, R48, R9, !PT ;  /* 0x0000000930097209 */ /* 0x000fe40007810000 */
[----:B------:R-:W-:Y:S02]  /*2750*/  FMNMX.FTZ R28, R94, R25, !PT ;  /* 0x000000195e1c7209 */ /* 0x000fe40007810000 */
[----:B------:R-:W-:Y:S02]  /*2760*/  FSEL R52, R29, -INF , P2 ;  /* 0xff8000001d347808 */ /* 0x000fe40001000000 */
[----:B------:R-:W-:Y:S02]  /*2770*/  FMNMX.FTZ R9, R54, R9, !PT ;  /* 0x0000000936097209 */ /* 0x000fe40007810000 */
[----:B------:R-:W-:-:S02]  /*2780*/  FMNMX.FTZ R25, R95, R28, !PT ;  /* 0x0000001c5f197209 */ /* 0x000fc40007810000 */
[----:B------:R-:W-:Y:S02]  /*2790*/  FSEL R50, R32, -INF , P3 ;  /* 0xff80000020327808 */ /* 0x000fe40001800000 */
[----:B------:R-:W-:Y:S02]  /*27a0*/  FMNMX.FTZ R9, R52, R9, !PT ;  /* 0x0000000934097209 */ /* 0x000fe40007810000 */
[----:B------:R-:W-:Y:S02]  /*27b0*/  FMNMX.FTZ R28, R98, R25, !PT ;  /* 0x00000019621c7209 */ /* 0x000fe40007810000 */
[----:B------:R-:W-:Y:S02]  /*27c0*/  FSEL R62, R62, -INF , P5 ;  /* 0xff8000003e3e7808 */ /* 0x000fe40002800000 */
[----:B------:R-:W-:Y:S02]  /*27d0*/  FSEL R45, R33, -INF , P4 ;  /* 0xff800000212d7808 */ /* 0x000fe40002000000 */
[----:B------:R-:W-:-:S02]  /*27e0*/  FMNMX.FTZ R4, R50, R9, !PT ;  /* 0x0000000932047209 */ /* 0x000fc40007810000 */
[----:B------:R-:W-:Y:S02]  /*27f0*/  ISETP.GT.AND P5, PT, R6, 0x98, PT ;  /* 0x000000980600780c */ /* 0x000fe40003fa4270 */
        /* <DEDUP_REMOVED lines=10> */
[----:B------:R-:W-:Y:S01]  /*28a0*/  P2R R13, PR, RZ, 0x2 ;  /* 0x00000002ff0d7803 */ /* 0x000fe20000000000 */
[----:B------:R-:W1:Y:S01]  /*28b0*/  SHFL.BFLY PT, R4, R9, 0x2, 0x1f ;  /* 0x0c401f0009047f89 */ /* 0x000e6200000e0000 */
[----:B------:R-:W-:-:S02]  /*28c0*/  FMNMX.FTZ R33, R75, R32, !PT ;  /* 0x000000204b217209 */ /* 0x000fc40007810000 */
[----:B------:R-:W-:Y:S02]  /*28d0*/  ISETP.GT.AND P1, PT, R6, 0x79, PT ;  /* 0x000000790600780c */ /* 0x000fe40003f24270 */
[----:B------:R-:W-:Y:S02]  /*28e0*/  FMNMX.FTZ R36, R78, R33, !PT ;  /* 0x000000214e247209 */ /* 0x000fe40007810000 */
[----:B------:R-:W-:Y:S02]  /*28f0*/  P2R R14, PR, RZ, 0x1 ;  /* 0x00000001ff0e7803 */ /* 0x000fe40000000000 */
[----:B------:R-:W-:Y:S02]  /*2900*/  FMNMX.FTZ R33, R79, R36, !PT ;  /* 0x000000244f217209 */ /* 0x000fe40007810000 */
[----:B------:R-:W-:Y:S02]  /*2910*/  ISETP.GT.AND P0, PT, R6, 0x80, PT ;  /* 0x000000800600780c */ /* 0x000fe40003f04270 */
[----:B------:R-:W-:-:S02]  /*2920*/  FMNMX.FTZ R36, R82, R33, !PT ;  /* 0x0000002152247209 */ /* 0x000fc40007810000 */
[----:B------:R-:W-:Y:S02]  /*2930*/  FSEL R71, R71, -INF , P1 ;  /* 0xff80000047477808 */ /* 0x000fe40000800000 */
[----:B------:R-:W-:Y:S02]  /*2940*/  FMNMX.FTZ R37, R83, R36, !PT ;  /* 0x0000002453257209 */ /* 0x000fe40007810000 */
[----:B------:R-:W-:Y:S02]  /*2950*/  FSEL R26, R26, -INF , P0 ;  /* 0xff8000001a1a7808 */ /* 0x000fe40000000000 */
[----:B------:R-:W-:Y:S02]  /*2960*/  FMNMX.FTZ R40, R86, R37, !PT ;  /* 0x0000002556287209 */ /* 0x000fe40007810000 */
[----:B------:R-:W-:Y:S02]  /*2970*/  ISETP.NE.AND P0, PT, R14, RZ, PT ;  /* 0x000000ff0e00720c */ /* 0x000fe40003f05270 */
[----:B-1----:R-:W-:-:S02]  /*2980*/  FMNMX.FTZ R10, R9, R4, !PT ;  /* 0x00000004090a7209 */ /* 0x002fc40007810000 */
[----:B------:R-:W-:Y:S02]  /*2990*/  FMNMX.FTZ R37, R87, R40, !PT ;  /* 0x0000002857257209 */ /* 0x000fe40007810000 */
[----:B------:R-:W-:Y:S01]  /*29a0*/  P2R R12, PR, RZ, 0x4 ;  /* 0x00000004ff0c7803 */ /* 0x000fe20000000000 */
[----:B------:R-:W1:Y:S01]  /*29b0*/  SHFL.BFLY PT, R11, R10, 0x1, 0x1f ;  /* 0x0c201f000a0b7f89 */ /* 0x000e6200000e0000 */
[----:B------:R-:W-:Y:S02]  /*29c0*/  FMNMX.FTZ R40, R58, R37, !PT ;  /* 0x000000253a287209 */ /* 0x000fe40007810000 */
[----:B------:R-:W-:Y:S02]  /*29d0*/  ISETP.NE.AND P1, PT, R13, RZ, PT ;  /* 0x000000ff0d00720c */ /* 0x000fe40003f25270 */
[----:B------:R-:W-:Y:S02]  /*29e0*/  FMNMX.FTZ R41, R59, R40, !PT ;  /* 0x000000283b297209 */ /* 0x000fe40007810000 */
[----:B------:R-:W-:-:S02]  /*29f0*/  FSEL R27, R27, -INF , P0 ;  /* 0xff8000001b1b7808 */ /* 0x000fc40000000000 */
[----:B------:R-:W-:Y:S02]  /*2a00*/  FMNMX.FTZ R40, R62, R41, !PT ;  /* 0x000000293e287209 */ /* 0x000fe40007810000 */
[----:B------:R-:W-:Y:S02]  /*2a10*/  FSEL R30, R30, -INF , P1 ;  /* 0xff8000001e1e7808 */ /* 0x000fe40000800000 */
[----:B------:R-:W-:Y:S02]  /*2a20*/  FMNMX.FTZ R41, R63, R40, !PT ;  /* 0x000000283f297209 */ /* 0x000fe40007810000 */
[----:B------:R-:W-:Y:S02]  /*2a30*/  ISETP.NE.AND P0, PT, R7, RZ, PT ;  /* 0x000000ff0700720c */ /* 0x000fe40003f05270 */
[----:B------:R-:W-:-:S04]  /*2a40*/  FMNMX.FTZ R44, R66, R41, !PT ;  /* 0x00000029422c7209 */ /* 0x000fc80007810000 */
[----:B------:R-:W-:Y:S02]  /*2a50*/  FMNMX.FTZ R41, R67, R44, !PT ;  /* 0x0000002c43297209 */ /* 0x000fe40007810000 */
[----:B-1----:R-:W-:Y:S02]  /*2a60*/  FMNMX.FTZ R4, R10, R11, !PT ;  /* 0x0000000b0a047209 */ /* 0x002fe40007810000 */
        /* <DEDUP_REMOVED lines=17> */
[----:B------:R-:W-:Y:S01]  /*2b80*/  FSEL R73, R38, -INF , P5 ;  /* 0xff80000026497808 */ /* 0x000fe20002800000 */
[--C-:B------:R-:W-:Y:S01]  /*2b90*/  FFMA.FTZ R57, R57, UR47, -R49.reuse ;  /* 0x0000002f39397c23 */ /* 0x100fe20008010831 */
[----:B------:R-:W-:-:S01]  /*2ba0*/  FFMA.FTZ R31, R56, UR47, -R49 ;  /* 0x0000002f381f7c23 */ /* 0x000fc20008010831 */
[----:B------:R2:W-:Y:S01]  /*2bb0*/  MUFU.EX2 R37, R76 ;  /* 0x0000004c00257308 */ /* 0x0005e20000000800 */
        /* <DEDUP_REMOVED lines=8> */
[----:B--2---:R-:W-:Y:S01]  /*2c40*/  FSEL R76, R39, -INF , P6 ;  /* 0xff800000274c7808 */ /* 0x004fe20003000000 */
        /* <DEDUP_REMOVED lines=10> */
[----:B------:R-:W2:Y:S01]  /*2cf0*/  SHFL.BFLY PT, R60, R77, 0x2, 0x1f ;  /* 0x0c401f004d3c7f89 */ /* 0x000ea200000e0000 */
[----:B------:R-:W-:-:S01]  /*2d00*/  FFMA.FTZ R14, R117, UR47, -R49 ;  /* 0x0000002f750e7c23 */ /* 0x000fc20008010831 */
[--C-:B-1----:R-:W-:Y:S01]  /*2d10*/  FFMA.FTZ R57, R68, UR47, -R49.reuse ;  /* 0x0000002f44397c23 */ /* 0x102fe20008010831 */
        /* <DEDUP_REMOVED lines=21> */
[----:B--2---:R-:W-:-:S02]  /*2e70*/  FMNMX.FTZ R64, R77, R60, !PT ;  /* 0x0000003c4d407209 */ /* 0x004fc40007810000 */
[----:B0-----:R-:W-:-:S03]  /*2e80*/  LOP3.LUT P2, RZ, R120, 0x7f, RZ, 0xc0, !PT ;  /* 0x0000007f78ff7812 */ /* 0x001fc6000784c0ff */
[----:B------:R-:W0:Y:S02]  /*2e90*/  SHFL.BFLY PT, R69, R64, 0x1, 0x1f ;  /* 0x0c201f0040457f89 */ /* 0x000e2400000e0000 */
[----:B------:R-:W-:Y:S08]  /*2ea0*/  MUFU.EX2 R7, R7 ;  /* 0x0000000700077308 */ /* 0x000ff00000000800 */
[----:B------:R-:W-:Y:S08]  /*2eb0*/  MUFU.EX2 R9, R9 ;  /* 0x0000000900097308 */ /* 0x000ff00000000800 */
[----:B------:R1:W-:Y:S01]  /*2ec0*/  MUFU.EX2 R60, R68 ;  /* 0x00000044003c7308 */ /* 0x0003e20000000800 */
[----:B0-----:R-:W-:Y:S01]  /*2ed0*/  FMNMX.FTZ R8, R64, R69, !PT ;  /* 0x0000004540087209 */ /* 0x001fe20007810000 */
[----:B------:R-:W-:-:S06]  /*2ee0*/  IMAD.U32 R69, RZ, RZ, UR47 ;  /* 0x0000002fff457e24 */ /* 0x000fcc000f8e00ff */
[----:B------:R-:W0:Y:S01]  /*2ef0*/  MUFU.EX2 R10, R10 ;  /* 0x0000000a000a7308 */ /* 0x000e220000000800 */
[C---:B------:R-:W-:Y:S01]  /*2f00*/  FSETP.NEU.FTZ.AND P1, PT, R8.reuse, -INF , PT ;  /* 0xff8000000800780b */ /* 0x040fe20003f3d000 */
[----:B------:R-:W-:-:S05]  /*2f10*/  FFMA.FTZ R64, R8, R69, -8 ;  /* 0xc100000008407423 */ /* 0x000fca0000010045 */
[----:B------:R-:W-:Y:S01]  /*2f20*/  FSEL R64, R64, RZ, P1 ;  /* 0x000000ff40407208 */ /* 0x000fe20000800000 */
[----:B------:R-:W-:Y:S01]  /*2f30*/  MUFU.EX2 R11, R11 ;  /* 0x0000000b000b7308 */ /* 0x000fe20000000800 */
[----:B------:R-:W-:-:S03]  /*2f40*/  PLOP3.LUT P1, PT, PT, PT, UP0, 0x80, 0x0 ;  /* 0x000000000000781c */ /* 0x000fc60003f2f008 */
[--C-:B------:R-:W-:Y:S01]  /*2f50*/  FFMA.FTZ R49, R106, UR47, -R64.reuse ;  /* 0x0000002f6a317c23 */ /* 0x100fe20008010840 */
[----:B------:R-:W-:-:S01]  /*2f60*/  FFMA.FTZ R52, R107, UR47, -R64 ;  /* 0x0000002f6b347c23 */ /* 0x000fc20008010840 */
[--C-:B------:R-:W-:Y:S01]  /*2f70*/  FFMA.FTZ R77, R110, UR47, -R64.reuse ;  /* 0x0000002f6e4d7c23 */ /* 0x100fe20008010840 */
[----:B------:R-:W-:-:S01]  /*2f80*/  FFMA.FTZ R80, R111, UR47, -R64 ;  /* 0x0000002f6f507c23 */ /* 0x000fc20008010840 */
[--C-:B-1----:R-:W-:Y:S01]  /*2f90*/  FFMA.FTZ R68, R114, UR47, -R64.reuse ;  /* 0x0000002f72447c23 */ /* 0x102fe20008010840 */
[----:B------:R1:W-:Y:S01]  /*2fa0*/  MUFU.EX2 R21, R92 ;  /* 0x0000005c00157308 */ /* 0x0003e20000000800 */
[----:B------:R-:W-:-:S01]  /*2fb0*/  FFMA.FTZ R69, R115, UR47, -R64 ;  /* 0x0000002f73457c23 */ /* 0x000fc20008010840 */
[--C-:B------:R-:W-:Y:S01]  /*2fc0*/  FFMA.FTZ R89, R98, UR47, -R64.reuse ;  /* 0x0000002f62597c23 */ /* 0x100fe20008010840 */
[----:B------:R-:W-:-:S01]  /*2fd0*/  FFMA.FTZ R93, R102, UR47, -R64 ;  /* 0x0000002f665d7c23 */ /* 0x000fc20008010840 */
[--C-:B------:R-:W-:Y:S01]  /*2fe0*/  FFMA.FTZ R74, R74, UR47, -R64.reuse ;  /* 0x0000002f4a4a7c23 */ /* 0x100fe20008010840 */
[----:B------:R-:W-:-:S01]  /*2ff0*/  FFMA.FTZ R75, R75, UR47, -R64 ;  /* 0x0000002f4b4b7c23 */ /* 0x000fc20008010840 */
[--C-:B------:R-:W-:Y:S01]  /*3000*/  FFMA.FTZ R66, R66, UR47, -R64.reuse ;  /* 0x0000002f42427c23 */ /* 0x100fe20008010840 */
[----:B0-----:R-:W-:Y:S01]  /*3010*/  F2FP.SATFINITE.E4M3.F32.PACK_AB_MERGE_C R152, R10, R9, RZ ;  /* 0x000000090a98723e */ /* 0x001fe200048070ff */
[----:B------:R-:W-:Y:S01]  /*3020*/  MUFU.EX2 R49, R49 ;  /* 0x0000003100317308 */ /* 0x000fe20000000800 */
[----:B-1----:R-:W-:-:S01]  /*3030*/  FFMA.FTZ R92, R95, UR47, -R64 ;  /* 0x0000002f5f5c7c23 */ /* 0x002fc20008010840 */
[--C-:B------:R-:W-:Y:S01]  /*3040*/  FFMA.FTZ R95, R78, UR47, -R64.reuse ;  /* 0x0000002f4e5f7c23 */ /* 0x100fe20008010840 */
[----:B------:R-:W-:-:S01]  /*3050*/  FFMA.FTZ R78, R82, UR47, -R64 ;  /* 0x0000002f524e7c23 */ /* 0x000fc20008010840 */
[----:B------:R-:W-:Y:S01]  /*3060*/  FFMA.FTZ R82, R86, UR47, -R64 ;  /* 0x0000002f56527c23 */ /* 0x000fe20008010840 */
[----:B------:R-:W-:-:S01]  /*3070*/  FADD.FTZ R86, R6, R7 ;  /* 0x0000000706567221 */ /* 0x000fc20000010000 */
[----:B------:R-:W-:Y:S01]  /*3080*/  F2FP.SATFINITE.E4M3.F32.PACK_AB_MERGE_C R152, R7, R6, R152 ;  /* 0x000000060798723e */ /* 0x000fe20004807098 */
        /* <DEDUP_REMOVED lines=9> */
[----:B------:R-:W1:Y:S08]  /*3120*/  MUFU.EX2 R77, R77 ;  /* 0x0000004d004d7308 */ /* 0x000e700000000800 */
[----:B------:R-:W2:Y:S01]  /*3130*/  MUFU.EX2 R80, R80 ;  /* 0x0000005000507308 */ /* 0x000ea20000000800 */
[----:B0-----:R-:W-:-:S07]  /*3140*/  FADD.FTZ R98, R49, R52 ;  /* 0x0000003431627221 */ /* 0x001fce0000010000 */
[----:B------:R-:W0:Y:S01]  /*3150*/  MUFU.EX2 R68, R68 ;  /* 0x0000004400447308 */ /* 0x000e220000000800 */
[----:B-1----:R-:W-:-:S07]  /*3160*/  FADD.FTZ R97, R77, R98 ;  /* 0x000000624d617221 */ /* 0x002fce0000010000 */
[----:B------:R1:W-:Y:S01]  /*3170*/  MUFU.EX2 R34, R85 ;  /* 0x0000005500227308 */ /* 0x0003e20000000800 */
[----:B--2---:R-:W-:-:S01]  /*3180*/  FADD.FTZ R97, R80, R97 ;  /* 0x0000006150617221 */ /* 0x004fc20000010000 */
[----:B------:R-:W-:-:S04]  /*3190*/  F2FP.SATFINITE.E4M3.F32.PACK_AB_MERGE_C R77, R80, R77, RZ ;  /* 0x0000004d504d723e */ /* 0x000fc800048070ff */
[----:B------:R-:W-:Y:S01]  /*31a0*/  F2FP.SATFINITE.E4M3.F32.PACK_AB_MERGE_C R153, R52, R49, R77 ;  /* 0x000000313499723e */ /* 0x000fe2000480704d */
[----:B------:R-:W-:Y:S01]  /*31b0*/  IMAD.MOV.U32 R52, RZ, RZ, R55 ;  /* 0x000000ffff347224 */ /* 0x000fe200078e0037 */
[----:B------:R-:W-:Y:S01]  /*31c0*/  MUFU.EX2 R12, R12 ;  /* 0x0000000c000c7308 */ /* 0x000fe20000000800 */
[----:B-1----:R-:W-:-:S01]  /*31d0*/  FFMA.FTZ R85, R118, UR47, -R64 ;  /* 0x0000002f76557c23 */ /* 0x002fc20008010840 */
[----:B------:R-:W-:-:S06]  /*31e0*/  IMAD.MOV.U32 R49, RZ, RZ, R55 ;  /* 0x000000ffff317224 */ /* 0x000fcc00078e0037 */
[----:B------:R1:W-:Y:S08]  /*31f0*/  MUFU.EX2 R25, R96 ;  /* 0x0000006000197308 */ /* 0x0003f00000000800 */
[----:B------:R-:W2:Y:S01]  /*3200*/  MUFU.EX2 R69, R69 ;  /* 0x0000004500457308 */ /* 0x000ea20000000800 */
[----:B-1----:R-:W-:-:S01]  /*3210*/  FFMA.FTZ R96, R79, UR47, -R64 ;  /* 0x0000002f4f607c23 */ /* 0x002fc20008010840 */
[--C-:B------:R-:W-:Y:S01]  /*3220*/  FFMA.FTZ R79, R83, UR47, -R64.reuse ;  /* 0x0000002f534f7c23 */ /* 0x100fe20008010840 */
[----:B------:R-:W-:-:S01]  /*3230*/  FFMA.FTZ R83, R87, UR47, -R64 ;  /* 0x0000002f57537c23 */ /* 0x000fc20008010840 */
[----:B------:R-:W-:Y:S01]  /*3240*/  FADD.FTZ R87, R9, R86 ;  /* 0x0000005609577221 */ /* 0x000fe20000010000 */
[----:B------:R-:W-:-:S01]  /*3250*/  FFMA.FTZ R86, R58, UR47, -R64 ;  /* 0x0000002f3a567c23 */ /* 0x000fc20008010840 */
[----:B------:R-:W-:-:S02]  /*3260*/  @!P2 VIADD R58, R5, 0x13240 ;  /* 0x00013240053aa836 */ /* 0x000fc40000000000 */
[----:B------:R1:W-:Y:S01]  /*3270*/  MUFU.EX2 R15, R88 ;  /* 0x00000058000f7308 */ /* 0x0003e20000000800 */
[----:B------:R-:W-:-:S01]  /*3280*/  FADD.FTZ R98, R10, R87 ;  /* 0x000000570a627221 */ /* 0x000fc20000010000 */
[----:B------:R-:W-:Y:S01]  /*3290*/  FFMA.FTZ R87, R59, UR47, -R64 ;  /* 0x0000002f3b577c23 */ /* 0x000fe20008010840 */
[----:B------:R-:W-:Y:S01]  /*32a0*/  @!P2 PRMT R58, RZ, 0x654, R58 ;  /* 0x00000654ff3aa816 */ /* 0x000fe2000000003a */
[--C-:B------:R-:W-:Y:S01]  /*32b0*/  FFMA.FTZ R59, R62, UR47, -R64.reuse ;  /* 0x0000002f3e3b7c23 */ /* 0x100fe20008010840 */
[----:B------:R-:W-:-:S02]  /*32c0*/  FFMA.FTZ R62, R63, UR47, -R64 ;  /* 0x0000002f3f3e7c23 */ /* 0x000fc40008010840 */
[----:B------:R3:W-:Y:S01]  /*32d0*/  @!P2 SYNCS.ARRIVE.TRANS64.RED.A1T0 RZ, [R58+URZ], RZ ;  /* 0x000000ff3affa9a7 */ /* 0x0007e2000810043f */
[----:B------:R-:W-:Y:S01]  /*32e0*/  MUFU.EX2 R13, R13 ;  /* 0x0000000d000d7308 */ /* 0x000fe20000000800 */
[----:B-1----:R-:W-:-:S07]  /*32f0*/  FFMA.FTZ R88, R119, UR47, -R64 ;  /* 0x0000002f77587c23 */ /* 0x002fce0008010840 */
[----:B------:R-:W-:Y:S08]  /*3300*/  MUFU.EX2 R85, R85 ;  /* 0x0000005500557308 */ /* 0x000ff00000000800 */
[----:B------:R1:W-:Y:S08]  /*3310*/  MUFU.EX2 R41, R81 ;  /* 0x0000005100297308 */ /* 0x0003f00000000800 */
[----:B------:R-:W4:Y:S01]  /*3320*/  MUFU.EX2 R14, R14 ;  /* 0x0000000e000e7308 */ /* 0x000f220000000800 */
[----:B-1----:R-:W-:-:S01]  /*3330*/  FFMA.FTZ R81, R90, UR47, -R64 ;  /* 0x0000002f5a517c23 */ /* 0x002fc20008010840 */
[----:B------:R-:W-:Y:S01]  /*3340*/  FFMA.FTZ R90, R99, UR47, -R64 ;  /* 0x0000002f635a7c23 */ /* 0x000fe20008010840 */
[----:B------:R-:W-:-:S01]  /*3350*/  FADD.FTZ R99, R11, R98 ;  /* 0x000000620b637221 */ /* 0x000fc20000010000 */
[----:B0-----:R-:W-:-:S04]  /*3360*/  FADD.FTZ R98, R68, R97 ;  /* 0x0000006144627221 */ /* 0x001fc80000010000 */
[----:B------:R-:W0:Y:S01]  /*3370*/  MUFU.EX2 R88, R88 ;  /* 0x0000005800587308 */ /* 0x000e220000000800 */
[----:B--2---:R-:W-:-:S07]  /*3380*/  FADD.FTZ R98, R69, R98 ;  /* 0x0000006245627221 */ /* 0x004fce0000010000 */
[----:B------:R1:W-:Y:S01]  /*3390*/  MUFU.EX2 R43, R84 ;  /* 0x00000054002b7308 */ /* 0x0003e20000000800 */
[----:B----4-:R-:W-:-:S04]  /*33a0*/  F2FP.SATFINITE.E4M3.F32.PACK_AB_MERGE_C R154, R14, R13, RZ ;  /* 0x0000000d0e9a723e */ /* 0x010fc800048070ff */
[----:B------:R-:W-:-:S03]  /*33b0*/  F2FP.SATFINITE.E4M3.F32.PACK_AB_MERGE_C R154, R12, R11, R154 ;  /* 0x0000000b0c9a723e */ /* 0x000fc6000480709a */
[----:B------:R-:W-:Y:S01]  /*33c0*/  MUFU.EX2 R81, R81 ;  /* 0x0000005100517308 */ /* 0x000fe20000000800 */
[----:B-1----:R-:W-:-:S01]  /*33d0*/  FFMA.FTZ R84, R91, UR47, -R64 ;  /* 0x0000002f5b547c23 */ /* 0x002fc20008010840 */
[--C-:B------:R-:W-:Y:S01]  /*33e0*/  FFMA.FTZ R91, R94, UR47, -R64.reuse ;  /* 0x0000002f5e5b7c23 */ /* 0x100fe20008010840 */
[----:B------:R-:W-:-:S05]  /*33f0*/  FFMA.FTZ R94, R103, UR47, -R64 ;  /* 0x0000002f675e7c23 */ /* 0x000fca0008010840 */
[----:B------:R-:W-:Y:S08]  /*3400*/  MUFU.EX2 R20, R20 ;  /* 0x0000001400147308 */ /* 0x000ff00000000800 */
[----:B------:R1:W-:Y:S08]  /*3410*/  MUFU.EX2 R29, R100 ;  /* 0x00000064001d7308 */ /* 0x0003f00000000800 */
[----:B------:R-:W-:Y:S01]  /*3420*/  MUFU.EX2 R84, R84 ;  /* 0x0000005400547308 */ /* 0x000fe20000000800 */
[----:B-1----:R-:W-:-:S01]  /*3430*/  FADD.FTZ R100, R12, R99 ;  /* 0x000000630c647221 */ /* 0x002fc20000010000 */
[----:B------:R-:W-:Y:S01]  /*3440*/  FADD.FTZ R99, R85, R98 ;  /* 0x0000006255637221 */ /* 0x000fe20000010000 */
[----:B0-----:R-:W-:-:S02]  /*3450*/  F2FP.SATFINITE.E4M3.F32.PACK_AB_MERGE_C R85, R88, R85, RZ ;  /* 0x000000555855723e */ /* 0x001fc400048070ff */
[----:B------:R-:W-:Y:S01]  /*3460*/  FADD.FTZ R97, R13, R100 ;  /* 0x000000640d617221 */ /* 0x000fe20000010000 */
[----:B------:R-:W-:-:S01]  /*3470*/  FADD.FTZ R98, R88, R99 ;  /* 0x0000006358627221 */ /* 0x000fc20000010000 */
[----:B------:R-:W-:Y:S01]  /*3480*/  F2FP.SATFINITE.E4M3.F32.PACK_AB_MERGE_C R155, R69, R68, R85 ;  /* 0x00000044459b723e */ /* 0x000fe20004807055 */
[----:B------:R-:W-:Y:S08]  /*3490*/  MUFU.EX2 R91, R91 ;  /* 0x0000005b005b7308 */ /* 0x000ff00000000800 */
[----:B------:R-:W0:Y:S08]  /*34a0*/  MUFU.EX2 R24, R24 ;  /* 0x0000001800187308 */ /* 0x000e300000000800 */
[----:B------:R1:W-:Y:S08]  /*34b0*/  MUFU.EX2 R5, R86 ;  /* 0x0000005600057308 */ /* 0x0003f00000000800 */
[----:B------:R-:W2:Y:S01]  /*34c0*/  MUFU.EX2 R92, R92 ;  /* 0x0000005c005c7308 */ /* 0x000ea20000000800 */
[----:B-1----:R-:W-:-:S01]  /*34d0*/  FADD.FTZ R86, R14, R97 ;  /* 0x000000610e567221 */ /* 0x002fc20000010000 */
[----:B0-----:R-:W-:-:S03]  /*34e0*/  F2FP.SATFINITE.E4M3.F32.PACK_AB_MERGE_C R136, R24, R21, RZ ;  /* 0x000000151888723e */ /* 0x001fc600048070ff */
[----:B------:R-:W-:Y:S01]  /*34f0*/  FADD.FTZ R63, R15, R86 ;  /* 0x000000560f3f7221 */ /* 0x000fe20000010000 */
[C---:B------:R-:W-:Y:S02]  /*3500*/  F2FP.SATFINITE.E4M3.F32.PACK_AB_MERGE_C R136, R20.reuse, R15, R136 ;  /* 0x0000000f1488723e */ /* 0x040fe40004807088 */
[----:B------:R-:W0:Y:S01]  /*3510*/  MUFU.EX2 R89, R89 ;  /* 0x0000005900597308 */ /* 0x000e220000000800 */
[----:B------:R-:W-:-:S01]  /*3520*/  FADD.FTZ R86, R20, R63 ;  /* 0x0000003f14567221 */ /* 0x000fc20000010000 */
[----:B------:R-:W-:-:S06]  /*3530*/  FFMA.FTZ R63, R26, UR47, -R64 ;  /* 0x0000002f1a3f7c23 */ /* 0x000fcc0008010840 */
[----:B---3--:R1:W-:Y:S08]  /*3540*/  MUFU.EX2 R58, R87 ;  /* 0x00000057003a7308 */ /* 0x0083f00000000800 */
[----:B------:R-:W3:Y:S01]  /*3550*/  MUFU.EX2 R28, R28 ;  /* 0x0000001c001c7308 */ /* 0x000ee20000000800 */
[----:B-1----:R-:W-:-:S04]  /*3560*/  FADD.FTZ R87, R81, R98 ;  /* 0x0000006251577221 */ /* 0x002fc80000010000 */
[----:B------:R-:W-:Y:S01]  /*3570*/  FADD.FTZ R98, R84, R87 ;  /* 0x0000005754627221 */ /* 0x000fe20000010000 */
[----:B------:R-:W-:-:S01]  /*3580*/  FADD.FTZ R87, R21, R86 ;  /* 0x0000005615577221 */ /* 0x000fc20000010000 */
[----:B------:R-:W-:Y:S01]  /*3590*/  FFMA.FTZ R86, R27, UR47, -R64 ;  /* 0x0000002f1b567c23 */ /* 0x000fe20008010840 */
[----:B------:R-:W1:Y:S01]  /*35a0*/  MUFU.EX2 R90, R90 ;  /* 0x0000005a005a7308 */ /* 0x000e620000000800 */
[----:B------:R-:W-:-:S01]  /*35b0*/  FADD.FTZ R97, R91, R98 ;  /* 0x000000625b617221 */ /* 0x000fc20000010000 */
[----:B------:R-:W-:Y:S01]  /*35c0*/  FADD.FTZ R98, R24, R87 ;  /* 0x0000005718627221 */ /* 0x000fe20000010000 */
[----:B------:R-:W-:-:S01]  /*35d0*/  FFMA.FTZ R64, R76, UR47, -R64 ;  /* 0x0000002f4c407c23 */ /* 0x000fc20008010840 */
[C---:B--2---:R-:W-:Y:S01]  /*35e0*/  F2FP.SATFINITE.E4M3.F32.PACK_AB_MERGE_C R91, R92.reuse, R91, RZ ;  /* 0x0000005b5c5b723e */ /* 0x044fe200048070ff */
[----:B------:R-:W-:-:S01]  /*35f0*/  FADD.FTZ R100, R92, R97 ;  /* 0x000000615c647221 */ /* 0x000fc20000010000 */
[----:B------:R-:W-:Y:S02]  /*3600*/  FADD.FTZ R27, R25, R98 ;  /* 0x00000062191b7221 */ /* 0x000fe40000010000 */
[----:B------:R-:W2:Y:S01]  /*3610*/  MUFU.EX2 R93, R93 ;  /* 0x0000005d005d7308 */ /* 0x000ea20000000800 */
[----:B0-----:R-:W-:-:S01]  /*3620*/  FADD.FTZ R87, R89, R100 ;  /* 0x0000006459577221 */ /* 0x001fc20000010000 */
[----:B---3--:R-:W-:Y:S01]  /*3630*/  FADD.FTZ R98, R28, R27 ;  /* 0x0000001b1c627221 */ /* 0x008fe20000010000 */
[----:B------:R-:W-:-:S05]  /*3640*/  F2FP.SATFINITE.E4M3.F32.PACK_AB_MERGE_C R137, R84, R81, R91 ;  /* 0x000000515489723e */ /* 0x000fca000480705b */
[----:B------:R-:W0:Y:S01]  /*3650*/  MUFU.EX2 R32, R32 ;  /* 0x0000002000207308 */ /* 0x000e220000000800 */
[----:B-1----:R-:W-:-:S01]  /*3660*/  FADD.FTZ R100, R90, R87 ;  /* 0x000000575a647221 */ /* 0x002fc20000010000 */
[----:B------:R-:W-:-:S06]  /*3670*/  FADD.FTZ R87, R29, R98 ;  /* 0x000000621d577221 */ /* 0x000fcc0000010000 */
[----:B------:R-:W1:Y:S01]  /*3680*/  MUFU.EX2 R94, R94 ;  /* 0x0000005e005e7308 */ /* 0x000e620000000800 */
[----:B--2---:R-:W-:-:S07]  /*3690*/  FADD.FTZ R97, R93, R100 ;  /* 0x000000645d617221 */ /* 0x004fce0000010000 */
[----:B------:R-:W2:Y:S01]  /*36a0*/  MUFU.EX2 R74, R74 ;  /* 0x0000004a004a7308 */ /* 0x000ea20000000800 */
[----:B0-----:R-:W-:-:S04]  /*36b0*/  F2FP.SATFINITE.E4M3.F32.PACK_AB_MERGE_C R138, R32, R29, RZ ;  /* 0x0000001d208a723e */ /* 0x001fc800048070ff */
[----:B------:R-:W-:Y:S01]  /*36c0*/  F2FP.SATFINITE.E4M3.F32.PACK_AB_MERGE_C R138, R28, R25, R138 ;  /* 0x000000191c8a723e */ /* 0x000fe2000480708a */
[----:B------:R-:W-:Y:S02]  /*36d0*/  IMAD.MOV.U32 R28, RZ, RZ, R55 ;  /* 0x000000ffff1c7224 */ /* 0x000fe400078e0037 */
[----:B------:R-:W-:Y:S01]  /*36e0*/  MUFU.EX2 R36, R36 ;  /* 0x0000002400247308 */ /* 0x000fe20000000800 */
[----:B-1----:R-:W-:-:S01]  /*36f0*/  FADD.FTZ R97, R94, R97 ;  /* 0x000000615e617221 */ /* 0x002fc20000010000 */
[----:B------:R-:W-:Y:S01]  /*3700*/  F2FP.SATFINITE.E4M3.F32.PACK_AB_MERGE_C R93, R94, R93, RZ ;  /* 0x0000005d5e5d723e */ /* 0x000fe200048070ff */
[----:B------:R-:W-:-:S03]  /*3710*/  IMAD.MOV.U32 R25, RZ, RZ, R55 ;  /* 0x000000ffff197224 */ /* 0x000fc600078e0037 */
[----:B------:R-:W-:Y:S02]  /*3720*/  F2FP.SATFINITE.E4M3.F32.PACK_AB_MERGE_C R139, R90, R89, R93 ;  /* 0x000000595a8b723e */ /* 0x000fe4000480705d */
[----:B------:R-:W0:Y:S01]  /*3730*/  MUFU.EX2 R75, R75 ;  /* 0x0000004b004b7308 */ /* 0x000e220000000800 */
[----:B--2---:R-:W-:-:S07]  /*3740*/  FADD.FTZ R10, R74, R97 ;  /* 0x000000614a0a7221 */ /* 0x004fce0000010000 */
[----:B------:R-:W1:Y:S08]  /*3750*/  MUFU.EX2 R95, R95 ;  /* 0x0000005f005f7308 */ /* 0x000e700000000800 */
[----:B------:R-:W2:Y:S01]  /*3760*/  MUFU.EX2 R42, R42 ;  /* 0x0000002a002a7308 */ /* 0x000ea20000000800 */
[----:B0-----:R-:W-:-:S07]  /*3770*/  FADD.FTZ R10, R75, R10 ;  /* 0x0000000a4b0a7221 */ /* 0x001fce0000010000 */
[----:B------:R0:W-:Y:S01]  /*3780*/  MUFU.EX2 R26, R66 ;  /* 0x00000042001a7308 */ /* 0x0001e20000000800 */
[----:B-1----:R-:W-:-:S07]  /*3790*/  FADD.FTZ R21, R95, R10 ;  /* 0x0000000a5f157221 */ /* 0x002fce0000010000 */
[----:B------:R-:W1:Y:S01]  /*37a0*/  MUFU.EX2 R96, R96 ;  /* 0x0000006000607308 */ /* 0x000e620000000800 */
[----:B0-----:R-:W-:-:S01]  /*37b0*/  FADD.FTZ R66, R32, R87 ;  /* 0x0000005720427221 */ /* 0x001fc20000010000 */
[----:B--2---:R-:W-:-:S03]  /*37c0*/  F2FP.SATFINITE.E4M3.F32.PACK_AB_MERGE_C R140, R42, R37, RZ ;  /* 0x000000252a8c723e */ /* 0x004fc600048070ff */
[----:B------:R-:W-:Y:S01]  /*37d0*/  FADD.FTZ R87, R33, R66 ;  /* 0x0000004221577221 */ /* 0x000fe20000010000 */
[C---:B------:R-:W-:Y:S01]  /*37e0*/  F2FP.SATFINITE.E4M3.F32.PACK_AB_MERGE_C R140, R36.reuse, R33, R140 ;  /* 0x00000021248c723e */ /* 0x040fe2000480708c */
[----:B------:R-:W-:Y:S01]  /*37f0*/  IMAD.MOV.U32 R33, RZ, RZ, R55 ;  /* 0x000000ffff217224 */ /* 0x000fe200078e0037 */
[----:B------:R-:W0:Y:S01]  /*3800*/  MUFU.EX2 R40, R40 ;  /* 0x0000002800287308 */ /* 0x000e220000000800 */
[----:B------:R-:W-:-:S01]  /*3810*/  FADD.FTZ R24, R36, R87 ;  /* 0x0000005724187221 */ /* 0x000fc20000010000 */
[----:B------:R-:W-:-:S03]  /*3820*/  IMAD.MOV.U32 R36, RZ, RZ, R55 ;  /* 0x000000ffff247224 */ /* 0x000fc600078e0037 */
[----:B------:R-:W-:Y:S01]  /*3830*/  FADD.FTZ R13, R37, R24 ;  /* 0x00000018250d7221 */ /* 0x000fe20000010000 */
[----:B------:R-:W-:Y:S02]  /*3840*/  IMAD.MOV.U32 R37, RZ, RZ, R55 ;  /* 0x000000ffff257224 */ /* 0x000fe400078e0037 */
[----:B------:R-:W2:Y:S01]  /*3850*/  MUFU.EX2 R78, R78 ;  /* 0x0000004e004e7308 */ /* 0x000ea20000000800 */
[----:B------:R-:W-:-:S01]  /*3860*/  FADD.FTZ R13, R42, R13 ;  /* 0x0000000d2a0d7221 */ /* 0x000fc20000010000 */
[C---:B-1----:R-:W-:Y:S01]  /*3870*/  FADD.FTZ R21, R96.reuse, R21 ;  /* 0x0000001560157221 */ /* 0x042fe20000010000 */
[----:B------:R-:W-:Y:S01]  /*3880*/  F2FP.SATFINITE.E4M3.F32.PACK_AB_MERGE_C R95, R96, R95, RZ ;  /* 0x0000005f605f723e */ /* 0x000fe200048070ff */
[----:B------:R-:W-:-:S03]  /*3890*/  IMAD.MOV.U32 R42, RZ, RZ, R55 ;  /* 0x000000ffff2a7224 */ /* 0x000fc600078e0037 */
[----:B------:R-:W-:Y:S01]  /*38a0*/  F2FP.SATFINITE.E4M3.F32.PACK_AB_MERGE_C R141, R75, R74, R95 ;  /* 0x0000004a4b8d723e */ /* 0x000fe2000480705f */
[----:B------:R-:W1:Y:S01]  /*38b0*/  MUFU.EX2 R79, R79 ;  /* 0x0000004f004f7308 */ /* 0x000e620000000800 */
[----:B0-----:R-:W-:-:S04]  /*38c0*/  FADD.FTZ R24, R40, R13 ;  /* 0x0000000d28187221 */ /* 0x001fc80000010000 */
[----:B------:R-:W-:-:S03]  /*38d0*/  FADD.FTZ R24, R41, R24 ;  /* 0x0000001829187221 */ /* 0x000fc60000010000 */
[----:B------:R-:W0:Y:S01]  /*38e0*/  MUFU.EX2 R82, R82 ;  /* 0x0000005200527308 */ /* 0x000e220000000800 */
[----:B--2---:R-:W-:-:S01]  /*38f0*/  FADD.FTZ R32, R78, R21 ;  /* 0x000000154e207221 */ /* 0x004fc20000010000 */
[----:B------:R-:W-:Y:S01]  /*3900*/  FADD.FTZ R29, R43, R24 ;  /* 0x000000182b1d7221 */ /* 0x000fe20000010000 */
[C---:B------:R-:W-:Y:S01]  /*3910*/  F2FP.SATFINITE.E4M3.F32.PACK_AB_MERGE_C R43, R34.reuse, R43, RZ ;  /* 0x0000002b222b723e */ /* 0x040fe200048070ff */
[----:B------:R-:W-:Y:S02]  /*3920*/  IMAD.MOV.U32 R24, RZ, RZ, R55 ;  /* 0x000000ffff187224 */ /* 0x000fe400078e0037 */
[----:B------:R-:W-:-:S01]  /*3930*/  FADD.FTZ R34, R34, R29 ;  /* 0x0000001d22227221 */ /* 0x000fc20000010000 */
[----:B------:R-:W-:Y:S01]  /*3940*/  F2FP.SATFINITE.E4M3.F32.PACK_AB_MERGE_C R142, R41, R40, R43 ;  /* 0x00000028298e723e */ /* 0x000fe2000480702b */
[----:B------:R-:W2:Y:S01]  /*3950*/  MUFU.EX2 R83, R83 ;  /* 0x0000005300537308 */ /* 0x000ea20000000800 */
[----:B-1----:R-:W-:-:S01]  /*3960*/  FADD.FTZ R21, R79, R32 ;  /* 0x000000204f157221 */ /* 0x002fc20000010000 */
[----:B------:R-:W-:-:S02]  /*3970*/  IMAD.MOV.U32 R43, RZ, RZ, R55 ;  /* 0x000000ffff2b7224 */ /* 0x000fc400078e0037 */
[--C-:B------:R-:W-:Y:S02]  /*3980*/  IMAD.MOV.U32 R41, RZ, RZ, R55.reuse ;  /* 0x000000ffff297224 */ /* 0x100fe400078e0037 */
[----:B------:R-:W-:Y:S02]  /*3990*/  IMAD.MOV.U32 R40, RZ, RZ, R55 ;  /* 0x000000ffff287224 */ /* 0x000fe400078e0037 */
[----:B------:R-:W1:Y:S01]  /*39a0*/  MUFU.EX2 R31, R31 ;  /* 0x0000001f001f7308 */ /* 0x000e620000000800 */
[----:B0-----:R-:W-:-:S01]  /*39b0*/  FADD.FTZ R6, R82, R21 ;  /* 0x0000001552067221 */ /* 0x001fc20000010000 */
[--C-:B------:R-:W-:Y:S02]  /*39c0*/  IMAD.MOV.U32 R32, RZ, RZ, R55.reuse ;  /* 0x000000ffff207224 */ /* 0x100fe400078e0037 */
[----:B------:R-:W-:-:S04]  /*39d0*/  IMAD.MOV.U32 R29, RZ, RZ, R55 ;  /* 0x000000ffff1d7224 */ /* 0x000fc800078e0037 */
[----:B------:R-:W0:Y:S01]  /*39e0*/  MUFU.EX2 R35, R35 ;  /* 0x0000002300237308 */ /* 0x000e220000000800 */
[----:B--2---:R-:W-:-:S01]  /*39f0*/  FADD.FTZ R6, R83, R6 ;  /* 0x0000000653067221 */ /* 0x004fc20000010000 */
[----:B------:R-:W-:-:S03]  /*3a00*/  F2FP.SATFINITE.E4M3.F32.PACK_AB_MERGE_C R82, R83, R82, RZ ;  /* 0x000000525352723e */ /* 0x000fc600048070ff */
[----:B------:R-:W-:Y:S01]  /*3a10*/  FADD.FTZ R11, R5, R6 ;  /* 0x00000006050b7221 */ /* 0x000fe20000010000 */
[----:B------:R-:W-:Y:S02]  /*3a20*/  F2FP.SATFINITE.E4M3.F32.PACK_AB_MERGE_C R143, R79, R78, R82 ;  /* 0x0000004e4f8f723e */ /* 0x000fe40004807052 */
[----:B------:R-:W2:Y:S01]  /*3a30*/  MUFU.EX2 R59, R59 ;  /* 0x0000003b003b7308 */ /* 0x000ea20000000800 */
[----:B-1----:R-:W-:-:S01]  /*3a40*/  FADD.FTZ R7, R31, R34 ;  /* 0x000000221f077221 */ /* 0x002fc20000010000 */
[----:B------:R-:W-:Y:S01]  /*3a50*/  FADD.FTZ R12, R58, R11 ;  /* 0x0000000b3a0c7221 */ /* 0x000fe20000010000 */
[----:B------:R-:W-:Y:S02]  /*3a60*/  IMAD.MOV.U32 R34, RZ, RZ, R55 ;  /* 0x000000ffff227224 */ /* 0x000fe400078e0037 */
[----:B------:R-:W-:-:S03]  /*3a70*/  FADD.FTZ R6, R38, R7 ;  /* 0x0000000726067221 */ /* 0x000fc60000010000 */
[----:B------:R-:W1:Y:S01]  /*3a80*/  MUFU.EX2 R44, R44 ;  /* 0x0000002c002c7308 */ /* 0x000e620000000800 */
[----:B0-----:R-:W-:-:S07]  /*3a90*/  FADD.FTZ R7, R35, R6 ;  /* 0x0000000623077221 */ /* 0x001fce0000010000 */
[----:B------:R-:W0:Y:S01]  /*3aa0*/  MUFU.EX2 R62, R62 ;  /* 0x0000003e003e7308 */ /* 0x000e220000000800 */
[----:B--2---:R-:W-:-:S07]  /*3ab0*/  FADD.FTZ R11, R59, R12 ;  /* 0x0000000c3b0b7221 */ /* 0x004fce0000010000 */
[----:B------:R-:W2:Y:S01]  /*3ac0*/  MUFU.EX2 R39, R39 ;  /* 0x0000002700277308 */ /* 0x000ea20000000800 */
[C---:B-1----:R-:W-:Y:S01]  /*3ad0*/  F2FP.SATFINITE.E4M3.F32.PACK_AB_MERGE_C R35, R44.reuse, R35, RZ ;  /* 0x000000232c23723e */ /* 0x042fe200048070ff */
[----:B------:R-:W-:-:S03]  /*3ae0*/  FADD.FTZ R44, R44, R7 ;  /* 0x000000072c2c7221 */ /* 0x000fc60000010000 */
[----:B------:R-:W-:Y:S01]  /*3af0*/  F2FP.SATFINITE.E4M3.F32.PACK_AB_MERGE_C R144, R38, R31, R35 ;  /* 0x0000001f2690723e */ /* 0x000fe20004807023 */
[----:B------:R-:W-:Y:S02]  /*3b00*/  IMAD.MOV.U32 R38, RZ, RZ, R55 ;  /* 0x000000ffff267224 */ /* 0x000fe400078e0037 */
[----:B------:R-:W1:Y:S01]  /*3b10*/  MUFU.EX2 R56, R56 ;  /* 0x0000003800387308 */ /* 0x000e620000000800 */
[----:B0-----:R-:W-:-:S01]  /*3b20*/  FADD.FTZ R11, R62, R11 ;  /* 0x0000000b3e0b7221 */ /* 0x001fc20000010000 */
[----:B------:R-:W-:Y:S01]  /*3b30*/  F2FP.SATFINITE.E4M3.F32.PACK_AB_MERGE_C R59, R62, R59, RZ ;  /* 0x0000003b3e3b723e */ /* 0x000fe200048070ff */
[----:B------:R-:W-:Y:S02]  /*3b40*/  IMAD.MOV.U32 R35, RZ, RZ, R55 ;  /* 0x000000ffff237224 */ /* 0x000fe400078e0037 */
[----:B------:R-:W-:Y:S01]  /*3b50*/  FADD.FTZ R6, R26, R11 ;  /* 0x0000000b1a067221 */ /* 0x000fe20000010000 */
[----:B------:R-:W-:Y:S01]  /*3b60*/  F2FP.SATFINITE.E4M3.F32.PACK_AB_MERGE_C R145, R58, R5, R59 ;  /* 0x000000053a91723e */ /* 0x000fe2000480703b */
[----:B------:R-:W-:Y:S01]  /*3b70*/  IMAD.MOV.U32 R31, RZ, RZ, R55 ;  /* 0x000000ffff1f7224 */ /* 0x000fe200078e0037 */
[----:B------:R-:W0:Y:S01]  /*3b80*/  MUFU.EX2 R57, R57 ;  /* 0x0000003900397308 */ /* 0x000e220000000800 */
[----:B--2---:R-:W-:-:S01]  /*3b90*/  FADD.FTZ R7, R39, R44 ;  /* 0x0000002c27077221 */ /* 0x004fc20000010000 */
[----:B------:R-:W-:-:S06]  /*3ba0*/  IMAD.MOV.U32 R44, RZ, RZ, R55 ;  /* 0x000000ffff2c7224 */ /* 0x000fcc00078e0037 */
[----:B------:R-:W2:Y:S01]  /*3bb0*/  MUFU.EX2 R27, R67 ;  /* 0x00000043001b7308 */ /* 0x000ea20000000800 */
[----:B-1----:R-:W-:-:S07]  /*3bc0*/  FADD.FTZ R12, R56, R7 ;  /* 0x00000007380c7221 */ /* 0x002fce0000010000 */
[----:B------:R-:W1:Y:S01]  /*3bd0*/  MUFU.EX2 R9, R70 ;  /* 0x0000004600097308 */ /* 0x000e620000000800 */
[----:B0-----:R-:W-:Y:S01]  /*3be0*/  F2FP.SATFINITE.E4M3.F32.PACK_AB_MERGE_C R7, R60, R57, RZ ;  /* 0x000000393c07723e */ /* 0x001fe200048070ff */
[----:B------:R-:W-:-:S03]  /*3bf0*/  FADD.FTZ R57, R57, R12 ;  /* 0x0000000c39397221 */ /* 0x000fc60000010000 */
[----:B------:R-:W-:Y:S01]  /*3c00*/  F2FP.SATFINITE.E4M3.F32.PACK_AB_MERGE_C R146, R56, R39, R7 ;  /* 0x000000273892723e */ /* 0x000fe20004807007 */
[----:B------:R-:W-:-:S01]  /*3c10*/  FADD.FTZ R60, R60, R57 ;  /* 0x000000393c3c7221 */ /* 0x000fc20000010000 */
[----:B------:R-:W-:Y:S01]  /*3c20*/  IMAD.MOV.U32 R39, RZ, RZ, R55 ;  /* 0x000000ffff277224 */ /* 0x000fe200078e0037 */
[----:B------:R-:W0:Y:S01]  /*3c30*/  MUFU.EX2 R14, R71 ;  /* 0x00000047000e7308 */ /* 0x000e220000000800 */
[----:B--2---:R-:W-:-:S07]  /*3c40*/  FADD.FTZ R6, R27, R6 ;  /* 0x000000061b067221 */ /* 0x004fce0000010000 */
[----:B------:R-:W2:Y:S01]  /*3c50*/  MUFU.EX2 R61, R61 ;  /* 0x0000003d003d7308 */ /* 0x000ea20000000800 */
[----:B-1----:R-:W-:-:S07]  /*3c60*/  FADD.FTZ R7, R9, R6 ;  /* 0x0000000609077221 */ /* 0x002fce0000010000 */
[----:B------:R-:W1:Y:S01]  /*3c70*/  MUFU.EX2 R10, R63 ;  /* 0x0000003f000a7308 */ /* 0x000e620000000800 */
[----:B0-----:R-:W-:-:S01]  /*3c80*/  FADD.FTZ R7, R14, R7 ;  /* 0x000000070e077221 */ /* 0x001fc20000010000 */
[----:B------:R-:W-:-:S04]  /*3c90*/  F2FP.SATFINITE.E4M3.F32.PACK_AB_MERGE_C R11, R14, R9, RZ ;  /* 0x000000090e0b723e */ /* 0x000fc800048070ff */
[----:B------:R-:W-:Y:S01]  /*3ca0*/  F2FP.SATFINITE.E4M3.F32.PACK_AB_MERGE_C R147, R27, R26, R11 ;  /* 0x0000001a1b93723e */ /* 0x000fe2000480700b */
[----:B------:R-:W-:Y:S01]  /*3cb0*/  IMAD.MOV.U32 R27, RZ, RZ, R55 ;  /* 0x000000ffff1b7224 */ /* 0x000fe200078e0037 */
[----:B------:R-:W0:Y:S01]  /*3cc0*/  MUFU.EX2 R48, R48 ;  /* 0x0000003000307308 */ /* 0x000e220000000800 */
[----:B--2---:R-:W-:-:S01]  /*3cd0*/  FADD.FTZ R9, R61, R60 ;  /* 0x0000003c3d097221 */ /* 0x004fc20000010000 */
[----:B------:R-:W-:-:S06]  /*3ce0*/  IMAD.MOV.U32 R26, RZ, RZ, R55 ;  /* 0x000000ffff1a7224 */ /* 0x000fcc00078e0037 */
[----:B------:R-:W2:Y:S01]  /*3cf0*/  MUFU.EX2 R13, R86 ;  /* 0x00000056000d7308 */ /* 0x000ea20000000800 */
[----:B-1----:R-:W-:-:S07]  /*3d00*/  FADD.FTZ R6, R10, R7 ;  /* 0x000000070a067221 */ /* 0x002fce0000010000 */
[----:B------:R-:W-:Y:S01]  /*3d10*/  MUFU.EX2 R54, R54 ;  /* 0x0000003600367308 */ /* 0x000fe20000000800 */
[----:B0-----:R-:W-:-:S07]  /*3d20*/  FADD.FTZ R9, R48, R9 ;  /* 0x0000000930097221 */ /* 0x001fce0000010000 */
        /* <DEDUP_REMOVED lines=11> */
[----:B------:R-:W-:-:S06]  /*3de0*/  IMAD.MOV.U32 R48, RZ, RZ, R55 ;  /* 0x000000ffff307224 */ /* 0x000fcc00078e0037 */
[----:B------:R-:W1:Y:S01]  /*3df0*/  MUFU.EX2 R53, R53 ;  /* 0x0000003500357308 */ /* 0x000e620000000800 */
[----:B--2---:R-:W-:-:S01]  /*3e00*/  FADD.FTZ R6, R51, R6 ;  /* 0x0000000633067221 */ /* 0x004fc20000010000 */
[----:B------:R-:W-:Y:S01]  /*3e10*/  F2FP.SATFINITE.E4M3.F32.PACK_AB_MERGE_C R30, R51, R30, RZ ;  /* 0x0000001e331e723e */ /* 0x000fe200048070ff */
[----:B------:R-:W-:-:S03]  /*3e20*/  IMAD.MOV.U32 R51, RZ, RZ, R55 ;  /* 0x000000ffff337224 */ /* 0x000fc600078e0037 */
        /* <DEDUP_REMOVED lines=13> */
[C---:B--2---:R-:W-:Y:S01]  /*3f00*/  F2FP.SATFINITE.E4M3.F32.PACK_AB_MERGE_C R9, R46.reuse, R47, RZ ;  /* 0x0000002f2e09723e */ /* 0x044fe200048070ff */
[----:B------:R-:W-:Y:S01]  /*3f10*/  FADD.FTZ R7, R46, R7 ;  /* 0x000000072e077221 */ /* 0x000fe20000010000 */
[----:B------:R-:W-:Y:S02]  /*3f20*/  IMAD.MOV.U32 R47, RZ, RZ, R55 ;  /* 0x000000ffff2f7224 */ /* 0x000fe400078e0037 */
[----:B------:R-:W-:Y:S01]  /*3f30*/  F2FP.SATFINITE.E4M3.F32.PACK_AB_MERGE_C R150, R45, R50, R9 ;  /* 0x000000322d96723e */ /* 0x000fe20004807009 */
[--C-:B------:R-:W-:Y:S02]  /*3f40*/  IMAD.MOV.U32 R50, RZ, RZ, R55.reuse ;  /* 0x000000ffff327224 */ /* 0x100fe400078e0037 */
[--C-:B------:R-:W-:Y:S02]  /*3f50*/  IMAD.MOV.U32 R46, RZ, RZ, R55.reuse ;  /* 0x000000ffff2e7224 */ /* 0x100fe400078e0037 */
[----:B------:R-:W-:Y:S01]  /*3f60*/  IMAD.MOV.U32 R45, RZ, RZ, R55 ;  /* 0x000000ffff2d7224 */ /* 0x000fe200078e0037 */
[----:B0-----:R-:W-:Y:S01]  /*3f70*/  F2FP.SATFINITE.E4M3.F32.PACK_AB_MERGE_C R5, R64, R73, RZ ;  /* 0x000000494005723e */ /* 0x001fe200048070ff */
[----:B------:R-:W-:-:S03]  /*3f80*/  FADD.FTZ R73, R73, R6 ;  /* 0x0000000649497221 */ /* 0x000fc60000010000 */
[----:B------:R-:W-:Y:S01]  /*3f90*/  F2FP.SATFINITE.E4M3.F32.PACK_AB_MERGE_C R151, R72, R53, R5 ;  /* 0x000000354897723e */ /* 0x000fe20004807005 */
[----:B------:R-:W-:-:S01]  /*3fa0*/  FADD.FTZ R6, R64, R73 ;  /* 0x0000004940067221 */ /* 0x000fc20000010000 */
        /* <DEDUP_REMOVED lines=23> */
.L_x_10903:
[----:B------:R-:W-:-:S04]  /*4120*/  UISETP.NE.AND UP0, UPT, UR16, 0x1, UPT ;  /* 0x000000011000788c */ /* 0x000fc8000bf05270 */
[----:B------:R-:W-:-:S04]  /*4130*/  USEL UR42, URZ, 0x1, UP0 ;  /* 0x000000013f2a7887 */ /* 0x000fc80008000000 */
[----:B------:R-:W-:Y:S01]  /*4140*/  ULOP3.LUT UR42, UR17, UR42, URZ, 0x3c, !UPT ;  /* 0x0000002a112a7292 */ /* 0x000fe2000f8e3c3f */
[----:B------:R-:W-:Y:S11]  /*4150*/  @!P0 BRA `(.L_x_10894) ;  /* 0x0000000000048947 */ /* 0x000ff60003800000 */
[----:B------:R-:W-:Y:S01]  /*4160*/  BPT.TRAP 0x1 ;  /* 0x000000040000795c */ /* 0x000fe20000300000 */
.L_x_10894:
[----:B------:R-:W0:Y:S01]  /*4170*/  S2UR UR6, SR_CgaCtaId ;  /* 0x00000000000679c3 */ /* 0x000e220000008800 */
[----:B------:R-:W-:Y:S01]  /*4180*/  UIADD3 UR43, UR16, 0x1, URZ ;  /* 0x00000001102b7890 */ /* 0x000fe2000fffe03f */
[----:B------:R-:W-:Y:S01]  /*4190*/  MOV R5, 0x400 ;  /* 0x0000040000057802 */ /* 0x000fe20000000f00 */
[----:B------:R-:W-:Y:S02]  /*41a0*/  IMAD.U32 R4, RZ, RZ, UR42 ;  /* 0x0000002aff047e24 */ /* 0x000fe4000f8e00ff */
[----:B------:R-:W-:-:S03]  /*41b0*/  UISETP.NE.AND UP0, UPT, UR43, 0x2, UPT ;  /* 0x000000022b00788c */ /* 0x000fc6000bf05270 */
[----:B------:R-:W-:Y:S01]  /*41c0*/  SHF.L.U32 R4, R4, 0x1f, RZ ;  /* 0x0000001f04047819 */ /* 0x000fe200000006ff */
[----:B------:R-:W-:Y:S01]  /*41d0*/  USEL UR43, UR43, URZ, UP0 ;  /* 0x0000003f2b2b7287 */ /* 0x000fe20008000000 */
[----:B0-----:R-:W-:-:S05]  /*41e0*/  IMAD.U32 R2, RZ, RZ, UR6 ;  /* 0x00000006ff027e24 */ /* 0x001fca000f8e00ff */
[----:B------:R-:W-:Y:S01]  /*41f0*/  LEA R0, R2, R5, 0x18 ;  /* 0x0000000502007211 */ /* 0x000fe200078ec0ff */
[----:B------:R-:W-:-:S04]  /*4200*/  IMAD.U32 R5, RZ, RZ, UR43 ;  /* 0x0000002bff057e24 */ /* 0x000fc8000f8e00ff */
[----:B------:R-:W-:-:S04]  /*4210*/  IMAD R5, R5, 0x8, R0 ;  /* 0x0000000805057824 */ /* 0x000fc800078e0200 */
[----:B------:R0:W1:Y:S01]  /*4220*/  SYNCS.PHASECHK.TRANS64.TRYWAIT P1, [R5+URZ+0x13230], R4 ;  /* 0x01323004050075a7 */ /* 0x000062000802017f */
[----:B------:R-:W-:Y:S05]  /*4230*/  @!P0 BRA `(.L_x_10895) ;  /* 0x0000000000048947 */ /* 0x000fea0003800000 */
[----:B------:R-:W-:Y:S01]  /*4240*/  BPT.TRAP 0x1 ;  /* 0x000000040000795c */ /* 0x000fe20000300000 */
.L_x_10895:
[----:B-1----:R-:W-:Y:S05]  /*4250*/  @P1 BRA `(.L_x_10896) ;  /* 0x0000000000081947 */ /* 0x002fea0003800000 */
[----:B------:R-:W1:Y:S02]  /*4260*/  SYNCS.PHASECHK.TRANS64.TRYWAIT P1, [R5+URZ+0x13230], R4 ;  /* 0x01323004050075a7 */ /* 0x000e64000802017f */
[----:B-1----:R-:W-:Y:S05]  /*4270*/  @!P1 BRA `(.L_x_10897) ;  /* 0x0000009000b89947 */ /* 0x002fea0003800000 */
.L_x_10896:
        /* <DEDUP_REMOVED lines=64> */
.L_x_10898:
[----:B------:R-:W-:Y:S01]  /*4680*/  R2UR UR9, R0 ;  /* 0x00000000000972ca */ /* 0x000fe200000e0000 */
[----:B01----:R-:W-:-:S05]  /*4690*/  IMAD.U32 R4, RZ, RZ, UR17 ;  /* 0x00000011ff047e24 */ /* 0x003fca000f8e00ff */
[----:B------:R-:W-:-:S07]  /*46a0*/  SHF.L.U32 R4, R4, 0x1f, RZ ;  /* 0x0000001f04047819 */ /* 0x000fce00000006ff */
[----:B------:R-:W-:-:S09]  /*46b0*/  ULEA UR9, UR16, UR9, 0x3 ;  /* 0x0000000910097291 */ /* 0x000fd2000f8e183f */
[----:B------:R0:W1:Y:S01]  /*46c0*/  SYNCS.PHASECHK.TRANS64.TRYWAIT P1, [UR9+0x13250], R4 ;  /* 0x01325004ff0075a7 */ /* 0x0000620008020149 */
[----:B------:R-:W-:Y:S05]  /*46d0*/  @!P0 BRA `(.L_x_10899) ;  /* 0x0000000000048947 */ /* 0x000fea0003800000 */
[----:B------:R-:W-:Y:S01]  /*46e0*/  BPT.TRAP 0x1 ;  /* 0x000000040000795c */ /* 0x000fe20000300000 */
.L_x_10899:
[----:B-1----:R-:W-:Y:S05]  /*46f0*/  @P1 BRA `(.L_x_10900) ;  /* 0x0000000000081947 */ /* 0x002fea0003800000 */
[----:B------:R-:W1:Y:S02]  /*4700*/  SYNCS.PHASECHK.TRANS64.TRYWAIT P1, [UR9+0x13250], R4 ;  /* 0x01325004ff0075a7 */ /* 0x000e640008020149 */
[----:B-1----:R-:W-:Y:S05]  /*4710*/  @!P1 BRA `(.L_x_10901) ;  /* 0x0000008c00a49947 */ /* 0x002fea0003800000 */
.L_x_10900:
[----:B01----:R-:W-:Y:S01]  /*4720*/  FMNMX.FTZ R4, R120, R9, !PT ;  /* 0x0000000978047209 */ /* 0x003fe20007810000 */
[----:B------:R-:W-:Y:S01]  /*4730*/  WARPGROUP.ARRIVE ;  /* 0x00000000000079c5 */ /* 0x000fe20000000000 */
[----:B------:R-:W-:Y:S01]  /*4740*/  R2UR UR6, R0 ;  /* 0x00000000000672ca */ /* 0x000fe200000e0000 */
[----:B------:R-:W-:Y:S01]  /*4750*/  UMOV UR7, 0xc0000010 ;  /* 0xc000001000077882 */ /* 0x000fe20000000000 */
[----:B------:R-:W-:Y:S01]  /*4760*/  FMNMX.FTZ R13, R121, R4, !PT ;  /* 0x00000004790d7209 */ /* 0x000fe20007810000 */
[----:B------:R-:W-:Y:S01]  /*4770*/  IMAD.U32 R21, RZ, RZ, UR47 ;  /* 0x0000002fff157e24 */ /* 0x000fe2000f8e00ff */
[----:B------:R-:W-:-:S04]  /*4780*/  FMNMX.FTZ R4, R122, R11, !PT ;  /* 0x0000000b7a047209 */ /* 0x000fc80007810000 */
        /* <DEDUP_REMOVED lines=92> */
[----:B0-----:R-:W-:Y:S01]  /*4d50*/  LOP3.LUT P1, RZ, R155, 0x7f, RZ, 0xc0, !PT ;  /* 0x0000007f9bff7812 */ /* 0x001fe2000782c0ff */
[----:B------:R-:W0:Y:S04]  /*4d60*/  SHFL.BFLY PT, R13, R10, 0x2, 0x1f ;  /* 0x0c401f000a0d7f89 */ /* 0x000e2800000e0000 */
[----:B------:R-:W1:Y:S01]  /*4d70*/  SHFL.BFLY PT, R15, R12, 0x2, 0x1f ;  /* 0x0c401f000c0f7f89 */ /* 0x000e6200000e0000 */
[----:B0-----:R-:W-:-:S02]  /*4d80*/  FMNMX.FTZ R13, R10, R13, !PT ;  /* 0x0000000d0a0d7209 */ /* 0x001fc40007810000 */
[----:B-1----:R-:W-:-:S03]  /*4d90*/  FMNMX.FTZ R15, R12, R15, !PT ;  /* 0x0000000f0c0f7209 */ /* 0x002fc60007810000 */
[----:B------:R-:W0:Y:S04]  /*4da0*/  SHFL.BFLY PT, R4, R13, 0x1, 0x1f ;  /* 0x0c201f000d047f89 */ /* 0x000e2800000e0000 */
[----:B------:R-:W1:Y:S01]  /*4db0*/  SHFL.BFLY PT, R8, R15, 0x1, 0x1f ;  /* 0x0c201f000f087f89 */ /* 0x000e6200000e0000 */
[----:B------:R-:W-:Y:S02]  /*4dc0*/  WARPGROUP.DEPBAR.LE gsb0, 0x0 ;  /* 0x00008000000079c5 */ /* 0x000fe40000010000 */
[----:B------:R-:W-:-:S06]  /*4dd0*/  WARPGROUP.ARRIVE ;  /* 0x00000000000079c5 */ /* 0x000fcc0000000000 */
[----:B------:R-:W-:Y:S01]  /*4de0*/  QGMMA.64x64x32.F32.E4M3.E4M3 R24, R140, gdesc[UR4], R24, gsb0 ;  /* 0x00e000048c187df3 */ /* 0x000fe20008000818 */
[----:B------:R-:W-:Y:S01]  /*4df0*/  UIADD3 UR6, UR8, 0x180, URZ ;  /* 0x0000018008067890 */ /* 0x000fe2000fffe03f */
[----:B------:R-:W-:Y:S01]  /*4e00*/  UMOV UR7, 0xc0000010 ;  /* 0xc000001000077882 */ /* 0x000fe20000000000 */
[----:B------:R-:W-:Y:S01]  /*4e10*/  UIADD3 UR8, UR8, 0x200, URZ ;  /* 0x0000020008087890 */ /* 0x000fe2000fffe03f */
        /* <DEDUP_REMOVED lines=61> */
[----:B------:R-:W-:-:S02]  /*51f0*/  WARPGROUP.DEPBAR.LE gsb0, 0x0 ;  /* 0x00008000000079c5 */ /* 0x000fc40000010000 */
[----:B------:R-:W-:Y:S01]  /*5200*/  MUFU.EX2 R9, R9 ;  /* 0x0000000900097308 */ /* 0x000fe20000000800 */
[----:B------:R-:W-:Y:S01]  /*5210*/  WARPGROUP.ARRIVE ;  /* 0x00000000000079c5 */ /* 0x000fe20000000000 */
[--C-:B------:R-:W-:Y:S01]  /*5220*/  FFMA.FTZ R110, R110, UR47, -R69.reuse ;  /* 0x0000002f6e6e7c23 */ /* 0x100fe20008010845 */
[----:B------:R-:W-:-:S01]  /*5230*/  FFMA.FTZ R111, R111, UR47, -R69 ;  /* 0x0000002f6f6f7c23 */ /* 0x000fc20008010845 */
[--C-:B------:R-:W-:Y:S01]  /*5240*/  FFMA.FTZ R114, R114, UR47, -R69.reuse ;  /* 0x0000002f72727c23 */ /* 0x100fe20008010845 */
[----:B------:R-:W-:-:S01]  /*5250*/  FFMA.FTZ R115, R115, UR47, -R69 ;  /* 0x0000002f73737c23 */ /* 0x000fc20008010845 */
[----:B------:R-:W-:Y:S01]  /*5260*/  FFMA.FTZ R118, R118, UR47, -R69 ;  /* 0x0000002f76767c23 */ /* 0x000fe20008010845 */
[----:B------:R-:W-:Y:S01]  /*5270*/  QGMMA.64x64x32.F32.E4M3.E4M3 R24, R144, gdesc[UR4], R24, gsb0 ;  /* 0x00e0000490187df3 */ /* 0x000fe20008000818 */
        /* <DEDUP_REMOVED lines=13> */
[----:B------:R-:W-:Y:S01]  /*5350*/  UMOV UR6, UR8 ;  /* 0x0000000800067c82 */ /* 0x000fe20008000000 */
        /* <DEDUP_REMOVED lines=171> */
[----:B0-----:R-:W-:-:S07]  /*5e10*/  FADD.FTZ R130, R67, R130 ;  /* 0x0000008243827221 */ /* 0x001fce0000010000 */
[----:B------:R-:W0:Y:S01]  /*5e20*/  MUFU.EX2 R11, R11 ;  /* 0x0000000b000b7308 */ /* 0x000e220000000800 */
[----:B--2---:R-:W-:-:S04]  /*5e30*/  FADD.FTZ R7, R65, R6 ;  /* 0x0000000641077221 */ /* 0x004fc80000010000 */
[----:B-1----:R-:W-:-:S03]  /*5e40*/  FADD.FTZ R6, R68, R7 ;  /* 0x0000000744067221 */ /* 0x002fc60000010000 */
[----:B------:R-:W1:Y:S01]  /*5e50*/  MUFU.EX2 R70, R70 ;  /* 0x0000004600467308 */ /* 0x000e620000000800 */
[----:B---3--:R-:W-:-:S01]  /*5e60*/  FADD.FTZ R69, R5, R130 ;  /* 0x0000008205457221 */ /* 0x008fc20000010000 */
[----:B0-----:R-:W-:-:S03]  /*5e70*/  FADD.FTZ R7, R11, R6 ;  /* 0x000000060b077221 */ /* 0x001fc60000010000 */
[----:B-1----:R-:W-:Y:S01]  /*5e80*/  FADD.FTZ R6, R70, R69 ;  /* 0x0000004546067221 */ /* 0x002fe20000010000 */
[----:B------:R-:W-:Y:S06]  /*5e90*/  @!P0 BRA `(.L_x_10902) ;  /* 0x0000000000048947 */ /* 0x000fec0003800000 */
[----:B------:R-:W-:Y:S01]  /*5ea0*/  BPT.TRAP 0x1 ;  /* 0x000000040000795c */ /* 0x000fe20000300000 */
.L_x_10902:
[----:B------:R-:W-:Y:S01]  /*5eb0*/  R2UR UR7, R2 ;  /* 0x00000000020772ca */ /* 0x000fe200000e0000 */
[----:B------:R-:W-:Y:S01]  /*5ec0*/  UIADD3 UR6, UR9, 0x13260, URZ ;  /* 0x0001326009067890 */ /* 0x000fe2000fffe03f */
[----:B------:R-:W-:Y:S01]  /*5ed0*/  ISETP.LT.AND P1, PT, RZ, UR51, PT ;  /* 0x00000033ff007c0c */ /* 0x000fe2000bf21270 */
        /* <DEDUP_REMOVED lines=10> */
[----:B------:R-:W-:Y:S01]  /*5f80*/  UPRMT UR6, UR7, 0x654, UR6 ;  /* 0x0000065407067896 */ /* 0x000fe20008000006 */
[----:B------:R-:W-:Y:S01]  /*5f90*/  F2FP.SATFINITE.E4M3.F32.PACK_AB_MERGE_C R108, R109, R108, RZ ;  /* 0x0000006c6d6c723e */ /* 0x000fe200048070ff */
[----:B------:R-:W-:Y:S01]  /*5fa0*/  UIADD3 UR7, UR51, -0x1, URZ ;  /* 0xffffffff33077890 */ /* 0x000fe2000fffe03f */
        /* <DEDUP_REMOVED lines=68> */
.L_x_10893:
[----:B------:R-:W-:Y:S06]  /*63f0*/  BAR.ARV 0x8, 0x200 ;  /* 0x0208000000007b1d */ /* 0x000fec0000002000 */
[----:B------:R-:W-:Y:S05]  /*6400*/  @!P0 BRA `(.L_x_10904) ;  /* 0x0000000000048947 */ /* 0x000fea0003800000 */
[----:B------:R-:W-:Y:S01]  /*6410*/  BPT.TRAP 0x1 ;  /* 0x000000040000795c */ /* 0x000fe20000300000 */
.L_x_10904:
[----:B------:R-:W-:Y:S02]  /*6420*/  IMAD.U32 R3, RZ, RZ, UR43 ;  /* 0x0000002bff037e24 */ /* 0x000fe4000f8e00ff */
[----:B------:R-:W-:Y:S02]  /*6430*/  IMAD.U32 R5, RZ, RZ, UR42 ;  /* 0x0000002aff057e24 */ /* 0x000fe4000f8e00ff */
[----:B------:R-:W-:-:S03]  /*6440*/  IMAD R20, R3, 0x8, R0 ;  /* 0x0000000803147824 */ /* 0x000fc600078e0200 */
[----:B------:R-:W-:-:S04]  /*6450*/  SHF.L.U32 R3, R5, 0x1f, RZ ;  /* 0x0000001f05037819 */ /* 0x000fc800000006ff */
[----:B------:R0:W1:Y:S01]  /*6460*/  SYNCS.PHASECHK.TRANS64.TRYWAIT P1, [R20+URZ+0x13250], R3 ;  /* 0x01325003140075a7 */ /* 0x000062000802017f */
[----:B------:R-:W-:Y:S05]  /*6470*/  @!P0 BRA `(.L_x_10905) ;  /* 0x0000000000048947 */ /* 0x000fea0003800000 */
[----:B------:R-:W-:Y:S01]  /*6480*/  BPT.TRAP 0x1 ;  /* 0x000000040000795c */ /* 0x000fe20000300000 */
.L_x_10905:
[----:B------:R-:W-:Y:S01]  /*6490*/  VIADD R0, R0, 0x1000 ;  /* 0x0000100000007836 */ /* 0x000fe20000000000 */
[----:B-1----:R-:W-:Y:S06]  /*64a0*/  @P1 BRA `(.L_x_10906) ;  /* 0x0000000000081947 */ /* 0x002fec0003800000 */
[----:B------:R-:W1:Y:S02]  /*64b0*/  SYNCS.PHASECHK.TRANS64.TRYWAIT P1, [R20+URZ+0x13250], R3 ;  /* 0x01325003140075a7 */ /* 0x000e64000802017f */
[----:B-1----:R-:W-:Y:S05]  /*64c0*/  @!P1 BRA `(.L_x_10907) ;  /* 0x0000007000509947 */ /* 0x002fea0003800000 */
.L_x_10906:
[----:B------:R-:W-:Y:S01]  /*64d0*/  SHF.R.U32.HI R0, RZ, 0x4, R0 ;  /* 0x00000004ff007819 */ /* 0x000fe20000011600 */
[----:B------:R-:W-:Y:S01]  /*64e0*/  IMAD.U32 R11, RZ, RZ, UR43 ;  /* 0x0000002bff0b7e24 */ /* 0x000fe2000f8e00ff */
[----:B------:R-:W-:Y:S05]  /*64f0*/  WARPSYNC.ALL ;  /* 0x0000000000007948 */ /* 0x000fea0003800000 */
[----:B------:R-:W-:Y:S01]  /*6500*/  LOP3.LUT R0, R0, 0x3fff, RZ, 0xc0, !PT ;  /* 0x00003fff00007812 */ /* 0x000fe200078ec0ff */
[----:B------:R-:W-:Y:S01]  /*6510*/  WARPGROUP.ARRIVE ;  /* 0x00000000000079c5 */ /* 0x000fe20000000000 */
[----:B------:R-:W-:Y:S01]  /*6520*/  ULDC.64 UR10, c[0x0][0x9a0] ;  /* 0x00026800000a7ab9 */ /* 0x000fe20000000a00 */
[----:B------:R-:W-:Y:S01]  /*6530*/  IMAD.MOV.U32 R5, RZ, RZ, 0x3f800000 ;  /* 0x3f800000ff057424 */ /* 0x000fe200078e00ff */
[----:B------:R-:W-:Y:S01]  /*6540*/  LOP3.LUT R0, R0, 0x10000, RZ, 0xfc, !PT ;  /* 0x0001000000007812 */ /* 0x000fe200078efcff */
[----:B------:R-:W-:-:S04]  /*6550*/  UISETP.NE.U32.AND UP0, UPT, UR10, URZ, UPT ;  /* 0x0000003f0a00728c */ /* 0x000fc8000bf05070 */
[----:B------:R-:W-:Y:S01]  /*6560*/  IMAD R10, R11, 0x280, R0 ;  /* 0x000002800b0a7824 */ /* 0x000fe200078e0200 */
[----:B------:R-:W-:Y:S01]  /*6570*/  UISETP.NE.AND.EX UP0, UPT, UR11, URZ, UPT, UP0 ;  /* 0x0000003f0b00728c */ /* 0x000fe2000bf05300 */
[----:B------:R-:W-:-:S03]  /*6580*/  IMAD.MOV.U32 R11, RZ, RZ, -0x3ffffff0 ;  /* 0xc0000010ff0b7424 */ /* 0x000fc600078e00ff */
[----:B------:R-:W-:Y:S02]  /*6590*/  R2UR UR6, R10 ;  /* 0x000000000a0672ca */ /* 0x000fe400000e0000 */
[----:B------:R-:W-:Y:S02]  /*65a0*/  R2UR UR7, R11 ;  /* 0x000000000b0772ca */ /* 0x000fe400000e0000 */
[----:B------:R-:W-:-:S03]  /*65b0*/  PLOP3.LUT P1, PT, PT, PT, UP0, 0x80, 0x0 ;  /* 0x000000000000781c */ /* 0x000fc60003f2f008 */
[----:B------:R-:W-:Y:S01]  /*65c0*/  @UP0 ULDC.64 UR12, c[0x0][0x9c8] ;  /* 0x00027200000c0ab9 */ /* 0x000fe20000000a00 */
[----:B------:R-:W-:Y:S02]  /*65d0*/  @UP0 USHF.R.S32.HI UR9, URZ, 0x1f, UR50 ;  /* 0x0000001f3f090899 */ /* 0x000fe40008011432 */
[----:B------:R-:W-:Y:S02]  /*65e0*/  @UP0 UIMAD UR8, UR46, UR12, URZ ;  /* 0x0000000c2e0802a4 */ /* 0x000fe4000f8e023f */
[----:B------:R-:W-:Y:S02]  /*65f0*/  @UP0 UIMAD.WIDE.U32 UR4, UR45, UR12, URZ ;  /* 0x0000000c2d0402a5 */ /* 0x000fe4000f8e003f */
[----:B------:R-:W-:-:S07]  /*6600*/  @UP0 UIMAD UR8, UR45, UR13, UR8 ;  /* 0x0000000d2d0802a4 */ /* 0x000fce000f8e0208 */
[----:B------:R-:W-:Y:S01]  /*6610*/  QGMMA.64x64x32.F32.E4M3.E4M3 R24, R152, gdesc[UR4], R24, gsb0 ;  /* 0x00e0000498187df3 */ /* 0x000fe20008000818 */
        /* <DEDUP_REMOVED lines=8> */
[----:B------:R-:W-:Y:S02]  /*66a0*/  VIADD R12, R10, 0x80 ;  /* 0x000000800a0c7836 */ /* 0x000fe40000000000 */
[----:B------:R-:W-:Y:S01]  /*66b0*/  @UP0 UMOV UR4, UR6 ;  /* 0x0000000600040c82 */ /* 0x000fe20008000000 */
[----:B------:R-:W-:Y:S02]  /*66c0*/  IMAD.MOV.U32 R13, RZ, RZ, -0x3ffffff0 ;  /* 0xc0000010ff0d7424 */ /* 0x000fe400078e00ff */
[----:B------:R-:W-:Y:S02]  /*66d0*/  IMAD.U32 R14, RZ, RZ, UR4 ;  /* 0x00000004ff0e7e24 */ /* 0x000fe4000f8e00ff */
[----:B------:R-:W-:Y:S01]  /*66e0*/  IMAD.U32 R15, RZ, RZ, UR5 ;  /* 0x00000005ff0f7e24 */ /* 0x000fe2000f8e00ff */
[----:B------:R-:W-:Y:S02]  /*66f0*/  R2UR UR6, R12 ;  /* 0x000000000c0672ca */ /* 0x000fe400000e0000 */
[----:B------:R-:W-:-:S02]  /*6700*/  R2UR UR7, R13 ;  /* 0x000000000d0772ca */ /* 0x000fc400000e0000 */
[----:B------:R2:W3:Y:S01]  /*6710*/  @P1 LDG.E R5, desc[UR52][R14.64] ;  /* 0x000000340e051981 */ /* 0x0004e2000c1e1900 */
[----:B------:R-:W-:Y:S02]  /*6720*/  WARPGROUP.DEPBAR.LE gsb0, 0x0 ;  /* 0x00008000000079c5 */ /* 0x000fe40000010000 */
[----:B------:R-:W-:-:S08]  /*6730*/  WARPGROUP.ARRIVE ;  /* 0x00000000000079c5 */ /* 0x000fd00000000000 */
[----:B------:R-:W-:Y:S01]  /*6740*/  QGMMA.64x64x32.F32.E4M3.E4M3 R24, R136, gdesc[UR4], R24, gsb0 ;  /* 0x00e0000488187df3 */ /* 0x000fe20008000818 */
[----:B------:R-:W-:Y:S02]  /*6750*/  VIADD R12, R10, 0x100 ;  /* 0x000001000a0c7836 */ /* 0x000fe40000000000 */
[----:B------:R-:W-:-:S03]  /*6760*/  IMAD.MOV.U32 R13, RZ, RZ, -0x3ffffff0 ;  /* 0xc0000010ff0d7424 */ /* 0x000fc600078e00ff */
[----:B------:R-:W-:Y:S02]  /*6770*/  R2UR UR6, R12 ;  /* 0x000000000c0672ca */ /* 0x000fe400000e0000 */
[----:B------:R-:W-:Y:S01]  /*6780*/  R2UR UR7, R13 ;  /* 0x000000000d0772ca */ /* 0x000fe200000e0000 */
[----:B------:R-:W-:Y:S02]  /*6790*/  VIADD R12, R10, 0x180 ;  /* 0x000001800a0c7836 */ /* 0x000fe40000000000 */
[----:B------:R-:W-:Y:S01]  /*67a0*/  IMAD.MOV.U32 R13, RZ, RZ, -0x3ffffff0 ;  /* 0xc0000010ff0d7424 */ /* 0x000fe200078e00ff */
[----:B------:R-:W-:Y:S02]  /*67b0*/  WARPGROUP.DEPBAR.LE gsb0, 0x0 ;  /* 0x00008000000079c5 */ /* 0x000fe40000010000 */
[----:B------:R-:W-:-:S07]  /*67c0*/  WARPGROUP.ARRIVE ;  /* 0x00000000000079c5 */ /* 0x000fce0000000000 */
[----:B------:R-:W-:Y:S01]  /*67d0*/  QGMMA.64x64x32.F32.E4M3.E4M3 R24, R140, gdesc[UR4], R24, gsb0 ;  /* 0x00e000048c187df3 */ /* 0x000fe20008000818 */
[----:B------:R-:W-:Y:S02]  /*67e0*/  R2UR UR6, R12 ;  /* 0x000000000c0672ca */ /* 0x000fe400000e0000 */
[----:B------:R-:W-:Y:S01]  /*67f0*/  R2UR UR7, R13 ;  /* 0x000000000d0772ca */ /* 0x000fe200000e0000 */
[----:B------:R-:W4:Y:S04]  /*6800*/  SHFL.BFLY PT, R0, R7, 0x2, 0x1f ;  /* 0x0c401f0007007f89 */ /* 0x000f2800000e0000 */
[----:B------:R-:W5:Y:S01]  /*6810*/  SHFL.BFLY PT, R9, R6, 0x2, 0x1f ;  /* 0x0c401f0006097f89 */ /* 0x000f6200000e0000 */
[----:B------:R-:W-:Y:S02]  /*6820*/  VIADD R10, R10, 0x200 ;  /* 0x000002000a0a7836 */ /* 0x000fe40000000000 */
[----:B------:R-:W-:Y:S01]  /*6830*/  IMAD.MOV.U32 R11, RZ, RZ, -0x3ffffff0 ;  /* 0xc0000010ff0b7424 */ /* 0x000fe200078e00ff */
[----:B------:R-:W-:-:S02]  /*6840*/  WARPGROUP.DEPBAR.LE gsb0, 0x0 ;  /* 0x00008000000079c5 */ /* 0x000fc40000010000 */
[----:B------:R-:W-:-:S06]  /*6850*/  WARPGROUP.ARRIVE ;  /* 0x00000000000079c5 */ /* 0x000fcc0000000000 */
[----:B------:R-:W-:Y:S01]  /*6860*/  QGMMA.64x64x32.F32.E4M3.E4M3 R24, R144, gdesc[UR4], R24, gsb0 ;  /* 0x00e0000490187df3 */ /* 0x000fe20008000818 */
[----:B------:R-:W-:Y:S02]  /*6870*/  R2UR UR6, R10 ;  /* 0x000000000a0672ca */ /* 0x000fe400000e0000 */
[----:B------:R-:W-:Y:S01]  /*6880*/  R2UR UR7, R11 ;  /* 0x000000000b0772ca */ /* 0x000fe200000e0000 */
[----:B----4-:R-:W-:-:S01]  /*6890*/  FADD.FTZ R0, R0, R7 ;  /* 0x0000000700007221 */ /* 0x010fc20000010000 */
[----:B-----5:R-:W-:-:S04]  /*68a0*/  FADD.FTZ R9, R9, R6 ;  /* 0x0000000609097221 */ /* 0x020fc80000010000 */
[----:B01----:R-:W0:Y:S04]  /*68b0*/  SHFL.BFLY PT, R3, R0, 0x1, 0x1f ;  /* 0x0c201f0000037f89 */ /* 0x003e2800000e0000 */
[----:B------:R-:W2:Y:S01]  /*68c0*/  SHFL.BFLY PT, R10, R9, 0x1, 0x1f ;  /* 0x0c201f00090a7f89 */ /* 0x000ea200000e0000 */
[----:B------:R-:W-:Y:S02]  /*68d0*/  IMAD.MOV.U32 R6, RZ, RZ, RZ ;  /* 0x000000ffff067224 */ /* 0x000fe400078e00ff */
[----:B0-----:R-:W-:Y:S01]  /*68e0*/  FADD.FTZ R13, R0, R3 ;  /* 0x00000003000d7221 */ /* 0x001fe20000010000 */
[----:B--2---:R-:W-:-:S04]  /*68f0*/  FADD.FTZ R14, R9, R10 ;  /* 0x0000000a090e7221 */ /* 0x004fc80000010000 */
[C---:B------:R-:W-:Y:S01]  /*6900*/  FSETP.NE.FTZ.AND P1, PT, R13.reuse, RZ, PT ;  /* 0x000000ff0d00720b */ /* 0x040fe20003f35000 */
[----:B------:R-:W-:Y:S01]  /*6910*/  FMUL.FTZ R15, R13, 0.00390625 ;  /* 0x3b8000000d0f7820 */ /* 0x000fe20000410000 */
[----:B------:R-:W-:Y:S01]  /*6920*/  FMUL.FTZ R21, R14, 0.00390625 ;  /* 0x3b8000000e157820 */ /* 0x000fe20000410000 */
        /* <DEDUP_REMOVED lines=26> */
.L_x_10908:
        /* <DEDUP_REMOVED lines=42> */
.L_x_10886:
        /* <DEDUP_REMOVED lines=12> */
[----:B------:R-:W2:Y:S01]  /*6e30*/  LDL R38, [R1+0x4] ;  /* 0x0000040001267983 */ /* 0x000ea20000100800 */
[----:B------:R-:W1:Y:S01]  /*6e40*/  S2R R39, SR_SWINHI ;  /* 0x0000000000277919 */ /* 0x000e620000002f00 */
        /* <DEDUP_REMOVED lines=12> */
[----:B0-----:R-:W-:Y:S01]  /*6f10*/  IMAD.SHL.U32 R4, R35, 0x4, RZ ;  /* 0x0000000423047824 */ /* 0x001fe200078e00ff */
[----:B------:R-:W-:Y:S02]  /*6f20*/  F2FP.BF16.F32.PACK_AB R41, R40, R41 ;  /* 0x000000292829723e */ /* 0x000fe400000010ff */
[----:B------:R-:W-:Y:S02]  /*6f30*/  F2FP.BF16.F32.PACK_AB R60, R60, R61 ;  /* 0x0000003d3c3c723e */ /* 0x000fe400000010ff */
[----:B------:R-:W-:Y:S01]  /*6f40*/  F2FP.BF16.F32.PACK_AB R59, R58, R59 ;  /* 0x0000003b3a3b723e */ /* 0x000fe200000010ff */
[----:B------:R-:W-:Y:S01]  /*6f50*/  BAR.SYNC.DEFER_BLOCKING 0x1, 0x180 ;  /* 0x0046000000007b1d */ /* 0x000fe20000010000 */
[----:B------:R-:W-:-:S04]  /*6f60*/  LOP3.LUT R4, R4, 0xc, RZ, 0xc0, !PT ;  /* 0x0000000c04047812 */ /* 0x000fc800078ec0ff */
[----:B------:R-:W-:Y:S01]  /*6f70*/  IADD3 R4, P0, R4, UR6, RZ ;  /* 0x0000000604047c10 */ /* 0x000fe2000ff1e0ff */
[----:B------:R-:W-:Y:S01]  /*6f80*/  UMOV UR4, URZ ;  /* 0x0000003f00047c82 */ /* 0x000fe20008000000 */
[----:B------:R-:W-:Y:S01]  /*6f90*/  USHF.R.S32.HI UR17, URZ, 0x1f, UR49 ;  /* 0x0000001f3f117899 */ /* 0x000fe20008011431 */
[----:B------:R-:W-:Y:S02]  /*6fa0*/  ULDC.64 UR8, c[0x0][0xb90] ;  /* 0x0002e40000087ab9 */ /* 0x000fe40000000a00 */
[----:B------:R-:W-:Y:S01]  /*6fb0*/  IMAD.X R5, RZ, RZ, UR7, P0 ;  /* 0x00000007ff057e24 */ /* 0x000fe200080e06ff */
[----:B------:R-:W-:Y:S01]  /*6fc0*/  F2FP.BF16.F32.PACK_AB R10, R55, R6 ;  /* 0x00000006370a723e */ /* 0x000fe200000010ff */
[----:B------:R-:W-:Y:S01]  /*6fd0*/  ULDC.64 UR6, c[0x0][0xc00] ;  /* 0x0003000000067ab9 */ /* 0x000fe20000000a00 */
[----:B------:R-:W-:Y:S01]  /*6fe0*/  ULDC.64 UR12, c[0x0][0xc08] ;  /* 0x00030200000c7ab9 */ /* 0x000fe20000000a00 */
[----:B------:R-:W-:Y:S01]  /*6ff0*/  ULDC.64 UR14, c[0x0][0xb98] ;  /* 0x0002e600000e7ab9 */ /* 0x000fe20000000a00 */
[----:B------:R0:W3:Y:S01]  /*7000*/  LDG.E.CONSTANT R28, desc[UR52][R4.64] ;  /* 0x00000034041c7981 */ /* 0x0000e2000c1e9900 */
[----:B------:R-:W-:-:S04]  /*7010*/  UISETP.NE.U32.AND UP0, UPT, UR6, URZ, UPT ;  /* 0x0000003f0600728c */ /* 0x000fc8000bf05070 */
[----:B------:R-:W-:-:S03]  /*7020*/  UISETP.NE.AND.EX UP0, UPT, UR7, URZ, UPT, UP0 ;  /* 0x0000003f0700728c */ /* 0x000fc6000bf05300 */
[----:B------:R-:W-:Y:S01]  /*7030*/  ULDC.64 UR6, c[0x0][0xc00] ;  /* 0x0003000000067ab9 */ /* 0x000fe20000000a00 */
[----:B0-----:R-:W-:Y:S01]  /*7040*/  LOP3.LUT P0, R4, R35, 0x3, RZ, 0xc0, !PT ;  /* 0x0000000323047812 */ /* 0x001fe2000780c0ff */
[----:B------:R-:W-:-:S03]  /*7050*/  UIMAD.WIDE UR6, UR45, 0x4, UR6 ;  /* 0x000000042d0678a5 */ /* 0x000fc6000f8e0206 */
[----:B------:R-:W-:Y:S02]  /*7060*/  ISETP.EQ.OR P0, PT, R4, 0x3, !P0 ;  /* 0x000000030400780c */ /* 0x000fe40004702670 */
[----:B------:R-:W-:Y:S02]  /*7070*/  MOV R4, R2 ;  /* 0x0000000200047202 */ /* 0x000fe40000000f00 */
[----:B-1----:R-:W-:Y:S02]  /*7080*/  MOV R5, R39 ;  /* 0x0000002700057202 */ /* 0x002fe40000000f00 */
        /* <DEDUP_REMOVED lines=15> */
[----:B------:R-:W-:Y:S01]  /*7180*/  SEL R32, R10, R9, P0 ;  /* 0x000000090a207207 */ /* 0x000fe20000000000 */
[----:B--2---:R-:W-:-:S03]  /*7190*/  IMAD.WIDE R6, R38, 0x2, R4 ;  /* 0x0000000226067825 */ /* 0x004fc600078e0204 */
[C---:B------:R-:W-:Y:S02]  /*71a0*/  IADD3 R15, P3, R6.reuse, 0x20, RZ ;  /* 0x00000020060f7810 */ /* 0x040fe40007f7e0ff */
[C---:B------:R-:W-:Y:S02]  /*71b0*/  LOP3.LUT R13, R6.reuse, 0x380, RZ, 0xc0, !PT ;  /* 0x00000380060d7812 */ /* 0x040fe400078ec0ff */
[----:B------:R-:W-:Y:S02]  /*71c0*/  IADD3 R43, P1, R6, 0x60, RZ ;  /* 0x00000060062b7810 */ /* 0x000fe40007f3e0ff */
[----:B------:R-:W-:Y:S02]  /*71d0*/  LOP3.LUT R8, R15, 0x380, RZ, 0xc0, !PT ;  /* 0x000003800f087812 */ /* 0x000fe400078ec0ff */
[----:B------:R-:W-:Y:S01]  /*71e0*/  SHF.R.U64 R13, R13, 0x3, RZ ;  /* 0x000000030d0d7819 */ /* 0x000fe200000012ff */
[----:B------:R-:W-:Y:S01]  /*71f0*/  IMAD.X R9, RZ, RZ, R7, P1 ;  /* 0x000000ffff097224 */ /* 0x000fe200008e0607 */
[----:B------:R-:W-:-:S02]  /*7200*/  LOP3.LUT R14, R43, 0x380, RZ, 0xc0, !PT ;  /* 0x000003802b0e7812 */ /* 0x000fc400078ec0ff */
[----:B------:R-:W-:Y:S02]  /*7210*/  SHF.R.U64 R8, R8, 0x3, RZ ;  /* 0x0000000308087819 */ /* 0x000fe400000012ff */
[----:B------:R-:W-:Y:S02]  /*7220*/  IADD3 R41, P2, R6, 0x40, RZ ;  /* 0x0000004006297810 */ /* 0x000fe40007f5e0ff */
[----:B------:R-:W-:Y:S01]  /*7230*/  LOP3.LUT R6, R13, R6, RZ, 0x3c, !PT ;  /* 0x000000060d067212 */ /* 0x000fe200078e3cff */
[--C-:B------:R-:W-:Y:S01]  /*7240*/  IMAD.X R13, RZ, RZ, R7.reuse, P3 ;  /* 0x000000ffff0d7224 */ /* 0x100fe200018e0607 */
[----:B------:R-:W-:Y:S01]  /*7250*/  SHF.R.U64 R14, R14, 0x3, RZ ;  /* 0x000000030e0e7819 */ /* 0x000fe200000012ff */
[----:B------:R-:W-:Y:S01]  /*7260*/  IMAD.X R11, RZ, RZ, R7, P2 ;  /* 0x000000ffff0b7224 */ /* 0x000fe200010e0607 */
[----:B------:R-:W-:Y:S02]  /*7270*/  LOP3.LUT R12, R8, R15, RZ, 0x3c, !PT ;  /* 0x0000000f080c7212 */ /* 0x000fe400078e3cff */
[----:B------:R-:W-:-:S02]  /*7280*/  LOP3.LUT R8, R14, R43, RZ, 0x3c, !PT ;  /* 0x0000002b0e087212 */ /* 0x000fc400078e3cff */
[----:B------:R-:W-:Y:S02]  /*7290*/  MOV R43, R6 ;  /* 0x00000006002b7202 */ /* 0x000fe40000000f00 */
[----:B------:R-:W-:Y:S02]  /*72a0*/  LOP3.LUT R10, R41, 0x380, RZ, 0xc0, !PT ;  /* 0x00000380290a7812 */ /* 0x000fe400078ec0ff */
[----:B------:R-:W-:Y:S02]  /*72b0*/  MOV R7, R8 ;  /* 0x0000000800077202 */ /* 0x000fe40000000f00 */
[----:B------:R-:W-:Y:S02]  /*72c0*/  SHF.R.U64 R10, R10, 0x3, RZ ;  /* 0x000000030a0a7819 */ /* 0x000fe400000012ff */
[----:B------:R-:W-:Y:S02]  /*72d0*/  MOV R42, R12 ;  /* 0x0000000c002a7202 */ /* 0x000fe40000000f00 */
[----:B------:R-:W-:-:S02]  /*72e0*/  LOP3.LUT R10, R10, R41, RZ, 0x3c, !PT ;  /* 0x000000290a0a7212 */ /* 0x000fc400078e3cff */
[----:B------:R-:W-:Y:S02]  /*72f0*/  PLOP3.LUT P2, PT, PT, PT, UP0, 0x80, 0x0 ;  /* 0x000000000000781c */ /* 0x000fe40003f4f008 */
[----:B------:R-:W-:Y:S02]  /*7300*/  MOV R41, R10 ;  /* 0x0000000a00297202 */ /* 0x000fe40000000f00 */
[----:B---3--:R-:W-:Y:S01]  /*7310*/  LOP3.LUT R15, R28, 0x2, RZ, 0x3c, !PT ;  /* 0x000000021c0f7812 */ /* 0x008fe200078e3cff */
        /* <DEDUP_REMOVED lines=10> */
[----:B------:R-:W-:Y:S01]  /*73c0*/  SHFL.IDX PT, R39, R39, R28, 0x1c1f ;  /* 0x001c1f1c27277589 */ /* 0x000fe200000e0000 */
[----:B------:R-:W0:Y:S03]  /*73d0*/  LDC R29, c[0x0][0xbe8] ;  /* 0x0002fa00ff1d7b82 */ /* 0x000e260000000800 */
[----:B------:R3:W4:Y:S04]  /*73e0*/  SHFL.IDX PT, R30, R34, R15, 0x1c1f ;  /* 0x001c1f0f221e7589 */ /* 0x00072800000e0000 */
[----:B------:R-:W-:Y:S04]  /*73f0*/  SHFL.IDX PT, R27, R27, R28, 0x1c1f ;  /* 0x001c1f1c1b1b7589 */ /* 0x000fe800000e0000 */
[----:B------:R-:W0:Y:S01]  /*7400*/  SHFL.IDX PT, R38, R26, R15, 0x1c1f ;  /* 0x001c1f0f1a267589 */ /* 0x000e2200000e0000 */
[----:B-1----:R-:W-:-:S02]  /*7410*/  SEL R9, R37, R44, P0 ;  /* 0x0000002c25097207 */ /* 0x002fc40000000000 */
[----:B---3--:R-:W-:Y:S01]  /*7420*/  SEL R34, R6, R25, P0 ;  /* 0x0000001906227207 */ /* 0x008fe20000000000 */
[----:B------:R-:W-:Y:S01]  /*7430*/  SHFL.IDX PT, R33, R33, R28, 0x1c1f ;  /* 0x001c1f1c21217589 */ /* 0x000fe200000e0000 */
[----:B------:R-:W-:-:S03]  /*7440*/  SEL R11, R44, R37, P0 ;  /* 0x000000252c0b7207 */ /* 0x000fc60000000000 */
[----:B------:R-:W1:Y:S01]  /*7450*/  SHFL.IDX PT, R20, R20, R15, 0x1c1f ;  /* 0x001c1f0f14147589 */ /* 0x000e6200000e0000 */
[----:B--2---:R-:W-:Y:S02]  /*7460*/  SEL R12, R35, R36, P0 ;  /* 0x00000024230c7207 */ /* 0x004fe40000000000 */
[----:B------:R-:W-:Y:S01]  /*7470*/  SEL R14, R36, R35, P0 ;  /* 0x00000023240e7207 */ /* 0x000fe20000000000 */
[----:B------:R-:W-:Y:S04]  /*7480*/  SHFL.IDX PT, R21, R21, R28, 0x1c1f ;  /* 0x001c1f1c15157589 */ /* 0x000fe800000e0000 */
[----:B------:R2:W3:Y:S01]  /*7490*/  SHFL.IDX PT, R40, R32, R15, 0x1c1f ;  /* 0x001c1f0f20287589 */ /* 0x0004e200000e0000 */
[----:B----4-:R-:W-:-:S03]  /*74a0*/  SEL R13, R39, R30, P0 ;  /* 0x0000001e270d7207 */ /* 0x010fc60000000000 */
[----:B------:R4:W-:Y:S01]  /*74b0*/  STSM.16.M88.4 [R43], R8 ;  /* 0x000000082b007844 */ /* 0x0009e20000000200 */
[----:B--2---:R-:W-:Y:S02]  /*74c0*/  SEL R32, R25, R6, P0 ;  /* 0x0000000619207207 */ /* 0x004fe40000000000 */
[----:B------:R-:W-:Y:S02]  /*74d0*/  SEL R15, R30, R39, P0 ;  /* 0x000000271e0f7207 */ /* 0x000fe40000000000 */
[----:B0-----:R-:W-:Y:S02]  /*74e0*/  SEL R25, R27, R38, P0 ;  /* 0x000000261b197207 */ /* 0x001fe40000000000 */
[----:B-1----:R-:W-:Y:S01]  /*74f0*/  SEL R24, R33, R20, P0 ;  /* 0x0000001421187207 */ /* 0x002fe20000000000 */
[----:B------:R-:W-:Y:S01]  /*7500*/  STSM.16.M88.4 [R42], R12 ;  /* 0x0000000c2a007844 */ /* 0x000fe20000000200 */
[----:B------:R-:W-:Y:S01]  /*7510*/  SEL R26, R20, R33, P0 ;  /* 0x00000021141a7207 */ /* 0x000fe20000000000 */
[----:B------:R-:W-:Y:S01]  /*7520*/  IMAD.U32 R20, RZ, RZ, UR6 ;  /* 0x00000006ff147e24 */ /* 0x000fe2000f8e00ff */
[----:B------:R-:W-:-:S02]  /*7530*/  SEL R27, R38, R27, P0 ;  /* 0x0000001b261b7207 */ /* 0x000fc40000000000 */
[----:B---3--:R-:W-:-:S03]  /*7540*/  SEL R33, R21, R40, P0 ;  /* 0x0000002815217207 */ /* 0x008fc60000000000 */
[----:B------:R-:W-:Y:S01]  /*7550*/  STSM.16.M88.4 [R41], R24 ;  /* 0x0000001829007844 */ /* 0x000fe20000000200 */
[----:B------:R-:W-:Y:S01]  /*7560*/  SEL R35, R40, R21, P0 ;  /* 0x0000001528237207 */ /* 0x000fe20000000000 */
[----:B------:R-:W-:-:S04]  /*7570*/  IMAD.U32 R21, RZ, RZ, UR7 ;  /* 0x00000007ff157e24 */ /* 0x000fc8000f8e00ff */
[----:B------:R0:W-:Y:S01]  /*7580*/  STSM.16.M88.4 [R7], R32 ;  /* 0x0000002007007844 */ /* 0x0001e20000000200 */
[----:B------:R-:W-:Y:S06]  /*7590*/  BAR.SYNC.DEFER_BLOCKING 0x1, 0x180 ;  /* 0x0046000000007b1d */ /* 0x000fec0000010000 */
[----:B------:R-:W2:Y:S01]  /*75a0*/  @P2 LDG.E R6, desc[UR52][R20.64] ;  /* 0x0000003414062981 */ /* 0x000ea2000c1e1900 */
[----:B------:R-:W-:Y:S01]  /*75b0*/  ISETP.NE.AND P1, PT, R29, 0x1, PT ;  /* 0x000000011d00780c */ /* 0x000fe20003f25270 */
[----:B------:R-:W-:Y:S02]  /*75c0*/  UIMAD UR6, UR17, UR8, URZ ;  /* 0x00000008110672a4 */ /* 0x000fe4000f8e023f */
[----:B------:R-:W-:-:S02]  /*75d0*/  USEL UR16, UR46, URZ, !UP0 ;  /* 0x0000003f2e107287 */ /* 0x000fc4000c000000 */
[----:B------:R-:W-:Y:S02]  /*75e0*/  UIMAD UR9, UR49, UR9, UR6 ;  /* 0x00000009310972a4 */ /* 0x000fe4000f8e0206 */
[----:B------:R-:W-:-:S06]  /*75f0*/  UISETP.NE.U32.AND UP1, UPT, UR12, URZ, UPT ;  /* 0x0000003f0c00728c */ /* 0x000fcc000bf25070 */
[----:B------:R-:W0:Y:S08]  /*7600*/  @P1 LDC R28, c[0x0][0xbec] ;  /* 0x0002fb00ff1c1b82 */ /* 0x000e300000000800 */
[----:B----4-:R-:W1:Y:S01]  /*7610*/  @P1 LDC R8, c[0x0][0xbf0] ;  /* 0x0002fc00ff081b82 */ /* 0x010e620000000800 */
[----:B--2---:R-:W-:Y:S01]  /*7620*/  @P2 R2UR UR4, R6 ;  /* 0x00000000060422ca */ /* 0x004fe200000e0000 */
[----:B------:R-:W-:-:S04]  /*7630*/  IMAD.U32 R6, RZ, RZ, UR48 ;  /* 0x00000030ff067e24 */ /* 0x000fc8000f8e00ff */
[----:B------:R-:W-:-:S04]  /*7640*/  IMAD R9, R6, 0xc0, R157 ;  /* 0x000000c006097824 */ /* 0x000fc800078e029d */
[----:B0-----:R-:W-:-:S04]  /*7650*/  @P1 IMAD.HI.U32 R7, R9, R28, RZ ;  /* 0x0000001c09071227 */ /* 0x001fc800078e00ff */
[----:B------:R-:W-:Y:S01]  /*7660*/  USHF.R.S32.HI UR7, URZ, 0x1f, UR4 ;  /* 0x0000001f3f077899 */ /* 0x000fe20008011404 */
[----:B------:R-:W-:Y:S01]  /*7670*/  IMAD.MOV.U32 R6, RZ, RZ, R9 ;  /* 0x000000ffff067224 */ /* 0x000fe200078e0009 */
[----:B------:R-:W-:Y:S01]  /*7680*/  UMOV UR6, UR4 ;  /* 0x0000000400067c82 */ /* 0x000fe20008000000 */
[----:B-1----:R-:W-:Y:S01]  /*7690*/  @P1 SHF.R.U32.HI R6, RZ, R8, R7 ;  /* 0x00000008ff061219 */ /* 0x002fe20000011607 */
[----:B------:R-:W-:Y:S02]  /*76a0*/  UIMAD.WIDE.U32 UR10, UR49, UR8, UR6 ;  /* 0x00000008310a72a5 */ /* 0x000fe4000f8e0006 */
[----:B------:R-:W-:Y:S02]  /*76b0*/  USEL UR8, UR45, URZ, !UP0 ;  /* 0x0000003f2d087287 */ /* 0x000fe4000c000000 */
[----:B------:R-:W-:Y:S01]  /*76c0*/  UIADD3 UR11, UR11, UR9, URZ ;  /* 0x000000090b0b7290 */ /* 0x000fe2000fffe03f */
[----:B------:R-:W-:Y:S01]  /*76d0*/  IMAD.MOV R8, RZ, RZ, -R6 ;  /* 0x000000ffff087224 */ /* 0x000fe200078e0a06 */
[----:B------:R-:W-:-:S02]  /*76e0*/  UIMAD UR9, UR16, UR14, URZ ;  /* 0x0000000e100972a4 */ /* 0x000fc4000f8e023f */
[----:B------:R-:W-:Y:S01]  /*76f0*/  UISETP.NE.AND.EX UP0, UPT, UR13, URZ, UPT, UP1 ;  /* 0x0000003f0d00728c */ /* 0x000fe2000bf05310 */
[----:B------:R-:W-:Y:S01]  /*7700*/  IMAD R9, R29, R8, R9 ;  /* 0x000000081d097224 */ /* 0x000fe200078e0209 */
[----:B------:R-:W-:Y:S01]  /*7710*/  UIMAD UR9, UR8, UR15, UR9 ;  /* 0x0000000f080972a4 */ /* 0x000fe2000f8e0209 */
[----:B------:R-:W-:Y:S01]  /*7720*/  SHF.R.S32.HI R8, RZ, 0x1f, R6 ;  /* 0x0000001fff087819 */ /* 0x000fe20000011406 */
[----:B------:R-:W-:Y:S02]  /*7730*/  UIMAD.WIDE.U32 UR10, UR8, UR14, UR10 ;  /* 0x0000000e080a72a5 */ /* 0x000fe4000f8e000a */
[----:B------:R-:W-:Y:S01]  /*7740*/  SHF.R.S32.HI R7, RZ, 0x1f, R9 ;  /* 0x0000001fff077819 */ /* 0x000fe20000011409 */
[----:B------:R-:W-:Y:S01]  /*7750*/  ULDC.64 UR14, c[0x0][0xb88] ;  /* 0x0002e200000e7ab9 */ /* 0x000fe20000000a00 */
[----:B------:R-:W-:Y:S01]  /*7760*/  IMAD.U32 R11, RZ, RZ, UR9 ;  /* 0x00000009ff0b7e24 */ /* 0x000fe2000f8e00ff */
[----:B------:R-:W-:Y:S01]  /*7770*/  PLOP3.LUT P3, PT, PT, PT, UP0, 0x80, 0x0 ;  /* 0x000000000000781c */ /* 0x000fe20003f6f008 */
[----:B------:R-:W-:Y:S01]  /*7780*/  ULDC UR9, c[0x0][0xa88] ;  /* 0x0002a20000097ab9 */ /* 0x000fe20000000800 */
[----:B------:R-:W-:Y:S01]  /*7790*/  IADD3 R6, P0, R6, UR10, RZ ;  /* 0x0000000a06067c10 */ /* 0x000fe2000ff1e0ff */
[----:B------:R-:W-:Y:S01]  /*77a0*/  @UP0 ULEA UR10, UP1, UR45, UR12, 0x2 ;  /* 0x0000000c2d0a0291 */ /* 0x000fe2000f82103f */
[----:B------:R-:W-:-:S02]  /*77b0*/  IMAD R10, R7, UR14, RZ ;  /* 0x0000000e070a7c24 */ /* 0x000fc4000f8e02ff */
[----:B------:R-:W-:Y:S01]  /*77c0*/  IADD3.X R7, R8, UR11, R11, P0, !PT ;  /* 0x0000000b08077c10 */ /* 0x000fe200087fe40b */
[----:B------:R-:W-:Y:S01]  /*77d0*/  @UP0 ULEA.HI.X UR11, UR45, UR13, UR46, 0x2, UP1 ;  /* 0x0000000d2d0b0291 */ /* 0x000fe200088f142e */
[----:B------:R-:W-:Y:S02]  /*77e0*/  IMAD.U32 R8, RZ, RZ, UR9 ;  /* 0x00000009ff087e24 */ /* 0x000fe4000f8e00ff */
[----:B------:R-:W-:Y:S01]  /*77f0*/  IMAD.U32 R12, RZ, RZ, UR10 ;  /* 0x0000000aff0c7e24 */ /* 0x000fe2000f8e00ff */
[----:B------:R-:W-:Y:S01]  /*7800*/  ULDC.64 UR12, c[0x0][0xb50] ;  /* 0x0002d400000c7ab9 */ /* 0x000fe20000000a00 */
[C---:B------:R-:W-:Y:S02]  /*7810*/  IMAD R11, R9.reuse, UR15, R10 ;  /* 0x0000000f090b7c24 */ /* 0x040fe4000f8e020a */
[----:B------:R-:W-:Y:S02]  /*7820*/  IMAD.U32 R13, RZ, RZ, UR11 ;  /* 0x0000000bff0d7e24 */ /* 0x000fe4000f8e00ff */
[----:B------:R-:W-:-:S03]  /*7830*/  IMAD.WIDE.U32 R6, R9, UR14, R6 ;  /* 0x0000000e09067c25 */ /* 0x000fc6000f8e0006 */
[----:B------:R0:W5:Y:S01]  /*7840*/  @P3 LDG.E R8, desc[UR52][R12.64] ;  /* 0x000000340c083981 */ /* 0x000162000c1e1900 */
[----:B------:R-:W-:Y:S01]  /*7850*/  IMAD.IADD R7, R7, 0x1, R11 ;  /* 0x0000000107077824 */ /* 0x000fe200078e020b */
[----:B------:R-:W-:-:S04]  /*7860*/  LEA R10, P0, R6, UR12, 0x2 ;  /* 0x0000000c060a7c11 */ /* 0x000fc8000f8010ff */
[----:B------:R-:W-:Y:S01]  /*7870*/  LEA.HI.X R7, R6, UR13, R7, 0x2, P0 ;  /* 0x0000000d06077c11 */ /* 0x000fe200080f1407 */
[----:B------:R-:W-:Y:S01]  /*7880*/  IMAD.U32 R6, RZ, RZ, UR48 ;  /* 0x00000030ff067e24 */ /* 0x000fe2000f8e00ff */
[----:B------:R-:W-:Y:S07]  /*7890*/  @P3 BRA `(.L_x_10911) ;  /* 0x0000000000103947 */ /* 0x000fee0003800000 */
[----:B------:R-:W-:Y:S05]  /*78a0*/  @!P2 BRA `(.L_x_10911) ;  /* 0x00000000000ca947 */ /* 0x000fea0003800000 */
[----:B------:R-:W2:Y:S04]  /*78b0*/  LDG.E R9, desc[UR52][R20.64] ;  /* 0x0000003414097981 */ /* 0x000ea8000c1e1900 */
[----:B-----5:R-:W2:Y:S02]  /*78c0*/  LDG.E R8, desc[UR52][R20.64+0x4] ;  /* 0x0000043414087981 */ /* 0x020ea4000c1e1900 */
[----:B--2---:R-:W-:-:S07]  /*78d0*/  IMAD.IADD R8, R8, 0x1, -R9 ;  /* 0x0000000108087824 */ /* 0x004fce00078e0a09 */
.L_x_10911:
[----:B0-----:R-:W-:Y:S01]  /*78e0*/  IMAD R13, R18, 0x40, R17 ;  /* 0x00000040120d7824 */ /* 0x001fe200078e0211 */
[----:B------:R-:W-:Y:S01]  /*78f0*/  SHFL.IDX PT, R14, R10, RZ, 0x1c1f ;  /* 0x001c1fff0a0e7589 */ /* 0x000fe200000e0000 */
[----:B------:R-:W-:Y:S01]  /*7900*/  IMAD R6, R6, 0xc0, R23 ;  /* 0x000000c006067824 */ /* 0x000fe200078e0217 */
[----:B------:R-:W-:Y:S01]  /*7910*/  LOP3.LUT P0, RZ, R19, 0x3, RZ, 0xc0, !PT ;  /* 0x0000000313ff7812 */ /* 0x000fe2000780c0ff */
[----:B------:R-:W-:Y:S01]  /*7920*/  IMAD.WIDE R12, R13, 0x2, R4 ;  /* 0x000000020d0c7825 */ /* 0x000fe200078e0204 */
[----:B------:R-:W0:Y:S01]  /*7930*/  SHFL.IDX PT, R15, R7, RZ, 0x1c1f ;  /* 0x001c1fff070f7589 */ /* 0x000e2200000e0000 */
[----:B------:R-:W1:Y:S01]  /*7940*/  @P1 LDC R33, c[0x0][0xbf0] ;  /* 0x0002fc00ff211b82 */ /* 0x000e620000000800 */
[----:B------:R-:W-:Y:S01]  /*7950*/  ULDC.64 UR10, c[0x0][0xaa0] ;  /* 0x0002a800000a7ab9 */ /* 0x000fe20000000a00 */
[----:B-----5:R-:W-:Y:S01]  /*7960*/  IMAD R35, R8, R29, RZ ;  /* 0x0000001d08237224 */ /* 0x020fe200078e02ff */
[----:B------:R-:W-:Y:S01]  /*7970*/  SHFL.IDX PT, R20, R10, 0x1, 0x1c1f ;  /* 0x003c1f000a147f89 */ /* 0x000fe200000e0000 */
[----:B------:R-:W-:Y:S01]  /*7980*/  VIADD R4, R6, 0x8 ;  /* 0x0000000806047836 */ /* 0x000fe20000000000 */
[----:B------:R-:W-:-:S02]  /*7990*/  IADD3 R9, P3, R12, 0x1800, RZ ;  /* 0x000018000c097810 */ /* 0x000fc40007f7e0ff */
[----:B------:R-:W2:Y:S01]  /*79a0*/  SHFL.IDX PT, R21, R7, 0x1, 0x1c1f ;  /* 0x003c1f0007157f89 */ /* 0x000ea200000e0000 */
[----:B------:R-:W-:Y:S02]  /*79b0*/  IADD3 R25, P4, R12, 0x3000, RZ ;  /* 0x000030000c197810 */ /* 0x000fe40007f9e0ff */
[-C--:B------:R-:W-:Y:S02]  /*79c0*/  ISETP.GE.OR P2, PT, R6, R35.reuse, P0 ;  /* 0x000000230600720c */ /* 0x080fe40000746670 */
[----:B------:R-:W-:Y:S02]  /*79d0*/  LOP3.LUT R5, R12, 0x380, RZ, 0xc0, !PT ;  /* 0x000003800c057812 */ /* 0x000fe400078ec0ff */
[----:B------:R-:W-:Y:S02]  /*79e0*/  LOP3.LUT R8, R9, 0x380, RZ, 0xc0, !PT ;  /* 0x0000038009087812 */ /* 0x000fe400078ec0ff */
[----:B------:R-:W-:Y:S02]  /*79f0*/  ISETP.GE.OR P0, PT, R4, R35, P0 ;  /* 0x000000230400720c */ /* 0x000fe40000706670 */
[----:B------:R-:W-:-:S02]  /*7a00*/  LOP3.LUT R24, R25, 0x380, RZ, 0xc0, !PT ;  /* 0x0000038019187812 */ /* 0x000fc400078ec0ff */
[----:B------:R-:W-:Y:S02]  /*7a10*/  SHF.R.U64 R5, R5, 0x3, RZ ;  /* 0x0000000305057819 */ /* 0x000fe400000012ff */
[----:B------:R-:W-:Y:S01]  /*7a20*/  SHF.R.U64 R8, R8, 0x3, RZ ;  /* 0x0000000308087819 */ /* 0x000fe200000012ff */
[----:B0-----:R-:W-:Y:S01]  /*7a30*/  @!P2 ST.E desc[UR52][R14.64], R3 ;  /* 0x000000030e00a985 */ /* 0x001fe2000c101934 */
[----:B------:R-:W-:Y:S02]  /*7a40*/  SHF.R.U64 R24, R24, 0x3, RZ ;  /* 0x0000000318187819 */ /* 0x000fe400000012ff */
[----:B------:R-:W-:Y:S01]  /*7a50*/  LOP3.LUT R4, R5, R12, RZ, 0x3c, !PT ;  /* 0x0000000c05047212 */ /* 0x000fe200078e3cff */
[--C-:B------:R-:W-:Y:S01]  /*7a60*/  IMAD.MOV.U32 R5, RZ, RZ, R13.reuse ;  /* 0x000000ffff057224 */ /* 0x100fe200078e000d */
[----:B------:R-:W-:Y:S01]  /*7a70*/  LOP3.LUT R8, R8, R9, RZ, 0x3c, !PT ;  /* 0x0000000908087212 */ /* 0x000fe200078e3cff */
[--C-:B------:R-:W-:Y:S01]  /*7a80*/  IMAD.X R9, RZ, RZ, R13.reuse, P3 ;  /* 0x000000ffff097224 */ /* 0x100fe200018e060d */
[----:B------:R-:W-:Y:S01]  /*7a90*/  LOP3.LUT R24, R24, R25, RZ, 0x3c, !PT ;  /* 0x0000001918187212 */ /* 0x000fe200078e3cff */
[----:B------:R-:W-:Y:S01]  /*7aa0*/  IMAD.X R25, RZ, RZ, R13, P4 ;  /* 0x000000ffff197224 */ /* 0x000fe200020e060d */
[----:B--2---:R0:W-:Y:S04]  /*7ab0*/  @!P0 ST.E desc[UR52][R20.64], R0 ;  /* 0x0000000014008985 */ /* 0x0041e8000c101934 */
[----:B------:R-:W2:Y:S04]  /*7ac0*/  LD.E.128 R4, desc[UR52][R4.64] ;  /* 0x0000003404047980 */ /* 0x000ea8000c101d00 */
[----:B------:R-:W3:Y:S04]  /*7ad0*/  LD.E.128 R8, desc[UR52][R8.64] ;  /* 0x0000003408087980 */ /* 0x000ee8000c101d00 */
[----:B------:R-:W4:Y:S01]  /*7ae0*/  LD.E.128 R24, desc[UR52][R24.64] ;  /* 0x0000003418187980 */ /* 0x000f22000c101d00 */
[----:B0-----:R-:W0:Y:S01]  /*7af0*/  @P1 LDC R21, c[0x0][0xbec] ;  /* 0x0002fb00ff151b82 */ /* 0x001e220000000800 */
[----:B------:R-:W-:Y:S01]  /*7b00*/  IADD3 R28, P0, R12, 0x4800, RZ ;  /* 0x000048000c1c7810 */ /* 0x000fe20007f1e0ff */
[----:B------:R-:W-:-:S03]  /*7b10*/  UIMAD UR9, UR7, UR10, URZ ;  /* 0x0000000a070972a4 */ /* 0x000fc6000f8e023f */
[----:B------:R-:W-:Y:S01]  /*7b20*/  LOP3.LUT R12, R28, 0x380, RZ, 0xc0, !PT ;  /* 0x000003801c0c7812 */ /* 0x000fe200078ec0ff */
[----:B------:R-:W-:Y:S01]  /*7b30*/  UIMAD.WIDE.U32 UR6, UR4, UR10, URZ ;  /* 0x0000000a040672a5 */ /* 0x000fe2000f8e003f */
[----:B------:R-:W-:Y:S01]  /*7b40*/  IMAD R0, R16, 0x30, R18 ;  /* 0x0000003010007824 */ /* 0x000fe200078e0212 */
[----:B------:R-:W-:Y:S01]  /*7b50*/  UIMAD UR9, UR4, UR11, UR9 ;  /* 0x0000000b040972a4 */ /* 0x000fe2000f8e0209 */
[----:B------:R-:W-:Y:S01]  /*7b60*/  SHF.R.U64 R3, R12, 0x3, RZ ;  /* 0x000000030c037819 */ /* 0x000fe200000012ff */
[----:B------:R-:W-:Y:S01]  /*7b70*/  IMAD.X R13, RZ, RZ, R13, P0 ;  /* 0x000000ffff0d7224 */ /* 0x000fe200000e060d */
[----:B------:R-:W-:Y:S01]  /*7b80*/  ULDC.64 UR10, c[0x0][0xae8] ;  /* 0x0002ba00000a7ab9 */ /* 0x000fe20000000a00 */
[----:B------:R-:W-:Y:S01]  /*7b90*/  UIADD3 UR7, UR7, UR9, URZ ;  /* 0x0000000907077290 */ /* 0x000fe2000fffe03f */
[----:B------:R-:W-:Y:S01]  /*7ba0*/  LOP3.LUT R12, R3, R28, RZ, 0x3c, !PT ;  /* 0x0000001c030c7212 */ /* 0x000fe200078e3cff */
[----:B------:R-:W-:Y:S01]  /*7bb0*/  UIMAD UR4, UR17, UR10, URZ ;  /* 0x0000000a110472a4 */ /* 0x000fe2000f8e023f */
[----:B------:R-:W-:Y:S01]  /*7bc0*/  IMAD.U32 R3, RZ, RZ, UR48 ;  /* 0x00000030ff037e24 */ /* 0x000fe2000f8e00ff */
[----:B------:R-:W-:-:S02]  /*7bd0*/  UIMAD.WIDE.U32 UR6, UR49, UR10, UR6 ;  /* 0x0000000a310672a5 */ /* 0x000fc4000f8e0006 */
[----:B------:R-:W-:Y:S01]  /*7be0*/  UIMAD UR4, UR49, UR11, UR4 ;  /* 0x0000000b310472a4 */ /* 0x000fe2000f8e0204 */
[----:B------:R-:W-:Y:S01]  /*7bf0*/  IMAD R30, R3, 0xc0, R0 ;  /* 0x000000c0031e7824 */ /* 0x000fe200078e0200 */
[----:B------:R-:W5:Y:S01]  /*7c00*/  LD.E.128 R12, desc[UR52][R12.64] ;  /* 0x000000340c0c7980 */ /* 0x000f62000c101d00 */
[----:B------:R-:W-:Y:S01]  /*7c10*/  ULDC.64 UR10, c[0x0][0xaf0] ;  /* 0x0002bc00000a7ab9 */ /* 0x000fe20000000a00 */
[----:B------:R-:W-:Y:S01]  /*7c20*/  UIADD3 UR7, UR7, UR4, URZ ;  /* 0x0000000407077290 */ /* 0x000fe2000fffe03f */
[----:B------:R-:W-:Y:S01]  /*7c30*/  IMAD.MOV.U32 R3, RZ, RZ, R30 ;  /* 0x000000ffff037224 */ /* 0x000fe200078e001e */
[----:B------:R-:W-:Y:S01]  /*7c40*/  UIMAD UR4, UR16, UR10, URZ ;  /* 0x0000000a100472a4 */ /* 0x000fe2000f8e023f */
[----:B0-----:R-:W-:Y:S01]  /*7c50*/  @P1 IMAD.HI.U32 R0, R30, R21, RZ ;  /* 0x000000151e001227 */ /* 0x001fe200078e00ff */
[----:B------:R-:W-:Y:S01]  /*7c60*/  @!PT LDS RZ, [RZ] ;  /* 0x00000000fffff984 */ /* 0x000fe20000000800 */
[----:B------:R-:W-:Y:S01]  /*7c70*/  @!PT LDS RZ, [RZ] ;  /* 0x00000000fffff984 */ /* 0x000fe20000000800 */
[----:B------:R-:W-:Y:S01]  /*7c80*/  @!PT LDS RZ, [RZ] ;  /* 0x00000000fffff984 */ /* 0x000fe20000000800 */
[----:B------:R-:W-:Y:S01]  /*7c90*/  @!PT LDS RZ, [RZ] ;  /* 0x00000000fffff984 */ /* 0x000fe20000000800 */
[----:B------:R0:W-:Y:S06]  /*7ca0*/  MEMBAR.ALL.CTA ;  /* 0x0000000000007992 */ /* 0x0001ec0000008000 */
[----:B0-----:R-:W0:Y:S01]  /*7cb0*/  FENCE.VIEW.ASYNC.S ;  /* 0x00000000000073c6 */ /* 0x001e220000000000 */
[----:B------:R-:W-:Y:S01]  /*7cc0*/  SHF.R.S32.HI R37, RZ, 0x1f, R17 ;  /* 0x0000001fff257819 */ /* 0x000fe20000011411 */
[----:B------:R-:W-:Y:S01]  /*7cd0*/  UIMAD UR4, UR8, UR11, UR4 ;  /* 0x0000000b080472a4 */ /* 0x000fe2000f8e0204 */
[----:B-1----:R-:W-:Y:S01]  /*7ce0*/  @P1 SHF.R.U32.HI R3, RZ, R33, R0 ;  /* 0x00000021ff031219 */ /* 0x002fe20000011600 */
[----:B------:R-:W-:-:S03]  /*7cf0*/  UIMAD.WIDE.U32 UR8, UR8, UR10, UR6 ;  /* 0x0000000a080872a5 */ /* 0x000fc6000f8e0006 */
[--C-:B------:R-:W-:Y:S01]  /*7d00*/  SHF.R.S32.HI R0, RZ, 0x1f, R3.reuse ;  /* 0x0000001fff007819 */ /* 0x100fe20000011403 */
[----:B------:R-:W-:Y:S01]  /*7d10*/  UIADD3 UR4, UR9, UR4, URZ ;  /* 0x0000000409047290 */ /* 0x000fe2000fffe03f */
[----:B------:R-:W-:Y:S01]  /*7d20*/  IMAD.MOV R28, RZ, RZ, -R3 ;  /* 0x000000ffff1c7224 */ /* 0x000fe200078e0a03 */
[----:B------:R-:W-:Y:S01]  /*7d30*/  ULDC.64 UR6, c[0x0][0xae0] ;  /* 0x0002b80000067ab9 */ /* 0x000fe20000000a00 */
[----:B------:R-:W-:Y:S02]  /*7d40*/  IMAD.U32 R21, RZ, RZ, UR9 ;  /* 0x00000009ff157e24 */ /* 0x000fe4000f8e00ff */
[----:B------:R-:W-:Y:S02]  /*7d50*/  IMAD R0, R0, UR6, RZ ;  /* 0x0000000600007c24 */ /* 0x000fe4000f8e02ff */
[----:B------:R-:W-:Y:S02]  /*7d60*/  IMAD R29, R29, R28, R30 ;  /* 0x0000001c1d1d7224 */ /* 0x000fe400078e021e */
[----:B------:R-:W-:-:S02]  /*7d70*/  IMAD.U32 R20, RZ, RZ, UR8 ;  /* 0x00000008ff147e24 */ /* 0x000fc4000f8e00ff */
[----:B------:R-:W-:Y:S01]  /*7d80*/  IMAD.U32 R21, RZ, RZ, UR4 ;  /* 0x00000004ff157e24 */ /* 0x000fe2000f8e00ff */
[----:B------:R-:W-:Y:S01]  /*7d90*/  ULDC UR4, c[0x0][0xac8] ;  /* 0x0002b20000047ab9 */ /* 0x000fe20000000800 */
[C---:B------:R-:W-:Y:S01]  /*7da0*/  IMAD R33, R3.reuse, UR7, R0 ;  /* 0x0000000703217c24 */ /* 0x040fe2000f8e0200 */
[----:B------:R-:W-:Y:S01]  /*7db0*/  SHF.R.S32.HI R0, RZ, 0x1f, R29 ;  /* 0x0000001fff007819 */ /* 0x000fe2000001141d */
[----:B------:R-:W-:Y:S01]  /*7dc0*/  IMAD.WIDE.U32 R20, R3, UR6, R20 ;  /* 0x0000000603147c25 */ /* 0x000fe2000f8e0014 */
[----:B------:R-:W-:-:S03]  /*7dd0*/  ULDC.64 UR6, c[0x0][0xad8] ;  /* 0x0002b60000067ab9 */ /* 0x000fc60000000a00 */
[----:B------:R-:W-:Y:S02]  /*7de0*/  IMAD.IADD R21, R21, 0x1, R33 ;  /* 0x0000000115157824 */ /* 0x000fe400078e0221 */
[----:B------:R-:W-:Y:S02]  /*7df0*/  IMAD R0, R0, UR6, RZ ;  /* 0x0000000600007c24 */ /* 0x000fe4000f8e02ff */
[----:B------:R-:W-:-:S04]  /*7e00*/  IMAD.WIDE.U32 R20, R29, UR6, R20 ;  /* 0x000000061d147c25 */ /* 0x000fc8000f8e0014 */
[----:B------:R-:W-:Y:S01]  /*7e10*/  IMAD R3, R29, UR7, R0 ;  /* 0x000000071d037c24 */ /* 0x000fe2000f8e0200 */
[----:B------:R-:W-:Y:S02]  /*7e20*/  ULDC.64 UR6, c[0x0][0xa80] ;  /* 0x0002a00000067ab9 */ /* 0x000fe40000000a00 */
[C---:B------:R-:W-:Y:S01]  /*7e30*/  LEA R30, P0, R20.reuse, UR6, 0x1 ;  /* 0x00000006141e7c11 */ /* 0x040fe2000f8008ff */
[----:B------:R-:W-:Y:S02]  /*7e40*/  IMAD.IADD R3, R21, 0x1, R3 ;  /* 0x0000000115037824 */ /* 0x000fe400078e0203 */
[----:B------:R-:W-:Y:S02]  /*7e50*/  IMAD.U32 R21, RZ, RZ, UR48 ;  /* 0x00000030ff157e24 */ /* 0x000fe4000f8e00ff */
[----:B0-----:R-:W-:Y:S01]  /*7e60*/  SHFL.IDX PT, R28, R30, 0x1, 0x181f ;  /* 0x00381f001e1c7f89 */ /* 0x001fe200000e0000 */
[----:B------:R-:W-:Y:S01]  /*7e70*/  LEA.HI.X R32, R20, UR7, R3, 0x1, P0 ;  /* 0x0000000714207c11 */ /* 0x000fe200080f0c03 */
[----:B------:R-:W-:Y:S01]  /*7e80*/  IMAD R36, R21, 0xc0, R18 ;  /* 0x000000c015247824 */ /* 0x000fe200078e0212 */
[----:B------:R-:W-:Y:S01]  /*7e90*/  ISETP.GE.AND P0, PT, R17, UR4, PT ;  /* 0x0000000411007c0c */ /* 0x000fe2000bf06270 */
[----:B------:R-:W0:Y:S02]  /*7ea0*/  SHFL.IDX PT, R20, R30, RZ, 0x181f ;  /* 0x00181fff1e147589 */ /* 0x000e2400000e0000 */
[C---:B------:R-:W-:Y:S01]  /*7eb0*/  VIADD R0, R36.reuse, 0x30 ;  /* 0x0000003024007836 */ /* 0x040fe20000000000 */
[C---:B------:R-:W-:Y:S01]  /*7ec0*/  ISETP.GE.OR P1, PT, R36.reuse, R35, P0 ;  /* 0x000000232400720c */ /* 0x040fe20000726670 */
[----:B------:R-:W1:Y:S01]  /*7ed0*/  SHFL.IDX PT, R42, R30, 0x2, 0x181f ;  /* 0x00581f001e2a7f89 */ /* 0x000e6200000e0000 */
[----:B------:R-:W-:-:S02]  /*7ee0*/  VIADD R3, R36, 0x60 ;  /* 0x0000006024037836 */ /* 0x000fc40000000000 */
[-C--:B------:R-:W-:Y:S01]  /*7ef0*/  ISETP.GE.OR P2, PT, R0, R35.reuse, P0 ;  /* 0x000000230000720c */ /* 0x080fe20000746670 */
[----:B------:R-:W1:Y:S01]  /*7f00*/  SHFL.IDX PT, R34, R32, RZ, 0x181f ;  /* 0x00181fff20227589 */ /* 0x000e6200000e0000 */
[----:B------:R-:W-:Y:S01]  /*7f10*/  VIADD R0, R2, 0x13220 ;  /* 0x0001322002007836 */ /* 0x000fe20000000000 */
[----:B------:R-:W-:Y:S02]  /*7f20*/  ISETP.GE.OR P3, PT, R3, R35, P0 ;  /* 0x000000230300720c */ /* 0x000fe40000766670 */
[----:B------:R-:W1:Y:S02]  /*7f30*/  SHFL.IDX PT, R38, R32, 0x1, 0x181f ;  /* 0x00381f0020267f89 */ /* 0x000e6400000e0000 */
[----:B------:R-:W-:Y:S02]  /*7f40*/  PRMT R0, RZ, 0x654, R0 ;  /* 0x00000654ff007816 */ /* 0x000fe40000000000 */
[----:B------:R-:W1:Y:S02]  /*7f50*/  SHFL.IDX PT, R40, R32, 0x2, 0x181f ;  /* 0x00581f0020287f89 */ /* 0x000e6400000e0000 */
[----:B------:R1:W-:Y:S02]  /*7f60*/  SYNCS.ARRIVE.TRANS64.RED.A1T0 RZ, [R0+URZ], RZ ;  /* 0x000000ff00ff79a7 */ /* 0x0003e4000810043f */
[----:B------:R-:W2:Y:S01]  /*7f70*/  SHFL.IDX PT, R30, R30, 0x3, 0x181f ;  /* 0x00781f001e1e7f89 */ /* 0x000ea200000e0000 */
[----:B0-----:R-:W-:-:S03]  /*7f80*/  @!P1 LEA R2, P4, R17, R20, 0x1 ;  /* 0x0000001411029211 */ /* 0x001fc600078808ff */
[----:B------:R-:W0:Y:S01]  /*7f90*/  SHFL.IDX PT, R32, R32, 0x3, 0x181f ;  /* 0x00781f0020207f89 */ /* 0x000e2200000e0000 */
[C---:B------:R-:W-:Y:S01]  /*7fa0*/  @!P2 LEA R20, P5, R17.reuse, R28, 0x1 ;  /* 0x0000001c1114a211 */ /* 0x040fe200078a08ff */
[----:B-1----:R-:W-:Y:S01]  /*7fb0*/  VIADD R0, R36, 0x90 ;  /* 0x0000009024007836 */ /* 0x002fe20000000000 */
[C---:B------:R-:W-:Y:S02]  /*7fc0*/  @!P3 LEA R28, P6, R17.reuse, R42, 0x1 ;  /* 0x0000002a111cb211 */ /* 0x040fe400078c08ff */
[C-C-:B------:R-:W-:Y:S02]  /*7fd0*/  @!P1 LEA.HI.X R3, R17.reuse, R34, R37.reuse, 0x1, P4 ;  /* 0x0000002211039211 */ /* 0x140fe400020f0c25 */
[----:B------:R-:W-:Y:S02]  /*7fe0*/  ISETP.GE.OR P0, PT, R0, R35, P0 ;  /* 0x000000230000720c */ /* 0x000fe40000706670 */
[C-C-:B------:R-:W-:Y:S02]  /*7ff0*/  @!P2 LEA.HI.X R21, R17.reuse, R38, R37.reuse, 0x1, P5 ;  /* 0x000000261115a211 */ /* 0x140fe400028f0c25 */
[----:B------:R-:W-:Y:S01]  /*8000*/  @!P3 LEA.HI.X R29, R17, R40, R37, 0x1, P6 ;  /* 0x00000028111db211 */ /* 0x000fe200030f0c25 */
[----:B--2---:R1:W-:Y:S04]  /*8010*/  @!P1 ST.E.128 desc[UR52][R2.64], R4 ;  /* 0x0000000402009985 */ /* 0x0043e8000c101d34 */
[----:B---3--:R1:W-:Y:S04]  /*8020*/  @!P2 ST.E.128 desc[UR52][R20.64], R8 ;  /* 0x000000081400a985 */ /* 0x0083e8000c101d34 */
[----:B----4-:R1:W-:Y:S01]  /*8030*/  @!P3 ST.E.128 desc[UR52][R28.64], R24 ;  /* 0x000000181c00b985 */ /* 0x0103e2000c101d34 */
[----:B0-----:R-:W-:Y:S05]  /*8040*/  @P0 BRA `(.L_x_10912) ;  /* 0x0000000800840947 */ /* 0x001fea0003800000 */
[----:B-1----:R-:W-:-:S04]  /*8050*/  LEA R2, P0, R17, R30, 0x1 ;  /* 0x0000001e11027211 */ /* 0x002fc800078008ff */
[----:B------:R-:W-:-:S05]  /*8060*/  LEA.HI.X R3, R17, R32, R37, 0x1, P0 ;  /* 0x0000002011037211 */ /* 0x000fca00000f0c25 */
[----:B-----5:R0:W-:Y:S01]  /*8070*/  ST.E.128 desc[UR52][R2.64], R12 ;  /* 0x0000000c02007985 */ /* 0x0201e2000c101d34 */
[----:B------:R-:W-:Y:S05]  /*8080*/  BRA `(.L_x_10912) ;  /* 0x0000000800747947 */ /* 0x000fea0003800000 */
.L_x_10910:
        /* <DEDUP_REMOVED lines=11> */
[----:B------:R-:W-:-:S03]  /*8140*/  UISETP.NE.U32.AND UP1, UPT, UR6, URZ, UPT ;  /* 0x0000003f0600728c */ /* 0x000fc6000bf25070 */
[----:B------:R-:W2:Y:S01]  /*8150*/  @P2 LDG.E R6, desc[UR52][R2.64] ;  /* 0x0000003402062981 */ /* 0x000ea2000c1e1900 */
[----:B------:R-:W-:Y:S01]  /*8160*/  UISETP.NE.AND.EX UP1, UPT, UR7, URZ, UPT, UP1 ;  /* 0x0000003f0700728c */ /* 0x000fe2000bf25310 */
[----:B------:R-:W-:-:S05]  /*8170*/  IMAD.U32 R0, RZ, RZ, UR4 ;  /* 0x00000004ff007e24 */ /* 0x000fca000f8e00ff */
[----:B------:R-:W-:-:S05]  /*8180*/  PLOP3.LUT P3, PT, PT, PT, UP1, 0x80, 0x0 ;  /* 0x000000000000781c */ /* 0x000fca0003f6f018 */
[----:B------:R-:W-:-:S04]  /*8190*/  @UP1 ULEA UR6, UP2, UR45, UR6, 0x2 ;  /* 0x000000062d061291 */ /* 0x000fc8000f84103f */
[----:B------:R-:W-:Y:S02]  /*81a0*/  @UP1 ULEA.HI.X UR7, UR45, UR7, UR46, 0x2, UP2 ;  /* 0x000000072d071291 */ /* 0x000fe400090f142e */
        /* <DEDUP_REMOVED lines=17> */
.L_x_10913:
        /* <DEDUP_REMOVED lines=46> */
.L_x_10915:
[----:B------:R-:W-:Y:S05]  /*85a0*/  BSYNC B1 ;  /* 0x0000000000017941 */ /* 0x000fea0003800000 */
.L_x_10914:
[----:B0-----:R-:W0:Y:S01]  /*85b0*/  @P0 LDC R3, c[0x0][0xbf0] ;  /* 0x0002fc00ff030b82 */ /* 0x001e220000000800 */
[----:B------:R-:W-:Y:S01]  /*85c0*/  ULDC.64 UR12, c[0x0][0xaa0] ;  /* 0x0002a800000c7ab9 */ /* 0x000fe20000000a00 */
[----:B------:R-:W-:Y:S01]  /*85d0*/  IMAD.U32 R5, RZ, RZ, UR48 ;  /* 0x00000030ff057e24 */ /* 0x000fe2000f8e00ff */
[----:B------:R-:W-:Y:S01]  /*85e0*/  UIMAD UR8, UR9, UR12, URZ ;  /* 0x0000000c090872a4 */ /* 0x000fe2000f8e023f */
[----:B------:R-:W-:Y:S01]  /*85f0*/  IMAD R2, R16, 0x30, R18 ;  /* 0x0000003010027824 */ /* 0x000fe200078e0212 */
[----:B------:R-:W-:Y:S01]  /*8600*/  UIMAD.WIDE.U32 UR6, UR4, UR12, URZ ;  /* 0x0000000c040672a5 */ /* 0x000fe2000f8e003f */
[----:B------:R-:W-:Y:S01]  /*8610*/  SHF.R.S32.HI R13, RZ, 0x1f, R17 ;  /* 0x0000001fff0d7819 */ /* 0x000fe20000011411 */
        /* <DEDUP_REMOVED lines=26> */
[C---:B------:R-:W-:Y:S01]  /*87c0*/  IMAD R9, R5.reuse, UR9, R6 ;  /* 0x0000000905097c24 */ /* 0x040fe2000f8e0206 */
[----:B------:R-:W-:Y:S01]  /*87d0*/  ULDC UR4, c[0x0][0xac8] ;  /* 0x0002b20000047ab9 */ /* 0x000fe20000000800 */
[----:B------:R-:W-:-:S04]  /*87e0*/  IMAD.WIDE.U32 R2, R5, UR8, R2 ;  /* 0x0000000805027c25 */ /* 0x000fc8000f8e0002 */
[----:B------:R-:W-:Y:S02]  /*87f0*/  IMAD R4, R4, UR6, RZ ;  /* 0x0000000604047c24 */ /* 0x000fe4000f8e02ff */
[----:B------:R-:W-:Y:S02]  /*8800*/  IMAD.IADD R3, R3, 0x1, R9 ;  /* 0x0000000103037824 */ /* 0x000fe400078e0209 */
[C---:B------:R-:W-:Y:S02]  /*8810*/  IMAD R5, R7.reuse, UR7, R4 ;  /* 0x0000000707057c24 */ /* 0x040fe4000f8e0204 */
[----:B------:R-:W-:Y:S01]  /*8820*/  IMAD.WIDE.U32 R2, R7, UR6, R2 ;  /* 0x0000000607027c25 */ /* 0x000fe2000f8e0002 */
[----:B------:R-:W-:-:S03]  /*8830*/  ULDC.64 UR6, c[0x0][0xa80] ;  /* 0x0002a00000067ab9 */ /* 0x000fc60000000a00 */
[----:B------:R-:W-:Y:S01]  /*8840*/  IMAD.IADD R3, R3, 0x1, R5 ;  /* 0x0000000103037824 */ /* 0x000fe200078e0205 */
[----:B------:R-:W-:Y:S01]  /*8850*/  LEA R4, P0, R2, UR6, 0x1 ;  /* 0x0000000602047c11 */ /* 0x000fe2000f8008ff */
[----:B------:R-:W-:Y:S02]  /*8860*/  IMAD.U32 R9, RZ, RZ, UR48 ;  /* 0x00000030ff097e24 */ /* 0x000fe4000f8e00ff */
[----:B-----5:R-:W-:Y:S01]  /*8870*/  IMAD R11, R0, R11, RZ ;  /* 0x0000000b000b7224 */ /* 0x020fe200078e02ff */
[----:B------:R-:W-:Y:S01]  /*8880*/  LEA.HI.X R8, R2, UR7, R3, 0x1, P0 ;  /* 0x0000000702087c11 */ /* 0x000fe200080f0c03 */
[----:B------:R-:W0:Y:S01]  /*8890*/  SHFL.IDX PT, R6, R4, RZ, 0x181f ;  /* 0x00181fff04067589 */ /* 0x000e2200000e0000 */
[----:B------:R-:W-:Y:S01]  /*88a0*/  IMAD R30, R9, 0xc0, R18 ;  /* 0x000000c0091e7824 */ /* 0x000fe200078e0212 */
[----:B------:R-:W-:Y:S02]  /*88b0*/  ISETP.GE.AND P0, PT, R17, UR4, PT ;  /* 0x0000000411007c0c */ /* 0x000fe4000bf06270 */
[----:B------:R-:W1:Y:S01]  /*88c0*/  SHFL.IDX PT, R14, R4, 0x1, 0x181f ;  /* 0x00381f00040e7f89 */ /* 0x000e6200000e0000 */
[C---:B------:R-:W-:Y:S01]  /*88d0*/  VIADD R0, R30.reuse, 0x30 ;  /* 0x000000301e007836 */ /* 0x040fe20000000000 */
[CC--:B------:R-:W-:Y:S01]  /*88e0*/  ISETP.GE.OR P3, PT, R30.reuse, R11.reuse, P0 ;  /* 0x0000000b1e00720c */ /* 0x0c0fe20000766670 */
[C---:B------:R-:W-:Y:S01]  /*88f0*/  VIADD R2, R30.reuse, 0x60 ;  /* 0x000000601e027836 */ /* 0x040fe20000000000 */
[----:B------:R-:W2:Y:S01]  /*8900*/  SHFL.IDX PT, R24, R4, 0x2, 0x181f ;  /* 0x00581f0004187f89 */ /* 0x000ea200000e0000 */
[----:B------:R-:W-:Y:S01]  /*8910*/  VIADD R3, R30, 0x90 ;  /* 0x000000901e037836 */ /* 0x000fe20000000000 */
[----:B------:R-:W-:-:S02]  /*8920*/  ISETP.GE.OR P2, PT, R0, R11, P0 ;  /* 0x0000000b0000720c */ /* 0x000fc40000746670 */
[----:B------:R-:W3:Y:S01]  /*8930*/  SHFL.IDX PT, R10, R8, RZ, 0x181f ;  /* 0x00181fff080a7589 */ /* 0x000ee200000e0000 */
[-C--:B------:R-:W-:Y:S02]  /*8940*/  ISETP.GE.OR P1, PT, R2, R11.reuse, P0 ;  /* 0x0000000b0200720c */ /* 0x080fe40000726670 */
[----:B------:R-:W-:Y:S01]  /*8950*/  ISETP.GE.OR P0, PT, R3, R11, P0 ;  /* 0x0000000b0300720c */ /* 0x000fe20000706670 */
[----:B------:R1:W4:Y:S04]  /*8960*/  SHFL.IDX PT, R28, R4, 0x3, 0x181f ;  /* 0x00781f00041c7f89 */ /* 0x00032800000e0000 */
[----:B------:R-:W4:Y:S04]  /*8970*/  SHFL.IDX PT, R12, R8, 0x1, 0x181f ;  /* 0x00381f00080c7f89 */ /* 0x000f2800000e0000 */
[----:B------:R-:W4:Y:S01]  /*8980*/  SHFL.IDX PT, R20, R8, 0x2, 0x181f ;  /* 0x00581f0008147f89 */ /* 0x000f2200000e0000 */
[----:B0-----:R-:W-:-:S03]  /*8990*/  @!P3 LEA R2, P6, R17, R6, 0x1 ;  /* 0x000000061102b211 */ /* 0x001fc600078c08ff */
[----:B------:R4:W0:Y:S01]  /*89a0*/  SHFL.IDX PT, R26, R8, 0x3, 0x181f ;  /* 0x00781f00081a7f89 */ /* 0x00082200000e0000 */
[C---:B-1----:R-:W-:Y:S02]  /*89b0*/  @!P2 LEA R4, P5, R17.reuse, R14, 0x1 ;  /* 0x0000000e1104a211 */ /* 0x042fe400078a08ff */
[C---:B--2---:R-:W-:Y:S02]  /*89c0*/  @!P1 LEA R6, P4, R17.reuse, R24, 0x1 ;  /* 0x0000001811069211 */ /* 0x044fe400078808ff */
[C---:B---3--:R-:W-:Y:S02]  /*89d0*/  @!P3 LEA.HI.X R3, R17.reuse, R10, R13, 0x1, P6 ;  /* 0x0000000a1103b211 */ /* 0x048fe400030f0c0d */
[----:B----4-:R-:W-:-:S03]  /*89e0*/  @!P0 LEA R8, P6, R17, R28, 0x1 ;  /* 0x0000001c11088211 */ /* 0x010fc600078c08ff */
[----:B------:R2:W-:Y:S01]  /*89f0*/  @!P3 ST.E.128 desc[UR52][R2.64], RZ ;  /* 0x000000ff0200b985 */ /* 0x0005e2000c101d34 */
[C-C-:B------:R-:W-:Y:S02]  /*8a00*/  @!P2 LEA.HI.X R5, R17.reuse, R12, R13.reuse, 0x1, P5 ;  /* 0x0000000c1105a211 */ /* 0x140fe400028f0c0d */
[----:B------:R-:W-:-:S03]  /*8a10*/  @!P1 LEA.HI.X R7, R17, R20, R13, 0x1, P4 ;  /* 0x0000001411079211 */ /* 0x000fc600020f0c0d */
[----:B------:R2:W-:Y:S01]  /*8a20*/  @!P2 ST.E.128 desc[UR52][R4.64], RZ ;  /* 0x000000ff0400a985 */ /* 0x0005e2000c101d34 */
[----:B0-----:R-:W-:-:S03]  /*8a30*/  @!P0 LEA.HI.X R9, R17, R26, R13, 0x1, P6 ;  /* 0x0000001a11098211 */ /* 0x001fc600030f0c0d */
[----:B------:R2:W-:Y:S04]  /*8a40*/  @!P1 ST.E.128 desc[UR52][R6.64], RZ ;  /* 0x000000ff06009985 */ /* 0x0005e8000c101d34 */
[----:B------:R2:W-:Y:S02]  /*8a50*/  @!P0 ST.E.128 desc[UR52][R8.64], RZ ;  /* 0x000000ff08008985 */ /* 0x0005e4000c101d34 */
.L_x_10912:
[----:B------:R-:W-:Y:S05]  /*8a60*/  BSYNC B0 ;  /* 0x0000000000007941 */ /* 0x000fea0003800000 */
.L_x_10909:
[----:B------:R-:W-:Y:S02]  /*8a70*/  ULDC UR4, c[0x0][0xc3c] ;  /* 0x00030f0000047ab9 */ /* 0x000fe40000000800 */
[----:B------:R-:W-:-:S13]  /*8a80*/  ISETP.GE.AND P0, PT, R31, UR4, PT ;  /* 0x000000041f007c0c */ /* 0x000fda000bf06270 */
[----:B------:R-:W-:Y:S05]  /*8a90*/  @!P0 BRA `(.L_x_10916) ;  /* 0xffffff8000d08947 */ /* 0x000fea000383ffff */
[----:B------:R-:W-:Y:S05]  /*8aa0*/  EXIT ;  /* 0x000000000000794d */ /* 0x000fea0003800000 */
.L_x_10883:
[----:B------:R-:W-:-:S08]  /*8ab0*/  NOP ;  /* 0x0000000000007918 */ /* 0x000fd00000000000 */
[----:B------:R-:W0:-:S00]  /*8ac0*/  USETMAXREG.DEALLOC.CTAPOOL 0x20 ;  /* 0x00000020000079c8 */ /* 0x000e0000080e0500 */
[----:B0-----:R-:W2:Y:S01]  /*8ad0*/  LDL.LU R2, [R1] ;  /* 0x0000000001027983 */ /* 0x001ea20000300800 */
[----:B------:R-:W-:-:S06]  /*8ae0*/  LOP3.LUT R0, R0, 0x3, RZ, 0xc0, !PT ;  /* 0x0000000300007812 */ /* 0x000fcc00078ec0ff */
[----:B------:R-:W0:Y:S02]  /*8af0*/  SHFL.IDX PT, R0, R0, RZ, 0x1f ;  /* 0x00001fff00007589 */ /* 0x000e2400000e0000 */
[----:B0-----:R-:W-:Y:S01]  /*8b00*/  ISETP.NE.AND P0, PT, R0, RZ, PT ;  /* 0x000000ff0000720c */ /* 0x001fe20003f05270 */
[----:B------:R-:W-:Y:S01]  /*8b10*/  IMAD.MOV.U32 R0, RZ, RZ, RZ ;  /* 0x000000ffff007224 */ /* 0x000fe200078e00ff */
        /* <DEDUP_REMOVED lines=8> */
[----:B------:R-:W1:Y:S02]  /*8ba0*/  LDS.128 R24, [UR4+0x132d0] ;  /* 0x0132d004ff187984 */ /* 0x000e640008000c00 */
[----:B-1----:R-:W-:Y:S02]  /*8bb0*/  R2UR UR45, R27 ;  /* 0x000000001b2d72ca */ /* 0x002fe400000e0000 */
[----:B------:R-:W-:Y:S01]  /*8bc0*/  R2UR UR36, R26 ;  /* 0x000000001a2472ca */ /* 0x000fe200000e0000 */
[----:B------:R-:W-:Y:S06]  /*8bd0*/  BAR.ARV 0x4, 0x200 ;  /* 0x0108000000007b1d */ /* 0x000fec0000002000 */
[----:B------:R-:W-:Y:S08]  /*8be0*/  BRA `(.L_x_10918) ;  /* 0x0000000800187947 */ /* 0x000ff00003800000 */
.L_x_10917:
        /* <DEDUP_REMOVED lines=41> */
.L_x_10923:
        /* <DEDUP_REMOVED lines=14> */
.L_x_10922:
[----:B------:R-:W-:Y:S05]  /*8f60*/  BSYNC B0 ;  /* 0x0000000000007941 */ /* 0x000fea0003800000 */
.L_x_10921:
        /* <DEDUP_REMOVED lines=21> */
.L_x_10919:
        /* <DEDUP_REMOVED lines=12> */
[----:B------:R0:W1:Y:S01]  /*9180*/  F2I.FTZ.U32.TRUNC.NTZ R3, R2 ;  /* 0x0000000200037305 */ /* 0x000062000021f000 */
[----:B------:R-:W-:Y:S05]  /*9190*/  @!P0 BRA `(.L_x_10924) ;  /* 0x00000000000c8947 */ /* 0x000fea0003800000 */
[----:B------:R-:W-:-:S06]  /*91a0*/  UIADD3 UR5, UR4, -0x1, URZ ;  /* 0xffffffff04057890 */ /* 0x000fcc000fffe03f */
[----:B------:R-:W-:-:S05]  /*91b0*/  IMAD.U32 R13, RZ, RZ, UR5 ;  /* 0x00000005ff0d7e24 */ /* 0x000fca000f8e00ff */
[----:B------:R2:W3:Y:S02]  /*91c0*/  SHFL.IDX PT, R24, R6, R13, 0x1f ;  /* 0x00001f0d06187589 */ /* 0x0004e400000e0000 */
.L_x_10924:
[----:B01----:R-:W-:Y:S01]  /*91d0*/  IMAD.MOV R2, RZ, RZ, -R3 ;  /* 0x000000ffff027224 */ /* 0x003fe200078e0a03 */
[----:B------:R-:W-:Y:S01]  /*91e0*/  UIADD3 UR45, UR4, UR45, URZ ;  /* 0x0000002d042d7290 */ /* 0x000fe2000fffe03f */
[----:B---3--:R-:W-:Y:S02]  /*91f0*/  IMAD R24, R24, R11, R9 ;  /* 0x0000000b18187224 */ /* 0x008fe400078e0209 */
[----:B------:R-:W-:Y:S01]  /*9200*/  IMAD.MOV.U32 R11, RZ, RZ, R2 ;  /* 0x000000ffff0b7224 */ /* 0x000fe200078e0002 */
[----:B------:R-:W-:Y:S01]  /*9210*/  IABS R2, R0 ;  /* 0x0000000000027213 */ /* 0x000fe20000000000 */
[----:B------:R-:W-:Y:S02]  /*9220*/  IMAD.IADD R9, R7, 0x1, -R24 ;  /* 0x0000000107097824 */ /* 0x000fe400078e0a18 */
[----:B------:R-:W-:Y:S02]  /*9230*/  IMAD R7, R11, R4, RZ ;  /* 0x000000040b077224 */ /* 0x000fe400078e02ff */
[----:B------:R-:W-:Y:S01]  /*9240*/  IMAD.MOV R8, RZ, RZ, -R2 ;  /* 0x000000ffff087224 */ /* 0x000fe200078e0a02 */
[----:B--2---:R-:W-:Y:S01]  /*9250*/  IABS R6, R9 ;  /* 0x0000000900067213 */ /* 0x004fe20000000000 */
        /* <DEDUP_REMOVED lines=18> */
[----:B------:R-:W-:Y:S01]  /*9380*/  IMAD R25, R0, R25, R9 ;  /* 0x0000001900197224 */ /* 0x000fe200078e0209 */
[----:B------:R-:W-:Y:S09]  /*9390*/  BRA `(.L_x_10925) ;  /* 0x00000000000c7947 */ /* 0x000ff20003800000 */
.L_x_10920:
[----:B------:R-:W-:Y:S01]  /*93a0*/  IMAD.MOV.U32 R24, RZ, RZ, R7 ;  /* 0x000000ffff187224 */ /* 0x000fe200078e0007 */
[----:B------:R-:W-:Y:S01]  /*93b0*/  UMOV UR36, URZ ;  /* 0x0000003f00247c82 */ /* 0x000fe20008000000 */
[----:B------:R-:W-:-:S07]  /*93c0*/  IMAD.MOV.U32 R25, RZ, RZ, RZ ;  /* 0x000000ffff197224 */ /* 0x000fce00078e00ff */
.L_x_10925:
[----:B------:R-:W-:Y:S01]  /*93d0*/  ISETP.NE.AND P0, PT, R5, RZ, PT ;  /* 0x000000ff0500720c */ /* 0x000fe20003f05270 */
[----:B------:R-:W-:Y:S02]  /*93e0*/  IMAD.U32 R26, RZ, RZ, UR36 ;  /* 0x00000024ff1a7e24 */ /* 0x000fe4000f8e00ff */
[----:B------:R-:W-:-:S10]  /*93f0*/  IMAD.U32 R27, RZ, RZ, UR45 ;  /* 0x0000002dff1b7e24 */ /* 0x000fd4000f8e00ff */
[----:B------:R-:W0:Y:S01]  /*9400*/  @!P0 S2R R3, SR_CgaCtaId ;  /* 0x0000000000038919 */ /* 0x000e220000008800 */
[----:B------:R-:W-:-:S04]  /*9410*/  @!P0 MOV R0, 0x400 ;  /* 0x0000040000008802 */ /* 0x000fc80000000f00 */
[----:B0-----:R-:W-:-:S05]  /*9420*/  @!P0 LEA R0, R3, R0, 0x18 ;  /* 0x0000000003008211 */ /* 0x001fca00078ec0ff */
[----:B------:R1:W-:Y:S01]  /*9430*/  @!P0 STS.128 [R0+0x132d0], R24 ;  /* 0x0132d01800008388 */ /* 0x0003e20000000c00 */
[----:B------:R-:W-:Y:S06]  /*9440*/  BAR.ARV 0x5, 0x200 ;  /* 0x0148000000007b1d */ /* 0x000fec0000002000 */
.L_x_10918:
        /* <DEDUP_REMOVED lines=9> */
[----:B------:R-:W-:Y:S01]  /*94e0*/  UMOV UR4, 0x400 ;  /* 0x0000040000047882 */ /* 0x000fe20000000000 */
[----:B------:R-:W-:Y:S01]  /*94f0*/  IMAD.MOV.U32 R19, RZ, RZ, 0x1 ;  /* 0x00000001ff137424 */ /* 0x000fe200078e00ff */
[----:B------:R4:W-:Y:S01]  /*9500*/  STL [R1+0x8], RZ ;  /* 0x000008ff01007387 */ /* 0x0009e20000100800 */
[----:B------:R-:W-:Y:S01]  /*9510*/  IMAD.MOV.U32 R18, RZ, RZ, RZ ;  /* 0x000000ffff127224 */ /* 0x000fe200078e00ff */
[----:B------:R-:W-:Y:S02]  /*9520*/  ULOP3.LUT UR38, UR40, 0x1, URZ, 0xfc, !UPT ;  /* 0x0000000128267892 */ /* 0x000fe4000f8efc3f */
[----:B------:R-:W-:Y:S01]  /*9530*/  ULOP3.LUT UR44, UR40, 0x2, URZ, 0xfc, !UPT ;  /* 0x00000002282c7892 */ /* 0x000fe2000f8efc3f */
[----:B------:R-:W-:Y:S01]  /*9540*/  ULDC UR43, c[0x0][0xc] ;  /* 0x00000300002b7ab9 */ /* 0x000fe20000000800 */
[----:B------:R-:W-:Y:S01]  /*9550*/  ULDC.64 UR50, c[0x0][0x198] ;  /* 0x0000660000327ab9 */ /* 0x000fe20000000a00 */
[----:B---3--:R-:W-:-:S06]  /*9560*/  ULEA UR4, UR5, UR4, 0x18 ;  /* 0x0000000405047291 */ /* 0x008fcc000f8ec03f */
[----:B------:R-:W-:Y:S01]  /*9570*/  IMAD.U32 R16, RZ, RZ, UR4 ;  /* 0x00000004ff107e24 */ /* 0x000fe2000f8e00ff */
[C---:B--2---:R-:W-:Y:S01]  /*9580*/  LOP3.LUT R10, R11.reuse, 0x7f, RZ, 0xc0, !PT ;  /* 0x0000007f0b0a7812 */ /* 0x044fe200078ec0ff */
[C---:B------:R-:W-:Y:S01]  /*9590*/  IMAD.SHL.U32 R29, R11.reuse, 0x40, RZ ;  /* 0x000000400b1d7824 */ /* 0x040fe200078e00ff */
[----:B------:R-:W-:Y:S01]  /*95a0*/  SHF.R.U32.HI R3, RZ, 0x1, R11 ;  /* 0x00000001ff037819 */ /* 0x000fe2000001160b */
[----:B0-----:R-:W-:Y:S02]  /*95b0*/  IMAD.SHL.U32 R2, R11, 0x10, RZ ;  /* 0x000000100b027824 */ /* 0x001fe400078e00ff */
[----:B------:R-:W-:Y:S01]  /*95c0*/  IMAD.SHL.U32 R6, R10, 0x10, RZ ;  /* 0x000000100a067824 */ /* 0x000fe200078e00ff */
[----:B------:R-:W-:Y:S01]  /*95d0*/  LOP3.LUT R4, R29, 0x180, RZ, 0xc0, !PT ;  /* 0x000001801d047812 */ /* 0x000fe200078ec0ff */
[C---:B------:R-:W-:Y:S01]  /*95e0*/  IMAD.SHL.U32 R8, R11.reuse, 0x2, RZ ;  /* 0x000000020b087824 */ /* 0x040fe200078e00ff */
[----:B------:R-:W-:Y:S01]  /*95f0*/  LOP3.LUT R5, R2, 0x1b0, RZ, 0xc0, !PT ;  /* 0x000001b002057812 */ /* 0x000fe200078ec0ff */
[----:B-1----:R-:W-:Y:S01]  /*9600*/  IMAD.SHL.U32 R0, R11, 0x20, RZ ;  /* 0x000000200b007824 */ /* 0x002fe200078e00ff */
[----:B------:R-:W-:-:S02]  /*9610*/  LOP3.LUT R7, R6, 0x600, RZ, 0xc0, !PT ;  /* 0x0000060006077812 */ /* 0x000fc400078ec0ff */
[----:B------:R-:W-:Y:S01]  /*9620*/  LOP3.LUT R3, R4, 0x30, R3, 0xf8, !PT ;  /* 0x0000003004037812 */ /* 0x000fe200078ef803 */
[----:B------:R-:W-:Y:S01]  /*9630*/  IMAD.SHL.U32 R4, R11, 0x8, RZ ;  /* 0x000000080b047824 */ /* 0x000fe200078e00ff */
[----:B------:R-:W-:Y:S01]  /*9640*/  LOP3.LUT R9, R5, 0x30, R8, 0x78, !PT ;  /* 0x0000003005097812 */ /* 0x000fe200078e7808 */
[----:B------:R-:W-:Y:S01]  /*9650*/  IMAD.SHL.U32 R8, R11, 0x4, RZ ;  /* 0x000000040b087824 */ /* 0x000fe200078e00ff */
[----:B------:R-:W-:Y:S02]  /*9660*/  LOP3.LUT R6, R7, 0x40, R2, 0xf8, !PT ;  /* 0x0000004007067812 */ /* 0x000fe400078ef802 */
[----:B------:R-:W-:Y:S02]  /*9670*/  LOP3.LUT R4, R3, 0x30, R4, 0x78, !PT ;  /* 0x0000003003047812 */ /* 0x000fe400078e7804 */
[----:B------:R-:W-:Y:S02]  /*9680*/  LOP3.LUT R7, R7, 0x60, R0, 0xf8, !PT ;  /* 0x0000006007077812 */ /* 0x000fe400078ef800 */
[----:B------:R-:W-:-:S02]  /*9690*/  LOP3.LUT R9, R6, R9, RZ, 0xfc, !PT ;  /* 0x0000000906097212 */ /* 0x000fc400078efcff */
[----:B------:R-:W-:Y:S02]  /*96a0*/  SHF.R.U32.HI R3, RZ, 0x2, R10 ;  /* 0x00000002ff037819 */ /* 0x000fe4000001160a */
[----:B------:R-:W-:Y:S02]  /*96b0*/  LOP3.LUT R5, R0, 0x80, RZ, 0xc0, !PT ;  /* 0x0000008000057812 */ /* 0x000fe400078ec0ff */
[--C-:B------:R-:W-:Y:S02]  /*96c0*/  LOP3.LUT R28, R7, 0x100, R0.reuse, 0xf8, !PT ;  /* 0x00000100071c7812 */ /* 0x100fe400078ef800 */
[----:B------:R-:W-:Y:S01]  /*96d0*/  LOP3.LUT R2, R3, 0x60, R0, 0xf8, !PT ;  /* 0x0000006003027812 */ /* 0x000fe200078ef800 */
[----:B------:R-:W-:Y:S01]  /*96e0*/  IMAD.IADD R0, R16, 0x1, R9 ;  /* 0x0000000110007824 */ /* 0x000fe200078e0209 */
[----:B------:R-:W-:Y:S02]  /*96f0*/  LOP3.LUT R5, R5, 0x10, R11, 0xf8, !PT ;  /* 0x0000001005057812 */ /* 0x000fe400078ef80b */
[----:B------:R-:W-:-:S02]  /*9700*/  LOP3.LUT R29, R4, 0x640, R29, 0xf8, !PT ;  /* 0x00000640041d7812 */ /* 0x000fc400078ef81d */
[----:B------:R4:W-:Y:S01]  /*9710*/  STL [R1+0x4], R0 ;  /* 0x0000040001007387 */ /* 0x0009e20000100800 */
[----:B------:R-:W-:-:S04]  /*9720*/  LOP3.LUT R5, R5, 0x10, R8, 0x78, !PT ;  /* 0x0000001005057812 */ /* 0x000fc800078e7808 */
[----:B------:R-:W-:-:S07]  /*9730*/  LOP3.LUT R28, R28, R5, RZ, 0xfc, !PT ;  /* 0x000000051c1c7212 */ /* 0x000fce00078efcff */
.L_x_10993:
[----:B------:R-:W-:Y:S01]  /*9740*/  ULDC.64 UR4, c[0x0][0xc88] ;  /* 0x0003220000047ab9 */ /* 0x000fe20000000a00 */
[----:B------:R-:W-:Y:S01]  /*9750*/  ULDC.64 UR8, c[0x0][0xa00] ;  /* 0x0002800000087ab9 */ /* 0x000fe20000000a00 */
[----:B------:R-:W-:Y:S01]  /*9760*/  UIMAD.WIDE UR4, UR45, 0x4, UR4 ;  /* 0x000000042d0478a5 */ /* 0x000fe2000f8e0204 */
[----:B------:R-:W-:-:S05]  /*9770*/  ULDC.64 UR10, c[0x0][0xa08] ;  /* 0x00028200000a7ab9 */ /* 0x000fca0000000a00 */
[----:B------:R-:W-:Y:S02]  /*9780*/  IMAD.U32 R2, RZ, RZ, UR4 ;  /* 0x00000004ff027e24 */ /* 0x000fe4000f8e00ff */
[----:B0-----:R-:W-:Y:S01]  /*9790*/  IMAD.U32 R3, RZ, RZ, UR5 ;  /* 0x00000005ff037e24 */ /* 0x001fe2000f8e00ff */
[----:B------:R-:W-:-:S04]  /*97a0*/  ULDC.64 UR4, c[0x0][0xa28] ;  /* 0x00028a0000047ab9 */ /* 0x000fc80000000a00 */
[----:B------:R-:W2:Y:S01]  /*97b0*/  LDG.E R2, desc[UR52][R2.64] ;  /* 0x0000003402027981 */ /* 0x000ea2000c1e1900 */
[----:B------:R-:W-:Y:S01]  /*97c0*/  UISETP.NE.U32.AND UP0, UPT, UR4, URZ, UPT ;  /* 0x0000003f0400728c */ /* 0x000fe2000bf05070 */
[----:B------:R-:W-:Y:S02]  /*97d0*/  ISETP.NE.U32.AND P0, PT, RZ, UR8, PT ;  /* 0x00000008ff007c0c */ /* 0x000fe4000bf05070 */
[----:B------:R-:W-:Y:S01]  /*97e0*/  ISETP.NE.U32.AND P1, PT, RZ, UR10, PT ;  /* 0x0000000aff007c0c */ /* 0x000fe2000bf25070 */
[----:B------:R-:W-:Y:S01]  /*97f0*/  UISETP.NE.AND.EX UP0, UPT, UR5, URZ, UPT, UP0 ;  /* 0x0000003f0500728c */ /* 0x000fe2000bf05300 */
[----:B------:R-:W-:Y:S02]  /*9800*/  ISETP.NE.AND.EX P0, PT, RZ, UR9, PT, P0 ;  /* 0x00000009ff007c0c */ /* 0x000fe4000bf05300 */
[----:B------:R-:W-:-:S03]  /*9810*/  ISETP.NE.AND.EX P1, PT, RZ, UR11, PT, P1 ;  /* 0x0000000bff007c0c */ /* 0x000fc6000bf25310 */
[----:B------:R-:W-:Y:S02]  /*9820*/  PLOP3.LUT P2, PT, PT, PT, UP0, 0x80, 0x0 ;  /* 0x000000000000781c */ /* 0x000fe40003f4f008 */
[----:B--2---:R-:W-:-:S13]  /*9830*/  R2UR UR46, R2 ;  /* 0x00000000022e72ca */ /* 0x004fda00000e0000 */
[----:B------:R-:W-:Y:S02]  /*9840*/  USHF.R.S32.HI UR47, URZ, 0x1f, UR46 ;  /* 0x0000001f3f2f7899 */ /* 0x000fe4000801142e */
[----:B------:R-:W-:Y:S02]  /*9850*/  @UP0 ULEA UR4, UP1, UR46, UR4, 0x2 ;  /* 0x000000042e040291 */ /* 0x000fe4000f82103f */
[----:B------:R-:W-:Y:S02]  /*9860*/  USHF.L.U32 UR48, UR46, 0x2, URZ ;  /* 0x000000022e307899 */ /* 0x000fe4000800063f */
[----:B------:R-:W-:Y:S02]  /*9870*/  @UP0 ULEA.HI.X UR5, UR46, UR5, UR47, 0x2, UP1 ;  /* 0x000000052e050291 */ /* 0x000fe400088f142f */
[----:B------:R-:W-:Y:S01]  /*9880*/  USHF.L.U64.HI UR49, UR46, 0x2, UR47 ;  /* 0x000000022e317899 */ /* 0x000fe2000801022f */
[----:B------:R-:W-:Y:S01]  /*9890*/  IMAD.U32 R2, RZ, RZ, UR4 ;  /* 0x00000004ff027e24 */ /* 0x000fe2000f8e00ff */
[----:B------:R-:W-:-:S02]  /*98a0*/  UIADD3 UR6, UP0, UR48, UR8, URZ ;  /* 0x0000000830067290 */ /* 0x000fc4000ff1e03f */
[----:B------:R-:W-:Y:S01]  /*98b0*/  UIADD3 UR7, UP1, UR48, UR10, URZ ;  /* 0x0000000a30077290 */ /* 0x000fe2000ff3e03f */
[----:B------:R-:W-:Y:S01]  /*98c0*/  IMAD.U32 R3, RZ, RZ, UR5 ;  /* 0x00000005ff037e24 */ /* 0x000fe2000f8e00ff */
[----:B------:R-:W-:Y:S02]  /*98d0*/  UIADD3.X UR4, UR49, UR9, URZ, UP0, !UPT ;  /* 0x0000000931047290 */ /* 0x000fe400087fe43f */
[----:B------:R-:W-:Y:S01]  /*98e0*/  UIADD3.X UR5, UR49, UR11, URZ, UP1, !UPT ;  /* 0x0000000b31057290 */ /* 0x000fe20008ffe43f */
[----:B------:R-:W-:Y:S01]  /*98f0*/  ULDC.64 UR8, c[0x0][0xa18] ;  /* 0x0002860000087ab9 */ /* 0x000fe20000000a00 */
[----:B----4-:R0:W5:Y:S01]  /*9900*/  @P2 LDG.E R0, desc[UR52][R2.64] ;  /* 0x0000003402002981 */ /* 0x010162000c1e1900 */
[----:B------:R-:W-:Y:S01]  /*9910*/  UISETP.NE.U32.AND UP0, UPT, UR8, URZ, UPT ;  /* 0x0000003f0800728c */ /* 0x000fe2000bf05070 */
[----:B-1----:R-:W-:Y:S02]  /*9920*/  IMAD.U32 R4, RZ, RZ, UR7 ;  /* 0x00000007ff047e24 */ /* 0x002fe4000f8e00ff */
[----:B------:R-:W-:Y:S01]  /*9930*/  IMAD.U32 R5, RZ, RZ, UR5 ;  /* 0x00000005ff057e24 */ /* 0x000fe2000f8e00ff */
[----:B------:R-:W-:-:S04]  /*9940*/  UISETP.NE.AND.EX UP0, UPT, UR9, URZ, UPT, UP0 ;  /* 0x0000003f0900728c */ /* 0x000fc8000bf05300 */
[----:B------:R1:W5:Y:S01]  /*9950*/  @P1 LDG.E R9, desc[UR52][R4.64] ;  /* 0x0000003404091981 */ /* 0x000362000c1e1900 */
[----:B0-----:R-:W-:Y:S01]  /*9960*/  IMAD.U32 R3, RZ, RZ, UR4 ;  /* 0x00000004ff037e24 */ /* 0x001fe2000f8e00ff */
[----:B------:R-:W-:Y:S01]  /*9970*/  PLOP3.LUT P3, PT, PT, PT, UP0, 0x80, 0x0 ;  /* 0x000000000000781c */ /* 0x000fe20003f6f008 */
[----:B------:R-:W-:-:S04]  /*9980*/  IMAD.U32 R2, RZ, RZ, UR6 ;  /* 0x00000006ff027e24 */ /* 0x000fc8000f8e00ff */
[----:B------:R-:W-:Y:S01]  /*9990*/  @UP0 UIADD3 UR4, UP1, UR48, UR8, URZ ;  /* 0x0000000830040290 */ /* 0x000fe2000ff3e03f */
[----:B------:R1:W5:Y:S03]  /*99a0*/  @P0 LDG.E R8, desc[UR52][R2.64] ;  /* 0x0000003402080981 */ /* 0x000366000c1e1900 */
[----:B------:R-:W-:Y:S01]  /*99b0*/  @UP0 UIADD3.X UR5, UR49, UR9, URZ, UP1, !UPT ;  /* 0x0000000931050290 */ /* 0x000fe20008ffe43f */
[----:B------:R-:W-:Y:S01]  /*99c0*/  ULDC UR6, c[0x0][0x288] ;  /* 0x0000a20000067ab9 */ /* 0x000fe20000000800 */
[----:B------:R-:W-:Y:S02]  /*99d0*/  IMAD.U32 R6, RZ, RZ, UR4 ;  /* 0x00000004ff067e24 */ /* 0x000fe4000f8e00ff */
[----:B------:R-:W-:Y:S02]  /*99e0*/  IMAD.U32 R26, RZ, RZ, UR6 ;  /* 0x00000006ff1a7e24 */ /* 0x000fe4000f8e00ff */
[----:B------:R-:W-:-:S05]  /*99f0*/  IMAD.U32 R7, RZ, RZ, UR5 ;  /* 0x00000005ff077e24 */ /* 0x000fca000f8e00ff */
[----:B------:R1:W5:Y:S01]  /*9a00*/  @P3 LDG.E R26, desc[UR52][R6.64] ;  /* 0x00000034061a3981 */ /* 0x000362000c1e1900 */
[----:B------:R-:W-:Y:S05]  /*9a10*/  @P3 BRA `(.L_x_10927) ;  /* 0x0000000000103947 */ /* 0x000fea0003800000 */
[----:B------:R-:W-:Y:S05]  /*9a20*/  @!P0 BRA `(.L_x_10927) ;  /* 0x00000000000c8947 */ /* 0x000fea0003800000 */
[----:B-1----:R-:W2:Y:S04]  /*9a30*/  LDG.E R7, desc[UR52][R2.64] ;  /* 0x0000003402077981 */ /* 0x002ea8000c1e1900 */
[----:B-----5:R-:W2:Y:S02]  /*9a40*/  LDG.E R26, desc[UR52][R2.64+0x4] ;  /* 0x00000434021a7981 */ /* 0x020ea4000c1e1900 */
[----:B--2---:R-:W-:-:S07]  /*9a50*/  IMAD.IADD R26, R26, 0x1, -R7 ;  /* 0x000000011a1a7824 */ /* 0x004fce00078e0a07 */
.L_x_10927:
[----:B------:R-:W-:Y:S01]  /*9a60*/  UMOV UR54, URZ ;  /* 0x0000003f00367c82 */ /* 0x000fe20008000000 */
[----:B------:R-:W-:Y:S01]  /*9a70*/  ULDC.64 UR6, c[0x0][0xa20] ;  /* 0x0002880000067ab9 */ /* 0x000fe20000000a00 */
[----:B-----5:R-:W-:Y:S01]  /*9a80*/  @P0 R2UR UR54, R8 ;  /* 0x00000000083602ca */ /* 0x020fe200000e0000 */
[----:B------:R-:W-:Y:S01]  /*9a90*/  UMOV UR41, URZ ;  /* 0x0000003f00297c82 */ /* 0x000fe20008000000 */
[----:B------:R-:W-:Y:S01]  /*9aa0*/  ISETP.NE.U32.AND P0, PT, RZ, UR6, PT ;  /* 0x00000006ff007c0c */ /* 0x000fe2000bf05070 */
[----:B------:R-:W-:Y:S01]  /*9ab0*/  UMOV UR42, URZ ;  /* 0x0000003f002a7c82 */ /* 0x000fe20008000000 */
[----:B------:R-:W-:Y:S01]  /*9ac0*/  ULDC.64 UR4, c[0x0][0x418] ;  /* 0x0001060000047ab9 */ /* 0x000fe20000000a00 */
[----:B------:R-:W-:Y:S01]  /*9ad0*/  @P2 R2UR UR41, R0 ;  /* 0x00000000002922ca */ /* 0x000fe200000e0000 */
[----:B------:R-:W-:Y:S01]  /*9ae0*/  UISETP.NE.U32.AND UP0, UPT, UR4, URZ, UPT ;  /* 0x0000003f0400728c */ /* 0x000fe2000bf05070 */
[----:B------:R-:W-:Y:S01]  /*9af0*/  @P1 R2UR UR42, R9 ;  /* 0x00000000092a12ca */ /* 0x000fe200000e0000 */
[----:B------:R-:W-:Y:S01]  /*9b00*/  IMAD.U32 R22, RZ, RZ, UR46 ;  /* 0x0000002eff167e24 */ /* 0x000fe2000f8e00ff */
[----:B------:R-:W-:Y:S01]  /*9b10*/  ISETP.NE.AND.EX P0, PT, RZ, UR7, PT, P0 ;  /* 0x00000007ff007c0c */ /* 0x000fe2000bf05300 */
[----:B------:R-:W-:Y:S01]  /*9b20*/  UISETP.NE.AND.EX UP0, UPT, UR5, URZ, UPT, UP0 ;  /* 0x0000003f0500728c */ /* 0x000fe2000bf05300 */
[----:B------:R-:W-:-:S02]  /*9b30*/  ULDC UR4, c[0x0][0x424] ;  /* 0x0001090000047ab9 */ /* 0x000fc40000000800 */
[----:B------:R-:W-:Y:S01]  /*9b40*/  ULDC UR5, c[0x0][0x2f0] ;  /* 0x0000bc0000057ab9 */ /* 0x000fe20000000800 */
[----:B------:R-:W-:-:S04]  /*9b50*/  USEL UR4, UR4, 0x1, UP0 ;  /* 0x0000000104047887 */ /* 0x000fc80008000000 */
[----:B------:R-:W-:Y:S02]  /*9b60*/  UIMAD UR4, UR4, UR5, URZ ;  /* 0x00000005040472a4 */ /* 0x000fe4000f8e023f */
[----:B------:R-:W-:Y:S02]  /*9b70*/  UIADD3 UR42, UR42, UR41, URZ ;  /* 0x000000292a2a7290 */ /* 0x000fe4000fffe03f */
[----:B------:R-:W-:Y:S10]  /*9b80*/  @!P0 BRA `(.L_x_10928) ;  /* 0x00000000001c8947 */ /* 0x000ff40003800000 */
[----:B------:R-:W-:-:S04]  /*9b90*/  UIADD3 UR4, UP0, UR48, UR6, URZ ;  /* 0x0000000630047290 */ /* 0x000fc8000ff1e03f */
[----:B------:R-:W-:Y:S02]  /*9ba0*/  UIADD3.X UR5, UR49, UR7, URZ, UP0, !UPT ;  /* 0x0000000731057290 */ /* 0x000fe400087fe43f */
[----:B-1----:R-:W-:-:S04]  /*9bb0*/  IMAD.U32 R2, RZ, RZ, UR4 ;  /* 0x00000004ff027e24 */ /* 0x002fc8000f8e00ff */
[----:B------:R-:W-:-:S05]  /*9bc0*/  IMAD.U32 R3, RZ, RZ, UR5 ;  /* 0x00000005ff037e24 */ /* 0x000fca000f8e00ff */
[----:B------:R-:W2:Y:S02]  /*9bd0*/  LDG.E R2, desc[UR52][R2.64] ;  /* 0x0000003402027981 */ /* 0x000ea4000c1e1900 */
[----:B--2---:R-:W-:Y:S01]  /*9be0*/  R2UR UR4, R2 ;  /* 0x00000000020472ca */ /* 0x004fe200000e0000 */
[----:B------:R-:W-:-:S14]  /*9bf0*/  BRA `(.L_x_10929) ;  /* 0x0000000000187947 */ /* 0x000fdc0003800000 */
.L_x_10928:
[----:B------:R-:W-:Y:S05]  /*9c00*/  @!P1 BRA `(.L_x_10929) ;  /* 0x0000000000149947 */ /* 0x000fea0003800000 */
[----:B-1----:R-:W2:Y:S04]  /*9c10*/  LDG.E R2, desc[UR52][R4.64] ;  /* 0x0000003404027981 */ /* 0x002ea8000c1e1900 */
[----:B------:R-:W3:Y:S01]  /*9c20*/  LDG.E R0, desc[UR52][R4.64+0x4] ;  /* 0x0000043404007981 */ /* 0x000ee2000c1e1900 */
[----:B--2---:R-:W-:Y:S02]  /*9c30*/  R2UR UR5, R2 ;  /* 0x00000000020572ca */ /* 0x004fe400000e0000 */
[----:B---3--:R-:W-:-:S13]  /*9c40*/  R2UR UR4, R0 ;  /* 0x00000000000472ca */ /* 0x008fda00000e0000 */
[----:B------:R-:W-:-:S12]  /*9c50*/  UIADD3 UR4, -UR5, UR4, URZ ;  /* 0x0000000405047290 */ /* 0x000fd8000fffe13f */
.L_x_10929:
        /* <DEDUP_REMOVED lines=8> */
[----:B------:R-:W0:Y:S02]  /*9ce0*/  S2R R0, SR_TID.X ;  /* 0x0000000000007919 */ /* 0x000e240000002100 */
[----:B0-----:R-:W-:-:S04]  /*9cf0*/  LOP3.LUT R0, R0, 0x7f, RZ, 0xc0, !PT ;  /* 0x0000007f00007812 */ /* 0x001fc800078ec0ff */
[----:B------:R-:W-:-:S13]  /*9d00*/  ISETP.NE.AND P0, PT, R0, RZ, PT ;  /* 0x000000ff0000720c */ /* 0x000fda0003f05270 */
[----:B------:R-:W-:Y:S05]  /*9d10*/  @P0 BRA `(.L_x_10932) ;  /* 0x0000002800780947 */ /* 0x000fea0003800000 */
[----:B-1----:R-:W0:Y:S01]  /*9d20*/  S2R R5, SR_LANEID ;  /* 0x0000000000057919 */ /* 0x002e220000000000 */
        /* <DEDUP_REMOVED lines=10> */
[----:B0-----:R-:W-:Y:S01]  /*9dd0*/  IADD3 R24, R0, UR43, R7 ;  /* 0x0000002b00187c10 */ /* 0x001fe2000fffe007 */
[----:B------:R-:W-:Y:S06]  /*9de0*/  BRA `(.L_x_10932) ;  /* 0x0000002800447947 */ /* 0x000fec0003800000 */
.L_x_10931:
[----:B------:R-:W-:Y:S01]  /*9df0*/  VIADD R0, R16, 0xe000 ;  /* 0x0000e00010007836 */ /* 0x000fe20000000000 */
[----:B------:R-:W-:Y:S04]  /*9e00*/  BSSY B6, `(.L_x_10933) ;  /* 0x0000013000067945 */ /* 0x000fe80003800000 */
        /* <DEDUP_REMOVED lines=18> */
.L_x_10934:
[----:B------:R-:W-:Y:S05]  /*9f30*/  BSYNC B6 ;  /* 0x0000000000067941 */ /* 0x000fea0003800000 */
.L_x_10933:
[----:B------:R-:W2:Y:S01]  /*9f40*/  LDL.LU R17, [R1] ;  /* 0x0000000001117983 */ /* 0x000ea20000300800 */
[----:B------:R-:W-:Y:S01]  /*9f50*/  VIADD R0, R16, 0x6000 ;  /* 0x0000600010007836 */ /* 0x000fe20000000000 */
[----:B------:R-:W-:Y:S04]  /*9f60*/  BSSY B6, `(.L_x_10935) ;  /* 0x0000016000067945 */ /* 0x000fe80003800000 */
[----:B------:R-:W-:Y:S02]  /*9f70*/  LOP3.LUT P0, RZ, R0, 0x1bf, RZ, 0xc0, !PT ;  /* 0x000001bf00ff7812 */ /* 0x000fe4000780c0ff */
[----:B--2---:R-:W-:-:S11]  /*9f80*/  LOP3.LUT R17, R17, 0xfffffffe, RZ, 0xc0, !PT ;  /* 0xfffffffe11117812 */ /* 0x004fd600078ec0ff */
[----:B------:R-:W-:-:S05]  /*9f90*/  @P0 LOP3.LUT R17, R17, 0x1, RZ, 0xfc, !PT ;  /* 0x0000000111110812 */ /* 0x000fca00078efcff */
[----:B------:R0:W-:Y:S01]  /*9fa0*/  STL [R1], R17 ;  /* 0x0000001101007387 */ /* 0x0001e20000100800 */
        /* <DEDUP_REMOVED lines=17> */
.L_x_10936:
[----:B------:R-:W-:Y:S05]  /*a0c0*/  BSYNC B6 ;  /* 0x0000000000067941 */ /* 0x000fea0003800000 */
.L_x_10935:
        /* <DEDUP_REMOVED lines=20> */
.L_x_10938:
[----:B------:R-:W-:Y:S05]  /*a210*/  BSYNC B6 ;  /* 0x0000000000067941 */ /* 0x000fea0003800000 */
.L_x_10937:
[----:B------:R-:W-:Y:S01]  /*a220*/  IMAD.MOV.U32 R27, RZ, RZ, R17 ;  /* 0x000000ffff1b7224 */ /* 0x000fe200078e0011 */
        /* <DEDUP_REMOVED lines=19> */
.L_x_10940:
[----:B------:R-:W-:Y:S05]  /*a360*/  BSYNC B6 ;  /* 0x0000000000067941 */ /* 0x000fea0003800000 */
.L_x_10939:
[----:B------:R-:W-:Y:S02]  /*a370*/  ULDC.64 UR4, c[0x0][0x9f8] ;  /* 0x00027e0000047ab9 */ /* 0x000fe40000000a00 */
[----:B------:R-:W-:-:S04]  /*a380*/  UISETP.NE.U32.AND UP0, UPT, UR4, URZ, UPT ;  /* 0x0000003f0400728c */ /* 0x000fc8000bf05070 */
[----:B------:R-:W-:-:S06]  /*a390*/  UISETP.NE.AND.EX UP0, UPT, UR5, URZ, UPT, UP0 ;  /* 0x0000003f0500728c */ /* 0x000fcc000bf05300 */
[----:B------:R-:W-:-:S05]  /*a3a0*/  PLOP3.LUT P0, PT, PT, PT, UP0, 0x80, 0x0 ;  /* 0x000000000000781c */ /* 0x000fca0003f0f008 */
[----:B------:R-:W-:-:S04]  /*a3b0*/  @UP0 UIADD3 UR4, UP1, UR48, UR4, URZ ;  /* 0x0000000430040290 */ /* 0x000fc8000ff3e03f */
[----:B------:R-:W-:Y:S02]  /*a3c0*/  @UP0 UIADD3.X UR5, UR49, UR5, URZ, UP1, !UPT ;  /* 0x0000000531050290 */ /* 0x000fe40008ffe43f */
[----:B-1----:R-:W-:-:S04]  /*a3d0*/  IMAD.U32 R2, RZ, RZ, UR4 ;  /* 0x00000004ff027e24 */ /* 0x002fc8000f8e00ff */
[----:B------:R-:W-:Y:S01]  /*a3e0*/  IMAD.U32 R3, RZ, RZ, UR5 ;  /* 0x00000005ff037e24 */ /* 0x000fe2000f8e00ff */
[----:B0-----:R-:W0:Y:S01]  /*a3f0*/  S2R R17, SR_TID.X ;  /* 0x0000000000117919 */ /* 0x001e220000002100 */
        /* <DEDUP_REMOVED lines=12> */
.L_x_11012:
[----:B------:R-:W-:Y:S02]  /*a4c0*/  PLOP3.LUT P1, PT, PT, PT, PT, 0x8, 0x0 ;  /* 0x000000000000781c */ /* 0x000fe40003f2e170 */
[----:B------:R-:W-:Y:S02]  /*a4d0*/  LOP3.LUT R27, R27, 0xfffffffe, RZ, 0xc0, !PT ;  /* 0xfffffffe1b1b7812 */ /* 0x000fe400078ec0ff */
[----:B-1----:R-:W-:-:S09]  /*a4e0*/  ISETP.NE.AND P0, PT, R14, RZ, PT ;  /* 0x000000ff0e00720c */ /* 0x002fd20003f05270 */
[----:B------:R-:W-:-:S05]  /*a4f0*/  @P1 LOP3.LUT R27, R27, 0x1, RZ, 0xfc, !PT ;  /* 0x000000011b1b1812 */ /* 0x000fca00078efcff */
[----:B------:R1:W-:Y:S01]  /*a500*/  STL [R1], R27 ;  /* 0x0000001b01007387 */ /* 0x0003e20000100800 */
[----:B------:R-:W-:Y:S05]  /*a510*/  @P0 BRA `(.L_x_10942) ;  /* 0x0000000400580947 */ /* 0x000fea0003800000 */
[----:B------:R-:W-:-:S06]  /*a520*/  UIADD3 UR4, UR39, -0x1, URZ ;  /* 0xffffffff27047890 */ /* 0x000fcc000fffe03f */
[----:B------:R-:W-:Y:S01]  /*a530*/  IMAD.U32 R0, RZ, RZ, UR4 ;  /* 0x00000004ff007e24 */ /* 0x000fe2000f8e00ff */
[----:B------:R-:W-:-:S03]  /*a540*/  UMOV UR4, 0xffffffff ;  /* 0xffffffff00047882 */ /* 0x000fc60000000000 */
[----:B------:R-:W-:Y:S05]  /*a550*/  BRA.DIV UR4, `(.L_x_10943) ;  /* 0x0000003204607947 */ /* 0x000fea000b800000 */
[----:B------:R-:W-:-:S13]  /*a560*/  ELECT P6, URZ, PT ;  /* 0x00000000003f782f */ /* 0x000fda00038c0000 */
.L_x_11015:
[----:B------:R-:W-:Y:S05]  /*a570*/  @!P6 BRA `(.L_x_10942) ;  /* 0x000000040040e947 */ /* 0x000fea0003800000 */
[----:B------:R-:W-:-:S04]  /*a580*/  ISETP.NE.U32.AND P0, PT, R2, RZ, PT ;  /* 0x000000ff0200720c */ /* 0x000fc80003f05070 */
[----:B------:R-:W-:-:S13]  /*a590*/  ISETP.NE.AND.EX P0, PT, R3, RZ, PT, P0 ;  /* 0x000000ff0300720c */ /* 0x000fda0003f05300 */
[----:B------:R-:W-:Y:S05]  /*a5a0*/  @!P0 BRA `(.L_x_10944) ;  /* 0x0000000000488947 */ /* 0x000fea0003800000 */
[----:B------:R-:W2:Y:S01]  /*a5b0*/  LDC R7, c[0x0][0x43c] ;  /* 0x00010f00ff077b82 */ /* 0x000ea20000000800 */
[----:B------:R-:W-:Y:S01]  /*a5c0*/  IMAD.MOV.U32 R6, RZ, RZ, R0 ;  /* 0x000000ffff067224 */ /* 0x000fe200078e0000 */
[----:B------:R-:W-:Y:S02]  /*a5d0*/  ULDC.64 UR4, c[0x0][0x428] ;  /* 0x00010a0000047ab9 */ /* 0x000fe40000000a00 */
[----:B------:R-:W-:-:S04]  /*a5e0*/  IMAD R9, R23, UR4, RZ ;  /* 0x0000000417097c24 */ /* 0x000fc8000f8e02ff */
[----:B------:R-:W-:Y:S01]  /*a5f0*/  IMAD R9, R22, UR5, R9 ;  /* 0x0000000516097c24 */ /* 0x000fe2000f8e0209 */
[----:B--2---:R-:W-:-:S13]  /*a600*/  ISETP.NE.AND P0, PT, R7, 0x1, PT ;  /* 0x000000010700780c */ /* 0x004fda0003f05270 */
[----:B------:R-:W2:Y:S02]  /*a610*/  @P0 LDC.64 R4, c[0x0][0x440] ;  /* 0x00011000ff040b82 */ /* 0x000ea40000000a00 */
[----:B--2---:R-:W-:-:S05]  /*a620*/  @P0 IMAD.HI.U32 R4, R0, R4, RZ ;  /* 0x0000000400040227 */ /* 0x004fca00078e00ff */
        /* <DEDUP_REMOVED lines=10> */
.L_x_10944:
[----:B--2---:R-:W2:Y:S01]  /*a6d0*/  S2R R2, SR_TID.X ;  /* 0x0000000000027919 */ /* 0x004ea20000002100 */
[----:B------:R-:W-:Y:S01]  /*a6e0*/  IMAD R5, R18, 0x8, R16 ;  /* 0x0000000812057824 */ /* 0x000fe200078e0210 */
[----:B--2---:R-:W-:Y:S02]  /*a6f0*/  LOP3.LUT R3, R2, 0x7f, RZ, 0xc0, !PT ;  /* 0x0000007f02037812 */ /* 0x004fe400078ec0ff */
[----:B------:R-:W-:Y:S02]  /*a700*/  SHF.L.U32 R2, R19, 0x1f, RZ ;  /* 0x0000001f13027819 */ /* 0x000fe400000006ff */
[----:B------:R-:W-:Y:S02]  /*a710*/  ISETP.NE.AND P1, PT, R3, RZ, PT ;  /* 0x000000ff0300720c */ /* 0x000fe40003f25270 */
[----:B------:R-:W2:Y:S02]  /*a720*/  SYNCS.PHASECHK.TRANS64.TRYWAIT P0, [R5+URZ+0x13280], R2 ;  /* 0x01328002050075a7 */ /* 0x000ea4000800017f */
[----:B--2---:R-:W-:Y:S09]  /*a730*/  @!P0 BRA `(.L_x_10945) ;  /* 0x0000003000088947 */ /* 0x004ff20003800000 */
.L_x_11016:
        /* <DEDUP_REMOVED lines=8> */
.L_x_10946:
[----:B------:R-:W-:Y:S01]  /*a7c0*/  IMAD R4, R18, 0x2800, R16 ;  /* 0x0000280012047824 */ /* 0x000fe200078e0210 */
[----:B------:R-:W-:Y:S01]  /*a7d0*/  R2UR UR33, R5 ;  /* 0x00000000052172ca */ /* 0x000fe200000e0000 */
[----:B------:R-:W-:Y:S01]  /*a7e0*/  IMAD.MOV.U32 R3, RZ, RZ, 0xa0 ;  /* 0x000000a0ff037424 */ /* 0x000fe200078e00ff */
[----:B-----5:R-:W-:Y:S01]  /*a7f0*/  R2UR UR37, R17 ;  /* 0x00000000112572ca */ /* 0x020fe200000e0000 */
[----:B------:R-:W-:Y:S01]  /*a800*/  UIADD3 UR4, UP0, UR50, 0x470, URZ ;  /* 0x0000047032047890 */ /* 0x000fe2000ff1e03f */
[----:B------:R-:W-:Y:S01]  /*a810*/  R2UR UR32, R4 ;  /* 0x00000000042072ca */ /* 0x000fe200000e0000 */
[----:B------:R-:W-:Y:S01]  /*a820*/  IMAD R0, R0, R3, UR42 ;  /* 0x0000002a00007e24 */ /* 0x000fe2000f8e0203 */
[----:B------:R-:W-:Y:S01]  /*a830*/  UMOV UR6, 0x0 ;  /* 0x0000000000067882 */ /* 0x000fe20000000000 */
[----:B------:R-:W-:Y:S01]  /*a840*/  UIADD3.X UR5, URZ, UR51, URZ, UP0, !UPT ;  /* 0x000000333f057290 */ /* 0x000fe200087fe43f */
[----:B------:R-:W-:Y:S02]  /*a850*/  UMOV UR7, 0x14f00000 ;  /* 0x14f0000000077882 */ /* 0x000fe40000000000 */
[----:B------:R-:W-:Y:S01]  /*a860*/  R2UR UR35, R0 ;  /* 0x00000000002372ca */ /* 0x000fe200000e0000 */
[----:B------:R-:W-:-:S02]  /*a870*/  UMOV UR34, URZ ;  /* 0x0000003f00227c82 */ /* 0x000fc40008000000 */
[----:B------:R-:W-:-:S04]  /*a880*/  UIADD3 UR33, UR33, 0x13270, URZ ;  /* 0x0001327021217890 */ /* 0x000fc8000fffe03f */
[----:B------:R-:W-:-:S09]  /*a890*/  UIADD3 UR32, UR32, 0x6000, URZ ;  /* 0x0000600020207890 */ /* 0x000fd2000fffe03f */
[----:B------:R3:W-:Y:S01]  /*a8a0*/  UTMALDG.4D [UR32], [UR4], desc[UR6] ;  /* 0x00000620040075b4 */ /* 0x0007e20008019000 */
[----:B------:R-:W4:Y:S02]  /*a8b0*/  SYNCS.PHASECHK.TRANS64.TRYWAIT P0, [R5+URZ+0x13240], R2 ;  /* 0x01324002050075a7 */ /* 0x000f24000800017f */
[----:B---34-:R-:W-:Y:S05]  /*a8c0*/  @!P0 BRA `(.L_x_10947) ;  /* 0x0000002c00b88947 */ /* 0x018fea0003800000 */
.L_x_11017:
        /* <DEDUP_REMOVED lines=8> */
.L_x_10948:
[----:B--23--:R-:W2:Y:S01]  /*a950*/  LDL.LU R2, [R1] ;  /* 0x0000000001027983 */ /* 0x00cea20000300800 */
        /* <DEDUP_REMOVED lines=16> */
[----:B------:R3:W-:Y:S01]  /*aa60*/  STL [R1], R2 ;  /* 0x0000000201007387 */ /* 0x0007e20000100800 */
[----:B------:R-:W-:Y:S01]  /*aa70*/  NOP ;  /* 0x0000000000007918 */ /* 0x000fe20000000000 */
.L_x_10942:
[----:B------:R-:W-:Y:S05]  /*aa80*/  WARPSYNC.ALL ;  /* 0x0000000000007948 */ /* 0x000fea0003800000 */
[----:B------:R-:W-:Y:S01]  /*aa90*/  VIADD R0, R16, 0xb000 ;  /* 0x0000b00010007836 */ /* 0x000fe20000000000 */
        /* <DEDUP_REMOVED lines=32> */
.L_x_10950:
[----:B------:R-:W-:Y:S05]  /*aca0*/  BSYNC B6 ;  /* 0x0000000000067941 */ /* 0x000fea0003800000 */
.L_x_10949:
[----:B------:R2:W5:Y:S01]  /*acb0*/  LDL R8, [R1+0x4] ;  /* 0x0000040001087983 */ /* 0x0005620000100800 */
[----:B------:R-:W3:Y:S01]  /*acc0*/  LDC R7, c[0x0][0x448] ;  /* 0x00011200ff077b82 */ /* 0x000ee20000000800 */
[----:B------:R-:W-:Y:S01]  /*acd0*/  ULDC.64 UR8, c[0x0][0x2d8] ;  /* 0x0000b60000087ab9 */ /* 0x000fe20000000a00 */
[----:B------:R-:W0:Y:S01]  /*ace0*/  S2R R2, SR_TID.X ;  /* 0x0000000000027919 */ /* 0x000e220000002100 */
[----:B------:R-:W-:Y:S01]  /*acf0*/  UMOV UR48, UR56 ;  /* 0x0000003800307c82 */ /* 0x000fe20008000000 */
[----:B------:R-:W-:Y:S01]  /*ad00*/  ULDC.64 UR10, c[0x0][0x280] ;  /* 0x0000a000000a7ab9 */ /* 0x000fe20000000a00 */
[----:B---3--:R-:W-:Y:S01]  /*ad10*/  ISETP.NE.AND P0, PT, R7, 0x1, PT ;  /* 0x000000010700780c */ /* 0x008fe20003f05270 */
[----:B------:R-:W-:Y:S01]  /*ad20*/  UIMAD UR6, UR37, UR8, URZ ;  /* 0x00000008250672a4 */ /* 0x000fe2000f8e023f */
[C---:B0-----:R-:W-:Y:S01]  /*ad30*/  LOP3.LUT R20, R2.reuse, 0x7f, RZ, 0xc0, !PT ;  /* 0x0000007f02147812 */ /* 0x041fe200078ec0ff */
[----:B------:R-:W-:-:S10]  /*ad40*/  IMAD.SHL.U32 R2, R2, 0x20, RZ ;  /* 0x0000002002027824 */ /* 0x000fd400078e00ff */
[----:B------:R-:W0:Y:S01]  /*ad50*/  @P0 LDC R3, c[0x0][0x44c] ;  /* 0x00011300ff030b82 */ /* 0x000e220000000800 */
[----:B------:R-:W-:-:S04]  /*ad60*/  SHF.R.U32.HI R20, RZ, 0x2, R20 ;  /* 0x00000002ff147819 */ /* 0x000fc80000011614 */
[----:B------:R-:W-:-:S03]  /*ad70*/  LOP3.LUT R2, R20, 0x60, R2, 0xf8, !PT ;  /* 0x0000006014027812 */ /* 0x000fc600078ef802 */
[----:B------:R-:W3:Y:S01]  /*ad80*/  @P0 LDC R5, c[0x0][0x450] ;  /* 0x00011400ff050b82 */ /* 0x000ee20000000800 */
[----:B------:R-:W-:Y:S01]  /*ad90*/  UIMAD.WIDE.U32 UR4, UR36, UR8, UR48 ;  /* 0x00000008240472a5 */ /* 0x000fe2000f8e0030 */
[----:B------:R-:W-:Y:S01]  /*ada0*/  IMAD R6, R25, 0xc0, R2 ;  /* 0x000000c019067824 */ /* 0x000fe200078e0202 */
[----:B------:R-:W-:-:S03]  /*adb0*/  UIMAD UR6, UR36, UR9, UR6 ;  /* 0x00000009240672a4 */ /* 0x000fc6000f8e0206 */
[----:B------:R-:W-:Y:S01]  /*adc0*/  ULDC.64 UR8, c[0x0][0x2e0] ;  /* 0x0000b80000087ab9 */ /* 0x000fe20000000a00 */
[----:B------:R-:W-:Y:S01]  /*add0*/  UIADD3 UR5, UR5, UR6, URZ ;  /* 0x0000000605057290 */ /* 0x000fe2000fffe03f */
[----:B------:R-:W4:Y:S01]  /*ade0*/  @P0 LDC R9, c[0x0][0x44c] ;  /* 0x00011300ff090b82 */ /* 0x000f220000000800 */
[----:B------:R-:W-:Y:S01]  /*adf0*/  UIMAD UR6, UR47, UR8, URZ ;  /* 0x000000082f0672a4 */ /* 0x000fe2000f8e023f */
[----:B0-----:R-:W-:-:S03]  /*ae00*/  @P0 IMAD.HI.U32 R0, R6, R3, RZ ;  /* 0x0000000306000227 */ /* 0x001fc600078e00ff */
[----:B------:R-:W-:Y:S01]  /*ae10*/  UIMAD UR6, UR46, UR9, UR6 ;  /* 0x000000092e0672a4 */ /* 0x000fe2000f8e0206 */
[----:B------:R-:W-:Y:S01]  /*ae20*/  IMAD.MOV.U32 R3, RZ, RZ, R6 ;  /* 0x000000ffff037224 */ /* 0x000fe200078e0006 */
[----:B------:R-:W-:Y:S01]  /*ae30*/  UIMAD.WIDE.U32 UR4, UR46, UR8, UR4 ;  /* 0x000000082e0472a5 */ /* 0x000fe2000f8e0004 */
[----:B---3--:R-:W-:-:S03]  /*ae40*/  @P0 SHF.R.U32.HI R3, RZ, R5, R0 ;  /* 0x00000005ff030219 */ /* 0x008fc60000011600 */
[----:B------:R-:W-:Y:S01]  /*ae50*/  UIADD3 UR5, UR5, UR6, URZ ;  /* 0x0000000605057290 */ /* 0x000fe2000fffe03f */
[----:B------:R-:W-:Y:S01]  /*ae60*/  ULDC.64 UR8, c[0x0][0x2c8] ;  /* 0x0000b20000087ab9 */ /* 0x000fe20000000a00 */
[----:B------:R-:W-:Y:S01]  /*ae70*/  SHF.R.S32.HI R0, RZ, 0x1f, R3 ;  /* 0x0000001fff007819 */ /* 0x000fe20000011403 */
[----:B------:R-:W-:-:S04]  /*ae80*/  ULDC.64 UR6, c[0x0][0x2d0] ;  /* 0x0000b40000067ab9 */ /* 0x000fc80000000a00 */
[----:B------:R-:W-:Y:S02]  /*ae90*/  IMAD R0, R0, UR6, RZ ;  /* 0x0000000600007c24 */ /* 0x000fe4000f8e02ff */
[----:B------:R-:W-:Y:S02]  /*aea0*/  IMAD.U32 R4, RZ, RZ, UR6 ;  /* 0x00000006ff047e24 */ /* 0x000fe4000f8e00ff */
[C---:B------:R-:W-:Y:S02]  /*aeb0*/  IMAD R5, R3.reuse, UR7, R0 ;  /* 0x0000000703057c24 */ /* 0x040fe4000f8e0200 */
[----:B------:R-:W-:Y:S02]  /*aec0*/  IMAD.MOV R0, RZ, RZ, -R3 ;  /* 0x000000ffff007224 */ /* 0x000fe400078e0a03 */
[----:B------:R-:W-:-:S04]  /*aed0*/  IMAD.WIDE.U32 R2, R3, R4, UR4 ;  /* 0x0000000403027e25 */ /* 0x000fc8000f8e0004 */
[----:B------:R-:W-:Y:S02]  /*aee0*/  IMAD R0, R7, R0, R6 ;  /* 0x0000000007007224 */ /* 0x000fe400078e0206 */
[----:B------:R-:W-:-:S03]  /*aef0*/  IMAD.IADD R3, R3, 0x1, R5 ;  /* 0x0000000103037824 */ /* 0x000fc600078e0205 */
[----:B------:R-:W-:Y:S01]  /*af00*/  SHF.R.S32.HI R5, RZ, 0x1f, R0 ;  /* 0x0000001fff057819 */ /* 0x000fe20000011400 */
[----:B------:R-:W-:-:S04]  /*af10*/  IMAD.WIDE.U32 R2, R0, UR8, R2 ;  /* 0x0000000800027c25 */ /* 0x000fc8000f8e0002 */
[----:B------:R-:W-:-:S04]  /*af20*/  IMAD R5, R5, UR8, RZ ;  /* 0x0000000805057c24 */ /* 0x000fc8000f8e02ff */
[----:B------:R-:W-:Y:S01]  /*af30*/  IMAD R5, R0, UR9, R5 ;  /* 0x0000000900057c24 */ /* 0x000fe2000f8e0205 */
[----:B------:R-:W-:Y:S02]  /*af40*/  IADD3 R0, P1, R2, UR10, RZ ;  /* 0x0000000a02007c10 */ /* 0x000fe4000ff3e0ff */
[----:B------:R-:W0:Y:S01]  /*af50*/  @P0 LDC R2, c[0x0][0x450] ;  /* 0x00011400ff020b82 */ /* 0x000e220000000800 */
[----:B------:R-:W-:Y:S01]  /*af60*/  VIADD R6, R6, 0x80 ;  /* 0x0000008006067836 */ /* 0x000fe20000000000 */
[----:B------:R-:W3:Y:S03]  /*af70*/  S2R R20, SR_TID.X ;  /* 0x0000000000147919 */ /* 0x000ee60000002100 */
[----:B----4-:R-:W-:Y:S01]  /*af80*/  @P0 IMAD.HI.U32 R9, R6, R9, RZ ;  /* 0x0000000906090227 */ /* 0x010fe200078e00ff */
[----:B------:R-:W-:-:S03]  /*af90*/  IADD3.X R5, R3, UR11, R5, P1, !PT ;  /* 0x0000000b03057c10 */ /* 0x000fc60008ffe405 */
[----:B------:R-:W-:Y:S01]  /*afa0*/  IMAD.MOV.U32 R3, RZ, RZ, R6 ;  /* 0x000000ffff037224 */ /* 0x000fe200078e0006 */
[----:B0-----:R-:W-:-:S05]  /*afb0*/  @P0 SHF.R.U32.HI R3, RZ, R2, R9 ;  /* 0x00000002ff030219 */ /* 0x001fca0000011609 */
        /* <DEDUP_REMOVED lines=11> */
[----:B---3--:R-:W-:Y:S01]  /*b070*/  IMAD.SHL.U32 R10, R20, 0x10, RZ ;  /* 0x00000010140a7824 */ /* 0x008fe200078e00ff */
[----:B------:R-:W-:Y:S01]  /*b080*/  IADD3 R4, P0, R2, UR10, RZ ;  /* 0x0000000a02047c10 */ /* 0x000fe2000ff1e0ff */
[----:B------:R-:W-:-:S03]  /*b090*/  IMAD R9, R6, UR9, R9 ;  /* 0x0000000906097c24 */ /* 0x000fc6000f8e0209 */
[----:B------:R-:W-:Y:S02]  /*b0a0*/  LOP3.LUT R10, R10, 0x30, RZ, 0xc0, !PT ;  /* 0x000000300a0a7812 */ /* 0x000fe400078ec0ff */
[----:B------:R-:W-:Y:S02]  /*b0b0*/  IADD3.X R6, R3, UR11, R9, P0, !PT ;  /* 0x0000000b03067c10 */ /* 0x000fe400087fe409 */
[----:B------:R-:W-:Y:S01]  /*b0c0*/  ISETP.GE.AND P0, PT, R10, UR4, PT ;  /* 0x000000040a007c0c */ /* 0x000fe2000bf06270 */
[----:B------:R-:W-:Y:S01]  /*b0d0*/  UMOV UR4, 0xffffffff ;  /* 0xffffffff00047882 */ /* 0x000fe20000000000 */
[----:B------:R-:W-:-:S04]  /*b0e0*/  LOP3.LUT R20, R20, 0x7f, RZ, 0xc0, !PT ;  /* 0x0000007f14147812 */ /* 0x000fc800078ec0ff */
[----:B------:R-:W-:Y:S01]  /*b0f0*/  SHF.R.U32.HI R20, RZ, 0x2, R20 ;  /* 0x00000002ff147819 */ /* 0x000fe20000011614 */
[----:B--2---:R-:W-:Y:S06]  /*b100*/  BRA.DIV UR4, `(.L_x_10951) ;  /* 0x0000002604bc7947 */ /* 0x004fec000b800000 */
[----:B------:R-:W0:Y:S01]  /*b110*/  SHFL.IDX PT, R14, R0, RZ, 0x1c1f ;  /* 0x001c1fff000e7589 */ /* 0x000e2200000e0000 */
[----:B------:R-:W-:Y:S02]  /*b120*/  IMAD R26, R26, R7, RZ ;  /* 0x000000071a1a7224 */ /* 0x000fe400078e02ff */
[----:B------:R-:W-:Y:S01]  /*b130*/  IMAD R25, R25, 0xc0, R20 ;  /* 0x000000c019197824 */ /* 0x000fe200078e0214 */
[----:B------:R-:W2:Y:S03]  /*b140*/  SHFL.IDX PT, R2, R5, RZ, 0x1c1f ;  /* 0x001c1fff05027589 */ /* 0x000ea600000e0000 */
[C---:B------:R-:W-:Y:S01]  /*b150*/  VIADD R7, R25.reuse, 0x20 ;  /* 0x0000002019077836 */ /* 0x040fe20000000000 */
[C---:B------:R-:W-:Y:S01]  /*b160*/  ISETP.GE.AND P1, PT, R25.reuse, R26, PT ;  /* 0x0000001a1900720c */ /* 0x040fe20003f26270 */
[----:B------:R-:W-:-:S12]  /*b170*/  VIADD R9, R25, 0x80 ;  /* 0x0000008019097836 */ /* 0x000fd80000000000 */
[----:B0-----:R-:W-:-:S05]  /*b180*/  @!P1 IADD3 R14, P2, R10, R14, RZ ;  /* 0x0000000e0a0e9210 */ /* 0x001fca0007f5e0ff */
[----:B--2---:R-:W-:Y:S02]  /*b190*/  @!P1 IMAD.X R3, RZ, RZ, R2, P2 ;  /* 0x000000ffff039224 */ /* 0x004fe400010e0602 */
[----:B------:R-:W-:Y:S02]  /*b1a0*/  @!P1 IMAD.MOV.U32 R2, RZ, RZ, R14 ;  /* 0x000000ffff029224 */ /* 0x000fe400078e000e */
[----:B------:R-:W0:Y:S04]  /*b1b0*/  SHFL.IDX PT, R14, R0, 0x1, 0x1c1f ;  /* 0x003c1f00000e7f89 */ /* 0x000e2800000e0000 */
[----:B-----5:R2:W-:Y:S01]  /*b1c0*/  @!P1 LDGSTS.E.BYPASS.LTC128B.128 [R8+0xb000], desc[UR52][R2.64], !P0 ;  /* 0x0b00000002089fae */ /* 0x0205e2000c101d74 */
[----:B------:R-:W-:Y:S01]  /*b1d0*/  ISETP.GE.AND P1, PT, R7, R26, PT ;  /* 0x0000001a0700720c */ /* 0x000fe20003f26270 */
[----:B------:R-:W-:-:S02]  /*b1e0*/  VIADD R7, R25, 0x40 ;  /* 0x0000004019077836 */ /* 0x000fc40000000000 */
[----:B--2---:R-:W2:Y:S10]  /*b1f0*/  SHFL.IDX PT, R2, R5, 0x1, 0x1c1f ;  /* 0x003c1f0005027f89 */ /* 0x004eb400000e0000 */
[----:B0-----:R-:W-:-:S05]  /*b200*/  @!P1 IADD3 R14, P2, R10, R14, RZ ;  /* 0x0000000e0a0e9210 */ /* 0x001fca0007f5e0ff */
[----:B--2---:R-:W-:Y:S02]  /*b210*/  @!P1 IMAD.X R3, RZ, RZ, R2, P2 ;  /* 0x000000ffff039224 */ /* 0x004fe400010e0602 */
[----:B------:R-:W-:Y:S02]  /*b220*/  @!P1 IMAD.MOV.U32 R2, RZ, RZ, R14 ;  /* 0x000000ffff029224 */ /* 0x000fe400078e000e */
[----:B------:R-:W0:Y:S04]  /*b230*/  SHFL.IDX PT, R14, R0, 0x2, 0x1c1f ;  /* 0x005c1f00000e7f89 */ /* 0x000e2800000e0000 */
[----:B------:R2:W-:Y:S01]  /*b240*/  @!P1 LDGSTS.E.BYPASS.LTC128B.128 [R8+0xb800], desc[UR52][R2.64], !P0 ;  /* 0x0b80000002089fae */ /* 0x0005e2000c101d74 */
[----:B------:R-:W-:-:S03]  /*b250*/  ISETP.GE.AND P1, PT, R7, R26, PT ;  /* 0x0000001a0700720c */ /* 0x000fc60003f26270 */
[----:B------:R-:W-:Y:S04]  /*b260*/  SHFL.IDX PT, R7, R0, 0x3, 0x1c1f ;  /* 0x007c1f0000077f89 */ /* 0x000fe800000e0000 */
[----:B------:R-:W-:Y:S04]  /*b270*/  SHFL.IDX PT, R0, R6, RZ, 0x1c1f ;  /* 0x001c1fff06007589 */ /* 0x000fe800000e0000 */
[----:B--2---:R-:W2:Y:S04]  /*b280*/  SHFL.IDX PT, R2, R5, 0x2, 0x1c1f ;  /* 0x005c1f0005027f89 */ /* 0x004ea800000e0000 */
[----:B------:R-:W3:Y:S01]  /*b290*/  SHFL.IDX PT, R5, R5, 0x3, 0x1c1f ;  /* 0x007c1f0005057f89 */ /* 0x000ee200000e0000 */
[----:B0-----:R-:W-:-:S05]  /*b2a0*/  @!P1 IADD3 R14, P2, R10, R14, RZ ;  /* 0x0000000e0a0e9210 */ /* 0x001fca0007f5e0ff */
[----:B--2---:R-:W-:Y:S01]  /*b2b0*/  @!P1 IMAD.X R3, RZ, RZ, R2, P2 ;  /* 0x000000ffff039224 */ /* 0x004fe200010e0602 */
[-C--:B------:R-:W-:Y:S01]  /*b2c0*/  ISETP.GE.AND P2, PT, R9, R26.reuse, PT ;  /* 0x0000001a0900720c */ /* 0x080fe20003f46270 */
[----:B------:R-:W-:Y:S02]  /*b2d0*/  @!P1 IMAD.MOV.U32 R2, RZ, RZ, R14 ;  /* 0x000000ffff029224 */ /* 0x000fe400078e000e */
[----:B------:R-:W-:Y:S01]  /*b2e0*/  VIADD R9, R25, 0x60 ;  /* 0x0000006019097836 */ /* 0x000fe20000000000 */
[----:B------:R-:W0:Y:S04]  /*b2f0*/  SHFL.IDX PT, R14, R4, RZ, 0x1c1f ;  /* 0x001c1fff040e7589 */ /* 0x000e2800000e0000 */
[----:B------:R2:W-:Y:S01]  /*b300*/  @!P1 LDGSTS.E.BYPASS.LTC128B.128 [R8+0xc000], desc[UR52][R2.64], !P0 ;  /* 0x0c00000002089fae */ /* 0x0005e2000c101d74 */
[----:B------:R-:W-:-:S13]  /*b310*/  ISETP.GE.AND P1, PT, R9, R26, PT ;  /* 0x0000001a0900720c */ /* 0x000fda0003f26270 */
[----:B--2---:R-:W-:-:S05]  /*b320*/  @!P1 IADD3 R2, P3, R10, R7, RZ ;  /* 0x000000070a029210 */ /* 0x004fca0007f7e0ff */
[----:B---3--:R-:W-:-:S05]  /*b330*/  @!P1 IMAD.X R3, RZ, RZ, R5, P3 ;  /* 0x000000ffff039224 */ /* 0x008fca00018e0605 */
[----:B------:R0:W-:Y:S02]  /*b340*/  @!P1 LDGSTS.E.BYPASS.LTC128B.128 [R8+0xc800], desc[UR52][R2.64], !P0 ;  /* 0x0c80000002089fae */ /* 0x0001e4000c101d74 */
[----:B0-----:R-:W-:Y:S02]  /*b350*/  @!P2 IADD3 R2, P1, R10, R14, RZ ;  /* 0x0000000e0a02a210 */ /* 0x001fe40007f3e0ff */
[----:B------:R0:W2:Y:S03]  /*b360*/  SHFL.IDX PT, R14, R4, 0x1, 0x1c1f ;  /* 0x003c1f00040e7f89 */ /* 0x0000a600000e0000 */
[----:B------:R-:W-:Y:S02]  /*b370*/  @!P2 IMAD.X R3, RZ, RZ, R0, P1 ;  /* 0x000000ffff03a224 */ /* 0x000fe400008e0600 */
[----:B------:R0:W3:Y:S04]  /*b380*/  SHFL.IDX PT, R0, R6, 0x1, 0x1c1f ;  /* 0x003c1f0006007f89 */ /* 0x0000e800000e0000 */
[----:B------:R0:W-:Y:S02]  /*b390*/  @!P2 LDGSTS.E.BYPASS.LTC128B.128 [R8+0xd000], desc[UR52][R2.64], !P0 ;  /* 0x0d0000000208afae */ /* 0x0001e4000c101d74 */
.L_x_11030:
[----:B------:R-:W-:-:S05]  /*b3a0*/  VIADD R25, R25, 0xa0 ;  /* 0x000000a019197836 */ /* 0x000fca0000000000 */
[----:B------:R-:W-:-:S13]  /*b3b0*/  ISETP.GE.AND P1, PT, R25, R26, PT ;  /* 0x0000001a1900720c */ /* 0x000fda0003f26270 */
[----:B0-2---:R-:W-:-:S05]  /*b3c0*/  @!P1 IADD3 R2, P2, R10, R14, RZ ;  /* 0x0000000e0a029210 */ /* 0x005fca0007f5e0ff */
[----:B---3--:R-:W-:-:S05]  /*b3d0*/  @!P1 IMAD.X R3, RZ, RZ, R0, P2 ;  /* 0x000000ffff039224 */ /* 0x008fca00010e0600 */
[----:B------:R-:W-:Y:S01]  /*b3e0*/  @!PT LDS RZ, [RZ] ;  /* 0x00000000fffff984 */ /* 0x000fe20000000800 */
[----:B------:R-:W-:Y:S01]  /*b3f0*/  @!PT LDS RZ, [RZ] ;  /* 0x00000000fffff984 */ /* 0x000fe20000000800 */
[----:B------:R-:W-:Y:S01]  /*b400*/  @!PT LDS RZ, [RZ] ;  /* 0x00000000fffff984 */ /* 0x000fe20000000800 */
[----:B------:R0:W-:Y:S01]  /*b410*/  @!P1 LDGSTS.E.BYPASS.LTC128B.128 [R8+0xd800], desc[UR52][R2.64], !P0 ;  /* 0x0d80000002089fae */ /* 0x0001e2000c101d74 */
[----:B------:R-:W-:Y:S01]  /*b420*/  PLOP3.LUT P0, PT, PT, PT, PT, 0x80, 0x0 ;  /* 0x000000000000781c */ /* 0x000fe20003f0f070 */
[----:B------:R-:W-:-:S12]  /*b430*/  NOP ;  /* 0x0000000000007918 */ /* 0x000fd80000000000 */
.L_x_10952:
        /* <DEDUP_REMOVED lines=17> */
[----:B0-2---:R-:W-:Y:S05]  /*b550*/  @!P0 BRA `(.L_x_10954) ;  /* 0x0000002800588947 */ /* 0x005fea0003800000 */
.L_x_11031:
[----:B------:R-:W-:Y:S05]  /*b560*/  BSYNC B0 ;  /* 0x0000000000007941 */ /* 0x000fea0003800000 */
.L_x_10953:
[----:B------:R-:W-:-:S06]  /*b570*/  UISETP.GE.AND UP0, UPT, UR41, 0xa1, UPT ;  /* 0x000000a12900788c */ /* 0x000fcc000bf06270 */
[----:B------:R-:W-:-:S13]  /*b580*/  PLOP3.LUT P0, PT, PT, PT, UP0, 0x80, 0x0 ;  /* 0x000000000000781c */ /* 0x000fda0003f0f008 */
[----:B------:R-:W-:Y:S05]  /*b590*/  @!P0 BRA `(.L_x_10955) ;  /* 0x0000000800f08947 */ /* 0x000fea0003800000 */
[----:B------:R-:W-:Y:S01]  /*b5a0*/  UIADD3 UR4, UR39, -0x2, URZ ;  /* 0xfffffffe27047890 */ /* 0x000fe2000fffe03f */
[----:B------:R-:W-:Y:S02]  /*b5b0*/  IMAD.MOV.U32 R6, RZ, RZ, R19 ;  /* 0x000000ffff067224 */ /* 0x000fe400078e0013 */
[----:B------:R-:W-:-:S03]  /*b5c0*/  IMAD.MOV.U32 R7, RZ, RZ, R18 ;  /* 0x000000ffff077224 */ /* 0x000fc600078e0012 */
[----:B------:R-:W-:-:S07]  /*b5d0*/  IMAD.U32 R0, RZ, RZ, UR4 ;  /* 0x00000004ff007e24 */ /* 0x000fce000f8e00ff */
.L_x_10975:
[----:B------:R-:W2:Y:S01]  /*b5e0*/  LDL R2, [R1] ;  /* 0x0000000001027983 */ /* 0x000ea20000100800 */
        /* <DEDUP_REMOVED lines=8> */
[----:B0-----:R-:W-:Y:S05]  /*b670*/  @!P1 BRA `(.L_x_10957) ;  /* 0x0000000400889947 */ /* 0x001fea0003800000 */
[----:B------:R-:W-:Y:S01]  /*b680*/  ULDC.64 UR4, c[0x0][0x418] ;  /* 0x0001060000047ab9 */ /* 0x000fe20000000a00 */
[----:B------:R-:W-:Y:S01]  /*b690*/  IMAD.MOV.U32 R8, RZ, RZ, R0 ;  /* 0x000000ffff087224 */ /* 0x000fe200078e0000 */
[----:B------:R-:W-:-:S04]  /*b6a0*/  ISETP.NE.U32.AND P0, PT, RZ, UR4, PT ;  /* 0x00000004ff007c0c */ /* 0x000fc8000bf05070 */
[----:B------:R-:W-:-:S13]  /*b6b0*/  ISETP.NE.AND.EX P0, PT, RZ, UR5, PT, P0 ;  /* 0x00000005ff007c0c */ /* 0x000fda000bf05300 */
[----:B------:R-:W-:Y:S05]  /*b6c0*/  @!P0 BRA `(.L_x_10958) ;  /* 0x0000000000488947 */ /* 0x000fea0003800000 */
[----:B------:R-:W2:Y:S01]  /*b6d0*/  LDC R8, c[0x0][0x43c] ;  /* 0x00010f00ff087b82 */ /* 0x000ea20000000800 */
[----:B------:R-:W-:Y:S01]  /*b6e0*/  IMAD.MOV.U32 R9, RZ, RZ, R0 ;  /* 0x000000ffff097224 */ /* 0x000fe200078e0000 */
[----:B------:R-:W-:Y:S02]  /*b6f0*/  ULDC.64 UR6, c[0x0][0x428] ;  /* 0x00010a0000067ab9 */ /* 0x000fe40000000a00 */
[----:B------:R-:W-:-:S04]  /*b700*/  IMAD R5, R23, UR6, RZ ;  /* 0x0000000617057c24 */ /* 0x000fc8000f8e02ff */
[----:B------:R-:W-:Y:S01]  /*b710*/  IMAD R5, R22, UR7, R5 ;  /* 0x0000000716057c24 */ /* 0x000fe2000f8e0205 */
[----:B--2---:R-:W-:-:S13]  /*b720*/  ISETP.NE.AND P0, PT, R8, 0x1, PT ;  /* 0x000000010800780c */ /* 0x004fda0003f05270 */
[----:B0-----:R-:W0:Y:S02]  /*b730*/  @P0 LDC.64 R2, c[0x0][0x440] ;  /* 0x00011000ff020b82 */ /* 0x001e240000000a00 */
[----:B0-----:R-:W-:-:S05]  /*b740*/  @P0 IMAD.HI.U32 R2, R0, R2, RZ ;  /* 0x0000000200020227 */ /* 0x001fca00078e00ff */
[----:B------:R-:W-:-:S04]  /*b750*/  @P0 SHF.R.U32.HI R9, RZ, R3, R2 ;  /* 0x00000003ff090219 */ /* 0x000fc80000011602 */
[--C-:B------:R-:W-:Y:S01]  /*b760*/  SHF.R.S32.HI R3, RZ, 0x1f, R9.reuse ;  /* 0x0000001fff037819 */ /* 0x100fe20000011409 */
[----:B------:R-:W-:-:S04]  /*b770*/  IMAD.MOV.U32 R2, RZ, RZ, R9 ;  /* 0x000000ffff027224 */ /* 0x000fc800078e0009 */
[----:B------:R-:W-:-:S04]  /*b780*/  IMAD.WIDE.U32 R2, R22, UR6, R2 ;  /* 0x0000000616027c25 */ /* 0x000fc8000f8e0002 */
[----:B------:R-:W-:Y:S01]  /*b790*/  IMAD.IADD R3, R5, 0x1, R3 ;  /* 0x0000000105037824 */ /* 0x000fe200078e0203 */
[----:B------:R-:W-:-:S04]  /*b7a0*/  LEA R4, P0, R2, UR4, 0x2 ;  /* 0x0000000402047c11 */ /* 0x000fc8000f8010ff */
[----:B------:R-:W-:-:S05]  /*b7b0*/  LEA.HI.X R5, R2, UR5, R3, 0x2, P0 ;  /* 0x0000000502057c11 */ /* 0x000fca00080f1403 */
[----:B------:R2:W5:Y:S01]  /*b7c0*/  LDG.E R17, desc[UR52][R4.64] ;  /* 0x0000003404117981 */ /* 0x000562000c1e1900 */
[----:B------:R-:W-:-:S04]  /*b7d0*/  IMAD.MOV R3, RZ, RZ, -R9 ;  /* 0x000000ffff037224 */ /* 0x000fc800078e0a09 */
[----:B------:R-:W-:-:S07]  /*b7e0*/  IMAD R8, R8, R3, R0 ;  /* 0x0000000308087224 */ /* 0x000fce00078e0200 */
.L_x_10958:
[----:B--2---:R-:W-:Y:S01]  /*b7f0*/  IMAD R4, R18, 0x8, R16 ;  /* 0x0000000812047824 */ /* 0x004fe200078e0210 */
[----:B0-----:R-:W-:Y:S01]  /*b800*/  SHF.L.U32 R3, R19, 0x1f, RZ ;  /* 0x0000001f13037819 */ /* 0x001fe200000006ff */
[----:B------:R-:W0:Y:S01]  /*b810*/  S2R R2, SR_TID.X ;  /* 0x0000000000027919 */ /* 0x000e220000002100 */
[----:B------:R-:W-:Y:S02]  /*b820*/  BSSY B1, `(.L_x_10959) ;  /* 0x0000005000017945 */ /* 0x000fe40003800000 */
[----:B------:R-:W2:Y:S01]  /*b830*/  SYNCS.PHASECHK.TRANS64.TRYWAIT P0, [R4+URZ+0x13280], R3 ;  /* 0x01328003040075a7 */ /* 0x000ea2000800017f */
[----:B0-----:R-:W-:-:S04]  /*b840*/  LOP3.LUT R2, R2, 0x7f, RZ, 0xc0, !PT ;  /* 0x0000007f02027812 */ /* 0x001fc800078ec0ff */
[----:B------:R-:W-:Y:S01]  /*b850*/  ISETP.NE.AND P1, PT, R2, RZ, PT ;  /* 0x000000ff0200720c */ /* 0x000fe20003f25270 */
[----:B--2---:R-:W-:-:S12]  /*b860*/  @!P0 BRA `(.L_x_10960) ;  /* 0x0000002400a88947 */ /* 0x004fd80003800000 */
.L_x_11032:
[----:B------:R-:W-:Y:S05]  /*b870*/  BSYNC B1 ;  /* 0x0000000000017941 */ /* 0x000fea0003800000 */
.L_x_10959:
[----:B------:R-:W-:Y:S04]  /*b880*/  BSSY B1, `(.L_x_10961) ;  /* 0x0000009000017945 */ /* 0x000fe80003800000 */
[----:B------:R-:W-:Y:S05]  /*b890*/  @P1 BRA `(.L_x_10962) ;  /* 0x00000000001c1947 */ /* 0x000fea0003800000 */
[----:B------:R-:W2:Y:S01]  /*b8a0*/  S2R R2, SR_TID.X ;  /* 0x0000000000027919 */ /* 0x000ea20000002100 */
[----:B------:R-:W-:-:S04]  /*b8b0*/  IMAD.MOV.U32 R5, RZ, RZ, 0x2800 ;  /* 0x00002800ff057424 */ /* 0x000fc800078e00ff */
[----:B------:R3:W-:Y:S01]  /*b8c0*/  SYNCS.ARRIVE.TRANS64 RZ, [R4+URZ+0x13270], R5 ;  /* 0x0132700504ff79a7 */ /* 0x0007e2000800003f */
[----:B--2---:R-:W-:-:S04]  /*b8d0*/  LOP3.LUT R2, R2, 0x1f, RZ, 0xc0, !PT ;  /* 0x0000001f02027812 */ /* 0x004fc800078ec0ff */
[----:B------:R-:W-:-:S13]  /*b8e0*/  ISETP.NE.AND P0, PT, R2, RZ, PT ;  /* 0x000000ff0200720c */ /* 0x000fda0003f05270 */
[----:B---3--:R-:W-:Y:S05]  /*b8f0*/  @!P0 BRA `(.L_x_10962) ;  /* 0x0000000000048947 */ /* 0x008fea0003800000 */
[----:B------:R-:W-:Y:S01]  /*b900*/  BPT.TRAP 0x1 ;  /* 0x000000040000795c */ /* 0x000fe20000300000 */
.L_x_10962:
[----:B------:R-:W-:Y:S05]  /*b910*/  BSYNC B1 ;  /* 0x0000000000017941 */ /* 0x000fea0003800000 */
.L_x_10961:
[----:B------:R-:W-:Y:S01]  /*b920*/  IMAD.MOV.U32 R10, RZ, RZ, RZ ;  /* 0x000000ffff0a7224 */ /* 0x000fe200078e00ff */
[----:B------:R-:W-:Y:S01]  /*b930*/  UIADD3 UR4, UP0, UR50, 0x470, URZ ;  /* 0x0000047032047890 */ /* 0x000fe2000ff1e03f */
[----:B------:R-:W-:Y:S01]  /*b940*/  IMAD.MOV.U32 R5, RZ, RZ, 0xa0 ;  /* 0x000000a0ff057424 */ /* 0x000fe200078e00ff */
[----:B------:R-:W-:Y:S01]  /*b950*/  PLOP3.LUT P0, PT, PT, PT, PT, 0x80, 0x0 ;  /* 0x000000000000781c */ /* 0x000fe20003f0f070 */
[----:B------:R-:W-:Y:S01]  /*b960*/  VIADD R9, R4, 0x13270 ;  /* 0x0001327004097836 */ /* 0x000fe20000000000 */
[----:B------:R-:W-:Y:S01]  /*b970*/  R2UR UR10, R10 ;  /* 0x000000000a0a72ca */ /* 0x000fe200000e0000 */
[----:B------:R-:W-:Y:S01]  /*b980*/  IMAD R5, R8, R5, UR42 ;  /* 0x0000002a08057e24 */ /* 0x000fe2000f8e0205 */
[----:B------:R-:W-:Y:S01]  /*b990*/  UIADD3.X UR5, URZ, UR51, URZ, UP0, !UPT ;  /* 0x000000333f057290 */ /* 0x000fe200087fe43f */
[----:B------:R-:W-:Y:S01]  /*b9a0*/  IMAD R8, R18, 0x2800, R16 ;  /* 0x0000280012087824 */ /* 0x000fe200078e0210 */
[----:B------:R-:W-:Y:S01]  /*b9b0*/  UMOV UR6, 0x0 ;  /* 0x0000000000067882 */ /* 0x000fe20000000000 */
[----:B------:R-:W-:-:S02]  /*b9c0*/  UMOV UR7, 0x14f00000 ;  /* 0x14f0000000077882 */ /* 0x000fc40000000000 */
[----:B------:R-:W-:-:S08]  /*b9d0*/  VIADD R2, R8, 0x6000 ;  /* 0x0000600008027836 */ /* 0x000fd00000000000 */
.L_x_10963:
        /* <DEDUP_REMOVED lines=13> */
.L_x_11033:
[----:B------:R-:W-:Y:S05]  /*bab0*/  BSYNC B1 ;  /* 0x0000000000017941 */ /* 0x000fea0003800000 */
.L_x_10964:
[----:B------:R-:W-:Y:S01]  /*bac0*/  BSSY B1, `(.L_x_10966) ;  /* 0x000000b000017945 */ /* 0x000fe20003800000 */
[----:B------:R-:W-:Y:S02]  /*bad0*/  IMAD.MOV.U32 R2, RZ, RZ, 0x0 ;  /* 0x00000000ff027424 */ /* 0x000fe400078e00ff */
[----:B0-2---:R-:W-:Y:S01]  /*bae0*/  IMAD.MOV.U32 R3, RZ, RZ, 0x14f00000 ;  /* 0x14f00000ff037424 */ /* 0x005fe200078e00ff */
        /* <DEDUP_REMOVED lines=8> */
.L_x_10967:
[----:B------:R-:W-:Y:S05]  /*bb70*/  BSYNC B1 ;  /* 0x0000000000017941 */ /* 0x000fea0003800000 */
.L_x_10966:
        /* <DEDUP_REMOVED lines=8> */
.L_x_10968:
        /* <DEDUP_REMOVED lines=10> */
.L_x_10957:
[----:B------:R-:W-:Y:S05]  /*bca0*/  BSYNC B0 ;  /* 0x0000000000007941 */ /* 0x000fea0003800000 */
.L_x_10956:
[----:B------:R-:W-:-:S06]  /*bcb0*/  UISETP.NE.AND UP0, UPT, UR38, 0x3, UPT ;  /* 0x000000032600788c */ /* 0x000fcc000bf05270 */
[----:B------:R-:W-:-:S13]  /*bcc0*/  PLOP3.LUT P0, PT, PT, PT, UP0, 0x80, 0x0 ;  /* 0x000000000000781c */ /* 0x000fda0003f0f008 */
[----:B------:R-:W-:Y:S05]  /*bcd0*/  @!P0 BRA `(.L_x_10969) ;  /* 0x0000000000048947 */ /* 0x000fea0003800000 */
[----:B------:R-:W-:Y:S01]  /*bce0*/  BPT.TRAP 0x1 ;  /* 0x000000040000795c */ /* 0x000fe20000300000 */
.L_x_10969:
        /* <DEDUP_REMOVED lines=8> */
.L_x_11034:
[----:B------:R-:W-:Y:S05]  /*bd70*/  BSYNC B0 ;  /* 0x0000000000007941 */ /* 0x000fea0003800000 */
.L_x_10970:
[----:B------:R-:W-:Y:S05]  /*bd80*/  @!P1 BRA `(.L_x_10972) ;  /* 0x0000000000049947 */ /* 0x000fea0003800000 */
[----:B------:R-:W-:Y:S01]  /*bd90*/  BPT.TRAP 0x1 ;  /* 0x000000040000795c */ /* 0x000fe20000300000 */
.L_x_10972:
[----:B0-----:R-:W-:Y:S01]  /*bda0*/  SHF.L.U32 R2, R6, 0x1f, RZ ;  /* 0x0000001f06027819 */ /* 0x001fe200000006ff */
[----:B------:R-:W-:-:S03]  /*bdb0*/  IMAD R10, R7, 0x2800, RZ ;  /* 0x00002800070a7824 */ /* 0x000fc600078e02ff */
[----:B------:R-:W0:Y:S02]  /*bdc0*/  SYNCS.PHASECHK.TRANS64.TRYWAIT P0, [R3+URZ+0x13260], R2 ;  /* 0x01326002030075a7 */ /* 0x000e24000800017f */
[----:B0-----:R-:W-:Y:S05]  /*bdd0*/  @!P0 BRA `(.L_x_10973) ;  /* 0x0000002000888947 */ /* 0x001fea0003800000 */
.L_x_11035:
[----:B------:R-:W-:Y:S01]  /*bde0*/  LOP3.LUT R5, R10, R29, RZ, 0xfc, !PT ;  /* 0x0000001d0a057212 */ /* 0x000fe200078efcff */
[----:B------:R-:W-:Y:S05]  /*bdf0*/  WARPSYNC.ALL ;  /* 0x0000000000007948 */ /* 0x000fea0003800000 */
[----:B0-----:R-:W-:-:S05]  /*be00*/  IMAD.IADD R2, R16, 0x1, R5 ;  /* 0x0000000110027824 */ /* 0x001fca00078e0205 */
[----:B------:R-:W0:Y:S02]  /*be10*/  LDSM.16.MT88.4 R4, [R2+0x6000] ;  /* 0x006000000204783b */ /* 0x000e240000004200 */
[C-C-:B0-----:R-:W-:Y:S02]  /*be20*/  PRMT R8, R4.reuse, 0x6420, R5.reuse ;  /* 0x0000642004087816 */ /* 0x141fe40000000005 */
[----:B------:R-:W-:Y:S02]  /*be30*/  PRMT R9, R4, 0x7531, R5 ;  /* 0x0000753104097816 */ /* 0x000fe40000000005 */
[----:B------:R-:W-:Y:S02]  /*be40*/  LOP3.LUT R5, R10, R28, RZ, 0xfc, !PT ;  /* 0x0000001c0a057212 */ /* 0x000fe400078efcff */
[C-C-:B------:R-:W-:Y:S02]  /*be50*/  PRMT R10, R6.reuse, 0x6420, R7.reuse ;  /* 0x00006420060a7816 */ /* 0x140fe40000000007 */
[----:B------:R-:W-:Y:S01]  /*be60*/  PRMT R11, R6, 0x7531, R7 ;  /* 0x00007531060b7816 */ /* 0x000fe20000000007 */
[----:B------:R-:W-:-:S05]  /*be70*/  IMAD.IADD R12, R16, 0x1, R5 ;  /* 0x00000001100c7824 */ /* 0x000fca00078e0205 */
[----:B------:R-:W-:Y:S04]  /*be80*/  STSM.16.M88.4 [R12+0x1000], R8 ;  /* 0x001000080c007844 */ /* 0x000fe80000000200 */
[----:B------:R-:W0:Y:S02]  /*be90*/  LDSM.16.MT88.4 R4, [R2+0x6800] ;  /* 0x006800000204783b */ /* 0x000e240000004200 */
        /* <DEDUP_REMOVED lines=31> */
.L_x_10974:
        /* <DEDUP_REMOVED lines=12> */
[----:B--2---:R-:W-:Y:S05]  /*c150*/  @P0 BRA `(.L_x_10975) ;  /* 0xfffffff400200947 */ /* 0x004fea000383ffff */
.L_x_10955:
[----:B------:R-:W2:Y:S01]  /*c160*/  S2R R2, SR_TID.X ;  /* 0x0000000000027919 */ /* 0x000ea20000002100 */
[----:B------:R-:W-:Y:S01]  /*c170*/  BSSY B0, `(.L_x_10976) ;  /* 0x0000010000007945 */ /* 0x000fe20003800000 */
[----:B--2---:R-:W-:-:S04]  /*c180*/  LOP3.LUT R2, R2, 0x7f, RZ, 0xc0, !PT ;  /* 0x0000007f02027812 */ /* 0x004fc800078ec0ff */
[----:B------:R-:W-:-:S13]  /*c190*/  ISETP.NE.AND P0, PT, R2, RZ, PT ;  /* 0x000000ff0200720c */ /* 0x000fda0003f05270 */
[----:B------:R-:W-:Y:S05]  /*c1a0*/  @P0 BRA `(.L_x_10977) ;  /* 0x0000000000300947 */ /* 0x000fea0003800000 */
[----:B------:R-:W2:Y:S01]  /*c1b0*/  S2R R5, SR_LANEID ;  /* 0x0000000000057919 */ /* 0x000ea20000000000 */
[----:B------:R-:W-:Y:S01]  /*c1c0*/  VOTEU.ANY UR4, UPT, PT ;  /* 0x0000000000047886 */ /* 0x000fe200038e0100 */
[----:B0-----:R-:W0:Y:S01]  /*c1d0*/  LDC.64 R2, c[0x0][0xc60] ;  /* 0x00031800ff027b82 */ /* 0x001e220000000a00 */
[----:B------:R-:W2:Y:S02]  /*c1e0*/  FLO.U32 R0, UR4 ;  /* 0x0000000400007d00 */ /* 0x000ea400080e0000 */
[----:B--2---:R-:W-:-:S06]  /*c1f0*/  ISETP.EQ.U32.AND P1, PT, R0, R5, PT ;  /* 0x000000050000720c */ /* 0x004fcc0003f22070 */
[----:B------:R-:W0:Y:S07]  /*c200*/  POPC R5, UR4 ;  /* 0x0000000400057d09 */ /* 0x000e2e0008000000 */
[----:B0-----:R-:W2:Y:S01]  /*c210*/  @P1 ATOMG.E.ADD.STRONG.GPU PT, R3, desc[UR52][R2.64], R5 ;  /* 0x00000005020319a8 */ /* 0x001ea200081ee1f4 */
[----:B------:R-:W0:Y:S02]  /*c220*/  S2R R4, SR_LTMASK ;  /* 0x0000000000047919 */ /* 0x000e240000003900 */
[----:B0-----:R-:W-:-:S04]  /*c230*/  LOP3.LUT R4, R4, UR4, RZ, 0xc0, !PT ;  /* 0x0000000404047c12 */ /* 0x001fc8000f8ec0ff */
[----:B------:R-:W0:Y:S01]  /*c240*/  POPC R7, R4 ;  /* 0x0000000400077309 */ /* 0x000e220000000000 */
[----:B--2---:R-:W0:Y:S02]  /*c250*/  SHFL.IDX PT, R0, R3, R0, 0x1f ;  /* 0x00001f0003007589 */ /* 0x004e2400000e0000 */
[----:B0-----:R-:W-:-:S07]  /*c260*/  IADD3 R24, R0, UR43, R7 ;  /* 0x0000002b00187c10 */ /* 0x001fce000fffe007 */
.L_x_10977:
[----:B------:R-:W-:Y:S05]  /*c270*/  BSYNC B0 ;  /* 0x0000000000007941 */ /* 0x000fea0003800000 */
.L_x_10976:
[----:B------:R-:W-:-:S06]  /*c280*/  UISETP.NE.AND UP0, UPT, UR38, 0x3, UPT ;  /* 0x000000032600788c */ /* 0x000fcc000bf05270 */
[----:B------:R-:W-:-:S13]  /*c290*/  PLOP3.LUT P1, PT, PT, PT, UP0, 0x80, 0x0 ;  /* 0x000000000000781c */ /* 0x000fda0003f2f008 */
[----:B------:R-:W-:Y:S05]  /*c2a0*/  @!P1 BRA `(.L_x_10978) ;  /* 0x0000000000049947 */ /* 0x000fea0003800000 */
[----:B------:R-:W-:Y:S01]  /*c2b0*/  BPT.TRAP 0x1 ;  /* 0x000000040000795c */ /* 0x000fe20000300000 */
.L_x_10978:
[----:B0-----:R-:W-:Y:S01]  /*c2c0*/  LOP3.LUT R3, R19, 0x1, RZ, 0x3c, !PT ;  /* 0x0000000113037812 */ /* 0x001fe200078e3cff */
[----:B------:R-:W-:Y:S01]  /*c2d0*/  IMAD R2, R18, 0x8, R16 ;  /* 0x0000000812027824 */ /* 0x000fe200078e0210 */
[----:B------:R-:W-:Y:S01]  /*c2e0*/  BSSY B0, `(.L_x_10979) ;  /* 0x0000006000007945 */ /* 0x000fe20003800000 */
[----:B------:R-:W-:Y:S01]  /*c2f0*/  IMAD.U32 R0, RZ, RZ, UR44 ;  /* 0x0000002cff007e24 */ /* 0x000fe2000f8e00ff */
[----:B------:R-:W-:-:S04]  /*c300*/  SHF.L.U32 R3, R3, 0x1f, RZ ;  /* 0x0000001f03037819 */ /* 0x000fc800000006ff */
[----:B------:R-:W0:Y:S01]  /*c310*/  SYNCS.PHASECHK.TRANS64.TRYWAIT P1, [R2+URZ+0x13270], R3 ;  /* 0x01327003020075a7 */ /* 0x000e22000802017f */
[----:B------:R-:W-:Y:S01]  /*c320*/  ISETP.NE.AND P2, PT, R0, 0x3, PT ;  /* 0x000000030000780c */ /* 0x000fe20003f45270 */
[----:B0-----:R-:W-:-:S12]  /*c330*/  @!P1 BRA `(.L_x_10980) ;  /* 0x0000001c00449947 */ /* 0x001fd80003800000 */
.L_x_11036:
[----:B------:R-:W-:Y:S05]  /*c340*/  BSYNC B0 ;  /* 0x0000000000007941 */ /* 0x000fea0003800000 */
.L_x_10979:
[----:B------:R-:W-:Y:S05]  /*c350*/  @!P2 BRA `(.L_x_10981) ;  /* 0x000000000004a947 */ /* 0x000fea0003800000 */
[----:B------:R-:W-:Y:S01]  /*c360*/  BPT.TRAP 0x1 ;  /* 0x000000040000795c */ /* 0x000fe20000300000 */
.L_x_10981:
[----:B------:R-:W-:Y:S01]  /*c370*/  SHF.L.U32 R5, R19, 0x1f, RZ ;  /* 0x0000001f13057819 */ /* 0x000fe200000006ff */
[----:B0-----:R-:W-:-:S03]  /*c380*/  IMAD R3, R18, 0x2800, RZ ;  /* 0x0000280012037824 */ /* 0x001fc600078e02ff */
[----:B------:R-:W0:Y:S02]  /*c390*/  SYNCS.PHASECHK.TRANS64.TRYWAIT P1, [R2+URZ+0x13260], R5 ;  /* 0x01326005020075a7 */ /* 0x000e24000802017f */
[----:B0-----:R-:W-:Y:S05]  /*c3a0*/  @!P1 BRA `(.L_x_10982) ;  /* 0x0000001c003c9947 */ /* 0x001fea0003800000 */
.L_x_11037:
[C---:B0-----:R-:W-:Y:S01]  /*c3b0*/  LOP3.LUT R5, R3.reuse, R29, RZ, 0xfc, !PT ;  /* 0x0000001d03057212 */ /* 0x041fe200078efcff */
[----:B------:R-:W-:Y:S05]  /*c3c0*/  WARPSYNC.ALL ;  /* 0x0000000000007948 */ /* 0x000fea0003800000 */
[----:B------:R-:W-:Y:S01]  /*c3d0*/  IMAD.IADD R0, R16, 0x1, R5 ;  /* 0x0000000110007824 */ /* 0x000fe200078e0205 */
[----:B------:R-:W-:-:S04]  /*c3e0*/  LOP3.LUT R3, R3, R28, RZ, 0xfc, !PT ;  /* 0x0000001c03037212 */ /* 0x000fc800078efcff */
[----:B------:R-:W0:Y:S01]  /*c3f0*/  LDSM.16.MT88.4 R4, [R0+0x6000] ;  /* 0x006000000004783b */ /* 0x000e220000004200 */
        /* <DEDUP_REMOVED lines=38> */
.L_x_10983:
[----:B--2---:R-:W-:Y:S01]  /*c660*/  SYNCS.ARRIVE.TRANS64.A1T0 RZ, [R2+URZ+0x13250], RZ ;  /* 0x013250ff02ff79a7 */ /* 0x004fe2000810003f */
[----:B------:R-:W-:Y:S02]  /*c670*/  @!P0 VIADD R0, R2, 0x13280 ;  /* 0x0001328002008836 */ /* 0x000fe40000000000 */
[----:B------:R-:W-:-:S03]  /*c680*/  VIADD R18, R18, 0x1 ;  /* 0x0000000112127836 */ /* 0x000fc60000000000 */
[----:B------:R-:W-:Y:S01]  /*c690*/  @!P0 PRMT R0, RZ, 0x654, R0 ;  /* 0x00000654ff008816 */ /* 0x000fe20000000000 */
[----:B------:R-:W-:Y:S06]  /*c6a0*/  BAR.SYNC.DEFER_BLOCKING 0x2, 0x80 ;  /* 0x0082000000007b1d */ /* 0x000fec0000010000 */
[----:B------:R2:W-:Y:S01]  /*c6b0*/  @!P0 SYNCS.ARRIVE.TRANS64.RED.A1T0 RZ, [R0+URZ], RZ ;  /* 0x000000ff00ff89a7 */ /* 0x0005e2000810043f */
[----:B------:R-:W-:-:S04]  /*c6c0*/  ISETP.NE.AND P0, PT, R18, 0x2, PT ;  /* 0x000000021200780c */ /* 0x000fc80003f05270 */
[----:B------:R-:W-:Y:S02]  /*c6d0*/  SEL R18, R18, RZ, P0 ;  /* 0x000000ff12127207 */ /* 0x000fe40000000000 */
[----:B--2---:R-:W-:-:S04]  /*c6e0*/  SEL R0, RZ, 0x1, P0 ;  /* 0x00000001ff007807 */ /* 0x004fc80000000000 */
[----:B------:R-:W-:-:S07]  /*c6f0*/  LOP3.LUT R19, R19, R0, RZ, 0x3c, !PT ;  /* 0x0000000013137212 */ /* 0x000fce00078e3cff */
.L_x_10932:
[----:B------:R-:W-:Y:S05]  /*c700*/  BSYNC B7 ;  /* 0x0000000000077941 */ /* 0x000fea0003800000 */
.L_x_10930:
[----:B------:R-:W2:Y:S02]  /*c710*/  LDL R0, [R1] ;  /* 0x0000000001007983 */ /* 0x000ea40000100800 */
[----:B--2---:R-:W-:-:S13]  /*c720*/  LOP3.LUT P0, RZ, R0, 0x2, RZ, 0xc0, !PT ;  /* 0x0000000200ff7812 */ /* 0x004fda000780c0ff */
[----:B------:R-:W-:Y:S05]  /*c730*/  @!P0 BRA `(.L_x_10984) ;  /* 0x0000000000288947 */ /* 0x000fea0003800000 */
[----:B------:R-:W2:Y:S08]  /*c740*/  S2UR UR5, SR_CgaCtaId ;  /* 0x00000000000579c3 */ /* 0x000eb00000008800 */
[----:B------:R-:W-:Y:S06]  /*c750*/  BAR.SYNC.DEFER_BLOCKING 0x5, 0x200 ;  /* 0x0148000000007b1d */ /* 0x000fec0000010000 */
[----:B------:R-:W-:-:S02]  /*c760*/  UMOV UR4, 0x400 ;  /* 0x0000040000047882 */ /* 0x000fc40000000000 */
[----:B--2---:R-:W-:-:S06]  /*c770*/  ULEA UR4, UR5, UR4, 0x18 ;  /* 0x0000000405047291 */ /* 0x004fcc000f8ec03f */
[----:B------:R-:W-:-:S05]  /*c780*/  IMAD.U32 R16, RZ, RZ, UR4 ;  /* 0x00000004ff107e24 */ /* 0x000fca000f8e00ff */
[----:B-1----:R-:W1:Y:S02]  /*c790*/  LDS.128 R24, [R16+0x132d0] ;  /* 0x0132d00010187984 */ /* 0x002e640000000c00 */
[----:B-1----:R-:W-:Y:S02]  /*c7a0*/  R2UR UR45, R27 ;  /* 0x000000001b2d72ca */ /* 0x002fe400000e0000 */
[----:B------:R-:W-:Y:S01]  /*c7b0*/  R2UR UR36, R26 ;  /* 0x000000001a2472ca */ /* 0x000fe200000e0000 */
[----:B------:R-:W-:Y:S06]  /*c7c0*/  BAR.ARV 0x4, 0x200 ;  /* 0x0108000000007b1d */ /* 0x000fec0000002000 */
[----:B------:R-:W-:Y:S08]  /*c7d0*/  BRA `(.L_x_10985) ;  /* 0x0000000800247947 */ /* 0x000ff00003800000 */
.L_x_10984:
[----:B------:R-:W0:Y:S01]  /*c7e0*/  S2R R0, SR_TID.X ;  /* 0x0000000000007919 */ /* 0x000e220000002100 */
[----:B------:R-:W-:Y:S01]  /*c7f0*/  ULDC UR4, c[0x0][0xc3c] ;  /* 0x00030f0000047ab9 */ /* 0x000fe20000000800 */
[----:B0-----:R-:W-:Y:S01]  /*c800*/  LOP3.LUT R8, R0, 0x1f, RZ, 0xc0, !PT ;  /* 0x0000001f00087812 */ /* 0x001fe200078ec0ff */
[----:B------:R-:W-:-:S03]  /*c810*/  IMAD.MOV.U32 R0, RZ, RZ, RZ ;  /* 0x000000ffff007224 */ /* 0x000fc600078e00ff */
[C---:B------:R-:W-:Y:S01]  /*c820*/  ISETP.NE.AND P0, PT, R8.reuse, 0x1f, PT ;  /* 0x0000001f0800780c */ /* 0x040fe20003f05270 */
[----:B-1----:R-:W-:-:S05]  /*c830*/  VIADD R5, R8, UR45 ;  /* 0x0000002d08057c36 */ /* 0x002fca0008000000 */
[----:B------:R-:W-:Y:S01]  /*c840*/  ISETP.GE.OR P1, PT, R5, UR4, !P0 ;  /* 0x0000000405007c0c */ /* 0x000fe2000c726670 */
[----:B------:R-:W-:-:S12]  /*c850*/  ULDC UR4, c[0x0][0xc3c] ;  /* 0x00030f0000047ab9 */ /* 0x000fd80000000800 */
[----:B------:R-:W0:Y:S02]  /*c860*/  @!P1 LDC.64 R2, c[0x0][0xc80] ;  /* 0x00032000ff029b82 */ /* 0x000e240000000a00 */
[----:B0-----:R-:W-:-:S05]  /*c870*/  @!P1 IMAD.WIDE R2, R5, 0x4, R2 ;  /* 0x0000000405029825 */ /* 0x001fca00078e0202 */
[----:B------:R-:W2:Y:S01]  /*c880*/  @!P1 LDG.E R0, desc[UR52][R2.64] ;  /* 0x0000003402009981 */ /* 0x000ea2000c1e1900 */
[C---:B------:R-:W-:Y:S02]  /*c890*/  ISETP.NE.AND P1, PT, R8.reuse, RZ, PT ;  /* 0x000000ff0800720c */ /* 0x040fe40003f25270 */
        /* <DEDUP_REMOVED lines=9> */
[----:B------:R-:W-:Y:S02]  /*c930*/  IMAD.IADD R4, R5, 0x1, R4 ;  /* 0x0000000105047824 */ /* 0x000fe400078e0204 */
[----:B------:R-:W-:Y:S04]  /*c940*/  SHFL.IDX PT, R5, R24, RZ, 0x1f ;  /* 0x00001fff18057589 */ /* 0x000fe800000e0000 */
[----:B------:R-:W0:Y:S02]  /*c950*/  SHFL.UP PT, R6, R4, 0x4, RZ ;  /* 0x0480000004067989 */ /* 0x000e2400000e00ff */
[----:B0-----:R-:W-:-:S05]  /*c960*/  SEL R3, R6, RZ, P3 ;  /* 0x000000ff06037207 */ /* 0x001fca0001800000 */
[----:B------:R-:W-:Y:S02]  /*c970*/  IMAD.IADD R6, R4, 0x1, R3 ;  /* 0x0000000104067824 */ /* 0x000fe400078e0203 */
[----:B------:R-:W-:Y:S04]  /*c980*/  SHFL.IDX PT, R4, R24, 0x1, 0x1f ;  /* 0x00201f0018047f89 */ /* 0x000fe800000e0000 */
        /* <DEDUP_REMOVED lines=11> */
[----:B------:R-:W-:Y:S05]  /*ca40*/  @P6 BRA `(.L_x_10986) ;  /* 0x0000000000906947 */ /* 0x000fea0003800000 */
.L_x_10990:
        /* <DEDUP_REMOVED lines=14> */
.L_x_10989:
[----:B------:R-:W-:Y:S05]  /*cb30*/  BSYNC B0 ;  /* 0x0000000000007941 */ /* 0x000fea0003800000 */
.L_x_10988:
        /* <DEDUP_REMOVED lines=21> */
.L_x_10986:
        /* <DEDUP_REMOVED lines=16> */
[----:B------:R-:W-:-:S06]  /*cd90*/  IMAD.U32 R24, RZ, RZ, UR5 ;  /* 0x00000005ff187e24 */ /* 0x000fcc000f8e00ff */
[----:B------:R2:W3:Y:S02]  /*cda0*/  SHFL.IDX PT, R24, R3, R24, 0x1f ;  /* 0x00001f1803187589 */ /* 0x0004e400000e0000 */
.L_x_10991:
[----:B-12---:R-:W-:Y:S01]  /*cdb0*/  IMAD.MOV R3, RZ, RZ, -R9 ;  /* 0x000000ffff037224 */ /* 0x006fe200078e0a09 */
[----:B------:R-:W-:Y:S01]  /*cdc0*/  UIADD3 UR45, UR4, UR45, URZ ;  /* 0x0000002d042d7290 */ /* 0x000fe2000fffe03f */
[----:B---3--:R-:W-:Y:S02]  /*cdd0*/  IMAD R24, R24, R2, R7 ;  /* 0x0000000218187224 */ /* 0x008fe400078e0207 */
[----:B------:R-:W-:Y:S02]  /*cde0*/  IMAD R6, R3, R4, RZ ;  /* 0x0000000403067224 */ /* 0x000fe400078e02ff */
[----:B------:R-:W-:Y:S02]  /*cdf0*/  IMAD.MOV.U32 R2, RZ, RZ, RZ ;  /* 0x000000ffff027224 */ /* 0x000fe400078e00ff */
[----:B------:R-:W-:Y:S02]  /*ce00*/  IMAD.MOV.U32 R3, RZ, RZ, R9 ;  /* 0x000000ffff037224 */ /* 0x000fe400078e0009 */
[----:B------:R-:W-:-:S02]  /*ce10*/  IMAD.IADD R25, R5, 0x1, -R24 ;  /* 0x0000000105197824 */ /* 0x000fc400078e0a18 */
        /* <DEDUP_REMOVED lines=18> */
[----:B------:R-:W-:Y:S01]  /*cf40*/  IMAD R25, R0, R9, R25 ;  /* 0x0000000900197224 */ /* 0x000fe200078e0219 */
[----:B------:R-:W-:Y:S09]  /*cf50*/  BRA `(.L_x_10992) ;  /* 0x0000000000107947 */ /* 0x000ff20003800000 */
.L_x_10987:
[----:B------:R-:W-:Y:S01]  /*cf60*/  IMAD.MOV.U32 R24, RZ, RZ, R5 ;  /* 0x000000ffff187224 */ /* 0x000fe200078e0005 */
[----:B------:R-:W-:Y:S01]  /*cf70*/  ULDC UR45, c[0x0][0xc3c] ;  /* 0x00030f00002d7ab9 */ /* 0x000fe20000000800 */
[----:B------:R-:W-:Y:S01]  /*cf80*/  IMAD.MOV.U32 R25, RZ, RZ, RZ ;  /* 0x000000ffff197224 */ /* 0x000fe200078e00ff */
[----:B------:R-:W-:-:S06]  /*cf90*/  UMOV UR36, URZ ;  /* 0x0000003f00247c82 */ /* 0x000fcc0008000000 */
.L_x_10992:
[----:B------:R-:W1:Y:S01]  /*cfa0*/  S2R R0, SR_TID.X ;  /* 0x0000000000007919 */ /* 0x000e620000002100 */
[----:B------:R-:W-:Y:S02]  /*cfb0*/  IMAD.U32 R6, RZ, RZ, UR36 ;  /* 0x00000024ff067e24 */ /* 0x000fe4000f8e00ff */
[----:B------:R-:W-:Y:S01]  /*cfc0*/  IMAD.U32 R7, RZ, RZ, UR45 ;  /* 0x0000002dff077e24 */ /* 0x000fe2000f8e00ff */
[----:B------:R-:W-:Y:S01]  /*cfd0*/  BAR.SYNC.DEFER_BLOCKING 0x4, 0x200 ;  /* 0x0108000000007b1d */ /* 0x000fe20000010000 */
[----:B------:R-:W-:Y:S02]  /*cfe0*/  IMAD.MOV.U32 R4, RZ, RZ, R24 ;  /* 0x000000ffff047224 */ /* 0x000fe400078e0018 */
[----:B------:R-:W-:Y:S01]  /*cff0*/  IMAD.MOV.U32 R5, RZ, RZ, R25 ;  /* 0x000000ffff057224 */ /* 0x000fe200078e0019 */
[----:B-1----:R-:W-:-:S04]  /*d000*/  LOP3.LUT R0, R0, 0x1f, RZ, 0xc0, !PT ;  /* 0x0000001f00007812 */ /* 0x002fc800078ec0ff */
[----:B------:R-:W-:-:S13]  /*d010*/  ISETP.NE.AND P0, PT, R0, RZ, PT ;  /* 0x000000ff0000720c */ /* 0x000fda0003f05270 */
[----:B------:R-:W1:Y:S01]  /*d020*/  @!P0 S2R R3, SR_CgaCtaId ;  /* 0x0000000000038919 */ /* 0x000e620000008800 */
[----:B------:R-:W-:-:S04]  /*d030*/  @!P0 MOV R0, 0x400 ;  /* 0x0000040000008802 */ /* 0x000fc80000000f00 */
[----:B-1----:R-:W-:-:S05]  /*d040*/  @!P0 LEA R16, R3, R0, 0x18 ;  /* 0x0000000003108211 */ /* 0x002fca00078ec0ff */
[----:B------:R1:W-:Y:S01]  /*d050*/  @!P0 STS.128 [R16+0x132d0], R4 ;  /* 0x0132d00410008388 */ /* 0x0003e20000000c00 */
[----:B------:R-:W-:Y:S06]  /*d060*/  BAR.ARV 0x5, 0x200 ;  /* 0x0148000000007b1d */ /* 0x000fec0000002000 */
.L_x_10985:
[----:B------:R-:W-:Y:S02]  /*d070*/  ULDC UR4, c[0x0][0xc3c] ;  /* 0x00030f0000047ab9 */ /* 0x000fe40000000800 */
[----:B------:R-:W-:-:S06]  /*d080*/  UISETP.GE.AND UP0, UPT, UR45, UR4, UPT ;  /* 0x000000042d00728c */ /* 0x000fcc000bf06270 */
[----:B------:R-:W-:-:S13]  /*d090*/  PLOP3.LUT P0, PT, PT, PT, UP0, 0x80, 0x0 ;  /* 0x000000000000781c */ /* 0x000fda0003f0f008 */
[----:B------:R-:W-:Y:S05]  /*d0a0*/  @!P0 BRA `(.L_x_10993) ;  /* 0xffffffc400a48947 */ /* 0x000fea000383ffff */
.L_x_10926:
[----:B-1----:R-:W2:Y:S01]  /*d0b0*/  LDL.LU R0, [R1+0x8] ;  /* 0x0000080001007983 */ /* 0x002ea20000300800 */
[----:B------:R-:W-:Y:S01]  /*d0c0*/  BSSY B0, `(.L_x_10994) ;  /* 0x000000b000007945 */ /* 0x000fe20003800000 */
[----:B------:R-:W1:Y:S01]  /*d0d0*/  S2R R5, SR_CgaCtaId ;  /* 0x0000000000057919 */ /* 0x000e620000008800 */
[----:B--2---:R-:W-:-:S05]  /*d0e0*/  VIADD R0, R0, 0x1 ;  /* 0x0000000100007836 */ /* 0x004fca0000000000 */
[----:B0-----:R-:W-:-:S04]  /*d0f0*/  LEA.HI R2, R0, R0, RZ, 0x1 ;  /* 0x0000000000027211 */ /* 0x001fc800078f08ff */
[----:B------:R-:W-:Y:S02]  /*d100*/  LOP3.LUT R3, R2, 0xfffffffe, RZ, 0xc0, !PT ;  /* 0xfffffffe02037812 */ /* 0x000fe400078ec0ff */
[----:B------:R-:W-:-:S03]  /*d110*/  MOV R2, 0x400 ;  /* 0x0000040000027802 */ /* 0x000fc60000000f00 */
[----:B------:R-:W-:Y:S01]  /*d120*/  IMAD.IADD R0, R0, 0x1, -R3 ;  /* 0x0000000100007824 */ /* 0x000fe200078e0a03 */
[----:B-1----:R-:W-:-:S04]  /*d130*/  LEA R7, R5, R2, 0x18 ;  /* 0x0000000205077211 */ /* 0x002fc800078ec0ff */
[----:B------:R-:W-:-:S04]  /*d140*/  SHF.L.U32 R0, R0, 0x1f, RZ ;  /* 0x0000001f00007819 */ /* 0x000fc800000006ff */
[----:B------:R-:W0:Y:S02]  /*d150*/  SYNCS.PHASECHK.TRANS64.TRYWAIT P0, [R7+URZ+0x13220], R0 ;  /* 0x01322000070075a7 */ /* 0x000e24000800017f */
[----:B0-----:R-:W-:Y:S05]  /*d160*/  @!P0 BRA `(.L_x_10995) ;  /* 0x0000000c00e08947 */ /* 0x001fea0003800000 */
.L_x_11038:
[----:B------:R-:W-:Y:S05]  /*d170*/  BSYNC B0 ;  /* 0x0000000000007941 */ /* 0x000fea0003800000 */
.L_x_10994:
[----:B------:R-:W-:-:S03]  /*d180*/  UMOV UR4, 0xffffffff ;  /* 0xffffffff00047882 */ /* 0x000fc60000000000 */
[----:B------:R-:W-:Y:S05]  /*d190*/  BRA.DIV UR4, `(.L_x_10996) ;  /* 0x0000000e04e87947 */ /* 0x000fea000b800000 */
[----:B0-----:R-:W0:Y:S02]  /*d1a0*/  S2R R0, SR_TID.X ;  /* 0x0000000000007919 */ /* 0x001e240000002100 */
[----:B0-----:R-:W-:-:S04]  /*d1b0*/  SHF.R.U32.HI R0, RZ, 0x5, R0 ;  /* 0x00000005ff007819 */ /* 0x001fc80000011600 */
[----:B------:R-:W-:-:S05]  /*d1c0*/  LOP3.LUT R0, R0, 0x3, RZ, 0xc0, !PT ;  /* 0x0000000300007812 */ /* 0x000fca00078ec0ff */
[----:B------:R0:W1:Y:S02]  /*d1d0*/  SHFL.IDX PT, R14, R0, RZ, 0x1f ;  /* 0x00001fff000e7589 */ /* 0x00006400000e0000 */
.L_x_11041:
[----:B-1----:R-:W-:Y:S01]  /*d1e0*/  ISETP.NE.AND P0, PT, R14, RZ, PT ;  /* 0x000000ff0e00720c */ /* 0x002fe20003f05270 */
[----:B------:R-:W-:-:S12]  /*d1f0*/  BSSY B0, `(.L_x_10997) ;  /* 0x000002b000007945 */ /* 0x000fd80003800000 */
[----:B------:R-:W-:Y:S05]  /*d200*/  @P0 BRA `(.L_x_10998) ;  /* 0x0000000000a40947 */ /* 0x000fea0003800000 */
[----:B------:R-:W-:-:S03]  /*d210*/  UMOV UR4, 0xffffffff ;  /* 0xffffffff00047882 */ /* 0x000fc60000000000 */
[----:B------:R-:W-:Y:S05]  /*d220*/  BRA.DIV UR4, `(.L_x_10999) ;  /* 0x0000000e04f87947 */ /* 0x000fea000b800000 */
[----:B------:R-:W-:-:S13]  /*d230*/  ELECT P6, URZ, PT ;  /* 0x00000000003f782f */ /* 0x000fda00038c0000 */
.L_x_11044:
[----:B------:R-:W-:Y:S05]  /*d240*/  @!P6 BRA `(.L_x_10998) ;  /* 0x000000000094e947 */ /* 0x000fea0003800000 */
[----:B------:R-:W-:-:S06]  /*d250*/  ULOP3.LUT UR4, UR40, 0x2, URZ, 0xfc, !UPT ;  /* 0x0000000228047892 */ /* 0x000fcc000f8efc3f */
[----:B0-----:R-:W-:-:S05]  /*d260*/  IMAD.U32 R0, RZ, RZ, UR4 ;  /* 0x00000004ff007e24 */ /* 0x001fca000f8e00ff */
[----:B------:R-:W-:-:S13]  /*d270*/  ISETP.NE.AND P0, PT, R0, 0x3, PT ;  /* 0x000000030000780c */ /* 0x000fda0003f05270 */
[----:B------:R-:W-:Y:S05]  /*d280*/  @!P0 BRA `(.L_x_11000) ;  /* 0x0000000000048947 */ /* 0x000fea0003800000 */
[----:B------:R-:W-:Y:S01]  /*d290*/  BPT.TRAP 0x1 ;  /* 0x000000040000795c */ /* 0x000fe20000300000 */
.L_x_11000:
        /* <DEDUP_REMOVED lines=12> */
.L_x_11045:
[----:B------:R-:W1:Y:S02]  /*d360*/  SYNCS.PHASECHK.TRANS64.TRYWAIT P1, [R3+URZ], R0 ;  /* 0x00000000030075a7 */ /* 0x000e64000802017f */
[----:B-1----:R-:W-:Y:S05]  /*d370*/  @!P1 BRA `(.L_x_11002) ;  /* 0x0000000c00d89947 */ /* 0x002fea0003800000 */
.L_x_11046:
[----:B------:R-:W-:Y:S05]  /*d380*/  @!P0 BRA `(.L_x_11003) ;  /* 0x0000000000048947 */ /* 0x000fea0003800000 */
[----:B------:R-:W-:Y:S01]  /*d390*/  BPT.TRAP 0x1 ;  /* 0x000000040000795c */ /* 0x000fe20000300000 */
.L_x_11003:
[----:B-1----:R-:W-:-:S04]  /*d3a0*/  IMAD R3, R18, 0x8, R7 ;  /* 0x0000000812037824 */ /* 0x002fc800078e0207 */
[----:B------:R-:W1:Y:S02]  /*d3b0*/  SYNCS.PHASECHK.TRANS64.TRYWAIT P1, [R3+URZ+0x13260], R4 ;  /* 0x01326004030075a7 */ /* 0x000e64000802017f */
[----:B-1----:R-:W-:Y:S05]  /*d3c0*/  @!P1 BRA `(.L_x_11004) ;  /* 0x0000000c00d89947 */ /* 0x002fea0003800000 */
.L_x_11047:
[----:B------:R-:W-:Y:S05]  /*d3d0*/  @!P0 BRA `(.L_x_11005) ;  /* 0x0000000000048947 */ /* 0x000fea0003800000 */
[----:B------:R-:W-:Y:S01]  /*d3e0*/  BPT.TRAP 0x1 ;  /* 0x000000040000795c */ /* 0x000fe20000300000 */
.L_x_11005:
[----:B0-----:R-:W-:-:S04]  /*d3f0*/  IMAD R5, R6, 0x8, R7 ;  /* 0x0000000806057824 */ /* 0x001fc800078e0207 */
[----:B------:R-:W0:Y:S02]  /*d400*/  SYNCS.PHASECHK.TRANS64.TRYWAIT P1, [R5+URZ+0x13260], R0 ;  /* 0x01326000050075a7 */ /* 0x000e24000802017f */
[----:B0-----:R-:W-:Y:S05]  /*d410*/  @!P1 BRA `(.L_x_11006) ;  /* 0x0000000c00d89947 */ /* 0x001fea0003800000 */
.L_x_11048:
[----:B------:R-:W-:Y:S05]  /*d420*/  @!P0 BRA `(.L_x_11007) ;  /* 0x0000000000048947 */ /* 0x000fea0003800000 */
[----:B------:R-:W-:Y:S01]  /*d430*/  BPT.TRAP 0x1 ;  /* 0x000000040000795c */ /* 0x000fe20000300000 */
.L_x_11007:
[----:B------:R-:W2:Y:S02]  /*d440*/  SYNCS.PHASECHK.TRANS64.TRYWAIT P0, [R3+URZ+0x13280], R4 ;  /* 0x01328004030075a7 */ /* 0x000ea4000800017f */
[----:B--2---:R-:W-:Y:S05]  /*d450*/  @!P0 BRA `(.L_x_11008) ;  /* 0x0000000c00dc8947 */ /* 0x004fea0003800000 */
.L_x_11009:
[----:B---3--:R3:W4:Y:S02]  /*d460*/  SYNCS.PHASECHK.TRANS64.TRYWAIT P0, [R5+URZ+0x13280], R0 ;  /* 0x01328000050075a7 */ /* 0x008724000800017f */
[----:B----4-:R-:W-:Y:S05]  /*d470*/  @!P0 NANOSLEEP.SYNCS 0x989680 ;  /* 0x009896800000895d */ /* 0x010fea0003900000 */
[----:B------:R-:W4:Y:S02]  /*d480*/  @!P0 SYNCS.PHASECHK.TRANS64 P0, [R5+URZ+0x13280], R0 ;  /* 0x01328000050085a7 */ /* 0x000f24000800007f */
[----:B----4-:R-:W-:Y:S05]  /*d490*/  @!P0 BRA `(.L_x_11009) ;  /* 0xfffffffc00f08947 */ /* 0x010fea000383ffff */
.L_x_10998:
[----:B------:R-:W-:Y:S05]  /*d4a0*/  BSYNC B0 ;  /* 0x0000000000007941 */ /* 0x000fea0003800000 */
.L_x_10997:
[----:B------:R-:W-:Y:S05]  /*d4b0*/  EXIT ;  /* 0x000000000000794d */ /* 0x000fea0003800000 */
.L_x_10888:
[----:B0-----:R0:W1:Y:S02]  /*d4c0*/  SYNCS.PHASECHK.TRANS64.TRYWAIT P1, [R0+URZ+0x13200], R3 ;  /* 0x01320003000075a7 */ /* 0x001064000802017f */
[----:B-1----:R-:W-:Y:S05]  /*d4d0*/  @!P1 NANOSLEEP.SYNCS 0x989680 ;  /* 0x009896800000995d */ /* 0x002fea0003900000 */
[----:B------:R-:W1:Y:S02]  /*d4e0*/  @!P1 SYNCS.PHASECHK.TRANS64 P1, [R0+URZ+0x13200], R3 ;  /* 0x01320003000095a7 */ /* 0x000e64000802007f */
[----:B-1----:R-:W-:Y:S05]  /*d4f0*/  @!P1 BRA `(.L_x_10888) ;  /* 0xfffffffc00f09947 */ /* 0x002fea000383ffff */
[----:B------:R-:W-:Y:S05]  /*d500*/  BRA `(.L_x_11010) ;  /* 0xffffff4000dc7947 */ /* 0x000fea000383ffff */
.L_x_10892:
[----:B--2---:R2:W3:Y:S02]  /*d510*/  SYNCS.PHASECHK.TRANS64.TRYWAIT P1, [R5+URZ+0x13230], R4 ;  /* 0x01323004050075a7 */ /* 0x0044e4000802017f */
[----:B---3--:R-:W-:Y:S05]  /*d520*/  @!P1 NANOSLEEP.SYNCS 0x989680 ;  /* 0x009896800000995d */ /* 0x008fea0003900000 */
[----:B------:R-:W3:Y:S02]  /*d530*/  @!P1 SYNCS.PHASECHK.TRANS64 P1, [R5+URZ+0x13230], R4 ;  /* 0x01323004050095a7 */ /* 0x000ee4000802007f */
[----:B---3--:R-:W-:Y:S05]  /*d540*/  @!P1 BRA `(.L_x_10892) ;  /* 0xfffffffc00f09947 */ /* 0x008fea000383ffff */
[----:B------:R-:W-:Y:S05]  /*d550*/  BRA `(.L_x_10891) ;  /* 0xffffff44001c7947 */ /* 0x000fea000383ffff */
.L_x_10897:
[----:B-1----:R1:W2:Y:S02]  /*d560*/  SYNCS.PHASECHK.TRANS64.TRYWAIT P1, [R5+URZ+0x13230], R4 ;  /* 0x01323004050075a7 */ /* 0x0022a4000802017f */
[----:B--2---:R-:W-:Y:S05]  /*d570*/  @!P1 NANOSLEEP.SYNCS 0x989680 ;  /* 0x009896800000995d */ /* 0x004fea0003900000 */
[----:B------:R-:W2:Y:S02]  /*d580*/  @!P1 SYNCS.PHASECHK.TRANS64 P1, [R5+URZ+0x13230], R4 ;  /* 0x01323004050095a7 */ /* 0x000ea4000802007f */
[----:B--2---:R-:W-:Y:S05]  /*d590*/  @!P1 BRA `(.L_x_10897) ;  /* 0xfffffffc00f09947 */ /* 0x004fea000383ffff */
[----:B------:R-:W-:Y:S05]  /*d5a0*/  BRA `(.L_x_10896) ;  /* 0xffffff6c00347947 */ /* 0x000fea000383ffff */
.L_x_10901:
[----:B-1----:R-:W-:-:S04]  /*d5b0*/  IMAD.U32 R13, RZ, RZ, UR9 ;  /* 0x00000009ff0d7e24 */ /* 0x002fc8000f8e00ff */
[----:B------:R1:W2:Y:S03]  /*d5c0*/  SYNCS.PHASECHK.TRANS64.TRYWAIT P1, [R13+URZ+0x13250], R4 ;  /* 0x013250040d0075a7 */ /* 0x0002a6000802017f */
[----:B--2---:R-:W-:Y:S05]  /*d5d0*/  @!P1 NANOSLEEP.SYNCS 0x989680 ;  /* 0x009896800000995d */ /* 0x004fea0003900000 */
[----:B------:R-:W2:Y:S02]  /*d5e0*/  @!P1 SYNCS.PHASECHK.TRANS64 P1, [R13+URZ+0x13250], R4 ;  /* 0x013250040d0095a7 */ /* 0x000ea4000802007f */
[----:B--2---:R-:W-:Y:S05]  /*d5f0*/  @!P1 BRA `(.L_x_10901) ;  /* 0xfffffffc00ec9947 */ /* 0x004fea000383ffff */
[----:B------:R-:W-:Y:S05]  /*d600*/  BRA `(.L_x_10900) ;  /* 0xffffff7000447947 */ /* 0x000fea000383ffff */
.L_x_10907:
[----:B-1----:R1:W2:Y:S02]  /*d610*/  SYNCS.PHASECHK.TRANS64.TRYWAIT P1, [R20+URZ+0x13250], R3 ;  /* 0x01325003140075a7 */ /* 0x0022a4000802017f */
[----:B--2---:R-:W-:Y:S05]  /*d620*/  @!P1 NANOSLEEP.SYNCS 0x989680 ;  /* 0x009896800000995d */ /* 0x004fea0003900000 */
[----:B------:R-:W2:Y:S02]  /*d630*/  @!P1 SYNCS.PHASECHK.TRANS64 P1, [R20+URZ+0x13250], R3 ;  /* 0x01325003140095a7 */ /* 0x000ea4000802007f */
[----:B--2---:R-:W-:Y:S05]  /*d640*/  @!P1 BRA `(.L_x_10907) ;  /* 0xfffffffc00f09947 */ /* 0x004fea000383ffff */
[----:B------:R-:W-:Y:S05]  /*d650*/  BRA `(.L_x_10906) ;  /* 0xffffff8c009c7947 */ /* 0x000fea000383ffff */
.L_x_10941:
[----:B------:R-:W-:Y:S02]  /*d660*/  IMAD.MOV.U32 R13, RZ, RZ, R20 ;  /* 0x000000ffff0d7224 */ /* 0x000fe400078e0014 */
[----:B------:R-:W-:Y:S02]  /*d670*/  IMAD.MOV.U32 R12, RZ, RZ, RZ ;  /* 0x000000ffff0c7224 */ /* 0x000fe400078e00ff */
[----:B------:R-:W-:Y:S02]  /*d680*/  IMAD.MOV.U32 R11, RZ, RZ, 0x1f ;  /* 0x0000001fff0b7424 */ /* 0x000fe400078e00ff */
[----:B------:R-:W-:-:S07]  /*d690*/  IMAD.MOV.U32 R15, RZ, RZ, -0x1 ;  /* 0xffffffffff0f7424 */ /* 0x000fce00078e00ff */
[----:B------:R-:W-:Y:S05]  /*d6a0*/  WARPSYNC.COLLECTIVE R15, `(.L_x_11011) ;  /* 0x000000000f087348 */ /* 0x000fea0003c00000 */
[----:B------:R0:W1:Y:S02]  /*d6b0*/  SHFL.IDX P6, R14, R13, R12, R11 ;  /* 0x0000000c0d0e7389 */ /* 0x00006400000c000b */
[----:B01----:R-:W-:Y:S01]  /*d6c0*/  ENDCOLLECTIVE ;  /* 0x000000000000791b */ /* 0x003fe20003800000 */
.L_x_11011:
[----:B------:R-:W-:Y:S05]  /*d6d0*/  BRA `(.L_x_11012) ;  /* 0xffffffcc00787947 */ /* 0x000fea000383ffff */
.L_x_10943:
[----:B------:R-:W-:Y:S01]  /*d6e0*/  BSSY B0, `(.L_x_11013) ;  /* 0x0000006000007945 */ /* 0x000fe20003800000 */
[----:B------:R-:W-:-:S07]  /*d6f0*/  IMAD.MOV.U32 R15, RZ, RZ, -0x1 ;  /* 0xffffffffff0f7424 */ /* 0x000fce00078e00ff */
[----:B01----:R-:W-:Y:S05]  /*d700*/  WARPSYNC.COLLECTIVE R15, `(.L_x_11014) ;  /* 0x000000000f0c7348 */ /* 0x003fea0003c00000 */
[----:B------:R-:W-:Y:S02]  /*d710*/  ELECT P6, UR62, PT ;  /* 0x00000000003e782f */ /* 0x000fe400038c0000 */
[----:B------:R-:W-:Y:S01]  /*d720*/  MOV R14, UR62 ;  /* 0x0000003e000e7c02 */ /* 0x000fe20008000f00 */
[----:B01----:R-:W-:Y:S10]  /*d730*/  ENDCOLLECTIVE ;  /* 0x000000000000791b */ /* 0x003ff40003800000 */
.L_x_11014:
[----:B------:R-:W-:Y:S05]  /*d740*/  BSYNC B0 ;  /* 0x0000000000007941 */ /* 0x000fea0003800000 */
.L_x_11013:
[----:B------:R-:W-:Y:S05]  /*d750*/  BRA `(.L_x_11015) ;  /* 0xffffffcc00847947 */ /* 0x000fea000383ffff */
.L_x_10945:
[----:B--2---:R2:W3:Y:S02]  /*d760*/  SYNCS.PHASECHK.TRANS64.TRYWAIT P0, [R5+URZ+0x13280], R2 ;  /* 0x01328002050075a7 */ /* 0x0044e4000800017f */
[----:B---3--:R-:W-:Y:S05]  /*d770*/  @!P0 NANOSLEEP.SYNCS 0x989680 ;  /* 0x009896800000895d */ /* 0x008fea0003900000 */
[----:B------:R-:W3:Y:S02]  /*d780*/  @!P0 SYNCS.PHASECHK.TRANS64 P0, [R5+URZ+0x13280], R2 ;  /* 0x01328002050085a7 */ /* 0x000ee4000800007f */
[----:B---3--:R-:W-:Y:S05]  /*d790*/  @!P0 BRA `(.L_x_10945) ;  /* 0xfffffffc00f08947 */ /* 0x008fea000383ffff */
[----:B------:R-:W-:Y:S05]  /*d7a0*/  BRA `(.L_x_11016) ;  /* 0xffffffcc00e47947 */ /* 0x000fea000383ffff */
.L_x_10947:
[----:B---3--:R3:W4:Y:S02]  /*d7b0*/  SYNCS.PHASECHK.TRANS64.TRYWAIT P0, [R5+URZ+0x13240], R2 ;  /* 0x01324002050075a7 */ /* 0x008724000800017f */
[----:B----4-:R-:W-:Y:S05]  /*d7c0*/  @!P0 NANOSLEEP.SYNCS 0x989680 ;  /* 0x009896800000895d */ /* 0x010fea0003900000 */
[----:B------:R-:W4:Y:S02]  /*d7d0*/  @!P0 SYNCS.PHASECHK.TRANS64 P0, [R5+URZ+0x13240], R2 ;  /* 0x01324002050085a7 */ /* 0x000f24000800007f */
[----:B----4-:R-:W-:Y:S05]  /*d7e0*/  @!P0 BRA `(.L_x_10947) ;  /* 0xfffffffc00f08947 */ /* 0x010fea000383ffff */
[----:B------:R-:W-:Y:S05]  /*d7f0*/  BRA `(.L_x_11017) ;  /* 0xffffffd000347947 */ /* 0x000fea000383ffff */
.L_x_10951:
[----:B------:R-:W-:Y:S02]  /*d800*/  IMAD.MOV.U32 R13, RZ, RZ, R5 ;  /* 0x000000ffff0d7224 */ /* 0x000fe400078e0005 */
[----:B------:R-:W-:Y:S02]  /*d810*/  IMAD.MOV.U32 R12, RZ, RZ, RZ ;  /* 0x000000ffff0c7224 */ /* 0x000fe400078e00ff */
[----:B------:R-:W-:Y:S02]  /*d820*/  IMAD.MOV.U32 R11, RZ, RZ, 0x1c1f ;  /* 0x00001c1fff0b7424 */ /* 0x000fe400078e00ff */
[----:B------:R-:W-:Y:S02]  /*d830*/  IMAD.MOV.U32 R15, RZ, RZ, -0x1 ;  /* 0xffffffffff0f7424 */ /* 0x000fe400078e00ff */
[----:B------:R-:W-:Y:S02]  /*d840*/  IMAD R26, R26, R7, RZ ;  /* 0x000000071a1a7224 */ /* 0x000fe400078e02ff */
[----:B------:R-:W-:-:S07]  /*d850*/  IMAD R25, R25, 0xc0, R20 ;  /* 0x000000c019197824 */ /* 0x000fce00078e0214 */
[----:B-1---5:R-:W-:Y:S05]  /*d860*/  WARPSYNC.COLLECTIVE R15, `(.L_x_11018) ;  /* 0x000000000f087348 */ /* 0x022fea0003c00000 */
[----:B------:R0:W2:Y:S02]  /*d870*/  SHFL.IDX P6, R14, R13, R12, R11 ;  /* 0x0000000c0d0e7389 */ /* 0x0000a400000c000b */
[----:B012--5:R-:W-:Y:S01]  /*d880*/  ENDCOLLECTIVE ;  /* 0x000000000000791b */ /* 0x027fe20003800000 */
.L_x_11018:
[C---:B------:R-:W-:Y:S01]  /*d890*/  VIADD R7, R25.reuse, 0x20 ;  /* 0x0000002019077836 */ /* 0x040fe20000000000 */
[----:B------:R-:W-:Y:S01]  /*d8a0*/  ISETP.GE.AND P1, PT, R25, R26, PT ;  /* 0x0000001a1900720c */ /* 0x000fe20003f26270 */
[----:B------:R-:W-:Y:S02]  /*d8b0*/  IMAD.MOV.U32 R13, RZ, RZ, R0 ;  /* 0x000000ffff0d7224 */ /* 0x000fe400078e0000 */
[----:B------:R-:W-:-:S10]  /*d8c0*/  IMAD.MOV.U32 R2, RZ, RZ, R14 ;  /* 0x000000ffff027224 */ /* 0x000fd400078e000e */
[----:B------:R-:W-:Y:S05]  /*d8d0*/  WARPSYNC.COLLECTIVE R15, `(.L_x_11019) ;  /* 0x000000000f087348 */ /* 0x000fea0003c00000 */
[----:B------:R0:W1:Y:S02]  /*d8e0*/  SHFL.IDX P6, R14, R13, R12, R11 ;  /* 0x0000000c0d0e7389 */ /* 0x00006400000c000b */
[----:B01----:R-:W-:Y:S01]  /*d8f0*/  ENDCOLLECTIVE ;  /* 0x000000000000791b */ /* 0x003fe20003800000 */
.L_x_11019:
[----:B------:R-:W-:Y:S02]  /*d900*/  IMAD.MOV.U32 R13, RZ, RZ, R5 ;  /* 0x000000ffff0d7224 */ /* 0x000fe400078e0005 */
[----:B------:R-:W-:Y:S01]  /*d910*/  IMAD.MOV.U32 R12, RZ, RZ, 0x1 ;  /* 0x00000001ff0c7424 */ /* 0x000fe200078e00ff */
[----:B------:R-:W-:-:S05]  /*d920*/  @!P1 IADD3 R14, P2, R10, R14, RZ ;  /* 0x0000000e0a0e9210 */ /* 0x000fca0007f5e0ff */
[----:B------:R-:W-:Y:S02]  /*d930*/  @!P1 IMAD.X R3, RZ, RZ, R2, P2 ;  /* 0x000000ffff039224 */ /* 0x000fe400010e0602 */
[----:B------:R-:W-:-:S07]  /*d940*/  @!P1 IMAD.MOV.U32 R2, RZ, RZ, R14 ;  /* 0x000000ffff029224 */ /* 0x000fce00078e000e */
[----:B------:R-:W-:Y:S05]  /*d950*/  WARPSYNC.COLLECTIVE R15, `(.L_x_11020) ;  /* 0x000000000f087348 */ /* 0x000fea0003c00000 */
[----:B------:R0:W1:Y:S02]  /*d960*/  SHFL.IDX P6, R14, R13, R12, R11 ;  /* 0x0000000c0d0e7389 */ /* 0x00006400000c000b */
[----:B01----:R-:W-:Y:S01]  /*d970*/  ENDCOLLECTIVE ;  /* 0x000000000000791b */ /* 0x003fe20003800000 */
.L_x_11020:
[----:B------:R-:W-:Y:S01]  /*d980*/  @!PT LDS RZ, [RZ] ;  /* 0x00000000fffff984 */ /* 0x000fe20000000800 */
[----:B------:R-:W-:Y:S01]  /*d990*/  @!PT LDS RZ, [RZ] ;  /* 0x00000000fffff984 */ /* 0x000fe20000000800 */
[----:B------:R-:W-:Y:S01]  /*d9a0*/  @!PT LDS RZ, [RZ] ;  /* 0x00000000fffff984 */ /* 0x000fe20000000800 */
[----:B------:R0:W-:Y:S01]  /*d9b0*/  @!P1 LDGSTS.E.BYPASS.LTC128B.128 [R8+0xb000], desc[UR52][R2.64], !P0 ;  /* 0x0b00000002089fae */ /* 0x0001e2000c101d74 */
[----:B------:R-:W-:Y:S01]  /*d9c0*/  ISETP.GE.AND P1, PT, R7, R26, PT ;  /* 0x0000001a0700720c */ /* 0x000fe20003f26270 */
[----:B------:R-:W-:Y:S02]  /*d9d0*/  VIADD R7, R25, 0x40 ;  /* 0x0000004019077836 */ /* 0x000fe40000000000 */
[----:B------:R-:W-:Y:S02]  /*d9e0*/  IMAD.MOV.U32 R13, RZ, RZ, R0 ;  /* 0x000000ffff0d7224 */ /* 0x000fe400078e0000 */
[----:B0-----:R-:W-:-:S08]  /*d9f0*/  IMAD.MOV.U32 R2, RZ, RZ, R14 ;  /* 0x000000ffff027224 */ /* 0x001fd000078e000e */
[----:B------:R-:W-:Y:S05]  /*da00*/  WARPSYNC.COLLECTIVE R15, `(.L_x_11021) ;  /* 0x000000000f087348 */ /* 0x000fea0003c00000 */
[----:B------:R0:W1:Y:S02]  /*da10*/  SHFL.IDX P6, R14, R13, R12, R11 ;  /* 0x0000000c0d0e7389 */ /* 0x00006400000c000b */
[----:B01----:R-:W-:Y:S01]  /*da20*/  ENDCOLLECTIVE ;  /* 0x000000000000791b */ /* 0x003fe20003800000 */
.L_x_11021:
        /* <DEDUP_REMOVED lines=8> */
.L_x_11022:
[----:B------:R-:W-:Y:S01]  /*dab0*/  @!PT LDS RZ, [RZ] ;  /* 0x00000000fffff984 */ /* 0x000fe20000000800 */
[----:B------:R-:W-:Y:S01]  /*dac0*/  @!PT LDS RZ, [RZ] ;  /* 0x00000000fffff984 */ /* 0x000fe20000000800 */
[----:B------:R-:W-:Y:S01]  /*dad0*/  @!PT LDS RZ, [RZ] ;  /* 0x00000000fffff984 */ /* 0x000fe20000000800 */
[----:B------:R0:W-:Y:S01]  /*dae0*/  @!P1 LDGSTS.E.BYPASS.LTC128B.128 [R8+0xb800], desc[UR52][R2.64], !P0 ;  /* 0x0b80000002089fae */ /* 0x0001e2000c101d74 */
[----:B------:R-:W-:Y:S01]  /*daf0*/  ISETP.GE.AND P1, PT, R7, R26, PT ;  /* 0x0000001a0700720c */ /* 0x000fe20003f26270 */
[----:B------:R-:W-:Y:S02]  /*db00*/  IMAD.MOV.U32 R13, RZ, RZ, R0 ;  /* 0x000000ffff0d7224 */ /* 0x000fe400078e0000 */
[----:B0-----:R-:W-:-:S10]  /*db10*/  IMAD.MOV.U32 R2, RZ, RZ, R14 ;  /* 0x000000ffff027224 */ /* 0x001fd400078e000e */
[----:B------:R-:W-:Y:S05]  /*db20*/  WARPSYNC.COLLECTIVE R15, `(.L_x_11023) ;  /* 0x000000000f087348 */ /* 0x000fea0003c00000 */
[----:B------:R0:W1:Y:S02]  /*db30*/  SHFL.IDX P6, R14, R13, R12, R11 ;  /* 0x0000000c0d0e7389 */ /* 0x00006400000c000b */
[----:B01----:R-:W-:Y:S01]  /*db40*/  ENDCOLLECTIVE ;  /* 0x000000000000791b */ /* 0x003fe20003800000 */
.L_x_11023:
        /* <DEDUP_REMOVED lines=8> */
.L_x_11024:
[----:B------:R-:W-:Y:S01]  /*dbd0*/  @!PT LDS RZ, [RZ] ;  /* 0x00000000fffff984 */ /* 0x000fe20000000800 */
[----:B------:R-:W-:Y:S01]  /*dbe0*/  @!PT LDS RZ, [RZ] ;  /* 0x00000000fffff984 */ /* 0x000fe20000000800 */
[----:B------:R-:W-:Y:S01]  /*dbf0*/  @!PT LDS RZ, [RZ] ;  /* 0x00000000fffff984 */ /* 0x000fe20000000800 */
[----:B------:R0:W-:Y:S01]  /*dc00*/  @!P1 LDGSTS.E.BYPASS.LTC128B.128 [R8+0xc000], desc[UR52][R2.64], !P0 ;  /* 0x0c00000002089fae */ /* 0x0001e2000c101d74 */
[----:B------:R-:W-:Y:S02]  /*dc10*/  IMAD.MOV.U32 R13, RZ, RZ, R0 ;  /* 0x000000ffff0d7224 */ /* 0x000fe400078e0000 */
[----:B0-----:R-:W-:-:S05]  /*dc20*/  VIADD R3, R25, 0x60 ;  /* 0x0000006019037836 */ /* 0x001fca0000000000 */
[----:B------:R-:W-:Y:S01]  /*dc30*/  ISETP.GE.AND P1, PT, R3, R26, PT ;  /* 0x0000001a0300720c */ /* 0x000fe20003f26270 */
[----:B------:R-:W-:-:S12]  /*dc40*/  IMAD.MOV.U32 R5, RZ, RZ, R14 ;  /* 0x000000ffff057224 */ /* 0x000fd800078e000e */
[----:B------:R-:W-:Y:S05]  /*dc50*/  WARPSYNC.COLLECTIVE R15, `(.L_x_11025) ;  /* 0x000000000f087348 */ /* 0x000fea0003c00000 */
[----:B------:R0:W1:Y:S02]  /*dc60*/  SHFL.IDX P6, R14, R13, R12, R11 ;  /* 0x0000000c0d0e7389 */ /* 0x00006400000c000b */
[----:B01----:R-:W-:Y:S01]  /*dc70*/  ENDCOLLECTIVE ;  /* 0x000000000000791b */ /* 0x003fe20003800000 */
.L_x_11025:
[----:B------:R-:W-:Y:S02]  /*dc80*/  IMAD.MOV.U32 R13, RZ, RZ, R6 ;  /* 0x000000ffff0d7224 */ /* 0x000fe400078e0006 */
[----:B------:R-:W-:Y:S02]  /*dc90*/  IMAD.MOV.U32 R12, RZ, RZ, RZ ;  /* 0x000000ffff0c7224 */ /* 0x000fe400078e00ff */
[----:B------:R-:W-:-:S07]  /*dca0*/  IMAD.MOV.U32 R7, RZ, RZ, R14 ;  /* 0x000000ffff077224 */ /* 0x000fce00078e000e */
[----:B------:R-:W-:Y:S05]  /*dcb0*/  WARPSYNC.COLLECTIVE R15, `(.L_x_11026) ;  /* 0x000000000f087348 */ /* 0x000fea0003c00000 */
[----:B------:R0:W1:Y:S02]  /*dcc0*/  SHFL.IDX P6, R14, R13, R12, R11 ;  /* 0x0000000c0d0e7389 */ /* 0x00006400000c000b */
[----:B01----:R-:W-:Y:S01]  /*dcd0*/  ENDCOLLECTIVE ;  /* 0x000000000000791b */ /* 0x003fe20003800000 */
.L_x_11026:
        /* <DEDUP_REMOVED lines=11> */
.L_x_11027:
[----:B------:R-:W-:-:S05]  /*dd90*/  VIADD R3, R25, 0x80 ;  /* 0x0000008019037836 */ /* 0x000fca0000000000 */
[----:B------:R-:W-:Y:S01]  /*dda0*/  ISETP.GE.AND P2, PT, R3, R26, PT ;  /* 0x0000001a0300720c */ /* 0x000fe20003f46270 */
[----:B------:R-:W-:Y:S02]  /*ddb0*/  IMAD.MOV.U32 R13, RZ, RZ, R6 ;  /* 0x000000ffff0d7224 */ /* 0x000fe400078e0006 */
[----:B------:R-:W-:-:S10]  /*ddc0*/  IMAD.MOV.U32 R12, RZ, RZ, 0x1 ;  /* 0x00000001ff0c7424 */ /* 0x000fd400078e00ff */
[----:B------:R-:W-:-:S13]  /*ddd0*/  @!P2 IADD3 R2, P1, R10, R14, RZ ;  /* 0x0000000e0a02a210 */ /* 0x000fda0007f3e0ff */
[----:B------:R-:W-:Y:S05]  /*dde0*/  WARPSYNC.COLLECTIVE R15, `(.L_x_11028) ;  /* 0x000000000f087348 */ /* 0x000fea0003c00000 */
[----:B------:R0:W1:Y:S02]  /*ddf0*/  SHFL.IDX P6, R14, R13, R12, R11 ;  /* 0x0000000c0d0e7389 */ /* 0x00006400000c000b */
[----:B01----:R-:W-:Y:S01]  /*de00*/  ENDCOLLECTIVE ;  /* 0x000000000000791b */ /* 0x003fe20003800000 */
.L_x_11028:
        /* <DEDUP_REMOVED lines=10> */
.L_x_11029:
[----:B------:R-:W-:Y:S05]  /*deb0*/  BRA `(.L_x_11030) ;  /* 0xffffffd400387947 */ /* 0x000fea000383ffff */
.L_x_10954:
[----:B0-----:R0:W2:Y:S02]  /*dec0*/  SYNCS.PHASECHK.TRANS64.TRYWAIT P0, [R16+URZ+0x13220], R3 ;  /* 0x01322003100075a7 */ /* 0x0010a4000800017f */
[----:B--2---:R-:W-:Y:S05]  /*ded0*/  @!P0 NANOSLEEP.SYNCS 0x989680 ;  /* 0x009896800000895d */ /* 0x004fea0003900000 */
[----:B------:R-:W2:Y:S02]  /*dee0*/  @!P0 SYNCS.PHASECHK.TRANS64 P0, [R16+URZ+0x13220], R3 ;  /* 0x01322003100085a7 */ /* 0x000ea4000800007f */
[----:B--2---:R-:W-:Y:S05]  /*def0*/  @!P0 BRA `(.L_x_10954) ;  /* 0xfffffffc00f08947 */ /* 0x004fea000383ffff */
[----:B------:R-:W-:Y:S05]  /*df00*/  BRA `(.L_x_11031) ;  /* 0xffffffd400947947 */ /* 0x000fea000383ffff */
.L_x_10960:
[----:B0-----:R0:W2:Y:S02]  /*df10*/  SYNCS.PHASECHK.TRANS64.TRYWAIT P0, [R4+URZ+0x13280], R3 ;  /* 0x01328003040075a7 */ /* 0x0010a4000800017f */
[----:B--2---:R-:W-:Y:S05]  /*df20*/  @!P0 NANOSLEEP.SYNCS 0x989680 ;  /* 0x009896800000895d */ /* 0x004fea0003900000 */
[----:B------:R-:W2:Y:S02]  /*df30*/  @!P0 SYNCS.PHASECHK.TRANS64 P0, [R4+URZ+0x13280], R3 ;  /* 0x01328003040085a7 */ /* 0x000ea4000800007f */
[----:B--2---:R-:W-:Y:S05]  /*df40*/  @!P0 BRA `(.L_x_10960) ;  /* 0xfffffffc00f08947 */ /* 0x004fea000383ffff */
[----:B------:R-:W-:Y:S05]  /*df50*/  BRA `(.L_x_11032) ;  /* 0xffffffd800447947 */ /* 0x000fea000383ffff */
.L_x_10965:
[----:B--2---:R2:W3:Y:S02]  /*df60*/  SYNCS.PHASECHK.TRANS64.TRYWAIT P0, [R4+URZ+0x13240], R3 ;  /* 0x01324003040075a7 */ /* 0x0044e4000800017f */
[----:B---3--:R-:W-:Y:S05]  /*df70*/  @!P0 NANOSLEEP.SYNCS 0x989680 ;  /* 0x009896800000895d */ /* 0x008fea0003900000 */
[----:B------:R-:W3:Y:S02]  /*df80*/  @!P0 SYNCS.PHASECHK.TRANS64 P0, [R4+URZ+0x13240], R3 ;  /* 0x01324003040085a7 */ /* 0x000ee4000800007f */
[----:B---3--:R-:W-:Y:S05]  /*df90*/  @!P0 BRA `(.L_x_10965) ;  /* 0xfffffffc00f08947 */ /* 0x008fea000383ffff */
[----:B------:R-:W-:Y:S05]  /*dfa0*/  BRA `(.L_x_11033) ;  /* 0xffffffd800c07947 */ /* 0x000fea000383ffff */
.L_x_10971:
[----:B0-----:R0:W2:Y:S02]  /*dfb0*/  SYNCS.PHASECHK.TRANS64.TRYWAIT P0, [R3+URZ+0x13270], R2 ;  /* 0x01327002030075a7 */ /* 0x0010a4000800017f */
[----:B--2---:R-:W-:Y:S05]  /*dfc0*/  @!P0 NANOSLEEP.SYNCS 0x989680 ;  /* 0x009896800000895d */ /* 0x004fea0003900000 */
[----:B------:R-:W2:Y:S02]  /*dfd0*/  @!P0 SYNCS.PHASECHK.TRANS64 P0, [R3+URZ+0x13270], R2 ;  /* 0x01327002030085a7 */ /* 0x000ea4000800007f */
[----:B--2---:R-:W-:Y:S05]  /*dfe0*/  @!P0 BRA `(.L_x_10971) ;  /* 0xfffffffc00f08947 */ /* 0x004fea000383ffff */
[----:B------:R-:W-:Y:S05]  /*dff0*/  BRA `(.L_x_11034) ;  /* 0xffffffdc005c7947 */ /* 0x000fea000383ffff */
.L_x_10973:
[----:B0-----:R0:W2:Y:S02]  /*e000*/  SYNCS.PHASECHK.TRANS64.TRYWAIT P0, [R3+URZ+0x13260], R2 ;  /* 0x01326002030075a7 */ /* 0x0010a4000800017f */
[----:B--2---:R-:W-:Y:S05]  /*e010*/  @!P0 NANOSLEEP.SYNCS 0x989680 ;  /* 0x009896800000895d */ /* 0x004fea0003900000 */
[----:B------:R-:W2:Y:S02]  /*e020*/  @!P0 SYNCS.PHASECHK.TRANS64 P0, [R3+URZ+0x13260], R2 ;  /* 0x01326002030085a7 */ /* 0x000ea4000800007f */
[----:B--2---:R-:W-:Y:S05]  /*e030*/  @!P0 BRA `(.L_x_10973) ;  /* 0xfffffffc00f08947 */ /* 0x004fea000383ffff */
[----:B------:R-:W-:Y:S05]  /*e040*/  BRA `(.L_x_11035) ;  /* 0xffffffdc00647947 */ /* 0x000fea000383ffff */
.L_x_10980:
[----:B0-----:R0:W2:Y:S02]  /*e050*/  SYNCS.PHASECHK.TRANS64.TRYWAIT P1, [R2+URZ+0x13270], R3 ;  /* 0x01327003020075a7 */ /* 0x0010a4000802017f */
[----:B--2---:R-:W-:Y:S05]  /*e060*/  @!P1 NANOSLEEP.SYNCS 0x989680 ;  /* 0x009896800000995d */ /* 0x004fea0003900000 */
[----:B------:R-:W2:Y:S02]  /*e070*/  @!P1 SYNCS.PHASECHK.TRANS64 P1, [R2+URZ+0x13270], R3 ;  /* 0x01327003020095a7 */ /* 0x000ea4000802007f */
[----:B--2---:R-:W-:Y:S05]  /*e080*/  @!P1 BRA `(.L_x_10980) ;  /* 0xfffffffc00f09947 */ /* 0x004fea000383ffff */
[----:B------:R-:W-:Y:S05]  /*e090*/  BRA `(.L_x_11036) ;  /* 0xffffffe000a87947 */ /* 0x000fea000383ffff */
.L_x_10982:
[----:B0-----:R0:W2:Y:S02]  /*e0a0*/  SYNCS.PHASECHK.TRANS64.TRYWAIT P1, [R2+URZ+0x13260], R5 ;  /* 0x01326005020075a7 */ /* 0x0010a4000802017f */
[----:B--2---:R-:W-:Y:S05]  /*e0b0*/  @!P1 NANOSLEEP.SYNCS 0x989680 ;  /* 0x009896800000995d */ /* 0x004fea0003900000 */
[----:B------:R-:W2:Y:S02]  /*e0c0*/  @!P1 SYNCS.PHASECHK.TRANS64 P1, [R2+URZ+0x13260], R5 ;  /* 0x01326005020095a7 */ /* 0x000ea4000802007f */
[----:B--2---:R-:W-:Y:S05]  /*e0d0*/  @!P1 BRA `(.L_x_10982) ;  /* 0xfffffffc00f09947 */ /* 0x004fea000383ffff */
[----:B------:R-:W-:Y:S05]  /*e0e0*/  BRA `(.L_x_11037) ;  /* 0xffffffe000b07947 */ /* 0x000fea000383ffff */
.L_x_10995:
[----:B0-----:R0:W1:Y:S02]  /*e0f0*/  SYNCS.PHASECHK.TRANS64.TRYWAIT P0, [R7+URZ+0x13220], R0 ;  /* 0x01322000070075a7 */ /* 0x001064000800017f */
[----:B-1----:R-:W-:Y:S05]  /*e100*/  @!P0 NANOSLEEP.SYNCS 0x989680 ;  /* 0x009896800000895d */ /* 0x002fea0003900000 */
[----:B------:R-:W1:Y:S02]  /*e110*/  @!P0 SYNCS.PHASECHK.TRANS64 P0, [R7+URZ+0x13220], R0 ;  /* 0x01322000070085a7 */ /* 0x000e64000800007f */
[----:B-1----:R-:W-:Y:S05]  /*e120*/  @!P0 BRA `(.L_x_10995) ;  /* 0xfffffffc00f08947 */ /* 0x002fea000383ffff */
[----:B------:R-:W-:Y:S05]  /*e130*/  BRA `(.L_x_11038) ;  /* 0xfffffff0000c7947 */ /* 0x000fea000383ffff */
.L_x_10996:
        /* <DEDUP_REMOVED lines=11> */
.L_x_11040:
[----:B------:R-:W-:Y:S05]  /*e1f0*/  BSYNC B0 ;  /* 0x0000000000007941 */ /* 0x000fea0003800000 */
.L_x_11039:
[----:B------:R-:W-:Y:S05]  /*e200*/  BRA `(.L_x_11041) ;  /* 0xffffffec00f47947 */ /* 0x000fea000383ffff */
.L_x_10999:
[----:B------:R-:W-:Y:S01]  /*e210*/  BSSY B1, `(.L_x_11042) ;  /* 0x0000006000017945 */ /* 0x000fe20003800000 */
[----:B------:R-:W-:-:S07]  /*e220*/  IMAD.MOV.U32 R15, RZ, RZ, -0x1 ;  /* 0xffffffffff0f7424 */ /* 0x000fce00078e00ff */
[----:B0-----:R-:W-:Y:S05]  /*e230*/  WARPSYNC.COLLECTIVE R15, `(.L_x_11043) ;  /* 0x000000000f0c7348 */ /* 0x001fea0003c00000 */
[----:B------:R-:W-:Y:S02]  /*e240*/  ELECT P6, UR62, PT ;  /* 0x00000000003e782f */ /* 0x000fe400038c0000 */
[----:B------:R-:W-:Y:S01]  /*e250*/  MOV R14, UR62 ;  /* 0x0000003e000e7c02 */ /* 0x000fe20008000f00 */
[----:B0-----:R-:W-:Y:S10]  /*e260*/  ENDCOLLECTIVE ;  /* 0x000000000000791b */ /* 0x001ff40003800000 */
.L_x_11043:
[----:B------:R-:W-:Y:S05]  /*e270*/  BSYNC B1 ;  /* 0x0000000000017941 */ /* 0x000fea0003800000 */
.L_x_11042:
[----:B------:R-:W-:Y:S05]  /*e280*/  BRA `(.L_x_11044) ;  /* 0xffffffec00ec7947 */ /* 0x000fea000383ffff */
.L_x_11001:
[----:B0-----:R0:W1:Y:S02]  /*e290*/  SYNCS.PHASECHK.TRANS64.TRYWAIT P1, [R5+URZ], R4 ;  /* 0x00000004050075a7 */ /* 0x001064000802017f */
[----:B-1----:R-:W-:Y:S05]  /*e2a0*/  @!P1 NANOSLEEP.SYNCS 0x989680 ;  /* 0x009896800000995d */ /* 0x002fea0003900000 */
[----:B------:R-:W1:Y:S02]  /*e2b0*/  @!P1 SYNCS.PHASECHK.TRANS64 P1, [R5+URZ], R4 ;  /* 0x00000004050095a7 */ /* 0x000e64000802007f */
[----:B-1----:R-:W-:Y:S05]  /*e2c0*/  @!P1 BRA `(.L_x_11001) ;  /* 0xfffffffc00f09947 */ /* 0x002fea000383ffff */
[----:B------:R-:W-:Y:S05]  /*e2d0*/  BRA `(.L_x_11045) ;  /* 0xfffffff000207947 */ /* 0x000fea000383ffff */
.L_x_11002:
[----:B-1----:R1:W2:Y:S02]  /*e2e0*/  SYNCS.PHASECHK.TRANS64.TRYWAIT P1, [R3+URZ], R0 ;  /* 0x00000000030075a7 */ /* 0x0022a4000802017f */
[----:B--2---:R-:W-:Y:S05]  /*e2f0*/  @!P1 NANOSLEEP.SYNCS 0x989680 ;  /* 0x009896800000995d */ /* 0x004fea0003900000 */
[----:B------:R-:W2:Y:S02]  /*e300*/  @!P1 SYNCS.PHASECHK.TRANS64 P1, [R3+URZ], R0 ;  /* 0x00000000030095a7 */ /* 0x000ea4000802007f */
[----:B--2---:R-:W-:Y:S05]  /*e310*/  @!P1 BRA `(.L_x_11002) ;  /* 0xfffffffc00f09947 */ /* 0x004fea000383ffff */
[----:B------:R-:W-:Y:S05]  /*e320*/  BRA `(.L_x_11046) ;  /* 0xfffffff000147947 */ /* 0x000fea000383ffff */
.L_x_11004:
[----:B-1----:R1:W2:Y:S02]  /*e330*/  SYNCS.PHASECHK.TRANS64.TRYWAIT P1, [R3+URZ+0x13260], R4 ;  /* 0x01326004030075a7 */ /* 0x0022a4000802017f */
[----:B--2---:R-:W-:Y:S05]  /*e340*/  @!P1 NANOSLEEP.SYNCS 0x989680 ;  /* 0x009896800000995d */ /* 0x004fea0003900000 */
[----:B------:R-:W2:Y:S02]  /*e350*/  @!P1 SYNCS.PHASECHK.TRANS64 P1, [R3+URZ+0x13260], R4 ;  /* 0x01326004030095a7 */ /* 0x000ea4000802007f */
[----:B--2---:R-:W-:Y:S05]  /*e360*/  @!P1 BRA `(.L_x_11004) ;  /* 0xfffffffc00f09947 */ /* 0x004fea000383ffff */
[----:B------:R-:W-:Y:S05]  /*e370*/  BRA `(.L_x_11047) ;  /* 0xfffffff000147947 */ /* 0x000fea000383ffff */
.L_x_11006:
[----:B0-----:R0:W2:Y:S02]  /*e380*/  SYNCS.PHASECHK.TRANS64.TRYWAIT P1, [R5+URZ+0x13260], R0 ;  /* 0x01326000050075a7 */ /* 0x0010a4000802017f */
[----:B--2---:R-:W-:Y:S05]  /*e390*/  @!P1 NANOSLEEP.SYNCS 0x989680 ;  /* 0x009896800000995d */ /* 0x004fea0003900000 */
[----:B------:R-:W2:Y:S02]  /*e3a0*/  @!P1 SYNCS.PHASECHK.TRANS64 P1, [R5+URZ+0x13260], R0 ;  /* 0x01326000050095a7 */ /* 0x000ea4000802007f */
[----:B--2---:R-:W-:Y:S05]  /*e3b0*/  @!P1 BRA `(.L_x_11006) ;  /* 0xfffffffc00f09947 */ /* 0x004fea000383ffff */
[----:B------:R-:W-:Y:S05]  /*e3c0*/  BRA `(.L_x_11048) ;  /* 0xfffffff000147947 */ /* 0x000fea000383ffff */
.L_x_11008:
[----:B--2---:R2:W3:Y:S02]  /*e3d0*/  SYNCS.PHASECHK.TRANS64.TRYWAIT P0, [R3+URZ+0x13280], R4 ;  /* 0x01328004030075a7 */ /* 0x0044e4000800017f */
[----:B---3--:R-:W-:Y:S05]  /*e3e0*/  @!P0 NANOSLEEP.SYNCS 0x989680 ;  /* 0x009896800000895d */ /* 0x008fea0003900000 */
[----:B------:R-:W3:Y:S02]  /*e3f0*/  @!P0 SYNCS.PHASECHK.TRANS64 P0, [R3+URZ+0x13280], R4 ;  /* 0x01328004030085a7 */ /* 0x000ee4000800007f */
[----:B---3--:R-:W-:Y:S05]  /*e400*/  @!P0 BRA `(.L_x_11008) ;  /* 0xfffffffc00f08947 */ /* 0x008fea000383ffff */
[----:B------:R-:W-:Y:S05]  /*e410*/  BRA `(.L_x_11009) ;  /* 0xfffffff000107947 */ /* 0x000fea000383ffff */
.L_x_11049:
        /* <DEDUP_REMOVED lines=14> */
.L_x_12989:


//--------------------- .text._ZN7cutlass13device_kernelIN5flash11enable_sm90INS1_16FlashAttnFwdSm90INS1_25CollectiveMainloopFwdSm90ILi2EN4cute5tupleIJNS5_1CILi1EEES8_S8_EEENS6_IJNS7_ILi192EEENS7_ILi160EEENS7_ILi64EEEEEELi64ENS_12float_e4m3_tEfNS_4arch4Sm90ELb0ELb0ELb0ELb1ELb0ELb1ELb0ELb1ELb1ELb1ELb0ELb0EEENS1_21CollectiveEpilogueFwdINS6_IJSA_SC_SB_EEES9_NS_10bfloat16_tESG_Li384ELb1ELb1ELb0ELb1EEENS1_36VarlenDynamicPersistentTileSchedulerILi192ELi160ELi384ELi128ELb0ELb1ELb1ELb0ELb1ELb1EEEEEEEEEvNT_6ParamsE --------------------------
	.section	.text._ZN7cutlass13device_kernelIN5flash11enable_sm90INS1_16FlashAttnFwdSm90INS1_25CollectiveMainloopFwdSm90ILi2EN4cute5tupleIJNS5_1CILi1EEES8_S8_EEENS6_IJNS7_ILi192EEENS7_ILi160EEENS7_ILi64EEEEEELi64ENS_12float_e4m3_tEfNS_4arch4Sm90ELb0ELb0ELb0ELb1ELb0ELb1ELb0ELb1ELb1ELb1ELb0ELb0EEENS1_21CollectiveEpilogueFwdINS6_IJSA_SC_SB_EEES9_NS_10bfloat16_tESG_Li384ELb1ELb1ELb0ELb1EEENS1_36VarlenDynamicPersistentTileSchedulerILi192ELi160ELi384ELi128ELb0ELb1ELb1ELb0ELb1ELb1EEEEEEEEEvNT_6ParamsE,"ax",@progbits
	.align	128
.text._ZN7cutlass13device_kernelIN5flash11enable_sm90INS1_16FlashAttnFwdSm90INS1_25CollectiveMainloopFwdSm90ILi2EN4cute5tupleIJNS5_1CILi1EEES8_S8_EEENS6_IJNS7_ILi192EEENS7_ILi160EEENS7_ILi64EEEEEELi64ENS_12float_e4m3_tEfNS_4arch4Sm90ELb0ELb0ELb0ELb1ELb0ELb1ELb0ELb1ELb1ELb1ELb0ELb0EEENS1_21CollectiveEpilogueFwdINS6_IJSA_SC_SB_EEES9_NS_10bfloat16_tESG_Li384ELb1ELb1ELb0ELb1EEENS1_36VarlenDynamicPersistentTileSchedulerILi192ELi160ELi384ELi128ELb0ELb1ELb1ELb0ELb1ELb1EEEEEEEEEvNT_6ParamsE:
        .type           _ZN7cutlass13device_kernelIN5flash11enable_sm90INS1_16FlashAttnFwdSm90INS1_25CollectiveMainloopFwdSm90ILi2EN4cute5tupleIJNS5_1CILi1EEES8_S8_EEENS6_IJNS7_ILi192EEENS7_ILi160EEENS7_ILi64EEEEEELi64ENS_12float_e4m3_tEfNS_4arch4Sm90ELb0ELb0ELb0ELb1ELb0ELb1ELb0ELb1ELb1ELb1ELb0ELb0EEENS1_21CollectiveEpilogueFwdINS6_IJSA_SC_SB_EEES9_NS_10bfloat16_tESG_Li384ELb1ELb1ELb0ELb1EEENS1_36VarlenDynamicPersistentTileSchedulerILi192ELi160ELi384ELi128ELb0ELb1ELb1ELb0ELb1ELb1EEEEEEEEEvNT_6ParamsE,@function
        .size           _ZN7cutlass13device_kernelIN5flash11enable_sm90INS1_16FlashAttnFwdSm90INS1_25CollectiveMainloopFwdSm90ILi2EN4cute5tupleIJNS5_1CILi1EEES8_S8_EEENS6_IJNS7_ILi192EEENS7_ILi160EEENS7_ILi64EEEEEELi64ENS_12float_e4m3_tEfNS_4arch4Sm90ELb0ELb0ELb0ELb1ELb0ELb1ELb0ELb1ELb1ELb1ELb0ELb0EEENS1_21CollectiveEpilogueFwdINS6_IJSA_SC_SB_EEES9_NS_10bfloat16_tESG_Li384ELb1ELb1ELb0ELb1EEENS1_36VarlenDynamicPersistentTileSchedulerILi192ELi160ELi384ELi128ELb0ELb1ELb1ELb0ELb1ELb1EEEEEEEEEvNT_6ParamsE,(.L_x_12990 - _ZN7cutlass13device_kernelIN5flash11enable_sm90INS1_16FlashAttnFwdSm90INS1_25CollectiveMainloopFwdSm90ILi2EN4cute5tupleIJNS5_1CILi1EEES8_S8_EEENS6_IJNS7_ILi192EEENS7_ILi160EEENS7_ILi64EEEEEELi64ENS_12float_e4m3_tEfNS_4arch4Sm90ELb0ELb0ELb0ELb1ELb0ELb1ELb0ELb1ELb1ELb1ELb0ELb0EEENS1_21CollectiveEpilogueFwdINS6_IJSA_SC_SB_EEES9_NS_10bfloat16_tESG_Li384ELb1ELb1ELb0ELb1EEENS1_36VarlenDynamicPersistentTileSchedulerILi192ELi160ELi384ELi128ELb0ELb1ELb1ELb0ELb1ELb1EEEEEEEEEvNT_6ParamsE)
        .other          _ZN7cutlass13device_kernelIN5flash11enable_sm90INS1_16FlashAttnFwdSm90INS1_25CollectiveMainloopFwdSm90ILi2EN4cute5tupleIJNS5_1CILi1EEES8_S8_EEENS6_IJNS7_ILi192EEENS7_ILi160EEENS7_ILi64EEEEEELi64ENS_12float_e4m3_tEfNS_4arch4Sm90ELb0ELb0ELb0ELb1ELb0ELb1ELb0ELb1ELb1ELb1ELb0ELb0EEENS1_21CollectiveEpilogueFwdINS6_IJSA_SC_SB_EEES9_NS_10bfloat16_tESG_Li384ELb1ELb1ELb0ELb1EEENS1_36VarlenDynamicPersistentTileSchedulerILi192ELi160ELi384ELi128ELb0ELb1ELb1ELb0ELb1ELb1EEEEEEEEEvNT_6ParamsE,@"STO_CUDA_ENTRY STV_DEFAULT"
_ZN7cutlass13device_kernelIN5flash11enable_sm90INS1_16FlashAttnFwdSm90INS1_25CollectiveMainloopFwdSm90ILi2EN4cute5tupleIJNS5_1CILi1EEES8_S8_EEENS6_IJNS7_ILi192EEENS7_ILi160EEENS7_ILi64EEEEEELi64ENS_12float_e4m3_tEfNS_4arch4Sm90ELb0ELb0ELb0ELb1ELb0ELb1ELb0ELb1ELb1ELb1ELb0ELb0EEENS1_21CollectiveEpilogueFwdINS6_IJSA_SC_SB_EEES9_NS_10bfloat16_tESG_Li384ELb1ELb1ELb0ELb1EEENS1_36VarlenDynamicPersistentTileSchedulerILi192ELi160ELi384ELi128ELb0ELb1ELb1ELb0ELb1ELb1EEEEEEEEEvNT_6ParamsE:
[----:B------:R-:W0:Y:S02]  /*0000*/  LDC R1, c[0x0][0x28] ;  /* 0x00000a00ff017b82 */ /* 0x000e240000000800 */
[----:B0-----:R-:W-:Y:S01]  /*0010*/  VIADD R1, R1, 0xffffff80 ;  /* 0xffffff8001017836 */ /* 0x001fe20000000000 */
[----:B------:R-:W0:Y:S01]  /*0020*/  S2R R3, SR_TID.X ;  /* 0x0000000000037919 */ /* 0x000e220000002100 */
[----:B------:R-:W-:Y:S01]  /*0030*/  ELECT P0, URZ, PT ;  /* 0x00000000003f782f */ /* 0x000fe20003800000 */
[----:B------:R-:W-:Y:S01]  /*0040*/  BSSY B0, `(.L_x_11050) ;  /* 0x0000013000007945 */ /* 0x000fe20003800000 */
[----:B0-----:R-:W-:-:S05]  /*0050*/  SHF.R.U32.HI R0, RZ, 0x5, R3 ;  /* 0x00000005ff007819 */ /* 0x001fca0000011603 */
        /* <DEDUP_REMOVED lines=17> */
.L_x_11051:
[----:B------:R-:W-:Y:S05]  /*0170*/  BSYNC B0 ;  /* 0x0000000000007941 */ /* 0x000fea0003800000 */
.L_x_11050:
[----:B------:R-:W-:Y:S01]  /*0180*/  VOTEU.ANY UP0, P0 ;  /* 0x00000000003f7886 */ /* 0x000fe20000000100 */
[----:B------:R-:W0:Y:S01]  /*0190*/  SHFL.IDX PT, R2, R0, RZ, 0x1f ;  /* 0x00001fff00027589 */ /* 0x000e2200000e0000 */
[----:B------:R-:W-:Y:S01]  /*01a0*/  UMOV UR4, 0x80 ;  /* 0x0000008000047882 */ /* 0x000fe20000000000 */
[----:B------:R-:W-:Y:S01]  /*01b0*/  UMOV UR7, 0x180 ;  /* 0x0000018000077882 */ /* 0x000fe20000000000 */
[----:B------:R-:W-:Y:S01]  /*01c0*/  SHF.R.U32.HI R3, RZ, 0x7, R3 ;  /* 0x00000007ff037819 */ /* 0x000fe20000011603 */
[----:B------:R-:W1:Y:S01]  /*01d0*/  @UP0 S2UR UR8, SR_CgaCtaId ;  /* 0x00000000000809c3 */ /* 0x000e620000008800 */
[----:B------:R-:W-:Y:S01]  /*01e0*/  @UP0 UMOV UR6, 0x400 ;  /* 0x0000040000060882 */ /* 0x000fe20000000000 */
[----:B------:R-:W-:-:S04]  /*01f0*/  @UP0 UIADD3 UR4, -UR4, 0x100000, URZ ;  /* 0x0010000004040890 */ /* 0x000fc8000fffe13f */
[----:B------:R-:W-:Y:S02]  /*0200*/  @UP0 USHF.L.U32 UR5, UR4, 0xb, URZ ;  /* 0x0000000b04050899 */ /* 0x000fe4000800063f */
[----:B------:R-:W-:Y:S01]  /*0210*/  @UP0 USHF.L.U32 UR4, UR4, 0x1, URZ ;  /* 0x0000000104040899 */ /* 0x000fe2000800063f */
[----:B------:R-:W-:Y:S01]  /*0220*/  VOTEU.ANY UP1, P0 ;  /* 0x00000000003f7886 */ /* 0x000fe20000020100 */
[----:B0-----:R-:W-:Y:S02]  /*0230*/  ISETP.NE.AND P1, PT, R2, RZ, PT ;  /* 0x000000ff0200720c */ /* 0x001fe40003f25270 */
[----:B------:R0:W2:Y:S01]  /*0240*/  SHFL.IDX PT, R2, R3, RZ, 0x1f ;  /* 0x00001fff03027589 */ /* 0x0000a200000e0000 */
[----:B-1----:R-:W-:Y:S02]  /*0250*/  @UP0 ULEA UR8, UR8, UR6, 0x18 ;  /* 0x0000000608080291 */ /* 0x002fe4000f8ec03f */
[----:B------:R-:W-:-:S04]  /*0260*/  @UP0 UIADD3 UR6, -UR7, 0x100000, URZ ;  /* 0x0010000007060890 */ /* 0x000fc8000fffe13f */
[----:B------:R-:W-:Y:S02]  /*0270*/  @UP0 USHF.L.U32 UR7, UR6, 0xb, URZ ;  /* 0x0000000b06070899 */ /* 0x000fe4000800063f */
[----:B------:R-:W-:Y:S01]  /*0280*/  @UP0 USHF.L.U32 UR6, UR6, 0x1, URZ ;  /* 0x0000000106060899 */ /* 0x000fe2000800063f */
[----:B------:R-:W-:Y:S01]  /*0290*/  VOTEU.ANY UP0, P0 ;  /* 0x00000000003f7886 */ /* 0x000fe20000000100 */
[----:B------:R-:W1:Y:S04]  /*02a0*/  FENCE.VIEW.ASYNC.S ;  /* 0x00000000000073c6 */ /* 0x000e680000000000 */
[----:B-1----:R0:W1:Y:S06]  /*02b0*/  @UP0 SYNCS.EXCH.64 URZ, [UR8+0x13200], UR4 ;  /* 0x01320004083f05b2 */ /* 0x00206c0008000100 */
[----:B------:R0:W3:Y:S02]  /*02c0*/  @UP1 SYNCS.EXCH.64 URZ, [UR8+0x13220], UR6 ;  /* 0x01322006083f15b2 */ /* 0x0000e40008000100 */
[----:B0-----:R-:W-:Y:S05]  /*02d0*/  @P1 BRA `(.L_x_11052) ;  /* 0x0000000000481947 */ /* 0x001fea0003800000 */
        /* <DEDUP_REMOVED lines=16> */
[----:B------:R0:W0:Y:S01]  /*03e0*/  SYNCS.EXCH.64 URZ, [UR8+0x13248], UR6 ;  /* 0x01324806083f75b2 */ /* 0x0000220008000100 */
[----:B------:R-:W-:Y:S01]  /*03f0*/  NOP ;  /* 0x0000000000007918 */ /* 0x000fe20000000000 */
.L_x_11052:
[----:B------:R-:W5:Y:S01]  /*0400*/  SHFL.IDX PT, R3, R0, RZ, 0x1f ;  /* 0x00001fff00037589 */ /* 0x000f6200000e0000 */
[----:B------:R-:W-:Y:S01]  /*0410*/  NOP ;  /* 0x0000000000007918 */ /* 0x000fe20000000000 */
[----:B-----5:R-:W-:-:S13]  /*0420*/  ISETP.NE.AND P0, PT, R3, RZ, PT ;  /* 0x000000ff0300720c */ /* 0x020fda0003f05270 */
        /* <DEDUP_REMOVED lines=19> */
.L_x_11053:
[----:B------:R-:W5:Y:S01]  /*0560*/  SHFL.IDX PT, R3, R0, RZ, 0x1f ;  /* 0x00001fff00037589 */ /* 0x000f6200000e0000 */
[----:B------:R-:W-:Y:S01]  /*0570*/  NOP ;  /* 0x0000000000007918 */ /* 0x000fe20000000000 */
[----:B-----5:R-:W-:-:S13]  /*0580*/  ISETP.NE.AND P0, PT, R3, RZ, PT ;  /* 0x000000ff0300720c */ /* 0x020fda0003f05270 */
        /* <DEDUP_REMOVED lines=13> */
[----:B------:R0:W0:Y:S01]  /*0660*/  SYNCS.EXCH.64 URZ, [UR6+0x13288], UR4 ;  /* 0x01328804063f75b2 */ /* 0x0000220008000100 */
[----:B------:R-:W-:Y:S01]  /*0670*/  NOP ;  /* 0x0000000000007918 */ /* 0x000fe20000000000 */
.L_x_11054:
        /* <DEDUP_REMOVED lines=22> */
.L_x_11055:
        /* <DEDUP_REMOVED lines=22> */
.L_x_11056:
[----:B--2---:R-:W-:Y:S01]  /*0940*/  ISETP.NE.AND P0, PT, R2, RZ, PT ;  /* 0x000000ff0200720c */ /* 0x004fe20003f05270 */
[----:B------:R-:W-:Y:S01]  /*0950*/  IMAD.MOV.U32 R2, RZ, RZ, 0x1 ;  /* 0x00000001ff027424 */ /* 0x000fe200078e00ff */
[----:B------:R-:W-:Y:S01]  /*0960*/  NOP ;  /* 0x0000000000007918 */ /* 0x000fe20000000000 */
[----:B------:R-:W-:Y:S01]  /*0970*/  ULDC.64 UR40, c[0x0][0x208] ;  /* 0x0000820000287ab9 */ /* 0x000fe20000000a00 */
[----:B------:R-:W-:Y:S02]  /*0980*/  BSSY B8, `(.L_x_11057) ;  /* 0x000146f000087945 */ /* 0x000fe40003800000 */
[----:B------:R-:W-:-:S05]  /*0990*/  SEL R2, R2, 0x2, !P0 ;  /* 0x0000000202027807 */ /* 0x000fca0004000000 */
[----:B------:R2:W-:Y:S01]  /*09a0*/  STL [R1+0x38], R2 ;  /* 0x0000380201007387 */ /* 0x0005e20000100800 */
[----:B01-34-:R-:W-:Y:S06]  /*09b0*/  BAR.SYNC.DEFER_BLOCKING 0x0 ;  /* 0x0000000000007b1d */ /* 0x01bfec0000010000 */
[----:B------:R-:W-:Y:S05]  /*09c0*/  @!P0 BRA `(.L_x_11058) ;  /* 0x000000e800ac8947 */ /* 0x000fea0003800000 */
.L_x_11059:
        /* <DEDUP_REMOVED lines=16> */
[----:B------:R-:W3:Y:S01]  /*0ad0*/  LDL.LU R23, [R1+0x38] ;  /* 0x0000380001177983 */ /* 0x000ee20000300800 */
[----:B------:R-:W0:Y:S02]  /*0ae0*/  S2R R0, SR_TID.X ;  /* 0x0000000000007919 */ /* 0x000e240000002100 */
[----:B0-----:R-:W-:-:S05]  /*0af0*/  VIADD R20, R0, 0xffffff80 ;  /* 0xffffff8000147836 */ /* 0x001fca0000000000 */
[----:B------:R-:W-:-:S04]  /*0b00*/  SHF.R.S32.HI R0, RZ, 0x1f, R20 ;  /* 0x0000001fff007819 */ /* 0x000fc80000011414 */
[CC--:B--2---:R-:W-:Y:S02]  /*0b10*/  LEA.HI R2, R0.reuse, R20.reuse, RZ, 0x5 ;  /* 0x0000001400027211 */ /* 0x0c4fe400078f28ff */
[----:B------:R-:W-:-:S03]  /*0b20*/  LEA.HI R7, R0, R20, RZ, 0x4 ;  /* 0x0000001400077211 */ /* 0x000fc600078f20ff */
[----:B------:R-:W-:Y:S01]  /*0b30*/  IMAD.SHL.U32 R4, R2, 0x20, RZ ;  /* 0x0000002002047824 */ /* 0x000fe200078e00ff */
[----:B------:R-:W-:Y:S02]  /*0b40*/  LEA.HI R2, R0, R20, RZ, 0x7 ;  /* 0x0000001400027211 */ /* 0x000fe400078f38ff */
[----:B------:R-:W-:Y:S02]  /*0b50*/  LOP3.LUT R3, R7, 0x3fffff0, RZ, 0xc0, !PT ;  /* 0x03fffff007037812 */ /* 0x000fe400078ec0ff */
[----:B------:R-:W-:Y:S02]  /*0b60*/  LOP3.LUT R6, R2, 0xffffff80, RZ, 0xc0, !PT ;  /* 0xffffff8002067812 */ /* 0x000fe400078ec0ff */
[----:B------:R-:W-:Y:S01]  /*0b70*/  LOP3.LUT R5, R4, 0xfffffc00, RZ, 0xc0, !PT ;  /* 0xfffffc0004057812 */ /* 0x000fe200078ec0ff */
[C---:B------:R-:W-:Y:S02]  /*0b80*/  IMAD.IADD R4, R20.reuse, 0x1, -R3 ;  /* 0x0000000114047824 */ /* 0x040fe400078e0a03 */
[----:B------:R-:W-:-:S02]  /*0b90*/  IMAD.IADD R25, R20, 0x1, -R6 ;  /* 0x0000000114197824 */ /* 0x000fc400078e0a06 */
[----:B------:R-:W-:Y:S01]  /*0ba0*/  IMAD R10, R4, 0x40, R5 ;  /* 0x00000040040a7824 */ /* 0x000fe200078e0205 */
[-C--:B------:R-:W-:Y:S02]  /*0bb0*/  LEA.HI R4, R0, R20.reuse, RZ, 0x2 ;  /* 0x0000001400047211 */ /* 0x080fe400078f10ff */
[----:B------:R-:W-:Y:S02]  /*0bc0*/  SHF.R.S32.HI R24, RZ, 0x7, R2 ;  /* 0x00000007ff187819 */ /* 0x000fe40000011402 */
[----:B------:R-:W-:Y:S02]  /*0bd0*/  SHF.R.S32.HI R11, RZ, 0x1f, R25 ;  /* 0x0000001fff0b7819 */ /* 0x000fe40000011419 */
[--C-:B------:R-:W-:Y:S02]  /*0be0*/  SHF.R.S32.HI R2, RZ, 0x2, R4.reuse ;  /* 0x00000002ff027819 */ /* 0x100fe40000011404 */
[----:B------:R-:W-:Y:S02]  /*0bf0*/  SHF.R.S32.HI R5, RZ, 0x1f, R4 ;  /* 0x0000001fff057819 */ /* 0x000fe40000011404 */
[----:B------:R-:W-:-:S02]  /*0c00*/  LEA.HI R3, R20, R20, RZ, 0x1 ;  /* 0x0000001414037211 */ /* 0x000fc400078f08ff */
[----:B------:R-:W-:Y:S02]  /*0c10*/  LEA.HI R12, R11, R25, RZ, 0x2 ;  /* 0x000000190b0c7211 */ /* 0x000fe400078f10ff */
[----:B------:R-:W-:Y:S02]  /*0c20*/  LOP3.LUT R19, R4, 0xfffffffc, RZ, 0xc0, !PT ;  /* 0xfffffffc04137812 */ /* 0x000fe400078ec0ff */
[----:B------:R-:W-:Y:S02]  /*0c30*/  LEA.HI R5, R5, R2, RZ, 0x2 ;  /* 0x0000000205057211 */ /* 0x000fe400078f10ff */
[----:B------:R-:W-:Y:S02]  /*0c40*/  SHF.R.S32.HI R22, RZ, 0x1, R3 ;  /* 0x00000001ff167819 */ /* 0x000fe40000011403 */
[----:B------:R-:W-:Y:S02]  /*0c50*/  SHF.R.S32.HI R8, RZ, 0x4, R7 ;  /* 0x00000004ff087819 */ /* 0x000fe40000011407 */
[----:B------:R-:W-:-:S02]  /*0c60*/  SHF.R.S32.HI R17, RZ, 0x2, R12 ;  /* 0x00000002ff117819 */ /* 0x000fc4000001140c */
[----:B------:R-:W-:Y:S01]  /*0c70*/  SHF.R.S32.HI R18, RZ, 0x1f, R12 ;  /* 0x0000001fff127819 */ /* 0x000fe2000001140c */
[----:B------:R-:W-:Y:S01]  /*0c80*/  IMAD.IADD R19, R20, 0x1, -R19 ;  /* 0x0000000114137824 */ /* 0x000fe200078e0a13 */
[----:B------:R-:W-:Y:S02]  /*0c90*/  LOP3.LUT R5, R5, 0xfffffffc, RZ, 0xc0, !PT ;  /* 0xfffffffc05057812 */ /* 0x000fe400078ec0ff */
[----:B------:R-:W-:Y:S02]  /*0ca0*/  LEA.HI R6, R3, R22, RZ, 0x1 ;  /* 0x0000001603067211 */ /* 0x000fe400078f08ff */
[----:B------:R-:W-:Y:S02]  /*0cb0*/  LEA.HI R4, R7, R8, RZ, 0x1 ;  /* 0x0000000807047211 */ /* 0x000fe400078f08ff */
[----:B------:R-:W-:Y:S01]  /*0cc0*/  LEA.HI R18, R18, R17, RZ, 0x3 ;  /* 0x0000001112127211 */ /* 0x000fe200078f18ff */
[----:B------:R-:W-:Y:S01]  /*0cd0*/  IMAD.IADD R21, R2, 0x1, -R5 ;  /* 0x0000000102157824 */ /* 0x000fe200078e0a05 */
[----:B------:R-:W-:Y:S01]  /*0ce0*/  LOP3.LUT R7, R6, 0x3fffffe, RZ, 0xc0, !PT ;  /* 0x03fffffe06077812 */ /* 0x000fe200078ec0ff */
[----:B------:R-:W-:Y:S01]  /*0cf0*/  IMAD.HI R6, R24, 0x55555556, RZ ;  /* 0x5555555618067827 */ /* 0x000fe200078e02ff */
[----:B------:R-:W-:-:S02]  /*0d00*/  LOP3.LUT R9, R4, 0x1ffffffe, RZ, 0xc0, !PT ;  /* 0x1ffffffe04097812 */ /* 0x000fc400078ec0ff */
[----:B------:R-:W-:Y:S02]  /*0d10*/  LEA.HI R2, R19, R19, RZ, 0x1 ;  /* 0x0000001313027211 */ /* 0x000fe400078f08ff */
[----:B------:R-:W-:Y:S02]  /*0d20*/  LOP3.LUT R18, R18, 0xfffffff8, RZ, 0xc0, !PT ;  /* 0xfffffff812127812 */ /* 0x000fe400078ec0ff */
[----:B------:R-:W-:Y:S02]  /*0d30*/  LEA.HI R11, R11, R25, RZ, 0x5 ;  /* 0x000000190b0b7211 */ /* 0x000fe400078f28ff */
[----:B------:R-:W-:Y:S01]  /*0d40*/  LOP3.LUT R12, R12, 0x7ffffffc, RZ, 0xc0, !PT ;  /* 0x7ffffffc0c0c7812 */ /* 0x000fe200078ec0ff */
[----:B------:R-:W-:Y:S01]  /*0d50*/  IMAD.IADD R9, R8, 0x1, -R9 ;  /* 0x0000000108097824 */ /* 0x000fe200078e0a09 */
[----:B------:R-:W-:Y:S01]  /*0d60*/  LOP3.LUT R2, R2, 0x1ffffffe, RZ, 0xc0, !PT ;  /* 0x1ffffffe02027812 */ /* 0x000fe200078ec0ff */
[----:B------:R-:W-:Y:S01]  /*0d70*/  IMAD.IADD R18, R17, 0x1, -R18 ;  /* 0x0000000111127824 */ /* 0x000fe200078e0a12 */
[----:B------:R-:W-:Y:S01]  /*0d80*/  LEA.HI R6, R6, R6, RZ, 0x1 ;  /* 0x0000000606067211 */ /* 0x000fe200078f08ff */
[----:B------:R-:W-:Y:S01]  /*0d90*/  IMAD.MOV.U32 R5, RZ, RZ, -0x2 ;  /* 0xfffffffeff057424 */ /* 0x000fe200078e00ff */
[----:B------:R-:W-:Y:S01]  /*0da0*/  SHF.R.S32.HI R11, RZ, 0x5, R11 ;  /* 0x00000005ff0b7819 */ /* 0x000fe2000001140b */
[----:B------:R-:W-:-:S02]  /*0db0*/  IMAD.IADD R12, R25, 0x1, -R12 ;  /* 0x00000001190c7824 */ /* 0x000fc400078e0a0c */
[----:B------:R-:W-:Y:S02]  /*0dc0*/  IMAD R4, R9, 0x8, R10 ;  /* 0x0000000809047824 */ /* 0x000fe400078e020a */
[----:B------:R-:W-:Y:S02]  /*0dd0*/  IMAD.IADD R19, R19, 0x1, -R2 ;  /* 0x0000000113137824 */ /* 0x000fe400078e0a02 */
[----:B------:R-:W-:Y:S02]  /*0de0*/  IMAD R6, R6, -0x3, R24 ;  /* 0xfffffffd06067824 */ /* 0x000fe400078e0218 */
[----:B------:R-:W-:Y:S02]  /*0df0*/  IMAD R11, R11, 0x10, R18 ;  /* 0x000000100b0b7824 */ /* 0x000fe400078e0212 */
[----:B------:R-:W-:Y:S01]  /*0e00*/  IMAD R2, R12, R5, 0xa0 ;  /* 0x000000a00c027424 */ /* 0x000fe200078e0205 */
[----:B------:R-:W-:Y:S01]  /*0e10*/  STL [R1+0x60], R21 ;  /* 0x0000601501007387 */ /* 0x000fe20000100800 */
[----:B------:R-:W-:-:S03]  /*0e20*/  IMAD R6, R6, 0x40, R11 ;  /* 0x0000004006067824 */ /* 0x000fc600078e020b */
[----:B------:R-:W-:Y:S04]  /*0e30*/  STL [R1+0x78], R4 ;  /* 0x0000780401007387 */ /* 0x000fe80000100800 */
[----:B------:R3:W-:Y:S04]  /*0e40*/  STL [R1+0x74], R2 ;  /* 0x0000740201007387 */ /* 0x0007e80000100800 */
[----:B------:R-:W-:Y:S04]  /*0e50*/  STL [R1+0x24], R13 ;  /* 0x0000240d01007387 */ /* 0x000fe80000100800 */
[----:B------:R-:W-:Y:S04]  /*0e60*/  STL [R1+0x28], R14 ;  /* 0x0000280e01007387 */ /* 0x000fe80000100800 */
[----:B------:R-:W-:Y:S04]  /*0e70*/  STL [R1+0x2c], R15 ;  /* 0x00002c0f01007387 */ /* 0x000fe80000100800 */
[----:B------:R-:W-:Y:S01]  /*0e80*/  STL [R1+0x6c], R6 ;  /* 0x00006c0601007387 */ /* 0x000fe20000100800 */
[----:B------:R-:W-:-:S03]  /*0e90*/  LOP3.LUT R3, R3, 0xfffffffe, RZ, 0xc0, !PT ;  /* 0xfffffffe03037812 */ /* 0x000fc600078ec0ff */
[----:B------:R-:W-:Y:S02]  /*0ea0*/  STL [R1+0x50], RZ ;  /* 0x000050ff01007387 */ /* 0x000fe40000100800 */
[----:B------:R-:W-:Y:S02]  /*0eb0*/  IMAD.IADD R3, R20, 0x1, -R3 ;  /* 0x0000000114037824 */ /* 0x000fe400078e0a03 */
[----:B------:R-:W-:Y:S02]  /*0ec0*/  IMAD.IADD R7, R22, 0x1, -R7 ;  /* 0x0000000116077824 */ /* 0x000fe400078e0a07 */
[C---:B------:R-:W-:Y:S01]  /*0ed0*/  IMAD.SHL.U32 R18, R3.reuse, 0x10, RZ ;  /* 0x0000001003127824 */ /* 0x040fe200078e00ff */
[----:B------:R-:W-:Y:S01]  /*0ee0*/  SHF.L.U32 R156, R3, 0x3, RZ ;  /* 0x00000003039c7819 */ /* 0x000fe200000006ff */
[----:B------:R-:W-:-:S04]  /*0ef0*/  IMAD R7, R8, 0x8, R7 ;  /* 0x0000000808077824 */ /* 0x000fc800078e0207 */
[----:B------:R-:W-:Y:S02]  /*0f00*/  VIADD R5, R156, 0x10 ;  /* 0x000000109c057836 */ /* 0x000fe40000000000 */
[----:B------:R-:W-:Y:S01]  /*0f10*/  IMAD.MOV.U32 R17, RZ, RZ, RZ ;  /* 0x000000ffff117224 */ /* 0x000fe200078e00ff */
[----:B---3--:R-:W-:-:S05]  /*0f20*/  LOP3.LUT R2, R23, 0x1, RZ, 0xfc, !PT ;  /* 0x0000000117027812 */ /* 0x008fca00078efcff */
[----:B------:R0:W-:Y:S02]  /*0f30*/  STL [R1+0x8], R2 ;  /* 0x0000080201007387 */ /* 0x0001e40000100800 */
[----:B0-----:R-:W-:Y:S01]  /*0f40*/  LEA.HI R2, R0, R20, RZ, 0x3 ;  /* 0x0000001400027211 */ /* 0x001fe200078f18ff */
[----:B------:R-:W-:-:S03]  /*0f50*/  IMAD.SHL.U32 R0, R21, 0x80, RZ ;  /* 0x0000008015007824 */ /* 0x000fc600078e00ff */
[----:B------:R-:W-:Y:S02]  /*0f60*/  LOP3.LUT R4, R2, 0xfffffff8, RZ, 0xc0, !PT ;  /* 0xfffffff802047812 */ /* 0x000fe400078ec0ff */
[----:B------:R-:W-:Y:S02]  /*0f70*/  SHF.R.S32.HI R2, RZ, 0x3, R2 ;  /* 0x00000003ff027819 */ /* 0x000fe40000011402 */
[----:B------:R-:W-:Y:S01]  /*0f80*/  LOP3.LUT R2, R0, 0x180, RZ, 0xc0, !PT ;  /* 0x0000018000027812 */ /* 0x000fe200078ec0ff */
[----:B------:R-:W-:Y:S01]  /*0f90*/  IMAD.IADD R4, R20, 0x1, -R4 ;  /* 0x0000000114047824 */ /* 0x000fe200078e0a04 */
[----:B------:R-:W-:Y:S01]  /*0fa0*/  STL [R1+0xc], RZ ;  /* 0x00000cff01007387 */ /* 0x000fe20000100800 */
[----:B------:R-:W-:Y:S02]  /*0fb0*/  SHF.R.S32.HI R0, RZ, 0x1f, R22 ;  /* 0x0000001fff007819 */ /* 0x000fe40000011416 */
[----:B------:R-:W-:Y:S01]  /*0fc0*/  IMAD.SHL.U32 R8, R4, 0x8, RZ ;  /* 0x0000000804087824 */ /* 0x000fe200078e00ff */
[----:B------:R-:W-:Y:S01]  /*0fd0*/  STL [R1+0x4], RZ ;  /* 0x000004ff01007387 */ /* 0x000fe20000100800 */
[----:B------:R-:W-:-:S02]  /*0fe0*/  SHF.R.U32.HI R3, RZ, 0x3, R2 ;  /* 0x00000003ff037819 */ /* 0x000fc40000011602 */
[--C-:B------:R-:W-:Y:S01]  /*0ff0*/  LOP3.LUT R0, R2, 0x10, R18.reuse, 0xf8, !PT ;  /* 0x0000001002007812 */ /* 0x100fe200078ef812 */
[----:B------:R0:W-:Y:S01]  /*1000*/  STL [R1+0x30], R2 ;  /* 0x0000300201007387 */ /* 0x0001e20000100800 */
[----:B------:R-:W-:Y:S02]  /*1010*/  IMAD.SHL.U32 R4, R7, 0x40, RZ ;  /* 0x0000004007047824 */ /* 0x000fe400078e00ff */
[----:B------:R-:W-:Y:S01]  /*1020*/  LOP3.LUT R0, R0, R3, RZ, 0x3c, !PT ;  /* 0x0000000300007212 */ /* 0x000fe200078e3cff */
[----:B------:R-:W-:Y:S01]  /*1030*/  STL [R1+0x5c], R8 ;  /* 0x00005c0801007387 */ /* 0x000fe20000100800 */
[----:B0-----:R-:W-:-:S03]  /*1040*/  LOP3.LUT R2, R2, 0x30, R18, 0xf8, !PT ;  /* 0x0000003002027812 */ /* 0x001fc600078ef812 */
[----:B------:R0:W-:Y:S01]  /*1050*/  STL [R1+0x34], R3 ;  /* 0x0000340301007387 */ /* 0x0001e20000100800 */
[----:B------:R-:W-:-:S03]  /*1060*/  SHF.R.S32.HI R7, RZ, 0x1f, R5 ;  /* 0x0000001fff077819 */ /* 0x000fc60000011405 */
[----:B------:R1:W-:Y:S01]  /*1070*/  STL [R1+0x10], R5 ;  /* 0x0000100501007387 */ /* 0x0003e20000100800 */
[----:B0-----:R-:W-:Y:S02]  /*1080*/  LOP3.LUT R3, R2, R3, RZ, 0x3c, !PT ;  /* 0x0000000302037212 */ /* 0x001fe400078e3cff */
[----:B------:R-:W-:Y:S01]  /*1090*/  SHF.R.S32.HI R2, RZ, 0x1f, R8 ;  /* 0x0000001fff027819 */ /* 0x000fe20000011408 */
[----:B------:R-:W-:Y:S01]  /*10a0*/  STL [R1+0x38], R4 ;  /* 0x0000380401007387 */ /* 0x000fe20000100800 */
[----:B-1----:R-:W-:Y:S02]  /*10b0*/  IMAD.IADD R5, R4, 0x1, R0 ;  /* 0x0000000104057824 */ /* 0x002fe400078e0200 */
[----:B------:R-:W-:Y:S01]  /*10c0*/  IMAD R0, R19, 0x8, R6 ;  /* 0x0000000813007824 */ /* 0x000fe200078e0206 */
[----:B------:R0:W-:Y:S04]  /*10d0*/  STL [R1+0x7c], R2 ;  /* 0x00007c0201007387 */ /* 0x0001e80000100800 */
[----:B------:R1:W-:Y:S01]  /*10e0*/  STL [R1+0x64], R7 ;  /* 0x0000640701007387 */ /* 0x0003e20000100800 */
[----:B0-----:R-:W-:-:S03]  /*10f0*/  IADD3 R2, R16, R4, R3 ;  /* 0x0000000410027210 */ /* 0x001fc60007ffe003 */
[----:B------:R1:W-:Y:S04]  /*1100*/  STL [R1+0x14], R5 ;  /* 0x0000140501007387 */ /* 0x0003e80000100800 */
[----:B------:R1:W-:Y:S04]  /*1110*/  STL [R1+0x70], R0 ;  /* 0x0000700001007387 */ /* 0x0003e80000100800 */
[----:B------:R1:W-:Y:S01]  /*1120*/  STL [R1+0x68], R2 ;  /* 0x0000680201007387 */ /* 0x0003e20000100800 */
[----:B------:R-:W-:-:S07]  /*1130*/  IMAD.MOV.U32 R23, RZ, RZ, RZ ;  /* 0x000000ffff177224 */ /* 0x000fce00078e00ff */
.L_x_11157:
[----:B-12---:R-:W2:Y:S01]  /*1140*/  LDL.LU R0, [R1+0x2c] ;  /* 0x00002c0001007983 */ /* 0x006ea20000300800 */
[----:B0-----:R-:W2:Y:S01]  /*1150*/  LDC.64 R2, c[0x0][0xc88] ;  /* 0x00032200ff027b82 */ /* 0x001ea20000000a00 */
        /* <DEDUP_REMOVED lines=14> */
[----:B--2--5:R-:W-:Y:S01]  /*1240*/  SHF.R.S32.HI R4, RZ, 0x1f, R0 ;  /* 0x0000001fff047819 */ /* 0x024fe20000011400 */
        /* <DEDUP_REMOVED lines=11> */
[----:B------:R1:W5:Y:S01]  /*1300*/  @P2 LDG.E R9, desc[UR40][R2.64] ;  /* 0x0000002802092981 */ /* 0x000362000c1e1900 */
        /* <DEDUP_REMOVED lines=30> */
.L_x_11061:
[----:B------:R-:W-:Y:S02]  /*14f0*/  IMAD.U32 R31, RZ, RZ, UR5 ;  /* 0x00000005ff1f7e24 */ /* 0x000fe4000f8e00ff */
[----:B------:R-:W-:Y:S01]  /*1500*/  IMAD.U32 R24, RZ, RZ, UR4 ;  /* 0x00000004ff187e24 */ /* 0x000fe2000f8e00ff */
[----:B------:R-:W-:Y:S06]  /*1510*/  @!P2 BRA `(.L_x_11062) ;  /* 0x000000000010a947 */ /* 0x000fec0003800000 */
[----:B-1----:R-:W-:-:S04]  /*1520*/  IADD3 R2, P0, R33, UR8, RZ ;  /* 0x0000000821027c10 */ /* 0x002fc8000ff1e0ff */
[----:B------:R-:W-:-:S05]  /*1530*/  IADD3.X R3, R32, UR9, RZ, P0, !PT ;  /* 0x0000000920037c10 */ /* 0x000fca00087fe4ff */
[----:B------:R0:W5:Y:S01]  /*1540*/  LDG.E R24, desc[UR40][R2.64] ;  /* 0x0000002802187981 */ /* 0x000162000c1e1900 */
[----:B------:R-:W-:Y:S05]  /*1550*/  BRA `(.L_x_11063) ;  /* 0x0000000000107947 */ /* 0x000fea0003800000 */
.L_x_11062:
[----:B------:R-:W-:Y:S05]  /*1560*/  @!P0 BRA `(.L_x_11063) ;  /* 0x00000000000c8947 */ /* 0x000fea0003800000 */
[----:B-1----:R-:W2:Y:S04]  /*1570*/  LDG.E R3, desc[UR40][R6.64] ;  /* 0x0000002806037981 */ /* 0x002ea8000c1e1900 */
[----:B------:R-:W2:Y:S02]  /*1580*/  LDG.E R24, desc[UR40][R6.64+0x4] ;  /* 0x0000042806187981 */ /* 0x000ea4000c1e1900 */
[----:B--2---:R-:W-:-:S07]  /*1590*/  IMAD.IADD R24, R24, 0x1, -R3 ;  /* 0x0000000118187824 */ /* 0x004fce00078e0a03 */
.L_x_11063:
[----:B------:R-:W-:Y:S02]  /*15a0*/  ULDC.64 UR4, c[0x0][0xa10] ;  /* 0x0002840000047ab9 */ /* 0x000fe40000000a00 */
[----:B------:R-:W-:-:S04]  /*15b0*/  ISETP.NE.U32.AND P0, PT, RZ, UR4, PT ;  /* 0x00000004ff007c0c */ /* 0x000fc8000bf05070 */
[----:B------:R-:W-:Y:S01]  /*15c0*/  ISETP.NE.AND.EX P0, PT, RZ, UR5, PT, P0 ;  /* 0x00000005ff007c0c */ /* 0x000fe2000bf05300 */
[----:B-----5:R-:W-:Y:S01]  /*15d0*/  IMAD.IADD R9, R24, 0x1, -R9 ;  /* 0x0000000118097824 */ /* 0x020fe200078e0a09 */
[----:B------:R-:W-:-:S11]  /*15e0*/  ULDC.64 UR4, c[0x0][0xa30] ;  /* 0x00028c0000047ab9 */ /* 0x000fd60000000a00 */
[----:B01----:R-:W0:Y:S02]  /*15f0*/  @P0 LDC.64 R2, c[0x0][0xa10] ;  /* 0x00028400ff020b82 */ /* 0x003e240000000a00 */
[----:B0-----:R-:W-:-:S05]  /*1600*/  @P0 IMAD.WIDE R2, R25, 0x4, R2 ;  /* 0x0000000419020825 */ /* 0x001fca00078e0202 */
[----:B------:R-:W2:Y:S04]  /*1610*/  @P0 LDG.E R0, desc[UR40][R2.64] ;  /* 0x0000002802000981 */ /* 0x000ea8000c1e1900 */
[----:B------:R0:W2:Y:S01]  /*1620*/  @P0 LDG.E R7, desc[UR40][R2.64+0x4] ;  /* 0x0000042802070981 */ /* 0x0000a2000c1e1900 */
[----:B------:R-:W-:Y:S01]  /*1630*/  ISETP.NE.U32.AND P1, PT, RZ, UR4, PT ;  /* 0x00000004ff007c0c */ /* 0x000fe2000bf25070 */
[----:B------:R-:W-:-:S03]  /*1640*/  IMAD.MOV.U32 R28, RZ, RZ, R24 ;  /* 0x000000ffff1c7224 */ /* 0x000fc600078e0018 */
[----:B------:R-:W-:Y:S01]  /*1650*/  ISETP.NE.AND.EX P1, PT, RZ, UR5, PT, P1 ;  /* 0x00000005ff007c0c */ /* 0x000fe2000bf25310 */
[----:B0-----:R-:W-:-:S12]  /*1660*/  IMAD.MOV R2, RZ, RZ, -R9 ;  /* 0x000000ffff027224 */ /* 0x001fd800078e0a09 */
[----:B------:R-:W-:-:S04]  /*1670*/  @P1 IADD3 R4, P2, R33, UR4, RZ ;  /* 0x0000000421041c10 */ /* 0x000fc8000ff5e0ff */
[----:B------:R-:W-:Y:S02]  /*1680*/  @P1 IADD3.X R5, R32, UR5, RZ, P2, !PT ;  /* 0x0000000520051c10 */ /* 0x000fe400097fe4ff */
[----:B------:R-:W-:-:S03]  /*1690*/  VIMNMX R2, RZ, R2, !PT ;  /* 0x00000002ff027248 */ /* 0x000fc60007fe0100 */
[----:B------:R0:W5:Y:S01]  /*16a0*/  @P1 LDG.E R28, desc[UR40][R4.64] ;  /* 0x00000028041c1981 */ /* 0x000162000c1e1900 */
[----:B--2---:R-:W-:-:S04]  /*16b0*/  @P0 IMAD.IADD R31, R7, 0x1, -R0 ;  /* 0x00000001071f0824 */ /* 0x004fc800078e0a00 */
[----:B------:R-:W-:-:S04]  /*16c0*/  IMAD.IADD R105, R9, 0x1, R31 ;  /* 0x0000000109697824 */ /* 0x000fc800078e021f */
[----:B------:R-:W-:-:S04]  /*16d0*/  VIADD R0, R105, 0x9f ;  /* 0x0000009f69007836 */ /* 0x000fc80000000000 */
[----:B------:R-:W-:-:S05]  /*16e0*/  IMAD.HI R0, R0, 0x66666667, RZ ;  /* 0x6666666700007827 */ /* 0x000fca00078e02ff */
[----:B------:R-:W-:-:S04]  /*16f0*/  SHF.R.U32.HI R3, RZ, 0x1f, R0 ;  /* 0x0000001fff037819 */ /* 0x000fc80000011600 */
[----:B------:R-:W-:-:S05]  /*1700*/  LEA.HI.SX32 R104, R0, R3, 0x1a ;  /* 0x0000000300687211 */ /* 0x000fca00078fd2ff */
[----:B------:R-:W-:-:S05]  /*1710*/  IMAD R0, R104, 0xa0, -R9 ;  /* 0x000000a068007824 */ /* 0x000fca00078e0a09 */
[----:B0-----:R-:W-:-:S04]  /*1720*/  VIMNMX R5, R0, R31, PT ;  /* 0x0000001f00057248 */ /* 0x001fc80003fe0100 */
        /* <DEDUP_REMOVED lines=31> */
.L_x_11066:
[----:B------:R-:W-:Y:S05]  /*1920*/  BSYNC B6 ;  /* 0x0000000000067941 */ /* 0x000fea0003800000 */
.L_x_11065:
        /* <DEDUP_REMOVED lines=20> */
.L_x_11068:
[----:B------:R-:W-:Y:S05]  /*1a70*/  BSYNC B6 ;  /* 0x0000000000067941 */ /* 0x000fea0003800000 */
.L_x_11067:
[----:B------:R-:W-:Y:S01]  /*1a80*/  ULDC.64 UR4, c[0x0][0x9f8] ;  /* 0x00027e0000047ab9 */ /* 0x000fe20000000a00 */
[----:B------:R-:W2:Y:S01]  /*1a90*/  LDL.LU R10, [R1] ;  /* 0x00000000010a7983 */ /* 0x000ea20000300800 */
[----:B------:R-:W-:Y:S01]  /*1aa0*/  ISETP.NE.U32.AND P0, PT, RZ, UR4, PT ;  /* 0x00000004ff007c0c */ /* 0x000fe2000bf05070 */
[----:B------:R-:W0:Y:S01]  /*1ab0*/  LDC.64 R46, c[0x0][0x300] ;  /* 0x0000c000ff2e7b82 */ /* 0x000e220000000a00 */
[----:B------:R-:W-:Y:S01]  /*1ac0*/  IMAD.IADD R27, R27, 0x1, R24 ;  /* 0x000000011b1b7824 */ /* 0x000fe200078e0218 */
[----:B------:R-:W-:Y:S01]  /*1ad0*/  ULDC.64 UR6, c[0x0][0x330] ;  /* 0x0000cc0000067ab9 */ /* 0x000fe20000000a00 */
[----:B------:R-:W-:Y:S01]  /*1ae0*/  ISETP.NE.AND.EX P0, PT, RZ, UR5, PT, P0 ;  /* 0x00000005ff007c0c */ /* 0x000fe2000bf05300 */
[----:B------:R-:W3:Y:S04]  /*1af0*/  LDL R12, [R1+0x30] ;  /* 0x00003000010c7983 */ /* 0x000ee80000100800 */
[----:B------:R-:W1:Y:S01]  /*1b00*/  LDC R15, c[0x0][0x3f4] ;  /* 0x0000fd00ff0f7b82 */ /* 0x000e620000000800 */
[----:B------:R-:W-:Y:S01]  /*1b10*/  SHF.R.S32.HI R19, RZ, 0x1f, R18 ;  /* 0x0000001fff137819 */ /* 0x000fe20000011412 */
[----:B------:R-:W4:Y:S06]  /*1b20*/  LDL R24, [R1+0x60] ;  /* 0x0000600001187983 */ /* 0x000f2c0000100800 */
[----:B------:R-:W-:Y:S01]  /*1b30*/  @P0 IADD3 R4, P1, R33, UR4, RZ ;  /* 0x0000000421040c10 */ /* 0x000fe2000ff3e0ff */
[----:B------:R-:W2:Y:S03]  /*1b40*/  LDC.64 R40, c[0x0][0x3f8] ;  /* 0x0000fe00ff287b82 */ /* 0x000ea60000000a00 */
[----:B------:R-:W-:Y:S01]  /*1b50*/  @P0 IADD3.X R5, R32, UR5, RZ, P1, !PT ;  /* 0x0000000520050c10 */ /* 0x000fe20008ffe4ff */
[----:B------:R-:W-:-:S04]  /*1b60*/  ULDC.64 UR4, c[0x0][0xa08] ;  /* 0x0002820000047ab9 */ /* 0x000fc80000000a00 */
[----:B------:R1:W3:Y:S01]  /*1b70*/  @P0 LDG.E R25, desc[UR40][R4.64] ;  /* 0x0000002804190981 */ /* 0x0002e2000c1e1900 */
[----:B------:R-:W-:Y:S01]  /*1b80*/  SHF.R.S32.HI R11, RZ, 0x1f, R27 ;  /* 0x0000001fff0b7819 */ /* 0x000fe2000001141b */
[-C--:B0-----:R-:W-:Y:S01]  /*1b90*/  IMAD.WIDE.U32 R6, R27, R46.reuse, RZ ;  /* 0x0000002e1b067225 */ /* 0x081fe200078e00ff */
[----:B------:R-:W-:Y:S01]  /*1ba0*/  ISETP.NE.U32.AND P0, PT, RZ, UR4, PT ;  /* 0x00000004ff007c0c */ /* 0x000fe2000bf05070 */
[----:B------:R-:W0:Y:S02]  /*1bb0*/  LDC.64 R34, c[0x0][0x408] ;  /* 0x00010200ff227b82 */ /* 0x000e240000000a00 */
[----:B------:R-:W-:Y:S01]  /*1bc0*/  IMAD R0, R11, R46, RZ ;  /* 0x0000002e0b007224 */ /* 0x000fe200078e02ff */
[----:B-1----:R-:W-:Y:S01]  /*1bd0*/  ISETP.GE.AND P2, PT, R18, R15, PT ;  /* 0x0000000f1200720c */ /* 0x002fe20003f46270 */
[----:B------:R-:W-:Y:S01]  /*1be0*/  IMAD.WIDE.U32 R8, R26, UR6, R18 ;  /* 0x000000061a087c25 */ /* 0x000fe2000f8e0012 */
[----:B------:R-:W-:Y:S01]  /*1bf0*/  ISETP.NE.AND.EX P0, PT, RZ, UR5, PT, P0 ;  /* 0x00000005ff007c0c */ /* 0x000fe2000bf05300 */
[----:B------:R-:W-:-:S02]  /*1c00*/  ULDC.64 UR4, c[0x0][0x308] ;  /* 0x0000c20000047ab9 */ /* 0x000fc40000000a00 */
[----:B------:R-:W-:Y:S01]  /*1c10*/  IMAD R3, R27, R47, R0 ;  /* 0x0000002f1b037224 */ /* 0x000fe200078e0200 */
[----:B------:R-:W-:-:S03]  /*1c20*/  SHF.R.S32.HI R0, RZ, 0x1f, R26 ;  /* 0x0000001fff007819 */ /* 0x000fc6000001141a */
[----:B------:R-:W-:Y:S02]  /*1c30*/  IMAD.IADD R7, R7, 0x1, R3 ;  /* 0x0000000107077824 */ /* 0x000fe400078e0203 */
[C---:B------:R-:W-:Y:S02]  /*1c40*/  IMAD R3, R0.reuse, UR6, RZ ;  /* 0x0000000600037c24 */ /* 0x040fe4000f8e02ff */
[----:B------:R-:W-:Y:S02]  /*1c50*/  IMAD R0, R0, UR4, RZ ;  /* 0x0000000400007c24 */ /* 0x000fe4000f8e02ff */
[C---:B------:R-:W-:Y:S01]  /*1c60*/  IMAD R13, R26.reuse, UR7, R3 ;  /* 0x000000071a0d7c24 */ /* 0x040fe2000f8e0203 */
[----:B------:R-:W-:Y:S01]  /*1c70*/  ULDC.64 UR6, c[0x0][0x338] ;  /* 0x0000ce0000067ab9 */ /* 0x000fe20000000a00 */
[C---:B------:R-:W-:Y:S02]  /*1c80*/  IMAD R3, R26.reuse, UR5, R0 ;  /* 0x000000051a037c24 */ /* 0x040fe4000f8e0200 */
[----:B------:R-:W-:Y:S01]  /*1c90*/  IMAD.WIDE.U32 R4, R26, UR4, R6 ;  /* 0x000000041a047c25 */ /* 0x000fe2000f8e0006 */
[----:B------:R-:W-:-:S03]  /*1ca0*/  ULDC.64 UR4, c[0x0][0x310] ;  /* 0x0000c40000047ab9 */ /* 0x000fc60000000a00 */
[----:B------:R-:W-:Y:S02]  /*1cb0*/  IMAD.IADD R5, R5, 0x1, R3 ;  /* 0x0000000105057824 */ /* 0x000fe400078e0203 */
[----:B------:R-:W-:Y:S01]  /*1cc0*/  IMAD.IADD R9, R9, 0x1, R13 ;  /* 0x0000000109097824 */ /* 0x000fe200078e020d */
[----:B--2---:R-:W-:-:S04]  /*1cd0*/  LOP3.LUT R10, R10, 0xfffffffb, RZ, 0xc0, !PT ;  /* 0xfffffffb0a0a7812 */ /* 0x004fc800078ec0ff */
[----:B------:R-:W-:-:S05]  /*1ce0*/  @P2 LOP3.LUT R10, R10, 0x4, RZ, 0xfc, !PT ;  /* 0x000000040a0a2812 */ /* 0x000fca00078efcff */
[----:B------:R1:W-:Y:S04]  /*1cf0*/  STL [R1], R10 ;  /* 0x0000000a01007387 */ /* 0x0003e80000100800 */
[----:B-1----:R-:W2:Y:S01]  /*1d00*/  LDL R10, [R1+0x34] ;  /* 0x00003400010a7983 */ /* 0x002ea20000100800 */
[----:B---3--:R-:W-:Y:S02]  /*1d10*/  SEL R3, R25, RZ, !P0 ;  /* 0x000000ff19037207 */ /* 0x008fe40004000000 */
[----:B------:R-:W-:-:S03]  /*1d20*/  SHF.R.S32.HI R0, RZ, 0x1f, R25 ;  /* 0x0000001fff007819 */ /* 0x000fc60000011419 */
[C---:B------:R-:W-:Y:S02]  /*1d30*/  IMAD.WIDE.U32 R48, R3.reuse, UR6, R8 ;  /* 0x0000000603307c25 */ /* 0x040fe4000f8e0008 */
[----:B------:R-:W3:Y:S01]  /*1d40*/  LDL R8, [R1+0x38] ;  /* 0x0000380001087983 */ /* 0x000ee20000100800 */
[----:B------:R-:W-:Y:S02]  /*1d50*/  SEL R0, R0, RZ, !P0 ;  /* 0x000000ff00007207 */ /* 0x000fe40004000000 */
[----:B------:R-:W-:Y:S01]  /*1d60*/  SHF.R.S32.HI R14, RZ, 0x1f, R22 ;  /* 0x0000001fff0e7819 */ /* 0x000fe20000011416 */
[----:B------:R-:W-:-:S04]  /*1d70*/  IMAD.WIDE.U32 R50, R3, UR4, R4 ;  /* 0x0000000403327c25 */ /* 0x000fc8000f8e0004 */
[C---:B------:R-:W-:Y:S01]  /*1d80*/  IMAD R6, R0.reuse, UR4, RZ ;  /* 0x0000000400067c24 */ /* 0x040fe2000f8e02ff */
[----:B------:R-:W1:Y:S01]  /*1d90*/  S2R R26, SR_TID.X ;  /* 0x00000000001a7919 */ /* 0x000e620000002100 */
[----:B------:R-:W-:Y:S01]  /*1da0*/  IMAD R4, R0, UR6, RZ ;  /* 0x0000000600047c24 */ /* 0x000fe2000f8e02ff */
[----:B------:R-:W-:Y:S01]  /*1db0*/  SHF.R.S32.HI R157, RZ, 0x1f, R156 ;  /* 0x0000001fff9d7819 */ /* 0x000fe2000001149c */
[----:B------:R-:W-:Y:S01]  /*1dc0*/  IMAD R7, R3, UR5, R6 ;  /* 0x0000000503077c24 */ /* 0x000fe2000f8e0206 */
[----:B------:R-:W-:Y:S01]  /*1dd0*/  ULDC UR4, c[0x0][0x2f4] ;  /* 0x0000bd0000047ab9 */ /* 0x000fe20000000800 */
[-C--:B------:R-:W-:Y:S02]  /*1de0*/  IMAD R0, R14, R46.reuse, RZ ;  /* 0x0000002e0e007224 */ /* 0x080fe400078e02ff */
[----:B------:R-:W-:-:S04]  /*1df0*/  IMAD.WIDE.U32 R20, R22, R46, R18 ;  /* 0x0000002e16147225 */ /* 0x000fc800078e0012 */
[----:B------:R-:W-:Y:S02]  /*1e00*/  IMAD R71, R3, UR7, R4 ;  /* 0x0000000703477c24 */ /* 0x000fe4000f8e0204 */
[----:B------:R-:W-:Y:S01]  /*1e10*/  IMAD R5, R22, R47, R0 ;  /* 0x0000002f16057224 */ /* 0x000fe200078e0200 */
[----:B------:R-:W-:Y:S01]  /*1e20*/  IADD3 R0, P0, R50, R20, RZ ;  /* 0x0000001432007210 */ /* 0x000fe20007f1e0ff */
[----:B------:R-:W-:Y:S02]  /*1e30*/  IMAD.IADD R3, R51, 0x1, R7 ;  /* 0x0000000133037824 */ /* 0x000fe400078e0207 */
[----:B------:R-:W-:-:S03]  /*1e40*/  IMAD R4, R14, R40, RZ ;  /* 0x000000280e047224 */ /* 0x000fc600078e02ff */
[----:B------:R-:W-:Y:S02]  /*1e50*/  IADD3.X R20, R3, R21, R5, P0, !PT ;  /* 0x0000001503147210 */ /* 0x000fe400007fe405 */
[----:B------:R-:W-:Y:S01]  /*1e60*/  SEL R5, R15, RZ, P2 ;  /* 0x000000ff0f057207 */ /* 0x000fe20001000000 */
[----:B------:R-:W-:Y:S02]  /*1e70*/  IMAD R7, R22, R41, R4 ;  /* 0x0000002916077224 */ /* 0x000fe400078e0204 */
[----:B0-----:R-:W-:Y:S02]  /*1e80*/  IMAD R4, R14, R34, RZ ;  /* 0x000000220e047224 */ /* 0x001fe400078e02ff */
[----:B------:R-:W-:Y:S02]  /*1e90*/  IMAD.IADD R5, R18, 0x1, R5 ;  /* 0x0000000112057824 */ /* 0x000fe400078e0205 */
[----:B------:R-:W-:-:S04]  /*1ea0*/  IMAD.WIDE.U32 R44, R22, R40, R156 ;  /* 0x00000028162c7225 */ /* 0x000fc800078e009c */
[----:B------:R-:W-:-:S04]  /*1eb0*/  IMAD.WIDE.U32 R42, R22, R40, R18 ;  /* 0x00000028162a7225 */ /* 0x000fc800078e0012 */
[C---:B------:R-:W-:Y:S01]  /*1ec0*/  IMAD R9, R22.reuse, R35, R4 ;  /* 0x0000002316097224 */ /* 0x040fe200078e0204 */
[----:B------:R-:W-:Y:S01]  /*1ed0*/  SHF.R.S32.HI R4, RZ, 0x1f, R5 ;  /* 0x0000001fff047819 */ /* 0x000fe20000011405 */
[----:B------:R-:W-:Y:S02]  /*1ee0*/  IMAD.IADD R45, R45, 0x1, R7 ;  /* 0x000000012d2d7824 */ /* 0x000fe400078e0207 */
[----:B------:R-:W-:Y:S01]  /*1ef0*/  IMAD.IADD R43, R7, 0x1, R43 ;  /* 0x00000001072b7824 */ /* 0x000fe200078e022b */
[----:B-----5:R-:W-:Y:S01]  /*1f00*/  SHF.R.S32.HI R7, RZ, 0x1f, R28 ;  /* 0x0000001fff077819 */ /* 0x020fe2000001141c */
[----:B------:R-:W-:Y:S01]  /*1f10*/  IMAD.WIDE.U32 R38, R22, R34, R156 ;  /* 0x0000002216267225 */ /* 0x000fe200078e009c */
[----:B------:R-:W-:-:S03]  /*1f20*/  LEA.HI R21, R4, R5, RZ, 0x4 ;  /* 0x0000000504157211 */ /* 0x000fc600078f20ff */
[----:B------:R-:W-:Y:S01]  /*1f30*/  IMAD.WIDE.U32 R36, R22, R34, R18 ;  /* 0x0000002216247225 */ /* 0x000fe200078e0012 */
[----:B------:R-:W-:-:S03]  /*1f40*/  LOP3.LUT R4, R12, 0x30, R21, 0xf8, !PT ;  /* 0x000000300c047812 */ /* 0x000fc600078ef815 */
[----:B------:R-:W-:Y:S02]  /*1f50*/  IMAD R6, R7, R40, RZ ;  /* 0x0000002807067224 */ /* 0x000fe400078e02ff */
[----:B------:R-:W-:Y:S02]  /*1f60*/  IMAD.IADD R39, R39, 0x1, R9 ;  /* 0x0000000127277824 */ /* 0x000fe400078e0209 */
[----:B------:R-:W-:Y:S02]  /*1f70*/  IMAD.IADD R37, R9, 0x1, R37 ;  /* 0x0000000109257824 */ /* 0x000fe400078e0225 */
[----:B------:R-:W-:Y:S01]  /*1f80*/  IMAD R7, R7, R34, RZ ;  /* 0x0000002207077224 */ /* 0x000fe200078e02ff */
[----:B------:R-:W-:Y:S01]  /*1f90*/  IADD3 R52, P0, R22, R27, RZ ;  /* 0x0000001b16347210 */ /* 0x000fe20007f1e0ff */
[----:B------:R-:W-:Y:S01]  /*1fa0*/  IMAD R55, R47, 0xa0, RZ ;  /* 0x000000a02f377824 */ /* 0x000fe200078e02ff */
[----:B-1----:R-:W-:Y:S01]  /*1fb0*/  SHF.R.U32.HI R13, RZ, 0x7, R26 ;  /* 0x00000007ff0d7819 */ /* 0x002fe2000001161a */
[----:B------:R-:W-:Y:S01]  /*1fc0*/  IMAD R59, R28, R41, R6 ;  /* 0x000000291c3b7224 */ /* 0x000fe200078e0206 */
[----:B------:R-:W-:Y:S01]  /*1fd0*/  LOP3.LUT R60, R21, 0xfffffff0, RZ, 0xc0, !PT ;  /* 0xfffffff0153c7812 */ /* 0x000fe200078ec0ff */
[----:B------:R-:W-:-:S02]  /*1fe0*/  IMAD R5, R41, 0xa0, RZ ;  /* 0x000000a029057824 */ /* 0x000fc400078e02ff */
[----:B------:R-:W-:-:S04]  /*1ff0*/  IMAD.WIDE.U32 R44, R28, R40, R44 ;  /* 0x000000281c2c7225 */ /* 0x000fc800078e002c */
[----:B------:R-:W-:-:S04]  /*2000*/  IMAD.WIDE.U32 R42, R28, R40, R42 ;  /* 0x000000281c2a7225 */ /* 0x000fc800078e002a */
[C---:B------:R-:W-:Y:S02]  /*2010*/  IMAD R7, R28.reuse, R35, R7 ;  /* 0x000000231c077224 */ /* 0x040fe400078e0207 */
[----:B------:R-:W-:Y:S02]  /*2020*/  IMAD R57, R35, 0xa0, RZ ;  /* 0x000000a023397824 */ /* 0x000fe400078e02ff */
[----:B------:R-:W-:-:S04]  /*2030*/  IMAD.WIDE.U32 R38, R28, R34, R38 ;  /* 0x000000221c267225 */ /* 0x000fc800078e0026 */
[----:B------:R-:W-:-:S04]  /*2040*/  IMAD.WIDE.U32 R36, R28, R34, R36 ;  /* 0x000000221c247225 */ /* 0x000fc800078e0024 */
[----:B------:R-:W-:Y:S02]  /*2050*/  VIADD R32, R18, 0x20 ;  /* 0x0000002012207836 */ /* 0x000fe40000000000 */
[----:B------:R-:W-:-:S04]  /*2060*/  IMAD.WIDE.U32 R46, R46, 0xa0, RZ ;  /* 0x000000a02e2e7825 */ /* 0x000fc800078e00ff */
[----:B------:R-:W-:-:S04]  /*2070*/  IMAD.WIDE.U32 R40, R40, 0xa0, RZ ;  /* 0x000000a028287825 */ /* 0x000fc800078e00ff */
[----:B------:R-:W-:Y:S01]  /*2080*/  IMAD.WIDE.U32 R34, R34, 0xa0, RZ ;  /* 0x000000a022227825 */ /* 0x000fe200078e00ff */
[----:B----4-:R-:W-:Y:S02]  /*2090*/  LOP3.LUT P4, RZ, R24, 0x2, RZ, 0xc0, !PT ;  /* 0x0000000218ff7812 */ /* 0x010fe4000788c0ff */
[----:B------:R-:W-:Y:S01]  /*20a0*/  IADD3 R33, R13, 0x8, RZ ;  /* 0x000000080d217810 */ /* 0x000fe20007ffe0ff */
[----:B------:R-:W-:Y:S01]  /*20b0*/  IMAD.IADD R58, R45, 0x1, R59 ;  /* 0x000000012d3a7824 */ /* 0x000fe200078e023b */
[----:B------:R-:W-:Y:S01]  /*20c0*/  ISETP.GE.AND P3, PT, R18, UR4, PT ;  /* 0x0000000412007c0c */ /* 0x000fe2000bf66270 */
[----:B------:R-:W-:Y:S01]  /*20d0*/  IMAD.SHL.U32 R54, R15, 0x2, RZ ;  /* 0x000000020f367824 */ /* 0x000fe200078e00ff */
[----:B------:R-:W-:Y:S01]  /*20e0*/  ISETP.GE.AND P2, PT, R32, UR4, PT ;  /* 0x0000000420007c0c */ /* 0x000fe2000bf46270 */
[----:B------:R-:W-:Y:S01]  /*20f0*/  IMAD.X R53, R14, 0x1, R11, P0 ;  /* 0x000000010e357824 */ /* 0x000fe200000e060b */
[----:B------:R-:W-:Y:S01]  /*2100*/  SHF.R.S32.HI R69, RZ, 0x1f, R60 ;  /* 0x0000001fff457819 */ /* 0x000fe2000001143c */
[----:B------:R-:W-:-:S02]  /*2110*/  IMAD.IADD R55, R47, 0x1, R55 ;  /* 0x000000012f377824 */ /* 0x000fc400078e0237 */
[----:B------:R-:W-:Y:S02]  /*2120*/  IMAD.IADD R56, R41, 0x1, R5 ;  /* 0x0000000129387824 */ /* 0x000fe400078e0205 */
[----:B------:R-:W-:Y:S02]  /*2130*/  IMAD.IADD R57, R35, 0x1, R57 ;  /* 0x0000000123397824 */ /* 0x000fe400078e0239 */
[----:B------:R-:W-:Y:S02]  /*2140*/  IMAD.IADD R59, R59, 0x1, R43 ;  /* 0x000000013b3b7824 */ /* 0x000fe400078e022b */
[----:B------:R-:W-:Y:S02]  /*2150*/  IMAD.IADD R61, R39, 0x1, R7 ;  /* 0x00000001273d7824 */ /* 0x000fe400078e0207 */
[----:B------:R-:W-:Y:S02]  /*2160*/  IMAD.IADD R68, R7, 0x1, R37 ;  /* 0x0000000107447824 */ /* 0x000fe400078e0225 */
[----:B------:R-:W-:Y:S01]  /*2170*/  IMAD.IADD R71, R49, 0x1, R71 ;  /* 0x0000000131477824 */ /* 0x000fe200078e0247 */
[----:B--2---:R-:W-:-:S05]  /*2180*/  LOP3.LUT R4, R4, R10, RZ, 0x3c, !PT ;  /* 0x0000000a04047212 */ /* 0x004fca00078e3cff */
[----:B---3--:R-:W-:-:S07]  /*2190*/  IMAD.IADD R70, R8, 0x1, R4 ;  /* 0x0000000108467824 */ /* 0x008fce00078e0204 */
.L_x_11098:
[----:B--2---:R-:W2:Y:S01]  /*21a0*/  LDL R6, [R1+0x14] ;  /* 0x0000140001067983 */ /* 0x004ea20000100800 */
[----:B----4-:R-:W0:Y:S03]  /*21b0*/  LDC.64 R62, c[0x0][0x2e8] ;  /* 0x0000ba00ff3e7b82 */ /* 0x010e260000000a00 */
[----:B---3--:R-:W3:Y:S01]  /*21c0*/  LDL.LU R4, [R1] ;  /* 0x0000000001047983 */ /* 0x008ee20000300800 */
[----:B------:R-:W-:Y:S01]  /*21d0*/  VIADD R2, R2, 0xffffffff ;  /* 0xffffffff02027836 */ /* 0x000fe20000000000 */
[----:B------:R-:W-:Y:S05]  /*21e0*/  YIELD ;  /* 0x0000000000007946 */ /* 0x000fea0003800000 */
[----:B------:R-:W1:Y:S01]  /*21f0*/  LDC R27, c[0x0][0x3f4] ;  /* 0x0000fd00ff1b7b82 */ /* 0x000e620000000800 */
[----:B------:R-:W-:Y:S01]  /*2200*/  ISETP.GT.AND P5, PT, R2, R30, PT ;  /* 0x0000001e0200720c */ /* 0x000fe20003fa4270 */
[-C--:B------:R-:W-:Y:S01]  /*2210*/  IMAD R5, R55, R2.reuse, RZ ;  /* 0x0000000237057224 */ /* 0x080fe200078e02ff */
[----:B------:R-:W-:Y:S01]  /*2220*/  SHF.R.S32.HI R65, RZ, 0x1f, R2 ;  /* 0x0000001fff417819 */ /* 0x000fe20000011402 */
[----:B------:R-:W-:Y:S01]  /*2230*/  IMAD.WIDE.U32 R14, R46, R2, RZ ;  /* 0x000000022e0e7225 */ /* 0x000fe200078e00ff */
[----:B------:R-:W-:Y:S03]  /*2240*/  BSSY B0, `(.L_x_11069) ;  /* 0x000026d000007945 */ /* 0x000fe60003800000 */
[----:B------:R-:W-:-:S04]  /*2250*/  IMAD R7, R65, R46, R5 ;  /* 0x0000002e41077224 */ /* 0x000fc800078e0205 */
[----:B------:R-:W-:Y:S01]  /*2260*/  IMAD.IADD R67, R15, 0x1, R7 ;  /* 0x000000010f437824 */ /* 0x000fe200078e0207 */
[----:B0-----:R-:W-:-:S04]  /*2270*/  IADD3 R12, P0, P1, R14, R62, R0 ;  /* 0x0000003e0e0c7210 */ /* 0x001fc8000791e000 */
[----:B------:R-:W-:Y:S02]  /*2280*/  IADD3.X R13, R67, R63, R20, P0, P1 ;  /* 0x0000003f430d7210 */ /* 0x000fe400007e2414 */
[----:B-1----:R-:W-:Y:S01]  /*2290*/  ISETP.GE.AND P0, PT, R27, 0x1, PT ;  /* 0x000000011b00780c */ /* 0x002fe20003f06270 */
[----:B--2---:R-:W-:Y:S01]  /*22a0*/  IMAD R73, R17, 0x2800, R6 ;  /* 0x0000280011497824 */ /* 0x004fe200078e0206 */
[----:B---3--:R-:W-:-:S03]  /*22b0*/  LOP3.LUT R4, R4, 0xfffffffd, RZ, 0xc0, !PT ;  /* 0xfffffffd04047812 */ /* 0x008fc600078ec0ff */
[C---:B------:R-:W-:Y:S02]  /*22c0*/  VIADD R5, R73.reuse, 0x20 ;  /* 0x0000002049057836 */ /* 0x040fe40000000000 */
[----:B------:R-:W-:Y:S01]  /*22d0*/  @P4 VIADD R5, R73, 0xffffffe0 ;  /* 0xffffffe049054836 */ /* 0x000fe20000000000 */
[----:B------:R-:W-:Y:S01]  /*22e0*/  @P5 LOP3.LUT R4, R4, 0x2, RZ, 0xfc, !PT ;  /* 0x0000000204045812 */ /* 0x000fe200078efcff */
[C---:B------:R-:W-:Y:S02]  /*22f0*/  IMAD.IADD R73, R16.reuse, 0x1, R73 ;  /* 0x0000000110497824 */ /* 0x040fe400078e0249 */
[----:B------:R-:W-:Y:S02]  /*2300*/  IMAD.IADD R72, R16, 0x1, R5 ;  /* 0x0000000110487824 */ /* 0x000fe400078e0205 */
[----:B------:R0:W-:Y:S01]  /*2310*/  STL [R1], R4 ;  /* 0x0000000401007387 */ /* 0x0001e20000100800 */
[----:B------:R-:W-:Y:S05]  /*2320*/  @!P0 BRA `(.L_x_11070) ;  /* 0x0000002400308947 */ /* 0x000fea0003800000 */
[----:B------:R-:W-:Y:S01]  /*2330*/  ULDC.U8 UR4, c[0x0][0x410] ;  /* 0x0001040000047ab9 */ /* 0x000fe20000000000 */
[-C--:B------:R-:W-:Y:S01]  /*2340*/  IMAD R7, R56, R2.reuse, RZ ;  /* 0x0000000238077224 */ /* 0x080fe200078e02ff */
[----:B------:R-:W-:Y:S01]  /*2350*/  ISETP.NE.AND P0, PT, RZ, UR4, PT ;  /* 0x00000004ff007c0c */ /* 0x000fe2000bf05270 */
[----:B0-----:R-:W-:-:S04]  /*2360*/  IMAD.WIDE.U32 R4, R40, R2, RZ ;  /* 0x0000000228047225 */ /* 0x001fc800078e00ff */
[----:B------:R-:W-:-:S04]  /*2370*/  IMAD R7, R65, R40, R7 ;  /* 0x0000002841077224 */ /* 0x000fc800078e0207 */
[----:B------:R-:W-:-:S04]  /*2380*/  IMAD.IADD R26, R5, 0x1, R7 ;  /* 0x00000001051a7824 */ /* 0x000fc800078e0207 */
[----:B------:R-:W-:Y:S05]  /*2390*/  @!P0 BRA `(.L_x_11071) ;  /* 0x0000001000648947 */ /* 0x000fea0003800000 */
[----:B------:R-:W-:Y:S01]  /*23a0*/  IMAD R6, R2, -0xa0, R31 ;  /* 0xffffff6002067824 */ /* 0x000fe200078e021f */
[----:B------:R-:W-:Y:S01]  /*23b0*/  BSSY B1, `(.L_x_11072) ;  /* 0x000001c000017945 */ /* 0x000fe20003800000 */
[----:B------:R-:W-:Y:S02]  /*23c0*/  CS2R R8, SRZ ;  /* 0x0000000000087805 */ /* 0x000fe4000001ff00 */
[----:B------:R-:W-:Y:S02]  /*23d0*/  CS2R R14, SRZ ;  /* 0x00000000000e7805 */ /* 0x000fe4000001ff00 */
[----:B------:R-:W-:Y:S02]  /*23e0*/  CS2R R10, SRZ ;  /* 0x00000000000a7805 */ /* 0x000fe4000001ff00 */
[----:B------:R-:W-:Y:S02]  /*23f0*/  VIMNMX R7, R6, 0xa0, PT ;  /* 0x000000a006077848 */ /* 0x000fe40003fe0100 */
[----:B------:R-:W-:-:S02]  /*2400*/  CS2R R24, SRZ ;  /* 0x0000000000187805 */ /* 0x000fc4000001ff00 */
[----:B------:R-:W-:-:S13]  /*2410*/  ISETP.GE.AND P1, PT, R22, R7, PT ;  /* 0x000000071600720c */ /* 0x000fda0003f26270 */
[----:B------:R-:W-:Y:S05]  /*2420*/  @P1 BRA `(.L_x_11073) ;  /* 0x0000000000501947 */ /* 0x000fea0003800000 */
[----:B------:R-:W2:Y:S01]  /*2430*/  LDL R64, [R1+0x10] ;  /* 0x0000100001407983 */ /* 0x000ea20000100800 */
[----:B------:R-:W-:Y:S01]  /*2440*/  ULDC.64 UR4, c[0x0][0x3e8] ;  /* 0x0000fa0000047ab9 */ /* 0x000fe20000000a00 */
[----:B------:R-:W-:Y:S01]  /*2450*/  IMAD.MOV.U32 R6, RZ, RZ, R38 ;  /* 0x000000ffff067224 */ /* 0x000fe200078e0026 */
[----:B------:R-:W-:Y:S01]  /*2460*/  IADD3 R4, P0, P5, R44, UR4, R4 ;  /* 0x000000042c047c10 */ /* 0x000fe2000fd1e004 */
[----:B------:R-:W-:Y:S02]  /*2470*/  IMAD.MOV.U32 R7, RZ, RZ, R61 ;  /* 0x000000ffff077224 */ /* 0x000fe400078e003d */
[----:B------:R-:W-:Y:S01]  /*2480*/  IMAD R9, R57, R2, RZ ;  /* 0x0000000239097224 */ /* 0x000fe200078e02ff */
[----:B------:R-:W-:Y:S01]  /*2490*/  IADD3.X R5, R58, UR5, R26, P0, P5 ;  /* 0x000000053a057c10 */ /* 0x000fe200087ea41a */
[----:B------:R-:W-:Y:S01]  /*24a0*/  IMAD.WIDE.U32 R6, R2, R34, R6 ;  /* 0x0000002202067225 */ /* 0x000fe200078e0006 */
[----:B------:R-:W-:-:S03]  /*24b0*/  ULDC.64 UR4, c[0x0][0x400] ;  /* 0x0001000000047ab9 */ /* 0x000fc60000000a00 */
[----:B------:R-:W-:Y:S01]  /*24c0*/  IMAD R9, R65, R34, R9 ;  /* 0x0000002241097224 */ /* 0x000fe200078e0209 */
[----:B------:R-:W-:-:S04]  /*24d0*/  IADD3 R6, P0, R6, UR4, RZ ;  /* 0x0000000406067c10 */ /* 0x000fc8000ff1e0ff */
[----:B------:R-:W-:Y:S02]  /*24e0*/  IADD3.X R7, R7, UR5, R9, P0, !PT ;  /* 0x0000000507077c10 */ /* 0x000fe400087fe409 */
[----:B------:R-:W-:Y:S02]  /*24f0*/  ISETP.GE.AND P0, PT, R156, R27, PT ;  /* 0x0000001b9c00720c */ /* 0x000fe40003f06270 */
[----:B------:R-:W-:Y:S02]  /*2500*/  CS2R R8, SRZ ;  /* 0x0000000000087805 */ /* 0x000fe4000001ff00 */
[----:B------:R-:W-:-:S09]  /*2510*/  CS2R R10, SRZ ;  /* 0x00000000000a7805 */ /* 0x000fd2000001ff00 */
[----:B------:R0:W5:Y:S04]  /*2520*/  @!P0 LDG.E.64 R14, desc[UR40][R4.64] ;  /* 0x00000028040e8981 */ /* 0x000168000c1e1b00 */
[----:B------:R0:W5:Y:S01]  /*2530*/  @!P0 LDG.E.64 R24, desc[UR40][R6.64] ;  /* 0x0000002806188981 */ /* 0x000162000c1e1b00 */
[----:B--2---:R-:W-:-:S13]  /*2540*/  ISETP.GE.AND P0, PT, R64, R27, PT ;  /* 0x0000001b4000720c */ /* 0x004fda0003f06270 */
[----:B------:R0:W5:Y:S04]  /*2550*/  @!P0 LDG.E.64 R8, desc[UR40][R4.64+0x10] ;  /* 0x0000102804088981 */ /* 0x000168000c1e1b00 */
[----:B------:R0:W5:Y:S02]  /*2560*/  @!P0 LDG.E.64 R10, desc[UR40][R6.64+0x10] ;  /* 0x00001028060a8981 */ /* 0x000164000c1e1b00 */
.L_x_11073:
[----:B------:R-:W-:Y:S05]  /*2570*/  BSYNC B1 ;  /* 0x0000000000017941 */ /* 0x000fea0003800000 */
.L_x_11072:
[----:B0-----:R-:W2:Y:S01]  /*2580*/  LDL R4, [R1+0x8] ;  /* 0x0000080001047983 */ /* 0x001ea20000100800 */
[----:B-----5:R-:W-:Y:S02]  /*2590*/  IMAD.MOV.U32 R26, RZ, RZ, R8 ;  /* 0x000000ffff1a7224 */ /* 0x020fe400078e0008 */
[----:B------:R-:W-:Y:S02]  /*25a0*/  IMAD.MOV.U32 R63, RZ, RZ, R14 ;  /* 0x000000ffff3f7224 */ /* 0x000fe400078e000e */
[----:B------:R-:W-:Y:S02]  /*25b0*/  IMAD.MOV.U32 R62, RZ, RZ, R10 ;  /* 0x000000ffff3e7224 */ /* 0x000fe400078e000a */
[----:B------:R-:W-:Y:S01]  /*25c0*/  IMAD.MOV.U32 R81, RZ, RZ, R24 ;  /* 0x000000ffff517224 */ /* 0x000fe200078e0018 */
[----:B--2---:R-:W-:-:S13]  /*25d0*/  ISETP.NE.AND P0, PT, R4, 0x3, PT ;  /* 0x000000030400780c */ /* 0x004fda0003f05270 */
[----:B------:R-:W-:Y:S05]  /*25e0*/  @!P0 BRA `(.L_x_11074) ;  /* 0x0000000000048947 */ /* 0x000fea0003800000 */
[----:B------:R-:W-:Y:S01]  /*25f0*/  BPT.TRAP 0x1 ;  /* 0x000000040000795c */ /* 0x000fe20000300000 */
.L_x_11074:
[----:B------:R-:W-:Y:S01]  /*2600*/  IMAD R74, R17, 0x8, R16 ;  /* 0x00000008114a7824 */ /* 0x000fe200078e0210 */
[----:B------:R-:W-:Y:S01]  /*2610*/  SHF.L.U32 R75, R23, 0x1f, RZ ;  /* 0x0000001f174b7819 */ /* 0x000fe200000006ff */
[----:B------:R-:W-:Y:S03]  /*2620*/  BSSY B1, `(.L_x_11075) ;  /* 0x0000003000017945 */ /* 0x000fe60003800000 */
[----:B------:R-:W0:Y:S02]  /*2630*/  SYNCS.PHASECHK.TRANS64.TRYWAIT P5, [R74+URZ+0x13290], R75 ;  /* 0x0132904b4a0075a7 */ /* 0x000e2400080a017f */
[----:B0-----:R-:W-:Y:S05]  /*2640*/  @!P5 BRA `(.L_x_11076) ;  /* 0x000001280090d947 */ /* 0x001fea0003800000 */
.L_x_11284:
[----:B------:R-:W-:Y:S05]  /*2650*/  BSYNC B1 ;  /* 0x0000000000017941 */ /* 0x000fea0003800000 */
.L_x_11075:
[----:B------:R-:W-:Y:S05]  /*2660*/  @P1 BRA `(.L_x_11077) ;  /* 0x0000002000a81947 */ /* 0x000fea0003800000 */
[----:B------:R-:W-:Y:S04]  /*2670*/  BSSY B1, `(.L_x_11078) ;  /* 0x0000073000017945 */ /* 0x000fe80003800000 */
[----:B------:R-:W-:Y:S05]  /*2680*/  @P3 BRA `(.L_x_11079) ;  /* 0x0000000400c43947 */ /* 0x000fea0003800000 */
[----:B------:R1:W2:Y:S01]  /*2690*/  LDS.128 R4, [R73+0xe000] ;  /* 0x00e0000049047984 */ /* 0x0002a20000000c00 */
[----:B------:R-:W-:Y:S01]  /*26a0*/  ISETP.GE.AND P5, PT, R156, R27, PT ;  /* 0x0000001b9c00720c */ /* 0x000fe20003fa6270 */
[----:B------:R-:W-:-:S12]  /*26b0*/  BSSY B2, `(.L_x_11080) ;  /* 0x000006d000027945 */ /* 0x000fd80003800000 */
[----:B-1----:R-:W-:Y:S05]  /*26c0*/  @P5 BRA `(.L_x_11081) ;  /* 0x0000000400ac5947 */ /* 0x002fea0003800000 */
[--C-:B------:R-:W-:Y:S02]  /*26d0*/  SHF.R.U32.HI R67, RZ, 0x8, R15.reuse ;  /* 0x00000008ff437819 */ /* 0x100fe4000001160f */
[----:B------:R-:W-:Y:S02]  /*26e0*/  LOP3.LUT R14, R15, 0xff, RZ, 0xc0, !PT ;  /* 0x000000ff0f0e7812 */ /* 0x000fe400078ec0ff */
[--C-:B------:R-:W-:Y:S02]  /*26f0*/  SHF.R.U32.HI R65, RZ, 0x18, R15.reuse ;  /* 0x00000018ff417819 */ /* 0x100fe4000001160f */
        /* <DEDUP_REMOVED lines=8> */
[----:B--2---:R-:W-:Y:S01]  /*2780*/  IMAD.MOV.U32 R15, RZ, RZ, R4 ;  /* 0x000000ffff0f7224 */ /* 0x004fe200078e0004 */
[----:B------:R-:W-:Y:S02]  /*2790*/  SHF.L.U32 R24, R64, 0x8, RZ ;  /* 0x0000000840187819 */ /* 0x000fe400000006ff */
[----:B------:R-:W-:Y:S01]  /*27a0*/  LOP3.LUT R25, R25, 0xff00, R14, 0xf8, !PT ;  /* 0x0000ff0019197812 */ /* 0x000fe200078ef80e */
[----:B------:R-:W-:Y:S01]  /*27b0*/  IMAD.U32 R14, R76, 0x10000, RZ ;  /* 0x000100004c0e7824 */ /* 0x000fe200078e00ff */
[----:B------:R-:W-:-:S02]  /*27c0*/  F2FP.F16.E4M3.UNPACK_B R64, R81.H1 ;  /* 0x00000051ff40723e */ /* 0x000fc400030006ff */
[----:B------:R-:W-:Y:S02]  /*27d0*/  F2FP.F16.E4M3.UNPACK_B R4, R5 ;  /* 0x00000005ff04723e */ /* 0x000fe400020006ff */
[----:B------:R-:W-:Y:S01]  /*27e0*/  LOP3.LUT R65, R65, 0xff00, R24, 0xf8, !PT ;  /* 0x0000ff0041417812 */ /* 0x000fe200078ef818 */
[----:B------:R-:W-:Y:S01]  /*27f0*/  IMAD.U32 R24, R66, 0x10000, RZ ;  /* 0x0001000042187824 */ /* 0x000fe200078e00ff */
[----:B------:R-:W-:Y:S01]  /*2800*/  LOP3.LUT R14, R25, 0xff0000, R14, 0xf8, !PT ;  /* 0x00ff0000190e7812 */ /* 0x000fe200078ef80e */
[----:B------:R-:W-:Y:S01]  /*2810*/  HADD2.F32 R76, -RZ, R64.H0_H0 ;  /* 0x20000040ff4c7230 */ /* 0x000fe20000004100 */
[----:B------:R-:W-:Y:S01]  /*2820*/  F2FP.F16.E4M3.UNPACK_B R66, R63.H1 ;  /* 0x0000003fff42723e */ /* 0x000fe200030006ff */
[--C-:B------:R-:W-:Y:S01]  /*2830*/  HADD2.F32 R25, -RZ, R4.reuse.H1_H1 ;  /* 0x30000004ff197230 */ /* 0x100fe20000004100 */
[----:B------:R-:W-:Y:S01]  /*2840*/  F2FP.F16.E4M3.UNPACK_B R5, R5.H1 ;  /* 0x00000005ff05723e */ /* 0x000fe200030006ff */
[----:B------:R-:W-:Y:S01]  /*2850*/  HADD2.F32 R4, -RZ, R4.H0_H0 ;  /* 0x20000004ff047230 */ /* 0x000fe20000004100 */
[----:B------:R-:W-:Y:S01]  /*2860*/  LOP3.LUT R24, R65, 0xff0000, R24, 0xf8, !PT ;  /* 0x00ff000041187812 */ /* 0x000fe200078ef818 */
[----:B------:R-:W-:-:S02]  /*2870*/  HADD2.F32 R77, -RZ, R64.H1_H1 ;  /* 0x30000040ff4d7230 */ /* 0x000fc40000004100 */
[-C--:B------:R-:W-:Y:S01]  /*2880*/  FMUL.FTZ R79, R25, R76.reuse ;  /* 0x0000004c194f7220 */ /* 0x080fe20000410000 */
[--C-:B------:R-:W-:Y:S02]  /*2890*/  HADD2.F32 R67, -RZ, R66.reuse.H0_H0 ;  /* 0x20000042ff437230 */ /* 0x100fe40000004100 */
        /* <DEDUP_REMOVED lines=9> */
[-C--:B------:R-:W-:Y:S01]  /*2930*/  F2FP.F16.E4M3.UNPACK_B R25, R15.reuse.H1 ;  /* 0x0000000fff19723e */ /* 0x080fe200030006ff */
[-C--:B------:R-:W-:Y:S01]  /*2940*/  FFMA.FTZ R79, R64, R66.reuse, -R79 ;  /* 0x00000042404f7223 */ /* 0x080fe2000001084f */
[----:B------:R-:W-:Y:S01]  /*2950*/  F2FP.F16.E4M3.UNPACK_B R15, R15 ;  /* 0x0000000fff0f723e */ /* 0x000fe200020006ff */
[----:B------:R-:W-:Y:S01]  /*2960*/  FFMA.FTZ R84, R65, R66, R80 ;  /* 0x0000004241547223 */ /* 0x000fe20000010050 */
[----:B------:R-:W-:Y:S01]  /*2970*/  F2FP.F16.E4M3.UNPACK_B R66, R63 ;  /* 0x0000003fff42723e */ /* 0x000fe200020006ff */
[----:B------:R-:W-:Y:S01]  /*2980*/  HADD2.F32 R78, -RZ, R76.H1_H1 ;  /* 0x3000004cff4e7230 */ /* 0x000fe20000004100 */
[----:B------:R-:W-:Y:S01]  /*2990*/  F2FP.F16.E4M3.UNPACK_B R77, R24 ;  /* 0x00000018ff4d723e */ /* 0x000fe200020006ff */
[--C-:B------:R-:W-:Y:S01]  /*29a0*/  HADD2.F32 R63, -RZ, R25.reuse.H0_H0 ;  /* 0x20000019ff3f7230 */ /* 0x100fe20000004100 */
[----:B------:R-:W-:Y:S01]  /*29b0*/  F2FP.SATFINITE.E4M3.F32.PACK_AB_MERGE_C R84, R84, R79, RZ ;  /* 0x0000004f5454723e */ /* 0x000fe200048070ff */
[----:B------:R-:W-:-:S02]  /*29c0*/  HADD2.F32 R65, -RZ, R25.H1_H1 ;  /* 0x30000019ff417230 */ /* 0x000fc40000004100 */
[----:B------:R-:W-:Y:S02]  /*29d0*/  HADD2.F32 R67, -RZ, R76.H0_H0 ;  /* 0x2000004cff437230 */ /* 0x000fe40000004100 */
[-C--:B------:R-:W-:Y:S01]  /*29e0*/  FMUL.FTZ R82, R63, R78.reuse ;  /* 0x0000004e3f527220 */ /* 0x080fe20000410000 */
[--C-:B------:R-:W-:Y:S02]  /*29f0*/  HADD2.F32 R64, -RZ, R15.reuse.H1_H1 ;  /* 0x3000000fff407230 */ /* 0x100fe40000004100 */
[----:B------:R-:W-:Y:S01]  /*2a00*/  FMUL.FTZ R80, R65, R78 ;  /* 0x0000004e41507220 */ /* 0x000fe20000410000 */
[--C-:B------:R-:W-:Y:S01]  /*2a10*/  HADD2.F32 R76, -RZ, R66.reuse.H1_H1 ;  /* 0x30000042ff4c7230 */ /* 0x100fe20000004100 */
[----:B------:R-:W-:Y:S01]  /*2a20*/  F2FP.SATFINITE.E4M3.F32.PACK_AB_MERGE_C R5, R5, R4, R84 ;  /* 0x000000040505723e */ /* 0x000fe20004807054 */
[----:B------:R-:W-:Y:S02]  /*2a30*/  HADD2.F32 R25, -RZ, R15.H0_H0 ;  /* 0x2000000fff197230 */ /* 0x000fe40000004100 */
[----:B------:R-:W-:Y:S01]  /*2a40*/  FMUL.FTZ R78, R64, R67 ;  /* 0x00000043404e7220 */ /* 0x000fe20000410000 */
[----:B------:R-:W-:-:S02]  /*2a50*/  HADD2.F32 R66, -RZ, R66.H0_H0 ;  /* 0x20000042ff427230 */ /* 0x000fc40000004100 */
[-C--:B------:R-:W-:Y:S01]  /*2a60*/  FFMA.FTZ R80, R63, R76.reuse, -R80 ;  /* 0x0000004c3f507223 */ /* 0x080fe20000010850 */
[----:B------:R-:W-:Y:S01]  /*2a70*/  FFMA.FTZ R65, R65, R76, R82 ;  /* 0x0000004c41417223 */ /* 0x000fe20000010052 */
[C---:B------:R-:W-:Y:S01]  /*2a80*/  FMUL.FTZ R67, R25.reuse, R67 ;  /* 0x0000004319437220 */ /* 0x040fe20000410000 */
[-C--:B------:R-:W-:Y:S01]  /*2a90*/  F2FP.F16.E4M3.UNPACK_B R63, R7.reuse.H1 ;  /* 0x00000007ff3f723e */ /* 0x080fe200030006ff */
[----:B------:R-:W-:Y:S01]  /*2aa0*/  FFMA.FTZ R15, R25, R66, -R78 ;  /* 0x00000042190f7223 */ /* 0x000fe2000001084e */
[----:B------:R-:W-:Y:S01]  /*2ab0*/  F2FP.F16.E4M3.UNPACK_B R78, R24.H1 ;  /* 0x00000018ff4e723e */ /* 0x000fe200030006ff */
[----:B------:R-:W-:Y:S01]  /*2ac0*/  FFMA.FTZ R64, R64, R66, R67 ;  /* 0x0000004240407223 */ /* 0x000fe20000010043 */
[----:B------:R-:W-:Y:S01]  /*2ad0*/  F2FP.SATFINITE.E4M3.F32.PACK_AB_MERGE_C R81, R65, R80, RZ ;  /* 0x000000504151723e */ /* 0x000fe200048070ff */
[--C-:B------:R-:W-:Y:S01]  /*2ae0*/  HADD2.F32 R65, -RZ, R63.reuse.H0_H0 ;  /* 0x2000003fff417230 */ /* 0x100fe20000004100 */
[----:B------:R-:W-:Y:S01]  /*2af0*/  F2FP.F16.E4M3.UNPACK_B R67, R14.H1 ;  /* 0x0000000eff43723e */ /* 0x000fe200030006ff */
[----:B------:R-:W-:Y:S01]  /*2b00*/  HADD2.F32 R63, -RZ, R63.H1_H1 ;  /* 0x3000003fff3f7230 */ /* 0x000fe20000004100 */
        /* <DEDUP_REMOVED lines=31> */
[C---:B------:R-:W-:Y:S01]  /*2d00*/  FMUL.FTZ R77, R7.reuse, R77 ;  /* 0x0000004d074d7220 */ /* 0x040fe20000410000 */
[-C--:B------:R-:W-:Y:S01]  /*2d10*/  FFMA.FTZ R63, R14, R67.reuse, -R63 ;  /* 0x000000430e3f7223 */ /* 0x080fe2000001083f */
[----:B------:R-:W-:Y:S01]  /*2d20*/  FFMA.FTZ R24, R24, R67, R25 ;  /* 0x0000004318187223 */ /* 0x000fe20000010019 */
[-C--:B------:R-:W-:Y:S01]  /*2d30*/  FFMA.FTZ R76, R7, R66.reuse, -R76 ;  /* 0x00000042074c7223 */ /* 0x080fe2000001084c */
[----:B------:R-:W-:Y:S01]  /*2d40*/  FFMA.FTZ R77, R6, R66, R77 ;  /* 0x00000042064d7223 */ /* 0x000fe2000001004d */
[----:B------:R-:W-:-:S04]  /*2d50*/  F2FP.SATFINITE.E4M3.F32.PACK_AB_MERGE_C R65, R82, R65, RZ ;  /* 0x000000415241723e */ /* 0x000fc800048070ff */
[----:B------:R-:W-:Y:S02]  /*2d60*/  F2FP.SATFINITE.E4M3.F32.PACK_AB_MERGE_C R6, R77, R76, R79 ;  /* 0x0000004c4d06723e */ /* 0x000fe4000480704f */
[----:B------:R-:W-:-:S07]  /*2d70*/  F2FP.SATFINITE.E4M3.F32.PACK_AB_MERGE_C R7, R24, R63, R65 ;  /* 0x0000003f1807723e */ /* 0x000fce0004807041 */
.L_x_11081:
[----:B------:R-:W-:Y:S05]  /*2d80*/  BSYNC B2 ;  /* 0x0000000000027941 */ /* 0x000fea0003800000 */
.L_x_11080:
[----:B--2---:R1:W-:Y:S02]  /*2d90*/  STG.E.128 desc[UR40][R12.64], R4 ;  /* 0x000000040c007986 */ /* 0x0043e4000c101d28 */
.L_x_11079:
[----:B------:R-:W-:Y:S05]  /*2da0*/  BSYNC B1 ;  /* 0x0000000000017941 */ /* 0x000fea0003800000 */
.L_x_11078:
[----:B------:R-:W-:Y:S05]  /*2db0*/  @P2 BRA `(.L_x_11077) ;  /* 0x0000001800d42947 */ /* 0x000fea0003800000 */
[----:B-1----:R-:W2:Y:S04]  /*2dc0*/  LDL R6, [R1+0x14] ;  /* 0x0000140001067983 */ /* 0x002ea80000100800 */
[----:B------:R-:W3:Y:S01]  /*2dd0*/  LDL R14, [R1+0x10] ;  /* 0x00001000010e7983 */ /* 0x000ee20000100800 */
[----:B------:R-:W-:Y:S01]  /*2de0*/  IMAD.MOV.U32 R5, RZ, RZ, 0x20 ;  /* 0x00000020ff057424 */ /* 0x000fe200078e00ff */
[----:B------:R-:W-:Y:S01]  /*2df0*/  BSSY B1, `(.L_x_11082) ;  /* 0x0000071000017945 */ /* 0x000fe20003800000 */
[----:B------:R-:W-:-:S03]  /*2e00*/  IMAD R4, R17, 0x2800, RZ ;  /* 0x0000280011047824 */ /* 0x000fc600078e02ff */
[----:B------:R-:W-:-:S04]  /*2e10*/  SEL R5, R5, 0xffffffe0, !P4 ;  /* 0xffffffe005057807 */ /* 0x000fc80006000000 */
[----:B--2---:R-:W-:Y:S02]  /*2e20*/  IADD3 R5, R5, R6, R4 ;  /* 0x0000000605057210 */ /* 0x004fe40007ffe004 */
[----:B---3--:R-:W-:-:S03]  /*2e30*/  ISETP.GE.AND P5, PT, R14, R27, PT ;  /* 0x0000001b0e00720c */ /* 0x008fc60003fa6270 */
[----:B------:R-:W-:-:S06]  /*2e40*/  IMAD.IADD R4, R16, 0x1, R5 ;  /* 0x0000000110047824 */ /* 0x000fcc00078e0205 */
[----:B------:R-:W1:Y:S04]  /*2e50*/  LDS.128 R4, [R4+0xe000] ;  /* 0x00e0000004047984 */ /* 0x000e680000000c00 */
[----:B------:R-:W-:Y:S05]  /*2e60*/  @P5 BRA `(.L_x_11083) ;  /* 0x0000000400a45947 */ /* 0x000fea0003800000 */
[--C-:B------:R-:W-:Y:S02]  /*2e70*/  SHF.R.U32.HI R10, RZ, 0x8, R9.reuse ;  /* 0x00000008ff0a7819 */ /* 0x100fe40000011609 */
[----:B------:R-:W-:Y:S02]  /*2e80*/  SHF.R.U32.HI R27, RZ, 0x18, R9 ;  /* 0x00000018ff1b7819 */ /* 0x000fe40000011609 */
[----:B------:R-:W-:Y:S01]  /*2e90*/  LOP3.LUT R8, R9, 0xff, RZ, 0xc0, !PT ;  /* 0x000000ff09087812 */ /* 0x000fe200078ec0ff */
[----:B------:R-:W-:Y:S01]  /*2ea0*/  IMAD.SHL.U32 R10, R10, 0x100, RZ ;  /* 0x000001000a0a7824 */ /* 0x000fe200078e00ff */
[----:B------:R-:W-:Y:S02]  /*2eb0*/  SHF.R.U32.HI R24, RZ, 0x8, R11 ;  /* 0x00000008ff187819 */ /* 0x000fe4000001160b */
[----:B------:R-:W-:Y:S02]  /*2ec0*/  SHF.R.U32.HI R25, RZ, 0x10, R9 ;  /* 0x00000010ff197819 */ /* 0x000fe40000011609 */
[----:B------:R-:W-:-:S02]  /*2ed0*/  LOP3.LUT R14, R11, 0xff0000ff, RZ, 0xc0, !PT ;  /* 0xff0000ff0b0e7812 */ /* 0x000fc400078ec0ff */
[----:B------:R-:W-:Y:S01]  /*2ee0*/  SHF.R.U32.HI R15, RZ, 0x10, R11 ;  /* 0x00000010ff0f7819 */ /* 0x000fe2000001160b */
[----:B------:R-:W-:Y:S01]  /*2ef0*/  IMAD.SHL.U32 R11, R24, 0x100, RZ ;  /* 0x00000100180b7824 */ /* 0x000fe200078e00ff */
[----:B------:R-:W-:Y:S01]  /*2f00*/  PRMT R9, R27, 0x654, R8 ;  /* 0x000006541b097816 */ /* 0x000fe20000000008 */
[----:B-1----:R-:W-:Y:S01]  /*2f10*/  IMAD.MOV.U32 R8, RZ, RZ, R4 ;  /* 0x000000ffff087224 */ /* 0x002fe200078e0004 */
[----:B------:R-:W-:Y:S01]  /*2f20*/  F2FP.F16.E4M3.UNPACK_B R4, R5 ;  /* 0x00000005ff04723e */ /* 0x000fe200020006ff */
[----:B------:R-:W-:Y:S01]  /*2f30*/  IMAD.U32 R15, R15, 0x10000, RZ ;  /* 0x000100000f0f7824 */ /* 0x000fe200078e00ff */
[----:B------:R-:W-:Y:S01]  /*2f40*/  LOP3.LUT R9, R9, 0xff00, R10, 0xf8, !PT ;  /* 0x0000ff0009097812 */ /* 0x000fe200078ef80a */
[----:B------:R-:W-:Y:S01]  /*2f50*/  IMAD.U32 R10, R25, 0x10000, RZ ;  /* 0x00010000190a7824 */ /* 0x000fe200078e00ff */
[----:B------:R-:W-:Y:S02]  /*2f60*/  LOP3.LUT R14, R14, 0xff00, R11, 0xf8, !PT ;  /* 0x0000ff000e0e7812 */ /* 0x000fe400078ef80b */
[----:B------:R-:W-:-:S02]  /*2f70*/  F2FP.F16.E4M3.UNPACK_B R11, R62.H1 ;  /* 0x0000003eff0b723e */ /* 0x000fc400030006ff */
        /* <DEDUP_REMOVED lines=88> */
.L_x_11083:
[----:B------:R-:W-:Y:S05]  /*3500*/  BSYNC B1 ;  /* 0x0000000000017941 */ /* 0x000fea0003800000 */
.L_x_11082:
[----:B-1----:R1:W-:Y:S01]  /*3510*/  STG.E.128 desc[UR40][R12.64+0x20], R4 ;  /* 0x000020040c007986 */ /* 0x0023e2000c101d28 */
[----:B------:R-:W-:Y:S05]  /*3520*/  BRA `(.L_x_11077) ;  /* 0x0000001000f87947 */ /* 0x000fea0003800000 */
.L_x_11071:
[----:B------:R-:W-:Y:S01]  /*3530*/  IMAD R5, R2, -0xa0, R31 ;  /* 0xffffff6002057824 */ /* 0x000fe200078e021f */
[----:B------:R-:W2:Y:S04]  /*3540*/  LDL.LU R66, [R1] ;  /* 0x0000000001427983 */ /* 0x000ea80000300800 */
[----:B------:R-:W-:Y:S01]  /*3550*/  VIMNMX R5, R5, 0xa0, PT ;  /* 0x000000a005057848 */ /* 0x000fe20003fe0100 */
[----:B------:R-:W3:Y:S01]  /*3560*/  LDL R64, [R1+0x8] ;  /* 0x0000080001407983 */ /* 0x000ee20000100800 */
[----:B------:R-:W-:Y:S02]  /*3570*/  CS2R R8, SRZ ;  /* 0x0000000000087805 */ /* 0x000fe4000001ff00 */
[----:B------:R-:W-:Y:S02]  /*3580*/  CS2R R10, SRZ ;  /* 0x00000000000a7805 */ /* 0x000fe4000001ff00 */
[----:B------:R-:W-:-:S04]  /*3590*/  ISETP.GE.AND P1, PT, R22, R5, PT ;  /* 0x000000051600720c */ /* 0x000fc80003f26270 */
[----:B------:R-:W-:-:S13]  /*35a0*/  ISETP.GE.OR P0, PT, R18, R27, P1 ;  /* 0x0000001b1200720c */ /* 0x000fda0000f06670 */
[----:B------:R-:W0:Y:S01]  /*35b0*/  @!P0 LDC.64 R12, c[0x0][0x3e8] ;  /* 0x0000fa00ff0c8b82 */ /* 0x000e220000000a00 */
[----:B------:R-:W-:Y:S02]  /*35c0*/  @!P0 IMAD.MOV.U32 R5, RZ, RZ, R68 ;  /* 0x000000ffff058224 */ /* 0x000fe400078e0044 */
[----:B------:R-:W-:-:S04]  /*35d0*/  @!P0 IMAD R6, R57, R2, RZ ;  /* 0x0000000239068224 */ /* 0x000fc800078e02ff */
[----:B------:R-:W-:Y:S01]  /*35e0*/  @!P0 IMAD R6, R65, R34, R6 ;  /* 0x0000002241068224 */ /* 0x000fe200078e0206 */
[----:B------:R-:W1:Y:S01]  /*35f0*/  @!P0 LDC.64 R24, c[0x0][0x400] ;  /* 0x00010000ff188b82 */ /* 0x000e620000000a00 */
[----:B0-----:R-:W-:Y:S01]  /*3600*/  @!P0 IADD3 R12, P5, P6, R42, R12, R4 ;  /* 0x0000000c2a0c8210 */ /* 0x001fe20007ebe004 */
[----:B------:R-:W-:-:S03]  /*3610*/  @!P0 IMAD.MOV.U32 R4, RZ, RZ, R36 ;  /* 0x000000ffff048224 */ /* 0x000fc600078e0024 */
[----:B------:R-:W-:Y:S01]  /*3620*/  @!P0 IADD3.X R13, R59, R13, R26, P5, P6 ;  /* 0x0000000d3b0d8210 */ /* 0x000fe20002fec41a */
[----:B------:R-:W-:-:S03]  /*3630*/  @!P0 IMAD.WIDE.U32 R4, R2, R34, R4 ;  /* 0x0000002202048225 */ /* 0x000fc600078e0004 */
[----:B-1----:R-:W-:-:S04]  /*3640*/  @!P0 IADD3 R24, P5, R4, R24, RZ ;  /* 0x0000001804188210 */ /* 0x002fc80007fbe0ff */
[----:B------:R-:W-:Y:S02]  /*3650*/  @!P0 IADD3.X R25, R25, R6, R5, P5, !PT ;  /* 0x0000000619198210 */ /* 0x000fe40002ffe405 */
[----:B------:R-:W-:Y:S02]  /*3660*/  CS2R R4, SRZ ;  /* 0x0000000000047805 */ /* 0x000fe4000001ff00 */
[----:B------:R-:W-:Y:S01]  /*3670*/  CS2R R6, SRZ ;  /* 0x0000000000067805 */ /* 0x000fe2000001ff00 */
[----:B------:R-:W4:Y:S05]  /*3680*/  @!P0 LDG.E.128 R8, desc[UR40][R24.64] ;  /* 0x0000002818088981 */ /* 0x000f2a000c1e1d00 */
[----:B------:R-:W5:Y:S01]  /*3690*/  @!P0 LDG.E.128 R4, desc[UR40][R12.64] ;  /* 0x000000280c048981 */ /* 0x000f62000c1e1d00 */
[----:B------:R-:W-:-:S02]  /*36a0*/  ISETP.GE.AND P0, PT, R18, R27, PT ;  /* 0x0000001b1200720c */ /* 0x000fc40003f06270 */
[----:B--2---:R-:W-:-:S11]  /*36b0*/  LOP3.LUT R66, R66, 0xfffffffe, RZ, 0xc0, !PT ;  /* 0xfffffffe42427812 */ /* 0x004fd600078ec0ff */
[----:B------:R-:W-:-:S05]  /*36c0*/  @P0 LOP3.LUT R66, R66, 0x1, RZ, 0xfc, !PT ;  /* 0x0000000142420812 */ /* 0x000fca00078efcff */
[----:B------:R0:W-:Y:S01]  /*36d0*/  STL [R1], R66 ;  /* 0x0000004201007387 */ /* 0x0001e20000100800 */
[----:B---3--:R-:W-:Y:S01]  /*36e0*/  ISETP.NE.AND P0, PT, R64, 0x3, PT ;  /* 0x000000034000780c */ /* 0x008fe20003f05270 */
[----:B----4-:R-:W-:Y:S02]  /*36f0*/  IMAD.MOV.U32 R82, RZ, RZ, R8 ;  /* 0x000000ffff527224 */ /* 0x010fe400078e0008 */
[----:B------:R-:W-:Y:S02]  /*3700*/  IMAD.MOV.U32 R80, RZ, RZ, R10 ;  /* 0x000000ffff507224 */ /* 0x000fe400078e000a */
[----:B-----5:R-:W-:Y:S02]  /*3710*/  IMAD.MOV.U32 R81, RZ, RZ, R4 ;  /* 0x000000ffff517224 */ /* 0x020fe400078e0004 */
[----:B------:R-:W-:-:S06]  /*3720*/  IMAD.MOV.U32 R78, RZ, RZ, R6 ;  /* 0x000000ffff4e7224 */ /* 0x000fcc00078e0006 */
[----:B0-----:R-:W-:Y:S05]  /*3730*/  @!P0 BRA `(.L_x_11084) ;  /* 0x0000000000048947 */ /* 0x001fea0003800000 */
[----:B------:R-:W-:Y:S01]  /*3740*/  BPT.TRAP 0x1 ;  /* 0x000000040000795c */ /* 0x000fe20000300000 */
.L_x_11084:
[----:B------:R-:W-:Y:S01]  /*3750*/  IMAD R74, R17, 0x8, R16 ;  /* 0x00000008114a7824 */ /* 0x000fe200078e0210 */
[----:B------:R-:W-:Y:S01]  /*3760*/  SHF.L.U32 R75, R23, 0x1f, RZ ;  /* 0x0000001f174b7819 */ /* 0x000fe200000006ff */
[----:B------:R-:W0:Y:S01]  /*3770*/  LDC R77, c[0x0][0x2f4] ;  /* 0x0000bd00ff4d7b82 */ /* 0x000e220000000800 */
[----:B------:R-:W-:Y:S02]  /*3780*/  BSSY B1, `(.L_x_11085) ;  /* 0x0000003000017945 */ /* 0x000fe40003800000 */
[----:B------:R-:W1:Y:S02]  /*3790*/  SYNCS.PHASECHK.TRANS64.TRYWAIT P5, [R74+URZ+0x13290], R75 ;  /* 0x0132904b4a0075a7 */ /* 0x000e6400080a017f */
[----:B-1----:R-:W-:Y:S05]  /*37a0*/  @!P5 BRA `(.L_x_11086) ;  /* 0x00000118004cd947 */ /* 0x002fea0003800000 */
.L_x_11285:
[----:B------:R-:W-:Y:S05]  /*37b0*/  BSYNC B1 ;  /* 0x0000000000017941 */ /* 0x000fea0003800000 */
.L_x_11085:
[----:B0-----:R-:W-:Y:S01]  /*37c0*/  ISETP.GE.OR P5, PT, R18, R77, P1 ;  /* 0x0000004d1200720c */ /* 0x001fe20000fa6670 */
[----:B------:R-:W-:Y:S01]  /*37d0*/  ULDC.64 UR4, c[0x0][0x300] ;  /* 0x0000c00000047ab9 */ /* 0x000fe20000000a00 */
[----:B------:R-:W-:Y:S01]  /*37e0*/  SHF.R.S32.HI R12, RZ, 0x1f, R22 ;  /* 0x0000001fff0c7819 */ /* 0x000fe20000011416 */
[----:B------:R-:W-:Y:S02]  /*37f0*/  IMAD.MOV.U32 R64, RZ, RZ, R14 ;  /* 0x000000ffff407224 */ /* 0x000fe400078e000e */
[----:B------:R-:W-:Y:S02]  /*3800*/  IMAD.MOV.U32 R65, RZ, RZ, R67 ;  /* 0x000000ffff417224 */ /* 0x000fe400078e0043 */
[----:B------:R-:W-:Y:S02]  /*3810*/  IMAD R13, R12, UR4, RZ ;  /* 0x000000040c0d7c24 */ /* 0x000fe4000f8e02ff */
[----:B------:R-:W-:-:S04]  /*3820*/  IMAD.WIDE.U32 R64, R22, UR4, R64 ;  /* 0x0000000416407c25 */ /* 0x000fc8000f8e0040 */
[----:B------:R-:W-:Y:S01]  /*3830*/  IMAD R13, R22, UR5, R13 ;  /* 0x00000005160d7c24 */ /* 0x000fe2000f8e020d */
[----:B------:R-:W-:Y:S06]  /*3840*/  @P5 BRA `(.L_x_11077) ;  /* 0x0000001000305947 */ /* 0x000fec0003800000 */
[----:B------:R-:W2:Y:S04]  /*3850*/  LDL R27, [R1] ;  /* 0x00000000011b7983 */ /* 0x000ea80000100800 */
[----:B------:R-:W3:Y:S04]  /*3860*/  LDL R26, [R1+0x30] ;  /* 0x00003000011a7983 */ /* 0x000ee80000100800 */
[----:B------:R-:W4:Y:S04]  /*3870*/  LDL R25, [R1+0x34] ;  /* 0x0000340001197983 */ /* 0x000f280000100800 */
[----:B------:R-:W5:Y:S01]  /*3880*/  LDL R24, [R1+0x38] ;  /* 0x0000380001187983 */ /* 0x000f620000100800 */
[----:B------:R-:W-:Y:S01]  /*3890*/  IMAD.IADD R76, R13, 0x1, R65 ;  /* 0x000000010d4c7824 */ /* 0x000fe200078e0241 */
[----:B------:R-:W-:Y:S01]  /*38a0*/  IADD3 R67, P5, P6, R50, R64, R60 ;  /* 0x0000004032437210 */ /* 0x000fe20007ebe03c */
[----:B------:R-:W-:Y:S01]  /*38b0*/  IMAD.IADD R13, R77, 0x1, -R54 ;  /* 0x000000014d0d7824 */ /* 0x000fe200078e0a36 */
[----:B------:R-:W-:Y:S02]  /*38c0*/  BSSY B1, `(.L_x_11087) ;  /* 0x00000e8000017945 */ /* 0x000fe40003800000 */
[----:B------:R-:W-:-:S02]  /*38d0*/  IADD3.X R12, R3, R76, R69, P5, P6 ;  /* 0x0000004c030c7210 */ /* 0x000fc40002fec445 */
[----:B------:R-:W-:-:S05]  /*38e0*/  IADD3 R66, P5, R67, R62, RZ ;  /* 0x0000003e43427210 */ /* 0x000fca0007fbe0ff */
[----:B------:R-:W-:Y:S01]  /*38f0*/  IMAD.X R67, R12, 0x1, R63, P5 ;  /* 0x000000010c437824 */ /* 0x000fe200028e063f */
[C---:B--2---:R-:W-:Y:S02]  /*3900*/  LOP3.LUT P5, RZ, R27.reuse, 0x4, RZ, 0xc0, !PT ;  /* 0x000000041bff7812 */ /* 0x044fe400078ac0ff */
[----:B------:R-:W-:Y:S02]  /*3910*/  LOP3.LUT P6, RZ, R27, 0x1, RZ, 0xc0, !PT ;  /* 0x000000011bff7812 */ /* 0x000fe400078cc0ff */
[----:B------:R-:W-:-:S04]  /*3920*/  SEL R13, R54, R13, !P5 ;  /* 0x0000000d360d7207 */ /* 0x000fc80006800000 */
[----:B------:R-:W-:-:S04]  /*3930*/  SHF.R.S32.HI R12, RZ, 0x1f, R13 ;  /* 0x0000001fff0c7819 */ /* 0x000fc8000001140d */
[----:B------:R-:W-:Y:S01]  /*3940*/  LEA.HI R12, R12, R13, RZ, 0x5 ;  /* 0x0000000d0c0c7211 */ /* 0x000fe200078f28ff */
[----:B------:R-:W-:-:S03]  /*3950*/  IMAD R13, R17, 0x2800, R70 ;  /* 0x00002800110d7824 */ /* 0x000fc600078e0246 */
[----:B------:R-:W-:Y:S01]  /*3960*/  SHF.R.S32.HI R12, RZ, 0x5, R12 ;  /* 0x00000005ff0c7819 */ /* 0x000fe2000001140c */
[----:B------:R-:W-:-:S03]  /*3970*/  IMAD.IADD R13, R16, 0x1, R13 ;  /* 0x00000001100d7824 */ /* 0x000fc600078e020d */
[----:B------:R-:W-:-:S05]  /*3980*/  LEA.HI.SX32 R12, R21, R12, 0x1c ;  /* 0x0000000c150c7211 */ /* 0x000fca00078fe2ff */
[----:B------:R-:W-:-:S05]  /*3990*/  IMAD.SHL.U32 R79, R12, 0x10, RZ ;  /* 0x000000100c4f7824 */ /* 0x000fca00078e00ff */
[----:B---3--:R-:W-:-:S04]  /*39a0*/  LOP3.LUT R12, R26, 0x30, R79, 0xf8, !PT ;  /* 0x000000301a0c7812 */ /* 0x008fc800078ef84f */
[----:B----4-:R-:W-:-:S05]  /*39b0*/  LOP3.LUT R12, R12, R25, RZ, 0x3c, !PT ;  /* 0x000000190c0c7212 */ /* 0x010fca00078e3cff */
[----:B-----5:R-:W-:-:S04]  /*39c0*/  IMAD.IADD R12, R24, 0x1, R12 ;  /* 0x00000001180c7824 */ /* 0x020fc800078e020c */
[----:B------:R-:W-:-:S05]  /*39d0*/  IMAD R15, R17, 0x2800, R12 ;  /* 0x00002800110f7824 */ /* 0x000fca00078e020c */
[----:B------:R-:W-:Y:S02]  /*39e0*/  IADD3 R24, R16, R15, RZ ;  /* 0x0000000f10187210 */ /* 0x000fe40007ffe0ff */
[----:B------:R-:W0:Y:S04]  /*39f0*/  LDS.128 R12, [R13+0xe000] ;  /* 0x00e000000d0c7984 */ /* 0x000e280000000c00 */
        /* <DEDUP_REMOVED lines=11> */
[--C-:B------:R-:W-:Y:S01]  /*3ab0*/  SHF.R.U32.HI R88, RZ, 0x8, R7.reuse ;  /* 0x00000008ff587819 */ /* 0x100fe20000011607 */
[----:B------:R-:W-:Y:S01]  /*3ac0*/  IMAD.SHL.U32 R83, R83, 0x100, RZ ;  /* 0x0000010053537824 */ /* 0x000fe200078e00ff */
[----:B------:R-:W-:Y:S02]  /*3ad0*/  PRMT R4, R91, 0x654, R4 ;  /* 0x000006545b047816 */ /* 0x000fe40000000004 */
[----:B------:R-:W-:Y:S02]  /*3ae0*/  SHF.R.U32.HI R89, RZ, 0x18, R7 ;  /* 0x00000018ff597819 */ /* 0x000fe40000011607 */
[----:B------:R-:W-:-:S02]  /*3af0*/  LOP3.LUT R6, R7, 0xff, RZ, 0xc0, !PT ;  /* 0x000000ff07067812 */ /* 0x000fc400078ec0ff */
[----:B------:R-:W-:Y:S02]  /*3b00*/  SHF.R.U32.HI R86, RZ, 0x10, R7 ;  /* 0x00000010ff567819 */ /* 0x000fe40000011607 */
[--C-:B------:R-:W-:Y:S02]  /*3b10*/  SHF.R.U32.HI R85, RZ, 0x8, R11.reuse ;  /* 0x00000008ff557819 */ /* 0x100fe4000001160b */
[----:B------:R-:W-:Y:S02]  /*3b20*/  LOP3.LUT R84, R11, 0xff0000ff, RZ, 0xc0, !PT ;  /* 0xff0000ff0b547812 */ /* 0x000fe400078ec0ff */
[----:B------:R-:W-:Y:S01]  /*3b30*/  SHF.R.U32.HI R7, RZ, 0x10, R11 ;  /* 0x00000010ff077819 */ /* 0x000fe2000001160b */
[----:B------:R-:W-:Y:S01]  /*3b40*/  IMAD.SHL.U32 R11, R88, 0x100, RZ ;  /* 0x00000100580b7824 */ /* 0x000fe200078e00ff */
[----:B------:R-:W-:Y:S01]  /*3b50*/  LOP3.LUT R4, R4, 0xff00, R9, 0xf8, !PT ;  /* 0x0000ff0004047812 */ /* 0x000fe200078ef809 */
[----:B------:R-:W-:Y:S01]  /*3b60*/  IMAD.U32 R9, R90, 0x10000, RZ ;  /* 0x000100005a097824 */ /* 0x000fe200078e00ff */
[----:B------:R-:W-:Y:S01]  /*3b70*/  PRMT R6, R89, 0x654, R6 ;  /* 0x0000065459067816 */ /* 0x000fe20000000006 */
[----:B------:R-:W-:Y:S01]  /*3b80*/  IMAD.SHL.U32 R85, R85, 0x100, RZ ;  /* 0x0000010055557824 */ /* 0x000fe200078e00ff */
[----:B------:R-:W-:Y:S01]  /*3b90*/  PRMT R10, R87, 0x654, R8 ;  /* 0x00000654570a7816 */ /* 0x000fe20000000008 */
[----:B------:R-:W-:Y:S01]  /*3ba0*/  IMAD.U32 R88, R5, 0x10000, RZ ;  /* 0x0001000005587824 */ /* 0x000fe200078e00ff */
[----:B------:R-:W-:Y:S01]  /*3bb0*/  LOP3.LUT R8, R6, 0xff00, R11, 0xf8, !PT ;  /* 0x0000ff0006087812 */ /* 0x000fe200078ef80b */
[----:B------:R-:W-:Y:S01]  /*3bc0*/  IMAD.U32 R90, R7, 0x10000, RZ ;  /* 0x00010000075a7824 */ /* 0x000fe200078e00ff */
[----:B------:R-:W-:Y:S01]  /*3bd0*/  LOP3.LUT R6, R4, 0xff0000, R9, 0xf8, !PT ;  /* 0x00ff000004067812 */ /* 0x000fe200078ef809 */
[----:B------:R-:W-:Y:S01]  /*3be0*/  IMAD.U32 R9, R86, 0x10000, RZ ;  /* 0x0001000056097824 */ /* 0x000fe200078e00ff */
[----:B------:R-:W-:-:S02]  /*3bf0*/  LOP3.LUT R87, R10, 0xff00, R83, 0xf8, !PT ;  /* 0x0000ff000a577812 */ /* 0x000fc400078ef853 */
[----:B------:R-:W-:Y:S02]  /*3c00*/  F2FP.F16.E4M3.UNPACK_B R86, R82.H1 ;  /* 0x00000052ff56723e */ /* 0x000fe400030006ff */
[----:B--2---:R-:W-:Y:S02]  /*3c10*/  F2FP.F16.E4M3.UNPACK_B R11, R24.H1 ;  /* 0x00000018ff0b723e */ /* 0x004fe400030006ff */
[----:B0-----:R-:W-:Y:S02]  /*3c20*/  F2FP.F16.E4M3.UNPACK_B R10, R12.H1 ;  /* 0x0000000cff0a723e */ /* 0x001fe400030006ff */
[----:B------:R-:W-:Y:S01]  /*3c30*/  LOP3.LUT R89, R84, 0xff00, R85, 0xf8, !PT ;  /* 0x0000ff0054597812 */ /* 0x000fe200078ef855 */
[----:B------:R-:W-:Y:S01]  /*3c40*/  HADD2.F32 R85, -RZ, R86.H0_H0 ;  /* 0x20000056ff557230 */ /* 0x000fe20000004100 */
        /* <DEDUP_REMOVED lines=20> */
[C---:B------:R-:W-:Y:S01]  /*3d90*/  FMUL.FTZ R88, R10.reuse, R88 ;  /* 0x000000580a587220 */ /* 0x040fe20000410000 */
[----:B------:R-:W-:Y:S01]  /*3da0*/  FFMA.FTZ R11, R10, R85, -R11 ;  /* 0x000000550a0b7223 */ /* 0x000fe2000001080b */
[----:B------:R-:W-:Y:S01]  /*3db0*/  HADD2.F32 R82, -RZ, R24.H0_H0 ;  /* 0x20000018ff527230 */ /* 0x000fe20000004100 */
[----:B------:R-:W-:Y:S01]  /*3dc0*/  LOP3.LUT R5, R89, 0xff0000, R90, 0xf8, !PT ;  /* 0x00ff000059057812 */ /* 0x000fe200078ef85a */
[----:B------:R-:W-:-:S02]  /*3dd0*/  HADD2.F32 R12, -RZ, R81.H0_H0 ;  /* 0x20000051ff0c7230 */ /* 0x000fc40000004100 */
[----:B------:R-:W-:Y:S01]  /*3de0*/  FFMA.FTZ R10, R83, R85, R88 ;  /* 0x00000055530a7223 */ /* 0x000fe20000010058 */
        /* <DEDUP_REMOVED lines=21> */
[--C-:B------:R-:W-:Y:S02]  /*3f40*/  HADD2.F32 R84, -RZ, R82.reuse.H0_H0 ;  /* 0x20000052ff547230 */ /* 0x100fe40000004100 */
[----:B------:R-:W-:Y:S01]  /*3f50*/  FMUL.FTZ R93, R86, R91 ;  /* 0x0000005b565d7220 */ /* 0x000fe20000410000 */
[----:B------:R-:W-:Y:S01]  /*3f60*/  HADD2.F32 R90, -RZ, R87.H1_H1 ;  /* 0x30000057ff5a7230 */ /* 0x000fe20000004100 */
[----:B------:R-:W-:Y:S01]  /*3f70*/  F2FP.SATFINITE.E4M3.F32.PACK_AB_MERGE_C R9, R10, R9, RZ ;  /* 0x000000090a09723e */ /* 0x000fe200048070ff */
[----:B------:R-:W-:Y:S02]  /*3f80*/  HADD2.F32 R87, -RZ, R85.H1_H1 ;  /* 0x30000055ff577230 */ /* 0x000fe40000004100 */
[----:B------:R-:W-:Y:S01]  /*3f90*/  FMUL.FTZ R91, R84, R91 ;  /* 0x0000005b545b7220 */ /* 0x000fe20000410000 */
[----:B------:R-:W-:-:S02]  /*3fa0*/  HADD2.F32 R85, -RZ, R82.H1_H1 ;  /* 0x30000052ff557230 */ /* 0x000fc40000004100 */
[-C--:B------:R-:W-:Y:S01]  /*3fb0*/  FFMA.FTZ R82, R84, R89.reuse, -R93 ;  /* 0x0000005954527223 */ /* 0x080fe2000001085d */
[----:B------:R-:W-:Y:S01]  /*3fc0*/  F2FP.F16.E4M3.UNPACK_B R84, R80 ;  /* 0x00000050ff54723e */ /* 0x000fe200020006ff */
[----:B------:R-:W-:Y:S01]  /*3fd0*/  FFMA.FTZ R86, R86, R89, R91 ;  /* 0x0000005956567223 */ /* 0x000fe2000001005b */
[----:B------:R-:W-:Y:S01]  /*3fe0*/  F2FP.F16.E4M3.UNPACK_B R80, R26 ;  /* 0x0000001aff50723e */ /* 0x000fe200020006ff */
[----:B------:R-:W-:Y:S02]  /*3ff0*/  HADD2.F32 R88, -RZ, R88.H1_H1 ;  /* 0x30000058ff587230 */ /* 0x000fe40000004100 */
[-C--:B------:R-:W-:Y:S01]  /*4000*/  FMUL.FTZ R92, R87, R90.reuse ;  /* 0x0000005a575c7220 */ /* 0x080fe20000410000 */
[--C-:B------:R-:W-:Y:S02]  /*4010*/  HADD2.F32 R89, -RZ, R84.reuse.H0_H0 ;  /* 0x20000054ff597230 */ /* 0x100fe40000004100 */
[----:B------:R-:W-:Y:S01]  /*4020*/  FMUL.FTZ R90, R85, R90 ;  /* 0x0000005a555a7220 */ /* 0x000fe20000410000 */
[----:B------:R-:W-:Y:S01]  /*4030*/  HADD2.F32 R91, -RZ, R84.H1_H1 ;  /* 0x30000054ff5b7230 */ /* 0x000fe20000004100 */
[----:B------:R-:W-:Y:S01]  /*4040*/  F2FP.F16.E4M3.UNPACK_B R84, R78 ;  /* 0x0000004eff54723e */ /* 0x000fe200020006ff */
[----:B------:R-:W-:-:S02]  /*4050*/  HADD2.F32 R78, -RZ, R80.H0_H0 ;  /* 0x20000050ff4e7230 */ /* 0x000fc40000004100 */
[-C--:B------:R-:W-:Y:S01]  /*4060*/  FFMA.FTZ R97, R85, R88.reuse, -R92 ;  /* 0x0000005855617223 */ /* 0x080fe2000001085c */
[----:B------:R-:W-:Y:S02]  /*4070*/  HADD2.F32 R26, -RZ, R14.H0_H0 ;  /* 0x2000000eff1a7230 */ /* 0x000fe40000004100 */
[----:B------:R-:W-:Y:S01]  /*4080*/  FFMA.FTZ R99, R87, R88, R90 ;  /* 0x0000005857637223 */ /* 0x000fe2000001005a */
        /* <DEDUP_REMOVED lines=8> */
[----:B------:R-:W-:Y:S01]  /*4110*/  FMUL.FTZ R91, R14, R91 ;  /* 0x0000005b0e5b7220 */ /* 0x000fe20000410000 */
[----:B------:R-:W-:Y:S01]  /*4120*/  F2FP.F16.E4M3.UNPACK_B R10, R25 ;  /* 0x00000019ff0a723e */ /* 0x000fe200020006ff */
[----:B------:R-:W-:Y:S01]  /*4130*/  FFMA.FTZ R93, R26, R85, -R93 ;  /* 0x000000551a5d7223 */ /* 0x000fe2000001085d */
[----:B------:R-:W-:Y:S01]  /*4140*/  F2FP.F16.E4M3.UNPACK_B R11, R7 ;  /* 0x00000007ff0b723e */ /* 0x000fe200020006ff */
[----:B------:R-:W-:Y:S01]  /*4150*/  FFMA.FTZ R26, R78, R85, R89 ;  /* 0x000000554e1a7223 */ /* 0x000fe20000010059 */
[----:B------:R-:W-:Y:S01]  /*4160*/  F2FP.SATFINITE.E4M3.F32.PACK_AB_MERGE_C R24, R83, R24, R9 ;  /* 0x000000185318723e */ /* 0x000fe20004807009 */
[----:B------:R-:W-:Y:S01]  /*4170*/  FFMA.FTZ R91, R80, R87, R91 ;  /* 0x00000057505b7223 */ /* 0x000fe2000001005b */
[----:B------:R-:W-:Y:S01]  /*4180*/  F2FP.F16.E4M3.UNPACK_B R9, R13 ;  /* 0x0000000dff09723e */ /* 0x000fe200020006ff */
[----:B------:R-:W-:Y:S01]  /*4190*/  FFMA.FTZ R14, R14, R87, -R95 ;  /* 0x000000570e0e7223 */ /* 0x000fe2000001085f */
[----:B------:R-:W-:Y:S01]  /*41a0*/  F2FP.SATFINITE.E4M3.F32.PACK_AB_MERGE_C R12, R81, R12, R8 ;  /* 0x0000000c510c723e */ /* 0x000fe20004807008 */
[----:B------:R-:W-:Y:S01]  /*41b0*/  HADD2.F32 R78, -RZ, R10.H0_H0 ;  /* 0x2000000aff4e7230 */ /* 0x000fe20000004100 */
[----:B------:R-:W-:Y:S01]  /*41c0*/  F2FP.F16.E4M3.UNPACK_B R80, R6 ;  /* 0x00000006ff50723e */ /* 0x000fe200020006ff */
[----:B------:R-:W-:Y:S01]  /*41d0*/  HADD2.F32 R83, -RZ, R11.H0_H0 ;  /* 0x2000000bff537230 */ /* 0x000fe20000004100 */
[----:B------:R-:W-:Y:S01]  /*41e0*/  F2FP.SATFINITE.E4M3.F32.PACK_AB_MERGE_C R82, R97, R82, RZ ;  /* 0x000000526152723e */ /* 0x000fe200048070ff */
[----:B------:R-:W-:Y:S01]  /*41f0*/  HADD2.F32 R8, -RZ, R9.H0_H0 ;  /* 0x20000009ff087230 */ /* 0x000fe20000004100 */
[----:B------:R-:W-:Y:S01]  /*4200*/  F2FP.F16.E4M3.UNPACK_B R25, R25.H1 ;  /* 0x00000019ff19723e */ /* 0x000fe200030006ff */
        /* <DEDUP_REMOVED lines=21> */
[-C--:B------:R-:W-:Y:S01]  /*4360*/  F2FP.F16.E4M3.UNPACK_B R88, R5.reuse.H1 ;  /* 0x00000005ff58723e */ /* 0x080fe200030006ff */
[----:B------:R-:W-:Y:S02]  /*4370*/  HADD2.F32 R80, -RZ, R25.H1_H1 ;  /* 0x30000019ff507230 */ /* 0x000fe40000004100 */
[-C--:B------:R-:W-:Y:S01]  /*4380*/  FMUL.FTZ R84, R78, R82.reuse ;  /* 0x000000524e547220 */ /* 0x080fe20000410000 */
[--C-:B------:R-:W-:Y:S02]  /*4390*/  HADD2.F32 R25, -RZ, R6.reuse.H0_H0 ;  /* 0x20000006ff197230 */ /* 0x100fe40000004100 */
[----:B------:R-:W-:Y:S01]  /*43a0*/  FMUL.FTZ R83, R7, R82 ;  /* 0x0000005207537220 */ /* 0x000fe20000410000 */
[----:B------:R-:W-:Y:S01]  /*43b0*/  HADD2.F32 R13, -RZ, R13.H1_H1 ;  /* 0x3000000dff0d7230 */ /* 0x000fe20000004100 */
[----:B------:R-:W-:Y:S01]  /*43c0*/  F2FP.SATFINITE.E4M3.F32.PACK_AB_MERGE_C R26, R91, R26, R86 ;  /* 0x0000001a5b1a723e */ /* 0x000fe20004807056 */
[----:B------:R-:W-:Y:S01]  /*43d0*/  HADD2.F32 R81, -RZ, R81.H1_H1 ;  /* 0x30000051ff517230 */ /* 0x000fe20000004100 */
[----:B------:R-:W-:Y:S01]  /*43e0*/  F2FP.F16.E4M3.UNPACK_B R87, R5 ;  /* 0x00000005ff57723e */ /* 0x000fe200020006ff */
[----:B------:R-:W-:-:S02]  /*43f0*/  HADD2.F32 R82, -RZ, R6.H1_H1 ;  /* 0x30000006ff527230 */ /* 0x000fc40000004100 */
[-C--:B------:R-:W-:Y:S01]  /*4400*/  FFMA.FTZ R6, R7, R25.reuse, -R84 ;  /* 0x0000001907067223 */ /* 0x080fe20000010854 */
[----:B------:R-:W-:Y:S01]  /*4410*/  FFMA.FTZ R7, R78, R25, R83 ;  /* 0x000000194e077223 */ /* 0x000fe20000010053 */
[CC--:B------:R-:W-:Y:S01]  /*4420*/  FMUL.FTZ R86, R80.reuse, R81.reuse ;  /* 0x0000005150567220 */ /* 0x0c0fe20000410000 */
[C---:B------:R-:W-:Y:S01]  /*4430*/  FMUL.FTZ R83, R13.reuse, R81 ;  /* 0x000000510d537220 */ /* 0x040fe20000410000 */
[----:B------:R-:W-:Y:S01]  /*4440*/  F2FP.F16.E4M3.UNPACK_B R25, R15 ;  /* 0x0000000fff19723e */ /* 0x000fe200020006ff */
[--C-:B------:R-:W-:Y:S02]  /*4450*/  HADD2.F32 R89, -RZ, R88.reuse.H0_H0 ;  /* 0x20000058ff597230 */ /* 0x100fe40000004100 */
[-C--:B------:R-:W-:Y:S01]  /*4460*/  FFMA.FTZ R13, R13, R82.reuse, -R86 ;  /* 0x000000520d0d7223 */ /* 0x080fe20000010856 */
[----:B------:R-:W-:Y:S01]  /*4470*/  FFMA.FTZ R78, R80, R82, R83 ;  /* 0x00000052504e7223 */ /* 0x000fe20000010053 */
[----:B------:R-:W-:Y:S01]  /*4480*/  F2FP.F16.E4M3.UNPACK_B R82, R27.H1 ;  /* 0x0000001bff52723e */ /* 0x000fe200030006ff */
[----:B------:R-:W-:Y:S01]  /*4490*/  HADD2.F32 R90, -RZ, R87.H0_H0 ;  /* 0x20000057ff5a7230 */ /* 0x000fe20000004100 */
[----:B------:R-:W-:Y:S01]  /*44a0*/  F2FP.F16.E4M3.UNPACK_B R15, R15.H1 ;  /* 0x0000000fff0f723e */ /* 0x000fe200030006ff */
[----:B------:R-:W-:Y:S01]  /*44b0*/  HADD2.F32 R88, -RZ, R88.H1_H1 ;  /* 0x30000058ff587230 */ /* 0x000fe20000004100 */
[----:B------:R-:W-:Y:S01]  /*44c0*/  F2FP.F16.E4M3.UNPACK_B R81, R27 ;  /* 0x0000001bff51723e */ /* 0x000fe200020006ff */
        /* <DEDUP_REMOVED lines=10> */
[C---:B------:R-:W-:Y:S01]  /*4570*/  FMUL.FTZ R89, R80.reuse, R89 ;  /* 0x0000005950597220 */ /* 0x040fe20000410000 */
[----:B------:R-:W-:Y:S02]  /*4580*/  HADD2.F32 R82, -RZ, R82.H1_H1 ;  /* 0x30000052ff527230 */ /* 0x000fe40000004100 */
[-C--:B------:R-:W-:Y:S01]  /*4590*/  FMUL.FTZ R92, R83, R90.reuse ;  /* 0x0000005a535c7220 */ /* 0x080fe20000410000 */
[----:B------:R-:W-:Y:S02]  /*45a0*/  HADD2.F32 R15, -RZ, R15.H1_H1 ;  /* 0x3000000fff0f7230 */ /* 0x000fe40000004100 */
[-C--:B------:R-:W-:Y:S01]  /*45b0*/  FFMA.FTZ R91, R80, R85.reuse, -R91 ;  /* 0x00000055505b7223 */ /* 0x080fe2000001085b */
[----:B------:R-:W-:Y:S02]  /*45c0*/  HADD2.F32 R86, -RZ, R5.H0_H0 ;  /* 0x20000005ff567230 */ /* 0x000fe40000004100 */
[----:B------:R-:W-:Y:S01]  /*45d0*/  FMUL.FTZ R90, R27, R90 ;  /* 0x0000005a1b5a7220 */ /* 0x000fe20000410000 */
[----:B------:R-:W-:Y:S01]  /*45e0*/  FFMA.FTZ R89, R4, R85, R89 ;  /* 0x0000005504597223 */ /* 0x000fe20000010059 */
[----:B------:R-:W-:-:S02]  /*45f0*/  HADD2.F32 R81, -RZ, R81.H1_H1 ;  /* 0x30000051ff517230 */ /* 0x000fc40000004100 */
[----:B------:R-:W-:Y:S01]  /*4600*/  FMUL.FTZ R94, R82, R88 ;  /* 0x00000058525e7220 */ /* 0x000fe20000410000 */
[----:B------:R-:W-:Y:S02]  /*4610*/  HADD2.F32 R80, -RZ, R87.H1_H1 ;  /* 0x30000057ff507230 */ /* 0x000fe40000004100 */
[-C--:B------:R-:W-:Y:S01]  /*4620*/  FFMA.FTZ R92, R27, R86.reuse, -R92 ;  /* 0x000000561b5c7223 */ /* 0x080fe2000001085c */
[----:B------:R-:W-:Y:S02]  /*4630*/  HADD2.F32 R84, -RZ, R84.H1_H1 ;  /* 0x30000054ff547230 */ /* 0x000fe40000004100 */
[----:B------:R-:W-:Y:S01]  /*4640*/  FFMA.FTZ R90, R83, R86, R90 ;  /* 0x00000056535a7223 */ /* 0x000fe2000001005a */
[----:B------:R-:W-:Y:S02]  /*4650*/  HADD2.F32 R25, -RZ, R25.H1_H1 ;  /* 0x30000019ff197230 */ /* 0x000fe40000004100 */
[----:B------:R-:W-:Y:S01]  /*4660*/  FMUL.FTZ R86, R81, R80 ;  /* 0x0000005051567220 */ /* 0x000fe20000410000 */
[----:B------:R-:W-:-:S02]  /*4670*/  HADD2.F32 R4, -RZ, R5.H1_H1 ;  /* 0x30000005ff047230 */ /* 0x000fc40000004100 */
[C---:B------:R-:W-:Y:S01]  /*4680*/  FMUL.FTZ R5, R15.reuse, R88 ;  /* 0x000000580f057220 */ /* 0x040fe20000410000 */
[----:B------:R-:W-:Y:S01]  /*4690*/  FFMA.FTZ R94, R15, R84, -R94 ;  /* 0x000000540f5e7223 */ /* 0x000fe2000001085e */
[----:B------:R-:W-:Y:S01]  /*46a0*/  FMUL.FTZ R80, R25, R80 ;  /* 0x0000005019507220 */ /* 0x000fe20000410000 */
[----:B------:R-:W-:Y:S01]  /*46b0*/  F2FP.SATFINITE.E4M3.F32.PACK_AB_MERGE_C R13, R11, R8, R6 ;  /* 0x000000080b0d723e */ /* 0x000fe20004807006 */
[----:B------:R-:W-:Y:S01]  /*46c0*/  FFMA.FTZ R82, R82, R84, R5 ;  /* 0x0000005452527223 */ /* 0x000fe20000010005 */
[-C--:B------:R-:W-:Y:S01]  /*46d0*/  FFMA.FTZ R25, R25, R4.reuse, -R86 ;  /* 0x0000000419197223 */ /* 0x080fe20000010856 */
[----:B------:R-:W-:Y:S01]  /*46e0*/  FFMA.FTZ R81, R81, R4, R80 ;  /* 0x0000000451517223 */ /* 0x000fe20000010050 */
[----:B------:R-:W-:Y:S02]  /*46f0*/  F2FP.SATFINITE.E4M3.F32.PACK_AB_MERGE_C R91, R94, R91, RZ ;  /* 0x0000005b5e5b723e */ /* 0x000fe400048070ff */
[----:B------:R-:W-:Y:S02]  /*4700*/  F2FP.SATFINITE.E4M3.F32.PACK_AB_MERGE_C R82, R82, R89, RZ ;  /* 0x000000595252723e */ /* 0x000fe400048070ff */
[----:B------:R-:W-:-:S02]  /*4710*/  F2FP.SATFINITE.E4M3.F32.PACK_AB_MERGE_C R15, R25, R92, R91 ;  /* 0x0000005c190f723e */ /* 0x000fc4000480705b */
[----:B------:R-:W-:Y:S02]  /*4720*/  F2FP.SATFINITE.E4M3.F32.PACK_AB_MERGE_C R25, R10, R9, R7 ;  /* 0x000000090a19723e */ /* 0x000fe40004807007 */
[----:B------:R-:W-:-:S07]  /*4730*/  F2FP.SATFINITE.E4M3.F32.PACK_AB_MERGE_C R27, R81, R90, R82 ;  /* 0x0000005a511b723e */ /* 0x000fce0004807052 */
.L_x_11088:
[----:B------:R-:W-:Y:S05]  /*4740*/  BSYNC B1 ;  /* 0x0000000000017941 */ /* 0x000fea0003800000 */
.L_x_11087:
[----:B0-----:R3:W-:Y:S01]  /*4750*/  STG.E.128 desc[UR40][R66.64], R12 ;  /* 0x0000000c42007986 */ /* 0x0017e2000c101d28 */
[----:B------:R-:W-:-:S13]  /*4760*/  ISETP.GE.AND P5, PT, R79, R77, PT ;  /* 0x0000004d4f00720c */ /* 0x000fda0003fa6270 */
[----:B------:R-:W-:Y:S05]  /*4770*/  @P5 BRA `(.L_x_11077) ;  /* 0x0000000000645947 */ /* 0x000fea0003800000 */
[--C-:B------:R-:W-:Y:S02]  /*4780*/  SHF.R.S32.HI R4, RZ, 0x1f, R79.reuse ;  /* 0x0000001fff047819 */ /* 0x100fe4000001144f */
[----:B------:R-:W-:-:S04]  /*4790*/  IADD3 R65, P5, P6, R50, R64, R79 ;  /* 0x0000004032417210 */ /* 0x000fc80007ebe04f */
[----:B------:R-:W-:Y:S02]  /*47a0*/  IADD3.X R4, R3, R76, R4, P5, P6 ;  /* 0x0000004c03047210 */ /* 0x000fe40002fec404 */
[----:B------:R-:W-:-:S05]  /*47b0*/  IADD3 R62, P5, R65, R62, RZ ;  /* 0x0000003e413e7210 */ /* 0x000fca0007fbe0ff */
[----:B------:R-:W-:-:S05]  /*47c0*/  IMAD.X R63, R4, 0x1, R63, P5 ;  /* 0x00000001043f7824 */ /* 0x000fca00028e063f */
[----:B--2---:R4:W-:Y:S01]  /*47d0*/  STG.E.128 desc[UR40][R62.64], R24 ;  /* 0x000000183e007986 */ /* 0x0049e2000c101d28 */
[----:B------:R-:W-:Y:S05]  /*47e0*/  BRA `(.L_x_11077) ;  /* 0x0000000000487947 */ /* 0x000fea0003800000 */
.L_x_11070:
[----:B0-----:R-:W2:Y:S02]  /*47f0*/  LDL R4, [R1+0x8] ;  /* 0x0000080001047983 */ /* 0x001ea40000100800 */
[----:B--2---:R-:W-:-:S13]  /*4800*/  ISETP.NE.AND P0, PT, R4, 0x3, PT ;  /* 0x000000030400780c */ /* 0x004fda0003f05270 */
[----:B------:R-:W-:Y:S05]  /*4810*/  @!P0 BRA `(.L_x_11089) ;  /* 0x0000000000048947 */ /* 0x000fea0003800000 */
[----:B------:R-:W-:Y:S01]  /*4820*/  BPT.TRAP 0x1 ;  /* 0x000000040000795c */ /* 0x000fe20000300000 */
.L_x_11089:
[----:B------:R-:W-:Y:S01]  /*4830*/  IMAD R74, R17, 0x8, R16 ;  /* 0x00000008114a7824 */ /* 0x000fe200078e0210 */
[----:B------:R-:W-:Y:S01]  /*4840*/  SHF.L.U32 R75, R23, 0x1f, RZ ;  /* 0x0000001f174b7819 */ /* 0x000fe200000006ff */
[----:B------:R-:W-:Y:S01]  /*4850*/  IMAD R4, R2, -0xa0, R31 ;  /* 0xffffff6002047824 */ /* 0x000fe200078e021f */
[----:B------:R-:W-:Y:S02]  /*4860*/  BSSY B1, `(.L_x_11090) ;  /* 0x0000004000017945 */ /* 0x000fe40003800000 */
[----:B------:R-:W0:Y:S02]  /*4870*/  SYNCS.PHASECHK.TRANS64.TRYWAIT P1, [R74+URZ+0x13290], R75 ;  /* 0x0132904b4a0075a7 */ /* 0x000e24000802017f */
[----:B------:R-:W-:Y:S01]  /*4880*/  VIMNMX R5, R4, 0xa0, PT ;  /* 0x000000a004057848 */ /* 0x000fe20003fe0100 */
[----:B0-----:R-:W-:Y:S06]  /*4890*/  @!P1 BRA `(.L_x_11091) ;  /* 0x0000010800249947 */ /* 0x001fec0003800000 */
.L_x_11286:
[----:B------:R-:W-:Y:S05]  /*48a0*/  BSYNC B1 ;  /* 0x0000000000017941 */ /* 0x000fea0003800000 */
.L_x_11090:
[----:B------:R-:W-:-:S13]  /*48b0*/  ISETP.GE.AND P1, PT, R22, R5, PT ;  /* 0x000000051600720c */ /* 0x000fda0003f26270 */
[----:B------:R-:W-:Y:S05]  /*48c0*/  @P1 BRA `(.L_x_11077) ;  /* 0x0000000000101947 */ /* 0x000fea0003800000 */
[----:B------:R-:W1:Y:S04]  /*48d0*/  @!P3 LDS.128 R4, [R73+0xe000] ;  /* 0x00e000004904b984 */ /* 0x000e680000000c00 */
[----:B------:R-:W2:Y:S04]  /*48e0*/  @!P2 LDS.128 R8, [R72+0xe000] ;  /* 0x00e000004808a984 */ /* 0x000ea80000000c00 */
[----:B-1----:R1:W-:Y:S04]  /*48f0*/  @!P3 STG.E.128 desc[UR40][R12.64], R4 ;  /* 0x000000040c00b986 */ /* 0x0023e8000c101d28 */
[----:B--2---:R1:W-:Y:S02]  /*4900*/  @!P2 STG.E.128 desc[UR40][R12.64+0x20], R8 ;  /* 0x000020080c00a986 */ /* 0x0043e4000c101d28 */
.L_x_11077:
[----:B------:R-:W-:Y:S05]  /*4910*/  BSYNC B0 ;  /* 0x0000000000007941 */ /* 0x000fea0003800000 */
.L_x_11069:
[----:B-1----:R-:W1:Y:S01]  /*4920*/  S2R R4, SR_TID.X ;  /* 0x0000000000047919 */ /* 0x002e620000002100 */
[----:B------:R-:W-:Y:S01]  /*4930*/  @!PT LDS RZ, [RZ] ;  /* 0x00000000fffff984 */ /* 0x000fe20000000800 */
[----:B------:R-:W-:Y:S01]  /*4940*/  @!PT LDS RZ, [RZ] ;  /* 0x00000000fffff984 */ /* 0x000fe20000000800 */
[----:B------:R-:W-:Y:S01]  /*4950*/  @!PT LDS RZ, [RZ] ;  /* 0x00000000fffff984 */ /* 0x000fe20000000800 */
[----:B------:R-:W-:Y:S01]  /*4960*/  @!PT LDS RZ, [RZ] ;  /* 0x00000000fffff984 */ /* 0x000fe20000000800 */
[----:B------:R5:W-:Y:S06]  /*4970*/  MEMBAR.ALL.CTA ;  /* 0x0000000000007992 */ /* 0x000bec0000008000 */
[----:B-----5:R-:W5:Y:S01]  /*4980*/  FENCE.VIEW.ASYNC.S ;  /* 0x00000000000073c6 */ /* 0x020f620000000000 */
[----:B------:R-:W-:Y:S05]  /*4990*/  WARPSYNC.ALL ;  /* 0x0000000000007948 */ /* 0x000fea0003800000 */
[----:B------:R-:W-:Y:S01]  /*49a0*/  BSSY B0, `(.L_x_11092) ;  /* 0x0000009000007945 */ /* 0x000fe20003800000 */
[----:B-1----:R-:W-:Y:S01]  /*49b0*/  LOP3.LUT R4, R4, 0x7f, RZ, 0xc0, !PT ;  /* 0x0000007f04047812 */ /* 0x002fe200078ec0ff */
[----:B-----5:R1:W-:Y:S03]  /*49c0*/  BAR.SYNC.DEFER_BLOCKING R33, 0x80 ;  /* 0x000200210000751d */ /* 0x0203e60000010000 */
[----:B------:R-:W-:-:S13]  /*49d0*/  ISETP.NE.AND P5, PT, R4, RZ, PT ;  /* 0x000000ff0400720c */ /* 0x000fda0003fa5270 */
[----:B------:R-:W-:-:S05]  /*49e0*/  @!P5 VIADD R4, R74, 0x132a0 ;  /* 0x000132a04a04d836 */ /* 0x000fca0000000000 */
[----:B------:R-:W-:-:S04]  /*49f0*/  @!P5 PRMT R4, RZ, 0x654, R4 ;  /* 0x00000654ff04d816 */ /* 0x000fc80000000004 */
[----:B------:R1:W-:Y:S01]  /*4a00*/  @!P5 SYNCS.ARRIVE.TRANS64.RED.A1T0 RZ, [R4+URZ], RZ ;  /* 0x000000ff04ffd9a7 */ /* 0x0003e2000810043f */
[----:B------:R-:W-:Y:S05]  /*4a10*/  @!P0 BRA `(.L_x_11093) ;  /* 0x0000000000048947 */ /* 0x000fea0003800000 */
[----:B------:R-:W-:Y:S01]  /*4a20*/  BPT.TRAP 0x1 ;  /* 0x000000040000795c */ /* 0x000fe20000300000 */
.L_x_11093:
[----:B------:R-:W-:Y:S05]  /*4a30*/  BSYNC B0 ;  /* 0x0000000000007941 */ /* 0x000fea0003800000 */
.L_x_11092:
[----:B------:R-:W5:Y:S01]  /*4a40*/  SYNCS.PHASECHK.TRANS64.TRYWAIT P0, [R74+URZ+0x132b0], R75 ;  /* 0x0132b04b4a0075a7 */ /* 0x000f62000800017f */
[----:B------:R-:W-:Y:S04]  /*4a50*/  BSSY B0, `(.L_x_11094) ;  /* 0x0000002000007945 */ /* 0x000fe80003800000 */
[----:B-----5:R-:W-:Y:S05]  /*4a60*/  @!P0 BRA `(.L_x_11095) ;  /* 0x0000010400c48947 */ /* 0x020fea0003800000 */
.L_x_11287:
[----:B------:R-:W-:Y:S05]  /*4a70*/  BSYNC B0 ;  /* 0x0000000000007941 */ /* 0x000fea0003800000 */
.L_x_11094:
[----:B------:R-:W-:Y:S04]  /*4a80*/  BSSY B0, `(.L_x_11096) ;  /* 0x0000013000007945 */ /* 0x000fe80003800000 */
[----:B------:R-:W-:Y:S05]  /*4a90*/  @P1 BRA `(.L_x_11097) ;  /* 0x0000000000441947 */ /* 0x000fea0003800000 */
[----:B-1----:R-:W-:Y:S01]  /*4aa0*/  IMAD.WIDE R4, R2, 0xa0, R52 ;  /* 0x000000a002047825 */ /* 0x002fe200078e0234 */
[----:B------:R-:W-:Y:S01]  /*4ab0*/  ULDC.64 UR4, c[0x0][0x328] ;  /* 0x0000ca0000047ab9 */ /* 0x000fe20000000a00 */
[----:B------:R-:W-:Y:S02]  /*4ac0*/  ULDC.64 UR6, c[0x0][0x318] ;  /* 0x0000c60000067ab9 */ /* 0x000fe40000000a00 */
[----:B------:R-:W-:Y:S02]  /*4ad0*/  IMAD.MOV.U32 R6, RZ, RZ, R48 ;  /* 0x000000ffff067224 */ /* 0x000fe400078e0030 */
[----:B------:R-:W-:Y:S02]  /*4ae0*/  IMAD.MOV.U32 R7, RZ, RZ, R71 ;  /* 0x000000ffff077224 */ /* 0x000fe400078e0047 */
[----:B------:R-:W-:Y:S02]  /*4af0*/  IMAD R5, R5, UR4, RZ ;  /* 0x0000000405057c24 */ /* 0x000fe4000f8e02ff */
[----:B------:R-:W-:Y:S01]  /*4b00*/  IMAD.WIDE.U32 R6, R4, UR4, R6 ;  /* 0x0000000404067c25 */ /* 0x000fe2000f8e0006 */
[----:B------:R-:W-:-:S03]  /*4b10*/  ULDC UR4, c[0x0][0x2f4] ;  /* 0x0000bd0000047ab9 */ /* 0x000fc60000000800 */
[----:B------:R-:W-:Y:S01]  /*4b20*/  IMAD R5, R4, UR5, R5 ;  /* 0x0000000504057c24 */ /* 0x000fe2000f8e0205 */
[----:B------:R-:W-:-:S04]  /*4b30*/  IADD3 R8, P0, R6, UR6, RZ ;  /* 0x0000000606087c10 */ /* 0x000fc8000ff1e0ff */
[----:B------:R-:W-:Y:S02]  /*4b40*/  IADD3.X R9, R7, UR7, R5, P0, !PT ;  /* 0x0000000707097c10 */ /* 0x000fe400087fe405 */
[----:B------:R-:W-:-:S13]  /*4b50*/  ISETP.GE.AND P0, PT, R18, UR4, PT ;  /* 0x0000000412007c0c */ /* 0x000fda000bf06270 */
[----:B------:R-:W1:Y:S04]  /*4b60*/  @!P0 LDS.128 R4, [R73+0x6000] ;  /* 0x0060000049048984 */ /* 0x000e680000000c00 */
[----:B-1----:R-:W-:Y:S01]  /*4b70*/  @!P0 STG.E.128 desc[UR40][R8.64], R4 ;  /* 0x0000000408008986 */ /* 0x002fe2000c101d28 */
[----:B------:R-:W-:-:S13]  /*4b80*/  ISETP.GE.AND P0, PT, R32, UR4, PT ;  /* 0x0000000420007c0c */ /* 0x000fda000bf06270 */
[----:B------:R-:W1:Y:S04]  /*4b90*/  @!P0 LDS.128 R4, [R72+0x6000] ;  /* 0x0060000048048984 */ /* 0x000e680000000c00 */
[----:B-1----:R1:W-:Y:S02]  /*4ba0*/  @!P0 STG.E.128 desc[UR40][R8.64+0x20], R4 ;  /* 0x0000200408008986 */ /* 0x0023e4000c101d28 */
.L_x_11097:
[----:B------:R-:W-:Y:S05]  /*4bb0*/  BSYNC B0 ;  /* 0x0000000000007941 */ /* 0x000fea0003800000 */
.L_x_11096:
[----:B-1----:R-:W5:Y:S01]  /*4bc0*/  LDL R4, [R1] ;  /* 0x0000000001047983 */ /* 0x002f620000100800 */
[----:B------:R-:W-:Y:S01]  /*4bd0*/  VIADD R17, R17, 0x1 ;  /* 0x0000000111117836 */ /* 0x000fe20000000000 */
[----:B------:R-:W-:Y:S01]  /*4be0*/  PLOP3.LUT P0, PT, PT, PT, PT, 0x8, 0x0 ;  /* 0x000000000000781c */ /* 0x000fe20003f0e170 */
[----:B0-----:R-:W-:Y:S01]  /*4bf0*/  @!P5 VIADD R74, R74, 0x132c0 ;  /* 0x000132c04a4ad836 */ /* 0x001fe20000000000 */
[----:B------:R-:W-:Y:S01]  /*4c00*/  @!PT LDS RZ, [RZ] ;  /* 0x00000000fffff984 */ /* 0x000fe20000000800 */
[----:B------:R-:W-:Y:S01]  /*4c10*/  @!PT LDS RZ, [RZ] ;  /* 0x00000000fffff984 */ /* 0x000fe20000000800 */
[----:B------:R-:W-:Y:S01]  /*4c20*/  @!PT LDS RZ, [RZ] ;  /* 0x00000000fffff984 */ /* 0x000fe20000000800 */
[----:B------:R-:W-:Y:S01]  /*4c30*/  @!PT LDS RZ, [RZ] ;  /* 0x00000000fffff984 */ /* 0x000fe20000000800 */
[----:B------:R0:W-:Y:S06]  /*4c40*/  MEMBAR.ALL.CTA ;  /* 0x0000000000007992 */ /* 0x0001ec0000008000 */
[----:B0-----:R-:W0:Y:S02]  /*4c50*/  FENCE.VIEW.ASYNC.S ;  /* 0x00000000000073c6 */ /* 0x001e240000000000 */
[----:B0-----:R0:W-:Y:S01]  /*4c60*/  BAR.SYNC.DEFER_BLOCKING R33, 0x80 ;  /* 0x000200210000751d */ /* 0x0011e20000010000 */
[----:B------:R-:W-:-:S02]  /*4c70*/  ISETP.NE.AND P1, PT, R17, 0x2, PT ;  /* 0x000000021100780c */ /* 0x000fc40003f25270 */
[----:B------:R-:W-:Y:S02]  /*4c80*/  @!P5 PRMT R74, RZ, 0x654, R74 ;  /* 0x00000654ff4ad816 */ /* 0x000fe4000000004a */
[----:B------:R-:W-:Y:S02]  /*4c90*/  SEL R17, R17, RZ, P1 ;  /* 0x000000ff11117207 */ /* 0x000fe40000800000 */
[----:B------:R0:W-:Y:S01]  /*4ca0*/  @!P5 SYNCS.ARRIVE.TRANS64.RED.A1T0 RZ, [R74+URZ], RZ ;  /* 0x000000ff4affd9a7 */ /* 0x0001e2000810043f */
[----:B-----5:R-:W-:Y:S02]  /*4cb0*/  LOP3.LUT P6, RZ, R4, 0x2, RZ, 0xc0, !PT ;  /* 0x0000000204ff7812 */ /* 0x020fe400078cc0ff */
[----:B------:R-:W-:-:S04]  /*4cc0*/  SEL R4, RZ, 0x1, P1 ;  /* 0x00000001ff047807 */ /* 0x000fc80000800000 */
[----:B------:R-:W-:-:S07]  /*4cd0*/  LOP3.LUT R23, R23, R4, RZ, 0x3c, !PT ;  /* 0x0000000417177212 */ /* 0x000fce00078e3cff */
[----:B0-----:R-:W-:Y:S05]  /*4ce0*/  @P6 BRA `(.L_x_11098) ;  /* 0xffffffd4002c6947 */ /* 0x001fea000383ffff */
.L_x_11064:
[----:B------:R-:W-:Y:S04]  /*4cf0*/  BSSY B0, `(.L_x_11099) ;  /* 0x0000004000007945 */ /* 0x000fe80003800000 */
[----:B------:R-:W-:Y:S05]  /*4d00*/  @P0 BRA `(.L_x_11100) ;  /* 0x0000000000080947 */ /* 0x000fea0003800000 */
[----:B------:R-:W0:Y:S02]  /*4d10*/  FENCE.VIEW.ASYNC.G ;  /* 0x00000000000073c6 */ /* 0x000e240000000100 */
[----:B0-----:R-:W-:Y:S06]  /*4d20*/  BAR.ARV 0xc, 0x200 ;  /* 0x0308000000007b1d */ /* 0x001fec0000002000 */
.L_x_11100:
[----:B------:R-:W-:Y:S05]  /*4d30*/  BSYNC B0 ;  /* 0x0000000000007941 */ /* 0x000fea0003800000 */
.L_x_11099:
[----:B------:R-:W2:Y:S01]  /*4d40*/  LDL R2, [R1+0x58] ;  /* 0x0000580001027983 */ /* 0x000ea20000100800 */
[----:B------:R-:W-:Y:S01]  /*4d50*/  ULDC.64 UR4, c[0x0][0x990] ;  /* 0x0002640000047ab9 */ /* 0x000fe20000000a00 */
[----:B------:R-:W-:Y:S02]  /*4d60*/  ULDC.64 UR6, c[0x0][0x998] ;  /* 0x0002660000067ab9 */ /* 0x000fe40000000a00 */
[----:B------:R-:W4:Y:S04]  /*4d70*/  LDL R5, [R1+0x3c] ;  /* 0x00003c0001057983 */ /* 0x000f280000100800 */
[----:B---3--:R-:W3:Y:S01]  /*4d80*/  LDL R14, [R1+0x28] ;  /* 0x00002800010e7983 */ /* 0x008ee20000100800 */
        /* <DEDUP_REMOVED lines=10> */
[C---:B----4-:R-:W-:Y:S02]  /*4e30*/  @P0 IMAD R7, R5.reuse, R7, R0 ;  /* 0x0000000705070224 */ /* 0x050fe400078e0200 */
[----:B------:R-:W-:Y:S01]  /*4e40*/  @P0 IMAD.WIDE.U32 R2, R5, R6, RZ ;  /* 0x0000000605020225 */ /* 0x000fe200078e00ff */
[----:B---3--:R-:W-:-:S03]  /*4e50*/  @P0 SHF.R.S32.HI R15, RZ, 0x1f, R14 ;  /* 0x0000001fff0f0819 */ /* 0x008fc6000001140e */
        /* <DEDUP_REMOVED lines=28> */
[----:B0-----:R-:W-:Y:S02]  /*5020*/  CS2R R8, SRZ ;  /* 0x0000000000087805 */ /* 0x001fe4000001ff00 */
        /* <DEDUP_REMOVED lines=13> */
[----:B--2---:R-:W-:Y:S01]  /*5100*/  FMUL.FTZ R0, R3, R0 ;  /* 0x0000000003007220 */ /* 0x004fe20000410000 */
[----:B------:R-:W-:-:S03]  /*5110*/  IMAD.MOV.U32 R3, RZ, RZ, RZ ;  /* 0x000000ffff037224 */ /* 0x000fc600078e00ff */
[----:B------:R-:W-:Y:S01]  /*5120*/  FMUL.FTZ R2, R0, UR4 ;  /* 0x0000000400027c20 */ /* 0x000fe20008410000 */
[----:B------:R-:W-:Y:S06]  /*5130*/  @!P1 BRA `(.L_x_11101) ;  /* 0x00000084004c9947 */ /* 0x000fec0003800000 */
[----:B------:R-:W0:Y:S01]  /*5140*/  S2R R35, SR_TID.X ;  /* 0x0000000000237919 */ /* 0x000e220000002100 */
[----:B------:R-:W-:Y:S01]  /*5150*/  VIADD R30, R16, 0xb000 ;  /* 0x0000b000101e7836 */ /* 0x000fe20000000000 */
[----:B------:R-:W-:Y:S04]  /*5160*/  BSSY B6, `(.L_x_11102) ;  /* 0x000001e000067945 */ /* 0x000fe80003800000 */
[----:B------:R-:W-:Y:S02]  /*5170*/  LOP3.LUT P0, RZ, R30, 0x9f, RZ, 0xc0, !PT ;  /* 0x0000009f1eff7812 */ /* 0x000fe4000780c0ff */
[----:B0-----:R-:W-:-:S04]  /*5180*/  IADD3 R38, R35, -0x80, RZ ;  /* 0xffffff8023267810 */ /* 0x001fc80007ffe0ff */
        /* <DEDUP_REMOVED lines=27> */
.L_x_11103:
[----:B------:R-:W-:Y:S05]  /*5340*/  BSYNC B6 ;  /* 0x0000000000067941 */ /* 0x000fea0003800000 */
.L_x_11102:
        /* <DEDUP_REMOVED lines=13> */
.L_x_11107:
[----:B-1----:R1:W2:Y:S02]  /*5420*/  SYNCS.PHASECHK.TRANS64.TRYWAIT P0, [R16+URZ+0x13200], R3 ;  /* 0x01320003100075a7 */ /* 0x0022a4000800017f */
[----:B--2---:R-:W-:Y:S05]  /*5430*/  @!P0 NANOSLEEP.SYNCS 0x989680 ;  /* 0x009896800000895d */ /* 0x004fea0003900000 */
[----:B------:R-:W2:Y:S02]  /*5440*/  @!P0 SYNCS.PHASECHK.TRANS64 P0, [R16+URZ+0x13200], R3 ;  /* 0x01320003100085a7 */ /* 0x000ea4000800007f */
[----:B--2---:R-:W-:Y:S05]  /*5450*/  @!P0 BRA `(.L_x_11107) ;  /* 0xfffffffc00f08947 */ /* 0x004fea000383ffff */
.L_x_11106:
[----:B------:R-:W-:Y:S05]  /*5460*/  BSYNC B0 ;  /* 0x0000000000007941 */ /* 0x000fea0003800000 */
.L_x_11105:
[----:B------:R-:W-:Y:S05]  /*5470*/  BRA `(.L_x_11108) ;  /* 0x0000002800287947 */ /* 0x000fea0003800000 */
.L_x_11104:
        /* <DEDUP_REMOVED lines=32> */
.L_x_11110:
[----:B------:R-:W-:Y:S05]  /*5680*/  BSYNC B6 ;  /* 0x0000000000067941 */ /* 0x000fea0003800000 */
.L_x_11109:
        /* <DEDUP_REMOVED lines=12> */
.L_x_11293:
        /* <DEDUP_REMOVED lines=9> */
[----:B-----5:R-:W-:-:S04]  /*57e0*/  LEA.HI R5, R6, R6, RZ, 0x1 ;  /* 0x0000000606057211 */ /* 0x020fc800078f08ff */
[----:B------:R-:W-:-:S05]  /*57f0*/  LOP3.LUT R5, R5, 0xfffffffe, RZ, 0xc0, !PT ;  /* 0xfffffffe05057812 */ /* 0x000fca00078ec0ff */
[----:B------:R-:W-:-:S05]  /*5800*/  IMAD.IADD R5, R6, 0x1, -R5 ;  /* 0x0000000106057824 */ /* 0x000fca00078e0a05 */
[----:B------:R-:W-:Y:S01]  /*5810*/  SHF.L.U32 R25, R5, 0x1f, RZ ;  /* 0x0000001f05197819 */ /* 0x000fe200000006ff */
[----:B------:R-:W-:Y:S06]  /*5820*/  @P0 BRA `(.L_x_11115) ;  /* 0x0000000000580947 */ /* 0x000fec0003800000 */
[----:B------:R-:W4:Y:S01]  /*5830*/  LDL R15, [R1+0x10] ;  /* 0x00001000010f7983 */ /* 0x000f220000100800 */
[----:B------:R-:W-:-:S03]  /*5840*/  ULDC UR4, c[0x0][0x3f4] ;  /* 0x0000fd0000047ab9 */ /* 0x000fc60000000800 */
[----:B0-----:R-:W4:Y:S01]  /*5850*/  LDL R24, [R1+0x64] ;  /* 0x0000640001187983 */ /* 0x001f220000100800 */
[----:B------:R-:W-:Y:S02]  /*5860*/  ISETP.GE.AND P4, PT, R156, UR4, PT ;  /* 0x000000049c007c0c */ /* 0x000fe4000bf86270 */
[----:B------:R-:W-:Y:S02]  /*5870*/  CS2R R10, SRZ ;  /* 0x00000000000a7805 */ /* 0x000fe4000001ff00 */
[----:B------:R-:W-:Y:S02]  /*5880*/  CS2R R8, SRZ ;  /* 0x0000000000087805 */ /* 0x000fe4000001ff00 */
[----:B------:R-:W-:-:S07]  /*5890*/  CS2R R20, SRZ ;  /* 0x0000000000147805 */ /* 0x000fce000001ff00 */
[----:B------:R-:W-:Y:S02]  /*58a0*/  @!P4 SHF.R.S32.HI R12, RZ, 0x1f, R156 ;  /* 0x0000001fff0cc819 */ /* 0x000fe4000001149c */
[C---:B--2---:R-:W-:Y:S02]  /*58b0*/  @!P4 IADD3 R26, P1, R156.reuse, R14, RZ ;  /* 0x0000000e9c1ac210 */ /* 0x044fe40007f3e0ff */
[----:B-1----:R-:W-:-:S04]  /*58c0*/  @!P4 IADD3 R4, P0, R156, R27, RZ ;  /* 0x0000001b9c04c210 */ /* 0x002fc80007f1e0ff */
[----:B---3--:R-:W-:-:S05]  /*58d0*/  @!P4 IADD3.X R5, R0, R12, RZ, P0, !PT ;  /* 0x0000000c0005c210 */ /* 0x008fca00007fe4ff */
[----:B------:R0:W5:Y:S01]  /*58e0*/  @!P4 LD.E.64 R20, desc[UR40][R4.64] ;  /* 0x000000280414c980 */ /* 0x000162000c101b00 */
[----:B----4-:R-:W-:-:S13]  /*58f0*/  ISETP.GE.AND P5, PT, R15, UR4, PT ;  /* 0x000000040f007c0c */ /* 0x010fda000bfa6270 */
[----:B------:R-:W-:Y:S01]  /*5900*/  @!P5 IADD3 R6, P2, R15, R27, RZ ;  /* 0x0000001b0f06d210 */ /* 0x000fe20007f5e0ff */
[----:B------:R-:W-:Y:S01]  /*5910*/  @!P4 IMAD.X R27, R3, 0x1, R12, P1 ;  /* 0x00000001031bc824 */ /* 0x000fe200008e060c */
[----:B------:R-:W-:Y:S02]  /*5920*/  @!P5 IADD3 R14, P3, R15, R14, RZ ;  /* 0x0000000e0f0ed210 */ /* 0x000fe40007f7e0ff */
[----:B------:R-:W-:Y:S01]  /*5930*/  CS2R R12, SRZ ;  /* 0x00000000000c7805 */ /* 0x000fe2000001ff00 */
[--C-:B------:R-:W-:Y:S02]  /*5940*/  @!P5 IMAD.X R7, R0, 0x1, R24.reuse, P2 ;  /* 0x000000010007d824 */ /* 0x100fe400010e0618 */
[----:B------:R-:W-:-:S03]  /*5950*/  @!P5 IMAD.X R15, R3, 0x1, R24, P3 ;  /* 0x00000001030fd824 */ /* 0x000fc600018e0618 */
[----:B------:R0:W5:Y:S04]  /*5960*/  @!P4 LD.E.64 R12, desc[UR40][R26.64] ;  /* 0x000000281a0cc980 */ /* 0x000168000c101b00 */
[----:B------:R0:W5:Y:S04]  /*5970*/  @!P5 LD.E.64 R10, desc[UR40][R6.64] ;  /* 0x00000028060ad980 */ /* 0x000168000c101b00 */
[----:B------:R0:W5:Y:S02]  /*5980*/  @!P5 LD.E.64 R8, desc[UR40][R14.64] ;  /* 0x000000280e08d980 */ /* 0x000164000c101b00 */
.L_x_11115:
[----:B------:R-:W-:Y:S05]  /*5990*/  BSYNC B1 ;  /* 0x0000000000017941 */ /* 0x000fea0003800000 */
.L_x_11114:
[----:B------:R-:W1:Y:S01]  /*59a0*/  SYNCS.PHASECHK.TRANS64.TRYWAIT P0, [R16+URZ+0x13200], R25 ;  /* 0x01320019100075a7 */ /* 0x000e62000800017f */
[----:B---3--:R-:W-:Y:S01]  /*59b0*/  IMAD R0, R32, -0xc0, R29 ;  /* 0xffffff4020007824 */ /* 0x008fe200078e021d */
[----:B------:R-:W-:Y:S04]  /*59c0*/  BSSY B1, `(.L_x_11116) ;  /* 0x0000004000017945 */ /* 0x000fe80003800000 */
[----:B----4-:R-:W-:-:S04]  /*59d0*/  VIMNMX R3, R0, 0xc0, PT ;  /* 0x000000c000037848 */ /* 0x010fc80003fe0100 */
[----:B------:R-:W-:Y:S01]  /*59e0*/  ISETP.GE.AND P1, PT, R22, R3, PT ;  /* 0x000000031600720c */ /* 0x000fe20003f26270 */
[----:B-1----:R-:W-:-:S12]  /*59f0*/  @!P0 BRA `(.L_x_11117) ;  /* 0x000000f800648947 */ /* 0x002fd80003800000 */
.L_x_11294:
[----:B------:R-:W-:Y:S05]  /*5a00*/  BSYNC B1 ;  /* 0x0000000000017941 */ /* 0x000fea0003800000 */
.L_x_11116:
[----:B------:R-:W-:Y:S05]  /*5a10*/  @P1 BRA `(.L_x_11118) ;  /* 0x00000020009c1947 */ /* 0x000fea0003800000 */
[----:B------:R-:W3:Y:S01]  /*5a20*/  LDL R0, [R1+0x10] ;  /* 0x0000100001007983 */ /* 0x000ee20000100800 */
[----:B------:R-:W4:Y:S03]  /*5a30*/  LDC R3, c[0x0][0x3f4] ;  /* 0x0000fd00ff037b82 */ /* 0x000f260000000800 */
[----:B------:R0:W5:Y:S01]  /*5a40*/  LDL R36, [R1+0x14] ;  /* 0x0000140001247983 */ /* 0x0001620000100800 */
[----:B------:R-:W-:Y:S01]  /*5a50*/  BSSY B1, `(.L_x_11119) ;  /* 0x000007b000017945 */ /* 0x000fe20003800000 */
[-C--:B----4-:R-:W-:Y:S02]  /*5a60*/  ISETP.GE.AND P0, PT, R156, R3.reuse, PT ;  /* 0x000000039c00720c */ /* 0x090fe40003f06270 */
[----:B---3--:R-:W-:-:S11]  /*5a70*/  ISETP.GE.AND P1, PT, R0, R3, PT ;  /* 0x000000030000720c */ /* 0x008fd60003f26270 */
[----:B0-----:R-:W-:Y:S05]  /*5a80*/  @P0 BRA `(.L_x_11120) ;  /* 0x0000000400dc0947 */ /* 0x001fea0003800000 */
[----:B-----5:R-:W-:Y:S01]  /*5a90*/  IMAD.IADD R0, R16, 0x1, R36 ;  /* 0x0000000110007824 */ /* 0x020fe200078e0224 */
[----:B--2---:R-:W-:Y:S02]  /*5aa0*/  SHF.R.U32.HI R14, RZ, 0x8, R20 ;  /* 0x00000008ff0e7819 */ /* 0x004fe40000011614 */
[----:B------:R-:W-:Y:S02]  /*5ab0*/  LOP3.LUT R3, R20, 0xff, RZ, 0xc0, !PT ;  /* 0x000000ff14037812 */ /* 0x000fe400078ec0ff */
[----:B------:R-:W0:Y:S01]  /*5ac0*/  LDS.128 R4, [R0+0xb000] ;  /* 0x00b0000000047984 */ /* 0x000e220000000c00 */
[----:B------:R-:W-:Y:S02]  /*5ad0*/  LOP3.LUT R14, R14, 0xff, RZ, 0xc0, !PT ;  /* 0x000000ff0e0e7812 */ /* 0x000fe400078ec0ff */
[----:B------:R-:W-:Y:S02]  /*5ae0*/  SHF.R.U32.HI R24, RZ, 0x8, R21 ;  /* 0x00000008ff187819 */ /* 0x000fe40000011615 */
[----:B------:R-:W-:-:S02]  /*5af0*/  SHF.R.U32.HI R27, RZ, 0x8, R13 ;  /* 0x00000008ff1b7819 */ /* 0x000fc4000001160d */
[----:B------:R-:W-:Y:S02]  /*5b00*/  PRMT R3, R14, 0x7604, R3 ;  /* 0x000076040e037816 */ /* 0x000fe40000000003 */
[----:B------:R-:W-:Y:S02]  /*5b10*/  LOP3.LUT R15, R21, 0xff, RZ, 0xc0, !PT ;  /* 0x000000ff150f7812 */ /* 0x000fe400078ec0ff */
[----:B------:R-:W-:Y:S02]  /*5b20*/  LOP3.LUT R24, R24, 0xff, RZ, 0xc0, !PT ;  /* 0x000000ff18187812 */ /* 0x000fe400078ec0ff */
[----:B------:R-:W-:Y:S02]  /*5b30*/  SHF.R.U32.HI R28, RZ, 0x10, R21 ;  /* 0x00000010ff1c7819 */ /* 0x000fe40000011615 */
[----:B------:R-:W-:Y:S02]  /*5b40*/  SHF.R.U32.HI R14, RZ, 0x8, R12 ;  /* 0x00000008ff0e7819 */ /* 0x000fe4000001160c */
[----:B------:R-:W-:-:S02]  /*5b50*/  SHF.R.U32.HI R29, RZ, 0x10, R13 ;  /* 0x00000010ff1d7819 */ /* 0x000fc4000001160d */
[----:B------:R-:W-:Y:S02]  /*5b60*/  LOP3.LUT R26, R13, 0xff, RZ, 0xc0, !PT ;  /* 0x000000ff0d1a7812 */ /* 0x000fe400078ec0ff */
[----:B------:R-:W-:Y:S01]  /*5b70*/  LOP3.LUT R27, R27, 0xff, RZ, 0xc0, !PT ;  /* 0x000000ff1b1b7812 */ /* 0x000fe200078ec0ff */
[----:B------:R-:W-:Y:S01]  /*5b80*/  IMAD.U32 R29, R29, 0x10000, RZ ;  /* 0x000100001d1d7824 */ /* 0x000fe200078e00ff */
[----:B------:R-:W-:Y:S02]  /*5b90*/  PRMT R15, R24, 0x7604, R15 ;  /* 0x00007604180f7816 */ /* 0x000fe4000000000f */
[----:B-1----:R-:W-:Y:S01]  /*5ba0*/  LOP3.LUT R25, R14, 0xff, RZ, 0xc0, !PT ;  /* 0x000000ff0e197812 */ /* 0x002fe200078ec0ff */
[----:B------:R-:W-:Y:S01]  /*5bb0*/  IMAD.U32 R14, R28, 0x10000, RZ ;  /* 0x000100001c0e7824 */ /* 0x000fe200078e00ff */
[----:B------:R-:W-:Y:S02]  /*5bc0*/  LOP3.LUT R24, R12, 0xff, RZ, 0xc0, !PT ;  /* 0x000000ff0c187812 */ /* 0x000fe400078ec0ff */
[----:B------:R-:W-:-:S02]  /*5bd0*/  PRMT R26, R27, 0x7604, R26 ;  /* 0x000076041b1a7816 */ /* 0x000fc4000000001a */
[----:B------:R-:W-:Y:S02]  /*5be0*/  PRMT R27, R25, 0x7604, R24 ;  /* 0x00007604191b7816 */ /* 0x000fe40000000018 */
[----:B------:R-:W-:Y:S02]  /*5bf0*/  LOP3.LUT R25, R15, 0xff0000, R14, 0xf8, !PT ;  /* 0x00ff00000f197812 */ /* 0x000fe400078ef80e */
[----:B------:R-:W-:Y:S02]  /*5c00*/  LOP3.LUT R29, R26, 0xff0000, R29, 0xf8, !PT ;  /* 0x00ff00001a1d7812 */ /* 0x000fe400078ef81d */
        /* <DEDUP_REMOVED lines=11> */
[--C-:B------:R-:W-:Y:S01]  /*5cc0*/  HADD2.F32 R28, -RZ, R26.reuse.H1_H1 ;  /* 0x3000001aff1c7230 */ /* 0x100fe20000004100 */
[----:B------:R-:W-:Y:S01]  /*5cd0*/  LOP3.LUT R20, R15, 0xff000000, R20, 0xf8, !PT ;  /* 0xff0000000f147812 */ /* 0x000fe200078ef814 */
[--C-:B------:R-:W-:Y:S01]  /*5ce0*/  HADD2.F32 R24, -RZ, R21.reuse.H1_H1 ;  /* 0x30000015ff187230 */ /* 0x100fe20000004100 */
        /* <DEDUP_REMOVED lines=81> */
.L_x_11120:
[----:B------:R-:W-:Y:S05]  /*6200*/  BSYNC B1 ;  /* 0x0000000000017941 */ /* 0x000fea0003800000 */
.L_x_11119:
[----:B------:R-:W-:Y:S05]  /*6210*/  @P1 BRA `(.L_x_11118) ;  /* 0x00000018009c1947 */ /* 0x000fea0003800000 */
[----:B0-----:R-:W3:Y:S01]  /*6220*/  LDL R0, [R1+0x60] ;  /* 0x0000600001007983 */ /* 0x001ee20000100800 */
[----:B-----5:R-:W-:Y:S01]  /*6230*/  IMAD.IADD R3, R16, 0x1, R36 ;  /* 0x0000000110037824 */ /* 0x020fe200078e0224 */
[----:B------:R-:W-:Y:S02]  /*6240*/  SHF.R.U32.HI R13, RZ, 0x8, R11 ;  /* 0x00000008ff0d7819 */ /* 0x000fe4000001160b */
[----:B------:R-:W-:Y:S02]  /*6250*/  SHF.R.U32.HI R24, RZ, 0x8, R9 ;  /* 0x00000008ff187819 */ /* 0x000fe40000011609 */
[----:B------:R-:W-:Y:S02]  /*6260*/  SHF.R.U32.HI R15, RZ, 0x8, R8 ;  /* 0x00000008ff0f7819 */ /* 0x000fe40000011608 */
[----:B--2---:R-:W-:Y:S02]  /*6270*/  LOP3.LUT R14, R11, 0xff, RZ, 0xc0, !PT ;  /* 0x000000ff0b0e7812 */ /* 0x004fe400078ec0ff */
[----:B-1----:R-:W-:-:S02]  /*6280*/  LOP3.LUT R25, R9, 0xff, RZ, 0xc0, !PT ;  /* 0x000000ff09197812 */ /* 0x002fc400078ec0ff */
        /* <DEDUP_REMOVED lines=11> */
[----:B------:R-:W-:-:S02]  /*6340*/  SHF.R.U32.HI R13, RZ, 0x10, R8 ;  /* 0x00000010ff0d7819 */ /* 0x000fc40000011608 */
[----:B------:R-:W-:Y:S02]  /*6350*/  PRMT R15, R14, 0x7054, R15 ;  /* 0x000070540e0f7816 */ /* 0x000fe4000000000f */
[----:B------:R-:W-:Y:S02]  /*6360*/  PRMT R25, R24, 0x7054, R25 ;  /* 0x0000705418197816 */ /* 0x000fe40000000019 */
[----:B------:R-:W-:Y:S02]  /*6370*/  PRMT R21, R20, 0x7604, R21 ;  /* 0x0000760414157816 */ /* 0x000fe40000000015 */
[----:B------:R-:W-:Y:S02]  /*6380*/  LOP3.LUT R20, R13, 0xff, RZ, 0xc0, !PT ;  /* 0x000000ff0d147812 */ /* 0x000fe400078ec0ff */
[----:B------:R-:W-:Y:S02]  /*6390*/  LOP3.LUT R25, R25, 0xff000000, R9, 0xf8, !PT ;  /* 0xff00000019197812 */ /* 0x000fe400078ef809 */
[----:B------:R-:W-:-:S02]  /*63a0*/  LOP3.LUT R15, R15, 0xff000000, R11, 0xf8, !PT ;  /* 0xff0000000f0f7812 */ /* 0x000fc400078ef80b */
[----:B------:R-:W-:Y:S02]  /*63b0*/  PRMT R21, R20, 0x7054, R21 ;  /* 0x0000705414157816 */ /* 0x000fe40000000015 */
[-C--:B------:R-:W-:Y:S02]  /*63c0*/  F2FP.F16.E4M3.UNPACK_B R20, R25.reuse ;  /* 0x00000019ff14723e */ /* 0x080fe400020006ff */
[----:B------:R-:W-:Y:S02]  /*63d0*/  LOP3.LUT R21, R21, 0xff000000, R8, 0xf8, !PT ;  /* 0xff00000015157812 */ /* 0x000fe400078ef808 */
[----:B------:R-:W-:Y:S01]  /*63e0*/  F2FP.F16.E4M3.UNPACK_B R25, R25.H1 ;  /* 0x00000019ff19723e */ /* 0x000fe200030006ff */
[--C-:B------:R-:W-:Y:S02]  /*63f0*/  HADD2.F32 R24, -RZ, R20.reuse.H1_H1 ;  /* 0x30000014ff187230 */ /* 0x100fe40000004100 */
[----:B------:R-:W-:Y:S01]  /*6400*/  HADD2.F32 R20, -RZ, R20.H0_H0 ;  /* 0x20000014ff147230 */ /* 0x000fe20000004100 */
[----:B---3--:R-:W-:Y:S01]  /*6410*/  LOP3.LUT P0, RZ, R0, 0x2, RZ, 0xc0, !PT ;  /* 0x0000000200ff7812 */ /* 0x008fe2000780c0ff */
[----:B------:R-:W-:-:S12]  /*6420*/  VIADD R0, R3, 0x20 ;  /* 0x0000002003007836 */ /* 0x000fd80000000000 */
[----:B------:R-:W-:Y:S01]  /*6430*/  @P0 VIADD R0, R3, 0xffffffe0 ;  /* 0xffffffe003000836 */ /* 0x000fe20000000000 */
[----:B------:R-:W-:-:S04]  /*6440*/  SHF.R.U32.HI R3, RZ, 0x8, R10 ;  /* 0x00000008ff037819 */ /* 0x000fc8000001160a */
[----:B------:R-:W0:Y:S01]  /*6450*/  LDS.128 R4, [R0+0xb000] ;  /* 0x00b0000000047984 */ /* 0x000e220000000c00 */
[----:B------:R-:W-:-:S04]  /*6460*/  LOP3.LUT R3, R3, 0xff, RZ, 0xc0, !PT ;  /* 0x000000ff03037812 */ /* 0x000fc800078ec0ff */
[----:B------:R-:W-:Y:S02]  /*6470*/  PRMT R12, R3, 0x7604, R12 ;  /* 0x00007604030c7816 */ /* 0x000fe4000000000c */
[----:B------:R-:W-:-:S04]  /*6480*/  SHF.R.U32.HI R3, RZ, 0x10, R10 ;  /* 0x00000010ff037819 */ /* 0x000fc8000001160a */
[----:B------:R-:W-:-:S04]  /*6490*/  LOP3.LUT R3, R3, 0xff, RZ, 0xc0, !PT ;  /* 0x000000ff03037812 */ /* 0x000fc800078ec0ff */
[----:B------:R-:W-:Y:S02]  /*64a0*/  PRMT R13, R3, 0x7054, R12 ;  /* 0x00007054030d7816 */ /* 0x000fe4000000000c */
[-C--:B------:R-:W-:Y:S02]  /*64b0*/  F2FP.F16.E4M3.UNPACK_B R12, R15.reuse ;  /* 0x0000000fff0c723e */ /* 0x080fe400020006ff */
[----:B------:R-:W-:Y:S02]  /*64c0*/  LOP3.LUT R13, R13, 0xff000000, R10, 0xf8, !PT ;  /* 0xff0000000d0d7812 */ /* 0x000fe400078ef80a */
[----:B------:R-:W-:Y:S01]  /*64d0*/  F2FP.F16.E4M3.UNPACK_B R15, R15.H1 ;  /* 0x0000000fff0f723e */ /* 0x000fe200030006ff */
[--C-:B------:R-:W-:Y:S02]  /*64e0*/  HADD2.F32 R14, -RZ, R12.reuse.H1_H1 ;  /* 0x3000000cff0e7230 */ /* 0x100fe40000004100 */
[----:B------:R-:W-:Y:S01]  /*64f0*/  HADD2.F32 R12, -RZ, R12.H0_H0 ;  /* 0x2000000cff0c7230 */ /* 0x000fe20000004100 */
[----:B0-----:R-:W-:-:S02]  /*6500*/  F2FP.F16.E4M3.UNPACK_B R3, R6.H1 ;  /* 0x00000006ff03723e */ /* 0x001fc400030006ff */
[----:B------:R-:W-:Y:S02]  /*6510*/  F2FP.F16.E4M3.UNPACK_B R6, R6 ;  /* 0x00000006ff06723e */ /* 0x000fe400020006ff */
[-C--:B------:R-:W-:Y:S01]  /*6520*/  F2FP.F16.E4M3.UNPACK_B R10, R7.reuse ;  /* 0x00000007ff0a723e */ /* 0x080fe200020006ff */
[--C-:B------:R-:W-:Y:S01]  /*6530*/  HADD2.F32 R8, -RZ, R3.reuse.H1_H1 ;  /* 0x30000003ff087230 */ /* 0x100fe20000004100 */
[----:B------:R-:W-:Y:S01]  /*6540*/  F2FP.F16.E4M3.UNPACK_B R11, R7.H1 ;  /* 0x00000007ff0b723e */ /* 0x000fe200030006ff */
[----:B------:R-:W-:Y:S01]  /*6550*/  HADD2.F32 R9, -RZ, R3.H0_H0 ;  /* 0x20000003ff097230 */ /* 0x000fe20000004100 */
[-C--:B------:R-:W-:Y:S02]  /*6560*/  F2FP.F16.E4M3.UNPACK_B R7, R5.reuse ;  /* 0x00000005ff07723e */ /* 0x080fe400020006ff */
[C---:B------:R-:W-:Y:S01]  /*6570*/  FMUL.FTZ R26, R8.reuse, R24 ;  /* 0x00000018081a7220 */ /* 0x040fe20000410000 */
[----:B------:R-:W-:Y:S01]  /*6580*/  FMUL.FTZ R27, R8, R14 ;  /* 0x0000000e081b7220 */ /* 0x000fe20000410000 */
[----:B------:R-:W-:Y:S01]  /*6590*/  F2FP.F16.E4M3.UNPACK_B R8, R5.H1 ;  /* 0x00000005ff08723e */ /* 0x000fe200030006ff */
[----:B------:R-:W-:-:S02]  /*65a0*/  HADD2.F32 R5, -RZ, R6.H1_H1 ;  /* 0x30000006ff057230 */ /* 0x000fc40000004100 */
[C---:B------:R-:W-:Y:S01]  /*65b0*/  FFMA.FTZ R26, R9.reuse, R14, -R26 ;  /* 0x0000000e091a7223 */ /* 0x040fe2000001081a */
[----:B------:R-:W-:Y:S01]  /*65c0*/  FFMA.FTZ R29, R9, R24, R27 ;  /* 0x00000018091d7223 */ /* 0x000fe2000001001b */
[----:B------:R-:W-:Y:S01]  /*65d0*/  HADD2.F32 R6, -RZ, R6.H0_H0 ;  /* 0x20000006ff067230 */ /* 0x000fe20000004100 */
[----:B------:R-:W-:Y:S01]  /*65e0*/  F2FP.F16.E4M3.UNPACK_B R3, R4 ;  /* 0x00000004ff03723e */ /* 0x000fe200020006ff */
[C---:B------:R-:W-:Y:S01]  /*65f0*/  FMUL.FTZ R9, R5.reuse, R20 ;  /* 0x0000001405097220 */ /* 0x040fe20000410000 */
[----:B------:R-:W-:Y:S01]  /*6600*/  FMUL.FTZ R27, R5, R12 ;  /* 0x0000000c051b7220 */ /* 0x000fe20000410000 */
[----:B------:R-:W-:Y:S01]  /*6610*/  HADD2.F32 R5, -RZ, R10.H1_H1 ;  /* 0x3000000aff057230 */ /* 0x000fe20000004100 */
[----:B------:R-:W-:Y:S01]  /*6620*/  F2FP.F16.E4M3.UNPACK_B R4, R4.H1 ;  /* 0x00000004ff04723e */ /* 0x000fe200030006ff */
[----:B------:R-:W-:Y:S02]  /*6630*/  HADD2.F32 R14, -RZ, R25.H0_H0 ;  /* 0x20000019ff0e7230 */ /* 0x000fe40000004100 */
[----:B------:R-:W-:Y:S01]  /*6640*/  FFMA.FTZ R24, R6, R12, -R9 ;  /* 0x0000000c06187223 */ /* 0x000fe20000010809 */
[----:B------:R-:W-:-:S02]  /*6650*/  HADD2.F32 R9, -RZ, R15.H0_H0 ;  /* 0x2000000fff097230 */ /* 0x000fc40000004100 */
[----:B------:R-:W-:Y:S01]  /*6660*/  FFMA.FTZ R27, R6, R20, R27 ;  /* 0x00000014061b7223 */ /* 0x000fe2000001001b */
        /* <DEDUP_REMOVED lines=11> */
[----:B------:R-:W-:Y:S01]  /*6720*/  FMUL.FTZ R10, R6, R15 ;  /* 0x0000000f060a7220 */ /* 0x000fe20000410000 */
[----:B------:R-:W-:Y:S01]  /*6730*/  F2FP.F16.E4M3.UNPACK_B R9, R13 ;  /* 0x0000000dff09723e */ /* 0x000fe200020006ff */
[C---:B------:R-:W-:Y:S01]  /*6740*/  FFMA.FTZ R30, R11.reuse, R15, -R12 ;  /* 0x0000000f0b1e7223 */ /* 0x040fe2000001080c */
[----:B------:R-:W-:Y:S02]  /*6750*/  HADD2.F32 R6, -RZ, R4.H1_H1 ;  /* 0x30000004ff067230 */ /* 0x000fe40000004100 */
[----:B------:R-:W-:Y:S01]  /*6760*/  FFMA.FTZ R25, R11, R25, R10 ;  /* 0x000000190b197223 */ /* 0x000fe2000001000a */
[--C-:B------:R-:W-:Y:S01]  /*6770*/  HADD2.F32 R12, -RZ, R5.reuse.H1_H1 ;  /* 0x30000005ff0c7230 */ /* 0x100fe20000004100 */
[----:B------:R-:W-:Y:S01]  /*6780*/  F2FP.F16.E4M3.UNPACK_B R13, R13.H1 ;  /* 0x0000000dff0d723e */ /* 0x000fe200030006ff */
[----:B------:R-:W-:Y:S01]  /*6790*/  HADD2.F32 R11, -RZ, R5.H0_H0 ;  /* 0x20000005ff0b7230 */ /* 0x000fe20000004100 */
[----:B------:R-:W-:Y:S01]  /*67a0*/  F2FP.F16.E4M3.UNPACK_B R21, R21.H1 ;  /* 0x00000015ff15723e */ /* 0x000fe200030006ff */
[----:B------:R-:W-:-:S02]  /*67b0*/  HADD2.F32 R10, -RZ, R9.H1_H1 ;  /* 0x30000009ff0a7230 */ /* 0x000fc40000004100 */
[C---:B------:R-:W-:Y:S01]  /*67c0*/  FMUL.FTZ R14, R6.reuse, R12 ;  /* 0x0000000c060e7220 */ /* 0x040fe20000410000 */
[----:B------:R-:W-:Y:S02]  /*67d0*/  HADD2.F32 R5, -RZ, R4.H0_H0 ;  /* 0x20000004ff057230 */ /* 0x000fe40000004100 */
        /* <DEDUP_REMOVED lines=10> */
[--C-:B------:R-:W-:Y:S02]  /*6880*/  HADD2.F32 R9, -RZ, R21.reuse.H1_H1 ;  /* 0x30000015ff097230 */ /* 0x100fe40000004100 */
[----:B------:R-:W-:Y:S01]  /*6890*/  FFMA.FTZ R11, R3, R11, R4 ;  /* 0x0000000b030b7223 */ /* 0x000fe20000010004 */
[----:B------:R-:W-:Y:S02]  /*68a0*/  HADD2.F32 R4, -RZ, R8.H1_H1 ;  /* 0x30000008ff047230 */ /* 0x000fe40000004100 */
[----:B------:R-:W-:Y:S02]  /*68b0*/  HADD2.F32 R10, -RZ, R21.H0_H0 ;  /* 0x20000015ff0a7230 */ /* 0x000fe40000004100 */
        /* <DEDUP_REMOVED lines=22> */
.L_x_11112:
[----:B------:R-:W-:-:S03]  /*6a20*/  UMOV UR4, 0xffffffff ;  /* 0xffffffff00047882 */ /* 0x000fc60000000000 */
[----:B------:R-:W-:Y:S05]  /*6a30*/  BRA.DIV UR4, `(.L_x_11121) ;  /* 0x000000ea04687947 */ /* 0x000fea000b800000 */
[----:B------:R0:W1:Y:S04]  /*6a40*/  SHFL.IDX PT, R27, R26, RZ, 0x1e1f ;  /* 0x001e1fff1a1b7589 */ /* 0x00006800000e0000 */
[----:B------:R0:W2:Y:S04]  /*6a50*/  SHFL.IDX PT, R14, R24, RZ, 0x1e1f ;  /* 0x001e1fff180e7589 */ /* 0x0000a800000e0000 */
[----:B------:R0:W3:Y:S04]  /*6a60*/  SHFL.IDX PT, R0, R28, RZ, 0x1e1f ;  /* 0x001e1fff1c007589 */ /* 0x0000e800000e0000 */
[----:B------:R0:W4:Y:S02]  /*6a70*/  SHFL.IDX PT, R3, R30, RZ, 0x1e1f ;  /* 0x001e1fff1e037589 */ /* 0x00012400000e0000 */
.L_x_11300:
[----:B------:R-:W5:Y:S01]  /*6a80*/  LDL R6, [R1+0x50] ;  /* 0x0000500001067983 */ /* 0x000f620000100800 */
[----:B------:R-:W-:Y:S01]  /*6a90*/  ULDC UR4, c[0x0][0x448] ;  /* 0x0001120000047ab9 */ /* 0x000fe20000000800 */
[----:B------:R-:W0:Y:S01]  /*6aa0*/  LDC R37, c[0x0][0x3f4] ;  /* 0x0000fd00ff257b82 */ /* 0x000e220000000800 */
[----:B------:R-:W-:Y:S01]  /*6ab0*/  IMAD R29, R29, UR4, RZ ;  /* 0x000000041d1d7c24 */ /* 0x000fe2000f8e02ff */
[----:B------:R-:W-:Y:S01]  /*6ac0*/  BSSY B1, `(.L_x_11122) ;  /* 0x0000016000017945 */ /* 0x000fe20003800000 */
[----:B------:R-:W-:Y:S02]  /*6ad0*/  CS2R R8, SRZ ;  /* 0x0000000000087805 */ /* 0x000fe4000001ff00 */
[----:B------:R-:W-:Y:S02]  /*6ae0*/  CS2R R10, SRZ ;  /* 0x00000000000a7805 */ /* 0x000fe4000001ff00 */
[----:B------:R-:W-:Y:S02]  /*6af0*/  ISETP.GE.AND P0, PT, R4, R29, PT ;  /* 0x0000001d0400720c */ /* 0x000fe40003f06270 */
[----:B-----5:R-:W-:-:S04]  /*6b00*/  LEA.HI R5, R6, R6, RZ, 0x1 ;  /* 0x0000000606057211 */ /* 0x020fc800078f08ff */
[----:B------:R-:W-:-:S05]  /*6b10*/  LOP3.LUT R5, R5, 0xfffffffe, RZ, 0xc0, !PT ;  /* 0xfffffffe05057812 */ /* 0x000fca00078ec0ff */
[----:B------:R-:W-:Y:S01]  /*6b20*/  IMAD.IADD R21, R6, 0x1, -R5 ;  /* 0x0000000106157824 */ /* 0x000fe200078e0a05 */
[----:B------:R-:W-:Y:S02]  /*6b30*/  CS2R R4, SRZ ;  /* 0x0000000000047805 */ /* 0x000fe4000001ff00 */
[----:B------:R-:W-:Y:S02]  /*6b40*/  CS2R R6, SRZ ;  /* 0x0000000000067805 */ /* 0x000fe4000001ff00 */
[----:B------:R-:W-:Y:S01]  /*6b50*/  SHF.L.U32 R21, R21, 0x1f, RZ ;  /* 0x0000001f15157819 */ /* 0x000fe200000006ff */
[----:B0-----:R-:W-:Y:S06]  /*6b60*/  @P0 BRA `(.L_x_11123) ;  /* 0x00000000002c0947 */ /* 0x001fec0003800000 */
[----:B------:R-:W-:Y:S01]  /*6b70*/  ULDC UR4, c[0x0][0x3f4] ;  /* 0x0000fd0000047ab9 */ /* 0x000fe20000000800 */
[C---:B-1----:R-:W-:Y:S02]  /*6b80*/  IADD3 R12, P0, R18.reuse, R27, RZ ;  /* 0x0000001b120c7210 */ /* 0x042fe40007f1e0ff */
[C---:B------:R-:W-:Y:S02]  /*6b90*/  ISETP.GE.AND P2, PT, R18.reuse, UR4, PT ;  /* 0x0000000412007c0c */ /* 0x040fe4000bf46270 */
[----:B------:R-:W-:Y:S02]  /*6ba0*/  SHF.R.S32.HI R4, RZ, 0x1f, R18 ;  /* 0x0000001fff047819 */ /* 0x000fe40000011412 */
[----:B--2---:R-:W-:-:S03]  /*6bb0*/  IADD3 R14, P1, R18, R14, RZ ;  /* 0x0000000e120e7210 */ /* 0x004fc60007f3e0ff */
[--C-:B---3--:R-:W-:Y:S02]  /*6bc0*/  IMAD.X R13, R0, 0x1, R4.reuse, P0 ;  /* 0x00000001000d7824 */ /* 0x108fe400000e0604 */
[----:B----4-:R-:W-:Y:S01]  /*6bd0*/  IMAD.X R15, R3, 0x1, R4, P1 ;  /* 0x00000001030f7824 */ /* 0x010fe200008e0604 */
[----:B------:R-:W-:-:S03]  /*6be0*/  CS2R R4, SRZ ;  /* 0x0000000000047805 */ /* 0x000fc6000001ff00 */
[----:B------:R-:W-:Y:S05]  /*6bf0*/  @P2 BRA `(.L_x_11123) ;  /* 0x0000000000082947 */ /* 0x000fea0003800000 */
[----:B------:R0:W5:Y:S04]  /*6c00*/  LD.E.128 R4, desc[UR40][R12.64] ;  /* 0x000000280c047980 */ /* 0x000168000c101d00 */
[----:B------:R0:W5:Y:S02]  /*6c10*/  LD.E.128 R8, desc[UR40][R14.64] ;  /* 0x000000280e087980 */ /* 0x000164000c101d00 */
.L_x_11123:
[----:B------:R-:W-:Y:S05]  /*6c20*/  BSYNC B1 ;  /* 0x0000000000017941 */ /* 0x000fea0003800000 */
.L_x_11122:
[----:B---3--:R-:W3:Y:S01]  /*6c30*/  LDL.LU R0, [R1+0x24] ;  /* 0x0000240001007983 */ /* 0x008ee20000300800 */
[----:B------:R-:W1:Y:S01]  /*6c40*/  SYNCS.PHASECHK.TRANS64.TRYWAIT P1, [R16+URZ+0x13200], R21 ;  /* 0x01320015100075a7 */ /* 0x000e62000802017f */
[----:B------:R-:W-:Y:S01]  /*6c50*/  ISETP.GE.AND P0, PT, R18, R37, PT ;  /* 0x000000251200720c */ /* 0x000fe20003f06270 */
[----:B------:R-:W-:Y:S01]  /*6c60*/  BSSY B1, `(.L_x_11124) ;  /* 0x0000005000017945 */ /* 0x000fe20003800000 */
[----:B---3--:R-:W-:-:S05]  /*6c70*/  IMAD R0, R0, -0xc0, R29 ;  /* 0xffffff4000007824 */ /* 0x008fca00078e021d */
[----:B----4-:R-:W-:-:S04]  /*6c80*/  VIMNMX R3, R0, 0xc0, PT ;  /* 0x000000c000037848 */ /* 0x010fc80003fe0100 */
[----:B------:R-:W-:Y:S01]  /*6c90*/  ISETP.GE.OR P0, PT, R22, R3, P0 ;  /* 0x000000031600720c */ /* 0x000fe20000706670 */
[----:B-1----:R-:W-:-:S12]  /*6ca0*/  @!P1 BRA `(.L_x_11125) ;  /* 0x000000e8003c9947 */ /* 0x002fd80003800000 */
.L_x_11301:
[----:B------:R-:W-:Y:S05]  /*6cb0*/  BSYNC B1 ;  /* 0x0000000000017941 */ /* 0x000fea0003800000 */
.L_x_11124:
[----:B------:R-:W-:Y:S05]  /*6cc0*/  @P0 BRA `(.L_x_11118) ;  /* 0x0000000c00f00947 */ /* 0x000fea0003800000 */
[----:B------:R-:W3:Y:S04]  /*6cd0*/  LDL R36, [R1+0x30] ;  /* 0x0000300001247983 */ /* 0x000ee80000100800 */
[----:B------:R-:W4:Y:S04]  /*6ce0*/  LDL R34, [R1+0x34] ;  /* 0x0000340001227983 */ /* 0x000f280000100800 */
[----:B------:R-:W4:Y:S04]  /*6cf0*/  LDL R29, [R1+0x38] ;  /* 0x00003800011d7983 */ /* 0x000f280000100800 */
[----:B------:R-:W4:Y:S01]  /*6d00*/  LDL R50, [R1+0x68] ;  /* 0x0000680001327983 */ /* 0x000f220000100800 */
[----:B-----5:R-:W-:-:S02]  /*6d10*/  SHF.R.U32.HI R0, RZ, 0x8, R4 ;  /* 0x00000008ff007819 */ /* 0x020fc40000011604 */
[----:B------:R-:W-:Y:S02]  /*6d20*/  LOP3.LUT R3, R4, 0xff, RZ, 0xc0, !PT ;  /* 0x000000ff04037812 */ /* 0x000fe400078ec0ff */
[----:B------:R-:W-:Y:S02]  /*6d30*/  LOP3.LUT R0, R0, 0xff, RZ, 0xc0, !PT ;  /* 0x000000ff00007812 */ /* 0x000fe400078ec0ff */
[----:B------:R-:W-:Y:S02]  /*6d40*/  SHF.R.U32.HI R25, RZ, 0x8, R5 ;  /* 0x00000008ff197819 */ /* 0x000fe40000011605 */
[----:B------:R-:W-:Y:S02]  /*6d50*/  PRMT R20, R0, 0x7604, R3 ;  /* 0x0000760400147816 */ /* 0x000fe40000000003 */
[----:B0-----:R-:W-:Y:S02]  /*6d60*/  LOP3.LUT R13, R5, 0xff, RZ, 0xc0, !PT ;  /* 0x000000ff050d7812 */ /* 0x001fe400078ec0ff */
[----:B------:R-:W-:-:S02]  /*6d70*/  SHF.R.U32.HI R3, RZ, 0x8, R6 ;  /* 0x00000008ff037819 */ /* 0x000fc40000011606 */
[----:B------:R-:W-:Y:S02]  /*6d80*/  LOP3.LUT R0, R25, 0xff, RZ, 0xc0, !PT ;  /* 0x000000ff19007812 */ /* 0x000fe400078ec0ff */
[----:B------:R-:W-:Y:S02]  /*6d90*/  LOP3.LUT R12, R6, 0xff, RZ, 0xc0, !PT ;  /* 0x000000ff060c7812 */ /* 0x000fe400078ec0ff */
[----:B------:R-:W-:Y:S02]  /*6da0*/  LOP3.LUT R3, R3, 0xff, RZ, 0xc0, !PT ;  /* 0x000000ff03037812 */ /* 0x000fe400078ec0ff */
[----:B------:R-:W-:Y:S01]  /*6db0*/  PRMT R28, R0, 0x7604, R13 ;  /* 0x00007604001c7816 */ /* 0x000fe2000000000d */
[----:B------:R-:W-:Y:S01]  /*6dc0*/  IMAD.IADD R0, R18, 0x1, R37 ;  /* 0x0000000112007824 */ /* 0x000fe200078e0225 */
[----:B-1----:R-:W-:Y:S02]  /*6dd0*/  SHF.R.U32.HI R21, RZ, 0x8, R8 ;  /* 0x00000008ff157819 */ /* 0x002fe40000011608 */
[----:B------:R-:W-:-:S02]  /*6de0*/  PRMT R30, R3, 0x7604, R12 ;  /* 0x00007604031e7816 */ /* 0x000fc4000000000c */
[----:B------:R-:W-:Y:S02]  /*6df0*/  LOP3.LUT R24, R8, 0xff, RZ, 0xc0, !PT ;  /* 0x000000ff08187812 */ /* 0x000fe400078ec0ff */
[----:B------:R-:W-:Y:S02]  /*6e00*/  LOP3.LUT R21, R21, 0xff, RZ, 0xc0, !PT ;  /* 0x000000ff15157812 */ /* 0x000fe400078ec0ff */
[----:B------:R-:W-:Y:S02]  /*6e10*/  SHF.R.U32.HI R3, RZ, 0x8, R10 ;  /* 0x00000008ff037819 */ /* 0x000fe4000001160a */
[----:B------:R-:W-:Y:S02]  /*6e20*/  PRMT R35, R21, 0x7604, R24 ;  /* 0x0000760415237816 */ /* 0x000fe40000000018 */
[----:B------:R-:W-:Y:S02]  /*6e30*/  SHF.R.U32.HI R27, RZ, 0x8, R11 ;  /* 0x00000008ff1b7819 */ /* 0x000fe4000001160b */
[----:B------:R-:W-:-:S02]  /*6e40*/  LOP3.LUT R25, R3, 0xff, RZ, 0xc0, !PT ;  /* 0x000000ff03197812 */ /* 0x000fc400078ec0ff */
[----:B------:R-:W-:Y:S02]  /*6e50*/  SHF.R.U32.HI R21, RZ, 0x8, R9 ;  /* 0x00000008ff157819 */ /* 0x000fe40000011609 */
[----:B--2---:R-:W-:Y:S02]  /*6e60*/  SHF.R.U32.HI R14, RZ, 0x8, R7 ;  /* 0x00000008ff0e7819 */ /* 0x004fe40000011607 */
[----:B------:R-:W-:Y:S02]  /*6e70*/  LOP3.LUT R24, R9, 0xff, RZ, 0xc0, !PT ;  /* 0x000000ff09187812 */ /* 0x000fe400078ec0ff */
[----:B------:R-:W-:Y:S02]  /*6e80*/  LOP3.LUT R26, R10, 0xff, RZ, 0xc0, !PT ;  /* 0x000000ff0a1a7812 */ /* 0x000fe400078ec0ff */
[----:B------:R-:W-:Y:S02]  /*6e90*/  LOP3.LUT R27, R27, 0xff, RZ, 0xc0, !PT ;  /* 0x000000ff1b1b7812 */ /* 0x000fe400078ec0ff */
[----:B------:R-:W-:-:S02]  /*6ea0*/  LOP3.LUT R32, R11, 0xff, RZ, 0xc0, !PT ;  /* 0x000000ff0b207812 */ /* 0x000fc400078ec0ff */
[----:B------:R-:W-:Y:S02]  /*6eb0*/  LOP3.LUT R21, R21, 0xff, RZ, 0xc0, !PT ;  /* 0x000000ff15157812 */ /* 0x000fe400078ec0ff */
[----:B------:R-:W-:Y:S02]  /*6ec0*/  LOP3.LUT R15, R7, 0xff, RZ, 0xc0, !PT ;  /* 0x000000ff070f7812 */ /* 0x000fe400078ec0ff */
[----:B------:R-:W-:Y:S02]  /*6ed0*/  LOP3.LUT R14, R14, 0xff, RZ, 0xc0, !PT ;  /* 0x000000ff0e0e7812 */ /* 0x000fe400078ec0ff */
[----:B------:R-:W-:Y:S02]  /*6ee0*/  PRMT R37, R21, 0x7604, R24 ;  /* 0x0000760415257816 */ /* 0x000fe40000000018 */
[----:B------:R-:W-:Y:S02]  /*6ef0*/  PRMT R39, R25, 0x7604, R26 ;  /* 0x0000760419277816 */ /* 0x000fe4000000001a */
        /* <DEDUP_REMOVED lines=8> */
[----:B------:R-:W-:Y:S02]  /*6f80*/  PRMT R33, R32, 0x7054, R33 ;  /* 0x0000705420217816 */ /* 0x000fe40000000021 */
[----:B------:R-:W-:Y:S02]  /*6f90*/  SHF.R.U32.HI R32, RZ, 0x10, R11 ;  /* 0x00000010ff207819 */ /* 0x000fe4000001160b */
[----:B------:R-:W-:Y:S02]  /*6fa0*/  LOP3.LUT R28, R28, 0xff, RZ, 0xc0, !PT ;  /* 0x000000ff1c1c7812 */ /* 0x000fe400078ec0ff */
[----:B------:R-:W-:Y:S02]  /*6fb0*/  LOP3.LUT R32, R32, 0xff, RZ, 0xc0, !PT ;  /* 0x000000ff20207812 */ /* 0x000fe400078ec0ff */
[----:B------:R-:W-:-:S02]  /*6fc0*/  PRMT R37, R28, 0x7054, R37 ;  /* 0x000070541c257816 */ /* 0x000fc40000000025 */
[----:B------:R-:W-:-:S04]  /*6fd0*/  PRMT R43, R32, 0x7054, R43 ;  /* 0x00007054202b7816 */ /* 0x000fc8000000002b */
[----:B------:R-:W-:Y:S02]  /*6fe0*/  LOP3.LUT R43, R43, 0xff000000, R11, 0xf8, !PT ;  /* 0xff0000002b2b7812 */ /* 0x000fe400078ef80b */
[----:B---3--:R-:W-:Y:S02]  /*6ff0*/  LOP3.LUT R0, R36, 0x30, R0, 0xf8, !PT ;  /* 0x0000003024007812 */ /* 0x008fe400078ef800 */
[----:B------:R-:W-:Y:S02]  /*7000*/  LOP3.LUT R36, R33, 0xff000000, R7, 0xf8, !PT ;  /* 0xff00000021247812 */ /* 0x000fe400078ef807 */
[----:B----4-:R-:W-:Y:S02]  /*7010*/  LOP3.LUT R3, R0, R34, RZ, 0x3c, !PT ;  /* 0x0000002200037212 */ /* 0x010fe400078e3cff */
[----:B------:R-:W-:Y:S02]  /*7020*/  LOP3.LUT R34, R21, 0xff000000, R5, 0xf8, !PT ;  /* 0xff00000015227812 */ /* 0x000fe400078ef805 */
[----:B------:R-:W-:-:S02]  /*7030*/  IADD3 R0, R16, R29, R3 ;  /* 0x0000001d10007210 */ /* 0x000fc40007ffe003 */
[----:B------:R-:W-:Y:S01]  /*7040*/  SHF.R.U32.HI R29, RZ, 0x10, R6 ;  /* 0x00000010ff1d7819 */ /* 0x000fe20000011606 */
[----:B------:R-:W0:Y:S01]  /*7050*/  LDS.128 R12, [R50+0xb000] ;  /* 0x00b00000320c7984 */ /* 0x000e220000000c00 */
[----:B------:R-:W-:Y:S02]  /*7060*/  SHF.R.U32.HI R3, RZ, 0x10, R4 ;  /* 0x00000010ff037819 */ /* 0x000fe40000011604 */
[----:B------:R-:W-:Y:S01]  /*7070*/  LOP3.LUT R29, R29, 0xff, RZ, 0xc0, !PT ;  /* 0x000000ff1d1d7812 */ /* 0x000fe200078ec0ff */
[----:B------:R-:W1:Y:S01]  /*7080*/  LDS.128 R24, [R0+0xb000] ;  /* 0x00b0000000187984 */ /* 0x000e620000000c00 */
        /* <DEDUP_REMOVED lines=8> */
[----:B------:R-:W-:-:S02]  /*7110*/  LOP3.LUT R39, R37, 0xff000000, R9, 0xf8, !PT ;  /* 0xff00000025277812 */ /* 0x000fc400078ef809 */
[----:B------:R-:W-:Y:S02]  /*7120*/  PRMT R35, R20, 0x7054, R35 ;  /* 0x0000705414237816 */ /* 0x000fe40000000023 */
[----:B------:R-:W-:Y:S02]  /*7130*/  LOP3.LUT R20, R3, 0xff000000, R4, 0xf8, !PT ;  /* 0xff00000003147812 */ /* 0x000fe400078ef804 */
[----:B------:R-:W-:Y:S02]  /*7140*/  LOP3.LUT R4, R41, 0xff000000, R10, 0xf8, !PT ;  /* 0xff00000029047812 */ /* 0x000fe400078ef80a */
[----:B------:R-:W-:Y:S02]  /*7150*/  F2FP.F16.E4M3.UNPACK_B R40, R39 ;  /* 0x00000027ff28723e */ /* 0x000fe400020006ff */
[----:B------:R-:W-:Y:S02]  /*7160*/  F2FP.F16.E4M3.UNPACK_B R11, R34 ;  /* 0x00000022ff0b723e */ /* 0x000fe400020006ff */
[----:B------:R-:W-:-:S02]  /*7170*/  LOP3.LUT R3, R29, 0xff000000, R6, 0xf8, !PT ;  /* 0xff0000001d037812 */ /* 0x000fc400078ef806 */
[----:B------:R-:W-:Y:S02]  /*7180*/  LOP3.LUT R28, R35, 0xff000000, R8, 0xf8, !PT ;  /* 0xff000000231c7812 */ /* 0x000fe400078ef808 */
[----:B------:R-:W-:Y:S02]  /*7190*/  F2FP.F16.E4M3.UNPACK_B R39, R39.H1 ;  /* 0x00000027ff27723e */ /* 0x000fe400030006ff */
[----:B------:R-:W-:Y:S02]  /*71a0*/  F2FP.F16.E4M3.UNPACK_B R34, R34.H1 ;  /* 0x00000022ff22723e */ /* 0x000fe400030006ff */
[-C--:B0-----:R-:W-:Y:S02]  /*71b0*/  F2FP.F16.E4M3.UNPACK_B R8, R13.reuse ;  /* 0x0000000dff08723e */ /* 0x081fe400020006ff */
[----:B------:R-:W-:Y:S02]  /*71c0*/  F2FP.F16.E4M3.UNPACK_B R29, R13.H1 ;  /* 0x0000000dff1d723e */ /* 0x000fe400030006ff */
[----:B-1----:R-:W-:Y:S01]  /*71d0*/  F2FP.F16.E4M3.UNPACK_B R10, R25 ;  /* 0x00000019ff0a723e */ /* 0x002fe200020006ff */
[--C-:B------:R-:W-:Y:S01]  /*71e0*/  HADD2.F32 R9, -RZ, R8.reuse.H0_H0 ;  /* 0x20000008ff097230 */ /* 0x100fe20000004100 */
[-C--:B------:R-:W-:Y:S01]  /*71f0*/  F2FP.F16.E4M3.UNPACK_B R30, R15.reuse ;  /* 0x0000000fff1e723e */ /* 0x080fe200020006ff */
[----:B------:R-:W-:Y:S01]  /*7200*/  HADD2.F32 R8, -RZ, R8.H1_H1 ;  /* 0x30000008ff087230 */ /* 0x000fe20000004100 */
[----:B------:R-:W-:Y:S01]  /*7210*/  F2FP.F16.E4M3.UNPACK_B R35, R15.H1 ;  /* 0x0000000fff23723e */ /* 0x000fe200030006ff */
[----:B------:R-:W-:Y:S01]  /*7220*/  HADD2.F32 R15, -RZ, R40.H0_H0 ;  /* 0x20000028ff0f7230 */ /* 0x000fe20000004100 */
[-C--:B------:R-:W-:Y:S01]  /*7230*/  F2FP.F16.E4M3.UNPACK_B R13, R12.reuse ;  /* 0x0000000cff0d723e */ /* 0x080fe200020006ff */
[--C-:B------:R-:W-:Y:S01]  /*7240*/  HADD2.F32 R6, -RZ, R10.reuse.H0_H0 ;  /* 0x2000000aff067230 */ /* 0x100fe20000004100 */
[----:B------:R-:W-:Y:S01]  /*7250*/  F2FP.F16.E4M3.UNPACK_B R32, R12.H1 ;  /* 0x0000000cff20723e */ /* 0x000fe200030006ff */
[----:B------:R-:W-:Y:S01]  /*7260*/  HADD2.F32 R12, -RZ, R11.H0_H0 ;  /* 0x2000000bff0c7230 */ /* 0x000fe20000004100 */
[-C--:B------:R-:W-:Y:S01]  /*7270*/  F2FP.F16.E4M3.UNPACK_B R21, R24.reuse ;  /* 0x00000018ff15723e */ /* 0x080fe200020006ff */
[----:B------:R-:W-:Y:S01]  /*7280*/  HADD2.F32 R10, -RZ, R10.H1_H1 ;  /* 0x3000000aff0a7230 */ /* 0x000fe20000004100 */
[----:B------:R-:W-:Y:S01]  /*7290*/  F2FP.F16.E4M3.UNPACK_B R37, R24.H1 ;  /* 0x00000018ff25723e */ /* 0x000fe200030006ff */
[C---:B------:R-:W-:Y:S01]  /*72a0*/  FMUL.FTZ R24, R6.reuse, R15 ;  /* 0x0000000f06187220 */ /* 0x040fe20000410000 */
[----:B------:R-:W-:Y:S01]  /*72b0*/  FMUL.FTZ R42, R6, R12 ;  /* 0x0000000c062a7220 */ /* 0x000fe20000410000 */
[----:B------:R-:W-:-:S02]  /*72c0*/  F2FP.F16.E4M3.UNPACK_B R25, R25.H1 ;  /* 0x00000019ff19723e */ /* 0x000fc400030006ff */
[-C--:B------:R-:W-:Y:S01]  /*72d0*/  F2FP.F16.E4M3.UNPACK_B R33, R27.reuse ;  /* 0x0000001bff21723e */ /* 0x080fe200020006ff */
[C---:B------:R-:W-:Y:S01]  /*72e0*/  FFMA.FTZ R6, R9.reuse, R12, -R24 ;  /* 0x0000000c09067223 */ /* 0x040fe20000010818 */
[----:B------:R-:W-:Y:S01]  /*72f0*/  F2FP.F16.E4M3.UNPACK_B R38, R27.H1 ;  /* 0x0000001bff26723e */ /* 0x000fe200030006ff */
[----:B------:R-:W-:Y:S02]  /*7300*/  HADD2.F32 R27, -RZ, R40.H1_H1 ;  /* 0x30000028ff1b7230 */ /* 0x000fe40000004100 */
[----:B------:R-:W-:Y:S01]  /*7310*/  FFMA.FTZ R9, R9, R15, R42 ;  /* 0x0000000f09097223 */ /* 0x000fe2000001002a */
[----:B------:R-:W-:Y:S01]  /*7320*/  HADD2.F32 R15, -RZ, R11.H1_H1 ;  /* 0x3000000bff0f7230 */ /* 0x000fe20000004100 */
[----:B------:R-:W-:Y:S01]  /*7330*/  F2FP.F16.E4M3.UNPACK_B R7, R26 ;  /* 0x0000001aff07723e */ /* 0x000fe200020006ff */
[----:B------:R-:W-:Y:S02]  /*7340*/  HADD2.F32 R40, -RZ, R39.H0_H0 ;  /* 0x20000027ff287230 */ /* 0x000fe40000004100 */
[----:B------:R-:W-:Y:S01]  /*7350*/  FMUL.FTZ R41, R10, R27 ;  /* 0x0000001b0a297220 */ /* 0x000fe20000410000 */
[----:B------:R-:W-:-:S02]  /*7360*/  HADD2.F32 R11, -RZ, R25.H0_H0 ;  /* 0x20000019ff0b7230 */ /* 0x000fc40000004100 */
[-C--:B------:R-:W-:Y:S01]  /*7370*/  FMUL.FTZ R10, R10, R15.reuse ;  /* 0x0000000f0a0a7220 */ /* 0x080fe20000410000 */
[--C-:B------:R-:W-:Y:S01]  /*7380*/  HADD2.F32 R24, -RZ, R34.reuse.H0_H0 ;  /* 0x20000022ff187230 */ /* 0x100fe20000004100 */
[----:B------:R-:W-:Y:S01]  /*7390*/  F2FP.F16.E4M3.UNPACK_B R26, R26.H1 ;  /* 0x0000001aff1a723e */ /* 0x000fe200030006ff */
[----:B------:R-:W-:Y:S02]  /*73a0*/  HADD2.F32 R12, -RZ, R29.H0_H0 ;  /* 0x2000001dff0c7230 */ /* 0x000fe40000004100 */
[C---:B------:R-:W-:Y:S01]  /*73b0*/  FMUL.FTZ R45, R11.reuse, R40 ;  /* 0x000000280b2d7220 */ /* 0x040fe20000410000 */
[----:B------:R-:W-:Y:S02]  /*73c0*/  HADD2.F32 R42, -RZ, R39.H1_H1 ;  /* 0x30000027ff2a7230 */ /* 0x000fe40000004100 */
[----:B------:R-:W-:Y:S01]  /*73d0*/  FMUL.FTZ R47, R11, R24 ;  /* 0x000000180b2f7220 */ /* 0x000fe20000410000 */
[C---:B------:R-:W-:Y:S01]  /*73e0*/  FFMA.FTZ R11, R8.reuse, R15, -R41 ;  /* 0x0000000f080b7223 */ /* 0x040fe20000010829 */
[----:B------:R-:W-:Y:S01]  /*73f0*/  F2FP.F16.E4M3.UNPACK_B R41, R43 ;  /* 0x0000002bff29723e */ /* 0x000fe200020006ff */
[----:B------:R-:W-:Y:S01]  /*7400*/  FFMA.FTZ R8, R8, R27, R10 ;  /* 0x0000001b08087223 */ /* 0x000fe2000001000a */
[----:B------:R-:W-:Y:S01]  /*7410*/  F2FP.F16.E4M3.UNPACK_B R39, R36 ;  /* 0x00000024ff27723e */ /* 0x000fe200020006ff */
[----:B------:R-:W-:Y:S01]  /*7420*/  FFMA.FTZ R10, R12, R24, -R45 ;  /* 0x000000180c0a7223 */ /* 0x000fe2000001082d */
[----:B------:R-:W-:-:S02]  /*7430*/  HADD2.F32 R34, -RZ, R34.H1_H1 ;  /* 0x30000022ff227230 */ /* 0x000fc40000004100 */
[----:B------:R-:W-:Y:S01]  /*7440*/  FFMA.FTZ R12, R12, R40, R47 ;  /* 0x000000280c0c7223 */ /* 0x000fe2000001002f */
[----:B------:R-:W-:Y:S01]  /*7450*/  HADD2.F32 R25, -RZ, R25.H1_H1 ;  /* 0x30000019ff197230 */ /* 0x000fe20000004100 */
[----:B------:R-:W-:Y:S01]  /*7460*/  F2FP.F16.E4M3.UNPACK_B R36, R36.H1 ;  /* 0x00000024ff24723e */ /* 0x000fe200030006ff */
        /* <DEDUP_REMOVED lines=14> */
[----:B------:R-:W-:Y:S01]  /*7550*/  F2FP.F16.E4M3.UNPACK_B R44, R43.H1 ;  /* 0x0000002bff2c723e */ /* 0x000fe200030006ff */
[C---:B------:R-:W-:Y:S01]  /*7560*/  FFMA.FTZ R27, R29.reuse, R42, R27 ;  /* 0x0000002a1d1b7223 */ /* 0x040fe2000001001b */
[----:B------:R-:W-:Y:S01]  /*7570*/  FFMA.FTZ R15, R29, R34, -R46 ;  /* 0x000000221d0f7223 */ /* 0x000fe2000001082e */
        /* <DEDUP_REMOVED lines=8> */
[----:B------:R-:W-:Y:S01]  /*7600*/  HADD2.F32 R39, -RZ, R36.H0_H0 ;  /* 0x20000024ff277230 */ /* 0x000fe20000004100 */
[----:B------:R-:W-:Y:S01]  /*7610*/  F2FP.SATFINITE.E4M3.F32.PACK_AB_MERGE_C R9, R8, R9, R12 ;  /* 0x000000090809723e */ /* 0x000fe2000480700c */
[----:B------:R-:W-:Y:S02]  /*7620*/  HADD2.F32 R34, -RZ, R35.H0_H0 ;  /* 0x20000023ff227230 */ /* 0x000fe40000004100 */
[C---:B------:R-:W-:Y:S01]  /*7630*/  FMUL.FTZ R43, R30.reuse, R41 ;  /* 0x000000291e2b7220 */ /* 0x040fe20000410000 */
[----:B------:R-:W-:Y:S02]  /*7640*/  HADD2.F32 R45, -RZ, R44.H1_H1 ;  /* 0x3000002cff2d7230 */ /* 0x000fe40000004100 */
[-C--:B------:R-:W-:Y:S01]  /*7650*/  FMUL.FTZ R48, R30, R39.reuse ;  /* 0x000000271e307220 */ /* 0x080fe20000410000 */
[C---:B------:R-:W-:Y:S01]  /*7660*/  FFMA.FTZ R30, R29.reuse, R40, -R46 ;  /* 0x000000281d1e7223 */ /* 0x040fe2000001082e */
[----:B------:R-:W-:Y:S01]  /*7670*/  FFMA.FTZ R29, R29, R42, R33 ;  /* 0x0000002a1d1d7223 */ /* 0x000fe20000010021 */
[C---:B------:R-:W-:Y:S01]  /*7680*/  FFMA.FTZ R33, R34.reuse, R39, -R43 ;  /* 0x0000002722217223 */ /* 0x040fe2000001082b */
[----:B------:R-:W-:Y:S01]  /*7690*/  F2FP.F16.E4M3.UNPACK_B R43, R28.H1 ;  /* 0x0000001cff2b723e */ /* 0x000fe200030006ff */
[----:B------:R-:W-:Y:S01]  /*76a0*/  FFMA.FTZ R34, R34, R41, R48 ;  /* 0x0000002922227223 */ /* 0x000fe20000010030 */
[----:B------:R-:W-:Y:S01]  /*76b0*/  F2FP.F16.E4M3.UNPACK_B R40, R20.H1 ;  /* 0x00000014ff28723e */ /* 0x000fe200030006ff */
[----:B------:R-:W-:-:S02]  /*76c0*/  HADD2.F32 R42, -RZ, R36.H1_H1 ;  /* 0x30000024ff2a7230 */ /* 0x000fc40000004100 */
[----:B------:R-:W-:Y:S02]  /*76d0*/  HADD2.F32 R39, -RZ, R38.H1_H1 ;  /* 0x30000026ff277230 */ /* 0x000fe40000004100 */
        /* <DEDUP_REMOVED lines=11> */
[----:B------:R-:W-:Y:S01]  /*7790*/  FFMA.FTZ R49, R36, R45, R48 ;  /* 0x0000002d24317223 */ /* 0x000fe20000010030 */
[C---:B------:R-:W-:Y:S01]  /*77a0*/  FFMA.FTZ R46, R35.reuse, R41, -R46 ;  /* 0x00000029232e7223 */ /* 0x040fe2000001082e */
[----:B------:R-:W-:Y:S01]  /*77b0*/  FFMA.FTZ R44, R35, R44, R39 ;  /* 0x0000002c232c7223 */ /* 0x000fe20000010027 */
[----:B------:R-:W-:Y:S01]  /*77c0*/  HADD2.F32 R37, -RZ, R37.H1_H1 ;  /* 0x30000025ff257230 */ /* 0x000fe20000004100 */
[----:B------:R-:W-:Y:S01]  /*77d0*/  F2FP.F16.E4M3.UNPACK_B R36, R28 ;  /* 0x0000001cff24723e */ /* 0x000fe200020006ff */
[----:B------:R-:W-:Y:S01]  /*77e0*/  HADD2.F32 R40, -RZ, R40.H1_H1 ;  /* 0x30000028ff287230 */ /* 0x000fe20000004100 */
[----:B------:R-:W-:Y:S01]  /*77f0*/  F2FP.F16.E4M3.UNPACK_B R35, R20 ;  /* 0x00000014ff23723e */ /* 0x000fe200020006ff */
[----:B------:R-:W-:-:S02]  /*7800*/  HADD2.F32 R32, -RZ, R32.H1_H1 ;  /* 0x30000020ff207230 */ /* 0x000fc40000004100 */
[CC--:B------:R-:W-:Y:S01]  /*7810*/  FMUL.FTZ R41, R37.reuse, R43.reuse ;  /* 0x0000002b25297220 */ /* 0x0c0fe20000410000 */
        /* <DEDUP_REMOVED lines=16> */
[----:B------:R-:W-:Y:S01]  /*7920*/  F2FP.F16.E4M3.UNPACK_B R32, R3.H1 ;  /* 0x00000003ff20723e */ /* 0x000fe200030006ff */
[-C--:B------:R-:W-:Y:S01]  /*7930*/  FMUL.FTZ R21, R21, R28.reuse ;  /* 0x0000001c15157220 */ /* 0x080fe20000410000 */
[----:B------:R-:W-:Y:S01]  /*7940*/  FFMA.FTZ R43, R20, R39, R43 ;  /* 0x00000027142b7223 */ /* 0x000fe2000001002b */
[----:B------:R-:W-:Y:S01]  /*7950*/  FFMA.FTZ R38, R13, R28, -R38 ;  /* 0x0000001c0d267223 */ /* 0x000fe20000010826 */
[----:B------:R-:W-:-:S02]  /*7960*/  HADD2.F32 R28, -RZ, R37.H0_H0 ;  /* 0x20000025ff1c7230 */ /* 0x000fc40000004100 */
[----:B------:R-:W-:Y:S01]  /*7970*/  FFMA.FTZ R36, R13, R36, R21 ;  /* 0x000000240d247223 */ /* 0x000fe20000010015 */
[----:B------:R-:W-:Y:S01]  /*7980*/  HADD2.F32 R20, -RZ, R26.H0_H0 ;  /* 0x2000001aff147230 */ /* 0x000fe20000004100 */
[----:B------:R-:W-:Y:S01]  /*7990*/  F2FP.F16.E4M3.UNPACK_B R3, R3 ;  /* 0x00000003ff03723e */ /* 0x000fe200020006ff */
[--C-:B------:R-:W-:Y:S01]  /*79a0*/  HADD2.F32 R21, -RZ, R32.reuse.H0_H0 ;  /* 0x20000020ff157230 */ /* 0x100fe20000004100 */
[----:B------:R-:W-:Y:S01]  /*79b0*/  F2FP.SATFINITE.E4M3.F32.PACK_AB_MERGE_C R34, R49, R34, RZ ;  /* 0x000000223122723e */ /* 0x000fe200048070ff */
        /* <DEDUP_REMOVED lines=8> */
[----:B------:R-:W-:Y:S02]  /*7a40*/  HADD2.F32 R14, -RZ, R14.H1_H1 ;  /* 0x3000000eff0e7230 */ /* 0x000fe40000004100 */
[----:B------:R-:W-:Y:S01]  /*7a50*/  FFMA.FTZ R39, R13, R28, R20 ;  /* 0x0000001c0d277223 */ /* 0x000fe20000010014 */
[----:B------:R-:W-:Y:S01]  /*7a60*/  F2FP.F16.E4M3.UNPACK_B R20, R4 ;  /* 0x00000004ff14723e */ /* 0x000fe200020006ff */
[C---:B------:R-:W-:Y:S01]  /*7a70*/  FMUL.FTZ R21, R26.reuse, R37 ;  /* 0x000000251a157220 */ /* 0x040fe20000410000 */
[----:B------:R-:W-:Y:S01]  /*7a80*/  FMUL.FTZ R26, R26, R35 ;  /* 0x000000231a1a7220 */ /* 0x000fe20000410000 */
[----:B------:R-:W-:Y:S01]  /*7a90*/  HADD2.F32 R4, -RZ, R7.H0_H0 ;  /* 0x20000007ff047230 */ /* 0x000fe20000004100 */
[----:B------:R-:W-:Y:S01]  /*7aa0*/  F2FP.SATFINITE.E4M3.F32.PACK_AB_MERGE_C R8, R36, R43, R44 ;  /* 0x0000002b2408723e */ /* 0x000fe2000480702c */
[----:B------:R-:W-:Y:S01]  /*7ab0*/  FFMA.FTZ R35, R14, R35, -R21 ;  /* 0x000000230e237223 */ /* 0x000fe20000010815 */
[----:B------:R-:W-:-:S02]  /*7ac0*/  HADD2.F32 R21, -RZ, R20.H0_H0 ;  /* 0x20000014ff157230 */ /* 0x000fc40000004100 */
[----:B------:R-:W-:Y:S01]  /*7ad0*/  FFMA.FTZ R40, R14, R37, R26 ;  /* 0x000000250e287223 */ /* 0x000fe2000001001a */
[----:B------:R-:W-:Y:S02]  /*7ae0*/  HADD2.F32 R20, -RZ, R20.H1_H1 ;  /* 0x30000014ff147230 */ /* 0x000fe40000004100 */
[----:B------:R-:W-:Y:S02]  /*7af0*/  HADD2.F32 R7, -RZ, R7.H1_H1 ;  /* 0x30000007ff077230 */ /* 0x000fe40000004100 */
[----:B------:R-:W-:Y:S01]  /*7b00*/  FMUL.FTZ R26, R4, R21 ;  /* 0x00000015041a7220 */ /* 0x000fe20000410000 */
[--C-:B------:R-:W-:Y:S01]  /*7b10*/  HADD2.F32 R14, -RZ, R3.reuse.H1_H1 ;  /* 0x30000003ff0e7230 */ /* 0x100fe20000004100 */
[----:B------:R-:W-:Y:S01]  /*7b20*/  F2FP.SATFINITE.E4M3.F32.PACK_AB_MERGE_C R32, R35, R32, RZ ;  /* 0x000000202320723e */ /* 0x000fe200048070ff */
[----:B------:R-:W-:Y:S02]  /*7b30*/  HADD2.F32 R13, -RZ, R3.H0_H0 ;  /* 0x20000003ff0d7230 */ /* 0x000fe40000004100 */
[----:B------:R-:W-:Y:S01]  /*7b40*/  FMUL.FTZ R28, R7, R20 ;  /* 0x00000014071c7220 */ /* 0x000fe20000410000 */
[----:B------:R-:W-:-:S02]  /*7b50*/  HADD2.F32 R3, -RZ, R5.H0_H0 ;  /* 0x20000005ff037230 */ /* 0x000fc40000004100 */
[-C--:B------:R-:W-:Y:S01]  /*7b60*/  FMUL.FTZ R7, R7, R14.reuse ;  /* 0x0000000e07077220 */ /* 0x080fe20000410000 */
[----:B------:R-:W-:Y:S02]  /*7b70*/  HADD2.F32 R5, -RZ, R5.H1_H1 ;  /* 0x30000005ff057230 */ /* 0x000fe40000004100 */
[-C--:B------:R-:W-:Y:S01]  /*7b80*/  FMUL.FTZ R4, R4, R13.reuse ;  /* 0x0000000d04047220 */ /* 0x080fe20000410000 */
[----:B------:R-:W-:Y:S02]  /*7b90*/  FFMA.FTZ R26, R3, R13, -R26 ;  /* 0x0000000d031a7223 */ /* 0x000fe4000001081a */
[C---:B------:R-:W-:Y:S01]  /*7ba0*/  FFMA.FTZ R13, R5.reuse, R14, -R28 ;  /* 0x0000000e050d7223 */ /* 0x040fe2000001081c */
[----:B------:R-:W-:Y:S01]  /*7bb0*/  FFMA.FTZ R20, R5, R20, R7 ;  /* 0x0000001405147223 */ /* 0x000fe20000010007 */
        /* <DEDUP_REMOVED lines=13> */
.L_x_11118:
[----:B------:R-:W-:Y:S05]  /*7c90*/  BSYNC B0 ;  /* 0x0000000000007941 */ /* 0x000fea0003800000 */
.L_x_11111:
        /* <DEDUP_REMOVED lines=8> */
.L_x_11108:
[----:B---34-:R-:W3:Y:S02]  /*7d20*/  LDL R0, [R1+0x8] ;  /* 0x0000080001007983 */ /* 0x018ee40000100800 */
[----:B---3--:R-:W-:-:S13]  /*7d30*/  ISETP.NE.AND P0, PT, R0, 0x3, PT ;  /* 0x000000030000780c */ /* 0x008fda0003f05270 */
[----:B------:R-:W-:Y:S05]  /*7d40*/  @!P0 BRA `(.L_x_11126) ;  /* 0x0000000000048947 */ /* 0x000fea0003800000 */
[----:B------:R-:W-:Y:S01]  /*7d50*/  BPT.TRAP 0x1 ;  /* 0x000000040000795c */ /* 0x000fe20000300000 */
.L_x_11126:
[----:B01----:R-:W3:Y:S04]  /*7d60*/  LDL R3, [R1+0x4] ;  /* 0x0000040001037983 */ /* 0x003ee80000100800 */
[----:B------:R-:W4:Y:S01]  /*7d70*/  LDL R0, [R1+0xc] ;  /* 0x00000c0001007983 */ /* 0x000f220000100800 */
[----:B---3--:R-:W-:Y:S01]  /*7d80*/  IMAD R3, R3, 0x8, R16 ;  /* 0x0000000803037824 */ /* 0x008fe200078e0210 */
[----:B----45:R-:W-:-:S04]  /*7d90*/  SHF.L.U32 R6, R0, 0x1f, RZ ;  /* 0x0000001f00067819 */ /* 0x030fc800000006ff */
[----:B------:R0:W1:Y:S01]  /*7da0*/  SYNCS.PHASECHK.TRANS64.TRYWAIT P1, [R3+URZ+0x13230], R6 ;  /* 0x01323006030075a7 */ /* 0x000062000802017f */
[----:B------:R-:W-:Y:S05]  /*7db0*/  @!P0 BRA `(.L_x_11127) ;  /* 0x0000000000048947 */ /* 0x000fea0003800000 */
[----:B------:R-:W-:Y:S01]  /*7dc0*/  BPT.TRAP 0x1 ;  /* 0x000000040000795c */ /* 0x000fe20000300000 */
.L_x_11127:
        /* <DEDUP_REMOVED lines=10> */
.L_x_11128:
[----:B---3--:R-:W3:Y:S04]  /*7e70*/  LDL R0, [R1+0x18] ;  /* 0x0000180001007983 */ /* 0x008ee80000100800 */
[----:B------:R-:W3:Y:S01]  /*7e80*/  LDL R106, [R1+0x4] ;  /* 0x00000400016a7983 */ /* 0x000ee20000100800 */
[----:B------:R-:W-:Y:S01]  /*7e90*/  IMAD.MOV.U32 R9, RZ, RZ, -0x7fffffe0 ;  /* 0x80000020ff097424 */ /* 0x000fe200078e00ff */
[----:B------:R-:W-:Y:S05]  /*7ea0*/  WARPSYNC.ALL ;  /* 0x0000000000007948 */ /* 0x000fea0003800000 */
[----:B------:R-:W-:-:S02]  /*7eb0*/  R2UR UR4, R4 ;  /* 0x00000000040472ca */ /* 0x000fc400000e0000 */
[----:B------:R-:W-:Y:S02]  /*7ec0*/  R2UR UR5, R5 ;  /* 0x00000000050572ca */ /* 0x000fe400000e0000 */
[----:B------:R-:W-:Y:S01]  /*7ed0*/  R2UR UR7, R9 ;  /* 0x00000000090772ca */ /* 0x000fe200000e0000 */
[----:B------:R-:W-:Y:S01]  /*7ee0*/  WARPGROUP.ARRIVE ;  /* 0x00000000000079c5 */ /* 0x000fe20000000000 */
[----:B------:R-:W-:Y:S01]  /*7ef0*/  IMAD.MOV.U32 R7, RZ, RZ, -0x7fffffe0 ;  /* 0x80000020ff077424 */ /* 0x000fe200078e00ff */
[----:B--2---:R-:W-:Y:S01]  /*7f00*/  P2R R14, PR, RZ, 0x1 ;  /* 0x00000001ff0e7803 */ /* 0x004fe20000000000 */
[----:B------:R-:W-:Y:S01]  /*7f10*/  IMAD.MOV.U32 R11, RZ, RZ, -0x7fffffe0 ;  /* 0x80000020ff0b7424 */ /* 0x000fe200078e00ff */
[----:B------:R-:W-:Y:S02]  /*7f20*/  R2UR UR8, R4 ;  /* 0x00000000040872ca */ /* 0x000fe400000e0000 */
[----:B------:R-:W-:Y:S02]  /*7f30*/  R2UR UR9, R5 ;  /* 0x00000000050972ca */ /* 0x000fe400000e0000 */
[----:B------:R-:W-:-:S02]  /*7f40*/  R2UR UR11, R11 ;  /* 0x000000000b0b72ca */ /* 0x000fc400000e0000 */
[----:B------:R-:W-:Y:S02]  /*7f50*/  MOV R13, 0x80000020 ;  /* 0x80000020000d7802 */ /* 0x000fe40000000f00 */
[----:B------:R-:W-:Y:S02]  /*7f60*/  R2UR UR12, R4 ;  /* 0x00000000040c72ca */ /* 0x000fe400000e0000 */
[----:B------:R-:W-:Y:S01]  /*7f70*/  R2UR UR15, R13 ;  /* 0x000000000d0f72ca */ /* 0x000fe200000e0000 */
[----:B---3--:R-:W-:Y:S02]  /*7f80*/  IMAD R8, R106, 0x280, R0 ;  /* 0x000002806a087824 */ /* 0x008fe400078e0200 */
[----:B------:R-:W2:Y:S01]  /*7f90*/  LDL R0, [R1+0x74] ;  /* 0x0000740001007983 */ /* 0x000ea20000100800 */
[----:B------:R-:W-:Y:S01]  /*7fa0*/  R2UR UR13, R5 ;  /* 0x00000000050d72ca */ /* 0x000fe200000e0000 */
[C---:B01----:R-:W-:Y:S01]  /*7fb0*/  VIADD R6, R8.reuse, 0x80 ;  /* 0x0000008008067836 */ /* 0x043fe20000000000 */
[C---:B------:R-:W-:Y:S01]  /*7fc0*/  R2UR UR6, R8.reuse ;  /* 0x00000000080672ca */ /* 0x040fe200000e0000 */
[C---:B------:R-:W-:Y:S01]  /*7fd0*/  VIADD R10, R8.reuse, 0x180 ;  /* 0x00000180080a7836 */ /* 0x040fe20000000000 */
[----:B------:R-:W0:Y:S01]  /*7fe0*/  S2R R108, SR_TID.X ;  /* 0x00000000006c7919 */ /* 0x000e220000002100 */
[C---:B------:R-:W-:Y:S01]  /*7ff0*/  VIADD R12, R8.reuse, 0x200 ;  /* 0x00000200080c7836 */ /* 0x040fe20000000000 */
[----:B------:R-:W-:Y:S01]  /*8000*/  BSSY B0, `(.L_x_11130) ;  /* 0x00004ca000007945 */ /* 0x000fe20003800000 */
[----:B------:R-:W-:Y:S01]  /*8010*/  VIADD R20, R8, 0x2 ;  /* 0x0000000208147836 */ /* 0x000fe20000000000 */
[----:B------:R-:W-:Y:S01]  /*8020*/  R2UR UR10, R10 ;  /* 0x000000000a0a72ca */ /* 0x000fe200000e0000 */
[----:B------:R-:W-:Y:S01]  /*8030*/  IMAD.MOV.U32 R21, RZ, RZ, -0x7fffffe0 ;  /* 0x80000020ff157424 */ /* 0x000fe200078e00ff */
[----:B------:R-:W-:Y:S01]  /*8040*/  R2UR UR14, R12 ;  /* 0x000000000c0e72ca */ /* 0x000fe200000e0000 */
[----:B------:R-:W-:Y:S01]  /*8050*/  VIADD R10, R8, 0x82 ;  /* 0x00000082080a7836 */ /* 0x000fe20000000000 */
[----:B------:R-:W-:Y:S01]  /*8060*/  R2UR UR18, R20 ;  /* 0x00000000141272ca */ /* 0x000fe200000e0000 */
[----:B------:R-:W-:Y:S01]  /*8070*/  IMAD.MOV.U32 R11, RZ, RZ, -0x7fffffe0 ;  /* 0x80000020ff0b7424 */ /* 0x000fe200078e00ff */
[----:B------:R-:W-:Y:S01]  /*8080*/  R2UR UR19, R21 ;  /* 0x00000000151372ca */ /* 0x000fe200000e0000 */
[----:B------:R-:W-:Y:S01]  /*8090*/  QGMMA.64x32x32.F32.E4M3.E4M3 R88, gdesc[UR4], RZ, !UPT, gsb0 ;  /* 0x00600000045879f3 */ /* 0x000fe2000c0008ff */
[----:B------:R-:W-:-:S02]  /*80a0*/  R2UR UR4, R4 ;  /* 0x00000000040472ca */ /* 0x000fc400000e0000 */
[----:B------:R-:W-:Y:S02]  /*80b0*/  R2UR UR5, R5 ;  /* 0x00000000050572ca */ /* 0x000fe400000e0000 */
[----:B------:R-:W-:Y:S01]  /*80c0*/  R2UR UR6, R6 ;  /* 0x00000000060672ca */ /* 0x000fe200000e0000 */
[----:B------:R-:W-:Y:S01]  /*80d0*/  VIADD R6, R8, 0x100 ;  /* 0x0000010008067836 */ /* 0x000fe20000000000 */
[----:B------:R-:W-:Y:S01]  /*80e0*/  R2UR UR7, R7 ;  /* 0x00000000070772ca */ /* 0x000fe200000e0000 */
[----:B------:R-:W-:Y:S01]  /*80f0*/  IMAD.MOV.U32 R7, RZ, RZ, -0x7fffffe0 ;  /* 0x80000020ff077424 */ /* 0x000fe200078e00ff */
[----:B0-----:R-:W-:Y:S01]  /*8100*/  LOP3.LUT R108, R108, 0x7f, RZ, 0xc0, !PT ;  /* 0x0000007f6c6c7812 */ /* 0x001fe200078ec0ff */
[----:B------:R-:W-:Y:S02]  /*8110*/  WARPGROUP.DEPBAR.LE gsb0, 0x0 ;  /* 0x00008000000079c5 */ /* 0x000fe40000010000 */
[----:B------:R-:W-:-:S08]  /*8120*/  WARPGROUP.ARRIVE ;  /* 0x00000000000079c5 */ /* 0x000fd00000000000 */
[----:B------:R-:W-:Y:S01]  /*8130*/  QGMMA.64x32x32.F32.E4M3.E4M3 R72, gdesc[UR4], RZ, !UPT, gsb0 ;  /* 0x00600000044879f3 */ /* 0x000fe2000c0008ff */
[----:B------:R-:W-:Y:S01]  /*8140*/  R2UR UR6, R6 ;  /* 0x00000000060672ca */ /* 0x000fe200000e0000 */
[C---:B------:R-:W-:Y:S01]  /*8150*/  VIADD R6, R4.reuse, 0x2 ;  /* 0x0000000204067836 */ /* 0x040fe20000000000 */
[----:B------:R-:W-:Y:S01]  /*8160*/  R2UR UR7, R7 ;  /* 0x00000000070772ca */ /* 0x000fe200000e0000 */
[----:B------:R-:W-:Y:S01]  /*8170*/  IMAD.MOV.U32 R7, RZ, RZ, -0x7fffffe0 ;  /* 0x80000020ff077424 */ /* 0x000fe200078e00ff */
[----:B------:R-:W-:Y:S02]  /*8180*/  R2UR UR4, R4 ;  /* 0x00000000040472ca */ /* 0x000fe400000e0000 */
[----:B------:R-:W-:Y:S02]  /*8190*/  R2UR UR5, R5 ;  /* 0x00000000050572ca */ /* 0x000fe400000e0000 */
[----:B------:R-:W-:Y:S02]  /*81a0*/  R2UR UR16, R6 ;  /* 0x00000000061072ca */ /* 0x000fe400000e0000 */
[----:B------:R-:W-:Y:S01]  /*81b0*/  R2UR UR17, R7 ;  /* 0x00000000071172ca */ /* 0x000fe200000e0000 */
[----:B------:R-:W-:-:S02]  /*81c0*/  WARPGROUP.DEPBAR.LE gsb0, 0x0 ;  /* 0x00008000000079c5 */ /* 0x000fc40000010000 */
[----:B------:R-:W-:-:S06]  /*81d0*/  WARPGROUP.ARRIVE ;  /* 0x00000000000079c5 */ /* 0x000fcc0000000000 */
[----:B------:R-:W-:Y:S01]  /*81e0*/  QGMMA.64x32x32.F32.E4M3.E4M3 R56, gdesc[UR4], RZ, !UPT, gsb0 ;  /* 0x00600000043879f3 */ /* 0x000fe2000c0008ff */
[----:B------:R-:W-:Y:S02]  /*81f0*/  R2UR UR4, R6 ;  /* 0x00000000060472ca */ /* 0x000fe400000e0000 */
[----:B------:R-:W-:Y:S02]  /*8200*/  R2UR UR5, R7 ;  /* 0x00000000070572ca */ /* 0x000fe400000e0000 */
[----:B------:R-:W-:Y:S01]  /*8210*/  R2UR UR6, R10 ;  /* 0x000000000a0672ca */ /* 0x000fe200000e0000 */
[----:B------:R-:W-:Y:S01]  /*8220*/  VIADD R10, R8, 0x102 ;  /* 0x00000102080a7836 */ /* 0x000fe20000000000 */
[----:B------:R-:W-:Y:S01]  /*8230*/  R2UR UR7, R11 ;  /* 0x000000000b0772ca */ /* 0x000fe200000e0000 */
[----:B------:R-:W-:Y:S01]  /*8240*/  IMAD.MOV.U32 R11, RZ, RZ, -0x7fffffe0 ;  /* 0x80000020ff0b7424 */ /* 0x000fe200078e00ff */
        /* <DEDUP_REMOVED lines=8> */
[----:B--2---:R-:W-:-:S04]  /*82d0*/  IMAD.IADD R9, R0, 0x1, R105 ;  /* 0x0000000100097824 */ /* 0x004fc800078e0269 */
[----:B------:R-:W-:Y:S02]  /*82e0*/  IMAD R12, R104, -0xa0, R9 ;  /* 0xffffff60680c7824 */ /* 0x000fe400078e0209 */
[----:B------:R-:W-:-:S03]  /*82f0*/  IMAD.MOV.U32 R9, RZ, RZ, -0x7fffffe0 ;  /* 0x80000020ff097424 */ /* 0x000fc600078e00ff */
        /* <DEDUP_REMOVED lines=19> */
[----:B------:R-:W-:Y:S01]  /*8430*/  IMAD.MOV.U32 R11, RZ, RZ, -0x7fffffe0 ;  /* 0x80000020ff0b7424 */ /* 0x000fe200078e00ff */
[----:B------:R-:W-:Y:S01]  /*8440*/  R2UR UR4, R6 ;  /* 0x00000000060472ca */ /* 0x000fe200000e0000 */
[----:B------:R-:W-:Y:S01]  /*8450*/  VIADD R8, R8, 0x202 ;  /* 0x0000020208087836 */ /* 0x000fe20000000000 */
[----:B------:R-:W-:-:S02]  /*8460*/  R2UR UR5, R7 ;  /* 0x00000000070572ca */ /* 0x000fc400000e0000 */
[----:B------:R-:W-:Y:S02]  /*8470*/  R2UR UR10, R10 ;  /* 0x000000000a0a72ca */ /* 0x000fe400000e0000 */
[----:B------:R-:W-:Y:S02]  /*8480*/  R2UR UR11, R11 ;  /* 0x000000000b0b72ca */ /* 0x000fe400000e0000 */
[----:B------:R-:W-:Y:S02]  /*8490*/  FMNMX.FTZ R0, R13, R89, !PT ;  /* 0x000000590d007209 */ /* 0x000fe40007810000 */
        /* <DEDUP_REMOVED lines=44> */
[----:B------:R-:W-:Y:S02]  /*8760*/  R2UR UR6, R8 ;  /* 0x00000000080672ca */ /* 0x000fe400000e0000 */
[----:B------:R-:W-:Y:S02]  /*8770*/  R2UR UR4, R6 ;  /* 0x00000000060472ca */ /* 0x000fe400000e0000 */
[----:B------:R-:W-:Y:S02]  /*8780*/  R2UR UR5, R7 ;  /* 0x00000000070572ca */ /* 0x000fe400000e0000 */
        /* <DEDUP_REMOVED lines=11> */
[----:B------:R-:W-:Y:S01]  /*8840*/  FSEL R85, R82, -INF , P6 ;  /* 0xff80000052557808 */ /* 0x000fe20003000000 */
[----:B------:R-:W-:Y:S02]  /*8850*/  WARPGROUP.DEPBAR.LE gsb0, 0x0 ;  /* 0x00008000000079c5 */ /* 0x000fe40000010000 */
[----:B------:R-:W-:Y:S01]  /*8860*/  WARPGROUP.ARRIVE ;  /* 0x00000000000079c5 */ /* 0x000fe20000000000 */
[----:B------:R-:W-:-:S02]  /*8870*/  FSEL R127, R56, -INF , P1 ;  /* 0xff800000387f7808 */ /* 0x000fc40000800000 */
[C---:B------:R-:W-:Y:S02]  /*8880*/  ISETP.GT.AND P6, PT, R12.reuse, 0x48, PT ;  /* 0x000000480c00780c */ /* 0x040fe40003fc4270 */
[----:B------:R-:W-:Y:S01]  /*8890*/  FSEL R57, R57, -INF , P2 ;  /* 0xff80000039397808 */ /* 0x000fe20001000000 */
[----:B------:R-:W-:Y:S01]  /*88a0*/  QGMMA.64x32x32.F32.E4M3.E4M3 R40, gdesc[UR8], R40, gsb0 ;  /* 0x00600000082879f3 */ /* 0x000fe20008000828 */
        /* <DEDUP_REMOVED lines=23> */
[----:B------:R-:W-:Y:S02]  /*8a20*/  FSEL R69, R69, -INF , P2 ;  /* 0xff80000045457808 */ /* 0x000fe40001000000 */
[----:B------:R-:W-:Y:S02]  /*8a30*/  FMNMX.FTZ R0, R137, R0, !PT ;  /* 0x0000000089007209 */ /* 0x000fe40007810000 */
[----:B------:R-:W-:Y:S02]  /*8a40*/  FSEL R63, R63, -INF , P5 ;  /* 0xff8000003f3f7808 */ /* 0x000fe40002800000 */
[----:B------:R-:W-:Y:S02]  /*8a50*/  ISETP.GT.AND P5, PT, R12, 0x61, PT ;  /* 0x000000610c00780c */ /* 0x000fe40003fa4270 */
[----:B------:R-:W-:-:S02]  /*8a60*/  FMNMX.FTZ R0, R69, R0, !PT ;  /* 0x0000000045007209 */ /* 0x000fc40007810000 */
        /* <DEDUP_REMOVED lines=27> */
[C---:B------:R-:W-:Y:S02]  /*8c20*/  ISETP.GT.AND P5, PT, R12.reuse, 0x80, PT ;  /* 0x000000800c00780c */ /* 0x040fe40003fa4270 */
[----:B------:R-:W-:Y:S02]  /*8c30*/  FSEL R53, R53, -INF , P0 ;  /* 0xff80000035357808 */ /* 0x000fe40000000000 */
[----:B------:R-:W-:Y:S02]  /*8c40*/  FMNMX.FTZ R0, R155, R0, !PT ;  /* 0x000000009b007209 */ /* 0x000fe40007810000 */
[----:B------:R-:W-:Y:S02]  /*8c50*/  ISETP.GT.AND P0, PT, R12, 0x81, PT ;  /* 0x000000810c00780c */ /* 0x000fe40003f04270 */
[----:B------:R-:W-:Y:S02]  /*8c60*/  FMNMX.FTZ R0, R53, R0, !PT ;  /* 0x0000000035007209 */ /* 0x000fe40007810000 */
[----:B------:R-:W-:-:S02]  /*8c70*/  FSEL R50, R50, -INF , P1 ;  /* 0xff80000032327808 */ /* 0x000fc40000800000 */
[C---:B------:R-:W-:Y:S02]  /*8c80*/  ISETP.GT.AND P1, PT, R12.reuse, 0x88, PT ;  /* 0x000000880c00780c */ /* 0x040fe40003f24270 */
[----:B------:R-:W-:Y:S02]  /*8c90*/  FSEL R51, R51, -INF , P2 ;  /* 0xff80000033337808 */ /* 0x000fe40001000000 */
[C---:B------:R-:W-:Y:S02]  /*8ca0*/  ISETP.GT.AND P2, PT, R12.reuse, 0x89, PT ;  /* 0x000000890c00780c */ /* 0x040fe40003f44270 */
[----:B------:R-:W-:Y:S02]  /*8cb0*/  FSEL R47, R47, -INF , P3 ;  /* 0xff8000002f2f7808 */ /* 0x000fe40001800000 */
[----:B------:R-:W-:Y:S01]  /*8cc0*/  ISETP.GT.AND P3, PT, R12, 0x90, PT ;  /* 0x000000900c00780c */ /* 0x000fe20003f64270 */
[----:B------:R-:W-:Y:S02]  /*8cd0*/  WARPGROUP.DEPBAR.LE gsb0, 0x0 ;  /* 0x00008000000079c5 */ /* 0x000fe40000010000 */
[----:B------:R-:W-:-:S02]  /*8ce0*/  FSEL R24, R24, -INF , P5 ;  /* 0xff80000018187808 */ /* 0x000fc40002800000 */
[----:B------:R-:W-:Y:S02]  /*8cf0*/  FSEL R25, R25, -INF , P0 ;  /* 0xff80000019197808 */ /* 0x000fe40000000000 */
[----:B------:R-:W-:Y:S02]  /*8d00*/  FMNMX.FTZ R0, R24, R0, !PT ;  /* 0x0000000018007209 */ /* 0x000fe40007810000 */
[----:B------:R-:W-:Y:S02]  /*8d10*/  FSEL R28, R28, -INF , P1 ;  /* 0xff8000001c1c7808 */ /* 0x000fe40000800000 */
[----:B------:R-:W-:Y:S02]  /*8d20*/  FMNMX.FTZ R0, R25, R0, !PT ;  /* 0x0000000019007209 */ /* 0x000fe40007810000 */
[----:B------:R-:W-:Y:S02]  /*8d30*/  FSEL R29, R29, -INF , P2 ;  /* 0xff8000001d1d7808 */ /* 0x000fe40001000000 */
[----:B------:R-:W-:-:S02]  /*8d40*/  FMNMX.FTZ R0, R28, R0, !PT ;  /* 0x000000001c007209 */ /* 0x000fc40007810000 */
[----:B------:R-:W-:Y:S02]  /*8d50*/  FSEL R153, R46, -INF , P4 ;  /* 0xff8000002e997808 */ /* 0x000fe40002000000 */
[----:B------:R-:W-:Y:S02]  /*8d60*/  FSEL R32, R32, -INF , P3 ;  /* 0xff80000020207808 */ /* 0x000fe40001800000 */
[----:B------:R-:W-:Y:S02]  /*8d70*/  FMNMX.FTZ R0, R29, R0, !PT ;  /* 0x000000001d007209 */ /* 0x000fe40007810000 */
[----:B------:R-:W-:Y:S02]  /*8d80*/  ISETP.GT.AND P4, PT, R12, 0x91, PT ;  /* 0x000000910c00780c */ /* 0x000fe40003f84270 */
[----:B------:R-:W-:Y:S02]  /*8d90*/  FMNMX.FTZ R0, R32, R0, !PT ;  /* 0x0000000020007209 */ /* 0x000fe40007810000 */
[----:B------:R-:W-:-:S02]  /*8da0*/  FSEL R8, R33, -INF , P4 ;  /* 0xff80000021087808 */ /* 0x000fc40002000000 */
[----:B------:R-:W-:Y:S02]  /*8db0*/  ISETP.GT.AND P5, PT, R12, 0x98, PT ;  /* 0x000000980c00780c */ /* 0x000fe40003fa4270 */
[----:B------:R-:W-:Y:S02]  /*8dc0*/  FMNMX.FTZ R0, R8, R0, !PT ;  /* 0x0000000008007209 */ /* 0x000fe40007810000 */
[----:B------:R-:W-:Y:S02]  /*8dd0*/  FSEL R33, R36, -INF , P5 ;  /* 0xff80000024217808 */ /* 0x000fe40002800000 */
[----:B------:R-:W-:Y:S02]  /*8de0*/  ISETP.GT.AND P6, PT, R12, 0x99, PT ;  /* 0x000000990c00780c */ /* 0x000fe40003fc4270 */
[----:B------:R-:W-:Y:S02]  /*8df0*/  FMNMX.FTZ R0, R33, R0, !PT ;  /* 0x0000000021007209 */ /* 0x000fe40007810000 */
[----:B------:R-:W-:-:S02]  /*8e00*/  FSEL R37, R37, -INF , P6 ;  /* 0xff80000025257808 */ /* 0x000fc40003000000 */
[----:B------:R-:W-:Y:S02]  /*8e10*/  P2R R40, PR, RZ, 0x1 ;  /* 0x00000001ff287803 */ /* 0x000fe40000000000 */
[----:B------:R-:W-:Y:S02]  /*8e20*/  FMNMX.FTZ R20, R37, R0, !PT ;  /* 0x0000000025147209 */ /* 0x000fe40007810000 */
[----:B------:R-:W-:Y:S02]  /*8e30*/  ISETP.GT.AND P0, PT, R12, 0x80, PT ;  /* 0x000000800c00780c */ /* 0x000fe40003f04270 */
[----:B------:R-:W-:Y:S01]  /*8e40*/  P2R R42, PR, RZ, 0x2 ;  /* 0x00000002ff2a7803 */ /* 0x000fe20000000000 */
[----:B------:R-:W0:Y:S01]  /*8e50*/  SHFL.BFLY PT, R0, R20, 0x2, 0x1f ;  /* 0x0c401f0014007f89 */ /* 0x000e2200000e0000 */
[----:B------:R-:W-:Y:S02]  /*8e60*/  FSEL R26, R26, -INF , P0 ;  /* 0xff8000001a1a7808 */ /* 0x000fe40000000000 */
[----:B------:R-:W-:-:S02]  /*8e70*/  ISETP.NE.AND P0, PT, R40, RZ, PT ;  /* 0x000000ff2800720c */ /* 0x000fc40003f05270 */
[----:B------:R-:W-:Y:S02]  /*8e80*/  FMNMX.FTZ R40, R11, R91, !PT ;  /* 0x0000005b0b287209 */ /* 0x000fe40007810000 */
[----:B------:R-:W-:Y:S02]  /*8e90*/  ISETP.GT.AND P1, PT, R12, 0x79, PT ;  /* 0x000000790c00780c */ /* 0x000fe40003f24270 */
[----:B------:R-:W-:Y:S02]  /*8ea0*/  FMNMX.FTZ R40, R21, R40, !PT ;  /* 0x0000002815287209 */ /* 0x000fe40007810000 */
[----:B------:R-:W-:Y:S02]  /*8eb0*/  FSEL R55, R55, -INF , P1 ;  /* 0xff80000037377808 */ /* 0x000fe40000800000 */
[----:B------:R-:W-:Y:S02]  /*8ec0*/  ISETP.NE.AND P1, PT, R42, RZ, PT ;  /* 0x000000ff2a00720c */ /* 0x000fe40003f25270 */
[----:B------:R-:W-:-:S02]  /*8ed0*/  FMNMX.FTZ R42, R95, R40, !PT ;  /* 0x000000285f2a7209 */ /* 0x000fc40007810000 */
[----:B------:R-:W-:Y:S02]  /*8ee0*/  P2R R44, PR, RZ, 0x8 ;  /* 0x00000008ff2c7803 */ /* 0x000fe40000000000 */
[----:B------:R-:W-:Y:S02]  /*8ef0*/  FMNMX.FTZ R42, R109, R42, !PT ;  /* 0x0000002a6d2a7209 */ /* 0x000fe40007810000 */
[----:B------:R-:W-:Y:S02]  /*8f00*/  P2R R46, PR, RZ, 0x4 ;  /* 0x00000004ff2e7803 */ /* 0x000fe40000000000 */
[----:B------:R-:W-:Y:S02]  /*8f10*/  FMNMX.FTZ R42, R99, R42, !PT ;  /* 0x0000002a632a7209 */ /* 0x000fe40007810000 */
[----:B0-----:R-:W-:Y:S02]  /*8f20*/  FMNMX.FTZ R36, R20, R0, !PT ;  /* 0x0000000014247209 */ /* 0x001fe40007810000 */
[----:B------:R-:W-:-:S02]  /*8f30*/  FMNMX.FTZ R42, R111, R42, !PT ;  /* 0x0000002a6f2a7209 */ /* 0x000fc40007810000 */
[----:B------:R-:W-:Y:S01]  /*8f40*/  ISETP.GT.AND P2, PT, R12, 0x78, PT ;  /* 0x000000780c00780c */ /* 0x000fe20003f44270 */
[----:B------:R-:W0:Y:S01]  /*8f50*/  SHFL.BFLY PT, R0, R36, 0x1, 0x1f ;  /* 0x0c201f0024007f89 */ /* 0x000e2200000e0000 */
[----:B------:R-:W-:Y:S02]  /*8f60*/  FSEL R27, R27, -INF , P0 ;  /* 0xff8000001b1b7808 */ /* 0x000fe40000000000 */
[----:B------:R-:W-:Y:S02]  /*8f70*/  FSEL R54, R54, -INF , P2 ;  /* 0xff80000036367808 */ /* 0x000fe40001000000 */
[----:B------:R-:W-:Y:S02]  /*8f80*/  ISETP.NE.AND P2, PT, R46, RZ, PT ;  /* 0x000000ff2e00720c */ /* 0x000fe40003f45270 */
[----:B------:R-:W-:Y:S02]  /*8f90*/  FSEL R35, R35, -INF , P4 ;  /* 0xff80000023237808 */ /* 0x000fe40002000000 */
[----:B------:R-:W-:-:S02]  /*8fa0*/  FSEL R31, R31, -INF , P2 ;  /* 0xff8000001f1f7808 */ /* 0x000fc40001000000 */
[----:B------:R-:W-:Y:S02]  /*8fb0*/  ISETP.NE.AND P0, PT, R14, RZ, PT ;  /* 0x000000ff0e00720c */ /* 0x000fe40003f05270 */
[----:B------:R-:W-:Y:S02]  /*8fc0*/  ISETP.NE.AND P2, PT, R108, RZ, PT ;  /* 0x000000ff6c00720c */ /* 0x000fe40003f45270 */
[----:B0-----:R-:W-:-:S11]  /*8fd0*/  FMNMX.FTZ R0, R36, R0, !PT ;  /* 0x0000000024007209 */ /* 0x001fd60007810000 */
[----:B------:R-:W-:Y:S01]  /*8fe0*/  @!P2 VIADD R3, R3, 0x13240 ;  /* 0x000132400303a836 */ /* 0x000fe20000000000 */
[----:B------:R-:W-:Y:S01]  /*8ff0*/  FSETP.NEU.FTZ.AND P3, PT, R0, -INF , PT ;  /* 0xff8000000000780b */ /* 0x000fe20003f7d000 */
[----:B------:R-:W-:-:S05]  /*9000*/  FFMA.FTZ R10, R2, R0, -8 ;  /* 0xc1000000020a7423 */ /* 0x000fca0000010000 */
[----:B------:R-:W-:Y:S02]  /*9010*/  FSEL R10, R10, RZ, P3 ;  /* 0x000000ff0a0a7208 */ /* 0x000fe40001800000 */
[----:B------:R-:W-:Y:S02]  /*9020*/  ISETP.NE.AND P3, PT, R44, RZ, PT ;  /* 0x000000ff2c00720c */ /* 0x000fe40003f65270 */
[----:B------:R-:W-:Y:S01]  /*9030*/  FMNMX.FTZ R44, R103, R42, !PT ;  /* 0x0000002a672c7209 */ /* 0x000fe20007810000 */
[----:B------:R-:W-:-:S01]  /*9040*/  FFMA.FTZ R9, R2, R9, -R10 ;  /* 0x0000000902097223 */ /* 0x000fc2000001080a */
[--C-:B------:R-:W-:Y:S01]  /*9050*/  FFMA.FTZ R36, R2, R113, -R10.reuse ;  /* 0x0000007102247223 */ /* 0x100fe2000001080a */
[----:B------:R-:W-:Y:S01]  /*9060*/  FSEL R113, R30, -INF , P1 ;  /* 0xff8000001e717808 */ /* 0x000fe20000800000 */
        /* <DEDUP_REMOVED lines=8> */
[----:B------:R-:W-:Y:S01]  /*90f0*/  FSEL R117, R38, -INF , P5 ;  /* 0xff80000026757808 */ /* 0x000fe20002800000 */
[----:B------:R-:W-:-:S01]  /*9100*/  FFMA.FTZ R64, R2, R41, -R10 ;  /* 0x0000002902407223 */ /* 0x000fc2000001080a */
[----:B------:R-:W-:Y:S01]  /*9110*/  FMNMX.FTZ R44, R81, R44, !PT ;  /* 0x0000002c512c7209 */ /* 0x000fe20007810000 */
[----:B------:R0:W-:Y:S01]  /*9120*/  MUFU.EX2 R40, R115 ;  /* 0x0000007300287308 */ /* 0x0001e20000000800 */
[----:B------:R-:W-:Y:S01]  /*9130*/  FSEL R41, R39, -INF , P6 ;  /* 0xff80000027297808 */ /* 0x000fe20003000000 */
[C-C-:B------:R-:W-:Y:S01]  /*9140*/  FFMA.FTZ R119, R2.reuse, R119, -R10.reuse ;  /* 0x0000007702777223 */ /* 0x140fe2000001080a */
[----:B------:R-:W-:Y:S01]  /*9150*/  FMNMX.FTZ R46, R79, R44, !PT ;  /* 0x0000002c4f2e7209 */ /* 0x000fe20007810000 */
[C-C-:B------:R-:W-:Y:S01]  /*9160*/  FFMA.FTZ R14, R2.reuse, R15, -R10.reuse ;  /* 0x0000000f020e7223 */ /* 0x140fe2000001080a */
[----:B------:R-:W-:-:S01]  /*9170*/  FFMA.FTZ R15, R2, R93, -R10 ;  /* 0x0000005d020f7223 */ /* 0x000fc2000001080a */
[--C-:B------:R-:W-:Y:S01]  /*9180*/  FFMA.FTZ R20, R2, R107, -R10.reuse ;  /* 0x0000006b02147223 */ /* 0x100fe2000001080a */
[----:B------:R-:W-:Y:S01]  /*9190*/  FMNMX.FTZ R46, R85, R46, !PT ;  /* 0x0000002e552e7209 */ /* 0x000fe20007810000 */
[----:B------:R1:W-:Y:S01]  /*91a0*/  MUFU.EX2 R44, R119 ;  /* 0x00000077002c7308 */ /* 0x0003e20000000800 */
[----:B0-----:R-:W-:Y:S01]  /*91b0*/  FSEL R115, R34, -INF , P3 ;  /* 0xff80000022737808 */ /* 0x001fe20001800000 */
[C-C-:B------:R-:W-:Y:S01]  /*91c0*/  FFMA.FTZ R93, R2.reuse, R101, -R10.reuse ;  /* 0x00000065025d7223 */ /* 0x140fe2000001080a */
[----:B------:R-:W-:Y:S01]  /*91d0*/  FMNMX.FTZ R46, R83, R46, !PT ;  /* 0x0000002e532e7209 */ /* 0x000fe20007810000 */
[C-C-:B------:R-:W-:Y:S01]  /*91e0*/  FFMA.FTZ R73, R2.reuse, R73, -R10.reuse ;  /* 0x0000004902497223 */ /* 0x140fe2000001080a */
[----:B------:R-:W-:-:S01]  /*91f0*/  FFMA.FTZ R101, R2, R121, -R10 ;  /* 0x0000007902657223 */ /* 0x000fc2000001080a */
[C-C-:B------:R-:W-:Y:S01]  /*9200*/  FFMA.FTZ R123, R2.reuse, R123, -R10.reuse ;  /* 0x0000007b027b7223 */ /* 0x140fe2000001080a */
[----:B------:R-:W-:Y:S01]  /*9210*/  FMNMX.FTZ R46, R131, R46, !PT ;  /* 0x0000002e832e7209 */ /* 0x000fe20007810000 */
[C-C-:B------:R-:W-:Y:S01]  /*9220*/  FFMA.FTZ R107, R2.reuse, R125, -R10.reuse ;  /* 0x0000007d026b7223 */ /* 0x140fe2000001080a */
[----:B-1----:R-:W-:-:S01]  /*9230*/  FFMA.FTZ R119, R2, R8, -R10 ;  /* 0x0000000802777223 */ /* 0x002fc2000001080a */
        /* <DEDUP_REMOVED lines=56> */
[----:B------:R-:W-:Y:S01]  /*95c0*/  FMNMX.FTZ R9, R41, R60, !PT ;  /* 0x0000003c29097209 */ /* 0x000fe20007810000 */
[----:B------:R-:W-:-:S02]  /*95d0*/  FFMA.FTZ R60, R2, R155, -R10 ;  /* 0x0000009b023c7223 */ /* 0x000fc4000001080a */
[----:B------:R-:W-:Y:S02]  /*95e0*/  MUFU.EX2 R73, R73 ;  /* 0x0000004900497308 */ /* 0x000fe40000000800 */
[----:B------:R-:W1:Y:S06]  /*95f0*/  SHFL.BFLY PT, R62, R9, 0x2, 0x1f ;  /* 0x0c401f00093e7f89 */ /* 0x000e6c00000e0000 */
[----:B------:R-:W2:Y:S01]  /*9600*/  MUFU.EX2 R97, R97 ;  /* 0x0000006100617308 */ /* 0x000ea20000000800 */
[----:B0-----:R-:W-:-:S04]  /*9610*/  F2FP.SATFINITE.E4M3.F32.PACK_AB_MERGE_C R154, R93, R36, RZ ;  /* 0x000000245d9a723e */ /* 0x001fc800048070ff */
[----:B------:R-:W-:-:S03]  /*9620*/  F2FP.SATFINITE.E4M3.F32.PACK_AB_MERGE_C R154, R89, R20, R154 ;  /* 0x00000014599a723e */ /* 0x000fc6000480709a */
[----:B------:R-:W-:Y:S08]  /*9630*/  MUFU.EX2 R101, R101 ;  /* 0x0000006500657308 */ /* 0x000ff00000000800 */
[----:B------:R-:W-:Y:S01]  /*9640*/  MUFU.EX2 R46, R123 ;  /* 0x0000007b002e7308 */ /* 0x000fe20000000800 */
[----:B--2---:R-:W-:Y:S02]  /*9650*/  F2FP.SATFINITE.E4M3.F32.PACK_AB_MERGE_C R148, R97, R42, RZ ;  /* 0x0000002a6194723e */ /* 0x004fe400048070ff */
[----:B-1----:R-:W-:-:S02]  /*9660*/  FMNMX.FTZ R62, R9, R62, !PT ;  /* 0x0000003e093e7209 */ /* 0x002fc40007810000 */
[----:B------:R-:W-:-:S03]  /*9670*/  F2FP.SATFINITE.E4M3.F32.PACK_AB_MERGE_C R148, R73, R40, R148 ;  /* 0x000000284994723e */ /* 0x000fc60004807094 */
[----:B------:R-:W0:Y:S01]  /*9680*/  SHFL.BFLY PT, R9, R62, 0x1, 0x1f ;  /* 0x0c201f003e097f89 */ /* 0x000e2200000e0000 */
[----:B------:R-:W1:Y:S08]  /*9690*/  MUFU.EX2 R107, R107 ;  /* 0x0000006b006b7308 */ /* 0x000e700000000800 */
[----:B------:R-:W-:Y:S08]  /*96a0*/  MUFU.EX2 R48, R127 ;  /* 0x0000007f00307308 */ /* 0x000ff00000000800 */
[----:B------:R-:W-:Y:S01]  /*96b0*/  MUFU.EX2 R57, R57 ;  /* 0x0000003900397308 */ /* 0x000fe20000000800 */
[----:B-1----:R-:W-:-:S04]  /*96c0*/  F2FP.SATFINITE.E4M3.F32.PACK_AB_MERGE_C R150, R107, R46, RZ ;  /* 0x0000002e6b96723e */ /* 0x002fc800048070ff */
[----:B------:R-:W-:Y:S02]  /*96d0*/  F2FP.SATFINITE.E4M3.F32.PACK_AB_MERGE_C R150, R101, R44, R150 ;  /* 0x0000002c6596723e */ /* 0x000fe40004807096 */
[----:B0-----:R-:W-:Y:S01]  /*96e0*/  FMNMX.FTZ R9, R62, R9, !PT ;  /* 0x000000093e097209 */ /* 0x001fe20007810000 */
[----:B------:R-:W-:Y:S03]  /*96f0*/  MUFU.EX2 R52, R129 ;  /* 0x0000008100347308 */ /* 0x000fe60000000800 */
[----:B------:R-:W-:Y:S01]  /*9700*/  FSETP.NEU.FTZ.AND P1, PT, R9, -INF , PT ;  /* 0xff8000000900780b */ /* 0x000fe20003f3d000 */
[----:B------:R-:W-:-:S04]  /*9710*/  FFMA.FTZ R62, R2, R9, -8 ;  /* 0xc1000000023e7423 */ /* 0x000fc80000010009 */
[----:B------:R-:W-:Y:S01]  /*9720*/  MUFU.EX2 R61, R61 ;  /* 0x0000003d003d7308 */ /* 0x000fe20000000800 */
[----:B------:R-:W-:Y:S02]  /*9730*/  FSEL R10, R62, RZ, P1 ;  /* 0x000000ff3e0a7208 */ /* 0x000fe40000800000 */
[----:B------:R-:W-:-:S03]  /*9740*/  ISETP.GE.AND P1, PT, R105, 0xa1, PT ;  /* 0x000000a16900780c */ /* 0x000fc60003f26270 */
        /* <DEDUP_REMOVED lines=18> */
[----:B------:R-:W-:Y:S01]  /*9870*/  @!P2 PRMT R71, RZ, 0x654, R3 ;  /* 0x00000654ff47a816 */ /* 0x000fe20000000003 */
[----:B------:R-:W-:-:S01]  /*9880*/  FFMA.FTZ R75, R2, R75, -R10 ;  /* 0x0000004b024b7223 */ /* 0x000fc2000001080a */
[----:B------:R-:W-:Y:S01]  /*9890*/  FFMA.FTZ R79, R2, R79, -R10 ;  /* 0x0000004f024f7223 */ /* 0x000fe2000001080a */
[----:B------:R-:W-:-:S01]  /*98a0*/  FADD.FTZ R88, R20, R87 ;  /* 0x0000005714587221 */ /* 0x000fc20000010000 */
[----:B------:R-:W1:Y:S01]  /*98b0*/  MUFU.EX2 R21, R21 ;  /* 0x0000001500157308 */ /* 0x000e620000000800 */
[----:B------:R2:W-:Y:S01]  /*98c0*/  @!P2 SYNCS.ARRIVE.TRANS64.RED.A1T0 RZ, [R71+URZ], RZ ;  /* 0x000000ff47ffa9a7 */ /* 0x0005e2000810043f */
[----:B------:R-:W-:-:S01]  /*98d0*/  FFMA.FTZ R77, R2, R83, -R10 ;  /* 0x00000053024d7223 */ /* 0x000fc2000001080a */
[C-C-:B------:R-:W-:Y:S01]  /*98e0*/  FFMA.FTZ R80, R2.reuse, R131, -R10.reuse ;  /* 0x0000008302507223 */ /* 0x140fe2000001080a */
        /* <DEDUP_REMOVED lines=12> */
[----:B------:R-:W2:Y:S01]  /*99b0*/  MUFU.EX2 R37, R37 ;  /* 0x0000002500257308 */ /* 0x000ea20000000800 */
[----:B-1----:R-:W-:-:S01]  /*99c0*/  FADD.FTZ R85, R21, R84 ;  /* 0x0000005415557221 */ /* 0x002fc20000010000 */
[C-C-:B------:R-:W-:Y:S01]  /*99d0*/  FFMA.FTZ R113, R2.reuse, R113, -R10.reuse ;  /* 0x0000007102717223 */ /* 0x140fe2000001080a */
[----:B------:R-:W-:-:S01]  /*99e0*/  FFMA.FTZ R31, R2, R31, -R10 ;  /* 0x0000001f021f7223 */ /* 0x000fc2000001080a */
[C-C-:B------:R-:W-:Y:S01]  /*99f0*/  FFMA.FTZ R115, R2.reuse, R115, -R10.reuse ;  /* 0x0000007302737223 */ /* 0x140fe2000001080a */
[----:B------:R-:W-:-:S01]  /*9a00*/  FFMA.FTZ R35, R2, R35, -R10 ;  /* 0x0000002302237223 */ /* 0x000fc2000001080a */
[----:B------:R-:W-:Y:S01]  /*9a10*/  FFMA.FTZ R117, R2, R117, -R10 ;  /* 0x0000007502757223 */ /* 0x000fe2000001080a */
[----:B------:R-:W-:Y:S01]  /*9a20*/  F2FP.SATFINITE.E4M3.F32.PACK_AB_MERGE_C R136, R61, R52, RZ ;  /* 0x000000343d88723e */ /* 0x000fe200048070ff */
[----:B------:R-:W0:Y:S01]  /*9a30*/  MUFU.EX2 R66, R66 ;  /* 0x0000004200427308 */ /* 0x000e220000000800 */
[----:B---3--:R-:W-:-:S01]  /*9a40*/  FADD.FTZ R84, R64, R85 ;  /* 0x0000005540547221 */ /* 0x008fc20000010000 */
[----:B------:R-:W-:Y:S01]  /*9a50*/  FADD.FTZ R85, R89, R88 ;  /* 0x0000005859557221 */ /* 0x000fe20000010000 */
[----:B------:R-:W-:-:S02]  /*9a60*/  F2FP.SATFINITE.E4M3.F32.PACK_AB_MERGE_C R21, R64, R21, RZ ;  /* 0x000000154015723e */ /* 0x000fc400048070ff */
[----:B------:R-:W-:Y:S01]  /*9a70*/  F2FP.SATFINITE.E4M3.F32.PACK_AB_MERGE_C R136, R57, R48, R136 ;  /* 0x000000303988723e */ /* 0x000fe20004807088 */
[----:B------:R-:W-:-:S01]  /*9a80*/  FADD.FTZ R88, R36, R85 ;  /* 0x0000005524587221 */ /* 0x000fc20000010000 */
[----:B------:R-:W-:Y:S01]  /*9a90*/  FFMA.FTZ R85, R2, R50, -R10 ;  /* 0x0000003202557223 */ /* 0x000fe2000001080a */
[----:B------:R-:W1:Y:S01]  /*9aa0*/  MUFU.EX2 R68, R68 ;  /* 0x0000004400447308 */ /* 0x000e620000000800 */
[----:B--2---:R-:W-:-:S01]  /*9ab0*/  FADD.FTZ R71, R37, R84 ;  /* 0x0000005425477221 */ /* 0x004fc20000010000 */
[C-C-:B------:R-:W-:Y:S01]  /*9ac0*/  FFMA.FTZ R50, R2.reuse, R51, -R10.reuse ;  /* 0x0000003302327223 */ /* 0x140fe2000001080a */
[----:B------:R-:W-:-:S01]  /*9ad0*/  FFMA.FTZ R84, R2, R43, -R10 ;  /* 0x0000002b02547223 */ /* 0x000fc2000001080a */
[----:B------:R-:W-:Y:S01]  /*9ae0*/  FFMA.FTZ R43, R2, R153, -R10 ;  /* 0x00000099022b7223 */ /* 0x000fe2000001080a */
[----:B------:R-:W-:-:S03]  /*9af0*/  F2FP.SATFINITE.E4M3.F32.PACK_AB_MERGE_C R153, R62, R11, R21 ;  /* 0x0000000b3e99723e */ /* 0x000fc60004807015 */
[----:B------:R-:W2:Y:S01]  /*9b00*/  MUFU.EX2 R91, R91 ;  /* 0x0000005b005b7308 */ /* 0x000ea20000000800 */
[----:B0-----:R-:W-:-:S01]  /*9b10*/  FADD.FTZ R87, R66, R71 ;  /* 0x0000004742577221 */ /* 0x001fc20000010000 */
[----:B------:R-:W-:Y:S01]  /*9b20*/  FFMA.FTZ R71, R2, R47, -R10 ;  /* 0x0000002f02477223 */ /* 0x000fe2000001080a */
[----:B------:R-:W-:-:S04]  /*9b30*/  FADD.FTZ R47, R93, R88 ;  /* 0x000000585d2f7221 */ /* 0x000fc80000010000 */
[----:B------:R-:W-:Y:S01]  /*9b40*/  FADD.FTZ R88, R40, R47 ;  /* 0x0000002f28587221 */ /* 0x000fe20000010000 */
[----:B------:R-:W0:Y:S01]  /*9b50*/  MUFU.EX2 R70, R70 ;  /* 0x0000004600467308 */ /* 0x000e220000000800 */
[----:B-1----:R-:W-:-:S01]  /*9b60*/  FADD.FTZ R90, R68, R87 ;  /* 0x00000057445a7221 */ /* 0x002fc20000010000 */
[----:B------:R-:W-:-:S06]  /*9b70*/  FFMA.FTZ R47, R2, R26, -R10 ;  /* 0x0000001a022f7223 */ /* 0x000fcc000001080a */
[----:B------:R-:W1:Y:S01]  /*9b80*/  MUFU.EX2 R75, R75 ;  /* 0x0000004b004b7308 */ /* 0x000e620000000800 */
[----:B--2---:R-:W-:-:S01]  /*9b90*/  FADD.FTZ R51, R91, R90 ;  /* 0x0000005a5b337221 */ /* 0x004fc20000010000 */
[----:B------:R-:W-:-:S04]  /*9ba0*/  F2FP.SATFINITE.E4M3.F32.PACK_AB_MERGE_C R68, R91, R68, RZ ;  /* 0x000000445b44723e */ /* 0x000fc800048070ff */
[----:B------:R-:W-:Y:S02]  /*9bb0*/  F2FP.SATFINITE.E4M3.F32.PACK_AB_MERGE_C R155, R66, R37, R68 ;  /* 0x00000025429b723e */ /* 0x000fe40004807044 */
[----:B------:R-:W2:Y:S01]  /*9bc0*/  MUFU.EX2 R72, R72 ;  /* 0x0000004800487308 */ /* 0x000ea20000000800 */
[----:B0-----:R-:W-:-:S01]  /*9bd0*/  FADD.FTZ R90, R70, R51 ;  /* 0x00000033465a7221 */ /* 0x001fc20000010000 */
[----:B------:R-:W-:-:S04]  /*9be0*/  FADD.FTZ R51, R73, R88 ;  /* 0x0000005849337221 */ /* 0x000fc80000010000 */
[----:B------:R-:W-:Y:S01]  /*9bf0*/  FADD.FTZ R88, R42, R51 ;  /* 0x000000332a587221 */ /* 0x000fe20000010000 */
[----:B------:R-:W-:-:S01]  /*9c00*/  FFMA.FTZ R51, R2, R27, -R10 ;  /* 0x0000001b02337223 */ /* 0x000fc2000001080a */
[----:B------:R-:W0:Y:S01]  /*9c10*/  MUFU.EX2 R79, R79 ;  /* 0x0000004f004f7308 */ /* 0x000e220000000800 */
[----:B-1----:R-:W-:-:S01]  /*9c20*/  FADD.FTZ R87, R75, R90 ;  /* 0x0000005a4b577221 */ /* 0x002fc20000010000 */
[----:B------:R-:W-:-:S06]  /*9c30*/  FFMA.FTZ R10, R2, R41, -R10 ;  /* 0x00000029020a7223 */ /* 0x000fcc000001080a */
[----:B------:R-:W1:Y:S01]  /*9c40*/  MUFU.EX2 R74, R74 ;  /* 0x0000004a004a7308 */ /* 0x000e620000000800 */
[----:B--2---:R-:W-:-:S01]  /*9c50*/  FADD.FTZ R90, R72, R87 ;  /* 0x00000057485a7221 */ /* 0x004fc20000010000 */
[----:B------:R-:W-:-:S04]  /*9c60*/  FADD.FTZ R87, R97, R88 ;  /* 0x0000005861577221 */ /* 0x000fc80000010000 */
[----:B------:R-:W-:Y:S02]  /*9c70*/  FADD.FTZ R88, R44, R87 ;  /* 0x000000572c587221 */ /* 0x000fe40000010000 */
[----:B------:R-:W2:Y:S01]  /*9c80*/  MUFU.EX2 R77, R77 ;  /* 0x0000004d004d7308 */ /* 0x000ea20000000800 */
[----:B0-----:R-:W-:-:S01]  /*9c90*/  FADD.FTZ R95, R79, R90 ;  /* 0x0000005a4f5f7221 */ /* 0x001fc20000010000 */
[----:B------:R-:W-:-:S06]  /*9ca0*/  F2FP.SATFINITE.E4M3.F32.PACK_AB_MERGE_C R72, R79, R72, RZ ;  /* 0x000000484f48723e */ /* 0x000fcc00048070ff */
[----:B------:R-:W0:Y:S01]  /*9cb0*/  MUFU.EX2 R80, R80 ;  /* 0x0000005000507308 */ /* 0x000e220000000800 */
[----:B-1----:R-:W-:-:S07]  /*9cc0*/  FADD.FTZ R90, R74, R95 ;  /* 0x0000005f4a5a7221 */ /* 0x002fce0000010000 */
[----:B------:R-:W1:Y:S01]  /*9cd0*/  MUFU.EX2 R81, R81 ;  /* 0x0000005100517308 */ /* 0x000e620000000800 */
[----:B--2---:R-:W-:-:S07]  /*9ce0*/  FADD.FTZ R87, R77, R90 ;  /* 0x0000005a4d577221 */ /* 0x004fce0000010000 */
[----:B------:R-:W2:Y:S01]  /*9cf0*/  MUFU.EX2 R76, R76 ;  /* 0x0000004c004c7308 */ /* 0x000ea20000000800 */
[----:B0-----:R-:W-:-:S07]  /*9d00*/  FADD.FTZ R90, R80, R87 ;  /* 0x00000057505a7221 */ /* 0x001fce0000010000 */
[----:B------:R0:W-:Y:S01]  /*9d10*/  MUFU.EX2 R26, R71 ;  /* 0x00000047001a7308 */ /* 0x0001e20000000800 */
[----:B-1----:R-:W-:-:S01]  /*9d20*/  FADD.FTZ R41, R81, R90 ;  /* 0x0000005a51297221 */ /* 0x002fc20000010000 */
[----:B------:R-:W-:-:S04]  /*9d30*/  F2FP.SATFINITE.E4M3.F32.PACK_AB_MERGE_C R80, R81, R80, RZ ;  /* 0x000000505150723e */ /* 0x000fc800048070ff */
[----:B------:R-:W-:Y:S02]  /*9d40*/  F2FP.SATFINITE.E4M3.F32.PACK_AB_MERGE_C R151, R77, R74, R80 ;  /* 0x0000004a4d97723e */ /* 0x000fe40004807050 */
        /* <DEDUP_REMOVED lines=13> */
[----:B------:R-:W-:-:S06]  /*9e20*/  FADD.FTZ R61, R61, R14 ;  /* 0x0000000e3d3d7221 */ /* 0x000fcc0000010000 */
[----:B------:R-:W0:Y:S01]  /*9e30*/  MUFU.EX2 R63, R63 ;  /* 0x0000003f003f7308 */ /* 0x000e220000000800 */
[----:B--2---:R-:W-:-:S01]  /*9e40*/  FADD.FTZ R36, R83, R36 ;  /* 0x0000002453247221 */ /* 0x004fc20000010000 */
[----:B------:R-:W-:-:S06]  /*9e50*/  F2FP.SATFINITE.E4M3.F32.PACK_AB_MERGE_C R82, R83, R82, RZ ;  /* 0x000000525352723e */ /* 0x000fcc00048070ff */
[----:B------:R-:W2:Y:S01]  /*9e60*/  MUFU.EX2 R65, R65 ;  /* 0x0000004100417308 */ /* 0x000ea20000000800 */
[----:B-1----:R-:W-:-:S07]  /*9e70*/  FADD.FTZ R14, R56, R61 ;  /* 0x0000003d380e7221 */ /* 0x002fce0000010000 */
[----:B------:R-:W1:Y:S01]  /*9e80*/  MUFU.EX2 R78, R78 ;  /* 0x0000004e004e7308 */ /* 0x000e620000000800 */
[----:B0-----:R-:W-:-:S07]  /*9e90*/  FADD.FTZ R15, R63, R36 ;  /* 0x000000243f0f7221 */ /* 0x001fce0000010000 */
[----:B------:R0:W3:Y:S01]  /*9ea0*/  MUFU.EX2 R58, R137 ;  /* 0x00000089003a7308 */ /* 0x0000e20000000800 */
[----:B--2---:R-:W-:-:S07]  /*9eb0*/  FADD.FTZ R41, R65, R14 ;  /* 0x0000000e41297221 */ /* 0x004fce0000010000 */
[----:B------:R-:W2:Y:S01]  /*9ec0*/  MUFU.EX2 R67, R67 ;  /* 0x0000004300437308 */ /* 0x000ea20000000800 */
[----:B-1----:R-:W-:-:S01]  /*9ed0*/  FADD.FTZ R14, R78, R15 ;  /* 0x0000000f4e0e7221 */ /* 0x002fc20000010000 */
[----:B0-----:R-:W-:-:S06]  /*9ee0*/  F2FP.SATFINITE.E4M3.F32.PACK_AB_MERGE_C R137, R59, R76, R82 ;  /* 0x0000004c3b89723e */ /* 0x001fcc0004807052 */
[----:B------:R-:W0:Y:S01]  /*9ef0*/  MUFU.EX2 R69, R69 ;  /* 0x0000004500457308 */ /* 0x000e220000000800 */
[----:B---3--:R-:W-:-:S07]  /*9f00*/  FADD.FTZ R36, R58, R41 ;  /* 0x000000293a247221 */ /* 0x008fce0000010000 */
[----:B------:R-:W1:Y:S01]  /*9f10*/  MUFU.EX2 R86, R86 ;  /* 0x0000005600567308 */ /* 0x000e620000000800 */
[----:B--2---:R-:W-:-:S07]  /*9f20*/  FADD.FTZ R13, R67, R14 ;  /* 0x0000000e430d7221 */ /* 0x004fce0000010000 */
[----:B------:R-:W2:Y:S01]  /*9f30*/  MUFU.EX2 R30, R30 ;  /* 0x0000001e001e7308 */ /* 0x000ea20000000800 */
[C---:B0-----:R-:W-:Y:S01]  /*9f40*/  F2FP.SATFINITE.E4M3.F32.PACK_AB_MERGE_C R138, R69.reuse, R58, RZ ;  /* 0x0000003a458a723e */ /* 0x041fe200048070ff */
[----:B------:R-:W-:-:S03]  /*9f50*/  FADD.FTZ R69, R69, R36 ;  /* 0x0000002445457221 */ /* 0x000fc60000010000 */
[----:B------:R-:W-:-:S03]  /*9f60*/  F2FP.SATFINITE.E4M3.F32.PACK_AB_MERGE_C R138, R65, R56, R138 ;  /* 0x00000038418a723e */ /* 0x000fc6000480708a */
[----:B------:R0:W3:Y:S01]  /*9f70*/  MUFU.EX2 R3, R149 ;  /* 0x0000009500037308 */ /* 0x0000e20000000800 */
[C---:B-1----:R-:W-:Y:S01]  /*9f80*/  F2FP.SATFINITE.E4M3.F32.PACK_AB_MERGE_C R67, R86.reuse, R67, RZ ;  /* 0x000000435643723e */ /* 0x042fe200048070ff */
[----:B------:R-:W-:-:S03]  /*9f90*/  FADD.FTZ R86, R86, R13 ;  /* 0x0000000d56567221 */ /* 0x000fc60000010000 */
[----:B------:R-:W-:-:S03]  /*9fa0*/  F2FP.SATFINITE.E4M3.F32.PACK_AB_MERGE_C R139, R78, R63, R67 ;  /* 0x0000003f4e8b723e */ /* 0x000fc60004807043 */
[----:B------:R-:W1:Y:S01]  /*9fb0*/  MUFU.EX2 R84, R84 ;  /* 0x0000005400547308 */ /* 0x000e620000000800 */
[----:B--2---:R-:W-:-:S01]  /*9fc0*/  FADD.FTZ R14, R30, R69 ;  /* 0x000000451e0e7221 */ /* 0x004fc20000010000 */
[----:B0-----:R-:W-:-:S03]  /*9fd0*/  F2FP.SATFINITE.E4M3.F32.PACK_AB_MERGE_C R149, R75, R70, R72 ;  /* 0x000000464b95723e */ /* 0x001fc60004807048 */
[----:B------:R-:W-:-:S03]  /*9fe0*/  FADD.FTZ R15, R39, R14 ;  /* 0x0000000e270f7221 */ /* 0x000fc60000010000 */
[----:B------:R-:W0:Y:S01]  /*9ff0*/  MUFU.EX2 R34, R34 ;  /* 0x0000002200227308 */ /* 0x000e220000000800 */
[----:B---3--:R-:W-:-:S07]  /*a000*/  FADD.FTZ R13, R3, R86 ;  /* 0x00000056030d7221 */ /* 0x008fce0000010000 */
        /* <DEDUP_REMOVED lines=32> */
[----:B------:R-:W-:-:S03]  /*a210*/  IMAD.MOV.U32 R55, RZ, RZ, RZ ;  /* 0x000000ffff377224 */ /* 0x000fc600078e00ff */
[----:B------:R-:W-:Y:S01]  /*a220*/  F2FP.SATFINITE.E4M3.F32.PACK_AB_MERGE_C R143, R50, R27, R54 ;  /* 0x0000001b328f723e */ /* 0x000fe20004807036 */
[----:B------:R-:W-:Y:S01]  /*a230*/  IMAD.MOV.U32 R54, RZ, RZ, R55 ;  /* 0x000000ffff367224 */ /* 0x000fe200078e0037 */
[----:B------:R-:W0:Y:S01]  /*a240*/  MUFU.EX2 R25, R25 ;  /* 0x0000001900197308 */ /* 0x000e220000000800 */
[----:B-1----:R-:W-:-:S01]  /*a250*/  FADD.FTZ R30, R24, R53 ;  /* 0x00000035181e7221 */ /* 0x002fc20000010000 */
[--C-:B------:R-:W-:Y:S01]  /*a260*/  IMAD.MOV.U32 R53, RZ, RZ, R55.reuse ;  /* 0x000000ffff357224 */ /* 0x100fe200078e0037 */
[----:B------:R-:W-:Y:S01]  /*a270*/  MOV R42, R55 ;  /* 0x00000037002a7202 */ /* 0x000fe20000000f00 */
[--C-:B------:R-:W-:Y:S02]  /*a280*/  IMAD.MOV.U32 R52, RZ, RZ, R55.reuse ;  /* 0x000000ffff347224 */ /* 0x100fe400078e0037 */
[----:B------:R-:W-:Y:S02]  /*a290*/  IMAD.MOV.U32 R50, RZ, RZ, R55 ;  /* 0x000000ffff327224 */ /* 0x000fe400078e0037 */
[----:B------:R1:W3:Y:S01]  /*a2a0*/  MUFU.EX2 R12, R51 ;  /* 0x00000033000c7308 */ /* 0x0002e20000000800 */
[----:B--2---:R-:W-:-:S01]  /*a2b0*/  FADD.FTZ R11, R47, R26 ;  /* 0x0000001a2f0b7221 */ /* 0x004fc20000010000 */
[----:B------:R-:W-:-:S02]  /*a2c0*/  IMAD.MOV.U32 R49, RZ, RZ, R55 ;  /* 0x000000ffff317224 */ /* 0x000fc400078e0037 */
[--C-:B------:R-:W-:Y:S02]  /*a2d0*/  IMAD.MOV.U32 R48, RZ, RZ, R55.reuse ;  /* 0x000000ffff307224 */ /* 0x100fe400078e0037 */
[----:B------:R-:W-:Y:S02]  /*a2e0*/  IMAD.MOV.U32 R46, RZ, RZ, R55 ;  /* 0x000000ffff2e7224 */ /* 0x000fe400078e0037 */
[----:B------:R-:W2:Y:S01]  /*a2f0*/  MUFU.EX2 R28, R28 ;  /* 0x0000001c001c7308 */ /* 0x000ea20000000800 */
[----:B0-----:R-:W-:-:S01]  /*a300*/  FADD.FTZ R13, R25, R30 ;  /* 0x0000001e190d7221 */ /* 0x001fc20000010000 */
[--C-:B-1----:R-:W-:Y:S02]  /*a310*/  IMAD.MOV.U32 R51, RZ, RZ, R55.reuse ;  /* 0x000000ffff337224 */ /* 0x102fe400078e0037 */
[--C-:B------:R-:W-:Y:S02]  /*a320*/  IMAD.MOV.U32 R45, RZ, RZ, R55.reuse ;  /* 0x000000ffff2d7224 */ /* 0x100fe400078e0037 */
[----:B------:R-:W-:-:S02]  /*a330*/  IMAD.MOV.U32 R44, RZ, RZ, R55 ;  /* 0x000000ffff2c7224 */ /* 0x000fc400078e0037 */
[----:B------:R-:W0:Y:S01]  /*a340*/  MUFU.EX2 R113, R113 ;  /* 0x0000007100717308 */ /* 0x000e220000000800 */
[----:B---3--:R-:W-:-:S01]  /*a350*/  FADD.FTZ R26, R12, R11 ;  /* 0x0000000b0c1a7221 */ /* 0x008fc20000010000 */
        /* <DEDUP_REMOVED lines=8> */
[----:B------:R2:W3:Y:S01]  /*a3e0*/  MUFU.EX2 R14, R31 ;  /* 0x0000001f000e7308 */ /* 0x0004e20000000800 */
[----:B0-----:R-:W-:-:S01]  /*a3f0*/  FADD.FTZ R3, R113, R26 ;  /* 0x0000001a71037221 */ /* 0x001fc20000010000 */
[--C-:B------:R-:W-:Y:S02]  /*a400*/  IMAD.MOV.U32 R36, RZ, RZ, R55.reuse ;  /* 0x000000ffff247224 */ /* 0x100fe400078e0037 */
[--C-:B------:R-:W-:Y:S02]  /*a410*/  IMAD.MOV.U32 R34, RZ, RZ, R55.reuse ;  /* 0x000000ffff227224 */ /* 0x100fe400078e0037 */
[----:B------:R-:W-:-:S02]  /*a420*/  IMAD.MOV.U32 R27, RZ, RZ, R55 ;  /* 0x000000ffff1b7224 */ /* 0x000fc400078e0037 */
[----:B------:R-:W0:Y:S01]  /*a430*/  MUFU.EX2 R32, R32 ;  /* 0x0000002000207308 */ /* 0x000e220000000800 */
[C---:B-1----:R-:W-:Y:S01]  /*a440*/  F2FP.SATFINITE.E4M3.F32.PACK_AB_MERGE_C R28, R29.reuse, R28, RZ ;  /* 0x0000001c1d1c723e */ /* 0x042fe200048070ff */
[----:B------:R-:W-:Y:S01]  /*a450*/  FADD.FTZ R29, R29, R30 ;  /* 0x0000001e1d1d7221 */ /* 0x000fe20000010000 */
[--C-:B--2---:R-:W-:Y:S02]  /*a460*/  IMAD.MOV.U32 R31, RZ, RZ, R55.reuse ;  /* 0x000000ffff1f7224 */ /* 0x104fe400078e0037 */
[----:B------:R-:W-:Y:S01]  /*a470*/  F2FP.SATFINITE.E4M3.F32.PACK_AB_MERGE_C R144, R25, R24, R28 ;  /* 0x000000181990723e */ /* 0x000fe2000480701c */
[----:B------:R-:W-:Y:S02]  /*a480*/  IMAD.MOV.U32 R30, RZ, RZ, R55 ;  /* 0x000000ffff1e7224 */ /* 0x000fe400078e0037 */
[----:B------:R-:W1:Y:S01]  /*a490*/  MUFU.EX2 R115, R115 ;  /* 0x0000007300737308 */ /* 0x000e620000000800 */
[C---:B---3--:R-:W-:Y:S01]  /*a4a0*/  F2FP.SATFINITE.E4M3.F32.PACK_AB_MERGE_C R113, R14.reuse, R113, RZ ;  /* 0x000000710e71723e */ /* 0x048fe200048070ff */
[----:B------:R-:W-:Y:S01]  /*a4b0*/  FADD.FTZ R14, R14, R3 ;  /* 0x000000030e0e7221 */ /* 0x000fe20000010000 */
[----:B------:R-:W-:-:S02]  /*a4c0*/  IMAD.MOV.U32 R28, RZ, RZ, R55 ;  /* 0x000000ffff1c7224 */ /* 0x000fc400078e0037 */
[----:B------:R-:W-:Y:S01]  /*a4d0*/  F2FP.SATFINITE.E4M3.F32.PACK_AB_MERGE_C R145, R12, R47, R113 ;  /* 0x0000002f0c91723e */ /* 0x000fe20004807071 */
[----:B------:R-:W-:Y:S02]  /*a4e0*/  IMAD.MOV.U32 R47, RZ, RZ, R55 ;  /* 0x000000ffff2f7224 */ /* 0x000fe400078e0037 */
[----:B------:R-:W2:Y:S01]  /*a4f0*/  MUFU.EX2 R119, R119 ;  /* 0x0000007700777308 */ /* 0x000ea20000000800 */
[----:B0-----:R-:W-:-:S01]  /*a500*/  FADD.FTZ R24, R32, R29 ;  /* 0x0000001d20187221 */ /* 0x001fc20000010000 */
[--C-:B------:R-:W-:Y:S02]  /*a510*/  IMAD.MOV.U32 R29, RZ, RZ, R55.reuse ;  /* 0x000000ffff1d7224 */ /* 0x100fe400078e0037 */
[--C-:B------:R-:W-:Y:S02]  /*a520*/  IMAD.MOV.U32 R26, RZ, RZ, R55.reuse ;  /* 0x000000ffff1a7224 */ /* 0x100fe400078e0037 */
[----:B------:R-:W-:Y:S02]  /*a530*/  IMAD.MOV.U32 R25, RZ, RZ, R55 ;  /* 0x000000ffff197224 */ /* 0x000fe400078e0037 */
[----:B------:R0:W3:Y:S01]  /*a540*/  MUFU.EX2 R20, R35 ;  /* 0x0000002300147308 */ /* 0x0000e20000000800 */
[----:B-1----:R-:W-:-:S07]  /*a550*/  FADD.FTZ R3, R115, R14 ;  /* 0x0000000e73037221 */ /* 0x002fce0000010000 */
[----:B------:R-:W-:Y:S01]  /*a560*/  MUFU.EX2 R8, R8 ;  /* 0x0000000800087308 */ /* 0x000fe20000000800 */
[----:B--2---:R-:W-:-:S01]  /*a570*/  FADD.FTZ R11, R119, R24 ;  /* 0x00000018770b7221 */ /* 0x004fc20000010000 */
[--C-:B0-----:R-:W-:Y:S02]  /*a580*/  IMAD.MOV.U32 R35, RZ, RZ, R55.reuse ;  /* 0x000000ffff237224 */ /* 0x101fe400078e0037 */
[----:B------:R-:W-:-:S04]  /*a590*/  IMAD.MOV.U32 R24, RZ, RZ, R55 ;  /* 0x000000ffff187224 */ /* 0x000fc800078e0037 */
[----:B------:R-:W0:Y:S01]  /*a5a0*/  MUFU.EX2 R33, R33 ;  /* 0x0000002100217308 */ /* 0x000e220000000800 */
[----:B---3--:R-:W-:-:S07]  /*a5b0*/  FADD.FTZ R12, R20, R3 ;  /* 0x00000003140c7221 */ /* 0x008fce0000010000 */
[----:B------:R-:W-:Y:S08]  /*a5c0*/  MUFU.EX2 R117, R117 ;  /* 0x0000007500757308 */ /* 0x000ff00000000800 */
[----:B------:R-:W1:Y:S01]  /*a5d0*/  MUFU.EX2 R10, R10 ;  /* 0x0000000a000a7308 */ /* 0x000e620000000800 */
[----:B0-----:R-:W-:Y:S01]  /*a5e0*/  F2FP.SATFINITE.E4M3.F32.PACK_AB_MERGE_C R13, R33, R8, RZ ;  /* 0x00000008210d723e */ /* 0x001fe200048070ff */
[----:B------:R-:W-:-:S03]  /*a5f0*/  FADD.FTZ R8, R8, R11 ;  /* 0x0000000b08087221 */ /* 0x000fc60000010000 */
[----:B------:R-:W-:Y:S01]  /*a600*/  F2FP.SATFINITE.E4M3.F32.PACK_AB_MERGE_C R146, R119, R32, R13 ;  /* 0x000000207792723e */ /* 0x000fe2000480700d */
[----:B------:R-:W-:-:S01]  /*a610*/  FADD.FTZ R21, R33, R8 ;  /* 0x0000000821157221 */ /* 0x000fc20000010000 */
[--C-:B------:R-:W-:Y:S02]  /*a620*/  IMAD.MOV.U32 R33, RZ, RZ, R55.reuse ;  /* 0x000000ffff217224 */ /* 0x100fe400078e0037 */
[----:B------:R-:W-:Y:S01]  /*a630*/  IMAD.MOV.U32 R32, RZ, RZ, R55 ;  /* 0x000000ffff207224 */ /* 0x000fe200078e0037 */
[----:B-1----:R-:W-:Y:S01]  /*a640*/  F2FP.SATFINITE.E4M3.F32.PACK_AB_MERGE_C R3, R10, R117, RZ ;  /* 0x000000750a03723e */ /* 0x002fe200048070ff */
[----:B------:R-:W-:-:S03]  /*a650*/  FADD.FTZ R117, R117, R12 ;  /* 0x0000000c75757221 */ /* 0x000fc60000010000 */
[----:B------:R-:W-:Y:S01]  /*a660*/  F2FP.SATFINITE.E4M3.F32.PACK_AB_MERGE_C R147, R20, R115, R3 ;  /* 0x000000731493723e */ /* 0x000fe20004807003 */
[----:B------:R-:W-:-:S01]  /*a670*/  FADD.FTZ R20, R10, R117 ;  /* 0x000000750a147221 */ /* 0x000fc20000010000 */
[----:B------:R-:W-:Y:S06]  /*a680*/  @!P1 BRA `(.L_x_11131) ;  /* 0x0000002400849947 */ /* 0x000fec0003800000 */
[----:B------:R0:W5:Y:S01]  /*a690*/  LDL.LU R12, [R1+0xc] ;  /* 0x00000c00010c7983 */ /* 0x0001620000300800 */
[----:B------:R-:W-:Y:S01]  /*a6a0*/  VIADD R15, R104, 0xfffffffe ;  /* 0xfffffffe680f7836 */ /* 0x000fe20000000000 */
        /* <DEDUP_REMOVED lines=18> */
[----:B0-----:R-:W-:-:S07]  /*a7d0*/  CS2R R24, SRZ ;  /* 0x0000000000187805 */ /* 0x001fce000001ff00 */
.L_x_11143:
[----:B-----5:R-:W-:-:S04]  /*a7e0*/  ISETP.NE.AND P1, PT, R8, 0x1, PT ;  /* 0x000000010800780c */ /* 0x020fc80003f25270 */
[----:B------:R-:W-:-:S04]  /*a7f0*/  SEL R9, RZ, 0x1, P1 ;  /* 0x00000001ff097807 */ /* 0x000fc80000800000 */
[----:B-----5:R-:W-:-:S05]  /*a800*/  LOP3.LUT R11, R12, R9, RZ, 0x3c, !PT ;  /* 0x000000090c0b7212 */ /* 0x020fca00078e3cff */
[----:B0-----:R0:W-:Y:S01]  /*a810*/  STL [R1+0xc], R11 ;  /* 0x00000c0b01007387 */ /* 0x0011e20000100800 */
[----:B------:R-:W-:Y:S05]  /*a820*/  @!P0 BRA `(.L_x_11132) ;  /* 0x0000000000048947 */ /* 0x000fea0003800000 */
[----:B------:R-:W-:Y:S01]  /*a830*/  BPT.TRAP 0x1 ;  /* 0x000000040000795c */ /* 0x000fe20000300000 */
.L_x_11132:
[----:B------:R-:W-:Y:S01]  /*a840*/  VIADD R0, R8, 0x1 ;  /* 0x0000000108007836 */ /* 0x000fe20000000000 */
[----:B------:R-:W-:-:S04]  /*a850*/  SHF.L.U32 R14, R11, 0x1f, RZ ;  /* 0x0000001f0b0e7819 */ /* 0x000fc800000006ff */
[----:B------:R-:W-:-:S04]  /*a860*/  ISETP.NE.AND P1, PT, R0, 0x2, PT ;  /* 0x000000020000780c */ /* 0x000fc80003f25270 */
[----:B------:R-:W-:-:S05]  /*a870*/  SEL R9, R0, RZ, P1 ;  /* 0x000000ff00097207 */ /* 0x000fca0000800000 */
[----:B------:R1:W-:Y:S01]  /*a880*/  STL [R1+0x4], R9 ;  /* 0x0000040901007387 */ /* 0x0003e20000100800 */
[----:B0-----:R-:W-:-:S04]  /*a890*/  IMAD R11, R9, 0x8, R16 ;  /* 0x00000008090b7824 */ /* 0x001fc800078e0210 */
[----:B------:R1:W0:Y:S01]  /*a8a0*/  SYNCS.PHASECHK.TRANS64.TRYWAIT P1, [R11+URZ+0x13230], R14 ;  /* 0x0132300e0b0075a7 */ /* 0x000222000802017f */
[----:B------:R-:W-:Y:S05]  /*a8b0*/  @!P0 BRA `(.L_x_11133) ;  /* 0x0000000000048947 */ /* 0x000fea0003800000 */
[----:B------:R-:W-:Y:S01]  /*a8c0*/  BPT.TRAP 0x1 ;  /* 0x000000040000795c */ /* 0x000fe20000300000 */
.L_x_11133:
[----:B------:R-:W2:Y:S01]  /*a8d0*/  LDL R0, [R1+0x18] ;  /* 0x0000180001007983 */ /* 0x000ea20000100800 */
[----:B------:R-:W-:Y:S01]  /*a8e0*/  BSSY B1, `(.L_x_11134) ;  /* 0x0000007000017945 */ /* 0x000fe20003800000 */
[----:B--2---:R-:W-:-:S04]  /*a8f0*/  IMAD R0, R9, 0x280, R0 ;  /* 0x0000028009007824 */ /* 0x004fc800078e0200 */
[C---:B------:R-:W-:Y:S01]  /*a900*/  VIADD R58, R0.reuse, 0x80 ;  /* 0x00000080003a7836 */ /* 0x040fe20000000000 */
[----:B-1----:R-:W-:Y:S01]  /*a910*/  IADD3 R9, R0, 0x100, RZ ;  /* 0x0000010000097810 */ /* 0x002fe20007ffe0ff */
[----:B0-----:R-:W-:Y:S06]  /*a920*/  @P1 BRA `(.L_x_11135) ;  /* 0x0000000000081947 */ /* 0x001fec0003800000 */
[----:B------:R-:W0:Y:S02]  /*a930*/  SYNCS.PHASECHK.TRANS64.TRYWAIT P1, [R11+URZ+0x13230], R14 ;  /* 0x0132300e0b0075a7 */ /* 0x000e24000802017f */
[----:B0-----:R-:W-:Y:S05]  /*a940*/  @!P1 BRA `(.L_x_11136) ;  /* 0x000000ac003c9947 */ /* 0x001fea0003800000 */
.L_x_11135:
[----:B------:R-:W-:Y:S05]  /*a950*/  BSYNC B1 ;  /* 0x0000000000017941 */ /* 0x000fea0003800000 */
.L_x_11134:
[----:B------:R-:W-:Y:S01]  /*a960*/  IMAD.MOV.U32 R56, RZ, RZ, R0 ;  /* 0x000000ffff387224 */ /* 0x000fe200078e0000 */
[----:B------:R-:W-:Y:S01]  /*a970*/  R2UR UR4, R4 ;  /* 0x00000000040472ca */ /* 0x000fe200000e0000 */
[----:B------:R-:W-:Y:S01]  /*a980*/  IMAD.MOV.U32 R57, RZ, RZ, -0x7fffffe0 ;  /* 0x80000020ff397424 */ /* 0x000fe200078e00ff */
[----:B------:R-:W-:Y:S01]  /*a990*/  R2UR UR5, R5 ;  /* 0x00000000050572ca */ /* 0x000fe200000e0000 */
[----:B------:R-:W-:Y:S01]  /*a9a0*/  WARPGROUP.ARRIVE ;  /* 0x00000000000079c5 */ /* 0x000fe20000000000 */
[----:B------:R-:W-:Y:S01]  /*a9b0*/  R2UR UR6, R56 ;  /* 0x00000000380672ca */ /* 0x000fe200000e0000 */
[----:B------:R-:W-:Y:S01]  /*a9c0*/  IMAD.MOV.U32 R59, RZ, RZ, -0x7fffffe0 ;  /* 0x80000020ff3b7424 */ /* 0x000fe200078e00ff */
[----:B------:R-:W-:Y:S01]  /*a9d0*/  R2UR UR7, R57 ;  /* 0x00000000390772ca */ /* 0x000fe200000e0000 */
[----:B------:R-:W-:Y:S01]  /*a9e0*/  IMAD.MOV.U32 R56, RZ, RZ, R9 ;  /* 0x000000ffff387224 */ /* 0x000fe200078e0009 */
[----:B------:R-:W-:Y:S01]  /*a9f0*/  R2UR UR10, R58 ;  /* 0x000000003a0a72ca */ /* 0x000fe200000e0000 */
[C---:B------:R-:W-:Y:S01]  /*aa00*/  VIADD R58, R0.reuse, 0x180 ;  /* 0x00000180003a7836 */ /* 0x040fe20000000000 */
[----:B------:R-:W-:Y:S01]  /*aa10*/  R2UR UR11, R59 ;  /* 0x000000003b0b72ca */ /* 0x000fe200000e0000 */
[----:B------:R-:W-:Y:S01]  /*aa20*/  VIADD R60, R0, 0x182 ;  /* 0x00000182003c7836 */ /* 0x000fe20000000000 */
[----:B------:R-:W-:Y:S01]  /*aa30*/  R2UR UR8, R4 ;  /* 0x00000000040872ca */ /* 0x000fe200000e0000 */
[----:B------:R-:W-:Y:S01]  /*aa40*/  IMAD.MOV.U32 R61, RZ, RZ, -0x7fffffe0 ;  /* 0x80000020ff3d7424 */ /* 0x000fe200078e00ff */
[----:B------:R-:W-:-:S02]  /*aa50*/  R2UR UR9, R5 ;  /* 0x00000000050972ca */ /* 0x000fc400000e0000 */
[----:B------:R-:W-:Y:S01]  /*aa60*/  R2UR UR14, R56 ;  /* 0x00000000380e72ca */ /* 0x000fe200000e0000 */
[----:B------:R-:W-:Y:S01]  /*aa70*/  VIADD R56, R0, 0x200 ;  /* 0x0000020000387836 */ /* 0x000fe20000000000 */
[----:B------:R-:W-:Y:S01]  /*aa80*/  R2UR UR15, R57 ;  /* 0x00000000390f72ca */ /* 0x000fe200000e0000 */
[----:B------:R-:W-:Y:S01]  /*aa90*/  QGMMA.64x32x32.F32.E4M3.E4M3 R120, gdesc[UR4], RZ, !UPT, gsb0 ;  /* 0x00600000047879f3 */ /* 0x000fe2000c0008ff */
[----:B------:R-:W-:Y:S02]  /*aaa0*/  R2UR UR12, R4 ;  /* 0x00000000040c72ca */ /* 0x000fe400000e0000 */
[----:B------:R-:W-:Y:S02]  /*aab0*/  R2UR UR13, R5 ;  /* 0x00000000050d72ca */ /* 0x000fe400000e0000 */
[----:B------:R-:W-:Y:S01]  /*aac0*/  R2UR UR18, R58 ;  /* 0x000000003a1272ca */ /* 0x000fe200000e0000 */
[----:B------:R-:W-:Y:S01]  /*aad0*/  VIADD R58, R0, 0x2 ;  /* 0x00000002003a7836 */ /* 0x000fe20000000000 */
[----:B------:R-:W-:-:S02]  /*aae0*/  R2UR UR19, R59 ;  /* 0x000000003b1372ca */ /* 0x000fc400000e0000 */
[----:B------:R-:W-:Y:S02]  /*aaf0*/  R2UR UR16, R4 ;  /* 0x00000000041072ca */ /* 0x000fe400000e0000 */
[----:B------:R-:W-:Y:S02]  /*ab00*/  R2UR UR17, R5 ;  /* 0x00000000051172ca */ /* 0x000fe400000e0000 */
[----:B------:R-:W-:Y:S01]  /*ab10*/  R2UR UR22, R56 ;  /* 0x00000000381672ca */ /* 0x000fe200000e0000 */
[----:B------:R-:W-:Y:S01]  /*ab20*/  VIADD R56, R0, 0x82 ;  /* 0x0000008200387836 */ /* 0x000fe20000000000 */
[----:B------:R-:W-:Y:S01]  /*ab30*/  R2UR UR23, R57 ;  /* 0x00000000391772ca */ /* 0x000fe200000e0000 */
[----:B------:R-:W-:Y:S01]  /*ab40*/  IMAD.MOV.U32 R57, RZ, RZ, -0x7fffffe0 ;  /* 0x80000020ff397424 */ /* 0x000fe200078e00ff */
[----:B------:R-:W-:Y:S01]  /*ab50*/  R2UR UR26, R58 ;  /* 0x000000003a1a72ca */ /* 0x000fe200000e0000 */
[----:B------:R-:W-:Y:S01]  /*ab60*/  VIADD R58, R0, 0x102 ;  /* 0x00000102003a7836 */ /* 0x000fe20000000000 */
[----:B------:R-:W-:Y:S01]  /*ab70*/  R2UR UR27, R59 ;  /* 0x000000003b1b72ca */ /* 0x000fe200000e0000 */
[----:B------:R-:W-:Y:S01]  /*ab80*/  IMAD.MOV.U32 R59, RZ, RZ, -0x7fffffe0 ;  /* 0x80000020ff3b7424 */ /* 0x000fe200078e00ff */
[----:B------:R-:W-:-:S02]  /*ab90*/  R2UR UR20, R4 ;  /* 0x00000000041472ca */ /* 0x000fc400000e0000 */
[----:B------:R-:W-:Y:S02]  /*aba0*/  R2UR UR21, R5 ;  /* 0x00000000051572ca */ /* 0x000fe400000e0000 */
[----:B------:R-:W-:Y:S01]  /*abb0*/  R2UR UR6, R56 ;  /* 0x00000000380672ca */ /* 0x000fe200000e0000 */
[----:B------:R-:W-:Y:S01]  /*abc0*/  VIADD R56, R0, 0x202 ;  /* 0x0000020200387836 */ /* 0x000fe20000000000 */
[----:B------:R-:W-:Y:S01]  /*abd0*/  R2UR UR7, R57 ;  /* 0x00000000390772ca */ /* 0x000fe200000e0000 */
[----:B------:R-:W-:Y:S01]  /*abe0*/  IMAD.MOV.U32 R57, RZ, RZ, -0x7fffffe0 ;  /* 0x80000020ff397424 */ /* 0x000fe200078e00ff */
[C---:B------:R-:W-:Y:S02]  /*abf0*/  R2UR UR24, R6.reuse ;  /* 0x00000000061872ca */ /* 0x040fe400000e0000 */
[----:B------:R-:W-:Y:S02]  /*ac00*/  R2UR UR25, R7 ;  /* 0x00000000071972ca */ /* 0x000fe400000e0000 */
[----:B------:R-:W-:-:S02]  /*ac10*/  R2UR UR4, R6 ;  /* 0x00000000060472ca */ /* 0x000fc400000e0000 */
[----:B------:R-:W-:Y:S01]  /*ac20*/  R2UR UR5, R7 ;  /* 0x00000000070572ca */ /* 0x000fe200000e0000 */
[----:B------:R-:W-:Y:S02]  /*ac30*/  WARPGROUP.DEPBAR.LE gsb0, 0x0 ;  /* 0x00008000000079c5 */ /* 0x000fe40000010000 */
[----:B------:R-:W-:-:S06]  /*ac40*/  WARPGROUP.ARRIVE ;  /* 0x00000000000079c5 */ /* 0x000fcc0000000000 */
[----:B------:R-:W-:Y:S01]  /*ac50*/  QGMMA.64x32x32.F32.E4M3.E4M3 R104, gdesc[UR8], RZ, !UPT, gsb0 ;  /* 0x00600000086879f3 */ /* 0x000fe2000c0008ff */
[----:B------:R-:W-:Y:S02]  /*ac60*/  R2UR UR10, R58 ;  /* 0x000000003a0a72ca */ /* 0x000fe400000e0000 */
[----:B------:R-:W-:Y:S02]  /*ac70*/  R2UR UR11, R59 ;  /* 0x000000003b0b72ca */ /* 0x000fe400000e0000 */
[----:B------:R-:W-:Y:S02]  /*ac80*/  R2UR UR8, R6 ;  /* 0x00000000060872ca */ /* 0x000fe400000e0000 */
        /* <DEDUP_REMOVED lines=17> */
[----:B------:R-:W-:Y:S03]  /*ada0*/  QGMMA.64x32x32.F32.E4M3.E4M3 R56, gdesc[UR20], RZ, !UPT, gsb0 ;  /* 0x00600000143879f3 */ /* 0x000fe6000c0008ff */
        /* <DEDUP_REMOVED lines=16> */
[----:B------:R-:W-:Y:S05]  /*aeb0*/  @!P0 BRA `(.L_x_11137) ;  /* 0x0000000000048947 */ /* 0x000fea0003800000 */
[----:B------:R-:W-:Y:S01]  /*aec0*/  BPT.TRAP 0x1 ;  /* 0x000000040000795c */ /* 0x000fe20000300000 */
.L_x_11137:
[----:B------:R-:W-:Y:S01]  /*aed0*/  SHF.L.U32 R0, R12, 0x1f, RZ ;  /* 0x0000001f0c007819 */ /* 0x000fe200000006ff */
[----:B0-----:R-:W-:-:S04]  /*aee0*/  IMAD R14, R8, 0x8, R16 ;  /* 0x00000008080e7824 */ /* 0x001fc800078e0210 */
[----:B------:R0:W1:Y:S01]  /*aef0*/  SYNCS.PHASECHK.TRANS64.TRYWAIT P1, [R14+URZ+0x13250], R0 ;  /* 0x013250000e0075a7 */ /* 0x000062000802017f */
[----:B------:R-:W-:Y:S05]  /*af00*/  @!P0 BRA `(.L_x_11138) ;  /* 0x0000000000048947 */ /* 0x000fea0003800000 */
[----:B------:R-:W-:Y:S01]  /*af10*/  BPT.TRAP 0x1 ;  /* 0x000000040000795c */ /* 0x000fe20000300000 */
.L_x_11138:
[----:B------:R-:W-:Y:S04]  /*af20*/  BSSY B1, `(.L_x_11139) ;  /* 0x0000004000017945 */ /* 0x000fe80003800000 */
[----:B-1----:R-:W-:Y:S05]  /*af30*/  @P1 BRA `(.L_x_11140) ;  /* 0x0000000000081947 */ /* 0x002fea0003800000 */
[----:B------:R-:W1:Y:S02]  /*af40*/  SYNCS.PHASECHK.TRANS64.TRYWAIT P1, [R14+URZ+0x13250], R0 ;  /* 0x013250000e0075a7 */ /* 0x000e64000802017f */
[----:B-1----:R-:W-:Y:S05]  /*af50*/  @!P1 BRA `(.L_x_11141) ;  /* 0x000000a400cc9947 */ /* 0x002fea0003800000 */
.L_x_11140:
[----:B------:R-:W-:Y:S05]  /*af60*/  BSYNC B1 ;  /* 0x0000000000017941 */ /* 0x000fea0003800000 */
.L_x_11139:
[----:B01----:R-:W-:Y:S01]  /*af70*/  VIADD R0, R16, 0x1000 ;  /* 0x0000100010007836 */ /* 0x003fe20000000000 */
[----:B------:R-:W-:Y:S01]  /*af80*/  WARPGROUP.ARRIVE ;  /* 0x00000000000079c5 */ /* 0x000fe20000000000 */
[----:B------:R-:W-:Y:S02]  /*af90*/  IMAD.MOV.U32 R9, RZ, RZ, -0x3ffffff0 ;  /* 0xc0000010ff097424 */ /* 0x000fe400078e00ff */
[----:B------:R-:W-:Y:S01]  /*afa0*/  IMAD.MOV.U32 R13, RZ, RZ, -0x3ffffff0 ;  /* 0xc0000010ff0d7424 */ /* 0x000fe200078e00ff */
[----:B------:R-:W-:Y:S02]  /*afb0*/  SHF.R.U32.HI R0, RZ, 0x4, R0 ;  /* 0x00000004ff007819 */ /* 0x000fe40000011600 */
[----:B------:R-:W-:Y:S02]  /*afc0*/  R2UR UR7, R9 ;  /* 0x00000000090772ca */ /* 0x000fe400000e0000 */
[----:B------:R-:W-:-:S04]  /*afd0*/  LOP3.LUT R0, R0, 0x3fff, RZ, 0xc0, !PT ;  /* 0x00003fff00007812 */ /* 0x000fc800078ec0ff */
[----:B------:R-:W-:-:S05]  /*afe0*/  LOP3.LUT R0, R0, 0x10000, RZ, 0xfc, !PT ;  /* 0x0001000000007812 */ /* 0x000fca00078efcff */
[----:B------:R-:W-:Y:S01]  /*aff0*/  IMAD R8, R8, 0x280, R0 ;  /* 0x0000028008087824 */ /* 0x000fe200078e0200 */
[----:B------:R-:W-:-:S03]  /*b000*/  FMNMX.FTZ R0, R120, R10, !PT ;  /* 0x0000000a78007209 */ /* 0x000fc60007810000 */
[C---:B------:R-:W-:Y:S01]  /*b010*/  VIADD R12, R8.reuse, 0x80 ;  /* 0x00000080080c7836 */ /* 0x040fe20000000000 */
[----:B------:R-:W-:Y:S02]  /*b020*/  R2UR UR6, R8 ;  /* 0x00000000080672ca */ /* 0x000fe400000e0000 */
[----:B------:R-:W-:-:S11]  /*b030*/  FMNMX.FTZ R0, R121, R0, !PT ;  /* 0x0000000079007209 */ /* 0x000fd60007810000 */
[----:B------:R-:W-:Y:S01]  /*b040*/  QGMMA.64x64x32.F32.E4M3.E4M3 R24, R152, gdesc[UR4], R24, gsb0 ;  /* 0x00e0000498187df3 */ /* 0x000fe20008000818 */
[----:B------:R-:W-:Y:S01]  /*b050*/  R2UR UR6, R12 ;  /* 0x000000000c0672ca */ /* 0x000fe200000e0000 */
[----:B------:R-:W-:Y:S01]  /*b060*/  VIADD R12, R8, 0x100 ;  /* 0x00000100080c7836 */ /* 0x000fe20000000000 */
[----:B------:R-:W-:Y:S01]  /*b070*/  R2UR UR7, R13 ;  /* 0x000000000d0772ca */ /* 0x000fe200000e0000 */
[----:B------:R-:W-:Y:S01]  /*b080*/  IMAD.MOV.U32 R13, RZ, RZ, -0x3ffffff0 ;  /* 0xc0000010ff0d7424 */ /* 0x000fe200078e00ff */
[----:B------:R-:W-:Y:S02]  /*b090*/  WARPGROUP.DEPBAR.LE gsb0, 0x0 ;  /* 0x00008000000079c5 */ /* 0x000fe40000010000 */
[----:B------:R-:W-:-:S06]  /*b0a0*/  WARPGROUP.ARRIVE ;  /* 0x00000000000079c5 */ /* 0x000fcc0000000000 */
[----:B------:R-:W0:Y:S03]  /*b0b0*/  S2R R155, SR_TID.X ;  /* 0x00000000009b7919 */ /* 0x000e260000002100 */
[----:B------:R-:W-:Y:S01]  /*b0c0*/  QGMMA.64x64x32.F32.E4M3.E4M3 R24, R148, gdesc[UR4], R24, gsb0 ;  /* 0x00e0000494187df3 */ /* 0x000fe20008000818 */
[----:B------:R-:W-:Y:S02]  /*b0d0*/  R2UR UR6, R12 ;  /* 0x000000000c0672ca */ /* 0x000fe400000e0000 */
[----:B------:R-:W-:Y:S01]  /*b0e0*/  R2UR UR7, R13 ;  /* 0x000000000d0772ca */ /* 0x000fe200000e0000 */
[----:B------:R-:W-:Y:S01]  /*b0f0*/  IMAD.MOV.U32 R13, RZ, RZ, -0x3ffffff0 ;  /* 0xc0000010ff0d7424 */ /* 0x000fe200078e00ff */
[----:B0-----:R-:W-:-:S04]  /*b100*/  LOP3.LUT R155, R155, 0x7f, RZ, 0xc0, !PT ;  /* 0x0000007f9b9b7812 */ /* 0x001fc800078ec0ff */
[----:B------:R-:W-:-:S13]  /*b110*/  ISETP.NE.AND P1, PT, R155, RZ, PT ;  /* 0x000000ff9b00720c */ /* 0x000fda0003f25270 */
[----:B------:R-:W-:-:S05]  /*b120*/  @!P1 VIADD R11, R11, 0x13240 ;  /* 0x000132400b0b9836 */ /* 0x000fca0000000000 */
[----:B------:R-:W-:Y:S01]  /*b130*/  @!P1 PRMT R11, RZ, 0x654, R11 ;  /* 0x00000654ff0b9816 */ /* 0x000fe2000000000b */
[----:B------:R-:W-:Y:S02]  /*b140*/  WARPGROUP.DEPBAR.LE gsb0, 0x0 ;  /* 0x00008000000079c5 */ /* 0x000fe40000010000 */
[----:B------:R-:W-:-:S06]  /*b150*/  WARPGROUP.ARRIVE ;  /* 0x00000000000079c5 */ /* 0x000fcc0000000000 */
[----:B------:R-:W-:Y:S01]  /*b160*/  QGMMA.64x64x32.F32.E4M3.E4M3 R24, R136, gdesc[UR4], R24, gsb0 ;  /* 0x00e0000488187df3 */ /* 0x000fe20008000818 */
[----:B------:R-:W-:Y:S02]  /*b170*/  R2UR UR7, R13 ;  /* 0x000000000d0772ca */ /* 0x000fe400000e0000 */
[----:B------:R-:W-:Y:S02]  /*b180*/  WARPGROUP.DEPBAR.LE gsb0, 0x0 ;  /* 0x00008000000079c5 */ /* 0x000fe40000010000 */
[----:B------:R-:W-:Y:S01]  /*b190*/  FMNMX.FTZ R136, R124, R0, !PT ;  /* 0x000000007c887209 */ /* 0x000fe20007810000 */
[----:B------:R-:W-:Y:S01]  /*b1a0*/  WARPGROUP.ARRIVE ;  /* 0x00000000000079c5 */ /* 0x000fe20000000000 */
        /* <DEDUP_REMOVED lines=74> */
[----:B------:R-:W-:-:S03]  /*b650*/  FMNMX.FTZ R0, R67, R0, !PT ;  /* 0x0000000043007209 */ /* 0x000fc60007810000 */
[----:B------:R-:W0:Y:S01]  /*b660*/  SHFL.BFLY PT, R12, R136, 0x2, 0x1f ;  /* 0x0c401f00880c7f89 */ /* 0x000e2200000e0000 */
[----:B------:R-:W-:-:S04]  /*b670*/  FMNMX.FTZ R0, R70, R0, !PT ;  /* 0x0000000046007209 */ /* 0x000fc80007810000 */
[----:B------:R-:W-:-:S05]  /*b680*/  FMNMX.FTZ R0, R71, R0, !PT ;  /* 0x0000000047007209 */ /* 0x000fca0007810000 */
[----:B------:R-:W1:Y:S01]  /*b690*/  SHFL.BFLY PT, R9, R0, 0x2, 0x1f ;  /* 0x0c401f0000097f89 */ /* 0x000e6200000e0000 */
[----:B0-----:R-:W-:Y:S01]  /*b6a0*/  FMNMX.FTZ R136, R136, R12, !PT ;  /* 0x0000000c88887209 */ /* 0x001fe20007810000 */
[----:B------:R-:W-:-:S05]  /*b6b0*/  VIADD R12, R8, 0x180 ;  /* 0x00000180080c7836 */ /* 0x000fca0000000000 */
[----:B------:R-:W-:Y:S02]  /*b6c0*/  R2UR UR6, R12 ;  /* 0x000000000c0672ca */ /* 0x000fe400000e0000 */
[----:B-1----:R-:W-:Y:S02]  /*b6d0*/  FMNMX.FTZ R9, R0, R9, !PT ;  /* 0x0000000900097209 */ /* 0x002fe40007810000 */
[----:B------:R-:W0:Y:S04]  /*b6e0*/  SHFL.BFLY PT, R0, R136, 0x1, 0x1f ;  /* 0x0c201f0088007f89 */ /* 0x000e2800000e0000 */
[----:B------:R-:W1:Y:S05]  /*b6f0*/  SHFL.BFLY PT, R12, R9, 0x1, 0x1f ;  /* 0x0c201f00090c7f89 */ /* 0x000e6a00000e0000 */
[----:B------:R-:W-:Y:S01]  /*b700*/  QGMMA.64x64x32.F32.E4M3.E4M3 R24, R140, gdesc[UR4], R24, gsb0 ;  /* 0x00e000048c187df3 */ /* 0x000fe20008000818 */
[----:B0-----:R-:W-:-:S02]  /*b710*/  FMNMX.FTZ R0, R136, R0, !PT ;  /* 0x0000000088007209 */ /* 0x001fc40007810000 */
        /* <DEDUP_REMOVED lines=72> */
[----:B------:R-:W-:Y:S01]  /*bba0*/  FFMA.FTZ R98, R2, R98, -R69 ;  /* 0x0000006202627223 */ /* 0x000fe20000010845 */
[----:B------:R-:W-:-:S02]  /*bbb0*/  VIADD R56, R8, 0x200 ;  /* 0x0000020008387836 */ /* 0x000fc40000000000 */
[C-C-:B------:R-:W-:Y:S01]  /*bbc0*/  FFMA.FTZ R8, R2.reuse, R99, -R69.reuse ;  /* 0x0000006302087223 */ /* 0x140fe20000010845 */
[----:B------:R-:W-:Y:S01]  /*bbd0*/  MOV R57, 0xc0000010 ;  /* 0xc000001000397802 */ /* 0x000fe20000000f00 */
[C-C-:B------:R-:W-:Y:S01]  /*bbe0*/  FFMA.FTZ R74, R2.reuse, R74, -R69.reuse ;  /* 0x0000004a024a7223 */ /* 0x140fe20000010845 */
[----:B------:R-:W-:-:S01]  /*bbf0*/  FFMA.FTZ R75, R2, R75, -R69 ;  /* 0x0000004b024b7223 */ /* 0x000fc20000010845 */
[----:B------:R-:W0:Y:S01]  /*bc00*/  MUFU.EX2 R120, R120 ;  /* 0x0000007800787308 */ /* 0x000e220000000800 */
[----:B------:R-:W-:Y:S01]  /*bc10*/  R2UR UR6, R56 ;  /* 0x00000000380672ca */ /* 0x000fe200000e0000 */
[C-C-:B------:R-:W-:Y:S01]  /*bc20*/  FFMA.FTZ R56, R2.reuse, R102, -R69.reuse ;  /* 0x0000006602387223 */ /* 0x140fe20000010845 */
[----:B------:R-:W-:Y:S01]  /*bc30*/  R2UR UR7, R57 ;  /* 0x00000000390772ca */ /* 0x000fe200000e0000 */
[----:B------:R-:W-:Y:S01]  /*bc40*/  FFMA.FTZ R57, R2, R103, -R69 ;  /* 0x0000006702397223 */ /* 0x000fe20000010845 */
[----:B------:R-:W-:Y:S02]  /*bc50*/  WARPGROUP.DEPBAR.LE gsb0, 0x0 ;  /* 0x00008000000079c5 */ /* 0x000fe40000010000 */
[----:B------:R-:W-:Y:S01]  /*bc60*/  WARPGROUP.ARRIVE ;  /* 0x00000000000079c5 */ /* 0x000fe20000000000 */
        /* <DEDUP_REMOVED lines=10> */
[----:B------:R-:W-:Y:S01]  /*bd10*/  QGMMA.64x64x32.F32.E4M3.E4M3 R24, R144, gdesc[UR4], R24, gsb0 ;  /* 0x00e0000490187df3 */ /* 0x000fe20008000818 */
        /* <DEDUP_REMOVED lines=9> */
[----:B------:R-:W-:-:S04]  /*bdb0*/  FFMA.FTZ R69, R2, R71, -R69 ;  /* 0x0000004702457223 */ /* 0x000fc80000010845 */
        /* <DEDUP_REMOVED lines=149> */
[----:B0-----:R-:W-:-:S01]  /*c710*/  FADD.FTZ R20, R70, R20 ;  /* 0x0000001446147221 */ /* 0x001fc20000010000 */
[----:B---3--:R-:W-:-:S03]  /*c720*/  FADD.FTZ R21, R13, R21 ;  /* 0x000000150d157221 */ /* 0x008fc60000010000 */
[----:B-1----:R-:W-:Y:S01]  /*c730*/  FADD.FTZ R20, R69, R20 ;  /* 0x0000001445147221 */ /* 0x002fe20000010000 */
[----:B--2---:R-:W-:Y:S06]  /*c740*/  @!P0 BRA `(.L_x_11142) ;  /* 0x0000000000048947 */ /* 0x004fec0003800000 */
[----:B------:R-:W-:Y:S01]  /*c750*/  BPT.TRAP 0x1 ;  /* 0x000000040000795c */ /* 0x000fe20000300000 */
.L_x_11142:
[----:B------:R-:W2:Y:S01]  /*c760*/  LDL R11, [R1+0x1c] ;  /* 0x00001c00010b7983 */ /* 0x000ea20000100800 */
[----:B------:R-:W-:Y:S01]  /*c770*/  F2FP.SATFINITE.E4M3.F32.PACK_AB_MERGE_C R121, R124, R121, RZ ;  /* 0x000000797c79723e */ /* 0x000fe200048070ff */
[----:B------:R-:W-:Y:S01]  /*c780*/  VIADD R14, R14, 0x13260 ;  /* 0x000132600e0e7836 */ /* 0x000fe20000000000 */
[----:B------:R-:W-:Y:S01]  /*c790*/  F2FP.SATFINITE.E4M3.F32.PACK_AB_MERGE_C R57, R57, R56, RZ ;  /* 0x000000383939723e */ /* 0x000fe200048070ff */
[----:B------:R-:W-:Y:S01]  /*c7a0*/  FMUL.FTZ R24, R24, R10 ;  /* 0x0000000a18187220 */ /* 0x000fe20000410000 */
[----:B------:R-:W-:Y:S01]  /*c7b0*/  F2FP.SATFINITE.E4M3.F32.PACK_AB_MERGE_C R152, R120, R12, R121 ;  /* 0x0000000c7898723e */ /* 0x000fe20004807079 */
[----:B------:R-:W-:Y:S01]  /*c7c0*/  FMUL.FTZ R25, R25, R10 ;  /* 0x0000000a19197220 */ /* 0x000fe20000410000 */
[----:B------:R-:W-:Y:S01]  /*c7d0*/  F2FP.SATFINITE.E4M3.F32.PACK_AB_MERGE_C R139, R8, R98, R57 ;  /* 0x00000062088b723e */ /* 0x000fe20004807039 */
[----:B------:R0:W5:Y:S01]  /*c7e0*/  LDL R12, [R1+0xc] ;  /* 0x00000c00010c7983 */ /* 0x0001620000100800 */
[----:B------:R-:W-:Y:S01]  /*c7f0*/  ISETP.GT.AND P1, PT, R15, RZ, PT ;  /* 0x000000ff0f00720c */ /* 0x000fe20003f24270 */
[----:B------:R-:W-:Y:S01]  /*c800*/  FMUL.FTZ R28, R28, R10 ;  /* 0x0000000a1c1c7220 */ /* 0x000fe20000410000 */
[----:B------:R-:W-:Y:S01]  /*c810*/  F2FP.SATFINITE.E4M3.F32.PACK_AB_MERGE_C R92, R93, R92, RZ ;  /* 0x0000005c5d5c723e */ /* 0x000fe200048070ff */
[----:B------:R0:W5:Y:S01]  /*c820*/  LDL R8, [R1+0x4] ;  /* 0x0000040001087983 */ /* 0x0001620000100800 */
[----:B------:R-:W-:Y:S01]  /*c830*/  F2FP.SATFINITE.E4M3.F32.PACK_AB_MERGE_C R60, R61, R60, RZ ;  /* 0x0000003c3d3c723e */ /* 0x000fe200048070ff */
[----:B------:R-:W-:Y:S01]  /*c840*/  FMUL.FTZ R29, R29, R10 ;  /* 0x0000000a1d1d7220 */ /* 0x000fe20000410000 */
[----:B------:R-:W-:Y:S01]  /*c850*/  F2FP.SATFINITE.E4M3.F32.PACK_AB_MERGE_C R92, R89, R88, R92 ;  /* 0x00000058595c723e */ /* 0x000fe2000480705c */
        /* <DEDUP_REMOVED lines=65> */
[----:B--2---:R-:W-:-:S04]  /*cc70*/  PRMT R14, R11, 0x654, R14 ;  /* 0x000006540b0e7816 */ /* 0x004fc8000000000e */
[----:B------:R0:W-:Y:S01]  /*cc80*/  SYNCS.ARRIVE.TRANS64.RED.A1T0 RZ, [R14+URZ], RZ ;  /* 0x000000ff0eff79a7 */ /* 0x0001e2000810043f */
[----:B------:R-:W-:Y:S05]  /*cc90*/  @P1 BRA `(.L_x_11143) ;  /* 0xffffffd800d01947 */ /* 0x000fea000383ffff */
.L_x_11131:
[----:B------:R-:W-:Y:S05]  /*cca0*/  BSYNC B0 ;  /* 0x0000000000007941 */ /* 0x000fea0003800000 */
.L_x_11130:
[----:B------:R-:W-:Y:S06]  /*ccb0*/  BAR.ARV 0x8, 0x200 ;  /* 0x0208000000007b1d */ /* 0x000fec0000002000 */
[----:B------:R-:W-:Y:S05]  /*ccc0*/  @!P0 BRA `(.L_x_11144) ;  /* 0x0000000000048947 */ /* 0x000fea0003800000 */
[----:B------:R-:W-:Y:S01]  /*ccd0*/  BPT.TRAP 0x1 ;  /* 0x000000040000795c */ /* 0x000fe20000300000 */
.L_x_11144:
[----:B------:R-:W2:Y:S04]  /*cce0*/  LDL R3, [R1+0xc] ;  /* 0x00000c0001037983 */ /* 0x000ea80000100800 */
[----:B------:R-:W3:Y:S01]  /*ccf0*/  LDL R4, [R1+0x4] ;  /* 0x0000040001047983 */ /* 0x000ee20000100800 */
[----:B--2---:R-:W-:Y:S01]  /*cd00*/  SHF.L.U32 R3, R3, 0x1f, RZ ;  /* 0x0000001f03037819 */ /* 0x004fe200000006ff */
[----:B---3-5:R-:W-:-:S04]  /*cd10*/  IMAD R8, R4, 0x8, R16 ;  /* 0x0000000804087824 */ /* 0x028fc800078e0210 */
[----:B------:R1:W2:Y:S01]  /*cd20*/  SYNCS.PHASECHK.TRANS64.TRYWAIT P1, [R8+URZ+0x13250], R3 ;  /* 0x01325003080075a7 */ /* 0x0002a2000802017f */
[----:B------:R-:W-:Y:S05]  /*cd30*/  @!P0 BRA `(.L_x_11145) ;  /* 0x0000000000048947 */ /* 0x000fea0003800000 */
[----:B------:R-:W-:Y:S01]  /*cd40*/  BPT.TRAP 0x1 ;  /* 0x000000040000795c */ /* 0x000fe20000300000 */
.L_x_11145:
[----:B------:R-:W-:Y:S04]  /*cd50*/  BSSY B0, `(.L_x_11146) ;  /* 0x0000004000007945 */ /* 0x000fe80003800000 */
[----:B--2---:R-:W-:Y:S05]  /*cd60*/  @P1 BRA `(.L_x_11147) ;  /* 0x0000000000081947 */ /* 0x004fea0003800000 */
[----:B------:R-:W2:Y:S02]  /*cd70*/  SYNCS.PHASECHK.TRANS64.TRYWAIT P1, [R8+URZ+0x13250], R3 ;  /* 0x01325003080075a7 */ /* 0x000ea4000802017f */
[----:B--2---:R-:W-:Y:S05]  /*cd80*/  @!P1 BRA `(.L_x_11148) ;  /* 0x0000008800549947 */ /* 0x004fea0003800000 */
.L_x_11147:
[----:B------:R-:W-:Y:S05]  /*cd90*/  BSYNC B0 ;  /* 0x0000000000007941 */ /* 0x000fea0003800000 */
.L_x_11146:
[----:B------:R-:W3:Y:S04]  /*cda0*/  LDL R12, [R1+0x58] ;  /* 0x00005800010c7983 */ /* 0x000ee80000100800 */
[----:B0-----:R-:W1:Y:S01]  /*cdb0*/  LDL R14, [R1+0x3c] ;  /* 0x00003c00010e7983 */ /* 0x001e620000100800 */
[----:B------:R-:W-:-:S03]  /*cdc0*/  ULDC.64 UR4, c[0x0][0x9a0] ;  /* 0x0002680000047ab9 */ /* 0x000fc60000000a00 */
[----:B------:R-:W4:Y:S04]  /*cdd0*/  LDL.LU R13, [R1+0x28] ;  /* 0x00002800010d7983 */ /* 0x000f280000300800 */
[----:B------:R-:W5:Y:S01]  /*cde0*/  LDL R63, [R1+0x4] ;  /* 0x00000400013f7983 */ /* 0x000f620000100800 */
[----:B------:R-:W-:Y:S01]  /*cdf0*/  VIADD R16, R16, 0x1000 ;  /* 0x0000100010107836 */ /* 0x000fe20000000000 */
[----:B------:R-:W-:Y:S01]  /*ce00*/  ISETP.NE.U32.AND P1, PT, RZ, UR4, PT ;  /* 0x00000004ff007c0c */ /* 0x000fe2000bf25070 */
[----:B------:R-:W-:Y:S01]  /*ce10*/  IMAD.MOV.U32 R5, RZ, RZ, -0x3ffffff0 ;  /* 0xc0000010ff057424 */ /* 0x000fe200078e00ff */
[----:B------:R-:W-:Y:S02]  /*ce20*/  WARPGROUP.ARRIVE ;  /* 0x00000000000079c5 */ /* 0x000fe40000000000 */
[----:B------:R-:W-:-:S02]  /*ce30*/  SHF.R.U32.HI R16, RZ, 0x4, R16 ;  /* 0x00000004ff107819 */ /* 0x000fc40000011610 */
[----:B------:R-:W-:Y:S02]  /*ce40*/  R2UR UR7, R5 ;  /* 0x00000000050772ca */ /* 0x000fe400000e0000 */
[----:B------:R-:W-:Y:S02]  /*ce50*/  LOP3.LUT R16, R16, 0x3fff, RZ, 0xc0, !PT ;  /* 0x00003fff10107812 */ /* 0x000fe400078ec0ff */
[----:B------:R-:W-:Y:S02]  /*ce60*/  ISETP.NE.AND.EX P1, PT, RZ, UR5, PT, P1 ;  /* 0x00000005ff007c0c */ /* 0x000fe4000bf25310 */
[----:B------:R-:W-:-:S11]  /*ce70*/  LOP3.LUT R16, R16, 0x10000, RZ, 0xfc, !PT ;  /* 0x0001000010107812 */ /* 0x000fd600078efcff */
[----:B------:R-:W3:Y:S08]  /*ce80*/  @P1 LDC.64 R10, c[0x0][0x9c8] ;  /* 0x00027200ff0a1b82 */ /* 0x000ef00000000a00 */
[----:B------:R-:W0:Y:S01]  /*ce90*/  @P1 LDC.64 R6, c[0x0][0x9d0] ;  /* 0x00027400ff061b82 */ /* 0x000e220000000a00 */
[----:B---3--:R-:W-:-:S04]  /*cea0*/  @P1 IMAD R12, R12, R10, RZ ;  /* 0x0000000a0c0c1224 */ /* 0x008fc800078e02ff */
[C---:B-12---:R-:W-:Y:S02]  /*ceb0*/  @P1 IMAD R3, R14.reuse, R11, R12 ;  /* 0x0000000b0e031224 */ /* 0x046fe400078e020c */
[----:B------:R-:W-:Y:S01]  /*cec0*/  @P1 IMAD.WIDE.U32 R10, R14, R10, RZ ;  /* 0x0000000a0e0a1225 */ /* 0x000fe200078e00ff */
[----:B----4-:R-:W-:-:S03]  /*ced0*/  @P1 SHF.R.S32.HI R5, RZ, 0x1f, R13 ;  /* 0x0000001fff051819 */ /* 0x010fc6000001140d */
[----:B------:R-:W-:Y:S02]  /*cee0*/  @P1 IMAD.IADD R11, R11, 0x1, R3 ;  /* 0x000000010b0b1824 */ /* 0x000fe400078e0203 */
[----:B-----5:R-:W-:Y:S02]  /*cef0*/  IMAD R4, R63, 0x280, R16 ;  /* 0x000002803f047824 */ /* 0x020fe400078e0210 */
[----:B0-----:R-:W-:-:S03]  /*cf00*/  @P1 IMAD R12, R5, R6, RZ ;  /* 0x00000006050c1224 */ /* 0x001fc600078e02ff */
[----:B------:R-:W-:Y:S01]  /*cf10*/  R2UR UR6, R4 ;  /* 0x00000000040672ca */ /* 0x000fe200000e0000 */
[C---:B------:R-:W-:Y:S02]  /*cf20*/  @P1 IMAD R3, R13.reuse, R7, R12 ;  /* 0x000000070d031224 */ /* 0x040fe400078e020c */
[----:B------:R-:W-:-:S04]  /*cf30*/  @P1 IMAD.WIDE.U32 R6, R13, R6, R10 ;  /* 0x000000060d061225 */ /* 0x000fc800078e000a */
[----:B------:R-:W-:Y:S01]  /*cf40*/  @P1 IMAD.IADD R3, R7, 0x1, R3 ;  /* 0x0000000107031824 */ /* 0x000fe200078e0203 */
[----:B------:R-:W-:Y:S01]  /*cf50*/  @P1 LEA R10, P2, R6, UR4, 0x2 ;  /* 0x00000004060a1c11 */ /* 0x000fe2000f8410ff */
[----:B------:R-:W-:-:S04]  /*cf60*/  IMAD.MOV.U32 R12, RZ, RZ, 0x3f800000 ;  /* 0x3f800000ff0c7424 */ /* 0x000fc800078e00ff */
[----:B------:R-:W-:Y:S01]  /*cf70*/  QGMMA.64x64x32.F32.E4M3.E4M3 R24, R152, gdesc[UR4], R24, gsb0 ;  /* 0x00e0000498187df3 */ /* 0x000fe20008000818 */
[----:B------:R-:W-:Y:S01]  /*cf80*/  @P1 LEA.HI.X R11, R6, UR5, R3, 0x2, P2 ;  /* 0x00000005060b1c11 */ /* 0x000fe200090f1403 */
[----:B------:R-:W-:Y:S02]  /*cf90*/  VIADD R6, R4, 0x80 ;  /* 0x0000008004067836 */ /* 0x000fe40000000000 */
[----:B------:R-:W-:Y:S02]  /*cfa0*/  IMAD.MOV.U32 R7, RZ, RZ, -0x3ffffff0 ;  /* 0xc0000010ff077424 */ /* 0x000fe400078e00ff */
[----:B------:R0:W2:Y:S01]  /*cfb0*/  @P1 LDG.E R12, desc[UR40][R10.64] ;  /* 0x000000280a0c1981 */ /* 0x0000a2000c1e1900 */
[----:B------:R-:W-:Y:S02]  /*cfc0*/  R2UR UR6, R6 ;  /* 0x00000000060672ca */ /* 0x000fe400000e0000 */
[----:B------:R-:W-:Y:S01]  /*cfd0*/  R2UR UR7, R7 ;  /* 0x00000000070772ca */ /* 0x000fe200000e0000 */
[----:B------:R-:W-:-:S02]  /*cfe0*/  VIADD R6, R4, 0x100 ;  /* 0x0000010004067836 */ /* 0x000fc40000000000 */
[----:B------:R-:W-:Y:S01]  /*cff0*/  IMAD.MOV.U32 R7, RZ, RZ, -0x3ffffff0 ;  /* 0xc0000010ff077424 */ /* 0x000fe200078e00ff */
[----:B------:R-:W-:Y:S02]  /*d000*/  WARPGROUP.DEPBAR.LE gsb0, 0x0 ;  /* 0x00008000000079c5 */ /* 0x000fe40000010000 */
[----:B------:R-:W-:-:S07]  /*d010*/  WARPGROUP.ARRIVE ;  /* 0x00000000000079c5 */ /* 0x000fce0000000000 */
[----:B------:R-:W-:Y:S01]  /*d020*/  QGMMA.64x64x32.F32.E4M3.E4M3 R24, R148, gdesc[UR4], R24, gsb0 ;  /* 0x00e0000494187df3 */ /* 0x000fe20008000818 */
        /* <DEDUP_REMOVED lines=9> */
[----:B------:R-:W1:Y:S04]  /*d0c0*/  SHFL.BFLY PT, R5, R20, 0x2, 0x1f ;  /* 0x0c401f0014057f89 */ /* 0x000e6800000e0000 */
[----:B------:R-:W3:Y:S01]  /*d0d0*/  SHFL.BFLY PT, R6, R21, 0x2, 0x1f ;  /* 0x0c401f0015067f89 */ /* 0x000ee200000e0000 */
[----:B------:R-:W-:Y:S01]  /*d0e0*/  VIADD R4, R4, 0x200 ;  /* 0x0000020004047836 */ /* 0x000fe20000000000 */
[----:B------:R-:W-:-:S02]  /*d0f0*/  WARPGROUP.DEPBAR.LE gsb0, 0x0 ;  /* 0x00008000000079c5 */ /* 0x000fc40000010000 */
[----:B------:R-:W-:-:S06]  /*d100*/  WARPGROUP.ARRIVE ;  /* 0x00000000000079c5 */ /* 0x000fcc0000000000 */
[----:B------:R-:W-:Y:S01]  /*d110*/  QGMMA.64x64x32.F32.E4M3.E4M3 R24, R140, gdesc[UR4], R24, gsb0 ;  /* 0x00e000048c187df3 */ /* 0x000fe20008000818 */
[----:B-1----:R-:W-:-:S01]  /*d120*/  FADD.FTZ R7, R5, R20 ;  /* 0x0000001405077221 */ /* 0x002fc20000010000 */
[----:B------:R-:W-:Y:S01]  /*d130*/  IMAD.MOV.U32 R5, RZ, RZ, -0x3ffffff0 ;  /* 0xc0000010ff057424 */ /* 0x000fe200078e00ff */
[----:B------:R-:W-:-:S04]  /*d140*/  R2UR UR6, R4 ;  /* 0x00000000040672ca */ /* 0x000fc800000e0000 */
[----:B------:R-:W-:Y:S01]  /*d150*/  R2UR UR7, R5 ;  /* 0x00000000050772ca */ /* 0x000fe200000e0000 */
[----:B---3--:R-:W-:-:S05]  /*d160*/  FADD.FTZ R6, R6, R21 ;  /* 0x0000001506067221 */ /* 0x008fca0000010000 */
[----:B------:R-:W0:Y:S04]  /*d170*/  SHFL.BFLY PT, R3, R6, 0x1, 0x1f ;  /* 0x0c201f0006037f89 */ /* 0x000e2800000e0000 */
[----:B------:R-:W1:Y:S01]  /*d180*/  SHFL.BFLY PT, R4, R7, 0x1, 0x1f ;  /* 0x0c201f0007047f89 */ /* 0x000e6200000e0000 */
[----:B------:R-:W-:Y:S02]  /*d190*/  IMAD.MOV.U32 R5, RZ, RZ, RZ ;  /* 0x000000ffff057224 */ /* 0x000fe400078e00ff */
[----:B0-----:R-:W-:Y:S01]  /*d1a0*/  FADD.FTZ R10, R6, R3 ;  /* 0x00000003060a7221 */ /* 0x001fe20000010000 */
[----:B-1----:R-:W-:-:S04]  /*d1b0*/  FADD.FTZ R13, R7, R4 ;  /* 0x00000004070d7221 */ /* 0x002fc80000010000 */
[----:B------:R-:W-:Y:S01]  /*d1c0*/  FSETP.NE.FTZ.AND P1, PT, R10, RZ, PT ;  /* 0x000000ff0a00720b */ /* 0x000fe20003f35000 */
[----:B------:R-:W-:Y:S02]  /*d1d0*/  WARPGROUP.DEPBAR.LE gsb0, 0x0 ;  /* 0x00008000000079c5 */ /* 0x000fe40000010000 */
[----:B------:R-:W-:-:S06]  /*d1e0*/  WARPGROUP.ARRIVE ;  /* 0x00000000000079c5 */ /* 0x000fcc0000000000 */
[----:B------:R-:W-:Y:S01]  /*d1f0*/  QGMMA.64x64x32.F32.E4M3.E4M3 R24, R144, gdesc[UR4], R24, gsb0 ;  /* 0x00e0000490187df3 */ /* 0x000fe20008000818 */
[----:B------:R-:W-:Y:S01]  /*d200*/  FMUL.FTZ R14, R10, 0.00390625 ;  /* 0x3b8000000a0e7820 */ /* 0x000fe20000410000 */
[----:B------:R-:W-:-:S04]  /*d210*/  FMUL.FTZ R15, R13, 0.00390625 ;  /* 0x3b8000000d0f7820 */ /* 0x000fc80000410000 */
        /* <DEDUP_REMOVED lines=21> */
.L_x_11149:
[----:B------:R-:W2:Y:S01]  /*d370*/  LDL.LU R0, [R1+0x1c] ;  /* 0x00001c0001007983 */ /* 0x000ea20000300800 */
[----:B------:R-:W-:Y:S02]  /*d380*/  VIADD R8, R8, 0x13260 ;  /* 0x0001326008087836 */ /* 0x000fe40000000000 */
[-C--:B------:R-:W-:Y:S01]  /*d390*/  FMUL.FTZ R61, R24, R5.reuse ;  /* 0x00000005183d7220 */ /* 0x080fe20000410000 */
[-C--:B------:R-:W-:Y:S01]  /*d3a0*/  FMUL.FTZ R59, R25, R5.reuse ;  /* 0x00000005193b7220 */ /* 0x080fe20000410000 */
[----:B------:R-:W3:Y:S04]  /*d3b0*/  LDL.LU R62, [R1+0xc] ;  /* 0x00000c00013e7983 */ /* 0x000ee80000300800 */
[----:B------:R-:W4:Y:S01]  /*d3c0*/  LDL.LU R16, [R1+0x50] ;  /* 0x0000500001107983 */ /* 0x000f220000300800 */
        /* <DEDUP_REMOVED lines=30> */
[----:B--2---:R-:W-:-:S02]  /*d5b0*/  PRMT R8, R0, 0x654, R8 ;  /* 0x0000065400087816 */ /* 0x004fc40000000008 */
[----:B------:R-:W-:Y:S02]  /*d5c0*/  IADD3 R0, R63, 0x1, RZ ;  /* 0x000000013f007810 */ /* 0x000fe40007ffe0ff */
[----:B------:R0:W-:Y:S02]  /*d5d0*/  SYNCS.ARRIVE.TRANS64.RED.A1T0 RZ, [R8+URZ], RZ ;  /* 0x000000ff08ff79a7 */ /* 0x0001e4000810043f */
[----:B------:R-:W-:-:S04]  /*d5e0*/  ISETP.NE.AND P1, PT, R0, 0x2, PT ;  /* 0x000000020000780c */ /* 0x000fc80003f25270 */
[----:B------:R-:W-:Y:S02]  /*d5f0*/  SEL R2, RZ, 0x1, P1 ;  /* 0x00000001ff027807 */ /* 0x000fe40000800000 */
[----:B------:R-:W-:Y:S01]  /*d600*/  SEL R0, R0, RZ, P1 ;  /* 0x000000ff00007207 */ /* 0x000fe20000800000 */
[----:B----4-:R-:W-:Y:S01]  /*d610*/  VIADD R16, R16, 0x1 ;  /* 0x0000000110107836 */ /* 0x010fe20000000000 */
[----:B---3--:R-:W-:-:S03]  /*d620*/  LOP3.LUT R62, R62, R2, RZ, 0x3c, !PT ;  /* 0x000000023e3e7212 */ /* 0x008fc600078e3cff */
[----:B------:R1:W-:Y:S04]  /*d630*/  STL [R1+0x4], R0 ;  /* 0x0000040001007387 */ /* 0x0003e80000100800 */
[----:B------:R1:W-:Y:S04]  /*d640*/  STL [R1+0xc], R62 ;  /* 0x00000c3e01007387 */ /* 0x0003e80000100800 */
[----:B------:R1:W-:Y:S01]  /*d650*/  STL [R1+0x50], R16 ;  /* 0x0000501001007387 */ /* 0x0003e20000100800 */
[----:B0-----:R-:W-:-:S07]  /*d660*/  FMUL.FTZ R8, R50, R4 ;  /* 0x0000000432087220 */ /* 0x001fce0000410000 */
.L_x_11101:
        /* <DEDUP_REMOVED lines=12> */
[----:B------:R-:W2:Y:S01]  /*d730*/  LDL.LU R4, [R1+0x58] ;  /* 0x0000580001047983 */ /* 0x000ea20000300800 */
[----:B------:R-:W-:Y:S01]  /*d740*/  ULDC.64 UR4, c[0x4][0x38] ;  /* 0x01000e0000047ab9 */ /* 0x000fe20000000a00 */
[----:B------:R-:W1:Y:S01]  /*d750*/  S2R R2, SR_TID.X ;  /* 0x0000000000027919 */ /* 0x000e620000002100 */
[----:B------:R-:W3:Y:S01]  /*d760*/  S2R R39, SR_SWINHI ;  /* 0x0000000000277919 */ /* 0x000ee20000002f00 */
[----:B------:R-:W-:Y:S01]  /*d770*/  F2FP.BF16.F32.PACK_AB R25, R25, R32 ;  /* 0x000000201919723e */ /* 0x000fe200000010ff */
[----:B------:R-:W-:Y:S01]  /*d780*/  ULDC.64 UR6, c[0x0][0xb98] ;  /* 0x0002e60000067ab9 */ /* 0x000fe20000000a00 */
[----:B------:R-:W4:Y:S04]  /*d790*/  LDL.LU R0, [R1+0x3c] ;  /* 0x00003c0001007983 */ /* 0x000f280000300800 */
[----:B------:R-:W3:Y:S04]  /*d7a0*/  LDL R42, [R1+0x78] ;  /* 0x00007800012a7983 */ /* 0x000ee80000100800 */
[----:B------:R-:W3:Y:S04]  /*d7b0*/  LDL R54, [R1+0x70] ;  /* 0x0000700001367983 */ /* 0x000ee80000100800 */
[----:B------:R-:W3:Y:S04]  /*d7c0*/  LDL.LU R46, [R1+0x44] ;  /* 0x00004400012e7983 */ /* 0x000ee80000300800 */
[----:B0-----:R-:W3:Y:S01]  /*d7d0*/  LDL.LU R48, [R1+0x48] ;  /* 0x0000480001307983 */ /* 0x001ee20000300800 */
[----:B------:R-:W-:-:S02]  /*d7e0*/  F2FP.BF16.F32.PACK_AB R24, R15, R24 ;  /* 0x000000180f18723e */ /* 0x000fc400000010ff */
[----:B------:R-:W-:Y:S02]  /*d7f0*/  F2FP.BF16.F32.PACK_AB R30, R27, R30 ;  /* 0x0000001e1b1e723e */ /* 0x000fe400000010ff */
[----:B------:R-:W-:Y:S02]  /*d800*/  F2FP.BF16.F32.PACK_AB R10, R7, R10 ;  /* 0x0000000a070a723e */ /* 0x000fe400000010ff */
[----:B------:R-:W-:Y:S02]  /*d810*/  F2FP.BF16.F32.PACK_AB R55, R55, R6 ;  /* 0x000000063737723e */ /* 0x000fe400000010ff */
[----:B------:R-:W-:Y:S02]  /*d820*/  F2FP.BF16.F32.PACK_AB R60, R60, R61 ;  /* 0x0000003d3c3c723e */ /* 0x000fe400000010ff */
[----:B------:R-:W-:Y:S02]  /*d830*/  F2FP.BF16.F32.PACK_AB R41, R41, R44 ;  /* 0x0000002c2929723e */ /* 0x000fe400000010ff */
[----:B------:R-:W-:Y:S01]  /*d840*/  F2FP.BF16.F32.PACK_AB R59, R58, R59 ;  /* 0x0000003b3a3b723e */ /* 0x000fe200000010ff */
[----:B------:R-:W3:Y:S01]  /*d850*/  LDL R44, [R1+0x40] ;  /* 0x00004000012c7983 */ /* 0x000ee20000100800 */
        /* <DEDUP_REMOVED lines=8> */
[----:B------:R-:W-:Y:S01]  /*d8e0*/  BAR.SYNC.DEFER_BLOCKING 0x1, 0x180 ;  /* 0x0046000000007b1d */ /* 0x000fe20000010000 */
[----:B--2--5:R-:W-:Y:S02]  /*d8f0*/  IMAD.MOV.U32 R28, RZ, RZ, R4 ;  /* 0x000000ffff1c7224 */ /* 0x024fe400078e0004 */
[----:B----4-:R-:W-:Y:S02]  /*d900*/  IMAD.MOV.U32 R38, RZ, RZ, R0 ;  /* 0x000000ffff267224 */ /* 0x010fe400078e0000 */
[----:B-1----:R-:W-:-:S05]  /*d910*/  IMAD.SHL.U32 R0, R2, 0x4, RZ ;  /* 0x0000000402007824 */ /* 0x002fca00078e00ff */
[----:B------:R-:W-:-:S04]  /*d920*/  LOP3.LUT R0, R0, 0xc, RZ, 0xc0, !PT ;  /* 0x0000000c00007812 */ /* 0x000fc800078ec0ff */
[----:B------:R-:W-:-:S05]  /*d930*/  IADD3 R4, P0, R0, UR4, RZ ;  /* 0x0000000400047c10 */ /* 0x000fca000ff1e0ff */
[----:B------:R-:W-:Y:S01]  /*d940*/  IMAD.X R5, RZ, RZ, UR5, P0 ;  /* 0x00000005ff057e24 */ /* 0x000fe200080e06ff */
[----:B------:R-:W-:Y:S01]  /*d950*/  LOP3.LUT P1, R2, R2, 0x3, RZ, 0xc0, !PT ;  /* 0x0000000302027812 */ /* 0x000fe2000782c0ff */
[----:B------:R-:W-:Y:S01]  /*d960*/  IMAD.MOV.U32 R52, RZ, RZ, R28 ;  /* 0x000000ffff347224 */ /* 0x000fe200078e001c */
[----:B------:R-:W-:Y:S02]  /*d970*/  ULDC.64 UR4, c[0x0][0xc00] ;  /* 0x0003000000047ab9 */ /* 0x000fe40000000a00 */
[----:B------:R0:W2:Y:S01]  /*d980*/  LDG.E.CONSTANT R0, desc[UR40][R4.64] ;  /* 0x0000002804007981 */ /* 0x0000a2000c1e9900 */
[----:B------:R-:W-:-:S04]  /*d990*/  ISETP.EQ.OR P1, PT, R2, 0x3, !P1 ;  /* 0x000000030200780c */ /* 0x000fc80004f22670 */
[----:B------:R-:W-:Y:S02]  /*d9a0*/  SEL R27, R25, R24, P1 ;  /* 0x00000018191b7207 */ /* 0x000fe40000800000 */
[----:B------:R-:W-:Y:S02]  /*d9b0*/  SEL R29, R24, R25, P1 ;  /* 0x00000019181d7207 */ /* 0x000fe40000800000 */
[----:B------:R-:W-:Y:S02]  /*d9c0*/  MOV R24, R16 ;  /* 0x0000001000187202 */ /* 0x000fe40000000f00 */
[----:B---3--:R-:W-:-:S03]  /*d9d0*/  MOV R25, R39 ;  /* 0x0000002700197202 */ /* 0x008fc60000000f00 */
[----:B------:R-:W-:Y:S01]  /*d9e0*/  IMAD.WIDE R6, R42, 0x2, R24 ;  /* 0x000000022a067825 */ /* 0x000fe200078e0218 */
[----:B------:R-:W-:Y:S01]  /*d9f0*/  SEL R13, R60, R59, P1 ;  /* 0x0000003b3c0d7207 */ /* 0x000fe20000800000 */
[----:B------:R-:W3:Y:S01]  /*da00*/  LDL R42, [R1+0x54] ;  /* 0x00005400012a7983 */ /* 0x000ee20000100800 */
[----:B------:R-:W-:Y:S02]  /*da10*/  SEL R39, R41, R40, P1 ;  /* 0x0000002829277207 */ /* 0x000fe40000800000 */
[C---:B------:R-:W-:Y:S02]  /*da20*/  IADD3 R57, P0, R6.reuse, 0x60, RZ ;  /* 0x0000006006397810 */ /* 0x040fe40007f1e0ff */
[----:B------:R-:W-:Y:S02]  /*da30*/  IADD3 R53, P2, R6, 0x40, RZ ;  /* 0x0000004006357810 */ /* 0x000fe40007f5e0ff */
[----:B------:R-:W-:Y:S02]  /*da40*/  SEL R45, R21, R14, P1 ;  /* 0x0000000e152d7207 */ /* 0x000fe40000800000 */
[----:B------:R-:W-:-:S02]  /*da50*/  SEL R47, R8, R55, P1 ;  /* 0x00000037082f7207 */ /* 0x000fc40000800000 */
[----:B------:R-:W-:Y:S02]  /*da60*/  SEL R59, R59, R60, P1 ;  /* 0x0000003c3b3b7207 */ /* 0x000fe40000800000 */
[----:B------:R-:W-:Y:S02]  /*da70*/  SEL R41, R40, R41, P1 ;  /* 0x0000002928297207 */ /* 0x000fe40000800000 */
[----:B------:R-:W-:Y:S02]  /*da80*/  SEL R21, R14, R21, P1 ;  /* 0x000000150e157207 */ /* 0x000fe40000800000 */
[----:B------:R-:W-:Y:S02]  /*da90*/  SEL R55, R55, R8, P1 ;  /* 0x0000000837377207 */ /* 0x000fe40000800000 */
[----:B------:R-:W-:Y:S02]  /*daa0*/  LOP3.LUT R8, R53, 0x380, RZ, 0xc0, !PT ;  /* 0x0000038035087812 */ /* 0x000fe400078ec0ff */
[----:B------:R-:W-:-:S02]  /*dab0*/  LOP3.LUT R14, R57, 0x380, RZ, 0xc0, !PT ;  /* 0x00000380390e7812 */ /* 0x000fc400078ec0ff */
[----:B------:R-:W-:Y:S02]  /*dac0*/  SEL R43, R31, R30, P1 ;  /* 0x0000001e1f2b7207 */ /* 0x000fe40000800000 */
[----:B------:R-:W-:Y:S02]  /*dad0*/  SEL R31, R30, R31, P1 ;  /* 0x0000001f1e1f7207 */ /* 0x000fe40000800000 */
[----:B------:R-:W-:Y:S02]  /*dae0*/  SEL R15, R36, R33, P1 ;  /* 0x00000021240f7207 */ /* 0x000fe40000800000 */
[----:B------:R-:W-:Y:S02]  /*daf0*/  SHF.R.U64 R8, R8, 0x3, RZ ;  /* 0x0000000308087819 */ /* 0x000fe400000012ff */
[----:B------:R-:W-:Y:S02]  /*db00*/  SHF.R.U64 R14, R14, 0x3, RZ ;  /* 0x000000030e0e7819 */ /* 0x000fe400000012ff */
[----:B------:R-:W-:-:S02]  /*db10*/  SEL R33, R33, R36, P1 ;  /* 0x0000002421217207 */ /* 0x000fc40000800000 */
[----:B------:R-:W-:Y:S02]  /*db20*/  SEL R35, R9, R10, P1 ;  /* 0x0000000a09237207 */ /* 0x000fe40000800000 */
[----:B------:R-:W-:Y:S02]  /*db30*/  SEL R37, R10, R9, P1 ;  /* 0x000000090a257207 */ /* 0x000fe40000800000 */
[----:B------:R-:W-:Y:S02]  /*db40*/  LOP3.LUT R10, R8, R53, RZ, 0x3c, !PT ;  /* 0x00000035080a7212 */ /* 0x000fe400078e3cff */
[----:B------:R-:W-:Y:S02]  /*db50*/  LOP3.LUT R8, R14, R57, RZ, 0x3c, !PT ;  /* 0x000000390e087212 */ /* 0x000fe400078e3cff */
[C---:B------:R-:W-:Y:S02]  /*db60*/  IADD3 R51, P3, R6.reuse, 0x20, RZ ;  /* 0x0000002006337810 */ /* 0x040fe40007f7e0ff */
[----:B------:R-:W-:-:S02]  /*db70*/  LOP3.LUT R49, R6, 0x380, RZ, 0xc0, !PT ;  /* 0x0000038006317812 */ /* 0x000fc400078ec0ff */
[----:B0-----:R-:W-:Y:S02]  /*db80*/  LOP3.LUT R4, R51, 0x380, RZ, 0xc0, !PT ;  /* 0x0000038033047812 */ /* 0x001fe400078ec0ff */
[----:B------:R-:W-:Y:S02]  /*db90*/  SHF.R.U64 R49, R49, 0x3, RZ ;  /* 0x0000000331317819 */ /* 0x000fe400000012ff */
[----:B------:R-:W-:Y:S01]  /*dba0*/  SHF.R.U64 R4, R4, 0x3, RZ ;  /* 0x0000000304047819 */ /* 0x000fe200000012ff */
[--C-:B------:R-:W-:Y:S01]  /*dbb0*/  IMAD.X R5, RZ, RZ, R7.reuse, P3 ;  /* 0x000000ffff057224 */ /* 0x100fe200018e0607 */
[----:B------:R-:W-:Y:S02]  /*dbc0*/  LOP3.LUT R6, R49, R6, RZ, 0x3c, !PT ;  /* 0x0000000631067212 */ /* 0x000fe400078e3cff */
[----:B------:R-:W-:Y:S01]  /*dbd0*/  LOP3.LUT R4, R4, R51, RZ, 0x3c, !PT ;  /* 0x0000003304047212 */ /* 0x000fe200078e3cff */
[----:B------:R-:W-:Y:S01]  /*dbe0*/  IMAD.MOV.U32 R50, RZ, RZ, R38 ;  /* 0x000000ffff327224 */ /* 0x000fe200078e0026 */
[----:B------:R-:W-:Y:S01]  /*dbf0*/  MOV R40, R6 ;  /* 0x0000000600287202 */ /* 0x000fe20000000f00 */
[--C-:B------:R-:W-:Y:S01]  /*dc00*/  IMAD.X R9, RZ, RZ, R7.reuse, P0 ;  /* 0x000000ffff097224 */ /* 0x100fe200000e0607 */
[----:B------:R-:W-:Y:S01]  /*dc10*/  MOV R38, R4 ;  /* 0x0000000400267202 */ /* 0x000fe20000000f00 */
[----:B------:R-:W-:Y:S01]  /*dc20*/  IMAD.X R11, RZ, RZ, R7, P2 ;  /* 0x000000ffff0b7224 */ /* 0x000fe200010e0607 */
[----:B------:R-:W-:-:S04]  /*dc30*/  ISETP.NE.U32.AND P0, PT, RZ, UR4, PT ;  /* 0x00000004ff007c0c */ /* 0x000fc8000bf05070 */
[----:B------:R-:W-:Y:S02]  /*dc40*/  ISETP.NE.AND.EX P0, PT, RZ, UR5, PT, P0 ;  /* 0x00000005ff007c0c */ /* 0x000fe4000bf05300 */
        /* <DEDUP_REMOVED lines=8> */
[----:B------:R-:W-:Y:S04]  /*dcd0*/  SHFL.IDX PT, R32, R31, R2, 0x1c1f ;  /* 0x001c1f021f207589 */ /* 0x000fe800000e0000 */
[----:B------:R-:W-:Y:S04]  /*dce0*/  SHFL.IDX PT, R27, R27, R0, 0x1c1f ;  /* 0x001c1f001b1b7589 */ /* 0x000fe800000e0000 */
[----:B------:R-:W2:Y:S04]  /*dcf0*/  SHFL.IDX PT, R26, R29, R2, 0x1c1f ;  /* 0x001c1f021d1a7589 */ /* 0x000ea800000e0000 */
[----:B------:R-:W-:Y:S04]  /*dd00*/  SHFL.IDX PT, R45, R45, R0, 0x1c1f ;  /* 0x001c1f002d2d7589 */ /* 0x000fe800000e0000 */
[----:B------:R-:W4:Y:S04]  /*dd10*/  SHFL.IDX PT, R34, R21, R2, 0x1c1f ;  /* 0x001c1f0215227589 */ /* 0x000f2800000e0000 */
[----:B------:R-:W-:Y:S04]  /*dd20*/  SHFL.IDX PT, R35, R35, R0, 0x1c1f ;  /* 0x001c1f0023237589 */ /* 0x000fe800000e0000 */
[----:B------:R-:W3:Y:S04]  /*dd30*/  SHFL.IDX PT, R28, R37, R2, 0x1c1f ;  /* 0x001c1f02251c7589 */ /* 0x000ee800000e0000 */
[----:B------:R2:W-:Y:S04]  /*dd40*/  SHFL.IDX PT, R47, R47, R0, 0x1c1f ;  /* 0x001c1f002f2f7589 */ /* 0x0005e800000e0000 */
[----:B------:R-:W3:Y:S01]  /*dd50*/  SHFL.IDX PT, R36, R55, R2, 0x1c1f ;  /* 0x001c1f0237247589 */ /* 0x000ee200000e0000 */
[----:B0-----:R-:W-:-:S02]  /*dd60*/  SEL R4, R13, R12, P1 ;  /* 0x0000000c0d047207 */ /* 0x001fc40000800000 */
[----:B------:R-:W-:Y:S02]  /*dd70*/  SEL R6, R12, R13, P1 ;  /* 0x0000000d0c067207 */ /* 0x000fe40000800000 */
[----:B-1----:R-:W-:Y:S01]  /*dd80*/  SEL R5, R39, R30, P1 ;  /* 0x0000001e27057207 */ /* 0x002fe20000800000 */
[----:B--2---:R-:W0:Y:S01]  /*dd90*/  LDC R0, c[0x0][0xbe8] ;  /* 0x0002fa00ff007b82 */ /* 0x004e220000000800 */
[----:B------:R-:W-:Y:S02]  /*dda0*/  SEL R7, R30, R39, P1 ;  /* 0x000000271e077207 */ /* 0x000fe40000800000 */
[----:B------:R-:W-:Y:S02]  /*ddb0*/  MOV R30, R10 ;  /* 0x0000000a001e7202 */ /* 0x000fe40000000f00 */
[----:B------:R-:W-:Y:S01]  /*ddc0*/  MOV R29, R8 ;  /* 0x00000008001d7202 */ /* 0x000fe20000000f00 */
[----:B------:R1:W-:Y:S01]  /*ddd0*/  STSM.16.M88.4 [R40], R4 ;  /* 0x0000000428007844 */ /* 0x0003e20000000200 */
[----:B------:R-:W-:-:S02]  /*dde0*/  SEL R8, R27, R26, P1 ;  /* 0x0000001a1b087207 */ /* 0x000fc40000800000 */
[----:B------:R-:W-:Y:S02]  /*ddf0*/  SEL R10, R26, R27, P1 ;  /* 0x0000001b1a0a7207 */ /* 0x000fe40000800000 */
[----:B----4-:R-:W-:Y:S02]  /*de00*/  SEL R9, R45, R34, P1 ;  /* 0x000000222d097207 */ /* 0x010fe40000800000 */
[----:B------:R-:W-:Y:S02]  /*de10*/  SEL R11, R34, R45, P1 ;  /* 0x0000002d220b7207 */ /* 0x000fe40000800000 */
[----:B---3--:R-:W-:Y:S02]  /*de20*/  SEL R12, R35, R28, P1 ;  /* 0x0000001c230c7207 */ /* 0x008fe40000800000 */
[----:B------:R-:W-:Y:S02]  /*de30*/  SEL R13, R47, R36, P1 ;  /* 0x000000242f0d7207 */ /* 0x000fe40000800000 */
[----:B-1----:R-:W-:-:S02]  /*de40*/  SEL R4, R15, R14, P1 ;  /* 0x0000000e0f047207 */ /* 0x002fc40000800000 */
[----:B------:R-:W-:Y:S02]  /*de50*/  SEL R6, R14, R15, P1 ;  /* 0x0000000f0e067207 */ /* 0x000fe40000800000 */
[----:B------:R-:W-:Y:S02]  /*de60*/  SEL R5, R43, R32, P1 ;  /* 0x000000202b057207 */ /* 0x000fe40000800000 */
[----:B------:R-:W-:Y:S02]  /*de70*/  SEL R7, R32, R43, P1 ;  /* 0x0000002b20077207 */ /* 0x000fe40000800000 */
[----:B------:R-:W-:Y:S02]  /*de80*/  SEL R14, R28, R35, P1 ;  /* 0x000000231c0e7207 */ /* 0x000fe40000800000 */
[----:B------:R-:W-:Y:S01]  /*de90*/  SEL R15, R36, R47, P1 ;  /* 0x0000002f240f7207 */ /* 0x000fe20000800000 */
[----:B------:R1:W-:Y:S04]  /*dea0*/  STSM.16.M88.4 [R38], R4 ;  /* 0x0000000426007844 */ /* 0x0003e80000000200 */
[----:B------:R2:W-:Y:S04]  /*deb0*/  STSM.16.M88.4 [R30], R8 ;  /* 0x000000081e007844 */ /* 0x0005e80000000200 */
[----:B------:R3:W-:Y:S01]  /*dec0*/  STSM.16.M88.4 [R29], R12 ;  /* 0x0000000c1d007844 */ /* 0x0007e20000000200 */
[----:B------:R-:W-:Y:S01]  /*ded0*/  IADD3 R26, P2, R46, UR4, RZ ;  /* 0x000000042e1a7c10 */ /* 0x000fe2000ff5e0ff */
[----:B------:R-:W-:Y:S01]  /*dee0*/  IMAD.MOV.U32 R28, RZ, RZ, RZ ;  /* 0x000000ffff1c7224 */ /* 0x000fe200078e00ff */
[----:B------:R-:W-:Y:S01]  /*def0*/  SHF.R.S32.HI R34, RZ, 0x1f, R44 ;  /* 0x0000001fff227819 */ /* 0x000fe2000001142c */
[----:B------:R-:W-:Y:S01]  /*df00*/  IMAD R31, R42, 0xc0, R54 ;  /* 0x000000c02a1f7824 */ /* 0x000fe200078e0236 */
[----:B------:R-:W-:Y:S01]  /*df10*/  IADD3.X R27, R48, UR5, RZ, P2, !PT ;  /* 0x00000005301b7c10 */ /* 0x000fe200097fe4ff */
[----:B------:R-:W-:Y:S06]  /*df20*/  BAR.SYNC.DEFER_BLOCKING 0x1, 0x180 ;  /* 0x0046000000007b1d */ /* 0x000fec0000010000 */
[----:B------:R-:W-:Y:S01]  /*df30*/  ULDC.64 UR4, c[0x0][0xb90] ;  /* 0x0002e40000047ab9 */ /* 0x000fe20000000a00 */
[----:B------:R-:W-:Y:S01]  /*df40*/  SEL R32, R52, RZ, !P0 ;  /* 0x000000ff34207207 */ /* 0x000fe20004000000 */
[----:B------:R-:W-:Y:S01]  /*df50*/  ULDC UR8, c[0x0][0xa88] ;  /* 0x0002a20000087ab9 */ /* 0x000fe20000000800 */
[----:B------:R-:W-:Y:S01]  /*df60*/  SEL R33, R50, RZ, !P0 ;  /* 0x000000ff32217207 */ /* 0x000fe20004000000 */
[----:B------:R-:W4:Y:S04]  /*df70*/  LDL R36, [R1+0x5c] ;  /* 0x00005c0001247983 */ /* 0x000f280000100800 */
[----:B------:R-:W3:Y:S01]  /*df80*/  @P0 LDG.E R28, desc[UR40][R26.64] ;  /* 0x000000281a1c0981 */ /* 0x000ee2000c1e1900 */
[----:B0-----:R-:W-:-:S13]  /*df90*/  ISETP.NE.AND P2, PT, R0, 0x1, PT ;  /* 0x000000010000780c */ /* 0x001fda0003f45270 */
[----:B------:R-:W0:Y:S08]  /*dfa0*/  @P2 LDC R2, c[0x0][0xbec] ;  /* 0x0002fb00ff022b82 */ /* 0x000e300000000800 */
[----:B------:R-:W0:Y:S01]  /*dfb0*/  @P2 LDC R21, c[0x0][0xbf0] ;  /* 0x0002fc00ff152b82 */ /* 0x000e220000000800 */
[----:B-1----:R-:W-:Y:S02]  /*dfc0*/  IMAD R4, R34, UR4, RZ ;  /* 0x0000000422047c24 */ /* 0x002fe4000f8e02ff */
[----:B------:R-:W-:-:S02]  /*dfd0*/  IMAD.MOV.U32 R7, RZ, RZ, R31 ;  /* 0x000000ffff077224 */ /* 0x000fc400078e001f */
[----:B--2---:R-:W-:Y:S02]  /*dfe0*/  IMAD R11, R44, UR5, R4 ;  /* 0x000000052c0b7c24 */ /* 0x004fe4000f8e0204 */
[----:B0-----:R-:W-:-:S05]  /*dff0*/  @P2 IMAD.HI.U32 R2, R31, R2, RZ ;  /* 0x000000021f022227 */ /* 0x001fca00078e00ff */
[----:B------:R-:W-:Y:S01]  /*e000*/  @P2 SHF.R.U32.HI R7, RZ, R21, R2 ;  /* 0x00000015ff072219 */ /* 0x000fe20000011602 */
[----:B------:R-:W-:-:S04]  /*e010*/  IMAD R2, R32, UR6, RZ ;  /* 0x0000000620027c24 */ /* 0x000fc8000f8e02ff */
[----:B------:R-:W-:-:S04]  /*e020*/  IMAD.MOV R9, RZ, RZ, -R7 ;  /* 0x000000ffff097224 */ /* 0x000fc800078e0a07 */
[----:B------:R-:W-:Y:S02]  /*e030*/  IMAD R9, R0, R9, R31 ;  /* 0x0000000900097224 */ /* 0x000fe400078e021f */
[----:B------:R-:W-:-:S03]  /*e040*/  IMAD R8, R33, UR7, R2 ;  /* 0x0000000721087c24 */ /* 0x000fc6000f8e0202 */
[----:B------:R-:W-:Y:S02]  /*e050*/  SHF.R.S32.HI R2, RZ, 0x1f, R9 ;  /* 0x0000001fff027819 */ /* 0x000fe40000011409 */
[----:B---3--:R-:W-:-:S03]  /*e060*/  SHF.R.S32.HI R29, RZ, 0x1f, R28 ;  /* 0x0000001fff1d7819 */ /* 0x008fc6000001141c */
[----:B------:R-:W-:Y:S01]  /*e070*/  IMAD.WIDE.U32 R4, R44, UR4, R28 ;  /* 0x000000042c047c25 */ /* 0x000fe2000f8e001c */
[----:B------:R-:W-:-:S03]  /*e080*/  ULDC.64 UR4, c[0x0][0xc08] ;  /* 0x0003020000047ab9 */ /* 0x000fc60000000a00 */
[----:B------:R-:W-:Y:S01]  /*e090*/  IMAD.IADD R5, R5, 0x1, R11 ;  /* 0x0000000105057824 */ /* 0x000fe200078e020b */
[----:B------:R-:W-:Y:S01]  /*e0a0*/  ISETP.NE.U32.AND P1, PT, RZ, UR4, PT ;  /* 0x00000004ff007c0c */ /* 0x000fe2000bf25070 */
[----:B------:R-:W-:-:S03]  /*e0b0*/  IMAD.WIDE.U32 R4, R33, UR6, R4 ;  /* 0x0000000621047c25 */ /* 0x000fc6000f8e0004 */
[----:B------:R-:W-:Y:S01]  /*e0c0*/  ISETP.NE.AND.EX P1, PT, RZ, UR5, PT, P1 ;  /* 0x00000005ff007c0c */ /* 0x000fe2000bf25310 */
[----:B------:R-:W-:Y:S01]  /*e0d0*/  ULDC.64 UR6, c[0x0][0xb88] ;  /* 0x0002e20000067ab9 */ /* 0x000fe20000000a00 */
[----:B------:R-:W-:Y:S02]  /*e0e0*/  SHF.R.S32.HI R11, RZ, 0x1f, R7 ;  /* 0x0000001fff0b7819 */ /* 0x000fe40000011407 */
[----:B------:R-:W-:Y:S01]  /*e0f0*/  IADD3 R6, P3, R7, R4, RZ ;  /* 0x0000000407067210 */ /* 0x000fe20007f7e0ff */
[----:B------:R-:W-:-:S03]  /*e100*/  IMAD R2, R2, UR6, RZ ;  /* 0x0000000602027c24 */ /* 0x000fc6000f8e02ff */
[----:B------:R-:W-:Y:S01]  /*e110*/  IADD3.X R7, R11, R5, R8, P3, !PT ;  /* 0x000000050b077210 */ /* 0x000fe20001ffe408 */
[C---:B------:R-:W-:Y:S02]  /*e120*/  IMAD R5, R9.reuse, UR7, R2 ;  /* 0x0000000709057c24 */ /* 0x040fe4000f8e0202 */
[----:B------:R-:W-:Y:S02]  /*e130*/  IMAD.WIDE.U32 R6, R9, UR6, R6 ;  /* 0x0000000609067c25 */ /* 0x000fe4000f8e0006 */
[----:B------:R-:W-:Y:S01]  /*e140*/  @P1 IADD3 R4, P3, R46, UR4, RZ ;  /* 0x000000042e041c10 */ /* 0x000fe2000ff7e0ff */
[----:B------:R-:W0:Y:S01]  /*e150*/  S2R R13, SR_TID.X ;  /* 0x00000000000d7919 */ /* 0x000e220000002100 */
[----:B------:R-:W-:Y:S01]  /*e160*/  ULDC.64 UR6, c[0x0][0xb50] ;  /* 0x0002d40000067ab9 */ /* 0x000fe20000000a00 */
[----:B------:R-:W-:Y:S01]  /*e170*/  IMAD.IADD R7, R7, 0x1, R5 ;  /* 0x0000000107077824 */ /* 0x000fe200078e0205 */
[----:B------:R-:W-:Y:S01]  /*e180*/  @P1 IADD3.X R5, R48, UR5, RZ, P3, !PT ;  /* 0x0000000530051c10 */ /* 0x000fe20009ffe4ff */
[----:B------:R-:W-:-:S06]  /*e190*/  IMAD.U32 R9, RZ, RZ, UR8 ;  /* 0x00000008ff097e24 */ /* 0x000fcc000f8e00ff */
[----:B------:R1:W5:Y:S01]  /*e1a0*/  @P1 LDG.E R9, desc[UR40][R4.64] ;  /* 0x0000002804091981 */ /* 0x000362000c1e1900 */
[----:B------:R-:W-:-:S04]  /*e1b0*/  LEA R8, P4, R6, UR6, 0x2 ;  /* 0x0000000606087c11 */ /* 0x000fc8000f8810ff */
[----:B------:R-:W-:Y:S01]  /*e1c0*/  LEA.HI.X R10, R6, UR7, R7, 0x2, P4 ;  /* 0x00000007060a7c11 */ /* 0x000fe2000a0f1407 */
[----:B0-----:R-:W-:-:S05]  /*e1d0*/  VIADD R46, R13, 0xffffff80 ;  /* 0xffffff800d2e7836 */ /* 0x001fca0000000000 */
[----:B------:R-:W-:-:S04]  /*e1e0*/  SHF.R.S32.HI R37, RZ, 0x1f, R46 ;  /* 0x0000001fff257819 */ /* 0x000fc8000001142e */
[----:B------:R-:W-:-:S04]  /*e1f0*/  LEA.HI R37, R37, R46, RZ, 0x3 ;  /* 0x0000002e25257211 */ /* 0x000fc800078f18ff */
[----:B------:R-:W-:-:S05]  /*e200*/  SHF.R.S32.HI R37, RZ, 0x3, R37 ;  /* 0x00000003ff257819 */ /* 0x000fca0000011425 */
[----:B----4-:R-:W-:Y:S01]  /*e210*/  IMAD R11, R37, 0x40, R36 ;  /* 0x00000040250b7824 */ /* 0x010fe200078e0224 */
[----:B-1----:R-:W-:Y:S06]  /*e220*/  @P1 BRA `(.L_x_11152) ;  /* 0x0000000000101947 */ /* 0x002fec0003800000 */
[----:B------:R-:W-:Y:S05]  /*e230*/  @!P0 BRA `(.L_x_11152) ;  /* 0x00000000000c8947 */ /* 0x000fea0003800000 */
[----:B------:R-:W2:Y:S04]  /*e240*/  LDG.E R2, desc[UR40][R26.64] ;  /* 0x000000281a027981 */ /* 0x000ea8000c1e1900 */
[----:B-----5:R-:W2:Y:S02]  /*e250*/  LDG.E R9, desc[UR40][R26.64+0x4] ;  /* 0x000004281a097981 */ /* 0x020ea4000c1e1900 */
[----:B--2---:R-:W-:-:S07]  /*e260*/  IMAD.IADD R9, R9, 0x1, -R2 ;  /* 0x0000000109097824 */ /* 0x004fce00078e0a02 */
.L_x_11152:
[----:B------:R-:W2:Y:S01]  /*e270*/  LDL R12, [R1+0x6c] ;  /* 0x00006c00010c7983 */ /* 0x000ea20000100800 */
[----:B------:R-:W-:Y:S01]  /*e280*/  VIADD R4, R13, 0xffffff80 ;  /* 0xffffff800d047836 */ /* 0x000fe20000000000 */
[----:B------:R-:W-:Y:S01]  /*e290*/  ULDC.64 UR4, c[0x0][0xaa0] ;  /* 0x0002a80000047ab9 */ /* 0x000fe20000000a00 */
[----:B-----5:R-:W-:Y:S01]  /*e2a0*/  IMAD R35, R9, R0, RZ ;  /* 0x0000000009237224 */ /* 0x020fe200078e02ff */
[----:B------:R-:W-:Y:S02]  /*e2b0*/  SHFL.IDX PT, R6, R8, RZ, 0x1c1f ;  /* 0x001c1fff08067589 */ /* 0x000fe400000e0000 */
[----:B------:R-:W-:Y:S02]  /*e2c0*/  SHF.R.S32.HI R2, RZ, 0x1f, R4 ;  /* 0x0000001fff027819 */ /* 0x000fe40000011404 */
[----:B------:R-:W0:Y:S02]  /*e2d0*/  SHFL.IDX PT, R7, R10, RZ, 0x1c1f ;  /* 0x001c1fff0a077589 */ /* 0x000e2400000e0000 */
[----:B------:R-:W-:-:S02]  /*e2e0*/  LEA.HI R2, R2, R4, RZ, 0x7 ;  /* 0x0000000402027211 */ /* 0x000fc400078f38ff */
[----:B------:R1:W-:Y:S02]  /*e2f0*/  SHFL.IDX PT, R30, R8, 0x1, 0x1c1f ;  /* 0x003c1f00081e7f89 */ /* 0x0003e400000e0000 */
[----:B------:R-:W-:Y:S02]  /*e300*/  LOP3.LUT R2, R2, 0xffffff80, RZ, 0xc0, !PT ;  /* 0xffffff8002027812 */ /* 0x000fe400078ec0ff */
[----:B------:R-:W3:Y:S03]  /*e310*/  SHFL.IDX PT, R31, R10, 0x1, 0x1c1f ;  /* 0x003c1f000a1f7f89 */ /* 0x000ee600000e0000 */
[----:B------:R-:W-:Y:S02]  /*e320*/  IMAD.IADD R2, R4, 0x1, -R2 ;  /* 0x0000000104027824 */ /* 0x000fe400078e0a02 */
[----:B------:R-:W-:-:S03]  /*e330*/  IMAD.WIDE R4, R11, 0x2, R24 ;  /* 0x000000020b047825 */ /* 0x000fc600078e0218 */
[----:B------:R-:W-:Y:S02]  /*e340*/  LOP3.LUT P0, RZ, R2, 0x3, RZ, 0xc0, !PT ;  /* 0x0000000302ff7812 */ /* 0x000fe4000780c0ff */
[C---:B------:R-:W-:Y:S02]  /*e350*/  LOP3.LUT R9, R4.reuse, 0x380, RZ, 0xc0, !PT ;  /* 0x0000038004097812 */ /* 0x040fe400078ec0ff */
[C---:B------:R-:W-:Y:S02]  /*e360*/  IADD3 R13, P3, R4.reuse, 0x1800, RZ ;  /* 0x00001800040d7810 */ /* 0x040fe40007f7e0ff */
[----:B------:R-:W-:Y:S02]  /*e370*/  SHF.R.U64 R9, R9, 0x3, RZ ;  /* 0x0000000309097819 */ /* 0x000fe400000012ff */
[----:B------:R-:W-:Y:S02]  /*e380*/  IADD3 R25, P4, R4, 0x3000, RZ ;  /* 0x0000300004197810 */ /* 0x000fe40007f9e0ff */
[----:B-1----:R-:W-:-:S02]  /*e390*/  LOP3.LUT R8, R9, R4, RZ, 0x3c, !PT ;  /* 0x0000000409087212 */ /* 0x002fc400078e3cff */
[----:B------:R-:W-:Y:S02]  /*e3a0*/  LOP3.LUT R24, R25, 0x380, RZ, 0xc0, !PT ;  /* 0x0000038019187812 */ /* 0x000fe400078ec0ff */
[----:B------:R-:W-:Y:S02]  /*e3b0*/  MOV R9, R5 ;  /* 0x0000000500097202 */ /* 0x000fe40000000f00 */
[----:B------:R-:W-:-:S04]  /*e3c0*/  SHF.R.U64 R24, R24, 0x3, RZ ;  /* 0x0000000318187819 */ /* 0x000fc800000012ff */
[----:B------:R-:W-:Y:S01]  /*e3d0*/  LOP3.LUT R24, R24, R25, RZ, 0x3c, !PT ;  /* 0x0000001918187212 */ /* 0x000fe200078e3cff */
[----:B------:R-:W-:Y:S01]  /*e3e0*/  IMAD.X R25, RZ, RZ, R5, P4 ;  /* 0x000000ffff197224 */ /* 0x000fe200020e0605 */
[----:B------:R-:W-:Y:S01]  /*e3f0*/  SHF.R.S32.HI R38, RZ, 0x1f, R46 ;  /* 0x0000001fff267819 */ /* 0x000fe2000001142e */
[----:B--2---:R-:W-:-:S04]  /*e400*/  IMAD R12, R42, 0xc0, R12 ;  /* 0x000000c02a0c7824 */ /* 0x004fc800078e020c */
[C---:B------:R-:W-:Y:S01]  /*e410*/  VIADD R2, R12.reuse, 0x8 ;  /* 0x000000080c027836 */ /* 0x040fe20000000000 */
[-C--:B------:R-:W-:Y:S02]  /*e420*/  ISETP.GE.OR P1, PT, R12, R35.reuse, P0 ;  /* 0x000000230c00720c */ /* 0x080fe40000726670 */
[----:B------:R-:W-:Y:S02]  /*e430*/  LOP3.LUT R12, R13, 0x380, RZ, 0xc0, !PT ;  /* 0x000003800d0c7812 */ /* 0x000fe400078ec0ff */
[----:B------:R-:W-:Y:S02]  /*e440*/  ISETP.GE.OR P0, PT, R2, R35, P0 ;  /* 0x000000230200720c */ /* 0x000fe40000706670 */
[----:B------:R-:W-:-:S04]  /*e450*/  SHF.R.U64 R12, R12, 0x3, RZ ;  /* 0x000000030c0c7819 */ /* 0x000fc800000012ff */
[----:B------:R-:W-:Y:S01]  /*e460*/  LOP3.LUT R12, R12, R13, RZ, 0x3c, !PT ;  /* 0x0000000d0c0c7212 */ /* 0x000fe200078e3cff */
[----:B------:R-:W-:Y:S02]  /*e470*/  IMAD.X R13, RZ, RZ, R5, P3 ;  /* 0x000000ffff0d7224 */ /* 0x000fe400018e0605 */
[----:B0-----:R-:W-:Y:S04]  /*e480*/  @!P1 ST.E desc[UR40][R6.64], R20 ;  /* 0x0000001406009985 */ /* 0x001fe8000c101928 */
[----:B---3--:R0:W-:Y:S01]  /*e490*/  @!P0 ST.E desc[UR40][R30.64], R3 ;  /* 0x000000031e008985 */ /* 0x0081e2000c101928 */
[----:B------:R-:W-:-:S03]  /*e4a0*/  IADD3 R21, P0, R4, 0x4800, RZ ;  /* 0x0000480004157810 */ /* 0x000fc60007f1e0ff */
[----:B------:R-:W2:Y:S01]  /*e4b0*/  LD.E.128 R8, desc[UR40][R8.64] ;  /* 0x0000002808087980 */ /* 0x000ea2000c101d00 */
[----:B------:R-:W-:-:S03]  /*e4c0*/  LOP3.LUT R2, R21, 0x380, RZ, 0xc0, !PT ;  /* 0x0000038015027812 */ /* 0x000fc600078ec0ff */
[----:B------:R-:W3:Y:S01]  /*e4d0*/  LD.E.128 R12, desc[UR40][R12.64] ;  /* 0x000000280c0c7980 */ /* 0x000ee2000c101d00 */
[----:B------:R-:W-:Y:S01]  /*e4e0*/  SHF.R.U64 R2, R2, 0x3, RZ ;  /* 0x0000000302027819 */ /* 0x000fe200000012ff */
[----:B0-----:R-:W-:-:S03]  /*e4f0*/  IMAD R3, R29, UR4, RZ ;  /* 0x000000041d037c24 */ /* 0x001fc6000f8e02ff */
[----:B------:R-:W-:Y:S01]  /*e500*/  LOP3.LUT R4, R2, R21, RZ, 0x3c, !PT ;  /* 0x0000001502047212 */ /* 0x000fe200078e3cff */
[----:B------:R-:W4:Y:S01]  /*e510*/  LD.E.128 R24, desc[UR40][R24.64] ;  /* 0x0000002818187980 */ /* 0x000f22000c101d00 */
[----:B------:R-:W0:Y:S01]  /*e520*/  @P2 LDC R29, c[0x0][0xbec] ;  /* 0x0002fb00ff1d2b82 */ /* 0x000e220000000800 */
[C---:B------:R-:W-:Y:S02]  /*e530*/  IMAD R21, R28.reuse, UR5, R3 ;  /* 0x000000051c157c24 */ /* 0x040fe4000f8e0203 */
[----:B------:R-:W-:Y:S01]  /*e540*/  IMAD.WIDE.U32 R2, R28, UR4, RZ ;  /* 0x000000041c027c25 */ /* 0x000fe2000f8e00ff */
[----:B------:R-:W-:-:S03]  /*e550*/  ULDC.64 UR4, c[0x0][0xae8] ;  /* 0x0002ba0000047ab9 */ /* 0x000fc60000000a00 */
[----:B------:R-:W-:Y:S01]  /*e560*/  IMAD.IADD R3, R3, 0x1, R21 ;  /* 0x0000000103037824 */ /* 0x000fe200078e0215 */
[----:B------:R-:W-:Y:S01]  /*e570*/  LEA.HI R38, R38, R46, RZ, 0x3 ;  /* 0x0000002e26267211 */ /* 0x000fe200078f18ff */
[----:B------:R-:W-:Y:S01]  /*e580*/  IMAD R21, R34, UR4, RZ ;  /* 0x0000000422157c24 */ /* 0x000fe2000f8e02ff */
[----:B------:R-:W1:Y:S01]  /*e590*/  @P2 LDC R31, c[0x0][0xbf0] ;  /* 0x0002fc00ff1f2b82 */ /* 0x000e620000000800 */
[----:B------:R-:W2:Y:S01]  /*e5a0*/  LDL R34, [R1+0x7c] ;  /* 0x00007c0001227983 */ /* 0x000ea20000100800 */
[----:B------:R-:W-:Y:S01]  /*e5b0*/  LOP3.LUT R38, R38, 0xfffffff8, RZ, 0xc0, !PT ;  /* 0xfffffff826267812 */ /* 0x000fe200078ec0ff */
[----:B------:R-:W-:-:S04]  /*e5c0*/  IMAD.X R5, RZ, RZ, R5, P0 ;  /* 0x000000ffff057224 */ /* 0x000fc800000e0605 */
[----:B------:R-:W-:Y:S02]  /*e5d0*/  IMAD.IADD R38, R46, 0x1, -R38 ;  /* 0x000000012e267824 */ /* 0x000fe400078e0a26 */
[----:B------:R-:W-:Y:S01]  /*e5e0*/  IMAD R21, R44, UR5, R21 ;  /* 0x000000052c157c24 */ /* 0x000fe2000f8e0215 */
[----:B------:R-:W5:Y:S01]  /*e5f0*/  LD.E.128 R4, desc[UR40][R4.64] ;  /* 0x0000002804047980 */ /* 0x000f62000c101d00 */
[----:B------:R-:W-:Y:S02]  /*e600*/  IMAD R20, R38, 0x30, R37 ;  /* 0x0000003026147824 */ /* 0x000fe400078e0225 */
        /* <DEDUP_REMOVED lines=8> */
[----:B------:R-:W-:-:S04]  /*e690*/  IMAD R30, R42, 0xc0, R20 ;  /* 0x000000c02a1e7824 */ /* 0x000fc800078e0214 */
[----:B------:R-:W-:-:S04]  /*e6a0*/  @P2 IMAD.HI.U32 R20, R30, R29, RZ ;  /* 0x0000001d1e142227 */ /* 0x000fc800078e00ff */
[----:B------:R-:W-:Y:S02]  /*e6b0*/  IMAD.IADD R3, R3, 0x1, R21 ;  /* 0x0000000103037824 */ /* 0x000fe400078e0215 */
[----:B------:R-:W-:Y:S01]  /*e6c0*/  IMAD.MOV.U32 R21, RZ, RZ, R30 ;  /* 0x000000ffff157224 */ /* 0x000fe200078e001e */
[----:B-1----:R-:W-:Y:S01]  /*e6d0*/  @P2 SHF.R.U32.HI R21, RZ, R31, R20 ;  /* 0x0000001fff152219 */ /* 0x002fe20000011614 */
[----:B------:R-:W-:Y:S02]  /*e6e0*/  IMAD R28, R32, UR4, RZ ;  /* 0x00000004201c7c24 */ /* 0x000fe4000f8e02ff */
[----:B------:R-:W-:Y:S01]  /*e6f0*/  IMAD.WIDE.U32 R2, R33, UR4, R2 ;  /* 0x0000000421027c25 */ /* 0x000fe2000f8e0002 */
[----:B------:R-:W-:-:S03]  /*e700*/  SHF.R.S32.HI R20, RZ, 0x1f, R21 ;  /* 0x0000001fff147819 */ /* 0x000fc60000011415 */
[----:B------:R-:W-:Y:S01]  /*e710*/  IMAD R29, R33, UR5, R28 ;  /* 0x00000005211d7c24 */ /* 0x000fe2000f8e021c */
[----:B------:R-:W-:Y:S01]  /*e720*/  ULDC.64 UR4, c[0x0][0xae0] ;  /* 0x0002b80000047ab9 */ /* 0x000fe20000000a00 */
[----:B------:R-:W-:Y:S02]  /*e730*/  IMAD.MOV R31, RZ, RZ, -R21 ;  /* 0x000000ffff1f7224 */ /* 0x000fe400078e0a15 */
[----:B------:R-:W-:Y:S02]  /*e740*/  IMAD.IADD R3, R3, 0x1, R29 ;  /* 0x0000000103037824 */ /* 0x000fe400078e021d */
[----:B------:R-:W-:Y:S02]  /*e750*/  IMAD R29, R0, R31, R30 ;  /* 0x0000001f001d7224 */ /* 0x000fe400078e021e */
[----:B------:R-:W-:Y:S02]  /*e760*/  IMAD R20, R20, UR4, RZ ;  /* 0x0000000414147c24 */ /* 0x000fe4000f8e02ff */
[----:B------:R-:W-:Y:S01]  /*e770*/  IMAD.WIDE.U32 R2, R21, UR4, R2 ;  /* 0x0000000415027c25 */ /* 0x000fe2000f8e0002 */
[----:B------:R-:W-:-:S03]  /*e780*/  SHF.R.S32.HI R0, RZ, 0x1f, R29 ;  /* 0x0000001fff007819 */ /* 0x000fc6000001141d */
[----:B------:R-:W-:Y:S01]  /*e790*/  IMAD R31, R21, UR5, R20 ;  /* 0x00000005151f7c24 */ /* 0x000fe2000f8e0214 */
[----:B------:R-:W-:Y:S02]  /*e7a0*/  ULDC.64 UR4, c[0x0][0xad8] ;  /* 0x0002b60000047ab9 */ /* 0x000fe40000000a00 */
[----:B------:R-:W-:Y:S02]  /*e7b0*/  IMAD R0, R0, UR4, RZ ;  /* 0x0000000400007c24 */ /* 0x000fe4000f8e02ff */
[----:B------:R-:W-:Y:S02]  /*e7c0*/  IMAD.IADD R3, R3, 0x1, R31 ;  /* 0x0000000103037824 */ /* 0x000fe400078e021f */
[C---:B------:R-:W-:Y:S02]  /*e7d0*/  IMAD R21, R29.reuse, UR5, R0 ;  /* 0x000000051d157c24 */ /* 0x040fe4000f8e0200 */
[----:B------:R-:W-:Y:S01]  /*e7e0*/  IMAD.WIDE.U32 R2, R29, UR4, R2 ;  /* 0x000000041d027c25 */ /* 0x000fe2000f8e0002 */
[----:B------:R-:W-:-:S03]  /*e7f0*/  ULDC.64 UR4, c[0x0][0xa80] ;  /* 0x0002a00000047ab9 */ /* 0x000fc60000000a00 */
[----:B------:R-:W-:Y:S01]  /*e800*/  IMAD.IADD R3, R3, 0x1, R21 ;  /* 0x0000000103037824 */ /* 0x000fe200078e0215 */
[----:B------:R-:W-:Y:S01]  /*e810*/  LEA R30, P0, R2, UR4, 0x1 ;  /* 0x00000004021e7c11 */ /* 0x000fe2000f8008ff */
[----:B------:R-:W-:Y:S01]  /*e820*/  IMAD R32, R42, 0xc0, R37 ;  /* 0x000000c02a207824 */ /* 0x000fe200078e0225 */
[----:B------:R-:W-:Y:S02]  /*e830*/  ULDC UR4, c[0x0][0xac8] ;  /* 0x0002b20000047ab9 */ /* 0x000fe40000000800 */
[----:B------:R-:W-:Y:S01]  /*e840*/  LEA.HI.X R31, R2, UR5, R3, 0x1, P0 ;  /* 0x00000005021f7c11 */ /* 0x000fe200080f0c03 */
[----:B0-----:R-:W0:Y:S04]  /*e850*/  SHFL.IDX PT, R20, R30, RZ, 0x181f ;  /* 0x00181fff1e147589 */ /* 0x001e2800000e0000 */
[----:B------:R-:W1:Y:S04]  /*e860*/  SHFL.IDX PT, R28, R30, 0x1, 0x181f ;  /* 0x00381f001e1c7f89 */ /* 0x000e6800000e0000 */
[----:B------:R-:W1:Y:S01]  /*e870*/  SHFL.IDX PT, R33, R30, 0x2, 0x181f ;  /* 0x00581f001e217f89 */ /* 0x000e6200000e0000 */
[----:B------:R-:W-:-:S03]  /*e880*/  ISETP.GE.AND P0, PT, R36, UR4, PT ;  /* 0x0000000424007c0c */ /* 0x000fc6000bf06270 */
[----:B------:R-:W2:Y:S01]  /*e890*/  SHFL.IDX PT, R3, R31, RZ, 0x181f ;  /* 0x00181fff1f037589 */ /* 0x000ea200000e0000 */
[----:B------:R-:W-:-:S03]  /*e8a0*/  VIADD R0, R32, 0x30 ;  /* 0x0000003020007836 */ /* 0x000fc60000000000 */
[----:B------:R-:W2:Y:S01]  /*e8b0*/  SHFL.IDX PT, R21, R31, 0x1, 0x181f ;  /* 0x00381f001f157f89 */ /* 0x000ea200000e0000 */
[----:B------:R-:W-:-:S03]  /*e8c0*/  VIADD R2, R32, 0x60 ;  /* 0x0000006020027836 */ /* 0x000fc60000000000 */
[----:B------:R-:W2:Y:S01]  /*e8d0*/  SHFL.IDX PT, R29, R31, 0x2, 0x181f ;  /* 0x00581f001f1d7f89 */ /* 0x000ea200000e0000 */
[-C--:B------:R-:W-:Y:S02]  /*e8e0*/  ISETP.GE.OR P1, PT, R32, R35.reuse, P0 ;  /* 0x000000232000720c */ /* 0x080fe40000726670 */
[-C--:B------:R-:W-:Y:S02]  /*e8f0*/  ISETP.GE.OR P2, PT, R0, R35.reuse, P0 ;  /* 0x000000230000720c */ /* 0x080fe40000746670 */
[----:B------:R-:W-:Y:S01]  /*e900*/  ISETP.GE.OR P3, PT, R2, R35, P0 ;  /* 0x000000230200720c */ /* 0x000fe20000766670 */
[----:B------:R-:W-:-:S08]  /*e910*/  VIADD R0, R16, 0x13220 ;  /* 0x0001322010007836 */ /* 0x000fd00000000000 */
[C---:B0-----:R-:W-:Y:S02]  /*e920*/  @!P1 LEA R2, P4, R36.reuse, R20, 0x1 ;  /* 0x0000001424029211 */ /* 0x041fe400078808ff */
[C---:B-1----:R-:W-:Y:S02]  /*e930*/  @!P2 LEA R20, P5, R36.reuse, R28, 0x1 ;  /* 0x0000001c2414a211 */ /* 0x042fe400078a08ff */
[----:B------:R-:W-:Y:S02]  /*e940*/  @!P3 LEA R28, P6, R36, R33, 0x1 ;  /* 0x00000021241cb211 */ /* 0x000fe400078c08ff */
[----:B------:R-:W-:-:S04]  /*e950*/  PRMT R0, RZ, 0x654, R0 ;  /* 0x00000654ff007816 */ /* 0x000fc80000000000 */
[----:B------:R0:W-:Y:S02]  /*e960*/  SYNCS.ARRIVE.TRANS64.RED.A1T0 RZ, [R0+URZ], RZ ;  /* 0x000000ff00ff79a7 */ /* 0x0001e4000810043f */
[----:B0-----:R-:W-:-:S05]  /*e970*/  VIADD R0, R32, 0x90 ;  /* 0x0000009020007836 */ /* 0x001fca0000000000 */
[----:B------:R-:W-:Y:S01]  /*e980*/  ISETP.GE.OR P0, PT, R0, R35, P0 ;  /* 0x000000230000720c */ /* 0x000fe20000706670 */
[----:B------:R-:W0:Y:S04]  /*e990*/  SHFL.IDX PT, R30, R30, 0x3, 0x181f ;  /* 0x00781f001e1e7f89 */ /* 0x000e2800000e0000 */
[----:B------:R-:W1:Y:S01]  /*e9a0*/  SHFL.IDX PT, R31, R31, 0x3, 0x181f ;  /* 0x00781f001f1f7f89 */ /* 0x000e6200000e0000 */
[C-C-:B--2---:R-:W-:Y:S02]  /*e9b0*/  @!P1 LEA.HI.X R3, R36.reuse, R3, R34.reuse, 0x1, P4 ;  /* 0x0000000324039211 */ /* 0x144fe400020f0c22 */
[C-C-:B------:R-:W-:Y:S02]  /*e9c0*/  @!P2 LEA.HI.X R21, R36.reuse, R21, R34.reuse, 0x1, P5 ;  /* 0x000000152415a211 */ /* 0x140fe400028f0c22 */
[----:B------:R-:W-:Y:S01]  /*e9d0*/  @!P3 LEA.HI.X R29, R36, R29, R34, 0x1, P6 ;  /* 0x0000001d241db211 */ /* 0x000fe200030f0c22 */
[----:B------:R2:W-:Y:S04]  /*e9e0*/  @!P1 ST.E.128 desc[UR40][R2.64], R8 ;  /* 0x0000000802009985 */ /* 0x0005e8000c101d28 */
[----:B---3--:R2:W-:Y:S04]  /*e9f0*/  @!P2 ST.E.128 desc[UR40][R20.64], R12 ;  /* 0x0000000c1400a985 */ /* 0x0085e8000c101d28 */
[----:B----4-:R2:W-:Y:S01]  /*ea00*/  @!P3 ST.E.128 desc[UR40][R28.64], R24 ;  /* 0x000000181c00b985 */ /* 0x0105e2000c101d28 */
[----:B01----:R-:W-:Y:S05]  /*ea10*/  @P0 BRA `(.L_x_11153) ;  /* 0x0000000800800947 */ /* 0x003fea0003800000 */
[----:B--2---:R-:W-:-:S04]  /*ea20*/  LEA R2, P0, R36, R30, 0x1 ;  /* 0x0000001e24027211 */ /* 0x004fc800078008ff */
[----:B------:R-:W-:-:S05]  /*ea30*/  LEA.HI.X R3, R36, R31, R34, 0x1, P0 ;  /* 0x0000001f24037211 */ /* 0x000fca00000f0c22 */
[----:B-----5:R0:W-:Y:S01]  /*ea40*/  ST.E.128 desc[UR40][R2.64], R4 ;  /* 0x0000000402007985 */ /* 0x0201e2000c101d28 */
[----:B------:R-:W-:Y:S05]  /*ea50*/  BRA `(.L_x_11153) ;  /* 0x0000000800707947 */ /* 0x000fea0003800000 */
.L_x_11151:
        /* <DEDUP_REMOVED lines=28> */
.L_x_11154:
        /* <DEDUP_REMOVED lines=49> */
.L_x_11156:
[----:B------:R-:W-:Y:S05]  /*ef30*/  BSYNC B1 ;  /* 0x0000000000017941 */ /* 0x000fea0003800000 */
.L_x_11155:
[----:B------:R-:W2:Y:S04]  /*ef40*/  LDL R15, [R1+0x5c] ;  /* 0x00005c00010f7983 */ /* 0x000ea80000100800 */
[----:B------:R-:W3:Y:S01]  /*ef50*/  LDL R20, [R1+0x7c] ;  /* 0x00007c0001147983 */ /* 0x000ee20000100800 */
[--C-:B0-----:R-:W-:Y:S01]  /*ef60*/  SHF.R.S32.HI R4, RZ, 0x1f, R26.reuse ;  /* 0x0000001fff047819 */ /* 0x101fe2000001141a */
[----:B------:R-:W0:Y:S01]  /*ef70*/  @P2 LDC R9, c[0x0][0xbf0] ;  /* 0x0002fc00ff092b82 */ /* 0x000e220000000800 */
[----:B------:R-:W-:Y:S01]  /*ef80*/  SHF.R.S32.HI R21, RZ, 0x1f, R26 ;  /* 0x0000001fff157819 */ /* 0x000fe2000001141a */
[----:B------:R-:W-:Y:S01]  /*ef90*/  ULDC.64 UR4, c[0x0][0xaa0] ;  /* 0x0002a80000047ab9 */ /* 0x000fe20000000a00 */
[-C--:B------:R-:W-:Y:S01]  /*efa0*/  LEA.HI R4, R4, R26.reuse, RZ, 0x3 ;  /* 0x0000001a04047211 */ /* 0x080fe200078f18ff */
[----:B------:R-:W-:Y:S01]  /*efb0*/  IMAD R3, R11, UR4, RZ ;  /* 0x000000040b037c24 */ /* 0x000fe2000f8e02ff */
[----:B------:R-:W-:-:S02]  /*efc0*/  LEA.HI R21, R21, R26, RZ, 0x3 ;  /* 0x0000001a15157211 */ /* 0x000fc400078f18ff */
[----:B------:R-:W-:Y:S01]  /*efd0*/  LOP3.LUT R4, R4, 0xfffffff8, RZ, 0xc0, !PT ;  /* 0xfffffff804047812 */ /* 0x000fe200078ec0ff */
[C---:B------:R-:W-:Y:S01]  /*efe0*/  IMAD R5, R6.reuse, UR5, R3 ;  /* 0x0000000506057c24 */ /* 0x040fe2000f8e0203 */
[----:B------:R-:W-:Y:S01]  /*eff0*/  SHF.R.S32.HI R21, RZ, 0x3, R21 ;  /* 0x00000003ff157819 */ /* 0x000fe20000011415 */
[----:B------:R-:W-:Y:S01]  /*f000*/  IMAD.WIDE.U32 R2, R6, UR4, RZ ;  /* 0x0000000406027c25 */ /* 0x000fe2000f8e00ff */
[----:B------:R-:W-:Y:S01]  /*f010*/  IADD3 R4, R26, -R4, RZ ;  /* 0x800000041a047210 */ /* 0x000fe20007ffe0ff */
[----:B------:R-:W-:Y:S02]  /*f020*/  ULDC.64 UR4, c[0x0][0xae8] ;  /* 0x0002ba0000047ab9 */ /* 0x000fe40000000a00 */
[----:B------:R-:W-:Y:S02]  /*f030*/  IMAD.IADD R3, R3, 0x1, R5 ;  /* 0x0000000103037824 */ /* 0x000fe400078e0205 */
[----:B------:R-:W-:Y:S02]  /*f040*/  IMAD R6, R4, 0x30, R21 ;  /* 0x0000003004067824 */ /* 0x000fe400078e0215 */
[----:B------:R-:W-:-:S02]  /*f050*/  IMAD R4, R10, UR4, RZ ;  /* 0x000000040a047c24 */ /* 0x000fc4000f8e02ff */
[----:B------:R-:W-:Y:S02]  /*f060*/  IMAD R8, R14, 0xc0, R6 ;  /* 0x000000c00e087824 */ /* 0x000fe400078e0206 */
[----:B------:R-:W-:Y:S02]  /*f070*/  IMAD R7, R24, UR5, R4 ;  /* 0x0000000518077c24 */ /* 0x000fe4000f8e0204 */
        /* <DEDUP_REMOVED lines=27> */
[----:B------:R-:W-:Y:S01]  /*f230*/  ULDC UR4, c[0x0][0xac8] ;  /* 0x0002b20000047ab9 */ /* 0x000fe20000000800 */
[----:B------:R-:W-:Y:S01]  /*f240*/  IMAD R25, R0, R25, RZ ;  /* 0x0000001900197224 */ /* 0x000fe200078e02ff */
[----:B------:R-:W-:Y:S01]  /*f250*/  LEA.HI.X R8, R2, UR5, R3, 0x1, P0 ;  /* 0x0000000502087c11 */ /* 0x000fe200080f0c03 */
[----:B------:R-:W0:Y:S01]  /*f260*/  SHFL.IDX PT, R6, R4, RZ, 0x181f ;  /* 0x00181fff04067589 */ /* 0x000e2200000e0000 */
[C---:B------:R-:W-:Y:S02]  /*f270*/  VIADD R0, R14.reuse, 0x30 ;  /* 0x000000300e007836 */ /* 0x040fe40000000000 */
[C---:B------:R-:W-:Y:S01]  /*f280*/  VIADD R2, R14.reuse, 0x60 ;  /* 0x000000600e027836 */ /* 0x040fe20000000000 */
[----:B------:R-:W1:Y:S01]  /*f290*/  SHFL.IDX PT, R9, R4, 0x1, 0x181f ;  /* 0x00381f0004097f89 */ /* 0x000e6200000e0000 */
[----:B------:R-:W-:-:S03]  /*f2a0*/  VIADD R3, R14, 0x90 ;  /* 0x000000900e037836 */ /* 0x000fc60000000000 */
[----:B------:R-:W4:Y:S04]  /*f2b0*/  SHFL.IDX PT, R11, R4, 0x2, 0x181f ;  /* 0x00581f00040b7f89 */ /* 0x000f2800000e0000 */
[----:B------:R-:W3:Y:S04]  /*f2c0*/  SHFL.IDX PT, R5, R8, RZ, 0x181f ;  /* 0x00181fff08057589 */ /* 0x000ee800000e0000 */
[----:B------:R1:W5:Y:S04]  /*f2d0*/  SHFL.IDX PT, R13, R4, 0x3, 0x181f ;  /* 0x00781f00040d7f89 */ /* 0x00036800000e0000 */
[----:B------:R-:W5:Y:S04]  /*f2e0*/  SHFL.IDX PT, R7, R8, 0x1, 0x181f ;  /* 0x00381f0008077f89 */ /* 0x000f6800000e0000 */
[----:B------:R-:W5:Y:S04]  /*f2f0*/  SHFL.IDX PT, R10, R8, 0x2, 0x181f ;  /* 0x00581f00080a7f89 */ /* 0x000f6800000e0000 */
[----:B------:R5:W5:Y:S01]  /*f300*/  SHFL.IDX PT, R12, R8, 0x3, 0x181f ;  /* 0x00781f00080c7f89 */ /* 0x000b6200000e0000 */
[----:B--2---:R-:W-:-:S04]  /*f310*/  ISETP.GE.AND P0, PT, R15, UR4, PT ;  /* 0x000000040f007c0c */ /* 0x004fc8000bf06270 */
[-C--:B------:R-:W-:Y:S02]  /*f320*/  ISETP.GE.OR P3, PT, R14, R25.reuse, P0 ;  /* 0x000000190e00720c */ /* 0x080fe40000766670 */
[-C--:B------:R-:W-:Y:S02]  /*f330*/  ISETP.GE.OR P2, PT, R0, R25.reuse, P0 ;  /* 0x000000190000720c */ /* 0x080fe40000746670 */
[-C--:B------:R-:W-:Y:S02]  /*f340*/  ISETP.GE.OR P1, PT, R2, R25.reuse, P0 ;  /* 0x000000190200720c */ /* 0x080fe40000726670 */
[----:B------:R-:W-:-:S07]  /*f350*/  ISETP.GE.OR P0, PT, R3, R25, P0 ;  /* 0x000000190300720c */ /* 0x000fce0000706670 */
[C---:B0-----:R-:W-:Y:S02]  /*f360*/  @!P3 LEA R2, P6, R15.reuse, R6, 0x1 ;  /* 0x000000060f02b211 */ /* 0x041fe400078c08ff */
[C---:B-1----:R-:W-:Y:S02]  /*f370*/  @!P2 LEA R4, P5, R15.reuse, R9, 0x1 ;  /* 0x000000090f04a211 */ /* 0x042fe400078a08ff */
[C---:B----4-:R-:W-:Y:S02]  /*f380*/  @!P1 LEA R6, P4, R15.reuse, R11, 0x1 ;  /* 0x0000000b0f069211 */ /* 0x050fe400078808ff */
[C-C-:B---3--:R-:W-:Y:S02]  /*f390*/  @!P3 LEA.HI.X R3, R15.reuse, R5, R20.reuse, 0x1, P6 ;  /* 0x000000050f03b211 */ /* 0x148fe400030f0c14 */
[C---:B-----5:R-:W-:Y:S02]  /*f3a0*/  @!P0 LEA R8, P6, R15.reuse, R13, 0x1 ;  /* 0x0000000d0f088211 */ /* 0x060fe400078c08ff */
[C-C-:B------:R-:W-:Y:S01]  /*f3b0*/  @!P2 LEA.HI.X R5, R15.reuse, R7, R20.reuse, 0x1, P5 ;  /* 0x000000070f05a211 */ /* 0x140fe200028f0c14 */
[----:B------:R1:W-:Y:S01]  /*f3c0*/  @!P3 ST.E.128 desc[UR40][R2.64], RZ ;  /* 0x000000ff0200b985 */ /* 0x0003e2000c101d28 */
[----:B------:R-:W-:-:S02]  /*f3d0*/  @!P1 LEA.HI.X R7, R15, R10, R20, 0x1, P4 ;  /* 0x0000000a0f079211 */ /* 0x000fc400020f0c14 */
[----:B------:R-:W-:Y:S01]  /*f3e0*/  @!P0 LEA.HI.X R9, R15, R12, R20, 0x1, P6 ;  /* 0x0000000c0f098211 */ /* 0x000fe200030f0c14 */
[----:B------:R1:W-:Y:S04]  /*f3f0*/  @!P2 ST.E.128 desc[UR40][R4.64], RZ ;  /* 0x000000ff0400a985 */ /* 0x0003e8000c101d28 */
[----:B------:R1:W-:Y:S04]  /*f400*/  @!P1 ST.E.128 desc[UR40][R6.64], RZ ;  /* 0x000000ff06009985 */ /* 0x0003e8000c101d28 */
[----:B------:R1:W-:Y:S02]  /*f410*/  @!P0 ST.E.128 desc[UR40][R8.64], RZ ;  /* 0x000000ff08008985 */ /* 0x0003e4000c101d28 */
.L_x_11153:
[----:B------:R-:W-:Y:S05]  /*f420*/  BSYNC B0 ;  /* 0x0000000000007941 */ /* 0x000fea0003800000 */
.L_x_11150:
[----:B------:R-:W3:Y:S01]  /*f430*/  LDL R0, [R1+0x2c] ;  /* 0x00002c0001007983 */ /* 0x000ee20000100800 */
[----:B------:R-:W-:Y:S02]  /*f440*/  ULDC UR4, c[0x0][0xc3c] ;  /* 0x00030f0000047ab9 */ /* 0x000fe40000000800 */
[----:B---3--:R-:W-:-:S13]  /*f450*/  ISETP.GE.AND P0, PT, R0, UR4, PT ;  /* 0x0000000400007c0c */ /* 0x008fda000bf06270 */
[----:B------:R-:W-:Y:S05]  /*f460*/  @!P0 BRA `(.L_x_11157) ;  /* 0xffffff1c00348947 */ /* 0x000fea000383ffff */
[----:B------:R-:W-:Y:S05]  /*f470*/  BRA `(.L_x_11060) ;  /* 0x0000005800fc7947 */ /* 0x000fea0003800000 */
.L_x_11058:
[----:B------:R-:W-:-:S08]  /*f480*/  NOP ;  /* 0x0000000000007918 */ /* 0x000fd00000000000 */
[----:B--2---:R-:W0:-:S00]  /*f490*/  USETMAXREG.DEALLOC.CTAPOOL 0x20 ;  /* 0x00000020000079c8 */ /* 0x004e0000080e0500 */
        /* <DEDUP_REMOVED lines=16> */
.L_x_11158:
        /* <DEDUP_REMOVED lines=42> */
.L_x_11164:
        /* <DEDUP_REMOVED lines=12> */
.L_x_11163:
[----:B------:R-:W-:Y:S05]  /*f900*/  BSYNC B0 ;  /* 0x0000000000007941 */ /* 0x000fea0003800000 */
.L_x_11162:
        /* <DEDUP_REMOVED lines=21> */
.L_x_11160:
        /* <DEDUP_REMOVED lines=15> */
.L_x_11165:
        /* <DEDUP_REMOVED lines=28> */
.L_x_11161:
[----:B------:R-:W-:Y:S02]  /*fd10*/  IMAD.MOV.U32 R17, RZ, RZ, RZ ;  /* 0x000000ffff117224 */ /* 0x000fe400078e00ff */
[----:B------:R-:W-:Y:S02]  /*fd20*/  IMAD.U32 R16, RZ, RZ, UR6 ;  /* 0x00000006ff107e24 */ /* 0x000fe4000f8e00ff */
[----:B------:R-:W-:-:S07]  /*fd30*/  IMAD.MOV.U32 R18, RZ, RZ, RZ ;  /* 0x000000ffff127224 */ /* 0x000fce00078e00ff */
.L_x_11166:
[----:B------:R-:W-:-:S13]  /*fd40*/  ISETP.NE.AND P0, PT, R5, RZ, PT ;  /* 0x000000ff0500720c */ /* 0x000fda0003f05270 */
[----:B------:R-:W0:Y:S01]  /*fd50*/  @!P0 S2R R3, SR_CgaCtaId ;  /* 0x0000000000038919 */ /* 0x000e220000008800 */
[----:B------:R-:W-:-:S04]  /*fd60*/  @!P0 MOV R0, 0x400 ;  /* 0x0000040000008802 */ /* 0x000fc80000000f00 */
[----:B0-----:R-:W-:-:S05]  /*fd70*/  @!P0 LEA R0, R3, R0, 0x18 ;  /* 0x0000000003008211 */ /* 0x001fca00078ec0ff */
[----:B------:R2:W-:Y:S01]  /*fd80*/  @!P0 STS.128 [R0+0x132d0], R16 ;  /* 0x0132d01000008388 */ /* 0x0005e20000000c00 */
[----:B------:R-:W-:Y:S06]  /*fd90*/  BAR.ARV 0x5, 0x200 ;  /* 0x0148000000007b1d */ /* 0x000fec0000002000 */
.L_x_11159:
[----:B------:R3:W-:Y:S01]  /*fda0*/  STL [R1+0x44], RZ ;  /* 0x000044ff01007387 */ /* 0x0007e20000100800 */
[----:B------:R-:W-:Y:S01]  /*fdb0*/  ULDC UR4, c[0x0][0xc3c] ;  /* 0x00030f0000047ab9 */ /* 0x000fe20000000800 */
[----:B------:R-:W-:Y:S01]  /*fdc0*/  IMAD.MOV.U32 R29, RZ, RZ, 0x1 ;  /* 0x00000001ff1d7424 */ /* 0x000fe200078e00ff */
[----:B-1----:R-:W-:Y:S01]  /*fdd0*/  ISETP.GE.AND P0, PT, R19, UR4, PT ;  /* 0x0000000413007c0c */ /* 0x002fe2000bf06270 */
[----:B------:R-:W-:-:S12]  /*fde0*/  IMAD.MOV.U32 R27, RZ, RZ, RZ ;  /* 0x000000ffff1b7224 */ /* 0x000fd800078e00ff */
[----:B---3--:R-:W-:Y:S05]  /*fdf0*/  @P0 BRA `(.L_x_11167) ;  /* 0x0000004c00a40947 */ /* 0x008fea0003800000 */
[----:B------:R-:W3:Y:S01]  /*fe00*/  LDL R10, [R1+0x38] ;  /* 0x00003800010a7983 */ /* 0x000ee20000100800 */
[----:B------:R-:W1:Y:S01]  /*fe10*/  S2R R9, SR_TID.X ;  /* 0x0000000000097919 */ /* 0x000e620000002100 */
[----:B------:R-:W4:Y:S01]  /*fe20*/  S2UR UR5, SR_CgaCtaId ;  /* 0x00000000000579c3 */ /* 0x000f220000008800 */
[----:B------:R-:W-:Y:S01]  /*fe30*/  UMOV UR4, 0x400 ;  /* 0x0000040000047882 */ /* 0x000fe20000000000 */
[C---:B-1----:R-:W-:Y:S01]  /*fe40*/  IMAD.SHL.U32 R26, R9.reuse, 0x40, RZ ;  /* 0x00000040091a7824 */ /* 0x042fe200078e00ff */
[C---:B------:R-:W-:Y:S01]  /*fe50*/  LOP3.LUT R11, R9.reuse, 0x7f, RZ, 0xc0, !PT ;  /* 0x0000007f090b7812 */ /* 0x040fe200078ec0ff */
[C---:B0-----:R-:W-:Y:S01]  /*fe60*/  IMAD.SHL.U32 R2, R9.reuse, 0x10, RZ ;  /* 0x0000001009027824 */ /* 0x041fe200078e00ff */
[----:B------:R-:W-:Y:S01]  /*fe70*/  SHF.R.U32.HI R3, RZ, 0x1, R9 ;  /* 0x00000001ff037819 */ /* 0x000fe20000011609 */
[----:B------:R-:W-:Y:S01]  /*fe80*/  IMAD.SHL.U32 R8, R9, 0x2, RZ ;  /* 0x0000000209087824 */ /* 0x000fe200078e00ff */
[----:B------:R-:W-:Y:S01]  /*fe90*/  LOP3.LUT R4, R26, 0x180, RZ, 0xc0, !PT ;  /* 0x000001801a047812 */ /* 0x000fe200078ec0ff */
[----:B------:R-:W-:Y:S01]  /*fea0*/  IMAD.SHL.U32 R6, R11, 0x10, RZ ;  /* 0x000000100b067824 */ /* 0x000fe200078e00ff */
[----:B--2---:R-:W-:-:S02]  /*feb0*/  SHF.L.U32 R0, R9, 0x5, RZ ;  /* 0x0000000509007819 */ /* 0x004fc400000006ff */
[----:B------:R-:W-:Y:S02]  /*fec0*/  LOP3.LUT R7, R2, 0x1b0, RZ, 0xc0, !PT ;  /* 0x000001b002077812 */ /* 0x000fe400078ec0ff */
[----:B------:R-:W-:Y:S01]  /*fed0*/  LOP3.LUT R3, R4, 0x30, R3, 0xf8, !PT ;  /* 0x0000003004037812 */ /* 0x000fe200078ef803 */
[----:B------:R-:W-:Y:S01]  /*fee0*/  IMAD.SHL.U32 R4, R9, 0x8, RZ ;  /* 0x0000000809047824 */ /* 0x000fe200078e00ff */
[----:B------:R-:W-:Y:S02]  /*fef0*/  LOP3.LUT R5, R0, 0x80, RZ, 0xc0, !PT ;  /* 0x0000008000057812 */ /* 0x000fe400078ec0ff */
[----:B------:R-:W-:Y:S02]  /*ff00*/  LOP3.LUT R8, R7, 0x30, R8, 0x78, !PT ;  /* 0x0000003007087812 */ /* 0x000fe400078e7808 */
[----:B------:R-:W-:Y:S01]  /*ff10*/  LOP3.LUT R7, R6, 0x600, RZ, 0xc0, !PT ;  /* 0x0000060006077812 */ /* 0x000fe200078ec0ff */
[----:B------:R-:W-:Y:S01]  /*ff20*/  IMAD.SHL.U32 R6, R9, 0x4, RZ ;  /* 0x0000000409067824 */ /* 0x000fe200078e00ff */
[----:B------:R-:W-:Y:S01]  /*ff30*/  LOP3.LUT R5, R5, 0x10, R9, 0xf8, !PT ;  /* 0x0000001005057812 */ /* 0x000fe200078ef809 */
[----:B----4-:R-:W-:Y:S01]  /*ff40*/  ULEA UR4, UR5, UR4, 0x18 ;  /* 0x0000000405047291 */ /* 0x010fe2000f8ec03f */
[----:B------:R-:W-:-:S02]  /*ff50*/  LOP3.LUT R3, R3, 0x30, R4, 0x78, !PT ;  /* 0x0000003003037812 */ /* 0x000fc400078e7804 */
[C---:B------:R-:W-:Y:S02]  /*ff60*/  LOP3.LUT R9, R7.reuse, 0x60, R0, 0xf8, !PT ;  /* 0x0000006007097812 */ /* 0x040fe400078ef800 */
[----:B------:R-:W-:Y:S02]  /*ff70*/  LOP3.LUT R7, R7, 0x40, R2, 0xf8, !PT ;  /* 0x0000004007077812 */ /* 0x000fe400078ef802 */
[----:B------:R-:W-:Y:S01]  /*ff80*/  LOP3.LUT R26, R3, 0x640, R26, 0xf8, !PT ;  /* 0x00000640031a7812 */ /* 0x000fe200078ef81a */
[----:B------:R-:W-:Y:S01]  /*ff90*/  IMAD.U32 R22, RZ, RZ, UR4 ;  /* 0x00000004ff167e24 */ /* 0x000fe2000f8e00ff */
[----:B------:R-:W-:Y:S02]  /*ffa0*/  LOP3.LUT R7, R7, R8, RZ, 0xfc, !PT ;  /* 0x0000000807077212 */ /* 0x000fe400078efcff */
[----:B------:R-:W-:Y:S02]  /*ffb0*/  SHF.R.U32.HI R3, RZ, 0x2, R11 ;  /* 0x00000002ff037819 */ /* 0x000fe4000001160b */
[----:B------:R-:W-:-:S02]  /*ffc0*/  LOP3.LUT R4, R9, 0x100, R0, 0xf8, !PT ;  /* 0x0000010009047812 */ /* 0x000fc400078ef800 */
[----:B------:R-:W-:Y:S01]  /*ffd0*/  LOP3.LUT R0, R3, 0x60, R0, 0xf8, !PT ;  /* 0x0000006003007812 */ /* 0x000fe200078ef800 */
[----:B------:R-:W-:Y:S02]  /*ffe0*/  IMAD.IADD R3, R22, 0x1, R7 ;  /* 0x0000000116037824 */ /* 0x000fe400078e0207 */
[----:B------:R-:W-:Y:S01]  /*fff0*/  IMAD.MOV.U32 R0, RZ, RZ, 0x1 ;  /* 0x00000001ff007424 */ /* 0x000fe200078e00ff */
[----:B------:R-:W-:Y:S01]  /*10000*/  LOP3.LUT R5, R5, 0x10, R6, 0x78, !PT ;  /* 0x0000001005057812 */ /* 0x000fe200078e7806 */
[----:B------:R-:W-:Y:S01]  /*10010*/  BSSY B7, `(.L_x_11167) ;  /* 0x00004c7000077945 */ /* 0x000fe20003800000 */
[----:B------:R-:W-:Y:S02]  /*10020*/  IMAD.MOV.U32 R28, RZ, RZ, RZ ;  /* 0x000000ffff1c7224 */ /* 0x000fe400078e00ff */
[----:B------:R-:W-:Y:S01]  /*10030*/  LOP3.LUT R25, R4, R5, RZ, 0xfc, !PT ;  /* 0x0000000504197212 */ /* 0x000fe200078efcff */
[----:B------:R-:W-:Y:S02]  /*10040*/  IMAD.MOV.U32 R27, RZ, RZ, RZ ;  /* 0x000000ffff1b7224 */ /* 0x000fe400078e00ff */
[----:B------:R-:W-:Y:S01]  /*10050*/  IMAD.MOV.U32 R29, RZ, RZ, 0x1 ;  /* 0x00000001ff1d7424 */ /* 0x000fe200078e00ff */
[----:B------:R-:W-:Y:S01]  /*10060*/  ULDC.64 UR38, c[0x0][0x198] ;  /* 0x0000660000267ab9 */ /* 0x000fe20000000a00 */
[----:B------:R-:W-:Y:S01]  /*10070*/  ULDC UR36, c[0x0][0xc] ;  /* 0x0000030000247ab9 */ /* 0x000fe20000000800 */
[----:B---3--:R-:W-:-:S05]  /*10080*/  LOP3.LUT R2, R10, 0x1, RZ, 0xfc, !PT ;  /* 0x000000010a027812 */ /* 0x008fca00078efcff */
[----:B------:R0:W-:Y:S04]  /*10090*/  STL [R1+0x4c], R2 ;  /* 0x00004c0201007387 */ /* 0x0001e80000100800 */
[----:B------:R1:W-:Y:S01]  /*100a0*/  STL [R1+0x30], R3 ;  /* 0x0000300301007387 */ /* 0x0003e20000100800 */
[----:B0-----:R-:W-:-:S05]  /*100b0*/  LOP3.LUT R2, R10, 0x2, RZ, 0xfc, !PT ;  /* 0x000000020a027812 */ /* 0x001fca00078efcff */
[----:B------:R1:W-:Y:S04]  /*100c0*/  STL [R1+0x1c], R2 ;  /* 0x00001c0201007387 */ /* 0x0003e80000100800 */
[----:B------:R1:W-:Y:S04]  /*100d0*/  STL [R1+0x44], RZ ;  /* 0x000044ff01007387 */ /* 0x0003e80000100800 */
[----:B------:R1:W-:Y:S02]  /*100e0*/  STL [R1+0x4], R0 ;  /* 0x0000040001007387 */ /* 0x0003e40000100800 */
.L_x_11269:
[----:B01----:R-:W0:Y:S02]  /*100f0*/  LDC.64 R2, c[0x0][0xc88] ;  /* 0x00032200ff027b82 */ /* 0x003e240000000a00 */
[----:B0-----:R-:W-:-:S05]  /*10100*/  IMAD.WIDE R2, R19, 0x4, R2 ;  /* 0x0000000413027825 */ /* 0x001fca00078e0202 */
[----:B--2---:R-:W2:Y:S01]  /*10110*/  LDG.E R14, desc[UR40][R2.64] ;  /* 0x00000028020e7981 */ /* 0x004ea2000c1e1900 */
[----:B------:R-:W-:Y:S05]  /*10120*/  YIELD ;  /* 0x0000000000007946 */ /* 0x000fea0003800000 */
[----:B------:R-:W-:Y:S01]  /*10130*/  ULDC.64 UR4, c[0x0][0xa28] ;  /* 0x00028a0000047ab9 */ /* 0x000fe20000000a00 */
[----:B------:R-:W-:Y:S01]  /*10140*/  ULDC.64 UR6, c[0x0][0xa00] ;  /* 0x0002800000067ab9 */ /* 0x000fe20000000a00 */
[----:B------:R-:W-:Y:S02]  /*10150*/  ISETP.NE.U32.AND P0, PT, RZ, UR4, PT ;  /* 0x00000004ff007c0c */ /* 0x000fe4000bf05070 */
[----:B------:R-:W-:Y:S01]  /*10160*/  CS2R R8, SRZ ;  /* 0x0000000000087805 */ /* 0x000fe2000001ff00 */
[----:B------:R-:W-:Y:S01]  /*10170*/  ULDC.64 UR8, c[0x0][0xa18] ;  /* 0x0002860000087ab9 */ /* 0x000fe20000000a00 */
[----:B------:R-:W-:-:S02]  /*10180*/  ISETP.NE.AND.EX P1, PT, RZ, UR5, PT, P0 ;  /* 0x00000005ff007c0c */ /* 0x000fc4000bf25300 */
        /* <DEDUP_REMOVED lines=11> */
[----:B------:R-:W-:Y:S01]  /*10240*/  IADD3.X R3, R13, UR7, RZ, P2, !PT ;  /* 0x000000070d037c10 */ /* 0x000fe200097fe4ff */
[----:B------:R-:W-:Y:S01]  /*10250*/  ULDC.64 UR6, c[0x0][0xa10] ;  /* 0x0002840000067ab9 */ /* 0x000fe20000000a00 */
[----:B------:R-:W-:Y:S01]  /*10260*/  ISETP.NE.U32.AND P3, PT, RZ, UR8, PT ;  /* 0x00000008ff007c0c */ /* 0x000fe2000bf65070 */
[----:B------:R1:W5:Y:S04]  /*10270*/  @P1 LDG.E R8, desc[UR40][R4.64] ;  /* 0x0000002804081981 */ /* 0x000368000c1e1900 */
[----:B------:R-:W2:Y:S01]  /*10280*/  @P0 LDG.E R9, desc[UR40][R2.64] ;  /* 0x0000002802090981 */ /* 0x000ea2000c1e1900 */
[----:B------:R-:W-:-:S02]  /*10290*/  ISETP.NE.AND.EX P3, PT, RZ, UR9, PT, P3 ;  /* 0x00000009ff007c0c */ /* 0x000fc4000bf65330 */
[----:B------:R-:W-:Y:S01]  /*102a0*/  IADD3 R6, P4, R23, UR4, RZ ;  /* 0x0000000417067c10 */ /* 0x000fe2000ff9e0ff */
[----:B------:R-:W-:Y:S03]  /*102b0*/  STL [R1+0xc], R13 ;  /* 0x00000c0d01007387 */ /* 0x000fe60000100800 */
[----:B------:R-:W-:Y:S02]  /*102c0*/  IADD3.X R7, R13, UR5, RZ, P4, !PT ;  /* 0x000000050d077c10 */ /* 0x000fe4000a7fe4ff */
[----:B-1----:R-:W-:Y:S02]  /*102d0*/  IADD3 R4, P4, R23, UR6, RZ ;  /* 0x0000000617047c10 */ /* 0x002fe4000ff9e0ff */
[----:B------:R-:W-:Y:S02]  /*102e0*/  ISETP.NE.U32.AND P1, PT, RZ, UR4, PT ;  /* 0x00000004ff007c0c */ /* 0x000fe4000bf25070 */
[----:B------:R-:W-:Y:S01]  /*102f0*/  IADD3.X R5, R13, UR7, RZ, P4, !PT ;  /* 0x000000070d057c10 */ /* 0x000fe2000a7fe4ff */
[----:B------:R-:W-:Y:S01]  /*10300*/  ULDC UR4, c[0x0][0x288] ;  /* 0x0000a20000047ab9 */ /* 0x000fe20000000800 */
[----:B------:R-:W-:-:S02]  /*10310*/  ISETP.NE.U32.AND P2, PT, RZ, UR6, PT ;  /* 0x00000006ff007c0c */ /* 0x000fc4000bf45070 */
[----:B------:R-:W-:Y:S02]  /*10320*/  @P3 IADD3 R10, P4, R23, UR8, RZ ;  /* 0x00000008170a3c10 */ /* 0x000fe4000ff9e0ff */
[----:B------:R-:W-:Y:S02]  /*10330*/  ISETP.NE.AND.EX P1, PT, RZ, UR5, PT, P1 ;  /* 0x00000005ff007c0c */ /* 0x000fe4000bf25310 */
[----:B------:R-:W-:Y:S02]  /*10340*/  ISETP.NE.AND.EX P2, PT, RZ, UR7, PT, P2 ;  /* 0x00000007ff007c0c */ /* 0x000fe4000bf45320 */
[----:B------:R-:W-:Y:S01]  /*10350*/  @P3 IADD3.X R11, R13, UR9, RZ, P4, !PT ;  /* 0x000000090d0b3c10 */ /* 0x000fe2000a7fe4ff */
[----:B------:R-:W-:Y:S02]  /*10360*/  IMAD.MOV.U32 R12, RZ, RZ, RZ ;  /* 0x000000ffff0c7224 */ /* 0x000fe400078e00ff */
[----:B0-----:R-:W-:-:S06]  /*10370*/  IMAD.MOV.U32 R0, RZ, RZ, RZ ;  /* 0x000000ffff007224 */ /* 0x001fcc00078e00ff */
        /* <DEDUP_REMOVED lines=16> */
[----:B----4-:R-:W-:Y:S06]  /*10480*/  @P3 BRA `(.L_x_11168) ;  /* 0x0000000000143947 */ /* 0x010fec0003800000 */
[----:B------:R-:W-:Y:S05]  /*10490*/  @!P0 BRA `(.L_x_11168) ;  /* 0x0000000000108947 */ /* 0x000fea0003800000 */
[----:B------:R-:W2:Y:S04]  /*104a0*/  LDG.E R11, desc[UR40][R2.64] ;  /* 0x00000028020b7981 */ /* 0x000ea8000c1e1900 */
[----:B------:R-:W2:Y:S02]  /*104b0*/  LDG.E R2, desc[UR40][R2.64+0x4] ;  /* 0x0000042802027981 */ /* 0x000ea4000c1e1900 */
[----:B--2---:R-:W-:-:S05]  /*104c0*/  IMAD.IADD R2, R2, 0x1, -R11 ;  /* 0x0000000102027824 */ /* 0x004fca00078e0a0b */
[----:B------:R0:W-:Y:S02]  /*104d0*/  STL [R1+0x3c], R2 ;  /* 0x00003c0201007387 */ /* 0x0001e40000100800 */
.L_x_11168:
        /* <DEDUP_REMOVED lines=12> */
.L_x_11169:
[----:B------:R-:W-:Y:S05]  /*105a0*/  @!P1 BRA `(.L_x_11170) ;  /* 0x00000000000c9947 */ /* 0x000fea0003800000 */
[----:B------:R-:W2:Y:S04]  /*105b0*/  LDG.E R10, desc[UR40][R6.64] ;  /* 0x00000028060a7981 */ /* 0x000ea8000c1e1900 */
[----:B------:R-:W2:Y:S02]  /*105c0*/  LDG.E R6, desc[UR40][R6.64+0x4] ;  /* 0x0000042806067981 */ /* 0x000ea4000c1e1900 */
[----:B--2---:R-:W-:-:S07]  /*105d0*/  IMAD.IADD R10, R6, 0x1, -R10 ;  /* 0x00000001060a7824 */ /* 0x004fce00078e0a0a */
.L_x_11170:
        /* <DEDUP_REMOVED lines=11> */
[----:B------:R0:W-:Y:S01]  /*10690*/  STL [R1+0x40], R4 ;  /* 0x0000400401007387 */ /* 0x0001e20000100800 */
[--C-:B------:R-:W-:Y:S02]  /*106a0*/  IMAD R2, R4, 0xa0, -R10.reuse ;  /* 0x000000a004027824 */ /* 0x100fe400078e0a0a */
[----:B0-----:R-:W-:-:S03]  /*106b0*/  IMAD.MOV R4, RZ, RZ, -R10 ;  /* 0x000000ffff047224 */ /* 0x001fc600078e0a0a */
[----:B------:R-:W-:Y:S02]  /*106c0*/  VIMNMX R2, R2, R9, PT ;  /* 0x0000000902027248 */ /* 0x000fe40003fe0100 */
[----:B------:R-:W-:-:S04]  /*106d0*/  VIMNMX R4, RZ, R4, !PT ;  /* 0x00000004ff047248 */ /* 0x000fc80007fe0100 */
[----:B------:R-:W-:Y:S01]  /*106e0*/  ISETP.GT.AND P0, PT, R2, R4, PT ;  /* 0x000000040200720c */ /* 0x000fe20003f04270 */
[----:B------:R-:W-:-:S12]  /*106f0*/  IMAD.WIDE.U32 R4, R4, -0x33333333, RZ ;  /* 0xcccccccd04047825 */ /* 0x000fd800078e00ff */
[----:B------:R-:W-:Y:S02]  /*10700*/  @P0 IADD3 R2, R2, 0x9f, RZ ;  /* 0x0000009f02020810 */ /* 0x000fe40007ffe0ff */
[----:B------:R-:W-:-:S03]  /*10710*/  SHF.R.U32.HI R4, RZ, 0x7, R5 ;  /* 0x00000007ff047819 */ /* 0x000fc60000011605 */
        /* <DEDUP_REMOVED lines=14> */
.L_x_11304:
[----:B-1----:R-:W-:Y:S02]  /*10800*/  ISETP.NE.AND P0, PT, R14, RZ, PT ;  /* 0x000000ff0e00720c */ /* 0x002fe40003f05270 */
[----:B------:R-:W-:-:S11]  /*10810*/  PLOP3.LUT P6, PT, PT, PT, PT, 0x8, 0x0 ;  /* 0x000000000000781c */ /* 0x000fd60003fce170 */
[----:B------:R-:W-:Y:S05]  /*10820*/  @P0 BRA `(.L_x_11174) ;  /* 0x00000000000c0947 */ /* 0x000fea0003800000 */
[----:B------:R-:W-:-:S03]  /*10830*/  UMOV UR4, 0xffffffff ;  /* 0xffffffff00047882 */ /* 0x000fc60000000000 */
[----:B------:R-:W-:Y:S05]  /*10840*/  BRA.DIV UR4, `(.L_x_11175) ;  /* 0x0000004e04ec7947 */ /* 0x000fea000b800000 */
[----:B------:R-:W-:-:S13]  /*10850*/  ELECT P6, URZ, PT ;  /* 0x00000000003f782f */ /* 0x000fda00038c0000 */
.L_x_11174:
        /* <DEDUP_REMOVED lines=9> */
.L_x_11307:
[----:B------:R-:W-:Y:S05]  /*108f0*/  BSYNC B1 ;  /* 0x0000000000017941 */ /* 0x000fea0003800000 */
.L_x_11176:
[----:B------:R-:W-:Y:S04]  /*10900*/  BSSY B1, `(.L_x_11178) ;  /* 0x000004e000017945 */ /* 0x000fe80003800000 */
[----:B------:R-:W-:Y:S05]  /*10910*/  @!P6 BRA `(.L_x_11179) ;  /* 0x000000040030e947 */ /* 0x000fea0003800000 */
[----:B------:R-:W2:Y:S01]  /*10920*/  LDL R6, [R1+0x4] ;  /* 0x0000040001067983 */ /* 0x000ea20000100800 */
[----:B0-----:R-:W-:Y:S01]  /*10930*/  IMAD R5, R28, 0x8, R22 ;  /* 0x000000081c057824 */ /* 0x001fe200078e0216 */
[----:B------:R-:W0:Y:S01]  /*10940*/  S2R R7, SR_TID.X ;  /* 0x0000000000077919 */ /* 0x000e220000002100 */
[----:B------:R-:W-:Y:S01]  /*10950*/  BSSY B2, `(.L_x_11180) ;  /* 0x0000006000027945 */ /* 0x000fe20003800000 */
[----:B0-----:R-:W-:-:S04]  /*10960*/  LOP3.LUT R7, R7, 0x7f, RZ, 0xc0, !PT ;  /* 0x0000007f07077812 */ /* 0x001fc800078ec0ff */
[----:B------:R-:W-:Y:S02]  /*10970*/  ISETP.NE.AND P1, PT, R7, RZ, PT ;  /* 0x000000ff0700720c */ /* 0x000fe40003f25270 */
[----:B--2---:R-:W-:-:S04]  /*10980*/  SHF.L.U32 R6, R6, 0x1f, RZ ;  /* 0x0000001f06067819 */ /* 0x004fc800000006ff */
[----:B------:R-:W0:Y:S02]  /*10990*/  SYNCS.PHASECHK.TRANS64.TRYWAIT P0, [R5+URZ+0x132a0], R6 ;  /* 0x0132a006050075a7 */ /* 0x000e24000800017f */
[----:B0-----:R-:W-:Y:S05]  /*109a0*/  @!P0 BRA `(.L_x_11181) ;  /* 0x0000004c00c88947 */ /* 0x001fea0003800000 */
.L_x_11308:
[----:B------:R-:W-:Y:S05]  /*109b0*/  BSYNC B2 ;  /* 0x0000000000027941 */ /* 0x000fea0003800000 */
.L_x_11180:
        /* <DEDUP_REMOVED lines=9> */
.L_x_11183:
[----:B------:R-:W-:Y:S05]  /*10a50*/  BSYNC B2 ;  /* 0x0000000000027941 */ /* 0x000fea0003800000 */
.L_x_11182:
        /* <DEDUP_REMOVED lines=10> */
[----:B------:R-:W-:Y:S01]  /*10b00*/  VIADD R10, R7, 0xe000 ;  /* 0x0000e000070a7836 */ /* 0x000fe20000000000 */
[----:B------:R-:W-:-:S09]  /*10b10*/  UMOV UR7, 0x12f00000 ;  /* 0x12f0000000077882 */ /* 0x000fd20000000000 */
.L_x_11184:
        /* <DEDUP_REMOVED lines=13> */
.L_x_11309:
[----:B------:R-:W-:Y:S05]  /*10bf0*/  BSYNC B2 ;  /* 0x0000000000027941 */ /* 0x000fea0003800000 */
.L_x_11185:
        /* <DEDUP_REMOVED lines=11> */
.L_x_11188:
[----:B------:R-:W-:Y:S05]  /*10cb0*/  BSYNC B2 ;  /* 0x0000000000027941 */ /* 0x000fea0003800000 */
.L_x_11187:
        /* <DEDUP_REMOVED lines=8> */
.L_x_11189:
        /* <DEDUP_REMOVED lines=10> */
.L_x_11179:
[----:B------:R-:W-:Y:S05]  /*10de0*/  BSYNC B1 ;  /* 0x0000000000017941 */ /* 0x000fea0003800000 */
.L_x_11178:
[----:B------:R-:W2:Y:S01]  /*10df0*/  LDL.LU R6, [R1+0x4] ;  /* 0x0000040001067983 */ /* 0x000ea20000300800 */
[----:B------:R-:W-:Y:S01]  /*10e00*/  VIADD R28, R28, 0x1 ;  /* 0x000000011c1c7836 */ /* 0x000fe20000000000 */
[----:B------:R-:W-:Y:S01]  /*10e10*/  PLOP3.LUT P0, PT, PT, PT, PT, 0x8, 0x0 ;  /* 0x000000000000781c */ /* 0x000fe20003f0e170 */
[----:B------:R-:W-:-:S03]  /*10e20*/  VIADD R3, R3, 0xfffffffe ;  /* 0xfffffffe03037836 */ /* 0x000fc60000000000 */
[C---:B------:R-:W-:Y:S02]  /*10e30*/  ISETP.NE.AND P1, PT, R28.reuse, 0x2, PT ;  /* 0x000000021c00780c */ /* 0x040fe40003f25270 */
[----:B------:R-:W-:Y:S02]  /*10e40*/  ISETP.GE.AND P2, PT, R3, R4, PT ;  /* 0x000000040300720c */ /* 0x000fe40003f46270 */
[----:B0-----:R-:W-:Y:S02]  /*10e50*/  SEL R5, RZ, 0x1, P1 ;  /* 0x00000001ff057807 */ /* 0x001fe40000800000 */
[----:B------:R-:W-:Y:S02]  /*10e60*/  SEL R28, R28, RZ, P1 ;  /* 0x000000ff1c1c7207 */ /* 0x000fe40000800000 */
[----:B--2---:R-:W-:-:S05]  /*10e70*/  LOP3.LUT R6, R6, R5, RZ, 0x3c, !PT ;  /* 0x0000000506067212 */ /* 0x004fca00078e3cff */
[----:B------:R0:W-:Y:S02]  /*10e80*/  STL [R1+0x4], R6 ;  /* 0x0000040601007387 */ /* 0x0001e40000100800 */
[----:B------:R-:W-:Y:S05]  /*10e90*/  @!P2 BRA `(.L_x_11172) ;  /* 0x000000040064a947 */ /* 0x000fea0003800000 */
.L_x_11202:
[----:B------:R-:W-:Y:S05]  /*10ea0*/  YIELD ;  /* 0x0000000000007946 */ /* 0x000fea0003800000 */
[----:B------:R-:W-:Y:S04]  /*10eb0*/  BSSY B1, `(.L_x_11190) ;  /* 0x000004d000017945 */ /* 0x000fe80003800000 */
[----:B-1----:R-:W-:Y:S05]  /*10ec0*/  @!P6 BRA `(.L_x_11191) ;  /* 0x00000004002ce947 */ /* 0x002fea0003800000 */
[----:B0-----:R-:W2:Y:S01]  /*10ed0*/  LDL R6, [R1+0x4] ;  /* 0x0000040001067983 */ /* 0x001ea20000100800 */
[----:B------:R-:W0:Y:S02]  /*10ee0*/  S2R R5, SR_TID.X ;  /* 0x0000000000057919 */ /* 0x000e240000002100 */
[----:B0-----:R-:W-:Y:S01]  /*10ef0*/  LOP3.LUT R7, R5, 0x7f, RZ, 0xc0, !PT ;  /* 0x0000007f05077812 */ /* 0x001fe200078ec0ff */
[----:B------:R-:W-:Y:S01]  /*10f00*/  IMAD R5, R28, 0x8, R22 ;  /* 0x000000081c057824 */ /* 0x000fe200078e0216 */
[----:B------:R-:W-:Y:S02]  /*10f10*/  BSSY B2, `(.L_x_11192) ;  /* 0x0000005000027945 */ /* 0x000fe40003800000 */
[----:B------:R-:W-:Y:S02]  /*10f20*/  ISETP.NE.AND P2, PT, R7, RZ, PT ;  /* 0x000000ff0700720c */ /* 0x000fe40003f45270 */
[----:B--2---:R-:W-:-:S04]  /*10f30*/  SHF.L.U32 R6, R6, 0x1f, RZ ;  /* 0x0000001f06067819 */ /* 0x004fc800000006ff */
[----:B------:R-:W0:Y:S02]  /*10f40*/  SYNCS.PHASECHK.TRANS64.TRYWAIT P1, [R5+URZ+0x132a0], R6 ;  /* 0x0132a006050075a7 */ /* 0x000e24000802017f */
[----:B0-----:R-:W-:Y:S05]  /*10f50*/  @!P1 BRA `(.L_x_11193) ;  /* 0x0000004800849947 */ /* 0x001fea0003800000 */
.L_x_11310:
[----:B------:R-:W-:Y:S05]  /*10f60*/  BSYNC B2 ;  /* 0x0000000000027941 */ /* 0x000fea0003800000 */
.L_x_11192:
        /* <DEDUP_REMOVED lines=9> */
.L_x_11195:
[----:B------:R-:W-:Y:S05]  /*11000*/  BSYNC B2 ;  /* 0x0000000000027941 */ /* 0x000fea0003800000 */
.L_x_11194:
        /* <DEDUP_REMOVED lines=11> */
.L_x_11196:
        /* <DEDUP_REMOVED lines=13> */
.L_x_11311:
[----:B------:R-:W-:Y:S05]  /*11190*/  BSYNC B2 ;  /* 0x0000000000027941 */ /* 0x000fea0003800000 */
.L_x_11197:
        /* <DEDUP_REMOVED lines=11> */
.L_x_11200:
[----:B------:R-:W-:Y:S05]  /*11250*/  BSYNC B2 ;  /* 0x0000000000027941 */ /* 0x000fea0003800000 */
.L_x_11199:
        /* <DEDUP_REMOVED lines=8> */
.L_x_11201:
        /* <DEDUP_REMOVED lines=10> */
.L_x_11191:
[----:B------:R-:W-:Y:S05]  /*11380*/  BSYNC B1 ;  /* 0x0000000000017941 */ /* 0x000fea0003800000 */
.L_x_11190:
[----:B0-----:R-:W2:Y:S01]  /*11390*/  LDL.LU R6, [R1+0x4] ;  /* 0x0000040001067983 */ /* 0x001ea20000300800 */
[----:B------:R-:W-:Y:S01]  /*113a0*/  VIADD R28, R28, 0x1 ;  /* 0x000000011c1c7836 */ /* 0x000fe20000000000 */
[C---:B------:R-:W-:Y:S01]  /*113b0*/  ISETP.GT.AND P2, PT, R3.reuse, R4, PT ;  /* 0x000000040300720c */ /* 0x040fe20003f44270 */
[----:B------:R-:W-:-:S03]  /*113c0*/  VIADD R3, R3, 0xffffffff ;  /* 0xffffffff03037836 */ /* 0x000fc60000000000 */
[----:B------:R-:W-:-:S04]  /*113d0*/  ISETP.NE.AND P1, PT, R28, 0x2, PT ;  /* 0x000000021c00780c */ /* 0x000fc80003f25270 */
[----:B------:R-:W-:Y:S02]  /*113e0*/  SEL R5, RZ, 0x1, P1 ;  /* 0x00000001ff057807 */ /* 0x000fe40000800000 */
[----:B------:R-:W-:Y:S02]  /*113f0*/  SEL R28, R28, RZ, P1 ;  /* 0x000000ff1c1c7207 */ /* 0x000fe40000800000 */
[----:B--2---:R-:W-:-:S05]  /*11400*/  LOP3.LUT R6, R6, R5, RZ, 0x3c, !PT ;  /* 0x0000000506067212 */ /* 0x004fca00078e3cff */
[----:B------:R1:W-:Y:S01]  /*11410*/  STL [R1+0x4], R6 ;  /* 0x0000040601007387 */ /* 0x0003e20000100800 */
[----:B------:R-:W-:Y:S05]  /*11420*/  @P2 BRA `(.L_x_11202) ;  /* 0xfffffff8009c2947 */ /* 0x000fea000383ffff */
.L_x_11172:
[----:B------:R-:W-:Y:S05]  /*11430*/  BSYNC B0 ;  /* 0x0000000000007941 */ /* 0x000fea0003800000 */
.L_x_11171:
[----:B------:R-:W2:Y:S01]  /*11440*/  LDL R5, [R1+0x34] ;  /* 0x0000340001057983 */ /* 0x000ea20000100800 */
[----:B------:R-:W-:Y:S05]  /*11450*/  @!P0 WARPSYNC.ALL ;  /* 0x0000000000008948 */ /* 0x000fea0003800000 */
[----:B------:R-:W-:Y:S01]  /*11460*/  @!P0 BAR.SYNC.DEFER_BLOCKING 0xc, 0x200 ;  /* 0x0308000000008b1d */ /* 0x000fe20000010000 */
[----:B--2---:R-:W-:-:S13]  /*11470*/  ISETP.GT.AND P0, PT, R5, RZ, PT ;  /* 0x000000ff0500720c */ /* 0x004fda0003f04270 */
[----:B------:R-:W-:Y:S05]  /*11480*/  @P0 BRA `(.L_x_11203) ;  /* 0x0000000000440947 */ /* 0x000fea0003800000 */
[----:B------:R-:W2:Y:S02]  /*11490*/  S2R R5, SR_TID.X ;  /* 0x0000000000057919 */ /* 0x000ea40000002100 */
[----:B--2---:R-:W-:-:S04]  /*114a0*/  LOP3.LUT R5, R5, 0x7f, RZ, 0xc0, !PT ;  /* 0x0000007f05057812 */ /* 0x004fc800078ec0ff */
[----:B------:R-:W-:-:S13]  /*114b0*/  ISETP.NE.AND P0, PT, R5, RZ, PT ;  /* 0x000000ff0500720c */ /* 0x000fda0003f05270 */
[----:B------:R-:W-:Y:S05]  /*114c0*/  @P0 BRA `(.L_x_11204) ;  /* 0x0000002c00700947 */ /* 0x000fea0003800000 */
[----:B------:R-:W2:Y:S01]  /*114d0*/  S2R R5, SR_LANEID ;  /* 0x0000000000057919 */ /* 0x000ea20000000000 */
[----:B------:R-:W-:Y:S01]  /*114e0*/  VOTEU.ANY UR4, UPT, PT ;  /* 0x0000000000047886 */ /* 0x000fe200038e0100 */
[----:B------:R-:W3:Y:S01]  /*114f0*/  LDC.64 R2, c[0x0][0xc60] ;  /* 0x00031800ff027b82 */ /* 0x000ee20000000a00 */
[----:B------:R-:W2:Y:S02]  /*11500*/  FLO.U32 R0, UR4 ;  /* 0x0000000400007d00 */ /* 0x000ea400080e0000 */
[----:B--2---:R-:W-:-:S06]  /*11510*/  ISETP.EQ.U32.AND P0, PT, R0, R5, PT ;  /* 0x000000050000720c */ /* 0x004fcc0003f02070 */
[----:B------:R-:W3:Y:S07]  /*11520*/  POPC R5, UR4 ;  /* 0x0000000400057d09 */ /* 0x000eee0008000000 */
[----:B---3--:R-:W2:Y:S01]  /*11530*/  @P0 ATOMG.E.ADD.STRONG.GPU PT, R3, desc[UR40][R2.64], R5 ;  /* 0x00000005020309a8 */ /* 0x008ea200081ee1e8 */
[----:B------:R-:W3:Y:S02]  /*11540*/  S2R R4, SR_LTMASK ;  /* 0x0000000000047919 */ /* 0x000ee40000003900 */
[----:B---3--:R-:W-:-:S04]  /*11550*/  LOP3.LUT R4, R4, UR4, RZ, 0xc0, !PT ;  /* 0x0000000404047c12 */ /* 0x008fc8000f8ec0ff */
[----:B------:R-:W3:Y:S01]  /*11560*/  POPC R7, R4 ;  /* 0x0000000400077309 */ /* 0x000ee20000000000 */
[----:B--2---:R-:W3:Y:S02]  /*11570*/  SHFL.IDX PT, R0, R3, R0, 0x1f ;  /* 0x00001f0003007589 */ /* 0x004ee400000e0000 */
[----:B---3--:R-:W-:Y:S01]  /*11580*/  IADD3 R16, R0, UR36, R7 ;  /* 0x0000002400107c10 */ /* 0x008fe2000fffe007 */
[----:B------:R-:W-:Y:S06]  /*11590*/  BRA `(.L_x_11204) ;  /* 0x0000002c003c7947 */ /* 0x000fec0003800000 */
.L_x_11203:
        /* <DEDUP_REMOVED lines=11> */
[----:B01----:R-:W-:Y:S02]  /*11650*/  IMAD.U32 R6, RZ, RZ, UR8 ;  /* 0x00000008ff067e24 */ /* 0x003fe4000f8e00ff */
[----:B------:R-:W-:-:S02]  /*11660*/  IMAD.U32 R7, RZ, RZ, UR9 ;  /* 0x00000009ff077e24 */ /* 0x000fc4000f8e00ff */
[----:B------:R-:W-:Y:S02]  /*11670*/  IMAD.U32 R10, RZ, RZ, UR4 ;  /* 0x00000004ff0a7e24 */ /* 0x000fe4000f8e00ff */
[----:B------:R-:W-:Y:S02]  /*11680*/  IMAD.U32 R11, RZ, RZ, UR5 ;  /* 0x00000005ff0b7e24 */ /* 0x000fe4000f8e00ff */
[----:B------:R-:W-:Y:S02]  /*11690*/  IMAD.MOV.U32 R8, RZ, RZ, 0x70 ;  /* 0x00000070ff087424 */ /* 0x000fe400078e00ff */
[----:B------:R-:W-:Y:S02]  /*116a0*/  IMAD.MOV.U32 R12, RZ, RZ, 0x1 ;  /* 0x00000001ff0c7424 */ /* 0x000fe400078e00ff */
[----:B------:R-:W-:-:S07]  /*116b0*/  IMAD.MOV.U32 R13, RZ, RZ, RZ ;  /* 0x000000ffff0d7224 */ /* 0x000fce00078e00ff */
[----:B------:R-:W-:-:S07]  /*116c0*/  LEPC R20, `(.L_x_11206) ;  /* 0x000000001014794e */ /* 0x000fce0000000000 */
[----:B--2---:R-:W-:Y:S05]  /*116d0*/  CALL.ABS.NOINC R2 ;  /* 0x0000000002007343 */ /* 0x004fea0003c00000 */
.L_x_11206:
[----:B------:R-:W-:Y:S05]  /*116e0*/  BSYNC B6 ;  /* 0x0000000000067941 */ /* 0x000fea0003800000 */
.L_x_11205:
        /* <DEDUP_REMOVED lines=8> */
[----:B--2---:R-:W-:Y:S01]  /*11770*/  MOV R2, 0x0 ;  /* 0x0000000000027802 */ /* 0x004fe20000000f00 */
        /* <DEDUP_REMOVED lines=15> */
.L_x_11208:
[----:B------:R-:W-:Y:S05]  /*11870*/  BSYNC B6 ;  /* 0x0000000000067941 */ /* 0x000fea0003800000 */
.L_x_11207:
[----:B------:R-:W-:Y:S01]  /*11880*/  VIADD R24, R22, 0x1000 ;  /* 0x0000100016187836 */ /* 0x000fe20000000000 */
[----:B------:R-:W-:Y:S04]  /*11890*/  BSSY B6, `(.L_x_11209) ;  /* 0x0000013000067945 */ /* 0x000fe80003800000 */
[----:B------:R-:W-:-:S13]  /*118a0*/  LOP3.LUT P0, RZ, R24, 0x9f, RZ, 0xc0, !PT ;  /* 0x0000009f18ff7812 */ /* 0x000fda000780c0ff */
[----:B------:R-:W-:Y:S05]  /*118b0*/  @!P0 BRA `(.L_x_11210) ;  /* 0x0000000000408947 */ /* 0x000fea0003800000 */
[----:B--2---:R-:W-:Y:S01]  /*118c0*/  MOV R2, 0x0 ;  /* 0x0000000000027802 */ /* 0x004fe20000000f00 */
[----:B------:R-:W-:Y:S01]  /*118d0*/  ULDC.64 UR6, c[0x4][0x198] ;  /* 0x0100660000067ab9 */ /* 0x000fe20000000a00 */
[----:B------:R-:W-:Y:S01]  /*118e0*/  ULDC.64 UR8, c[0x4][0x1a0] ;  /* 0x0100680000087ab9 */ /* 0x000fe20000000a00 */
[----:B------:R-:W-:Y:S01]  /*118f0*/  ULDC.64 UR4, c[0x4][0x18] ;  /* 0x0100060000047ab9 */ /* 0x000fe20000000a00 */
[----:B------:R-:W-:Y:S01]  /*11900*/  IMAD.U32 R4, RZ, RZ, UR6 ;  /* 0x00000006ff047e24 */ /* 0x000fe2000f8e00ff */
[----:B01----:R-:W-:Y:S01]  /*11910*/  MOV R6, UR8 ;  /* 0x0000000800067c02 */ /* 0x003fe20008000f00 */
        /* <DEDUP_REMOVED lines=10> */
.L_x_11210:
[----:B------:R-:W-:Y:S05]  /*119c0*/  BSYNC B6 ;  /* 0x0000000000067941 */ /* 0x000fea0003800000 */
.L_x_11209:
[----:B--2---:R-:W2:Y:S01]  /*119d0*/  LDL R2, [R1] ;  /* 0x0000000001027983 */ /* 0x004ea20000100800 */
        /* <DEDUP_REMOVED lines=19> */
.L_x_11212:
[----:B------:R-:W-:Y:S05]  /*11b10*/  BSYNC B6 ;  /* 0x0000000000067941 */ /* 0x000fea0003800000 */
.L_x_11211:
[----:B------:R-:W2:Y:S01]  /*11b20*/  LDL.LU R21, [R1+0xc] ;  /* 0x00000c0001157983 */ /* 0x000ea20000300800 */
[----:B------:R-:W-:-:S03]  /*11b30*/  ULDC.64 UR4, c[0x0][0x9f8] ;  /* 0x00027e0000047ab9 */ /* 0x000fc60000000a00 */
[----:B------:R-:W3:Y:S01]  /*11b40*/  LDL R20, [R1+0x8] ;  /* 0x0000080001147983 */ /* 0x000ee20000100800 */
[----:B------:R-:W-:-:S04]  /*11b50*/  ISETP.NE.U32.AND P0, PT, RZ, UR4, PT ;  /* 0x00000004ff007c0c */ /* 0x000fc8000bf05070 */
[----:B------:R-:W-:-:S13]  /*11b60*/  ISETP.NE.AND.EX P0, PT, RZ, UR5, PT, P0 ;  /* 0x00000005ff007c0c */ /* 0x000fda000bf05300 */
[----:B------:R-:W-:-:S04]  /*11b70*/  @P0 IADD3 R2, P1, R23, UR4, RZ ;  /* 0x0000000417020c10 */ /* 0x000fc8000ff3e0ff */
[----:B--2---:R-:W-:Y:S01]  /*11b80*/  @P0 IADD3.X R3, R21, UR5, RZ, P1, !PT ;  /* 0x0000000515030c10 */ /* 0x004fe20008ffe4ff */
[----:B------:R-:W-:-:S04]  /*11b90*/  ULDC.64 UR4, c[0x0][0xa08] ;  /* 0x0002820000047ab9 */ /* 0x000fc80000000a00 */
[----:B---3--:R2:W3:Y:S02]  /*11ba0*/  @P0 LDG.E R20, desc[UR40][R2.64] ;  /* 0x0000002802140981 */ /* 0x0084e4000c1e1900 */
[----:B--2---:R-:W2:Y:S01]  /*11bb0*/  LDC.64 R2, c[0x0][0x418] ;  /* 0x00010600ff027b82 */ /* 0x004ea20000000a00 */
[----:B---3--:R-:W-:Y:S01]  /*11bc0*/  SHF.R.S32.HI R8, RZ, 0x1f, R20 ;  /* 0x0000001fff087819 */ /* 0x008fe20000011414 */
[----:B------:R3:W-:Y:S01]  /*11bd0*/  @P0 STL [R1+0x8], R20 ;  /* 0x0000081401000387 */ /* 0x0007e20000100800 */
[----:B--2---:R-:W-:Y:S01]  /*11be0*/  LOP3.LUT P0, RZ, R2, UR4, RZ, 0xfc, !PT ;  /* 0x0000000402ff7c12 */ /* 0x004fe2000f80fcff */
[----:B------:R-:W-:Y:S02]  /*11bf0*/  UMOV UR4, 0xffffffff ;  /* 0xffffffff00047882 */ /* 0x000fe40000000000 */
[----:B------:R3:W-:Y:S01]  /*11c00*/  STL [R1+0xc], R8 ;  /* 0x00000c0801007387 */ /* 0x0007e20000100800 */
[----:B------:R-:W-:-:S04]  /*11c10*/  LOP3.LUT P0, RZ, R3, UR5, RZ, 0xfc, P0 ;  /* 0x0000000503ff7c12 */ /* 0x000fc8000800fcff */
[----:B------:R-:W-:Y:S01]  /*11c20*/  SEL R23, R20, RZ, !P0 ;  /* 0x000000ff14177207 */ /* 0x000fe20004000000 */
[----:B------:R-:W-:Y:S08]  /*11c30*/  BRA.DIV UR4, `(.L_x_11213) ;  /* 0x0000003e04747947 */ /* 0x000ff0000b800000 */
[----:B------:R-:W2:Y:S02]  /*11c40*/  S2R R0, SR_TID.X ;  /* 0x0000000000007919 */ /* 0x000ea40000002100 */
[----:B--2---:R-:W-:-:S04]  /*11c50*/  SHF.R.U32.HI R0, RZ, 0x5, R0 ;  /* 0x00000005ff007819 */ /* 0x004fc80000011600 */
[----:B------:R-:W-:-:S05]  /*11c60*/  LOP3.LUT R0, R0, 0x3, RZ, 0xc0, !PT ;  /* 0x0000000300007812 */ /* 0x000fca00078ec0ff */
[----:B------:R2:W4:Y:S02]  /*11c70*/  SHFL.IDX PT, R14, R0, RZ, 0x1f ;  /* 0x00001fff000e7589 */ /* 0x00052400000e0000 */
.L_x_11314:
[----:B--2---:R-:W2:Y:S01]  /*11c80*/  LDL.LU R0, [R1] ;  /* 0x0000000001007983 */ /* 0x004ea20000300800 */
[----:B------:R-:W-:Y:S02]  /*11c90*/  PLOP3.LUT P1, PT, PT, PT, PT, 0x8, 0x0 ;  /* 0x000000000000781c */ /* 0x000fe40003f2e170 */
[----:B----4-:R-:W-:Y:S02]  /*11ca0*/  ISETP.NE.AND P0, PT, R14, RZ, PT ;  /* 0x000000ff0e00720c */ /* 0x010fe40003f05270 */
[----:B--2---:R-:W-:-:S09]  /*11cb0*/  LOP3.LUT R0, R0, 0xfffffffe, RZ, 0xc0, !PT ;  /* 0xfffffffe00007812 */ /* 0x004fd200078ec0ff */
[----:B------:R-:W-:-:S05]  /*11cc0*/  @P1 LOP3.LUT R0, R0, 0x1, RZ, 0xfc, !PT ;  /* 0x0000000100001812 */ /* 0x000fca00078efcff */
[----:B------:R2:W-:Y:S01]  /*11cd0*/  STL [R1], R0 ;  /* 0x0000000001007387 */ /* 0x0005e20000100800 */
[----:B------:R-:W-:Y:S05]  /*11ce0*/  @P0 BRA `(.L_x_11214) ;  /* 0x0000000400580947 */ /* 0x000fea0003800000 */
[----:B------:R-:W-:-:S03]  /*11cf0*/  UMOV UR4, 0xffffffff ;  /* 0xffffffff00047882 */ /* 0x000fc60000000000 */
[----:B------:R-:W-:Y:S05]  /*11d00*/  BRA.DIV UR4, `(.L_x_11215) ;  /* 0x0000003e04747947 */ /* 0x000fea000b800000 */
[----:B------:R-:W-:-:S13]  /*11d10*/  ELECT P6, URZ, PT ;  /* 0x00000000003f782f */ /* 0x000fda00038c0000 */
.L_x_11317:
[----:B------:R-:W-:Y:S05]  /*11d20*/  @!P6 BRA `(.L_x_11214) ;  /* 0x000000040048e947 */ /* 0x000fea0003800000 */
[----:B--2---:R-:W2:Y:S01]  /*11d30*/  LDL R0, [R1+0x40] ;  /* 0x0000400001007983 */ /* 0x004ea20000100800 */
[----:B------:R-:W-:-:S04]  /*11d40*/  ISETP.NE.U32.AND P0, PT, R2, RZ, PT ;  /* 0x000000ff0200720c */ /* 0x000fc80003f05070 */
[----:B------:R-:W-:Y:S01]  /*11d50*/  ISETP.NE.AND.EX P0, PT, R3, RZ, PT, P0 ;  /* 0x000000ff0300720c */ /* 0x000fe20003f05300 */
[----:B--2---:R-:W-:-:S12]  /*11d60*/  VIADD R0, R0, 0xffffffff ;  /* 0xffffffff00007836 */ /* 0x004fd80000000000 */
[----:B------:R-:W-:Y:S05]  /*11d70*/  @!P0 BRA `(.L_x_11216) ;  /* 0x0000000000448947 */ /* 0x000fea0003800000 */
[----:B------:R-:W2:Y:S01]  /*11d80*/  LDC R7, c[0x0][0x43c] ;  /* 0x00010f00ff077b82 */ /* 0x000ea20000000800 */
[----:B------:R-:W-:Y:S01]  /*11d90*/  ULDC.64 UR4, c[0x0][0x428] ;  /* 0x00010a0000047ab9 */ /* 0x000fe20000000a00 */
[----:B--2---:R-:W-:-:S13]  /*11da0*/  ISETP.NE.AND P0, PT, R7, 0x1, PT ;  /* 0x000000010700780c */ /* 0x004fda0003f05270 */
[----:B------:R-:W0:Y:S02]  /*11db0*/  @P0 LDC.64 R4, c[0x0][0x440] ;  /* 0x00011000ff040b82 */ /* 0x000e240000000a00 */
[----:B01----:R-:W-:-:S04]  /*11dc0*/  @P0 IMAD.HI.U32 R6, R0, R4, RZ ;  /* 0x0000000400060227 */ /* 0x003fc800078e00ff */
        /* <DEDUP_REMOVED lines=12> */
.L_x_11216:
[----:B------:R-:W-:Y:S01]  /*11e90*/  IMAD R4, R27, 0x8, R22 ;  /* 0x000000081b047824 */ /* 0x000fe200078e0216 */
[----:B--2---:R-:W-:Y:S01]  /*11ea0*/  SHF.L.U32 R3, R29, 0x1f, RZ ;  /* 0x0000001f1d037819 */ /* 0x004fe200000006ff */
[----:B------:R-:W2:Y:S03]  /*11eb0*/  S2R R2, SR_TID.X ;  /* 0x0000000000027919 */ /* 0x000ea60000002100 */
[----:B------:R-:W4:Y:S01]  /*11ec0*/  SYNCS.PHASECHK.TRANS64.TRYWAIT P0, [R4+URZ+0x13280], R3 ;  /* 0x01328003040075a7 */ /* 0x000f22000800017f */
[----:B--2---:R-:W-:-:S04]  /*11ed0*/  LOP3.LUT R2, R2, 0x7f, RZ, 0xc0, !PT ;  /* 0x0000007f02027812 */ /* 0x004fc800078ec0ff */
[----:B------:R-:W-:Y:S01]  /*11ee0*/  ISETP.NE.AND P1, PT, R2, RZ, PT ;  /* 0x000000ff0200720c */ /* 0x000fe20003f25270 */
[----:B----4-:R-:W-:-:S12]  /*11ef0*/  @!P0 BRA `(.L_x_11217) ;  /* 0x0000003c00188947 */ /* 0x010fd80003800000 */
.L_x_11318:
        /* <DEDUP_REMOVED lines=8> */
.L_x_11218:
[----:B------:R-:W4:Y:S01]  /*11f80*/  LDL R5, [R1+0x10] ;  /* 0x0000100001057983 */ /* 0x000f220000100800 */
[----:B------:R-:W-:Y:S01]  /*11f90*/  IMAD R2, R27, 0x2800, R22 ;  /* 0x000028001b027824 */ /* 0x000fe200078e0216 */
[----:B------:R-:W-:Y:S01]  /*11fa0*/  R2UR UR9, R4 ;  /* 0x00000000040972ca */ /* 0x000fe200000e0000 */
[----:B------:R-:W-:Y:S01]  /*11fb0*/  UIADD3 UR4, UP0, UR38, 0x470, URZ ;  /* 0x0000047026047890 */ /* 0x000fe2000ff1e03f */
[----:B------:R-:W-:Y:S01]  /*11fc0*/  R2UR UR12, R18 ;  /* 0x00000000120c72ca */ /* 0x000fe200000e0000 */
[----:B------:R-:W-:Y:S01]  /*11fd0*/  UMOV UR6, 0x0 ;  /* 0x0000000000067882 */ /* 0x000fe20000000000 */
[----:B------:R-:W-:Y:S01]  /*11fe0*/  R2UR UR8, R2 ;  /* 0x00000000020872ca */ /* 0x000fe200000e0000 */
[----:B------:R-:W-:Y:S01]  /*11ff0*/  UIADD3.X UR5, URZ, UR39, URZ, UP0, !UPT ;  /* 0x000000273f057290 */ /* 0x000fe200087fe43f */
[----:B-----5:R-:W-:Y:S01]  /*12000*/  R2UR UR13, R23 ;  /* 0x00000000170d72ca */ /* 0x020fe200000e0000 */
[----:B------:R-:W-:Y:S01]  /*12010*/  UMOV UR7, 0x14f00000 ;  /* 0x14f0000000077882 */ /* 0x000fe20000000000 */
[----:B------:R-:W-:-:S05]  /*12020*/  UMOV UR10, URZ ;  /* 0x0000003f000a7c82 */ /* 0x000fca0008000000 */
[----:B------:R-:W-:-:S04]  /*12030*/  UIADD3 UR9, UR9, 0x13270, URZ ;  /* 0x0001327009097890 */ /* 0x000fc8000fffe03f */
[----:B------:R-:W-:Y:S01]  /*12040*/  UIADD3 UR8, UR8, 0x6000, URZ ;  /* 0x0000600008087890 */ /* 0x000fe2000fffe03f */
[----:B----4-:R-:W-:-:S05]  /*12050*/  IMAD R0, R0, 0xa0, R5 ;  /* 0x000000a000007824 */ /* 0x010fca00078e0205 */
[----:B------:R-:W-:-:S13]  /*12060*/  R2UR UR11, R0 ;  /* 0x00000000000b72ca */ /* 0x000fda00000e0000 */
[----:B------:R4:W-:Y:S01]  /*12070*/  UTMALDG.4D [UR8], [UR4], desc[UR6] ;  /* 0x00000608040075b4 */ /* 0x0009e20008019000 */
[----:B------:R-:W0:Y:S02]  /*12080*/  SYNCS.PHASECHK.TRANS64.TRYWAIT P0, [R4+URZ+0x13240], R3 ;  /* 0x01324003040075a7 */ /* 0x000e24000800017f */
[----:B0---4-:R-:W-:Y:S05]  /*12090*/  @!P0 BRA `(.L_x_11219) ;  /* 0x0000003800c48947 */ /* 0x011fea0003800000 */
.L_x_11319:
        /* <DEDUP_REMOVED lines=8> */
.L_x_11220:
[----:B0-2---:R-:W2:Y:S01]  /*12120*/  LDL.LU R3, [R1] ;  /* 0x0000000001037983 */ /* 0x005ea20000300800 */
        /* <DEDUP_REMOVED lines=18> */
.L_x_11214:
[----:B------:R-:W5:Y:S04]  /*12250*/  LDL.LU R4, [R1+0x18] ;  /* 0x0000180001047983 */ /* 0x000f680000300800 */
[----:B01----:R-:W3:Y:S04]  /*12260*/  LDL.LU R6, [R1+0x14] ;  /* 0x0000140001067983 */ /* 0x003ee80000300800 */
[----:B----4-:R-:W4:Y:S01]  /*12270*/  LDL.LU R3, [R1+0x24] ;  /* 0x0000240001037983 */ /* 0x010f220000300800 */
[----:B------:R-:W-:Y:S05]  /*12280*/  WARPSYNC.ALL ;  /* 0x0000000000007948 */ /* 0x000fea0003800000 */
[----:B------:R-:W-:Y:S01]  /*12290*/  ULDC.64 UR6, c[0x0][0xa00] ;  /* 0x0002800000067ab9 */ /* 0x000fe20000000a00 */
[----:B------:R-:W-:Y:S01]  /*122a0*/  ULDC.64 UR4, c[0x0][0x298] ;  /* 0x0000a60000047ab9 */ /* 0x000fe20000000a00 */
[----:B------:R-:W-:Y:S01]  /*122b0*/  BAR.SYNC.DEFER_BLOCKING 0x8, 0x200 ;  /* 0x0208000000007b1d */ /* 0x000fe20000010000 */
[----:B------:R-:W-:Y:S01]  /*122c0*/  ISETP.NE.U32.AND P0, PT, RZ, UR6, PT ;  /* 0x00000006ff007c0c */ /* 0x000fe2000bf05070 */
[----:B--2---:R-:W-:-:S03]  /*122d0*/  VIADD R0, R22, 0xb000 ;  /* 0x0000b00016007836 */ /* 0x004fc60000000000 */
[----:B------:R-:W-:Y:S01]  /*122e0*/  ISETP.NE.AND.EX P0, PT, RZ, UR7, PT, P0 ;  /* 0x00000007ff007c0c */ /* 0x000fe2000bf05300 */
[----:B------:R-:W-:Y:S01]  /*122f0*/  BSSY B6, `(.L_x_11221) ;  /* 0x0000020000067945 */ /* 0x000fe20003800000 */
[----:B------:R-:W-:Y:S02]  /*12300*/  LOP3.LUT P1, RZ, R0, 0x1bf, RZ, 0xc0, !PT ;  /* 0x000001bf00ff7812 */ /* 0x000fe4000782c0ff */
[----:B-----5:R-:W-:-:S05]  /*12310*/  SHF.R.S32.HI R2, RZ, 0x1f, R4 ;  /* 0x0000001fff027819 */ /* 0x020fca0000011404 */
[----:B------:R-:W-:Y:S01]  /*12320*/  IMAD R2, R2, UR4, RZ ;  /* 0x0000000402027c24 */ /* 0x000fe2000f8e02ff */
[----:B----4-:R-:W-:-:S03]  /*12330*/  SEL R3, R3, RZ, !P0 ;  /* 0x000000ff03037207 */ /* 0x010fc60004000000 */
[----:B------:R-:W-:Y:S01]  /*12340*/  IMAD R0, R4, UR5, R2 ;  /* 0x0000000504007c24 */ /* 0x000fe2000f8e0202 */
[----:B---3--:R-:W-:Y:S01]  /*12350*/  SEL R2, R6, RZ, !P0 ;  /* 0x000000ff06027207 */ /* 0x008fe20004000000 */
        /* <DEDUP_REMOVED lines=25> */
.L_x_11222:
[----:B------:R-:W-:Y:S05]  /*124f0*/  BSYNC B6 ;  /* 0x0000000000067941 */ /* 0x000fea0003800000 */
.L_x_11221:
[----:B-1----:R-:W2:Y:S01]  /*12500*/  LDL.LU R0, [R1+0x18] ;  /* 0x0000180001007983 */ /* 0x002ea20000300800 */
[----:B------:R-:W0:Y:S01]  /*12510*/  LDC R9, c[0x0][0x448] ;  /* 0x00011200ff097b82 */ /* 0x000e220000000800 */
[----:B------:R-:W-:Y:S01]  /*12520*/  ULDC.64 UR4, c[0x0][0x2d8] ;  /* 0x0000b60000047ab9 */ /* 0x000fe20000000a00 */
[----:B------:R-:W-:Y:S01]  /*12530*/  ULDC.64 UR6, c[0x0][0x2c8] ;  /* 0x0000b20000067ab9 */ /* 0x000fe20000000a00 */
[----:B------:R-:W2:Y:S01]  /*12540*/  LDL.LU.64 R2, [R1+0x28] ;  /* 0x0000280001027983 */ /* 0x000ea20000300a00 */
[----:B------:R-:W-:-:S03]  /*12550*/  ULDC.64 UR8, c[0x0][0x280] ;  /* 0x0000a00000087ab9 */ /* 0x000fc60000000a00 */
[----:B------:R-:W3:Y:S04]  /*12560*/  LDL.LU R20, [R1+0x24] ;  /* 0x0000240001147983 */ /* 0x000ee80000300800 */
[----:B------:R-:W4:Y:S04]  /*12570*/  LDL.LU R21, [R1+0x48] ;  /* 0x0000480001157983 */ /* 0x000f280000300800 */
[----:B------:R-:W4:Y:S04]  /*12580*/  LDL.LU R4, [R1+0x14] ;  /* 0x0000140001047983 */ /* 0x000f280000300800 */
[----:B------:R1:W5:Y:S01]  /*12590*/  LDL R10, [R1+0x30] ;  /* 0x00003000010a7983 */ /* 0x0003620000100800 */
[----:B0-----:R-:W-:-:S13]  /*125a0*/  ISETP.NE.AND P0, PT, R9, 0x1, PT ;  /* 0x000000010900780c */ /* 0x001fda0003f05270 */
[----:B------:R-:W0:Y:S08]  /*125b0*/  @P0 LDC R5, c[0x0][0x450] ;  /* 0x00011400ff050b82 */ /* 0x000e300000000800 */
[----:B------:R-:W1:Y:S01]  /*125c0*/  @P0 LDC R8, c[0x0][0x450] ;  /* 0x00011400ff080b82 */ /* 0x000e620000000800 */
[----:B--2---:R-:W-:Y:S02]  /*125d0*/  IMAD.MOV.U32 R3, RZ, RZ, R0 ;  /* 0x000000ffff037224 */ /* 0x004fe400078e0000 */
[----:B---3--:R-:W-:-:S02]  /*125e0*/  IMAD R0, R20, UR4, RZ ;  /* 0x0000000414007c24 */ /* 0x008fc4000f8e02ff */
        /* <DEDUP_REMOVED lines=9> */
[----:B------:R-:W-:Y:S01]  /*12680*/  ULDC.64 UR4, c[0x0][0x2d0] ;  /* 0x0000b40000047ab9 */ /* 0x000fe20000000a00 */
[----:B------:R-:W4:Y:S02]  /*12690*/  @P0 LDC R4, c[0x0][0x44c] ;  /* 0x00011300ff040b82 */ /* 0x000f240000000800 */
[----:B------:R-:W-:Y:S01]  /*126a0*/  IMAD.IADD R3, R3, 0x1, R0 ;  /* 0x0000000103037824 */ /* 0x000fe200078e0200 */
[----:B--2---:R-:W-:-:S04]  /*126b0*/  LOP3.LUT R20, R20, 0x7f, RZ, 0xc0, !PT ;  /* 0x0000007f14147812 */ /* 0x004fc800078ec0ff */
[----:B------:R-:W-:Y:S01]  /*126c0*/  SHF.R.U32.HI R20, RZ, 0x2, R20 ;  /* 0x00000002ff147819 */ /* 0x000fe20000011614 */
[----:B---3--:R-:W-:-:S05]  /*126d0*/  IMAD.SHL.U32 R6, R21, 0x20, RZ ;  /* 0x0000002015067824 */ /* 0x008fca00078e00ff */
[----:B------:R-:W-:-:S05]  /*126e0*/  LOP3.LUT R6, R20, 0x60, R6, 0xf8, !PT ;  /* 0x0000006014067812 */ /* 0x000fca00078ef806 */
[----:B------:R-:W-:-:S04]  /*126f0*/  IMAD R6, R17, 0xc0, R6 ;  /* 0x000000c011067824 */ /* 0x000fc800078e0206 */
[----:B----4-:R-:W-:-:S04]  /*12700*/  @P0 IMAD.HI.U32 R0, R6, R4, RZ ;  /* 0x0000000406000227 */ /* 0x010fc800078e00ff */
        /* <DEDUP_REMOVED lines=19> */
[----:B-1----:R-:W-:-:S05]  /*12840*/  @P0 SHF.R.U32.HI R6, RZ, R8, R7 ;  /* 0x00000008ff060219 */ /* 0x002fca0000011607 */
[----:B------:R-:W-:-:S04]  /*12850*/  IMAD.MOV R7, RZ, RZ, -R6 ;  /* 0x000000ffff077224 */ /* 0x000fc800078e0a06 */
[----:B------:R-:W-:Y:S01]  /*12860*/  IMAD R5, R9, R7, R5 ;  /* 0x0000000709057224 */ /* 0x000fe200078e0205 */
[----:B------:R-:W-:Y:S01]  /*12870*/  SHF.R.S32.HI R7, RZ, 0x1f, R6 ;  /* 0x0000001fff077819 */ /* 0x000fe20000011406 */
[----:B------:R-:W-:-:S04]  /*12880*/  IMAD.WIDE.U32 R2, R6, UR4, R2 ;  /* 0x0000000406027c25 */ /* 0x000fc8000f8e0002 */
[----:B------:R-:W-:Y:S01]  /*12890*/  IMAD R7, R7, UR4, RZ ;  /* 0x0000000407077c24 */ /* 0x000fe2000f8e02ff */
[----:B------:R-:W-:-:S03]  /*128a0*/  ULDC UR4, c[0x0][0x2b8] ;  /* 0x0000ae0000047ab9 */ /* 0x000fc60000000800 */
[----:B------:R-:W-:Y:S01]  /*128b0*/  IMAD R7, R6, UR5, R7 ;  /* 0x0000000506077c24 */ /* 0x000fe2000f8e0207 */
[----:B------:R-:W-:Y:S01]  /*128c0*/  SHF.R.S32.HI R6, RZ, 0x1f, R5 ;  /* 0x0000001fff067819 */ /* 0x000fe20000011405 */
[----:B------:R-:W-:Y:S02]  /*128d0*/  IMAD.SHL.U32 R20, R21, 0x10, RZ ;  /* 0x0000001015147824 */ /* 0x000fe400078e00ff */
[----:B------:R-:W-:Y:S02]  /*128e0*/  IMAD.IADD R3, R3, 0x1, R7 ;  /* 0x0000000103037824 */ /* 0x000fe400078e0207 */
[----:B------:R-:W-:Y:S02]  /*128f0*/  IMAD R6, R6, UR6, RZ ;  /* 0x0000000606067c24 */ /* 0x000fe4000f8e02ff */
[----:B------:R-:W-:Y:S01]  /*12900*/  IMAD.WIDE.U32 R2, R5, UR6, R2 ;  /* 0x0000000605027c25 */ /* 0x000fe2000f8e0002 */
[----:B------:R-:W-:-:S03]  /*12910*/  LOP3.LUT R20, R20, 0x30, RZ, 0xc0, !PT ;  /* 0x0000003014147812 */ /* 0x000fc600078ec0ff */
[----:B------:R-:W-:Y:S01]  /*12920*/  IMAD R6, R5, UR7, R6 ;  /* 0x0000000705067c24 */ /* 0x000fe2000f8e0206 */
[----:B------:R-:W-:Y:S02]  /*12930*/  IADD3 R2, P1, R2, UR8, RZ ;  /* 0x0000000802027c10 */ /* 0x000fe4000ff3e0ff */
[----:B------:R-:W-:Y:S01]  /*12940*/  ISETP.GE.AND P0, PT, R20, UR4, PT ;  /* 0x0000000414007c0c */ /* 0x000fe2000bf06270 */
[----:B------:R-:W-:Y:S01]  /*12950*/  UMOV UR4, 0xffffffff ;  /* 0xffffffff00047882 */ /* 0x000fe20000000000 */
[----:B------:R-:W-:Y:S02]  /*12960*/  LOP3.LUT R21, R21, 0x7f, RZ, 0xc0, !PT ;  /* 0x0000007f15157812 */ /* 0x000fe400078ec0ff */
[----:B------:R-:W-:Y:S02]  /*12970*/  IADD3.X R3, R3, UR9, R6, P1, !PT ;  /* 0x0000000903037c10 */ /* 0x000fe40008ffe406 */
[----:B------:R-:W-:Y:S01]  /*12980*/  SHF.R.U32.HI R21, RZ, 0x2, R21 ;  /* 0x00000002ff157819 */ /* 0x000fe20000011615 */
[----:B------:R-:W-:Y:S06]  /*12990*/  BRA.DIV UR4, `(.L_x_11223) ;  /* 0x0000003204987947 */ /* 0x000fec000b800000 */
[----:B------:R-:W2:Y:S01]  /*129a0*/  LDL.LU R6, [R1+0x3c] ;  /* 0x00003c0001067983 */ /* 0x000ea20000300800 */
[----:B------:R-:W-:-:S03]  /*129b0*/  IMAD R17, R17, 0xc0, R21 ;  /* 0x000000c011117824 */ /* 0x000fc600078e0215 */
[----:B------:R-:W-:Y:S04]  /*129c0*/  SHFL.IDX PT, R7, R4, RZ, 0x1c1f ;  /* 0x001c1fff04077589 */ /* 0x000fe800000e0000 */
[----:B------:R-:W-:Y:S04]  /*129d0*/  SHFL.IDX PT, R8, R3, RZ, 0x1c1f ;  /* 0x001c1fff03087589 */ /* 0x000fe800000e0000 */
[----:B------:R-:W-:Y:S01]  /*129e0*/  SHFL.IDX PT, R3, R3, 0x1, 0x1c1f ;  /* 0x003c1f0003037f89 */ /* 0x000fe200000e0000 */
[----:B--2---:R-:W-:-:S03]  /*129f0*/  IMAD R5, R6, R9, RZ ;  /* 0x0000000906057224 */ /* 0x004fc600078e02ff */
[----:B------:R-:W0:Y:S02]  /*12a00*/  SHFL.IDX PT, R6, R0, RZ, 0x1c1f ;  /* 0x001c1fff00067589 */ /* 0x000e2400000e0000 */
[----:B------:R-:W-:-:S13]  /*12a10*/  ISETP.GE.AND P1, PT, R17, R5, PT ;  /* 0x000000051100720c */ /* 0x000fda0003f26270 */
[----:B0-----:R-:W-:-:S05]  /*12a20*/  @!P1 IADD3 R6, P2, R20, R6, RZ ;  /* 0x0000000614069210 */ /* 0x001fca0007f5e0ff */
[----:B------:R-:W-:-:S05]  /*12a30*/  @!P1 IMAD.X R7, RZ, RZ, R7, P2 ;  /* 0x000000ffff079224 */ /* 0x000fca00010e0607 */
[----:B-----5:R0:W-:Y:S02]  /*12a40*/  @!P1 LDGSTS.E.BYPASS.LTC128B.128 [R10+0xb000], desc[UR40][R6.64], !P0 ;  /* 0x0b000000060a9fae */ /* 0x0201e4000c101d68 */
[----:B0-----:R-:W-:Y:S02]  /*12a50*/  VIADD R6, R17, 0x20 ;  /* 0x0000002011067836 */ /* 0x001fe40000000000 */
[----:B------:R-:W0:Y:S03]  /*12a60*/  SHFL.IDX PT, R7, R0, 0x1, 0x1c1f ;  /* 0x003c1f0000077f89 */ /* 0x000e2600000e0000 */
[----:B------:R-:W-:Y:S02]  /*12a70*/  ISETP.GE.AND P1, PT, R6, R5, PT ;  /* 0x000000050600720c */ /* 0x000fe40003f26270 */
[----:B------:R-:W1:Y:S11]  /*12a80*/  SHFL.IDX PT, R6, R4, 0x1, 0x1c1f ;  /* 0x003c1f0004067f89 */ /* 0x000e7600000e0000 */
[----:B0-----:R-:W-:-:S05]  /*12a90*/  @!P1 IADD3 R7, P2, R20, R7, RZ ;  /* 0x0000000714079210 */ /* 0x001fca0007f5e0ff */
[----:B-1----:R-:W-:-:S05]  /*12aa0*/  @!P1 IMAD.X R6, RZ, RZ, R6, P2 ;  /* 0x000000ffff069224 */ /* 0x002fca00010e0606 */
[----:B------:R-:W-:-:S04]  /*12ab0*/  @!P1 LOP3.LUT R7, R7, R6, RZ, 0x3c, !PT ;  /* 0x0000000607079212 */ /* 0x000fc800078e3cff */
[----:B------:R-:W-:-:S04]  /*12ac0*/  @!P1 LOP3.LUT R6, R7, R6, RZ, 0x3c, !PT ;  /* 0x0000000607069212 */ /* 0x000fc800078e3cff */
[----:B------:R-:W-:-:S05]  /*12ad0*/  @!P1 LOP3.LUT R7, R7, R6, RZ, 0x3c, !PT ;  /* 0x0000000607079212 */ /* 0x000fca00078e3cff */
[----:B------:R0:W-:Y:S02]  /*12ae0*/  @!P1 LDGSTS.E.BYPASS.LTC128B.128 [R10+0xb800], desc[UR40][R6.64], !P0 ;  /* 0x0b800000060a9fae */ /* 0x0001e4000c101d68 */
[----:B0-----:R-:W-:Y:S02]  /*12af0*/  VIADD R6, R17, 0x40 ;  /* 0x0000004011067836 */ /* 0x001fe40000000000 */
[----:B------:R-:W0:Y:S03]  /*12b00*/  SHFL.IDX PT, R7, R0, 0x2, 0x1c1f ;  /* 0x005c1f0000077f89 */ /* 0x000e2600000e0000 */
[----:B------:R-:W-:Y:S02]  /*12b10*/  ISETP.GE.AND P1, PT, R6, R5, PT ;  /* 0x000000050600720c */ /* 0x000fe40003f26270 */
[----:B------:R-:W1:Y:S04]  /*12b20*/  SHFL.IDX PT, R6, R4, 0x2, 0x1c1f ;  /* 0x005c1f0004067f89 */ /* 0x000e6800000e0000 */
[----:B------:R-:W-:Y:S07]  /*12b30*/  SHFL.IDX PT, R4, R4, 0x3, 0x1c1f ;  /* 0x007c1f0004047f89 */ /* 0x000fee00000e0000 */
[----:B0-----:R-:W-:-:S05]  /*12b40*/  @!P1 IADD3 R7, P2, R20, R7, RZ ;  /* 0x0000000714079210 */ /* 0x001fca0007f5e0ff */
[----:B-1----:R-:W-:-:S05]  /*12b50*/  @!P1 IMAD.X R6, RZ, RZ, R6, P2 ;  /* 0x000000ffff069224 */ /* 0x002fca00010e0606 */
[----:B------:R-:W-:-:S04]  /*12b60*/  @!P1 LOP3.LUT R7, R7, R6, RZ, 0x3c, !PT ;  /* 0x0000000607079212 */ /* 0x000fc800078e3cff */
[----:B------:R-:W-:-:S04]  /*12b70*/  @!P1 LOP3.LUT R6, R7, R6, RZ, 0x3c, !PT ;  /* 0x0000000607069212 */ /* 0x000fc800078e3cff */
[----:B------:R-:W-:-:S05]  /*12b80*/  @!P1 LOP3.LUT R7, R7, R6, RZ, 0x3c, !PT ;  /* 0x0000000607079212 */ /* 0x000fca00078e3cff */
[----:B------:R0:W-:Y:S04]  /*12b90*/  @!P1 LDGSTS.E.BYPASS.LTC128B.128 [R10+0xc000], desc[UR40][R6.64], !P0 ;  /* 0x0c000000060a9fae */ /* 0x0001e8000c101d68 */
[----:B0-----:R0:W1:Y:S02]  /*12ba0*/  SHFL.IDX PT, R6, R0, 0x3, 0x1c1f ;  /* 0x007c1f0000067f89 */ /* 0x00106400000e0000 */
[----:B0-----:R-:W-:-:S05]  /*12bb0*/  VIADD R0, R17, 0x80 ;  /* 0x0000008011007836 */ /* 0x001fca0000000000 */
[----:B------:R-:W-:Y:S02]  /*12bc0*/  ISETP.GE.AND P2, PT, R0, R5, PT ;  /* 0x000000050000720c */ /* 0x000fe40003f46270 */
[----:B------:R-:W-:-:S04]  /*12bd0*/  IADD3 R0, R17, 0x60, RZ ;  /* 0x0000006011007810 */ /* 0x000fc80007ffe0ff */
[----:B------:R-:W-:Y:S02]  /*12be0*/  ISETP.GE.AND P1, PT, R0, R5, PT ;  /* 0x000000050000720c */ /* 0x000fe40003f26270 */
[----:B------:R-:W0:Y:S04]  /*12bf0*/  SHFL.IDX PT, R0, R2, RZ, 0x1c1f ;  /* 0x001c1fff02007589 */ /* 0x000e2800000e0000 */
[----:B------:R-:W2:Y:S07]  /*12c00*/  SHFL.IDX PT, R2, R2, 0x1, 0x1c1f ;  /* 0x003c1f0002027f89 */ /* 0x000eae00000e0000 */
[----:B-1----:R-:W-:-:S05]  /*12c10*/  @!P1 IADD3 R6, P3, R20, R6, RZ ;  /* 0x0000000614069210 */ /* 0x002fca0007f7e0ff */
[----:B------:R-:W-:-:S04]  /*12c20*/  @!P1 IMAD.X R4, RZ, RZ, R4, P3 ;  /* 0x000000ffff049224 */ /* 0x000fc800018e0604 */
[----:B------:R-:W-:-:S05]  /*12c30*/  @!P1 IMAD.MOV.U32 R7, RZ, RZ, R4 ;  /* 0x000000ffff079224 */ /* 0x000fca00078e0004 */
[----:B------:R1:W-:Y:S01]  /*12c40*/  @!P1 LDGSTS.E.BYPASS.LTC128B.128 [R10+0xc800], desc[UR40][R6.64], !P0 ;  /* 0x0c800000060a9fae */ /* 0x0003e2000c101d68 */
[----:B0-----:R-:W-:-:S05]  /*12c50*/  @!P2 IADD3 R0, P1, R20, R0, RZ ;  /* 0x000000001400a210 */ /* 0x001fca0007f3e0ff */
[----:B-1----:R-:W-:-:S04]  /*12c60*/  @!P2 IMAD.X R6, RZ, RZ, R8, P1 ;  /* 0x000000ffff06a224 */ /* 0x002fc800008e0608 */
[----:B------:R-:W-:Y:S02]  /*12c70*/  @!P2 IMAD.MOV.U32 R7, RZ, RZ, R6 ;  /* 0x000000ffff07a224 */ /* 0x000fe400078e0006 */
[----:B------:R-:W-:-:S05]  /*12c80*/  @!P2 IMAD.MOV.U32 R6, RZ, RZ, R0 ;  /* 0x000000ffff06a224 */ /* 0x000fca00078e0000 */
[----:B--2---:R0:W-:Y:S02]  /*12c90*/  @!P2 LDGSTS.E.BYPASS.LTC128B.128 [R10+0xd000], desc[UR40][R6.64], !P0 ;  /* 0x0d000000060aafae */ /* 0x0041e4000c101d68 */
.L_x_11332:
        /* <DEDUP_REMOVED lines=10> */
.L_x_11224:
        /* <DEDUP_REMOVED lines=18> */
.L_x_11333:
[----:B------:R-:W-:Y:S05]  /*12e60*/  BSYNC B0 ;  /* 0x0000000000007941 */ /* 0x000fea0003800000 */
.L_x_11225:
[----:B------:R-:W2:Y:S02]  /*12e70*/  LDL.LU R2, [R1+0x34] ;  /* 0x0000340001027983 */ /* 0x000ea40000300800 */
[----:B--2---:R-:W-:-:S13]  /*12e80*/  ISETP.GE.AND P0, PT, R2, 0xa1, PT ;  /* 0x000000a10200780c */ /* 0x004fda0003f06270 */
[----:B------:R-:W-:Y:S05]  /*12e90*/  @!P0 BRA `(.L_x_11227) ;  /* 0x0000000c00448947 */ /* 0x000fea0003800000 */
[----:B------:R-:W2:Y:S01]  /*12ea0*/  LDL.LU R2, [R1+0x40] ;  /* 0x0000400001027983 */ /* 0x000ea20000300800 */
[----:B-1----:R-:W-:Y:S02]  /*12eb0*/  IMAD.MOV.U32 R0, RZ, RZ, R27 ;  /* 0x000000ffff007224 */ /* 0x002fe400078e001b */
[----:B------:R-:W-:Y:S02]  /*12ec0*/  IMAD.MOV.U32 R8, RZ, RZ, R29 ;  /* 0x000000ffff087224 */ /* 0x000fe400078e001d */
[----:B--2---:R-:W-:-:S07]  /*12ed0*/  VIADD R2, R2, 0xfffffffe ;  /* 0xfffffffe02027836 */ /* 0x004fce0000000000 */
.L_x_11247:
        /* <DEDUP_REMOVED lines=34> */
.L_x_11230:
[----:B01----:R-:W-:Y:S01]  /*13100*/  IMAD R6, R27, 0x8, R22 ;  /* 0x000000081b067824 */ /* 0x003fe200078e0216 */
[----:B------:R-:W-:Y:S01]  /*13110*/  SHF.L.U32 R5, R29, 0x1f, RZ ;  /* 0x0000001f1d057819 */ /* 0x000fe200000006ff */
[----:B------:R-:W0:Y:S01]  /*13120*/  S2R R4, SR_TID.X ;  /* 0x0000000000047919 */ /* 0x000e220000002100 */
[----:B------:R-:W-:Y:S02]  /*13130*/  BSSY B1, `(.L_x_11231) ;  /* 0x0000005000017945 */ /* 0x000fe40003800000 */
[----:B------:R-:W1:Y:S01]  /*13140*/  SYNCS.PHASECHK.TRANS64.TRYWAIT P0, [R6+URZ+0x13280], R5 ;  /* 0x01328005060075a7 */ /* 0x000e62000800017f */
[----:B0-----:R-:W-:-:S04]  /*13150*/  LOP3.LUT R4, R4, 0x7f, RZ, 0xc0, !PT ;  /* 0x0000007f04047812 */ /* 0x001fc800078ec0ff */
[----:B------:R-:W-:Y:S01]  /*13160*/  ISETP.NE.AND P1, PT, R4, RZ, PT ;  /* 0x000000ff0400720c */ /* 0x000fe20003f25270 */
[----:B-1----:R-:W-:-:S12]  /*13170*/  @!P0 BRA `(.L_x_11232) ;  /* 0x0000003000948947 */ /* 0x002fd80003800000 */
.L_x_11334:
[----:B------:R-:W-:Y:S05]  /*13180*/  BSYNC B1 ;  /* 0x0000000000017941 */ /* 0x000fea0003800000 */
.L_x_11231:
        /* <DEDUP_REMOVED lines=9> */
.L_x_11234:
[----:B------:R-:W-:Y:S05]  /*13220*/  BSYNC B1 ;  /* 0x0000000000017941 */ /* 0x000fea0003800000 */
.L_x_11233:
        /* <DEDUP_REMOVED lines=12> */
.L_x_11235:
        /* <DEDUP_REMOVED lines=13> */
.L_x_11335:
[----:B------:R-:W-:Y:S05]  /*133c0*/  BSYNC B1 ;  /* 0x0000000000017941 */ /* 0x000fea0003800000 */
.L_x_11236:
        /* <DEDUP_REMOVED lines=11> */
.L_x_11239:
[----:B------:R-:W-:Y:S05]  /*13480*/  BSYNC B1 ;  /* 0x0000000000017941 */ /* 0x000fea0003800000 */
.L_x_11238:
[----:B------:R-:W-:Y:S01]  /*13490*/  R2UR UR10, R10 ;  /* 0x000000000a0a72ca */ /* 0x000fe200000e0000 */
[----:B------:R-:W-:Y:S01]  /*134a0*/  UIADD3 UR4, UP0, UR38, 0x370, URZ ;  /* 0x0000037026047890 */ /* 0x000fe2000ff1e03f */
[----:B------:R-:W-:Y:S01]  /*134b0*/  R2UR UR6, R12 ;  /* 0x000000000c0672ca */ /* 0x000fe200000e0000 */
[----:B01----:R-:W-:Y:S01]  /*134c0*/  VIADD R6, R6, 0x13230 ;  /* 0x0001323006067836 */ /* 0x003fe20000000000 */
[----:B------:R-:W-:Y:S01]  /*134d0*/  R2UR UR7, R13 ;  /* 0x000000000d0772ca */ /* 0x000fe200000e0000 */
[----:B------:R-:W-:Y:S01]  /*134e0*/  UIADD3.X UR5, URZ, UR39, URZ, UP0, !UPT ;  /* 0x000000273f057290 */ /* 0x000fe200087fe43f */
[----:B------:R-:W-:Y:S02]  /*134f0*/  PLOP3.LUT P0, PT, PT, PT, PT, 0x80, 0x0 ;  /* 0x000000000000781c */ /* 0x000fe40003f0f070 */
[----:B------:R-:W-:-:S11]  /*13500*/  IADD3 R4, R4, 0xe000, RZ ;  /* 0x0000e00004047810 */ /* 0x000fd60007ffe0ff */
.L_x_11240:
        /* <DEDUP_REMOVED lines=10> */
.L_x_11229:
[----:B------:R-:W-:Y:S05]  /*135b0*/  BSYNC B0 ;  /* 0x0000000000007941 */ /* 0x000fea0003800000 */
.L_x_11228:
[----:B------:R-:W2:Y:S02]  /*135c0*/  LDL R5, [R1+0x4c] ;  /* 0x00004c0001057983 */ /* 0x000ea40000100800 */
[----:B--2---:R-:W-:-:S13]  /*135d0*/  ISETP.NE.AND P0, PT, R5, 0x3, PT ;  /* 0x000000030500780c */ /* 0x004fda0003f05270 */
[----:B------:R-:W-:Y:S05]  /*135e0*/  @!P0 BRA `(.L_x_11241) ;  /* 0x0000000000048947 */ /* 0x000fea0003800000 */
[----:B------:R-:W-:Y:S01]  /*135f0*/  BPT.TRAP 0x1 ;  /* 0x000000040000795c */ /* 0x000fe20000300000 */
.L_x_11241:
[----:B------:R-:W2:Y:S01]  /*13600*/  LDL R5, [R1+0x1c] ;  /* 0x00001c0001057983 */ /* 0x000ea20000100800 */
[----:B------:R-:W-:Y:S01]  /*13610*/  LOP3.LUT R4, R8, 0x1, RZ, 0x3c, !PT ;  /* 0x0000000108047812 */ /* 0x000fe200078e3cff */
[----:B------:R-:W-:Y:S01]  /*13620*/  IMAD R3, R0, 0x8, R22 ;  /* 0x0000000800037824 */ /* 0x000fe200078e0216 */
[----:B------:R-:W-:Y:S02]  /*13630*/  BSSY B0, `(.L_x_11242) ;  /* 0x0000005000007945 */ /* 0x000fe40003800000 */
[----:B------:R-:W-:-:S04]  /*13640*/  SHF.L.U32 R4, R4, 0x1f, RZ ;  /* 0x0000001f04047819 */ /* 0x000fc800000006ff */
[----:B------:R-:W1:Y:S01]  /*13650*/  SYNCS.PHASECHK.TRANS64.TRYWAIT P0, [R3+URZ+0x13270], R4 ;  /* 0x01327004030075a7 */ /* 0x000e62000800017f */
[----:B--2---:R-:W-:Y:S01]  /*13660*/  ISETP.NE.AND P1, PT, R5, 0x3, PT ;  /* 0x000000030500780c */ /* 0x004fe20003f25270 */
[----:B-1----:R-:W-:-:S12]  /*13670*/  @!P0 BRA `(.L_x_11243) ;  /* 0x0000002c007c8947 */ /* 0x002fd80003800000 */
.L_x_11336:
[----:B------:R-:W-:Y:S05]  /*13680*/  BSYNC B0 ;  /* 0x0000000000007941 */ /* 0x000fea0003800000 */
.L_x_11242:
[----:B------:R-:W-:Y:S05]  /*13690*/  @!P1 BRA `(.L_x_11244) ;  /* 0x0000000000049947 */ /* 0x000fea0003800000 */
[----:B------:R-:W-:Y:S01]  /*136a0*/  BPT.TRAP 0x1 ;  /* 0x000000040000795c */ /* 0x000fe20000300000 */
.L_x_11244:
[----:B-1----:R-:W-:Y:S01]  /*136b0*/  SHF.L.U32 R4, R8, 0x1f, RZ ;  /* 0x0000001f08047819 */ /* 0x002fe200000006ff */
[----:B------:R-:W-:-:S03]  /*136c0*/  IMAD R0, R0, 0x2800, RZ ;  /* 0x0000280000007824 */ /* 0x000fc600078e02ff */
[----:B------:R-:W1:Y:S02]  /*136d0*/  SYNCS.PHASECHK.TRANS64.TRYWAIT P0, [R3+URZ+0x13260], R4 ;  /* 0x01326004030075a7 */ /* 0x000e64000800017f */
[----:B-1----:R-:W-:Y:S05]  /*136e0*/  @!P0 BRA `(.L_x_11245) ;  /* 0x0000002c00748947 */ /* 0x002fea0003800000 */
.L_x_11337:
[----:B-1----:R-:W-:Y:S01]  /*136f0*/  LOP3.LUT R4, R0, R26, RZ, 0xfc, !PT ;  /* 0x0000001a00047212 */ /* 0x002fe200078efcff */
[----:B------:R-:W-:Y:S05]  /*13700*/  WARPSYNC.ALL ;  /* 0x0000000000007948 */ /* 0x000fea0003800000 */
[----:B------:R-:W-:-:S06]  /*13710*/  IMAD.IADD R4, R22, 0x1, R4 ;  /* 0x0000000116047824 */ /* 0x000fcc00078e0204 */
        /* <DEDUP_REMOVED lines=60> */
.L_x_11246:
[----:B0-----:R-:W0:Y:S01]  /*13ae0*/  S2R R0, SR_TID.X ;  /* 0x0000000000007919 */ /* 0x001e220000002100 */
[----:B-1----:R1:W-:Y:S01]  /*13af0*/  SYNCS.ARRIVE.TRANS64.A1T0 RZ, [R3+URZ+0x13250], RZ ;  /* 0x013250ff03ff79a7 */ /* 0x0023e2000810003f */
[----:B------:R-:W-:Y:S01]  /*13b00*/  IMAD.MOV.U32 R8, RZ, RZ, R29 ;  /* 0x000000ffff087224 */ /* 0x000fe200078e001d */
[----:B0-----:R-:W-:Y:S01]  /*13b10*/  LOP3.LUT R0, R0, 0x7f, RZ, 0xc0, !PT ;  /* 0x0000007f00007812 */ /* 0x001fe200078ec0ff */
        /* <DEDUP_REMOVED lines=8> */
[----:B--2---:R-:W-:Y:S05]  /*13ba0*/  @P0 BRA `(.L_x_11247) ;  /* 0xfffffff000cc0947 */ /* 0x004fea000383ffff */
.L_x_11227:
[----:B------:R-:W2:Y:S02]  /*13bb0*/  S2R R3, SR_TID.X ;  /* 0x0000000000037919 */ /* 0x000ea40000002100 */
[----:B--2---:R-:W-:Y:S02]  /*13bc0*/  LOP3.LUT R4, R3, 0x7f, RZ, 0xc0, !PT ;  /* 0x0000007f03047812 */ /* 0x004fe400078ec0ff */
[----:B------:R-:W2:Y:S01]  /*13bd0*/  LDL R3, [R1+0x4c] ;  /* 0x00004c0001037983 */ /* 0x000ea20000100800 */
[----:B------:R-:W-:Y:S01]  /*13be0*/  BSSY B0, `(.L_x_11248) ;  /* 0x0000010000007945 */ /* 0x000fe20003800000 */
[----:B------:R-:W-:Y:S02]  /*13bf0*/  ISETP.NE.AND P0, PT, R4, RZ, PT ;  /* 0x000000ff0400720c */ /* 0x000fe40003f05270 */
[----:B--2---:R-:W-:-:S11]  /*13c00*/  ISETP.NE.AND P2, PT, R3, 0x3, PT ;  /* 0x000000030300780c */ /* 0x004fd60003f45270 */
[----:B------:R-:W-:Y:S05]  /*13c10*/  @P0 BRA `(.L_x_11249) ;  /* 0x0000000000300947 */ /* 0x000fea0003800000 */
[----:B------:R-:W2:Y:S01]  /*13c20*/  S2R R5, SR_LANEID ;  /* 0x0000000000057919 */ /* 0x000ea20000000000 */
[----:B------:R-:W-:Y:S01]  /*13c30*/  VOTEU.ANY UR4, UPT, PT ;  /* 0x0000000000047886 */ /* 0x000fe200038e0100 */
[----:B------:R-:W3:Y:S01]  /*13c40*/  LDC.64 R2, c[0x0][0xc60] ;  /* 0x00031800ff027b82 */ /* 0x000ee20000000a00 */
[----:B-1----:R-:W2:Y:S02]  /*13c50*/  FLO.U32 R0, UR4 ;  /* 0x0000000400007d00 */ /* 0x002ea400080e0000 */
[----:B--2---:R-:W-:-:S06]  /*13c60*/  ISETP.EQ.U32.AND P1, PT, R0, R5, PT ;  /* 0x000000050000720c */ /* 0x004fcc0003f22070 */
[----:B------:R-:W3:Y:S07]  /*13c70*/  POPC R5, UR4 ;  /* 0x0000000400057d09 */ /* 0x000eee0008000000 */
[----:B---3--:R-:W2:Y:S01]  /*13c80*/  @P1 ATOMG.E.ADD.STRONG.GPU PT, R3, desc[UR40][R2.64], R5 ;  /* 0x00000005020319a8 */ /* 0x008ea200081ee1e8 */
[----:B------:R-:W1:Y:S02]  /*13c90*/  S2R R4, SR_LTMASK ;  /* 0x0000000000047919 */ /* 0x000e640000003900 */
[----:B-1----:R-:W-:-:S04]  /*13ca0*/  LOP3.LUT R4, R4, UR4, RZ, 0xc0, !PT ;  /* 0x0000000404047c12 */ /* 0x002fc8000f8ec0ff */
[----:B0-----:R-:W0:Y:S01]  /*13cb0*/  POPC R7, R4 ;  /* 0x0000000400077309 */ /* 0x001e220000000000 */
[----:B--2---:R-:W0:Y:S02]  /*13cc0*/  SHFL.IDX PT, R0, R3, R0, 0x1f ;  /* 0x00001f0003007589 */ /* 0x004e2400000e0000 */
[----:B0-----:R-:W-:-:S07]  /*13cd0*/  IADD3 R16, R0, UR36, R7 ;  /* 0x0000002400107c10 */ /* 0x001fce000fffe007 */
.L_x_11249:
[----:B------:R-:W-:Y:S05]  /*13ce0*/  BSYNC B0 ;  /* 0x0000000000007941 */ /* 0x000fea0003800000 */
.L_x_11248:
[----:B------:R-:W-:Y:S05]  /*13cf0*/  @!P2 BRA `(.L_x_11250) ;  /* 0x000000000004a947 */ /* 0x000fea0003800000 */
[----:B------:R-:W-:Y:S01]  /*13d00*/  BPT.TRAP 0x1 ;  /* 0x000000040000795c */ /* 0x000fe20000300000 */
.L_x_11250:
[----:B------:R-:W2:Y:S01]  /*13d10*/  LDL R2, [R1+0x1c] ;  /* 0x00001c0001027983 */ /* 0x000ea20000100800 */
[----:B------:R-:W-:Y:S01]  /*13d20*/  LOP3.LUT R3, R29, 0x1, RZ, 0x3c, !PT ;  /* 0x000000011d037812 */ /* 0x000fe200078e3cff */
[----:B-1----:R-:W-:Y:S01]  /*13d30*/  IMAD R0, R27, 0x8, R22 ;  /* 0x000000081b007824 */ /* 0x002fe200078e0216 */
[----:B------:R-:W-:Y:S02]  /*13d40*/  BSSY B0, `(.L_x_11251) ;  /* 0x0000005000007945 */ /* 0x000fe40003800000 */
[----:B------:R-:W-:-:S04]  /*13d50*/  SHF.L.U32 R3, R3, 0x1f, RZ ;  /* 0x0000001f03037819 */ /* 0x000fc800000006ff */
[----:B------:R-:W1:Y:S01]  /*13d60*/  SYNCS.PHASECHK.TRANS64.TRYWAIT P1, [R0+URZ+0x13270], R3 ;  /* 0x01327003000075a7 */ /* 0x000e62000802017f */
[----:B--2---:R-:W-:Y:S01]  /*13d70*/  ISETP.NE.AND P2, PT, R2, 0x3, PT ;  /* 0x000000030200780c */ /* 0x004fe20003f45270 */
[----:B-1----:R-:W-:-:S12]  /*13d80*/  @!P1 BRA `(.L_x_11252) ;  /* 0x0000002400e09947 */ /* 0x002fd80003800000 */
.L_x_11338:
[----:B------:R-:W-:Y:S05]  /*13d90*/  BSYNC B0 ;  /* 0x0000000000007941 */ /* 0x000fea0003800000 */
.L_x_11251:
[----:B------:R-:W-:Y:S05]  /*13da0*/  @!P2 BRA `(.L_x_11253) ;  /* 0x000000000004a947 */ /* 0x000fea0003800000 */
[----:B------:R-:W-:Y:S01]  /*13db0*/  BPT.TRAP 0x1 ;  /* 0x000000040000795c */ /* 0x000fe20000300000 */
.L_x_11253:
[----:B-1----:R-:W-:-:S04]  /*13dc0*/  SHF.L.U32 R3, R29, 0x1f, RZ ;  /* 0x0000001f1d037819 */ /* 0x002fc800000006ff */
[----:B------:R-:W1:Y:S02]  /*13dd0*/  SYNCS.PHASECHK.TRANS64.TRYWAIT P1, [R0+URZ+0x13260], R3 ;  /* 0x01326003000075a7 */ /* 0x000e64000802017f */
[----:B-1----:R-:W-:Y:S05]  /*13de0*/  @!P1 BRA `(.L_x_11254) ;  /* 0x0000002400dc9947 */ /* 0x002fea0003800000 */
.L_x_11339:
[----:B------:R-:W-:Y:S01]  /*13df0*/  IMAD R2, R27, 0x2800, RZ ;  /* 0x000028001b027824 */ /* 0x000fe200078e02ff */
[----:B------:R-:W-:Y:S05]  /*13e00*/  WARPSYNC.ALL ;  /* 0x0000000000007948 */ /* 0x000fea0003800000 */
[----:B-1----:R-:W-:-:S05]  /*13e10*/  LOP3.LUT R3, R2, R26, RZ, 0xfc, !PT ;  /* 0x0000001a02037212 */ /* 0x002fca00078efcff */
[----:B------:R-:W-:Y:S01]  /*13e20*/  IMAD.IADD R4, R22, 0x1, R3 ;  /* 0x0000000116047824 */ /* 0x000fe200078e0203 */
[----:B------:R-:W-:-:S05]  /*13e30*/  LOP3.LUT R3, R2, R25, RZ, 0xfc, !PT ;  /* 0x0000001902037212 */ /* 0x000fca00078efcff */
[----:B0-----:R-:W0:Y:S01]  /*13e40*/  LDSM.16.MT88.4 R4, [R4+0x6000] ;  /* 0x006000000404783b */ /* 0x001e220000004200 */
        /* <DEDUP_REMOVED lines=9> */
[----:B------:R-:W-:Y:S01]  /*13ee0*/  STSM.16.M88.4 [R12], R8 ;  /* 0x000000080c007844 */ /* 0x000fe20000000200 */
[----:B------:R-:W-:Y:S01]  /*13ef0*/  IADD3 R13, R24, R3, RZ ;  /* 0x00000003180d7210 */ /* 0x000fe20007ffe0ff */
[----:B------:R-:W-:Y:S02]  /*13f00*/  VIADD R3, R2, 0x1000 ;  /* 0x0000100002037836 */ /* 0x000fe40000000000 */
        /* <DEDUP_REMOVED lines=10> */
[----:B------:R-:W0:Y:S01]  /*13fb0*/  LDSM.16.MT88.4 R4, [R4+0x6000] ;  /* 0x006000000404783b */ /* 0x000e220000004200 */
[C---:B------:R-:W-:Y:S02]  /*13fc0*/  VIADD R3, R2.reuse, 0x1800 ;  /* 0x0000180002037836 */ /* 0x040fe40000000000 */
[----:B------:R-:W-:Y:S01]  /*13fd0*/  VIADD R2, R2, 0x2000 ;  /* 0x0000200002027836 */ /* 0x000fe20000000000 */
[C-C-:B0-----:R-:W-:Y:S02]  /*13fe0*/  PRMT R8, R4.reuse, 0x6420, R5.reuse ;  /* 0x0000642004087816 */ /* 0x141fe40000000005 */
[----:B------:R-:W-:-:S02]  /*13ff0*/  PRMT R9, R4, 0x7531, R5 ;  /* 0x0000753104097816 */ /* 0x000fc40000000005 */
[C---:B------:R-:W-:Y:S02]  /*14000*/  LOP3.LUT R5, R3.reuse, R26, RZ, 0xfc, !PT ;  /* 0x0000001a03057212 */ /* 0x040fe400078efcff */
        /* <DEDUP_REMOVED lines=30> */
.L_x_11255:
        /* <DEDUP_REMOVED lines=10> */
.L_x_11204:
[----:B------:R-:W2:Y:S02]  /*14290*/  LDL R0, [R1] ;  /* 0x0000000001007983 */ /* 0x000ea40000100800 */
[----:B--2---:R-:W-:-:S13]  /*142a0*/  LOP3.LUT P0, RZ, R0, 0x2, RZ, 0xc0, !PT ;  /* 0x0000000200ff7812 */ /* 0x004fda000780c0ff */
        /* <DEDUP_REMOVED lines=10> */
.L_x_11256:
        /* <DEDUP_REMOVED lines=23> */
[----:B------:R-:W1:Y:S02]  /*144c0*/  SHFL.UP PT, R14, R5, 0x2, RZ ;  /* 0x04400000050e7989 */ /* 0x000e6400000e00ff */
[----:B-1----:R-:W-:-:S05]  /*144d0*/  SEL R6, R14, RZ, P2 ;  /* 0x000000ff0e067207 */ /* 0x002fca0001000000 */
        /* <DEDUP_REMOVED lines=11> */
.L_x_11349:
[----:B------:R-:W-:Y:S02]  /*14590*/  ULDC UR4, c[0x0][0xc38] ;  /* 0x00030e0000047ab9 */ /* 0x000fe40000000800 */
[----:B------:R-:W-:-:S04]  /*145a0*/  IMAD.U32 R16, RZ, RZ, UR4 ;  /* 0x00000004ff107e24 */ /* 0x000fc8000f8e00ff */
[----:B-1----:R-:W-:-:S04]  /*145b0*/  IMAD R5, R14, R16, RZ ;  /* 0x000000100e057224 */ /* 0x002fc800078e02ff */
[----:B------:R-:W-:-:S05]  /*145c0*/  IMAD.IADD R4, R4, 0x1, R5 ;  /* 0x0000000104047824 */ /* 0x000fca00078e0205 */
[----:B------:R-:W-:-:S13]  /*145d0*/  ISETP.GT.AND P6, PT, R4, R0, PT ;  /* 0x000000000400720c */ /* 0x000fda0003fc4270 */
[----:B------:R-:W-:Y:S05]  /*145e0*/  @P6 BRA `(.L_x_11259) ;  /* 0x00000000009c6947 */ /* 0x000fea0003800000 */
.L_x_11264:
[----:B------:R-:W1:Y:S01]  /*145f0*/  LDC R6, c[0x0][0xc3c] ;  /* 0x00030f00ff067b82 */ /* 0x000e620000000800 */
[----:B------:R-:W-:-:S05]  /*14600*/  VIADD R19, R19, 0x1f ;  /* 0x0000001f13137836 */ /* 0x000fca0000000000 */
[----:B-1----:R-:W-:-:S13]  /*14610*/  ISETP.GE.AND P6, PT, R19, R6, PT ;  /* 0x000000061300720c */ /* 0x002fda0003fc6270 */
[----:B------:R-:W-:Y:S05]  /*14620*/  @P6 BRA `(.L_x_11260) ;  /* 0x0000000400446947 */ /* 0x000fea0003800000 */
[----:B------:R-:W1:Y:S01]  /*14630*/  S2R R2, SR_TID.X ;  /* 0x0000000000027919 */ /* 0x000e620000002100 */
[----:B------:R-:W-:Y:S01]  /*14640*/  BSSY B0, `(.L_x_11261) ;  /* 0x0000009000007945 */ /* 0x000fe20003800000 */
[----:B-1----:R-:W-:-:S05]  /*14650*/  LOP3.LUT R2, R2, 0x1f, RZ, 0xc0, !PT ;  /* 0x0000001f02027812 */ /* 0x002fca00078ec0ff */
[----:B------:R-:W-:Y:S02]  /*14660*/  IMAD.IADD R5, R19, 0x1, R2 ;  /* 0x0000000113057824 */ /* 0x000fe400078e0202 */
[----:B------:R-:W-:-:S03]  /*14670*/  IMAD.MOV.U32 R2, RZ, RZ, RZ ;  /* 0x000000ffff027224 */ /* 0x000fc600078e00ff */
[----:B------:R-:W-:-:S13]  /*14680*/  ISETP.GE.OR P6, PT, R5, R6, !P0 ;  /* 0x000000060500720c */ /* 0x000fda00047c6670 */
[----:B------:R-:W-:Y:S05]  /*14690*/  @P6 BRA `(.L_x_11262) ;  /* 0x00000000000c6947 */ /* 0x000fea0003800000 */
[----:B0-----:R-:W0:Y:S02]  /*146a0*/  LDC.64 R2, c[0x0][0xc80] ;  /* 0x00032000ff027b82 */ /* 0x001e240000000a00 */
[----:B0-----:R-:W-:-:S06]  /*146b0*/  IMAD.WIDE R2, R5, 0x4, R2 ;  /* 0x0000000405027825 */ /* 0x001fcc00078e0202 */
[----:B------:R1:W5:Y:S02]  /*146c0*/  LDG.E R2, desc[UR40][R2.64] ;  /* 0x0000002802027981 */ /* 0x000364000c1e1900 */
.L_x_11262:
[----:B------:R-:W-:Y:S05]  /*146d0*/  BSYNC B0 ;  /* 0x0000000000007941 */ /* 0x000fea0003800000 */
.L_x_11261:
[----:B------:R-:W-:-:S03]  /*146e0*/  UMOV UR4, 0xffffffff ;  /* 0xffffffff00047882 */ /* 0x000fc60000000000 */
[----:B------:R-:W-:Y:S05]  /*146f0*/  BRA.DIV UR4, `(.L_x_11263) ;  /* 0x0000002204d07947 */ /* 0x000fea000b800000 */
[----:B-----5:R-:W2:Y:S02]  /*14700*/  SHFL.UP PT, R14, R2, 0x1, RZ ;  /* 0x04200000020e7989 */ /* 0x020ea400000e00ff */
[----:B--2---:R-:W-:-:S04]  /*14710*/  SEL R13, R14, RZ, P1 ;  /* 0x000000ff0e0d7207 */ /* 0x004fc80000800000 */
[----:B------:R-:W-:-:S05]  /*14720*/  IADD3 R13, R2, R13, RZ ;  /* 0x0000000d020d7210 */ /* 0x000fca0007ffe0ff */
[----:B------:R-:W2:Y:S02]  /*14730*/  SHFL.UP PT, R14, R13, 0x2, RZ ;  /* 0x044000000d0e7989 */ /* 0x000ea400000e00ff */
[----:B--2---:R-:W-:-:S05]  /*14740*/  SEL R14, R14, RZ, P2 ;  /* 0x000000ff0e0e7207 */ /* 0x004fca0001000000 */
[----:B------:R-:W-:-:S05]  /*14750*/  IMAD.IADD R5, R13, 0x1, R14 ;  /* 0x000000010d057824 */ /* 0x000fca00078e020e */
        /* <DEDUP_REMOVED lines=8> */
[----:B01----:R-:W-:-:S05]  /*147e0*/  IMAD.IADD R3, R7, 0x1, R14 ;  /* 0x0000000107037824 */ /* 0x003fca00078e020e */
[----:B------:R0:W1:Y:S02]  /*147f0*/  SHFL.IDX PT, R14, R3, 0x1f, 0x1f ;  /* 0x03e01f00030e7f89 */ /* 0x00006400000e0000 */
.L_x_11357:
[----:B------:R-:W-:Y:S02]  /*14800*/  ULDC UR4, c[0x0][0xc38] ;  /* 0x00030e0000047ab9 */ /* 0x000fe40000000800 */
[----:B------:R-:W-:-:S04]  /*14810*/  IMAD.U32 R16, RZ, RZ, UR4 ;  /* 0x00000004ff107e24 */ /* 0x000fc8000f8e00ff */
[----:B-1----:R-:W-:-:S04]  /*14820*/  IMAD R5, R14, R16, RZ ;  /* 0x000000100e057224 */ /* 0x002fc800078e02ff */
[----:B------:R-:W-:-:S05]  /*14830*/  IMAD.IADD R4, R5, 0x1, R4 ;  /* 0x0000000105047824 */ /* 0x000fca00078e0204 */
[----:B------:R-:W-:-:S13]  /*14840*/  ISETP.GT.AND P6, PT, R4, R0, PT ;  /* 0x000000000400720c */ /* 0x000fda0003fc4270 */
[----:B------:R-:W-:Y:S05]  /*14850*/  @!P6 BRA `(.L_x_11264) ;  /* 0xfffffffc0064e947 */ /* 0x000fea000383ffff */
.L_x_11259:
[----:B------:R-:W-:Y:S01]  /*14860*/  IMAD.IADD R6, R4, 0x1, -R5 ;  /* 0x0000000104067824 */ /* 0x000fe200078e0a05 */
[----:B------:R-:W-:-:S03]  /*14870*/  UMOV UR4, 0xffffffff ;  /* 0xffffffff00047882 */ /* 0x000fc60000000000 */
[----:B------:R-:W-:-:S05]  /*14880*/  IMAD R5, R3, R16, R6 ;  /* 0x0000001003057224 */ /* 0x000fca00078e0206 */
[----:B------:R-:W-:Y:S01]  /*14890*/  ISETP.GT.AND P6, PT, R5, R0, PT ;  /* 0x000000000500720c */ /* 0x000fe20003fc4270 */
[----:B------:R-:W-:-:S12]  /*148a0*/  BRA.DIV UR4, `(.L_x_11265) ;  /* 0x0000002604207947 */ /* 0x000fd8000b800000 */
[----:B------:R-:W-:-:S04]  /*148b0*/  VOTE.ANY R5, PT, !P6 ;  /* 0x0000000000057806 */ /* 0x000fc800070e0100 */
[----:B------:R-:W1:Y:S02]  /*148c0*/  POPC R4, R5 ;  /* 0x0000000500047309 */ /* 0x000e640000000000 */
[----:B-1----:R1:W2:Y:S02]  /*148d0*/  SHFL.IDX PT, R17, R2, R4, 0x1f ;  /* 0x00001f0402117589 */ /* 0x0022a400000e0000 */
.L_x_11361:
[----:B------:R-:W-:Y:S01]  /*148e0*/  ISETP.NE.AND P0, PT, R5, RZ, PT ;  /* 0x000000ff0500720c */ /* 0x000fe20003f05270 */
[----:B------:R-:W-:-:S12]  /*148f0*/  IMAD.MOV.U32 R14, RZ, RZ, RZ ;  /* 0x000000ffff0e7224 */ /* 0x000fd800078e00ff */
[----:B------:R-:W-:Y:S05]  /*14900*/  @!P0 BRA `(.L_x_11266) ;  /* 0x0000000000108947 */ /* 0x000fea0003800000 */
[----:B------:R-:W-:Y:S01]  /*14910*/  UMOV UR4, 0xffffffff ;  /* 0xffffffff00047882 */ /* 0x000fe20000000000 */
[----:B------:R-:W-:Y:S02]  /*14920*/  VIADD R12, R4, 0xffffffff ;  /* 0xffffffff040c7836 */ /* 0x000fe40000000000 */
[----:B------:R-:W-:Y:S05]  /*14930*/  BRA.DIV UR4, `(.L_x_11267) ;  /* 0x0000002604447947 */ /* 0x000fea000b800000 */
[----:B------:R3:W4:Y:S02]  /*14940*/  SHFL.IDX PT, R14, R3, R12, 0x1f ;  /* 0x00001f0c030e7589 */ /* 0x00072400000e0000 */
.L_x_11266:
[-C--:B--2---:R-:W-:Y:S01]  /*14950*/  IABS R5, R17.reuse ;  /* 0x0000001100057213 */ /* 0x084fe20000000000 */
[----:B----4-:R-:W-:Y:S01]  /*14960*/  IMAD R16, R14, R16, R6 ;  /* 0x000000100e107224 */ /* 0x010fe200078e0206 */
[----:B------:R-:W-:Y:S01]  /*14970*/  IABS R8, R17 ;  /* 0x0000001100087213 */ /* 0x000fe20000000000 */
[----:B------:R-:W-:Y:S01]  /*14980*/  IMAD.IADD R19, R4, 0x1, R19 ;  /* 0x0000000104137824 */ /* 0x000fe200078e0213 */
[----:B------:R-:W2:Y:S01]  /*14990*/  I2F.RP R6, R5 ;  /* 0x0000000500067306 */ /* 0x000ea20000209400 */
[----:B------:R-:W-:-:S07]  /*149a0*/  IMAD.IADD R0, R0, 0x1, -R16 ;  /* 0x0000000100007824 */ /* 0x000fce00078e0a10 */
[----:B--2---:R-:W2:Y:S02]  /*149b0*/  MUFU.RCP R6, R6 ;  /* 0x0000000600067308 */ /* 0x004ea40000001000 */
[----:B--2---:R-:W-:Y:S02]  /*149c0*/  VIADD R7, R6, 0xffffffe ;  /* 0x0ffffffe06077836 */ /* 0x004fe40000000000 */
[----:B------:R-:W-:-:S04]  /*149d0*/  IMAD.MOV R6, RZ, RZ, -R8 ;  /* 0x000000ffff067224 */ /* 0x000fc800078e0a08 */
[----:B0--3--:R-:W1:Y:S02]  /*149e0*/  F2I.FTZ.U32.TRUNC.NTZ R3, R7 ;  /* 0x0000000700037305 */ /* 0x009e64000021f000 */
[----:B-1----:R-:W-:-:S04]  /*149f0*/  IMAD.MOV R2, RZ, RZ, -R3 ;  /* 0x000000ffff027224 */ /* 0x002fc800078e0a03 */
[----:B------:R-:W-:Y:S02]  /*14a00*/  IMAD R9, R2, R5, RZ ;  /* 0x0000000502097224 */ /* 0x000fe400078e02ff */
[----:B------:R-:W-:-:S04]  /*14a10*/  IMAD.MOV.U32 R2, RZ, RZ, RZ ;  /* 0x000000ffff027224 */ /* 0x000fc800078e00ff */
[----:B------:R-:W-:Y:S01]  /*14a20*/  IMAD.HI.U32 R2, R3, R9, R2 ;  /* 0x0000000903027227 */ /* 0x000fe200078e0002 */
        /* <DEDUP_REMOVED lines=17> */
.L_x_11260:
[----:B------:R-:W-:Y:S01]  /*14b40*/  UMOV UR4, URZ ;  /* 0x0000003f00047c82 */ /* 0x000fe20008000000 */
[----:B------:R-:W-:Y:S01]  /*14b50*/  UMOV UR5, URZ ;  /* 0x0000003f00057c82 */ /* 0x000fe20008000000 */
[----:B------:R-:W-:Y:S01]  /*14b60*/  ULDC UR6, c[0x0][0xc3c] ;  /* 0x00030f0000067ab9 */ /* 0x000fe20000000800 */
[----:B------:R-:W-:Y:S02]  /*14b70*/  IMAD.MOV.U32 R16, RZ, RZ, R0 ;  /* 0x000000ffff107224 */ /* 0x000fe400078e0000 */
[----:B------:R-:W-:Y:S02]  /*14b80*/  IMAD.U32 R17, RZ, RZ, UR4 ;  /* 0x00000004ff117e24 */ /* 0x000fe4000f8e00ff */
[----:B------:R-:W-:Y:S02]  /*14b90*/  IMAD.U32 R18, RZ, RZ, UR5 ;  /* 0x00000005ff127e24 */ /* 0x000fe4000f8e00ff */
[----:B------:R-:W-:-:S07]  /*14ba0*/  IMAD.U32 R19, RZ, RZ, UR6 ;  /* 0x00000006ff137e24 */ /* 0x000fce000f8e00ff */
.L_x_11268:
[----:B------:R-:W1:Y:S01]  /*14bb0*/  S2R R0, SR_TID.X ;  /* 0x0000000000007919 */ /* 0x000e620000002100 */
[----:B------:R-:W-:Y:S05]  /*14bc0*/  WARPSYNC.ALL ;  /* 0x0000000000007948 */ /* 0x000fea0003800000 */
[----:B------:R-:W-:Y:S01]  /*14bd0*/  BAR.SYNC.DEFER_BLOCKING 0x4, 0x200 ;  /* 0x0108000000007b1d */ /* 0x000fe20000010000 */
[----:B-1----:R-:W-:-:S04]  /*14be0*/  LOP3.LUT R0, R0, 0x1f, RZ, 0xc0, !PT ;  /* 0x0000001f00007812 */ /* 0x002fc800078ec0ff */
[----:B------:R-:W-:-:S13]  /*14bf0*/  ISETP.NE.AND P0, PT, R0, RZ, PT ;  /* 0x000000ff0000720c */ /* 0x000fda0003f05270 */
[----:B0-----:R-:W0:Y:S01]  /*14c00*/  @!P0 S2R R3, SR_CgaCtaId ;  /* 0x0000000000038919 */ /* 0x001e220000008800 */
[----:B------:R-:W-:-:S04]  /*14c10*/  @!P0 MOV R0, 0x400 ;  /* 0x0000040000008802 */ /* 0x000fc80000000f00 */
[----:B0-----:R-:W-:-:S05]  /*14c20*/  @!P0 LEA R22, R3, R0, 0x18 ;  /* 0x0000000003168211 */ /* 0x001fca00078ec0ff */
[----:B------:R4:W-:Y:S01]  /*14c30*/  @!P0 STS.128 [R22+0x132d0], R16 ;  /* 0x0132d01016008388 */ /* 0x0009e20000000c00 */
[----:B------:R-:W-:Y:S06]  /*14c40*/  BAR.ARV 0x5, 0x200 ;  /* 0x0148000000007b1d */ /* 0x000fec0000002000 */
.L_x_11257:
[----:B------:R-:W-:Y:S02]  /*14c50*/  ULDC UR4, c[0x0][0xc3c] ;  /* 0x00030f0000047ab9 */ /* 0x000fe40000000800 */
[----:B---3--:R-:W-:-:S13]  /*14c60*/  ISETP.GE.AND P0, PT, R19, UR4, PT ;  /* 0x0000000413007c0c */ /* 0x008fda000bf06270 */
[----:B------:R-:W-:Y:S05]  /*14c70*/  @!P0 BRA `(.L_x_11269) ;  /* 0xffffffb4001c8947 */ /* 0x000fea000383ffff */
[----:B------:R-:W-:Y:S05]  /*14c80*/  BSYNC B7 ;  /* 0x0000000000077941 */ /* 0x000fea0003800000 */
.L_x_11167:
[----:B--2---:R-:W2:Y:S01]  /*14c90*/  LDL.LU R0, [R1+0x44] ;  /* 0x0000440001007983 */ /* 0x004ea20000300800 */
[----:B------:R-:W-:Y:S01]  /*14ca0*/  BSSY B0, `(.L_x_11270) ;  /* 0x000000b000007945 */ /* 0x000fe20003800000 */
[----:B------:R-:W3:Y:S01]  /*14cb0*/  S2R R5, SR_CgaCtaId ;  /* 0x0000000000057919 */ /* 0x000ee20000008800 */
[----:B--2---:R-:W-:-:S04]  /*14cc0*/  IADD3 R0, R0, 0x1, RZ ;  /* 0x0000000100007810 */ /* 0x004fc80007ffe0ff */
[----:B0-----:R-:W-:-:S04]  /*14cd0*/  LEA.HI R2, R0, R0, RZ, 0x1 ;  /* 0x0000000000027211 */ /* 0x001fc800078f08ff */
[----:B------:R-:W-:Y:S02]  /*14ce0*/  LOP3.LUT R3, R2, 0xfffffffe, RZ, 0xc0, !PT ;  /* 0xfffffffe02037812 */ /* 0x000fe400078ec0ff */
[----:B------:R-:W-:-:S03]  /*14cf0*/  MOV R2, 0x400 ;  /* 0x0000040000027802 */ /* 0x000fc60000000f00 */
[----:B------:R-:W-:Y:S01]  /*14d00*/  IMAD.IADD R0, R0, 0x1, -R3 ;  /* 0x0000000100007824 */ /* 0x000fe200078e0a03 */
[----:B---3--:R-:W-:-:S04]  /*14d10*/  LEA R8, R5, R2, 0x18 ;  /* 0x0000000205087211 */ /* 0x008fc800078ec0ff */
[----:B------:R-:W-:-:S04]  /*14d20*/  SHF.L.U32 R0, R0, 0x1f, RZ ;  /* 0x0000001f00007819 */ /* 0x000fc800000006ff */
[----:B------:R-:W0:Y:S02]  /*14d30*/  SYNCS.PHASECHK.TRANS64.TRYWAIT P0, [R8+URZ+0x13220], R0 ;  /* 0x01322000080075a7 */ /* 0x000e24000800017f */
[----:B0-----:R-:W-:Y:S05]  /*14d40*/  @!P0 BRA `(.L_x_11271) ;  /* 0x0000002000648947 */ /* 0x001fea0003800000 */
.L_x_11364:
[----:B------:R-:W-:Y:S05]  /*14d50*/  BSYNC B0 ;  /* 0x0000000000007941 */ /* 0x000fea0003800000 */
.L_x_11270:
[----:B------:R-:W-:-:S03]  /*14d60*/  UMOV UR4, 0xffffffff ;  /* 0xffffffff00047882 */ /* 0x000fc60000000000 */
[----:B------:R-:W-:Y:S05]  /*14d70*/  BRA.DIV UR4, `(.L_x_11272) ;  /* 0x00000022046c7947 */ /* 0x000fea000b800000 */
[----:B0-----:R-:W0:Y:S02]  /*14d80*/  S2R R0, SR_TID.X ;  /* 0x0000000000007919 */ /* 0x001e240000002100 */
[----:B0-----:R-:W-:-:S04]  /*14d90*/  SHF.R.U32.HI R0, RZ, 0x5, R0 ;  /* 0x00000005ff007819 */ /* 0x001fc80000011600 */
[----:B------:R-:W-:-:S05]  /*14da0*/  LOP3.LUT R0, R0, 0x3, RZ, 0xc0, !PT ;  /* 0x0000000300007812 */ /* 0x000fca00078ec0ff */
[----:B------:R0:W2:Y:S02]  /*14db0*/  SHFL.IDX PT, R14, R0, RZ, 0x1f ;  /* 0x00001fff000e7589 */ /* 0x0000a400000e0000 */
.L_x_11367:
[----:B--2---:R-:W-:-:S13]  /*14dc0*/  ISETP.NE.AND P0, PT, R14, RZ, PT ;  /* 0x000000ff0e00720c */ /* 0x004fda0003f05270 */
[----:B------:R-:W-:Y:S05]  /*14dd0*/  @P0 BRA `(.L_x_11060) ;  /* 0x0000000000a40947 */ /* 0x000fea0003800000 */
[----:B------:R-:W-:-:S03]  /*14de0*/  UMOV UR4, 0xffffffff ;  /* 0xffffffff00047882 */ /* 0x000fc60000000000 */
[----:B------:R-:W-:Y:S05]  /*14df0*/  BRA.DIV UR4, `(.L_x_11273) ;  /* 0x0000002204807947 */ /* 0x000fea000b800000 */
[----:B------:R-:W-:-:S13]  /*14e00*/  ELECT P6, URZ, PT ;  /* 0x00000000003f782f */ /* 0x000fda00038c0000 */
.L_x_11370:
[----:B------:R-:W-:Y:S05]  /*14e10*/  @!P6 BRA `(.L_x_11060) ;  /* 0x000000000094e947 */ /* 0x000fea0003800000 */
[----:B0-----:R-:W2:Y:S02]  /*14e20*/  LDL.LU R0, [R1+0x38] ;  /* 0x0000380001007983 */ /* 0x001ea40000300800 */
[----:B--2---:R-:W-:-:S04]  /*14e30*/  LOP3.LUT R0, R0, 0x2, RZ, 0xfc, !PT ;  /* 0x0000000200007812 */ /* 0x004fc800078efcff */
[----:B------:R-:W-:-:S13]  /*14e40*/  ISETP.NE.AND P0, PT, R0, 0x3, PT ;  /* 0x000000030000780c */ /* 0x000fda0003f05270 */
[----:B------:R-:W-:Y:S05]  /*14e50*/  @!P0 BRA `(.L_x_11274) ;  /* 0x0000000000048947 */ /* 0x000fea0003800000 */
[----:B------:R-:W-:Y:S01]  /*14e60*/  BPT.TRAP 0x1 ;  /* 0x000000040000795c */ /* 0x000fe20000300000 */
.L_x_11274:
[----:B------:R-:W-:Y:S01]  /*14e70*/  VIADD R0, R8, 0x13240 ;  /* 0x0001324008007836 */ /* 0x000fe20000000000 */
[----:B------:R-:W-:Y:S01]  /*14e80*/  SHF.L.U32 R3, R29, 0x1f, RZ ;  /* 0x0000001f1d037819 */ /* 0x000fe200000006ff */
[C---:B------:R-:W-:Y:S02]  /*14e90*/  VIADD R2, R27.reuse, 0x1 ;  /* 0x000000011b027836 */ /* 0x040fe40000000000 */
[----:B-1----:R-:W-:-:S03]  /*14ea0*/  IMAD R6, R27, 0x8, R0 ;  /* 0x000000081b067824 */ /* 0x002fc600078e0200 */
        /* <DEDUP_REMOVED lines=8> */
.L_x_11371:
[----:B------:R-:W1:Y:S02]  /*14f30*/  SYNCS.PHASECHK.TRANS64.TRYWAIT P1, [R7+URZ], R0 ;  /* 0x00000000070075a7 */ /* 0x000e64000802017f */
[----:B-1----:R-:W-:Y:S05]  /*14f40*/  @!P1 BRA `(.L_x_11276) ;  /* 0x0000002000609947 */ /* 0x002fea0003800000 */
.L_x_11372:
[----:B------:R-:W-:Y:S05]  /*14f50*/  @!P0 BRA `(.L_x_11277) ;  /* 0x0000000000048947 */ /* 0x000fea0003800000 */
[----:B------:R-:W-:Y:S01]  /*14f60*/  BPT.TRAP 0x1 ;  /* 0x000000040000795c */ /* 0x000fe20000300000 */
.L_x_11277:
[----:B------:R-:W-:-:S04]  /*14f70*/  IMAD R2, R27, 0x8, R8 ;  /* 0x000000081b027824 */ /* 0x000fc800078e0208 */
[----:B------:R-:W2:Y:S02]  /*14f80*/  SYNCS.PHASECHK.TRANS64.TRYWAIT P1, [R2+URZ+0x13260], R3 ;  /* 0x01326003020075a7 */ /* 0x000ea4000802017f */
[----:B--2---:R-:W-:Y:S05]  /*14f90*/  @!P1 BRA `(.L_x_11278) ;  /* 0x0000002000609947 */ /* 0x004fea0003800000 */
.L_x_11373:
[----:B------:R-:W-:Y:S05]  /*14fa0*/  @!P0 BRA `(.L_x_11279) ;  /* 0x0000000000048947 */ /* 0x000fea0003800000 */
[----:B------:R-:W-:Y:S01]  /*14fb0*/  BPT.TRAP 0x1 ;  /* 0x000000040000795c */ /* 0x000fe20000300000 */
.L_x_11279:
[----:B------:R-:W-:-:S04]  /*14fc0*/  IMAD R5, R5, 0x8, R8 ;  /* 0x0000000805057824 */ /* 0x000fc800078e0208 */
[----:B------:R-:W3:Y:S02]  /*14fd0*/  SYNCS.PHASECHK.TRANS64.TRYWAIT P1, [R5+URZ+0x13260], R0 ;  /* 0x01326000050075a7 */ /* 0x000ee4000802017f */
[----:B---3--:R-:W-:Y:S05]  /*14fe0*/  @!P1 BRA `(.L_x_11280) ;  /* 0x0000002000609947 */ /* 0x008fea0003800000 */
.L_x_11374:
[----:B------:R-:W-:Y:S05]  /*14ff0*/  @!P0 BRA `(.L_x_11281) ;  /* 0x0000000000048947 */ /* 0x000fea0003800000 */
[----:B------:R-:W-:Y:S01]  /*15000*/  BPT.TRAP 0x1 ;  /* 0x000000040000795c */ /* 0x000fe20000300000 */
.L_x_11281:
[----:B------:R-:W5:Y:S02]  /*15010*/  SYNCS.PHASECHK.TRANS64.TRYWAIT P0, [R2+URZ+0x13280], R3 ;  /* 0x01328003020075a7 */ /* 0x000f64000800017f */
[----:B-----5:R-:W-:Y:S05]  /*15020*/  @!P0 BRA `(.L_x_11282) ;  /* 0x0000002000648947 */ /* 0x020fea0003800000 */
.L_x_11283:
[----:B------:R0:W0:Y:S02]  /*15030*/  SYNCS.PHASECHK.TRANS64.TRYWAIT P0, [R5+URZ+0x13280], R0 ;  /* 0x01328000050075a7 */ /* 0x000024000800017f */
[----:B0-----:R-:W-:Y:S05]  /*15040*/  @!P0 NANOSLEEP.SYNCS 0x989680 ;  /* 0x009896800000895d */ /* 0x001fea0003900000 */
[----:B------:R-:W0:Y:S02]  /*15050*/  @!P0 SYNCS.PHASECHK.TRANS64 P0, [R5+URZ+0x13280], R0 ;  /* 0x01328000050085a7 */ /* 0x000e24000800007f */
[----:B0-----:R-:W-:Y:S05]  /*15060*/  @!P0 BRA `(.L_x_11283) ;  /* 0xfffffffc00f08947 */ /* 0x001fea000383ffff */
.L_x_11060:
[----:B------:R-:W-:Y:S05]  /*15070*/  BSYNC B8 ;  /* 0x0000000000087941 */ /* 0x000fea0003800000 */
.L_x_11057:
[----:B------:R-:W-:Y:S05]  /*15080*/  EXIT ;  /* 0x000000000000794d */ /* 0x000fea0003800000 */
.L_x_11076:
[----:B0-----:R0:W1:Y:S02]  /*15090*/  SYNCS.PHASECHK.TRANS64.TRYWAIT P5, [R74+URZ+0x13290], R75 ;  /* 0x0132904b4a0075a7 */ /* 0x00106400080a017f */
[----:B-1----:R-:W-:Y:S05]  /*150a0*/  @!P5 NANOSLEEP.SYNCS 0x989680 ;  /* 0x009896800000d95d */ /* 0x002fea0003900000 */
[----:B------:R-:W1:Y:S02]  /*150b0*/  @!P5 SYNCS.PHASECHK.TRANS64 P5, [R74+URZ+0x13290], R75 ;  /* 0x0132904b4a00d5a7 */ /* 0x000e6400080a007f */
[----:B-1----:R-:W-:Y:S05]  /*150c0*/  @!P5 BRA `(.L_x_11076) ;  /* 0xfffffffc00f0d947 */ /* 0x002fea000383ffff */
[----:B------:R-:W-:Y:S05]  /*150d0*/  BRA `(.L_x_11284) ;  /* 0xfffffed4005c7947 */ /* 0x000fea000383ffff */
.L_x_11086:
[----:B-1----:R1:W2:Y:S02]  /*150e0*/  SYNCS.PHASECHK.TRANS64.TRYWAIT P5, [R74+URZ+0x13290], R75 ;  /* 0x0132904b4a0075a7 */ /* 0x0022a400080a017f */
[----:B--2---:R-:W-:Y:S05]  /*150f0*/  @!P5 NANOSLEEP.SYNCS 0x989680 ;  /* 0x009896800000d95d */ /* 0x004fea0003900000 */
[----:B------:R-:W2:Y:S02]  /*15100*/  @!P5 SYNCS.PHASECHK.TRANS64 P5, [R74+URZ+0x13290], R75 ;  /* 0x0132904b4a00d5a7 */ /* 0x000ea400080a007f */
[----:B--2---:R-:W-:Y:S05]  /*15110*/  @!P5 BRA `(.L_x_11086) ;  /* 0xfffffffc00f0d947 */ /* 0x004fea000383ffff */
[----:B------:R-:W-:Y:S05]  /*15120*/  BRA `(.L_x_11285) ;  /* 0xfffffee400a07947 */ /* 0x000fea000383ffff */
.L_x_11091:
[----:B0-----:R0:W1:Y:S02]  /*15130*/  SYNCS.PHASECHK.TRANS64.TRYWAIT P1, [R74+URZ+0x13290], R75 ;  /* 0x0132904b4a0075a7 */ /* 0x001064000802017f */
[----:B-1----:R-:W-:Y:S05]  /*15140*/  @!P1 NANOSLEEP.SYNCS 0x989680 ;  /* 0x009896800000995d */ /* 0x002fea0003900000 */
[----:B------:R-:W1:Y:S02]  /*15150*/  @!P1 SYNCS.PHASECHK.TRANS64 P1, [R74+URZ+0x13290], R75 ;  /* 0x0132904b4a0095a7 */ /* 0x000e64000802007f */
[----:B-1----:R-:W-:Y:S05]  /*15160*/  @!P1 BRA `(.L_x_11091) ;  /* 0xfffffffc00f09947 */ /* 0x002fea000383ffff */
[----:B------:R-:W-:Y:S05]  /*15170*/  BRA `(.L_x_11286) ;  /* 0xfffffef400c87947 */ /* 0x000fea000383ffff */
.L_x_11095:
[----:B------:R0:W0:Y:S02]  /*15180*/  SYNCS.PHASECHK.TRANS64.TRYWAIT P0, [R74+URZ+0x132b0], R75 ;  /* 0x0132b04b4a0075a7 */ /* 0x000024000800017f */
[----:B0-----:R-:W-:Y:S05]  /*15190*/  @!P0 NANOSLEEP.SYNCS 0x989680 ;  /* 0x009896800000895d */ /* 0x001fea0003900000 */
[----:B------:R-:W0:Y:S02]  /*151a0*/  @!P0 SYNCS.PHASECHK.TRANS64 P0, [R74+URZ+0x132b0], R75 ;  /* 0x0132b04b4a0085a7 */ /* 0x000e24000800007f */
[----:B0-----:R-:W-:Y:S05]  /*151b0*/  @!P0 BRA `(.L_x_11095) ;  /* 0xfffffffc00f08947 */ /* 0x001fea000383ffff */
[----:B------:R-:W-:Y:S05]  /*151c0*/  BRA `(.L_x_11287) ;  /* 0xfffffef800287947 */ /* 0x000fea000383ffff */
.L_x_11113:
        /* <DEDUP_REMOVED lines=8> */
.L_x_11289:
[----:B------:R-:W-:Y:S05]  /*15250*/  BSYNC B1 ;  /* 0x0000000000017941 */ /* 0x000fea0003800000 */
.L_x_11288:
        /* <DEDUP_REMOVED lines=8> */
.L_x_11290:
[----:B------:R-:W-:Y:S02]  /*152e0*/  IMAD.MOV.U32 R13, RZ, RZ, R30 ;  /* 0x000000ffff0d7224 */ /* 0x000fe400078e001e */
[----:B------:R-:W-:-:S07]  /*152f0*/  IMAD.MOV.U32 R27, RZ, RZ, R14 ;  /* 0x000000ffff1b7224 */ /* 0x000fce00078e000e */
[----:B------:R-:W-:Y:S05]  /*15300*/  WARPSYNC.COLLECTIVE R15, `(.L_x_11291) ;  /* 0x000000000f087348 */ /* 0x000fea0003c00000 */
[----:B------:R0:W1:Y:S02]  /*15310*/  SHFL.IDX P6, R14, R13, R12, R11 ;  /* 0x0000000c0d0e7389 */ /* 0x00006400000c000b */
[----:B01----:R-:W-:Y:S01]  /*15320*/  ENDCOLLECTIVE ;  /* 0x000000000000791b */ /* 0x003fe20003800000 */
.L_x_11291:
[----:B------:R-:W-:Y:S02]  /*15330*/  IMAD.MOV.U32 R13, RZ, RZ, R24 ;  /* 0x000000ffff0d7224 */ /* 0x000fe400078e0018 */
[----:B------:R-:W-:-:S07]  /*15340*/  IMAD.MOV.U32 R3, RZ, RZ, R14 ;  /* 0x000000ffff037224 */ /* 0x000fce00078e000e */
[----:B------:R-:W-:Y:S05]  /*15350*/  WARPSYNC.COLLECTIVE R15, `(.L_x_11292) ;  /* 0x000000000f087348 */ /* 0x000fea0003c00000 */
[----:B------:R0:W1:Y:S02]  /*15360*/  SHFL.IDX P6, R14, R13, R12, R11 ;  /* 0x0000000c0d0e7389 */ /* 0x00006400000c000b */
[----:B01----:R-:W-:Y:S01]  /*15370*/  ENDCOLLECTIVE ;  /* 0x000000000000791b */ /* 0x003fe20003800000 */
.L_x_11292:
[----:B------:R-:W-:Y:S05]  /*15380*/  BRA `(.L_x_11293) ;  /* 0xffffff0000f07947 */ /* 0x000fea000383ffff */
.L_x_11117:
[----:B-1----:R1:W3:Y:S02]  /*15390*/  SYNCS.PHASECHK.TRANS64.TRYWAIT P0, [R16+URZ+0x13200], R25 ;  /* 0x01320019100075a7 */ /* 0x0022e4000800017f */
[----:B---3--:R-:W-:Y:S05]  /*153a0*/  @!P0 NANOSLEEP.SYNCS 0x989680 ;  /* 0x009896800000895d */ /* 0x008fea0003900000 */
[----:B------:R-:W3:Y:S02]  /*153b0*/  @!P0 SYNCS.PHASECHK.TRANS64 P0, [R16+URZ+0x13200], R25 ;  /* 0x01320019100085a7 */ /* 0x000ee4000800007f */
[----:B---3--:R-:W-:Y:S05]  /*153c0*/  @!P0 BRA `(.L_x_11117) ;  /* 0xfffffffc00f08947 */ /* 0x008fea000383ffff */
[----:B------:R-:W-:Y:S05]  /*153d0*/  BRA `(.L_x_11294) ;  /* 0xffffff0400887947 */ /* 0x000fea000383ffff */
.L_x_11121:
        /* <DEDUP_REMOVED lines=8> */
.L_x_11296:
[----:B------:R-:W-:Y:S05]  /*15460*/  BSYNC B1 ;  /* 0x0000000000017941 */ /* 0x000fea0003800000 */
.L_x_11295:
        /* <DEDUP_REMOVED lines=8> */
.L_x_11297:
[----:B------:R-:W-:Y:S02]  /*154f0*/  IMAD.MOV.U32 R13, RZ, RZ, R30 ;  /* 0x000000ffff0d7224 */ /* 0x000fe400078e001e */
[----:B------:R-:W-:-:S07]  /*15500*/  IMAD.MOV.U32 R27, RZ, RZ, R14 ;  /* 0x000000ffff1b7224 */ /* 0x000fce00078e000e */
[----:B------:R-:W-:Y:S05]  /*15510*/  WARPSYNC.COLLECTIVE R15, `(.L_x_11298) ;  /* 0x000000000f087348 */ /* 0x000fea0003c00000 */
[----:B------:R0:W1:Y:S02]  /*15520*/  SHFL.IDX P6, R14, R13, R12, R11 ;  /* 0x0000000c0d0e7389 */ /* 0x00006400000c000b */
[----:B01----:R-:W-:Y:S01]  /*15530*/  ENDCOLLECTIVE ;  /* 0x000000000000791b */ /* 0x003fe20003800000 */
.L_x_11298:
[----:B------:R-:W-:Y:S02]  /*15540*/  IMAD.MOV.U32 R13, RZ, RZ, R24 ;  /* 0x000000ffff0d7224 */ /* 0x000fe400078e0018 */
[----:B------:R-:W-:-:S07]  /*15550*/  IMAD.MOV.U32 R3, RZ, RZ, R14 ;  /* 0x000000ffff037224 */ /* 0x000fce00078e000e */
[----:B------:R-:W-:Y:S05]  /*15560*/  WARPSYNC.COLLECTIVE R15, `(.L_x_11299) ;  /* 0x000000000f087348 */ /* 0x000fea0003c00000 */
[----:B------:R0:W1:Y:S02]  /*15570*/  SHFL.IDX P6, R14, R13, R12, R11 ;  /* 0x0000000c0d0e7389 */ /* 0x00006400000c000b */
[----:B01----:R-:W-:Y:S01]  /*15580*/  ENDCOLLECTIVE ;  /* 0x000000000000791b */ /* 0x003fe20003800000 */
.L_x_11299:
[----:B------:R-:W-:Y:S05]  /*15590*/  BRA `(.L_x_11300) ;  /* 0xffffff1400387947 */ /* 0x000fea000383ffff */
.L_x_11125:
[----:B-1----:R1:W3:Y:S02]  /*155a0*/  SYNCS.PHASECHK.TRANS64.TRYWAIT P1, [R16+URZ+0x13200], R21 ;  /* 0x01320015100075a7 */ /* 0x0022e4000802017f */
[----:B---3--:R-:W-:Y:S05]  /*155b0*/  @!P1 NANOSLEEP.SYNCS 0x989680 ;  /* 0x009896800000995d */ /* 0x008fea0003900000 */
[----:B------:R-:W3:Y:S02]  /*155c0*/  @!P1 SYNCS.PHASECHK.TRANS64 P1, [R16+URZ+0x13200], R21 ;  /* 0x01320015100095a7 */ /* 0x000ee4000802007f */
[----:B---3--:R-:W-:Y:S05]  /*155d0*/  @!P1 BRA `(.L_x_11125) ;  /* 0xfffffffc00f09947 */ /* 0x008fea000383ffff */
[----:B------:R-:W-:Y:S05]  /*155e0*/  BRA `(.L_x_11301) ;  /* 0xffffff1400b07947 */ /* 0x000fea000383ffff */
.L_x_11129:
[----:B-1----:R1:W4:Y:S02]  /*155f0*/  SYNCS.PHASECHK.TRANS64.TRYWAIT P1, [R3+URZ+0x13230], R6 ;  /* 0x01323006030075a7 */ /* 0x002324000802017f */
[----:B----4-:R-:W-:Y:S05]  /*15600*/  @!P1 NANOSLEEP.SYNCS 0x989680 ;  /* 0x009896800000995d */ /* 0x010fea0003900000 */
[----:B------:R-:W4:Y:S02]  /*15610*/  @!P1 SYNCS.PHASECHK.TRANS64 P1, [R3+URZ+0x13230], R6 ;  /* 0x01323006030095a7 */ /* 0x000f24000802007f */
[----:B----4-:R-:W-:Y:S05]  /*15620*/  @!P1 BRA `(.L_x_11129) ;  /* 0xfffffffc00f09947 */ /* 0x010fea000383ffff */
[----:B------:R-:W-:Y:S05]  /*15630*/  BRA `(.L_x_11128) ;  /* 0xffffff28000c7947 */ /* 0x000fea000383ffff */
.L_x_11136:
[----:B0-----:R0:W1:Y:S02]  /*15640*/  SYNCS.PHASECHK.TRANS64.TRYWAIT P1, [R11+URZ+0x13230], R14 ;  /* 0x0132300e0b0075a7 */ /* 0x001064000802017f */
[----:B-1----:R-:W-:Y:S05]  /*15650*/  @!P1 NANOSLEEP.SYNCS 0x989680 ;  /* 0x009896800000995d */ /* 0x002fea0003900000 */
[----:B------:R-:W1:Y:S02]  /*15660*/  @!P1 SYNCS.PHASECHK.TRANS64 P1, [R11+URZ+0x13230], R14 ;  /* 0x0132300e0b0095a7 */ /* 0x000e64000802007f */
[----:B-1----:R-:W-:Y:S05]  /*15670*/  @!P1 BRA `(.L_x_11136) ;  /* 0xfffffffc00f09947 */ /* 0x002fea000383ffff */
[----:B------:R-:W-:Y:S05]  /*15680*/  BRA `(.L_x_11135) ;  /* 0xffffff5000b07947 */ /* 0x000fea000383ffff */
.L_x_11141:
[----:B-1----:R1:W2:Y:S02]  /*15690*/  SYNCS.PHASECHK.TRANS64.TRYWAIT P1, [R14+URZ+0x13250], R0 ;  /* 0x013250000e0075a7 */ /* 0x0022a4000802017f */
[----:B--2---:R-:W-:Y:S05]  /*156a0*/  @!P1 NANOSLEEP.SYNCS 0x989680 ;  /* 0x009896800000995d */ /* 0x004fea0003900000 */
[----:B------:R-:W2:Y:S02]  /*156b0*/  @!P1 SYNCS.PHASECHK.TRANS64 P1, [R14+URZ+0x13250], R0 ;  /* 0x013250000e0095a7 */ /* 0x000ea4000802007f */
[----:B--2---:R-:W-:Y:S05]  /*156c0*/  @!P1 BRA `(.L_x_11141) ;  /* 0xfffffffc00f09947 */ /* 0x004fea000383ffff */
[----:B------:R-:W-:Y:S05]  /*156d0*/  BRA `(.L_x_11140) ;  /* 0xffffff5800207947 */ /* 0x000fea000383ffff */
.L_x_11148:
[----:B--2---:R2:W3:Y:S02]  /*156e0*/  SYNCS.PHASECHK.TRANS64.TRYWAIT P1, [R8+URZ+0x13250], R3 ;  /* 0x01325003080075a7 */ /* 0x0044e4000802017f */
[----:B---3--:R-:W-:Y:S05]  /*156f0*/  @!P1 NANOSLEEP.SYNCS 0x989680 ;  /* 0x009896800000995d */ /* 0x008fea0003900000 */
[----:B------:R-:W3:Y:S02]  /*15700*/  @!P1 SYNCS.PHASECHK.TRANS64 P1, [R8+URZ+0x13250], R3 ;  /* 0x01325003080095a7 */ /* 0x000ee4000802007f */
[----:B---3--:R-:W-:Y:S05]  /*15710*/  @!P1 BRA `(.L_x_11148) ;  /* 0xfffffffc00f09947 */ /* 0x008fea000383ffff */
[----:B------:R-:W-:Y:S05]  /*15720*/  BRA `(.L_x_11147) ;  /* 0xffffff7400987947 */ /* 0x000fea000383ffff */
.L_x_11173:
        /* <DEDUP_REMOVED lines=11> */
.L_x_11303:
[----:B------:R-:W-:Y:S05]  /*157e0*/  BSYNC B1 ;  /* 0x0000000000017941 */ /* 0x000fea0003800000 */
.L_x_11302:
[----:B------:R-:W-:Y:S05]  /*157f0*/  BRA `(.L_x_11304) ;  /* 0xffffffb000007947 */ /* 0x000fea000383ffff */
.L_x_11175:
[----:B------:R-:W-:Y:S01]  /*15800*/  BSSY B1, `(.L_x_11305) ;  /* 0x0000006000017945 */ /* 0x000fe20003800000 */
[----:B------:R-:W-:-:S07]  /*15810*/  IMAD.MOV.U32 R15, RZ, RZ, -0x1 ;  /* 0xffffffffff0f7424 */ /* 0x000fce00078e00ff */
[----:B0-----:R-:W-:Y:S05]  /*15820*/  WARPSYNC.COLLECTIVE R15, `(.L_x_11306) ;  /* 0x000000000f0c7348 */ /* 0x001fea0003c00000 */
[----:B------:R-:W-:Y:S02]  /*15830*/  ELECT P6, UR62, PT ;  /* 0x00000000003e782f */ /* 0x000fe400038c0000 */
[----:B------:R-:W-:Y:S01]  /*15840*/  MOV R14, UR62 ;  /* 0x0000003e000e7c02 */ /* 0x000fe20008000f00 */
[----:B0-----:R-:W-:Y:S10]  /*15850*/  ENDCOLLECTIVE ;  /* 0x000000000000791b */ /* 0x001ff40003800000 */
.L_x_11306:
[----:B------:R-:W-:Y:S05]  /*15860*/  BSYNC B1 ;  /* 0x0000000000017941 */ /* 0x000fea0003800000 */
.L_x_11305:
[----:B------:R-:W-:Y:S05]  /*15870*/  BRA `(.L_x_11174) ;  /* 0xffffffac00f87947 */ /* 0x000fea000383ffff */
.L_x_11177:
[----:B0-----:R0:W1:Y:S02]  /*15880*/  SYNCS.PHASECHK.TRANS64.TRYWAIT P0, [R22+URZ+0x13220], R5 ;  /* 0x01322005160075a7 */ /* 0x001064000800017f */
[----:B-1----:R-:W-:Y:S05]  /*15890*/  @!P0 NANOSLEEP.SYNCS 0x989680 ;  /* 0x009896800000895d */ /* 0x002fea0003900000 */
[----:B------:R-:W1:Y:S02]  /*158a0*/  @!P0 SYNCS.PHASECHK.TRANS64 P0, [R22+URZ+0x13220], R5 ;  /* 0x01322005160085a7 */ /* 0x000e64000800007f */
[----:B-1----:R-:W-:Y:S05]  /*158b0*/  @!P0 BRA `(.L_x_11177) ;  /* 0xfffffffc00f08947 */ /* 0x002fea000383ffff */
[----:B------:R-:W-:Y:S05]  /*158c0*/  BRA `(.L_x_11307) ;  /* 0xffffffb000087947 */ /* 0x000fea000383ffff */
.L_x_11181:
[----:B0-----:R0:W1:Y:S02]  /*158d0*/  SYNCS.PHASECHK.TRANS64.TRYWAIT P0, [R5+URZ+0x132a0], R6 ;  /* 0x0132a006050075a7 */ /* 0x001064000800017f */
[----:B-1----:R-:W-:Y:S05]  /*158e0*/  @!P0 NANOSLEEP.SYNCS 0x989680 ;  /* 0x009896800000895d */ /* 0x002fea0003900000 */
[----:B------:R-:W1:Y:S02]  /*158f0*/  @!P0 SYNCS.PHASECHK.TRANS64 P0, [R5+URZ+0x132a0], R6 ;  /* 0x0132a006050085a7 */ /* 0x000e64000800007f */
[----:B-1----:R-:W-:Y:S05]  /*15900*/  @!P0 BRA `(.L_x_11181) ;  /* 0xfffffffc00f08947 */ /* 0x002fea000383ffff */
[----:B------:R-:W-:Y:S05]  /*15910*/  BRA `(.L_x_11308) ;  /* 0xffffffb000247947 */ /* 0x000fea000383ffff */
.L_x_11186:
[----:B-1----:R1:W2:Y:S02]  /*15920*/  SYNCS.PHASECHK.TRANS64.TRYWAIT P0, [R5+URZ+0x132c0], R6 ;  /* 0x0132c006050075a7 */ /* 0x0022a4000800017f */
[----:B--2---:R-:W-:Y:S05]  /*15930*/  @!P0 NANOSLEEP.SYNCS 0x989680 ;  /* 0x009896800000895d */ /* 0x004fea0003900000 */
[----:B------:R-:W2:Y:S02]  /*15940*/  @!P0 SYNCS.PHASECHK.TRANS64 P0, [R5+URZ+0x132c0], R6 ;  /* 0x0132c006050085a7 */ /* 0x000ea4000800007f */
[----:B--2---:R-:W-:Y:S05]  /*15950*/  @!P0 BRA `(.L_x_11186) ;  /* 0xfffffffc00f08947 */ /* 0x004fea000383ffff */
[----:B------:R-:W-:Y:S05]  /*15960*/  BRA `(.L_x_11309) ;  /* 0xffffffb000a07947 */ /* 0x000fea000383ffff */
.L_x_11193:
[----:B0-----:R0:W1:Y:S02]  /*15970*/  SYNCS.PHASECHK.TRANS64.TRYWAIT P1, [R5+URZ+0x132a0], R6 ;  /* 0x0132a006050075a7 */ /* 0x001064000802017f */
[----:B-1----:R-:W-:Y:S05]  /*15980*/  @!P1 NANOSLEEP.SYNCS 0x989680 ;  /* 0x009896800000995d */ /* 0x002fea0003900000 */
[----:B------:R-:W1:Y:S02]  /*15990*/  @!P1 SYNCS.PHASECHK.TRANS64 P1, [R5+URZ+0x132a0], R6 ;  /* 0x0132a006050095a7 */ /* 0x000e64000802007f */
[----:B-1----:R-:W-:Y:S05]  /*159a0*/  @!P1 BRA `(.L_x_11193) ;  /* 0xfffffffc00f09947 */ /* 0x002fea000383ffff */
[----:B------:R-:W-:Y:S05]  /*159b0*/  BRA `(.L_x_11310) ;  /* 0xffffffb400687947 */ /* 0x000fea000383ffff */
.L_x_11198:
[----:B-1----:R1:W2:Y:S02]  /*159c0*/  SYNCS.PHASECHK.TRANS64.TRYWAIT P1, [R5+URZ+0x132c0], R6 ;  /* 0x0132c006050075a7 */ /* 0x0022a4000802017f */
[----:B--2---:R-:W-:Y:S05]  /*159d0*/  @!P1 NANOSLEEP.SYNCS 0x989680 ;  /* 0x009896800000995d */ /* 0x004fea0003900000 */
[----:B------:R-:W2:Y:S02]  /*159e0*/  @!P1 SYNCS.PHASECHK.TRANS64 P1, [R5+URZ+0x132c0], R6 ;  /* 0x0132c006050095a7 */ /* 0x000ea4000802007f */
[----:B--2---:R-:W-:Y:S05]  /*159f0*/  @!P1 BRA `(.L_x_11198) ;  /* 0xfffffffc00f09947 */ /* 0x004fea000383ffff */
[----:B------:R-:W-:Y:S05]  /*15a00*/  BRA `(.L_x_11311) ;  /* 0xffffffb400e07947 */ /* 0x000fea000383ffff */
.L_x_11213:
        /* <DEDUP_REMOVED lines=8> */
[----:B01-3--:R-:W-:Y:S05]  /*15a90*/  WARPSYNC.COLLECTIVE R15, `(.L_x_11313) ;  /* 0x000000000f087348 */ /* 0x00bfea0003c00000 */
[----:B------:R2:W4:Y:S02]  /*15aa0*/  SHFL.IDX P6, R14, R13, R12, R11 ;  /* 0x0000000c0d0e7389 */ /* 0x00052400000c000b */
[----:B01234-:R-:W-:Y:S01]  /*15ab0*/  ENDCOLLECTIVE ;  /* 0x000000000000791b */ /* 0x01ffe20003800000 */
.L_x_11313:
[----:B------:R-:W-:Y:S05]  /*15ac0*/  BSYNC B0 ;  /* 0x0000000000007941 */ /* 0x000fea0003800000 */
.L_x_11312:
[----:B------:R-:W-:Y:S05]  /*15ad0*/  BRA `(.L_x_11314) ;  /* 0xffffffc000687947 */ /* 0x000fea000383ffff */
.L_x_11215:
[----:B------:R-:W-:Y:S01]  /*15ae0*/  BSSY B0, `(.L_x_11315) ;  /* 0x0000006000007945 */ /* 0x000fe20003800000 */
[----:B------:R-:W-:-:S07]  /*15af0*/  IMAD.MOV.U32 R15, RZ, RZ, -0x1 ;  /* 0xffffffffff0f7424 */ /* 0x000fce00078e00ff */
[----:B0123--:R-:W-:Y:S05]  /*15b00*/  WARPSYNC.COLLECTIVE R15, `(.L_x_11316) ;  /* 0x000000000f0c7348 */ /* 0x00ffea0003c00000 */
[----:B------:R-:W-:Y:S02]  /*15b10*/  ELECT P6, UR62, PT ;  /* 0x00000000003e782f */ /* 0x000fe400038c0000 */
[----:B------:R-:W-:Y:S01]  /*15b20*/  MOV R14, UR62 ;  /* 0x0000003e000e7c02 */ /* 0x000fe20008000f00 */
[----:B0123--:R-:W-:Y:S10]  /*15b30*/  ENDCOLLECTIVE ;  /* 0x000000000000791b */ /* 0x00fff40003800000 */
.L_x_11316:
[----:B------:R-:W-:Y:S05]  /*15b40*/  BSYNC B0 ;  /* 0x0000000000007941 */ /* 0x000fea0003800000 */
.L_x_11315:
[----:B------:R-:W-:Y:S05]  /*15b50*/  BRA `(.L_x_11317) ;  /* 0xffffffc000707947 */ /* 0x000fea000383ffff */
.L_x_11217:
[----:B--2---:R2:W4:Y:S02]  /*15b60*/  SYNCS.PHASECHK.TRANS64.TRYWAIT P0, [R4+URZ+0x13280], R3 ;  /* 0x01328003040075a7 */ /* 0x004524000800017f */
[----:B----4-:R-:W-:Y:S05]  /*15b70*/  @!P0 NANOSLEEP.SYNCS 0x989680 ;  /* 0x009896800000895d */ /* 0x010fea0003900000 */
[----:B------:R-:W4:Y:S02]  /*15b80*/  @!P0 SYNCS.PHASECHK.TRANS64 P0, [R4+URZ+0x13280], R3 ;  /* 0x01328003040085a7 */ /* 0x000f24000800007f */
[----:B----4-:R-:W-:Y:S05]  /*15b90*/  @!P0 BRA `(.L_x_11217) ;  /* 0xfffffffc00f08947 */ /* 0x010fea000383ffff */
[----:B------:R-:W-:Y:S05]  /*15ba0*/  BRA `(.L_x_11318) ;  /* 0xffffffc000d47947 */ /* 0x000fea000383ffff */
.L_x_11219:
[----:B0-----:R0:W4:Y:S02]  /*15bb0*/  SYNCS.PHASECHK.TRANS64.TRYWAIT P0, [R4+URZ+0x13240], R3 ;  /* 0x01324003040075a7 */ /* 0x001124000800017f */
[----:B----4-:R-:W-:Y:S05]  /*15bc0*/  @!P0 NANOSLEEP.SYNCS 0x989680 ;  /* 0x009896800000895d */ /* 0x010fea0003900000 */
[----:B------:R-:W4:Y:S02]  /*15bd0*/  @!P0 SYNCS.PHASECHK.TRANS64 P0, [R4+URZ+0x13240], R3 ;  /* 0x01324003040085a7 */ /* 0x000f24000800007f */
[----:B----4-:R-:W-:Y:S05]  /*15be0*/  @!P0 BRA `(.L_x_11219) ;  /* 0xfffffffc00f08947 */ /* 0x010fea000383ffff */
[----:B------:R-:W-:Y:S05]  /*15bf0*/  BRA `(.L_x_11319) ;  /* 0xffffffc400287947 */ /* 0x000fea000383ffff */
.L_x_11223:
[----:B------:R-:W2:Y:S01]  /*15c00*/  LDL.LU R11, [R1+0x3c] ;  /* 0x00003c00010b7983 */ /* 0x000ea20000300800 */
[----:B------:R-:W-:Y:S02]  /*15c10*/  IMAD.MOV.U32 R13, RZ, RZ, R4 ;  /* 0x000000ffff0d7224 */ /* 0x000fe400078e0004 */
[----:B------:R-:W-:Y:S02]  /*15c20*/  IMAD.MOV.U32 R12, RZ, RZ, RZ ;  /* 0x000000ffff0c7224 */ /* 0x000fe400078e00ff */
[----:B------:R-:W-:Y:S02]  /*15c30*/  IMAD.MOV.U32 R15, RZ, RZ, -0x1 ;  /* 0xffffffffff0f7424 */ /* 0x000fe400078e00ff */
[----:B------:R-:W-:-:S05]  /*15c40*/  IMAD R17, R17, 0xc0, R21 ;  /* 0x000000c011117824 */ /* 0x000fca00078e0215 */
[----:B------:R-:W-:Y:S01]  /*15c50*/  IADD3 R8, R17, 0x20, RZ ;  /* 0x0000002011087810 */ /* 0x000fe20007ffe0ff */
[----:B--2---:R-:W-:Y:S02]  /*15c60*/  IMAD R5, R11, R9, RZ ;  /* 0x000000090b057224 */ /* 0x004fe400078e02ff */
[----:B------:R-:W-:-:S03]  /*15c70*/  IMAD.MOV.U32 R11, RZ, RZ, 0x1c1f ;  /* 0x00001c1fff0b7424 */ /* 0x000fc600078e00ff */
[----:B------:R-:W-:-:S13]  /*15c80*/  ISETP.GE.AND P1, PT, R17, R5, PT ;  /* 0x000000051100720c */ /* 0x000fda0003f26270 */
[----:B-----5:R-:W-:Y:S05]  /*15c90*/  WARPSYNC.COLLECTIVE R15, `(.L_x_11320) ;  /* 0x000000000f087348 */ /* 0x020fea0003c00000 */
[----:B------:R0:W1:Y:S02]  /*15ca0*/  SHFL.IDX P6, R14, R13, R12, R11 ;  /* 0x0000000c0d0e7389 */ /* 0x00006400000c000b */
[----:B01---5:R-:W-:Y:S01]  /*15cb0*/  ENDCOLLECTIVE ;  /* 0x000000000000791b */ /* 0x023fe20003800000 */
.L_x_11320:
[----:B------:R-:W-:Y:S02]  /*15cc0*/  IMAD.MOV.U32 R13, RZ, RZ, R0 ;  /* 0x000000ffff0d7224 */ /* 0x000fe400078e0000 */
[----:B------:R-:W-:-:S07]  /*15cd0*/  IMAD.MOV.U32 R7, RZ, RZ, R14 ;  /* 0x000000ffff077224 */ /* 0x000fce00078e000e */
[----:B------:R-:W-:Y:S05]  /*15ce0*/  WARPSYNC.COLLECTIVE R15, `(.L_x_11321) ;  /* 0x000000000f087348 */ /* 0x000fea0003c00000 */
[----:B------:R0:W1:Y:S02]  /*15cf0*/  SHFL.IDX P6, R14, R13, R12, R11 ;  /* 0x0000000c0d0e7389 */ /* 0x00006400000c000b */
[----:B01----:R-:W-:Y:S01]  /*15d00*/  ENDCOLLECTIVE ;  /* 0x000000000000791b */ /* 0x003fe20003800000 */
.L_x_11321:
[----:B------:R-:W-:Y:S02]  /*15d10*/  IMAD.MOV.U32 R13, RZ, RZ, R4 ;  /* 0x000000ffff0d7224 */ /* 0x000fe400078e0004 */
[----:B------:R-:W-:Y:S02]  /*15d20*/  IMAD.MOV.U32 R12, RZ, RZ, 0x1 ;  /* 0x00000001ff0c7424 */ /* 0x000fe400078e00ff */
[----:B------:R-:W-:-:S07]  /*15d30*/  IMAD.MOV.U32 R6, RZ, RZ, R14 ;  /* 0x000000ffff067224 */ /* 0x000fce00078e000e */
[----:B------:R-:W-:Y:S05]  /*15d40*/  WARPSYNC.COLLECTIVE R15, `(.L_x_11322) ;  /* 0x000000000f087348 */ /* 0x000fea0003c00000 */
[----:B------:R0:W1:Y:S02]  /*15d50*/  SHFL.IDX P6, R14, R13, R12, R11 ;  /* 0x0000000c0d0e7389 */ /* 0x00006400000c000b */
[----:B01----:R-:W-:Y:S01]  /*15d60*/  ENDCOLLECTIVE ;  /* 0x000000000000791b */ /* 0x003fe20003800000 */
.L_x_11322:
[----:B------:R-:W-:-:S05]  /*15d70*/  @!P1 IADD3 R6, P2, R20, R6, RZ ;  /* 0x0000000614069210 */ /* 0x000fca0007f5e0ff */
[----:B------:R-:W-:-:S05]  /*15d80*/  @!P1 IMAD.X R7, RZ, RZ, R7, P2 ;  /* 0x000000ffff079224 */ /* 0x000fca00010e0607 */
[----:B------:R-:W-:Y:S01]  /*15d90*/  @!PT LDS RZ, [RZ] ;  /* 0x00000000fffff984 */ /* 0x000fe20000000800 */
[----:B------:R-:W-:Y:S01]  /*15da0*/  @!PT LDS RZ, [RZ] ;  /* 0x00000000fffff984 */ /* 0x000fe20000000800 */
[----:B------:R-:W-:Y:S01]  /*15db0*/  @!PT LDS RZ, [RZ] ;  /* 0x00000000fffff984 */ /* 0x000fe20000000800 */
[----:B------:R0:W-:Y:S01]  /*15dc0*/  @!P1 LDGSTS.E.BYPASS.LTC128B.128 [R10+0xb000], desc[UR40][R6.64], !P0 ;  /* 0x0b000000060a9fae */ /* 0x0001e2000c101d68 */
[----:B------:R-:W-:Y:S01]  /*15dd0*/  IMAD.MOV.U32 R13, RZ, RZ, R0 ;  /* 0x000000ffff0d7224 */ /* 0x000fe200078e0000 */
[----:B------:R-:W-:Y:S01]  /*15de0*/  ISETP.GE.AND P1, PT, R8, R5, PT ;  /* 0x000000050800720c */ /* 0x000fe20003f26270 */
[----:B0-----:R-:W-:-:S12]  /*15df0*/  IMAD.MOV.U32 R6, RZ, RZ, R14 ;  /* 0x000000ffff067224 */ /* 0x001fd800078e000e */
[----:B------:R-:W-:Y:S05]  /*15e00*/  WARPSYNC.COLLECTIVE R15, `(.L_x_11323) ;  /* 0x000000000f087348 */ /* 0x000fea0003c00000 */
[----:B------:R0:W1:Y:S02]  /*15e10*/  SHFL.IDX P6, R14, R13, R12, R11 ;  /* 0x0000000c0d0e7389 */ /* 0x00006400000c000b */
[----:B01----:R-:W-:Y:S01]  /*15e20*/  ENDCOLLECTIVE ;  /* 0x000000000000791b */ /* 0x003fe20003800000 */
.L_x_11323:
[----:B------:R-:W-:Y:S02]  /*15e30*/  IMAD.MOV.U32 R13, RZ, RZ, R4 ;  /* 0x000000ffff0d7224 */ /* 0x000fe400078e0004 */
[----:B------:R-:W-:Y:S02]  /*15e40*/  IMAD.MOV.U32 R12, RZ, RZ, 0x2 ;  /* 0x00000002ff0c7424 */ /* 0x000fe400078e00ff */
[----:B------:R-:W-:-:S07]  /*15e50*/  IMAD.MOV.U32 R7, RZ, RZ, R14 ;  /* 0x000000ffff077224 */ /* 0x000fce00078e000e */
[----:B------:R-:W-:Y:S05]  /*15e60*/  WARPSYNC.COLLECTIVE R15, `(.L_x_11324) ;  /* 0x000000000f087348 */ /* 0x000fea0003c00000 */
[----:B------:R0:W1:Y:S02]  /*15e70*/  SHFL.IDX P6, R14, R13, R12, R11 ;  /* 0x0000000c0d0e7389 */ /* 0x00006400000c000b */
[----:B01----:R-:W-:Y:S01]  /*15e80*/  ENDCOLLECTIVE ;  /* 0x000000000000791b */ /* 0x003fe20003800000 */
.L_x_11324:
        /* <DEDUP_REMOVED lines=9> */
[----:B------:R0:W-:Y:S02]  /*15f20*/  @!P1 LDGSTS.E.BYPASS.LTC128B.128 [R10+0xb800], desc[UR40][R6.64], !P0 ;  /* 0x0b800000060a9fae */ /* 0x0001e4000c101d68 */
[----:B0-----:R-:W-:-:S05]  /*15f30*/  VIADD R6, R17, 0x40 ;  /* 0x0000004011067836 */ /* 0x001fca0000000000 */
[----:B------:R-:W-:Y:S01]  /*15f40*/  ISETP.GE.AND P1, PT, R6, R5, PT ;  /* 0x000000050600720c */ /* 0x000fe20003f26270 */
[----:B------:R-:W-:-:S12]  /*15f50*/  IMAD.MOV.U32 R6, RZ, RZ, R14 ;  /* 0x000000ffff067224 */ /* 0x000fd800078e000e */
[----:B------:R-:W-:Y:S05]  /*15f60*/  WARPSYNC.COLLECTIVE R15, `(.L_x_11325) ;  /* 0x000000000f087348 */ /* 0x000fea0003c00000 */
[----:B------:R0:W1:Y:S02]  /*15f70*/  SHFL.IDX P6, R14, R13, R12, R11 ;  /* 0x0000000c0d0e7389 */ /* 0x00006400000c000b */
[----:B01----:R-:W-:Y:S01]  /*15f80*/  ENDCOLLECTIVE ;  /* 0x000000000000791b */ /* 0x003fe20003800000 */
.L_x_11325:
[----:B------:R-:W-:Y:S02]  /*15f90*/  IMAD.MOV.U32 R13, RZ, RZ, R4 ;  /* 0x000000ffff0d7224 */ /* 0x000fe400078e0004 */
[----:B------:R-:W-:Y:S02]  /*15fa0*/  IMAD.MOV.U32 R12, RZ, RZ, 0x3 ;  /* 0x00000003ff0c7424 */ /* 0x000fe400078e00ff */
[----:B------:R-:W-:-:S07]  /*15fb0*/  IMAD.MOV.U32 R7, RZ, RZ, R14 ;  /* 0x000000ffff077224 */ /* 0x000fce00078e000e */
[----:B------:R-:W-:Y:S05]  /*15fc0*/  WARPSYNC.COLLECTIVE R15, `(.L_x_11326) ;  /* 0x000000000f087348 */ /* 0x000fea0003c00000 */
[----:B------:R0:W1:Y:S02]  /*15fd0*/  SHFL.IDX P6, R14, R13, R12, R11 ;  /* 0x0000000c0d0e7389 */ /* 0x00006400000c000b */
[----:B01----:R-:W-:Y:S01]  /*15fe0*/  ENDCOLLECTIVE ;  /* 0x000000000000791b */ /* 0x003fe20003800000 */
.L_x_11326:
[----:B------:R-:W-:-:S05]  /*15ff0*/  @!P1 IADD3 R7, P2, R20, R7, RZ ;  /* 0x0000000714079210 */ /* 0x000fca0007f5e0ff */
[----:B------:R-:W-:-:S05]  /*16000*/  @!P1 IMAD.X R6, RZ, RZ, R6, P2 ;  /* 0x000000ffff069224 */ /* 0x000fca00010e0606 */
[-C--:B------:R-:W-:Y:S01]  /*16010*/  @!P1 LOP3.LUT R7, R7, R6.reuse, RZ, 0x3c, !PT ;  /* 0x0000000607079212 */ /* 0x080fe200078e3cff */
[----:B------:R-:W-:Y:S02]  /*16020*/  IMAD.MOV.U32 R13, RZ, RZ, R0 ;  /* 0x000000ffff0d7224 */ /* 0x000fe400078e0000 */
[----:B------:R-:W-:Y:S01]  /*16030*/  VIADD R0, R17, 0x60 ;  /* 0x0000006011007836 */ /* 0x000fe20000000000 */
[----:B------:R-:W-:-:S04]  /*16040*/  @!P1 LOP3.LUT R6, R7, R6, RZ, 0x3c, !PT ;  /* 0x0000000607069212 */ /* 0x000fc800078e3cff */
[----:B------:R-:W-:Y:S01]  /*16050*/  @!P1 LOP3.LUT R7, R7, R6, RZ, 0x3c, !PT ;  /* 0x0000000607079212 */ /* 0x000fe200078e3cff */
[----:B------:R-:W-:-:S07]  /*16060*/  IMAD.MOV.U32 R4, RZ, RZ, R14 ;  /* 0x000000ffff047224 */ /* 0x000fce00078e000e */
[----:B------:R-:W-:Y:S05]  /*16070*/  WARPSYNC.COLLECTIVE R15, `(.L_x_11327) ;  /* 0x000000000f087348 */ /* 0x000fea0003c00000 */
[----:B------:R0:W1:Y:S02]  /*16080*/  SHFL.IDX P6, R14, R13, R12, R11 ;  /* 0x0000000c0d0e7389 */ /* 0x00006400000c000b */
[----:B01----:R-:W-:Y:S01]  /*16090*/  ENDCOLLECTIVE ;  /* 0x000000000000791b */ /* 0x003fe20003800000 */
.L_x_11327:
[----:B------:R-:W-:Y:S01]  /*160a0*/  @!PT LDS RZ, [RZ] ;  /* 0x00000000fffff984 */ /* 0x000fe20000000800 */
[----:B------:R-:W-:Y:S01]  /*160b0*/  @!PT LDS RZ, [RZ] ;  /* 0x00000000fffff984 */ /* 0x000fe20000000800 */
[----:B------:R-:W-:Y:S01]  /*160c0*/  @!PT LDS RZ, [RZ] ;  /* 0x00000000fffff984 */ /* 0x000fe20000000800 */
[----:B------:R0:W-:Y:S01]  /*160d0*/  @!P1 LDGSTS.E.BYPASS.LTC128B.128 [R10+0xc000], desc[UR40][R6.64], !P0 ;  /* 0x0c000000060a9fae */ /* 0x0001e2000c101d68 */
[----:B------:R-:W-:Y:S01]  /*160e0*/  ISETP.GE.AND P1, PT, R0, R5, PT ;  /* 0x000000050000720c */ /* 0x000fe20003f26270 */
[----:B------:R-:W-:Y:S02]  /*160f0*/  IMAD.MOV.U32 R13, RZ, RZ, R3 ;  /* 0x000000ffff0d7224 */ /* 0x000fe400078e0003 */
[----:B------:R-:W-:Y:S02]  /*16100*/  IMAD.MOV.U32 R12, RZ, RZ, RZ ;  /* 0x000000ffff0c7224 */ /* 0x000fe400078e00ff */
[----:B0-----:R-:W-:-:S08]  /*16110*/  IMAD.MOV.U32 R6, RZ, RZ, R14 ;  /* 0x000000ffff067224 */ /* 0x001fd000078e000e */
[----:B------:R-:W-:Y:S05]  /*16120*/  WARPSYNC.COLLECTIVE R15, `(.L_x_11328) ;  /* 0x000000000f087348 */ /* 0x000fea0003c00000 */
[----:B------:R0:W1:Y:S02]  /*16130*/  SHFL.IDX P6, R14, R13, R12, R11 ;  /* 0x0000000c0d0e7389 */ /* 0x00006400000c000b */
[----:B01----:R-:W-:Y:S01]  /*16140*/  ENDCOLLECTIVE ;  /* 0x000000000000791b */ /* 0x003fe20003800000 */
.L_x_11328:
[----:B------:R-:W-:-:S05]  /*16150*/  @!P1 IADD3 R6, P3, R20, R6, RZ ;  /* 0x0000000614069210 */ /* 0x000fca0007f7e0ff */
[----:B------:R-:W-:-:S04]  /*16160*/  @!P1 IMAD.X R4, RZ, RZ, R4, P3 ;  /* 0x000000ffff049224 */ /* 0x000fc800018e0604 */
        /* <DEDUP_REMOVED lines=8> */
[----:B------:R-:W-:-:S12]  /*161f0*/  IMAD.MOV.U32 R8, RZ, RZ, R14 ;  /* 0x000000ffff087224 */ /* 0x000fd800078e000e */
[----:B0-----:R-:W-:Y:S05]  /*16200*/  WARPSYNC.COLLECTIVE R15, `(.L_x_11329) ;  /* 0x000000000f087348 */ /* 0x001fea0003c00000 */
[----:B------:R1:W2:Y:S02]  /*16210*/  SHFL.IDX P6, R14, R13, R12, R11 ;  /* 0x0000000c0d0e7389 */ /* 0x0002a400000c000b */
[----:B012---:R-:W-:Y:S01]  /*16220*/  ENDCOLLECTIVE ;  /* 0x000000000000791b */ /* 0x007fe20003800000 */
.L_x_11329:
[----:B------:R-:W-:Y:S02]  /*16230*/  IMAD.MOV.U32 R13, RZ, RZ, R3 ;  /* 0x000000ffff0d7224 */ /* 0x000fe400078e0003 */
[----:B------:R-:W-:Y:S01]  /*16240*/  IMAD.MOV.U32 R12, RZ, RZ, 0x1 ;  /* 0x00000001ff0c7424 */ /* 0x000fe200078e00ff */
[----:B------:R-:W-:-:S07]  /*16250*/  MOV R0, R14 ;  /* 0x0000000e00007202 */ /* 0x000fce0000000f00 */
[----:B------:R-:W-:Y:S05]  /*16260*/  WARPSYNC.COLLECTIVE R15, `(.L_x_11330) ;  /* 0x000000000f087348 */ /* 0x000fea0003c00000 */
[----:B------:R0:W1:Y:S02]  /*16270*/  SHFL.IDX P6, R14, R13, R12, R11 ;  /* 0x0000000c0d0e7389 */ /* 0x00006400000c000b */
[----:B01----:R-:W-:Y:S01]  /*16280*/  ENDCOLLECTIVE ;  /* 0x000000000000791b */ /* 0x003fe20003800000 */
.L_x_11330:
        /* <DEDUP_REMOVED lines=13> */
.L_x_11331:
[----:B------:R-:W-:Y:S01]  /*16360*/  IMAD.MOV.U32 R2, RZ, RZ, R14 ;  /* 0x000000ffff027224 */ /* 0x000fe200078e000e */
[----:B------:R-:W-:Y:S06]  /*16370*/  BRA `(.L_x_11332) ;  /* 0xffffffc800487947 */ /* 0x000fec000383ffff */
.L_x_11226:
[----:B-1----:R1:W2:Y:S02]  /*16380*/  SYNCS.PHASECHK.TRANS64.TRYWAIT P0, [R22+URZ+0x13220], R0 ;  /* 0x01322000160075a7 */ /* 0x0022a4000800017f */
[----:B--2---:R-:W-:Y:S05]  /*16390*/  @!P0 NANOSLEEP.SYNCS 0x989680 ;  /* 0x009896800000895d */ /* 0x004fea0003900000 */
[----:B------:R-:W2:Y:S02]  /*163a0*/  @!P0 SYNCS.PHASECHK.TRANS64 P0, [R22+URZ+0x13220], R0 ;  /* 0x01322000160085a7 */ /* 0x000ea4000800007f */
[----:B--2---:R-:W-:Y:S05]  /*163b0*/  @!P0 BRA `(.L_x_11226) ;  /* 0xfffffffc00f08947 */ /* 0x004fea000383ffff */
[----:B------:R-:W-:Y:S05]  /*163c0*/  BRA `(.L_x_11333) ;  /* 0xffffffc800a47947 */ /* 0x000fea000383ffff */
.L_x_11232:
[----:B0-----:R0:W1:Y:S02]  /*163d0*/  SYNCS.PHASECHK.TRANS64.TRYWAIT P0, [R6+URZ+0x13280], R5 ;  /* 0x01328005060075a7 */ /* 0x001064000800017f */
[----:B-1----:R-:W-:Y:S05]  /*163e0*/  @!P0 NANOSLEEP.SYNCS 0x989680 ;  /* 0x009896800000895d */ /* 0x002fea0003900000 */
[----:B------:R-:W1:Y:S02]  /*163f0*/  @!P0 SYNCS.PHASECHK.TRANS64 P0, [R6+URZ+0x13280], R5 ;  /* 0x01328005060085a7 */ /* 0x000e64000800007f */
[----:B-1----:R-:W-:Y:S05]  /*16400*/  @!P0 BRA `(.L_x_11232) ;  /* 0xfffffffc00f08947 */ /* 0x002fea000383ffff */
[----:B------:R-:W-:Y:S05]  /*16410*/  BRA `(.L_x_11334) ;  /* 0xffffffcc00587947 */ /* 0x000fea000383ffff */
.L_x_11237:
[----:B-1----:R1:W2:Y:S02]  /*16420*/  SYNCS.PHASECHK.TRANS64.TRYWAIT P0, [R6+URZ+0x13240], R5 ;  /* 0x01324005060075a7 */ /* 0x0022a4000800017f */
[----:B--2---:R-:W-:Y:S05]  /*16430*/  @!P0 NANOSLEEP.SYNCS 0x989680 ;  /* 0x009896800000895d */ /* 0x004fea0003900000 */
[----:B------:R-:W2:Y:S02]  /*16440*/  @!P0 SYNCS.PHASECHK.TRANS64 P0, [R6+URZ+0x13240], R5 ;  /* 0x01324005060085a7 */ /* 0x000ea4000800007f */
[----:B--2---:R-:W-:Y:S05]  /*16450*/  @!P0 BRA `(.L_x_11237) ;  /* 0xfffffffc00f08947 */ /* 0x004fea000383ffff */
[----:B------:R-:W-:Y:S05]  /*16460*/  BRA `(.L_x_11335) ;  /* 0xffffffcc00d47947 */ /* 0x000fea000383ffff */
.L_x_11243:
[----:B-1----:R1:W2:Y:S02]  /*16470*/  SYNCS.PHASECHK.TRANS64.TRYWAIT P0, [R3+URZ+0x13270], R4 ;  /* 0x01327004030075a7 */ /* 0x0022a4000800017f */
[----:B--2---:R-:W-:Y:S05]  /*16480*/  @!P0 NANOSLEEP.SYNCS 0x989680 ;  /* 0x009896800000895d */ /* 0x004fea0003900000 */
[----:B------:R-:W2:Y:S02]  /*16490*/  @!P0 SYNCS.PHASECHK.TRANS64 P0, [R3+URZ+0x13270], R4 ;  /* 0x01327004030085a7 */ /* 0x000ea4000800007f */
[----:B--2---:R-:W-:Y:S05]  /*164a0*/  @!P0 BRA `(.L_x_11243) ;  /* 0xfffffffc00f08947 */ /* 0x004fea000383ffff */
[----:B------:R-:W-:Y:S05]  /*164b0*/  BRA `(.L_x_11336) ;  /* 0xffffffd000707947 */ /* 0x000fea000383ffff */
.L_x_11245:
[----:B-1----:R1:W2:Y:S02]  /*164c0*/  SYNCS.PHASECHK.TRANS64.TRYWAIT P0, [R3+URZ+0x13260], R4 ;  /* 0x01326004030075a7 */ /* 0x0022a4000800017f */
[----:B--2---:R-:W-:Y:S05]  /*164d0*/  @!P0 NANOSLEEP.SYNCS 0x989680 ;  /* 0x009896800000895d */ /* 0x004fea0003900000 */
[----:B------:R-:W2:Y:S02]  /*164e0*/  @!P0 SYNCS.PHASECHK.TRANS64 P0, [R3+URZ+0x13260], R4 ;  /* 0x01326004030085a7 */ /* 0x000ea4000800007f */
[----:B--2---:R-:W-:Y:S05]  /*164f0*/  @!P0 BRA `(.L_x_11245) ;  /* 0xfffffffc00f08947 */ /* 0x004fea000383ffff */
[----:B------:R-:W-:Y:S05]  /*16500*/  BRA `(.L_x_11337) ;  /* 0xffffffd000787947 */ /* 0x000fea000383ffff */
.L_x_11252:
[----:B-1----:R1:W2:Y:S02]  /*16510*/  SYNCS.PHASECHK.TRANS64.TRYWAIT P1, [R0+URZ+0x13270], R3 ;  /* 0x01327003000075a7 */ /* 0x0022a4000802017f */
[----:B--2---:R-:W-:Y:S05]  /*16520*/  @!P1 NANOSLEEP.SYNCS 0x989680 ;  /* 0x009896800000995d */ /* 0x004fea0003900000 */
[----:B------:R-:W2:Y:S02]  /*16530*/  @!P1 SYNCS.PHASECHK.TRANS64 P1, [R0+URZ+0x13270], R3 ;  /* 0x01327003000095a7 */ /* 0x000ea4000802007f */
[----:B--2---:R-:W-:Y:S05]  /*16540*/  @!P1 BRA `(.L_x_11252) ;  /* 0xfffffffc00f09947 */ /* 0x004fea000383ffff */
[----:B------:R-:W-:Y:S05]  /*16550*/  BRA `(.L_x_11338) ;  /* 0xffffffd8000c7947 */ /* 0x000fea000383ffff */
.L_x_11254:
[----:B-1----:R1:W2:Y:S02]  /*16560*/  SYNCS.PHASECHK.TRANS64.TRYWAIT P1, [R0+URZ+0x13260], R3 ;  /* 0x01326003000075a7 */ /* 0x0022a4000802017f */
[----:B--2---:R-:W-:Y:S05]  /*16570*/  @!P1 NANOSLEEP.SYNCS 0x989680 ;  /* 0x009896800000995d */ /* 0x004fea0003900000 */
[----:B------:R-:W2:Y:S02]  /*16580*/  @!P1 SYNCS.PHASECHK.TRANS64 P1, [R0+URZ+0x13260], R3 ;  /* 0x01326003000095a7 */ /* 0x000ea4000802007f */
[----:B--2---:R-:W-:Y:S05]  /*16590*/  @!P1 BRA `(.L_x_11254) ;  /* 0xfffffffc00f09947 */ /* 0x004fea000383ffff */
[----:B------:R-:W-:Y:S05]  /*165a0*/  BRA `(.L_x_11339) ;  /* 0xffffffd800107947 */ /* 0x000fea000383ffff */
.L_x_11258:
        /* <DEDUP_REMOVED lines=8> */
.L_x_11341:
[----:B------:R-:W-:Y:S05]  /*16630*/  BSYNC B0 ;  /* 0x0000000000007941 */ /* 0x000fea0003800000 */
.L_x_11340:
        /* <DEDUP_REMOVED lines=9> */
.L_x_11342:
        /* <DEDUP_REMOVED lines=18> */
.L_x_11343:
[----:B------:R-:W-:Y:S01]  /*167f0*/  IMAD.MOV.U32 R12, RZ, RZ, 0x2 ;  /* 0x00000002ff0c7424 */ /* 0x000fe200078e00ff */
[----:B------:R-:W-:-:S05]  /*16800*/  SEL R5, R14, RZ, P1 ;  /* 0x000000ff0e057207 */ /* 0x000fca0000800000 */
[----:B------:R-:W-:-:S05]  /*16810*/  IMAD.IADD R5, R2, 0x1, R5 ;  /* 0x0000000102057824 */ /* 0x000fca00078e0205 */
[----:B------:R-:W-:-:S07]  /*16820*/  MOV R13, R5 ;  /* 0x00000005000d7202 */ /* 0x000fce0000000f00 */
[----:B------:R-:W-:Y:S05]  /*16830*/  WARPSYNC.COLLECTIVE R15, `(.L_x_11344) ;  /* 0x000000000f087348 */ /* 0x000fea0003c00000 */
[----:B------:R0:W1:Y:S02]  /*16840*/  SHFL.UP P6, R14, R13, R12, R11 ;  /* 0x0400000c0d0e7389 */ /* 0x00006400000c000b */
[----:B01----:R-:W-:Y:S01]  /*16850*/  ENDCOLLECTIVE ;  /* 0x000000000000791b */ /* 0x003fe20003800000 */
.L_x_11344:
[----:B------:R-:W-:Y:S01]  /*16860*/  IMAD.MOV.U32 R12, RZ, RZ, 0x4 ;  /* 0x00000004ff0c7424 */ /* 0x000fe200078e00ff */
[----:B------:R-:W-:-:S05]  /*16870*/  SEL R6, R14, RZ, P2 ;  /* 0x000000ff0e067207 */ /* 0x000fca0001000000 */
[----:B------:R-:W-:-:S04]  /*16880*/  IMAD.IADD R6, R5, 0x1, R6 ;  /* 0x0000000105067824 */ /* 0x000fc800078e0206 */
[----:B------:R-:W-:-:S07]  /*16890*/  IMAD.MOV.U32 R13, RZ, RZ, R6 ;  /* 0x000000ffff0d7224 */ /* 0x000fce00078e0006 */
[----:B------:R-:W-:Y:S05]  /*168a0*/  WARPSYNC.COLLECTIVE R15, `(.L_x_11345) ;  /* 0x000000000f087348 */ /* 0x000fea0003c00000 */
[----:B------:R0:W1:Y:S02]  /*168b0*/  SHFL.UP P6, R14, R13, R12, R11 ;  /* 0x0400000c0d0e7389 */ /* 0x00006400000c000b */
[----:B01----:R-:W-:Y:S01]  /*168c0*/  ENDCOLLECTIVE ;  /* 0x000000000000791b */ /* 0x003fe20003800000 */
.L_x_11345:
[----:B------:R-:W-:Y:S01]  /*168d0*/  IMAD.MOV.U32 R12, RZ, RZ, 0x8 ;  /* 0x00000008ff0c7424 */ /* 0x000fe200078e00ff */
[----:B------:R-:W-:-:S05]  /*168e0*/  SEL R7, R14, RZ, P3 ;  /* 0x000000ff0e077207 */ /* 0x000fca0001800000 */
[----:B------:R-:W-:-:S04]  /*168f0*/  IMAD.IADD R7, R6, 0x1, R7 ;  /* 0x0000000106077824 */ /* 0x000fc800078e0207 */
[----:B------:R-:W-:-:S07]  /*16900*/  IMAD.MOV.U32 R13, RZ, RZ, R7 ;  /* 0x000000ffff0d7224 */ /* 0x000fce00078e0007 */
[----:B------:R-:W-:Y:S05]  /*16910*/  WARPSYNC.COLLECTIVE R15, `(.L_x_11346) ;  /* 0x000000000f087348 */ /* 0x000fea0003c00000 */
[----:B------:R0:W1:Y:S02]  /*16920*/  SHFL.UP P6, R14, R13, R12, R11 ;  /* 0x0400000c0d0e7389 */ /* 0x00006400000c000b */
[----:B01----:R-:W-:Y:S01]  /*16930*/  ENDCOLLECTIVE ;  /* 0x000000000000791b */ /* 0x003fe20003800000 */
.L_x_11346:
[----:B------:R-:W-:Y:S01]  /*16940*/  IMAD.MOV.U32 R12, RZ, RZ, 0x10 ;  /* 0x00000010ff0c7424 */ /* 0x000fe200078e00ff */
[----:B------:R-:W-:-:S05]  /*16950*/  SEL R14, R14, RZ, P4 ;  /* 0x000000ff0e0e7207 */ /* 0x000fca0002000000 */
[----:B------:R-:W-:-:S04]  /*16960*/  IMAD.IADD R5, R7, 0x1, R14 ;  /* 0x0000000107057824 */ /* 0x000fc800078e020e */
[----:B------:R-:W-:-:S07]  /*16970*/  IMAD.MOV.U32 R13, RZ, RZ, R5 ;  /* 0x000000ffff0d7224 */ /* 0x000fce00078e0005 */
[----:B------:R-:W-:Y:S05]  /*16980*/  WARPSYNC.COLLECTIVE R15, `(.L_x_11347) ;  /* 0x000000000f087348 */ /* 0x000fea0003c00000 */
[----:B------:R0:W1:Y:S02]  /*16990*/  SHFL.UP P6, R14, R13, R12, R11 ;  /* 0x0400000c0d0e7389 */ /* 0x00006400000c000b */
[----:B01----:R-:W-:Y:S01]  /*169a0*/  ENDCOLLECTIVE ;  /* 0x000000000000791b */ /* 0x003fe20003800000 */
.L_x_11347:
        /* <DEDUP_REMOVED lines=8> */
.L_x_11348:
[----:B------:R-:W-:Y:S05]  /*16a30*/  BRA `(.L_x_11349) ;  /* 0xffffffd800d47947 */ /* 0x000fea000383ffff */
.L_x_11263:
        /* <DEDUP_REMOVED lines=8> */
.L_x_11351:
[----:B------:R-:W-:Y:S05]  /*16ac0*/  BSYNC B0 ;  /* 0x0000000000007941 */ /* 0x000fea0003800000 */
.L_x_11350:
[----:B------:R-:W-:Y:S01]  /*16ad0*/  SEL R13, R14, RZ, P1 ;  /* 0x000000ff0e0d7207 */ /* 0x000fe20000800000 */
[----:B------:R-:W-:Y:S02]  /*16ae0*/  IMAD.MOV.U32 R12, RZ, RZ, 0x2 ;  /* 0x00000002ff0c7424 */ /* 0x000fe400078e00ff */
[----:B------:R-:W-:Y:S02]  /*16af0*/  IMAD.MOV.U32 R11, RZ, RZ, RZ ;  /* 0x000000ffff0b7224 */ /* 0x000fe400078e00ff */
[----:B------:R-:W-:Y:S02]  /*16b00*/  IMAD.IADD R13, R2, 0x1, R13 ;  /* 0x00000001020d7824 */ /* 0x000fe400078e020d */
[----:B------:R-:W-:-:S07]  /*16b10*/  IMAD.MOV.U32 R15, RZ, RZ, -0x1 ;  /* 0xffffffffff0f7424 */ /* 0x000fce00078e00ff */
[----:B------:R-:W-:Y:S05]  /*16b20*/  WARPSYNC.COLLECTIVE R15, `(.L_x_11352) ;  /* 0x000000000f087348 */ /* 0x000fea0003c00000 */
[----:B------:R0:W1:Y:S02]  /*16b30*/  SHFL.UP P6, R14, R13, R12, R11 ;  /* 0x0400000c0d0e7389 */ /* 0x00006400000c000b */
[----:B01----:R-:W-:Y:S01]  /*16b40*/  ENDCOLLECTIVE ;  /* 0x000000000000791b */ /* 0x003fe20003800000 */
.L_x_11352:
[----:B------:R-:W-:Y:S01]  /*16b50*/  IMAD.MOV.U32 R12, RZ, RZ, 0x4 ;  /* 0x00000004ff0c7424 */ /* 0x000fe200078e00ff */
[----:B------:R-:W-:-:S05]  /*16b60*/  SEL R14, R14, RZ, P2 ;  /* 0x000000ff0e0e7207 */ /* 0x000fca0001000000 */
[----:B------:R-:W-:-:S04]  /*16b70*/  IMAD.IADD R5, R13, 0x1, R14 ;  /* 0x000000010d057824 */ /* 0x000fc800078e020e */
[----:B------:R-:W-:-:S07]  /*16b80*/  IMAD.MOV.U32 R13, RZ, RZ, R5 ;  /* 0x000000ffff0d7224 */ /* 0x000fce00078e0005 */
[----:B------:R-:W-:Y:S05]  /*16b90*/  WARPSYNC.COLLECTIVE R15, `(.L_x_11353) ;  /* 0x000000000f087348 */ /* 0x000fea0003c00000 */
[----:B------:R0:W1:Y:S02]  /*16ba0*/  SHFL.UP P6, R14, R13, R12, R11 ;  /* 0x0400000c0d0e7389 */ /* 0x00006400000c000b */
[----:B01----:R-:W-:Y:S01]  /*16bb0*/  ENDCOLLECTIVE ;  /* 0x000000000000791b */ /* 0x003fe20003800000 */
.L_x_11353:
[----:B------:R-:W-:Y:S01]  /*16bc0*/  IMAD.MOV.U32 R12, RZ, RZ, 0x8 ;  /* 0x00000008ff0c7424 */ /* 0x000fe200078e00ff */
[----:B------:R-:W-:-:S04]  /*16bd0*/  SEL R6, R14, RZ, P3 ;  /* 0x000000ff0e067207 */ /* 0x000fc80001800000 */
[----:B------:R-:W-:-:S05]  /*16be0*/  IADD3 R6, R5, R6, RZ ;  /* 0x0000000605067210 */ /* 0x000fca0007ffe0ff */
[----:B------:R-:W-:-:S07]  /*16bf0*/  IMAD.MOV.U32 R13, RZ, RZ, R6 ;  /* 0x000000ffff0d7224 */ /* 0x000fce00078e0006 */
[----:B------:R-:W-:Y:S05]  /*16c00*/  WARPSYNC.COLLECTIVE R15, `(.L_x_11354) ;  /* 0x000000000f087348 */ /* 0x000fea0003c00000 */
[----:B------:R0:W1:Y:S02]  /*16c10*/  SHFL.UP P6, R14, R13, R12, R11 ;  /* 0x0400000c0d0e7389 */ /* 0x00006400000c000b */
[----:B01----:R-:W-:Y:S01]  /*16c20*/  ENDCOLLECTIVE ;  /* 0x000000000000791b */ /* 0x003fe20003800000 */
.L_x_11354:
[----:B------:R-:W-:Y:S01]  /*16c30*/  IMAD.MOV.U32 R12, RZ, RZ, 0x10 ;  /* 0x00000010ff0c7424 */ /* 0x000fe200078e00ff */
[----:B------:R-:W-:-:S05]  /*16c40*/  SEL R7, R14, RZ, P4 ;  /* 0x000000ff0e077207 */ /* 0x000fca0002000000 */
[----:B------:R-:W-:-:S04]  /*16c50*/  IMAD.IADD R7, R6, 0x1, R7 ;  /* 0x0000000106077824 */ /* 0x000fc800078e0207 */
[----:B------:R-:W-:-:S07]  /*16c60*/  IMAD.MOV.U32 R13, RZ, RZ, R7 ;  /* 0x000000ffff0d7224 */ /* 0x000fce00078e0007 */
[----:B------:R-:W-:Y:S05]  /*16c70*/  WARPSYNC.COLLECTIVE R15, `(.L_x_11355) ;  /* 0x000000000f087348 */ /* 0x000fea0003c00000 */
[----:B------:R0:W1:Y:S02]  /*16c80*/  SHFL.UP P6, R14, R13, R12, R11 ;  /* 0x0400000c0d0e7389 */ /* 0x00006400000c000b */
[----:B01----:R-:W-:Y:S01]  /*16c90*/  ENDCOLLECTIVE ;  /* 0x000000000000791b */ /* 0x003fe20003800000 */
.L_x_11355:
        /* <DEDUP_REMOVED lines=8> */
.L_x_11356:
[----:B------:R-:W-:Y:S05]  /*16d20*/  BRA `(.L_x_11357) ;  /* 0xffffffd800b47947 */ /* 0x000fea000383ffff */
.L_x_11265:
[----:B------:R-:W-:Y:S01]  /*16d30*/  BSSY B0, `(.L_x_11358) ;  /* 0x0000006000007945 */ /* 0x000fe20003800000 */
[----:B------:R-:W-:Y:S01]  /*16d40*/  PLOP3.LUT P6, PT, P6, PT, PT, 0x8, 0x0 ;  /* 0x000000000000781c */ /* 0x000fe200037ce170 */
[----:B------:R-:W-:-:S12]  /*16d50*/  IMAD.MOV.U32 R15, RZ, RZ, -0x1 ;  /* 0xffffffffff0f7424 */ /* 0x000fd800078e00ff */
[----:B0-----:R-:W-:Y:S05]  /*16d60*/  WARPSYNC.COLLECTIVE R15, `(.L_x_11359) ;  /* 0x000000000f087348 */ /* 0x001fea0003c00000 */
[----:B------:R-:W-:Y:S01]  /*16d70*/  VOTE.ANY R14, PT, P6 ;  /* 0x00000000000e7806 */ /* 0x000fe200030e0100 */
[----:B0-----:R-:W-:Y:S06]  /*16d80*/  ENDCOLLECTIVE ;  /* 0x000000000000791b */ /* 0x001fec0003800000 */
.L_x_11359:
[----:B------:R-:W-:Y:S05]  /*16d90*/  BSYNC B0 ;  /* 0x0000000000007941 */ /* 0x000fea0003800000 */
.L_x_11358:
        /* <DEDUP_REMOVED lines=9> */
.L_x_11360:
[----:B------:R-:W-:Y:S01]  /*16e30*/  IMAD.MOV.U32 R17, RZ, RZ, R14 ;  /* 0x000000ffff117224 */ /* 0x000fe200078e000e */
[----:B------:R-:W-:Y:S06]  /*16e40*/  BRA `(.L_x_11361) ;  /* 0xffffffd800a47947 */ /* 0x000fec000383ffff */
.L_x_11267:
[----:B------:R-:W-:Y:S01]  /*16e50*/  BSSY B0, `(.L_x_11362) ;  /* 0x0000007000007945 */ /* 0x000fe20003800000 */
[----:B------:R-:W-:Y:S02]  /*16e60*/  IMAD.MOV.U32 R13, RZ, RZ, R3 ;  /* 0x000000ffff0d7224 */ /* 0x000fe400078e0003 */
[----:B------:R-:W-:Y:S02]  /*16e70*/  IMAD.MOV.U32 R11, RZ, RZ, 0x1f ;  /* 0x0000001fff0b7424 */ /* 0x000fe400078e00ff */
[----:B------:R-:W-:-:S07]  /*16e80*/  IMAD.MOV.U32 R15, RZ, RZ, -0x1 ;  /* 0xffffffffff0f7424 */ /* 0x000fce00078e00ff */
[----:B012---:R-:W-:Y:S05]  /*16e90*/  WARPSYNC.COLLECTIVE R15, `(.L_x_11363) ;  /* 0x000000000f087348 */ /* 0x007fea0003c00000 */
[----:B------:R3:W4:Y:S02]  /*16ea0*/  SHFL.IDX P6, R14, R13, R12, R11 ;  /* 0x0000000c0d0e7389 */ /* 0x00072400000c000b */
[----:B01234-:R-:W-:Y:S01]  /*16eb0*/  ENDCOLLECTIVE ;  /* 0x000000000000791b */ /* 0x01ffe20003800000 */
.L_x_11363:
[----:B------:R-:W-:Y:S05]  /*16ec0*/  BSYNC B0 ;  /* 0x0000000000007941 */ /* 0x000fea0003800000 */
.L_x_11362:
[----:B------:R-:W-:Y:S05]  /*16ed0*/  BRA `(.L_x_11266) ;  /* 0xffffffd8009c7947 */ /* 0x000fea000383ffff */
.L_x_11271:
[----:B0-----:R0:W2:Y:S02]  /*16ee0*/  SYNCS.PHASECHK.TRANS64.TRYWAIT P0, [R8+URZ+0x13220], R0 ;  /* 0x01322000080075a7 */ /* 0x0010a4000800017f */
[----:B--2---:R-:W-:Y:S05]  /*16ef0*/  @!P0 NANOSLEEP.SYNCS 0x989680 ;  /* 0x009896800000895d */ /* 0x004fea0003900000 */
[----:B------:R-:W2:Y:S02]  /*16f00*/  @!P0 SYNCS.PHASECHK.TRANS64 P0, [R8+URZ+0x13220], R0 ;  /* 0x01322000080085a7 */ /* 0x000ea4000800007f */
[----:B--2---:R-:W-:Y:S05]  /*16f10*/  @!P0 BRA `(.L_x_11271) ;  /* 0xfffffffc00f08947 */ /* 0x004fea000383ffff */
[----:B------:R-:W-:Y:S05]  /*16f20*/  BRA `(.L_x_11364) ;  /* 0xffffffdc00887947 */ /* 0x000fea000383ffff */
.L_x_11272:
        /* <DEDUP_REMOVED lines=8> */
[----:B01--4-:R-:W-:Y:S05]  /*16fb0*/  WARPSYNC.COLLECTIVE R15, `(.L_x_11366) ;  /* 0x000000000f087348 */ /* 0x013fea0003c00000 */
[----:B------:R2:W3:Y:S02]  /*16fc0*/  SHFL.IDX P6, R14, R13, R12, R11 ;  /* 0x0000000c0d0e7389 */ /* 0x0004e400000c000b */
[----:B01234-:R-:W-:Y:S01]  /*16fd0*/  ENDCOLLECTIVE ;  /* 0x000000000000791b */ /* 0x01ffe20003800000 */
.L_x_11366:
[----:B------:R-:W-:Y:S05]  /*16fe0*/  BSYNC B0 ;  /* 0x0000000000007941 */ /* 0x000fea0003800000 */
.L_x_11365:
[----:B------:R-:W-:Y:S05]  /*16ff0*/  BRA `(.L_x_11367) ;  /* 0xffffffdc00707947 */ /* 0x000fea000383ffff */
.L_x_11273:
[----:B------:R-:W-:Y:S01]  /*17000*/  BSSY B0, `(.L_x_11368) ;  /* 0x0000006000007945 */ /* 0x000fe20003800000 */
[----:B------:R-:W-:-:S07]  /*17010*/  IMAD.MOV.U32 R15, RZ, RZ, -0x1 ;  /* 0xffffffffff0f7424 */ /* 0x000fce00078e00ff */
[----:B01--4-:R-:W-:Y:S05]  /*17020*/  WARPSYNC.COLLECTIVE R15, `(.L_x_11369) ;  /* 0x000000000f0c7348 */ /* 0x013fea0003c00000 */
[----:B------:R-:W-:Y:S02]  /*17030*/  ELECT P6, UR62, PT ;  /* 0x00000000003e782f */ /* 0x000fe400038c0000 */
[----:B------:R-:W-:Y:S01]  /*17040*/  MOV R14, UR62 ;  /* 0x0000003e000e7c02 */ /* 0x000fe20008000f00 */
[----:B01--4-:R-:W-:Y:S10]  /*17050*/  ENDCOLLECTIVE ;  /* 0x000000000000791b */ /* 0x013ff40003800000 */
.L_x_11369:
[----:B------:R-:W-:Y:S05]  /*17060*/  BSYNC B0 ;  /* 0x0000000000007941 */ /* 0x000fea0003800000 */
.L_x_11368:
[----:B------:R-:W-:Y:S05]  /*17070*/  BRA `(.L_x_11370) ;  /* 0xffffffdc00647947 */ /* 0x000fea000383ffff */
.L_x_11275:
[----:B0-----:R0:W1:Y:S02]  /*17080*/  SYNCS.PHASECHK.TRANS64.TRYWAIT P1, [R6+URZ], R3 ;  /* 0x00000003060075a7 */ /* 0x001064000802017f */
[----:B-1----:R-:W-:Y:S05]  /*17090*/  @!P1 NANOSLEEP.SYNCS 0x989680 ;  /* 0x009896800000995d */ /* 0x002fea0003900000 */
[----:B------:R-:W1:Y:S02]  /*170a0*/  @!P1 SYNCS.PHASECHK.TRANS64 P1, [R6+URZ], R3 ;  /* 0x00000003060095a7 */ /* 0x000e64000802007f */
[----:B-1----:R-:W-:Y:S05]  /*170b0*/  @!P1 BRA `(.L_x_11275) ;  /* 0xfffffffc00f09947 */ /* 0x002fea000383ffff */
[----:B------:R-:W-:Y:S05]  /*170c0*/  BRA `(.L_x_11371) ;  /* 0xffffffdc00987947 */ /* 0x000fea000383ffff */
.L_x_11276:
[----:B-1----:R1:W2:Y:S02]  /*170d0*/  SYNCS.PHASECHK.TRANS64.TRYWAIT P1, [R7+URZ], R0 ;  /* 0x00000000070075a7 */ /* 0x0022a4000802017f */
[----:B--2---:R-:W-:Y:S05]  /*170e0*/  @!P1 NANOSLEEP.SYNCS 0x989680 ;  /* 0x009896800000995d */ /* 0x004fea0003900000 */
[----:B------:R-:W2:Y:S02]  /*170f0*/  @!P1 SYNCS.PHASECHK.TRANS64 P1, [R7+URZ], R0 ;  /* 0x00000000070095a7 */ /* 0x000ea4000802007f */
[----:B--2---:R-:W-:Y:S05]  /*17100*/  @!P1 BRA `(.L_x_11276) ;  /* 0xfffffffc00f09947 */ /* 0x004fea000383ffff */
[----:B------:R-:W-:Y:S05]  /*17110*/  BRA `(.L_x_11372) ;  /* 0xffffffdc008c7947 */ /* 0x000fea000383ffff */
.L_x_11278:
[----:B--2---:R2:W3:Y:S02]  /*17120*/  SYNCS.PHASECHK.TRANS64.TRYWAIT P1, [R2+URZ+0x13260], R3 ;  /* 0x01326003020075a7 */ /* 0x0044e4000802017f */
[----:B---3--:R-:W-:Y:S05]  /*17130*/  @!P1 NANOSLEEP.SYNCS 0x989680 ;  /* 0x009896800000995d */ /* 0x008fea0003900000 */
[----:B------:R-:W3:Y:S02]  /*17140*/  @!P1 SYNCS.PHASECHK.TRANS64 P1, [R2+URZ+0x13260], R3 ;  /* 0x01326003020095a7 */ /* 0x000ee4000802007f */
[----:B---3--:R-:W-:Y:S05]  /*17150*/  @!P1 BRA `(.L_x_11278) ;  /* 0xfffffffc00f09947 */ /* 0x008fea000383ffff */
[----:B------:R-:W-:Y:S05]  /*17160*/  BRA `(.L_x_11373) ;  /* 0xffffffdc008c7947 */ /* 0x000fea000383ffff */
.L_x_11280:
[----:B---3--:R3:W0:Y:S02]  /*17170*/  SYNCS.PHASECHK.TRANS64.TRYWAIT P1, [R5+URZ+0x13260], R0 ;  /* 0x01326000050075a7 */ /* 0x008624000802017f */
[----:B0-----:R-:W-:Y:S05]  /*17180*/  @!P1 NANOSLEEP.SYNCS 0x989680 ;  /* 0x009896800000995d */ /* 0x001fea0003900000 */
[----:B------:R-:W0:Y:S02]  /*17190*/  @!P1 SYNCS.PHASECHK.TRANS64 P1, [R5+URZ+0x13260], R0 ;  /* 0x01326000050095a7 */ /* 0x000e24000802007f */
[----:B0-----:R-:W-:Y:S05]  /*171a0*/  @!P1 BRA `(.L_x_11280) ;  /* 0xfffffffc00f09947 */ /* 0x001fea000383ffff */
[----:B------:R-:W-:Y:S05]  /*171b0*/  BRA `(.L_x_11374) ;  /* 0xffffffdc008c7947 */ /* 0x000fea000383ffff */
.L_x_11282:
[----:B------:R0:W0:Y:S02]  /*171c0*/  SYNCS.PHASECHK.TRANS64.TRYWAIT P0, [R2+URZ+0x13280], R3 ;  /* 0x01328003020075a7 */ /* 0x000024000800017f */
[----:B0-----:R-:W-:Y:S05]  /*171d0*/  @!P0 NANOSLEEP.SYNCS 0x989680 ;  /* 0x009896800000895d */ /* 0x001fea0003900000 */
[----:B------:R-:W0:Y:S02]  /*171e0*/  @!P0 SYNCS.PHASECHK.TRANS64 P0, [R2+URZ+0x13280], R3 ;  /* 0x01328003020085a7 */ /* 0x000e24000800007f */
[----:B0-----:R-:W-:Y:S05]  /*171f0*/  @!P0 BRA `(.L_x_11282) ;  /* 0xfffffffc00f08947 */ /* 0x001fea000383ffff */
[----:B------:R-:W-:Y:S05]  /*17200*/  BRA `(.L_x_11283) ;  /* 0xffffffdc00887947 */ /* 0x000fea000383ffff */
.L_x_11375:
        /* <DEDUP_REMOVED lines=15> */
.L_x_12990:


//--------------------- .text._ZN7cutlass13device_kernelIN5flash11enable_sm90INS1_16FlashAttnFwdSm90INS1_25CollectiveMainloopFwdSm90ILi2EN4cute5tupleIJNS5_1CILi1EEES8_S8_EEENS6_IJNS7_ILi192EEENS7_ILi160EEENS7_ILi64EEEEEELi64ENS_12float_e4m3_tEfNS_4arch4Sm90ELb0ELb1ELb0ELb0ELb0ELb0ELb0ELb1ELb1ELb1ELb0ELb0EEENS1_21CollectiveEpilogueFwdINS6_IJSA_SC_SB_EEES9_NS_10bfloat16_tESG_Li384ELb0ELb1ELb0ELb1EEENS1_30DynamicPersistentTileSchedulerILi384ELi128ELb0ELb1ELb1EEEEEEEEEvNT_6ParamsE --------------------------
	.section	.text._ZN7cutlass13device_kernelIN5flash11enable_sm90INS1_16FlashAttnFwdSm90INS1_25CollectiveMainloopFwdSm90ILi2EN4cute5tupleIJNS5_1CILi1EEES8_S8_EEENS6_IJNS7_ILi192EEENS7_ILi160EEENS7_ILi64EEEEEELi64ENS_12float_e4m3_tEfNS_4arch4Sm90ELb0ELb1ELb0ELb0ELb0ELb0ELb0ELb1ELb1ELb1ELb0ELb0EEENS1_21CollectiveEpilogueFwdINS6_IJSA_SC_SB_EEES9_NS_10bfloat16_tESG_Li384ELb0ELb1ELb0ELb1EEENS1_30DynamicPersistentTileSchedulerILi384ELi128ELb0ELb1ELb1EEEEEEEEEvNT_6ParamsE,"ax",@progbits
	.align	128
.text._ZN7cutlass13device_kernelIN5flash11enable_sm90INS1_16FlashAttnFwdSm90INS1_25CollectiveMainloopFwdSm90ILi2EN4cute5tupleIJNS5_1CILi1EEES8_S8_EEENS6_IJNS7_ILi192EEENS7_ILi160EEENS7_ILi64EEEEEELi64ENS_12float_e4m3_tEfNS_4arch4Sm90ELb0ELb1ELb0ELb0ELb0ELb0ELb0ELb1ELb1ELb1ELb0ELb0EEENS1_21CollectiveEpilogueFwdINS6_IJSA_SC_SB_EEES9_NS_10bfloat16_tESG_Li384ELb0ELb1ELb0ELb1EEENS1_30DynamicPersistentTileSchedulerILi384ELi128ELb0ELb1ELb1EEEEEEEEEvNT_6ParamsE:
        .type           _ZN7cutlass13device_kernelIN5flash11enable_sm90INS1_16FlashAttnFwdSm90INS1_25CollectiveMainloopFwdSm90ILi2EN4cute5tupleIJNS5_1CILi1EEES8_S8_EEENS6_IJNS7_ILi192EEENS7_ILi160EEENS7_ILi64EEEEEELi64ENS_12float_e4m3_tEfNS_4arch4Sm90ELb0ELb1ELb0ELb0ELb0ELb0ELb0ELb1ELb1ELb1ELb0ELb0EEENS1_21CollectiveEpilogueFwdINS6_IJSA_SC_SB_EEES9_NS_10bfloat16_tESG_Li384ELb0ELb1ELb0ELb1EEENS1_30DynamicPersistentTileSchedulerILi384ELi128ELb0ELb1ELb1EEEEEEEEEvNT_6ParamsE,@function
        .size           _ZN7cutlass13device_kernelIN5flash11enable_sm90INS1_16FlashAttnFwdSm90INS1_25CollectiveMainloopFwdSm90ILi2EN4cute5tupleIJNS5_1CILi1EEES8_S8_EEENS6_IJNS7_ILi192EEENS7_ILi160EEENS7_ILi64EEEEEELi64ENS_12float_e4m3_tEfNS_4arch4Sm90ELb0ELb1ELb0ELb0ELb0ELb0ELb0ELb1ELb1ELb1ELb0ELb0EEENS1_21CollectiveEpilogueFwdINS6_IJSA_SC_SB_EEES9_NS_10bfloat16_tESG_Li384ELb0ELb1ELb0ELb1EEENS1_30DynamicPersistentTileSchedulerILi384ELi128ELb0ELb1ELb1EEEEEEEEEvNT_6ParamsE,(.L_x_12991 - _ZN7cutlass13device_kernelIN5flash11enable_sm90INS1_16FlashAttnFwdSm90INS1_25CollectiveMainloopFwdSm90ILi2EN4cute5tupleIJNS5_1CILi1EEES8_S8_EEENS6_IJNS7_ILi192EEENS7_ILi160EEENS7_ILi64EEEEEELi64ENS_12float_e4m3_tEfNS_4arch4Sm90ELb0ELb1ELb0ELb0ELb0ELb0ELb0ELb1ELb1ELb1ELb0ELb0EEENS1_21CollectiveEpilogueFwdINS6_IJSA_SC_SB_EEES9_NS_10bfloat16_tESG_Li384ELb0ELb1ELb0ELb1EEENS1_30DynamicPersistentTileSchedulerILi384ELi128ELb0ELb1ELb1EEEEEEEEEvNT_6ParamsE)
        .other          _ZN7cutlass13device_kernelIN5flash11enable_sm90INS1_16FlashAttnFwdSm90INS1_25CollectiveMainloopFwdSm90ILi2EN4cute5tupleIJNS5_1CILi1EEES8_S8_EEENS6_IJNS7_ILi192EEENS7_ILi160EEENS7_ILi64EEEEEELi64ENS_12float_e4m3_tEfNS_4arch4Sm90ELb0ELb1ELb0ELb0ELb0ELb0ELb0ELb1ELb1ELb1ELb0ELb0EEENS1_21CollectiveEpilogueFwdINS6_IJSA_SC_SB_EEES9_NS_10bfloat16_tESG_Li384ELb0ELb1ELb0ELb1EEENS1_30DynamicPersistentTileSchedulerILi384ELi128ELb0ELb1ELb1EEEEEEEEEvNT_6ParamsE,@"STO_CUDA_ENTRY STV_DEFAULT"
_ZN7cutlass13device_kernelIN5flash11enable_sm90INS1_16FlashAttnFwdSm90INS1_25CollectiveMainloopFwdSm90ILi2EN4cute5tupleIJNS5_1CILi1EEES8_S8_EEENS6_IJNS7_ILi192EEENS7_ILi160EEENS7_ILi64EEEEEELi64ENS_12float_e4m3_tEfNS_4arch4Sm90ELb0ELb1ELb0ELb0ELb0ELb0ELb0ELb1ELb1ELb1ELb0ELb0EEENS1_21CollectiveEpilogueFwdINS6_IJSA_SC_SB_EEES9_NS_10bfloat16_tESG_Li384ELb0ELb1ELb0ELb1EEENS1_30DynamicPersistentTileSchedulerILi384ELi128ELb0ELb1ELb1EEEEEEEEEvNT_6ParamsE:
        /* <DEDUP_REMOVED lines=17> */
.L_x_11377:
[----:B------:R-:W-:Y:S05]  /*0110*/  BSYNC B0 ;  /* 0x0000000000007941 */ /* 0x000fea0003800000 */
.L_x_11376:
        /* <DEDUP_REMOVED lines=41> */
.L_x_11378:
        /* <DEDUP_REMOVED lines=22> */
.L_x_11379:
        /* <DEDUP_REMOVED lines=18> */
.L_x_11380:
        /* <DEDUP_REMOVED lines=22> */
.L_x_11381:
        /* <DEDUP_REMOVED lines=22> */
.L_x_11382:
[----:B------:R-:W-:Y:S01]  /*08f0*/  PLOP3.LUT P0, PT, PT, PT, UP0, 0x80, 0x0 ;  /* 0x000000000000781c */ /* 0x000fe20003f0f008 */
[----:B------:R-:W-:Y:S01]  /*0900*/  UMOV UR38, 0x1 ;  /* 0x0000000100267882 */ /* 0x000fe20000000000 */
[----:B------:R-:W-:Y:S01]  /*0910*/  NOP ;  /* 0x0000000000007918 */ /* 0x000fe20000000000 */
[----:B------:R-:W-:Y:S01]  /*0920*/  USEL UR38, UR38, 0x2, !UP0 ;  /* 0x0000000226267887 */ /* 0x000fe2000c000000 */
[----:B------:R-:W-:Y:S01]  /*0930*/  ULDC.64 UR48, c[0x0][0x208] ;  /* 0x0000820000307ab9 */ /* 0x000fe20000000a00 */
[----:B012-4-:R-:W-:Y:S08]  /*0940*/  BAR.SYNC.DEFER_BLOCKING 0x0 ;  /* 0x0000000000007b1d */ /* 0x017ff00000010000 */
[----:B------:R-:W-:Y:S05]  /*0950*/  @!P0 BRA `(.L_x_11383) ;  /* 0x0000011400388947 */ /* 0x000fea0003800000 */
.L_x_11384:
        /* <DEDUP_REMOVED lines=19> */
[----:B------:R-:W-:Y:S01]  /*0a90*/  SHF.R.S32.HI R2, RZ, 0x7, R2 ;  /* 0x00000007ff027819 */ /* 0x000fe20000011402 */
[----:B------:R-:W-:Y:S02]  /*0aa0*/  IMAD.SHL.U32 R6, R4, 0x20, RZ ;  /* 0x0000002004067824 */ /* 0x000fe400078e00ff */
[----:B------:R-:W-:Y:S01]  /*0ab0*/  IMAD.IADD R18, R0, 0x1, -R5 ;  /* 0x0000000100127824 */ /* 0x000fe200078e0a05 */
[CC--:B------:R-:W-:Y:S01]  /*0ac0*/  LEA.HI R5, R3.reuse, R0.reuse, RZ, 0x2 ;  /* 0x0000000003057211 */ /* 0x0c0fe200078f10ff */
[----:B------:R-:W-:Y:S01]  /*0ad0*/  IMAD.HI R7, R2, 0x55555556, RZ ;  /* 0x5555555602077827 */ /* 0x000fe200078e02ff */
[----:B------:R-:W-:-:S02]  /*0ae0*/  LEA.HI R3, R3, R0, RZ, 0x4 ;  /* 0x0000000003037211 */ /* 0x000fc400078f20ff */
[----:B------:R-:W-:Y:S02]  /*0af0*/  SHF.R.S32.HI R9, RZ, 0x1f, R18 ;  /* 0x0000001fff097819 */ /* 0x000fe40000011412 */
[----:B------:R-:W-:Y:S02]  /*0b00*/  LOP3.LUT R13, R5, 0xfffffffc, RZ, 0xc0, !PT ;  /* 0xfffffffc050d7812 */ /* 0x000fe400078ec0ff */
[----:B------:R-:W-:Y:S02]  /*0b10*/  LEA.HI R8, R9, R18, RZ, 0x2 ;  /* 0x0000001209087211 */ /* 0x000fe400078f10ff */
[----:B------:R-:W-:Y:S01]  /*0b20*/  SHF.R.S32.HI R4, RZ, 0x4, R3 ;  /* 0x00000004ff047819 */ /* 0x000fe20000011403 */
[----:B------:R-:W-:Y:S01]  /*0b30*/  IMAD.IADD R13, R0, 0x1, -R13 ;  /* 0x00000001000d7824 */ /* 0x000fe200078e0a0d */
[--C-:B------:R-:W-:Y:S02]  /*0b40*/  SHF.R.S32.HI R10, RZ, 0x2, R8.reuse ;  /* 0x00000002ff0a7819 */ /* 0x100fe40000011408 */
[----:B------:R-:W-:-:S02]  /*0b50*/  SHF.R.S32.HI R11, RZ, 0x1f, R8 ;  /* 0x0000001fff0b7819 */ /* 0x000fc40000011408 */
[----:B------:R-:W-:Y:S02]  /*0b60*/  LOP3.LUT R5, R3, 0x3fffff0, RZ, 0xc0, !PT ;  /* 0x03fffff003057812 */ /* 0x000fe400078ec0ff */
[----:B------:R-:W-:Y:S02]  /*0b70*/  LEA.HI R11, R11, R10, RZ, 0x3 ;  /* 0x0000000a0b0b7211 */ /* 0x000fe400078f18ff */
[----:B------:R-:W-:Y:S01]  /*0b80*/  LEA.HI R3, R3, R4, RZ, 0x1 ;  /* 0x0000000403037211 */ /* 0x000fe200078f08ff */
[----:B------:R-:W-:Y:S01]  /*0b90*/  IMAD.IADD R5, R0, 0x1, -R5 ;  /* 0x0000000100057824 */ /* 0x000fe200078e0a05 */
[----:B------:R-:W-:Y:S02]  /*0ba0*/  LOP3.LUT R11, R11, 0xfffffff8, RZ, 0xc0, !PT ;  /* 0xfffffff80b0b7812 */ /* 0x000fe400078ec0ff */
[----:B------:R-:W-:Y:S02]  /*0bb0*/  LEA.HI R9, R9, R18, RZ, 0x5 ;  /* 0x0000001209097211 */ /* 0x000fe400078f28ff */
[----:B------:R-:W-:Y:S01]  /*0bc0*/  LOP3.LUT R6, R6, 0xfffffc00, RZ, 0xc0, !PT ;  /* 0xfffffc0006067812 */ /* 0x000fe200078ec0ff */
[----:B------:R-:W-:Y:S01]  /*0bd0*/  IMAD.IADD R10, R10, 0x1, -R11 ;  /* 0x000000010a0a7824 */ /* 0x000fe200078e0a0b */
[----:B------:R-:W-:-:S02]  /*0be0*/  LOP3.LUT R3, R3, 0x1ffffffe, RZ, 0xc0, !PT ;  /* 0x1ffffffe03037812 */ /* 0x000fc400078ec0ff */
[----:B------:R-:W-:Y:S01]  /*0bf0*/  LEA.HI R7, R7, R7, RZ, 0x1 ;  /* 0x0000000707077211 */ /* 0x000fe200078f08ff */
[----:B------:R-:W-:Y:S01]  /*0c00*/  IMAD R6, R5, 0x40, R6 ;  /* 0x0000004005067824 */ /* 0x000fe200078e0206 */
[----:B------:R-:W-:Y:S01]  /*0c10*/  LEA.HI R0, R13, R13, RZ, 0x1 ;  /* 0x0000000d0d007211 */ /* 0x000fe200078f08ff */
[----:B------:R-:W-:Y:S01]  /*0c20*/  IMAD.IADD R3, R4, 0x1, -R3 ;  /* 0x0000000104037824 */ /* 0x000fe200078e0a03 */
[----:B------:R-:W-:Y:S01]  /*0c30*/  SHF.R.S32.HI R9, RZ, 0x5, R9 ;  /* 0x00000005ff097819 */ /* 0x000fe20000011409 */
[----:B------:R-:W-:Y:S01]  /*0c40*/  IMAD R7, R7, -0x3, R2 ;  /* 0xfffffffd07077824 */ /* 0x000fe200078e0202 */
[----:B------:R-:W-:Y:S01]  /*0c50*/  LOP3.LUT R0, R0, 0x1ffffffe, RZ, 0xc0, !PT ;  /* 0x1ffffffe00007812 */ /* 0x000fe200078ec0ff */
[----:B------:R-:W-:Y:S01]  /*0c60*/  IMAD R156, R3, 0x8, R6 ;  /* 0x00000008039c7824 */ /* 0x000fe200078e0206 */
[----:B------:R-:W-:Y:S01]  /*0c70*/  LOP3.LUT R3, R8, 0x7ffffffc, RZ, 0xc0, !PT ;  /* 0x7ffffffc08037812 */ /* 0x000fe200078ec0ff */
[----:B------:R-:W-:Y:S02]  /*0c80*/  IMAD R10, R9, 0x10, R10 ;  /* 0x00000010090a7824 */ /* 0x000fe400078e020a */
[----:B------:R-:W-:-:S02]  /*0c90*/  IMAD.IADD R19, R13, 0x1, -R0 ;  /* 0x000000010d137824 */ /* 0x000fc400078e0a00 */
[----:B------:R-:W-:Y:S02]  /*0ca0*/  IMAD R22, R7, 0x40, R10 ;  /* 0x0000004007167824 */ /* 0x000fe400078e020a */
[----:B------:R-:W-:Y:S02]  /*0cb0*/  IMAD.IADD R18, R18, 0x1, -R3 ;  /* 0x0000000112127824 */ /* 0x000fe400078e0a03 */
[----:B------:R-:W-:-:S07]  /*0cc0*/  IMAD R19, R19, 0x8, R22 ;  /* 0x0000000813137824 */ /* 0x000fce00078e0216 */
.L_x_11473:
        /* <DEDUP_REMOVED lines=12> */
[----:B012--5:R-:W-:Y:S05]  /*0d90*/  @!P0 BRA `(.L_x_11385) ;  /* 0x0000000000208947 */ /* 0x027fea0003800000 */
        /* <DEDUP_REMOVED lines=8> */
.L_x_11385:
[----:B------:R-:W-:Y:S01]  /*0e20*/  ULDC UR6, c[0x0][0xc54] ;  /* 0x0003150000067ab9 */ /* 0x000fe20000000800 */
[----:B------:R-:W-:Y:S01]  /*0e30*/  UMOV UR8, UR7 ;  /* 0x0000000700087c82 */ /* 0x000fe20008000000 */
[----:B------:R-:W-:-:S11]  /*0e40*/  UISETP.NE.AND UP0, UPT, UR6, 0x1, UPT ;  /* 0x000000010600788c */ /* 0x000fd6000bf05270 */
[----:B------:R-:W-:Y:S02]  /*0e50*/  @UP0 ULDC.64 UR10, c[0x0][0xc58] ;  /* 0x00031600000a0ab9 */ /* 0x000fe40000000a00 */
[----:B------:R-:W-:-:S04]  /*0e60*/  UIMAD.WIDE.U32 UR4, UR7, UR10, URZ ;  /* 0x0000000a070472a5 */ /* 0x000fc8000f8e003f */
[----:B------:R-:W-:-:S04]  /*0e70*/  @UP0 USHF.R.U32.HI UR8, URZ, UR11, UR5 ;  /* 0x0000000b3f080299 */ /* 0x000fc80008011605 */
[----:B------:R-:W-:-:S12]  /*0e80*/  UIMAD UR4, UR8, UR6, URZ ;  /* 0x00000006080472a4 */ /* 0x000fd8000f8e023f */
.L_x_11386:
        /* <DEDUP_REMOVED lines=56> */
[----:B------:R-:W-:Y:S01]  /*1210*/  ULOP3.LUT UR8, URZ, UR8, URZ, 0x33, !UPT ;  /* 0x000000083f087292 */ /* 0x000fe2000f8e333f */
        /* <DEDUP_REMOVED lines=9> */
[----:B------:R-:W-:Y:S01]  /*12b0*/  UIMAD UR41, UR4, 0xc0, URZ ;  /* 0x000000c0042978a4 */ /* 0x000fe2000f8e023f */
        /* <DEDUP_REMOVED lines=30> */
.L_x_11388:
[----:B------:R-:W-:-:S13]  /*14a0*/  ISETP.NE.AND P0, PT, R13, 0x1, PT ;  /* 0x000000010d00780c */ /* 0x000fda0003f05270 */
[----:B------:R-:W0:Y:S02]  /*14b0*/  @P0 LDC.64 R6, c[0x0][0x9e8] ;  /* 0x00027a00ff060b82 */ /* 0x000e240000000a00 */
[----:B0-----:R-:W-:-:S05]  /*14c0*/  @P0 IMAD.HI.U32 R6, R4, R6, RZ ;  /* 0x0000000604060227 */ /* 0x001fca00078e00ff */
[----:B------:R-:W-:-:S07]  /*14d0*/  @P0 SHF.R.U32.HI R4, RZ, R7, R6 ;  /* 0x00000007ff040219 */ /* 0x000fce0000011606 */
.L_x_11389:
[----:B------:R-:W-:-:S05]  /*14e0*/  IMAD R4, R4, R13, R13 ;  /* 0x0000000d04047224 */ /* 0x000fca00078e020d */
[----:B------:R-:W-:-:S07]  /*14f0*/  VIMNMX R3, R3, R4, PT ;  /* 0x0000000403037248 */ /* 0x000fce0003fe0100 */
.L_x_11387:
        /* <DEDUP_REMOVED lines=29> */
.L_x_11391:
[----:B------:R-:W-:-:S13]  /*16d0*/  ISETP.NE.AND P0, PT, R13, 0x1, PT ;  /* 0x000000010d00780c */ /* 0x000fda0003f05270 */
[----:B------:R-:W0:Y:S02]  /*16e0*/  @P0 LDC.64 R4, c[0x0][0x9e8] ;  /* 0x00027a00ff040b82 */ /* 0x000e240000000a00 */
[----:B0-----:R-:W-:-:S05]  /*16f0*/  @P0 IMAD.HI.U32 R0, R6, R4, RZ ;  /* 0x0000000406000227 */ /* 0x001fca00078e00ff */
[----:B------:R-:W-:-:S07]  /*1700*/  @P0 SHF.R.U32.HI R6, RZ, R5, R0 ;  /* 0x00000005ff060219 */ /* 0x000fce0000011600 */
.L_x_11392:
[----:B------:R-:W-:-:S05]  /*1710*/  IMAD R6, R6, R13, RZ ;  /* 0x0000000d06067224 */ /* 0x000fca00078e02ff */
[----:B------:R-:W-:-:S13]  /*1720*/  R2UR UR5, R6 ;  /* 0x00000000060572ca */ /* 0x000fda00000e0000 */
[----:B------:R-:W-:-:S04]  /*1730*/  UISETP.LT.AND UP0, UPT, UR4, UR5, UPT ;  /* 0x000000050400728c */ /* 0x000fc8000bf01270 */
[----:B------:R-:W-:-:S12]  /*1740*/  USEL UR4, UR4, UR5, !UP0 ;  /* 0x0000000504047287 */ /* 0x000fd8000c000000 */
.L_x_11390:
[----:B------:R-:W-:Y:S01]  /*1750*/  UIMAD.WIDE UR4, UR4, 0x66666667, URZ ;  /* 0x66666667040478a5 */ /* 0x000fe2000f8e023f */
[----:B------:R-:W-:Y:S01]  /*1760*/  PLOP3.LUT P0, PT, PT, PT, PT, 0x80, 0x0 ;  /* 0x000000000000781c */ /* 0x000fe20003f0f070 */
[----:B------:R-:W-:Y:S01]  /*1770*/  IMAD.MOV.U32 R4, RZ, RZ, RZ ;  /* 0x000000ffff047224 */ /* 0x000fe200078e00ff */
[----:B------:R-:W-:Y:S01]  /*1780*/  CS2R R54, SRZ ;  /* 0x0000000000367805 */ /* 0x000fe2000001ff00 */
[----:B------:R-:W-:Y:S01]  /*1790*/  USHF.R.U32.HI UR4, URZ, 0x1f, UR5 ;  /* 0x0000001f3f047899 */ /* 0x000fe20008011605 */
[----:B------:R-:W-:Y:S01]  /*17a0*/  IMAD.MOV.U32 R6, RZ, RZ, RZ ;  /* 0x000000ffff067224 */ /* 0x000fe200078e00ff */
[----:B------:R-:W-:Y:S02]  /*17b0*/  CS2R R12, SRZ ;  /* 0x00000000000c7805 */ /* 0x000fe4000001ff00 */
[----:B------:R-:W-:Y:S01]  /*17c0*/  CS2R R52, SRZ ;  /* 0x0000000000347805 */ /* 0x000fe2000001ff00 */
[----:B------:R-:W-:Y:S01]  /*17d0*/  ULEA.HI.SX32 UR4, UR5, UR4, 0x1a ;  /* 0x0000000405047291 */ /* 0x000fe2000f8fd23f */
[----:B------:R-:W-:Y:S01]  /*17e0*/  CS2R R14, SRZ ;  /* 0x00000000000e7805 */ /* 0x000fe2000001ff00 */
[----:B------:R-:W-:Y:S01]  /*17f0*/  IMAD.MOV.U32 R9, RZ, RZ, RZ ;  /* 0x000000ffff097224 */ /* 0x000fe200078e00ff */
[----:B------:R-:W-:Y:S01]  /*1800*/  CS2R R46, SRZ ;  /* 0x00000000002e7805 */ /* 0x000fe2000001ff00 */
[----:B------:R-:W-:Y:S01]  /*1810*/  UISETP.LT.AND UP0, UPT, URZ, UR4, UPT ;  /* 0x000000043f00728c */ /* 0x000fe2000bf01270 */
[----:B------:R-:W-:-:S02]  /*1820*/  CS2R R20, SRZ ;  /* 0x0000000000147805 */ /* 0x000fc4000001ff00 */
[----:B------:R-:W-:Y:S02]  /*1830*/  CS2R R44, SRZ ;  /* 0x00000000002c7805 */ /* 0x000fe4000001ff00 */
[----:B------:R-:W-:Y:S01]  /*1840*/  CS2R R24, SRZ ;  /* 0x0000000000187805 */ /* 0x000fe2000001ff00 */
[----:B------:R-:W-:Y:S01]  /*1850*/  USEL UR43, URZ, UR4, !UP0 ;  /* 0x000000043f2b7287 */ /* 0x000fe2000c000000 */
[----:B------:R-:W-:Y:S01]  /*1860*/  CS2R R38, SRZ ;  /* 0x0000000000267805 */ /* 0x000fe2000001ff00 */
[----:B------:R-:W-:Y:S01]  /*1870*/  IMAD.MOV.U32 R26, RZ, RZ, RZ ;  /* 0x000000ffff1a7224 */ /* 0x000fe200078e00ff */
[----:B------:R-:W-:Y:S02]  /*1880*/  CS2R R36, SRZ ;  /* 0x0000000000247805 */ /* 0x000fe4000001ff00 */
[----:B------:R-:W-:Y:S02]  /*1890*/  CS2R R28, SRZ ;  /* 0x00000000001c7805 */ /* 0x000fe4000001ff00 */
[----:B------:R-:W-:-:S02]  /*18a0*/  CS2R R30, SRZ ;  /* 0x00000000001e7805 */ /* 0x000fc4000001ff00 */
[----:B------:R-:W-:Y:S02]  /*18b0*/  ISETP.GT.AND P1, PT, R104, UR43, PT ;  /* 0x0000002b68007c0c */ /* 0x000fe4000bf24270 */
[----:B------:R-:W-:Y:S02]  /*18c0*/  CS2R R32, SRZ ;  /* 0x0000000000207805 */ /* 0x000fe4000001ff00 */
[----:B------:R-:W-:Y:S02]  /*18d0*/  CS2R R56, SRZ ;  /* 0x0000000000387805 */ /* 0x000fe4000001ff00 */
[----:B------:R-:W-:-:S07]  /*18e0*/  CS2R R58, SRZ ;  /* 0x00000000003a7805 */ /* 0x000fce000001ff00 */
[----:B------:R-:W-:Y:S05]  /*18f0*/  @!P1 BRA `(.L_x_11393) ;  /* 0x000000ec001c9947 */ /* 0x000fea0003800000 */
[----:B------:R-:W-:Y:S01]  /*1900*/  VIADD R0, R23, 0xffffff80 ;  /* 0xffffff8017007836 */ /* 0x000fe20000000000 */
[----:B------:R-:W0:Y:S01]  /*1910*/  S2UR UR44, SR_CgaCtaId ;  /* 0x00000000002c79c3 */ /* 0x000e220000008800 */
[----:B------:R-:W-:-:S03]  /*1920*/  UMOV UR45, 0x400 ;  /* 0x00000400002d7882 */ /* 0x000fc60000000000 */
[----:B------:R-:W-:-:S04]  /*1930*/  SHF.R.S32.HI R3, RZ, 0x1f, R0 ;  /* 0x0000001fff037819 */ /* 0x000fc80000011400 */
[----:B------:R-:W-:-:S04]  /*1940*/  LEA.HI R3, R3, R0, RZ, 0x7 ;  /* 0x0000000003037211 */ /* 0x000fc800078f38ff */
[----:B------:R-:W-:-:S06]  /*1950*/  SHF.R.S32.HI R3, RZ, 0x7, R3 ;  /* 0x00000007ff037819 */ /* 0x000fcc0000011403 */
[----:B------:R-:W1:Y:S01]  /*1960*/  SHFL.IDX PT, R3, R3, RZ, 0x1f ;  /* 0x00001fff03037589 */ /* 0x000e6200000e0000 */
[----:B0-----:R-:W-:Y:S01]  /*1970*/  ULEA UR45, UR44, UR45, 0x18 ;  /* 0x0000002d2c2d7291 */ /* 0x001fe2000f8ec03f */
[----:B-1----:R-:W-:-:S13]  /*1980*/  R2UR UR6, R3 ;  /* 0x00000000030672ca */ /* 0x002fda00000e0000 */
        /* <DEDUP_REMOVED lines=26> */
.L_x_11394:
        /* <DEDUP_REMOVED lines=9> */
.L_x_11556:
[----:B------:R-:W-:Y:S05]  /*1bc0*/  @!P0 BRA `(.L_x_11396) ;  /* 0x0000000000048947 */ /* 0x000fea0003800000 */
[----:B------:R-:W-:Y:S01]  /*1bd0*/  BPT.TRAP 0x1 ;  /* 0x000000040000795c */ /* 0x000fe20000300000 */
.L_x_11396:
[----:B0-----:R-:W-:Y:S02]  /*1be0*/  IMAD.U32 R3, RZ, RZ, UR37 ;  /* 0x00000025ff037e24 */ /* 0x001fe4000f8e00ff */
[----:B------:R-:W-:-:S03]  /*1bf0*/  IMAD.U32 R0, RZ, RZ, UR36 ;  /* 0x00000024ff007e24 */ /* 0x000fc6000f8e00ff */
[----:B------:R-:W-:Y:S02]  /*1c00*/  LEA R3, R3, UR45, 0x3 ;  /* 0x0000002d03037c11 */ /* 0x000fe4000f8e18ff */
[----:B------:R-:W-:-:S04]  /*1c10*/  SHF.L.U32 R0, R0, 0x1f, RZ ;  /* 0x0000001f00007819 */ /* 0x000fc800000006ff */
[----:B------:R0:W1:Y:S01]  /*1c20*/  SYNCS.PHASECHK.TRANS64.TRYWAIT P1, [R3+URZ+0x13230], R0 ;  /* 0x01323000030075a7 */ /* 0x000062000802017f */
[----:B------:R-:W-:Y:S05]  /*1c30*/  @!P0 BRA `(.L_x_11397) ;  /* 0x0000000000048947 */ /* 0x000fea0003800000 */
[----:B------:R-:W-:Y:S01]  /*1c40*/  BPT.TRAP 0x1 ;  /* 0x000000040000795c */ /* 0x000fe20000300000 */
.L_x_11397:
[----:B-1----:R-:W-:Y:S05]  /*1c50*/  @P1 BRA `(.L_x_11398) ;  /* 0x0000000000081947 */ /* 0x002fea0003800000 */
[----:B------:R-:W1:Y:S02]  /*1c60*/  SYNCS.PHASECHK.TRANS64.TRYWAIT P1, [R3+URZ+0x13230], R0 ;  /* 0x01323000030075a7 */ /* 0x000e64000802017f */
[----:B-1----:R-:W-:Y:S05]  /*1c70*/  @!P1 BRA `(.L_x_11399) ;  /* 0x0000013c000c9947 */ /* 0x002fea0003800000 */
.L_x_11398:
[----:B------:R-:W-:Y:S01]  /*1c80*/  UIADD3 UR4, UR45, 0xe000, URZ ;  /* 0x0000e0002d047890 */ /* 0x000fe2000fffe03f */
[----:B------:R-:W-:Y:S02]  /*1c90*/  LOP3.LUT P3, RZ, R23, 0x7f, RZ, 0xc0, !PT ;  /* 0x0000007f17ff7812 */ /* 0x000fe4000786c0ff */
[----:B------:R-:W-:Y:S01]  /*1ca0*/  LOP3.LUT R2, R2, 0xfffffff7, RZ, 0xc0, !PT ;  /* 0xfffffff702027812 */ /* 0x000fe200078ec0ff */
[----:B------:R-:W-:-:S04]  /*1cb0*/  USHF.R.U32.HI UR4, URZ, 0x4, UR4 ;  /* 0x000000043f047899 */ /* 0x000fc80008011604 */
[----:B------:R-:W-:-:S06]  /*1cc0*/  ULOP3.LUT UR4, UR4, 0x3fff, URZ, 0xc0, !UPT ;  /* 0x00003fff04047892 */ /* 0x000fcc000f8ec03f */
[----:B------:R-:W-:Y:S01]  /*1cd0*/  IMAD.U32 R7, RZ, RZ, UR4 ;  /* 0x00000004ff077e24 */ /* 0x000fe2000f8e00ff */
[----:B------:R-:W-:Y:S05]  /*1ce0*/  WARPSYNC.ALL ;  /* 0x0000000000007948 */ /* 0x000fea0003800000 */
[----:B------:R-:W-:Y:S02]  /*1cf0*/  LOP3.LUT R7, R7, 0x10000, RZ, 0xfc, !PT ;  /* 0x0001000007077812 */ /* 0x000fe400078efcff */
[----:B------:R-:W-:Y:S02]  /*1d00*/  @P3 LOP3.LUT R2, R2, 0x8, RZ, 0xfc, !PT ;  /* 0x0000000802023812 */ /* 0x000fe400078efcff */
[----:B------:R-:W-:Y:S01]  /*1d10*/  R2UR UR12, R7 ;  /* 0x00000000070c72ca */ /* 0x000fe200000e0000 */
[----:B------:R-:W-:Y:S01]  /*1d20*/  ULOP3.LUT UR50, UR50, 0x10000, URZ, 0xfc, !UPT ;  /* 0x0001000032327892 */ /* 0x000fe2000f8efc3f */
[----:B------:R-:W-:Y:S01]  /*1d30*/  WARPGROUP.ARRIVE ;  /* 0x00000000000079c5 */ /* 0x000fe20000000000 */
[----:B------:R-:W-:Y:S01]  /*1d40*/  UMOV UR9, 0x80000020 ;  /* 0x8000002000097882 */ /* 0x000fe20000000000 */
[----:B------:R-:W-:Y:S01]  /*1d50*/  UMOV UR11, 0x80000020 ;  /* 0x80000020000b7882 */ /* 0x000fe20000000000 */
[----:B------:R-:W-:Y:S01]  /*1d60*/  UMOV UR7, 0x80000020 ;  /* 0x8000002000077882 */ /* 0x000fe20000000000 */
[----:B------:R-:W-:Y:S01]  /*1d70*/  ULDC UR13, c[0x0][0x448] ;  /* 0x00011200000d7ab9 */ /* 0x000fe20000000800 */
[----:B01----:R-:W-:Y:S01]  /*1d80*/  VIADD R0, R19, UR41 ;  /* 0x0000002913007c36 */ /* 0x003fe20008000000 */
[----:B------:R-:W-:Y:S01]  /*1d90*/  UMOV UR8, UR50 ;  /* 0x0000003200087c82 */ /* 0x000fe20008000000 */
[----:B------:R-:W-:Y:S01]  /*1da0*/  UISETP.NE.AND UP0, UPT, UR13, 0x1, UPT ;  /* 0x000000010d00788c */ /* 0x000fe2000bf05270 */
[----:B------:R-:W0:Y:S01]  /*1db0*/  LDC R8, c[0x0][0x288] ;  /* 0x0000a200ff087b82 */ /* 0x000e220000000800 */
[----:B------:R-:W-:Y:S01]  /*1dc0*/  IMAD.MOV.U32 R4, RZ, RZ, R0 ;  /* 0x000000ffff047224 */ /* 0x000fe200078e0000 */
[----:B------:R-:W-:Y:S01]  /*1dd0*/  ULDC UR21, c[0x0][0x9dc] ;  /* 0x0002770000157ab9 */ /* 0x000fe20000000800 */
[----:B------:R-:W-:-:S02]  /*1de0*/  UIMAD UR12, UR37, 0x280, UR12 ;  /* 0x00000280250c78a4 */ /* 0x000fc4000f8e020c */
[----:B------:R-:W-:Y:S02]  /*1df0*/  PLOP3.LUT P1, PT, PT, PT, UP0, 0x80, 0x0 ;  /* 0x000000000000781c */ /* 0x000fe40003f2f008 */
[----:B------:R-:W-:Y:S01]  /*1e00*/  UIADD3 UR4, UR12, 0x80, URZ ;  /* 0x000000800c047890 */ /* 0x000fe2000fffe03f */
[----:B------:R-:W-:Y:S01]  /*1e10*/  PLOP3.LUT P2, PT, PT, PT, UP0, 0x80, 0x0 ;  /* 0x000000000000781c */ /* 0x000fe20003f4f008 */
[----:B------:R-:W-:Y:S02]  /*1e20*/  UIADD3 UR5, UR12, 0x100, URZ ;  /* 0x000001000c057890 */ /* 0x000fe4000fffe03f */
[----:B------:R-:W-:Y:S01]  /*1e30*/  UMOV UR10, UR12 ;  /* 0x0000000c000a7c82 */ /* 0x000fe20008000000 */
[----:B------:R-:W-:Y:S01]  /*1e40*/  UIADD3 UR6, UR12, 0x2, URZ ;  /* 0x000000020c067890 */ /* 0x000fe2000fffe03f */
[----:B------:R-:W-:Y:S01]  /*1e50*/  QGMMA.64x32x32.F32.E4M3.E4M3 R88, gdesc[UR8], RZ, !UPT, gsb0 ;  /* 0x00600000085879f3 */ /* 0x000fe2000c0008ff */
[----:B------:R-:W-:Y:S01]  /*1e60*/  UMOV UR10, UR4 ;  /* 0x00000004000a7c82 */ /* 0x000fe20008000000 */
[----:B------:R-:W-:Y:S01]  /*1e70*/  UMOV UR11, 0x80000020 ;  /* 0x80000020000b7882 */ /* 0x000fe20000000000 */
[----:B------:R-:W-:Y:S01]  /*1e80*/  UIADD3 UR4, UR12, 0x180, URZ ;  /* 0x000001800c047890 */ /* 0x000fe2000fffe03f */
        /* <DEDUP_REMOVED lines=21> */
[----:B------:R-:W-:Y:S02]  /*1fe0*/  UIADD3 UR10, UR12, 0x82, URZ ;  /* 0x000000820c0a7890 */ /* 0x000fe4000fffe03f */
        /* <DEDUP_REMOVED lines=18> */
[----:B------:R-:W-:Y:S01]  /*2110*/  ULOP3.LUT UR10, URZ, UR21, URZ, 0x33, !UPT ;  /* 0x000000153f0a7292 */ /* 0x000fe2000f8e333f */
        /* <DEDUP_REMOVED lines=16> */
[----:B------:R-:W1:Y:S01]  /*2220*/  SHFL.IDX PT, R14, R4, RZ, 0x1c1f ;  /* 0x001c1fff040e7589 */ /* 0x000e6200000e0000 */
[----:B------:R-:W-:Y:S01]  /*2230*/  @!P3 PRMT R0, RZ, 0x654, R0 ;  /* 0x00000654ff00b816 */ /* 0x000fe20000000000 */
[----:B------:R-:W-:-:S03]  /*2240*/  IMAD R5, R104, R5, 0xa1 ;  /* 0x000000a168057424 */ /* 0x000fc600078e0205 */
[----:B------:R-:W-:Y:S01]  /*2250*/  PLOP3.LUT P1, PT, PT, PT, UP1, 0x40, 0x0 ;  /* 0x000000000000781c */ /* 0x000fe20003f2e818 */
[----:B------:R-:W-:Y:S02]  /*2260*/  IMAD R6, R18, -0x2, R5 ;  /* 0xfffffffe12067824 */ /* 0x000fe400078e0205 */
[----:B------:R-:W-:Y:S01]  /*2270*/  VIADD R12, R5, 0xffffffff ;  /* 0xffffffff050c7836 */ /* 0x000fe20000000000 */
[----:B------:R-:W-:Y:S02]  /*2280*/  WARPGROUP.DEPBAR.LE gsb0, 0x0 ;  /* 0x00008000000079c5 */ /* 0x000fe40000010000 */
[----:B------:R2:W-:Y:S02]  /*2290*/  @!P3 SYNCS.ARRIVE.TRANS64.RED.A1T0 RZ, [R0+URZ], RZ ;  /* 0x000000ff00ffb9a7 */ /* 0x0005e4000810043f */
[----:B--2---:R-:W-:-:S04]  /*22a0*/  IMAD R0, R104, -0xa0, R17 ;  /* 0xffffff6068007824 */ /* 0x004fc800078e0211 */
[----:B------:R-:W-:Y:S01]  /*22b0*/  VIADD R3, R0, 0xa0 ;  /* 0x000000a000037836 */ /* 0x000fe20000000000 */
[C---:B0-----:R-:W-:Y:S01]  /*22c0*/  IADD3 R0, R6.reuse, -R8, R17 ;  /* 0x8000000806007210 */ /* 0x041fe20007ffe011 */
[----:B------:R-:W-:Y:S02]  /*22d0*/  VIADD R6, R6, 0xffffffff ;  /* 0xffffffff06067836 */ /* 0x000fe40000000000 */
        /* <DEDUP_REMOVED lines=18> */
.L_x_11402:
[----:B------:R-:W-:-:S06]  /*2400*/  UISETP.NE.AND UP2, UPT, UR7, 0x1, UPT ;  /* 0x000000010700788c */ /* 0x000fcc000bf45270 */
[----:B------:R-:W-:-:S05]  /*2410*/  PLOP3.LUT P1, PT, PT, PT, UP2, 0x80, 0x0 ;  /* 0x000000000000781c */ /* 0x000fca0003f2f028 */
[----:B------:R-:W-:-:S08]  /*2420*/  @UP2 ULDC.64 UR10, c[0x0][0x9e8] ;  /* 0x00027a00000a2ab9 */ /* 0x000fd00000000a00 */
[----:B------:R-:W-:-:S05]  /*2430*/  @P1 IMAD.HI.U32 R13, R5, UR10, RZ ;  /* 0x0000000a050d1c27 */ /* 0x000fca000f8e00ff */
[----:B------:R-:W-:-:S07]  /*2440*/  @P1 SHF.R.U32.HI R5, RZ, UR11, R13 ;  /* 0x0000000bff051c19 */ /* 0x000fce000801160d */
.L_x_11403:
[----:B------:R-:W-:Y:S05]  /*2450*/  BSYNC B0 ;  /* 0x0000000000007941 */ /* 0x000fea0003800000 */
.L_x_11401:
[----:B------:R-:W-:-:S05]  /*2460*/  IMAD R5, R5, UR7, R6 ;  /* 0x0000000705057c24 */ /* 0x000fca000f8e0206 */
[----:B------:R-:W-:Y:S02]  /*2470*/  VIMNMX R3, R3, R5, !PT ;  /* 0x0000000503037248 */ /* 0x000fe40007fe0100 */
[----:B------:R-:W-:-:S07]  /*2480*/  VIADDMNMX R0, R5, UR7, R0, PT ;  /* 0x0000000705007c46 */ /* 0x000fce000b800100 */
.L_x_11400:
[C---:B------:R-:W-:Y:S01]  /*2490*/  ISETP.GE.AND P1, PT, R12.reuse, 0x2, PT ;  /* 0x000000020c00780c */ /* 0x040fe20003f26270 */
[----:B------:R-:W0:Y:S01]  /*24a0*/  SHFL.IDX PT, R4, R4, 0x1, 0x1c1f ;  /* 0x003c1f0004047f89 */ /* 0x000e2200000e0000 */
[----:B------:R-:W-:Y:S02]  /*24b0*/  ISETP.GE.AND P2, PT, R12, 0x9, PT ;  /* 0x000000090c00780c */ /* 0x000fe40003f46270 */
[----:B------:R-:W-:Y:S02]  /*24c0*/  LOP3.LUT R16, R16, 0xefffffff, RZ, 0xc0, !PT ;  /* 0xefffffff10107812 */ /* 0x000fe400078ec0ff */
[----:B------:R-:W-:Y:S02]  /*24d0*/  ISETP.GE.AND P3, PT, R12, 0xa, PT ;  /* 0x0000000a0c00780c */ /* 0x000fe40003f66270 */
[----:B------:R-:W-:Y:S02]  /*24e0*/  LOP3.LUT R2, R2, 0xfffffffb, RZ, 0xc0, !PT ;  /* 0xfffffffb02027812 */ /* 0x000fe400078ec0ff */
[----:B------:R-:W-:-:S03]  /*24f0*/  ISETP.GE.AND P4, PT, R12, 0x31, PT ;  /* 0x000000310c00780c */ /* 0x000fc60003f86270 */
[----:B------:R-:W-:Y:S02]  /*2500*/  @P1 LOP3.LUT R16, R16, 0x10000000, RZ, 0xfc, !PT ;  /* 0x1000000010101812 */ /* 0x000fe400078efcff */
[C---:B------:R-:W-:Y:S02]  /*2510*/  ISETP.GT.AND P1, PT, R3.reuse, 0x1, !P1 ;  /* 0x000000010300780c */ /* 0x040fe40004f24270 */
[----:B------:R-:W-:Y:S02]  /*2520*/  LOP3.LUT R16, R16, 0xdfffffff, RZ, 0xc0, !PT ;  /* 0xdfffffff10107812 */ /* 0x000fe400078ec0ff */
[----:B------:R-:W-:Y:S02]  /*2530*/  ISETP.LT.OR P1, PT, R0, 0x2, P1 ;  /* 0x000000020000780c */ /* 0x000fe40000f21670 */
[----:B------:R-:W-:Y:S02]  /*2540*/  @P2 LOP3.LUT R16, R16, 0x20000000, RZ, 0xfc, !PT ;  /* 0x2000000010102812 */ /* 0x000fe400078efcff */
[----:B------:R-:W-:-:S02]  /*2550*/  ISETP.GT.AND P2, PT, R3, 0x8, !P2 ;  /* 0x000000080300780c */ /* 0x000fc40005744270 */
[----:B------:R-:W-:Y:S02]  /*2560*/  FSEL R89, R89, -INF , !P1 ;  /* 0xff80000059597808 */ /* 0x000fe40004800000 */
[----:B------:R-:W-:Y:S02]  /*2570*/  LOP3.LUT R16, R16, 0xbfffffff, RZ, 0xc0, !PT ;  /* 0xbfffffff10107812 */ /* 0x000fe400078ec0ff */
[----:B------:R-:W-:Y:S02]  /*2580*/  ISETP.GT.AND P1, PT, R3, 0x9, !P3 ;  /* 0x000000090300780c */ /* 0x000fe40005f24270 */
[----:B------:R-:W-:Y:S02]  /*2590*/  ISETP.LT.OR P2, PT, R0, 0x9, P2 ;  /* 0x000000090000780c */ /* 0x000fe40001741670 */
        /* <DEDUP_REMOVED lines=42> */
[----:B------:R-:W-:Y:S02]  /*2840*/  FSEL R76, R76, -INF , !P2 ;  /* 0xff8000004c4c7808 */ /* 0x000fe40005000000 */
[----:B------:R-:W-:Y:S02]  /*2850*/  ISETP.GE.AND P2, PT, R12, 0x2a, PT ;  /* 0x0000002a0c00780c */ /* 0x000fe40003f46270 */
[----:B------:R-:W-:Y:S02]  /*2860*/  LOP3.LUT R16, R16, 0xffbfffff, RZ, 0xc0, !PT ;  /* 0xffbfffff10107812 */ /* 0x000fe400078ec0ff */
[----:B------:R-:W-:-:S02]  /*2870*/  ISETP.GT.AND P3, PT, R3, 0x29, !P2 ;  /* 0x000000290300780c */ /* 0x000fc40005764270 */
[----:B------:R-:W-:Y:S02]  /*2880*/  @P4 LOP3.LUT R16, R16, 0x400000, RZ, 0xfc, !PT ;  /* 0x0040000010104812 */ /* 0x000fe400078efcff */
        /* <DEDUP_REMOVED lines=161> */
[----:B------:R-:W-:Y:S01]  /*32a0*/  FSEL R5, R88, -INF , !P6 ;  /* 0xff80000058057808 */ /* 0x000fe20007000000 */
[----:B0-----:R-:W-:Y:S01]  /*32b0*/  IMAD.IADD R88, R11, 0x1, R4 ;  /* 0x000000010b587824 */ /* 0x001fe200078e0204 */
[----:B------:R-:W-:-:S13]  /*32c0*/  ISETP.GE.AND P6, PT, R12, 0x9a, PT ;  /* 0x0000009a0c00780c */ /* 0x000fda0003fc6270 */
[----:B------:R-:W-:Y:S02]  /*32d0*/  @P6 LOP3.LUT R16, R16, 0x8000000, RZ, 0xfc, !PT ;  /* 0x0800000010106812 */ /* 0x000fe400078efcff */
        /* <DEDUP_REMOVED lines=19> */
.L_x_11406:
[----:B------:R-:W-:-:S06]  /*3410*/  UISETP.NE.AND UP2, UPT, UR7, 0x1, UPT ;  /* 0x000000010700788c */ /* 0x000fcc000bf45270 */
[----:B------:R-:W-:-:S05]  /*3420*/  PLOP3.LUT P6, PT, PT, PT, UP2, 0x80, 0x0 ;  /* 0x000000000000781c */ /* 0x000fca0003fcf028 */
[----:B------:R-:W-:-:S08]  /*3430*/  @UP2 ULDC.64 UR10, c[0x0][0x9e8] ;  /* 0x00027a00000a2ab9 */ /* 0x000fd00000000a00 */
[----:B------:R-:W-:Y:S01]  /*3440*/  @P6 IMAD.HI.U32 R4, R3, UR10, RZ ;  /* 0x0000000a03046c27 */ /* 0x000fe2000f8e00ff */
[----:B------:R-:W-:-:S13]  /*3450*/  PLOP3.LUT P6, PT, PT, PT, UP2, 0x80, 0x0 ;  /* 0x000000000000781c */ /* 0x000fda0003fcf028 */
[----:B------:R-:W-:-:S07]  /*3460*/  @P6 SHF.R.U32.HI R3, RZ, UR11, R4 ;  /* 0x0000000bff036c19 */ /* 0x000fce0008011604 */
.L_x_11407:
[----:B------:R-:W-:Y:S05]  /*3470*/  BSYNC B0 ;  /* 0x0000000000007941 */ /* 0x000fea0003800000 */
.L_x_11405:
[----:B------:R-:W-:-:S05]  /*3480*/  IMAD R3, R3, UR7, R6 ;  /* 0x0000000703037c24 */ /* 0x000fca000f8e0206 */
[----:B------:R-:W-:Y:S02]  /*3490*/  VIMNMX R88, R88, R3, !PT ;  /* 0x0000000358587248 */ /* 0x000fe40007fe0100 */
[----:B------:R-:W-:-:S07]  /*34a0*/  VIADDMNMX R0, R3, UR7, R0, PT ;  /* 0x0000000703007c46 */ /* 0x000fce000b800100 */
.L_x_11404:
        /* <DEDUP_REMOVED lines=10> */
[----:B------:R-:W-:Y:S01]  /*3550*/  LOP3.LUT P1, RZ, R16, 0x2, RZ, 0xc0, !PT ;  /* 0x0000000210ff7812 */ /* 0x000fe2000782c0ff */
[----:B------:R-:W-:Y:S01]  /*3560*/  @UP0 USHF.R.U32.HI UR12, URZ, UR14, UR11 ;  /* 0x0000000e3f0c0299 */ /* 0x000fe2000801160b */
[----:B------:R-:W-:-:S02]  /*3570*/  FSEL R79, R79, -INF , !P2 ;  /* 0xff8000004f4f7808 */ /* 0x000fc40005000000 */
[----:B------:R-:W-:Y:S02]  /*3580*/  ISETP.GT.AND P1, PT, R88, 0x21, !P1 ;  /* 0x000000215800780c */ /* 0x000fe40004f24270 */
[----:B------:R-:W-:Y:S02]  /*3590*/  LOP3.LUT P2, RZ, R16, 0x10000, RZ, 0xc0, !PT ;  /* 0x0001000010ff7812 */ /* 0x000fe4000784c0ff */
[----:B------:R-:W-:Y:S02]  /*35a0*/  ISETP.LT.OR P1, PT, R0, 0x22, P1 ;  /* 0x000000220000780c */ /* 0x000fe40000f21670 */
[C---:B------:R-:W-:Y:S02]  /*35b0*/  LOP3.LUT P6, RZ, R16.reuse, 0x8000, RZ, 0xc0, !PT ;  /* 0x0000800010ff7812 */ /* 0x040fe400078cc0ff */
        /* <DEDUP_REMOVED lines=98> */
[----:B------:R-:W-:Y:S01]  /*3be0*/  ISETP.GT.AND P3, PT, R88, 0x90, !P3 ;  /* 0x000000905800780c */ /* 0x000fe20005f64270 */
[----:B------:R-:W0:Y:S01]  /*3bf0*/  SHFL.BFLY PT, R3, R4, 0x2, 0x1f ;  /* 0x0c401f0004037f89 */ /* 0x000e2200000e0000 */
[----:B------:R-:W-:Y:S02]  /*3c00*/  ISETP.LT.OR P1, PT, R0, 0x62, P1 ;  /* 0x000000620000780c */ /* 0x000fe40000f21670 */
[----:B------:R-:W-:Y:S02]  /*3c10*/  ISETP.GT.AND P4, PT, R88, 0x91, !P4 ;  /* 0x000000915800780c */ /* 0x000fe40006784270 */
[----:B------:R-:W-:Y:S02]  /*3c20*/  FSEL R43, R43, -INF , !P1 ;  /* 0xff8000002b2b7808 */ /* 0x000fe40004800000 */
[----:B------:R-:W-:Y:S02]  /*3c30*/  LOP3.LUT P1, RZ, R16, 0x100, RZ, 0xc0, !PT ;  /* 0x0000010010ff7812 */ /* 0x000fe4000782c0ff */
[----:B------:R-:W-:-:S02]  /*3c40*/  ISETP.LT.OR P3, PT, R0, 0x91, P3 ;  /* 0x000000910000780c */ /* 0x000fc40001f61670 */
        /* <DEDUP_REMOVED lines=17> */
[----:B------:R-:W-:Y:S02]  /*3d60*/  ISETP.LT.OR P1, PT, R0, 0x71, P1 ;  /* 0x000000710000780c */ /* 0x000fe40000f21670 */
[----:B------:R-:W-:-:S02]  /*3d70*/  R2UR UR13, R105 ;  /* 0x00000000690d72ca */ /* 0x000fc400000e0000 */
[----:B------:R-:W-:Y:S02]  /*3d80*/  FSEL R50, R50, -INF , !P1 ;  /* 0xff80000032327808 */ /* 0x000fe40004800000 */
[----:B------:R-:W-:Y:S02]  /*3d90*/  ISETP.GT.AND P1, PT, R88, 0x71, !P2 ;  /* 0x000000715800780c */ /* 0x000fe40005724270 */
[----:B------:R-:W-:Y:S02]  /*3da0*/  LOP3.LUT P2, RZ, R16, 0x2000000, RZ, 0xc0, !PT ;  /* 0x0200000010ff7812 */ /* 0x000fe4000784c0ff */
[----:B------:R-:W-:Y:S02]  /*3db0*/  ISETP.LT.OR P1, PT, R0, 0x72, P1 ;  /* 0x000000720000780c */ /* 0x000fe40000f21670 */
[----:B0-----:R-:W-:Y:S02]  /*3dc0*/  FMNMX.FTZ R3, R6, R3, !PT ;  /* 0x0000000306037209 */ /* 0x001fe40007810000 */
[----:B------:R-:W-:Y:S01]  /*3dd0*/  FSEL R51, R51, -INF , !P1 ;  /* 0xff80000033337808 */ /* 0x000fe20004800000 */
[----:B------:R-:W-:Y:S01]  /*3de0*/  UIADD3 UR10, UR13, UR12, URZ ;  /* 0x0000000c0d0a7290 */ /* 0x000fe2000fffe03f */
[----:B------:R-:W-:Y:S01]  /*3df0*/  ISETP.GT.AND P1, PT, R88, 0x78, !P6 ;  /* 0x000000785800780c */ /* 0x000fe20007724270 */
[----:B------:R-:W-:-:S01]  /*3e00*/  FFMA.FTZ R106, R3, R106, -8 ;  /* 0xc1000000036a7423 */ /* 0x000fc2000001006a */
[----:B------:R-:W-:Y:S01]  /*3e10*/  LOP3.LUT P6, RZ, R16, 0x1000000, RZ, 0xc0, !PT ;  /* 0x0100000010ff7812 */ /* 0x000fe200078cc0ff */
[----:B------:R-:W-:Y:S01]  /*3e20*/  UIADD3 UR6, UR10, UR6, URZ ;  /* 0x000000060a067290 */ /* 0x000fe2000fffe03f */
        /* <DEDUP_REMOVED lines=51> */
[C---:B------:R-:W-:Y:S02]  /*4160*/  LOP3.LUT P6, RZ, R16.reuse, 0x4000000, RZ, 0xc0, !PT ;  /* 0x0400000010ff7812 */ /* 0x040fe400078cc0ff */
[----:B------:R-:W-:Y:S01]  /*4170*/  LOP3.LUT P2, RZ, R16, 0x800000, RZ, 0xc0, !PT ;  /* 0x0080000010ff7812 */ /* 0x000fe2000784c0ff */
        /* <DEDUP_REMOVED lines=11> */
[----:B------:R-:W-:-:S01]  /*4230*/  FFMA.FTZ R89, R64, UR42, -R106 ;  /* 0x0000002a40597c23 */ /* 0x000fc2000801086a */
[----:B------:R-:W-:Y:S01]  /*4240*/  ISETP.GT.AND P1, PT, R88, 0x88, !P6 ;  /* 0x000000885800780c */ /* 0x000fe20007724270 */
[----:B------:R-:W-:-:S01]  /*4250*/  FFMA.FTZ R6, R92, UR42, -R106 ;  /* 0x0000002a5c067c23 */ /* 0x000fc2000801086a */
[----:B------:R-:W-:Y:S01]  /*4260*/  FMNMX.FTZ R21, R75, R72, !PT ;  /* 0x000000484b157209 */ /* 0x000fe20007810000 */
[----:B------:R-:W-:Y:S01]  /*4270*/  MUFU.EX2 R4, R4 ;  /* 0x0000000400047308 */ /* 0x000fe20000000800 */
[----:B------:R-:W-:Y:S01]  /*4280*/  ISETP.LT.OR P1, PT, R0, 0x89, P1 ;  /* 0x000000890000780c */ /* 0x000fe20000f21670 */
[--C-:B------:R-:W-:Y:S01]  /*4290*/  FFMA.FTZ R9, R93, UR42, -R106.reuse ;  /* 0x0000002a5d097c23 */ /* 0x100fe2000801086a */
[----:B------:R-:W-:Y:S01]  /*42a0*/  FMNMX.FTZ R72, R78, R21, !PT ;  /* 0x000000154e487209 */ /* 0x000fe20007810000 */
[--C-:B------:R-:W-:Y:S01]  /*42b0*/  FFMA.FTZ R10, R96, UR42, -R106.reuse ;  /* 0x0000002a600a7c23 */ /* 0x100fe2000801086a */
[----:B------:R-:W-:Y:S01]  /*42c0*/  FSEL R30, R30, -INF , !P1 ;  /* 0xff8000001e1e7808 */ /* 0x000fe20004800000 */
[--C-:B------:R-:W-:Y:S01]  /*42d0*/  FFMA.FTZ R11, R97, UR42, -R106.reuse ;  /* 0x0000002a610b7c23 */ /* 0x100fe2000801086a */
[----:B0-----:R-:W-:Y:S01]  /*42e0*/  FMNMX.FTZ R73, R79, R72, !PT ;  /* 0x000000484f497209 */ /* 0x001fe20007810000 */
[--C-:B------:R-:W-:Y:S01]  /*42f0*/  FFMA.FTZ R72, R81, UR42, -R106.reuse ;  /* 0x0000002a51487c23 */ /* 0x100fe2000801086a */
[----:B------:R0:W-:Y:S01]  /*4300*/  MUFU.EX2 R21, R80 ;  /* 0x0000005000157308 */ /* 0x0001e20000000800 */
[----:B------:R-:W-:Y:S01]  /*4310*/  ISETP.GT.AND P1, PT, R88, 0x89, !P2 ;  /* 0x000000895800780c */ /* 0x000fe20005724270 */
[--C-:B------:R-:W-:Y:S01]  /*4320*/  FFMA.FTZ R12, R100, UR42, -R106.reuse ;  /* 0x0000002a640c7c23 */ /* 0x100fe2000801086a */
[----:B------:R-:W-:Y:S01]  /*4330*/  FMNMX.FTZ R76, R82, R73, !PT ;  /* 0x00000049524c7209 */ /* 0x000fe20007810000 */
[--C-:B------:R-:W-:Y:S01]  /*4340*/  FFMA.FTZ R13, R101, UR42, -R106.reuse ;  /* 0x0000002a650d7c23 */ /* 0x100fe2000801086a */
[----:B------:R-:W-:Y:S01]  /*4350*/  ISETP.LT.OR P1, PT, R0, 0x8a, P1 ;  /* 0x0000008a0000780c */ /* 0x000fe20000f21670 */
[--C-:B------:R-:W-:Y:S01]  /*4360*/  FFMA.FTZ R77, R77, UR42, -R106.reuse ;  /* 0x0000002a4d4d7c23 */ /* 0x100fe2000801086a */
[----:B------:R-:W-:Y:S01]  /*4370*/  FMNMX.FTZ R73, R83, R76, !PT ;  /* 0x0000004c53497209 */ /* 0x000fe20007810000 */
[----:B------:R-:W1:Y:S01]  /*4380*/  MUFU.EX2 R5, R5 ;  /* 0x0000000500057308 */ /* 0x000e620000000800 */
[----:B------:R-:W-:Y:S01]  /*4390*/  FSEL R31, R31, -INF , !P1 ;  /* 0xff8000001f1f7808 */ /* 0x000fe20004800000 */
[--C-:B------:R-:W-:Y:S01]  /*43a0*/  FFMA.FTZ R56, R56, UR42, -R106.reuse ;  /* 0x0000002a38387c23 */ /* 0x100fe2000801086a */
[----:B------:R-:W-:Y:S01]  /*43b0*/  FMNMX.FTZ R76, R86, R73, !PT ;  /* 0x00000049564c7209 */ /* 0x000fe20007810000 */
[--C-:B------:R-:W-:Y:S01]  /*43c0*/  FFMA.FTZ R57, R57, UR42, -R106.reuse ;  /* 0x0000002a39397c23 */ /* 0x100fe2000801086a */
[----:B------:R-:W-:Y:S01]  /*43d0*/  LOP3.LUT P6, RZ, R16, 0x8000000, RZ, 0xc0, !PT ;  /* 0x0800000010ff7812 */ /* 0x000fe200078cc0ff */
[--C-:B------:R-:W-:Y:S01]  /*43e0*/  FFMA.FTZ R44, R44, UR42, -R106.reuse ;  /* 0x0000002a2c2c7c23 */ /* 0x100fe2000801086a */
[----:B------:R-:W-:Y:S01]  /*43f0*/  FMNMX.FTZ R81, R87, R76, !PT ;  /* 0x0000004c57517209 */ /* 0x000fe20007810000 */
[----:B------:R2:W-:Y:S01]  /*4400*/  MUFU.EX2 R73, R84 ;  /* 0x0000005400497308 */ /* 0x0005e20000000800 */
[----:B------:R-:W-:-:S01]  /*4410*/  FFMA.FTZ R76, R85, UR42, -R106 ;  /* 0x0000002a554c7c23 */ /* 0x000fc2000801086a */
[----:B------:R-:W-:Y:S01]  /*4420*/  ISETP.GT.AND P2, PT, R88, 0x99, !P6 ;  /* 0x000000995800780c */ /* 0x000fe20007744270 */
[----:B------:R-:W-:-:S01]  /*4430*/  FFMA.FTZ R45, R45, UR42, -R106 ;  /* 0x0000002a2d2d7c23 */ /* 0x000fc2000801086a */
[----:B0-----:R-:W-:Y:S01]  /*4440*/  FMNMX.FTZ R80, R58, R81, !PT ;  /* 0x000000513a507209 */ /* 0x001fe20007810000 */
[----:B------:R-:W-:-:S01]  /*4450*/  FFMA.FTZ R40, R40, UR42, -R106 ;  /* 0x0000002a28287c23 */ /* 0x000fc2000801086a */
[----:B------:R-:W-:Y:S01]  /*4460*/  ISETP.LT.OR P2, PT, R0, 0x9a, P2 ;  /* 0x0000009a0000780c */ /* 0x000fe20001741670 */
[----:B------:R-:W-:-:S01]  /*4470*/  FFMA.FTZ R41, R41, UR42, -R106 ;  /* 0x0000002a29297c23 */ /* 0x000fc2000801086a */
[----:B------:R-:W-:Y:S01]  /*4480*/  FMNMX.FTZ R81, R59, R80, !PT ;  /* 0x000000503b517209 */ /* 0x000fe20007810000 */
[----:B--2---:R-:W-:-:S01]  /*4490*/  FFMA.FTZ R84, R60, UR42, -R106 ;  /* 0x0000002a3c547c23 */ /* 0x004fc2000801086a */
[----:B------:R-:W-:Y:S01]  /*44a0*/  FSEL R39, R39, -INF , !P2 ;  /* 0xff80000027277808 */ /* 0x000fe20005000000 */
[----:B------:R-:W0:Y:S01]  /*44b0*/  MUFU.EX2 R6, R6 ;  /* 0x0000000600067308 */ /* 0x000e220000000800 */
[----:B------:R-:W-:Y:S01]  /*44c0*/  FMNMX.FTZ R80, R62, R81, !PT ;  /* 0x000000513e507209 */ /* 0x000fe20007810000 */
[----:B-1----:R-:W-:Y:S01]  /*44d0*/  FADD.FTZ R97, R4, R5 ;  /* 0x0000000504617221 */ /* 0x002fe20000010000 */
        /* <DEDUP_REMOVED lines=15> */
[----:B0-----:R-:W-:Y:S01]  /*45d0*/  FADD.FTZ R92, R6, R97 ;  /* 0x00000061065c7221 */ /* 0x001fe20000010000 */
[----:B------:R-:W-:-:S01]  /*45e0*/  FFMA.FTZ R32, R32, UR42, -R106 ;  /* 0x0000002a20207c23 */ /* 0x000fc2000801086a */
[--C-:B------:R-:W-:Y:S01]  /*45f0*/  FFMA.FTZ R33, R33, UR42, -R106.reuse ;  /* 0x0000002a21217c23 */ /* 0x100fe2000801086a */
[----:B------:R-:W-:Y:S01]  /*4600*/  FMNMX.FTZ R85, R71, R60, !PT ;  /* 0x0000003c47557209 */ /* 0x000fe20007810000 */
[----:B------:R-:W-:-:S02]  /*4610*/  FFMA.FTZ R60, R61, UR42, -R106 ;  /* 0x0000002a3d3c7c23 */ /* 0x000fc4000801086a */
[----:B------:R0:W-:Y:S01]  /*4620*/  MUFU.EX2 R81, R84 ;  /* 0x0000005400517308 */ /* 0x0001e20000000800 */
[----:B------:R-:W-:Y:S01]  /*4630*/  FMNMX.FTZ R80, R42, R85, !PT ;  /* 0x000000552a507209 */ /* 0x000fe20007810000 */
[C---:B-1----:R-:W-:Y:S01]  /*4640*/  FADD.FTZ R97, R9.reuse, R92 ;  /* 0x0000005c09617221 */ /* 0x042fe20000010000 */
[----:B------:R-:W-:Y:S02]  /*4650*/  F2FP.SATFINITE.E4M3.F32.PACK_AB_MERGE_C R152, R9, R6, RZ ;  /* 0x000000060998723e */ /* 0x000fe400048070ff */
[----:B------:R-:W-:Y:S02]  /*4660*/  FMNMX.FTZ R61, R43, R80, !PT ;  /* 0x000000502b3d7209 */ /* 0x000fe40007810000 */
[----:B------:R-:W-:Y:S01]  /*4670*/  F2FP.SATFINITE.E4M3.F32.PACK_AB_MERGE_C R152, R5, R4, R152 ;  /* 0x000000040598723e */ /* 0x000fe20004807098 */
[----:B------:R-:W-:Y:S01]  /*4680*/  MUFU.EX2 R11, R11 ;  /* 0x0000000b000b7308 */ /* 0x000fe20000000800 */
[----:B------:R-:W-:Y:S01]  /*4690*/  FMNMX.FTZ R64, R46, R61, !PT ;  /* 0x0000003d2e407209 */ /* 0x000fe20007810000 */
[----:B0-----:R-:W-:-:S03]  /*46a0*/  FFMA.FTZ R84, R68, UR42, -R106 ;  /* 0x0000002a44547c23 */ /* 0x001fc6000801086a */
[----:B------:R-:W-:Y:S01]  /*46b0*/  FMNMX.FTZ R85, R47, R64, !PT ;  /* 0x000000402f557209 */ /* 0x000fe20007810000 */
[----:B------:R-:W-:-:S02]  /*46c0*/  FFMA.FTZ R64, R65, UR42, -R106 ;  /* 0x0000002a41407c23 */ /* 0x000fc4000801086a */
[----:B------:R-:W-:Y:S01]  /*46d0*/  MUFU.EX2 R61, R89 ;  /* 0x00000059003d7308 */ /* 0x000fe20000000800 */
[----:B------:R-:W-:-:S04]  /*46e0*/  FMNMX.FTZ R80, R50, R85, !PT ;  /* 0x0000005532507209 */ /* 0x000fc80007810000 */
        /* <DEDUP_REMOVED lines=19> */
[----:B------:R-:W0:Y:S02]  /*4820*/  MUFU.EX2 R77, R77 ;  /* 0x0000004d004d7308 */ /* 0x000e240000000800 */
[----:B------:R-:W1:Y:S06]  /*4830*/  SHFL.BFLY PT, R69, R0, 0x2, 0x1f ;  /* 0x0c401f0000457f89 */ /* 0x000e6c00000e0000 */
[----:B------:R-:W-:Y:S08]  /*4840*/  MUFU.EX2 R72, R72 ;  /* 0x0000004800487308 */ /* 0x000ff00000000800 */
[----:B------:R-:W2:Y:S01]  /*4850*/  MUFU.EX2 R76, R76 ;  /* 0x0000004c004c7308 */ /* 0x000ea20000000800 */
[----:B0-----:R-:W-:-:S04]  /*4860*/  F2FP.SATFINITE.E4M3.F32.PACK_AB_MERGE_C R148, R77, R20, RZ ;  /* 0x000000144d94723e */ /* 0x001fc800048070ff */
[----:B------:R-:W-:-:S03]  /*4870*/  F2FP.SATFINITE.E4M3.F32.PACK_AB_MERGE_C R148, R15, R14, R148 ;  /* 0x0000000e0f94723e */ /* 0x000fc60004807094 */
[----:B------:R-:W-:Y:S01]  /*4880*/  MUFU.EX2 R56, R56 ;  /* 0x0000003800387308 */ /* 0x000fe20000000800 */
[----:B-1----:R-:W-:-:S05]  /*4890*/  FMNMX.FTZ R69, R0, R69, !PT ;  /* 0x0000004500457209 */ /* 0x002fca0007810000 */
[----:B------:R-:W0:Y:S02]  /*48a0*/  SHFL.BFLY PT, R0, R69, 0x1, 0x1f ;  /* 0x0c201f0045007f89 */ /* 0x000e2400000e0000 */
[----:B------:R-:W-:Y:S01]  /*48b0*/  MUFU.EX2 R57, R57 ;  /* 0x0000003900397308 */ /* 0x000fe20000000800 */
[----:B--2---:R-:W-:-:S04]  /*48c0*/  F2FP.SATFINITE.E4M3.F32.PACK_AB_MERGE_C R150, R76, R73, RZ ;  /* 0x000000494c96723e */ /* 0x004fc800048070ff */
[----:B------:R-:W-:-:S03]  /*48d0*/  F2FP.SATFINITE.E4M3.F32.PACK_AB_MERGE_C R150, R72, R21, R150 ;  /* 0x000000154896723e */ /* 0x000fc60004807096 */
[----:B------:R-:W1:Y:S08]  /*48e0*/  MUFU.EX2 R60, R60 ;  /* 0x0000003c003c7308 */ /* 0x000e700000000800 */
[----:B------:R-:W2:Y:S01]  /*48f0*/  MUFU.EX2 R68, R68 ;  /* 0x0000004400447308 */ /* 0x000ea20000000800 */
[----:B0-----:R-:W-:Y:S01]  /*4900*/  FMNMX.FTZ R0, R69, R0, !PT ;  /* 0x0000000045007209 */ /* 0x001fe20007810000 */
[----:B------:R-:W-:-:S06]  /*4910*/  IMAD.U32 R69, RZ, RZ, UR42 ;  /* 0x0000002aff457e24 */ /* 0x000fcc000f8e00ff */
[----:B------:R-:W-:Y:S01]  /*4920*/  MUFU.EX2 R64, R64 ;  /* 0x0000004000407308 */ /* 0x000fe20000000800 */
[----:B-1----:R-:W-:Y:S01]  /*4930*/  F2FP.SATFINITE.E4M3.F32.PACK_AB_MERGE_C R144, R60, R81, RZ ;  /* 0x000000513c90723e */ /* 0x002fe200048070ff */
[C---:B------:R-:W-:Y:S01]  /*4940*/  FFMA.FTZ R80, R0.reuse, R69, -8 ;  /* 0xc100000000507423 */ /* 0x040fe20000010045 */
[----:B------:R-:W-:Y:S01]  /*4950*/  FSETP.NEU.FTZ.AND P1, PT, R0, -INF , PT ;  /* 0xff8000000000780b */ /* 0x000fe20003f3d000 */
[----:B------:R-:W-:Y:S01]  /*4960*/  FFMA.FTZ R69, R37, UR42, -R106 ;  /* 0x0000002a25457c23 */ /* 0x000fe2000801086a */
[----:B------:R-:W-:Y:S02]  /*4970*/  F2FP.SATFINITE.E4M3.F32.PACK_AB_MERGE_C R144, R57, R56, R144 ;  /* 0x000000383990723e */ /* 0x000fe40004807090 */
[----:B------:R-:W-:Y:S01]  /*4980*/  FSEL R37, R80, RZ, P1 ;  /* 0x000000ff50257208 */ /* 0x000fe20000800000 */
[----:B------:R-:W-:Y:S01]  /*4990*/  MUFU.EX2 R44, R44 ;  /* 0x0000002c002c7308 */ /* 0x000fe20000000800 */
[----:B--2---:R-:W-:Y:S02]  /*49a0*/  F2FP.SATFINITE.E4M3.F32.PACK_AB_MERGE_C R146, R68, R65, RZ ;  /* 0x000000414492723e */ /* 0x004fe400048070ff */
[----:B------:R-:W-:Y:S01]  /*49b0*/  PLOP3.LUT P1, PT, PT, PT, UP1, 0x40, 0x0 ;  /* 0x000000000000781c */ /* 0x000fe20003f2e818 */
        /* <DEDUP_REMOVED lines=36> */
[----:B------:R-:W-:Y:S01]  /*4c00*/  FADD.FTZ R97, R15, R94 ;  /* 0x0000005e0f617221 */ /* 0x000fe20000010000 */
[----:B------:R-:W-:Y:S01]  /*4c10*/  F2FP.SATFINITE.E4M3.F32.PACK_AB_MERGE_C R146, R64, R61, R146 ;  /* 0x0000003d4092723e */ /* 0x000fe20004807092 */
        /* <DEDUP_REMOVED lines=18> */
[----:B------:R-:W-:-:S04]  /*4d40*/  F2FP.SATFINITE.E4M3.F32.PACK_AB_MERGE_C R84, R89, R84, RZ ;  /* 0x000000545954723e */ /* 0x000fc800048070ff */
[----:B------:R-:W-:Y:S02]  /*4d50*/  F2FP.SATFINITE.E4M3.F32.PACK_AB_MERGE_C R153, R85, R80, R84 ;  /* 0x000000505599723e */ /* 0x000fe40004807054 */
[----:B------:R-:W0:Y:S01]  /*4d60*/  MUFU.EX2 R93, R93 ;  /* 0x0000005d005d7308 */ /* 0x000e220000000800 */
[----:B-1----:R-:W-:-:S01]  /*4d70*/  FADD.FTZ R13, R91, R6 ;  /* 0x000000065b0d7221 */ /* 0x002fc20000010000 */
[----:B------:R-:W-:-:S06]  /*4d80*/  FFMA.FTZ R6, R46, UR42, -R37 ;  /* 0x0000002a2e067c23 */ /* 0x000fcc0008010825 */
[----:B------:R-:W1:Y:S01]  /*4d90*/  MUFU.EX2 R74, R74 ;  /* 0x0000004a004a7308 */ /* 0x000e620000000800 */
[----:B--2---:R-:W-:-:S01]  /*4da0*/  FADD.FTZ R12, R90, R13 ;  /* 0x0000000d5a0c7221 */ /* 0x004fc20000010000 */
[----:B------:R-:W-:-:S06]  /*4db0*/  FADD.FTZ R13, R21, R92 ;  /* 0x0000005c150d7221 */ /* 0x000fcc0000010000 */
        /* <DEDUP_REMOVED lines=8> */
[----:B------:R-:W-:-:S04]  /*4e40*/  FADD.FTZ R13, R76, R13 ;  /* 0x0000000d4c0d7221 */ /* 0x000fc80000010000 */
[----:B------:R-:W-:Y:S02]  /*4e50*/  FADD.FTZ R12, R56, R13 ;  /* 0x0000000d380c7221 */ /* 0x000fe40000010000 */
[----:B------:R-:W1:Y:S01]  /*4e60*/  MUFU.EX2 R95, R95 ;  /* 0x0000005f005f7308 */ /* 0x000e620000000800 */
[----:B--2---:R-:W-:-:S01]  /*4e70*/  FADD.FTZ R5, R75, R4 ;  /* 0x000000044b057221 */ /* 0x004fc20000010000 */
[----:B------:R-:W-:Y:S01]  /*4e80*/  FADD.FTZ R12, R57, R12 ;  /* 0x0000000c390c7221 */ /* 0x000fe20000010000 */
[----:B------:R-:W-:-:S03]  /*4e90*/  FFMA.FTZ R4, R50, UR42, -R37 ;  /* 0x0000002a32047c23 */ /* 0x000fc60008010825 */
[----:B------:R-:W-:Y:S02]  /*4ea0*/  FADD.FTZ R81, R81, R12 ;  /* 0x0000000c51517221 */ /* 0x000fe40000010000 */
        /* <DEDUP_REMOVED lines=39> */
[----:B------:R-:W-:Y:S01]  /*5120*/  MUFU.EX2 R40, R40 ;  /* 0x0000002800287308 */ /* 0x000fe20000000800 */
[----:B-1----:R-:W-:-:S07]  /*5130*/  F2FP.SATFINITE.E4M3.F32.PACK_AB_MERGE_C R12, R45, R44, RZ ;  /* 0x0000002c2d0c723e */ /* 0x002fce00048070ff */
[----:B------:R-:W0:Y:S01]  /*5140*/  MUFU.EX2 R41, R41 ;  /* 0x0000002900297308 */ /* 0x000e220000000800 */
[----:B--2---:R-:W-:-:S01]  /*5150*/  FADD.FTZ R13, R70, R13 ;  /* 0x0000000d460d7221 */ /* 0x004fc20000010000 */
[----:B------:R-:W-:-:S04]  /*5160*/  F2FP.SATFINITE.E4M3.F32.PACK_AB_MERGE_C R67, R70, R67, RZ ;  /* 0x000000434643723e */ /* 0x000fc800048070ff */
[----:B------:R-:W-:Y:S02]  /*5170*/  F2FP.SATFINITE.E4M3.F32.PACK_AB_MERGE_C R147, R66, R63, R67 ;  /* 0x0000003f4293723e */ /* 0x000fe40004807043 */
        /* <DEDUP_REMOVED lines=22> */
[C---:B-1----:R-:W-:Y:S01]  /*52e0*/  F2FP.SATFINITE.E4M3.F32.PACK_AB_MERGE_C R12, R11.reuse, R6, RZ ;  /* 0x000000060b0c723e */ /* 0x042fe200048070ff */
[----:B------:R-:W-:Y:S01]  /*52f0*/  FADD.FTZ R11, R11, R10 ;  /* 0x0000000a0b0b7221 */ /* 0x000fe20000010000 */
[----:B------:R-:W-:-:S02]  /*5300*/  FADD.FTZ R52, R52, R49 ;  /* 0x0000003134347221 */ /* 0x000fc40000010000 */
[----:B------:R-:W-:Y:S02]  /*5310*/  F2FP.SATFINITE.E4M3.F32.PACK_AB_MERGE_C R141, R9, R42, R12 ;  /* 0x0000002a098d723e */ /* 0x000fe4000480700c */
[----:B------:R-:W-:-:S01]  /*5320*/  FADD.FTZ R53, R53, R52 ;  /* 0x0000003435357221 */ /* 0x000fc20000010000 */
        /* <DEDUP_REMOVED lines=60> */
.L_x_11409:
[----:B------:R-:W-:-:S11]  /*56f0*/  UISETP.NE.AND UP2, UPT, UR7, 0x1, UPT ;  /* 0x000000010700788c */ /* 0x000fd6000bf45270 */
[----:B------:R-:W-:Y:S02]  /*5700*/  @UP2 ULDC.64 UR14, c[0x0][0x9e8] ;  /* 0x00027a00000e2ab9 */ /* 0x000fe40000000a00 */
[----:B------:R-:W-:-:S04]  /*5710*/  UIMAD.WIDE.U32 UR10, UR12, UR14, URZ ;  /* 0x0000000e0c0a72a5 */ /* 0x000fc8000f8e003f */
[----:B------:R-:W-:-:S12]  /*5720*/  @UP2 USHF.R.U32.HI UR12, URZ, UR15, UR11 ;  /* 0x0000000f3f0c2299 */ /* 0x000fd8000801160b */
.L_x_11410:
[----:B------:R-:W-:-:S04]  /*5730*/  UIMAD UR7, UR12, UR7, UR7 ;  /* 0x000000070c0772a4 */ /* 0x000fc8000f8e0207 */
[----:B------:R-:W-:-:S04]  /*5740*/  UISETP.LT.AND UP2, UPT, UR6, UR7, UPT ;  /* 0x000000070600728c */ /* 0x000fc8000bf41270 */
[----:B------:R-:W-:-:S12]  /*5750*/  USEL UR6, UR6, UR7, UP2 ;  /* 0x0000000706067287 */ /* 0x000fd80009000000 */
.L_x_11408:
        /* <DEDUP_REMOVED lines=21> */
[----:B------:R-:W-:-:S13]  /*58b0*/  ISETP.GE.AND P1, PT, R4, UR25, PT ;  /* 0x0000001904007c0c */ /* 0x000fda000bf26270 */
[----:B------:R-:W-:Y:S05]  /*58c0*/  @!P1 BRA `(.L_x_11411) ;  /* 0x0000003c00d89947 */ /* 0x000fea0003800000 */
[----:B------:R-:W-:Y:S01]  /*58d0*/  IMAD.MOV.U32 R55, RZ, RZ, RZ ;  /* 0x000000ffff377224 */ /* 0x000fe200078e00ff */
[----:B------:R-:W-:Y:S01]  /*58e0*/  ULDC UR20, c[0x0][0x9e4] ;  /* 0x0002790000147ab9 */ /* 0x000fe20000000800 */
[----:B------:R-:W-:Y:S01]  /*58f0*/  ULDC UR21, c[0x0][0x9dc] ;  /* 0x0002770000157ab9 */ /* 0x000fe20000000800 */
[----:B------:R-:W-:-:S05]  /*5900*/  ULDC UR22, c[0x0][0x9e0] ;  /* 0x0002780000167ab9 */ /* 0x000fca0000000800 */
.L_x_11429:
[----:B------:R-:W-:-:S04]  /*5910*/  UIADD3 UR24, UR37, 0x1, URZ ;  /* 0x0000000125187890 */ /* 0x000fc8000fffe03f */
[----:B------:R-:W-:-:S04]  /*5920*/  UISETP.NE.AND UP2, UPT, UR24, 0x2, UPT ;  /* 0x000000021800788c */ /* 0x000fc8000bf45270 */
[----:B------:R-:W-:Y:S02]  /*5930*/  USEL UR23, URZ, 0x1, UP2 ;  /* 0x000000013f177887 */ /* 0x000fe40009000000 */
[----:B------:R-:W-:Y:S02]  /*5940*/  USEL UR24, UR24, URZ, UP2 ;  /* 0x0000003f18187287 */ /* 0x000fe40009000000 */
[----:B------:R-:W-:Y:S01]  /*5950*/  ULOP3.LUT UR23, UR36, UR23, URZ, 0x3c, !UPT ;  /* 0x0000001724177292 */ /* 0x000fe2000f8e3c3f */
[----:B------:R-:W-:Y:S11]  /*5960*/  @!P0 BRA `(.L_x_11412) ;  /* 0x0000000000048947 */ /* 0x000ff60003800000 */
[----:B------:R-:W-:Y:S01]  /*5970*/  BPT.TRAP 0x1 ;  /* 0x000000040000795c */ /* 0x000fe20000300000 */
.L_x_11412:
[----:B------:R-:W-:Y:S01]  /*5980*/  ULEA UR6, UR24, UR45, 0x3 ;  /* 0x0000002d18067291 */ /* 0x000fe2000f8e183f */
[----:B------:R-:W-:-:S05]  /*5990*/  IMAD.U32 R8, RZ, RZ, UR23 ;  /* 0x00000017ff087e24 */ /* 0x000fca000f8e00ff */
[----:B------:R-:W-:-:S04]  /*59a0*/  SHF.L.U32 R8, R8, 0x1f, RZ ;  /* 0x0000001f08087819 */ /* 0x000fc800000006ff */
[----:B------:R0:W1:Y:S01]  /*59b0*/  SYNCS.PHASECHK.TRANS64.TRYWAIT P1, [UR6+0x13230], R8 ;  /* 0x01323008ff0075a7 */ /* 0x0000620008020146 */
[----:B------:R-:W-:Y:S05]  /*59c0*/  @!P0 BRA `(.L_x_11413) ;  /* 0x0000000000048947 */ /* 0x000fea0003800000 */
[----:B------:R-:W-:Y:S01]  /*59d0*/  BPT.TRAP 0x1 ;  /* 0x000000040000795c */ /* 0x000fe20000300000 */
.L_x_11413:
[----:B-1----:R-:W-:Y:S05]  /*59e0*/  @P1 BRA `(.L_x_11414) ;  /* 0x0000000000081947 */ /* 0x002fea0003800000 */
[----:B------:R-:W1:Y:S02]  /*59f0*/  SYNCS.PHASECHK.TRANS64.TRYWAIT P1, [UR6+0x13230], R8 ;  /* 0x01323008ff0075a7 */ /* 0x000e640008020146 */
[----:B-1----:R-:W-:Y:S05]  /*5a00*/  @!P1 BRA `(.L_x_11415) ;  /* 0x000000fc00bc9947 */ /* 0x002fea0003800000 */
.L_x_11414:
        /* <DEDUP_REMOVED lines=64> */
.L_x_11416:
[----:B------:R-:W-:Y:S01]  /*5e10*/  ULEA UR11, UR37, UR45, 0x3 ;  /* 0x0000002d250b7291 */ /* 0x000fe2000f8e183f */
[----:B01----:R-:W-:-:S05]  /*5e20*/  IMAD.U32 R8, RZ, RZ, UR36 ;  /* 0x00000024ff087e24 */ /* 0x003fca000f8e00ff */
[----:B------:R-:W-:-:S04]  /*5e30*/  SHF.L.U32 R8, R8, 0x1f, RZ ;  /* 0x0000001f08087819 */ /* 0x000fc800000006ff */
[----:B------:R0:W1:Y:S01]  /*5e40*/  SYNCS.PHASECHK.TRANS64.TRYWAIT P1, [UR11+0x13250], R8 ;  /* 0x01325008ff0075a7 */ /* 0x000062000802014b */
[----:B------:R-:W-:Y:S05]  /*5e50*/  @!P0 BRA `(.L_x_11417) ;  /* 0x0000000000048947 */ /* 0x000fea0003800000 */
[----:B------:R-:W-:Y:S01]  /*5e60*/  BPT.TRAP 0x1 ;  /* 0x000000040000795c */ /* 0x000fe20000300000 */
.L_x_11417:
[----:B-1----:R-:W-:Y:S05]  /*5e70*/  @P1 BRA `(.L_x_11418) ;  /* 0x0000000000081947 */ /* 0x002fea0003800000 */
[----:B------:R-:W1:Y:S02]  /*5e80*/  SYNCS.PHASECHK.TRANS64.TRYWAIT P1, [UR11+0x13250], R8 ;  /* 0x01325008ff0075a7 */ /* 0x000e64000802014b */
[----:B-1----:R-:W-:Y:S05]  /*5e90*/  @!P1 BRA `(.L_x_11419) ;  /* 0x000000f800b09947 */ /* 0x002fea0003800000 */
.L_x_11418:
        /* <DEDUP_REMOVED lines=9> */
[----:B------:R-:W-:Y:S01]  /*5f30*/  LOP3.LUT P3, RZ, R23, 0x7f, RZ, 0xc0, !PT ;  /* 0x0000007f17ff7812 */ /* 0x000fe2000786c0ff */
[----:B------:R-:W-:-:S02]  /*5f40*/  IMAD R20, R4, -0xa0, RZ ;  /* 0xffffff6004147824 */ /* 0x000fc400078e02ff */
[----:B------:R-:W-:Y:S01]  /*5f50*/  ULOP3.LUT UR6, UR6, 0x10000, URZ, 0xfc, !UPT ;  /* 0x0001000006067892 */ /* 0x000fe2000f8efc3f */
[----:B------:R-:W-:Y:S02]  /*5f60*/  IMAD.U32 R9, RZ, RZ, UR24 ;  /* 0x00000018ff097e24 */ /* 0x000fe4000f8e00ff */
[----:B------:R-:W-:Y:S01]  /*5f70*/  VIADD R11, R20, 0x1 ;  /* 0x00000001140b7836 */ /* 0x000fe20000000000 */
[----:B------:R-:W-:-:S03]  /*5f80*/  UIMAD UR10, UR37, 0x280, UR6 ;  /* 0x00000280250a78a4 */ /* 0x000fc6000f8e0206 */
[----:B------:R-:W-:-:S03]  /*5f90*/  IMAD R11, R18, -0x2, R11 ;  /* 0xfffffffe120b7824 */ /* 0x000fc600078e020b */
[----:B------:R-:W-:Y:S01]  /*5fa0*/  @!P3 LEA R9, R9, UR45, 0x3 ;  /* 0x0000002d0909bc11 */ /* 0x000fe2000f8e18ff */
[----:B------:R-:W-:Y:S02]  /*5fb0*/  UMOV UR6, UR10 ;  /* 0x0000000a00067c82 */ /* 0x000fe40008000000 */
[----:B------:R-:W-:Y:S01]  /*5fc0*/  QGMMA.64x64x32.F32.E4M3.E4M3 R24, R152, gdesc[UR4], R24, gsb0 ;  /* 0x00e0000498187df3 */ /* 0x000fe20008000818 */
[----:B------:R-:W-:Y:S01]  /*5fd0*/  UIADD3 UR6, UR10, 0x80, URZ ;  /* 0x000000800a067890 */ /* 0x000fe2000fffe03f */
[----:B------:R-:W-:Y:S01]  /*5fe0*/  @!P3 VIADD R9, R9, 0x13240 ;  /* 0x000132400909b836 */ /* 0x000fe20000000000 */
[----:B------:R-:W-:Y:S01]  /*5ff0*/  UMOV UR7, 0xc0000010 ;  /* 0xc000001000077882 */ /* 0x000fe20000000000 */
[----:B0-----:R-:W-:-:S03]  /*6000*/  IADD3 R14, R11, -R8, R17 ;  /* 0x800000080b0e7210 */ /* 0x001fc60007ffe011 */
[----:B------:R-:W-:Y:S02]  /*6010*/  @!P3 PRMT R9, RZ, 0x654, R9 ;  /* 0x00000654ff09b816 */ /* 0x000fe40000000009 */
[----:B------:R-:W-:Y:S01]  /*6020*/  VIADD R15, R14, UR22 ;  /* 0x000000160e0f7c36 */ /* 0x000fe20008000000 */
        /* <DEDUP_REMOVED lines=18> */
[----:B------:R-:W-:Y:S02]  /*6150*/  @UP0 ULDC UR6, c[0x0][0x44c] ;  /* 0x0001130000060ab9 */ /* 0x000fe40000000800 */
[----:B------:R-:W-:Y:S01]  /*6160*/  @P1 IMAD.HI.U32 R10, R21, UR6, RZ ;  /* 0x00000006150a1c27 */ /* 0x000fe2000f8e00ff */
[----:B------:R-:W-:Y:S01]  /*6170*/  @UP0 ULDC UR6, c[0x0][0x450] ;  /* 0x0001140000060ab9 */ /* 0x000fe20000000800 */
[----:B------:R-:W-:-:S03]  /*6180*/  PLOP3.LUT P1, PT, PT, PT, UP1, 0x40, 0x0 ;  /* 0x000000000000781c */ /* 0x000fc60003f2e818 */
[----:B------:R-:W-:Y:S01]  /*6190*/  @P2 SHF.R.U32.HI R21, RZ, UR6, R10 ;  /* 0x00000006ff152c19 */ /* 0x000fe2000801160a */
[----:B------:R-:W-:-:S06]  /*61a0*/  ULOP3.LUT UR6, URZ, UR21, URZ, 0x33, !UPT ;  /* 0x000000153f067292 */ /* 0x000fcc000f8e333f */
[----:B------:R-:W-:Y:S01]  /*61b0*/  VIADD R14, R14, UR6 ;  /* 0x000000060e0e7c36 */ /* 0x000fe20008000000 */
[----:B------:R-:W-:Y:S02]  /*61c0*/  WARPGROUP.DEPBAR.LE gsb0, 0x0 ;  /* 0x00008000000079c5 */ /* 0x000fe40000010000 */
[----:B------:R-:W0:Y:S01]  /*61d0*/  SHFL.IDX PT, R136, R21, RZ, 0x1c1f ;  /* 0x001c1fff15887589 */ /* 0x000e2200000e0000 */
[----:B------:R1:W-:Y:S02]  /*61e0*/  @!P3 SYNCS.ARRIVE.TRANS64.RED.A1T0 RZ, [R9+URZ], RZ ;  /* 0x000000ff09ffb9a7 */ /* 0x0003e4000810043f */
[----:B-1----:R-:W-:Y:S02]  /*61f0*/  VIADD R9, R11, 0xffffffff ;  /* 0xffffffff0b097836 */ /* 0x002fe40000000000 */
[--C-:B0-----:R-:W-:Y:S02]  /*6200*/  IMAD.IADD R13, R15, 0x1, R136.reuse ;  /* 0x000000010f0d7824 */ /* 0x101fe400078e0288 */
        /* <DEDUP_REMOVED lines=14> */
.L_x_11422:
[----:B------:R-:W-:-:S05]  /*62f0*/  IMAD.U32 R138, RZ, RZ, UR20 ;  /* 0x00000014ff8a7e24 */ /* 0x000fca000f8e00ff */
[----:B------:R-:W-:-:S13]  /*6300*/  ISETP.NE.AND P1, PT, R138, 0x1, PT ;  /* 0x000000018a00780c */ /* 0x000fda0003f25270 */
[----:B------:R-:W0:Y:S02]  /*6310*/  @P1 LDC.64 R10, c[0x0][0x9e8] ;  /* 0x00027a00ff0a1b82 */ /* 0x000e240000000a00 */
[----:B0-----:R-:W-:-:S05]  /*6320*/  @P1 IMAD.HI.U32 R10, R136, R10, RZ ;  /* 0x0000000a880a1227 */ /* 0x001fca00078e00ff */
[----:B------:R-:W-:-:S07]  /*6330*/  @P1 SHF.R.U32.HI R136, RZ, R11, R10 ;  /* 0x0000000bff881219 */ /* 0x000fce000001160a */
.L_x_11423:
[----:B------:R-:W-:Y:S05]  /*6340*/  BSYNC B0 ;  /* 0x0000000000007941 */ /* 0x000fea0003800000 */
.L_x_11421:
[----:B------:R-:W-:-:S05]  /*6350*/  IMAD R136, R136, R138, R9 ;  /* 0x0000008a88887224 */ /* 0x000fca00078e0209 */
[----:B------:R-:W-:Y:S02]  /*6360*/  VIADDMNMX R13, R136, R138, R13, PT ;  /* 0x0000008a880d7246 */ /* 0x000fe4000380010d */
[----:B------:R-:W-:-:S07]  /*6370*/  VIMNMX R12, R12, R136, !PT ;  /* 0x000000880c0c7248 */ /* 0x000fce0007fe0100 */
.L_x_11420:
        /* <DEDUP_REMOVED lines=247> */
.L_x_11426:
[----:B------:R-:W-:-:S05]  /*72f0*/  IMAD.U32 R20, RZ, RZ, UR20 ;  /* 0x00000014ff147e24 */ /* 0x000fca000f8e00ff */
[----:B------:R-:W-:-:S13]  /*7300*/  ISETP.NE.AND P6, PT, R20, 0x1, PT ;  /* 0x000000011400780c */ /* 0x000fda0003fc5270 */
[----:B------:R-:W0:Y:S02]  /*7310*/  @P6 LDC.64 R10, c[0x0][0x9e8] ;  /* 0x00027a00ff0a6b82 */ /* 0x000e240000000a00 */
[----:B0-----:R-:W-:-:S05]  /*7320*/  @P6 IMAD.HI.U32 R10, R12, R10, RZ ;  /* 0x0000000a0c0a6227 */ /* 0x001fca00078e00ff */
[----:B------:R-:W-:-:S07]  /*7330*/  @P6 SHF.R.U32.HI R12, RZ, R11, R10 ;  /* 0x0000000bff0c6219 */ /* 0x000fce000001160a */
.L_x_11427:
[----:B------:R-:W-:Y:S05]  /*7340*/  BSYNC B0 ;  /* 0x0000000000007941 */ /* 0x000fea0003800000 */
.L_x_11425:
[----:B------:R-:W-:-:S05]  /*7350*/  IMAD R9, R12, R20, R9 ;  /* 0x000000140c097224 */ /* 0x000fca00078e0209 */
[----:B------:R-:W-:Y:S02]  /*7360*/  VIADDMNMX R15, R9, R20, R15, PT ;  /* 0x00000014090f7246 */ /* 0x000fe4000380010f */
[----:B------:R-:W-:-:S07]  /*7370*/  VIMNMX R14, R14, R9, !PT ;  /* 0x000000090e0e7248 */ /* 0x000fce0007fe0100 */
.L_x_11424:
        /* <DEDUP_REMOVED lines=253> */
[----:B------:R-:W-:Y:S01]  /*8350*/  FFMA.FTZ R69, R69, UR42, -R10 ;  /* 0x0000002a45457c23 */ /* 0x000fe2000801080a */
        /* <DEDUP_REMOVED lines=37> */
[----:B------:R-:W-:-:S04]  /*85b0*/  FMNMX.FTZ R77, R67, R76, !PT ;  /* 0x0000004c434d7209 */ /* 0x000fc80007810000 */
[----:B------:R-:W-:Y:S01]  /*85c0*/  FMNMX.FTZ R76, R70, R77, !PT ;  /* 0x0000004d464c7209 */ /* 0x000fe20007810000 */
[----:B------:R-:W-:-:S01]  /*85d0*/  FFMA.FTZ R77, R81, UR42, -R10 ;  /* 0x0000002a514d7c23 */ /* 0x000fc2000801080a */
[----:B------:R-:W-:Y:S01]  /*85e0*/  FFMA.FTZ R81, R85, UR42, -R10 ;  /* 0x0000002a55517c23 */ /* 0x000fe2000801080a */
[----:B------:R-:W-:Y:S01]  /*85f0*/  IMAD.U32 R85, RZ, RZ, UR42 ;  /* 0x0000002aff557e24 */ /* 0x000fe2000f8e00ff */
[----:B------:R-:W-:Y:S01]  /*8600*/  FMNMX.FTZ R124, R71, R76, !PT ;  /* 0x0000004c477c7209 */ /* 0x000fe20007810000 */
[----:B------:R-:W-:Y:S04]  /*8610*/  MUFU.EX2 R112, R112 ;  /* 0x0000007000707308 */ /* 0x000fe80000000800 */
[----:B------:R-:W1:Y:S04]  /*8620*/  SHFL.BFLY PT, R129, R124, 0x2, 0x1f ;  /* 0x0c401f007c817f89 */ /* 0x000e6800000e0000 */
[----:B------:R-:W-:Y:S08]  /*8630*/  MUFU.EX2 R76, R132 ;  /* 0x00000084004c7308 */ /* 0x000ff00000000800 */
[----:B------:R-:W-:Y:S08]  /*8640*/  MUFU.EX2 R113, R113 ;  /* 0x0000007100717308 */ /* 0x000ff00000000800 */
[----:B------:R-:W-:Y:S01]  /*8650*/  MUFU.EX2 R116, R116 ;  /* 0x0000007400747308 */ /* 0x000fe20000000800 */
[----:B-1----:R-:W-:-:S02]  /*8660*/  FMNMX.FTZ R129, R124, R129, !PT ;  /* 0x000000817c817209 */ /* 0x002fc40007810000 */
[----:B------:R-:W-:-:S05]  /*8670*/  FSEL R124, R9, RZ, P1 ;  /* 0x000000ff097c7208 */ /* 0x000fca0000800000 */
[----:B------:R-:W-:Y:S01]  /*8680*/  MUFU.EX2 R117, R117 ;  /* 0x0000007500757308 */ /* 0x000fe20000000800 */
[----:B------:R-:W1:Y:S01]  /*8690*/  SHFL.BFLY PT, R84, R129, 0x1, 0x1f ;  /* 0x0c201f0081547f89 */ /* 0x000e6200000e0000 */
[----:B------:R-:W-:-:S06]  /*86a0*/  FADD.FTZ R124, -R124, R3 ;  /* 0x000000037c7c7221 */ /* 0x000fcc0000010100 */
[----:B------:R-:W-:Y:S08]  /*86b0*/  MUFU.EX2 R3, R69 ;  /* 0x0000004500037308 */ /* 0x000ff00000000800 */
[----:B------:R-:W-:Y:S08]  /*86c0*/  MUFU.EX2 R88, R88 ;  /* 0x0000005800587308 */ /* 0x000ff00000000800 */
[----:B------:R-:W-:Y:S01]  /*86d0*/  MUFU.EX2 R89, R89 ;  /* 0x0000005900597308 */ /* 0x000fe20000000800 */
[----:B-1----:R-:W-:Y:S01]  /*86e0*/  FMNMX.FTZ R10, R129, R84, !PT ;  /* 0x00000054810a7209 */ /* 0x002fe20007810000 */
[----:B------:R-:W-:-:S03]  /*86f0*/  FMUL.FTZ R84, R124, UR42 ;  /* 0x0000002a7c547c20 */ /* 0x000fc60008410000 */
[C---:B------:R-:W-:Y:S01]  /*8700*/  FSETP.NEU.FTZ.AND P1, PT, R10.reuse, -INF , PT ;  /* 0xff8000000a00780b */ /* 0x040fe20003f3d000 */
[----:B------:R-:W-:-:S02]  /*8710*/  FFMA.FTZ R85, R10, R85, -8 ;  /* 0xc10000000a557423 */ /* 0x000fc40000010055 */
[----:B------:R-:W1:Y:S03]  /*8720*/  MUFU.EX2 R84, R84 ;  /* 0x0000005400547308 */ /* 0x000e660000000800 */
[----:B------:R-:W-:-:S05]  /*8730*/  FSEL R124, R85, RZ, P1 ;  /* 0x000000ff557c7208 */ /* 0x000fca0000800000 */
[--C-:B------:R-:W-:Y:S01]  /*8740*/  FFMA.FTZ R129, R126, UR42, -R124.reuse ;  /* 0x0000002a7e817c23 */ /* 0x100fe2000801087c */
[----:B------:R-:W-:-:S01]  /*8750*/  FFMA.FTZ R126, R127, UR42, -R124 ;  /* 0x0000002a7f7e7c23 */ /* 0x000fc2000801087c */
[----:B------:R-:W-:Y:S01]  /*8760*/  FSEL R127, R10, RZ, P1 ;  /* 0x000000ff0a7f7208 */ /* 0x000fe20000800000 */
[----:B0-----:R-:W-:-:S01]  /*8770*/  FFMA.FTZ R128, R11, UR42, -R124 ;  /* 0x0000002a0b807c23 */ /* 0x001fc2000801087c */
[--C-:B------:R-:W-:Y:S01]  /*8780*/  FFMA.FTZ R11, R123, UR42, -R124.reuse ;  /* 0x0000002a7b0b7c23 */ /* 0x100fe2000801087c */
[----:B------:R0:W-:Y:S01]  /*8790*/  MUFU.EX2 R69, R129 ;  /* 0x0000008100457308 */ /* 0x0001e20000000800 */
[----:B------:R-:W-:-:S01]  /*87a0*/  FFMA.FTZ R85, R130, UR42, -R124 ;  /* 0x0000002a82557c23 */ /* 0x000fc2000801087c */
[----:B------:R-:W-:Y:S01]  /*87b0*/  FADD.FTZ R127, -R127, R0 ;  /* 0x000000007f7f7221 */ /* 0x000fe20000010100 */
[----:B------:R-:W-:-:S01]  /*87c0*/  FFMA.FTZ R130, R131, UR42, -R124 ;  /* 0x0000002a83827c23 */ /* 0x000fc2000801087c */
[----:B-1----:R-:W-:Y:S01]  /*87d0*/  FFMA.FTZ R131, R84, R6, R13 ;  /* 0x0000000654837223 */ /* 0x002fe2000001000d */
[----:B------:R-:W-:-:S01]  /*87e0*/  FFMA.FTZ R123, R134, UR42, -R124 ;  /* 0x0000002a867b7c23 */ /* 0x000fc2000801087c */
[----:B------:R-:W-:Y:S01]  /*87f0*/  FMUL.FTZ R127, R127, UR42 ;  /* 0x0000002a7f7f7c20 */ /* 0x000fe20008410000 */
[----:B------:R-:W-:-:S01]  /*8800*/  FFMA.FTZ R132, R135, UR42, -R124 ;  /* 0x0000002a87847c23 */ /* 0x000fc2000801087c */
[----:B------:R-:W-:Y:S01]  /*8810*/  MUFU.EX2 R128, R128 ;  /* 0x0000008000807308 */ /* 0x000fe20000000800 */
[----:B------:R-:W-:-:S01]  /*8820*/  FADD.FTZ R131, R12, R131 ;  /* 0x000000830c837221 */ /* 0x000fc20000010000 */
        /* <DEDUP_REMOVED lines=46> */
[----:B------:R1:W-:Y:S01]  /*8b10*/  MUFU.EX2 R0, R129 ;  /* 0x0000008100007308 */ /* 0x0003e20000000800 */
[----:B--2---:R-:W-:-:S07]  /*8b20*/  FADD.FTZ R5, R123, R6 ;  /* 0x000000067b057221 */ /* 0x004fce0000010000 */
[----:B------:R-:W2:Y:S01]  /*8b30*/  MUFU.EX2 R106, R106 ;  /* 0x0000006a006a7308 */ /* 0x000ea20000000800 */
[----:B-1----:R-:W-:-:S01]  /*8b40*/  FADD.FTZ R129, R21, R102 ;  /* 0x0000006615817221 */ /* 0x002fc20000010000 */
[----:B0-----:R-:W-:-:S03]  /*8b50*/  FADD.FTZ R5, R132, R5 ;  /* 0x0000000584057221 */ /* 0x001fc60000010000 */
[----:B------:R-:W-:-:S03]  /*8b60*/  FADD.FTZ R102, R120, R129 ;  /* 0x0000008178667221 */ /* 0x000fc60000010000 */
[----:B------:R-:W0:Y:S01]  /*8b70*/  MUFU.EX2 R107, R107 ;  /* 0x0000006b006b7308 */ /* 0x000e220000000800 */
[----:B------:R-:W-:-:S04]  /*8b80*/  FADD.FTZ R129, R121, R102 ;  /* 0x0000006679817221 */ /* 0x000fc80000010000 */
[----:B------:R-:W-:-:S03]  /*8b90*/  FADD.FTZ R102, R122, R129 ;  /* 0x000000817a667221 */ /* 0x000fc60000010000 */
[----:B------:R-:W1:Y:S01]  /*8ba0*/  MUFU.EX2 R110, R110 ;  /* 0x0000006e006e7308 */ /* 0x000e620000000800 */
[----:B------:R-:W-:-:S01]  /*8bb0*/  FADD.FTZ R129, R125, R102 ;  /* 0x000000667d817221 */ /* 0x000fc20000010000 */
[----:B--2---:R-:W-:-:S03]  /*8bc0*/  FADD.FTZ R102, R106, R5 ;  /* 0x000000056a667221 */ /* 0x004fc60000010000 */
        /* <DEDUP_REMOVED lines=112> */
.L_x_11428:
        /* <DEDUP_REMOVED lines=42> */
[----:B------:R-:W-:Y:S01]  /*9570*/  VIADD R4, R4, 0xffffffff ;  /* 0xffffffff04047836 */ /* 0x000fe20000000000 */
        /* <DEDUP_REMOVED lines=33> */
[----:B------:R-:W-:Y:S01]  /*9790*/  IMAD.MOV.U32 R0, RZ, RZ, R10 ;  /* 0x000000ffff007224 */ /* 0x000fe200078e000a */
[----:B------:R-:W-:Y:S01]  /*97a0*/  F2FP.SATFINITE.E4M3.F32.PACK_AB_MERGE_C R136, R57, R56, R60 ;  /* 0x000000383988723e */ /* 0x000fe2000480703c */
[----:B------:R-:W-:Y:S01]  /*97b0*/  IMAD.MOV.U32 R3, RZ, RZ, R9 ;  /* 0x000000ffff037224 */ /* 0x000fe200078e0009 */
[----:B------:R-:W-:-:S02]  /*97c0*/  F2FP.SATFINITE.E4M3.F32.PACK_AB_MERGE_C R137, R59, R58, R62 ;  /* 0x0000003a3b89723e */ /* 0x000fc4000480703e */
[----:B------:R-:W-:Y:S01]  /*97d0*/  F2FP.SATFINITE.E4M3.F32.PACK_AB_MERGE_C R139, R67, R66, R70 ;  /* 0x00000042438b723e */ /* 0x000fe20004807046 */
[----:B------:R-:W-:Y:S06]  /*97e0*/  @P1 BRA `(.L_x_11429) ;  /* 0xffffffc000481947 */ /* 0x000fec000383ffff */
[----:B------:R-:W-:Y:S01]  /*97f0*/  IMAD.MOV.U32 R0, RZ, RZ, R10 ;  /* 0x000000ffff007224 */ /* 0x000fe200078e000a */
[----:B------:R-:W-:Y:S01]  /*9800*/  UMOV UR37, UR24 ;  /* 0x0000001800257c82 */ /* 0x000fe20008000000 */
[----:B------:R-:W-:Y:S01]  /*9810*/  IMAD.MOV.U32 R3, RZ, RZ, R9 ;  /* 0x000000ffff037224 */ /* 0x000fe200078e0009 */
[----:B------:R-:W-:-:S06]  /*9820*/  UMOV UR36, UR23 ;  /* 0x0000001700247c82 */ /* 0x000fcc0008000000 */
.L_x_11411:
        /* <DEDUP_REMOVED lines=25> */
.L_x_11431:
[----:B------:R-:W-:-:S11]  /*99c0*/  UISETP.NE.AND UP2, UPT, UR11, 0x1, UPT ;  /* 0x000000010b00788c */ /* 0x000fd6000bf45270 */
[----:B------:R-:W-:Y:S02]  /*99d0*/  @UP2 ULDC.64 UR12, c[0x0][0x9e8] ;  /* 0x00027a00000c2ab9 */ /* 0x000fe40000000a00 */
[----:B------:R-:W-:-:S04]  /*99e0*/  UIMAD.WIDE.U32 UR6, UR10, UR12, URZ ;  /* 0x0000000c0a0672a5 */ /* 0x000fc8000f8e003f */
[----:B------:R-:W-:-:S12]  /*99f0*/  @UP2 USHF.R.U32.HI UR10, URZ, UR13, UR7 ;  /* 0x0000000d3f0a2299 */ /* 0x000fd80008011607 */
.L_x_11432:
[----:B------:R-:W-:-:S04]  /*9a00*/  UIMAD UR10, UR10, UR11, URZ ;  /* 0x0000000b0a0a72a4 */ /* 0x000fc8000f8e023f */
[----:B------:R-:W-:-:S04]  /*9a10*/  UISETP.LT.AND UP2, UPT, UR21, UR10, UPT ;  /* 0x0000000a1500728c */ /* 0x000fc8000bf41270 */
[----:B------:R-:W-:-:S12]  /*9a20*/  USEL UR21, UR21, UR10, !UP2 ;  /* 0x0000000a15157287 */ /* 0x000fd8000d000000 */
.L_x_11430:
        /* <DEDUP_REMOVED lines=12> */
.L_x_11443:
[----:B------:R-:W-:-:S04]  /*9af0*/  UISETP.NE.AND UP2, UPT, UR22, 0x1, UPT ;  /* 0x000000011600788c */ /* 0x000fc8000bf45270 */
[----:B------:R-:W-:-:S04]  /*9b00*/  USEL UR36, URZ, 0x1, UP2 ;  /* 0x000000013f247887 */ /* 0x000fc80009000000 */
[----:B------:R-:W-:Y:S01]  /*9b10*/  ULOP3.LUT UR36, UR23, UR36, URZ, 0x3c, !UPT ;  /* 0x0000002417247292 */ /* 0x000fe2000f8e3c3f */
[----:B------:R-:W-:Y:S11]  /*9b20*/  @!P0 BRA `(.L_x_11434) ;  /* 0x0000000000048947 */ /* 0x000ff60003800000 */
[----:B------:R-:W-:Y:S01]  /*9b30*/  BPT.TRAP 0x1 ;  /* 0x000000040000795c */ /* 0x000fe20000300000 */
.L_x_11434:
        /* <DEDUP_REMOVED lines=9> */
.L_x_11435:
[----:B-1----:R-:W-:Y:S05]  /*9bd0*/  @P1 BRA `(.L_x_11436) ;  /* 0x0000000000081947 */ /* 0x002fea0003800000 */
[----:B------:R-:W1:Y:S02]  /*9be0*/  SYNCS.PHASECHK.TRANS64.TRYWAIT P1, [UR20+0x13230], R0 ;  /* 0x01323000ff0075a7 */ /* 0x000e640008020154 */
[----:B-1----:R-:W-:Y:S05]  /*9bf0*/  @!P1 BRA `(.L_x_11437) ;  /* 0x000000bc00709947 */ /* 0x002fea0003800000 */
.L_x_11436:
        /* <DEDUP_REMOVED lines=64> */
.L_x_11438:
[----:B------:R-:W-:Y:S01]  /*a000*/  ULEA UR11, UR22, UR45, 0x3 ;  /* 0x0000002d160b7291 */ /* 0x000fe2000f8e183f */
[----:B01----:R-:W-:-:S05]  /*a010*/  IMAD.U32 R0, RZ, RZ, UR23 ;  /* 0x00000017ff007e24 */ /* 0x003fca000f8e00ff */
[----:B------:R-:W-:-:S04]  /*a020*/  SHF.L.U32 R0, R0, 0x1f, RZ ;  /* 0x0000001f00007819 */ /* 0x000fc800000006ff */
[----:B------:R0:W1:Y:S01]  /*a030*/  SYNCS.PHASECHK.TRANS64.TRYWAIT P1, [UR11+0x13250], R0 ;  /* 0x01325000ff0075a7 */ /* 0x000062000802014b */
[----:B------:R-:W-:Y:S05]  /*a040*/  @!P0 BRA `(.L_x_11439) ;  /* 0x0000000000048947 */ /* 0x000fea0003800000 */
[----:B------:R-:W-:Y:S01]  /*a050*/  BPT.TRAP 0x1 ;  /* 0x000000040000795c */ /* 0x000fe20000300000 */
.L_x_11439:
[----:B-1----:R-:W-:Y:S05]  /*a060*/  @P1 BRA `(.L_x_11440) ;  /* 0x0000000000081947 */ /* 0x002fea0003800000 */
[----:B------:R-:W1:Y:S02]  /*a070*/  SYNCS.PHASECHK.TRANS64.TRYWAIT P1, [UR11+0x13250], R0 ;  /* 0x01325000ff0075a7 */ /* 0x000e64000802014b */
[----:B-1----:R-:W-:Y:S05]  /*a080*/  @!P1 BRA `(.L_x_11441) ;  /* 0x000000b800649947 */ /* 0x002fea0003800000 */
.L_x_11440:
[----:B01----:R-:W-:Y:S01]  /*a090*/  FMNMX.FTZ R0, R120, R8, !PT ;  /* 0x0000000878007209 */ /* 0x003fe20007810000 */
[----:B------:R-:W-:Y:S01]  /*a0a0*/  UIADD3 UR6, UR45, 0x1000, URZ ;  /* 0x000010002d067890 */ /* 0x000fe2000fffe03f */
[----:B------:R-:W-:Y:S01]  /*a0b0*/  WARPGROUP.ARRIVE ;  /* 0x00000000000079c5 */ /* 0x000fe20000000000 */
[----:B------:R-:W-:Y:S01]  /*a0c0*/  UMOV UR7, 0xc0000010 ;  /* 0xc000001000077882 */ /* 0x000fe20000000000 */
[----:B------:R-:W-:Y:S01]  /*a0d0*/  FMNMX.FTZ R3, R121, R0, !PT ;  /* 0x0000000079037209 */ /* 0x000fe20007810000 */
[----:B------:R-:W-:Y:S01]  /*a0e0*/  USHF.R.U32.HI UR6, URZ, 0x4, UR6 ;  /* 0x000000043f067899 */ /* 0x000fe20008011606 */
[----:B------:R-:W-:Y:S02]  /*a0f0*/  FMNMX.FTZ R0, R122, R9, !PT ;  /* 0x000000097a007209 */ /* 0x000fe40007810000 */
[----:B------:R-:W-:Y:S01]  /*a100*/  LOP3.LUT P1, RZ, R23, 0x7f, RZ, 0xc0, !PT ;  /* 0x0000007f17ff7812 */ /* 0x000fe2000782c0ff */
        /* <DEDUP_REMOVED lines=87> */
[----:B------:R-:W-:-:S03]  /*a680*/  FMNMX.FTZ R10, R70, R11, !PT ;  /* 0x0000000b460a7209 */ /* 0x000fc60007810000 */
[----:B------:R-:W0:Y:S01]  /*a690*/  SHFL.BFLY PT, R3, R0, 0x2, 0x1f ;  /* 0x0c401f0000037f89 */ /* 0x000e2200000e0000 */
[----:B------:R-:W-:-:S05]  /*a6a0*/  FMNMX.FTZ R10, R71, R10, !PT ;  /* 0x0000000a470a7209 */ /* 0x000fca0007810000 */
[----:B------:R-:W1:Y:S01]  /*a6b0*/  SHFL.BFLY PT, R13, R10, 0x2, 0x1f ;  /* 0x0c401f000a0d7f89 */ /* 0x000e6200000e0000 */
[----:B0-----:R-:W-:Y:S01]  /*a6c0*/  FMNMX.FTZ R11, R0, R3, !PT ;  /* 0x00000003000b7209 */ /* 0x001fe20007810000 */
[----:B------:R-:W-:Y:S02]  /*a6d0*/  WARPGROUP.DEPBAR.LE gsb0, 0x0 ;  /* 0x00008000000079c5 */ /* 0x000fe40000010000 */
[----:B------:R-:W-:Y:S02]  /*a6e0*/  WARPGROUP.ARRIVE ;  /* 0x00000000000079c5 */ /* 0x000fe40000000000 */
[----:B------:R-:W0:Y:S01]  /*a6f0*/  SHFL.BFLY PT, R12, R11, 0x1, 0x1f ;  /* 0x0c201f000b0c7f89 */ /* 0x000e2200000e0000 */
[----:B-1----:R-:W-:Y:S01]  /*a700*/  FMNMX.FTZ R13, R10, R13, !PT ;  /* 0x0000000d0a0d7209 */ /* 0x002fe20007810000 */
[----:B------:R-:W-:Y:S02]  /*a710*/  IMAD.U32 R10, RZ, RZ, UR42 ;  /* 0x0000002aff0a7e24 */ /* 0x000fe4000f8e00ff */
[----:B------:R-:W-:Y:S02]  /*a720*/  QGMMA.64x64x32.F32.E4M3.E4M3 R24, R144, gdesc[UR4], R24, gsb0 ;  /* 0x00e0000490187df3 */ /* 0x000fe40008000818 */
[----:B------:R-:W1:Y:S01]  /*a730*/  SHFL.BFLY PT, R14, R13, 0x1, 0x1f ;  /* 0x0c201f000d0e7f89 */ /* 0x000e6200000e0000 */
[----:B------:R-:W-:Y:S01]  /*a740*/  UIADD3 UR6, UR10, 0x180, URZ ;  /* 0x000001800a067890 */ /* 0x000fe2000fffe03f */
[----:B------:R-:W-:Y:S01]  /*a750*/  UMOV UR7, 0xc0000010 ;  /* 0xc000001000077882 */ /* 0x000fe20000000000 */
        /* <DEDUP_REMOVED lines=48> */
[----:B------:R-:W-:Y:S02]  /*aa60*/  MUFU.EX2 R9, R14 ;  /* 0x0000000e00097308 */ /* 0x000fe40000000800 */
[----:B------:R-:W-:Y:S01]  /*aa70*/  FMUL.FTZ R8, R8, UR42 ;  /* 0x0000002a08087c20 */ /* 0x000fe20008410000 */
        /* <DEDUP_REMOVED lines=11> */
[--C-:B------:R-:W-:Y:S01]  /*ab30*/  FFMA.FTZ R107, R107, UR42, -R10.reuse ;  /* 0x0000002a6b6b7c23 */ /* 0x100fe2000801080a */
[----:B------:R-:W-:Y:S01]  /*ab40*/  QGMMA.64x64x32.F32.E4M3.E4M3 R24, R140, gdesc[UR4], R24, gsb0 ;  /* 0x00e000048c187df3 */ /* 0x000fe20008000818 */
        /* <DEDUP_REMOVED lines=14> */
[----:B------:R-:W-:Y:S01]  /*ac30*/  UIADD3 UR6, UR10, 0x200, URZ ;  /* 0x000002000a067890 */ /* 0x000fe2000fffe03f */
[----:B------:R-:W-:-:S01]  /*ac40*/  FFMA.FTZ R102, R102, UR42, -R10 ;  /* 0x0000002a66667c23 */ /* 0x000fc2000801080a */
[----:B------:R-:W2:Y:S01]  /*ac50*/  MUFU.EX2 R11, R11 ;  /* 0x0000000b000b7308 */ /* 0x000ea20000000800 */
[----:B0-----:R-:W-:-:S01]  /*ac60*/  FFMA.FTZ R6, R9, R6, R12 ;  /* 0x0000000609067223 */ /* 0x001fc2000001000c */
[--C-:B------:R-:W-:Y:S01]  /*ac70*/  FFMA.FTZ R103, R103, UR42, -R10.reuse ;  /* 0x0000002a67677c23 */ /* 0x100fe2000801080a */
[----:B------:R-:W-:Y:S01]  /*ac80*/  UMOV UR7, 0xc0000010 ;  /* 0xc000001000077882 */ /* 0x000fe20000000000 */
        /* <DEDUP_REMOVED lines=18> */
[----:B------:R-:W-:-:S02]  /*adb0*/  IMAD.U32 R131, RZ, RZ, UR20 ;  /* 0x00000014ff837e24 */ /* 0x000fc4000f8e00ff */
[----:B------:R-:W-:-:S01]  /*adc0*/  FFMA.FTZ R70, R70, UR42, -R10 ;  /* 0x0000002a46467c23 */ /* 0x000fc2000801080a */
[----:B------:R-:W2:Y:S08]  /*add0*/  MUFU.EX2 R123, R123 ;  /* 0x0000007b007b7308 */ /* 0x000eb00000000800 */
[----:B------:R3:W4:Y:S08]  /*ade0*/  MUFU.EX2 R14, R125 ;  /* 0x0000007d000e7308 */ /* 0x0007300000000800 */
[----:B------:R-:W5:Y:S01]  /*adf0*/  MUFU.EX2 R124, R124 ;  /* 0x0000007c007c7308 */ /* 0x000f620000000800 */
[----:B---3--:R-:W-:-:S01]  /*ae00*/  FFMA.FTZ R125, R130, UR42, -R10 ;  /* 0x0000002a827d7c23 */ /* 0x008fc2000801080a */
[----:B0-----:R-:W-:Y:S01]  /*ae10*/  FADD.FTZ R130, R122, R5 ;  /* 0x000000057a827221 */ /* 0x001fe20000010000 */
[----:B-1----:R-:W-:-:S01]  /*ae20*/  FADD.FTZ R5, R13, R6 ;  /* 0x000000060d057221 */ /* 0x002fc20000010000 */
[----:B------:R-:W-:-:S02]  /*ae30*/  FFMA.FTZ R10, R71, UR42, -R10 ;  /* 0x0000002a470a7c23 */ /* 0x000fc4000801080a */
[----:B--2---:R-:W-:-:S02]  /*ae40*/  FADD.FTZ R129, R123, R130 ;  /* 0x000000827b817221 */ /* 0x004fc40000010000 */
[----:B------:R-:W0:Y:S01]  /*ae50*/  MUFU.EX2 R15, R15 ;  /* 0x0000000f000f7308 */ /* 0x000e220000000800 */
[----:B----4-:R-:W-:-:S07]  /*ae60*/  FADD.FTZ R6, R14, R5 ;  /* 0x000000050e067221 */ /* 0x010fce0000010000 */
[----:B------:R-:W1:Y:S01]  /*ae70*/  MUFU.EX2 R125, R125 ;  /* 0x0000007d007d7308 */ /* 0x000e620000000800 */
[----:B-----5:R-:W-:-:S01]  /*ae80*/  FADD.FTZ R130, R124, R129 ;  /* 0x000000817c827221 */ /* 0x020fc20000010000 */
[----:B------:R-:W-:Y:S02]  /*ae90*/  WARPGROUP.DEPBAR.LE gsb0, 0x0 ;  /* 0x00008000000079c5 */ /* 0x000fe40000010000 */
[----:B------:R-:W-:-:S04]  /*aea0*/  WARPGROUP.ARRIVE ;  /* 0x00000000000079c5 */ /* 0x000fc80000000000 */
[----:B------:R-:W2:Y:S01]  /*aeb0*/  MUFU.EX2 R20, R20 ;  /* 0x0000001400147308 */ /* 0x000ea20000000800 */
[----:B0-----:R-:W-:-:S01]  /*aec0*/  FADD.FTZ R5, R15, R6 ;  /* 0x000000060f057221 */ /* 0x001fc20000010000 */
[----:B------:R-:W-:Y:S06]  /*aed0*/  QGMMA.64x64x32.F32.E4M3.E4M3 R24, R136, gdesc[UR4], R24, gsb0 ;  /* 0x00e0000488187df3 */ /* 0x000fec0008000818 */
        /* <DEDUP_REMOVED lines=113> */
[----:B------:R-:W-:-:S05]  /*b5f0*/  @!P1 VIADD R5, R131, 0x13240 ;  /* 0x0001324083059836 */ /* 0x000fca0000000000 */
[----:B------:R-:W-:Y:S01]  /*b600*/  @!P1 PRMT R5, RZ, 0x654, R5 ;  /* 0x00000654ff059816 */ /* 0x000fe20000000005 */
[----:B------:R-:W2:Y:S01]  /*b610*/  MUFU.EX2 R59, R59 ;  /* 0x0000003b003b7308 */ /* 0x000ea20000000800 */
[----:B0-----:R-:W-:-:S02]  /*b620*/  FADD.FTZ R130, R58, R129 ;  /* 0x000000813a827221 */ /* 0x001fc40000010000 */
[----:B------:R0:W-:Y:S05]  /*b630*/  @!P1 SYNCS.ARRIVE.TRANS64.RED.A1T0 RZ, [R5+URZ], RZ ;  /* 0x000000ff05ff99a7 */ /* 0x0001ea000810043f */
[----:B------:R-:W3:Y:S01]  /*b640*/  MUFU.EX2 R60, R60 ;  /* 0x0000003c003c7308 */ /* 0x000ee20000000800 */
[----:B-1----:R-:W-:-:S07]  /*b650*/  FADD.FTZ R129, R57, R6 ;  /* 0x0000000639817221 */ /* 0x002fce0000010000 */
        /* <DEDUP_REMOVED lines=26> */
.L_x_11442:
        /* <DEDUP_REMOVED lines=80> */
[----:B------:R-:W-:Y:S01]  /*bd00*/  F2FP.SATFINITE.E4M3.F32.PACK_AB_MERGE_C R139, R67, R66, R70 ;  /* 0x00000042438b723e */ /* 0x000fe20004807046 */
[----:B------:R-:W-:Y:S06]  /*bd10*/  @P1 BRA `(.L_x_11443) ;  /* 0xffffffdc00741947 */ /* 0x000fec000383ffff */
.L_x_11433:
        /* <DEDUP_REMOVED lines=10> */
.L_x_11462:
[----:B------:R-:W-:-:S04]  /*bdc0*/  UIADD3 UR37, UR24, 0x1, URZ ;  /* 0x0000000118257890 */ /* 0x000fc8000fffe03f */
[----:B------:R-:W-:-:S04]  /*bdd0*/  UISETP.NE.AND UP2, UPT, UR37, 0x2, UPT ;  /* 0x000000022500788c */ /* 0x000fc8000bf45270 */
[----:B------:R-:W-:Y:S02]  /*bde0*/  USEL UR36, URZ, 0x1, UP2 ;  /* 0x000000013f247887 */ /* 0x000fe40009000000 */
[----:B------:R-:W-:Y:S02]  /*bdf0*/  USEL UR37, UR37, URZ, UP2 ;  /* 0x0000003f25257287 */ /* 0x000fe40009000000 */
[----:B------:R-:W-:Y:S01]  /*be00*/  ULOP3.LUT UR36, UR25, UR36, URZ, 0x3c, !UPT ;  /* 0x0000002419247292 */ /* 0x000fe2000f8e3c3f */
[----:B------:R-:W-:Y:S11]  /*be10*/  @!P0 BRA `(.L_x_11445) ;  /* 0x0000000000048947 */ /* 0x000ff60003800000 */
[----:B------:R-:W-:Y:S01]  /*be20*/  BPT.TRAP 0x1 ;  /* 0x000000040000795c */ /* 0x000fe20000300000 */
.L_x_11445:
[----:B------:R-:W-:Y:S01]  /*be30*/  ULEA UR6, UR37, UR45, 0x3 ;  /* 0x0000002d25067291 */ /* 0x000fe2000f8e183f */
[----:B------:R-:W-:-:S05]  /*be40*/  IMAD.U32 R0, RZ, RZ, UR36 ;  /* 0x00000024ff007e24 */ /* 0x000fca000f8e00ff */
[----:B------:R-:W-:-:S04]  /*be50*/  SHF.L.U32 R0, R0, 0x1f, RZ ;  /* 0x0000001f00007819 */ /* 0x000fc800000006ff */
[----:B------:R0:W1:Y:S01]  /*be60*/  SYNCS.PHASECHK.TRANS64.TRYWAIT P1, [UR6+0x13230], R0 ;  /* 0x01323000ff0075a7 */ /* 0x0000620008020146 */
[----:B------:R-:W-:Y:S05]  /*be70*/  @!P0 BRA `(.L_x_11446) ;  /* 0x0000000000048947 */ /* 0x000fea0003800000 */
[----:B------:R-:W-:Y:S01]  /*be80*/  BPT.TRAP 0x1 ;  /* 0x000000040000795c */ /* 0x000fe20000300000 */
.L_x_11446:
[----:B-1----:R-:W-:Y:S05]  /*be90*/  @P1 BRA `(.L_x_11447) ;  /* 0x0000000000081947 */ /* 0x002fea0003800000 */
[----:B------:R-:W1:Y:S02]  /*bea0*/  SYNCS.PHASECHK.TRANS64.TRYWAIT P1, [UR6+0x13230], R0 ;  /* 0x01323000ff0075a7 */ /* 0x000e640008020146 */
[----:B-1----:R-:W-:Y:S05]  /*beb0*/  @!P1 BRA `(.L_x_11448) ;  /* 0x0000009800f09947 */ /* 0x002fea0003800000 */
.L_x_11447:
        /* <DEDUP_REMOVED lines=64> */
.L_x_11449:
[----:B------:R-:W-:Y:S01]  /*c2c0*/  ULEA UR11, UR24, UR45, 0x3 ;  /* 0x0000002d180b7291 */ /* 0x000fe2000f8e183f */
[----:B01----:R-:W-:-:S05]  /*c2d0*/  IMAD.U32 R0, RZ, RZ, UR25 ;  /* 0x00000019ff007e24 */ /* 0x003fca000f8e00ff */
[----:B------:R-:W-:-:S04]  /*c2e0*/  SHF.L.U32 R0, R0, 0x1f, RZ ;  /* 0x0000001f00007819 */ /* 0x000fc800000006ff */
[----:B------:R0:W1:Y:S01]  /*c2f0*/  SYNCS.PHASECHK.TRANS64.TRYWAIT P1, [UR11+0x13250], R0 ;  /* 0x01325000ff0075a7 */ /* 0x000062000802014b */
[----:B------:R-:W-:Y:S05]  /*c300*/  @!P0 BRA `(.L_x_11450) ;  /* 0x0000000000048947 */ /* 0x000fea0003800000 */
[----:B------:R-:W-:Y:S01]  /*c310*/  BPT.TRAP 0x1 ;  /* 0x000000040000795c */ /* 0x000fe20000300000 */
.L_x_11450:
[----:B-1----:R-:W-:Y:S05]  /*c320*/  @P1 BRA `(.L_x_11451) ;  /* 0x0000000000081947 */ /* 0x002fea0003800000 */
[----:B------:R-:W1:Y:S02]  /*c330*/  SYNCS.PHASECHK.TRANS64.TRYWAIT P1, [UR11+0x13250], R0 ;  /* 0x01325000ff0075a7 */ /* 0x000e64000802014b */
[----:B-1----:R-:W-:Y:S05]  /*c340*/  @!P1 BRA `(.L_x_11452) ;  /* 0x0000009400e49947 */ /* 0x002fea0003800000 */
.L_x_11451:
[----:B------:R-:W-:Y:S01]  /*c350*/  UIADD3 UR6, UR45, 0x1000, URZ ;  /* 0x000010002d067890 */ /* 0x000fe2000fffe03f */
[----:B------:R-:W-:Y:S01]  /*c360*/  WARPGROUP.ARRIVE ;  /* 0x00000000000079c5 */ /* 0x000fe20000000000 */
[----:B------:R-:W-:Y:S01]  /*c370*/  UMOV UR7, 0xc0000010 ;  /* 0xc000001000077882 */ /* 0x000fe20000000000 */
[----:B------:R-:W-:Y:S01]  /*c380*/  PLOP3.LUT P1, PT, PT, PT, UP0, 0x80, 0x0 ;  /* 0x000000000000781c */ /* 0x000fe20003f2f008 */
[----:B------:R-:W-:Y:S01]  /*c390*/  USHF.R.U32.HI UR6, URZ, 0x4, UR6 ;  /* 0x000000043f067899 */ /* 0x000fe20008011606 */
[----:B------:R-:W-:Y:S01]  /*c3a0*/  LOP3.LUT P3, RZ, R23, 0x7f, RZ, 0xc0, !PT ;  /* 0x0000007f17ff7812 */ /* 0x000fe2000786c0ff */
[----:B------:R-:W-:Y:S01]  /*c3b0*/  VIADD R14, R19, UR41 ;  /* 0x00000029130e7c36 */ /* 0x000fe20008000000 */
[----:B------:R-:W-:Y:S01]  /*c3c0*/  PLOP3.LUT P2, PT, PT, PT, UP0, 0x80, 0x0 ;  /* 0x000000000000781c */ /* 0x000fe20003f4f008 */
[----:B------:R-:W-:Y:S01]  /*c3d0*/  ULOP3.LUT UR6, UR6, 0x3fff, URZ, 0xc0, !UPT ;  /* 0x00003fff06067892 */ /* 0x000fe2000f8ec03f */
[----:B01----:R-:W-:Y:S02]  /*c3e0*/  IMAD.U32 R0, RZ, RZ, UR37 ;  /* 0x00000025ff007e24 */ /* 0x003fe4000f8e00ff */
[----:B------:R-:W-:Y:S01]  /*c3f0*/  IMAD R13, R4, -0xa0, RZ ;  /* 0xffffff60040d7824 */ /* 0x000fe200078e02ff */
[----:B------:R-:W-:-:S04]  /*c400*/  ULOP3.LUT UR6, UR6, 0x10000, URZ, 0xfc, !UPT ;  /* 0x0001000006067892 */ /* 0x000fc8000f8efc3f */
[----:B------:R-:W-:Y:S02]  /*c410*/  UIMAD UR10, UR24, 0x280, UR6 ;  /* 0x00000280180a78a4 */ /* 0x000fe4000f8e0206 */
[----:B------:R-:W-:-:S05]  /*c420*/  @!P3 LEA R0, R0, UR45, 0x3 ;  /* 0x0000002d0000bc11 */ /* 0x000fca000f8e18ff */
[----:B------:R-:W-:Y:S01]  /*c430*/  UMOV UR6, UR10 ;  /* 0x0000000a00067c82 */ /* 0x000fe20008000000 */
[----:B------:R-:W-:Y:S01]  /*c440*/  @!P3 VIADD R0, R0, 0x13240 ;  /* 0x000132400000b836 */ /* 0x000fe20000000000 */
[----:B------:R-:W-:Y:S01]  /*c450*/  QGMMA.64x64x32.F32.E4M3.E4M3 R24, R152, gdesc[UR4], R24, gsb0 ;  /* 0x00e0000498187df3 */ /* 0x000fe20008000818 */
[----:B------:R-:W-:Y:S01]  /*c460*/  UIADD3 UR6, UR10, 0x80, URZ ;  /* 0x000000800a067890 */ /* 0x000fe2000fffe03f */
[----:B------:R-:W-:Y:S02]  /*c470*/  UMOV UR7, 0xc0000010 ;  /* 0xc000001000077882 */ /* 0x000fe40000000000 */
[----:B------:R-:W-:Y:S01]  /*c480*/  @!P3 PRMT R0, RZ, 0x654, R0 ;  /* 0x00000654ff00b816 */ /* 0x000fe20000000000 */
        /* <DEDUP_REMOVED lines=27> */
[----:B------:R1:W-:Y:S02]  /*c640*/  @!P3 SYNCS.ARRIVE.TRANS64.RED.A1T0 RZ, [R0+URZ], RZ ;  /* 0x000000ff00ffb9a7 */ /* 0x0003e4000810043f */
[----:B-1----:R-:W-:-:S05]  /*c650*/  IMAD R0, R18, -0x2, R3 ;  /* 0xfffffffe12007824 */ /* 0x002fca00078e0203 */
[C---:B------:R-:W-:Y:S01]  /*c660*/  IADD3 R11, R0.reuse, -UR22, R17 ;  /* 0x80000016000b7c10 */ /* 0x040fe2000fffe011 */
[----:B------:R-:W-:-:S04]  /*c670*/  VIADD R0, R0, 0xffffffff ;  /* 0xffffffff00007836 */ /* 0x000fc80000000000 */
[C---:B------:R-:W-:Y:S02]  /*c680*/  VIADD R12, R11.reuse, UR21 ;  /* 0x000000150b0c7c36 */ /* 0x040fe40008000000 */
[----:B------:R-:W-:Y:S02]  /*c690*/  VIADD R11, R11, UR6 ;  /* 0x000000060b0b7c36 */ /* 0x000fe40008000000 */
[--C-:B0-----:R-:W-:Y:S02]  /*c6a0*/  IMAD.IADD R10, R12, 0x1, R20.reuse ;  /* 0x000000010c0a7824 */ /* 0x101fe400078e0214 */
[----:B------:R-:W-:Y:S01]  /*c6b0*/  IMAD.IADD R3, R11, 0x1, R20 ;  /* 0x000000010b037824 */ /* 0x000fe200078e0214 */
[----:B------:R-:W-:Y:S06]  /*c6c0*/  @P1 BRA `(.L_x_11453) ;  /* 0x0000000000541947 */ /* 0x000fec0003800000 */
        /* <DEDUP_REMOVED lines=12> */
.L_x_11455:
[----:B------:R-:W-:-:S05]  /*c790*/  IMAD.U32 R136, RZ, RZ, UR20 ;  /* 0x00000014ff887e24 */ /* 0x000fca000f8e00ff */
[----:B------:R-:W-:-:S13]  /*c7a0*/  ISETP.NE.AND P1, PT, R136, 0x1, PT ;  /* 0x000000018800780c */ /* 0x000fda0003f25270 */
[----:B------:R-:W0:Y:S02]  /*c7b0*/  @P1 LDC.64 R20, c[0x0][0x9e8] ;  /* 0x00027a00ff141b82 */ /* 0x000e240000000a00 */
[----:B0-----:R-:W-:-:S05]  /*c7c0*/  @P1 IMAD.HI.U32 R20, R15, R20, RZ ;  /* 0x000000140f141227 */ /* 0x001fca00078e00ff */
[----:B------:R-:W-:-:S07]  /*c7d0*/  @P1 SHF.R.U32.HI R15, RZ, R21, R20 ;  /* 0x00000015ff0f1219 */ /* 0x000fce0000011614 */
.L_x_11456:
[----:B------:R-:W-:Y:S05]  /*c7e0*/  BSYNC B0 ;  /* 0x0000000000007941 */ /* 0x000fea0003800000 */
.L_x_11454:
[----:B------:R-:W-:-:S05]  /*c7f0*/  IMAD R15, R15, R136, R0 ;  /* 0x000000880f0f7224 */ /* 0x000fca00078e0200 */
[----:B------:R-:W-:Y:S02]  /*c800*/  VIADDMNMX R10, R15, R136, R10, PT ;  /* 0x000000880f0a7246 */ /* 0x000fe4000380010a */
[----:B------:R-:W-:-:S07]  /*c810*/  VIMNMX R3, R3, R15, !PT ;  /* 0x0000000f03037248 */ /* 0x000fce0007fe0100 */
.L_x_11453:
[C---:B------:R-:W-:Y:S01]  /*c820*/  ISETP.GE.AND P1, PT, R13.reuse, 0x2, PT ;  /* 0x000000020d00780c */ /* 0x040fe20003f26270 */
[----:B------:R-:W0:Y:S01]  /*c830*/  SHFL.IDX PT, R14, R14, 0x1, 0x1c1f ;  /* 0x003c1f000e0e7f89 */ /* 0x000e2200000e0000 */
[C---:B------:R-:W-:Y:S02]  /*c840*/  ISETP.GE.AND P2, PT, R13.reuse, 0x9, PT ;  /* 0x000000090d00780c */ /* 0x040fe40003f46270 */
[----:B------:R-:W-:Y:S02]  /*c850*/  LOP3.LUT R16, R16, 0xefffffff, RZ, 0xc0, !PT ;  /* 0xefffffff10107812 */ /* 0x000fe400078ec0ff */
[----:B------:R-:W-:Y:S02]  /*c860*/  ISETP.GE.AND P3, PT, R13, 0xa, PT ;  /* 0x0000000a0d00780c */ /* 0x000fe40003f66270 */
[----:B------:R-:W-:-:S05]  /*c870*/  LOP3.LUT R2, R2, 0xfffffffe, RZ, 0xc0, !PT ;  /* 0xfffffffe02027812 */ /* 0x000fca00078ec0ff */
[----:B------:R-:W-:Y:S02]  /*c880*/  @P1 LOP3.LUT R16, R16, 0x10000000, RZ, 0xfc, !PT ;  /* 0x1000000010101812 */ /* 0x000fe400078efcff */
[C---:B------:R-:W-:Y:S02]  /*c890*/  ISETP.GT.AND P1, PT, R3.reuse, 0x1, !P1 ;  /* 0x000000010300780c */ /* 0x040fe40004f24270 */
[----:B------:R-:W-:Y:S02]  /*c8a0*/  LOP3.LUT R16, R16, 0xdfffffff, RZ, 0xc0, !PT ;  /* 0xdfffffff10107812 */ /* 0x000fe400078ec0ff */
[----:B------:R-:W-:Y:S02]  /*c8b0*/  ISETP.LT.OR P1, PT, R10, 0x2, P1 ;  /* 0x000000020a00780c */ /* 0x000fe40000f21670 */
[----:B------:R-:W-:Y:S02]  /*c8c0*/  @P2 LOP3.LUT R16, R16, 0x20000000, RZ, 0xfc, !PT ;  /* 0x2000000010102812 */ /* 0x000fe400078efcff */
[----:B------:R-:W-:-:S02]  /*c8d0*/  ISETP.GT.AND P2, PT, R3, 0x8, !P2 ;  /* 0x000000080300780c */ /* 0x000fc40005744270 */
[----:B------:R-:W-:Y:S01]  /*c8e0*/  FSEL R121, R121, -INF , !P1 ;  /* 0xff80000079797808 */ /* 0x000fe20004800000 */
[----:B0-----:R-:W-:Y:S01]  /*c8f0*/  IMAD.IADD R12, R12, 0x1, R14 ;  /* 0x000000010c0c7824 */ /* 0x001fe200078e020e */
        /* <DEDUP_REMOVED lines=214> */
[----:B------:R-:W-:-:S12]  /*d660*/  IMAD.IADD R13, R11, 0x1, R14 ;  /* 0x000000010b0d7824 */ /* 0x000fd800078e020e */
[----:B------:R-:W-:Y:S02]  /*d670*/  @P6 LOP3.LUT R16, R16, 0x8000000, RZ, 0xfc, !PT ;  /* 0x0800000010106812 */ /* 0x000fe400078efcff */
[----:B------:R-:W-:-:S04]  /*d680*/  ISETP.GT.AND P6, PT, R3, 0x99, !P6 ;  /* 0x000000990300780c */ /* 0x000fc800077c4270 */
[----:B------:R-:W-:-:S04]  /*d690*/  ISETP.LT.OR P6, PT, R10, 0x9a, P6 ;  /* 0x0000009a0a00780c */ /* 0x000fc800037c1670 */
        /* <DEDUP_REMOVED lines=15> */
.L_x_11459:
[----:B------:R-:W-:-:S05]  /*d790*/  IMAD.U32 R21, RZ, RZ, UR20 ;  /* 0x00000014ff157e24 */ /* 0x000fca000f8e00ff */
[----:B------:R-:W-:-:S13]  /*d7a0*/  ISETP.NE.AND P6, PT, R21, 0x1, PT ;  /* 0x000000011500780c */ /* 0x000fda0003fc5270 */
[----:B------:R-:W0:Y:S02]  /*d7b0*/  @P6 LDC.64 R10, c[0x0][0x9e8] ;  /* 0x00027a00ff0a6b82 */ /* 0x000e240000000a00 */
[----:B0-----:R-:W-:-:S05]  /*d7c0*/  @P6 IMAD.HI.U32 R10, R3, R10, RZ ;  /* 0x0000000a030a6227 */ /* 0x001fca00078e00ff */
[----:B------:R-:W-:-:S07]  /*d7d0*/  @P6 SHF.R.U32.HI R3, RZ, R11, R10 ;  /* 0x0000000bff036219 */ /* 0x000fce000001160a */
.L_x_11460:
[----:B------:R-:W-:Y:S05]  /*d7e0*/  BSYNC B0 ;  /* 0x0000000000007941 */ /* 0x000fea0003800000 */
.L_x_11458:
[----:B------:R-:W-:-:S05]  /*d7f0*/  IMAD R0, R3, R21, R0 ;  /* 0x0000001503007224 */ /* 0x000fca00078e0200 */
[----:B------:R-:W-:Y:S02]  /*d800*/  VIADDMNMX R12, R0, R21, R12, PT ;  /* 0x00000015000c7246 */ /* 0x000fe4000380010c */
[----:B------:R-:W-:-:S07]  /*d810*/  VIMNMX R13, R13, R0, !PT ;  /* 0x000000000d0d7248 */ /* 0x000fce0007fe0100 */
.L_x_11457:
        /* <DEDUP_REMOVED lines=294> */
[--C-:B------:R-:W-:Y:S01]  /*ea80*/  FFMA.FTZ R81, R85, UR42, -R0.reuse ;  /* 0x0000002a55517c23 */ /* 0x100fe20008010800 */
[----:B------:R-:W-:Y:S01]  /*ea90*/  IMAD.U32 R85, RZ, RZ, UR42 ;  /* 0x0000002aff557e24 */ /* 0x000fe2000f8e00ff */
[----:B------:R-:W-:Y:S01]  /*eaa0*/  FMNMX.FTZ R124, R71, R76, !PT ;  /* 0x0000004c477c7209 */ /* 0x000fe20007810000 */
[----:B------:R-:W-:Y:S04]  /*eab0*/  MUFU.EX2 R112, R112 ;  /* 0x0000007000707308 */ /* 0x000fe80000000800 */
[----:B------:R-:W0:Y:S04]  /*eac0*/  SHFL.BFLY PT, R125, R124, 0x2, 0x1f ;  /* 0x0c401f007c7d7f89 */ /* 0x000e2800000e0000 */
[----:B------:R-:W-:Y:S08]  /*ead0*/  MUFU.EX2 R76, R128 ;  /* 0x00000080004c7308 */ /* 0x000ff00000000800 */
[----:B------:R-:W-:Y:S08]  /*eae0*/  MUFU.EX2 R113, R113 ;  /* 0x0000007100717308 */ /* 0x000ff00000000800 */
[----:B------:R-:W-:Y:S01]  /*eaf0*/  MUFU.EX2 R116, R116 ;  /* 0x0000007400747308 */ /* 0x000fe20000000800 */
[----:B0-----:R-:W-:Y:S01]  /*eb00*/  FMNMX.FTZ R125, R124, R125, !PT ;  /* 0x0000007d7c7d7209 */ /* 0x001fe20007810000 */
[----:B------:R-:W-:Y:S01]  /*eb10*/  FFMA.FTZ R124, R69, UR42, -R0 ;  /* 0x0000002a457c7c23 */ /* 0x000fe20008010800 */
[----:B------:R-:W-:-:S05]  /*eb20*/  FSEL R69, R3, RZ, P1 ;  /* 0x000000ff03457208 */ /* 0x000fca0000800000 */
[----:B------:R-:W-:Y:S01]  /*eb30*/  MUFU.EX2 R117, R117 ;  /* 0x0000007500757308 */ /* 0x000fe20000000800 */
[----:B------:R-:W0:Y:S01]  /*eb40*/  SHFL.BFLY PT, R84, R125, 0x1, 0x1f ;  /* 0x0c201f007d547f89 */ /* 0x000e2200000e0000 */
[----:B------:R-:W-:-:S04]  /*eb50*/  FADD.FTZ R8, -R69, R8 ;  /* 0x0000000845087221 */ /* 0x000fc80000010100 */
[----:B------:R-:W-:Y:S02]  /*eb60*/  FMUL.FTZ R8, R8, UR42 ;  /* 0x0000002a08087c20 */ /* 0x000fe40008410000 */
[----:B------:R-:W-:Y:S08]  /*eb70*/  MUFU.EX2 R69, R124 ;  /* 0x0000007c00457308 */ /* 0x000ff00000000800 */
[----:B------:R-:W1:Y:S08]  /*eb80*/  MUFU.EX2 R8, R8 ;  /* 0x0000000800087308 */ /* 0x000e700000000800 */
[----:B------:R-:W-:Y:S01]  /*eb90*/  MUFU.EX2 R88, R88 ;  /* 0x0000005800587308 */ /* 0x000fe20000000800 */
[----:B0-----:R-:W-:-:S04]  /*eba0*/  FMNMX.FTZ R0, R125, R84, !PT ;  /* 0x000000547d007209 */ /* 0x001fc80007810000 */
[C---:B------:R-:W-:Y:S01]  /*ebb0*/  FSETP.NEU.FTZ.AND P1, PT, R0.reuse, -INF , PT ;  /* 0xff8000000000780b */ /* 0x040fe20003f3d000 */
[----:B------:R-:W-:-:S02]  /*ebc0*/  FFMA.FTZ R84, R0, R85, -8 ;  /* 0xc100000000547423 */ /* 0x000fc40000010055 */
[----:B------:R-:W-:Y:S01]  /*ebd0*/  MUFU.EX2 R89, R89 ;  /* 0x0000005900597308 */ /* 0x000fe20000000800 */
[----:B-1----:R-:W-:-:S02]  /*ebe0*/  FFMA.FTZ R133, R8, R6, R11 ;  /* 0x0000000608857223 */ /* 0x002fc4000001000b */
[----:B------:R-:W-:Y:S02]  /*ebf0*/  FSEL R84, R84, RZ, P1 ;  /* 0x000000ff54547208 */ /* 0x000fe40000800000 */
[----:B------:R-:W-:-:S03]  /*ec00*/  FADD.FTZ R133, R10, R133 ;  /* 0x000000850a857221 */ /* 0x000fc60000010000 */
[--C-:B------:R-:W-:Y:S01]  /*ec10*/  FFMA.FTZ R125, R130, UR42, -R84.reuse ;  /* 0x0000002a827d7c23 */ /* 0x100fe20008010854 */
[----:B------:R-:W-:Y:S01]  /*ec20*/  FSEL R130, R0, RZ, P1 ;  /* 0x000000ff00827208 */ /* 0x000fe20000800000 */
        /* <DEDUP_REMOVED lines=36> */
[----:B------:R-:W-:Y:S01]  /*ee70*/  FADD.FTZ R103, R121, R130 ;  /* 0x0000008279677221 */ /* 0x000fe20000010000 */
        /* <DEDUP_REMOVED lines=143> */
.L_x_11461:
        /* <DEDUP_REMOVED lines=82> */
.L_x_11444:
[----:B------:R-:W-:Y:S06]  /*fc90*/  BAR.ARV 0x8, 0x200 ;  /* 0x0208000000007b1d */ /* 0x000fec0000002000 */
[----:B------:R-:W-:Y:S05]  /*fca0*/  @!P0 BRA `(.L_x_11463) ;  /* 0x0000000000048947 */ /* 0x000fea0003800000 */
[----:B------:R-:W-:Y:S01]  /*fcb0*/  BPT.TRAP 0x1 ;  /* 0x000000040000795c */ /* 0x000fe20000300000 */
.L_x_11463:
[----:B------:R-:W-:Y:S01]  /*fcc0*/  ULEA UR14, UR37, UR45, 0x3 ;  /* 0x0000002d250e7291 */ /* 0x000fe2000f8e183f */
[----:B------:R-:W-:-:S05]  /*fcd0*/  IMAD.U32 R4, RZ, RZ, UR36 ;  /* 0x00000024ff047e24 */ /* 0x000fca000f8e00ff */
[----:B------:R-:W-:-:S04]  /*fce0*/  SHF.L.U32 R4, R4, 0x1f, RZ ;  /* 0x0000001f04047819 */ /* 0x000fc800000006ff */
[----:B------:R0:W1:Y:S01]  /*fcf0*/  SYNCS.PHASECHK.TRANS64.TRYWAIT P1, [UR14+0x13250], R4 ;  /* 0x01325004ff0075a7 */ /* 0x000062000802014e */
[----:B------:R-:W-:Y:S05]  /*fd00*/  @!P0 BRA `(.L_x_11464) ;  /* 0x0000000000048947 */ /* 0x000fea0003800000 */
[----:B------:R-:W-:Y:S01]  /*fd10*/  BPT.TRAP 0x1 ;  /* 0x000000040000795c */ /* 0x000fe20000300000 */
.L_x_11464:
[----:B-1----:R-:W-:Y:S05]  /*fd20*/  @P1 BRA `(.L_x_11465) ;  /* 0x0000000000081947 */ /* 0x002fea0003800000 */
[----:B------:R-:W1:Y:S02]  /*fd30*/  SYNCS.PHASECHK.TRANS64.TRYWAIT P1, [UR14+0x13250], R4 ;  /* 0x01325004ff0075a7 */ /* 0x000e64000802014e */
[----:B-1----:R-:W-:Y:S05]  /*fd40*/  @!P1 BRA `(.L_x_11466) ;  /* 0x0000005c007c9947 */ /* 0x002fea0003800000 */
.L_x_11465:
        /* <DEDUP_REMOVED lines=21> */
[----:B------:R-:W-:Y:S01]  /*fea0*/  QGMMA.64x64x32.F32.E4M3.E4M3 R24, R152, gdesc[UR8], R24, gsb0 ;  /* 0x00e0000898187df3 */ /* 0x000fe20008000818 */
[----:B------:R-:W-:Y:S02]  /*feb0*/  @UP0 UIMAD UR9, UR40, UR13, UR9 ;  /* 0x0000000d280902a4 */ /* 0x000fe4000f8e0209 */
[----:B------:R-:W-:-:S04]  /*fec0*/  @UP0 UIMAD.WIDE.U32 UR6, UR40, UR12, UR6 ;  /* 0x0000000c280602a5 */ /* 0x000fc8000f8e0006 */
[----:B------:R-:W-:Y:S02]  /*fed0*/  @UP0 UIADD3 UR7, UR7, UR9, URZ ;  /* 0x0000000907070290 */ /* 0x000fe4000fffe03f */
[----:B------:R-:W-:-:S04]  /*fee0*/  @UP0 ULEA UR4, UP1, UR6, UR4, 0x2 ;  /* 0x0000000406040291 */ /* 0x000fc8000f82103f */
[----:B------:R-:W-:Y:S02]  /*fef0*/  @UP0 ULEA.HI.X UR5, UR6, UR5, UR7, 0x2, UP1 ;  /* 0x0000000506050291 */ /* 0x000fe400088f1407 */
[----:B------:R-:W-:-:S04]  /*ff00*/  IMAD.U32 R8, RZ, RZ, UR4 ;  /* 0x00000004ff087e24 */ /* 0x000fc8000f8e00ff */
[----:B------:R-:W-:Y:S01]  /*ff10*/  IMAD.U32 R9, RZ, RZ, UR5 ;  /* 0x00000005ff097e24 */ /* 0x000fe2000f8e00ff */
[----:B------:R-:W-:-:S04]  /*ff20*/  UIADD3 UR4, UR10, 0x80, URZ ;  /* 0x000000800a047890 */ /* 0x000fc8000fffe03f */
[----:B------:R1:W2:Y:S01]  /*ff30*/  @P1 LDG.E R7, desc[UR48][R8.64] ;  /* 0x0000003008071981 */ /* 0x0002a2000c1e1900 */
[----:B------:R-:W-:Y:S02]  /*ff40*/  UMOV UR7, 0xc0000010 ;  /* 0xc000001000077882 */ /* 0x000fe40000000000 */
[----:B------:R-:W-:Y:S01]  /*ff50*/  UMOV UR6, UR4 ;  /* 0x0000000400067c82 */ /* 0x000fe20008000000 */
[----:B------:R-:W-:Y:S02]  /*ff60*/  WARPGROUP.DEPBAR.LE gsb0, 0x0 ;  /* 0x00008000000079c5 */ /* 0x000fe40000010000 */
[----:B------:R-:W-:-:S06]  /*ff70*/  WARPGROUP.ARRIVE ;  /* 0x00000000000079c5 */ /* 0x000fcc0000000000 */
[----:B------:R-:W-:Y:S01]  /*ff80*/  QGMMA.64x64x32.F32.E4M3.E4M3 R24, R148, gdesc[UR4], R24, gsb0 ;  /* 0x00e0000494187df3 */ /* 0x000fe20008000818 */
[----:B------:R-:W-:Y:S01]  /*ff90*/  UIADD3 UR4, UR10, 0x100, URZ ;  /* 0x000001000a047890 */ /* 0x000fe2000fffe03f */
[----:B------:R-:W-:-:S06]  /*ffa0*/  UMOV UR7, 0xc0000010 ;  /* 0xc000001000077882 */ /* 0x000fcc0000000000 */
[----:B------:R-:W-:Y:S01]  /*ffb0*/  UMOV UR6, UR4 ;  /* 0x0000000400067c82 */ /* 0x000fe20008000000 */
[----:B------:R-:W-:Y:S02]  /*ffc0*/  WARPGROUP.DEPBAR.LE gsb0, 0x0 ;  /* 0x00008000000079c5 */ /* 0x000fe40000010000 */
[----:B------:R-:W-:-:S06]  /*ffd0*/  WARPGROUP.ARRIVE ;  /* 0x00000000000079c5 */ /* 0x000fcc0000000000 */
[----:B------:R-:W-:Y:S01]  /*ffe0*/  QGMMA.64x64x32.F32.E4M3.E4M3 R24, R144, gdesc[UR4], R24, gsb0 ;  /* 0x00e0000490187df3 */ /* 0x000fe20008000818 */
[----:B------:R-:W-:Y:S01]  /*fff0*/  UIADD3 UR4, UR10, 0x180, URZ ;  /* 0x000001800a047890 */ /* 0x000fe2000fffe03f */
[----:B------:R-:W-:-:S06]  /*10000*/  UMOV UR7, 0xc0000010 ;  /* 0xc000001000077882 */ /* 0x000fcc0000000000 */
[----:B------:R-:W-:Y:S01]  /*10010*/  UMOV UR6, UR4 ;  /* 0x0000000400067c82 */ /* 0x000fe20008000000 */
[----:B------:R-:W3:Y:S04]  /*10020*/  SHFL.BFLY PT, R11, R6, 0x2, 0x1f ;  /* 0x0c401f00060b7f89 */ /* 0x000ee800000e0000 */
[----:B-1----:R-:W1:Y:S01]  /*10030*/  SHFL.BFLY PT, R8, R5, 0x2, 0x1f ;  /* 0x0c401f0005087f89 */ /* 0x002e6200000e0000 */
[----:B------:R-:W-:Y:S02]  /*10040*/  WARPGROUP.DEPBAR.LE gsb0, 0x0 ;  /* 0x00008000000079c5 */ /* 0x000fe40000010000 */
[----:B------:R-:W-:-:S06]  /*10050*/  WARPGROUP.ARRIVE ;  /* 0x00000000000079c5 */ /* 0x000fcc0000000000 */
[----:B------:R-:W-:Y:S01]  /*10060*/  QGMMA.64x64x32.F32.E4M3.E4M3 R24, R140, gdesc[UR4], R24, gsb0 ;  /* 0x00e000048c187df3 */ /* 0x000fe20008000818 */
[----:B---3--:R-:W-:-:S01]  /*10070*/  FADD.FTZ R11, R11, R6 ;  /* 0x000000060b0b7221 */ /* 0x008fc20000010000 */
[----:B------:R-:W-:Y:S01]  /*10080*/  UIADD3 UR10, UR10, 0x200, URZ ;  /* 0x000002000a0a7890 */ /* 0x000fe2000fffe03f */
[----:B-1----:R-:W-:-:S01]  /*10090*/  FADD.FTZ R8, R8, R5 ;  /* 0x0000000508087221 */ /* 0x002fc20000010000 */
[----:B------:R-:W-:Y:S02]  /*100a0*/  UMOV UR11, 0xc0000010 ;  /* 0xc0000010000b7882 */ /* 0x000fe40000000000 */
[----:B0-----:R-:W0:Y:S04]  /*100b0*/  SHFL.BFLY PT, R4, R11, 0x1, 0x1f ;  /* 0x0c201f000b047f89 */ /* 0x001e2800000e0000 */
[----:B------:R-:W1:Y:S01]  /*100c0*/  SHFL.BFLY PT, R9, R8, 0x1, 0x1f ;  /* 0x0c201f0008097f89 */ /* 0x000e6200000e0000 */
[----:B------:R-:W-:-:S02]  /*100d0*/  IMAD.MOV.U32 R10, RZ, RZ, RZ ;  /* 0x000000ffff0a7224 */ /* 0x000fc400078e00ff */
[----:B0-----:R-:W-:Y:S01]  /*100e0*/  FADD.FTZ R13, R11, R4 ;  /* 0x000000040b0d7221 */ /* 0x001fe20000010000 */
[----:B-1----:R-:W-:-:S04]  /*100f0*/  FADD.FTZ R14, R8, R9 ;  /* 0x00000009080e7221 */ /* 0x002fc80000010000 */
        /* <DEDUP_REMOVED lines=29> */
.L_x_11467:
        /* <DEDUP_REMOVED lines=42> */
.L_x_11393:
[----:B------:R-:W0:Y:S01]  /*10570*/  S2R R0, SR_CgaCtaId ;  /* 0x0000000000007919 */ /* 0x000e220000008800 */
[----:B------:R-:W-:Y:S01]  /*10580*/  MOV R7, 0x400 ;  /* 0x0000040000077802 */ /* 0x000fe20000000f00 */
[----:B------:R-:W-:Y:S01]  /*10590*/  VIADD R27, R23, 0xffffff80 ;  /* 0xffffff80171b7836 */ /* 0x000fe20000000000 */
[----:B------:R-:W-:Y:S01]  /*105a0*/  BSSY B0, `(.L_x_11468) ;  /* 0x0000184000007945 */ /* 0x000fe20003800000 */
[----:B------:R-:W-:Y:S03]  /*105b0*/  BAR.SYNC.DEFER_BLOCKING 0x5, 0x200 ;  /* 0x0148000000007b1d */ /* 0x000fe60000010000 */
[----:B------:R-:W-:-:S04]  /*105c0*/  SHF.R.S32.HI R34, RZ, 0x1f, R27 ;  /* 0x0000001fff227819 */ /* 0x000fc8000001141b */
[----:B------:R-:W-:-:S04]  /*105d0*/  LEA.HI R5, R34, R27, RZ, 0x3 ;  /* 0x0000001b22057211 */ /* 0x000fc800078f18ff */
[----:B------:R-:W-:Y:S02]  /*105e0*/  LOP3.LUT R8, R5, 0xfffffff8, RZ, 0xc0, !PT ;  /* 0xfffffff805087812 */ /* 0x000fe400078ec0ff */
[----:B------:R-:W-:-:S03]  /*105f0*/  SHF.R.S32.HI R5, RZ, 0x3, R5 ;  /* 0x00000003ff057819 */ /* 0x000fc60000011405 */
[----:B------:R-:W-:Y:S01]  /*10600*/  IMAD.IADD R8, R27, 0x1, -R8 ;  /* 0x000000011b087824 */ /* 0x000fe200078e0a08 */
[----:B0-----:R-:W-:-:S05]  /*10610*/  LEA R7, R0, R7, 0x18 ;  /* 0x0000000700077211 */ /* 0x001fca00078ec0ff */
[----:B------:R-:W0:Y:S02]  /*10620*/  LDS R0, [R7+0x132d0] ;  /* 0x0132d00007007984 */ /* 0x000e240000000800 */
[----:B0-----:R-:W-:Y:S01]  /*10630*/  R2UR UR4, R0 ;  /* 0x00000000000472ca */ /* 0x001fe200000e0000 */
[----:B------:R-:W-:-:S05]  /*10640*/  IMAD.SHL.U32 R0, R8, 0x8, RZ ;  /* 0x0000000808007824 */ /* 0x000fca00078e00ff */
[----:B------:R-:W-:Y:S01]  /*10650*/  SHF.R.S32.HI R3, RZ, 0x1f, R0 ;  /* 0x0000001fff037819 */ /* 0x000fe20000011400 */
[----:B------:R-:W-:Y:S06]  /*10660*/  BAR.ARV 0x4, 0x200 ;  /* 0x0108000000007b1d */ /* 0x000fec0000002000 */
[----:B------:R-:W-:Y:S05]  /*10670*/  @P0 BRA `(.L_x_11469) ;  /* 0x0000001000080947 */ /* 0x000fea0003800000 */
[----:B------:R-:W-:Y:S01]  /*10680*/  IMAD.SHL.U32 R10, R23, 0x4, RZ ;  /* 0x00000004170a7824 */ /* 0x000fe200078e00ff */
[----:B------:R-:W-:Y:S01]  /*10690*/  ULDC.64 UR6, c[0x4][0x38] ;  /* 0x01000e0000067ab9 */ /* 0x000fe20000000a00 */
[----:B------:R-:W0:Y:S01]  /*106a0*/  S2R R48, SR_SWINHI ;  /* 0x0000000000307919 */ /* 0x000e220000002f00 */
[----:B------:R-:W-:Y:S02]  /*106b0*/  F2FP.BF16.F32.PACK_AB R54, R54, R9 ;  /* 0x000000093636723e */ /* 0x000fe400000010ff */
[----:B------:R-:W-:Y:S01]  /*106c0*/  F2FP.BF16.F32.PACK_AB R15, R46, R15 ;  /* 0x0000000f2e0f723e */ /* 0x000fe200000010ff */
[----:B------:R-:W1:Y:S01]  /*106d0*/  LDC R9, c[0x0][0xbe8] ;  /* 0x0002fa00ff097b82 */ /* 0x000e620000000800 */
        /* <DEDUP_REMOVED lines=10> */
[----:B------:R-:W-:Y:S02]  /*10780*/  LEA.HI R34, R34, R27, RZ, 0x7 ;  /* 0x0000001b22227211 */ /* 0x000fe400078f38ff */
[----:B------:R-:W-:Y:S02]  /*10790*/  F2FP.BF16.F32.PACK_AB R29, R36, R29 ;  /* 0x0000001d241d723e */ /* 0x000fe400000010ff */
[----:B------:R-:W-:Y:S02]  /*107a0*/  F2FP.BF16.F32.PACK_AB R28, R37, R28 ;  /* 0x0000001c251c723e */ /* 0x000fe400000010ff */
[----:B------:R-:W-:Y:S02]  /*107b0*/  F2FP.BF16.F32.PACK_AB R26, R39, R26 ;  /* 0x0000001a271a723e */ /* 0x000fe400000010ff */
[----:B------:R-:W-:Y:S01]  /*107c0*/  F2FP.BF16.F32.PACK_AB R55, R55, R12 ;  /* 0x0000000c3737723e */ /* 0x000fe200000010ff */
[----:B------:R-:W-:Y:S01]  /*107d0*/  USHF.R.S32.HI UR12, URZ, 0x1f, UR40 ;  /* 0x0000001f3f0c7899 */ /* 0x000fe20008011428 */
[----:B------:R-:W-:Y:S01]  /*107e0*/  IADD3 R10, P0, R10, UR6, RZ ;  /* 0x000000060a0a7c10 */ /* 0x000fe2000ff1e0ff */
[----:B------:R-:W-:Y:S01]  /*107f0*/  ULDC.64 UR8, c[0x0][0xb90] ;  /* 0x0002e40000087ab9 */ /* 0x000fe20000000a00 */
[----:B------:R-:W-:Y:S01]  /*10800*/  USHF.R.S32.HI UR13, URZ, 0x1f, UR39 ;  /* 0x0000001f3f0d7899 */ /* 0x000fe20008011427 */
[----:B------:R-:W-:Y:S01]  /*10810*/  F2FP.BF16.F32.PACK_AB R58, R58, R59 ;  /* 0x0000003b3a3a723e */ /* 0x000fe200000010ff */
[----:B------:R-:W-:Y:S01]  /*10820*/  ULDC.64 UR10, c[0x0][0xb98] ;  /* 0x0002e600000a7ab9 */ /* 0x000fe20000000a00 */
[----:B------:R-:W-:-:S05]  /*10830*/  IMAD.X R11, RZ, RZ, UR7, P0 ;  /* 0x00000007ff0b7e24 */ /* 0x000fca00080e06ff */
[----:B------:R2:W3:Y:S01]  /*10840*/  LDG.E.CONSTANT R17, desc[UR48][R10.64] ;  /* 0x000000300a117981 */ /* 0x0004e2000c1e9900 */
[----:B------:R-:W-:Y:S01]  /*10850*/  BAR.SYNC.DEFER_BLOCKING 0x1, 0x180 ;  /* 0x0046000000007b1d */ /* 0x000fe20000010000 */
[----:B-1----:R-:W-:Y:S01]  /*10860*/  ISETP.NE.AND P2, PT, R9, 0x1, PT ;  /* 0x000000010900780c */ /* 0x002fe20003f45270 */
[----:B------:R-:W-:Y:S01]  /*10870*/  VIADD R64, R19, UR41 ;  /* 0x0000002913407c36 */ /* 0x000fe20008000000 */
[----:B------:R-:W-:Y:S01]  /*10880*/  LOP3.LUT R34, R34, 0xffffff80, RZ, 0xc0, !PT ;  /* 0xffffff8022227812 */ /* 0x000fe200078ec0ff */
[----:B------:R-:W-:Y:S01]  /*10890*/  UIMAD UR5, UR12, UR8, URZ ;  /* 0x000000080c0572a4 */ /* 0x000fe2000f8e023f */
[----:B--2---:R-:W-:Y:S01]  /*108a0*/  LOP3.LUT P0, R10, R23, 0x3, RZ, 0xc0, !PT ;  /* 0x00000003170a7812 */ /* 0x004fe2000780c0ff */
[----:B------:R-:W-:Y:S02]  /*108b0*/  UIMAD.WIDE.U32 UR6, UR40, UR8, URZ ;  /* 0x00000008280672a5 */ /* 0x000fe4000f8e003f */
[----:B------:R-:W-:Y:S01]  /*108c0*/  IMAD.IADD R27, R27, 0x1, -R34 ;  /* 0x000000011b1b7824 */ /* 0x000fe200078e0a22 */
[----:B------:R-:W-:Y:S01]  /*108d0*/  UIMAD UR5, UR40, UR9, UR5 ;  /* 0x00000009280572a4 */ /* 0x000fe2000f8e0205 */
[----:B------:R-:W-:Y:S01]  /*108e0*/  ISETP.EQ.OR P0, PT, R10, 0x3, !P0 ;  /* 0x000000030a00780c */ /* 0x000fe20004702670 */
[----:B------:R-:W-:Y:S01]  /*108f0*/  UIMAD UR8, UR13, UR10, URZ ;  /* 0x0000000a0d0872a4 */ /* 0x000fe2000f8e023f */
[----:B------:R-:W-:-:S02]  /*10900*/  MOV R10, R7 ;  /* 0x00000007000a7202 */ /* 0x000fc40000000f00 */
[----:B0-----:R-:W-:Y:S01]  /*10910*/  MOV R11, R48 ;  /* 0x00000030000b7202 */ /* 0x001fe20000000f00 */
[----:B------:R-:W-:Y:S01]  /*10920*/  UIADD3 UR7, UR7, UR5, URZ ;  /* 0x0000000507077290 */ /* 0x000fe2000fffe03f */
[----:B------:R-:W-:Y:S01]  /*10930*/  SEL R42, R13, R14, P0 ;  /* 0x0000000e0d2a7207 */ /* 0x000fe20000000000 */
[----:B------:R-:W0:Y:S01]  /*10940*/  @P2 LDC R62, c[0x0][0xbf0] ;  /* 0x0002fc00ff3e2b82 */ /* 0x000e220000000800 */
[----:B------:R-:W-:Y:S01]  /*10950*/  SEL R44, R14, R13, P0 ;  /* 0x0000000d0e2c7207 */ /* 0x000fe20000000000 */
[----:B------:R-:W-:Y:S01]  /*10960*/  IMAD R13, R5, 0x40, R0 ;  /* 0x00000040050d7824 */ /* 0x000fe200078e0200 */
[----:B------:R-:W-:Y:S01]  /*10970*/  SEL R52, R15, R20, P0 ;  /* 0x000000140f347207 */ /* 0x000fe20000000000 */
[----:B------:R-:W-:Y:S01]  /*10980*/  UIMAD UR8, UR39, UR11, UR8 ;  /* 0x0000000b270872a4 */ /* 0x000fe2000f8e0208 */
[----:B------:R-:W-:Y:S01]  /*10990*/  SEL R56, R20, R15, P0 ;  /* 0x0000000f14387207 */ /* 0x000fe20000000000 */
[--C-:B------:R-:W-:Y:S01]  /*109a0*/  IMAD.WIDE R14, R156, 0x2, R10.reuse ;  /* 0x000000029c0e7825 */ /* 0x100fe200078e020a */
[----:B------:R-:W-:Y:S01]  /*109b0*/  SEL R46, R30, R31, P0 ;  /* 0x0000001f1e2e7207 */ /* 0x000fe20000000000 */
[----:B------:R-:W-:Y:S01]  /*109c0*/  UIMAD.WIDE.U32 UR6, UR39, UR10, UR6 ;  /* 0x0000000a270672a5 */ /* 0x000fe2000f8e0006 */
[----:B------:R-:W-:Y:S01]  /*109d0*/  SEL R30, R31, R30, P0 ;  /* 0x0000001e1f1e7207 */ /* 0x000fe20000000000 */
[----:B------:R-:W-:Y:S01]  /*109e0*/  IMAD.WIDE R10, R13, 0x2, R10 ;  /* 0x000000020d0a7825 */ /* 0x000fe200078e020a */
[----:B------:R-:W-:Y:S01]  /*109f0*/  IADD3 R31, P3, R14, 0x60, RZ ;  /* 0x000000600e1f7810 */ /* 0x000fe20007f7e0ff */
[----:B------:R-:W-:Y:S01]  /*10a00*/  ULDC UR5, c[0x0][0xa88] ;  /* 0x0002a20000057ab9 */ /* 0x000fe20000000800 */
[----:B------:R-:W-:Y:S01]  /*10a10*/  SEL R38, R21, R24, P0 ;  /* 0x0000001815267207 */ /* 0x000fe20000000000 */
[----:B------:R-:W-:Y:S01]  /*10a20*/  IMAD R47, R9, UR5, RZ ;  /* 0x00000005092f7c24 */ /* 0x000fe2000f8e02ff */
[----:B------:R-:W-:Y:S01]  /*10a30*/  SEL R40, R24, R21, P0 ;  /* 0x0000001518287207 */ /* 0x000fe20000000000 */
[----:B------:R-:W-:Y:S01]  /*10a40*/  IMAD R8, R8, 0x30, R5 ;  /* 0x0000003008087824 */ /* 0x000fe200078e0205 */
[----:B------:R-:W-:Y:S01]  /*10a50*/  LOP3.LUT R24, R31, 0x380, RZ, 0xc0, !PT ;  /* 0x000003801f187812 */ /* 0x000fe200078ec0ff */
[----:B------:R-:W-:Y:S01]  /*10a60*/  ULDC.64 UR10, c[0x0][0xaf0] ;  /* 0x0002bc00000a7ab9 */ /* 0x000fe20000000a00 */
[----:B------:R-:W-:-:S02]  /*10a70*/  IADD3 R21, P4, R14, 0x40, RZ ;  /* 0x000000400e157810 */ /* 0x000fc40007f9e0ff */
[----:B------:R-:W-:Y:S02]  /*10a80*/  SHF.R.U64 R24, R24, 0x3, RZ ;  /* 0x0000000318187819 */ /* 0x000fe400000012ff */
[----:B------:R-:W-:Y:S02]  /*10a90*/  LOP3.LUT R13, R14, 0x380, RZ, 0xc0, !PT ;  /* 0x000003800e0d7812 */ /* 0x000fe400078ec0ff */
[----:B------:R-:W-:Y:S02]  /*10aa0*/  LOP3.LUT R24, R24, R31, RZ, 0x3c, !PT ;  /* 0x0000001f18187212 */ /* 0x000fe400078e3cff */
[----:B------:R-:W1:Y:S01]  /*10ab0*/  @P2 LDC R31, c[0x0][0xbec] ;  /* 0x0002fb00ff1f2b82 */ /* 0x000e620000000800 */
[----:B------:R-:W-:Y:S02]  /*10ac0*/  LOP3.LUT R20, R21, 0x380, RZ, 0xc0, !PT ;  /* 0x0000038015147812 */ /* 0x000fe400078ec0ff */
[----:B------:R-:W-:Y:S02]  /*10ad0*/  SHF.R.U64 R13, R13, 0x3, RZ ;  /* 0x000000030d0d7819 */ /* 0x000fe400000012ff */
[----:B------:R-:W-:-:S02]  /*10ae0*/  SHF.R.U64 R20, R20, 0x3, RZ ;  /* 0x0000000314147819 */ /* 0x000fc400000012ff */
[----:B------:R-:W-:Y:S02]  /*10af0*/  SEL R36, R29, R28, P0 ;  /* 0x0000001c1d247207 */ /* 0x000fe40000000000 */
[----:B------:R-:W-:Y:S02]  /*10b00*/  SEL R28, R28, R29, P0 ;  /* 0x0000001d1c1c7207 */ /* 0x000fe40000000000 */
[----:B------:R-:W-:Y:S02]  /*10b10*/  SEL R48, R25, R26, P0 ;  /* 0x0000001a19307207 */ /* 0x000fe40000000000 */
[----:B------:R-:W-:Y:S01]  /*10b20*/  SEL R50, R26, R25, P0 ;  /* 0x000000191a327207 */ /* 0x000fe20000000000 */
[----:B------:R-:W-:Y:S01]  /*10b30*/  IMAD.X R25, RZ, RZ, R15, P3 ;  /* 0x000000ffff197224 */ /* 0x000fe200018e060f */
[----:B------:R-:W-:Y:S02]  /*10b40*/  IADD3 R29, P5, R14, 0x20, RZ ;  /* 0x000000200e1d7810 */ /* 0x000fe40007fbe0ff */
[----:B------:R-:W-:-:S02]  /*10b50*/  LOP3.LUT R14, R13, R14, RZ, 0x3c, !PT ;  /* 0x0000000e0d0e7212 */ /* 0x000fc400078e3cff */
[----:B------:R-:W-:Y:S01]  /*10b60*/  LOP3.LUT R26, R20, R21, RZ, 0x3c, !PT ;  /* 0x00000015141a7212 */ /* 0x000fe200078e3cff */
[--C-:B------:R-:W-:Y:S01]  /*10b70*/  IMAD.X R13, RZ, RZ, R15.reuse, P5 ;  /* 0x000000ffff0d7224 */ /* 0x100fe200028e060f */
[----:B------:R-:W-:Y:S02]  /*10b80*/  IADD3 R21, P3, R10, 0x3000, RZ ;  /* 0x000030000a157810 */ /* 0x000fe40007f7e0ff */
[----:B------:R-:W-:Y:S02]  /*10b90*/  SEL R60, R54, R55, P0 ;  /* 0x00000037363c7207 */ /* 0x000fe40000000000 */
[----:B------:R-:W-:Y:S02]  /*10ba0*/  SEL R54, R55, R54, P0 ;  /* 0x0000003637367207 */ /* 0x000fe40000000000 */
[----:B------:R-:W-:Y:S01]  /*10bb0*/  LOP3.LUT P1, RZ, R27, 0x3, RZ, 0xc0, !PT ;  /* 0x000000031bff7812 */ /* 0x000fe2000782c0ff */
[----:B------:R-:W-:Y:S01]  /*10bc0*/  IMAD.X R27, RZ, RZ, R15, P4 ;  /* 0x000000ffff1b7224 */ /* 0x000fe200020e060f */
[----:B------:R-:W-:Y:S01]  /*10bd0*/  MOV R55, R14 ;  /* 0x0000000e00377202 */ /* 0x000fe20000000f00 */
[----:B-1----:R-:W-:Y:S01]  /*10be0*/  @P2 IMAD.HI.U32 R15, R64, R31, RZ ;  /* 0x0000001f400f2227 */ /* 0x002fe200078e00ff */
[----:B------:R-:W-:-:S02]  /*10bf0*/  LOP3.LUT R20, R21, 0x380, RZ, 0xc0, !PT ;  /* 0x0000038015147812 */ /* 0x000fc400078ec0ff */
[----:B------:R-:W-:Y:S01]  /*10c00*/  IADD3 R33, P4, R10, 0x1800, RZ ;  /* 0x000018000a217810 */ /* 0x000fe20007f9e0ff */
[----:B------:R-:W-:Y:S01]  /*10c10*/  IMAD.MOV.U32 R14, RZ, RZ, R64 ;  /* 0x000000ffff0e7224 */ /* 0x000fe200078e0040 */
[----:B------:R-:W-:Y:S02]  /*10c20*/  SHF.R.U64 R20, R20, 0x3, RZ ;  /* 0x0000000314147819 */ /* 0x000fe400000012ff */
[----:B------:R-:W-:Y:S02]  /*10c30*/  LOP3.LUT R12, R29, 0x380, RZ, 0xc0, !PT ;  /* 0x000003801d0c7812 */ /* 0x000fe400078ec0ff */
[----:B------:R-:W-:Y:S02]  /*10c40*/  LOP3.LUT R32, R33, 0x380, RZ, 0xc0, !PT ;  /* 0x0000038021207812 */ /* 0x000fe400078ec0ff */
[----:B0-----:R-:W-:Y:S02]  /*10c50*/  @P2 SHF.R.U32.HI R14, RZ, R62, R15 ;  /* 0x0000003eff0e2219 */ /* 0x001fe4000001160f */
[----:B------:R-:W-:-:S02]  /*10c60*/  SEL R34, R58, R57, P0 ;  /* 0x000000393a227207 */ /* 0x000fc40000000000 */
[----:B------:R-:W-:Y:S02]  /*10c70*/  LOP3.LUT R20, R20, R21, RZ, 0x3c, !PT ;  /* 0x0000001514147212 */ /* 0x000fe400078e3cff */
[----:B------:R-:W-:Y:S02]  /*10c80*/  SEL R58, R57, R58, P0 ;  /* 0x0000003a393a7207 */ /* 0x000fe40000000000 */
[----:B------:R-:W-:Y:S02]  /*10c90*/  SHF.R.U64 R12, R12, 0x3, RZ ;  /* 0x000000030c0c7819 */ /* 0x000fe400000012ff */
[----:B------:R-:W-:Y:S02]  /*10ca0*/  SHF.R.U64 R32, R32, 0x3, RZ ;  /* 0x0000000320207819 */ /* 0x000fe400000012ff */
[----:B------:R-:W-:Y:S01]  /*10cb0*/  MOV R49, R24 ;  /* 0x0000001800317202 */ /* 0x000fe20000000f00 */
[----:B------:R-:W-:Y:S01]  /*10cc0*/  IMAD.MOV R24, RZ, RZ, -R14 ;  /* 0x000000ffff187224 */ /* 0x000fe200078e0a0e */
[----:B------:R-:W-:-:S02]  /*10cd0*/  LOP3.LUT R12, R12, R29, RZ, 0x3c, !PT ;  /* 0x0000001d0c0c7212 */ /* 0x000fc400078e3cff */
[----:B------:R-:W-:Y:S01]  /*10ce0*/  LOP3.LUT R32, R32, R33, RZ, 0x3c, !PT ;  /* 0x0000002120207212 */ /* 0x000fe200078e3cff */
[----:B------:R-:W-:Y:S01]  /*10cf0*/  IMAD R37, R9, R24, R64 ;  /* 0x0000001809257224 */ /* 0x000fe200078e0240 */
[----:B------:R-:W-:Y:S01]  /*10d00*/  MOV R51, R26 ;  /* 0x0000001a00337202 */ /* 0x000fe20000000f00 */
[----:B------:R-:W-:Y:S01]  /*10d10*/  IMAD.U32 R26, RZ, RZ, UR8 ;  /* 0x00000008ff1a7e24 */ /* 0x000fe2000f8e00ff */
[----:B------:R-:W-:Y:S01]  /*10d20*/  SHF.R.S32.HI R15, RZ, 0x1f, R14 ;  /* 0x0000001fff0f7819 */ /* 0x000fe2000001140e */
[----:B------:R-:W-:Y:S01]  /*10d30*/  ULDC.64 UR8, c[0x0][0xae8] ;  /* 0x0002ba0000087ab9 */ /* 0x000fe20000000a00 */
[----:B------:R-:W-:Y:S02]  /*10d40*/  IADD3 R14, P5, R14, UR6, RZ ;  /* 0x000000060e0e7c10 */ /* 0x000fe4000ffbe0ff */
[----:B------:R-:W-:Y:S02]  /*10d50*/  SHF.R.S32.HI R24, RZ, 0x1f, R37 ;  /* 0x0000001fff187819 */ /* 0x000fe40000011425 */
[----:B------:R-:W-:Y:S01]  /*10d60*/  IADD3.X R15, R15, UR7, R26, P5, !PT ;  /* 0x000000070f0f7c10 */ /* 0x000fe2000affe41a */
[----:B------:R-:W-:Y:S01]  /*10d70*/  ULDC.64 UR6, c[0x0][0xb88] ;  /* 0x0002e20000067ab9 */ /* 0x000fe20000000a00 */
[----:B------:R-:W-:Y:S01]  /*10d80*/  VIADD R26, R22, UR41 ;  /* 0x00000029161a7c36 */ /* 0x000fe20008000000 */
[----:B------:R-:W-:Y:S01]  /*10d90*/  MOV R53, R12 ;  /* 0x0000000c00357202 */ /* 0x000fe20000000f00 */
[----:B------:R-:W-:Y:S01]  /*10da0*/  IMAD R24, R24, UR6, RZ ;  /* 0x0000000618187c24 */ /* 0x000fe2000f8e02ff */
[----:B------:R-:W-:Y:S01]  /*10db0*/  LOP3.LUT R41, R10, 0x380, RZ, 0xc0, !PT ;  /* 0x000003800a297812 */ /* 0x000fe200078ec0ff */
[----:B------:R-:W-:Y:S01]  /*10dc0*/  IMAD.WIDE.U32 R14, R37, UR6, R14 ;  /* 0x00000006250e7c25 */ /* 0x000fe2000f8e000e */
[----:B------:R-:W-:-:S02]  /*10dd0*/  ISETP.GE.OR P5, PT, R26, R47, P1 ;  /* 0x0000002f1a00720c */ /* 0x000fc40000fa6670 */
[----:B------:R-:W-:Y:S01]  /*10de0*/  SHF.R.U64 R41, R41, 0x3, RZ ;  /* 0x0000000329297819 */ /* 0x000fe200000012ff */
[----:B------:R-:W-:Y:S01]  /*10df0*/  IMAD R37, R37, UR7, R24 ;  /* 0x0000000725257c24 */ /* 0x000fe2000f8e0218 */
[----:B------:R-:W-:Y:S01]  /*10e00*/  ULDC.64 UR6, c[0x0][0xb50] ;  /* 0x0002d40000067ab9 */ /* 0x000fe20000000a00 */
[----:B------:R-:W-:Y:S02]  /*10e10*/  VIADD R24, R26, 0x8 ;  /* 0x000000081a187836 */ /* 0x000fe40000000000 */
[----:B------:R-:W-:Y:S01]  /*10e20*/  IMAD.IADD R15, R15, 0x1, R37 ;  /* 0x000000010f0f7824 */ /* 0x000fe200078e0225 */
[----:B------:R-:W-:Y:S02]  /*10e30*/  LEA R37, P6, R14, UR6, 0x2 ;  /* 0x000000060e257c11 */ /* 0x000fe4000f8c10ff */
[----:B------:R-:W-:Y:S02]  /*10e40*/  ISETP.GE.OR P1, PT, R24, R47, P1 ;  /* 0x0000002f1800720c */ /* 0x000fe40000f26670 */
[----:B---3--:R-:W-:Y:S01]  /*10e50*/  LOP3.LUT R21, R17, 0x2, RZ, 0x3c, !PT ;  /* 0x0000000211157812 */ /* 0x008fe200078e3cff */
        /* <DEDUP_REMOVED lines=8> */
[----:B------:R4:W4:Y:S04]  /*10ee0*/  SHFL.IDX PT, R48, R30, R21, 0x1c1f ;  /* 0x001c1f151e307589 */ /* 0x00092800000e0000 */
[----:B------:R-:W-:Y:S01]  /*10ef0*/  SHFL.IDX PT, R31, R42, R17, 0x1c1f ;  /* 0x001c1f112a1f7589 */ /* 0x000fe200000e0000 */
[----:B--2---:R-:W-:Y:S01]  /*10f00*/  LOP3.LUT R40, R41, R10, RZ, 0x3c, !PT ;  /* 0x0000000a29287212 */ /* 0x004fe200078e3cff */
[----:B------:R-:W-:-:S02]  /*10f10*/  IMAD.MOV.U32 R41, RZ, RZ, R11 ;  /* 0x000000ffff297224 */ /* 0x000fc400078e000b */
[----:B------:R-:W-:Y:S04]  /*10f20*/  SHFL.IDX PT, R52, R52, R17, 0x1c1f ;  /* 0x001c1f1134347589 */ /* 0x000fe800000e0000 */
[----:B------:R-:W-:Y:S01]  /*10f30*/  SHFL.IDX PT, R60, R60, R17, 0x1c1f ;  /* 0x001c1f113c3c7589 */ /* 0x000fe200000e0000 */
[----:B0-----:R-:W-:-:S03]  /*10f40*/  SEL R12, R34, R25, P0 ;  /* 0x00000019220c7207 */ /* 0x001fc60000000000 */
[----:B------:R-:W0:Y:S01]  /*10f50*/  SHFL.IDX PT, R46, R44, R21, 0x1c1f ;  /* 0x001c1f152c2e7589 */ /* 0x000e2200000e0000 */
[----:B-1----:R-:W-:Y:S02]  /*10f60*/  SEL R24, R36, R27, P0 ;  /* 0x0000001b24187207 */ /* 0x002fe40000000000 */
[----:B------:R-:W-:Y:S01]  /*10f70*/  SEL R26, R27, R36, P0 ;  /* 0x000000241b1a7207 */ /* 0x000fe20000000000 */
[----:B------:R-:W1:Y:S01]  /*10f80*/  SHFL.IDX PT, R50, R50, R21, 0x1c1f ;  /* 0x001c1f1532327589 */ /* 0x000e6200000e0000 */
[----:B---3--:R-:W-:Y:S02]  /*10f90*/  SEL R28, R38, R29, P0 ;  /* 0x0000001d261c7207 */ /* 0x008fe40000000000 */
[----:B----4-:R-:W-:Y:S01]  /*10fa0*/  SEL R30, R29, R38, P0 ;  /* 0x000000261d1e7207 */ /* 0x010fe20000000000 */
[----:B------:R-:W2:Y:S01]  /*10fb0*/  SHFL.IDX PT, R17, R56, R21, 0x1c1f ;  /* 0x001c1f1538117589 */ /* 0x000ea200000e0000 */
[----:B------:R-:W-:-:S03]  /*10fc0*/  SEL R13, R33, R48, P0 ;  /* 0x00000030210d7207 */ /* 0x000fc60000000000 */
[----:B------:R3:W4:Y:S04]  /*10fd0*/  SHFL.IDX PT, R39, R54, R21, 0x1c1f ;  /* 0x001c1f1536277589 */ /* 0x00072800000e0000 */
[----:B------:R-:W-:Y:S04]  /*10fe0*/  SHFL.IDX PT, R42, R37, RZ, 0x1c1f ;  /* 0x001c1fff252a7589 */ /* 0x000fe800000e0000 */
[----:B------:R4:W-:Y:S01]  /*10ff0*/  SHFL.IDX PT, R44, R37, 0x1, 0x1c1f ;  /* 0x003c1f00252c7f89 */ /* 0x0009e200000e0000 */
[----:B---3--:R-:W-:Y:S02]  /*11000*/  LEA.HI.X R21, R14, UR7, R15, 0x2, P6 ;  /* 0x000000070e157c11 */ /* 0x008fe4000b0f140f */
[----:B------:R-:W-:-:S02]  /*11010*/  SEL R14, R25, R34, P0 ;  /* 0x00000022190e7207 */ /* 0x000fc40000000000 */
[----:B------:R-:W-:Y:S01]  /*11020*/  SEL R15, R48, R33, P0 ;  /* 0x00000021300f7207 */ /* 0x000fe20000000000 */
[----:B------:R-:W3:Y:S01]  /*11030*/  SHFL.IDX PT, R43, R21, RZ, 0x1c1f ;  /* 0x001c1fff152b7589 */ /* 0x000ee200000e0000 */
[----:B0-----:R-:W-:Y:S01]  /*11040*/  SEL R36, R31, R46, P0 ;  /* 0x0000002e1f247207 */ /* 0x001fe20000000000 */
[----:B------:R-:W-:Y:S01]  /*11050*/  IMAD.X R33, RZ, RZ, R11, P4 ;  /* 0x000000ffff217224 */ /* 0x000fe200020e060b */
[----:B------:R-:W-:Y:S01]  /*11060*/  SEL R38, R46, R31, P0 ;  /* 0x0000001f2e267207 */ /* 0x000fe20000000000 */
[----:B------:R-:W-:Y:S01]  /*11070*/  STSM.16.M88.4 [R55], R12 ;  /* 0x0000000c37007844 */ /* 0x000fe20000000200 */
[----:B-1----:R-:W-:Y:S02]  /*11080*/  SEL R25, R35, R50, P0 ;  /* 0x0000003223197207 */ /* 0x002fe40000000000 */
[----:B------:R-:W-:Y:S01]  /*11090*/  SEL R27, R50, R35, P0 ;  /* 0x00000023321b7207 */ /* 0x000fe20000000000 */
[----:B------:R0:W1:Y:S01]  /*110a0*/  SHFL.IDX PT, R45, R21, 0x1, 0x1c1f ;  /* 0x003c1f00152d7f89 */ /* 0x00006200000e0000 */
[----:B--2---:R-:W-:-:S02]  /*110b0*/  SEL R29, R52, R17, P0 ;  /* 0x00000011341d7207 */ /* 0x004fc40000000000 */
[----:B------:R-:W-:Y:S01]  /*110c0*/  SEL R31, R17, R52, P0 ;  /* 0x00000034111f7207 */ /* 0x000fe20000000000 */
[----:B------:R-:W-:Y:S01]  /*110d0*/  STSM.16.M88.4 [R53], R24 ;  /* 0x0000001835007844 */ /* 0x000fe20000000200 */
[----:B----4-:R-:W-:Y:S02]  /*110e0*/  SEL R37, R60, R39, P0 ;  /* 0x000000273c257207 */ /* 0x010fe40000000000 */
[----:B------:R-:W-:Y:S01]  /*110f0*/  SEL R39, R39, R60, P0 ;  /* 0x0000003c27277207 */ /* 0x000fe20000000000 */
[----:B------:R-:W-:Y:S01]  /*11100*/  STSM.16.M88.4 [R51], R28 ;  /* 0x0000001c33007844 */ /* 0x000fe20000000200 */
[----:B0-----:R-:W-:-:S03]  /*11110*/  IMAD.X R21, RZ, RZ, R11, P3 ;  /* 0x000000ffff157224 */ /* 0x001fc600018e060b */
[----:B------:R0:W-:Y:S01]  /*11120*/  STSM.16.M88.4 [R49], R36 ;  /* 0x0000002431007844 */ /* 0x0001e20000000200 */
[----:B------:R-:W-:Y:S01]  /*11130*/  BAR.SYNC.DEFER_BLOCKING 0x1, 0x180 ;  /* 0x0046000000007b1d */ /* 0x000fe20000010000 */
[----:B------:R-:W-:-:S07]  /*11140*/  IADD3 R17, P0, R10, 0x4800, RZ ;  /* 0x000048000a117810 */ /* 0x000fce0007f1e0ff */
[----:B0-----:R-:W0:Y:S01]  /*11150*/  @P2 LDC R37, c[0x0][0xbf0] ;  /* 0x0002fc00ff252b82 */ /* 0x001e220000000800 */
[----:B---3--:R2:W-:Y:S04]  /*11160*/  @!P5 ST.E desc[UR48][R42.64], R6 ;  /* 0x000000062a00d985 */ /* 0x0085e8000c101930 */
[----:B-1----:R1:W-:Y:S04]  /*11170*/  @!P1 ST.E desc[UR48][R44.64], R4 ;  /* 0x000000042c009985 */ /* 0x0023e8000c101930 */
[----:B------:R-:W3:Y:S04]  /*11180*/  LD.E.128 R12, desc[UR48][R40.64] ;  /* 0x00000030280c7980 */ /* 0x000ee8000c101d00 */
[----:B------:R-:W4:Y:S04]  /*11190*/  LD.E.128 R32, desc[UR48][R32.64] ;  /* 0x0000003020207980 */ /* 0x000f28000c101d00 */
[----:B------:R0:W4:Y:S01]  /*111a0*/  LD.E.128 R28, desc[UR48][R20.64] ;  /* 0x00000030141c7980 */ /* 0x000122000c101d00 */
[----:B------:R-:W-:Y:S01]  /*111b0*/  IMAD.X R25, RZ, RZ, R11, P0 ;  /* 0x000000ffff197224 */ /* 0x000fe200000e060b */
[----:B------:R-:W-:Y:S01]  /*111c0*/  UIMAD UR5, UR12, UR8, URZ ;  /* 0x000000080c0572a4 */ /* 0x000fe2000f8e023f */
[----:B------:R-:W1:Y:S01]  /*111d0*/  @P2 LDC R11, c[0x0][0xbec] ;  /* 0x0002fb00ff0b2b82 */ /* 0x000e620000000800 */
[----:B------:R-:W-:Y:S01]  /*111e0*/  LOP3.LUT R10, R17, 0x380, RZ, 0xc0, !PT ;  /* 0x00000380110a7812 */ /* 0x000fe200078ec0ff */
[----:B------:R-:W-:Y:S01]  /*111f0*/  VIADD R8, R8, UR41 ;  /* 0x0000002908087c36 */ /* 0x000fe20008000000 */
[----:B------:R-:W-:-:S02]  /*11200*/  UIMAD.WIDE.U32 UR6, UR40, UR8, URZ ;  /* 0x00000008280672a5 */ /* 0x000fc4000f8e003f */
[----:B------:R-:W-:Y:S01]  /*11210*/  UIMAD UR5, UR40, UR9, UR5 ;  /* 0x00000009280572a4 */ /* 0x000fe2000f8e0205 */
[----:B--2---:R-:W-:Y:S01]  /*11220*/  SHF.R.U64 R6, R10, 0x3, RZ ;  /* 0x000000030a067819 */ /* 0x004fe200000012ff */
[----:B------:R-:W-:Y:S02]  /*11230*/  UIMAD UR8, UR13, UR10, URZ ;  /* 0x0000000a0d0872a4 */ /* 0x000fe4000f8e023f */
[----:B------:R-:W-:Y:S01]  /*11240*/  UIADD3 UR7, UR7, UR5, URZ ;  /* 0x0000000507077290 */ /* 0x000fe2000fffe03f */
[----:B------:R-:W-:Y:S01]  /*11250*/  LOP3.LUT R24, R6, R17, RZ, 0x3c, !PT ;  /* 0x0000001106187212 */ /* 0x000fe200078e3cff */
[----:B------:R-:W-:Y:S01]  /*11260*/  IMAD.MOV.U32 R17, RZ, RZ, R8 ;  /* 0x000000ffff117224 */ /* 0x000fe200078e0008 */
[----:B------:R-:W-:Y:S02]  /*11270*/  UIMAD UR5, UR39, UR11, UR8 ;  /* 0x0000000b270572a4 */ /* 0x000fe4000f8e0208 */
[----:B------:R-:W-:Y:S01]  /*11280*/  UIMAD.WIDE.U32 UR6, UR39, UR10, UR6 ;  /* 0x0000000a270672a5 */ /* 0x000fe2000f8e0006 */
[----:B------:R-:W-:Y:S01]  /*11290*/  ULDC.64 UR8, c[0x0][0xae0] ;  /* 0x0002b80000087ab9 */ /* 0x000fe20000000a00 */
[----:B------:R-:W5:Y:S02]  /*112a0*/  LD.E.128 R24, desc[UR48][R24.64] ;  /* 0x0000003018187980 */ /* 0x000f64000c101d00 */
[----:B------:R-:W-:Y:S01]  /*112b0*/  UIADD3 UR5, UR7, UR5, URZ ;  /* 0x0000000507057290 */ /* 0x000fe2000fffe03f */
[----:B------:R-:W-:-:S02]  /*112c0*/  VIADD R7, R7, 0x13220 ;  /* 0x0001322007077836 */ /* 0x000fc40000000000 */
[----:B------:R-:W-:Y:S01]  /*112d0*/  IMAD.U32 R10, RZ, RZ, UR6 ;  /* 0x00000006ff0a7e24 */ /* 0x000fe2000f8e00ff */
[----:B------:R-:W-:Y:S01]  /*112e0*/  @!PT LDS RZ, [RZ] ;  /* 0x00000000fffff984 */ /* 0x000fe20000000800 */
[----:B------:R-:W-:Y:S01]  /*112f0*/  @!PT LDS RZ, [RZ] ;  /* 0x00000000fffff984 */ /* 0x000fe20000000800 */
[----:B------:R-:W-:Y:S01]  /*11300*/  @!PT LDS RZ, [RZ] ;  /* 0x00000000fffff984 */ /* 0x000fe20000000800 */
[----:B------:R-:W-:Y:S01]  /*11310*/  @!PT LDS RZ, [RZ] ;  /* 0x00000000fffff984 */ /* 0x000fe20000000800 */
[----:B------:R2:W-:Y:S06]  /*11320*/  MEMBAR.ALL.CTA ;  /* 0x0000000000007992 */ /* 0x0005ec0000008000 */
[----:B--2---:R-:W2:Y:S01]  /*11330*/  FENCE.VIEW.ASYNC.S ;  /* 0x00000000000073c6 */ /* 0x004ea20000000000 */
[----:B-1----:R-:W-:Y:S01]  /*11340*/  @P2 IMAD.HI.U32 R4, R8, R11, RZ ;  /* 0x0000000b08042227 */ /* 0x002fe200078e00ff */
[----:B------:R-:W-:-:S03]  /*11350*/  PRMT R7, RZ, 0x654, R7 ;  /* 0x00000654ff077816 */ /* 0x000fc60000000007 */
[----:B------:R-:W-:Y:S01]  /*11360*/  IMAD.U32 R11, RZ, RZ, UR7 ;  /* 0x00000007ff0b7e24 */ /* 0x000fe2000f8e00ff */
[----:B0-----:R-:W-:Y:S01]  /*11370*/  @P2 SHF.R.U32.HI R17, RZ, R37, R4 ;  /* 0x00000025ff112219 */ /* 0x001fe20000011604 */
[----:B------:R-:W-:Y:S01]  /*11380*/  IMAD.U32 R11, RZ, RZ, UR5 ;  /* 0x00000005ff0b7e24 */ /* 0x000fe2000f8e00ff */
[----:B------:R-:W-:Y:S01]  /*11390*/  ULDC.64 UR6, c[0x0][0xad8] ;  /* 0x0002b60000067ab9 */ /* 0x000fe20000000a00 */
[----:B------:R-:W-:Y:S01]  /*113a0*/  ULDC UR5, c[0x0][0xac8] ;  /* 0x0002b20000057ab9 */ /* 0x000fe20000000800 */
[--C-:B------:R-:W-:Y:S01]  /*113b0*/  SHF.R.S32.HI R4, RZ, 0x1f, R17.reuse ;  /* 0x0000001fff047819 */ /* 0x100fe20000011411 */
[----:B------:R-:W-:-:S04]  /*113c0*/  IMAD.MOV R6, RZ, RZ, -R17 ;  /* 0x000000ffff067224 */ /* 0x000fc800078e0a11 */
[----:B------:R-:W-:Y:S02]  /*113d0*/  IMAD R4, R4, UR8, RZ ;  /* 0x0000000804047c24 */ /* 0x000fe4000f8e02ff */
[----:B------:R-:W-:Y:S02]  /*113e0*/  IMAD R21, R9, R6, R8 ;  /* 0x0000000609157224 */ /* 0x000fe400078e0208 */
[C---:B------:R-:W-:Y:S02]  /*113f0*/  IMAD R37, R17.reuse, UR9, R4 ;  /* 0x0000000911257c24 */ /* 0x040fe4000f8e0204 */
[----:B------:R-:W-:Y:S01]  /*11400*/  IMAD.WIDE.U32 R8, R17, UR8, R10 ;  /* 0x0000000811087c25 */ /* 0x000fe2000f8e000a */
[----:B------:R-:W-:Y:S01]  /*11410*/  SHF.R.S32.HI R4, RZ, 0x1f, R21 ;  /* 0x0000001fff047819 */ /* 0x000fe20000011415 */
[----:B--2---:R0:W-:Y:S02]  /*11420*/  SYNCS.ARRIVE.TRANS64.RED.A1T0 RZ, [R7+URZ], RZ ;  /* 0x000000ff07ff79a7 */ /* 0x0041e4000810043f */
[----:B------:R-:W-:-:S02]  /*11430*/  IMAD.IADD R9, R9, 0x1, R37 ;  /* 0x0000000109097824 */ /* 0x000fc400078e0225 */
[----:B------:R-:W-:Y:S02]  /*11440*/  IMAD R4, R4, UR6, RZ ;  /* 0x0000000604047c24 */ /* 0x000fe4000f8e02ff */
[----:B------:R-:W-:-:S04]  /*11450*/  IMAD.WIDE.U32 R8, R21, UR6, R8 ;  /* 0x0000000615087c25 */ /* 0x000fc8000f8e0008 */
[----:B------:R-:W-:Y:S01]  /*11460*/  IMAD R11, R21, UR7, R4 ;  /* 0x00000007150b7c24 */ /* 0x000fe2000f8e0204 */
[----:B------:R-:W-:Y:S01]  /*11470*/  ULDC.64 UR6, c[0x0][0xa80] ;  /* 0x0002a00000067ab9 */ /* 0x000fe20000000a00 */
[----:B------:R-:W-:Y:S02]  /*11480*/  VIADD R10, R5, UR41 ;  /* 0x00000029050a7c36 */ /* 0x000fe40008000000 */
[----:B------:R-:W-:Y:S01]  /*11490*/  IMAD.IADD R9, R9, 0x1, R11 ;  /* 0x0000000109097824 */ /* 0x000fe200078e020b */
[----:B------:R-:W-:Y:S01]  /*114a0*/  LEA R11, P0, R8, UR6, 0x1 ;  /* 0x00000006080b7c11 */ /* 0x000fe2000f8008ff */
[C---:B------:R-:W-:Y:S02]  /*114b0*/  VIADD R4, R10.reuse, 0x30 ;  /* 0x000000300a047836 */ /* 0x040fe40000000000 */
[----:B------:R-:W-:Y:S01]  /*114c0*/  VIADD R6, R10, 0x60 ;  /* 0x000000600a067836 */ /* 0x000fe20000000000 */
[----:B------:R-:W-:Y:S01]  /*114d0*/  LEA.HI.X R17, R8, UR7, R9, 0x1, P0 ;  /* 0x0000000708117c11 */ /* 0x000fe200080f0c09 */
[----:B------:R-:W1:Y:S01]  /*114e0*/  SHFL.IDX PT, R21, R11, RZ, 0x181f ;  /* 0x00181fff0b157589 */ /* 0x000e6200000e0000 */
[----:B------:R-:W-:-:S03]  /*114f0*/  ISETP.GE.AND P0, PT, R0, UR5, PT ;  /* 0x0000000500007c0c */ /* 0x000fc6000bf06270 */
[----:B------:R-:W2:Y:S01]  /*11500*/  SHFL.IDX PT, R37, R11, 0x1, 0x181f ;  /* 0x00381f000b257f89 */ /* 0x000ea200000e0000 */
[CC--:B------:R-:W-:Y:S01]  /*11510*/  ISETP.GE.OR P1, PT, R10.reuse, R47.reuse, P0 ;  /* 0x0000002f0a00720c */ /* 0x0c0fe20000726670 */
[----:B------:R-:W-:Y:S01]  /*11520*/  VIADD R10, R10, 0x90 ;  /* 0x000000900a0a7836 */ /* 0x000fe20000000000 */
[-C--:B------:R-:W-:Y:S01]  /*11530*/  ISETP.GE.OR P2, PT, R4, R47.reuse, P0 ;  /* 0x0000002f0400720c */ /* 0x080fe20000746670 */
[----:B------:R-:W0:Y:S01]  /*11540*/  SHFL.IDX PT, R39, R11, 0x2, 0x181f ;  /* 0x00581f000b277f89 */ /* 0x000e2200000e0000 */
[-C--:B------:R-:W-:Y:S02]  /*11550*/  ISETP.GE.OR P3, PT, R6, R47.reuse, P0 ;  /* 0x0000002f0600720c */ /* 0x080fe40000766670 */
[----:B------:R-:W-:Y:S01]  /*11560*/  ISETP.GE.OR P0, PT, R10, R47, P0 ;  /* 0x0000002f0a00720c */ /* 0x000fe20000706670 */
[----:B------:R-:W0:Y:S04]  /*11570*/  SHFL.IDX PT, R9, R17, RZ, 0x181f ;  /* 0x00181fff11097589 */ /* 0x000e2800000e0000 */
[----:B------:R-:W0:Y:S04]  /*11580*/  SHFL.IDX PT, R20, R17, 0x1, 0x181f ;  /* 0x00381f0011147f89 */ /* 0x000e2800000e0000 */
[----:B------:R-:W0:Y:S01]  /*11590*/  SHFL.IDX PT, R36, R17, 0x2, 0x181f ;  /* 0x00581f0011247f89 */ /* 0x000e2200000e0000 */
[----:B-1----:R-:W-:-:S03]  /*115a0*/  @!P1 LEA R4, P4, R0, R21, 0x1 ;  /* 0x0000001500049211 */ /* 0x002fc600078808ff */
[----:B------:R-:W1:Y:S01]  /*115b0*/  SHFL.IDX PT, R11, R11, 0x3, 0x181f ;  /* 0x00781f000b0b7f89 */ /* 0x000e6200000e0000 */
[----:B--2---:R-:W-:-:S03]  /*115c0*/  @!P2 LEA R6, P5, R0, R37, 0x1 ;  /* 0x000000250006a211 */ /* 0x004fc600078a08ff */
[----:B------:R-:W2:Y:S01]  /*115d0*/  SHFL.IDX PT, R17, R17, 0x3, 0x181f ;  /* 0x00781f0011117f89 */ /* 0x000ea200000e0000 */
[C---:B0-----:R-:W-:Y:S02]  /*115e0*/  @!P3 LEA R8, P6, R0.reuse, R39, 0x1 ;  /* 0x000000270008b211 */ /* 0x041fe400078c08ff */
[C-C-:B------:R-:W-:Y:S02]  /*115f0*/  @!P1 LEA.HI.X R5, R0.reuse, R9, R3.reuse, 0x1, P4 ;  /* 0x0000000900059211 */ /* 0x140fe400020f0c03 */
[C-C-:B------:R-:W-:Y:S02]  /*11600*/  @!P2 LEA.HI.X R7, R0.reuse, R20, R3.reuse, 0x1, P5 ;  /* 0x000000140007a211 */ /* 0x140fe400028f0c03 */
[----:B------:R-:W-:Y:S01]  /*11610*/  @!P3 LEA.HI.X R9, R0, R36, R3, 0x1, P6 ;  /* 0x000000240009b211 */ /* 0x000fe200030f0c03 */
[----:B---3--:R0:W-:Y:S04]  /*11620*/  @!P1 ST.E.128 desc[UR48][R4.64], R12 ;  /* 0x0000000c04009985 */ /* 0x0081e8000c101d30 */
[----:B----4-:R0:W-:Y:S04]  /*11630*/  @!P2 ST.E.128 desc[UR48][R6.64], R32 ;  /* 0x000000200600a985 */ /* 0x0101e8000c101d30 */
[----:B------:R0:W-:Y:S01]  /*11640*/  @!P3 ST.E.128 desc[UR48][R8.64], R28 ;  /* 0x0000001c0800b985 */ /* 0x0001e2000c101d30 */
[----:B-12---:R-:W-:Y:S05]  /*11650*/  @P0 BRA `(.L_x_11470) ;  /* 0x0000000400e00947 */ /* 0x006fea0003800000 */
[----:B0-----:R-:W-:-:S04]  /*11660*/  LEA R4, P0, R0, R11, 0x1 ;  /* 0x0000000b00047211 */ /* 0x001fc800078008ff */
[----:B------:R-:W-:-:S05]  /*11670*/  LEA.HI.X R5, R0, R17, R3, 0x1, P0 ;  /* 0x0000001100057211 */ /* 0x000fca00000f0c03 */
[----:B-----5:R2:W-:Y:S01]  /*11680*/  ST.E.128 desc[UR48][R4.64], R24 ;  /* 0x0000001804007985 */ /* 0x0205e2000c101d30 */
[----:B------:R-:W-:Y:S05]  /*11690*/  BRA `(.L_x_11470) ;  /* 0x0000000400d07947 */ /* 0x000fea0003800000 */
.L_x_11469:
        /* <DEDUP_REMOVED lines=49> */
.L_x_11472:
[----:B------:R-:W-:Y:S05]  /*119b0*/  BSYNC B1 ;  /* 0x0000000000017941 */ /* 0x000fea0003800000 */
.L_x_11471:
[----:B------:R-:W-:Y:S01]  /*119c0*/  ULDC.64 UR10, c[0x0][0xae8] ;  /* 0x0002ba00000a7ab9 */ /* 0x000fe20000000a00 */
[----:B------:R-:W-:Y:S01]  /*119d0*/  VIADD R10, R10, UR41 ;  /* 0x000000290a0a7c36 */ /* 0x000fe20008000000 */
[----:B------:R-:W-:Y:S01]  /*119e0*/  UIMAD UR5, UR8, UR10, URZ ;  /* 0x0000000a080572a4 */ /* 0x000fe2000f8e023f */
[----:B--2---:R-:W-:Y:S01]  /*119f0*/  VIADD R8, R5, UR41 ;  /* 0x0000002905087c36 */ /* 0x004fe20008000000 */
[----:B------:R-:W-:Y:S01]  /*11a00*/  UIMAD.WIDE.U32 UR6, UR40, UR10, URZ ;  /* 0x0000000a280672a5 */ /* 0x000fe2000f8e003f */
[----:B0-----:R-:W-:Y:S01]  /*11a10*/  @P1 IMAD.HI.U32 R4, R10, R13, RZ ;  /* 0x0000000d0a041227 */ /* 0x001fe200078e00ff */
[----:B------:R-:W-:-:S03]  /*11a20*/  UIMAD UR5, UR40, UR11, UR5 ;  /* 0x0000000b280572a4 */ /* 0x000fc6000f8e0205 */
[----:B------:R-:W-:Y:S01]  /*11a30*/  ULDC.64 UR10, c[0x0][0xaf0] ;  /* 0x0002bc00000a7ab9 */ /* 0x000fe20000000a00 */
[----:B------:R-:W-:Y:S01]  /*11a40*/  UIADD3 UR7, UR7, UR5, URZ ;  /* 0x0000000507077290 */ /* 0x000fe2000fffe03f */
[----:B------:R-:W-:Y:S01]  /*11a50*/  IMAD.MOV.U32 R9, RZ, RZ, R10 ;  /* 0x000000ffff097224 */ /* 0x000fe200078e000a */
        /* <DEDUP_REMOVED lines=25> */
[----:B------:R-:W-:Y:S01]  /*11bf0*/  ULDC UR6, c[0x0][0xa88] ;  /* 0x0002a20000067ab9 */ /* 0x000fe20000000800 */
[----:B------:R-:W-:Y:S02]  /*11c00*/  VIADD R4, R8, 0x30 ;  /* 0x0000003008047836 */ /* 0x000fe40000000000 */
[----:B------:R-:W-:Y:S01]  /*11c10*/  LEA.HI.X R10, R6, UR7, R5, 0x1, P0 ;  /* 0x00000007060a7c11 */ /* 0x000fe200080f0c05 */
[----:B------:R-:W0:Y:S01]  /*11c20*/  SHFL.IDX PT, R11, R7, RZ, 0x181f ;  /* 0x00181fff070b7589 */ /* 0x000e2200000e0000 */
[----:B------:R-:W-:Y:S01]  /*11c30*/  IMAD R25, R12, UR6, RZ ;  /* 0x000000060c197c24 */ /* 0x000fe2000f8e02ff */
[----:B------:R-:W-:Y:S01]  /*11c40*/  ISETP.GE.AND P0, PT, R0, UR5, PT ;  /* 0x0000000500007c0c */ /* 0x000fe2000bf06270 */
[C---:B------:R-:W-:Y:S01]  /*11c50*/  VIADD R5, R8.reuse, 0x60 ;  /* 0x0000006008057836 */ /* 0x040fe20000000000 */
[----:B------:R-:W1:Y:S01]  /*11c60*/  SHFL.IDX PT, R13, R7, 0x1, 0x181f ;  /* 0x00381f00070d7f89 */ /* 0x000e6200000e0000 */
[C---:B------:R-:W-:Y:S01]  /*11c70*/  VIADD R6, R8.reuse, 0x90 ;  /* 0x0000009008067836 */ /* 0x040fe20000000000 */
[----:B------:R-:W-:-:S02]  /*11c80*/  ISETP.GE.OR P3, PT, R8, R25, P0 ;  /* 0x000000190800720c */ /* 0x000fc40000766670 */
[----:B------:R-:W2:Y:S01]  /*11c90*/  SHFL.IDX PT, R15, R7, 0x2, 0x181f ;  /* 0x00581f00070f7f89 */ /* 0x000ea200000e0000 */
[-C--:B------:R-:W-:Y:S02]  /*11ca0*/  ISETP.GE.OR P2, PT, R4, R25.reuse, P0 ;  /* 0x000000190400720c */ /* 0x080fe40000746670 */
[-C--:B------:R-:W-:Y:S01]  /*11cb0*/  ISETP.GE.OR P1, PT, R5, R25.reuse, P0 ;  /* 0x000000190500720c */ /* 0x080fe20000726670 */
[----:B------:R-:W3:Y:S01]  /*11cc0*/  SHFL.IDX PT, R9, R10, RZ, 0x181f ;  /* 0x00181fff0a097589 */ /* 0x000ee200000e0000 */
[----:B------:R-:W-:-:S03]  /*11cd0*/  ISETP.GE.OR P0, PT, R6, R25, P0 ;  /* 0x000000190600720c */ /* 0x000fc60000706670 */
[----:B------:R-:W4:Y:S04]  /*11ce0*/  SHFL.IDX PT, R21, R7, 0x3, 0x181f ;  /* 0x00781f0007157f89 */ /* 0x000f2800000e0000 */
[----:B------:R-:W5:Y:S04]  /*11cf0*/  SHFL.IDX PT, R12, R10, 0x1, 0x181f ;  /* 0x00381f000a0c7f89 */ /* 0x000f6800000e0000 */
[----:B------:R-:W5:Y:S01]  /*11d00*/  SHFL.IDX PT, R14, R10, 0x2, 0x181f ;  /* 0x00581f000a0e7f89 */ /* 0x000f6200000e0000 */
[----:B0-----:R-:W-:-:S03]  /*11d10*/  @!P3 LEA R4, P6, R0, R11, 0x1 ;  /* 0x0000000b0004b211 */ /* 0x001fc600078c08ff */
[----:B------:R4:W0:Y:S01]  /*11d20*/  SHFL.IDX PT, R17, R10, 0x3, 0x181f ;  /* 0x00781f000a117f89 */ /* 0x00082200000e0000 */
[C---:B-1----:R-:W-:Y:S02]  /*11d30*/  @!P2 LEA R6, P5, R0.reuse, R13, 0x1 ;  /* 0x0000000d0006a211 */ /* 0x042fe400078a08ff */
[C---:B--2---:R-:W-:Y:S02]  /*11d40*/  @!P1 LEA R8, P4, R0.reuse, R15, 0x1 ;  /* 0x0000000f00089211 */ /* 0x044fe400078808ff */
[C---:B---3--:R-:W-:Y:S02]  /*11d50*/  @!P3 LEA.HI.X R5, R0.reuse, R9, R3, 0x1, P6 ;  /* 0x000000090005b211 */ /* 0x048fe400030f0c03 */
[----:B----4-:R-:W-:-:S03]  /*11d60*/  @!P0 LEA R10, P6, R0, R21, 0x1 ;  /* 0x00000015000a8211 */ /* 0x010fc600078c08ff */
[----:B------:R1:W-:Y:S01]  /*11d70*/  @!P3 ST.E.128 desc[UR48][R4.64], RZ ;  /* 0x000000ff0400b985 */ /* 0x0003e2000c101d30 */
[C-C-:B-----5:R-:W-:Y:S02]  /*11d80*/  @!P2 LEA.HI.X R7, R0.reuse, R12, R3.reuse, 0x1, P5 ;  /* 0x0000000c0007a211 */ /* 0x160fe400028f0c03 */
[----:B------:R-:W-:-:S03]  /*11d90*/  @!P1 LEA.HI.X R9, R0, R14, R3, 0x1, P4 ;  /* 0x0000000e00099211 */ /* 0x000fc600020f0c03 */
[----:B------:R1:W-:Y:S01]  /*11da0*/  @!P2 ST.E.128 desc[UR48][R6.64], RZ ;  /* 0x000000ff0600a985 */ /* 0x0003e2000c101d30 */
[----:B0-----:R-:W-:-:S03]  /*11db0*/  @!P0 LEA.HI.X R11, R0, R17, R3, 0x1, P6 ;  /* 0x00000011000b8211 */ /* 0x001fc600030f0c03 */
[----:B------:R1:W-:Y:S04]  /*11dc0*/  @!P1 ST.E.128 desc[UR48][R8.64], RZ ;  /* 0x000000ff08009985 */ /* 0x0003e8000c101d30 */
[----:B------:R1:W-:Y:S02]  /*11dd0*/  @!P0 ST.E.128 desc[UR48][R10.64], RZ ;  /* 0x000000ff0a008985 */ /* 0x0003e4000c101d30 */
.L_x_11470:
[----:B------:R-:W-:Y:S05]  /*11de0*/  BSYNC B0 ;  /* 0x0000000000007941 */ /* 0x000fea0003800000 */
.L_x_11468:
[----:B------:R-:W-:Y:S02]  /*11df0*/  ULDC UR5, c[0x0][0xc38] ;  /* 0x00030e0000057ab9 */ /* 0x000fe40000000800 */
[----:B------:R-:W-:-:S06]  /*11e00*/  UISETP.GE.AND UP0, UPT, UR4, UR5, UPT ;  /* 0x000000050400728c */ /* 0x000fcc000bf06270 */
[----:B------:R-:W-:-:S13]  /*11e10*/  PLOP3.LUT P0, PT, PT, PT, UP0, 0x80, 0x0 ;  /* 0x000000000000781c */ /* 0x000fda0003f0f008 */
[----:B------:R-:W-:Y:S05]  /*11e20*/  @!P0 BRA `(.L_x_11473) ;  /* 0xfffffeec00a88947 */ /* 0x000fea000383ffff */
[----:B------:R-:W-:Y:S05]  /*11e30*/  EXIT ;  /* 0x000000000000794d */ /* 0x000fea0003800000 */
.L_x_11383:
[----:B------:R-:W-:-:S08]  /*11e40*/  NOP ;  /* 0x0000000000007918 */ /* 0x000fd00000000000 */
[----:B------:R-:W0:-:S00]  /*11e50*/  USETMAXREG.DEALLOC.CTAPOOL 0x20 ;  /* 0x00000020000079c8 */ /* 0x000e0000080e0500 */
[----:B0-----:R-:W-:-:S06]  /*11e60*/  LOP3.LUT R0, R0, 0x3, RZ, 0xc0, !PT ;  /* 0x0000000300007812 */ /* 0x001fcc00078ec0ff */
[----:B------:R-:W0:Y:S01]  /*11e70*/  S2UR UR6, SR_CTAID.X ;  /* 0x00000000000679c3 */ /* 0x000e220000002500 */
[----:B------:R-:W-:Y:S01]  /*11e80*/  LOP3.LUT R16, R16, 0xfffffffb, RZ, 0xc0, !PT ;  /* 0xfffffffb10107812 */ /* 0x000fe200078ec0ff */
[----:B------:R-:W-:Y:S01]  /*11e90*/  IMAD.MOV.U32 R19, RZ, RZ, RZ ;  /* 0x000000ffff137224 */ /* 0x000fe200078e00ff */
[----:B------:R1:W2:Y:S01]  /*11ea0*/  SHFL.IDX PT, R2, R0, RZ, 0x1f ;  /* 0x00001fff00027589 */ /* 0x0002a200000e0000 */
[----:B------:R-:W-:Y:S02]  /*11eb0*/  IMAD.MOV.U32 R22, RZ, RZ, 0x1 ;  /* 0x00000001ff167424 */ /* 0x000fe400078e00ff */
[----:B------:R-:W-:Y:S02]  /*11ec0*/  IMAD.MOV.U32 R29, RZ, RZ, RZ ;  /* 0x000000ffff1d7224 */ /* 0x000fe400078e00ff */
[----:B-1----:R-:W0:Y:S01]  /*11ed0*/  LDC R0, c[0x0][0xc38] ;  /* 0x00030e00ff007b82 */ /* 0x002e220000000800 */
[----:B--2---:R-:W-:-:S13]  /*11ee0*/  ISETP.NE.AND P0, PT, R2, RZ, PT ;  /* 0x000000ff0200720c */ /* 0x004fda0003f05270 */
[----:B------:R-:W-:Y:S01]  /*11ef0*/  @P0 LOP3.LUT R16, R16, 0x4, RZ, 0xfc, !PT ;  /* 0x0000000410100812 */ /* 0x000fe200078efcff */
[----:B------:R-:W-:Y:S06]  /*11f00*/  @P0 BAR.ARV 0x4, 0x200 ;  /* 0x0108000000000b1d */ /* 0x000fec0000002000 */
[----:B0-----:R-:W-:-:S13]  /*11f10*/  ISETP.LE.AND P0, PT, R0, UR6, PT ;  /* 0x0000000600007c0c */ /* 0x001fda000bf03270 */
[----:B------:R-:W-:Y:S05]  /*11f20*/  @P0 BRA `(.L_x_11474) ;  /* 0x0000003400480947 */ /* 0x000fea0003800000 */
[----:B------:R-:W0:Y:S01]  /*11f30*/  S2UR UR5, SR_CgaCtaId ;  /* 0x00000000000579c3 */ /* 0x000e220000008800 */
[C---:B------:R-:W-:Y:S01]  /*11f40*/  LOP3.LUT R10, R23.reuse, 0x7f, RZ, 0xc0, !PT ;  /* 0x0000007f170a7812 */ /* 0x040fe200078ec0ff */
[C---:B------:R-:W-:Y:S01]  /*11f50*/  IMAD.SHL.U32 R26, R23.reuse, 0x40, RZ ;  /* 0x00000040171a7824 */ /* 0x040fe200078e00ff */
[----:B------:R-:W-:Y:S01]  /*11f60*/  SHF.R.U32.HI R3, RZ, 0x1, R23 ;  /* 0x00000001ff037819 */ /* 0x000fe20000011617 */
[C---:B------:R-:W-:Y:S01]  /*11f70*/  IMAD.SHL.U32 R2, R23.reuse, 0x10, RZ ;  /* 0x0000001017027824 */ /* 0x040fe200078e00ff */
[----:B------:R-:W-:Y:S01]  /*11f80*/  UMOV UR4, 0x400 ;  /* 0x0000040000047882 */ /* 0x000fe20000000000 */
[----:B------:R-:W-:Y:S01]  /*11f90*/  IMAD.SHL.U32 R5, R10, 0x10, RZ ;  /* 0x000000100a057824 */ /* 0x000fe200078e00ff */
[----:B------:R-:W-:Y:S01]  /*11fa0*/  LOP3.LUT R4, R26, 0x180, RZ, 0xc0, !PT ;  /* 0x000001801a047812 */ /* 0x000fe200078ec0ff */
[C---:B------:R-:W-:Y:S01]  /*11fb0*/  IMAD.SHL.U32 R7, R23.reuse, 0x2, RZ ;  /* 0x0000000217077824 */ /* 0x040fe200078e00ff */
[----:B------:R-:W-:Y:S01]  /*11fc0*/  LOP3.LUT R6, R2, 0x1b0, RZ, 0xc0, !PT ;  /* 0x000001b002067812 */ /* 0x000fe200078ec0ff */
[C---:B------:R-:W-:Y:S01]  /*11fd0*/  IMAD.SHL.U32 R0, R23.reuse, 0x20, RZ ;  /* 0x0000002017007824 */ /* 0x040fe200078e00ff */
[----:B------:R-:W-:Y:S01]  /*11fe0*/  LOP3.LUT R3, R4, 0x30, R3, 0xf8, !PT ;  /* 0x0000003004037812 */ /* 0x000fe200078ef803 */
[----:B------:R-:W-:Y:S01]  /*11ff0*/  IMAD.SHL.U32 R4, R23, 0x8, RZ ;  /* 0x0000000817047824 */ /* 0x000fe200078e00ff */
[----:B------:R-:W-:Y:S01]  /*12000*/  LOP3.LUT R5, R5, 0x600, RZ, 0xc0, !PT ;  /* 0x0000060005057812 */ /* 0x000fe200078ec0ff */
[----:B------:R-:W-:Y:S01]  /*12010*/  IMAD.SHL.U32 R9, R23, 0x4, RZ ;  /* 0x0000000417097824 */ /* 0x000fe200078e00ff */
[----:B------:R-:W-:Y:S01]  /*12020*/  LOP3.LUT R8, R6, 0x30, R7, 0x78, !PT ;  /* 0x0000003006087812 */ /* 0x000fe200078e7807 */
[----:B------:R-:W-:Y:S01]  /*12030*/  IMAD.U32 R27, RZ, RZ, UR6 ;  /* 0x00000006ff1b7e24 */ /* 0x000fe2000f8e00ff */
[----:B------:R-:W-:Y:S01]  /*12040*/  LOP3.LUT R6, R0, 0x80, RZ, 0xc0, !PT ;  /* 0x0000008000067812 */ /* 0x000fe200078ec0ff */
[----:B------:R-:W-:Y:S01]  /*12050*/  IMAD.MOV.U32 R22, RZ, RZ, 0x1 ;  /* 0x00000001ff167424 */ /* 0x000fe200078e00ff */
[C---:B------:R-:W-:Y:S01]  /*12060*/  LOP3.LUT R7, R5.reuse, 0x60, R0, 0xf8, !PT ;  /* 0x0000006005077812 */ /* 0x040fe200078ef800 */
[----:B------:R-:W-:Y:S01]  /*12070*/  IMAD.MOV.U32 R29, RZ, RZ, RZ ;  /* 0x000000ffff1d7224 */ /* 0x000fe200078e00ff */
[----:B------:R-:W-:Y:S01]  /*12080*/  LOP3.LUT R5, R5, 0x40, R2, 0xf8, !PT ;  /* 0x0000004005057812 */ /* 0x000fe200078ef802 */
[----:B------:R-:W-:Y:S01]  /*12090*/  IMAD.MOV.U32 R19, RZ, RZ, RZ ;  /* 0x000000ffff137224 */ /* 0x000fe200078e00ff */
[----:B------:R-:W-:Y:S01]  /*120a0*/  LOP3.LUT R3, R3, 0x30, R4, 0x78, !PT ;  /* 0x0000003003037812 */ /* 0x000fe200078e7804 */
[----:B0-----:R-:W-:Y:S01]  /*120b0*/  ULEA UR4, UR5, UR4, 0x18 ;  /* 0x0000000405047291 */ /* 0x001fe2000f8ec03f */
[----:B------:R-:W-:Y:S01]  /*120c0*/  LOP3.LUT R6, R6, 0x10, R23, 0xf8, !PT ;  /* 0x0000001006067812 */ /* 0x000fe200078ef817 */
[----:B------:R-:W-:Y:S01]  /*120d0*/  ULOP3.LUT UR39, UR38, 0x1, URZ, 0xfc, !UPT ;  /* 0x0000000126277892 */ /* 0x000fe2000f8efc3f */
[----:B------:R-:W-:Y:S01]  /*120e0*/  LOP3.LUT R5, R5, R8, RZ, 0xfc, !PT ;  /* 0x0000000805057212 */ /* 0x000fe200078efcff */
[----:B------:R-:W-:Y:S01]  /*120f0*/  ULOP3.LUT UR45, UR38, 0x2, URZ, 0xfc, !UPT ;  /* 0x00000002262d7892 */ /* 0x000fe2000f8efc3f */
[----:B------:R-:W-:Y:S01]  /*12100*/  LOP3.LUT R26, R3, 0x640, R26, 0xf8, !PT ;  /* 0x00000640031a7812 */ /* 0x000fe200078ef81a */
[----:B------:R-:W-:Y:S01]  /*12110*/  IMAD.U32 R18, RZ, RZ, UR4 ;  /* 0x00000004ff127e24 */ /* 0x000fe2000f8e00ff */
[----:B------:R-:W-:Y:S01]  /*12120*/  LOP3.LUT R6, R6, 0x10, R9, 0x78, !PT ;  /* 0x0000001006067812 */ /* 0x000fe200078e7809 */
[----:B------:R-:W-:Y:S01]  /*12130*/  ULDC UR43, c[0x0][0xc] ;  /* 0x00000300002b7ab9 */ /* 0x000fe20000000800 */
[----:B------:R-:W-:Y:S01]  /*12140*/  LOP3.LUT R7, R7, 0x100, R0, 0xf8, !PT ;  /* 0x0000010007077812 */ /* 0x000fe200078ef800 */
[----:B------:R-:W-:Y:S01]  /*12150*/  IMAD.IADD R28, R18, 0x1, R5 ;  /* 0x00000001121c7824 */ /* 0x000fe200078e0205 */
[----:B------:R-:W-:Y:S01]  /*12160*/  SHF.R.U32.HI R3, RZ, 0x2, R10 ;  /* 0x00000002ff037819 */ /* 0x000fe2000001160a */
[----:B------:R-:W-:Y:S01]  /*12170*/  ULDC.64 UR50, c[0x0][0x198] ;  /* 0x0000660000327ab9 */ /* 0x000fe20000000a00 */
[----:B------:R-:W-:-:S02]  /*12180*/  LOP3.LUT R25, R7, R6, RZ, 0xfc, !PT ;  /* 0x0000000607197212 */ /* 0x000fc400078efcff */
[----:B------:R-:W-:-:S07]  /*12190*/  LOP3.LUT R0, R3, 0x60, R0, 0xf8, !PT ;  /* 0x0000006003007812 */ /* 0x000fce00078ef800 */
.L_x_11539:
[----:B------:R-:W-:Y:S01]  /*121a0*/  ULDC UR8, c[0x0][0xc60] ;  /* 0x0003180000087ab9 */ /* 0x000fe20000000800 */
[C---:B------:R-:W-:Y:S01]  /*121b0*/  R2UR UR7, R27.reuse ;  /* 0x000000001b0772ca */ /* 0x040fe200000e0000 */
[----:B------:R-:W-:Y:S01]  /*121c0*/  UISETP.NE.AND UP0, UPT, UR8, 0x1, UPT ;  /* 0x000000010800788c */ /* 0x000fe2000bf05270 */
[----:B------:R-:W-:-:S10]  /*121d0*/  R2UR UR6, R27 ;  /* 0x000000001b0672ca */ /* 0x000fd400000e0000 */
        /* <DEDUP_REMOVED lines=18> */
.L_x_11475:
[----:B------:R-:W-:Y:S01]  /*12300*/  ULDC UR9, c[0x0][0xc54] ;  /* 0x0003150000097ab9 */ /* 0x000fe20000000800 */
[----:B------:R-:W-:Y:S01]  /*12310*/  UMOV UR6, UR8 ;  /* 0x0000000800067c82 */ /* 0x000fe20008000000 */
[----:B------:R-:W-:-:S11]  /*12320*/  UISETP.NE.AND UP0, UPT, UR9, 0x1, UPT ;  /* 0x000000010900788c */ /* 0x000fd6000bf05270 */
[----:B------:R-:W-:Y:S02]  /*12330*/  @UP0 ULDC.64 UR10, c[0x0][0xc58] ;  /* 0x00031600000a0ab9 */ /* 0x000fe40000000a00 */
[----:B------:R-:W-:-:S04]  /*12340*/  UIMAD.WIDE.U32 UR4, UR8, UR10, URZ ;  /* 0x0000000a080472a5 */ /* 0x000fc8000f8e003f */
[----:B------:R-:W-:-:S04]  /*12350*/  @UP0 USHF.R.U32.HI UR6, URZ, UR11, UR5 ;  /* 0x0000000b3f060299 */ /* 0x000fc80008011605 */
[----:B------:R-:W-:-:S12]  /*12360*/  UIMAD UR4, UR6, UR9, URZ ;  /* 0x00000009060472a4 */ /* 0x000fd8000f8e023f */
.L_x_11476:
        /* <DEDUP_REMOVED lines=48> */
.L_x_11478:
[----:B------:R-:W-:-:S11]  /*12670*/  UISETP.NE.AND UP0, UPT, UR5, 0x1, UPT ;  /* 0x000000010500788c */ /* 0x000fd6000bf05270 */
[----:B------:R-:W-:Y:S02]  /*12680*/  @UP0 ULDC.64 UR12, c[0x0][0x9e8] ;  /* 0x00027a00000c0ab9 */ /* 0x000fe40000000a00 */
[----:B------:R-:W-:-:S04]  /*12690*/  UIMAD.WIDE.U32 UR8, UR10, UR12, URZ ;  /* 0x0000000c0a0872a5 */ /* 0x000fc8000f8e003f */
[----:B------:R-:W-:-:S12]  /*126a0*/  @UP0 USHF.R.U32.HI UR10, URZ, UR13, UR9 ;  /* 0x0000000d3f0a0299 */ /* 0x000fd80008011609 */
.L_x_11479:
[----:B------:R-:W-:-:S04]  /*126b0*/  UIMAD UR10, UR10, UR5, UR5 ;  /* 0x000000050a0a72a4 */ /* 0x000fc8000f8e0205 */
[----:B------:R-:W-:-:S04]  /*126c0*/  UISETP.LT.AND UP0, UPT, UR4, UR10, UPT ;  /* 0x0000000a0400728c */ /* 0x000fc8000bf01270 */
[----:B------:R-:W-:-:S12]  /*126d0*/  USEL UR4, UR4, UR10, UP0 ;  /* 0x0000000a04047287 */ /* 0x000fd80008000000 */
.L_x_11477:
        /* <DEDUP_REMOVED lines=31> */
.L_x_11481:
[----:B------:R-:W-:-:S11]  /*128d0*/  UISETP.NE.AND UP0, UPT, UR5, 0x1, UPT ;  /* 0x000000010500788c */ /* 0x000fd6000bf05270 */
[----:B------:R-:W-:Y:S02]  /*128e0*/  @UP0 ULDC.64 UR10, c[0x0][0x9e8] ;  /* 0x00027a00000a0ab9 */ /* 0x000fe40000000a00 */
[----:B------:R-:W-:-:S04]  /*128f0*/  UIMAD.WIDE.U32 UR6, UR4, UR10, URZ ;  /* 0x0000000a040672a5 */ /* 0x000fc8000f8e003f */
[----:B------:R-:W-:-:S12]  /*12900*/  @UP0 USHF.R.U32.HI UR4, URZ, UR11, UR7 ;  /* 0x0000000b3f040299 */ /* 0x000fd80008011607 */
.L_x_11482:
[----:B------:R-:W-:-:S04]  /*12910*/  UIMAD UR4, UR4, UR5, URZ ;  /* 0x00000005040472a4 */ /* 0x000fc8000f8e023f */
[----:B------:R-:W-:-:S04]  /*12920*/  UISETP.LT.AND UP0, UPT, UR8, UR4, UPT ;  /* 0x000000040800728c */ /* 0x000fc8000bf01270 */
[----:B------:R-:W-:-:S12]  /*12930*/  USEL UR8, UR8, UR4, !UP0 ;  /* 0x0000000408087287 */ /* 0x000fd8000c000000 */
.L_x_11480:
        /* <DEDUP_REMOVED lines=26> */
.L_x_11484:
        /* <DEDUP_REMOVED lines=20> */
.L_x_11487:
[----:B------:R-:W-:Y:S05]  /*12c20*/  BSYNC B6 ;  /* 0x0000000000067941 */ /* 0x000fea0003800000 */
.L_x_11486:
        /* <DEDUP_REMOVED lines=22> */
.L_x_11489:
[----:B------:R-:W-:Y:S05]  /*12d90*/  BSYNC B6 ;  /* 0x0000000000067941 */ /* 0x000fea0003800000 */
.L_x_11488:
        /* <DEDUP_REMOVED lines=20> */
.L_x_11491:
[----:B------:R-:W-:Y:S05]  /*12ee0*/  BSYNC B6 ;  /* 0x0000000000067941 */ /* 0x000fea0003800000 */
.L_x_11490:
        /* <DEDUP_REMOVED lines=19> */
.L_x_11493:
[----:B------:R-:W-:Y:S05]  /*13020*/  BSYNC B6 ;  /* 0x0000000000067941 */ /* 0x000fea0003800000 */
.L_x_11492:
        /* <DEDUP_REMOVED lines=23> */
.L_x_11558:
        /* <DEDUP_REMOVED lines=10> */
.L_x_11561:
        /* <DEDUP_REMOVED lines=21> */
.L_x_11497:
[----:B------:R-:W-:Y:S01]  /*13390*/  IMAD R5, R19, 0x8, R18 ;  /* 0x0000000813057824 */ /* 0x000fe200078e0212 */
[----:B-1----:R-:W-:Y:S01]  /*133a0*/  SHF.L.U32 R2, R22, 0x1f, RZ ;  /* 0x0000001f16027819 */ /* 0x002fe200000006ff */
[----:B------:R-:W1:Y:S03]  /*133b0*/  S2R R3, SR_TID.X ;  /* 0x0000000000037919 */ /* 0x000e660000002100 */
[----:B------:R-:W2:Y:S01]  /*133c0*/  SYNCS.PHASECHK.TRANS64.TRYWAIT P1, [R5+URZ+0x13280], R2 ;  /* 0x01328002050075a7 */ /* 0x000ea2000802017f */
[----:B-1----:R-:W-:-:S04]  /*133d0*/  LOP3.LUT R3, R3, 0x7f, RZ, 0xc0, !PT ;  /* 0x0000007f03037812 */ /* 0x002fc800078ec0ff */
[----:B------:R-:W-:Y:S01]  /*133e0*/  ISETP.NE.AND P0, PT, R3, RZ, PT ;  /* 0x000000ff0300720c */ /* 0x000fe20003f05270 */
[----:B--2---:R-:W-:-:S12]  /*133f0*/  @!P1 BRA `(.L_x_11498) ;  /* 0x0000002800289947 */ /* 0x004fd80003800000 */
.L_x_11562:
        /* <DEDUP_REMOVED lines=8> */
.L_x_11499:
[----:B------:R-:W-:Y:S01]  /*13480*/  IMAD R3, R19, 0x2800, R18 ;  /* 0x0000280013037824 */ /* 0x000fe200078e0212 */
[----:B------:R-:W-:Y:S01]  /*13490*/  R2UR UR33, R5 ;  /* 0x00000000052172ca */ /* 0x000fe200000e0000 */
[----:B------:R-:W-:Y:S01]  /*134a0*/  IMAD R0, R0, 0xa0, RZ ;  /* 0x000000a000007824 */ /* 0x000fe200078e02ff */
[----:B-----5:R-:W-:Y:S01]  /*134b0*/  R2UR UR37, R17 ;  /* 0x00000000112572ca */ /* 0x020fe200000e0000 */
[----:B------:R-:W-:Y:S01]  /*134c0*/  UIADD3 UR4, UP0, UR50, 0x470, URZ ;  /* 0x0000047032047890 */ /* 0x000fe2000ff1e03f */
[----:B------:R-:W-:Y:S01]  /*134d0*/  R2UR UR32, R3 ;  /* 0x00000000032072ca */ /* 0x000fe200000e0000 */
[----:B------:R-:W-:Y:S01]  /*134e0*/  UMOV UR6, 0x0 ;  /* 0x0000000000067882 */ /* 0x000fe20000000000 */
[----:B------:R-:W-:Y:S01]  /*134f0*/  R2UR UR35, R0 ;  /* 0x00000000002372ca */ /* 0x000fe200000e0000 */
[----:B------:R-:W-:Y:S01]  /*13500*/  UIADD3.X UR5, URZ, UR51, URZ, UP0, !UPT ;  /* 0x000000333f057290 */ /* 0x000fe200087fe43f */
[----:B------:R-:W-:Y:S01]  /*13510*/  UMOV UR7, 0x14f00000 ;  /* 0x14f0000000077882 */ /* 0x000fe20000000000 */
[----:B------:R-:W-:-:S04]  /*13520*/  UMOV UR34, URZ ;  /* 0x0000003f00227c82 */ /* 0x000fc80008000000 */
[----:B------:R-:W-:-:S04]  /*13530*/  UIADD3 UR33, UR33, 0x13270, URZ ;  /* 0x0001327021217890 */ /* 0x000fc8000fffe03f */
[----:B------:R-:W-:-:S09]  /*13540*/  UIADD3 UR32, UR32, 0x6000, URZ ;  /* 0x0000600020207890 */ /* 0x000fd2000fffe03f */
[----:B------:R2:W-:Y:S01]  /*13550*/  UTMALDG.4D [UR32], [UR4], desc[UR6] ;  /* 0x00000620040075b4 */ /* 0x0005e20008019000 */
[----:B------:R-:W3:Y:S02]  /*13560*/  SYNCS.PHASECHK.TRANS64.TRYWAIT P1, [R5+URZ+0x13240], R2 ;  /* 0x01324002050075a7 */ /* 0x000ee4000802017f */
[----:B--23--:R-:W-:Y:S05]  /*13570*/  @!P1 BRA `(.L_x_11500) ;  /* 0x0000002400dc9947 */ /* 0x00cfea0003800000 */
.L_x_11563:
        /* <DEDUP_REMOVED lines=8> */
.L_x_11501:
        /* <DEDUP_REMOVED lines=16> */
[----:B---3--:R-:W-:-:S04]  /*13700*/  NOP ;  /* 0x0000000000007918 */ /* 0x008fc80000000000 */
.L_x_11495:
        /* <DEDUP_REMOVED lines=29> */
.L_x_11503:
[----:B------:R-:W-:Y:S05]  /*138e0*/  BSYNC B6 ;  /* 0x0000000000067941 */ /* 0x000fea0003800000 */
.L_x_11502:
[----:B0-----:R-:W0:Y:S01]  /*138f0*/  S2R R20, SR_TID.X ;  /* 0x0000000000147919 */ /* 0x001e220000002100 */
[----:B------:R-:W3:Y:S01]  /*13900*/  LDC R7, c[0x0][0x448] ;  /* 0x00011200ff077b82 */ /* 0x000ee20000000800 */
[----:B------:R-:W-:Y:S01]  /*13910*/  ULDC.64 UR8, c[0x0][0x2e0] ;  /* 0x0000b80000087ab9 */ /* 0x000fe20000000a00 */
[----:B------:R-:W-:Y:S01]  /*13920*/  UMOV UR46, UR52 ;  /* 0x00000034002e7c82 */ /* 0x000fe20008000000 */
[----:B------:R-:W-:Y:S02]  /*13930*/  UIMAD UR6, UR37, UR8, URZ ;  /* 0x00000008250672a4 */ /* 0x000fe4000f8e023f */
[----:B------:R-:W-:Y:S02]  /*13940*/  UIMAD.WIDE.U32 UR4, UR44, UR8, UR46 ;  /* 0x000000082c0472a5 */ /* 0x000fe4000f8e002e */
[----:B------:R-:W-:-:S03]  /*13950*/  UIMAD UR6, UR44, UR9, UR6 ;  /* 0x000000092c0672a4 */ /* 0x000fc6000f8e0206 */
[----:B------:R-:W-:Y:S01]  /*13960*/  ULDC.64 UR8, c[0x0][0x2d0] ;  /* 0x0000b40000087ab9 */ /* 0x000fe20000000a00 */
[----:B------:R-:W-:Y:S01]  /*13970*/  UIADD3 UR6, UR5, UR6, URZ ;  /* 0x0000000605067290 */ /* 0x000fe2000fffe03f */
[----:B------:R-:W-:-:S04]  /*13980*/  IMAD.U32 R4, RZ, RZ, UR4 ;  /* 0x00000004ff047e24 */ /* 0x000fc8000f8e00ff */
[----:B-12---:R-:W-:Y:S01]  /*13990*/  IMAD.MOV.U32 R2, RZ, RZ, R4 ;  /* 0x000000ffff027224 */ /* 0x006fe200078e0004 */
[----:B---3--:R-:W-:Y:S02]  /*139a0*/  ISETP.NE.AND P1, PT, R7, 0x1, PT ;  /* 0x000000010700780c */ /* 0x008fe40003f25270 */
[----:B0-----:R-:W-:-:S04]  /*139b0*/  LOP3.LUT R20, R20, 0x7f, RZ, 0xc0, !PT ;  /* 0x0000007f14147812 */ /* 0x001fc800078ec0ff */
[----:B------:R-:W-:Y:S02]  /*139c0*/  SHF.R.U32.HI R21, RZ, 0x2, R20 ;  /* 0x00000002ff157819 */ /* 0x000fe40000011614 */
[----:B------:R-:W0:Y:S05]  /*139d0*/  S2R R20, SR_TID.X ;  /* 0x0000000000147919 */ /* 0x000e2a0000002100 */
[----:B------:R-:W1:Y:S08]  /*139e0*/  @P1 LDC R3, c[0x0][0x44c] ;  /* 0x00011300ff031b82 */ /* 0x000e700000000800 */
[----:B------:R-:W2:Y:S01]  /*139f0*/  @P1 LDC R5, c[0x0][0x450] ;  /* 0x00011400ff051b82 */ /* 0x000ea20000000800 */
[----:B0-----:R-:W-:-:S05]  /*13a00*/  IMAD.SHL.U32 R20, R20, 0x20, RZ ;  /* 0x0000002014147824 */ /* 0x001fca00078e00ff */
[----:B------:R-:W-:Y:S02]  /*13a10*/  LOP3.LUT R20, R21, 0x60, R20, 0xf8, !PT ;  /* 0x0000006015147812 */ /* 0x000fe400078ef814 */
[----:B------:R-:W0:Y:S03]  /*13a20*/  S2R R21, SR_TID.X ;  /* 0x0000000000157919 */ /* 0x000e260000002100 */
[----:B------:R-:W-:Y:S02]  /*13a30*/  VIADD R6, R20, UR42 ;  /* 0x0000002a14067c36 */ /* 0x000fe40008000000 */
[----:B------:R-:W3:Y:S02]  /*13a40*/  S2R R20, SR_TID.X ;  /* 0x0000000000147919 */ /* 0x000ee40000002100 */
[----:B-1----:R-:W-:-:S04]  /*13a50*/  @P1 IMAD.HI.U32 R0, R6, R3, RZ ;  /* 0x0000000306001227 */ /* 0x002fc800078e00ff */
[----:B------:R-:W-:Y:S01]  /*13a60*/  IMAD.MOV.U32 R9, RZ, RZ, R6 ;  /* 0x000000ffff097224 */ /* 0x000fe200078e0006 */
[----:B--2---:R-:W-:Y:S01]  /*13a70*/  @P1 SHF.R.U32.HI R9, RZ, R5, R0 ;  /* 0x00000005ff091219 */ /* 0x004fe20000011600 */
[----:B------:R-:W-:Y:S01]  /*13a80*/  IMAD.U32 R3, RZ, RZ, UR6 ;  /* 0x00000006ff037e24 */ /* 0x000fe2000f8e00ff */
[----:B------:R-:W-:Y:S01]  /*13a90*/  ULDC.64 UR6, c[0x0][0x280] ;  /* 0x0000a00000067ab9 */ /* 0x000fe20000000a00 */
[----:B------:R-:W-:Y:S01]  /*13aa0*/  IMAD.U32 R5, RZ, RZ, UR5 ;  /* 0x00000005ff057e24 */ /* 0x000fe2000f8e00ff */
[----:B------:R-:W-:Y:S01]  /*13ab0*/  SHF.R.S32.HI R0, RZ, 0x1f, R9 ;  /* 0x0000001fff007819 */ /* 0x000fe20000011409 */
[----:B------:R-:W-:Y:S01]  /*13ac0*/  IMAD.WIDE.U32 R4, R9, UR8, R2 ;  /* 0x0000000809047c25 */ /* 0x000fe2000f8e0002 */
[----:B------:R-:W-:-:S03]  /*13ad0*/  ULDC.64 UR4, c[0x0][0x2c8] ;  /* 0x0000b20000047ab9 */ /* 0x000fc60000000a00 */
[----:B------:R-:W-:-:S04]  /*13ae0*/  IMAD R0, R0, UR8, RZ ;  /* 0x0000000800007c24 */ /* 0x000fc8000f8e02ff */
[----:B------:R-:W-:Y:S02]  /*13af0*/  IMAD R11, R9, UR9, R0 ;  /* 0x00000009090b7c24 */ /* 0x000fe4000f8e0200 */
[----:B------:R-:W-:Y:S02]  /*13b00*/  IMAD.MOV R0, RZ, RZ, -R9 ;  /* 0x000000ffff007224 */ /* 0x000fe400078e0a09 */
[----:B------:R-:W-:Y:S02]  /*13b10*/  IMAD.IADD R5, R5, 0x1, R11 ;  /* 0x0000000105057824 */ /* 0x000fe400078e020b */
[----:B------:R-:W-:Y:S01]  /*13b20*/  IMAD R9, R7, R0, R6 ;  /* 0x0000000007097224 */ /* 0x000fe200078e0206 */
[----:B0-----:R-:W-:Y:S01]  /*13b30*/  LOP3.LUT R21, R21, 0x7f, RZ, 0xc0, !PT ;  /* 0x0000007f15157812 */ /* 0x001fe200078ec0ff */
[----:B------:R-:W-:Y:S02]  /*13b40*/  VIADD R6, R6, 0x80 ;  /* 0x0000008006067836 */ /* 0x000fe40000000000 */
[----:B------:R-:W-:Y:S01]  /*13b50*/  IMAD.WIDE.U32 R4, R9, UR4, R4 ;  /* 0x0000000409047c25 */ /* 0x000fe2000f8e0004 */
[----:B------:R-:W-:-:S02]  /*13b60*/  SHF.R.S32.HI R0, RZ, 0x1f, R9 ;  /* 0x0000001fff007819 */ /* 0x000fc40000011409 */
[----:B------:R-:W-:Y:S01]  /*13b70*/  SHF.R.U32.HI R21, RZ, 0x2, R21 ;  /* 0x00000002ff157819 */ /* 0x000fe20000011615 */
[----:B---3--:R-:W-:Y:S02]  /*13b80*/  IMAD.SHL.U32 R20, R20, 0x10, RZ ;  /* 0x0000001014147824 */ /* 0x008fe400078e00ff */
[----:B------:R-:W-:-:S03]  /*13b90*/  IMAD R0, R0, UR4, RZ ;  /* 0x0000000400007c24 */ /* 0x000fc6000f8e02ff */
[----:B------:R-:W-:Y:S01]  /*13ba0*/  LOP3.LUT R20, R20, 0x30, RZ, 0xc0, !PT ;  /* 0x0000003014147812 */ /* 0x000fe200078ec0ff */
[----:B------:R-:W-:Y:S01]  /*13bb0*/  IMAD R9, R9, UR5, R0 ;  /* 0x0000000509097c24 */ /* 0x000fe2000f8e0200 */
[----:B------:R-:W-:-:S04]  /*13bc0*/  IADD3 R0, P0, R4, UR6, RZ ;  /* 0x0000000604007c10 */ /* 0x000fc8000ff1e0ff */
[----:B------:R-:W-:Y:S02]  /*13bd0*/  IADD3.X R4, R5, UR7, R9, P0, !PT ;  /* 0x0000000705047c10 */ /* 0x000fe400087fe409 */
[----:B------:R-:W0:Y:S08]  /*13be0*/  @P1 LDC R5, c[0x0][0x44c] ;  /* 0x00011300ff051b82 */ /* 0x000e300000000800 */
[----:B------:R-:W1:Y:S01]  /*13bf0*/  @P1 LDC R9, c[0x0][0x450] ;  /* 0x00011400ff091b82 */ /* 0x000e620000000800 */
[----:B0-----:R-:W-:-:S04]  /*13c00*/  @P1 IMAD.HI.U32 R8, R6, R5, RZ ;  /* 0x0000000506081227 */ /* 0x001fc800078e00ff */
[----:B------:R-:W-:Y:S01]  /*13c10*/  IMAD.MOV.U32 R5, RZ, RZ, R6 ;  /* 0x000000ffff057224 */ /* 0x000fe200078e0006 */
[----:B-1----:R-:W-:-:S04]  /*13c20*/  @P1 SHF.R.U32.HI R5, RZ, R9, R8 ;  /* 0x00000009ff051219 */ /* 0x002fc80000011608 */
[----:B------:R-:W-:Y:S01]  /*13c30*/  SHF.R.S32.HI R8, RZ, 0x1f, R5 ;  /* 0x0000001fff087819 */ /* 0x000fe20000011405 */
[----:B------:R-:W-:-:S04]  /*13c40*/  IMAD.WIDE.U32 R2, R5, UR8, R2 ;  /* 0x0000000805027c25 */ /* 0x000fc8000f8e0002 */
[----:B------:R-:W-:-:S04]  /*13c50*/  IMAD R8, R8, UR8, RZ ;  /* 0x0000000808087c24 */ /* 0x000fc8000f8e02ff */
[----:B------:R-:W-:Y:S02]  /*13c60*/  IMAD R9, R5, UR9, R8 ;  /* 0x0000000905097c24 */ /* 0x000fe4000f8e0208 */
[----:B------:R-:W-:Y:S02]  /*13c70*/  IMAD.MOV R5, RZ, RZ, -R5 ;  /* 0x000000ffff057224 */ /* 0x000fe400078e0a05 */
[----:B------:R-:W-:Y:S02]  /*13c80*/  IMAD.IADD R3, R3, 0x1, R9 ;  /* 0x0000000103037824 */ /* 0x000fe400078e0209 */
[----:B------:R-:W-:-:S04]  /*13c90*/  IMAD R5, R7, R5, R6 ;  /* 0x0000000507057224 */ /* 0x000fc800078e0206 */
[----:B------:R-:W-:Y:S01]  /*13ca0*/  IMAD.WIDE.U32 R2, R5, UR4, R2 ;  /* 0x0000000405027c25 */ /* 0x000fe2000f8e0002 */
[----:B------:R-:W-:-:S05]  /*13cb0*/  SHF.R.S32.HI R6, RZ, 0x1f, R5 ;  /* 0x0000001fff067819 */ /* 0x000fca0000011405 */
[----:B------:R-:W-:Y:S01]  /*13cc0*/  IMAD R6, R6, UR4, RZ ;  /* 0x0000000406067c24 */ /* 0x000fe2000f8e02ff */
[----:B------:R-:W-:-:S03]  /*13cd0*/  ULDC UR4, c[0x0][0x2b8] ;  /* 0x0000ae0000047ab9 */ /* 0x000fc60000000800 */
        /* <DEDUP_REMOVED lines=8> */
[----:B------:R-:W-:Y:S02]  /*13d60*/  VIADD R6, R21, UR42 ;  /* 0x0000002a15067c36 */ /* 0x000fe40008000000 */
[----:B------:R-:W1:Y:S01]  /*13d70*/  SHFL.IDX PT, R2, R4, RZ, 0x1c1f ;  /* 0x001c1fff04027589 */ /* 0x000e6200000e0000 */
[----:B------:R-:W-:Y:S02]  /*13d80*/  IMAD R7, R7, UR4, RZ ;  /* 0x0000000407077c24 */ /* 0x000fe4000f8e02ff */
[C---:B------:R-:W-:Y:S01]  /*13d90*/  VIADD R10, R6.reuse, 0x20 ;  /* 0x00000020060a7836 */ /* 0x040fe20000000000 */
[----:B------:R-:W-:Y:S02]  /*13da0*/  SHFL.IDX PT, R9, R0, 0x3, 0x1c1f ;  /* 0x007c1f0000097f89 */ /* 0x000fe400000e0000 */
[----:B------:R-:W-:-:S13]  /*13db0*/  ISETP.GE.AND P1, PT, R6, R7, PT ;  /* 0x000000070600720c */ /* 0x000fda0003f26270 */
[----:B0-----:R-:W-:-:S05]  /*13dc0*/  @!P1 IADD3 R14, P2, R20, R14, RZ ;  /* 0x0000000e140e9210 */ /* 0x001fca0007f5e0ff */
[----:B-1----:R-:W-:Y:S02]  /*13dd0*/  @!P1 IMAD.X R3, RZ, RZ, R2, P2 ;  /* 0x000000ffff039224 */ /* 0x002fe400010e0602 */
[----:B------:R-:W-:Y:S02]  /*13de0*/  @!P1 IMAD.MOV.U32 R2, RZ, RZ, R14 ;  /* 0x000000ffff029224 */ /* 0x000fe400078e000e */
[----:B------:R-:W0:Y:S04]  /*13df0*/  SHFL.IDX PT, R14, R0, 0x1, 0x1c1f ;  /* 0x003c1f00000e7f89 */ /* 0x000e2800000e0000 */
[----:B------:R1:W-:Y:S01]  /*13e00*/  @!P1 LDGSTS.E.BYPASS.LTC128B.128 [R28+0xb000], desc[UR48][R2.64], !P0 ;  /* 0x0b000000021c9fae */ /* 0x0003e2000c101d70 */
[----:B------:R-:W-:Y:S01]  /*13e10*/  ISETP.GE.AND P1, PT, R10, R7, PT ;  /* 0x000000070a00720c */ /* 0x000fe20003f26270 */
[----:B------:R-:W-:-:S02]  /*13e20*/  VIADD R10, R6, 0x40 ;  /* 0x00000040060a7836 */ /* 0x000fc40000000000 */
[----:B-1----:R-:W1:Y:S10]  /*13e30*/  SHFL.IDX PT, R2, R4, 0x1, 0x1c1f ;  /* 0x003c1f0004027f89 */ /* 0x002e7400000e0000 */
[----:B0-----:R-:W-:-:S05]  /*13e40*/  @!P1 IADD3 R14, P2, R20, R14, RZ ;  /* 0x0000000e140e9210 */ /* 0x001fca0007f5e0ff */
[----:B-1----:R-:W-:Y:S02]  /*13e50*/  @!P1 IMAD.X R3, RZ, RZ, R2, P2 ;  /* 0x000000ffff039224 */ /* 0x002fe400010e0602 */
[----:B------:R-:W-:Y:S02]  /*13e60*/  @!P1 IMAD.MOV.U32 R2, RZ, RZ, R14 ;  /* 0x000000ffff029224 */ /* 0x000fe400078e000e */
[----:B------:R-:W0:Y:S04]  /*13e70*/  SHFL.IDX PT, R14, R0, 0x2, 0x1c1f ;  /* 0x005c1f00000e7f89 */ /* 0x000e2800000e0000 */
[----:B------:R1:W-:Y:S01]  /*13e80*/  @!P1 LDGSTS.E.BYPASS.LTC128B.128 [R28+0xb800], desc[UR48][R2.64], !P0 ;  /* 0x0b800000021c9fae */ /* 0x0003e2000c101d70 */
[----:B------:R-:W-:Y:S01]  /*13e90*/  ISETP.GE.AND P1, PT, R10, R7, PT ;  /* 0x000000070a00720c */ /* 0x000fe20003f26270 */
[----:B------:R-:W-:-:S02]  /*13ea0*/  VIADD R10, R6, 0x80 ;  /* 0x00000080060a7836 */ /* 0x000fc40000000000 */
[----:B------:R-:W-:Y:S04]  /*13eb0*/  SHFL.IDX PT, R0, R8, RZ, 0x1c1f ;  /* 0x001c1fff08007589 */ /* 0x000fe800000e0000 */
[----:B-1----:R-:W1:Y:S04]  /*13ec0*/  SHFL.IDX PT, R2, R4, 0x2, 0x1c1f ;  /* 0x005c1f0004027f89 */ /* 0x002e6800000e0000 */
[----:B------:R-:W2:Y:S02]  /*13ed0*/  SHFL.IDX PT, R4, R4, 0x3, 0x1c1f ;  /* 0x007c1f0004047f89 */ /* 0x000ea400000e0000 */
[----:B0-----:R-:W-:-:S05]  /*13ee0*/  @!P1 IADD3 R14, P2, R20, R14, RZ ;  /* 0x0000000e140e9210 */ /* 0x001fca0007f5e0ff */
[----:B-1----:R-:W-:Y:S02]  /*13ef0*/  @!P1 IMAD.X R3, RZ, RZ, R2, P2 ;  /* 0x000000ffff039224 */ /* 0x002fe400010e0602 */
[----:B------:R-:W-:Y:S02]  /*13f00*/  @!P1 IMAD.MOV.U32 R2, RZ, RZ, R14 ;  /* 0x000000ffff029224 */ /* 0x000fe400078e000e */
[----:B------:R-:W0:Y:S04]  /*13f10*/  SHFL.IDX PT, R14, R5, RZ, 0x1c1f ;  /* 0x001c1fff050e7589 */ /* 0x000e2800000e0000 */
[----:B------:R1:W-:Y:S01]  /*13f20*/  @!P1 LDGSTS.E.BYPASS.LTC128B.128 [R28+0xc000], desc[UR48][R2.64], !P0 ;  /* 0x0c000000021c9fae */ /* 0x0003e2000c101d70 */
[----:B------:R-:W-:Y:S01]  /*13f30*/  ISETP.GE.AND P1, PT, R10, R7, PT ;  /* 0x000000070a00720c */ /* 0x000fe20003f26270 */
[----:B------:R-:W-:-:S05]  /*13f40*/  VIADD R10, R6, 0x60 ;  /* 0x00000060060a7836 */ /* 0x000fca0000000000 */
[----:B------:R-:W-:-:S13]  /*13f50*/  ISETP.GE.AND P3, PT, R10, R7, PT ;  /* 0x000000070a00720c */ /* 0x000fda0003f66270 */
[----:B-1----:R-:W-:-:S05]  /*13f60*/  @!P3 IADD3 R2, P2, R20, R9, RZ ;  /* 0x000000091402b210 */ /* 0x002fca0007f5e0ff */
[----:B--2---:R-:W-:-:S05]  /*13f70*/  @!P3 IMAD.X R3, RZ, RZ, R4, P2 ;  /* 0x000000ffff03b224 */ /* 0x004fca00010e0604 */
[----:B------:R0:W-:Y:S02]  /*13f80*/  @!P3 LDGSTS.E.BYPASS.LTC128B.128 [R28+0xc800], desc[UR48][R2.64], !P0 ;  /* 0x0c800000021cbfae */ /* 0x0001e4000c101d70 */
[----:B0-----:R-:W-:Y:S02]  /*13f90*/  @!P1 IADD3 R2, P2, R20, R14, RZ ;  /* 0x0000000e14029210 */ /* 0x001fe40007f5e0ff */
[----:B------:R0:W1:Y:S03]  /*13fa0*/  SHFL.IDX PT, R14, R5, 0x1, 0x1c1f ;  /* 0x003c1f00050e7f89 */ /* 0x00006600000e0000 */
[----:B------:R-:W-:Y:S02]  /*13fb0*/  @!P1 IMAD.X R3, RZ, RZ, R0, P2 ;  /* 0x000000ffff039224 */ /* 0x000fe400010e0600 */
[----:B------:R0:W2:Y:S04]  /*13fc0*/  SHFL.IDX PT, R0, R8, 0x1, 0x1c1f ;  /* 0x003c1f0008007f89 */ /* 0x0000a800000e0000 */
[----:B------:R0:W-:Y:S02]  /*13fd0*/  @!P1 LDGSTS.E.BYPASS.LTC128B.128 [R28+0xd000], desc[UR48][R2.64], !P0 ;  /* 0x0d000000021c9fae */ /* 0x0001e4000c101d70 */
.L_x_11576:
[----:B------:R-:W-:-:S05]  /*13fe0*/  VIADD R6, R6, 0xa0 ;  /* 0x000000a006067836 */ /* 0x000fca0000000000 */
[----:B------:R-:W-:-:S13]  /*13ff0*/  ISETP.GE.AND P1, PT, R6, R7, PT ;  /* 0x000000070600720c */ /* 0x000fda0003f26270 */
[----:B01----:R-:W-:-:S05]  /*14000*/  @!P1 IADD3 R2, P2, R20, R14, RZ ;  /* 0x0000000e14029210 */ /* 0x003fca0007f5e0ff */
[----:B--2---:R-:W-:-:S05]  /*14010*/  @!P1 IMAD.X R3, RZ, RZ, R0, P2 ;  /* 0x000000ffff039224 */ /* 0x004fca00010e0600 */
[----:B------:R-:W-:Y:S01]  /*14020*/  @!PT LDS RZ, [RZ] ;  /* 0x00000000fffff984 */ /* 0x000fe20000000800 */
[----:B------:R-:W-:Y:S01]  /*14030*/  @!PT LDS RZ, [RZ] ;  /* 0x00000000fffff984 */ /* 0x000fe20000000800 */
[----:B------:R-:W-:Y:S01]  /*14040*/  @!PT LDS RZ, [RZ] ;  /* 0x00000000fffff984 */ /* 0x000fe20000000800 */
[----:B------:R0:W-:Y:S01]  /*14050*/  @!P1 LDGSTS.E.BYPASS.LTC128B.128 [R28+0xd800], desc[UR48][R2.64], !P0 ;  /* 0x0d800000021c9fae */ /* 0x0001e2000c101d70 */
[----:B------:R-:W-:Y:S01]  /*14060*/  PLOP3.LUT P0, PT, PT, PT, PT, 0x80, 0x0 ;  /* 0x000000000000781c */ /* 0x000fe20003f0f070 */
[----:B------:R-:W-:-:S12]  /*14070*/  NOP ;  /* 0x0000000000007918 */ /* 0x000fd80000000000 */
.L_x_11505:
[----:B------:R-:W-:Y:S02]  /*14080*/  PLOP3.LUT P1, PT, P1, P0, PT, 0xa2, 0x0 ;  /* 0x000000000000781c */ /* 0x000fe40000f21472 */
[----:B------:R-:W-:-:S08]  /*14090*/  @P0 R2UR P1, UR4, R18 ;  /* 0x00000000120402ca */ /* 0x000fd00000020000 */
[----:B------:R-:W-:-:S05]  /*140a0*/  @P0 PLOP3.LUT P0, PT, P1, PT, PT, 0x80, 0x0 ;  /* 0x000000000000081c */ /* 0x000fca0000f0f070 */
[----:B------:R-:W-:Y:S01]  /*140b0*/  @!P1 SYNCS.ARRIVE.TRANS64.RED.A0T1 RZ, [UR4+0x13200], RZ ;  /* 0x013200ffffff99a7 */ /* 0x000fe20008200404 */
[----:B------:R-:W-:Y:S07]  /*140c0*/  @!P1 ARRIVES.LDGSTSBAR.64.TRANSCNT [UR4+0x13200] ;  /* 0x01320000ff0099b0 */ /* 0x000fee0008000a84 */
[----:B------:R-:W-:Y:S05]  /*140d0*/  @P0 BRA.U.ANY `(.L_x_11505) ;  /* 0xfffffffd00e80947 */ /* 0x000fea000393ffff */
[----:B------:R-:W-:-:S05]  /*140e0*/  VIADD R29, R29, 0x1 ;  /* 0x000000011d1d7836 */ /* 0x000fca0000000000 */
[----:B------:R-:W-:-:S04]  /*140f0*/  LEA.HI R0, R29, R29, RZ, 0x1 ;  /* 0x0000001d1d007211 */ /* 0x000fc800078f08ff */
[----:B------:R-:W-:-:S05]  /*14100*/  LOP3.LUT R0, R0, 0xfffffffe, RZ, 0xc0, !PT ;  /* 0xfffffffe00007812 */ /* 0x000fca00078ec0ff */
[----:B------:R-:W-:-:S05]  /*14110*/  IMAD.IADD R0, R29, 0x1, -R0 ;  /* 0x000000011d007824 */ /* 0x000fca00078e0a00 */
[----:B0-----:R-:W-:Y:S01]  /*14120*/  SHF.L.U32 R3, R0, 0x1f, RZ ;  /* 0x0000001f00037819 */ /* 0x001fe200000006ff */
[----:B------:R-:W-:Y:S01]  /*14130*/  NOP ;  /* 0x0000000000007918 */ /* 0x000fe20000000000 */
[----:B------:R0:W-:Y:S01]  /*14140*/  SYNCS.ARRIVE.TRANS64.A1T0 RZ, [R18+URZ+0x13200], RZ ;  /* 0x013200ff12ff79a7 */ /* 0x0001e2000810003f */
[----:B------:R-:W-:Y:S01]  /*14150*/  BSSY B0, `(.L_x_11506) ;  /* 0x0000003000007945 */ /* 0x000fe20003800000 */
[----:B------:R-:W1:Y:S03]  /*14160*/  SYNCS.PHASECHK.TRANS64.TRYWAIT P0, [R18+URZ+0x13220], R3 ;  /* 0x01322003120075a7 */ /* 0x000e66000800017f */
[----:B01----:R-:W-:Y:S05]  /*14170*/  @!P0 BRA `(.L_x_11507) ;  /* 0x0000002000a48947 */ /* 0x003fea0003800000 */
.L_x_11577:
[----:B------:R-:W-:Y:S05]  /*14180*/  BSYNC B0 ;  /* 0x0000000000007941 */ /* 0x000fea0003800000 */
.L_x_11506:
[----:B------:R-:W-:-:S04]  /*14190*/  UIADD3 UR4, UR41, -0x2, URZ ;  /* 0xfffffffe29047890 */ /* 0x000fc8000fffe03f */
[----:B------:R-:W-:-:S06]  /*141a0*/  UISETP.GE.AND UP0, UPT, UR4, UR40, UPT ;  /* 0x000000280400728c */ /* 0x000fcc000bf06270 */
[----:B------:R-:W-:-:S13]  /*141b0*/  PLOP3.LUT P0, PT, PT, PT, UP0, 0x80, 0x0 ;  /* 0x000000000000781c */ /* 0x000fda0003f0f008 */
[----:B------:R-:W-:Y:S05]  /*141c0*/  @!P0 BRA `(.L_x_11508) ;  /* 0x0000000800e08947 */ /* 0x000fea0003800000 */
[----:B------:R-:W-:Y:S02]  /*141d0*/  IMAD.MOV.U32 R6, RZ, RZ, R19 ;  /* 0x000000ffff067224 */ /* 0x000fe400078e0013 */
[----:B------:R-:W-:Y:S02]  /*141e0*/  IMAD.MOV.U32 R7, RZ, RZ, R22 ;  /* 0x000000ffff077224 */ /* 0x000fe400078e0016 */
[----:B------:R-:W-:-:S07]  /*141f0*/  IMAD.U32 R0, RZ, RZ, UR4 ;  /* 0x00000004ff007e24 */ /* 0x000fce000f8e00ff */
.L_x_11528:
        /* <DEDUP_REMOVED lines=8> */
[----:B0-----:R-:W-:Y:S06]  /*14280*/  @!P1 BRA `(.L_x_11510) ;  /* 0x0000000400809947 */ /* 0x001fec0003800000 */
[----:B------:R-:W-:Y:S01]  /*14290*/  LOP3.LUT P1, RZ, R16, 0x1, RZ, 0xc0, !PT ;  /* 0x0000000110ff7812 */ /* 0x000fe2000782c0ff */
[----:B------:R-:W-:-:S12]  /*142a0*/  IMAD.MOV.U32 R8, RZ, RZ, R0 ;  /* 0x000000ffff087224 */ /* 0x000fd800078e0000 */
[----:B------:R-:W-:Y:S05]  /*142b0*/  @!P1 BRA `(.L_x_11511) ;  /* 0x00000000004c9947 */ /* 0x000fea0003800000 */
[----:B------:R-:W1:Y:S01]  /*142c0*/  LDC R8, c[0x0][0x43c] ;  /* 0x00010f00ff087b82 */ /* 0x000e620000000800 */
[----:B------:R-:W-:Y:S01]  /*142d0*/  IMAD.MOV.U32 R9, RZ, RZ, R0 ;  /* 0x000000ffff097224 */ /* 0x000fe200078e0000 */
[----:B------:R-:W-:Y:S01]  /*142e0*/  ULDC.64 UR4, c[0x0][0x428] ;  /* 0x00010a0000047ab9 */ /* 0x000fe20000000a00 */
[----:B-1----:R-:W-:-:S13]  /*142f0*/  ISETP.NE.AND P0, PT, R8, 0x1, PT ;  /* 0x000000010800780c */ /* 0x002fda0003f05270 */
[----:B0-----:R-:W0:Y:S02]  /*14300*/  @P0 LDC.64 R2, c[0x0][0x440] ;  /* 0x00011000ff020b82 */ /* 0x001e240000000a00 */
[----:B0-----:R-:W-:-:S05]  /*14310*/  @P0 IMAD.HI.U32 R2, R0, R2, RZ ;  /* 0x0000000200020227 */ /* 0x001fca00078e00ff */
[----:B------:R-:W-:Y:S01]  /*14320*/  @P0 SHF.R.U32.HI R9, RZ, R3, R2 ;  /* 0x00000003ff090219 */ /* 0x000fe20000011602 */
[----:B------:R-:W-:-:S03]  /*14330*/  IMAD R2, R24, UR4, RZ ;  /* 0x0000000418027c24 */ /* 0x000fc6000f8e02ff */
[--C-:B------:R-:W-:Y:S01]  /*14340*/  SHF.R.S32.HI R3, RZ, 0x1f, R9.reuse ;  /* 0x0000001fff037819 */ /* 0x100fe20000011409 */
[----:B------:R-:W-:Y:S02]  /*14350*/  IMAD R5, R23, UR5, R2 ;  /* 0x0000000517057c24 */ /* 0x000fe4000f8e0202 */
        /* <DEDUP_REMOVED lines=9> */
.L_x_11511:
        /* <DEDUP_REMOVED lines=8> */
.L_x_11578:
[----:B------:R-:W-:Y:S05]  /*14470*/  BSYNC B1 ;  /* 0x0000000000017941 */ /* 0x000fea0003800000 */
.L_x_11512:
[----:B------:R-:W-:Y:S04]  /*14480*/  BSSY B1, `(.L_x_11514) ;  /* 0x0000009000017945 */ /* 0x000fe80003800000 */
[----:B------:R-:W-:Y:S05]  /*14490*/  @P1 BRA `(.L_x_11515) ;  /* 0x00000000001c1947 */ /* 0x000fea0003800000 */
[----:B------:R-:W1:Y:S01]  /*144a0*/  S2R R2, SR_TID.X ;  /* 0x0000000000027919 */ /* 0x000e620000002100 */
[----:B------:R-:W-:-:S04]  /*144b0*/  IMAD.MOV.U32 R5, RZ, RZ, 0x2800 ;  /* 0x00002800ff057424 */ /* 0x000fc800078e00ff */
[----:B------:R2:W-:Y:S01]  /*144c0*/  SYNCS.ARRIVE.TRANS64 RZ, [R4+URZ+0x13270], R5 ;  /* 0x0132700504ff79a7 */ /* 0x0005e2000800003f */
[----:B-1----:R-:W-:-:S04]  /*144d0*/  LOP3.LUT R2, R2, 0x1f, RZ, 0xc0, !PT ;  /* 0x0000001f02027812 */ /* 0x002fc800078ec0ff */
[----:B------:R-:W-:-:S13]  /*144e0*/  ISETP.NE.AND P0, PT, R2, RZ, PT ;  /* 0x000000ff0200720c */ /* 0x000fda0003f05270 */
[----:B--2---:R-:W-:Y:S05]  /*144f0*/  @!P0 BRA `(.L_x_11515) ;  /* 0x0000000000048947 */ /* 0x004fea0003800000 */
[----:B------:R-:W-:Y:S01]  /*14500*/  BPT.TRAP 0x1 ;  /* 0x000000040000795c */ /* 0x000fe20000300000 */
.L_x_11515:
[----:B------:R-:W-:Y:S05]  /*14510*/  BSYNC B1 ;  /* 0x0000000000017941 */ /* 0x000fea0003800000 */
.L_x_11514:
[----:B------:R-:W-:Y:S01]  /*14520*/  IMAD.MOV.U32 R9, RZ, RZ, RZ ;  /* 0x000000ffff097224 */ /* 0x000fe200078e00ff */
[----:B------:R-:W-:Y:S01]  /*14530*/  UIADD3 UR4, UP0, UR50, 0x470, URZ ;  /* 0x0000047032047890 */ /* 0x000fe2000ff1e03f */
[----:B------:R-:W-:Y:S01]  /*14540*/  IMAD R5, R19, 0x2800, R18 ;  /* 0x0000280013057824 */ /* 0x000fe200078e0212 */
[----:B------:R-:W-:Y:S01]  /*14550*/  PLOP3.LUT P0, PT, PT, PT, PT, 0x80, 0x0 ;  /* 0x000000000000781c */ /* 0x000fe20003f0f070 */
[----:B------:R-:W-:Y:S01]  /*14560*/  IMAD R8, R8, 0xa0, RZ ;  /* 0x000000a008087824 */ /* 0x000fe200078e02ff */
[----:B------:R-:W-:Y:S01]  /*14570*/  R2UR UR10, R9 ;  /* 0x00000000090a72ca */ /* 0x000fe200000e0000 */
[----:B------:R-:W-:Y:S01]  /*14580*/  VIADD R10, R4, 0x13270 ;  /* 0x00013270040a7836 */ /* 0x000fe20000000000 */
[----:B------:R-:W-:Y:S01]  /*14590*/  UIADD3.X UR5, URZ, UR51, URZ, UP0, !UPT ;  /* 0x000000333f057290 */ /* 0x000fe200087fe43f */
[----:B------:R-:W-:Y:S01]  /*145a0*/  VIADD R2, R5, 0x6000 ;  /* 0x0000600005027836 */ /* 0x000fe20000000000 */
[----:B------:R-:W-:Y:S01]  /*145b0*/  UMOV UR6, 0x0 ;  /* 0x0000000000067882 */ /* 0x000fe20000000000 */
[----:B------:R-:W-:-:S10]  /*145c0*/  UMOV UR7, 0x14f00000 ;  /* 0x14f0000000077882 */ /* 0x000fd40000000000 */
.L_x_11516:
        /* <DEDUP_REMOVED lines=13> */
.L_x_11579:
[----:B------:R-:W-:Y:S05]  /*146a0*/  BSYNC B1 ;  /* 0x0000000000017941 */ /* 0x000fea0003800000 */
.L_x_11517:
[----:B------:R-:W-:Y:S01]  /*146b0*/  BSSY B1, `(.L_x_11519) ;  /* 0x000000b000017945 */ /* 0x000fe20003800000 */
[----:B------:R-:W-:Y:S02]  /*146c0*/  IMAD.MOV.U32 R2, RZ, RZ, 0x0 ;  /* 0x00000000ff027424 */ /* 0x000fe400078e00ff */
[----:B01----:R-:W-:Y:S01]  /*146d0*/  IMAD.MOV.U32 R3, RZ, RZ, 0x14f00000 ;  /* 0x14f00000ff037424 */ /* 0x003fe200078e00ff */
[----:B------:R-:W-:Y:S06]  /*146e0*/  @P1 BRA `(.L_x_11520) ;  /* 0x00000000001c1947 */ /* 0x000fec0003800000 */
[----:B------:R-:W0:Y:S01]  /*146f0*/  S2R R10, SR_TID.X ;  /* 0x00000000000a7919 */ /* 0x000e220000002100 */
[----:B------:R-:W-:-:S04]  /*14700*/  IMAD.MOV.U32 R11, RZ, RZ, 0x2800 ;  /* 0x00002800ff0b7424 */ /* 0x000fc800078e00ff */
[----:B------:R1:W-:Y:S01]  /*14710*/  SYNCS.ARRIVE.TRANS64 RZ, [R4+URZ+0x13230], R11 ;  /* 0x0132300b04ff79a7 */ /* 0x0003e2000800003f */
[----:B0-----:R-:W-:-:S04]  /*14720*/  LOP3.LUT R10, R10, 0x1f, RZ, 0xc0, !PT ;  /* 0x0000001f0a0a7812 */ /* 0x001fc800078ec0ff */
[----:B------:R-:W-:-:S13]  /*14730*/  ISETP.NE.AND P0, PT, R10, RZ, PT ;  /* 0x000000ff0a00720c */ /* 0x000fda0003f05270 */
[----:B-1----:R-:W-:Y:S05]  /*14740*/  @!P0 BRA `(.L_x_11520) ;  /* 0x0000000000048947 */ /* 0x002fea0003800000 */
[----:B------:R-:W-:Y:S01]  /*14750*/  BPT.TRAP 0x1 ;  /* 0x000000040000795c */ /* 0x000fe20000300000 */
.L_x_11520:
[----:B------:R-:W-:Y:S05]  /*14760*/  BSYNC B1 ;  /* 0x0000000000017941 */ /* 0x000fea0003800000 */
.L_x_11519:
        /* <DEDUP_REMOVED lines=8> */
.L_x_11521:
        /* <DEDUP_REMOVED lines=10> */
.L_x_11510:
[----:B------:R-:W-:Y:S05]  /*14890*/  BSYNC B0 ;  /* 0x0000000000007941 */ /* 0x000fea0003800000 */
.L_x_11509:
[----:B------:R-:W-:-:S06]  /*148a0*/  UISETP.NE.AND UP0, UPT, UR39, 0x3, UPT ;  /* 0x000000032700788c */ /* 0x000fcc000bf05270 */
[----:B------:R-:W-:-:S13]  /*148b0*/  PLOP3.LUT P0, PT, PT, PT, UP0, 0x80, 0x0 ;  /* 0x000000000000781c */ /* 0x000fda0003f0f008 */
[----:B------:R-:W-:Y:S05]  /*148c0*/  @!P0 BRA `(.L_x_11522) ;  /* 0x0000000000048947 */ /* 0x000fea0003800000 */
[----:B------:R-:W-:Y:S01]  /*148d0*/  BPT.TRAP 0x1 ;  /* 0x000000040000795c */ /* 0x000fe20000300000 */
.L_x_11522:
        /* <DEDUP_REMOVED lines=8> */
.L_x_11580:
[----:B------:R-:W-:Y:S05]  /*14960*/  BSYNC B0 ;  /* 0x0000000000007941 */ /* 0x000fea0003800000 */
.L_x_11523:
[----:B------:R-:W-:Y:S05]  /*14970*/  @!P0 BRA `(.L_x_11525) ;  /* 0x0000000000048947 */ /* 0x000fea0003800000 */
[----:B------:R-:W-:Y:S01]  /*14980*/  BPT.TRAP 0x1 ;  /* 0x000000040000795c */ /* 0x000fe20000300000 */
.L_x_11525:
[----:B0-----:R-:W-:Y:S01]  /*14990*/  SHF.L.U32 R2, R7, 0x1f, RZ ;  /* 0x0000001f07027819 */ /* 0x001fe200000006ff */
[----:B------:R-:W-:-:S03]  /*149a0*/  IMAD R10, R6, 0x2800, RZ ;  /* 0x00002800060a7824 */ /* 0x000fc600078e02ff */
[----:B------:R-:W0:Y:S02]  /*149b0*/  SYNCS.PHASECHK.TRANS64.TRYWAIT P1, [R3+URZ+0x13260], R2 ;  /* 0x01326002030075a7 */ /* 0x000e24000802017f */
[----:B0-----:R-:W-:Y:S05]  /*149c0*/  @!P1 BRA `(.L_x_11526) ;  /* 0x0000001800e09947 */ /* 0x001fea0003800000 */
.L_x_11581:
        /* <DEDUP_REMOVED lines=43> */
.L_x_11527:
[----:B------:R-:W2:Y:S01]  /*14c80*/  S2R R2, SR_TID.X ;  /* 0x0000000000027919 */ /* 0x000ea20000002100 */
[----:B-1----:R1:W-:Y:S01]  /*14c90*/  SYNCS.ARRIVE.TRANS64.A1T0 RZ, [R3+URZ+0x13250], RZ ;  /* 0x013250ff03ff79a7 */ /* 0x0023e2000810003f */
[----:B------:R-:W-:Y:S02]  /*14ca0*/  IMAD.MOV.U32 R6, RZ, RZ, R19 ;  /* 0x000000ffff067224 */ /* 0x000fe400078e0013 */
[----:B------:R-:W-:Y:S01]  /*14cb0*/  IMAD.MOV.U32 R7, RZ, RZ, R22 ;  /* 0x000000ffff077224 */ /* 0x000fe200078e0016 */
[----:B--2---:R-:W-:Y:S01]  /*14cc0*/  LOP3.LUT R2, R2, 0x7f, RZ, 0xc0, !PT ;  /* 0x0000007f02027812 */ /* 0x004fe200078ec0ff */
[----:B------:R-:W-:Y:S03]  /*14cd0*/  BAR.SYNC.DEFER_BLOCKING 0x2, 0x80 ;  /* 0x0082000000007b1d */ /* 0x000fe60000010000 */
[----:B------:R-:W-:-:S13]  /*14ce0*/  ISETP.NE.AND P0, PT, R2, RZ, PT ;  /* 0x000000ff0200720c */ /* 0x000fda0003f05270 */
[----:B------:R-:W-:-:S05]  /*14cf0*/  @!P0 VIADD R2, R3, 0x13280 ;  /* 0x0001328003028836 */ /* 0x000fca0000000000 */
[----:B------:R-:W-:-:S04]  /*14d00*/  @!P0 PRMT R2, RZ, 0x654, R2 ;  /* 0x00000654ff028816 */ /* 0x000fc80000000002 */
[----:B------:R1:W-:Y:S01]  /*14d10*/  @!P0 SYNCS.ARRIVE.TRANS64.RED.A1T0 RZ, [R2+URZ], RZ ;  /* 0x000000ff02ff89a7 */ /* 0x0003e2000810043f */
[C---:B------:R-:W-:Y:S01]  /*14d20*/  ISETP.GT.AND P0, PT, R0.reuse, UR40, PT ;  /* 0x0000002800007c0c */ /* 0x040fe2000bf04270 */
[----:B------:R-:W-:-:S12]  /*14d30*/  VIADD R0, R0, 0xffffffff ;  /* 0xffffffff00007836 */ /* 0x000fd80000000000 */
[----:B-1----:R-:W-:Y:S05]  /*14d40*/  @P0 BRA `(.L_x_11528) ;  /* 0xfffffff4002c0947 */ /* 0x002fea000383ffff */
.L_x_11508:
[----:B------:R-:W1:Y:S01]  /*14d50*/  S2R R2, SR_TID.X ;  /* 0x0000000000027919 */ /* 0x000e620000002100 */
[----:B------:R-:W-:Y:S01]  /*14d60*/  BSSY B0, `(.L_x_11529) ;  /* 0x0000010000007945 */ /* 0x000fe20003800000 */
[----:B-1----:R-:W-:-:S04]  /*14d70*/  LOP3.LUT R2, R2, 0x7f, RZ, 0xc0, !PT ;  /* 0x0000007f02027812 */ /* 0x002fc800078ec0ff */
[----:B------:R-:W-:-:S13]  /*14d80*/  ISETP.NE.AND P0, PT, R2, RZ, PT ;  /* 0x000000ff0200720c */ /* 0x000fda0003f05270 */
[----:B------:R-:W-:Y:S05]  /*14d90*/  @P0 BRA `(.L_x_11530) ;  /* 0x0000000000300947 */ /* 0x000fea0003800000 */
[----:B------:R-:W1:Y:S01]  /*14da0*/  S2R R5, SR_LANEID ;  /* 0x0000000000057919 */ /* 0x000e620000000000 */
[----:B------:R-:W-:Y:S01]  /*14db0*/  VOTEU.ANY UR4, UPT, PT ;  /* 0x0000000000047886 */ /* 0x000fe200038e0100 */
[----:B0-----:R-:W0:Y:S01]  /*14dc0*/  LDC.64 R2, c[0x0][0xc80] ;  /* 0x00032000ff027b82 */ /* 0x001e220000000a00 */
[----:B------:R-:W1:Y:S02]  /*14dd0*/  FLO.U32 R0, UR4 ;  /* 0x0000000400007d00 */ /* 0x000e6400080e0000 */
[----:B-1----:R-:W-:-:S06]  /*14de0*/  ISETP.EQ.U32.AND P1, PT, R0, R5, PT ;  /* 0x000000050000720c */ /* 0x002fcc0003f22070 */
[----:B------:R-:W0:Y:S07]  /*14df0*/  POPC R5, UR4 ;  /* 0x0000000400057d09 */ /* 0x000e2e0008000000 */
[----:B0-----:R-:W2:Y:S01]  /*14e00*/  @P1 ATOMG.E.ADD.STRONG.GPU PT, R3, desc[UR48][R2.64], R5 ;  /* 0x00000005020319a8 */ /* 0x001ea200081ee1f0 */
[----:B------:R-:W0:Y:S02]  /*14e10*/  S2R R4, SR_LTMASK ;  /* 0x0000000000047919 */ /* 0x000e240000003900 */
[----:B0-----:R-:W-:-:S04]  /*14e20*/  LOP3.LUT R4, R4, UR4, RZ, 0xc0, !PT ;  /* 0x0000000404047c12 */ /* 0x001fc8000f8ec0ff */
[----:B------:R-:W0:Y:S01]  /*14e30*/  POPC R27, R4 ;  /* 0x00000004001b7309 */ /* 0x000e220000000000 */
[----:B--2---:R-:W0:Y:S02]  /*14e40*/  SHFL.IDX PT, R0, R3, R0, 0x1f ;  /* 0x00001f0003007589 */ /* 0x004e2400000e0000 */
[----:B0-----:R-:W-:-:S07]  /*14e50*/  IADD3 R27, R0, UR43, R27 ;  /* 0x0000002b001b7c10 */ /* 0x001fce000fffe01b */
.L_x_11530:
[----:B------:R-:W-:Y:S05]  /*14e60*/  BSYNC B0 ;  /* 0x0000000000007941 */ /* 0x000fea0003800000 */
.L_x_11529:
[----:B------:R-:W-:-:S06]  /*14e70*/  UISETP.NE.AND UP0, UPT, UR39, 0x3, UPT ;  /* 0x000000032700788c */ /* 0x000fcc000bf05270 */
[----:B------:R-:W-:-:S13]  /*14e80*/  PLOP3.LUT P1, PT, PT, PT, UP0, 0x80, 0x0 ;  /* 0x000000000000781c */ /* 0x000fda0003f2f008 */
[----:B------:R-:W-:Y:S05]  /*14e90*/  @!P1 BRA `(.L_x_11531) ;  /* 0x0000000000049947 */ /* 0x000fea0003800000 */
[----:B------:R-:W-:Y:S01]  /*14ea0*/  BPT.TRAP 0x1 ;  /* 0x000000040000795c */ /* 0x000fe20000300000 */
.L_x_11531:
        /* <DEDUP_REMOVED lines=8> */
.L_x_11582:
[----:B------:R-:W-:Y:S05]  /*14f30*/  BSYNC B0 ;  /* 0x0000000000007941 */ /* 0x000fea0003800000 */
.L_x_11532:
[----:B------:R-:W-:Y:S05]  /*14f40*/  @!P2 BRA `(.L_x_11534) ;  /* 0x000000000004a947 */ /* 0x000fea0003800000 */
[----:B------:R-:W-:Y:S01]  /*14f50*/  BPT.TRAP 0x1 ;  /* 0x000000040000795c */ /* 0x000fe20000300000 */
.L_x_11534:
[----:B------:R-:W-:Y:S01]  /*14f60*/  SHF.L.U32 R5, R22, 0x1f, RZ ;  /* 0x0000001f16057819 */ /* 0x000fe200000006ff */
[----:B0-----:R-:W-:-:S03]  /*14f70*/  IMAD R3, R19, 0x2800, RZ ;  /* 0x0000280013037824 */ /* 0x001fc600078e02ff */
[----:B------:R-:W0:Y:S02]  /*14f80*/  SYNCS.PHASECHK.TRANS64.TRYWAIT P1, [R2+URZ+0x13260], R5 ;  /* 0x01326005020075a7 */ /* 0x000e24000802017f */
[----:B0-----:R-:W-:Y:S05]  /*14f90*/  @!P1 BRA `(.L_x_11535) ;  /* 0x0000001400949947 */ /* 0x001fea0003800000 */
.L_x_11583:
        /* <DEDUP_REMOVED lines=43> */
.L_x_11536:
[----:B-1----:R1:W-:Y:S01]  /*15250*/  SYNCS.ARRIVE.TRANS64.A1T0 RZ, [R2+URZ+0x13250], RZ ;  /* 0x013250ff02ff79a7 */ /* 0x0023e2000810003f */
[----:B------:R-:W-:Y:S02]  /*15260*/  @!P0 VIADD R0, R2, 0x13280 ;  /* 0x0001328002008836 */ /* 0x000fe40000000000 */
[----:B------:R-:W-:-:S03]  /*15270*/  VIADD R19, R19, 0x1 ;  /* 0x0000000113137836 */ /* 0x000fc60000000000 */
[----:B------:R-:W-:Y:S01]  /*15280*/  @!P0 PRMT R0, RZ, 0x654, R0 ;  /* 0x00000654ff008816 */ /* 0x000fe20000000000 */
[----:B------:R-:W-:Y:S01]  /*15290*/  BAR.SYNC.DEFER_BLOCKING 0x2, 0x80 ;  /* 0x0082000000007b1d */ /* 0x000fe20000010000 */
[----:B------:R-:W-:-:S04]  /*152a0*/  ISETP.NE.AND P1, PT, R19, 0x2, PT ;  /* 0x000000021300780c */ /* 0x000fc80003f25270 */
[----:B0-----:R-:W-:Y:S02]  /*152b0*/  SEL R3, RZ, 0x1, P1 ;  /* 0x00000001ff037807 */ /* 0x001fe40000800000 */
[----:B------:R-:W-:Y:S02]  /*152c0*/  SEL R19, R19, RZ, P1 ;  /* 0x000000ff13137207 */ /* 0x000fe40000800000 */
[----:B------:R-:W-:Y:S01]  /*152d0*/  LOP3.LUT R22, R22, R3, RZ, 0x3c, !PT ;  /* 0x0000000316167212 */ /* 0x000fe200078e3cff */
[----:B------:R1:W-:Y:S06]  /*152e0*/  @!P0 SYNCS.ARRIVE.TRANS64.RED.A1T0 RZ, [R0+URZ], RZ ;  /* 0x000000ff00ff89a7 */ /* 0x0003ec000810043f */
.L_x_11485:
[----:B------:R-:W-:Y:S05]  /*152f0*/  BSYNC B7 ;  /* 0x0000000000077941 */ /* 0x000fea0003800000 */
.L_x_11483:
[----:B------:R-:W-:-:S13]  /*15300*/  LOP3.LUT P1, RZ, R16, 0x4, RZ, 0xc0, !PT ;  /* 0x0000000410ff7812 */ /* 0x000fda000782c0ff */
[----:B------:R-:W-:Y:S05]  /*15310*/  @!P1 BRA `(.L_x_11537) ;  /* 0x0000000000209947 */ /* 0x000fea0003800000 */
[----:B------:R-:W0:Y:S08]  /*15320*/  S2UR UR5, SR_CgaCtaId ;  /* 0x00000000000579c3 */ /* 0x000e300000008800 */
[----:B------:R-:W-:Y:S06]  /*15330*/  BAR.SYNC.DEFER_BLOCKING 0x5, 0x200 ;  /* 0x0148000000007b1d */ /* 0x000fec0000010000 */
[----:B------:R-:W-:-:S02]  /*15340*/  UMOV UR4, 0x400 ;  /* 0x0000040000047882 */ /* 0x000fc40000000000 */
[----:B0-----:R-:W-:-:S06]  /*15350*/  ULEA UR4, UR5, UR4, 0x18 ;  /* 0x0000000405047291 */ /* 0x001fcc000f8ec03f */
[----:B------:R-:W-:-:S05]  /*15360*/  IMAD.U32 R18, RZ, RZ, UR4 ;  /* 0x00000004ff127e24 */ /* 0x000fca000f8e00ff */
[----:B------:R0:W2:Y:S01]  /*15370*/  LDS R27, [R18+0x132d0] ;  /* 0x0132d000121b7984 */ /* 0x0000a20000000800 */
[----:B------:R-:W-:Y:S06]  /*15380*/  BAR.ARV 0x4, 0x200 ;  /* 0x0108000000007b1d */ /* 0x000fec0000002000 */
[----:B------:R-:W-:Y:S05]  /*15390*/  BRA `(.L_x_11538) ;  /* 0x0000000000207947 */ /* 0x000fea0003800000 */
.L_x_11537:
[----:B------:R-:W0:Y:S01]  /*153a0*/  @!P0 S2R R3, SR_CgaCtaId ;  /* 0x0000000000038919 */ /* 0x000e220000008800 */
[----:B-1----:R-:W-:Y:S01]  /*153b0*/  @!P0 MOV R0, 0x400 ;  /* 0x0000040000008802 */ /* 0x002fe20000000f00 */
[----:B------:R-:W-:Y:S03]  /*153c0*/  BAR.SYNC.DEFER_BLOCKING 0x4, 0x200 ;  /* 0x0108000000007b1d */ /* 0x000fe60000010000 */
[----:B0-----:R-:W-:-:S03]  /*153d0*/  @!P0 LEA R18, R3, R0, 0x18 ;  /* 0x0000000003128211 */ /* 0x001fc600078ec0ff */
[----:B------:R-:W0:Y:S04]  /*153e0*/  SHFL.IDX PT, R0, R27, RZ, 0x1f ;  /* 0x00001fff1b007589 */ /* 0x000e2800000e0000 */
[----:B------:R0:W-:Y:S02]  /*153f0*/  @!P0 STS [R18+0x132d0], R27 ;  /* 0x0132d01b12008388 */ /* 0x0001e40000000800 */
[----:B0-----:R-:W-:Y:S01]  /*15400*/  IMAD.MOV.U32 R27, RZ, RZ, R0 ;  /* 0x000000ffff1b7224 */ /* 0x001fe200078e0000 */
[----:B------:R-:W-:Y:S06]  /*15410*/  BAR.ARV 0x5, 0x200 ;  /* 0x0148000000007b1d */ /* 0x000fec0000002000 */
.L_x_11538:
[----:B------:R-:W-:Y:S02]  /*15420*/  ULDC UR4, c[0x0][0xc38] ;  /* 0x00030e0000047ab9 */ /* 0x000fe40000000800 */
[----:B--2---:R-:W-:-:S13]  /*15430*/  ISETP.GE.AND P0, PT, R27, UR4, PT ;  /* 0x000000041b007c0c */ /* 0x004fda000bf06270 */
[----:B------:R-:W-:Y:S05]  /*15440*/  @!P0 BRA `(.L_x_11539) ;  /* 0xffffffcc00548947 */ /* 0x000fea000383ffff */
.L_x_11474:
[----:B------:R-:W2:Y:S01]  /*15450*/  S2R R3, SR_CgaCtaId ;  /* 0x0000000000037919 */ /* 0x000ea20000008800 */
[----:B------:R-:W-:Y:S01]  /*15460*/  VIADD R29, R29, 0x1 ;  /* 0x000000011d1d7836 */ /* 0x000fe20000000000 */
[----:B-1----:R-:W-:Y:S01]  /*15470*/  MOV R2, 0x400 ;  /* 0x0000040000027802 */ /* 0x002fe20000000f00 */
[----:B------:R-:W-:Y:S03]  /*15480*/  BSSY B0, `(.L_x_11540) ;  /* 0x0000008000007945 */ /* 0x000fe60003800000 */
[----:B------:R-:W-:-:S04]  /*15490*/  LEA.HI R0, R29, R29, RZ, 0x1 ;  /* 0x0000001d1d007211 */ /* 0x000fc800078f08ff */
[----:B------:R-:W-:-:S05]  /*154a0*/  LOP3.LUT R0, R0, 0xfffffffe, RZ, 0xc0, !PT ;  /* 0xfffffffe00007812 */ /* 0x000fca00078ec0ff */
[----:B------:R-:W-:-:S05]  /*154b0*/  IMAD.IADD R0, R29, 0x1, -R0 ;  /* 0x000000011d007824 */ /* 0x000fca00078e0a00 */
[----:B------:R-:W-:Y:S02]  /*154c0*/  SHF.L.U32 R0, R0, 0x1f, RZ ;  /* 0x0000001f00007819 */ /* 0x000fe400000006ff */
[----:B--2---:R-:W-:-:S04]  /*154d0*/  LEA R6, R3, R2, 0x18 ;  /* 0x0000000203067211 */ /* 0x004fc800078ec0ff */
[----:B------:R-:W1:Y:S02]  /*154e0*/  SYNCS.PHASECHK.TRANS64.TRYWAIT P0, [R6+URZ+0x13220], R0 ;  /* 0x01322000060075a7 */ /* 0x000e64000800017f */
[----:B-1----:R-:W-:Y:S05]  /*154f0*/  @!P0 BRA `(.L_x_11541) ;  /* 0x0000001000508947 */ /* 0x002fea0003800000 */
.L_x_11584:
[----:B------:R-:W-:Y:S05]  /*15500*/  BSYNC B0 ;  /* 0x0000000000007941 */ /* 0x000fea0003800000 */
.L_x_11540:
[----:B------:R-:W-:-:S03]  /*15510*/  UMOV UR4, 0xffffffff ;  /* 0xffffffff00047882 */ /* 0x000fc60000000000 */
[----:B------:R-:W-:Y:S05]  /*15520*/  BRA.DIV UR4, `(.L_x_11542) ;  /* 0x0000001204587947 */ /* 0x000fea000b800000 */
[----:B-1----:R-:W1:Y:S02]  /*15530*/  S2R R0, SR_TID.X ;  /* 0x0000000000007919 */ /* 0x002e640000002100 */
[----:B-1----:R-:W-:-:S04]  /*15540*/  SHF.R.U32.HI R0, RZ, 0x5, R0 ;  /* 0x00000005ff007819 */ /* 0x002fc80000011600 */
[----:B------:R-:W-:-:S05]  /*15550*/  LOP3.LUT R0, R0, 0x3, RZ, 0xc0, !PT ;  /* 0x0000000300007812 */ /* 0x000fca00078ec0ff */
[----:B------:R1:W2:Y:S02]  /*15560*/  SHFL.IDX PT, R14, R0, RZ, 0x1f ;  /* 0x00001fff000e7589 */ /* 0x0002a400000e0000 */
.L_x_11587:
[----:B--2---:R-:W-:Y:S01]  /*15570*/  ISETP.NE.AND P0, PT, R14, RZ, PT ;  /* 0x000000ff0e00720c */ /* 0x004fe20003f05270 */
[----:B------:R-:W-:-:S12]  /*15580*/  BSSY B0, `(.L_x_11543) ;  /* 0x000002b000007945 */ /* 0x000fd80003800000 */
[----:B------:R-:W-:Y:S05]  /*15590*/  @P0 BRA `(.L_x_11544) ;  /* 0x0000000000a40947 */ /* 0x000fea0003800000 */
[----:B------:R-:W-:-:S03]  /*155a0*/  UMOV UR4, 0xffffffff ;  /* 0xffffffff00047882 */ /* 0x000fc60000000000 */
[----:B------:R-:W-:Y:S05]  /*155b0*/  BRA.DIV UR4, `(.L_x_11545) ;  /* 0x0000001204687947 */ /* 0x000fea000b800000 */
[----:B------:R-:W-:-:S13]  /*155c0*/  ELECT P6, URZ, PT ;  /* 0x00000000003f782f */ /* 0x000fda00038c0000 */
.L_x_11590:
[----:B------:R-:W-:Y:S05]  /*155d0*/  @!P6 BRA `(.L_x_11544) ;  /* 0x000000000094e947 */ /* 0x000fea0003800000 */
[----:B------:R-:W-:-:S06]  /*155e0*/  ULOP3.LUT UR4, UR38, 0x2, URZ, 0xfc, !UPT ;  /* 0x0000000226047892 */ /* 0x000fcc000f8efc3f */
[----:B-1----:R-:W-:-:S05]  /*155f0*/  IMAD.U32 R0, RZ, RZ, UR4 ;  /* 0x00000004ff007e24 */ /* 0x002fca000f8e00ff */
[----:B------:R-:W-:-:S13]  /*15600*/  ISETP.NE.AND P0, PT, R0, 0x3, PT ;  /* 0x000000030000780c */ /* 0x000fda0003f05270 */
[----:B------:R-:W-:Y:S05]  /*15610*/  @!P0 BRA `(.L_x_11546) ;  /* 0x0000000000048947 */ /* 0x000fea0003800000 */
[----:B------:R-:W-:Y:S01]  /*15620*/  BPT.TRAP 0x1 ;  /* 0x000000040000795c */ /* 0x000fe20000300000 */
.L_x_11546:
        /* <DEDUP_REMOVED lines=12> */
.L_x_11591:
[----:B------:R-:W2:Y:S02]  /*156f0*/  SYNCS.PHASECHK.TRANS64.TRYWAIT P1, [R9+URZ], R0 ;  /* 0x00000000090075a7 */ /* 0x000ea4000802017f */
[----:B--2---:R-:W-:Y:S05]  /*15700*/  @!P1 BRA `(.L_x_11548) ;  /* 0x0000001000489947 */ /* 0x004fea0003800000 */
.L_x_11592:
[----:B------:R-:W-:Y:S05]  /*15710*/  @!P0 BRA `(.L_x_11549) ;  /* 0x0000000000048947 */ /* 0x000fea0003800000 */
[----:B------:R-:W-:Y:S01]  /*15720*/  BPT.TRAP 0x1 ;  /* 0x000000040000795c */ /* 0x000fe20000300000 */
.L_x_11549:
[----:B------:R-:W-:-:S04]  /*15730*/  IMAD R19, R19, 0x8, R6 ;  /* 0x0000000813137824 */ /* 0x000fc800078e0206 */
[----:B------:R-:W3:Y:S02]  /*15740*/  SYNCS.PHASECHK.TRANS64.TRYWAIT P1, [R19+URZ+0x13260], R4 ;  /* 0x01326004130075a7 */ /* 0x000ee4000802017f */
[----:B---3--:R-:W-:Y:S05]  /*15750*/  @!P1 BRA `(.L_x_11550) ;  /* 0x0000001000489947 */ /* 0x008fea0003800000 */
.L_x_11593:
[----:B------:R-:W-:Y:S05]  /*15760*/  @!P0 BRA `(.L_x_11551) ;  /* 0x0000000000048947 */ /* 0x000fea0003800000 */
[----:B------:R-:W-:Y:S01]  /*15770*/  BPT.TRAP 0x1 ;  /* 0x000000040000795c */ /* 0x000fe20000300000 */
.L_x_11551:
[----:B------:R-:W-:-:S04]  /*15780*/  IMAD R7, R7, 0x8, R6 ;  /* 0x0000000807077824 */ /* 0x000fc800078e0206 */
[----:B------:R-:W4:Y:S02]  /*15790*/  SYNCS.PHASECHK.TRANS64.TRYWAIT P1, [R7+URZ+0x13260], R0 ;  /* 0x01326000070075a7 */ /* 0x000f24000802017f */
[----:B----4-:R-:W-:Y:S05]  /*157a0*/  @!P1 BRA `(.L_x_11552) ;  /* 0x0000001000489947 */ /* 0x010fea0003800000 */
.L_x_11594:
[----:B------:R-:W-:Y:S05]  /*157b0*/  @!P0 BRA `(.L_x_11553) ;  /* 0x0000000000048947 */ /* 0x000fea0003800000 */
[----:B------:R-:W-:Y:S01]  /*157c0*/  BPT.TRAP 0x1 ;  /* 0x000000040000795c */ /* 0x000fe20000300000 */
.L_x_11553:
[----:B------:R-:W5:Y:S02]  /*157d0*/  SYNCS.PHASECHK.TRANS64.TRYWAIT P0, [R19+URZ+0x13280], R4 ;  /* 0x01328004130075a7 */ /* 0x000f64000800017f */
[----:B-----5:R-:W-:Y:S05]  /*157e0*/  @!P0 BRA `(.L_x_11554) ;  /* 0x00000010004c8947 */ /* 0x020fea0003800000 */
.L_x_11555:
[----:B------:R0:W0:Y:S02]  /*157f0*/  SYNCS.PHASECHK.TRANS64.TRYWAIT P0, [R7+URZ+0x13280], R0 ;  /* 0x01328000070075a7 */ /* 0x000024000800017f */
[----:B0-----:R-:W-:Y:S05]  /*15800*/  @!P0 NANOSLEEP.SYNCS 0x989680 ;  /* 0x009896800000895d */ /* 0x001fea0003900000 */
[----:B------:R-:W0:Y:S02]  /*15810*/  @!P0 SYNCS.PHASECHK.TRANS64 P0, [R7+URZ+0x13280], R0 ;  /* 0x01328000070085a7 */ /* 0x000e24000800007f */
[----:B0-----:R-:W-:Y:S05]  /*15820*/  @!P0 BRA `(.L_x_11555) ;  /* 0xfffffffc00f08947 */ /* 0x001fea000383ffff */
.L_x_11544:
[----:B------:R-:W-:Y:S05]  /*15830*/  BSYNC B0 ;  /* 0x0000000000007941 */ /* 0x000fea0003800000 */
.L_x_11543:
[----:B------:R-:W-:Y:S05]  /*15840*/  EXIT ;  /* 0x000000000000794d */ /* 0x000fea0003800000 */
.L_x_11395:
[----:B0-----:R-:W-:-:S04]  /*15850*/  IMAD.U32 R3, RZ, RZ, UR45 ;  /* 0x0000002dff037e24 */ /* 0x001fc8000f8e00ff */
[----:B------:R0:W1:Y:S03]  /*15860*/  SYNCS.PHASECHK.TRANS64.TRYWAIT P1, [R3+URZ+0x13200], R0 ;  /* 0x01320000030075a7 */ /* 0x000066000802017f */
[----:B-1----:R-:W-:Y:S05]  /*15870*/  @!P1 NANOSLEEP.SYNCS 0x989680 ;  /* 0x009896800000995d */ /* 0x002fea0003900000 */
[----:B------:R-:W1:Y:S02]  /*15880*/  @!P1 SYNCS.PHASECHK.TRANS64 P1, [R3+URZ+0x13200], R0 ;  /* 0x01320000030095a7 */ /* 0x000e64000802007f */
[----:B-1----:R-:W-:Y:S05]  /*15890*/  @!P1 BRA `(.L_x_11395) ;  /* 0xfffffffc00ec9947 */ /* 0x002fea000383ffff */
[----:B------:R-:W-:Y:S05]  /*158a0*/  BRA `(.L_x_11556) ;  /* 0xfffffec000c47947 */ /* 0x000fea000383ffff */
.L_x_11399:
[----:B-1----:R1:W2:Y:S02]  /*158b0*/  SYNCS.PHASECHK.TRANS64.TRYWAIT P1, [R3+URZ+0x13230], R0 ;  /* 0x01323000030075a7 */ /* 0x0022a4000802017f */
[----:B--2---:R-:W-:Y:S05]  /*158c0*/  @!P1 NANOSLEEP.SYNCS 0x989680 ;  /* 0x009896800000995d */ /* 0x004fea0003900000 */
[----:B------:R-:W2:Y:S02]  /*158d0*/  @!P1 SYNCS.PHASECHK.TRANS64 P1, [R3+URZ+0x13230], R0 ;  /* 0x01323000030095a7 */ /* 0x000ea4000802007f */
[----:B--2---:R-:W-:Y:S05]  /*158e0*/  @!P1 BRA `(.L_x_11399) ;  /* 0xfffffffc00f09947 */ /* 0x004fea000383ffff */
[----:B------:R-:W-:Y:S05]  /*158f0*/  BRA `(.L_x_11398) ;  /* 0xfffffec000e07947 */ /* 0x000fea000383ffff */
.L_x_11415:
[----:B-1----:R-:W-:-:S04]  /*15900*/  IMAD.U32 R9, RZ, RZ, UR6 ;  /* 0x00000006ff097e24 */ /* 0x002fc8000f8e00ff */
[----:B------:R1:W2:Y:S03]  /*15910*/  SYNCS.PHASECHK.TRANS64.TRYWAIT P1, [R9+URZ+0x13230], R8 ;  /* 0x01323008090075a7 */ /* 0x0002a6000802017f */
[----:B--2---:R-:W-:Y:S05]  /*15920*/  @!P1 NANOSLEEP.SYNCS 0x989680 ;  /* 0x009896800000995d */ /* 0x004fea0003900000 */
[----:B------:R-:W2:Y:S02]  /*15930*/  @!P1 SYNCS.PHASECHK.TRANS64 P1, [R9+URZ+0x13230], R8 ;  /* 0x01323008090095a7 */ /* 0x000ea4000802007f */
[----:B--2---:R-:W-:Y:S05]  /*15940*/  @!P1 BRA `(.L_x_11415) ;  /* 0xfffffffc00ec9947 */ /* 0x004fea000383ffff */
[----:B------:R-:W-:Y:S05]  /*15950*/  BRA `(.L_x_11414) ;  /* 0xffffff00002c7947 */ /* 0x000fea000383ffff */
.L_x_11419:
[----:B-1----:R-:W-:-:S04]  /*15960*/  IMAD.U32 R9, RZ, RZ, UR11 ;  /* 0x0000000bff097e24 */ /* 0x002fc8000f8e00ff */
[----:B------:R1:W2:Y:S03]  /*15970*/  SYNCS.PHASECHK.TRANS64.TRYWAIT P1, [R9+URZ+0x13250], R8 ;  /* 0x01325008090075a7 */ /* 0x0002a6000802017f */
[----:B--2---:R-:W-:Y:S05]  /*15980*/  @!P1 NANOSLEEP.SYNCS 0x989680 ;  /* 0x009896800000995d */ /* 0x004fea0003900000 */
[----:B------:R-:W2:Y:S02]  /*15990*/  @!P1 SYNCS.PHASECHK.TRANS64 P1, [R9+URZ+0x13250], R8 ;  /* 0x01325008090095a7 */ /* 0x000ea4000802007f */
[----:B--2---:R-:W-:Y:S05]  /*159a0*/  @!P1 BRA `(.L_x_11419) ;  /* 0xfffffffc00ec9947 */ /* 0x004fea000383ffff */
[----:B------:R-:W-:Y:S05]  /*159b0*/  BRA `(.L_x_11418) ;  /* 0xffffff0400387947 */ /* 0x000fea000383ffff */
.L_x_11437:
[----:B-1----:R-:W-:-:S04]  /*159c0*/  IMAD.U32 R3, RZ, RZ, UR20 ;  /* 0x00000014ff037e24 */ /* 0x002fc8000f8e00ff */
[----:B------:R1:W2:Y:S03]  /*159d0*/  SYNCS.PHASECHK.TRANS64.TRYWAIT P1, [R3+URZ+0x13230], R0 ;  /* 0x01323000030075a7 */ /* 0x0002a6000802017f */
[----:B--2---:R-:W-:Y:S05]  /*159e0*/  @!P1 NANOSLEEP.SYNCS 0x989680 ;  /* 0x009896800000995d */ /* 0x004fea0003900000 */
[----:B------:R-:W2:Y:S02]  /*159f0*/  @!P1 SYNCS.PHASECHK.TRANS64 P1, [R3+URZ+0x13230], R0 ;  /* 0x01323000030095a7 */ /* 0x000ea4000802007f */
[----:B--2---:R-:W-:Y:S05]  /*15a00*/  @!P1 BRA `(.L_x_11437) ;  /* 0xfffffffc00ec9947 */ /* 0x004fea000383ffff */
[----:B------:R-:W-:Y:S05]  /*15a10*/  BRA `(.L_x_11436) ;  /* 0xffffff4000787947 */ /* 0x000fea000383ffff */
.L_x_11441:
[----:B-1----:R-:W-:-:S04]  /*15a20*/  IMAD.U32 R3, RZ, RZ, UR11 ;  /* 0x0000000bff037e24 */ /* 0x002fc8000f8e00ff */
[----:B------:R1:W2:Y:S03]  /*15a30*/  SYNCS.PHASECHK.TRANS64.TRYWAIT P1, [R3+URZ+0x13250], R0 ;  /* 0x01325000030075a7 */ /* 0x0002a6000802017f */
[----:B--2---:R-:W-:Y:S05]  /*15a40*/  @!P1 NANOSLEEP.SYNCS 0x989680 ;  /* 0x009896800000995d */ /* 0x004fea0003900000 */
[----:B------:R-:W2:Y:S02]  /*15a50*/  @!P1 SYNCS.PHASECHK.TRANS64 P1, [R3+URZ+0x13250], R0 ;  /* 0x01325000030095a7 */ /* 0x000ea4000802007f */
[----:B--2---:R-:W-:Y:S05]  /*15a60*/  @!P1 BRA `(.L_x_11441) ;  /* 0xfffffffc00ec9947 */ /* 0x004fea000383ffff */
[----:B------:R-:W-:Y:S05]  /*15a70*/  BRA `(.L_x_11440) ;  /* 0xffffff4400847947 */ /* 0x000fea000383ffff */
.L_x_11448:
[----:B-1----:R-:W-:-:S04]  /*15a80*/  IMAD.U32 R3, RZ, RZ, UR6 ;  /* 0x00000006ff037e24 */ /* 0x002fc8000f8e00ff */
[----:B------:R1:W2:Y:S03]  /*15a90*/  SYNCS.PHASECHK.TRANS64.TRYWAIT P1, [R3+URZ+0x13230], R0 ;  /* 0x01323000030075a7 */ /* 0x0002a6000802017f */
[----:B--2---:R-:W-:Y:S05]  /*15aa0*/  @!P1 NANOSLEEP.SYNCS 0x989680 ;  /* 0x009896800000995d */ /* 0x004fea0003900000 */
[----:B------:R-:W2:Y:S02]  /*15ab0*/  @!P1 SYNCS.PHASECHK.TRANS64 P1, [R3+URZ+0x13230], R0 ;  /* 0x01323000030095a7 */ /* 0x000ea4000802007f */
[----:B--2---:R-:W-:Y:S05]  /*15ac0*/  @!P1 BRA `(.L_x_11448) ;  /* 0xfffffffc00ec9947 */ /* 0x004fea000383ffff */
[----:B------:R-:W-:Y:S05]  /*15ad0*/  BRA `(.L_x_11447) ;  /* 0xffffff6000f87947 */ /* 0x000fea000383ffff */
.L_x_11452:
[----:B-1----:R-:W-:-:S04]  /*15ae0*/  IMAD.U32 R3, RZ, RZ, UR11 ;  /* 0x0000000bff037e24 */ /* 0x002fc8000f8e00ff */
[----:B------:R1:W2:Y:S03]  /*15af0*/  SYNCS.PHASECHK.TRANS64.TRYWAIT P1, [R3+URZ+0x13250], R0 ;  /* 0x01325000030075a7 */ /* 0x0002a6000802017f */
[----:B--2---:R-:W-:Y:S05]  /*15b00*/  @!P1 NANOSLEEP.SYNCS 0x989680 ;  /* 0x009896800000995d */ /* 0x004fea0003900000 */
[----:B------:R-:W2:Y:S02]  /*15b10*/  @!P1 SYNCS.PHASECHK.TRANS64 P1, [R3+URZ+0x13250], R0 ;  /* 0x01325000030095a7 */ /* 0x000ea4000802007f */
[----:B--2---:R-:W-:Y:S05]  /*15b20*/  @!P1 BRA `(.L_x_11452) ;  /* 0xfffffffc00ec9947 */ /* 0x004fea000383ffff */
[----:B------:R-:W-:Y:S05]  /*15b30*/  BRA `(.L_x_11451) ;  /* 0xffffff6800047947 */ /* 0x000fea000383ffff */
.L_x_11466:
[----:B-1----:R-:W-:-:S04]  /*15b40*/  IMAD.U32 R7, RZ, RZ, UR14 ;  /* 0x0000000eff077e24 */ /* 0x002fc8000f8e00ff */
[----:B------:R1:W2:Y:S03]  /*15b50*/  SYNCS.PHASECHK.TRANS64.TRYWAIT P1, [R7+URZ+0x13250], R4 ;  /* 0x01325004070075a7 */ /* 0x0002a6000802017f */
[----:B--2---:R-:W-:Y:S05]  /*15b60*/  @!P1 NANOSLEEP.SYNCS 0x989680 ;  /* 0x009896800000995d */ /* 0x004fea0003900000 */
[----:B------:R-:W2:Y:S02]  /*15b70*/  @!P1 SYNCS.PHASECHK.TRANS64 P1, [R7+URZ+0x13250], R4 ;  /* 0x01325004070095a7 */ /* 0x000ea4000802007f */
[----:B--2---:R-:W-:Y:S05]  /*15b80*/  @!P1 BRA `(.L_x_11466) ;  /* 0xfffffffc00ec9947 */ /* 0x004fea000383ffff */
[----:B------:R-:W-:Y:S05]  /*15b90*/  BRA `(.L_x_11465) ;  /* 0xffffffa0006c7947 */ /* 0x000fea000383ffff */
.L_x_11494:
[----:B------:R-:W-:Y:S02]  /*15ba0*/  IMAD.MOV.U32 R13, RZ, RZ, R20 ;  /* 0x000000ffff0d7224 */ /* 0x000fe400078e0014 */
[----:B------:R-:W-:Y:S02]  /*15bb0*/  IMAD.MOV.U32 R12, RZ, RZ, RZ ;  /* 0x000000ffff0c7224 */ /* 0x000fe400078e00ff */
[----:B------:R-:W-:Y:S02]  /*15bc0*/  IMAD.MOV.U32 R11, RZ, RZ, 0x1f ;  /* 0x0000001fff0b7424 */ /* 0x000fe400078e00ff */
[----:B------:R-:W-:-:S07]  /*15bd0*/  IMAD.MOV.U32 R15, RZ, RZ, -0x1 ;  /* 0xffffffffff0f7424 */ /* 0x000fce00078e00ff */
[----:B------:R-:W-:Y:S05]  /*15be0*/  WARPSYNC.COLLECTIVE R15, `(.L_x_11557) ;  /* 0x000000000f087348 */ /* 0x000fea0003c00000 */
[----:B------:R0:W1:Y:S02]  /*15bf0*/  SHFL.IDX P6, R14, R13, R12, R11 ;  /* 0x0000000c0d0e7389 */ /* 0x00006400000c000b */
[----:B01----:R-:W-:Y:S01]  /*15c00*/  ENDCOLLECTIVE ;  /* 0x000000000000791b */ /* 0x003fe20003800000 */
.L_x_11557:
[----:B------:R-:W-:Y:S05]  /*15c10*/  BRA `(.L_x_11558) ;  /* 0xffffffd400607947 */ /* 0x000fea000383ffff */
.L_x_11496:
[----:B------:R-:W-:Y:S01]  /*15c20*/  BSSY B0, `(.L_x_11559) ;  /* 0x0000006000007945 */ /* 0x000fe20003800000 */
[----:B------:R-:W-:-:S07]  /*15c30*/  IMAD.MOV.U32 R15, RZ, RZ, -0x1 ;  /* 0xffffffffff0f7424 */ /* 0x000fce00078e00ff */
[----:B0-----:R-:W-:Y:S05]  /*15c40*/  WARPSYNC.COLLECTIVE R15, `(.L_x_11560) ;  /* 0x000000000f0c7348 */ /* 0x001fea0003c00000 */
[----:B------:R-:W-:Y:S02]  /*15c50*/  ELECT P6, UR62, PT ;  /* 0x00000000003e782f */ /* 0x000fe400038c0000 */
[----:B------:R-:W-:Y:S01]  /*15c60*/  MOV R14, UR62 ;  /* 0x0000003e000e7c02 */ /* 0x000fe20008000f00 */
[----:B0-----:R-:W-:Y:S10]  /*15c70*/  ENDCOLLECTIVE ;  /* 0x000000000000791b */ /* 0x001ff40003800000 */
.L_x_11560:
[----:B------:R-:W-:Y:S05]  /*15c80*/  BSYNC B0 ;  /* 0x0000000000007941 */ /* 0x000fea0003800000 */
.L_x_11559:
[----:B------:R-:W-:Y:S05]  /*15c90*/  BRA `(.L_x_11561) ;  /* 0xffffffd400687947 */ /* 0x000fea000383ffff */
.L_x_11498:
[----:B-1----:R1:W2:Y:S02]  /*15ca0*/  SYNCS.PHASECHK.TRANS64.TRYWAIT P1, [R5+URZ+0x13280], R2 ;  /* 0x01328002050075a7 */ /* 0x0022a4000802017f */
[----:B--2---:R-:W-:Y:S05]  /*15cb0*/  @!P1 NANOSLEEP.SYNCS 0x989680 ;  /* 0x009896800000995d */ /* 0x004fea0003900000 */
[----:B------:R-:W2:Y:S02]  /*15cc0*/  @!P1 SYNCS.PHASECHK.TRANS64 P1, [R5+URZ+0x13280], R2 ;  /* 0x01328002050095a7 */ /* 0x000ea4000802007f */
[----:B--2---:R-:W-:Y:S05]  /*15cd0*/  @!P1 BRA `(.L_x_11498) ;  /* 0xfffffffc00f09947 */ /* 0x004fea000383ffff */
[----:B------:R-:W-:Y:S05]  /*15ce0*/  BRA `(.L_x_11562) ;  /* 0xffffffd400c47947 */ /* 0x000fea000383ffff */
.L_x_11500:
[----:B--2---:R2:W3:Y:S02]  /*15cf0*/  SYNCS.PHASECHK.TRANS64.TRYWAIT P1, [R5+URZ+0x13240], R2 ;  /* 0x01324002050075a7 */ /* 0x0044e4000802017f */
[----:B---3--:R-:W-:Y:S05]  /*15d00*/  @!P1 NANOSLEEP.SYNCS 0x989680 ;  /* 0x009896800000995d */ /* 0x008fea0003900000 */
[----:B------:R-:W3:Y:S02]  /*15d10*/  @!P1 SYNCS.PHASECHK.TRANS64 P1, [R5+URZ+0x13240], R2 ;  /* 0x01324002050095a7 */ /* 0x000ee4000802007f */
[----:B---3--:R-:W-:Y:S05]  /*15d20*/  @!P1 BRA `(.L_x_11500) ;  /* 0xfffffffc00f09947 */ /* 0x008fea000383ffff */
[----:B------:R-:W-:Y:S05]  /*15d30*/  BRA `(.L_x_11563) ;  /* 0xffffffd800107947 */ /* 0x000fea000383ffff */
.L_x_11504:
[----:B------:R-:W-:Y:S02]  /*15d40*/  IMAD.MOV.U32 R13, RZ, RZ, R4 ;  /* 0x000000ffff0d7224 */ /* 0x000fe400078e0004 */
[----:B------:R-:W-:Y:S02]  /*15d50*/  IMAD.MOV.U32 R12, RZ, RZ, RZ ;  /* 0x000000ffff0c7224 */ /* 0x000fe400078e00ff */
[----:B------:R-:W-:Y:S02]  /*15d60*/  IMAD.MOV.U32 R11, RZ, RZ, 0x1c1f ;  /* 0x00001c1fff0b7424 */ /* 0x000fe400078e00ff */
[----:B------:R-:W-:Y:S02]  /*15d70*/  IMAD.MOV.U32 R15, RZ, RZ, -0x1 ;  /* 0xffffffffff0f7424 */ /* 0x000fe400078e00ff */
[----:B------:R-:W-:-:S07]  /*15d80*/  VIADD R6, R21, UR42 ;  /* 0x0000002a15067c36 */ /* 0x000fce0008000000 */
[----:B------:R-:W-:Y:S05]  /*15d90*/  WARPSYNC.COLLECTIVE R15, `(.L_x_11564) ;  /* 0x000000000f087348 */ /* 0x000fea0003c00000 */
[----:B------:R0:W1:Y:S02]  /*15da0*/  SHFL.IDX P6, R14, R13, R12, R11 ;  /* 0x0000000c0d0e7389 */ /* 0x00006400000c000b */
[----:B01----:R-:W-:Y:S01]  /*15db0*/  ENDCOLLECTIVE ;  /* 0x000000000000791b */ /* 0x003fe20003800000 */
.L_x_11564:
[----:B------:R-:W-:Y:S02]  /*15dc0*/  VIADD R10, R6, 0x20 ;  /* 0x00000020060a7836 */ /* 0x000fe40000000000 */
[----:B------:R-:W-:Y:S02]  /*15dd0*/  IMAD.MOV.U32 R13, RZ, RZ, R0 ;  /* 0x000000ffff0d7224 */ /* 0x000fe400078e0000 */
[----:B------:R-:W-:-:S07]  /*15de0*/  IMAD.MOV.U32 R2, RZ, RZ, R14 ;  /* 0x000000ffff027224 */ /* 0x000fce00078e000e */
[----:B------:R-:W-:Y:S05]  /*15df0*/  WARPSYNC.COLLECTIVE R15, `(.L_x_11565) ;  /* 0x000000000f087348 */ /* 0x000fea0003c00000 */
[----:B------:R0:W1:Y:S02]  /*15e00*/  SHFL.IDX P6, R14, R13, R12, R11 ;  /* 0x0000000c0d0e7389 */ /* 0x00006400000c000b */
[----:B01----:R-:W-:Y:S01]  /*15e10*/  ENDCOLLECTIVE ;  /* 0x000000000000791b */ /* 0x003fe20003800000 */
.L_x_11565:
[----:B------:R-:W-:Y:S02]  /*15e20*/  ULDC UR4, c[0x0][0x288] ;  /* 0x0000a20000047ab9 */ /* 0x000fe40000000800 */
[----:B------:R-:W-:-:S05]  /*15e30*/  IMAD R7, R7, UR4, RZ ;  /* 0x0000000407077c24 */ /* 0x000fca000f8e02ff */
        /* <DEDUP_REMOVED lines=9> */
.L_x_11566:
        /* <DEDUP_REMOVED lines=11> */
.L_x_11567:
        /* <DEDUP_REMOVED lines=8> */
.L_x_11568:
        /* <DEDUP_REMOVED lines=10> */
.L_x_11569:
        /* <DEDUP_REMOVED lines=8> */
.L_x_11570:
[----:B------:R-:W-:Y:S01]  /*16120*/  @!PT LDS RZ, [RZ] ;  /* 0x00000000fffff984 */ /* 0x000fe20000000800 */
[----:B------:R-:W-:Y:S01]  /*16130*/  @!PT LDS RZ, [RZ] ;  /* 0x00000000fffff984 */ /* 0x000fe20000000800 */
[----:B------:R-:W-:Y:S01]  /*16140*/  @!PT LDS RZ, [RZ] ;  /* 0x00000000fffff984 */ /* 0x000fe20000000800 */
[----:B------:R0:W-:Y:S01]  /*16150*/  @!P1 LDGSTS.E.BYPASS.LTC128B.128 [R28+0xc000], desc[UR48][R2.64], !P0 ;  /* 0x0c000000021c9fae */ /* 0x0001e2000c101d70 */
[----:B------:R-:W-:Y:S02]  /*16160*/  IMAD.MOV.U32 R13, RZ, RZ, R0 ;  /* 0x000000ffff0d7224 */ /* 0x000fe400078e0000 */
[----:B------:R-:W-:-:S05]  /*16170*/  VIADD R0, R6, 0x60 ;  /* 0x0000006006007836 */ /* 0x000fca0000000000 */
[----:B------:R-:W-:Y:S01]  /*16180*/  ISETP.GE.AND P1, PT, R0, R7, PT ;  /* 0x000000070000720c */ /* 0x000fe20003f26270 */
[----:B------:R-:W-:-:S12]  /*16190*/  IMAD.MOV.U32 R4, RZ, RZ, R14 ;  /* 0x000000ffff047224 */ /* 0x000fd800078e000e */
[----:B0-----:R-:W-:Y:S05]  /*161a0*/  WARPSYNC.COLLECTIVE R15, `(.L_x_11571) ;  /* 0x000000000f087348 */ /* 0x001fea0003c00000 */
[----:B------:R1:W2:Y:S02]  /*161b0*/  SHFL.IDX P6, R14, R13, R12, R11 ;  /* 0x0000000c0d0e7389 */ /* 0x0002a400000c000b */
[----:B012---:R-:W-:Y:S01]  /*161c0*/  ENDCOLLECTIVE ;  /* 0x000000000000791b */ /* 0x007fe20003800000 */
.L_x_11571:
[----:B------:R-:W-:Y:S02]  /*161d0*/  IMAD.MOV.U32 R13, RZ, RZ, R8 ;  /* 0x000000ffff0d7224 */ /* 0x000fe400078e0008 */
[----:B------:R-:W-:Y:S02]  /*161e0*/  IMAD.MOV.U32 R12, RZ, RZ, RZ ;  /* 0x000000ffff0c7224 */ /* 0x000fe400078e00ff */
[----:B------:R-:W-:-:S07]  /*161f0*/  IMAD.MOV.U32 R9, RZ, RZ, R14 ;  /* 0x000000ffff097224 */ /* 0x000fce00078e000e */
[----:B------:R-:W-:Y:S05]  /*16200*/  WARPSYNC.COLLECTIVE R15, `(.L_x_11572) ;  /* 0x000000000f087348 */ /* 0x000fea0003c00000 */
[----:B------:R0:W1:Y:S02]  /*16210*/  SHFL.IDX P6, R14, R13, R12, R11 ;  /* 0x0000000c0d0e7389 */ /* 0x00006400000c000b */
[----:B01----:R-:W-:Y:S01]  /*16220*/  ENDCOLLECTIVE ;  /* 0x000000000000791b */ /* 0x003fe20003800000 */
.L_x_11572:
        /* <DEDUP_REMOVED lines=11> */
.L_x_11573:
        /* <DEDUP_REMOVED lines=8> */
.L_x_11574:
        /* <DEDUP_REMOVED lines=10> */
.L_x_11575:
[----:B------:R-:W-:Y:S05]  /*16400*/  BRA `(.L_x_11576) ;  /* 0xffffffd800f47947 */ /* 0x000fea000383ffff */
.L_x_11507:
[----:B0-----:R0:W1:Y:S02]  /*16410*/  SYNCS.PHASECHK.TRANS64.TRYWAIT P0, [R18+URZ+0x13220], R3 ;  /* 0x01322003120075a7 */ /* 0x001064000800017f */
[----:B-1----:R-:W-:Y:S05]  /*16420*/  @!P0 NANOSLEEP.SYNCS 0x989680 ;  /* 0x009896800000895d */ /* 0x002fea0003900000 */
[----:B------:R-:W1:Y:S02]  /*16430*/  @!P0 SYNCS.PHASECHK.TRANS64 P0, [R18+URZ+0x13220], R3 ;  /* 0x01322003120085a7 */ /* 0x000e64000800007f */
[----:B-1----:R-:W-:Y:S05]  /*16440*/  @!P0 BRA `(.L_x_11507) ;  /* 0xfffffffc00f08947 */ /* 0x002fea000383ffff */
[----:B------:R-:W-:Y:S05]  /*16450*/  BRA `(.L_x_11577) ;  /* 0xffffffdc00487947 */ /* 0x000fea000383ffff */
.L_x_11513:
[----:B0-----:R0:W1:Y:S02]  /*16460*/  SYNCS.PHASECHK.TRANS64.TRYWAIT P0, [R4+URZ+0x13280], R3 ;  /* 0x01328003040075a7 */ /* 0x001064000800017f */
[----:B-1----:R-:W-:Y:S05]  /*16470*/  @!P0 NANOSLEEP.SYNCS 0x989680 ;  /* 0x009896800000895d */ /* 0x002fea0003900000 */
[----:B------:R-:W1:Y:S02]  /*16480*/  @!P0 SYNCS.PHASECHK.TRANS64 P0, [R4+URZ+0x13280], R3 ;  /* 0x01328003040085a7 */ /* 0x000e64000800007f */
[----:B-1----:R-:W-:Y:S05]  /*16490*/  @!P0 BRA `(.L_x_11513) ;  /* 0xfffffffc00f08947 */ /* 0x002fea000383ffff */
[----:B------:R-:W-:Y:S05]  /*164a0*/  BRA `(.L_x_11578) ;  /* 0xffffffdc00f07947 */ /* 0x000fea000383ffff */
.L_x_11518:
[----:B-1----:R1:W2:Y:S02]  /*164b0*/  SYNCS.PHASECHK.TRANS64.TRYWAIT P0, [R4+URZ+0x13240], R3 ;  /* 0x01324003040075a7 */ /* 0x0022a4000800017f */
[----:B--2---:R-:W-:Y:S05]  /*164c0*/  @!P0 NANOSLEEP.SYNCS 0x989680 ;  /* 0x009896800000895d */ /* 0x004fea0003900000 */
[----:B------:R-:W2:Y:S02]  /*164d0*/  @!P0 SYNCS.PHASECHK.TRANS64 P0, [R4+URZ+0x13240], R3 ;  /* 0x01324003040085a7 */ /* 0x000ea4000800007f */
[----:B--2---:R-:W-:Y:S05]  /*164e0*/  @!P0 BRA `(.L_x_11518) ;  /* 0xfffffffc00f08947 */ /* 0x004fea000383ffff */
[----:B------:R-:W-:Y:S05]  /*164f0*/  BRA `(.L_x_11579) ;  /* 0xffffffe000687947 */ /* 0x000fea000383ffff */
.L_x_11524:
[----:B0-----:R0:W1:Y:S02]  /*16500*/  SYNCS.PHASECHK.TRANS64.TRYWAIT P1, [R3+URZ+0x13270], R2 ;  /* 0x01327002030075a7 */ /* 0x001064000802017f */
[----:B-1----:R-:W-:Y:S05]  /*16510*/  @!P1 NANOSLEEP.SYNCS 0x989680 ;  /* 0x009896800000995d */ /* 0x002fea0003900000 */
[----:B------:R-:W1:Y:S02]  /*16520*/  @!P1 SYNCS.PHASECHK.TRANS64 P1, [R3+URZ+0x13270], R2 ;  /* 0x01327002030095a7 */ /* 0x000e64000802007f */
[----:B-1----:R-:W-:Y:S05]  /*16530*/  @!P1 BRA `(.L_x_11524) ;  /* 0xfffffffc00f09947 */ /* 0x002fea000383ffff */
[----:B------:R-:W-:Y:S05]  /*16540*/  BRA `(.L_x_11580) ;  /* 0xffffffe400047947 */ /* 0x000fea000383ffff */
.L_x_11526:
[----:B0-----:R0:W1:Y:S02]  /*16550*/  SYNCS.PHASECHK.TRANS64.TRYWAIT P1, [R3+URZ+0x13260], R2 ;  /* 0x01326002030075a7 */ /* 0x001064000802017f */
[----:B-1----:R-:W-:Y:S05]  /*16560*/  @!P1 NANOSLEEP.SYNCS 0x989680 ;  /* 0x009896800000995d */ /* 0x002fea0003900000 */
[----:B------:R-:W1:Y:S02]  /*16570*/  @!P1 SYNCS.PHASECHK.TRANS64 P1, [R3+URZ+0x13260], R2 ;  /* 0x01326002030095a7 */ /* 0x000e64000802007f */
[----:B-1----:R-:W-:Y:S05]  /*16580*/  @!P1 BRA `(.L_x_11526) ;  /* 0xfffffffc00f09947 */ /* 0x002fea000383ffff */
[----:B------:R-:W-:Y:S05]  /*16590*/  BRA `(.L_x_11581) ;  /* 0xffffffe4000c7947 */ /* 0x000fea000383ffff */
.L_x_11533:
[----:B0-----:R0:W1:Y:S02]  /*165a0*/  SYNCS.PHASECHK.TRANS64.TRYWAIT P1, [R2+URZ+0x13270], R3 ;  /* 0x01327003020075a7 */ /* 0x001064000802017f */
[----:B-1----:R-:W-:Y:S05]  /*165b0*/  @!P1 NANOSLEEP.SYNCS 0x989680 ;  /* 0x009896800000995d */ /* 0x002fea0003900000 */
[----:B------:R-:W1:Y:S02]  /*165c0*/  @!P1 SYNCS.PHASECHK.TRANS64 P1, [R2+URZ+0x13270], R3 ;  /* 0x01327003020095a7 */ /* 0x000e64000802007f */
[----:B-1----:R-:W-:Y:S05]  /*165d0*/  @!P1 BRA `(.L_x_11533) ;  /* 0xfffffffc00f09947 */ /* 0x002fea000383ffff */
[----:B------:R-:W-:Y:S05]  /*165e0*/  BRA `(.L_x_11582) ;  /* 0xffffffe800507947 */ /* 0x000fea000383ffff */
.L_x_11535:
[----:B0-----:R0:W1:Y:S02]  /*165f0*/  SYNCS.PHASECHK.TRANS64.TRYWAIT P1, [R2+URZ+0x13260], R5 ;  /* 0x01326005020075a7 */ /* 0x001064000802017f */
[----:B-1----:R-:W-:Y:S05]  /*16600*/  @!P1 NANOSLEEP.SYNCS 0x989680 ;  /* 0x009896800000995d */ /* 0x002fea0003900000 */
[----:B------:R-:W1:Y:S02]  /*16610*/  @!P1 SYNCS.PHASECHK.TRANS64 P1, [R2+URZ+0x13260], R5 ;  /* 0x01326005020095a7 */ /* 0x000e64000802007f */
[----:B-1----:R-:W-:Y:S05]  /*16620*/  @!P1 BRA `(.L_x_11535) ;  /* 0xfffffffc00f09947 */ /* 0x002fea000383ffff */
[----:B------:R-:W-:Y:S05]  /*16630*/  BRA `(.L_x_11583) ;  /* 0xffffffe800587947 */ /* 0x000fea000383ffff */
.L_x_11541:
[----:B-1----:R1:W2:Y:S02]  /*16640*/  SYNCS.PHASECHK.TRANS64.TRYWAIT P0, [R6+URZ+0x13220], R0 ;  /* 0x01322000060075a7 */ /* 0x0022a4000800017f */
[----:B--2---:R-:W-:Y:S05]  /*16650*/  @!P0 NANOSLEEP.SYNCS 0x989680 ;  /* 0x009896800000895d */ /* 0x004fea0003900000 */
[----:B------:R-:W2:Y:S02]  /*16660*/  @!P0 SYNCS.PHASECHK.TRANS64 P0, [R6+URZ+0x13220], R0 ;  /* 0x01322000060085a7 */ /* 0x000ea4000800007f */
[----:B--2---:R-:W-:Y:S05]  /*16670*/  @!P0 BRA `(.L_x_11541) ;  /* 0xfffffffc00f08947 */ /* 0x004fea000383ffff */
[----:B------:R-:W-:Y:S05]  /*16680*/  BRA `(.L_x_11584) ;  /* 0xffffffec009c7947 */ /* 0x000fea000383ffff */
.L_x_11542:
        /* <DEDUP_REMOVED lines=11> */
.L_x_11586:
[----:B------:R-:W-:Y:S05]  /*16740*/  BSYNC B0 ;  /* 0x0000000000007941 */ /* 0x000fea0003800000 */
.L_x_11585:
[----:B------:R-:W-:Y:S05]  /*16750*/  BRA `(.L_x_11587) ;  /* 0xffffffec00847947 */ /* 0x000fea000383ffff */
.L_x_11545:
[----:B------:R-:W-:Y:S01]  /*16760*/  BSSY B1, `(.L_x_11588) ;  /* 0x0000006000017945 */ /* 0x000fe20003800000 */
[----:B------:R-:W-:-:S07]  /*16770*/  IMAD.MOV.U32 R15, RZ, RZ, -0x1 ;  /* 0xffffffffff0f7424 */ /* 0x000fce00078e00ff */
[----:B01----:R-:W-:Y:S05]  /*16780*/  WARPSYNC.COLLECTIVE R15, `(.L_x_11589) ;  /* 0x000000000f0c7348 */ /* 0x003fea0003c00000 */
[----:B------:R-:W-:Y:S02]  /*16790*/  ELECT P6, UR62, PT ;  /* 0x00000000003e782f */ /* 0x000fe400038c0000 */
[----:B------:R-:W-:Y:S01]  /*167a0*/  MOV R14, UR62 ;  /* 0x0000003e000e7c02 */ /* 0x000fe20008000f00 */
[----:B01----:R-:W-:Y:S10]  /*167b0*/  ENDCOLLECTIVE ;  /* 0x000000000000791b */ /* 0x003ff40003800000 */
.L_x_11589:
[----:B------:R-:W-:Y:S05]  /*167c0*/  BSYNC B1 ;  /* 0x0000000000017941 */ /* 0x000fea0003800000 */
.L_x_11588:
[----:B------:R-:W-:Y:S05]  /*167d0*/  BRA `(.L_x_11590) ;  /* 0xffffffec007c7947 */ /* 0x000fea000383ffff */
.L_x_11547:
[----:B-1----:R1:W2:Y:S02]  /*167e0*/  SYNCS.PHASECHK.TRANS64.TRYWAIT P1, [R5+URZ], R4 ;  /* 0x00000004050075a7 */ /* 0x0022a4000802017f */
[----:B--2---:R-:W-:Y:S05]  /*167f0*/  @!P1 NANOSLEEP.SYNCS 0x989680 ;  /* 0x009896800000995d */ /* 0x004fea0003900000 */
[----:B------:R-:W2:Y:S02]  /*16800*/  @!P1 SYNCS.PHASECHK.TRANS64 P1, [R5+URZ], R4 ;  /* 0x00000004050095a7 */ /* 0x000ea4000802007f */
[----:B--2---:R-:W-:Y:S05]  /*16810*/  @!P1 BRA `(.L_x_11547) ;  /* 0xfffffffc00f09947 */ /* 0x004fea000383ffff */
[----:B------:R-:W-:Y:S05]  /*16820*/  BRA `(.L_x_11591) ;  /* 0xffffffec00b07947 */ /* 0x000fea000383ffff */
.L_x_11548:
[----:B--2---:R2:W3:Y:S02]  /*16830*/  SYNCS.PHASECHK.TRANS64.TRYWAIT P1, [R9+URZ], R0 ;  /* 0x00000000090075a7 */ /* 0x0044e4000802017f */
[----:B---3--:R-:W-:Y:S05]  /*16840*/  @!P1 NANOSLEEP.SYNCS 0x989680 ;  /* 0x009896800000995d */ /* 0x008fea0003900000 */
[----:B------:R-:W3:Y:S02]  /*16850*/  @!P1 SYNCS.PHASECHK.TRANS64 P1, [R9+URZ], R0 ;  /* 0x00000000090095a7 */ /* 0x000ee4000802007f */
[----:B---3--:R-:W-:Y:S05]  /*16860*/  @!P1 BRA `(.L_x_11548) ;  /* 0xfffffffc00f09947 */ /* 0x008fea000383ffff */
[----:B------:R-:W-:Y:S05]  /*16870*/  BRA `(.L_x_11592) ;  /* 0xffffffec00a47947 */ /* 0x000fea000383ffff */
.L_x_11550:
[----:B---3--:R3:W4:Y:S02]  /*16880*/  SYNCS.PHASECHK.TRANS64.TRYWAIT P1, [R19+URZ+0x13260], R4 ;  /* 0x01326004130075a7 */ /* 0x008724000802017f */
[----:B----4-:R-:W-:Y:S05]  /*16890*/  @!P1 NANOSLEEP.SYNCS 0x989680 ;  /* 0x009896800000995d */ /* 0x010fea0003900000 */
[----:B------:R-:W4:Y:S02]  /*168a0*/  @!P1 SYNCS.PHASECHK.TRANS64 P1, [R19+URZ+0x13260], R4 ;  /* 0x01326004130095a7 */ /* 0x000f24000802007f */
[----:B----4-:R-:W-:Y:S05]  /*168b0*/  @!P1 BRA `(.L_x_11550) ;  /* 0xfffffffc00f09947 */ /* 0x010fea000383ffff */
[----:B------:R-:W-:Y:S05]  /*168c0*/  BRA `(.L_x_11593) ;  /* 0xffffffec00a47947 */ /* 0x000fea000383ffff */
.L_x_11552:
[----:B----4-:R4:W0:Y:S02]  /*168d0*/  SYNCS.PHASECHK.TRANS64.TRYWAIT P1, [R7+URZ+0x13260], R0 ;  /* 0x01326000070075a7 */ /* 0x010824000802017f */
[----:B0-----:R-:W-:Y:S05]  /*168e0*/  @!P1 NANOSLEEP.SYNCS 0x989680 ;  /* 0x009896800000995d */ /* 0x001fea0003900000 */
[----:B------:R-:W0:Y:S02]  /*168f0*/  @!P1 SYNCS.PHASECHK.TRANS64 P1, [R7+URZ+0x13260], R0 ;  /* 0x01326000070095a7 */ /* 0x000e24000802007f */
[----:B0-----:R-:W-:Y:S05]  /*16900*/  @!P1 BRA `(.L_x_11552) ;  /* 0xfffffffc00f09947 */ /* 0x001fea000383ffff */
[----:B------:R-:W-:Y:S05]  /*16910*/  BRA `(.L_x_11594) ;  /* 0xffffffec00a47947 */ /* 0x000fea000383ffff */
.L_x_11554:
[----:B------:R0:W0:Y:S02]  /*16920*/  SYNCS.PHASECHK.TRANS64.TRYWAIT P0, [R19+URZ+0x13280], R4 ;  /* 0x01328004130075a7 */ /* 0x000024000800017f */
[----:B0-----:R-:W-:Y:S05]  /*16930*/  @!P0 NANOSLEEP.SYNCS 0x989680 ;  /* 0x009896800000895d */ /* 0x001fea0003900000 */
[----:B------:R-:W0:Y:S02]  /*16940*/  @!P0 SYNCS.PHASECHK.TRANS64 P0, [R19+URZ+0x13280], R4 ;  /* 0x01328004130085a7 */ /* 0x000e24000800007f */
[----:B0-----:R-:W-:Y:S05]  /*16950*/  @!P0 BRA `(.L_x_11554) ;  /* 0xfffffffc00f08947 */ /* 0x001fea000383ffff */
[----:B------:R-:W-:Y:S05]  /*16960*/  BRA `(.L_x_11555) ;  /* 0xffffffec00a07947 */ /* 0x000fea000383ffff */
.L_x_11595:
        /* <DEDUP_REMOVED lines=9> */
.L_x_12991:


//--------------------- .text._ZN7cutlass13device_kernelIN5flash11enable_sm90INS1_16FlashAttnFwdSm90INS1_25CollectiveMainloopFwdSm90ILi2EN4cute5tupleIJNS5_1CILi1EEES8_S8_EEENS6_IJNS7_ILi192EEENS7_ILi160EEENS7_ILi64EEEEEELi64ENS_12float_e4m3_tEfNS_4arch4Sm90ELb0ELb1ELb0ELb1ELb0ELb0ELb0ELb1ELb1ELb1ELb0ELb0EEENS1_21CollectiveEpilogueFwdINS6_IJSA_SC_SB_EEES9_NS_10bfloat16_tESG_Li384ELb1ELb1ELb0ELb1EEENS1_36VarlenDynamicPersistentTileSchedulerILi192ELi160ELi384ELi128ELb0ELb1ELb1ELb1ELb0ELb1EEEEEEEEEvNT_6ParamsE --------------------------
	.section	.text._ZN7cutlass13device_kernelIN5flash11enable_sm90INS1_16FlashAttnFwdSm90INS1_25CollectiveMainloopFwdSm90ILi2EN4cute5tupleIJNS5_1CILi1EEES8_S8_EEENS6_IJNS7_ILi192EEENS7_ILi160EEENS7_ILi64EEEEEELi64ENS_12float_e4m3_tEfNS_4arch4Sm90ELb0ELb1ELb0ELb1ELb0ELb0ELb0ELb1ELb1ELb1ELb0ELb0EEENS1_21CollectiveEpilogueFwdINS6_IJSA_SC_SB_EEES9_NS_10bfloat16_tESG_Li384ELb1ELb1ELb0ELb1EEENS1_36VarlenDynamicPersistentTileSchedulerILi192ELi160ELi384ELi128ELb0ELb1ELb1ELb1ELb0ELb1EEEEEEEEEvNT_6ParamsE,"ax",@progbits
	.align	128
.text._ZN7cutlass13device_kernelIN5flash11enable_sm90INS1_16FlashAttnFwdSm90INS1_25CollectiveMainloopFwdSm90ILi2EN4cute5tupleIJNS5_1CILi1EEES8_S8_EEENS6_IJNS7_ILi192EEENS7_ILi160EEENS7_ILi64EEEEEELi64ENS_12float_e4m3_tEfNS_4arch4Sm90ELb0ELb1ELb0ELb1ELb0ELb0ELb0ELb1ELb1ELb1ELb0ELb0EEENS1_21CollectiveEpilogueFwdINS6_IJSA_SC_SB_EEES9_NS_10bfloat16_tESG_Li384ELb1ELb1ELb0ELb1EEENS1_36VarlenDynamicPersistentTileSchedulerILi192ELi160ELi384ELi128ELb0ELb1ELb1ELb1ELb0ELb1EEEEEEEEEvNT_6ParamsE:
        .type           _ZN7cutlass13device_kernelIN5flash11enable_sm90INS1_16FlashAttnFwdSm90INS1_25CollectiveMainloopFwdSm90ILi2EN4cute5tupleIJNS5_1CILi1EEES8_S8_EEENS6_IJNS7_ILi192EEENS7_ILi160EEENS7_ILi64EEEEEELi64ENS_12float_e4m3_tEfNS_4arch4Sm90ELb0ELb1ELb0ELb1ELb0ELb0ELb0ELb1ELb1ELb1ELb0ELb0EEENS1_21CollectiveEpilogueFwdINS6_IJSA_SC_SB_EEES9_NS_10bfloat16_tESG_Li384ELb1ELb1ELb0ELb1EEENS1_36VarlenDynamicPersistentTileSchedulerILi192ELi160ELi384ELi128ELb0ELb1ELb1ELb1ELb0ELb1EEEEEEEEEvNT_6ParamsE,@function
        .size           _ZN7cutlass13device_kernelIN5flash11enable_sm90INS1_16FlashAttnFwdSm90INS1_25CollectiveMainloopFwdSm90ILi2EN4cute5tupleIJNS5_1CILi1EEES8_S8_EEENS6_IJNS7_ILi192EEENS7_ILi160EEENS7_ILi64EEEEEELi64ENS_12float_e4m3_tEfNS_4arch4Sm90ELb0ELb1ELb0ELb1ELb0ELb0ELb0ELb1ELb1ELb1ELb0ELb0EEENS1_21CollectiveEpilogueFwdINS6_IJSA_SC_SB_EEES9_NS_10bfloat16_tESG_Li384ELb1ELb1ELb0ELb1EEENS1_36VarlenDynamicPersistentTileSchedulerILi192ELi160ELi384ELi128ELb0ELb1ELb1ELb1ELb0ELb1EEEEEEEEEvNT_6ParamsE,(.L_x_12992 - _ZN7cutlass13device_kernelIN5flash11enable_sm90INS1_16FlashAttnFwdSm90INS1_25CollectiveMainloopFwdSm90ILi2EN4cute5tupleIJNS5_1CILi1EEES8_S8_EEENS6_IJNS7_ILi192EEENS7_ILi160EEENS7_ILi64EEEEEELi64ENS_12float_e4m3_tEfNS_4arch4Sm90ELb0ELb1ELb0ELb1ELb0ELb0ELb0ELb1ELb1ELb1ELb0ELb0EEENS1_21CollectiveEpilogueFwdINS6_IJSA_SC_SB_EEES9_NS_10bfloat16_tESG_Li384ELb1ELb1ELb0ELb1EEENS1_36VarlenDynamicPersistentTileSchedulerILi192ELi160ELi384ELi128ELb0ELb1ELb1ELb1ELb0ELb1EEEEEEEEEvNT_6ParamsE)
        .other          _ZN7cutlass13device_kernelIN5flash11enable_sm90INS1_16FlashAttnFwdSm90INS1_25CollectiveMainloopFwdSm90ILi2EN4cute5tupleIJNS5_1CILi1EEES8_S8_EEENS6_IJNS7_ILi192EEENS7_ILi160EEENS7_ILi64EEEEEELi64ENS_12float_e4m3_tEfNS_4arch4Sm90ELb0ELb1ELb0ELb1ELb0ELb0ELb0ELb1ELb1ELb1ELb0ELb0EEENS1_21CollectiveEpilogueFwdINS6_IJSA_SC_SB_EEES9_NS_10bfloat16_tESG_Li384ELb1ELb1ELb0ELb1EEENS1_36VarlenDynamicPersistentTileSchedulerILi192ELi160ELi384ELi128ELb0ELb1ELb1ELb1ELb0ELb1EEEEEEEEEvNT_6ParamsE,@"STO_CUDA_ENTRY STV_DEFAULT"
_ZN7cutlass13device_kernelIN5flash11enable_sm90INS1_16FlashAttnFwdSm90INS1_25CollectiveMainloopFwdSm90ILi2EN4cute5tupleIJNS5_1CILi1EEES8_S8_EEENS6_IJNS7_ILi192EEENS7_ILi160EEENS7_ILi64EEEEEELi64ENS_12float_e4m3_tEfNS_4arch4Sm90ELb0ELb1ELb0ELb1ELb0ELb0ELb0ELb1ELb1ELb1ELb0ELb0EEENS1_21CollectiveEpilogueFwdINS6_IJSA_SC_SB_EEES9_NS_10bfloat16_tESG_Li384ELb1ELb1ELb0ELb1EEENS1_36VarlenDynamicPersistentTileSchedulerILi192ELi160ELi384ELi128ELb0ELb1ELb1ELb1ELb0ELb1EEEEEEEEEvNT_6ParamsE:
        /* <DEDUP_REMOVED lines=18> */
.L_x_11597:
[----:B------:R-:W-:Y:S05]  /*0120*/  BSYNC B0 ;  /* 0x0000000000007941 */ /* 0x000fea0003800000 */
.L_x_11596:
        /* <DEDUP_REMOVED lines=41> */
.L_x_11598:
        /* <DEDUP_REMOVED lines=22> */
.L_x_11599:
        /* <DEDUP_REMOVED lines=18> */
.L_x_11600:
        /* <DEDUP_REMOVED lines=22> */
.L_x_11601:
        /* <DEDUP_REMOVED lines=22> */
.L_x_11602:
[----:B------:R-:W-:Y:S01]  /*0900*/  PLOP3.LUT P0, PT, PT, PT, UP0, 0x80, 0x0 ;  /* 0x000000000000781c */ /* 0x000fe20003f0f008 */
[----:B------:R-:W-:Y:S01]  /*0910*/  UMOV UR38, 0x1 ;  /* 0x0000000100267882 */ /* 0x000fe20000000000 */
[----:B------:R-:W-:Y:S01]  /*0920*/  NOP ;  /* 0x0000000000007918 */ /* 0x000fe20000000000 */
[----:B------:R-:W-:Y:S01]  /*0930*/  USEL UR38, UR38, 0x2, !UP0 ;  /* 0x0000000226267887 */ /* 0x000fe2000c000000 */
[----:B------:R-:W-:Y:S01]  /*0940*/  ULDC.64 UR50, c[0x0][0x208] ;  /* 0x0000820000327ab9 */ /* 0x000fe20000000a00 */
[----:B012-4-:R-:W-:Y:S08]  /*0950*/  BAR.SYNC.DEFER_BLOCKING 0x0 ;  /* 0x0000000000007b1d */ /* 0x017ff00000010000 */
[----:B------:R-:W-:Y:S05]  /*0960*/  @!P0 BRA `(.L_x_11603) ;  /* 0x0000011800948947 */ /* 0x000fea0003800000 */
.L_x_11604:
        /* <DEDUP_REMOVED lines=29> */
[CC--:B------:R-:W-:Y:S02]  /*0b40*/  LEA.HI R5, R3.reuse, R0.reuse, RZ, 0x2 ;  /* 0x0000000003057211 */ /* 0x0c0fe400078f10ff */
[----:B------:R-:W-:Y:S02]  /*0b50*/  LEA.HI R3, R3, R0, RZ, 0x4 ;  /* 0x0000000003037211 */ /* 0x000fe400078f20ff */
[----:B------:R-:W-:-:S02]  /*0b60*/  SHF.R.S32.HI R8, RZ, 0x1f, R19 ;  /* 0x0000001fff087819 */ /* 0x000fc40000011413 */
[----:B------:R-:W-:Y:S02]  /*0b70*/  LOP3.LUT R11, R5, 0xfffffffc, RZ, 0xc0, !PT ;  /* 0xfffffffc050b7812 */ /* 0x000fe400078ec0ff */
[----:B------:R-:W-:Y:S02]  /*0b80*/  LEA.HI R7, R8, R19, RZ, 0x2 ;  /* 0x0000001308077211 */ /* 0x000fe400078f10ff */
[----:B------:R-:W-:Y:S01]  /*0b90*/  LOP3.LUT R5, R3, 0x3fffff0, RZ, 0xc0, !PT ;  /* 0x03fffff003057812 */ /* 0x000fe200078ec0ff */
[C---:B------:R-:W-:Y:S01]  /*0ba0*/  IMAD.IADD R11, R0.reuse, 0x1, -R11 ;  /* 0x00000001000b7824 */ /* 0x040fe200078e0a0b */
[--C-:B------:R-:W-:Y:S02]  /*0bb0*/  SHF.R.S32.HI R9, RZ, 0x2, R7.reuse ;  /* 0x00000002ff097819 */ /* 0x100fe40000011407 */
[----:B------:R-:W-:Y:S01]  /*0bc0*/  SHF.R.S32.HI R10, RZ, 0x1f, R7 ;  /* 0x0000001fff0a7819 */ /* 0x000fe20000011407 */
[----:B------:R-:W-:Y:S01]  /*0bd0*/  IMAD.IADD R5, R0, 0x1, -R5 ;  /* 0x0000000100057824 */ /* 0x000fe200078e0a05 */
[----:B------:R-:W-:Y:S01]  /*0be0*/  LOP3.LUT R6, R6, 0xfffffc00, RZ, 0xc0, !PT ;  /* 0xfffffc0006067812 */ /* 0x000fe200078ec0ff */
[----:B------:R-:W-:Y:S01]  /*0bf0*/  IMAD.HI R0, R2, 0x55555556, RZ ;  /* 0x5555555602007827 */ /* 0x000fe200078e02ff */
[----:B------:R-:W-:-:S02]  /*0c00*/  LEA.HI R10, R10, R9, RZ, 0x3 ;  /* 0x000000090a0a7211 */ /* 0x000fc400078f18ff */
[----:B------:R-:W-:Y:S01]  /*0c10*/  SHF.R.S32.HI R4, RZ, 0x4, R3 ;  /* 0x00000004ff047819 */ /* 0x000fe20000011403 */
[----:B------:R-:W-:Y:S01]  /*0c20*/  IMAD R6, R5, 0x40, R6 ;  /* 0x0000004005067824 */ /* 0x000fe200078e0206 */
[----:B------:R-:W-:Y:S02]  /*0c30*/  LOP3.LUT R10, R10, 0xfffffff8, RZ, 0xc0, !PT ;  /* 0xfffffff80a0a7812 */ /* 0x000fe400078ec0ff */
[----:B------:R-:W-:Y:S02]  /*0c40*/  LEA.HI R8, R8, R19, RZ, 0x5 ;  /* 0x0000001308087211 */ /* 0x000fe400078f28ff */
[----:B------:R-:W-:Y:S01]  /*0c50*/  LEA.HI R3, R3, R4, RZ, 0x1 ;  /* 0x0000000403037211 */ /* 0x000fe200078f08ff */
[----:B------:R-:W-:Y:S01]  /*0c60*/  IMAD.IADD R9, R9, 0x1, -R10 ;  /* 0x0000000109097824 */ /* 0x000fe200078e0a0a */
[----:B------:R-:W-:Y:S02]  /*0c70*/  LEA.HI R12, R11, R11, RZ, 0x1 ;  /* 0x0000000b0b0c7211 */ /* 0x000fe400078f08ff */
[----:B------:R-:W-:-:S02]  /*0c80*/  LEA.HI R5, R0, R0, RZ, 0x1 ;  /* 0x0000000000057211 */ /* 0x000fc400078f08ff */
[----:B------:R-:W-:Y:S02]  /*0c90*/  SHF.R.S32.HI R8, RZ, 0x5, R8 ;  /* 0x00000005ff087819 */ /* 0x000fe40000011408 */
[----:B------:R-:W-:Y:S01]  /*0ca0*/  LOP3.LUT R3, R3, 0x1ffffffe, RZ, 0xc0, !PT ;  /* 0x1ffffffe03037812 */ /* 0x000fe200078ec0ff */
[----:B------:R-:W-:Y:S01]  /*0cb0*/  IMAD R5, R5, -0x3, R2 ;  /* 0xfffffffd05057824 */ /* 0x000fe200078e0202 */
[----:B------:R-:W-:Y:S01]  /*0cc0*/  LOP3.LUT R12, R12, 0x1ffffffe, RZ, 0xc0, !PT ;  /* 0x1ffffffe0c0c7812 */ /* 0x000fe200078ec0ff */
[----:B------:R-:W-:Y:S01]  /*0cd0*/  IMAD R8, R8, 0x10, R9 ;  /* 0x0000001008087824 */ /* 0x000fe200078e0209 */
[----:B------:R-:W-:Y:S01]  /*0ce0*/  LOP3.LUT R0, R7, 0x7ffffffc, RZ, 0xc0, !PT ;  /* 0x7ffffffc07007812 */ /* 0x000fe200078ec0ff */
[----:B------:R-:W-:Y:S02]  /*0cf0*/  IMAD.IADD R3, R4, 0x1, -R3 ;  /* 0x0000000104037824 */ /* 0x000fe400078e0a03 */
[----:B------:R-:W-:Y:S02]  /*0d00*/  IMAD.IADD R11, R11, 0x1, -R12 ;  /* 0x000000010b0b7824 */ /* 0x000fe400078e0a0c */
[----:B------:R-:W-:-:S02]  /*0d10*/  IMAD R156, R5, 0x40, R8 ;  /* 0x00000040059c7824 */ /* 0x000fc400078e0208 */
[----:B------:R-:W-:Y:S02]  /*0d20*/  IMAD R157, R3, 0x8, R6 ;  /* 0x00000008039d7824 */ /* 0x000fe400078e0206 */
[----:B------:R-:W-:Y:S02]  /*0d30*/  IMAD.IADD R19, R19, 0x1, -R0 ;  /* 0x0000000113137824 */ /* 0x000fe400078e0a00 */
[----:B------:R-:W-:-:S07]  /*0d40*/  IMAD R22, R11, 0x8, R156 ;  /* 0x000000080b167824 */ /* 0x000fce00078e029c */
.L_x_11696:
        /* <DEDUP_REMOVED lines=17> */
[----:B-----5:R0:W5:Y:S02]  /*0e60*/  @P0 LDG.E R0, desc[UR50][R4.64] ;  /* 0x0000003204000981 */ /* 0x020164000c1e1900 */
        /* <DEDUP_REMOVED lines=25> */
.L_x_11605:
        /* <DEDUP_REMOVED lines=10> */
.L_x_11606:
        /* <DEDUP_REMOVED lines=11> */
.L_x_11607:
        /* <DEDUP_REMOVED lines=47> */
[----:B------:R-:W-:Y:S01]  /*1440*/  UIMAD UR41, UR5, 0xc0, URZ ;  /* 0x000000c0052978a4 */ /* 0x000fe2000f8e023f */
        /* <DEDUP_REMOVED lines=26> */
.L_x_11609:
[----:B------:R-:W-:-:S13]  /*15f0*/  ISETP.NE.AND P0, PT, R13, 0x1, PT ;  /* 0x000000010d00780c */ /* 0x000fda0003f05270 */
[----:B------:R-:W0:Y:S02]  /*1600*/  @P0 LDC.64 R4, c[0x0][0x9e8] ;  /* 0x00027a00ff040b82 */ /* 0x000e240000000a00 */
[----:B0-----:R-:W-:-:S05]  /*1610*/  @P0 IMAD.HI.U32 R4, R3, R4, RZ ;  /* 0x0000000403040227 */ /* 0x001fca00078e00ff */
[----:B------:R-:W-:-:S07]  /*1620*/  @P0 SHF.R.U32.HI R3, RZ, R5, R4 ;  /* 0x00000005ff030219 */ /* 0x000fce0000011604 */
.L_x_11610:
[----:B------:R-:W-:-:S05]  /*1630*/  IMAD R3, R3, R13, R13 ;  /* 0x0000000d03037224 */ /* 0x000fca00078e020d */
[----:B------:R-:W-:-:S07]  /*1640*/  VIMNMX R0, R0, R3, PT ;  /* 0x0000000300007248 */ /* 0x000fce0003fe0100 */
.L_x_11608:
        /* <DEDUP_REMOVED lines=29> */
.L_x_11612:
[----:B------:R-:W-:-:S13]  /*1820*/  ISETP.NE.AND P0, PT, R13, 0x1, PT ;  /* 0x000000010d00780c */ /* 0x000fda0003f05270 */
[----:B------:R-:W0:Y:S02]  /*1830*/  @P0 LDC.64 R4, c[0x0][0x9e8] ;  /* 0x00027a00ff040b82 */ /* 0x000e240000000a00 */
[----:B0-----:R-:W-:-:S05]  /*1840*/  @P0 IMAD.HI.U32 R0, R6, R4, RZ ;  /* 0x0000000406000227 */ /* 0x001fca00078e00ff */
[----:B------:R-:W-:-:S07]  /*1850*/  @P0 SHF.R.U32.HI R6, RZ, R5, R0 ;  /* 0x00000005ff060219 */ /* 0x000fce0000011600 */
.L_x_11613:
[----:B------:R-:W-:-:S05]  /*1860*/  IMAD R6, R6, R13, RZ ;  /* 0x0000000d06067224 */ /* 0x000fca00078e02ff */
[----:B------:R-:W-:-:S13]  /*1870*/  R2UR UR5, R6 ;  /* 0x00000000060572ca */ /* 0x000fda00000e0000 */
[----:B------:R-:W-:-:S04]  /*1880*/  UISETP.LT.AND UP0, UPT, UR4, UR5, UPT ;  /* 0x000000050400728c */ /* 0x000fc8000bf01270 */
[----:B------:R-:W-:-:S12]  /*1890*/  USEL UR4, UR4, UR5, !UP0 ;  /* 0x0000000504047287 */ /* 0x000fd8000c000000 */
.L_x_11611:
        /* <DEDUP_REMOVED lines=23> */
[----:B------:R-:W-:-:S11]  /*1a10*/  CS2R R58, SRZ ;  /* 0x00000000003a7805 */ /* 0x000fd6000001ff00 */
        /* <DEDUP_REMOVED lines=36> */
.L_x_11615:
        /* <DEDUP_REMOVED lines=9> */
.L_x_11796:
[----:B------:R-:W-:Y:S05]  /*1cf0*/  @!P0 BRA `(.L_x_11617) ;  /* 0x0000000000048947 */ /* 0x000fea0003800000 */
[----:B------:R-:W-:Y:S01]  /*1d00*/  BPT.TRAP 0x1 ;  /* 0x000000040000795c */ /* 0x000fe20000300000 */
.L_x_11617:
[----:B------:R-:W-:Y:S02]  /*1d10*/  IMAD.U32 R5, RZ, RZ, UR37 ;  /* 0x00000025ff057e24 */ /* 0x000fe4000f8e00ff */
[----:B0-----:R-:W-:-:S03]  /*1d20*/  IMAD.U32 R0, RZ, RZ, UR36 ;  /* 0x00000024ff007e24 */ /* 0x001fc6000f8e00ff */
[----:B------:R-:W-:Y:S02]  /*1d30*/  LEA R5, R5, UR45, 0x3 ;  /* 0x0000002d05057c11 */ /* 0x000fe4000f8e18ff */
[----:B------:R-:W-:-:S04]  /*1d40*/  SHF.L.U32 R0, R0, 0x1f, RZ ;  /* 0x0000001f00007819 */ /* 0x000fc800000006ff */
[----:B------:R0:W1:Y:S01]  /*1d50*/  SYNCS.PHASECHK.TRANS64.TRYWAIT P1, [R5+URZ+0x13230], R0 ;  /* 0x01323000050075a7 */ /* 0x000062000802017f */
[----:B------:R-:W-:Y:S05]  /*1d60*/  @!P0 BRA `(.L_x_11618) ;  /* 0x0000000000048947 */ /* 0x000fea0003800000 */
[----:B------:R-:W-:Y:S01]  /*1d70*/  BPT.TRAP 0x1 ;  /* 0x000000040000795c */ /* 0x000fe20000300000 */
.L_x_11618:
[----:B-1----:R-:W-:Y:S05]  /*1d80*/  @P1 BRA `(.L_x_11619) ;  /* 0x0000000000081947 */ /* 0x002fea0003800000 */
[----:B------:R-:W1:Y:S02]  /*1d90*/  SYNCS.PHASECHK.TRANS64.TRYWAIT P1, [R5+URZ+0x13230], R0 ;  /* 0x01323000050075a7 */ /* 0x000e64000802017f */
[----:B-1----:R-:W-:Y:S05]  /*1da0*/  @!P1 BRA `(.L_x_11620) ;  /* 0x00000158004c9947 */ /* 0x002fea0003800000 */
.L_x_11619:
        /* <DEDUP_REMOVED lines=18> */
[----:B------:R-:W-:-:S02]  /*1ed0*/  UISETP.NE.AND UP0, UPT, UR13, 0x1, UPT ;  /* 0x000000010d00788c */ /* 0x000fc4000bf05270 */
[----:B------:R-:W-:Y:S01]  /*1ee0*/  IMAD.MOV.U32 R3, RZ, RZ, R0 ;  /* 0x000000ffff037224 */ /* 0x000fe200078e0000 */
[----:B------:R-:W-:Y:S01]  /*1ef0*/  ULDC UR21, c[0x0][0x9dc] ;  /* 0x0002770000157ab9 */ /* 0x000fe20000000800 */
[----:B------:R-:W-:Y:S02]  /*1f00*/  UIMAD UR12, UR37, 0x280, UR12 ;  /* 0x00000280250c78a4 */ /* 0x000fe4000f8e020c */
        /* <DEDUP_REMOVED lines=97> */
.L_x_11623:
[----:B------:R-:W-:-:S06]  /*2520*/  UISETP.NE.AND UP2, UPT, UR7, 0x1, UPT ;  /* 0x000000010700788c */ /* 0x000fcc000bf45270 */
[----:B------:R-:W-:-:S05]  /*2530*/  PLOP3.LUT P1, PT, PT, PT, UP2, 0x80, 0x0 ;  /* 0x000000000000781c */ /* 0x000fca0003f2f028 */
[----:B------:R-:W-:-:S08]  /*2540*/  @UP2 ULDC.64 UR10, c[0x0][0x9e8] ;  /* 0x00027a00000a2ab9 */ /* 0x000fd00000000a00 */
[----:B------:R-:W-:-:S05]  /*2550*/  @P1 IMAD.HI.U32 R11, R5, UR10, RZ ;  /* 0x0000000a050b1c27 */ /* 0x000fca000f8e00ff */
[----:B------:R-:W-:-:S07]  /*2560*/  @P1 SHF.R.U32.HI R5, RZ, UR11, R11 ;  /* 0x0000000bff051c19 */ /* 0x000fce000801160b */
.L_x_11624:
[----:B------:R-:W-:Y:S05]  /*2570*/  BSYNC B0 ;  /* 0x0000000000007941 */ /* 0x000fea0003800000 */
.L_x_11622:
[----:B------:R-:W-:-:S05]  /*2580*/  IMAD R5, R5, UR7, R12 ;  /* 0x0000000705057c24 */ /* 0x000fca000f8e020c */
[----:B------:R-:W-:Y:S02]  /*2590*/  VIMNMX R4, R4, R5, !PT ;  /* 0x0000000504047248 */ /* 0x000fe40007fe0100 */
[----:B------:R-:W-:-:S07]  /*25a0*/  VIADDMNMX R0, R5, UR7, R0, PT ;  /* 0x0000000705007c46 */ /* 0x000fce000b800100 */
.L_x_11621:
        /* <DEDUP_REMOVED lines=248> */
.L_x_11627:
[----:B------:R-:W-:-:S06]  /*3530*/  UISETP.NE.AND UP2, UPT, UR7, 0x1, UPT ;  /* 0x000000010700788c */ /* 0x000fcc000bf45270 */
[----:B------:R-:W-:-:S05]  /*3540*/  PLOP3.LUT P6, PT, PT, PT, UP2, 0x80, 0x0 ;  /* 0x000000000000781c */ /* 0x000fca0003fcf028 */
[----:B------:R-:W-:-:S08]  /*3550*/  @UP2 ULDC.64 UR10, c[0x0][0x9e8] ;  /* 0x00027a00000a2ab9 */ /* 0x000fd00000000a00 */
[----:B------:R-:W-:Y:S01]  /*3560*/  @P6 IMAD.HI.U32 R4, R3, UR10, RZ ;  /* 0x0000000a03046c27 */ /* 0x000fe2000f8e00ff */
[----:B------:R-:W-:-:S13]  /*3570*/  PLOP3.LUT P6, PT, PT, PT, UP2, 0x80, 0x0 ;  /* 0x000000000000781c */ /* 0x000fda0003fcf028 */
[----:B------:R-:W-:-:S07]  /*3580*/  @P6 SHF.R.U32.HI R3, RZ, UR11, R4 ;  /* 0x0000000bff036c19 */ /* 0x000fce0008011604 */
.L_x_11628:
[----:B------:R-:W-:Y:S05]  /*3590*/  BSYNC B0 ;  /* 0x0000000000007941 */ /* 0x000fea0003800000 */
.L_x_11626:
[----:B------:R-:W-:-:S05]  /*35a0*/  IMAD R3, R3, UR7, R12 ;  /* 0x0000000703037c24 */ /* 0x000fca000f8e020c */
[----:B------:R-:W-:Y:S02]  /*35b0*/  VIMNMX R88, R88, R3, !PT ;  /* 0x0000000358587248 */ /* 0x000fe40007fe0100 */
[----:B------:R-:W-:-:S07]  /*35c0*/  VIADDMNMX R0, R3, UR7, R0, PT ;  /* 0x0000000703007c46 */ /* 0x000fce000b800100 */
.L_x_11625:
        /* <DEDUP_REMOVED lines=202> */
[----:B------:R-:W-:Y:S02]  /*4270*/  FSETP.NEU.FTZ.AND P1, PT, R3, -INF , PT ;  /* 0xff8000000300780b */ /* 0x000fe40003f3d000 */
[----:B------:R-:W-:Y:S02]  /*4280*/  FMNMX.FTZ R21, R103, R20, !PT ;  /* 0x0000001467157209 */ /* 0x000fe40007810000 */
[----:B------:R-:W-:Y:S02]  /*4290*/  FSEL R106, R106, RZ, P1 ;  /* 0x000000ff6a6a7208 */ /* 0x000fe40000800000 */
[----:B------:R-:W-:Y:S02]  /*42a0*/  FMNMX.FTZ R20, R74, R21, !PT ;  /* 0x000000154a147209 */ /* 0x000fe40007810000 */
[----:B------:R-:W-:Y:S01]  /*42b0*/  LOP3.LUT P6, RZ, R16, 0x4000000, RZ, 0xc0, !PT ;  /* 0x0400000010ff7812 */ /* 0x000fe200078cc0ff */
[--C-:B------:R-:W-:Y:S01]  /*42c0*/  FFMA.FTZ R12, R72, UR42, -R106.reuse ;  /* 0x0000002a480c7c23 */ /* 0x100fe2000801086a */
[----:B------:R-:W-:-:S01]  /*42d0*/  FFMA.FTZ R72, R73, UR42, -R106 ;  /* 0x0000002a49487c23 */ /* 0x000fc2000801086a */
[----:B------:R-:W-:Y:S01]  /*42e0*/  FMNMX.FTZ R21, R75, R20, !PT ;  /* 0x000000144b157209 */ /* 0x000fe20007810000 */
[----:B------:R-:W-:-:S01]  /*42f0*/  FFMA.FTZ R73, R77, UR42, -R106 ;  /* 0x0000002a4d497c23 */ /* 0x000fc2000801086a */
[--C-:B------:R-:W-:Y:S01]  /*4300*/  FFMA.FTZ R14, R76, UR42, -R106.reuse ;  /* 0x0000002a4c0e7c23 */ /* 0x100fe2000801086a */
[----:B------:R0:W-:Y:S01]  /*4310*/  MUFU.EX2 R15, R72 ;  /* 0x00000048000f7308 */ /* 0x0001e20000000800 */
[----:B------:R-:W-:-:S01]  /*4320*/  FFMA.FTZ R20, R80, UR42, -R106 ;  /* 0x0000002a50147c23 */ /* 0x000fc2000801086a */
[--C-:B------:R-:W-:Y:S01]  /*4330*/  FFMA.FTZ R80, R81, UR42, -R106.reuse ;  /* 0x0000002a51507c23 */ /* 0x100fe2000801086a */
[----:B------:R-:W-:-:S01]  /*4340*/  FFMA.FTZ R85, R85, UR42, -R106 ;  /* 0x0000002a55557c23 */ /* 0x000fc2000801086a */
[----:B------:R-:W-:Y:S01]  /*4350*/  ISETP.GT.AND P1, PT, R88, 0x88, !P6 ;  /* 0x000000885800780c */ /* 0x000fe20007724270 */
[----:B------:R-:W-:-:S01]  /*4360*/  FFMA.FTZ R4, R5, UR42, -R106 ;  /* 0x0000002a05047c23 */ /* 0x000fc2000801086a */
[----:B------:R-:W-:Y:S01]  /*4370*/  LOP3.LUT P2, RZ, R16, 0x800000, RZ, 0xc0, !PT ;  /* 0x0080000010ff7812 */ /* 0x000fe2000784c0ff */
[----:B------:R-:W-:-:S01]  /*4380*/  FFMA.FTZ R5, R89, UR42, -R106 ;  /* 0x0000002a59057c23 */ /* 0x000fc2000801086a */
[----:B------:R-:W-:Y:S01]  /*4390*/  ISETP.LT.OR P1, PT, R0, 0x89, P1 ;  /* 0x000000890000780c */ /* 0x000fe20000f21670 */
[----:B------:R-:W-:-:S01]  /*43a0*/  FFMA.FTZ R6, R92, UR42, -R106 ;  /* 0x0000002a5c067c23 */ /* 0x000fc2000801086a */
[----:B0-----:R-:W-:Y:S01]  /*43b0*/  FMNMX.FTZ R72, R78, R21, !PT ;  /* 0x000000154e487209 */ /* 0x001fe20007810000 */
[----:B------:R-:W-:Y:S01]  /*43c0*/  MUFU.EX2 R4, R4 ;  /* 0x0000000400047308 */ /* 0x000fe20000000800 */
[----:B------:R-:W-:Y:S01]  /*43d0*/  FSEL R30, R30, -INF , !P1 ;  /* 0xff8000001e1e7808 */ /* 0x000fe20004800000 */
[--C-:B------:R-:W-:Y:S01]  /*43e0*/  FFMA.FTZ R9, R93, UR42, -R106.reuse ;  /* 0x0000002a5d097c23 */ /* 0x100fe2000801086a */
[----:B------:R-:W-:Y:S01]  /*43f0*/  FMNMX.FTZ R21, R79, R72, !PT ;  /* 0x000000484f157209 */ /* 0x000fe20007810000 */
[--C-:B------:R-:W-:Y:S01]  /*4400*/  FFMA.FTZ R8, R96, UR42, -R106.reuse ;  /* 0x0000002a60087c23 */ /* 0x100fe2000801086a */
[----:B------:R-:W-:Y:S01]  /*4410*/  ISETP.GT.AND P1, PT, R88, 0x89, !P2 ;  /* 0x000000895800780c */ /* 0x000fe20005724270 */
[--C-:B------:R-:W-:Y:S01]  /*4420*/  FFMA.FTZ R11, R97, UR42, -R106.reuse ;  /* 0x0000002a610b7c23 */ /* 0x100fe2000801086a */
[----:B------:R-:W-:Y:S01]  /*4430*/  FMNMX.FTZ R72, R82, R21, !PT ;  /* 0x0000001552487209 */ /* 0x000fe20007810000 */
[----:B------:R-:W0:Y:S01]  /*4440*/  MUFU.EX2 R5, R5 ;  /* 0x0000000500057308 */ /* 0x000e220000000800 */
[----:B------:R-:W-:Y:S01]  /*4450*/  ISETP.LT.OR P1, PT, R0, 0x8a, P1 ;  /* 0x0000008a0000780c */ /* 0x000fe20000f21670 */
[--C-:B------:R-:W-:Y:S01]  /*4460*/  FFMA.FTZ R10, R100, UR42, -R106.reuse ;  /* 0x0000002a640a7c23 */ /* 0x100fe2000801086a */
[----:B------:R-:W-:Y:S01]  /*4470*/  FMNMX.FTZ R77, R83, R72, !PT ;  /* 0x00000048534d7209 */ /* 0x000fe20007810000 */
[--C-:B------:R-:W-:Y:S01]  /*4480*/  FFMA.FTZ R72, R84, UR42, -R106.reuse ;  /* 0x0000002a54487c23 */ /* 0x100fe2000801086a */
[----:B------:R-:W-:-:S01]  /*4490*/  FFMA.FTZ R84, R64, UR42, -R106 ;  /* 0x0000002a40547c23 */ /* 0x000fc2000801086a */
[----:B------:R-:W-:Y:S01]  /*44a0*/  FSEL R31, R31, -INF , !P1 ;  /* 0xff8000001f1f7808 */ /* 0x000fe20004800000 */
[----:B------:R-:W-:-:S01]  /*44b0*/  FFMA.FTZ R13, R101, UR42, -R106 ;  /* 0x0000002a650d7c23 */ /* 0x000fc2000801086a */
[----:B------:R-:W-:Y:S01]  /*44c0*/  FMNMX.FTZ R76, R86, R77, !PT ;  /* 0x0000004d564c7209 */ /* 0x000fe20007810000 */
[----:B------:R1:W-:Y:S01]  /*44d0*/  MUFU.EX2 R21, R80 ;  /* 0x0000005000157308 */ /* 0x0003e20000000800 */
[----:B------:R-:W-:Y:S01]  /*44e0*/  LOP3.LUT P6, RZ, R16, 0x8000000, RZ, 0xc0, !PT ;  /* 0x0800000010ff7812 */ /* 0x000fe200078cc0ff */
[--C-:B------:R-:W-:Y:S01]  /*44f0*/  FFMA.FTZ R56, R56, UR42, -R106.reuse ;  /* 0x0000002a38387c23 */ /* 0x100fe2000801086a */
[----:B------:R-:W-:Y:S01]  /*4500*/  FMNMX.FTZ R77, R87, R76, !PT ;  /* 0x0000004c574d7209 */ /* 0x000fe20007810000 */
[--C-:B------:R-:W-:Y:S01]  /*4510*/  FFMA.FTZ R57, R57, UR42, -R106.reuse ;  /* 0x0000002a39397c23 */ /* 0x100fe2000801086a */
[----:B------:R-:W-:Y:S01]  /*4520*/  ISETP.GT.AND P2, PT, R88, 0x99, !P6 ;  /* 0x000000995800780c */ /* 0x000fe20007744270 */
[--C-:B------:R-:W-:Y:S01]  /*4530*/  FFMA.FTZ R44, R44, UR42, -R106.reuse ;  /* 0x0000002a2c2c7c23 */ /* 0x100fe2000801086a */
[----:B------:R-:W-:Y:S01]  /*4540*/  FMNMX.FTZ R76, R58, R77, !PT ;  /* 0x0000004d3a4c7209 */ /* 0x000fe20007810000 */
[----:B------:R-:W-:Y:S01]  /*4550*/  MUFU.EX2 R6, R6 ;  /* 0x0000000600067308 */ /* 0x000fe20000000800 */
[----:B-1----:R-:W-:-:S01]  /*4560*/  FFMA.FTZ R80, R60, UR42, -R106 ;  /* 0x0000002a3c507c23 */ /* 0x002fc2000801086a */
[----:B------:R-:W-:Y:S01]  /*4570*/  ISETP.LT.OR P2, PT, R0, 0x9a, P2 ;  /* 0x0000009a0000780c */ /* 0x000fe20001741670 */
[----:B0-----:R-:W-:-:S01]  /*4580*/  FADD.FTZ R97, R4, R5 ;  /* 0x0000000504617221 */ /* 0x001fc20000010000 */
[----:B------:R-:W-:Y:S01]  /*4590*/  FMNMX.FTZ R81, R59, R76, !PT ;  /* 0x0000004c3b517209 */ /* 0x000fe20007810000 */
[----:B------:R-:W-:-:S01]  /*45a0*/  FFMA.FTZ R45, R45, UR42, -R106 ;  /* 0x0000002a2d2d7c23 */ /* 0x000fc2000801086a */
[----:B------:R-:W-:Y:S01]  /*45b0*/  FSEL R39, R39, -INF , !P2 ;  /* 0xff80000027277808 */ /* 0x000fe20005000000 */
[----:B------:R-:W-:-:S01]  /*45c0*/  FFMA.FTZ R40, R40, UR42, -R106 ;  /* 0x0000002a28287c23 */ /* 0x000fc2000801086a */
[----:B------:R-:W-:Y:S01]  /*45d0*/  FMNMX.FTZ R76, R62, R81, !PT ;  /* 0x000000513e4c7209 */ /* 0x000fe20007810000 */
[----:B------:R0:W-:Y:S01]  /*45e0*/  MUFU.EX2 R77, R85 ;  /* 0x00000055004d7308 */ /* 0x0001e20000000800 */
[----:B------:R-:W-:-:S01]  /*45f0*/  FFMA.FTZ R41, R41, UR42, -R106 ;  /* 0x0000002a29297c23 */ /* 0x000fc2000801086a */
[--C-:B------:R-:W-:Y:S01]  /*4600*/  FFMA.FTZ R52, R52, UR42, -R106.reuse ;  /* 0x0000002a34347c23 */ /* 0x100fe2000801086a */
[----:B------:R-:W-:Y:S01]  /*4610*/  FMNMX.FTZ R81, R63, R76, !PT ;  /* 0x0000004c3f517209 */ /* 0x000fe20007810000 */
[--C-:B------:R-:W-:Y:S01]  /*4620*/  FFMA.FTZ R53, R53, UR42, -R106.reuse ;  /* 0x0000002a35357c23 */ /* 0x100fe2000801086a */
[----:B------:R-:W-:-:S01]  /*4630*/  FFMA.FTZ R48, R48, UR42, -R106 ;  /* 0x0000002a30307c23 */ /* 0x000fc2000801086a */
[--C-:B------:R-:W-:Y:S01]  /*4640*/  FFMA.FTZ R49, R49, UR42, -R106.reuse ;  /* 0x0000002a31317c23 */ /* 0x100fe2000801086a */
[----:B------:R-:W-:Y:S01]  /*4650*/  FMNMX.FTZ R76, R66, R81, !PT ;  /* 0x00000051424c7209 */ /* 0x000fe20007810000 */
[----:B------:R-:W1:Y:S01]  /*4660*/  MUFU.EX2 R9, R9 ;  /* 0x0000000900097308 */ /* 0x000e620000000800 */
        /* <DEDUP_REMOVED lines=10> */
[----:B0-----:R-:W-:Y:S01]  /*4710*/  FMNMX.FTZ R85, R71, R60, !PT ;  /* 0x0000003c47557209 */ /* 0x001fe20007810000 */
[----:B------:R-:W-:-:S03]  /*4720*/  FFMA.FTZ R60, R61, UR42, -R106 ;  /* 0x0000002a3d3c7c23 */ /* 0x000fc6000801086a */
[----:B------:R-:W-:Y:S01]  /*4730*/  FMNMX.FTZ R76, R42, R85, !PT ;  /* 0x000000552a4c7209 */ /* 0x000fe20007810000 */
[----:B------:R0:W-:Y:S01]  /*4740*/  MUFU.EX2 R81, R80 ;  /* 0x0000005000517308 */ /* 0x0001e20000000800 */
[----:B-1----:R-:W-:Y:S02]  /*4750*/  F2FP.SATFINITE.E4M3.F32.PACK_AB_MERGE_C R152, R9, R6, RZ ;  /* 0x000000060998723e */ /* 0x002fe400048070ff */
[----:B------:R-:W-:Y:S02]  /*4760*/  FMNMX.FTZ R61, R43, R76, !PT ;  /* 0x0000004c2b3d7209 */ /* 0x000fe40007810000 */
[----:B------:R-:W-:Y:S02]  /*4770*/  F2FP.SATFINITE.E4M3.F32.PACK_AB_MERGE_C R152, R5, R4, R152 ;  /* 0x000000040598723e */ /* 0x000fe40004807098 */
[----:B------:R-:W-:Y:S01]  /*4780*/  FMNMX.FTZ R64, R46, R61, !PT ;  /* 0x0000003d2e407209 */ /* 0x000fe20007810000 */
[----:B------:R-:W-:Y:S01]  /*4790*/  MUFU.EX2 R11, R11 ;  /* 0x0000000b000b7308 */ /* 0x000fe20000000800 */
[----:B0-----:R-:W-:-:S02]  /*47a0*/  FFMA.FTZ R80, R68, UR42, -R106 ;  /* 0x0000002a44507c23 */ /* 0x001fc4000801086a */
[----:B------:R-:W-:Y:S01]  /*47b0*/  FMNMX.FTZ R85, R47, R64, !PT ;  /* 0x000000402f557209 */ /* 0x000fe20007810000 */
[----:B------:R-:W-:-:S03]  /*47c0*/  FFMA.FTZ R64, R65, UR42, -R106 ;  /* 0x0000002a41407c23 */ /* 0x000fc6000801086a */
[----:B------:R-:W-:Y:S01]  /*47d0*/  FMNMX.FTZ R76, R50, R85, !PT ;  /* 0x00000055324c7209 */ /* 0x000fe20007810000 */
[----:B------:R-:W-:Y:S03]  /*47e0*/  MUFU.EX2 R10, R10 ;  /* 0x0000000a000a7308 */ /* 0x000fe60000000800 */
[----:B------:R-:W-:-:S04]  /*47f0*/  FMNMX.FTZ R65, R51, R76, !PT ;  /* 0x0000004c33417209 */ /* 0x000fc80007810000 */
[----:B------:R-:W-:Y:S01]  /*4800*/  FMNMX.FTZ R68, R54, R65, !PT ;  /* 0x0000004136447209 */ /* 0x000fe20007810000 */
[----:B------:R-:W0:Y:S03]  /*4810*/  MUFU.EX2 R13, R13 ;  /* 0x0000000d000d7308 */ /* 0x000e260000000800 */
[----:B------:R-:W-:Y:S01]  /*4820*/  FMNMX.FTZ R85, R55, R68, !PT ;  /* 0x0000004437557209 */ /* 0x000fe20007810000 */
[----:B------:R-:W-:-:S03]  /*4830*/  FFMA.FTZ R68, R69, UR42, -R106 ;  /* 0x0000002a45447c23 */ /* 0x000fc6000801086a */
        /* <DEDUP_REMOVED lines=13> */
[----:B------:R-:W-:-:S05]  /*4910*/  FMNMX.FTZ R0, R39, R0, !PT ;  /* 0x0000000027007209 */ /* 0x000fca0007810000 */
[----:B------:R-:W0:Y:S01]  /*4920*/  SHFL.BFLY PT, R69, R0, 0x2, 0x1f ;  /* 0x0c401f0000457f89 */ /* 0x000e2200000e0000 */
[----:B------:R-:W1:Y:S08]  /*4930*/  MUFU.EX2 R73, R73 ;  /* 0x0000004900497308 */ /* 0x000e700000000800 */
[----:B------:R-:W-:Y:S08]  /*4940*/  MUFU.EX2 R20, R20 ;  /* 0x0000001400147308 */ /* 0x000ff00000000800 */
[----:B------:R-:W2:Y:S01]  /*4950*/  MUFU.EX2 R72, R72 ;  /* 0x0000004800487308 */ /* 0x000ea20000000800 */
[----:B-1----:R-:W-:-:S04]  /*4960*/  F2FP.SATFINITE.E4M3.F32.PACK_AB_MERGE_C R148, R73, R14, RZ ;  /* 0x0000000e4994723e */ /* 0x002fc800048070ff */
[----:B------:R-:W-:Y:S02]  /*4970*/  F2FP.SATFINITE.E4M3.F32.PACK_AB_MERGE_C R148, R15, R12, R148 ;  /* 0x0000000c0f94723e */ /* 0x000fe40004807094 */
[----:B0-----:R-:W-:Y:S01]  /*4980*/  FMNMX.FTZ R69, R0, R69, !PT ;  /* 0x0000004500457209 */ /* 0x001fe20007810000 */
[----:B------:R-:W-:Y:S04]  /*4990*/  MUFU.EX2 R56, R56 ;  /* 0x0000003800387308 */ /* 0x000fe80000000800 */
[----:B------:R-:W0:Y:S04]  /*49a0*/  SHFL.BFLY PT, R0, R69, 0x1, 0x1f ;  /* 0x0c201f0045007f89 */ /* 0x000e2800000e0000 */
[----:B------:R-:W-:Y:S01]  /*49b0*/  MUFU.EX2 R57, R57 ;  /* 0x0000003900397308 */ /* 0x000fe20000000800 */
[----:B--2---:R-:W-:-:S04]  /*49c0*/  F2FP.SATFINITE.E4M3.F32.PACK_AB_MERGE_C R150, R77, R72, RZ ;  /* 0x000000484d96723e */ /* 0x004fc800048070ff */
[----:B------:R-:W-:-:S03]  /*49d0*/  F2FP.SATFINITE.E4M3.F32.PACK_AB_MERGE_C R150, R21, R20, R150 ;  /* 0x000000141596723e */ /* 0x000fc60004807096 */
[----:B------:R-:W1:Y:S08]  /*49e0*/  MUFU.EX2 R60, R60 ;  /* 0x0000003c003c7308 */ /* 0x000e700000000800 */
[----:B------:R-:W2:Y:S01]  /*49f0*/  MUFU.EX2 R68, R68 ;  /* 0x0000004400447308 */ /* 0x000ea20000000800 */
[----:B0-----:R-:W-:Y:S01]  /*4a00*/  FMNMX.FTZ R0, R69, R0, !PT ;  /* 0x0000000045007209 */ /* 0x001fe20007810000 */
[----:B------:R-:W-:-:S03]  /*4a10*/  IMAD.U32 R69, RZ, RZ, UR42 ;  /* 0x0000002aff457e24 */ /* 0x000fc6000f8e00ff */
[C---:B------:R-:W-:Y:S01]  /*4a20*/  FSETP.NEU.FTZ.AND P1, PT, R0.reuse, -INF , PT ;  /* 0xff8000000000780b */ /* 0x040fe20003f3d000 */
[----:B------:R-:W-:-:S01]  /*4a30*/  FFMA.FTZ R76, R0, R69, -8 ;  /* 0xc1000000004c7423 */ /* 0x000fc20000010045 */
[----:B------:R-:W-:Y:S01]  /*4a40*/  FFMA.FTZ R69, R37, UR42, -R106 ;  /* 0x0000002a25457c23 */ /* 0x000fe2000801086a */
[----:B------:R-:W-:Y:S01]  /*4a50*/  MUFU.EX2 R64, R64 ;  /* 0x0000004000407308 */ /* 0x000fe20000000800 */
[----:B-1----:R-:W-:Y:S02]  /*4a60*/  F2FP.SATFINITE.E4M3.F32.PACK_AB_MERGE_C R144, R60, R81, RZ ;  /* 0x000000513c90723e */ /* 0x002fe400048070ff */
[----:B------:R-:W-:Y:S02]  /*4a70*/  FSEL R37, R76, RZ, P1 ;  /* 0x000000ff4c257208 */ /* 0x000fe40000800000 */
[----:B------:R-:W-:Y:S02]  /*4a80*/  PLOP3.LUT P1, PT, PT, PT, UP1, 0x40, 0x0 ;  /* 0x000000000000781c */ /* 0x000fe40003f2e818 */
[----:B--2---:R-:W-:Y:S01]  /*4a90*/  F2FP.SATFINITE.E4M3.F32.PACK_AB_MERGE_C R146, R68, R65, RZ ;  /* 0x000000414492723e */ /* 0x004fe200048070ff */
        /* <DEDUP_REMOVED lines=41> */
[----:B------:R-:W-:Y:S01]  /*4d30*/  F2FP.SATFINITE.E4M3.F32.PACK_AB_MERGE_C R146, R64, R61, R146 ;  /* 0x0000003d4092723e */ /* 0x000fe20004807092 */
        /* <DEDUP_REMOVED lines=14> */
[----:B------:R-:W-:Y:S01]  /*4e20*/  FADD.FTZ R71, R73, R90 ;  /* 0x0000005a49477221 */ /* 0x000fe20000010000 */
[----:B------:R-:W-:-:S01]  /*4e30*/  FFMA.FTZ R38, R38, UR42, -R37 ;  /* 0x0000002a26267c23 */ /* 0x000fc20008010825 */
[----:B------:R-:W-:-:S02]  /*4e40*/  F2FP.SATFINITE.E4M3.F32.PACK_AB_MERGE_C R80, R89, R80, RZ ;  /* 0x000000505950723e */ /* 0x000fc400048070ff */
[----:B------:R-:W-:-:S01]  /*4e50*/  FADD.FTZ R14, R20, R71 ;  /* 0x00000047140e7221 */ /* 0x000fc20000010000 */
[----:B------:R-:W-:Y:S01]  /*4e60*/  F2FP.SATFINITE.E4M3.F32.PACK_AB_MERGE_C R144, R57, R56, R144 ;  /* 0x000000383990723e */ /* 0x000fe20004807090 */
[----:B------:R-:W0:Y:S01]  /*4e70*/  MUFU.EX2 R93, R93 ;  /* 0x0000005d005d7308 */ /* 0x000e220000000800 */
[----:B-1----:R-:W-:-:S01]  /*4e80*/  FADD.FTZ R13, R91, R6 ;  /* 0x000000065b0d7221 */ /* 0x002fc20000010000 */
[----:B------:R-:W-:Y:S01]  /*4e90*/  FFMA.FTZ R6, R46, UR42, -R37 ;  /* 0x0000002a2e067c23 */ /* 0x000fe20008010825 */
[----:B------:R-:W-:-:S05]  /*4ea0*/  F2FP.SATFINITE.E4M3.F32.PACK_AB_MERGE_C R153, R85, R76, R80 ;  /* 0x0000004c5599723e */ /* 0x000fca0004807050 */
        /* <DEDUP_REMOVED lines=60> */
[----:B0-----:R-:W-:-:S01]  /*5270*/  FADD.FTZ R13, R70, R13 ;  /* 0x0000000d460d7221 */ /* 0x001fc20000010000 */
[----:B------:R-:W-:-:S04]  /*5280*/  F2FP.SATFINITE.E4M3.F32.PACK_AB_MERGE_C R67, R70, R67, RZ ;  /* 0x000000434643723e */ /* 0x000fc800048070ff */
[----:B------:R-:W-:Y:S02]  /*5290*/  F2FP.SATFINITE.E4M3.F32.PACK_AB_MERGE_C R147, R66, R63, R67 ;  /* 0x0000003f4293723e */ /* 0x000fe40004807043 */
        /* <DEDUP_REMOVED lines=87> */
.L_x_11630:
[----:B------:R-:W-:-:S11]  /*5810*/  UISETP.NE.AND UP2, UPT, UR7, 0x1, UPT ;  /* 0x000000010700788c */ /* 0x000fd6000bf45270 */
[----:B------:R-:W-:Y:S02]  /*5820*/  @UP2 ULDC.64 UR14, c[0x0][0x9e8] ;  /* 0x00027a00000e2ab9 */ /* 0x000fe40000000a00 */
[----:B------:R-:W-:-:S04]  /*5830*/  UIMAD.WIDE.U32 UR10, UR12, UR14, URZ ;  /* 0x0000000e0c0a72a5 */ /* 0x000fc8000f8e003f */
[----:B------:R-:W-:-:S12]  /*5840*/  @UP2 USHF.R.U32.HI UR12, URZ, UR15, UR11 ;  /* 0x0000000f3f0c2299 */ /* 0x000fd8000801160b */
.L_x_11631:
[----:B------:R-:W-:-:S04]  /*5850*/  UIMAD UR7, UR12, UR7, UR7 ;  /* 0x000000070c0772a4 */ /* 0x000fc8000f8e0207 */
[----:B------:R-:W-:-:S04]  /*5860*/  UISETP.LT.AND UP2, UPT, UR6, UR7, UPT ;  /* 0x000000070600728c */ /* 0x000fc8000bf41270 */
[----:B------:R-:W-:-:S12]  /*5870*/  USEL UR6, UR6, UR7, UP2 ;  /* 0x0000000706067287 */ /* 0x000fd80009000000 */
.L_x_11629:
        /* <DEDUP_REMOVED lines=27> */
.L_x_11650:
[----:B------:R-:W-:-:S04]  /*5a30*/  UIADD3 UR25, UR37, 0x1, URZ ;  /* 0x0000000125197890 */ /* 0x000fc8000fffe03f */
[----:B------:R-:W-:-:S04]  /*5a40*/  UISETP.NE.AND UP2, UPT, UR25, 0x2, UPT ;  /* 0x000000021900788c */ /* 0x000fc8000bf45270 */
[----:B------:R-:W-:Y:S02]  /*5a50*/  USEL UR24, URZ, 0x1, UP2 ;  /* 0x000000013f187887 */ /* 0x000fe40009000000 */
[----:B------:R-:W-:Y:S02]  /*5a60*/  USEL UR25, UR25, URZ, UP2 ;  /* 0x0000003f19197287 */ /* 0x000fe40009000000 */
[----:B------:R-:W-:Y:S01]  /*5a70*/  ULOP3.LUT UR24, UR36, UR24, URZ, 0x3c, !UPT ;  /* 0x0000001824187292 */ /* 0x000fe2000f8e3c3f */
[----:B------:R-:W-:Y:S11]  /*5a80*/  @!P0 BRA `(.L_x_11633) ;  /* 0x0000000000048947 */ /* 0x000ff60003800000 */
[----:B------:R-:W-:Y:S01]  /*5a90*/  BPT.TRAP 0x1 ;  /* 0x000000040000795c */ /* 0x000fe20000300000 */
.L_x_11633:
[----:B------:R-:W-:Y:S01]  /*5aa0*/  ULEA UR23, UR25, UR45, 0x3 ;  /* 0x0000002d19177291 */ /* 0x000fe2000f8e183f */
[----:B------:R-:W-:-:S05]  /*5ab0*/  IMAD.U32 R8, RZ, RZ, UR24 ;  /* 0x00000018ff087e24 */ /* 0x000fca000f8e00ff */
[----:B------:R-:W-:-:S04]  /*5ac0*/  SHF.L.U32 R8, R8, 0x1f, RZ ;  /* 0x0000001f08087819 */ /* 0x000fc800000006ff */
[----:B------:R0:W1:Y:S01]  /*5ad0*/  SYNCS.PHASECHK.TRANS64.TRYWAIT P1, [UR23+0x13230], R8 ;  /* 0x01323008ff0075a7 */ /* 0x0000620008020157 */
[----:B------:R-:W-:Y:S05]  /*5ae0*/  @!P0 BRA `(.L_x_11634) ;  /* 0x0000000000048947 */ /* 0x000fea0003800000 */
[----:B------:R-:W-:Y:S01]  /*5af0*/  BPT.TRAP 0x1 ;  /* 0x000000040000795c */ /* 0x000fe20000300000 */
.L_x_11634:
[----:B-1----:R-:W-:Y:S05]  /*5b00*/  @P1 BRA `(.L_x_11635) ;  /* 0x0000000000081947 */ /* 0x002fea0003800000 */
[----:B------:R-:W1:Y:S02]  /*5b10*/  SYNCS.PHASECHK.TRANS64.TRYWAIT P1, [UR23+0x13230], R8 ;  /* 0x01323008ff0075a7 */ /* 0x000e640008020157 */
[----:B-1----:R-:W-:Y:S05]  /*5b20*/  @!P1 BRA `(.L_x_11636) ;  /* 0x0000011c00009947 */ /* 0x002fea0003800000 */
.L_x_11635:
        /* <DEDUP_REMOVED lines=64> */
.L_x_11637:
[----:B------:R-:W-:Y:S01]  /*5f30*/  ULEA UR11, UR37, UR45, 0x3 ;  /* 0x0000002d250b7291 */ /* 0x000fe2000f8e183f */
[----:B01----:R-:W-:-:S05]  /*5f40*/  IMAD.U32 R8, RZ, RZ, UR36 ;  /* 0x00000024ff087e24 */ /* 0x003fca000f8e00ff */
[----:B------:R-:W-:-:S04]  /*5f50*/  SHF.L.U32 R8, R8, 0x1f, RZ ;  /* 0x0000001f08087819 */ /* 0x000fc800000006ff */
[----:B------:R0:W1:Y:S01]  /*5f60*/  SYNCS.PHASECHK.TRANS64.TRYWAIT P1, [UR11+0x13250], R8 ;  /* 0x01325008ff0075a7 */ /* 0x000062000802014b */
[----:B------:R-:W-:Y:S05]  /*5f70*/  @!P0 BRA `(.L_x_11638) ;  /* 0x0000000000048947 */ /* 0x000fea0003800000 */
[----:B------:R-:W-:Y:S01]  /*5f80*/  BPT.TRAP 0x1 ;  /* 0x000000040000795c */ /* 0x000fe20000300000 */
.L_x_11638:
[----:B-1----:R-:W-:Y:S05]  /*5f90*/  @P1 BRA `(.L_x_11639) ;  /* 0x0000000000081947 */ /* 0x002fea0003800000 */
[----:B------:R-:W1:Y:S02]  /*5fa0*/  SYNCS.PHASECHK.TRANS64.TRYWAIT P1, [UR11+0x13250], R8 ;  /* 0x01325008ff0075a7 */ /* 0x000e64000802014b */
[----:B-1----:R-:W-:Y:S05]  /*5fb0*/  @!P1 BRA `(.L_x_11640) ;  /* 0x0000011400f49947 */ /* 0x002fea0003800000 */
.L_x_11639:
[----:B------:R-:W-:Y:S01]  /*5fc0*/  UIADD3 UR6, UR45, 0x1000, URZ ;  /* 0x000010002d067890 */ /* 0x000fe2000fffe03f */
[----:B------:R-:W-:Y:S01]  /*5fd0*/  WARPGROUP.ARRIVE ;  /* 0x00000000000079c5 */ /* 0x000fe20000000000 */
[----:B------:R-:W-:Y:S01]  /*5fe0*/  UMOV UR7, 0xc0000010 ;  /* 0xc000001000077882 */ /* 0x000fe20000000000 */
[----:B------:R-:W-:Y:S01]  /*5ff0*/  PLOP3.LUT P1, PT, PT, PT, UP0, 0x80, 0x0 ;  /* 0x000000000000781c */ /* 0x000fe20003f2f008 */
[----:B------:R-:W-:Y:S01]  /*6000*/  USHF.R.U32.HI UR6, URZ, 0x4, UR6 ;  /* 0x000000043f067899 */ /* 0x000fe20008011606 */
[----:B------:R-:W-:Y:S01]  /*6010*/  PLOP3.LUT P2, PT, PT, PT, UP0, 0x80, 0x0 ;  /* 0x000000000000781c */ /* 0x000fe20003f4f008 */
[----:B------:R-:W-:Y:S01]  /*6020*/  VIADD R20, R22, UR41 ;  /* 0x0000002916147c36 */ /* 0x000fe20008000000 */
[----:B------:R-:W-:Y:S01]  /*6030*/  LOP3.LUT P3, RZ, R23, 0x7f, RZ, 0xc0, !PT ;  /* 0x0000007f17ff7812 */ /* 0x000fe2000786c0ff */
[----:B------:R-:W-:Y:S01]  /*6040*/  ULOP3.LUT UR6, UR6, 0x3fff, URZ, 0xc0, !UPT ;  /* 0x00003fff06067892 */ /* 0x000fe2000f8ec03f */
[----:B------:R-:W-:Y:S02]  /*6050*/  IMAD R15, R4, -0xa0, RZ ;  /* 0xffffff60040f7824 */ /* 0x000fe400078e02ff */
[----:B01----:R-:W-:Y:S01]  /*6060*/  IMAD.U32 R8, RZ, RZ, UR23 ;  /* 0x00000017ff087e24 */ /* 0x003fe2000f8e00ff */
[----:B------:R-:W-:Y:S01]  /*6070*/  ULOP3.LUT UR6, UR6, 0x10000, URZ, 0xfc, !UPT ;  /* 0x0001000006067892 */ /* 0x000fe2000f8efc3f */
[----:B------:R-:W-:-:S03]  /*6080*/  VIADD R10, R15, 0x1 ;  /* 0x000000010f0a7836 */ /* 0x000fc60000000000 */
[----:B------:R-:W-:Y:S01]  /*6090*/  UIMAD UR10, UR37, 0x280, UR6 ;  /* 0x00000280250a78a4 */ /* 0x000fe2000f8e0206 */
[----:B------:R-:W-:-:S03]  /*60a0*/  IMAD R10, R19, -0x2, R10 ;  /* 0xfffffffe130a7824 */ /* 0x000fc600078e020a */
[----:B------:R-:W-:Y:S02]  /*60b0*/  @!P3 VIADD R8, R8, 0x13240 ;  /* 0x000132400808b836 */ /* 0x000fe40000000000 */
[----:B------:R-:W-:Y:S01]  /*60c0*/  IADD3 R13, -R18, R10, R17 ;  /* 0x0000000a120d7210 */ /* 0x000fe20007ffe111 */
[----:B------:R-:W-:Y:S01]  /*60d0*/  UMOV UR6, UR10 ;  /* 0x0000000a00067c82 */ /* 0x000fe20008000000 */
[----:B------:R-:W-:Y:S01]  /*60e0*/  VIADD R10, R10, 0xffffffff ;  /* 0xffffffff0a0a7836 */ /* 0x000fe20000000000 */
[----:B------:R-:W-:Y:S01]  /*60f0*/  QGMMA.64x64x32.F32.E4M3.E4M3 R24, R152, gdesc[UR4], R24, gsb0 ;  /* 0x00e0000498187df3 */ /* 0x000fe20008000818 */
[----:B------:R-:W-:Y:S01]  /*6100*/  UIADD3 UR6, UR10, 0x80, URZ ;  /* 0x000000800a067890 */ /* 0x000fe2000fffe03f */
[----:B------:R-:W-:Y:S01]  /*6110*/  @!P3 PRMT R8, RZ, 0x654, R8 ;  /* 0x00000654ff08b816 */ /* 0x000fe20000000008 */
[----:B------:R-:W-:Y:S01]  /*6120*/  UMOV UR7, 0xc0000010 ;  /* 0xc000001000077882 */ /* 0x000fe20000000000 */
[----:B------:R-:W-:Y:S01]  /*6130*/  VIADD R14, R13, UR22 ;  /* 0x000000160d0e7c36 */ /* 0x000fe20008000000 */
[----:B------:R-:W-:-:S02]  /*6140*/  WARPGROUP.DEPBAR.LE gsb0, 0x0 ;  /* 0x00008000000079c5 */ /* 0x000fc40000010000 */
        /* <DEDUP_REMOVED lines=28> */
[----:B------:R0:W-:Y:S01]  /*6310*/  @!P3 SYNCS.ARRIVE.TRANS64.RED.A1T0 RZ, [R8+URZ], RZ ;  /* 0x000000ff08ffb9a7 */ /* 0x0001e2000810043f */
        /* <DEDUP_REMOVED lines=8> */
[----:B0-----:R-:W0:Y:S02]  /*63a0*/  @P1 LDC.64 R8, c[0x0][0x9e8] ;  /* 0x00027a00ff081b82 */ /* 0x001e240000000a00 */
[----:B0-----:R-:W-:-:S05]  /*63b0*/  @P1 IMAD.HI.U32 R8, R21, R8, RZ ;  /* 0x0000000815081227 */ /* 0x001fca00078e00ff */
[----:B------:R-:W-:-:S04]  /*63c0*/  @P1 SHF.R.U32.HI R21, RZ, R9, R8 ;  /* 0x00000009ff151219 */ /* 0x000fc80000011608 */
[----:B------:R-:W-:Y:S01]  /*63d0*/  LOP3.LUT R21, RZ, R21, RZ, 0x33, !PT ;  /* 0x00000015ff157212 */ /* 0x000fe200078e33ff */
[----:B------:R-:W-:Y:S06]  /*63e0*/  BRA `(.L_x_11644) ;  /* 0x0000000000147947 */ /* 0x000fec0003800000 */
.L_x_11643:
[----:B------:R-:W-:-:S05]  /*63f0*/  IMAD.U32 R136, RZ, RZ, UR20 ;  /* 0x00000014ff887e24 */ /* 0x000fca000f8e00ff */
[----:B------:R-:W-:-:S13]  /*6400*/  ISETP.NE.AND P1, PT, R136, 0x1, PT ;  /* 0x000000018800780c */ /* 0x000fda0003f25270 */
[----:B0-----:R-:W0:Y:S02]  /*6410*/  @P1 LDC.64 R8, c[0x0][0x9e8] ;  /* 0x00027a00ff081b82 */ /* 0x001e240000000a00 */
[----:B0-----:R-:W-:-:S05]  /*6420*/  @P1 IMAD.HI.U32 R8, R21, R8, RZ ;  /* 0x0000000815081227 */ /* 0x001fca00078e00ff */
[----:B------:R-:W-:-:S07]  /*6430*/  @P1 SHF.R.U32.HI R21, RZ, R9, R8 ;  /* 0x00000009ff151219 */ /* 0x000fce0000011608 */
.L_x_11644:
[----:B------:R-:W-:Y:S05]  /*6440*/  BSYNC B0 ;  /* 0x0000000000007941 */ /* 0x000fea0003800000 */
.L_x_11642:
[----:B------:R-:W-:-:S05]  /*6450*/  IMAD R21, R21, R136, R10 ;  /* 0x0000008815157224 */ /* 0x000fca00078e020a */
[----:B------:R-:W-:Y:S02]  /*6460*/  VIADDMNMX R12, R21, R136, R12, PT ;  /* 0x00000088150c7246 */ /* 0x000fe4000380010c */
[----:B------:R-:W-:-:S07]  /*6470*/  VIMNMX R11, R11, R21, !PT ;  /* 0x000000150b0b7248 */ /* 0x000fce0007fe0100 */
.L_x_11641:
[C---:B------:R-:W-:Y:S02]  /*6480*/  ISETP.GE.AND P1, PT, R15.reuse, 0x2, PT ;  /* 0x000000020f00780c */ /* 0x040fe40003f26270 */
        /* <DEDUP_REMOVED lines=227> */
[----:B------:R-:W1:Y:S02]  /*72c0*/  SHFL.IDX PT, R11, R20, 0x1, 0x1c1f ;  /* 0x003c1f00140b7f89 */ /* 0x000e6400000e0000 */
[----:B------:R-:W-:-:S04]  /*72d0*/  ISETP.LT.OR P6, PT, R12, 0x9a, P6 ;  /* 0x0000009a0c00780c */ /* 0x000fc800037c1670 */
[----:B------:R-:W-:Y:S02]  /*72e0*/  FSEL R69, R69, -INF , !P6 ;  /* 0xff80000045457808 */ /* 0x000fe40007000000 */
[----:B------:R-:W-:Y:S01]  /*72f0*/  PLOP3.LUT P6, PT, PT, PT, UP1, 0x40, 0x0 ;  /* 0x000000000000781c */ /* 0x000fe20003fce818 */
[--C-:B-1----:R-:W-:Y:S02]  /*7300*/  IMAD.IADD R14, R14, 0x1, R11.reuse ;  /* 0x000000010e0e7824 */ /* 0x102fe400078e020b */
        /* <DEDUP_REMOVED lines=14> */
.L_x_11647:
[----:B------:R-:W-:-:S05]  /*73f0*/  IMAD.U32 R15, RZ, RZ, UR20 ;  /* 0x00000014ff0f7e24 */ /* 0x000fca000f8e00ff */
[----:B------:R-:W-:-:S13]  /*7400*/  ISETP.NE.AND P6, PT, R15, 0x1, PT ;  /* 0x000000010f00780c */ /* 0x000fda0003fc5270 */
[----:B0-----:R-:W0:Y:S02]  /*7410*/  @P6 LDC.64 R8, c[0x0][0x9e8] ;  /* 0x00027a00ff086b82 */ /* 0x001e240000000a00 */
[----:B0-----:R-:W-:-:S05]  /*7420*/  @P6 IMAD.HI.U32 R8, R11, R8, RZ ;  /* 0x000000080b086227 */ /* 0x001fca00078e00ff */
[----:B------:R-:W-:-:S07]  /*7430*/  @P6 SHF.R.U32.HI R11, RZ, R9, R8 ;  /* 0x00000009ff0b6219 */ /* 0x000fce0000011608 */
.L_x_11648:
[----:B------:R-:W-:Y:S05]  /*7440*/  BSYNC B0 ;  /* 0x0000000000007941 */ /* 0x000fea0003800000 */
.L_x_11646:
[----:B------:R-:W-:-:S05]  /*7450*/  IMAD R10, R11, R15, R10 ;  /* 0x0000000f0b0a7224 */ /* 0x000fca00078e020a */
[----:B------:R-:W-:Y:S02]  /*7460*/  VIADDMNMX R14, R10, R15, R14, PT ;  /* 0x0000000f0a0e7246 */ /* 0x000fe4000380010e */
[----:B------:R-:W-:-:S07]  /*7470*/  VIMNMX R13, R13, R10, !PT ;  /* 0x0000000a0d0d7248 */ /* 0x000fce0007fe0100 */
.L_x_11645:
[----:B------:R-:W-:Y:S01]  /*7480*/  ISETP.GT.AND P1, PT, R13, 0x20, !P1 ;  /* 0x000000200d00780c */ /* 0x000fe20004f24270 */
[----:B------:R-:W-:Y:S01]  /*7490*/  IMAD.U32 R15, RZ, RZ, UR42 ;  /* 0x0000002aff0f7e24 */ /* 0x000fe2000f8e00ff */
[----:B------:R-:W-:Y:S02]  /*74a0*/  LOP3.LUT P6, RZ, R16, 0x20000, RZ, 0xc0, !PT ;  /* 0x0002000010ff7812 */ /* 0x000fe400078cc0ff */
[----:B------:R-:W-:Y:S02]  /*74b0*/  ISETP.LT.OR P1, PT, R14, 0x21, P1 ;  /* 0x000000210e00780c */ /* 0x000fe40000f21670 */
[----:B0-----:R-:W-:Y:S02]  /*74c0*/  FMNMX.FTZ R8, R120, R3, !PT ;  /* 0x0000000378087209 */ /* 0x001fe40007810000 */
        /* <DEDUP_REMOVED lines=362> */
[--C-:B------:R-:W-:Y:S01]  /*8b70*/  FFMA.FTZ R66, R66, UR42, -R124.reuse ;  /* 0x0000002a42427c23 */ /* 0x100fe2000801087c */
[----:B------:R-:W-:-:S01]  /*8b80*/  FFMA.FTZ R73, R73, UR42, -R124 ;  /* 0x0000002a49497c23 */ /* 0x000fc2000801087c */
[----:B------:R-:W0:Y:S01]  /*8b90*/  MUFU.EX2 R130, R130 ;  /* 0x0000008200827308 */ /* 0x000e220000000800 */
[----:B------:R-:W-:-:S01]  /*8ba0*/  FFMA.FTZ R70, R70, UR42, -R124 ;  /* 0x0000002a46467c23 */ /* 0x000fc2000801087c */
[----:B------:R-:W-:-:S06]  /*8bb0*/  FFMA.FTZ R71, R71, UR42, -R124 ;  /* 0x0000002a47477c23 */ /* 0x000fcc000801087c */
        /* <DEDUP_REMOVED lines=129> */
.L_x_11649:
        /* <DEDUP_REMOVED lines=86> */
.L_x_11632:
        /* <DEDUP_REMOVED lines=25> */
.L_x_11652:
[----:B------:R-:W-:-:S11]  /*9ac0*/  UISETP.NE.AND UP2, UPT, UR11, 0x1, UPT ;  /* 0x000000010b00788c */ /* 0x000fd6000bf45270 */
[----:B------:R-:W-:Y:S02]  /*9ad0*/  @UP2 ULDC.64 UR12, c[0x0][0x9e8] ;  /* 0x00027a00000c2ab9 */ /* 0x000fe40000000a00 */
[----:B------:R-:W-:-:S04]  /*9ae0*/  UIMAD.WIDE.U32 UR6, UR10, UR12, URZ ;  /* 0x0000000c0a0672a5 */ /* 0x000fc8000f8e003f */
[----:B------:R-:W-:-:S12]  /*9af0*/  @UP2 USHF.R.U32.HI UR10, URZ, UR13, UR7 ;  /* 0x0000000d3f0a2299 */ /* 0x000fd80008011607 */
.L_x_11653:
[----:B------:R-:W-:-:S04]  /*9b00*/  UIMAD UR10, UR10, UR11, URZ ;  /* 0x0000000b0a0a72a4 */ /* 0x000fc8000f8e023f */
[----:B------:R-:W-:-:S04]  /*9b10*/  UISETP.LT.AND UP2, UPT, UR21, UR10, UPT ;  /* 0x0000000a1500728c */ /* 0x000fc8000bf41270 */
[----:B------:R-:W-:-:S12]  /*9b20*/  USEL UR21, UR21, UR10, !UP2 ;  /* 0x0000000a15157287 */ /* 0x000fd8000d000000 */
.L_x_11651:
        /* <DEDUP_REMOVED lines=12> */
.L_x_11664:
[----:B------:R-:W-:-:S04]  /*9bf0*/  UISETP.NE.AND UP2, UPT, UR22, 0x1, UPT ;  /* 0x000000011600788c */ /* 0x000fc8000bf45270 */
[----:B------:R-:W-:-:S04]  /*9c00*/  USEL UR36, URZ, 0x1, UP2 ;  /* 0x000000013f247887 */ /* 0x000fc80009000000 */
[----:B------:R-:W-:Y:S01]  /*9c10*/  ULOP3.LUT UR36, UR23, UR36, URZ, 0x3c, !UPT ;  /* 0x0000002417247292 */ /* 0x000fe2000f8e3c3f */
[----:B------:R-:W-:Y:S11]  /*9c20*/  @!P0 BRA `(.L_x_11655) ;  /* 0x0000000000048947 */ /* 0x000ff60003800000 */
[----:B------:R-:W-:Y:S01]  /*9c30*/  BPT.TRAP 0x1 ;  /* 0x000000040000795c */ /* 0x000fe20000300000 */
.L_x_11655:
        /* <DEDUP_REMOVED lines=9> */
.L_x_11656:
[----:B-1----:R-:W-:Y:S05]  /*9cd0*/  @P1 BRA `(.L_x_11657) ;  /* 0x0000000000081947 */ /* 0x002fea0003800000 */
[----:B------:R-:W1:Y:S02]  /*9ce0*/  SYNCS.PHASECHK.TRANS64.TRYWAIT P1, [UR20+0x13230], R0 ;  /* 0x01323000ff0075a7 */ /* 0x000e640008020154 */
[----:B-1----:R-:W-:Y:S05]  /*9cf0*/  @!P1 BRA `(.L_x_11658) ;  /* 0x000000d800bc9947 */ /* 0x002fea0003800000 */
.L_x_11657:
        /* <DEDUP_REMOVED lines=64> */
.L_x_11659:
[----:B------:R-:W-:Y:S01]  /*a100*/  ULEA UR11, UR22, UR45, 0x3 ;  /* 0x0000002d160b7291 */ /* 0x000fe2000f8e183f */
[----:B01----:R-:W-:-:S05]  /*a110*/  IMAD.U32 R0, RZ, RZ, UR23 ;  /* 0x00000017ff007e24 */ /* 0x003fca000f8e00ff */
[----:B------:R-:W-:-:S04]  /*a120*/  SHF.L.U32 R0, R0, 0x1f, RZ ;  /* 0x0000001f00007819 */ /* 0x000fc800000006ff */
[----:B------:R0:W1:Y:S01]  /*a130*/  SYNCS.PHASECHK.TRANS64.TRYWAIT P1, [UR11+0x13250], R0 ;  /* 0x01325000ff0075a7 */ /* 0x000062000802014b */
[----:B------:R-:W-:Y:S05]  /*a140*/  @!P0 BRA `(.L_x_11660) ;  /* 0x0000000000048947 */ /* 0x000fea0003800000 */
[----:B------:R-:W-:Y:S01]  /*a150*/  BPT.TRAP 0x1 ;  /* 0x000000040000795c */ /* 0x000fe20000300000 */
.L_x_11660:
[----:B-1----:R-:W-:Y:S05]  /*a160*/  @P1 BRA `(.L_x_11661) ;  /* 0x0000000000081947 */ /* 0x002fea0003800000 */
[----:B------:R-:W1:Y:S02]  /*a170*/  SYNCS.PHASECHK.TRANS64.TRYWAIT P1, [UR11+0x13250], R0 ;  /* 0x01325000ff0075a7 */ /* 0x000e64000802014b */
[----:B-1----:R-:W-:Y:S05]  /*a180*/  @!P1 BRA `(.L_x_11662) ;  /* 0x000000d400b09947 */ /* 0x002fea0003800000 */
.L_x_11661:
        /* <DEDUP_REMOVED lines=212> */
[----:B------:R-:W2:Y:S01]  /*aed0*/  MUFU.EX2 R123, R123 ;  /* 0x0000007b007b7308 */ /* 0x000ea20000000800 */
[----:B------:R-:W-:-:S07]  /*aee0*/  FFMA.FTZ R71, R71, UR42, -R10 ;  /* 0x0000002a47477c23 */ /* 0x000fce000801080a */
        /* <DEDUP_REMOVED lines=161> */
.L_x_11663:
        /* <DEDUP_REMOVED lines=82> */
.L_x_11654:
        /* <DEDUP_REMOVED lines=9> */
.L_x_11683:
[----:B------:R-:W-:-:S04]  /*beb0*/  UISETP.NE.AND UP2, UPT, UR24, 0x1, UPT ;  /* 0x000000011800788c */ /* 0x000fc8000bf45270 */
[----:B------:R-:W-:-:S04]  /*bec0*/  USEL UR36, URZ, 0x1, UP2 ;  /* 0x000000013f247887 */ /* 0x000fc80009000000 */
[----:B------:R-:W-:Y:S01]  /*bed0*/  ULOP3.LUT UR36, UR25, UR36, URZ, 0x3c, !UPT ;  /* 0x0000002419247292 */ /* 0x000fe2000f8e3c3f */
[----:B------:R-:W-:Y:S11]  /*bee0*/  @!P0 BRA `(.L_x_11666) ;  /* 0x0000000000048947 */ /* 0x000ff60003800000 */
[----:B------:R-:W-:Y:S01]  /*bef0*/  BPT.TRAP 0x1 ;  /* 0x000000040000795c */ /* 0x000fe20000300000 */
.L_x_11666:
        /* <DEDUP_REMOVED lines=9> */
.L_x_11667:
[----:B-1----:R-:W-:Y:S05]  /*bf90*/  @P1 BRA `(.L_x_11668) ;  /* 0x0000000000081947 */ /* 0x002fea0003800000 */
[----:B------:R-:W1:Y:S02]  /*bfa0*/  SYNCS.PHASECHK.TRANS64.TRYWAIT P1, [UR23+0x13230], R0 ;  /* 0x01323000ff0075a7 */ /* 0x000e640008020157 */
[----:B-1----:R-:W-:Y:S05]  /*bfb0*/  @!P1 BRA `(.L_x_11669) ;  /* 0x000000b8003c9947 */ /* 0x002fea0003800000 */
.L_x_11668:
        /* <DEDUP_REMOVED lines=64> */
.L_x_11670:
[----:B------:R-:W-:Y:S01]  /*c3c0*/  ULEA UR11, UR24, UR45, 0x3 ;  /* 0x0000002d180b7291 */ /* 0x000fe2000f8e183f */
[----:B01----:R-:W-:-:S05]  /*c3d0*/  IMAD.U32 R0, RZ, RZ, UR25 ;  /* 0x00000019ff007e24 */ /* 0x003fca000f8e00ff */
[----:B------:R-:W-:-:S04]  /*c3e0*/  SHF.L.U32 R0, R0, 0x1f, RZ ;  /* 0x0000001f00007819 */ /* 0x000fc800000006ff */
[----:B------:R0:W1:Y:S01]  /*c3f0*/  SYNCS.PHASECHK.TRANS64.TRYWAIT P1, [UR11+0x13250], R0 ;  /* 0x01325000ff0075a7 */ /* 0x000062000802014b */
[----:B------:R-:W-:Y:S05]  /*c400*/  @!P0 BRA `(.L_x_11671) ;  /* 0x0000000000048947 */ /* 0x000fea0003800000 */
[----:B------:R-:W-:Y:S01]  /*c410*/  BPT.TRAP 0x1 ;  /* 0x000000040000795c */ /* 0x000fe20000300000 */
.L_x_11671:
[----:B-1----:R-:W-:Y:S05]  /*c420*/  @P1 BRA `(.L_x_11672) ;  /* 0x0000000000081947 */ /* 0x002fea0003800000 */
[----:B------:R-:W1:Y:S02]  /*c430*/  SYNCS.PHASECHK.TRANS64.TRYWAIT P1, [UR11+0x13250], R0 ;  /* 0x01325000ff0075a7 */ /* 0x000e64000802014b */
[----:B-1----:R-:W-:Y:S05]  /*c440*/  @!P1 BRA `(.L_x_11673) ;  /* 0x000000b400309947 */ /* 0x002fea0003800000 */
.L_x_11672:
        /* <DEDUP_REMOVED lines=17> */
[----:B------:R-:W-:Y:S02]  /*c560*/  UMOV UR6, UR10 ;  /* 0x0000000a00067c82 */ /* 0x000fe40008000000 */
        /* <DEDUP_REMOVED lines=34> */
[----:B------:R0:W-:Y:S02]  /*c790*/  @!P3 SYNCS.ARRIVE.TRANS64.RED.A1T0 RZ, [R0+URZ], RZ ;  /* 0x000000ff00ffb9a7 */ /* 0x0001e4000810043f */
[----:B0-----:R-:W-:Y:S01]  /*c7a0*/  VIADD R0, R10, 0xffffffff ;  /* 0xffffffff0a007836 */ /* 0x001fe20000000000 */
        /* <DEDUP_REMOVED lines=13> */
.L_x_11676:
[----:B------:R-:W-:-:S05]  /*c880*/  IMAD.U32 R136, RZ, RZ, UR20 ;  /* 0x00000014ff887e24 */ /* 0x000fca000f8e00ff */
[----:B------:R-:W-:-:S13]  /*c890*/  ISETP.NE.AND P1, PT, R136, 0x1, PT ;  /* 0x000000018800780c */ /* 0x000fda0003f25270 */
[----:B------:R-:W0:Y:S02]  /*c8a0*/  @P1 LDC.64 R10, c[0x0][0x9e8] ;  /* 0x00027a00ff0a1b82 */ /* 0x000e240000000a00 */
[----:B0-----:R-:W-:-:S05]  /*c8b0*/  @P1 IMAD.HI.U32 R10, R21, R10, RZ ;  /* 0x0000000a150a1227 */ /* 0x001fca00078e00ff */
[----:B------:R-:W-:-:S07]  /*c8c0*/  @P1 SHF.R.U32.HI R21, RZ, R11, R10 ;  /* 0x0000000bff151219 */ /* 0x000fce000001160a */
.L_x_11677:
[----:B------:R-:W-:Y:S05]  /*c8d0*/  BSYNC B0 ;  /* 0x0000000000007941 */ /* 0x000fea0003800000 */
.L_x_11675:
[----:B------:R-:W-:-:S05]  /*c8e0*/  IMAD R21, R21, R136, R0 ;  /* 0x0000008815157224 */ /* 0x000fca00078e0200 */
[----:B------:R-:W-:Y:S02]  /*c8f0*/  VIADDMNMX R12, R21, R136, R12, PT ;  /* 0x00000088150c7246 */ /* 0x000fe4000380010c */
[----:B------:R-:W-:-:S07]  /*c900*/  VIMNMX R3, R3, R21, !PT ;  /* 0x0000001503037248 */ /* 0x000fce0007fe0100 */
.L_x_11674:
        /* <DEDUP_REMOVED lines=247> */
.L_x_11680:
[----:B------:R-:W-:-:S05]  /*d880*/  IMAD.U32 R15, RZ, RZ, UR20 ;  /* 0x00000014ff0f7e24 */ /* 0x000fca000f8e00ff */
[----:B------:R-:W-:-:S13]  /*d890*/  ISETP.NE.AND P6, PT, R15, 0x1, PT ;  /* 0x000000010f00780c */ /* 0x000fda0003fc5270 */
[----:B------:R-:W0:Y:S02]  /*d8a0*/  @P6 LDC.64 R10, c[0x0][0x9e8] ;  /* 0x00027a00ff0a6b82 */ /* 0x000e240000000a00 */
[----:B0-----:R-:W-:-:S05]  /*d8b0*/  @P6 IMAD.HI.U32 R10, R3, R10, RZ ;  /* 0x0000000a030a6227 */ /* 0x001fca00078e00ff */
[----:B------:R-:W-:-:S07]  /*d8c0*/  @P6 SHF.R.U32.HI R3, RZ, R11, R10 ;  /* 0x0000000bff036219 */ /* 0x000fce000001160a */
.L_x_11681:
[----:B------:R-:W-:Y:S05]  /*d8d0*/  BSYNC B0 ;  /* 0x0000000000007941 */ /* 0x000fea0003800000 */
.L_x_11679:
[----:B------:R-:W-:-:S05]  /*d8e0*/  IMAD R0, R3, R15, R0 ;  /* 0x0000000f03007224 */ /* 0x000fca00078e0200 */
[----:B------:R-:W-:Y:S02]  /*d8f0*/  VIADDMNMX R14, R0, R15, R14, PT ;  /* 0x0000000f000e7246 */ /* 0x000fe4000380010e */
[----:B------:R-:W-:-:S07]  /*d900*/  VIMNMX R13, R13, R0, !PT ;  /* 0x000000000d0d7248 */ /* 0x000fce0007fe0100 */
.L_x_11678:
        /* <DEDUP_REMOVED lines=501> */
.L_x_11682:
        /* <DEDUP_REMOVED lines=82> */
.L_x_11665:
[----:B------:R-:W-:Y:S06]  /*fd80*/  BAR.ARV 0x8, 0x200 ;  /* 0x0208000000007b1d */ /* 0x000fec0000002000 */
[----:B------:R-:W-:Y:S05]  /*fd90*/  @!P0 BRA `(.L_x_11684) ;  /* 0x0000000000048947 */ /* 0x000fea0003800000 */
[----:B------:R-:W-:Y:S01]  /*fda0*/  BPT.TRAP 0x1 ;  /* 0x000000040000795c */ /* 0x000fe20000300000 */
.L_x_11684:
[----:B------:R-:W-:Y:S01]  /*fdb0*/  ULEA UR14, UR37, UR45, 0x3 ;  /* 0x0000002d250e7291 */ /* 0x000fe2000f8e183f */
[----:B------:R-:W-:-:S05]  /*fdc0*/  IMAD.U32 R4, RZ, RZ, UR36 ;  /* 0x00000024ff047e24 */ /* 0x000fca000f8e00ff */
[----:B------:R-:W-:-:S04]  /*fdd0*/  SHF.L.U32 R4, R4, 0x1f, RZ ;  /* 0x0000001f04047819 */ /* 0x000fc800000006ff */
[----:B------:R0:W1:Y:S01]  /*fde0*/  SYNCS.PHASECHK.TRANS64.TRYWAIT P1, [UR14+0x13250], R4 ;  /* 0x01325004ff0075a7 */ /* 0x000062000802014e */
[----:B------:R-:W-:Y:S05]  /*fdf0*/  @!P0 BRA `(.L_x_11685) ;  /* 0x0000000000048947 */ /* 0x000fea0003800000 */
[----:B------:R-:W-:Y:S01]  /*fe00*/  BPT.TRAP 0x1 ;  /* 0x000000040000795c */ /* 0x000fe20000300000 */
.L_x_11685:
[----:B-1----:R-:W-:Y:S05]  /*fe10*/  @P1 BRA `(.L_x_11686) ;  /* 0x0000000000081947 */ /* 0x002fea0003800000 */
[----:B------:R-:W1:Y:S02]  /*fe20*/  SYNCS.PHASECHK.TRANS64.TRYWAIT P1, [UR14+0x13250], R4 ;  /* 0x01325004ff0075a7 */ /* 0x000e64000802014e */
[----:B-1----:R-:W-:Y:S05]  /*fe30*/  @!P1 BRA `(.L_x_11687) ;  /* 0x0000007800cc9947 */ /* 0x002fea0003800000 */
.L_x_11686:
        /* <DEDUP_REMOVED lines=13> */
[----:B------:R-:W-:Y:S01]  /*ff10*/  @UP0 UIMAD UR6, UR6, UR10, URZ ;  /* 0x0000000a060602a4 */ /* 0x000fe2000f8e023f */
[----:B------:R-:W-:Y:S01]  /*ff20*/  @UP0 ULDC.64 UR12, c[0x0][0x9d0] ;  /* 0x00027400000c0ab9 */ /* 0x000fe20000000a00 */
[----:B------:R-:W-:Y:S02]  /*ff30*/  @UP0 UIMAD.WIDE.U32 UR8, UR48, UR10, URZ ;  /* 0x0000000a300802a5 */ /* 0x000fe4000f8e003f */
[----:B------:R-:W-:Y:S02]  /*ff40*/  @UP0 UIMAD UR6, UR48, UR11, UR6 ;  /* 0x0000000b300602a4 */ /* 0x000fe4000f8e0206 */
[----:B------:R-:W-:-:S02]  /*ff50*/  UIMAD UR10, UR37, 0x280, UR45 ;  /* 0x00000280250a78a4 */ /* 0x000fc4000f8e022d */
[----:B------:R-:W-:Y:S02]  /*ff60*/  @UP0 UIMAD UR7, UR7, UR12, URZ ;  /* 0x0000000c070702a4 */ /* 0x000fe4000f8e023f */
[----:B------:R-:W-:Y:S02]  /*ff70*/  @UP0 UIADD3 UR9, UR9, UR6, URZ ;  /* 0x0000000609090290 */ /* 0x000fe4000fffe03f */
[----:B------:R-:W-:Y:S01]  /*ff80*/  @UP0 UIMAD UR11, UR49, UR13, UR7 ;  /* 0x0000000d310b02a4 */ /* 0x000fe2000f8e0207 */
[----:B------:R-:W-:Y:S02]  /*ff90*/  UMOV UR6, UR10 ;  /* 0x0000000a00067c82 */ /* 0x000fe40008000000 */
[----:B------:R-:W-:Y:S02]  /*ffa0*/  UMOV UR7, 0xc0000010 ;  /* 0xc000001000077882 */ /* 0x000fe40000000000 */
[----:B------:R-:W-:Y:S01]  /*ffb0*/  QGMMA.64x64x32.F32.E4M3.E4M3 R24, R152, gdesc[UR4], R24, gsb0 ;  /* 0x00e0000498187df3 */ /* 0x000fe20008000818 */
        /* <DEDUP_REMOVED lines=22> */
[----:B------:R-:W1:Y:S04]  /*10120*/  SHFL.BFLY PT, R7, R6, 0x2, 0x1f ;  /* 0x0c401f0006077f89 */ /* 0x000e6800000e0000 */
[----:B------:R-:W3:Y:S01]  /*10130*/  SHFL.BFLY PT, R10, R5, 0x2, 0x1f ;  /* 0x0c401f00050a7f89 */ /* 0x000ee200000e0000 */
[----:B------:R-:W-:Y:S02]  /*10140*/  WARPGROUP.DEPBAR.LE gsb0, 0x0 ;  /* 0x00008000000079c5 */ /* 0x000fe40000010000 */
[----:B------:R-:W-:-:S06]  /*10150*/  WARPGROUP.ARRIVE ;  /* 0x00000000000079c5 */ /* 0x000fcc0000000000 */
[----:B------:R-:W-:Y:S01]  /*10160*/  QGMMA.64x64x32.F32.E4M3.E4M3 R24, R140, gdesc[UR4], R24, gsb0 ;  /* 0x00e000048c187df3 */ /* 0x000fe20008000818 */
[----:B-1----:R-:W-:-:S01]  /*10170*/  FADD.FTZ R7, R7, R6 ;  /* 0x0000000607077221 */ /* 0x002fc20000010000 */
[----:B------:R-:W-:Y:S01]  /*10180*/  UIADD3 UR10, UR10, 0x200, URZ ;  /* 0x000002000a0a7890 */ /* 0x000fe2000fffe03f */
[----:B---3--:R-:W-:-:S01]  /*10190*/  FADD.FTZ R10, R10, R5 ;  /* 0x000000050a0a7221 */ /* 0x008fc20000010000 */
        /* <DEDUP_REMOVED lines=35> */
.L_x_11688:
        /* <DEDUP_REMOVED lines=9> */
[----:B------:R-:W-:Y:S01]  /*10460*/  FMUL.FTZ R57, R25, R5 ;  /* 0x0000000519397220 */ /* 0x000fe20000410000 */
[-C--:B------:R-:W-:Y:S01]  /*10470*/  FMUL.FTZ R33, R26, R11.reuse ;  /* 0x0000000b1a217220 */ /* 0x080fe20000410000 */
[----:B------:R-:W-:Y:S01]  /*10480*/  FMUL.FTZ R32, R27, R11 ;  /* 0x0000000b1b207220 */ /* 0x000fe20000410000 */
        /* <DEDUP_REMOVED lines=30> */
.L_x_11614:
[----:B------:R-:W0:Y:S01]  /*10670*/  S2R R3, SR_CgaCtaId ;  /* 0x0000000000037919 */ /* 0x000e220000008800 */
[----:B------:R-:W-:Y:S01]  /*10680*/  MOV R10, 0x400 ;  /* 0x00000400000a7802 */ /* 0x000fe20000000f00 */
[----:B------:R-:W-:Y:S01]  /*10690*/  VIADD R11, R23, 0xffffff80 ;  /* 0xffffff80170b7836 */ /* 0x000fe20000000000 */
[----:B------:R-:W-:Y:S01]  /*106a0*/  BSSY B0, `(.L_x_11689) ;  /* 0x00001cc000007945 */ /* 0x000fe20003800000 */
[----:B------:R-:W-:Y:S03]  /*106b0*/  BAR.SYNC.DEFER_BLOCKING 0x5, 0x200 ;  /* 0x0148000000007b1d */ /* 0x000fe60000010000 */
[----:B------:R-:W-:Y:S02]  /*106c0*/  SHF.R.S32.HI R18, RZ, 0x1f, R11 ;  /* 0x0000001fff127819 */ /* 0x000fe4000001140b */
[----:B0-----:R-:W-:Y:S02]  /*106d0*/  LEA R10, R3, R10, 0x18 ;  /* 0x0000000a030a7211 */ /* 0x001fe400078ec0ff */
[----:B------:R-:W-:-:S03]  /*106e0*/  LEA.HI R3, R18, R11, RZ, 0x3 ;  /* 0x0000000b12037211 */ /* 0x000fc600078f18ff */
[----:B------:R-:W0:Y:S01]  /*106f0*/  LDS.128 R4, [R10+0x132d0] ;  /* 0x0132d0000a047984 */ /* 0x000e220000000c00 */
[----:B------:R-:W-:-:S05]  /*10700*/  LOP3.LUT R0, R3, 0xfffffff8, RZ, 0xc0, !PT ;  /* 0xfffffff803007812 */ /* 0x000fca00078ec0ff */
[----:B0-----:R-:W-:Y:S01]  /*10710*/  IMAD.IADD R4, R11, 0x1, -R0 ;  /* 0x000000010b047824 */ /* 0x001fe200078e0a00 */
[----:B------:R-:W-:Y:S02]  /*10720*/  R2UR UR5, R5 ;  /* 0x00000000050572ca */ /* 0x000fe400000e0000 */
[----:B------:R-:W-:Y:S01]  /*10730*/  R2UR UR49, R6 ;  /* 0x00000000063172ca */ /* 0x000fe200000e0000 */
[----:B------:R-:W-:Y:S01]  /*10740*/  IMAD.SHL.U32 R0, R4, 0x8, RZ ;  /* 0x0000000804007824 */ /* 0x000fe200078e00ff */
[----:B------:R-:W-:Y:S02]  /*10750*/  R2UR UR48, R7 ;  /* 0x00000000073072ca */ /* 0x000fe400000e0000 */
[----:B------:R-:W-:Y:S02]  /*10760*/  SHF.R.S32.HI R5, RZ, 0x3, R3 ;  /* 0x00000003ff057819 */ /* 0x000fe40000011403 */
        /* <DEDUP_REMOVED lines=29> */
[----:B------:R-:W-:Y:S01]  /*10940*/  ULDC.64 UR6, c[0x0][0xc00] ;  /* 0x0003000000067ab9 */ /* 0x000fe20000000a00 */
[----:B------:R-:W-:Y:S01]  /*10950*/  USHF.R.S32.HI UR9, URZ, 0x1f, UR40 ;  /* 0x0000001f3f097899 */ /* 0x000fe20008011428 */
[----:B------:R-:W-:Y:S02]  /*10960*/  ULDC.64 UR14, c[0x0][0xb98] ;  /* 0x0002e600000e7ab9 */ /* 0x000fe40000000a00 */
[----:B------:R1:W2:Y:S01]  /*10970*/  LDG.E.CONSTANT R17, desc[UR50][R6.64] ;  /* 0x0000003206117981 */ /* 0x0002a2000c1e9900 */
[----:B------:R-:W-:Y:S01]  /*10980*/  UISETP.NE.U32.AND UP0, UPT, UR6, URZ, UPT ;  /* 0x0000003f0600728c */ /* 0x000fe2000bf05070 */
[----:B------:R-:W-:-:S03]  /*10990*/  ULDC.64 UR18, c[0x0][0xc08] ;  /* 0x0003020000127ab9 */ /* 0x000fc60000000a00 */
[----:B------:R-:W-:-:S03]  /*109a0*/  UISETP.NE.AND.EX UP0, UPT, UR7, URZ, UPT, UP0 ;  /* 0x0000003f0700728c */ /* 0x000fc6000bf05300 */
[----:B------:R-:W-:Y:S01]  /*109b0*/  ULDC.64 UR6, c[0x0][0xc00] ;  /* 0x0003000000067ab9 */ /* 0x000fe20000000a00 */
[----:B-1----:R-:W-:Y:S01]  /*109c0*/  LOP3.LUT P0, R6, R23, 0x3, RZ, 0xc0, !PT ;  /* 0x0000000317067812 */ /* 0x002fe2000780c0ff */
[----:B------:R-:W-:-:S03]  /*109d0*/  UIMAD.WIDE UR6, UR40, 0x4, UR6 ;  /* 0x00000004280678a5 */ /* 0x000fc6000f8e0206 */
[----:B------:R-:W-:Y:S02]  /*109e0*/  ISETP.EQ.OR P0, PT, R6, 0x3, !P0 ;  /* 0x000000030600780c */ /* 0x000fe40004702670 */
[----:B------:R-:W-:Y:S02]  /*109f0*/  MOV R6, R10 ;  /* 0x0000000a00067202 */ /* 0x000fe40000000f00 */
[----:B0-----:R-:W-:Y:S02]  /*10a00*/  MOV R7, R35 ;  /* 0x0000002300077202 */ /* 0x001fe40000000f00 */
[----:B------:R-:W-:Y:S02]  /*10a10*/  SEL R46, R27, R26, P0 ;  /* 0x0000001a1b2e7207 */ /* 0x000fe40000000000 */
[----:B------:R-:W-:Y:S01]  /*10a20*/  SEL R26, R26, R27, P0 ;  /* 0x0000001b1a1a7207 */ /* 0x000fe20000000000 */
[----:B------:R-:W-:Y:S01]  /*10a30*/  IMAD.WIDE R12, R157, 0x2, R6 ;  /* 0x000000029d0c7825 */ /* 0x000fe200078e0206 */
[----:B------:R-:W-:-:S02]  /*10a40*/  SEL R40, R15, R14, P0 ;  /* 0x0000000e0f287207 */ /* 0x000fc40000000000 */
[----:B------:R-:W-:Y:S02]  /*10a50*/  SEL R42, R14, R15, P0 ;  /* 0x0000000f0e2a7207 */ /* 0x000fe40000000000 */
[----:B------:R-:W-:Y:S02]  /*10a60*/  IADD3 R27, P3, R12, 0x20, RZ ;  /* 0x000000200c1b7810 */ /* 0x000fe40007f7e0ff */
[----:B------:R-:W-:Y:S02]  /*10a70*/  SEL R36, R25, R24, P0 ;  /* 0x0000001819247207 */ /* 0x000fe40000000000 */
[----:B------:R-:W-:Y:S02]  /*10a80*/  SEL R38, R24, R25, P0 ;  /* 0x0000001918267207 */ /* 0x000fe40000000000 */
[----:B------:R-:W-:Y:S02]  /*10a90*/  LOP3.LUT R14, R27, 0x380, RZ, 0xc0, !PT ;  /* 0x000003801b0e7812 */ /* 0x000fe400078ec0ff */
[----:B------:R-:W-:-:S02]  /*10aa0*/  SEL R34, R29, R28, P0 ;  /* 0x0000001c1d227207 */ /* 0x000fc40000000000 */
[----:B------:R-:W-:Y:S02]  /*10ab0*/  LOP3.LUT R25, R12, 0x380, RZ, 0xc0, !PT ;  /* 0x000003800c197812 */ /* 0x000fe400078ec0ff */
[----:B------:R-:W-:Y:S02]  /*10ac0*/  SEL R28, R28, R29, P0 ;  /* 0x0000001d1c1c7207 */ /* 0x000fe40000000000 */
[C---:B------:R-:W-:Y:S02]  /*10ad0*/  IADD3 R56, P1, R12.reuse, 0x60, RZ ;  /* 0x000000600c387810 */ /* 0x040fe40007f3e0ff */
[----:B------:R-:W-:Y:S02]  /*10ae0*/  IADD3 R29, P2, R12, 0x40, RZ ;  /* 0x000000400c1d7810 */ /* 0x000fe40007f5e0ff */
[----:B------:R-:W-:Y:S01]  /*10af0*/  SEL R44, R30, R31, P0 ;  /* 0x0000001f1e2c7207 */ /* 0x000fe20000000000 */
[----:B------:R-:W-:Y:S01]  /*10b00*/  IMAD.X R15, RZ, RZ, R13, P1 ;  /* 0x000000ffff0f7224 */ /* 0x000fe200008e060d */
[----:B------:R-:W-:-:S02]  /*10b10*/  SHF.R.U64 R14, R14, 0x3, RZ ;  /* 0x000000030e0e7819 */ /* 0x000fc400000012ff */
[----:B------:R-:W-:Y:S02]  /*10b20*/  SEL R30, R31, R30, P0 ;  /* 0x0000001e1f1e7207 */ /* 0x000fe40000000000 */
[----:B------:R-:W-:Y:S02]  /*10b30*/  SHF.R.U64 R25, R25, 0x3, RZ ;  /* 0x0000000319197819 */ /* 0x000fe400000012ff */
[----:B------:R-:W-:Y:S02]  /*10b40*/  SEL R48, R21, R20, P0 ;  /* 0x0000001415307207 */ /* 0x000fe40000000000 */
[----:B------:R-:W-:Y:S01]  /*10b50*/  SEL R50, R20, R21, P0 ;  /* 0x0000001514327207 */ /* 0x000fe20000000000 */
[----:B------:R-:W-:Y:S01]  /*10b60*/  IMAD.X R21, RZ, RZ, R13, P2 ;  /* 0x000000ffff157224 */ /* 0x000fe200010e060d */
[----:B------:R-:W-:Y:S02]  /*10b70*/  LOP3.LUT R31, R56, 0x380, RZ, 0xc0, !PT ;  /* 0x00000380381f7812 */ /* 0x000fe400078ec0ff */
[----:B------:R-:W-:-:S02]  /*10b80*/  LOP3.LUT R20, R29, 0x380, RZ, 0xc0, !PT ;  /* 0x000003801d147812 */ /* 0x000fc400078ec0ff */
[----:B------:R-:W-:Y:S02]  /*10b90*/  SEL R32, R58, R57, P0 ;  /* 0x000000393a207207 */ /* 0x000fe40000000000 */
[----:B------:R-:W-:Y:S02]  /*10ba0*/  LOP3.LUT R24, R14, R27, RZ, 0x3c, !PT ;  /* 0x0000001b0e187212 */ /* 0x000fe400078e3cff */
[----:B------:R-:W-:Y:S02]  /*10bb0*/  SEL R58, R57, R58, P0 ;  /* 0x0000003a393a7207 */ /* 0x000fe40000000000 */
[----:B------:R-:W-:Y:S01]  /*10bc0*/  LOP3.LUT R12, R25, R12, RZ, 0x3c, !PT ;  /* 0x0000000c190c7212 */ /* 0x000fe200078e3cff */
[----:B------:R-:W-:Y:S01]  /*10bd0*/  IMAD.X R25, RZ, RZ, R13, P3 ;  /* 0x000000ffff197224 */ /* 0x000fe200018e060d */
[----:B------:R-:W-:Y:S02]  /*10be0*/  SHF.R.U64 R31, R31, 0x3, RZ ;  /* 0x000000031f1f7819 */ /* 0x000fe400000012ff */
[----:B------:R-:W-:-:S02]  /*10bf0*/  SHF.R.U64 R20, R20, 0x3, RZ ;  /* 0x0000000314147819 */ /* 0x000fc400000012ff */
[----:B------:R-:W-:Y:S02]  /*10c00*/  SEL R52, R54, R55, P0 ;  /* 0x0000003736347207 */ /* 0x000fe40000000000 */
[----:B------:R-:W-:Y:S02]  /*10c10*/  SEL R54, R55, R54, P0 ;  /* 0x0000003637367207 */ /* 0x000fe40000000000 */
[----:B------:R-:W-:Y:S02]  /*10c20*/  MOV R45, R12 ;  /* 0x0000000c002d7202 */ /* 0x000fe40000000f00 */
[----:B------:R-:W-:Y:S02]  /*10c30*/  LOP3.LUT R20, R20, R29, RZ, 0x3c, !PT ;  /* 0x0000001d14147212 */ /* 0x000fe400078e3cff */
[----:B------:R-:W-:Y:S02]  /*10c40*/  LOP3.LUT R14, R31, R56, RZ, 0x3c, !PT ;  /* 0x000000381f0e7212 */ /* 0x000fe400078e3cff */
[----:B------:R-:W-:-:S02]  /*10c50*/  MOV R43, R24 ;  /* 0x00000018002b7202 */ /* 0x000fc40000000f00 */
        /* <DEDUP_REMOVED lines=9> */
[----:B------:R3:W4:Y:S01]  /*10cf0*/  SHFL.IDX PT, R31, R38, R27, 0x1c1f ;  /* 0x001c1f1b261f7589 */ /* 0x00072200000e0000 */
[----:B0-----:R-:W-:-:S03]  /*10d00*/  SEL R12, R32, R13, P0 ;  /* 0x0000000d200c7207 */ /* 0x001fc60000000000 */
[----:B------:R-:W-:Y:S04]  /*10d10*/  SHFL.IDX PT, R46, R46, R17, 0x1c1f ;  /* 0x001c1f112e2e7589 */ /* 0x000fe800000e0000 */
[----:B------:R0:W4:Y:S01]  /*10d20*/  SHFL.IDX PT, R37, R26, R27, 0x1c1f ;  /* 0x001c1f1b1a257589 */ /* 0x00012200000e0000 */
[----:B---3--:R-:W-:-:S03]  /*10d30*/  MOV R38, R14 ;  /* 0x0000000e00267202 */ /* 0x008fc60000000f00 */
[----:B------:R-:W-:Y:S01]  /*10d40*/  SHFL.IDX PT, R40, R40, R17, 0x1c1f ;  /* 0x001c1f1128287589 */ /* 0x000fe200000e0000 */
[----:B------:R-:W-:Y:S02]  /*10d50*/  SEL R14, R13, R32, P0 ;  /* 0x000000200d0e7207 */ /* 0x000fe40000000000 */
[----:B-1----:R-:W-:Y:S01]  /*10d60*/  SEL R13, R44, R35, P0 ;  /* 0x000000232c0d7207 */ /* 0x002fe20000000000 */
[----:B------:R1:W3:Y:S01]  /*10d70*/  SHFL.IDX PT, R33, R42, R27, 0x1c1f ;  /* 0x001c1f1b2a217589 */ /* 0x0002e200000e0000 */
[----:B------:R-:W-:Y:S02]  /*10d80*/  SEL R15, R35, R44, P0 ;  /* 0x0000002c230f7207 */ /* 0x000fe40000000000 */
[----:B--2---:R-:W-:Y:S01]  /*10d90*/  SEL R24, R34, R29, P0 ;  /* 0x0000001d22187207 */ /* 0x004fe20000000000 */
[----:B------:R-:W-:Y:S01]  /*10da0*/  SHFL.IDX PT, R48, R48, R17, 0x1c1f ;  /* 0x001c1f1130307589 */ /* 0x000fe200000e0000 */
[----:B0-----:R-:W-:-:S03]  /*10db0*/  SEL R26, R29, R34, P0 ;  /* 0x000000221d1a7207 */ /* 0x001fc60000000000 */
[----:B------:R-:W0:Y:S01]  /*10dc0*/  SHFL.IDX PT, R39, R50, R27, 0x1c1f ;  /* 0x001c1f1b32277589 */ /* 0x000e2200000e0000 */
[----:B----4-:R-:W-:Y:S02]  /*10dd0*/  SEL R28, R36, R31, P0 ;  /* 0x0000001f241c7207 */ /* 0x010fe40000000000 */
[----:B------:R-:W-:Y:S01]  /*10de0*/  SEL R30, R31, R36, P0 ;  /* 0x000000241f1e7207 */ /* 0x000fe20000000000 */
[----:B------:R-:W-:Y:S01]  /*10df0*/  SHFL.IDX PT, R52, R52, R17, 0x1c1f ;  /* 0x001c1f1134347589 */ /* 0x000fe200000e0000 */
[----:B-1----:R-:W-:Y:S01]  /*10e00*/  MOV R42, R20 ;  /* 0x00000014002a7202 */ /* 0x002fe20000000f00 */
[----:B------:R-:W-:Y:S02]  /*10e10*/  IMAD.U32 R20, RZ, RZ, UR6 ;  /* 0x00000006ff147e24 */ /* 0x000fe4000f8e00ff */
[----:B------:R1:W2:Y:S01]  /*10e20*/  SHFL.IDX PT, R41, R54, R27, 0x1c1f ;  /* 0x001c1f1b36297589 */ /* 0x0002a200000e0000 */
[----:B------:R-:W-:Y:S01]  /*10e30*/  SEL R25, R46, R37, P0 ;  /* 0x000000252e197207 */ /* 0x000fe20000000000 */
[----:B------:R-:W-:-:S02]  /*10e40*/  IMAD.U32 R21, RZ, RZ, UR7 ;  /* 0x00000007ff157e24 */ /* 0x000fc4000f8e00ff */
[----:B------:R4:W-:Y:S01]  /*10e50*/  STSM.16.M88.4 [R45], R12 ;  /* 0x0000000c2d007844 */ /* 0x0009e20000000200 */
[----:B---3--:R-:W-:Y:S02]  /*10e60*/  SEL R32, R40, R33, P0 ;  /* 0x0000002128207207 */ /* 0x008fe40000000000 */
[----:B-1----:R-:W-:Y:S02]  /*10e70*/  SEL R27, R37, R46, P0 ;  /* 0x0000002e251b7207 */ /* 0x002fe40000000000 */
[----:B------:R-:W-:Y:S01]  /*10e80*/  SEL R34, R33, R40, P0 ;  /* 0x0000002821227207 */ /* 0x000fe20000000000 */
[----:B------:R-:W1:Y:S02]  /*10e90*/  LDC R37, c[0x0][0xbe8] ;  /* 0x0002fa00ff257b82 */ /* 0x000e640000000800 */
[----:B------:R3:W-:Y:S01]  /*10ea0*/  STSM.16.M88.4 [R43], R24 ;  /* 0x000000182b007844 */ /* 0x0007e20000000200 */
[----:B0-----:R-:W-:Y:S02]  /*10eb0*/  SEL R29, R48, R39, P0 ;  /* 0x00000027301d7207 */ /* 0x001fe40000000000 */
[----:B------:R-:W-:-:S05]  /*10ec0*/  SEL R31, R39, R48, P0 ;  /* 0x00000030271f7207 */ /* 0x000fca0000000000 */
[----:B------:R0:W-:Y:S01]  /*10ed0*/  STSM.16.M88.4 [R42], R28 ;  /* 0x0000001c2a007844 */ /* 0x0001e20000000200 */
[----:B--2---:R-:W-:Y:S02]  /*10ee0*/  SEL R33, R52, R41, P0 ;  /* 0x0000002934217207 */ /* 0x004fe40000000000 */
[----:B------:R-:W-:-:S05]  /*10ef0*/  SEL R35, R41, R52, P0 ;  /* 0x0000003429237207 */ /* 0x000fca0000000000 */
[----:B------:R0:W-:Y:S01]  /*10f00*/  STSM.16.M88.4 [R38], R32 ;  /* 0x0000002026007844 */ /* 0x0001e20000000200 */
[----:B------:R-:W-:Y:S06]  /*10f10*/  BAR.SYNC.DEFER_BLOCKING 0x1, 0x180 ;  /* 0x0046000000007b1d */ /* 0x000fec0000010000 */
[----:B------:R-:W2:Y:S01]  /*10f20*/  @P2 LDG.E R17, desc[UR50][R20.64] ;  /* 0x0000003214112981 */ /* 0x000ea2000c1e1900 */
[----:B-1----:R-:W-:Y:S01]  /*10f30*/  ISETP.NE.AND P1, PT, R37, 0x1, PT ;  /* 0x000000012500780c */ /* 0x002fe20003f25270 */
[----:B----4-:R-:W-:Y:S01]  /*10f40*/  VIADD R15, R22, UR41 ;  /* 0x00000029160f7c36 */ /* 0x010fe20008000000 */
[----:B------:R-:W-:Y:S01]  /*10f50*/  UIMAD UR6, UR16, UR10, URZ ;  /* 0x0000000a100672a4 */ /* 0x000fe2000f8e023f */
[----:B------:R-:W-:Y:S01]  /*10f60*/  LEA.HI R18, R18, R11, RZ, 0x7 ;  /* 0x0000000b12127211 */ /* 0x000fe200078f38ff */
[----:B------:R-:W-:Y:S01]  /*10f70*/  USEL UR9, UR9, URZ, !UP0 ;  /* 0x0000003f09097287 */ /* 0x000fe2000c000000 */
[----:B------:R-:W-:Y:S01]  /*10f80*/  IMAD.MOV.U32 R12, RZ, RZ, R15 ;  /* 0x000000ffff0c7224 */ /* 0x000fe200078e000f */
[----:B------:R-:W-:Y:S01]  /*10f90*/  UIMAD UR12, UR39, UR11, UR6 ;  /* 0x0000000b270c72a4 */ /* 0x000fe2000f8e0206 */
[----:B------:R-:W-:Y:S01]  /*10fa0*/  LOP3.LUT R18, R18, 0xffffff80, RZ, 0xc0, !PT ;  /* 0xffffff8012127812 */ /* 0x000fe200078ec0ff */
[----:B------:R-:W-:-:S02]  /*10fb0*/  USEL UR8, UR40, URZ, !UP0 ;  /* 0x0000003f28087287 */ /* 0x000fc4000c000000 */
[----:B------:R-:W-:-:S03]  /*10fc0*/  UISETP.NE.U32.AND UP0, UPT, UR18, URZ, UPT ;  /* 0x0000003f1200728c */ /* 0x000fc6000bf05070 */
[----:B------:R-:W1:Y:S01]  /*10fd0*/  @P1 LDC R36, c[0x0][0xbec] ;  /* 0x0002fb00ff241b82 */ /* 0x000e620000000800 */
[----:B------:R-:W-:-:S06]  /*10fe0*/  UISETP.NE.AND.EX UP0, UPT, UR19, URZ, UPT, UP0 ;  /* 0x0000003f1300728c */ /* 0x000fcc000bf05300 */
[----:B------:R-:W-:Y:S01]  /*10ff0*/  PLOP3.LUT P3, PT, PT, PT, UP0, 0x80, 0x0 ;  /* 0x000000000000781c */ /* 0x000fe20003f6f008 */
[----:B------:R-:W4:Y:S01]  /*11000*/  @P1 LDC R40, c[0x0][0xbf0] ;  /* 0x0002fc00ff281b82 */ /* 0x000f220000000800 */
[----:B-1----:R-:W-:-:S05]  /*11010*/  @P1 IMAD.HI.U32 R13, R15, R36, RZ ;  /* 0x000000240f0d1227 */ /* 0x002fca00078e00ff */
[----:B----4-:R-:W-:-:S05]  /*11020*/  @P1 SHF.R.U32.HI R12, RZ, R40, R13 ;  /* 0x00000028ff0c1219 */ /* 0x010fca000001160d */
[----:B------:R-:W-:-:S04]  /*11030*/  IMAD.MOV R14, RZ, RZ, -R12 ;  /* 0x000000ffff0e7224 */ /* 0x000fc800078e0a0c */
[----:B------:R-:W-:Y:S01]  /*11040*/  IMAD R15, R37, R14, R15 ;  /* 0x0000000e250f7224 */ /* 0x000fe200078e020f */
[----:B------:R-:W-:-:S04]  /*11050*/  SHF.R.S32.HI R14, RZ, 0x1f, R12 ;  /* 0x0000001fff0e7819 */ /* 0x000fc8000001140c */
[----:B------:R-:W-:Y:S02]  /*11060*/  SHF.R.S32.HI R13, RZ, 0x1f, R15 ;  /* 0x0000001fff0d7819 */ /* 0x000fe4000001140f */
[----:B--2---:R-:W-:-:S13]  /*11070*/  @P2 R2UR UR4, R17 ;  /* 0x00000000110422ca */ /* 0x004fda00000e0000 */
[----:B------:R-:W-:Y:S02]  /*11080*/  USHF.R.S32.HI UR7, URZ, 0x1f, UR4 ;  /* 0x0000001f3f077899 */ /* 0x000fe40008011404 */
[----:B------:R-:W-:Y:S02]  /*11090*/  UMOV UR6, UR4 ;  /* 0x0000000400067c82 */ /* 0x000fe40008000000 */
[----:B------:R-:W-:-:S04]  /*110a0*/  UIMAD.WIDE.U32 UR10, UR39, UR10, UR6 ;  /* 0x0000000a270a72a5 */ /* 0x000fc8000f8e0006 */
[----:B------:R-:W-:Y:S02]  /*110b0*/  UIADD3 UR11, UR11, UR12, URZ ;  /* 0x0000000c0b0b7290 */ /* 0x000fe4000fffe03f */
[----:B------:R-:W-:Y:S02]  /*110c0*/  UIMAD UR12, UR9, UR14, URZ ;  /* 0x0000000e090c72a4 */ /* 0x000fe4000f8e023f */
[----:B------:R-:W-:Y:S02]  /*110d0*/  UIMAD.WIDE.U32 UR10, UR8, UR14, UR10 ;  /* 0x0000000e080a72a5 */ /* 0x000fe4000f8e000a */
[----:B------:R-:W-:Y:S01]  /*110e0*/  UIMAD UR12, UR8, UR15, UR12 ;  /* 0x0000000f080c72a4 */ /* 0x000fe2000f8e020c */
[----:B------:R-:W-:-:S03]  /*110f0*/  ULDC UR14, c[0x0][0xa88] ;  /* 0x0002a200000e7ab9 */ /* 0x000fc60000000800 */
[----:B------:R-:W-:Y:S02]  /*11100*/  IADD3 R12, P0, R12, UR10, RZ ;  /* 0x0000000a0c0c7c10 */ /* 0x000fe4000ff1e0ff */
[----:B------:R-:W-:Y:S01]  /*11110*/  IMAD.U32 R17, RZ, RZ, UR12 ;  /* 0x0000000cff117e24 */ /* 0x000fe2000f8e00ff */
[----:B------:R-:W-:Y:S02]  /*11120*/  ULDC.64 UR12, c[0x0][0xb88] ;  /* 0x0002e200000c7ab9 */ /* 0x000fe40000000a00 */
[----:B---3--:R-:W-:Y:S02]  /*11130*/  IMAD R24, R13, UR12, RZ ;  /* 0x0000000c0d187c24 */ /* 0x008fe4000f8e02ff */
[----:B------:R-:W-:Y:S01]  /*11140*/  IADD3.X R13, R14, UR11, R17, P0, !PT ;  /* 0x0000000b0e0d7c10 */ /* 0x000fe200087fe411 */
[----:B------:R-:W-:Y:S01]  /*11150*/  @UP0 ULDC.64 UR10, c[0x0][0xc08] ;  /* 0x00030200000a0ab9 */ /* 0x000fe20000000a00 */
[----:B------:R-:W-:Y:S01]  /*11160*/  IMAD R17, R15, UR13, R24 ;  /* 0x0000000d0f117c24 */ /* 0x000fe2000f8e0218 */
[----:B------:R-:W-:Y:S01]  /*11170*/  @UP0 UIMAD.WIDE UR10, UR40, 0x4, UR10 ;  /* 0x00000004280a08a5 */ /* 0x000fe2000f8e020a */
[----:B------:R-:W-:-:S02]  /*11180*/  IMAD.U32 R14, RZ, RZ, UR14 ;  /* 0x0000000eff0e7e24 */ /* 0x000fc4000f8e00ff */
[----:B------:R-:W-:Y:S01]  /*11190*/  IMAD.WIDE.U32 R12, R15, UR12, R12 ;  /* 0x0000000c0f0c7c25 */ /* 0x000fe2000f8e000c */
[----:B------:R-:W-:-:S03]  /*111a0*/  ULDC.64 UR12, c[0x0][0xb50] ;  /* 0x0002d400000c7ab9 */ /* 0x000fc60000000a00 */
[----:B------:R-:W-:Y:S01]  /*111b0*/  IMAD.U32 R24, RZ, RZ, UR10 ;  /* 0x0000000aff187e24 */ /* 0x000fe2000f8e00ff */
[----:B------:R-:W-:Y:S01]  /*111c0*/  LEA R15, P0, R12, UR12, 0x2 ;  /* 0x0000000c0c0f7c11 */ /* 0x000fe2000f8010ff */
[----:B------:R-:W-:Y:S02]  /*111d0*/  IMAD.U32 R25, RZ, RZ, UR11 ;  /* 0x0000000bff197e24 */ /* 0x000fe4000f8e00ff */
[----:B------:R-:W-:-:S03]  /*111e0*/  IMAD.IADD R13, R13, 0x1, R17 ;  /* 0x000000010d0d7824 */ /* 0x000fc600078e0211 */
[----:B------:R0:W5:Y:S02]  /*111f0*/  @P3 LDG.E R14, desc[UR50][R24.64] ;  /* 0x00000032180e3981 */ /* 0x000164000c1e1900 */
[----:B------:R-:W-:Y:S01]  /*11200*/  LEA.HI.X R12, R12, UR13, R13, 0x2, P0 ;  /* 0x0000000d0c0c7c11 */ /* 0x000fe200080f140d */
[----:B------:R-:W-:Y:S06]  /*11210*/  @P3 BRA `(.L_x_11691) ;  /* 0x0000000000103947 */ /* 0x000fec0003800000 */
[----:B------:R-:W-:Y:S05]  /*11220*/  @!P2 BRA `(.L_x_11691) ;  /* 0x00000000000ca947 */ /* 0x000fea0003800000 */
[----:B------:R-:W2:Y:S04]  /*11230*/  LDG.E R13, desc[UR50][R20.64] ;  /* 0x00000032140d7981 */ /* 0x000ea8000c1e1900 */
[----:B-----5:R-:W2:Y:S02]  /*11240*/  LDG.E R14, desc[UR50][R20.64+0x4] ;  /* 0x00000432140e7981 */ /* 0x020ea4000c1e1900 */
[----:B--2---:R-:W-:-:S07]  /*11250*/  IMAD.IADD R14, R14, 0x1, -R13 ;  /* 0x000000010e0e7824 */ /* 0x004fce00078e0a0d */
.L_x_11691:
[----:B------:R-:W-:Y:S01]  /*11260*/  IMAD R13, R5, 0x40, R0 ;  /* 0x00000040050d7824 */ /* 0x000fe200078e0200 */
[----:B------:R-:W-:Y:S01]  /*11270*/  SHFL.IDX PT, R20, R15, RZ, 0x1c1f ;  /* 0x001c1fff0f147589 */ /* 0x000fe200000e0000 */
[----:B------:R-:W-:Y:S01]  /*11280*/  IMAD.IADD R11, R11, 0x1, -R18 ;  /* 0x000000010b0b7824 */ /* 0x000fe200078e0a12 */
[----:B------:R-:W-:Y:S01]  /*11290*/  ULDC.64 UR12, c[0x0][0xaa0] ;  /* 0x0002a800000c7ab9 */ /* 0x000fe20000000a00 */
[----:B------:R-:W-:Y:S01]  /*112a0*/  IMAD.WIDE R6, R13, 0x2, R6 ;  /* 0x000000020d067825 */ /* 0x000fe200078e0206 */
[----:B------:R-:W1:Y:S02]  /*112b0*/  SHFL.IDX PT, R21, R12, RZ, 0x1c1f ;  /* 0x001c1fff0c157589 */ /* 0x000e6400000e0000 */
[----:B------:R-:W-:Y:S01]  /*112c0*/  LOP3.LUT P0, RZ, R11, 0x3, RZ, 0xc0, !PT ;  /* 0x000000030bff7812 */ /* 0x000fe2000780c0ff */
[----:B------:R-:W-:Y:S01]  /*112d0*/  VIADD R13, R156, UR41 ;  /* 0x000000299c0d7c36 */ /* 0x000fe20008000000 */
[----:B0-----:R-:W-:Y:S01]  /*112e0*/  SHFL.IDX PT, R34, R15, 0x1, 0x1c1f ;  /* 0x003c1f000f227f89 */ /* 0x001fe200000e0000 */
[----:B-----5:R-:W-:Y:S01]  /*112f0*/  IMAD R18, R14, R37, RZ ;  /* 0x000000250e127224 */ /* 0x020fe200078e02ff */
[C---:B------:R-:W-:Y:S01]  /*11300*/  IADD3 R25, P3, R6.reuse, 0x1800, RZ ;  /* 0x0000180006197810 */ /* 0x040fe20007f7e0ff */
[----:B------:R-:W-:Y:S01]  /*11310*/  VIADD R11, R13, 0x8 ;  /* 0x000000080d0b7836 */ /* 0x000fe20000000000 */
[----:B------:R0:W2:Y:S01]  /*11320*/  SHFL.IDX PT, R35, R12, 0x1, 0x1c1f ;  /* 0x003c1f000c237f89 */ /* 0x0000a200000e0000 */
[----:B------:R-:W-:-:S02]  /*11330*/  IADD3 R29, P4, R6, 0x3000, RZ ;  /* 0x00003000061d7810 */ /* 0x000fc40007f9e0ff */
[-C--:B------:R-:W-:Y:S02]  /*11340*/  ISETP.GE.OR P2, PT, R13, R18.reuse, P0 ;  /* 0x000000120d00720c */ /* 0x080fe40000746670 */
[----:B------:R-:W-:Y:S02]  /*11350*/  LOP3.LUT R13, R6, 0x380, RZ, 0xc0, !PT ;  /* 0x00000380060d7812 */ /* 0x000fe400078ec0ff */
[----:B------:R-:W-:Y:S02]  /*11360*/  LOP3.LUT R24, R25, 0x380, RZ, 0xc0, !PT ;  /* 0x0000038019187812 */ /* 0x000fe400078ec0ff */
[----:B------:R-:W-:Y:S02]  /*11370*/  ISETP.GE.OR P0, PT, R11, R18, P0 ;  /* 0x000000120b00720c */ /* 0x000fe40000706670 */
[----:B------:R-:W-:Y:S02]  /*11380*/  LOP3.LUT R28, R29, 0x380, RZ, 0xc0, !PT ;  /* 0x000003801d1c7812 */ /* 0x000fe400078ec0ff */
[----:B------:R-:W-:-:S02]  /*11390*/  SHF.R.U64 R13, R13, 0x3, RZ ;  /* 0x000000030d0d7819 */ /* 0x000fc400000012ff */
[----:B------:R-:W-:Y:S01]  /*113a0*/  SHF.R.U64 R24, R24, 0x3, RZ ;  /* 0x0000000318187819 */ /* 0x000fe200000012ff */
[----:B-1----:R1:W-:Y:S01]  /*113b0*/  @!P2 ST.E desc[UR50][R20.64], R9 ;  /* 0x000000091400a985 */ /* 0x0023e2000c101932 */
[----:B------:R-:W-:Y:S02]  /*113c0*/  SHF.R.U64 R28, R28, 0x3, RZ ;  /* 0x000000031c1c7819 */ /* 0x000fe400000012ff */
[----:B0-----:R-:W-:Y:S01]  /*113d0*/  LOP3.LUT R12, R13, R6, RZ, 0x3c, !PT ;  /* 0x000000060d0c7212 */ /* 0x001fe200078e3cff */
        /* <DEDUP_REMOVED lines=9> */
[----:B------:R-:W-:-:S04]  /*11470*/  IADD3 R11, P0, R6, 0x4800, RZ ;  /* 0x00004800060b7810 */ /* 0x000fc80007f1e0ff */
[----:B------:R-:W-:Y:S01]  /*11480*/  LOP3.LUT R6, R11, 0x380, RZ, 0xc0, !PT ;  /* 0x000003800b067812 */ /* 0x000fe200078ec0ff */
[----:B------:R-:W-:Y:S02]  /*11490*/  IMAD.X R33, RZ, RZ, R7, P0 ;  /* 0x000000ffff217224 */ /* 0x000fe400000e0607 */
[----:B------:R-:W0:Y:S01]  /*114a0*/  @P1 LDC R7, c[0x0][0xbf0] ;  /* 0x0002fc00ff071b82 */ /* 0x000e220000000800 */
[----:B------:R-:W-:-:S04]  /*114b0*/  SHF.R.U64 R6, R6, 0x3, RZ ;  /* 0x0000000306067819 */ /* 0x000fc800000012ff */
[----:B------:R-:W-:-:S03]  /*114c0*/  LOP3.LUT R32, R6, R11, RZ, 0x3c, !PT ;  /* 0x0000000b06207212 */ /* 0x000fc600078e3cff */
[----:B------:R-:W0:Y:S01]  /*114d0*/  @P1 LDC R6, c[0x0][0xbec] ;  /* 0x0002fb00ff061b82 */ /* 0x000e220000000800 */
[----:B------:R-:W-:Y:S02]  /*114e0*/  UIMAD UR10, UR7, UR12, URZ ;  /* 0x0000000c070a72a4 */ /* 0x000fe4000f8e023f */
[----:B------:R-:W-:Y:S01]  /*114f0*/  UIMAD.WIDE.U32 UR6, UR4, UR12, URZ ;  /* 0x0000000c040672a5 */ /* 0x000fe2000f8e003f */
[----:B------:R-:W-:Y:S01]  /*11500*/  IMAD R4, R4, 0x30, R5 ;  /* 0x0000003004047824 */ /* 0x000fe200078e0205 */
[----:B------:R-:W-:Y:S01]  /*11510*/  UIMAD UR10, UR4, UR13, UR10 ;  /* 0x0000000d040a72a4 */ /* 0x000fe2000f8e020a */
[----:B-1----:R-:W-:Y:S01]  /*11520*/  VIADD R21, R5, UR41 ;  /* 0x0000002905157c36 */ /* 0x002fe20008000000 */
[----:B0-----:R-:W5:Y:S01]  /*11530*/  LD.E.128 R32, desc[UR50][R32.64] ;  /* 0x0000003220207980 */ /* 0x001f62000c101d00 */
[----:B------:R-:W-:Y:S01]  /*11540*/  ULDC.64 UR12, c[0x0][0xae8] ;  /* 0x0002ba00000c7ab9 */ /* 0x000fe20000000a00 */
[----:B------:R-:W-:Y:S01]  /*11550*/  UIADD3 UR7, UR7, UR10, URZ ;  /* 0x0000000a07077290 */ /* 0x000fe2000fffe03f */
[----:B------:R-:W-:Y:S01]  /*11560*/  VIADD R11, R4, UR41 ;  /* 0x00000029040b7c36 */ /* 0x000fe20008000000 */
[----:B------:R-:W-:Y:S01]  /*11570*/  UIMAD UR4, UR16, UR12, URZ ;  /* 0x0000000c100472a4 */ /* 0x000fe2000f8e023f */
[----:B------:R-:W-:Y:S01]  /*11580*/  VIADD R5, R21, 0x60 ;  /* 0x0000006015057836 */ /* 0x000fe20000000000 */
[----:B------:R-:W-:Y:S01]  /*11590*/  UIMAD.WIDE.U32 UR6, UR39, UR12, UR6 ;  /* 0x0000000c270672a5 */ /* 0x000fe2000f8e0006 */
[----:B------:R-:W-:Y:S01]  /*115a0*/  IMAD.MOV.U32 R9, RZ, RZ, R11 ;  /* 0x000000ffff097224 */ /* 0x000fe200078e000b */
[----:B------:R-:W-:Y:S01]  /*115b0*/  UIMAD UR4, UR39, UR13, UR4 ;  /* 0x0000000d270472a4 */ /* 0x000fe2000f8e0204 */
[----:B------:R-:W-:Y:S01]  /*115c0*/  @!PT LDS RZ, [RZ] ;  /* 0x00000000fffff984 */ /* 0x000fe20000000800 */
[----:B------:R-:W-:Y:S01]  /*115d0*/  @!PT LDS RZ, [RZ] ;  /* 0x00000000fffff984 */ /* 0x000fe20000000800 */
[----:B------:R-:W-:Y:S01]  /*115e0*/  @!PT LDS RZ, [RZ] ;  /* 0x00000000fffff984 */ /* 0x000fe20000000800 */
[----:B------:R-:W-:Y:S01]  /*115f0*/  @!PT LDS RZ, [RZ] ;  /* 0x00000000fffff984 */ /* 0x000fe20000000800 */
[----:B------:R0:W-:Y:S06]  /*11600*/  MEMBAR.ALL.CTA ;  /* 0x0000000000007992 */ /* 0x0001ec0000008000 */
[----:B0-----:R-:W0:Y:S01]  /*11610*/  FENCE.VIEW.ASYNC.S ;  /* 0x00000000000073c6 */ /* 0x001e220000000000 */
[----:B------:R-:W-:Y:S01]  /*11620*/  ULDC.64 UR10, c[0x0][0xaf0] ;  /* 0x0002bc00000a7ab9 */ /* 0x000fe20000000a00 */
[----:B------:R-:W-:Y:S01]  /*11630*/  VIADD R10, R10, 0x13220 ;  /* 0x000132200a0a7836 */ /* 0x000fe20000000000 */
[----:B------:R-:W-:-:S02]  /*11640*/  UIMAD UR9, UR9, UR10, URZ ;  /* 0x0000000a090972a4 */ /* 0x000fc4000f8e023f */
[----:B------:R-:W-:Y:S02]  /*11650*/  UIADD3 UR7, UR7, UR4, URZ ;  /* 0x0000000407077290 */ /* 0x000fe4000fffe03f */
[----:B------:R-:W-:Y:S01]  /*11660*/  UIMAD UR4, UR8, UR11, UR9 ;  /* 0x0000000b080472a4 */ /* 0x000fe2000f8e0209 */
[----:B------:R-:W-:Y:S01]  /*11670*/  @P1 IMAD.HI.U32 R4, R11, R6, RZ ;  /* 0x000000060b041227 */ /* 0x000fe200078e00ff */
[----:B------:R-:W-:Y:S01]  /*11680*/  UIMAD.WIDE.U32 UR8, UR8, UR10, UR6 ;  /* 0x0000000a080872a5 */ /* 0x000fe2000f8e0006 */
[----:B------:R-:W-:Y:S02]  /*11690*/  PRMT R10, RZ, 0x654, R10 ;  /* 0x00000654ff0a7816 */ /* 0x000fe4000000000a */
[----:B------:R-:W-:Y:S01]  /*116a0*/  ULDC.64 UR6, c[0x0][0xae0] ;  /* 0x0002b80000067ab9 */ /* 0x000fe20000000a00 */
[----:B------:R-:W-:Y:S01]  /*116b0*/  @P1 SHF.R.U32.HI R9, RZ, R7, R4 ;  /* 0x00000007ff091219 */ /* 0x000fe20000011604 */
[----:B------:R-:W-:Y:S02]  /*116c0*/  UIADD3 UR4, UR9, UR4, URZ ;  /* 0x0000000409047290 */ /* 0x000fe4000fffe03f */
[----:B------:R-:W-:Y:S01]  /*116d0*/  IMAD.U32 R7, RZ, RZ, UR9 ;  /* 0x00000009ff077e24 */ /* 0x000fe2000f8e00ff */
[--C-:B------:R-:W-:Y:S01]  /*116e0*/  SHF.R.S32.HI R4, RZ, 0x1f, R9.reuse ;  /* 0x0000001fff047819 */ /* 0x100fe20000011409 */
[----:B------:R-:W-:-:S02]  /*116f0*/  IMAD.MOV R8, RZ, RZ, -R9 ;  /* 0x000000ffff087224 */ /* 0x000fc400078e0a09 */
[----:B------:R-:W-:Y:S02]  /*11700*/  IMAD.U32 R6, RZ, RZ, UR8 ;  /* 0x00000008ff067e24 */ /* 0x000fe4000f8e00ff */
[----:B------:R-:W-:Y:S02]  /*11710*/  IMAD R4, R4, UR6, RZ ;  /* 0x0000000604047c24 */ /* 0x000fe4000f8e02ff */
[----:B------:R-:W-:Y:S01]  /*11720*/  IMAD R11, R37, R8, R11 ;  /* 0x00000008250b7224 */ /* 0x000fe200078e020b */
[----:B0-----:R0:W-:Y:S01]  /*11730*/  SYNCS.ARRIVE.TRANS64.RED.A1T0 RZ, [R10+URZ], RZ ;  /* 0x000000ff0aff79a7 */ /* 0x0011e2000810043f */
        /* <DEDUP_REMOVED lines=10> */
[----:B------:R-:W-:Y:S01]  /*117e0*/  ULDC.64 UR6, c[0x0][0xa80] ;  /* 0x0002a00000067ab9 */ /* 0x000fe20000000a00 */
[----:B------:R-:W-:Y:S01]  /*117f0*/  VIADD R4, R21, 0x30 ;  /* 0x0000003015047836 */ /* 0x000fe20000000000 */
[C---:B------:R-:W-:Y:S01]  /*11800*/  LEA R11, P0, R6.reuse, UR6, 0x1 ;  /* 0x00000006060b7c11 */ /* 0x040fe2000f8008ff */
[----:B------:R-:W-:Y:S02]  /*11810*/  IMAD.IADD R7, R7, 0x1, R9 ;  /* 0x0000000107077824 */ /* 0x000fe400078e0209 */
[C---:B0-----:R-:W-:Y:S02]  /*11820*/  VIADD R10, R21.reuse, 0x90 ;  /* 0x00000090150a7836 */ /* 0x041fe40000000000 */
[----:B------:R-:W0:Y:S01]  /*11830*/  SHFL.IDX PT, R9, R11, RZ, 0x181f ;  /* 0x00181fff0b097589 */ /* 0x000e2200000e0000 */
[----:B------:R-:W-:Y:S02]  /*11840*/  LEA.HI.X R17, R6, UR7, R7, 0x1, P0 ;  /* 0x0000000706117c11 */ /* 0x000fe400080f0c07 */
[----:B------:R-:W-:Y:S01]  /*11850*/  ISETP.GE.AND P0, PT, R0, UR4, PT ;  /* 0x0000000400007c0c */ /* 0x000fe2000bf06270 */
[----:B------:R-:W1:Y:S03]  /*11860*/  SHFL.IDX PT, R37, R11, 0x1, 0x181f ;  /* 0x00381f000b257f89 */ /* 0x000e6600000e0000 */
[-C--:B------:R-:W-:Y:S01]  /*11870*/  ISETP.GE.OR P1, PT, R21, R18.reuse, P0 ;  /* 0x000000121500720c */ /* 0x080fe20000726670 */
[----:B------:R-:W1:Y:S01]  /*11880*/  SHFL.IDX PT, R39, R11, 0x2, 0x181f ;  /* 0x00581f000b277f89 */ /* 0x000e6200000e0000 */
[----:B------:R-:W-:-:S02]  /*11890*/  ISETP.GE.OR P2, PT, R4, R18, P0 ;  /* 0x000000120400720c */ /* 0x000fc40000746670 */
[-C--:B------:R-:W-:Y:S01]  /*118a0*/  ISETP.GE.OR P3, PT, R5, R18.reuse, P0 ;  /* 0x000000120500720c */ /* 0x080fe20000766670 */
[----:B------:R-:W1:Y:S01]  /*118b0*/  SHFL.IDX PT, R7, R17, RZ, 0x181f ;  /* 0x00181fff11077589 */ /* 0x000e6200000e0000 */
[----:B------:R-:W-:-:S03]  /*118c0*/  ISETP.GE.OR P0, PT, R10, R18, P0 ;  /* 0x000000120a00720c */ /* 0x000fc60000706670 */
[----:B------:R-:W1:Y:S04]  /*118d0*/  SHFL.IDX PT, R20, R17, 0x1, 0x181f ;  /* 0x00381f0011147f89 */ /* 0x000e6800000e0000 */
[----:B------:R-:W1:Y:S01]  /*118e0*/  SHFL.IDX PT, R36, R17, 0x2, 0x181f ;  /* 0x00581f0011247f89 */ /* 0x000e6200000e0000 */
[----:B0-----:R-:W-:-:S03]  /*118f0*/  @!P1 LEA R4, P4, R0, R9, 0x1 ;  /* 0x0000000900049211 */ /* 0x001fc600078808ff */
[----:B------:R-:W0:Y:S01]  /*11900*/  SHFL.IDX PT, R11, R11, 0x3, 0x181f ;  /* 0x00781f000b0b7f89 */ /* 0x000e2200000e0000 */
[----:B-1----:R-:W-:-:S03]  /*11910*/  @!P2 LEA R6, P5, R0, R37, 0x1 ;  /* 0x000000250006a211 */ /* 0x002fc600078a08ff */
[----:B------:R-:W1:Y:S01]  /*11920*/  SHFL.IDX PT, R17, R17, 0x3, 0x181f ;  /* 0x00781f0011117f89 */ /* 0x000e6200000e0000 */
[C---:B------:R-:W-:Y:S02]  /*11930*/  @!P3 LEA R8, P6, R0.reuse, R39, 0x1 ;  /* 0x000000270008b211 */ /* 0x040fe400078c08ff */
[C-C-:B------:R-:W-:Y:S02]  /*11940*/  @!P1 LEA.HI.X R5, R0.reuse, R7, R3.reuse, 0x1, P4 ;  /* 0x0000000700059211 */ /* 0x140fe400020f0c03 */
[C-C-:B------:R-:W-:Y:S02]  /*11950*/  @!P2 LEA.HI.X R7, R0.reuse, R20, R3.reuse, 0x1, P5 ;  /* 0x000000140007a211 */ /* 0x140fe400028f0c03 */
[----:B------:R-:W-:Y:S01]  /*11960*/  @!P3 LEA.HI.X R9, R0, R36, R3, 0x1, P6 ;  /* 0x000000240009b211 */ /* 0x000fe200030f0c03 */
[----:B--2---:R2:W-:Y:S04]  /*11970*/  @!P1 ST.E.128 desc[UR50][R4.64], R12 ;  /* 0x0000000c04009985 */ /* 0x0045e8000c101d32 */
[----:B---3--:R2:W-:Y:S04]  /*11980*/  @!P2 ST.E.128 desc[UR50][R6.64], R24 ;  /* 0x000000180600a985 */ /* 0x0085e8000c101d32 */
[----:B----4-:R2:W-:Y:S01]  /*11990*/  @!P3 ST.E.128 desc[UR50][R8.64], R28 ;  /* 0x0000001c0800b985 */ /* 0x0105e2000c101d32 */
[----:B01----:R-:W-:Y:S05]  /*119a0*/  @P0 BRA `(.L_x_11692) ;  /* 0x00000008006c0947 */ /* 0x003fea0003800000 */
[----:B--2---:R-:W-:-:S04]  /*119b0*/  LEA R4, P0, R0, R11, 0x1 ;  /* 0x0000000b00047211 */ /* 0x004fc800078008ff */
[----:B------:R-:W-:-:S05]  /*119c0*/  LEA.HI.X R5, R0, R17, R3, 0x1, P0 ;  /* 0x0000001100057211 */ /* 0x000fca00000f0c03 */
[----:B-----5:R0:W-:Y:S01]  /*119d0*/  ST.E.128 desc[UR50][R4.64], R32 ;  /* 0x0000002004007985 */ /* 0x0201e2000c101d32 */
[----:B------:R-:W-:Y:S05]  /*119e0*/  BRA `(.L_x_11692) ;  /* 0x00000008005c7947 */ /* 0x000fea0003800000 */
.L_x_11690:
        /* <DEDUP_REMOVED lines=32> */
.L_x_11693:
[----:B------:R-:W-:Y:S01]  /*11bf0*/  USHF.R.S32.HI UR6, URZ, 0x1f, UR40 ;  /* 0x0000001f3f067899 */ /* 0x000fe20008011428 */
[----:B------:R-:W-:Y:S01]  /*11c00*/  BSSY B1, `(.L_x_11694) ;  /* 0x000002d000017945 */ /* 0x000fe20003800000 */
[----:B------:R-:W-:Y:S02]  /*11c10*/  USHF.R.S32.HI UR9, URZ, 0x1f, UR4 ;  /* 0x0000001f3f097899 */ /* 0x000fe40008011404 */
[----:B------:R-:W-:Y:S02]  /*11c20*/  USEL UR11, UR40, URZ, !UP0 ;  /* 0x0000003f280b7287 */ /* 0x000fe4000c000000 */
[----:B------:R-:W-:Y:S01]  /*11c30*/  USEL UR12, UR6, URZ, !UP0 ;  /* 0x0000003f060c7287 */ /* 0x000fe2000c000000 */
[----:B------:R-:W-:Y:S11]  /*11c40*/  @P1 BRA `(.L_x_11695) ;  /* 0x0000000000a01947 */ /* 0x000ff60003800000 */
[----:B------:R-:W0:Y:S01]  /*11c50*/  LDC R11, c[0x0][0xbe8] ;  /* 0x0002fa00ff0b7b82 */ /* 0x000e220000000800 */
[----:B------:R-:W-:-:S05]  /*11c60*/  IMAD.U32 R8, RZ, RZ, UR41 ;  /* 0x00000029ff087e24 */ /* 0x000fca000f8e00ff */
[----:B------:R-:W-:Y:S01]  /*11c70*/  IADD3 R8, R8, -0x80, R23 ;  /* 0xffffff8008087810 */ /* 0x000fe20007ffe017 */
[----:B0----5:R-:W-:-:S05]  /*11c80*/  IMAD R6, R10, R11, RZ ;  /* 0x0000000b0a067224 */ /* 0x021fca00078e02ff */
        /* <DEDUP_REMOVED lines=36> */
.L_x_11695:
[----:B------:R-:W-:Y:S05]  /*11ed0*/  BSYNC B1 ;  /* 0x0000000000017941 */ /* 0x000fea0003800000 */
.L_x_11694:
[----:B0-----:R-:W0:Y:S01]  /*11ee0*/  @P0 LDC R7, c[0x0][0xbf0] ;  /* 0x0002fc00ff070b82 */ /* 0x001e220000000800 */
[----:B------:R-:W-:Y:S01]  /*11ef0*/  ULDC.64 UR14, c[0x0][0xaa0] ;  /* 0x0002a800000e7ab9 */ /* 0x000fe20000000a00 */
[----:B------:R-:W-:Y:S01]  /*11f00*/  IMAD R4, R4, 0x30, R5 ;  /* 0x0000003004047824 */ /* 0x000fe200078e0205 */
[----:B------:R-:W-:Y:S01]  /*11f10*/  UIMAD UR8, UR9, UR14, URZ ;  /* 0x0000000e090872a4 */ /* 0x000fe2000f8e023f */
[----:B-----5:R-:W-:Y:S01]  /*11f20*/  IMAD R25, R10, R15, RZ ;  /* 0x0000000f0a197224 */ /* 0x020fe200078e02ff */
        /* <DEDUP_REMOVED lines=35> */
[----:B------:R-:W-:Y:S02]  /*12160*/  VIADD R8, R5, UR41 ;  /* 0x0000002905087c36 */ /* 0x000fe40008000000 */
[----:B------:R-:W-:Y:S01]  /*12170*/  IMAD.IADD R5, R7, 0x1, R9 ;  /* 0x0000000107057824 */ /* 0x000fe200078e0209 */
[----:B------:R-:W-:Y:S01]  /*12180*/  LEA R7, P0, R6, UR6, 0x1 ;  /* 0x0000000606077c11 */ /* 0x000fe2000f8008ff */
[----:B------:R-:W-:-:S03]  /*12190*/  VIADD R4, R8, 0x30 ;  /* 0x0000003008047836 */ /* 0x000fc60000000000 */
[----:B------:R-:W-:Y:S01]  /*121a0*/  LEA.HI.X R10, R6, UR7, R5, 0x1, P0 ;  /* 0x00000007060a7c11 */ /* 0x000fe200080f0c05 */
[----:B------:R-:W0:Y:S01]  /*121b0*/  SHFL.IDX PT, R11, R7, RZ, 0x181f ;  /* 0x00181fff070b7589 */ /* 0x000e2200000e0000 */
[----:B------:R-:W-:Y:S01]  /*121c0*/  ISETP.GE.AND P0, PT, R0, UR4, PT ;  /* 0x0000000400007c0c */ /* 0x000fe2000bf06270 */
[C---:B------:R-:W-:Y:S02]  /*121d0*/  VIADD R5, R8.reuse, 0x60 ;  /* 0x0000006008057836 */ /* 0x040fe40000000000 */
[----:B------:R-:W1:Y:S01]  /*121e0*/  SHFL.IDX PT, R13, R7, 0x1, 0x181f ;  /* 0x00381f00070d7f89 */ /* 0x000e6200000e0000 */
[CC--:B------:R-:W-:Y:S01]  /*121f0*/  ISETP.GE.OR P3, PT, R8.reuse, R25.reuse, P0 ;  /* 0x000000190800720c */ /* 0x0c0fe20000766670 */
[----:B------:R-:W-:Y:S01]  /*12200*/  VIADD R6, R8, 0x90 ;  /* 0x0000009008067836 */ /* 0x000fe20000000000 */
[-C--:B------:R-:W-:Y:S01]  /*12210*/  ISETP.GE.OR P2, PT, R4, R25.reuse, P0 ;  /* 0x000000190400720c */ /* 0x080fe20000746670 */
[----:B------:R-:W2:Y:S01]  /*12220*/  SHFL.IDX PT, R15, R7, 0x2, 0x181f ;  /* 0x00581f00070f7f89 */ /* 0x000ea200000e0000 */
[----:B------:R-:W-:-:S02]  /*12230*/  ISETP.GE.OR P1, PT, R5, R25, P0 ;  /* 0x000000190500720c */ /* 0x000fc40000726670 */
[----:B------:R-:W-:Y:S01]  /*12240*/  ISETP.GE.OR P0, PT, R6, R25, P0 ;  /* 0x000000190600720c */ /* 0x000fe20000706670 */
[----:B------:R-:W3:Y:S04]  /*12250*/  SHFL.IDX PT, R9, R10, RZ, 0x181f ;  /* 0x00181fff0a097589 */ /* 0x000ee800000e0000 */
[----:B------:R-:W4:Y:S04]  /*12260*/  SHFL.IDX PT, R21, R7, 0x3, 0x181f ;  /* 0x00781f0007157f89 */ /* 0x000f2800000e0000 */
        /* <DEDUP_REMOVED lines=15> */
.L_x_11692:
[----:B------:R-:W-:Y:S05]  /*12360*/  BSYNC B0 ;  /* 0x0000000000007941 */ /* 0x000fea0003800000 */
.L_x_11689:
[----:B------:R-:W-:Y:S02]  /*12370*/  ULDC UR4, c[0x0][0xc3c] ;  /* 0x00030f0000047ab9 */ /* 0x000fe40000000800 */
[----:B------:R-:W-:-:S06]  /*12380*/  UISETP.GE.AND UP0, UPT, UR48, UR4, UPT ;  /* 0x000000043000728c */ /* 0x000fcc000bf06270 */
[----:B------:R-:W-:-:S13]  /*12390*/  PLOP3.LUT P0, PT, PT, PT, UP0, 0x80, 0x0 ;  /* 0x000000000000781c */ /* 0x000fda0003f0f008 */
[----:B------:R-:W-:Y:S05]  /*123a0*/  @!P0 BRA `(.L_x_11696) ;  /* 0xfffffee800688947 */ /* 0x000fea000383ffff */
[----:B------:R-:W-:Y:S05]  /*123b0*/  EXIT ;  /* 0x000000000000794d */ /* 0x000fea0003800000 */
.L_x_11603:
[----:B------:R-:W-:-:S08]  /*123c0*/  NOP ;  /* 0x0000000000007918 */ /* 0x000fd00000000000 */
[----:B------:R-:W0:-:S00]  /*123d0*/  USETMAXREG.DEALLOC.CTAPOOL 0x20 ;  /* 0x00000020000079c8 */ /* 0x000e0000080e0500 */
[----:B0-----:R-:W-:Y:S02]  /*123e0*/  LOP3.LUT R0, R0, 0x3, RZ, 0xc0, !PT ;  /* 0x0000000300007812 */ /* 0x001fe400078ec0ff */
[----:B------:R-:W-:-:S04]  /*123f0*/  LOP3.LUT R16, R16, 0xfffffffd, RZ, 0xc0, !PT ;  /* 0xfffffffd10107812 */ /* 0x000fc800078ec0ff */
[----:B------:R-:W0:Y:S02]  /*12400*/  SHFL.IDX PT, R0, R0, RZ, 0x1f ;  /* 0x00001fff00007589 */ /* 0x000e2400000e0000 */
[----:B0-----:R-:W-:Y:S01]  /*12410*/  ISETP.NE.AND P0, PT, R0, RZ, PT ;  /* 0x000000ff0000720c */ /* 0x001fe20003f05270 */
[----:B------:R-:W-:-:S12]  /*12420*/  IMAD.MOV.U32 R0, RZ, RZ, RZ ;  /* 0x000000ffff007224 */ /* 0x000fd800078e00ff */
[----:B------:R-:W-:Y:S01]  /*12430*/  @P0 LOP3.LUT R16, R16, 0x2, RZ, 0xfc, !PT ;  /* 0x0000000210100812 */ /* 0x000fe200078efcff */
[----:B------:R-:W-:Y:S06]  /*12440*/  @!P0 BRA `(.L_x_11697) ;  /* 0x0000000000248947 */ /* 0x000fec0003800000 */
[----:B------:R-:W0:Y:S08]  /*12450*/  S2UR UR5, SR_CgaCtaId ;  /* 0x00000000000579c3 */ /* 0x000e300000008800 */
[----:B------:R-:W-:Y:S06]  /*12460*/  BAR.SYNC.DEFER_BLOCKING 0x5, 0x200 ;  /* 0x0148000000007b1d */ /* 0x000fec0000010000 */
[----:B------:R-:W-:-:S02]  /*12470*/  UMOV UR4, 0x400 ;  /* 0x0000040000047882 */ /* 0x000fc40000000000 */
[----:B0-----:R-:W-:-:S09]  /*12480*/  ULEA UR4, UR5, UR4, 0x18 ;  /* 0x0000000405047291 */ /* 0x001fd2000f8ec03f */
[----:B------:R-:W0:Y:S02]  /*12490*/  LDS.128 R24, [UR4+0x132d0] ;  /* 0x0132d004ff187984 */ /* 0x000e240008000c00 */
[----:B0-----:R-:W-:Y:S02]  /*124a0*/  R2UR UR45, R27 ;  /* 0x000000001b2d72ca */ /* 0x001fe400000e0000 */
[----:B------:R-:W-:Y:S01]  /*124b0*/  R2UR UR36, R26 ;  /* 0x000000001a2472ca */ /* 0x000fe200000e0000 */
[----:B------:R-:W-:Y:S06]  /*124c0*/  BAR.ARV 0x4, 0x200 ;  /* 0x0108000000007b1d */ /* 0x000fec0000002000 */
[----:B------:R-:W-:Y:S08]  /*124d0*/  BRA `(.L_x_11698) ;  /* 0x0000000800b07947 */ /* 0x000ff00003800000 */
.L_x_11697:
[----:B------:R-:W-:Y:S01]  /*124e0*/  LOP3.LUT R5, R23, 0x1f, RZ, 0xc0, !PT ;  /* 0x0000001f17057812 */ /* 0x000fe200078ec0ff */
[----:B------:R-:W-:Y:S01]  /*124f0*/  ULDC UR4, c[0x0][0xc3c] ;  /* 0x00030f0000047ab9 */ /* 0x000fe20000000800 */
[----:B------:R-:W0:Y:S02]  /*12500*/  LDC R9, c[0x0][0xc38] ;  /* 0x00030e00ff097b82 */ /* 0x000e240000000800 */
[----:B------:R-:W-:-:S04]  /*12510*/  ISETP.NE.AND P0, PT, R5, 0x1f, PT ;  /* 0x0000001f0500780c */ /* 0x000fc80003f05270 */
[----:B------:R-:W-:-:S13]  /*12520*/  ISETP.GE.OR P1, PT, R5, UR4, !P0 ;  /* 0x0000000405007c0c */ /* 0x000fda000c726670 */
[----:B------:R-:W1:Y:S02]  /*12530*/  @!P1 LDC.64 R2, c[0x0][0xc80] ;  /* 0x00032000ff029b82 */ /* 0x000e640000000a00 */
[----:B-1----:R-:W-:-:S05]  /*12540*/  @!P1 IMAD.WIDE.U32 R2, R5, 0x4, R2 ;  /* 0x0000000405029825 */ /* 0x002fca00078e0002 */
        /* <DEDUP_REMOVED lines=23> */
[----:B------:R-:W1:Y:S03]  /*126c0*/  S2R R7, SR_CTAID.X ;  /* 0x0000000000077919 */ /* 0x000e660000002500 */
        /* <DEDUP_REMOVED lines=9> */
.L_x_11703:
        /* <DEDUP_REMOVED lines=14> */
.L_x_11702:
[----:B------:R-:W-:Y:S05]  /*12840*/  BSYNC B0 ;  /* 0x0000000000007941 */ /* 0x000fea0003800000 */
.L_x_11701:
        /* <DEDUP_REMOVED lines=21> */
.L_x_11699:
        /* <DEDUP_REMOVED lines=25> */
.L_x_11704:
[----:B-1----:R-:W-:Y:S01]  /*12b30*/  IMAD R24, R24, R9, R13 ;  /* 0x0000000918187224 */ /* 0x002fe200078e020d */
[----:B------:R-:W-:Y:S01]  /*12b40*/  IABS R12, R4 ;  /* 0x00000004000c7213 */ /* 0x000fe20000000000 */
[----:B0-----:R-:W-:Y:S02]  /*12b50*/  IMAD.MOV.U32 R11, RZ, RZ, R14 ;  /* 0x000000ffff0b7224 */ /* 0x001fe400078e000e */
[----:B------:R-:W-:Y:S02]  /*12b60*/  IMAD.IADD R7, R7, 0x1, -R24 ;  /* 0x0000000107077824 */ /* 0x000fe400078e0a18 */
[----:B------:R-:W-:Y:S02]  /*12b70*/  IMAD R11, R11, R10, RZ ;  /* 0x0000000a0b0b7224 */ /* 0x000fe400078e02ff */
[----:B------:R-:W-:Y:S01]  /*12b80*/  IMAD.MOV.U32 R2, RZ, RZ, RZ ;  /* 0x000000ffff027224 */ /* 0x000fe200078e00ff */
[----:B------:R-:W-:Y:S01]  /*12b90*/  IABS R8, R7 ;  /* 0x0000000700087213 */ /* 0x000fe20000000000 */
[----:B------:R-:W-:-:S02]  /*12ba0*/  IMAD.MOV R12, RZ, RZ, -R12 ;  /* 0x000000ffff0c7224 */ /* 0x000fc400078e0a0c */
        /* <DEDUP_REMOVED lines=28> */
[----:B------:R-:W-:Y:S01]  /*12d70*/  IMAD.MOV.U32 R2, RZ, RZ, R11 ;  /* 0x000000ffff027224 */ /* 0x000fe200078e000b */
[----:B------:R-:W-:-:S03]  /*12d80*/  IABS R11, R13 ;  /* 0x0000000d000b7213 */ /* 0x000fc60000000000 */
[----:B------:R-:W-:Y:S02]  /*12d90*/  IMAD R7, R2, R9, RZ ;  /* 0x0000000902077224 */ /* 0x000fe400078e02ff */
[----:B------:R-:W-:-:S04]  /*12da0*/  IMAD.MOV.U32 R2, RZ, RZ, RZ ;  /* 0x000000ffff027224 */ /* 0x000fc800078e00ff */
[----:B------:R-:W-:Y:S01]  /*12db0*/  IMAD.HI.U32 R2, R3, R7, R2 ;  /* 0x0000000703027227 */ /* 0x000fe200078e0002 */
[----:B------:R-:W-:-:S04]  /*12dc0*/  LOP3.LUT R3, R13, R6, RZ, 0x3c, !PT ;  /* 0x000000060d037212 */ /* 0x000fc800078e3cff */
[----:B------:R-:W-:Y:S01]  /*12dd0*/  ISETP.GE.AND P2, PT, R3, RZ, PT ;  /* 0x000000ff0300720c */ /* 0x000fe20003f46270 */
[----:B------:R-:W-:-:S04]  /*12de0*/  IMAD.HI.U32 R2, R2, R11, RZ ;  /* 0x0000000b02027227 */ /* 0x000fc800078e00ff */
[----:B------:R-:W-:Y:S02]  /*12df0*/  IMAD R4, R2, R4, R11 ;  /* 0x0000000402047224 */ /* 0x000fe400078e020b */
[----:B------:R-:W-:-:S03]  /*12e00*/  IMAD.IADD R3, R13, 0x1, R8 ;  /* 0x000000010d037824 */ /* 0x000fc600078e0208 */
[----:B------:R-:W-:-:S13]  /*12e10*/  ISETP.GT.U32.AND P1, PT, R9, R4, PT ;  /* 0x000000040900720c */ /* 0x000fda0003f24070 */
[----:B------:R-:W-:Y:S02]  /*12e20*/  @!P1 IMAD.IADD R4, R4, 0x1, -R9 ;  /* 0x0000000104049824 */ /* 0x000fe400078e0a09 */
[----:B------:R-:W-:Y:S01]  /*12e30*/  @!P1 VIADD R2, R2, 0x1 ;  /* 0x0000000102029836 */ /* 0x000fe20000000000 */
[----:B------:R-:W-:Y:S02]  /*12e40*/  ISETP.NE.AND P1, PT, R6, RZ, PT ;  /* 0x000000ff0600720c */ /* 0x000fe40003f25270 */
[----:B------:R-:W-:Y:S01]  /*12e50*/  ISETP.GE.U32.AND P0, PT, R4, R9, PT ;  /* 0x000000090400720c */ /* 0x000fe20003f06070 */
[----:B------:R-:W-:-:S12]  /*12e60*/  IMAD.MOV R4, RZ, RZ, -R6 ;  /* 0x000000ffff047224 */ /* 0x000fd800078e0a06 */
[----:B------:R-:W-:-:S04]  /*12e70*/  @P0 VIADD R2, R2, 0x1 ;  /* 0x0000000102020836 */ /* 0x000fc80000000000 */
[----:B------:R-:W-:Y:S01]  /*12e80*/  @!P2 IMAD.MOV R2, RZ, RZ, -R2 ;  /* 0x000000ffff02a224 */ /* 0x000fe200078e0a02 */
[----:B------:R-:W-:-:S04]  /*12e90*/  @!P1 LOP3.LUT R2, RZ, R6, RZ, 0x33, !PT ;  /* 0x00000006ff029212 */ /* 0x000fc800078e33ff */
[----:B------:R-:W-:Y:S01]  /*12ea0*/  LOP3.LUT R25, RZ, R2, RZ, 0x33, !PT ;  /* 0x00000002ff197212 */ /* 0x000fe200078e33ff */
[----:B------:R-:W-:-:S04]  /*12eb0*/  IMAD R3, R2, R4, R3 ;  /* 0x0000000402037224 */ /* 0x000fc800078e0203 */
[----:B------:R-:W-:Y:S01]  /*12ec0*/  IMAD.IADD R25, R0, 0x1, R25 ;  /* 0x0000000100197824 */ /* 0x000fe200078e0219 */
[----:B------:R-:W-:Y:S01]  /*12ed0*/  R2UR UR36, R3 ;  /* 0x00000000032472ca */ /* 0x000fe200000e0000 */
[----:B------:R-:W-:-:S14]  /*12ee0*/  BRA `(.L_x_11705) ;  /* 0x00000000000c7947 */ /* 0x000fdc0003800000 */
.L_x_11700:
[----:B------:R-:W-:Y:S01]  /*12ef0*/  IMAD.MOV.U32 R24, RZ, RZ, R7 ;  /* 0x000000ffff187224 */ /* 0x000fe200078e0007 */
[----:B------:R-:W-:Y:S01]  /*12f00*/  UMOV UR36, URZ ;  /* 0x0000003f00247c82 */ /* 0x000fe20008000000 */
[----:B------:R-:W-:-:S07]  /*12f10*/  IMAD.MOV.U32 R25, RZ, RZ, RZ ;  /* 0x000000ffff197224 */ /* 0x000fce00078e00ff */
.L_x_11705:
        /* <DEDUP_REMOVED lines=8> */
.L_x_11698:
[----:B------:R-:W-:Y:S01]  /*12fa0*/  ULDC UR4, c[0x0][0xc3c] ;  /* 0x00030f0000047ab9 */ /* 0x000fe20000000800 */
[----:B------:R1:W-:Y:S01]  /*12fb0*/  STL [R1+0x4], RZ ;  /* 0x000004ff01007387 */ /* 0x0003e20000100800 */
[----:B------:R-:W-:Y:S01]  /*12fc0*/  UISETP.GE.AND UP0, UPT, UR45, UR4, UPT ;  /* 0x000000042d00728c */ /* 0x000fe2000bf06270 */
[----:B------:R-:W-:Y:S02]  /*12fd0*/  IMAD.MOV.U32 R22, RZ, RZ, 0x1 ;  /* 0x00000001ff167424 */ /* 0x000fe400078e00ff */
[----:B------:R-:W-:-:S03]  /*12fe0*/  IMAD.MOV.U32 R19, RZ, RZ, RZ ;  /* 0x000000ffff137224 */ /* 0x000fc600078e00ff */
[----:B------:R-:W-:-:S13]  /*12ff0*/  PLOP3.LUT P0, PT, PT, PT, UP0, 0x80, 0x0 ;  /* 0x000000000000781c */ /* 0x000fda0003f0f008 */
[----:B-1----:R-:W-:Y:S05]  /*13000*/  @P0 BRA `(.L_x_11706) ;  /* 0x0000004000980947 */ /* 0x002fea0003800000 */
[----:B------:R-:W1:Y:S01]  /*13010*/  S2UR UR5, SR_CgaCtaId ;  /* 0x00000000000579c3 */ /* 0x000e620000008800 */
[C---:B------:R-:W-:Y:S01]  /*13020*/  LOP3.LUT R10, R23.reuse, 0x7f, RZ, 0xc0, !PT ;  /* 0x0000007f170a7812 */ /* 0x040fe200078ec0ff */
[C---:B------:R-:W-:Y:S01]  /*13030*/  IMAD.SHL.U32 R29, R23.reuse, 0x40, RZ ;  /* 0x00000040171d7824 */ /* 0x040fe200078e00ff */
[----:B------:R-:W-:Y:S01]  /*13040*/  SHF.R.U32.HI R3, RZ, 0x1, R23 ;  /* 0x00000001ff037819 */ /* 0x000fe20000011617 */
[----:B------:R-:W-:Y:S01]  /*13050*/  IMAD.SHL.U32 R2, R23, 0x10, RZ ;  /* 0x0000001017027824 */ /* 0x000fe200078e00ff */
[----:B------:R-:W-:Y:S01]  /*13060*/  UMOV UR4, 0x400 ;  /* 0x0000040000047882 */ /* 0x000fe20000000000 */
[----:B------:R-:W-:Y:S01]  /*13070*/  IMAD.SHL.U32 R5, R10, 0x10, RZ ;  /* 0x000000100a057824 */ /* 0x000fe200078e00ff */
[----:B------:R-:W-:Y:S01]  /*13080*/  LOP3.LUT R4, R29, 0x180, RZ, 0xc0, !PT ;  /* 0x000001801d047812 */ /* 0x000fe200078ec0ff */
[C---:B------:R-:W-:Y:S01]  /*13090*/  IMAD.SHL.U32 R7, R23.reuse, 0x2, RZ ;  /* 0x0000000217077824 */ /* 0x040fe200078e00ff */
[----:B------:R-:W-:Y:S01]  /*130a0*/  LOP3.LUT R6, R2, 0x1b0, RZ, 0xc0, !PT ;  /* 0x000001b002067812 */ /* 0x000fe200078ec0ff */
[----:B0-----:R-:W-:Y:S01]  /*130b0*/  IMAD.SHL.U32 R0, R23, 0x20, RZ ;  /* 0x0000002017007824 */ /* 0x001fe200078e00ff */
[----:B------:R-:W-:Y:S01]  /*130c0*/  LOP3.LUT R5, R5, 0x600, RZ, 0xc0, !PT ;  /* 0x0000060005057812 */ /* 0x000fe200078ec0ff */
[----:B------:R0:W-:Y:S01]  /*130d0*/  STL [R1+0x4], RZ ;  /* 0x000004ff01007387 */ /* 0x0001e20000100800 */
[----:B------:R-:W-:Y:S01]  /*130e0*/  LOP3.LUT R3, R4, 0x30, R3, 0xf8, !PT ;  /* 0x0000003004037812 */ /* 0x000fe200078ef803 */
[C---:B------:R-:W-:Y:S01]  /*130f0*/  IMAD.SHL.U32 R4, R23.reuse, 0x8, RZ ;  /* 0x0000000817047824 */ /* 0x040fe200078e00ff */
[----:B------:R-:W-:Y:S01]  /*13100*/  LOP3.LUT R8, R6, 0x30, R7, 0x78, !PT ;  /* 0x0000003006087812 */ /* 0x000fe200078e7807 */
[----:B------:R-:W-:Y:S01]  /*13110*/  IMAD.SHL.U32 R9, R23, 0x4, RZ ;  /* 0x0000000417097824 */ /* 0x000fe200078e00ff */
[----:B------:R-:W-:Y:S01]  /*13120*/  LOP3.LUT R7, R5, 0x40, R2, 0xf8, !PT ;  /* 0x0000004005077812 */ /* 0x000fe200078ef802 */
[----:B------:R-:W-:Y:S01]  /*13130*/  IMAD.MOV.U32 R22, RZ, RZ, 0x1 ;  /* 0x00000001ff167424 */ /* 0x000fe200078e00ff */
[----:B------:R-:W-:Y:S01]  /*13140*/  LOP3.LUT R4, R3, 0x30, R4, 0x78, !PT ;  /* 0x0000003003047812 */ /* 0x000fe200078e7804 */
[----:B------:R-:W-:Y:S01]  /*13150*/  IMAD.MOV.U32 R19, RZ, RZ, RZ ;  /* 0x000000ffff137224 */ /* 0x000fe200078e00ff */
[----:B------:R-:W-:Y:S01]  /*13160*/  LOP3.LUT R5, R5, 0x60, R0, 0xf8, !PT ;  /* 0x0000006005057812 */ /* 0x000fe200078ef800 */
[----:B------:R-:W-:Y:S01]  /*13170*/  ULOP3.LUT UR39, UR38, 0x1, URZ, 0xfc, !UPT ;  /* 0x0000000126277892 */ /* 0x000fe2000f8efc3f */
[----:B------:R-:W-:Y:S01]  /*13180*/  LOP3.LUT R7, R7, R8, RZ, 0xfc, !PT ;  /* 0x0000000807077212 */ /* 0x000fe200078efcff */
[----:B-1----:R-:W-:Y:S01]  /*13190*/  ULEA UR4, UR5, UR4, 0x18 ;  /* 0x0000000405047291 */ /* 0x002fe2000f8ec03f */
[----:B------:R-:W-:Y:S01]  /*131a0*/  SHF.R.U32.HI R3, RZ, 0x2, R10 ;  /* 0x00000002ff037819 */ /* 0x000fe2000001160a */
[----:B------:R-:W-:Y:S01]  /*131b0*/  ULOP3.LUT UR44, UR38, 0x2, URZ, 0xfc, !UPT ;  /* 0x00000002262c7892 */ /* 0x000fe2000f8efc3f */
[----:B------:R-:W-:Y:S01]  /*131c0*/  LOP3.LUT R6, R0, 0x80, RZ, 0xc0, !PT ;  /* 0x0000008000067812 */ /* 0x000fe200078ec0ff */
[----:B------:R-:W-:Y:S01]  /*131d0*/  ULDC UR42, c[0x0][0xc] ;  /* 0x00000300002a7ab9 */ /* 0x000fe20000000800 */
[--C-:B------:R-:W-:Y:S01]  /*131e0*/  LOP3.LUT R5, R5, 0x100, R0.reuse, 0xf8, !PT ;  /* 0x0000010005057812 */ /* 0x100fe200078ef800 */
[----:B------:R-:W-:Y:S01]  /*131f0*/  IMAD.U32 R18, RZ, RZ, UR4 ;  /* 0x00000004ff127e24 */ /* 0x000fe2000f8e00ff */
[----:B------:R-:W-:Y:S01]  /*13200*/  LOP3.LUT R2, R3, 0x60, R0, 0xf8, !PT ;  /* 0x0000006003027812 */ /* 0x000fe200078ef800 */
[----:B------:R-:W-:Y:S01]  /*13210*/  ULDC.64 UR52, c[0x0][0x198] ;  /* 0x0000660000347ab9 */ /* 0x000fe20000000a00 */
[----:B------:R-:W-:Y:S01]  /*13220*/  LOP3.LUT R6, R6, 0x10, R23, 0xf8, !PT ;  /* 0x0000001006067812 */ /* 0x000fe200078ef817 */
[----:B------:R-:W-:Y:S01]  /*13230*/  IMAD.IADD R0, R18, 0x1, R7 ;  /* 0x0000000112007824 */ /* 0x000fe200078e0207 */
[----:B------:R-:W-:-:S02]  /*13240*/  LOP3.LUT R29, R4, 0x640, R29, 0xf8, !PT ;  /* 0x00000640041d7812 */ /* 0x000fc400078ef81d */
[----:B------:R-:W-:Y:S02]  /*13250*/  LOP3.LUT R6, R6, 0x10, R9, 0x78, !PT ;  /* 0x0000001006067812 */ /* 0x000fe400078e7809 */
[----:B------:R0:W-:Y:S02]  /*13260*/  STL [R1], R0 ;  /* 0x0000000001007387 */ /* 0x0001e40000100800 */
[----:B------:R-:W-:-:S07]  /*13270*/  LOP3.LUT R28, R5, R6, RZ, 0xfc, !PT ;  /* 0x00000006051c7212 */ /* 0x000fce00078efcff */
.L_x_11779:
[----:B------:R-:W-:Y:S01]  /*13280*/  ULDC.64 UR4, c[0x0][0xa28] ;  /* 0x00028a0000047ab9 */ /* 0x000fe20000000a00 */
[----:B------:R-:W-:Y:S01]  /*13290*/  ULDC.64 UR6, c[0x0][0xa08] ;  /* 0x0002820000067ab9 */ /* 0x000fe20000000a00 */
[----:B------:R-:W-:Y:S01]  /*132a0*/  UISETP.NE.U32.AND UP0, UPT, UR4, URZ, UPT ;  /* 0x0000003f0400728c */ /* 0x000fe2000bf05070 */
[----:B------:R-:W-:Y:S01]  /*132b0*/  ISETP.NE.U32.AND P0, PT, RZ, UR6, PT ;  /* 0x00000006ff007c0c */ /* 0x000fe2000bf05070 */
[----:B------:R-:W-:Y:S01]  /*132c0*/  ULDC.64 UR8, c[0x0][0xa08] ;  /* 0x0002820000087ab9 */ /* 0x000fe20000000a00 */
[----:B------:R-:W-:Y:S01]  /*132d0*/  ULDC.64 UR10, c[0x0][0xa00] ;  /* 0x00028000000a7ab9 */ /* 0x000fe20000000a00 */
[----:B------:R-:W-:Y:S01]  /*132e0*/  UISETP.NE.AND.EX UP0, UPT, UR5, URZ, UPT, UP0 ;  /* 0x0000003f0500728c */ /* 0x000fe2000bf05300 */
[----:B------:R-:W-:Y:S01]  /*132f0*/  ISETP.NE.AND.EX P0, PT, RZ, UR7, PT, P0 ;  /* 0x00000007ff007c0c */ /* 0x000fe2000bf05300 */
[----:B------:R-:W-:Y:S01]  /*13300*/  UIMAD.WIDE UR8, UR45, 0x4, UR8 ;  /* 0x000000042d0878a5 */ /* 0x000fe2000f8e0208 */
[----:B------:R-:W-:Y:S01]  /*13310*/  ISETP.NE.U32.AND P1, PT, RZ, UR10, PT ;  /* 0x0000000aff007c0c */ /* 0x000fe2000bf25070 */
[----:B------:R-:W-:-:S02]  /*13320*/  ULDC.64 UR6, c[0x0][0xa00] ;  /* 0x0002800000067ab9 */ /* 0x000fc40000000a00 */
[----:B------:R-:W-:-:S05]  /*13330*/  PLOP3.LUT P2, PT, PT, PT, UP0, 0x80, 0x0 ;  /* 0x000000000000781c */ /* 0x000fca0003f4f008 */
[----:B------:R-:W-:Y:S02]  /*13340*/  @UP0 ULDC.64 UR4, c[0x0][0xa28] ;  /* 0x00028a0000040ab9 */ /* 0x000fe40000000a00 */
[----:B------:R-:W-:-:S06]  /*13350*/  @UP0 UIMAD.WIDE UR4, UR45, 0x4, UR4 ;  /* 0x000000042d0408a5 */ /* 0x000fcc000f8e0204 */
[----:B------:R-:W-:Y:S02]  /*13360*/  IMAD.U32 R2, RZ, RZ, UR4 ;  /* 0x00000004ff027e24 */ /* 0x000fe4000f8e00ff */
[----:B------:R-:W-:Y:S01]  /*13370*/  IMAD.U32 R3, RZ, RZ, UR5 ;  /* 0x00000005ff037e24 */ /* 0x000fe2000f8e00ff */
[----:B------:R-:W-:Y:S02]  /*13380*/  ULDC.64 UR4, c[0x0][0xa18] ;  /* 0x0002860000047ab9 */ /* 0x000fe40000000a00 */
[----:B------:R-:W-:Y:S01]  /*13390*/  UISETP.NE.U32.AND UP0, UPT, UR4, URZ, UPT ;  /* 0x0000003f0400728c */ /* 0x000fe2000bf05070 */
[----:B------:R-:W-:Y:S01]  /*133a0*/  ISETP.NE.AND.EX P1, PT, RZ, UR11, PT, P1 ;  /* 0x0000000bff007c0c */ /* 0x000fe2000bf25310 */
[----:B0-----:R0:W2:Y:S01]  /*133b0*/  @P2 LDG.E R0, desc[UR50][R2.64] ;  /* 0x0000003202002981 */ /* 0x0010a2000c1e1900 */
[----:B------:R-:W-:Y:S02]  /*133c0*/  UIMAD.WIDE UR6, UR45, 0x4, UR6 ;  /* 0x000000042d0678a5 */ /* 0x000fe4000f8e0206 */
[----:B------:R-:W-:Y:S01]  /*133d0*/  UISETP.NE.AND.EX UP0, UPT, UR5, URZ, UPT, UP0 ;  /* 0x0000003f0500728c */ /* 0x000fe2000bf05300 */
[----:B------:R-:W-:Y:S01]  /*133e0*/  UMOV UR41, URZ ;  /* 0x0000003f00297c82 */ /* 0x000fe20008000000 */
[----:B------:R-:W-:Y:S01]  /*133f0*/  ULDC.64 UR10, c[0x0][0x418] ;  /* 0x00010600000a7ab9 */ /* 0x000fe20000000a00 */
[----:B0-----:R-:W-:-:S02]  /*13400*/  IMAD.U32 R2, RZ, RZ, UR8 ;  /* 0x00000008ff027e24 */ /* 0x001fc4000f8e00ff */
[----:B------:R-:W-:Y:S01]  /*13410*/  IMAD.U32 R3, RZ, RZ, UR9 ;  /* 0x00000009ff037e24 */ /* 0x000fe2000f8e00ff */
[----:B------:R-:W-:-:S05]  /*13420*/  PLOP3.LUT P3, PT, PT, PT, UP0, 0x80, 0x0 ;  /* 0x000000000000781c */ /* 0x000fca0003f6f008 */
[----:B------:R-:W-:Y:S01]  /*13430*/  @UP0 ULDC.64 UR4, c[0x0][0xa18] ;  /* 0x0002860000040ab9 */ /* 0x000fe20000000a00 */
[----:B------:R0:W3:Y:S01]  /*13440*/  @P0 LDG.E R5, desc[UR50][R2.64] ;  /* 0x0000003202050981 */ /* 0x0000e2000c1e1900 */
[----:B------:R-:W-:Y:S01]  /*13450*/  @UP0 UIMAD.WIDE UR4, UR45, 0x4, UR4 ;  /* 0x000000042d0408a5 */ /* 0x000fe2000f8e0204 */
        /* <DEDUP_REMOVED lines=32> */
.L_x_11707:
        /* <DEDUP_REMOVED lines=8> */
.L_x_11708:
        /* <DEDUP_REMOVED lines=8> */
.L_x_11709:
[----:B------:R-:W-:Y:S01]  /*13760*/  ULDC UR6, c[0x0][0x448] ;  /* 0x0001120000067ab9 */ /* 0x000fe20000000800 */
[----:B------:R-:W-:Y:S01]  /*13770*/  IMAD R27, R25, 0xc0, RZ ;  /* 0x000000c0191b7824 */ /* 0x000fe200078e02ff */
[----:B------:R-:W-:Y:S02]  /*13780*/  UISETP.NE.AND UP0, UPT, UR6, 0x1, UPT ;  /* 0x000000010600788c */ /* 0x000fe4000bf05270 */
[----:B------:R-:W-:Y:S01]  /*13790*/  UIADD3 UR13, -UR4, UR5, URZ ;  /* 0x00000005040d7290 */ /* 0x000fe2000fffe13f */
[----:B------:R-:W-:Y:S02]  /*137a0*/  VIADD R2, R27, 0xbf ;  /* 0x000000bf1b027836 */ /* 0x000fe40000000000 */
[----:B------:R-:W-:Y:S01]  /*137b0*/  ULDC.64 UR4, c[0x0][0x9e0] ;  /* 0x0002780000047ab9 */ /* 0x000fe20000000a00 */
[----:B------:R-:W-:Y:S01]  /*137c0*/  PLOP3.LUT P0, PT, PT, PT, UP0, 0x80, 0x0 ;  /* 0x000000000000781c */ /* 0x000fe20003f0f008 */
[----:B------:R-:W-:Y:S01]  /*137d0*/  UISETP.GE.AND UP1, UPT, UR5, 0x1, UPT ;  /* 0x000000010500788c */ /* 0x000fe2000bf26270 */
[----:B------:R-:W-:Y:S01]  /*137e0*/  PLOP3.LUT P1, PT, PT, PT, UP0, 0x80, 0x0 ;  /* 0x000000000000781c */ /* 0x000fe20003f2f008 */
[----:B------:R-:W-:-:S02]  /*137f0*/  UIADD3 UR7, UR13, 0x1, -UR43 ;  /* 0x000000010d077890 */ /* 0x000fc4000fffe82b */
[----:B------:R-:W-:-:S08]  /*13800*/  @UP0 ULDC UR6, c[0x0][0x44c] ;  /* 0x0001130000060ab9 */ /* 0x000fd00000000800 */
        /* <DEDUP_REMOVED lines=19> */
.L_x_11711:
[----:B------:R-:W-:-:S11]  /*13940*/  UISETP.NE.AND UP1, UPT, UR5, 0x1, UPT ;  /* 0x000000010500788c */ /* 0x000fd6000bf25270 */
[----:B------:R-:W-:Y:S02]  /*13950*/  @UP1 ULDC.64 UR10, c[0x0][0x9e8] ;  /* 0x00027a00000a1ab9 */ /* 0x000fe40000000a00 */
[----:B------:R-:W-:-:S04]  /*13960*/  UIMAD.WIDE.U32 UR6, UR8, UR10, URZ ;  /* 0x0000000a080672a5 */ /* 0x000fc8000f8e003f */
[----:B------:R-:W-:-:S12]  /*13970*/  @UP1 USHF.R.U32.HI UR8, URZ, UR11, UR7 ;  /* 0x0000000b3f081299 */ /* 0x000fd80008011607 */
.L_x_11712:
[----:B------:R-:W-:-:S04]  /*13980*/  UIMAD UR8, UR8, UR5, UR5 ;  /* 0x00000005080872a4 */ /* 0x000fc8000f8e0205 */
[----:B------:R-:W-:-:S04]  /*13990*/  UISETP.LT.AND UP1, UPT, UR4, UR8, UPT ;  /* 0x000000080400728c */ /* 0x000fc8000bf21270 */
[----:B------:R-:W-:-:S12]  /*139a0*/  USEL UR4, UR4, UR8, UP1 ;  /* 0x0000000804047287 */ /* 0x000fd80008800000 */
.L_x_11710:
        /* <DEDUP_REMOVED lines=30> */
.L_x_11714:
[----:B------:R-:W-:-:S11]  /*13b90*/  UISETP.NE.AND UP0, UPT, UR5, 0x1, UPT ;  /* 0x000000010500788c */ /* 0x000fd6000bf05270 */
[----:B------:R-:W-:Y:S02]  /*13ba0*/  @UP0 ULDC.64 UR8, c[0x0][0x9e8] ;  /* 0x00027a0000080ab9 */ /* 0x000fe40000000a00 */
[----:B------:R-:W-:-:S04]  /*13bb0*/  UIMAD.WIDE.U32 UR6, UR12, UR8, URZ ;  /* 0x000000080c0672a5 */ /* 0x000fc8000f8e003f */
[----:B------:R-:W-:-:S12]  /*13bc0*/  @UP0 USHF.R.U32.HI UR12, URZ, UR9, UR7 ;  /* 0x000000093f0c0299 */ /* 0x000fd80008011607 */
.L_x_11715:
[----:B------:R-:W-:-:S06]  /*13bd0*/  UIMAD UR5, UR12, UR5, URZ ;  /* 0x000000050c0572a4 */ /* 0x000fcc000f8e023f */
[----:B------:R-:W-:-:S07]  /*13be0*/  VIMNMX R0, R0, UR5, !PT ;  /* 0x0000000500007c48 */ /* 0x000fce000ffe0100 */
.L_x_11713:
[----:B------:R-:W-:Y:S01]  /*13bf0*/  IMAD.HI R0, R0, 0x66666667, RZ ;  /* 0x6666666700007827 */ /* 0x000fe200078e02ff */
[----:B------:R-:W-:Y:S04]  /*13c00*/  BSSY B7, `(.L_x_11716) ;  /* 0x00002a7000077945 */ /* 0x000fe80003800000 */
[----:B------:R-:W-:-:S04]  /*13c10*/  SHF.R.U32.HI R3, RZ, 0x1f, R0 ;  /* 0x0000001fff037819 */ /* 0x000fc80000011600 */
[----:B------:R-:W-:-:S04]  /*13c20*/  LEA.HI.SX32 R3, R0, R3, 0x1a ;  /* 0x0000000300037211 */ /* 0x000fc800078fd2ff */
        /* <DEDUP_REMOVED lines=20> */
.L_x_11717:
        /* <DEDUP_REMOVED lines=20> */
.L_x_11720:
[----:B------:R-:W-:Y:S05]  /*13eb0*/  BSYNC B6 ;  /* 0x0000000000067941 */ /* 0x000fea0003800000 */
.L_x_11719:
        /* <DEDUP_REMOVED lines=22> */
.L_x_11722:
[----:B------:R-:W-:Y:S05]  /*14020*/  BSYNC B6 ;  /* 0x0000000000067941 */ /* 0x000fea0003800000 */
.L_x_11721:
        /* <DEDUP_REMOVED lines=20> */
.L_x_11724:
[----:B------:R-:W-:Y:S05]  /*14170*/  BSYNC B6 ;  /* 0x0000000000067941 */ /* 0x000fea0003800000 */
.L_x_11723:
        /* <DEDUP_REMOVED lines=19> */
.L_x_11726:
[----:B------:R-:W-:Y:S05]  /*142b0*/  BSYNC B6 ;  /* 0x0000000000067941 */ /* 0x000fea0003800000 */
.L_x_11725:
        /* <DEDUP_REMOVED lines=22> */
.L_x_11798:
        /* <DEDUP_REMOVED lines=10> */
.L_x_11801:
[----:B------:R-:W-:Y:S05]  /*144c0*/  @!P6 BRA `(.L_x_11728) ;  /* 0x000000040038e947 */ /* 0x000fea0003800000 */
[----:B------:R-:W-:-:S04]  /*144d0*/  ISETP.NE.U32.AND P0, PT, R2, RZ, PT ;  /* 0x000000ff0200720c */ /* 0x000fc80003f05070 */
[----:B------:R-:W-:-:S13]  /*144e0*/  ISETP.NE.AND.EX P0, PT, R3, RZ, PT, P0 ;  /* 0x000000ff0300720c */ /* 0x000fda0003f05300 */
[----:B------:R-:W-:Y:S05]  /*144f0*/  @!P0 BRA `(.L_x_11730) ;  /* 0x0000000000488947 */ /* 0x000fea0003800000 */
        /* <DEDUP_REMOVED lines=18> */
.L_x_11730:
[----:B------:R-:W-:Y:S01]  /*14620*/  IMAD R5, R19, 0x8, R18 ;  /* 0x0000000813057824 */ /* 0x000fe200078e0212 */
[----:B-1----:R-:W-:Y:S01]  /*14630*/  SHF.L.U32 R2, R22, 0x1f, RZ ;  /* 0x0000001f16027819 */ /* 0x002fe200000006ff */
[----:B------:R-:W1:Y:S03]  /*14640*/  S2R R3, SR_TID.X ;  /* 0x0000000000037919 */ /* 0x000e660000002100 */
[----:B------:R-:W2:Y:S01]  /*14650*/  SYNCS.PHASECHK.TRANS64.TRYWAIT P0, [R5+URZ+0x13280], R2 ;  /* 0x01328002050075a7 */ /* 0x000ea2000800017f */
[----:B-1----:R-:W-:-:S04]  /*14660*/  LOP3.LUT R3, R3, 0x7f, RZ, 0xc0, !PT ;  /* 0x0000007f03037812 */ /* 0x002fc800078ec0ff */
[----:B------:R-:W-:Y:S01]  /*14670*/  ISETP.NE.AND P1, PT, R3, RZ, PT ;  /* 0x000000ff0300720c */ /* 0x000fe20003f25270 */
[----:B--2---:R-:W-:-:S12]  /*14680*/  @!P0 BRA `(.L_x_11731) ;  /* 0x0000003400108947 */ /* 0x004fd80003800000 */
.L_x_11802:
        /* <DEDUP_REMOVED lines=8> */
.L_x_11732:
        /* <DEDUP_REMOVED lines=15> */
[----:B------:R-:W3:Y:S02]  /*14800*/  SYNCS.PHASECHK.TRANS64.TRYWAIT P0, [R5+URZ+0x13240], R2 ;  /* 0x01324002050075a7 */ /* 0x000ee4000800017f */
[----:B--23--:R-:W-:Y:S05]  /*14810*/  @!P0 BRA `(.L_x_11733) ;  /* 0x0000003000c08947 */ /* 0x00cfea0003800000 */
.L_x_11803:
        /* <DEDUP_REMOVED lines=8> */
.L_x_11734:
        /* <DEDUP_REMOVED lines=17> */
.L_x_11728:
        /* <DEDUP_REMOVED lines=35> */
.L_x_11736:
[----:B------:R-:W-:Y:S05]  /*14be0*/  BSYNC B6 ;  /* 0x0000000000067941 */ /* 0x000fea0003800000 */
.L_x_11735:
[----:B0-----:R-:W0:Y:S01]  /*14bf0*/  S2R R20, SR_TID.X ;  /* 0x0000000000147919 */ /* 0x001e220000002100 */
[----:B------:R-:W3:Y:S01]  /*14c00*/  LDC R8, c[0x0][0x448] ;  /* 0x00011200ff087b82 */ /* 0x000ee20000000800 */
[----:B------:R-:W-:Y:S01]  /*14c10*/  ULDC.64 UR8, c[0x0][0x2d8] ;  /* 0x0000b60000087ab9 */ /* 0x000fe20000000a00 */
[----:B---3--:R-:W-:Y:S02]  /*14c20*/  ISETP.NE.AND P1, PT, R8, 0x1, PT ;  /* 0x000000010800780c */ /* 0x008fe40003f25270 */
[----:B0-----:R-:W-:-:S04]  /*14c30*/  LOP3.LUT R20, R20, 0x7f, RZ, 0xc0, !PT ;  /* 0x0000007f14147812 */ /* 0x001fc800078ec0ff */
[----:B------:R-:W-:Y:S02]  /*14c40*/  SHF.R.U32.HI R21, RZ, 0x2, R20 ;  /* 0x00000002ff157819 */ /* 0x000fe40000011614 */
[----:B------:R-:W0:Y:S05]  /*14c50*/  S2R R20, SR_TID.X ;  /* 0x0000000000147919 */ /* 0x000e2a0000002100 */
[----:B------:R-:W3:Y:S08]  /*14c60*/  @P1 LDC R3, c[0x0][0x44c] ;  /* 0x00011300ff031b82 */ /* 0x000ef00000000800 */
[----:B-12---:R-:W1:Y:S01]  /*14c70*/  @P1 LDC R5, c[0x0][0x450] ;  /* 0x00011400ff051b82 */ /* 0x006e620000000800 */
[----:B------:R-:W-:Y:S01]  /*14c80*/  UIMAD UR6, UR37, UR8, URZ ;  /* 0x00000008250672a4 */ /* 0x000fe2000f8e023f */
[----:B------:R-:W-:-:S06]  /*14c90*/  UMOV UR48, UR54 ;  /* 0x0000003600307c82 */ /* 0x000fcc0008000000 */
[----:B------:R-:W2:Y:S01]  /*14ca0*/  @P1 LDC R10, c[0x0][0x44c] ;  /* 0x00011300ff0a1b82 */ /* 0x000ea20000000800 */
[----:B0-----:R-:W-:-:S05]  /*14cb0*/  IMAD.SHL.U32 R20, R20, 0x20, RZ ;  /* 0x0000002014147824 */ /* 0x001fca00078e00ff */
[----:B------:R-:W-:-:S05]  /*14cc0*/  LOP3.LUT R20, R21, 0x60, R20, 0xf8, !PT ;  /* 0x0000006015147812 */ /* 0x000fca00078ef814 */
[----:B------:R-:W-:Y:S02]  /*14cd0*/  IMAD.IADD R6, R20, 0x1, R27 ;  /* 0x0000000114067824 */ /* 0x000fe400078e021b */
[----:B------:R0:W5:Y:S01]  /*14ce0*/  LDL R20, [R1] ;  /* 0x0000000001147983 */ /* 0x0001620000100800 */
[----:B------:R-:W-:Y:S01]  /*14cf0*/  UIMAD.WIDE.U32 UR4, UR36, UR8, UR48 ;  /* 0x00000008240472a5 */ /* 0x000fe2000f8e0030 */
[----:B---3--:R-:W-:Y:S01]  /*14d00*/  @P1 IMAD.HI.U32 R0, R6, R3, RZ ;  /* 0x0000000306001227 */ /* 0x008fe200078e00ff */
[----:B------:R-:W-:Y:S01]  /*14d10*/  UIMAD UR6, UR36, UR9, UR6 ;  /* 0x00000009240672a4 */ /* 0x000fe2000f8e0206 */
[----:B------:R-:W3:Y:S02]  /*14d20*/  S2R R21, SR_TID.X ;  /* 0x0000000000157919 */ /* 0x000ee40000002100 */
[----:B------:R-:W-:Y:S01]  /*14d30*/  ULDC.64 UR8, c[0x0][0x2e0] ;  /* 0x0000b80000087ab9 */ /* 0x000fe20000000a00 */
[----:B------:R-:W-:Y:S01]  /*14d40*/  UIADD3 UR5, UR5, UR6, URZ ;  /* 0x0000000605057290 */ /* 0x000fe2000fffe03f */
[----:B------:R-:W-:Y:S01]  /*14d50*/  IMAD.MOV.U32 R9, RZ, RZ, R6 ;  /* 0x000000ffff097224 */ /* 0x000fe200078e0006 */
[----:B------:R-:W-:Y:S01]  /*14d60*/  UIMAD UR6, UR47, UR8, URZ ;  /* 0x000000082f0672a4 */ /* 0x000fe2000f8e023f */
[----:B-1----:R-:W-:Y:S01]  /*14d70*/  @P1 SHF.R.U32.HI R9, RZ, R5, R0 ;  /* 0x00000005ff091219 */ /* 0x002fe20000011600 */
[----:B------:R-:W-:Y:S01]  /*14d80*/  UIMAD.WIDE.U32 UR4, UR46, UR8, UR4 ;  /* 0x000000082e0472a5 */ /* 0x000fe2000f8e0004 */
[----:B------:R-:W1:Y:S01]  /*14d90*/  S2R R12, SR_TID.X ;  /* 0x00000000000c7919 */ /* 0x000e620000002100 */
[----:B------:R-:W-:Y:S01]  /*14da0*/  UIMAD UR6, UR46, UR9, UR6 ;  /* 0x000000092e0672a4 */ /* 0x000fe2000f8e0206 */
[--C-:B------:R-:W-:Y:S01]  /*14db0*/  SHF.R.S32.HI R0, RZ, 0x1f, R9.reuse ;  /* 0x0000001fff007819 */ /* 0x100fe20000011409 */
[----:B------:R-:W-:Y:S01]  /*14dc0*/  IMAD.MOV R7, RZ, RZ, -R9 ;  /* 0x000000ffff077224 */ /* 0x000fe200078e0a09 */
[----:B------:R-:W-:Y:S01]  /*14dd0*/  ULDC.64 UR8, c[0x0][0x2d0] ;  /* 0x0000b40000087ab9 */ /* 0x000fe20000000a00 */
[----:B------:R-:W-:Y:S01]  /*14de0*/  UIADD3 UR6, UR5, UR6, URZ ;  /* 0x0000000605067290 */ /* 0x000fe2000fffe03f */
[----:B------:R-:W-:-:S02]  /*14df0*/  IMAD.U32 R4, RZ, RZ, UR4 ;  /* 0x00000004ff047e24 */ /* 0x000fc4000f8e00ff */
[----:B------:R-:W-:Y:S02]  /*14e00*/  IMAD R0, R0, UR8, RZ ;  /* 0x0000000800007c24 */ /* 0x000fe4000f8e02ff */
[----:B------:R-:W-:Y:S02]  /*14e10*/  IMAD.MOV.U32 R2, RZ, RZ, R4 ;  /* 0x000000ffff027224 */ /* 0x000fe400078e0004 */
[----:B------:R-:W-:Y:S01]  /*14e20*/  IMAD.U32 R3, RZ, RZ, UR6 ;  /* 0x00000006ff037e24 */ /* 0x000fe2000f8e00ff */
[----:B------:R-:W-:Y:S01]  /*14e30*/  ULDC.64 UR6, c[0x0][0x280] ;  /* 0x0000a00000067ab9 */ /* 0x000fe20000000a00 */
[C---:B------:R-:W-:Y:S02]  /*14e40*/  IMAD R11, R9.reuse, UR9, R0 ;  /* 0x00000009090b7c24 */ /* 0x040fe4000f8e0200 */
[----:B------:R-:W-:Y:S02]  /*14e50*/  IMAD R0, R8, R7, R6 ;  /* 0x0000000708007224 */ /* 0x000fe400078e0206 */
[----:B------:R-:W-:Y:S01]  /*14e60*/  IMAD.U32 R5, RZ, RZ, UR5 ;  /* 0x00000005ff057e24 */ /* 0x000fe2000f8e00ff */
[----:B------:R-:W-:Y:S01]  /*14e70*/  ULDC.64 UR4, c[0x0][0x2c8] ;  /* 0x0000b20000047ab9 */ /* 0x000fe20000000a00 */
[----:B------:R-:W-:Y:S01]  /*14e80*/  IMAD.WIDE.U32 R4, R9, UR8, R2 ;  /* 0x0000000809047c25 */ /* 0x000fe2000f8e0002 */
[----:B------:R-:W-:-:S03]  /*14e90*/  SHF.R.S32.HI R7, RZ, 0x1f, R0 ;  /* 0x0000001fff077819 */ /* 0x000fc60000011400 */
[----:B------:R-:W-:Y:S02]  /*14ea0*/  IMAD.IADD R5, R5, 0x1, R11 ;  /* 0x0000000105057824 */ /* 0x000fe400078e020b */
[----:B------:R-:W-:Y:S02]  /*14eb0*/  IMAD R7, R7, UR4, RZ ;  /* 0x0000000407077c24 */ /* 0x000fe4000f8e02ff */
[----:B------:R-:W-:-:S04]  /*14ec0*/  IMAD.WIDE.U32 R4, R0, UR4, R4 ;  /* 0x0000000400047c25 */ /* 0x000fc8000f8e0004 */
[----:B------:R-:W-:Y:S01]  /*14ed0*/  IMAD R7, R0, UR5, R7 ;  /* 0x0000000500077c24 */ /* 0x000fe2000f8e0207 */
[----:B------:R-:W-:Y:S01]  /*14ee0*/  IADD3 R0, P0, R4, UR6, RZ ;  /* 0x0000000604007c10 */ /* 0x000fe2000ff1e0ff */
[----:B---3--:R-:W-:Y:S01]  /*14ef0*/  IMAD.SHL.U32 R21, R21, 0x10, RZ ;  /* 0x0000001015157824 */ /* 0x008fe200078e00ff */
[----:B-1----:R-:W-:Y:S02]  /*14f00*/  LOP3.LUT R12, R12, 0x7f, RZ, 0xc0, !PT ;  /* 0x0000007f0c0c7812 */ /* 0x002fe400078ec0ff */
[----:B------:R-:W-:Y:S01]  /*14f10*/  IADD3.X R4, R5, UR7, R7, P0, !PT ;  /* 0x0000000705047c10 */ /* 0x000fe200087fe407 */
[----:B------:R-:W-:Y:S01]  /*14f20*/  VIADD R7, R6, 0x80 ;  /* 0x0000008006077836 */ /* 0x000fe20000000000 */
[----:B------:R-:W1:Y:S01]  /*14f30*/  @P1 LDC R5, c[0x0][0x450] ;  /* 0x00011400ff051b82 */ /* 0x000e620000000800 */
[----:B------:R-:W-:Y:S02]  /*14f40*/  LOP3.LUT R21, R21, 0x30, RZ, 0xc0, !PT ;  /* 0x0000003015157812 */ /* 0x000fe400078ec0ff */
[----:B--2---:R-:W-:-:S04]  /*14f50*/  @P1 IMAD.HI.U32 R10, R7, R10, RZ ;  /* 0x0000000a070a1227 */ /* 0x004fc800078e00ff */
[----:B------:R-:W-:Y:S01]  /*14f60*/  IMAD.MOV.U32 R6, RZ, RZ, R7 ;  /* 0x000000ffff067224 */ /* 0x000fe200078e0007 */
[----:B-1----:R-:W-:Y:S02]  /*14f70*/  @P1 SHF.R.U32.HI R6, RZ, R5, R10 ;  /* 0x00000005ff061219 */ /* 0x002fe4000001160a */
[----:B------:R-:W-:-:S03]  /*14f80*/  SHF.R.U32.HI R10, RZ, 0x2, R12 ;  /* 0x00000002ff0a7819 */ /* 0x000fc6000001160c */
[----:B------:R-:W-:Y:S02]  /*14f90*/  IMAD.MOV R5, RZ, RZ, -R6 ;  /* 0x000000ffff057224 */ /* 0x000fe400078e0a06 */
[----:B------:R-:W-:-:S04]  /*14fa0*/  IMAD.WIDE.U32 R2, R6, UR8, R2 ;  /* 0x0000000806027c25 */ /* 0x000fc8000f8e0002 */
[----:B------:R-:W-:Y:S01]  /*14fb0*/  IMAD R5, R8, R5, R7 ;  /* 0x0000000508057224 */ /* 0x000fe200078e0207 */
[----:B------:R-:W-:-:S05]  /*14fc0*/  SHF.R.S32.HI R7, RZ, 0x1f, R6 ;  /* 0x0000001fff077819 */ /* 0x000fca0000011406 */
[----:B------:R-:W-:-:S04]  /*14fd0*/  IMAD R7, R7, UR8, RZ ;  /* 0x0000000807077c24 */ /* 0x000fc8000f8e02ff */
[----:B------:R-:W-:Y:S01]  /*14fe0*/  IMAD R7, R6, UR9, R7 ;  /* 0x0000000906077c24 */ /* 0x000fe2000f8e0207 */
[----:B------:R-:W-:-:S03]  /*14ff0*/  SHF.R.S32.HI R6, RZ, 0x1f, R5 ;  /* 0x0000001fff067819 */ /* 0x000fc60000011405 */
[----:B------:R-:W-:Y:S02]  /*15000*/  IMAD.IADD R3, R3, 0x1, R7 ;  /* 0x0000000103037824 */ /* 0x000fe400078e0207 */
[----:B------:R-:W-:Y:S02]  /*15010*/  IMAD R6, R6, UR4, RZ ;  /* 0x0000000406067c24 */ /* 0x000fe4000f8e02ff */
[----:B------:R-:W-:Y:S01]  /*15020*/  IMAD.WIDE.U32 R2, R5, UR4, R2 ;  /* 0x0000000405027c25 */ /* 0x000fe2000f8e0002 */
[----:B------:R-:W-:-:S03]  /*15030*/  ULDC UR4, c[0x0][0x2b8] ;  /* 0x0000ae0000047ab9 */ /* 0x000fc60000000800 */
[----:B------:R-:W-:Y:S01]  /*15040*/  IMAD R7, R5, UR5, R6 ;  /* 0x0000000505077c24 */ /* 0x000fe2000f8e0206 */
[----:B------:R-:W-:-:S04]  /*15050*/  IADD3 R5, P0, R2, UR6, RZ ;  /* 0x0000000602057c10 */ /* 0x000fc8000ff1e0ff */
[----:B------:R-:W-:Y:S02]  /*15060*/  IADD3.X R7, R3, UR7, R7, P0, !PT ;  /* 0x0000000703077c10 */ /* 0x000fe400087fe407 */
[----:B------:R-:W-:Y:S01]  /*15070*/  ISETP.GE.AND P0, PT, R21, UR4, PT ;  /* 0x0000000415007c0c */ /* 0x000fe2000bf06270 */
[----:B------:R-:W-:-:S03]  /*15080*/  UMOV UR4, 0xffffffff ;  /* 0xffffffff00047882 */ /* 0x000fc60000000000 */
[----:B0-----:R-:W-:Y:S09]  /*15090*/  BRA.DIV UR4, `(.L_x_11737) ;  /* 0x0000002a04b47947 */ /* 0x001ff2000b800000 */
[----:B------:R-:W0:Y:S01]  /*150a0*/  SHFL.IDX PT, R14, R0, RZ, 0x1c1f ;  /* 0x001c1fff000e7589 */ /* 0x000e2200000e0000 */
[----:B------:R-:W-:Y:S02]  /*150b0*/  IMAD R6, R8, UR43, RZ ;  /* 0x0000002b08067c24 */ /* 0x000fe4000f8e02ff */
[----:B------:R-:W-:Y:S01]  /*150c0*/  IMAD.IADD R27, R10, 0x1, R27 ;  /* 0x000000010a1b7824 */ /* 0x000fe200078e021b */
[----:B------:R-:W1:Y:S03]  /*150d0*/  SHFL.IDX PT, R2, R4, RZ, 0x1c1f ;  /* 0x001c1fff04027589 */ /* 0x000e6600000e0000 */
[C---:B------:R-:W-:Y:S01]  /*150e0*/  VIADD R9, R27.reuse, 0x20 ;  /* 0x000000201b097836 */ /* 0x040fe20000000000 */
[----:B------:R-:W-:Y:S01]  /*150f0*/  ISETP.GE.AND P1, PT, R27, R6, PT ;  /* 0x000000061b00720c */ /* 0x000fe20003f26270 */
[----:B------:R-:W-:-:S12]  /*15100*/  SHFL.IDX PT, R8, R0, 0x3, 0x1c1f ;  /* 0x007c1f0000087f89 */ /* 0x000fd800000e0000 */
[----:B0-----:R-:W-:-:S05]  /*15110*/  @!P1 IADD3 R14, P2, R21, R14, RZ ;  /* 0x0000000e150e9210 */ /* 0x001fca0007f5e0ff */
[----:B-1----:R-:W-:Y:S02]  /*15120*/  @!P1 IMAD.X R3, RZ, RZ, R2, P2 ;  /* 0x000000ffff039224 */ /* 0x002fe400010e0602 */
[----:B------:R-:W-:Y:S02]  /*15130*/  @!P1 IMAD.MOV.U32 R2, RZ, RZ, R14 ;  /* 0x000000ffff029224 */ /* 0x000fe400078e000e */
[----:B------:R-:W0:Y:S04]  /*15140*/  SHFL.IDX PT, R14, R0, 0x1, 0x1c1f ;  /* 0x003c1f00000e7f89 */ /* 0x000e2800000e0000 */
[----:B-----5:R1:W-:Y:S01]  /*15150*/  @!P1 LDGSTS.E.BYPASS.LTC128B.128 [R20+0xb000], desc[UR50][R2.64], !P0 ;  /* 0x0b00000002149fae */ /* 0x0203e2000c101d72 */
        /* <DEDUP_REMOVED lines=11> */
[----:B------:R-:W-:Y:S04]  /*15210*/  SHFL.IDX PT, R7, R7, 0x1, 0x1c1f ;  /* 0x003c1f0007077f89 */ /* 0x000fe800000e0000 */
[----:B-1----:R-:W1:Y:S04]  /*15220*/  SHFL.IDX PT, R2, R4, 0x2, 0x1c1f ;  /* 0x005c1f0004027f89 */ /* 0x002e6800000e0000 */
[----:B------:R-:W2:Y:S01]  /*15230*/  SHFL.IDX PT, R4, R4, 0x3, 0x1c1f ;  /* 0x007c1f0004047f89 */ /* 0x000ea200000e0000 */
[----:B0-----:R-:W-:-:S05]  /*15240*/  @!P1 IADD3 R14, P2, R21, R14, RZ ;  /* 0x0000000e150e9210 */ /* 0x001fca0007f5e0ff */
[----:B-1----:R-:W-:Y:S01]  /*15250*/  @!P1 IMAD.X R3, RZ, RZ, R2, P2 ;  /* 0x000000ffff039224 */ /* 0x002fe200010e0602 */
[-C--:B------:R-:W-:Y:S01]  /*15260*/  ISETP.GE.AND P2, PT, R9, R6.reuse, PT ;  /* 0x000000060900720c */ /* 0x080fe20003f46270 */
[----:B------:R-:W-:Y:S02]  /*15270*/  @!P1 IMAD.MOV.U32 R2, RZ, RZ, R14 ;  /* 0x000000ffff029224 */ /* 0x000fe400078e000e */
[----:B------:R-:W-:Y:S01]  /*15280*/  VIADD R9, R27, 0x60 ;  /* 0x000000601b097836 */ /* 0x000fe20000000000 */
[----:B------:R-:W0:Y:S04]  /*15290*/  SHFL.IDX PT, R14, R5, RZ, 0x1c1f ;  /* 0x001c1fff050e7589 */ /* 0x000e2800000e0000 */
[----:B------:R1:W-:Y:S01]  /*152a0*/  @!P1 LDGSTS.E.BYPASS.LTC128B.128 [R20+0xc000], desc[UR50][R2.64], !P0 ;  /* 0x0c00000002149fae */ /* 0x0003e2000c101d72 */
[----:B------:R-:W-:-:S13]  /*152b0*/  ISETP.GE.AND P1, PT, R9, R6, PT ;  /* 0x000000060900720c */ /* 0x000fda0003f26270 */
[----:B-1----:R-:W-:-:S05]  /*152c0*/  @!P1 IADD3 R2, P3, R21, R8, RZ ;  /* 0x0000000815029210 */ /* 0x002fca0007f7e0ff */
[----:B--2---:R-:W-:-:S05]  /*152d0*/  @!P1 IMAD.X R3, RZ, RZ, R4, P3 ;  /* 0x000000ffff039224 */ /* 0x004fca00018e0604 */
[----:B------:R0:W-:Y:S02]  /*152e0*/  @!P1 LDGSTS.E.BYPASS.LTC128B.128 [R20+0xc800], desc[UR50][R2.64], !P0 ;  /* 0x0c80000002149fae */ /* 0x0001e4000c101d72 */
[----:B0-----:R-:W-:Y:S02]  /*152f0*/  @!P2 IADD3 R2, P1, R21, R14, RZ ;  /* 0x0000000e1502a210 */ /* 0x001fe40007f3e0ff */
[----:B------:R0:W1:Y:S03]  /*15300*/  SHFL.IDX PT, R14, R5, 0x1, 0x1c1f ;  /* 0x003c1f00050e7f89 */ /* 0x00006600000e0000 */
[----:B------:R-:W-:-:S05]  /*15310*/  @!P2 IMAD.X R3, RZ, RZ, R0, P1 ;  /* 0x000000ffff03a224 */ /* 0x000fca00008e0600 */
[----:B------:R0:W-:Y:S03]  /*15320*/  @!P2 LDGSTS.E.BYPASS.LTC128B.128 [R20+0xd000], desc[UR50][R2.64], !P0 ;  /* 0x0d0000000214afae */ /* 0x0001e6000c101d72 */
.L_x_11816:
[----:B------:R-:W-:-:S05]  /*15330*/  VIADD R27, R27, 0xa0 ;  /* 0x000000a01b1b7836 */ /* 0x000fca0000000000 */
[----:B------:R-:W-:-:S13]  /*15340*/  ISETP.GE.AND P1, PT, R27, R6, PT ;  /* 0x000000061b00720c */ /* 0x000fda0003f26270 */
[----:B01----:R-:W-:-:S05]  /*15350*/  @!P1 IADD3 R2, P2, R21, R14, RZ ;  /* 0x0000000e15029210 */ /* 0x003fca0007f5e0ff */
[----:B------:R-:W-:-:S05]  /*15360*/  @!P1 IMAD.X R3, RZ, RZ, R7, P2 ;  /* 0x000000ffff039224 */ /* 0x000fca00010e0607 */
[----:B------:R-:W-:Y:S01]  /*15370*/  @!PT LDS RZ, [RZ] ;  /* 0x00000000fffff984 */ /* 0x000fe20000000800 */
[----:B------:R-:W-:Y:S01]  /*15380*/  @!PT LDS RZ, [RZ] ;  /* 0x00000000fffff984 */ /* 0x000fe20000000800 */
[----:B------:R-:W-:Y:S01]  /*15390*/  @!PT LDS RZ, [RZ] ;  /* 0x00000000fffff984 */ /* 0x000fe20000000800 */
[----:B------:R0:W-:Y:S01]  /*153a0*/  @!P1 LDGSTS.E.BYPASS.LTC128B.128 [R20+0xd800], desc[UR50][R2.64], !P0 ;  /* 0x0d80000002149fae */ /* 0x0001e2000c101d72 */
[----:B------:R-:W-:Y:S01]  /*153b0*/  PLOP3.LUT P0, PT, PT, PT, PT, 0x80, 0x0 ;  /* 0x000000000000781c */ /* 0x000fe20003f0f070 */
[----:B------:R-:W-:-:S12]  /*153c0*/  NOP ;  /* 0x0000000000007918 */ /* 0x000fd80000000000 */
.L_x_11738:
        /* <DEDUP_REMOVED lines=18> */
.L_x_11817:
[----:B------:R-:W-:Y:S05]  /*154f0*/  BSYNC B0 ;  /* 0x0000000000007941 */ /* 0x000fea0003800000 */
.L_x_11739:
[----:B------:R-:W-:-:S06]  /*15500*/  UIADD3 UR4, UR40, -0x2, URZ ;  /* 0xfffffffe28047890 */ /* 0x000fcc000fffe03f */
[----:B------:R-:W-:-:S13]  /*15510*/  ISETP.LE.AND P0, PT, R26, UR4, PT ;  /* 0x000000041a007c0c */ /* 0x000fda000bf03270 */
[----:B------:R-:W-:Y:S05]  /*15520*/  @!P0 BRA `(.L_x_11741) ;  /* 0x0000000800e88947 */ /* 0x000fea0003800000 */
[----:B------:R-:W-:Y:S02]  /*15530*/  IMAD.MOV.U32 R7, RZ, RZ, R19 ;  /* 0x000000ffff077224 */ /* 0x000fe400078e0013 */
[----:B------:R-:W-:Y:S02]  /*15540*/  IMAD.MOV.U32 R6, RZ, RZ, R22 ;  /* 0x000000ffff067224 */ /* 0x000fe400078e0016 */
[----:B------:R-:W-:-:S07]  /*15550*/  IMAD.U32 R0, RZ, RZ, UR4 ;  /* 0x00000004ff007e24 */ /* 0x000fce000f8e00ff */
.L_x_11761:
        /* <DEDUP_REMOVED lines=15> */
[----:B------:R-:W-:Y:S01]  /*15650*/  IMAD.MOV.U32 R9, RZ, RZ, R0 ;  /* 0x000000ffff097224 */ /* 0x000fe200078e0000 */
[----:B------:R-:W-:Y:S01]  /*15660*/  ULDC.64 UR6, c[0x0][0x428] ;  /* 0x00010a0000067ab9 */ /* 0x000fe20000000a00 */
[----:B0-----:R-:W-:-:S13]  /*15670*/  ISETP.NE.AND P0, PT, R8, 0x1, PT ;  /* 0x000000010800780c */ /* 0x001fda0003f05270 */
[----:B------:R-:W0:Y:S02]  /*15680*/  @P0 LDC.64 R2, c[0x0][0x440] ;  /* 0x00011000ff020b82 */ /* 0x000e240000000a00 */
[----:B0-----:R-:W-:-:S05]  /*15690*/  @P0 IMAD.HI.U32 R2, R0, R2, RZ ;  /* 0x0000000200020227 */ /* 0x001fca00078e00ff */
[----:B------:R-:W-:Y:S01]  /*156a0*/  @P0 SHF.R.U32.HI R9, RZ, R3, R2 ;  /* 0x00000003ff090219 */ /* 0x000fe20000011602 */
[----:B------:R-:W-:-:S03]  /*156b0*/  IMAD R2, R25, UR6, RZ ;  /* 0x0000000619027c24 */ /* 0x000fc6000f8e02ff */
[--C-:B------:R-:W-:Y:S01]  /*156c0*/  SHF.R.S32.HI R3, RZ, 0x1f, R9.reuse ;  /* 0x0000001fff037819 */ /* 0x100fe20000011409 */
[----:B------:R-:W-:Y:S02]  /*156d0*/  IMAD R5, R23, UR7, R2 ;  /* 0x0000000717057c24 */ /* 0x000fe4000f8e0202 */
        /* <DEDUP_REMOVED lines=8> */
.L_x_11744:
        /* <DEDUP_REMOVED lines=8> */
.L_x_11818:
[----:B------:R-:W-:Y:S05]  /*157e0*/  BSYNC B1 ;  /* 0x0000000000017941 */ /* 0x000fea0003800000 */
.L_x_11745:
        /* <DEDUP_REMOVED lines=9> */
.L_x_11748:
[----:B------:R-:W-:Y:S05]  /*15880*/  BSYNC B1 ;  /* 0x0000000000017941 */ /* 0x000fea0003800000 */
.L_x_11747:
        /* <DEDUP_REMOVED lines=12> */
.L_x_11749:
        /* <DEDUP_REMOVED lines=13> */
.L_x_11819:
[----:B------:R-:W-:Y:S05]  /*15a20*/  BSYNC B1 ;  /* 0x0000000000017941 */ /* 0x000fea0003800000 */
.L_x_11750:
        /* <DEDUP_REMOVED lines=11> */
.L_x_11753:
[----:B------:R-:W-:Y:S05]  /*15ae0*/  BSYNC B1 ;  /* 0x0000000000017941 */ /* 0x000fea0003800000 */
.L_x_11752:
        /* <DEDUP_REMOVED lines=8> */
.L_x_11754:
        /* <DEDUP_REMOVED lines=10> */
.L_x_11743:
[----:B------:R-:W-:Y:S05]  /*15c10*/  BSYNC B0 ;  /* 0x0000000000007941 */ /* 0x000fea0003800000 */
.L_x_11742:
[----:B------:R-:W-:-:S06]  /*15c20*/  UISETP.NE.AND UP0, UPT, UR39, 0x3, UPT ;  /* 0x000000032700788c */ /* 0x000fcc000bf05270 */
[----:B------:R-:W-:-:S13]  /*15c30*/  PLOP3.LUT P0, PT, PT, PT, UP0, 0x80, 0x0 ;  /* 0x000000000000781c */ /* 0x000fda0003f0f008 */
[----:B------:R-:W-:Y:S05]  /*15c40*/  @!P0 BRA `(.L_x_11755) ;  /* 0x0000000000048947 */ /* 0x000fea0003800000 */
[----:B------:R-:W-:Y:S01]  /*15c50*/  BPT.TRAP 0x1 ;  /* 0x000000040000795c */ /* 0x000fe20000300000 */
.L_x_11755:
[----:B------:R-:W-:Y:S01]  /*15c60*/  LOP3.LUT R2, R6, 0x1, RZ, 0x3c, !PT ;  /* 0x0000000106027812 */ /* 0x000fe200078e3cff */
[----:B------:R-:W-:Y:S01]  /*15c70*/  IMAD R3, R7, 0x8, R18 ;  /* 0x0000000807037824 */ /* 0x000fe200078e0212 */
[----:B------:R-:W-:Y:S01]  /*15c80*/  BSSY B0, `(.L_x_11756) ;  /* 0x0000006000007945 */ /* 0x000fe20003800000 */
[----:B------:R-:W-:Y:S01]  /*15c90*/  IMAD.U32 R4, RZ, RZ, UR44 ;  /* 0x0000002cff047e24 */ /* 0x000fe2000f8e00ff */
[----:B------:R-:W-:-:S04]  /*15ca0*/  SHF.L.U32 R2, R2, 0x1f, RZ ;  /* 0x0000001f02027819 */ /* 0x000fc800000006ff */
[----:B------:R-:W0:Y:S01]  /*15cb0*/  SYNCS.PHASECHK.TRANS64.TRYWAIT P0, [R3+URZ+0x13270], R2 ;  /* 0x01327002030075a7 */ /* 0x000e22000800017f */
[----:B------:R-:W-:Y:S01]  /*15cc0*/  ISETP.NE.AND P1, PT, R4, 0x3, PT ;  /* 0x000000030400780c */ /* 0x000fe20003f25270 */
[----:B0-----:R-:W-:-:S12]  /*15cd0*/  @!P0 BRA `(.L_x_11757) ;  /* 0x0000002400908947 */ /* 0x001fd80003800000 */
.L_x_11820:
[----:B------:R-:W-:Y:S05]  /*15ce0*/  BSYNC B0 ;  /* 0x0000000000007941 */ /* 0x000fea0003800000 */
.L_x_11756:
[----:B------:R-:W-:Y:S05]  /*15cf0*/  @!P1 BRA `(.L_x_11758) ;  /* 0x0000000000049947 */ /* 0x000fea0003800000 */
[----:B------:R-:W-:Y:S01]  /*15d00*/  BPT.TRAP 0x1 ;  /* 0x000000040000795c */ /* 0x000fe20000300000 */
.L_x_11758:
[----:B0-----:R-:W-:Y:S01]  /*15d10*/  SHF.L.U32 R2, R6, 0x1f, RZ ;  /* 0x0000001f06027819 */ /* 0x001fe200000006ff */
[----:B------:R-:W-:-:S03]  /*15d20*/  IMAD R10, R7, 0x2800, RZ ;  /* 0x00002800070a7824 */ /* 0x000fc600078e02ff */
[----:B------:R-:W0:Y:S02]  /*15d30*/  SYNCS.PHASECHK.TRANS64.TRYWAIT P0, [R3+URZ+0x13260], R2 ;  /* 0x01326002030075a7 */ /* 0x000e24000800017f */
[----:B0-----:R-:W-:Y:S05]  /*15d40*/  @!P0 BRA `(.L_x_11759) ;  /* 0x0000002400888947 */ /* 0x001fea0003800000 */
.L_x_11821:
        /* <DEDUP_REMOVED lines=43> */
.L_x_11760:
        /* <DEDUP_REMOVED lines=10> */
[C---:B------:R-:W-:Y:S01]  /*160a0*/  ISETP.GT.AND P0, PT, R0.reuse, R26, PT ;  /* 0x0000001a0000720c */ /* 0x040fe20003f04270 */
[----:B------:R-:W-:-:S12]  /*160b0*/  VIADD R0, R0, 0xffffffff ;  /* 0xffffffff00007836 */ /* 0x000fd80000000000 */
[----:B-1----:R-:W-:Y:S05]  /*160c0*/  @P0 BRA `(.L_x_11761) ;  /* 0xfffffff400240947 */ /* 0x002fea000383ffff */
.L_x_11741:
        /* <DEDUP_REMOVED lines=17> */
.L_x_11763:
[----:B------:R-:W-:Y:S05]  /*161e0*/  BSYNC B0 ;  /* 0x0000000000007941 */ /* 0x000fea0003800000 */
.L_x_11762:
[----:B------:R-:W-:-:S06]  /*161f0*/  UISETP.NE.AND UP0, UPT, UR39, 0x3, UPT ;  /* 0x000000032700788c */ /* 0x000fcc000bf05270 */
[----:B------:R-:W-:-:S13]  /*16200*/  PLOP3.LUT P1, PT, PT, PT, UP0, 0x80, 0x0 ;  /* 0x000000000000781c */ /* 0x000fda0003f2f008 */
[----:B------:R-:W-:Y:S05]  /*16210*/  @!P1 BRA `(.L_x_11764) ;  /* 0x0000000000049947 */ /* 0x000fea0003800000 */
[----:B------:R-:W-:Y:S01]  /*16220*/  BPT.TRAP 0x1 ;  /* 0x000000040000795c */ /* 0x000fe20000300000 */
.L_x_11764:
        /* <DEDUP_REMOVED lines=8> */
.L_x_11822:
[----:B------:R-:W-:Y:S05]  /*162b0*/  BSYNC B0 ;  /* 0x0000000000007941 */ /* 0x000fea0003800000 */
.L_x_11765:
[----:B------:R-:W-:Y:S05]  /*162c0*/  @!P2 BRA `(.L_x_11767) ;  /* 0x000000000004a947 */ /* 0x000fea0003800000 */
[----:B------:R-:W-:Y:S01]  /*162d0*/  BPT.TRAP 0x1 ;  /* 0x000000040000795c */ /* 0x000fe20000300000 */
.L_x_11767:
[----:B------:R-:W-:Y:S01]  /*162e0*/  SHF.L.U32 R5, R22, 0x1f, RZ ;  /* 0x0000001f16057819 */ /* 0x000fe200000006ff */
[----:B0-----:R-:W-:-:S03]  /*162f0*/  IMAD R3, R19, 0x2800, RZ ;  /* 0x0000280013037824 */ /* 0x001fc600078e02ff */
[----:B------:R-:W0:Y:S02]  /*16300*/  SYNCS.PHASECHK.TRANS64.TRYWAIT P1, [R2+URZ+0x13260], R5 ;  /* 0x01326005020075a7 */ /* 0x000e24000802017f */
[----:B0-----:R-:W-:Y:S05]  /*16310*/  @!P1 BRA `(.L_x_11768) ;  /* 0x00000020003c9947 */ /* 0x001fea0003800000 */
.L_x_11823:
        /* <DEDUP_REMOVED lines=43> */
.L_x_11769:
[----:B-1----:R1:W-:Y:S01]  /*165d0*/  SYNCS.ARRIVE.TRANS64.A1T0 RZ, [R2+URZ+0x13250], RZ ;  /* 0x013250ff02ff79a7 */ /* 0x0023e2000810003f */
[----:B------:R-:W-:Y:S02]  /*165e0*/  @!P0 VIADD R0, R2, 0x13280 ;  /* 0x0001328002008836 */ /* 0x000fe40000000000 */
[----:B------:R-:W-:-:S03]  /*165f0*/  VIADD R19, R19, 0x1 ;  /* 0x0000000113137836 */ /* 0x000fc60000000000 */
[----:B------:R-:W-:Y:S01]  /*16600*/  @!P0 PRMT R0, RZ, 0x654, R0 ;  /* 0x00000654ff008816 */ /* 0x000fe20000000000 */
[----:B------:R-:W-:Y:S06]  /*16610*/  BAR.SYNC.DEFER_BLOCKING 0x2, 0x80 ;  /* 0x0082000000007b1d */ /* 0x000fec0000010000 */
[----:B------:R1:W-:Y:S01]  /*16620*/  @!P0 SYNCS.ARRIVE.TRANS64.RED.A1T0 RZ, [R0+URZ], RZ ;  /* 0x000000ff00ff89a7 */ /* 0x0003e2000810043f */
[----:B------:R-:W-:-:S04]  /*16630*/  ISETP.NE.AND P0, PT, R19, 0x2, PT ;  /* 0x000000021300780c */ /* 0x000fc80003f05270 */
[----:B0-----:R-:W-:Y:S02]  /*16640*/  SEL R3, RZ, 0x1, P0 ;  /* 0x00000001ff037807 */ /* 0x001fe40000000000 */
[----:B------:R-:W-:Y:S02]  /*16650*/  SEL R19, R19, RZ, P0 ;  /* 0x000000ff13137207 */ /* 0x000fe40000000000 */
[----:B-1----:R-:W-:-:S07]  /*16660*/  LOP3.LUT R22, R22, R3, RZ, 0x3c, !PT ;  /* 0x0000000316167212 */ /* 0x002fce00078e3cff */
.L_x_11718:
[----:B------:R-:W-:Y:S05]  /*16670*/  BSYNC B7 ;  /* 0x0000000000077941 */ /* 0x000fea0003800000 */
.L_x_11716:
[----:B------:R-:W-:-:S13]  /*16680*/  LOP3.LUT P0, RZ, R16, 0x2, RZ, 0xc0, !PT ;  /* 0x0000000210ff7812 */ /* 0x000fda000780c0ff */
[----:B------:R-:W-:Y:S05]  /*16690*/  @!P0 BRA `(.L_x_11770) ;  /* 0x0000000000288947 */ /* 0x000fea0003800000 */
[----:B------:R-:W0:Y:S08]  /*166a0*/  S2UR UR5, SR_CgaCtaId ;  /* 0x00000000000579c3 */ /* 0x000e300000008800 */
[----:B------:R-:W-:Y:S06]  /*166b0*/  BAR.SYNC.DEFER_BLOCKING 0x5, 0x200 ;  /* 0x0148000000007b1d */ /* 0x000fec0000010000 */
[----:B------:R-:W-:-:S02]  /*166c0*/  UMOV UR4, 0x400 ;  /* 0x0000040000047882 */ /* 0x000fc40000000000 */
[----:B0-----:R-:W-:-:S06]  /*166d0*/  ULEA UR4, UR5, UR4, 0x18 ;  /* 0x0000000405047291 */ /* 0x001fcc000f8ec03f */
[----:B------:R-:W-:-:S05]  /*166e0*/  IMAD.U32 R18, RZ, RZ, UR4 ;  /* 0x00000004ff127e24 */ /* 0x000fca000f8e00ff */
[----:B------:R-:W0:Y:S02]  /*166f0*/  LDS.128 R24, [R18+0x132d0] ;  /* 0x0132d00012187984 */ /* 0x000e240000000c00 */
[----:B0-----:R-:W-:Y:S02]  /*16700*/  R2UR UR45, R27 ;  /* 0x000000001b2d72ca */ /* 0x001fe400000e0000 */
[----:B------:R-:W-:Y:S01]  /*16710*/  R2UR UR36, R26 ;  /* 0x000000001a2472ca */ /* 0x000fe200000e0000 */
[----:B------:R-:W-:Y:S06]  /*16720*/  BAR.ARV 0x4, 0x200 ;  /* 0x0108000000007b1d */ /* 0x000fec0000002000 */
[----:B------:R-:W-:Y:S08]  /*16730*/  BRA `(.L_x_11771) ;  /* 0x0000000800bc7947 */ /* 0x000ff00003800000 */
.L_x_11770:
[----:B------:R-:W0:Y:S01]  /*16740*/  S2R R6, SR_TID.X ;  /* 0x0000000000067919 */ /* 0x000e220000002100 */
[----:B------:R-:W-:Y:S01]  /*16750*/  ULDC UR4, c[0x0][0xc3c] ;  /* 0x00030f0000047ab9 */ /* 0x000fe20000000800 */
        /* <DEDUP_REMOVED lines=23> */
[----:B------:R-:W-:Y:S04]  /*168d0*/  SHFL.IDX PT, R5, R24, RZ, 0x1f ;  /* 0x00001fff18057589 */ /* 0x000fe800000e0000 */
[----:B------:R-:W0:Y:S02]  /*168e0*/  SHFL.UP PT, R2, R4, 0x8, RZ ;  /* 0x0500000004027989 */ /* 0x000e2400000e00ff */
[----:B0-----:R-:W-:Y:S02]  /*168f0*/  SEL R3, R2, RZ, P4 ;  /* 0x000000ff02037207 */ /* 0x001fe40002000000 */
[----:B------:R-:W-:Y:S03]  /*16900*/  SHFL.IDX PT, R2, R24, 0x1, 0x1f ;  /* 0x00201f0018027f89 */ /* 0x000fe600000e0000 */
        /* <DEDUP_REMOVED lines=10> */
.L_x_11776:
        /* <DEDUP_REMOVED lines=14> */
.L_x_11775:
[----:B------:R-:W-:Y:S05]  /*16a90*/  BSYNC B0 ;  /* 0x0000000000007941 */ /* 0x000fea0003800000 */
.L_x_11774:
[----:B-----5:R-:W1:Y:S02]  /*16aa0*/  SHFL.UP PT, R0, R25, 0x1, RZ ;  /* 0x0420000019007989 */ /* 0x020e6400000e00ff */
[----:B-1----:R-:W-:-:S05]  /*16ab0*/  SEL R0, R0, RZ, P1 ;  /* 0x000000ff00007207 */ /* 0x002fca0000800000 */
[----:B------:R-:W-:-:S05]  /*16ac0*/  IMAD.IADD R0, R25, 0x1, R0 ;  /* 0x0000000119007824 */ /* 0x000fca00078e0200 */
[----:B0-----:R-:W0:Y:S02]  /*16ad0*/  SHFL.UP PT, R2, R0, 0x2, RZ ;  /* 0x0440000000027989 */ /* 0x001e2400000e00ff */
        /* <DEDUP_REMOVED lines=17> */
[----:B------:R-:W-:-:S07]  /*16bf0*/  IMAD.MOV.U32 R7, RZ, RZ, R6 ;  /* 0x000000ffff077224 */ /* 0x000fce00078e0006 */
.L_x_11772:
        /* <DEDUP_REMOVED lines=24> */
[----:B------:R-:W-:-:S06]  /*16d80*/  IMAD.U32 R24, RZ, RZ, UR4 ;  /* 0x00000004ff187e24 */ /* 0x000fcc000f8e00ff */
[----:B------:R0:W1:Y:S02]  /*16d90*/  SHFL.IDX PT, R24, R7, R24, 0x1f ;  /* 0x00001f1807187589 */ /* 0x00006400000e0000 */
.L_x_11777:
[----:B-1----:R-:W-:Y:S02]  /*16da0*/  IMAD R24, R24, R0, R9 ;  /* 0x0000000018187224 */ /* 0x002fe400078e0209 */
[----:B0-----:R-:W-:Y:S02]  /*16db0*/  IMAD R7, R13, R8, RZ ;  /* 0x000000080d077224 */ /* 0x001fe400078e02ff */
[----:B------:R-:W-:Y:S02]  /*16dc0*/  IMAD.MOV.U32 R2, RZ, RZ, RZ ;  /* 0x000000ffff027224 */ /* 0x000fe400078e00ff */
[----:B------:R-:W-:Y:S02]  /*16dd0*/  IMAD.IADD R5, R5, 0x1, -R24 ;  /* 0x0000000105057824 */ /* 0x000fe400078e0a18 */
        /* <DEDUP_REMOVED lines=24> */
[----:B0-----:R-:W-:Y:S01]  /*16f60*/  VIADD R2, R8, 0xffffffe ;  /* 0x0ffffffe08027836 */ /* 0x001fe20000000000 */
[----:B------:R-:W-:-:S05]  /*16f70*/  IABS R8, R4 ;  /* 0x0000000400087213 */ /* 0x000fca0000000000 */
[----:B------:R0:W1:Y:S02]  /*16f80*/  F2I.FTZ.U32.TRUNC.NTZ R3, R2 ;  /* 0x0000000200037305 */ /* 0x000064000021f000 */
[----:B0-----:R-:W-:Y:S02]  /*16f90*/  IMAD.MOV.U32 R2, RZ, RZ, RZ ;  /* 0x000000ffff027224 */ /* 0x001fe400078e00ff */
[----:B-1----:R-:W-:-:S04]  /*16fa0*/  IMAD.MOV R5, RZ, RZ, -R3 ;  /* 0x000000ffff057224 */ /* 0x002fc800078e0a03 */
[----:B------:R-:W-:-:S04]  /*16fb0*/  IMAD R5, R5, R6, RZ ;  /* 0x0000000605057224 */ /* 0x000fc800078e02ff */
[----:B------:R-:W-:Y:S01]  /*16fc0*/  IMAD.HI.U32 R3, R3, R5, R2 ;  /* 0x0000000503037227 */ /* 0x000fe200078e0002 */
[-C--:B------:R-:W-:Y:S02]  /*16fd0*/  IABS R5, R0.reuse ;  /* 0x0000000000057213 */ /* 0x080fe40000000000 */
[C---:B------:R-:W-:Y:S01]  /*16fe0*/  LOP3.LUT R2, R4.reuse, R0, RZ, 0x3c, !PT ;  /* 0x0000000004027212 */ /* 0x040fe200078e3cff */
[----:B------:R-:W-:Y:S02]  /*16ff0*/  IMAD.IADD R4, R4, 0x1, R7 ;  /* 0x0000000104047824 */ /* 0x000fe400078e0207 */
        /* <DEDUP_REMOVED lines=12> */
[----:B------:R-:W-:-:S04]  /*170c0*/  IMAD.MOV R0, RZ, RZ, -R0 ;  /* 0x000000ffff007224 */ /* 0x000fc800078e0a00 */
[----:B------:R-:W-:-:S05]  /*170d0*/  IMAD R0, R3, R0, R4 ;  /* 0x0000000003007224 */ /* 0x000fca00078e0204 */
[----:B------:R-:W-:Y:S02]  /*170e0*/  R2UR UR36, R0 ;  /* 0x00000000002472ca */ /* 0x000fe400000e0000 */
[----:B------:R-:W-:-:S05]  /*170f0*/  LOP3.LUT R0, RZ, R3, RZ, 0x33, !PT ;  /* 0x00000003ff007212 */ /* 0x000fca00078e33ff */
[----:B------:R-:W-:Y:S01]  /*17100*/  IMAD.IADD R25, R25, 0x1, R0 ;  /* 0x0000000119197824 */ /* 0x000fe200078e0200 */
[----:B------:R-:W-:Y:S07]  /*17110*/  BRA `(.L_x_11778) ;  /* 0x0000000000107947 */ /* 0x000fee0003800000 */
.L_x_11773:
[----:B------:R-:W-:Y:S01]  /*17120*/  IMAD.MOV.U32 R24, RZ, RZ, R5 ;  /* 0x000000ffff187224 */ /* 0x000fe200078e0005 */
[----:B------:R-:W-:Y:S01]  /*17130*/  ULDC UR45, c[0x0][0xc3c] ;  /* 0x00030f00002d7ab9 */ /* 0x000fe20000000800 */
[----:B------:R-:W-:Y:S01]  /*17140*/  IMAD.MOV.U32 R25, RZ, RZ, RZ ;  /* 0x000000ffff197224 */ /* 0x000fe200078e00ff */
[----:B------:R-:W-:-:S06]  /*17150*/  UMOV UR36, URZ ;  /* 0x0000003f00247c82 */ /* 0x000fcc0008000000 */
.L_x_11778:
[----:B------:R-:W0:Y:S01]  /*17160*/  S2R R0, SR_TID.X ;  /* 0x0000000000007919 */ /* 0x000e220000002100 */
[----:B------:R-:W-:Y:S02]  /*17170*/  IMAD.U32 R6, RZ, RZ, UR36 ;  /* 0x00000024ff067e24 */ /* 0x000fe4000f8e00ff */
[----:B------:R-:W-:Y:S01]  /*17180*/  IMAD.U32 R7, RZ, RZ, UR45 ;  /* 0x0000002dff077e24 */ /* 0x000fe2000f8e00ff */
[----:B------:R-:W-:Y:S01]  /*17190*/  BAR.SYNC.DEFER_BLOCKING 0x4, 0x200 ;  /* 0x0108000000007b1d */ /* 0x000fe20000010000 */
[----:B------:R-:W-:Y:S02]  /*171a0*/  IMAD.MOV.U32 R4, RZ, RZ, R24 ;  /* 0x000000ffff047224 */ /* 0x000fe400078e0018 */
[----:B------:R-:W-:Y:S01]  /*171b0*/  IMAD.MOV.U32 R5, RZ, RZ, R25 ;  /* 0x000000ffff057224 */ /* 0x000fe200078e0019 */
[----:B0-----:R-:W-:-:S04]  /*171c0*/  LOP3.LUT R0, R0, 0x1f, RZ, 0xc0, !PT ;  /* 0x0000001f00007812 */ /* 0x001fc800078ec0ff */
[----:B------:R-:W-:-:S13]  /*171d0*/  ISETP.NE.AND P0, PT, R0, RZ, PT ;  /* 0x000000ff0000720c */ /* 0x000fda0003f05270 */
[----:B------:R-:W0:Y:S01]  /*171e0*/  @!P0 S2R R3, SR_CgaCtaId ;  /* 0x0000000000038919 */ /* 0x000e220000008800 */
[----:B------:R-:W-:-:S04]  /*171f0*/  @!P0 MOV R0, 0x400 ;  /* 0x0000040000008802 */ /* 0x000fc80000000f00 */
[----:B0-----:R-:W-:-:S05]  /*17200*/  @!P0 LEA R18, R3, R0, 0x18 ;  /* 0x0000000003128211 */ /* 0x001fca00078ec0ff */
[----:B------:R0:W-:Y:S01]  /*17210*/  @!P0 STS.128 [R18+0x132d0], R4 ;  /* 0x0132d00412008388 */ /* 0x0001e20000000c00 */
[----:B------:R-:W-:Y:S06]  /*17220*/  BAR.ARV 0x5, 0x200 ;  /* 0x0148000000007b1d */ /* 0x000fec0000002000 */
.L_x_11771:
[----:B------:R-:W-:Y:S02]  /*17230*/  ULDC UR4, c[0x0][0xc3c] ;  /* 0x00030f0000047ab9 */ /* 0x000fe40000000800 */
[----:B------:R-:W-:-:S06]  /*17240*/  UISETP.GE.AND UP0, UPT, UR45, UR4, UPT ;  /* 0x000000042d00728c */ /* 0x000fcc000bf06270 */
[----:B------:R-:W-:-:S13]  /*17250*/  PLOP3.LUT P0, PT, PT, PT, UP0, 0x80, 0x0 ;  /* 0x000000000000781c */ /* 0x000fda0003f0f008 */
[----:B------:R-:W-:Y:S05]  /*17260*/  @!P0 BRA `(.L_x_11779) ;  /* 0xffffffc000048947 */ /* 0x000fea000383ffff */
.L_x_11706:
[----:B0-----:R-:W2:Y:S01]  /*17270*/  LDL.LU R0, [R1+0x4] ;  /* 0x0000040001007983 */ /* 0x001ea20000300800 */
[----:B------:R-:W-:Y:S01]  /*17280*/  BSSY B0, `(.L_x_11780) ;  /* 0x000000b000007945 */ /* 0x000fe20003800000 */
[----:B------:R-:W0:Y:S01]  /*17290*/  S2R R5, SR_CgaCtaId ;  /* 0x0000000000057919 */ /* 0x000e220000008800 */
[----:B--2---:R-:W-:-:S05]  /*172a0*/  VIADD R0, R0, 0x1 ;  /* 0x0000000100007836 */ /* 0x004fca0000000000 */
        /* <DEDUP_REMOVED lines=8> */
.L_x_11824:
[----:B------:R-:W-:Y:S05]  /*17330*/  BSYNC B0 ;  /* 0x0000000000007941 */ /* 0x000fea0003800000 */
.L_x_11780:
[----:B------:R-:W-:-:S03]  /*17340*/  UMOV UR4, 0xffffffff ;  /* 0xffffffff00047882 */ /* 0x000fc60000000000 */
[----:B------:R-:W-:Y:S05]  /*17350*/  BRA.DIV UR4, `(.L_x_11782) ;  /* 0x0000001204547947 */ /* 0x000fea000b800000 */
[----:B0-----:R-:W0:Y:S02]  /*17360*/  S2R R0, SR_TID.X ;  /* 0x0000000000007919 */ /* 0x001e240000002100 */
[----:B0-----:R-:W-:-:S04]  /*17370*/  SHF.R.U32.HI R0, RZ, 0x5, R0 ;  /* 0x00000005ff007819 */ /* 0x001fc80000011600 */
[----:B------:R-:W-:-:S05]  /*17380*/  LOP3.LUT R0, R0, 0x3, RZ, 0xc0, !PT ;  /* 0x0000000300007812 */ /* 0x000fca00078ec0ff */
[----:B------:R0:W1:Y:S02]  /*17390*/  SHFL.IDX PT, R14, R0, RZ, 0x1f ;  /* 0x00001fff000e7589 */ /* 0x00006400000e0000 */
.L_x_11827:
[----:B-1----:R-:W-:Y:S01]  /*173a0*/  ISETP.NE.AND P0, PT, R14, RZ, PT ;  /* 0x000000ff0e00720c */ /* 0x002fe20003f05270 */
[----:B------:R-:W-:-:S12]  /*173b0*/  BSSY B0, `(.L_x_11783) ;  /* 0x000002b000007945 */ /* 0x000fd80003800000 */
[----:B------:R-:W-:Y:S05]  /*173c0*/  @P0 BRA `(.L_x_11784) ;  /* 0x0000000000a40947 */ /* 0x000fea0003800000 */
[----:B------:R-:W-:-:S03]  /*173d0*/  UMOV UR4, 0xffffffff ;  /* 0xffffffff00047882 */ /* 0x000fc60000000000 */
[----:B------:R-:W-:Y:S05]  /*173e0*/  BRA.DIV UR4, `(.L_x_11785) ;  /* 0x0000001204647947 */ /* 0x000fea000b800000 */
[----:B------:R-:W-:-:S13]  /*173f0*/  ELECT P6, URZ, PT ;  /* 0x00000000003f782f */ /* 0x000fda00038c0000 */
.L_x_11830:
[----:B------:R-:W-:Y:S05]  /*17400*/  @!P6 BRA `(.L_x_11784) ;  /* 0x000000000094e947 */ /* 0x000fea0003800000 */
[----:B------:R-:W-:-:S06]  /*17410*/  ULOP3.LUT UR4, UR38, 0x2, URZ, 0xfc, !UPT ;  /* 0x0000000226047892 */ /* 0x000fcc000f8efc3f */
[----:B0-----:R-:W-:-:S05]  /*17420*/  IMAD.U32 R0, RZ, RZ, UR4 ;  /* 0x00000004ff007e24 */ /* 0x001fca000f8e00ff */
[----:B------:R-:W-:-:S13]  /*17430*/  ISETP.NE.AND P0, PT, R0, 0x3, PT ;  /* 0x000000030000780c */ /* 0x000fda0003f05270 */
[----:B------:R-:W-:Y:S05]  /*17440*/  @!P0 BRA `(.L_x_11786) ;  /* 0x0000000000048947 */ /* 0x000fea0003800000 */
[----:B------:R-:W-:Y:S01]  /*17450*/  BPT.TRAP 0x1 ;  /* 0x000000040000795c */ /* 0x000fe20000300000 */
.L_x_11786:
        /* <DEDUP_REMOVED lines=12> */
.L_x_11831:
[----:B------:R-:W1:Y:S02]  /*17520*/  SYNCS.PHASECHK.TRANS64.TRYWAIT P1, [R9+URZ], R0 ;  /* 0x00000000090075a7 */ /* 0x000e64000802017f */
[----:B-1----:R-:W-:Y:S05]  /*17530*/  @!P1 BRA `(.L_x_11788) ;  /* 0x0000001000449947 */ /* 0x002fea0003800000 */
.L_x_11832:
[----:B------:R-:W-:Y:S05]  /*17540*/  @!P0 BRA `(.L_x_11789) ;  /* 0x0000000000048947 */ /* 0x000fea0003800000 */
[----:B------:R-:W-:Y:S01]  /*17550*/  BPT.TRAP 0x1 ;  /* 0x000000040000795c */ /* 0x000fe20000300000 */
.L_x_11789:
[----:B------:R-:W-:-:S04]  /*17560*/  IMAD R19, R19, 0x8, R6 ;  /* 0x0000000813137824 */ /* 0x000fc800078e0206 */
[----:B------:R-:W2:Y:S02]  /*17570*/  SYNCS.PHASECHK.TRANS64.TRYWAIT P1, [R19+URZ+0x13260], R4 ;  /* 0x01326004130075a7 */ /* 0x000ea4000802017f */
[----:B--2---:R-:W-:Y:S05]  /*17580*/  @!P1 BRA `(.L_x_11790) ;  /* 0x0000001000449947 */ /* 0x004fea0003800000 */
.L_x_11833:
[----:B------:R-:W-:Y:S05]  /*17590*/  @!P0 BRA `(.L_x_11791) ;  /* 0x0000000000048947 */ /* 0x000fea0003800000 */
[----:B------:R-:W-:Y:S01]  /*175a0*/  BPT.TRAP 0x1 ;  /* 0x000000040000795c */ /* 0x000fe20000300000 */
.L_x_11791:
[----:B------:R-:W-:-:S04]  /*175b0*/  IMAD R7, R7, 0x8, R6 ;  /* 0x0000000807077824 */ /* 0x000fc800078e0206 */
[----:B------:R-:W3:Y:S02]  /*175c0*/  SYNCS.PHASECHK.TRANS64.TRYWAIT P1, [R7+URZ+0x13260], R0 ;  /* 0x01326000070075a7 */ /* 0x000ee4000802017f */
[----:B---3--:R-:W-:Y:S05]  /*175d0*/  @!P1 BRA `(.L_x_11792) ;  /* 0x0000001000449947 */ /* 0x008fea0003800000 */
.L_x_11834:
[----:B------:R-:W-:Y:S05]  /*175e0*/  @!P0 BRA `(.L_x_11793) ;  /* 0x0000000000048947 */ /* 0x000fea0003800000 */
[----:B------:R-:W-:Y:S01]  /*175f0*/  BPT.TRAP 0x1 ;  /* 0x000000040000795c */ /* 0x000fe20000300000 */
.L_x_11793:
[----:B------:R-:W4:Y:S02]  /*17600*/  SYNCS.PHASECHK.TRANS64.TRYWAIT P0, [R19+URZ+0x13280], R4 ;  /* 0x01328004130075a7 */ /* 0x000f24000800017f */
[----:B----4-:R-:W-:Y:S05]  /*17610*/  @!P0 BRA `(.L_x_11794) ;  /* 0x0000001000488947 */ /* 0x010fea0003800000 */
.L_x_11795:
[----:B------:R0:W0:Y:S02]  /*17620*/  SYNCS.PHASECHK.TRANS64.TRYWAIT P0, [R7+URZ+0x13280], R0 ;  /* 0x01328000070075a7 */ /* 0x000024000800017f */
[----:B0-----:R-:W-:Y:S05]  /*17630*/  @!P0 NANOSLEEP.SYNCS 0x989680 ;  /* 0x009896800000895d */ /* 0x001fea0003900000 */
[----:B------:R-:W0:Y:S02]  /*17640*/  @!P0 SYNCS.PHASECHK.TRANS64 P0, [R7+URZ+0x13280], R0 ;  /* 0x01328000070085a7 */ /* 0x000e24000800007f */
[----:B0-----:R-:W-:Y:S05]  /*17650*/  @!P0 BRA `(.L_x_11795) ;  /* 0xfffffffc00f08947 */ /* 0x001fea000383ffff */
.L_x_11784:
[----:B------:R-:W-:Y:S05]  /*17660*/  BSYNC B0 ;  /* 0x0000000000007941 */ /* 0x000fea0003800000 */
.L_x_11783:
[----:B------:R-:W-:Y:S05]  /*17670*/  EXIT ;  /* 0x000000000000794d */ /* 0x000fea0003800000 */
.L_x_11616:
[----:B0-----:R-:W-:-:S04]  /*17680*/  IMAD.U32 R3, RZ, RZ, UR45 ;  /* 0x0000002dff037e24 */ /* 0x001fc8000f8e00ff */
[----:B------:R0:W1:Y:S03]  /*17690*/  SYNCS.PHASECHK.TRANS64.TRYWAIT P1, [R3+URZ+0x13200], R0 ;  /* 0x01320000030075a7 */ /* 0x000066000802017f */
[----:B-1----:R-:W-:Y:S05]  /*176a0*/  @!P1 NANOSLEEP.SYNCS 0x989680 ;  /* 0x009896800000995d */ /* 0x002fea0003900000 */
[----:B------:R-:W1:Y:S02]  /*176b0*/  @!P1 SYNCS.PHASECHK.TRANS64 P1, [R3+URZ+0x13200], R0 ;  /* 0x01320000030095a7 */ /* 0x000e64000802007f */
[----:B-1----:R-:W-:Y:S05]  /*176c0*/  @!P1 BRA `(.L_x_11616) ;  /* 0xfffffffc00ec9947 */ /* 0x002fea000383ffff */
[----:B------:R-:W-:Y:S05]  /*176d0*/  BRA `(.L_x_11796) ;  /* 0xfffffea400847947 */ /* 0x000fea000383ffff */
.L_x_11620:
[----:B-1----:R1:W2:Y:S02]  /*176e0*/  SYNCS.PHASECHK.TRANS64.TRYWAIT P1, [R5+URZ+0x13230], R0 ;  /* 0x01323000050075a7 */ /* 0x0022a4000802017f */
[----:B--2---:R-:W-:Y:S05]  /*176f0*/  @!P1 NANOSLEEP.SYNCS 0x989680 ;  /* 0x009896800000995d */ /* 0x004fea0003900000 */
[----:B------:R-:W2:Y:S02]  /*17700*/  @!P1 SYNCS.PHASECHK.TRANS64 P1, [R5+URZ+0x13230], R0 ;  /* 0x01323000050095a7 */ /* 0x000ea4000802007f */
[----:B--2---:R-:W-:Y:S05]  /*17710*/  @!P1 BRA `(.L_x_11620) ;  /* 0xfffffffc00f09947 */ /* 0x004fea000383ffff */
[----:B------:R-:W-:Y:S05]  /*17720*/  BRA `(.L_x_11619) ;  /* 0xfffffea400a07947 */ /* 0x000fea000383ffff */
.L_x_11636:
[----:B-1----:R-:W-:-:S04]  /*17730*/  IMAD.U32 R9, RZ, RZ, UR23 ;  /* 0x00000017ff097e24 */ /* 0x002fc8000f8e00ff */
[----:B------:R1:W2:Y:S03]  /*17740*/  SYNCS.PHASECHK.TRANS64.TRYWAIT P1, [R9+URZ+0x13230], R8 ;  /* 0x01323008090075a7 */ /* 0x0002a6000802017f */
[----:B--2---:R-:W-:Y:S05]  /*17750*/  @!P1 NANOSLEEP.SYNCS 0x989680 ;  /* 0x009896800000995d */ /* 0x004fea0003900000 */
[----:B------:R-:W2:Y:S02]  /*17760*/  @!P1 SYNCS.PHASECHK.TRANS64 P1, [R9+URZ+0x13230], R8 ;  /* 0x01323008090095a7 */ /* 0x000ea4000802007f */
[----:B--2---:R-:W-:Y:S05]  /*17770*/  @!P1 BRA `(.L_x_11636) ;  /* 0xfffffffc00ec9947 */ /* 0x004fea000383ffff */
[----:B------:R-:W-:Y:S05]  /*17780*/  BRA `(.L_x_11635) ;  /* 0xfffffee000e87947 */ /* 0x000fea000383ffff */
.L_x_11640:
[----:B-1----:R-:W-:-:S04]  /*17790*/  IMAD.U32 R9, RZ, RZ, UR11 ;  /* 0x0000000bff097e24 */ /* 0x002fc8000f8e00ff */
[----:B------:R1:W2:Y:S03]  /*177a0*/  SYNCS.PHASECHK.TRANS64.TRYWAIT P1, [R9+URZ+0x13250], R8 ;  /* 0x01325008090075a7 */ /* 0x0002a6000802017f */
[----:B--2---:R-:W-:Y:S05]  /*177b0*/  @!P1 NANOSLEEP.SYNCS 0x989680 ;  /* 0x009896800000995d */ /* 0x004fea0003900000 */
[----:B------:R-:W2:Y:S02]  /*177c0*/  @!P1 SYNCS.PHASECHK.TRANS64 P1, [R9+URZ+0x13250], R8 ;  /* 0x01325008090095a7 */ /* 0x000ea4000802007f */
[----:B--2---:R-:W-:Y:S05]  /*177d0*/  @!P1 BRA `(.L_x_11640) ;  /* 0xfffffffc00ec9947 */ /* 0x004fea000383ffff */
[----:B------:R-:W-:Y:S05]  /*177e0*/  BRA `(.L_x_11639) ;  /* 0xfffffee400f47947 */ /* 0x000fea000383ffff */
.L_x_11658:
[----:B-1----:R-:W-:-:S04]  /*177f0*/  IMAD.U32 R3, RZ, RZ, UR20 ;  /* 0x00000014ff037e24 */ /* 0x002fc8000f8e00ff */
[----:B------:R1:W2:Y:S03]  /*17800*/  SYNCS.PHASECHK.TRANS64.TRYWAIT P1, [R3+URZ+0x13230], R0 ;  /* 0x01323000030075a7 */ /* 0x0002a6000802017f */
[----:B--2---:R-:W-:Y:S05]  /*17810*/  @!P1 NANOSLEEP.SYNCS 0x989680 ;  /* 0x009896800000995d */ /* 0x004fea0003900000 */
[----:B------:R-:W2:Y:S02]  /*17820*/  @!P1 SYNCS.PHASECHK.TRANS64 P1, [R3+URZ+0x13230], R0 ;  /* 0x01323000030095a7 */ /* 0x000ea4000802007f */
[----:B--2---:R-:W-:Y:S05]  /*17830*/  @!P1 BRA `(.L_x_11658) ;  /* 0xfffffffc00ec9947 */ /* 0x004fea000383ffff */
[----:B------:R-:W-:Y:S05]  /*17840*/  BRA `(.L_x_11657) ;  /* 0xffffff24002c7947 */ /* 0x000fea000383ffff */
.L_x_11662:
[----:B-1----:R-:W-:-:S04]  /*17850*/  IMAD.U32 R3, RZ, RZ, UR11 ;  /* 0x0000000bff037e24 */ /* 0x002fc8000f8e00ff */
[----:B------:R1:W2:Y:S03]  /*17860*/  SYNCS.PHASECHK.TRANS64.TRYWAIT P1, [R3+URZ+0x13250], R0 ;  /* 0x01325000030075a7 */ /* 0x0002a6000802017f */
[----:B--2---:R-:W-:Y:S05]  /*17870*/  @!P1 NANOSLEEP.SYNCS 0x989680 ;  /* 0x009896800000995d */ /* 0x004fea0003900000 */
[----:B------:R-:W2:Y:S02]  /*17880*/  @!P1 SYNCS.PHASECHK.TRANS64 P1, [R3+URZ+0x13250], R0 ;  /* 0x01325000030095a7 */ /* 0x000ea4000802007f */
[----:B--2---:R-:W-:Y:S05]  /*17890*/  @!P1 BRA `(.L_x_11662) ;  /* 0xfffffffc00ec9947 */ /* 0x004fea000383ffff */
[----:B------:R-:W-:Y:S05]  /*178a0*/  BRA `(.L_x_11661) ;  /* 0xffffff2800387947 */ /* 0x000fea000383ffff */
.L_x_11669:
[----:B-1----:R-:W-:-:S04]  /*178b0*/  IMAD.U32 R3, RZ, RZ, UR23 ;  /* 0x00000017ff037e24 */ /* 0x002fc8000f8e00ff */
[----:B------:R1:W2:Y:S03]  /*178c0*/  SYNCS.PHASECHK.TRANS64.TRYWAIT P1, [R3+URZ+0x13230], R0 ;  /* 0x01323000030075a7 */ /* 0x0002a6000802017f */
[----:B--2---:R-:W-:Y:S05]  /*178d0*/  @!P1 NANOSLEEP.SYNCS 0x989680 ;  /* 0x009896800000995d */ /* 0x004fea0003900000 */
[----:B------:R-:W2:Y:S02]  /*178e0*/  @!P1 SYNCS.PHASECHK.TRANS64 P1, [R3+URZ+0x13230], R0 ;  /* 0x01323000030095a7 */ /* 0x000ea4000802007f */
[----:B--2---:R-:W-:Y:S05]  /*178f0*/  @!P1 BRA `(.L_x_11669) ;  /* 0xfffffffc00ec9947 */ /* 0x004fea000383ffff */
[----:B------:R-:W-:Y:S05]  /*17900*/  BRA `(.L_x_11668) ;  /* 0xffffff4400ac7947 */ /* 0x000fea000383ffff */
.L_x_11673:
[----:B-1----:R-:W-:-:S04]  /*17910*/  IMAD.U32 R3, RZ, RZ, UR11 ;  /* 0x0000000bff037e24 */ /* 0x002fc8000f8e00ff */
[----:B------:R1:W2:Y:S03]  /*17920*/  SYNCS.PHASECHK.TRANS64.TRYWAIT P1, [R3+URZ+0x13250], R0 ;  /* 0x01325000030075a7 */ /* 0x0002a6000802017f */
[----:B--2---:R-:W-:Y:S05]  /*17930*/  @!P1 NANOSLEEP.SYNCS 0x989680 ;  /* 0x009896800000995d */ /* 0x004fea0003900000 */
[----:B------:R-:W2:Y:S02]  /*17940*/  @!P1 SYNCS.PHASECHK.TRANS64 P1, [R3+URZ+0x13250], R0 ;  /* 0x01325000030095a7 */ /* 0x000ea4000802007f */
[----:B--2---:R-:W-:Y:S05]  /*17950*/  @!P1 BRA `(.L_x_11673) ;  /* 0xfffffffc00ec9947 */ /* 0x004fea000383ffff */
[----:B------:R-:W-:Y:S05]  /*17960*/  BRA `(.L_x_11672) ;  /* 0xffffff4800b87947 */ /* 0x000fea000383ffff */
.L_x_11687:
[----:B-1----:R-:W-:-:S04]  /*17970*/  IMAD.U32 R7, RZ, RZ, UR14 ;  /* 0x0000000eff077e24 */ /* 0x002fc8000f8e00ff */
[----:B------:R1:W2:Y:S03]  /*17980*/  SYNCS.PHASECHK.TRANS64.TRYWAIT P1, [R7+URZ+0x13250], R4 ;  /* 0x01325004070075a7 */ /* 0x0002a6000802017f */
[----:B--2---:R-:W-:Y:S05]  /*17990*/  @!P1 NANOSLEEP.SYNCS 0x989680 ;  /* 0x009896800000995d */ /* 0x004fea0003900000 */
[----:B------:R-:W2:Y:S02]  /*179a0*/  @!P1 SYNCS.PHASECHK.TRANS64 P1, [R7+URZ+0x13250], R4 ;  /* 0x01325004070095a7 */ /* 0x000ea4000802007f */
[----:B--2---:R-:W-:Y:S05]  /*179b0*/  @!P1 BRA `(.L_x_11687) ;  /* 0xfffffffc00ec9947 */ /* 0x004fea000383ffff */
[----:B------:R-:W-:Y:S05]  /*179c0*/  BRA `(.L_x_11686) ;  /* 0xffffff84001c7947 */ /* 0x000fea000383ffff */
.L_x_11727:
[----:B------:R-:W-:Y:S02]  /*179d0*/  IMAD.MOV.U32 R13, RZ, RZ, R20 ;  /* 0x000000ffff0d7224 */ /* 0x000fe400078e0014 */
[----:B------:R-:W-:Y:S02]  /*179e0*/  IMAD.MOV.U32 R12, RZ, RZ, RZ ;  /* 0x000000ffff0c7224 */ /* 0x000fe400078e00ff */
[----:B------:R-:W-:Y:S02]  /*179f0*/  IMAD.MOV.U32 R11, RZ, RZ, 0x1f ;  /* 0x0000001fff0b7424 */ /* 0x000fe400078e00ff */
[----:B------:R-:W-:-:S07]  /*17a00*/  IMAD.MOV.U32 R15, RZ, RZ, -0x1 ;  /* 0xffffffffff0f7424 */ /* 0x000fce00078e00ff */
[----:B------:R-:W-:Y:S05]  /*17a10*/  WARPSYNC.COLLECTIVE R15, `(.L_x_11797) ;  /* 0x000000000f087348 */ /* 0x000fea0003c00000 */
[----:B------:R0:W1:Y:S02]  /*17a20*/  SHFL.IDX P6, R14, R13, R12, R11 ;  /* 0x0000000c0d0e7389 */ /* 0x00006400000c000b */
[----:B01----:R-:W-:Y:S01]  /*17a30*/  ENDCOLLECTIVE ;  /* 0x000000000000791b */ /* 0x003fe20003800000 */
.L_x_11797:
[----:B------:R-:W-:Y:S05]  /*17a40*/  BRA `(.L_x_11798) ;  /* 0xffffffc800747947 */ /* 0x000fea000383ffff */
.L_x_11729:
[----:B------:R-:W-:Y:S01]  /*17a50*/  BSSY B0, `(.L_x_11799) ;  /* 0x0000006000007945 */ /* 0x000fe20003800000 */
[----:B------:R-:W-:-:S07]  /*17a60*/  IMAD.MOV.U32 R15, RZ, RZ, -0x1 ;  /* 0xffffffffff0f7424 */ /* 0x000fce00078e00ff */
[----:B0-----:R-:W-:Y:S05]  /*17a70*/  WARPSYNC.COLLECTIVE R15, `(.L_x_11800) ;  /* 0x000000000f0c7348 */ /* 0x001fea0003c00000 */
[----:B------:R-:W-:Y:S02]  /*17a80*/  ELECT P6, UR62, PT ;  /* 0x00000000003e782f */ /* 0x000fe400038c0000 */
[----:B------:R-:W-:Y:S01]  /*17a90*/  MOV R14, UR62 ;  /* 0x0000003e000e7c02 */ /* 0x000fe20008000f00 */
[----:B0-----:R-:W-:Y:S10]  /*17aa0*/  ENDCOLLECTIVE ;  /* 0x000000000000791b */ /* 0x001ff40003800000 */
.L_x_11800:
[----:B------:R-:W-:Y:S05]  /*17ab0*/  BSYNC B0 ;  /* 0x0000000000007941 */ /* 0x000fea0003800000 */
.L_x_11799:
[----:B------:R-:W-:Y:S05]  /*17ac0*/  BRA `(.L_x_11801) ;  /* 0xffffffc8007c7947 */ /* 0x000fea000383ffff */
.L_x_11731:
[----:B-1----:R1:W2:Y:S02]  /*17ad0*/  SYNCS.PHASECHK.TRANS64.TRYWAIT P0, [R5+URZ+0x13280], R2 ;  /* 0x01328002050075a7 */ /* 0x0022a4000800017f */
[----:B--2---:R-:W-:Y:S05]  /*17ae0*/  @!P0 NANOSLEEP.SYNCS 0x989680 ;  /* 0x009896800000895d */ /* 0x004fea0003900000 */
[----:B------:R-:W2:Y:S02]  /*17af0*/  @!P0 SYNCS.PHASECHK.TRANS64 P0, [R5+URZ+0x13280], R2 ;  /* 0x01328002050085a7 */ /* 0x000ea4000800007f */
[----:B--2---:R-:W-:Y:S05]  /*17b00*/  @!P0 BRA `(.L_x_11731) ;  /* 0xfffffffc00f08947 */ /* 0x004fea000383ffff */
[----:B------:R-:W-:Y:S05]  /*17b10*/  BRA `(.L_x_11802) ;  /* 0xffffffc800dc7947 */ /* 0x000fea000383ffff */
.L_x_11733:
[----:B--2---:R2:W3:Y:S02]  /*17b20*/  SYNCS.PHASECHK.TRANS64.TRYWAIT P0, [R5+URZ+0x13240], R2 ;  /* 0x01324002050075a7 */ /* 0x0044e4000800017f */
[----:B---3--:R-:W-:Y:S05]  /*17b30*/  @!P0 NANOSLEEP.SYNCS 0x989680 ;  /* 0x009896800000895d */ /* 0x008fea0003900000 */
[----:B------:R-:W3:Y:S02]  /*17b40*/  @!P0 SYNCS.PHASECHK.TRANS64 P0, [R5+URZ+0x13240], R2 ;  /* 0x01324002050085a7 */ /* 0x000ee4000800007f */
[----:B---3--:R-:W-:Y:S05]  /*17b50*/  @!P0 BRA `(.L_x_11733) ;  /* 0xfffffffc00f08947 */ /* 0x008fea000383ffff */
[----:B------:R-:W-:Y:S05]  /*17b60*/  BRA `(.L_x_11803) ;  /* 0xffffffcc002c7947 */ /* 0x000fea000383ffff */
.L_x_11737:
[----:B------:R-:W-:Y:S02]  /*17b70*/  IMAD.MOV.U32 R13, RZ, RZ, R4 ;  /* 0x000000ffff0d7224 */ /* 0x000fe400078e0004 */
[----:B------:R-:W-:Y:S02]  /*17b80*/  IMAD.MOV.U32 R12, RZ, RZ, RZ ;  /* 0x000000ffff0c7224 */ /* 0x000fe400078e00ff */
[----:B------:R-:W-:Y:S02]  /*17b90*/  IMAD.MOV.U32 R11, RZ, RZ, 0x1c1f ;  /* 0x00001c1fff0b7424 */ /* 0x000fe400078e00ff */
[----:B------:R-:W-:Y:S02]  /*17ba0*/  IMAD.MOV.U32 R15, RZ, RZ, -0x1 ;  /* 0xffffffffff0f7424 */ /* 0x000fe400078e00ff */
[----:B------:R-:W-:Y:S02]  /*17bb0*/  IMAD R6, R8, UR43, RZ ;  /* 0x0000002b08067c24 */ /* 0x000fe4000f8e02ff */
[----:B------:R-:W-:-:S07]  /*17bc0*/  IMAD.IADD R27, R10, 0x1, R27 ;  /* 0x000000010a1b7824 */ /* 0x000fce00078e021b */
[----:B-----5:R-:W-:Y:S05]  /*17bd0*/  WARPSYNC.COLLECTIVE R15, `(.L_x_11804) ;  /* 0x000000000f087348 */ /* 0x020fea0003c00000 */
[----:B------:R0:W1:Y:S02]  /*17be0*/  SHFL.IDX P6, R14, R13, R12, R11 ;  /* 0x0000000c0d0e7389 */ /* 0x00006400000c000b */
[----:B01---5:R-:W-:Y:S01]  /*17bf0*/  ENDCOLLECTIVE ;  /* 0x000000000000791b */ /* 0x023fe20003800000 */
.L_x_11804:
[C---:B------:R-:W-:Y:S01]  /*17c00*/  VIADD R9, R27.reuse, 0x20 ;  /* 0x000000201b097836 */ /* 0x040fe20000000000 */
[----:B------:R-:W-:Y:S01]  /*17c10*/  ISETP.GE.AND P1, PT, R27, R6, PT ;  /* 0x000000061b00720c */ /* 0x000fe20003f26270 */
[----:B------:R-:W-:Y:S02]  /*17c20*/  IMAD.MOV.U32 R13, RZ, RZ, R0 ;  /* 0x000000ffff0d7224 */ /* 0x000fe400078e0000 */
[----:B------:R-:W-:-:S10]  /*17c30*/  IMAD.MOV.U32 R2, RZ, RZ, R14 ;  /* 0x000000ffff027224 */ /* 0x000fd400078e000e */
[----:B------:R-:W-:Y:S05]  /*17c40*/  WARPSYNC.COLLECTIVE R15, `(.L_x_11805) ;  /* 0x000000000f087348 */ /* 0x000fea0003c00000 */
[----:B------:R0:W1:Y:S02]  /*17c50*/  SHFL.IDX P6, R14, R13, R12, R11 ;  /* 0x0000000c0d0e7389 */ /* 0x00006400000c000b */
[----:B01----:R-:W-:Y:S01]  /*17c60*/  ENDCOLLECTIVE ;  /* 0x000000000000791b */ /* 0x003fe20003800000 */
.L_x_11805:
        /* <DEDUP_REMOVED lines=8> */
.L_x_11806:
        /* <DEDUP_REMOVED lines=11> */
.L_x_11807:
        /* <DEDUP_REMOVED lines=8> */
.L_x_11808:
        /* <DEDUP_REMOVED lines=10> */
.L_x_11809:
        /* <DEDUP_REMOVED lines=8> */
.L_x_11810:
        /* <DEDUP_REMOVED lines=11> */
.L_x_11811:
[----:B------:R-:W-:Y:S02]  /*17ff0*/  IMAD.MOV.U32 R13, RZ, RZ, R7 ;  /* 0x000000ffff0d7224 */ /* 0x000fe400078e0007 */
[----:B------:R-:W-:Y:S02]  /*18000*/  IMAD.MOV.U32 R12, RZ, RZ, RZ ;  /* 0x000000ffff0c7224 */ /* 0x000fe400078e00ff */
[----:B------:R-:W-:-:S07]  /*18010*/  IMAD.MOV.U32 R8, RZ, RZ, R14 ;  /* 0x000000ffff087224 */ /* 0x000fce00078e000e */
[----:B------:R-:W-:Y:S05]  /*18020*/  WARPSYNC.COLLECTIVE R15, `(.L_x_11812) ;  /* 0x000000000f087348 */ /* 0x000fea0003c00000 */
[----:B------:R0:W1:Y:S02]  /*18030*/  SHFL.IDX P6, R14, R13, R12, R11 ;  /* 0x0000000c0d0e7389 */ /* 0x00006400000c000b */
[----:B01----:R-:W-:Y:S01]  /*18040*/  ENDCOLLECTIVE ;  /* 0x000000000000791b */ /* 0x003fe20003800000 */
.L_x_11812:
        /* <DEDUP_REMOVED lines=11> */
.L_x_11813:
        /* <DEDUP_REMOVED lines=8> */
.L_x_11814:
        /* <DEDUP_REMOVED lines=10> */
.L_x_11815:
[----:B------:R-:W-:Y:S05]  /*18220*/  BRA `(.L_x_11816) ;  /* 0xffffffd000407947 */ /* 0x000fea000383ffff */
.L_x_11740:
[----:B0-----:R0:W1:Y:S02]  /*18230*/  SYNCS.PHASECHK.TRANS64.TRYWAIT P0, [R18+URZ+0x13220], R3 ;  /* 0x01322003120075a7 */ /* 0x001064000800017f */
[----:B-1----:R-:W-:Y:S05]  /*18240*/  @!P0 NANOSLEEP.SYNCS 0x989680 ;  /* 0x009896800000895d */ /* 0x002fea0003900000 */
[----:B------:R-:W1:Y:S02]  /*18250*/  @!P0 SYNCS.PHASECHK.TRANS64 P0, [R18+URZ+0x13220], R3 ;  /* 0x01322003120085a7 */ /* 0x000e64000800007f */
[----:B-1----:R-:W-:Y:S05]  /*18260*/  @!P0 BRA `(.L_x_11740) ;  /* 0xfffffffc00f08947 */ /* 0x002fea000383ffff */
[----:B------:R-:W-:Y:S05]  /*18270*/  BRA `(.L_x_11817) ;  /* 0xffffffd0009c7947 */ /* 0x000fea000383ffff */
.L_x_11746:
[----:B0-----:R0:W1:Y:S02]  /*18280*/  SYNCS.PHASECHK.TRANS64.TRYWAIT P0, [R4+URZ+0x13280], R3 ;  /* 0x01328003040075a7 */ /* 0x001064000800017f */
[----:B-1----:R-:W-:Y:S05]  /*18290*/  @!P0 NANOSLEEP.SYNCS 0x989680 ;  /* 0x009896800000895d */ /* 0x002fea0003900000 */
[----:B------:R-:W1:Y:S02]  /*182a0*/  @!P0 SYNCS.PHASECHK.TRANS64 P0, [R4+URZ+0x13280], R3 ;  /* 0x01328003040085a7 */ /* 0x000e64000800007f */
[----:B-1----:R-:W-:Y:S05]  /*182b0*/  @!P0 BRA `(.L_x_11746) ;  /* 0xfffffffc00f08947 */ /* 0x002fea000383ffff */
[----:B------:R-:W-:Y:S05]  /*182c0*/  BRA `(.L_x_11818) ;  /* 0xffffffd400447947 */ /* 0x000fea000383ffff */
.L_x_11751:
[----:B-1----:R1:W2:Y:S02]  /*182d0*/  SYNCS.PHASECHK.TRANS64.TRYWAIT P0, [R4+URZ+0x13240], R3 ;  /* 0x01324003040075a7 */ /* 0x0022a4000800017f */
[----:B--2---:R-:W-:Y:S05]  /*182e0*/  @!P0 NANOSLEEP.SYNCS 0x989680 ;  /* 0x009896800000895d */ /* 0x004fea0003900000 */
[----:B------:R-:W2:Y:S02]  /*182f0*/  @!P0 SYNCS.PHASECHK.TRANS64 P0, [R4+URZ+0x13240], R3 ;  /* 0x01324003040085a7 */ /* 0x000ea4000800007f */
[----:B--2---:R-:W-:Y:S05]  /*18300*/  @!P0 BRA `(.L_x_11751) ;  /* 0xfffffffc00f08947 */ /* 0x004fea000383ffff */
[----:B------:R-:W-:Y:S05]  /*18310*/  BRA `(.L_x_11819) ;  /* 0xffffffd400c07947 */ /* 0x000fea000383ffff */
.L_x_11757:
[----:B0-----:R0:W1:Y:S02]  /*18320*/  SYNCS.PHASECHK.TRANS64.TRYWAIT P0, [R3+URZ+0x13270], R2 ;  /* 0x01327002030075a7 */ /* 0x001064000800017f */
[----:B-1----:R-:W-:Y:S05]  /*18330*/  @!P0 NANOSLEEP.SYNCS 0x989680 ;  /* 0x009896800000895d */ /* 0x002fea0003900000 */
[----:B------:R-:W1:Y:S02]  /*18340*/  @!P0 SYNCS.PHASECHK.TRANS64 P0, [R3+URZ+0x13270], R2 ;  /* 0x01327002030085a7 */ /* 0x000e64000800007f */
[----:B-1----:R-:W-:Y:S05]  /*18350*/  @!P0 BRA `(.L_x_11757) ;  /* 0xfffffffc00f08947 */ /* 0x002fea000383ffff */
[----:B------:R-:W-:Y:S05]  /*18360*/  BRA `(.L_x_11820) ;  /* 0xffffffd8005c7947 */ /* 0x000fea000383ffff */
.L_x_11759:
[----:B0-----:R0:W1:Y:S02]  /*18370*/  SYNCS.PHASECHK.TRANS64.TRYWAIT P0, [R3+URZ+0x13260], R2 ;  /* 0x01326002030075a7 */ /* 0x001064000800017f */
[----:B-1----:R-:W-:Y:S05]  /*18380*/  @!P0 NANOSLEEP.SYNCS 0x989680 ;  /* 0x009896800000895d */ /* 0x002fea0003900000 */
[----:B------:R-:W1:Y:S02]  /*18390*/  @!P0 SYNCS.PHASECHK.TRANS64 P0, [R3+URZ+0x13260], R2 ;  /* 0x01326002030085a7 */ /* 0x000e64000800007f */
[----:B-1----:R-:W-:Y:S05]  /*183a0*/  @!P0 BRA `(.L_x_11759) ;  /* 0xfffffffc00f08947 */ /* 0x002fea000383ffff */
[----:B------:R-:W-:Y:S05]  /*183b0*/  BRA `(.L_x_11821) ;  /* 0xffffffd800647947 */ /* 0x000fea000383ffff */
.L_x_11766:
[----:B0-----:R0:W1:Y:S02]  /*183c0*/  SYNCS.PHASECHK.TRANS64.TRYWAIT P1, [R2+URZ+0x13270], R3 ;  /* 0x01327003020075a7 */ /* 0x001064000802017f */
[----:B-1----:R-:W-:Y:S05]  /*183d0*/  @!P1 NANOSLEEP.SYNCS 0x989680 ;  /* 0x009896800000995d */ /* 0x002fea0003900000 */
[----:B------:R-:W1:Y:S02]  /*183e0*/  @!P1 SYNCS.PHASECHK.TRANS64 P1, [R2+URZ+0x13270], R3 ;  /* 0x01327003020095a7 */ /* 0x000e64000802007f */
[----:B-1----:R-:W-:Y:S05]  /*183f0*/  @!P1 BRA `(.L_x_11766) ;  /* 0xfffffffc00f09947 */ /* 0x002fea000383ffff */
[----:B------:R-:W-:Y:S05]  /*18400*/  BRA `(.L_x_11822) ;  /* 0xffffffdc00a87947 */ /* 0x000fea000383ffff */
.L_x_11768:
[----:B0-----:R0:W1:Y:S02]  /*18410*/  SYNCS.PHASECHK.TRANS64.TRYWAIT P1, [R2+URZ+0x13260], R5 ;  /* 0x01326005020075a7 */ /* 0x001064000802017f */
[----:B-1----:R-:W-:Y:S05]  /*18420*/  @!P1 NANOSLEEP.SYNCS 0x989680 ;  /* 0x009896800000995d */ /* 0x002fea0003900000 */
[----:B------:R-:W1:Y:S02]  /*18430*/  @!P1 SYNCS.PHASECHK.TRANS64 P1, [R2+URZ+0x13260], R5 ;  /* 0x01326005020095a7 */ /* 0x000e64000802007f */
[----:B-1----:R-:W-:Y:S05]  /*18440*/  @!P1 BRA `(.L_x_11768) ;  /* 0xfffffffc00f09947 */ /* 0x002fea000383ffff */
[----:B------:R-:W-:Y:S05]  /*18450*/  BRA `(.L_x_11823) ;  /* 0xffffffdc00b07947 */ /* 0x000fea000383ffff */
.L_x_11781:
[----:B0-----:R0:W1:Y:S02]  /*18460*/  SYNCS.PHASECHK.TRANS64.TRYWAIT P0, [R6+URZ+0x13220], R0 ;  /* 0x01322000060075a7 */ /* 0x001064000800017f */
[----:B-1----:R-:W-:Y:S05]  /*18470*/  @!P0 NANOSLEEP.SYNCS 0x989680 ;  /* 0x009896800000895d */ /* 0x002fea0003900000 */
[----:B------:R-:W1:Y:S02]  /*18480*/  @!P0 SYNCS.PHASECHK.TRANS64 P0, [R6+URZ+0x13220], R0 ;  /* 0x01322000060085a7 */ /* 0x000e64000800007f */
[----:B-1----:R-:W-:Y:S05]  /*18490*/  @!P0 BRA `(.L_x_11781) ;  /* 0xfffffffc00f08947 */ /* 0x002fea000383ffff */
[----:B------:R-:W-:Y:S05]  /*184a0*/  BRA `(.L_x_11824) ;  /* 0xffffffec00a07947 */ /* 0x000fea000383ffff */
.L_x_11782:
        /* <DEDUP_REMOVED lines=11> */
.L_x_11826:
[----:B------:R-:W-:Y:S05]  /*18560*/  BSYNC B0 ;  /* 0x0000000000007941 */ /* 0x000fea0003800000 */
.L_x_11825:
[----:B------:R-:W-:Y:S05]  /*18570*/  BRA `(.L_x_11827) ;  /* 0xffffffec00887947 */ /* 0x000fea000383ffff */
.L_x_11785:
[----:B------:R-:W-:Y:S01]  /*18580*/  BSSY B1, `(.L_x_11828) ;  /* 0x0000006000017945 */ /* 0x000fe20003800000 */
[----:B------:R-:W-:-:S07]  /*18590*/  IMAD.MOV.U32 R15, RZ, RZ, -0x1 ;  /* 0xffffffffff0f7424 */ /* 0x000fce00078e00ff */
[----:B0-----:R-:W-:Y:S05]  /*185a0*/  WARPSYNC.COLLECTIVE R15, `(.L_x_11829) ;  /* 0x000000000f0c7348 */ /* 0x001fea0003c00000 */
[----:B------:R-:W-:Y:S02]  /*185b0*/  ELECT P6, UR62, PT ;  /* 0x00000000003e782f */ /* 0x000fe400038c0000 */
[----:B------:R-:W-:Y:S01]  /*185c0*/  MOV R14, UR62 ;  /* 0x0000003e000e7c02 */ /* 0x000fe20008000f00 */
[----:B0-----:R-:W-:Y:S10]  /*185d0*/  ENDCOLLECTIVE ;  /* 0x000000000000791b */ /* 0x001ff40003800000 */
.L_x_11829:
[----:B------:R-:W-:Y:S05]  /*185e0*/  BSYNC B1 ;  /* 0x0000000000017941 */ /* 0x000fea0003800000 */
.L_x_11828:
[----:B------:R-:W-:Y:S05]  /*185f0*/  BRA `(.L_x_11830) ;  /* 0xffffffec00807947 */ /* 0x000fea000383ffff */
.L_x_11787:
[----:B0-----:R0:W1:Y:S02]  /*18600*/  SYNCS.PHASECHK.TRANS64.TRYWAIT P1, [R5+URZ], R4 ;  /* 0x00000004050075a7 */ /* 0x001064000802017f */
[----:B-1----:R-:W-:Y:S05]  /*18610*/  @!P1 NANOSLEEP.SYNCS 0x989680 ;  /* 0x009896800000995d */ /* 0x002fea0003900000 */
[----:B------:R-:W1:Y:S02]  /*18620*/  @!P1 SYNCS.PHASECHK.TRANS64 P1, [R5+URZ], R4 ;  /* 0x00000004050095a7 */ /* 0x000e64000802007f */
[----:B-1----:R-:W-:Y:S05]  /*18630*/  @!P1 BRA `(.L_x_11787) ;  /* 0xfffffffc00f09947 */ /* 0x002fea000383ffff */
[----:B------:R-:W-:Y:S05]  /*18640*/  BRA `(.L_x_11831) ;  /* 0xffffffec00b47947 */ /* 0x000fea000383ffff */
.L_x_11788:
[----:B-1----:R1:W2:Y:S02]  /*18650*/  SYNCS.PHASECHK.TRANS64.TRYWAIT P1, [R9+URZ], R0 ;  /* 0x00000000090075a7 */ /* 0x0022a4000802017f */
[----:B--2---:R-:W-:Y:S05]  /*18660*/  @!P1 NANOSLEEP.SYNCS 0x989680 ;  /* 0x009896800000995d */ /* 0x004fea0003900000 */
[----:B------:R-:W2:Y:S02]  /*18670*/  @!P1 SYNCS.PHASECHK.TRANS64 P1, [R9+URZ], R0 ;  /* 0x00000000090095a7 */ /* 0x000ea4000802007f */
[----:B--2---:R-:W-:Y:S05]  /*18680*/  @!P1 BRA `(.L_x_11788) ;  /* 0xfffffffc00f09947 */ /* 0x004fea000383ffff */
[----:B------:R-:W-:Y:S05]  /*18690*/  BRA `(.L_x_11832) ;  /* 0xffffffec00a87947 */ /* 0x000fea000383ffff */
.L_x_11790:
[----:B--2---:R2:W3:Y:S02]  /*186a0*/  SYNCS.PHASECHK.TRANS64.TRYWAIT P1, [R19+URZ+0x13260], R4 ;  /* 0x01326004130075a7 */ /* 0x0044e4000802017f */
[----:B---3--:R-:W-:Y:S05]  /*186b0*/  @!P1 NANOSLEEP.SYNCS 0x989680 ;  /* 0x009896800000995d */ /* 0x008fea0003900000 */
[----:B------:R-:W3:Y:S02]  /*186c0*/  @!P1 SYNCS.PHASECHK.TRANS64 P1, [R19+URZ+0x13260], R4 ;  /* 0x01326004130095a7 */ /* 0x000ee4000802007f */
[----:B---3--:R-:W-:Y:S05]  /*186d0*/  @!P1 BRA `(.L_x_11790) ;  /* 0xfffffffc00f09947 */ /* 0x008fea000383ffff */
[----:B------:R-:W-:Y:S05]  /*186e0*/  BRA `(.L_x_11833) ;  /* 0xffffffec00a87947 */ /* 0x000fea000383ffff */
.L_x_11792:
[----:B---3--:R3:W4:Y:S02]  /*186f0*/  SYNCS.PHASECHK.TRANS64.TRYWAIT P1, [R7+URZ+0x13260], R0 ;  /* 0x01326000070075a7 */ /* 0x008724000802017f */
[----:B----4-:R-:W-:Y:S05]  /*18700*/  @!P1 NANOSLEEP.SYNCS 0x989680 ;  /* 0x009896800000995d */ /* 0x010fea0003900000 */
[----:B------:R-:W4:Y:S02]  /*18710*/  @!P1 SYNCS.PHASECHK.TRANS64 P1, [R7+URZ+0x13260], R0 ;  /* 0x01326000070095a7 */ /* 0x000f24000802007f */
[----:B----4-:R-:W-:Y:S05]  /*18720*/  @!P1 BRA `(.L_x_11792) ;  /* 0xfffffffc00f09947 */ /* 0x010fea000383ffff */
[----:B------:R-:W-:Y:S05]  /*18730*/  BRA `(.L_x_11834) ;  /* 0xffffffec00a87947 */ /* 0x000fea000383ffff */
.L_x_11794:
[----:B----4-:R4:W0:Y:S02]  /*18740*/  SYNCS.PHASECHK.TRANS64.TRYWAIT P0, [R19+URZ+0x13280], R4 ;  /* 0x01328004130075a7 */ /* 0x010824000800017f */
[----:B0-----:R-:W-:Y:S05]  /*18750*/  @!P0 NANOSLEEP.SYNCS 0x989680 ;  /* 0x009896800000895d */ /* 0x001fea0003900000 */
[----:B------:R-:W0:Y:S02]  /*18760*/  @!P0 SYNCS.PHASECHK.TRANS64 P0, [R19+URZ+0x13280], R4 ;  /* 0x01328004130085a7 */ /* 0x000e24000800007f */
[----:B0-----:R-:W-:Y:S05]  /*18770*/  @!P0 BRA `(.L_x_11794) ;  /* 0xfffffffc00f08947 */ /* 0x001fea000383ffff */
[----:B------:R-:W-:Y:S05]  /*18780*/  BRA `(.L_x_11795) ;  /* 0xffffffec00a47947 */ /* 0x000fea000383ffff */
.L_x_11835:
        /* <DEDUP_REMOVED lines=15> */
.L_x_12992:


//--------------------- .text._ZN7cutlass13device_kernelIN5flash11enable_sm90INS1_16FlashAttnFwdSm90INS1_25CollectiveMainloopFwdSm90ILi2EN4cute5tupleIJNS5_1CILi1EEES8_S8_EEENS6_IJNS7_ILi192EEENS7_ILi160EEENS7_ILi64EEEEEELi64ENS_12float_e4m3_tEfNS_4arch4Sm90ELb0ELb1ELb0ELb1ELb0ELb1ELb0ELb1ELb1ELb1ELb0ELb0EEENS1_21CollectiveEpilogueFwdINS6_IJSA_SC_SB_EEES9_NS_10bfloat16_tESG_Li384ELb1ELb1ELb0ELb1EEENS1_36VarlenDynamicPersistentTileSchedulerILi192ELi160ELi384ELi128ELb0ELb1ELb1ELb1ELb0ELb1EEEEEEEEEvNT_6ParamsE --------------------------
	.section	.text._ZN7cutlass13device_kernelIN5flash11enable_sm90INS1_16FlashAttnFwdSm90INS1_25CollectiveMainloopFwdSm90ILi2EN4cute5tupleIJNS5_1CILi1EEES8_S8_EEENS6_IJNS7_ILi192EEENS7_ILi160EEENS7_ILi64EEEEEELi64ENS_12float_e4m3_tEfNS_4arch4Sm90ELb0ELb1ELb0ELb1ELb0ELb1ELb0ELb1ELb1ELb1ELb0ELb0EEENS1_21CollectiveEpilogueFwdINS6_IJSA_SC_SB_EEES9_NS_10bfloat16_tESG_Li384ELb1ELb1ELb0ELb1EEENS1_36VarlenDynamicPersistentTileSchedulerILi192ELi160ELi384ELi128ELb0ELb1ELb1ELb1ELb0ELb1EEEEEEEEEvNT_6ParamsE,"ax",@progbits
	.align	128
.text._ZN7cutlass13device_kernelIN5flash11enable_sm90INS1_16FlashAttnFwdSm90INS1_25CollectiveMainloopFwdSm90ILi2EN4cute5tupleIJNS5_1CILi1EEES8_S8_EEENS6_IJNS7_ILi192EEENS7_ILi160EEENS7_ILi64EEEEEELi64ENS_12float_e4m3_tEfNS_4arch4Sm90ELb0ELb1ELb0ELb1ELb0ELb1ELb0ELb1ELb1ELb1ELb0ELb0EEENS1_21CollectiveEpilogueFwdINS6_IJSA_SC_SB_EEES9_NS_10bfloat16_tESG_Li384ELb1ELb1ELb0ELb1EEENS1_36VarlenDynamicPersistentTileSchedulerILi192ELi160ELi384ELi128ELb0ELb1ELb1ELb1ELb0ELb1EEEEEEEEEvNT_6ParamsE:
        .type           _ZN7cutlass13device_kernelIN5flash11enable_sm90INS1_16FlashAttnFwdSm90INS1_25CollectiveMainloopFwdSm90ILi2EN4cute5tupleIJNS5_1CILi1EEES8_S8_EEENS6_IJNS7_ILi192EEENS7_ILi160EEENS7_ILi64EEEEEELi64ENS_12float_e4m3_tEfNS_4arch4Sm90ELb0ELb1ELb0ELb1ELb0ELb1ELb0ELb1ELb1ELb1ELb0ELb0EEENS1_21CollectiveEpilogueFwdINS6_IJSA_SC_SB_EEES9_NS_10bfloat16_tESG_Li384ELb1ELb1ELb0ELb1EEENS1_36VarlenDynamicPersistentTileSchedulerILi192ELi160ELi384ELi128ELb0ELb1ELb1ELb1ELb0ELb1EEEEEEEEEvNT_6ParamsE,@function
        .size           _ZN7cutlass13device_kernelIN5flash11enable_sm90INS1_16FlashAttnFwdSm90INS1_25CollectiveMainloopFwdSm90ILi2EN4cute5tupleIJNS5_1CILi1EEES8_S8_EEENS6_IJNS7_ILi192EEENS7_ILi160EEENS7_ILi64EEEEEELi64ENS_12float_e4m3_tEfNS_4arch4Sm90ELb0ELb1ELb0ELb1ELb0ELb1ELb0ELb1ELb1ELb1ELb0ELb0EEENS1_21CollectiveEpilogueFwdINS6_IJSA_SC_SB_EEES9_NS_10bfloat16_tESG_Li384ELb1ELb1ELb0ELb1EEENS1_36VarlenDynamicPersistentTileSchedulerILi192ELi160ELi384ELi128ELb0ELb1ELb1ELb1ELb0ELb1EEEEEEEEEvNT_6ParamsE,(.L_x_12993 - _ZN7cutlass13device_kernelIN5flash11enable_sm90INS1_16FlashAttnFwdSm90INS1_25CollectiveMainloopFwdSm90ILi2EN4cute5tupleIJNS5_1CILi1EEES8_S8_EEENS6_IJNS7_ILi192EEENS7_ILi160EEENS7_ILi64EEEEEELi64ENS_12float_e4m3_tEfNS_4arch4Sm90ELb0ELb1ELb0ELb1ELb0ELb1ELb0ELb1ELb1ELb1ELb0ELb0EEENS1_21CollectiveEpilogueFwdINS6_IJSA_SC_SB_EEES9_NS_10bfloat16_tESG_Li384ELb1ELb1ELb0ELb1EEENS1_36VarlenDynamicPersistentTileSchedulerILi192ELi160ELi384ELi128ELb0ELb1ELb1ELb1ELb0ELb1EEEEEEEEEvNT_6ParamsE)
        .other          _ZN7cutlass13device_kernelIN5flash11enable_sm90INS1_16FlashAttnFwdSm90INS1_25CollectiveMainloopFwdSm90ILi2EN4cute5tupleIJNS5_1CILi1EEES8_S8_EEENS6_IJNS7_ILi192EEENS7_ILi160EEENS7_ILi64EEEEEELi64ENS_12float_e4m3_tEfNS_4arch4Sm90ELb0ELb1ELb0ELb1ELb0ELb1ELb0ELb1ELb1ELb1ELb0ELb0EEENS1_21CollectiveEpilogueFwdINS6_IJSA_SC_SB_EEES9_NS_10bfloat16_tESG_Li384ELb1ELb1ELb0ELb1EEENS1_36VarlenDynamicPersistentTileSchedulerILi192ELi160ELi384ELi128ELb0ELb1ELb1ELb1ELb0ELb1EEEEEEEEEvNT_6ParamsE,@"STO_CUDA_ENTRY STV_DEFAULT"
_ZN7cutlass13device_kernelIN5flash11enable_sm90INS1_16FlashAttnFwdSm90INS1_25CollectiveMainloopFwdSm90ILi2EN4cute5tupleIJNS5_1CILi1EEES8_S8_EEENS6_IJNS7_ILi192EEENS7_ILi160EEENS7_ILi64EEEEEELi64ENS_12float_e4m3_tEfNS_4arch4Sm90ELb0ELb1ELb0ELb1ELb0ELb1ELb0ELb1ELb1ELb1ELb0ELb0EEENS1_21CollectiveEpilogueFwdINS6_IJSA_SC_SB_EEES9_NS_10bfloat16_tESG_Li384ELb1ELb1ELb0ELb1EEENS1_36VarlenDynamicPersistentTileSchedulerILi192ELi160ELi384ELi128ELb0ELb1ELb1ELb1ELb0ELb1EEEEEEEEEvNT_6ParamsE:
        /* <DEDUP_REMOVED lines=23> */
.L_x_11837:
[----:B------:R-:W-:Y:S05]  /*0170*/  BSYNC B0 ;  /* 0x0000000000007941 */ /* 0x000fea0003800000 */
.L_x_11836:
[----:B------:R-:W-:Y:S01]  /*0180*/  VOTEU.ANY UP0, P0 ;  /* 0x00000000003f7886 */ /* 0x000fe20000000100 */
[----:B------:R-:W0:Y:S01]  /*0190*/  SHFL.IDX PT, R2, R0, RZ, 0x1f ;  /* 0x00001fff00027589 */ /* 0x000e2200000e0000 */
[----:B------:R-:W-:Y:S01]  /*01a0*/  UMOV UR4, 0x80 ;  /* 0x0000008000047882 */ /* 0x000fe20000000000 */
[----:B------:R-:W-:Y:S01]  /*01b0*/  UMOV UR7, 0x180 ;  /* 0x0000018000077882 */ /* 0x000fe20000000000 */
[----:B------:R-:W-:Y:S01]  /*01c0*/  VOTEU.ANY UP1, P0 ;  /* 0x00000000003f7886 */ /* 0x000fe20000020100 */
[----:B------:R-:W1:Y:S01]  /*01d0*/  @UP0 S2UR UR8, SR_CgaCtaId ;  /* 0x00000000000809c3 */ /* 0x000e620000008800 */
[----:B------:R-:W-:Y:S01]  /*01e0*/  @UP0 UMOV UR6, 0x400 ;  /* 0x0000040000060882 */ /* 0x000fe20000000000 */
[----:B------:R-:W-:-:S04]  /*01f0*/  @UP0 UIADD3 UR4, -UR4, 0x100000, URZ ;  /* 0x0010000004040890 */ /* 0x000fc8000fffe13f */
[----:B------:R-:W-:Y:S02]  /*0200*/  @UP0 USHF.L.U32 UR5, UR4, 0xb, URZ ;  /* 0x0000000b04050899 */ /* 0x000fe4000800063f */
[----:B------:R-:W-:Y:S01]  /*0210*/  @UP0 USHF.L.U32 UR4, UR4, 0x1, URZ ;  /* 0x0000000104040899 */ /* 0x000fe2000800063f */
[----:B0-----:R-:W-:Y:S02]  /*0220*/  ISETP.NE.AND P1, PT, R2, RZ, PT ;  /* 0x000000ff0200720c */ /* 0x001fe40003f25270 */
[----:B------:R-:W-:Y:S01]  /*0230*/  SHF.R.U32.HI R2, RZ, 0x7, R3 ;  /* 0x00000007ff027819 */ /* 0x000fe20000011603 */
[----:B-1----:R-:W-:Y:S02]  /*0240*/  @UP0 ULEA UR8, UR8, UR6, 0x18 ;  /* 0x0000000608080291 */ /* 0x002fe4000f8ec03f */
[----:B------:R-:W-:-:S04]  /*0250*/  @UP0 UIADD3 UR6, -UR7, 0x100000, URZ ;  /* 0x0010000007060890 */ /* 0x000fc8000fffe13f */
[----:B------:R-:W-:Y:S02]  /*0260*/  @UP0 USHF.L.U32 UR7, UR6, 0xb, URZ ;  /* 0x0000000b06070899 */ /* 0x000fe4000800063f */
[----:B------:R-:W-:Y:S01]  /*0270*/  @UP0 USHF.L.U32 UR6, UR6, 0x1, URZ ;  /* 0x0000000106060899 */ /* 0x000fe2000800063f */
[----:B------:R-:W-:Y:S01]  /*0280*/  VOTEU.ANY UP0, P0 ;  /* 0x00000000003f7886 */ /* 0x000fe20000000100 */
[----:B------:R-:W0:Y:S04]  /*0290*/  SHFL.IDX PT, R2, R2, RZ, 0x1f ;  /* 0x00001fff02027589 */ /* 0x000e2800000e0000 */
[----:B------:R-:W1:Y:S02]  /*02a0*/  FENCE.VIEW.ASYNC.S ;  /* 0x00000000000073c6 */ /* 0x000e640000000000 */
[----:B-1----:R1:W2:Y:S04]  /*02b0*/  @UP0 SYNCS.EXCH.64 URZ, [UR8+0x13200], UR4 ;  /* 0x01320004083f05b2 */ /* 0x0022a80008000100 */
[----:B------:R1:W3:Y:S01]  /*02c0*/  @UP1 SYNCS.EXCH.64 URZ, [UR8+0x13220], UR6 ;  /* 0x01322006083f15b2 */ /* 0x0002e20008000100 */
[----:B------:R-:W-:Y:S05]  /*02d0*/  @P1 BRA `(.L_x_11838) ;  /* 0x0000000000481947 */ /* 0x000fea0003800000 */
[----:B-1----:R-:W1:Y:S01]  /*02e0*/  S2UR UR5, SR_CgaCtaId ;  /* 0x00000000000579c3 */ /* 0x002e620000008800 */
[----:B------:R-:W-:Y:S01]  /*02f0*/  UMOV UR4, 0x400 ;  /* 0x0000040000047882 */ /* 0x000fe20000000000 */
[----:B------:R-:W-:Y:S01]  /*0300*/  UMOV UR6, 0x1 ;  /* 0x0000000100067882 */ /* 0x000fe20000000000 */
[----:B------:R-:W-:Y:S01]  /*0310*/  UMOV UR7, 0x3 ;  /* 0x0000000300077882 */ /* 0x000fe20000000000 */
[----:B------:R-:W-:Y:S01]  /*0320*/  ELECT P0, URZ, PT ;  /* 0x00000000003f782f */ /* 0x000fe20003800000 */
[----:B-1----:R-:W-:Y:S02]  /*0330*/  ULEA UR8, UR5, UR4, 0x18 ;  /* 0x0000000405087291 */ /* 0x002fe4000f8ec03f */
[----:B------:R-:W-:-:S04]  /*0340*/  UIADD3 UR4, -UR6, 0x100000, URZ ;  /* 0x0010000006047890 */ /* 0x000fc8000fffe13f */
[----:B------:R-:W-:Y:S02]  /*0350*/  USHF.L.U32 UR5, UR4, 0xb, URZ ;  /* 0x0000000b04057899 */ /* 0x000fe4000800063f */
[----:B------:R-:W-:Y:S02]  /*0360*/  USHF.L.U32 UR4, UR4, 0x1, URZ ;  /* 0x0000000104047899 */ /* 0x000fe4000800063f */
[----:B------:R-:W-:-:S04]  /*0370*/  UIADD3 UR6, -UR7, 0x100000, URZ ;  /* 0x0010000007067890 */ /* 0x000fc8000fffe13f */
[----:B------:R-:W-:Y:S02]  /*0380*/  USHF.L.U32 UR7, UR6, 0xb, URZ ;  /* 0x0000000b06077899 */ /* 0x000fe4000800063f */
[----:B------:R-:W-:Y:S01]  /*0390*/  USHF.L.U32 UR6, UR6, 0x1, URZ ;  /* 0x0000000106067899 */ /* 0x000fe2000800063f */
[----:B------:R-:W1:Y:S03]  /*03a0*/  FENCE.VIEW.ASYNC.S ;  /* 0x00000000000073c6 */ /* 0x000e660000000000 */
[----:B-1----:R4:W1:Y:S08]  /*03b0*/  SYNCS.EXCH.64 URZ, [UR8+0x13230], UR4 ;  /* 0x01323004083f75b2 */ /* 0x0028700008000100 */
[----:B------:R4:W0:Y:S01]  /*03c0*/  SYNCS.EXCH.64 URZ, [UR8+0x13240], UR6 ;  /* 0x01324006083f75b2 */ /* 0x0008220008000100 */
[----:B------:R4:W0:Y:S01]  /*03d0*/  SYNCS.EXCH.64 URZ, [UR8+0x13238], UR4 ;  /* 0x01323804083f75b2 */ /* 0x0008220008000100 */
[----:B------:R4:W0:Y:S02]  /*03e0*/  SYNCS.EXCH.64 URZ, [UR8+0x13248], UR6 ;  /* 0x01324806083f75b2 */ /* 0x0008240008000100 */
[----:B----4-:R-:W-:Y:S01]  /*03f0*/  NOP ;  /* 0x0000000000007918 */ /* 0x010fe20000000000 */
.L_x_11838:
[----:B------:R-:W4:Y:S01]  /*0400*/  SHFL.IDX PT, R3, R0, RZ, 0x1f ;  /* 0x00001fff00037589 */ /* 0x000f2200000e0000 */
[----:B------:R-:W-:Y:S01]  /*0410*/  NOP ;  /* 0x0000000000007918 */ /* 0x000fe20000000000 */
[----:B----4-:R-:W-:-:S13]  /*0420*/  ISETP.NE.AND P0, PT, R3, RZ, PT ;  /* 0x000000ff0300720c */ /* 0x010fda0003f05270 */
        /* <DEDUP_REMOVED lines=19> */
.L_x_11839:
[----:B------:R-:W4:Y:S01]  /*0560*/  SHFL.IDX PT, R3, R0, RZ, 0x1f ;  /* 0x00001fff00037589 */ /* 0x000f2200000e0000 */
[----:B------:R-:W-:Y:S01]  /*0570*/  NOP ;  /* 0x0000000000007918 */ /* 0x000fe20000000000 */
[----:B----4-:R-:W-:-:S13]  /*0580*/  ISETP.NE.AND P0, PT, R3, RZ, PT ;  /* 0x000000ff0300720c */ /* 0x010fda0003f05270 */
[----:B------:R-:W-:Y:S05]  /*0590*/  @P0 BRA `(.L_x_11840) ;  /* 0x0000000000380947 */ /* 0x000fea0003800000 */
[----:B-1----:R-:W1:Y:S01]  /*05a0*/  S2UR UR5, SR_CgaCtaId ;  /* 0x00000000000579c3 */ /* 0x002e620000008800 */
[----:B------:R-:W-:Y:S01]  /*05b0*/  UMOV UR4, 0x400 ;  /* 0x0000040000047882 */ /* 0x000fe20000000000 */
[----:B------:R-:W-:Y:S01]  /*05c0*/  UMOV UR7, 0x1 ;  /* 0x0000000100077882 */ /* 0x000fe20000000000 */
[----:B------:R-:W-:Y:S01]  /*05d0*/  ELECT P0, URZ, PT ;  /* 0x00000000003f782f */ /* 0x000fe20003800000 */
[----:B-1----:R-:W-:Y:S02]  /*05e0*/  ULEA UR6, UR5, UR4, 0x18 ;  /* 0x0000000405067291 */ /* 0x002fe4000f8ec03f */
[----:B------:R-:W-:-:S04]  /*05f0*/  UIADD3 UR4, -UR7, 0x100000, URZ ;  /* 0x0010000007047890 */ /* 0x000fc8000fffe13f */
[----:B------:R-:W-:Y:S02]  /*0600*/  USHF.L.U32 UR5, UR4, 0xb, URZ ;  /* 0x0000000b04057899 */ /* 0x000fe4000800063f */
[----:B------:R-:W-:Y:S01]  /*0610*/  USHF.L.U32 UR4, UR4, 0x1, URZ ;  /* 0x0000000104047899 */ /* 0x000fe2000800063f */
[----:B------:R-:W1:Y:S11]  /*0620*/  FENCE.VIEW.ASYNC.S ;  /* 0x00000000000073c6 */ /* 0x000e760000000000 */
[----:B-1----:R4:W1:Y:S01]  /*0630*/  SYNCS.EXCH.64 URZ, [UR6+0x13270], UR4 ;  /* 0x01327004063f75b2 */ /* 0x0028620008000100 */
[----:B------:R4:W0:Y:S01]  /*0640*/  SYNCS.EXCH.64 URZ, [UR6+0x13280], UR4 ;  /* 0x01328004063f75b2 */ /* 0x0008220008000100 */
[----:B------:R4:W0:Y:S01]  /*0650*/  SYNCS.EXCH.64 URZ, [UR6+0x13278], UR4 ;  /* 0x01327804063f75b2 */ /* 0x0008220008000100 */
[----:B------:R4:W0:Y:S02]  /*0660*/  SYNCS.EXCH.64 URZ, [UR6+0x13288], UR4 ;  /* 0x01328804063f75b2 */ /* 0x0008240008000100 */
[----:B----4-:R-:W-:Y:S01]  /*0670*/  NOP ;  /* 0x0000000000007918 */ /* 0x010fe20000000000 */
.L_x_11840:
        /* <DEDUP_REMOVED lines=22> */
.L_x_11841:
        /* <DEDUP_REMOVED lines=22> */
.L_x_11842:
[----:B0-----:R-:W-:Y:S01]  /*0940*/  ISETP.NE.AND P0, PT, R2, RZ, PT ;  /* 0x000000ff0200720c */ /* 0x001fe20003f05270 */
[----:B------:R-:W-:Y:S01]  /*0950*/  IMAD.MOV.U32 R2, RZ, RZ, 0x1 ;  /* 0x00000001ff027424 */ /* 0x000fe200078e00ff */
[----:B------:R-:W-:Y:S01]  /*0960*/  NOP ;  /* 0x0000000000007918 */ /* 0x000fe20000000000 */
[----:B------:R-:W-:Y:S01]  /*0970*/  ULDC.64 UR40, c[0x0][0x208] ;  /* 0x0000820000287ab9 */ /* 0x000fe20000000a00 */
[----:B------:R-:W-:Y:S02]  /*0980*/  BSSY B8, `(.L_x_11843) ;  /* 0x0001fc0000087945 */ /* 0x000fe40003800000 */
[----:B------:R-:W-:-:S05]  /*0990*/  SEL R2, R2, 0x2, !P0 ;  /* 0x0000000202027807 */ /* 0x000fca0004000000 */
[----:B------:R0:W-:Y:S01]  /*09a0*/  STL [R1+0x38], R2 ;  /* 0x0000380201007387 */ /* 0x0001e20000100800 */
[----:B-123--:R-:W-:Y:S06]  /*09b0*/  BAR.SYNC.DEFER_BLOCKING 0x0 ;  /* 0x0000000000007b1d */ /* 0x00efec0000010000 */
[----:B------:R-:W-:Y:S05]  /*09c0*/  @!P0 BRA `(.L_x_11844) ;  /* 0x0000019000f88947 */ /* 0x000fea0003800000 */
.L_x_11845:
[----:B------:R-:W-:-:S08]  /*09d0*/  NOP ;  /* 0x0000000000007918 */ /* 0x000fd00000000000 */
[----:B------:R-:W1:Y:S02]  /*09e0*/  USETMAXREG.TRY_ALLOC.CTAPOOL UP0, 0xa0 ;  /* 0x000000a0000079c8 */ /* 0x000e640008000600 */
[----:B-1----:R-:W-:-:S13]  /*09f0*/  PLOP3.LUT P0, PT, PT, PT, UP0, 0x80, 0x0 ;  /* 0x000000000000781c */ /* 0x002fda0003f0f008 */
[----:B------:R-:W-:Y:S05]  /*0a00*/  @!P0 BRA `(.L_x_11845) ;  /* 0xfffffffc00f08947 */ /* 0x000fea000383ffff */
[----:B------:R-:W1:Y:S08]  /*0a10*/  S2UR UR4, SR_CgaCtaId ;  /* 0x00000000000479c3 */ /* 0x000e700000008800 */
[----:B------:R-:W-:Y:S06]  /*0a20*/  BAR.ARV 0x8, 0x200 ;  /* 0x0208000000007b1d */ /* 0x000fec0000002000 */
[----:B------:R-:W-:-:S02]  /*0a30*/  MOV R17, 0x400 ;  /* 0x0000040000117802 */ /* 0x000fc40000000f00 */
[----:B------:R-:W-:Y:S01]  /*0a40*/  BAR.SYNC.DEFER_BLOCKING 0x5, 0x200 ;  /* 0x0148000000007b1d */ /* 0x000fe20000010000 */
[----:B-1----:R-:W-:-:S05]  /*0a50*/  IMAD.U32 R0, RZ, RZ, UR4 ;  /* 0x00000004ff007e24 */ /* 0x002fca000f8e00ff */
[----:B------:R-:W-:Y:S01]  /*0a60*/  ULDC UR4, c[0x0][0xc3c] ;  /* 0x00030f0000047ab9 */ /* 0x000fe20000000800 */
[----:B------:R-:W-:Y:S01]  /*0a70*/  LEA R17, R0, R17, 0x18 ;  /* 0x0000001100117211 */ /* 0x000fe200078ec0ff */
[----:B------:R-:W-:Y:S04]  /*0a80*/  STL [R1+0x34], R0 ;  /* 0x0000340001007387 */ /* 0x000fe80000100800 */
[----:B------:R-:W1:Y:S01]  /*0a90*/  LDS.128 R12, [R17+0x132d0] ;  /* 0x0132d000110c7984 */ /* 0x000e620000000c00 */
[----:B------:R-:W-:Y:S06]  /*0aa0*/  BAR.ARV 0x4, 0x200 ;  /* 0x0108000000007b1d */ /* 0x000fec0000002000 */
[----:B-1----:R-:W-:-:S13]  /*0ab0*/  ISETP.GE.AND P0, PT, R15, UR4, PT ;  /* 0x000000040f007c0c */ /* 0x002fda000bf06270 */
[----:B------:R-:W-:Y:S05]  /*0ac0*/  @P0 BRA `(.L_x_11846) ;  /* 0x000001f800ac0947 */ /* 0x000fea0003800000 */
[----:B------:R-:W2:Y:S01]  /*0ad0*/  LDL.LU R18, [R1+0x38] ;  /* 0x0000380001127983 */ /* 0x000ea20000300800 */
[----:B------:R-:W1:Y:S02]  /*0ae0*/  S2R R0, SR_TID.X ;  /* 0x0000000000007919 */ /* 0x000e640000002100 */
[----:B-1----:R-:W-:-:S05]  /*0af0*/  VIADD R0, R0, 0xffffff80 ;  /* 0xffffff8000007836 */ /* 0x002fca0000000000 */
[----:B------:R-:W-:-:S04]  /*0b00*/  SHF.R.S32.HI R3, RZ, 0x1f, R0 ;  /* 0x0000001fff037819 */ /* 0x000fc80000011400 */
[CC--:B0-----:R-:W-:Y:S02]  /*0b10*/  LEA.HI R2, R3.reuse, R0.reuse, RZ, 0x7 ;  /* 0x0000000003027211 */ /* 0x0c1fe400078f38ff */
[-C--:B------:R-:W-:Y:S02]  /*0b20*/  LEA.HI R4, R0, R0.reuse, RZ, 0x1 ;  /* 0x0000000000047211 */ /* 0x080fe400078f08ff */
[----:B------:R-:W-:Y:S02]  /*0b30*/  LOP3.LUT R9, R2, 0xffffff80, RZ, 0xc0, !PT ;  /* 0xffffff8002097812 */ /* 0x000fe400078ec0ff */
[----:B------:R-:W-:Y:S02]  /*0b40*/  LEA.HI R6, R3, R0, RZ, 0x2 ;  /* 0x0000000003067211 */ /* 0x000fe400078f10ff */
[----:B------:R-:W-:Y:S01]  /*0b50*/  LOP3.LUT R5, R4, 0xfffffffe, RZ, 0xc0, !PT ;  /* 0xfffffffe04057812 */ /* 0x000fe200078ec0ff */
[----:B------:R-:W-:Y:S01]  /*0b60*/  IMAD.IADD R9, R0, 0x1, -R9 ;  /* 0x0000000100097824 */ /* 0x000fe200078e0a09 */
[----:B------:R-:W-:-:S02]  /*0b70*/  LOP3.LUT R11, R6, 0xfffffffc, RZ, 0xc0, !PT ;  /* 0xfffffffc060b7812 */ /* 0x000fc400078ec0ff */
[----:B------:R-:W-:Y:S01]  /*0b80*/  LEA.HI R7, R3, R0, RZ, 0x4 ;  /* 0x0000000003077211 */ /* 0x000fe200078f20ff */
[C---:B------:R-:W-:Y:S01]  /*0b90*/  IMAD.IADD R5, R0.reuse, 0x1, -R5 ;  /* 0x0000000100057824 */ /* 0x040fe200078e0a05 */
[----:B------:R-:W-:Y:S01]  /*0ba0*/  SHF.R.S32.HI R8, RZ, 0x1f, R9 ;  /* 0x0000001fff087819 */ /* 0x000fe20000011409 */
[----:B------:R-:W-:Y:S01]  /*0bb0*/  IMAD.IADD R16, R0, 0x1, -R11 ;  /* 0x0000000100107824 */ /* 0x000fe200078e0a0b */
[--C-:B------:R-:W-:Y:S02]  /*0bc0*/  SHF.R.S32.HI R0, RZ, 0x2, R6.reuse ;  /* 0x00000002ff007819 */ /* 0x100fe40000011406 */
[----:B------:R-:W-:Y:S02]  /*0bd0*/  SHF.R.S32.HI R3, RZ, 0x1f, R6 ;  /* 0x0000001fff037819 */ /* 0x000fe40000011406 */
[----:B------:R-:W-:Y:S02]  /*0be0*/  LEA.HI R10, R8, R9, RZ, 0x2 ;  /* 0x00000009080a7211 */ /* 0x000fe400078f10ff */
[----:B------:R-:W-:-:S02]  /*0bf0*/  SHF.R.S32.HI R20, RZ, 0x1, R4 ;  /* 0x00000001ff147819 */ /* 0x000fc40000011404 */
[----:B------:R-:W-:Y:S02]  /*0c00*/  LEA.HI R3, R3, R0, RZ, 0x2 ;  /* 0x0000000003037211 */ /* 0x000fe400078f10ff */
[--C-:B------:R-:W-:Y:S02]  /*0c10*/  SHF.R.S32.HI R12, RZ, 0x2, R10.reuse ;  /* 0x00000002ff0c7819 */ /* 0x100fe4000001140a */
[----:B------:R-:W-:Y:S02]  /*0c20*/  SHF.R.S32.HI R19, RZ, 0x1f, R10 ;  /* 0x0000001fff137819 */ /* 0x000fe4000001140a */
[----:B------:R-:W-:Y:S02]  /*0c30*/  SHF.R.S32.HI R2, RZ, 0x7, R2 ;  /* 0x00000007ff027819 */ /* 0x000fe40000011402 */
[----:B------:R-:W-:Y:S02]  /*0c40*/  LEA.HI R4, R4, R20, RZ, 0x1 ;  /* 0x0000001404047211 */ /* 0x000fe400078f08ff */
[----:B------:R-:W-:-:S02]  /*0c50*/  LOP3.LUT R3, R3, 0xfffffffc, RZ, 0xc0, !PT ;  /* 0xfffffffc03037812 */ /* 0x000fc400078ec0ff */
[----:B------:R-:W-:Y:S01]  /*0c60*/  LEA.HI R19, R19, R12, RZ, 0x3 ;  /* 0x0000000c13137211 */ /* 0x000fe200078f18ff */
[----:B------:R-:W-:Y:S01]  /*0c70*/  IMAD.HI R6, R2, 0x55555556, RZ ;  /* 0x5555555602067827 */ /* 0x000fe200078e02ff */
[----:B------:R-:W-:Y:S02]  /*0c80*/  LOP3.LUT R4, R4, 0x3fffffe, RZ, 0xc0, !PT ;  /* 0x03fffffe04047812 */ /* 0x000fe400078ec0ff */
[----:B------:R-:W-:Y:S01]  /*0c90*/  LOP3.LUT R19, R19, 0xfffffff8, RZ, 0xc0, !PT ;  /* 0xfffffff813137812 */ /* 0x000fe200078ec0ff */
[----:B------:R-:W-:Y:S01]  /*0ca0*/  IMAD.IADD R3, R0, 0x1, -R3 ;  /* 0x0000000100037824 */ /* 0x000fe200078e0a03 */
[----:B------:R-:W-:Y:S01]  /*0cb0*/  LEA.HI R8, R8, R9, RZ, 0x5 ;  /* 0x0000000908087211 */ /* 0x000fe200078f28ff */
[----:B------:R-:W-:Y:S01]  /*0cc0*/  IMAD.IADD R4, R20, 0x1, -R4 ;  /* 0x0000000114047824 */ /* 0x000fe200078e0a04 */
[----:B------:R-:W-:Y:S01]  /*0cd0*/  SHF.R.S32.HI R7, RZ, 0x4, R7 ;  /* 0x00000004ff077819 */ /* 0x000fe20000011407 */
[----:B------:R-:W-:Y:S01]  /*0ce0*/  IMAD.SHL.U32 R3, R3, 0x80, RZ ;  /* 0x0000008003037824 */ /* 0x000fe200078e00ff */
[----:B------:R-:W-:Y:S01]  /*0cf0*/  LEA.HI R11, R6, R6, RZ, 0x1 ;  /* 0x00000006060b7211 */ /* 0x000fe200078f08ff */
[----:B------:R-:W-:Y:S01]  /*0d00*/  IMAD.IADD R19, R12, 0x1, -R19 ;  /* 0x000000010c137824 */ /* 0x000fe200078e0a13 */
[----:B------:R-:W-:-:S02]  /*0d10*/  LEA.HI R0, R16, R16, RZ, 0x1 ;  /* 0x0000001010007211 */ /* 0x000fc400078f08ff */
[----:B------:R-:W-:Y:S01]  /*0d20*/  SHF.R.S32.HI R8, RZ, 0x5, R8 ;  /* 0x00000005ff087819 */ /* 0x000fe20000011408 */
[----:B------:R-:W-:Y:S01]  /*0d30*/  IMAD R4, R7, 0x8, R4 ;  /* 0x0000000807047824 */ /* 0x000fe200078e0204 */
[----:B------:R-:W-:Y:S01]  /*0d40*/  LOP3.LUT R7, R0, 0x1ffffffe, RZ, 0xc0, !PT ;  /* 0x1ffffffe00077812 */ /* 0x000fe200078ec0ff */
[----:B------:R-:W-:Y:S01]  /*0d50*/  IMAD.SHL.U32 R156, R5, 0x10, RZ ;  /* 0x00000010059c7824 */ /* 0x000fe200078e00ff */
[----:B------:R-:W-:Y:S01]  /*0d60*/  LOP3.LUT R6, R3, 0x180, RZ, 0xc0, !PT ;  /* 0x0000018003067812 */ /* 0x000fe200078ec0ff */
[----:B------:R-:W-:Y:S01]  /*0d70*/  IMAD R11, R11, -0x3, R2 ;  /* 0xfffffffd0b0b7824 */ /* 0x000fe200078e0202 */
[----:B------:R-:W-:Y:S01]  /*0d80*/  LOP3.LUT R10, R10, 0x7ffffffc, RZ, 0xc0, !PT ;  /* 0x7ffffffc0a0a7812 */ /* 0x000fe200078ec0ff */
[----:B------:R-:W-:Y:S01]  /*0d90*/  IMAD R8, R8, 0x10, R19 ;  /* 0x0000001008087824 */ /* 0x000fe200078e0213 */
[----:B------:R-:W-:Y:S01]  /*0da0*/  LOP3.LUT R0, R6, 0x10, R156, 0xf8, !PT ;  /* 0x0000001006007812 */ /* 0x000fe200078ef89c */
[----:B------:R-:W-:Y:S01]  /*0db0*/  IMAD.IADD R7, R16, 0x1, -R7 ;  /* 0x0000000110077824 */ /* 0x000fe200078e0a07 */
[----:B------:R-:W-:Y:S01]  /*0dc0*/  SHF.R.U32.HI R3, RZ, 0x3, R6 ;  /* 0x00000003ff037819 */ /* 0x000fe20000011606 */
[----:B------:R-:W-:Y:S01]  /*0dd0*/  IMAD R8, R11, 0x40, R8 ;  /* 0x000000400b087824 */ /* 0x000fe200078e0208 */
[----:B------:R-:W-:Y:S01]  /*0de0*/  LOP3.LUT R2, R6, 0x30, R156, 0xf8, !PT ;  /* 0x0000003006027812 */ /* 0x000fe200078ef89c */
[----:B------:R0:W-:Y:S01]  /*0df0*/  STL [R1+0x48], R6 ;  /* 0x0000480601007387 */ /* 0x0001e20000100800 */
[----:B------:R-:W-:-:S02]  /*0e00*/  LOP3.LUT R0, R0, R3, RZ, 0x3c, !PT ;  /* 0x0000000300007212 */ /* 0x000fc400078e3cff */
[----:B------:R-:W-:Y:S01]  /*0e10*/  LOP3.LUT R2, R2, R3, RZ, 0x3c, !PT ;  /* 0x0000000302027212 */ /* 0x000fe200078e3cff */
[----:B------:R-:W-:Y:S02]  /*0e20*/  IMAD R3, R7, 0x8, R8 ;  /* 0x0000000807037824 */ /* 0x000fe400078e0208 */
[----:B0-----:R-:W-:-:S05]  /*0e30*/  IMAD.IADD R6, R9, 0x1, -R10 ;  /* 0x0000000109067824 */ /* 0x001fca00078e0a0a */
[----:B------:R0:W-:Y:S04]  /*0e40*/  STL [R1+0x3c], R6 ;  /* 0x00003c0601007387 */ /* 0x0001e80000100800 */
[----:B------:R-:W-:Y:S04]  /*0e50*/  STL [R1+0x24], R13 ;  /* 0x0000240d01007387 */ /* 0x000fe80000100800 */
[----:B------:R2:W-:Y:S04]  /*0e60*/  STL [R1+0x40], R3 ;  /* 0x0000400301007387 */ /* 0x0005e80000100800 */
[----:B------:R-:W-:Y:S04]  /*0e70*/  STL [R1+0x28], R14 ;  /* 0x0000280e01007387 */ /* 0x000fe80000100800 */
[----:B------:R-:W-:Y:S04]  /*0e80*/  STL [R1+0x2c], R15 ;  /* 0x00002c0f01007387 */ /* 0x000fe80000100800 */
[----:B------:R-:W-:Y:S01]  /*0e90*/  STL [R1+0x58], RZ ;  /* 0x000058ff01007387 */ /* 0x000fe20000100800 */
[----:B0-----:R-:W-:-:S02]  /*0ea0*/  IMAD.SHL.U32 R6, R5, 0x8, RZ ;  /* 0x0000000805067824 */ /* 0x001fc400078e00ff */
[----:B------:R-:W-:Y:S01]  /*0eb0*/  IMAD.MOV.U32 R23, RZ, RZ, RZ ;  /* 0x000000ffff177224 */ /* 0x000fe200078e00ff */
[----:B--2---:R-:W-:-:S05]  /*0ec0*/  LOP3.LUT R3, R18, 0x1, RZ, 0xfc, !PT ;  /* 0x0000000112037812 */ /* 0x004fca00078efcff */
[----:B------:R0:W-:Y:S02]  /*0ed0*/  STL [R1+0x14], R3 ;  /* 0x0000140301007387 */ /* 0x0001e40000100800 */
[----:B0-----:R-:W-:Y:S02]  /*0ee0*/  IMAD.SHL.U32 R3, R4, 0x40, RZ ;  /* 0x0000004004037824 */ /* 0x001fe400078e00ff */
[----:B------:R0:W-:Y:S02]  /*0ef0*/  STL [R1+0x1c], RZ ;  /* 0x00001cff01007387 */ /* 0x0001e40000100800 */
[----:B------:R-:W-:Y:S01]  /*0f00*/  IMAD.IADD R4, R3, 0x1, R0 ;  /* 0x0000000103047824 */ /* 0x000fe200078e0200 */
[----:B------:R-:W-:Y:S01]  /*0f10*/  IADD3 R0, R17, R3, R2 ;  /* 0x0000000311007210 */ /* 0x000fe20007ffe002 */
[----:B------:R0:W-:Y:S04]  /*0f20*/  STL [R1+0x4c], R3 ;  /* 0x00004c0301007387 */ /* 0x0001e80000100800 */
[----:B------:R0:W-:Y:S04]  /*0f30*/  STL [R1+0x8], R6 ;  /* 0x0000080601007387 */ /* 0x0001e80000100800 */
[----:B------:R0:W-:Y:S04]  /*0f40*/  STL [R1+0x5c], R0 ;  /* 0x00005c0001007387 */ /* 0x0001e80000100800 */
[----:B------:R0:W-:Y:S01]  /*0f50*/  STL [R1+0x38], R4 ;  /* 0x0000380401007387 */ /* 0x0001e20000100800 */
[----:B------:R-:W-:-:S07]  /*0f60*/  CS2R R18, SRZ ;  /* 0x0000000000127805 */ /* 0x000fce000001ff00 */
.L_x_12021:
[----:B0-2--5:R-:W2:Y:S01]  /*0f70*/  LDL R27, [R1+0x2c] ;  /* 0x00002c00011b7983 */ /* 0x025ea20000100800 */
[----:B------:R-:W-:Y:S01]  /*0f80*/  ULDC.64 UR4, c[0x0][0xa28] ;  /* 0x00028a0000047ab9 */ /* 0x000fe20000000a00 */
[----:B0--3--:R-:W2:Y:S01]  /*0f90*/  LDC.64 R4, c[0x0][0xa08] ;  /* 0x00028200ff047b82 */ /* 0x009ea20000000a00 */
[----:B------:R-:W-:Y:S01]  /*0fa0*/  ISETP.NE.U32.AND P0, PT, RZ, UR4, PT ;  /* 0x00000004ff007c0c */ /* 0x000fe2000bf05070 */
[----:B------:R-:W3:Y:S01]  /*0fb0*/  LDL R26, [R1+0x28] ;  /* 0x00002800011a7983 */ /* 0x000ee20000100800 */
        /* <DEDUP_REMOVED lines=16> */
[----:B-1----:R-:W-:-:S06]  /*10c0*/  @P1 IMAD.WIDE R4, R27, 0x4, R6 ;  /* 0x000000041b041825 */ /* 0x002fcc00078e0206 */
[----:B------:R1:W5:Y:S01]  /*10d0*/  @P3 LDG.E R24, desc[UR40][R8.64] ;  /* 0x0000002808183981 */ /* 0x000362000c1e1900 */
[----:B0-----:R-:W-:-:S03]  /*10e0*/  @P0 IMAD.WIDE R2, R27, 0x4, R2 ;  /* 0x000000041b020825 */ /* 0x001fc600078e0202 */
[----:B------:R-:W2:Y:S04]  /*10f0*/  @P1 LDG.E R10, desc[UR40][R4.64] ;  /* 0x00000028040a1981 */ /* 0x000ea8000c1e1900 */
[----:B------:R1:W5:Y:S01]  /*1100*/  @P0 LDG.E R0, desc[UR40][R2.64] ;  /* 0x0000002802000981 */ /* 0x000362000c1e1900 */
[----:B------:R-:W-:-:S03]  /*1110*/  UISETP.NE.U32.AND UP0, UPT, UR4, URZ, UPT ;  /* 0x0000003f0400728c */ /* 0x000fc6000bf05070 */
[----:B------:R-:W-:Y:S01]  /*1120*/  ULDC UR4, c[0x0][0x424] ;  /* 0x0001090000047ab9 */ /* 0x000fe20000000800 */
[----:B------:R-:W-:Y:S01]  /*1130*/  UISETP.NE.AND.EX UP0, UPT, UR5, URZ, UPT, UP0 ;  /* 0x0000003f0500728c */ /* 0x000fe2000bf05300 */
[----:B------:R-:W-:Y:S02]  /*1140*/  ISETP.NE.U32.AND P2, PT, RZ, UR6, PT ;  /* 0x00000006ff007c0c */ /* 0x000fe4000bf45070 */
[----:B------:R-:W-:Y:S01]  /*1150*/  ULDC UR5, c[0x0][0x2f0] ;  /* 0x0000bc0000057ab9 */ /* 0x000fe20000000800 */
[----:B------:R-:W-:Y:S01]  /*1160*/  USEL UR4, UR4, 0x1, UP0 ;  /* 0x0000000104047887 */ /* 0x000fe20008000000 */
[----:B------:R-:W-:-:S03]  /*1170*/  ISETP.NE.AND.EX P2, PT, RZ, UR7, PT, P2 ;  /* 0x00000007ff007c0c */ /* 0x000fc6000bf45320 */
[----:B------:R-:W-:-:S03]  /*1180*/  UIMAD UR4, UR4, UR5, URZ ;  /* 0x00000005040472a4 */ /* 0x000fc6000f8e023f */
[----:B------:R-:W-:Y:S01]  /*1190*/  ULDC UR5, c[0x0][0x348] ;  /* 0x0000d20000057ab9 */ /* 0x000fe20000000800 */
[----:B--2---:R1:W-:Y:S04]  /*11a0*/  STL [R1+0x4], R10 ;  /* 0x0000040a01007387 */ /* 0x0043e80000100800 */
[----:B---3--:R1:W-:Y:S04]  /*11b0*/  STL [R1+0x50], R26 ;  /* 0x0000501a01007387 */ /* 0x0083e80000100800 */
[----:B------:R1:W-:Y:S01]  /*11c0*/  STL [R1+0x54], R27 ;  /* 0x0000541b01007387 */ /* 0x0003e20000100800 */
[----:B------:R-:W-:Y:S01]  /*11d0*/  IMAD.MOV.U32 R13, RZ, RZ, R10 ;  /* 0x000000ffff0d7224 */ /* 0x000fe200078e000a */
[----:B------:R-:W-:Y:S06]  /*11e0*/  @P1 BRA `(.L_x_11847) ;  /* 0x0000000000281947 */ /* 0x000fec0003800000 */
        /* <DEDUP_REMOVED lines=10> */
.L_x_11847:
[----:B------:R-:W-:Y:S02]  /*1290*/  IMAD.U32 R48, RZ, RZ, UR5 ;  /* 0x00000005ff307e24 */ /* 0x000fe4000f8e00ff */
[----:B------:R-:W-:Y:S01]  /*12a0*/  IMAD.U32 R25, RZ, RZ, UR4 ;  /* 0x00000004ff197e24 */ /* 0x000fe2000f8e00ff */
[----:B------:R-:W-:Y:S06]  /*12b0*/  @!P2 BRA `(.L_x_11848) ;  /* 0x000000000010a947 */ /* 0x000fec0003800000 */
[----:B-1----:R-:W1:Y:S02]  /*12c0*/  LDC.64 R2, c[0x0][0xa20] ;  /* 0x00028800ff027b82 */ /* 0x002e640000000a00 */
[----:B-1----:R-:W-:-:S05]  /*12d0*/  IMAD.WIDE R2, R27, 0x4, R2 ;  /* 0x000000041b027825 */ /* 0x002fca00078e0202 */
[----:B------:R2:W5:Y:S01]  /*12e0*/  LDG.E R25, desc[UR40][R2.64] ;  /* 0x0000002802197981 */ /* 0x000562000c1e1900 */
[----:B------:R-:W-:Y:S05]  /*12f0*/  BRA `(.L_x_11849) ;  /* 0x0000000000107947 */ /* 0x000fea0003800000 */
.L_x_11848:
[----:B------:R-:W-:Y:S05]  /*1300*/  @!P3 BRA `(.L_x_11849) ;  /* 0x00000000000cb947 */ /* 0x000fea0003800000 */
[----:B-1----:R-:W2:Y:S04]  /*1310*/  LDG.E R2, desc[UR40][R8.64] ;  /* 0x0000002808027981 */ /* 0x002ea8000c1e1900 */
[----:B------:R-:W2:Y:S02]  /*1320*/  LDG.E R25, desc[UR40][R8.64+0x4] ;  /* 0x0000042808197981 */ /* 0x000ea4000c1e1900 */
[----:B--2---:R-:W-:-:S07]  /*1330*/  IMAD.IADD R25, R25, 0x1, -R2 ;  /* 0x0000000119197824 */ /* 0x004fce00078e0a02 */
.L_x_11849:
[----:B------:R-:W-:Y:S01]  /*1340*/  ULDC.64 UR4, c[0x0][0xa10] ;  /* 0x0002840000047ab9 */ /* 0x000fe20000000a00 */
[----:B------:R-:W3:Y:S01]  /*1350*/  LDL R12, [R1+0x24] ;  /* 0x00002400010c7983 */ /* 0x000ee20000100800 */
[----:B------:R-:W-:Y:S01]  /*1360*/  ISETP.NE.U32.AND P0, PT, RZ, UR4, PT ;  /* 0x00000004ff007c0c */ /* 0x000fe2000bf05070 */
[----:B-1----:R-:W1:Y:S03]  /*1370*/  LDC R8, c[0x0][0x448] ;  /* 0x00011200ff087b82 */ /* 0x002e660000000800 */
[----:B------:R-:W-:Y:S01]  /*1380*/  ISETP.NE.AND.EX P0, PT, RZ, UR5, PT, P0 ;  /* 0x00000005ff007c0c */ /* 0x000fe2000bf05300 */
[----:B------:R-:W-:Y:S02]  /*1390*/  ULDC.64 UR4, c[0x0][0xa30] ;  /* 0x00028c0000047ab9 */ /* 0x000fe40000000a00 */
[----:B------:R-:W-:Y:S01]  /*13a0*/  ISETP.NE.U32.AND P1, PT, RZ, UR4, PT ;  /* 0x00000004ff007c0c */ /* 0x000fe2000bf25070 */
[----:B-----5:R-:W-:Y:S01]  /*13b0*/  IMAD.MOV.U32 R45, RZ, RZ, R25 ;  /* 0x000000ffff2d7224 */ /* 0x020fe200078e0019 */
[----:B------:R-:W4:Y:S02]  /*13c0*/  LDC.64 R10, c[0x0][0x9e0] ;  /* 0x00027800ff0a7b82 */ /* 0x000f240000000a00 */
[----:B------:R-:W-:-:S06]  /*13d0*/  ISETP.NE.AND.EX P1, PT, RZ, UR5, PT, P1 ;  /* 0x00000005ff007c0c */ /* 0x000fcc000bf25310 */
[----:B--2---:R-:W2:Y:S08]  /*13e0*/  @P0 LDC.64 R2, c[0x0][0xa10] ;  /* 0x00028400ff020b82 */ /* 0x004eb00000000a00 */
[----:B------:R-:W0:Y:S01]  /*13f0*/  @P1 LDC.64 R4, c[0x0][0xa30] ;  /* 0x00028c00ff041b82 */ /* 0x000e220000000a00 */
[----:B--2---:R-:W-:-:S05]  /*1400*/  @P0 IMAD.WIDE R2, R27, 0x4, R2 ;  /* 0x000000041b020825 */ /* 0x004fca00078e0202 */
[----:B------:R-:W2:Y:S04]  /*1410*/  @P0 LDG.E R6, desc[UR40][R2.64] ;  /* 0x0000002802060981 */ /* 0x000ea8000c1e1900 */
[----:B------:R3:W2:Y:S01]  /*1420*/  @P0 LDG.E R7, desc[UR40][R2.64+0x4] ;  /* 0x0000042802070981 */ /* 0x0006a2000c1e1900 */
[----:B0-----:R-:W-:-:S05]  /*1430*/  @P1 IMAD.WIDE R4, R27, 0x4, R4 ;  /* 0x000000041b041825 */ /* 0x001fca00078e0204 */
[----:B------:R0:W5:Y:S01]  /*1440*/  @P1 LDG.E R45, desc[UR40][R4.64] ;  /* 0x00000028042d1981 */ /* 0x000162000c1e1900 */
[----:B-1----:R-:W-:Y:S02]  /*1450*/  ISETP.NE.AND P1, PT, R8, 0x1, PT ;  /* 0x000000010800780c */ /* 0x002fe40003f25270 */
[----:B----4-:R-:W-:-:S11]  /*1460*/  ISETP.GE.AND P2, PT, R11, 0x1, PT ;  /* 0x000000010b00780c */ /* 0x010fd60003f46270 */
[----:B------:R-:W1:Y:S08]  /*1470*/  @P1 LDC R9, c[0x0][0x44c] ;  /* 0x00011300ff091b82 */ /* 0x000e700000000800 */
[----:B------:R-:W4:Y:S01]  /*1480*/  @P1 LDC R8, c[0x0][0x450] ;  /* 0x00011400ff081b82 */ /* 0x000f220000000800 */
[----:B---3--:R-:W-:-:S04]  /*1490*/  IMAD R14, R12, 0xc0, RZ ;  /* 0x000000c00c0e7824 */ /* 0x008fc800078e02ff */
[----:B------:R-:W-:Y:S01]  /*14a0*/  VIADD R2, R14, 0xbf ;  /* 0x000000bf0e027836 */ /* 0x000fe20000000000 */
[----:B------:R0:W-:Y:S03]  /*14b0*/  STL [R1+0x30], R14 ;  /* 0x0000300e01007387 */ /* 0x0001e60000100800 */
[----:B-1----:R-:W-:-:S05]  /*14c0*/  @P1 IMAD.HI.U32 R3, R2, R9, RZ ;  /* 0x0000000902031227 */ /* 0x002fca00078e00ff */
[----:B----4-:R-:W-:Y:S01]  /*14d0*/  @P1 SHF.R.U32.HI R2, RZ, R8, R3 ;  /* 0x00000008ff021219 */ /* 0x010fe20000011603 */
[----:B--2---:R-:W-:Y:S02]  /*14e0*/  @P0 IMAD.IADD R48, R7, 0x1, -R6 ;  /* 0x0000000107300824 */ /* 0x004fe400078e0a06 */
[----:B------:R-:W-:-:S04]  /*14f0*/  IMAD.IADD R7, R25, 0x1, -R0 ;  /* 0x0000000119077824 */ /* 0x000fc800078e0a00 */
[----:B------:R-:W-:-:S04]  /*1500*/  IMAD.IADD R12, R7, 0x1, R48 ;  /* 0x00000001070c7824 */ /* 0x000fc800078e0230 */
[C---:B------:R-:W-:Y:S01]  /*1510*/  VIADD R0, R12.reuse, 0x9f ;  /* 0x0000009f0c007836 */ /* 0x040fe20000000000 */
[----:B------:R0:W-:Y:S01]  /*1520*/  STL [R1+0x10], R12 ;  /* 0x0000100c01007387 */ /* 0x0001e20000100800 */
[----:B------:R-:W-:Y:S02]  /*1530*/  IADD3 R46, R12, 0x1, -R13 ;  /* 0x000000010c2e7810 */ /* 0x000fe40007ffe80d */
[----:B------:R-:W-:-:S04]  /*1540*/  IMAD.HI R0, R0, 0x66666667, RZ ;  /* 0x6666666700007827 */ /* 0x000fc800078e02ff */
[----:B------:R-:W-:Y:S01]  /*1550*/  IMAD.IADD R3, R46, 0x1, R2 ;  /* 0x000000012e037824 */ /* 0x000fe200078e0202 */
[----:B------:R-:W-:-:S04]  /*1560*/  SHF.R.U32.HI R105, RZ, 0x1f, R0 ;  /* 0x0000001fff697819 */ /* 0x000fc80000011600 */
[----:B------:R-:W-:Y:S01]  /*1570*/  LEA.HI.SX32 R105, R0, R105, 0x1a ;  /* 0x0000006900697211 */ /* 0x000fe200078fd2ff */
[----:B------:R-:W-:Y:S01]  /*1580*/  IMAD.IADD R0, R3, 0x1, R10 ;  /* 0x0000000103007824 */ /* 0x000fe200078e020a */
        /* <DEDUP_REMOVED lines=12> */
.L_x_11852:
[----:B------:R-:W-:-:S13]  /*1650*/  ISETP.NE.AND P0, PT, R11, 0x1, PT ;  /* 0x000000010b00780c */ /* 0x000fda0003f05270 */
[----:B------:R-:W0:Y:S02]  /*1660*/  @P0 LDC.64 R4, c[0x0][0x9e8] ;  /* 0x00027a00ff040b82 */ /* 0x000e240000000a00 */
[----:B0-----:R-:W-:-:S05]  /*1670*/  @P0 IMAD.HI.U32 R4, R2, R4, RZ ;  /* 0x0000000402040227 */ /* 0x001fca00078e00ff */
[----:B------:R-:W-:-:S07]  /*1680*/  @P0 SHF.R.U32.HI R2, RZ, R5, R4 ;  /* 0x00000005ff020219 */ /* 0x000fce0000011604 */
.L_x_11853:
[----:B------:R-:W-:Y:S05]  /*1690*/  BSYNC B0 ;  /* 0x0000000000007941 */ /* 0x000fea0003800000 */
.L_x_11851:
[----:B------:R-:W-:-:S05]  /*16a0*/  IMAD R3, R2, R11, R11 ;  /* 0x0000000b02037224 */ /* 0x000fca00078e020b */
[----:B------:R-:W-:-:S07]  /*16b0*/  VIMNMX R0, R0, R3, PT ;  /* 0x0000000300007248 */ /* 0x000fce0003fe0100 */
.L_x_11850:
        /* <DEDUP_REMOVED lines=20> */
.L_x_11856:
[----:B------:R-:W-:-:S13]  /*1800*/  ISETP.NE.AND P0, PT, R11, 0x1, PT ;  /* 0x000000010b00780c */ /* 0x000fda0003f05270 */
[----:B------:R-:W0:Y:S02]  /*1810*/  @P0 LDC.64 R4, c[0x0][0x9e8] ;  /* 0x00027a00ff040b82 */ /* 0x000e240000000a00 */
[----:B0-----:R-:W-:-:S05]  /*1820*/  @P0 IMAD.HI.U32 R4, R2, R4, RZ ;  /* 0x0000000402040227 */ /* 0x001fca00078e00ff */
[----:B------:R-:W-:-:S07]  /*1830*/  @P0 SHF.R.U32.HI R2, RZ, R5, R4 ;  /* 0x00000005ff020219 */ /* 0x000fce0000011604 */
.L_x_11857:
[----:B------:R-:W-:Y:S05]  /*1840*/  BSYNC B0 ;  /* 0x0000000000007941 */ /* 0x000fea0003800000 */
.L_x_11855:
[----:B------:R-:W-:-:S05]  /*1850*/  IMAD R2, R2, R11, RZ ;  /* 0x0000000b02027224 */ /* 0x000fca00078e02ff */
[----:B------:R-:W-:-:S07]  /*1860*/  VIMNMX R3, R3, R2, !PT ;  /* 0x0000000203037248 */ /* 0x000fce0007fe0100 */
.L_x_11854:
[----:B------:R-:W-:Y:S02]  /*1870*/  VIADD R0, R0, 0x9f ;  /* 0x0000009f00007836 */ /* 0x000fe40000000000 */
        /* <DEDUP_REMOVED lines=43> */
.L_x_11860:
[----:B------:R-:W-:Y:S05]  /*1b30*/  BSYNC B6 ;  /* 0x0000000000067941 */ /* 0x000fea0003800000 */
.L_x_11859:
        /* <DEDUP_REMOVED lines=20> */
.L_x_11862:
[----:B------:R-:W-:Y:S05]  /*1c80*/  BSYNC B6 ;  /* 0x0000000000067941 */ /* 0x000fea0003800000 */
.L_x_11861:
[----:B------:R-:W-:Y:S01]  /*1c90*/  ULDC.64 UR4, c[0x0][0x9f8] ;  /* 0x00027e0000047ab9 */ /* 0x000fe20000000a00 */
[----:B------:R-:W0:Y:S01]  /*1ca0*/  S2R R50, SR_TID.X ;  /* 0x0000000000327919 */ /* 0x000e220000002100 */
[----:B------:R-:W-:Y:S01]  /*1cb0*/  ISETP.NE.U32.AND P0, PT, RZ, UR4, PT ;  /* 0x00000004ff007c0c */ /* 0x000fe2000bf05070 */
[----:B------:R-:W1:Y:S01]  /*1cc0*/  LDC.64 R28, c[0x0][0x300] ;  /* 0x0000c000ff1c7b82 */ /* 0x000e620000000a00 */
[----:B------:R-:W-:Y:S01]  /*1cd0*/  IMAD.IADD R24, R24, 0x1, R25 ;  /* 0x0000000118187824 */ /* 0x000fe200078e0219 */
[----:B------:R-:W-:Y:S01]  /*1ce0*/  ULDC.64 UR6, c[0x0][0x330] ;  /* 0x0000cc0000067ab9 */ /* 0x000fe20000000a00 */
[----:B------:R-:W-:Y:S01]  /*1cf0*/  ISETP.NE.AND.EX P0, PT, RZ, UR5, PT, P0 ;  /* 0x00000005ff007c0c */ /* 0x000fe2000bf05300 */
[----:B------:R-:W-:Y:S01]  /*1d00*/  IMAD.MOV.U32 R0, RZ, RZ, R27 ;  /* 0x000000ffff007224 */ /* 0x000fe200078e001b */
[----:B------:R-:W-:Y:S01]  /*1d10*/  ULDC.64 UR4, c[0x0][0x308] ;  /* 0x0000c20000047ab9 */ /* 0x000fe20000000a00 */
[----:B------:R-:W-:Y:S01]  /*1d20*/  SHF.R.S32.HI R157, RZ, 0x1f, R156 ;  /* 0x0000001fff9d7819 */ /* 0x000fe2000001149c */
[----:B------:R-:W2:Y:S01]  /*1d30*/  LDL.64 R14, [R1+0x8] ;  /* 0x00000800010e7983 */ /* 0x000ea20000100a00 */
[----:B------:R-:W3:Y:S08]  /*1d40*/  LDC.64 R34, c[0x0][0x3f8] ;  /* 0x0000fe00ff227b82 */ /* 0x000ef00000000a00 */
[----:B------:R-:W4:Y:S01]  /*1d50*/  @P0 LDC.64 R2, c[0x0][0x9f8] ;  /* 0x00027e00ff020b82 */ /* 0x000f220000000a00 */
[----:B------:R-:W-:-:S07]  /*1d60*/  SHF.R.S32.HI R12, RZ, 0x1f, R24 ;  /* 0x0000001fff0c7819 */ /* 0x000fce0000011418 */
[----:B------:R-:W3:Y:S01]  /*1d70*/  LDC.64 R40, c[0x0][0x408] ;  /* 0x00010200ff287b82 */ /* 0x000ee20000000a00 */
[----:B0-----:R-:W-:-:S07]  /*1d80*/  VIADD R4, R50, 0xffffff80 ;  /* 0xffffff8032047836 */ /* 0x001fce0000000000 */
[----:B------:R-:W0:Y:S01]  /*1d90*/  LDC R61, c[0x0][0x3f4] ;  /* 0x0000fd00ff3d7b82 */ /* 0x000e220000000800 */
[----:B------:R-:W-:Y:S01]  /*1da0*/  SHF.R.S32.HI R5, RZ, 0x1f, R4 ;  /* 0x0000001fff057819 */ /* 0x000fe20000011404 */
[----:B----4-:R-:W-:-:S03]  /*1db0*/  @P0 IMAD.WIDE R2, R27, 0x4, R2 ;  /* 0x000000041b020825 */ /* 0x010fc600078e0202 */
[----:B------:R-:W-:Y:S02]  /*1dc0*/  LEA.HI R8, R5, R4, RZ, 0x2 ;  /* 0x0000000405087211 */ /* 0x000fe400078f10ff */
[----:B------:R4:W3:Y:S01]  /*1dd0*/  @P0 LDG.E R0, desc[UR40][R2.64] ;  /* 0x0000002802000981 */ /* 0x0008e2000c1e1900 */
[----:B-1----:R-:W-:Y:S01]  /*1de0*/  IMAD R5, R12, R28, RZ ;  /* 0x0000001c0c057224 */ /* 0x002fe200078e02ff */
[----:B------:R-:W-:Y:S01]  /*1df0*/  SHF.R.S32.HI R4, RZ, 0x1f, R26 ;  /* 0x0000001fff047819 */ /* 0x000fe2000001141a */
[----:B------:R-:W-:Y:S01]  /*1e00*/  VIADD R43, R50, 0xffffff80 ;  /* 0xffffff80322b7836 */ /* 0x000fe20000000000 */
[--C-:B------:R-:W-:Y:S01]  /*1e10*/  SHF.R.S32.HI R10, RZ, 0x2, R8.reuse ;  /* 0x00000002ff0a7819 */ /* 0x100fe20000011408 */
[----:B------:R-:W-:Y:S01]  /*1e20*/  IMAD R5, R24, R29, R5 ;  /* 0x0000001d18057224 */ /* 0x000fe200078e0205 */
[----:B------:R-:W-:Y:S01]  /*1e30*/  SHF.R.S32.HI R11, RZ, 0x1f, R8 ;  /* 0x0000001fff0b7819 */ /* 0x000fe20000011408 */
[C---:B------:R-:W-:Y:S02]  /*1e40*/  IMAD R7, R4.reuse, UR6, RZ ;  /* 0x0000000604077c24 */ /* 0x040fe4000f8e02ff */
[----:B------:R-:W-:Y:S01]  /*1e50*/  IMAD R6, R4, UR4, RZ ;  /* 0x0000000404067c24 */ /* 0x000fe2000f8e02ff */
[----:B------:R-:W-:Y:S01]  /*1e60*/  LEA.HI R11, R11, R10, RZ, 0x2 ;  /* 0x0000000a0b0b7211 */ /* 0x000fe200078f10ff */
[----:B----4-:R-:W-:-:S04]  /*1e70*/  IMAD.WIDE.U32 R2, R24, R28, RZ ;  /* 0x0000001c18027225 */ /* 0x010fc800078e00ff */
[----:B------:R-:W-:Y:S02]  /*1e80*/  IMAD.IADD R3, R3, 0x1, R5 ;  /* 0x0000000103037824 */ /* 0x000fe400078e0205 */
[C---:B------:R-:W-:Y:S02]  /*1e90*/  IMAD R9, R26.reuse, UR7, R7 ;  /* 0x000000071a097c24 */ /* 0x040fe4000f8e0207 */
[----:B------:R-:W-:Y:S01]  /*1ea0*/  IMAD.WIDE.U32 R4, R26, UR6, R156 ;  /* 0x000000061a047c25 */ /* 0x000fe2000f8e009c */
[----:B------:R-:W-:-:S03]  /*1eb0*/  ULDC.64 UR6, c[0x0][0x338] ;  /* 0x0000ce0000067ab9 */ /* 0x000fc60000000a00 */
[C---:B------:R-:W-:Y:S02]  /*1ec0*/  IMAD R7, R26.reuse, UR5, R6 ;  /* 0x000000051a077c24 */ /* 0x040fe4000f8e0206 */
[----:B------:R-:W-:Y:S01]  /*1ed0*/  IMAD.WIDE.U32 R2, R26, UR4, R2 ;  /* 0x000000041a027c25 */ /* 0x000fe2000f8e0002 */
[----:B------:R-:W-:Y:S01]  /*1ee0*/  ULDC.64 UR4, c[0x0][0xa08] ;  /* 0x0002820000047ab9 */ /* 0x000fe20000000a00 */
[----:B------:R1:W2:Y:S01]  /*1ef0*/  LDL.64 R26, [R1+0x8] ;  /* 0x00000800011a7983 */ /* 0x0002a20000100a00 */
[----:B------:R-:W-:Y:S01]  /*1f00*/  ISETP.NE.U32.AND P0, PT, RZ, UR4, PT ;  /* 0x00000004ff007c0c */ /* 0x000fe2000bf05070 */
[----:B------:R-:W-:-:S03]  /*1f10*/  VIADD R42, R50, 0xffffff80 ;  /* 0xffffff80322a7836 */ /* 0x000fc60000000000 */
[----:B------:R-:W-:Y:S01]  /*1f20*/  ISETP.NE.AND.EX P0, PT, RZ, UR5, PT, P0 ;  /* 0x00000005ff007c0c */ /* 0x000fe2000bf05300 */
[----:B------:R-:W-:Y:S01]  /*1f30*/  IMAD.IADD R3, R3, 0x1, R7 ;  /* 0x0000000103037824 */ /* 0x000fe200078e0207 */
[----:B------:R-:W-:Y:S01]  /*1f40*/  LEA.HI R42, R42, R43, RZ, 0x1 ;  /* 0x0000002b2a2a7211 */ /* 0x000fe200078f08ff */
[----:B------:R-:W-:-:S03]  /*1f50*/  ULDC.64 UR4, c[0x0][0x310] ;  /* 0x0000c40000047ab9 */ /* 0x000fc60000000a00 */
[----:B------:R-:W-:Y:S01]  /*1f60*/  SHF.R.S32.HI R42, RZ, 0x1, R42 ;  /* 0x00000001ff2a7819 */ /* 0x000fe2000001142a */
[----:B------:R-:W-:-:S03]  /*1f70*/  IMAD.IADD R5, R5, 0x1, R9 ;  /* 0x0000000105057824 */ /* 0x000fc600078e0209 */
[----:B------:R-:W-:Y:S02]  /*1f80*/  SHF.R.S32.HI R49, RZ, 0x1f, R42 ;  /* 0x0000001fff317819 */ /* 0x000fe4000001142a */
[----:B---3--:R-:W-:-:S04]  /*1f90*/  SHF.R.S32.HI R6, RZ, 0x1f, R0 ;  /* 0x0000001fff067819 */ /* 0x008fc80000011400 */
[----:B------:R-:W-:Y:S02]  /*1fa0*/  SEL R6, R6, RZ, !P0 ;  /* 0x000000ff06067207 */ /* 0x000fe40004000000 */
[----:B------:R-:W-:-:S03]  /*1fb0*/  SEL R7, R0, RZ, !P0 ;  /* 0x000000ff00077207 */ /* 0x000fc60004000000 */
[C---:B------:R-:W-:Y:S02]  /*1fc0*/  IMAD R0, R6.reuse, UR6, RZ ;  /* 0x0000000606007c24 */ /* 0x040fe4000f8e02ff */
[----:B------:R-:W-:Y:S02]  /*1fd0*/  IMAD R6, R6, UR4, RZ ;  /* 0x0000000406067c24 */ /* 0x000fe4000f8e02ff */
[----:B------:R-:W-:-:S04]  /*1fe0*/  IMAD.WIDE.U32 R20, R7, UR6, R4 ;  /* 0x0000000607147c25 */ /* 0x000fc8000f8e0004 */
[C---:B------:R-:W-:Y:S02]  /*1ff0*/  IMAD R75, R7.reuse, UR7, R0 ;  /* 0x00000007074b7c24 */ /* 0x040fe4000f8e0200 */
[C---:B------:R-:W-:Y:S02]  /*2000*/  IMAD R5, R7.reuse, UR5, R6 ;  /* 0x0000000507057c24 */ /* 0x040fe4000f8e0206 */
[----:B------:R-:W-:Y:S01]  /*2010*/  IMAD.WIDE.U32 R2, R7, UR4, R2 ;  /* 0x0000000407027c25 */ /* 0x000fe2000f8e0002 */
[----:B0-----:R-:W-:Y:S01]  /*2020*/  ISETP.GE.AND P1, PT, R156, R61, PT ;  /* 0x0000003d9c00720c */ /* 0x001fe20003f26270 */
[----:B------:R-:W-:Y:S02]  /*2030*/  ULDC UR4, c[0x0][0x2f4] ;  /* 0x0000bd0000047ab9 */ /* 0x000fe40000000800 */
[-C--:B------:R-:W-:Y:S02]  /*2040*/  IMAD R0, R49, R28.reuse, RZ ;  /* 0x0000001c31007224 */ /* 0x080fe400078e02ff */
[----:B------:R-:W-:-:S04]  /*2050*/  IMAD.WIDE.U32 R6, R42, R28, R156 ;  /* 0x0000001c2a067225 */ /* 0x000fc800078e009c */
[----:B--2---:R-:W-:Y:S01]  /*2060*/  IMAD.MOV.U32 R26, RZ, RZ, R14 ;  /* 0x000000ffff1a7224 */ /* 0x004fe200078e000e */
[----:B------:R-:W-:Y:S01]  /*2070*/  IADD3 R57, P0, R2, R6, RZ ;  /* 0x0000000602397210 */ /* 0x000fe20007f1e0ff */
[----:B------:R-:W-:Y:S02]  /*2080*/  IMAD R9, R42, R29, R0 ;  /* 0x0000001d2a097224 */ /* 0x000fe400078e0200 */
[----:B------:R-:W-:Y:S01]  /*2090*/  IMAD.IADD R0, R3, 0x1, R5 ;  /* 0x0000000103007824 */ /* 0x000fe200078e0205 */
[----:B------:R-:W-:Y:S01]  /*20a0*/  SHF.R.S32.HI R27, RZ, 0x1f, R26 ;  /* 0x0000001fff1b7819 */ /* 0x000fe2000001141a */
[C---:B------:R-:W-:Y:S02]  /*20b0*/  IMAD R4, R49.reuse, R34, RZ ;  /* 0x0000002231047224 */ /* 0x040fe400078e02ff */
[----:B------:R-:W-:Y:S01]  /*20c0*/  IMAD R6, R49, R40, RZ ;  /* 0x0000002831067224 */ /* 0x000fe200078e02ff */
[----:B------:R-:W-:Y:S01]  /*20d0*/  IADD3.X R56, R0, R7, R9, P0, !PT ;  /* 0x0000000700387210 */ /* 0x000fe200007fe409 */
[C---:B------:R-:W-:Y:S01]  /*20e0*/  IMAD R15, R42.reuse, R35, R4 ;  /* 0x000000232a0f7224 */ /* 0x040fe200078e0204 */
[----:B------:R0:W-:Y:S01]  /*20f0*/  STL [R1+0xc], R27 ;  /* 0x00000c1b01007387 */ /* 0x0001e20000100800 */
[----:B------:R-:W-:-:S02]  /*2100*/  IMAD R25, R42, R41, R6 ;  /* 0x000000292a197224 */ /* 0x000fc400078e0206 */
[----:B------:R-:W-:-:S04]  /*2110*/  IMAD.WIDE.U32 R4, R42, R34, R26 ;  /* 0x000000222a047225 */ /* 0x000fc800078e001a */
[C---:B------:R-:W-:Y:S02]  /*2120*/  IMAD.WIDE.U32 R6, R42.reuse, R40, R26 ;  /* 0x000000282a067225 */ /* 0x040fe400078e001a */
[----:B------:R-:W2:Y:S04]  /*2130*/  LDL R26, [R1+0x4c] ;  /* 0x00004c00011a7983 */ /* 0x000ea80000100800 */
[----:B0-----:R-:W3:Y:S01]  /*2140*/  LDL R27, [R1+0x48] ;  /* 0x00004800011b7983 */ /* 0x001ee20000100800 */
[----:B------:R-:W-:Y:S02]  /*2150*/  SEL R13, R61, RZ, P1 ;  /* 0x000000ff3d0d7207 */ /* 0x000fe40000800000 */
[----:B------:R-:W-:Y:S01]  /*2160*/  LOP3.LUT R11, R11, 0xfffffffc, RZ, 0xc0, !PT ;  /* 0xfffffffc0b0b7812 */ /* 0x000fe200078ec0ff */
[----:B------:R-:W-:-:S04]  /*2170*/  IMAD.WIDE.U32 R8, R42, R34, R156 ;  /* 0x000000222a087225 */ /* 0x000fc800078e009c */
[----:B------:R-:W-:Y:S02]  /*2180*/  IMAD.IADD R13, R156, 0x1, R13 ;  /* 0x000000019c0d7824 */ /* 0x000fe400078e020d */
[----:B------:R-:W-:Y:S02]  /*2190*/  IMAD.IADD R11, R10, 0x1, -R11 ;  /* 0x000000010a0b7824 */ /* 0x000fe400078e0a0b */
[----:B------:R-:W-:Y:S02]  /*21a0*/  IMAD.IADD R5, R5, 0x1, R15 ;  /* 0x0000000105057824 */ /* 0x000fe400078e020f */
[----:B------:R-:W-:Y:S01]  /*21b0*/  IMAD.IADD R9, R15, 0x1, R9 ;  /* 0x000000010f097824 */ /* 0x000fe200078e0209 */
[----:B-----5:R-:W-:Y:S02]  /*21c0*/  SHF.R.S32.HI R15, RZ, 0x1f, R45 ;  /* 0x0000001fff0f7819 */ /* 0x020fe4000001142d */
[----:B------:R-:W-:Y:S02]  /*21d0*/  SHF.R.S32.HI R58, RZ, 0x1f, R13 ;  /* 0x0000001fff3a7819 */ /* 0x000fe4000001140d */
[----:B------:R-:W-:Y:S01]  /*21e0*/  LOP3.LUT P4, RZ, R11, 0x2, RZ, 0xc0, !PT ;  /* 0x000000020bff7812 */ /* 0x000fe2000788c0ff */
[----:B------:R-:W-:Y:S01]  /*21f0*/  IMAD.WIDE.U32 R10, R42, R40, R156 ;  /* 0x000000282a0a7225 */ /* 0x000fe200078e009c */
[----:B------:R-:W-:-:S03]  /*2200*/  LEA.HI R58, R58, R13, RZ, 0x4 ;  /* 0x0000000d3a3a7211 */ /* 0x000fc600078f20ff */
[-C--:B------:R-:W-:Y:S02]  /*2210*/  IMAD R14, R15, R34.reuse, RZ ;  /* 0x000000220f0e7224 */ /* 0x080fe400078e02ff */
[----:B------:R-:W-:Y:S02]  /*2220*/  IMAD.IADD R7, R7, 0x1, R25 ;  /* 0x0000000107077824 */ /* 0x000fe400078e0219 */
[----:B------:R-:W-:Y:S02]  /*2230*/  IMAD.IADD R11, R25, 0x1, R11 ;  /* 0x00000001190b7824 */ /* 0x000fe400078e020b */
[C---:B------:R-:W-:Y:S02]  /*2240*/  IMAD R25, R45.reuse, R35, R14 ;  /* 0x000000232d197224 */ /* 0x040fe400078e020e */
[----:B------:R-:W-:-:S04]  /*2250*/  IMAD.WIDE.U32 R30, R45, R34, R4 ;  /* 0x000000222d1e7225 */ /* 0x000fc800078e0004 */
[----:B------:R-:W-:Y:S01]  /*2260*/  IMAD R14, R15, R40, RZ ;  /* 0x000000280f0e7224 */ /* 0x000fe200078e02ff */
[----:B------:R-:W-:Y:S01]  /*2270*/  SHF.R.U32.HI R60, RZ, 0x7, R50 ;  /* 0x00000007ff3c7819 */ /* 0x000fe20000011632 */
[----:B------:R-:W-:Y:S01]  /*2280*/  IMAD R13, R29, 0xa0, RZ ;  /* 0x000000a01d0d7824 */ /* 0x000fe200078e02ff */
[----:B------:R-:W-:Y:S01]  /*2290*/  IADD3 R42, P0, R42, R24, RZ ;  /* 0x000000182a2a7210 */ /* 0x000fe20007f1e0ff */
[----:B------:R-:W-:Y:S01]  /*22a0*/  IMAD R63, R35, 0xa0, RZ ;  /* 0x000000a0233f7824 */ /* 0x000fe200078e02ff */
[----:B------:R-:W-:Y:S01]  /*22b0*/  LOP3.LUT R22, R22, 0xfffffffb, RZ, 0xc0, !PT ;  /* 0xfffffffb16167812 */ /* 0x000fe200078ec0ff */
[----:B------:R-:W-:Y:S01]  /*22c0*/  IMAD.WIDE.U32 R32, R45, R34, R8 ;  /* 0x000000222d207225 */ /* 0x000fe200078e0008 */
[----:B------:R-:W-:-:S03]  /*22d0*/  LOP3.LUT R67, R58, 0xfffffff0, RZ, 0xc0, !PT ;  /* 0xfffffff03a437812 */ /* 0x000fc600078ec0ff */
[----:B------:R-:W-:Y:S02]  /*22e0*/  IMAD R71, R45, R41, R14 ;  /* 0x000000292d477224 */ /* 0x000fe400078e020e */
[----:B------:R-:W-:Y:S02]  /*22f0*/  IMAD R5, R41, 0xa0, RZ ;  /* 0x000000a029057824 */ /* 0x000fe400078e02ff */
[----:B------:R-:W-:-:S04]  /*2300*/  IMAD.WIDE.U32 R36, R45, R40, R6 ;  /* 0x000000282d247225 */ /* 0x000fc800078e0006 */
[----:B------:R-:W-:-:S04]  /*2310*/  IMAD.WIDE.U32 R38, R45, R40, R10 ;  /* 0x000000282d267225 */ /* 0x000fc800078e000a */
[----:B------:R-:W-:Y:S02]  /*2320*/  VIADD R76, R156, 0x20 ;  /* 0x000000209c4c7836 */ /* 0x000fe40000000000 */
[----:B------:R-:W-:-:S04]  /*2330*/  IMAD.WIDE.U32 R28, R28, 0xa0, RZ ;  /* 0x000000a01c1c7825 */ /* 0x000fc800078e00ff */
[----:B------:R-:W-:-:S04]  /*2340*/  IMAD.WIDE.U32 R34, R34, 0xa0, RZ ;  /* 0x000000a022227825 */ /* 0x000fc800078e00ff */
[----:B------:R-:W-:Y:S01]  /*2350*/  IMAD.WIDE.U32 R40, R40, 0xa0, RZ ;  /* 0x000000a028287825 */ /* 0x000fe200078e00ff */
[----:B------:R-:W-:Y:S02]  /*2360*/  @P1 LOP3.LUT R22, R22, 0x4, RZ, 0xfc, !PT ;  /* 0x0000000416161812 */ /* 0x000fe400078efcff */
[----:B------:R-:W-:Y:S01]  /*2370*/  ISETP.GE.AND P3, PT, R156, UR4, PT ;  /* 0x000000049c007c0c */ /* 0x000fe2000bf66270 */
[----:B------:R-:W-:Y:S01]  /*2380*/  IMAD.IADD R69, R37, 0x1, R71 ;  /* 0x0000000125457824 */ /* 0x000fe200078e0247 */
[----:B------:R-:W-:Y:S01]  /*2390*/  ISETP.GE.AND P2, PT, R76, UR4, PT ;  /* 0x000000044c007c0c */ /* 0x000fe2000bf46270 */
[----:B------:R-:W-:Y:S01]  /*23a0*/  VIADD R60, R60, 0x8 ;  /* 0x000000083c3c7836 */ /* 0x000fe20000000000 */
[----:B------:R-:W-:Y:S01]  /*23b0*/  SHF.R.S32.HI R73, RZ, 0x1f, R67 ;  /* 0x0000001fff497819 */ /* 0x000fe20000011443 */
[----:B------:R-:W-:Y:S02]  /*23c0*/  IMAD.SHL.U32 R61, R61, 0x2, RZ ;  /* 0x000000023d3d7824 */ /* 0x000fe400078e00ff */
[----:B------:R-:W-:-:S02]  /*23d0*/  IMAD.X R43, R49, 0x1, R12, P0 ;  /* 0x00000001312b7824 */ /* 0x000fc400000e060c */
[----:B------:R-:W-:Y:S02]  /*23e0*/  IMAD.IADD R62, R29, 0x1, R13 ;  /* 0x000000011d3e7824 */ /* 0x000fe400078e020d */
[----:B------:R-:W-:Y:S02]  /*23f0*/  IMAD.IADD R63, R35, 0x1, R63 ;  /* 0x00000001233f7824 */ /* 0x000fe400078e023f */
[----:B------:R-:W-:Y:S02]  /*2400*/  IMAD.IADD R64, R41, 0x1, R5 ;  /* 0x0000000129407824 */ /* 0x000fe400078e0205 */
[----:B------:R-:W-:Y:S02]  /*2410*/  IMAD.IADD R65, R31, 0x1, R25 ;  /* 0x000000011f417824 */ /* 0x000fe400078e0219 */
[----:B------:R-:W-:Y:S02]  /*2420*/  IMAD.IADD R66, R25, 0x1, R33 ;  /* 0x0000000119427824 */ /* 0x000fe400078e0221 */
[----:B------:R-:W-:-:S02]  /*2430*/  IMAD.IADD R71, R71, 0x1, R39 ;  /* 0x0000000147477824 */ /* 0x000fc400078e0227 */
[----:B------:R-:W-:Y:S01]  /*2440*/  IMAD.IADD R75, R21, 0x1, R75 ;  /* 0x00000001154b7824 */ /* 0x000fe200078e024b */
[----:B---3--:R-:W-:Y:S02]  /*2450*/  SHF.R.U32.HI R59, RZ, 0x3, R27 ;  /* 0x00000003ff3b7819 */ /* 0x008fe4000001161b */
[----:B------:R-:W-:-:S04]  /*2460*/  LOP3.LUT R4, R27, 0x30, R58, 0xf8, !PT ;  /* 0x000000301b047812 */ /* 0x000fc800078ef83a */
[----:B------:R-:W-:-:S05]  /*2470*/  LOP3.LUT R4, R4, R59, RZ, 0x3c, !PT ;  /* 0x0000003b04047212 */ /* 0x000fca00078e3cff */
[----:B-12---:R-:W-:-:S07]  /*2480*/  IMAD.IADD R68, R26, 0x1, R4 ;  /* 0x000000011a447824 */ /* 0x006fce00078e0204 */
.L_x_11892:
[----:B------:R-:W2:Y:S01]  /*2490*/  LDL R4, [R1+0x38] ;  /* 0x0000380001047983 */ /* 0x000ea20000100800 */
[----:B0---4-:R-:W0:Y:S01]  /*24a0*/  LDC.64 R50, c[0x0][0x2e8] ;  /* 0x0000ba00ff327b82 */ /* 0x011e220000000a00 */
[----:B------:R-:W-:Y:S01]  /*24b0*/  VIADD R47, R47, 0xffffffff ;  /* 0xffffffff2f2f7836 */ /* 0x000fe20000000000 */
[----:B------:R-:W-:Y:S01]  /*24c0*/  LOP3.LUT R22, R22, 0xfffffffd, RZ, 0xc0, !PT ;  /* 0xfffffffd16167812 */ /* 0x000fe200078ec0ff */
[----:B------:R-:W-:Y:S05]  /*24d0*/  YIELD ;  /* 0x0000000000007946 */ /* 0x000fea0003800000 */
[----:B------:R-:W1:Y:S01]  /*24e0*/  LDC R27, c[0x0][0x3f4] ;  /* 0x0000fd00ff1b7b82 */ /* 0x000e620000000800 */
[----:B------:R-:W-:Y:S01]  /*24f0*/  SHF.R.S32.HI R53, RZ, 0x1f, R47 ;  /* 0x0000001fff357819 */ /* 0x000fe2000001142f */
[-C--:B------:R-:W-:Y:S01]  /*2500*/  IMAD R5, R62, R47.reuse, RZ ;  /* 0x0000002f3e057224 */ /* 0x080fe200078e02ff */
[----:B------:R-:W-:Y:S01]  /*2510*/  ISETP.GT.AND P5, PT, R47, R44, PT ;  /* 0x0000002c2f00720c */ /* 0x000fe20003fa4270 */
[----:B---3--:R-:W-:Y:S01]  /*2520*/  IMAD.WIDE.U32 R14, R28, R47, RZ ;  /* 0x0000002f1c0e7225 */ /* 0x008fe200078e00ff */
[----:B------:R-:W-:Y:S03]  /*2530*/  BSSY B0, `(.L_x_11863) ;  /* 0x000027d000007945 */ /* 0x000fe60003800000 */
[----:B------:R-:W-:-:S04]  /*2540*/  IMAD R5, R53, R28, R5 ;  /* 0x0000001c35057224 */ /* 0x000fc800078e0205 */
[----:B------:R-:W-:Y:S01]  /*2550*/  IMAD.IADD R55, R15, 0x1, R5 ;  /* 0x000000010f377824 */ /* 0x000fe200078e0205 */
[----:B0-----:R-:W-:-:S03]  /*2560*/  IADD3 R12, P0, P1, R14, R50, R57 ;  /* 0x000000320e0c7210 */ /* 0x001fc6000791e039 */
[----:B------:R-:W-:Y:S02]  /*2570*/  @P5 LOP3.LUT R22, R22, 0x2, RZ, 0xfc, !PT ;  /* 0x0000000216165812 */ /* 0x000fe400078efcff */
[----:B------:R-:W-:Y:S02]  /*2580*/  IADD3.X R13, R55, R51, R56, P0, P1 ;  /* 0x00000033370d7210 */ /* 0x000fe400007e2438 */
[----:B-1----:R-:W-:Y:S01]  /*2590*/  ISETP.GE.AND P0, PT, R27, 0x1, PT ;  /* 0x000000011b00780c */ /* 0x002fe20003f06270 */
[----:B--2---:R-:W-:-:S04]  /*25a0*/  IMAD R74, R23, 0x2800, R4 ;  /* 0x00002800174a7824 */ /* 0x004fc800078e0204 */
[C---:B------:R-:W-:Y:S02]  /*25b0*/  VIADD R72, R74.reuse, 0x20 ;  /* 0x000000204a487836 */ /* 0x040fe40000000000 */
[----:B------:R-:W-:Y:S02]  /*25c0*/  @P4 VIADD R72, R74, 0xffffffe0 ;  /* 0xffffffe04a484836 */ /* 0x000fe40000000000 */
[C---:B------:R-:W-:Y:S02]  /*25d0*/  IMAD.IADD R74, R17.reuse, 0x1, R74 ;  /* 0x00000001114a7824 */ /* 0x040fe400078e024a */
[----:B------:R-:W-:Y:S02]  /*25e0*/  IMAD.IADD R72, R17, 0x1, R72 ;  /* 0x0000000111487824 */ /* 0x000fe400078e0248 */
[----:B------:R-:W-:Y:S05]  /*25f0*/  @!P0 BRA `(.L_x_11864) ;  /* 0x0000002400608947 */ /* 0x000fea0003800000 */
[----:B------:R-:W-:Y:S01]  /*2600*/  ULDC.U8 UR4, c[0x0][0x410] ;  /* 0x0001040000047ab9 */ /* 0x000fe20000000000 */
[-C--:B------:R-:W-:Y:S01]  /*2610*/  IMAD R7, R63, R47.reuse, RZ ;  /* 0x0000002f3f077224 */ /* 0x080fe200078e02ff */
[----:B------:R-:W-:Y:S01]  /*2620*/  ISETP.NE.AND P0, PT, RZ, UR4, PT ;  /* 0x00000004ff007c0c */ /* 0x000fe2000bf05270 */
[----:B------:R-:W-:-:S04]  /*2630*/  IMAD.WIDE.U32 R4, R34, R47, RZ ;  /* 0x0000002f22047225 */ /* 0x000fc800078e00ff */
[----:B------:R-:W-:-:S04]  /*2640*/  IMAD R7, R53, R34, R7 ;  /* 0x0000002235077224 */ /* 0x000fc800078e0207 */
[----:B------:R-:W-:-:S04]  /*2650*/  IMAD.IADD R52, R5, 0x1, R7 ;  /* 0x0000000105347824 */ /* 0x000fc800078e0207 */
[----:B------:R-:W-:Y:S05]  /*2660*/  @!P0 BRA `(.L_x_11865) ;  /* 0x0000001000808947 */ /* 0x000fea0003800000 */
[----:B------:R-:W2:Y:S01]  /*2670*/  LDL.64 R78, [R1+0x8] ;  /* 0x00000800014e7983 */ /* 0x000ea20000100a00 */
[----:B------:R-:W0:Y:S01]  /*2680*/  S2R R6, SR_TID.X ;  /* 0x0000000000067919 */ /* 0x000e220000002100 */
[----:B------:R-:W-:Y:S01]  /*2690*/  BSSY B1, `(.L_x_11866) ;  /* 0x0000021000017945 */ /* 0x000fe20003800000 */
[----:B------:R-:W-:Y:S02]  /*26a0*/  CS2R R24, SRZ ;  /* 0x0000000000187805 */ /* 0x000fe4000001ff00 */
[----:B------:R-:W-:Y:S02]  /*26b0*/  CS2R R10, SRZ ;  /* 0x00000000000a7805 */ /* 0x000fe4000001ff00 */
[----:B------:R-:W-:Y:S01]  /*26c0*/  CS2R R14, SRZ ;  /* 0x00000000000e7805 */ /* 0x000fe2000001ff00 */
[C---:B0-----:R-:W-:Y:S02]  /*26d0*/  VIADD R9, R6.reuse, 0xffffff80 ;  /* 0xffffff8006097836 */ /* 0x041fe40000000000 */
[----:B------:R-:W-:-:S02]  /*26e0*/  VIADD R8, R6, 0xffffff80 ;  /* 0xffffff8006087836 */ /* 0x000fc40000000000 */
[----:B------:R-:W-:-:S03]  /*26f0*/  IMAD R6, R47, -0xa0, R48 ;  /* 0xffffff602f067824 */ /* 0x000fc600078e0230 */
[----:B------:R-:W-:Y:S02]  /*2700*/  LEA.HI R8, R8, R9, RZ, 0x1 ;  /* 0x0000000908087211 */ /* 0x000fe400078f08ff */
[----:B------:R-:W-:Y:S02]  /*2710*/  VIMNMX R6, R6, 0xa0, PT ;  /* 0x000000a006067848 */ /* 0x000fe40003fe0100 */
[----:B------:R-:W-:-:S04]  /*2720*/  SHF.R.S32.HI R8, RZ, 0x1, R8 ;  /* 0x00000001ff087819 */ /* 0x000fc80000011408 */
[----:B------:R-:W-:Y:S02]  /*2730*/  ISETP.GE.AND P1, PT, R8, R6, PT ;  /* 0x000000060800720c */ /* 0x000fe40003f26270 */
[----:B------:R-:W-:Y:S01]  /*2740*/  CS2R R8, SRZ ;  /* 0x0000000000087805 */ /* 0x000fe2000001ff00 */
[----:B--2---:R-:W-:-:S10]  /*2750*/  VIADD R26, R78, 0x10 ;  /* 0x000000104e1a7836 */ /* 0x004fd40000000000 */
[----:B------:R-:W-:Y:S05]  /*2760*/  @P1 BRA `(.L_x_11867) ;  /* 0x00000000004c1947 */ /* 0x000fea0003800000 */
        /* <DEDUP_REMOVED lines=19> */
.L_x_11867:
[----:B------:R-:W-:Y:S05]  /*28a0*/  BSYNC B1 ;  /* 0x0000000000017941 */ /* 0x000fea0003800000 */
.L_x_11866:
        /* <DEDUP_REMOVED lines=8> */
.L_x_11868:
[----:B------:R-:W2:Y:S01]  /*2930*/  LDL R4, [R1+0x1c] ;  /* 0x00001c0001047983 */ /* 0x000ea20000100800 */
[----:B------:R-:W-:Y:S01]  /*2940*/  IMAD R70, R23, 0x8, R17 ;  /* 0x0000000817467824 */ /* 0x000fe200078e0211 */
[----:B------:R-:W-:Y:S01]  /*2950*/  BSSY B1, `(.L_x_11869) ;  /* 0x0000004000017945 */ /* 0x000fe20003800000 */
[----:B--2---:R-:W-:-:S04]  /*2960*/  SHF.L.U32 R77, R4, 0x1f, RZ ;  /* 0x0000001f044d7819 */ /* 0x004fc800000006ff */
[----:B------:R-:W0:Y:S02]  /*2970*/  SYNCS.PHASECHK.TRANS64.TRYWAIT P5, [R70+URZ+0x13290], R77 ;  /* 0x0132904d460075a7 */ /* 0x000e2400080a017f */
[----:B0-----:R-:W-:Y:S05]  /*2980*/  @!P5 BRA `(.L_x_11870) ;  /* 0x000001dc0004d947 */ /* 0x001fea0003800000 */
.L_x_12164:
[----:B------:R-:W-:Y:S05]  /*2990*/  BSYNC B1 ;  /* 0x0000000000017941 */ /* 0x000fea0003800000 */
.L_x_11869:
[----:B------:R-:W-:Y:S05]  /*29a0*/  @P1 BRA `(.L_x_11871) ;  /* 0x0000002000d41947 */ /* 0x000fea0003800000 */
[----:B------:R-:W-:Y:S04]  /*29b0*/  BSSY B1, `(.L_x_11872) ;  /* 0x0000074000017945 */ /* 0x000fe80003800000 */
[----:B------:R-:W-:Y:S05]  /*29c0*/  @P3 BRA `(.L_x_11873) ;  /* 0x0000000400c83947 */ /* 0x000fea0003800000 */
        /* <DEDUP_REMOVED lines=17> */
[----:B------:R-:W-:Y:S01]  /*2ae0*/  IMAD.MOV.U32 R14, RZ, RZ, R4 ;  /* 0x000000ffff0e7224 */ /* 0x000fe200078e0004 */
[----:B------:R-:W-:Y:S02]  /*2af0*/  F2FP.F16.E4M3.UNPACK_B R4, R5 ;  /* 0x00000005ff04723e */ /* 0x000fe400020006ff */
[----:B------:R-:W-:Y:S01]  /*2b00*/  LOP3.LUT R53, R52, 0xff00, R25, 0xf8, !PT ;  /* 0x0000ff0034357812 */ /* 0x000fe200078ef819 */
[----:B------:R-:W-:Y:S01]  /*2b10*/  IMAD.U32 R52, R54, 0x10000, RZ ;  /* 0x0001000036347824 */ /* 0x000fe200078e00ff */
[----:B------:R-:W-:Y:S01]  /*2b20*/  LOP3.LUT R24, R24, 0xff00, R15, 0xf8, !PT ;  /* 0x0000ff0018187812 */ /* 0x000fe200078ef80f */
[----:B------:R-:W-:Y:S01]  /*2b30*/  IMAD.U32 R15, R79, 0x10000, RZ ;  /* 0x000100004f0f7824 */ /* 0x000fe200078e00ff */
[----:B------:R-:W-:-:S02]  /*2b40*/  F2FP.F16.E4M3.UNPACK_B R25, R83.H1 ;  /* 0x00000053ff19723e */ /* 0x000fc400030006ff */
[----:B------:R-:W-:Y:S02]  /*2b50*/  LOP3.LUT R79, R53, 0xff0000, R52, 0xf8, !PT ;  /* 0x00ff0000354f7812 */ /* 0x000fe400078ef834 */
[----:B------:R-:W-:Y:S01]  /*2b60*/  LOP3.LUT R54, R24, 0xff0000, R15, 0xf8, !PT ;  /* 0x00ff000018367812 */ /* 0x000fe200078ef80f */
[--C-:B------:R-:W-:Y:S01]  /*2b70*/  HADD2.F32 R55, -RZ, R25.reuse.H0_H0 ;  /* 0x20000019ff377230 */ /* 0x100fe20000004100 */
[----:B------:R-:W-:Y:S01]  /*2b80*/  F2FP.F16.E4M3.UNPACK_B R52, R82.H1 ;  /* 0x00000052ff34723e */ /* 0x000fe200030006ff */
[--C-:B------:R-:W-:Y:S01]  /*2b90*/  HADD2.F32 R15, -RZ, R4.reuse.H1_H1 ;  /* 0x30000004ff0f7230 */ /* 0x100fe20000004100 */
[----:B------:R-:W-:Y:S01]  /*2ba0*/  F2FP.F16.E4M3.UNPACK_B R5, R5.H1 ;  /* 0x00000005ff05723e */ /* 0x000fe200030006ff */
[----:B------:R-:W-:Y:S02]  /*2bb0*/  HADD2.F32 R4, -RZ, R4.H0_H0 ;  /* 0x20000004ff047230 */ /* 0x000fe40000004100 */
        /* <DEDUP_REMOVED lines=9> */
[-C--:B------:R-:W-:Y:S01]  /*2c50*/  FMUL.FTZ R81, R25, R78.reuse ;  /* 0x0000004e19517220 */ /* 0x080fe20000410000 */
[----:B------:R-:W-:Y:S01]  /*2c60*/  FFMA.FTZ R5, R15, R53, R80 ;  /* 0x000000350f057223 */ /* 0x000fe20000010050 */
[C---:B------:R-:W-:Y:S01]  /*2c70*/  FMUL.FTZ R78, R24.reuse, R78 ;  /* 0x0000004e184e7220 */ /* 0x040fe20000410000 */
[----:B------:R-:W-:Y:S01]  /*2c80*/  F2FP.F16.E4M3.UNPACK_B R15, R14.H1 ;  /* 0x0000000eff0f723e */ /* 0x000fe200030006ff */
[----:B------:R-:W-:Y:S01]  /*2c90*/  FFMA.FTZ R83, R24, R52, -R81 ;  /* 0x0000003418537223 */ /* 0x000fe20000010851 */
[----:B------:R-:W-:Y:S01]  /*2ca0*/  F2FP.F16.E4M3.UNPACK_B R14, R14 ;  /* 0x0000000eff0e723e */ /* 0x000fe200020006ff */
[----:B------:R-:W-:Y:S01]  /*2cb0*/  FFMA.FTZ R84, R25, R52, R78 ;  /* 0x0000003419547223 */ /* 0x000fe2000001004e */
[----:B------:R-:W-:Y:S01]  /*2cc0*/  HADD2.F32 R78, -RZ, R55.H1_H1 ;  /* 0x30000037ff4e7230 */ /* 0x000fe20000004100 */
[----:B------:R-:W-:Y:S01]  /*2cd0*/  F2FP.F16.E4M3.UNPACK_B R52, R82 ;  /* 0x00000052ff34723e */ /* 0x000fe200020006ff */
[----:B------:R-:W-:-:S02]  /*2ce0*/  HADD2.F32 R24, -RZ, R15.H0_H0 ;  /* 0x2000000fff187230 */ /* 0x000fc40000004100 */
[----:B------:R-:W-:Y:S01]  /*2cf0*/  HADD2.F32 R25, -RZ, R15.H1_H1 ;  /* 0x3000000fff197230 */ /* 0x000fe20000004100 */
[----:B------:R-:W-:Y:S01]  /*2d00*/  F2FP.SATFINITE.E4M3.F32.PACK_AB_MERGE_C R86, R84, R83, RZ ;  /* 0x000000535456723e */ /* 0x000fe200048070ff */
[--C-:B------:R-:W-:Y:S02]  /*2d10*/  HADD2.F32 R15, -RZ, R14.reuse.H0_H0 ;  /* 0x2000000eff0f7230 */ /* 0x100fe40000004100 */
[-C--:B------:R-:W-:Y:S01]  /*2d20*/  FMUL.FTZ R80, R24, R78.reuse ;  /* 0x0000004e18507220 */ /* 0x080fe20000410000 */
[----:B------:R-:W-:Y:S02]  /*2d30*/  HADD2.F32 R55, -RZ, R55.H0_H0 ;  /* 0x20000037ff377230 */ /* 0x000fe40000004100 */
[----:B------:R-:W-:Y:S01]  /*2d40*/  FMUL.FTZ R81, R25, R78 ;  /* 0x0000004e19517220 */ /* 0x000fe20000410000 */
[----:B------:R-:W-:Y:S01]  /*2d50*/  HADD2.F32 R14, -RZ, R14.H1_H1 ;  /* 0x3000000eff0e7230 */ /* 0x000fe20000004100 */
        /* <DEDUP_REMOVED lines=12> */
[----:B------:R-:W-:Y:S01]  /*2e20*/  HADD2.F32 R25, -RZ, R15.H1_H1 ;  /* 0x3000000fff197230 */ /* 0x000fe20000004100 */
[----:B------:R-:W-:Y:S01]  /*2e30*/  F2FP.F16.E4M3.UNPACK_B R52, R54.H1 ;  /* 0x00000036ff34723e */ /* 0x000fe200030006ff */
        /* <DEDUP_REMOVED lines=28> */
[----:B------:R-:W-:-:S02]  /*3000*/  HADD2.F32 R55, -RZ, R55.H0_H0 ;  /* 0x20000037ff377230 */ /* 0x000fc40000004100 */
[----:B------:R-:W-:Y:S02]  /*3010*/  HADD2.F32 R52, -RZ, R52.H0_H0 ;  /* 0x20000034ff347230 */ /* 0x000fe40000004100 */
        /* <DEDUP_REMOVED lines=11> */
.L_x_11875:
[----:B------:R-:W-:Y:S05]  /*30d0*/  BSYNC B2 ;  /* 0x0000000000027941 */ /* 0x000fea0003800000 */
.L_x_11874:
[----:B------:R1:W-:Y:S02]  /*30e0*/  STG.E.128 desc[UR40][R12.64], R4 ;  /* 0x000000040c007986 */ /* 0x0003e4000c101d28 */
.L_x_11873:
[----:B------:R-:W-:Y:S05]  /*30f0*/  BSYNC B1 ;  /* 0x0000000000017941 */ /* 0x000fea0003800000 */
.L_x_11872:
[----:B------:R-:W-:Y:S05]  /*3100*/  @P2 BRA `(.L_x_11871) ;  /* 0x0000001800fc2947 */ /* 0x000fea0003800000 */
[----:B-1----:R-:W2:Y:S01]  /*3110*/  LDL R6, [R1+0x38] ;  /* 0x0000380001067983 */ /* 0x002ea20000100800 */
[----:B------:R-:W-:Y:S01]  /*3120*/  IMAD.MOV.U32 R5, RZ, RZ, 0x20 ;  /* 0x00000020ff057424 */ /* 0x000fe200078e00ff */
[----:B------:R-:W-:Y:S01]  /*3130*/  ISETP.GE.AND P5, PT, R26, R27, PT ;  /* 0x0000001b1a00720c */ /* 0x000fe20003fa6270 */
[----:B------:R-:W-:Y:S01]  /*3140*/  IMAD R4, R23, 0x2800, RZ ;  /* 0x0000280017047824 */ /* 0x000fe200078e02ff */
[----:B------:R-:W-:Y:S02]  /*3150*/  BSSY B1, `(.L_x_11876) ;  /* 0x000006f000017945 */ /* 0x000fe40003800000 */
[----:B------:R-:W-:-:S04]  /*3160*/  SEL R5, R5, 0xffffffe0, !P4 ;  /* 0xffffffe005057807 */ /* 0x000fc80006000000 */
[----:B--2---:R-:W-:-:S05]  /*3170*/  IADD3 R4, R5, R6, R4 ;  /* 0x0000000605047210 */ /* 0x004fca0007ffe004 */
[----:B------:R-:W-:-:S06]  /*3180*/  IMAD.IADD R4, R17, 0x1, R4 ;  /* 0x0000000111047824 */ /* 0x000fcc00078e0204 */
[----:B------:R-:W1:Y:S01]  /*3190*/  LDS.128 R4, [R4+0xe000] ;  /* 0x00e0000004047984 */ /* 0x000e620000000c00 */
        /* <DEDUP_REMOVED lines=38> */
[----:B------:R-:W-:Y:S01]  /*3400*/  F2FP.F16.E4M3.UNPACK_B R50, R50 ;  /* 0x00000032ff32723e */ /* 0x000fe200020006ff */
[-C--:B------:R-:W-:Y:S01]  /*3410*/  FFMA.FTZ R53, R10, R14.reuse, -R25 ;  /* 0x0000000e0a357223 */ /* 0x080fe20000010819 */
[----:B------:R-:W-:Y:S01]  /*3420*/  FFMA.FTZ R54, R11, R14, R26 ;  /* 0x0000000e0b367223 */ /* 0x000fe2000001001a */
[----:B------:R-:W-:Y:S01]  /*3430*/  HADD2.F32 R15, -RZ, R51.H1_H1 ;  /* 0x30000033ff0f7230 */ /* 0x000fe20000004100 */
[----:B------:R-:W-:Y:S01]  /*3440*/  F2FP.F16.E4M3.UNPACK_B R8, R8 ;  /* 0x00000008ff08723e */ /* 0x000fe200020006ff */
[----:B------:R-:W-:-:S02]  /*3450*/  HADD2.F32 R11, -RZ, R9.H1_H1 ;  /* 0x30000009ff0b7230 */ /* 0x000fc40000004100 */
[----:B------:R-:W-:Y:S01]  /*3460*/  HADD2.F32 R10, -RZ, R9.H0_H0 ;  /* 0x20000009ff0a7230 */ /* 0x000fe20000004100 */
[----:B------:R-:W-:Y:S01]  /*3470*/  F2FP.SATFINITE.E4M3.F32.PACK_AB_MERGE_C R78, R54, R53, RZ ;  /* 0x00000035364e723e */ /* 0x000fe200048070ff */
[----:B------:R-:W-:Y:S02]  /*3480*/  HADD2.F32 R14, -RZ, R50.H1_H1 ;  /* 0x30000032ff0e7230 */ /* 0x000fe40000004100 */
[-C--:B------:R-:W-:Y:S01]  /*3490*/  FMUL.FTZ R25, R11, R15.reuse ;  /* 0x0000000f0b197220 */ /* 0x080fe20000410000 */
[--C-:B------:R-:W-:Y:S02]  /*34a0*/  HADD2.F32 R9, -RZ, R8.reuse.H0_H0 ;  /* 0x20000008ff097230 */ /* 0x100fe40000004100 */
[C---:B------:R-:W-:Y:S01]  /*34b0*/  FMUL.FTZ R52, R10.reuse, R15 ;  /* 0x0000000f0a347220 */ /* 0x040fe20000410000 */
[----:B------:R-:W-:Y:S02]  /*34c0*/  HADD2.F32 R51, -RZ, R51.H0_H0 ;  /* 0x20000033ff337230 */ /* 0x000fe40000004100 */
[----:B------:R-:W-:Y:S01]  /*34d0*/  FFMA.FTZ R25, R10, R14, -R25 ;  /* 0x0000000e0a197223 */ /* 0x000fe20000010819 */
[----:B------:R-:W-:-:S02]  /*34e0*/  HADD2.F32 R8, -RZ, R8.H1_H1 ;  /* 0x30000008ff087230 */ /* 0x000fc40000004100 */
[----:B------:R-:W-:Y:S01]  /*34f0*/  FFMA.FTZ R14, R11, R14, R52 ;  /* 0x0000000e0b0e7223 */ /* 0x000fe20000010034 */
[----:B------:R-:W-:Y:S02]  /*3500*/  HADD2.F32 R50, -RZ, R50.H0_H0 ;  /* 0x20000032ff327230 */ /* 0x000fe40000004100 */
[-C--:B------:R-:W-:Y:S01]  /*3510*/  FMUL.FTZ R15, R9, R51.reuse ;  /* 0x00000033090f7220 */ /* 0x080fe20000410000 */
[----:B------:R-:W-:Y:S01]  /*3520*/  F2FP.SATFINITE.E4M3.F32.PACK_AB_MERGE_C R5, R5, R4, R78 ;  /* 0x000000040505723e */ /* 0x000fe2000480704e */
[----:B------:R-:W-:Y:S01]  /*3530*/  FMUL.FTZ R26, R8, R51 ;  /* 0x00000033081a7220 */ /* 0x000fe20000410000 */
[----:B------:R-:W-:Y:S01]  /*3540*/  F2FP.SATFINITE.E4M3.F32.PACK_AB_MERGE_C R55, R14, R25, RZ ;  /* 0x000000190e37723e */ /* 0x000fe200048070ff */
[-C--:B------:R-:W-:Y:S01]  /*3550*/  FFMA.FTZ R52, R8, R50.reuse, R15 ;  /* 0x0000003208347223 */ /* 0x080fe2000001000f */
[----:B------:R-:W-:Y:S01]  /*3560*/  F2FP.F16.E4M3.UNPACK_B R25, R27.H1 ;  /* 0x0000001bff19723e */ /* 0x000fe200030006ff */
[----:B------:R-:W-:Y:S01]  /*3570*/  FFMA.FTZ R51, R9, R50, -R26 ;  /* 0x0000003209337223 */ /* 0x000fe2000001081a */
[----:B------:R-:W-:-:S02]  /*3580*/  F2FP.F16.E4M3.UNPACK_B R9, R7.H1 ;  /* 0x00000007ff09723e */ /* 0x000fc400030006ff */
[----:B------:R-:W-:Y:S01]  /*3590*/  F2FP.F16.E4M3.UNPACK_B R14, R24.H1 ;  /* 0x00000018ff0e723e */ /* 0x000fe200030006ff */
[----:B------:R-:W-:Y:S01]  /*35a0*/  HADD2.F32 R50, -RZ, R25.H1_H1 ;  /* 0x30000019ff327230 */ /* 0x000fe20000004100 */
[----:B------:R-:W-:Y:S01]  /*35b0*/  F2FP.F16.E4M3.UNPACK_B R8, R6.H1 ;  /* 0x00000006ff08723e */ /* 0x000fe200030006ff */
[--C-:B------:R-:W-:Y:S01]  /*35c0*/  HADD2.F32 R11, -RZ, R9.reuse.H1_H1 ;  /* 0x30000009ff0b7230 */ /* 0x100fe20000004100 */
[----:B------:R-:W-:Y:S01]  /*35d0*/  F2FP.F16.E4M3.UNPACK_B R27, R27 ;  /* 0x0000001bff1b723e */ /* 0x000fe200020006ff */
[----:B------:R-:W-:Y:S01]  /*35e0*/  HADD2.F32 R10, -RZ, R9.H0_H0 ;  /* 0x20000009ff0a7230 */ /* 0x000fe20000004100 */
[----:B------:R-:W-:Y:S01]  /*35f0*/  F2FP.F16.E4M3.UNPACK_B R24, R24 ;  /* 0x00000018ff18723e */ /* 0x000fe200020006ff */
[----:B------:R-:W-:Y:S02]  /*3600*/  HADD2.F32 R15, -RZ, R14.H1_H1 ;  /* 0x3000000eff0f7230 */ /* 0x000fe40000004100 */
[----:B------:R-:W-:Y:S01]  /*3610*/  FMUL.FTZ R53, R11, R50 ;  /* 0x000000320b357220 */ /* 0x000fe20000410000 */
[----:B------:R-:W-:-:S02]  /*3620*/  HADD2.F32 R9, -RZ, R8.H1_H1 ;  /* 0x30000008ff097230 */ /* 0x000fc40000004100 */
[C---:B------:R-:W-:Y:S01]  /*3630*/  FMUL.FTZ R50, R10.reuse, R50 ;  /* 0x000000320a327220 */ /* 0x040fe20000410000 */
[--C-:B------:R-:W-:Y:S02]  /*3640*/  HADD2.F32 R26, -RZ, R27.reuse.H1_H1 ;  /* 0x3000001bff1a7230 */ /* 0x100fe40000004100 */
        /* <DEDUP_REMOVED lines=31> */
.L_x_11877:
[----:B------:R-:W-:Y:S05]  /*3840*/  BSYNC B1 ;  /* 0x0000000000017941 */ /* 0x000fea0003800000 */
.L_x_11876:
[----:B-1----:R2:W-:Y:S01]  /*3850*/  STG.E.128 desc[UR40][R12.64+0x20], R4 ;  /* 0x000020040c007986 */ /* 0x0025e2000c101d28 */
[----:B------:R-:W-:Y:S05]  /*3860*/  BRA `(.L_x_11871) ;  /* 0x0000001400247947 */ /* 0x000fea0003800000 */
.L_x_11865:
[----:B------:R-:W0:Y:S01]  /*3870*/  S2R R5, SR_TID.X ;  /* 0x0000000000057919 */ /* 0x000e220000002100 */
[----:B------:R-:W2:Y:S01]  /*3880*/  LDL R26, [R1+0x14] ;  /* 0x00001400011a7983 */ /* 0x000ea20000100800 */
[C---:B0-----:R-:W-:Y:S02]  /*3890*/  VIADD R7, R5.reuse, 0xffffff80 ;  /* 0xffffff8005077836 */ /* 0x041fe40000000000 */
[----:B------:R-:W-:Y:S02]  /*38a0*/  VIADD R6, R5, 0xffffff80 ;  /* 0xffffff8005067836 */ /* 0x000fe40000000000 */
[----:B------:R-:W-:-:S03]  /*38b0*/  IMAD R5, R47, -0xa0, R48 ;  /* 0xffffff602f057824 */ /* 0x000fc600078e0230 */
[----:B------:R-:W-:Y:S02]  /*38c0*/  LEA.HI R6, R6, R7, RZ, 0x1 ;  /* 0x0000000706067211 */ /* 0x000fe400078f08ff */
[----:B------:R-:W-:Y:S02]  /*38d0*/  VIMNMX R5, R5, 0xa0, PT ;  /* 0x000000a005057848 */ /* 0x000fe40003fe0100 */
[----:B------:R-:W-:-:S04]  /*38e0*/  SHF.R.S32.HI R6, RZ, 0x1, R6 ;  /* 0x00000001ff067819 */ /* 0x000fc80000011406 */
[----:B------:R-:W-:-:S04]  /*38f0*/  ISETP.GE.AND P1, PT, R6, R5, PT ;  /* 0x000000050600720c */ /* 0x000fc80003f26270 */
[----:B------:R-:W-:-:S13]  /*3900*/  ISETP.GE.OR P0, PT, R156, R27, P1 ;  /* 0x0000001b9c00720c */ /* 0x000fda0000f06670 */
[----:B------:R-:W0:Y:S01]  /*3910*/  @!P0 LDC.64 R12, c[0x0][0x3e8] ;  /* 0x0000fa00ff0c8b82 */ /* 0x000e220000000a00 */
[----:B------:R-:W-:Y:S02]  /*3920*/  @!P0 IMAD.MOV.U32 R70, RZ, RZ, R38 ;  /* 0x000000ffff468224 */ /* 0x000fe400078e0026 */
[----:B------:R-:W-:Y:S01]  /*3930*/  @!P0 IMAD R8, R64, R47, RZ ;  /* 0x0000002f40088224 */ /* 0x000fe200078e02ff */
[----:B0-----:R-:W-:-:S04]  /*3940*/  @!P0 IADD3 R12, P5, P6, R32, R12, R4 ;  /* 0x0000000c200c8210 */ /* 0x001fc80007ebe004 */
[----:B------:R-:W0:Y:S01]  /*3950*/  @!P0 LDC.64 R4, c[0x0][0x400] ;  /* 0x00010000ff048b82 */ /* 0x000e220000000a00 */
[----:B------:R-:W-:Y:S01]  /*3960*/  @!P0 IMAD.WIDE.U32 R6, R47, R40, R70 ;  /* 0x000000282f068225 */ /* 0x000fe200078e0046 */
[----:B------:R-:W-:-:S03]  /*3970*/  @!P0 IADD3.X R13, R66, R13, R52, P5, P6 ;  /* 0x0000000d420d8210 */ /* 0x000fc60002fec434 */
[----:B------:R-:W-:Y:S01]  /*3980*/  @!P0 IMAD R8, R53, R40, R8 ;  /* 0x0000002835088224 */ /* 0x000fe200078e0208 */
[----:B------:R-:W-:Y:S02]  /*3990*/  CS2R R10, SRZ ;  /* 0x00000000000a7805 */ /* 0x000fe4000001ff00 */
[----:B0-----:R-:W-:-:S04]  /*39a0*/  @!P0 IADD3 R24, P5, R6, R4, RZ ;  /* 0x0000000406188210 */ /* 0x001fc80007fbe0ff */
[----:B------:R-:W-:Y:S02]  /*39b0*/  @!P0 IADD3.X R25, R5, R8, R7, P5, !PT ;  /* 0x0000000805198210 */ /* 0x000fe40002ffe407 */
[----:B------:R-:W-:Y:S02]  /*39c0*/  CS2R R4, SRZ ;  /* 0x0000000000047805 */ /* 0x000fe4000001ff00 */
[----:B------:R-:W-:Y:S02]  /*39d0*/  CS2R R6, SRZ ;  /* 0x0000000000067805 */ /* 0x000fe4000001ff00 */
[----:B------:R-:W-:-:S04]  /*39e0*/  CS2R R8, SRZ ;  /* 0x0000000000087805 */ /* 0x000fc8000001ff00 */
[----:B------:R-:W3:Y:S04]  /*39f0*/  @!P0 LDG.E.128 R4, desc[UR40][R12.64] ;  /* 0x000000280c048981 */ /* 0x000ee8000c1e1d00 */
[----:B------:R-:W4:Y:S01]  /*3a00*/  @!P0 LDG.E.128 R8, desc[UR40][R24.64] ;  /* 0x0000002818088981 */ /* 0x000f22000c1e1d00 */
[----:B------:R-:W-:Y:S02]  /*3a10*/  ISETP.GE.AND P0, PT, R156, R27, PT ;  /* 0x0000001b9c00720c */ /* 0x000fe40003f06270 */
[----:B------:R-:W-:-:S11]  /*3a20*/  LOP3.LUT R22, R22, 0xfffffffe, RZ, 0xc0, !PT ;  /* 0xfffffffe16167812 */ /* 0x000fd600078ec0ff */
[----:B------:R-:W-:Y:S02]  /*3a30*/  @P0 LOP3.LUT R22, R22, 0x1, RZ, 0xfc, !PT ;  /* 0x0000000116160812 */ /* 0x000fe400078efcff */
[----:B--2---:R-:W-:Y:S01]  /*3a40*/  ISETP.NE.AND P0, PT, R26, 0x3, PT ;  /* 0x000000031a00780c */ /* 0x004fe20003f05270 */
[----:B---3--:R-:W-:Y:S02]  /*3a50*/  IMAD.MOV.U32 R83, RZ, RZ, R4 ;  /* 0x000000ffff537224 */ /* 0x008fe400078e0004 */
[----:B------:R-:W-:Y:S02]  /*3a60*/  IMAD.MOV.U32 R80, RZ, RZ, R6 ;  /* 0x000000ffff507224 */ /* 0x000fe400078e0006 */
[----:B----4-:R-:W-:Y:S02]  /*3a70*/  IMAD.MOV.U32 R84, RZ, RZ, R8 ;  /* 0x000000ffff547224 */ /* 0x010fe400078e0008 */
[----:B------:R-:W-:-:S06]  /*3a80*/  IMAD.MOV.U32 R82, RZ, RZ, R10 ;  /* 0x000000ffff527224 */ /* 0x000fcc00078e000a */
[----:B------:R-:W-:Y:S05]  /*3a90*/  @!P0 BRA `(.L_x_11878) ;  /* 0x0000000000048947 */ /* 0x000fea0003800000 */
[----:B------:R-:W-:Y:S01]  /*3aa0*/  BPT.TRAP 0x1 ;  /* 0x000000040000795c */ /* 0x000fe20000300000 */
.L_x_11878:
[----:B------:R-:W2:Y:S01]  /*3ab0*/  LDL R12, [R1+0x1c] ;  /* 0x00001c00010c7983 */ /* 0x000ea20000100800 */
[----:B------:R-:W-:Y:S01]  /*3ac0*/  IMAD R70, R23, 0x8, R17 ;  /* 0x0000000817467824 */ /* 0x000fe200078e0211 */
[----:B------:R-:W0:Y:S01]  /*3ad0*/  LDC R78, c[0x0][0x2f4] ;  /* 0x0000bd00ff4e7b82 */ /* 0x000e220000000800 */
[----:B------:R-:W-:Y:S01]  /*3ae0*/  BSSY B1, `(.L_x_11879) ;  /* 0x0000004000017945 */ /* 0x000fe20003800000 */
[----:B--2---:R-:W-:-:S04]  /*3af0*/  SHF.L.U32 R77, R12, 0x1f, RZ ;  /* 0x0000001f0c4d7819 */ /* 0x004fc800000006ff */
[----:B------:R-:W1:Y:S02]  /*3b00*/  SYNCS.PHASECHK.TRANS64.TRYWAIT P5, [R70+URZ+0x13290], R77 ;  /* 0x0132904d460075a7 */ /* 0x000e6400080a017f */
[----:B01----:R-:W-:Y:S05]  /*3b10*/  @!P5 BRA `(.L_x_11880) ;  /* 0x000001c800b4d947 */ /* 0x003fea0003800000 */
.L_x_12165:
[----:B------:R-:W-:Y:S05]  /*3b20*/  BSYNC B1 ;  /* 0x0000000000017941 */ /* 0x000fea0003800000 */
.L_x_11879:
[----:B------:R-:W1:Y:S01]  /*3b30*/  S2R R12, SR_TID.X ;  /* 0x00000000000c7919 */ /* 0x000e620000002100 */
[----:B------:R-:W-:Y:S01]  /*3b40*/  ISETP.GE.OR P5, PT, R156, R78, P1 ;  /* 0x0000004e9c00720c */ /* 0x000fe20000fa6670 */
[----:B------:R-:W-:Y:S01]  /*3b50*/  ULDC.64 UR4, c[0x0][0x300] ;  /* 0x0000c00000047ab9 */ /* 0x000fe20000000a00 */
[----:B------:R-:W-:Y:S02]  /*3b60*/  IMAD.MOV.U32 R52, RZ, RZ, R14 ;  /* 0x000000ffff347224 */ /* 0x000fe400078e000e */
[----:B------:R-:W-:Y:S02]  /*3b70*/  IMAD.MOV.U32 R53, RZ, RZ, R55 ;  /* 0x000000ffff357224 */ /* 0x000fe400078e0037 */
[C---:B-1----:R-:W-:Y:S02]  /*3b80*/  VIADD R24, R12.reuse, 0xffffff80 ;  /* 0xffffff800c187836 */ /* 0x042fe40000000000 */
[----:B------:R-:W-:Y:S02]  /*3b90*/  VIADD R13, R12, 0xffffff80 ;  /* 0xffffff800c0d7836 */ /* 0x000fe40000000000 */
[----:B------:R-:W-:-:S03]  /*3ba0*/  IMAD R12, R49, UR4, RZ ;  /* 0x00000004310c7c24 */ /* 0x000fc6000f8e02ff */
[----:B------:R-:W-:-:S04]  /*3bb0*/  LEA.HI R13, R13, R24, RZ, 0x1 ;  /* 0x000000180d0d7211 */ /* 0x000fc800078f08ff */
[----:B------:R-:W-:-:S05]  /*3bc0*/  SHF.R.S32.HI R13, RZ, 0x1, R13 ;  /* 0x00000001ff0d7819 */ /* 0x000fca000001140d */
[----:B------:R-:W-:-:S04]  /*3bd0*/  IMAD.WIDE.U32 R52, R13, UR4, R52 ;  /* 0x000000040d347c25 */ /* 0x000fc8000f8e0034 */
[----:B------:R-:W-:Y:S01]  /*3be0*/  IMAD R79, R13, UR5, R12 ;  /* 0x000000050d4f7c24 */ /* 0x000fe2000f8e020c */
[----:B------:R-:W-:Y:S06]  /*3bf0*/  @P5 BRA `(.L_x_11871) ;  /* 0x0000001000405947 */ /* 0x000fec0003800000 */
[----:B------:R-:W2:Y:S04]  /*3c00*/  LDL R25, [R1+0x48] ;  /* 0x0000480001197983 */ /* 0x000ea80000100800 */
[----:B------:R-:W3:Y:S01]  /*3c10*/  LDL R24, [R1+0x4c] ;  /* 0x00004c0001187983 */ /* 0x000ee20000100800 */
[----:B------:R-:W-:Y:S01]  /*3c20*/  IMAD.IADD R79, R79, 0x1, R53 ;  /* 0x000000014f4f7824 */ /* 0x000fe200078e0235 */
[----:B------:R-:W-:Y:S01]  /*3c30*/  IADD3 R55, P5, P6, R2, R52, R67 ;  /* 0x0000003402377210 */ /* 0x000fe20007ebe043 */
[----:B------:R-:W-:Y:S03]  /*3c40*/  BSSY B1, `(.L_x_11881) ;  /* 0x00000e9000017945 */ /* 0x000fe60003800000 */
[----:B------:R-:W-:-:S02]  /*3c50*/  IADD3.X R12, R0, R79, R73, P5, P6 ;  /* 0x0000004f000c7210 */ /* 0x000fc40002fec449 */
[----:B------:R-:W-:Y:S02]  /*3c60*/  IADD3 R54, P5, R55, R50, RZ ;  /* 0x0000003237367210 */ /* 0x000fe40007fbe0ff */
[----:B------:R-:W-:-:S03]  /*3c70*/  LOP3.LUT P6, RZ, R22, 0x1, RZ, 0xc0, !PT ;  /* 0x0000000116ff7812 */ /* 0x000fc600078cc0ff */
[----:B------:R-:W-:Y:S01]  /*3c80*/  IMAD.X R55, R12, 0x1, R51, P5 ;  /* 0x000000010c377824 */ /* 0x000fe200028e0633 */
[----:B------:R-:W-:Y:S01]  /*3c90*/  LOP3.LUT P5, RZ, R22, 0x4, RZ, 0xc0, !PT ;  /* 0x0000000416ff7812 */ /* 0x000fe200078ac0ff */
[----:B------:R-:W-:-:S05]  /*3ca0*/  IMAD.IADD R12, R78, 0x1, -R61 ;  /* 0x000000014e0c7824 */ /* 0x000fca00078e0a3d */
[----:B------:R-:W-:-:S04]  /*3cb0*/  SEL R12, R61, R12, !P5 ;  /* 0x0000000c3d0c7207 */ /* 0x000fc80006800000 */
[----:B------:R-:W-:-:S04]  /*3cc0*/  SHF.R.S32.HI R13, RZ, 0x1f, R12 ;  /* 0x0000001fff0d7819 */ /* 0x000fc8000001140c */
[----:B------:R-:W-:-:S04]  /*3cd0*/  LEA.HI R13, R13, R12, RZ, 0x5 ;  /* 0x0000000c0d0d7211 */ /* 0x000fc800078f28ff */
[----:B------:R-:W-:-:S04]  /*3ce0*/  SHF.R.S32.HI R13, RZ, 0x5, R13 ;  /* 0x00000005ff0d7819 */ /* 0x000fc8000001140d */
[----:B------:R-:W-:-:S05]  /*3cf0*/  LEA.HI.SX32 R13, R58, R13, 0x1c ;  /* 0x0000000d3a0d7211 */ /* 0x000fca00078fe2ff */
[----:B------:R-:W-:-:S05]  /*3d00*/  IMAD.SHL.U32 R81, R13, 0x10, RZ ;  /* 0x000000100d517824 */ /* 0x000fca00078e00ff */
[----:B--2---:R-:W-:-:S04]  /*3d10*/  LOP3.LUT R12, R25, 0x30, R81, 0xf8, !PT ;  /* 0x00000030190c7812 */ /* 0x004fc800078ef851 */
        /* <DEDUP_REMOVED lines=22> */
[----:B------:R-:W-:Y:S01]  /*3e80*/  PRMT R8, R8, 0x654, R7 ;  /* 0x0000065408087816 */ /* 0x000fe20000000007 */
[----:B------:R-:W-:Y:S01]  /*3e90*/  IMAD.SHL.U32 R7, R87, 0x100, RZ ;  /* 0x0000010057077824 */ /* 0x000fe200078e00ff */
[----:B------:R-:W-:Y:S01]  /*3ea0*/  LOP3.LUT R4, R4, 0xff00, R5, 0xf8, !PT ;  /* 0x0000ff0004047812 */ /* 0x000fe200078ef805 */
[----:B------:R-:W-:Y:S01]  /*3eb0*/  IMAD.U32 R5, R91, 0x10000, RZ ;  /* 0x000100005b057824 */ /* 0x000fe200078e00ff */
[----:B------:R-:W-:Y:S02]  /*3ec0*/  LOP3.LUT R10, R11, 0xff0000ff, RZ, 0xc0, !PT ;  /* 0xff0000ff0b0a7812 */ /* 0x000fe400078ec0ff */
[----:B------:R-:W-:Y:S01]  /*3ed0*/  SHF.R.U32.HI R92, RZ, 0x10, R11 ;  /* 0x00000010ff5c7819 */ /* 0x000fe2000001160b */
[----:B------:R-:W-:Y:S01]  /*3ee0*/  IMAD.SHL.U32 R11, R85, 0x100, RZ ;  /* 0x00000100550b7824 */ /* 0x000fe200078e00ff */
[----:B------:R-:W-:Y:S02]  /*3ef0*/  PRMT R6, R89, 0x654, R6 ;  /* 0x0000065459067816 */ /* 0x000fe40000000006 */
[----:B------:R-:W-:Y:S01]  /*3f00*/  SHF.R.U32.HI R86, RZ, 0x8, R9 ;  /* 0x00000008ff567819 */ /* 0x000fe20000011609 */
[----:B------:R-:W-:Y:S01]  /*3f10*/  IMAD.U32 R92, R92, 0x10000, RZ ;  /* 0x000100005c5c7824 */ /* 0x000fe200078e00ff */
[----:B------:R-:W-:-:S02]  /*3f20*/  LOP3.LUT R7, R6, 0xff00, R7, 0xf8, !PT ;  /* 0x0000ff0006077812 */ /* 0x000fc400078ef807 */
[----:B------:R-:W-:Y:S01]  /*3f30*/  SHF.R.U32.HI R90, RZ, 0x10, R9 ;  /* 0x00000010ff5a7819 */ /* 0x000fe20000011609 */
[----:B------:R-:W-:Y:S01]  /*3f40*/  IMAD.SHL.U32 R9, R86, 0x100, RZ ;  /* 0x0000010056097824 */ /* 0x000fe200078e00ff */
[----:B------:R-:W-:Y:S01]  /*3f50*/  LOP3.LUT R6, R4, 0xff0000, R5, 0xf8, !PT ;  /* 0x00ff000004067812 */ /* 0x000fe200078ef805 */
[----:B------:R-:W-:Y:S01]  /*3f60*/  IMAD.U32 R4, R88, 0x10000, RZ ;  /* 0x0001000058047824 */ /* 0x000fe200078e00ff */
[----:B------:R-:W-:Y:S01]  /*3f70*/  LOP3.LUT R89, R10, 0xff00, R11, 0xf8, !PT ;  /* 0x0000ff000a597812 */ /* 0x000fe200078ef80b */
[----:B------:R-:W-:Y:S01]  /*3f80*/  IMAD.U32 R90, R90, 0x10000, RZ ;  /* 0x000100005a5a7824 */ /* 0x000fe200078e00ff */
        /* <DEDUP_REMOVED lines=24> */
[----:B------:R-:W-:Y:S01]  /*4110*/  LOP3.LUT R5, R89, 0xff0000, R92, 0xf8, !PT ;  /* 0x00ff000059057812 */ /* 0x000fe200078ef85c */
[CC--:B------:R-:W-:Y:S01]  /*4120*/  FMUL.FTZ R11, R85.reuse, R90.reuse ;  /* 0x0000005a550b7220 */ /* 0x0c0fe20000410000 */
[--C-:B------:R-:W-:Y:S02]  /*4130*/  HADD2.F32 R89, -RZ, R88.reuse.H0_H0 ;  /* 0x20000058ff597230 */ /* 0x100fe40000004100 */
[C---:B------:R-:W-:Y:S01]  /*4140*/  FMUL.FTZ R90, R10.reuse, R90 ;  /* 0x0000005a0a5a7220 */ /* 0x040fe20000410000 */
[----:B------:R-:W-:Y:S02]  /*4150*/  HADD2.F32 R12, -RZ, R83.H0_H0 ;  /* 0x20000053ff0c7230 */ /* 0x000fe40000004100 */
[-C--:B------:R-:W-:Y:S01]  /*4160*/  FFMA.FTZ R11, R10, R87.reuse, -R11 ;  /* 0x000000570a0b7223 */ /* 0x080fe2000001080b */
[----:B------:R-:W-:Y:S02]  /*4170*/  HADD2.F32 R88, -RZ, R88.H1_H1 ;  /* 0x30000058ff587230 */ /* 0x000fe40000004100 */
[----:B------:R-:W-:Y:S01]  /*4180*/  FFMA.FTZ R10, R85, R87, R90 ;  /* 0x00000057550a7223 */ /* 0x000fe2000001005a */
        /* <DEDUP_REMOVED lines=8> */
[----:B------:R-:W-:Y:S01]  /*4210*/  FFMA.FTZ R12, R12, R87, -R91 ;  /* 0x000000570c0c7223 */ /* 0x000fe2000001085b */
        /* <DEDUP_REMOVED lines=18> */
[----:B------:R-:W-:Y:S01]  /*4340*/  HADD2.F32 R84, -RZ, R84.H1_H1 ;  /* 0x30000054ff547230 */ /* 0x000fe20000004100 */
[----:B------:R-:W-:Y:S01]  /*4350*/  F2FP.F16.E4M3.UNPACK_B R86, R82 ;  /* 0x00000052ff56723e */ /* 0x000fe200020006ff */
[----:B------:R-:W-:Y:S02]  /*4360*/  HADD2.F32 R89, -RZ, R89.H1_H1 ;  /* 0x30000059ff597230 */ /* 0x000fe40000004100 */
[----:B------:R-:W-:Y:S01]  /*4370*/  FMUL.FTZ R95, R87, R90 ;  /* 0x0000005a575f7220 */ /* 0x000fe20000410000 */
[----:B------:R-:W-:Y:S01]  /*4380*/  F2FP.F16.E4M3.UNPACK_B R82, R26 ;  /* 0x0000001aff52723e */ /* 0x000fe200020006ff */
[----:B------:R-:W-:Y:S01]  /*4390*/  FMUL.FTZ R90, R84, R90 ;  /* 0x0000005a545a7220 */ /* 0x000fe20000410000 */
[----:B------:R-:W-:Y:S01]  /*43a0*/  FFMA.FTZ R88, R88, R91, R93 ;  /* 0x0000005b58587223 */ /* 0x000fe2000001005d */
[----:B------:R-:W-:Y:S01]  /*43b0*/  FFMA.FTZ R99, R84, R89, -R95 ;  /* 0x0000005954637223 */ /* 0x000fe2000001085f */
[----:B------:R-:W-:Y:S01]  /*43c0*/  F2FP.F16.E4M3.UNPACK_B R84, R80 ;  /* 0x00000050ff54723e */ /* 0x000fe200020006ff */
[----:B------:R-:W-:-:S02]  /*43d0*/  HADD2.F32 R80, -RZ, R82.H0_H0 ;  /* 0x20000052ff507230 */ /* 0x000fc40000004100 */
[----:B------:R-:W-:Y:S01]  /*43e0*/  FFMA.FTZ R101, R87, R89, R90 ;  /* 0x0000005957657223 */ /* 0x000fe2000001005a */
[--C-:B------:R-:W-:Y:S01]  /*43f0*/  HADD2.F32 R91, -RZ, R86.reuse.H0_H0 ;  /* 0x20000056ff5b7230 */ /* 0x100fe20000004100 */
[----:B------:R-:W-:Y:S01]  /*4400*/  F2FP.SATFINITE.E4M3.F32.PACK_AB_MERGE_C R8, R11, R8, RZ ;  /* 0x000000080b08723e */ /* 0x000fe200048070ff */
[----:B------:R-:W-:Y:S01]  /*4410*/  HADD2.F32 R93, -RZ, R86.H1_H1 ;  /* 0x30000056ff5d7230 */ /* 0x000fe20000004100 */
[----:B------:R-:W-:Y:S01]  /*4420*/  F2FP.F16.E4M3.UNPACK_B R10, R25 ;  /* 0x00000019ff0a723e */ /* 0x000fe200020006ff */
[----:B------:R-:W-:Y:S02]  /*4430*/  HADD2.F32 R26, -RZ, R14.H0_H0 ;  /* 0x2000000eff1a7230 */ /* 0x000fe40000004100 */
        /* <DEDUP_REMOVED lines=32> */
[----:B------:R-:W-:Y:S01]  /*4640*/  FMUL.FTZ R85, R11, R84 ;  /* 0x000000540b557220 */ /* 0x000fe20000410000 */
[----:B------:R-:W-:Y:S01]  /*4650*/  F2FP.SATFINITE.E4M3.F32.PACK_AB_MERGE_C R88, R101, R88, RZ ;  /* 0x000000586558723e */ /* 0x000fe200048070ff */
[----:B------:R-:W-:Y:S01]  /*4660*/  FFMA.FTZ R11, R11, R82, -R80 ;  /* 0x000000520b0b7223 */ /* 0x000fe20000010850 */
[----:B------:R-:W-:Y:S01]  /*4670*/  HADD2.F32 R7, -RZ, R13.H0_H0 ;  /* 0x2000000dff077230 */ /* 0x000fe20000004100 */
[----:B------:R-:W-:Y:S01]  /*4680*/  F2FP.F16.E4M3.UNPACK_B R6, R6.H1 ;  /* 0x00000006ff06723e */ /* 0x000fe200030006ff */
[----:B------:R-:W-:Y:S01]  /*4690*/  HADD2.F32 R80, -RZ, R25.H0_H0 ;  /* 0x20000019ff507230 */ /* 0x000fe20000004100 */
[----:B------:R-:W-:Y:S01]  /*46a0*/  F2FP.SATFINITE.E4M3.F32.PACK_AB_MERGE_C R26, R93, R26, R88 ;  /* 0x0000001a5d1a723e */ /* 0x000fe20004807058 */
[----:B------:R-:W-:Y:S02]  /*46b0*/  HADD2.F32 R84, -RZ, R83.H0_H0 ;  /* 0x20000053ff547230 */ /* 0x000fe40000004100 */
[----:B------:R-:W-:Y:S01]  /*46c0*/  FFMA.FTZ R10, R10, R82, R85 ;  /* 0x000000520a0a7223 */ /* 0x000fe20000010055 */
[----:B------:R-:W-:-:S02]  /*46d0*/  HADD2.F32 R25, -RZ, R25.H1_H1 ;  /* 0x30000019ff197230 */ /* 0x000fc40000004100 */
[----:B------:R-:W-:Y:S01]  /*46e0*/  FFMA.FTZ R14, R14, R89, -R97 ;  /* 0x000000590e0e7223 */ /* 0x000fe20000010861 */
[----:B------:R-:W-:Y:S02]  /*46f0*/  HADD2.F32 R86, -RZ, R83.H1_H1 ;  /* 0x30000053ff567230 */ /* 0x000fe40000004100 */
[-C--:B------:R-:W-:Y:S01]  /*4700*/  FMUL.FTZ R88, R80, R84.reuse ;  /* 0x0000005450587220 */ /* 0x080fe20000410000 */
[----:B------:R-:W-:Y:S02]  /*4710*/  HADD2.F32 R13, -RZ, R13.H1_H1 ;  /* 0x3000000dff0d7230 */ /* 0x000fe40000004100 */
[----:B------:R-:W-:Y:S01]  /*4720*/  FMUL.FTZ R83, R7, R84 ;  /* 0x0000005407537220 */ /* 0x000fe20000410000 */
[--C-:B------:R-:W-:Y:S01]  /*4730*/  HADD2.F32 R82, -RZ, R6.reuse.H0_H0 ;  /* 0x20000006ff527230 */ /* 0x100fe20000004100 */
[----:B------:R-:W-:Y:S01]  /*4740*/  F2FP.SATFINITE.E4M3.F32.PACK_AB_MERGE_C R92, R99, R92, RZ ;  /* 0x0000005c635c723e */ /* 0x000fe200048070ff */
[----:B------:R-:W-:Y:S02]  /*4750*/  HADD2.F32 R84, -RZ, R6.H1_H1 ;  /* 0x30000006ff547230 */ /* 0x000fe40000004100 */
[-C--:B------:R-:W-:Y:S01]  /*4760*/  FMUL.FTZ R6, R25, R86.reuse ;  /* 0x0000005619067220 */ /* 0x080fe20000410000 */
[C---:B------:R-:W-:Y:S01]  /*4770*/  FMUL.FTZ R86, R13.reuse, R86 ;  /* 0x000000560d567220 */ /* 0x040fe20000410000 */
[----:B------:R-:W-:Y:S01]  /*4780*/  F2FP.SATFINITE.E4M3.F32.PACK_AB_MERGE_C R14, R14, R95, R92 ;  /* 0x0000005f0e0e723e */ /* 0x000fe2000480705c */
[----:B------:R-:W-:Y:S01]  /*4790*/  FFMA.FTZ R90, R80, R82, R83 ;  /* 0x00000052505a7223 */ /* 0x000fe20000010053 */
[-C--:B------:R-:W-:Y:S01]  /*47a0*/  FFMA.FTZ R92, R13, R84.reuse, -R6 ;  /* 0x000000540d5c7223 */ /* 0x080fe20000010806 */
[----:B------:R-:W-:Y:S01]  /*47b0*/  F2FP.F16.E4M3.UNPACK_B R80, R27 ;  /* 0x0000001bff50723e */ /* 0x000fe200020006ff */
        /* <DEDUP_REMOVED lines=20> */
[----:B------:R-:W-:Y:S01]  /*4900*/  FMUL.FTZ R87, R13, R87 ;  /* 0x000000570d577220 */ /* 0x000fe20000410000 */
[----:B------:R-:W-:Y:S02]  /*4910*/  HADD2.F32 R27, -RZ, R27.H1_H1 ;  /* 0x3000001bff1b7230 */ /* 0x000fe40000004100 */
[-C--:B------:R-:W-:Y:S01]  /*4920*/  FMUL.FTZ R94, R25, R88.reuse ;  /* 0x00000058195e7220 */ /* 0x080fe20000410000 */
[----:B------:R-:W-:Y:S02]  /*4930*/  HADD2.F32 R86, -RZ, R86.H1_H1 ;  /* 0x30000056ff567230 */ /* 0x000fe40000004100 */
[----:B------:R-:W-:Y:S01]  /*4940*/  FFMA.FTZ R87, R4, R83, R87 ;  /* 0x0000005304577223 */ /* 0x000fe20000010057 */
[----:B------:R-:W-:Y:S02]  /*4950*/  HADD2.F32 R15, -RZ, R15.H1_H1 ;  /* 0x3000000fff0f7230 */ /* 0x000fe40000004100 */
[----:B------:R-:W-:Y:S01]  /*4960*/  FMUL.FTZ R88, R7, R88 ;  /* 0x0000005807587220 */ /* 0x000fe20000410000 */
[----:B------:R-:W-:-:S02]  /*4970*/  HADD2.F32 R84, -RZ, R5.H0_H0 ;  /* 0x20000005ff547230 */ /* 0x000fc40000004100 */
[-C--:B------:R-:W-:Y:S01]  /*4980*/  FMUL.FTZ R4, R27, R86.reuse ;  /* 0x000000561b047220 */ /* 0x080fe20000410000 */
[----:B------:R-:W-:Y:S02]  /*4990*/  HADD2.F32 R85, -RZ, R85.H1_H1 ;  /* 0x30000055ff557230 */ /* 0x000fe40000004100 */
[----:B------:R-:W-:Y:S01]  /*49a0*/  FMUL.FTZ R86, R15, R86 ;  /* 0x000000560f567220 */ /* 0x000fe20000410000 */
[----:B------:R-:W-:Y:S02]  /*49b0*/  HADD2.F32 R6, -RZ, R6.H1_H1 ;  /* 0x30000006ff067230 */ /* 0x000fe40000004100 */
[----:B------:R-:W-:Y:S01]  /*49c0*/  FFMA.FTZ R94, R7, R84, -R94 ;  /* 0x00000054075e7223 */ /* 0x000fe2000001085e */
[----:B------:R-:W-:Y:S02]  /*49d0*/  HADD2.F32 R82, -RZ, R82.H1_H1 ;  /* 0x30000052ff527230 */ /* 0x000fe40000004100 */
[----:B------:R-:W-:Y:S01]  /*49e0*/  FMUL.FTZ R7, R80, R85 ;  /* 0x0000005550077220 */ /* 0x000fe20000410000 */
[----:B------:R-:W-:-:S02]  /*49f0*/  HADD2.F32 R5, -RZ, R5.H1_H1 ;  /* 0x30000005ff057230 */ /* 0x000fc40000004100 */
[----:B------:R-:W-:Y:S01]  /*4a00*/  FFMA.FTZ R96, R13, R83, -R96 ;  /* 0x000000530d607223 */ /* 0x000fe20000010860 */
[C---:B------:R-:W-:Y:S01]  /*4a10*/  FMUL.FTZ R85, R6.reuse, R85 ;  /* 0x0000005506557220 */ /* 0x040fe20000410000 */
[-C--:B------:R-:W-:Y:S01]  /*4a20*/  FFMA.FTZ R15, R15, R82.reuse, -R4 ;  /* 0x000000520f0f7223 */ /* 0x080fe20000010804 */
[----:B------:R-:W-:Y:S01]  /*4a30*/  FFMA.FTZ R86, R27, R82, R86 ;  /* 0x000000521b567223 */ /* 0x000fe20000010056 */
[----:B------:R-:W-:Y:S01]  /*4a40*/  FFMA.FTZ R88, R25, R84, R88 ;  /* 0x0000005419587223 */ /* 0x000fe20000010058 */
[-C--:B------:R-:W-:Y:S01]  /*4a50*/  FFMA.FTZ R7, R6, R5.reuse, -R7 ;  /* 0x0000000506077223 */ /* 0x080fe20000010807 */
[----:B------:R-:W-:Y:S01]  /*4a60*/  FFMA.FTZ R85, R80, R5, R85 ;  /* 0x0000000550557223 */ /* 0x000fe20000010055 */
[----:B------:R-:W-:Y:S02]  /*4a70*/  F2FP.SATFINITE.E4M3.F32.PACK_AB_MERGE_C R15, R15, R96, RZ ;  /* 0x000000600f0f723e */ /* 0x000fe400048070ff */
[----:B------:R-:W-:Y:S02]  /*4a80*/  F2FP.SATFINITE.E4M3.F32.PACK_AB_MERGE_C R86, R86, R87, RZ ;  /* 0x000000575656723e */ /* 0x000fe400048070ff */
[----:B------:R-:W-:-:S02]  /*4a90*/  F2FP.SATFINITE.E4M3.F32.PACK_AB_MERGE_C R13, R11, R8, R89 ;  /* 0x000000080b0d723e */ /* 0x000fc40004807059 */
[----:B------:R-:W-:Y:S02]  /*4aa0*/  F2FP.SATFINITE.E4M3.F32.PACK_AB_MERGE_C R15, R7, R94, R15 ;  /* 0x0000005e070f723e */ /* 0x000fe4000480700f */
[----:B------:R-:W-:Y:S02]  /*4ab0*/  F2FP.SATFINITE.E4M3.F32.PACK_AB_MERGE_C R25, R10, R9, R90 ;  /* 0x000000090a19723e */ /* 0x000fe4000480705a */
[----:B------:R-:W-:-:S07]  /*4ac0*/  F2FP.SATFINITE.E4M3.F32.PACK_AB_MERGE_C R27, R85, R88, R86 ;  /* 0x00000058551b723e */ /* 0x000fce0004807056 */
.L_x_11882:
[----:B------:R-:W-:Y:S05]  /*4ad0*/  BSYNC B1 ;  /* 0x0000000000017941 */ /* 0x000fea0003800000 */
.L_x_11881:
[----:B-1----:R3:W-:Y:S01]  /*4ae0*/  STG.E.128 desc[UR40][R54.64], R12 ;  /* 0x0000000c36007986 */ /* 0x0027e2000c101d28 */
        /* <DEDUP_REMOVED lines=9> */
.L_x_11864:
[----:B------:R-:W2:Y:S02]  /*4b80*/  LDL R4, [R1+0x14] ;  /* 0x0000140001047983 */ /* 0x000ea40000100800 */
[----:B--2---:R-:W-:-:S13]  /*4b90*/  ISETP.NE.AND P0, PT, R4, 0x3, PT ;  /* 0x000000030400780c */ /* 0x004fda0003f05270 */
[----:B------:R-:W-:Y:S05]  /*4ba0*/  @!P0 BRA `(.L_x_11883) ;  /* 0x0000000000048947 */ /* 0x000fea0003800000 */
[----:B------:R-:W-:Y:S01]  /*4bb0*/  BPT.TRAP 0x1 ;  /* 0x000000040000795c */ /* 0x000fe20000300000 */
.L_x_11883:
[----:B------:R-:W2:Y:S01]  /*4bc0*/  LDL R4, [R1+0x1c] ;  /* 0x00001c0001047983 */ /* 0x000ea20000100800 */
[----:B------:R-:W-:Y:S01]  /*4bd0*/  IMAD R70, R23, 0x8, R17 ;  /* 0x0000000817467824 */ /* 0x000fe200078e0211 */
[----:B------:R-:W-:Y:S01]  /*4be0*/  BSSY B1, `(.L_x_11884) ;  /* 0x0000006000017945 */ /* 0x000fe20003800000 */
[----:B--2---:R-:W-:Y:S01]  /*4bf0*/  SHF.L.U32 R77, R4, 0x1f, RZ ;  /* 0x0000001f044d7819 */ /* 0x004fe200000006ff */
[----:B------:R-:W-:-:S03]  /*4c00*/  IMAD R4, R47, -0xa0, R48 ;  /* 0xffffff602f047824 */ /* 0x000fc600078e0230 */
[----:B------:R-:W0:Y:S02]  /*4c10*/  SYNCS.PHASECHK.TRANS64.TRYWAIT P1, [R70+URZ+0x13290], R77 ;  /* 0x0132904d460075a7 */ /* 0x000e24000802017f */
[----:B------:R-:W-:Y:S01]  /*4c20*/  VIMNMX R4, R4, 0xa0, PT ;  /* 0x000000a004047848 */ /* 0x000fe20003fe0100 */
[----:B0-----:R-:W-:Y:S06]  /*4c30*/  @!P1 BRA `(.L_x_11885) ;  /* 0x000001b800809947 */ /* 0x001fec0003800000 */
.L_x_12166:
[----:B------:R-:W-:Y:S05]  /*4c40*/  BSYNC B1 ;  /* 0x0000000000017941 */ /* 0x000fea0003800000 */
.L_x_11884:
[----:B------:R-:W1:Y:S02]  /*4c50*/  S2R R5, SR_TID.X ;  /* 0x0000000000057919 */ /* 0x000e640000002100 */
[C---:B-1----:R-:W-:Y:S02]  /*4c60*/  VIADD R6, R5.reuse, 0xffffff80 ;  /* 0xffffff8005067836 */ /* 0x042fe40000000000 */
[----:B------:R-:W-:-:S05]  /*4c70*/  VIADD R5, R5, 0xffffff80 ;  /* 0xffffff8005057836 */ /* 0x000fca0000000000 */
[----:B------:R-:W-:-:S04]  /*4c80*/  LEA.HI R5, R5, R6, RZ, 0x1 ;  /* 0x0000000605057211 */ /* 0x000fc800078f08ff */
[----:B------:R-:W-:-:S04]  /*4c90*/  SHF.R.S32.HI R5, RZ, 0x1, R5 ;  /* 0x00000001ff057819 */ /* 0x000fc80000011405 */
[----:B------:R-:W-:-:S13]  /*4ca0*/  ISETP.GE.AND P1, PT, R5, R4, PT ;  /* 0x000000040500720c */ /* 0x000fda0003f26270 */
[----:B------:R-:W-:Y:S05]  /*4cb0*/  @P1 BRA `(.L_x_11871) ;  /* 0x0000000000101947 */ /* 0x000fea0003800000 */
[----:B------:R-:W1:Y:S04]  /*4cc0*/  @!P3 LDS.128 R4, [R74+0xe000] ;  /* 0x00e000004a04b984 */ /* 0x000e680000000c00 */
[----:B------:R-:W2:Y:S04]  /*4cd0*/  @!P2 LDS.128 R8, [R72+0xe000] ;  /* 0x00e000004808a984 */ /* 0x000ea80000000c00 */
[----:B-1----:R1:W-:Y:S04]  /*4ce0*/  @!P3 STG.E.128 desc[UR40][R12.64], R4 ;  /* 0x000000040c00b986 */ /* 0x0023e8000c101d28 */
[----:B--2---:R1:W-:Y:S02]  /*4cf0*/  @!P2 STG.E.128 desc[UR40][R12.64+0x20], R8 ;  /* 0x000020080c00a986 */ /* 0x0043e4000c101d28 */
.L_x_11871:
[----:B------:R-:W-:Y:S05]  /*4d00*/  BSYNC B0 ;  /* 0x0000000000007941 */ /* 0x000fea0003800000 */
.L_x_11863:
[----:B-12---:R-:W1:Y:S01]  /*4d10*/  S2R R4, SR_TID.X ;  /* 0x0000000000047919 */ /* 0x006e620000002100 */
        /* <DEDUP_REMOVED lines=16> */
.L_x_11887:
[----:B------:R-:W-:Y:S05]  /*4e20*/  BSYNC B0 ;  /* 0x0000000000007941 */ /* 0x000fea0003800000 */
.L_x_11886:
[----:B------:R-:W2:Y:S01]  /*4e30*/  SYNCS.PHASECHK.TRANS64.TRYWAIT P0, [R70+URZ+0x132b0], R77 ;  /* 0x0132b04d460075a7 */ /* 0x000ea2000800017f */
[----:B------:R-:W-:Y:S04]  /*4e40*/  BSSY B0, `(.L_x_11888) ;  /* 0x0000002000007945 */ /* 0x000fe80003800000 */
[----:B--2---:R-:W-:Y:S05]  /*4e50*/  @!P0 BRA `(.L_x_11889) ;  /* 0x000001b8000c8947 */ /* 0x004fea0003800000 */
.L_x_12167:
[----:B------:R-:W-:Y:S05]  /*4e60*/  BSYNC B0 ;  /* 0x0000000000007941 */ /* 0x000fea0003800000 */
.L_x_11888:
        /* <DEDUP_REMOVED lines=11> */
[----:B---3--:R-:W-:-:S04]  /*4f20*/  IADD3 R12, P0, R6, UR6, RZ ;  /* 0x00000006060c7c10 */ /* 0x008fc8000ff1e0ff */
[----:B------:R-:W-:Y:S02]  /*4f30*/  IADD3.X R13, R7, UR7, R5, P0, !PT ;  /* 0x00000007070d7c10 */ /* 0x000fe400087fe405 */
[----:B------:R-:W-:-:S13]  /*4f40*/  ISETP.GE.AND P0, PT, R156, UR4, PT ;  /* 0x000000049c007c0c */ /* 0x000fda000bf06270 */
[----:B------:R-:W1:Y:S04]  /*4f50*/  @!P0 LDS.128 R4, [R74+0x6000] ;  /* 0x006000004a048984 */ /* 0x000e680000000c00 */
[----:B-1----:R-:W-:Y:S01]  /*4f60*/  @!P0 STG.E.128 desc[UR40][R12.64], R4 ;  /* 0x000000040c008986 */ /* 0x002fe2000c101d28 */
[----:B------:R-:W-:-:S13]  /*4f70*/  ISETP.GE.AND P0, PT, R76, UR4, PT ;  /* 0x000000044c007c0c */ /* 0x000fda000bf06270 */
[----:B------:R-:W1:Y:S04]  /*4f80*/  @!P0 LDS.128 R8, [R72+0x6000] ;  /* 0x0060000048088984 */ /* 0x000e680000000c00 */
[----:B-1----:R1:W-:Y:S02]  /*4f90*/  @!P0 STG.E.128 desc[UR40][R12.64+0x20], R8 ;  /* 0x000020080c008986 */ /* 0x0023e4000c101d28 */
.L_x_11891:
[----:B------:R-:W-:Y:S05]  /*4fa0*/  BSYNC B0 ;  /* 0x0000000000007941 */ /* 0x000fea0003800000 */
.L_x_11890:
[----:B------:R-:W5:Y:S01]  /*4fb0*/  LDL.LU R5, [R1+0x1c] ;  /* 0x00001c0001057983 */ /* 0x000f620000300800 */
[----:B------:R-:W-:Y:S01]  /*4fc0*/  VIADD R23, R23, 0x1 ;  /* 0x0000000117177836 */ /* 0x000fe20000000000 */
[----:B------:R-:W-:Y:S01]  /*4fd0*/  LOP3.LUT P6, RZ, R22, 0x2, RZ, 0xc0, !PT ;  /* 0x0000000216ff7812 */ /* 0x000fe200078cc0ff */
[----:B0-2---:R-:W-:Y:S01]  /*4fe0*/  @!P5 VIADD R70, R70, 0x132c0 ;  /* 0x000132c04646d836 */ /* 0x005fe20000000000 */
        /* <DEDUP_REMOVED lines=9> */
[----:B-1----:R-:W-:Y:S02]  /*5080*/  SEL R4, RZ, 0x1, P1 ;  /* 0x00000001ff047807 */ /* 0x002fe40000800000 */
[----:B------:R-:W-:Y:S02]  /*5090*/  PLOP3.LUT P0, PT, PT, PT, PT, 0x8, 0x0 ;  /* 0x000000000000781c */ /* 0x000fe40003f0e170 */
[----:B------:R-:W-:Y:S01]  /*50a0*/  SEL R23, R23, RZ, P1 ;  /* 0x000000ff17177207 */ /* 0x000fe20000800000 */
[----:B------:R0:W-:Y:S01]  /*50b0*/  @!P5 SYNCS.ARRIVE.TRANS64.RED.A1T0 RZ, [R70+URZ], RZ ;  /* 0x000000ff46ffd9a7 */ /* 0x0001e2000810043f */
[----:B-----5:R-:W-:-:S05]  /*50c0*/  LOP3.LUT R5, R5, R4, RZ, 0x3c, !PT ;  /* 0x0000000405057212 */ /* 0x020fca00078e3cff */
[----:B------:R0:W-:Y:S01]  /*50d0*/  STL [R1+0x1c], R5 ;  /* 0x00001c0501007387 */ /* 0x0001e20000100800 */
[----:B------:R-:W-:Y:S05]  /*50e0*/  @P6 BRA `(.L_x_11892) ;  /* 0xffffffd000e86947 */ /* 0x000fea000383ffff */
.L_x_11858:
[----:B------:R-:W-:Y:S04]  /*50f0*/  BSSY B0, `(.L_x_11893) ;  /* 0x0000004000007945 */ /* 0x000fe80003800000 */
[----:B------:R-:W-:Y:S05]  /*5100*/  @P0 BRA `(.L_x_11894) ;  /* 0x0000000000080947 */ /* 0x000fea0003800000 */
[----:B------:R-:W1:Y:S02]  /*5110*/  FENCE.VIEW.ASYNC.G ;  /* 0x00000000000073c6 */ /* 0x000e640000000100 */
[----:B-1----:R-:W-:Y:S06]  /*5120*/  BAR.ARV 0xc, 0x200 ;  /* 0x0308000000007b1d */ /* 0x002fec0000002000 */
.L_x_11894:
[----:B------:R-:W-:Y:S05]  /*5130*/  BSYNC B0 ;  /* 0x0000000000007941 */ /* 0x000fea0003800000 */
.L_x_11893:
[----:B------:R-:W2:Y:S01]  /*5140*/  LDL R21, [R1+0x2c] ;  /* 0x00002c0001157983 */ /* 0x000ea20000100800 */
[----:B------:R-:W-:Y:S01]  /*5150*/  ULDC.64 UR4, c[0x0][0x990] ;  /* 0x0002640000047ab9 */ /* 0x000fe20000000a00 */
[----:B------:R-:W-:Y:S02]  /*5160*/  ULDC.64 UR6, c[0x0][0x998] ;  /* 0x0002660000067ab9 */ /* 0x000fe40000000a00 */
[----:B------:R-:W4:Y:S01]  /*5170*/  LDL R20, [R1+0x28] ;  /* 0x0000280001147983 */ /* 0x000f220000100800 */
[----:B------:R-:W-:Y:S02]  /*5180*/  ISETP.NE.U32.AND P0, PT, RZ, UR4, PT ;  /* 0x00000004ff007c0c */ /* 0x000fe4000bf05070 */
[----:B------:R-:W-:Y:S01]  /*5190*/  ISETP.NE.U32.AND P1, PT, RZ, UR6, PT ;  /* 0x00000006ff007c0c */ /* 0x000fe2000bf25070 */
[----:B---3--:R-:W3:Y:S01]  /*51a0*/  LDL R14, [R1+0x30] ;  /* 0x00003000010e7983 */ /* 0x008ee20000100800 */
[----:B------:R-:W-:Y:S02]  /*51b0*/  ISETP.NE.AND.EX P0, PT, RZ, UR5, PT, P0 ;  /* 0x00000005ff007c0c */ /* 0x000fe4000bf05300 */
[----:B------:R-:W-:-:S11]  /*51c0*/  ISETP.NE.AND.EX P1, PT, RZ, UR7, PT, P1 ;  /* 0x00000007ff007c0c */ /* 0x000fd6000bf25310 */
[----:B------:R-:W1:Y:S08]  /*51d0*/  @P0 LDC.64 R6, c[0x0][0x9a8] ;  /* 0x00026a00ff060b82 */ /* 0x000e700000000a00 */
[----:B------:R-:W1:Y:S08]  /*51e0*/  @P1 LDC.64 R8, c[0x0][0x9b8] ;  /* 0x00026e00ff081b82 */ /* 0x000e700000000a00 */
[----:B------:R-:W1:Y:S08]  /*51f0*/  @P0 LDC.64 R10, c[0x0][0x9b0] ;  /* 0x00026c00ff0a0b82 */ /* 0x000e700000000a00 */
[----:B------:R-:W1:Y:S01]  /*5200*/  @P1 LDC.64 R12, c[0x0][0x9c0] ;  /* 0x00027000ff0c1b82 */ /* 0x000e620000000a00 */
[----:B--2---:R-:W-:-:S02]  /*5210*/  @P0 SHF.R.S32.HI R3, RZ, 0x1f, R21 ;  /* 0x0000001fff030819 */ /* 0x004fc40000011415 */
[----:B0-----:R-:W-:Y:S02]  /*5220*/  @P1 SHF.R.S32.HI R5, RZ, 0x1f, R21 ;  /* 0x0000001fff051819 */ /* 0x001fe40000011415 */
[----:B----4-:R-:W-:Y:S01]  /*5230*/  @P0 SHF.R.S32.HI R15, RZ, 0x1f, R20 ;  /* 0x0000001fff0f0819 */ /* 0x010fe20000011414 */
[-C--:B-1----:R-:W-:Y:S02]  /*5240*/  @P0 IMAD R0, R3, R6.reuse, RZ ;  /* 0x0000000603000224 */ /* 0x082fe400078e02ff */
[----:B------:R-:W-:-:S04]  /*5250*/  @P0 IMAD.WIDE.U32 R2, R21, R6, RZ ;  /* 0x0000000615020225 */ /* 0x000fc800078e00ff */
[----:B------:R-:W-:Y:S02]  /*5260*/  @P0 IMAD R7, R21, R7, R0 ;  /* 0x0000000715070224 */ /* 0x000fe400078e0200 */
[-C--:B------:R-:W-:Y:S02]  /*5270*/  @P1 IMAD R4, R5, R8.reuse, RZ ;  /* 0x0000000805041224 */ /* 0x080fe400078e02ff */
        /* <DEDUP_REMOVED lines=12> */
[----:B------:R-:W0:Y:S01]  /*5340*/  LDC.64 R12, c[0x0][0x9e0] ;  /* 0x00027800ff0c7b82 */ /* 0x000e220000000a00 */
[----:B------:R-:W-:Y:S01]  /*5350*/  ULDC UR4, c[0x0][0x988] ;  /* 0x0002620000047ab9 */ /* 0x000fe20000000800 */
[----:B------:R-:W-:Y:S01]  /*5360*/  @P0 IMAD.IADD R5, R3, 0x1, R9 ;  /* 0x0000000103050824 */ /* 0x000fe200078e0209 */
[----:B------:R-:W-:Y:S01]  /*5370*/  @P1 LEA R8, P3, R6, UR6, 0x2 ;  /* 0x0000000606081c11 */ /* 0x000fe2000f8610ff */
[----:B------:R-:W-:Y:S02]  /*5380*/  @P1 IMAD.IADD R3, R7, 0x1, R11 ;  /* 0x0000000107031824 */ /* 0x000fe400078e020b */
[----:B------:R-:W-:Y:S01]  /*5390*/  IMAD.MOV.U32 R0, RZ, RZ, 0x3f800000 ;  /* 0x3f800000ff007424 */ /* 0x000fe200078e00ff */
[----:B------:R-:W-:-:S02]  /*53a0*/  @P0 LEA.HI.X R5, R2, UR5, R5, 0x2, P2 ;  /* 0x0000000502050c11 */ /* 0x000fc400090f1405 */
[----:B------:R-:W-:Y:S01]  /*53b0*/  @P1 LEA.HI.X R9, R6, UR7, R3, 0x2, P3 ;  /* 0x0000000706091c11 */ /* 0x000fe200098f1403 */
[----:B------:R-:W-:Y:S01]  /*53c0*/  IMAD.MOV.U32 R3, RZ, RZ, 0x3f800000 ;  /* 0x3f800000ff037424 */ /* 0x000fe200078e00ff */
[----:B------:R-:W1:Y:S03]  /*53d0*/  LDC R2, c[0x0][0x448] ;  /* 0x00011200ff027b82 */ /* 0x000e660000000800 */
[----:B------:R-:W2:Y:S04]  /*53e0*/  @P1 LDG.E R0, desc[UR40][R8.64] ;  /* 0x0000002808001981 */ /* 0x000ea8000c1e1900 */
[----:B------:R-:W2:Y:S01]  /*53f0*/  @P0 LDG.E R3, desc[UR40][R4.64] ;  /* 0x0000002804030981 */ /* 0x000ea2000c1e1900 */
[----:B-1----:R-:W-:-:S13]  /*5400*/  ISETP.NE.AND P1, PT, R2, 0x1, PT ;  /* 0x000000010200780c */ /* 0x002fda0003f25270 */
[----:B------:R-:W1:Y:S08]  /*5410*/  @P1 LDC R2, c[0x0][0x44c] ;  /* 0x00011300ff021b82 */ /* 0x000e700000000800 */
[----:B------:R-:W4:Y:S01]  /*5420*/  @P1 LDC R11, c[0x0][0x450] ;  /* 0x00011400ff0b1b82 */ /* 0x000f220000000800 */
[----:B---3--:R-:W-:Y:S01]  /*5430*/  VIADD R7, R14, 0xbf ;  /* 0x000000bf0e077836 */ /* 0x008fe20000000000 */
[----:B0-----:R-:W-:-:S03]  /*5440*/  ISETP.GE.AND P2, PT, R13, 0x1, PT ;  /* 0x000000010d00780c */ /* 0x001fc60003f46270 */
[----:B-1----:R-:W-:-:S05]  /*5450*/  @P1 IMAD.HI.U32 R2, R7, R2, RZ ;  /* 0x0000000207021227 */ /* 0x002fca00078e00ff */
[----:B----4-:R-:W-:-:S05]  /*5460*/  @P1 SHF.R.U32.HI R7, RZ, R11, R2 ;  /* 0x0000000bff071219 */ /* 0x010fca0000011602 */
[----:B------:R-:W-:Y:S02]  /*5470*/  IMAD.IADD R7, R46, 0x1, R7 ;  /* 0x000000012e077824 */ /* 0x000fe400078e0207 */
[----:B--2---:R-:W-:Y:S02]  /*5480*/  FMUL.FTZ R0, R3, R0 ;  /* 0x0000000003007220 */ /* 0x004fe40000410000 */
        /* <DEDUP_REMOVED lines=14> */
.L_x_11897:
[----:B------:R-:W-:-:S13]  /*5570*/  ISETP.NE.AND P0, PT, R13, 0x1, PT ;  /* 0x000000010d00780c */ /* 0x000fda0003f05270 */
[----:B------:R-:W0:Y:S02]  /*5580*/  @P0 LDC.64 R4, c[0x0][0x9e8] ;  /* 0x00027a00ff040b82 */ /* 0x000e240000000a00 */
[----:B0-----:R-:W-:-:S05]  /*5590*/  @P0 IMAD.HI.U32 R4, R0, R4, RZ ;  /* 0x0000000400040227 */ /* 0x001fca00078e00ff */
[----:B------:R-:W-:-:S07]  /*55a0*/  @P0 SHF.R.U32.HI R0, RZ, R5, R4 ;  /* 0x00000005ff000219 */ /* 0x000fce0000011604 */
.L_x_11898:
[----:B------:R-:W-:Y:S05]  /*55b0*/  BSYNC B0 ;  /* 0x0000000000007941 */ /* 0x000fea0003800000 */
.L_x_11896:
[----:B------:R-:W-:-:S05]  /*55c0*/  IMAD R0, R0, R13, R13 ;  /* 0x0000000d00007224 */ /* 0x000fca00078e020d */
[----:B------:R-:W-:-:S07]  /*55d0*/  VIMNMX R3, R3, R0, PT ;  /* 0x0000000003037248 */ /* 0x000fce0003fe0100 */
.L_x_11895:
[----:B------:R-:W0:Y:S01]  /*55e0*/  @P1 LDC R0, c[0x0][0x44c] ;  /* 0x00011300ff001b82 */ /* 0x000e220000000800 */
[----:B------:R-:W-:Y:S01]  /*55f0*/  VIADD R3, R3, 0x9f ;  /* 0x0000009f03037836 */ /* 0x000fe20000000000 */
[----:B------:R-:W-:Y:S01]  /*5600*/  ULDC UR4, c[0x0][0x9dc] ;  /* 0x0002770000047ab9 */ /* 0x000fe20000000800 */
[----:B------:R-:W-:Y:S02]  /*5610*/  IMAD.MOV.U32 R5, RZ, RZ, R14 ;  /* 0x000000ffff057224 */ /* 0x000fe400078e000e */
[----:B------:R-:W-:-:S03]  /*5620*/  IMAD.HI R3, R3, 0x66666667, RZ ;  /* 0x6666666703037827 */ /* 0x000fc600078e02ff */
[----:B------:R-:W1:Y:S01]  /*5630*/  @P1 LDC R7, c[0x0][0x450] ;  /* 0x00011400ff071b82 */ /* 0x000e620000000800 */
[----:B0-----:R-:W-:Y:S01]  /*5640*/  @P1 IMAD.HI.U32 R4, R14, R0, RZ ;  /* 0x000000000e041227 */ /* 0x001fe200078e00ff */
[----:B------:R-:W-:-:S04]  /*5650*/  SHF.R.U32.HI R0, RZ, 0x1f, R3 ;  /* 0x0000001fff007819 */ /* 0x000fc80000011603 */
[----:B------:R-:W-:Y:S02]  /*5660*/  LEA.HI.SX32 R0, R3, R0, 0x1a ;  /* 0x0000000003007211 */ /* 0x000fe400078fd2ff */
[----:B-1----:R-:W-:Y:S02]  /*5670*/  @P1 SHF.R.U32.HI R5, RZ, R7, R4 ;  /* 0x00000007ff051219 */ /* 0x002fe40000011604 */
[----:B------:R-:W-:-:S03]  /*5680*/  VIMNMX R105, R105, R0, PT ;  /* 0x0000000069697248 */ /* 0x000fc60003fe0100 */
        /* <DEDUP_REMOVED lines=13> */
.L_x_11901:
[----:B------:R-:W-:-:S13]  /*5760*/  ISETP.NE.AND P0, PT, R13, 0x1, PT ;  /* 0x000000010d00780c */ /* 0x000fda0003f05270 */
[----:B------:R-:W0:Y:S02]  /*5770*/  @P0 LDC.64 R4, c[0x0][0x9e8] ;  /* 0x00027a00ff040b82 */ /* 0x000e240000000a00 */
[----:B0-----:R-:W-:-:S05]  /*5780*/  @P0 IMAD.HI.U32 R4, R3, R4, RZ ;  /* 0x0000000403040227 */ /* 0x001fca00078e00ff */
[----:B------:R-:W-:-:S07]  /*5790*/  @P0 SHF.R.U32.HI R3, RZ, R5, R4 ;  /* 0x00000005ff030219 */ /* 0x000fce0000011604 */
.L_x_11902:
[----:B------:R-:W-:Y:S05]  /*57a0*/  BSYNC B0 ;  /* 0x0000000000007941 */ /* 0x000fea0003800000 */
.L_x_11900:
[----:B------:R-:W-:-:S05]  /*57b0*/  IMAD R3, R3, R13, RZ ;  /* 0x0000000d03037224 */ /* 0x000fca00078e02ff */
[----:B------:R-:W-:-:S07]  /*57c0*/  VIMNMX R0, R0, R3, !PT ;  /* 0x0000000300007248 */ /* 0x000fce0007fe0100 */
.L_x_11899:
[----:B------:R-:W-:Y:S01]  /*57d0*/  IMAD.HI R0, R0, 0x66666667, RZ ;  /* 0x6666666700007827 */ /* 0x000fe200078e02ff */
[----:B------:R-:W-:Y:S02]  /*57e0*/  PLOP3.LUT P0, PT, PT, PT, PT, 0x80, 0x0 ;  /* 0x000000000000781c */ /* 0x000fe40003f0f070 */
[----:B------:R-:W-:Y:S02]  /*57f0*/  CS2R R56, SRZ ;  /* 0x0000000000387805 */ /* 0x000fe4000001ff00 */
[----:B------:R-:W-:Y:S01]  /*5800*/  CS2R R54, SRZ ;  /* 0x0000000000367805 */ /* 0x000fe2000001ff00 */
[----:B------:R-:W-:Y:S01]  /*5810*/  IMAD.MOV.U32 R20, RZ, RZ, RZ ;  /* 0x000000ffff147224 */ /* 0x000fe200078e00ff */
        /* <DEDUP_REMOVED lines=8> */
[----:B------:R-:W-:Y:S01]  /*58a0*/  VIMNMX R4, RZ, R3, !PT ;  /* 0x00000003ff047248 */ /* 0x000fe20007fe0100 */
[----:B------:R-:W-:Y:S01]  /*58b0*/  IMAD.MOV.U32 R44, RZ, RZ, RZ ;  /* 0x000000ffff2c7224 */ /* 0x000fe200078e00ff */
[----:B------:R-:W-:-:S02]  /*58c0*/  CS2R R14, SRZ ;  /* 0x00000000000e7805 */ /* 0x000fc4000001ff00 */
[----:B------:R-:W-:Y:S02]  /*58d0*/  CS2R R38, SRZ ;  /* 0x0000000000267805 */ /* 0x000fe4000001ff00 */
[----:B------:R-:W-:Y:S01]  /*58e0*/  ISETP.GT.AND P1, PT, R105, R4, PT ;  /* 0x000000046900720c */ /* 0x000fe20003f24270 */
[----:B------:R0:W-:Y:S01]  /*58f0*/  STL [R1+0x44], R4 ;  /* 0x0000440401007387 */ /* 0x0001e20000100800 */
[----:B------:R-:W-:Y:S02]  /*5900*/  CS2R R36, SRZ ;  /* 0x0000000000247805 */ /* 0x000fe4000001ff00 */
[----:B------:R-:W-:Y:S02]  /*5910*/  CS2R R24, SRZ ;  /* 0x0000000000187805 */ /* 0x000fe4000001ff00 */
[----:B------:R-:W-:Y:S02]  /*5920*/  CS2R R28, SRZ ;  /* 0x00000000001c7805 */ /* 0x000fe4000001ff00 */
[----:B------:R-:W-:-:S02]  /*5930*/  CS2R R26, SRZ ;  /* 0x00000000001a7805 */ /* 0x000fc4000001ff00 */
[----:B------:R-:W-:Y:S02]  /*5940*/  CS2R R32, SRZ ;  /* 0x0000000000207805 */ /* 0x000fe4000001ff00 */
[----:B------:R-:W-:Y:S01]  /*5950*/  CS2R R58, SRZ ;  /* 0x00000000003a7805 */ /* 0x000fe2000001ff00 */
[----:B0-----:R-:W-:Y:S06]  /*5960*/  @!P1 BRA `(.L_x_11903) ;  /* 0x00000124008c9947 */ /* 0x001fec0003800000 */
[----:B------:R-:W0:Y:S01]  /*5970*/  S2R R4, SR_TID.X ;  /* 0x0000000000047919 */ /* 0x000e220000002100 */
[----:B------:R-:W-:Y:S01]  /*5980*/  VIADD R26, R17, 0xb000 ;  /* 0x0000b000111a7836 */ /* 0x000fe20000000000 */
[----:B------:R-:W-:Y:S04]  /*5990*/  BSSY B6, `(.L_x_11904) ;  /* 0x000001e000067945 */ /* 0x000fe80003800000 */
[----:B------:R-:W-:Y:S01]  /*59a0*/  LOP3.LUT P0, RZ, R26, 0x9f, RZ, 0xc0, !PT ;  /* 0x0000009f1aff7812 */ /* 0x000fe2000780c0ff */
[----:B0-----:R-:W-:-:S05]  /*59b0*/  VIADD R24, R4, 0xffffff80 ;  /* 0xffffff8004187836 */ /* 0x001fca0000000000 */
[----:B------:R-:W-:-:S04]  /*59c0*/  SHF.R.S32.HI R25, RZ, 0x1f, R24 ;  /* 0x0000001fff197819 */ /* 0x000fc80000011418 */
[----:B------:R-:W-:-:S04]  /*59d0*/  LEA.HI R0, R25, R24, RZ, 0x7 ;  /* 0x0000001819007211 */ /* 0x000fc800078f38ff */
[----:B------:R-:W-:-:S06]  /*59e0*/  SHF.R.S32.HI R0, RZ, 0x7, R0 ;  /* 0x00000007ff007819 */ /* 0x000fcc0000011400 */
        /* <DEDUP_REMOVED lines=24> */
.L_x_11905:
[----:B------:R-:W-:Y:S05]  /*5b70*/  BSYNC B6 ;  /* 0x0000000000067941 */ /* 0x000fea0003800000 */
.L_x_11904:
        /* <DEDUP_REMOVED lines=13> */
.L_x_11909:
[----:B-1----:R1:W2:Y:S02]  /*5c50*/  SYNCS.PHASECHK.TRANS64.TRYWAIT P0, [R17+URZ+0x13200], R0 ;  /* 0x01320000110075a7 */ /* 0x0022a4000800017f */
[----:B--2---:R-:W-:Y:S05]  /*5c60*/  @!P0 NANOSLEEP.SYNCS 0x989680 ;  /* 0x009896800000895d */ /* 0x004fea0003900000 */
[----:B------:R-:W2:Y:S02]  /*5c70*/  @!P0 SYNCS.PHASECHK.TRANS64 P0, [R17+URZ+0x13200], R0 ;  /* 0x01320000110085a7 */ /* 0x000ea4000800007f */
[----:B--2---:R-:W-:Y:S05]  /*5c80*/  @!P0 BRA `(.L_x_11909) ;  /* 0xfffffffc00f08947 */ /* 0x004fea000383ffff */
.L_x_11908:
[----:B------:R-:W-:Y:S05]  /*5c90*/  BSYNC B0 ;  /* 0x0000000000007941 */ /* 0x000fea0003800000 */
.L_x_11907:
[----:B------:R-:W-:Y:S05]  /*5ca0*/  BRA `(.L_x_11910) ;  /* 0x0000002c00347947 */ /* 0x000fea0003800000 */
.L_x_11906:
        /* <DEDUP_REMOVED lines=30> */
.L_x_11912:
[----:B------:R-:W-:Y:S05]  /*5e90*/  BSYNC B6 ;  /* 0x0000000000067941 */ /* 0x000fea0003800000 */
.L_x_11911:
[----:B------:R-:W2:Y:S01]  /*5ea0*/  LDL R20, [R1+0x30] ;  /* 0x0000300001147983 */ /* 0x000ea20000100800 */
[----:B------:R-:W-:Y:S01]  /*5eb0*/  ULDC.U8 UR4, c[0x0][0x410] ;  /* 0x0001040000047ab9 */ /* 0x000fe20000000000 */
[----:B------:R-:W0:Y:S01]  /*5ec0*/  S2R R21, SR_TID.X ;  /* 0x0000000000157919 */ /* 0x000e220000002100 */
[----:B------:R-:W-:Y:S01]  /*5ed0*/  ISETP.NE.AND P0, PT, RZ, UR4, PT ;  /* 0x00000004ff007c0c */ /* 0x000fe2000bf05270 */
[----:B------:R-:W-:Y:S01]  /*5ee0*/  BSSY B0, `(.L_x_11913) ;  /* 0x00002a1000007945 */ /* 0x000fe20003800000 */
[C---:B0-----:R-:W-:Y:S02]  /*5ef0*/  VIADD R35, R21.reuse, 0xffffff80 ;  /* 0xffffff8015237836 */ /* 0x041fe40000000000 */
[----:B------:R-:W-:-:S05]  /*5f00*/  VIADD R34, R21, 0xffffff80 ;  /* 0xffffff8015227836 */ /* 0x000fca0000000000 */
[----:B------:R-:W-:-:S04]  /*5f10*/  LEA.HI R34, R34, R35, RZ, 0x1 ;  /* 0x0000002322227211 */ /* 0x000fc800078f08ff */
[----:B------:R-:W-:-:S05]  /*5f20*/  SHF.R.S32.HI R34, RZ, 0x1, R34 ;  /* 0x00000001ff227819 */ /* 0x000fca0000011422 */
[----:B--2---:R-:W-:Y:S01]  /*5f30*/  IMAD.IADD R10, R34, 0x1, R20 ;  /* 0x00000001220a7824 */ /* 0x004fe200078e0214 */
[----:B------:R-:W-:Y:S06]  /*5f40*/  @!P0 BRA `(.L_x_11914) ;  /* 0x0000001400508947 */ /* 0x000fec0003800000 */
[----:B------:R-:W2:Y:S01]  /*5f50*/  LDL.64 R36, [R1+0x8] ;  /* 0x0000080001247983 */ /* 0x000ea20000100a00 */
        /* <DEDUP_REMOVED lines=27> */
[----:B--2---:R-:W-:Y:S01]  /*6110*/  VIADD R29, R36, 0x10 ;  /* 0x00000010241d7836 */ /* 0x004fe20000000000 */
[----:B------:R-:W-:Y:S07]  /*6120*/  BRA.DIV UR4, `(.L_x_11915) ;  /* 0x000001a6046c7947 */ /* 0x000fee000b800000 */
[----:B------:R0:W1:Y:S04]  /*6130*/  SHFL.IDX PT, R0, R13, RZ, 0x1e1f ;  /* 0x001e1fff0d007589 */ /* 0x00006800000e0000 */
[----:B------:R-:W2:Y:S04]  /*6140*/  SHFL.IDX PT, R3, R3, RZ, 0x1e1f ;  /* 0x001e1fff03037589 */ /* 0x000ea800000e0000 */
[----:B------:R-:W3:Y:S04]  /*6150*/  SHFL.IDX PT, R4, R4, RZ, 0x1e1f ;  /* 0x001e1fff04047589 */ /* 0x000ee800000e0000 */
[----:B------:R0:W4:Y:S02]  /*6160*/  SHFL.IDX PT, R14, R5, RZ, 0x1e1f ;  /* 0x001e1fff050e7589 */ /* 0x00012400000e0000 */
.L_x_12173:
[----:B0-----:R-:W5:Y:S04]  /*6170*/  LDL R5, [R1+0x4] ;  /* 0x0000040001057983 */ /* 0x001f680000100800 */
[----:B------:R-:W2:Y:S01]  /*6180*/  LDL R7, [R1+0x58] ;  /* 0x0000580001077983 */ /* 0x000ea20000100800 */
[----:B------:R-:W-:Y:S01]  /*6190*/  BSSY B1, `(.L_x_11916) ;  /* 0x0000021000017945 */ /* 0x000fe20003800000 */
[----:B------:R-:W-:Y:S02]  /*61a0*/  CS2R R12, SRZ ;  /* 0x00000000000c7805 */ /* 0x000fe4000001ff00 */
[----:B------:R-:W-:Y:S01]  /*61b0*/  CS2R R8, SRZ ;  /* 0x0000000000087805 */ /* 0x000fe2000001ff00 */
[----:B-----5:R-:W-:Y:S01]  /*61c0*/  IMAD R5, R5, R20, RZ ;  /* 0x0000001405057224 */ /* 0x020fe200078e02ff */
[----:B------:R-:W-:-:S02]  /*61d0*/  CS2R R20, SRZ ;  /* 0x0000000000147805 */ /* 0x000fc4000001ff00 */
[----:B--2---:R-:W-:Y:S02]  /*61e0*/  LEA.HI R6, R7, R7, RZ, 0x1 ;  /* 0x0000000707067211 */ /* 0x004fe400078f08ff */
[----:B------:R-:W-:Y:S02]  /*61f0*/  ISETP.GE.AND P0, PT, R10, R5, PT ;  /* 0x000000050a00720c */ /* 0x000fe40003f06270 */
[----:B------:R-:W-:Y:S02]  /*6200*/  CS2R R10, SRZ ;  /* 0x00000000000a7805 */ /* 0x000fe4000001ff00 */
[----:B------:R-:W-:-:S05]  /*6210*/  LOP3.LUT R6, R6, 0xfffffffe, RZ, 0xc0, !PT ;  /* 0xfffffffe06067812 */ /* 0x000fca00078ec0ff */
[----:B------:R-:W-:-:S05]  /*6220*/  IMAD.IADD R6, R7, 0x1, -R6 ;  /* 0x0000000107067824 */ /* 0x000fca00078e0a06 */
[----:B------:R-:W-:Y:S01]  /*6230*/  SHF.L.U32 R30, R6, 0x1f, RZ ;  /* 0x0000001f061e7819 */ /* 0x000fe200000006ff */
[----:B------:R-:W-:Y:S06]  /*6240*/  @P0 BRA `(.L_x_11917) ;  /* 0x0000000000540947 */ /* 0x000fec0003800000 */
[----:B------:R-:W-:Y:S01]  /*6250*/  ULDC UR4, c[0x0][0x3f4] ;  /* 0x0000fd0000047ab9 */ /* 0x000fe20000000800 */
[----:B------:R-:W-:Y:S02]  /*6260*/  SHF.R.S32.HI R9, RZ, 0x1f, R29 ;  /* 0x0000001fff097819 */ /* 0x000fe4000001141d */
[----:B------:R-:W-:Y:S02]  /*6270*/  CS2R R10, SRZ ;  /* 0x00000000000a7805 */ /* 0x000fe4000001ff00 */
[----:B------:R-:W-:Y:S02]  /*6280*/  ISETP.GE.AND P4, PT, R36, UR4, PT ;  /* 0x0000000424007c0c */ /* 0x000fe4000bf86270 */
[----:B------:R-:W-:Y:S02]  /*6290*/  ISETP.GE.AND P5, PT, R29, UR4, PT ;  /* 0x000000041d007c0c */ /* 0x000fe4000bfa6270 */
[----:B------:R-:W-:Y:S02]  /*62a0*/  CS2R R20, SRZ ;  /* 0x0000000000147805 */ /* 0x000fe4000001ff00 */
[----:B------:R-:W-:-:S07]  /*62b0*/  CS2R R12, SRZ ;  /* 0x00000000000c7805 */ /* 0x000fce000001ff00 */
[CC--:B----4-:R-:W-:Y:S02]  /*62c0*/  @!P4 IADD3 R32, P1, R36.reuse, R14.reuse, RZ ;  /* 0x0000000e2420c210 */ /* 0x0d0fe40007f3e0ff */
[CC--:B------:R-:W-:Y:S02]  /*62d0*/  @!P5 IADD3 R26, P2, R29.reuse, R3.reuse, RZ ;  /* 0x000000031d1ad210 */ /* 0x0c0fe40007f5e0ff */
[----:B------:R-:W-:Y:S02]  /*62e0*/  @!P5 IADD3 R14, P3, R29, R14, RZ ;  /* 0x0000000e1d0ed210 */ /* 0x000fe40007f7e0ff */
[----:B------:R-:W-:Y:S01]  /*62f0*/  @!P4 IADD3 R6, P0, R36, R3, RZ ;  /* 0x000000032406c210 */ /* 0x000fe20007f1e0ff */
[--C-:B-1----:R-:W-:Y:S01]  /*6300*/  @!P5 IMAD.X R27, R0, 0x1, R9.reuse, P2 ;  /* 0x00000001001bd824 */ /* 0x102fe200010e0609 */
[----:B------:R-:W-:Y:S01]  /*6310*/  @!P4 SHF.R.S32.HI R3, RZ, 0x1f, R36 ;  /* 0x0000001fff03c819 */ /* 0x000fe20000011424 */
[----:B---3--:R-:W-:Y:S01]  /*6320*/  @!P5 IMAD.X R15, R4, 0x1, R9, P3 ;  /* 0x00000001040fd824 */ /* 0x008fe200018e0609 */
[----:B------:R-:W-:-:S02]  /*6330*/  CS2R R8, SRZ ;  /* 0x0000000000087805 */ /* 0x000fc4000001ff00 */
[----:B------:R0:W5:Y:S01]  /*6340*/  @!P5 LD.E.64 R10, desc[UR40][R26.64] ;  /* 0x000000281a0ad980 */ /* 0x000162000c101b00 */
[--C-:B------:R-:W-:Y:S02]  /*6350*/  @!P4 IMAD.X R7, R0, 0x1, R3.reuse, P0 ;  /* 0x000000010007c824 */ /* 0x100fe400000e0603 */
[----:B------:R-:W-:Y:S01]  /*6360*/  @!P4 IMAD.X R33, R4, 0x1, R3, P1 ;  /* 0x000000010421c824 */ /* 0x000fe200008e0603 */
[----:B------:R0:W5:Y:S04]  /*6370*/  @!P5 LD.E.64 R8, desc[UR40][R14.64] ;  /* 0x000000280e08d980 */ /* 0x000168000c101b00 */
[----:B------:R0:W5:Y:S04]  /*6380*/  @!P4 LD.E.64 R20, desc[UR40][R6.64] ;  /* 0x000000280614c980 */ /* 0x000168000c101b00 */
[----:B------:R0:W5:Y:S02]  /*6390*/  @!P4 LD.E.64 R12, desc[UR40][R32.64] ;  /* 0x00000028200cc980 */ /* 0x000164000c101b00 */
.L_x_11917:
[----:B------:R-:W-:Y:S05]  /*63a0*/  BSYNC B1 ;  /* 0x0000000000017941 */ /* 0x000fea0003800000 */
.L_x_11916:
[----:B-1----:R-:W2:Y:S01]  /*63b0*/  LDL.LU R0, [R1+0x24] ;  /* 0x0000240001007983 */ /* 0x002ea20000300800 */
[----:B------:R-:W1:Y:S01]  /*63c0*/  SYNCS.PHASECHK.TRANS64.TRYWAIT P0, [R17+URZ+0x13200], R30 ;  /* 0x0132001e110075a7 */ /* 0x000e62000800017f */
[----:B------:R-:W-:Y:S01]  /*63d0*/  BSSY B1, `(.L_x_11918) ;  /* 0x0000005000017945 */ /* 0x000fe20003800000 */
[----:B--2---:R-:W-:-:S05]  /*63e0*/  IMAD R0, R0, -0xc0, R5 ;  /* 0xffffff4000007824 */ /* 0x004fca00078e0205 */
[----:B------:R-:W-:-:S04]  /*63f0*/  VIMNMX R0, R0, 0xc0, PT ;  /* 0x000000c000007848 */ /* 0x000fc80003fe0100 */
[----:B------:R-:W-:Y:S01]  /*6400*/  ISETP.GE.AND P1, PT, R34, R0, PT ;  /* 0x000000002200720c */ /* 0x000fe20003f26270 */
[----:B-1----:R-:W-:-:S12]  /*6410*/  @!P0 BRA `(.L_x_11919) ;  /* 0x000001a4001c8947 */ /* 0x002fd80003800000 */
.L_x_12174:
[----:B------:R-:W-:Y:S05]  /*6420*/  BSYNC B1 ;  /* 0x0000000000017941 */ /* 0x000fea0003800000 */
.L_x_11918:
[----:B------:R-:W-:Y:S05]  /*6430*/  @P1 BRA `(.L_x_11920) ;  /* 0x00000024002c1947 */ /* 0x000fea0003800000 */
[----:B---3--:R-:W2:Y:S01]  /*6440*/  LDL.64 R4, [R1+0x8] ;  /* 0x0000080001047983 */ /* 0x008ea20000100a00 */
[----:B------:R-:W3:Y:S03]  /*6450*/  LDC R0, c[0x0][0x3f4] ;  /* 0x0000fd00ff007b82 */ /* 0x000ee60000000800 */
[----:B------:R0:W5:Y:S01]  /*6460*/  LDL R39, [R1+0x38] ;  /* 0x0000380001277983 */ /* 0x0001620000100800 */
[----:B------:R-:W-:Y:S01]  /*6470*/  BSSY B1, `(.L_x_11921) ;  /* 0x000007b000017945 */ /* 0x000fe20003800000 */
[-C--:B---3--:R-:W-:Y:S02]  /*6480*/  ISETP.GE.AND P1, PT, R29, R0.reuse, PT ;  /* 0x000000001d00720c */ /* 0x088fe40003f26270 */
[----:B--2---:R-:W-:-:S13]  /*6490*/  ISETP.GE.AND P0, PT, R4, R0, PT ;  /* 0x000000000400720c */ /* 0x004fda0003f06270 */
[----:B0-----:R-:W-:Y:S05]  /*64a0*/  @P0 BRA `(.L_x_11922) ;  /* 0x0000000400dc0947 */ /* 0x001fea0003800000 */
[----:B-----5:R-:W-:Y:S01]  /*64b0*/  IMAD.IADD R0, R17, 0x1, R39 ;  /* 0x0000000111007824 */ /* 0x020fe200078e0227 */
[----:B----4-:R-:W-:Y:S02]  /*64c0*/  SHF.R.U32.HI R14, RZ, 0x8, R20 ;  /* 0x00000008ff0e7819 */ /* 0x010fe40000011614 */
[----:B------:R-:W-:Y:S02]  /*64d0*/  LOP3.LUT R3, R20, 0xff, RZ, 0xc0, !PT ;  /* 0x000000ff14037812 */ /* 0x000fe400078ec0ff */
[----:B------:R-:W0:Y:S01]  /*64e0*/  LDS.128 R4, [R0+0xb000] ;  /* 0x00b0000000047984 */ /* 0x000e220000000c00 */
[----:B------:R-:W-:Y:S02]  /*64f0*/  LOP3.LUT R14, R14, 0xff, RZ, 0xc0, !PT ;  /* 0x000000ff0e0e7812 */ /* 0x000fe400078ec0ff */
[----:B------:R-:W-:Y:S02]  /*6500*/  SHF.R.U32.HI R26, RZ, 0x8, R21 ;  /* 0x00000008ff1a7819 */ /* 0x000fe40000011615 */
[----:B-1----:R-:W-:-:S02]  /*6510*/  SHF.R.U32.HI R30, RZ, 0x8, R13 ;  /* 0x00000008ff1e7819 */ /* 0x002fc4000001160d */
        /* <DEDUP_REMOVED lines=10> */
[----:B------:R-:W-:Y:S01]  /*65c0*/  LOP3.LUT R27, R14, 0xff, RZ, 0xc0, !PT ;  /* 0x000000ff0e1b7812 */ /* 0x000fe200078ec0ff */
        /* <DEDUP_REMOVED lines=101> */
.L_x_11922:
[----:B------:R-:W-:Y:S05]  /*6c20*/  BSYNC B1 ;  /* 0x0000000000017941 */ /* 0x000fea0003800000 */
.L_x_11921:
[----:B------:R-:W-:Y:S05]  /*6c30*/  @P1 BRA `(.L_x_11920) ;  /* 0x0000001c002c1947 */ /* 0x000fea0003800000 */
[----:B------:R-:W-:Y:S02]  /*6c40*/  LEA.HI R24, R25, R24, RZ, 0x2 ;  /* 0x0000001819187211 */ /* 0x000fe400078f10ff */
[----:B-----5:R-:W-:Y:S02]  /*6c50*/  SHF.R.U32.HI R13, RZ, 0x8, R11 ;  /* 0x00000008ff0d7819 */ /* 0x020fe4000001160b */
[--C-:B0-----:R-:W-:Y:S02]  /*6c60*/  SHF.R.S32.HI R0, RZ, 0x2, R24.reuse ;  /* 0x00000002ff007819 */ /* 0x101fe40000011418 */
[----:B------:R-:W-:Y:S02]  /*6c70*/  SHF.R.S32.HI R3, RZ, 0x1f, R24 ;  /* 0x0000001fff037819 */ /* 0x000fe40000011418 */
[----:B------:R-:W-:Y:S02]  /*6c80*/  SHF.R.U32.HI R24, RZ, 0x8, R9 ;  /* 0x00000008ff187819 */ /* 0x000fe40000011609 */
[----:B------:R-:W-:-:S02]  /*6c90*/  LEA.HI R3, R3, R0, RZ, 0x2 ;  /* 0x0000000003037211 */ /* 0x000fc400078f10ff */
[----:B------:R-:W-:Y:S02]  /*6ca0*/  SHF.R.U32.HI R15, RZ, 0x8, R8 ;  /* 0x00000008ff0f7819 */ /* 0x000fe40000011608 */
[----:B------:R-:W-:Y:S02]  /*6cb0*/  LOP3.LUT R3, R3, 0xfffffffc, RZ, 0xc0, !PT ;  /* 0xfffffffc03037812 */ /* 0x000fe400078ec0ff */
[----:B----4-:R-:W-:Y:S02]  /*6cc0*/  LOP3.LUT R14, R11, 0xff, RZ, 0xc0, !PT ;  /* 0x000000ff0b0e7812 */ /* 0x010fe400078ec0ff */
[----:B------:R-:W-:Y:S01]  /*6cd0*/  LOP3.LUT R25, R9, 0xff, RZ, 0xc0, !PT ;  /* 0x000000ff09197812 */ /* 0x000fe200078ec0ff */
[----:B------:R-:W-:Y:S01]  /*6ce0*/  IMAD.IADD R3, R0, 0x1, -R3 ;  /* 0x0000000100037824 */ /* 0x000fe200078e0a03 */
[----:B------:R-:W-:Y:S02]  /*6cf0*/  LOP3.LUT R13, R13, 0xff, RZ, 0xc0, !PT ;  /* 0x000000ff0d0d7812 */ /* 0x000fe400078ec0ff */
[----:B------:R-:W-:-:S02]  /*6d00*/  LOP3.LUT R24, R24, 0xff, RZ, 0xc0, !PT ;  /* 0x000000ff18187812 */ /* 0x000fc400078ec0ff */
[----:B------:R-:W-:Y:S01]  /*6d10*/  LOP3.LUT P0, RZ, R3, 0x2, RZ, 0xc0, !PT ;  /* 0x0000000203ff7812 */ /* 0x000fe2000780c0ff */
[----:B------:R-:W-:Y:S01]  /*6d20*/  IMAD.IADD R3, R17, 0x1, R39 ;  /* 0x0000000111037824 */ /* 0x000fe200078e0227 */
[----:B------:R-:W-:Y:S02]  /*6d30*/  LOP3.LUT R20, R8, 0xff, RZ, 0xc0, !PT ;  /* 0x000000ff08147812 */ /* 0x000fe400078ec0ff */
[----:B------:R-:W-:Y:S01]  /*6d40*/  LOP3.LUT R15, R15, 0xff, RZ, 0xc0, !PT ;  /* 0x000000ff0f0f7812 */ /* 0x000fe200078ec0ff */
[----:B------:R-:W-:Y:S01]  /*6d50*/  VIADD R0, R3, 0x20 ;  /* 0x0000002003007836 */ /* 0x000fe20000000000 */
[----:B------:R-:W-:Y:S02]  /*6d60*/  PRMT R14, R13, 0x7604, R14 ;  /* 0x000076040d0e7816 */ /* 0x000fe4000000000e */
[----:B------:R-:W-:Y:S02]  /*6d70*/  PRMT R25, R24, 0x7604, R25 ;  /* 0x0000760418197816 */ /* 0x000fe40000000019 */
[----:B------:R-:W-:-:S02]  /*6d80*/  SHF.R.U32.HI R13, RZ, 0x10, R11 ;  /* 0x00000010ff0d7819 */ /* 0x000fc4000001160b */
[----:B------:R-:W-:Y:S01]  /*6d90*/  SHF.R.U32.HI R24, RZ, 0x10, R9 ;  /* 0x00000010ff187819 */ /* 0x000fe20000011609 */
[----:B------:R-:W-:Y:S01]  /*6da0*/  @P0 VIADD R0, R3, 0xffffffe0 ;  /* 0xffffffe003000836 */ /* 0x000fe20000000000 */
[----:B------:R-:W-:Y:S02]  /*6db0*/  SHF.R.U32.HI R3, RZ, 0x8, R10 ;  /* 0x00000008ff037819 */ /* 0x000fe4000001160a */
[----:B------:R-:W-:Y:S02]  /*6dc0*/  LOP3.LUT R12, R10, 0xff, RZ, 0xc0, !PT ;  /* 0x000000ff0a0c7812 */ /* 0x000fe400078ec0ff */
[----:B------:R-:W0:Y:S01]  /*6dd0*/  LDS.128 R4, [R0+0xb000] ;  /* 0x00b0000000047984 */ /* 0x000e220000000c00 */
        /* <DEDUP_REMOVED lines=15> */
[----:B------:R-:W-:Y:S02]  /*6ed0*/  F2FP.F16.E4M3.UNPACK_B R12, R15 ;  /* 0x0000000fff0c723e */ /* 0x000fe400020006ff */
[-C--:B------:R-:W-:Y:S02]  /*6ee0*/  F2FP.F16.E4M3.UNPACK_B R20, R25.reuse ;  /* 0x00000019ff14723e */ /* 0x080fe400020006ff */
[----:B------:R-:W-:Y:S01]  /*6ef0*/  LOP3.LUT R21, R21, 0xff000000, R8, 0xf8, !PT ;  /* 0xff00000015157812 */ /* 0x000fe200078ef808 */
[----:B------:R-:W-:Y:S01]  /*6f00*/  HADD2.F32 R14, -RZ, R12.H1_H1 ;  /* 0x3000000cff0e7230 */ /* 0x000fe20000004100 */
[----:B------:R-:W-:Y:S01]  /*6f10*/  LOP3.LUT R13, R13, 0xff000000, R10, 0xf8, !PT ;  /* 0xff0000000d0d7812 */ /* 0x000fe200078ef80a */
[--C-:B------:R-:W-:Y:S01]  /*6f20*/  HADD2.F32 R24, -RZ, R20.reuse.H1_H1 ;  /* 0x30000014ff187230 */ /* 0x100fe20000004100 */
[----:B------:R-:W-:Y:S01]  /*6f30*/  F2FP.F16.E4M3.UNPACK_B R25, R25.H1 ;  /* 0x00000019ff19723e */ /* 0x000fe200030006ff */
[----:B------:R-:W-:Y:S01]  /*6f40*/  HADD2.F32 R20, -RZ, R20.H0_H0 ;  /* 0x20000014ff147230 */ /* 0x000fe20000004100 */
[-C--:B0-----:R-:W-:Y:S01]  /*6f50*/  F2FP.F16.E4M3.UNPACK_B R3, R6.reuse.H1 ;  /* 0x00000006ff03723e */ /* 0x081fe200030006ff */
[----:B------:R-:W-:Y:S01]  /*6f60*/  HADD2.F32 R12, -RZ, R12.H0_H0 ;  /* 0x2000000cff0c7230 */ /* 0x000fe20000004100 */
[----:B------:R-:W-:-:S02]  /*6f70*/  F2FP.F16.E4M3.UNPACK_B R6, R6 ;  /* 0x00000006ff06723e */ /* 0x000fc400020006ff */
[-C--:B------:R-:W-:Y:S01]  /*6f80*/  F2FP.F16.E4M3.UNPACK_B R10, R7.reuse ;  /* 0x00000007ff0a723e */ /* 0x080fe200020006ff */
[--C-:B------:R-:W-:Y:S01]  /*6f90*/  HADD2.F32 R8, -RZ, R3.reuse.H1_H1 ;  /* 0x30000003ff087230 */ /* 0x100fe20000004100 */
[----:B------:R-:W-:Y:S01]  /*6fa0*/  F2FP.F16.E4M3.UNPACK_B R11, R7.H1 ;  /* 0x00000007ff0b723e */ /* 0x000fe200030006ff */
[----:B------:R-:W-:Y:S01]  /*6fb0*/  HADD2.F32 R9, -RZ, R3.H0_H0 ;  /* 0x20000003ff097230 */ /* 0x000fe20000004100 */
[-C--:B------:R-:W-:Y:S02]  /*6fc0*/  F2FP.F16.E4M3.UNPACK_B R7, R5.reuse ;  /* 0x00000005ff07723e */ /* 0x080fe400020006ff */
[C---:B------:R-:W-:Y:S01]  /*6fd0*/  FMUL.FTZ R26, R8.reuse, R24 ;  /* 0x00000018081a7220 */ /* 0x040fe20000410000 */
[-C--:B------:R-:W-:Y:S01]  /*6fe0*/  FMUL.FTZ R27, R8, R14.reuse ;  /* 0x0000000e081b7220 */ /* 0x080fe20000410000 */
[----:B------:R-:W-:Y:S01]  /*6ff0*/  F2FP.F16.E4M3.UNPACK_B R8, R5.H1 ;  /* 0x00000005ff08723e */ /* 0x000fe200030006ff */
[--C-:B------:R-:W-:Y:S02]  /*7000*/  HADD2.F32 R5, -RZ, R6.reuse.H1_H1 ;  /* 0x30000006ff057230 */ /* 0x100fe40000004100 */
[C---:B------:R-:W-:Y:S01]  /*7010*/  FFMA.FTZ R29, R9.reuse, R14, -R26 ;  /* 0x0000000e091d7223 */ /* 0x040fe2000001081a */
[----:B-1----:R-:W-:Y:S01]  /*7020*/  FFMA.FTZ R30, R9, R24, R27 ;  /* 0x00000018091e7223 */ /* 0x002fe2000001001b */
[----:B------:R-:W-:Y:S01]  /*7030*/  HADD2.F32 R6, -RZ, R6.H0_H0 ;  /* 0x20000006ff067230 */ /* 0x000fe20000004100 */
[----:B------:R-:W-:Y:S01]  /*7040*/  F2FP.F16.E4M3.UNPACK_B R15, R15.H1 ;  /* 0x0000000fff0f723e */ /* 0x000fe200030006ff */
[C---:B------:R-:W-:Y:S01]  /*7050*/  FMUL.FTZ R9, R5.reuse, R20 ;  /* 0x0000001405097220 */ /* 0x040fe20000410000 */
[----:B------:R-:W-:Y:S01]  /*7060*/  FMUL.FTZ R27, R5, R12 ;  /* 0x0000000c051b7220 */ /* 0x000fe20000410000 */
[----:B------:R-:W-:Y:S01]  /*7070*/  HADD2.F32 R14, -RZ, R25.H0_H0 ;  /* 0x20000019ff0e7230 */ /* 0x000fe20000004100 */
[----:B------:R-:W-:Y:S01]  /*7080*/  F2FP.F16.E4M3.UNPACK_B R3, R4 ;  /* 0x00000004ff03723e */ /* 0x000fe200020006ff */
[----:B------:R-:W-:-:S02]  /*7090*/  HADD2.F32 R5, -RZ, R10.H1_H1 ;  /* 0x3000000aff057230 */ /* 0x000fc40000004100 */
        /* <DEDUP_REMOVED lines=11> */
[----:B------:R-:W-:Y:S01]  /*7150*/  HADD2.F32 R11, -RZ, R11.H0_H0 ;  /* 0x2000000bff0b7230 */ /* 0x000fe20000004100 */
[----:B------:R-:W-:Y:S01]  /*7160*/  F2FP.F16.E4M3.UNPACK_B R5, R13 ;  /* 0x0000000dff05723e */ /* 0x000fe200020006ff */
[C---:B------:R-:W-:Y:S01]  /*7170*/  FMUL.FTZ R10, R6.reuse, R15 ;  /* 0x0000000f060a7220 */ /* 0x040fe20000410000 */
[----:B------:R-:W-:Y:S01]  /*7180*/  F2FP.F16.E4M3.UNPACK_B R4, R4.H1 ;  /* 0x00000004ff04723e */ /* 0x000fe200030006ff */
[----:B------:R-:W-:Y:S01]  /*7190*/  FMUL.FTZ R20, R6, R25 ;  /* 0x0000001906147220 */ /* 0x000fe20000410000 */
[----:B------:R-:W-:Y:S01]  /*71a0*/  F2FP.F16.E4M3.UNPACK_B R12, R21 ;  /* 0x00000015ff0c723e */ /* 0x000fe200020006ff */
[----:B------:R-:W-:Y:S01]  /*71b0*/  FFMA.FTZ R34, R11, R25, R10 ;  /* 0x000000190b227223 */ /* 0x000fe2000001000a */
[----:B------:R-:W-:-:S02]  /*71c0*/  HADD2.F32 R10, -RZ, R5.H1_H1 ;  /* 0x30000005ff0a7230 */ /* 0x000fc40000004100 */
[----:B------:R-:W-:Y:S01]  /*71d0*/  FFMA.FTZ R33, R11, R15, -R20 ;  /* 0x0000000f0b217223 */ /* 0x000fe20000010814 */
[----:B------:R-:W-:Y:S01]  /*71e0*/  HADD2.F32 R9, -RZ, R5.H0_H0 ;  /* 0x20000005ff097230 */ /* 0x000fe20000004100 */
[----:B------:R-:W-:Y:S01]  /*71f0*/  F2FP.F16.E4M3.UNPACK_B R13, R13.H1 ;  /* 0x0000000dff0d723e */ /* 0x000fe200030006ff */
[----:B------:R-:W-:Y:S01]  /*7200*/  HADD2.F32 R14, -RZ, R12.H1_H1 ;  /* 0x3000000cff0e7230 */ /* 0x000fe20000004100 */
[----:B------:R-:W-:Y:S01]  /*7210*/  F2FP.F16.E4M3.UNPACK_B R21, R21.H1 ;  /* 0x00000015ff15723e */ /* 0x000fe200030006ff */
[--C-:B------:R-:W-:Y:S02]  /*7220*/  HADD2.F32 R6, -RZ, R4.reuse.H1_H1 ;  /* 0x30000004ff067230 */ /* 0x100fe40000004100 */
[----:B------:R-:W-:Y:S02]  /*7230*/  HADD2.F32 R5, -RZ, R4.H0_H0 ;  /* 0x20000004ff057230 */ /* 0x000fe40000004100 */
        /* <DEDUP_REMOVED lines=8> */
[-C--:B------:R-:W-:Y:S01]  /*72c0*/  FMUL.FTZ R15, R4, R9.reuse ;  /* 0x00000009040f7220 */ /* 0x080fe20000410000 */
[----:B------:R-:W-:Y:S01]  /*72d0*/  FFMA.FTZ R25, R5, R14, R24 ;  /* 0x0000000e05197223 */ /* 0x000fe20000010018 */
[----:B------:R-:W-:Y:S02]  /*72e0*/  HADD2.F32 R5, -RZ, R13.H1_H1 ;  /* 0x3000000dff057230 */ /* 0x000fe40000004100 */
[----:B------:R-:W-:Y:S01]  /*72f0*/  FFMA.FTZ R11, R3, R9, -R6 ;  /* 0x00000009030b7223 */ /* 0x000fe20000010806 */
[----:B------:R-:W-:-:S02]  /*7300*/  HADD2.F32 R9, -RZ, R21.H1_H1 ;  /* 0x30000015ff097230 */ /* 0x000fc40000004100 */
[----:B------:R-:W-:Y:S01]  /*7310*/  FFMA.FTZ R12, R3, R12, R15 ;  /* 0x0000000c030c7223 */ /* 0x000fe2000001000f */
[--C-:B------:R-:W-:Y:S02]  /*7320*/  HADD2.F32 R4, -RZ, R8.reuse.H1_H1 ;  /* 0x30000008ff047230 */ /* 0x100fe40000004100 */
[----:B------:R-:W-:Y:S02]  /*7330*/  HADD2.F32 R3, -RZ, R7.H1_H1 ;  /* 0x30000007ff037230 */ /* 0x000fe40000004100 */
[----:B------:R-:W-:Y:S02]  /*7340*/  HADD2.F32 R6, -RZ, R13.H0_H0 ;  /* 0x2000000dff067230 */ /* 0x000fe40000004100 */
[C---:B------:R-:W-:Y:S01]  /*7350*/  FMUL.FTZ R13, R4.reuse, R9 ;  /* 0x00000009040d7220 */ /* 0x040fe20000410000 */
[----:B------:R-:W-:Y:S02]  /*7360*/  HADD2.F32 R8, -RZ, R8.H0_H0 ;  /* 0x20000008ff087230 */ /* 0x000fe40000004100 */
[----:B------:R-:W-:Y:S01]  /*7370*/  FMUL.FTZ R14, R4, R5 ;  /* 0x00000005040e7220 */ /* 0x000fe20000410000 */
[----:B------:R-:W-:-:S02]  /*7380*/  HADD2.F32 R7, -RZ, R7.H0_H0 ;  /* 0x20000007ff077230 */ /* 0x000fc40000004100 */
        /* <DEDUP_REMOVED lines=13> */
[----:B------:R-:W-:-:S05]  /*7460*/  F2FP.SATFINITE.E4M3.F32.PACK_AB_MERGE_C R5, R10, R5, R13 ;  /* 0x000000050a05723e */ /* 0x000fca000480700d */
[----:B------:R2:W-:Y:S01]  /*7470*/  STS.128 [R0+0xb000], R4 ;  /* 0x00b0000400007388 */ /* 0x0005e20000000c00 */
[----:B------:R-:W-:Y:S05]  /*7480*/  BRA `(.L_x_11920) ;  /* 0x0000001400187947 */ /* 0x000fea0003800000 */
.L_x_11914:
        /* <DEDUP_REMOVED lines=32> */
.L_x_12180:
[----:B0-----:R-:W5:Y:S01]  /*7690*/  LDL R5, [R1+0x4] ;  /* 0x0000040001057983 */ /* 0x001f620000100800 */
[----:B------:R-:W0:Y:S03]  /*76a0*/  LDC R13, c[0x0][0x3f4] ;  /* 0x0000fd00ff0d7b82 */ /* 0x000e260000000800 */
[----:B------:R-:W2:Y:S01]  /*76b0*/  LDL R7, [R1+0x58] ;  /* 0x0000580001077983 */ /* 0x000ea20000100800 */
[----:B------:R-:W-:Y:S01]  /*76c0*/  BSSY B1, `(.L_x_11924) ;  /* 0x0000017000017945 */ /* 0x000fe20003800000 */
[----:B------:R-:W-:Y:S02]  /*76d0*/  CS2R R24, SRZ ;  /* 0x0000000000187805 */ /* 0x000fe4000001ff00 */
        /* <DEDUP_REMOVED lines=9> */
[----:B0-----:R-:W-:Y:S06]  /*7770*/  @P0 BRA `(.L_x_11925) ;  /* 0x00000000002c0947 */ /* 0x001fec0003800000 */
[----:B------:R-:W-:Y:S01]  /*7780*/  ULDC UR4, c[0x0][0x3f4] ;  /* 0x0000fd0000047ab9 */ /* 0x000fe20000000800 */
[C---:B------:R-:W-:Y:S02]  /*7790*/  IADD3 R6, P0, R156.reuse, R3, RZ ;  /* 0x000000039c067210 */ /* 0x040fe40007f1e0ff */
[----:B------:R-:W-:Y:S02]  /*77a0*/  CS2R R24, SRZ ;  /* 0x0000000000187805 */ /* 0x000fe4000001ff00 */
[C---:B------:R-:W-:Y:S02]  /*77b0*/  ISETP.GE.AND P2, PT, R156.reuse, UR4, PT ;  /* 0x000000049c007c0c */ /* 0x040fe4000bf46270 */
[----:B------:R-:W-:Y:S02]  /*77c0*/  SHF.R.S32.HI R3, RZ, 0x1f, R156 ;  /* 0x0000001fff037819 */ /* 0x000fe4000001149c */
[----:B----4-:R-:W-:-:S03]  /*77d0*/  IADD3 R14, P1, R156, R14, RZ ;  /* 0x0000000e9c0e7210 */ /* 0x010fc60007f3e0ff */
[--C-:B-1----:R-:W-:Y:S02]  /*77e0*/  IMAD.X R7, R0, 0x1, R3.reuse, P0 ;  /* 0x0000000100077824 */ /* 0x102fe400000e0603 */
[----:B---3--:R-:W-:-:S04]  /*77f0*/  IMAD.X R15, R4, 0x1, R3, P1 ;  /* 0x00000001040f7824 */ /* 0x008fc800008e0603 */
[----:B------:R-:W-:Y:S05]  /*7800*/  @P2 BRA `(.L_x_11925) ;  /* 0x0000000000082947 */ /* 0x000fea0003800000 */
[----:B------:R0:W5:Y:S04]  /*7810*/  LD.E.128 R24, desc[UR40][R6.64] ;  /* 0x0000002806187980 */ /* 0x000168000c101d00 */
[----:B------:R0:W5:Y:S02]  /*7820*/  LD.E.128 R8, desc[UR40][R14.64] ;  /* 0x000000280e087980 */ /* 0x000164000c101d00 */
.L_x_11925:
[----:B------:R-:W-:Y:S05]  /*7830*/  BSYNC B1 ;  /* 0x0000000000017941 */ /* 0x000fea0003800000 */
.L_x_11924:
[----:B-1----:R-:W2:Y:S01]  /*7840*/  LDL.LU R0, [R1+0x24] ;  /* 0x0000240001007983 */ /* 0x002ea20000300800 */
[----:B------:R-:W1:Y:S01]  /*7850*/  SYNCS.PHASECHK.TRANS64.TRYWAIT P1, [R17+URZ+0x13200], R12 ;  /* 0x0132000c110075a7 */ /* 0x000e62000802017f */
[----:B------:R-:W3:Y:S01]  /*7860*/  S2R R3, SR_TID.X ;  /* 0x0000000000037919 */ /* 0x000ee20000002100 */
[----:B------:R-:W-:Y:S01]  /*7870*/  ISETP.GE.AND P0, PT, R156, R13, PT ;  /* 0x0000000d9c00720c */ /* 0x000fe20003f06270 */
[----:B------:R-:W-:Y:S01]  /*7880*/  BSSY B1, `(.L_x_11926) ;  /* 0x0000009000017945 */ /* 0x000fe20003800000 */
[C---:B---3--:R-:W-:Y:S02]  /*7890*/  VIADD R4, R3.reuse, 0xffffff80 ;  /* 0xffffff8003047836 */ /* 0x048fe40000000000 */
[----:B------:R-:W-:-:S05]  /*78a0*/  VIADD R3, R3, 0xffffff80 ;  /* 0xffffff8003037836 */ /* 0x000fca0000000000 */
[----:B------:R-:W-:-:S04]  /*78b0*/  LEA.HI R3, R3, R4, RZ, 0x1 ;  /* 0x0000000403037211 */ /* 0x000fc800078f08ff */
[----:B------:R-:W-:Y:S01]  /*78c0*/  SHF.R.S32.HI R3, RZ, 0x1, R3 ;  /* 0x00000001ff037819 */ /* 0x000fe20000011403 */
[----:B--2---:R-:W-:-:S05]  /*78d0*/  IMAD R0, R0, -0xc0, R5 ;  /* 0xffffff4000007824 */ /* 0x004fca00078e0205 */
[----:B------:R-:W-:-:S04]  /*78e0*/  VIMNMX R0, R0, 0xc0, PT ;  /* 0x000000c000007848 */ /* 0x000fc80003fe0100 */
[----:B------:R-:W-:Y:S01]  /*78f0*/  ISETP.GE.OR P0, PT, R3, R0, P0 ;  /* 0x000000000300720c */ /* 0x000fe20000706670 */
[----:B-1----:R-:W-:-:S12]  /*7900*/  @!P1 BRA `(.L_x_11927) ;  /* 0x0000019000609947 */ /* 0x002fd80003800000 */
.L_x_12181:
[----:B------:R-:W-:Y:S05]  /*7910*/  BSYNC B1 ;  /* 0x0000000000017941 */ /* 0x000fea0003800000 */
.L_x_11926:
[----:B------:R-:W-:Y:S05]  /*7920*/  @P0 BRA `(.L_x_11920) ;  /* 0x0000000c00f00947 */ /* 0x000fea0003800000 */
[----:B0---4-:R-:W2:Y:S04]  /*7930*/  LDL R14, [R1+0x48] ;  /* 0x00004800010e7983 */ /* 0x011ea80000100800 */
[----:B------:R-:W3:Y:S04]  /*7940*/  LDL R21, [R1+0x4c] ;  /* 0x00004c0001157983 */ /* 0x000ee80000100800 */
[----:B------:R-:W4:Y:S01]  /*7950*/  LDL R51, [R1+0x5c] ;  /* 0x00005c0001337983 */ /* 0x000f220000100800 */
[----:B-----5:R-:W-:Y:S02]  /*7960*/  SHF.R.U32.HI R0, RZ, 0x8, R24 ;  /* 0x00000008ff007819 */ /* 0x020fe40000011618 */
[----:B------:R-:W-:-:S02]  /*7970*/  LOP3.LUT R3, R24, 0xff, RZ, 0xc0, !PT ;  /* 0x000000ff18037812 */ /* 0x000fc400078ec0ff */
[----:B------:R-:W-:Y:S02]  /*7980*/  LOP3.LUT R0, R0, 0xff, RZ, 0xc0, !PT ;  /* 0x000000ff00007812 */ /* 0x000fe400078ec0ff */
[----:B------:R-:W-:Y:S02]  /*7990*/  SHF.R.U32.HI R4, RZ, 0x8, R25 ;  /* 0x00000008ff047819 */ /* 0x000fe40000011619 */
[----:B------:R-:W-:Y:S01]  /*79a0*/  PRMT R20, R0, 0x7604, R3 ;  /* 0x0000760400147816 */ /* 0x000fe20000000003 */
[----:B------:R-:W-:Y:S01]  /*79b0*/  IMAD.IADD R0, R156, 0x1, R13 ;  /* 0x000000019c007824 */ /* 0x000fe200078e020d */
[----:B------:R-:W-:Y:S02]  /*79c0*/  LOP3.LUT R5, R25, 0xff, RZ, 0xc0, !PT ;  /* 0x000000ff19057812 */ /* 0x000fe400078ec0ff */
[----:B------:R-:W-:Y:S02]  /*79d0*/  LOP3.LUT R4, R4, 0xff, RZ, 0xc0, !PT ;  /* 0x000000ff04047812 */ /* 0x000fe400078ec0ff */
[----:B------:R-:W-:-:S02]  /*79e0*/  SHF.R.U32.HI R3, RZ, 0x8, R26 ;  /* 0x00000008ff037819 */ /* 0x000fc4000001161a */
[----:B------:R-:W-:Y:S02]  /*79f0*/  PRMT R30, R4, 0x7604, R5 ;  /* 0x00007604041e7816 */ /* 0x000fe40000000005 */
[----:B------:R-:W-:Y:S02]  /*7a00*/  SHF.R.U32.HI R7, RZ, 0x8, R8 ;  /* 0x00000008ff077819 */ /* 0x000fe40000011608 */
[----:B------:R-:W-:Y:S02]  /*7a10*/  LOP3.LUT R4, R26, 0xff, RZ, 0xc0, !PT ;  /* 0x000000ff1a047812 */ /* 0x000fe400078ec0ff */
[----:B------:R-:W-:Y:S02]  /*7a20*/  LOP3.LUT R3, R3, 0xff, RZ, 0xc0, !PT ;  /* 0x000000ff03037812 */ /* 0x000fe400078ec0ff */
[----:B-1----:R-:W-:Y:S02]  /*7a30*/  LOP3.LUT R12, R8, 0xff, RZ, 0xc0, !PT ;  /* 0x000000ff080c7812 */ /* 0x002fe400078ec0ff */
        /* <DEDUP_REMOVED lines=19> */
[----:B------:R-:W-:Y:S02]  /*7b70*/  LOP3.LUT R3, R3, 0xff, RZ, 0xc0, !PT ;  /* 0x000000ff03037812 */ /* 0x000fe400078ec0ff */
[----:B------:R-:W-:Y:S02]  /*7b80*/  LOP3.LUT R29, R29, 0xff, RZ, 0xc0, !PT ;  /* 0x000000ff1d1d7812 */ /* 0x000fe400078ec0ff */
[----:B------:R-:W-:Y:S02]  /*7b90*/  PRMT R31, R31, 0x7054, R34 ;  /* 0x000070541f1f7816 */ /* 0x000fe40000000022 */
        /* <DEDUP_REMOVED lines=9> */
[----:B------:R-:W-:Y:S02]  /*7c30*/  PRMT R33, R20, 0x7054, R33 ;  /* 0x0000705414217816 */ /* 0x000fe40000000021 */
[----:B------:R-:W-:Y:S02]  /*7c40*/  LOP3.LUT R43, R43, 0xff000000, R11, 0xf8, !PT ;  /* 0xff0000002b2b7812 */ /* 0x000fe400078ef80b */
[----:B------:R-:W-:Y:S02]  /*7c50*/  LOP3.LUT R20, R3, 0xff000000, R24, 0xf8, !PT ;  /* 0xff00000003147812 */ /* 0x000fe400078ef818 */
[----:B------:R-:W-:Y:S02]  /*7c60*/  LOP3.LUT R3, R29, 0xff000000, R26, 0xf8, !PT ;  /* 0xff0000001d037812 */ /* 0x000fe400078ef81a */
[----:B------:R-:W-:Y:S02]  /*7c70*/  LOP3.LUT R29, R33, 0xff000000, R8, 0xf8, !PT ;  /* 0xff000000211d7812 */ /* 0x000fe400078ef808 */
[----:B--2---:R-:W-:-:S02]  /*7c80*/  SHF.R.U32.HI R13, RZ, 0x3, R14 ;  /* 0x00000003ff0d7819 */ /* 0x004fc4000001160e */
[----:B------:R-:W-:Y:S02]  /*7c90*/  LOP3.LUT R0, R14, 0x30, R0, 0xf8, !PT ;  /* 0x000000300e007812 */ /* 0x000fe400078ef800 */
[----:B------:R-:W-:Y:S02]  /*7ca0*/  LOP3.LUT R14, R10, 0xff, RZ, 0xc0, !PT ;  /* 0x000000ff0a0e7812 */ /* 0x000fe400078ec0ff */
[----:B------:R-:W-:Y:S02]  /*7cb0*/  LOP3.LUT R0, R0, R13, RZ, 0x3c, !PT ;  /* 0x0000000d00007212 */ /* 0x000fe400078e3cff */
[----:B------:R-:W-:Y:S01]  /*7cc0*/  SHF.R.U32.HI R13, RZ, 0x8, R10 ;  /* 0x00000008ff0d7819 */ /* 0x000fe2000001160a */
[----:B----4-:R-:W0:Y:S01]  /*7cd0*/  LDS.128 R4, [R51+0xb000] ;  /* 0x00b0000033047984 */ /* 0x010e220000000c00 */
[----:B---3--:R-:W-:Y:S02]  /*7ce0*/  IADD3 R0, R17, R21, R0 ;  /* 0x0000001511007210 */ /* 0x008fe40007ffe000 */
[----:B------:R-:W-:-:S02]  /*7cf0*/  LOP3.LUT R13, R13, 0xff, RZ, 0xc0, !PT ;  /* 0x000000ff0d0d7812 */ /* 0x000fc400078ec0ff */
[----:B------:R-:W-:Y:S02]  /*7d00*/  SHF.R.U32.HI R21, RZ, 0x10, R25 ;  /* 0x00000010ff157819 */ /* 0x000fe40000011619 */
[----:B------:R-:W-:Y:S02]  /*7d10*/  PRMT R37, R13, 0x7604, R14 ;  /* 0x000076040d257816 */ /* 0x000fe4000000000e */
[----:B------:R-:W1:Y:S01]  /*7d20*/  LDS.128 R12, [R0+0xb000] ;  /* 0x00b00000000c7984 */ /* 0x000e620000000c00 */
[----:B------:R-:W-:Y:S02]  /*7d30*/  LOP3.LUT R21, R21, 0xff, RZ, 0xc0, !PT ;  /* 0x000000ff15157812 */ /* 0x000fe400078ec0ff */
[----:B------:R-:W-:Y:S02]  /*7d40*/  PRMT R41, R32, 0x7054, R37 ;  /* 0x0000705420297816 */ /* 0x000fe40000000025 */
[----:B------:R-:W-:Y:S02]  /*7d50*/  PRMT R21, R21, 0x7054, R30 ;  /* 0x0000705415157816 */ /* 0x000fe4000000001e */
[----:B------:R-:W-:-:S02]  /*7d60*/  SHF.R.U32.HI R30, RZ, 0x10, R9 ;  /* 0x00000010ff1e7819 */ /* 0x000fc40000011609 */
[----:B------:R-:W-:Y:S02]  /*7d70*/  LOP3.LUT R32, R21, 0xff000000, R25, 0xf8, !PT ;  /* 0xff00000015207812 */ /* 0x000fe400078ef819 */
[----:B------:R-:W-:Y:S02]  /*7d80*/  LOP3.LUT R30, R30, 0xff, RZ, 0xc0, !PT ;  /* 0x000000ff1e1e7812 */ /* 0x000fe400078ec0ff */
[----:B------:R-:W-:Y:S02]  /*7d90*/  LOP3.LUT R8, R41, 0xff000000, R10, 0xf8, !PT ;  /* 0xff00000029087812 */ /* 0x000fe400078ef80a */
[----:B------:R-:W-:Y:S02]  /*7da0*/  PRMT R35, R30, 0x7054, R35 ;  /* 0x000070541e237816 */ /* 0x000fe40000000023 */
[----:B------:R-:W-:Y:S02]  /*7db0*/  F2FP.F16.E4M3.UNPACK_B R26, R32 ;  /* 0x00000020ff1a723e */ /* 0x000fe400020006ff */
[----:B------:R-:W-:-:S02]  /*7dc0*/  LOP3.LUT R39, R35, 0xff000000, R9, 0xf8, !PT ;  /* 0xff00000023277812 */ /* 0x000fc400078ef809 */
[----:B------:R-:W-:Y:S01]  /*7dd0*/  LOP3.LUT R37, R31, 0xff000000, R27, 0xf8, !PT ;  /* 0xff0000001f257812 */ /* 0x000fe200078ef81b */
[--C-:B------:R-:W-:Y:S01]  /*7de0*/  HADD2.F32 R38, -RZ, R26.reuse.H0_H0 ;  /* 0x2000001aff267230 */ /* 0x100fe20000004100 */
[-C--:B------:R-:W-:Y:S01]  /*7df0*/  F2FP.F16.E4M3.UNPACK_B R40, R39.reuse ;  /* 0x00000027ff28723e */ /* 0x080fe200020006ff */
[----:B------:R-:W-:Y:S01]  /*7e00*/  HADD2.F32 R26, -RZ, R26.H1_H1 ;  /* 0x3000001aff1a7230 */ /* 0x000fe20000004100 */
[----:B------:R-:W-:Y:S02]  /*7e10*/  F2FP.F16.E4M3.UNPACK_B R39, R39.H1 ;  /* 0x00000027ff27723e */ /* 0x000fe400030006ff */
[----:B------:R-:W-:Y:S01]  /*7e20*/  F2FP.F16.E4M3.UNPACK_B R32, R32.H1 ;  /* 0x00000020ff20723e */ /* 0x000fe200030006ff */
[--C-:B------:R-:W-:Y:S02]  /*7e30*/  HADD2.F32 R42, -RZ, R40.reuse.H0_H0 ;  /* 0x20000028ff2a7230 */ /* 0x100fe40000004100 */
[----:B------:R-:W-:Y:S01]  /*7e40*/  HADD2.F32 R40, -RZ, R40.H1_H1 ;  /* 0x30000028ff287230 */ /* 0x000fe20000004100 */
[----:B0-----:R-:W-:-:S02]  /*7e50*/  F2FP.F16.E4M3.UNPACK_B R10, R5 ;  /* 0x00000005ff0a723e */ /* 0x001fc400020006ff */
[----:B------:R-:W-:Y:S02]  /*7e60*/  F2FP.F16.E4M3.UNPACK_B R24, R5.H1 ;  /* 0x00000005ff18723e */ /* 0x000fe400030006ff */
[-C--:B------:R-:W-:Y:S01]  /*7e70*/  F2FP.F16.E4M3.UNPACK_B R30, R7.reuse ;  /* 0x00000007ff1e723e */ /* 0x080fe200020006ff */
[----:B------:R-:W-:Y:S01]  /*7e80*/  HADD2.F32 R9, -RZ, R10.H0_H0 ;  /* 0x2000000aff097230 */ /* 0x000fe20000004100 */
[----:B------:R-:W-:Y:S02]  /*7e90*/  F2FP.F16.E4M3.UNPACK_B R33, R7.H1 ;  /* 0x00000007ff21723e */ /* 0x000fe400030006ff */
[----:B------:R-:W-:Y:S02]  /*7ea0*/  F2FP.F16.E4M3.UNPACK_B R31, R4.H1 ;  /* 0x00000004ff1f723e */ /* 0x000fe400030006ff */
[----:B-1----:R-:W-:Y:S02]  /*7eb0*/  F2FP.F16.E4M3.UNPACK_B R11, R13 ;  /* 0x0000000dff0b723e */ /* 0x002fe400020006ff */
[----:B------:R-:W-:-:S02]  /*7ec0*/  F2FP.F16.E4M3.UNPACK_B R27, R12 ;  /* 0x0000000cff1b723e */ /* 0x000fc400020006ff */
[----:B------:R-:W-:Y:S01]  /*7ed0*/  F2FP.F16.E4M3.UNPACK_B R35, R12.H1 ;  /* 0x0000000cff23723e */ /* 0x000fe200030006ff */
[--C-:B------:R-:W-:Y:S01]  /*7ee0*/  HADD2.F32 R5, -RZ, R11.reuse.H0_H0 ;  /* 0x2000000bff057230 */ /* 0x100fe20000004100 */
[----:B------:R-:W-:Y:S01]  /*7ef0*/  F2FP.F16.E4M3.UNPACK_B R25, R13.H1 ;  /* 0x0000000dff19723e */ /* 0x000fe200030006ff */
[----:B------:R-:W-:Y:S01]  /*7f00*/  HADD2.F32 R11, -RZ, R11.H1_H1 ;  /* 0x3000000bff0b7230 */ /* 0x000fe20000004100 */
[-C--:B------:R-:W-:Y:S02]  /*7f10*/  F2FP.F16.E4M3.UNPACK_B R34, R15.reuse ;  /* 0x0000000fff22723e */ /* 0x080fe400020006ff */
[C---:B------:R-:W-:Y:S01]  /*7f20*/  FMUL.FTZ R12, R5.reuse, R42 ;  /* 0x0000002a050c7220 */ /* 0x040fe20000410000 */
[-C--:B------:R-:W-:Y:S01]  /*7f30*/  FMUL.FTZ R13, R5, R38.reuse ;  /* 0x00000026050d7220 */ /* 0x080fe20000410000 */
[----:B------:R-:W-:Y:S01]  /*7f40*/  F2FP.F16.E4M3.UNPACK_B R36, R15.H1 ;  /* 0x0000000fff24723e */ /* 0x000fe200030006ff */
[----:B------:R-:W-:Y:S02]  /*7f50*/  HADD2.F32 R15, -RZ, R32.H0_H0 ;  /* 0x20000020ff0f7230 */ /* 0x000fe40000004100 */
[----:B------:R-:W-:Y:S01]  /*7f60*/  FFMA.FTZ R5, R9, R38, -R12 ;  /* 0x0000002609057223 */ /* 0x000fe2000001080c */
[----:B------:R-:W-:-:S02]  /*7f70*/  HADD2.F32 R12, -RZ, R10.H1_H1 ;  /* 0x3000000aff0c7230 */ /* 0x000fc40000004100 */
[----:B------:R-:W-:Y:S01]  /*7f80*/  FFMA.FTZ R9, R9, R42, R13 ;  /* 0x0000002a09097223 */ /* 0x000fe2000001000d */
[----:B------:R-:W-:Y:S02]  /*7f90*/  HADD2.F32 R38, -RZ, R39.H0_H0 ;  /* 0x20000027ff267230 */ /* 0x000fe40000004100 */
[C---:B------:R-:W-:Y:S01]  /*7fa0*/  FMUL.FTZ R41, R11.reuse, R40 ;  /* 0x000000280b297220 */ /* 0x040fe20000410000 */
[----:B------:R-:W-:Y:S02]  /*7fb0*/  HADD2.F32 R10, -RZ, R25.H0_H0 ;  /* 0x20000019ff0a7230 */ /* 0x000fe40000004100 */
[----:B------:R-:W-:Y:S01]  /*7fc0*/  FMUL.FTZ R11, R11, R26 ;  /* 0x0000001a0b0b7220 */ /* 0x000fe20000410000 */
[----:B------:R-:W-:Y:S01]  /*7fd0*/  HADD2.F32 R13, -RZ, R24.H0_H0 ;  /* 0x20000018ff0d7230 */ /* 0x000fe20000004100 */
[----:B------:R-:W-:Y:S01]  /*7fe0*/  F2FP.F16.E4M3.UNPACK_B R21, R4 ;  /* 0x00000004ff15723e */ /* 0x000fe200020006ff */
[----:B------:R-:W-:Y:S02]  /*7ff0*/  HADD2.F32 R32, -RZ, R32.H1_H1 ;  /* 0x30000020ff207230 */ /* 0x000fe40000004100 */
[C---:B------:R-:W-:Y:S01]  /*8000*/  FMUL.FTZ R42, R10.reuse, R38 ;  /* 0x000000260a2a7220 */ /* 0x040fe20000410000 */
[-C--:B------:R-:W-:Y:S01]  /*8010*/  FMUL.FTZ R45, R10, R15.reuse ;  /* 0x0000000f0a2d7220 */ /* 0x080fe20000410000 */
        /* <DEDUP_REMOVED lines=23> */
[----:B------:R-:W-:Y:S01]  /*8190*/  FFMA.FTZ R15, R25, R39, -R44 ;  /* 0x00000027190f7223 */ /* 0x000fe2000001082c */
[----:B------:R-:W-:-:S02]  /*81a0*/  HADD2.F32 R39, -RZ, R38.H1_H1 ;  /* 0x30000026ff277230 */ /* 0x000fc40000004100 */
[----:B------:R-:W-:Y:S01]  /*81b0*/  FFMA.FTZ R25, R25, R42, R47 ;  /* 0x0000002a19197223 */ /* 0x000fe2000001002f */
[----:B------:R-:W-:Y:S01]  /*81c0*/  F2FP.F16.E4M3.UNPACK_B R38, R37.H1 ;  /* 0x00000025ff26723e */ /* 0x000fe200030006ff */
[----:B------:R-:W-:Y:S01]  /*81d0*/  HADD2.F32 R32, -RZ, R30.H1_H1 ;  /* 0x3000001eff207230 */ /* 0x000fe20000004100 */
[-C--:B------:R-:W-:Y:S01]  /*81e0*/  F2FP.F16.E4M3.UNPACK_B R6, R14.reuse ;  /* 0x0000000eff06723e */ /* 0x080fe200020006ff */
[----:B------:R-:W-:Y:S01]  /*81f0*/  HADD2.F32 R30, -RZ, R34.H1_H1 ;  /* 0x30000022ff1e7230 */ /* 0x000fe20000004100 */
[----:B------:R-:W-:Y:S01]  /*8200*/  F2FP.F16.E4M3.UNPACK_B R14, R14.H1 ;  /* 0x0000000eff0e723e */ /* 0x000fe200030006ff */
[----:B------:R-:W-:Y:S01]  /*8210*/  HADD2.F32 R42, -RZ, R43.H0_H0 ;  /* 0x2000002bff2a7230 */ /* 0x000fe20000004100 */
[----:B------:R-:W-:Y:S01]  /*8220*/  F2FP.SATFINITE.E4M3.F32.PACK_AB_MERGE_C R11, R24, R11, RZ ;  /* 0x0000000b180b723e */ /* 0x000fe200048070ff */
[----:B------:R-:W-:Y:S02]  /*8230*/  HADD2.F32 R37, -RZ, R36.H0_H0 ;  /* 0x20000024ff257230 */ /* 0x000fe40000004100 */
[----:B------:R-:W-:Y:S01]  /*8240*/  FMUL.FTZ R45, R30, R41 ;  /* 0x000000291e2d7220 */ /* 0x000fe20000410000 */
[----:B------:R-:W-:-:S02]  /*8250*/  HADD2.F32 R40, -RZ, R38.H0_H0 ;  /* 0x20000026ff287230 */ /* 0x000fc40000004100 */
[-C--:B------:R-:W-:Y:S01]  /*8260*/  FMUL.FTZ R44, R30, R39.reuse ;  /* 0x000000271e2c7220 */ /* 0x080fe20000410000 */
[----:B------:R-:W-:Y:S02]  /*8270*/  HADD2.F32 R34, -RZ, R33.H0_H0 ;  /* 0x20000021ff227230 */ /* 0x000fe40000004100 */
[C---:B------:R-:W-:Y:S01]  /*8280*/  FMUL.FTZ R47, R37.reuse, R42 ;  /* 0x0000002a252f7220 */ /* 0x040fe20000410000 */
[C---:B------:R-:W-:Y:S01]  /*8290*/  FFMA.FTZ R30, R32.reuse, R39, -R45 ;  /* 0x00000027201e7223 */ /* 0x040fe2000001082d */
[-C--:B------:R-:W-:Y:S01]  /*82a0*/  FMUL.FTZ R37, R37, R40.reuse ;  /* 0x0000002825257220 */ /* 0x080fe20000410000 */
[----:B------:R-:W-:Y:S01]  /*82b0*/  FFMA.FTZ R32, R32, R41, R44 ;  /* 0x0000002920207223 */ /* 0x000fe2000001002c */
[C---:B------:R-:W-:Y:S01]  /*82c0*/  FFMA.FTZ R47, R34.reuse, R40, -R47 ;  /* 0x00000028222f7223 */ /* 0x040fe2000001082f */
[----:B------:R-:W-:Y:S01]  /*82d0*/  HADD2.F32 R40, -RZ, R38.H1_H1 ;  /* 0x30000026ff287230 */ /* 0x000fe20000004100 */
[----:B------:R-:W-:Y:S01]  /*82e0*/  F2FP.F16.E4M3.UNPACK_B R41, R29.H1 ;  /* 0x0000001dff29723e */ /* 0x000fe200030006ff */
[----:B------:R-:W-:Y:S01]  /*82f0*/  FFMA.FTZ R45, R34, R42, R37 ;  /* 0x0000002a222d7223 */ /* 0x000fe20000010025 */
[----:B------:R-:W-:Y:S01]  /*8300*/  F2FP.F16.E4M3.UNPACK_B R38, R20.H1 ;  /* 0x00000014ff26723e */ /* 0x000fe200030006ff */
[----:B------:R-:W-:Y:S01]  /*8310*/  HADD2.F32 R43, -RZ, R43.H1_H1 ;  /* 0x3000002bff2b7230 */ /* 0x000fe20000004100 */
[----:B------:R-:W-:Y:S01]  /*8320*/  F2FP.SATFINITE.E4M3.F32.PACK_AB_MERGE_C R13, R26, R13, RZ ;  /* 0x0000000d1a0d723e */ /* 0x000fe200048070ff */
[----:B------:R-:W-:Y:S01]  /*8330*/  HADD2.F32 R37, -RZ, R36.H1_H1 ;  /* 0x30000024ff257230 */ /* 0x000fe20000004100 */
[----:B------:R-:W-:Y:S01]  /*8340*/  F2FP.SATFINITE.E4M3.F32.PACK_AB_MERGE_C R5, R10, R5, R11 ;  /* 0x000000050a05723e */ /* 0x000fe2000480700b */
        /* <DEDUP_REMOVED lines=38> */
[----:B------:R-:W-:Y:S01]  /*85b0*/  FFMA.FTZ R35, R20, R35, R29 ;  /* 0x0000002314237223 */ /* 0x000fe2000001001d */
[-C--:B------:R-:W-:Y:S01]  /*85c0*/  F2FP.F16.E4M3.UNPACK_B R20, R3.reuse.H1 ;  /* 0x00000003ff14723e */ /* 0x080fe200030006ff */
[C---:B------:R-:W-:Y:S01]  /*85d0*/  FMUL.FTZ R29, R27.reuse, R34 ;  /* 0x000000221b1d7220 */ /* 0x040fe20000410000 */
[----:B------:R-:W-:Y:S01]  /*85e0*/  FMUL.FTZ R38, R27, R36 ;  /* 0x000000241b267220 */ /* 0x000fe20000410000 */
[----:B------:R-:W-:Y:S01]  /*85f0*/  HADD2.F32 R33, -RZ, R31.H0_H0 ;  /* 0x2000001fff217230 */ /* 0x000fe20000004100 */
[----:B------:R-:W-:Y:S01]  /*8600*/  F2FP.F16.E4M3.UNPACK_B R3, R3 ;  /* 0x00000003ff03723e */ /* 0x000fe200020006ff */
[----:B------:R-:W-:-:S02]  /*8610*/  HADD2.F32 R27, -RZ, R14.H0_H0 ;  /* 0x2000000eff1b7230 */ /* 0x000fc40000004100 */
[C---:B------:R-:W-:Y:S01]  /*8620*/  FFMA.FTZ R36, R21.reuse, R36, R29 ;  /* 0x0000002415247223 */ /* 0x040fe2000001001d */
[----:B------:R-:W-:Y:S01]  /*8630*/  FFMA.FTZ R38, R21, R34, -R38 ;  /* 0x0000002215267223 */ /* 0x000fe20000010826 */
[----:B------:R-:W-:Y:S02]  /*8640*/  HADD2.F32 R29, -RZ, R20.H1_H1 ;  /* 0x30000014ff1d7230 */ /* 0x000fe40000004100 */
[----:B------:R-:W-:Y:S02]  /*8650*/  HADD2.F32 R31, -RZ, R31.H1_H1 ;  /* 0x3000001fff1f7230 */ /* 0x000fe40000004100 */
[----:B------:R-:W-:Y:S01]  /*8660*/  FMUL.FTZ R43, R27, R33 ;  /* 0x000000211b2b7220 */ /* 0x000fe20000410000 */
[----:B------:R-:W-:Y:S02]  /*8670*/  HADD2.F32 R14, -RZ, R14.H1_H1 ;  /* 0x3000000eff0e7230 */ /* 0x000fe40000004100 */
[----:B------:R-:W-:Y:S02]  /*8680*/  HADD2.F32 R21, -RZ, R20.H0_H0 ;  /* 0x20000014ff157230 */ /* 0x000fe40000004100 */
[----:B------:R-:W-:-:S02]  /*8690*/  HADD2.F32 R20, -RZ, R7.H0_H0 ;  /* 0x20000007ff147230 */ /* 0x000fc40000004100 */
[C---:B------:R-:W-:Y:S01]  /*86a0*/  FMUL.FTZ R34, R14.reuse, R31 ;  /* 0x0000001f0e227220 */ /* 0x040fe20000410000 */
[----:B------:R-:W-:Y:S02]  /*86b0*/  HADD2.F32 R7, -RZ, R7.H1_H1 ;  /* 0x30000007ff077230 */ /* 0x000fe40000004100 */
[----:B------:R-:W-:Y:S01]  /*86c0*/  FMUL.FTZ R46, R14, R29 ;  /* 0x0000001d0e2e7220 */ /* 0x000fe20000410000 */
[-C--:B------:R-:W-:Y:S01]  /*86d0*/  FMUL.FTZ R27, R27, R21.reuse ;  /* 0x000000151b1b7220 */ /* 0x080fe20000410000 */
[----:B------:R-:W-:Y:S01]  /*86e0*/  F2FP.F16.E4M3.UNPACK_B R14, R8 ;  /* 0x00000008ff0e723e */ /* 0x000fe200020006ff */
[C---:B------:R-:W-:Y:S01]  /*86f0*/  FFMA.FTZ R43, R20.reuse, R21, -R43 ;  /* 0x00000015142b7223 */ /* 0x040fe2000001082b */
[C---:B------:R-:W-:Y:S01]  /*8700*/  FFMA.FTZ R40, R7.reuse, R29, -R34 ;  /* 0x0000001d07287223 */ /* 0x040fe20000010822 */
[----:B------:R-:W-:Y:S01]  /*8710*/  FFMA.FTZ R33, R20, R33, R27 ;  /* 0x0000002114217223 */ /* 0x000fe2000001001b */
[----:B------:R-:W-:Y:S01]  /*8720*/  FFMA.FTZ R46, R7, R31, R46 ;  /* 0x0000001f072e7223 */ /* 0x000fe2000001002e */
        /* <DEDUP_REMOVED lines=26> */
[----:B------:R0:W-:Y:S04]  /*88d0*/  STS.128 [R51+0xb000], R4 ;  /* 0x00b0000433007388 */ /* 0x0001e80000000c00 */
[----:B------:R0:W-:Y:S02]  /*88e0*/  STS.128 [R0+0xb000], R8 ;  /* 0x00b0000800007388 */ /* 0x0001e40000000c00 */
.L_x_11920:
[----:B------:R-:W-:Y:S05]  /*88f0*/  BSYNC B0 ;  /* 0x0000000000007941 */ /* 0x000fea0003800000 */
.L_x_11913:
        /* <DEDUP_REMOVED lines=8> */
.L_x_11910:
[----:B012---:R-:W2:Y:S02]  /*8980*/  LDL R0, [R1+0x14] ;  /* 0x0000140001007983 */ /* 0x007ea40000100800 */
[----:B--2---:R-:W-:-:S13]  /*8990*/  ISETP.NE.AND P0, PT, R0, 0x3, PT ;  /* 0x000000030000780c */ /* 0x004fda0003f05270 */
[----:B------:R-:W-:Y:S05]  /*89a0*/  @!P0 BRA `(.L_x_11928) ;  /* 0x0000000000048947 */ /* 0x000fea0003800000 */
[----:B------:R-:W-:Y:S01]  /*89b0*/  BPT.TRAP 0x1 ;  /* 0x000000040000795c */ /* 0x000fe20000300000 */
.L_x_11928:
[----:B----4-:R-:W-:Y:S01]  /*89c0*/  IMAD R14, R18, 0x8, R17 ;  /* 0x00000008120e7824 */ /* 0x010fe200078e0211 */
[----:B------:R-:W-:-:S04]  /*89d0*/  SHF.L.U32 R3, R19, 0x1f, RZ ;  /* 0x0000001f13037819 */ /* 0x000fc800000006ff */
[----:B------:R0:W1:Y:S01]  /*89e0*/  SYNCS.PHASECHK.TRANS64.TRYWAIT P1, [R14+URZ+0x13230], R3 ;  /* 0x013230030e0075a7 */ /* 0x000062000802017f */
[----:B------:R-:W-:Y:S05]  /*89f0*/  @!P0 BRA `(.L_x_11929) ;  /* 0x0000000000048947 */ /* 0x000fea0003800000 */
[----:B------:R-:W-:Y:S01]  /*8a00*/  BPT.TRAP 0x1 ;  /* 0x000000040000795c */ /* 0x000fe20000300000 */
.L_x_11929:
[----:B------:R-:W3:Y:S01]  /*8a10*/  S2R R0, SR_TID.X ;  /* 0x0000000000007919 */ /* 0x000ee20000002100 */
[----:B------:R-:W-:Y:S02]  /*8a20*/  LOP3.LUT R22, R22, 0xefffffff, RZ, 0xc0, !PT ;  /* 0xefffffff16167812 */ /* 0x000fe400078ec0ff */
[----:B---3--:R-:W-:Y:S01]  /*8a30*/  LOP3.LUT R4, R0, 0x7f, RZ, 0xc0, !PT ;  /* 0x0000007f00047812 */ /* 0x008fe200078ec0ff */
[----:B------:R-:W-:-:S03]  /*8a40*/  VIADD R0, R17, 0xe000 ;  /* 0x0000e00011007836 */ /* 0x000fc60000000000 */
[----:B------:R-:W-:Y:S02]  /*8a50*/  ISETP.NE.AND P2, PT, R4, RZ, PT ;  /* 0x000000ff0400720c */ /* 0x000fe40003f45270 */
[----:B------:R-:W-:-:S04]  /*8a60*/  SHF.R.U32.HI R0, RZ, 0x4, R0 ;  /* 0x00000004ff007819 */ /* 0x000fc80000011600 */
[----:B------:R-:W-:-:S07]  /*8a70*/  LOP3.LUT R0, R0, 0x3fff, RZ, 0xc0, !PT ;  /* 0x00003fff00007812 */ /* 0x000fce00078ec0ff */
[----:B------:R-:W-:Y:S01]  /*8a80*/  @P2 LOP3.LUT R22, R22, 0x10000000, RZ, 0xfc, !PT ;  /* 0x1000000016162812 */ /* 0x000fe200078efcff */
[----:B-1----:R-:W-:Y:S06]  /*8a90*/  @P1 BRA `(.L_x_11930) ;  /* 0x0000000000081947 */ /* 0x002fec0003800000 */
[----:B------:R-:W1:Y:S02]  /*8aa0*/  SYNCS.PHASECHK.TRANS64.TRYWAIT P1, [R14+URZ+0x13230], R3 ;  /* 0x013230030e0075a7 */ /* 0x000e64000802017f */
[----:B-1----:R-:W-:Y:S05]  /*8ab0*/  @!P1 BRA `(.L_x_11931) ;  /* 0x0000018000089947 */ /* 0x002fea0003800000 */
.L_x_11930:
[----:B------:R-:W-:Y:S01]  /*8ac0*/  LOP3.LUT R0, R0, 0x10000, RZ, 0xfc, !PT ;  /* 0x0001000000007812 */ /* 0x000fe200078efcff */
[----:B------:R-:W-:Y:S05]  /*8ad0*/  WARPSYNC.ALL ;  /* 0x0000000000007948 */ /* 0x000fea0003800000 */
[----:B------:R2:W-:Y:S01]  /*8ae0*/  STL [R1+0x20], R0 ;  /* 0x0000200001007387 */ /* 0x0005e20000100800 */
[----:B-----5:R-:W-:-:S03]  /*8af0*/  IMAD R8, R18, 0x280, R0 ;  /* 0x0000028012087824 */ /* 0x020fc600078e0200 */
[----:B------:R-:W3:Y:S01]  /*8b00*/  LDL R20, [R1+0x40] ;  /* 0x0000400001147983 */ /* 0x000ee20000100800 */
[----:B------:R-:W-:Y:S02]  /*8b10*/  IMAD.MOV.U32 R9, RZ, RZ, -0x7fffffe0 ;  /* 0x80000020ff097424 */ /* 0x000fe400078e00ff */
[----:B------:R-:W-:Y:S01]  /*8b20*/  IMAD.MOV.U32 R5, RZ, RZ, -0x7fffffe0 ;  /* 0x80000020ff057424 */ /* 0x000fe200078e00ff */
[----:B------:R-:W-:Y:S01]  /*8b30*/  WARPGROUP.ARRIVE ;  /* 0x00000000000079c5 */ /* 0x000fe20000000000 */
[----:B------:R-:W-:Y:S01]  /*8b40*/  VIADD R4, R8, 0x80 ;  /* 0x0000008008047836 */ /* 0x000fe20000000000 */
[----:B------:R-:W3:Y:S01]  /*8b50*/  LDL R108, [R1+0x30] ;  /* 0x00003000016c7983 */ /* 0x000ee20000100800 */
[----:B------:R-:W-:Y:S01]  /*8b60*/  IMAD.MOV.U32 R7, RZ, RZ, -0x7fffffe0 ;  /* 0x80000020ff077424 */ /* 0x000fe200078e00ff */
[----:B------:R-:W4:Y:S02]  /*8b70*/  LDC R110, c[0x0][0x448] ;  /* 0x00011200ff6e7b82 */ /* 0x000f240000000800 */
[----:B------:R-:W-:Y:S01]  /*8b80*/  R2UR UR10, R4 ;  /* 0x00000000040a72ca */ /* 0x000fe200000e0000 */
[----:B------:R-:W2:Y:S01]  /*8b90*/  LDL R106, [R1+0x3c] ;  /* 0x00003c00016a7983 */ /* 0x000ea20000100800 */
[----:B------:R-:W-:-:S02]  /*8ba0*/  LOP3.LUT R4, R28, 0x10000, RZ, 0xfc, !PT ;  /* 0x000100001c047812 */ /* 0x000fc400078efcff */
[----:B------:R-:W-:Y:S01]  /*8bb0*/  R2UR UR6, R8 ;  /* 0x00000000080672ca */ /* 0x000fe200000e0000 */
[----:B------:R-:W2:Y:S01]  /*8bc0*/  LDL R114, [R1+0x10] ;  /* 0x0000100001727983 */ /* 0x000ea20000100800 */
[----:B------:R-:W-:Y:S02]  /*8bd0*/  R2UR UR7, R9 ;  /* 0x00000000090772ca */ /* 0x000fe400000e0000 */
[----:B------:R-:W-:Y:S01]  /*8be0*/  R2UR UR4, R4 ;  /* 0x00000000040472ca */ /* 0x000fe200000e0000 */
[----:B------:R-:W2:Y:S01]  /*8bf0*/  LDL R112, [R1+0x4] ;  /* 0x0000040001707983 */ /* 0x000ea20000100800 */
[----:B------:R-:W-:-:S13]  /*8c00*/  R2UR UR5, R5 ;  /* 0x00000000050572ca */ /* 0x000fda00000e0000 */
        /* <DEDUP_REMOVED lines=24> */
[----:B------:R-:W-:Y:S01]  /*8d90*/  IMAD.MOV.U32 R11, RZ, RZ, -0x7fffffe0 ;  /* 0x80000020ff0b7424 */ /* 0x000fe200078e00ff */
        /* <DEDUP_REMOVED lines=8> */
[----:B------:R-:W-:-:S03]  /*8e20*/  IMAD.MOV.U32 R7, RZ, RZ, -0x7fffffe0 ;  /* 0x80000020ff077424 */ /* 0x000fc600078e00ff */
[----:B------:R-:W-:Y:S01]  /*8e30*/  R2UR UR6, R6 ;  /* 0x00000000060672ca */ /* 0x000fe200000e0000 */
[----:B------:R-:W-:Y:S01]  /*8e40*/  VIADD R6, R4, 0x2 ;  /* 0x0000000204067836 */ /* 0x000fe20000000000 */
[----:B------:R-:W-:Y:S01]  /*8e50*/  R2UR UR7, R7 ;  /* 0x00000000070772ca */ /* 0x000fe200000e0000 */
[----:B------:R-:W-:-:S03]  /*8e60*/  IMAD.MOV.U32 R7, RZ, RZ, -0x7fffffe0 ;  /* 0x80000020ff077424 */ /* 0x000fc600078e00ff */
[----:B------:R-:W-:Y:S02]  /*8e70*/  R2UR UR4, R6 ;  /* 0x00000000060472ca */ /* 0x000fe400000e0000 */
[----:B------:R-:W-:Y:S01]  /*8e80*/  R2UR UR5, R7 ;  /* 0x00000000070572ca */ /* 0x000fe200000e0000 */
[----:B------:R-:W-:Y:S02]  /*8e90*/  WARPGROUP.DEPBAR.LE gsb0, 0x0 ;  /* 0x00008000000079c5 */ /* 0x000fe40000010000 */
[----:B------:R-:W-:-:S10]  /*8ea0*/  WARPGROUP.ARRIVE ;  /* 0x00000000000079c5 */ /* 0x000fd40000000000 */
[----:B------:R-:W-:Y:S01]  /*8eb0*/  QGMMA.64x32x32.F32.E4M3.E4M3 R88, gdesc[UR4], R88, gsb0 ;  /* 0x00600000045879f3 */ /* 0x000fe20008000858 */
[----:B------:R-:W-:Y:S02]  /*8ec0*/  VIADD R12, R8, 0x82 ;  /* 0x00000082080c7836 */ /* 0x000fe40000000000 */
[----:B------:R-:W-:Y:S01]  /*8ed0*/  IMAD.MOV.U32 R13, RZ, RZ, -0x7fffffe0 ;  /* 0x80000020ff0d7424 */ /* 0x000fe200078e00ff */
[----:B------:R-:W-:Y:S01]  /*8ee0*/  R2UR UR8, R6 ;  /* 0x00000000060872ca */ /* 0x000fe200000e0000 */
[----:B------:R-:W-:Y:S01]  /*8ef0*/  VIADD R10, R8, 0x102 ;  /* 0x00000102080a7836 */ /* 0x000fe20000000000 */
[----:B------:R-:W-:Y:S01]  /*8f00*/  R2UR UR10, R12 ;  /* 0x000000000c0a72ca */ /* 0x000fe200000e0000 */
[----:B------:R-:W-:Y:S01]  /*8f10*/  IMAD.MOV.U32 R11, RZ, RZ, -0x7fffffe0 ;  /* 0x80000020ff0b7424 */ /* 0x000fe200078e00ff */
[----:B------:R-:W-:Y:S01]  /*8f20*/  R2UR UR11, R13 ;  /* 0x000000000d0b72ca */ /* 0x000fe200000e0000 */
[----:B------:R-:W-:Y:S01]  /*8f30*/  IMAD.MOV.U32 R9, RZ, RZ, -0x7fffffe0 ;  /* 0x80000020ff097424 */ /* 0x000fe200078e00ff */
[C---:B------:R-:W-:Y:S01]  /*8f40*/  R2UR UR9, R7.reuse ;  /* 0x00000000070972ca */ /* 0x040fe200000e0000 */
[----:B------:R-:W0:Y:S01]  /*8f50*/  S2R R15, SR_TID.X ;  /* 0x00000000000f7919 */ /* 0x000e220000002100 */
[----:B------:R-:W-:Y:S01]  /*8f60*/  R2UR UR12, R6 ;  /* 0x00000000060c72ca */ /* 0x000fe200000e0000 */
[----:B---3--:R-:W-:Y:S01]  /*8f70*/  IMAD.IADD R21, R20, 0x1, R108 ;  /* 0x0000000114157824 */ /* 0x008fe200078e026c */
[----:B------:R-:W-:Y:S01]  /*8f80*/  R2UR UR13, R7 ;  /* 0x00000000070d72ca */ /* 0x000fe200000e0000 */
[----:B------:R-:W-:Y:S01]  /*8f90*/  ULDC UR4, c[0x0][0x9dc] ;  /* 0x0002770000047ab9 */ /* 0x000fe20000000800 */
[----:B------:R-:W-:-:S02]  /*8fa0*/  WARPGROUP.DEPBAR.LE gsb0, 0x0 ;  /* 0x00008000000079c5 */ /* 0x000fc40000010000 */
[----:B------:R-:W-:-:S06]  /*8fb0*/  WARPGROUP.ARRIVE ;  /* 0x00000000000079c5 */ /* 0x000fcc0000000000 */
[----:B------:R-:W-:Y:S01]  /*8fc0*/  QGMMA.64x32x32.F32.E4M3.E4M3 R72, gdesc[UR8], R72, gsb0 ;  /* 0x00600000084879f3 */ /* 0x000fe20008000848 */
[----:B------:R-:W-:Y:S02]  /*8fd0*/  R2UR UR14, R10 ;  /* 0x000000000a0e72ca */ /* 0x000fe400000e0000 */
[----:B------:R-:W-:Y:S01]  /*8fe0*/  R2UR UR15, R11 ;  /* 0x000000000b0f72ca */ /* 0x000fe200000e0000 */
[----:B------:R-:W-:Y:S01]  /*8ff0*/  VIADD R10, R8, 0x182 ;  /* 0x00000182080a7836 */ /* 0x000fe20000000000 */
[----:B------:R-:W-:Y:S02]  /*9000*/  WARPGROUP.DEPBAR.LE gsb0, 0x0 ;  /* 0x00008000000079c5 */ /* 0x000fe40000010000 */
[----:B------:R-:W-:-:S09]  /*9010*/  WARPGROUP.ARRIVE ;  /* 0x00000000000079c5 */ /* 0x000fd20000000000 */
[----:B------:R-:W-:Y:S01]  /*9020*/  QGMMA.64x32x32.F32.E4M3.E4M3 R56, gdesc[UR12], R56, gsb0 ;  /* 0x006000000c3879f3 */ /* 0x000fe20008000838 */
[----:B------:R-:W-:Y:S01]  /*9030*/  IMAD.MOV.U32 R11, RZ, RZ, -0x7fffffe0 ;  /* 0x80000020ff0b7424 */ /* 0x000fe200078e00ff */
[----:B------:R-:W-:Y:S02]  /*9040*/  R2UR UR18, R10 ;  /* 0x000000000a1272ca */ /* 0x000fe400000e0000 */
[----:B------:R-:W-:Y:S02]  /*9050*/  R2UR UR16, R6 ;  /* 0x00000000061072ca */ /* 0x000fe400000e0000 */
[----:B------:R-:W-:Y:S02]  /*9060*/  R2UR UR19, R11 ;  /* 0x000000000b1372ca */ /* 0x000fe400000e0000 */
[----:B------:R-:W-:Y:S01]  /*9070*/  R2UR UR17, R7 ;  /* 0x00000000071172ca */ /* 0x000fe200000e0000 */
[----:B------:R-:W-:Y:S01]  /*9080*/  VIADD R8, R8, 0x202 ;  /* 0x0000020208087836 */ /* 0x000fe20000000000 */
[----:B------:R-:W-:Y:S01]  /*9090*/  R2UR UR23, R9 ;  /* 0x00000000091772ca */ /* 0x000fe200000e0000 */
[----:B------:R-:W3:Y:S01]  /*90a0*/  LDC.64 R10, c[0x0][0x9e0] ;  /* 0x00027800ff0a7b82 */ /* 0x000ee20000000a00 */
[----:B------:R-:W-:-:S02]  /*90b0*/  WARPGROUP.DEPBAR.LE gsb0, 0x0 ;  /* 0x00008000000079c5 */ /* 0x000fc40000010000 */
[----:B------:R-:W-:-:S07]  /*90c0*/  WARPGROUP.ARRIVE ;  /* 0x00000000000079c5 */ /* 0x000fce0000000000 */
[----:B------:R-:W-:Y:S01]  /*90d0*/  QGMMA.64x32x32.F32.E4M3.E4M3 R40, gdesc[UR16], R40, gsb0 ;  /* 0x00600000102879f3 */ /* 0x000fe20008000828 */
[----:B------:R-:W-:Y:S02]  /*90e0*/  R2UR UR22, R8 ;  /* 0x00000000081672ca */ /* 0x000fe400000e0000 */
[----:B------:R-:W-:Y:S02]  /*90f0*/  R2UR UR20, R6 ;  /* 0x00000000061472ca */ /* 0x000fe400000e0000 */
[----:B------:R-:W-:Y:S02]  /*9100*/  R2UR UR21, R7 ;  /* 0x00000000071572ca */ /* 0x000fe400000e0000 */
[----:B----4-:R-:W-:-:S13]  /*9110*/  ISETP.NE.AND P2, PT, R110, 0x1, PT ;  /* 0x000000016e00780c */ /* 0x010fda0003f45270 */
[----:B--2---:R-:W2:Y:S08]  /*9120*/  @P2 LDC R0, c[0x0][0x44c] ;  /* 0x00011300ff002b82 */ /* 0x004eb00000000800 */
[----:B01----:R-:W0:Y:S01]  /*9130*/  @P2 LDC R3, c[0x0][0x450] ;  /* 0x00011400ff032b82 */ /* 0x003e220000000800 */
[----:B------:R-:W-:Y:S02]  /*9140*/  WARPGROUP.DEPBAR.LE gsb0, 0x0 ;  /* 0x00008000000079c5 */ /* 0x000fe40000010000 */
[----:B------:R-:W-:-:S06]  /*9150*/  WARPGROUP.ARRIVE ;  /* 0x00000000000079c5 */ /* 0x000fcc0000000000 */
[----:B------:R-:W-:Y:S01]  /*9160*/  QGMMA.64x32x32.F32.E4M3.E4M3 R24, gdesc[UR20], R24, gsb0 ;  /* 0x00600000141879f3 */ /* 0x000fe20008000818 */
[----:B------:R-:W-:-:S04]  /*9170*/  LOP3.LUT R15, R15, 0x7f, RZ, 0xc0, !PT ;  /* 0x0000007f0f0f7812 */ /* 0x000fc800078ec0ff */
[----:B------:R-:W-:Y:S01]  /*9180*/  ISETP.NE.AND P1, PT, R15, RZ, PT ;  /* 0x000000ff0f00720c */ /* 0x000fe20003f25270 */
[----:B--2---:R-:W-:-:S05]  /*9190*/  @P2 IMAD.HI.U32 R0, R21, R0, RZ ;  /* 0x0000000015002227 */ /* 0x004fca00078e00ff */
[----:B0-----:R-:W-:-:S05]  /*91a0*/  @P2 SHF.R.U32.HI R21, RZ, R3, R0 ;  /* 0x00000003ff152219 */ /* 0x001fca0000011600 */
[----:B------:R-:W0:Y:S02]  /*91b0*/  SHFL.IDX PT, R107, R21, RZ, 0x1c1f ;  /* 0x001c1fff156b7589 */ /* 0x000e2400000e0000 */
[----:B------:R-:W-:Y:S02]  /*91c0*/  @!P1 VIADD R0, R14, 0x13240 ;  /* 0x000132400e009836 */ /* 0x000fe40000000000 */
[----:B------:R-:W-:-:S03]  /*91d0*/  IMAD.MOV.U32 R14, RZ, RZ, -0xa0 ;  /* 0xffffff60ff0e7424 */ /* 0x000fc600078e00ff */
[----:B------:R-:W-:Y:S01]  /*91e0*/  @!P1 PRMT R0, RZ, 0x654, R0 ;  /* 0x00000654ff009816 */ /* 0x000fe20000000000 */
[----:B------:R-:W-:Y:S02]  /*91f0*/  IMAD R14, R105, R14, 0xa1 ;  /* 0x000000a1690e7424 */ /* 0x000fe400078e020e */
[----:B------:R-:W-:Y:S02]  /*9200*/  IMAD.U32 R9, RZ, RZ, UR4 ;  /* 0x00000004ff097e24 */ /* 0x000fe4000f8e00ff */
[----:B------:R-:W-:Y:S01]  /*9210*/  IMAD R3, R106, -0x2, R14 ;  /* 0xfffffffe6a037824 */ /* 0x000fe200078e020e */
[----:B------:R-:W-:Y:S02]  /*9220*/  LOP3.LUT R16, R16, 0xffffffdf, RZ, 0xc0, !PT ;  /* 0xffffffdf10107812 */ /* 0x000fe400078ec0ff */
[----:B------:R-:W-:Y:S02]  /*9230*/  LOP3.LUT R20, RZ, R9, RZ, 0x33, !PT ;  /* 0x00000009ff147212 */ /* 0x000fe400078e33ff */
[----:B------:R-:W-:-:S02]  /*9240*/  IADD3 R15, -R112, R3, R114 ;  /* 0x00000003700f7210 */ /* 0x000fc40007ffe172 */
[----:B------:R-:W-:-:S03]  /*9250*/  @P2 LOP3.LUT R16, R16, 0x20, RZ, 0xfc, !PT ;  /* 0x0000002010102812 */ /* 0x000fc600078efcff */
[C---:B------:R-:W-:Y:S01]  /*9260*/  IMAD.IADD R20, R15.reuse, 0x1, R20 ;  /* 0x000000010f147824 */ /* 0x040fe200078e0214 */
[----:B------:R-:W-:Y:S01]  /*9270*/  LOP3.LUT R16, R16, 0xffffffef, RZ, 0xc0, !PT ;  /* 0xffffffef10107812 */ /* 0x000fe200078ec0ff */
[----:B---3--:R-:W-:Y:S02]  /*9280*/  IMAD.IADD R15, R15, 0x1, R10 ;  /* 0x000000010f0f7824 */ /* 0x008fe400078e020a */
[----:B------:R-:W-:Y:S01]  /*9290*/  VIADD R14, R14, 0xffffffff ;  /* 0xffffffff0e0e7836 */ /* 0x000fe20000000000 */
[----:B------:R-:W-:Y:S02]  /*92a0*/  WARPGROUP.DEPBAR.LE gsb0, 0x0 ;  /* 0x00008000000079c5 */ /* 0x000fe40000010000 */
[----:B------:R1:W-:Y:S01]  /*92b0*/  @!P1 SYNCS.ARRIVE.TRANS64.RED.A1T0 RZ, [R0+URZ], RZ ;  /* 0x000000ff00ff99a7 */ /* 0x0003e2000810043f */
[----:B------:R-:W-:Y:S01]  /*92c0*/  ISETP.GE.AND P1, PT, R11, 0x1, PT ;  /* 0x000000010b00780c */ /* 0x000fe20003f26270 */
[----:B-1----:R-:W-:-:S04]  /*92d0*/  IMAD R0, R105, -0xa0, R114 ;  /* 0xffffff6069007824 */ /* 0x002fc800078e0272 */
[----:B------:R-:W-:-:S04]  /*92e0*/  VIADD R0, R0, 0xa0 ;  /* 0x000000a000007836 */ /* 0x000fc80000000000 */
[----:B------:R-:W-:-:S04]  /*92f0*/  IMAD R106, R106, -0x2, R0 ;  /* 0xfffffffe6a6a7824 */ /* 0x000fc800078e0200 */
[----:B------:R-:W-:Y:S01]  /*9300*/  @P1 LOP3.LUT R16, R16, 0x10, RZ, 0xfc, !PT ;  /* 0x0000001010101812 */ /* 0x000fe200078efcff */
        /* <DEDUP_REMOVED lines=15> */
.L_x_11934:
[----:B------:R-:W-:-:S13]  /*9400*/  ISETP.NE.AND P1, PT, R11, 0x1, PT ;  /* 0x000000010b00780c */ /* 0x000fda0003f25270 */
[----:B------:R-:W0:Y:S02]  /*9410*/  @P1 LDC.64 R12, c[0x0][0x9e8] ;  /* 0x00027a00ff0c1b82 */ /* 0x000e240000000a00 */
[----:B0-----:R-:W-:-:S05]  /*9420*/  @P1 IMAD.HI.U32 R12, R107, R12, RZ ;  /* 0x0000000c6b0c1227 */ /* 0x001fca00078e00ff */
[----:B------:R-:W-:-:S07]  /*9430*/  @P1 SHF.R.U32.HI R107, RZ, R13, R12 ;  /* 0x0000000dff6b1219 */ /* 0x000fce000001160c */
.L_x_11935:
[----:B------:R-:W-:Y:S05]  /*9440*/  BSYNC B0 ;  /* 0x0000000000007941 */ /* 0x000fea0003800000 */
.L_x_11933:
[----:B------:R-:W-:-:S05]  /*9450*/  IMAD R12, R107, R11, R0 ;  /* 0x0000000b6b0c7224 */ /* 0x000fca00078e0200 */
[----:B------:R-:W-:Y:S02]  /*9460*/  VIMNMX R3, R3, R12, !PT ;  /* 0x0000000c03037248 */ /* 0x000fe40007fe0100 */
[----:B------:R-:W-:-:S07]  /*9470*/  VIADDMNMX R8, R12, R11, R8, PT ;  /* 0x0000000b0c087246 */ /* 0x000fce0003800108 */
.L_x_11932:
[----:B------:R-:W-:Y:S02]  /*9480*/  ISETP.GE.AND P1, PT, R14, 0x2, PT ;  /* 0x000000020e00780c */ /* 0x000fe40003f26270 */
[----:B------:R-:W-:Y:S02]  /*9490*/  LOP3.LUT R22, R22, 0xdfffffff, RZ, 0xc0, !PT ;  /* 0xdfffffff16167812 */ /* 0x000fe400078ec0ff */
[----:B------:R-:W-:Y:S02]  /*94a0*/  ISETP.GE.AND P2, PT, R14, 0x9, PT ;  /* 0x000000090e00780c */ /* 0x000fe40003f46270 */
[----:B------:R-:W-:Y:S02]  /*94b0*/  LOP3.LUT R16, R16, 0xfffffff7, RZ, 0xc0, !PT ;  /* 0xfffffff710107812 */ /* 0x000fe400078ec0ff */
[C---:B------:R-:W-:Y:S02]  /*94c0*/  ISETP.GE.AND P4, PT, R14.reuse, 0x29, PT ;  /* 0x000000290e00780c */ /* 0x040fe40003f86270 */
[----:B------:R-:W-:-:S03]  /*94d0*/  ISETP.GE.AND P6, PT, R14, 0x7a, PT ;  /* 0x0000007a0e00780c */ /* 0x000fc60003fc6270 */
[----:B------:R-:W-:Y:S02]  /*94e0*/  @P1 LOP3.LUT R22, R22, 0x20000000, RZ, 0xfc, !PT ;  /* 0x2000000016161812 */ /* 0x000fe400078efcff */
[----:B------:R-:W-:Y:S02]  /*94f0*/  ISETP.GT.AND P1, PT, R3, 0x1, !P1 ;  /* 0x000000010300780c */ /* 0x000fe40004f24270 */
[----:B------:R-:W-:Y:S02]  /*9500*/  LOP3.LUT R22, R22, 0xbfffffff, RZ, 0xc0, !PT ;  /* 0xbfffffff16167812 */ /* 0x000fe400078ec0ff */
[----:B------:R-:W-:Y:S02]  /*9510*/  ISETP.LT.OR P1, PT, R8, 0x2, P1 ;  /* 0x000000020800780c */ /* 0x000fe40000f21670 */
[----:B------:R-:W-:Y:S02]  /*9520*/  @P2 LOP3.LUT R22, R22, 0x40000000, RZ, 0xfc, !PT ;  /* 0x4000000016162812 */ /* 0x000fe400078efcff */
[----:B------:R-:W-:-:S02]  /*9530*/  FSEL R89, R89, -INF , !P1 ;  /* 0xff80000059597808 */ /* 0x000fc40004800000 */
[C---:B------:R-:W-:Y:S02]  /*9540*/  ISETP.GT.AND P1, PT, R3.reuse, 0x8, !P2 ;  /* 0x000000080300780c */ /* 0x040fe40005724270 */
[----:B------:R-:W-:Y:S02]  /*9550*/  ISETP.GE.AND P2, PT, R14, 0xa, PT ;  /* 0x0000000a0e00780c */ /* 0x000fe40003f46270 */
[----:B------:R-:W-:Y:S02]  /*9560*/  ISETP.LT.OR P1, PT, R8, 0x9, P1 ;  /* 0x000000090800780c */ /* 0x000fe40000f21670 */
        /* <DEDUP_REMOVED lines=25> */
[----:B------:R-:W-:-:S04]  /*9700*/  ISETP.GT.AND P1, PT, R3, 0x19, !P2 ;  /* 0x000000190300780c */ /* 0x000fc80005724270 */
[----:B------:R-:W-:-:S04]  /*9710*/  ISETP.LT.OR P1, PT, R8, 0x1a, P1 ;  /* 0x0000001a0800780c */ /* 0x000fc80000f21670 */
[----:B------:R-:W-:Y:S02]  /*9720*/  FSEL R101, R101, -INF , !P1 ;  /* 0xff80000065657808 */ /* 0x000fe40004800000 */
[----:B------:R-:W-:Y:S02]  /*9730*/  ISETP.GE.AND P1, PT, R14, 0x21, PT ;  /* 0x000000210e00780c */ /* 0x000fe40003f26270 */
[----:B------:R-:W-:Y:S02]  /*9740*/  @P2 LOP3.LUT R22, R22, 0x80000000, RZ, 0xfc, !PT ;  /* 0x8000000016162812 */ /* 0x000fe400078efcff */
[----:B------:R-:W-:Y:S02]  /*9750*/  ISETP.GT.AND P2, PT, R3, 0x20, !P1 ;  /* 0x000000200300780c */ /* 0x000fe40004f44270 */
[----:B------:R-:W-:Y:S02]  /*9760*/  LOP3.LUT R22, R22, 0xffefffff, RZ, 0xc0, !PT ;  /* 0xffefffff16167812 */ /* 0x000fe400078ec0ff */
[----:B------:R-:W-:-:S02]  /*9770*/  ISETP.LT.OR P2, PT, R8, 0x21, P2 ;  /* 0x000000210800780c */ /* 0x000fc40001741670 */
[----:B------:R-:W-:Y:S02]  /*9780*/  @P4 LOP3.LUT R22, R22, 0x100000, RZ, 0xfc, !PT ;  /* 0x0010000016164812 */ /* 0x000fe400078efcff */
[----:B------:R-:W-:Y:S02]  /*9790*/  FSEL R113, R72, -INF , !P2 ;  /* 0xff80000048717808 */ /* 0x000fe40005000000 */
[----:B------:R-:W-:Y:S02]  /*97a0*/  ISETP.GE.AND P2, PT, R14, 0x22, PT ;  /* 0x000000220e00780c */ /* 0x000fe40003f46270 */
[----:B------:R-:W-:Y:S02]  /*97b0*/  LOP3.LUT R22, R22, 0xfff7ffff, RZ, 0xc0, !PT ;  /* 0xfff7ffff16167812 */ /* 0x000fe400078ec0ff */
        /* <DEDUP_REMOVED lines=179> */
[----:B------:R-:W-:Y:S02]  /*a2f0*/  ISETP.GE.AND P5, PT, R11, 0x1, PT ;  /* 0x000000010b00780c */ /* 0x000fe40003fa6270 */
[----:B0-----:R-:W-:Y:S01]  /*a300*/  VIADDMNMX R106, R3, R15, R106, PT ;  /* 0x0000000f036a7246 */ /* 0x001fe2000380016a */
[----:B------:R-:W-:-:S10]  /*a310*/  IMAD.IADD R20, R20, 0x1, R3 ;  /* 0x0000000114147824 */ /* 0x000fd400078e0203 */
        /* <DEDUP_REMOVED lines=12> */
.L_x_11938:
[----:B------:R-:W-:-:S13]  /*a3e0*/  ISETP.NE.AND P5, PT, R11, 0x1, PT ;  /* 0x000000010b00780c */ /* 0x000fda0003fa5270 */
[----:B------:R-:W0:Y:S02]  /*a3f0*/  @P5 LDC.64 R12, c[0x0][0x9e8] ;  /* 0x00027a00ff0c5b82 */ /* 0x000e240000000a00 */
[----:B0-----:R-:W-:-:S05]  /*a400*/  @P5 IMAD.HI.U32 R12, R3, R12, RZ ;  /* 0x0000000c030c5227 */ /* 0x001fca00078e00ff */
[----:B------:R-:W-:-:S07]  /*a410*/  @P5 SHF.R.U32.HI R3, RZ, R13, R12 ;  /* 0x0000000dff035219 */ /* 0x000fce000001160c */
.L_x_11939:
[----:B------:R-:W-:Y:S05]  /*a420*/  BSYNC B0 ;  /* 0x0000000000007941 */ /* 0x000fea0003800000 */
.L_x_11937:
[----:B------:R-:W-:-:S05]  /*a430*/  IMAD R3, R3, R11, R0 ;  /* 0x0000000b03037224 */ /* 0x000fca00078e0200 */
[----:B------:R-:W-:Y:S02]  /*a440*/  VIMNMX R20, R20, R3, !PT ;  /* 0x0000000314147248 */ /* 0x000fe40007fe0100 */
[----:B------:R-:W-:-:S07]  /*a450*/  VIADDMNMX R106, R3, R11, R106, PT ;  /* 0x0000000b036a7246 */ /* 0x000fce000380016a */
.L_x_11936:
[----:B------:R-:W-:Y:S02]  /*a460*/  ISETP.GT.AND P1, PT, R20, 0x20, !P1 ;  /* 0x000000201400780c */ /* 0x000fe40004f24270 */
[----:B------:R-:W-:Y:S02]  /*a470*/  LOP3.LUT P5, RZ, R22, 0x40000, RZ, 0xc0, !PT ;  /* 0x0004000016ff7812 */ /* 0x000fe400078ac0ff */
[----:B------:R-:W-:Y:S02]  /*a480*/  ISETP.LT.OR P1, PT, R106, 0x21, P1 ;  /* 0x000000216a00780c */ /* 0x000fe40000f21670 */
[----:B------:R-:W-:Y:S02]  /*a490*/  ISETP.GT.AND P2, PT, R20, 0x21, !P2 ;  /* 0x000000211400780c */ /* 0x000fe40005744270 */
[----:B------:R-:W-:Y:S02]  /*a4a0*/  FSEL R13, R74, -INF , !P1 ;  /* 0xff8000004a0d7808 */ /* 0x000fe40004800000 */
[----:B------:R-:W-:-:S02]  /*a4b0*/  LOP3.LUT P1, RZ, R22, 0x100000, RZ, 0xc0, !PT ;  /* 0x0010000016ff7812 */ /* 0x000fc4000782c0ff */
[----:B------:R-:W-:Y:S02]  /*a4c0*/  ISETP.LT.OR P2, PT, R106, 0x22, P2 ;  /* 0x000000226a00780c */ /* 0x000fe40001741670 */
[----:B------:R-:W-:Y:S02]  /*a4d0*/  ISETP.GT.AND P1, PT, R20, 0x28, !P1 ;  /* 0x000000281400780c */ /* 0x000fe40004f24270 */
[----:B------:R-:W-:Y:S02]  /*a4e0*/  FSEL R75, R75, -INF , !P2 ;  /* 0xff8000004b4b7808 */ /* 0x000fe40005000000 */
        /* <DEDUP_REMOVED lines=102> */
[----:B------:R-:W-:Y:S01]  /*ab50*/  LOP3.LUT P1, RZ, R22, 0x10, RZ, 0xc0, !PT ;  /* 0x0000001016ff7812 */ /* 0x000fe2000782c0ff */
[----:B------:R-:W0:Y:S01]  /*ab60*/  SHFL.BFLY PT, R3, R0, 0x2, 0x1f ;  /* 0x0c401f0000037f89 */ /* 0x000e2200000e0000 */
[C---:B------:R-:W-:Y:S02]  /*ab70*/  ISETP.GT.AND P6, PT, R20.reuse, 0x79, !P6 ;  /* 0x000000791400780c */ /* 0x040fe400077c4270 */
[----:B------:R-:W-:-:S02]  /*ab80*/  ISETP.GT.AND P1, PT, R20, 0x68, !P1 ;  /* 0x000000681400780c */ /* 0x000fc40004f24270 */
[C---:B------:R-:W-:Y:S02]  /*ab90*/  ISETP.LT.OR P6, PT, R106.reuse, 0x7a, P6 ;  /* 0x0000007a6a00780c */ /* 0x040fe400037c1670 */
[----:B------:R-:W-:Y:S02]  /*aba0*/  ISETP.LT.OR P1, PT, R106, 0x69, P1 ;  /* 0x000000696a00780c */ /* 0x000fe40000f21670 */
[----:B------:R-:W-:Y:S02]  /*abb0*/  FSEL R55, R55, -INF , !P6 ;  /* 0xff80000037377808 */ /* 0x000fe40007000000 */
[----:B------:R-:W-:Y:S02]  /*abc0*/  FSEL R46, R46, -INF , !P1 ;  /* 0xff8000002e2e7808 */ /* 0x000fe40004800000 */
[C---:B------:R-:W-:Y:S02]  /*abd0*/  LOP3.LUT P1, RZ, R22.reuse, 0x8, RZ, 0xc0, !PT ;  /* 0x0000000816ff7812 */ /* 0x040fe4000782c0ff */
[----:B------:R-:W-:-:S02]  /*abe0*/  LOP3.LUT P6, RZ, R22, 0x1000000, RZ, 0xc0, !PT ;  /* 0x0100000016ff7812 */ /* 0x000fc400078cc0ff */
[C---:B------:R-:W-:Y:S02]  /*abf0*/  ISETP.GT.AND P1, PT, R20.reuse, 0x69, !P1 ;  /* 0x000000691400780c */ /* 0x040fe40004f24270 */
[----:B------:R-:W-:Y:S02]  /*ac00*/  ISETP.GT.AND P4, PT, R20, RZ, !P4 ;  /* 0x000000ff1400720c */ /* 0x000fe40006784270 */
[C---:B------:R-:W-:Y:S02]  /*ac10*/  ISETP.LT.OR P1, PT, R106.reuse, 0x6a, P1 ;  /* 0x0000006a6a00780c */ /* 0x040fe40000f21670 */
[----:B------:R-:W-:Y:S02]  /*ac20*/  ISETP.LT.OR P4, PT, R106, 0x1, P4 ;  /* 0x000000016a00780c */ /* 0x000fe40002781670 */
[----:B------:R-:W-:Y:S02]  /*ac30*/  FSEL R47, R47, -INF , !P1 ;  /* 0xff8000002f2f7808 */ /* 0x000fe40004800000 */
[----:B------:R-:W-:-:S02]  /*ac40*/  LOP3.LUT P1, RZ, R22, 0x4, RZ, 0xc0, !PT ;  /* 0x0000000416ff7812 */ /* 0x000fc4000782c0ff */
[----:B0-----:R-:W-:Y:S02]  /*ac50*/  FMNMX.FTZ R14, R0, R3, !PT ;  /* 0x00000003000e7209 */ /* 0x001fe40007810000 */
[----:B------:R-:W-:Y:S02]  /*ac60*/  ISETP.GT.AND P1, PT, R20, 0x70, !P1 ;  /* 0x000000701400780c */ /* 0x000fe40004f24270 */
[----:B------:R-:W-:Y:S01]  /*ac70*/  FSEL R90, R90, -INF , !P4 ;  /* 0xff8000005a5a7808 */ /* 0x000fe20006000000 */
[----:B------:R-:W0:Y:S01]  /*ac80*/  SHFL.BFLY PT, R3, R14, 0x1, 0x1f ;  /* 0x0c201f000e037f89 */ /* 0x000e2200000e0000 */
[----:B------:R-:W-:Y:S02]  /*ac90*/  ISETP.LT.OR P1, PT, R106, 0x71, P1 ;  /* 0x000000716a00780c */ /* 0x000fe40000f21670 */
[----:B------:R-:W-:Y:S02]  /*aca0*/  ISETP.GT.AND P3, PT, R20, 0x98, !P3 ;  /* 0x000000981400780c */ /* 0x000fe40005f64270 */
[----:B------:R-:W-:-:S02]  /*acb0*/  FSEL R50, R50, -INF , !P1 ;  /* 0xff80000032327808 */ /* 0x000fc40004800000 */
[----:B------:R-:W-:Y:S02]  /*acc0*/  LOP3.LUT P1, RZ, R22, 0x2, RZ, 0xc0, !PT ;  /* 0x0000000216ff7812 */ /* 0x000fe4000782c0ff */
[----:B------:R-:W-:Y:S02]  /*acd0*/  ISETP.LT.OR P3, PT, R106, 0x99, P3 ;  /* 0x000000996a00780c */ /* 0x000fe40001f61670 */
[----:B------:R-:W-:-:S04]  /*ace0*/  ISETP.GT.AND P1, PT, R20, 0x71, !P1 ;  /* 0x000000711400780c */ /* 0x000fc80004f24270 */
[----:B------:R-:W-:-:S04]  /*acf0*/  ISETP.LT.OR P1, PT, R106, 0x72, P1 ;  /* 0x000000726a00780c */ /* 0x000fc80000f21670 */
[----:B------:R-:W-:Y:S02]  /*ad00*/  FSEL R51, R51, -INF , !P1 ;  /* 0xff80000033337808 */ /* 0x000fe40004800000 */
[----:B------:R-:W-:Y:S02]  /*ad10*/  ISETP.GT.AND P1, PT, R20, 0x78, !P2 ;  /* 0x000000781400780c */ /* 0x000fe40005724270 */
[----:B------:R-:W-:Y:S02]  /*ad20*/  LOP3.LUT P2, RZ, R22, 0x800000, RZ, 0xc0, !PT ;  /* 0x0080000016ff7812 */ /* 0x000fe4000784c0ff */
[----:B------:R-:W-:Y:S02]  /*ad30*/  ISETP.LT.OR P1, PT, R106, 0x79, P1 ;  /* 0x000000796a00780c */ /* 0x000fe40000f21670 */
[----:B0-----:R-:W-:Y:S02]  /*ad40*/  FMNMX.FTZ R3, R14, R3, !PT ;  /* 0x000000030e037209 */ /* 0x001fe40007810000 */
[----:B------:R-:W-:-:S02]  /*ad50*/  FSEL R54, R54, -INF , !P1 ;  /* 0xff80000036367808 */ /* 0x000fc40004800000 */
[----:B------:R-:W-:Y:S01]  /*ad60*/  ISETP.GT.AND P1, PT, R20, 0x1, !P5 ;  /* 0x000000011400780c */ /* 0x000fe20006f24270 */
[----:B------:R-:W-:-:S01]  /*ad70*/  FFMA.FTZ R8, R2, R3, -8 ;  /* 0xc100000002087423 */ /* 0x000fc20000010003 */
        /* <DEDUP_REMOVED lines=31> */
[----:B------:R-:W-:-:S04]  /*af70*/  ISETP.GT.AND P1, PT, R20, 0x81, !P6 ;  /* 0x000000811400780c */ /* 0x000fc80007724270 */
[----:B------:R-:W-:-:S04]  /*af80*/  ISETP.LT.OR P1, PT, R106, 0x82, P1 ;  /* 0x000000826a00780c */ /* 0x000fc80000f21670 */
[----:B------:R-:W-:Y:S02]  /*af90*/  FSEL R27, R27, -INF , !P1 ;  /* 0xff8000001b1b7808 */ /* 0x000fe40004800000 */
[----:B------:R-:W-:Y:S02]  /*afa0*/  ISETP.GT.AND P1, PT, R20, 0x88, !P2 ;  /* 0x000000881400780c */ /* 0x000fe40005724270 */
[----:B------:R-:W-:Y:S02]  /*afb0*/  LOP3.LUT P2, RZ, R22, 0x200000, RZ, 0xc0, !PT ;  /* 0x0020000016ff7812 */ /* 0x000fe4000784c0ff */
        /* <DEDUP_REMOVED lines=8> */
[----:B------:R-:W-:Y:S02]  /*b040*/  ISETP.GT.AND P1, PT, R20, 0x90, !P5 ;  /* 0x000000901400780c */ /* 0x000fe40006f24270 */
[----:B------:R-:W-:Y:S01]  /*b050*/  LOP3.LUT P5, RZ, R22, 0x8000000, RZ, 0xc0, !PT ;  /* 0x0800000016ff7812 */ /* 0x000fe200078ac0ff */
        /* <DEDUP_REMOVED lines=8> */
[----:B------:R-:W-:-:S01]  /*b0e0*/  FFMA.FTZ R12, R2, R88, -R8 ;  /* 0x00000058020c7223 */ /* 0x000fc20000010808 */
[----:B------:R-:W-:Y:S01]  /*b0f0*/  FMNMX.FTZ R107, R95, R0, !PT ;  /* 0x000000005f6b7209 */ /* 0x000fe20007810000 */
[----:B------:R-:W-:-:S01]  /*b100*/  FFMA.FTZ R89, R2, R89, -R8 ;  /* 0x0000005902597223 */ /* 0x000fc20000010808 */
[----:B------:R-:W-:Y:S01]  /*b110*/  ISETP.GT.AND P1, PT, R20, 0x91, !P2 ;  /* 0x000000911400780c */ /* 0x000fe20005724270 */
[----:B------:R-:W-:-:S01]  /*b120*/  FFMA.FTZ R93, R2, R93, -R8 ;  /* 0x0000005d025d7223 */ /* 0x000fc20000010808 */
[----:B------:R-:W-:Y:S01]  /*b130*/  FMNMX.FTZ R0, R98, R107, !PT ;  /* 0x0000006b62007209 */ /* 0x000fe20007810000 */
[----:B------:R-:W-:Y:S01]  /*b140*/  MUFU.EX2 R12, R12 ;  /* 0x0000000c000c7308 */ /* 0x000fe20000000800 */
[----:B------:R-:W-:Y:S01]  /*b150*/  ISETP.LT.OR P1, PT, R106, 0x92, P1 ;  /* 0x000000926a00780c */ /* 0x000fe20000f21670 */
[C-C-:B------:R-:W-:Y:S01]  /*b160*/  FFMA.FTZ R97, R2.reuse, R97, -R8.reuse ;  /* 0x0000006102617223 */ /* 0x140fe20000010808 */
[----:B------:R-:W-:Y:S01]  /*b170*/  FMNMX.FTZ R107, R99, R0, !PT ;  /* 0x00000000636b7209 */ /* 0x000fe20007810000 */
[--C-:B------:R-:W-:Y:S01]  /*b180*/  FFMA.FTZ R101, R2, R101, -R8.reuse ;  /* 0x0000006502657223 */ /* 0x100fe20000010808 */
[----:B------:R-:W-:Y:S01]  /*b190*/  ISETP.GT.AND P2, PT, R20, 0x99, !P5 ;  /* 0x000000991400780c */ /* 0x000fe20006f44270 */
[--C-:B------:R-:W-:Y:S01]  /*b1a0*/  FFMA.FTZ R32, R2, R113, -R8.reuse ;  /* 0x0000007102207223 */ /* 0x100fe20000010808 */
[----:B------:R-:W-:Y:S01]  /*b1b0*/  FMNMX.FTZ R0, R102, R107, !PT ;  /* 0x0000006b66007209 */ /* 0x000fe20007810000 */
[----:B------:R-:W-:Y:S01]  /*b1c0*/  MUFU.EX2 R89, R89 ;  /* 0x0000005900597308 */ /* 0x000fe20000000800 */
[----:B------:R-:W-:Y:S01]  /*b1d0*/  FSEL R35, R35, -INF , !P1 ;  /* 0xff80000023237808 */ /* 0x000fe20004800000 */
[C-C-:B------:R-:W-:Y:S01]  /*b1e0*/  FFMA.FTZ R73, R2.reuse, R73, -R8.reuse ;  /* 0x0000004902497223 */ /* 0x140fe20000010808 */
[----:B------:R-:W-:Y:S01]  /*b1f0*/  FMNMX.FTZ R0, R103, R0, !PT ;  /* 0x0000000067007209 */ /* 0x000fe20007810000 */
[--C-:B------:R-:W-:Y:S01]  /*b200*/  FFMA.FTZ R36, R2, R115, -R8.reuse ;  /* 0x0000007302247223 */ /* 0x100fe20000010808 */
[----:B------:R-:W-:Y:S01]  /*b210*/  ISETP.LT.OR P2, PT, R106, 0x9a, P2 ;  /* 0x0000009a6a00780c */ /* 0x000fe20001741670 */
[--C-:B------:R-:W-:Y:S01]  /*b220*/  FFMA.FTZ R77, R2, R77, -R8.reuse ;  /* 0x0000004d024d7223 */ /* 0x100fe20000010808 */
[----:B------:R-:W-:Y:S01]  /*b230*/  FMNMX.FTZ R0, R13, R0, !PT ;  /* 0x000000000d007209 */ /* 0x000fe20007810000 */
[----:B------:R-:W-:Y:S01]  /*b240*/  MUFU.EX2 R14, R14 ;  /* 0x0000000e000e7308 */ /* 0x000fe20000000800 */
[----:B------:R-:W-:Y:S01]  /*b250*/  FSEL R41, R38, -INF , !P3 ;  /* 0xff80000026297808 */ /* 0x000fe20005800000 */
[C-C-:B------:R-:W-:Y:S01]  /*b260*/  FFMA.FTZ R40, R2.reuse, R117, -R8.reuse ;  /* 0x0000007502287223 */ /* 0x140fe20000010808 */
[----:B------:R-:W-:Y:S01]  /*b270*/  FMNMX.FTZ R0, R75, R0, !PT ;  /* 0x000000004b007209 */ /* 0x000fe20007810000 */
[C-C-:B------:R-:W-:Y:S01]  /*b280*/  FFMA.FTZ R81, R2.reuse, R81, -R8.reuse ;  /* 0x0000005102517223 */ /* 0x140fe20000010808 */
[----:B------:R-:W-:Y:S01]  /*b290*/  FSEL R39, R39, -INF , !P2 ;  /* 0xff80000027277808 */ /* 0x000fe20005000000 */
        /* <DEDUP_REMOVED lines=30> */
[----:B------:R-:W-:Y:S01]  /*b480*/  FFMA.FTZ R33, R2, R33, -R8 ;  /* 0x0000002102217223 */ /* 0x000fe20000010808 */
[----:B------:R-:W0:Y:S01]  /*b490*/  MUFU.EX2 R93, R93 ;  /* 0x0000005d005d7308 */ /* 0x000e220000000800 */
[----:B------:R-:W-:-:S02]  /*b4a0*/  ISETP.NE.AND P5, PT, R110, 0x1, PT ;  /* 0x000000016e00780c */ /* 0x000fc40003fa5270 */
        /* <DEDUP_REMOVED lines=38> */
[----:B------:R-:W-:Y:S04]  /*b710*/  MUFU.EX2 R42, R42 ;  /* 0x0000002a002a7308 */ /* 0x000fe80000000800 */
[----:B------:R-:W0:Y:S04]  /*b720*/  SHFL.BFLY PT, R109, R0, 0x2, 0x1f ;  /* 0x0c401f00006d7f89 */ /* 0x000e2800000e0000 */
[----:B------:R-:W1:Y:S08]  /*b730*/  MUFU.EX2 R85, R85 ;  /* 0x0000005500557308 */ /* 0x000e700000000800 */
[----:B------:R-:W-:Y:S08]  /*b740*/  MUFU.EX2 R44, R44 ;  /* 0x0000002c002c7308 */ /* 0x000ff00000000800 */
[----:B------:R-:W-:Y:S01]  /*b750*/  MUFU.EX2 R57, R57 ;  /* 0x0000003900397308 */ /* 0x000fe20000000800 */
[----:B-1----:R-:W-:-:S02]  /*b760*/  F2FP.SATFINITE.E4M3.F32.PACK_AB_MERGE_C R150, R85, R42, RZ ;  /* 0x0000002a5596723e */ /* 0x002fc400048070ff */
[----:B0-----:R-:W-:Y:S01]  /*b770*/  FMNMX.FTZ R68, R0, R109, !PT ;  /* 0x0000006d00447209 */ /* 0x001fe20007810000 */
[----:B------:R-:W-:-:S01]  /*b780*/  FFMA.FTZ R109, R2, R143, -R8 ;  /* 0x0000008f026d7223 */ /* 0x000fc20000010808 */
[----:B------:R-:W-:Y:S01]  /*b790*/  FFMA.FTZ R8, R2, R37, -R8 ;  /* 0x0000002502087223 */ /* 0x000fe20000010808 */
[----:B------:R-:W-:Y:S02]  /*b7a0*/  F2FP.SATFINITE.E4M3.F32.PACK_AB_MERGE_C R150, R81, R40, R150 ;  /* 0x000000285196723e */ /* 0x000fe40004807096 */
[----:B------:R-:W-:Y:S01]  /*b7b0*/  MUFU.EX2 R48, R48 ;  /* 0x0000003000307308 */ /* 0x000fe20000000800 */
[----:B------:R-:W0:Y:S07]  /*b7c0*/  SHFL.BFLY PT, R111, R68, 0x1, 0x1f ;  /* 0x0c201f00446f7f89 */ /* 0x000e2e00000e0000 */
[----:B------:R-:W1:Y:S08]  /*b7d0*/  MUFU.EX2 R61, R61 ;  /* 0x0000003d003d7308 */ /* 0x000e700000000800 */
[----:B------:R-:W-:Y:S08]  /*b7e0*/  MUFU.EX2 R56, R56 ;  /* 0x0000003800387308 */ /* 0x000ff00000000800 */
[----:B------:R-:W-:Y:S01]  /*b7f0*/  MUFU.EX2 R69, R69 ;  /* 0x0000004500457308 */ /* 0x000fe20000000800 */
[----:B0-----:R-:W-:-:S02]  /*b800*/  FMNMX.FTZ R0, R68, R111, !PT ;  /* 0x0000006f44007209 */ /* 0x001fc40007810000 */
[----:B-1----:R-:W-:Y:S02]  /*b810*/  F2FP.SATFINITE.E4M3.F32.PACK_AB_MERGE_C R144, R61, R48, RZ ;  /* 0x000000303d90723e */ /* 0x002fe400048070ff */
[----:B------:R-:W-:Y:S01]  /*b820*/  FSETP.NEU.FTZ.AND P1, PT, R0, -INF , PT ;  /* 0xff8000000000780b */ /* 0x000fe20003f3d000 */
[----:B------:R-:W-:Y:S01]  /*b830*/  FFMA.FTZ R68, R2, R0, -8 ;  /* 0xc100000002447423 */ /* 0x000fe20000010000 */
[----:B------:R-:W-:Y:S01]  /*b840*/  F2FP.SATFINITE.E4M3.F32.PACK_AB_MERGE_C R144, R57, R44, R144 ;  /* 0x0000002c3990723e */ /* 0x000fe20004807090 */
[----:B------:R-:W-:Y:S03]  /*b850*/  MUFU.EX2 R52, R52 ;  /* 0x0000003400347308 */ /* 0x000fe60000000800 */
[----:B------:R-:W-:-:S05]  /*b860*/  FSEL R37, R68, RZ, P1 ;  /* 0x000000ff44257208 */ /* 0x000fca0000800000 */
[C-C-:B------:R-:W-:Y:S01]  /*b870*/  FFMA.FTZ R68, R2.reuse, R90, -R37.reuse ;  /* 0x0000005a02447223 */ /* 0x140fe20000010825 */
[----:B------:R-:W-:-:S01]  /*b880*/  FFMA.FTZ R91, R2, R91, -R37 ;  /* 0x0000005b025b7223 */ /* 0x000fc20000010825 */
[C-C-:B------:R-:W-:Y:S01]  /*b890*/  FFMA.FTZ R70, R2.reuse, R94, -R37.reuse ;  /* 0x0000005e02467223 */ /* 0x140fe20000010825 */
[----:B------:R-:W-:-:S01]  /*b8a0*/  FFMA.FTZ R88, R2, R67, -R37 ;  /* 0x0000004302587223 */ /* 0x000fc20000010825 */
[----:B------:R-:W-:Y:S01]  /*b8b0*/  FADD.FTZ R67, R12, R89 ;  /* 0x000000590c437221 */ /* 0x000fe20000010000 */
        /* <DEDUP_REMOVED lines=35> */
[----:B------:R-:W-:Y:S01]  /*baf0*/  FADD.FTZ R94, R36, R87 ;  /* 0x00000057245e7221 */ /* 0x000fe20000010000 */
[----:B------:R-:W-:-:S01]  /*bb00*/  FFMA.FTZ R67, R2, R153, -R37 ;  /* 0x0000009902437223 */ /* 0x000fc20000010825 */
[C-C-:B------:R-:W-:Y:S01]  /*bb10*/  FFMA.FTZ R71, R2.reuse, R155, -R37.reuse ;  /* 0x0000009b02477223 */ /* 0x140fe20000010825 */
[----:B------:R-:W-:Y:S01]  /*bb20*/  F2FP.SATFINITE.E4M3.F32.PACK_AB_MERGE_C R146, R69, R56, RZ ;  /* 0x000000384592723e */ /* 0x000fe200048070ff */
        /* <DEDUP_REMOVED lines=12> */
[----:B------:R-:W-:-:S04]  /*bbf0*/  F2FP.SATFINITE.E4M3.F32.PACK_AB_MERGE_C R70, R95, R70, RZ ;  /* 0x000000465f46723e */ /* 0x000fc800048070ff */
[----:B------:R-:W-:Y:S02]  /*bc00*/  F2FP.SATFINITE.E4M3.F32.PACK_AB_MERGE_C R153, R91, R68, R70 ;  /* 0x000000445b99723e */ /* 0x000fe40004807046 */
        /* <DEDUP_REMOVED lines=14> */
[----:B------:R-:W2:Y:S08]  /*bcf0*/  MUFU.EX2 R21, R21 ;  /* 0x0000001500157308 */ /* 0x000eb00000000800 */
[----:B------:R3:W-:Y:S08]  /*bd00*/  MUFU.EX2 R14, R43 ;  /* 0x0000002b000e7308 */ /* 0x0007f00000000800 */
[----:B------:R-:W4:Y:S01]  /*bd10*/  MUFU.EX2 R80, R80 ;  /* 0x0000005000507308 */ /* 0x000f220000000800 */
[----:B---3--:R-:W-:-:S01]  /*bd20*/  FFMA.FTZ R43, R2, R47, -R37 ;  /* 0x0000002f022b7223 */ /* 0x008fc20000010825 */
[----:B------:R-:W-:-:S04]  /*bd30*/  FADD.FTZ R47, R81, R36 ;  /* 0x00000024512f7221 */ /* 0x000fc80000010000 */
[----:B------:R-:W-:Y:S01]  /*bd40*/  FADD.FTZ R24, R42, R47 ;  /* 0x0000002f2a187221 */ /* 0x000fe20000010000 */
[----:B0-----:R-:W-:-:S01]  /*bd50*/  FADD.FTZ R47, R15, R12 ;  /* 0x0000000c0f2f7221 */ /* 0x001fc20000010000 */
[----:B------:R-:W0:Y:S01]  /*bd60*/  MUFU.EX2 R75, R75 ;  /* 0x0000004b004b7308 */ /* 0x000e220000000800 */
[----:B------:R-:W-:-:S01]  /*bd70*/  FFMA.FTZ R12, R2, R50, -R37 ;  /* 0x00000032020c7223 */ /* 0x000fc20000010825 */
[----:B------:R-:W-:Y:S01]  /*bd80*/  FADD.FTZ R85, R85, R24 ;  /* 0x0000001855557221 */ /* 0x000fe20000010000 */
[----:B-1----:R-:W-:-:S01]  /*bd90*/  FADD.FTZ R24, R78, R47 ;  /* 0x0000002f4e187221 */ /* 0x002fc20000010000 */
[----:B------:R-:W-:Y:S01]  /*bda0*/  FFMA.FTZ R47, R2, R51, -R37 ;  /* 0x00000033022f7223 */ /* 0x000fe20000010825 */
[----:B------:R-:W-:Y:S01]  /*bdb0*/  F2FP.SATFINITE.E4M3.F32.PACK_AB_MERGE_C R78, R78, R15, RZ ;  /* 0x0000000f4e4e723e */ /* 0x000fe200048070ff */
[----:B------:R-:W-:Y:S01]  /*bdc0*/  FADD.FTZ R32, R44, R85 ;  /* 0x000000552c207221 */ /* 0x000fe20000010000 */
[----:B--2---:R-:W-:-:S01]  /*bdd0*/  FADD.FTZ R73, R21, R24 ;  /* 0x0000001815497221 */ /* 0x004fc20000010000 */
[----:B------:R-:W1:Y:S01]  /*bde0*/  MUFU.EX2 R82, R82 ;  /* 0x0000005200527308 */ /* 0x000e620000000800 */
[----:B------:R-:W-:Y:S01]  /*bdf0*/  F2FP.SATFINITE.E4M3.F32.PACK_AB_MERGE_C R149, R76, R13, R78 ;  /* 0x0000000d4c95723e */ /* 0x000fe2000480704e */
[----:B------:R-:W-:Y:S01]  /*be00*/  FADD.FTZ R51, R57, R32 ;  /* 0x0000002039337221 */ /* 0x000fe20000010000 */
[----:B----4-:R-:W-:-:S03]  /*be10*/  FADD.FTZ R24, R80, R73 ;  /* 0x0000004950187221 */ /* 0x010fc60000010000 */
[----:B------:R-:W-:Y:S02]  /*be20*/  FADD.FTZ R48, R48, R51 ;  /* 0x0000003330307221 */ /* 0x000fe40000010000 */
[----:B------:R-:W2:Y:S01]  /*be30*/  MUFU.EX2 R79, R79 ;  /* 0x0000004f004f7308 */ /* 0x000ea20000000800 */
[----:B0-----:R-:W-:-:S01]  /*be40*/  FADD.FTZ R51, R75, R24 ;  /* 0x000000184b337221 */ /* 0x001fc20000010000 */
[----:B------:R-:W-:Y:S01]  /*be50*/  FADD.FTZ R61, R61, R48 ;  /* 0x000000303d3d7221 */ /* 0x000fe20000010000 */
[----:B------:R-:W-:-:S03]  /*be60*/  FFMA.FTZ R24, R2, R54, -R37 ;  /* 0x0000003602187223 */ /* 0x000fc60000010825 */
[----:B------:R-:W-:Y:S02]  /*be70*/  FADD.FTZ R36, R52, R61 ;  /* 0x0000003d34247221 */ /* 0x000fe40000010000 */
[----:B------:R-:W0:Y:S01]  /*be80*/  MUFU.EX2 R84, R84 ;  /* 0x0000005400547308 */ /* 0x000e220000000800 */
[----:B-1----:R-:W-:-:S01]  /*be90*/  FADD.FTZ R32, R82, R51 ;  /* 0x0000003352207221 */ /* 0x002fc20000010000 */
[C-C-:B------:R-:W-:Y:S01]  /*bea0*/  FFMA.FTZ R51, R2.reuse, R55, -R37.reuse ;  /* 0x0000003702337223 */ /* 0x140fe20000010825 */
[----:B------:R-:W-:-:S01]  /*beb0*/  FFMA.FTZ R37, R2, R39, -R37 ;  /* 0x0000002702257223 */ /* 0x000fc20000010825 */
[----:B------:R-:W-:-:S04]  /*bec0*/  F2FP.SATFINITE.E4M3.F32.PACK_AB_MERGE_C R75, R82, R75, RZ ;  /* 0x0000004b524b723e */ /* 0x000fc800048070ff */
[----:B------:R-:W1:Y:S01]  /*bed0*/  MUFU.EX2 R59, R59 ;  /* 0x0000003b003b7308 */ /* 0x000e620000000800 */
[----:B--2---:R-:W-:-:S01]  /*bee0*/  FADD.FTZ R57, R79, R32 ;  /* 0x000000204f397221 */ /* 0x004fc20000010000 */
[----:B------:R-:W-:Y:S02]  /*bef0*/  F2FP.SATFINITE.E4M3.F32.PACK_AB_MERGE_C R151, R80, R21, R75 ;  /* 0x000000155097723e */ /* 0x000fe4000480704b */
[----:B------:R-:W2:Y:S04]  /*bf00*/  @P5 LDC R21, c[0x0][0x44c] ;  /* 0x00011300ff155b82 */ /* 0x000ea80000000800 */
[----:B------:R-:W3:Y:S01]  /*bf10*/  MUFU.EX2 R86, R86 ;  /* 0x0000005600567308 */ /* 0x000ee20000000800 */
[----:B0-----:R-:W-:-:S07]  /*bf20*/  FADD.FTZ R32, R84, R57 ;  /* 0x0000003954207221 */ /* 0x001fce0000010000 */
[----:B------:R-:W0:Y:S01]  /*bf30*/  MUFU.EX2 R65, R65 ;  /* 0x0000004100417308 */ /* 0x000e220000000800 */
[----:B-1----:R-:W-:-:S07]  /*bf40*/  FADD.FTZ R55, R59, R32 ;  /* 0x000000203b377221 */ /* 0x002fce0000010000 */
[----:B------:R-:W1:Y:S01]  /*bf50*/  MUFU.EX2 R63, R63 ;  /* 0x0000003f003f7308 */ /* 0x000e620000000800 */
[----:B---3--:R-:W-:-:S01]  /*bf60*/  FADD.FTZ R32, R86, R55 ;  /* 0x0000003756207221 */ /* 0x008fc20000010000 */
[----:B------:R-:W-:Y:S01]  /*bf70*/  F2FP.SATFINITE.E4M3.F32.PACK_AB_MERGE_C R59, R86, R59, RZ ;  /* 0x0000003b563b723e */ /* 0x000fe200048070ff */
[----:B--2---:R-:W-:-:S03]  /*bf80*/  @P5 IMAD.HI.U32 R21, R108, R21, RZ ;  /* 0x000000156c155227 */ /* 0x004fc600078e00ff */
[----:B------:R-:W-:Y:S02]  /*bf90*/  F2FP.SATFINITE.E4M3.F32.PACK_AB_MERGE_C R145, R84, R79, R59 ;  /* 0x0000004f5491723e */ /* 0x000fe4000480703b */
[----:B------:R-:W2:Y:S01]  /*bfa0*/  MUFU.EX2 R88, R88 ;  /* 0x0000005800587308 */ /* 0x000ea20000000800 */
[C---:B0-----:R-:W-:Y:S01]  /*bfb0*/  F2FP.SATFINITE.E4M3.F32.PACK_AB_MERGE_C R146, R65.reuse, R52, R146 ;  /* 0x000000344192723e */ /* 0x041fe20004807092 */
[----:B------:R-:W-:-:S04]  /*bfc0*/  FADD.FTZ R65, R65, R36 ;  /* 0x0000002441417221 */ /* 0x000fc80000010000 */
[----:B------:R-:W-:Y:S02]  /*bfd0*/  FADD.FTZ R56, R56, R65 ;  /* 0x0000004138387221 */ /* 0x000fe40000010000 */
[----:B------:R-:W-:Y:S01]  /*bfe0*/  MUFU.EX2 R38, R38 ;  /* 0x0000002600267308 */ /* 0x000fe20000000800 */
[----:B-1----:R-:W-:-:S01]  /*bff0*/  FADD.FTZ R39, R63, R32 ;  /* 0x000000203f277221 */ /* 0x002fc20000010000 */
[----:B------:R-:W-:-:S06]  /*c000*/  FADD.FTZ R69, R69, R56 ;  /* 0x0000003845457221 */ /* 0x000fcc0000010000 */
        /* <DEDUP_REMOVED lines=11> */
[----:B------:R-:W-:Y:S02]  /*c0c0*/  FADD.FTZ R107, R107, R32 ;  /* 0x000000206b6b7221 */ /* 0x000fe40000010000 */
[----:B------:R-:W0:Y:S02]  /*c0d0*/  @P5 LDC R32, c[0x0][0x450] ;  /* 0x00011400ff205b82 */ /* 0x000e240000000800 */
[----:B------:R-:W-:-:S02]  /*c0e0*/  FADD.FTZ R38, R38, R107 ;  /* 0x0000006b26267221 */ /* 0x000fc40000010000 */
[----:B------:R-:W3:Y:S01]  /*c0f0*/  MUFU.EX2 R28, R28 ;  /* 0x0000001c001c7308 */ /* 0x000ee20000000800 */
[----:B-1----:R-:W-:-:S01]  /*c100*/  FADD.FTZ R20, R90, R39 ;  /* 0x000000275a147221 */ /* 0x002fc20000010000 */
[----:B------:R-:W-:Y:S01]  /*c110*/  FADD.FTZ R45, R45, R38 ;  /* 0x000000262d2d7221 */ /* 0x000fe20000010000 */
[----:B------:R-:W-:-:S04]  /*c120*/  F2FP.SATFINITE.E4M3.F32.PACK_AB_MERGE_C R67, R90, R67, RZ ;  /* 0x000000435a43723e */ /* 0x000fc800048070ff */
[----:B------:R-:W-:Y:S01]  /*c130*/  F2FP.SATFINITE.E4M3.F32.PACK_AB_MERGE_C R147, R88, R63, R67 ;  /* 0x0000003f5893723e */ /* 0x000fe20004807043 */
[----:B------:R-:W-:Y:S01]  /*c140*/  MUFU.EX2 R60, R60 ;  /* 0x0000003c003c7308 */ /* 0x000fe20000000800 */
[----:B--2---:R-:W-:-:S04]  /*c150*/  FADD.FTZ R15, R71, R20 ;  /* 0x00000014470f7221 */ /* 0x004fc80000010000 */
[----:B------:R-:W-:-:S03]  /*c160*/  FADD.FTZ R15, R14, R15 ;  /* 0x0000000f0e0f7221 */ /* 0x000fc60000010000 */
[----:B------:R-:W1:Y:S01]  /*c170*/  MUFU.EX2 R53, R53 ;  /* 0x0000003500357308 */ /* 0x000e620000000800 */
[----:B---3--:R-:W-:-:S07]  /*c180*/  FADD.FTZ R20, R28, R15 ;  /* 0x0000000f1c147221 */ /* 0x008fce0000010000 */
[----:B------:R-:W2:Y:S08]  /*c190*/  MUFU.EX2 R43, R43 ;  /* 0x0000002b002b7308 */ /* 0x000eb00000000800 */
[----:B------:R-:W-:Y:S01]  /*c1a0*/  MUFU.EX2 R58, R133 ;  /* 0x00000085003a7308 */ /* 0x000fe20000000800 */
[----:B-1----:R-:W-:-:S07]  /*c1b0*/  F2FP.SATFINITE.E4M3.F32.PACK_AB_MERGE_C R142, R53, R60, RZ ;  /* 0x0000003c358e723e */ /* 0x002fce00048070ff */
[----:B------:R-:W1:Y:S01]  /*c1c0*/  MUFU.EX2 R49, R49 ;  /* 0x0000003100317308 */ /* 0x000e620000000800 */
[C---:B--2---:R-:W-:Y:S01]  /*c1d0*/  F2FP.SATFINITE.E4M3.F32.PACK_AB_MERGE_C R28, R43.reuse, R28, RZ ;  /* 0x0000001c2b1c723e */ /* 0x044fe200048070ff */
[----:B------:R-:W-:-:S03]  /*c1e0*/  FADD.FTZ R43, R43, R20 ;  /* 0x000000142b2b7221 */ /* 0x000fc60000010000 */
[----:B------:R-:W-:-:S03]  /*c1f0*/  F2FP.SATFINITE.E4M3.F32.PACK_AB_MERGE_C R141, R14, R71, R28 ;  /* 0x000000470e8d723e */ /* 0x000fc6000480701c */
        /* <DEDUP_REMOVED lines=12> */
[----:B-1----:R-:W-:-:S07]  /*c2c0*/  FADD.FTZ R20, R24, R13 ;  /* 0x0000000d18147221 */ /* 0x002fce0000010000 */
[----:B------:R-:W1:Y:S08]  /*c2d0*/  MUFU.EX2 R51, R51 ;  /* 0x0000003300337308 */ /* 0x000e700000000800 */
[----:B------:R-:W-:Y:S01]  /*c2e0*/  MUFU.EX2 R62, R62 ;  /* 0x0000003e003e7308 */ /* 0x000fe20000000800 */
[----:B--2---:R-:W-:-:S07]  /*c2f0*/  F2FP.SATFINITE.E4M3.F32.PACK_AB_MERGE_C R13, R29, R64, RZ ;  /* 0x000000401d0d723e */ /* 0x004fce00048070ff */
[----:B------:R-:W2:Y:S01]  /*c300*/  MUFU.EX2 R25, R25 ;  /* 0x0000001900197308 */ /* 0x000ea20000000800 */
[C---:B-1----:R-:W-:Y:S01]  /*c310*/  F2FP.SATFINITE.E4M3.F32.PACK_AB_MERGE_C R15, R51.reuse, R24, RZ ;  /* 0x00000018330f723e */ /* 0x042fe200048070ff */
[----:B------:R-:W-:-:S03]  /*c320*/  FADD.FTZ R51, R51, R20 ;  /* 0x0000001433337221 */ /* 0x000fc60000010000 */
[----:B------:R-:W-:Y:S01]  /*c330*/  F2FP.SATFINITE.E4M3.F32.PACK_AB_MERGE_C R143, R47, R12, R15 ;  /* 0x0000000c2f8f723e */ /* 0x000fe2000480700f */
[----:B------:R-:W-:Y:S01]  /*c340*/  IMAD.MOV.U32 R15, RZ, RZ, R108 ;  /* 0x000000ffff0f7224 */ /* 0x000fe200078e006c */
[----:B0-----:R-:W-:Y:S01]  /*c350*/  @P5 SHF.R.U32.HI R15, RZ, R32, R21 ;  /* 0x00000020ff0f5219 */ /* 0x001fe20000011615 */
[----:B------:R-:W0:Y:S01]  /*c360*/  MUFU.EX2 R26, R26 ;  /* 0x0000001a001a7308 */ /* 0x000e220000000800 */
[----:B------:R-:W-:-:S07]  /*c370*/  ISETP.GE.AND P5, PT, R11, 0x1, PT ;  /* 0x000000010b00780c */ /* 0x000fce0003fa6270 */
        /* <DEDUP_REMOVED lines=26> */
[----:B------:R-:W-:-:S06]  /*c520*/  FADD.FTZ R33, R33, R66 ;  /* 0x0000004221217221 */ /* 0x000fcc0000010000 */
[----:B------:R-:W1:Y:S01]  /*c530*/  MUFU.EX2 R20, R37 ;  /* 0x0000002500147308 */ /* 0x000e620000000800 */
[----:B--2---:R-:W-:-:S04]  /*c540*/  FADD.FTZ R12, R35, R12 ;  /* 0x0000000c230c7221 */ /* 0x004fc80000010000 */
[----:B0-----:R-:W-:Y:S01]  /*c550*/  FADD.FTZ R21, R41, R12 ;  /* 0x0000000c29157221 */ /* 0x001fe20000010000 */
[----:B------:R-:W-:-:S01]  /*c560*/  FADD.FTZ R12, R8, R33 ;  /* 0x00000021080c7221 */ /* 0x000fc20000010000 */
[----:B------:R-:W-:-:S04]  /*c570*/  VIADD R8, R105, 0xfffffffe ;  /* 0xfffffffe69087836 */ /* 0x000fc80000000000 */
[----:B------:R0:W-:Y:S01]  /*c580*/  STL [R1], R12 ;  /* 0x0000000c01007387 */ /* 0x0001e20000100800 */
[C---:B-1----:R-:W-:Y:S01]  /*c590*/  F2FP.SATFINITE.E4M3.F32.PACK_AB_MERGE_C R13, R20.reuse, R41, RZ ;  /* 0x00000029140d723e */ /* 0x042fe200048070ff */
[----:B------:R-:W-:-:S03]  /*c5a0*/  FADD.FTZ R21, R20, R21 ;  /* 0x0000001514157221 */ /* 0x000fc60000010000 */
[----:B------:R-:W-:Y:S01]  /*c5b0*/  F2FP.SATFINITE.E4M3.F32.PACK_AB_MERGE_C R139, R35, R34, R13 ;  /* 0x00000022238b723e */ /* 0x000fe2000480700d */
[----:B------:R-:W-:-:S04]  /*c5c0*/  IMAD.IADD R13, R104, 0x1, R15 ;  /* 0x00000001680d7824 */ /* 0x000fc800078e020f */
        /* <DEDUP_REMOVED lines=13> */
.L_x_11942:
[----:B------:R-:W-:-:S13]  /*c6a0*/  ISETP.NE.AND P1, PT, R11, 0x1, PT ;  /* 0x000000010b00780c */ /* 0x000fda0003f25270 */
[----:B------:R-:W0:Y:S02]  /*c6b0*/  @P1 LDC.64 R14, c[0x0][0x9e8] ;  /* 0x00027a00ff0e1b82 */ /* 0x000e240000000a00 */
[----:B0-----:R-:W-:-:S05]  /*c6c0*/  @P1 IMAD.HI.U32 R14, R12, R14, RZ ;  /* 0x0000000e0c0e1227 */ /* 0x001fca00078e00ff */
[----:B------:R-:W-:-:S07]  /*c6d0*/  @P1 SHF.R.U32.HI R12, RZ, R15, R14 ;  /* 0x0000000fff0c1219 */ /* 0x000fce000001160e */
.L_x_11943:
[----:B------:R-:W-:Y:S05]  /*c6e0*/  BSYNC B0 ;  /* 0x0000000000007941 */ /* 0x000fea0003800000 */
.L_x_11941:
[----:B------:R-:W-:-:S05]  /*c6f0*/  IMAD R11, R12, R11, R11 ;  /* 0x0000000b0c0b7224 */ /* 0x000fca00078e020b */
[----:B------:R-:W-:-:S07]  /*c700*/  VIMNMX R10, R10, R11, PT ;  /* 0x0000000b0a0a7248 */ /* 0x000fce0003fe0100 */
.L_x_11940:
[----:B------:R-:W2:Y:S01]  /*c710*/  LDL R12, [R1+0x44] ;  /* 0x00004400010c7983 */ /* 0x000ea20000100800 */
[----:B------:R-:W-:Y:S01]  /*c720*/  IMAD.HI R10, R10, 0x66666667, RZ ;  /* 0x666666670a0a7827 */ /* 0x000fe200078e02ff */
[----:B------:R-:W-:Y:S01]  /*c730*/  ULDC UR37, c[0x0][0x9e4] ;  /* 0x0002790000257ab9 */ /* 0x000fe20000000800 */
[----:B------:R-:W-:Y:S01]  /*c740*/  ULDC UR36, c[0x0][0x9e4] ;  /* 0x0002790000247ab9 */ /* 0x000fe20000000800 */
[----:B------:R-:W-:Y:S01]  /*c750*/  ULDC UR38, c[0x0][0x9dc] ;  /* 0x0002770000267ab9 */ /* 0x000fe20000000800 */
[----:B------:R-:W-:Y:S01]  /*c760*/  ULDC UR42, c[0x0][0x9dc] ;  /* 0x00027700002a7ab9 */ /* 0x000fe20000000800 */
[----:B------:R-:W-:Y:S01]  /*c770*/  SHF.R.U32.HI R11, RZ, 0x1f, R10 ;  /* 0x0000001fff0b7819 */ /* 0x000fe2000001160a */
[----:B------:R-:W-:Y:S01]  /*c780*/  ULDC UR43, c[0x0][0x9e0] ;  /* 0x00027800002b7ab9 */ /* 0x000fe20000000800 */
[----:B------:R-:W-:Y:S01]  /*c790*/  ULDC UR39, c[0x0][0x9e0] ;  /* 0x0002780000277ab9 */ /* 0x000fe20000000800 */
[----:B------:R-:W-:Y:S01]  /*c7a0*/  BSSY B1, `(.L_x_11944) ;  /* 0x000043e000017945 */ /* 0x000fe20003800000 */
[----:B------:R-:W-:-:S02]  /*c7b0*/  LEA.HI.SX32 R11, R10, R11, 0x1a ;  /* 0x0000000b0a0b7211 */ /* 0x000fc400078fd2ff */
        /* <DEDUP_REMOVED lines=20> */
[----:B------:R-:W-:Y:S01]  /*c900*/  BSSY B0, `(.L_x_11946) ;  /* 0x0000423000007945 */ /* 0x000fe20003800000 */
[----:B------:R-:W-:-:S07]  /*c910*/  IMAD.MOV.U32 R55, RZ, RZ, RZ ;  /* 0x000000ffff377224 */ /* 0x000fce00078e00ff */
.L_x_11966:
[----:B------:R-:W-:-:S05]  /*c920*/  VIADD R15, R18, 0x1 ;  /* 0x00000001120f7836 */ /* 0x000fca0000000000 */
[----:B------:R-:W-:-:S04]  /*c930*/  ISETP.NE.AND P1, PT, R15, 0x2, PT ;  /* 0x000000020f00780c */ /* 0x000fc80003f25270 */
[----:B------:R-:W-:Y:S02]  /*c940*/  SEL R14, RZ, 0x1, P1 ;  /* 0x00000001ff0e7807 */ /* 0x000fe40000800000 */
[----:B------:R-:W-:Y:S02]  /*c950*/  SEL R15, R15, RZ, P1 ;  /* 0x000000ff0f0f7207 */ /* 0x000fe40000800000 */
[----:B------:R-:W-:Y:S01]  /*c960*/  LOP3.LUT R14, R19, R14, RZ, 0x3c, !PT ;  /* 0x0000000e130e7212 */ /* 0x000fe200078e3cff */
[----:B------:R-:W-:Y:S06]  /*c970*/  @!P0 BRA `(.L_x_11947) ;  /* 0x0000000000048947 */ /* 0x000fec0003800000 */
[----:B------:R-:W-:Y:S01]  /*c980*/  BPT.TRAP 0x1 ;  /* 0x000000040000795c */ /* 0x000fe20000300000 */
.L_x_11947:
[----:B------:R-:W-:Y:S01]  /*c990*/  IMAD R9, R15, 0x8, R17 ;  /* 0x000000080f097824 */ /* 0x000fe200078e0211 */
[----:B------:R-:W-:-:S04]  /*c9a0*/  SHF.L.U32 R10, R14, 0x1f, RZ ;  /* 0x0000001f0e0a7819 */ /* 0x000fc800000006ff */
[----:B------:R0:W1:Y:S01]  /*c9b0*/  SYNCS.PHASECHK.TRANS64.TRYWAIT P1, [R9+URZ+0x13230], R10 ;  /* 0x0132300a090075a7 */ /* 0x000062000802017f */
[----:B------:R-:W-:Y:S05]  /*c9c0*/  @!P0 BRA `(.L_x_11948) ;  /* 0x0000000000048947 */ /* 0x000fea0003800000 */
[----:B------:R-:W-:Y:S01]  /*c9d0*/  BPT.TRAP 0x1 ;  /* 0x000000040000795c */ /* 0x000fe20000300000 */
.L_x_11948:
[----:B------:R-:W2:Y:S01]  /*c9e0*/  LDL R11, [R1+0x20] ;  /* 0x00002000010b7983 */ /* 0x000ea20000100800 */
[----:B------:R-:W-:Y:S01]  /*c9f0*/  BSSY B2, `(.L_x_11949) ;  /* 0x0000007000027945 */ /* 0x000fe20003800000 */
[----:B--2---:R-:W-:-:S04]  /*ca00*/  IMAD R20, R15, 0x280, R11 ;  /* 0x000002800f147824 */ /* 0x004fc800078e020b */
[C---:B------:R-:W-:Y:S02]  /*ca10*/  VIADD R12, R20.reuse, 0x80 ;  /* 0x00000080140c7836 */ /* 0x040fe40000000000 */
[----:B------:R-:W-:Y:S01]  /*ca20*/  VIADD R56, R20, 0x100 ;  /* 0x0000010014387836 */ /* 0x000fe20000000000 */
[----:B-1----:R-:W-:Y:S06]  /*ca30*/  @P1 BRA `(.L_x_11950) ;  /* 0x0000000000081947 */ /* 0x002fec0003800000 */
[----:B------:R-:W1:Y:S02]  /*ca40*/  SYNCS.PHASECHK.TRANS64.TRYWAIT P1, [R9+URZ+0x13230], R10 ;  /* 0x0132300a090075a7 */ /* 0x000e64000802017f */
[----:B-1----:R-:W-:Y:S05]  /*ca50*/  @!P1 BRA `(.L_x_11951) ;  /* 0x0000014000349947 */ /* 0x002fea0003800000 */
.L_x_11950:
[----:B------:R-:W-:Y:S05]  /*ca60*/  BSYNC B2 ;  /* 0x0000000000027941 */ /* 0x000fea0003800000 */
.L_x_11949:
[----:B01----:R-:W-:Y:S01]  /*ca70*/  IMAD.MOV.U32 R10, RZ, RZ, R20 ;  /* 0x000000ffff0a7224 */ /* 0x003fe200078e0014 */
        /* <DEDUP_REMOVED lines=30> */
[----:B------:R-:W-:Y:S02]  /*cc60*/  R2UR UR4, R4 ;  /* 0x00000000040472ca */ /* 0x000fe400000e0000 */
[----:B------:R-:W-:-:S02]  /*cc70*/  R2UR UR5, R5 ;  /* 0x00000000050572ca */ /* 0x000fc400000e0000 */
[----:B------:R-:W-:Y:S01]  /*cc80*/  R2UR UR14, R12 ;  /* 0x000000000c0e72ca */ /* 0x000fe200000e0000 */
[----:B------:R-:W-:Y:S01]  /*cc90*/  VIADD R12, R20, 0x102 ;  /* 0x00000102140c7836 */ /* 0x000fe20000000000 */
[----:B------:R-:W-:Y:S01]  /*cca0*/  R2UR UR15, R13 ;  /* 0x000000000d0f72ca */ /* 0x000fe200000e0000 */
[----:B------:R-:W-:Y:S01]  /*ccb0*/  IMAD.MOV.U32 R13, RZ, RZ, -0x7fffffe0 ;  /* 0x80000020ff0d7424 */ /* 0x000fe200078e00ff */
[----:B------:R-:W-:Y:S02]  /*ccc0*/  R2UR UR12, R6 ;  /* 0x00000000060c72ca */ /* 0x000fe400000e0000 */
[----:B------:R-:W-:Y:S02]  /*ccd0*/  R2UR UR13, R7 ;  /* 0x00000000070d72ca */ /* 0x000fe400000e0000 */
[----:B------:R-:W-:Y:S01]  /*cce0*/  R2UR UR18, R10 ;  /* 0x000000000a1272ca */ /* 0x000fe200000e0000 */
[----:B------:R-:W-:Y:S01]  /*ccf0*/  VIADD R10, R20, 0x202 ;  /* 0x00000202140a7836 */ /* 0x000fe20000000000 */
[----:B------:R-:W-:Y:S01]  /*cd00*/  R2UR UR19, R11 ;  /* 0x000000000b1372ca */ /* 0x000fe200000e0000 */
[----:B------:R-:W-:Y:S01]  /*cd10*/  IMAD.MOV.U32 R11, RZ, RZ, -0x7fffffe0 ;  /* 0x80000020ff0b7424 */ /* 0x000fe200078e00ff */
        /* <DEDUP_REMOVED lines=44> */
.L_x_11952:
[----:B------:R-:W-:Y:S01]  /*cfe0*/  SHF.L.U32 R10, R19, 0x1f, RZ ;  /* 0x0000001f130a7819 */ /* 0x000fe200000006ff */
[----:B------:R-:W-:-:S04]  /*cff0*/  IMAD R19, R18, 0x8, R17 ;  /* 0x0000000812137824 */ /* 0x000fc800078e0211 */
[----:B------:R0:W1:Y:S01]  /*d000*/  SYNCS.PHASECHK.TRANS64.TRYWAIT P1, [R19+URZ+0x13250], R10 ;  /* 0x0132500a130075a7 */ /* 0x000062000802017f */
[----:B------:R-:W-:Y:S05]  /*d010*/  @!P0 BRA `(.L_x_11953) ;  /* 0x0000000000048947 */ /* 0x000fea0003800000 */
[----:B------:R-:W-:Y:S01]  /*d020*/  BPT.TRAP 0x1 ;  /* 0x000000040000795c */ /* 0x000fe20000300000 */
.L_x_11953:
[----:B------:R-:W-:Y:S04]  /*d030*/  BSSY B2, `(.L_x_11954) ;  /* 0x0000004000027945 */ /* 0x000fe80003800000 */
[----:B-1----:R-:W-:Y:S05]  /*d040*/  @P1 BRA `(.L_x_11955) ;  /* 0x0000000000081947 */ /* 0x002fea0003800000 */
[----:B------:R-:W1:Y:S02]  /*d050*/  SYNCS.PHASECHK.TRANS64.TRYWAIT P1, [R19+URZ+0x13250], R10 ;  /* 0x0132500a130075a7 */ /* 0x000e64000802017f */
[----:B-1----:R-:W-:Y:S05]  /*d060*/  @!P1 BRA `(.L_x_11956) ;  /* 0x0000013800c49947 */ /* 0x002fea0003800000 */
.L_x_11955:
[----:B------:R-:W-:Y:S05]  /*d070*/  BSYNC B2 ;  /* 0x0000000000027941 */ /* 0x000fea0003800000 */
.L_x_11954:
[----:B01----:R-:W-:Y:S01]  /*d080*/  VIADD R10, R17, 0x1000 ;  /* 0x00001000110a7836 */ /* 0x003fe20000000000 */
[----:B------:R-:W2:Y:S01]  /*d090*/  LDL R20, [R1+0x3c] ;  /* 0x00003c0001147983 */ /* 0x000ea20000100800 */
[----:B------:R-:W-:Y:S01]  /*d0a0*/  IMAD.MOV.U32 R11, RZ, RZ, -0x3ffffff0 ;  /* 0xc0000010ff0b7424 */ /* 0x000fe200078e00ff */
[----:B------:R-:W-:Y:S01]  /*d0b0*/  WARPGROUP.ARRIVE ;  /* 0x00000000000079c5 */ /* 0x000fe20000000000 */
[----:B------:R-:W-:Y:S02]  /*d0c0*/  LOP3.LUT P1, RZ, R16, 0x10, RZ, 0xc0, !PT ;  /* 0x0000001010ff7812 */ /* 0x000fe4000782c0ff */
[----:B------:R-:W-:Y:S02]  /*d0d0*/  SHF.R.U32.HI R10, RZ, 0x4, R10 ;  /* 0x00000004ff0a7819 */ /* 0x000fe4000001160a */
[----:B------:R-:W-:Y:S02]  /*d0e0*/  R2UR UR7, R11 ;  /* 0x000000000b0772ca */ /* 0x000fe400000e0000 */
[----:B------:R-:W-:-:S04]  /*d0f0*/  LOP3.LUT R10, R10, 0x3fff, RZ, 0xc0, !PT ;  /* 0x00003fff0a0a7812 */ /* 0x000fc800078ec0ff */
[----:B------:R-:W-:-:S05]  /*d100*/  LOP3.LUT R10, R10, 0x10000, RZ, 0xfc, !PT ;  /* 0x000100000a0a7812 */ /* 0x000fca00078efcff */
[----:B------:R-:W-:Y:S02]  /*d110*/  IMAD R10, R18, 0x280, R10 ;  /* 0x00000280120a7824 */ /* 0x000fe400078e020a */
[----:B------:R-:W-:Y:S01]  /*d120*/  IMAD.MOV.U32 R13, RZ, RZ, -0x3ffffff0 ;  /* 0xc0000010ff0d7424 */ /* 0x000fe200078e00ff */
[----:B------:R-:W0:Y:S02]  /*d130*/  LDC R18, c[0x0][0x448] ;  /* 0x00011200ff127b82 */ /* 0x000e240000000800 */
[----:B------:R-:W-:-:S13]  /*d140*/  R2UR UR6, R10 ;  /* 0x000000000a0672ca */ /* 0x000fda00000e0000 */
[----:B------:R-:W-:Y:S01]  /*d150*/  QGMMA.64x64x32.F32.E4M3.E4M3 R24, R152, gdesc[UR4], R24, gsb0 ;  /* 0x00e0000498187df3 */ /* 0x000fe20008000818 */
[----:B------:R-:W-:Y:S01]  /*d160*/  VIADD R12, R10, 0x80 ;  /* 0x000000800a0c7836 */ /* 0x000fe20000000000 */
[----:B------:R-:W-:-:S04]  /*d170*/  R2UR UR7, R13 ;  /* 0x000000000d0772ca */ /* 0x000fc800000e0000 */
[----:B------:R-:W-:Y:S01]  /*d180*/  R2UR UR6, R12 ;  /* 0x000000000c0672ca */ /* 0x000fe200000e0000 */
[----:B------:R-:W-:Y:S02]  /*d190*/  WARPGROUP.DEPBAR.LE gsb0, 0x0 ;  /* 0x00008000000079c5 */ /* 0x000fe40000010000 */
[----:B------:R-:W3:Y:S04]  /*d1a0*/  LDL R152, [R1+0x30] ;  /* 0x0000300001987983 */ /* 0x000ee80000100800 */
[----:B------:R-:W3:Y:S01]  /*d1b0*/  LDL R153, [R1+0x40] ;  /* 0x0000400001997983 */ /* 0x000ee20000100800 */
[----:B------:R-:W-:-:S03]  /*d1c0*/  WARPGROUP.ARRIVE ;  /* 0x00000000000079c5 */ /* 0x000fc60000000000 */
[----:B------:R-:W4:Y:S03]  /*d1d0*/  LDL R154, [R1+0x10] ;  /* 0x00001000019a7983 */ /* 0x000f260000100800 */
[----:B------:R-:W-:Y:S01]  /*d1e0*/  QGMMA.64x64x32.F32.E4M3.E4M3 R24, R148, gdesc[UR4], R24, gsb0 ;  /* 0x00e0000494187df3 */ /* 0x000fe20008000818 */
[----:B------:R-:W4:Y:S01]  /*d1f0*/  LDL R155, [R1+0x4] ;  /* 0x00000400019b7983 */ /* 0x000f220000100800 */
[----:B------:R-:W-:Y:S01]  /*d200*/  VIADD R12, R10, 0x100 ;  /* 0x000001000a0c7836 */ /* 0x000fe20000000000 */
[----:B0-----:R-:W-:Y:S01]  /*d210*/  ISETP.NE.AND P3, PT, R18, 0x1, PT ;  /* 0x000000011200780c */ /* 0x001fe20003f65270 */
[----:B------:R-:W-:Y:S01]  /*d220*/  IMAD.MOV.U32 R13, RZ, RZ, -0x3ffffff0 ;  /* 0xc0000010ff0d7424 */ /* 0x000fe200078e00ff */
[----:B------:R-:W0:Y:S01]  /*d230*/  S2R R18, SR_TID.X ;  /* 0x0000000000127919 */ /* 0x000e220000002100 */
[----:B------:R-:W-:Y:S01]  /*d240*/  IMAD.MOV.U32 R11, RZ, RZ, -0x3ffffff0 ;  /* 0xc0000010ff0b7424 */ /* 0x000fe200078e00ff */
[----:B------:R-:W-:Y:S01]  /*d250*/  R2UR UR6, R12 ;  /* 0x000000000c0672ca */ /* 0x000fe200000e0000 */
[----:B------:R-:W-:Y:S01]  /*d260*/  VIADD R12, R10, 0x180 ;  /* 0x000001800a0c7836 */ /* 0x000fe20000000000 */
[----:B------:R-:W-:Y:S01]  /*d270*/  R2UR UR7, R13 ;  /* 0x000000000d0772ca */ /* 0x000fe200000e0000 */
[----:B------:R-:W-:-:S02]  /*d280*/  IMAD.MOV.U32 R13, RZ, RZ, -0x3ffffff0 ;  /* 0xc0000010ff0d7424 */ /* 0x000fc400078e00ff */
[----:B------:R-:W-:Y:S01]  /*d290*/  VIADD R10, R10, 0x200 ;  /* 0x000002000a0a7836 */ /* 0x000fe20000000000 */
        /* <DEDUP_REMOVED lines=8> */
[----:B------:R-:W-:Y:S01]  /*d320*/  R2UR UR7, R13 ;  /* 0x000000000d0772ca */ /* 0x000fe200000e0000 */
[----:B------:R-:W-:Y:S01]  /*d330*/  IMAD R13, R8, -0xa0, RZ ;  /* 0xffffff60080d7824 */ /* 0x000fe200078e02ff */
[----:B------:R-:W-:Y:S02]  /*d340*/  WARPGROUP.DEPBAR.LE gsb0, 0x0 ;  /* 0x00008000000079c5 */ /* 0x000fe40000010000 */
[----:B------:R-:W-:-:S09]  /*d350*/  WARPGROUP.ARRIVE ;  /* 0x00000000000079c5 */ /* 0x000fd20000000000 */
[----:B------:R-:W-:Y:S01]  /*d360*/  QGMMA.64x64x32.F32.E4M3.E4M3 R24, R140, gdesc[UR4], R24, gsb0 ;  /* 0x00e000048c187df3 */ /* 0x000fe20008000818 */
[----:B------:R-:W-:Y:S02]  /*d370*/  R2UR UR6, R10 ;  /* 0x000000000a0672ca */ /* 0x000fe400000e0000 */
[----:B------:R-:W-:Y:S01]  /*d380*/  R2UR UR7, R11 ;  /* 0x000000000b0772ca */ /* 0x000fe200000e0000 */
[----:B------:R-:W0:Y:S08]  /*d390*/  @P3 LDC R10, c[0x0][0x44c] ;  /* 0x00011300ff0a3b82 */ /* 0x000e300000000800 */
[----:B------:R-:W1:Y:S01]  /*d3a0*/  @P3 LDC R11, c[0x0][0x450] ;  /* 0x00011400ff0b3b82 */ /* 0x000e620000000800 */
[----:B------:R-:W-:-:S02]  /*d3b0*/  WARPGROUP.DEPBAR.LE gsb0, 0x0 ;  /* 0x00008000000079c5 */ /* 0x000fc40000010000 */
[----:B------:R-:W-:-:S06]  /*d3c0*/  WARPGROUP.ARRIVE ;  /* 0x00000000000079c5 */ /* 0x000fcc0000000000 */
[----:B------:R-:W-:Y:S01]  /*d3d0*/  QGMMA.64x64x32.F32.E4M3.E4M3 R24, R136, gdesc[UR4], R24, gsb0 ;  /* 0x00e0000488187df3 */ /* 0x000fe20008000818 */
[----:B---3--:R-:W-:-:S04]  /*d3e0*/  IMAD.IADD R12, R153, 0x1, R152 ;  /* 0x00000001990c7824 */ /* 0x008fc800078e0298 */
[----:B0-----:R-:W-:-:S05]  /*d3f0*/  @P3 IMAD.HI.U32 R10, R12, R10, RZ ;  /* 0x0000000a0c0a3227 */ /* 0x001fca00078e00ff */
[----:B-1----:R-:W-:Y:S01]  /*d400*/  @P3 SHF.R.U32.HI R12, RZ, R11, R10 ;  /* 0x0000000bff0c3219 */ /* 0x002fe2000001160a */
[----:B------:R-:W-:-:S04]  /*d410*/  WARPGROUP.DEPBAR.LE gsb0, 0x0 ;  /* 0x00008000000079c5 */ /* 0x000fc80000010000 */
[----:B------:R-:W0:Y:S01]  /*d420*/  SHFL.IDX PT, R139, R12, RZ, 0x1c1f ;  /* 0x001c1fff0c8b7589 */ /* 0x000e2200000e0000 */
[----:B------:R-:W-:Y:S01]  /*d430*/  VIADD R136, R13, 0x1 ;  /* 0x000000010d887836 */ /* 0x000fe20000000000 */
[----:B------:R1:W-:Y:S03]  /*d440*/  @!P2 SYNCS.ARRIVE.TRANS64.RED.A1T0 RZ, [R9+URZ], RZ ;  /* 0x000000ff09ffa9a7 */ /* 0x0003e6000810043f */
[----:B--2---:R-:W-:Y:S02]  /*d450*/  IMAD R136, R20, -0x2, R136 ;  /* 0xfffffffe14887824 */ /* 0x004fe400078e0288 */
[----:B-1----:R-:W-:-:S03]  /*d460*/  IMAD.U32 R9, RZ, RZ, UR38 ;  /* 0x00000026ff097e24 */ /* 0x002fc6000f8e00ff */
[----:B----4-:R-:W-:Y:S01]  /*d470*/  IADD3 R20, -R155, R136, R154 ;  /* 0x000000889b147210 */ /* 0x010fe20007ffe19a */
[----:B------:R-:W-:Y:S01]  /*d480*/  VIADD R136, R136, 0xffffffff ;  /* 0xffffffff88887836 */ /* 0x000fe20000000000 */
[----:B------:R-:W-:-:S03]  /*d490*/  LOP3.LUT R10, RZ, R9, RZ, 0x33, !PT ;  /* 0x00000009ff0a7212 */ /* 0x000fc600078e33ff */
        /* <DEDUP_REMOVED lines=17> */
.L_x_11959:
[----:B------:R-:W-:-:S05]  /*d5b0*/  IMAD.U32 R140, RZ, RZ, UR37 ;  /* 0x00000025ff8c7e24 */ /* 0x000fca000f8e00ff */
[----:B------:R-:W-:-:S13]  /*d5c0*/  ISETP.NE.AND P1, PT, R140, 0x1, PT ;  /* 0x000000018c00780c */ /* 0x000fda0003f25270 */
[----:B------:R-:W0:Y:S02]  /*d5d0*/  @P1 LDC.64 R10, c[0x0][0x9e8] ;  /* 0x00027a00ff0a1b82 */ /* 0x000e240000000a00 */
[----:B0-----:R-:W-:-:S05]  /*d5e0*/  @P1 IMAD.HI.U32 R10, R139, R10, RZ ;  /* 0x0000000a8b0a1227 */ /* 0x001fca00078e00ff */
[----:B------:R-:W-:-:S07]  /*d5f0*/  @P1 SHF.R.U32.HI R139, RZ, R11, R10 ;  /* 0x0000000bff8b1219 */ /* 0x000fce000001160a */
.L_x_11960:
[----:B------:R-:W-:Y:S05]  /*d600*/  BSYNC B2 ;  /* 0x0000000000027941 */ /* 0x000fea0003800000 */
.L_x_11958:
[----:B------:R-:W-:-:S05]  /*d610*/  IMAD R139, R139, R140, R136 ;  /* 0x0000008c8b8b7224 */ /* 0x000fca00078e0288 */
[----:B------:R-:W-:Y:S02]  /*d620*/  VIMNMX R138, R138, R139, !PT ;  /* 0x0000008b8a8a7248 */ /* 0x000fe40007fe0100 */
[----:B------:R-:W-:-:S07]  /*d630*/  VIADDMNMX R137, R139, R140, R137, PT ;  /* 0x0000008c8b897246 */ /* 0x000fce0003800189 */
.L_x_11957:
[C---:B------:R-:W-:Y:S01]  /*d640*/  ISETP.GE.AND P1, PT, R13.reuse, 0x2, PT ;  /* 0x000000020d00780c */ /* 0x040fe20003f26270 */
[----:B------:R-:W0:Y:S01]  /*d650*/  SHFL.IDX PT, R12, R12, 0x1, 0x1c1f ;  /* 0x003c1f000c0c7f89 */ /* 0x000e2200000e0000 */
[----:B------:R-:W-:Y:S02]  /*d660*/  LOP3.LUT R22, R22, 0xdfffffff, RZ, 0xc0, !PT ;  /* 0xdfffffff16167812 */ /* 0x000fe400078ec0ff */
[----:B------:R-:W-:Y:S02]  /*d670*/  ISETP.GE.AND P2, PT, R13, 0x9, PT ;  /* 0x000000090d00780c */ /* 0x000fe40003f46270 */
[----:B------:R-:W-:-:S07]  /*d680*/  LOP3.LUT R16, R16, 0xfffffffe, RZ, 0xc0, !PT ;  /* 0xfffffffe10107812 */ /* 0x000fce00078ec0ff */
[----:B------:R-:W-:Y:S02]  /*d690*/  @P1 LOP3.LUT R22, R22, 0x20000000, RZ, 0xfc, !PT ;  /* 0x2000000016161812 */ /* 0x000fe400078efcff */
[----:B------:R-:W-:Y:S02]  /*d6a0*/  ISETP.GT.AND P1, PT, R138, 0x1, !P1 ;  /* 0x000000018a00780c */ /* 0x000fe40004f24270 */
[----:B------:R-:W-:Y:S02]  /*d6b0*/  LOP3.LUT R22, R22, 0xbfffffff, RZ, 0xc0, !PT ;  /* 0xbfffffff16167812 */ /* 0x000fe400078ec0ff */
[----:B------:R-:W-:Y:S02]  /*d6c0*/  ISETP.LT.OR P1, PT, R137, 0x2, P1 ;  /* 0x000000028900780c */ /* 0x000fe40000f21670 */
[----:B------:R-:W-:Y:S02]  /*d6d0*/  @P2 LOP3.LUT R22, R22, 0x40000000, RZ, 0xfc, !PT ;  /* 0x4000000016162812 */ /* 0x000fe400078efcff */
[----:B------:R-:W-:-:S02]  /*d6e0*/  FSEL R121, R121, -INF , !P1 ;  /* 0xff80000079797808 */ /* 0x000fc40004800000 */
[----:B------:R-:W-:Y:S01]  /*d6f0*/  ISETP.GT.AND P1, PT, R138, 0x8, !P2 ;  /* 0x000000088a00780c */ /* 0x000fe20005724270 */
[--C-:B0-----:R-:W-:Y:S01]  /*d700*/  IMAD.IADD R18, R18, 0x1, R12.reuse ;  /* 0x0000000112127824 */ /* 0x101fe200078e020c */
[----:B------:R-:W-:Y:S01]  /*d710*/  ISETP.GE.AND P2, PT, R13, 0xa, PT ;  /* 0x0000000a0d00780c */ /* 0x000fe20003f46270 */
[----:B------:R-:W-:Y:S01]  /*d720*/  IMAD.IADD R20, R20, 0x1, R12 ;  /* 0x0000000114147824 */ /* 0x000fe200078e020c */
[----:B------:R-:W-:Y:S02]  /*d730*/  ISETP.LT.OR P1, PT, R137, 0x9, P1 ;  /* 0x000000098900780c */ /* 0x000fe40000f21670 */
[----:B------:R-:W-:Y:S02]  /*d740*/  LOP3.LUT R22, R22, 0x7fffffff, RZ, 0xc0, !PT ;  /* 0x7fffffff16167812 */ /* 0x000fe400078ec0ff */
[----:B------:R-:W-:Y:S02]  /*d750*/  FSEL R124, R124, -INF , !P1 ;  /* 0xff8000007c7c7808 */ /* 0x000fe40004800000 */
[----:B------:R-:W-:-:S04]  /*d760*/  ISETP.GT.AND P1, PT, R138, 0x9, !P2 ;  /* 0x000000098a00780c */ /* 0x000fc80005724270 */
[----:B------:R-:W-:Y:S02]  /*d770*/  ISETP.LT.OR P1, PT, R137, 0xa, P1 ;  /* 0x0000000a8900780c */ /* 0x000fe40000f21670 */
[----:B------:R-:W-:Y:S02]  /*d780*/  @P2 LOP3.LUT R22, R22, 0x80000000, RZ, 0xfc, !PT ;  /* 0x8000000016162812 */ /* 0x000fe400078efcff */
[----:B------:R-:W-:Y:S02]  /*d790*/  ISETP.GE.AND P2, PT, R13, 0x11, PT ;  /* 0x000000110d00780c */ /* 0x000fe40003f46270 */
[----:B------:R-:W-:Y:S02]  /*d7a0*/  FSEL R125, R125, -INF , !P1 ;  /* 0xff8000007d7d7808 */ /* 0x000fe40004800000 */
[----:B------:R-:W-:Y:S02]  /*d7b0*/  ISETP.GT.AND P1, PT, R138, 0x10, !P2 ;  /* 0x000000108a00780c */ /* 0x000fe40005724270 */
[----:B------:R-:W-:-:S02]  /*d7c0*/  LOP3.LUT R22, R22, 0xff7fffff, RZ, 0xc0, !PT ;  /* 0xff7fffff16167812 */ /* 0x000fc400078ec0ff */
        /* <DEDUP_REMOVED lines=43> */
[----:B------:R-:W-:Y:S02]  /*da80*/  ISETP.GT.AND P6, PT, R138, 0x31, !P6 ;  /* 0x000000318a00780c */ /* 0x000fe400077c4270 */
[----:B------:R-:W-:Y:S02]  /*da90*/  LOP3.LUT R22, R22, 0xffbfffff, RZ, 0xc0, !PT ;  /* 0xffbfffff16167812 */ /* 0x000fe400078ec0ff */
        /* <DEDUP_REMOVED lines=164> */
[----:B------:R-:W-:Y:S05]  /*e4e0*/  @!P6 BRA `(.L_x_11961) ;  /* 0x000000000054e947 */ /* 0x000fea0003800000 */
        /* <DEDUP_REMOVED lines=12> */
.L_x_11963:
[----:B------:R-:W-:-:S05]  /*e5b0*/  IMAD.U32 R13, RZ, RZ, UR37 ;  /* 0x00000025ff0d7e24 */ /* 0x000fca000f8e00ff */
[----:B------:R-:W-:-:S13]  /*e5c0*/  ISETP.NE.AND P6, PT, R13, 0x1, PT ;  /* 0x000000010d00780c */ /* 0x000fda0003fc5270 */
[----:B------:R-:W0:Y:S02]  /*e5d0*/  @P6 LDC.64 R10, c[0x0][0x9e8] ;  /* 0x00027a00ff0a6b82 */ /* 0x000e240000000a00 */
[----:B0-----:R-:W-:-:S05]  /*e5e0*/  @P6 IMAD.HI.U32 R10, R12, R10, RZ ;  /* 0x0000000a0c0a6227 */ /* 0x001fca00078e00ff */
[----:B------:R-:W-:-:S07]  /*e5f0*/  @P6 SHF.R.U32.HI R12, RZ, R11, R10 ;  /* 0x0000000bff0c6219 */ /* 0x000fce000001160a */
.L_x_11964:
[----:B------:R-:W-:Y:S05]  /*e600*/  BSYNC B2 ;  /* 0x0000000000027941 */ /* 0x000fea0003800000 */
.L_x_11962:
[----:B------:R-:W-:-:S05]  /*e610*/  IMAD R12, R12, R13, R136 ;  /* 0x0000000d0c0c7224 */ /* 0x000fca00078e0288 */
[----:B------:R-:W-:Y:S02]  /*e620*/  VIMNMX R20, R20, R12, !PT ;  /* 0x0000000c14147248 */ /* 0x000fe40007fe0100 */
[----:B------:R-:W-:-:S07]  /*e630*/  VIADDMNMX R18, R12, R13, R18, PT ;  /* 0x0000000d0c127246 */ /* 0x000fce0003800112 */
.L_x_11961:
[C---:B------:R-:W-:Y:S01]  /*e640*/  ISETP.GT.AND P1, PT, R20.reuse, 0x20, !P1 ;  /* 0x000000201400780c */ /* 0x040fe20004f24270 */
[----:B------:R-:W2:Y:S01]  /*e650*/  LDL.LU R136, [R1] ;  /* 0x0000000001887983 */ /* 0x000ea20000300800 */
[----:B------:R-:W-:Y:S02]  /*e660*/  ISETP.GT.AND P5, PT, R20, 0x30, !P5 ;  /* 0x000000301400780c */ /* 0x000fe40006fa4270 */
[C---:B------:R-:W-:Y:S02]  /*e670*/  ISETP.LT.OR P1, PT, R18.reuse, 0x21, P1 ;  /* 0x000000211200780c */ /* 0x040fe40000f21670 */
[----:B------:R-:W-:Y:S02]  /*e680*/  ISETP.LT.OR P5, PT, R18, 0x31, P5 ;  /* 0x000000311200780c */ /* 0x000fe40002fa1670 */
[----:B------:R-:W-:Y:S02]  /*e690*/  FSEL R106, R106, -INF , !P1 ;  /* 0xff8000006a6a7808 */ /* 0x000fe40004800000 */
[----:B------:R-:W-:-:S02]  /*e6a0*/  LOP3.LUT P1, RZ, R22, 0x800000, RZ, 0xc0, !PT ;  /* 0x0080000016ff7812 */ /* 0x000fc4000782c0ff */
[----:B------:R-:W-:Y:S02]  /*e6b0*/  FSEL R114, R114, -INF , !P5 ;  /* 0xff80000072727808 */ /* 0x000fe40006800000 */
[C---:B------:R-:W-:Y:S02]  /*e6c0*/  ISETP.GT.AND P1, PT, R20.reuse, 0x31, !P1 ;  /* 0x000000311400780c */ /* 0x040fe40004f24270 */
[----:B------:R-:W-:Y:S02]  /*e6d0*/  ISETP.GT.AND P4, PT, R20, 0x29, !P4 ;  /* 0x000000291400780c */ /* 0x000fe40006784270 */
[----:B------:R-:W-:Y:S02]  /*e6e0*/  ISETP.LT.OR P1, PT, R18, 0x32, P1 ;  /* 0x000000321200780c */ /* 0x000fe40000f21670 */
[----:B------:R-:W-:Y:S02]  /*e6f0*/  LOP3.LUT P5, RZ, R22, 0x100000, RZ, 0xc0, !PT ;  /* 0x0010000016ff7812 */ /* 0x000fe400078ac0ff */
[----:B------:R-:W-:-:S02]  /*e700*/  FSEL R115, R115, -INF , !P1 ;  /* 0xff80000073737808 */ /* 0x000fc40004800000 */
[----:B------:R-:W-:Y:S02]  /*e710*/  LOP3.LUT P1, RZ, R22, 0x400000, RZ, 0xc0, !PT ;  /* 0x0040000016ff7812 */ /* 0x000fe4000782c0ff */
[----:B------:R-:W-:Y:S02]  /*e720*/  ISETP.LT.OR P4, PT, R18, 0x2a, P4 ;  /* 0x0000002a1200780c */ /* 0x000fe40002781670 */
[----:B------:R-:W-:Y:S02]  /*e730*/  ISETP.GT.AND P1, PT, R20, 0x38, !P1 ;  /* 0x000000381400780c */ /* 0x000fe40004f24270 */
[----:B------:R-:W-:Y:S02]  /*e740*/  FSEL R111, R111, -INF , !P4 ;  /* 0xff8000006f6f7808 */ /* 0x000fe40006000000 */
[----:B------:R-:W-:Y:S02]  /*e750*/  ISETP.LT.OR P1, PT, R18, 0x39, P1 ;  /* 0x000000391200780c */ /* 0x000fe40000f21670 */
[----:B------:R-:W-:-:S02]  /*e760*/  ISETP.GT.AND P3, PT, R20, 0x28, !P3 ;  /* 0x000000281400780c */ /* 0x000fc40005f64270 */
[----:B------:R-:W-:Y:S02]  /*e770*/  FSEL R118, R118, -INF , !P1 ;  /* 0xff80000076767808 */ /* 0x000fe40004800000 */
[C---:B------:R-:W-:Y:S02]  /*e780*/  LOP3.LUT P1, RZ, R22.reuse, 0x200000, RZ, 0xc0, !PT ;  /* 0x0020000016ff7812 */ /* 0x040fe4000782c0ff */
[----:B------:R-:W-:Y:S02]  /*e790*/  LOP3.LUT P4, RZ, R22, 0x80000, RZ, 0xc0, !PT ;  /* 0x0008000016ff7812 */ /* 0x000fe4000788c0ff */
[----:B------:R-:W-:Y:S02]  /*e7a0*/  ISETP.GT.AND P1, PT, R20, 0x39, !P1 ;  /* 0x000000391400780c */ /* 0x000fe40004f24270 */
[C---:B------:R-:W-:Y:S02]  /*e7b0*/  ISETP.LT.OR P3, PT, R18.reuse, 0x29, P3 ;  /* 0x000000291200780c */ /* 0x040fe40001f61670 */
[----:B------:R-:W-:-:S02]  /*e7c0*/  ISETP.LT.OR P1, PT, R18, 0x3a, P1 ;  /* 0x0000003a1200780c */ /* 0x000fc40000f21670 */
[----:B------:R-:W-:Y:S02]  /*e7d0*/  FSEL R110, R110, -INF , !P3 ;  /* 0xff8000006e6e7808 */ /* 0x000fe40005800000 */
[----:B------:R-:W-:Y:S02]  /*e7e0*/  FSEL R119, R119, -INF , !P1 ;  /* 0xff80000077777808 */ /* 0x000fe40004800000 */
[C---:B------:R-:W-:Y:S02]  /*e7f0*/  ISETP.GT.AND P1, PT, R20.reuse, 0x40, !P5 ;  /* 0x000000401400780c */ /* 0x040fe40006f24270 */
[----:B------:R-:W-:Y:S02]  /*e800*/  ISETP.GT.AND P2, PT, R20, 0x21, !P2 ;  /* 0x000000211400780c */ /* 0x000fe40005744270 */
[----:B------:R-:W-:Y:S02]  /*e810*/  ISETP.LT.OR P1, PT, R18, 0x41, P1 ;  /* 0x000000411200780c */ /* 0x000fe40000f21670 */
[----:B------:R-:W-:-:S02]  /*e820*/  LOP3.LUT P3, RZ, R22, 0x40000, RZ, 0xc0, !PT ;  /* 0x0004000016ff7812 */ /* 0x000fc4000786c0ff */
[----:B------:R-:W-:Y:S02]  /*e830*/  FSEL R90, R90, -INF , !P1 ;  /* 0xff8000005a5a7808 */ /* 0x000fe40004800000 */
[----:B------:R-:W-:Y:S02]  /*e840*/  ISETP.GT.AND P1, PT, R20, 0x41, !P4 ;  /* 0x000000411400780c */ /* 0x000fe40006724270 */
[C---:B------:R-:W-:Y:S02]  /*e850*/  ISETP.LT.OR P2, PT, R18.reuse, 0x22, P2 ;  /* 0x000000221200780c */ /* 0x040fe40001741670 */
[----:B------:R-:W-:Y:S02]  /*e860*/  ISETP.LT.OR P1, PT, R18, 0x42, P1 ;  /* 0x000000421200780c */ /* 0x000fe40000f21670 */
[----:B------:R-:W-:Y:S02]  /*e870*/  FSEL R107, R107, -INF , !P2 ;  /* 0xff8000006b6b7808 */ /* 0x000fe40005000000 */
[----:B------:R-:W-:-:S02]  /*e880*/  FSEL R91, R91, -INF , !P1 ;  /* 0xff8000005b5b7808 */ /* 0x000fc40004800000 */
[----:B------:R-:W-:Y:S02]  /*e890*/  ISETP.GT.AND P1, PT, R20, 0x48, !P3 ;  /* 0x000000481400780c */ /* 0x000fe40005f24270 */
[----:B------:R-:W-:Y:S02]  /*e8a0*/  LOP3.LUT P2, RZ, R22, 0x20000, RZ, 0xc0, !PT ;  /* 0x0002000016ff7812 */ /* 0x000fe4000784c0ff */
[----:B------:R-:W-:Y:S02]  /*e8b0*/  ISETP.LT.OR P1, PT, R18, 0x49, P1 ;  /* 0x000000491200780c */ /* 0x000fe40000f21670 */
[----:B------:R-:W-:Y:S02]  /*e8c0*/  LOP3.LUT R16, R16, 0xffffffbf, RZ, 0xc0, !PT ;  /* 0xffffffbf10107812 */ /* 0x000fe400078ec0ff */
[----:B------:R-:W-:Y:S02]  /*e8d0*/  FSEL R94, R94, -INF , !P1 ;  /* 0xff8000005e5e7808 */ /* 0x000fe40004800000 */
[----:B------:R-:W-:-:S02]  /*e8e0*/  ISETP.GT.AND P1, PT, R20, 0x49, !P2 ;  /* 0x000000491400780c */ /* 0x000fc40005724270 */
[----:B------:R-:W-:Y:S02]  /*e8f0*/  @P0 LOP3.LUT R16, R16, 0x40, RZ, 0xfc, !PT ;  /* 0x0000004010100812 */ /* 0x000fe400078efcff */
[----:B------:R-:W-:Y:S02]  /*e900*/  ISETP.LT.OR P1, PT, R18, 0x4a, P1 ;  /* 0x0000004a1200780c */ /* 0x000fe40000f21670 */
[----:B------:R-:W-:Y:S02]  /*e910*/  LOP3.LUT P0, RZ, R22, 0x10000, RZ, 0xc0, !PT ;  /* 0x0001000016ff7812 */ /* 0x000fe4000780c0ff */
[----:B------:R-:W-:Y:S02]  /*e920*/  FSEL R95, R95, -INF , !P1 ;  /* 0xff8000005f5f7808 */ /* 0x000fe40004800000 */
[----:B------:R-:W-:Y:S02]  /*e930*/  ISETP.GT.AND P1, PT, R20, 0x50, !P0 ;  /* 0x000000501400780c */ /* 0x000fe40004724270 */
[----:B------:R-:W-:-:S02]  /*e940*/  LOP3.LUT P6, RZ, R22, 0x8000, RZ, 0xc0, !PT ;  /* 0x0000800016ff7812 */ /* 0x000fc400078cc0ff */
[----:B------:R-:W-:Y:S02]  /*e950*/  ISETP.LT.OR P1, PT, R18, 0x51, P1 ;  /* 0x000000511200780c */ /* 0x000fe40000f21670 */
[----:B------:R-:W-:Y:S02]  /*e960*/  LOP3.LUT P5, RZ, R22, 0x200, RZ, 0xc0, !PT ;  /* 0x0000020016ff7812 */ /* 0x000fe400078ac0ff */
[----:B------:R-:W-:Y:S02]  /*e970*/  FSEL R98, R98, -INF , !P1 ;  /* 0xff80000062627808 */ /* 0x000fe40004800000 */
[----:B------:R-:W-:Y:S02]  /*e980*/  ISETP.GT.AND P1, PT, R20, 0x51, !P6 ;  /* 0x000000511400780c */ /* 0x000fe40007724270 */
[----:B------:R-:W-:Y:S02]  /*e990*/  LOP3.LUT P4, RZ, R22, 0x100, RZ, 0xc0, !PT ;  /* 0x0000010016ff7812 */ /* 0x000fe4000788c0ff */
[----:B------:R-:W-:-:S02]  /*e9a0*/  ISETP.LT.OR P1, PT, R18, 0x52, P1 ;  /* 0x000000521200780c */ /* 0x000fc40000f21670 */
[C---:B------:R-:W-:Y:S02]  /*e9b0*/  LOP3.LUT P3, RZ, R22.reuse, 0x80, RZ, 0xc0, !PT ;  /* 0x0000008016ff7812 */ /* 0x040fe4000786c0ff */
[----:B------:R-:W-:Y:S02]  /*e9c0*/  FSEL R99, R99, -INF , !P1 ;  /* 0xff80000063637808 */ /* 0x000fe40004800000 */
[C---:B------:R-:W-:Y:S02]  /*e9d0*/  LOP3.LUT P1, RZ, R22.reuse, 0x4000, RZ, 0xc0, !PT ;  /* 0x0000400016ff7812 */ /* 0x040fe4000782c0ff */
[----:B------:R-:W-:Y:S02]  /*e9e0*/  LOP3.LUT P2, RZ, R22, 0x40, RZ, 0xc0, !PT ;  /* 0x0000004016ff7812 */ /* 0x000fe4000784c0ff */
[----:B------:R-:W-:Y:S02]  /*e9f0*/  ISETP.GT.AND P1, PT, R20, 0x58, !P1 ;  /* 0x000000581400780c */ /* 0x000fe40004f24270 */
[----:B------:R-:W-:-:S02]  /*ea00*/  LOP3.LUT P0, RZ, R22, 0x20, RZ, 0xc0, !PT ;  /* 0x0000002016ff7812 */ /* 0x000fc4000780c0ff */
[----:B------:R-:W-:Y:S02]  /*ea10*/  ISETP.LT.OR P1, PT, R18, 0x59, P1 ;  /* 0x000000591200780c */ /* 0x000fe40000f21670 */
[----:B------:R-:W-:Y:S02]  /*ea20*/  FMNMX.FTZ R10, R120, R3, !PT ;  /* 0x00000003780a7209 */ /* 0x000fe40007810000 */
[----:B------:R-:W-:Y:S02]  /*ea30*/  FSEL R102, R102, -INF , !P1 ;  /* 0xff80000066667808 */ /* 0x000fe40004800000 */
[C---:B------:R-:W-:Y:S02]  /*ea40*/  LOP3.LUT P1, RZ, R22.reuse, 0x2000, RZ, 0xc0, !PT ;  /* 0x0000200016ff7812 */ /* 0x040fe4000782c0ff */
[----:B------:R-:W-:Y:S02]  /*ea50*/  LOP3.LUT P6, RZ, R22, 0x20000000, RZ, 0xc0, !PT ;  /* 0x2000000016ff7812 */ /* 0x000fe400078cc0ff */
        /* <DEDUP_REMOVED lines=49> */
[----:B------:R-:W-:Y:S02]  /*ed70*/  FMNMX.FTZ R10, R97, R10, !PT ;  /* 0x0000000a610a7209 */ /* 0x000fe40007810000 */
[----:B------:R-:W-:Y:S02]  /*ed80*/  FSEL R87, R87, -INF , !P1 ;  /* 0xff80000057577808 */ /* 0x000fe40004800000 */
        /* <DEDUP_REMOVED lines=43> */
[----:B------:R-:W-:Y:S01]  /*f040*/  LOP3.LUT P0, RZ, R22, 0x2000000, RZ, 0xc0, !PT ;  /* 0x0200000016ff7812 */ /* 0x000fe2000780c0ff */
[----:B------:R-:W0:Y:S01]  /*f050*/  SHFL.BFLY PT, R11, R10, 0x2, 0x1f ;  /* 0x0c401f000a0b7f89 */ /* 0x000e2200000e0000 */
[----:B------:R-:W-:Y:S02]  /*f060*/  ISETP.LT.OR P1, PT, R18, 0x1a, P1 ;  /* 0x0000001a1200780c */ /* 0x000fe40000f21670 */
[----:B------:R-:W-:-:S02]  /*f070*/  ISETP.GT.AND P0, PT, R20, 0x81, !P0 ;  /* 0x000000811400780c */ /* 0x000fc40004704270 */
[----:B------:R-:W-:Y:S02]  /*f080*/  FSEL R135, R135, -INF , !P1 ;  /* 0xff80000087877808 */ /* 0x000fe40004800000 */
[----:B------:R-:W-:Y:S02]  /*f090*/  LOP3.LUT P1, RZ, R22, 0x1, RZ, 0xc0, !PT ;  /* 0x0000000116ff7812 */ /* 0x000fe4000782c0ff */
[----:B------:R-:W-:Y:S02]  /*f0a0*/  ISETP.LT.OR P0, PT, R18, 0x82, P0 ;  /* 0x000000821200780c */ /* 0x000fe40000701670 */
[----:B------:R-:W-:Y:S02]  /*f0b0*/  ISETP.GT.AND P1, PT, R20, RZ, !P1 ;  /* 0x000000ff1400720c */ /* 0x000fe40004f24270 */
[----:B------:R-:W-:Y:S02]  /*f0c0*/  LOP3.LUT P2, RZ, R22, 0x10, RZ, 0xc0, !PT ;  /* 0x0000001016ff7812 */ /* 0x000fe4000784c0ff */
[----:B------:R-:W-:-:S02]  /*f0d0*/  ISETP.LT.OR P1, PT, R18, 0x1, P1 ;  /* 0x000000011200780c */ /* 0x000fc40000f21670 */
[----:B------:R-:W-:Y:S02]  /*f0e0*/  LOP3.LUT P3, RZ, R22, 0x8, RZ, 0xc0, !PT ;  /* 0x0000000816ff7812 */ /* 0x000fe4000786c0ff */
[----:B------:R-:W-:Y:S02]  /*f0f0*/  FSEL R122, R122, -INF , !P1 ;  /* 0xff8000007a7a7808 */ /* 0x000fe40004800000 */
[----:B------:R-:W-:Y:S02]  /*f100*/  LOP3.LUT P1, RZ, R22, 0x4000000, RZ, 0xc0, !PT ;  /* 0x0400000016ff7812 */ /* 0x000fe4000782c0ff */
[----:B------:R-:W-:Y:S02]  /*f110*/  FMNMX.FTZ R12, R122, R0, !PT ;  /* 0x000000007a0c7209 */ /* 0x000fe40007810000 */
[----:B0-----:R-:W-:Y:S02]  /*f120*/  FMNMX.FTZ R10, R10, R11, !PT ;  /* 0x0000000b0a0a7209 */ /* 0x001fe40007810000 */
[----:B------:R-:W-:-:S02]  /*f130*/  FMNMX.FTZ R12, R123, R12, !PT ;  /* 0x0000000c7b0c7209 */ /* 0x000fc40007810000 */
[----:B------:R-:W-:Y:S01]  /*f140*/  ISETP.GT.AND P1, PT, R20, 0x80, !P1 ;  /* 0x000000801400780c */ /* 0x000fe20004f24270 */
[----:B------:R-:W0:Y:S01]  /*f150*/  SHFL.BFLY PT, R11, R10, 0x1, 0x1f ;  /* 0x0c201f000a0b7f89 */ /* 0x000e2200000e0000 */
[----:B------:R-:W-:Y:S02]  /*f160*/  FMNMX.FTZ R12, R126, R12, !PT ;  /* 0x0000000c7e0c7209 */ /* 0x000fe40007810000 */
[----:B------:R-:W-:Y:S02]  /*f170*/  ISETP.LT.OR P1, PT, R18, 0x81, P1 ;  /* 0x000000811200780c */ /* 0x000fe40000f21670 */
[----:B------:R-:W-:Y:S02]  /*f180*/  FMNMX.FTZ R12, R127, R12, !PT ;  /* 0x0000000c7f0c7209 */ /* 0x000fe40007810000 */
[----:B------:R-:W-:Y:S02]  /*f190*/  FSEL R58, R58, -INF , !P1 ;  /* 0xff8000003a3a7808 */ /* 0x000fe40004800000 */
[----:B------:R-:W-:-:S02]  /*f1a0*/  FMNMX.FTZ R12, R130, R12, !PT ;  /* 0x0000000c820c7209 */ /* 0x000fc40007810000 */
[C---:B------:R-:W-:Y:S02]  /*f1b0*/  LOP3.LUT P1, RZ, R22.reuse, 0x1000000, RZ, 0xc0, !PT ;  /* 0x0100000016ff7812 */ /* 0x040fe4000782c0ff */
[----:B------:R-:W-:Y:S02]  /*f1c0*/  FMNMX.FTZ R12, R131, R12, !PT ;  /* 0x0000000c830c7209 */ /* 0x000fe40007810000 */
[----:B------:R-:W-:Y:S02]  /*f1d0*/  LOP3.LUT P4, RZ, R22, 0x4, RZ, 0xc0, !PT ;  /* 0x0000000416ff7812 */ /* 0x000fe4000788c0ff */
[----:B------:R-:W-:Y:S02]  /*f1e0*/  FMNMX.FTZ R12, R134, R12, !PT ;  /* 0x0000000c860c7209 */ /* 0x000fe40007810000 */
[----:B------:R-:W-:Y:S02]  /*f1f0*/  LOP3.LUT P5, RZ, R22, 0x2, RZ, 0xc0, !PT ;  /* 0x0000000216ff7812 */ /* 0x000fe400078ac0ff */
[----:B------:R-:W-:-:S02]  /*f200*/  FMNMX.FTZ R12, R135, R12, !PT ;  /* 0x0000000c870c7209 */ /* 0x000fc40007810000 */
[----:B------:R-:W-:Y:S02]  /*f210*/  LOP3.LUT P6, RZ, R22, 0x8000000, RZ, 0xc0, !PT ;  /* 0x0800000016ff7812 */ /* 0x000fe400078cc0ff */
[----:B------:R-:W-:Y:S02]  /*f220*/  FMNMX.FTZ R12, R106, R12, !PT ;  /* 0x0000000c6a0c7209 */ /* 0x000fe40007810000 */
[----:B------:R-:W-:Y:S02]  /*f230*/  LOP3.LUT R22, R22, 0xfffffffd, RZ, 0xc0, !PT ;  /* 0xfffffffd16167812 */ /* 0x000fe400078ec0ff */
[----:B------:R-:W-:Y:S02]  /*f240*/  FMNMX.FTZ R12, R107, R12, !PT ;  /* 0x0000000c6b0c7209 */ /* 0x000fe40007810000 */
[----:B------:R-:W-:Y:S02]  /*f250*/  ISETP.GT.AND P1, PT, R20, 0x88, !P1 ;  /* 0x000000881400780c */ /* 0x000fe40004f24270 */
[----:B------:R-:W-:-:S02]  /*f260*/  FMNMX.FTZ R12, R110, R12, !PT ;  /* 0x0000000c6e0c7209 */ /* 0x000fc40007810000 */
[----:B0-----:R-:W-:Y:S02]  /*f270*/  FMNMX.FTZ R10, R10, R11, !PT ;  /* 0x0000000b0a0a7209 */ /* 0x001fe40007810000 */
[----:B------:R-:W-:Y:S02]  /*f280*/  FMNMX.FTZ R12, R111, R12, !PT ;  /* 0x0000000c6f0c7209 */ /* 0x000fe40007810000 */
[----:B------:R-:W-:Y:S02]  /*f290*/  @P0 LOP3.LUT R22, R22, 0x2, RZ, 0xfc, !PT ;  /* 0x0000000216160812 */ /* 0x000fe400078efcff */
[----:B------:R-:W-:Y:S02]  /*f2a0*/  FMNMX.FTZ R12, R114, R12, !PT ;  /* 0x0000000c720c7209 */ /* 0x000fe40007810000 */
[----:B------:R-:W-:Y:S02]  /*f2b0*/  ISETP.LT.OR P0, PT, R18, 0x89, P1 ;  /* 0x000000891200780c */ /* 0x000fe40000f01670 */
[----:B------:R-:W-:-:S02]  /*f2c0*/  FMNMX.FTZ R12, R115, R12, !PT ;  /* 0x0000000c730c7209 */ /* 0x000fc40007810000 */
[----:B------:R-:W-:Y:S02]  /*f2d0*/  FSETP.NEU.FTZ.AND P1, PT, R10, -INF , PT ;  /* 0xff8000000a00780b */ /* 0x000fe40003f3d000 */
[----:B------:R-:W-:Y:S02]  /*f2e0*/  FMNMX.FTZ R12, R118, R12, !PT ;  /* 0x0000000c760c7209 */ /* 0x000fe40007810000 */
[----:B------:R-:W-:Y:S02]  /*f2f0*/  FSEL R11, R10, RZ, P1 ;  /* 0x000000ff0a0b7208 */ /* 0x000fe40000800000 */
[----:B------:R-:W-:Y:S02]  /*f300*/  FMNMX.FTZ R12, R119, R12, !PT ;  /* 0x0000000c770c7209 */ /* 0x000fe40007810000 */
[----:B------:R-:W-:Y:S01]  /*f310*/  ISETP.GT.AND P2, PT, R20, 0x89, !P2 ;  /* 0x000000891400780c */ /* 0x000fe20005744270 */
[----:B------:R-:W-:-:S01]  /*f320*/  FADD.FTZ R3, -R11, R3 ;  /* 0x000000030b037221 */ /* 0x000fc20000010100 */
[----:B------:R-:W-:Y:S01]  /*f330*/  FMNMX.FTZ R12, R90, R12, !PT ;  /* 0x0000000c5a0c7209 */ /* 0x000fe20007810000 */
[----:B------:R-:W-:-:S01]  /*f340*/  FFMA.FTZ R11, R2, R10, -8 ;  /* 0xc1000000020b7423 */ /* 0x000fc2000001000a */
[----:B------:R-:W-:Y:S01]  /*f350*/  ISETP.GT.AND P3, PT, R20, 0x90, !P3 ;  /* 0x000000901400780c */ /* 0x000fe20005f64270 */
[----:B------:R-:W-:Y:S01]  /*f360*/  FMUL.FTZ R3, R2, R3 ;  /* 0x0000000302037220 */ /* 0x000fe20000410000 */
[----:B------:R-:W-:-:S02]  /*f370*/  FMNMX.FTZ R12, R91, R12, !PT ;  /* 0x0000000c5b0c7209 */ /* 0x000fc40007810000 */
[----:B------:R-:W-:Y:S02]  /*f380*/  FSEL R11, R11, RZ, P1 ;  /* 0x000000ff0b0b7208 */ /* 0x000fe40000800000 */
[----:B------:R-:W-:Y:S01]  /*f390*/  FMNMX.FTZ R12, R94, R12, !PT ;  /* 0x0000000c5e0c7209 */ /* 0x000fe20007810000 */
[----:B------:R-:W-:Y:S01]  /*f3a0*/  MUFU.EX2 R3, R3 ;  /* 0x0000000300037308 */ /* 0x000fe20000000800 */
[----:B------:R-:W-:Y:S01]  /*f3b0*/  LOP3.LUT P1, RZ, R22, 0x2, RZ, 0xc0, !PT ;  /* 0x0000000216ff7812 */ /* 0x000fe2000782c0ff */
[C-C-:B------:R-:W-:Y:S01]  /*f3c0*/  FFMA.FTZ R120, R2.reuse, R120, -R11.reuse ;  /* 0x0000007802787223 */ /* 0x140fe2000001080b */
[----:B------:R-:W-:Y:S01]  /*f3d0*/  FMNMX.FTZ R12, R95, R12, !PT ;  /* 0x0000000c5f0c7209 */ /* 0x000fe20007810000 */
[C-C-:B------:R-:W-:Y:S01]  /*f3e0*/  FFMA.FTZ R121, R2.reuse, R121, -R11.reuse ;  /* 0x0000007902797223 */ /* 0x140fe2000001080b */
[----:B------:R-:W-:Y:S01]  /*f3f0*/  FSEL R59, R59, -INF , !P1 ;  /* 0xff8000003b3b7808 */ /* 0x000fe20004800000 */
[--C-:B------:R-:W-:Y:S01]  /*f400*/  FFMA.FTZ R124, R2, R124, -R11.reuse ;  /* 0x0000007c027c7223 */ /* 0x100fe2000001080b */
[----:B------:R-:W-:Y:S01]  /*f410*/  FMNMX.FTZ R12, R98, R12, !PT ;  /* 0x0000000c620c7209 */ /* 0x000fe20007810000 */
[----:B------:R-:W2:Y:S01]  /*f420*/  MUFU.EX2 R120, R120 ;  /* 0x0000007800787308 */ /* 0x000ea20000000800 */
[----:B------:R-:W-:Y:S01]  /*f430*/  ISETP.LT.OR P2, PT, R18, 0x8a, P2 ;  /* 0x0000008a1200780c */ /* 0x000fe20001741670 */
[C-C-:B------:R-:W-:Y:S01]  /*f440*/  FFMA.FTZ R125, R2.reuse, R125, -R11.reuse ;  /* 0x0000007d027d7223 */ /* 0x140fe2000001080b */
[----:B------:R-:W-:Y:S01]  /*f450*/  FMNMX.FTZ R12, R99, R12, !PT ;  /* 0x0000000c630c7209 */ /* 0x000fe20007810000 */
[--C-:B------:R-:W-:Y:S01]  /*f460*/  FFMA.FTZ R128, R2, R128, -R11.reuse ;  /* 0x0000008002807223 */ /* 0x100fe2000001080b */
[----:B------:R-:W-:Y:S01]  /*f470*/  FSEL R62, R62, -INF , !P0 ;  /* 0xff8000003e3e7808 */ /* 0x000fe20004000000 */
[--C-:B------:R-:W-:Y:S01]  /*f480*/  FFMA.FTZ R129, R2, R129, -R11.reuse ;  /* 0x0000008102817223 */ /* 0x100fe2000001080b */
[----:B------:R-:W-:Y:S01]  /*f490*/  FMNMX.FTZ R12, R102, R12, !PT ;  /* 0x0000000c660c7209 */ /* 0x000fe20007810000 */
[----:B------:R-:W0:Y:S01]  /*f4a0*/  MUFU.EX2 R121, R121 ;  /* 0x0000007900797308 */ /* 0x000e220000000800 */
[----:B------:R-:W-:Y:S01]  /*f4b0*/  ISETP.GT.AND P4, PT, R20, 0x91, !P4 ;  /* 0x000000911400780c */ /* 0x000fe20006784270 */
[C-C-:B------:R-:W-:Y:S01]  /*f4c0*/  FFMA.FTZ R132, R2.reuse, R132, -R11.reuse ;  /* 0x0000008402847223 */ /* 0x140fe2000001080b */
[----:B------:R-:W-:Y:S01]  /*f4d0*/  FMNMX.FTZ R12, R103, R12, !PT ;  /* 0x0000000c670c7209 */ /* 0x000fe20007810000 */
[--C-:B------:R-:W-:Y:S01]  /*f4e0*/  FFMA.FTZ R133, R2, R133, -R11.reuse ;  /* 0x0000008502857223 */ /* 0x100fe2000001080b */
[----:B------:R-:W-:Y:S01]  /*f4f0*/  ISETP.LT.OR P3, PT, R18, 0x91, P3 ;  /* 0x000000911200780c */ /* 0x000fe20001f61670 */
[--C-:B------:R-:W-:Y:S01]  /*f500*/  FFMA.FTZ R104, R2, R104, -R11.reuse ;  /* 0x0000006802687223 */ /* 0x100fe2000001080b */
[----:B------:R-:W-:Y:S01]  /*f510*/  FMNMX.FTZ R12, R74, R12, !PT ;  /* 0x0000000c4a0c7209 */ /* 0x000fe20007810000 */
[----:B------:R-:W1:Y:S01]  /*f520*/  MUFU.EX2 R124, R124 ;  /* 0x0000007c007c7308 */ /* 0x000e620000000800 */
[----:B------:R-:W-:Y:S01]  /*f530*/  FSEL R63, R63, -INF , !P2 ;  /* 0xff8000003f3f7808 */ /* 0x000fe20005000000 */
[C-C-:B------:R-:W-:Y:S01]  /*f540*/  FFMA.FTZ R105, R2.reuse, R105, -R11.reuse ;  /* 0x0000006902697223 */ /* 0x140fe2000001080b */
[----:B------:R-:W-:Y:S01]  /*f550*/  FMNMX.FTZ R12, R75, R12, !PT ;  /* 0x0000000c4b0c7209 */ /* 0x000fe20007810000 */
[--C-:B------:R-:W-:Y:S01]  /*f560*/  FFMA.FTZ R108, R2, R108, -R11.reuse ;  /* 0x0000006c026c7223 */ /* 0x100fe2000001080b */
[----:B------:R-:W-:Y:S01]  /*f570*/  ISETP.GT.AND P5, PT, R20, 0x98, !P5 ;  /* 0x000000981400780c */ /* 0x000fe20006fa4270 */
[--C-:B------:R-:W-:Y:S01]  /*f580*/  FFMA.FTZ R109, R2, R109, -R11.reuse ;  /* 0x0000006d026d7223 */ /* 0x100fe2000001080b */
[----:B------:R-:W-:Y:S01]  /*f590*/  FMNMX.FTZ R12, R78, R12, !PT ;  /* 0x0000000c4e0c7209 */ /* 0x000fe20007810000 */
[----:B------:R-:W3:Y:S01]  /*f5a0*/  MUFU.EX2 R125, R125 ;  /* 0x0000007d007d7308 */ /* 0x000ee20000000800 */
[----:B------:R-:W-:Y:S01]  /*f5b0*/  ISETP.LT.OR P4, PT, R18, 0x92, P4 ;  /* 0x000000921200780c */ /* 0x000fe20002781670 */
[C-C-:B------:R-:W-:Y:S01]  /*f5c0*/  FFMA.FTZ R112, R2.reuse, R112, -R11.reuse ;  /* 0x0000007002707223 */ /* 0x140fe2000001080b */
[----:B------:R-:W-:Y:S01]  /*f5d0*/  FMNMX.FTZ R12, R79, R12, !PT ;  /* 0x0000000c4f0c7209 */ /* 0x000fe20007810000 */
[--C-:B------:R-:W-:Y:S01]  /*f5e0*/  FFMA.FTZ R113, R2, R113, -R11.reuse ;  /* 0x0000007102717223 */ /* 0x100fe2000001080b */
[----:B------:R-:W-:Y:S01]  /*f5f0*/  FSEL R66, R66, -INF , !P3 ;  /* 0xff80000042427808 */ /* 0x000fe20005800000 */
[--C-:B------:R-:W-:Y:S01]  /*f600*/  FFMA.FTZ R116, R2, R116, -R11.reuse ;  /* 0x0000007402747223 */ /* 0x100fe2000001080b */
[----:B------:R-:W-:Y:S01]  /*f610*/  FMNMX.FTZ R12, R82, R12, !PT ;  /* 0x0000000c520c7209 */ /* 0x000fe20007810000 */
[----:B------:R-:W4:Y:S01]  /*f620*/  MUFU.EX2 R128, R128 ;  /* 0x0000008000807308 */ /* 0x000f220000000800 */
[----:B------:R-:W-:Y:S01]  /*f630*/  ISETP.GT.AND P6, PT, R20, 0x99, !P6 ;  /* 0x000000991400780c */ /* 0x000fe200077c4270 */
[C-C-:B------:R-:W-:Y:S01]  /*f640*/  FFMA.FTZ R117, R2.reuse, R117, -R11.reuse ;  /* 0x0000007502757223 */ /* 0x140fe2000001080b */
[----:B------:R-:W-:Y:S01]  /*f650*/  FMNMX.FTZ R12, R83, R12, !PT ;  /* 0x0000000c530c7209 */ /* 0x000fe20007810000 */
[--C-:B------:R-:W-:Y:S01]  /*f660*/  FFMA.FTZ R88, R2, R88, -R11.reuse ;  /* 0x0000005802587223 */ /* 0x100fe2000001080b */
[----:B------:R-:W-:Y:S01]  /*f670*/  ISETP.LT.OR P5, PT, R18, 0x99, P5 ;  /* 0x000000991200780c */ /* 0x000fe20002fa1670 */
[--C-:B------:R-:W-:Y:S01]  /*f680*/  FFMA.FTZ R89, R2, R89, -R11.reuse ;  /* 0x0000005902597223 */ /* 0x100fe2000001080b */
[----:B------:R-:W-:Y:S01]  /*f690*/  FMNMX.FTZ R12, R86, R12, !PT ;  /* 0x0000000c560c7209 */ /* 0x000fe20007810000 */
[----:B------:R-:W5:Y:S01]  /*f6a0*/  MUFU.EX2 R129, R129 ;  /* 0x0000008100817308 */ /* 0x000f620000000800 */
[----:B------:R-:W-:Y:S01]  /*f6b0*/  FSEL R67, R67, -INF , !P4 ;  /* 0xff80000043437808 */ /* 0x000fe20006000000 */
[C-C-:B------:R-:W-:Y:S01]  /*f6c0*/  FFMA.FTZ R92, R2.reuse, R92, -R11.reuse ;  /* 0x0000005c025c7223 */ /* 0x140fe2000001080b */
[----:B------:R-:W-:Y:S01]  /*f6d0*/  FMNMX.FTZ R12, R87, R12, !PT ;  /* 0x0000000c570c7209 */ /* 0x000fe20007810000 */
[--C-:B------:R-:W-:Y:S01]  /*f6e0*/  FFMA.FTZ R93, R2, R93, -R11.reuse ;  /* 0x0000005d025d7223 */ /* 0x100fe2000001080b */
[----:B------:R-:W-:Y:S01]  /*f6f0*/  ISETP.LT.OR P6, PT, R18, 0x9a, P6 ;  /* 0x0000009a1200780c */ /* 0x000fe200037c1670 */
[----:B--2---:R-:W-:Y:S01]  /*f700*/  FFMA.FTZ R18, R3, R136, R120 ;  /* 0x0000008803127223 */ /* 0x004fe20000010078 */
[----:B------:R-:W-:Y:S01]  /*f710*/  FMNMX.FTZ R12, R58, R12, !PT ;  /* 0x0000000c3a0c7209 */ /* 0x000fe20007810000 */
[----:B------:R-:W2:Y:S01]  /*f720*/  MUFU.EX2 R132, R132 ;  /* 0x0000008400847308 */ /* 0x000ea20000000800 */
[----:B------:R-:W-:Y:S01]  /*f730*/  FSEL R70, R70, -INF , !P5 ;  /* 0xff80000046467808 */ /* 0x000fe20006800000 */
[----:B0-----:R-:W-:Y:S01]  /*f740*/  FADD.FTZ R18, R121, R18 ;  /* 0x0000001279127221 */ /* 0x001fe20000010000 */
[----:B------:R-:W-:Y:S01]  /*f750*/  FMNMX.FTZ R12, R59, R12, !PT ;  /* 0x0000000c3b0c7209 */ /* 0x000fe20007810000 */
[--C-:B------:R-:W-:Y:S01]  /*f760*/  FFMA.FTZ R96, R2, R96, -R11.reuse ;  /* 0x0000006002607223 */ /* 0x100fe2000001080b */
[----:B------:R-:W-:Y:S01]  /*f770*/  FSEL R71, R71, -INF , !P6 ;  /* 0xff80000047477808 */ /* 0x000fe20007000000 */
[----:B-1----:R-:W-:Y:S01]  /*f780*/  FADD.FTZ R18, R124, R18 ;  /* 0x000000127c127221 */ /* 0x002fe20000010000 */
[----:B------:R-:W-:Y:S01]  /*f790*/  FMNMX.FTZ R12, R62, R12, !PT ;  /* 0x0000000c3e0c7209 */ /* 0x000fe20007810000 */
[----:B------:R-:W0:Y:S01]  /*f7a0*/  MUFU.EX2 R133, R133 ;  /* 0x0000008500857308 */ /* 0x000e220000000800 */
[----:B------:R-:W-:-:S01]  /*f7b0*/  FFMA.FTZ R97, R2, R97, -R11 ;  /* 0x0000006102617223 */ /* 0x000fc2000001080b */
[----:B---3--:R-:W-:Y:S01]  /*f7c0*/  FADD.FTZ R18, R125, R18 ;  /* 0x000000127d127221 */ /* 0x008fe20000010000 */
[----:B------:R-:W-:Y:S01]  /*f7d0*/  FMNMX.FTZ R12, R63, R12, !PT ;  /* 0x0000000c3f0c7209 */ /* 0x000fe20007810000 */
[C-C-:B------:R-:W-:Y:S01]  /*f7e0*/  FFMA.FTZ R100, R2.reuse, R100, -R11.reuse ;  /* 0x0000006402647223 */ /* 0x140fe2000001080b */
[----:B------:R-:W-:-:S01]  /*f7f0*/  FFMA.FTZ R101, R2, R101, -R11 ;  /* 0x0000006502657223 */ /* 0x000fc2000001080b */
[----:B----4-:R-:W-:Y:S01]  /*f800*/  FADD.FTZ R18, R128, R18 ;  /* 0x0000001280127221 */ /* 0x010fe20000010000 */
[----:B------:R-:W-:Y:S01]  /*f810*/  FMNMX.FTZ R12, R66, R12, !PT ;  /* 0x0000000c420c7209 */ /* 0x000fe20007810000 */
[----:B------:R-:W1:Y:S01]  /*f820*/  MUFU.EX2 R104, R104 ;  /* 0x0000006800687308 */ /* 0x000e620000000800 */
[----:B------:R-:W-:-:S01]  /*f830*/  FFMA.FTZ R72, R2, R72, -R11 ;  /* 0x0000004802487223 */ /* 0x000fc2000001080b */
[----:B-----5:R-:W-:Y:S01]  /*f840*/  FADD.FTZ R18, R129, R18 ;  /* 0x0000001281127221 */ /* 0x020fe20000010000 */
[----:B------:R-:W-:Y:S01]  /*f850*/  FMNMX.FTZ R12, R67, R12, !PT ;  /* 0x0000000c430c7209 */ /* 0x000fe20007810000 */
[C-C-:B------:R-:W-:Y:S01]  /*f860*/  FFMA.FTZ R73, R2.reuse, R73, -R11.reuse ;  /* 0x0000004902497223 */ /* 0x140fe2000001080b */
[----:B------:R-:W-:-:S01]  /*f870*/  FFMA.FTZ R76, R2, R76, -R11 ;  /* 0x0000004c024c7223 */ /* 0x000fc2000001080b */
[----:B--2---:R-:W-:Y:S01]  /*f880*/  FADD.FTZ R18, R132, R18 ;  /* 0x0000001284127221 */ /* 0x004fe20000010000 */
[----:B------:R-:W-:Y:S01]  /*f890*/  FMNMX.FTZ R12, R70, R12, !PT ;  /* 0x0000000c460c7209 */ /* 0x000fe20007810000 */
[----:B------:R-:W2:Y:S01]  /*f8a0*/  MUFU.EX2 R105, R105 ;  /* 0x0000006900697308 */ /* 0x000ea20000000800 */
[----:B------:R-:W-:-:S01]  /*f8b0*/  FFMA.FTZ R77, R2, R77, -R11 ;  /* 0x0000004d024d7223 */ /* 0x000fc2000001080b */
[----:B0-----:R-:W-:Y:S01]  /*f8c0*/  FADD.FTZ R18, R133, R18 ;  /* 0x0000001285127221 */ /* 0x001fe20000010000 */
[----:B------:R-:W-:Y:S01]  /*f8d0*/  FMNMX.FTZ R12, R71, R12, !PT ;  /* 0x0000000c470c7209 */ /* 0x000fe20007810000 */
[C-C-:B------:R-:W-:Y:S01]  /*f8e0*/  FFMA.FTZ R80, R2.reuse, R80, -R11.reuse ;  /* 0x0000005002507223 */ /* 0x140fe2000001080b */
[----:B------:R-:W-:-:S01]  /*f8f0*/  FFMA.FTZ R81, R2, R81, -R11 ;  /* 0x0000005102517223 */ /* 0x000fc2000001080b */
[C-C-:B------:R-:W-:Y:S01]  /*f900*/  FFMA.FTZ R84, R2.reuse, R84, -R11.reuse ;  /* 0x0000005402547223 */ /* 0x140fe2000001080b */
[----:B------:R-:W-:-:S01]  /*f910*/  FFMA.FTZ R85, R2, R85, -R11 ;  /* 0x0000005502557223 */ /* 0x000fc2000001080b */
[----:B------:R-:W0:Y:S01]  /*f920*/  SHFL.BFLY PT, R13, R12, 0x2, 0x1f ;  /* 0x0c401f000c0d7f89 */ /* 0x000e2200000e0000 */
[----:B------:R-:W3:Y:S01]  /*f930*/  MUFU.EX2 R108, R108 ;  /* 0x0000006c006c7308 */ /* 0x000ee20000000800 */
        /* <DEDUP_REMOVED lines=11> */
[----:B------:R-:W-:-:S04]  /*f9f0*/  LOP3.LUT P0, RZ, R16, 0x40, RZ, 0xc0, !PT ;  /* 0x0000004010ff7812 */ /* 0x000fc8000780c0ff */
[----:B------:R-:W2:Y:S01]  /*fa00*/  MUFU.EX2 R112, R112 ;  /* 0x0000007000707308 */ /* 0x000ea20000000800 */
[----:B---3--:R-:W-:-:S01]  /*fa10*/  FADD.FTZ R18, R108, R18 ;  /* 0x000000126c127221 */ /* 0x008fc20000010000 */
[----:B0-----:R-:W-:-:S06]  /*fa20*/  FMNMX.FTZ R12, R12, R13, !PT ;  /* 0x0000000d0c0c7209 */ /* 0x001fcc0007810000 */
[----:B------:R-:W0:Y:S01]  /*fa30*/  MUFU.EX2 R113, R113 ;  /* 0x0000007100717308 */ /* 0x000e220000000800 */
[----:B-1----:R-:W-:-:S01]  /*fa40*/  FADD.FTZ R18, R109, R18 ;  /* 0x000000126d127221 */ /* 0x002fc20000010000 */
[----:B------:R-:W1:Y:S06]  /*fa50*/  SHFL.BFLY PT, R13, R12, 0x1, 0x1f ;  /* 0x0c201f000c0d7f89 */ /* 0x000e6c00000e0000 */
[----:B------:R-:W3:Y:S01]  /*fa60*/  MUFU.EX2 R116, R116 ;  /* 0x0000007400747308 */ /* 0x000ee20000000800 */
[----:B--2---:R-:W-:-:S07]  /*fa70*/  FADD.FTZ R18, R112, R18 ;  /* 0x0000001270127221 */ /* 0x004fce0000010000 */
[----:B------:R-:W2:Y:S01]  /*fa80*/  MUFU.EX2 R117, R117 ;  /* 0x0000007500757308 */ /* 0x000ea20000000800 */
[----:B0-----:R-:W-:-:S07]  /*fa90*/  FADD.FTZ R18, R113, R18 ;  /* 0x0000001271127221 */ /* 0x001fce0000010000 */
[----:B------:R-:W0:Y:S01]  /*faa0*/  MUFU.EX2 R88, R88 ;  /* 0x0000005800587308 */ /* 0x000e220000000800 */
[----:B---3--:R-:W-:-:S01]  /*fab0*/  FADD.FTZ R18, R116, R18 ;  /* 0x0000001274127221 */ /* 0x008fc20000010000 */
[----:B-1----:R-:W-:-:S04]  /*fac0*/  FMNMX.FTZ R12, R12, R13, !PT ;  /* 0x0000000d0c0c7209 */ /* 0x002fc80007810000 */
[----:B------:R-:W-:Y:S02]  /*fad0*/  FSETP.NEU.FTZ.AND P1, PT, R12, -INF , PT ;  /* 0xff8000000c00780b */ /* 0x000fe40003f3d000 */
[----:B------:R-:W1:Y:S01]  /*fae0*/  MUFU.EX2 R89, R89 ;  /* 0x0000005900597308 */ /* 0x000e620000000800 */
[----:B--2---:R-:W-:-:S01]  /*faf0*/  FADD.FTZ R18, R117, R18 ;  /* 0x0000001275127221 */ /* 0x004fc20000010000 */
[----:B------:R-:W-:-:S05]  /*fb00*/  FSEL R13, R12, RZ, P1 ;  /* 0x000000ff0c0d7208 */ /* 0x000fca0000800000 */
[----:B------:R-:W-:Y:S01]  /*fb10*/  FADD.FTZ R0, -R13, R0 ;  /* 0x000000000d007221 */ /* 0x000fe20000010100 */
[----:B------:R-:W-:-:S01]  /*fb20*/  FFMA.FTZ R13, R2, R12, -8 ;  /* 0xc1000000020d7423 */ /* 0x000fc2000001000c */
[----:B------:R-:W2:Y:S01]  /*fb30*/  MUFU.EX2 R92, R92 ;  /* 0x0000005c005c7308 */ /* 0x000ea20000000800 */
[----:B0-----:R-:W-:-:S01]  /*fb40*/  FADD.FTZ R18, R88, R18 ;  /* 0x0000001258127221 */ /* 0x001fc20000010000 */
[----:B------:R-:W-:Y:S02]  /*fb50*/  FMUL.FTZ R0, R2, R0 ;  /* 0x0000000002007220 */ /* 0x000fe40000410000 */
[----:B------:R-:W-:Y:S01]  /*fb60*/  FSEL R13, R13, RZ, P1 ;  /* 0x000000ff0d0d7208 */ /* 0x000fe20000800000 */
[----:B-1----:R-:W-:-:S03]  /*fb70*/  FADD.FTZ R18, R89, R18 ;  /* 0x0000001259127221 */ /* 0x002fc60000010000 */
        /* <DEDUP_REMOVED lines=20> */
[----:B------:R-:W-:Y:S01]  /*fcc0*/  FFMA.FTZ R91, R2, R91, -R13 ;  /* 0x0000005b025b7223 */ /* 0x000fe2000001080d */
[----:B--2---:R-:W-:-:S01]  /*fcd0*/  FADD.FTZ R18, R92, R18 ;  /* 0x000000125c127221 */ /* 0x004fc20000010000 */
        /* <DEDUP_REMOVED lines=29> */
[----:B------:R-:W-:-:S05]  /*feb0*/  FFMA.FTZ R13, R2, R71, -R13 ;  /* 0x00000047020d7223 */ /* 0x000fca000001080d */
        /* <DEDUP_REMOVED lines=99> */
[----:B--2---:R-:W-:-:S05]  /*104f0*/  FADD.FTZ R18, R11, R18 ;  /* 0x000000120b127221 */ /* 0x004fca0000010000 */
[----:B------:R2:W-:Y:S02]  /*10500*/  STL [R1], R18 ;  /* 0x0000001201007387 */ /* 0x0005e40000100800 */
        /* <DEDUP_REMOVED lines=9> */
[----:B-1----:R-:W-:-:S04]  /*105a0*/  FADD.FTZ R20, R67, R20 ;  /* 0x0000001443147221 */ /* 0x002fc80000010000 */
[----:B---3--:R-:W-:-:S04]  /*105b0*/  FADD.FTZ R20, R70, R20 ;  /* 0x0000001446147221 */ /* 0x008fc80000010000 */
[----:B0-----:R-:W-:Y:S01]  /*105c0*/  FADD.FTZ R21, R13, R20 ;  /* 0x000000140d157221 */ /* 0x001fe20000010000 */
[----:B--2---:R-:W-:Y:S06]  /*105d0*/  @!P0 BRA `(.L_x_11965) ;  /* 0x0000000000048947 */ /* 0x004fec0003800000 */
[----:B------:R-:W-:Y:S01]  /*105e0*/  BPT.TRAP 0x1 ;  /* 0x000000040000795c */ /* 0x000fe20000300000 */
.L_x_11965:
[----:B------:R-:W2:Y:S01]  /*105f0*/  LDL R18, [R1+0x34] ;  /* 0x0000340001127983 */ /* 0x000ea20000100800 */
[----:B------:R-:W-:Y:S01]  /*10600*/  VIADD R19, R19, 0x13260 ;  /* 0x0001326013137836 */ /* 0x000fe20000000000 */
        /* <DEDUP_REMOVED lines=52> */
[----:B------:R-:W-:-:S02]  /*10950*/  F2FP.SATFINITE.E4M3.F32.PACK_AB_MERGE_C R152, R121, R120, R124 ;  /* 0x000000787998723e */ /* 0x000fc4000480707c */
[----:B--2---:R-:W-:Y:S02]  /*10960*/  PRMT R19, R18, 0x654, R19 ;  /* 0x0000065412137816 */ /* 0x004fe40000000013 */
[----:B------:R-:W2:Y:S01]  /*10970*/  LDL R18, [R1+0x24] ;  /* 0x0000240001127983 */ /* 0x000ea20000100800 */
[----:B------:R-:W-:Y:S01]  /*10980*/  F2FP.SATFINITE.E4M3.F32.PACK_AB_MERGE_C R153, R123, R122, R126 ;  /* 0x0000007a7b99723e */ /* 0x000fe2000480707e */
[----:B------:R0:W-:Y:S01]  /*10990*/  SYNCS.ARRIVE.TRANS64.RED.A1T0 RZ, [R19+URZ], RZ ;  /* 0x000000ff13ff79a7 */ /* 0x0001e2000810043f */
[----:B------:R-:W-:Y:S01]  /*109a0*/  F2FP.SATFINITE.E4M3.F32.PACK_AB_MERGE_C R154, R129, R128, R132 ;  /* 0x00000080819a723e */ /* 0x000fe20004807084 */
[----:B------:R-:W-:Y:S01]  /*109b0*/  IMAD.MOV.U32 R0, RZ, RZ, R12 ;  /* 0x000000ffff007224 */ /* 0x000fe200078e000c */
[----:B------:R-:W-:Y:S01]  /*109c0*/  F2FP.SATFINITE.E4M3.F32.PACK_AB_MERGE_C R155, R131, R130, R134 ;  /* 0x00000082839b723e */ /* 0x000fe20004807086 */
[----:B------:R-:W-:Y:S01]  /*109d0*/  IMAD.MOV.U32 R3, RZ, RZ, R10 ;  /* 0x000000ffff037224 */ /* 0x000fe200078e000a */
[----:B------:R-:W-:Y:S02]  /*109e0*/  F2FP.SATFINITE.E4M3.F32.PACK_AB_MERGE_C R148, R105, R104, R108 ;  /* 0x000000686994723e */ /* 0x000fe4000480706c */
        /* <DEDUP_REMOVED lines=16> */
[C---:B--2---:R-:W-:Y:S01]  /*10af0*/  ISETP.GT.AND P1, PT, R8.reuse, R18, PT ;  /* 0x000000120800720c */ /* 0x044fe20003f24270 */
[----:B------:R-:W-:Y:S02]  /*10b00*/  VIADD R8, R8, 0xffffffff ;  /* 0xffffffff08087836 */ /* 0x000fe40000000000 */
[----:B------:R-:W-:-:S10]  /*10b10*/  IMAD.MOV.U32 R18, RZ, RZ, R15 ;  /* 0x000000ffff127224 */ /* 0x000fd400078e000f */
[----:B------:R-:W-:Y:S05]  /*10b20*/  @P1 BRA `(.L_x_11966) ;  /* 0xffffffbc007c1947 */ /* 0x000fea000383ffff */
[----:B------:R-:W-:Y:S05]  /*10b30*/  BSYNC B0 ;  /* 0x0000000000007941 */ /* 0x000fea0003800000 */
.L_x_11946:
[----:B------:R-:W-:Y:S02]  /*10b40*/  IMAD.MOV.U32 R0, RZ, RZ, R12 ;  /* 0x000000ffff007224 */ /* 0x000fe400078e000c */
[----:B------:R-:W-:Y:S02]  /*10b50*/  IMAD.MOV.U32 R3, RZ, RZ, R10 ;  /* 0x000000ffff037224 */ /* 0x000fe400078e000a */
[----:B------:R-:W-:Y:S02]  /*10b60*/  IMAD.MOV.U32 R18, RZ, RZ, R15 ;  /* 0x000000ffff127224 */ /* 0x000fe400078e000f */
[----:B------:R-:W-:-:S07]  /*10b70*/  IMAD.MOV.U32 R19, RZ, RZ, R14 ;  /* 0x000000ffff137224 */ /* 0x000fce00078e000e */
.L_x_11945:
[----:B------:R-:W-:Y:S05]  /*10b80*/  BSYNC B1 ;  /* 0x0000000000017941 */ /* 0x000fea0003800000 */
.L_x_11944:
        /* <DEDUP_REMOVED lines=30> */
.L_x_11969:
[----:B------:R-:W-:-:S13]  /*10d70*/  ISETP.NE.AND P1, PT, R14, 0x1, PT ;  /* 0x000000010e00780c */ /* 0x000fda0003f25270 */
[----:B------:R-:W0:Y:S02]  /*10d80*/  @P1 LDC.64 R12, c[0x0][0x9e8] ;  /* 0x00027a00ff0c1b82 */ /* 0x000e240000000a00 */
[----:B0-----:R-:W-:-:S05]  /*10d90*/  @P1 IMAD.HI.U32 R12, R10, R12, RZ ;  /* 0x0000000c0a0c1227 */ /* 0x001fca00078e00ff */
[----:B------:R-:W-:-:S07]  /*10da0*/  @P1 SHF.R.U32.HI R10, RZ, R13, R12 ;  /* 0x0000000dff0a1219 */ /* 0x000fce000001160c */
.L_x_11970:
[----:B------:R-:W-:Y:S05]  /*10db0*/  BSYNC B0 ;  /* 0x0000000000007941 */ /* 0x000fea0003800000 */
.L_x_11968:
[----:B------:R-:W-:-:S05]  /*10dc0*/  IMAD R10, R10, R14, RZ ;  /* 0x0000000e0a0a7224 */ /* 0x000fca00078e02ff */
[----:B------:R-:W-:-:S07]  /*10dd0*/  VIMNMX R9, R9, R10, !PT ;  /* 0x0000000a09097248 */ /* 0x000fce0007fe0100 */
.L_x_11967:
[----:B------:R-:W2:Y:S01]  /*10de0*/  LDL R11, [R1+0x44] ;  /* 0x00004400010b7983 */ /* 0x000ea20000100800 */
[----:B------:R-:W-:Y:S01]  /*10df0*/  VIADD R9, R9, 0x9f ;  /* 0x0000009f09097836 */ /* 0x000fe20000000000 */
[----:B------:R-:W-:Y:S03]  /*10e00*/  BSSY B0, `(.L_x_11971) ;  /* 0x000025c000007945 */ /* 0x000fe60003800000 */
[----:B------:R-:W-:-:S05]  /*10e10*/  IMAD.HI R9, R9, 0x66666667, RZ ;  /* 0x6666666709097827 */ /* 0x000fca00078e02ff */
[----:B------:R-:W-:-:S04]  /*10e20*/  SHF.R.U32.HI R10, RZ, 0x1f, R9 ;  /* 0x0000001fff0a7819 */ /* 0x000fc80000011609 */
[----:B------:R-:W-:-:S04]  /*10e30*/  LEA.HI.SX32 R10, R9, R10, 0x1a ;  /* 0x0000000a090a7211 */ /* 0x000fc800078fd2ff */
        /* <DEDUP_REMOVED lines=8> */
[----:B------:R-:W-:Y:S02]  /*10ec0*/  IMAD.MOV.U32 R9, RZ, RZ, R19 ;  /* 0x000000ffff097224 */ /* 0x000fe400078e0013 */
[----:B------:R-:W-:-:S07]  /*10ed0*/  IMAD.MOV.U32 R8, RZ, RZ, R18 ;  /* 0x000000ffff087224 */ /* 0x000fce00078e0012 */
.L_x_11985:
[----:B------:R-:W-:-:S04]  /*10ee0*/  ISETP.NE.AND P1, PT, R8, 0x1, PT ;  /* 0x000000010800780c */ /* 0x000fc80003f25270 */
[----:B------:R-:W-:-:S04]  /*10ef0*/  SEL R0, RZ, 0x1, P1 ;  /* 0x00000001ff007807 */ /* 0x000fc80000800000 */
[----:B------:R-:W-:Y:S01]  /*10f00*/  LOP3.LUT R19, R9, R0, RZ, 0x3c, !PT ;  /* 0x0000000009137212 */ /* 0x000fe200078e3cff */
[----:B------:R-:W-:Y:S06]  /*10f10*/  @!P0 BRA `(.L_x_11974) ;  /* 0x0000000000048947 */ /* 0x000fec0003800000 */
[----:B------:R-:W-:Y:S01]  /*10f20*/  BPT.TRAP 0x1 ;  /* 0x000000040000795c */ /* 0x000fe20000300000 */
.L_x_11974:
        /* <DEDUP_REMOVED lines=8> */
.L_x_11975:
        /* <DEDUP_REMOVED lines=8> */
.L_x_11977:
[----:B------:R-:W-:Y:S05]  /*11030*/  BSYNC B2 ;  /* 0x0000000000027941 */ /* 0x000fea0003800000 */
.L_x_11976:
        /* <DEDUP_REMOVED lines=87> */
.L_x_11979:
[----:B------:R-:W-:Y:S01]  /*115b0*/  SHF.L.U32 R0, R9, 0x1f, RZ ;  /* 0x0000001f09007819 */ /* 0x000fe200000006ff */
[----:B------:R-:W-:-:S04]  /*115c0*/  IMAD R15, R8, 0x8, R17 ;  /* 0x00000008080f7824 */ /* 0x000fc800078e0211 */
[----:B------:R2:W3:Y:S01]  /*115d0*/  SYNCS.PHASECHK.TRANS64.TRYWAIT P1, [R15+URZ+0x13250], R0 ;  /* 0x013250000f0075a7 */ /* 0x0004e2000802017f */
[----:B------:R-:W-:Y:S05]  /*115e0*/  @!P0 BRA `(.L_x_11980) ;  /* 0x0000000000048947 */ /* 0x000fea0003800000 */
[----:B------:R-:W-:Y:S01]  /*115f0*/  BPT.TRAP 0x1 ;  /* 0x000000040000795c */ /* 0x000fe20000300000 */
.L_x_11980:
[----:B------:R-:W-:Y:S04]  /*11600*/  BSSY B2, `(.L_x_11981) ;  /* 0x0000004000027945 */ /* 0x000fe80003800000 */
[----:B---3--:R-:W-:Y:S05]  /*11610*/  @P1 BRA `(.L_x_11982) ;  /* 0x0000000000081947 */ /* 0x008fea0003800000 */
[----:B------:R-:W3:Y:S02]  /*11620*/  SYNCS.PHASECHK.TRANS64.TRYWAIT P1, [R15+URZ+0x13250], R0 ;  /* 0x013250000f0075a7 */ /* 0x000ee4000802017f */
[----:B---3--:R-:W-:Y:S05]  /*11630*/  @!P1 BRA `(.L_x_11983) ;  /* 0x000000f400789947 */ /* 0x008fea0003800000 */
.L_x_11982:
[----:B------:R-:W-:Y:S05]  /*11640*/  BSYNC B2 ;  /* 0x0000000000027941 */ /* 0x000fea0003800000 */
.L_x_11981:
[----:B------:R-:W-:Y:S01]  /*11650*/  VIADD R9, R17, 0x1000 ;  /* 0x0000100011097836 */ /* 0x000fe20000000000 */
[----:B------:R-:W-:-:S04]  /*11660*/  WARPGROUP.ARRIVE ;  /* 0x00000000000079c5 */ /* 0x000fc80000000000 */
[----:B------:R-:W-:-:S04]  /*11670*/  SHF.R.U32.HI R9, RZ, 0x4, R9 ;  /* 0x00000004ff097819 */ /* 0x000fc80000011609 */
[----:B------:R-:W-:-:S04]  /*11680*/  LOP3.LUT R9, R9, 0x3fff, RZ, 0xc0, !PT ;  /* 0x00003fff09097812 */ /* 0x000fc800078ec0ff */
[----:B------:R-:W-:-:S05]  /*11690*/  LOP3.LUT R9, R9, 0x10000, RZ, 0xfc, !PT ;  /* 0x0001000009097812 */ /* 0x000fca00078efcff */
[----:B------:R-:W-:Y:S02]  /*116a0*/  IMAD R8, R8, 0x280, R9 ;  /* 0x0000028008087824 */ /* 0x000fe400078e0209 */
[----:B------:R-:W-:-:S03]  /*116b0*/  IMAD.MOV.U32 R9, RZ, RZ, -0x3ffffff0 ;  /* 0xc0000010ff097424 */ /* 0x000fc600078e00ff */
[----:B------:R-:W-:Y:S02]  /*116c0*/  R2UR UR6, R8 ;  /* 0x00000000080672ca */ /* 0x000fe400000e0000 */
[----:B------:R-:W-:-:S13]  /*116d0*/  R2UR UR7, R9 ;  /* 0x00000000090772ca */ /* 0x000fda00000e0000 */
[----:B------:R-:W-:Y:S01]  /*116e0*/  QGMMA.64x64x32.F32.E4M3.E4M3 R24, R152, gdesc[UR4], R24, gsb0 ;  /* 0x00e0000498187df3 */ /* 0x000fe20008000818 */
[----:B--23--:R-:W-:-:S04]  /*116f0*/  FMNMX.FTZ R0, R120, R10, !PT ;  /* 0x0000000a78007209 */ /* 0x00cfc80007810000 */
[----:B------:R-:W-:-:S04]  /*11700*/  FMNMX.FTZ R0, R121, R0, !PT ;  /* 0x0000000079007209 */ /* 0x000fc80007810000 */
[----:B------:R-:W-:Y:S02]  /*11710*/  FMNMX.FTZ R9, R124, R0, !PT ;  /* 0x000000007c097209 */ /* 0x000fe40007810000 */
[----:B------:R-:W-:-:S04]  /*11720*/  FMNMX.FTZ R0, R122, R11, !PT ;  /* 0x0000000b7a007209 */ /* 0x000fc80007810000 */
[----:B------:R-:W-:Y:S01]  /*11730*/  FMNMX.FTZ R0, R123, R0, !PT ;  /* 0x000000007b007209 */ /* 0x000fe20007810000 */
[----:B------:R-:W-:Y:S02]  /*11740*/  WARPGROUP.DEPBAR.LE gsb0, 0x0 ;  /* 0x00008000000079c5 */ /* 0x000fe40000010000 */
[----:B------:R-:W2:Y:S01]  /*11750*/  LDL.LU R155, [R1] ;  /* 0x00000000019b7983 */ /* 0x000ea20000300800 */
[----:B------:R-:W-:Y:S01]  /*11760*/  FMNMX.FTZ R0, R126, R0, !PT ;  /* 0x000000007e007209 */ /* 0x000fe20007810000 */
[----:B------:R-:W-:Y:S01]  /*11770*/  VIADD R12, R8, 0x80 ;  /* 0x00000080080c7836 */ /* 0x000fe20000000000 */
[----:B------:R-:W-:Y:S01]  /*11780*/  FMNMX.FTZ R9, R125, R9, !PT ;  /* 0x000000097d097209 */ /* 0x000fe20007810000 */
[----:B------:R-:W-:Y:S01]  /*11790*/  IMAD.MOV.U32 R13, RZ, RZ, -0x3ffffff0 ;  /* 0xc0000010ff0d7424 */ /* 0x000fe200078e00ff */
[----:B------:R-:W-:Y:S01]  /*117a0*/  FMNMX.FTZ R0, R127, R0, !PT ;  /* 0x000000007f007209 */ /* 0x000fe20007810000 */
[----:B------:R-:W-:Y:S01]  /*117b0*/  WARPGROUP.ARRIVE ;  /* 0x00000000000079c5 */ /* 0x000fe20000000000 */
        /* <DEDUP_REMOVED lines=45> */
[----:B------:R-:W-:Y:S01]  /*11a90*/  FMNMX.FTZ R0, R74, R0, !PT ;  /* 0x000000004a007209 */ /* 0x000fe20007810000 */
[----:B------:R-:W-:Y:S01]  /*11aa0*/  QGMMA.64x64x32.F32.E4M3.E4M3 R24, R148, gdesc[UR4], R24, gsb0 ;  /* 0x00e0000494187df3 */ /* 0x000fe20008000818 */
        /* <DEDUP_REMOVED lines=30> */
[----:B------:R-:W-:-:S02]  /*11c90*/  R2UR UR6, R12 ;  /* 0x000000000c0672ca */ /* 0x000fc400000e0000 */
[----:B------:R-:W-:Y:S01]  /*11ca0*/  R2UR UR7, R13 ;  /* 0x000000000d0772ca */ /* 0x000fe200000e0000 */
[----:B------:R-:W3:Y:S01]  /*11cb0*/  SHFL.BFLY PT, R12, R9, 0x2, 0x1f ;  /* 0x0c401f00090c7f89 */ /* 0x000ee200000e0000 */
[----:B------:R-:W-:-:S03]  /*11cc0*/  IMAD.MOV.U32 R13, RZ, RZ, -0x3ffffff0 ;  /* 0xc0000010ff0d7424 */ /* 0x000fc600078e00ff */
[----:B01----:R-:W0:Y:S01]  /*11cd0*/  SHFL.BFLY PT, R3, R0, 0x2, 0x1f ;  /* 0x0c401f0000037f89 */ /* 0x003e2200000e0000 */
[----:B------:R-:W-:Y:S02]  /*11ce0*/  WARPGROUP.DEPBAR.LE gsb0, 0x0 ;  /* 0x00008000000079c5 */ /* 0x000fe40000010000 */
[----:B------:R-:W-:-:S06]  /*11cf0*/  WARPGROUP.ARRIVE ;  /* 0x00000000000079c5 */ /* 0x000fcc0000000000 */
[----:B------:R-:W-:Y:S01]  /*11d00*/  QGMMA.64x64x32.F32.E4M3.E4M3 R24, R144, gdesc[UR4], R24, gsb0 ;  /* 0x00e0000490187df3 */ /* 0x000fe20008000818 */
[----:B------:R-:W-:Y:S02]  /*11d10*/  R2UR UR7, R13 ;  /* 0x000000000d0772ca */ /* 0x000fe400000e0000 */
[----:B---3--:R-:W-:Y:S01]  /*11d20*/  FMNMX.FTZ R9, R9, R12, !PT ;  /* 0x0000000c09097209 */ /* 0x008fe20007810000 */
[----:B------:R-:W-:Y:S01]  /*11d30*/  VIADD R12, R8, 0x180 ;  /* 0x00000180080c7836 */ /* 0x000fe20000000000 */
[----:B0-----:R-:W-:-:S03]  /*11d40*/  FMNMX.FTZ R0, R0, R3, !PT ;  /* 0x0000000300007209 */ /* 0x001fc60007810000 */
[----:B------:R-:W0:Y:S01]  /*11d50*/  SHFL.BFLY PT, R3, R9, 0x1, 0x1f ;  /* 0x0c201f0009037f89 */ /* 0x000e2200000e0000 */
[----:B------:R-:W-:-:S03]  /*11d60*/  R2UR UR6, R12 ;  /* 0x000000000c0672ca */ /* 0x000fc600000e0000 */
[----:B------:R-:W1:Y:S01]  /*11d70*/  SHFL.BFLY PT, R12, R0, 0x1, 0x1f ;  /* 0x0c201f00000c7f89 */ /* 0x000e6200000e0000 */
[----:B0-----:R-:W-:Y:S02]  /*11d80*/  FMNMX.FTZ R3, R9, R3, !PT ;  /* 0x0000000309037209 */ /* 0x001fe40007810000 */
[----:B-1----:R-:W-:-:S03]  /*11d90*/  FMNMX.FTZ R0, R0, R12, !PT ;  /* 0x0000000c00007209 */ /* 0x002fc60007810000 */
[----:B------:R-:W-:Y:S02]  /*11da0*/  FADD.FTZ R10, -R3, R10 ;  /* 0x0000000a030a7221 */ /* 0x000fe40000010100 */
[----:B------:R-:W-:-:S01]  /*11db0*/  FADD.FTZ R9, -R0, R11 ;  /* 0x0000000b00097221 */ /* 0x000fc20000010100 */
[C---:B------:R-:W-:Y:S01]  /*11dc0*/  FFMA.FTZ R11, R2.reuse, R3, -8 ;  /* 0xc1000000020b7423 */ /* 0x040fe20000010003 */
[C---:B------:R-:W-:Y:S02]  /*11dd0*/  FMUL.FTZ R10, R2.reuse, R10 ;  /* 0x0000000a020a7220 */ /* 0x040fe40000410000 */
[C---:B------:R-:W-:Y:S01]  /*11de0*/  FMUL.FTZ R9, R2.reuse, R9 ;  /* 0x0000000902097220 */ /* 0x040fe20000410000 */
        /* <DEDUP_REMOVED lines=9> */
[----:B------:R-:W-:-:S02]  /*11e80*/  IMAD.MOV.U32 R57, RZ, RZ, -0x3ffffff0 ;  /* 0xc0000010ff397424 */ /* 0x000fc400078e00ff */
        /* <DEDUP_REMOVED lines=22> */
[----:B------:R-:W-:-:S02]  /*11ff0*/  WARPGROUP.DEPBAR.LE gsb0, 0x0 ;  /* 0x00008000000079c5 */ /* 0x000fc40000010000 */
[----:B------:R-:W-:Y:S01]  /*12000*/  WARPGROUP.ARRIVE ;  /* 0x00000000000079c5 */ /* 0x000fe20000000000 */
        /* <DEDUP_REMOVED lines=14> */
[----:B------:R-:W-:Y:S01]  /*120f0*/  QGMMA.64x64x32.F32.E4M3.E4M3 R24, R140, gdesc[UR4], R24, gsb0 ;  /* 0x00e000048c187df3 */ /* 0x000fe20008000818 */
[----:B------:R-:W-:-:S01]  /*12100*/  FFMA.FTZ R69, R2, R0, -8 ;  /* 0xc100000002457423 */ /* 0x000fc20000010000 */
[----:B------:R-:W4:Y:S01]  /*12110*/  MUFU.EX2 R124, R124 ;  /* 0x0000007c007c7308 */ /* 0x000f220000000800 */
[----:B------:R-:W-:Y:S01]  /*12120*/  R2UR UR7, R57 ;  /* 0x00000000390772ca */ /* 0x000fe200000e0000 */
[----:B------:R-:W-:-:S02]  /*12130*/  VIADD R56, R8, 0x200 ;  /* 0x0000020008387836 */ /* 0x000fc40000000000 */
        /* <DEDUP_REMOVED lines=19> */
[----:B------:R-:W-:Y:S01]  /*12270*/  FFMA.FTZ R90, R2, R90, -R69 ;  /* 0x0000005a025a7223 */ /* 0x000fe20000010845 */
[----:B--2---:R-:W-:-:S01]  /*12280*/  FFMA.FTZ R57, R10, R155, R12 ;  /* 0x0000009b0a397223 */ /* 0x004fc2000001000c */
[----:B------:R-:W-:Y:S01]  /*12290*/  MUFU.EX2 R9, R9 ;  /* 0x0000000900097308 */ /* 0x000fe20000000800 */
[----:B------:R-:W-:-:S01]  /*122a0*/  FFMA.FTZ R91, R2, R91, -R69 ;  /* 0x0000005b025b7223 */ /* 0x000fc20000010845 */
[----:B------:R-:W-:Y:S01]  /*122b0*/  FFMA.FTZ R94, R2, R94, -R69 ;  /* 0x0000005e025e7223 */ /* 0x000fe20000010845 */
[----:B0-----:R-:W-:-:S01]  /*122c0*/  FADD.FTZ R57, R13, R57 ;  /* 0x000000390d397221 */ /* 0x001fc20000010000 */
[----:B------:R-:W-:Y:S01]  /*122d0*/  R2UR UR6, R56 ;  /* 0x00000000380672ca */ /* 0x000fe200000e0000 */
[----:B------:R-:W-:-:S01]  /*122e0*/  FFMA.FTZ R95, R2, R95, -R69 ;  /* 0x0000005f025f7223 */ /* 0x000fc20000010845 */
[----:B------:R-:W-:Y:S01]  /*122f0*/  FFMA.FTZ R98, R2, R98, -R69 ;  /* 0x0000006202627223 */ /* 0x000fe20000010845 */
[----:B-1----:R-:W-:-:S01]  /*12300*/  FADD.FTZ R99, R120, R57 ;  /* 0x0000003978637221 */ /* 0x002fc20000010000 */
[----:B------:R-:W0:Y:S01]  /*12310*/  MUFU.EX2 R122, R122 ;  /* 0x0000007a007a7308 */ /* 0x000e220000000800 */
[----:B------:R-:W-:-:S01]  /*12320*/  FFMA.FTZ R56, R2, R102, -R69 ;  /* 0x0000006602387223 */ /* 0x000fc20000010845 */
[----:B------:R-:W-:Y:S01]  /*12330*/  FFMA.FTZ R103, R2, R103, -R69 ;  /* 0x0000006702677223 */ /* 0x000fe20000010845 */
[----:B---3--:R-:W-:-:S01]  /*12340*/  FADD.FTZ R99, R121, R99 ;  /* 0x0000006379637221 */ /* 0x008fc20000010000 */
[----:B------:R-:W1:Y:S01]  /*12350*/  S2R R155, SR_TID.X ;  /* 0x00000000009b7919 */ /* 0x000e620000002100 */
[----:B------:R-:W-:-:S01]  /*12360*/  FFMA.FTZ R74, R2, R74, -R69 ;  /* 0x0000004a024a7223 */ /* 0x000fc20000010845 */
[----:B------:R-:W-:Y:S01]  /*12370*/  FFMA.FTZ R75, R2, R75, -R69 ;  /* 0x0000004b024b7223 */ /* 0x000fe20000010845 */
[----:B----4-:R-:W-:-:S01]  /*12380*/  FADD.FTZ R99, R124, R99 ;  /* 0x000000637c637221 */ /* 0x010fc20000010000 */
[----:B------:R-:W2:Y:S01]  /*12390*/  MUFU.EX2 R129, R129 ;  /* 0x0000008100817308 */ /* 0x000ea20000000800 */
[----:B------:R-:W-:-:S01]  /*123a0*/  FFMA.FTZ R78, R2, R78, -R69 ;  /* 0x0000004e024e7223 */ /* 0x000fc20000010845 */
[----:B------:R-:W-:Y:S01]  /*123b0*/  FFMA.FTZ R79, R2, R79, -R69 ;  /* 0x0000004f024f7223 */ /* 0x000fe20000010845 */
[----:B-----5:R-:W-:-:S01]  /*123c0*/  FADD.FTZ R99, R125, R99 ;  /* 0x000000637d637221 */ /* 0x020fc20000010000 */
[C-C-:B------:R-:W-:Y:S01]  /*123d0*/  FFMA.FTZ R82, R2.reuse, R82, -R69.reuse ;  /* 0x0000005202527223 */ /* 0x140fe20000010845 */
[----:B------:R-:W-:-:S01]  /*123e0*/  FFMA.FTZ R83, R2, R83, -R69 ;  /* 0x0000005302537223 */ /* 0x000fc20000010845 */
[----:B------:R-:W-:Y:S01]  /*123f0*/  FFMA.FTZ R86, R2, R86, -R69 ;  /* 0x0000005602567223 */ /* 0x000fe20000010845 */
[----:B------:R-:W-:-:S01]  /*12400*/  FADD.FTZ R99, R128, R99 ;  /* 0x0000006380637221 */ /* 0x000fc20000010000 */
[----:B------:R-:W3:Y:S01]  /*12410*/  MUFU.EX2 R123, R123 ;  /* 0x0000007b007b7308 */ /* 0x000ee20000000800 */
        /* <DEDUP_REMOVED lines=13> */
[----:B---3--:R-:W-:-:S01]  /*124f0*/  FADD.FTZ R21, R123, R21 ;  /* 0x000000157b157221 */ /* 0x008fc20000010000 */
[----:B-1----:R-:W-:-:S06]  /*12500*/  LOP3.LUT R102, R155, 0x7f, RZ, 0xc0, !PT ;  /* 0x0000007f9b667812 */ /* 0x002fcc00078ec0ff */
[----:B------:R-:W1:Y:S01]  /*12510*/  MUFU.EX2 R105, R105 ;  /* 0x0000006900697308 */ /* 0x000e620000000800 */
[----:B0-----:R-:W-:-:S01]  /*12520*/  FADD.FTZ R99, R104, R99 ;  /* 0x0000006368637221 */ /* 0x001fc20000010000 */
[----:B------:R-:W-:Y:S01]  /*12530*/  ISETP.NE.AND P1, PT, R102, RZ, PT ;  /* 0x000000ff6600720c */ /* 0x000fe20003f25270 */
[----:B------:R-:W-:Y:S02]  /*12540*/  WARPGROUP.DEPBAR.LE gsb0, 0x0 ;  /* 0x00008000000079c5 */ /* 0x000fe40000010000 */
[----:B------:R-:W-:-:S03]  /*12550*/  WARPGROUP.ARRIVE ;  /* 0x00000000000079c5 */ /* 0x000fc60000000000 */
[----:B------:R-:W0:Y:S01]  /*12560*/  MUFU.EX2 R127, R127 ;  /* 0x0000007f007f7308 */ /* 0x000e220000000800 */
[----:B--2---:R-:W-:-:S02]  /*12570*/  FADD.FTZ R21, R126, R21 ;  /* 0x000000157e157221 */ /* 0x004fc40000010000 */
[----:B------:R-:W-:Y:S04]  /*12580*/  QGMMA.64x64x32.F32.E4M3.E4M3 R24, R136, gdesc[UR4], R24, gsb0 ;  /* 0x00e0000488187df3 */ /* 0x000fe80008000818 */
[----:B------:R-:W-:Y:S01]  /*12590*/  @!P1 VIADD R14, R14, 0x13240 ;  /* 0x000132400e0e9836 */ /* 0x000fe20000000000 */
[----:B------:R-:W2:Y:S01]  /*125a0*/  MUFU.EX2 R108, R108 ;  /* 0x0000006c006c7308 */ /* 0x000ea20000000800 */
[----:B-1----:R-:W-:-:S03]  /*125b0*/  FADD.FTZ R99, R105, R99 ;  /* 0x0000006369637221 */ /* 0x002fc60000010000 */
[----:B------:R-:W-:-:S04]  /*125c0*/  @!P1 PRMT R14, RZ, 0x654, R14 ;  /* 0x00000654ff0e9816 */ /* 0x000fc8000000000e */
        /* <DEDUP_REMOVED lines=19> */
[----:B------:R1:W-:Y:S04]  /*12700*/  @!P1 SYNCS.ARRIVE.TRANS64.RED.A1T0 RZ, [R14+URZ], RZ ;  /* 0x000000ff0eff99a7 */ /* 0x0003e8000810043f */
        /* <DEDUP_REMOVED lines=101> */
[----:B-1----:R-:W-:-:S05]  /*12d60*/  FADD.FTZ R14, R11, R99 ;  /* 0x000000630b0e7221 */ /* 0x002fca0000010000 */
[----:B------:R1:W-:Y:S02]  /*12d70*/  STL [R1], R14 ;  /* 0x0000000e01007387 */ /* 0x0003e40000100800 */
        /* <DEDUP_REMOVED lines=9> */
[----:B--2---:R-:W-:-:S04]  /*12e10*/  FADD.FTZ R21, R67, R21 ;  /* 0x0000001543157221 */ /* 0x004fc80000010000 */
[----:B---3--:R-:W-:-:S04]  /*12e20*/  FADD.FTZ R21, R70, R21 ;  /* 0x0000001546157221 */ /* 0x008fc80000010000 */
[----:B0-----:R-:W-:Y:S01]  /*12e30*/  FADD.FTZ R21, R69, R21 ;  /* 0x0000001545157221 */ /* 0x001fe20000010000 */
[----:B-1----:R-:W-:Y:S06]  /*12e40*/  @!P0 BRA `(.L_x_11984) ;  /* 0x0000000000048947 */ /* 0x002fec0003800000 */
[----:B------:R-:W-:Y:S01]  /*12e50*/  BPT.TRAP 0x1 ;  /* 0x000000040000795c */ /* 0x000fe20000300000 */
.L_x_11984:
[----:B------:R-:W-:Y:S01]  /*12e60*/  F2FP.SATFINITE.E4M3.F32.PACK_AB_MERGE_C R57, R57, R56, RZ ;  /* 0x000000383939723e */ /* 0x000fe200048070ff */
[----:B------:R-:W2:Y:S01]  /*12e70*/  LDL R14, [R1+0x34] ;  /* 0x00003400010e7983 */ /* 0x000ea20000100800 */
[----:B------:R-:W-:Y:S01]  /*12e80*/  VIADD R15, R15, 0x13260 ;  /* 0x000132600f0f7836 */ /* 0x000fe20000000000 */
[----:B------:R-:W-:Y:S02]  /*12e90*/  F2FP.SATFINITE.E4M3.F32.PACK_AB_MERGE_C R11, R11, R68, RZ ;  /* 0x000000440b0b723e */ /* 0x000fe400048070ff */
[----:B------:R-:W-:Y:S02]  /*12ea0*/  F2FP.SATFINITE.E4M3.F32.PACK_AB_MERGE_C R147, R8, R98, R57 ;  /* 0x000000620893723e */ /* 0x000fe40004807039 */
[----:B------:R-:W3:Y:S01]  /*12eb0*/  LDL R8, [R1+0x24] ;  /* 0x0000240001087983 */ /* 0x000ee20000100800 */
        /* <DEDUP_REMOVED lines=72> */
[----:B--2---:R-:W-:-:S04]  /*13340*/  PRMT R15, R14, 0x654, R15 ;  /* 0x000006540e0f7816 */ /* 0x004fc8000000000f */
[----:B------:R0:W-:Y:S01]  /*13350*/  SYNCS.ARRIVE.TRANS64.RED.A1T0 RZ, [R15+URZ], RZ ;  /* 0x000000ff0fff79a7 */ /* 0x0001e2000810043f */
[C---:B---3--:R-:W-:Y:S01]  /*13360*/  ISETP.GT.AND P1, PT, R20.reuse, R8, PT ;  /* 0x000000081400720c */ /* 0x048fe20003f24270 */
[----:B------:R-:W-:Y:S02]  /*13370*/  VIADD R20, R20, 0xffffffff ;  /* 0xffffffff14147836 */ /* 0x000fe40000000000 */
[----:B------:R-:W-:-:S10]  /*13380*/  IMAD.MOV.U32 R8, RZ, RZ, R18 ;  /* 0x000000ffff087224 */ /* 0x000fd400078e0012 */
[----:B0-----:R-:W-:Y:S05]  /*13390*/  @P1 BRA `(.L_x_11985) ;  /* 0xffffffd800d01947 */ /* 0x001fea000383ffff */
[----:B------:R-:W-:Y:S05]  /*133a0*/  BSYNC B1 ;  /* 0x0000000000017941 */ /* 0x000fea0003800000 */
.L_x_11973:
[----:B------:R-:W-:-:S07]  /*133b0*/  IMAD.MOV.U32 R8, RZ, RZ, R20 ;  /* 0x000000ffff087224 */ /* 0x000fce00078e0014 */
.L_x_11972:
[----:B------:R-:W-:Y:S05]  /*133c0*/  BSYNC B0 ;  /* 0x0000000000007941 */ /* 0x000fea0003800000 */
.L_x_11971:
        /* <DEDUP_REMOVED lines=8> */
.L_x_12007:
[----:B------:R-:W-:-:S04]  /*13450*/  ISETP.NE.AND P1, PT, R10, 0x1, PT ;  /* 0x000000010a00780c */ /* 0x000fc80003f25270 */
[----:B------:R-:W-:-:S04]  /*13460*/  SEL R0, RZ, 0x1, P1 ;  /* 0x00000001ff007807 */ /* 0x000fc80000800000 */
[----:B------:R-:W-:Y:S01]  /*13470*/  LOP3.LUT R19, R11, R0, RZ, 0x3c, !PT ;  /* 0x000000000b137212 */ /* 0x000fe200078e3cff */
[----:B------:R-:W-:Y:S06]  /*13480*/  @!P0 BRA `(.L_x_11988) ;  /* 0x0000000000048947 */ /* 0x000fec0003800000 */
[----:B------:R-:W-:Y:S01]  /*13490*/  BPT.TRAP 0x1 ;  /* 0x000000040000795c */ /* 0x000fe20000300000 */
.L_x_11988:
        /* <DEDUP_REMOVED lines=8> */
.L_x_11989:
        /* <DEDUP_REMOVED lines=8> */
.L_x_11991:
[----:B------:R-:W-:Y:S05]  /*135a0*/  BSYNC B1 ;  /* 0x0000000000017941 */ /* 0x000fea0003800000 */
.L_x_11990:
        /* <DEDUP_REMOVED lines=10> */
[----:B------:R-:W-:Y:S01]  /*13650*/  VIADD R56, R15, 0x180 ;  /* 0x000001800f387836 */ /* 0x000fe20000000000 */
        /* <DEDUP_REMOVED lines=76> */
.L_x_11993:
[----:B01----:R-:W-:Y:S01]  /*13b20*/  SHF.L.U32 R3, R11, 0x1f, RZ ;  /* 0x0000001f0b037819 */ /* 0x003fe200000006ff */
[----:B------:R-:W-:-:S04]  /*13b30*/  IMAD R15, R10, 0x8, R17 ;  /* 0x000000080a0f7824 */ /* 0x000fc800078e0211 */
[----:B------:R0:W1:Y:S01]  /*13b40*/  SYNCS.PHASECHK.TRANS64.TRYWAIT P1, [R15+URZ+0x13250], R3 ;  /* 0x013250030f0075a7 */ /* 0x000062000802017f */
[----:B------:R-:W-:Y:S05]  /*13b50*/  @!P0 BRA `(.L_x_11994) ;  /* 0x0000000000048947 */ /* 0x000fea0003800000 */
[----:B------:R-:W-:Y:S01]  /*13b60*/  BPT.TRAP 0x1 ;  /* 0x000000040000795c */ /* 0x000fe20000300000 */
.L_x_11994:
[----:B------:R-:W-:Y:S04]  /*13b70*/  BSSY B1, `(.L_x_11995) ;  /* 0x0000004000017945 */ /* 0x000fe80003800000 */
[----:B-1----:R-:W-:Y:S05]  /*13b80*/  @P1 BRA `(.L_x_11996) ;  /* 0x0000000000081947 */ /* 0x002fea0003800000 */
[----:B------:R-:W1:Y:S02]  /*13b90*/  SYNCS.PHASECHK.TRANS64.TRYWAIT P1, [R15+URZ+0x13250], R3 ;  /* 0x013250030f0075a7 */ /* 0x000e64000802017f */
[----:B-1----:R-:W-:Y:S05]  /*13ba0*/  @!P1 BRA `(.L_x_11997) ;  /* 0x000000d000449947 */ /* 0x002fea0003800000 */
.L_x_11996:
[----:B------:R-:W-:Y:S05]  /*13bb0*/  BSYNC B1 ;  /* 0x0000000000017941 */ /* 0x000fea0003800000 */
.L_x_11995:
[----:B------:R-:W-:Y:S01]  /*13bc0*/  VIADD R11, R17, 0x1000 ;  /* 0x00001000110b7836 */ /* 0x000fe20000000000 */
[----:B------:R-:W-:Y:S01]  /*13bd0*/  WARPGROUP.ARRIVE ;  /* 0x00000000000079c5 */ /* 0x000fe20000000000 */
[----:B------:R-:W-:Y:S01]  /*13be0*/  IMAD.MOV.U32 R13, RZ, RZ, -0x3ffffff0 ;  /* 0xc0000010ff0d7424 */ /* 0x000fe200078e00ff */
[----:B------:R-:W2:Y:S02]  /*13bf0*/  LDC R20, c[0x0][0x448] ;  /* 0x00011200ff147b82 */ /* 0x000ea40000000800 */
        /* <DEDUP_REMOVED lines=8> */
[----:B------:R-:W-:Y:S01]  /*13c80*/  VIADD R12, R10, 0x80 ;  /* 0x000000800a0c7836 */ /* 0x000fe20000000000 */
[----:B------:R-:W-:-:S04]  /*13c90*/  R2UR UR7, R13 ;  /* 0x000000000d0772ca */ /* 0x000fc800000e0000 */
[----:B------:R-:W-:Y:S01]  /*13ca0*/  R2UR UR6, R12 ;  /* 0x000000000c0672ca */ /* 0x000fe200000e0000 */
[----:B------:R-:W-:Y:S02]  /*13cb0*/  WARPGROUP.DEPBAR.LE gsb0, 0x0 ;  /* 0x00008000000079c5 */ /* 0x000fe40000010000 */
[----:B------:R-:W-:Y:S01]  /*13cc0*/  WARPGROUP.ARRIVE ;  /* 0x00000000000079c5 */ /* 0x000fe20000000000 */
[----:B------:R-:W3:Y:S04]  /*13cd0*/  LDL R152, [R1+0x40] ;  /* 0x0000400001987983 */ /* 0x000ee80000100800 */
[----:B------:R-:W4:Y:S05]  /*13ce0*/  LDL R153, [R1+0x3c] ;  /* 0x00003c0001997983 */ /* 0x000f2a0000100800 */
[----:B------:R-:W-:Y:S01]  /*13cf0*/  QGMMA.64x64x32.F32.E4M3.E4M3 R24, R148, gdesc[UR4], R24, gsb0 ;  /* 0x00e0000494187df3 */ /* 0x000fe20008000818 */
[----:B------:R-:W5:Y:S04]  /*13d00*/  LDL R154, [R1+0x10] ;  /* 0x00001000019a7983 */ /* 0x000f680000100800 */
[----:B------:R-:W5:Y:S01]  /*13d10*/  LDL R155, [R1+0x4] ;  /* 0x00000400019b7983 */ /* 0x000f620000100800 */
[----:B------:R-:W-:-:S03]  /*13d20*/  WARPGROUP.DEPBAR.LE gsb0, 0x0 ;  /* 0x00008000000079c5 */ /* 0x000fc60000010000 */
[----:B------:R-:W3:Y:S01]  /*13d30*/  LDL R151, [R1+0x30] ;  /* 0x0000300001977983 */ /* 0x000ee20000100800 */
[----:B------:R-:W-:Y:S01]  /*13d40*/  VIADD R12, R10, 0x100 ;  /* 0x000001000a0c7836 */ /* 0x000fe20000000000 */
[----:B------:R-:W-:Y:S01]  /*13d50*/  WARPGROUP.ARRIVE ;  /* 0x00000000000079c5 */ /* 0x000fe20000000000 */
[----:B------:R-:W-:Y:S01]  /*13d60*/  IMAD.MOV.U32 R13, RZ, RZ, -0x3ffffff0 ;  /* 0xc0000010ff0d7424 */ /* 0x000fe200078e00ff */
[----:B--2---:R-:W-:Y:S01]  /*13d70*/  ISETP.NE.AND P2, PT, R20, 0x1, PT ;  /* 0x000000011400780c */ /* 0x004fe20003f45270 */
[----:B------:R-:W-:Y:S01]  /*13d80*/  IMAD.MOV.U32 R11, RZ, RZ, -0x3ffffff0 ;  /* 0xc0000010ff0b7424 */ /* 0x000fe200078e00ff */
[----:B------:R-:W-:Y:S01]  /*13d90*/  R2UR UR6, R12 ;  /* 0x000000000c0672ca */ /* 0x000fe200000e0000 */
[C---:B------:R-:W-:Y:S01]  /*13da0*/  VIADD R12, R10.reuse, 0x180 ;  /* 0x000001800a0c7836 */ /* 0x040fe20000000000 */
[----:B------:R-:W-:Y:S01]  /*13db0*/  R2UR UR7, R13 ;  /* 0x000000000d0772ca */ /* 0x000fe200000e0000 */
[----:B------:R-:W-:Y:S01]  /*13dc0*/  IMAD.MOV.U32 R13, RZ, RZ, -0x3ffffff0 ;  /* 0xc0000010ff0d7424 */ /* 0x000fe200078e00ff */
[----:B------:R-:W2:Y:S01]  /*13dd0*/  S2R R20, SR_TID.X ;  /* 0x0000000000147919 */ /* 0x000ea20000002100 */
[----:B------:R-:W-:Y:S01]  /*13de0*/  VIADD R10, R10, 0x200 ;  /* 0x000002000a0a7836 */ /* 0x000fe20000000000 */
[----:B------:R-:W-:-:S05]  /*13df0*/  ULOP3.LUT UR4, URZ, UR42, URZ, 0x33, !UPT ;  /* 0x0000002a3f047292 */ /* 0x000fca000f8e333f */
[----:B01----:R-:W0:Y:S04]  /*13e00*/  @P2 LDC R3, c[0x0][0x44c] ;  /* 0x00011300ff032b82 */ /* 0x003e280000000800 */
[----:B------:R-:W-:Y:S01]  /*13e10*/  QGMMA.64x64x32.F32.E4M3.E4M3 R24, R144, gdesc[UR4], R24, gsb0 ;  /* 0x00e0000490187df3 */ /* 0x000fe20008000818 */
[----:B------:R-:W-:Y:S02]  /*13e20*/  R2UR UR6, R12 ;  /* 0x000000000c0672ca */ /* 0x000fe400000e0000 */
[----:B------:R-:W-:Y:S02]  /*13e30*/  R2UR UR7, R13 ;  /* 0x000000000d0772ca */ /* 0x000fe400000e0000 */
[----:B--2---:R-:W-:-:S04]  /*13e40*/  LOP3.LUT R20, R20, 0x7f, RZ, 0xc0, !PT ;  /* 0x0000007f14147812 */ /* 0x004fc800078ec0ff */
[----:B------:R-:W-:Y:S01]  /*13e50*/  ISETP.NE.AND P1, PT, R20, RZ, PT ;  /* 0x000000ff1400720c */ /* 0x000fe20003f25270 */
[----:B------:R-:W-:Y:S02]  /*13e60*/  WARPGROUP.DEPBAR.LE gsb0, 0x0 ;  /* 0x00008000000079c5 */ /* 0x000fe40000010000 */
[----:B------:R-:W-:-:S06]  /*13e70*/  WARPGROUP.ARRIVE ;  /* 0x00000000000079c5 */ /* 0x000fcc0000000000 */
[----:B------:R-:W-:Y:S01]  /*13e80*/  QGMMA.64x64x32.F32.E4M3.E4M3 R24, R140, gdesc[UR4], R24, gsb0 ;  /* 0x00e000048c187df3 */ /* 0x000fe20008000818 */
[----:B------:R-:W-:Y:S02]  /*13e90*/  R2UR UR6, R10 ;  /* 0x000000000a0672ca */ /* 0x000fe400000e0000 */
[----:B------:R-:W-:Y:S01]  /*13ea0*/  R2UR UR7, R11 ;  /* 0x000000000b0772ca */ /* 0x000fe200000e0000 */
[----:B------:R-:W1:Y:S01]  /*13eb0*/  @P2 LDC R10, c[0x0][0x450] ;  /* 0x00011400ff0a2b82 */ /* 0x000e620000000800 */
[----:B------:R-:W-:Y:S02]  /*13ec0*/  WARPGROUP.DEPBAR.LE gsb0, 0x0 ;  /* 0x00008000000079c5 */ /* 0x000fe40000010000 */
[----:B------:R-:W-:-:S09]  /*13ed0*/  WARPGROUP.ARRIVE ;  /* 0x00000000000079c5 */ /* 0x000fd20000000000 */
[----:B------:R-:W-:Y:S03]  /*13ee0*/  QGMMA.64x64x32.F32.E4M3.E4M3 R24, R136, gdesc[UR4], R24, gsb0 ;  /* 0x00e0000488187df3 */ /* 0x000fe60008000818 */
[----:B------:R-:W-:Y:S02]  /*13ef0*/  WARPGROUP.DEPBAR.LE gsb0, 0x0 ;  /* 0x00008000000079c5 */ /* 0x000fe40000010000 */
[----:B---3--:R-:W-:-:S04]  /*13f00*/  IMAD.IADD R11, R152, 0x1, R151 ;  /* 0x00000001980b7824 */ /* 0x008fc800078e0297 */
[----:B0-----:R-:W-:-:S04]  /*13f10*/  @P2 IMAD.HI.U32 R12, R11, R3, RZ ;  /* 0x000000030b0c2227 */ /* 0x001fc800078e00ff */
[----:B------:R-:W-:Y:S01]  /*13f20*/  IMAD.MOV.U32 R3, RZ, RZ, R11 ;  /* 0x000000ffff037224 */ /* 0x000fe200078e000b */
[----:B-1----:R-:W-:Y:S01]  /*13f30*/  @P2 SHF.R.U32.HI R3, RZ, R10, R12 ;  /* 0x0000000aff032219 */ /* 0x002fe2000001160c */
[----:B------:R-:W-:Y:S02]  /*13f40*/  @!P1 VIADD R10, R0, 0x13240 ;  /* 0x00013240000a9836 */ /* 0x000fe40000000000 */
[----:B------:R-:W-:Y:S02]  /*13f50*/  IMAD R0, R8, -0xa0, RZ ;  /* 0xffffff6008007824 */ /* 0x000fe400078e02ff */
[----:B------:R-:W0:Y:S01]  /*13f60*/  SHFL.IDX PT, R138, R3, RZ, 0x1c1f ;  /* 0x001c1fff038a7589 */ /* 0x000e2200000e0000 */
[----:B------:R-:W-:Y:S01]  /*13f70*/  @!P1 PRMT R10, RZ, 0x654, R10 ;  /* 0x00000654ff0a9816 */ /* 0x000fe2000000000a */
[----:B------:R-:W-:-:S03]  /*13f80*/  VIADD R20, R0, 0x1 ;  /* 0x0000000100147836 */ /* 0x000fc60000000000 */
[----:B------:R1:W-:Y:S01]  /*13f90*/  @!P1 SYNCS.ARRIVE.TRANS64.RED.A1T0 RZ, [R10+URZ], RZ ;  /* 0x000000ff0aff99a7 */ /* 0x0003e2000810043f */
[----:B----4-:R-:W-:-:S05]  /*13fa0*/  IMAD R20, R153, -0x2, R20 ;  /* 0xfffffffe99147824 */ /* 0x010fca00078e0214 */
[----:B-----5:R-:W-:Y:S01]  /*13fb0*/  IADD3 R13, -R155, R20, R154 ;  /* 0x000000149b0d7210 */ /* 0x020fe20007ffe19a */
[----:B------:R-:W-:Y:S01]  /*13fc0*/  VIADD R20, R20, 0xffffffff ;  /* 0xffffffff14147836 */ /* 0x000fe20000000000 */
[----:B------:R-:W2:Y:S03]  /*13fd0*/  LDC R153, c[0x0][0x9e4] ;  /* 0x00027900ff997b82 */ /* 0x000ea60000000800 */
[C---:B------:R-:W-:Y:S02]  /*13fe0*/  VIADD R12, R13.reuse, UR39 ;  /* 0x000000270d0c7c36 */ /* 0x040fe40008000000 */
[----:B------:R-:W-:Y:S02]  /*13ff0*/  VIADD R13, R13, UR4 ;  /* 0x000000040d0d7c36 */ /* 0x000fe40008000000 */
[--C-:B0-----:R-:W-:Y:S02]  /*14000*/  IMAD.IADD R136, R12, 0x1, R138.reuse ;  /* 0x000000010c887824 */ /* 0x101fe400078e028a */
[----:B------:R-:W-:Y:S01]  /*14010*/  IMAD.IADD R137, R13, 0x1, R138 ;  /* 0x000000010d897824 */ /* 0x000fe200078e028a */
[----:B--2---:R-:W-:-:S13]  /*14020*/  ISETP.GE.AND P1, PT, R153, 0x1, PT ;  /* 0x000000019900780c */ /* 0x004fda0003f26270 */
[----:B-1----:R-:W-:Y:S05]  /*14030*/  @!P1 BRA `(.L_x_11998) ;  /* 0x0000000000549947 */ /* 0x002fea0003800000 */
        /* <DEDUP_REMOVED lines=12> */
.L_x_12000:
[----:B------:R-:W-:-:S05]  /*14100*/  IMAD.U32 R139, RZ, RZ, UR36 ;  /* 0x00000024ff8b7e24 */ /* 0x000fca000f8e00ff */
[----:B------:R-:W-:-:S13]  /*14110*/  ISETP.NE.AND P1, PT, R139, 0x1, PT ;  /* 0x000000018b00780c */ /* 0x000fda0003f25270 */
[----:B------:R-:W0:Y:S02]  /*14120*/  @P1 LDC.64 R10, c[0x0][0x9e8] ;  /* 0x00027a00ff0a1b82 */ /* 0x000e240000000a00 */
[----:B0-----:R-:W-:-:S05]  /*14130*/  @P1 IMAD.HI.U32 R10, R138, R10, RZ ;  /* 0x0000000a8a0a1227 */ /* 0x001fca00078e00ff */
[----:B------:R-:W-:-:S07]  /*14140*/  @P1 SHF.R.U32.HI R138, RZ, R11, R10 ;  /* 0x0000000bff8a1219 */ /* 0x000fce000001160a */
.L_x_12001:
[----:B------:R-:W-:Y:S05]  /*14150*/  BSYNC B1 ;  /* 0x0000000000017941 */ /* 0x000fea0003800000 */
.L_x_11999:
[----:B------:R-:W-:-:S05]  /*14160*/  IMAD R138, R138, R139, R20 ;  /* 0x0000008b8a8a7224 */ /* 0x000fca00078e0214 */
[----:B------:R-:W-:Y:S02]  /*14170*/  VIMNMX R137, R137, R138, !PT ;  /* 0x0000008a89897248 */ /* 0x000fe40007fe0100 */
[----:B------:R-:W-:-:S07]  /*14180*/  VIADDMNMX R136, R138, R139, R136, PT ;  /* 0x0000008b8a887246 */ /* 0x000fce0003800188 */
.L_x_11998:
[----:B------:R-:W-:Y:S02]  /*14190*/  ISETP.GE.AND P1, PT, R0, 0x2, PT ;  /* 0x000000020000780c */ /* 0x000fe40003f26270 */
[----:B------:R-:W-:Y:S02]  /*141a0*/  LOP3.LUT R22, R22, 0xdfffffff, RZ, 0xc0, !PT ;  /* 0xdfffffff16167812 */ /* 0x000fe400078ec0ff */
[----:B------:R-:W-:Y:S02]  /*141b0*/  ISETP.GE.AND P2, PT, R0, 0x9, PT ;  /* 0x000000090000780c */ /* 0x000fe40003f46270 */
[----:B------:R-:W-:Y:S02]  /*141c0*/  LOP3.LUT R16, R16, 0xfffffffe, RZ, 0xc0, !PT ;  /* 0xfffffffe10107812 */ /* 0x000fe400078ec0ff */
[----:B------:R-:W-:-:S05]  /*141d0*/  ISETP.GE.AND P3, PT, R0, 0x22, PT ;  /* 0x000000220000780c */ /* 0x000fca0003f66270 */
        /* <DEDUP_REMOVED lines=22> */
[----:B------:R-:W-:Y:S02]  /*14340*/  ISETP.GE.AND P2, PT, R0, 0x12, PT ;  /* 0x000000120000780c */ /* 0x000fe40003f46270 */
[----:B------:R-:W-:-:S02]  /*14350*/  LOP3.LUT R16, R16, 0xfffffff7, RZ, 0xc0, !PT ;  /* 0xfffffff710107812 */ /* 0x000fc400078ec0ff */
        /* <DEDUP_REMOVED lines=202> */
[----:B------:R-:W-:Y:S01]  /*15000*/  ISETP.GE.AND P6, PT, R153, 0x1, PT ;  /* 0x000000019900780c */ /* 0x000fe20003fc6270 */
[--C-:B0-----:R-:W-:Y:S02]  /*15010*/  IMAD.IADD R12, R12, 0x1, R0.reuse ;  /* 0x000000010c0c7824 */ /* 0x101fe400078e0200 */
[----:B------:R-:W-:-:S10]  /*15020*/  IMAD.IADD R13, R13, 0x1, R0 ;  /* 0x000000010d0d7824 */ /* 0x000fd400078e0200 */
        /* <DEDUP_REMOVED lines=13> */
.L_x_12004:
[----:B------:R-:W-:-:S05]  /*15100*/  IMAD.U32 R3, RZ, RZ, UR36 ;  /* 0x00000024ff037e24 */ /* 0x000fca000f8e00ff */
[----:B------:R-:W-:-:S13]  /*15110*/  ISETP.NE.AND P6, PT, R3, 0x1, PT ;  /* 0x000000010300780c */ /* 0x000fda0003fc5270 */
[----:B------:R-:W0:Y:S02]  /*15120*/  @P6 LDC.64 R10, c[0x0][0x9e8] ;  /* 0x00027a00ff0a6b82 */ /* 0x000e240000000a00 */
[----:B0-----:R-:W-:-:S05]  /*15130*/  @P6 IMAD.HI.U32 R10, R0, R10, RZ ;  /* 0x0000000a000a6227 */ /* 0x001fca00078e00ff */
[----:B------:R-:W-:-:S07]  /*15140*/  @P6 SHF.R.U32.HI R0, RZ, R11, R10 ;  /* 0x0000000bff006219 */ /* 0x000fce000001160a */
.L_x_12005:
[----:B------:R-:W-:Y:S05]  /*15150*/  BSYNC B1 ;  /* 0x0000000000017941 */ /* 0x000fea0003800000 */
.L_x_12003:
[----:B------:R-:W-:-:S05]  /*15160*/  IMAD R0, R0, R3, R20 ;  /* 0x0000000300007224 */ /* 0x000fca00078e0214 */
[----:B------:R-:W-:Y:S02]  /*15170*/  VIADDMNMX R12, R0, R3, R12, PT ;  /* 0x00000003000c7246 */ /* 0x000fe4000380010c */
[----:B------:R-:W-:-:S07]  /*15180*/  VIMNMX R13, R13, R0, !PT ;  /* 0x000000000d0d7248 */ /* 0x000fce0007fe0100 */
.L_x_12002:
[C---:B------:R-:W-:Y:S01]  /*15190*/  ISETP.GT.AND P1, PT, R13.reuse, 0x20, !P1 ;  /* 0x000000200d00780c */ /* 0x040fe20004f24270 */
[----:B------:R-:W2:Y:S01]  /*151a0*/  LDL.LU R136, [R1] ;  /* 0x0000000001887983 */ /* 0x000ea20000300800 */
        /* <DEDUP_REMOVED lines=110> */
[C---:B------:R-:W-:Y:S02]  /*15890*/  ISETP.LT.OR P1, PT, R12.reuse, 0x61, P1 ;  /* 0x000000610c00780c */ /* 0x040fe40000f21670 */
[----:B------:R-:W-:Y:S02]  /*158a0*/  ISETP.LT.OR P3, PT, R12, 0x91, P3 ;  /* 0x000000910c00780c */ /* 0x000fe40001f61670 */
[----:B------:R-:W-:Y:S02]  /*158b0*/  FSEL R74, R74, -INF , !P1 ;  /* 0xff8000004a4a7808 */ /* 0x000fe40004800000 */
[----:B------:R-:W-:-:S02]  /*158c0*/  LOP3.LUT P1, RZ, R22, 0x800, RZ, 0xc0, !PT ;  /* 0x0000080016ff7812 */ /* 0x000fc4000782c0ff */
[C---:B------:R-:W-:Y:S02]  /*158d0*/  ISETP.GT.AND P4, PT, R13.reuse, 0x91, !P4 ;  /* 0x000000910d00780c */ /* 0x040fe40006784270 */
[----:B------:R-:W-:Y:S02]  /*158e0*/  ISETP.GT.AND P1, PT, R13, 0x61, !P1 ;  /* 0x000000610d00780c */ /* 0x000fe40004f24270 */
[----:B0-----:R-:W-:Y:S02]  /*158f0*/  FMNMX.FTZ R3, R3, R0, !PT ;  /* 0x0000000003037209 */ /* 0x001fe40007810000 */
[----:B------:R-:W-:Y:S02]  /*15900*/  ISETP.LT.OR P1, PT, R12, 0x62, P1 ;  /* 0x000000620c00780c */ /* 0x000fe40000f21670 */
[----:B------:R-:W-:Y:S01]  /*15910*/  FSEL R66, R66, -INF , !P3 ;  /* 0xff80000042427808 */ /* 0x000fe20005800000 */
[----:B------:R-:W0:Y:S01]  /*15920*/  SHFL.BFLY PT, R10, R3, 0x1, 0x1f ;  /* 0x0c201f00030a7f89 */ /* 0x000e2200000e0000 */
[----:B------:R-:W-:-:S02]  /*15930*/  FSEL R75, R75, -INF , !P1 ;  /* 0xff8000004b4b7808 */ /* 0x000fc40004800000 */
[----:B------:R-:W-:Y:S02]  /*15940*/  LOP3.LUT P1, RZ, R22, 0x400, RZ, 0xc0, !PT ;  /* 0x0000040016ff7812 */ /* 0x000fe4000782c0ff */
[C---:B------:R-:W-:Y:S02]  /*15950*/  ISETP.GT.AND P5, PT, R13.reuse, 0x98, !P5 ;  /* 0x000000980d00780c */ /* 0x040fe40006fa4270 */
[----:B------:R-:W-:Y:S02]  /*15960*/  ISETP.GT.AND P1, PT, R13, 0x68, !P1 ;  /* 0x000000680d00780c */ /* 0x000fe40004f24270 */
[C---:B------:R-:W-:Y:S02]  /*15970*/  ISETP.LT.OR P4, PT, R12.reuse, 0x92, P4 ;  /* 0x000000920c00780c */ /* 0x040fe40002781670 */
[C---:B------:R-:W-:Y:S02]  /*15980*/  ISETP.LT.OR P1, PT, R12.reuse, 0x69, P1 ;  /* 0x000000690c00780c */ /* 0x040fe40000f21670 */
[----:B------:R-:W-:-:S02]  /*15990*/  ISETP.LT.OR P5, PT, R12, 0x99, P5 ;  /* 0x000000990c00780c */ /* 0x000fc40002fa1670 */
[----:B------:R-:W-:Y:S02]  /*159a0*/  FSEL R78, R78, -INF , !P1 ;  /* 0xff8000004e4e7808 */ /* 0x000fe40004800000 */
[----:B------:R-:W-:Y:S02]  /*159b0*/  LOP3.LUT P1, RZ, R22, 0x200, RZ, 0xc0, !PT ;  /* 0x0000020016ff7812 */ /* 0x000fe4000782c0ff */
[----:B------:R-:W-:Y:S02]  /*159c0*/  FSEL R67, R67, -INF , !P4 ;  /* 0xff80000043437808 */ /* 0x000fe40006000000 */
[----:B------:R-:W-:Y:S02]  /*159d0*/  ISETP.GT.AND P1, PT, R13, 0x69, !P1 ;  /* 0x000000690d00780c */ /* 0x000fe40004f24270 */
[----:B------:R-:W-:Y:S02]  /*159e0*/  FSEL R70, R70, -INF , !P5 ;  /* 0xff80000046467808 */ /* 0x000fe40006800000 */
[----:B------:R-:W-:-:S02]  /*159f0*/  ISETP.LT.OR P1, PT, R12, 0x6a, P1 ;  /* 0x0000006a0c00780c */ /* 0x000fc40000f21670 */
[----:B0-----:R-:W-:Y:S02]  /*15a00*/  FMNMX.FTZ R3, R3, R10, !PT ;  /* 0x0000000a03037209 */ /* 0x001fe40007810000 */
[----:B------:R-:W-:Y:S02]  /*15a10*/  FSEL R79, R79, -INF , !P1 ;  /* 0xff8000004f4f7808 */ /* 0x000fe40004800000 */
[----:B------:R-:W-:Y:S01]  /*15a20*/  LOP3.LUT P1, RZ, R22, 0x100, RZ, 0xc0, !PT ;  /* 0x0000010016ff7812 */ /* 0x000fe2000782c0ff */
[----:B------:R-:W-:-:S01]  /*15a30*/  FFMA.FTZ R11, R2, R3, -8 ;  /* 0xc1000000020b7423 */ /* 0x000fc20000010003 */
[----:B------:R-:W-:Y:S02]  /*15a40*/  FSETP.NEU.FTZ.AND P2, PT, R3, -INF , PT ;  /* 0xff8000000300780b */ /* 0x000fe40003f5d000 */
[----:B------:R-:W-:Y:S02]  /*15a50*/  ISETP.GT.AND P1, PT, R13, 0x70, !P1 ;  /* 0x000000700d00780c */ /* 0x000fe40004f24270 */
[----:B------:R-:W-:-:S02]  /*15a60*/  FSEL R10, R3, RZ, P2 ;  /* 0x000000ff030a7208 */ /* 0x000fc40001000000 */
[----:B------:R-:W-:Y:S02]  /*15a70*/  ISETP.LT.OR P1, PT, R12, 0x71, P1 ;  /* 0x000000710c00780c */ /* 0x000fe40000f21670 */
[----:B------:R-:W-:Y:S01]  /*15a80*/  FSEL R11, R11, RZ, P2 ;  /* 0x000000ff0b0b7208 */ /* 0x000fe20001000000 */
[----:B------:R-:W-:-:S01]  /*15a90*/  FADD.FTZ R10, -R10, R14 ;  /* 0x0000000e0a0a7221 */ /* 0x000fc20000010100 */
[----:B------:R-:W-:Y:S02]  /*15aa0*/  FSEL R82, R82, -INF , !P1 ;  /* 0xff80000052527808 */ /* 0x000fe40004800000 */
[----:B------:R-:W-:Y:S01]  /*15ab0*/  LOP3.LUT P1, RZ, R22, 0x80, RZ, 0xc0, !PT ;  /* 0x0000008016ff7812 */ /* 0x000fe2000782c0ff */
[C-C-:B------:R-:W-:Y:S01]  /*15ac0*/  FFMA.FTZ R120, R2.reuse, R120, -R11.reuse ;  /* 0x0000007802787223 */ /* 0x140fe2000001080b */
[C---:B------:R-:W-:Y:S01]  /*15ad0*/  FMUL.FTZ R10, R2.reuse, R10 ;  /* 0x0000000a020a7220 */ /* 0x040fe20000410000 */
[C-C-:B------:R-:W-:Y:S01]  /*15ae0*/  FFMA.FTZ R121, R2.reuse, R121, -R11.reuse ;  /* 0x0000007902797223 */ /* 0x140fe2000001080b */
[----:B------:R-:W-:Y:S01]  /*15af0*/  ISETP.GT.AND P1, PT, R13, 0x71, !P1 ;  /* 0x000000710d00780c */ /* 0x000fe20004f24270 */
[C-C-:B------:R-:W-:Y:S01]  /*15b00*/  FFMA.FTZ R124, R2.reuse, R124, -R11.reuse ;  /* 0x0000007c027c7223 */ /* 0x140fe2000001080b */
[----:B------:R-:W-:-:S01]  /*15b10*/  FFMA.FTZ R125, R2, R125, -R11 ;  /* 0x0000007d027d7223 */ /* 0x000fc2000001080b */
[----:B------:R-:W-:Y:S01]  /*15b20*/  MUFU.EX2 R120, R120 ;  /* 0x0000007800787308 */ /* 0x000fe20000000800 */
[----:B------:R-:W-:Y:S01]  /*15b30*/  ISETP.LT.OR P1, PT, R12, 0x72, P1 ;  /* 0x000000720c00780c */ /* 0x000fe20000f21670 */
[C-C-:B------:R-:W-:Y:S01]  /*15b40*/  FFMA.FTZ R128, R2.reuse, R128, -R11.reuse ;  /* 0x0000008002807223 */ /* 0x140fe2000001080b */
[----:B------:R-:W-:-:S01]  /*15b50*/  FFMA.FTZ R129, R2, R129, -R11 ;  /* 0x0000008102817223 */ /* 0x000fc2000001080b */
[C-C-:B------:R-:W-:Y:S01]  /*15b60*/  FFMA.FTZ R132, R2.reuse, R132, -R11.reuse ;  /* 0x0000008402847223 */ /* 0x140fe2000001080b */
[----:B------:R-:W-:Y:S01]  /*15b70*/  FSEL R83, R83, -INF , !P1 ;  /* 0xff80000053537808 */ /* 0x000fe20004800000 */
[--C-:B------:R-:W-:Y:S01]  /*15b80*/  FFMA.FTZ R133, R2, R133, -R11.reuse ;  /* 0x0000008502857223 */ /* 0x100fe2000001080b */
[----:B------:R-:W-:Y:S01]  /*15b90*/  LOP3.LUT P1, RZ, R22, 0x40, RZ, 0xc0, !PT ;  /* 0x0000004016ff7812 */ /* 0x000fe2000782c0ff */
[----:B------:R-:W2:Y:S01]  /*15ba0*/  MUFU.EX2 R10, R10 ;  /* 0x0000000a000a7308 */ /* 0x000ea20000000800 */
[----:B------:R-:W-:-:S01]  /*15bb0*/  FFMA.FTZ R104, R2, R104, -R11 ;  /* 0x0000006802687223 */ /* 0x000fc2000001080b */
[C-C-:B------:R-:W-:Y:S01]  /*15bc0*/  FFMA.FTZ R105, R2.reuse, R105, -R11.reuse ;  /* 0x0000006902697223 */ /* 0x140fe2000001080b */
[----:B------:R-:W-:Y:S01]  /*15bd0*/  ISETP.GT.AND P1, PT, R13, 0x78, !P1 ;  /* 0x000000780d00780c */ /* 0x000fe20004f24270 */
[C-C-:B------:R-:W-:Y:S01]  /*15be0*/  FFMA.FTZ R108, R2.reuse, R108, -R11.reuse ;  /* 0x0000006c026c7223 */ /* 0x140fe2000001080b */
[----:B------:R-:W-:-:S01]  /*15bf0*/  FFMA.FTZ R109, R2, R109, -R11 ;  /* 0x0000006d026d7223 */ /* 0x000fc2000001080b */
[--C-:B------:R-:W-:Y:S01]  /*15c00*/  FFMA.FTZ R112, R2, R112, -R11.reuse ;  /* 0x0000007002707223 */ /* 0x100fe2000001080b */
[----:B------:R-:W-:Y:S01]  /*15c10*/  ISETP.LT.OR P1, PT, R12, 0x79, P1 ;  /* 0x000000790c00780c */ /* 0x000fe20000f21670 */
[----:B------:R-:W-:Y:S01]  /*15c20*/  MUFU.EX2 R121, R121 ;  /* 0x0000007900797308 */ /* 0x000fe20000000800 */
[----:B------:R-:W-:-:S01]  /*15c30*/  FFMA.FTZ R113, R2, R113, -R11 ;  /* 0x0000007102717223 */ /* 0x000fc2000001080b */
[--C-:B------:R-:W-:Y:S01]  /*15c40*/  FFMA.FTZ R116, R2, R116, -R11.reuse ;  /* 0x0000007402747223 */ /* 0x100fe2000001080b */
[----:B------:R-:W-:Y:S01]  /*15c50*/  FSEL R86, R86, -INF , !P1 ;  /* 0xff80000056567808 */ /* 0x000fe20004800000 */
[C-C-:B------:R-:W-:Y:S01]  /*15c60*/  FFMA.FTZ R117, R2.reuse, R117, -R11.reuse ;  /* 0x0000007502757223 */ /* 0x140fe2000001080b */
[----:B------:R-:W-:Y:S01]  /*15c70*/  ISETP.GT.AND P1, PT, R13, 0x79, !P6 ;  /* 0x000000790d00780c */ /* 0x000fe20007724270 */
[--C-:B------:R-:W-:Y:S01]  /*15c80*/  FFMA.FTZ R88, R2, R88, -R11.reuse ;  /* 0x0000005802587223 */ /* 0x100fe2000001080b */
[----:B------:R-:W-:Y:S01]  /*15c90*/  LOP3.LUT P6, RZ, R22, 0x2000000, RZ, 0xc0, !PT ;  /* 0x0200000016ff7812 */ /* 0x000fe200078cc0ff */
        /* <DEDUP_REMOVED lines=8> */
[C-C-:B------:R-:W-:Y:S01]  /*15d20*/  FFMA.FTZ R97, R2.reuse, R97, -R11.reuse ;  /* 0x0000006102617223 */ /* 0x140fe2000001080b */
[----:B------:R-:W-:-:S01]  /*15d30*/  FFMA.FTZ R100, R2, R100, -R11 ;  /* 0x0000006402647223 */ /* 0x000fc2000001080b */
[C-C-:B------:R-:W-:Y:S01]  /*15d40*/  FFMA.FTZ R101, R2.reuse, R101, -R11.reuse ;  /* 0x0000006502657223 */ /* 0x140fe2000001080b */
[----:B------:R-:W-:Y:S01]  /*15d50*/  ISETP.GT.AND P1, PT, R13, 0x1, !P1 ;  /* 0x000000010d00780c */ /* 0x000fe20004f24270 */
[C-C-:B------:R-:W-:Y:S01]  /*15d60*/  FFMA.FTZ R72, R2.reuse, R72, -R11.reuse ;  /* 0x0000004802487223 */ /* 0x140fe2000001080b */
[----:B------:R-:W-:-:S01]  /*15d70*/  FFMA.FTZ R73, R2, R73, -R11 ;  /* 0x0000004902497223 */ /* 0x000fc2000001080b */
[--C-:B------:R-:W-:Y:S01]  /*15d80*/  FFMA.FTZ R76, R2, R76, -R11.reuse ;  /* 0x0000004c024c7223 */ /* 0x100fe2000001080b */
        /* <DEDUP_REMOVED lines=17> */
[----:B------:R-:W-:Y:S01]  /*15ea0*/  MUFU.EX2 R125, R125 ;  /* 0x0000007d007d7308 */ /* 0x000fe20000000800 */
[----:B------:R-:W-:Y:S01]  /*15eb0*/  FSEL R126, R126, -INF , !P1 ;  /* 0xff8000007e7e7808 */ /* 0x000fe20004800000 */
[----:B------:R-:W-:Y:S01]  /*15ec0*/  FFMA.FTZ R11, R2, R69, -R11 ;  /* 0x00000045020b7223 */ /* 0x000fe2000001080b */
[----:B------:R-:W-:-:S04]  /*15ed0*/  LOP3.LUT P1, RZ, R22, 0x80000000, RZ, 0xc0, !PT ;  /* 0x8000000016ff7812 */ /* 0x000fc8000782c0ff */
[----:B------:R-:W-:Y:S01]  /*15ee0*/  ISETP.GT.AND P1, PT, R13, 0x9, !P1 ;  /* 0x000000090d00780c */ /* 0x000fe20004f24270 */
[----:B------:R-:W-:Y:S03]  /*15ef0*/  MUFU.EX2 R128, R128 ;  /* 0x0000008000807308 */ /* 0x000fe60000000800 */
[----:B------:R-:W-:-:S04]  /*15f00*/  ISETP.LT.OR P1, PT, R12, 0xa, P1 ;  /* 0x0000000a0c00780c */ /* 0x000fc80000f21670 */
[----:B------:R-:W-:Y:S01]  /*15f10*/  FSEL R127, R127, -INF , !P1 ;  /* 0xff8000007f7f7808 */ /* 0x000fe20004800000 */
[----:B------:R-:W-:Y:S01]  /*15f20*/  MUFU.EX2 R129, R129 ;  /* 0x0000008100817308 */ /* 0x000fe20000000800 */
[----:B------:R-:W-:-:S04]  /*15f30*/  LOP3.LUT P1, RZ, R16, 0x1, RZ, 0xc0, !PT ;  /* 0x0000000110ff7812 */ /* 0x000fc8000782c0ff */
[----:B------:R-:W-:-:S03]  /*15f40*/  ISETP.GT.AND P1, PT, R13, 0x10, !P1 ;  /* 0x000000100d00780c */ /* 0x000fc60004f24270 */
[----:B------:R-:W-:Y:S01]  /*15f50*/  MUFU.EX2 R132, R132 ;  /* 0x0000008400847308 */ /* 0x000fe20000000800 */
[----:B------:R-:W-:-:S04]  /*15f60*/  ISETP.LT.OR P1, PT, R12, 0x11, P1 ;  /* 0x000000110c00780c */ /* 0x000fc80000f21670 */
[----:B------:R-:W-:Y:S02]  /*15f70*/  FSEL R130, R130, -INF , !P1 ;  /* 0xff80000082827808 */ /* 0x000fe40004800000 */
[----:B------:R-:W-:Y:S01]  /*15f80*/  LOP3.LUT P1, RZ, R16, 0x8, RZ, 0xc0, !PT ;  /* 0x0000000810ff7812 */ /* 0x000fe2000782c0ff */
[----:B------:R-:W-:Y:S03]  /*15f90*/  MUFU.EX2 R133, R133 ;  /* 0x0000008500857308 */ /* 0x000fe60000000800 */
[----:B------:R-:W-:-:S04]  /*15fa0*/  ISETP.GT.AND P1, PT, R13, 0x11, !P1 ;  /* 0x000000110d00780c */ /* 0x000fc80004f24270 */
[----:B------:R-:W-:Y:S01]  /*15fb0*/  ISETP.LT.OR P1, PT, R12, 0x12, P1 ;  /* 0x000000120c00780c */ /* 0x000fe20000f21670 */
[----:B------:R-:W-:Y:S03]  /*15fc0*/  MUFU.EX2 R104, R104 ;  /* 0x0000006800687308 */ /* 0x000fe60000000800 */
[----:B------:R-:W-:Y:S02]  /*15fd0*/  FSEL R131, R131, -INF , !P1 ;  /* 0xff80000083837808 */ /* 0x000fe40004800000 */
[----:B------:R-:W-:-:S03]  /*15fe0*/  LOP3.LUT P1, RZ, R16, 0x4, RZ, 0xc0, !PT ;  /* 0x0000000410ff7812 */ /* 0x000fc6000782c0ff */
[----:B------:R-:W-:Y:S01]  /*15ff0*/  MUFU.EX2 R105, R105 ;  /* 0x0000006900697308 */ /* 0x000fe20000000800 */
[----:B------:R-:W-:-:S04]  /*16000*/  ISETP.GT.AND P1, PT, R13, 0x18, !P1 ;  /* 0x000000180d00780c */ /* 0x000fc80004f24270 */
[----:B------:R-:W-:-:S03]  /*16010*/  ISETP.LT.OR P1, PT, R12, 0x19, P1 ;  /* 0x000000190c00780c */ /* 0x000fc60000f21670 */
[----:B------:R-:W-:Y:S01]  /*16020*/  MUFU.EX2 R108, R108 ;  /* 0x0000006c006c7308 */ /* 0x000fe20000000800 */
[----:B------:R-:W-:Y:S02]  /*16030*/  FSEL R134, R134, -INF , !P1 ;  /* 0xff80000086867808 */ /* 0x000fe40004800000 */
[----:B------:R-:W-:-:S04]  /*16040*/  LOP3.LUT P1, RZ, R16, 0x2, RZ, 0xc0, !PT ;  /* 0x0000000210ff7812 */ /* 0x000fc8000782c0ff */
[----:B------:R-:W-:Y:S01]  /*16050*/  ISETP.GT.AND P1, PT, R13, 0x19, !P1 ;  /* 0x000000190d00780c */ /* 0x000fe20004f24270 */
[----:B------:R-:W-:Y:S03]  /*16060*/  MUFU.EX2 R109, R109 ;  /* 0x0000006d006d7308 */ /* 0x000fe60000000800 */
[----:B------:R-:W-:-:S04]  /*16070*/  ISETP.LT.OR P1, PT, R12, 0x1a, P1 ;  /* 0x0000001a0c00780c */ /* 0x000fc80000f21670 */
[----:B------:R-:W-:Y:S01]  /*16080*/  FSEL R135, R135, -INF , !P1 ;  /* 0xff80000087877808 */ /* 0x000fe20004800000 */
[----:B------:R-:W-:Y:S01]  /*16090*/  MUFU.EX2 R112, R112 ;  /* 0x0000007000707308 */ /* 0x000fe20000000800 */
[----:B------:R-:W-:-:S04]  /*160a0*/  LOP3.LUT P1, RZ, R22, 0x1, RZ, 0xc0, !PT ;  /* 0x0000000116ff7812 */ /* 0x000fc8000782c0ff */
[----:B------:R-:W-:-:S03]  /*160b0*/  ISETP.GT.AND P1, PT, R13, RZ, !P1 ;  /* 0x000000ff0d00720c */ /* 0x000fc60004f24270 */
[----:B------:R-:W-:Y:S01]  /*160c0*/  MUFU.EX2 R113, R113 ;  /* 0x0000007100717308 */ /* 0x000fe20000000800 */
[----:B------:R-:W-:-:S04]  /*160d0*/  ISETP.LT.OR P1, PT, R12, 0x1, P1 ;  /* 0x000000010c00780c */ /* 0x000fc80000f21670 */
[----:B------:R-:W-:Y:S02]  /*160e0*/  FSEL R122, R122, -INF , !P1 ;  /* 0xff8000007a7a7808 */ /* 0x000fe40004800000 */
[----:B------:R-:W-:Y:S01]  /*160f0*/  LOP3.LUT P1, RZ, R22, 0x8000000, RZ, 0xc0, !PT ;  /* 0x0800000016ff7812 */ /* 0x000fe2000782c0ff */
[----:B------:R-:W-:Y:S01]  /*16100*/  MUFU.EX2 R116, R116 ;  /* 0x0000007400747308 */ /* 0x000fe20000000800 */
[----:B------:R-:W-:Y:S02]  /*16110*/  FMNMX.FTZ R0, R122, R9, !PT ;  /* 0x000000097a007209 */ /* 0x000fe40007810000 */
[----:B------:R-:W-:Y:S02]  /*16120*/  ISETP.GT.AND P1, PT, R13, 0x80, !P1 ;  /* 0x000000800d00780c */ /* 0x000fe40004f24270 */
[----:B------:R-:W-:Y:S02]  /*16130*/  FMNMX.FTZ R0, R123, R0, !PT ;  /* 0x000000007b007209 */ /* 0x000fe40007810000 */
[----:B------:R-:W-:Y:S01]  /*16140*/  ISETP.LT.OR P1, PT, R12, 0x81, P1 ;  /* 0x000000810c00780c */ /* 0x000fe20000f21670 */
[----:B------:R-:W-:Y:S01]  /*16150*/  MUFU.EX2 R117, R117 ;  /* 0x0000007500757308 */ /* 0x000fe20000000800 */
[----:B------:R-:W-:-:S02]  /*16160*/  FMNMX.FTZ R0, R126, R0, !PT ;  /* 0x000000007e007209 */ /* 0x000fc40007810000 */
[----:B------:R-:W-:Y:S02]  /*16170*/  FSEL R58, R58, -INF , !P1 ;  /* 0xff8000003a3a7808 */ /* 0x000fe40004800000 */
[----:B------:R-:W-:Y:S02]  /*16180*/  FMNMX.FTZ R0, R127, R0, !PT ;  /* 0x000000007f007209 */ /* 0x000fe40007810000 */
[----:B------:R-:W-:Y:S01]  /*16190*/  LOP3.LUT P1, RZ, R22, 0x4000000, RZ, 0xc0, !PT ;  /* 0x0400000016ff7812 */ /* 0x000fe2000782c0ff */
[----:B------:R-:W-:Y:S01]  /*161a0*/  MUFU.EX2 R88, R88 ;  /* 0x0000005800587308 */ /* 0x000fe20000000800 */
[----:B------:R-:W-:Y:S02]  /*161b0*/  FMNMX.FTZ R0, R130, R0, !PT ;  /* 0x0000000082007209 */ /* 0x000fe40007810000 */
[----:B------:R-:W-:Y:S02]  /*161c0*/  ISETP.GT.AND P1, PT, R13, 0x81, !P1 ;  /* 0x000000810d00780c */ /* 0x000fe40004f24270 */
[----:B------:R-:W-:-:S02]  /*161d0*/  FMNMX.FTZ R0, R131, R0, !PT ;  /* 0x0000000083007209 */ /* 0x000fc40007810000 */
[----:B------:R-:W-:Y:S01]  /*161e0*/  ISETP.LT.OR P1, PT, R12, 0x82, P1 ;  /* 0x000000820c00780c */ /* 0x000fe20000f21670 */
[----:B------:R-:W-:Y:S01]  /*161f0*/  MUFU.EX2 R89, R89 ;  /* 0x0000005900597308 */ /* 0x000fe20000000800 */
[----:B------:R-:W-:Y:S02]  /*16200*/  FMNMX.FTZ R0, R134, R0, !PT ;  /* 0x0000000086007209 */ /* 0x000fe40007810000 */
[----:B------:R-:W-:Y:S02]  /*16210*/  FSEL R59, R59, -INF , !P1 ;  /* 0xff8000003b3b7808 */ /* 0x000fe40004800000 */
[----:B------:R-:W-:Y:S02]  /*16220*/  FMNMX.FTZ R0, R135, R0, !PT ;  /* 0x0000000087007209 */ /* 0x000fe40007810000 */
[----:B------:R-:W-:Y:S01]  /*16230*/  ISETP.GT.AND P1, PT, R13, 0x88, !P6 ;  /* 0x000000880d00780c */ /* 0x000fe20007724270 */
[----:B------:R-:W-:Y:S01]  /*16240*/  MUFU.EX2 R92, R92 ;  /* 0x0000005c005c7308 */ /* 0x000fe20000000800 */
[----:B------:R-:W-:-:S02]  /*16250*/  FMNMX.FTZ R0, R106, R0, !PT ;  /* 0x000000006a007209 */ /* 0x000fc40007810000 */
[----:B------:R-:W-:Y:S02]  /*16260*/  ISETP.LT.OR P1, PT, R12, 0x89, P1 ;  /* 0x000000890c00780c */ /* 0x000fe40000f21670 */
[----:B------:R-:W-:Y:S02]  /*16270*/  FMNMX.FTZ R0, R107, R0, !PT ;  /* 0x000000006b007209 */ /* 0x000fe40007810000 */
[----:B------:R-:W-:Y:S01]  /*16280*/  FSEL R62, R62, -INF , !P1 ;  /* 0xff8000003e3e7808 */ /* 0x000fe20004800000 */
[----:B------:R-:W-:Y:S01]  /*16290*/  MUFU.EX2 R93, R93 ;  /* 0x0000005d005d7308 */ /* 0x000fe20000000800 */
[----:B------:R-:W-:Y:S02]  /*162a0*/  FMNMX.FTZ R0, R110, R0, !PT ;  /* 0x000000006e007209 */ /* 0x000fe40007810000 */
[----:B------:R-:W-:Y:S02]  /*162b0*/  LOP3.LUT P6, RZ, R22, 0x1000000, RZ, 0xc0, !PT ;  /* 0x0100000016ff7812 */ /* 0x000fe400078cc0ff */
[----:B------:R-:W-:-:S02]  /*162c0*/  FMNMX.FTZ R0, R111, R0, !PT ;  /* 0x000000006f007209 */ /* 0x000fc40007810000 */
[----:B------:R-:W-:Y:S01]  /*162d0*/  ISETP.GT.AND P1, PT, R13, 0x99, !P6 ;  /* 0x000000990d00780c */ /* 0x000fe20007724270 */
[----:B------:R-:W-:Y:S01]  /*162e0*/  MUFU.EX2 R96, R96 ;  /* 0x0000006000607308 */ /* 0x000fe20000000800 */
[----:B------:R-:W-:Y:S02]  /*162f0*/  FMNMX.FTZ R0, R114, R0, !PT ;  /* 0x0000000072007209 */ /* 0x000fe40007810000 */
[----:B------:R-:W-:Y:S02]  /*16300*/  ISETP.LT.OR P1, PT, R12, 0x9a, P1 ;  /* 0x0000009a0c00780c */ /* 0x000fe40000f21670 */
[----:B------:R-:W-:Y:S02]  /*16310*/  FMNMX.FTZ R0, R115, R0, !PT ;  /* 0x0000000073007209 */ /* 0x000fe40007810000 */
[----:B------:R-:W-:Y:S01]  /*16320*/  FSEL R71, R71, -INF , !P1 ;  /* 0xff80000047477808 */ /* 0x000fe20004800000 */
        /* <DEDUP_REMOVED lines=47> */
[----:B------:R-:W-:Y:S01]  /*16620*/  MUFU.EX2 R11, R11 ;  /* 0x0000000b000b7308 */ /* 0x000fe20000000800 */
[----:B0-----:R-:W-:-:S04]  /*16630*/  FMNMX.FTZ R0, R0, R12, !PT ;  /* 0x0000000c00007209 */ /* 0x001fc80007810000 */
[----:B------:R-:W-:-:S04]  /*16640*/  FSETP.NEU.FTZ.AND P1, PT, R0, -INF , PT ;  /* 0xff8000000000780b */ /* 0x000fc80003f3d000 */
[----:B------:R-:W-:-:S05]  /*16650*/  FSEL R12, R0, RZ, P1 ;  /* 0x000000ff000c7208 */ /* 0x000fca0000800000 */
[----:B------:R-:W-:Y:S01]  /*16660*/  FADD.FTZ R9, -R12, R9 ;  /* 0x000000090c097221 */ /* 0x000fe20000010100 */
[----:B------:R-:W-:-:S03]  /*16670*/  FFMA.FTZ R12, R2, R0, -8 ;  /* 0xc1000000020c7423 */ /* 0x000fc60000010000 */
        /* <DEDUP_REMOVED lines=45> */
[----:B--2---:R-:W-:-:S01]  /*16950*/  FFMA.FTZ R71, R10, R136, R120 ;  /* 0x000000880a477223 */ /* 0x004fc20000010078 */
[----:B0-----:R-:W-:Y:S01]  /*16960*/  FFMA.FTZ R21, R9, R21, R12 ;  /* 0x0000001509157223 */ /* 0x001fe2000001000c */
[----:B------:R-:W0:Y:S02]  /*16970*/  MUFU.EX2 R20, R20 ;  /* 0x0000001400147308 */ /* 0x000e240000000800 */
[----:B------:R-:W-:-:S01]  /*16980*/  FADD.FTZ R71, R121, R71 ;  /* 0x0000004779477221 */ /* 0x000fc20000010000 */
[----:B-1----:R-:W-:-:S03]  /*16990*/  FADD.FTZ R130, R14, R21 ;  /* 0x000000150e827221 */ /* 0x002fc60000010000 */
[----:B------:R-:W-:Y:S02]  /*169a0*/  FADD.FTZ R21, R124, R71 ;  /* 0x000000477c157221 */ /* 0x000fe40000010000 */
[----:B------:R-:W1:Y:S02]  /*169b0*/  MUFU.EX2 R69, R69 ;  /* 0x0000004500457308 */ /* 0x000e640000000800 */
        /* <DEDUP_REMOVED lines=72> */
[----:B------:R-:W-:-:S05]  /*16e40*/  FADD.FTZ R130, R11, R21 ;  /* 0x000000150b827221 */ /* 0x000fca0000010000 */
[----:B------:R2:W-:Y:S01]  /*16e50*/  STL [R1], R130 ;  /* 0x0000008201007387 */ /* 0x0005e20000100800 */
        /* <DEDUP_REMOVED lines=40> */
.L_x_12006:
        /* <DEDUP_REMOVED lines=79> */
[----:B--2---:R-:W-:-:S04]  /*175d0*/  PRMT R15, R71, 0x654, R15 ;  /* 0x00000654470f7816 */ /* 0x004fc8000000000f */
[----:B------:R0:W-:Y:S01]  /*175e0*/  SYNCS.ARRIVE.TRANS64.RED.A1T0 RZ, [R15+URZ], RZ ;  /* 0x000000ff0fff79a7 */ /* 0x0001e2000810043f */
[C---:B---3--:R-:W-:Y:S01]  /*175f0*/  ISETP.GT.AND P1, PT, R8.reuse, R12, PT ;  /* 0x0000000c0800720c */ /* 0x048fe20003f24270 */
[----:B------:R-:W-:-:S12]  /*17600*/  VIADD R8, R8, 0xffffffff ;  /* 0xffffffff08087836 */ /* 0x000fd80000000000 */
[----:B0-----:R-:W-:Y:S05]  /*17610*/  @P1 BRA `(.L_x_12007) ;  /* 0xffffffbc008c1947 */ /* 0x001fea000383ffff */
.L_x_11987:
[----:B------:R-:W-:Y:S05]  /*17620*/  BSYNC B0 ;  /* 0x0000000000007941 */ /* 0x000fea0003800000 */
.L_x_11986:
[----:B------:R-:W-:Y:S06]  /*17630*/  BAR.ARV 0x8, 0x200 ;  /* 0x0208000000007b1d */ /* 0x000fec0000002000 */
[----:B------:R-:W-:Y:S05]  /*17640*/  @!P0 BRA `(.L_x_12008) ;  /* 0x0000000000048947 */ /* 0x000fea0003800000 */
[----:B------:R-:W-:Y:S01]  /*17650*/  BPT.TRAP 0x1 ;  /* 0x000000040000795c */ /* 0x000fe20000300000 */
.L_x_12008:
[----:B------:R-:W-:Y:S01]  /*17660*/  IMAD R13, R18, 0x8, R17 ;  /* 0x00000008120d7824 */ /* 0x000fe200078e0211 */
[----:B------:R-:W-:-:S04]  /*17670*/  SHF.L.U32 R4, R19, 0x1f, RZ ;  /* 0x0000001f13047819 */ /* 0x000fc800000006ff */
[----:B------:R0:W1:Y:S01]  /*17680*/  SYNCS.PHASECHK.TRANS64.TRYWAIT P1, [R13+URZ+0x13250], R4 ;  /* 0x013250040d0075a7 */ /* 0x000062000802017f */
[----:B------:R-:W-:Y:S05]  /*17690*/  @!P0 BRA `(.L_x_12009) ;  /* 0x0000000000048947 */ /* 0x000fea0003800000 */
[----:B------:R-:W-:Y:S01]  /*176a0*/  BPT.TRAP 0x1 ;  /* 0x000000040000795c */ /* 0x000fe20000300000 */
.L_x_12009:
[----:B------:R-:W-:Y:S04]  /*176b0*/  BSSY B0, `(.L_x_12010) ;  /* 0x0000004000007945 */ /* 0x000fe80003800000 */
[----:B-1----:R-:W-:Y:S05]  /*176c0*/  @P1 BRA `(.L_x_12011) ;  /* 0x0000000000081947 */ /* 0x002fea0003800000 */
[----:B------:R-:W1:Y:S02]  /*176d0*/  SYNCS.PHASECHK.TRANS64.TRYWAIT P1, [R13+URZ+0x13250], R4 ;  /* 0x013250040d0075a7 */ /* 0x000e64000802017f */
[----:B-1----:R-:W-:Y:S05]  /*176e0*/  @!P1 BRA `(.L_x_12012) ;  /* 0x0000009400889947 */ /* 0x002fea0003800000 */
.L_x_12011:
[----:B------:R-:W-:Y:S05]  /*176f0*/  BSYNC B0 ;  /* 0x0000000000007941 */ /* 0x000fea0003800000 */
.L_x_12010:
[----:B------:R-:W2:Y:S01]  /*17700*/  LDL.LU R15, [R1+0x2c] ;  /* 0x00002c00010f7983 */ /* 0x000ea20000300800 */
[----:B------:R-:W-:-:S03]  /*17710*/  ULDC.64 UR4, c[0x0][0x9a0] ;  /* 0x0002680000047ab9 */ /* 0x000fc60000000a00 */
[----:B------:R-:W3:Y:S04]  /*17720*/  LDL.LU R14, [R1+0x28] ;  /* 0x00002800010e7983 */ /* 0x000ee80000300800 */
[----:B------:R-:W4:Y:S01]  /*17730*/  LDL.LU R12, [R1] ;  /* 0x00000000010c7983 */ /* 0x000f220000300800 */
        /* <DEDUP_REMOVED lines=8> */
[----:B------:R-:W-:-:S05]  /*177c0*/  LOP3.LUT R17, R17, 0x10000, RZ, 0xfc, !PT ;  /* 0x0001000011117812 */ /* 0x000fca00078efcff */
[----:B01----:R-:W-:-:S05]  /*177d0*/  IMAD R4, R18, 0x280, R17 ;  /* 0x0000028012047824 */ /* 0x003fca00078e0211 */
[----:B------:R-:W-:Y:S01]  /*177e0*/  R2UR UR6, R4 ;  /* 0x00000000040672ca */ /* 0x000fe200000e0000 */
[----:B------:R-:W0:Y:S08]  /*177f0*/  @P1 LDC.64 R8, c[0x0][0x9c8] ;  /* 0x00027200ff081b82 */ /* 0x000e300000000a00 */
[----:B------:R-:W1:Y:S04]  /*17800*/  @P1 LDC.64 R10, c[0x0][0x9d0] ;  /* 0x00027400ff0a1b82 */ /* 0x000e680000000a00 */
[----:B------:R-:W-:Y:S03]  /*17810*/  QGMMA.64x64x32.F32.E4M3.E4M3 R24, R152, gdesc[UR4], R24, gsb0 ;  /* 0x00e0000498187df3 */ /* 0x000fe60008000818 */
[----:B------:R-:W-:-:S02]  /*17820*/  WARPGROUP.DEPBAR.LE gsb0, 0x0 ;  /* 0x00008000000079c5 */ /* 0x000fc40000010000 */
[----:B------:R-:W-:Y:S01]  /*17830*/  WARPGROUP.ARRIVE ;  /* 0x00000000000079c5 */ /* 0x000fe20000000000 */
[----:B--2---:R-:W-:-:S05]  /*17840*/  @P1 SHF.R.S32.HI R7, RZ, 0x1f, R15 ;  /* 0x0000001fff071819 */ /* 0x004fca000001140f */
[----:B0-----:R-:W-:-:S04]  /*17850*/  @P1 IMAD R6, R7, R8, RZ ;  /* 0x0000000807061224 */ /* 0x001fc800078e02ff */
[C---:B------:R-:W-:Y:S01]  /*17860*/  @P1 IMAD R5, R15.reuse, R9, R6 ;  /* 0x000000090f051224 */ /* 0x040fe200078e0206 */
[----:B---3--:R-:W-:Y:S01]  /*17870*/  @P1 SHF.R.S32.HI R9, RZ, 0x1f, R14 ;  /* 0x0000001fff091819 */ /* 0x008fe2000001140e */
[----:B------:R-:W-:-:S04]  /*17880*/  @P1 IMAD.WIDE.U32 R6, R15, R8, RZ ;  /* 0x000000080f061225 */ /* 0x000fc800078e00ff */
[-C--:B-1----:R-:W-:Y:S02]  /*17890*/  @P1 IMAD R8, R9, R10.reuse, RZ ;  /* 0x0000000a09081224 */ /* 0x082fe400078e02ff */
[----:B------:R-:W-:Y:S02]  /*178a0*/  @P1 IMAD.IADD R7, R7, 0x1, R5 ;  /* 0x0000000107071824 */ /* 0x000fe400078e0205 */
[C---:B------:R-:W-:Y:S02]  /*178b0*/  @P1 IMAD R5, R14.reuse, R11, R8 ;  /* 0x0000000b0e051224 */ /* 0x040fe400078e0208 */
[----:B------:R-:W-:-:S04]  /*178c0*/  @P1 IMAD.WIDE.U32 R6, R14, R10, R6 ;  /* 0x0000000a0e061225 */ /* 0x000fc800078e0006 */
[----:B------:R-:W-:Y:S01]  /*178d0*/  @P1 IMAD.IADD R5, R7, 0x1, R5 ;  /* 0x0000000107051824 */ /* 0x000fe200078e0205 */
[C---:B------:R-:W-:Y:S01]  /*178e0*/  @P1 LEA R8, P2, R6.reuse, UR4, 0x2 ;  /* 0x0000000406081c11 */ /* 0x040fe2000f8410ff */
[----:B------:R-:W-:Y:S02]  /*178f0*/  IMAD.MOV.U32 R10, RZ, RZ, 0x3f800000 ;  /* 0x3f800000ff0a7424 */ /* 0x000fe400078e00ff */
[----:B------:R-:W-:Y:S01]  /*17900*/  IMAD.MOV.U32 R7, RZ, RZ, -0x3ffffff0 ;  /* 0xc0000010ff077424 */ /* 0x000fe200078e00ff */
[----:B------:R-:W-:Y:S01]  /*17910*/  @P1 LEA.HI.X R9, R6, UR5, R5, 0x2, P2 ;  /* 0x0000000506091c11 */ /* 0x000fe200090f1405 */
[----:B------:R-:W-:-:S03]  /*17920*/  VIADD R6, R4, 0x80 ;  /* 0x0000008004067836 */ /* 0x000fc60000000000 */
[----:B------:R-:W-:Y:S01]  /*17930*/  R2UR UR7, R7 ;  /* 0x00000000070772ca */ /* 0x000fe200000e0000 */
[----:B------:R0:W2:Y:S01]  /*17940*/  @P1 LDG.E R10, desc[UR40][R8.64] ;  /* 0x00000028080a1981 */ /* 0x0000a2000c1e1900 */
[----:B------:R-:W-:Y:S01]  /*17950*/  R2UR UR6, R6 ;  /* 0x00000000060672ca */ /* 0x000fe200000e0000 */
[----:B------:R-:W-:Y:S02]  /*17960*/  VIADD R6, R4, 0x100 ;  /* 0x0000010004067836 */ /* 0x000fe40000000000 */
[----:B------:R-:W-:Y:S01]  /*17970*/  IMAD.MOV.U32 R7, RZ, RZ, -0x3ffffff0 ;  /* 0xc0000010ff077424 */ /* 0x000fe200078e00ff */
[----:B----4-:R-:W-:Y:S01]  /*17980*/  SHFL.BFLY PT, R5, R12, 0x2, 0x1f ;  /* 0x0c401f000c057f89 */ /* 0x010fe200000e0000 */
[----:B------:R-:W-:Y:S02]  /*17990*/  IMAD.MOV.U32 R20, RZ, RZ, -0x800000 ;  /* 0xff800000ff147424 */ /* 0x000fe400078e00ff */
[----:B------:R-:W-:Y:S01]  /*179a0*/  IMAD.MOV.U32 R56, RZ, RZ, -0x800000 ;  /* 0xff800000ff387424 */ /* 0x000fe200078e00ff */
[----:B0-----:R-:W0:Y:S01]  /*179b0*/  SHFL.BFLY PT, R8, R21, 0x2, 0x1f ;  /* 0x0c401f0015087f89 */ /* 0x001e2200000e0000 */
[----:B------:R-:W-:-:S04]  /*179c0*/  IMAD.MOV.U32 R9, RZ, RZ, RZ ;  /* 0x000000ffff097224 */ /* 0x000fc800078e00ff */
[----:B------:R-:W-:Y:S01]  /*179d0*/  QGMMA.64x64x32.F32.E4M3.E4M3 R24, R148, gdesc[UR4], R24, gsb0 ;  /* 0x00e0000494187df3 */ /* 0x000fe20008000818 */
[----:B------:R-:W-:Y:S01]  /*179e0*/  R2UR UR6, R6 ;  /* 0x00000000060672ca */ /* 0x000fe200000e0000 */
[C---:B------:R-:W-:Y:S01]  /*179f0*/  VIADD R6, R4.reuse, 0x180 ;  /* 0x0000018004067836 */ /* 0x040fe20000000000 */
[----:B------:R-:W-:Y:S01]  /*17a00*/  R2UR UR7, R7 ;  /* 0x00000000070772ca */ /* 0x000fe200000e0000 */
[----:B------:R-:W-:Y:S02]  /*17a10*/  IMAD.MOV.U32 R7, RZ, RZ, -0x3ffffff0 ;  /* 0xc0000010ff077424 */ /* 0x000fe400078e00ff */
[----:B------:R-:W-:Y:S02]  /*17a20*/  VIADD R4, R4, 0x200 ;  /* 0x0000020004047836 */ /* 0x000fe40000000000 */
[----:B0-----:R-:W-:-:S01]  /*17a30*/  FADD.FTZ R8, R8, R21 ;  /* 0x0000001508087221 */ /* 0x001fc20000010000 */
[----:B------:R-:W-:Y:S02]  /*17a40*/  WARPGROUP.DEPBAR.LE gsb0, 0x0 ;  /* 0x00008000000079c5 */ /* 0x000fe40000010000 */
[----:B------:R-:W-:-:S06]  /*17a50*/  WARPGROUP.ARRIVE ;  /* 0x00000000000079c5 */ /* 0x000fcc0000000000 */
[----:B------:R-:W-:Y:S01]  /*17a60*/  QGMMA.64x64x32.F32.E4M3.E4M3 R24, R144, gdesc[UR4], R24, gsb0 ;  /* 0x00e0000490187df3 */ /* 0x000fe20008000818 */
[----:B------:R-:W-:Y:S01]  /*17a70*/  R2UR UR6, R6 ;  /* 0x00000000060672ca */ /* 0x000fe200000e0000 */
[----:B------:R-:W-:Y:S01]  /*17a80*/  FADD.FTZ R6, R5, R12 ;  /* 0x0000000c05067221 */ /* 0x000fe20000010000 */
[----:B------:R-:W-:Y:S01]  /*17a90*/  R2UR UR7, R7 ;  /* 0x00000000070772ca */ /* 0x000fe200000e0000 */
[----:B------:R-:W-:-:S03]  /*17aa0*/  IMAD.MOV.U32 R5, RZ, RZ, -0x3ffffff0 ;  /* 0xc0000010ff057424 */ /* 0x000fc600078e00ff */
[----:B------:R-:W0:Y:S02]  /*17ab0*/  SHFL.BFLY PT, R7, R6, 0x1, 0x1f ;  /* 0x0c201f0006077f89 */ /* 0x000e2400000e0000 */
[----:B0-----:R-:W-:-:S04]  /*17ac0*/  FADD.FTZ R7, R6, R7 ;  /* 0x0000000706077221 */ /* 0x001fc80000010000 */
[C---:B------:R-:W-:Y:S01]  /*17ad0*/  FMUL.FTZ R14, R7.reuse, 0.00390625 ;  /* 0x3b800000070e7820 */ /* 0x040fe20000410000 */
[----:B------:R-:W-:-:S04]  /*17ae0*/  FSETP.NE.FTZ.AND P1, PT, R7, RZ, PT ;  /* 0x000000ff0700720b */ /* 0x000fc80003f35000 */
[----:B------:R-:W-:-:S13]  /*17af0*/  FSETP.NE.FTZ.AND P2, PT, R14, RZ, PT ;  /* 0x000000ff0e00720b */ /* 0x000fda0003f55000 */
[----:B------:R-:W0:Y:S01]  /*17b00*/  @P2 MUFU.LG2 R6, R14 ;  /* 0x0000000e00062308 */ /* 0x000e220000000c00 */
[----:B------:R-:W-:Y:S02]  /*17b10*/  WARPGROUP.DEPBAR.LE gsb0, 0x0 ;  /* 0x00008000000079c5 */ /* 0x000fe40000010000 */
[----:B------:R-:W-:-:S06]  /*17b20*/  WARPGROUP.ARRIVE ;  /* 0x00000000000079c5 */ /* 0x000fcc0000000000 */
[----:B------:R-:W-:Y:S01]  /*17b30*/  QGMMA.64x64x32.F32.E4M3.E4M3 R24, R140, gdesc[UR4], R24, gsb0 ;  /* 0x00e000048c187df3 */ /* 0x000fe20008000818 */
[----:B------:R-:W-:Y:S01]  /*17b40*/  R2UR UR6, R4 ;  /* 0x00000000040672ca */ /* 0x000fe200000e0000 */
[----:B------:R-:W-:Y:S01]  /*17b50*/  @P2 FMUL.FTZ R4, R2, 0.69314718246459960938 ;  /* 0x3f31721802042820 */ /* 0x000fe20000410000 */
[----:B------:R-:W-:Y:S02]  /*17b60*/  R2UR UR7, R5 ;  /* 0x00000000050772ca */ /* 0x000fe400000e0000 */
[----:B------:R-:W1:Y:S02]  /*17b70*/  SHFL.BFLY PT, R5, R8, 0x1, 0x1f ;  /* 0x0c201f0008057f89 */ /* 0x000e6400000e0000 */
[----:B-1----:R-:W-:-:S01]  /*17b80*/  FADD.FTZ R12, R8, R5 ;  /* 0x00000005080c7221 */ /* 0x002fc20000010000 */
[----:B------:R-:W-:-:S03]  /*17b90*/  IMAD.MOV.U32 R5, RZ, RZ, RZ ;  /* 0x000000ffff057224 */ /* 0x000fc600078e00ff */
[----:B------:R-:W-:-:S03]  /*17ba0*/  FMUL.FTZ R15, R12, 0.00390625 ;  /* 0x3b8000000c0f7820 */ /* 0x000fc60000410000 */
[----:B------:R0:W-:Y:S01]  /*17bb0*/  @P1 MUFU.RCP R5, R7 ;  /* 0x0000000700051308 */ /* 0x0001e20000001000 */
[----:B------:R-:W-:Y:S02]  /*17bc0*/  FSETP.NE.FTZ.AND P1, PT, R12, RZ, PT ;  /* 0x000000ff0c00720b */ /* 0x000fe40003f35000 */
[----:B------:R-:W-:Y:S01]  /*17bd0*/  FSETP.NE.FTZ.AND P3, PT, R15, RZ, PT ;  /* 0x000000ff0f00720b */ /* 0x000fe20003f75000 */
[----:B0-----:R-:W-:-:S04]  /*17be0*/  @P2 FMUL.FTZ R7, R6, 0.69314718246459960938 ;  /* 0x3f31721806072820 */ /* 0x001fc80000410000 */
[----:B------:R-:W-:-:S06]  /*17bf0*/  @P2 FFMA.FTZ R56, R4, R3, R7 ;  /* 0x0000000304382223 */ /* 0x000fcc0000010007 */
[----:B------:R-:W-:Y:S02]  /*17c00*/  @P1 MUFU.RCP R9, R12 ;  /* 0x0000000c00091308 */ /* 0x000fe40000001000 */
[----:B------:R-:W-:-:S06]  /*17c10*/  @P3 FMUL.FTZ R2, R2, 0.69314718246459960938 ;  /* 0x3f31721802023820 */ /* 0x000fcc0000410000 */
[----:B------:R-:W0:Y:S02]  /*17c20*/  @P3 MUFU.LG2 R8, R15 ;  /* 0x0000000f00083308 */ /* 0x000e240000000c00 */
[----:B0-----:R-:W-:Y:S01]  /*17c30*/  @P3 FMUL.FTZ R11, R8, 0.69314718246459960938 ;  /* 0x3f317218080b3820 */ /* 0x001fe20000410000 */
[----:B------:R-:W-:Y:S02]  /*17c40*/  WARPGROUP.DEPBAR.LE gsb0, 0x0 ;  /* 0x00008000000079c5 */ /* 0x000fe40000010000 */
[----:B------:R-:W-:Y:S01]  /*17c50*/  WARPGROUP.ARRIVE ;  /* 0x00000000000079c5 */ /* 0x000fe20000000000 */
[----:B------:R-:W-:-:S05]  /*17c60*/  @P3 FFMA.FTZ R20, R2, R0, R11 ;  /* 0x0000000002143223 */ /* 0x000fca000001000b */
[----:B------:R-:W-:Y:S01]  /*17c70*/  QGMMA.64x64x32.F32.E4M3.E4M3 R24, R136, gdesc[UR4], R24, gsb0 ;  /* 0x00e0000488187df3 */ /* 0x000fe20008000818 */
[-C--:B--2---:R-:W-:Y:S01]  /*17c80*/  FMUL.FTZ R5, R5, R10.reuse ;  /* 0x0000000a05057220 */ /* 0x084fe20000410000 */
[----:B------:R-:W-:Y:S01]  /*17c90*/  FMUL.FTZ R2, R9, R10 ;  /* 0x0000000a09027220 */ /* 0x000fe20000410000 */
[----:B------:R-:W-:Y:S02]  /*17ca0*/  WARPGROUP.DEPBAR.LE gsb0, 0x0 ;  /* 0x00008000000079c5 */ /* 0x000fe40000010000 */
[----:B------:R-:W-:Y:S05]  /*17cb0*/  @!P0 BRA `(.L_x_12013) ;  /* 0x0000000000048947 */ /* 0x000fea0003800000 */
[----:B------:R-:W-:Y:S01]  /*17cc0*/  BPT.TRAP 0x1 ;  /* 0x000000040000795c */ /* 0x000fe20000300000 */
.L_x_12013:
[----:B------:R-:W2:Y:S01]  /*17cd0*/  LDL.LU R3, [R1+0x34] ;  /* 0x0000340001037983 */ /* 0x000ea20000300800 */
[----:B------:R-:W-:Y:S02]  /*17ce0*/  VIADD R0, R13, 0x13260 ;  /* 0x000132600d007836 */ /* 0x000fe40000000000 */
[-C--:B------:R-:W-:Y:S01]  /*17cf0*/  FMUL.FTZ R59, R24, R5.reuse ;  /* 0x00000005183b7220 */ /* 0x080fe20000410000 */
[-C--:B------:R-:W-:Y:S02]  /*17d00*/  FMUL.FTZ R57, R25, R5.reuse ;  /* 0x0000000519397220 */ /* 0x080fe40000410000 */
[----:B--2---:R-:W-:Y:S02]  /*17d10*/  PRMT R0, R3, 0x654, R0 ;  /* 0x0000065403007816 */ /* 0x004fe40000000000 */
[----:B------:R-:W2:Y:S01]  /*17d20*/  LDL.LU R3, [R1+0x58] ;  /* 0x0000580001037983 */ /* 0x000ea20000300800 */
[----:B------:R-:W-:Y:S01]  /*17d30*/  VIADD R18, R18, 0x1 ;  /* 0x0000000112127836 */ /* 0x000fe20000000000 */
[----:B------:R0:W-:Y:S01]  /*17d40*/  SYNCS.ARRIVE.TRANS64.RED.A1T0 RZ, [R0+URZ], RZ ;  /* 0x000000ff00ff79a7 */ /* 0x0001e2000810043f */
[-C--:B------:R-:W-:Y:S01]  /*17d50*/  FMUL.FTZ R58, R28, R5.reuse ;  /* 0x000000051c3a7220 */ /* 0x080fe20000410000 */
[-C--:B------:R-:W-:Y:S01]  /*17d60*/  FMUL.FTZ R28, R29, R5.reuse ;  /* 0x000000051d1c7220 */ /* 0x080fe20000410000 */
[-C--:B------:R-:W-:Y:S01]  /*17d70*/  FMUL.FTZ R24, R33, R5.reuse ;  /* 0x0000000521187220 */ /* 0x080fe20000410000 */
[----:B------:R-:W-:Y:S01]  /*17d80*/  ISETP.NE.AND P1, PT, R18, 0x2, PT ;  /* 0x000000021200780c */ /* 0x000fe20003f25270 */
        /* <DEDUP_REMOVED lines=30> */
[----:B------:R-:W-:Y:S01]  /*17f70*/  SEL R18, R18, RZ, P1 ;  /* 0x000000ff12127207 */ /* 0x000fe20000800000 */
[----:B--2---:R-:W-:-:S05]  /*17f80*/  VIADD R3, R3, 0x1 ;  /* 0x0000000103037836 */ /* 0x004fca0000000000 */
[----:B------:R0:W-:Y:S02]  /*17f90*/  STL [R1+0x58], R3 ;  /* 0x0000580301007387 */ /* 0x0001e40000100800 */
.L_x_11903:
[----:B------:R-:W1:Y:S08]  /*17fa0*/  S2UR UR4, SR_CgaCtaId ;  /* 0x00000000000479c3 */ /* 0x000e700000008800 */
[----:B------:R-:W-:Y:S01]  /*17fb0*/  BAR.SYNC.DEFER_BLOCKING 0x5, 0x200 ;  /* 0x0148000000007b1d */ /* 0x000fe20000010000 */
[----:B------:R-:W-:-:S05]  /*17fc0*/  MOV R17, 0x400 ;  /* 0x0000040000117802 */ /* 0x000fca0000000f00 */
[----:B------:R-:W-:Y:S01]  /*17fd0*/  BSSY B0, `(.L_x_12014) ;  /* 0x00001d8000007945 */ /* 0x000fe20003800000 */
[----:B------:R-:W2:Y:S01]  /*17fe0*/  S2R R50, SR_TID.X ;  /* 0x0000000000327919 */ /* 0x000ea20000002100 */
[----:B-1----:R-:W-:-:S05]  /*17ff0*/  IMAD.U32 R0, RZ, RZ, UR4 ;  /* 0x00000004ff007e24 */ /* 0x002fca000f8e00ff */
[----:B------:R-:W-:Y:S01]  /*18000*/  LEA R17, R0, R17, 0x18 ;  /* 0x0000001100117211 */ /* 0x000fe200078ec0ff */
[----:B------:R1:W-:Y:S04]  /*18010*/  STL [R1+0x34], R0 ;  /* 0x0000340001007387 */ /* 0x0003e80000100800 */
[----:B------:R-:W3:Y:S01]  /*18020*/  LDS.128 R40, [R17+0x132d0] ;  /* 0x0132d00011287984 */ /* 0x000ee20000000c00 */
[----:B--2---:R-:W-:-:S05]  /*18030*/  VIADD R30, R50, 0xffffff80 ;  /* 0xffffff80321e7836 */ /* 0x004fca0000000000 */
[----:B------:R-:W-:-:S04]  /*18040*/  SHF.R.S32.HI R31, RZ, 0x1f, R30 ;  /* 0x0000001fff1f7819 */ /* 0x000fc8000001141e */
[----:B------:R-:W-:-:S04]  /*18050*/  LEA.HI R2, R31, R30, RZ, 0x3 ;  /* 0x0000001e1f027211 */ /* 0x000fc800078f18ff */
[----:B------:R-:W-:Y:S02]  /*18060*/  LOP3.LUT R21, R2, 0xfffffff8, RZ, 0xc0, !PT ;  /* 0xfffffff802157812 */ /* 0x000fe400078ec0ff */
[----:B------:R-:W-:-:S03]  /*18070*/  SHF.R.S32.HI R2, RZ, 0x3, R2 ;  /* 0x00000003ff027819 */ /* 0x000fc60000011402 */
[----:B------:R-:W-:-:S04]  /*18080*/  IMAD.IADD R21, R30, 0x1, -R21 ;  /* 0x000000011e157824 */ /* 0x000fc800078e0a15 */
[----:B0-----:R-:W-:-:S05]  /*18090*/  IMAD.SHL.U32 R3, R21, 0x8, RZ ;  /* 0x0000000815037824 */ /* 0x001fca00078e00ff */
[----:B-1----:R-:W-:Y:S01]  /*180a0*/  SHF.R.S32.HI R0, RZ, 0x1f, R3 ;  /* 0x0000001fff007819 */ /* 0x002fe20000011403 */
[----:B---3--:R0:W-:Y:S04]  /*180b0*/  STL.64 [R1+0x20], R40 ;  /* 0x0000202801007387 */ /* 0x0081e80000100a00 */
[----:B------:R0:W-:Y:S01]  /*180c0*/  STL.64 [R1+0x28], R42 ;  /* 0x0000282a01007387 */ /* 0x0001e20000100a00 */
[----:B------:R-:W-:Y:S06]  /*180d0*/  BAR.ARV 0x4, 0x200 ;  /* 0x0108000000007b1d */ /* 0x000fec0000002000 */
[----:B------:R-:W-:Y:S05]  /*180e0*/  @P0 BRA `(.L_x_12015) ;  /* 0x0000001000e00947 */ /* 0x000fea0003800000 */
[----:B------:R-:W-:Y:S01]  /*180f0*/  IMAD.SHL.U32 R4, R50, 0x4, RZ ;  /* 0x0000000432047824 */ /* 0x000fe200078e00ff */
[----:B------:R-:W-:Y:S01]  /*18100*/  ULDC.64 UR4, c[0x4][0x38] ;  /* 0x01000e0000047ab9 */ /* 0x000fe20000000a00 */
[----:B------:R-:W2:Y:S01]  /*18110*/  LDL R64, [R1+0x40] ;  /* 0x0000400001407983 */ /* 0x000ea20000100800 */
[----:B------:R-:W-:Y:S01]  /*18120*/  F2FP.BF16.F32.PACK_AB R27, R26, R27 ;  /* 0x0000001b1a1b723e */ /* 0x000fe200000010ff */
[----:B------:R-:W-:Y:S01]  /*18130*/  ULDC.64 UR6, c[0x0][0xb90] ;  /* 0x0002e40000067ab9 */ /* 0x000fe20000000a00 */
[----:B------:R-:W-:Y:S01]  /*18140*/  LOP3.LUT R4, R4, 0xc, RZ, 0xc0, !PT ;  /* 0x0000000c04047812 */ /* 0x000fe200078ec0ff */
[----:B------:R-:W3:Y:S03]  /*18150*/  LDL.LU R63, [R1+0x54] ;  /* 0x00005400013f7983 */ /* 0x000ee60000300800 */
[----:B------:R-:W-:Y:S01]  /*18160*/  IADD3 R4, P0, R4, UR4, RZ ;  /* 0x0000000404047c10 */ /* 0x000fe2000ff1e0ff */
[----:B------:R-:W1:Y:S04]  /*18170*/  S2R R26, SR_SWINHI ;  /* 0x00000000001a7919 */ /* 0x000e680000002f00 */
[----:B------:R-:W-:Y:S01]  /*18180*/  IMAD.X R5, RZ, RZ, UR5, P0 ;  /* 0x00000005ff057e24 */ /* 0x000fe200080e06ff */
[----:B------:R-:W-:Y:S01]  /*18190*/  F2FP.BF16.F32.PACK_AB R12, R11, R12 ;  /* 0x0000000c0b0c723e */ /* 0x000fe200000010ff */
[----:B------:R-:W-:Y:S01]  /*181a0*/  ULDC.64 UR4, c[0x0][0xc00] ;  /* 0x0003000000047ab9 */ /* 0x000fe20000000a00 */
[----:B------:R-:W-:Y:S01]  /*181b0*/  F2FP.BF16.F32.PACK_AB R57, R28, R57 ;  /* 0x000000391c39723e */ /* 0x000fe200000010ff */
[----:B------:R-:W4:Y:S04]  /*181c0*/  LDL R62, [R1+0x50] ;  /* 0x00005000013e7983 */ /* 0x000f280000100800 */
[----:B0-----:R0:W2:Y:S01]  /*181d0*/  LDG.E.CONSTANT R40, desc[UR40][R4.64] ;  /* 0x0000002804287981 */ /* 0x0010a2000c1e9900 */
[----:B------:R-:W-:-:S02]  /*181e0*/  LEA.HI R11, R31, R30, RZ, 0x5 ;  /* 0x0000001e1f0b7211 */ /* 0x000fc400078f28ff */
[----:B------:R-:W-:Y:S01]  /*181f0*/  F2FP.BF16.F32.PACK_AB R32, R32, R33 ;  /* 0x000000212020723e */ /* 0x000fe200000010ff */
[----:B------:R-:W4:Y:S01]  /*18200*/  LDL R60, [R1+0x30] ;  /* 0x00003000013c7983 */ /* 0x000f220000100800 */
[----:B0-----:R-:W-:Y:S01]  /*18210*/  LEA.HI R4, R31, R30, RZ, 0x4 ;  /* 0x0000001e1f047211 */ /* 0x001fe200078f20ff */
[----:B------:R-:W-:-:S03]  /*18220*/  IMAD.SHL.U32 R28, R11, 0x20, RZ ;  /* 0x000000200b1c7824 */ /* 0x000fc600078e00ff */
[----:B------:R-:W-:Y:S02]  /*18230*/  SHF.R.S32.HI R5, RZ, 0x4, R4 ;  /* 0x00000004ff057819 */ /* 0x000fe40000011404 */
[C---:B------:R-:W-:Y:S02]  /*18240*/  LOP3.LUT R11, R4.reuse, 0x3fffff0, RZ, 0xc0, !PT ;  /* 0x03fffff0040b7812 */ /* 0x040fe400078ec0ff */
[----:B------:R-:W-:Y:S02]  /*18250*/  LEA.HI R4, R4, R5, RZ, 0x1 ;  /* 0x0000000504047211 */ /* 0x000fe400078f08ff */
[----:B------:R-:W-:Y:S01]  /*18260*/  LOP3.LUT P0, R33, R50, 0x3, RZ, 0xc0, !PT ;  /* 0x0000000332217812 */ /* 0x000fe2000780c0ff */
[----:B------:R-:W-:Y:S01]  /*18270*/  IMAD.IADD R11, R30, 0x1, -R11 ;  /* 0x000000011e0b7824 */ /* 0x000fe200078e0a0b */
[----:B------:R-:W-:Y:S02]  /*18280*/  LOP3.LUT R28, R28, 0xfffffc00, RZ, 0xc0, !PT ;  /* 0xfffffc001c1c7812 */ /* 0x000fe400078ec0ff */
[----:B------:R-:W-:-:S02]  /*18290*/  LOP3.LUT R4, R4, 0x1ffffffe, RZ, 0xc0, !PT ;  /* 0x1ffffffe04047812 */ /* 0x000fc400078ec0ff */
[----:B------:R-:W-:Y:S02]  /*182a0*/  F2FP.BF16.F32.PACK_AB R29, R36, R29 ;  /* 0x0000001d241d723e */ /* 0x000fe400000010ff */
[----:B------:R-:W-:Y:S02]  /*182b0*/  F2FP.BF16.F32.PACK_AB R24, R37, R24 ;  /* 0x000000182518723e */ /* 0x000fe400000010ff */
[----:B------:R-:W-:Y:S01]  /*182c0*/  ISETP.EQ.OR P0, PT, R33, 0x3, !P0 ;  /* 0x000000032100780c */ /* 0x000fe20004702670 */
[----:B------:R-:W-:Y:S02]  /*182d0*/  IMAD R11, R11, 0x40, R28 ;  /* 0x000000400b0b7824 */ /* 0x000fe400078e021c */
[----:B------:R-:W-:Y:S01]  /*182e0*/  IMAD.IADD R4, R5, 0x1, -R4 ;  /* 0x0000000105047824 */ /* 0x000fe200078e0a04 */
[----:B------:R-:W-:Y:S02]  /*182f0*/  SEL R35, R29, R24, P0 ;  /* 0x000000181d237207 */ /* 0x000fe40000000000 */
[----:B------:R-:W-:Y:S01]  /*18300*/  SEL R37, R24, R29, P0 ;  /* 0x0000001d18257207 */ /* 0x000fe20000000000 */
[----:B------:R-:W-:Y:S01]  /*18310*/  IMAD R11, R4, 0x8, R11 ;  /* 0x00000008040b7824 */ /* 0x000fe200078e020b */
[----:B------:R-:W-:-:S02]  /*18320*/  F2FP.BF16.F32.PACK_AB R9, R52, R9 ;  /* 0x000000093409723e */ /* 0x000fc400000010ff */
[----:B------:R-:W-:Y:S02]  /*18330*/  F2FP.BF16.F32.PACK_AB R8, R53, R8 ;  /* 0x000000083508723e */ /* 0x000fe400000010ff */
[----:B------:R-:W-:Y:S02]  /*18340*/  MOV R28, R17 ;  /* 0x00000011001c7202 */ /* 0x000fe40000000f00 */
[----:B-1----:R-:W-:Y:S02]  /*18350*/  MOV R29, R26 ;  /* 0x0000001a001d7202 */ /* 0x002fe40000000f00 */
[----:B------:R-:W-:Y:S02]  /*18360*/  SEL R41, R9, R8, P0 ;  /* 0x0000000809297207 */ /* 0x000fe40000000000 */
[----:B------:R-:W-:Y:S01]  /*18370*/  SEL R43, R8, R9, P0 ;  /* 0x00000009082b7207 */ /* 0x000fe20000000000 */
[----:B------:R-:W-:Y:S01]  /*18380*/  IMAD.WIDE R8, R11, 0x2, R28 ;  /* 0x000000020b087825 */ /* 0x000fe200078e021c */
[----:B------:R-:W-:-:S02]  /*18390*/  F2FP.BF16.F32.PACK_AB R25, R38, R25 ;  /* 0x000000192619723e */ /* 0x000fc400000010ff */
[----:B------:R-:W-:Y:S02]  /*183a0*/  F2FP.BF16.F32.PACK_AB R14, R39, R14 ;  /* 0x0000000e270e723e */ /* 0x000fe400000010ff */
[----:B------:R-:W-:Y:S02]  /*183b0*/  F2FP.BF16.F32.PACK_AB R10, R47, R10 ;  /* 0x0000000a2f0a723e */ /* 0x000fe400000010ff */
[----:B------:R-:W-:Y:S02]  /*183c0*/  SEL R47, R25, R14, P0 ;  /* 0x0000000e192f7207 */ /* 0x000fe40000000000 */
[----:B------:R-:W-:Y:S02]  /*183d0*/  SEL R49, R14, R25, P0 ;  /* 0x000000190e317207 */ /* 0x000fe40000000000 */
[----:B------:R-:W-:Y:S02]  /*183e0*/  IADD3 R25, P3, R8, 0x20, RZ ;  /* 0x0000002008197810 */ /* 0x000fe40007f7e0ff */
[----:B------:R-:W-:-:S02]  /*183f0*/  F2FP.BF16.F32.PACK_AB R13, R46, R13 ;  /* 0x0000000d2e0d723e */ /* 0x000fc400000010ff */
[----:B------:R-:W-:Y:S02]  /*18400*/  LOP3.LUT R4, R25, 0x380, RZ, 0xc0, !PT ;  /* 0x0000038019047812 */ /* 0x000fe400078ec0ff */
[----:B------:R-:W-:Y:S02]  /*18410*/  F2FP.BF16.F32.PACK_AB R15, R44, R15 ;  /* 0x0000000f2c0f723e */ /* 0x000fe400000010ff */
[----:B------:R-:W-:Y:S02]  /*18420*/  LOP3.LUT R5, R8, 0x380, RZ, 0xc0, !PT ;  /* 0x0000038008057812 */ /* 0x000fe400078ec0ff */
[----:B------:R-:W-:Y:S02]  /*18430*/  F2FP.BF16.F32.PACK_AB R58, R58, R59 ;  /* 0x0000003b3a3a723e */ /* 0x000fe400000010ff */
[----:B------:R-:W-:Y:S02]  /*18440*/  SHF.R.U64 R4, R4, 0x3, RZ ;  /* 0x0000000304047819 */ /* 0x000fe400000012ff */
[----:B------:R-:W-:-:S02]  /*18450*/  IADD3 R61, P1, R8, 0x60, RZ ;  /* 0x00000060083d7810 */ /* 0x000fc40007f3e0ff */
[----:B------:R-:W-:Y:S02]  /*18460*/  IADD3 R59, P2, R8, 0x40, RZ ;  /* 0x00000040083b7810 */ /* 0x000fe40007f5e0ff */
[----:B------:R-:W-:Y:S02]  /*18470*/  SEL R51, R13, R10, P0 ;  /* 0x0000000a0d337207 */ /* 0x000fe40000000000 */
[----:B------:R-:W-:Y:S02]  /*18480*/  SEL R39, R15, R12, P0 ;  /* 0x0000000c0f277207 */ /* 0x000fe40000000000 */
[----:B------:R-:W-:Y:S02]  /*18490*/  SEL R13, R10, R13, P0 ;  /* 0x0000000d0a0d7207 */ /* 0x000fe40000000000 */
[----:B------:R-:W-:Y:S02]  /*184a0*/  SHF.R.U64 R5, R5, 0x3, RZ ;  /* 0x0000000305057819 */ /* 0x000fe400000012ff */
[----:B------:R-:W-:-:S02]  /*184b0*/  SEL R33, R58, R57, P0 ;  /* 0x000000393a217207 */ /* 0x000fc40000000000 */
[----:B------:R-:W-:Y:S02]  /*184c0*/  SEL R15, R12, R15, P0 ;  /* 0x0000000f0c0f7207 */ /* 0x000fe40000000000 */
[----:B------:R-:W-:Y:S02]  /*184d0*/  LOP3.LUT R10, R4, R25, RZ, 0x3c, !PT ;  /* 0x00000019040a7212 */ /* 0x000fe400078e3cff */
[----:B------:R-:W-:Y:S02]  /*184e0*/  SEL R57, R57, R58, P0 ;  /* 0x0000003a39397207 */ /* 0x000fe40000000000 */
[----:B------:R-:W-:Y:S02]  /*184f0*/  LOP3.LUT R4, R59, 0x380, RZ, 0xc0, !PT ;  /* 0x000003803b047812 */ /* 0x000fe400078ec0ff */
[----:B------:R-:W-:Y:S02]  /*18500*/  LOP3.LUT R14, R61, 0x380, RZ, 0xc0, !PT ;  /* 0x000003803d0e7812 */ /* 0x000fe400078ec0ff */
[----:B------:R-:W-:-:S02]  /*18510*/  F2FP.BF16.F32.PACK_AB R7, R54, R7 ;  /* 0x000000073607723e */ /* 0x000fc400000010ff */
[----:B------:R-:W-:Y:S01]  /*18520*/  F2FP.BF16.F32.PACK_AB R6, R55, R6 ;  /* 0x000000063706723e */ /* 0x000fe200000010ff */
[----:B------:R-:W-:Y:S01]  /*18530*/  IMAD.X R11, RZ, RZ, R9, P3 ;  /* 0x000000ffff0b7224 */ /* 0x000fe200018e0609 */
[----:B-----5:R-:W-:Y:S02]  /*18540*/  SEL R45, R32, R27, P0 ;  /* 0x0000001b202d7207 */ /* 0x020fe40000000000 */
[----:B------:R-:W-:Y:S02]  /*18550*/  LOP3.LUT R8, R5, R8, RZ, 0x3c, !PT ;  /* 0x0000000805087212 */ /* 0x000fe400078e3cff */
[----:B------:R-:W-:Y:S02]  /*18560*/  SEL R27, R27, R32, P0 ;  /* 0x000000201b1b7207 */ /* 0x000fe40000000000 */
[----:B------:R-:W-:Y:S02]  /*18570*/  SHF.R.U64 R4, R4, 0x3, RZ ;  /* 0x0000000304047819 */ /* 0x000fe400000012ff */
[----:B------:R-:W-:-:S02]  /*18580*/  SHF.R.U64 R14, R14, 0x3, RZ ;  /* 0x000000030e0e7819 */ /* 0x000fc400000012ff */
[----:B------:R-:W-:Y:S02]  /*18590*/  SEL R53, R7, R6, P0 ;  /* 0x0000000607357207 */ /* 0x000fe40000000000 */
[----:B------:R-:W-:Y:S02]  /*185a0*/  SEL R55, R6, R7, P0 ;  /* 0x0000000706377207 */ /* 0x000fe40000000000 */
[----:B------:R-:W-:Y:S02]  /*185b0*/  MOV R48, R8 ;  /* 0x0000000800307202 */ /* 0x000fe40000000f00 */
[----:B------:R-:W-:Y:S02]  /*185c0*/  LOP3.LUT R6, R4, R59, RZ, 0x3c, !PT ;  /* 0x0000003b04067212 */ /* 0x000fe400078e3cff */
[----:B------:R-:W-:Y:S02]  /*185d0*/  MOV R46, R10 ;  /* 0x0000000a002e7202 */ /* 0x000fe40000000f00 */
[----:B------:R-:W-:Y:S01]  /*185e0*/  LOP3.LUT R4, R14, R61, RZ, 0x3c, !PT ;  /* 0x0000003d0e047212 */ /* 0x000fe200078e3cff */
[----:B------:R-:W-:-:S02]  /*185f0*/  IMAD.X R5, RZ, RZ, R9, P1 ;  /* 0x000000ffff057224 */ /* 0x000fc400008e0609 */
[----:B------:R-:W-:-:S05]  /*18600*/  IMAD.X R7, RZ, RZ, R9, P2 ;  /* 0x000000ffff077224 */ /* 0x000fca00010e0609 */
[----:B------:R-:W-:Y:S02]  /*18610*/  MOV R44, R6 ;  /* 0x00000006002c7202 */ /* 0x000fe40000000f00 */
[----:B------:R-:W-:-:S04]  /*18620*/  ISETP.NE.U32.AND P1, PT, RZ, UR4, PT ;  /* 0x00000004ff007c0c */ /* 0x000fc8000bf25070 */
[----:B------:R-:W-:Y:S01]  /*18630*/  ISETP.NE.AND.EX P1, PT, RZ, UR5, PT, P1 ;  /* 0x00000005ff007c0c */ /* 0x000fe2000bf25310 */
[----:B------:R-:W-:Y:S01]  /*18640*/  ULDC.64 UR4, c[0x0][0xc08] ;  /* 0x0003020000047ab9 */ /* 0x000fe20000000a00 */
[----:B--2---:R-:W-:Y:S01]  /*18650*/  LOP3.LUT R12, R40, 0x2, RZ, 0x3c, !PT ;  /* 0x00000002280c7812 */ /* 0x004fe200078e3cff */
[----:B------:R-:W-:Y:S04]  /*18660*/  SHFL.IDX PT, R33, R33, R40, 0x1c1f ;  /* 0x001c1f2821217589 */ /* 0x000fe800000e0000 */
[----:B------:R-:W0:Y:S04]  /*18670*/  SHFL.IDX PT, R26, R57, R12, 0x1c1f ;  /* 0x001c1f0c391a7589 */ /* 0x000e2800000e0000 */
[----:B------:R-:W-:Y:S04]  /*18680*/  SHFL.IDX PT, R45, R45, R40, 0x1c1f ;  /* 0x001c1f282d2d7589 */ /* 0x000fe800000e0000 */
[----:B------:R-:W1:Y:S04]  /*18690*/  SHFL.IDX PT, R32, R27, R12, 0x1c1f ;  /* 0x001c1f0c1b207589 */ /* 0x000e6800000e0000 */
[----:B------:R2:W-:Y:S04]  /*186a0*/  SHFL.IDX PT, R8, R35, R40, 0x1c1f ;  /* 0x001c1f2823087589 */ /* 0x0005e800000e0000 */
[----:B------:R-:W3:Y:S04]  /*186b0*/  SHFL.IDX PT, R37, R37, R12, 0x1c1f ;  /* 0x001c1f0c25257589 */ /* 0x000ee800000e0000 */
[----:B------:R-:W-:Y:S01]  /*186c0*/  SHFL.IDX PT, R39, R39, R40, 0x1c1f ;  /* 0x001c1f2827277589 */ /* 0x000fe200000e0000 */
[----:B--2---:R-:W2:Y:S03]  /*186d0*/  LDC.64 R34, c[0x0][0xc00] ;  /* 0x00030000ff227b82 */ /* 0x004ea60000000a00 */
[----:B------:R-:W4:Y:S04]  /*186e0*/  SHFL.IDX PT, R10, R15, R12, 0x1c1f ;  /* 0x001c1f0c0f0a7589 */ /* 0x000f2800000e0000 */
[----:B------:R-:W-:Y:S04]  /*186f0*/  SHFL.IDX PT, R47, R47, R40, 0x1c1f ;  /* 0x001c1f282f2f7589 */ /* 0x000fe800000e0000 */
[----:B------:R-:W4:Y:S04]  /*18700*/  SHFL.IDX PT, R36, R49, R12, 0x1c1f ;  /* 0x001c1f0c31247589 */ /* 0x000f2800000e0000 */
[----:B------:R-:W-:Y:S04]  /*18710*/  SHFL.IDX PT, R41, R41, R40, 0x1c1f ;  /* 0x001c1f2829297589 */ /* 0x000fe800000e0000 */
[----:B------:R-:W2:Y:S04]  /*18720*/  SHFL.IDX PT, R14, R43, R12, 0x1c1f ;  /* 0x001c1f0c2b0e7589 */ /* 0x000ea800000e0000 */
[----:B------:R-:W-:Y:S04]  /*18730*/  SHFL.IDX PT, R51, R51, R40, 0x1c1f ;  /* 0x001c1f2833337589 */ /* 0x000fe800000e0000 */
[----:B------:R-:W2:Y:S04]  /*18740*/  SHFL.IDX PT, R38, R13, R12, 0x1c1f ;  /* 0x001c1f0c0d267589 */ /* 0x000ea800000e0000 */
[----:B------:R-:W-:Y:S04]  /*18750*/  SHFL.IDX PT, R53, R53, R40, 0x1c1f ;  /* 0x001c1f2835357589 */ /* 0x000fe800000e0000 */
[----:B------:R2:W2:Y:S01]  /*18760*/  SHFL.IDX PT, R42, R55, R12, 0x1c1f ;  /* 0x001c1f0c372a7589 */ /* 0x0004a200000e0000 */
[----:B0-----:R-:W-:-:S02]  /*18770*/  SEL R24, R33, R26, P0 ;  /* 0x0000001a21187207 */ /* 0x001fc40000000000 */
[----:B------:R-:W-:Y:S02]  /*18780*/  SEL R26, R26, R33, P0 ;  /* 0x000000211a1a7207 */ /* 0x000fe40000000000 */
[----:B------:R-:W-:Y:S02]  /*18790*/  MOV R33, R4 ;  /* 0x0000000400217202 */ /* 0x000fe40000000f00 */
[----:B-1----:R-:W-:Y:S02]  /*187a0*/  SEL R25, R45, R32, P0 ;  /* 0x000000202d197207 */ /* 0x002fe40000000000 */
[----:B------:R-:W-:Y:S01]  /*187b0*/  SEL R27, R32, R45, P0 ;  /* 0x0000002d201b7207 */ /* 0x000fe20000000000 */
[----:B------:R-:W-:Y:S01]  /*187c0*/  BAR.SYNC.DEFER_BLOCKING 0x1, 0x180 ;  /* 0x0046000000007b1d */ /* 0x000fe20000010000 */
[----:B---3--:R-:W-:Y:S02]  /*187d0*/  SEL R4, R8, R37, P0 ;  /* 0x0000002508047207 */ /* 0x008fe40000000000 */
[----:B------:R-:W-:-:S02]  /*187e0*/  SEL R6, R37, R8, P0 ;  /* 0x0000000825067207 */ /* 0x000fc40000000000 */
[----:B----4-:R-:W-:Y:S02]  /*187f0*/  SEL R8, R39, R10, P0 ;  /* 0x0000000a27087207 */ /* 0x010fe40000000000 */
[----:B------:R-:W-:Y:S02]  /*18800*/  SEL R5, R47, R36, P0 ;  /* 0x000000242f057207 */ /* 0x000fe40000000000 */
[----:B------:R-:W-:Y:S02]  /*18810*/  SEL R7, R36, R47, P0 ;  /* 0x0000002f24077207 */ /* 0x000fe40000000000 */
[----:B------:R-:W-:Y:S02]  /*18820*/  SEL R10, R10, R39, P0 ;  /* 0x000000270a0a7207 */ /* 0x000fe40000000000 */
[----:B--2---:R-:W-:Y:S02]  /*18830*/  SEL R12, R41, R14, P0 ;  /* 0x0000000e290c7207 */ /* 0x004fe40000000000 */
[----:B------:R-:W-:-:S02]  /*18840*/  SEL R9, R51, R38, P0 ;  /* 0x0000002633097207 */ /* 0x000fc40000000000 */
[----:B------:R-:W-:Y:S02]  /*18850*/  SEL R11, R38, R51, P0 ;  /* 0x00000033260b7207 */ /* 0x000fe40000000000 */
[----:B------:R-:W-:Y:S02]  /*18860*/  SEL R14, R14, R41, P0 ;  /* 0x000000290e0e7207 */ /* 0x000fe40000000000 */
[----:B------:R-:W-:Y:S02]  /*18870*/  SEL R13, R53, R42, P0 ;  /* 0x0000002a350d7207 */ /* 0x000fe40000000000 */
[----:B------:R-:W-:Y:S01]  /*18880*/  SEL R15, R42, R53, P0 ;  /* 0x000000352a0f7207 */ /* 0x000fe20000000000 */
[----:B------:R0:W-:Y:S04]  /*18890*/  STSM.16.M88.4 [R48], R24 ;  /* 0x0000001830007844 */ /* 0x0001e80000000200 */
[----:B------:R-:W-:Y:S04]  /*188a0*/  STSM.16.M88.4 [R46], R4 ;  /* 0x000000042e007844 */ /* 0x000fe80000000200 */
[----:B------:R-:W-:Y:S04]  /*188b0*/  STSM.16.M88.4 [R44], R8 ;  /* 0x000000082c007844 */ /* 0x000fe80000000200 */
[----:B------:R1:W-:Y:S01]  /*188c0*/  STSM.16.M88.4 [R33], R12 ;  /* 0x0000000c21007844 */ /* 0x0003e20000000200 */
[----:B------:R-:W-:-:S02]  /*188d0*/  IMAD.MOV.U32 R32, RZ, RZ, RZ ;  /* 0x000000ffff207224 */ /* 0x000fc400078e00ff */
[----:B0-----:R-:W-:Y:S01]  /*188e0*/  IMAD.WIDE R24, R63, 0x4, R34 ;  /* 0x000000043f187825 */ /* 0x001fe200078e0222 */
[----:B------:R-:W-:Y:S08]  /*188f0*/  BAR.SYNC.DEFER_BLOCKING 0x1, 0x180 ;  /* 0x0046000000007b1d */ /* 0x000ff00000010000 */
[----:B------:R-:W0:Y:S01]  /*18900*/  LDC R34, c[0x0][0xbe8] ;  /* 0x0002fa00ff227b82 */ /* 0x000e220000000800 */
[----:B------:R-:W2:Y:S01]  /*18910*/  @P1 LDG.E R32, desc[UR40][R24.64] ;  /* 0x0000002818201981 */ /* 0x000ea2000c1e1900 */
[----:B0-----:R-:W-:-:S02]  /*18920*/  ISETP.NE.AND P2, PT, R34, 0x1, PT ;  /* 0x000000012200780c */ /* 0x001fc40003f45270 */
[----:B------:R-:W-:-:S04]  /*18930*/  ISETP.NE.U32.AND P0, PT, RZ, UR4, PT ;  /* 0x00000004ff007c0c */ /* 0x000fc8000bf05070 */
[----:B------:R-:W-:Y:S02]  /*18940*/  ISETP.NE.AND.EX P0, PT, RZ, UR5, PT, P0 ;  /* 0x00000005ff007c0c */ /* 0x000fe4000bf05300 */
[----:B------:R-:W-:Y:S02]  /*18950*/  LEA.HI R31, R31, R30, RZ, 0x7 ;  /* 0x0000001e1f1f7211 */ /* 0x000fe400078f38ff */
[----:B------:R-:W-:Y:S01]  /*18960*/  SHF.R.S32.HI R38, RZ, 0x1f, R62 ;  /* 0x0000001fff267819 */ /* 0x000fe2000001143e */
[----:B-1----:R-:W-:Y:S02]  /*18970*/  IMAD.IADD R13, R64, 0x1, R60 ;  /* 0x00000001400d7824 */ /* 0x002fe400078e023c */
[----:B------:R-:W0:Y:S08]  /*18980*/  @P2 LDC R26, c[0x0][0xbec] ;  /* 0x0002fb00ff1a2b82 */ /* 0x000e300000000800 */
[----:B------:R-:W1:Y:S01]  /*18990*/  @P2 LDC R27, c[0x0][0xbf0] ;  /* 0x0002fc00ff1b2b82 */ /* 0x000e620000000800 */
[----:B------:R-:W-:Y:S01]  /*189a0*/  LOP3.LUT R9, R31, 0xffffff80, RZ, 0xc0, !PT ;  /* 0xffffff801f097812 */ /* 0x000fe200078ec0ff */
[----:B------:R-:W-:Y:S01]  /*189b0*/  IMAD R4, R38, UR6, RZ ;  /* 0x0000000626047c24 */ /* 0x000fe2000f8e02ff */
[----:B------:R-:W-:Y:S01]  /*189c0*/  SHF.R.S32.HI R36, RZ, 0x1f, R63 ;  /* 0x0000001fff247819 */ /* 0x000fe2000001143f */
[----:B------:R-:W-:-:S02]  /*189d0*/  ULDC.64 UR4, c[0x0][0xb98] ;  /* 0x0002e60000047ab9 */ /* 0x000fc40000000a00 */
[----:B------:R-:W-:Y:S02]  /*189e0*/  IMAD.IADD R30, R30, 0x1, -R9 ;  /* 0x000000011e1e7824 */ /* 0x000fe400078e0a09 */
[----:B------:R-:W3:Y:S01]  /*189f0*/  @P0 LDC.64 R8, c[0x0][0xc08] ;  /* 0x00030200ff080b82 */ /* 0x000ee20000000a00 */
[----:B------:R-:W-:Y:S01]  /*18a00*/  IMAD R7, R62, UR7, R4 ;  /* 0x000000073e077c24 */ /* 0x000fe2000f8e0204 */
[----:B------:R-:W-:Y:S01]  /*18a10*/  SEL R36, R36, RZ, !P1 ;  /* 0x000000ff24247207 */ /* 0x000fe20004800000 */
[----:B0-----:R-:W-:Y:S01]  /*18a20*/  @P2 IMAD.HI.U32 R6, R13, R26, RZ ;  /* 0x0000001a0d062227 */ /* 0x001fe200078e00ff */
[----:B------:R-:W-:Y:S02]  /*18a30*/  SEL R35, R63, RZ, !P1 ;  /* 0x000000ff3f237207 */ /* 0x000fe40004800000 */
[----:B--2---:R-:W-:-:S03]  /*18a40*/  SHF.R.S32.HI R33, RZ, 0x1f, R32 ;  /* 0x0000001fff217819 */ /* 0x004fc60000011420 */
[----:B------:R-:W-:-:S04]  /*18a50*/  IMAD.WIDE.U32 R4, R62, UR6, R32 ;  /* 0x000000063e047c25 */ /* 0x000fc8000f8e0020 */
[----:B------:R-:W-:Y:S02]  /*18a60*/  IMAD.IADD R5, R5, 0x1, R7 ;  /* 0x0000000105057824 */ /* 0x000fe400078e0207 */
[----:B------:R-:W-:Y:S01]  /*18a70*/  IMAD.MOV.U32 R7, RZ, RZ, R13 ;  /* 0x000000ffff077224 */ /* 0x000fe200078e000d */
[----:B-1----:R-:W-:Y:S01]  /*18a80*/  @P2 SHF.R.U32.HI R7, RZ, R27, R6 ;  /* 0x0000001bff072219 */ /* 0x002fe20000011606 */
[----:B------:R-:W-:Y:S02]  /*18a90*/  IMAD R6, R36, UR4, RZ ;  /* 0x0000000424067c24 */ /* 0x000fe4000f8e02ff */
[----:B------:R-:W-:-:S04]  /*18aa0*/  IMAD.WIDE.U32 R4, R35, UR4, R4 ;  /* 0x0000000423047c25 */ /* 0x000fc8000f8e0004 */
[----:B------:R-:W-:Y:S02]  /*18ab0*/  IMAD.MOV R11, RZ, RZ, -R7 ;  /* 0x000000ffff0b7224 */ /* 0x000fe400078e0a07 */
[----:B------:R-:W-:Y:S01]  /*18ac0*/  IMAD R12, R35, UR5, R6 ;  /* 0x00000005230c7c24 */ /* 0x000fe2000f8e0206 */
[----:B------:R-:W-:Y:S01]  /*18ad0*/  IADD3 R6, P3, R7, R4, RZ ;  /* 0x0000000407067210 */ /* 0x000fe20007f7e0ff */
[----:B------:R-:W-:Y:S01]  /*18ae0*/  IMAD R11, R34, R11, R13 ;  /* 0x0000000b220b7224 */ /* 0x000fe200078e020d */
[----:B------:R-:W-:Y:S01]  /*18af0*/  SHF.R.S32.HI R13, RZ, 0x1f, R7 ;  /* 0x0000001fff0d7819 */ /* 0x000fe20000011407 */
[----:B------:R-:W-:Y:S01]  /*18b00*/  ULDC UR6, c[0x0][0xa88] ;  /* 0x0002a20000067ab9 */ /* 0x000fe20000000800 */
[----:B------:R-:W-:Y:S01]  /*18b10*/  SHF.R.S32.HI R15, RZ, 0x1f, R30 ;  /* 0x0000001fff0f7819 */ /* 0x000fe2000001141e */
[----:B------:R-:W-:Y:S01]  /*18b20*/  ULDC.64 UR4, c[0x0][0xb88] ;  /* 0x0002e20000047ab9 */ /* 0x000fe20000000a00 */
[----:B------:R-:W-:Y:S01]  /*18b30*/  IADD3.X R7, R13, R5, R12, P3, !PT ;  /* 0x000000050d077210 */ /* 0x000fe20001ffe40c */
[----:B---3--:R-:W-:-:S04]  /*18b40*/  @P0 IMAD.WIDE R4, R63, 0x4, R8 ;  /* 0x000000043f040825 */ /* 0x008fc800078e0208 */
[----:B------:R-:W-:-:S06]  /*18b50*/  IMAD.U32 R9, RZ, RZ, UR6 ;  /* 0x00000006ff097e24 */ /* 0x000fcc000f8e00ff */
[----:B------:R0:W5:Y:S01]  /*18b60*/  @P0 LDG.E R9, desc[UR40][R4.64] ;  /* 0x0000002804090981 */ /* 0x000162000c1e1900 */
[----:B------:R-:W-:-:S04]  /*18b70*/  LEA.HI R10, R15, R30, RZ, 0x2 ;  /* 0x0000001e0f0a7211 */ /* 0x000fc800078f10ff */
[--C-:B------:R-:W-:Y:S02]  /*18b80*/  SHF.R.S32.HI R14, RZ, 0x2, R10.reuse ;  /* 0x00000002ff0e7819 */ /* 0x100fe4000001140a */
[----:B------:R-:W-:Y:S02]  /*18b90*/  SHF.R.S32.HI R27, RZ, 0x1f, R10 ;  /* 0x0000001fff1b7819 */ /* 0x000fe4000001140a */
[----:B------:R-:W-:Y:S02]  /*18ba0*/  SHF.R.S32.HI R10, RZ, 0x1f, R11 ;  /* 0x0000001fff0a7819 */ /* 0x000fe4000001140b */
[----:B------:R-:W-:-:S03]  /*18bb0*/  SHF.R.S32.HI R31, RZ, 0x7, R31 ;  /* 0x00000007ff1f7819 */ /* 0x000fc6000001141f */
[----:B------:R-:W-:Y:S01]  /*18bc0*/  IMAD R10, R10, UR4, RZ ;  /* 0x000000040a0a7c24 */ /* 0x000fe2000f8e02ff */
[----:B------:R-:W-:Y:S01]  /*18bd0*/  LEA.HI R27, R27, R14, RZ, 0x3 ;  /* 0x0000000e1b1b7211 */ /* 0x000fe200078f18ff */
[----:B------:R-:W-:Y:S01]  /*18be0*/  IMAD.WIDE.U32 R6, R11, UR4, R6 ;  /* 0x000000040b067c25 */ /* 0x000fe2000f8e0006 */
[----:B------:R-:W-:-:S03]  /*18bf0*/  LEA.HI R15, R15, R30, RZ, 0x5 ;  /* 0x0000001e0f0f7211 */ /* 0x000fc600078f28ff */
[----:B------:R-:W-:Y:S01]  /*18c00*/  IMAD R13, R11, UR5, R10 ;  /* 0x000000050b0d7c24 */ /* 0x000fe2000f8e020a */
[----:B------:R-:W-:Y:S01]  /*18c10*/  LOP3.LUT R27, R27, 0xfffffff8, RZ, 0xc0, !PT ;  /* 0xfffffff81b1b7812 */ /* 0x000fe200078ec0ff */
[----:B------:R-:W-:Y:S01]  /*18c20*/  IMAD.HI R8, R31, 0x55555556, RZ ;  /* 0x555555561f087827 */ /* 0x000fe200078e02ff */
[----:B------:R-:W-:Y:S02]  /*18c30*/  ULDC.64 UR4, c[0x0][0xb50] ;  /* 0x0002d40000047ab9 */ /* 0x000fe40000000a00 */
[----:B------:R-:W-:Y:S01]  /*18c40*/  LEA R10, P3, R6, UR4, 0x2 ;  /* 0x00000004060a7c11 */ /* 0x000fe2000f8610ff */
[----:B------:R-:W-:Y:S01]  /*18c50*/  IMAD.IADD R7, R7, 0x1, R13 ;  /* 0x0000000107077824 */ /* 0x000fe200078e020d */
[----:B------:R-:W-:Y:S01]  /*18c60*/  LEA.HI R8, R8, R8, RZ, 0x1 ;  /* 0x0000000808087211 */ /* 0x000fe200078f08ff */
[----:B------:R-:W-:Y:S01]  /*18c70*/  IMAD.IADD R14, R14, 0x1, -R27 ;  /* 0x000000010e0e7824 */ /* 0x000fe200078e0a1b */
[----:B------:R-:W-:Y:S02]  /*18c80*/  SHF.R.S32.HI R15, RZ, 0x5, R15 ;  /* 0x00000005ff0f7819 */ /* 0x000fe4000001140f */
[----:B------:R-:W-:Y:S01]  /*18c90*/  LEA.HI.X R7, R6, UR5, R7, 0x2, P3 ;  /* 0x0000000506077c11 */ /* 0x000fe200098f1407 */
[----:B------:R-:W-:-:S02]  /*18ca0*/  IMAD R8, R8, -0x3, R31 ;  /* 0xfffffffd08087824 */ /* 0x000fc400078e021f */
[----:B------:R-:W-:Y:S01]  /*18cb0*/  IMAD R15, R15, 0x10, R14 ;  /* 0x000000100f0f7824 */ /* 0x000fe200078e020e */
[----:B0-----:R-:W-:Y:S06]  /*18cc0*/  @P0 BRA `(.L_x_12016) ;  /* 0x0000000000100947 */ /* 0x001fec0003800000 */
[----:B------:R-:W-:Y:S05]  /*18cd0*/  @!P1 BRA `(.L_x_12016) ;  /* 0x00000000000c9947 */ /* 0x000fea0003800000 */
[----:B------:R-:W2:Y:S04]  /*18ce0*/  LDG.E R4, desc[UR40][R24.64] ;  /* 0x0000002818047981 */ /* 0x000ea8000c1e1900 */
[----:B-----5:R-:W2:Y:S02]  /*18cf0*/  LDG.E R9, desc[UR40][R24.64+0x4] ;  /* 0x0000042818097981 */ /* 0x020ea4000c1e1900 */
[----:B--2---:R-:W-:-:S07]  /*18d00*/  IMAD.IADD R9, R9, 0x1, -R4 ;  /* 0x0000000109097824 */ /* 0x004fce00078e0a04 */
.L_x_12016:
[----:B------:R-:W-:Y:S01]  /*18d10*/  IMAD R5, R2, 0x40, R3 ;  /* 0x0000004002057824 */ /* 0x000fe200078e0203 */
[----:B------:R-:W-:Y:S01]  /*18d20*/  SHFL.IDX PT, R24, R10, RZ, 0x1c1f ;  /* 0x001c1fff0a187589 */ /* 0x000fe200000e0000 */
[----:B------:R-:W-:Y:S01]  /*18d30*/  IMAD R6, R8, 0x40, R15 ;  /* 0x0000004008067824 */ /* 0x000fe200078e020f */
[----:B------:R-:W-:Y:S01]  /*18d40*/  LOP3.LUT P0, RZ, R30, 0x3, RZ, 0xc0, !PT ;  /* 0x000000031eff7812 */ /* 0x000fe2000780c0ff */
[----:B------:R-:W-:Y:S01]  /*18d50*/  IMAD.WIDE R28, R5, 0x2, R28 ;  /* 0x00000002051c7825 */ /* 0x000fe200078e021c */
[----:B------:R-:W0:Y:S01]  /*18d60*/  SHFL.IDX PT, R25, R7, RZ, 0x1c1f ;  /* 0x001c1fff07197589 */ /* 0x000e2200000e0000 */
[----:B------:R-:W1:Y:S01]  /*18d70*/  @P2 LDC R39, c[0x0][0xbec] ;  /* 0x0002fb00ff272b82 */ /* 0x000e620000000800 */
[----:B------:R-:W-:Y:S01]  /*18d80*/  ULDC.64 UR4, c[0x0][0xaa0] ;  /* 0x0002a80000047ab9 */ /* 0x000fe20000000a00 */
[----:B------:R-:W-:Y:S01]  /*18d90*/  IMAD.IADD R6, R6, 0x1, R60 ;  /* 0x0000000106067824 */ /* 0x000fe200078e023c */
[----:B------:R-:W-:Y:S01]  /*18da0*/  SHFL.IDX PT, R26, R10, 0x1, 0x1c1f ;  /* 0x003c1f000a1a7f89 */ /* 0x000fe200000e0000 */
[----:B-----5:R-:W-:Y:S01]  /*18db0*/  IMAD R37, R9, R34, RZ ;  /* 0x0000002209257224 */ /* 0x020fe200078e02ff */
[----:B------:R-:W-:Y:S01]  /*18dc0*/  IADD3 R9, P3, R28, 0x1800, RZ ;  /* 0x000018001c097810 */ /* 0x000fe20007f7e0ff */
[----:B------:R-:W-:Y:S01]  /*18dd0*/  VIADD R4, R6, 0x8 ;  /* 0x0000000806047836 */ /* 0x000fe20000000000 */
[----:B------:R-:W2:Y:S01]  /*18de0*/  SHFL.IDX PT, R27, R7, 0x1, 0x1c1f ;  /* 0x003c1f00071b7f89 */ /* 0x000ea200000e0000 */
        /* <DEDUP_REMOVED lines=8> */
[----:B0-----:R0:W-:Y:S01]  /*18e70*/  @!P1 ST.E desc[UR40][R24.64], R56 ;  /* 0x0000003818009985 */ /* 0x0011e2000c101928 */
        /* <DEDUP_REMOVED lines=8> */
[----:B------:R-:W3:Y:S04]  /*18f00*/  LD.E.128 R4, desc[UR40][R4.64] ;  /* 0x0000002804047980 */ /* 0x000ee8000c101d00 */
[----:B------:R-:W4:Y:S04]  /*18f10*/  LD.E.128 R8, desc[UR40][R8.64] ;  /* 0x0000002808087980 */ /* 0x000f28000c101d00 */
[----:B------:R-:W4:Y:S01]  /*18f20*/  LD.E.128 R12, desc[UR40][R12.64] ;  /* 0x000000280c0c7980 */ /* 0x000f22000c101d00 */
[----:B------:R-:W-:-:S04]  /*18f30*/  IADD3 R31, P0, R28, 0x4800, RZ ;  /* 0x000048001c1f7810 */ /* 0x000fc80007f1e0ff */
[----:B------:R-:W-:Y:S01]  /*18f40*/  LOP3.LUT R28, R31, 0x380, RZ, 0xc0, !PT ;  /* 0x000003801f1c7812 */ /* 0x000fe200078ec0ff */
[----:B0-----:R-:W-:Y:S02]  /*18f50*/  IMAD.X R25, RZ, RZ, R29, P0 ;  /* 0x000000ffff197224 */ /* 0x001fe400000e061d */
[----:B------:R-:W-:Y:S01]  /*18f60*/  IMAD R29, R33, UR4, RZ ;  /* 0x00000004211d7c24 */ /* 0x000fe2000f8e02ff */
[----:B------:R-:W-:Y:S01]  /*18f70*/  SHF.R.U64 R24, R28, 0x3, RZ ;  /* 0x000000031c187819 */ /* 0x000fe200000012ff */
[----:B------:R-:W0:Y:S03]  /*18f80*/  @P2 LDC R33, c[0x0][0xbf0] ;  /* 0x0002fc00ff212b82 */ /* 0x000e260000000800 */
[----:B------:R-:W-:Y:S01]  /*18f90*/  LOP3.LUT R24, R24, R31, RZ, 0x3c, !PT ;  /* 0x0000001f18187212 */ /* 0x000fe200078e3cff */
[C---:B------:R-:W-:Y:S02]  /*18fa0*/  IMAD R31, R32.reuse, UR5, R29 ;  /* 0x00000005201f7c24 */ /* 0x040fe4000f8e021d */
[----:B------:R-:W-:Y:S01]  /*18fb0*/  IMAD.WIDE.U32 R28, R32, UR4, RZ ;  /* 0x00000004201c7c25 */ /* 0x000fe2000f8e00ff */
[----:B------:R-:W-:-:S02]  /*18fc0*/  ULDC.64 UR4, c[0x0][0xae8] ;  /* 0x0002ba0000047ab9 */ /* 0x000fc40000000a00 */
[----:B--2---:R-:W5:Y:S01]  /*18fd0*/  LD.E.128 R24, desc[UR40][R24.64] ;  /* 0x0000002818187980 */ /* 0x004f62000c101d00 */
[----:B------:R-:W-:Y:S02]  /*18fe0*/  IMAD R30, R21, 0x30, R2 ;  /* 0x00000030151e7824 */ /* 0x000fe400078e0202 */
[----:B------:R-:W-:Y:S01]  /*18ff0*/  IMAD R20, R38, UR4, RZ ;  /* 0x0000000426147c24 */ /* 0x000fe2000f8e02ff */
[----:B------:R-:W-:Y:S01]  /*19000*/  @!PT LDS RZ, [RZ] ;  /* 0x00000000fffff984 */ /* 0x000fe20000000800 */
[----:B------:R-:W-:Y:S01]  /*19010*/  @!PT LDS RZ, [RZ] ;  /* 0x00000000fffff984 */ /* 0x000fe20000000800 */
[----:B------:R-:W-:Y:S01]  /*19020*/  @!PT LDS RZ, [RZ] ;  /* 0x00000000fffff984 */ /* 0x000fe20000000800 */
[----:B------:R-:W-:Y:S01]  /*19030*/  @!PT LDS RZ, [RZ] ;  /* 0x00000000fffff984 */ /* 0x000fe20000000800 */
[----:B------:R2:W-:Y:S06]  /*19040*/  MEMBAR.ALL.CTA ;  /* 0x0000000000007992 */ /* 0x0005ec0000008000 */
[----:B--2---:R-:W2:Y:S01]  /*19050*/  FENCE.VIEW.ASYNC.S ;  /* 0x00000000000073c6 */ /* 0x004ea20000000000 */
[----:B------:R-:W-:-:S02]  /*19060*/  IMAD.IADD R29, R29, 0x1, R31 ;  /* 0x000000011d1d7824 */ /* 0x000fc400078e021f */
[----:B------:R-:W-:Y:S02]  /*19070*/  IMAD.IADD R32, R60, 0x1, R30 ;  /* 0x000000013c207824 */ /* 0x000fe400078e021e */
[C---:B------:R-:W-:Y:S02]  /*19080*/  IMAD R31, R62.reuse, UR5, R20 ;  /* 0x000000053e1f7c24 */ /* 0x040fe4000f8e0214 */
[----:B------:R-:W-:Y:S01]  /*19090*/  IMAD.WIDE.U32 R20, R62, UR4, R28 ;  /* 0x000000043e147c25 */ /* 0x000fe2000f8e001c */
[----:B------:R-:W-:-:S03]  /*190a0*/  ULDC.64 UR4, c[0x0][0xaf0] ;  /* 0x0002bc0000047ab9 */ /* 0x000fc60000000a00 */
[----:B-1----:R-:W-:-:S04]  /*190b0*/  @P2 IMAD.HI.U32 R28, R32, R39, RZ ;  /* 0x00000027201c2227 */ /* 0x002fc800078e00ff */
[----:B------:R-:W-:Y:S01]  /*190c0*/  IMAD.MOV.U32 R29, RZ, RZ, R32 ;  /* 0x000000ffff1d7224 */ /* 0x000fe200078e0020 */
[----:B0-----:R-:W-:Y:S01]  /*190d0*/  @P2 SHF.R.U32.HI R29, RZ, R33, R28 ;  /* 0x00000021ff1d2219 */ /* 0x001fe2000001161c */
[----:B------:R-:W-:Y:S02]  /*190e0*/  IMAD.IADD R21, R21, 0x1, R31 ;  /* 0x0000000115157824 */ /* 0x000fe400078e021f */
[----:B------:R-:W-:Y:S01]  /*190f0*/  IMAD R30, R36, UR4, RZ ;  /* 0x00000004241e7c24 */ /* 0x000fe2000f8e02ff */
[----:B------:R-:W-:Y:S01]  /*19100*/  SHF.R.S32.HI R28, RZ, 0x1f, R29 ;  /* 0x0000001fff1c7819 */ /* 0x000fe2000001141d */
[----:B------:R-:W-:-:S04]  /*19110*/  IMAD.WIDE.U32 R20, R35, UR4, R20 ;  /* 0x0000000423147c25 */ /* 0x000fc8000f8e0014 */
[----:B------:R-:W-:Y:S01]  /*19120*/  IMAD R31, R35, UR5, R30 ;  /* 0x00000005231f7c24 */ /* 0x000fe2000f8e021e */
[----:B------:R-:W-:Y:S01]  /*19130*/  ULDC.64 UR4, c[0x0][0xae0] ;  /* 0x0002b80000047ab9 */ /* 0x000fe20000000a00 */
[----:B------:R-:W-:Y:S02]  /*19140*/  IMAD.MOV R33, RZ, RZ, -R29 ;  /* 0x000000ffff217224 */ /* 0x000fe400078e0a1d */
[----:B------:R-:W-:Y:S02]  /*19150*/  IMAD.IADD R21, R21, 0x1, R31 ;  /* 0x0000000115157824 */ /* 0x000fe400078e021f */
[----:B------:R-:W-:Y:S02]  /*19160*/  IMAD R28, R28, UR4, RZ ;  /* 0x000000041c1c7c24 */ /* 0x000fe4000f8e02ff */
[----:B------:R-:W-:Y:S02]  /*19170*/  IMAD R31, R34, R33, R32 ;  /* 0x00000021221f7224 */ /* 0x000fe400078e0220 */
[----:B------:R-:W-:-:S02]  /*19180*/  IMAD R33, R29, UR5, R28 ;  /* 0x000000051d217c24 */ /* 0x000fc4000f8e021c */
[----:B------:R-:W-:Y:S01]  /*19190*/  IMAD.WIDE.U32 R20, R29, UR4, R20 ;  /* 0x000000041d147c25 */ /* 0x000fe2000f8e0014 */
[----:B------:R-:W-:Y:S01]  /*191a0*/  SHF.R.S32.HI R28, RZ, 0x1f, R31 ;  /* 0x0000001fff1c7819 */ /* 0x000fe2000001141f */
[----:B------:R-:W-:Y:S02]  /*191b0*/  ULDC.64 UR4, c[0x0][0xad8] ;  /* 0x0002b60000047ab9 */ /* 0x000fe40000000a00 */
[----:B------:R-:W-:Y:S02]  /*191c0*/  IMAD.IADD R21, R21, 0x1, R33 ;  /* 0x0000000115157824 */ /* 0x000fe400078e0221 */
[----:B------:R-:W-:Y:S02]  /*191d0*/  IMAD R28, R28, UR4, RZ ;  /* 0x000000041c1c7c24 */ /* 0x000fe4000f8e02ff */
[----:B------:R-:W-:-:S04]  /*191e0*/  IMAD.WIDE.U32 R20, R31, UR4, R20 ;  /* 0x000000041f147c25 */ /* 0x000fc8000f8e0014 */
[----:B------:R-:W-:Y:S01]  /*191f0*/  IMAD R29, R31, UR5, R28 ;  /* 0x000000051f1d7c24 */ /* 0x000fe2000f8e021c */
[----:B------:R-:W-:Y:S01]  /*19200*/  ULDC.64 UR4, c[0x0][0xa80] ;  /* 0x0002a00000047ab9 */ /* 0x000fe20000000a00 */
[----:B------:R-:W-:Y:S01]  /*19210*/  IMAD.IADD R34, R2, 0x1, R60 ;  /* 0x0000000102227824 */ /* 0x000fe200078e023c */
[----:B------:R-:W-:Y:S01]  /*19220*/  LEA R32, P0, R20, UR4, 0x1 ;  /* 0x0000000414207c11 */ /* 0x000fe2000f8008ff */
[----:B------:R-:W-:Y:S01]  /*19230*/  IMAD.IADD R21, R21, 0x1, R29 ;  /* 0x0000000115157824 */ /* 0x000fe200078e021d */
[----:B------:R-:W-:Y:S01]  /*19240*/  ULDC UR4, c[0x0][0xac8] ;  /* 0x0002b20000047ab9 */ /* 0x000fe20000000800 */
[----:B------:R-:W-:Y:S02]  /*19250*/  VIADD R2, R34, 0x30 ;  /* 0x0000003022027836 */ /* 0x000fe40000000000 */
[----:B--2---:R-:W0:Y:S01]  /*19260*/  SHFL.IDX PT, R28, R32, RZ, 0x181f ;  /* 0x00181fff201c7589 */ /* 0x004e2200000e0000 */
[----:B------:R-:W-:Y:S01]  /*19270*/  LEA.HI.X R33, R20, UR5, R21, 0x1, P0 ;  /* 0x0000000514217c11 */ /* 0x000fe200080f0c15 */
[C---:B------:R-:W-:Y:S01]  /*19280*/  VIADD R20, R34.reuse, 0x60 ;  /* 0x0000006022147836 */ /* 0x040fe20000000000 */
[----:B------:R-:W-:Y:S01]  /*19290*/  ISETP.GE.AND P0, PT, R3, UR4, PT ;  /* 0x0000000403007c0c */ /* 0x000fe2000bf06270 */
[----:B------:R-:W1:Y:S03]  /*192a0*/  SHFL.IDX PT, R30, R32, 0x1, 0x181f ;  /* 0x00381f00201e7f89 */ /* 0x000e6600000e0000 */
[-C--:B------:R-:W-:Y:S01]  /*192b0*/  ISETP.GE.OR P1, PT, R34, R37.reuse, P0 ;  /* 0x000000252200720c */ /* 0x080fe20000726670 */
[----:B------:R-:W2:Y:S01]  /*192c0*/  SHFL.IDX PT, R36, R32, 0x2, 0x181f ;  /* 0x00581f0020247f89 */ /* 0x000ea200000e0000 */
[-C--:B------:R-:W-:Y:S01]  /*192d0*/  ISETP.GE.OR P2, PT, R2, R37.reuse, P0 ;  /* 0x000000250200720c */ /* 0x080fe20000746670 */
[----:B------:R-:W-:Y:S01]  /*192e0*/  VIADD R2, R17, 0x13220 ;  /* 0x0001322011027836 */ /* 0x000fe20000000000 */
[----:B------:R-:W-:Y:S01]  /*192f0*/  ISETP.GE.OR P3, PT, R20, R37, P0 ;  /* 0x000000251400720c */ /* 0x000fe20000766670 */
[----:B------:R-:W2:Y:S03]  /*19300*/  SHFL.IDX PT, R21, R33, RZ, 0x181f ;  /* 0x00181fff21157589 */ /* 0x000ea600000e0000 */
[----:B------:R-:W-:Y:S01]  /*19310*/  PRMT R2, RZ, 0x654, R2 ;  /* 0x00000654ff027816 */ /* 0x000fe20000000002 */
[----:B------:R-:W2:Y:S03]  /*19320*/  SHFL.IDX PT, R29, R33, 0x1, 0x181f ;  /* 0x00381f00211d7f89 */ /* 0x000ea600000e0000 */
[----:B------:R1:W-:Y:S01]  /*19330*/  SYNCS.ARRIVE.TRANS64.RED.A1T0 RZ, [R2+URZ], RZ ;  /* 0x000000ff02ff79a7 */ /* 0x0003e2000810043f */
[----:B------:R-:W2:Y:S01]  /*19340*/  SHFL.IDX PT, R31, R33, 0x2, 0x181f ;  /* 0x00581f00211f7f89 */ /* 0x000ea200000e0000 */
[----:B0-----:R-:W-:-:S03]  /*19350*/  @!P1 LEA R20, P4, R3, R28, 0x1 ;  /* 0x0000001c03149211 */ /* 0x001fc600078808ff */
[----:B------:R-:W0:Y:S01]  /*19360*/  SHFL.IDX PT, R32, R32, 0x3, 0x181f ;  /* 0x00781f0020207f89 */ /* 0x000e2200000e0000 */
[----:B-1----:R-:W-:Y:S01]  /*19370*/  VIADD R2, R34, 0x90 ;  /* 0x0000009022027836 */ /* 0x002fe20000000000 */
[C---:B------:R-:W-:Y:S02]  /*19380*/  @!P2 LEA R28, P5, R3.reuse, R30, 0x1 ;  /* 0x0000001e031ca211 */ /* 0x040fe400078a08ff */
[----:B------:R-:W1:Y:S01]  /*19390*/  SHFL.IDX PT, R33, R33, 0x3, 0x181f ;  /* 0x00781f0021217f89 */ /* 0x000e6200000e0000 */
[C---:B--2---:R-:W-:Y:S02]  /*193a0*/  @!P3 LEA R30, P6, R3.reuse, R36, 0x1 ;  /* 0x00000024031eb211 */ /* 0x044fe400078c08ff */
[----:B------:R-:W-:Y:S02]  /*193b0*/  ISETP.GE.OR P0, PT, R2, R37, P0 ;  /* 0x000000250200720c */ /* 0x000fe40000706670 */
[C-C-:B------:R-:W-:Y:S02]  /*193c0*/  @!P1 LEA.HI.X R21, R3.reuse, R21, R0.reuse, 0x1, P4 ;  /* 0x0000001503159211 */ /* 0x140fe400020f0c00 */
[----:B------:R-:W-:-:S02]  /*193d0*/  @!P2 LEA.HI.X R29, R3, R29, R0, 0x1, P5 ;  /* 0x0000001d031da211 */ /* 0x000fc400028f0c00 */
[----:B------:R-:W-:Y:S01]  /*193e0*/  @!P3 LEA.HI.X R31, R3, R31, R0, 0x1, P6 ;  /* 0x0000001f031fb211 */ /* 0x000fe200030f0c00 */
[----:B---3--:R3:W-:Y:S04]  /*193f0*/  @!P1 ST.E.128 desc[UR40][R20.64], R4 ;  /* 0x0000000414009985 */ /* 0x0087e8000c101d28 */
[----:B----4-:R3:W-:Y:S04]  /*19400*/  @!P2 ST.E.128 desc[UR40][R28.64], R8 ;  /* 0x000000081c00a985 */ /* 0x0107e8000c101d28 */
[----:B------:R3:W-:Y:S01]  /*19410*/  @!P3 ST.E.128 desc[UR40][R30.64], R12 ;  /* 0x0000000c1e00b985 */ /* 0x0007e2000c101d28 */
[----:B01----:R-:W-:Y:S05]  /*19420*/  @P0 BRA `(.L_x_12017) ;  /* 0x0000000800480947 */ /* 0x003fea0003800000 */
[----:B------:R-:W-:-:S04]  /*19430*/  LEA R2, P0, R3, R32, 0x1 ;  /* 0x0000002003027211 */ /* 0x000fc800078008ff */
[----:B------:R-:W-:-:S05]  /*19440*/  LEA.HI.X R3, R3, R33, R0, 0x1, P0 ;  /* 0x0000002103037211 */ /* 0x000fca00000f0c00 */
[----:B-----5:R0:W-:Y:S01]  /*19450*/  ST.E.128 desc[UR40][R2.64], R24 ;  /* 0x0000001802007985 */ /* 0x0201e2000c101d28 */
[----:B------:R-:W-:Y:S05]  /*19460*/  BRA `(.L_x_12017) ;  /* 0x0000000800387947 */ /* 0x000fea0003800000 */
.L_x_12015:
        /* <DEDUP_REMOVED lines=12> */
[----:B------:R-:W-:Y:S02]  /*19530*/  IMAD.U32 R8, RZ, RZ, UR4 ;  /* 0x00000004ff087e24 */ /* 0x000fe4000f8e00ff */
[----:B--2---:R-:W-:-:S04]  /*19540*/  IMAD.WIDE R4, R11, 0x4, R4 ;  /* 0x000000040b047825 */ /* 0x004fc800078e0204 */
[----:B---3--:R-:W-:Y:S01]  /*19550*/  @P1 IMAD.WIDE R6, R11, 0x4, R6 ;  /* 0x000000040b061825 */ /* 0x008fe200078e0206 */
[----:B------:R2:W5:Y:S04]  /*19560*/  @P0 LDG.E R9, desc[UR40][R4.64] ;  /* 0x0000002804090981 */ /* 0x000568000c1e1900 */
[----:B------:R2:W5:Y:S01]  /*19570*/  @P1 LDG.E R8, desc[UR40][R6.64] ;  /* 0x0000002806081981 */ /* 0x000562000c1e1900 */
[----:B-1----:R-:W-:Y:S02]  /*19580*/  ISETP.NE.AND P2, PT, R27, 0x1, PT ;  /* 0x000000011b00780c */ /* 0x002fe40003f45270 */
[----:B------:R-:W-:Y:S02]  /*19590*/  ISETP.GE.AND P3, PT, R30, 0xc0, PT ;  /* 0x000000c01e00780c */ /* 0x000fe40003f66270 */
[----:B------:R-:W-:-:S09]  /*195a0*/  SHF.R.S32.HI R10, RZ, 0x1f, R11 ;  /* 0x0000001fff0a7819 */ /* 0x000fd2000001140b */
[----:B------:R-:W1:Y:S01]  /*195b0*/  @P2 LDC R26, c[0x0][0xbec] ;  /* 0x0002fb00ff1a2b82 */ /* 0x000e620000000800 */
[----:B--2---:R-:W-:Y:S05]  /*195c0*/  @P1 BRA `(.L_x_12018) ;  /* 0x0000000000101947 */ /* 0x004fea0003800000 */
[----:B------:R-:W-:Y:S05]  /*195d0*/  @!P0 BRA `(.L_x_12018) ;  /* 0x00000000000c8947 */ /* 0x000fea0003800000 */
[----:B------:R-:W2:Y:S04]  /*195e0*/  LDG.E R7, desc[UR40][R4.64] ;  /* 0x0000002804077981 */ /* 0x000ea8000c1e1900 */
[----:B-----5:R-:W2:Y:S02]  /*195f0*/  LDG.E R8, desc[UR40][R4.64+0x4] ;  /* 0x0000042804087981 */ /* 0x020ea4000c1e1900 */
[----:B--2---:R-:W-:-:S07]  /*19600*/  IMAD.IADD R8, R8, 0x1, -R7 ;  /* 0x0000000108087824 */ /* 0x004fce00078e0a07 */
.L_x_12018:
        /* <DEDUP_REMOVED lines=30> */
[----:B------:R-:W-:Y:S02]  /*197f0*/  IMAD.MOV R11, RZ, RZ, -R7 ;  /* 0x000000ffff0b7224 */ /* 0x000fe400078e0a07 */
[----:B------:R-:W-:Y:S01]  /*19800*/  IMAD R10, R15, UR5, R6 ;  /* 0x000000050f0a7c24 */ /* 0x000fe2000f8e0206 */
[----:B------:R-:W-:Y:S01]  /*19810*/  ULDC.64 UR4, c[0x0][0xb88] ;  /* 0x0002e20000047ab9 */ /* 0x000fe20000000a00 */
[----:B------:R-:W-:Y:S01]  /*19820*/  IMAD R11, R24, R11, R13 ;  /* 0x0000000b180b7224 */ /* 0x000fe200078e020d */
[----:B------:R-:W-:-:S04]  /*19830*/  SHF.R.S32.HI R13, RZ, 0x1f, R7 ;  /* 0x0000001fff0d7819 */ /* 0x000fc80000011407 */
        /* <DEDUP_REMOVED lines=11> */
.L_x_12020:
[----:B------:R-:W-:Y:S05]  /*198f0*/  BSYNC B1 ;  /* 0x0000000000017941 */ /* 0x000fea0003800000 */
.L_x_12019:
[----:B------:R-:W3:Y:S01]  /*19900*/  @P2 LDC R11, c[0x0][0xbf0] ;  /* 0x0002fc00ff0b2b82 */ /* 0x000ee20000000800 */
[----:B------:R-:W-:Y:S01]  /*19910*/  ULDC.64 UR4, c[0x0][0xaa0] ;  /* 0x0002a80000047ab9 */ /* 0x000fe20000000a00 */
[----:B------:R-:W-:Y:S02]  /*19920*/  IMAD R21, R21, 0x30, R2 ;  /* 0x0000003015157824 */ /* 0x000fe400078e0202 */
[----:B------:R-:W-:Y:S02]  /*19930*/  IMAD R4, R12, UR4, RZ ;  /* 0x000000040c047c24 */ /* 0x000fe4000f8e02ff */
[----:B------:R-:W-:Y:S02]  /*19940*/  IMAD.IADD R21, R28, 0x1, R21 ;  /* 0x000000011c157824 */ /* 0x000fe400078e0215 */
[C---:B--2---:R-:W-:Y:S02]  /*19950*/  IMAD R7, R9.reuse, UR5, R4 ;  /* 0x0000000509077c24 */ /* 0x044fe4000f8e0204 */
[----:B------:R-:W-:Y:S01]  /*19960*/  IMAD.WIDE.U32 R4, R9, UR4, RZ ;  /* 0x0000000409047c25 */ /* 0x000fe2000f8e00ff */
[----:B------:R-:W-:-:S03]  /*19970*/  ULDC.64 UR4, c[0x0][0xae8] ;  /* 0x0002ba0000047ab9 */ /* 0x000fc60000000a00 */
[----:B------:R-:W-:Y:S02]  /*19980*/  IMAD R6, R14, UR4, RZ ;  /* 0x000000040e067c24 */ /* 0x000fe4000f8e02ff */
[----:B------:R-:W-:Y:S02]  /*19990*/  IMAD.IADD R5, R5, 0x1, R7 ;  /* 0x0000000105057824 */ /* 0x000fe400078e0207 */
[----:B------:R-:W-:Y:S02]  /*199a0*/  IMAD R9, R29, UR5, R6 ;  /* 0x000000051d097c24 */ /* 0x000fe4000f8e0206 */
[----:B-1----:R-:W-:-:S04]  /*199b0*/  @P2 IMAD.HI.U32 R6, R21, R26, RZ ;  /* 0x0000001a15062227 */ /* 0x002fc800078e00ff */
[----:B------:R-:W-:Y:S01]  /*199c0*/  IMAD.WIDE.U32 R4, R29, UR4, R4 ;  /* 0x000000041d047c25 */ /* 0x000fe2000f8e0004 */
[----:B------:R-:W-:-:S03]  /*199d0*/  ULDC.64 UR4, c[0x0][0xaf0] ;  /* 0x0002bc0000047ab9 */ /* 0x000fc60000000a00 */
[----:B------:R-:W-:Y:S01]  /*199e0*/  IMAD.MOV.U32 R7, RZ, RZ, R21 ;  /* 0x000000ffff077224 */ /* 0x000fe200078e0015 */
[----:B---3--:R-:W-:Y:S01]  /*199f0*/  @P2 SHF.R.U32.HI R7, RZ, R11, R6 ;  /* 0x0000000bff072219 */ /* 0x008fe20000011606 */
        /* <DEDUP_REMOVED lines=21> */
[----:B------:R-:W-:Y:S01]  /*19b50*/  IMAD R27, R8, R27, RZ ;  /* 0x0000001b081b7224 */ /* 0x000fe200078e02ff */
[----:B------:R-:W-:Y:S01]  /*19b60*/  ULDC UR4, c[0x0][0xac8] ;  /* 0x0002b20000047ab9 */ /* 0x000fe20000000800 */
[----:B------:R-:W-:Y:S01]  /*19b70*/  IMAD.IADD R24, R2, 0x1, R28 ;  /* 0x0000000102187824 */ /* 0x000fe200078e021c */
[----:B------:R-:W-:Y:S01]  /*19b80*/  LEA.HI.X R10, R4, UR5, R5, 0x1, P0 ;  /* 0x00000005040a7c11 */ /* 0x000fe200080f0c05 */
[----:B------:R-:W1:Y:S01]  /*19b90*/  SHFL.IDX PT, R8, R6, RZ, 0x181f ;  /* 0x00181fff06087589 */ /* 0x000e6200000e0000 */
[----:B------:R-:W-:Y:S01]  /*19ba0*/  ISETP.GE.AND P0, PT, R3, UR4, PT ;  /* 0x0000000403007c0c */ /* 0x000fe2000bf06270 */
[C---:B------:R-:W-:Y:S02]  /*19bb0*/  VIADD R2, R24.reuse, 0x30 ;  /* 0x0000003018027836 */ /* 0x040fe40000000000 */
[----:B------:R-:W2:Y:S01]  /*19bc0*/  SHFL.IDX PT, R12, R6, 0x1, 0x181f ;  /* 0x00381f00060c7f89 */ /* 0x000ea200000e0000 */
[C---:B------:R-:W-:Y:S01]  /*19bd0*/  VIADD R4, R24.reuse, 0x60 ;  /* 0x0000006018047836 */ /* 0x040fe20000000000 */
[CC--:B------:R-:W-:Y:S01]  /*19be0*/  ISETP.GE.OR P3, PT, R24.reuse, R27.reuse, P0 ;  /* 0x0000001b1800720c */ /* 0x0c0fe20000766670 */
[----:B------:R-:W-:Y:S01]  /*19bf0*/  VIADD R5, R24, 0x90 ;  /* 0x0000009018057836 */ /* 0x000fe20000000000 */
[----:B------:R-:W3:Y:S01]  /*19c00*/  SHFL.IDX PT, R14, R6, 0x2, 0x181f ;  /* 0x00581f00060e7f89 */ /* 0x000ee200000e0000 */
[----:B------:R-:W-:-:S02]  /*19c10*/  ISETP.GE.OR P2, PT, R2, R27, P0 ;  /* 0x0000001b0200720c */ /* 0x000fc40000746670 */
[-C--:B------:R-:W-:Y:S01]  /*19c20*/  ISETP.GE.OR P1, PT, R4, R27.reuse, P0 ;  /* 0x0000001b0400720c */ /* 0x080fe20000726670 */
[----:B------:R-:W4:Y:S01]  /*19c30*/  SHFL.IDX PT, R7, R10, RZ, 0x181f ;  /* 0x00181fff0a077589 */ /* 0x000f2200000e0000 */
[----:B------:R-:W-:-:S03]  /*19c40*/  ISETP.GE.OR P0, PT, R5, R27, P0 ;  /* 0x0000001b0500720c */ /* 0x000fc60000706670 */
[----:B------:R2:W5:Y:S04]  /*19c50*/  SHFL.IDX PT, R20, R6, 0x3, 0x181f ;  /* 0x00781f0006147f89 */ /* 0x00056800000e0000 */
[----:B------:R-:W0:Y:S04]  /*19c60*/  SHFL.IDX PT, R9, R10, 0x1, 0x181f ;  /* 0x00381f000a097f89 */ /* 0x000e2800000e0000 */
[----:B------:R-:W0:Y:S01]  /*19c70*/  SHFL.IDX PT, R11, R10, 0x2, 0x181f ;  /* 0x00581f000a0b7f89 */ /* 0x000e2200000e0000 */
[----:B-1----:R-:W-:-:S03]  /*19c80*/  @!P3 LEA R4, P6, R3, R8, 0x1 ;  /* 0x000000080304b211 */ /* 0x002fc600078c08ff */
[----:B------:R-:W1:Y:S01]  /*19c90*/  SHFL.IDX PT, R13, R10, 0x3, 0x181f ;  /* 0x00781f000a0d7f89 */ /* 0x000e6200000e0000 */
[C---:B--2---:R-:W-:Y:S02]  /*19ca0*/  @!P2 LEA R6, P5, R3.reuse, R12, 0x1 ;  /* 0x0000000c0306a211 */ /* 0x044fe400078a08ff */
[C---:B---3--:R-:W-:Y:S02]  /*19cb0*/  @!P1 LEA R8, P4, R3.reuse, R14, 0x1 ;  /* 0x0000000e03089211 */ /* 0x048fe400078808ff */
[C---:B----4-:R-:W-:Y:S02]  /*19cc0*/  @!P3 LEA.HI.X R5, R3.reuse, R7, R0, 0x1, P6 ;  /* 0x000000070305b211 */ /* 0x050fe400030f0c00 */
[----:B-----5:R-:W-:-:S03]  /*19cd0*/  @!P0 LEA R2, P6, R3, R20, 0x1 ;  /* 0x0000001403028211 */ /* 0x020fc600078c08ff */
[----:B------:R2:W-:Y:S01]  /*19ce0*/  @!P3 ST.E.128 desc[UR40][R4.64], RZ ;  /* 0x000000ff0400b985 */ /* 0x0005e2000c101d28 */
[C-C-:B0-----:R-:W-:Y:S02]  /*19cf0*/  @!P2 LEA.HI.X R7, R3.reuse, R9, R0.reuse, 0x1, P5 ;  /* 0x000000090307a211 */ /* 0x141fe400028f0c00 */
[----:B------:R-:W-:-:S03]  /*19d00*/  @!P1 LEA.HI.X R9, R3, R11, R0, 0x1, P4 ;  /* 0x0000000b03099211 */ /* 0x000fc600020f0c00 */
[----:B------:R2:W-:Y:S01]  /*19d10*/  @!P2 ST.E.128 desc[UR40][R6.64], RZ ;  /* 0x000000ff0600a985 */ /* 0x0005e2000c101d28 */
[----:B-1----:R-:W-:-:S03]  /*19d20*/  @!P0 LEA.HI.X R3, R3, R13, R0, 0x1, P6 ;  /* 0x0000000d03038211 */ /* 0x002fc600030f0c00 */
[----:B------:R2:W-:Y:S04]  /*19d30*/  @!P1 ST.E.128 desc[UR40][R8.64], RZ ;  /* 0x000000ff08009985 */ /* 0x0005e8000c101d28 */
[----:B------:R2:W-:Y:S02]  /*19d40*/  @!P0 ST.E.128 desc[UR40][R2.64], RZ ;  /* 0x000000ff02008985 */ /* 0x0005e4000c101d28 */
.L_x_12017:
[----:B------:R-:W-:Y:S05]  /*19d50*/  BSYNC B0 ;  /* 0x0000000000007941 */ /* 0x000fea0003800000 */
.L_x_12014:
[----:B------:R-:W4:Y:S01]  /*19d60*/  LDL R0, [R1+0x2c] ;  /* 0x00002c0001007983 */ /* 0x000f220000100800 */
[----:B------:R-:W-:Y:S02]  /*19d70*/  ULDC UR4, c[0x0][0xc3c] ;  /* 0x00030f0000047ab9 */ /* 0x000fe40000000800 */
[----:B----4-:R-:W-:-:S13]  /*19d80*/  ISETP.GE.AND P0, PT, R0, UR4, PT ;  /* 0x0000000400007c0c */ /* 0x010fda000bf06270 */
[----:B------:R-:W-:Y:S05]  /*19d90*/  @!P0 BRA `(.L_x_12021) ;  /* 0xfffffe7000748947 */ /* 0x000fea000383ffff */
[----:B------:R-:W-:Y:S05]  /*19da0*/  BRA `(.L_x_11846) ;  /* 0x0000006400f47947 */ /* 0x000fea0003800000 */
.L_x_11844:
[----:B------:R-:W-:-:S08]  /*19db0*/  NOP ;  /* 0x0000000000007918 */ /* 0x000fd00000000000 */
[----:B0-----:R-:W0:-:S00]  /*19dc0*/  USETMAXREG.DEALLOC.CTAPOOL 0x20 ;  /* 0x00000020000079c8 */ /* 0x001e0000080e0500 */
        /* <DEDUP_REMOVED lines=14> */
.L_x_12022:
        /* <DEDUP_REMOVED lines=42> */
.L_x_12028:
        /* <DEDUP_REMOVED lines=12> */
.L_x_12027:
[----:B------:R-:W-:Y:S05]  /*1a210*/  BSYNC B0 ;  /* 0x0000000000007941 */ /* 0x000fea0003800000 */
.L_x_12026:
        /* <DEDUP_REMOVED lines=22> */
.L_x_12024:
        /* <DEDUP_REMOVED lines=21> */
.L_x_12029:
[----:B-1----:R-:W-:Y:S01]  /*1a4d0*/  IMAD R16, R16, UR5, R9 ;  /* 0x0000000510107c24 */ /* 0x002fe2000f8e0209 */
[----:B0-----:R-:W-:Y:S01]  /*1a4e0*/  IABS R6, R4 ;  /* 0x0000000400067213 */ /* 0x001fe20000000000 */
[----:B------:R-:W-:Y:S02]  /*1a4f0*/  IMAD R11, R15, R8, RZ ;  /* 0x000000080f0b7224 */ /* 0x000fe400078e02ff */
[----:B------:R-:W-:Y:S01]  /*1a500*/  IMAD.MOV.U32 R2, RZ, RZ, RZ ;  /* 0x000000ffff027224 */ /* 0x000fe200078e00ff */
[----:B------:R-:W-:Y:S01]  /*1a510*/  IADD3 R9, -R16, UR6, RZ ;  /* 0x0000000610097c10 */ /* 0x000fe2000fffe1ff */
        /* <DEDUP_REMOVED lines=50> */
.L_x_12025:
[----:B------:R-:W-:Y:S02]  /*1a840*/  IMAD.MOV.U32 R17, RZ, RZ, RZ ;  /* 0x000000ffff117224 */ /* 0x000fe400078e00ff */
[----:B------:R-:W-:Y:S02]  /*1a850*/  IMAD.U32 R16, RZ, RZ, UR6 ;  /* 0x00000006ff107e24 */ /* 0x000fe4000f8e00ff */
[----:B------:R-:W-:-:S07]  /*1a860*/  IMAD.MOV.U32 R18, RZ, RZ, RZ ;  /* 0x000000ffff127224 */ /* 0x000fce00078e00ff */
.L_x_12030:
[----:B------:R-:W-:-:S13]  /*1a870*/  ISETP.NE.AND P0, PT, R5, RZ, PT ;  /* 0x000000ff0500720c */ /* 0x000fda0003f05270 */
[----:B------:R-:W0:Y:S01]  /*1a880*/  @!P0 S2R R3, SR_CgaCtaId ;  /* 0x0000000000038919 */ /* 0x000e220000008800 */
[----:B------:R-:W-:-:S04]  /*1a890*/  @!P0 MOV R0, 0x400 ;  /* 0x0000040000008802 */ /* 0x000fc80000000f00 */
[----:B0-----:R-:W-:-:S05]  /*1a8a0*/  @!P0 LEA R0, R3, R0, 0x18 ;  /* 0x0000000003008211 */ /* 0x001fca00078ec0ff */
[----:B------:R1:W-:Y:S01]  /*1a8b0*/  @!P0 STS.128 [R0+0x132d0], R16 ;  /* 0x0132d01000008388 */ /* 0x0003e20000000c00 */
[----:B------:R-:W-:Y:S06]  /*1a8c0*/  BAR.ARV 0x5, 0x200 ;  /* 0x0148000000007b1d */ /* 0x000fec0000002000 */
.L_x_12023:
[----:B------:R2:W-:Y:S01]  /*1a8d0*/  STL [R1+0x48], RZ ;  /* 0x000048ff01007387 */ /* 0x0005e20000100800 */
[----:B------:R-:W-:Y:S01]  /*1a8e0*/  ULDC UR4, c[0x0][0xc3c] ;  /* 0x00030f0000047ab9 */ /* 0x000fe20000000800 */
[----:B------:R-:W-:Y:S01]  /*1a8f0*/  IMAD.MOV.U32 R29, RZ, RZ, 0x1 ;  /* 0x00000001ff1d7424 */ /* 0x000fe200078e00ff */
[----:B0-----:R-:W-:Y:S01]  /*1a900*/  ISETP.GE.AND P0, PT, R19, UR4, PT ;  /* 0x0000000413007c0c */ /* 0x001fe2000bf06270 */
[----:B------:R-:W-:-:S12]  /*1a910*/  IMAD.MOV.U32 R27, RZ, RZ, RZ ;  /* 0x000000ffff1b7224 */ /* 0x000fd800078e00ff */
[----:B--2---:R-:W-:Y:S05]  /*1a920*/  @P0 BRA `(.L_x_12031) ;  /* 0x00000058001c0947 */ /* 0x004fea0003800000 */
[----:B------:R-:W2:Y:S01]  /*1a930*/  LDL R10, [R1+0x38] ;  /* 0x00003800010a7983 */ /* 0x000ea20000100800 */
[----:B------:R-:W0:Y:S01]  /*1a940*/  S2R R9, SR_TID.X ;  /* 0x0000000000097919 */ /* 0x000e220000002100 */
[----:B------:R-:W3:Y:S01]  /*1a950*/  S2UR UR5, SR_CgaCtaId ;  /* 0x00000000000579c3 */ /* 0x000ee20000008800 */
[----:B------:R-:W-:Y:S01]  /*1a960*/  UMOV UR4, 0x400 ;  /* 0x0000040000047882 */ /* 0x000fe20000000000 */
[C---:B0-----:R-:W-:Y:S01]  /*1a970*/  IMAD.SHL.U32 R26, R9.reuse, 0x40, RZ ;  /* 0x00000040091a7824 */ /* 0x041fe200078e00ff */
[C---:B------:R-:W-:Y:S01]  /*1a980*/  LOP3.LUT R11, R9.reuse, 0x7f, RZ, 0xc0, !PT ;  /* 0x0000007f090b7812 */ /* 0x040fe200078ec0ff */
[C---:B------:R-:W-:Y:S01]  /*1a990*/  IMAD.SHL.U32 R2, R9.reuse, 0x10, RZ ;  /* 0x0000001009027824 */ /* 0x040fe200078e00ff */
[----:B------:R-:W-:Y:S01]  /*1a9a0*/  SHF.R.U32.HI R3, RZ, 0x1, R9 ;  /* 0x00000001ff037819 */ /* 0x000fe20000011609 */
[C---:B-1----:R-:W-:Y:S01]  /*1a9b0*/  IMAD.SHL.U32 R0, R9.reuse, 0x20, RZ ;  /* 0x0000002009007824 */ /* 0x042fe200078e00ff */
[----:B------:R-:W-:Y:S01]  /*1a9c0*/  LOP3.LUT R4, R26, 0x180, RZ, 0xc0, !PT ;  /* 0x000001801a047812 */ /* 0x000fe200078ec0ff */
[----:B------:R-:W-:Y:S01]  /*1a9d0*/  IMAD.SHL.U32 R8, R9, 0x2, RZ ;  /* 0x0000000209087824 */ /* 0x000fe200078e00ff */
[----:B------:R-:W-:Y:S01]  /*1a9e0*/  LOP3.LUT R7, R2, 0x1b0, RZ, 0xc0, !PT ;  /* 0x000001b002077812 */ /* 0x000fe200078ec0ff */
[----:B------:R-:W-:Y:S01]  /*1a9f0*/  IMAD.SHL.U32 R6, R11, 0x10, RZ ;  /* 0x000000100b067824 */ /* 0x000fe200078e00ff */
[----:B------:R-:W-:Y:S01]  /*1aa00*/  LOP3.LUT R3, R4, 0x30, R3, 0xf8, !PT ;  /* 0x0000003004037812 */ /* 0x000fe200078ef803 */
[----:B------:R-:W-:Y:S01]  /*1aa10*/  IMAD.SHL.U32 R4, R9, 0x8, RZ ;  /* 0x0000000809047824 */ /* 0x000fe200078e00ff */
[----:B------:R-:W-:-:S02]  /*1aa20*/  LOP3.LUT R5, R0, 0x80, RZ, 0xc0, !PT ;  /* 0x0000008000057812 */ /* 0x000fc400078ec0ff */
[----:B------:R-:W-:Y:S02]  /*1aa30*/  LOP3.LUT R8, R7, 0x30, R8, 0x78, !PT ;  /* 0x0000003007087812 */ /* 0x000fe400078e7808 */
[----:B------:R-:W-:Y:S01]  /*1aa40*/  LOP3.LUT R7, R6, 0x600, RZ, 0xc0, !PT ;  /* 0x0000060006077812 */ /* 0x000fe200078ec0ff */
[----:B------:R-:W-:Y:S01]  /*1aa50*/  IMAD.SHL.U32 R6, R9, 0x4, RZ ;  /* 0x0000000409067824 */ /* 0x000fe200078e00ff */
[----:B------:R-:W-:Y:S01]  /*1aa60*/  LOP3.LUT R5, R5, 0x10, R9, 0xf8, !PT ;  /* 0x0000001005057812 */ /* 0x000fe200078ef809 */
[----:B---3--:R-:W-:Y:S01]  /*1aa70*/  ULEA UR4, UR5, UR4, 0x18 ;  /* 0x0000000405047291 */ /* 0x008fe2000f8ec03f */
[----:B------:R-:W-:Y:S02]  /*1aa80*/  LOP3.LUT R3, R3, 0x30, R4, 0x78, !PT ;  /* 0x0000003003037812 */ /* 0x000fe400078e7804 */
[C---:B------:R-:W-:Y:S02]  /*1aa90*/  LOP3.LUT R9, R7.reuse, 0x60, R0, 0xf8, !PT ;  /* 0x0000006007097812 */ /* 0x040fe400078ef800 */
[----:B------:R-:W-:-:S02]  /*1aaa0*/  LOP3.LUT R7, R7, 0x40, R2, 0xf8, !PT ;  /* 0x0000004007077812 */ /* 0x000fc400078ef802 */
[----:B------:R-:W-:Y:S01]  /*1aab0*/  LOP3.LUT R26, R3, 0x640, R26, 0xf8, !PT ;  /* 0x00000640031a7812 */ /* 0x000fe200078ef81a */
[----:B------:R-:W-:Y:S01]  /*1aac0*/  IMAD.U32 R23, RZ, RZ, UR4 ;  /* 0x00000004ff177e24 */ /* 0x000fe2000f8e00ff */
[----:B------:R-:W-:Y:S02]  /*1aad0*/  LOP3.LUT R8, R7, R8, RZ, 0xfc, !PT ;  /* 0x0000000807087212 */ /* 0x000fe400078efcff */
[----:B------:R-:W-:Y:S02]  /*1aae0*/  SHF.R.U32.HI R3, RZ, 0x2, R11 ;  /* 0x00000002ff037819 */ /* 0x000fe4000001160b */
[--C-:B------:R-:W-:Y:S02]  /*1aaf0*/  LOP3.LUT R4, R9, 0x100, R0.reuse, 0xf8, !PT ;  /* 0x0000010009047812 */ /* 0x100fe400078ef800 */
[----:B------:R-:W-:Y:S01]  /*1ab00*/  LOP3.LUT R0, R3, 0x60, R0, 0xf8, !PT ;  /* 0x0000006003007812 */ /* 0x000fe200078ef800 */
[----:B------:R-:W-:Y:S02]  /*1ab10*/  IMAD.IADD R3, R23, 0x1, R8 ;  /* 0x0000000117037824 */ /* 0x000fe400078e0208 */
[----:B------:R-:W-:Y:S01]  /*1ab20*/  IMAD.MOV.U32 R0, RZ, RZ, 0x1 ;  /* 0x00000001ff007424 */ /* 0x000fe200078e00ff */
[----:B------:R-:W-:Y:S01]  /*1ab30*/  LOP3.LUT R5, R5, 0x10, R6, 0x78, !PT ;  /* 0x0000001005057812 */ /* 0x000fe200078e7806 */
[----:B------:R-:W-:Y:S01]  /*1ab40*/  BSSY B7, `(.L_x_12031) ;  /* 0x0000565000077945 */ /* 0x000fe20003800000 */
[----:B------:R-:W-:-:S02]  /*1ab50*/  IMAD.MOV.U32 R28, RZ, RZ, RZ ;  /* 0x000000ffff1c7224 */ /* 0x000fc400078e00ff */
[----:B------:R-:W-:Y:S01]  /*1ab60*/  LOP3.LUT R25, R4, R5, RZ, 0xfc, !PT ;  /* 0x0000000504197212 */ /* 0x000fe200078efcff */
[----:B------:R-:W-:Y:S02]  /*1ab70*/  IMAD.MOV.U32 R27, RZ, RZ, RZ ;  /* 0x000000ffff1b7224 */ /* 0x000fe400078e00ff */
[----:B------:R-:W-:Y:S01]  /*1ab80*/  IMAD.MOV.U32 R29, RZ, RZ, 0x1 ;  /* 0x00000001ff1d7424 */ /* 0x000fe200078e00ff */
[----:B------:R-:W-:Y:S01]  /*1ab90*/  ULDC.64 UR38, c[0x0][0x198] ;  /* 0x0000660000267ab9 */ /* 0x000fe20000000a00 */
[----:B------:R-:W-:Y:S01]  /*1aba0*/  ULDC UR36, c[0x0][0xc] ;  /* 0x0000030000247ab9 */ /* 0x000fe20000000800 */
[----:B--2---:R-:W-:-:S05]  /*1abb0*/  LOP3.LUT R2, R10, 0x1, RZ, 0xfc, !PT ;  /* 0x000000010a027812 */ /* 0x004fca00078efcff */
[----:B------:R0:W-:Y:S04]  /*1abc0*/  STL [R1+0x4c], R2 ;  /* 0x00004c0201007387 */ /* 0x0001e80000100800 */
[----:B------:R1:W-:Y:S01]  /*1abd0*/  STL [R1+0x34], R3 ;  /* 0x0000340301007387 */ /* 0x0003e20000100800 */
[----:B0-----:R-:W-:-:S05]  /*1abe0*/  LOP3.LUT R2, R10, 0x2, RZ, 0xfc, !PT ;  /* 0x000000020a027812 */ /* 0x001fca00078efcff */
[----:B------:R1:W-:Y:S04]  /*1abf0*/  STL [R1+0x20], R2 ;  /* 0x0000200201007387 */ /* 0x0003e80000100800 */
[----:B------:R1:W-:Y:S04]  /*1ac00*/  STL [R1+0x48], RZ ;  /* 0x000048ff01007387 */ /* 0x0003e80000100800 */
[----:B------:R1:W-:Y:S02]  /*1ac10*/  STL [R1], R0 ;  /* 0x0000000001007387 */ /* 0x0003e40000100800 */
.L_x_12149:
        /* <DEDUP_REMOVED lines=9> */
[----:B--2---:R-:W2:Y:S08]  /*1acb0*/  LDC.64 R4, c[0x0][0xa08] ;  /* 0x00028200ff047b82 */ /* 0x004eb00000000a00 */
        /* <DEDUP_REMOVED lines=45> */
.L_x_12032:
        /* <DEDUP_REMOVED lines=10> */
.L_x_12033:
[----:B------:R-:W-:Y:S05]  /*1b030*/  @!P1 BRA `(.L_x_12034) ;  /* 0x00000000000c9947 */ /* 0x000fea0003800000 */
[----:B------:R-:W2:Y:S04]  /*1b040*/  LDG.E R10, desc[UR40][R4.64] ;  /* 0x00000028040a7981 */ /* 0x000ea8000c1e1900 */
[----:B------:R-:W2:Y:S02]  /*1b050*/  LDG.E R4, desc[UR40][R4.64+0x4] ;  /* 0x0000042804047981 */ /* 0x000ea4000c1e1900 */
[----:B--2---:R-:W-:-:S07]  /*1b060*/  IMAD.IADD R10, R4, 0x1, -R10 ;  /* 0x00000001040a7824 */ /* 0x004fce00078e0a0a */
.L_x_12034:
[----:B------:R-:W2:Y:S04]  /*1b070*/  @P2 LDG.E R4, desc[UR40][R2.64] ;  /* 0x0000002802042981 */ /* 0x000ea8000c1e1900 */
[----:B------:R3:W2:Y:S01]  /*1b080*/  @P2 LDG.E R5, desc[UR40][R2.64+0x4] ;  /* 0x0000042802052981 */ /* 0x0006a2000c1e1900 */
[----:B-----5:R-:W-:Y:S02]  /*1b090*/  IMAD.IADD R7, R10, 0x1, -R7 ;  /* 0x000000010a077824 */ /* 0x020fe400078e0a07 */
[----:B-1----:R-:W-:-:S04]  /*1b0a0*/  IMAD R11, R17, 0xc0, RZ ;  /* 0x000000c0110b7824 */ /* 0x002fc800078e02ff */
[----:B------:R-:W-:Y:S01]  /*1b0b0*/  VIADD R9, R11, 0xbf ;  /* 0x000000bf0b097836 */ /* 0x000fe20000000000 */
        /* <DEDUP_REMOVED lines=10> */
[----:B------:R-:W-:-:S03]  /*1b160*/  IADD3 R8, R17, 0x1, -R13 ;  /* 0x0000000111087810 */ /* 0x000fc60007ffe80d */
[----:B------:R-:W-:-:S04]  /*1b170*/  IMAD.HI R20, R20, 0x66666667, RZ ;  /* 0x6666666714147827 */ /* 0x000fc800078e02ff */
[----:B------:R-:W-:Y:S01]  /*1b180*/  IMAD.IADD R9, R8, 0x1, R9 ;  /* 0x0000000108097824 */ /* 0x000fe200078e0209 */
[----:B------:R-:W-:-:S04]  /*1b190*/  SHF.R.U32.HI R2, RZ, 0x1f, R20 ;  /* 0x0000001fff027819 */ /* 0x000fc80000011614 */
[----:B------:R-:W-:Y:S02]  /*1b1a0*/  LEA.HI.SX32 R20, R20, R2, 0x1a ;  /* 0x0000000214147211 */ /* 0x000fe400078fd2ff */
[----:B------:R-:W2:Y:S02]  /*1b1b0*/  LDC.64 R2, c[0x0][0x9e0] ;  /* 0x00027800ff027b82 */ /* 0x000ea40000000a00 */
        /* <DEDUP_REMOVED lines=14> */
.L_x_12037:
[----:B------:R-:W-:-:S13]  /*1b2a0*/  ISETP.NE.AND P0, PT, R3, 0x1, PT ;  /* 0x000000010300780c */ /* 0x000fda0003f05270 */
[----:B------:R-:W1:Y:S02]  /*1b2b0*/  @P0 LDC.64 R4, c[0x0][0x9e8] ;  /* 0x00027a00ff040b82 */ /* 0x000e640000000a00 */
[----:B-1----:R-:W-:-:S05]  /*1b2c0*/  @P0 IMAD.HI.U32 R4, R10, R4, RZ ;  /* 0x000000040a040227 */ /* 0x002fca00078e00ff */
[----:B------:R-:W-:-:S07]  /*1b2d0*/  @P0 SHF.R.U32.HI R10, RZ, R5, R4 ;  /* 0x00000005ff0a0219 */ /* 0x000fce0000011604 */
.L_x_12038:
[----:B------:R-:W-:Y:S05]  /*1b2e0*/  BSYNC B0 ;  /* 0x0000000000007941 */ /* 0x000fea0003800000 */
.L_x_12036:
[----:B------:R-:W-:-:S05]  /*1b2f0*/  IMAD R10, R10, R3, R3 ;  /* 0x000000030a0a7224 */ /* 0x000fca00078e0203 */
[----:B------:R-:W-:-:S07]  /*1b300*/  VIMNMX R2, R2, R10, PT ;  /* 0x0000000a02027248 */ /* 0x000fce0003fe0100 */
.L_x_12035:
        /* <DEDUP_REMOVED lines=20> */
.L_x_12041:
[----:B------:R-:W-:-:S13]  /*1b450*/  ISETP.NE.AND P0, PT, R3, 0x1, PT ;  /* 0x000000010300780c */ /* 0x000fda0003f05270 */
[----:B------:R-:W1:Y:S02]  /*1b460*/  @P0 LDC.64 R4, c[0x0][0x9e8] ;  /* 0x00027a00ff040b82 */ /* 0x000e640000000a00 */
[----:B-1----:R-:W-:-:S05]  /*1b470*/  @P0 IMAD.HI.U32 R4, R10, R4, RZ ;  /* 0x000000040a040227 */ /* 0x002fca00078e00ff */
[----:B------:R-:W-:-:S07]  /*1b480*/  @P0 SHF.R.U32.HI R10, RZ, R5, R4 ;  /* 0x00000005ff0a0219 */ /* 0x000fce0000011604 */
.L_x_12042:
[----:B------:R-:W-:Y:S05]  /*1b490*/  BSYNC B0 ;  /* 0x0000000000007941 */ /* 0x000fea0003800000 */
.L_x_12040:
[----:B------:R-:W-:-:S05]  /*1b4a0*/  IMAD R3, R10, R3, RZ ;  /* 0x000000030a037224 */ /* 0x000fca00078e02ff */
[----:B------:R-:W-:-:S07]  /*1b4b0*/  VIMNMX R9, R9, R3, !PT ;  /* 0x0000000309097248 */ /* 0x000fce0007fe0100 */
.L_x_12039:
[----:B------:R-:W-:Y:S01]  /*1b4c0*/  VIADD R2, R2, 0x9f ;  /* 0x0000009f02027836 */ /* 0x000fe20000000000 */
[----:B------:R-:W-:Y:S01]  /*1b4d0*/  BSSY B0, `(.L_x_12043) ;  /* 0x00000e2000007945 */ /* 0x000fe20003800000 */
[----:B------:R-:W-:-:S04]  /*1b4e0*/  IMAD.HI R9, R9, 0x66666667, RZ ;  /* 0x6666666709097827 */ /* 0x000fc800078e02ff */
[----:B------:R-:W-:-:S05]  /*1b4f0*/  IMAD.HI R2, R2, 0x66666667, RZ ;  /* 0x6666666702027827 */ /* 0x000fca00078e02ff */
[----:B------:R-:W-:-:S04]  /*1b500*/  SHF.R.U32.HI R3, RZ, 0x1f, R2 ;  /* 0x0000001fff037819 */ /* 0x000fc80000011602 */
        /* <DEDUP_REMOVED lines=27> */
.L_x_12184:
[----:B--2---:R-:W-:Y:S02]  /*1b6c0*/  ISETP.NE.AND P0, PT, R14, RZ, PT ;  /* 0x000000ff0e00720c */ /* 0x004fe40003f05270 */
[----:B------:R-:W-:-:S11]  /*1b6d0*/  PLOP3.LUT P6, PT, PT, PT, PT, 0x8, 0x0 ;  /* 0x000000000000781c */ /* 0x000fd60003fce170 */
[----:B------:R-:W-:Y:S05]  /*1b6e0*/  @P0 BRA `(.L_x_12046) ;  /* 0x00000000000c0947 */ /* 0x000fea0003800000 */
[----:B------:R-:W-:-:S03]  /*1b6f0*/  UMOV UR4, 0xffffffff ;  /* 0xffffffff00047882 */ /* 0x000fc60000000000 */
[----:B------:R-:W-:Y:S05]  /*1b700*/  BRA.DIV UR4, `(.L_x_12047) ;  /* 0x0000005604c87947 */ /* 0x000fea000b800000 */
[----:B------:R-:W-:-:S13]  /*1b710*/  ELECT P6, URZ, PT ;  /* 0x00000000003f782f */ /* 0x000fda00038c0000 */
.L_x_12046:
        /* <DEDUP_REMOVED lines=9> */
.L_x_12187:
[----:B------:R-:W-:Y:S05]  /*1b7b0*/  BSYNC B1 ;  /* 0x0000000000017941 */ /* 0x000fea0003800000 */
.L_x_12048:
[----:B------:R-:W-:Y:S04]  /*1b7c0*/  BSSY B1, `(.L_x_12050) ;  /* 0x000004e000017945 */ /* 0x000fe80003800000 */
[----:B------:R-:W-:Y:S05]  /*1b7d0*/  @!P6 BRA `(.L_x_12051) ;  /* 0x000000040030e947 */ /* 0x000fea0003800000 */
[----:B------:R-:W2:Y:S01]  /*1b7e0*/  LDL R6, [R1] ;  /* 0x0000000001067983 */ /* 0x000ea20000100800 */
[----:B-1----:R-:W-:Y:S01]  /*1b7f0*/  IMAD R5, R28, 0x8, R23 ;  /* 0x000000081c057824 */ /* 0x002fe200078e0217 */
[----:B------:R-:W1:Y:S01]  /*1b800*/  S2R R7, SR_TID.X ;  /* 0x0000000000077919 */ /* 0x000e620000002100 */
[----:B------:R-:W-:Y:S01]  /*1b810*/  BSSY B2, `(.L_x_12052) ;  /* 0x0000006000027945 */ /* 0x000fe20003800000 */
[----:B-1----:R-:W-:-:S04]  /*1b820*/  LOP3.LUT R7, R7, 0x7f, RZ, 0xc0, !PT ;  /* 0x0000007f07077812 */ /* 0x002fc800078ec0ff */
[----:B------:R-:W-:Y:S02]  /*1b830*/  ISETP.NE.AND P1, PT, R7, RZ, PT ;  /* 0x000000ff0700720c */ /* 0x000fe40003f25270 */
[----:B--2---:R-:W-:-:S04]  /*1b840*/  SHF.L.U32 R6, R6, 0x1f, RZ ;  /* 0x0000001f06067819 */ /* 0x004fc800000006ff */
[----:B------:R-:W1:Y:S02]  /*1b850*/  SYNCS.PHASECHK.TRANS64.TRYWAIT P0, [R5+URZ+0x132a0], R6 ;  /* 0x0132a006050075a7 */ /* 0x000e64000800017f */
[----:B-1----:R-:W-:Y:S05]  /*1b860*/  @!P0 BRA `(.L_x_12053) ;  /* 0x0000005400a48947 */ /* 0x002fea0003800000 */
.L_x_12188:
[----:B------:R-:W-:Y:S05]  /*1b870*/  BSYNC B2 ;  /* 0x0000000000027941 */ /* 0x000fea0003800000 */
.L_x_12052:
        /* <DEDUP_REMOVED lines=9> */
.L_x_12055:
[----:B------:R-:W-:Y:S05]  /*1b910*/  BSYNC B2 ;  /* 0x0000000000027941 */ /* 0x000fea0003800000 */
.L_x_12054:
        /* <DEDUP_REMOVED lines=12> */
.L_x_12056:
        /* <DEDUP_REMOVED lines=13> */
.L_x_12189:
[----:B------:R-:W-:Y:S05]  /*1bab0*/  BSYNC B2 ;  /* 0x0000000000027941 */ /* 0x000fea0003800000 */
.L_x_12057:
[----:B------:R-:W-:Y:S01]  /*1bac0*/  BSSY B2, `(.L_x_12059) ;  /* 0x000000b000027945 */ /* 0x000fe20003800000 */
[----:B------:R-:W-:Y:S02]  /*1bad0*/  IMAD.MOV.U32 R10, RZ, RZ, 0x0 ;  /* 0x00000000ff0a7424 */ /* 0x000fe400078e00ff */
[----:B------:R-:W-:Y:S01]  /*1bae0*/  IMAD.MOV.U32 R11, RZ, RZ, 0x12f00000 ;  /* 0x12f00000ff0b7424 */ /* 0x000fe200078e00ff */
[----:B------:R-:W-:Y:S06]  /*1baf0*/  @P1 BRA `(.L_x_12060) ;  /* 0x00000000001c1947 */ /* 0x000fec0003800000 */
[----:B0-----:R-:W0:Y:S01]  /*1bb00*/  S2R R13, SR_TID.X ;  /* 0x00000000000d7919 */ /* 0x001e220000002100 */
[----:B-12---:R-:W-:-:S04]  /*1bb10*/  IMAD.MOV.U32 R6, RZ, RZ, 0x2800 ;  /* 0x00002800ff067424 */ /* 0x006fc800078e00ff */
[----:B------:R3:W-:Y:S01]  /*1bb20*/  SYNCS.ARRIVE.TRANS64 RZ, [R5+URZ+0x132b0], R6 ;  /* 0x0132b00605ff79a7 */ /* 0x0007e2000800003f */
[----:B0-----:R-:W-:-:S04]  /*1bb30*/  LOP3.LUT R13, R13, 0x1f, RZ, 0xc0, !PT ;  /* 0x0000001f0d0d7812 */ /* 0x001fc800078ec0ff */
[----:B------:R-:W-:-:S13]  /*1bb40*/  ISETP.NE.AND P0, PT, R13, RZ, PT ;  /* 0x000000ff0d00720c */ /* 0x000fda0003f05270 */
[----:B---3--:R-:W-:Y:S05]  /*1bb50*/  @!P0 BRA `(.L_x_12060) ;  /* 0x0000000000048947 */ /* 0x008fea0003800000 */
[----:B------:R-:W-:Y:S01]  /*1bb60*/  BPT.TRAP 0x1 ;  /* 0x000000040000795c */ /* 0x000fe20000300000 */
.L_x_12060:
[----:B------:R-:W-:Y:S05]  /*1bb70*/  BSYNC B2 ;  /* 0x0000000000027941 */ /* 0x000fea0003800000 */
.L_x_12059:
        /* <DEDUP_REMOVED lines=8> */
.L_x_12061:
        /* <DEDUP_REMOVED lines=10> */
.L_x_12051:
[----:B------:R-:W-:Y:S05]  /*1bca0*/  BSYNC B1 ;  /* 0x0000000000017941 */ /* 0x000fea0003800000 */
.L_x_12050:
[----:B------:R-:W2:Y:S01]  /*1bcb0*/  LDL.LU R6, [R1] ;  /* 0x0000000001067983 */ /* 0x000ea20000300800 */
[----:B------:R-:W-:Y:S01]  /*1bcc0*/  VIADD R28, R28, 0x1 ;  /* 0x000000011c1c7836 */ /* 0x000fe20000000000 */
[----:B------:R-:W-:Y:S01]  /*1bcd0*/  PLOP3.LUT P0, PT, PT, PT, PT, 0x8, 0x0 ;  /* 0x000000000000781c */ /* 0x000fe20003f0e170 */
[----:B------:R-:W-:-:S03]  /*1bce0*/  VIADD R3, R3, 0xfffffffe ;  /* 0xfffffffe03037836 */ /* 0x000fc60000000000 */
[C---:B------:R-:W-:Y:S02]  /*1bcf0*/  ISETP.NE.AND P1, PT, R28.reuse, 0x2, PT ;  /* 0x000000021c00780c */ /* 0x040fe40003f25270 */
[----:B------:R-:W-:Y:S02]  /*1bd00*/  ISETP.GE.AND P2, PT, R3, R4, PT ;  /* 0x000000040300720c */ /* 0x000fe40003f46270 */
[----:B-1----:R-:W-:Y:S02]  /*1bd10*/  SEL R5, RZ, 0x1, P1 ;  /* 0x00000001ff057807 */ /* 0x002fe40000800000 */
[----:B------:R-:W-:Y:S02]  /*1bd20*/  SEL R28, R28, RZ, P1 ;  /* 0x000000ff1c1c7207 */ /* 0x000fe40000800000 */
[----:B--2---:R-:W-:-:S05]  /*1bd30*/  LOP3.LUT R6, R6, R5, RZ, 0x3c, !PT ;  /* 0x0000000506067212 */ /* 0x004fca00078e3cff */
[----:B------:R1:W-:Y:S02]  /*1bd40*/  STL [R1], R6 ;  /* 0x0000000601007387 */ /* 0x0003e40000100800 */
[----:B------:R-:W-:Y:S05]  /*1bd50*/  @!P2 BRA `(.L_x_12044) ;  /* 0x000000040064a947 */ /* 0x000fea0003800000 */
.L_x_12074:
[----:B------:R-:W-:Y:S05]  /*1bd60*/  YIELD ;  /* 0x0000000000007946 */ /* 0x000fea0003800000 */
[----:B------:R-:W-:Y:S04]  /*1bd70*/  BSSY B1, `(.L_x_12062) ;  /* 0x000004d000017945 */ /* 0x000fe80003800000 */
[----:B--2---:R-:W-:Y:S05]  /*1bd80*/  @!P6 BRA `(.L_x_12063) ;  /* 0x00000004002ce947 */ /* 0x004fea0003800000 */
[----:B-1----:R-:W2:Y:S01]  /*1bd90*/  LDL R6, [R1] ;  /* 0x0000000001067983 */ /* 0x002ea20000100800 */
[----:B------:R-:W1:Y:S02]  /*1bda0*/  S2R R5, SR_TID.X ;  /* 0x0000000000057919 */ /* 0x000e640000002100 */
[----:B-1----:R-:W-:Y:S01]  /*1bdb0*/  LOP3.LUT R7, R5, 0x7f, RZ, 0xc0, !PT ;  /* 0x0000007f05077812 */ /* 0x002fe200078ec0ff */
[----:B------:R-:W-:Y:S01]  /*1bdc0*/  IMAD R5, R28, 0x8, R23 ;  /* 0x000000081c057824 */ /* 0x000fe200078e0217 */
[----:B------:R-:W-:Y:S02]  /*1bdd0*/  BSSY B2, `(.L_x_12064) ;  /* 0x0000005000027945 */ /* 0x000fe40003800000 */
[----:B------:R-:W-:Y:S02]  /*1bde0*/  ISETP.NE.AND P2, PT, R7, RZ, PT ;  /* 0x000000ff0700720c */ /* 0x000fe40003f45270 */
[----:B--2---:R-:W-:-:S04]  /*1bdf0*/  SHF.L.U32 R6, R6, 0x1f, RZ ;  /* 0x0000001f06067819 */ /* 0x004fc800000006ff */
[----:B------:R-:W1:Y:S02]  /*1be00*/  SYNCS.PHASECHK.TRANS64.TRYWAIT P1, [R5+URZ+0x132a0], R6 ;  /* 0x0132a006050075a7 */ /* 0x000e64000802017f */
[----:B-1----:R-:W-:Y:S05]  /*1be10*/  @!P1 BRA `(.L_x_12065) ;  /* 0x0000005000609947 */ /* 0x002fea0003800000 */
.L_x_12190:
[----:B------:R-:W-:Y:S05]  /*1be20*/  BSYNC B2 ;  /* 0x0000000000027941 */ /* 0x000fea0003800000 */
.L_x_12064:
        /* <DEDUP_REMOVED lines=9> */
.L_x_12067:
[----:B------:R-:W-:Y:S05]  /*1bec0*/  BSYNC B2 ;  /* 0x0000000000027941 */ /* 0x000fea0003800000 */
.L_x_12066:
        /* <DEDUP_REMOVED lines=11> */
.L_x_12068:
        /* <DEDUP_REMOVED lines=13> */
.L_x_12191:
[----:B------:R-:W-:Y:S05]  /*1c050*/  BSYNC B2 ;  /* 0x0000000000027941 */ /* 0x000fea0003800000 */
.L_x_12069:
        /* <DEDUP_REMOVED lines=11> */
.L_x_12072:
[----:B------:R-:W-:Y:S05]  /*1c110*/  BSYNC B2 ;  /* 0x0000000000027941 */ /* 0x000fea0003800000 */
.L_x_12071:
        /* <DEDUP_REMOVED lines=8> */
.L_x_12073:
        /* <DEDUP_REMOVED lines=10> */
.L_x_12063:
[----:B------:R-:W-:Y:S05]  /*1c240*/  BSYNC B1 ;  /* 0x0000000000017941 */ /* 0x000fea0003800000 */
.L_x_12062:
[----:B-1----:R-:W2:Y:S01]  /*1c250*/  LDL.LU R6, [R1] ;  /* 0x0000000001067983 */ /* 0x002ea20000300800 */
        /* <DEDUP_REMOVED lines=9> */
.L_x_12044:
[----:B------:R-:W-:Y:S05]  /*1c2f0*/  BSYNC B0 ;  /* 0x0000000000007941 */ /* 0x000fea0003800000 */
.L_x_12043:
[----:B------:R-:W3:Y:S01]  /*1c300*/  LDL R7, [R1+0x14] ;  /* 0x0000140001077983 */ /* 0x000ee20000100800 */
[----:B------:R-:W4:Y:S01]  /*1c310*/  LDC R0, c[0x0][0x448] ;  /* 0x00011200ff007b82 */ /* 0x000f220000000800 */
[----:B------:R-:W-:Y:S07]  /*1c320*/  @!P0 WARPSYNC.ALL ;  /* 0x0000000000008948 */ /* 0x000fee0003800000 */
[----:B------:R-:W-:Y:S01]  /*1c330*/  @!P0 BAR.SYNC.DEFER_BLOCKING 0xc, 0x200 ;  /* 0x0308000000008b1d */ /* 0x000fe20000010000 */
[----:B----4-:R-:W-:-:S13]  /*1c340*/  ISETP.NE.AND P1, PT, R0, 0x1, PT ;  /* 0x000000010000780c */ /* 0x010fda0003f25270 */
[----:B------:R-:W4:Y:S08]  /*1c350*/  @P1 LDC R3, c[0x0][0x44c] ;  /* 0x00011300ff031b82 */ /* 0x000f300000000800 */
[----:B------:R-:W5:Y:S01]  /*1c360*/  @P1 LDC R0, c[0x0][0x450] ;  /* 0x00011400ff001b82 */ /* 0x000f620000000800 */
[----:B---3--:R-:W-:-:S04]  /*1c370*/  VIADD R2, R7, 0xbf ;  /* 0x000000bf07027836 */ /* 0x008fc80000000000 */
[----:B----4-:R-:W-:-:S05]  /*1c380*/  @P1 IMAD.HI.U32 R3, R2, R3, RZ ;  /* 0x0000000302031227 */ /* 0x010fca00078e00ff */
[----:B-----5:R-:W-:-:S05]  /*1c390*/  @P1 SHF.R.U32.HI R2, RZ, R0, R3 ;  /* 0x00000000ff021219 */ /* 0x020fca0000011603 */
[----:B------:R-:W-:Y:S02]  /*1c3a0*/  IMAD.IADD R8, R8, 0x1, R2 ;  /* 0x0000000108087824 */ /* 0x000fe400078e0202 */
[----:B------:R-:W3:Y:S02]  /*1c3b0*/  LDC.64 R2, c[0x0][0x9e0] ;  /* 0x00027800ff027b82 */ /* 0x000ee40000000a00 */
[----:B---3--:R-:W-:Y:S01]  /*1c3c0*/  ISETP.GE.AND P2, PT, R3, 0x1, PT ;  /* 0x000000010300780c */ /* 0x008fe20003f46270 */
        /* <DEDUP_REMOVED lines=8> */
[----:B------:R-:W3:Y:S02]  /*1c450*/  @P0 LDC.64 R4, c[0x0][0x9e8] ;  /* 0x00027a00ff040b82 */ /* 0x000ee40000000a00 */
[----:B---3--:R-:W-:-:S05]  /*1c460*/  @P0 IMAD.HI.U32 R4, R0, R4, RZ ;  /* 0x0000000400040227 */ /* 0x008fca00078e00ff */
[----:B------:R-:W-:-:S04]  /*1c470*/  @P0 SHF.R.U32.HI R0, RZ, R5, R4 ;  /* 0x00000005ff000219 */ /* 0x000fc80000011604 */
[----:B------:R-:W-:Y:S01]  /*1c480*/  LOP3.LUT R0, RZ, R0, RZ, 0x33, !PT ;  /* 0x00000000ff007212 */ /* 0x000fe200078e33ff */
[----:B------:R-:W-:Y:S06]  /*1c490*/  BRA `(.L_x_12078) ;  /* 0x0000000000107947 */ /* 0x000fec0003800000 */
.L_x_12077:
[----:B------:R-:W-:-:S13]  /*1c4a0*/  ISETP.NE.AND P0, PT, R3, 0x1, PT ;  /* 0x000000010300780c */ /* 0x000fda0003f05270 */
[----:B------:R-:W3:Y:S02]  /*1c4b0*/  @P0 LDC.64 R4, c[0x0][0x9e8] ;  /* 0x00027a00ff040b82 */ /* 0x000ee40000000a00 */
[----:B---3--:R-:W-:-:S05]  /*1c4c0*/  @P0 IMAD.HI.U32 R4, R0, R4, RZ ;  /* 0x0000000400040227 */ /* 0x008fca00078e00ff */
[----:B------:R-:W-:-:S07]  /*1c4d0*/  @P0 SHF.R.U32.HI R0, RZ, R5, R4 ;  /* 0x00000005ff000219 */ /* 0x000fce0000011604 */
.L_x_12078:
[----:B------:R-:W-:Y:S05]  /*1c4e0*/  BSYNC B0 ;  /* 0x0000000000007941 */ /* 0x000fea0003800000 */
.L_x_12076:
[----:B------:R-:W-:-:S05]  /*1c4f0*/  IMAD R0, R0, R3, R3 ;  /* 0x0000000300007224 */ /* 0x000fca00078e0203 */
[----:B------:R-:W-:-:S07]  /*1c500*/  VIMNMX R2, R2, R0, PT ;  /* 0x0000000002027248 */ /* 0x000fce0003fe0100 */
.L_x_12075:
[----:B------:R-:W-:Y:S01]  /*1c510*/  VIADD R0, R2, 0x9f ;  /* 0x0000009f02007836 */ /* 0x000fe20000000000 */
[----:B------:R-:W-:Y:S01]  /*1c520*/  ULDC UR4, c[0x0][0x9dc] ;  /* 0x0002770000047ab9 */ /* 0x000fe20000000800 */
[----:B------:R-:W-:Y:S02]  /*1c530*/  IMAD.MOV.U32 R4, RZ, RZ, R7 ;  /* 0x000000ffff047224 */ /* 0x000fe400078e0007 */
[----:B------:R-:W-:-:S05]  /*1c540*/  IMAD.HI R0, R0, 0x66666667, RZ ;  /* 0x6666666700007827 */ /* 0x000fca00078e02ff */
[----:B------:R-:W-:-:S04]  /*1c550*/  SHF.R.U32.HI R2, RZ, 0x1f, R0 ;  /* 0x0000001fff027819 */ /* 0x000fc80000011600 */
[----:B------:R-:W-:Y:S02]  /*1c560*/  LEA.HI.SX32 R2, R0, R2, 0x1a ;  /* 0x0000000200027211 */ /* 0x000fe400078fd2ff */
[----:B------:R-:W3:Y:S02]  /*1c570*/  @P1 LDC R0, c[0x0][0x450] ;  /* 0x00011400ff001b82 */ /* 0x000ee40000000800 */
[----:B-12---:R-:W-:-:S05]  /*1c580*/  VIMNMX R6, R20, R2, PT ;  /* 0x0000000214067248 */ /* 0x006fca0003fe0100 */
[----:B------:R1:W-:Y:S01]  /*1c590*/  STL [R1+0x30], R6 ;  /* 0x0000300601007387 */ /* 0x0003e20000100800 */
[----:B------:R-:W2:Y:S02]  /*1c5a0*/  @P1 LDC R2, c[0x0][0x44c] ;  /* 0x00011300ff021b82 */ /* 0x000ea40000000800 */
[----:B--2---:R-:W-:-:S05]  /*1c5b0*/  @P1 IMAD.HI.U32 R2, R7, R2, RZ ;  /* 0x0000000207021227 */ /* 0x004fca00078e00ff */
[----:B---3--:R-:W-:-:S05]  /*1c5c0*/  @P1 SHF.R.U32.HI R4, RZ, R0, R2 ;  /* 0x00000000ff041219 */ /* 0x008fca0000011602 */
[----:B------:R-:W-:-:S04]  /*1c5d0*/  IMAD.IADD R2, R17, 0x1, R4 ;  /* 0x0000000111027824 */ /* 0x000fc800078e0204 */
[----:B------:R-:W-:Y:S01]  /*1c5e0*/  VIADD R0, R2, -UR4 ;  /* 0x8000000402007c36 */ /* 0x000fe20008000000 */
[----:B-1----:R-:W-:Y:S06]  /*1c5f0*/  @!P2 BRA `(.L_x_12079) ;  /* 0x000000000044a947 */ /* 0x002fec0003800000 */
        /* <DEDUP_REMOVED lines=10> */
.L_x_12081:
[----:B------:R-:W-:-:S13]  /*1c6a0*/  ISETP.NE.AND P0, PT, R3, 0x1, PT ;  /* 0x000000010300780c */ /* 0x000fda0003f05270 */
[----:B------:R-:W1:Y:S02]  /*1c6b0*/  @P0 LDC.64 R4, c[0x0][0x9e8] ;  /* 0x00027a00ff040b82 */ /* 0x000e640000000a00 */
[----:B-1----:R-:W-:-:S05]  /*1c6c0*/  @P0 IMAD.HI.U32 R4, R2, R4, RZ ;  /* 0x0000000402040227 */ /* 0x002fca00078e00ff */
[----:B------:R-:W-:-:S07]  /*1c6d0*/  @P0 SHF.R.U32.HI R2, RZ, R5, R4 ;  /* 0x00000005ff020219 */ /* 0x000fce0000011604 */
.L_x_12082:
[----:B------:R-:W-:Y:S05]  /*1c6e0*/  BSYNC B0 ;  /* 0x0000000000007941 */ /* 0x000fea0003800000 */
.L_x_12080:
[----:B------:R-:W-:-:S05]  /*1c6f0*/  IMAD R3, R2, R3, RZ ;  /* 0x0000000302037224 */ /* 0x000fca00078e02ff */
[----:B------:R-:W-:-:S07]  /*1c700*/  VIMNMX R0, R0, R3, !PT ;  /* 0x0000000300007248 */ /* 0x000fce0007fe0100 */
.L_x_12079:
        /* <DEDUP_REMOVED lines=24> */
.L_x_12083:
        /* <DEDUP_REMOVED lines=20> */
.L_x_12086:
[----:B------:R-:W-:Y:S05]  /*1c9d0*/  BSYNC B6 ;  /* 0x0000000000067941 */ /* 0x000fea0003800000 */
.L_x_12085:
        /* <DEDUP_REMOVED lines=22> */
.L_x_12088:
[----:B------:R-:W-:Y:S05]  /*1cb40*/  BSYNC B6 ;  /* 0x0000000000067941 */ /* 0x000fea0003800000 */
.L_x_12087:
        /* <DEDUP_REMOVED lines=20> */
.L_x_12090:
[----:B------:R-:W-:Y:S05]  /*1cc90*/  BSYNC B6 ;  /* 0x0000000000067941 */ /* 0x000fea0003800000 */
.L_x_12089:
        /* <DEDUP_REMOVED lines=19> */
.L_x_12092:
[----:B------:R-:W-:Y:S05]  /*1cdd0*/  BSYNC B6 ;  /* 0x0000000000067941 */ /* 0x000fea0003800000 */
.L_x_12091:
[----:B------:R-:W-:Y:S01]  /*1cde0*/  ULDC.64 UR4, c[0x0][0x9f8] ;  /* 0x00027e0000047ab9 */ /* 0x000fe20000000a00 */
[----:B------:R-:W-:Y:S01]  /*1cdf0*/  IMAD.MOV.U32 R8, RZ, RZ, R19 ;  /* 0x000000ffff087224 */ /* 0x000fe200078e0013 */
[----:B------:R-:W-:-:S04]  /*1ce00*/  ISETP.NE.U32.AND P0, PT, RZ, UR4, PT ;  /* 0x00000004ff007c0c */ /* 0x000fc8000bf05070 */
[----:B------:R-:W-:Y:S01]  /*1ce10*/  ISETP.NE.AND.EX P0, PT, RZ, UR5, PT, P0 ;  /* 0x00000005ff007c0c */ /* 0x000fe2000bf05300 */
[----:B------:R-:W-:-:S12]  /*1ce20*/  ULDC.64 UR4, c[0x0][0xa08] ;  /* 0x0002820000047ab9 */ /* 0x000fd80000000a00 */
[----:B------:R-:W1:Y:S02]  /*1ce30*/  @P0 LDC.64 R2, c[0x0][0x9f8] ;  /* 0x00027e00ff020b82 */ /* 0x000e640000000a00 */
[----:B-1----:R-:W-:-:S05]  /*1ce40*/  @P0 IMAD.WIDE R2, R19, 0x4, R2 ;  /* 0x0000000413020825 */ /* 0x002fca00078e0202 */
[----:B------:R1:W2:Y:S02]  /*1ce50*/  @P0 LDG.E R8, desc[UR40][R2.64] ;  /* 0x0000002802080981 */ /* 0x0002a4000c1e1900 */
[----:B-1----:R-:W1:Y:S02]  /*1ce60*/  LDC.64 R2, c[0x0][0x418] ;  /* 0x00010600ff027b82 */ /* 0x002e640000000a00 */
        /* <DEDUP_REMOVED lines=8> */
[----:B------:R-:W2:Y:S02]  /*1cef0*/  S2R R0, SR_TID.X ;  /* 0x0000000000007919 */ /* 0x000ea40000002100 */
[----:B--2---:R-:W-:-:S04]  /*1cf00*/  SHF.R.U32.HI R0, RZ, 0x5, R0 ;  /* 0x00000005ff007819 */ /* 0x004fc80000011600 */
[----:B------:R-:W-:-:S05]  /*1cf10*/  LOP3.LUT R0, R0, 0x3, RZ, 0xc0, !PT ;  /* 0x0000000300007812 */ /* 0x000fca00078ec0ff */
[----:B------:R2:W3:Y:S02]  /*1cf20*/  SHFL.IDX PT, R14, R0, RZ, 0x1f ;  /* 0x00001fff000e7589 */ /* 0x0004e400000e0000 */
.L_x_12194:
[----:B---3--:R-:W-:Y:S02]  /*1cf30*/  ISETP.NE.AND P0, PT, R14, RZ, PT ;  /* 0x000000ff0e00720c */ /* 0x008fe40003f05270 */
[----:B------:R-:W-:Y:S02]  /*1cf40*/  PLOP3.LUT P1, PT, PT, PT, PT, 0x8, 0x0 ;  /* 0x000000000000781c */ /* 0x000fe40003f2e170 */
[----:B------:R-:W-:-:S11]  /*1cf50*/  LOP3.LUT R22, R22, 0xfffffffe, RZ, 0xc0, !PT ;  /* 0xfffffffe16167812 */ /* 0x000fd600078ec0ff */
[----:B------:R-:W-:Y:S01]  /*1cf60*/  @P1 LOP3.LUT R22, R22, 0x1, RZ, 0xfc, !PT ;  /* 0x0000000116161812 */ /* 0x000fe200078efcff */
[----:B------:R-:W-:Y:S06]  /*1cf70*/  @P0 BRA `(.L_x_12094) ;  /* 0x0000000400500947 */ /* 0x000fec0003800000 */
[----:B------:R-:W-:-:S03]  /*1cf80*/  UMOV UR4, 0xffffffff ;  /* 0xffffffff00047882 */ /* 0x000fc60000000000 */
[----:B------:R-:W-:Y:S05]  /*1cf90*/  BRA.DIV UR4, `(.L_x_12095) ;  /* 0x00000042045c7947 */ /* 0x000fea000b800000 */
[----:B------:R-:W-:-:S13]  /*1cfa0*/  ELECT P6, URZ, PT ;  /* 0x00000000003f782f */ /* 0x000fda00038c0000 */
.L_x_12197:
        /* <DEDUP_REMOVED lines=23> */
.L_x_12096:
[----:B------:R-:W-:Y:S01]  /*1d120*/  IMAD R4, R27, 0x8, R23 ;  /* 0x000000081b047824 */ /* 0x000fe200078e0217 */
[----:B--2---:R-:W-:Y:S01]  /*1d130*/  SHF.L.U32 R3, R29, 0x1f, RZ ;  /* 0x0000001f1d037819 */ /* 0x004fe200000006ff */
[----:B------:R-:W2:Y:S03]  /*1d140*/  S2R R2, SR_TID.X ;  /* 0x0000000000027919 */ /* 0x000ea60000002100 */
[----:B------:R-:W3:Y:S01]  /*1d150*/  SYNCS.PHASECHK.TRANS64.TRYWAIT P0, [R4+URZ+0x13280], R3 ;  /* 0x01328003040075a7 */ /* 0x000ee2000800017f */
[----:B--2---:R-:W-:-:S04]  /*1d160*/  LOP3.LUT R2, R2, 0x7f, RZ, 0xc0, !PT ;  /* 0x0000007f02027812 */ /* 0x004fc800078ec0ff */
[----:B------:R-:W-:Y:S01]  /*1d170*/  ISETP.NE.AND P1, PT, R2, RZ, PT ;  /* 0x000000ff0200720c */ /* 0x000fe20003f25270 */
[----:B---3--:R-:W-:-:S12]  /*1d180*/  @!P0 BRA `(.L_x_12097) ;  /* 0x0000004000008947 */ /* 0x008fd80003800000 */
.L_x_12198:
        /* <DEDUP_REMOVED lines=8> */
.L_x_12098:
[----:B------:R-:W3:Y:S01]  /*1d210*/  LDL R5, [R1+0x10] ;  /* 0x0000100001057983 */ /* 0x000ee20000100800 */
        /* <DEDUP_REMOVED lines=12> */
[----:B---3--:R-:W-:-:S05]  /*1d2e0*/  IMAD R0, R0, 0xa0, R5 ;  /* 0x000000a000007824 */ /* 0x008fca00078e0205 */
[----:B------:R-:W-:-:S13]  /*1d2f0*/  R2UR UR11, R0 ;  /* 0x00000000000b72ca */ /* 0x000fda00000e0000 */
[----:B------:R3:W-:Y:S01]  /*1d300*/  UTMALDG.4D [UR8], [UR4], desc[UR6] ;  /* 0x00000608040075b4 */ /* 0x0007e20008019000 */
[----:B------:R-:W4:Y:S02]  /*1d310*/  SYNCS.PHASECHK.TRANS64.TRYWAIT P0, [R4+URZ+0x13240], R3 ;  /* 0x01324003040075a7 */ /* 0x000f24000800017f */
[----:B---34-:R-:W-:Y:S05]  /*1d320*/  @!P0 BRA `(.L_x_12099) ;  /* 0x0000003c00ac8947 */ /* 0x018fea0003800000 */
.L_x_12199:
        /* <DEDUP_REMOVED lines=8> */
.L_x_12100:
        /* <DEDUP_REMOVED lines=8> */
[----:B------:R-:W-:Y:S01]  /*1d430*/  R2UR UR13, R17 ;  /* 0x00000000110d72ca */ /* 0x000fe200000e0000 */
[----:B------:R-:W-:Y:S01]  /*1d440*/  UMOV UR10, URZ ;  /* 0x0000003f000a7c82 */ /* 0x000fe20008000000 */
[----:B------:R-:W-:-:S02]  /*1d450*/  PLOP3.LUT P0, PT, PT, PT, PT, 0x80, 0x0 ;  /* 0x000000000000781c */ /* 0x000fc40003f0f070 */
[----:B------:R-:W-:Y:S01]  /*1d460*/  LOP3.LUT R22, R22, 0xfffffffe, RZ, 0xc0, !PT ;  /* 0xfffffffe16167812 */ /* 0x000fe200078ec0ff */
[----:B------:R-:W-:Y:S02]  /*1d470*/  UIADD3 UR8, UR8, 0xe000, URZ ;  /* 0x0000e00008087890 */ /* 0x000fe4000fffe03f */
[----:B------:R-:W-:-:S08]  /*1d480*/  UIADD3 UR9, UR9, 0x13230, URZ ;  /* 0x0001323009097890 */ /* 0x000fd0000fffe03f */
[----:B------:R-:W-:Y:S01]  /*1d490*/  @P0 LOP3.LUT R22, R22, 0x1, RZ, 0xfc, !PT ;  /* 0x0000000116160812 */ /* 0x000fe200078efcff */
[----:B------:R4:W-:Y:S02]  /*1d4a0*/  UTMALDG.4D [UR8], [UR4], desc[UR6] ;  /* 0x00000608040075b4 */ /* 0x0009e40008019000 */
[----:B----4-:R-:W-:-:S04]  /*1d4b0*/  NOP ;  /* 0x0000000000007918 */ /* 0x010fc80000000000 */
.L_x_12094:
[----:B--23--:R-:W2:Y:S01]  /*1d4c0*/  LDL.LU R3, [R1+0x1c] ;  /* 0x00001c0001037983 */ /* 0x00cea20000300800 */
        /* <DEDUP_REMOVED lines=9> */
[----:B--2---:R-:W-:Y:S01]  /*1d560*/  SHF.R.S32.HI R2, RZ, 0x1f, R3 ;  /* 0x0000001fff027819 */ /* 0x004fe20000011403 */
        /* <DEDUP_REMOVED lines=10> */
[----:B--2---:R-:W-:-:S05]  /*1d610*/  SEL R0, R19, RZ, !P0 ;  /* 0x000000ff13007207 */ /* 0x004fca0004000000 */
        /* <DEDUP_REMOVED lines=16> */
[----:B0-----:R-:W-:-:S07]  /*1d720*/  IMAD.MOV.U32 R13, RZ, RZ, RZ ;  /* 0x000000ffff0d7224 */ /* 0x001fce00078e00ff */
[----:B------:R-:W-:-:S07]  /*1d730*/  LEPC R20, `(.L_x_12102) ;  /* 0x000000001014794e */ /* 0x000fce0000000000 */
[----:B--2---:R-:W-:Y:S05]  /*1d740*/  CALL.ABS.NOINC R2 ;  /* 0x0000000002007343 */ /* 0x004fea0003c00000 */
.L_x_12102:
[----:B------:R-:W-:Y:S05]  /*1d750*/  BSYNC B6 ;  /* 0x0000000000067941 */ /* 0x000fea0003800000 */
.L_x_12101:
[----:B---3--:R-:W2:Y:S01]  /*1d760*/  LDL.LU R0, [R1+0x3c] ;  /* 0x00003c0001007983 */ /* 0x008ea20000300800 */
[----:B------:R-:W-:Y:S01]  /*1d770*/  ULDC.64 UR4, c[0x0][0x2d8] ;  /* 0x0000b60000047ab9 */ /* 0x000fe20000000a00 */
[----:B-1----:R-:W1:Y:S01]  /*1d780*/  LDC R9, c[0x0][0x448] ;  /* 0x00011200ff097b82 */ /* 0x002e620000000800 */
[----:B------:R-:W-:Y:S01]  /*1d790*/  ULDC.64 UR6, c[0x0][0x2c8] ;  /* 0x0000b20000067ab9 */ /* 0x000fe20000000a00 */
[----:B------:R-:W2:Y:S01]  /*1d7a0*/  LDL.LU.64 R2, [R1+0x28] ;  /* 0x0000280001027983 */ /* 0x000ea20000300a00 */
[----:B------:R-:W-:-:S03]  /*1d7b0*/  ULDC.64 UR8, c[0x0][0x280] ;  /* 0x0000a00000087ab9 */ /* 0x000fc60000000a00 */
[----:B------:R-:W3:Y:S04]  /*1d7c0*/  LDL.LU R20, [R1+0x40] ;  /* 0x0000400001147983 */ /* 0x000ee80000300800 */
[----:B------:R-:W4:Y:S04]  /*1d7d0*/  LDL.LU R21, [R1+0x44] ;  /* 0x0000440001157983 */ /* 0x000f280000300800 */
[----:B------:R-:W4:Y:S04]  /*1d7e0*/  LDL.LU R4, [R1+0x1c] ;  /* 0x00001c0001047983 */ /* 0x000f280000300800 */
[----:B------:R-:W4:Y:S01]  /*1d7f0*/  LDL R10, [R1+0x14] ;  /* 0x00001400010a7983 */ /* 0x000f220000100800 */
[----:B-1----:R-:W-:-:S13]  /*1d800*/  ISETP.NE.AND P1, PT, R9, 0x1, PT ;  /* 0x000000010900780c */ /* 0x002fda0003f25270 */
[----:B------:R-:W1:Y:S08]  /*1d810*/  @P1 LDC R5, c[0x0][0x450] ;  /* 0x00011400ff051b82 */ /* 0x000e700000000800 */
[----:B------:R-:W0:Y:S01]  /*1d820*/  @P1 LDC R8, c[0x0][0x450] ;  /* 0x00011400ff081b82 */ /* 0x000e220000000800 */
        /* <DEDUP_REMOVED lines=9> */
[----:B--2---:R-:W-:-:S04]  /*1d8c0*/  LOP3.LUT R20, R20, 0x7f, RZ, 0xc0, !PT ;  /* 0x0000007f14147812 */ /* 0x004fc800078ec0ff */
[----:B------:R-:W-:Y:S01]  /*1d8d0*/  SHF.R.U32.HI R20, RZ, 0x2, R20 ;  /* 0x00000002ff147819 */ /* 0x000fe20000011614 */
[----:B---3--:R-:W-:-:S05]  /*1d8e0*/  IMAD.SHL.U32 R6, R21, 0x20, RZ ;  /* 0x0000002015067824 */ /* 0x008fca00078e00ff */
[----:B------:R-:W-:Y:S02]  /*1d8f0*/  LOP3.LUT R6, R20, 0x60, R6, 0xf8, !PT ;  /* 0x0000006014067812 */ /* 0x000fe400078ef806 */
[----:B------:R2:W5:Y:S01]  /*1d900*/  LDL R20, [R1+0x34] ;  /* 0x0000340001147983 */ /* 0x0005620000100800 */
[C---:B------:R-:W-:Y:S02]  /*1d910*/  IMAD R0, R4.reuse, UR5, R0 ;  /* 0x0000000504007c24 */ /* 0x040fe4000f8e0200 */
[----:B------:R-:W-:Y:S01]  /*1d920*/  IMAD.WIDE.U32 R2, R4, UR4, R2 ;  /* 0x0000000404027c25 */ /* 0x000fe2000f8e0002 */
[----:B------:R-:W-:Y:S01]  /*1d930*/  ULDC.64 UR4, c[0x0][0x2d0] ;  /* 0x0000b40000047ab9 */ /* 0x000fe20000000a00 */
[----:B------:R-:W3:Y:S02]  /*1d940*/  @P1 LDC R4, c[0x0][0x44c] ;  /* 0x00011300ff041b82 */ /* 0x000ee40000000800 */
[----:B------:R-:W-:Y:S02]  /*1d950*/  IMAD.IADD R6, R6, 0x1, R10 ;  /* 0x0000000106067824 */ /* 0x000fe400078e020a */
[----:B------:R-:W-:-:S02]  /*1d960*/  IMAD.IADD R3, R3, 0x1, R0 ;  /* 0x0000000103037824 */ /* 0x000fc400078e0200 */
[----:B---3--:R-:W-:-:S04]  /*1d970*/  @P1 IMAD.HI.U32 R0, R6, R4, RZ ;  /* 0x0000000406001227 */ /* 0x008fc800078e00ff */
        /* <DEDUP_REMOVED lines=15> */
[----:B------:R-:W1:Y:S01]  /*1da70*/  @P1 LDC R7, c[0x0][0x44c] ;  /* 0x00011300ff071b82 */ /* 0x000e620000000800 */
[----:B------:R-:W-:-:S04]  /*1da80*/  VIADD R5, R6, 0x80 ;  /* 0x0000008006057836 */ /* 0x000fc80000000000 */
[----:B------:R-:W-:Y:S02]  /*1da90*/  IMAD.MOV.U32 R6, RZ, RZ, R5 ;  /* 0x000000ffff067224 */ /* 0x000fe400078e0005 */
[----:B-1----:R-:W-:-:S05]  /*1daa0*/  @P1 IMAD.HI.U32 R7, R5, R7, RZ ;  /* 0x0000000705071227 */ /* 0x002fca00078e00ff */
[----:B0-----:R-:W-:-:S05]  /*1dab0*/  @P1 SHF.R.U32.HI R6, RZ, R8, R7 ;  /* 0x00000008ff061219 */ /* 0x001fca0000011607 */
[----:B------:R-:W-:-:S04]  /*1dac0*/  IMAD.MOV R7, RZ, RZ, -R6 ;  /* 0x000000ffff077224 */ /* 0x000fc800078e0a06 */
[----:B------:R-:W-:Y:S01]  /*1dad0*/  IMAD R5, R9, R7, R5 ;  /* 0x0000000709057224 */ /* 0x000fe200078e0205 */
[----:B------:R-:W-:Y:S01]  /*1dae0*/  SHF.R.S32.HI R7, RZ, 0x1f, R6 ;  /* 0x0000001fff077819 */ /* 0x000fe20000011406 */
[----:B------:R-:W-:-:S04]  /*1daf0*/  IMAD.WIDE.U32 R2, R6, UR4, R2 ;  /* 0x0000000406027c25 */ /* 0x000fc8000f8e0002 */
[----:B------:R-:W-:Y:S01]  /*1db00*/  IMAD R7, R7, UR4, RZ ;  /* 0x0000000407077c24 */ /* 0x000fe2000f8e02ff */
[----:B------:R-:W-:-:S03]  /*1db10*/  ULDC UR4, c[0x0][0x2b8] ;  /* 0x0000ae0000047ab9 */ /* 0x000fc60000000800 */
[----:B------:R-:W-:Y:S02]  /*1db20*/  IMAD R6, R6, UR5, R7 ;  /* 0x0000000506067c24 */ /* 0x000fe4000f8e0207 */
[----:B------:R-:W0:Y:S02]  /*1db30*/  S2R R7, SR_TID.X ;  /* 0x0000000000077919 */ /* 0x000e240000002100 */
[----:B------:R-:W-:Y:S01]  /*1db40*/  IMAD.IADD R3, R3, 0x1, R6 ;  /* 0x0000000103037824 */ /* 0x000fe200078e0206 */
[----:B------:R-:W-:Y:S01]  /*1db50*/  SHF.R.S32.HI R6, RZ, 0x1f, R5 ;  /* 0x0000001fff067819 */ /* 0x000fe20000011405 */
[----:B------:R-:W-:-:S04]  /*1db60*/  IMAD.WIDE.U32 R2, R5, UR6, R2 ;  /* 0x0000000605027c25 */ /* 0x000fc8000f8e0002 */
[----:B------:R-:W-:Y:S01]  /*1db70*/  IMAD R6, R6, UR6, RZ ;  /* 0x0000000606067c24 */ /* 0x000fe2000f8e02ff */
[----:B------:R-:W-:-:S03]  /*1db80*/  IADD3 R2, P1, R2, UR8, RZ ;  /* 0x0000000802027c10 */ /* 0x000fc6000ff3e0ff */
[----:B------:R-:W-:-:S05]  /*1db90*/  IMAD R5, R5, UR7, R6 ;  /* 0x0000000705057c24 */ /* 0x000fca000f8e0206 */
[----:B------:R-:W-:Y:S01]  /*1dba0*/  IADD3.X R3, R3, UR9, R5, P1, !PT ;  /* 0x0000000903037c10 */ /* 0x000fe20008ffe405 */
[----:B0-----:R-:W-:-:S05]  /*1dbb0*/  IMAD.SHL.U32 R21, R7, 0x10, RZ ;  /* 0x0000001007157824 */ /* 0x001fca00078e00ff */
[----:B------:R-:W-:-:S04]  /*1dbc0*/  LOP3.LUT R21, R21, 0x30, RZ, 0xc0, !PT ;  /* 0x0000003015157812 */ /* 0x000fc800078ec0ff */
[----:B------:R-:W-:Y:S01]  /*1dbd0*/  ISETP.GE.AND P0, PT, R21, UR4, PT ;  /* 0x0000000415007c0c */ /* 0x000fe2000bf06270 */
[----:B------:R-:W-:-:S03]  /*1dbe0*/  UMOV UR4, 0xffffffff ;  /* 0xffffffff00047882 */ /* 0x000fc60000000000 */
[----:B--2---:R-:W-:Y:S09]  /*1dbf0*/  BRA.DIV UR4, `(.L_x_12103) ;  /* 0x00000036048c7947 */ /* 0x004ff2000b800000 */
[----:B------:R-:W2:Y:S04]  /*1dc00*/  LDL.LU R8, [R1+0x18] ;  /* 0x0000180001087983 */ /* 0x000ea80000300800 */
[----:B------:R-:W3:Y:S01]  /*1dc10*/  LDL.LU R10, [R1+0x14] ;  /* 0x00001400010a7983 */ /* 0x000ee20000300800 */
[----:B------:R-:W0:Y:S02]  /*1dc20*/  S2R R7, SR_TID.X ;  /* 0x0000000000077919 */ /* 0x000e240000002100 */
[----:B0-----:R-:W-:-:S04]  /*1dc30*/  LOP3.LUT R7, R7, 0x7f, RZ, 0xc0, !PT ;  /* 0x0000007f07077812 */ /* 0x001fc800078ec0ff */
[----:B------:R-:W-:Y:S01]  /*1dc40*/  SHF.R.U32.HI R7, RZ, 0x2, R7 ;  /* 0x00000002ff077819 */ /* 0x000fe20000011607 */
[----:B--2---:R-:W-:Y:S02]  /*1dc50*/  IMAD R5, R8, R9, RZ ;  /* 0x0000000908057224 */ /* 0x004fe400078e02ff */
[----:B------:R-:W0:Y:S02]  /*1dc60*/  SHFL.IDX PT, R9, R0, RZ, 0x1c1f ;  /* 0x001c1fff00097589 */ /* 0x000e2400000e0000 */
[----:B---3--:R-:W-:Y:S02]  /*1dc70*/  IMAD.IADD R6, R7, 0x1, R10 ;  /* 0x0000000107067824 */ /* 0x008fe400078e020a */
[----:B------:R-:W1:Y:S03]  /*1dc80*/  SHFL.IDX PT, R8, R4, RZ, 0x1c1f ;  /* 0x001c1fff04087589 */ /* 0x000e6600000e0000 */
        /* <DEDUP_REMOVED lines=8> */
[----:B------:R-:W-:-:S03]  /*1dd10*/  VIADD R7, R6, 0x20 ;  /* 0x0000002006077836 */ /* 0x000fc60000000000 */
[----:B0-----:R-:W0:Y:S04]  /*1dd20*/  SHFL.IDX PT, R9, R0, 0x1, 0x1c1f ;  /* 0x003c1f0000097f89 */ /* 0x001e2800000e0000 */
[----:B------:R-:W1:Y:S01]  /*1dd30*/  SHFL.IDX PT, R8, R4, 0x1, 0x1c1f ;  /* 0x003c1f0004087f89 */ /* 0x000e6200000e0000 */
[----:B------:R-:W-:-:S13]  /*1dd40*/  ISETP.GE.AND P1, PT, R7, R5, PT ;  /* 0x000000050700720c */ /* 0x000fda0003f26270 */
[----:B0-----:R-:W-:-:S05]  /*1dd50*/  @!P1 IADD3 R9, P2, R21, R9, RZ ;  /* 0x0000000915099210 */ /* 0x001fca0007f5e0ff */
[----:B-1----:R-:W-:-:S05]  /*1dd60*/  @!P1 IMAD.X R8, RZ, RZ, R8, P2 ;  /* 0x000000ffff089224 */ /* 0x002fca00010e0608 */
[----:B------:R-:W-:-:S04]  /*1dd70*/  @!P1 LOP3.LUT R9, R9, R8, RZ, 0x3c, !PT ;  /* 0x0000000809099212 */ /* 0x000fc800078e3cff */
[----:B------:R-:W-:-:S04]  /*1dd80*/  @!P1 LOP3.LUT R8, R9, R8, RZ, 0x3c, !PT ;  /* 0x0000000809089212 */ /* 0x000fc800078e3cff */
[----:B------:R-:W-:-:S05]  /*1dd90*/  @!P1 LOP3.LUT R9, R9, R8, RZ, 0x3c, !PT ;  /* 0x0000000809099212 */ /* 0x000fca00078e3cff */
[----:B------:R0:W-:Y:S01]  /*1dda0*/  @!P1 LDGSTS.E.BYPASS.LTC128B.128 [R20+0xb800], desc[UR40][R8.64], !P0 ;  /* 0x0b80000008149fae */ /* 0x0001e2000c101d68 */
[----:B------:R-:W-:-:S03]  /*1ddb0*/  VIADD R7, R6, 0x40 ;  /* 0x0000004006077836 */ /* 0x000fc60000000000 */
[----:B0-----:R-:W0:Y:S04]  /*1ddc0*/  SHFL.IDX PT, R9, R0, 0x2, 0x1c1f ;  /* 0x005c1f0000097f89 */ /* 0x001e2800000e0000 */
[----:B------:R-:W1:Y:S01]  /*1ddd0*/  SHFL.IDX PT, R8, R4, 0x2, 0x1c1f ;  /* 0x005c1f0004087f89 */ /* 0x000e6200000e0000 */
[----:B------:R-:W-:-:S03]  /*1dde0*/  ISETP.GE.AND P1, PT, R7, R5, PT ;  /* 0x000000050700720c */ /* 0x000fc60003f26270 */
[----:B------:R2:W3:Y:S10]  /*1ddf0*/  SHFL.IDX PT, R7, R0, 0x3, 0x1c1f ;  /* 0x007c1f0000077f89 */ /* 0x0004f400000e0000 */
[----:B0-----:R-:W-:-:S05]  /*1de00*/  @!P1 IADD3 R9, P2, R21, R9, RZ ;  /* 0x0000000915099210 */ /* 0x001fca0007f5e0ff */
[----:B-1----:R-:W-:Y:S02]  /*1de10*/  @!P1 IMAD.X R8, RZ, RZ, R8, P2 ;  /* 0x000000ffff089224 */ /* 0x002fe400010e0608 */
[----:B--2---:R-:W-:-:S03]  /*1de20*/  VIADD R0, R6, 0x80 ;  /* 0x0000008006007836 */ /* 0x004fc60000000000 */
[----:B------:R-:W-:-:S04]  /*1de30*/  @!P1 LOP3.LUT R9, R9, R8, RZ, 0x3c, !PT ;  /* 0x0000000809099212 */ /* 0x000fc800078e3cff */
[C---:B------:R-:W-:Y:S01]  /*1de40*/  @!P1 LOP3.LUT R8, R9.reuse, R8, RZ, 0x3c, !PT ;  /* 0x0000000809089212 */ /* 0x040fe200078e3cff */
[----:B------:R-:W0:Y:S01]  /*1de50*/  SHFL.IDX PT, R4, R4, 0x3, 0x1c1f ;  /* 0x007c1f0004047f89 */ /* 0x000e2200000e0000 */
[----:B------:R-:W-:Y:S01]  /*1de60*/  ISETP.GE.AND P2, PT, R0, R5, PT ;  /* 0x000000050000720c */ /* 0x000fe20003f46270 */
[----:B------:R-:W-:Y:S01]  /*1de70*/  VIADD R0, R6, 0x60 ;  /* 0x0000006006007836 */ /* 0x000fe20000000000 */
[----:B------:R-:W-:-:S05]  /*1de80*/  @!P1 LOP3.LUT R9, R9, R8, RZ, 0x3c, !PT ;  /* 0x0000000809099212 */ /* 0x000fca00078e3cff */
[----:B------:R1:W-:Y:S01]  /*1de90*/  @!P1 LDGSTS.E.BYPASS.LTC128B.128 [R20+0xc000], desc[UR40][R8.64], !P0 ;  /* 0x0c00000008149fae */ /* 0x0003e2000c101d68 */
[----:B------:R-:W-:-:S03]  /*1dea0*/  ISETP.GE.AND P1, PT, R0, R5, PT ;  /* 0x000000050000720c */ /* 0x000fc60003f26270 */
[----:B------:R-:W2:Y:S04]  /*1deb0*/  SHFL.IDX PT, R0, R2, RZ, 0x1c1f ;  /* 0x001c1fff02007589 */ /* 0x000ea800000e0000 */
[----:B------:R-:W4:Y:S06]  /*1dec0*/  SHFL.IDX PT, R10, R3, RZ, 0x1c1f ;  /* 0x001c1fff030a7589 */ /* 0x000f2c00000e0000 */
[----:B---3--:R-:W-:-:S05]  /*1ded0*/  @!P1 IADD3 R7, P3, R21, R7, RZ ;  /* 0x0000000715079210 */ /* 0x008fca0007f7e0ff */
[----:B0-----:R-:W-:Y:S02]  /*1dee0*/  @!P1 IMAD.X R4, RZ, RZ, R4, P3 ;  /* 0x000000ffff049224 */ /* 0x001fe400018e0604 */
[----:B-1----:R-:W-:Y:S02]  /*1def0*/  @!P1 IMAD.MOV.U32 R8, RZ, RZ, R7 ;  /* 0x000000ffff089224 */ /* 0x002fe400078e0007 */
[----:B------:R-:W-:-:S05]  /*1df00*/  @!P1 IMAD.MOV.U32 R9, RZ, RZ, R4 ;  /* 0x000000ffff099224 */ /* 0x000fca00078e0004 */
[----:B------:R4:W-:Y:S01]  /*1df10*/  @!P1 LDGSTS.E.BYPASS.LTC128B.128 [R20+0xc800], desc[UR40][R8.64], !P0 ;  /* 0x0c80000008149fae */ /* 0x0009e2000c101d68 */
[----:B--2---:R-:W-:-:S05]  /*1df20*/  @!P2 IADD3 R0, P1, R21, R0, RZ ;  /* 0x000000001500a210 */ /* 0x004fca0007f3e0ff */
[----:B----4-:R-:W-:-:S04]  /*1df30*/  @!P2 IMAD.X R8, RZ, RZ, R10, P1 ;  /* 0x000000ffff08a224 */ /* 0x010fc800008e060a */
[----:B------:R-:W-:Y:S02]  /*1df40*/  @!P2 IMAD.MOV.U32 R9, RZ, RZ, R8 ;  /* 0x000000ffff09a224 */ /* 0x000fe400078e0008 */
[----:B------:R-:W-:Y:S01]  /*1df50*/  @!P2 IMAD.MOV.U32 R8, RZ, RZ, R0 ;  /* 0x000000ffff08a224 */ /* 0x000fe200078e0000 */
[----:B------:R-:W0:Y:S04]  /*1df60*/  SHFL.IDX PT, R3, R3, 0x1, 0x1c1f ;  /* 0x003c1f0003037f89 */ /* 0x000e2800000e0000 */
[----:B------:R1:W-:Y:S04]  /*1df70*/  @!P2 LDGSTS.E.BYPASS.LTC128B.128 [R20+0xd000], desc[UR40][R8.64], !P0 ;  /* 0x0d0000000814afae */ /* 0x0003e8000c101d68 */
[----:B------:R-:W2:Y:S02]  /*1df80*/  SHFL.IDX PT, R2, R2, 0x1, 0x1c1f ;  /* 0x003c1f0002027f89 */ /* 0x000ea400000e0000 */
.L_x_12212:
[----:B------:R-:W-:-:S05]  /*1df90*/  VIADD R6, R6, 0xa0 ;  /* 0x000000a006067836 */ /* 0x000fca0000000000 */
[----:B------:R-:W-:-:S13]  /*1dfa0*/  ISETP.GE.AND P1, PT, R6, R5, PT ;  /* 0x000000050600720c */ /* 0x000fda0003f26270 */
[----:B--2---:R-:W-:-:S05]  /*1dfb0*/  @!P1 IADD3 R2, P2, R21, R2, RZ ;  /* 0x0000000215029210 */ /* 0x004fca0007f5e0ff */
[----:B0-----:R-:W-:-:S05]  /*1dfc0*/  @!P1 IMAD.X R3, RZ, RZ, R3, P2 ;  /* 0x000000ffff039224 */ /* 0x001fca00010e0603 */
[----:B------:R-:W-:Y:S01]  /*1dfd0*/  @!PT LDS RZ, [RZ] ;  /* 0x00000000fffff984 */ /* 0x000fe20000000800 */
[----:B------:R-:W-:Y:S01]  /*1dfe0*/  @!PT LDS RZ, [RZ] ;  /* 0x00000000fffff984 */ /* 0x000fe20000000800 */
[----:B------:R-:W-:Y:S01]  /*1dff0*/  @!PT LDS RZ, [RZ] ;  /* 0x00000000fffff984 */ /* 0x000fe20000000800 */
[----:B------:R0:W-:Y:S01]  /*1e000*/  @!P1 LDGSTS.E.BYPASS.LTC128B.128 [R20+0xd800], desc[UR40][R2.64], !P0 ;  /* 0x0d80000002149fae */ /* 0x0001e2000c101d68 */
[----:B------:R-:W-:Y:S01]  /*1e010*/  PLOP3.LUT P0, PT, PT, PT, PT, 0x80, 0x0 ;  /* 0x000000000000781c */ /* 0x000fe20003f0f070 */
[----:B------:R-:W-:-:S12]  /*1e020*/  NOP ;  /* 0x0000000000007918 */ /* 0x000fd80000000000 */
.L_x_12104:
        /* <DEDUP_REMOVED lines=18> */
.L_x_12213:
[----:B------:R-:W-:Y:S05]  /*1e150*/  BSYNC B0 ;  /* 0x0000000000007941 */ /* 0x000fea0003800000 */
.L_x_12105:
[----:B------:R-:W2:Y:S04]  /*1e160*/  LDL.LU R2, [R1+0x30] ;  /* 0x0000300001027983 */ /* 0x000ea80000300800 */
[----:B------:R-:W3:Y:S01]  /*1e170*/  LDL R3, [R1+0xc] ;  /* 0x00000c0001037983 */ /* 0x000ee20000100800 */
[----:B--2---:R-:W-:-:S05]  /*1e180*/  VIADD R2, R2, 0xfffffffe ;  /* 0xfffffffe02027836 */ /* 0x004fca0000000000 */
[----:B---3--:R-:W-:-:S13]  /*1e190*/  ISETP.GE.AND P0, PT, R2, R3, PT ;  /* 0x000000030200720c */ /* 0x008fda0003f06270 */
[----:B------:R-:W-:Y:S05]  /*1e1a0*/  @!P0 BRA `(.L_x_12107) ;  /* 0x0000000c003c8947 */ /* 0x000fea0003800000 */
[----:B0-----:R-:W-:Y:S02]  /*1e1b0*/  IMAD.MOV.U32 R0, RZ, RZ, R27 ;  /* 0x000000ffff007224 */ /* 0x001fe400078e001b */
[----:B-1----:R-:W-:-:S07]  /*1e1c0*/  IMAD.MOV.U32 R8, RZ, RZ, R29 ;  /* 0x000000ffff087224 */ /* 0x002fce00078e001d */
.L_x_12127:
        /* <DEDUP_REMOVED lines=33> */
.L_x_12110:
        /* <DEDUP_REMOVED lines=8> */
.L_x_12214:
[----:B------:R-:W-:Y:S05]  /*1e460*/  BSYNC B1 ;  /* 0x0000000000017941 */ /* 0x000fea0003800000 */
.L_x_12111:
        /* <DEDUP_REMOVED lines=9> */
.L_x_12114:
[----:B------:R-:W-:Y:S05]  /*1e500*/  BSYNC B1 ;  /* 0x0000000000017941 */ /* 0x000fea0003800000 */
.L_x_12113:
        /* <DEDUP_REMOVED lines=12> */
.L_x_12115:
        /* <DEDUP_REMOVED lines=13> */
.L_x_12215:
[----:B------:R-:W-:Y:S05]  /*1e6a0*/  BSYNC B1 ;  /* 0x0000000000017941 */ /* 0x000fea0003800000 */
.L_x_12116:
        /* <DEDUP_REMOVED lines=11> */
.L_x_12119:
[----:B------:R-:W-:Y:S05]  /*1e760*/  BSYNC B1 ;  /* 0x0000000000017941 */ /* 0x000fea0003800000 */
.L_x_12118:
        /* <DEDUP_REMOVED lines=8> */
.L_x_12120:
        /* <DEDUP_REMOVED lines=10> */
.L_x_12109:
[----:B------:R-:W-:Y:S05]  /*1e890*/  BSYNC B0 ;  /* 0x0000000000007941 */ /* 0x000fea0003800000 */
.L_x_12108:
[----:B------:R-:W2:Y:S02]  /*1e8a0*/  LDL R5, [R1+0x4c] ;  /* 0x00004c0001057983 */ /* 0x000ea40000100800 */
[----:B--2---:R-:W-:-:S13]  /*1e8b0*/  ISETP.NE.AND P0, PT, R5, 0x3, PT ;  /* 0x000000030500780c */ /* 0x004fda0003f05270 */
[----:B------:R-:W-:Y:S05]  /*1e8c0*/  @!P0 BRA `(.L_x_12121) ;  /* 0x0000000000048947 */ /* 0x000fea0003800000 */
[----:B------:R-:W-:Y:S01]  /*1e8d0*/  BPT.TRAP 0x1 ;  /* 0x000000040000795c */ /* 0x000fe20000300000 */
.L_x_12121:
[----:B------:R-:W2:Y:S01]  /*1e8e0*/  LDL R5, [R1+0x20] ;  /* 0x0000200001057983 */ /* 0x000ea20000100800 */
[----:B------:R-:W-:Y:S01]  /*1e8f0*/  LOP3.LUT R4, R8, 0x1, RZ, 0x3c, !PT ;  /* 0x0000000108047812 */ /* 0x000fe200078e3cff */
[----:B------:R-:W-:Y:S01]  /*1e900*/  IMAD R3, R0, 0x8, R23 ;  /* 0x0000000800037824 */ /* 0x000fe200078e0217 */
[----:B------:R-:W-:Y:S02]  /*1e910*/  BSSY B0, `(.L_x_12122) ;  /* 0x0000005000007945 */ /* 0x000fe40003800000 */
[----:B------:R-:W-:-:S04]  /*1e920*/  SHF.L.U32 R4, R4, 0x1f, RZ ;  /* 0x0000001f04047819 */ /* 0x000fc800000006ff */
[----:B------:R-:W0:Y:S01]  /*1e930*/  SYNCS.PHASECHK.TRANS64.TRYWAIT P0, [R3+URZ+0x13270], R4 ;  /* 0x01327004030075a7 */ /* 0x000e22000800017f */
[----:B--2---:R-:W-:Y:S01]  /*1e940*/  ISETP.NE.AND P1, PT, R5, 0x3, PT ;  /* 0x000000030500780c */ /* 0x004fe20003f25270 */
[----:B0-----:R-:W-:-:S12]  /*1e950*/  @!P0 BRA `(.L_x_12123) ;  /* 0x0000003000688947 */ /* 0x001fd80003800000 */
.L_x_12216:
[----:B------:R-:W-:Y:S05]  /*1e960*/  BSYNC B0 ;  /* 0x0000000000007941 */ /* 0x000fea0003800000 */
.L_x_12122:
[----:B------:R-:W-:Y:S05]  /*1e970*/  @!P1 BRA `(.L_x_12124) ;  /* 0x0000000000049947 */ /* 0x000fea0003800000 */
[----:B------:R-:W-:Y:S01]  /*1e980*/  BPT.TRAP 0x1 ;  /* 0x000000040000795c */ /* 0x000fe20000300000 */
.L_x_12124:
[----:B0-----:R-:W-:Y:S01]  /*1e990*/  SHF.L.U32 R4, R8, 0x1f, RZ ;  /* 0x0000001f08047819 */ /* 0x001fe200000006ff */
[----:B------:R-:W-:-:S03]  /*1e9a0*/  IMAD R0, R0, 0x2800, RZ ;  /* 0x0000280000007824 */ /* 0x000fc600078e02ff */
[----:B------:R-:W0:Y:S02]  /*1e9b0*/  SYNCS.PHASECHK.TRANS64.TRYWAIT P0, [R3+URZ+0x13260], R4 ;  /* 0x01326004030075a7 */ /* 0x000e24000800017f */
[----:B0-----:R-:W-:Y:S05]  /*1e9c0*/  @!P0 BRA `(.L_x_12125) ;  /* 0x0000003000608947 */ /* 0x001fea0003800000 */
.L_x_12217:
[----:B0-----:R-:W-:Y:S01]  /*1e9d0*/  LOP3.LUT R4, R0, R26, RZ, 0xfc, !PT ;  /* 0x0000001a00047212 */ /* 0x001fe200078efcff */
[----:B------:R-:W-:Y:S05]  /*1e9e0*/  WARPSYNC.ALL ;  /* 0x0000000000007948 */ /* 0x000fea0003800000 */
        /* <DEDUP_REMOVED lines=61> */
.L_x_12126:
[----:B0-----:R-:W0:Y:S01]  /*1edc0*/  S2R R0, SR_TID.X ;  /* 0x0000000000007919 */ /* 0x001e220000002100 */
[----:B-1----:R1:W-:Y:S01]  /*1edd0*/  SYNCS.ARRIVE.TRANS64.A1T0 RZ, [R3+URZ+0x13250], RZ ;  /* 0x013250ff03ff79a7 */ /* 0x0023e2000810003f */
[----:B0-----:R-:W-:Y:S02]  /*1ede0*/  LOP3.LUT R4, R0, 0x7f, RZ, 0xc0, !PT ;  /* 0x0000007f00047812 */ /* 0x001fe400078ec0ff */
[----:B------:R-:W2:Y:S01]  /*1edf0*/  LDL R0, [R1+0xc] ;  /* 0x00000c0001007983 */ /* 0x000ea20000100800 */
[----:B------:R-:W-:Y:S01]  /*1ee00*/  IMAD.MOV.U32 R8, RZ, RZ, R29 ;  /* 0x000000ffff087224 */ /* 0x000fe200078e001d */
        /* <DEDUP_REMOVED lines=8> */
[----:B---3--:R-:W-:Y:S05]  /*1ee90*/  @P0 BRA `(.L_x_12127) ;  /* 0xfffffff000cc0947 */ /* 0x008fea000383ffff */
.L_x_12107:
        /* <DEDUP_REMOVED lines=10> */
[----:B0-----:R-:W2:Y:S02]  /*1ef40*/  FLO.U32 R0, UR4 ;  /* 0x0000000400007d00 */ /* 0x001ea400080e0000 */
[----:B--2---:R-:W-:-:S06]  /*1ef50*/  ISETP.EQ.U32.AND P1, PT, R0, R5, PT ;  /* 0x000000050000720c */ /* 0x004fcc0003f22070 */
[----:B------:R-:W3:Y:S07]  /*1ef60*/  POPC R5, UR4 ;  /* 0x0000000400057d09 */ /* 0x000eee0008000000 */
[----:B---3--:R-:W2:Y:S01]  /*1ef70*/  @P1 ATOMG.E.ADD.STRONG.GPU PT, R3, desc[UR40][R2.64], R5 ;  /* 0x00000005020319a8 */ /* 0x008ea200081ee1e8 */
[----:B------:R-:W0:Y:S02]  /*1ef80*/  S2R R4, SR_LTMASK ;  /* 0x0000000000047919 */ /* 0x000e240000003900 */
[----:B0-----:R-:W-:-:S04]  /*1ef90*/  LOP3.LUT R4, R4, UR4, RZ, 0xc0, !PT ;  /* 0x0000000404047c12 */ /* 0x001fc8000f8ec0ff */
[----:B------:R-:W0:Y:S01]  /*1efa0*/  POPC R7, R4 ;  /* 0x0000000400077309 */ /* 0x000e220000000000 */
[----:B--2---:R-:W0:Y:S02]  /*1efb0*/  SHFL.IDX PT, R0, R3, R0, 0x1f ;  /* 0x00001f0003007589 */ /* 0x004e2400000e0000 */
[----:B0-----:R-:W-:-:S07]  /*1efc0*/  IADD3 R16, R0, UR36, R7 ;  /* 0x0000002400107c10 */ /* 0x001fce000fffe007 */
.L_x_12129:
[----:B------:R-:W-:Y:S05]  /*1efd0*/  BSYNC B0 ;  /* 0x0000000000007941 */ /* 0x000fea0003800000 */
.L_x_12128:
[----:B------:R-:W-:Y:S05]  /*1efe0*/  @!P2 BRA `(.L_x_12130) ;  /* 0x000000000004a947 */ /* 0x000fea0003800000 */
[----:B------:R-:W-:Y:S01]  /*1eff0*/  BPT.TRAP 0x1 ;  /* 0x000000040000795c */ /* 0x000fe20000300000 */
.L_x_12130:
[----:B------:R-:W2:Y:S01]  /*1f000*/  LDL R2, [R1+0x20] ;  /* 0x0000200001027983 */ /* 0x000ea20000100800 */
[----:B------:R-:W-:Y:S01]  /*1f010*/  LOP3.LUT R3, R29, 0x1, RZ, 0x3c, !PT ;  /* 0x000000011d037812 */ /* 0x000fe200078e3cff */
[----:B0-----:R-:W-:Y:S01]  /*1f020*/  IMAD R0, R27, 0x8, R23 ;  /* 0x000000081b007824 */ /* 0x001fe200078e0217 */
[----:B------:R-:W-:Y:S02]  /*1f030*/  BSSY B0, `(.L_x_12131) ;  /* 0x0000005000007945 */ /* 0x000fe40003800000 */
[----:B------:R-:W-:-:S04]  /*1f040*/  SHF.L.U32 R3, R3, 0x1f, RZ ;  /* 0x0000001f03037819 */ /* 0x000fc800000006ff */
[----:B------:R-:W0:Y:S01]  /*1f050*/  SYNCS.PHASECHK.TRANS64.TRYWAIT P1, [R0+URZ+0x13270], R3 ;  /* 0x01327003000075a7 */ /* 0x000e22000802017f */
[----:B--2---:R-:W-:Y:S01]  /*1f060*/  ISETP.NE.AND P2, PT, R2, 0x3, PT ;  /* 0x000000030200780c */ /* 0x004fe20003f45270 */
[----:B0-----:R-:W-:-:S12]  /*1f070*/  @!P1 BRA `(.L_x_12132) ;  /* 0x0000002800c89947 */ /* 0x001fd80003800000 */
.L_x_12218:
[----:B------:R-:W-:Y:S05]  /*1f080*/  BSYNC B0 ;  /* 0x0000000000007941 */ /* 0x000fea0003800000 */
.L_x_12131:
[----:B------:R-:W-:Y:S05]  /*1f090*/  @!P2 BRA `(.L_x_12133) ;  /* 0x000000000004a947 */ /* 0x000fea0003800000 */
[----:B------:R-:W-:Y:S01]  /*1f0a0*/  BPT.TRAP 0x1 ;  /* 0x000000040000795c */ /* 0x000fe20000300000 */
.L_x_12133:
[----:B0-----:R-:W-:-:S04]  /*1f0b0*/  SHF.L.U32 R3, R29, 0x1f, RZ ;  /* 0x0000001f1d037819 */ /* 0x001fc800000006ff */
[----:B------:R-:W0:Y:S02]  /*1f0c0*/  SYNCS.PHASECHK.TRANS64.TRYWAIT P1, [R0+URZ+0x13260], R3 ;  /* 0x01326003000075a7 */ /* 0x000e24000802017f */
[----:B0-----:R-:W-:Y:S05]  /*1f0d0*/  @!P1 BRA `(.L_x_12134) ;  /* 0x0000002800c49947 */ /* 0x001fea0003800000 */
.L_x_12219:
[----:B------:R-:W-:Y:S01]  /*1f0e0*/  IMAD R2, R27, 0x2800, RZ ;  /* 0x000028001b027824 */ /* 0x000fe200078e02ff */
[----:B------:R-:W-:Y:S05]  /*1f0f0*/  WARPSYNC.ALL ;  /* 0x0000000000007948 */ /* 0x000fea0003800000 */
[C---:B------:R-:W-:Y:S02]  /*1f100*/  LOP3.LUT R4, R2.reuse, R26, RZ, 0xfc, !PT ;  /* 0x0000001a02047212 */ /* 0x040fe400078efcff */
[----:B0-----:R-:W-:-:S03]  /*1f110*/  LOP3.LUT R3, R2, R25, RZ, 0xfc, !PT ;  /* 0x0000001902037212 */ /* 0x001fc600078efcff */
[----:B------:R-:W-:Y:S02]  /*1f120*/  IMAD.IADD R5, R23, 0x1, R4 ;  /* 0x0000000117057824 */ /* 0x000fe400078e0204 */
[----:B------:R-:W-:Y:S02]  /*1f130*/  IMAD.IADD R12, R24, 0x1, R3 ;  /* 0x00000001180c7824 */ /* 0x000fe400078e0203 */
[----:B------:R-:W-:Y:S02]  /*1f140*/  VIADD R3, R2, 0x800 ;  /* 0x0000080002037836 */ /* 0x000fe40000000000 */
[----:B------:R-:W1:Y:S02]  /*1f150*/  LDSM.16.MT88.4 R4, [R5+0x6000] ;  /* 0x006000000504783b */ /* 0x000e640000004200 */
[C-C-:B-1----:R-:W-:Y:S02]  /*1f160*/  PRMT R8, R4.reuse, 0x6420, R5.reuse ;  /* 0x0000642004087816 */ /* 0x142fe40000000005 */
[----:B------:R-:W-:-:S02]  /*1f170*/  PRMT R9, R4, 0x7531, R5 ;  /* 0x0000753104097816 */ /* 0x000fc40000000005 */
[----:B------:R-:W-:Y:S02]  /*1f180*/  LOP3.LUT R4, R3, R26, RZ, 0xfc, !PT ;  /* 0x0000001a03047212 */ /* 0x000fe400078efcff */
[C-C-:B------:R-:W-:Y:S02]  /*1f190*/  PRMT R10, R6.reuse, 0x6420, R7.reuse ;  /* 0x00006420060a7816 */ /* 0x140fe40000000007 */
        /* <DEDUP_REMOVED lines=52> */
.L_x_12135:
        /* <DEDUP_REMOVED lines=10> */
.L_x_12084:
[----:B------:R-:W-:-:S13]  /*1f580*/  LOP3.LUT P0, RZ, R22, 0x2, RZ, 0xc0, !PT ;  /* 0x0000000216ff7812 */ /* 0x000fda000780c0ff */
[----:B------:R-:W-:Y:S05]  /*1f590*/  @!P0 BRA `(.L_x_12136) ;  /* 0x0000000000248947 */ /* 0x000fea0003800000 */
[----:B------:R-:W-:Y:S05]  /*1f5a0*/  WARPSYNC.ALL ;  /* 0x0000000000007948 */ /* 0x000fea0003800000 */
[----:B------:R-:W1:Y:S08]  /*1f5b0*/  S2UR UR5, SR_CgaCtaId ;  /* 0x00000000000579c3 */ /* 0x000e700000008800 */
[----:B------:R-:W-:Y:S06]  /*1f5c0*/  BAR.SYNC.DEFER_BLOCKING 0x5, 0x200 ;  /* 0x0148000000007b1d */ /* 0x000fec0000010000 */
[----:B------:R-:W-:-:S02]  /*1f5d0*/  UMOV UR4, 0x400 ;  /* 0x0000040000047882 */ /* 0x000fc40000000000 */
[----:B-1----:R-:W-:-:S06]  /*1f5e0*/  ULEA UR4, UR5, UR4, 0x18 ;  /* 0x0000000405047291 */ /* 0x002fcc000f8ec03f */
[----:B------:R-:W-:-:S05]  /*1f5f0*/  IMAD.U32 R23, RZ, RZ, UR4 ;  /* 0x00000004ff177e24 */ /* 0x000fca000f8e00ff */
[----:B------:R2:W3:Y:S01]  /*1f600*/  LDS.128 R16, [R23+0x132d0] ;  /* 0x0132d00017107984 */ /* 0x0004e20000000c00 */
[----:B------:R-:W-:Y:S06]  /*1f610*/  BAR.ARV 0x4, 0x200 ;  /* 0x0108000000007b1d */ /* 0x000fec0000002000 */
[----:B------:R-:W-:Y:S05]  /*1f620*/  BRA `(.L_x_12137) ;  /* 0x0000000800cc7947 */ /* 0x000fea0003800000 */
.L_x_12136:
        /* <DEDUP_REMOVED lines=36> */
.L_x_12229:
[----:B------:R-:W-:Y:S02]  /*1f870*/  ULDC UR4, c[0x0][0xc38] ;  /* 0x00030e0000047ab9 */ /* 0x000fe40000000800 */
[----:B------:R-:W-:-:S04]  /*1f880*/  IMAD.U32 R4, RZ, RZ, UR4 ;  /* 0x00000004ff047e24 */ /* 0x000fc8000f8e00ff */
[----:B--2---:R-:W-:-:S04]  /*1f890*/  IMAD R5, R14, R4, RZ ;  /* 0x000000040e057224 */ /* 0x004fc800078e02ff */
[----:B------:R-:W-:-:S05]  /*1f8a0*/  IMAD.IADD R16, R16, 0x1, R5 ;  /* 0x0000000110107824 */ /* 0x000fca00078e0205 */
[----:B------:R-:W-:-:S13]  /*1f8b0*/  ISETP.GT.AND P6, PT, R16, R0, PT ;  /* 0x000000001000720c */ /* 0x000fda0003fc4270 */
[----:B------:R-:W-:Y:S05]  /*1f8c0*/  @P6 BRA `(.L_x_12139) ;  /* 0x00000000009c6947 */ /* 0x000fea0003800000 */
.L_x_12144:
[----:B------:R-:W2:Y:S01]  /*1f8d0*/  LDC R4, c[0x0][0xc3c] ;  /* 0x00030f00ff047b82 */ /* 0x000ea20000000800 */
[----:B------:R-:W-:-:S05]  /*1f8e0*/  VIADD R19, R19, 0x1f ;  /* 0x0000001f13137836 */ /* 0x000fca0000000000 */
[----:B--2---:R-:W-:-:S13]  /*1f8f0*/  ISETP.GE.AND P6, PT, R19, R4, PT ;  /* 0x000000041300720c */ /* 0x004fda0003fc6270 */
[----:B0-----:R-:W-:Y:S05]  /*1f900*/  @P6 BRA `(.L_x_12140) ;  /* 0x0000000400d06947 */ /* 0x001fea0003800000 */
        /* <DEDUP_REMOVED lines=10> */
.L_x_12142:
[----:B------:R-:W-:Y:S05]  /*1f9b0*/  BSYNC B0 ;  /* 0x0000000000007941 */ /* 0x000fea0003800000 */
.L_x_12141:
[----:B------:R-:W-:-:S03]  /*1f9c0*/  UMOV UR4, 0xffffffff ;  /* 0xffffffff00047882 */ /* 0x000fc60000000000 */
[----:B------:R-:W-:Y:S05]  /*1f9d0*/  BRA.DIV UR4, `(.L_x_12143) ;  /* 0x0000002604bc7947 */ /* 0x000fea000b800000 */
[----:B-----5:R-:W0:Y:S02]  /*1f9e0*/  SHFL.UP PT, R14, R2, 0x1, RZ ;  /* 0x04200000020e7989 */ /* 0x020e2400000e00ff */
        /* <DEDUP_REMOVED lines=11> */
[----:B------:R-:W1:Y:S02]  /*1faa0*/  SHFL.UP PT, R14, R6, 0x10, RZ ;  /* 0x06000000060e7989 */ /* 0x000e6400000e00ff */
[----:B-12---:R-:W-:-:S05]  /*1fab0*/  SEL R3, R14, RZ, P5 ;  /* 0x000000ff0e037207 */ /* 0x006fca0002800000 */
[----:B------:R-:W-:-:S05]  /*1fac0*/  IMAD.IADD R3, R6, 0x1, R3 ;  /* 0x0000000106037824 */ /* 0x000fca00078e0203 */
[----:B------:R0:W1:Y:S02]  /*1fad0*/  SHFL.IDX PT, R14, R3, 0x1f, 0x1f ;  /* 0x03e01f00030e7f89 */ /* 0x00006400000e0000 */
.L_x_12237:
[----:B------:R-:W-:Y:S02]  /*1fae0*/  ULDC UR4, c[0x0][0xc38] ;  /* 0x00030e0000047ab9 */ /* 0x000fe40000000800 */
[----:B------:R-:W-:-:S04]  /*1faf0*/  IMAD.U32 R4, RZ, RZ, UR4 ;  /* 0x00000004ff047e24 */ /* 0x000fc8000f8e00ff */
[----:B-1----:R-:W-:-:S04]  /*1fb00*/  IMAD R5, R14, R4, RZ ;  /* 0x000000040e057224 */ /* 0x002fc800078e02ff */
[----:B------:R-:W-:-:S05]  /*1fb10*/  IMAD.IADD R16, R5, 0x1, R16 ;  /* 0x0000000105107824 */ /* 0x000fca00078e0210 */
[----:B------:R-:W-:-:S13]  /*1fb20*/  ISETP.GT.AND P6, PT, R16, R0, PT ;  /* 0x000000001000720c */ /* 0x000fda0003fc4270 */
[----:B------:R-:W-:Y:S05]  /*1fb30*/  @!P6 BRA `(.L_x_12144) ;  /* 0xfffffffc0064e947 */ /* 0x000fea000383ffff */
.L_x_12139:
        /* <DEDUP_REMOVED lines=8> */
.L_x_12241:
[----:B------:R-:W-:Y:S01]  /*1fbc0*/  ISETP.NE.AND P0, PT, R5, RZ, PT ;  /* 0x000000ff0500720c */ /* 0x000fe20003f05270 */
[----:B------:R-:W-:-:S12]  /*1fbd0*/  IMAD.MOV.U32 R5, RZ, RZ, RZ ;  /* 0x000000ffff057224 */ /* 0x000fd800078e00ff */
[----:B------:R-:W-:Y:S05]  /*1fbe0*/  @!P0 BRA `(.L_x_12146) ;  /* 0x0000000000108947 */ /* 0x000fea0003800000 */
[----:B------:R-:W-:Y:S01]  /*1fbf0*/  UMOV UR4, 0xffffffff ;  /* 0xffffffff00047882 */ /* 0x000fe20000000000 */
[----:B------:R-:W-:Y:S02]  /*1fc00*/  VIADD R12, R6, 0xffffffff ;  /* 0xffffffff060c7836 */ /* 0x000fe40000000000 */
[----:B------:R-:W-:Y:S05]  /*1fc10*/  BRA.DIV UR4, `(.L_x_12147) ;  /* 0x0000002a04307947 */ /* 0x000fea000b800000 */
[----:B------:R4:W0:Y:S02]  /*1fc20*/  SHFL.IDX PT, R5, R3, R12, 0x1f ;  /* 0x00001f0c03057589 */ /* 0x00082400000e0000 */
.L_x_12146:
[----:B012-4-:R-:W0:Y:S01]  /*1fc30*/  LDC.64 R2, c[0x0][0xc90] ;  /* 0x00032400ff027b82 */ /* 0x017e220000000a00 */
        /* <DEDUP_REMOVED lines=65> */
.L_x_12140:
[----:B------:R-:W-:Y:S01]  /*20050*/  UMOV UR4, URZ ;  /* 0x0000003f00047c82 */ /* 0x000fe20008000000 */
[----:B------:R-:W-:Y:S01]  /*20060*/  UMOV UR5, URZ ;  /* 0x0000003f00057c82 */ /* 0x000fe20008000000 */
[----:B------:R-:W-:Y:S01]  /*20070*/  ULDC UR6, c[0x0][0xc3c] ;  /* 0x00030f0000067ab9 */ /* 0x000fe20000000800 */
[----:B------:R-:W-:Y:S02]  /*20080*/  IMAD.MOV.U32 R16, RZ, RZ, R0 ;  /* 0x000000ffff107224 */ /* 0x000fe400078e0000 */
[----:B------:R-:W-:Y:S02]  /*20090*/  IMAD.U32 R17, RZ, RZ, UR4 ;  /* 0x00000004ff117e24 */ /* 0x000fe4000f8e00ff */
[----:B------:R-:W-:Y:S02]  /*200a0*/  IMAD.U32 R18, RZ, RZ, UR5 ;  /* 0x00000005ff127e24 */ /* 0x000fe4000f8e00ff */
[----:B------:R-:W-:-:S07]  /*200b0*/  IMAD.U32 R19, RZ, RZ, UR6 ;  /* 0x00000006ff137e24 */ /* 0x000fce000f8e00ff */
.L_x_12148:
        /* <DEDUP_REMOVED lines=10> */
.L_x_12137:
[----:B------:R-:W-:Y:S02]  /*20160*/  ULDC UR4, c[0x0][0xc3c] ;  /* 0x00030f0000047ab9 */ /* 0x000fe40000000800 */
[----:B---3--:R-:W-:-:S13]  /*20170*/  ISETP.GE.AND P0, PT, R19, UR4, PT ;  /* 0x0000000413007c0c */ /* 0x008fda000bf06270 */
[----:B------:R-:W-:Y:S05]  /*20180*/  @!P0 BRA `(.L_x_12149) ;  /* 0xffffffa800a48947 */ /* 0x000fea000383ffff */
[----:B------:R-:W-:Y:S05]  /*20190*/  BSYNC B7 ;  /* 0x0000000000077941 */ /* 0x000fea0003800000 */
.L_x_12031:
[----:B-1----:R-:W3:Y:S01]  /*201a0*/  LDL.LU R0, [R1+0x48] ;  /* 0x0000480001007983 */ /* 0x002ee20000300800 */
[----:B------:R-:W-:Y:S01]  /*201b0*/  BSSY B0, `(.L_x_12150) ;  /* 0x000000b000007945 */ /* 0x000fe20003800000 */
[----:B------:R-:W0:Y:S01]  /*201c0*/  S2R R5, SR_CgaCtaId ;  /* 0x0000000000057919 */ /* 0x000e220000008800 */
        /* <DEDUP_REMOVED lines=9> */
.L_x_12244:
[----:B------:R-:W-:Y:S05]  /*20260*/  BSYNC B0 ;  /* 0x0000000000007941 */ /* 0x000fea0003800000 */
.L_x_12150:
[----:B------:R-:W-:-:S03]  /*20270*/  UMOV UR4, 0xffffffff ;  /* 0xffffffff00047882 */ /* 0x000fc60000000000 */
[----:B------:R-:W-:Y:S05]  /*20280*/  BRA.DIV UR4, `(.L_x_12152) ;  /* 0x0000002204d07947 */ /* 0x000fea000b800000 */
[----:B0-----:R-:W0:Y:S02]  /*20290*/  S2R R0, SR_TID.X ;  /* 0x0000000000007919 */ /* 0x001e240000002100 */
[----:B0-----:R-:W-:-:S04]  /*202a0*/  SHF.R.U32.HI R0, RZ, 0x5, R0 ;  /* 0x00000005ff007819 */ /* 0x001fc80000011600 */
[----:B------:R-:W-:-:S05]  /*202b0*/  LOP3.LUT R0, R0, 0x3, RZ, 0xc0, !PT ;  /* 0x0000000300007812 */ /* 0x000fca00078ec0ff */
[----:B------:R0:W1:Y:S02]  /*202c0*/  SHFL.IDX PT, R14, R0, RZ, 0x1f ;  /* 0x00001fff000e7589 */ /* 0x00006400000e0000 */
.L_x_12247:
[----:B-1----:R-:W-:-:S13]  /*202d0*/  ISETP.NE.AND P0, PT, R14, RZ, PT ;  /* 0x000000ff0e00720c */ /* 0x002fda0003f05270 */
[----:B------:R-:W-:Y:S05]  /*202e0*/  @P0 BRA `(.L_x_11846) ;  /* 0x0000000000a40947 */ /* 0x000fea0003800000 */
[----:B------:R-:W-:-:S03]  /*202f0*/  UMOV UR4, 0xffffffff ;  /* 0xffffffff00047882 */ /* 0x000fc60000000000 */
[----:B------:R-:W-:Y:S05]  /*20300*/  BRA.DIV UR4, `(.L_x_12153) ;  /* 0x0000002204e47947 */ /* 0x000fea000b800000 */
[----:B------:R-:W-:-:S13]  /*20310*/  ELECT P6, URZ, PT ;  /* 0x00000000003f782f */ /* 0x000fda00038c0000 */
.L_x_12250:
[----:B------:R-:W-:Y:S05]  /*20320*/  @!P6 BRA `(.L_x_11846) ;  /* 0x000000000094e947 */ /* 0x000fea0003800000 */
[----:B0-----:R-:W3:Y:S02]  /*20330*/  LDL.LU R0, [R1+0x38] ;  /* 0x0000380001007983 */ /* 0x001ee40000300800 */
[----:B---3--:R-:W-:-:S04]  /*20340*/  LOP3.LUT R0, R0, 0x2, RZ, 0xfc, !PT ;  /* 0x0000000200007812 */ /* 0x008fc800078efcff */
[----:B------:R-:W-:-:S13]  /*20350*/  ISETP.NE.AND P0, PT, R0, 0x3, PT ;  /* 0x000000030000780c */ /* 0x000fda0003f05270 */
[----:B------:R-:W-:Y:S05]  /*20360*/  @!P0 BRA `(.L_x_12154) ;  /* 0x0000000000048947 */ /* 0x000fea0003800000 */
[----:B------:R-:W-:Y:S01]  /*20370*/  BPT.TRAP 0x1 ;  /* 0x000000040000795c */ /* 0x000fe20000300000 */
.L_x_12154:
        /* <DEDUP_REMOVED lines=12> */
.L_x_12251:
[----:B------:R-:W1:Y:S02]  /*20440*/  SYNCS.PHASECHK.TRANS64.TRYWAIT P1, [R7+URZ], R0 ;  /* 0x00000000070075a7 */ /* 0x000e64000802017f */
[----:B-1----:R-:W-:Y:S05]  /*20450*/  @!P1 BRA `(.L_x_12156) ;  /* 0x0000002000c49947 */ /* 0x002fea0003800000 */
.L_x_12252:
[----:B------:R-:W-:Y:S05]  /*20460*/  @!P0 BRA `(.L_x_12157) ;  /* 0x0000000000048947 */ /* 0x000fea0003800000 */
[----:B------:R-:W-:Y:S01]  /*20470*/  BPT.TRAP 0x1 ;  /* 0x000000040000795c */ /* 0x000fe20000300000 */
.L_x_12157:
[----:B------:R-:W-:-:S04]  /*20480*/  IMAD R2, R27, 0x8, R8 ;  /* 0x000000081b027824 */ /* 0x000fc800078e0208 */
[----:B------:R-:W3:Y:S02]  /*20490*/  SYNCS.PHASECHK.TRANS64.TRYWAIT P1, [R2+URZ+0x13260], R3 ;  /* 0x01326003020075a7 */ /* 0x000ee4000802017f */
[----:B---3--:R-:W-:Y:S05]  /*204a0*/  @!P1 BRA `(.L_x_12158) ;  /* 0x0000002000c49947 */ /* 0x008fea0003800000 */
.L_x_12253:
[----:B------:R-:W-:Y:S05]  /*204b0*/  @!P0 BRA `(.L_x_12159) ;  /* 0x0000000000048947 */ /* 0x000fea0003800000 */
[----:B------:R-:W-:Y:S01]  /*204c0*/  BPT.TRAP 0x1 ;  /* 0x000000040000795c */ /* 0x000fe20000300000 */
.L_x_12159:
[----:B------:R-:W-:-:S04]  /*204d0*/  IMAD R5, R5, 0x8, R8 ;  /* 0x0000000805057824 */ /* 0x000fc800078e0208 */
[----:B------:R-:W4:Y:S02]  /*204e0*/  SYNCS.PHASECHK.TRANS64.TRYWAIT P1, [R5+URZ+0x13260], R0 ;  /* 0x01326000050075a7 */ /* 0x000f24000802017f */
[----:B----4-:R-:W-:Y:S05]  /*204f0*/  @!P1 BRA `(.L_x_12160) ;  /* 0x0000002000c49947 */ /* 0x010fea0003800000 */
.L_x_12254:
[----:B------:R-:W-:Y:S05]  /*20500*/  @!P0 BRA `(.L_x_12161) ;  /* 0x0000000000048947 */ /* 0x000fea0003800000 */
[----:B------:R-:W-:Y:S01]  /*20510*/  BPT.TRAP 0x1 ;  /* 0x000000040000795c */ /* 0x000fe20000300000 */
.L_x_12161:
[----:B------:R-:W5:Y:S02]  /*20520*/  SYNCS.PHASECHK.TRANS64.TRYWAIT P0, [R2+URZ+0x13280], R3 ;  /* 0x01328003020075a7 */ /* 0x000f64000800017f */
[----:B-----5:R-:W-:Y:S05]  /*20530*/  @!P0 BRA `(.L_x_12162) ;  /* 0x0000002000c88947 */ /* 0x020fea0003800000 */
.L_x_12163:
[----:B------:R0:W0:Y:S02]  /*20540*/  SYNCS.PHASECHK.TRANS64.TRYWAIT P0, [R5+URZ+0x13280], R0 ;  /* 0x01328000050075a7 */ /* 0x000024000800017f */
[----:B0-----:R-:W-:Y:S05]  /*20550*/  @!P0 NANOSLEEP.SYNCS 0x989680 ;  /* 0x009896800000895d */ /* 0x001fea0003900000 */
[----:B------:R-:W0:Y:S02]  /*20560*/  @!P0 SYNCS.PHASECHK.TRANS64 P0, [R5+URZ+0x13280], R0 ;  /* 0x01328000050085a7 */ /* 0x000e24000800007f */
[----:B0-----:R-:W-:Y:S05]  /*20570*/  @!P0 BRA `(.L_x_12163) ;  /* 0xfffffffc00f08947 */ /* 0x001fea000383ffff */
.L_x_11846:
[----:B------:R-:W-:Y:S05]  /*20580*/  BSYNC B8 ;  /* 0x0000000000087941 */ /* 0x000fea0003800000 */
.L_x_11843:
[----:B------:R-:W-:Y:S05]  /*20590*/  EXIT ;  /* 0x000000000000794d */ /* 0x000fea0003800000 */
.L_x_11870:
[----:B0-----:R0:W1:Y:S02]  /*205a0*/  SYNCS.PHASECHK.TRANS64.TRYWAIT P5, [R70+URZ+0x13290], R77 ;  /* 0x0132904d460075a7 */ /* 0x00106400080a017f */
[----:B-1----:R-:W-:Y:S05]  /*205b0*/  @!P5 NANOSLEEP.SYNCS 0x989680 ;  /* 0x009896800000d95d */ /* 0x002fea0003900000 */
[----:B------:R-:W1:Y:S02]  /*205c0*/  @!P5 SYNCS.PHASECHK.TRANS64 P5, [R70+URZ+0x13290], R77 ;  /* 0x0132904d4600d5a7 */ /* 0x000e6400080a007f */
[----:B-1----:R-:W-:Y:S05]  /*205d0*/  @!P5 BRA `(.L_x_11870) ;  /* 0xfffffffc00f0d947 */ /* 0x002fea000383ffff */
[----:B------:R-:W-:Y:S05]  /*205e0*/  BRA `(.L_x_12164) ;  /* 0xfffffe2000e87947 */ /* 0x000fea000383ffff */
.L_x_11880:
[----:B0-----:R0:W1:Y:S02]  /*205f0*/  SYNCS.PHASECHK.TRANS64.TRYWAIT P5, [R70+URZ+0x13290], R77 ;  /* 0x0132904d460075a7 */ /* 0x00106400080a017f */
[----:B-1----:R-:W-:Y:S05]  /*20600*/  @!P5 NANOSLEEP.SYNCS 0x989680 ;  /* 0x009896800000d95d */ /* 0x002fea0003900000 */
[----:B------:R-:W1:Y:S02]  /*20610*/  @!P5 SYNCS.PHASECHK.TRANS64 P5, [R70+URZ+0x13290], R77 ;  /* 0x0132904d4600d5a7 */ /* 0x000e6400080a007f */
[----:B-1----:R-:W-:Y:S05]  /*20620*/  @!P5 BRA `(.L_x_11880) ;  /* 0xfffffffc00f0d947 */ /* 0x002fea000383ffff */
[----:B------:R-:W-:Y:S05]  /*20630*/  BRA `(.L_x_12165) ;  /* 0xfffffe3400387947 */ /* 0x000fea000383ffff */
.L_x_11885:
[----:B0-----:R0:W1:Y:S02]  /*20640*/  SYNCS.PHASECHK.TRANS64.TRYWAIT P1, [R70+URZ+0x13290], R77 ;  /* 0x0132904d460075a7 */ /* 0x001064000802017f */
[----:B-1----:R-:W-:Y:S05]  /*20650*/  @!P1 NANOSLEEP.SYNCS 0x989680 ;  /* 0x009896800000995d */ /* 0x002fea0003900000 */
[----:B------:R-:W1:Y:S02]  /*20660*/  @!P1 SYNCS.PHASECHK.TRANS64 P1, [R70+URZ+0x13290], R77 ;  /* 0x0132904d460095a7 */ /* 0x000e64000802007f */
[----:B-1----:R-:W-:Y:S05]  /*20670*/  @!P1 BRA `(.L_x_11885) ;  /* 0xfffffffc00f09947 */ /* 0x002fea000383ffff */
[----:B------:R-:W-:Y:S05]  /*20680*/  BRA `(.L_x_12166) ;  /* 0xfffffe44006c7947 */ /* 0x000fea000383ffff */
.L_x_11889:
[----:B--2---:R2:W0:Y:S02]  /*20690*/  SYNCS.PHASECHK.TRANS64.TRYWAIT P0, [R70+URZ+0x132b0], R77 ;  /* 0x0132b04d460075a7 */ /* 0x004424000800017f */
[----:B0-----:R-:W-:Y:S05]  /*206a0*/  @!P0 NANOSLEEP.SYNCS 0x989680 ;  /* 0x009896800000895d */ /* 0x001fea0003900000 */
[----:B------:R-:W0:Y:S02]  /*206b0*/  @!P0 SYNCS.PHASECHK.TRANS64 P0, [R70+URZ+0x132b0], R77 ;  /* 0x0132b04d460085a7 */ /* 0x000e24000800007f */
[----:B0-----:R-:W-:Y:S05]  /*206c0*/  @!P0 BRA `(.L_x_11889) ;  /* 0xfffffffc00f08947 */ /* 0x001fea000383ffff */
[----:B------:R-:W-:Y:S05]  /*206d0*/  BRA `(.L_x_12167) ;  /* 0xfffffe4400e07947 */ /* 0x000fea000383ffff */
.L_x_11915:
[----:B------:R-:W-:Y:S01]  /*206e0*/  BSSY B1, `(.L_x_12168) ;  /* 0x0000007000017945 */ /* 0x000fe20003800000 */
[----:B------:R-:W-:Y:S02]  /*206f0*/  IMAD.MOV.U32 R12, RZ, RZ, RZ ;  /* 0x000000ffff0c7224 */ /* 0x000fe400078e00ff */
[----:B------:R-:W-:Y:S02]  /*20700*/  IMAD.MOV.U32 R11, RZ, RZ, 0x1e1f ;  /* 0x00001e1fff0b7424 */ /* 0x000fe400078e00ff */
[----:B------:R-:W-:-:S07]  /*20710*/  IMAD.MOV.U32 R15, RZ, RZ, -0x1 ;  /* 0xffffffffff0f7424 */ /* 0x000fce00078e00ff */
[----:B------:R-:W-:Y:S05]  /*20720*/  WARPSYNC.COLLECTIVE R15, `(.L_x_12169) ;  /* 0x000000000f087348 */ /* 0x000fea0003c00000 */
[----:B------:R0:W1:Y:S02]  /*20730*/  SHFL.IDX P6, R14, R13, R12, R11 ;  /* 0x0000000c0d0e7389 */ /* 0x00006400000c000b */
[----:B01----:R-:W-:Y:S01]  /*20740*/  ENDCOLLECTIVE ;  /* 0x000000000000791b */ /* 0x003fe20003800000 */
.L_x_12169:
[----:B------:R-:W-:Y:S05]  /*20750*/  BSYNC B1 ;  /* 0x0000000000017941 */ /* 0x000fea0003800000 */
.L_x_12168:
        /* <DEDUP_REMOVED lines=8> */
.L_x_12170:
[----:B------:R-:W-:Y:S02]  /*207e0*/  IMAD.MOV.U32 R13, RZ, RZ, R4 ;  /* 0x000000ffff0d7224 */ /* 0x000fe400078e0004 */
[----:B------:R-:W-:-:S07]  /*207f0*/  IMAD.MOV.U32 R3, RZ, RZ, R14 ;  /* 0x000000ffff037224 */ /* 0x000fce00078e000e */
[----:B------:R-:W-:Y:S05]  /*20800*/  WARPSYNC.COLLECTIVE R15, `(.L_x_12171) ;  /* 0x000000000f087348 */ /* 0x000fea0003c00000 */
[----:B------:R0:W1:Y:S02]  /*20810*/  SHFL.IDX P6, R14, R13, R12, R11 ;  /* 0x0000000c0d0e7389 */ /* 0x00006400000c000b */
[----:B01----:R-:W-:Y:S01]  /*20820*/  ENDCOLLECTIVE ;  /* 0x000000000000791b */ /* 0x003fe20003800000 */
.L_x_12171:
[----:B------:R-:W-:Y:S02]  /*20830*/  IMAD.MOV.U32 R13, RZ, RZ, R5 ;  /* 0x000000ffff0d7224 */ /* 0x000fe400078e0005 */
[----:B------:R-:W-:-:S07]  /*20840*/  IMAD.MOV.U32 R4, RZ, RZ, R14 ;  /* 0x000000ffff047224 */ /* 0x000fce00078e000e */
[----:B------:R-:W-:Y:S05]  /*20850*/  WARPSYNC.COLLECTIVE R15, `(.L_x_12172) ;  /* 0x000000000f087348 */ /* 0x000fea0003c00000 */
[----:B------:R0:W1:Y:S02]  /*20860*/  SHFL.IDX P6, R14, R13, R12, R11 ;  /* 0x0000000c0d0e7389 */ /* 0x00006400000c000b */
[----:B01----:R-:W-:Y:S01]  /*20870*/  ENDCOLLECTIVE ;  /* 0x000000000000791b */ /* 0x003fe20003800000 */
.L_x_12172:
[----:B------:R-:W-:Y:S05]  /*20880*/  BRA `(.L_x_12173) ;  /* 0xfffffe5800387947 */ /* 0x000fea000383ffff */
.L_x_11919:
[----:B-1----:R1:W2:Y:S02]  /*20890*/  SYNCS.PHASECHK.TRANS64.TRYWAIT P0, [R17+URZ+0x13200], R30 ;  /* 0x0132001e110075a7 */ /* 0x0022a4000800017f */
[----:B--2---:R-:W-:Y:S05]  /*208a0*/  @!P0 NANOSLEEP.SYNCS 0x989680 ;  /* 0x009896800000895d */ /* 0x004fea0003900000 */
[----:B------:R-:W2:Y:S02]  /*208b0*/  @!P0 SYNCS.PHASECHK.TRANS64 P0, [R17+URZ+0x13200], R30 ;  /* 0x0132001e110085a7 */ /* 0x000ea4000800007f */
[----:B--2---:R-:W-:Y:S05]  /*208c0*/  @!P0 BRA `(.L_x_11919) ;  /* 0xfffffffc00f08947 */ /* 0x004fea000383ffff */
[----:B------:R-:W-:Y:S05]  /*208d0*/  BRA `(.L_x_12174) ;  /* 0xfffffe5800d07947 */ /* 0x000fea000383ffff */
.L_x_11923:
[----:B------:R-:W-:Y:S01]  /*208e0*/  BSSY B1, `(.L_x_12175) ;  /* 0x0000007000017945 */ /* 0x000fe20003800000 */
[----:B------:R-:W-:Y:S02]  /*208f0*/  IMAD.MOV.U32 R12, RZ, RZ, RZ ;  /* 0x000000ffff0c7224 */ /* 0x000fe400078e00ff */
[----:B------:R-:W-:Y:S02]  /*20900*/  IMAD.MOV.U32 R11, RZ, RZ, 0x1e1f ;  /* 0x00001e1fff0b7424 */ /* 0x000fe400078e00ff */
[----:B------:R-:W-:-:S07]  /*20910*/  IMAD.MOV.U32 R15, RZ, RZ, -0x1 ;  /* 0xffffffffff0f7424 */ /* 0x000fce00078e00ff */
[----:B------:R-:W-:Y:S05]  /*20920*/  WARPSYNC.COLLECTIVE R15, `(.L_x_12176) ;  /* 0x000000000f087348 */ /* 0x000fea0003c00000 */
[----:B------:R0:W1:Y:S02]  /*20930*/  SHFL.IDX P6, R14, R13, R12, R11 ;  /* 0x0000000c0d0e7389 */ /* 0x00006400000c000b */
[----:B01----:R-:W-:Y:S01]  /*20940*/  ENDCOLLECTIVE ;  /* 0x000000000000791b */ /* 0x003fe20003800000 */
.L_x_12176:
[----:B------:R-:W-:Y:S05]  /*20950*/  BSYNC B1 ;  /* 0x0000000000017941 */ /* 0x000fea0003800000 */
.L_x_12175:
        /* <DEDUP_REMOVED lines=8> */
.L_x_12177:
[----:B------:R-:W-:Y:S02]  /*209e0*/  IMAD.MOV.U32 R13, RZ, RZ, R4 ;  /* 0x000000ffff0d7224 */ /* 0x000fe400078e0004 */
[----:B------:R-:W-:-:S07]  /*209f0*/  IMAD.MOV.U32 R3, RZ, RZ, R14 ;  /* 0x000000ffff037224 */ /* 0x000fce00078e000e */
[----:B------:R-:W-:Y:S05]  /*20a00*/  WARPSYNC.COLLECTIVE R15, `(.L_x_12178) ;  /* 0x000000000f087348 */ /* 0x000fea0003c00000 */
[----:B------:R0:W1:Y:S02]  /*20a10*/  SHFL.IDX P6, R14, R13, R12, R11 ;  /* 0x0000000c0d0e7389 */ /* 0x00006400000c000b */
[----:B01----:R-:W-:Y:S01]  /*20a20*/  ENDCOLLECTIVE ;  /* 0x000000000000791b */ /* 0x003fe20003800000 */
.L_x_12178:
[----:B------:R-:W-:Y:S02]  /*20a30*/  IMAD.MOV.U32 R13, RZ, RZ, R5 ;  /* 0x000000ffff0d7224 */ /* 0x000fe400078e0005 */
[----:B------:R-:W-:-:S07]  /*20a40*/  IMAD.MOV.U32 R4, RZ, RZ, R14 ;  /* 0x000000ffff047224 */ /* 0x000fce00078e000e */
[----:B------:R-:W-:Y:S05]  /*20a50*/  WARPSYNC.COLLECTIVE R15, `(.L_x_12179) ;  /* 0x000000000f087348 */ /* 0x000fea0003c00000 */
[----:B------:R0:W1:Y:S02]  /*20a60*/  SHFL.IDX P6, R14, R13, R12, R11 ;  /* 0x0000000c0d0e7389 */ /* 0x00006400000c000b */
[----:B01----:R-:W-:Y:S01]  /*20a70*/  ENDCOLLECTIVE ;  /* 0x000000000000791b */ /* 0x003fe20003800000 */
.L_x_12179:
[----:B------:R-:W-:Y:S05]  /*20a80*/  BRA `(.L_x_12180) ;  /* 0xfffffe6c00007947 */ /* 0x000fea000383ffff */
.L_x_11927:
[----:B-1----:R1:W2:Y:S02]  /*20a90*/  SYNCS.PHASECHK.TRANS64.TRYWAIT P1, [R17+URZ+0x13200], R12 ;  /* 0x0132000c110075a7 */ /* 0x0022a4000802017f */
[----:B--2---:R-:W-:Y:S05]  /*20aa0*/  @!P1 NANOSLEEP.SYNCS 0x989680 ;  /* 0x009896800000995d */ /* 0x004fea0003900000 */
[----:B------:R-:W2:Y:S02]  /*20ab0*/  @!P1 SYNCS.PHASECHK.TRANS64 P1, [R17+URZ+0x13200], R12 ;  /* 0x0132000c110095a7 */ /* 0x000ea4000802007f */
[----:B--2---:R-:W-:Y:S05]  /*20ac0*/  @!P1 BRA `(.L_x_11927) ;  /* 0xfffffffc00f09947 */ /* 0x004fea000383ffff */
[----:B------:R-:W-:Y:S05]  /*20ad0*/  BRA `(.L_x_12181) ;  /* 0xfffffe6c008c7947 */ /* 0x000fea000383ffff */
.L_x_11931:
[----:B-1----:R1:W2:Y:S02]  /*20ae0*/  SYNCS.PHASECHK.TRANS64.TRYWAIT P1, [R14+URZ+0x13230], R3 ;  /* 0x013230030e0075a7 */ /* 0x0022a4000802017f */
[----:B--2---:R-:W-:Y:S05]  /*20af0*/  @!P1 NANOSLEEP.SYNCS 0x989680 ;  /* 0x009896800000995d */ /* 0x004fea0003900000 */
[----:B------:R-:W2:Y:S02]  /*20b00*/  @!P1 SYNCS.PHASECHK.TRANS64 P1, [R14+URZ+0x13230], R3 ;  /* 0x013230030e0095a7 */ /* 0x000ea4000802007f */
[----:B--2---:R-:W-:Y:S05]  /*20b10*/  @!P1 BRA `(.L_x_11931) ;  /* 0xfffffffc00f09947 */ /* 0x004fea000383ffff */
[----:B------:R-:W-:Y:S05]  /*20b20*/  BRA `(.L_x_11930) ;  /* 0xfffffe7c00e47947 */ /* 0x000fea000383ffff */
.L_x_11951:
[----:B-1----:R1:W2:Y:S02]  /*20b30*/  SYNCS.PHASECHK.TRANS64.TRYWAIT P1, [R9+URZ+0x13230], R10 ;  /* 0x0132300a090075a7 */ /* 0x0022a4000802017f */
[----:B--2---:R-:W-:Y:S05]  /*20b40*/  @!P1 NANOSLEEP.SYNCS 0x989680 ;  /* 0x009896800000995d */ /* 0x004fea0003900000 */
[----:B------:R-:W2:Y:S02]  /*20b50*/  @!P1 SYNCS.PHASECHK.TRANS64 P1, [R9+URZ+0x13230], R10 ;  /* 0x0132300a090095a7 */ /* 0x000ea4000802007f */
[----:B--2---:R-:W-:Y:S05]  /*20b60*/  @!P1 BRA `(.L_x_11951) ;  /* 0xfffffffc00f09947 */ /* 0x004fea000383ffff */
[----:B------:R-:W-:Y:S05]  /*20b70*/  BRA `(.L_x_11950) ;  /* 0xfffffebc00b87947 */ /* 0x000fea000383ffff */
.L_x_11956:
[----:B-1----:R1:W2:Y:S02]  /*20b80*/  SYNCS.PHASECHK.TRANS64.TRYWAIT P1, [R19+URZ+0x13250], R10 ;  /* 0x0132500a130075a7 */ /* 0x0022a4000802017f */
[----:B--2---:R-:W-:Y:S05]  /*20b90*/  @!P1 NANOSLEEP.SYNCS 0x989680 ;  /* 0x009896800000995d */ /* 0x004fea0003900000 */
[----:B------:R-:W2:Y:S02]  /*20ba0*/  @!P1 SYNCS.PHASECHK.TRANS64 P1, [R19+URZ+0x13250], R10 ;  /* 0x0132500a130095a7 */ /* 0x000ea4000802007f */
[----:B--2---:R-:W-:Y:S05]  /*20bb0*/  @!P1 BRA `(.L_x_11956) ;  /* 0xfffffffc00f09947 */ /* 0x004fea000383ffff */
[----:B------:R-:W-:Y:S05]  /*20bc0*/  BRA `(.L_x_11955) ;  /* 0xfffffec400287947 */ /* 0x000fea000383ffff */
.L_x_11978:
[----:B-1----:R1:W2:Y:S02]  /*20bd0*/  SYNCS.PHASECHK.TRANS64.TRYWAIT P1, [R14+URZ+0x13230], R3 ;  /* 0x013230030e0075a7 */ /* 0x0022a4000802017f */
[----:B--2---:R-:W-:Y:S05]  /*20be0*/  @!P1 NANOSLEEP.SYNCS 0x989680 ;  /* 0x009896800000995d */ /* 0x004fea0003900000 */
[----:B------:R-:W2:Y:S02]  /*20bf0*/  @!P1 SYNCS.PHASECHK.TRANS64 P1, [R14+URZ+0x13230], R3 ;  /* 0x013230030e0095a7 */ /* 0x000ea4000802007f */
[----:B--2---:R-:W-:Y:S05]  /*20c00*/  @!P1 BRA `(.L_x_11978) ;  /* 0xfffffffc00f09947 */ /* 0x004fea000383ffff */
[----:B------:R-:W-:Y:S05]  /*20c10*/  BRA `(.L_x_11977) ;  /* 0xffffff0400047947 */ /* 0x000fea000383ffff */
.L_x_11983:
[----:B---3--:R3:W4:Y:S02]  /*20c20*/  SYNCS.PHASECHK.TRANS64.TRYWAIT P1, [R15+URZ+0x13250], R0 ;  /* 0x013250000f0075a7 */ /* 0x008724000802017f */
[----:B----4-:R-:W-:Y:S05]  /*20c30*/  @!P1 NANOSLEEP.SYNCS 0x989680 ;  /* 0x009896800000995d */ /* 0x010fea0003900000 */
[----:B------:R-:W4:Y:S02]  /*20c40*/  @!P1 SYNCS.PHASECHK.TRANS64 P1, [R15+URZ+0x13250], R0 ;  /* 0x013250000f0095a7 */ /* 0x000f24000802007f */
[----:B----4-:R-:W-:Y:S05]  /*20c50*/  @!P1 BRA `(.L_x_11983) ;  /* 0xfffffffc00f09947 */ /* 0x010fea000383ffff */
[----:B------:R-:W-:Y:S05]  /*20c60*/  BRA `(.L_x_11982) ;  /* 0xffffff0800747947 */ /* 0x000fea000383ffff */
.L_x_11992:
[----:B-1----:R1:W2:Y:S02]  /*20c70*/  SYNCS.PHASECHK.TRANS64.TRYWAIT P1, [R0+URZ+0x13230], R3 ;  /* 0x01323003000075a7 */ /* 0x0022a4000802017f */
[----:B--2---:R-:W-:Y:S05]  /*20c80*/  @!P1 NANOSLEEP.SYNCS 0x989680 ;  /* 0x009896800000995d */ /* 0x004fea0003900000 */
[----:B------:R-:W2:Y:S02]  /*20c90*/  @!P1 SYNCS.PHASECHK.TRANS64 P1, [R0+URZ+0x13230], R3 ;  /* 0x01323003000095a7 */ /* 0x000ea4000802007f */
[----:B--2---:R-:W-:Y:S05]  /*20ca0*/  @!P1 BRA `(.L_x_11992) ;  /* 0xfffffffc00f09947 */ /* 0x004fea000383ffff */
[----:B------:R-:W-:Y:S05]  /*20cb0*/  BRA `(.L_x_11991) ;  /* 0xffffff2800387947 */ /* 0x000fea000383ffff */
.L_x_11997:
[----:B-1----:R1:W2:Y:S02]  /*20cc0*/  SYNCS.PHASECHK.TRANS64.TRYWAIT P1, [R15+URZ+0x13250], R3 ;  /* 0x013250030f0075a7 */ /* 0x0022a4000802017f */
[----:B--2---:R-:W-:Y:S05]  /*20cd0*/  @!P1 NANOSLEEP.SYNCS 0x989680 ;  /* 0x009896800000995d */ /* 0x004fea0003900000 */
[----:B------:R-:W2:Y:S02]  /*20ce0*/  @!P1 SYNCS.PHASECHK.TRANS64 P1, [R15+URZ+0x13250], R3 ;  /* 0x013250030f0095a7 */ /* 0x000ea4000802007f */
[----:B--2---:R-:W-:Y:S05]  /*20cf0*/  @!P1 BRA `(.L_x_11997) ;  /* 0xfffffffc00f09947 */ /* 0x004fea000383ffff */
[----:B------:R-:W-:Y:S05]  /*20d00*/  BRA `(.L_x_11996) ;  /* 0xffffff2c00a87947 */ /* 0x000fea000383ffff */
.L_x_12012:
[----:B-1----:R1:W2:Y:S02]  /*20d10*/  SYNCS.PHASECHK.TRANS64.TRYWAIT P1, [R13+URZ+0x13250], R4 ;  /* 0x013250040d0075a7 */ /* 0x0022a4000802017f */
[----:B--2---:R-:W-:Y:S05]  /*20d20*/  @!P1 NANOSLEEP.SYNCS 0x989680 ;  /* 0x009896800000995d */ /* 0x004fea0003900000 */
[----:B------:R-:W2:Y:S02]  /*20d30*/  @!P1 SYNCS.PHASECHK.TRANS64 P1, [R13+URZ+0x13250], R4 ;  /* 0x013250040d0095a7 */ /* 0x000ea4000802007f */
[----:B--2---:R-:W-:Y:S05]  /*20d40*/  @!P1 BRA `(.L_x_12012) ;  /* 0xfffffffc00f09947 */ /* 0x004fea000383ffff */
[----:B------:R-:W-:Y:S05]  /*20d50*/  BRA `(.L_x_12011) ;  /* 0xffffff6800647947 */ /* 0x000fea000383ffff */
.L_x_12045:
        /* <DEDUP_REMOVED lines=11> */
.L_x_12183:
[----:B------:R-:W-:Y:S05]  /*20e10*/  BSYNC B1 ;  /* 0x0000000000017941 */ /* 0x000fea0003800000 */
.L_x_12182:
[----:B------:R-:W-:Y:S05]  /*20e20*/  BRA `(.L_x_12184) ;  /* 0xffffffa800247947 */ /* 0x000fea000383ffff */
.L_x_12047:
[----:B------:R-:W-:Y:S01]  /*20e30*/  BSSY B1, `(.L_x_12185) ;  /* 0x0000006000017945 */ /* 0x000fe20003800000 */
[----:B------:R-:W-:-:S07]  /*20e40*/  IMAD.MOV.U32 R15, RZ, RZ, -0x1 ;  /* 0xffffffffff0f7424 */ /* 0x000fce00078e00ff */
[----:B01----:R-:W-:Y:S05]  /*20e50*/  WARPSYNC.COLLECTIVE R15, `(.L_x_12186) ;  /* 0x000000000f0c7348 */ /* 0x003fea0003c00000 */
[----:B------:R-:W-:Y:S02]  /*20e60*/  ELECT P6, UR62, PT ;  /* 0x00000000003e782f */ /* 0x000fe400038c0000 */
[----:B------:R-:W-:Y:S01]  /*20e70*/  MOV R14, UR62 ;  /* 0x0000003e000e7c02 */ /* 0x000fe20008000f00 */
[----:B01----:R-:W-:Y:S10]  /*20e80*/  ENDCOLLECTIVE ;  /* 0x000000000000791b */ /* 0x003ff40003800000 */
.L_x_12186:
[----:B------:R-:W-:Y:S05]  /*20e90*/  BSYNC B1 ;  /* 0x0000000000017941 */ /* 0x000fea0003800000 */
.L_x_12185:
[----:B------:R-:W-:Y:S05]  /*20ea0*/  BRA `(.L_x_12046) ;  /* 0xffffffa8001c7947 */ /* 0x000fea000383ffff */
.L_x_12049:
[----:B-1----:R1:W2:Y:S02]  /*20eb0*/  SYNCS.PHASECHK.TRANS64.TRYWAIT P0, [R23+URZ+0x13220], R5 ;  /* 0x01322005170075a7 */ /* 0x0022a4000800017f */
[----:B--2---:R-:W-:Y:S05]  /*20ec0*/  @!P0 NANOSLEEP.SYNCS 0x989680 ;  /* 0x009896800000895d */ /* 0x004fea0003900000 */
[----:B------:R-:W2:Y:S02]  /*20ed0*/  @!P0 SYNCS.PHASECHK.TRANS64 P0, [R23+URZ+0x13220], R5 ;  /* 0x01322005170085a7 */ /* 0x000ea4000800007f */
[----:B--2---:R-:W-:Y:S05]  /*20ee0*/  @!P0 BRA `(.L_x_12049) ;  /* 0xfffffffc00f08947 */ /* 0x004fea000383ffff */
[----:B------:R-:W-:Y:S05]  /*20ef0*/  BRA `(.L_x_12187) ;  /* 0xffffffa8002c7947 */ /* 0x000fea000383ffff */
.L_x_12053:
[----:B-1----:R1:W2:Y:S02]  /*20f00*/  SYNCS.PHASECHK.TRANS64.TRYWAIT P0, [R5+URZ+0x132a0], R6 ;  /* 0x0132a006050075a7 */ /* 0x0022a4000800017f */
[----:B--2---:R-:W-:Y:S05]  /*20f10*/  @!P0 NANOSLEEP.SYNCS 0x989680 ;  /* 0x009896800000895d */ /* 0x004fea0003900000 */
[----:B------:R-:W2:Y:S02]  /*20f20*/  @!P0 SYNCS.PHASECHK.TRANS64 P0, [R5+URZ+0x132a0], R6 ;  /* 0x0132a006050085a7 */ /* 0x000ea4000800007f */
[----:B--2---:R-:W-:Y:S05]  /*20f30*/  @!P0 BRA `(.L_x_12053) ;  /* 0xfffffffc00f08947 */ /* 0x004fea000383ffff */
[----:B------:R-:W-:Y:S05]  /*20f40*/  BRA `(.L_x_12188) ;  /* 0xffffffa800487947 */ /* 0x000fea000383ffff */
.L_x_12058:
[----:B--2---:R2:W3:Y:S02]  /*20f50*/  SYNCS.PHASECHK.TRANS64.TRYWAIT P0, [R5+URZ+0x132c0], R6 ;  /* 0x0132c006050075a7 */ /* 0x0044e4000800017f */
[----:B---3--:R-:W-:Y:S05]  /*20f60*/  @!P0 NANOSLEEP.SYNCS 0x989680 ;  /* 0x009896800000895d */ /* 0x008fea0003900000 */
[----:B------:R-:W3:Y:S02]  /*20f70*/  @!P0 SYNCS.PHASECHK.TRANS64 P0, [R5+URZ+0x132c0], R6 ;  /* 0x0132c006050085a7 */ /* 0x000ee4000800007f */
[----:B---3--:R-:W-:Y:S05]  /*20f80*/  @!P0 BRA `(.L_x_12058) ;  /* 0xfffffffc00f08947 */ /* 0x008fea000383ffff */
[----:B------:R-:W-:Y:S05]  /*20f90*/  BRA `(.L_x_12189) ;  /* 0xffffffa800c47947 */ /* 0x000fea000383ffff */
.L_x_12065:
[----:B-1----:R1:W2:Y:S02]  /*20fa0*/  SYNCS.PHASECHK.TRANS64.TRYWAIT P1, [R5+URZ+0x132a0], R6 ;  /* 0x0132a006050075a7 */ /* 0x0022a4000802017f */
[----:B--2---:R-:W-:Y:S05]  /*20fb0*/  @!P1 NANOSLEEP.SYNCS 0x989680 ;  /* 0x009896800000995d */ /* 0x004fea0003900000 */
[----:B------:R-:W2:Y:S02]  /*20fc0*/  @!P1 SYNCS.PHASECHK.TRANS64 P1, [R5+URZ+0x132a0], R6 ;  /* 0x0132a006050095a7 */ /* 0x000ea4000802007f */
[----:B--2---:R-:W-:Y:S05]  /*20fd0*/  @!P1 BRA `(.L_x_12065) ;  /* 0xfffffffc00f09947 */ /* 0x004fea000383ffff */
[----:B------:R-:W-:Y:S05]  /*20fe0*/  BRA `(.L_x_12190) ;  /* 0xffffffac008c7947 */ /* 0x000fea000383ffff */
.L_x_12070:
[----:B--2---:R2:W3:Y:S02]  /*20ff0*/  SYNCS.PHASECHK.TRANS64.TRYWAIT P1, [R5+URZ+0x132c0], R6 ;  /* 0x0132c006050075a7 */ /* 0x0044e4000802017f */
[----:B---3--:R-:W-:Y:S05]  /*21000*/  @!P1 NANOSLEEP.SYNCS 0x989680 ;  /* 0x009896800000995d */ /* 0x008fea0003900000 */
[----:B------:R-:W3:Y:S02]  /*21010*/  @!P1 SYNCS.PHASECHK.TRANS64 P1, [R5+URZ+0x132c0], R6 ;  /* 0x0132c006050095a7 */ /* 0x000ee4000802007f */
[----:B---3--:R-:W-:Y:S05]  /*21020*/  @!P1 BRA `(.L_x_12070) ;  /* 0xfffffffc00f09947 */ /* 0x008fea000383ffff */
[----:B------:R-:W-:Y:S05]  /*21030*/  BRA `(.L_x_12191) ;  /* 0xffffffb000047947 */ /* 0x000fea000383ffff */
.L_x_12093:
[----:B------:R-:W2:Y:S01]  /*21040*/  S2R R20, SR_TID.X ;  /* 0x0000000000147919 */ /* 0x000ea20000002100 */
[----:B------:R-:W-:Y:S01]  /*21050*/  BSSY B0, `(.L_x_12192) ;  /* 0x000000a000007945 */ /* 0x000fe20003800000 */
[----:B------:R-:W-:Y:S02]  /*21060*/  IMAD.MOV.U32 R12, RZ, RZ, RZ ;  /* 0x000000ffff0c7224 */ /* 0x000fe400078e00ff */
[----:B------:R-:W-:Y:S02]  /*21070*/  IMAD.MOV.U32 R11, RZ, RZ, 0x1f ;  /* 0x0000001fff0b7424 */ /* 0x000fe400078e00ff */
[----:B------:R-:W-:Y:S01]  /*21080*/  IMAD.MOV.U32 R15, RZ, RZ, -0x1 ;  /* 0xffffffffff0f7424 */ /* 0x000fe200078e00ff */
[----:B--2---:R-:W-:-:S04]  /*21090*/  SHF.R.U32.HI R20, RZ, 0x5, R20 ;  /* 0x00000005ff147819 */ /* 0x004fc80000011614 */
[----:B------:R-:W-:-:S05]  /*210a0*/  LOP3.LUT R20, R20, 0x3, RZ, 0xc0, !PT ;  /* 0x0000000314147812 */ /* 0x000fca00078ec0ff */
[----:B0-----:R-:W-:-:S07]  /*210b0*/  IMAD.MOV.U32 R13, RZ, RZ, R20 ;  /* 0x000000ffff0d7224 */ /* 0x001fce00078e0014 */
[----:B-1----:R-:W-:Y:S05]  /*210c0*/  WARPSYNC.COLLECTIVE R15, `(.L_x_12193) ;  /* 0x000000000f087348 */ /* 0x002fea0003c00000 */
[----:B------:R0:W2:Y:S02]  /*210d0*/  SHFL.IDX P6, R14, R13, R12, R11 ;  /* 0x0000000c0d0e7389 */ /* 0x0000a400000c000b */
[----:B012---:R-:W-:Y:S01]  /*210e0*/  ENDCOLLECTIVE ;  /* 0x000000000000791b */ /* 0x007fe20003800000 */
.L_x_12193:
[----:B------:R-:W-:Y:S05]  /*210f0*/  BSYNC B0 ;  /* 0x0000000000007941 */ /* 0x000fea0003800000 */
.L_x_12192:
[----:B------:R-:W-:Y:S05]  /*21100*/  BRA `(.L_x_12194) ;  /* 0xffffffbc00887947 */ /* 0x000fea000383ffff */
.L_x_12095:
[----:B------:R-:W-:Y:S01]  /*21110*/  BSSY B0, `(.L_x_12195) ;  /* 0x0000006000007945 */ /* 0x000fe20003800000 */
[----:B------:R-:W-:-:S07]  /*21120*/  IMAD.MOV.U32 R15, RZ, RZ, -0x1 ;  /* 0xffffffffff0f7424 */ /* 0x000fce00078e00ff */
[----:B012---:R-:W-:Y:S05]  /*21130*/  WARPSYNC.COLLECTIVE R15, `(.L_x_12196) ;  /* 0x000000000f0c7348 */ /* 0x007fea0003c00000 */
[----:B------:R-:W-:Y:S02]  /*21140*/  ELECT P6, UR62, PT ;  /* 0x00000000003e782f */ /* 0x000fe400038c0000 */
[----:B------:R-:W-:Y:S01]  /*21150*/  MOV R14, UR62 ;  /* 0x0000003e000e7c02 */ /* 0x000fe20008000f00 */
[----:B012---:R-:W-:Y:S10]  /*21160*/  ENDCOLLECTIVE ;  /* 0x000000000000791b */ /* 0x007ff40003800000 */
.L_x_12196:
[----:B------:R-:W-:Y:S05]  /*21170*/  BSYNC B0 ;  /* 0x0000000000007941 */ /* 0x000fea0003800000 */
.L_x_12195:
[----:B------:R-:W-:Y:S05]  /*21180*/  BRA `(.L_x_12197) ;  /* 0xffffffbc00887947 */ /* 0x000fea000383ffff */
.L_x_12097:
[----:B--2---:R2:W3:Y:S02]  /*21190*/  SYNCS.PHASECHK.TRANS64.TRYWAIT P0, [R4+URZ+0x13280], R3 ;  /* 0x01328003040075a7 */ /* 0x0044e4000800017f */
[----:B---3--:R-:W-:Y:S05]  /*211a0*/  @!P0 NANOSLEEP.SYNCS 0x989680 ;  /* 0x009896800000895d */ /* 0x008fea0003900000 */
[----:B------:R-:W3:Y:S02]  /*211b0*/  @!P0 SYNCS.PHASECHK.TRANS64 P0, [R4+URZ+0x13280], R3 ;  /* 0x01328003040085a7 */ /* 0x000ee4000800007f */
[----:B---3--:R-:W-:Y:S05]  /*211c0*/  @!P0 BRA `(.L_x_12097) ;  /* 0xfffffffc00f08947 */ /* 0x008fea000383ffff */
[----:B------:R-:W-:Y:S05]  /*211d0*/  BRA `(.L_x_12198) ;  /* 0xffffffbc00ec7947 */ /* 0x000fea000383ffff */
.L_x_12099:
[----:B---3--:R3:W4:Y:S02]  /*211e0*/  SYNCS.PHASECHK.TRANS64.TRYWAIT P0, [R4+URZ+0x13240], R3 ;  /* 0x01324003040075a7 */ /* 0x008724000800017f */
[----:B----4-:R-:W-:Y:S05]  /*211f0*/  @!P0 NANOSLEEP.SYNCS 0x989680 ;  /* 0x009896800000895d */ /* 0x010fea0003900000 */
[----:B------:R-:W4:Y:S02]  /*21200*/  @!P0 SYNCS.PHASECHK.TRANS64 P0, [R4+URZ+0x13240], R3 ;  /* 0x01324003040085a7 */ /* 0x000f24000800007f */
[----:B----4-:R-:W-:Y:S05]  /*21210*/  @!P0 BRA `(.L_x_12099) ;  /* 0xfffffffc00f08947 */ /* 0x010fea000383ffff */
[----:B------:R-:W-:Y:S05]  /*21220*/  BRA `(.L_x_12199) ;  /* 0xffffffc000407947 */ /* 0x000fea000383ffff */
.L_x_12103:
[----:B------:R-:W2:Y:S01]  /*21230*/  LDL.LU R11, [R1+0x18] ;  /* 0x00001800010b7983 */ /* 0x000ea20000300800 */
[----:B------:R-:W-:Y:S01]  /*21240*/  IMAD.MOV.U32 R13, RZ, RZ, R4 ;  /* 0x000000ffff0d7224 */ /* 0x000fe200078e0004 */
[----:B------:R-:W-:Y:S01]  /*21250*/  LOP3.LUT R7, R7, 0x7f, RZ, 0xc0, !PT ;  /* 0x0000007f07077812 */ /* 0x000fe200078ec0ff */
[----:B------:R-:W-:Y:S02]  /*21260*/  IMAD.MOV.U32 R12, RZ, RZ, RZ ;  /* 0x000000ffff0c7224 */ /* 0x000fe400078e00ff */
[----:B------:R-:W-:Y:S01]  /*21270*/  IMAD.MOV.U32 R15, RZ, RZ, -0x1 ;  /* 0xffffffffff0f7424 */ /* 0x000fe200078e00ff */
[----:B------:R-:W-:-:S05]  /*21280*/  SHF.R.U32.HI R7, RZ, 0x2, R7 ;  /* 0x00000002ff077819 */ /* 0x000fca0000011607 */
[----:B------:R-:W-:-:S04]  /*21290*/  IMAD.IADD R6, R7, 0x1, R10 ;  /* 0x0000000107067824 */ /* 0x000fc800078e020a */
[C---:B------:R-:W-:Y:S02]  /*212a0*/  VIADD R10, R6.reuse, 0x20 ;  /* 0x00000020060a7836 */ /* 0x040fe40000000000 */
[----:B------:R-:W-:Y:S02]  /*212b0*/  VIADD R7, R6, 0x40 ;  /* 0x0000004006077836 */ /* 0x000fe40000000000 */
[----:B--2---:R-:W-:Y:S02]  /*212c0*/  IMAD R5, R11, R9, RZ ;  /* 0x000000090b057224 */ /* 0x004fe400078e02ff */
[----:B------:R-:W-:-:S03]  /*212d0*/  IMAD.MOV.U32 R11, RZ, RZ, 0x1c1f ;  /* 0x00001c1fff0b7424 */ /* 0x000fc600078e00ff */
[----:B------:R-:W-:-:S13]  /*212e0*/  ISETP.GE.AND P1, PT, R6, R5, PT ;  /* 0x000000050600720c */ /* 0x000fda0003f26270 */
[----:B-----5:R-:W-:Y:S05]  /*212f0*/  WARPSYNC.COLLECTIVE R15, `(.L_x_12200) ;  /* 0x000000000f087348 */ /* 0x020fea0003c00000 */
[----:B------:R0:W1:Y:S02]  /*21300*/  SHFL.IDX P6, R14, R13, R12, R11 ;  /* 0x0000000c0d0e7389 */ /* 0x00006400000c000b */
[----:B01---5:R-:W-:Y:S01]  /*21310*/  ENDCOLLECTIVE ;  /* 0x000000000000791b */ /* 0x023fe20003800000 */
.L_x_12200:
[----:B------:R-:W-:Y:S02]  /*21320*/  IMAD.MOV.U32 R13, RZ, RZ, R0 ;  /* 0x000000ffff0d7224 */ /* 0x000fe400078e0000 */
[----:B------:R-:W-:-:S07]  /*21330*/  IMAD.MOV.U32 R8, RZ, RZ, R14 ;  /* 0x000000ffff087224 */ /* 0x000fce00078e000e */
[----:B------:R-:W-:Y:S05]  /*21340*/  WARPSYNC.COLLECTIVE R15, `(.L_x_12201) ;  /* 0x000000000f087348 */ /* 0x000fea0003c00000 */
[----:B------:R0:W1:Y:S02]  /*21350*/  SHFL.IDX P6, R14, R13, R12, R11 ;  /* 0x0000000c0d0e7389 */ /* 0x00006400000c000b */
[----:B01----:R-:W-:Y:S01]  /*21360*/  ENDCOLLECTIVE ;  /* 0x000000000000791b */ /* 0x003fe20003800000 */
.L_x_12201:
[----:B------:R-:W-:Y:S02]  /*21370*/  IMAD.MOV.U32 R13, RZ, RZ, R4 ;  /* 0x000000ffff0d7224 */ /* 0x000fe400078e0004 */
[----:B------:R-:W-:Y:S02]  /*21380*/  IMAD.MOV.U32 R12, RZ, RZ, 0x1 ;  /* 0x00000001ff0c7424 */ /* 0x000fe400078e00ff */
[----:B------:R-:W-:-:S07]  /*21390*/  IMAD.MOV.U32 R9, RZ, RZ, R14 ;  /* 0x000000ffff097224 */ /* 0x000fce00078e000e */
[----:B------:R-:W-:Y:S05]  /*213a0*/  WARPSYNC.COLLECTIVE R15, `(.L_x_12202) ;  /* 0x000000000f087348 */ /* 0x000fea0003c00000 */
[----:B------:R0:W1:Y:S02]  /*213b0*/  SHFL.IDX P6, R14, R13, R12, R11 ;  /* 0x0000000c0d0e7389 */ /* 0x00006400000c000b */
[----:B01----:R-:W-:Y:S01]  /*213c0*/  ENDCOLLECTIVE ;  /* 0x000000000000791b */ /* 0x003fe20003800000 */
.L_x_12202:
        /* <DEDUP_REMOVED lines=15> */
.L_x_12203:
[----:B------:R-:W-:Y:S02]  /*214c0*/  IMAD.MOV.U32 R13, RZ, RZ, R4 ;  /* 0x000000ffff0d7224 */ /* 0x000fe400078e0004 */
[----:B------:R-:W-:Y:S02]  /*214d0*/  IMAD.MOV.U32 R12, RZ, RZ, 0x2 ;  /* 0x00000002ff0c7424 */ /* 0x000fe400078e00ff */
[----:B------:R-:W-:-:S07]  /*214e0*/  IMAD.MOV.U32 R9, RZ, RZ, R14 ;  /* 0x000000ffff097224 */ /* 0x000fce00078e000e */
[----:B------:R-:W-:Y:S05]  /*214f0*/  WARPSYNC.COLLECTIVE R15, `(.L_x_12204) ;  /* 0x000000000f087348 */ /* 0x000fea0003c00000 */
[----:B------:R0:W1:Y:S02]  /*21500*/  SHFL.IDX P6, R14, R13, R12, R11 ;  /* 0x0000000c0d0e7389 */ /* 0x00006400000c000b */
[----:B01----:R-:W-:Y:S01]  /*21510*/  ENDCOLLECTIVE ;  /* 0x000000000000791b */ /* 0x003fe20003800000 */
.L_x_12204:
        /* <DEDUP_REMOVED lines=15> */
.L_x_12205:
[----:B------:R-:W-:Y:S02]  /*21610*/  IMAD.MOV.U32 R13, RZ, RZ, R4 ;  /* 0x000000ffff0d7224 */ /* 0x000fe400078e0004 */
[----:B------:R-:W-:Y:S02]  /*21620*/  IMAD.MOV.U32 R12, RZ, RZ, 0x3 ;  /* 0x00000003ff0c7424 */ /* 0x000fe400078e00ff */
[----:B------:R-:W-:-:S07]  /*21630*/  IMAD.MOV.U32 R9, RZ, RZ, R14 ;  /* 0x000000ffff097224 */ /* 0x000fce00078e000e */
[----:B------:R-:W-:Y:S05]  /*21640*/  WARPSYNC.COLLECTIVE R15, `(.L_x_12206) ;  /* 0x000000000f087348 */ /* 0x000fea0003c00000 */
[----:B------:R0:W1:Y:S02]  /*21650*/  SHFL.IDX P6, R14, R13, R12, R11 ;  /* 0x0000000c0d0e7389 */ /* 0x00006400000c000b */
[----:B01----:R-:W-:Y:S01]  /*21660*/  ENDCOLLECTIVE ;  /* 0x000000000000791b */ /* 0x003fe20003800000 */
.L_x_12206:
        /* <DEDUP_REMOVED lines=11> */
.L_x_12207:
[----:B------:R-:W-:Y:S01]  /*21720*/  @!PT LDS RZ, [RZ] ;  /* 0x00000000fffff984 */ /* 0x000fe20000000800 */
[----:B------:R-:W-:Y:S01]  /*21730*/  @!PT LDS RZ, [RZ] ;  /* 0x00000000fffff984 */ /* 0x000fe20000000800 */
[----:B------:R-:W-:Y:S01]  /*21740*/  @!PT LDS RZ, [RZ] ;  /* 0x00000000fffff984 */ /* 0x000fe20000000800 */
[----:B------:R0:W-:Y:S01]  /*21750*/  @!P1 LDGSTS.E.BYPASS.LTC128B.128 [R20+0xc000], desc[UR40][R8.64], !P0 ;  /* 0x0c00000008149fae */ /* 0x0001e2000c101d68 */
[----:B------:R-:W-:Y:S01]  /*21760*/  ISETP.GE.AND P1, PT, R0, R5, PT ;  /* 0x000000050000720c */ /* 0x000fe20003f26270 */
[----:B------:R-:W-:Y:S02]  /*21770*/  IMAD.MOV.U32 R13, RZ, RZ, R3 ;  /* 0x000000ffff0d7224 */ /* 0x000fe400078e0003 */
[----:B------:R-:W-:Y:S02]  /*21780*/  IMAD.MOV.U32 R12, RZ, RZ, RZ ;  /* 0x000000ffff0c7224 */ /* 0x000fe400078e00ff */
[----:B------:R-:W-:-:S08]  /*21790*/  IMAD.MOV.U32 R7, RZ, RZ, R14 ;  /* 0x000000ffff077224 */ /* 0x000fd000078e000e */
[----:B0-----:R-:W-:Y:S05]  /*217a0*/  WARPSYNC.COLLECTIVE R15, `(.L_x_12208) ;  /* 0x000000000f087348 */ /* 0x001fea0003c00000 */
[----:B------:R1:W2:Y:S02]  /*217b0*/  SHFL.IDX P6, R14, R13, R12, R11 ;  /* 0x0000000c0d0e7389 */ /* 0x0002a400000c000b */
[----:B012---:R-:W-:Y:S01]  /*217c0*/  ENDCOLLECTIVE ;  /* 0x000000000000791b */ /* 0x007fe20003800000 */
.L_x_12208:
[----:B------:R-:W-:-:S05]  /*217d0*/  @!P1 IADD3 R7, P3, R21, R7, RZ ;  /* 0x0000000715079210 */ /* 0x000fca0007f7e0ff */
[----:B------:R-:W-:Y:S02]  /*217e0*/  @!P1 IMAD.X R4, RZ, RZ, R4, P3 ;  /* 0x000000ffff049224 */ /* 0x000fe400018e0604 */
        /* <DEDUP_REMOVED lines=13> */
.L_x_12209:
[----:B------:R-:W-:Y:S02]  /*218c0*/  IMAD.MOV.U32 R13, RZ, RZ, R3 ;  /* 0x000000ffff0d7224 */ /* 0x000fe400078e0003 */
[----:B------:R-:W-:Y:S02]  /*218d0*/  IMAD.MOV.U32 R12, RZ, RZ, 0x1 ;  /* 0x00000001ff0c7424 */ /* 0x000fe400078e00ff */
[----:B------:R-:W-:-:S07]  /*218e0*/  IMAD.MOV.U32 R0, RZ, RZ, R14 ;  /* 0x000000ffff007224 */ /* 0x000fce00078e000e */
[----:B------:R-:W-:Y:S05]  /*218f0*/  WARPSYNC.COLLECTIVE R15, `(.L_x_12210) ;  /* 0x000000000f087348 */ /* 0x000fea0003c00000 */
[----:B------:R0:W1:Y:S02]  /*21900*/  SHFL.IDX P6, R14, R13, R12, R11 ;  /* 0x0000000c0d0e7389 */ /* 0x00006400000c000b */
[----:B01----:R-:W-:Y:S01]  /*21910*/  ENDCOLLECTIVE ;  /* 0x000000000000791b */ /* 0x003fe20003800000 */
.L_x_12210:
        /* <DEDUP_REMOVED lines=13> */
.L_x_12211:
[----:B------:R-:W-:Y:S01]  /*219f0*/  IMAD.MOV.U32 R2, RZ, RZ, R14 ;  /* 0x000000ffff027224 */ /* 0x000fe200078e000e */
[----:B------:R-:W-:Y:S06]  /*21a00*/  BRA `(.L_x_12212) ;  /* 0xffffffc400607947 */ /* 0x000fec000383ffff */
.L_x_12106:
[----:B0-----:R0:W2:Y:S02]  /*21a10*/  SYNCS.PHASECHK.TRANS64.TRYWAIT P0, [R23+URZ+0x13220], R0 ;  /* 0x01322000170075a7 */ /* 0x0010a4000800017f */
[----:B--2---:R-:W-:Y:S05]  /*21a20*/  @!P0 NANOSLEEP.SYNCS 0x989680 ;  /* 0x009896800000895d */ /* 0x004fea0003900000 */
[----:B------:R-:W2:Y:S02]  /*21a30*/  @!P0 SYNCS.PHASECHK.TRANS64 P0, [R23+URZ+0x13220], R0 ;  /* 0x01322000170085a7 */ /* 0x000ea4000800007f */
[----:B--2---:R-:W-:Y:S05]  /*21a40*/  @!P0 BRA `(.L_x_12106) ;  /* 0xfffffffc00f08947 */ /* 0x004fea000383ffff */
[----:B------:R-:W-:Y:S05]  /*21a50*/  BRA `(.L_x_12213) ;  /* 0xffffffc400bc7947 */ /* 0x000fea000383ffff */
.L_x_12112:
[----:B0-----:R0:W1:Y:S02]  /*21a60*/  SYNCS.PHASECHK.TRANS64.TRYWAIT P0, [R6+URZ+0x13280], R5 ;  /* 0x01328005060075a7 */ /* 0x001064000800017f */
[----:B-1----:R-:W-:Y:S05]  /*21a70*/  @!P0 NANOSLEEP.SYNCS 0x989680 ;  /* 0x009896800000895d */ /* 0x002fea0003900000 */
[----:B------:R-:W1:Y:S02]  /*21a80*/  @!P0 SYNCS.PHASECHK.TRANS64 P0, [R6+URZ+0x13280], R5 ;  /* 0x01328005060085a7 */ /* 0x000e64000800007f */
[----:B-1----:R-:W-:Y:S05]  /*21a90*/  @!P0 BRA `(.L_x_12112) ;  /* 0xfffffffc00f08947 */ /* 0x002fea000383ffff */
[----:B------:R-:W-:Y:S05]  /*21aa0*/  BRA `(.L_x_12214) ;  /* 0xffffffc8006c7947 */ /* 0x000fea000383ffff */
.L_x_12117:
[----:B-1----:R1:W2:Y:S02]  /*21ab0*/  SYNCS.PHASECHK.TRANS64.TRYWAIT P0, [R6+URZ+0x13240], R5 ;  /* 0x01324005060075a7 */ /* 0x0022a4000800017f */
[----:B--2---:R-:W-:Y:S05]  /*21ac0*/  @!P0 NANOSLEEP.SYNCS 0x989680 ;  /* 0x009896800000895d */ /* 0x004fea0003900000 */
[----:B------:R-:W2:Y:S02]  /*21ad0*/  @!P0 SYNCS.PHASECHK.TRANS64 P0, [R6+URZ+0x13240], R5 ;  /* 0x01324005060085a7 */ /* 0x000ea4000800007f */
[----:B--2---:R-:W-:Y:S05]  /*21ae0*/  @!P0 BRA `(.L_x_12117) ;  /* 0xfffffffc00f08947 */ /* 0x004fea000383ffff */
[----:B------:R-:W-:Y:S05]  /*21af0*/  BRA `(.L_x_12215) ;  /* 0xffffffc800e87947 */ /* 0x000fea000383ffff */
.L_x_12123:
[----:B0-----:R0:W1:Y:S02]  /*21b00*/  SYNCS.PHASECHK.TRANS64.TRYWAIT P0, [R3+URZ+0x13270], R4 ;  /* 0x01327004030075a7 */ /* 0x001064000800017f */
[----:B-1----:R-:W-:Y:S05]  /*21b10*/  @!P0 NANOSLEEP.SYNCS 0x989680 ;  /* 0x009896800000895d */ /* 0x002fea0003900000 */
[----:B------:R-:W1:Y:S02]  /*21b20*/  @!P0 SYNCS.PHASECHK.TRANS64 P0, [R3+URZ+0x13270], R4 ;  /* 0x01327004030085a7 */ /* 0x000e64000800007f */
[----:B-1----:R-:W-:Y:S05]  /*21b30*/  @!P0 BRA `(.L_x_12123) ;  /* 0xfffffffc00f08947 */ /* 0x002fea000383ffff */
[----:B------:R-:W-:Y:S05]  /*21b40*/  BRA `(.L_x_12216) ;  /* 0xffffffcc00847947 */ /* 0x000fea000383ffff */
.L_x_12125:
[----:B0-----:R0:W1:Y:S02]  /*21b50*/  SYNCS.PHASECHK.TRANS64.TRYWAIT P0, [R3+URZ+0x13260], R4 ;  /* 0x01326004030075a7 */ /* 0x001064000800017f */
[----:B-1----:R-:W-:Y:S05]  /*21b60*/  @!P0 NANOSLEEP.SYNCS 0x989680 ;  /* 0x009896800000895d */ /* 0x002fea0003900000 */
[----:B------:R-:W1:Y:S02]  /*21b70*/  @!P0 SYNCS.PHASECHK.TRANS64 P0, [R3+URZ+0x13260], R4 ;  /* 0x01326004030085a7 */ /* 0x000e64000800007f */
[----:B-1----:R-:W-:Y:S05]  /*21b80*/  @!P0 BRA `(.L_x_12125) ;  /* 0xfffffffc00f08947 */ /* 0x002fea000383ffff */
[----:B------:R-:W-:Y:S05]  /*21b90*/  BRA `(.L_x_12217) ;  /* 0xffffffcc008c7947 */ /* 0x000fea000383ffff */
.L_x_12132:
[----:B0-----:R0:W2:Y:S02]  /*21ba0*/  SYNCS.PHASECHK.TRANS64.TRYWAIT P1, [R0+URZ+0x13270], R3 ;  /* 0x01327003000075a7 */ /* 0x0010a4000802017f */
[----:B--2---:R-:W-:Y:S05]  /*21bb0*/  @!P1 NANOSLEEP.SYNCS 0x989680 ;  /* 0x009896800000995d */ /* 0x004fea0003900000 */
[----:B------:R-:W2:Y:S02]  /*21bc0*/  @!P1 SYNCS.PHASECHK.TRANS64 P1, [R0+URZ+0x13270], R3 ;  /* 0x01327003000095a7 */ /* 0x000ea4000802007f */
[----:B--2---:R-:W-:Y:S05]  /*21bd0*/  @!P1 BRA `(.L_x_12132) ;  /* 0xfffffffc00f09947 */ /* 0x004fea000383ffff */
[----:B------:R-:W-:Y:S05]  /*21be0*/  BRA `(.L_x_12218) ;  /* 0xffffffd400247947 */ /* 0x000fea000383ffff */
.L_x_12134:
[----:B0-----:R0:W2:Y:S02]  /*21bf0*/  SYNCS.PHASECHK.TRANS64.TRYWAIT P1, [R0+URZ+0x13260], R3 ;  /* 0x01326003000075a7 */ /* 0x0010a4000802017f */
[----:B--2---:R-:W-:Y:S05]  /*21c00*/  @!P1 NANOSLEEP.SYNCS 0x989680 ;  /* 0x009896800000995d */ /* 0x004fea0003900000 */
[----:B------:R-:W2:Y:S02]  /*21c10*/  @!P1 SYNCS.PHASECHK.TRANS64 P1, [R0+URZ+0x13260], R3 ;  /* 0x01326003000095a7 */ /* 0x000ea4000802007f */
[----:B--2---:R-:W-:Y:S05]  /*21c20*/  @!P1 BRA `(.L_x_12134) ;  /* 0xfffffffc00f09947 */ /* 0x004fea000383ffff */
[----:B------:R-:W-:Y:S05]  /*21c30*/  BRA `(.L_x_12219) ;  /* 0xffffffd400287947 */ /* 0x000fea000383ffff */
.L_x_12138:
[----:B------:R-:W-:Y:S01]  /*21c40*/  BSSY B0, `(.L_x_12220) ;  /* 0x0000008000007945 */ /* 0x000fe20003800000 */
[----:B0-----:R-:W-:Y:S02]  /*21c50*/  IMAD.MOV.U32 R13, RZ, RZ, R16 ;  /* 0x000000ffff0d7224 */ /* 0x001fe400078e0010 */
[----:B------:R-:W-:Y:S02]  /*21c60*/  IMAD.MOV.U32 R12, RZ, RZ, RZ ;  /* 0x000000ffff0c7224 */ /* 0x000fe400078e00ff */
[----:B------:R-:W-:Y:S02]  /*21c70*/  IMAD.MOV.U32 R11, RZ, RZ, 0x1f ;  /* 0x0000001fff0b7424 */ /* 0x000fe400078e00ff */
[----:B------:R-:W-:-:S07]  /*21c80*/  IMAD.MOV.U32 R15, RZ, RZ, -0x1 ;  /* 0xffffffffff0f7424 */ /* 0x000fce00078e00ff */
[----:B------:R-:W-:Y:S05]  /*21c90*/  WARPSYNC.COLLECTIVE R15, `(.L_x_12221) ;  /* 0x000000000f087348 */ /* 0x000fea0003c00000 */
[----:B------:R0:W1:Y:S02]  /*21ca0*/  SHFL.IDX P6, R14, R13, R12, R11 ;  /* 0x0000000c0d0e7389 */ /* 0x00006400000c000b */
[----:B01----:R-:W-:Y:S01]  /*21cb0*/  ENDCOLLECTIVE ;  /* 0x000000000000791b */ /* 0x003fe20003800000 */
.L_x_12221:
[----:B------:R-:W-:Y:S05]  /*21cc0*/  BSYNC B0 ;  /* 0x0000000000007941 */ /* 0x000fea0003800000 */
.L_x_12220:
        /* <DEDUP_REMOVED lines=9> */
.L_x_12222:
        /* <DEDUP_REMOVED lines=18> */
.L_x_12223:
[----:B------:R-:W-:Y:S01]  /*21e80*/  IMAD.MOV.U32 R12, RZ, RZ, 0x2 ;  /* 0x00000002ff0c7424 */ /* 0x000fe200078e00ff */
[----:B------:R-:W-:-:S05]  /*21e90*/  SEL R5, R14, RZ, P1 ;  /* 0x000000ff0e057207 */ /* 0x000fca0000800000 */
[----:B------:R-:W-:-:S04]  /*21ea0*/  IMAD.IADD R4, R2, 0x1, R5 ;  /* 0x0000000102047824 */ /* 0x000fc800078e0205 */
[----:B------:R-:W-:-:S07]  /*21eb0*/  IMAD.MOV.U32 R13, RZ, RZ, R4 ;  /* 0x000000ffff0d7224 */ /* 0x000fce00078e0004 */
[----:B------:R-:W-:Y:S05]  /*21ec0*/  WARPSYNC.COLLECTIVE R15, `(.L_x_12224) ;  /* 0x000000000f087348 */ /* 0x000fea0003c00000 */
[----:B------:R0:W1:Y:S02]  /*21ed0*/  SHFL.UP P6, R14, R13, R12, R11 ;  /* 0x0400000c0d0e7389 */ /* 0x00006400000c000b */
[----:B01----:R-:W-:Y:S01]  /*21ee0*/  ENDCOLLECTIVE ;  /* 0x000000000000791b */ /* 0x003fe20003800000 */
.L_x_12224:
[----:B------:R-:W-:Y:S01]  /*21ef0*/  IMAD.MOV.U32 R12, RZ, RZ, 0x4 ;  /* 0x00000004ff0c7424 */ /* 0x000fe200078e00ff */
[----:B------:R-:W-:-:S05]  /*21f00*/  SEL R5, R14, RZ, P2 ;  /* 0x000000ff0e057207 */ /* 0x000fca0001000000 */
[----:B------:R-:W-:-:S04]  /*21f10*/  IMAD.IADD R5, R4, 0x1, R5 ;  /* 0x0000000104057824 */ /* 0x000fc800078e0205 */
[----:B------:R-:W-:-:S07]  /*21f20*/  IMAD.MOV.U32 R13, RZ, RZ, R5 ;  /* 0x000000ffff0d7224 */ /* 0x000fce00078e0005 */
[----:B------:R-:W-:Y:S05]  /*21f30*/  WARPSYNC.COLLECTIVE R15, `(.L_x_12225) ;  /* 0x000000000f087348 */ /* 0x000fea0003c00000 */
[----:B------:R0:W1:Y:S02]  /*21f40*/  SHFL.UP P6, R14, R13, R12, R11 ;  /* 0x0400000c0d0e7389 */ /* 0x00006400000c000b */
[----:B01----:R-:W-:Y:S01]  /*21f50*/  ENDCOLLECTIVE ;  /* 0x000000000000791b */ /* 0x003fe20003800000 */
.L_x_12225:
[----:B------:R-:W-:Y:S01]  /*21f60*/  IMAD.MOV.U32 R12, RZ, RZ, 0x8 ;  /* 0x00000008ff0c7424 */ /* 0x000fe200078e00ff */
[----:B------:R-:W-:-:S05]  /*21f70*/  SEL R6, R14, RZ, P3 ;  /* 0x000000ff0e067207 */ /* 0x000fca0001800000 */
[----:B------:R-:W-:-:S04]  /*21f80*/  IMAD.IADD R6, R5, 0x1, R6 ;  /* 0x0000000105067824 */ /* 0x000fc800078e0206 */
[----:B------:R-:W-:-:S07]  /*21f90*/  IMAD.MOV.U32 R13, RZ, RZ, R6 ;  /* 0x000000ffff0d7224 */ /* 0x000fce00078e0006 */
[----:B------:R-:W-:Y:S05]  /*21fa0*/  WARPSYNC.COLLECTIVE R15, `(.L_x_12226) ;  /* 0x000000000f087348 */ /* 0x000fea0003c00000 */
[----:B------:R0:W1:Y:S02]  /*21fb0*/  SHFL.UP P6, R14, R13, R12, R11 ;  /* 0x0400000c0d0e7389 */ /* 0x00006400000c000b */
[----:B01----:R-:W-:Y:S01]  /*21fc0*/  ENDCOLLECTIVE ;  /* 0x000000000000791b */ /* 0x003fe20003800000 */
.L_x_12226:
[----:B------:R-:W-:Y:S01]  /*21fd0*/  IMAD.MOV.U32 R12, RZ, RZ, 0x10 ;  /* 0x00000010ff0c7424 */ /* 0x000fe200078e00ff */
[----:B------:R-:W-:-:S05]  /*21fe0*/  SEL R3, R14, RZ, P4 ;  /* 0x000000ff0e037207 */ /* 0x000fca0002000000 */
[----:B------:R-:W-:-:S04]  /*21ff0*/  IMAD.IADD R4, R6, 0x1, R3 ;  /* 0x0000000106047824 */ /* 0x000fc800078e0203 */
[----:B------:R-:W-:-:S07]  /*22000*/  IMAD.MOV.U32 R13, RZ, RZ, R4 ;  /* 0x000000ffff0d7224 */ /* 0x000fce00078e0004 */
[----:B------:R-:W-:Y:S05]  /*22010*/  WARPSYNC.COLLECTIVE R15, `(.L_x_12227) ;  /* 0x000000000f087348 */ /* 0x000fea0003c00000 */
[----:B------:R0:W1:Y:S02]  /*22020*/  SHFL.UP P6, R14, R13, R12, R11 ;  /* 0x0400000c0d0e7389 */ /* 0x00006400000c000b */
[----:B01----:R-:W-:Y:S01]  /*22030*/  ENDCOLLECTIVE ;  /* 0x000000000000791b */ /* 0x003fe20003800000 */
.L_x_12227:
        /* <DEDUP_REMOVED lines=8> */
.L_x_12228:
[----:B------:R-:W-:Y:S05]  /*220c0*/  BRA `(.L_x_12229) ;  /* 0xffffffd400e87947 */ /* 0x000fea000383ffff */
.L_x_12143:
        /* <DEDUP_REMOVED lines=8> */
.L_x_12231:
[----:B------:R-:W-:Y:S05]  /*22150*/  BSYNC B0 ;  /* 0x0000000000007941 */ /* 0x000fea0003800000 */
.L_x_12230:
        /* <DEDUP_REMOVED lines=8> */
.L_x_12232:
[----:B------:R-:W-:Y:S01]  /*221e0*/  IMAD.MOV.U32 R12, RZ, RZ, 0x4 ;  /* 0x00000004ff0c7424 */ /* 0x000fe200078e00ff */
[----:B------:R-:W-:-:S05]  /*221f0*/  SEL R4, R14, RZ, P2 ;  /* 0x000000ff0e047207 */ /* 0x000fca0001000000 */
[----:B------:R-:W-:-:S04]  /*22200*/  IMAD.IADD R4, R13, 0x1, R4 ;  /* 0x000000010d047824 */ /* 0x000fc800078e0204 */
[----:B------:R-:W-:-:S07]  /*22210*/  IMAD.MOV.U32 R13, RZ, RZ, R4 ;  /* 0x000000ffff0d7224 */ /* 0x000fce00078e0004 */
[----:B------:R-:W-:Y:S05]  /*22220*/  WARPSYNC.COLLECTIVE R15, `(.L_x_12233) ;  /* 0x000000000f087348 */ /* 0x000fea0003c00000 */
[----:B------:R0:W1:Y:S02]  /*22230*/  SHFL.UP P6, R14, R13, R12, R11 ;  /* 0x0400000c0d0e7389 */ /* 0x00006400000c000b */
[----:B01----:R-:W-:Y:S01]  /*22240*/  ENDCOLLECTIVE ;  /* 0x000000000000791b */ /* 0x003fe20003800000 */
.L_x_12233:
[----:B------:R-:W-:Y:S01]  /*22250*/  IMAD.MOV.U32 R12, RZ, RZ, 0x8 ;  /* 0x00000008ff0c7424 */ /* 0x000fe200078e00ff */
[----:B------:R-:W-:-:S05]  /*22260*/  SEL R5, R14, RZ, P3 ;  /* 0x000000ff0e057207 */ /* 0x000fca0001800000 */
[----:B------:R-:W-:-:S04]  /*22270*/  IMAD.IADD R5, R4, 0x1, R5 ;  /* 0x0000000104057824 */ /* 0x000fc800078e0205 */
[----:B------:R-:W-:-:S07]  /*22280*/  IMAD.MOV.U32 R13, RZ, RZ, R5 ;  /* 0x000000ffff0d7224 */ /* 0x000fce00078e0005 */
[----:B------:R-:W-:Y:S05]  /*22290*/  WARPSYNC.COLLECTIVE R15, `(.L_x_12234) ;  /* 0x000000000f087348 */ /* 0x000fea0003c00000 */
[----:B------:R0:W1:Y:S02]  /*222a0*/  SHFL.UP P6, R14, R13, R12, R11 ;  /* 0x0400000c0d0e7389 */ /* 0x00006400000c000b */
[----:B01----:R-:W-:Y:S01]  /*222b0*/  ENDCOLLECTIVE ;  /* 0x000000000000791b */ /* 0x003fe20003800000 */
.L_x_12234:
[----:B------:R-:W-:Y:S01]  /*222c0*/  IMAD.MOV.U32 R12, RZ, RZ, 0x10 ;  /* 0x00000010ff0c7424 */ /* 0x000fe200078e00ff */
[----:B------:R-:W-:-:S05]  /*222d0*/  SEL R6, R14, RZ, P4 ;  /* 0x000000ff0e067207 */ /* 0x000fca0002000000 */
[----:B------:R-:W-:-:S04]  /*222e0*/  IMAD.IADD R6, R5, 0x1, R6 ;  /* 0x0000000105067824 */ /* 0x000fc800078e0206 */
[----:B------:R-:W-:-:S07]  /*222f0*/  IMAD.MOV.U32 R13, RZ, RZ, R6 ;  /* 0x000000ffff0d7224 */ /* 0x000fce00078e0006 */
[----:B------:R-:W-:Y:S05]  /*22300*/  WARPSYNC.COLLECTIVE R15, `(.L_x_12235) ;  /* 0x000000000f087348 */ /* 0x000fea0003c00000 */
[----:B------:R0:W1:Y:S02]  /*22310*/  SHFL.UP P6, R14, R13, R12, R11 ;  /* 0x0400000c0d0e7389 */ /* 0x00006400000c000b */
[----:B01----:R-:W-:Y:S01]  /*22320*/  ENDCOLLECTIVE ;  /* 0x000000000000791b */ /* 0x003fe20003800000 */
.L_x_12235:
        /* <DEDUP_REMOVED lines=8> */
.L_x_12236:
[----:B------:R-:W-:Y:S05]  /*223b0*/  BRA `(.L_x_12237) ;  /* 0xffffffd400c87947 */ /* 0x000fea000383ffff */
.L_x_12145:
[----:B------:R-:W-:Y:S01]  /*223c0*/  BSSY B0, `(.L_x_12238) ;  /* 0x0000006000007945 */ /* 0x000fe20003800000 */
[----:B------:R-:W-:Y:S01]  /*223d0*/  PLOP3.LUT P6, PT, P6, PT, PT, 0x8, 0x0 ;  /* 0x000000000000781c */ /* 0x000fe200037ce170 */
[----:B------:R-:W-:-:S12]  /*223e0*/  IMAD.MOV.U32 R15, RZ, RZ, -0x1 ;  /* 0xffffffffff0f7424 */ /* 0x000fd800078e00ff */
[----:B01----:R-:W-:Y:S05]  /*223f0*/  WARPSYNC.COLLECTIVE R15, `(.L_x_12239) ;  /* 0x000000000f087348 */ /* 0x003fea0003c00000 */
[----:B------:R-:W-:Y:S01]  /*22400*/  VOTE.ANY R14, PT, P6 ;  /* 0x00000000000e7806 */ /* 0x000fe200030e0100 */
[----:B01----:R-:W-:Y:S06]  /*22410*/  ENDCOLLECTIVE ;  /* 0x000000000000791b */ /* 0x003fec0003800000 */
.L_x_12239:
[----:B------:R-:W-:Y:S05]  /*22420*/  BSYNC B0 ;  /* 0x0000000000007941 */ /* 0x000fea0003800000 */
.L_x_12238:
        /* <DEDUP_REMOVED lines=9> */
.L_x_12240:
[----:B------:R-:W-:Y:S01]  /*224c0*/  IMAD.MOV.U32 R17, RZ, RZ, R14 ;  /* 0x000000ffff117224 */ /* 0x000fe200078e000e */
[----:B------:R-:W-:Y:S06]  /*224d0*/  BRA `(.L_x_12241) ;  /* 0xffffffd400b87947 */ /* 0x000fec000383ffff */
.L_x_12147:
[----:B------:R-:W-:Y:S01]  /*224e0*/  BSSY B0, `(.L_x_12242) ;  /* 0x0000007000007945 */ /* 0x000fe20003800000 */
[----:B0-----:R-:W-:Y:S02]  /*224f0*/  IMAD.MOV.U32 R13, RZ, RZ, R3 ;  /* 0x000000ffff0d7224 */ /* 0x001fe400078e0003 */
[----:B------:R-:W-:Y:S02]  /*22500*/  IMAD.MOV.U32 R11, RZ, RZ, 0x1f ;  /* 0x0000001fff0b7424 */ /* 0x000fe400078e00ff */
[----:B------:R-:W-:-:S07]  /*22510*/  IMAD.MOV.U32 R15, RZ, RZ, -0x1 ;  /* 0xffffffffff0f7424 */ /* 0x000fce00078e00ff */
[----:B-123--:R-:W-:Y:S05]  /*22520*/  WARPSYNC.COLLECTIVE R15, `(.L_x_12243) ;  /* 0x000000000f087348 */ /* 0x00efea0003c00000 */
[----:B------:R0:W4:Y:S02]  /*22530*/  SHFL.IDX P6, R14, R13, R12, R11 ;  /* 0x0000000c0d0e7389 */ /* 0x00012400000c000b */
[----:B01234-:R-:W-:Y:S01]  /*22540*/  ENDCOLLECTIVE ;  /* 0x000000000000791b */ /* 0x01ffe20003800000 */
.L_x_12243:
[----:B------:R-:W-:Y:S05]  /*22550*/  BSYNC B0 ;  /* 0x0000000000007941 */ /* 0x000fea0003800000 */
.L_x_12242:
[----:B------:R-:W-:Y:S01]  /*22560*/  IMAD.MOV.U32 R5, RZ, RZ, R14 ;  /* 0x000000ffff057224 */ /* 0x000fe200078e000e */
[----:B------:R-:W-:Y:S06]  /*22570*/  BRA `(.L_x_12146) ;  /* 0xffffffd400ac7947 */ /* 0x000fec000383ffff */
.L_x_12151:
[----:B0-----:R0:W1:Y:S02]  /*22580*/  SYNCS.PHASECHK.TRANS64.TRYWAIT P0, [R8+URZ+0x13220], R0 ;  /* 0x01322000080075a7 */ /* 0x001064000800017f */
[----:B-1----:R-:W-:Y:S05]  /*22590*/  @!P0 NANOSLEEP.SYNCS 0x989680 ;  /* 0x009896800000895d */ /* 0x002fea0003900000 */
[----:B------:R-:W1:Y:S02]  /*225a0*/  @!P0 SYNCS.PHASECHK.TRANS64 P0, [R8+URZ+0x13220], R0 ;  /* 0x01322000080085a7 */ /* 0x000e64000800007f */
[----:B-1----:R-:W-:Y:S05]  /*225b0*/  @!P0 BRA `(.L_x_12151) ;  /* 0xfffffffc00f08947 */ /* 0x002fea000383ffff */
[----:B------:R-:W-:Y:S05]  /*225c0*/  BRA `(.L_x_12244) ;  /* 0xffffffdc00247947 */ /* 0x000fea000383ffff */
.L_x_12152:
        /* <DEDUP_REMOVED lines=11> */
.L_x_12246:
[----:B------:R-:W-:Y:S05]  /*22680*/  BSYNC B0 ;  /* 0x0000000000007941 */ /* 0x000fea0003800000 */
.L_x_12245:
[----:B------:R-:W-:Y:S05]  /*22690*/  BRA `(.L_x_12247) ;  /* 0xffffffdc000c7947 */ /* 0x000fea000383ffff */
.L_x_12153:
[----:B------:R-:W-:Y:S01]  /*226a0*/  BSSY B0, `(.L_x_12248) ;  /* 0x0000006000007945 */ /* 0x000fe20003800000 */
[----:B------:R-:W-:-:S07]  /*226b0*/  IMAD.MOV.U32 R15, RZ, RZ, -0x1 ;  /* 0xffffffffff0f7424 */ /* 0x000fce00078e00ff */
[----:B0-2---:R-:W-:Y:S05]  /*226c0*/  WARPSYNC.COLLECTIVE R15, `(.L_x_12249) ;  /* 0x000000000f0c7348 */ /* 0x005fea0003c00000 */
[----:B------:R-:W-:Y:S02]  /*226d0*/  ELECT P6, UR62, PT ;  /* 0x00000000003e782f */ /* 0x000fe400038c0000 */
[----:B------:R-:W-:Y:S01]  /*226e0*/  MOV R14, UR62 ;  /* 0x0000003e000e7c02 */ /* 0x000fe20008000f00 */
[----:B0-2---:R-:W-:Y:S10]  /*226f0*/  ENDCOLLECTIVE ;  /* 0x000000000000791b */ /* 0x005ff40003800000 */
.L_x_12249:
[----:B------:R-:W-:Y:S05]  /*22700*/  BSYNC B0 ;  /* 0x0000000000007941 */ /* 0x000fea0003800000 */
.L_x_12248:
[----:B------:R-:W-:Y:S05]  /*22710*/  BRA `(.L_x_12250) ;  /* 0xffffffdc00007947 */ /* 0x000fea000383ffff */
.L_x_12155:
[----:B0-----:R0:W1:Y:S02]  /*22720*/  SYNCS.PHASECHK.TRANS64.TRYWAIT P1, [R6+URZ], R3 ;  /* 0x00000003060075a7 */ /* 0x001064000802017f */
[----:B-1----:R-:W-:Y:S05]  /*22730*/  @!P1 NANOSLEEP.SYNCS 0x989680 ;  /* 0x009896800000995d */ /* 0x002fea0003900000 */
[----:B------:R-:W1:Y:S02]  /*22740*/  @!P1 SYNCS.PHASECHK.TRANS64 P1, [R6+URZ], R3 ;  /* 0x00000003060095a7 */ /* 0x000e64000802007f */
[----:B-1----:R-:W-:Y:S05]  /*22750*/  @!P1 BRA `(.L_x_12155) ;  /* 0xfffffffc00f09947 */ /* 0x002fea000383ffff */
[----:B------:R-:W-:Y:S05]  /*22760*/  BRA `(.L_x_12251) ;  /* 0xffffffdc00347947 */ /* 0x000fea000383ffff */
.L_x_12156:
[----:B-1----:R1:W3:Y:S02]  /*22770*/  SYNCS.PHASECHK.TRANS64.TRYWAIT P1, [R7+URZ], R0 ;  /* 0x00000000070075a7 */ /* 0x0022e4000802017f */
[----:B---3--:R-:W-:Y:S05]  /*22780*/  @!P1 NANOSLEEP.SYNCS 0x989680 ;  /* 0x009896800000995d */ /* 0x008fea0003900000 */
[----:B------:R-:W3:Y:S02]  /*22790*/  @!P1 SYNCS.PHASECHK.TRANS64 P1, [R7+URZ], R0 ;  /* 0x00000000070095a7 */ /* 0x000ee4000802007f */
[----:B---3--:R-:W-:Y:S05]  /*227a0*/  @!P1 BRA `(.L_x_12156) ;  /* 0xfffffffc00f09947 */ /* 0x008fea000383ffff */
[----:B------:R-:W-:Y:S05]  /*227b0*/  BRA `(.L_x_12252) ;  /* 0xffffffdc00287947 */ /* 0x000fea000383ffff */
.L_x_12158:
[----:B---3--:R3:W4:Y:S02]  /*227c0*/  SYNCS.PHASECHK.TRANS64.TRYWAIT P1, [R2+URZ+0x13260], R3 ;  /* 0x01326003020075a7 */ /* 0x008724000802017f */
[----:B----4-:R-:W-:Y:S05]  /*227d0*/  @!P1 NANOSLEEP.SYNCS 0x989680 ;  /* 0x009896800000995d */ /* 0x010fea0003900000 */
[----:B------:R-:W4:Y:S02]  /*227e0*/  @!P1 SYNCS.PHASECHK.TRANS64 P1, [R2+URZ+0x13260], R3 ;  /* 0x01326003020095a7 */ /* 0x000f24000802007f */
[----:B----4-:R-:W-:Y:S05]  /*227f0*/  @!P1 BRA `(.L_x_12158) ;  /* 0xfffffffc00f09947 */ /* 0x010fea000383ffff */
[----:B------:R-:W-:Y:S05]  /*22800*/  BRA `(.L_x_12253) ;  /* 0xffffffdc00287947 */ /* 0x000fea000383ffff */
.L_x_12160:
[----:B----4-:R4:W0:Y:S02]  /*22810*/  SYNCS.PHASECHK.TRANS64.TRYWAIT P1, [R5+URZ+0x13260], R0 ;  /* 0x01326000050075a7 */ /* 0x010824000802017f */
[----:B0-----:R-:W-:Y:S05]  /*22820*/  @!P1 NANOSLEEP.SYNCS 0x989680 ;  /* 0x009896800000995d */ /* 0x001fea0003900000 */
[----:B------:R-:W0:Y:S02]  /*22830*/  @!P1 SYNCS.PHASECHK.TRANS64 P1, [R5+URZ+0x13260], R0 ;  /* 0x01326000050095a7 */ /* 0x000e24000802007f */
[----:B0-----:R-:W-:Y:S05]  /*22840*/  @!P1 BRA `(.L_x_12160) ;  /* 0xfffffffc00f09947 */ /* 0x001fea000383ffff */
[----:B------:R-:W-:Y:S05]  /*22850*/  BRA `(.L_x_12254) ;  /* 0xffffffdc00287947 */ /* 0x000fea000383ffff */
.L_x_12162:
[----:B------:R0:W0:Y:S02]  /*22860*/  SYNCS.PHASECHK.TRANS64.TRYWAIT P0, [R2+URZ+0x13280], R3 ;  /* 0x01328003020075a7 */ /* 0x000024000800017f */
[----:B0-----:R-:W-:Y:S05]  /*22870*/  @!P0 NANOSLEEP.SYNCS 0x989680 ;  /* 0x009896800000895d */ /* 0x001fea0003900000 */
[----:B------:R-:W0:Y:S02]  /*22880*/  @!P0 SYNCS.PHASECHK.TRANS64 P0, [R2+URZ+0x13280], R3 ;  /* 0x01328003020085a7 */ /* 0x000e24000800007f */
[----:B0-----:R-:W-:Y:S05]  /*22890*/  @!P0 BRA `(.L_x_12162) ;  /* 0xfffffffc00f08947 */ /* 0x001fea000383ffff */
[----:B------:R-:W-:Y:S05]  /*228a0*/  BRA `(.L_x_12163) ;  /* 0xffffffdc00247947 */ /* 0x000fea000383ffff */
.L_x_12255:
        /* <DEDUP_REMOVED lines=13> */
.L_x_12993:


//--------------------- .text._ZN7cutlass13device_kernelIN5flash11enable_sm90INS1_16FlashAttnFwdSm90INS1_25CollectiveMainloopFwdSm90ILi2EN4cute5tupleIJNS5_1CILi1EEES8_S8_EEENS6_IJNS7_ILi192EEENS7_ILi160EEENS7_ILi64EEEEEELi64ENS_12float_e4m3_tEfNS_4arch4Sm90ELb1ELb0ELb0ELb0ELb0ELb0ELb0ELb1ELb1ELb1ELb0ELb0EEENS1_21CollectiveEpilogueFwdINS6_IJSA_SC_SB_EEES9_NS_10bfloat16_tESG_Li384ELb0ELb1ELb0ELb1EEENS1_30DynamicPersistentTileSchedulerILi384ELi128ELb0ELb1ELb1EEEEEEEEEvNT_6ParamsE --------------------------
	.section	.text._ZN7cutlass13device_kernelIN5flash11enable_sm90INS1_16FlashAttnFwdSm90INS1_25CollectiveMainloopFwdSm90ILi2EN4cute5tupleIJNS5_1CILi1EEES8_S8_EEENS6_IJNS7_ILi192EEENS7_ILi160EEENS7_ILi64EEEEEELi64ENS_12float_e4m3_tEfNS_4arch4Sm90ELb1ELb0ELb0ELb0ELb0ELb0ELb0ELb1ELb1ELb1ELb0ELb0EEENS1_21CollectiveEpilogueFwdINS6_IJSA_SC_SB_EEES9_NS_10bfloat16_tESG_Li384ELb0ELb1ELb0ELb1EEENS1_30DynamicPersistentTileSchedulerILi384ELi128ELb0ELb1ELb1EEEEEEEEEvNT_6ParamsE,"ax",@progbits
	.align	128
.text._ZN7cutlass13device_kernelIN5flash11enable_sm90INS1_16FlashAttnFwdSm90INS1_25CollectiveMainloopFwdSm90ILi2EN4cute5tupleIJNS5_1CILi1EEES8_S8_EEENS6_IJNS7_ILi192EEENS7_ILi160EEENS7_ILi64EEEEEELi64ENS_12float_e4m3_tEfNS_4arch4Sm90ELb1ELb0ELb0ELb0ELb0ELb0ELb0ELb1ELb1ELb1ELb0ELb0EEENS1_21CollectiveEpilogueFwdINS6_IJSA_SC_SB_EEES9_NS_10bfloat16_tESG_Li384ELb0ELb1ELb0ELb1EEENS1_30DynamicPersistentTileSchedulerILi384ELi128ELb0ELb1ELb1EEEEEEEEEvNT_6ParamsE:
        .type           _ZN7cutlass13device_kernelIN5flash11enable_sm90INS1_16FlashAttnFwdSm90INS1_25CollectiveMainloopFwdSm90ILi2EN4cute5tupleIJNS5_1CILi1EEES8_S8_EEENS6_IJNS7_ILi192EEENS7_ILi160EEENS7_ILi64EEEEEELi64ENS_12float_e4m3_tEfNS_4arch4Sm90ELb1ELb0ELb0ELb0ELb0ELb0ELb0ELb1ELb1ELb1ELb0ELb0EEENS1_21CollectiveEpilogueFwdINS6_IJSA_SC_SB_EEES9_NS_10bfloat16_tESG_Li384ELb0ELb1ELb0ELb1EEENS1_30DynamicPersistentTileSchedulerILi384ELi128ELb0ELb1ELb1EEEEEEEEEvNT_6ParamsE,@function
        .size           _ZN7cutlass13device_kernelIN5flash11enable_sm90INS1_16FlashAttnFwdSm90INS1_25CollectiveMainloopFwdSm90ILi2EN4cute5tupleIJNS5_1CILi1EEES8_S8_EEENS6_IJNS7_ILi192EEENS7_ILi160EEENS7_ILi64EEEEEELi64ENS_12float_e4m3_tEfNS_4arch4Sm90ELb1ELb0ELb0ELb0ELb0ELb0ELb0ELb1ELb1ELb1ELb0ELb0EEENS1_21CollectiveEpilogueFwdINS6_IJSA_SC_SB_EEES9_NS_10bfloat16_tESG_Li384ELb0ELb1ELb0ELb1EEENS1_30DynamicPersistentTileSchedulerILi384ELi128ELb0ELb1ELb1EEEEEEEEEvNT_6ParamsE,(.L_x_12994 - _ZN7cutlass13device_kernelIN5flash11enable_sm90INS1_16FlashAttnFwdSm90INS1_25CollectiveMainloopFwdSm90ILi2EN4cute5tupleIJNS5_1CILi1EEES8_S8_EEENS6_IJNS7_ILi192EEENS7_ILi160EEENS7_ILi64EEEEEELi64ENS_12float_e4m3_tEfNS_4arch4Sm90ELb1ELb0ELb0ELb0ELb0ELb0ELb0ELb1ELb1ELb1ELb0ELb0EEENS1_21CollectiveEpilogueFwdINS6_IJSA_SC_SB_EEES9_NS_10bfloat16_tESG_Li384ELb0ELb1ELb0ELb1EEENS1_30DynamicPersistentTileSchedulerILi384ELi128ELb0ELb1ELb1EEEEEEEEEvNT_6ParamsE)
        .other          _ZN7cutlass13device_kernelIN5flash11enable_sm90INS1_16FlashAttnFwdSm90INS1_25CollectiveMainloopFwdSm90ILi2EN4cute5tupleIJNS5_1CILi1EEES8_S8_EEENS6_IJNS7_ILi192EEENS7_ILi160EEENS7_ILi64EEEEEELi64ENS_12float_e4m3_tEfNS_4arch4Sm90ELb1ELb0ELb0ELb0ELb0ELb0ELb0ELb1ELb1ELb1ELb0ELb0EEENS1_21CollectiveEpilogueFwdINS6_IJSA_SC_SB_EEES9_NS_10bfloat16_tESG_Li384ELb0ELb1ELb0ELb1EEENS1_30DynamicPersistentTileSchedulerILi384ELi128ELb0ELb1ELb1EEEEEEEEEvNT_6ParamsE,@"STO_CUDA_ENTRY STV_DEFAULT"
_ZN7cutlass13device_kernelIN5flash11enable_sm90INS1_16FlashAttnFwdSm90INS1_25CollectiveMainloopFwdSm90ILi2EN4cute5tupleIJNS5_1CILi1EEES8_S8_EEENS6_IJNS7_ILi192EEENS7_ILi160EEENS7_ILi64EEEEEELi64ENS_12float_e4m3_tEfNS_4arch4Sm90ELb1ELb0ELb0ELb0ELb0ELb0ELb0ELb1ELb1ELb1ELb0ELb0EEENS1_21CollectiveEpilogueFwdINS6_IJSA_SC_SB_EEES9_NS_10bfloat16_tESG_Li384ELb0ELb1ELb0ELb1EEENS1_30DynamicPersistentTileSchedulerILi384ELi128ELb0ELb1ELb1EEEEEEEEEvNT_6ParamsE:
        /* <DEDUP_REMOVED lines=18> */
.L_x_12257:
[----:B------:R-:W-:Y:S05]  /*0120*/  BSYNC B0 ;  /* 0x0000000000007941 */ /* 0x000fea0003800000 */
.L_x_12256:
        /* <DEDUP_REMOVED lines=41> */
.L_x_12258:
        /* <DEDUP_REMOVED lines=22> */
.L_x_12259:
        /* <DEDUP_REMOVED lines=18> */
.L_x_12260:
        /* <DEDUP_REMOVED lines=22> */
.L_x_12261:
        /* <DEDUP_REMOVED lines=22> */
.L_x_12262:
[----:B------:R-:W-:Y:S01]  /*0900*/  PLOP3.LUT P0, PT, PT, PT, UP0, 0x80, 0x0 ;  /* 0x000000000000781c */ /* 0x000fe20003f0f008 */
[----:B------:R-:W-:Y:S01]  /*0910*/  UMOV UR38, 0x1 ;  /* 0x0000000100267882 */ /* 0x000fe20000000000 */
[----:B------:R-:W-:Y:S01]  /*0920*/  NOP ;  /* 0x0000000000007918 */ /* 0x000fe20000000000 */
[----:B------:R-:W-:Y:S01]  /*0930*/  USEL UR38, UR38, 0x2, !UP0 ;  /* 0x0000000226267887 */ /* 0x000fe2000c000000 */
[----:B------:R-:W-:Y:S01]  /*0940*/  ULDC.64 UR48, c[0x0][0x208] ;  /* 0x0000820000307ab9 */ /* 0x000fe20000000a00 */
[----:B012-4-:R-:W-:Y:S08]  /*0950*/  BAR.SYNC.DEFER_BLOCKING 0x0 ;  /* 0x0000000000007b1d */ /* 0x017ff00000010000 */
[----:B------:R-:W-:Y:S05]  /*0960*/  @!P0 BRA `(.L_x_12263) ;  /* 0x000000a800cc8947 */ /* 0x000fea0003800000 */
.L_x_12264:
        /* <DEDUP_REMOVED lines=19> */
[----:B------:R-:W-:Y:S02]  /*0aa0*/  LEA.HI R3, R0, R10, RZ, 0x5 ;  /* 0x0000000a00037211 */ /* 0x000fe400078f28ff */
[----:B------:R-:W-:Y:S02]  /*0ab0*/  LOP3.LUT R23, R156, 0xffffff80, RZ, 0xc0, !PT ;  /* 0xffffff809c177812 */ /* 0x000fe400078ec0ff */
[----:B------:R-:W-:Y:S01]  /*0ac0*/  SHF.R.S32.HI R5, RZ, 0x4, R2 ;  /* 0x00000004ff057819 */ /* 0x000fe20000011402 */
[----:B------:R-:W-:Y:S01]  /*0ad0*/  IMAD.SHL.U32 R4, R3, 0x20, RZ ;  /* 0x0000002003047824 */ /* 0x000fe200078e00ff */
[----:B------:R-:W-:Y:S01]  /*0ae0*/  LOP3.LUT R3, R2, 0x3fffff0, RZ, 0xc0, !PT ;  /* 0x03fffff002037812 */ /* 0x000fe200078ec0ff */
[----:B------:R-:W-:Y:S01]  /*0af0*/  IMAD.IADD R23, R10, 0x1, -R23 ;  /* 0x000000010a177824 */ /* 0x000fe200078e0a17 */
[----:B------:R-:W-:-:S02]  /*0b00*/  LEA.HI R2, R2, R5, RZ, 0x1 ;  /* 0x0000000502027211 */ /* 0x000fc400078f08ff */
[----:B------:R-:W-:Y:S01]  /*0b10*/  LOP3.LUT R4, R4, 0xfffffc00, RZ, 0xc0, !PT ;  /* 0xfffffc0004047812 */ /* 0x000fe200078ec0ff */
[----:B------:R-:W-:Y:S01]  /*0b20*/  IMAD.IADD R3, R10, 0x1, -R3 ;  /* 0x000000010a037824 */ /* 0x000fe200078e0a03 */
[----:B------:R-:W-:Y:S02]  /*0b30*/  SHF.R.S32.HI R6, RZ, 0x1f, R23 ;  /* 0x0000001fff067819 */ /* 0x000fe40000011417 */
[----:B------:R-:W-:Y:S01]  /*0b40*/  LOP3.LUT R2, R2, 0x1ffffffe, RZ, 0xc0, !PT ;  /* 0x1ffffffe02027812 */ /* 0x000fe200078ec0ff */
[----:B------:R-:W-:Y:S01]  /*0b50*/  IMAD R3, R3, 0x40, R4 ;  /* 0x0000004003037824 */ /* 0x000fe200078e0204 */
[----:B------:R-:W-:Y:S02]  /*0b60*/  LEA.HI R4, R6, R23, RZ, 0x2 ;  /* 0x0000001706047211 */ /* 0x000fe400078f10ff */
[----:B------:R-:W-:Y:S01]  /*0b70*/  LEA.HI R7, R0, R10, RZ, 0x2 ;  /* 0x0000000a00077211 */ /* 0x000fe200078f10ff */
[----:B------:R-:W-:Y:S01]  /*0b80*/  IMAD.IADD R2, R5, 0x1, -R2 ;  /* 0x0000000105027824 */ /* 0x000fe200078e0a02 */
[----:B------:R-:W-:-:S02]  /*0b90*/  SHF.R.S32.HI R5, RZ, 0x2, R4 ;  /* 0x00000002ff057819 */ /* 0x000fc40000011404 */
[----:B------:R-:W-:Y:S01]  /*0ba0*/  SHF.R.S32.HI R8, RZ, 0x1f, R4 ;  /* 0x0000001fff087819 */ /* 0x000fe20000011404 */
[----:B------:R-:W-:Y:S01]  /*0bb0*/  IMAD R2, R2, 0x8, R3 ;  /* 0x0000000802027824 */ /* 0x000fe200078e0203 */
[----:B------:R-:W-:Y:S02]  /*0bc0*/  SHF.R.S32.HI R156, RZ, 0x7, R156 ;  /* 0x00000007ff9c7819 */ /* 0x000fe4000001149c */
[----:B------:R-:W-:Y:S02]  /*0bd0*/  LOP3.LUT R7, R7, 0xfffffffc, RZ, 0xc0, !PT ;  /* 0xfffffffc07077812 */ /* 0x000fe400078ec0ff */
[----:B------:R-:W-:Y:S01]  /*0be0*/  LEA.HI R8, R8, R5, RZ, 0x3 ;  /* 0x0000000508087211 */ /* 0x000fe200078f18ff */
[----:B------:R0:W-:Y:S01]  /*0bf0*/  STL [R1], R2 ;  /* 0x0000000201007387 */ /* 0x0001e20000100800 */
[----:B------:R-:W-:Y:S01]  /*0c00*/  LEA.HI R0, R0, R10, RZ, 0x3 ;  /* 0x0000000a00007211 */ /* 0x000fe200078f18ff */
[----:B------:R-:W-:Y:S01]  /*0c10*/  IMAD.IADD R7, R10, 0x1, -R7 ;  /* 0x000000010a077824 */ /* 0x000fe200078e0a07 */
[----:B------:R-:W-:-:S02]  /*0c20*/  LOP3.LUT R8, R8, 0xfffffff8, RZ, 0xc0, !PT ;  /* 0xfffffff808087812 */ /* 0x000fc400078ec0ff */
[----:B------:R-:W-:Y:S02]  /*0c30*/  LEA.HI R6, R6, R23, RZ, 0x5 ;  /* 0x0000001706067211 */ /* 0x000fe400078f28ff */
[----:B------:R-:W-:Y:S01]  /*0c40*/  LOP3.LUT R18, R0, 0xfffffff8, RZ, 0xc0, !PT ;  /* 0xfffffff800127812 */ /* 0x000fe200078ec0ff */
[----:B------:R-:W-:Y:S01]  /*0c50*/  IMAD.IADD R5, R5, 0x1, -R8 ;  /* 0x0000000105057824 */ /* 0x000fe200078e0a08 */
[----:B------:R-:W-:Y:S01]  /*0c60*/  LEA.HI R9, R7, R7, RZ, 0x1 ;  /* 0x0000000707097211 */ /* 0x000fe200078f08ff */
[----:B0-----:R-:W-:Y:S01]  /*0c70*/  IMAD.HI R2, R156, 0x55555556, RZ ;  /* 0x555555569c027827 */ /* 0x001fe200078e02ff */
[----:B------:R-:W-:Y:S02]  /*0c80*/  SHF.R.S32.HI R6, RZ, 0x5, R6 ;  /* 0x00000005ff067819 */ /* 0x000fe40000011406 */
[----:B------:R-:W-:Y:S01]  /*0c90*/  LOP3.LUT R16, R4, 0x7ffffffc, RZ, 0xc0, !PT ;  /* 0x7ffffffc04107812 */ /* 0x000fe200078ec0ff */
[----:B------:R-:W-:Y:S01]  /*0ca0*/  IMAD.IADD R18, R10, 0x1, -R18 ;  /* 0x000000010a127824 */ /* 0x000fe200078e0a12 */
[----:B------:R-:W-:Y:S01]  /*0cb0*/  LEA.HI R3, R2, R2, RZ, 0x1 ;  /* 0x0000000202037211 */ /* 0x000fe200078f08ff */
[----:B------:R-:W-:Y:S01]  /*0cc0*/  IMAD R6, R6, 0x10, R5 ;  /* 0x0000001006067824 */ /* 0x000fe200078e0205 */
[----:B------:R-:W-:Y:S01]  /*0cd0*/  LOP3.LUT R2, R9, 0x1ffffffe, RZ, 0xc0, !PT ;  /* 0x1ffffffe09027812 */ /* 0x000fe200078ec0ff */
[----:B------:R-:W-:Y:S01]  /*0ce0*/  IMAD.SHL.U32 R19, R18, 0x8, RZ ;  /* 0x0000000812137824 */ /* 0x000fe200078e00ff */
[----:B------:R-:W-:Y:S01]  /*0cf0*/  SHF.R.S32.HI R22, RZ, 0x3, R0 ;  /* 0x00000003ff167819 */ /* 0x000fe20000011400 */
[----:B------:R-:W-:-:S02]  /*0d00*/  IMAD R3, R3, -0x3, R156 ;  /* 0xfffffffd03037824 */ /* 0x000fc400078e029c */
[----:B------:R-:W-:Y:S01]  /*0d10*/  IMAD.IADD R2, R7, 0x1, -R2 ;  /* 0x0000000107027824 */ /* 0x000fe200078e0a02 */
[----:B------:R-:W-:Y:S01]  /*0d20*/  SHF.R.S32.HI R0, RZ, 0x1f, R19 ;  /* 0x0000001fff007819 */ /* 0x000fe20000011413 */
[----:B------:R-:W-:Y:S02]  /*0d30*/  IMAD R157, R3, 0x40, R6 ;  /* 0x00000040039d7824 */ /* 0x000fe400078e0206 */
[----:B------:R-:W-:Y:S02]  /*0d40*/  IMAD.IADD R16, R23, 0x1, -R16 ;  /* 0x0000000117107824 */ /* 0x000fe400078e0a10 */
[----:B------:R-:W-:-:S07]  /*0d50*/  IMAD R17, R2, 0x8, R157 ;  /* 0x0000000802117824 */ /* 0x000fce00078e029d */
.L_x_12306:
        /* <DEDUP_REMOVED lines=21> */
.L_x_12265:
[----:B------:R-:W-:Y:S01]  /*0eb0*/  ULDC UR6, c[0x0][0xc54] ;  /* 0x0003150000067ab9 */ /* 0x000fe20000000800 */
[----:B------:R-:W-:Y:S01]  /*0ec0*/  UMOV UR8, UR7 ;  /* 0x0000000700087c82 */ /* 0x000fe20008000000 */
[----:B------:R-:W-:-:S11]  /*0ed0*/  UISETP.NE.AND UP0, UPT, UR6, 0x1, UPT ;  /* 0x000000010600788c */ /* 0x000fd6000bf05270 */
[----:B------:R-:W-:Y:S02]  /*0ee0*/  @UP0 ULDC.64 UR10, c[0x0][0xc58] ;  /* 0x00031600000a0ab9 */ /* 0x000fe40000000a00 */
[----:B------:R-:W-:-:S04]  /*0ef0*/  UIMAD.WIDE.U32 UR4, UR7, UR10, URZ ;  /* 0x0000000a070472a5 */ /* 0x000fc8000f8e003f */
[----:B------:R-:W-:-:S04]  /*0f00*/  @UP0 USHF.R.U32.HI UR8, URZ, UR11, UR5 ;  /* 0x0000000b3f080299 */ /* 0x000fc80008011605 */
[----:B------:R-:W-:-:S12]  /*0f10*/  UIMAD UR4, UR8, UR6, URZ ;  /* 0x00000006080472a4 */ /* 0x000fd8000f8e023f */
.L_x_12266:
        /* <DEDUP_REMOVED lines=57> */
[----:B------:R-:W-:Y:S02]  /*12b0*/  ULDC UR47, c[0x0][0x424] ;  /* 0x00010900002f7ab9 */ /* 0x000fe40000000800 */
[----:B------:R0:W2:Y:S01]  /*12c0*/  @P0 LDG.E R7, desc[UR48][R2.64] ;  /* 0x0000003002070981 */ /* 0x0000a2000c1e1900 */
[----:B------:R-:W-:Y:S02]  /*12d0*/  UISETP.NE.U32.AND UP0, UPT, UR4, URZ, UPT ;  /* 0x0000003f0400728c */ /* 0x000fe4000bf05070 */
[----:B------:R-:W-:Y:S01]  /*12e0*/  UISETP.NE.AND UP1, UPT, UR6, 0x1, UPT ;  /* 0x000000010600788c */ /* 0x000fe2000bf25270 */
[----:B------:R1:W2:Y:S01]  /*12f0*/  @P1 LDG.E R0, desc[UR48][R4.64] ;  /* 0x0000003004001981 */ /* 0x0002a2000c1e1900 */
[----:B------:R-:W-:Y:S01]  /*1300*/  ULDC UR4, c[0x0][0xc3c] ;  /* 0x00030f0000047ab9 */ /* 0x000fe20000000800 */
[----:B------:R-:W-:Y:S01]  /*1310*/  UISETP.NE.AND.EX UP0, UPT, UR5, URZ, UPT, UP0 ;  /* 0x0000003f0500728c */ /* 0x000fe2000bf05300 */
[----:B------:R-:W-:Y:S01]  /*1320*/  PLOP3.LUT P0, PT, PT, PT, PT, 0x80, 0x0 ;  /* 0x000000000000781c */ /* 0x000fe20003f0f070 */
[----:B------:R-:W-:Y:S01]  /*1330*/  UIADD3 UR4, UR8, UR4, URZ ;  /* 0x0000000408047290 */ /* 0x000fe2000fffe03f */
[----:B------:R-:W-:Y:S01]  /*1340*/  CS2R R54, SRZ ;  /* 0x0000000000367805 */ /* 0x000fe2000001ff00 */
[----:B------:R-:W-:Y:S01]  /*1350*/  ULDC UR5, c[0x0][0x988] ;  /* 0x0002620000057ab9 */ /* 0x000fe20000000800 */
[----:B------:R-:W-:Y:S01]  /*1360*/  ULDC UR7, c[0x0][0x288] ;  /* 0x0000a20000077ab9 */ /* 0x000fe20000000800 */
[----:B------:R-:W-:Y:S01]  /*1370*/  UIMAD UR43, UR4, 0xc0, URZ ;  /* 0x000000c0042b78a4 */ /* 0x000fe2000f8e023f */
[----:B0-----:R-:W-:Y:S01]  /*1380*/  CS2R R2, SRZ ;  /* 0x0000000000027805 */ /* 0x001fe2000001ff00 */
[----:B------:R-:W-:Y:S01]  /*1390*/  UIADD3 UR7, -UR7, 0xa0, URZ ;  /* 0x000000a007077890 */ /* 0x000fe2000fffe13f */
[----:B-1----:R-:W-:Y:S01]  /*13a0*/  CS2R R4, SRZ ;  /* 0x0000000000047805 */ /* 0x002fe2000001ff00 */
[----:B------:R-:W-:Y:S01]  /*13b0*/  UIADD3 UR6, UR43, 0xbf, URZ ;  /* 0x000000bf2b067890 */ /* 0x000fe2000fffe03f */
[----:B------:R-:W-:Y:S01]  /*13c0*/  CS2R R8, SRZ ;  /* 0x0000000000087805 */ /* 0x000fe2000001ff00 */
[----:B------:R-:W-:Y:S01]  /*13d0*/  @UP1 ULDC UR4, c[0x0][0x44c] ;  /* 0x0001130000041ab9 */ /* 0x000fe20000000800 */
[----:B------:R-:W-:Y:S01]  /*13e0*/  USEL UR47, UR47, 0x1, UP0 ;  /* 0x000000012f2f7887 */ /* 0x000fe20008000000 */
[----:B------:R-:W-:Y:S01]  /*13f0*/  CS2R R52, SRZ ;  /* 0x0000000000347805 */ /* 0x000fe2000001ff00 */
[----:B------:R-:W-:Y:S01]  /*1400*/  ULDC UR8, c[0x0][0x2f0] ;  /* 0x0000bc0000087ab9 */ /* 0x000fe20000000800 */
[----:B------:R-:W-:Y:S01]  /*1410*/  @UP1 ULDC UR9, c[0x0][0x450] ;  /* 0x0001140000091ab9 */ /* 0x000fe20000000800 */
[----:B------:R-:W-:Y:S01]  /*1420*/  UIMAD UR7, UR47, UR8, UR7 ;  /* 0x000000082f0772a4 */ /* 0x000fe2000f8e0207 */
        /* <DEDUP_REMOVED lines=12> */
[----:B--2---:R-:W-:-:S04]  /*14f0*/  FMUL.FTZ R0, R7, R0 ;  /* 0x0000000007007220 */ /* 0x004fc80000410000 */
[----:B------:R-:W-:Y:S01]  /*1500*/  FMUL.FTZ R0, R0, UR5 ;  /* 0x0000000500007c20 */ /* 0x000fe20008410000 */
[----:B------:R-:W-:Y:S02]  /*1510*/  UIMAD.WIDE.U32 UR4, UR6, UR4, URZ ;  /* 0x00000004060472a5 */ /* 0x000fe4000f8e003f */
[----:B------:R-:W-:Y:S02]  /*1520*/  UIMAD UR4, UR47, UR8, 0x9f ;  /* 0x0000009f2f0474a4 */ /* 0x000fe4000f8e0208 */
[----:B------:R-:W-:Y:S01]  /*1530*/  @UP1 USHF.R.U32.HI UR6, URZ, UR9, UR5 ;  /* 0x000000093f061299 */ /* 0x000fe20008011605 */
[----:B------:R-:W-:Y:S01]  /*1540*/  R2UR UR42, R0 ;  /* 0x00000000002a72ca */ /* 0x000fe200000e0000 */
        /* <DEDUP_REMOVED lines=43> */
.L_x_12268:
        /* <DEDUP_REMOVED lines=9> */
.L_x_12383:
[----:B------:R-:W-:Y:S05]  /*1890*/  @!P0 BRA `(.L_x_12270) ;  /* 0x0000000000048947 */ /* 0x000fea0003800000 */
[----:B------:R-:W-:Y:S01]  /*18a0*/  BPT.TRAP 0x1 ;  /* 0x000000040000795c */ /* 0x000fe20000300000 */
.L_x_12270:
[----:B0-----:R-:W-:Y:S02]  /*18b0*/  IMAD.U32 R3, RZ, RZ, UR39 ;  /* 0x00000027ff037e24 */ /* 0x001fe4000f8e00ff */
[----:B------:R-:W-:-:S03]  /*18c0*/  IMAD.U32 R0, RZ, RZ, UR37 ;  /* 0x00000025ff007e24 */ /* 0x000fc6000f8e00ff */
[----:B------:R-:W-:Y:S02]  /*18d0*/  LEA R3, R3, UR45, 0x3 ;  /* 0x0000002d03037c11 */ /* 0x000fe4000f8e18ff */
[----:B------:R-:W-:-:S04]  /*18e0*/  SHF.L.U32 R0, R0, 0x1f, RZ ;  /* 0x0000001f00007819 */ /* 0x000fc800000006ff */
[----:B------:R0:W1:Y:S01]  /*18f0*/  SYNCS.PHASECHK.TRANS64.TRYWAIT P1, [R3+URZ+0x13230], R0 ;  /* 0x01323000030075a7 */ /* 0x000062000802017f */
[----:B------:R-:W-:Y:S05]  /*1900*/  @!P0 BRA `(.L_x_12271) ;  /* 0x0000000000048947 */ /* 0x000fea0003800000 */
[----:B------:R-:W-:Y:S01]  /*1910*/  BPT.TRAP 0x1 ;  /* 0x000000040000795c */ /* 0x000fe20000300000 */
.L_x_12271:
[----:B-1----:R-:W-:Y:S05]  /*1920*/  @P1 BRA `(.L_x_12272) ;  /* 0x0000000000081947 */ /* 0x002fea0003800000 */
[----:B------:R-:W1:Y:S02]  /*1930*/  SYNCS.PHASECHK.TRANS64.TRYWAIT P1, [R3+URZ+0x13230], R0 ;  /* 0x01323000030075a7 */ /* 0x000e64000802017f */
[----:B-1----:R-:W-:Y:S05]  /*1940*/  @!P1 BRA `(.L_x_12273) ;  /* 0x000000d000949947 */ /* 0x002fea0003800000 */
.L_x_12272:
        /* <DEDUP_REMOVED lines=15> */
[----:B------:R-:W-:Y:S01]  /*1a40*/  ULDC UR7, c[0x0][0x448] ;  /* 0x0001120000077ab9 */ /* 0x000fe20000000800 */
[----:B------:R-:W-:Y:S01]  /*1a50*/  UMOV UR8, UR51 ;  /* 0x0000003300087c82 */ /* 0x000fe20008000000 */
[----:B------:R-:W-:-:S02]  /*1a60*/  UISETP.NE.AND UP0, UPT, UR7, 0x1, UPT ;  /* 0x000000010700788c */ /* 0x000fc4000bf05270 */
[----:B------:R-:W-:Y:S02]  /*1a70*/  UIADD3 UR23, UR50, -0x2, URZ ;  /* 0xfffffffe32177890 */ /* 0x000fe4000fffe03f */
[----:B------:R-:W-:Y:S01]  /*1a80*/  UIMAD UR12, UR39, 0x280, UR12 ;  /* 0x00000280270c78a4 */ /* 0x000fe2000f8e020c */
[----:B------:R-:W-:Y:S01]  /*1a90*/  UMOV UR7, 0x80000020 ;  /* 0x8000002000077882 */ /* 0x000fe20000000000 */
[----:B------:R-:W-:Y:S02]  /*1aa0*/  PLOP3.LUT P2, PT, PT, PT, UP0, 0x80, 0x0 ;  /* 0x000000000000781c */ /* 0x000fe40003f4f008 */
[----:B------:R-:W-:Y:S02]  /*1ab0*/  UIADD3 UR4, UR12, 0x180, URZ ;  /* 0x000001800c047890 */ /* 0x000fe4000fffe03f */
[----:B------:R-:W-:Y:S02]  /*1ac0*/  UIADD3 UR5, UR12, 0x200, URZ ;  /* 0x000002000c057890 */ /* 0x000fe4000fffe03f */
[----:B------:R-:W-:Y:S01]  /*1ad0*/  UMOV UR10, UR12 ;  /* 0x0000000c000a7c82 */ /* 0x000fe20008000000 */
[----:B------:R-:W-:Y:S01]  /*1ae0*/  UIADD3 UR13, UR12, 0x2, URZ ;  /* 0x000000020c0d7890 */ /* 0x000fe2000fffe03f */
[----:B------:R-:W-:Y:S01]  /*1af0*/  QGMMA.64x32x32.F32.E4M3.E4M3 R88, gdesc[UR8], RZ, !UPT, gsb0 ;  /* 0x00600000085879f3 */ /* 0x000fe2000c0008ff */
[----:B------:R-:W-:Y:S01]  /*1b00*/  UIADD3 UR10, UR12, 0x80, URZ ;  /* 0x000000800c0a7890 */ /* 0x000fe2000fffe03f */
[----:B------:R-:W-:Y:S01]  /*1b10*/  UMOV UR11, 0x80000020 ;  /* 0x80000020000b7882 */ /* 0x000fe20000000000 */
        /* <DEDUP_REMOVED lines=21> */
[----:B------:R-:W-:Y:S01]  /*1c70*/  UIMAD UR10, UR50, -0xa0, URZ ;  /* 0xffffff60320a78a4 */ /* 0x000fe2000f8e023f */
[----:B------:R-:W-:-:S03]  /*1c80*/  ULDC UR11, c[0x0][0x2f0] ;  /* 0x0000bc00000b7ab9 */ /* 0x000fc60000000800 */
[----:B------:R-:W-:Y:S01]  /*1c90*/  UIADD3 UR13, UR10, 0xa1, URZ ;  /* 0x000000a10a0d7890 */ /* 0x000fe2000fffe03f */
[----:B------:R-:W-:-:S05]  /*1ca0*/  IMAD.U32 R11, RZ, RZ, UR11 ;  /* 0x0000000bff0b7e24 */ /* 0x000fca000f8e00ff */
[----:B------:R-:W-:Y:S01]  /*1cb0*/  IMAD.U32 R9, RZ, RZ, UR13 ;  /* 0x0000000dff097e24 */ /* 0x000fe2000f8e00ff */
[----:B------:R-:W-:-:S03]  /*1cc0*/  ULDC UR13, c[0x0][0x288] ;  /* 0x0000a200000d7ab9 */ /* 0x000fc60000000800 */
[----:B------:R-:W-:-:S04]  /*1cd0*/  IMAD R10, R16, -0x2, R9 ;  /* 0xfffffffe100a7824 */ /* 0x000fc800078e0209 */
[----:B------:R-:W-:-:S04]  /*1ce0*/  IMAD R10, R11, UR47, R10 ;  /* 0x0000002f0b0a7c24 */ /* 0x000fc8000f8e020a */
[----:B------:R-:W-:Y:S01]  /*1cf0*/  VIADD R15, R10, -UR13 ;  /* 0x8000000d0a0f7c36 */ /* 0x000fe20008000000 */
[----:B------:R-:W-:Y:S02]  /*1d00*/  WARPGROUP.DEPBAR.LE gsb0, 0x0 ;  /* 0x00008000000079c5 */ /* 0x000fe40000010000 */
[----:B------:R-:W-:-:S06]  /*1d10*/  WARPGROUP.ARRIVE ;  /* 0x00000000000079c5 */ /* 0x000fcc0000000000 */
[----:B------:R-:W-:Y:S01]  /*1d20*/  QGMMA.64x32x32.F32.E4M3.E4M3 R88, gdesc[UR4], R88, gsb0 ;  /* 0x00600000045879f3 */ /* 0x000fe20008000858 */
[----:B------:R-:W-:Y:S01]  /*1d30*/  @UP0 ULDC UR6, c[0x0][0x44c] ;  /* 0x0001130000060ab9 */ /* 0x000fe20000000800 */
[----:B------:R-:W-:Y:S01]  /*1d40*/  UMOV UR7, 0x80000020 ;  /* 0x8000002000077882 */ /* 0x000fe20000000000 */
[----:B01----:R-:W-:Y:S01]  /*1d50*/  @P2 IMAD.HI.U32 R0, R13, UR6, RZ ;  /* 0x000000060d002c27 */ /* 0x003fe2000f8e00ff */
[----:B------:R-:W-:-:S04]  /*1d60*/  @UP0 ULDC UR6, c[0x0][0x450] ;  /* 0x0001140000060ab9 */ /* 0x000fc80000000800 */
[----:B------:R-:W-:Y:S01]  /*1d70*/  @P2 SHF.R.U32.HI R13, RZ, UR6, R0 ;  /* 0x00000006ff0d2c19 */ /* 0x000fe20008011600 */
[----:B------:R-:W-:-:S04]  /*1d80*/  UIADD3 UR6, UR12, 0x82, URZ ;  /* 0x000000820c067890 */ /* 0x000fc8000fffe03f */
[----:B------:R-:W0:Y:S04]  /*1d90*/  SHFL.IDX PT, R7, R13, 0x1, 0x1c1f ;  /* 0x003c1f000d077f89 */ /* 0x000e2800000e0000 */
[----:B------:R-:W-:Y:S01]  /*1da0*/  SHFL.IDX PT, R13, R13, RZ, 0x1c1f ;  /* 0x001c1fff0d0d7589 */ /* 0x000fe200000e0000 */
[----:B0-----:R-:W-:Y:S01]  /*1db0*/  IADD3 R7, R7, -UR13, R10 ;  /* 0x8000000d07077c10 */ /* 0x001fe2000fffe00a */
[----:B------:R-:W-:Y:S02]  /*1dc0*/  WARPGROUP.DEPBAR.LE gsb0, 0x0 ;  /* 0x00008000000079c5 */ /* 0x000fe40000010000 */
[----:B------:R-:W-:-:S06]  /*1dd0*/  WARPGROUP.ARRIVE ;  /* 0x00000000000079c5 */ /* 0x000fcc0000000000 */
[----:B------:R-:W-:Y:S01]  /*1de0*/  QGMMA.64x32x32.F32.E4M3.E4M3 R72, gdesc[UR4], R72, gsb0 ;  /* 0x00600000044879f3 */ /* 0x000fe20008000848 */
[----:B------:R-:W-:Y:S01]  /*1df0*/  UIMAD UR6, UR47, UR11, UR10 ;  /* 0x0000000b2f0672a4 */ /* 0x000fe2000f8e020a */
[----:B------:R-:W-:Y:S02]  /*1e00*/  UMOV UR7, 0x80000020 ;  /* 0x8000002000077882 */ /* 0x000fe40000000000 */
[----:B------:R-:W-:Y:S01]  /*1e10*/  UMOV UR10, UR43 ;  /* 0x0000002b000a7c82 */ /* 0x000fe20008000000 */
[----:B------:R-:W-:Y:S02]  /*1e20*/  UIADD3 UR6, UR6, 0xa0, URZ ;  /* 0x000000a006067890 */ /* 0x000fe4000fffe03f */
[----:B------:R-:W-:-:S04]  /*1e30*/  UIMAD UR11, UR47, UR11, -UR13 ;  /* 0x0000000b2f0b72a4 */ /* 0x000fc8000f8e0a0d */
[----:B------:R-:W-:Y:S01]  /*1e40*/  IMAD.U32 R9, RZ, RZ, UR6 ;  /* 0x00000006ff097e24 */ /* 0x000fe2000f8e00ff */
[----:B------:R-:W-:-:S03]  /*1e50*/  UIADD3 UR6, UR12, 0x102, URZ ;  /* 0x000001020c067890 */ /* 0x000fc6000fffe03f */
[----:B------:R-:W-:-:S05]  /*1e60*/  IMAD R12, R16, -0x2, R9 ;  /* 0xfffffffe100c7824 */ /* 0x000fca00078e0209 */
[----:B------:R-:W-:-:S04]  /*1e70*/  VIMNMX R0, R12, R7, PT ;  /* 0x000000070c007248 */ /* 0x000fc80003fe0100 */
        /* <DEDUP_REMOVED lines=17> */
[----:B------:R-:W-:Y:S01]  /*1f90*/  ISETP.GT.AND P3, PT, R0, 0x19, PT ;  /* 0x000000190000780c */ /* 0x000fe20003f64270 */
[----:B------:R-:W-:-:S02]  /*1fa0*/  WARPGROUP.DEPBAR.LE gsb0, 0x0 ;  /* 0x00008000000079c5 */ /* 0x000fc40000010000 */
[----:B------:R-:W-:Y:S01]  /*1fb0*/  WARPGROUP.ARRIVE ;  /* 0x00000000000079c5 */ /* 0x000fe20000000000 */
[----:B------:R-:W-:Y:S02]  /*1fc0*/  FSEL R102, R102, -INF , P4 ;  /* 0xff80000066667808 */ /* 0x000fe40002000000 */
[----:B------:R-:W-:Y:S02]  /*1fd0*/  FMNMX.FTZ R7, R98, R7, !PT ;  /* 0x0000000762077209 */ /* 0x000fe40007810000 */
        /* <DEDUP_REMOVED lines=41> */
[----:B------:R-:W-:Y:S01]  /*2270*/  ISETP.GT.AND P3, PT, R0, 0x49, PT ;  /* 0x000000490000780c */ /* 0x000fe20003f64270 */
[----:B------:R-:W-:Y:S01]  /*2280*/  @UP0 ULDC UR12, c[0x0][0x450] ;  /* 0x00011400000c0ab9 */ /* 0x000fe20000000800 */
        /* <DEDUP_REMOVED lines=18> */
[----:B------:R-:W-:Y:S01]  /*23b0*/  FMNMX.FTZ R7, R71, R4, !PT ;  /* 0x0000000447077209 */ /* 0x000fe20007810000 */
[----:B------:R-:W-:-:S02]  /*23c0*/  WARPGROUP.DEPBAR.LE gsb0, 0x0 ;  /* 0x00008000000079c5 */ /* 0x000fc40000010000 */
        /* <DEDUP_REMOVED lines=8> */
[----:B------:R-:W-:Y:S01]  /*2450*/  UIMAD.WIDE.U32 UR6, UR43, UR6, URZ ;  /* 0x000000062b0672a5 */ /* 0x000fe2000f8e003f */
[----:B------:R-:W-:-:S02]  /*2460*/  FSEL R46, R46, -INF , P4 ;  /* 0xff8000002e2e7808 */ /* 0x000fc40002000000 */
[----:B------:R-:W-:Y:S01]  /*2470*/  FMNMX.FTZ R7, R43, R4, !PT ;  /* 0x000000042b077209 */ /* 0x000fe20007810000 */
[----:B------:R-:W-:Y:S01]  /*2480*/  @UP0 USHF.R.U32.HI UR10, URZ, UR12, UR7 ;  /* 0x0000000c3f0a0299 */ /* 0x000fe20008011607 */
[----:B------:R-:W-:Y:S02]  /*2490*/  ISETP.GT.AND P4, PT, R0, 0x70, PT ;  /* 0x000000700000780c */ /* 0x000fe40003f84270 */
[----:B------:R-:W-:Y:S01]  /*24a0*/  FSEL R47, R47, -INF , P3 ;  /* 0xff8000002f2f7808 */ /* 0x000fe20001800000 */
[----:B------:R-:W-:Y:S01]  /*24b0*/  UIADD3 UR6, UR11, UR10, URZ ;  /* 0x0000000a0b067290 */ /* 0x000fe2000fffe03f */
[----:B------:R-:W-:Y:S02]  /*24c0*/  FMNMX.FTZ R4, R46, R7, !PT ;  /* 0x000000072e047209 */ /* 0x000fe40007810000 */
[----:B------:R-:W-:Y:S01]  /*24d0*/  ISETP.GT.AND P3, PT, R0, 0x71, PT ;  /* 0x000000710000780c */ /* 0x000fe20003f64270 */
[----:B------:R-:W-:Y:S01]  /*24e0*/  UIMAD.WIDE UR6, UR6, 0x66666667, URZ ;  /* 0x66666667060678a5 */ /* 0x000fe2000f8e023f */
[----:B------:R-:W-:-:S02]  /*24f0*/  FSEL R50, R50, -INF , P4 ;  /* 0xff80000032327808 */ /* 0x000fc40002000000 */
[----:B------:R-:W-:Y:S01]  /*2500*/  FMNMX.FTZ R7, R47, R4, !PT ;  /* 0x000000042f077209 */ /* 0x000fe20007810000 */
[----:B------:R-:W-:Y:S01]  /*2510*/  USHF.R.U32.HI UR6, URZ, 0x1f, UR7 ;  /* 0x0000001f3f067899 */ /* 0x000fe20008011607 */
[----:B------:R-:W-:Y:S02]  /*2520*/  ISETP.GT.AND P4, PT, R0, 0x78, PT ;  /* 0x000000780000780c */ /* 0x000fe40003f84270 */
[----:B------:R-:W-:Y:S01]  /*2530*/  FSEL R51, R51, -INF , P3 ;  /* 0xff80000033337808 */ /* 0x000fe20001800000 */
[----:B------:R-:W-:Y:S01]  /*2540*/  ULEA.HI.SX32 UR6, UR7, UR6, 0x1a ;  /* 0x0000000607067291 */ /* 0x000fe2000f8fd23f */
[----:B------:R-:W-:Y:S02]  /*2550*/  FMNMX.FTZ R4, R50, R7, !PT ;  /* 0x0000000732047209 */ /* 0x000fe40007810000 */
[----:B------:R-:W-:Y:S01]  /*2560*/  ISETP.GT.AND P3, PT, R0, 0x79, PT ;  /* 0x000000790000780c */ /* 0x000fe20003f64270 */
[----:B------:R-:W-:Y:S01]  /*2570*/  UISETP.LT.AND UP1, UPT, URZ, UR6, UPT ;  /* 0x000000063f00728c */ /* 0x000fe2000bf21270 */
[----:B------:R-:W-:-:S02]  /*2580*/  FSEL R54, R54, -INF , P4 ;  /* 0xff80000036367808 */ /* 0x000fc40002000000 */
[----:B------:R-:W-:Y:S01]  /*2590*/  FMNMX.FTZ R7, R51, R4, !PT ;  /* 0x0000000433077209 */ /* 0x000fe20007810000 */
[----:B------:R-:W-:Y:S01]  /*25a0*/  USEL UR22, URZ, UR6, !UP1 ;  /* 0x000000063f167287 */ /* 0x000fe2000c800000 */
[----:B------:R-:W-:Y:S02]  /*25b0*/  ISETP.GT.AND P4, PT, R0, 0x80, PT ;  /* 0x000000800000780c */ /* 0x000fe40003f84270 */
[----:B------:R-:W-:Y:S01]  /*25c0*/  FSEL R55, R55, -INF , P3 ;  /* 0xff80000037377808 */ /* 0x000fe20001800000 */
[----:B------:R-:W-:Y:S01]  /*25d0*/  UISETP.GE.AND UP1, UPT, UR23, UR22, UPT ;  /* 0x000000161700728c */ /* 0x000fe2000bf26270 */
[----:B------:R-:W-:Y:S02]  /*25e0*/  FMNMX.FTZ R4, R54, R7, !PT ;  /* 0x0000000736047209 */ /* 0x000fe40007810000 */
[----:B------:R-:W-:Y:S02]  /*25f0*/  ISETP.GT.AND P3, PT, R0, 0x81, PT ;  /* 0x000000810000780c */ /* 0x000fe40003f64270 */
[----:B------:R-:W-:Y:S01]  /*2600*/  FMNMX.FTZ R7, R55, R4, !PT ;  /* 0x0000000437077209 */ /* 0x000fe20007810000 */
[----:B------:R-:W-:-:S02]  /*2610*/  WARPGROUP.DEPBAR.LE gsb0, 0x0 ;  /* 0x00008000000079c5 */ /* 0x000fc40000010000 */
[----:B------:R-:W-:Y:S02]  /*2620*/  FSEL R26, R26, -INF , P4 ;  /* 0xff8000001a1a7808 */ /* 0x000fe40002000000 */
        /* <DEDUP_REMOVED lines=21> */
[----:B------:R-:W-:-:S04]  /*2780*/  IMAD.U32 R7, RZ, RZ, UR42 ;  /* 0x0000002aff077e24 */ /* 0x000fc8000f8e00ff */
[----:B------:R-:W0:Y:S02]  /*2790*/  SHFL.BFLY PT, R0, R9, 0x2, 0x1f ;  /* 0x0c401f0009007f89 */ /* 0x000e2400000e0000 */
[----:B0-----:R-:W-:-:S05]  /*27a0*/  FMNMX.FTZ R11, R9, R0, !PT ;  /* 0x00000000090b7209 */ /* 0x001fca0007810000 */
[----:B------:R-:W0:Y:S02]  /*27b0*/  SHFL.BFLY PT, R0, R11, 0x1, 0x1f ;  /* 0x0c201f000b007f89 */ /* 0x000e2400000e0000 */
[----:B0-----:R-:W-:-:S04]  /*27c0*/  FMNMX.FTZ R0, R11, R0, !PT ;  /* 0x000000000b007209 */ /* 0x001fc80007810000 */
[C---:B------:R-:W-:Y:S01]  /*27d0*/  FSETP.NEU.FTZ.AND P3, PT, R0.reuse, -INF , PT ;  /* 0xff8000000000780b */ /* 0x040fe20003f7d000 */
[----:B------:R-:W-:-:S05]  /*27e0*/  FFMA.FTZ R7, R0, R7, -8 ;  /* 0xc100000000077423 */ /* 0x000fca0000010007 */
[----:B------:R-:W-:-:S05]  /*27f0*/  FSEL R7, R7, RZ, P3 ;  /* 0x000000ff07077208 */ /* 0x000fca0001800000 */
[--C-:B------:R-:W-:Y:S01]  /*2800*/  FFMA.FTZ R11, R90, UR42, -R7.reuse ;  /* 0x0000002a5a0b7c23 */ /* 0x100fe20008010807 */
[----:B------:R-:W-:Y:S01]  /*2810*/  VIADDMNMX R90, R13, R15, R12, PT ;  /* 0x0000000f0d5a7246 */ /* 0x000fe2000380010c */
[--C-:B------:R-:W-:Y:S01]  /*2820*/  FFMA.FTZ R39, R94, UR42, -R7.reuse ;  /* 0x0000002a5e277c23 */ /* 0x100fe20008010807 */
[----:B------:R-:W-:-:S01]  /*2830*/  FFMA.FTZ R75, R20, UR42, -R7 ;  /* 0x0000002a144b7c23 */ /* 0x000fc20008010807 */
[--C-:B------:R-:W-:Y:S01]  /*2840*/  FFMA.FTZ R79, R74, UR42, -R7.reuse ;  /* 0x0000002a4a4f7c23 */ /* 0x100fe20008010807 */
        /* <DEDUP_REMOVED lines=40> */
[----:B------:R-:W-:-:S02]  /*2ad0*/  FSEL R101, R101, -INF , P3 ;  /* 0xff80000065657808 */ /* 0x000fc40001800000 */
[----:B------:R-:W-:Y:S02]  /*2ae0*/  ISETP.GT.AND P3, PT, R90, 0x20, PT ;  /* 0x000000205a00780c */ /* 0x000fe40003f64270 */
[----:B------:R-:W-:Y:S02]  /*2af0*/  FMNMX.FTZ R20, R100, R21, !PT ;  /* 0x0000001564147209 */ /* 0x000fe40007810000 */
[----:B------:R-:W-:Y:S01]  /*2b00*/  ISETP.GT.AND P4, PT, R90, 0x21, PT ;  /* 0x000000215a00780c */ /* 0x000fe20003f84270 */
[----:B------:R1:W-:Y:S01]  /*2b10*/  MUFU.EX2 R21, R75 ;  /* 0x0000004b00157308 */ /* 0x0003e20000000800 */
[----:B------:R-:W-:Y:S02]  /*2b20*/  FSEL R72, R72, -INF , P3 ;  /* 0xff80000048487808 */ /* 0x000fe40001800000 */
[----:B0-----:R-:W-:Y:S01]  /*2b30*/  FMNMX.FTZ R39, R101, R20, !PT ;  /* 0x0000001465277209 */ /* 0x001fe20007810000 */
[----:B------:R-:W-:-:S01]  /*2b40*/  FFMA.FTZ R20, R78, UR42, -R7 ;  /* 0x0000002a4e147c23 */ /* 0x000fc20008010807 */
        /* <DEDUP_REMOVED lines=14> */
[----:B-1----:R-:W-:Y:S01]  /*2c30*/  FMNMX.FTZ R75, R77, R74, !PT ;  /* 0x0000004a4d4b7209 */ /* 0x002fe20007810000 */
[----:B------:R-:W-:-:S01]  /*2c40*/  FFMA.FTZ R74, R82, UR42, -R7 ;  /* 0x0000002a524a7c23 */ /* 0x000fc20008010807 */
[----:B------:R-:W-:Y:S01]  /*2c50*/  ISETP.GT.AND P3, PT, R90, 0x38, PT ;  /* 0x000000385a00780c */ /* 0x000fe20003f64270 */
[----:B------:R-:W-:-:S01]  /*2c60*/  FFMA.FTZ R82, R2, UR42, -R7 ;  /* 0x0000002a02527c23 */ /* 0x000fc20008010807 */
[----:B------:R-:W-:Y:S01]  /*2c70*/  FSEL R81, R81, -INF , P4 ;  /* 0xff80000051517808 */ /* 0x000fe20002000000 */
[----:B------:R-:W1:Y:S01]  /*2c80*/  MUFU.EX2 R11, R11 ;  /* 0x0000000b000b7308 */ /* 0x000e620000000800 */
[----:B------:R-:W-:-:S02]  /*2c90*/  FMNMX.FTZ R78, R80, R75, !PT ;  /* 0x0000004b504e7209 */ /* 0x000fc40007810000 */
[----:B------:R-:W-:Y:S02]  /*2ca0*/  ISETP.GT.AND P4, PT, R90, 0x39, PT ;  /* 0x000000395a00780c */ /* 0x000fe40003f84270 */
[----:B------:R-:W-:Y:S02]  /*2cb0*/  FSEL R84, R84, -INF , P3 ;  /* 0xff80000054547808 */ /* 0x000fe40001800000 */
[----:B------:R-:W-:Y:S01]  /*2cc0*/  FMNMX.FTZ R75, R81, R78, !PT ;  /* 0x0000004e514b7209 */ /* 0x000fe20007810000 */
[----:B------:R-:W-:-:S01]  /*2cd0*/  FFMA.FTZ R78, R86, UR42, -R7 ;  /* 0x0000002a564e7c23 */ /* 0x000fc20008010807 */
[----:B------:R-:W-:Y:S01]  /*2ce0*/  FSEL R85, R85, -INF , P4 ;  /* 0xff80000055557808 */ /* 0x000fe20002000000 */
[----:B------:R-:W-:-:S01]  /*2cf0*/  FFMA.FTZ R86, R67, UR42, -R7 ;  /* 0x0000002a43567c23 */ /* 0x000fc20008010807 */
[----:B------:R-:W-:Y:S01]  /*2d00*/  ISETP.GT.AND P3, PT, R90, 0x40, PT ;  /* 0x000000405a00780c */ /* 0x000fe20003f64270 */
[----:B------:R-:W-:Y:S01]  /*2d10*/  MUFU.EX2 R10, R106 ;  /* 0x0000006a000a7308 */ /* 0x000fe20000000800 */
[----:B------:R-:W-:-:S02]  /*2d20*/  FMNMX.FTZ R2, R84, R75, !PT ;  /* 0x0000004b54027209 */ /* 0x000fc40007810000 */
[----:B------:R-:W-:Y:S02]  /*2d30*/  ISETP.GT.AND P4, PT, R90, 0x41, PT ;  /* 0x000000415a00780c */ /* 0x000fe40003f84270 */
[----:B------:R-:W-:Y:S02]  /*2d40*/  FSEL R56, R56, -INF , P3 ;  /* 0xff80000038387808 */ /* 0x000fe40001800000 */
[----:B0-----:R-:W-:Y:S01]  /*2d50*/  FMNMX.FTZ R79, R85, R2, !PT ;  /* 0x00000002554f7209 */ /* 0x001fe20007810000 */
        /* <DEDUP_REMOVED lines=11> */
[----:B------:R-:W0:Y:S01]  /*2e10*/  MUFU.EX2 R12, R12 ;  /* 0x0000000c000c7308 */ /* 0x000e220000000800 */
        /* <DEDUP_REMOVED lines=32> */
[----:B------:R-:W-:Y:S01]  /*3020*/  FSEL R83, R48, -INF , P3 ;  /* 0xff80000030537808 */ /* 0x000fe20001800000 */
[----:B------:R-:W-:Y:S01]  /*3030*/  FFMA.FTZ R48, R66, UR42, -R7 ;  /* 0x0000002a42307c23 */ /* 0x000fe20008010807 */
[----:B------:R-:W-:Y:S01]  /*3040*/  FMNMX.FTZ R2, R45, R2, !PT ;  /* 0x000000022d027209 */ /* 0x000fe20007810000 */
[----:B------:R-:W-:Y:S01]  /*3050*/  MUFU.EX2 R58, R58 ;  /* 0x0000003a003a7308 */ /* 0x000fe20000000800 */
[----:B--2---:R-:W-:Y:S02]  /*3060*/  FSEL R82, R49, -INF , P4 ;  /* 0xff80000031527808 */ /* 0x004fe40002000000 */
[----:B------:R-:W-:Y:S02]  /*3070*/  ISETP.GT.AND P3, PT, R90, 0x78, PT ;  /* 0x000000785a00780c */ /* 0x000fe40003f64270 */
[----:B------:R-:W-:-:S02]  /*3080*/  FMNMX.FTZ R49, R83, R2, !PT ;  /* 0x0000000253317209 */ /* 0x000fc40007810000 */
[----:B------:R-:W-:Y:S01]  /*3090*/  ISETP.GT.AND P4, PT, R90, 0x79, PT ;  /* 0x000000795a00780c */ /* 0x000fe20003f84270 */
[----:B------:R-:W-:Y:S01]  /*30a0*/  MUFU.EX2 R59, R59 ;  /* 0x0000003b003b7308 */ /* 0x000fe20000000800 */
[----:B------:R-:W-:Y:S02]  /*30b0*/  FSEL R52, R52, -INF , P3 ;  /* 0xff80000034347808 */ /* 0x000fe40001800000 */
[----:B------:R-:W-:Y:S02]  /*30c0*/  FMNMX.FTZ R49, R82, R49, !PT ;  /* 0x0000003152317209 */ /* 0x000fe40007810000 */
[----:B------:R-:W-:Y:S02]  /*30d0*/  FSEL R53, R53, -INF , P4 ;  /* 0xff80000035357808 */ /* 0x000fe40002000000 */
[----:B------:R-:W-:Y:S01]  /*30e0*/  ISETP.GT.AND P3, PT, R90, 0x80, PT ;  /* 0x000000805a00780c */ /* 0x000fe20003f64270 */
[----:B------:R-:W2:Y:S01]  /*30f0*/  MUFU.EX2 R63, R63 ;  /* 0x0000003f003f7308 */ /* 0x000ea20000000800 */
[----:B------:R-:W-:-:S02]  /*3100*/  FMNMX.FTZ R2, R52, R49, !PT ;  /* 0x0000003134027209 */ /* 0x000fc40007810000 */
[----:B------:R-:W-:Y:S02]  /*3110*/  ISETP.GT.AND P4, PT, R90, 0x81, PT ;  /* 0x000000815a00780c */ /* 0x000fe40003f84270 */
[----:B------:R-:W-:Y:S01]  /*3120*/  FSEL R66, R24, -INF , P3 ;  /* 0xff80000018427808 */ /* 0x000fe20001800000 */
[----:B------:R-:W-:Y:S01]  /*3130*/  FFMA.FTZ R24, R70, UR42, -R7 ;  /* 0x0000002a46187c23 */ /* 0x000fe20008010807 */
[----:B------:R-:W-:Y:S01]  /*3140*/  FMNMX.FTZ R67, R53, R2, !PT ;  /* 0x0000000235437209 */ /* 0x000fe20007810000 */
[----:B------:R3:W-:Y:S01]  /*3150*/  MUFU.EX2 R49, R86 ;  /* 0x0000005600317308 */ /* 0x0007e20000000800 */
        /* <DEDUP_REMOVED lines=9> */
[----:B------:R-:W-:-:S01]  /*31f0*/  FFMA.FTZ R29, R71, UR42, -R7 ;  /* 0x0000002a471d7c23 */ /* 0x000fc20008010807 */
[----:B------:R-:W-:Y:S01]  /*3200*/  FMNMX.FTZ R2, R28, R87, !PT ;  /* 0x000000571c027209 */ /* 0x000fe20007810000 */
[----:B------:R-:W-:Y:S01]  /*3210*/  MUFU.EX2 R24, R24 ;  /* 0x0000001800187308 */ /* 0x000fe20000000800 */
[----:B------:R-:W-:-:S02]  /*3220*/  ISETP.GT.AND P4, PT, R90, 0x91, PT ;  /* 0x000000915a00780c */ /* 0x000fc40003f84270 */
[----:B------:R-:W-:Y:S01]  /*3230*/  FSEL R70, R32, -INF , P3 ;  /* 0xff80000020467808 */ /* 0x000fe20001800000 */
[----:B------:R-:W-:-:S01]  /*3240*/  FFMA.FTZ R32, R42, UR42, -R7 ;  /* 0x0000002a2a207c23 */ /* 0x000fc20008010807 */
[----:B------:R-:W-:Y:S02]  /*3250*/  FMNMX.FTZ R87, R67, R2, !PT ;  /* 0x0000000243577209 */ /* 0x000fe40007810000 */
[----:B------:R-:W-:Y:S01]  /*3260*/  ISETP.GT.AND P3, PT, R90, 0x98, PT ;  /* 0x000000985a00780c */ /* 0x000fe20003f64270 */
[----:B------:R-:W-:Y:S01]  /*3270*/  MUFU.EX2 R29, R29 ;  /* 0x0000001d001d7308 */ /* 0x000fe20000000800 */
[----:B------:R-:W-:Y:S02]  /*3280*/  FSEL R71, R33, -INF , P4 ;  /* 0xff80000021477808 */ /* 0x000fe40002000000 */
[----:B------:R-:W-:Y:S02]  /*3290*/  FMNMX.FTZ R2, R70, R87, !PT ;  /* 0x0000005746027209 */ /* 0x000fe40007810000 */
[----:B------:R-:W-:Y:S01]  /*32a0*/  ISETP.GT.AND P4, PT, R90, 0x99, PT ;  /* 0x000000995a00780c */ /* 0x000fe20003f84270 */
[--C-:B------:R-:W-:Y:S01]  /*32b0*/  FFMA.FTZ R90, R43, UR42, -R7.reuse ;  /* 0x0000002a2b5a7c23 */ /* 0x100fe20008010807 */
[----:B------:R-:W-:Y:S01]  /*32c0*/  FSEL R42, R36, -INF , P3 ;  /* 0xff800000242a7808 */ /* 0x000fe20001800000 */
[--C-:B------:R-:W-:Y:S01]  /*32d0*/  FFMA.FTZ R43, R50, UR42, -R7.reuse ;  /* 0x0000002a322b7c23 */ /* 0x100fe20008010807 */
[----:B------:R-:W-:Y:S01]  /*32e0*/  FMNMX.FTZ R33, R71, R2, !PT ;  /* 0x0000000247217209 */ /* 0x000fe20007810000 */
[--C-:B------:R-:W-:Y:S01]  /*32f0*/  FFMA.FTZ R50, R55, UR42, -R7.reuse ;  /* 0x0000002a37327c23 */ /* 0x100fe20008010807 */
[----:B---3--:R-:W-:Y:S01]  /*3300*/  FSEL R86, R37, -INF , P4 ;  /* 0xff80000025567808 */ /* 0x008fe20002000000 */
[----:B------:R-:W-:Y:S01]  /*3310*/  IMAD.U32 R55, RZ, RZ, UR42 ;  /* 0x0000002aff377e24 */ /* 0x000fe2000f8e00ff */
[----:B------:R-:W-:Y:S01]  /*3320*/  FMNMX.FTZ R37, R42, R33, !PT ;  /* 0x000000212a257209 */ /* 0x000fe20007810000 */
[--C-:B------:R-:W-:Y:S01]  /*3330*/  FFMA.FTZ R36, R46, UR42, -R7.reuse ;  /* 0x0000002a2e247c23 */ /* 0x100fe20008010807 */
[----:B------:R-:W-:-:S01]  /*3340*/  FFMA.FTZ R46, R51, UR42, -R7 ;  /* 0x0000002a332e7c23 */ /* 0x000fc20008010807 */
[----:B------:R3:W-:Y:S01]  /*3350*/  MUFU.EX2 R33, R90 ;  /* 0x0000005a00217308 */ /* 0x0007e20000000800 */
[----:B------:R-:W-:Y:S01]  /*3360*/  FMNMX.FTZ R2, R86, R37, !PT ;  /* 0x0000002556027209 */ /* 0x000fe20007810000 */
[--C-:B------:R-:W-:Y:S01]  /*3370*/  FFMA.FTZ R37, R47, UR42, -R7.reuse ;  /* 0x0000002a2f257c23 */ /* 0x100fe20008010807 */
[----:B------:R-:W-:-:S01]  /*3380*/  FFMA.FTZ R47, R54, UR42, -R7 ;  /* 0x0000002a362f7c23 */ /* 0x000fc20008010807 */
[----:B------:R-:W-:Y:S01]  /*3390*/  FFMA.FTZ R7, R4, UR42, -R7 ;  /* 0x0000002a04077c23 */ /* 0x000fe20008010807 */
[----:B-1----:R-:W-:Y:S01]  /*33a0*/  F2FP.SATFINITE.E4M3.F32.PACK_AB_MERGE_C R153, R11, R8, RZ ;  /* 0x000000080b99723e */ /* 0x002fe200048070ff */
[----:B------:R-:W1:Y:S01]  /*33b0*/  SHFL.BFLY PT, R87, R2, 0x2, 0x1f ;  /* 0x0c401f0002577f89 */ /* 0x000e6200000e0000 */
[----:B0-----:R-:W-:Y:S01]  /*33c0*/  F2FP.SATFINITE.E4M3.F32.PACK_AB_MERGE_C R155, R15, R12, RZ ;  /* 0x0000000c0f9b723e */ /* 0x001fe200048070ff */
[----:B------:R-:W-:Y:S01]  /*33d0*/  MUFU.EX2 R32, R32 ;  /* 0x0000002000207308 */ /* 0x000fe20000000800 */
[----:B--2---:R-:W-:-:S02]  /*33e0*/  F2FP.SATFINITE.E4M3.F32.PACK_AB_MERGE_C R145, R63, R44, RZ ;  /* 0x0000002c3f91723e */ /* 0x004fc400048070ff */
[----:B------:R-:W-:Y:S02]  /*33f0*/  F2FP.SATFINITE.E4M3.F32.PACK_AB_MERGE_C R149, R39, R20, RZ ;  /* 0x000000142795723e */ /* 0x000fe400048070ff */
[----:B------:R-:W-:Y:S02]  /*3400*/  F2FP.SATFINITE.E4M3.F32.PACK_AB_MERGE_C R153, R9, R6, R153 ;  /* 0x000000060999723e */ /* 0x000fe40004807099 */
[----:B------:R-:W-:Y:S01]  /*3410*/  F2FP.SATFINITE.E4M3.F32.PACK_AB_MERGE_C R155, R13, R10, R155 ;  /* 0x0000000a0d9b723e */ /* 0x000fe2000480709b */
[----:B------:R-:W-:Y:S01]  /*3420*/  MUFU.EX2 R36, R36 ;  /* 0x0000002400247308 */ /* 0x000fe20000000800 */
[----:B------:R-:W-:Y:S02]  /*3430*/  F2FP.SATFINITE.E4M3.F32.PACK_AB_MERGE_C R151, R79, R78, RZ ;  /* 0x0000004e4f97723e */ /* 0x000fe400048070ff */
[----:B------:R-:W-:Y:S02]  /*3440*/  F2FP.SATFINITE.E4M3.F32.PACK_AB_MERGE_C R149, R21, R14, R149 ;  /* 0x0000000e1595723e */ /* 0x000fe40004807095 */
[----:B------:R-:W-:-:S02]  /*3450*/  F2FP.SATFINITE.E4M3.F32.PACK_AB_MERGE_C R151, R75, R74, R151 ;  /* 0x0000004a4b97723e */ /* 0x000fc40004807097 */
[----:B------:R-:W-:Y:S01]  /*3460*/  F2FP.SATFINITE.E4M3.F32.PACK_AB_MERGE_C R145, R59, R58, R145 ;  /* 0x0000003a3b91723e */ /* 0x000fe20004807091 */
[----:B------:R-:W-:Y:S01]  /*3470*/  MUFU.EX2 R37, R37 ;  /* 0x0000002500257308 */ /* 0x000fe20000000800 */
[----:B-1----:R-:W-:-:S07]  /*3480*/  FMNMX.FTZ R87, R2, R87, !PT ;  /* 0x0000005702577209 */ /* 0x002fce0007810000 */
[----:B------:R-:W-:Y:S01]  /*3490*/  MUFU.EX2 R43, R43 ;  /* 0x0000002b002b7308 */ /* 0x000fe20000000800 */
[----:B------:R-:W0:Y:S07]  /*34a0*/  SHFL.BFLY PT, R2, R87, 0x1, 0x1f ;  /* 0x0c201f0057027f89 */ /* 0x000e2e00000e0000 */
[----:B------:R-:W-:Y:S08]  /*34b0*/  MUFU.EX2 R46, R46 ;  /* 0x0000002e002e7308 */ /* 0x000ff00000000800 */
[----:B------:R-:W-:Y:S08]  /*34c0*/  MUFU.EX2 R47, R47 ;  /* 0x0000002f002f7308 */ /* 0x000ff00000000800 */
[----:B------:R-:W-:Y:S01]  /*34d0*/  MUFU.EX2 R50, R50 ;  /* 0x0000003200327308 */ /* 0x000fe20000000800 */
[----:B0-----:R-:W-:-:S04]  /*34e0*/  FMNMX.FTZ R2, R87, R2, !PT ;  /* 0x0000000257027209 */ /* 0x001fc80007810000 */
        /* <DEDUP_REMOVED lines=22> */
[----:B---3--:R-:W-:-:S01]  /*3650*/  FFMA.FTZ R90, R100, UR42, -R55 ;  /* 0x0000002a645a7c23 */ /* 0x008fc20008010837 */
        /* <DEDUP_REMOVED lines=25> */
[----:B------:R-:W-:-:S02]  /*37f0*/  @!P1 VIADD R40, R3, 0x13240 ;  /* 0x0001324003289836 */ /* 0x000fc40000000000 */
[--C-:B------:R-:W-:Y:S01]  /*3800*/  FFMA.FTZ R70, R70, UR42, -R55.reuse ;  /* 0x0000002a46467c23 */ /* 0x100fe20008010837 */
[----:B------:R-:W-:-:S01]  /*3810*/  FFMA.FTZ R71, R71, UR42, -R55 ;  /* 0x0000002a47477c23 */ /* 0x000fc20008010837 */
[----:B------:R-:W-:Y:S01]  /*3820*/  FFMA.FTZ R42, R42, UR42, -R55 ;  /* 0x0000002a2a2a7c23 */ /* 0x000fe20008010837 */
[----:B------:R-:W1:Y:S01]  /*3830*/  MUFU.EX2 R89, R89 ;  /* 0x0000005900597308 */ /* 0x000e620000000800 */
[----:B--2---:R-:W-:-:S01]  /*3840*/  FADD.FTZ R69, R88, R69 ;  /* 0x0000004558457221 */ /* 0x004fc20000010000 */
[----:B------:R-:W-:Y:S02]  /*3850*/  @!P1 PRMT R40, RZ, 0x654, R40 ;  /* 0x00000654ff289816 */ /* 0x000fe40000000028 */
[----:B------:R-:W-:Y:S02]  /*3860*/  F2FP.SATFINITE.E4M3.F32.PACK_AB_MERGE_C R87, R88, R87, RZ ;  /* 0x000000575857723e */ /* 0x000fe400048070ff */
[----:B------:R2:W-:Y:S02]  /*3870*/  @!P1 SYNCS.ARRIVE.TRANS64.RED.A1T0 RZ, [R40+URZ], RZ ;  /* 0x000000ff28ff99a7 */ /* 0x0005e4000810043f */
[----:B------:R-:W3:Y:S01]  /*3880*/  MUFU.EX2 R90, R90 ;  /* 0x0000005a005a7308 */ /* 0x000ee20000000800 */
[----:B0-----:R-:W-:-:S01]  /*3890*/  FADD.FTZ R94, R54, R69 ;  /* 0x00000045365e7221 */ /* 0x001fc20000010000 */
[----:B------:R-:W-:Y:S01]  /*38a0*/  FFMA.FTZ R69, R41, UR42, -R55 ;  /* 0x0000002a29457c23 */ /* 0x000fe20008010837 */
[----:B------:R-:W-:-:S01]  /*38b0*/  FADD.FTZ R41, R13, R96 ;  /* 0x000000600d297221 */ /* 0x000fc20000010000 */
[----:B------:R-:W-:-:S04]  /*38c0*/  F2FP.SATFINITE.E4M3.F32.PACK_AB_MERGE_C R152, R51, R4, R87 ;  /* 0x000000043398723e */ /* 0x000fc80004807057 */
[----:B------:R-:W0:Y:S01]  /*38d0*/  MUFU.EX2 R91, R91 ;  /* 0x0000005b005b7308 */ /* 0x000e220000000800 */
[----:B-1----:R-:W-:-:S01]  /*38e0*/  FADD.FTZ R95, R89, R94 ;  /* 0x0000005e595f7221 */ /* 0x002fc20000010000 */
[----:B------:R-:W-:Y:S01]  /*38f0*/  FADD.FTZ R94, R12, R41 ;  /* 0x000000290c5e7221 */ /* 0x000fe20000010000 */
[----:B------:R-:W-:-:S03]  /*3900*/  FFMA.FTZ R41, R62, UR42, -R55 ;  /* 0x0000002a3e297c23 */ /* 0x000fc60008010837 */
[----:B------:R-:W-:Y:S02]  /*3910*/  FADD.FTZ R97, R15, R94 ;  /* 0x0000005e0f617221 */ /* 0x000fe40000010000 */
[----:B------:R-:W1:Y:S01]  /*3920*/  MUFU.EX2 R72, R72 ;  /* 0x0000004800487308 */ /* 0x000e620000000800 */
[----:B---3--:R-:W-:-:S01]  /*3930*/  FADD.FTZ R62, R90, R95 ;  /* 0x0000005f5a3e7221 */ /* 0x008fc20000010000 */
[----:B------:R-:W-:-:S06]  /*3940*/  FADD.FTZ R94, R14, R97 ;  /* 0x000000610e5e7221 */ /* 0x000fcc0000010000 */
[----:B------:R-:W3:Y:S01]  /*3950*/  MUFU.EX2 R73, R73 ;  /* 0x0000004900497308 */ /* 0x000ee20000000800 */
[----:B0-----:R-:W-:-:S01]  /*3960*/  FADD.FTZ R95, R91, R62 ;  /* 0x0000003e5b5f7221 */ /* 0x001fc20000010000 */
[----:B------:R-:W-:Y:S01]  /*3970*/  FFMA.FTZ R62, R52, UR42, -R55 ;  /* 0x0000002a343e7c23 */ /* 0x000fe20008010837 */
[----:B------:R-:W-:-:S04]  /*3980*/  F2FP.SATFINITE.E4M3.F32.PACK_AB_MERGE_C R90, R91, R90, RZ ;  /* 0x0000005a5b5a723e */ /* 0x000fc800048070ff */
[----:B------:R-:W-:Y:S01]  /*3990*/  F2FP.SATFINITE.E4M3.F32.PACK_AB_MERGE_C R154, R89, R54, R90 ;  /* 0x00000036599a723e */ /* 0x000fe2000480705a */
[----:B------:R-:W0:Y:S08]  /*39a0*/  MUFU.EX2 R92, R92 ;  /* 0x0000005c005c7308 */ /* 0x000e300000000800 */
[----:B------:R-:W4:Y:S08]  /*39b0*/  MUFU.EX2 R93, R93 ;  /* 0x0000005d005d7308 */ /* 0x000f300000000800 */
[----:B------:R-:W5:Y:S08]  /*39c0*/  MUFU.EX2 R76, R76 ;  /* 0x0000004c004c7308 */ /* 0x000f700000000800 */
[----:B------:R1:W-:Y:S08]  /*39d0*/  MUFU.EX2 R3, R68 ;  /* 0x0000004400037308 */ /* 0x0003f00000000800 */
[----:B------:R-:W5:Y:S01]  /*39e0*/  MUFU.EX2 R77, R77 ;  /* 0x0000004d004d7308 */ /* 0x000f620000000800 */
[----:B-1----:R-:W-:-:S01]  /*39f0*/  FADD.FTZ R68, R72, R95 ;  /* 0x0000005f48447221 */ /* 0x002fc20000010000 */
[----:B------:R-:W-:-:S04]  /*3a00*/  FADD.FTZ R95, R21, R94 ;  /* 0x0000005e155f7221 */ /* 0x000fc80000010000 */
[----:B------:R-:W-:Y:S02]  /*3a10*/  FADD.FTZ R96, R20, R95 ;  /* 0x0000005f14607221 */ /* 0x000fe40000010000 */
[----:B--2---:R3:W-:Y:S02]  /*3a20*/  MUFU.EX2 R40, R69 ;  /* 0x0000004500287308 */ /* 0x0047e40000000800 */
[----:B------:R-:W-:-:S06]  /*3a30*/  FADD.FTZ R97, R39, R96 ;  /* 0x0000006027617221 */ /* 0x000fcc0000010000 */
[----:B------:R-:W1:Y:S01]  /*3a40*/  MUFU.EX2 R80, R80 ;  /* 0x0000005000507308 */ /* 0x000e620000000800 */
[----:B---3--:R-:W-:-:S01]  /*3a50*/  FADD.FTZ R69, R73, R68 ;  /* 0x0000004449457221 */ /* 0x008fc20000010000 */
[----:B------:R-:W-:-:S03]  /*3a60*/  FFMA.FTZ R68, R25, UR42, -R55 ;  /* 0x0000002a19447c23 */ /* 0x000fc60008010837 */
[----:B0-----:R-:W-:Y:S01]  /*3a70*/  FADD.FTZ R94, R92, R69 ;  /* 0x000000455c5e7221 */ /* 0x001fe20000010000 */
[----:B------:R-:W-:-:S01]  /*3a80*/  FFMA.FTZ R69, R28, UR42, -R55 ;  /* 0x0000002a1c457c23 */ /* 0x000fc20008010837 */
[----:B------:R-:W-:Y:S01]  /*3a90*/  FFMA.FTZ R55, R86, UR42, -R55 ;  /* 0x0000002a56377c23 */ /* 0x000fe20008010837 */
[----:B------:R-:W0:Y:S01]  /*3aa0*/  MUFU.EX2 R81, R81 ;  /* 0x0000005100517308 */ /* 0x000e220000000800 */
[----:B----4-:R-:W-:-:S01]  /*3ab0*/  FADD.FTZ R95, R93, R94 ;  /* 0x0000005e5d5f7221 */ /* 0x010fc20000010000 */
[----:B------:R-:W-:Y:S01]  /*3ac0*/  FADD.FTZ R94, R74, R97 ;  /* 0x000000614a5e7221 */ /* 0x000fe20000010000 */
[----:B------:R-:W-:Y:S02]  /*3ad0*/  F2FP.SATFINITE.E4M3.F32.PACK_AB_MERGE_C R92, R93, R92, RZ ;  /* 0x0000005c5d5c723e */ /* 0x000fe400048070ff */
[----:B-----5:R-:W-:Y:S01]  /*3ae0*/  FADD.FTZ R28, R76, R95 ;  /* 0x0000005f4c1c7221 */ /* 0x020fe20000010000 */
[----:B------:R-:W-:-:S01]  /*3af0*/  FADD.FTZ R95, R75, R94 ;  /* 0x0000005e4b5f7221 */ /* 0x000fc20000010000 */
[----:B------:R-:W-:Y:S01]  /*3b00*/  F2FP.SATFINITE.E4M3.F32.PACK_AB_MERGE_C R148, R73, R72, R92 ;  /* 0x000000484994723e */ /* 0x000fe2000480705c */
[----:B------:R-:W2:Y:S02]  /*3b10*/  MUFU.EX2 R56, R56 ;  /* 0x0000003800387308 */ /* 0x000ea40000000800 */
[----:B------:R-:W-:-:S06]  /*3b20*/  FADD.FTZ R96, R78, R95 ;  /* 0x0000005f4e607221 */ /* 0x000fcc0000010000 */
[----:B------:R-:W3:Y:S08]  /*3b30*/  MUFU.EX2 R57, R57 ;  /* 0x0000003900397308 */ /* 0x000ef00000000800 */
[----:B------:R4:W-:Y:S08]  /*3b40*/  MUFU.EX2 R52, R45 ;  /* 0x0000002d00347308 */ /* 0x0009f00000000800 */
[----:B------:R-:W5:Y:S01]  /*3b50*/  MUFU.EX2 R84, R84 ;  /* 0x0000005400547308 */ /* 0x000f620000000800 */
[----:B----4-:R-:W-:-:S04]  /*3b60*/  FADD.FTZ R45, R77, R28 ;  /* 0x0000001c4d2d7221 */ /* 0x010fc80000010000 */
[----:B-1----:R-:W-:Y:S01]  /*3b70*/  FADD.FTZ R94, R80, R45 ;  /* 0x0000002d505e7221 */ /* 0x002fe20000010000 */
[----:B------:R-:W-:-:S01]  /*3b80*/  FADD.FTZ R45, R79, R96 ;  /* 0x000000604f2d7221 */ /* 0x000fc20000010000 */
[C---:B0-----:R-:W-:Y:S01]  /*3b90*/  F2FP.SATFINITE.E4M3.F32.PACK_AB_MERGE_C R80, R81.reuse, R80, RZ ;  /* 0x000000505150723e */ /* 0x041fe200048070ff */
[----:B------:R-:W0:Y:S01]  /*3ba0*/  MUFU.EX2 R85, R85 ;  /* 0x0000005500557308 */ /* 0x000e220000000800 */
[----:B------:R-:W-:-:S01]  /*3bb0*/  FADD.FTZ R11, R81, R94 ;  /* 0x0000005e510b7221 */ /* 0x000fc20000010000 */
[----:B------:R-:W-:Y:S01]  /*3bc0*/  FADD.FTZ R86, R58, R45 ;  /* 0x0000002d3a567221 */ /* 0x000fe20000010000 */
[----:B------:R-:W-:Y:S02]  /*3bd0*/  F2FP.SATFINITE.E4M3.F32.PACK_AB_MERGE_C R150, R77, R76, R80 ;  /* 0x0000004c4d96723e */ /* 0x000fe40004807050 */
[----:B--2---:R-:W-:Y:S01]  /*3be0*/  FADD.FTZ R8, R56, R11 ;  /* 0x0000000b38087221 */ /* 0x004fe20000010000 */
[----:B------:R-:W-:-:S02]  /*3bf0*/  FADD.FTZ R15, R59, R86 ;  /* 0x000000563b0f7221 */ /* 0x000fc40000010000 */
[----:B------:R-:W1:Y:S01]  /*3c00*/  MUFU.EX2 R60, R60 ;  /* 0x0000003c003c7308 */ /* 0x000e620000000800 */
[----:B---3--:R-:W-:-:S01]  /*3c10*/  FADD.FTZ R11, R57, R8 ;  /* 0x00000008390b7221 */ /* 0x008fc20000010000 */
[----:B------:R-:W-:Y:S01]  /*3c20*/  FADD.FTZ R12, R44, R15 ;  /* 0x0000000f2c0c7221 */ /* 0x000fe20000010000 */
[----:B------:R-:W-:-:S02]  /*3c30*/  CS2R R44, SRZ ;  /* 0x00000000002c7805 */ /* 0x000fc4000001ff00 */
[----:B-----5:R-:W-:Y:S01]  /*3c40*/  FADD.FTZ R8, R84, R11 ;  /* 0x0000000b54087221 */ /* 0x020fe20000010000 */
[----:B------:R-:W-:-:S02]  /*3c50*/  FADD.FTZ R63, R63, R12 ;  /* 0x0000000c3f3f7221 */ /* 0x000fc40000010000 */
[----:B------:R-:W2:Y:S01]  /*3c60*/  MUFU.EX2 R61, R61 ;  /* 0x0000003d003d7308 */ /* 0x000ea20000000800 */
[----:B0-----:R-:W-:-:S01]  /*3c70*/  FADD.FTZ R11, R85, R8 ;  /* 0x00000008550b7221 */ /* 0x001fc20000010000 */
[----:B------:R-:W-:Y:S01]  /*3c80*/  FADD.FTZ R20, R48, R63 ;  /* 0x0000003f30147221 */ /* 0x000fe20000010000 */
[----:B------:R-:W-:-:S03]  /*3c90*/  F2FP.SATFINITE.E4M3.F32.PACK_AB_MERGE_C R84, R85, R84, RZ ;  /* 0x000000545554723e */ /* 0x000fc600048070ff */
[----:B------:R-:W-:Y:S01]  /*3ca0*/  FADD.FTZ R39, R49, R20 ;  /* 0x0000001431277221 */ /* 0x000fe20000010000 */
[----:B------:R-:W-:Y:S01]  /*3cb0*/  F2FP.SATFINITE.E4M3.F32.PACK_AB_MERGE_C R144, R57, R56, R84 ;  /* 0x000000383990723e */ /* 0x000fe20004807054 */
[----:B------:R-:W0:Y:S01]  /*3cc0*/  MUFU.EX2 R64, R64 ;  /* 0x0000004000407308 */ /* 0x000e220000000800 */
[----:B-1----:R-:W-:-:S07]  /*3cd0*/  FADD.FTZ R12, R60, R11 ;  /* 0x0000000b3c0c7221 */ /* 0x002fce0000010000 */
        /* <DEDUP_REMOVED lines=13> */
[----:B------:R-:W-:Y:S01]  /*3db0*/  FADD.FTZ R12, R36, R13 ;  /* 0x0000000d240c7221 */ /* 0x000fe20000010000 */
[----:B------:R-:W-:Y:S02]  /*3dc0*/  F2FP.SATFINITE.E4M3.F32.PACK_AB_MERGE_C R36, R37, R36, RZ ;  /* 0x000000242524723e */ /* 0x000fe400048070ff */
[----:B------:R-:W-:Y:S01]  /*3dd0*/  FADD.FTZ R9, R3, R6 ;  /* 0x0000000603097221 */ /* 0x000fe20000010000 */
[----:B------:R-:W-:-:S01]  /*3de0*/  FADD.FTZ R12, R37, R12 ;  /* 0x0000000c250c7221 */ /* 0x000fc20000010000 */
[----:B------:R-:W-:Y:S01]  /*3df0*/  F2FP.SATFINITE.E4M3.F32.PACK_AB_MERGE_C R64, R65, R64, RZ ;  /* 0x000000404140723e */ /* 0x000fe200048070ff */
[----:B------:R-:W1:Y:S01]  /*3e00*/  MUFU.EX2 R28, R82 ;  /* 0x00000052001c7308 */ /* 0x000e620000000800 */
[----:B------:R-:W-:-:S01]  /*3e10*/  FADD.FTZ R10, R40, R9 ;  /* 0x00000009280a7221 */ /* 0x000fc20000010000 */
[----:B------:R-:W-:Y:S01]  /*3e20*/  FADD.FTZ R13, R43, R12 ;  /* 0x0000000c2b0d7221 */ /* 0x000fe20000010000 */
[----:B------:R-:W-:-:S02]  /*3e30*/  F2FP.SATFINITE.E4M3.F32.PACK_AB_MERGE_C R12, R50, R47, RZ ;  /* 0x0000002f320c723e */ /* 0x000fc400048070ff */
[----:B--2---:R-:W-:Y:S01]  /*3e40*/  FADD.FTZ R9, R41, R10 ;  /* 0x0000000a29097221 */ /* 0x004fe20000010000 */
[----:B------:R-:W-:Y:S01]  /*3e50*/  F2FP.SATFINITE.E4M3.F32.PACK_AB_MERGE_C R41, R52, R41, RZ ;  /* 0x000000293429723e */ /* 0x000fe200048070ff */
[----:B------:R-:W-:Y:S01]  /*3e60*/  FADD.FTZ R10, R46, R13 ;  /* 0x0000000d2e0a7221 */ /* 0x000fe20000010000 */
[----:B------:R-:W2:Y:S01]  /*3e70*/  MUFU.EX2 R62, R62 ;  /* 0x0000003e003e7308 */ /* 0x000ea20000000800 */
[----:B------:R-:W-:-:S01]  /*3e80*/  FADD.FTZ R52, R52, R9 ;  /* 0x0000000934347221 */ /* 0x000fc20000010000 */
[----:B------:R-:W-:Y:S01]  /*3e90*/  F2FP.SATFINITE.E4M3.F32.PACK_AB_MERGE_C R140, R40, R3, R41 ;  /* 0x00000003288c723e */ /* 0x000fe20004807029 */
[----:B------:R-:W-:-:S01]  /*3ea0*/  FADD.FTZ R47, R47, R10 ;  /* 0x0000000a2f2f7221 */ /* 0x000fc20000010000 */
[----:B------:R-:W-:Y:S01]  /*3eb0*/  F2FP.SATFINITE.E4M3.F32.PACK_AB_MERGE_C R141, R33, R32, R36 ;  /* 0x00000020218d723e */ /* 0x000fe20004807024 */
[----:B0-----:R-:W-:-:S01]  /*3ec0*/  FADD.FTZ R9, R25, R52 ;  /* 0x0000003419097221 */ /* 0x001fc20000010000 */
[----:B------:R-:W-:Y:S01]  /*3ed0*/  F2FP.SATFINITE.E4M3.F32.PACK_AB_MERGE_C R143, R46, R43, R12 ;  /* 0x0000002b2e8f723e */ /* 0x000fe2000480700c */
[----:B------:R-:W-:-:S01]  /*3ee0*/  FADD.FTZ R47, R50, R47 ;  /* 0x0000002f322f7221 */ /* 0x000fc20000010000 */
[----:B------:R-:W0:Y:S01]  /*3ef0*/  MUFU.EX2 R53, R53 ;  /* 0x0000003500357308 */ /* 0x000e220000000800 */
[----:B-1----:R-:W-:-:S01]  /*3f00*/  FADD.FTZ R9, R28, R9 ;  /* 0x000000091c097221 */ /* 0x002fc20000010000 */
[----:B------:R-:W-:-:S02]  /*3f10*/  F2FP.SATFINITE.E4M3.F32.PACK_AB_MERGE_C R146, R61, R60, R64 ;  /* 0x0000003c3d92723e */ /* 0x000fc40004807040 */
[----:B------:R-:W-:Y:S02]  /*3f20*/  CS2R R50, SRZ ;  /* 0x0000000000327805 */ /* 0x000fe4000001ff00 */
[----:B------:R-:W-:Y:S02]  /*3f30*/  CS2R R40, SRZ ;  /* 0x0000000000287805 */ /* 0x000fe4000001ff00 */
[----:B------:R-:W-:Y:S02]  /*3f40*/  CS2R R36, SRZ ;  /* 0x0000000000247805 */ /* 0x000fe4000001ff00 */
[----:B------:R-:W-:Y:S01]  /*3f50*/  CS2R R32, SRZ ;  /* 0x0000000000207805 */ /* 0x000fe2000001ff00 */
[----:B------:R-:W1:Y:S01]  /*3f60*/  MUFU.EX2 R26, R26 ;  /* 0x0000001a001a7308 */ /* 0x000e620000000800 */
[----:B--2---:R-:W-:-:S01]  /*3f70*/  FADD.FTZ R10, R62, R9 ;  /* 0x000000093e0a7221 */ /* 0x004fc20000010000 */
[----:B------:R-:W-:-:S06]  /*3f80*/  F2FP.SATFINITE.E4M3.F32.PACK_AB_MERGE_C R9, R31, R30, RZ ;  /* 0x0000001e1f09723e */ /* 0x000fcc00048070ff */
[----:B------:R-:W2:Y:S01]  /*3f90*/  MUFU.EX2 R8, R66 ;  /* 0x0000004200087308 */ /* 0x000ea20000000800 */
[C---:B0-----:R-:W-:Y:S01]  /*3fa0*/  F2FP.SATFINITE.E4M3.F32.PACK_AB_MERGE_C R62, R53.reuse, R62, RZ ;  /* 0x0000003e353e723e */ /* 0x041fe200048070ff */
[----:B------:R-:W-:-:S03]  /*3fb0*/  FADD.FTZ R53, R53, R10 ;  /* 0x0000000a35357221 */ /* 0x000fc60000010000 */
[----:B------:R-:W-:Y:S02]  /*3fc0*/  F2FP.SATFINITE.E4M3.F32.PACK_AB_MERGE_C R142, R28, R25, R62 ;  /* 0x000000191c8e723e */ /* 0x000fe4000480703e */
[----:B------:R-:W-:Y:S02]  /*3fd0*/  CS2R R28, SRZ ;  /* 0x00000000001c7805 */ /* 0x000fe4000001ff00 */
[----:B------:R-:W-:Y:S01]  /*3fe0*/  CS2R R24, SRZ ;  /* 0x0000000000187805 */ /* 0x000fe2000001ff00 */
[----:B------:R-:W0:Y:S01]  /*3ff0*/  MUFU.EX2 R27, R27 ;  /* 0x0000001b001b7308 */ /* 0x000e220000000800 */
[----:B-1----:R-:W-:-:S01]  /*4000*/  FADD.FTZ R10, R26, R47 ;  /* 0x0000002f1a0a7221 */ /* 0x002fc20000010000 */
[----:B------:R-:W-:-:S06]  /*4010*/  CS2R R46, SRZ ;  /* 0x00000000002e7805 */ /* 0x000fcc000001ff00 */
[----:B------:R-:W1:Y:S01]  /*4020*/  MUFU.EX2 R11, R68 ;  /* 0x00000044000b7308 */ /* 0x000e620000000800 */
[----:B--2---:R-:W-:-:S01]  /*4030*/  FADD.FTZ R4, R8, R53 ;  /* 0x0000003508047221 */ /* 0x004fc20000010000 */
[----:B------:R-:W-:-:S06]  /*4040*/  CS2R R52, SRZ ;  /* 0x0000000000347805 */ /* 0x000fcc000001ff00 */
[----:B------:R-:W2:Y:S01]  /*4050*/  MUFU.EX2 R69, R69 ;  /* 0x0000004500457308 */ /* 0x000ea20000000800 */
[C---:B0-----:R-:W-:Y:S01]  /*4060*/  F2FP.SATFINITE.E4M3.F32.PACK_AB_MERGE_C R137, R27.reuse, R26, R9 ;  /* 0x0000001a1b89723e */ /* 0x041fe20004807009 */
[----:B------:R-:W-:-:S04]  /*4070*/  FADD.FTZ R27, R27, R10 ;  /* 0x0000000a1b1b7221 */ /* 0x000fc80000010000 */
[----:B------:R-:W-:Y:S01]  /*4080*/  FADD.FTZ R30, R30, R27 ;  /* 0x0000001b1e1e7221 */ /* 0x000fe20000010000 */
[----:B------:R-:W-:Y:S01]  /*4090*/  CS2R R26, SRZ ;  /* 0x00000000001a7805 */ /* 0x000fe2000001ff00 */
[----:B------:R-:W0:Y:S01]  /*40a0*/  MUFU.EX2 R6, R67 ;  /* 0x0000004300067308 */ /* 0x000e220000000800 */
[----:B-1----:R-:W-:-:S01]  /*40b0*/  FADD.FTZ R4, R11, R4 ;  /* 0x000000040b047221 */ /* 0x002fc20000010000 */
[----:B------:R-:W-:-:S06]  /*40c0*/  FADD.FTZ R31, R31, R30 ;  /* 0x0000001e1f1f7221 */ /* 0x000fcc0000010000 */
[----:B------:R-:W-:Y:S01]  /*40d0*/  MUFU.EX2 R38, R38 ;  /* 0x0000002600267308 */ /* 0x000fe20000000800 */
[----:B--2---:R-:W-:-:S07]  /*40e0*/  FADD.FTZ R9, R69, R4 ;  /* 0x0000000445097221 */ /* 0x004fce0000010000 */
[----:B------:R-:W1:Y:S01]  /*40f0*/  MUFU.EX2 R7, R7 ;  /* 0x0000000700077308 */ /* 0x000e620000000800 */
[----:B0-----:R-:W-:-:S01]  /*4100*/  FADD.FTZ R9, R6, R9 ;  /* 0x0000000906097221 */ /* 0x001fc20000010000 */
[----:B------:R-:W-:-:S04]  /*4110*/  F2FP.SATFINITE.E4M3.F32.PACK_AB_MERGE_C R69, R6, R69, RZ ;  /* 0x000000450645723e */ /* 0x000fc800048070ff */
[----:B------:R-:W-:Y:S02]  /*4120*/  F2FP.SATFINITE.E4M3.F32.PACK_AB_MERGE_C R136, R11, R8, R69 ;  /* 0x000000080b88723e */ /* 0x000fe40004807045 */
[----:B------:R-:W0:Y:S08]  /*4130*/  MUFU.EX2 R34, R34 ;  /* 0x0000002200227308 */ /* 0x000e300000000800 */
[----:B------:R-:W2:Y:S01]  /*4140*/  MUFU.EX2 R70, R70 ;  /* 0x0000004600467308 */ /* 0x000ea20000000800 */
[----:B-1----:R-:W-:-:S07]  /*4150*/  F2FP.SATFINITE.E4M3.F32.PACK_AB_MERGE_C R10, R7, R38, RZ ;  /* 0x00000026070a723e */ /* 0x002fce00048070ff */
[----:B------:R-:W1:Y:S01]  /*4160*/  MUFU.EX2 R35, R35 ;  /* 0x0000002300237308 */ /* 0x000e620000000800 */
[----:B0-----:R-:W-:-:S01]  /*4170*/  FADD.FTZ R6, R34, R31 ;  /* 0x0000001f22067221 */ /* 0x001fc20000010000 */
[----:B------:R-:W-:-:S06]  /*4180*/  CS2R R30, SRZ ;  /* 0x00000000001e7805 */ /* 0x000fcc000001ff00 */
[----:B------:R-:W0:Y:S01]  /*4190*/  MUFU.EX2 R71, R71 ;  /* 0x0000004700477308 */ /* 0x000e220000000800 */
[----:B--2---:R-:W-:-:S07]  /*41a0*/  FADD.FTZ R4, R70, R9 ;  /* 0x0000000946047221 */ /* 0x004fce0000010000 */
[----:B------:R-:W2:Y:S01]  /*41b0*/  MUFU.EX2 R42, R42 ;  /* 0x0000002a002a7308 */ /* 0x000ea20000000800 */
[C---:B-1----:R-:W-:Y:S01]  /*41c0*/  F2FP.SATFINITE.E4M3.F32.PACK_AB_MERGE_C R139, R35.reuse, R34, R10 ;  /* 0x00000022238b723e */ /* 0x042fe2000480700a */
[----:B------:R-:W-:-:S04]  /*41d0*/  FADD.FTZ R35, R35, R6 ;  /* 0x0000000623237221 */ /* 0x000fc80000010000 */
[----:B------:R-:W-:Y:S01]  /*41e0*/  FADD.FTZ R38, R38, R35 ;  /* 0x0000002326267221 */ /* 0x000fe20000010000 */
[----:B------:R-:W-:Y:S01]  /*41f0*/  CS2R R34, SRZ ;  /* 0x0000000000227805 */ /* 0x000fe2000001ff00 */
[----:B------:R-:W1:Y:S01]  /*4200*/  MUFU.EX2 R55, R55 ;  /* 0x0000003700377308 */ /* 0x000e620000000800 */
[----:B0-----:R-:W-:-:S04]  /*4210*/  FADD.FTZ R3, R71, R4 ;  /* 0x0000000447037221 */ /* 0x001fc80000010000 */
[----:B--2---:R-:W-:Y:S01]  /*4220*/  FADD.FTZ R4, R42, R3 ;  /* 0x000000032a047221 */ /* 0x004fe20000010000 */
[----:B------:R-:W-:-:S01]  /*4230*/  FADD.FTZ R3, R7, R38 ;  /* 0x0000002607037221 */ /* 0x000fc20000010000 */
[----:B------:R-:W-:Y:S02]  /*4240*/  CS2R R38, SRZ ;  /* 0x0000000000267805 */ /* 0x000fe4000001ff00 */
[C---:B-1----:R-:W-:Y:S01]  /*4250*/  F2FP.SATFINITE.E4M3.F32.PACK_AB_MERGE_C R6, R55.reuse, R42, RZ ;  /* 0x0000002a3706723e */ /* 0x042fe200048070ff */
[----:B------:R-:W-:Y:S01]  /*4260*/  FADD.FTZ R4, R55, R4 ;  /* 0x0000000437047221 */ /* 0x000fe20000010000 */
[----:B------:R-:W-:Y:S02]  /*4270*/  CS2R R54, SRZ ;  /* 0x0000000000367805 */ /* 0x000fe4000001ff00 */
[----:B------:R-:W-:Y:S02]  /*4280*/  CS2R R42, SRZ ;  /* 0x00000000002a7805 */ /* 0x000fe4000001ff00 */
        /* <DEDUP_REMOVED lines=8> */
.L_x_12284:
[----:B------:R-:W-:-:S04]  /*4310*/  UISETP.NE.AND UP1, UPT, UR24, 0x1, UPT ;  /* 0x000000011800788c */ /* 0x000fc8000bf25270 */
[----:B------:R-:W-:-:S04]  /*4320*/  USEL UR37, URZ, 0x1, UP1 ;  /* 0x000000013f257887 */ /* 0x000fc80008800000 */
[----:B------:R-:W-:Y:S01]  /*4330*/  ULOP3.LUT UR37, UR25, UR37, URZ, 0x3c, !UPT ;  /* 0x0000002519257292 */ /* 0x000fe2000f8e3c3f */
[----:B------:R-:W-:Y:S11]  /*4340*/  @!P0 BRA `(.L_x_12275) ;  /* 0x0000000000048947 */ /* 0x000ff60003800000 */
[----:B------:R-:W-:Y:S01]  /*4350*/  BPT.TRAP 0x1 ;  /* 0x000000040000795c */ /* 0x000fe20000300000 */
.L_x_12275:
        /* <DEDUP_REMOVED lines=9> */
.L_x_12276:
[----:B-1----:R-:W-:Y:S05]  /*43f0*/  @P3 BRA `(.L_x_12277) ;  /* 0x0000000000083947 */ /* 0x002fea0003800000 */
[----:B------:R-:W1:Y:S02]  /*4400*/  SYNCS.PHASECHK.TRANS64.TRYWAIT P3, [UR21+0x13230], R0 ;  /* 0x01323000ff0075a7 */ /* 0x000e640008060155 */
[----:B-1----:R-:W-:Y:S05]  /*4410*/  @!P3 BRA `(.L_x_12278) ;  /* 0x000000a400f4b947 */ /* 0x002fea0003800000 */
.L_x_12277:
        /* <DEDUP_REMOVED lines=64> */
.L_x_12279:
[----:B------:R-:W-:Y:S01]  /*4820*/  ULEA UR11, UR24, UR45, 0x3 ;  /* 0x0000002d180b7291 */ /* 0x000fe2000f8e183f */
[----:B01----:R-:W-:-:S05]  /*4830*/  IMAD.U32 R0, RZ, RZ, UR25 ;  /* 0x00000019ff007e24 */ /* 0x003fca000f8e00ff */
[----:B------:R-:W-:-:S04]  /*4840*/  SHF.L.U32 R0, R0, 0x1f, RZ ;  /* 0x0000001f00007819 */ /* 0x000fc800000006ff */
[----:B------:R0:W1:Y:S01]  /*4850*/  SYNCS.PHASECHK.TRANS64.TRYWAIT P3, [UR11+0x13250], R0 ;  /* 0x01325000ff0075a7 */ /* 0x000062000806014b */
[----:B------:R-:W-:Y:S05]  /*4860*/  @!P0 BRA `(.L_x_12280) ;  /* 0x0000000000048947 */ /* 0x000fea0003800000 */
[----:B------:R-:W-:Y:S01]  /*4870*/  BPT.TRAP 0x1 ;  /* 0x000000040000795c */ /* 0x000fe20000300000 */
.L_x_12280:
[----:B-1----:R-:W-:Y:S05]  /*4880*/  @P3 BRA `(.L_x_12281) ;  /* 0x0000000000083947 */ /* 0x002fea0003800000 */
[----:B------:R-:W1:Y:S02]  /*4890*/  SYNCS.PHASECHK.TRANS64.TRYWAIT P3, [UR11+0x13250], R0 ;  /* 0x01325000ff0075a7 */ /* 0x000e64000806014b */
[----:B-1----:R-:W-:Y:S05]  /*48a0*/  @!P3 BRA `(.L_x_12282) ;  /* 0x000000a000e8b947 */ /* 0x002fea0003800000 */
.L_x_12281:
[----:B------:R-:W-:Y:S01]  /*48b0*/  UIADD3 UR6, UR45, 0x1000, URZ ;  /* 0x000010002d067890 */ /* 0x000fe2000fffe03f */
[----:B------:R-:W-:Y:S01]  /*48c0*/  WARPGROUP.ARRIVE ;  /* 0x00000000000079c5 */ /* 0x000fe20000000000 */
[----:B------:R-:W-:Y:S01]  /*48d0*/  UMOV UR7, 0xc0000010 ;  /* 0xc000001000077882 */ /* 0x000fe20000000000 */
[----:B01----:R-:W-:Y:S01]  /*48e0*/  VIADD R0, R17, UR43 ;  /* 0x0000002b11007c36 */ /* 0x003fe20008000000 */
[----:B------:R-:W-:Y:S01]  /*48f0*/  USHF.R.U32.HI UR6, URZ, 0x4, UR6 ;  /* 0x000000043f067899 */ /* 0x000fe20008011606 */
[----:B------:R-:W0:Y:S01]  /*4900*/  LDC R11, c[0x0][0x2f0] ;  /* 0x0000bc00ff0b7b82 */ /* 0x000e220000000800 */
[----:B------:R-:W-:Y:S02]  /*4910*/  IMAD.MOV.U32 R13, RZ, RZ, -0x2 ;  /* 0xfffffffeff0d7424 */ /* 0x000fe400078e00ff */
[----:B------:R-:W-:-:S04]  /*4920*/  ULOP3.LUT UR6, UR6, 0x3fff, URZ, 0xc0, !UPT ;  /* 0x00003fff06067892 */ /* 0x000fc8000f8ec03f */
[----:B------:R-:W-:-:S04]  /*4930*/  ULOP3.LUT UR6, UR6, 0x10000, URZ, 0xfc, !UPT ;  /* 0x0001000006067892 */ /* 0x000fc8000f8efc3f */
[----:B------:R-:W-:-:S07]  /*4940*/  UIMAD UR10, UR24, 0x280, UR6 ;  /* 0x00000280180a78a4 */ /* 0x000fce000f8e0206 */
[----:B------:R-:W-:Y:S02]  /*4950*/  UMOV UR6, UR10 ;  /* 0x0000000a00067c82 */ /* 0x000fe40008000000 */
[----:B------:R-:W-:Y:S01]  /*4960*/  QGMMA.64x64x32.F32.E4M3.E4M3 R24, R152, gdesc[UR4], R24, gsb0 ;  /* 0x00e0000498187df3 */ /* 0x000fe20008000818 */
[----:B------:R-:W-:Y:S01]  /*4970*/  @UP0 ULDC UR6, c[0x0][0x44c] ;  /* 0x0001130000060ab9 */ /* 0x000fe20000000800 */
[----:B------:R-:W-:Y:S01]  /*4980*/  UMOV UR7, 0xc0000010 ;  /* 0xc000001000077882 */ /* 0x000fe20000000000 */
[----:B------:R-:W-:Y:S01]  /*4990*/  @P2 IMAD.HI.U32 R2, R0, UR6, RZ ;  /* 0x0000000600022c27 */ /* 0x000fe2000f8e00ff */
[----:B------:R-:W-:-:S04]  /*49a0*/  @UP0 ULDC UR6, c[0x0][0x450] ;  /* 0x0001140000060ab9 */ /* 0x000fc80000000800 */
[----:B------:R-:W-:Y:S01]  /*49b0*/  @P2 SHF.R.U32.HI R0, RZ, UR6, R2 ;  /* 0x00000006ff002c19 */ /* 0x000fe20008011602 */
[----:B------:R-:W-:Y:S02]  /*49c0*/  UMOV UR6, 0x1 ;  /* 0x0000000100067882 */ /* 0x000fe40000000000 */
[----:B------:R-:W-:Y:S02]  /*49d0*/  UIMAD UR6, UR23, -0xa0, UR6 ;  /* 0xffffff60170678a4 */ /* 0x000fe4000f8e0206 */
[----:B------:R-:W1:Y:S04]  /*49e0*/  SHFL.IDX PT, R9, R0, RZ, 0x1c1f ;  /* 0x001c1fff00097589 */ /* 0x000e6800000e0000 */
[----:B------:R-:W-:Y:S01]  /*49f0*/  IMAD R8, R16, R13, UR6 ;  /* 0x0000000610087e24 */ /* 0x000fe2000f8e020d */
[----:B------:R-:W2:Y:S01]  /*4a00*/  SHFL.IDX PT, R15, R0, 0x1, 0x1c1f ;  /* 0x003c1f00000f7f89 */ /* 0x000ea200000e0000 */
[----:B------:R-:W-:-:S02]  /*4a10*/  UIADD3 UR6, UR10, 0x80, URZ ;  /* 0x000000800a067890 */ /* 0x000fc4000fffe03f */
[----:B0-----:R-:W-:-:S05]  /*4a20*/  IMAD R8, R11, UR47, R8 ;  /* 0x0000002f0b087c24 */ /* 0x001fca000f8e0208 */
[----:B-1----:R-:W-:-:S04]  /*4a30*/  IADD3 R2, R9, -UR20, R8 ;  /* 0x8000001409027c10 */ /* 0x002fc8000fffe008 */
        /* <DEDUP_REMOVED lines=25> */
[----:B------:R-:W-:Y:S01]  /*4bd0*/  QGMMA.64x64x32.F32.E4M3.E4M3 R24, R148, gdesc[UR4], R24, gsb0 ;  /* 0x00e0000494187df3 */ /* 0x000fe20008000818 */
        /* <DEDUP_REMOVED lines=41> */
[----:B------:R-:W-:-:S02]  /*4e70*/  WARPGROUP.DEPBAR.LE gsb0, 0x0 ;  /* 0x00008000000079c5 */ /* 0x000fc40000010000 */
[----:B------:R-:W-:Y:S01]  /*4e80*/  FMNMX.FTZ R11, R93, R10, !PT ;  /* 0x0000000a5d0b7209 */ /* 0x000fe20007810000 */
[----:B------:R-:W-:Y:S01]  /*4e90*/  WARPGROUP.ARRIVE ;  /* 0x00000000000079c5 */ /* 0x000fe20000000000 */
[----:B------:R-:W-:Y:S02]  /*4ea0*/  ISETP.GT.AND P3, PT, R2, 0x58, PT ;  /* 0x000000580200780c */ /* 0x000fe40003f64270 */
[----:B------:R-:W-:Y:S02]  /*4eb0*/  FSEL R97, R97, -INF , P4 ;  /* 0xff80000061617808 */ /* 0x000fe40002000000 */
[----:B------:R-:W-:Y:S01]  /*4ec0*/  FMNMX.FTZ R10, R96, R11, !PT ;  /* 0x0000000b600a7209 */ /* 0x000fe20007810000 */
[----:B------:R-:W-:Y:S01]  /*4ed0*/  QGMMA.64x64x32.F32.E4M3.E4M3 R24, R144, gdesc[UR4], R24, gsb0 ;  /* 0x00e0000490187df3 */ /* 0x000fe20008000818 */
[----:B------:R-:W-:Y:S01]  /*4ee0*/  ISETP.GT.AND P4, PT, R2, 0x59, PT ;  /* 0x000000590200780c */ /* 0x000fe20003f84270 */
        /* <DEDUP_REMOVED lines=41> */
[----:B------:R-:W-:Y:S01]  /*5180*/  FSEL R61, R61, -INF , P5 ;  /* 0xff8000003d3d7808 */ /* 0x000fe20002800000 */
[----:B------:R-:W-:Y:S01]  /*5190*/  WARPGROUP.ARRIVE ;  /* 0x00000000000079c5 */ /* 0x000fe20000000000 */
[C---:B------:R-:W-:Y:S02]  /*51a0*/  ISETP.GT.AND P3, PT, R2.reuse, 0x90, PT ;  /* 0x000000900200780c */ /* 0x040fe40003f64270 */
[C---:B------:R-:W-:Y:S02]  /*51b0*/  ISETP.GT.AND P4, PT, R2.reuse, 0x91, PT ;  /* 0x000000910200780c */ /* 0x040fe40003f84270 */
[C---:B------:R-:W-:Y:S01]  /*51c0*/  ISETP.GT.AND P6, PT, R2.reuse, 0x98, PT ;  /* 0x000000980200780c */ /* 0x040fe20003fc4270 */
[----:B------:R-:W-:Y:S01]  /*51d0*/  QGMMA.64x64x32.F32.E4M3.E4M3 R24, R140, gdesc[UR4], R24, gsb0 ;  /* 0x00e000048c187df3 */ /* 0x000fe20008000818 */
[----:B------:R-:W-:Y:S01]  /*51e0*/  ISETP.GT.AND P5, PT, R2, 0x99, PT ;  /* 0x000000990200780c */ /* 0x000fe20003fa4270 */
[----:B------:R-:W-:Y:S01]  /*51f0*/  UIADD3 UR6, UR10, 0x200, URZ ;  /* 0x000002000a067890 */ /* 0x000fe2000fffe03f */
[----:B------:R-:W-:Y:S01]  /*5200*/  FMNMX.FTZ R2, R60, R11, !PT ;  /* 0x0000000b3c027209 */ /* 0x000fe20007810000 */
[----:B------:R-:W-:Y:S01]  /*5210*/  UMOV UR7, 0xc0000010 ;  /* 0xc000001000077882 */ /* 0x000fe20000000000 */
        /* <DEDUP_REMOVED lines=8> */
[----:B--2---:R-:W-:Y:S02]  /*52a0*/  IADD3 R15, R15, -UR20, R8 ;  /* 0x800000140f0f7c10 */ /* 0x004fe4000fffe008 */
[----:B------:R-:W-:Y:S02]  /*52b0*/  FMNMX.FTZ R11, R69, R2, !PT ;  /* 0x00000002450b7209 */ /* 0x000fe40007810000 */
[C---:B------:R-:W-:Y:S02]  /*52c0*/  ISETP.GT.AND P5, PT, R15.reuse, RZ, PT ;  /* 0x000000ff0f00720c */ /* 0x040fe40003fa4270 */
[----:B------:R-:W-:Y:S01]  /*52d0*/  ISETP.GT.AND P4, PT, R15, 0x1, PT ;  /* 0x000000010f00780c */ /* 0x000fe20003f84270 */
[----:B------:R-:W0:Y:S01]  /*52e0*/  SHFL.BFLY PT, R2, R11, 0x2, 0x1f ;  /* 0x0c401f000b027f89 */ /* 0x000e2200000e0000 */
[----:B------:R-:W-:-:S02]  /*52f0*/  FSEL R122, R122, -INF , P5 ;  /* 0xff8000007a7a7808 */ /* 0x000fc40002800000 */
[----:B------:R-:W-:Y:S02]  /*5300*/  ISETP.GT.AND P6, PT, R15, 0x8, PT ;  /* 0x000000080f00780c */ /* 0x000fe40003fc4270 */
[----:B------:R-:W-:Y:S02]  /*5310*/  FSEL R123, R123, -INF , P4 ;  /* 0xff8000007b7b7808 */ /* 0x000fe40002000000 */
[----:B------:R-:W-:Y:S02]  /*5320*/  FMNMX.FTZ R0, R122, R7, !PT ;  /* 0x000000077a007209 */ /* 0x000fe40007810000 */
        /* <DEDUP_REMOVED lines=8> */
[----:B0-----:R-:W-:-:S02]  /*53b0*/  FMNMX.FTZ R12, R11, R2, !PT ;  /* 0x000000020b0c7209 */ /* 0x001fc40007810000 */
[----:B------:R-:W-:Y:S02]  /*53c0*/  ISETP.GT.AND P4, PT, R15, 0x19, PT ;  /* 0x000000190f00780c */ /* 0x000fe40003f84270 */
[----:B------:R-:W-:Y:S01]  /*53d0*/  FSEL R134, R134, -INF , P5 ;  /* 0xff80000086867808 */ /* 0x000fe20002800000 */
[----:B------:R-:W0:Y:S01]  /*53e0*/  SHFL.BFLY PT, R13, R12, 0x1, 0x1f ;  /* 0x0c201f000c0d7f89 */ /* 0x000e2200000e0000 */
[----:B------:R-:W-:Y:S02]  /*53f0*/  FSEL R135, R135, -INF , P4 ;  /* 0xff80000087877808 */ /* 0x000fe40002000000 */
[C---:B------:R-:W-:Y:S02]  /*5400*/  ISETP.GT.AND P5, PT, R15.reuse, 0x20, PT ;  /* 0x000000200f00780c */ /* 0x040fe40003fa4270 */
[C---:B------:R-:W-:Y:S02]  /*5410*/  ISETP.GT.AND P4, PT, R15.reuse, 0x21, PT ;  /* 0x000000210f00780c */ /* 0x040fe40003f84270 */
[----:B------:R-:W-:-:S02]  /*5420*/  ISETP.GT.AND P6, PT, R15, 0x28, PT ;  /* 0x000000280f00780c */ /* 0x000fc40003fc4270 */
[----:B------:R-:W-:Y:S02]  /*5430*/  FSEL R107, R107, -INF , P4 ;  /* 0xff8000006b6b7808 */ /* 0x000fe40002000000 */
[----:B------:R-:W-:Y:S02]  /*5440*/  FSEL R110, R110, -INF , P6 ;  /* 0xff8000006e6e7808 */ /* 0x000fe40003000000 */
[C---:B------:R-:W-:Y:S02]  /*5450*/  ISETP.GT.AND P4, PT, R15.reuse, 0x30, PT ;  /* 0x000000300f00780c */ /* 0x040fe40003f84270 */
[----:B------:R-:W-:Y:S02]  /*5460*/  ISETP.GT.AND P6, PT, R15, 0x31, PT ;  /* 0x000000310f00780c */ /* 0x000fe40003fc4270 */
[----:B------:R-:W-:Y:S02]  /*5470*/  FSEL R114, R114, -INF , P4 ;  /* 0xff80000072727808 */ /* 0x000fe40002000000 */
[----:B------:R-:W-:Y:S01]  /*5480*/  FSEL R115, R115, -INF , P6 ;  /* 0xff80000073737808 */ /* 0x000fe20003000000 */
[----:B------:R-:W-:-:S02]  /*5490*/  WARPGROUP.DEPBAR.LE gsb0, 0x0 ;  /* 0x00008000000079c5 */ /* 0x000fc40000010000 */
[----:B------:R-:W-:Y:S01]  /*54a0*/  ISETP.GT.AND P4, PT, R15, 0x39, PT ;  /* 0x000000390f00780c */ /* 0x000fe20003f84270 */
[----:B------:R-:W-:Y:S01]  /*54b0*/  WARPGROUP.ARRIVE ;  /* 0x00000000000079c5 */ /* 0x000fe20000000000 */
[----:B0-----:R-:W-:Y:S01]  /*54c0*/  FMNMX.FTZ R2, R12, R13, !PT ;  /* 0x0000000d0c027209 */ /* 0x001fe20007810000 */
[----:B------:R-:W-:Y:S01]  /*54d0*/  IMAD.U32 R13, RZ, RZ, UR42 ;  /* 0x0000002aff0d7e24 */ /* 0x000fe2000f8e00ff */
[----:B------:R-:W-:Y:S02]  /*54e0*/  FSEL R119, R119, -INF , P4 ;  /* 0xff80000077777808 */ /* 0x000fe40002000000 */
[C---:B------:R-:W-:Y:S01]  /*54f0*/  FSETP.NEU.FTZ.AND P3, PT, R2.reuse, -INF , PT ;  /* 0xff8000000200780b */ /* 0x040fe20003f7d000 */
[----:B------:R-:W-:-:S01]  /*5500*/  FFMA.FTZ R10, R2, R13, -8 ;  /* 0xc1000000020a7423 */ /* 0x000fc2000001000d */
[C---:B------:R-:W-:Y:S01]  /*5510*/  ISETP.GT.AND P4, PT, R15.reuse, 0x41, PT ;  /* 0x000000410f00780c */ /* 0x040fe20003f84270 */
[----:B------:R-:W-:Y:S01]  /*5520*/  QGMMA.64x64x32.F32.E4M3.E4M3 R24, R136, gdesc[UR4], R24, gsb0 ;  /* 0x00e0000488187df3 */ /* 0x000fe20008000818 */
[----:B------:R-:W-:-:S02]  /*5530*/  ISETP.GT.AND P6, PT, R15, 0x48, PT ;  /* 0x000000480f00780c */ /* 0x000fc40003fc4270 */
[----:B------:R-:W-:Y:S02]  /*5540*/  FSEL R10, R10, RZ, P3 ;  /* 0x000000ff0a0a7208 */ /* 0x000fe40001800000 */
[----:B------:R-:W-:Y:S02]  /*5550*/  FSEL R91, R91, -INF , P4 ;  /* 0xff8000005b5b7808 */ /* 0x000fe40002000000 */
[----:B------:R-:W-:Y:S01]  /*5560*/  FSEL R94, R94, -INF , P6 ;  /* 0xff8000005e5e7808 */ /* 0x000fe20003000000 */
[----:B------:R-:W-:-:S01]  /*5570*/  FFMA.FTZ R12, R121, UR42, -R10 ;  /* 0x0000002a790c7c23 */ /* 0x000fc2000801080a */
[----:B------:R-:W-:Y:S01]  /*5580*/  FMNMX.FTZ R121, R123, R0, !PT ;  /* 0x000000007b797209 */ /* 0x000fe20007810000 */
[----:B------:R-:W-:-:S01]  /*5590*/  FFMA.FTZ R120, R108, UR42, -R10 ;  /* 0x0000002a6c787c23 */ /* 0x000fc2000801080a */
[----:B------:R-:W-:Y:S01]  /*55a0*/  FSEL R108, R106, -INF , P5 ;  /* 0xff8000006a6c7808 */ /* 0x000fe20002800000 */
[----:B------:R-:W-:-:S01]  /*55b0*/  FFMA.FTZ R11, R124, UR42, -R10 ;  /* 0x0000002a7c0b7c23 */ /* 0x000fc2000801080a */
        /* <DEDUP_REMOVED lines=21> */
[----:B------:R-:W-:Y:S01]  /*5710*/  IMAD.U32 R85, RZ, RZ, UR42 ;  /* 0x0000002aff557e24 */ /* 0x000fe2000f8e00ff */
        /* <DEDUP_REMOVED lines=51> */
[----:B------:R-:W-:Y:S01]  /*5a50*/  FFMA.FTZ R69, R69, UR42, -R10 ;  /* 0x0000002a45457c23 */ /* 0x000fe2000801080a */
[----:B------:R-:W-:Y:S01]  /*5a60*/  FSEL R74, R74, -INF , P5 ;  /* 0xff8000004a4a7808 */ /* 0x000fe20002800000 */
[----:B------:R-:W-:Y:S01]  /*5a70*/  MUFU.EX2 R9, R9 ;  /* 0x0000000900097308 */ /* 0x000fe20000000800 */
[----:B------:R-:W-:Y:S01]  /*5a80*/  FMNMX.FTZ R121, R99, R0, !PT ;  /* 0x0000000063797209 */ /* 0x000fe20007810000 */
[----:B------:R-:W-:Y:S01]  /*5a90*/  IMAD.U32 R129, RZ, RZ, UR21 ;  /* 0x00000015ff817e24 */ /* 0x000fe2000f8e00ff */
[----:B------:R-:W-:Y:S01]  /*5aa0*/  ISETP.GT.AND P6, PT, R15, 0x68, PT ;  /* 0x000000680f00780c */ /* 0x000fe20003fc4270 */
[----:B------:R-:W-:-:S02]  /*5ab0*/  WARPGROUP.DEPBAR.LE gsb0, 0x0 ;  /* 0x00008000000079c5 */ /* 0x000fc40000010000 */
[----:B------:R-:W-:Y:S02]  /*5ac0*/  FMNMX.FTZ R0, R102, R121, !PT ;  /* 0x0000007966007209 */ /* 0x000fe40007810000 */
[----:B------:R-:W-:Y:S01]  /*5ad0*/  FSEL R75, R75, -INF , P4 ;  /* 0xff8000004b4b7808 */ /* 0x000fe20002000000 */
[----:B------:R-:W-:Y:S01]  /*5ae0*/  MUFU.EX2 R12, R12 ;  /* 0x0000000c000c7308 */ /* 0x000fe20000000800 */
[----:B------:R-:W-:Y:S02]  /*5af0*/  FMNMX.FTZ R121, R103, R0, !PT ;  /* 0x0000000067797209 */ /* 0x000fe40007810000 */
[----:B------:R-:W-:Y:S02]  /*5b00*/  ISETP.GT.AND P5, PT, R15, 0x69, PT ;  /* 0x000000690f00780c */ /* 0x000fe40003fa4270 */
[----:B------:R-:W-:Y:S02]  /*5b10*/  FMNMX.FTZ R0, R74, R121, !PT ;  /* 0x000000794a007209 */ /* 0x000fe40007810000 */
        /* <DEDUP_REMOVED lines=21> */
[----:B------:R0:W-:Y:S01]  /*5c70*/  MUFU.EX2 R87, R120 ;  /* 0x0000007800577308 */ /* 0x0001e20000000800 */
[----:B------:R-:W-:Y:S02]  /*5c80*/  ISETP.GT.AND P4, PT, R15, 0x81, PT ;  /* 0x000000810f00780c */ /* 0x000fe40003f84270 */
[----:B------:R-:W-:Y:S02]  /*5c90*/  FSEL R100, R58, -INF , P5 ;  /* 0xff8000003a647808 */ /* 0x000fe40002800000 */
[----:B------:R-:W-:-:S02]  /*5ca0*/  FMNMX.FTZ R121, R97, R0, !PT ;  /* 0x0000000061797209 */ /* 0x000fc40007810000 */
[----:B------:R-:W-:Y:S01]  /*5cb0*/  ISETP.GT.AND P6, PT, R15, 0x88, PT ;  /* 0x000000880f00780c */ /* 0x000fe20003fc4270 */
[----:B------:R1:W-:Y:S01]  /*5cc0*/  MUFU.EX2 R58, R124 ;  /* 0x0000007c003a7308 */ /* 0x0003e20000000800 */
[----:B------:R-:W-:Y:S01]  /*5cd0*/  FSEL R59, R59, -INF , P4 ;  /* 0xff8000003b3b7808 */ /* 0x000fe20002000000 */
[--C-:B0-----:R-:W-:Y:S01]  /*5ce0*/  FFMA.FTZ R120, R72, UR42, -R10.reuse ;  /* 0x0000002a48787c23 */ /* 0x101fe2000801080a */
[----:B------:R-:W-:Y:S02]  /*5cf0*/  FMNMX.FTZ R0, R100, R121, !PT ;  /* 0x0000007964007209 */ /* 0x000fe40007810000 */
[----:B------:R-:W-:Y:S02]  /*5d00*/  ISETP.GT.AND P5, PT, R15, 0x89, PT ;  /* 0x000000890f00780c */ /* 0x000fe40003fa4270 */
[----:B------:R-:W-:Y:S01]  /*5d10*/  FSEL R62, R62, -INF , P6 ;  /* 0xff8000003e3e7808 */ /* 0x000fe20003000000 */
[----:B------:R-:W-:Y:S01]  /*5d20*/  MUFU.EX2 R20, R20 ;  /* 0x0000001400147308 */ /* 0x000fe20000000800 */
[----:B------:R-:W-:Y:S01]  /*5d30*/  FMNMX.FTZ R121, R59, R0, !PT ;  /* 0x000000003b797209 */ /* 0x000fe20007810000 */
[----:B-1----:R-:W-:Y:S01]  /*5d40*/  FFMA.FTZ R124, R73, UR42, -R10 ;  /* 0x0000002a497c7c23 */ /* 0x002fe2000801080a */
[----:B------:R-:W-:-:S02]  /*5d50*/  ISETP.GT.AND P4, PT, R15, 0x90, PT ;  /* 0x000000900f00780c */ /* 0x000fc40003f84270 */
[----:B------:R-:W-:Y:S02]  /*5d60*/  FSEL R63, R63, -INF , P5 ;  /* 0xff8000003f3f7808 */ /* 0x000fe40002800000 */
        /* <DEDUP_REMOVED lines=13> */
[----:B------:R-:W-:Y:S02]  /*5e40*/  FSEL R71, R71, -INF , P4 ;  /* 0xff80000047477808 */ /* 0x000fe40002000000 */
[----:B------:R-:W-:-:S03]  /*5e50*/  FMNMX.FTZ R0, R72, R73, !PT ;  /* 0x0000004948007209 */ /* 0x000fc60007810000 */
[----:B------:R1:W-:Y:S01]  /*5e60*/  MUFU.EX2 R70, R124 ;  /* 0x0000007c00467308 */ /* 0x0003e20000000800 */
[----:B------:R-:W-:-:S05]  /*5e70*/  FMNMX.FTZ R0, R71, R0, !PT ;  /* 0x0000000047007209 */ /* 0x000fca0007810000 */
[----:B------:R-:W2:Y:S02]  /*5e80*/  SHFL.BFLY PT, R121, R0, 0x2, 0x1f ;  /* 0x0c401f0000797f89 */ /* 0x000ea400000e0000 */
[----:B------:R3:W-:Y:S08]  /*5e90*/  MUFU.EX2 R73, R125 ;  /* 0x0000007d00497308 */ /* 0x0007f00000000800 */
[----:B------:R-:W-:Y:S08]  /*5ea0*/  MUFU.EX2 R105, R105 ;  /* 0x0000006900697308 */ /* 0x000ff00000000800 */
[----:B------:R-:W-:Y:S01]  /*5eb0*/  MUFU.EX2 R109, R109 ;  /* 0x0000006d006d7308 */ /* 0x000fe20000000800 */
[----:B--2---:R-:W-:-:S07]  /*5ec0*/  FMNMX.FTZ R121, R0, R121, !PT ;  /* 0x0000007900797209 */ /* 0x004fce0007810000 */
[----:B------:R-:W-:Y:S01]  /*5ed0*/  MUFU.EX2 R112, R112 ;  /* 0x0000007000707308 */ /* 0x000fe20000000800 */
[----:B------:R-:W2:Y:S07]  /*5ee0*/  SHFL.BFLY PT, R0, R121, 0x1, 0x1f ;  /* 0x0c201f0079007f89 */ /* 0x000eae00000e0000 */
[----:B------:R-:W-:Y:S08]  /*5ef0*/  MUFU.EX2 R113, R113 ;  /* 0x0000007100717308 */ /* 0x000ff00000000800 */
[----:B------:R-:W-:Y:S08]  /*5f00*/  MUFU.EX2 R116, R116 ;  /* 0x0000007400747308 */ /* 0x000ff00000000800 */
[----:B------:R-:W-:Y:S01]  /*5f10*/  MUFU.EX2 R117, R117 ;  /* 0x0000007500757308 */ /* 0x000fe20000000800 */
[----:B--2---:R-:W-:-:S04]  /*5f20*/  FMNMX.FTZ R0, R121, R0, !PT ;  /* 0x0000000079007209 */ /* 0x004fc80007810000 */
[C---:B------:R-:W-:Y:S01]  /*5f30*/  FSETP.NEU.FTZ.AND P4, PT, R0.reuse, -INF , PT ;  /* 0xff8000000000780b */ /* 0x040fe20003f9d000 */
[----:B------:R-:W-:-:S02]  /*5f40*/  FFMA.FTZ R85, R0, R85, -8 ;  /* 0xc100000000557423 */ /* 0x000fc40000010055 */
[----:B------:R-:W-:Y:S01]  /*5f50*/  MUFU.EX2 R88, R88 ;  /* 0x0000005800587308 */ /* 0x000fe20000000800 */
[----:B------:R-:W-:Y:S02]  /*5f60*/  FSEL R128, R0, RZ, P4 ;  /* 0x000000ff00807208 */ /* 0x000fe40002000000 */
[----:B------:R-:W-:-:S03]  /*5f70*/  FSEL R10, R85, RZ, P4 ;  /* 0x000000ff550a7208 */ /* 0x000fc60002000000 */
[----:B------:R-:W-:Y:S02]  /*5f80*/  FADD.FTZ R128, -R128, R7 ;  /* 0x0000000780807221 */ /* 0x000fe40000010100 */
[----:B------:R-:W-:Y:S01]  /*5f90*/  MUFU.EX2 R89, R89 ;  /* 0x0000005900597308 */ /* 0x000fe20000000800 */
[----:B0-----:R-:W-:-:S01]  /*5fa0*/  FFMA.FTZ R120, R122, UR42, -R10 ;  /* 0x0000002a7a787c23 */ /* 0x001fc2000801080a */
[--C-:B------:R-:W-:Y:S01]  /*5fb0*/  FFMA.FTZ R122, R127, UR42, -R10.reuse ;  /* 0x0000002a7f7a7c23 */ /* 0x100fe2000801080a */
[----:B------:R-:W-:Y:S01]  /*5fc0*/  FSEL R127, R2, RZ, P3 ;  /* 0x000000ff027f7208 */ /* 0x000fe20001800000 */
[----:B------:R-:W-:Y:S01]  /*5fd0*/  FMUL.FTZ R7, R128, UR42 ;  /* 0x0000002a80077c20 */ /* 0x000fe20008410000 */
[----:B------:R-:W-:-:S01]  /*5fe0*/  FFMA.FTZ R85, R123, UR42, -R10 ;  /* 0x0000002a7b557c23 */ /* 0x000fc2000801080a */
[--C-:B------:R-:W-:Y:S01]  /*5ff0*/  FFMA.FTZ R121, R126, UR42, -R10.reuse ;  /* 0x0000002a7e797c23 */ /* 0x100fe2000801080a */
[----:B------:R-:W-:-:S01]  /*6000*/  FFMA.FTZ R123, R130, UR42, -R10 ;  /* 0x0000002a827b7c23 */ /* 0x000fc2000801080a */
[----:B------:R-:W-:Y:S01]  /*6010*/  FADD.FTZ R127, -R127, R6 ;  /* 0x000000067f7f7221 */ /* 0x000fe20000010100 */
[----:B------:R-:W-:-:S01]  /*6020*/  FFMA.FTZ R6, R94, UR42, -R10 ;  /* 0x0000002a5e067c23 */ /* 0x000fc2000801080a */
[----:B------:R-:W-:Y:S01]  /*6030*/  MUFU.EX2 R120, R120 ;  /* 0x0000007800787308 */ /* 0x000fe20000000800 */
[----:B-1----:R-:W-:-:S01]  /*6040*/  FFMA.FTZ R124, R131, UR42, -R10 ;  /* 0x0000002a837c7c23 */ /* 0x002fc2000801080a */
[----:B------:R-:W-:Y:S01]  /*6050*/  FMUL.FTZ R94, R127, UR42 ;  /* 0x0000002a7f5e7c20 */ /* 0x000fe20008410000 */
[----:B---3--:R-:W-:-:S01]  /*6060*/  FFMA.FTZ R125, R134, UR42, -R10 ;  /* 0x0000002a867d7c23 */ /* 0x008fc2000801080a */
        /* <DEDUP_REMOVED lines=41> */
[----:B------:R-:W-:-:S03]  /*6300*/  FFMA.FTZ R71, R71, UR42, -R10 ;  /* 0x0000002a47477c23 */ /* 0x000fc6000801080a */
        /* <DEDUP_REMOVED lines=12> */
[----:B------:R-:W-:-:S06]  /*63d0*/  FADD.FTZ R127, R21, R128 ;  /* 0x00000080157f7221 */ /* 0x000fcc0000010000 */
[----:B------:R-:W0:Y:S01]  /*63e0*/  MUFU.EX2 R108, R108 ;  /* 0x0000006c006c7308 */ /* 0x000e220000000800 */
[----:B-1----:R-:W-:-:S01]  /*63f0*/  FADD.FTZ R3, R125, R4 ;  /* 0x000000047d037221 */ /* 0x002fc20000010000 */
        /* <DEDUP_REMOVED lines=90> */
[----:B--2---:R-:W-:-:S02]  /*69a0*/  FADD.FTZ R127, R57, R4 ;  /* 0x00000004397f7221 */ /* 0x004fc40000010000 */
[----:B------:R2:W-:Y:S05]  /*69b0*/  @!P1 SYNCS.ARRIVE.TRANS64.RED.A1T0 RZ, [R3+URZ], RZ ;  /* 0x000000ff03ff99a7 */ /* 0x0005ea000810043f */
[----:B------:R-:W3:Y:S01]  /*69c0*/  MUFU.EX2 R62, R62 ;  /* 0x0000003e003e7308 */ /* 0x000ee20000000800 */
[----:B0-----:R-:W-:-:S07]  /*69d0*/  FADD.FTZ R129, R59, R128 ;  /* 0x000000803b817221 */ /* 0x001fce0000010000 */
        /* <DEDUP_REMOVED lines=24> */
.L_x_12283:
        /* <DEDUP_REMOVED lines=83> */
.L_x_12274:
[----:B------:R-:W-:-:S13]  /*7090*/  ISETP.LE.AND P2, PT, RZ, UR23, PT ;  /* 0x00000017ff007c0c */ /* 0x000fda000bf43270 */
[----:B------:R-:W-:Y:S05]  /*70a0*/  @!P2 BRA `(.L_x_12285) ;  /* 0x00000020009ca947 */ /* 0x000fea0003800000 */
[----:B------:R-:W-:Y:S01]  /*70b0*/  IMAD.MOV.U32 R9, RZ, RZ, R0 ;  /* 0x000000ffff097224 */ /* 0x000fe200078e0000 */
[----:B------:R-:W-:Y:S01]  /*70c0*/  UMOV UR22, UR37 ;  /* 0x0000002500167c82 */ /* 0x000fe20008000000 */
[----:B------:R-:W-:Y:S01]  /*70d0*/  IMAD.MOV.U32 R7, RZ, RZ, R2 ;  /* 0x000000ffff077224 */ /* 0x000fe200078e0002 */
[----:B------:R-:W-:-:S06]  /*70e0*/  UMOV UR21, UR39 ;  /* 0x0000002700157c82 */ /* 0x000fcc0008000000 */
.L_x_12295:
[----:B------:R-:W-:-:S04]  /*70f0*/  UISETP.NE.AND UP0, UPT, UR21, 0x1, UPT ;  /* 0x000000011500788c */ /* 0x000fc8000bf05270 */
[----:B------:R-:W-:-:S04]  /*7100*/  USEL UR37, URZ, 0x1, UP0 ;  /* 0x000000013f257887 */ /* 0x000fc80008000000 */
[----:B------:R-:W-:Y:S01]  /*7110*/  ULOP3.LUT UR37, UR22, UR37, URZ, 0x3c, !UPT ;  /* 0x0000002516257292 */ /* 0x000fe2000f8e3c3f */
[----:B------:R-:W-:Y:S11]  /*7120*/  @!P0 BRA `(.L_x_12286) ;  /* 0x0000000000048947 */ /* 0x000ff60003800000 */
[----:B------:R-:W-:Y:S01]  /*7130*/  BPT.TRAP 0x1 ;  /* 0x000000040000795c */ /* 0x000fe20000300000 */
.L_x_12286:
        /* <DEDUP_REMOVED lines=9> */
.L_x_12287:
[----:B-1----:R-:W-:Y:S05]  /*71d0*/  @P2 BRA `(.L_x_12288) ;  /* 0x0000000000082947 */ /* 0x002fea0003800000 */
[----:B------:R-:W1:Y:S02]  /*71e0*/  SYNCS.PHASECHK.TRANS64.TRYWAIT P2, [UR20+0x13230], R0 ;  /* 0x01323000ff0075a7 */ /* 0x000e640008040154 */
[----:B-1----:R-:W-:Y:S05]  /*71f0*/  @!P2 BRA `(.L_x_12289) ;  /* 0x0000007800aca947 */ /* 0x002fea0003800000 */
.L_x_12288:
        /* <DEDUP_REMOVED lines=64> */
.L_x_12290:
[----:B------:R-:W-:Y:S01]  /*7600*/  ULEA UR11, UR21, UR45, 0x3 ;  /* 0x0000002d150b7291 */ /* 0x000fe2000f8e183f */
[----:B01----:R-:W-:-:S05]  /*7610*/  IMAD.U32 R0, RZ, RZ, UR22 ;  /* 0x00000016ff007e24 */ /* 0x003fca000f8e00ff */
[----:B------:R-:W-:-:S04]  /*7620*/  SHF.L.U32 R0, R0, 0x1f, RZ ;  /* 0x0000001f00007819 */ /* 0x000fc800000006ff */
[----:B------:R0:W1:Y:S01]  /*7630*/  SYNCS.PHASECHK.TRANS64.TRYWAIT P2, [UR11+0x13250], R0 ;  /* 0x01325000ff0075a7 */ /* 0x000062000804014b */
[----:B------:R-:W-:Y:S05]  /*7640*/  @!P0 BRA `(.L_x_12291) ;  /* 0x0000000000048947 */ /* 0x000fea0003800000 */
[----:B------:R-:W-:Y:S01]  /*7650*/  BPT.TRAP 0x1 ;  /* 0x000000040000795c */ /* 0x000fe20000300000 */
.L_x_12291:
[----:B-1----:R-:W-:Y:S05]  /*7660*/  @P2 BRA `(.L_x_12292) ;  /* 0x0000000000082947 */ /* 0x002fea0003800000 */
[----:B------:R-:W1:Y:S02]  /*7670*/  SYNCS.PHASECHK.TRANS64.TRYWAIT P2, [UR11+0x13250], R0 ;  /* 0x01325000ff0075a7 */ /* 0x000e64000804014b */
[----:B-1----:R-:W-:Y:S05]  /*7680*/  @!P2 BRA `(.L_x_12293) ;  /* 0x0000007400a0a947 */ /* 0x002fea0003800000 */
.L_x_12292:
[----:B01----:R-:W-:Y:S01]  /*7690*/  FMNMX.FTZ R0, R120, R7, !PT ;  /* 0x0000000778007209 */ /* 0x003fe20007810000 */
[----:B------:R-:W-:Y:S01]  /*76a0*/  UIADD3 UR6, UR45, 0x1000, URZ ;  /* 0x000010002d067890 */ /* 0x000fe2000fffe03f */
[----:B------:R-:W-:Y:S01]  /*76b0*/  WARPGROUP.ARRIVE ;  /* 0x00000000000079c5 */ /* 0x000fe20000000000 */
[----:B------:R-:W-:Y:S01]  /*76c0*/  UMOV UR7, 0xc0000010 ;  /* 0xc000001000077882 */ /* 0x000fe20000000000 */
[----:B------:R-:W-:Y:S01]  /*76d0*/  FMNMX.FTZ R11, R121, R0, !PT ;  /* 0x00000000790b7209 */ /* 0x000fe20007810000 */
[----:B------:R-:W-:Y:S01]  /*76e0*/  USHF.R.U32.HI UR6, URZ, 0x4, UR6 ;  /* 0x000000043f067899 */ /* 0x000fe20008011606 */
[----:B------:R-:W-:Y:S01]  /*76f0*/  FMNMX.FTZ R0, R122, R9, !PT ;  /* 0x000000097a007209 */ /* 0x000fe20007810000 */
[----:B------:R-:W-:Y:S02]  /*7700*/  IMAD.U32 R15, RZ, RZ, UR42 ;  /* 0x0000002aff0f7e24 */ /* 0x000fe4000f8e00ff */
        /* <DEDUP_REMOVED lines=95> */
[----:B-1----:R-:W-:-:S03]  /*7d00*/  FMNMX.FTZ R13, R8, R13, !PT ;  /* 0x0000000d080d7209 */ /* 0x002fc60007810000 */
[----:B------:R-:W-:Y:S02]  /*7d10*/  QGMMA.64x64x32.F32.E4M3.E4M3 R24, R144, gdesc[UR4], R24, gsb0 ;  /* 0x00e0000490187df3 */ /* 0x000fe40008000818 */
[----:B------:R-:W1:Y:S01]  /*7d20*/  SHFL.BFLY PT, R0, R13, 0x1, 0x1f ;  /* 0x0c201f000d007f89 */ /* 0x000e6200000e0000 */
[----:B------:R-:W-:Y:S01]  /*7d30*/  UIADD3 UR6, UR10, 0x180, URZ ;  /* 0x000001800a067890 */ /* 0x000fe2000fffe03f */
[----:B------:R-:W-:Y:S01]  /*7d40*/  UMOV UR7, 0xc0000010 ;  /* 0xc000001000077882 */ /* 0x000fe20000000000 */
[----:B0-----:R-:W-:-:S05]  /*7d50*/  FMNMX.FTZ R2, R11, R2, !PT ;  /* 0x000000020b027209 */ /* 0x001fca0007810000 */
[C---:B------:R-:W-:Y:S01]  /*7d60*/  FFMA.FTZ R8, R2.reuse, R15, -8 ;  /* 0xc100000002087423 */ /* 0x040fe2000001000f */
[----:B-1----:R-:W-:Y:S01]  /*7d70*/  FMNMX.FTZ R0, R13, R0, !PT ;  /* 0x000000000d007209 */ /* 0x002fe20007810000 */
[----:B------:R-:W-:Y:S02]  /*7d80*/  FADD.FTZ R6, -R2, R7 ;  /* 0x0000000702067221 */ /* 0x000fe40000010100 */
        /* <DEDUP_REMOVED lines=8> */
[----:B------:R-:W-:-:S02]  /*7e10*/  IMAD.U32 R117, RZ, RZ, UR42 ;  /* 0x0000002aff757e24 */ /* 0x000fc4000f8e00ff */
[----:B------:R-:W-:Y:S01]  /*7e20*/  FMUL.FTZ R7, R6, UR42 ;  /* 0x0000002a06077c20 */ /* 0x000fe20008410000 */
[----:B------:R-:W-:-:S01]  /*7e30*/  FADD.FTZ R6, -R0, R9 ;  /* 0x0000000900067221 */ /* 0x000fc20000010100 */
        /* <DEDUP_REMOVED lines=33> */
[----:B------:R-:W-:Y:S01]  /*8050*/  FMUL.FTZ R6, R6, UR42 ;  /* 0x0000002a06067c20 */ /* 0x000fe20008410000 */
[----:B------:R-:W-:Y:S01]  /*8060*/  MUFU.EX2 R7, R7 ;  /* 0x0000000700077308 */ /* 0x000fe20000000800 */
[----:B------:R-:W-:-:S02]  /*8070*/  IMAD.U32 R129, RZ, RZ, UR20 ;  /* 0x00000014ff817e24 */ /* 0x000fc4000f8e00ff */
[--C-:B------:R-:W-:Y:S01]  /*8080*/  FFMA.FTZ R117, R122, UR42, -R8.reuse ;  /* 0x0000002a7a757c23 */ /* 0x100fe20008010808 */
[----:B------:R-:W-:-:S01]  /*8090*/  FFMA.FTZ R120, R123, UR42, -R8 ;  /* 0x0000002a7b787c23 */ /* 0x000fc20008010808 */
[--C-:B------:R-:W-:Y:S01]  /*80a0*/  FFMA.FTZ R121, R126, UR42, -R8.reuse ;  /* 0x0000002a7e797c23 */ /* 0x100fe20008010808 */
[----:B------:R-:W-:-:S01]  /*80b0*/  FFMA.FTZ R122, R127, UR42, -R8 ;  /* 0x0000002a7f7a7c23 */ /* 0x000fc20008010808 */
[----:B------:R-:W-:Y:S02]  /*80c0*/  WARPGROUP.DEPBAR.LE gsb0, 0x0 ;  /* 0x00008000000079c5 */ /* 0x000fe40000010000 */
[----:B------:R-:W0:Y:S01]  /*80d0*/  MUFU.EX2 R10, R10 ;  /* 0x0000000a000a7308 */ /* 0x000e220000000800 */
[----:B------:R-:W-:-:S01]  /*80e0*/  FFMA.FTZ R123, R130, UR42, -R8 ;  /* 0x0000002a827b7c23 */ /* 0x000fc20008010808 */
[----:B------:R-:W-:Y:S01]  /*80f0*/  WARPGROUP.ARRIVE ;  /* 0x00000000000079c5 */ /* 0x000fe20000000000 */
[----:B------:R-:W-:-:S01]  /*8100*/  FFMA.FTZ R124, R131, UR42, -R8 ;  /* 0x0000002a837c7c23 */ /* 0x000fc20008010808 */
[--C-:B------:R-:W-:Y:S01]  /*8110*/  FFMA.FTZ R125, R134, UR42, -R8.reuse ;  /* 0x0000002a867d7c23 */ /* 0x100fe20008010808 */
[----:B------:R-:W-:-:S01]  /*8120*/  FFMA.FTZ R126, R135, UR42, -R8 ;  /* 0x0000002a877e7c23 */ /* 0x000fc20008010808 */
[--C-:B------:R-:W-:Y:S01]  /*8130*/  FFMA.FTZ R106, R106, UR42, -R8.reuse ;  /* 0x0000002a6a6a7c23 */ /* 0x100fe20008010808 */
[----:B------:R-:W-:-:S01]  /*8140*/  FFMA.FTZ R107, R107, UR42, -R8 ;  /* 0x0000002a6b6b7c23 */ /* 0x000fc20008010808 */
        /* <DEDUP_REMOVED lines=17> */
[----:B------:R-:W-:Y:S01]  /*8260*/  UIADD3 UR6, UR10, 0x200, URZ ;  /* 0x000002000a067890 */ /* 0x000fe2000fffe03f */
[--C-:B------:R-:W-:Y:S01]  /*8270*/  FFMA.FTZ R102, R102, UR42, -R8.reuse ;  /* 0x0000002a66667c23 */ /* 0x100fe20008010808 */
[----:B------:R-:W-:-:S01]  /*8280*/  FFMA.FTZ R103, R103, UR42, -R8 ;  /* 0x0000002a67677c23 */ /* 0x000fc20008010808 */
[----:B------:R-:W-:Y:S01]  /*8290*/  UMOV UR7, 0xc0000010 ;  /* 0xc000001000077882 */ /* 0x000fe20000000000 */
        /* <DEDUP_REMOVED lines=151> */
[----:B0-----:R-:W-:-:S02]  /*8c10*/  FADD.FTZ R128, R58, R127 ;  /* 0x0000007f3a807221 */ /* 0x001fc40000010000 */
[----:B------:R0:W-:Y:S05]  /*8c20*/  @!P1 SYNCS.ARRIVE.TRANS64.RED.A1T0 RZ, [R3+URZ], RZ ;  /* 0x000000ff03ff99a7 */ /* 0x0001ea000810043f */
        /* <DEDUP_REMOVED lines=28> */
.L_x_12294:
        /* <DEDUP_REMOVED lines=83> */
.L_x_12285:
[----:B------:R-:W-:Y:S06]  /*9320*/  BAR.ARV 0x8, 0x200 ;  /* 0x0208000000007b1d */ /* 0x000fec0000002000 */
[----:B------:R-:W-:Y:S05]  /*9330*/  @!P0 BRA `(.L_x_12296) ;  /* 0x0000000000048947 */ /* 0x000fea0003800000 */
[----:B------:R-:W-:Y:S01]  /*9340*/  BPT.TRAP 0x1 ;  /* 0x000000040000795c */ /* 0x000fe20000300000 */
.L_x_12296:
[----:B------:R-:W-:Y:S01]  /*9350*/  ULEA UR14, UR39, UR45, 0x3 ;  /* 0x0000002d270e7291 */ /* 0x000fe2000f8e183f */
[----:B------:R-:W-:-:S05]  /*9360*/  IMAD.U32 R5, RZ, RZ, UR37 ;  /* 0x00000025ff057e24 */ /* 0x000fca000f8e00ff */
[----:B------:R-:W-:-:S04]  /*9370*/  SHF.L.U32 R5, R5, 0x1f, RZ ;  /* 0x0000001f05057819 */ /* 0x000fc800000006ff */
[----:B------:R0:W1:Y:S01]  /*9380*/  SYNCS.PHASECHK.TRANS64.TRYWAIT P1, [UR14+0x13250], R5 ;  /* 0x01325005ff0075a7 */ /* 0x000062000802014e */
[----:B------:R-:W-:Y:S05]  /*9390*/  @!P0 BRA `(.L_x_12297) ;  /* 0x0000000000048947 */ /* 0x000fea0003800000 */
[----:B------:R-:W-:Y:S01]  /*93a0*/  BPT.TRAP 0x1 ;  /* 0x000000040000795c */ /* 0x000fe20000300000 */
.L_x_12297:
[----:B-1----:R-:W-:Y:S05]  /*93b0*/  @P1 BRA `(.L_x_12298) ;  /* 0x0000000000081947 */ /* 0x002fea0003800000 */
[----:B------:R-:W1:Y:S02]  /*93c0*/  SYNCS.PHASECHK.TRANS64.TRYWAIT P1, [UR14+0x13250], R5 ;  /* 0x01325005ff0075a7 */ /* 0x000e64000802014e */
[----:B-1----:R-:W-:Y:S05]  /*93d0*/  @!P1 BRA `(.L_x_12299) ;  /* 0x0000005800649947 */ /* 0x002fea0003800000 */
.L_x_12298:
        /* <DEDUP_REMOVED lines=88> */
.L_x_12300:
        /* <DEDUP_REMOVED lines=42> */
.L_x_12267:
        /* <DEDUP_REMOVED lines=11> */
[----:B------:R-:W2:Y:S01]  /*9cb0*/  LDL R40, [R1] ;  /* 0x0000000001287983 */ /* 0x000ea20000100800 */
[----:B------:R-:W1:Y:S01]  /*9cc0*/  S2R R35, SR_SWINHI ;  /* 0x0000000000237919 */ /* 0x000e620000002f00 */
[----:B------:R-:W-:Y:S02]  /*9cd0*/  F2FP.BF16.F32.PACK_AB R47, R47, R2 ;  /* 0x000000022f2f723e */ /* 0x000fe400000010ff */
[----:B------:R-:W-:Y:S01]  /*9ce0*/  F2FP.BF16.F32.PACK_AB R9, R52, R9 ;  /* 0x000000093409723e */ /* 0x000fe200000010ff */
[----:B------:R-:W3:Y:S01]  /*9cf0*/  LDC R2, c[0x0][0xbe8] ;  /* 0x0002fa00ff027b82 */ /* 0x000ee20000000800 */
        /* <DEDUP_REMOVED lines=23> */
[----:B------:R0:W4:Y:S01]  /*9e70*/  LDG.E.CONSTANT R26, desc[UR48][R6.64] ;  /* 0x00000030061a7981 */ /* 0x000122000c1e9900 */
[----:B---3--:R-:W-:Y:S01]  /*9e80*/  ISETP.NE.AND P2, PT, R2, 0x1, PT ;  /* 0x000000010200780c */ /* 0x008fe20003f45270 */
        /* <DEDUP_REMOVED lines=8> */
[----:B------:R-:W0:Y:S01]  /*9f10*/  @P2 LDC R42, c[0x0][0xbec] ;  /* 0x0002fb00ff2a2b82 */ /* 0x000e220000000800 */
[----:B------:R-:W-:Y:S02]  /*9f20*/  MOV R6, R0 ;  /* 0x0000000000067202 */ /* 0x000fe40000000f00 */
[----:B-1----:R-:W-:Y:S01]  /*9f30*/  MOV R7, R35 ;  /* 0x0000002300077202 */ /* 0x002fe20000000f00 */
[----:B------:R-:W-:Y:S01]  /*9f40*/  UIMAD.WIDE.U32 UR6, UR40, UR10, UR6 ;  /* 0x0000000a280672a5 */ /* 0x000fe2000f8e0006 */
[----:B------:R-:W-:Y:S01]  /*9f50*/  SEL R31, R9, R10, P0 ;  /* 0x0000000a091f7207 */ /* 0x000fe20000000000 */
[----:B------:R-:W-:Y:S01]  /*9f60*/  ULDC UR5, c[0x0][0xa88] ;  /* 0x0002a20000057ab9 */ /* 0x000fe20000000800 */
[----:B------:R-:W-:Y:S01]  /*9f70*/  SEL R36, R10, R9, P0 ;  /* 0x000000090a247207 */ /* 0x000fe20000000000 */
[----:B------:R-:W-:Y:S01]  /*9f80*/  IMAD R9, R22, 0x40, R19 ;  /* 0x0000004016097824 */ /* 0x000fe200078e0213 */
[----:B------:R-:W-:Y:S01]  /*9f90*/  SEL R27, R28, R29, P0 ;  /* 0x0000001d1c1b7207 */ /* 0x000fe20000000000 */
[----:B------:R-:W-:Y:S01]  /*9fa0*/  IMAD R43, R2, UR5, RZ ;  /* 0x00000005022b7c24 */ /* 0x000fe2000f8e02ff */
[----:B------:R-:W-:Y:S01]  /*9fb0*/  SEL R30, R29, R28, P0 ;  /* 0x0000001c1d1e7207 */ /* 0x000fe20000000000 */
[----:B------:R-:W-:Y:S01]  /*9fc0*/  ULDC.64 UR10, c[0x0][0xaf0] ;  /* 0x0002bc00000a7ab9 */ /* 0x000fe20000000a00 */
        /* <DEDUP_REMOVED lines=11> */
[----:B--2---:R-:W-:Y:S01]  /*a080*/  IMAD.WIDE R10, R40, 0x2, R6 ;  /* 0x00000002280a7825 */ /* 0x004fe200078e0206 */
[----:B------:R-:W-:-:S03]  /*a090*/  SEL R40, R8, R5, P0 ;  /* 0x0000000508287207 */ /* 0x000fc60000000000 */
[----:B------:R-:W-:Y:S01]  /*a0a0*/  IMAD.WIDE R6, R9, 0x2, R6 ;  /* 0x0000000209067825 */ /* 0x000fe200078e0206 */
[C---:B------:R-:W-:Y:S02]  /*a0b0*/  IADD3 R41, P4, R10.reuse, 0x20, RZ ;  /* 0x000000200a297810 */ /* 0x040fe40007f9e0ff */
[C---:B------:R-:W-:Y:S02]  /*a0c0*/  IADD3 R39, P1, R10.reuse, 0x60, RZ ;  /* 0x000000600a277810 */ /* 0x040fe40007f3e0ff */
[----:B------:R-:W-:Y:S01]  /*a0d0*/  LOP3.LUT R8, R41, 0x380, RZ, 0xc0, !PT ;  /* 0x0000038029087812 */ /* 0x000fe200078ec0ff */
[--C-:B------:R-:W-:Y:S01]  /*a0e0*/  IMAD.X R9, RZ, RZ, R11.reuse, P4 ;  /* 0x000000ffff097224 */ /* 0x100fe200020e060b */
[----:B------:R-:W-:Y:S01]  /*a0f0*/  LOP3.LUT R5, R10, 0x380, RZ, 0xc0, !PT ;  /* 0x000003800a057812 */ /* 0x000fe200078ec0ff */
[----:B------:R-:W-:Y:S01]  /*a100*/  IMAD.X R13, RZ, RZ, R11, P1 ;  /* 0x000000ffff0d7224 */ /* 0x000fe200008e060b */
[----:B------:R-:W-:Y:S02]  /*a110*/  LOP3.LUT R12, R39, 0x380, RZ, 0xc0, !PT ;  /* 0x00000380270c7812 */ /* 0x000fe400078ec0ff */
[----:B------:R-:W-:-:S02]  /*a120*/  SHF.R.U64 R8, R8, 0x3, RZ ;  /* 0x0000000308087819 */ /* 0x000fc400000012ff */
[----:B------:R-:W-:Y:S02]  /*a130*/  SHF.R.U64 R5, R5, 0x3, RZ ;  /* 0x0000000305057819 */ /* 0x000fe400000012ff */
[----:B------:R-:W-:Y:S02]  /*a140*/  IADD3 R14, P3, R10, 0x40, RZ ;  /* 0x000000400a0e7810 */ /* 0x000fe40007f7e0ff */
[----:B------:R-:W-:Y:S02]  /*a150*/  SHF.R.U64 R12, R12, 0x3, RZ ;  /* 0x000000030c0c7819 */ /* 0x000fe400000012ff */
[----:B------:R-:W-:Y:S01]  /*a160*/  LOP3.LUT R8, R8, R41, RZ, 0x3c, !PT ;  /* 0x0000002908087212 */ /* 0x000fe200078e3cff */
[----:B------:R-:W-:Y:S01]  /*a170*/  IMAD.X R15, RZ, RZ, R11, P3 ;  /* 0x000000ffff0f7224 */ /* 0x000fe200018e060b */
[----:B------:R-:W-:Y:S01]  /*a180*/  LOP3.LUT R10, R5, R10, RZ, 0x3c, !PT ;  /* 0x0000000a050a7212 */ /* 0x000fe200078e3cff */
[----:B------:R-:W1:Y:S01]  /*a190*/  @P2 LDC R41, c[0x0][0xbf0] ;  /* 0x0002fc00ff292b82 */ /* 0x000e620000000800 */
[----:B------:R-:W-:-:S02]  /*a1a0*/  LOP3.LUT R5, R14, 0x380, RZ, 0xc0, !PT ;  /* 0x000003800e057812 */ /* 0x000fc400078ec0ff */
[----:B------:R-:W-:Y:S02]  /*a1b0*/  LOP3.LUT R12, R12, R39, RZ, 0x3c, !PT ;  /* 0x000000270c0c7212 */ /* 0x000fe400078e3cff */
[C---:B------:R-:W-:Y:S02]  /*a1c0*/  IADD3 R39, P4, R6.reuse, 0x1800, RZ ;  /* 0x0000180006277810 */ /* 0x040fe40007f9e0ff */
[----:B------:R-:W-:Y:S02]  /*a1d0*/  SHF.R.U64 R5, R5, 0x3, RZ ;  /* 0x0000000305057819 */ /* 0x000fe400000012ff */
[----:B------:R-:W-:Y:S02]  /*a1e0*/  LOP3.LUT R28, R39, 0x380, RZ, 0xc0, !PT ;  /* 0x00000380271c7812 */ /* 0x000fe400078ec0ff */
[----:B------:R-:W-:Y:S02]  /*a1f0*/  LOP3.LUT R14, R5, R14, RZ, 0x3c, !PT ;  /* 0x0000000e050e7212 */ /* 0x000fe400078e3cff */
[----:B------:R-:W-:-:S02]  /*a200*/  IADD3 R5, P3, R6, 0x3000, RZ ;  /* 0x0000300006057810 */ /* 0x000fc40007f7e0ff */
[----:B------:R-:W-:Y:S02]  /*a210*/  SHF.R.U64 R28, R28, 0x3, RZ ;  /* 0x000000031c1c7819 */ /* 0x000fe400000012ff */
[----:B------:R-:W-:Y:S02]  /*a220*/  LOP3.LUT R20, R5, 0x380, RZ, 0xc0, !PT ;  /* 0x0000038005147812 */ /* 0x000fe400078ec0ff */
[----:B------:R-:W-:Y:S01]  /*a230*/  LOP3.LUT R28, R28, R39, RZ, 0x3c, !PT ;  /* 0x000000271c1c7212 */ /* 0x000fe200078e3cff */
[----:B------:R-:W-:Y:S01]  /*a240*/  VIADD R39, R17, UR43 ;  /* 0x0000002b11277c36 */ /* 0x000fe20008000000 */
[----:B------:R-:W-:Y:S02]  /*a250*/  SHF.R.U64 R20, R20, 0x3, RZ ;  /* 0x0000000314147819 */ /* 0x000fe400000012ff */
[----:B------:R-:W-:Y:S01]  /*a260*/  MOV R49, R10 ;  /* 0x0000000a00317202 */ /* 0x000fe20000000f00 */
[----:B0-----:R-:W-:Y:S01]  /*a270*/  @P2 IMAD.HI.U32 R10, R39, R42, RZ ;  /* 0x0000002a270a2227 */ /* 0x001fe200078e00ff */
[----:B------:R-:W-:Y:S01]  /*a280*/  LOP3.LUT R20, R20, R5, RZ, 0x3c, !PT ;  /* 0x0000000514147212 */ /* 0x000fe200078e3cff */
[----:B----4-:R-:W-:Y:S01]  /*a290*/  SHFL.IDX PT, R27, R27, R26, 0x1c1f ;  /* 0x001c1f1a1b1b7589 */ /* 0x010fe200000e0000 */
[----:B------:R-:W-:Y:S01]  /*a2a0*/  MOV R45, R12 ;  /* 0x0000000c002d7202 */ /* 0x000fe20000000f00 */
[----:B------:R-:W-:Y:S01]  /*a2b0*/  IMAD.MOV.U32 R5, RZ, RZ, R39 ;  /* 0x000000ffff057224 */ /* 0x000fe200078e0027 */
[----:B-1----:R-:W-:Y:S01]  /*a2c0*/  @P2 SHF.R.U32.HI R5, RZ, R41, R10 ;  /* 0x00000029ff052219 */ /* 0x002fe2000001160a */
[----:B------:R-:W-:Y:S01]  /*a2d0*/  IMAD.U32 R12, RZ, RZ, UR8 ;  /* 0x00000008ff0c7e24 */ /* 0x000fe2000f8e00ff */
[----:B------:R-:W-:Y:S01]  /*a2e0*/  SHFL.IDX PT, R33, R33, R26, 0x1c1f ;  /* 0x001c1f1a21217589 */ /* 0x000fe200000e0000 */
[----:B------:R-:W-:Y:S01]  /*a2f0*/  MOV R47, R14 ;  /* 0x0000000e002f7202 */ /* 0x000fe20000000f00 */
[----:B------:R-:W-:Y:S01]  /*a300*/  VIADD R14, R157, UR43 ;  /* 0x0000002b9d0e7c36 */ /* 0x000fe20008000000 */
[--C-:B------:R-:W-:Y:S01]  /*a310*/  SHF.R.S32.HI R11, RZ, 0x1f, R5.reuse ;  /* 0x0000001fff0b7819 */ /* 0x100fe20000011405 */
[----:B------:R-:W-:Y:S01]  /*a320*/  IMAD.MOV R13, RZ, RZ, -R5 ;  /* 0x000000ffff0d7224 */ /* 0x000fe200078e0a05 */
[----:B------:R-:W-:Y:S01]  /*a330*/  IADD3 R10, P1, R5, UR6, RZ ;  /* 0x00000006050a7c10 */ /* 0x000fe2000ff3e0ff */
[----:B------:R-:W-:Y:S01]  /*a340*/  SHFL.IDX PT, R29, R29, R26, 0x1c1f ;  /* 0x001c1f1a1d1d7589 */ /* 0x000fe200000e0000 */
[----:B------:R-:W-:Y:S01]  /*a350*/  LOP3.LUT R5, R26, 0x2, RZ, 0x3c, !PT ;  /* 0x000000021a057812 */ /* 0x000fe200078e3cff */
[----:B------:R-:W-:Y:S01]  /*a360*/  IMAD R13, R2, R13, R39 ;  /* 0x0000000d020d7224 */ /* 0x000fe200078e0227 */
[----:B------:R-:W-:Y:S01]  /*a370*/  IADD3.X R11, R11, UR7, R12, P1, !PT ;  /* 0x000000070b0b7c10 */ /* 0x000fe20008ffe40c */
[----:B------:R-:W-:Y:S01]  /*a380*/  SHFL.IDX PT, R25, R25, R26, 0x1c1f ;  /* 0x001c1f1a19197589 */ /* 0x000fe200000e0000 */
[----:B------:R-:W-:Y:S01]  /*a390*/  ULDC.64 UR6, c[0x0][0xb88] ;  /* 0x0002e20000067ab9 */ /* 0x000fe20000000a00 */
[----:B------:R-:W-:Y:S01]  /*a3a0*/  LOP3.LUT P1, RZ, R23, 0x3, RZ, 0xc0, !PT ;  /* 0x0000000317ff7812 */ /* 0x000fe2000782c0ff */
[----:B------:R-:W-:Y:S01]  /*a3b0*/  ULDC.64 UR8, c[0x0][0xae8] ;  /* 0x0002ba0000087ab9 */ /* 0x000fe20000000a00 */
[----:B------:R-:W0:Y:S01]  /*a3c0*/  SHFL.IDX PT, R30, R30, R5, 0x1c1f ;  /* 0x001c1f051e1e7589 */ /* 0x000e2200000e0000 */
[----:B------:R-:W-:Y:S01]  /*a3d0*/  SHF.R.S32.HI R12, RZ, 0x1f, R13 ;  /* 0x0000001fff0c7819 */ /* 0x000fe2000001140d */
[----:B------:R-:W-:Y:S01]  /*a3e0*/  IMAD.WIDE.U32 R10, R13, UR6, R10 ;  /* 0x000000060d0a7c25 */ /* 0x000fe2000f8e000a */
[----:B------:R-:W-:Y:S01]  /*a3f0*/  ISETP.GE.OR P5, PT, R14, R43, P1 ;  /* 0x0000002b0e00720c */ /* 0x000fe20000fa6670 */
[----:B------:R-:W1:Y:S02]  /*a400*/  SHFL.IDX PT, R42, R24, R5, 0x1c1f ;  /* 0x001c1f05182a7589 */ /* 0x000e6400000e0000 */
[----:B------:R-:W-:-:S02]  /*a410*/  IMAD R12, R12, UR6, RZ ;  /* 0x000000060c0c7c24 */ /* 0x000fc4000f8e02ff */
[----:B------:R-:W2:Y:S02]  /*a420*/  SHFL.IDX PT, R32, R32, R5, 0x1c1f ;  /* 0x001c1f0520207589 */ /* 0x000ea400000e0000 */
[----:B------:R-:W-:Y:S01]  /*a430*/  IMAD R13, R13, UR7, R12 ;  /* 0x000000070d0d7c24 */ /* 0x000fe2000f8e020c */
[----:B------:R-:W-:Y:S01]  /*a440*/  ULDC.64 UR6, c[0x0][0xb50] ;  /* 0x0002d40000067ab9 */ /* 0x000fe20000000a00 */
[----:B------:R-:W3:Y:S01]  /*a450*/  SHFL.IDX PT, R44, R38, R5, 0x1c1f ;  /* 0x001c1f05262c7589 */ /* 0x000ee200000e0000 */
[----:B------:R-:W-:Y:S01]  /*a460*/  VIADD R12, R14, 0x8 ;  /* 0x000000080e0c7836 */ /* 0x000fe20000000000 */
[----:B------:R-:W-:Y:S01]  /*a470*/  LEA R50, P6, R10, UR6, 0x2 ;  /* 0x000000060a327c11 */ /* 0x000fe2000f8c10ff */
[----:B------:R-:W-:Y:S01]  /*a480*/  IMAD.IADD R11, R11, 0x1, R13 ;  /* 0x000000010b0b7824 */ /* 0x000fe200078e020d */
[----:B------:R-:W-:Y:S02]  /*a490*/  SHFL.IDX PT, R21, R21, R26, 0x1c1f ;  /* 0x001c1f1a15157589 */ /* 0x000fe400000e0000 */
[----:B------:R-:W-:-:S02]  /*a4a0*/  ISETP.GE.OR P1, PT, R12, R43, P1 ;  /* 0x0000002b0c00720c */ /* 0x000fc40000f26670 */
[----:B------:R-:W-:Y:S01]  /*a4b0*/  SHFL.IDX PT, R35, R35, R26, 0x1c1f ;  /* 0x001c1f1a23237589 */ /* 0x000fe200000e0000 */
[----:B------:R-:W-:-:S03]  /*a4c0*/  LEA.HI.X R51, R10, UR7, R11, 0x2, P6 ;  /* 0x000000070a337c11 */ /* 0x000fc6000b0f140b */
[----:B------:R-:W4:Y:S01]  /*a4d0*/  SHFL.IDX PT, R34, R34, R5, 0x1c1f ;  /* 0x001c1f0522227589 */ /* 0x000f2200000e0000 */
[----:B0-----:R-:W-:-:S03]  /*a4e0*/  SEL R10, R30, R27, P0 ;  /* 0x0000001b1e0a7207 */ /* 0x001fc60000000000 */
[----:B------:R-:W0:Y:S01]  /*a4f0*/  SHFL.IDX PT, R46, R46, R5, 0x1c1f ;  /* 0x001c1f052e2e7589 */ /* 0x000e2200000e0000 */
[----:B-1----:R-:W-:-:S03]  /*a500*/  SEL R11, R42, R33, P0 ;  /* 0x000000212a0b7207 */ /* 0x002fc60000000000 */
[----:B------:R-:W-:Y:S01]  /*a510*/  SHFL.IDX PT, R31, R31, R26, 0x1c1f ;  /* 0x001c1f1a1f1f7589 */ /* 0x000fe200000e0000 */
[----:B--2---:R-:W-:Y:S02]  /*a520*/  SEL R12, R29, R32, P0 ;  /* 0x000000201d0c7207 */ /* 0x004fe40000000000 */
[----:B------:R-:W-:Y:S01]  /*a530*/  SEL R14, R32, R29, P0 ;  /* 0x0000001d200e7207 */ /* 0x000fe20000000000 */
[----:B------:R1:W-:Y:S01]  /*a540*/  SHFL.IDX PT, R37, R37, R26, 0x1c1f ;  /* 0x001c1f1a25257589 */ /* 0x0003e200000e0000 */
[----:B---3--:R-:W-:Y:S01]  /*a550*/  SEL R13, R25, R44, P0 ;  /* 0x0000002c190d7207 */ /* 0x008fe20000000000 */
[----:B------:R-:W-:Y:S01]  /*a560*/  IMAD.X R29, RZ, RZ, R7, P4 ;  /* 0x000000ffff1d7224 */ /* 0x000fe200020e0607 */
[----:B------:R-:W-:Y:S01]  /*a570*/  SEL R15, R44, R25, P0 ;  /* 0x000000192c0f7207 */ /* 0x000fe20000000000 */
[----:B------:R-:W2:Y:S04]  /*a580*/  SHFL.IDX PT, R36, R36, R5, 0x1c1f ;  /* 0x001c1f0524247589 */ /* 0x000ea800000e0000 */
[----:B------:R3:W2:Y:S01]  /*a590*/  SHFL.IDX PT, R48, R40, R5, 0x1c1f ;  /* 0x001c1f0528307589 */ /* 0x0006a200000e0000 */
[----:B----4-:R-:W-:-:S03]  /*a5a0*/  SEL R24, R21, R34, P0 ;  /* 0x0000002215187207 */ /* 0x010fc60000000000 */
[----:B------:R-:W-:Y:S01]  /*a5b0*/  SHFL.IDX PT, R38, R50, RZ, 0x1c1f ;  /* 0x001c1fff32267589 */ /* 0x000fe200000e0000 */
[----:B-1----:R-:W-:Y:S01]  /*a5c0*/  SEL R26, R34, R21, P0 ;  /* 0x00000015221a7207 */ /* 0x002fe20000000000 */
[----:B------:R-:W-:Y:S01]  /*a5d0*/  IMAD.X R21, RZ, RZ, R7, P3 ;  /* 0x000000ffff157224 */ /* 0x000fe200018e0607 */
[----:B0-----:R-:W-:Y:S01]  /*a5e0*/  SEL R25, R35, R46, P0 ;  /* 0x0000002e23197207 */ /* 0x001fe20000000000 */
[----:B------:R-:W0:Y:S01]  /*a5f0*/  SHFL.IDX PT, R39, R51, RZ, 0x1c1f ;  /* 0x001c1fff33277589 */ /* 0x000e2200000e0000 */
[----:B---3--:R-:W-:Y:S02]  /*a600*/  MOV R5, R8 ;  /* 0x0000000800057202 */ /* 0x008fe40000000f00 */
[----:B------:R-:W-:Y:S01]  /*a610*/  SEL R8, R27, R30, P0 ;  /* 0x0000001e1b087207 */ /* 0x000fe20000000000 */
[----:B------:R-:W-:Y:S01]  /*a620*/  SHFL.IDX PT, R40, R50, 0x1, 0x1c1f ;  /* 0x003c1f0032287f89 */ /* 0x000fe200000e0000 */
[----:B------:R-:W-:Y:S02]  /*a630*/  SEL R9, R33, R42, P0 ;  /* 0x0000002a21097207 */ /* 0x000fe40000000000 */
[----:B------:R-:W-:Y:S01]  /*a640*/  SEL R27, R46, R35, P0 ;  /* 0x000000232e1b7207 */ /* 0x000fe20000000000 */
[----:B------:R-:W1:Y:S01]  /*a650*/  SHFL.IDX PT, R41, R51, 0x1, 0x1c1f ;  /* 0x003c1f0033297f89 */ /* 0x000e6200000e0000 */
[----:B--2---:R-:W-:-:S03]  /*a660*/  SEL R32, R31, R36, P0 ;  /* 0x000000241f207207 */ /* 0x004fc60000000000 */
[----:B------:R-:W-:Y:S01]  /*a670*/  STSM.16.M88.4 [R49], R8 ;  /* 0x0000000831007844 */ /* 0x000fe20000000200 */
[----:B------:R-:W-:Y:S02]  /*a680*/  SEL R34, R36, R31, P0 ;  /* 0x0000001f24227207 */ /* 0x000fe40000000000 */
[----:B------:R-:W-:Y:S01]  /*a690*/  SEL R33, R37, R48, P0 ;  /* 0x0000003025217207 */ /* 0x000fe20000000000 */
[----:B------:R-:W-:Y:S01]  /*a6a0*/  STSM.16.M88.4 [R5], R12 ;  /* 0x0000000c05007844 */ /* 0x000fe20000000200 */
[----:B------:R-:W-:Y:S02]  /*a6b0*/  SEL R35, R48, R37, P0 ;  /* 0x0000002530237207 */ /* 0x000fe40000000000 */
[----:B------:R-:W-:Y:S01]  /*a6c0*/  LOP3.LUT R37, R6, 0x380, RZ, 0xc0, !PT ;  /* 0x0000038006257812 */ /* 0x000fe200078ec0ff */
[----:B------:R2:W-:Y:S03]  /*a6d0*/  STSM.16.M88.4 [R47], R24 ;  /* 0x000000182f007844 */ /* 0x0005e60000000200 */
[----:B------:R-:W-:Y:S01]  /*a6e0*/  SHF.R.U64 R37, R37, 0x3, RZ ;  /* 0x0000000325257819 */ /* 0x000fe200000012ff */
[----:B------:R-:W-:Y:S03]  /*a6f0*/  STSM.16.M88.4 [R45], R32 ;  /* 0x000000202d007844 */ /* 0x000fe60000000200 */
[----:B------:R-:W-:Y:S01]  /*a700*/  LOP3.LUT R36, R37, R6, RZ, 0x3c, !PT ;  /* 0x0000000625247212 */ /* 0x000fe200078e3cff */
[----:B------:R-:W-:Y:S01]  /*a710*/  BAR.SYNC.DEFER_BLOCKING 0x1, 0x180 ;  /* 0x0046000000007b1d */ /* 0x000fe20000010000 */
[----:B------:R-:W-:-:S07]  /*a720*/  IMAD.MOV.U32 R37, RZ, RZ, R7 ;  /* 0x000000ffff257224 */ /* 0x000fce00078e0007 */
[----:B--2---:R-:W2:Y:S08]  /*a730*/  @P2 LDC R27, c[0x0][0xbec] ;  /* 0x0002fb00ff1b2b82 */ /* 0x004eb00000000800 */
[----:B------:R-:W3:Y:S01]  /*a740*/  @P2 LDC R24, c[0x0][0xbf0] ;  /* 0x0002fc00ff182b82 */ /* 0x000ee20000000800 */
[----:B0-----:R-:W-:Y:S04]  /*a750*/  @!P5 ST.E desc[UR48][R38.64], R4 ;  /* 0x000000042600d985 */ /* 0x001fe8000c101930 */
[----:B-1----:R0:W-:Y:S04]  /*a760*/  @!P1 ST.E desc[UR48][R40.64], R3 ;  /* 0x0000000328009985 */ /* 0x0021e8000c101930 */
[----:B------:R-:W4:Y:S04]  /*a770*/  LD.E.128 R8, desc[UR48][R36.64] ;  /* 0x0000003024087980 */ /* 0x000f28000c101d00 */
[----:B------:R-:W4:Y:S04]  /*a780*/  LD.E.128 R28, desc[UR48][R28.64] ;  /* 0x000000301c1c7980 */ /* 0x000f28000c101d00 */
[----:B------:R1:W4:Y:S01]  /*a790*/  LD.E.128 R12, desc[UR48][R20.64] ;  /* 0x00000030140c7980 */ /* 0x000322000c101d00 */
[----:B------:R-:W-:Y:S01]  /*a7a0*/  IADD3 R25, P0, R6, 0x4800, RZ ;  /* 0x0000480006197810 */ /* 0x000fe20007f1e0ff */
[----:B0-----:R-:W-:Y:S01]  /*a7b0*/  IMAD R3, R18, 0x30, R22 ;  /* 0x0000003012037824 */ /* 0x001fe200078e0216 */
[----:B------:R-:W-:-:S02]  /*a7c0*/  UIMAD UR5, UR12, UR8, URZ ;  /* 0x000000080c0572a4 */ /* 0x000fc4000f8e023f */
[----:B------:R-:W-:Y:S01]  /*a7d0*/  LOP3.LUT R5, R25, 0x380, RZ, 0xc0, !PT ;  /* 0x0000038019057812 */ /* 0x000fe200078ec0ff */
[----:B------:R-:W-:Y:S01]  /*a7e0*/  VIADD R26, R3, UR43 ;  /* 0x0000002b031a7c36 */ /* 0x000fe20008000000 */
[----:B------:R-:W-:Y:S01]  /*a7f0*/  UIMAD.WIDE.U32 UR6, UR41, UR8, URZ ;  /* 0x00000008290672a5 */ /* 0x000fe2000f8e003f */
[----:B------:R-:W-:Y:S01]  /*a800*/  IMAD.X R7, RZ, RZ, R7, P0 ;  /* 0x000000ffff077224 */ /* 0x000fe200000e0607 */
[----:B------:R-:W-:Y:S01]  /*a810*/  UIMAD UR5, UR41, UR9, UR5 ;  /* 0x00000009290572a4 */ /* 0x000fe2000f8e0205 */
[----:B------:R-:W-:Y:S01]  /*a820*/  SHF.R.U64 R4, R5, 0x3, RZ ;  /* 0x0000000305047819 */ /* 0x000fe200000012ff */
[----:B--2---:R-:W-:Y:S01]  /*a830*/  @P2 IMAD.HI.U32 R3, R26, R27, RZ ;  /* 0x0000001b1a032227 */ /* 0x004fe200078e00ff */
[----:B------:R-:W-:Y:S02]  /*a840*/  UIMAD UR8, UR13, UR10, URZ ;  /* 0x0000000a0d0872a4 */ /* 0x000fe4000f8e023f */
[----:B------:R-:W-:Y:S01]  /*a850*/  UIADD3 UR7, UR7, UR5, URZ ;  /* 0x0000000507077290 */ /* 0x000fe2000fffe03f */
[----:B------:R-:W-:Y:S01]  /*a860*/  LOP3.LUT R6, R4, R25, RZ, 0x3c, !PT ;  /* 0x0000001904067212 */ /* 0x000fe200078e3cff */
[--C-:B------:R-:W-:Y:S01]  /*a870*/  IMAD.MOV.U32 R25, RZ, RZ, R26.reuse ;  /* 0x000000ffff197224 */ /* 0x100fe200078e001a */
[----:B------:R-:W-:Y:S01]  /*a880*/  UIMAD UR5, UR40, UR11, UR8 ;  /* 0x0000000b280572a4 */ /* 0x000fe2000f8e0208 */
[----:B---3--:R-:W-:Y:S01]  /*a890*/  @P2 SHF.R.U32.HI R25, RZ, R24, R3 ;  /* 0x00000018ff192219 */ /* 0x008fe20000011603 */
[----:B------:R-:W-:Y:S01]  /*a8a0*/  UIMAD.WIDE.U32 UR40, UR40, UR10, UR6 ;  /* 0x0000000a282872a5 */ /* 0x000fe2000f8e0006 */
[----:B------:R-:W-:Y:S01]  /*a8b0*/  VIADD R34, R22, UR43 ;  /* 0x0000002b16227c36 */ /* 0x000fe20008000000 */
[----:B------:R-:W5:Y:S01]  /*a8c0*/  LD.E.128 R4, desc[UR48][R6.64] ;  /* 0x0000003006047980 */ /* 0x000f62000c101d00 */
[--C-:B------:R-:W-:Y:S01]  /*a8d0*/  SHF.R.S32.HI R24, RZ, 0x1f, R25.reuse ;  /* 0x0000001fff187819 */ /* 0x100fe20000011419 */
[----:B------:R-:W-:Y:S01]  /*a8e0*/  UIADD3 UR5, UR41, UR5, URZ ;  /* 0x0000000529057290 */ /* 0x000fe2000fffe03f */
[----:B------:R-:W-:Y:S01]  /*a8f0*/  IMAD.MOV R27, RZ, RZ, -R25 ;  /* 0x000000ffff1b7224 */ /* 0x000fe200078e0a19 */
[----:B------:R-:W-:Y:S01]  /*a900*/  ULDC.64 UR6, c[0x0][0xae0] ;  /* 0x0002b80000067ab9 */ /* 0x000fe20000000a00 */
[----:B-1----:R-:W-:Y:S01]  /*a910*/  IMAD.U32 R20, RZ, RZ, UR40 ;  /* 0x00000028ff147e24 */ /* 0x002fe2000f8e00ff */
[----:B------:R-:W-:Y:S01]  /*a920*/  @!PT LDS RZ, [RZ] ;  /* 0x00000000fffff984 */ /* 0x000fe20000000800 */
[----:B------:R-:W-:Y:S01]  /*a930*/  @!PT LDS RZ, [RZ] ;  /* 0x00000000fffff984 */ /* 0x000fe20000000800 */
[----:B------:R-:W-:Y:S01]  /*a940*/  @!PT LDS RZ, [RZ] ;  /* 0x00000000fffff984 */ /* 0x000fe20000000800 */
[----:B------:R-:W-:Y:S01]  /*a950*/  @!PT LDS RZ, [RZ] ;  /* 0x00000000fffff984 */ /* 0x000fe20000000800 */
[----:B------:R0:W-:Y:S06]  /*a960*/  MEMBAR.ALL.CTA ;  /* 0x0000000000007992 */ /* 0x0001ec0000008000 */
[----:B0-----:R-:W0:Y:S01]  /*a970*/  FENCE.VIEW.ASYNC.S ;  /* 0x00000000000073c6 */ /* 0x001e220000000000 */
[----:B------:R-:W-:Y:S01]  /*a980*/  IMAD.U32 R21, RZ, RZ, UR41 ;  /* 0x00000029ff157e24 */ /* 0x000fe2000f8e00ff */
[----:B------:R-:W-:Y:S01]  /*a990*/  SHF.R.S32.HI R52, RZ, 0x1f, R19 ;  /* 0x0000001fff347819 */ /* 0x000fe20000011413 */
[----:B------:R-:W-:-:S02]  /*a9a0*/  IMAD R21, R2, R27, R26 ;  /* 0x0000001b02157224 */ /* 0x000fc400078e021a */
[----:B------:R-:W-:Y:S01]  /*a9b0*/  IMAD.U32 R3, RZ, RZ, UR5 ;  /* 0x00000005ff037e24 */ /* 0x000fe2000f8e00ff */
[----:B------:R-:W-:Y:S01]  /*a9c0*/  ULDC UR5, c[0x0][0xac8] ;  /* 0x0002b20000057ab9 */ /* 0x000fe20000000800 */
[----:B------:R-:W-:Y:S02]  /*a9d0*/  IMAD R24, R24, UR6, RZ ;  /* 0x0000000618187c24 */ /* 0x000fe4000f8e02ff */
[----:B------:R-:W-:Y:S01]  /*a9e0*/  IMAD.MOV.U32 R2, RZ, RZ, R20 ;  /* 0x000000ffff027224 */ /* 0x000fe200078e0014 */
[----:B------:R-:W-:Y:S01]  /*a9f0*/  SHF.R.S32.HI R20, RZ, 0x1f, R21 ;  /* 0x0000001fff147819 */ /* 0x000fe20000011415 */
[C---:B------:R-:W-:Y:S02]  /*aa00*/  IMAD R27, R25.reuse, UR7, R24 ;  /* 0x00000007191b7c24 */ /* 0x040fe4000f8e0218 */
        /* <DEDUP_REMOVED lines=8> */
[----:B------:R-:W-:Y:S01]  /*aa90*/  LEA R26, P0, R2, UR6, 0x1 ;  /* 0x00000006021a7c11 */ /* 0x000fe2000f8008ff */
[----:B------:R-:W-:Y:S02]  /*aaa0*/  IMAD.IADD R3, R3, 0x1, R25 ;  /* 0x0000000103037824 */ /* 0x000fe400078e0219 */
[----:B------:R-:W-:Y:S02]  /*aab0*/  VIADD R0, R0, 0x13220 ;  /* 0x0001322000007836 */ /* 0x000fe40000000000 */
[----:B0-----:R-:W0:Y:S01]  /*aac0*/  SHFL.IDX PT, R24, R26, RZ, 0x181f ;  /* 0x00181fff1a187589 */ /* 0x001e2200000e0000 */
[----:B------:R-:W-:Y:S01]  /*aad0*/  LEA.HI.X R27, R2, UR7, R3, 0x1, P0 ;  /* 0x00000007021b7c11 */ /* 0x000fe200080f0c03 */
[----:B------:R-:W-:Y:S01]  /*aae0*/  VIADD R2, R34, 0x30 ;  /* 0x0000003022027836 */ /* 0x000fe20000000000 */
[----:B------:R-:W-:Y:S01]  /*aaf0*/  ISETP.GE.AND P0, PT, R19, UR5, PT ;  /* 0x0000000513007c0c */ /* 0x000fe2000bf06270 */
[----:B------:R-:W1:Y:S01]  /*ab00*/  SHFL.IDX PT, R38, R26, 0x1, 0x181f ;  /* 0x00381f001a267f89 */ /* 0x000e6200000e0000 */
[----:B------:R-:W-:-:S02]  /*ab10*/  PRMT R0, RZ, 0x654, R0 ;  /* 0x00000654ff007816 */ /* 0x000fc40000000000 */
[-C--:B------:R-:W-:Y:S01]  /*ab20*/  ISETP.GE.OR P1, PT, R34, R43.reuse, P0 ;  /* 0x0000002b2200720c */ /* 0x080fe20000726670 */
[----:B------:R-:W2:Y:S01]  /*ab30*/  SHFL.IDX PT, R42, R26, 0x2, 0x181f ;  /* 0x00581f001a2a7f89 */ /* 0x000ea200000e0000 */
[-C--:B------:R-:W-:Y:S01]  /*ab40*/  ISETP.GE.OR P2, PT, R2, R43.reuse, P0 ;  /* 0x0000002b0200720c */ /* 0x080fe20000746670 */
[----:B------:R3:W-:Y:S01]  /*ab50*/  SYNCS.ARRIVE.TRANS64.RED.A1T0 RZ, [R0+URZ], RZ ;  /* 0x000000ff00ff79a7 */ /* 0x0007e2000810043f */
[----:B------:R-:W-:Y:S01]  /*ab60*/  ISETP.GE.OR P3, PT, R20, R43, P0 ;  /* 0x0000002b1400720c */ /* 0x000fe20000766670 */
[----:B------:R-:W2:Y:S04]  /*ab70*/  SHFL.IDX PT, R32, R27, RZ, 0x181f ;  /* 0x00181fff1b207589 */ /* 0x000ea800000e0000 */
[----:B------:R-:W2:Y:S01]  /*ab80*/  SHFL.IDX PT, R36, R27, 0x1, 0x181f ;  /* 0x00381f001b247f89 */ /* 0x000ea200000e0000 */
[----:B---3--:R-:W-:-:S03]  /*ab90*/  VIADD R0, R34, 0x90 ;  /* 0x0000009022007836 */ /* 0x008fc60000000000 */
[----:B------:R-:W3:Y:S02]  /*aba0*/  SHFL.IDX PT, R40, R27, 0x2, 0x181f ;  /* 0x00581f001b287f89 */ /* 0x000ee400000e0000 */
[----:B------:R-:W-:Y:S02]  /*abb0*/  ISETP.GE.OR P0, PT, R0, R43, P0 ;  /* 0x0000002b0000720c */ /* 0x000fe40000706670 */
[----:B------:R-:W4:Y:S01]  /*abc0*/  SHFL.IDX PT, R26, R26, 0x3, 0x181f ;  /* 0x00781f001a1a7f89 */ /* 0x000f2200000e0000 */
[C---:B0-----:R-:W-:Y:S02]  /*abd0*/  @!P1 LEA R2, P4, R19.reuse, R24, 0x1 ;  /* 0x0000001813029211 */ /* 0x041fe400078808ff */
[C---:B-1----:R-:W-:Y:S02]  /*abe0*/  @!P2 LEA R20, P5, R19.reuse, R38, 0x1 ;  /* 0x000000261314a211 */ /* 0x042fe400078a08ff */
[C---:B--2---:R-:W-:Y:S02]  /*abf0*/  @!P3 LEA R24, P6, R19.reuse, R42, 0x1 ;  /* 0x0000002a1318b211 */ /* 0x044fe400078c08ff */
[----:B------:R-:W-:-:S02]  /*ac00*/  @!P1 LEA.HI.X R3, R19, R32, R52, 0x1, P4 ;  /* 0x0000002013039211 */ /* 0x000fc400020f0c34 */
[----:B------:R0:W2:Y:S01]  /*ac10*/  SHFL.IDX PT, R32, R27, 0x3, 0x181f ;  /* 0x00781f001b207f89 */ /* 0x0000a200000e0000 */
[C-C-:B------:R-:W-:Y:S02]  /*ac20*/  @!P2 LEA.HI.X R21, R19.reuse, R36, R52.reuse, 0x1, P5 ;  /* 0x000000241315a211 */ /* 0x140fe400028f0c34 */
[----:B---3--:R-:W-:Y:S01]  /*ac30*/  @!P3 LEA.HI.X R25, R19, R40, R52, 0x1, P6 ;  /* 0x000000281319b211 */ /* 0x008fe200030f0c34 */
[----:B----4-:R0:W-:Y:S04]  /*ac40*/  @!P1 ST.E.128 desc[UR48][R2.64], R8 ;  /* 0x0000000802009985 */ /* 0x0101e8000c101d30 */
[----:B------:R0:W-:Y:S04]  /*ac50*/  @!P2 ST.E.128 desc[UR48][R20.64], R28 ;  /* 0x0000001c1400a985 */ /* 0x0001e8000c101d30 */
[----:B------:R0:W-:Y:S01]  /*ac60*/  @!P3 ST.E.128 desc[UR48][R24.64], R12 ;  /* 0x0000000c1800b985 */ /* 0x0001e2000c101d30 */
[----:B--2---:R-:W-:Y:S05]  /*ac70*/  @P0 BRA `(.L_x_12303) ;  /* 0x0000000400f00947 */ /* 0x004fea0003800000 */
[----:B0-----:R-:W-:-:S04]  /*ac80*/  LEA R2, P0, R19, R26, 0x1 ;  /* 0x0000001a13027211 */ /* 0x001fc800078008ff */
[----:B------:R-:W-:-:S05]  /*ac90*/  LEA.HI.X R3, R19, R32, R52, 0x1, P0 ;  /* 0x0000002013037211 */ /* 0x000fca00000f0c34 */
[----:B-----5:R2:W-:Y:S01]  /*aca0*/  ST.E.128 desc[UR48][R2.64], R4 ;  /* 0x0000000402007985 */ /* 0x0205e2000c101d30 */
[----:B------:R-:W-:Y:S05]  /*acb0*/  BRA `(.L_x_12303) ;  /* 0x0000000400e07947 */ /* 0x000fea0003800000 */
.L_x_12302:
        /* <DEDUP_REMOVED lines=52> */
.L_x_12305:
[----:B------:R-:W-:Y:S05]  /*b000*/  BSYNC B1 ;  /* 0x0000000000017941 */ /* 0x000fea0003800000 */
.L_x_12304:
[----:B------:R-:W-:Y:S01]  /*b010*/  ULDC.64 UR10, c[0x0][0xae8] ;  /* 0x0002ba00000a7ab9 */ /* 0x000fe20000000a00 */
[----:B------:R-:W-:Y:S01]  /*b020*/  VIADD R6, R6, UR43 ;  /* 0x0000002b06067c36 */ /* 0x000fe20008000000 */
[----:B------:R-:W-:Y:S01]  /*b030*/  UIMAD UR5, UR8, UR10, URZ ;  /* 0x0000000a080572a4 */ /* 0x000fe2000f8e023f */
[----:B------:R-:W-:Y:S01]  /*b040*/  VIADD R30, R22, UR43 ;  /* 0x0000002b161e7c36 */ /* 0x000fe20008000000 */
        /* <DEDUP_REMOVED lines=8> */
[----:B-1----:R-:W-:-:S03]  /*b0d0*/  @P1 SHF.R.U32.HI R5, RZ, R13, R0 ;  /* 0x0000000dff051219 */ /* 0x002fc60000011600 */
[----:B------:R-:W-:Y:S01]  /*b0e0*/  UIMAD UR5, UR40, UR11, UR5 ;  /* 0x0000000b280572a4 */ /* 0x000fe2000f8e0205 */
[--C-:B------:R-:W-:Y:S01]  /*b0f0*/  SHF.R.S32.HI R0, RZ, 0x1f, R5.reuse ;  /* 0x0000001fff007819 */ /* 0x100fe20000011405 */
[----:B------:R-:W-:Y:S01]  /*b100*/  UIMAD.WIDE.U32 UR40, UR40, UR10, UR6 ;  /* 0x0000000a282872a5 */ /* 0x000fe2000f8e0006 */
[----:B------:R-:W-:Y:S02]  /*b110*/  IMAD.MOV R7, RZ, RZ, -R5 ;  /* 0x000000ffff077224 */ /* 0x000fe400078e0a05 */
[----:B------:R-:W-:Y:S01]  /*b120*/  ULDC.64 UR6, c[0x0][0xae0] ;  /* 0x0002b80000067ab9 */ /* 0x000fe20000000a00 */
[----:B------:R-:W-:Y:S01]  /*b130*/  UIADD3 UR5, UR41, UR5, URZ ;  /* 0x0000000529057290 */ /* 0x000fe2000fffe03f */
[----:B------:R-:W-:Y:S02]  /*b140*/  IMAD R7, R11, R7, R6 ;  /* 0x000000070b077224 */ /* 0x000fe400078e0206 */
[----:B------:R-:W-:Y:S02]  /*b150*/  IMAD R0, R0, UR6, RZ ;  /* 0x0000000600007c24 */ /* 0x000fe4000f8e02ff */
[----:B------:R-:W-:-:S02]  /*b160*/  IMAD.U32 R3, RZ, RZ, UR41 ;  /* 0x00000029ff037e24 */ /* 0x000fc4000f8e00ff */
[----:B------:R-:W-:Y:S02]  /*b170*/  IMAD.U32 R2, RZ, RZ, UR40 ;  /* 0x00000028ff027e24 */ /* 0x000fe4000f8e00ff */
[----:B------:R-:W-:Y:S01]  /*b180*/  IMAD.U32 R3, RZ, RZ, UR5 ;  /* 0x00000005ff037e24 */ /* 0x000fe2000f8e00ff */
[----:B------:R-:W-:Y:S01]  /*b190*/  ULDC UR5, c[0x0][0xac8] ;  /* 0x0002b20000057ab9 */ /* 0x000fe20000000800 */
[C---:B------:R-:W-:Y:S01]  /*b1a0*/  IMAD R9, R5.reuse, UR7, R0 ;  /* 0x0000000705097c24 */ /* 0x040fe2000f8e0200 */
[----:B------:R-:W-:Y:S01]  /*b1b0*/  SHF.R.S32.HI R0, RZ, 0x1f, R7 ;  /* 0x0000001fff007819 */ /* 0x000fe20000011407 */
        /* <DEDUP_REMOVED lines=24> */
[----:B------:R1:W4:Y:S04]  /*b340*/  SHFL.IDX PT, R28, R4, 0x3, 0x181f ;  /* 0x00781f00041c7f89 */ /* 0x00032800000e0000 */
        /* <DEDUP_REMOVED lines=15> */
.L_x_12303:
[----:B------:R-:W-:Y:S05]  /*b440*/  BSYNC B0 ;  /* 0x0000000000007941 */ /* 0x000fea0003800000 */
.L_x_12301:
[----:B------:R-:W-:Y:S02]  /*b450*/  ULDC UR5, c[0x0][0xc38] ;  /* 0x00030e0000057ab9 */ /* 0x000fe40000000800 */
[----:B------:R-:W-:-:S06]  /*b460*/  UISETP.GE.AND UP0, UPT, UR4, UR5, UPT ;  /* 0x000000050400728c */ /* 0x000fcc000bf06270 */
[----:B------:R-:W-:-:S13]  /*b470*/  PLOP3.LUT P0, PT, PT, PT, UP0, 0x80, 0x0 ;  /* 0x000000000000781c */ /* 0x000fda0003f0f008 */
[----:B------:R-:W-:Y:S05]  /*b480*/  @!P0 BRA `(.L_x_12306) ;  /* 0xffffff5800348947 */ /* 0x000fea000383ffff */
[----:B------:R-:W-:Y:S05]  /*b490*/  EXIT ;  /* 0x000000000000794d */ /* 0x000fea0003800000 */
.L_x_12263:
        /* <DEDUP_REMOVED lines=17> */
[----:B------:R-:W-:Y:S01]  /*b5b0*/  UMOV UR4, 0x400 ;  /* 0x0000040000047882 */ /* 0x000fe20000000000 */
[----:B------:R-:W-:Y:S01]  /*b5c0*/  IMAD.U32 R27, RZ, RZ, UR6 ;  /* 0x00000006ff1b7e24 */ /* 0x000fe2000f8e00ff */
[----:B------:R-:W-:Y:S01]  /*b5d0*/  ULOP3.LUT UR39, UR38, 0x1, URZ, 0xfc, !UPT ;  /* 0x0000000126277892 */ /* 0x000fe2000f8efc3f */
[----:B------:R-:W-:Y:S01]  /*b5e0*/  IMAD.MOV.U32 R19, RZ, RZ, 0x1 ;  /* 0x00000001ff137424 */ /* 0x000fe200078e00ff */
[----:B------:R-:W-:Y:S01]  /*b5f0*/  ULOP3.LUT UR44, UR38, 0x2, URZ, 0xfc, !UPT ;  /* 0x00000002262c7892 */ /* 0x000fe2000f8efc3f */
[----:B------:R-:W-:Y:S01]  /*b600*/  IMAD.MOV.U32 R18, RZ, RZ, RZ ;  /* 0x000000ffff127224 */ /* 0x000fe200078e00ff */
[----:B------:R-:W-:Y:S01]  /*b610*/  ULDC UR42, c[0x0][0xc] ;  /* 0x00000300002a7ab9 */ /* 0x000fe20000000800 */
[----:B------:R-:W-:Y:S01]  /*b620*/  IMAD.MOV.U32 R29, RZ, RZ, RZ ;  /* 0x000000ffff1d7224 */ /* 0x000fe200078e00ff */
[----:B------:R-:W-:Y:S01]  /*b630*/  ULDC.64 UR46, c[0x0][0x198] ;  /* 0x00006600002e7ab9 */ /* 0x000fe20000000a00 */
[----:B-1----:R-:W-:-:S06]  /*b640*/  ULEA UR4, UR5, UR4, 0x18 ;  /* 0x0000000405047291 */ /* 0x002fcc000f8ec03f */
[----:B------:R-:W-:Y:S01]  /*b650*/  IMAD.U32 R16, RZ, RZ, UR4 ;  /* 0x00000004ff107e24 */ /* 0x000fe2000f8e00ff */
[C---:B0-----:R-:W-:Y:S01]  /*b660*/  LOP3.LUT R10, R11.reuse, 0x7f, RZ, 0xc0, !PT ;  /* 0x0000007f0b0a7812 */ /* 0x041fe200078ec0ff */
[C---:B------:R-:W-:Y:S01]  /*b670*/  IMAD.SHL.U32 R26, R11.reuse, 0x40, RZ ;  /* 0x000000400b1a7824 */ /* 0x040fe200078e00ff */
[----:B------:R-:W-:Y:S01]  /*b680*/  SHF.R.U32.HI R3, RZ, 0x1, R11 ;  /* 0x00000001ff037819 */ /* 0x000fe2000001160b */
[C---:B------:R-:W-:Y:S02]  /*b690*/  IMAD.SHL.U32 R2, R11.reuse, 0x10, RZ ;  /* 0x000000100b027824 */ /* 0x040fe400078e00ff */
[C---:B------:R-:W-:Y:S01]  /*b6a0*/  IMAD.SHL.U32 R8, R11.reuse, 0x2, RZ ;  /* 0x000000020b087824 */ /* 0x040fe200078e00ff */
[----:B------:R-:W-:Y:S01]  /*b6b0*/  LOP3.LUT R4, R26, 0x180, RZ, 0xc0, !PT ;  /* 0x000001801a047812 */ /* 0x000fe200078ec0ff */
[----:B------:R-:W-:Y:S01]  /*b6c0*/  IMAD.SHL.U32 R6, R10, 0x10, RZ ;  /* 0x000000100a067824 */ /* 0x000fe200078e00ff */
[----:B------:R-:W-:Y:S01]  /*b6d0*/  LOP3.LUT R5, R2, 0x1b0, RZ, 0xc0, !PT ;  /* 0x000001b002057812 */ /* 0x000fe200078ec0ff */
[C---:B------:R-:W-:Y:S01]  /*b6e0*/  IMAD.SHL.U32 R0, R11.reuse, 0x20, RZ ;  /* 0x000000200b007824 */ /* 0x040fe200078e00ff */
[----:B------:R-:W-:Y:S01]  /*b6f0*/  LOP3.LUT R3, R4, 0x30, R3, 0xf8, !PT ;  /* 0x0000003004037812 */ /* 0x000fe200078ef803 */
[----:B------:R-:W-:Y:S01]  /*b700*/  IMAD.SHL.U32 R4, R11, 0x8, RZ ;  /* 0x000000080b047824 */ /* 0x000fe200078e00ff */
[----:B------:R-:W-:-:S02]  /*b710*/  LOP3.LUT R8, R5, 0x30, R8, 0x78, !PT ;  /* 0x0000003005087812 */ /* 0x000fc400078e7808 */
[----:B------:R-:W-:Y:S01]  /*b720*/  LOP3.LUT R7, R6, 0x600, RZ, 0xc0, !PT ;  /* 0x0000060006077812 */ /* 0x000fe200078ec0ff */
[----:B------:R-:W-:Y:S01]  /*b730*/  IMAD.SHL.U32 R6, R11, 0x4, RZ ;  /* 0x000000040b067824 */ /* 0x000fe200078e00ff */
[----:B------:R-:W-:Y:S02]  /*b740*/  LOP3.LUT R5, R0, 0x80, RZ, 0xc0, !PT ;  /* 0x0000008000057812 */ /* 0x000fe400078ec0ff */
[----:B------:R-:W-:Y:S02]  /*b750*/  LOP3.LUT R9, R7, 0x60, R0, 0xf8, !PT ;  /* 0x0000006007097812 */ /* 0x000fe400078ef800 */
[----:B------:R-:W-:Y:S02]  /*b760*/  LOP3.LUT R5, R5, 0x10, R11, 0xf8, !PT ;  /* 0x0000001005057812 */ /* 0x000fe400078ef80b */
[----:B------:R-:W-:Y:S02]  /*b770*/  LOP3.LUT R7, R7, 0x40, R2, 0xf8, !PT ;  /* 0x0000004007077812 */ /* 0x000fe400078ef802 */
[----:B------:R-:W-:-:S02]  /*b780*/  LOP3.LUT R3, R3, 0x30, R4, 0x78, !PT ;  /* 0x0000003003037812 */ /* 0x000fc400078e7804 */
[----:B------:R-:W-:Y:S02]  /*b790*/  LOP3.LUT R5, R5, 0x10, R6, 0x78, !PT ;  /* 0x0000001005057812 */ /* 0x000fe400078e7806 */
[----:B------:R-:W-:Y:S02]  /*b7a0*/  LOP3.LUT R7, R7, R8, RZ, 0xfc, !PT ;  /* 0x0000000807077212 */ /* 0x000fe400078efcff */
[----:B------:R-:W-:Y:S02]  /*b7b0*/  LOP3.LUT R26, R3, 0x640, R26, 0xf8, !PT ;  /* 0x00000640031a7812 */ /* 0x000fe400078ef81a */
[----:B------:R-:W-:Y:S01]  /*b7c0*/  LOP3.LUT R6, R9, 0x100, R0, 0xf8, !PT ;  /* 0x0000010009067812 */ /* 0x000fe200078ef800 */
[----:B------:R-:W-:Y:S01]  /*b7d0*/  IMAD.IADD R28, R16, 0x1, R7 ;  /* 0x00000001101c7824 */ /* 0x000fe200078e0207 */
[----:B------:R-:W-:Y:S02]  /*b7e0*/  SHF.R.U32.HI R3, RZ, 0x2, R10 ;  /* 0x00000002ff037819 */ /* 0x000fe4000001160a */
[----:B------:R-:W-:-:S02]  /*b7f0*/  LOP3.LUT R25, R6, R5, RZ, 0xfc, !PT ;  /* 0x0000000506197212 */ /* 0x000fc400078efcff */
[----:B------:R-:W-:-:S07]  /*b800*/  LOP3.LUT R0, R3, 0x60, R0, 0xf8, !PT ;  /* 0x0000006003007812 */ /* 0x000fce00078ef800 */
.L_x_12366:
        /* <DEDUP_REMOVED lines=22> */
.L_x_12308:
[----:B------:R-:W-:Y:S01]  /*b970*/  ULDC UR9, c[0x0][0xc54] ;  /* 0x0003150000097ab9 */ /* 0x000fe20000000800 */
[----:B------:R-:W-:Y:S01]  /*b980*/  UMOV UR5, UR8 ;  /* 0x0000000800057c82 */ /* 0x000fe20008000000 */
[----:B------:R-:W-:-:S11]  /*b990*/  UISETP.NE.AND UP0, UPT, UR9, 0x1, UPT ;  /* 0x000000010900788c */ /* 0x000fd6000bf05270 */
[----:B------:R-:W-:Y:S02]  /*b9a0*/  @UP0 ULDC.64 UR10, c[0x0][0xc58] ;  /* 0x00031600000a0ab9 */ /* 0x000fe40000000a00 */
[----:B------:R-:W-:-:S04]  /*b9b0*/  UIMAD.WIDE.U32 UR6, UR8, UR10, URZ ;  /* 0x0000000a080672a5 */ /* 0x000fc8000f8e003f */
[----:B------:R-:W-:-:S04]  /*b9c0*/  @UP0 USHF.R.U32.HI UR5, URZ, UR11, UR7 ;  /* 0x0000000b3f050299 */ /* 0x000fc80008011607 */
[----:B------:R-:W-:-:S12]  /*b9d0*/  UIMAD UR6, UR5, UR9, URZ ;  /* 0x00000009050672a4 */ /* 0x000fd8000f8e023f */
.L_x_12309:
        /* <DEDUP_REMOVED lines=9> */
[----:B------:R-:W-:Y:S02]  /*ba70*/  UIMAD UR8, UR41, 0xc0, URZ ;  /* 0x000000c0290878a4 */ /* 0x000fe4000f8e023f */
        /* <DEDUP_REMOVED lines=52> */
.L_x_12311:
        /* <DEDUP_REMOVED lines=20> */
.L_x_12314:
[----:B------:R-:W-:Y:S05]  /*bf00*/  BSYNC B6 ;  /* 0x0000000000067941 */ /* 0x000fea0003800000 */
.L_x_12313:
        /* <DEDUP_REMOVED lines=22> */
.L_x_12316:
[----:B------:R-:W-:Y:S05]  /*c070*/  BSYNC B6 ;  /* 0x0000000000067941 */ /* 0x000fea0003800000 */
.L_x_12315:
        /* <DEDUP_REMOVED lines=20> */
.L_x_12318:
[----:B------:R-:W-:Y:S05]  /*c1c0*/  BSYNC B6 ;  /* 0x0000000000067941 */ /* 0x000fea0003800000 */
.L_x_12317:
        /* <DEDUP_REMOVED lines=19> */
.L_x_12320:
[----:B------:R-:W-:Y:S05]  /*c300*/  BSYNC B6 ;  /* 0x0000000000067941 */ /* 0x000fea0003800000 */
.L_x_12319:
        /* <DEDUP_REMOVED lines=23> */
.L_x_12385:
        /* <DEDUP_REMOVED lines=10> */
.L_x_12388:
        /* <DEDUP_REMOVED lines=21> */
.L_x_12324:
[----:B-1----:R-:W1:Y:S01]  /*c670*/  S2R R2, SR_TID.X ;  /* 0x0000000000027919 */ /* 0x002e620000002100 */
[----:B------:R-:W-:Y:S01]  /*c680*/  IMAD R5, R18, 0x8, R16 ;  /* 0x0000000812057824 */ /* 0x000fe200078e0210 */
[----:B-1----:R-:W-:Y:S02]  /*c690*/  LOP3.LUT R3, R2, 0x7f, RZ, 0xc0, !PT ;  /* 0x0000007f02037812 */ /* 0x002fe400078ec0ff */
[----:B------:R-:W-:Y:S02]  /*c6a0*/  SHF.L.U32 R2, R19, 0x1f, RZ ;  /* 0x0000001f13027819 */ /* 0x000fe400000006ff */
[----:B------:R-:W-:Y:S02]  /*c6b0*/  ISETP.NE.AND P0, PT, R3, RZ, PT ;  /* 0x000000ff0300720c */ /* 0x000fe40003f05270 */
[----:B------:R-:W1:Y:S02]  /*c6c0*/  SYNCS.PHASECHK.TRANS64.TRYWAIT P1, [R5+URZ+0x13280], R2 ;  /* 0x01328002050075a7 */ /* 0x000e64000802017f */
[----:B-1----:R-:W-:Y:S09]  /*c6d0*/  @!P1 BRA `(.L_x_12325) ;  /* 0x0000002400fc9947 */ /* 0x002ff20003800000 */
.L_x_12389:
        /* <DEDUP_REMOVED lines=8> */
.L_x_12326:
        /* <DEDUP_REMOVED lines=16> */
.L_x_12390:
        /* <DEDUP_REMOVED lines=8> */
.L_x_12328:
        /* <DEDUP_REMOVED lines=17> */
.L_x_12322:
        /* <DEDUP_REMOVED lines=29> */
.L_x_12330:
[----:B------:R-:W-:Y:S05]  /*cbc0*/  BSYNC B6 ;  /* 0x0000000000067941 */ /* 0x000fea0003800000 */
.L_x_12329:
[----:B------:R-:W3:Y:S01]  /*cbd0*/  LDC R9, c[0x0][0x448] ;  /* 0x00011200ff097b82 */ /* 0x000ee20000000800 */
[----:B0-----:R-:W0:Y:S01]  /*cbe0*/  S2R R20, SR_TID.X ;  /* 0x0000000000147919 */ /* 0x001e220000002100 */
[----:B------:R-:W-:Y:S01]  /*cbf0*/  IMAD.U32 R6, RZ, RZ, UR41 ;  /* 0x00000029ff067e24 */ /* 0x000fe2000f8e00ff */
[----:B------:R-:W-:Y:S01]  /*cc00*/  ULDC.64 UR8, c[0x0][0x2e0] ;  /* 0x0000b80000087ab9 */ /* 0x000fe20000000a00 */
[----:B------:R-:W-:Y:S01]  /*cc10*/  UMOV UR4, UR50 ;  /* 0x0000003200047c82 */ /* 0x000fe20008000000 */
[----:B------:R-:W-:Y:S01]  /*cc20*/  UIMAD UR6, UR45, UR8, URZ ;  /* 0x000000082d0672a4 */ /* 0x000fe2000f8e023f */
[----:B------:R-:W-:Y:S02]  /*cc30*/  UMOV UR5, UR37 ;  /* 0x0000002500057c82 */ /* 0x000fe40008000000 */
[----:B------:R-:W-:Y:S02]  /*cc40*/  UIMAD.WIDE.U32 UR4, UR43, UR8, UR4 ;  /* 0x000000082b0472a5 */ /* 0x000fe4000f8e0004 */
[----:B------:R-:W-:-:S03]  /*cc50*/  UIMAD UR6, UR43, UR9, UR6 ;  /* 0x000000092b0672a4 */ /* 0x000fc6000f8e0206 */
[----:B------:R-:W-:Y:S01]  /*cc60*/  ULDC.64 UR8, c[0x0][0x2d0] ;  /* 0x0000b40000087ab9 */ /* 0x000fe20000000a00 */
[----:B------:R-:W-:Y:S01]  /*cc70*/  UIADD3 UR6, UR5, UR6, URZ ;  /* 0x0000000605067290 */ /* 0x000fe2000fffe03f */
[----:B------:R-:W-:-:S04]  /*cc80*/  IMAD.U32 R4, RZ, RZ, UR4 ;  /* 0x00000004ff047e24 */ /* 0x000fc8000f8e00ff */
[----:B-12---:R-:W-:Y:S01]  /*cc90*/  IMAD.MOV.U32 R2, RZ, RZ, R4 ;  /* 0x000000ffff027224 */ /* 0x006fe200078e0004 */
[----:B---3--:R-:W-:Y:S02]  /*cca0*/  ISETP.NE.AND P1, PT, R9, 0x1, PT ;  /* 0x000000010900780c */ /* 0x008fe40003f25270 */
[C---:B0-----:R-:W-:Y:S01]  /*ccb0*/  LOP3.LUT R21, R20.reuse, 0x7f, RZ, 0xc0, !PT ;  /* 0x0000007f14157812 */ /* 0x041fe200078ec0ff */
[----:B------:R-:W-:-:S10]  /*ccc0*/  IMAD.SHL.U32 R20, R20, 0x20, RZ ;  /* 0x0000002014147824 */ /* 0x000fd400078e00ff */
[----:B------:R-:W0:Y:S01]  /*ccd0*/  @P1 LDC R3, c[0x0][0x44c] ;  /* 0x00011300ff031b82 */ /* 0x000e220000000800 */
[----:B------:R-:W-:-:S04]  /*cce0*/  SHF.R.U32.HI R21, RZ, 0x2, R21 ;  /* 0x00000002ff157819 */ /* 0x000fc80000011615 */
[----:B------:R-:W-:-:S03]  /*ccf0*/  LOP3.LUT R20, R21, 0x60, R20, 0xf8, !PT ;  /* 0x0000006015147812 */ /* 0x000fc600078ef814 */
[----:B------:R-:W1:Y:S02]  /*cd00*/  @P1 LDC R5, c[0x0][0x450] ;  /* 0x00011400ff051b82 */ /* 0x000e640000000800 */
[----:B------:R-:W-:Y:S02]  /*cd10*/  IMAD R6, R6, 0xc0, R20 ;  /* 0x000000c006067824 */ /* 0x000fe400078e0214 */
[----:B------:R-:W2:Y:S02]  /*cd20*/  S2R R20, SR_TID.X ;  /* 0x0000000000147919 */ /* 0x000ea40000002100 */
[----:B------:R-:W-:Y:S02]  /*cd30*/  IMAD.MOV.U32 R7, RZ, RZ, R6 ;  /* 0x000000ffff077224 */ /* 0x000fe400078e0006 */
[----:B------:R-:W3:Y:S01]  /*cd40*/  @P1 LDC R8, c[0x0][0x450] ;  /* 0x00011400ff081b82 */ /* 0x000ee20000000800 */
[----:B0-----:R-:W-:-:S04]  /*cd50*/  @P1 IMAD.HI.U32 R0, R6, R3, RZ ;  /* 0x0000000306001227 */ /* 0x001fc800078e00ff */
[----:B------:R-:W-:Y:S01]  /*cd60*/  IMAD.U32 R3, RZ, RZ, UR6 ;  /* 0x00000006ff037e24 */ /* 0x000fe2000f8e00ff */
[----:B------:R-:W-:Y:S01]  /*cd70*/  ULDC.64 UR6, c[0x0][0x280] ;  /* 0x0000a00000067ab9 */ /* 0x000fe20000000a00 */
[----:B-1----:R-:W-:Y:S01]  /*cd80*/  @P1 SHF.R.U32.HI R7, RZ, R5, R0 ;  /* 0x00000005ff071219 */ /* 0x002fe20000011600 */
[----:B------:R-:W-:Y:S01]  /*cd90*/  IMAD.U32 R5, RZ, RZ, UR5 ;  /* 0x00000005ff057e24 */ /* 0x000fe2000f8e00ff */
[----:B------:R-:W-:Y:S02]  /*cda0*/  ULDC.64 UR4, c[0x0][0x2c8] ;  /* 0x0000b20000047ab9 */ /* 0x000fe40000000a00 */
[----:B------:R-:W-:Y:S01]  /*cdb0*/  SHF.R.S32.HI R0, RZ, 0x1f, R7 ;  /* 0x0000001fff007819 */ /* 0x000fe20000011407 */
[----:B------:R-:W-:-:S04]  /*cdc0*/  IMAD.WIDE.U32 R4, R7, UR8, R2 ;  /* 0x0000000807047c25 */ /* 0x000fc8000f8e0002 */
[----:B------:R-:W-:Y:S02]  /*cdd0*/  IMAD R0, R0, UR8, RZ ;  /* 0x0000000800007c24 */ /* 0x000fe4000f8e02ff */
[C---:B--2---:R-:W-:Y:S01]  /*cde0*/  IMAD.SHL.U32 R10, R20.reuse, 0x10, RZ ;  /* 0x00000010140a7824 */ /* 0x044fe200078e00ff */
[----:B------:R-:W-:Y:S01]  /*cdf0*/  LOP3.LUT R20, R20, 0x7f, RZ, 0xc0, !PT ;  /* 0x0000007f14147812 */ /* 0x000fe200078ec0ff */
[----:B------:R-:W-:Y:S02]  /*ce00*/  IMAD R11, R7, UR9, R0 ;  /* 0x00000009070b7c24 */ /* 0x000fe4000f8e0200 */
[----:B------:R-:W-:Y:S01]  /*ce10*/  IMAD.MOV R0, RZ, RZ, -R7 ;  /* 0x000000ffff007224 */ /* 0x000fe200078e0a07 */
[----:B------:R-:W-:Y:S01]  /*ce20*/  LOP3.LUT R10, R10, 0x30, RZ, 0xc0, !PT ;  /* 0x000000300a0a7812 */ /* 0x000fe200078ec0ff */
[----:B------:R-:W-:Y:S01]  /*ce30*/  IMAD.IADD R5, R5, 0x1, R11 ;  /* 0x0000000105057824 */ /* 0x000fe200078e020b */
[----:B------:R-:W-:Y:S01]  /*ce40*/  SHF.R.U32.HI R20, RZ, 0x2, R20 ;  /* 0x00000002ff147819 */ /* 0x000fe20000011614 */
[----:B------:R-:W-:-:S02]  /*ce50*/  IMAD R7, R9, R0, R6 ;  /* 0x0000000009077224 */ /* 0x000fc400078e0206 */
[----:B------:R-:W-:Y:S02]  /*ce60*/  VIADD R6, R6, 0x80 ;  /* 0x0000008006067836 */ /* 0x000fe40000000000 */
[----:B------:R-:W-:Y:S01]  /*ce70*/  IMAD.WIDE.U32 R4, R7, UR4, R4 ;  /* 0x0000000407047c25 */ /* 0x000fe2000f8e0004 */
[----:B------:R-:W-:-:S05]  /*ce80*/  SHF.R.S32.HI R0, RZ, 0x1f, R7 ;  /* 0x0000001fff007819 */ /* 0x000fca0000011407 */
[----:B------:R-:W-:-:S04]  /*ce90*/  IMAD R0, R0, UR4, RZ ;  /* 0x0000000400007c24 */ /* 0x000fc8000f8e02ff */
[----:B------:R-:W-:Y:S01]  /*cea0*/  IMAD R7, R7, UR5, R0 ;  /* 0x0000000507077c24 */ /* 0x000fe2000f8e0200 */
[----:B------:R-:W-:-:S04]  /*ceb0*/  IADD3 R0, P0, R4, UR6, RZ ;  /* 0x0000000604007c10 */ /* 0x000fc8000ff1e0ff */
[----:B------:R-:W-:Y:S01]  /*cec0*/  IADD3.X R4, R5, UR7, R7, P0, !PT ;  /* 0x0000000705047c10 */ /* 0x000fe200087fe407 */
[----:B------:R-:W-:Y:S01]  /*ced0*/  IMAD.MOV.U32 R5, RZ, RZ, R6 ;  /* 0x000000ffff057224 */ /* 0x000fe200078e0006 */
[----:B------:R-:W0:Y:S02]  /*cee0*/  @P1 LDC R7, c[0x0][0x44c] ;  /* 0x00011300ff071b82 */ /* 0x000e240000000800 */
[----:B0-----:R-:W-:-:S05]  /*cef0*/  @P1 IMAD.HI.U32 R7, R6, R7, RZ ;  /* 0x0000000706071227 */ /* 0x001fca00078e00ff */
[----:B---3--:R-:W-:-:S04]  /*cf00*/  @P1 SHF.R.U32.HI R5, RZ, R8, R7 ;  /* 0x00000008ff051219 */ /* 0x008fc80000011607 */
        /* <DEDUP_REMOVED lines=18> */
[----:B------:R-:W-:Y:S01]  /*d030*/  IMAD.U32 R7, RZ, RZ, UR41 ;  /* 0x00000029ff077e24 */ /* 0x000fe2000f8e00ff */
[----:B------:R-:W-:Y:S02]  /*d040*/  ULDC UR4, c[0x0][0x288] ;  /* 0x0000a20000047ab9 */ /* 0x000fe40000000800 */
[----:B------:R-:W1:Y:S01]  /*d050*/  SHFL.IDX PT, R2, R4, RZ, 0x1c1f ;  /* 0x001c1fff04027589 */ /* 0x000e6200000e0000 */
[----:B------:R-:W-:Y:S02]  /*d060*/  IMAD R6, R9, UR4, RZ ;  /* 0x0000000409067c24 */ /* 0x000fe4000f8e02ff */
[----:B------:R-:W-:-:S04]  /*d070*/  IMAD R7, R7, 0xc0, R20 ;  /* 0x000000c007077824 */ /* 0x000fc800078e0214 */
[C---:B------:R-:W-:Y:S01]  /*d080*/  VIADD R9, R7.reuse, 0x20 ;  /* 0x0000002007097836 */ /* 0x040fe20000000000 */
[C---:B------:R-:W-:Y:S01]  /*d090*/  ISETP.GE.AND P1, PT, R7.reuse, R6, PT ;  /* 0x000000060700720c */ /* 0x040fe20003f26270 */
[----:B------:R-:W-:-:S12]  /*d0a0*/  VIADD R11, R7, 0x80 ;  /* 0x00000080070b7836 */ /* 0x000fd80000000000 */
        /* <DEDUP_REMOVED lines=13> */
[----:B------:R-:W-:-:S03]  /*d180*/  ISETP.GE.AND P1, PT, R9, R6, PT ;  /* 0x000000060900720c */ /* 0x000fc60003f26270 */
[----:B------:R-:W-:Y:S04]  /*d190*/  SHFL.IDX PT, R9, R0, 0x3, 0x1c1f ;  /* 0x007c1f0000097f89 */ /* 0x000fe800000e0000 */
[----:B------:R-:W-:Y:S04]  /*d1a0*/  SHFL.IDX PT, R0, R8, RZ, 0x1c1f ;  /* 0x001c1fff08007589 */ /* 0x000fe800000e0000 */
[----:B-1----:R-:W1:Y:S04]  /*d1b0*/  SHFL.IDX PT, R2, R4, 0x2, 0x1c1f ;  /* 0x005c1f0004027f89 */ /* 0x002e6800000e0000 */
[----:B------:R-:W2:Y:S01]  /*d1c0*/  SHFL.IDX PT, R4, R4, 0x3, 0x1c1f ;  /* 0x007c1f0004047f89 */ /* 0x000ea200000e0000 */
        /* <DEDUP_REMOVED lines=16> */
.L_x_12403:
        /* <DEDUP_REMOVED lines=10> */
.L_x_12332:
        /* <DEDUP_REMOVED lines=16> */
.L_x_12404:
[----:B------:R-:W-:Y:S05]  /*d470*/  BSYNC B0 ;  /* 0x0000000000007941 */ /* 0x000fea0003800000 */
.L_x_12333:
[----:B------:R-:W-:-:S06]  /*d480*/  UISETP.GE.AND UP0, UPT, UR40, 0x2, UPT ;  /* 0x000000022800788c */ /* 0x000fcc000bf06270 */
[----:B------:R-:W-:-:S13]  /*d490*/  PLOP3.LUT P0, PT, PT, PT, UP0, 0x80, 0x0 ;  /* 0x000000000000781c */ /* 0x000fda0003f0f008 */
[----:B------:R-:W-:Y:S05]  /*d4a0*/  @!P0 BRA `(.L_x_12335) ;  /* 0x0000000800e48947 */ /* 0x000fea0003800000 */
[----:B------:R-:W-:Y:S01]  /*d4b0*/  UIADD3 UR4, UR40, -0x2, URZ ;  /* 0xfffffffe28047890 */ /* 0x000fe2000fffe03f */
[----:B------:R-:W-:Y:S02]  /*d4c0*/  IMAD.MOV.U32 R6, RZ, RZ, R19 ;  /* 0x000000ffff067224 */ /* 0x000fe400078e0013 */
[----:B------:R-:W-:-:S03]  /*d4d0*/  IMAD.MOV.U32 R7, RZ, RZ, R18 ;  /* 0x000000ffff077224 */ /* 0x000fc600078e0012 */
[----:B------:R-:W-:-:S07]  /*d4e0*/  IMAD.U32 R0, RZ, RZ, UR4 ;  /* 0x00000004ff007e24 */ /* 0x000fce000f8e00ff */
.L_x_12355:
        /* <DEDUP_REMOVED lines=31> */
.L_x_12338:
        /* <DEDUP_REMOVED lines=8> */
.L_x_12405:
[----:B------:R-:W-:Y:S05]  /*d760*/  BSYNC B1 ;  /* 0x0000000000017941 */ /* 0x000fea0003800000 */
.L_x_12339:
        /* <DEDUP_REMOVED lines=9> */
.L_x_12342:
[----:B------:R-:W-:Y:S05]  /*d800*/  BSYNC B1 ;  /* 0x0000000000017941 */ /* 0x000fea0003800000 */
.L_x_12341:
        /* <DEDUP_REMOVED lines=11> */
.L_x_12343:
        /* <DEDUP_REMOVED lines=13> */
.L_x_12406:
[----:B------:R-:W-:Y:S05]  /*d990*/  BSYNC B1 ;  /* 0x0000000000017941 */ /* 0x000fea0003800000 */
.L_x_12344:
        /* <DEDUP_REMOVED lines=11> */
.L_x_12347:
[----:B------:R-:W-:Y:S05]  /*da50*/  BSYNC B1 ;  /* 0x0000000000017941 */ /* 0x000fea0003800000 */
.L_x_12346:
        /* <DEDUP_REMOVED lines=8> */
.L_x_12348:
        /* <DEDUP_REMOVED lines=10> */
.L_x_12337:
[----:B------:R-:W-:Y:S05]  /*db80*/  BSYNC B0 ;  /* 0x0000000000007941 */ /* 0x000fea0003800000 */
.L_x_12336:
[----:B------:R-:W-:-:S06]  /*db90*/  UISETP.NE.AND UP0, UPT, UR39, 0x3, UPT ;  /* 0x000000032700788c */ /* 0x000fcc000bf05270 */
[----:B------:R-:W-:-:S13]  /*dba0*/  PLOP3.LUT P0, PT, PT, PT, UP0, 0x80, 0x0 ;  /* 0x000000000000781c */ /* 0x000fda0003f0f008 */
[----:B------:R-:W-:Y:S05]  /*dbb0*/  @!P0 BRA `(.L_x_12349) ;  /* 0x0000000000048947 */ /* 0x000fea0003800000 */
[----:B------:R-:W-:Y:S01]  /*dbc0*/  BPT.TRAP 0x1 ;  /* 0x000000040000795c */ /* 0x000fe20000300000 */
.L_x_12349:
        /* <DEDUP_REMOVED lines=8> */
.L_x_12407:
[----:B------:R-:W-:Y:S05]  /*dc50*/  BSYNC B0 ;  /* 0x0000000000007941 */ /* 0x000fea0003800000 */
.L_x_12350:
[----:B------:R-:W-:Y:S05]  /*dc60*/  @!P0 BRA `(.L_x_12352) ;  /* 0x0000000000048947 */ /* 0x000fea0003800000 */
[----:B------:R-:W-:Y:S01]  /*dc70*/  BPT.TRAP 0x1 ;  /* 0x000000040000795c */ /* 0x000fe20000300000 */
.L_x_12352:
[----:B0-----:R-:W-:Y:S01]  /*dc80*/  SHF.L.U32 R2, R6, 0x1f, RZ ;  /* 0x0000001f06027819 */ /* 0x001fe200000006ff */
[----:B------:R-:W-:-:S03]  /*dc90*/  IMAD R10, R7, 0x2800, RZ ;  /* 0x00002800070a7824 */ /* 0x000fc600078e02ff */
[----:B------:R-:W0:Y:S02]  /*dca0*/  SYNCS.PHASECHK.TRANS64.TRYWAIT P1, [R3+URZ+0x13260], R2 ;  /* 0x01326002030075a7 */ /* 0x000e24000802017f */
[----:B0-----:R-:W-:Y:S05]  /*dcb0*/  @!P1 BRA `(.L_x_12353) ;  /* 0x0000001800b49947 */ /* 0x001fea0003800000 */
.L_x_12408:
        /* <DEDUP_REMOVED lines=43> */
.L_x_12354:
        /* <DEDUP_REMOVED lines=10> */
[C---:B------:R-:W-:Y:S01]  /*e010*/  ISETP.GT.AND P0, PT, R0.reuse, RZ, PT ;  /* 0x000000ff0000720c */ /* 0x040fe20003f04270 */
[----:B------:R-:W-:-:S12]  /*e020*/  VIADD R0, R0, 0xffffffff ;  /* 0xffffffff00007836 */ /* 0x000fd80000000000 */
[----:B-1----:R-:W-:Y:S05]  /*e030*/  @P0 BRA `(.L_x_12355) ;  /* 0xfffffff4002c0947 */ /* 0x002fea000383ffff */
.L_x_12335:
        /* <DEDUP_REMOVED lines=17> */
.L_x_12357:
[----:B------:R-:W-:Y:S05]  /*e150*/  BSYNC B0 ;  /* 0x0000000000007941 */ /* 0x000fea0003800000 */
.L_x_12356:
[----:B------:R-:W-:-:S06]  /*e160*/  UISETP.NE.AND UP0, UPT, UR39, 0x3, UPT ;  /* 0x000000032700788c */ /* 0x000fcc000bf05270 */
[----:B------:R-:W-:-:S13]  /*e170*/  PLOP3.LUT P1, PT, PT, PT, UP0, 0x80, 0x0 ;  /* 0x000000000000781c */ /* 0x000fda0003f2f008 */
[----:B------:R-:W-:Y:S05]  /*e180*/  @!P1 BRA `(.L_x_12358) ;  /* 0x0000000000049947 */ /* 0x000fea0003800000 */
[----:B------:R-:W-:Y:S01]  /*e190*/  BPT.TRAP 0x1 ;  /* 0x000000040000795c */ /* 0x000fe20000300000 */
.L_x_12358:
        /* <DEDUP_REMOVED lines=8> */
.L_x_12409:
[----:B------:R-:W-:Y:S05]  /*e220*/  BSYNC B0 ;  /* 0x0000000000007941 */ /* 0x000fea0003800000 */
.L_x_12359:
[----:B------:R-:W-:Y:S05]  /*e230*/  @!P2 BRA `(.L_x_12361) ;  /* 0x000000000004a947 */ /* 0x000fea0003800000 */
[----:B------:R-:W-:Y:S01]  /*e240*/  BPT.TRAP 0x1 ;  /* 0x000000040000795c */ /* 0x000fe20000300000 */
.L_x_12361:
[----:B------:R-:W-:Y:S01]  /*e250*/  SHF.L.U32 R5, R19, 0x1f, RZ ;  /* 0x0000001f13057819 */ /* 0x000fe200000006ff */
[----:B0-----:R-:W-:-:S03]  /*e260*/  IMAD R3, R18, 0x2800, RZ ;  /* 0x0000280012037824 */ /* 0x001fc600078e02ff */
[----:B------:R-:W0:Y:S02]  /*e270*/  SYNCS.PHASECHK.TRANS64.TRYWAIT P1, [R2+URZ+0x13260], R5 ;  /* 0x01326005020075a7 */ /* 0x000e24000802017f */
[----:B0-----:R-:W-:Y:S05]  /*e280*/  @!P1 BRA `(.L_x_12362) ;  /* 0x0000001400689947 */ /* 0x001fea0003800000 */
.L_x_12410:
        /* <DEDUP_REMOVED lines=43> */
.L_x_12363:
[----:B-1----:R-:W-:Y:S01]  /*e540*/  SYNCS.ARRIVE.TRANS64.A1T0 RZ, [R2+URZ+0x13250], RZ ;  /* 0x013250ff02ff79a7 */ /* 0x002fe2000810003f */
[----:B------:R-:W-:Y:S02]  /*e550*/  @!P0 VIADD R0, R2, 0x13280 ;  /* 0x0001328002008836 */ /* 0x000fe40000000000 */
[----:B------:R-:W-:-:S03]  /*e560*/  VIADD R18, R18, 0x1 ;  /* 0x0000000112127836 */ /* 0x000fc60000000000 */
[----:B------:R-:W-:Y:S01]  /*e570*/  @!P0 PRMT R0, RZ, 0x654, R0 ;  /* 0x00000654ff008816 */ /* 0x000fe20000000000 */
[----:B------:R-:W-:Y:S01]  /*e580*/  BAR.SYNC.DEFER_BLOCKING 0x2, 0x80 ;  /* 0x0082000000007b1d */ /* 0x000fe20000010000 */
[----:B------:R-:W-:-:S04]  /*e590*/  ISETP.NE.AND P1, PT, R18, 0x2, PT ;  /* 0x000000021200780c */ /* 0x000fc80003f25270 */
[----:B------:R-:W-:Y:S01]  /*e5a0*/  SEL R18, R18, RZ, P1 ;  /* 0x000000ff12127207 */ /* 0x000fe20000800000 */
[----:B------:R1:W-:Y:S02]  /*e5b0*/  @!P0 SYNCS.ARRIVE.TRANS64.RED.A1T0 RZ, [R0+URZ], RZ ;  /* 0x000000ff00ff89a7 */ /* 0x0003e4000810043f */
[----:B-1----:R-:W-:-:S04]  /*e5c0*/  SEL R0, RZ, 0x1, P1 ;  /* 0x00000001ff007807 */ /* 0x002fc80000800000 */
[----:B------:R-:W-:-:S07]  /*e5d0*/  LOP3.LUT R19, R19, R0, RZ, 0x3c, !PT ;  /* 0x0000000013137212 */ /* 0x000fce00078e3cff */
.L_x_12312:
[----:B------:R-:W-:Y:S05]  /*e5e0*/  BSYNC B7 ;  /* 0x0000000000077941 */ /* 0x000fea0003800000 */
.L_x_12310:
[----:B------:R-:W-:-:S13]  /*e5f0*/  LOP3.LUT P1, RZ, R22, 0x2, RZ, 0xc0, !PT ;  /* 0x0000000216ff7812 */ /* 0x000fda000782c0ff */
[----:B------:R-:W-:Y:S05]  /*e600*/  @!P1 BRA `(.L_x_12364) ;  /* 0x0000000000209947 */ /* 0x000fea0003800000 */
[----:B------:R-:W1:Y:S08]  /*e610*/  S2UR UR5, SR_CgaCtaId ;  /* 0x00000000000579c3 */ /* 0x000e700000008800 */
[----:B------:R-:W-:Y:S06]  /*e620*/  BAR.SYNC.DEFER_BLOCKING 0x5, 0x200 ;  /* 0x0148000000007b1d */ /* 0x000fec0000010000 */
[----:B------:R-:W-:-:S02]  /*e630*/  UMOV UR4, 0x400 ;  /* 0x0000040000047882 */ /* 0x000fc40000000000 */
[----:B-1----:R-:W-:-:S06]  /*e640*/  ULEA UR4, UR5, UR4, 0x18 ;  /* 0x0000000405047291 */ /* 0x002fcc000f8ec03f */
[----:B------:R-:W-:-:S05]  /*e650*/  IMAD.U32 R16, RZ, RZ, UR4 ;  /* 0x00000004ff107e24 */ /* 0x000fca000f8e00ff */
[----:B------:R1:W2:Y:S01]  /*e660*/  LDS R27, [R16+0x132d0] ;  /* 0x0132d000101b7984 */ /* 0x0002a20000000800 */
[----:B------:R-:W-:Y:S06]  /*e670*/  BAR.ARV 0x4, 0x200 ;  /* 0x0108000000007b1d */ /* 0x000fec0000002000 */
[----:B------:R-:W-:Y:S05]  /*e680*/  BRA `(.L_x_12365) ;  /* 0x0000000000207947 */ /* 0x000fea0003800000 */
.L_x_12364:
[----:B0-----:R-:W0:Y:S01]  /*e690*/  @!P0 S2R R3, SR_CgaCtaId ;  /* 0x0000000000038919 */ /* 0x001e220000008800 */
[----:B------:R-:W-:Y:S01]  /*e6a0*/  @!P0 MOV R0, 0x400 ;  /* 0x0000040000008802 */ /* 0x000fe20000000f00 */
[----:B------:R-:W-:Y:S03]  /*e6b0*/  BAR.SYNC.DEFER_BLOCKING 0x4, 0x200 ;  /* 0x0108000000007b1d */ /* 0x000fe60000010000 */
[----:B0-----:R-:W-:-:S03]  /*e6c0*/  @!P0 LEA R16, R3, R0, 0x18 ;  /* 0x0000000003108211 */ /* 0x001fc600078ec0ff */
[----:B------:R-:W0:Y:S04]  /*e6d0*/  SHFL.IDX PT, R0, R27, RZ, 0x1f ;  /* 0x00001fff1b007589 */ /* 0x000e2800000e0000 */
[----:B------:R0:W-:Y:S02]  /*e6e0*/  @!P0 STS [R16+0x132d0], R27 ;  /* 0x0132d01b10008388 */ /* 0x0001e40000000800 */
[----:B0-----:R-:W-:Y:S01]  /*e6f0*/  IMAD.MOV.U32 R27, RZ, RZ, R0 ;  /* 0x000000ffff1b7224 */ /* 0x001fe200078e0000 */
[----:B------:R-:W-:Y:S06]  /*e700*/  BAR.ARV 0x5, 0x200 ;  /* 0x0148000000007b1d */ /* 0x000fec0000002000 */
.L_x_12365:
[----:B------:R-:W-:Y:S02]  /*e710*/  ULDC UR4, c[0x0][0xc38] ;  /* 0x00030e0000047ab9 */ /* 0x000fe40000000800 */
[----:B--2---:R-:W-:-:S13]  /*e720*/  ISETP.GE.AND P0, PT, R27, UR4, PT ;  /* 0x000000041b007c0c */ /* 0x004fda000bf06270 */
[----:B------:R-:W-:Y:S05]  /*e730*/  @!P0 BRA `(.L_x_12366) ;  /* 0xffffffd000348947 */ /* 0x000fea000383ffff */
.L_x_12307:
[----:B0-----:R-:W0:Y:S01]  /*e740*/  S2R R3, SR_CgaCtaId ;  /* 0x0000000000037919 */ /* 0x001e220000008800 */
[----:B------:R-:W-:Y:S01]  /*e750*/  VIADD R29, R29, 0x1 ;  /* 0x000000011d1d7836 */ /* 0x000fe20000000000 */
[----:B------:R-:W-:Y:S01]  /*e760*/  MOV R2, 0x400 ;  /* 0x0000040000027802 */ /* 0x000fe20000000f00 */
[----:B------:R-:W-:Y:S03]  /*e770*/  BSSY B0, `(.L_x_12367) ;  /* 0x0000008000007945 */ /* 0x000fe60003800000 */
[----:B------:R-:W-:-:S04]  /*e780*/  LEA.HI R0, R29, R29, RZ, 0x1 ;  /* 0x0000001d1d007211 */ /* 0x000fc800078f08ff */
[----:B------:R-:W-:-:S05]  /*e790*/  LOP3.LUT R0, R0, 0xfffffffe, RZ, 0xc0, !PT ;  /* 0xfffffffe00007812 */ /* 0x000fca00078ec0ff */
[----:B------:R-:W-:-:S05]  /*e7a0*/  IMAD.IADD R0, R29, 0x1, -R0 ;  /* 0x000000011d007824 */ /* 0x000fca00078e0a00 */
[----:B------:R-:W-:Y:S02]  /*e7b0*/  SHF.L.U32 R0, R0, 0x1f, RZ ;  /* 0x0000001f00007819 */ /* 0x000fe400000006ff */
[----:B0-----:R-:W-:-:S04]  /*e7c0*/  LEA R7, R3, R2, 0x18 ;  /* 0x0000000203077211 */ /* 0x001fc800078ec0ff */
[----:B------:R-:W0:Y:S02]  /*e7d0*/  SYNCS.PHASECHK.TRANS64.TRYWAIT P0, [R7+URZ+0x13220], R0 ;  /* 0x01322000070075a7 */ /* 0x000e24000800017f */
[----:B0-----:R-:W-:Y:S05]  /*e7e0*/  @!P0 BRA `(.L_x_12368) ;  /* 0x0000001000248947 */ /* 0x001fea0003800000 */
.L_x_12411:
[----:B------:R-:W-:Y:S05]  /*e7f0*/  BSYNC B0 ;  /* 0x0000000000007941 */ /* 0x000fea0003800000 */
.L_x_12367:
[----:B------:R-:W-:-:S03]  /*e800*/  UMOV UR4, 0xffffffff ;  /* 0xffffffff00047882 */ /* 0x000fc60000000000 */
[----:B------:R-:W-:Y:S05]  /*e810*/  BRA.DIV UR4, `(.L_x_12369) ;  /* 0x00000012042c7947 */ /* 0x000fea000b800000 */
[----:B0-----:R-:W0:Y:S02]  /*e820*/  S2R R0, SR_TID.X ;  /* 0x0000000000007919 */ /* 0x001e240000002100 */
[----:B0-----:R-:W-:-:S04]  /*e830*/  SHF.R.U32.HI R0, RZ, 0x5, R0 ;  /* 0x00000005ff007819 */ /* 0x001fc80000011600 */
[----:B------:R-:W-:-:S05]  /*e840*/  LOP3.LUT R0, R0, 0x3, RZ, 0xc0, !PT ;  /* 0x0000000300007812 */ /* 0x000fca00078ec0ff */
[----:B------:R0:W2:Y:S02]  /*e850*/  SHFL.IDX PT, R14, R0, RZ, 0x1f ;  /* 0x00001fff000e7589 */ /* 0x0000a400000e0000 */
.L_x_12414:
[----:B--2---:R-:W-:Y:S01]  /*e860*/  ISETP.NE.AND P0, PT, R14, RZ, PT ;  /* 0x000000ff0e00720c */ /* 0x004fe20003f05270 */
[----:B------:R-:W-:-:S12]  /*e870*/  BSSY B0, `(.L_x_12370) ;  /* 0x000002b000007945 */ /* 0x000fd80003800000 */
[----:B------:R-:W-:Y:S05]  /*e880*/  @P0 BRA `(.L_x_12371) ;  /* 0x0000000000a40947 */ /* 0x000fea0003800000 */
[----:B------:R-:W-:-:S03]  /*e890*/  UMOV UR4, 0xffffffff ;  /* 0xffffffff00047882 */ /* 0x000fc60000000000 */
[----:B------:R-:W-:Y:S05]  /*e8a0*/  BRA.DIV UR4, `(.L_x_12372) ;  /* 0x00000012043c7947 */ /* 0x000fea000b800000 */
[----:B------:R-:W-:-:S13]  /*e8b0*/  ELECT P6, URZ, PT ;  /* 0x00000000003f782f */ /* 0x000fda00038c0000 */
.L_x_12417:
[----:B------:R-:W-:Y:S05]  /*e8c0*/  @!P6 BRA `(.L_x_12371) ;  /* 0x000000000094e947 */ /* 0x000fea0003800000 */
[----:B------:R-:W-:-:S06]  /*e8d0*/  ULOP3.LUT UR4, UR38, 0x2, URZ, 0xfc, !UPT ;  /* 0x0000000226047892 */ /* 0x000fcc000f8efc3f */
[----:B0-----:R-:W-:-:S05]  /*e8e0*/  IMAD.U32 R0, RZ, RZ, UR4 ;  /* 0x00000004ff007e24 */ /* 0x001fca000f8e00ff */
[----:B------:R-:W-:-:S13]  /*e8f0*/  ISETP.NE.AND P0, PT, R0, 0x3, PT ;  /* 0x000000030000780c */ /* 0x000fda0003f05270 */
[----:B------:R-:W-:Y:S05]  /*e900*/  @!P0 BRA `(.L_x_12373) ;  /* 0x0000000000048947 */ /* 0x000fea0003800000 */
[----:B------:R-:W-:Y:S01]  /*e910*/  BPT.TRAP 0x1 ;  /* 0x000000040000795c */ /* 0x000fe20000300000 */
.L_x_12373:
        /* <DEDUP_REMOVED lines=12> */
.L_x_12418:
[----:B------:R-:W2:Y:S02]  /*e9e0*/  SYNCS.PHASECHK.TRANS64.TRYWAIT P1, [R3+URZ], R0 ;  /* 0x00000000030075a7 */ /* 0x000ea4000802017f */
[----:B--2---:R-:W-:Y:S05]  /*e9f0*/  @!P1 BRA `(.L_x_12375) ;  /* 0x00000010001c9947 */ /* 0x004fea0003800000 */
.L_x_12419:
[----:B------:R-:W-:Y:S05]  /*ea00*/  @!P0 BRA `(.L_x_12376) ;  /* 0x0000000000048947 */ /* 0x000fea0003800000 */
[----:B------:R-:W-:Y:S01]  /*ea10*/  BPT.TRAP 0x1 ;  /* 0x000000040000795c */ /* 0x000fe20000300000 */
.L_x_12376:
[----:B--2---:R-:W-:-:S04]  /*ea20*/  IMAD R3, R18, 0x8, R7 ;  /* 0x0000000812037824 */ /* 0x004fc800078e0207 */
[----:B------:R-:W2:Y:S02]  /*ea30*/  SYNCS.PHASECHK.TRANS64.TRYWAIT P1, [R3+URZ+0x13260], R4 ;  /* 0x01326004030075a7 */ /* 0x000ea4000802017f */
[----:B--2---:R-:W-:Y:S05]  /*ea40*/  @!P1 BRA `(.L_x_12377) ;  /* 0x00000010001c9947 */ /* 0x004fea0003800000 */
.L_x_12420:
[----:B------:R-:W-:Y:S05]  /*ea50*/  @!P0 BRA `(.L_x_12378) ;  /* 0x0000000000048947 */ /* 0x000fea0003800000 */
[----:B------:R-:W-:Y:S01]  /*ea60*/  BPT.TRAP 0x1 ;  /* 0x000000040000795c */ /* 0x000fe20000300000 */
.L_x_12378:
[----:B0-----:R-:W-:-:S04]  /*ea70*/  IMAD R5, R6, 0x8, R7 ;  /* 0x0000000806057824 */ /* 0x001fc800078e0207 */
[----:B------:R-:W0:Y:S02]  /*ea80*/  SYNCS.PHASECHK.TRANS64.TRYWAIT P1, [R5+URZ+0x13260], R0 ;  /* 0x01326000050075a7 */ /* 0x000e24000802017f */
[----:B0-----:R-:W-:Y:S05]  /*ea90*/  @!P1 BRA `(.L_x_12379) ;  /* 0x00000010001c9947 */ /* 0x001fea0003800000 */
.L_x_12421:
[----:B------:R-:W-:Y:S05]  /*eaa0*/  @!P0 BRA `(.L_x_12380) ;  /* 0x0000000000048947 */ /* 0x000fea0003800000 */
[----:B------:R-:W-:Y:S01]  /*eab0*/  BPT.TRAP 0x1 ;  /* 0x000000040000795c */ /* 0x000fe20000300000 */
.L_x_12380:
[----:B------:R-:W3:Y:S02]  /*eac0*/  SYNCS.PHASECHK.TRANS64.TRYWAIT P0, [R3+URZ+0x13280], R4 ;  /* 0x01328004030075a7 */ /* 0x000ee4000800017f */
[----:B---3--:R-:W-:Y:S05]  /*ead0*/  @!P0 BRA `(.L_x_12381) ;  /* 0x0000001000208947 */ /* 0x008fea0003800000 */
.L_x_12382:
[----:B----4-:R4:W0:Y:S02]  /*eae0*/  SYNCS.PHASECHK.TRANS64.TRYWAIT P0, [R5+URZ+0x13280], R0 ;  /* 0x01328000050075a7 */ /* 0x010824000800017f */
[----:B0-----:R-:W-:Y:S05]  /*eaf0*/  @!P0 NANOSLEEP.SYNCS 0x989680 ;  /* 0x009896800000895d */ /* 0x001fea0003900000 */
[----:B------:R-:W0:Y:S02]  /*eb00*/  @!P0 SYNCS.PHASECHK.TRANS64 P0, [R5+URZ+0x13280], R0 ;  /* 0x01328000050085a7 */ /* 0x000e24000800007f */
[----:B0-----:R-:W-:Y:S05]  /*eb10*/  @!P0 BRA `(.L_x_12382) ;  /* 0xfffffffc00f08947 */ /* 0x001fea000383ffff */
.L_x_12371:
[----:B------:R-:W-:Y:S05]  /*eb20*/  BSYNC B0 ;  /* 0x0000000000007941 */ /* 0x000fea0003800000 */
.L_x_12370:
[----:B------:R-:W-:Y:S05]  /*eb30*/  EXIT ;  /* 0x000000000000794d */ /* 0x000fea0003800000 */
.L_x_12269:
[----:B0-----:R-:W-:-:S04]  /*eb40*/  IMAD.U32 R3, RZ, RZ, UR45 ;  /* 0x0000002dff037e24 */ /* 0x001fc8000f8e00ff */
[----:B------:R0:W1:Y:S03]  /*eb50*/  SYNCS.PHASECHK.TRANS64.TRYWAIT P1, [R3+URZ+0x13200], R0 ;  /* 0x01320000030075a7 */ /* 0x000066000802017f */
[----:B-1----:R-:W-:Y:S05]  /*eb60*/  @!P1 NANOSLEEP.SYNCS 0x989680 ;  /* 0x009896800000995d */ /* 0x002fea0003900000 */
[----:B------:R-:W1:Y:S02]  /*eb70*/  @!P1 SYNCS.PHASECHK.TRANS64 P1, [R3+URZ+0x13200], R0 ;  /* 0x01320000030095a7 */ /* 0x000e64000802007f */
[----:B-1----:R-:W-:Y:S05]  /*eb80*/  @!P1 BRA `(.L_x_12269) ;  /* 0xfffffffc00ec9947 */ /* 0x002fea000383ffff */
[----:B------:R-:W-:Y:S05]  /*eb90*/  BRA `(.L_x_12383) ;  /* 0xffffff2c003c7947 */ /* 0x000fea000383ffff */
.L_x_12273:
[----:B-1----:R1:W2:Y:S02]  /*eba0*/  SYNCS.PHASECHK.TRANS64.TRYWAIT P1, [R3+URZ+0x13230], R0 ;  /* 0x01323000030075a7 */ /* 0x0022a4000802017f */
[----:B--2---:R-:W-:Y:S05]  /*ebb0*/  @!P1 NANOSLEEP.SYNCS 0x989680 ;  /* 0x009896800000995d */ /* 0x004fea0003900000 */
[----:B------:R-:W2:Y:S02]  /*ebc0*/  @!P1 SYNCS.PHASECHK.TRANS64 P1, [R3+URZ+0x13230], R0 ;  /* 0x01323000030095a7 */ /* 0x000ea4000802007f */
[----:B--2---:R-:W-:Y:S05]  /*ebd0*/  @!P1 BRA `(.L_x_12273) ;  /* 0xfffffffc00f09947 */ /* 0x004fea000383ffff */
[----:B------:R-:W-:Y:S05]  /*ebe0*/  BRA `(.L_x_12272) ;  /* 0xffffff2c00587947 */ /* 0x000fea000383ffff */
.L_x_12278:
[----:B-1----:R-:W-:-:S04]  /*ebf0*/  IMAD.U32 R9, RZ, RZ, UR21 ;  /* 0x00000015ff097e24 */ /* 0x002fc8000f8e00ff */
[----:B------:R1:W2:Y:S03]  /*ec00*/  SYNCS.PHASECHK.TRANS64.TRYWAIT P3, [R9+URZ+0x13230], R0 ;  /* 0x01323000090075a7 */ /* 0x0002a6000806017f */
[----:B--2---:R-:W-:Y:S05]  /*ec10*/  @!P3 NANOSLEEP.SYNCS 0x989680 ;  /* 0x009896800000b95d */ /* 0x004fea0003900000 */
[----:B------:R-:W2:Y:S02]  /*ec20*/  @!P3 SYNCS.PHASECHK.TRANS64 P3, [R9+URZ+0x13230], R0 ;  /* 0x013230000900b5a7 */ /* 0x000ea4000806007f */
[----:B--2---:R-:W-:Y:S05]  /*ec30*/  @!P3 BRA `(.L_x_12278) ;  /* 0xfffffffc00ecb947 */ /* 0x004fea000383ffff */
[----:B------:R-:W-:Y:S05]  /*ec40*/  BRA `(.L_x_12277) ;  /* 0xffffff5400f47947 */ /* 0x000fea000383ffff */
.L_x_12282:
[----:B-1----:R-:W-:-:S04]  /*ec50*/  IMAD.U32 R9, RZ, RZ, UR11 ;  /* 0x0000000bff097e24 */ /* 0x002fc8000f8e00ff */
[----:B------:R1:W2:Y:S03]  /*ec60*/  SYNCS.PHASECHK.TRANS64.TRYWAIT P3, [R9+URZ+0x13250], R0 ;  /* 0x01325000090075a7 */ /* 0x0002a6000806017f */
[----:B--2---:R-:W-:Y:S05]  /*ec70*/  @!P3 NANOSLEEP.SYNCS 0x989680 ;  /* 0x009896800000b95d */ /* 0x004fea0003900000 */
[----:B------:R-:W2:Y:S02]  /*ec80*/  @!P3 SYNCS.PHASECHK.TRANS64 P3, [R9+URZ+0x13250], R0 ;  /* 0x013250000900b5a7 */ /* 0x000ea4000806007f */
[----:B--2---:R-:W-:Y:S05]  /*ec90*/  @!P3 BRA `(.L_x_12282) ;  /* 0xfffffffc00ecb947 */ /* 0x004fea000383ffff */
[----:B------:R-:W-:Y:S05]  /*eca0*/  BRA `(.L_x_12281) ;  /* 0xffffff5c00007947 */ /* 0x000fea000383ffff */
.L_x_12289:
[----:B-1----:R-:W-:-:S04]  /*ecb0*/  IMAD.U32 R11, RZ, RZ, UR20 ;  /* 0x00000014ff0b7e24 */ /* 0x002fc8000f8e00ff */
[----:B------:R1:W2:Y:S03]  /*ecc0*/  SYNCS.PHASECHK.TRANS64.TRYWAIT P2, [R11+URZ+0x13230], R0 ;  /* 0x013230000b0075a7 */ /* 0x0002a6000804017f */
[----:B--2---:R-:W-:Y:S05]  /*ecd0*/  @!P2 NANOSLEEP.SYNCS 0x989680 ;  /* 0x009896800000a95d */ /* 0x004fea0003900000 */
[----:B------:R-:W2:Y:S02]  /*ece0*/  @!P2 SYNCS.PHASECHK.TRANS64 P2, [R11+URZ+0x13230], R0 ;  /* 0x013230000b00a5a7 */ /* 0x000ea4000804007f */
[----:B--2---:R-:W-:Y:S05]  /*ecf0*/  @!P2 BRA `(.L_x_12289) ;  /* 0xfffffffc00eca947 */ /* 0x004fea000383ffff */
[----:B------:R-:W-:Y:S05]  /*ed00*/  BRA `(.L_x_12288) ;  /* 0xffffff84003c7947 */ /* 0x000fea000383ffff */
.L_x_12293:
[----:B-1----:R-:W-:-:S04]  /*ed10*/  IMAD.U32 R11, RZ, RZ, UR11 ;  /* 0x0000000bff0b7e24 */ /* 0x002fc8000f8e00ff */
[----:B------:R1:W2:Y:S03]  /*ed20*/  SYNCS.PHASECHK.TRANS64.TRYWAIT P2, [R11+URZ+0x13250], R0 ;  /* 0x013250000b0075a7 */ /* 0x0002a6000804017f */
[----:B--2---:R-:W-:Y:S05]  /*ed30*/  @!P2 NANOSLEEP.SYNCS 0x989680 ;  /* 0x009896800000a95d */ /* 0x004fea0003900000 */
[----:B------:R-:W2:Y:S02]  /*ed40*/  @!P2 SYNCS.PHASECHK.TRANS64 P2, [R11+URZ+0x13250], R0 ;  /* 0x013250000b00a5a7 */ /* 0x000ea4000804007f */
[----:B--2---:R-:W-:Y:S05]  /*ed50*/  @!P2 BRA `(.L_x_12293) ;  /* 0xfffffffc00eca947 */ /* 0x004fea000383ffff */
[----:B------:R-:W-:Y:S05]  /*ed60*/  BRA `(.L_x_12292) ;  /* 0xffffff8800487947 */ /* 0x000fea000383ffff */
.L_x_12299:
[----:B-1----:R-:W-:-:S04]  /*ed70*/  IMAD.U32 R6, RZ, RZ, UR14 ;  /* 0x0000000eff067e24 */ /* 0x002fc8000f8e00ff */
[----:B------:R1:W2:Y:S03]  /*ed80*/  SYNCS.PHASECHK.TRANS64.TRYWAIT P1, [R6+URZ+0x13250], R5 ;  /* 0x01325005060075a7 */ /* 0x0002a6000802017f */
[----:B--2---:R-:W-:Y:S05]  /*ed90*/  @!P1 NANOSLEEP.SYNCS 0x989680 ;  /* 0x009896800000995d */ /* 0x004fea0003900000 */
[----:B------:R-:W2:Y:S02]  /*eda0*/  @!P1 SYNCS.PHASECHK.TRANS64 P1, [R6+URZ+0x13250], R5 ;  /* 0x01325005060095a7 */ /* 0x000ea4000802007f */
[----:B--2---:R-:W-:Y:S05]  /*edb0*/  @!P1 BRA `(.L_x_12299) ;  /* 0xfffffffc00ec9947 */ /* 0x004fea000383ffff */
[----:B------:R-:W-:Y:S05]  /*edc0*/  BRA `(.L_x_12298) ;  /* 0xffffffa400847947 */ /* 0x000fea000383ffff */
.L_x_12321:
[----:B------:R-:W-:Y:S02]  /*edd0*/  IMAD.MOV.U32 R13, RZ, RZ, R20 ;  /* 0x000000ffff0d7224 */ /* 0x000fe400078e0014 */
[----:B------:R-:W-:Y:S02]  /*ede0*/  IMAD.MOV.U32 R12, RZ, RZ, RZ ;  /* 0x000000ffff0c7224 */ /* 0x000fe400078e00ff */
[----:B------:R-:W-:Y:S02]  /*edf0*/  IMAD.MOV.U32 R11, RZ, RZ, 0x1f ;  /* 0x0000001fff0b7424 */ /* 0x000fe400078e00ff */
[----:B------:R-:W-:-:S07]  /*ee00*/  IMAD.MOV.U32 R15, RZ, RZ, -0x1 ;  /* 0xffffffffff0f7424 */ /* 0x000fce00078e00ff */
[----:B------:R-:W-:Y:S05]  /*ee10*/  WARPSYNC.COLLECTIVE R15, `(.L_x_12384) ;  /* 0x000000000f087348 */ /* 0x000fea0003c00000 */
[----:B------:R0:W1:Y:S02]  /*ee20*/  SHFL.IDX P6, R14, R13, R12, R11 ;  /* 0x0000000c0d0e7389 */ /* 0x00006400000c000b */
[----:B01----:R-:W-:Y:S01]  /*ee30*/  ENDCOLLECTIVE ;  /* 0x000000000000791b */ /* 0x003fe20003800000 */
.L_x_12384:
[----:B------:R-:W-:Y:S05]  /*ee40*/  BRA `(.L_x_12385) ;  /* 0xffffffd4008c7947 */ /* 0x000fea000383ffff */
.L_x_12323:
[----:B------:R-:W-:Y:S01]  /*ee50*/  BSSY B0, `(.L_x_12386) ;  /* 0x0000006000007945 */ /* 0x000fe20003800000 */
[----:B------:R-:W-:-:S07]  /*ee60*/  IMAD.MOV.U32 R15, RZ, RZ, -0x1 ;  /* 0xffffffffff0f7424 */ /* 0x000fce00078e00ff */
[----:B0-----:R-:W-:Y:S05]  /*ee70*/  WARPSYNC.COLLECTIVE R15, `(.L_x_12387) ;  /* 0x000000000f0c7348 */ /* 0x001fea0003c00000 */
[----:B------:R-:W-:Y:S02]  /*ee80*/  ELECT P6, UR62, PT ;  /* 0x00000000003e782f */ /* 0x000fe400038c0000 */
[----:B------:R-:W-:Y:S01]  /*ee90*/  MOV R14, UR62 ;  /* 0x0000003e000e7c02 */ /* 0x000fe20008000f00 */
[----:B0-----:R-:W-:Y:S10]  /*eea0*/  ENDCOLLECTIVE ;  /* 0x000000000000791b */ /* 0x001ff40003800000 */
.L_x_12387:
[----:B------:R-:W-:Y:S05]  /*eeb0*/  BSYNC B0 ;  /* 0x0000000000007941 */ /* 0x000fea0003800000 */
.L_x_12386:
[----:B------:R-:W-:Y:S05]  /*eec0*/  BRA `(.L_x_12388) ;  /* 0xffffffd400947947 */ /* 0x000fea000383ffff */
.L_x_12325:
[----:B-1----:R1:W2:Y:S02]  /*eed0*/  SYNCS.PHASECHK.TRANS64.TRYWAIT P1, [R5+URZ+0x13280], R2 ;  /* 0x01328002050075a7 */ /* 0x0022a4000802017f */
[----:B--2---:R-:W-:Y:S05]  /*eee0*/  @!P1 NANOSLEEP.SYNCS 0x989680 ;  /* 0x009896800000995d */ /* 0x004fea0003900000 */
[----:B------:R-:W2:Y:S02]  /*eef0*/  @!P1 SYNCS.PHASECHK.TRANS64 P1, [R5+URZ+0x13280], R2 ;  /* 0x01328002050095a7 */ /* 0x000ea4000802007f */
[----:B--2---:R-:W-:Y:S05]  /*ef00*/  @!P1 BRA `(.L_x_12325) ;  /* 0xfffffffc00f09947 */ /* 0x004fea000383ffff */
[----:B------:R-:W-:Y:S05]  /*ef10*/  BRA `(.L_x_12389) ;  /* 0xffffffd400f07947 */ /* 0x000fea000383ffff */
.L_x_12327:
[----:B--2---:R2:W3:Y:S02]  /*ef20*/  SYNCS.PHASECHK.TRANS64.TRYWAIT P1, [R5+URZ+0x13240], R2 ;  /* 0x01324002050075a7 */ /* 0x0044e4000802017f */
[----:B---3--:R-:W-:Y:S05]  /*ef30*/  @!P1 NANOSLEEP.SYNCS 0x989680 ;  /* 0x009896800000995d */ /* 0x008fea0003900000 */
[----:B------:R-:W3:Y:S02]  /*ef40*/  @!P1 SYNCS.PHASECHK.TRANS64 P1, [R5+URZ+0x13240], R2 ;  /* 0x01324002050095a7 */ /* 0x000ee4000802007f */
[----:B---3--:R-:W-:Y:S05]  /*ef50*/  @!P1 BRA `(.L_x_12327) ;  /* 0xfffffffc00f09947 */ /* 0x008fea000383ffff */
[----:B------:R-:W-:Y:S05]  /*ef60*/  BRA `(.L_x_12390) ;  /* 0xffffffd8003c7947 */ /* 0x000fea000383ffff */
.L_x_12331:
[----:B------:R-:W-:Y:S02]  /*ef70*/  IMAD.MOV.U32 R13, RZ, RZ, R4 ;  /* 0x000000ffff0d7224 */ /* 0x000fe400078e0004 */
[----:B------:R-:W-:Y:S02]  /*ef80*/  IMAD.MOV.U32 R12, RZ, RZ, RZ ;  /* 0x000000ffff0c7224 */ /* 0x000fe400078e00ff */
[----:B------:R-:W-:Y:S02]  /*ef90*/  IMAD.MOV.U32 R11, RZ, RZ, 0x1c1f ;  /* 0x00001c1fff0b7424 */ /* 0x000fe400078e00ff */
[----:B------:R-:W-:Y:S02]  /*efa0*/  IMAD.MOV.U32 R15, RZ, RZ, -0x1 ;  /* 0xffffffffff0f7424 */ /* 0x000fe400078e00ff */
[----:B------:R-:W-:-:S07]  /*efb0*/  IMAD.U32 R7, RZ, RZ, UR41 ;  /* 0x00000029ff077e24 */ /* 0x000fce000f8e00ff */
[----:B------:R-:W-:Y:S05]  /*efc0*/  WARPSYNC.COLLECTIVE R15, `(.L_x_12391) ;  /* 0x000000000f087348 */ /* 0x000fea0003c00000 */
[----:B------:R0:W1:Y:S02]  /*efd0*/  SHFL.IDX P6, R14, R13, R12, R11 ;  /* 0x0000000c0d0e7389 */ /* 0x00006400000c000b */
[----:B01----:R-:W-:Y:S01]  /*efe0*/  ENDCOLLECTIVE ;  /* 0x000000000000791b */ /* 0x003fe20003800000 */
.L_x_12391:
[----:B------:R-:W-:Y:S02]  /*eff0*/  IMAD R7, R7, 0xc0, R20 ;  /* 0x000000c007077824 */ /* 0x000fe400078e0214 */
[----:B------:R-:W-:Y:S02]  /*f000*/  IMAD.MOV.U32 R13, RZ, RZ, R0 ;  /* 0x000000ffff0d7224 */ /* 0x000fe400078e0000 */
[----:B------:R-:W-:-:S07]  /*f010*/  IMAD.MOV.U32 R2, RZ, RZ, R14 ;  /* 0x000000ffff027224 */ /* 0x000fce00078e000e */
[----:B------:R-:W-:Y:S05]  /*f020*/  WARPSYNC.COLLECTIVE R15, `(.L_x_12392) ;  /* 0x000000000f087348 */ /* 0x000fea0003c00000 */
[----:B------:R0:W1:Y:S02]  /*f030*/  SHFL.IDX P6, R14, R13, R12, R11 ;  /* 0x0000000c0d0e7389 */ /* 0x00006400000c000b */
[----:B01----:R-:W-:Y:S01]  /*f040*/  ENDCOLLECTIVE ;  /* 0x000000000000791b */ /* 0x003fe20003800000 */
.L_x_12392:
        /* <DEDUP_REMOVED lines=12> */
.L_x_12393:
        /* <DEDUP_REMOVED lines=11> */
.L_x_12394:
        /* <DEDUP_REMOVED lines=8> */
.L_x_12395:
        /* <DEDUP_REMOVED lines=10> */
.L_x_12396:
        /* <DEDUP_REMOVED lines=8> */
.L_x_12397:
        /* <DEDUP_REMOVED lines=11> */
.L_x_12398:
[----:B------:R-:W-:Y:S02]  /*f410*/  IMAD.MOV.U32 R13, RZ, RZ, R8 ;  /* 0x000000ffff0d7224 */ /* 0x000fe400078e0008 */
[----:B------:R-:W-:Y:S02]  /*f420*/  IMAD.MOV.U32 R12, RZ, RZ, RZ ;  /* 0x000000ffff0c7224 */ /* 0x000fe400078e00ff */
[----:B------:R-:W-:-:S07]  /*f430*/  IMAD.MOV.U32 R9, RZ, RZ, R14 ;  /* 0x000000ffff097224 */ /* 0x000fce00078e000e */
[----:B------:R-:W-:Y:S05]  /*f440*/  WARPSYNC.COLLECTIVE R15, `(.L_x_12399) ;  /* 0x000000000f087348 */ /* 0x000fea0003c00000 */
[----:B------:R0:W1:Y:S02]  /*f450*/  SHFL.IDX P6, R14, R13, R12, R11 ;  /* 0x0000000c0d0e7389 */ /* 0x00006400000c000b */
[----:B01----:R-:W-:Y:S01]  /*f460*/  ENDCOLLECTIVE ;  /* 0x000000000000791b */ /* 0x003fe20003800000 */
.L_x_12399:
        /* <DEDUP_REMOVED lines=11> */
.L_x_12400:
        /* <DEDUP_REMOVED lines=8> */
.L_x_12401:
        /* <DEDUP_REMOVED lines=10> */
.L_x_12402:
[----:B------:R-:W-:Y:S05]  /*f640*/  BRA `(.L_x_12403) ;  /* 0xffffffdc00207947 */ /* 0x000fea000383ffff */
.L_x_12334:
[----:B0-----:R0:W1:Y:S02]  /*f650*/  SYNCS.PHASECHK.TRANS64.TRYWAIT P0, [R16+URZ+0x13220], R3 ;  /* 0x01322003100075a7 */ /* 0x001064000800017f */
[----:B-1----:R-:W-:Y:S05]  /*f660*/  @!P0 NANOSLEEP.SYNCS 0x989680 ;  /* 0x009896800000895d */ /* 0x002fea0003900000 */
[----:B------:R-:W1:Y:S02]  /*f670*/  @!P0 SYNCS.PHASECHK.TRANS64 P0, [R16+URZ+0x13220], R3 ;  /* 0x01322003100085a7 */ /* 0x000e64000800007f */
[----:B-1----:R-:W-:Y:S05]  /*f680*/  @!P0 BRA `(.L_x_12334) ;  /* 0xfffffffc00f08947 */ /* 0x002fea000383ffff */
[----:B------:R-:W-:Y:S05]  /*f690*/  BRA `(.L_x_12404) ;  /* 0xffffffdc00747947 */ /* 0x000fea000383ffff */
.L_x_12340:
[----:B0-----:R0:W1:Y:S02]  /*f6a0*/  SYNCS.PHASECHK.TRANS64.TRYWAIT P0, [R4+URZ+0x13280], R3 ;  /* 0x01328003040075a7 */ /* 0x001064000800017f */
[----:B-1----:R-:W-:Y:S05]  /*f6b0*/  @!P0 NANOSLEEP.SYNCS 0x989680 ;  /* 0x009896800000895d */ /* 0x002fea0003900000 */
[----:B------:R-:W1:Y:S02]  /*f6c0*/  @!P0 SYNCS.PHASECHK.TRANS64 P0, [R4+URZ+0x13280], R3 ;  /* 0x01328003040085a7 */ /* 0x000e64000800007f */
[----:B-1----:R-:W-:Y:S05]  /*f6d0*/  @!P0 BRA `(.L_x_12340) ;  /* 0xfffffffc00f08947 */ /* 0x002fea000383ffff */
[----:B------:R-:W-:Y:S05]  /*f6e0*/  BRA `(.L_x_12405) ;  /* 0xffffffe0001c7947 */ /* 0x000fea000383ffff */
.L_x_12345:
[----:B-1----:R1:W2:Y:S02]  /*f6f0*/  SYNCS.PHASECHK.TRANS64.TRYWAIT P0, [R4+URZ+0x13240], R3 ;  /* 0x01324003040075a7 */ /* 0x0022a4000800017f */
[----:B--2---:R-:W-:Y:S05]  /*f700*/  @!P0 NANOSLEEP.SYNCS 0x989680 ;  /* 0x009896800000895d */ /* 0x004fea0003900000 */
[----:B------:R-:W2:Y:S02]  /*f710*/  @!P0 SYNCS.PHASECHK.TRANS64 P0, [R4+URZ+0x13240], R3 ;  /* 0x01324003040085a7 */ /* 0x000ea4000800007f */
[----:B--2---:R-:W-:Y:S05]  /*f720*/  @!P0 BRA `(.L_x_12345) ;  /* 0xfffffffc00f08947 */ /* 0x004fea000383ffff */
[----:B------:R-:W-:Y:S05]  /*f730*/  BRA `(.L_x_12406) ;  /* 0xffffffe000947947 */ /* 0x000fea000383ffff */
.L_x_12351:
[----:B0-----:R0:W1:Y:S02]  /*f740*/  SYNCS.PHASECHK.TRANS64.TRYWAIT P1, [R3+URZ+0x13270], R2 ;  /* 0x01327002030075a7 */ /* 0x001064000802017f */
[----:B-1----:R-:W-:Y:S05]  /*f750*/  @!P1 NANOSLEEP.SYNCS 0x989680 ;  /* 0x009896800000995d */ /* 0x002fea0003900000 */
[----:B------:R-:W1:Y:S02]  /*f760*/  @!P1 SYNCS.PHASECHK.TRANS64 P1, [R3+URZ+0x13270], R2 ;  /* 0x01327002030095a7 */ /* 0x000e64000802007f */
[----:B-1----:R-:W-:Y:S05]  /*f770*/  @!P1 BRA `(.L_x_12351) ;  /* 0xfffffffc00f09947 */ /* 0x002fea000383ffff */
[----:B------:R-:W-:Y:S05]  /*f780*/  BRA `(.L_x_12407) ;  /* 0xffffffe400307947 */ /* 0x000fea000383ffff */
.L_x_12353:
[----:B0-----:R0:W1:Y:S02]  /*f790*/  SYNCS.PHASECHK.TRANS64.TRYWAIT P1, [R3+URZ+0x13260], R2 ;  /* 0x01326002030075a7 */ /* 0x001064000802017f */
[----:B-1----:R-:W-:Y:S05]  /*f7a0*/  @!P1 NANOSLEEP.SYNCS 0x989680 ;  /* 0x009896800000995d */ /* 0x002fea0003900000 */
[----:B------:R-:W1:Y:S02]  /*f7b0*/  @!P1 SYNCS.PHASECHK.TRANS64 P1, [R3+URZ+0x13260], R2 ;  /* 0x01326002030095a7 */ /* 0x000e64000802007f */
[----:B-1----:R-:W-:Y:S05]  /*f7c0*/  @!P1 BRA `(.L_x_12353) ;  /* 0xfffffffc00f09947 */ /* 0x002fea000383ffff */
[----:B------:R-:W-:Y:S05]  /*f7d0*/  BRA `(.L_x_12408) ;  /* 0xffffffe400387947 */ /* 0x000fea000383ffff */
.L_x_12360:
[----:B0-----:R0:W1:Y:S02]  /*f7e0*/  SYNCS.PHASECHK.TRANS64.TRYWAIT P1, [R2+URZ+0x13270], R3 ;  /* 0x01327003020075a7 */ /* 0x001064000802017f */
[----:B-1----:R-:W-:Y:S05]  /*f7f0*/  @!P1 NANOSLEEP.SYNCS 0x989680 ;  /* 0x009896800000995d */ /* 0x002fea0003900000 */
[----:B------:R-:W1:Y:S02]  /*f800*/  @!P1 SYNCS.PHASECHK.TRANS64 P1, [R2+URZ+0x13270], R3 ;  /* 0x01327003020095a7 */ /* 0x000e64000802007f */
[----:B-1----:R-:W-:Y:S05]  /*f810*/  @!P1 BRA `(.L_x_12360) ;  /* 0xfffffffc00f09947 */ /* 0x002fea000383ffff */
[----:B------:R-:W-:Y:S05]  /*f820*/  BRA `(.L_x_12409) ;  /* 0xffffffe8007c7947 */ /* 0x000fea000383ffff */
.L_x_12362:
[----:B0-----:R0:W1:Y:S02]  /*f830*/  SYNCS.PHASECHK.TRANS64.TRYWAIT P1, [R2+URZ+0x13260], R5 ;  /* 0x01326005020075a7 */ /* 0x001064000802017f */
[----:B-1----:R-:W-:Y:S05]  /*f840*/  @!P1 NANOSLEEP.SYNCS 0x989680 ;  /* 0x009896800000995d */ /* 0x002fea0003900000 */
[----:B------:R-:W1:Y:S02]  /*f850*/  @!P1 SYNCS.PHASECHK.TRANS64 P1, [R2+URZ+0x13260], R5 ;  /* 0x01326005020095a7 */ /* 0x000e64000802007f */
[----:B-1----:R-:W-:Y:S05]  /*f860*/  @!P1 BRA `(.L_x_12362) ;  /* 0xfffffffc00f09947 */ /* 0x002fea000383ffff */
[----:B------:R-:W-:Y:S05]  /*f870*/  BRA `(.L_x_12410) ;  /* 0xffffffe800847947 */ /* 0x000fea000383ffff */
.L_x_12368:
[----:B0-----:R0:W2:Y:S02]  /*f880*/  SYNCS.PHASECHK.TRANS64.TRYWAIT P0, [R7+URZ+0x13220], R0 ;  /* 0x01322000070075a7 */ /* 0x0010a4000800017f */
[----:B--2---:R-:W-:Y:S05]  /*f890*/  @!P0 NANOSLEEP.SYNCS 0x989680 ;  /* 0x009896800000895d */ /* 0x004fea0003900000 */
[----:B------:R-:W2:Y:S02]  /*f8a0*/  @!P0 SYNCS.PHASECHK.TRANS64 P0, [R7+URZ+0x13220], R0 ;  /* 0x01322000070085a7 */ /* 0x000ea4000800007f */
[----:B--2---:R-:W-:Y:S05]  /*f8b0*/  @!P0 BRA `(.L_x_12368) ;  /* 0xfffffffc00f08947 */ /* 0x004fea000383ffff */
[----:B------:R-:W-:Y:S05]  /*f8c0*/  BRA `(.L_x_12411) ;  /* 0xffffffec00c87947 */ /* 0x000fea000383ffff */
.L_x_12369:
        /* <DEDUP_REMOVED lines=11> */
.L_x_12413:
[----:B------:R-:W-:Y:S05]  /*f980*/  BSYNC B0 ;  /* 0x0000000000007941 */ /* 0x000fea0003800000 */
.L_x_12412:
[----:B------:R-:W-:Y:S05]  /*f990*/  BRA `(.L_x_12414) ;  /* 0xffffffec00b07947 */ /* 0x000fea000383ffff */
.L_x_12372:
[----:B------:R-:W-:Y:S01]  /*f9a0*/  BSSY B1, `(.L_x_12415) ;  /* 0x0000006000017945 */ /* 0x000fe20003800000 */
[----:B------:R-:W-:-:S07]  /*f9b0*/  IMAD.MOV.U32 R15, RZ, RZ, -0x1 ;  /* 0xffffffffff0f7424 */ /* 0x000fce00078e00ff */
[----:B01----:R-:W-:Y:S05]  /*f9c0*/  WARPSYNC.COLLECTIVE R15, `(.L_x_12416) ;  /* 0x000000000f0c7348 */ /* 0x003fea0003c00000 */
[----:B------:R-:W-:Y:S02]  /*f9d0*/  ELECT P6, UR62, PT ;  /* 0x00000000003e782f */ /* 0x000fe400038c0000 */
[----:B------:R-:W-:Y:S01]  /*f9e0*/  MOV R14, UR62 ;  /* 0x0000003e000e7c02 */ /* 0x000fe20008000f00 */
[----:B01----:R-:W-:Y:S10]  /*f9f0*/  ENDCOLLECTIVE ;  /* 0x000000000000791b */ /* 0x003ff40003800000 */
.L_x_12416:
[----:B------:R-:W-:Y:S05]  /*fa00*/  BSYNC B1 ;  /* 0x0000000000017941 */ /* 0x000fea0003800000 */
.L_x_12415:
[----:B------:R-:W-:Y:S05]  /*fa10*/  BRA `(.L_x_12417) ;  /* 0xffffffec00a87947 */ /* 0x000fea000383ffff */
.L_x_12374:
[----:B0-----:R0:W2:Y:S02]  /*fa20*/  SYNCS.PHASECHK.TRANS64.TRYWAIT P1, [R5+URZ], R4 ;  /* 0x00000004050075a7 */ /* 0x0010a4000802017f */
[----:B--2---:R-:W-:Y:S05]  /*fa30*/  @!P1 NANOSLEEP.SYNCS 0x989680 ;  /* 0x009896800000995d */ /* 0x004fea0003900000 */
[----:B------:R-:W2:Y:S02]  /*fa40*/  @!P1 SYNCS.PHASECHK.TRANS64 P1, [R5+URZ], R4 ;  /* 0x00000004050095a7 */ /* 0x000ea4000802007f */
[----:B--2---:R-:W-:Y:S05]  /*fa50*/  @!P1 BRA `(.L_x_12374) ;  /* 0xfffffffc00f09947 */ /* 0x004fea000383ffff */
[----:B------:R-:W-:Y:S05]  /*fa60*/  BRA `(.L_x_12418) ;  /* 0xffffffec00dc7947 */ /* 0x000fea000383ffff */
.L_x_12375:
[----:B--2---:R2:W3:Y:S02]  /*fa70*/  SYNCS.PHASECHK.TRANS64.TRYWAIT P1, [R3+URZ], R0 ;  /* 0x00000000030075a7 */ /* 0x0044e4000802017f */
[----:B---3--:R-:W-:Y:S05]  /*fa80*/  @!P1 NANOSLEEP.SYNCS 0x989680 ;  /* 0x009896800000995d */ /* 0x008fea0003900000 */
[----:B------:R-:W3:Y:S02]  /*fa90*/  @!P1 SYNCS.PHASECHK.TRANS64 P1, [R3+URZ], R0 ;  /* 0x00000000030095a7 */ /* 0x000ee4000802007f */
[----:B---3--:R-:W-:Y:S05]  /*faa0*/  @!P1 BRA `(.L_x_12375) ;  /* 0xfffffffc00f09947 */ /* 0x008fea000383ffff */
[----:B------:R-:W-:Y:S05]  /*fab0*/  BRA `(.L_x_12419) ;  /* 0xffffffec00d07947 */ /* 0x000fea000383ffff */
.L_x_12377:
[----:B--2---:R2:W3:Y:S02]  /*fac0*/  SYNCS.PHASECHK.TRANS64.TRYWAIT P1, [R3+URZ+0x13260], R4 ;  /* 0x01326004030075a7 */ /* 0x0044e4000802017f */
[----:B---3--:R-:W-:Y:S05]  /*fad0*/  @!P1 NANOSLEEP.SYNCS 0x989680 ;  /* 0x009896800000995d */ /* 0x008fea0003900000 */
[----:B------:R-:W3:Y:S02]  /*fae0*/  @!P1 SYNCS.PHASECHK.TRANS64 P1, [R3+URZ+0x13260], R4 ;  /* 0x01326004030095a7 */ /* 0x000ee4000802007f */
[----:B---3--:R-:W-:Y:S05]  /*faf0*/  @!P1 BRA `(.L_x_12377) ;  /* 0xfffffffc00f09947 */ /* 0x008fea000383ffff */
[----:B------:R-:W-:Y:S05]  /*fb00*/  BRA `(.L_x_12420) ;  /* 0xffffffec00d07947 */ /* 0x000fea000383ffff */
.L_x_12379:
[----:B0-----:R0:W3:Y:S02]  /*fb10*/  SYNCS.PHASECHK.TRANS64.TRYWAIT P1, [R5+URZ+0x13260], R0 ;  /* 0x01326000050075a7 */ /* 0x0010e4000802017f */
[----:B---3--:R-:W-:Y:S05]  /*fb20*/  @!P1 NANOSLEEP.SYNCS 0x989680 ;  /* 0x009896800000995d */ /* 0x008fea0003900000 */
[----:B------:R-:W3:Y:S02]  /*fb30*/  @!P1 SYNCS.PHASECHK.TRANS64 P1, [R5+URZ+0x13260], R0 ;  /* 0x01326000050095a7 */ /* 0x000ee4000802007f */
[----:B---3--:R-:W-:Y:S05]  /*fb40*/  @!P1 BRA `(.L_x_12379) ;  /* 0xfffffffc00f09947 */ /* 0x008fea000383ffff */
[----:B------:R-:W-:Y:S05]  /*fb50*/  BRA `(.L_x_12421) ;  /* 0xffffffec00d07947 */ /* 0x000fea000383ffff */
.L_x_12381:
[----:B---3--:R3:W4:Y:S02]  /*fb60*/  SYNCS.PHASECHK.TRANS64.TRYWAIT P0, [R3+URZ+0x13280], R4 ;  /* 0x01328004030075a7 */ /* 0x008724000800017f */
[----:B----4-:R-:W-:Y:S05]  /*fb70*/  @!P0 NANOSLEEP.SYNCS 0x989680 ;  /* 0x009896800000895d */ /* 0x010fea0003900000 */
[----:B------:R-:W4:Y:S02]  /*fb80*/  @!P0 SYNCS.PHASECHK.TRANS64 P0, [R3+URZ+0x13280], R4 ;  /* 0x01328004030085a7 */ /* 0x000f24000800007f */
[----:B----4-:R-:W-:Y:S05]  /*fb90*/  @!P0 BRA `(.L_x_12381) ;  /* 0xfffffffc00f08947 */ /* 0x010fea000383ffff */
[----:B------:R-:W-:Y:S05]  /*fba0*/  BRA `(.L_x_12382) ;  /* 0xffffffec00cc7947 */ /* 0x000fea000383ffff */
.L_x_12422:
        /* <DEDUP_REMOVED lines=13> */
.L_x_12994:


//--------------------- .text._ZN7cutlass13device_kernelIN5flash11enable_sm90INS1_16FlashAttnFwdSm90INS1_25CollectiveMainloopFwdSm90ILi2EN4cute5tupleIJNS5_1CILi1EEES8_S8_EEENS6_IJNS7_ILi192EEENS7_ILi160EEENS7_ILi64EEEEEELi64ENS_12float_e4m3_tEfNS_4arch4Sm90ELb1ELb0ELb0ELb1ELb0ELb0ELb0ELb1ELb1ELb1ELb0ELb0EEENS1_21CollectiveEpilogueFwdINS6_IJSA_SC_SB_EEES9_NS_10bfloat16_tESG_Li384ELb1ELb1ELb0ELb1EEENS1_36VarlenDynamicPersistentTileSchedulerILi192ELi160ELi384ELi128ELb0ELb1ELb1ELb1ELb1ELb1EEEEEEEEEvNT_6ParamsE --------------------------
	.section	.text._ZN7cutlass13device_kernelIN5flash11enable_sm90INS1_16FlashAttnFwdSm90INS1_25CollectiveMainloopFwdSm90ILi2EN4cute5tupleIJNS5_1CILi1EEES8_S8_EEENS6_IJNS7_ILi192EEENS7_ILi160EEENS7_ILi64EEEEEELi64ENS_12float_e4m3_tEfNS_4arch4Sm90ELb1ELb0ELb0ELb1ELb0ELb0ELb0ELb1ELb1ELb1ELb0ELb0EEENS1_21CollectiveEpilogueFwdINS6_IJSA_SC_SB_EEES9_NS_10bfloat16_tESG_Li384ELb1ELb1ELb0ELb1EEENS1_36VarlenDynamicPersistentTileSchedulerILi192ELi160ELi384ELi128ELb0ELb1ELb1ELb1ELb1ELb1EEEEEEEEEvNT_6ParamsE,"ax",@progbits
	.align	128
.text._ZN7cutlass13device_kernelIN5flash11enable_sm90INS1_16FlashAttnFwdSm90INS1_25CollectiveMainloopFwdSm90ILi2EN4cute5tupleIJNS5_1CILi1EEES8_S8_EEENS6_IJNS7_ILi192EEENS7_ILi160EEENS7_ILi64EEEEEELi64ENS_12float_e4m3_tEfNS_4arch4Sm90ELb1ELb0ELb0ELb1ELb0ELb0ELb0ELb1ELb1ELb1ELb0ELb0EEENS1_21CollectiveEpilogueFwdINS6_IJSA_SC_SB_EEES9_NS_10bfloat16_tESG_Li384ELb1ELb1ELb0ELb1EEENS1_36VarlenDynamicPersistentTileSchedulerILi192ELi160ELi384ELi128ELb0ELb1ELb1ELb1ELb1ELb1EEEEEEEEEvNT_6ParamsE:
        .type           _ZN7cutlass13device_kernelIN5flash11enable_sm90INS1_16FlashAttnFwdSm90INS1_25CollectiveMainloopFwdSm90ILi2EN4cute5tupleIJNS5_1CILi1EEES8_S8_EEENS6_IJNS7_ILi192EEENS7_ILi160EEENS7_ILi64EEEEEELi64ENS_12float_e4m3_tEfNS_4arch4Sm90ELb1ELb0ELb0ELb1ELb0ELb0ELb0ELb1ELb1ELb1ELb0ELb0EEENS1_21CollectiveEpilogueFwdINS6_IJSA_SC_SB_EEES9_NS_10bfloat16_tESG_Li384ELb1ELb1ELb0ELb1EEENS1_36VarlenDynamicPersistentTileSchedulerILi192ELi160ELi384ELi128ELb0ELb1ELb1ELb1ELb1ELb1EEEEEEEEEvNT_6ParamsE,@function
        .size           _ZN7cutlass13device_kernelIN5flash11enable_sm90INS1_16FlashAttnFwdSm90INS1_25CollectiveMainloopFwdSm90ILi2EN4cute5tupleIJNS5_1CILi1EEES8_S8_EEENS6_IJNS7_ILi192EEENS7_ILi160EEENS7_ILi64EEEEEELi64ENS_12float_e4m3_tEfNS_4arch4Sm90ELb1ELb0ELb0ELb1ELb0ELb0ELb0ELb1ELb1ELb1ELb0ELb0EEENS1_21CollectiveEpilogueFwdINS6_IJSA_SC_SB_EEES9_NS_10bfloat16_tESG_Li384ELb1ELb1ELb0ELb1EEENS1_36VarlenDynamicPersistentTileSchedulerILi192ELi160ELi384ELi128ELb0ELb1ELb1ELb1ELb1ELb1EEEEEEEEEvNT_6ParamsE,(.L_x_12995 - _ZN7cutlass13device_kernelIN5flash11enable_sm90INS1_16FlashAttnFwdSm90INS1_25CollectiveMainloopFwdSm90ILi2EN4cute5tupleIJNS5_1CILi1EEES8_S8_EEENS6_IJNS7_ILi192EEENS7_ILi160EEENS7_ILi64EEEEEELi64ENS_12float_e4m3_tEfNS_4arch4Sm90ELb1ELb0ELb0ELb1ELb0ELb0ELb0ELb1ELb1ELb1ELb0ELb0EEENS1_21CollectiveEpilogueFwdINS6_IJSA_SC_SB_EEES9_NS_10bfloat16_tESG_Li384ELb1ELb1ELb0ELb1EEENS1_36VarlenDynamicPersistentTileSchedulerILi192ELi160ELi384ELi128ELb0ELb1ELb1ELb1ELb1ELb1EEEEEEEEEvNT_6ParamsE)
        .other          _ZN7cutlass13device_kernelIN5flash11enable_sm90INS1_16FlashAttnFwdSm90INS1_25CollectiveMainloopFwdSm90ILi2EN4cute5tupleIJNS5_1CILi1EEES8_S8_EEENS6_IJNS7_ILi192EEENS7_ILi160EEENS7_ILi64EEEEEELi64ENS_12float_e4m3_tEfNS_4arch4Sm90ELb1ELb0ELb0ELb1ELb0ELb0ELb0ELb1ELb1ELb1ELb0ELb0EEENS1_21CollectiveEpilogueFwdINS6_IJSA_SC_SB_EEES9_NS_10bfloat16_tESG_Li384ELb1ELb1ELb0ELb1EEENS1_36VarlenDynamicPersistentTileSchedulerILi192ELi160ELi384ELi128ELb0ELb1ELb1ELb1ELb1ELb1EEEEEEEEEvNT_6ParamsE,@"STO_CUDA_ENTRY STV_DEFAULT"
_ZN7cutlass13device_kernelIN5flash11enable_sm90INS1_16FlashAttnFwdSm90INS1_25CollectiveMainloopFwdSm90ILi2EN4cute5tupleIJNS5_1CILi1EEES8_S8_EEENS6_IJNS7_ILi192EEENS7_ILi160EEENS7_ILi64EEEEEELi64ENS_12float_e4m3_tEfNS_4arch4Sm90ELb1ELb0ELb0ELb1ELb0ELb0ELb0ELb1ELb1ELb1ELb0ELb0EEENS1_21CollectiveEpilogueFwdINS6_IJSA_SC_SB_EEES9_NS_10bfloat16_tESG_Li384ELb1ELb1ELb0ELb1EEENS1_36VarlenDynamicPersistentTileSchedulerILi192ELi160ELi384ELi128ELb0ELb1ELb1ELb1ELb1ELb1EEEEEEEEEvNT_6ParamsE:
        /* <DEDUP_REMOVED lines=18> */
.L_x_12424:
[----:B------:R-:W-:Y:S05]  /*0120*/  BSYNC B0 ;  /* 0x0000000000007941 */ /* 0x000fea0003800000 */
.L_x_12423:
        /* <DEDUP_REMOVED lines=41> */
.L_x_12425:
        /* <DEDUP_REMOVED lines=22> */
.L_x_12426:
        /* <DEDUP_REMOVED lines=18> */
.L_x_12427:
        /* <DEDUP_REMOVED lines=22> */
.L_x_12428:
        /* <DEDUP_REMOVED lines=22> */
.L_x_12429:
[----:B------:R-:W-:Y:S01]  /*0900*/  PLOP3.LUT P0, PT, PT, PT, UP0, 0x80, 0x0 ;  /* 0x000000000000781c */ /* 0x000fe20003f0f008 */
[----:B------:R-:W-:Y:S01]  /*0910*/  UMOV UR38, 0x1 ;  /* 0x0000000100267882 */ /* 0x000fe20000000000 */
[----:B------:R-:W-:Y:S01]  /*0920*/  NOP ;  /* 0x0000000000007918 */ /* 0x000fe20000000000 */
[----:B------:R-:W-:Y:S01]  /*0930*/  USEL UR38, UR38, 0x2, !UP0 ;  /* 0x0000000226267887 */ /* 0x000fe2000c000000 */
[----:B------:R-:W-:Y:S01]  /*0940*/  ULDC.64 UR52, c[0x0][0x208] ;  /* 0x0000820000347ab9 */ /* 0x000fe20000000a00 */
[----:B012-4-:R-:W-:Y:S08]  /*0950*/  BAR.SYNC.DEFER_BLOCKING 0x0 ;  /* 0x0000000000007b1d */ /* 0x017ff00000010000 */
[----:B------:R-:W-:Y:S05]  /*0960*/  @!P0 BRA `(.L_x_12430) ;  /* 0x000000b000308947 */ /* 0x000fea0003800000 */
.L_x_12431:
        /* <DEDUP_REMOVED lines=34> */
[----:B------:R-:W-:Y:S02]  /*0b90*/  LOP3.LUT R2, R2, 0x1ffffffe, RZ, 0xc0, !PT ;  /* 0x1ffffffe02027812 */ /* 0x000fe400078ec0ff */
[----:B------:R-:W-:Y:S01]  /*0ba0*/  SHF.R.S32.HI R6, RZ, 0x1f, R23 ;  /* 0x0000001fff067819 */ /* 0x000fe20000011417 */
[----:B------:R-:W-:Y:S01]  /*0bb0*/  IMAD R3, R3, 0x40, R4 ;  /* 0x0000004003037824 */ /* 0x000fe200078e0204 */
[----:B------:R-:W-:Y:S01]  /*0bc0*/  LEA.HI R10, R0, R12, RZ, 0x2 ;  /* 0x0000000c000a7211 */ /* 0x000fe200078f10ff */
[----:B------:R-:W-:Y:S01]  /*0bd0*/  IMAD.IADD R2, R5, 0x1, -R2 ;  /* 0x0000000105027824 */ /* 0x000fe200078e0a02 */
[----:B------:R-:W-:Y:S02]  /*0be0*/  LEA.HI R7, R6, R23, RZ, 0x2 ;  /* 0x0000001706077211 */ /* 0x000fe400078f10ff */
[----:B------:R-:W-:Y:S01]  /*0bf0*/  SHF.R.S32.HI R156, RZ, 0x7, R156 ;  /* 0x00000007ff9c7819 */ /* 0x000fe2000001149c */
[----:B------:R-:W-:Y:S01]  /*0c00*/  IMAD R2, R2, 0x8, R3 ;  /* 0x0000000802027824 */ /* 0x000fe200078e0203 */
[----:B------:R-:W-:-:S02]  /*0c10*/  SHF.R.S32.HI R8, RZ, 0x2, R7 ;  /* 0x00000002ff087819 */ /* 0x000fc40000011407 */
[----:B------:R-:W-:Y:S01]  /*0c20*/  SHF.R.S32.HI R9, RZ, 0x1f, R7 ;  /* 0x0000001fff097819 */ /* 0x000fe20000011407 */
[----:B------:R-:W-:Y:S01]  /*0c30*/  IMAD.HI R4, R156, 0x55555556, RZ ;  /* 0x555555569c047827 */ /* 0x000fe200078e02ff */
[----:B------:R-:W-:Y:S01]  /*0c40*/  LOP3.LUT R10, R10, 0xfffffffc, RZ, 0xc0, !PT ;  /* 0xfffffffc0a0a7812 */ /* 0x000fe200078ec0ff */
[----:B------:R0:W-:Y:S01]  /*0c50*/  STL [R1], R2 ;  /* 0x0000000201007387 */ /* 0x0001e20000100800 */
[----:B------:R-:W-:Y:S02]  /*0c60*/  LEA.HI R9, R9, R8, RZ, 0x3 ;  /* 0x0000000809097211 */ /* 0x000fe400078f18ff */
[----:B------:R-:W-:Y:S01]  /*0c70*/  LEA.HI R0, R0, R12, RZ, 0x3 ;  /* 0x0000000c00007211 */ /* 0x000fe200078f18ff */
[----:B------:R-:W-:Y:S01]  /*0c80*/  IMAD.IADD R10, R12, 0x1, -R10 ;  /* 0x000000010c0a7824 */ /* 0x000fe200078e0a0a */
[----:B------:R-:W-:Y:S02]  /*0c90*/  LOP3.LUT R9, R9, 0xfffffff8, RZ, 0xc0, !PT ;  /* 0xfffffff809097812 */ /* 0x000fe400078ec0ff */
[----:B------:R-:W-:-:S02]  /*0ca0*/  LEA.HI R6, R6, R23, RZ, 0x5 ;  /* 0x0000001706067211 */ /* 0x000fc400078f28ff */
[----:B------:R-:W-:Y:S01]  /*0cb0*/  LEA.HI R5, R4, R4, RZ, 0x1 ;  /* 0x0000000404057211 */ /* 0x000fe200078f08ff */
[----:B------:R-:W-:Y:S01]  /*0cc0*/  IMAD.IADD R9, R8, 0x1, -R9 ;  /* 0x0000000108097824 */ /* 0x000fe200078e0a09 */
[----:B------:R-:W-:Y:S02]  /*0cd0*/  LOP3.LUT R18, R0, 0xfffffff8, RZ, 0xc0, !PT ;  /* 0xfffffff800127812 */ /* 0x000fe400078ec0ff */
[----:B------:R-:W-:Y:S01]  /*0ce0*/  LEA.HI R4, R10, R10, RZ, 0x1 ;  /* 0x0000000a0a047211 */ /* 0x000fe200078f08ff */
[----:B------:R-:W-:Y:S01]  /*0cf0*/  IMAD R5, R5, -0x3, R156 ;  /* 0xfffffffd05057824 */ /* 0x000fe200078e029c */
[----:B------:R-:W-:Y:S01]  /*0d00*/  SHF.R.S32.HI R6, RZ, 0x5, R6 ;  /* 0x00000005ff067819 */ /* 0x000fe20000011406 */
[----:B------:R-:W-:Y:S01]  /*0d10*/  IMAD.IADD R18, R12, 0x1, -R18 ;  /* 0x000000010c127824 */ /* 0x000fe200078e0a12 */
[----:B------:R-:W-:Y:S02]  /*0d20*/  LOP3.LUT R11, R4, 0x1ffffffe, RZ, 0xc0, !PT ;  /* 0x1ffffffe040b7812 */ /* 0x000fe400078ec0ff */
[----:B------:R-:W-:Y:S01]  /*0d30*/  LOP3.LUT R16, R7, 0x7ffffffc, RZ, 0xc0, !PT ;  /* 0x7ffffffc07107812 */ /* 0x000fe200078ec0ff */
[----:B------:R-:W-:Y:S01]  /*0d40*/  IMAD R6, R6, 0x10, R9 ;  /* 0x0000001006067824 */ /* 0x000fe200078e0209 */
[----:B------:R-:W-:Y:S01]  /*0d50*/  SHF.R.S32.HI R22, RZ, 0x3, R0 ;  /* 0x00000003ff167819 */ /* 0x000fe20000011400 */
[----:B------:R-:W-:-:S02]  /*0d60*/  IMAD.SHL.U32 R19, R18, 0x8, RZ ;  /* 0x0000000812137824 */ /* 0x000fc400078e00ff */
[----:B------:R-:W-:Y:S02]  /*0d70*/  IMAD.IADD R10, R10, 0x1, -R11 ;  /* 0x000000010a0a7824 */ /* 0x000fe400078e0a0b */
[----:B------:R-:W-:Y:S01]  /*0d80*/  IMAD R157, R5, 0x40, R6 ;  /* 0x00000040059d7824 */ /* 0x000fe200078e0206 */
[----:B------:R-:W-:Y:S01]  /*0d90*/  SHF.R.S32.HI R0, RZ, 0x1f, R19 ;  /* 0x0000001fff007819 */ /* 0x000fe20000011413 */
[----:B------:R-:W-:Y:S02]  /*0da0*/  IMAD.IADD R16, R23, 0x1, -R16 ;  /* 0x0000000117107824 */ /* 0x000fe400078e0a10 */
[----:B0-----:R-:W-:-:S07]  /*0db0*/  IMAD R17, R10, 0x8, R157 ;  /* 0x000000080a117824 */ /* 0x001fce00078e029d */
.L_x_12476:
        /* <DEDUP_REMOVED lines=51> */
.L_x_12432:
        /* <DEDUP_REMOVED lines=9> */
.L_x_12433:
        /* <DEDUP_REMOVED lines=13> */
.L_x_12434:
        /* <DEDUP_REMOVED lines=54> */
[----:B-1----:R-:W-:Y:S02]  /*15b0*/  CS2R R4, SRZ ;  /* 0x0000000000047805 */ /* 0x002fe4000001ff00 */
        /* <DEDUP_REMOVED lines=13> */
[----:B------:R-:W-:Y:S02]  /*1690*/  IMAD.MOV.U32 R58, RZ, RZ, RZ ;  /* 0x000000ffff3a7224 */ /* 0x000fe400078e00ff */
[----:B--2---:R-:W-:-:S04]  /*16a0*/  FMUL.FTZ R0, R7, R0 ;  /* 0x0000000007007220 */ /* 0x004fc80000410000 */
        /* <DEDUP_REMOVED lines=49> */
.L_x_12436:
        /* <DEDUP_REMOVED lines=9> */
.L_x_12570:
[----:B------:R-:W-:Y:S05]  /*1a50*/  @!P0 BRA `(.L_x_12438) ;  /* 0x0000000000048947 */ /* 0x000fea0003800000 */
[----:B------:R-:W-:Y:S01]  /*1a60*/  BPT.TRAP 0x1 ;  /* 0x000000040000795c */ /* 0x000fe20000300000 */
.L_x_12438:
[----:B0-----:R-:W-:Y:S02]  /*1a70*/  IMAD.U32 R3, RZ, RZ, UR37 ;  /* 0x00000025ff037e24 */ /* 0x001fe4000f8e00ff */
[----:B------:R-:W-:-:S03]  /*1a80*/  IMAD.U32 R0, RZ, RZ, UR36 ;  /* 0x00000024ff007e24 */ /* 0x000fc6000f8e00ff */
[----:B------:R-:W-:Y:S02]  /*1a90*/  LEA R3, R3, UR45, 0x3 ;  /* 0x0000002d03037c11 */ /* 0x000fe4000f8e18ff */
[----:B------:R-:W-:-:S04]  /*1aa0*/  SHF.L.U32 R0, R0, 0x1f, RZ ;  /* 0x0000001f00007819 */ /* 0x000fc800000006ff */
[----:B------:R0:W1:Y:S01]  /*1ab0*/  SYNCS.PHASECHK.TRANS64.TRYWAIT P1, [R3+URZ+0x13230], R0 ;  /* 0x01323000030075a7 */ /* 0x000062000802017f */
[----:B------:R-:W-:Y:S05]  /*1ac0*/  @!P0 BRA `(.L_x_12439) ;  /* 0x0000000000048947 */ /* 0x000fea0003800000 */
[----:B------:R-:W-:Y:S01]  /*1ad0*/  BPT.TRAP 0x1 ;  /* 0x000000040000795c */ /* 0x000fe20000300000 */
.L_x_12439:
[----:B-1----:R-:W-:Y:S05]  /*1ae0*/  @P1 BRA `(.L_x_12440) ;  /* 0x0000000000081947 */ /* 0x002fea0003800000 */
[----:B------:R-:W1:Y:S02]  /*1af0*/  SYNCS.PHASECHK.TRANS64.TRYWAIT P1, [R3+URZ+0x13230], R0 ;  /* 0x01323000030075a7 */ /* 0x000e64000802017f */
[----:B-1----:R-:W-:Y:S05]  /*1b00*/  @!P1 BRA `(.L_x_12441) ;  /* 0x000000ec009c9947 */ /* 0x002fea0003800000 */
.L_x_12440:
        /* <DEDUP_REMOVED lines=17> */
[----:B------:R-:W-:Y:S01]  /*1c20*/  UISETP.NE.AND UP0, UPT, UR7, 0x1, UPT ;  /* 0x000000010700788c */ /* 0x000fe2000bf05270 */
[----:B------:R-:W-:Y:S01]  /*1c30*/  IMAD.U32 R4, RZ, RZ, UR50 ;  /* 0x00000032ff047e24 */ /* 0x000fe2000f8e00ff */
[----:B------:R-:W-:Y:S01]  /*1c40*/  UIADD3 UR22, UR51, -0x2, URZ ;  /* 0xfffffffe33167890 */ /* 0x000fe2000fffe03f */
[----:B------:R-:W-:Y:S01]  /*1c50*/  IMAD.U32 R111, RZ, RZ, UR43 ;  /* 0x0000002bff6f7e24 */ /* 0x000fe2000f8e00ff */
[----:B------:R-:W-:Y:S01]  /*1c60*/  UIMAD UR12, UR37, 0x280, UR12 ;  /* 0x00000280250c78a4 */ /* 0x000fe2000f8e020c */
[----:B------:R-:W-:Y:S01]  /*1c70*/  UMOV UR7, 0x80000020 ;  /* 0x8000002000077882 */ /* 0x000fe20000000000 */
[----:B------:R-:W-:-:S02]  /*1c80*/  PLOP3.LUT P2, PT, PT, PT, UP0, 0x80, 0x0 ;  /* 0x000000000000781c */ /* 0x000fc40003f4f008 */
        /* <DEDUP_REMOVED lines=28> */
[----:B------:R-:W-:Y:S01]  /*1e50*/  UIMAD UR10, UR51, -0xa0, UR49 ;  /* 0xffffff60330a78a4 */ /* 0x000fe2000f8e0231 */
[----:B------:R-:W-:-:S03]  /*1e60*/  @UP0 ULDC UR11, c[0x0][0x450] ;  /* 0x00011400000b0ab9 */ /* 0x000fc60000000800 */
[----:B------:R-:W-:-:S06]  /*1e70*/  UIADD3 UR10, UR10, 0xa0, URZ ;  /* 0x000000a00a0a7890 */ /* 0x000fcc000fffe03f */
[----:B------:R-:W-:Y:S01]  /*1e80*/  IMAD.U32 R7, RZ, RZ, UR10 ;  /* 0x0000000aff077e24 */ /* 0x000fe2000f8e00ff */
[----:B------:R-:W-:-:S03]  /*1e90*/  UMOV UR10, UR42 ;  /* 0x0000002a000a7c82 */ /* 0x000fc60008000000 */
[----:B------:R-:W-:Y:S01]  /*1ea0*/  IMAD R2, R16, -0x2, R7 ;  /* 0xfffffffe10027824 */ /* 0x000fe200078e0207 */
[----:B------:R-:W-:Y:S02]  /*1eb0*/  WARPGROUP.DEPBAR.LE gsb0, 0x0 ;  /* 0x00008000000079c5 */ /* 0x000fe40000010000 */
[----:B------:R-:W-:-:S06]  /*1ec0*/  WARPGROUP.ARRIVE ;  /* 0x00000000000079c5 */ /* 0x000fcc0000000000 */
[----:B------:R-:W-:Y:S01]  /*1ed0*/  QGMMA.64x32x32.F32.E4M3.E4M3 R88, gdesc[UR4], R88, gsb0 ;  /* 0x00600000045879f3 */ /* 0x000fe20008000858 */
[----:B------:R-:W-:Y:S01]  /*1ee0*/  @UP0 ULDC UR6, c[0x0][0x44c] ;  /* 0x0001130000060ab9 */ /* 0x000fe20000000800 */
[----:B------:R-:W-:Y:S01]  /*1ef0*/  @UP0 ULDC UR7, c[0x0][0x450] ;  /* 0x0001140000070ab9 */ /* 0x000fe20000000800 */
[----:B01----:R-:W-:Y:S01]  /*1f00*/  @P2 IMAD.HI.U32 R0, R12, UR6, RZ ;  /* 0x000000060c002c27 */ /* 0x003fe2000f8e00ff */
[----:B------:R-:W-:-:S04]  /*1f10*/  UIADD3 UR6, UR12, 0x82, URZ ;  /* 0x000000820c067890 */ /* 0x000fc8000fffe03f */
[----:B------:R-:W-:Y:S01]  /*1f20*/  @P2 SHF.R.U32.HI R12, RZ, UR7, R0 ;  /* 0x00000007ff0c2c19 */ /* 0x000fe20008011600 */
[----:B------:R-:W-:-:S04]  /*1f30*/  UMOV UR7, 0x80000020 ;  /* 0x8000002000077882 */ /* 0x000fc80000000000 */
[----:B------:R-:W0:Y:S04]  /*1f40*/  SHFL.IDX PT, R0, R12, 0x1, 0x1c1f ;  /* 0x003c1f000c007f89 */ /* 0x000e2800000e0000 */
[----:B------:R-:W1:Y:S01]  /*1f50*/  SHFL.IDX PT, R12, R12, RZ, 0x1c1f ;  /* 0x001c1fff0c0c7589 */ /* 0x000e6200000e0000 */
[----:B------:R-:W-:Y:S02]  /*1f60*/  WARPGROUP.DEPBAR.LE gsb0, 0x0 ;  /* 0x00008000000079c5 */ /* 0x000fe40000010000 */
[----:B------:R-:W-:-:S06]  /*1f70*/  WARPGROUP.ARRIVE ;  /* 0x00000000000079c5 */ /* 0x000fcc0000000000 */
[----:B------:R-:W-:Y:S01]  /*1f80*/  QGMMA.64x32x32.F32.E4M3.E4M3 R72, gdesc[UR4], R72, gsb0 ;  /* 0x00600000044879f3 */ /* 0x000fe20008000848 */
[----:B------:R-:W-:Y:S01]  /*1f90*/  UMOV UR6, 0xffffff60 ;  /* 0xffffff6000067882 */ /* 0x000fe20000000000 */
[----:B------:R-:W-:Y:S01]  /*1fa0*/  UMOV UR7, 0x80000020 ;  /* 0x8000002000077882 */ /* 0x000fe20000000000 */
[----:B------:R-:W-:-:S06]  /*1fb0*/  UIMAD UR6, UR51, UR6, 0xa1 ;  /* 0x000000a1330674a4 */ /* 0x000fcc000f8e0206 */
[----:B------:R-:W-:Y:S01]  /*1fc0*/  IMAD.U32 R11, RZ, RZ, UR6 ;  /* 0x00000006ff0b7e24 */ /* 0x000fe2000f8e00ff */
[----:B------:R-:W-:-:S03]  /*1fd0*/  UIADD3 UR6, UR12, 0x102, URZ ;  /* 0x000001020c067890 */ /* 0x000fc6000fffe03f */
[----:B------:R-:W-:-:S05]  /*1fe0*/  IMAD R11, R16, -0x2, R11 ;  /* 0xfffffffe100b7824 */ /* 0x000fca00078e020b */
[----:B------:R-:W-:-:S04]  /*1ff0*/  IADD3 R11, -R4, UR49, R11 ;  /* 0x00000031040b7c10 */ /* 0x000fc8000fffe10b */
[-CC-:B0-----:R-:W-:Y:S02]  /*2000*/  VIADDMNMX R0, R0, R11.reuse, R2.reuse, PT ;  /* 0x0000000b00007246 */ /* 0x181fe40003800102 */
[----:B-1----:R-:W-:Y:S02]  /*2010*/  VIADDMNMX R2, R12, R11, R2, PT ;  /* 0x0000000b0c027246 */ /* 0x002fe40003800102 */
[C---:B------:R-:W-:Y:S02]  /*2020*/  ISETP.GT.AND P3, PT, R0.reuse, RZ, PT ;  /* 0x000000ff0000720c */ /* 0x040fe40003f64270 */
[C---:B------:R-:W-:Y:S02]  /*2030*/  ISETP.GT.AND P4, PT, R0.reuse, 0x1, PT ;  /* 0x000000010000780c */ /* 0x040fe40003f84270 */
[----:B------:R-:W-:Y:S02]  /*2040*/  ISETP.GT.AND P5, PT, R0, 0x8, PT ;  /* 0x000000080000780c */ /* 0x000fe40003fa4270 */
[----:B------:R-:W-:-:S02]  /*2050*/  FSEL R13, R90, -INF , P3 ;  /* 0xff8000005a0d7808 */ /* 0x000fc40001800000 */
        /* <DEDUP_REMOVED lines=13> */
[----:B------:R-:W-:Y:S02]  /*2130*/  WARPGROUP.DEPBAR.LE gsb0, 0x0 ;  /* 0x00008000000079c5 */ /* 0x000fe40000010000 */
[----:B------:R-:W-:Y:S01]  /*2140*/  WARPGROUP.ARRIVE ;  /* 0x00000000000079c5 */ /* 0x000fe20000000000 */
[----:B------:R-:W-:Y:S02]  /*2150*/  ISETP.GT.AND P3, PT, R0, 0x19, PT ;  /* 0x000000190000780c */ /* 0x000fe40003f64270 */
[----:B------:R-:W-:Y:S02]  /*2160*/  FSEL R99, R102, -INF , P4 ;  /* 0xff80000066637808 */ /* 0x000fe40002000000 */
[----:B------:R-:W-:Y:S01]  /*2170*/  FMNMX.FTZ R4, R105, R4, !PT ;  /* 0x0000000469047209 */ /* 0x000fe20007810000 */
[----:B------:R-:W-:Y:S01]  /*2180*/  QGMMA.64x32x32.F32.E4M3.E4M3 R56, gdesc[UR4], R56, gsb0 ;  /* 0x00600000043879f3 */ /* 0x000fe20008000838 */
        /* <DEDUP_REMOVED lines=30> */
[----:B------:R-:W-:Y:S01]  /*2370*/  FMNMX.FTZ R109, R87, R4, !PT ;  /* 0x00000004576d7209 */ /* 0x000fe20007810000 */
[----:B------:R-:W-:Y:S02]  /*2380*/  WARPGROUP.DEPBAR.LE gsb0, 0x0 ;  /* 0x00008000000079c5 */ /* 0x000fe40000010000 */
[----:B------:R-:W-:Y:S01]  /*2390*/  WARPGROUP.ARRIVE ;  /* 0x00000000000079c5 */ /* 0x000fe20000000000 */
[----:B------:R-:W-:Y:S02]  /*23a0*/  FSEL R58, R58, -INF , P4 ;  /* 0xff8000003a3a7808 */ /* 0x000fe40002000000 */
[----:B------:R-:W-:-:S02]  /*23b0*/  ISETP.GT.AND P4, PT, R0, 0x48, PT ;  /* 0x000000480000780c */ /* 0x000fc40003f84270 */
[----:B------:R-:W-:Y:S01]  /*23c0*/  FSEL R59, R59, -INF , P3 ;  /* 0xff8000003b3b7808 */ /* 0x000fe20001800000 */
[----:B------:R-:W-:Y:S01]  /*23d0*/  QGMMA.64x32x32.F32.E4M3.E4M3 R40, gdesc[UR4], R40, gsb0 ;  /* 0x00600000042879f3 */ /* 0x000fe20008000828 */
[----:B------:R-:W-:Y:S01]  /*23e0*/  UIADD3 UR6, UR12, 0x202, URZ ;  /* 0x000002020c067890 */ /* 0x000fe2000fffe03f */
[----:B------:R-:W-:Y:S01]  /*23f0*/  FMNMX.FTZ R4, R58, R109, !PT ;  /* 0x0000006d3a047209 */ /* 0x000fe20007810000 */
[----:B------:R-:W-:Y:S01]  /*2400*/  UMOV UR7, 0x80000020 ;  /* 0x8000002000077882 */ /* 0x000fe20000000000 */
        /* <DEDUP_REMOVED lines=37> */
[----:B------:R-:W-:Y:S01]  /*2660*/  UIADD3 UR6, UR10, UR49, -UR50 ;  /* 0x000000310a067290 */ /* 0x000fe2000fffe832 */
        /* <DEDUP_REMOVED lines=43> */
[----:B------:R-:W-:Y:S02]  /*2920*/  ISETP.GT.AND P4, PT, R2, 0x1, PT ;  /* 0x000000010200780c */ /* 0x000fe40003f84270 */
[----:B------:R-:W-:Y:S02]  /*2930*/  FMNMX.FTZ R8, R39, R0, !PT ;  /* 0x0000000027087209 */ /* 0x000fe40007810000 */
[----:B------:R-:W-:-:S02]  /*2940*/  FSEL R89, R89, -INF , P4 ;  /* 0xff80000059597808 */ /* 0x000fc40002000000 */
[----:B------:R-:W-:Y:S01]  /*2950*/  ISETP.GT.AND P4, PT, R2, 0x10, PT ;  /* 0x000000100200780c */ /* 0x000fe20003f84270 */
        /* <DEDUP_REMOVED lines=92> */
[----:B------:R1:W-:Y:S01]  /*2f20*/  MUFU.EX2 R75, R83 ;  /* 0x00000053004b7308 */ /* 0x0003e20000000800 */
[----:B0-----:R-:W-:Y:S02]  /*2f30*/  FMNMX.FTZ R82, R56, R79, !PT ;  /* 0x0000004f38527209 */ /* 0x001fe40007810000 */
[----:B------:R-:W-:Y:S02]  /*2f40*/  FSEL R78, R60, -INF , P3 ;  /* 0xff8000003c4e7808 */ /* 0x000fe40001800000 */
[----:B------:R-:W-:-:S02]  /*2f50*/  FMNMX.FTZ R79, R57, R82, !PT ;  /* 0x00000052394f7209 */ /* 0x000fc40007810000 */
[----:B------:R-:W-:Y:S01]  /*2f60*/  ISETP.GT.AND P3, PT, R2, 0x50, PT ;  /* 0x000000500200780c */ /* 0x000fe20003f64270 */
[----:B------:R0:W-:Y:S01]  /*2f70*/  MUFU.EX2 R60, R86 ;  /* 0x00000056003c7308 */ /* 0x0001e20000000800 */
[----:B------:R-:W-:Y:S02]  /*2f80*/  FMNMX.FTZ R82, R78, R79, !PT ;  /* 0x0000004f4e527209 */ /* 0x000fe40007810000 */
[----:B------:R-:W-:Y:S02]  /*2f90*/  FSEL R64, R64, -INF , P3 ;  /* 0xff80000040407808 */ /* 0x000fe40001800000 */
[----:B-1----:R-:W-:Y:S02]  /*2fa0*/  FMNMX.FTZ R83, R61, R82, !PT ;  /* 0x000000523d537209 */ /* 0x002fe40007810000 */
[----:B------:R-:W-:Y:S01]  /*2fb0*/  ISETP.GT.AND P3, PT, R2, 0x58, PT ;  /* 0x000000580200780c */ /* 0x000fe20003f64270 */
[----:B------:R1:W-:Y:S01]  /*2fc0*/  MUFU.EX2 R79, R87 ;  /* 0x00000057004f7308 */ /* 0x0003e20000000800 */
        /* <DEDUP_REMOVED lines=17> */
[----:B0-----:R-:W-:Y:S02]  /*30e0*/  FMNMX.FTZ R86, R62, R83, !PT ;  /* 0x000000533e567209 */ /* 0x001fe40007810000 */
[----:B------:R-:W-:Y:S01]  /*30f0*/  ISETP.GT.AND P4, PT, R2, 0x71, PT ;  /* 0x000000710200780c */ /* 0x000fe20003f84270 */
[----:B------:R-:W0:Y:S01]  /*3100*/  MUFU.EX2 R9, R9 ;  /* 0x0000000900097308 */ /* 0x000e220000000800 */
[----:B------:R-:W-:Y:S01]  /*3110*/  FSEL R82, R48, -INF , P3 ;  /* 0xff80000030527808 */ /* 0x000fe20001800000 */
[--C-:B------:R-:W-:Y:S01]  /*3120*/  FFMA.FTZ R48, R66, UR43, -R4.reuse ;  /* 0x0000002b42307c23 */ /* 0x100fe20008010804 */
[----:B-1----:R-:W-:Y:S01]  /*3130*/  FMNMX.FTZ R87, R45, R86, !PT ;  /* 0x000000562d577209 */ /* 0x002fe20007810000 */
[----:B--2---:R-:W-:Y:S01]  /*3140*/  FFMA.FTZ R90, R67, UR43, -R4 ;  /* 0x0000002b435a7c23 */ /* 0x004fe20008010804 */
        /* <DEDUP_REMOVED lines=8> */
[----:B------:R-:W-:-:S02]  /*31d0*/  FSEL R53, R53, -INF , P4 ;  /* 0xff80000035357808 */ /* 0x000fc40002000000 */
[----:B------:R-:W-:Y:S02]  /*31e0*/  ISETP.GT.AND P3, PT, R2, 0x80, PT ;  /* 0x000000800200780c */ /* 0x000fe40003f64270 */
[----:B------:R-:W-:Y:S02]  /*31f0*/  FMNMX.FTZ R86, R52, R49, !PT ;  /* 0x0000003134567209 */ /* 0x000fe40007810000 */
[----:B------:R-:W-:Y:S01]  /*3200*/  ISETP.GT.AND P4, PT, R2, 0x81, PT ;  /* 0x000000810200780c */ /* 0x000fe20003f84270 */
[----:B------:R1:W-:Y:S01]  /*3210*/  MUFU.EX2 R49, R90 ;  /* 0x0000005a00317308 */ /* 0x0003e20000000800 */
[----:B------:R-:W-:Y:S01]  /*3220*/  FSEL R66, R24, -INF , P3 ;  /* 0xff80000018427808 */ /* 0x000fe20001800000 */
[----:B------:R-:W-:Y:S01]  /*3230*/  FFMA.FTZ R24, R70, UR43, -R4 ;  /* 0x0000002b46187c23 */ /* 0x000fe20008010804 */
[----:B------:R-:W-:Y:S02]  /*3240*/  FMNMX.FTZ R87, R53, R86, !PT ;  /* 0x0000005635577209 */ /* 0x000fe40007810000 */
[----:B------:R-:W-:-:S02]  /*3250*/  ISETP.GT.AND P3, PT, R2, 0x88, PT ;  /* 0x000000880200780c */ /* 0x000fc40003f64270 */
[----:B------:R-:W-:Y:S01]  /*3260*/  FSEL R67, R25, -INF , P4 ;  /* 0xff80000019437808 */ /* 0x000fe20002000000 */
[----:B------:R-:W-:Y:S01]  /*3270*/  MUFU.EX2 R12, R12 ;  /* 0x0000000c000c7308 */ /* 0x000fe20000000800 */
[----:B------:R-:W-:Y:S01]  /*3280*/  FMNMX.FTZ R86, R66, R87, !PT ;  /* 0x0000005742567209 */ /* 0x000fe20007810000 */
[----:B-1----:R-:W-:Y:S01]  /*3290*/  FFMA.FTZ R90, R71, UR43, -R4 ;  /* 0x0000002b475a7c23 */ /* 0x002fe20008010804 */
[----:B------:R-:W-:Y:S02]  /*32a0*/  ISETP.GT.AND P4, PT, R2, 0x89, PT ;  /* 0x000000890200780c */ /* 0x000fe40003f84270 */
[----:B------:R-:W-:Y:S02]  /*32b0*/  FSEL R70, R28, -INF , P3 ;  /* 0xff8000001c467808 */ /* 0x000fe40001800000 */
[----:B------:R-:W-:Y:S01]  /*32c0*/  FMNMX.FTZ R25, R67, R86, !PT ;  /* 0x0000005643197209 */ /* 0x000fe20007810000 */
[----:B------:R-:W1:Y:S01]  /*32d0*/  MUFU.EX2 R13, R103 ;  /* 0x00000067000d7308 */ /* 0x000e620000000800 */
[----:B------:R-:W-:-:S02]  /*32e0*/  ISETP.GT.AND P3, PT, R2, 0x90, PT ;  /* 0x000000900200780c */ /* 0x000fc40003f64270 */
[----:B------:R-:W-:Y:S02]  /*32f0*/  FSEL R29, R29, -INF , P4 ;  /* 0xff8000001d1d7808 */ /* 0x000fe40002000000 */
[----:B------:R-:W-:Y:S02]  /*3300*/  FMNMX.FTZ R28, R70, R25, !PT ;  /* 0x00000019461c7209 */ /* 0x000fe40007810000 */
[----:B------:R-:W-:Y:S01]  /*3310*/  ISETP.GT.AND P4, PT, R2, 0x91, PT ;  /* 0x000000910200780c */ /* 0x000fe20003f84270 */
[----:B------:R2:W-:Y:S01]  /*3320*/  MUFU.EX2 R25, R90 ;  /* 0x0000005a00197308 */ /* 0x0005e20000000800 */
[----:B------:R-:W-:Y:S02]  /*3330*/  FSEL R32, R32, -INF , P3 ;  /* 0xff80000020207808 */ /* 0x000fe40001800000 */
[----:B------:R-:W-:Y:S01]  /*3340*/  FMNMX.FTZ R87, R29, R28, !PT ;  /* 0x0000001c1d577209 */ /* 0x000fe20007810000 */
[----:B------:R-:W-:-:S01]  /*3350*/  FFMA.FTZ R28, R42, UR43, -R4 ;  /* 0x0000002b2a1c7c23 */ /* 0x000fc20008010804 */
[----:B------:R-:W-:-:S02]  /*3360*/  ISETP.GT.AND P3, PT, R2, 0x98, PT ;  /* 0x000000980200780c */ /* 0x000fc40003f64270 */
[----:B------:R-:W-:Y:S01]  /*3370*/  FSEL R71, R33, -INF , P4 ;  /* 0xff80000021477808 */ /* 0x000fe20002000000 */
[----:B------:R-:W-:Y:S01]  /*3380*/  MUFU.EX2 R14, R14 ;  /* 0x0000000e000e7308 */ /* 0x000fe20000000800 */
[----:B------:R-:W-:Y:S01]  /*3390*/  FMNMX.FTZ R42, R32, R87, !PT ;  /* 0x00000057202a7209 */ /* 0x000fe20007810000 */
[--C-:B--2---:R-:W-:Y:S01]  /*33a0*/  FFMA.FTZ R90, R43, UR43, -R4.reuse ;  /* 0x0000002b2b5a7c23 */ /* 0x104fe20008010804 */
[----:B------:R-:W-:Y:S01]  /*33b0*/  ISETP.GT.AND P4, PT, R2, 0x99, PT ;  /* 0x000000990200780c */ /* 0x000fe20003f84270 */
[--C-:B------:R-:W-:Y:S01]  /*33c0*/  FFMA.FTZ R43, R51, UR43, -R4.reuse ;  /* 0x0000002b332b7c23 */ /* 0x100fe20008010804 */
[----:B------:R-:W-:Y:S01]  /*33d0*/  FSEL R86, R36, -INF , P3 ;  /* 0xff80000024567808 */ /* 0x000fe20001800000 */
[----:B------:R-:W-:Y:S01]  /*33e0*/  IMAD.U32 R51, RZ, RZ, UR43 ;  /* 0x0000002bff337e24 */ /* 0x000fe2000f8e00ff */
[----:B------:R-:W-:Y:S01]  /*33f0*/  FMNMX.FTZ R33, R71, R42, !PT ;  /* 0x0000002a47217209 */ /* 0x000fe20007810000 */
[--C-:B------:R-:W-:Y:S01]  /*3400*/  FFMA.FTZ R42, R50, UR43, -R4.reuse ;  /* 0x0000002b322a7c23 */ /* 0x100fe20008010804 */
[----:B------:R-:W-:Y:S01]  /*3410*/  FSEL R87, R37, -INF , P4 ;  /* 0xff80000025577808 */ /* 0x000fe20002000000 */
[--C-:B------:R-:W-:Y:S01]  /*3420*/  FFMA.FTZ R36, R46, UR43, -R4.reuse ;  /* 0x0000002b2e247c23 */ /* 0x100fe20008010804 */
[----:B------:R-:W-:Y:S01]  /*3430*/  FMNMX.FTZ R2, R86, R33, !PT ;  /* 0x0000002156027209 */ /* 0x000fe20007810000 */
[--C-:B------:R-:W-:Y:S01]  /*3440*/  FFMA.FTZ R37, R47, UR43, -R4.reuse ;  /* 0x0000002b2f257c23 */ /* 0x100fe20008010804 */
[----:B------:R-:W-:-:S01]  /*3450*/  FFMA.FTZ R46, R54, UR43, -R4 ;  /* 0x0000002b362e7c23 */ /* 0x000fc20008010804 */
[----:B------:R-:W-:Y:S01]  /*3460*/  FFMA.FTZ R47, R55, UR43, -R4 ;  /* 0x0000002b372f7c23 */ /* 0x000fe20008010804 */
[----:B------:R-:W-:Y:S01]  /*3470*/  FMNMX.FTZ R2, R87, R2, !PT ;  /* 0x0000000257027209 */ /* 0x000fe20007810000 */
[----:B------:R-:W-:Y:S01]  /*3480*/  MUFU.EX2 R33, R90 ;  /* 0x0000005a00217308 */ /* 0x000fe20000000800 */
[----:B0-----:R-:W-:-:S02]  /*3490*/  F2FP.SATFINITE.E4M3.F32.PACK_AB_MERGE_C R153, R9, R8, RZ ;  /* 0x000000080999723e */ /* 0x001fc400048070ff */
[----:B-1----:R-:W-:Y:S01]  /*34a0*/  F2FP.SATFINITE.E4M3.F32.PACK_AB_MERGE_C R155, R13, R12, RZ ;  /* 0x0000000c0d9b723e */ /* 0x002fe200048070ff */
[----:B------:R-:W0:Y:S01]  /*34b0*/  SHFL.BFLY PT, R91, R2, 0x2, 0x1f ;  /* 0x0c401f00025b7f89 */ /* 0x000e2200000e0000 */
[----:B------:R-:W-:Y:S02]  /*34c0*/  F2FP.SATFINITE.E4M3.F32.PACK_AB_MERGE_C R153, R7, R6, R153 ;  /* 0x000000060799723e */ /* 0x000fe40004807099 */
[----:B------:R-:W-:Y:S01]  /*34d0*/  F2FP.SATFINITE.E4M3.F32.PACK_AB_MERGE_C R155, R11, R10, R155 ;  /* 0x0000000a0b9b723e */ /* 0x000fe2000480709b */
[----:B------:R-:W-:Y:S01]  /*34e0*/  MUFU.EX2 R15, R15 ;  /* 0x0000000f000f7308 */ /* 0x000fe20000000800 */
[----:B------:R-:W-:-:S07]  /*34f0*/  F2FP.SATFINITE.E4M3.F32.PACK_AB_MERGE_C R151, R79, R60, RZ ;  /* 0x0000003c4f97723e */ /* 0x000fce00048070ff */
[----:B------:R-:W1:Y:S08]  /*3500*/  MUFU.EX2 R20, R20 ;  /* 0x0000001400147308 */ /* 0x000e700000000800 */
[----:B------:R-:W2:Y:S01]  /*3510*/  MUFU.EX2 R74, R74 ;  /* 0x0000004a004a7308 */ /* 0x000ea20000000800 */
[----:B0-----:R-:W-:-:S07]  /*3520*/  FMNMX.FTZ R91, R2, R91, !PT ;  /* 0x0000005b025b7209 */ /* 0x001fce0007810000 */
[----:B------:R-:W-:Y:S01]  /*3530*/  MUFU.EX2 R58, R58 ;  /* 0x0000003a003a7308 */ /* 0x000fe20000000800 */
[----:B------:R-:W0:Y:S01]  /*3540*/  SHFL.BFLY PT, R2, R91, 0x1, 0x1f ;  /* 0x0c201f005b027f89 */ /* 0x000e2200000e0000 */
[----:B-1----:R-:W-:-:S04]  /*3550*/  F2FP.SATFINITE.E4M3.F32.PACK_AB_MERGE_C R149, R21, R20, RZ ;  /* 0x000000141595723e */ /* 0x002fc800048070ff */
[----:B------:R-:W-:Y:S02]  /*3560*/  F2FP.SATFINITE.E4M3.F32.PACK_AB_MERGE_C R149, R15, R14, R149 ;  /* 0x0000000e0f95723e */ /* 0x000fe40004807095 */
[----:B------:R-:W-:Y:S01]  /*3570*/  MUFU.EX2 R59, R59 ;  /* 0x0000003b003b7308 */ /* 0x000fe20000000800 */
[----:B--2---:R-:W-:-:S07]  /*3580*/  F2FP.SATFINITE.E4M3.F32.PACK_AB_MERGE_C R151, R75, R74, R151 ;  /* 0x0000004a4b97723e */ /* 0x004fce0004807097 */
[----:B------:R-:W1:Y:S08]  /*3590*/  MUFU.EX2 R63, R63 ;  /* 0x0000003f003f7308 */ /* 0x000e700000000800 */
[----:B------:R-:W-:Y:S01]  /*35a0*/  MUFU.EX2 R48, R48 ;  /* 0x0000003000307308 */ /* 0x000fe20000000800 */
[----:B0-----:R-:W-:-:S04]  /*35b0*/  FMNMX.FTZ R2, R91, R2, !PT ;  /* 0x000000025b027209 */ /* 0x001fc80007810000 */
[C---:B------:R-:W-:Y:S01]  /*35c0*/  FSETP.NEU.FTZ.AND P3, PT, R2.reuse, -INF , PT ;  /* 0xff8000000200780b */ /* 0x040fe20003f7d000 */
[----:B------:R-:W-:-:S02]  /*35d0*/  FFMA.FTZ R50, R2, R51, -8 ;  /* 0xc100000002327423 */ /* 0x000fc40000010033 */
[----:B------:R-:W-:Y:S01]  /*35e0*/  MUFU.EX2 R24, R24 ;  /* 0x0000001800187308 */ /* 0x000fe20000000800 */
[----:B-1----:R-:W-:Y:S02]  /*35f0*/  F2FP.SATFINITE.E4M3.F32.PACK_AB_MERGE_C R145, R63, R44, RZ ;  /* 0x0000002c3f91723e */ /* 0x002fe400048070ff */
[----:B------:R-:W-:Y:S02]  /*3600*/  FSEL R50, R50, RZ, P3 ;  /* 0x000000ff32327208 */ /* 0x000fe40001800000 */
[----:B------:R-:W-:Y:S02]  /*3610*/  PLOP3.LUT P3, PT, PT, PT, UP1, 0x80, 0x0 ;  /* 0x000000000000781c */ /* 0x000fe40003f6f018 */
[----:B------:R-:W-:Y:S01]  /*3620*/  F2FP.SATFINITE.E4M3.F32.PACK_AB_MERGE_C R145, R59, R58, R145 ;  /* 0x0000003a3b91723e */ /* 0x000fe20004807091 */
        /* <DEDUP_REMOVED lines=28> */
[----:B------:R-:W-:-:S02]  /*37f0*/  @!P1 VIADD R40, R3, 0x13240 ;  /* 0x0001324003289836 */ /* 0x000fc40000000000 */
[----:B------:R-:W-:-:S01]  /*3800*/  FADD.FTZ R94, R10, R97 ;  /* 0x000000610a5e7221 */ /* 0x000fc20000010000 */
[----:B------:R-:W2:Y:S01]  /*3810*/  MUFU.EX2 R89, R89 ;  /* 0x0000005900597308 */ /* 0x000ea20000000800 */
[----:B0-----:R-:W-:-:S01]  /*3820*/  FADD.FTZ R95, R4, R51 ;  /* 0x00000033045f7221 */ /* 0x001fc20000010000 */
[----:B------:R-:W-:Y:S01]  /*3830*/  FFMA.FTZ R56, R56, UR43, -R50 ;  /* 0x0000002b38387c23 */ /* 0x000fe20008010832 */
[----:B------:R-:W-:-:S01]  /*3840*/  FADD.FTZ R97, R11, R94 ;  /* 0x0000005e0b617221 */ /* 0x000fc20000010000 */
[----:B------:R-:W-:Y:S01]  /*3850*/  @!P1 PRMT R40, RZ, 0x654, R40 ;  /* 0x00000654ff289816 */ /* 0x000fe20000000028 */
[----:B------:R-:W-:-:S01]  /*3860*/  FFMA.FTZ R57, R57, UR43, -R50 ;  /* 0x0000002b39397c23 */ /* 0x000fc20008010832 */
[----:B------:R-:W-:Y:S01]  /*3870*/  FFMA.FTZ R78, R78, UR43, -R50 ;  /* 0x0000002b4e4e7c23 */ /* 0x000fe20008010832 */
[----:B------:R-:W-:-:S01]  /*3880*/  FADD.FTZ R96, R12, R97 ;  /* 0x000000610c607221 */ /* 0x000fc20000010000 */
[----:B------:R-:W0:Y:S01]  /*3890*/  MUFU.EX2 R54, R54 ;  /* 0x0000003600367308 */ /* 0x000e220000000800 */
[----:B-1----:R-:W-:-:S01]  /*38a0*/  FADD.FTZ R84, R88, R95 ;  /* 0x0000005f58547221 */ /* 0x002fc20000010000 */
[----:B------:R1:W-:Y:S01]  /*38b0*/  @!P1 SYNCS.ARRIVE.TRANS64.RED.A1T0 RZ, [R40+URZ], RZ ;  /* 0x000000ff28ff99a7 */ /* 0x0003e2000810043f */
[----:B------:R-:W-:Y:S01]  /*38c0*/  F2FP.SATFINITE.E4M3.F32.PACK_AB_MERGE_C R147, R25, R24, RZ ;  /* 0x000000181993723e */ /* 0x000fe200048070ff */
[--C-:B------:R-:W-:Y:S01]  /*38d0*/  FFMA.FTZ R83, R83, UR43, -R50.reuse ;  /* 0x0000002b53537c23 */ /* 0x100fe20008010832 */
[----:B------:R-:W-:-:S01]  /*38e0*/  FFMA.FTZ R53, R53, UR43, -R50 ;  /* 0x0000002b35357c23 */ /* 0x000fc20008010832 */
[--C-:B------:R-:W-:Y:S01]  /*38f0*/  FFMA.FTZ R66, R66, UR43, -R50.reuse ;  /* 0x0000002b42427c23 */ /* 0x100fe20008010832 */
[----:B------:R-:W-:-:S01]  /*3900*/  FFMA.FTZ R67, R67, UR43, -R50 ;  /* 0x0000002b43437c23 */ /* 0x000fc20008010832 */
[----:B------:R-:W3:Y:S01]  /*3910*/  MUFU.EX2 R55, R55 ;  /* 0x0000003700377308 */ /* 0x000ee20000000800 */
[----:B--2---:R-:W-:-:S01]  /*3920*/  FADD.FTZ R95, R89, R84 ;  /* 0x00000054595f7221 */ /* 0x004fc20000010000 */
[--C-:B------:R-:W-:Y:S01]  /*3930*/  FFMA.FTZ R84, R41, UR43, -R50.reuse ;  /* 0x0000002b29547c23 */ /* 0x100fe20008010832 */
[----:B------:R-:W-:-:S01]  /*3940*/  FFMA.FTZ R41, R62, UR43, -R50 ;  /* 0x0000002b3e297c23 */ /* 0x000fc20008010832 */
[--C-:B------:R-:W-:Y:S01]  /*3950*/  FFMA.FTZ R62, R45, UR43, -R50.reuse ;  /* 0x0000002b2d3e7c23 */ /* 0x100fe20008010832 */
[----:B------:R-:W-:-:S01]  /*3960*/  FFMA.FTZ R45, R82, UR43, -R50 ;  /* 0x0000002b522d7c23 */ /* 0x000fc20008010832 */
[----:B------:R-:W-:Y:S01]  /*3970*/  FFMA.FTZ R70, R70, UR43, -R50 ;  /* 0x0000002b46467c23 */ /* 0x000fe20008010832 */
[----:B------:R-:W-:Y:S01]  /*3980*/  F2FP.SATFINITE.E4M3.F32.PACK_AB_MERGE_C R88, R89, R88, RZ ;  /* 0x000000585958723e */ /* 0x000fe200048070ff */
[----:B------:R-:W2:Y:S01]  /*3990*/  MUFU.EX2 R90, R90 ;  /* 0x0000005a005a7308 */ /* 0x000ea20000000800 */
[----:B0-----:R-:W-:-:S01]  /*39a0*/  FADD.FTZ R94, R54, R95 ;  /* 0x0000005f365e7221 */ /* 0x001fc20000010000 */
[----:B------:R-:W-:Y:S01]  /*39b0*/  FADD.FTZ R95, R13, R96 ;  /* 0x000000600d5f7221 */ /* 0x000fe20000010000 */
[----:B------:R-:W-:-:S01]  /*39c0*/  FFMA.FTZ R29, R29, UR43, -R50 ;  /* 0x0000002b1d1d7c23 */ /* 0x000fc20008010832 */
[----:B------:R-:W-:Y:S01]  /*39d0*/  F2FP.SATFINITE.E4M3.F32.PACK_AB_MERGE_C R152, R51, R4, R88 ;  /* 0x000000043398723e */ /* 0x000fe20004807058 */
[----:B------:R-:W-:-:S01]  /*39e0*/  FFMA.FTZ R71, R71, UR43, -R50 ;  /* 0x0000002b47477c23 */ /* 0x000fc20008010832 */
[----:B------:R-:W-:Y:S01]  /*39f0*/  FFMA.FTZ R86, R86, UR43, -R50 ;  /* 0x0000002b56567c23 */ /* 0x000fe20008010832 */
[----:B------:R-:W-:Y:S01]  /*3a00*/  F2FP.SATFINITE.E4M3.F32.PACK_AB_MERGE_C R147, R49, R48, R147 ;  /* 0x000000303193723e */ /* 0x000fe20004807093 */
[----:B------:R-:W0:Y:S08]  /*3a10*/  MUFU.EX2 R91, R91 ;  /* 0x0000005b005b7308 */ /* 0x000e300000000800 */
[----:B------:R-:W4:Y:S08]  /*3a20*/  MUFU.EX2 R72, R72 ;  /* 0x0000004800487308 */ /* 0x000f300000000800 */
[----:B------:R-:W5:Y:S08]  /*3a30*/  MUFU.EX2 R73, R73 ;  /* 0x0000004900497308 */ /* 0x000f700000000800 */
[----:B------:R3:W-:Y:S08]  /*3a40*/  MUFU.EX2 R3, R69 ;  /* 0x0000004500037308 */ /* 0x0007f00000000800 */
[----:B------:R-:W1:Y:S01]  /*3a50*/  MUFU.EX2 R92, R92 ;  /* 0x0000005c005c7308 */ /* 0x000e620000000800 */
[----:B---3--:R-:W-:-:S01]  /*3a60*/  FADD.FTZ R69, R55, R94 ;  /* 0x0000005e37457221 */ /* 0x008fc20000010000 */
[----:B------:R-:W-:-:S03]  /*3a70*/  FADD.FTZ R94, R14, R95 ;  /* 0x0000005f0e5e7221 */ /* 0x000fc60000010000 */
[----:B--2---:R-:W-:Y:S01]  /*3a80*/  FADD.FTZ R82, R90, R69 ;  /* 0x000000455a527221 */ /* 0x004fe20000010000 */
[----:B------:R-:W-:-:S01]  /*3a90*/  FADD.FTZ R97, R15, R94 ;  /* 0x0000005e0f617221 */ /* 0x000fc20000010000 */
[----:B------:R-:W-:Y:S01]  /*3aa0*/  FFMA.FTZ R69, R52, UR43, -R50 ;  /* 0x0000002b34457c23 */ /* 0x000fe20008010832 */
[----:B------:R-:W2:Y:S01]  /*3ab0*/  MUFU.EX2 R93, R93 ;  /* 0x0000005d005d7308 */ /* 0x000ea20000000800 */
[----:B0-----:R-:W-:-:S01]  /*3ac0*/  FADD.FTZ R95, R91, R82 ;  /* 0x000000525b5f7221 */ /* 0x001fc20000010000 */
[----:B------:R-:W-:-:S03]  /*3ad0*/  F2FP.SATFINITE.E4M3.F32.PACK_AB_MERGE_C R90, R91, R90, RZ ;  /* 0x0000005a5b5a723e */ /* 0x000fc600048070ff */
[----:B----4-:R-:W-:Y:S01]  /*3ae0*/  FADD.FTZ R82, R72, R95 ;  /* 0x0000005f48527221 */ /* 0x010fe20000010000 */
[----:B------:R-:W-:Y:S02]  /*3af0*/  F2FP.SATFINITE.E4M3.F32.PACK_AB_MERGE_C R154, R55, R54, R90 ;  /* 0x00000036379a723e */ /* 0x000fe4000480705a */
[----:B------:R-:W-:Y:S01]  /*3b00*/  CS2R R54, SRZ ;  /* 0x0000000000367805 */ /* 0x000fe2000001ff00 */
[----:B------:R-:W0:Y:S01]  /*3b10*/  MUFU.EX2 R76, R76 ;  /* 0x0000004c004c7308 */ /* 0x000e220000000800 */
[----:B-----5:R-:W-:-:S04]  /*3b20*/  FADD.FTZ R95, R73, R82 ;  /* 0x00000052495f7221 */ /* 0x020fc80000010000 */
[----:B-1----:R-:W-:-:S03]  /*3b30*/  FADD.FTZ R82, R92, R95 ;  /* 0x0000005f5c527221 */ /* 0x002fc60000010000 */
[----:B------:R1:W-:Y:S01]  /*3b40*/  MUFU.EX2 R40, R84 ;  /* 0x0000005400287308 */ /* 0x0003e20000000800 */
[----:B--2---:R-:W-:-:S01]  /*3b50*/  FADD.FTZ R95, R93, R82 ;  /* 0x000000525d5f7221 */ /* 0x004fc20000010000 */
[----:B------:R-:W-:-:S04]  /*3b60*/  F2FP.SATFINITE.E4M3.F32.PACK_AB_MERGE_C R92, R93, R92, RZ ;  /* 0x0000005c5d5c723e */ /* 0x000fc800048070ff */
[----:B------:R-:W-:Y:S02]  /*3b70*/  F2FP.SATFINITE.E4M3.F32.PACK_AB_MERGE_C R148, R73, R72, R92 ;  /* 0x000000484994723e */ /* 0x000fe4000480705c */
        /* <DEDUP_REMOVED lines=12> */
[----:B0-----:R-:W-:-:S01]  /*3c40*/  FADD.FTZ R82, R80, R95 ;  /* 0x0000005f50527221 */ /* 0x001fc20000010000 */
[----:B------:R-:W-:-:S04]  /*3c50*/  FADD.FTZ R12, R58, R9 ;  /* 0x000000093a0c7221 */ /* 0x000fc80000010000 */
[----:B------:R-:W-:Y:S02]  /*3c60*/  FADD.FTZ R13, R59, R12 ;  /* 0x0000000c3b0d7221 */ /* 0x000fe40000010000 */
        /* <DEDUP_REMOVED lines=8> */
[----:B------:R-:W-:-:S04]  /*3cf0*/  FADD.FTZ R20, R48, R63 ;  /* 0x0000003f30147221 */ /* 0x000fc80000010000 */
[----:B------:R-:W-:Y:S01]  /*3d00*/  FADD.FTZ R21, R49, R20 ;  /* 0x0000001431157221 */ /* 0x000fe20000010000 */
[----:B------:R-:W-:Y:S01]  /*3d10*/  CS2R R48, SRZ ;  /* 0x0000000000307805 */ /* 0x000fe2000001ff00 */
        /* <DEDUP_REMOVED lines=20> */
[----:B------:R-:W-:-:S02]  /*3e60*/  FADD.FTZ R7, R3, R68 ;  /* 0x0000004403077221 */ /* 0x000fc40000010000 */
[----:B------:R-:W0:Y:S01]  /*3e70*/  MUFU.EX2 R41, R41 ;  /* 0x0000002900297308 */ /* 0x000e220000000800 */
[----:B-1----:R-:W-:-:S01]  /*3e80*/  FADD.FTZ R6, R28, R25 ;  /* 0x000000191c067221 */ /* 0x002fc20000010000 */
[----:B------:R-:W-:-:S03]  /*3e90*/  CS2R R24, SRZ ;  /* 0x0000000000187805 */ /* 0x000fc6000001ff00 */
[----:B------:R-:W-:Y:S01]  /*3ea0*/  FADD.FTZ R11, R33, R6 ;  /* 0x00000006210b7221 */ /* 0x000fe20000010000 */
[----:B------:R-:W-:-:S02]  /*3eb0*/  FADD.FTZ R6, R40, R7 ;  /* 0x0000000728067221 */ /* 0x000fc40000010000 */
[----:B------:R-:W1:Y:S01]  /*3ec0*/  MUFU.EX2 R37, R37 ;  /* 0x0000002500257308 */ /* 0x000e620000000800 */
[----:B--2---:R-:W-:-:S07]  /*3ed0*/  FADD.FTZ R10, R36, R11 ;  /* 0x0000000b240a7221 */ /* 0x004fce0000010000 */
[----:B------:R2:W3:Y:S01]  /*3ee0*/  MUFU.EX2 R52, R62 ;  /* 0x0000003e00347308 */ /* 0x0004e20000000800 */
[----:B0-----:R-:W-:-:S07]  /*3ef0*/  FADD.FTZ R7, R41, R6 ;  /* 0x0000000629077221 */ /* 0x001fce0000010000 */
[----:B------:R-:W0:Y:S01]  /*3f00*/  MUFU.EX2 R42, R42 ;  /* 0x0000002a002a7308 */ /* 0x000e220000000800 */
[----:B--2---:R-:W-:-:S01]  /*3f10*/  FFMA.FTZ R62, R32, UR43, -R50 ;  /* 0x0000002b203e7c23 */ /* 0x004fc20008010832 */
[C---:B-1----:R-:W-:Y:S01]  /*3f20*/  F2FP.SATFINITE.E4M3.F32.PACK_AB_MERGE_C R36, R37.reuse, R36, RZ ;  /* 0x000000242524723e */ /* 0x042fe200048070ff */
[----:B------:R-:W-:-:S01]  /*3f30*/  FADD.FTZ R37, R37, R10 ;  /* 0x0000000a25257221 */ /* 0x000fc20000010000 */
[----:B------:R-:W-:Y:S02]  /*3f40*/  FFMA.FTZ R50, R87, UR43, -R50 ;  /* 0x0000002b57327c23 */ /* 0x000fe40008010832 */
[----:B------:R-:W-:Y:S02]  /*3f50*/  F2FP.SATFINITE.E4M3.F32.PACK_AB_MERGE_C R141, R33, R28, R36 ;  /* 0x0000001c218d723e */ /* 0x000fe40004807024 */
[----:B------:R-:W1:Y:S01]  /*3f60*/  MUFU.EX2 R45, R45 ;  /* 0x0000002d002d7308 */ /* 0x000e620000000800 */
[C---:B---3--:R-:W-:Y:S01]  /*3f70*/  F2FP.SATFINITE.E4M3.F32.PACK_AB_MERGE_C R41, R52.reuse, R41, RZ ;  /* 0x000000293429723e */ /* 0x048fe200048070ff */
[----:B------:R-:W-:-:S03]  /*3f80*/  FADD.FTZ R52, R52, R7 ;  /* 0x0000000734347221 */ /* 0x000fc60000010000 */
[----:B------:R-:W-:Y:S02]  /*3f90*/  F2FP.SATFINITE.E4M3.F32.PACK_AB_MERGE_C R140, R40, R3, R41 ;  /* 0x00000003288c723e */ /* 0x000fe40004807029 */
[----:B------:R-:W-:Y:S01]  /*3fa0*/  CS2R R40, SRZ ;  /* 0x0000000000287805 */ /* 0x000fe2000001ff00 */
[----:B------:R-:W2:Y:S01]  /*3fb0*/  MUFU.EX2 R43, R43 ;  /* 0x0000002b002b7308 */ /* 0x000ea20000000800 */
[----:B0-----:R-:W-:-:S01]  /*3fc0*/  FADD.FTZ R6, R42, R37 ;  /* 0x000000252a067221 */ /* 0x001fc20000010000 */
[----:B------:R-:W-:-:S06]  /*3fd0*/  CS2R R36, SRZ ;  /* 0x0000000000247805 */ /* 0x000fcc000001ff00 */
        /* <DEDUP_REMOVED lines=11> */
[----:B------:R-:W-:-:S01]  /*4090*/  FADD.FTZ R47, R47, R46 ;  /* 0x0000002e2f2f7221 */ /* 0x000fc20000010000 */
[----:B------:R-:W-:Y:S01]  /*40a0*/  CS2R R42, SRZ ;  /* 0x00000000002a7805 */ /* 0x000fe2000001ff00 */
[----:B------:R-:W-:Y:S01]  /*40b0*/  MUFU.EX2 R30, R30 ;  /* 0x0000001e001e7308 */ /* 0x000fe20000000800 */
[----:B0-----:R-:W-:-:S07]  /*40c0*/  FADD.FTZ R4, R8, R7 ;  /* 0x0000000708047221 */ /* 0x001fce0000010000 */
[----:B------:R-:W0:Y:S01]  /*40d0*/  MUFU.EX2 R31, R31 ;  /* 0x0000001f001f7308 */ /* 0x000e220000000800 */
[----:B--2---:R-:W-:-:S01]  /*40e0*/  FADD.FTZ R4, R53, R4 ;  /* 0x0000000435047221 */ /* 0x004fc20000010000 */
[----:B------:R-:W-:Y:S02]  /*40f0*/  F2FP.SATFINITE.E4M3.F32.PACK_AB_MERGE_C R8, R53, R8, RZ ;  /* 0x000000083508723e */ /* 0x000fe400048070ff */
[----:B------:R-:W-:Y:S02]  /*4100*/  CS2R R52, SRZ ;  /* 0x0000000000347805 */ /* 0x000fe4000001ff00 */
[----:B------:R-:W-:Y:S02]  /*4110*/  F2FP.SATFINITE.E4M3.F32.PACK_AB_MERGE_C R142, R32, R45, R8 ;  /* 0x0000002d208e723e */ /* 0x000fe40004807008 */
[----:B------:R-:W-:Y:S01]  /*4120*/  CS2R R44, SRZ ;  /* 0x00000000002c7805 */ /* 0x000fe2000001ff00 */
[----:B------:R-:W1:Y:S01]  /*4130*/  MUFU.EX2 R26, R26 ;  /* 0x0000001a001a7308 */ /* 0x000e620000000800 */
[----:B------:R-:W-:-:S07]  /*4140*/  CS2R R32, SRZ ;  /* 0x0000000000207805 */ /* 0x000fce000001ff00 */
[----:B------:R-:W2:Y:S01]  /*4150*/  MUFU.EX2 R9, R66 ;  /* 0x0000004200097308 */ /* 0x000ea20000000800 */
[----:B0-----:R-:W-:-:S07]  /*4160*/  F2FP.SATFINITE.E4M3.F32.PACK_AB_MERGE_C R10, R31, R30, RZ ;  /* 0x0000001e1f0a723e */ /* 0x001fce00048070ff */
[----:B------:R-:W0:Y:S01]  /*4170*/  MUFU.EX2 R27, R27 ;  /* 0x0000001b001b7308 */ /* 0x000e220000000800 */
[----:B-1----:R-:W-:-:S01]  /*4180*/  FADD.FTZ R6, R26, R47 ;  /* 0x0000002f1a067221 */ /* 0x002fc20000010000 */
[----:B------:R-:W-:-:S06]  /*4190*/  CS2R R46, SRZ ;  /* 0x00000000002e7805 */ /* 0x000fcc000001ff00 */
[----:B------:R-:W1:Y:S01]  /*41a0*/  MUFU.EX2 R12, R67 ;  /* 0x00000043000c7308 */ /* 0x000e620000000800 */
[----:B--2---:R-:W-:-:S07]  /*41b0*/  FADD.FTZ R11, R9, R4 ;  /* 0x00000004090b7221 */ /* 0x004fce0000010000 */
        /* <DEDUP_REMOVED lines=29> */
[----:B0-----:R-:W-:-:S04]  /*4390*/  FADD.FTZ R3, R71, R4 ;  /* 0x0000000447037221 */ /* 0x001fc80000010000 */
[----:B--2---:R-:W-:Y:S01]  /*43a0*/  FADD.FTZ R4, R86, R3 ;  /* 0x0000000356047221 */ /* 0x004fe20000010000 */
[----:B------:R-:W-:-:S01]  /*43b0*/  FADD.FTZ R3, R39, R38 ;  /* 0x0000002627037221 */ /* 0x000fc20000010000 */
[----:B-1----:R-:W-:Y:S02]  /*43c0*/  CS2R R50, SRZ ;  /* 0x0000000000327805 */ /* 0x002fe4000001ff00 */
[----:B------:R-:W-:Y:S02]  /*43d0*/  CS2R R38, SRZ ;  /* 0x0000000000267805 */ /* 0x000fe4000001ff00 */
[C---:B---3--:R-:W-:Y:S01]  /*43e0*/  F2FP.SATFINITE.E4M3.F32.PACK_AB_MERGE_C R6, R7.reuse, R86, RZ ;  /* 0x000000560706723e */ /* 0x048fe200048070ff */
[----:B------:R-:W-:-:S03]  /*43f0*/  FADD.FTZ R4, R7, R4 ;  /* 0x0000000407047221 */ /* 0x000fc60000010000 */
[----:B------:R-:W-:Y:S01]  /*4400*/  F2FP.SATFINITE.E4M3.F32.PACK_AB_MERGE_C R138, R71, R62, R6 ;  /* 0x0000003e478a723e */ /* 0x000fe20004807006 */
[----:B------:R-:W-:Y:S06]  /*4410*/  @!P3 BRA `(.L_x_12442) ;  /* 0x0000002c0074b947 */ /* 0x000fec0003800000 */
[----:B------:R-:W-:Y:S01]  /*4420*/  IMAD.MOV.U32 R7, RZ, RZ, R0 ;  /* 0x000000ffff077224 */ /* 0x000fe200078e0000 */
[----:B------:R-:W-:Y:S01]  /*4430*/  UMOV UR24, UR36 ;  /* 0x0000002400187c82 */ /* 0x000fe20008000000 */
[----:B------:R-:W-:Y:S01]  /*4440*/  IMAD.MOV.U32 R6, RZ, RZ, R2 ;  /* 0x000000ffff067224 */ /* 0x000fe200078e0002 */
[----:B------:R-:W-:Y:S01]  /*4450*/  UMOV UR23, UR37 ;  /* 0x0000002500177c82 */ /* 0x000fe20008000000 */
[----:B------:R-:W-:-:S07]  /*4460*/  IMAD.MOV.U32 R55, RZ, RZ, RZ ;  /* 0x000000ffff377224 */ /* 0x000fce00078e00ff */
.L_x_12452:
[----:B------:R-:W-:-:S04]  /*4470*/  UISETP.NE.AND UP1, UPT, UR23, 0x1, UPT ;  /* 0x000000011700788c */ /* 0x000fc8000bf25270 */
[----:B------:R-:W-:-:S04]  /*4480*/  USEL UR36, URZ, 0x1, UP1 ;  /* 0x000000013f247887 */ /* 0x000fc80008800000 */
[----:B------:R-:W-:Y:S01]  /*4490*/  ULOP3.LUT UR36, UR24, UR36, URZ, 0x3c, !UPT ;  /* 0x0000002418247292 */ /* 0x000fe2000f8e3c3f */
[----:B------:R-:W-:Y:S11]  /*44a0*/  @!P0 BRA `(.L_x_12443) ;  /* 0x0000000000048947 */ /* 0x000ff60003800000 */
[----:B------:R-:W-:Y:S01]  /*44b0*/  BPT.TRAP 0x1 ;  /* 0x000000040000795c */ /* 0x000fe20000300000 */
.L_x_12443:
        /* <DEDUP_REMOVED lines=9> */
.L_x_12444:
[----:B-1----:R-:W-:Y:S05]  /*4550*/  @P3 BRA `(.L_x_12445) ;  /* 0x0000000000083947 */ /* 0x002fea0003800000 */
[----:B------:R-:W1:Y:S02]  /*4560*/  SYNCS.PHASECHK.TRANS64.TRYWAIT P3, [UR20+0x13230], R0 ;  /* 0x01323000ff0075a7 */ /* 0x000e640008060154 */
[----:B-1----:R-:W-:Y:S05]  /*4570*/  @!P3 BRA `(.L_x_12446) ;  /* 0x000000c40014b947 */ /* 0x002fea0003800000 */
.L_x_12445:
        /* <DEDUP_REMOVED lines=64> */
.L_x_12447:
[----:B------:R-:W-:Y:S01]  /*4980*/  ULEA UR11, UR23, UR45, 0x3 ;  /* 0x0000002d170b7291 */ /* 0x000fe2000f8e183f */
[----:B01----:R-:W-:-:S05]  /*4990*/  IMAD.U32 R0, RZ, RZ, UR24 ;  /* 0x00000018ff007e24 */ /* 0x003fca000f8e00ff */
[----:B------:R-:W-:-:S04]  /*49a0*/  SHF.L.U32 R0, R0, 0x1f, RZ ;  /* 0x0000001f00007819 */ /* 0x000fc800000006ff */
[----:B------:R0:W1:Y:S01]  /*49b0*/  SYNCS.PHASECHK.TRANS64.TRYWAIT P3, [UR11+0x13250], R0 ;  /* 0x01325000ff0075a7 */ /* 0x000062000806014b */
[----:B------:R-:W-:Y:S05]  /*49c0*/  @!P0 BRA `(.L_x_12448) ;  /* 0x0000000000048947 */ /* 0x000fea0003800000 */
[----:B------:R-:W-:Y:S01]  /*49d0*/  BPT.TRAP 0x1 ;  /* 0x000000040000795c */ /* 0x000fe20000300000 */
.L_x_12448:
[----:B-1----:R-:W-:Y:S05]  /*49e0*/  @P3 BRA `(.L_x_12449) ;  /* 0x0000000000083947 */ /* 0x002fea0003800000 */
[----:B------:R-:W1:Y:S02]  /*49f0*/  SYNCS.PHASECHK.TRANS64.TRYWAIT P3, [UR11+0x13250], R0 ;  /* 0x01325000ff0075a7 */ /* 0x000e64000806014b */
[----:B-1----:R-:W-:Y:S05]  /*4a00*/  @!P3 BRA `(.L_x_12450) ;  /* 0x000000c00008b947 */ /* 0x002fea0003800000 */
.L_x_12449:
[----:B------:R-:W-:Y:S01]  /*4a10*/  UIADD3 UR6, UR45, 0x1000, URZ ;  /* 0x000010002d067890 */ /* 0x000fe2000fffe03f */
[----:B------:R-:W-:Y:S01]  /*4a20*/  WARPGROUP.ARRIVE ;  /* 0x00000000000079c5 */ /* 0x000fe20000000000 */
[----:B------:R-:W-:Y:S01]  /*4a30*/  UMOV UR7, 0xc0000010 ;  /* 0xc000001000077882 */ /* 0x000fe20000000000 */
[----:B------:R-:W-:Y:S01]  /*4a40*/  VIADD R8, R17, UR42 ;  /* 0x0000002a11087c36 */ /* 0x000fe20008000000 */
[----:B------:R-:W-:Y:S01]  /*4a50*/  USHF.R.U32.HI UR6, URZ, 0x4, UR6 ;  /* 0x000000043f067899 */ /* 0x000fe20008011606 */
[----:B------:R-:W-:-:S03]  /*4a60*/  IMAD.MOV.U32 R11, RZ, RZ, -0x2 ;  /* 0xfffffffeff0b7424 */ /* 0x000fc600078e00ff */
[----:B------:R-:W-:-:S04]  /*4a70*/  ULOP3.LUT UR6, UR6, 0x3fff, URZ, 0xc0, !UPT ;  /* 0x00003fff06067892 */ /* 0x000fc8000f8ec03f */
[----:B------:R-:W-:-:S04]  /*4a80*/  ULOP3.LUT UR6, UR6, 0x10000, URZ, 0xfc, !UPT ;  /* 0x0001000006067892 */ /* 0x000fc8000f8efc3f */
[----:B------:R-:W-:-:S07]  /*4a90*/  UIMAD UR10, UR23, 0x280, UR6 ;  /* 0x00000280170a78a4 */ /* 0x000fce000f8e0206 */
[----:B------:R-:W-:Y:S02]  /*4aa0*/  UMOV UR6, UR10 ;  /* 0x0000000a00067c82 */ /* 0x000fe40008000000 */
[----:B------:R-:W-:Y:S01]  /*4ab0*/  QGMMA.64x64x32.F32.E4M3.E4M3 R24, R152, gdesc[UR4], R24, gsb0 ;  /* 0x00e0000498187df3 */ /* 0x000fe20008000818 */
[----:B------:R-:W-:Y:S01]  /*4ac0*/  @UP0 ULDC UR6, c[0x0][0x44c] ;  /* 0x0001130000060ab9 */ /* 0x000fe20000000800 */
[----:B------:R-:W-:Y:S01]  /*4ad0*/  UMOV UR7, 0xc0000010 ;  /* 0xc000001000077882 */ /* 0x000fe20000000000 */
[----:B01----:R-:W-:Y:S01]  /*4ae0*/  @P2 IMAD.HI.U32 R0, R8, UR6, RZ ;  /* 0x0000000608002c27 */ /* 0x003fe2000f8e00ff */
[----:B------:R-:W-:-:S04]  /*4af0*/  @UP0 ULDC UR6, c[0x0][0x450] ;  /* 0x0001140000060ab9 */ /* 0x000fc80000000800 */
[----:B------:R-:W-:Y:S01]  /*4b00*/  @P2 SHF.R.U32.HI R8, RZ, UR6, R0 ;  /* 0x00000006ff082c19 */ /* 0x000fe20008011600 */
[----:B------:R-:W-:Y:S02]  /*4b10*/  UMOV UR6, 0x1 ;  /* 0x0000000100067882 */ /* 0x000fe40000000000 */
[----:B------:R-:W-:Y:S02]  /*4b20*/  UIMAD UR6, UR22, -0xa0, UR6 ;  /* 0xffffff60160678a4 */ /* 0x000fe4000f8e0206 */
[----:B------:R-:W0:Y:S04]  /*4b30*/  SHFL.IDX PT, R9, R8, RZ, 0x1c1f ;  /* 0x001c1fff08097589 */ /* 0x000e2800000e0000 */
[----:B------:R-:W-:Y:S01]  /*4b40*/  IMAD R0, R16, R11, UR6 ;  /* 0x0000000610007e24 */ /* 0x000fe2000f8e020b */
[----:B------:R-:W1:Y:S01]  /*4b50*/  SHFL.IDX PT, R15, R8, 0x1, 0x1c1f ;  /* 0x003c1f00080f7f89 */ /* 0x000e6200000e0000 */
[----:B------:R-:W-:Y:S01]  /*4b60*/  IMAD.U32 R11, RZ, RZ, UR50 ;  /* 0x00000032ff0b7e24 */ /* 0x000fe2000f8e00ff */
[----:B------:R-:W-:-:S04]  /*4b70*/  UIADD3 UR6, UR10, 0x80, URZ ;  /* 0x000000800a067890 */ /* 0x000fc8000fffe03f */
[----:B------:R-:W-:-:S05]  /*4b80*/  IADD3 R0, -R11, UR49, R0 ;  /* 0x000000310b007c10 */ /* 0x000fca000fffe100 */
        /* <DEDUP_REMOVED lines=136> */
[C---:B------:R-:W-:Y:S02]  /*5410*/  ISETP.GT.AND P5, PT, R0.reuse, RZ, PT ;  /* 0x000000ff0000720c */ /* 0x040fe40003fa4270 */
[----:B------:R-:W-:Y:S02]  /*5420*/  FMNMX.FTZ R11, R69, R2, !PT ;  /* 0x00000002450b7209 */ /* 0x000fe40007810000 */
[----:B------:R-:W-:Y:S02]  /*5430*/  ISETP.GT.AND P4, PT, R0, 0x1, PT ;  /* 0x000000010000780c */ /* 0x000fe40003f84270 */
[----:B------:R-:W-:Y:S01]  /*5440*/  FSEL R122, R122, -INF , P5 ;  /* 0xff8000007a7a7808 */ /* 0x000fe20002800000 */
[----:B------:R-:W0:Y:S01]  /*5450*/  SHFL.BFLY PT, R2, R11, 0x2, 0x1f ;  /* 0x0c401f000b027f89 */ /* 0x000e2200000e0000 */
        /* <DEDUP_REMOVED lines=8> */
[----:B------:R-:W-:Y:S02]  /*54e0*/  ISETP.GT.AND P6, PT, R0, 0x11, PT ;  /* 0x000000110000780c */ /* 0x000fe40003fc4270 */
        /* <DEDUP_REMOVED lines=9> */
[----:B------:R-:W-:Y:S02]  /*5580*/  ISETP.GT.AND P4, PT, R0, 0x21, PT ;  /* 0x000000210000780c */ /* 0x000fe40003f84270 */
[----:B------:R-:W-:-:S02]  /*5590*/  FSEL R106, R106, -INF , P5 ;  /* 0xff8000006a6a7808 */ /* 0x000fc40002800000 */
[C---:B------:R-:W-:Y:S02]  /*55a0*/  ISETP.GT.AND P6, PT, R0.reuse, 0x28, PT ;  /* 0x000000280000780c */ /* 0x040fe40003fc4270 */
[----:B------:R-:W-:Y:S02]  /*55b0*/  FSEL R107, R107, -INF , P4 ;  /* 0xff8000006b6b7808 */ /* 0x000fe40002000000 */
[----:B------:R-:W-:Y:S02]  /*55c0*/  ISETP.GT.AND P5, PT, R0, 0x29, PT ;  /* 0x000000290000780c */ /* 0x000fe40003fa4270 */
[----:B------:R-:W-:Y:S02]  /*55d0*/  FSEL R110, R110, -INF , P6 ;  /* 0xff8000006e6e7808 */ /* 0x000fe40003000000 */
[----:B------:R-:W-:Y:S02]  /*55e0*/  ISETP.GT.AND P4, PT, R0, 0x30, PT ;  /* 0x000000300000780c */ /* 0x000fe40003f84270 */
        /* <DEDUP_REMOVED lines=9> */
[----:B------:R-:W-:Y:S01]  /*5680*/  ISETP.GT.AND P5, PT, R0, 0x38, PT ;  /* 0x000000380000780c */ /* 0x000fe20003fa4270 */
[----:B------:R-:W-:Y:S01]  /*5690*/  QGMMA.64x64x32.F32.E4M3.E4M3 R24, R136, gdesc[UR4], R24, gsb0 ;  /* 0x00e0000488187df3 */ /* 0x000fe20008000818 */
[----:B------:R-:W-:-:S02]  /*56a0*/  FSEL R115, R115, -INF , P6 ;  /* 0xff80000073737808 */ /* 0x000fc40003000000 */
[----:B------:R-:W-:Y:S02]  /*56b0*/  FSEL R10, R10, RZ, P3 ;  /* 0x000000ff0a0a7208 */ /* 0x000fe40001800000 */
[----:B------:R-:W-:Y:S02]  /*56c0*/  ISETP.GT.AND P4, PT, R0, 0x39, PT ;  /* 0x000000390000780c */ /* 0x000fe40003f84270 */
[----:B------:R-:W-:Y:S01]  /*56d0*/  FSEL R118, R118, -INF , P5 ;  /* 0xff80000076767808 */ /* 0x000fe20002800000 */
[----:B------:R-:W-:-:S01]  /*56e0*/  FFMA.FTZ R11, R124, UR43, -R10 ;  /* 0x0000002b7c0b7c23 */ /* 0x000fc2000801080a */
        /* <DEDUP_REMOVED lines=14> */
[--C-:B0-----:R-:W-:Y:S01]  /*57d0*/  FFMA.FTZ R124, R108, UR43, -R10.reuse ;  /* 0x0000002b6c7c7c23 */ /* 0x101fe2000801080a */
        /* <DEDUP_REMOVED lines=65> */
[----:B------:R-:W-:Y:S01]  /*5bf0*/  FFMA.FTZ R69, R69, UR43, -R10 ;  /* 0x0000002b45457c23 */ /* 0x000fe2000801080a */
[----:B------:R-:W-:Y:S01]  /*5c00*/  FMNMX.FTZ R117, R99, R120, !PT ;  /* 0x0000007863757209 */ /* 0x000fe20007810000 */
[----:B------:R-:W-:Y:S01]  /*5c10*/  MUFU.EX2 R9, R9 ;  /* 0x0000000900097308 */ /* 0x000fe20000000800 */
[----:B------:R-:W-:Y:S01]  /*5c20*/  FSEL R74, R74, -INF , P5 ;  /* 0xff8000004a4a7808 */ /* 0x000fe20002800000 */
[----:B------:R-:W-:Y:S01]  /*5c30*/  IMAD.U32 R129, RZ, RZ, UR20 ;  /* 0x00000014ff817e24 */ /* 0x000fe2000f8e00ff */
[----:B------:R-:W-:Y:S01]  /*5c40*/  FMNMX.FTZ R120, R102, R117, !PT ;  /* 0x0000007566787209 */ /* 0x000fe20007810000 */
[----:B------:R-:W-:-:S02]  /*5c50*/  WARPGROUP.DEPBAR.LE gsb0, 0x0 ;  /* 0x00008000000079c5 */ /* 0x000fc40000010000 */
[----:B------:R-:W-:Y:S02]  /*5c60*/  ISETP.GT.AND P6, PT, R0, 0x68, PT ;  /* 0x000000680000780c */ /* 0x000fe40003fc4270 */
[----:B------:R-:W-:Y:S01]  /*5c70*/  FMNMX.FTZ R117, R103, R120, !PT ;  /* 0x0000007867757209 */ /* 0x000fe20007810000 */
        /* <DEDUP_REMOVED lines=25> */
[----:B------:R0:W-:Y:S01]  /*5e10*/  MUFU.EX2 R87, R121 ;  /* 0x0000007900577308 */ /* 0x0001e20000000800 */
        /* <DEDUP_REMOVED lines=18> */
[C---:B------:R-:W-:Y:S01]  /*5f40*/  ISETP.GT.AND P5, PT, R0.reuse, 0x98, PT ;  /* 0x000000980000780c */ /* 0x040fe20003fa4270 */
[----:B------:R-:W-:Y:S01]  /*5f50*/  MUFU.EX2 R104, R104 ;  /* 0x0000006800687308 */ /* 0x000fe20000000800 */
[----:B------:R-:W-:Y:S02]  /*5f60*/  ISETP.GT.AND P4, PT, R0, 0x99, PT ;  /* 0x000000990000780c */ /* 0x000fe40003f84270 */
[----:B------:R-:W-:Y:S02]  /*5f70*/  FSEL R67, R67, -INF , P6 ;  /* 0xff80000043437808 */ /* 0x000fe40003000000 */
[----:B------:R-:W-:Y:S02]  /*5f80*/  FMNMX.FTZ R0, R66, R117, !PT ;  /* 0x0000007542007209 */ /* 0x000fe40007810000 */
[----:B------:R-:W-:Y:S01]  /*5f90*/  FSEL R70, R70, -INF , P5 ;  /* 0xff80000046467808 */ /* 0x000fe20002800000 */
[----:B------:R-:W-:Y:S01]  /*5fa0*/  MUFU.EX2 R108, R108 ;  /* 0x0000006c006c7308 */ /* 0x000fe20000000800 */
[----:B------:R-:W-:-:S02]  /*5fb0*/  FMNMX.FTZ R117, R67, R0, !PT ;  /* 0x0000000043757209 */ /* 0x000fc40007810000 */
[----:B------:R-:W-:Y:S02]  /*5fc0*/  FSEL R71, R71, -INF , P4 ;  /* 0xff80000047477808 */ /* 0x000fe40002000000 */
[----:B------:R-:W-:-:S03]  /*5fd0*/  FMNMX.FTZ R0, R70, R117, !PT ;  /* 0x0000007546007209 */ /* 0x000fc60007810000 */
[----:B------:R-:W-:Y:S01]  /*5fe0*/  MUFU.EX2 R112, R112 ;  /* 0x0000007000707308 */ /* 0x000fe20000000800 */
[----:B------:R-:W-:-:S05]  /*5ff0*/  FMNMX.FTZ R0, R71, R0, !PT ;  /* 0x0000000047007209 */ /* 0x000fca0007810000 */
[----:B------:R-:W2:Y:S02]  /*6000*/  SHFL.BFLY PT, R117, R0, 0x2, 0x1f ;  /* 0x0c401f0000757f89 */ /* 0x000ea400000e0000 */
[----:B------:R-:W-:Y:S08]  /*6010*/  MUFU.EX2 R116, R116 ;  /* 0x0000007400747308 */ /* 0x000ff00000000800 */
        /* <DEDUP_REMOVED lines=8> */
[----:B--2---:R-:W-:Y:S01]  /*60a0*/  FMNMX.FTZ R0, R117, R0, !PT ;  /* 0x0000000075007209 */ /* 0x004fe20007810000 */
[----:B------:R-:W-:-:S03]  /*60b0*/  IMAD.U32 R117, RZ, RZ, UR43 ;  /* 0x0000002bff757e24 */ /* 0x000fc6000f8e00ff */
        /* <DEDUP_REMOVED lines=8> */
[--C-:B------:R-:W-:Y:S01]  /*6140*/  FFMA.FTZ R122, R127, UR43, -R10.reuse ;  /* 0x0000002b7f7a7c23 */ /* 0x100fe2000801080a */
[----:B------:R-:W-:Y:S01]  /*6150*/  FSEL R127, R2, RZ, P3 ;  /* 0x000000ff027f7208 */ /* 0x000fe20001800000 */
[----:B------:R-:W-:Y:S01]  /*6160*/  FMUL.FTZ R7, R128, UR43 ;  /* 0x0000002b80077c20 */ /* 0x000fe20008410000 */
[----:B------:R-:W-:-:S01]  /*6170*/  FFMA.FTZ R117, R123, UR43, -R10 ;  /* 0x0000002b7b757c23 */ /* 0x000fc2000801080a */
[--C-:B0-----:R-:W-:Y:S01]  /*6180*/  FFMA.FTZ R121, R126, UR43, -R10.reuse ;  /* 0x0000002b7e797c23 */ /* 0x101fe2000801080a */
[----:B------:R-:W-:-:S01]  /*6190*/  FFMA.FTZ R123, R130, UR43, -R10 ;  /* 0x0000002b827b7c23 */ /* 0x000fc2000801080a */
[----:B------:R-:W-:Y:S01]  /*61a0*/  FADD.FTZ R127, -R127, R6 ;  /* 0x000000067f7f7221 */ /* 0x000fe20000010100 */
[----:B------:R-:W-:-:S01]  /*61b0*/  FFMA.FTZ R6, R94, UR43, -R10 ;  /* 0x0000002b5e067c23 */ /* 0x000fc2000801080a */
[----:B------:R-:W-:Y:S01]  /*61c0*/  MUFU.EX2 R120, R120 ;  /* 0x0000007800787308 */ /* 0x000fe20000000800 */
[----:B-1----:R-:W-:-:S01]  /*61d0*/  FFMA.FTZ R124, R131, UR43, -R10 ;  /* 0x0000002b837c7c23 */ /* 0x002fc2000801080a */
        /* <DEDUP_REMOVED lines=144> */
[----:B-1----:R-:W-:-:S02]  /*6ae0*/  FADD.FTZ R128, R100, R127 ;  /* 0x0000007f64807221 */ /* 0x002fc40000010000 */
[----:B------:R1:W-:Y:S05]  /*6af0*/  @!P1 SYNCS.ARRIVE.TRANS64.RED.A1T0 RZ, [R3+URZ], RZ ;  /* 0x000000ff03ff99a7 */ /* 0x0003ea000810043f */
        /* <DEDUP_REMOVED lines=28> */
.L_x_12451:
        /* <DEDUP_REMOVED lines=83> */
.L_x_12442:
[----:B------:R-:W-:-:S13]  /*71f0*/  ISETP.LE.AND P2, PT, RZ, UR22, PT ;  /* 0x00000016ff007c0c */ /* 0x000fda000bf43270 */
[----:B------:R-:W-:Y:S05]  /*7200*/  @!P2 BRA `(.L_x_12453) ;  /* 0x00000020009ca947 */ /* 0x000fea0003800000 */
[----:B------:R-:W-:Y:S01]  /*7210*/  IMAD.MOV.U32 R9, RZ, RZ, R0 ;  /* 0x000000ffff097224 */ /* 0x000fe200078e0000 */
[----:B------:R-:W-:Y:S01]  /*7220*/  UMOV UR21, UR36 ;  /* 0x0000002400157c82 */ /* 0x000fe20008000000 */
[----:B------:R-:W-:Y:S01]  /*7230*/  IMAD.MOV.U32 R7, RZ, RZ, R2 ;  /* 0x000000ffff077224 */ /* 0x000fe200078e0002 */
[----:B------:R-:W-:-:S06]  /*7240*/  UMOV UR20, UR37 ;  /* 0x0000002500147c82 */ /* 0x000fcc0008000000 */
.L_x_12463:
[----:B------:R-:W-:-:S04]  /*7250*/  UIADD3 UR37, UR20, 0x1, URZ ;  /* 0x0000000114257890 */ /* 0x000fc8000fffe03f */
[----:B------:R-:W-:-:S04]  /*7260*/  UISETP.NE.AND UP0, UPT, UR37, 0x2, UPT ;  /* 0x000000022500788c */ /* 0x000fc8000bf05270 */
[----:B------:R-:W-:Y:S02]  /*7270*/  USEL UR36, URZ, 0x1, UP0 ;  /* 0x000000013f247887 */ /* 0x000fe40008000000 */
[----:B------:R-:W-:Y:S02]  /*7280*/  USEL UR37, UR37, URZ, UP0 ;  /* 0x0000003f25257287 */ /* 0x000fe40008000000 */
[----:B------:R-:W-:Y:S01]  /*7290*/  ULOP3.LUT UR36, UR21, UR36, URZ, 0x3c, !UPT ;  /* 0x0000002415247292 */ /* 0x000fe2000f8e3c3f */
[----:B------:R-:W-:Y:S11]  /*72a0*/  @!P0 BRA `(.L_x_12454) ;  /* 0x0000000000048947 */ /* 0x000ff60003800000 */
[----:B------:R-:W-:Y:S01]  /*72b0*/  BPT.TRAP 0x1 ;  /* 0x000000040000795c */ /* 0x000fe20000300000 */
.L_x_12454:
[----:B------:R-:W-:Y:S01]  /*72c0*/  ULEA UR6, UR37, UR45, 0x3 ;  /* 0x0000002d25067291 */ /* 0x000fe2000f8e183f */
[----:B------:R-:W-:-:S05]  /*72d0*/  IMAD.U32 R0, RZ, RZ, UR36 ;  /* 0x00000024ff007e24 */ /* 0x000fca000f8e00ff */
[----:B------:R-:W-:-:S04]  /*72e0*/  SHF.L.U32 R0, R0, 0x1f, RZ ;  /* 0x0000001f00007819 */ /* 0x000fc800000006ff */
[----:B------:R0:W1:Y:S01]  /*72f0*/  SYNCS.PHASECHK.TRANS64.TRYWAIT P2, [UR6+0x13230], R0 ;  /* 0x01323000ff0075a7 */ /* 0x0000620008040146 */
[----:B------:R-:W-:Y:S05]  /*7300*/  @!P0 BRA `(.L_x_12455) ;  /* 0x0000000000048947 */ /* 0x000fea0003800000 */
[----:B------:R-:W-:Y:S01]  /*7310*/  BPT.TRAP 0x1 ;  /* 0x000000040000795c */ /* 0x000fe20000300000 */
.L_x_12455:
[----:B-1----:R-:W-:Y:S05]  /*7320*/  @P2 BRA `(.L_x_12456) ;  /* 0x0000000000082947 */ /* 0x002fea0003800000 */
[----:B------:R-:W1:Y:S02]  /*7330*/  SYNCS.PHASECHK.TRANS64.TRYWAIT P2, [UR6+0x13230], R0 ;  /* 0x01323000ff0075a7 */ /* 0x000e640008040146 */
[----:B-1----:R-:W-:Y:S05]  /*7340*/  @!P2 BRA `(.L_x_12457) ;  /* 0x0000009400d0a947 */ /* 0x002fea0003800000 */
.L_x_12456:
        /* <DEDUP_REMOVED lines=64> */
.L_x_12458:
[----:B------:R-:W-:Y:S01]  /*7750*/  ULEA UR11, UR20, UR45, 0x3 ;  /* 0x0000002d140b7291 */ /* 0x000fe2000f8e183f */
[----:B01----:R-:W-:-:S05]  /*7760*/  IMAD.U32 R0, RZ, RZ, UR21 ;  /* 0x00000015ff007e24 */ /* 0x003fca000f8e00ff */
[----:B------:R-:W-:-:S04]  /*7770*/  SHF.L.U32 R0, R0, 0x1f, RZ ;  /* 0x0000001f00007819 */ /* 0x000fc800000006ff */
[----:B------:R0:W1:Y:S01]  /*7780*/  SYNCS.PHASECHK.TRANS64.TRYWAIT P2, [UR11+0x13250], R0 ;  /* 0x01325000ff0075a7 */ /* 0x000062000804014b */
[----:B------:R-:W-:Y:S05]  /*7790*/  @!P0 BRA `(.L_x_12459) ;  /* 0x0000000000048947 */ /* 0x000fea0003800000 */
[----:B------:R-:W-:Y:S01]  /*77a0*/  BPT.TRAP 0x1 ;  /* 0x000000040000795c */ /* 0x000fe20000300000 */
.L_x_12459:
[----:B-1----:R-:W-:Y:S05]  /*77b0*/  @P2 BRA `(.L_x_12460) ;  /* 0x0000000000082947 */ /* 0x002fea0003800000 */
[----:B------:R-:W1:Y:S02]  /*77c0*/  SYNCS.PHASECHK.TRANS64.TRYWAIT P2, [UR11+0x13250], R0 ;  /* 0x01325000ff0075a7 */ /* 0x000e64000804014b */
[----:B-1----:R-:W-:Y:S05]  /*77d0*/  @!P2 BRA `(.L_x_12461) ;  /* 0x0000009000c4a947 */ /* 0x002fea0003800000 */
.L_x_12460:
        /* <DEDUP_REMOVED lines=157> */
[----:B------:R-:W-:Y:S02]  /*81b0*/  MUFU.EX2 R7, R7 ;  /* 0x0000000700077308 */ /* 0x000fe40000000800 */
[----:B------:R-:W-:-:S01]  /*81c0*/  FFMA.FTZ R117, R122, UR43, -R8 ;  /* 0x0000002b7a757c23 */ /* 0x000fc20008010808 */
[--C-:B------:R-:W-:Y:S01]  /*81d0*/  FFMA.FTZ R120, R123, UR43, -R8.reuse ;  /* 0x0000002b7b787c23 */ /* 0x100fe20008010808 */
[----:B------:R-:W-:-:S01]  /*81e0*/  FFMA.FTZ R121, R126, UR43, -R8 ;  /* 0x0000002b7e797c23 */ /* 0x000fc20008010808 */
[----:B------:R-:W-:Y:S01]  /*81f0*/  FFMA.FTZ R122, R127, UR43, -R8 ;  /* 0x0000002b7f7a7c23 */ /* 0x000fe20008010808 */
[----:B------:R-:W-:-:S02]  /*8200*/  WARPGROUP.DEPBAR.LE gsb0, 0x0 ;  /* 0x00008000000079c5 */ /* 0x000fc40000010000 */
        /* <DEDUP_REMOVED lines=169> */
[----:B------:R-:W-:-:S05]  /*8ca0*/  IMAD.U32 R3, RZ, RZ, UR37 ;  /* 0x00000025ff037e24 */ /* 0x000fca000f8e00ff */
[----:B------:R-:W-:Y:S01]  /*8cb0*/  @!P1 LEA R3, R3, UR45, 0x3 ;  /* 0x0000002d03039c11 */ /* 0x000fe2000f8e18ff */
[----:B------:R-:W2:Y:S01]  /*8cc0*/  MUFU.EX2 R87, R87 ;  /* 0x0000005700577308 */ /* 0x000ea20000000800 */
[----:B-1----:R-:W-:-:S03]  /*8cd0*/  FADD.FTZ R128, R86, R127 ;  /* 0x0000007f56807221 */ /* 0x002fc60000010000 */
[----:B------:R-:W-:-:S04]  /*8ce0*/  @!P1 VIADD R3, R3, 0x13240 ;  /* 0x0001324003039836 */ /* 0x000fc80000000000 */
[----:B------:R-:W1:Y:S01]  /*8cf0*/  MUFU.EX2 R56, R56 ;  /* 0x0000003800387308 */ /* 0x000e620000000800 */
[----:B0-----:R-:W-:-:S01]  /*8d00*/  FADD.FTZ R127, R85, R4 ;  /* 0x00000004557f7221 */ /* 0x001fc20000010000 */
[----:B------:R-:W-:-:S04]  /*8d10*/  @!P1 PRMT R3, RZ, 0x654, R3 ;  /* 0x00000654ff039816 */ /* 0x000fc80000000003 */
[----:B------:R0:W-:Y:S02]  /*8d20*/  @!P1 SYNCS.ARRIVE.TRANS64.RED.A1T0 RZ, [R3+URZ], RZ ;  /* 0x000000ff03ff99a7 */ /* 0x0001e4000810043f */
        /* <DEDUP_REMOVED lines=34> */
.L_x_12462:
        /* <DEDUP_REMOVED lines=83> */
.L_x_12453:
[----:B------:R-:W-:Y:S06]  /*9480*/  BAR.ARV 0x8, 0x200 ;  /* 0x0208000000007b1d */ /* 0x000fec0000002000 */
[----:B------:R-:W-:Y:S05]  /*9490*/  @!P0 BRA `(.L_x_12464) ;  /* 0x0000000000048947 */ /* 0x000fea0003800000 */
[----:B------:R-:W-:Y:S01]  /*94a0*/  BPT.TRAP 0x1 ;  /* 0x000000040000795c */ /* 0x000fe20000300000 */
.L_x_12464:
[----:B------:R-:W-:Y:S01]  /*94b0*/  ULEA UR14, UR37, UR45, 0x3 ;  /* 0x0000002d250e7291 */ /* 0x000fe2000f8e183f */
[----:B------:R-:W-:-:S05]  /*94c0*/  IMAD.U32 R5, RZ, RZ, UR36 ;  /* 0x00000024ff057e24 */ /* 0x000fca000f8e00ff */
[----:B------:R-:W-:-:S04]  /*94d0*/  SHF.L.U32 R5, R5, 0x1f, RZ ;  /* 0x0000001f05057819 */ /* 0x000fc800000006ff */
[----:B------:R0:W1:Y:S01]  /*94e0*/  SYNCS.PHASECHK.TRANS64.TRYWAIT P1, [UR14+0x13250], R5 ;  /* 0x01325005ff0075a7 */ /* 0x000062000802014e */
[----:B------:R-:W-:Y:S05]  /*94f0*/  @!P0 BRA `(.L_x_12465) ;  /* 0x0000000000048947 */ /* 0x000fea0003800000 */
[----:B------:R-:W-:Y:S01]  /*9500*/  BPT.TRAP 0x1 ;  /* 0x000000040000795c */ /* 0x000fe20000300000 */
.L_x_12465:
[----:B-1----:R-:W-:Y:S05]  /*9510*/  @P1 BRA `(.L_x_12466) ;  /* 0x0000000000081947 */ /* 0x002fea0003800000 */
[----:B------:R-:W1:Y:S02]  /*9520*/  SYNCS.PHASECHK.TRANS64.TRYWAIT P1, [UR14+0x13250], R5 ;  /* 0x01325005ff0075a7 */ /* 0x000e64000802014e */
[----:B-1----:R-:W-:Y:S05]  /*9530*/  @!P1 BRA `(.L_x_12467) ;  /* 0x0000007400849947 */ /* 0x002fea0003800000 */
.L_x_12466:
        /* <DEDUP_REMOVED lines=12> */
[----:B------:R-:W-:Y:S01]  /*9600*/  @UP0 UIMAD UR6, UR40, UR10, URZ ;  /* 0x0000000a280602a4 */ /* 0x000fe2000f8e023f */
[----:B------:R-:W-:Y:S01]  /*9610*/  @UP0 ULDC.64 UR12, c[0x0][0x9d0] ;  /* 0x00027400000c0ab9 */ /* 0x000fe20000000a00 */
[----:B------:R-:W-:Y:S02]  /*9620*/  @UP0 UIMAD.WIDE.U32 UR8, UR39, UR10, URZ ;  /* 0x0000000a270802a5 */ /* 0x000fe4000f8e003f */
[----:B------:R-:W-:Y:S02]  /*9630*/  @UP0 UIMAD UR6, UR39, UR11, UR6 ;  /* 0x0000000b270602a4 */ /* 0x000fe4000f8e0206 */
[----:B------:R-:W-:Y:S02]  /*9640*/  UIMAD UR10, UR37, 0x280, UR45 ;  /* 0x00000280250a78a4 */ /* 0x000fe4000f8e022d */
[----:B------:R-:W-:-:S02]  /*9650*/  @UP0 UIMAD UR7, UR7, UR12, URZ ;  /* 0x0000000c070702a4 */ /* 0x000fc4000f8e023f */
        /* <DEDUP_REMOVED lines=70> */
.L_x_12468:
[----:B------:R-:W-:Y:S01]  /*9ac0*/  UIADD3 UR4, UR14, 0x13260, URZ ;  /* 0x000132600e047890 */ /* 0x000fe2000fffe03f */
[-C--:B------:R-:W-:Y:S01]  /*9ad0*/  FMUL.FTZ R20, R33, R6.reuse ;  /* 0x0000000621147220 */ /* 0x080fe20000410000 */
[----:B------:R-:W-:Y:S01]  /*9ae0*/  UIADD3 UR37, UR37, 0x1, URZ ;  /* 0x0000000125257890 */ /* 0x000fe2000fffe03f */
[-C--:B------:R-:W-:Y:S01]  /*9af0*/  FMUL.FTZ R58, R24, R6.reuse ;  /* 0x00000006183a7220 */ /* 0x080fe20000410000 */
[----:B------:R-:W-:Y:S01]  /*9b00*/  UPRMT UR4, UR44, 0x654, UR4 ;  /* 0x000006542c047896 */ /* 0x000fe20008000004 */
[----:B------:R-:W-:Y:S01]  /*9b10*/  FMUL.FTZ R56, R25, R6 ;  /* 0x0000000619387220 */ /* 0x000fe20000410000 */
[----:B------:R-:W-:Y:S01]  /*9b20*/  UISETP.NE.AND UP0, UPT, UR37, 0x2, UPT ;  /* 0x000000022500788c */ /* 0x000fe2000bf05270 */
[----:B------:R-:W-:Y:S01]  /*9b30*/  FMUL.FTZ R33, R26, R0 ;  /* 0x000000001a217220 */ /* 0x000fe20000410000 */
        /* <DEDUP_REMOVED lines=34> */
.L_x_12435:
        /* <DEDUP_REMOVED lines=12> */
[----:B------:R-:W2:Y:S01]  /*9e20*/  LDL R32, [R1] ;  /* 0x0000000001207983 */ /* 0x000ea20000100800 */
        /* <DEDUP_REMOVED lines=26> */
[----:B------:R-:W-:Y:S01]  /*9fd0*/  ULDC.64 UR12, c[0x0][0xb98] ;  /* 0x0002e600000c7ab9 */ /* 0x000fe20000000a00 */
[----:B------:R-:W-:Y:S02]  /*9fe0*/  ULDC.64 UR16, c[0x0][0xc08] ;  /* 0x0003020000107ab9 */ /* 0x000fe40000000a00 */
        /* <DEDUP_REMOVED lines=27> */
[C---:B------:R-:W-:Y:S02]  /*a1a0*/  IADD3 R59, P1, R8.reuse, 0x60, RZ ;  /* 0x00000060083b7810 */ /* 0x040fe40007f3e0ff */
[----:B------:R-:W-:Y:S02]  /*a1b0*/  IADD3 R55, P2, R8, 0x40, RZ ;  /* 0x0000004008377810 */ /* 0x000fe40007f5e0ff */
[----:B------:R-:W-:Y:S01]  /*a1c0*/  LOP3.LUT R2, R53, 0x380, RZ, 0xc0, !PT ;  /* 0x0000038035027812 */ /* 0x000fe200078ec0ff */
[--C-:B------:R-:W-:Y:S01]  /*a1d0*/  IMAD.X R11, RZ, RZ, R9.reuse, P1 ;  /* 0x000000ffff0b7224 */ /* 0x100fe200008e0609 */
[----:B------:R-:W-:Y:S01]  /*a1e0*/  LOP3.LUT R10, R55, 0x380, RZ, 0xc0, !PT ;  /* 0x00000380370a7812 */ /* 0x000fe200078ec0ff */
[----:B------:R-:W-:Y:S01]  /*a1f0*/  IMAD.X R13, RZ, RZ, R9, P2 ;  /* 0x000000ffff0d7224 */ /* 0x000fe200010e0609 */
[----:B------:R-:W-:-:S02]  /*a200*/  LOP3.LUT R20, R59, 0x380, RZ, 0xc0, !PT ;  /* 0x000003803b147812 */ /* 0x000fc400078ec0ff */
[----:B------:R-:W-:Y:S02]  /*a210*/  SHF.R.U64 R2, R2, 0x3, RZ ;  /* 0x0000000302027819 */ /* 0x000fe400000012ff */
[----:B------:R-:W-:Y:S02]  /*a220*/  SHF.R.U64 R10, R10, 0x3, RZ ;  /* 0x000000030a0a7819 */ /* 0x000fe400000012ff */
[----:B------:R-:W-:Y:S02]  /*a230*/  SHF.R.U64 R20, R20, 0x3, RZ ;  /* 0x0000000314147819 */ /* 0x000fe400000012ff */
[----:B------:R-:W-:Y:S02]  /*a240*/  LOP3.LUT R14, R2, R53, RZ, 0x3c, !PT ;  /* 0x00000035020e7212 */ /* 0x000fe400078e3cff */
[----:B------:R-:W-:Y:S02]  /*a250*/  LOP3.LUT R12, R10, R55, RZ, 0x3c, !PT ;  /* 0x000000370a0c7212 */ /* 0x000fe400078e3cff */
[----:B------:R-:W-:-:S02]  /*a260*/  LOP3.LUT R10, R20, R59, RZ, 0x3c, !PT ;  /* 0x0000003b140a7212 */ /* 0x000fc400078e3cff */
[----:B------:R-:W-:Y:S02]  /*a270*/  LOP3.LUT R15, R8, 0x380, RZ, 0xc0, !PT ;  /* 0x00000380080f7812 */ /* 0x000fe400078ec0ff */
[----:B------:R-:W-:Y:S02]  /*a280*/  MOV R44, R12 ;  /* 0x0000000c002c7202 */ /* 0x000fe40000000f00 */
[----:B------:R-:W-:Y:S02]  /*a290*/  SHF.R.U64 R15, R15, 0x3, RZ ;  /* 0x000000030f0f7819 */ /* 0x000fe400000012ff */
[----:B------:R-:W-:Y:S02]  /*a2a0*/  PLOP3.LUT P2, PT, PT, PT, UP0, 0x80, 0x0 ;  /* 0x000000000000781c */ /* 0x000fe40003f4f008 */
[----:B------:R-:W-:Y:S01]  /*a2b0*/  LOP3.LUT R8, R15, R8, RZ, 0x3c, !PT ;  /* 0x000000080f087212 */ /* 0x000fe200078e3cff */
[----:B------:R-:W-:-:S03]  /*a2c0*/  IMAD.X R15, RZ, RZ, R9, P3 ;  /* 0x000000ffff0f7224 */ /* 0x000fc600018e0609 */
[----:B------:R-:W-:Y:S02]  /*a2d0*/  MOV R48, R8 ;  /* 0x0000000800307202 */ /* 0x000fe40000000f00 */
[----:B------:R-:W-:Y:S02]  /*a2e0*/  MOV R46, R14 ;  /* 0x0000000e002e7202 */ /* 0x000fe40000000f00 */
[----:B---3--:R-:W-:Y:S01]  /*a2f0*/  LOP3.LUT R2, R28, 0x2, RZ, 0x3c, !PT ;  /* 0x000000021c027812 */ /* 0x008fe200078e3cff */
[----:B------:R-:W-:Y:S04]  /*a300*/  SHFL.IDX PT, R25, R25, R28, 0x1c1f ;  /* 0x001c1f1c19197589 */ /* 0x000fe800000e0000 */
[----:B------:R-:W0:Y:S04]  /*a310*/  SHFL.IDX PT, R20, R57, R2, 0x1c1f ;  /* 0x001c1f0239147589 */ /* 0x000e2800000e0000 */
[----:B------:R-:W-:Y:S04]  /*a320*/  SHFL.IDX PT, R29, R29, R28, 0x1c1f ;  /* 0x001c1f1c1d1d7589 */ /* 0x000fe800000e0000 */
[----:B------:R1:W2:Y:S04]  /*a330*/  SHFL.IDX PT, R24, R21, R2, 0x1c1f ;  /* 0x001c1f0215187589 */ /* 0x0002a800000e0000 */
[----:B------:R-:W-:Y:S04]  /*a340*/  SHFL.IDX PT, R41, R41, R28, 0x1c1f ;  /* 0x001c1f1c29297589 */ /* 0x000fe800000e0000 */
[----:B------:R-:W3:Y:S01]  /*a350*/  SHFL.IDX PT, R36, R27, R2, 0x1c1f ;  /* 0x001c1f021b247589 */ /* 0x000ee200000e0000 */
[----:B-1----:R-:W-:-:S03]  /*a360*/  IMAD.U32 R21, RZ, RZ, UR7 ;  /* 0x00000007ff157e24 */ /* 0x002fc6000f8e00ff */
[----:B------:R-:W-:Y:S04]  /*a370*/  SHFL.IDX PT, R33, R33, R28, 0x1c1f ;  /* 0x001c1f1c21217589 */ /* 0x000fe800000e0000 */
[----:B------:R-:W1:Y:S01]  /*a380*/  SHFL.IDX PT, R26, R35, R2, 0x1c1f ;  /* 0x001c1f02231a7589 */ /* 0x000e6200000e0000 */
[----:B0-----:R-:W-:-:S03]  /*a390*/  SEL R8, R25, R20, P0 ;  /* 0x0000001419087207 */ /* 0x001fc60000000000 */
[----:B------:R-:W-:Y:S04]  /*a3a0*/  SHFL.IDX PT, R43, R43, R28, 0x1c1f ;  /* 0x001c1f1c2b2b7589 */ /* 0x000fe800000e0000 */
[----:B------:R-:W0:Y:S01]  /*a3b0*/  SHFL.IDX PT, R38, R45, R2, 0x1c1f ;  /* 0x001c1f022d267589 */ /* 0x000e2200000e0000 */
[----:B--2---:R-:W-:Y:S02]  /*a3c0*/  SEL R12, R29, R24, P0 ;  /* 0x000000181d0c7207 */ /* 0x004fe40000000000 */
[----:B------:R-:W-:Y:S01]  /*a3d0*/  SEL R14, R24, R29, P0 ;  /* 0x0000001d180e7207 */ /* 0x000fe20000000000 */
[----:B------:R-:W-:Y:S04]  /*a3e0*/  SHFL.IDX PT, R47, R47, R28, 0x1c1f ;  /* 0x001c1f1c2f2f7589 */ /* 0x000fe800000e0000 */
[----:B------:R-:W2:Y:S01]  /*a3f0*/  SHFL.IDX PT, R40, R49, R2, 0x1c1f ;  /* 0x001c1f0231287589 */ /* 0x000ea200000e0000 */
[----:B---3--:R-:W-:-:S03]  /*a400*/  SEL R9, R41, R36, P0 ;  /* 0x0000002429097207 */ /* 0x008fc60000000000 */
[----:B------:R-:W-:Y:S04]  /*a410*/  SHFL.IDX PT, R37, R37, R28, 0x1c1f ;  /* 0x001c1f1c25257589 */ /* 0x000fe800000e0000 */
[----:B------:R3:W4:Y:S01]  /*a420*/  SHFL.IDX PT, R30, R39, R2, 0x1c1f ;  /* 0x001c1f02271e7589 */ /* 0x00072200000e0000 */
[----:B-1----:R-:W-:Y:S02]  /*a430*/  SEL R24, R33, R26, P0 ;  /* 0x0000001a21187207 */ /* 0x002fe40000000000 */
[----:B------:R-:W-:Y:S01]  /*a440*/  SEL R26, R26, R33, P0 ;  /* 0x000000211a1a7207 */ /* 0x000fe20000000000 */
[----:B------:R-:W-:Y:S04]  /*a450*/  SHFL.IDX PT, R51, R51, R28, 0x1c1f ;  /* 0x001c1f1c33337589 */ /* 0x000fe800000e0000 */
[----:B------:R-:W1:Y:S01]  /*a460*/  SHFL.IDX PT, R42, R5, R2, 0x1c1f ;  /* 0x001c1f02052a7589 */ /* 0x000e6200000e0000 */
[----:B0-----:R-:W-:-:S02]  /*a470*/  SEL R13, R43, R38, P0 ;  /* 0x000000262b0d7207 */ /* 0x001fc40000000000 */
[----:B---3--:R-:W-:Y:S02]  /*a480*/  MOV R39, R10 ;  /* 0x0000000a00277202 */ /* 0x008fe40000000f00 */
[----:B------:R-:W-:Y:S01]  /*a490*/  SEL R10, R20, R25, P0 ;  /* 0x00000019140a7207 */ /* 0x000fe20000000000 */
[----:B------:R-:W-:Y:S01]  /*a4a0*/  IMAD.U32 R20, RZ, RZ, UR6 ;  /* 0x00000006ff147e24 */ /* 0x000fe2000f8e00ff */
[----:B------:R-:W-:Y:S02]  /*a4b0*/  SEL R11, R36, R41, P0 ;  /* 0x00000029240b7207 */ /* 0x000fe40000000000 */
[----:B------:R-:W-:Y:S02]  /*a4c0*/  SEL R15, R38, R43, P0 ;  /* 0x0000002b260f7207 */ /* 0x000fe40000000000 */
[----:B--2---:R-:W-:Y:S01]  /*a4d0*/  SEL R25, R47, R40, P0 ;  /* 0x000000282f197207 */ /* 0x004fe20000000000 */
[----:B------:R0:W-:Y:S01]  /*a4e0*/  STSM.16.M88.4 [R48], R8 ;  /* 0x0000000830007844 */ /* 0x0001e20000000200 */
[----:B------:R-:W-:-:S02]  /*a4f0*/  SEL R27, R40, R47, P0 ;  /* 0x0000002f281b7207 */ /* 0x000fc40000000000 */
[----:B----4-:R-:W-:Y:S01]  /*a500*/  SEL R32, R37, R30, P0 ;  /* 0x0000001e25207207 */ /* 0x010fe20000000000 */
[----:B------:R2:W-:Y:S01]  /*a510*/  STSM.16.M88.4 [R46], R12 ;  /* 0x0000000c2e007844 */ /* 0x0005e20000000200 */
[----:B------:R-:W-:Y:S02]  /*a520*/  SEL R34, R30, R37, P0 ;  /* 0x000000251e227207 */ /* 0x000fe40000000000 */
[----:B------:R-:W3:Y:S01]  /*a530*/  LDC R37, c[0x0][0xbe8] ;  /* 0x0002fa00ff257b82 */ /* 0x000ee20000000800 */
[----:B------:R2:W-:Y:S01]  /*a540*/  STSM.16.M88.4 [R44], R24 ;  /* 0x000000182c007844 */ /* 0x0005e20000000200 */
[----:B-1----:R-:W-:Y:S02]  /*a550*/  SEL R33, R51, R42, P0 ;  /* 0x0000002a33217207 */ /* 0x002fe40000000000 */
[----:B------:R-:W-:-:S05]  /*a560*/  SEL R35, R42, R51, P0 ;  /* 0x000000332a237207 */ /* 0x000fca0000000000 */
[----:B------:R2:W-:Y:S01]  /*a570*/  STSM.16.M88.4 [R39], R32 ;  /* 0x0000002027007844 */ /* 0x0005e20000000200 */
[----:B------:R-:W-:Y:S06]  /*a580*/  BAR.SYNC.DEFER_BLOCKING 0x1, 0x180 ;  /* 0x0046000000007b1d */ /* 0x000fec0000010000 */
[----:B------:R-:W4:Y:S01]  /*a590*/  @P2 LDG.E R2, desc[UR52][R20.64] ;  /* 0x0000003414022981 */ /* 0x000f22000c1e1900 */
[----:B---3--:R-:W-:Y:S01]  /*a5a0*/  ISETP.NE.AND P1, PT, R37, 0x1, PT ;  /* 0x000000012500780c */ /* 0x008fe20003f25270 */
[----:B------:R-:W-:Y:S01]  /*a5b0*/  UIMAD UR6, UR14, UR8, URZ ;  /* 0x000000080e0672a4 */ /* 0x000fe2000f8e023f */
[----:B0-----:R-:W-:Y:S01]  /*a5c0*/  VIADD R10, R17, UR42 ;  /* 0x0000002a110a7c36 */ /* 0x001fe20008000000 */
[----:B------:R-:W-:-:S02]  /*a5d0*/  USEL UR40, UR40, URZ, !UP0 ;  /* 0x0000003f28287287 */ /* 0x000fc4000c000000 */
[----:B------:R-:W-:Y:S01]  /*a5e0*/  UIMAD UR9, UR41, UR9, UR6 ;  /* 0x00000009290972a4 */ /* 0x000fe2000f8e0206 */
[----:B------:R-:W-:-:S07]  /*a5f0*/  IMAD.MOV.U32 R8, RZ, RZ, R10 ;  /* 0x000000ffff087224 */ /* 0x000fce00078e000a */
[----:B------:R-:W0:Y:S08]  /*a600*/  @P1 LDC R5, c[0x0][0xbec] ;  /* 0x0002fb00ff051b82 */ /* 0x000e300000000800 */
[----:B------:R-:W1:Y:S01]  /*a610*/  @P1 LDC R29, c[0x0][0xbf0] ;  /* 0x0002fc00ff1d1b82 */ /* 0x000e620000000800 */
[----:B----4-:R-:W-:Y:S01]  /*a620*/  @P2 R2UR UR4, R2 ;  /* 0x00000000020422ca */ /* 0x010fe200000e0000 */
[----:B0-----:R-:W-:-:S05]  /*a630*/  @P1 IMAD.HI.U32 R2, R10, R5, RZ ;  /* 0x000000050a021227 */ /* 0x001fca00078e00ff */
[----:B-1----:R-:W-:-:S04]  /*a640*/  @P1 SHF.R.U32.HI R8, RZ, R29, R2 ;  /* 0x0000001dff081219 */ /* 0x002fc80000011602 */
[--C-:B------:R-:W-:Y:S01]  /*a650*/  SHF.R.S32.HI R9, RZ, 0x1f, R8.reuse ;  /* 0x0000001fff097819 */ /* 0x100fe20000011408 */
[----:B------:R-:W-:Y:S02]  /*a660*/  IMAD.MOV R2, RZ, RZ, -R8 ;  /* 0x000000ffff027224 */ /* 0x000fe400078e0a08 */
[----:B------:R-:W-:Y:S02]  /*a670*/  USHF.R.S32.HI UR7, URZ, 0x1f, UR4 ;  /* 0x0000001f3f077899 */ /* 0x000fe40008011404 */
[----:B------:R-:W-:Y:S01]  /*a680*/  UMOV UR6, UR4 ;  /* 0x0000000400067c82 */ /* 0x000fe20008000000 */
[----:B------:R-:W-:Y:S01]  /*a690*/  IMAD R5, R37, R2, R10 ;  /* 0x0000000225057224 */ /* 0x000fe200078e020a */
[----:B------:R-:W-:Y:S02]  /*a6a0*/  UIMAD.WIDE.U32 UR10, UR41, UR8, UR6 ;  /* 0x00000008290a72a5 */ /* 0x000fe4000f8e0006 */
[----:B------:R-:W-:Y:S02]  /*a6b0*/  USEL UR8, UR39, URZ, !UP0 ;  /* 0x0000003f27087287 */ /* 0x000fe4000c000000 */
[----:B------:R-:W-:Y:S01]  /*a6c0*/  UIADD3 UR11, UR11, UR9, URZ ;  /* 0x000000090b0b7290 */ /* 0x000fe2000fffe03f */
[----:B------:R-:W-:Y:S01]  /*a6d0*/  SHF.R.S32.HI R2, RZ, 0x1f, R5 ;  /* 0x0000001fff027819 */ /* 0x000fe20000011405 */
[----:B------:R-:W-:-:S02]  /*a6e0*/  UIMAD UR9, UR40, UR12, URZ ;  /* 0x0000000c280972a4 */ /* 0x000fc4000f8e023f */
[----:B------:R-:W-:Y:S02]  /*a6f0*/  UISETP.NE.U32.AND UP0, UPT, UR16, URZ, UPT ;  /* 0x0000003f1000728c */ /* 0x000fe4000bf05070 */
[----:B------:R-:W-:Y:S02]  /*a700*/  UIMAD UR9, UR8, UR13, UR9 ;  /* 0x0000000d080972a4 */ /* 0x000fe4000f8e0209 */
[----:B------:R-:W-:Y:S02]  /*a710*/  UIMAD.WIDE.U32 UR10, UR8, UR12, UR10 ;  /* 0x0000000c080a72a5 */ /* 0x000fe4000f8e000a */
[----:B------:R-:W-:Y:S02]  /*a720*/  UISETP.NE.AND.EX UP0, UPT, UR17, URZ, UPT, UP0 ;  /* 0x0000003f1100728c */ /* 0x000fe4000bf05300 */
[----:B------:R-:W-:Y:S01]  /*a730*/  IMAD.U32 R10, RZ, RZ, UR9 ;  /* 0x00000009ff0a7e24 */ /* 0x000fe2000f8e00ff */
[----:B------:R-:W-:Y:S01]  /*a740*/  ULDC.64 UR12, c[0x0][0xb88] ;  /* 0x0002e200000c7ab9 */ /* 0x000fe20000000a00 */
[----:B------:R-:W-:Y:S01]  /*a750*/  IADD3 R8, P0, R8, UR10, RZ ;  /* 0x0000000a08087c10 */ /* 0x000fe2000ff1e0ff */
[----:B------:R-:W-:Y:S01]  /*a760*/  IMAD R2, R2, UR12, RZ ;  /* 0x0000000c02027c24 */ /* 0x000fe2000f8e02ff */
[----:B------:R-:W-:Y:S01]  /*a770*/  PLOP3.LUT P3, PT, PT, PT, UP0, 0x80, 0x0 ;  /* 0x000000000000781c */ /* 0x000fe20003f6f008 */
[----:B------:R-:W-:Y:S01]  /*a780*/  ULDC UR9, c[0x0][0xa88] ;  /* 0x0002a20000097ab9 */ /* 0x000fe20000000800 */
[----:B------:R-:W-:Y:S01]  /*a790*/  IADD3.X R9, R9, UR11, R10, P0, !PT ;  /* 0x0000000b09097c10 */ /* 0x000fe200087fe40a */
[----:B------:R-:W-:-:S02]  /*a7a0*/  IMAD R11, R5, UR13, R2 ;  /* 0x0000000d050b7c24 */ /* 0x000fc4000f8e0202 */
[----:B------:R-:W-:Y:S01]  /*a7b0*/  @UP0 ULDC.64 UR10, c[0x0][0xc08] ;  /* 0x00030200000a0ab9 */ /* 0x000fe20000000a00 */
[----:B------:R-:W-:Y:S01]  /*a7c0*/  IMAD.U32 R2, RZ, RZ, UR9 ;  /* 0x00000009ff027e24 */ /* 0x000fe2000f8e00ff */
[----:B------:R-:W-:Y:S01]  /*a7d0*/  @UP0 UIMAD.WIDE UR10, UR39, 0x4, UR10 ;  /* 0x00000004270a08a5 */ /* 0x000fe2000f8e020a */
[----:B------:R-:W-:Y:S01]  /*a7e0*/  IMAD.WIDE.U32 R8, R5, UR12, R8 ;  /* 0x0000000c05087c25 */ /* 0x000fe2000f8e0008 */
[----:B------:R-:W-:-:S03]  /*a7f0*/  ULDC.64 UR12, c[0x0][0xb50] ;  /* 0x0002d400000c7ab9 */ /* 0x000fc60000000a00 */
[----:B------:R-:W-:Y:S01]  /*a800*/  IMAD.IADD R5, R9, 0x1, R11 ;  /* 0x0000000109057824 */ /* 0x000fe200078e020b */
[C---:B------:R-:W-:Y:S01]  /*a810*/  LEA R9, P0, R8.reuse, UR12, 0x2 ;  /* 0x0000000c08097c11 */ /* 0x040fe2000f8010ff */
[----:B------:R-:W-:Y:S02]  /*a820*/  IMAD.U32 R10, RZ, RZ, UR10 ;  /* 0x0000000aff0a7e24 */ /* 0x000fe4000f8e00ff */
[----:B------:R-:W-:Y:S01]  /*a830*/  IMAD.U32 R11, RZ, RZ, UR11 ;  /* 0x0000000bff0b7e24 */ /* 0x000fe2000f8e00ff */
[----:B------:R-:W-:Y:S01]  /*a840*/  LEA.HI.X R8, R8, UR13, R5, 0x2, P0 ;  /* 0x0000000d08087c11 */ /* 0x000fe200080f1405 */
[----:B------:R-:W-:-:S03]  /*a850*/  IMAD R5, R22, 0x40, R19 ;  /* 0x0000004016057824 */ /* 0x000fc600078e0213 */
[----:B------:R2:W5:Y:S01]  /*a860*/  @P3 LDG.E R2, desc[UR52][R10.64] ;  /* 0x000000340a023981 */ /* 0x000562000c1e1900 */
[----:B------:R-:W-:Y:S05]  /*a870*/  @P3 BRA `(.L_x_12471) ;  /* 0x0000000000103947 */ /* 0x000fea0003800000 */
[----:B------:R-:W-:Y:S05]  /*a880*/  @!P2 BRA `(.L_x_12471) ;  /* 0x00000000000ca947 */ /* 0x000fea0003800000 */
[----:B--2---:R-:W2:Y:S04]  /*a890*/  LDG.E R11, desc[UR52][R20.64] ;  /* 0x00000034140b7981 */ /* 0x004ea8000c1e1900 */
[----:B-----5:R-:W2:Y:S02]  /*a8a0*/  LDG.E R2, desc[UR52][R20.64+0x4] ;  /* 0x0000043414027981 */ /* 0x020ea4000c1e1900 */
[----:B--2---:R-:W-:-:S07]  /*a8b0*/  IMAD.IADD R2, R2, 0x1, -R11 ;  /* 0x0000000102027824 */ /* 0x004fce00078e0a0b */
.L_x_12471:
[----:B------:R-:W-:Y:S01]  /*a8c0*/  SHFL.IDX PT, R20, R9, RZ, 0x1c1f ;  /* 0x001c1fff09147589 */ /* 0x000fe200000e0000 */
[----:B------:R-:W-:Y:S01]  /*a8d0*/  IMAD.WIDE R6, R5, 0x2, R6 ;  /* 0x0000000205067825 */ /* 0x000fe200078e0206 */
[----:B------:R-:W-:Y:S01]  /*a8e0*/  LOP3.LUT P0, RZ, R23, 0x3, RZ, 0xc0, !PT ;  /* 0x0000000317ff7812 */ /* 0x000fe2000780c0ff */
[----:B------:R-:W-:Y:S01]  /*a8f0*/  ULDC.64 UR10, c[0x0][0xaa0] ;  /* 0x0002a800000a7ab9 */ /* 0x000fe20000000a00 */
[----:B------:R-:W0:Y:S01]  /*a900*/  SHFL.IDX PT, R21, R8, RZ, 0x1c1f ;  /* 0x001c1fff08157589 */ /* 0x000e2200000e0000 */
[----:B--2---:R-:W-:Y:S01]  /*a910*/  VIADD R10, R157, UR42 ;  /* 0x0000002a9d0a7c36 */ /* 0x004fe20008000000 */
[----:B------:R-:W-:Y:S01]  /*a920*/  IADD3 R13, P3, R6, 0x1800, RZ ;  /* 0x00001800060d7810 */ /* 0x000fe20007f7e0ff */
[----:B-----5:R-:W-:Y:S01]  /*a930*/  IMAD R35, R2, R37, RZ ;  /* 0x0000002502237224 */ /* 0x020fe200078e02ff */
[----:B------:R1:W-:Y:S01]  /*a940*/  SHFL.IDX PT, R28, R9, 0x1, 0x1c1f ;  /* 0x003c1f00091c7f89 */ /* 0x0003e200000e0000 */
[----:B------:R-:W-:Y:S01]  /*a950*/  VIADD R2, R10, 0x8 ;  /* 0x000000080a027836 */ /* 0x000fe20000000000 */
[----:B------:R-:W-:-:S02]  /*a960*/  IADD3 R25, P4, R6, 0x3000, RZ ;  /* 0x0000300006197810 */ /* 0x000fc40007f9e0ff */
[----:B------:R2:W3:Y:S01]  /*a970*/  SHFL.IDX PT, R29, R8, 0x1, 0x1c1f ;  /* 0x003c1f00081d7f89 */ /* 0x0004e200000e0000 */
[-C--:B------:R-:W-:Y:S02]  /*a980*/  ISETP.GE.OR P2, PT, R10, R35.reuse, P0 ;  /* 0x000000230a00720c */ /* 0x080fe40000746670 */
[----:B------:R-:W-:Y:S02]  /*a990*/  LOP3.LUT R12, R13, 0x380, RZ, 0xc0, !PT ;  /* 0x000003800d0c7812 */ /* 0x000fe400078ec0ff */
[----:B-1----:R-:W-:Y:S02]  /*a9a0*/  LOP3.LUT R9, R6, 0x380, RZ, 0xc0, !PT ;  /* 0x0000038006097812 */ /* 0x002fe400078ec0ff */
[----:B------:R-:W-:Y:S02]  /*a9b0*/  ISETP.GE.OR P0, PT, R2, R35, P0 ;  /* 0x000000230200720c */ /* 0x000fe40000706670 */
[----:B------:R-:W-:Y:S02]  /*a9c0*/  LOP3.LUT R24, R25, 0x380, RZ, 0xc0, !PT ;  /* 0x0000038019187812 */ /* 0x000fe400078ec0ff */
[----:B------:R-:W-:-:S02]  /*a9d0*/  SHF.R.U64 R9, R9, 0x3, RZ ;  /* 0x0000000309097819 */ /* 0x000fc400000012ff */
[----:B------:R-:W-:Y:S02]  /*a9e0*/  SHF.R.U64 R12, R12, 0x3, RZ ;  /* 0x000000030c0c7819 */ /* 0x000fe400000012ff */
[----:B------:R-:W-:Y:S01]  /*a9f0*/  SHF.R.U64 R24, R24, 0x3, RZ ;  /* 0x0000000318187819 */ /* 0x000fe200000012ff */
[----:B0-----:R0:W-:Y:S01]  /*aa00*/  @!P2 ST.E desc[UR52][R20.64], R4 ;  /* 0x000000041400a985 */ /* 0x0011e2000c101934 */
[----:B--2---:R-:W-:Y:S01]  /*aa10*/  LOP3.LUT R8, R9, R6, RZ, 0x3c, !PT ;  /* 0x0000000609087212 */ /* 0x004fe200078e3cff */
[--C-:B------:R-:W-:Y:S01]  /*aa20*/  IMAD.MOV.U32 R9, RZ, RZ, R7.reuse ;  /* 0x000000ffff097224 */ /* 0x100fe200078e0007 */
[----:B------:R-:W-:Y:S01]  /*aa30*/  LOP3.LUT R12, R12, R13, RZ, 0x3c, !PT ;  /* 0x0000000d0c0c7212 */ /* 0x000fe200078e3cff */
[--C-:B------:R-:W-:Y:S01]  /*aa40*/  IMAD.X R13, RZ, RZ, R7.reuse, P3 ;  /* 0x000000ffff0d7224 */ /* 0x100fe200018e0607 */
[----:B------:R-:W-:Y:S01]  /*aa50*/  LOP3.LUT R24, R24, R25, RZ, 0x3c, !PT ;  /* 0x0000001918187212 */ /* 0x000fe200078e3cff */
[----:B------:R-:W-:Y:S01]  /*aa60*/  IMAD.X R25, RZ, RZ, R7, P4 ;  /* 0x000000ffff197224 */ /* 0x000fe200020e0607 */
[----:B---3--:R1:W-:Y:S04]  /*aa70*/  @!P0 ST.E desc[UR52][R28.64], R3 ;  /* 0x000000031c008985 */ /* 0x0083e8000c101934 */
[----:B------:R-:W2:Y:S01]  /*aa80*/  LD.E.128 R8, desc[UR52][R8.64] ;  /* 0x0000003408087980 */ /* 0x000ea2000c101d00 */
[----:B0-----:R-:W0:Y:S03]  /*aa90*/  @P1 LDC R20, c[0x0][0xbec] ;  /* 0x0002fb00ff141b82 */ /* 0x001e260000000800 */
[----:B------:R-:W3:Y:S04]  /*aaa0*/  LD.E.128 R12, desc[UR52][R12.64] ;  /* 0x000000340c0c7980 */ /* 0x000ee8000c101d00 */
[----:B------:R-:W4:Y:S01]  /*aab0*/  LD.E.128 R24, desc[UR52][R24.64] ;  /* 0x0000003418187980 */ /* 0x000f22000c101d00 */
[----:B------:R-:W-:Y:S01]  /*aac0*/  IADD3 R5, P0, R6, 0x4800, RZ ;  /* 0x0000480006057810 */ /* 0x000fe20007f1e0ff */
[----:B-1----:R-:W1:Y:S01]  /*aad0*/  @P1 LDC R3, c[0x0][0xbf0] ;  /* 0x0002fc00ff031b82 */ /* 0x002e620000000800 */
[----:B------:R-:W-:-:S02]  /*aae0*/  UIMAD UR9, UR7, UR10, URZ ;  /* 0x0000000a070972a4 */ /* 0x000fc4000f8e023f */
[----:B------:R-:W-:Y:S01]  /*aaf0*/  LOP3.LUT R2, R5, 0x380, RZ, 0xc0, !PT ;  /* 0x0000038005027812 */ /* 0x000fe200078ec0ff */
[----:B------:R-:W-:Y:S01]  /*ab00*/  UIMAD.WIDE.U32 UR6, UR4, UR10, URZ ;  /* 0x0000000a040672a5 */ /* 0x000fe2000f8e003f */
[----:B------:R-:W-:Y:S01]  /*ab10*/  IMAD.X R7, RZ, RZ, R7, P0 ;  /* 0x000000ffff077224 */ /* 0x000fe200000e0607 */
[----:B------:R-:W-:Y:S01]  /*ab20*/  UIMAD UR9, UR4, UR11, UR9 ;  /* 0x0000000b040972a4 */ /* 0x000fe2000f8e0209 */
[----:B------:R-:W-:Y:S02]  /*ab30*/  SHF.R.U64 R2, R2, 0x3, RZ ;  /* 0x0000000302027819 */ /* 0x000fe400000012ff */
[----:B------:R-:W-:Y:S01]  /*ab40*/  ULDC.64 UR10, c[0x0][0xae8] ;  /* 0x0002ba00000a7ab9 */ /* 0x000fe20000000a00 */
[----:B------:R-:W-:Y:S01]  /*ab50*/  UIADD3 UR7, UR7, UR9, URZ ;  /* 0x0000000907077290 */ /* 0x000fe2000fffe03f */
[----:B------:R-:W-:Y:S01]  /*ab60*/  LOP3.LUT R6, R2, R5, RZ, 0x3c, !PT ;  /* 0x0000000502067212 */ /* 0x000fe200078e3cff */
[----:B------:R-:W-:Y:S01]  /*ab70*/  UIMAD UR4, UR14, UR10, URZ ;  /* 0x0000000a0e0472a4 */ /* 0x000fe2000f8e023f */
[----:B------:R-:W-:Y:S01]  /*ab80*/  IMAD R2, R18, 0x30, R22 ;  /* 0x0000003012027824 */ /* 0x000fe200078e0216 */
[----:B------:R-:W-:-:S02]  /*ab90*/  UIMAD.WIDE.U32 UR6, UR41, UR10, UR6 ;  /* 0x0000000a290672a5 */ /* 0x000fc4000f8e0006 */
[----:B------:R-:W-:Y:S01]  /*aba0*/  UIMAD UR4, UR41, UR11, UR4 ;  /* 0x0000000b290472a4 */ /* 0x000fe2000f8e0204 */
[----:B------:R-:W-:Y:S01]  /*abb0*/  VIADD R29, R2, UR42 ;  /* 0x0000002a021d7c36 */ /* 0x000fe20008000000 */
[----:B------:R-:W5:Y:S01]  /*abc0*/  LD.E.128 R4, desc[UR52][R6.64] ;  /* 0x0000003406047980 */ /* 0x000f62000c101d00 */
[----:B------:R-:W-:Y:S01]  /*abd0*/  ULDC.64 UR10, c[0x0][0xaf0] ;  /* 0x0002bc00000a7ab9 */ /* 0x000fe20000000a00 */
[----:B------:R-:W-:Y:S01]  /*abe0*/  UIADD3 UR7, UR7, UR4, URZ ;  /* 0x0000000407077290 */ /* 0x000fe2000fffe03f */
[----:B0-----:R-:W-:Y:S01]  /*abf0*/  @P1 IMAD.HI.U32 R2, R29, R20, RZ ;  /* 0x000000141d021227 */ /* 0x001fe200078e00ff */
[----:B------:R-:W-:Y:S01]  /*ac00*/  UIMAD UR4, UR40, UR10, URZ ;  /* 0x0000000a280472a4 */ /* 0x000fe2000f8e023f */
[----:B------:R-:W-:Y:S01]  /*ac10*/  @!PT LDS RZ, [RZ] ;  /* 0x00000000fffff984 */ /* 0x000fe20000000800 */
[----:B------:R-:W-:Y:S01]  /*ac20*/  @!PT LDS RZ, [RZ] ;  /* 0x00000000fffff984 */ /* 0x000fe20000000800 */
[----:B------:R-:W-:Y:S01]  /*ac30*/  @!PT LDS RZ, [RZ] ;  /* 0x00000000fffff984 */ /* 0x000fe20000000800 */
[----:B------:R-:W-:Y:S01]  /*ac40*/  @!PT LDS RZ, [RZ] ;  /* 0x00000000fffff984 */ /* 0x000fe20000000800 */
[----:B------:R0:W-:Y:S06]  /*ac50*/  MEMBAR.ALL.CTA ;  /* 0x0000000000007992 */ /* 0x0001ec0000008000 */
[----:B0-----:R-:W0:Y:S01]  /*ac60*/  FENCE.VIEW.ASYNC.S ;  /* 0x00000000000073c6 */ /* 0x001e220000000000 */
[----:B------:R-:W-:Y:S01]  /*ac70*/  SHF.R.S32.HI R39, RZ, 0x1f, R19 ;  /* 0x0000001fff277819 */ /* 0x000fe20000011413 */
[----:B------:R-:W-:Y:S01]  /*ac80*/  IMAD.MOV.U32 R21, RZ, RZ, R29 ;  /* 0x000000ffff157224 */ /* 0x000fe200078e001d */
[----:B------:R-:W-:Y:S01]  /*ac90*/  UIMAD UR4, UR8, UR11, UR4 ;  /* 0x0000000b080472a4 */ /* 0x000fe2000f8e0204 */
[----:B-1----:R-:W-:Y:S01]  /*aca0*/  @P1 SHF.R.U32.HI R21, RZ, R3, R2 ;  /* 0x00000003ff151219 */ /* 0x002fe20000011602 */
[----:B------:R-:W-:Y:S01]  /*acb0*/  UIMAD.WIDE.U32 UR8, UR8, UR10, UR6 ;  /* 0x0000000a080872a5 */ /* 0x000fe2000f8e0006 */
[----:B------:R-:W-:-:S02]  /*acc0*/  VIADD R36, R22, UR42 ;  /* 0x0000002a16247c36 */ /* 0x000fc40008000000 */
        /* <DEDUP_REMOVED lines=21> */
[----:B------:R-:W-:-:S03]  /*ae20*/  IMAD.IADD R3, R3, 0x1, R21 ;  /* 0x0000000103037824 */ /* 0x000fc600078e0215 */
[----:B------:R-:W-:Y:S01]  /*ae30*/  PRMT R0, RZ, 0x654, R0 ;  /* 0x00000654ff007816 */ /* 0x000fe20000000000 */
[----:B0-----:R-:W0:Y:S01]  /*ae40*/  SHFL.IDX PT, R20, R30, RZ, 0x181f ;  /* 0x00181fff1e147589 */ /* 0x001e2200000e0000 */
[----:B------:R-:W-:Y:S01]  /*ae50*/  LEA.HI.X R32, R2, UR7, R3, 0x1, P0 ;  /* 0x0000000702207c11 */ /* 0x000fe200080f0c03 */
[C---:B------:R-:W-:Y:S01]  /*ae60*/  VIADD R2, R36.reuse, 0x30 ;  /* 0x0000003024027836 */ /* 0x040fe20000000000 */
[----:B------:R-:W-:Y:S01]  /*ae70*/  ISETP.GE.AND P0, PT, R19, UR4, PT ;  /* 0x0000000413007c0c */ /* 0x000fe2000bf06270 */
[----:B------:R-:W1:Y:S01]  /*ae80*/  SHFL.IDX PT, R28, R30, 0x1, 0x181f ;  /* 0x00381f001e1c7f89 */ /* 0x000e6200000e0000 */
[C---:B------:R-:W-:Y:S01]  /*ae90*/  VIADD R3, R36.reuse, 0x60 ;  /* 0x0000006024037836 */ /* 0x040fe20000000000 */
[----:B------:R0:W-:Y:S01]  /*aea0*/  SYNCS.ARRIVE.TRANS64.RED.A1T0 RZ, [R0+URZ], RZ ;  /* 0x000000ff00ff79a7 */ /* 0x0001e2000810043f */
[-C--:B------:R-:W-:Y:S01]  /*aeb0*/  ISETP.GE.OR P1, PT, R36, R35.reuse, P0 ;  /* 0x000000232400720c */ /* 0x080fe20000726670 */
[----:B------:R-:W1:Y:S01]  /*aec0*/  SHFL.IDX PT, R42, R30, 0x2, 0x181f ;  /* 0x00581f001e2a7f89 */ /* 0x000e6200000e0000 */
[----:B------:R-:W-:-:S02]  /*aed0*/  ISETP.GE.OR P2, PT, R2, R35, P0 ;  /* 0x000000230200720c */ /* 0x000fc40000746670 */
[----:B------:R-:W-:Y:S01]  /*aee0*/  ISETP.GE.OR P3, PT, R3, R35, P0 ;  /* 0x000000230300720c */ /* 0x000fe20000766670 */
[----:B------:R-:W1:Y:S01]  /*aef0*/  SHFL.IDX PT, R34, R32, RZ, 0x181f ;  /* 0x00181fff20227589 */ /* 0x000e6200000e0000 */
[----:B0-----:R-:W-:-:S03]  /*af00*/  VIADD R0, R36, 0x90 ;  /* 0x0000009024007836 */ /* 0x001fc60000000000 */
[----:B------:R-:W0:Y:S02]  /*af10*/  SHFL.IDX PT, R38, R32, 0x1, 0x181f ;  /* 0x00381f0020267f89 */ /* 0x000e2400000e0000 */
[----:B------:R-:W-:Y:S02]  /*af20*/  ISETP.GE.OR P0, PT, R0, R35, P0 ;  /* 0x000000230000720c */ /* 0x000fe40000706670 */
[----:B------:R-:W0:Y:S01]  /*af30*/  SHFL.IDX PT, R40, R32, 0x2, 0x181f ;  /* 0x00581f0020287f89 */ /* 0x000e2200000e0000 */
[----:B------:R-:W-:-:S03]  /*af40*/  @!P1 LEA R2, P4, R19, R20, 0x1 ;  /* 0x0000001413029211 */ /* 0x000fc600078808ff */
[----:B------:R-:W2:Y:S01]  /*af50*/  SHFL.IDX PT, R30, R30, 0x3, 0x181f ;  /* 0x00781f001e1e7f89 */ /* 0x000ea200000e0000 */
[----:B-1----:R-:W-:-:S03]  /*af60*/  @!P2 LEA R20, P5, R19, R28, 0x1 ;  /* 0x0000001c1314a211 */ /* 0x002fc600078a08ff */
[----:B------:R-:W1:Y:S01]  /*af70*/  SHFL.IDX PT, R32, R32, 0x3, 0x181f ;  /* 0x00781f0020207f89 */ /* 0x000e6200000e0000 */
[C---:B------:R-:W-:Y:S02]  /*af80*/  @!P3 LEA R28, P6, R19.reuse, R42, 0x1 ;  /* 0x0000002a131cb211 */ /* 0x040fe400078c08ff */
[C-C-:B------:R-:W-:Y:S02]  /*af90*/  @!P1 LEA.HI.X R3, R19.reuse, R34, R39.reuse, 0x1, P4 ;  /* 0x0000002213039211 */ /* 0x140fe400020f0c27 */
[C-C-:B0-----:R-:W-:Y:S02]  /*afa0*/  @!P2 LEA.HI.X R21, R19.reuse, R38, R39.reuse, 0x1, P5 ;  /* 0x000000261315a211 */ /* 0x141fe400028f0c27 */
[----:B------:R-:W-:Y:S01]  /*afb0*/  @!P3 LEA.HI.X R29, R19, R40, R39, 0x1, P6 ;  /* 0x00000028131db211 */ /* 0x000fe200030f0c27 */
[----:B--2---:R0:W-:Y:S04]  /*afc0*/  @!P1 ST.E.128 desc[UR52][R2.64], R8 ;  /* 0x0000000802009985 */ /* 0x0041e8000c101d34 */
[----:B---3--:R0:W-:Y:S04]  /*afd0*/  @!P2 ST.E.128 desc[UR52][R20.64], R12 ;  /* 0x0000000c1400a985 */ /* 0x0081e8000c101d34 */
[----:B----4-:R0:W-:Y:S01]  /*afe0*/  @!P3 ST.E.128 desc[UR52][R28.64], R24 ;  /* 0x000000181c00b985 */ /* 0x0101e2000c101d34 */
[----:B-1----:R-:W-:Y:S05]  /*aff0*/  @P0 BRA `(.L_x_12472) ;  /* 0x0000000800780947 */ /* 0x002fea0003800000 */
[----:B0-----:R-:W-:-:S04]  /*b000*/  LEA R2, P0, R19, R30, 0x1 ;  /* 0x0000001e13027211 */ /* 0x001fc800078008ff */
[----:B------:R-:W-:-:S05]  /*b010*/  LEA.HI.X R3, R19, R32, R39, 0x1, P0 ;  /* 0x0000002013037211 */ /* 0x000fca00000f0c27 */
[----:B-----5:R1:W-:Y:S01]  /*b020*/  ST.E.128 desc[UR52][R2.64], R4 ;  /* 0x0000000402007985 */ /* 0x0203e2000c101d34 */
[----:B------:R-:W-:Y:S05]  /*b030*/  BRA `(.L_x_12472) ;  /* 0x0000000800687947 */ /* 0x000fea0003800000 */
.L_x_12470:
        /* <DEDUP_REMOVED lines=35> */
.L_x_12473:
        /* <DEDUP_REMOVED lines=45> */
.L_x_12475:
[----:B------:R-:W-:Y:S05]  /*b540*/  BSYNC B1 ;  /* 0x0000000000017941 */ /* 0x000fea0003800000 */
.L_x_12474:
[----:B0-----:R-:W0:Y:S01]  /*b550*/  @P0 LDC R3, c[0x0][0xbf0] ;  /* 0x0002fc00ff030b82 */ /* 0x001e220000000800 */
[----:B------:R-:W-:Y:S01]  /*b560*/  ULDC.64 UR12, c[0x0][0xaa0] ;  /* 0x0002a800000c7ab9 */ /* 0x000fe20000000a00 */
[----:B------:R-:W-:Y:S01]  /*b570*/  IMAD R2, R18, 0x30, R22 ;  /* 0x0000003012027824 */ /* 0x000fe200078e0216 */
[----:B------:R-:W-:Y:S01]  /*b580*/  UIMAD UR8, UR9, UR12, URZ ;  /* 0x0000000c090872a4 */ /* 0x000fe2000f8e023f */
[----:B------:R-:W-:Y:S01]  /*b590*/  VIADD R30, R22, UR42 ;  /* 0x0000002a161e7c36 */ /* 0x000fe20008000000 */
        /* <DEDUP_REMOVED lines=38> */
[----:B-----5:R-:W-:Y:S02]  /*b800*/  IMAD R11, R0, R11, RZ ;  /* 0x0000000b000b7224 */ /* 0x020fe400078e02ff */
[----:B------:R-:W-:Y:S01]  /*b810*/  VIADD R0, R30, 0x30 ;  /* 0x000000301e007836 */ /* 0x000fe20000000000 */
        /* <DEDUP_REMOVED lines=28> */
.L_x_12472:
[----:B------:R-:W-:Y:S05]  /*b9e0*/  BSYNC B0 ;  /* 0x0000000000007941 */ /* 0x000fea0003800000 */
.L_x_12469:
[----:B------:R-:W-:Y:S02]  /*b9f0*/  ULDC UR4, c[0x0][0xc3c] ;  /* 0x00030f0000047ab9 */ /* 0x000fe40000000800 */
[----:B------:R-:W-:-:S13]  /*ba00*/  ISETP.GE.AND P0, PT, R31, UR4, PT ;  /* 0x000000041f007c0c */ /* 0x000fda000bf06270 */
[----:B------:R-:W-:Y:S05]  /*ba10*/  @!P0 BRA `(.L_x_12476) ;  /* 0xffffff5000e88947 */ /* 0x000fea000383ffff */
[----:B------:R-:W-:Y:S05]  /*ba20*/  EXIT ;  /* 0x000000000000794d */ /* 0x000fea0003800000 */
.L_x_12430:
[----:B------:R-:W-:-:S08]  /*ba30*/  NOP ;  /* 0x0000000000007918 */ /* 0x000fd00000000000 */
[----:B------:R-:W0:-:S00]  /*ba40*/  USETMAXREG.DEALLOC.CTAPOOL 0x20 ;  /* 0x00000020000079c8 */ /* 0x000e0000080e0500 */
[----:B0-----:R-:W-:-:S06]  /*ba50*/  LOP3.LUT R0, R0, 0x3, RZ, 0xc0, !PT ;  /* 0x0000000300007812 */ /* 0x001fcc00078ec0ff */
[----:B------:R-:W0:Y:S02]  /*ba60*/  SHFL.IDX PT, R0, R0, RZ, 0x1f ;  /* 0x00001fff00007589 */ /* 0x000e2400000e0000 */
[----:B0-----:R-:W-:Y:S01]  /*ba70*/  ISETP.NE.AND P0, PT, R0, RZ, PT ;  /* 0x000000ff0000720c */ /* 0x001fe20003f05270 */
[----:B------:R-:W-:-:S03]  /*ba80*/  IMAD.MOV.U32 R0, RZ, RZ, RZ ;  /* 0x000000ffff007224 */ /* 0x000fc600078e00ff */
[----:B------:R-:W-:-:S05]  /*ba90*/  P2R R2, PR, RZ, 0x1 ;  /* 0x00000001ff027803 */ /* 0x000fca0000000000 */
[----:B------:R0:W-:Y:S04]  /*baa0*/  STL [R1+0xc], R2 ;  /* 0x00000c0201007387 */ /* 0x0001e80000100800 */
        /* <DEDUP_REMOVED lines=10> */
.L_x_12477:
        /* <DEDUP_REMOVED lines=41> */
.L_x_12483:
        /* <DEDUP_REMOVED lines=14> */
.L_x_12482:
[----:B------:R-:W-:Y:S05]  /*bec0*/  BSYNC B0 ;  /* 0x0000000000007941 */ /* 0x000fea0003800000 */
.L_x_12481:
        /* <DEDUP_REMOVED lines=21> */
.L_x_12479:
        /* <DEDUP_REMOVED lines=25> */
.L_x_12484:
        /* <DEDUP_REMOVED lines=60> */
.L_x_12480:
[----:B------:R-:W-:Y:S01]  /*c570*/  IMAD.MOV.U32 R24, RZ, RZ, R7 ;  /* 0x000000ffff187224 */ /* 0x000fe200078e0007 */
[----:B------:R-:W-:Y:S01]  /*c580*/  UMOV UR36, URZ ;  /* 0x0000003f00247c82 */ /* 0x000fe20008000000 */
[----:B------:R-:W-:-:S07]  /*c590*/  IMAD.MOV.U32 R25, RZ, RZ, RZ ;  /* 0x000000ffff197224 */ /* 0x000fce00078e00ff */
.L_x_12485:
        /* <DEDUP_REMOVED lines=8> */
.L_x_12478:
[----:B------:R-:W-:Y:S01]  /*c620*/  ULDC UR4, c[0x0][0xc3c] ;  /* 0x00030f0000047ab9 */ /* 0x000fe20000000800 */
[----:B------:R1:W-:Y:S01]  /*c630*/  STL [R1+0x8], RZ ;  /* 0x000008ff01007387 */ /* 0x0003e20000100800 */
[----:B------:R-:W-:Y:S01]  /*c640*/  UISETP.GE.AND UP0, UPT, UR43, UR4, UPT ;  /* 0x000000042b00728c */ /* 0x000fe2000bf06270 */
[----:B------:R-:W-:Y:S02]  /*c650*/  IMAD.MOV.U32 R19, RZ, RZ, 0x1 ;  /* 0x00000001ff137424 */ /* 0x000fe400078e00ff */
[----:B------:R-:W-:-:S03]  /*c660*/  IMAD.MOV.U32 R18, RZ, RZ, RZ ;  /* 0x000000ffff127224 */ /* 0x000fc600078e00ff */
[----:B------:R-:W-:-:S13]  /*c670*/  PLOP3.LUT P0, PT, PT, PT, UP0, 0x80, 0x0 ;  /* 0x000000000000781c */ /* 0x000fda0003f0f008 */
[----:B-1----:R-:W-:Y:S05]  /*c680*/  @P0 BRA `(.L_x_12486) ;  /* 0x0000003c00a00947 */ /* 0x002fea0003800000 */
[----:B------:R-:W1:Y:S01]  /*c690*/  S2R R11, SR_TID.X ;  /* 0x00000000000b7919 */ /* 0x000e620000002100 */
[----:B------:R-:W2:Y:S01]  /*c6a0*/  S2UR UR5, SR_CgaCtaId ;  /* 0x00000000000579c3 */ /* 0x000ea20000008800 */
        /* <DEDUP_REMOVED lines=8> */
[----:B--2---:R-:W-:-:S06]  /*c730*/  ULEA UR4, UR5, UR4, 0x18 ;  /* 0x0000000405047291 */ /* 0x004fcc000f8ec03f */
[----:B------:R-:W-:Y:S01]  /*c740*/  IMAD.U32 R16, RZ, RZ, UR4 ;  /* 0x00000004ff107e24 */ /* 0x000fe2000f8e00ff */
[C---:B-1----:R-:W-:Y:S01]  /*c750*/  LOP3.LUT R10, R11.reuse, 0x7f, RZ, 0xc0, !PT ;  /* 0x0000007f0b0a7812 */ /* 0x042fe200078ec0ff */
[C---:B------:R-:W-:Y:S01]  /*c760*/  IMAD.SHL.U32 R29, R11.reuse, 0x40, RZ ;  /* 0x000000400b1d7824 */ /* 0x040fe200078e00ff */
[----:B------:R-:W-:Y:S01]  /*c770*/  SHF.R.U32.HI R3, RZ, 0x1, R11 ;  /* 0x00000001ff037819 */ /* 0x000fe2000001160b */
[----:B0-----:R-:W-:Y:S02]  /*c780*/  IMAD.SHL.U32 R2, R11, 0x10, RZ ;  /* 0x000000100b027824 */ /* 0x001fe400078e00ff */
[----:B------:R-:W-:Y:S01]  /*c790*/  IMAD.SHL.U32 R6, R10, 0x10, RZ ;  /* 0x000000100a067824 */ /* 0x000fe200078e00ff */
[----:B------:R-:W-:Y:S01]  /*c7a0*/  LOP3.LUT R4, R29, 0x180, RZ, 0xc0, !PT ;  /* 0x000001801d047812 */ /* 0x000fe200078ec0ff */
[C---:B------:R-:W-:Y:S01]  /*c7b0*/  IMAD.SHL.U32 R8, R11.reuse, 0x2, RZ ;  /* 0x000000020b087824 */ /* 0x040fe200078e00ff */
[----:B------:R-:W-:Y:S01]  /*c7c0*/  LOP3.LUT R5, R2, 0x1b0, RZ, 0xc0, !PT ;  /* 0x000001b002057812 */ /* 0x000fe200078ec0ff */
[----:B------:R-:W-:Y:S01]  /*c7d0*/  IMAD.SHL.U32 R0, R11, 0x20, RZ ;  /* 0x000000200b007824 */ /* 0x000fe200078e00ff */
        /* <DEDUP_REMOVED lines=19> */
.L_x_12553:
        /* <DEDUP_REMOVED lines=28> */
[----:B---3--:R0:W5:Y:S01]  /*cad0*/  @P2 LDG.E R0, desc[UR52][R2.64] ;  /* 0x0000003402002981 */ /* 0x008162000c1e1900 */
[----:B------:R-:W-:Y:S01]  /*cae0*/  UISETP.NE.U32.AND UP0, UPT, UR8, URZ, UPT ;  /* 0x0000003f0800728c */ /* 0x000fe2000bf05070 */
[----:B------:R-:W-:Y:S02]  /*caf0*/  IMAD.U32 R4, RZ, RZ, UR7 ;  /* 0x00000007ff047e24 */ /* 0x000fe4000f8e00ff */
        /* <DEDUP_REMOVED lines=13> */
[----:B------:R-:W2:Y:S04]  /*cbd0*/  @P3 LDG.E R10, desc[UR52][R6.64] ;  /* 0x00000034060a3981 */ /* 0x000ea8000c1e1900 */
[----:B--2---:R1:W-:Y:S01]  /*cbe0*/  STL [R1], R10 ;  /* 0x0000000a01007387 */ /* 0x0043e20000100800 */
[----:B------:R-:W-:Y:S05]  /*cbf0*/  @P3 BRA `(.L_x_12487) ;  /* 0x0000000000143947 */ /* 0x000fea0003800000 */
[----:B------:R-:W-:Y:S05]  /*cc00*/  @!P0 BRA `(.L_x_12487) ;  /* 0x0000000000108947 */ /* 0x000fea0003800000 */
[----:B------:R-:W1:Y:S04]  /*cc10*/  LDG.E R7, desc[UR52][R2.64] ;  /* 0x0000003402077981 */ /* 0x000e68000c1e1900 */
[----:B------:R-:W1:Y:S02]  /*cc20*/  LDG.E R6, desc[UR52][R2.64+0x4] ;  /* 0x0000043402067981 */ /* 0x000e64000c1e1900 */
[----:B-1----:R-:W-:-:S05]  /*cc30*/  IMAD.IADD R2, R6, 0x1, -R7 ;  /* 0x0000000106027824 */ /* 0x002fca00078e0a07 */
[----:B------:R0:W-:Y:S02]  /*cc40*/  STL [R1], R2 ;  /* 0x0000000201007387 */ /* 0x0001e40000100800 */
.L_x_12487:
[----:B------:R-:W-:Y:S01]  /*cc50*/  ULDC.64 UR6, c[0x0][0x418] ;  /* 0x0001060000067ab9 */ /* 0x000fe20000000a00 */
[----:B------:R-:W-:Y:S01]  /*cc60*/  UMOV UR50, URZ ;  /* 0x0000003f00327c82 */ /* 0x000fe20008000000 */
[----:B------:R-:W-:Y:S01]  /*cc70*/  UISETP.NE.U32.AND UP0, UPT, UR6, URZ, UPT ;  /* 0x0000003f0600728c */ /* 0x000fe2000bf05070 */
[----:B-----5:R-:W-:Y:S01]  /*cc80*/  @P0 R2UR UR50, R8 ;  /* 0x00000000083202ca */ /* 0x020fe200000e0000 */
[----:B------:R-:W-:Y:S01]  /*cc90*/  ULDC.64 UR8, c[0x0][0xa20] ;  /* 0x0002880000087ab9 */ /* 0x000fe20000000a00 */
[----:B------:R-:W-:Y:S01]  /*cca0*/  UMOV UR4, URZ ;  /* 0x0000003f00047c82 */ /* 0x000fe20008000000 */
[----:B------:R-:W-:Y:S01]  /*ccb0*/  ISETP.NE.U32.AND P0, PT, RZ, UR8, PT ;  /* 0x00000008ff007c0c */ /* 0x000fe2000bf05070 */
[----:B------:R-:W-:Y:S01]  /*ccc0*/  UMOV UR40, URZ ;  /* 0x0000003f00287c82 */ /* 0x000fe20008000000 */
[----:B------:R-:W-:Y:S01]  /*ccd0*/  UISETP.NE.AND.EX UP0, UPT, UR7, URZ, UPT, UP0 ;  /* 0x0000003f0700728c */ /* 0x000fe2000bf05300 */
[----:B------:R-:W-:Y:S01]  /*cce0*/  @P2 R2UR UR4, R0 ;  /* 0x00000000000422ca */ /* 0x000fe200000e0000 */
[----:B------:R-:W-:Y:S01]  /*ccf0*/  ULDC UR5, c[0x0][0x424] ;  /* 0x0001090000057ab9 */ /* 0x000fe20000000800 */
[----:B------:R-:W-:Y:S01]  /*cd00*/  @P1 R2UR UR40, R9 ;  /* 0x00000000092812ca */ /* 0x000fe200000e0000 */
[----:B------:R-:W-:Y:S01]  /*cd10*/  USEL UR5, UR5, 0x1, UP0 ;  /* 0x0000000105057887 */ /* 0x000fe20008000000 */
[----:B------:R-:W-:Y:S01]  /*cd20*/  ISETP.NE.AND.EX P0, PT, RZ, UR9, PT, P0 ;  /* 0x00000009ff007c0c */ /* 0x000fe2000bf05300 */
[----:B------:R-:W-:Y:S01]  /*cd30*/  ULDC UR6, c[0x0][0x2f0] ;  /* 0x0000bc0000067ab9 */ /* 0x000fe20000000800 */
[----:B------:R-:W-:Y:S01]  /*cd40*/  IMAD.U32 R22, RZ, RZ, UR44 ;  /* 0x0000002cff167e24 */ /* 0x000fe2000f8e00ff */
[----:B------:R-:W-:-:S06]  /*cd50*/  UIMAD UR5, UR5, UR6, URZ ;  /* 0x00000006050572a4 */ /* 0x000fcc000f8e023f */
[----:B01----:R-:W-:Y:S02]  /*cd60*/  IMAD.U32 R2, RZ, RZ, UR5 ;  /* 0x00000005ff027e24 */ /* 0x003fe4000f8e00ff */
[----:B------:R-:W-:Y:S02]  /*cd70*/  UIADD3 UR40, UR40, UR4, URZ ;  /* 0x0000000428287290 */ /* 0x000fe4000fffe03f */
[----:B------:R-:W-:Y:S10]  /*cd80*/  @!P0 BRA `(.L_x_12488) ;  /* 0x0000000000188947 */ /* 0x000ff40003800000 */
[----:B------:R-:W-:-:S04]  /*cd90*/  UIADD3 UR5, UP0, UR47, UR8, URZ ;  /* 0x000000082f057290 */ /* 0x000fc8000ff1e03f */
[----:B------:R-:W-:Y:S02]  /*cda0*/  UIADD3.X UR6, UR45, UR9, URZ, UP0, !UPT ;  /* 0x000000092d067290 */ /* 0x000fe400087fe43f */
[----:B------:R-:W-:-:S04]  /*cdb0*/  IMAD.U32 R2, RZ, RZ, UR5 ;  /* 0x00000005ff027e24 */ /* 0x000fc8000f8e00ff */
[----:B------:R-:W-:-:S05]  /*cdc0*/  IMAD.U32 R3, RZ, RZ, UR6 ;  /* 0x00000006ff037e24 */ /* 0x000fca000f8e00ff */
[----:B------:R0:W5:Y:S01]  /*cdd0*/  LDG.E R2, desc[UR52][R2.64] ;  /* 0x0000003402027981 */ /* 0x000162000c1e1900 */
[----:B------:R-:W-:Y:S05]  /*cde0*/  BRA `(.L_x_12489) ;  /* 0x0000000000107947 */ /* 0x000fea0003800000 */
.L_x_12488:
[----:B------:R-:W-:Y:S05]  /*cdf0*/  @!P1 BRA `(.L_x_12489) ;  /* 0x00000000000c9947 */ /* 0x000fea0003800000 */
[----:B------:R-:W2:Y:S04]  /*ce00*/  LDG.E R3, desc[UR52][R4.64] ;  /* 0x0000003404037981 */ /* 0x000ea8000c1e1900 */
[----:B------:R-:W2:Y:S02]  /*ce10*/  LDG.E R2, desc[UR52][R4.64+0x4] ;  /* 0x0000043404027981 */ /* 0x000ea4000c1e1900 */
[----:B--2---:R-:W-:-:S07]  /*ce20*/  IMAD.IADD R2, R2, 0x1, -R3 ;  /* 0x0000000102027824 */ /* 0x004fce00078e0a03 */
.L_x_12489:
[----:B------:R-:W2:Y:S01]  /*ce30*/  LDL R5, [R1] ;  /* 0x0000000001057983 */ /* 0x000ea20000100800 */
[----:B------:R-:W1:Y:S01]  /*ce40*/  LDC R0, c[0x0][0x448] ;  /* 0x00011200ff007b82 */ /* 0x000e620000000800 */
[----:B------:R-:W-:Y:S01]  /*ce50*/  BSSY B7, `(.L_x_12490) ;  /* 0x00002ab000077945 */ /* 0x000fe20003800000 */
[----:B-1----:R-:W-:Y:S01]  /*ce60*/  ISETP.NE.AND P0, PT, R0, 0x1, PT ;  /* 0x000000010000780c */ /* 0x002fe20003f05270 */
[----:B------:R-:W-:-:S04]  /*ce70*/  IMAD R0, R25, 0xc0, RZ ;  /* 0x000000c019007824 */ /* 0x000fc800078e02ff */
[----:B------:R-:W-:-:S08]  /*ce80*/  VIADD R0, R0, 0xbf ;  /* 0x000000bf00007836 */ /* 0x000fd00000000000 */
[----:B0-----:R-:W0:Y:S08]  /*ce90*/  @P0 LDC R3, c[0x0][0x44c] ;  /* 0x00011300ff030b82 */ /* 0x001e300000000800 */
[----:B------:R-:W1:Y:S01]  /*cea0*/  @P0 LDC R4, c[0x0][0x450] ;  /* 0x00011400ff040b82 */ /* 0x000e620000000800 */
[----:B0-----:R-:W-:-:S05]  /*ceb0*/  @P0 IMAD.HI.U32 R3, R0, R3, RZ ;  /* 0x0000000300030227 */ /* 0x001fca00078e00ff */
[----:B-1----:R-:W-:Y:S01]  /*cec0*/  @P0 SHF.R.U32.HI R0, RZ, R4, R3 ;  /* 0x00000004ff000219 */ /* 0x002fe20000011603 */
[----:B-----5:R-:W-:-:S04]  /*ced0*/  VIADD R3, R2, -UR4 ;  /* 0x8000000402037c36 */ /* 0x020fc80008000000 */
[----:B------:R-:W-:-:S04]  /*cee0*/  VIADD R2, R3, 0x9f ;  /* 0x0000009f03027836 */ /* 0x000fc80000000000 */
[----:B------:R-:W-:Y:S01]  /*cef0*/  IMAD.HI R2, R2, 0x66666667, RZ ;  /* 0x6666666702027827 */ /* 0x000fe200078e02ff */
[----:B--2---:R-:W-:-:S05]  /*cf00*/  IADD3 R3, R3, 0xa0, -R5 ;  /* 0x000000a003037810 */ /* 0x004fca0007ffe805 */
[----:B------:R-:W-:Y:S01]  /*cf10*/  IMAD.IADD R0, R3, 0x1, R0 ;  /* 0x0000000103007824 */ /* 0x000fe200078e0200 */
[----:B------:R-:W-:-:S03]  /*cf20*/  SHF.R.U32.HI R3, RZ, 0x1f, R2 ;  /* 0x0000001fff037819 */ /* 0x000fc60000011602 */
[----:B------:R-:W-:Y:S01]  /*cf30*/  IMAD.HI R0, R0, 0x66666667, RZ ;  /* 0x6666666700007827 */ /* 0x000fe200078e02ff */
[----:B------:R-:W-:-:S04]  /*cf40*/  LEA.HI.SX32 R3, R2, R3, 0x1a ;  /* 0x0000000302037211 */ /* 0x000fc800078fd2ff */
[----:B------:R-:W-:-:S04]  /*cf50*/  SHF.R.U32.HI R5, RZ, 0x1f, R0 ;  /* 0x0000001fff057819 */ /* 0x000fc80000011600 */
        /* <DEDUP_REMOVED lines=21> */
.L_x_12491:
        /* <DEDUP_REMOVED lines=20> */
.L_x_12494:
[----:B------:R-:W-:Y:S05]  /*d1f0*/  BSYNC B6 ;  /* 0x0000000000067941 */ /* 0x000fea0003800000 */
.L_x_12493:
        /* <DEDUP_REMOVED lines=21> */
.L_x_12496:
[----:B------:R-:W-:Y:S05]  /*d350*/  BSYNC B6 ;  /* 0x0000000000067941 */ /* 0x000fea0003800000 */
.L_x_12495:
        /* <DEDUP_REMOVED lines=20> */
.L_x_12498:
[----:B------:R-:W-:Y:S05]  /*d4a0*/  BSYNC B6 ;  /* 0x0000000000067941 */ /* 0x000fea0003800000 */
.L_x_12497:
        /* <DEDUP_REMOVED lines=19> */
.L_x_12500:
[----:B------:R-:W-:Y:S05]  /*d5e0*/  BSYNC B6 ;  /* 0x0000000000067941 */ /* 0x000fea0003800000 */
.L_x_12499:
        /* <DEDUP_REMOVED lines=21> */
.L_x_12572:
[----:B-1----:R-:W-:Y:S02]  /*d740*/  ISETP.NE.AND P0, PT, R14, RZ, PT ;  /* 0x000000ff0e00720c */ /* 0x002fe40003f05270 */
[----:B------:R-:W-:-:S04]  /*d750*/  PLOP3.LUT P1, PT, PT, PT, PT, 0x8, 0x0 ;  /* 0x000000000000781c */ /* 0x000fc80003f2e170 */
[----:B------:R-:W-:-:S07]  /*d760*/  P2R R26, PR, RZ, 0x2 ;  /* 0x00000002ff1a7803 */ /* 0x000fce0000000000 */
[----:B------:R-:W-:Y:S05]  /*d770*/  @P0 BRA `(.L_x_12502) ;  /* 0x0000000400440947 */ /* 0x000fea0003800000 */
[----:B------:R-:W-:Y:S01]  /*d780*/  UMOV UR4, 0xffffffff ;  /* 0xffffffff00047882 */ /* 0x000fe20000000000 */
[----:B------:R-:W-:Y:S02]  /*d790*/  VIADD R0, R27, 0xffffffff ;  /* 0xffffffff1b007836 */ /* 0x000fe40000000000 */
[----:B------:R-:W-:Y:S05]  /*d7a0*/  BRA.DIV UR4, `(.L_x_12503) ;  /* 0x0000003604207947 */ /* 0x000fea000b800000 */
[----:B------:R-:W-:-:S13]  /*d7b0*/  ELECT P6, URZ, PT ;  /* 0x00000000003f782f */ /* 0x000fda00038c0000 */
.L_x_12575:
        /* <DEDUP_REMOVED lines=21> */
.L_x_12504:
[----:B-1----:R-:W1:Y:S01]  /*d910*/  S2R R2, SR_TID.X ;  /* 0x0000000000027919 */ /* 0x002e620000002100 */
[----:B------:R-:W-:Y:S01]  /*d920*/  IMAD R5, R18, 0x8, R16 ;  /* 0x0000000812057824 */ /* 0x000fe200078e0210 */
[----:B-1----:R-:W-:Y:S02]  /*d930*/  LOP3.LUT R3, R2, 0x7f, RZ, 0xc0, !PT ;  /* 0x0000007f02037812 */ /* 0x002fe400078ec0ff */
[----:B------:R-:W-:Y:S02]  /*d940*/  SHF.L.U32 R2, R19, 0x1f, RZ ;  /* 0x0000001f13027819 */ /* 0x000fe400000006ff */
[----:B------:R-:W-:Y:S02]  /*d950*/  ISETP.NE.AND P1, PT, R3, RZ, PT ;  /* 0x000000ff0300720c */ /* 0x000fe40003f25270 */
[----:B------:R-:W1:Y:S02]  /*d960*/  SYNCS.PHASECHK.TRANS64.TRYWAIT P0, [R5+URZ+0x13280], R2 ;  /* 0x01328002050075a7 */ /* 0x000e64000800017f */
[----:B-1----:R-:W-:Y:S09]  /*d970*/  @!P0 BRA `(.L_x_12505) ;  /* 0x0000003000cc8947 */ /* 0x002ff20003800000 */
.L_x_12576:
        /* <DEDUP_REMOVED lines=8> */
.L_x_12506:
        /* <DEDUP_REMOVED lines=17> */
.L_x_12577:
        /* <DEDUP_REMOVED lines=8> */
.L_x_12508:
        /* <DEDUP_REMOVED lines=10> */
[----:B------:R-:W-:-:S03]  /*dc30*/  PLOP3.LUT P0, PT, PT, PT, PT, 0x80, 0x0 ;  /* 0x000000000000781c */ /* 0x000fc60003f0f070 */
[----:B------:R-:W-:Y:S01]  /*dc40*/  UIADD3 UR8, UR8, 0xe000, URZ ;  /* 0x0000e00008087890 */ /* 0x000fe2000fffe03f */
[----:B------:R-:W-:Y:S01]  /*dc50*/  P2R R26, PR, RZ, 0x1 ;  /* 0x00000001ff1a7803 */ /* 0x000fe20000000000 */
[----:B------:R-:W-:-:S09]  /*dc60*/  UIADD3 UR9, UR9, 0x13230, URZ ;  /* 0x0001323009097890 */ /* 0x000fd2000fffe03f */
[----:B------:R3:W-:Y:S02]  /*dc70*/  UTMALDG.4D [UR8], [UR4], desc[UR6] ;  /* 0x00000608040075b4 */ /* 0x0007e40008019000 */
[----:B---3--:R-:W-:Y:S01]  /*dc80*/  NOP ;  /* 0x0000000000007918 */ /* 0x008fe20000000000 */
.L_x_12502:
        /* <DEDUP_REMOVED lines=34> */
.L_x_12510:
[----:B------:R-:W-:Y:S05]  /*deb0*/  BSYNC B6 ;  /* 0x0000000000067941 */ /* 0x000fea0003800000 */
.L_x_12509:
[----:B------:R-:W3:Y:S01]  /*dec0*/  LDC R7, c[0x0][0x448] ;  /* 0x00011200ff077b82 */ /* 0x000ee20000000800 */
[----:B-12---:R-:W0:Y:S01]  /*ded0*/  S2R R2, SR_TID.X ;  /* 0x0000000000027919 */ /* 0x006e220000002100 */
[----:B------:R-:W-:Y:S01]  /*dee0*/  ULDC.64 UR8, c[0x0][0x2d8] ;  /* 0x0000b60000087ab9 */ /* 0x000fe20000000a00 */
[----:B------:R-:W-:Y:S01]  /*def0*/  UMOV UR4, UR54 ;  /* 0x0000003600047c82 */ /* 0x000fe20008000000 */
[----:B------:R-:W-:Y:S01]  /*df00*/  UMOV UR5, UR45 ;  /* 0x0000002d00057c82 */ /* 0x000fe20008000000 */
[----:B------:R-:W-:Y:S01]  /*df10*/  ULDC.64 UR10, c[0x0][0x280] ;  /* 0x0000a000000a7ab9 */ /* 0x000fe20000000a00 */
[----:B---3--:R-:W-:Y:S02]  /*df20*/  ISETP.NE.AND P1, PT, R7, 0x1, PT ;  /* 0x000000010700780c */ /* 0x008fe40003f25270 */
[C---:B0-----:R-:W-:Y:S01]  /*df30*/  LOP3.LUT R20, R2.reuse, 0x7f, RZ, 0xc0, !PT ;  /* 0x0000007f02147812 */ /* 0x041fe200078ec0ff */
[----:B------:R-:W-:-:S10]  /*df40*/  IMAD.SHL.U32 R2, R2, 0x20, RZ ;  /* 0x0000002002027824 */ /* 0x000fd400078e00ff */
[----:B------:R-:W0:Y:S01]  /*df50*/  @P1 LDC R3, c[0x0][0x44c] ;  /* 0x00011300ff031b82 */ /* 0x000e220000000800 */
[----:B------:R-:W-:Y:S01]  /*df60*/  SHF.R.U32.HI R20, RZ, 0x2, R20 ;  /* 0x00000002ff147819 */ /* 0x000fe20000011614 */
[----:B------:R-:W-:-:S03]  /*df70*/  UIMAD UR6, UR37, UR8, URZ ;  /* 0x00000008250672a4 */ /* 0x000fc6000f8e023f */
[----:B------:R-:W-:-:S03]  /*df80*/  LOP3.LUT R2, R20, 0x60, R2, 0xf8, !PT ;  /* 0x0000006014027812 */ /* 0x000fc600078ef802 */
[----:B------:R-:W1:Y:S01]  /*df90*/  @P1 LDC R5, c[0x0][0x450] ;  /* 0x00011400ff051b82 */ /* 0x000e620000000800 */
[----:B------:R-:W-:Y:S01]  /*dfa0*/  UIMAD.WIDE.U32 UR4, UR36, UR8, UR4 ;  /* 0x00000008240472a5 */ /* 0x000fe2000f8e0004 */
[----:B------:R-:W-:Y:S01]  /*dfb0*/  IMAD R6, R25, 0xc0, R2 ;  /* 0x000000c019067824 */ /* 0x000fe200078e0202 */
[----:B------:R-:W-:Y:S01]  /*dfc0*/  UIMAD UR6, UR36, UR9, UR6 ;  /* 0x00000009240672a4 */ /* 0x000fe2000f8e0206 */
[----:B------:R2:W5:Y:S02]  /*dfd0*/  LDL R20, [R1+0x4] ;  /* 0x0000040001147983 */ /* 0x0005640000100800 */
[----:B------:R-:W-:Y:S01]  /*dfe0*/  ULDC.64 UR8, c[0x0][0x2e0] ;  /* 0x0000b80000087ab9 */ /* 0x000fe20000000a00 */
[----:B------:R-:W-:Y:S01]  /*dff0*/  UIADD3 UR5, UR5, UR6, URZ ;  /* 0x0000000605057290 */ /* 0x000fe2000fffe03f */
[----:B------:R-:W3:Y:S01]  /*e000*/  S2R R10, SR_TID.X ;  /* 0x00000000000a7919 */ /* 0x000ee20000002100 */
[----:B------:R-:W-:Y:S02]  /*e010*/  UIMAD UR6, UR46, UR8, URZ ;  /* 0x000000082e0672a4 */ /* 0x000fe4000f8e023f */
[----:B------:R-:W-:-:S02]  /*e020*/  UIMAD.WIDE.U32 UR4, UR44, UR8, UR4 ;  /* 0x000000082c0472a5 */ /* 0x000fc4000f8e0004 */
[----:B------:R-:W-:Y:S01]  /*e030*/  UIMAD UR6, UR44, UR9, UR6 ;  /* 0x000000092c0672a4 */ /* 0x000fe2000f8e0206 */
[----:B0-----:R-:W-:-:S03]  /*e040*/  @P1 IMAD.HI.U32 R0, R6, R3, RZ ;  /* 0x0000000306001227 */ /* 0x001fc600078e00ff */
[----:B------:R-:W-:Y:S01]  /*e050*/  UIADD3 UR5, UR5, UR6, URZ ;  /* 0x0000000605057290 */ /* 0x000fe2000fffe03f */
[----:B------:R-:W-:Y:S01]  /*e060*/  ULDC.64 UR8, c[0x0][0x2c8] ;  /* 0x0000b20000087ab9 */ /* 0x000fe20000000a00 */
[----:B------:R-:W-:Y:S01]  /*e070*/  IMAD.MOV.U32 R3, RZ, RZ, R6 ;  /* 0x000000ffff037224 */ /* 0x000fe200078e0006 */
[----:B------:R-:W-:Y:S02]  /*e080*/  ULDC.64 UR6, c[0x0][0x2d0] ;  /* 0x0000b40000067ab9 */ /* 0x000fe40000000a00 */
[----:B------:R-:W-:Y:S01]  /*e090*/  IMAD.U32 R4, RZ, RZ, UR6 ;  /* 0x00000006ff047e24 */ /* 0x000fe2000f8e00ff */
[----:B-1----:R-:W-:-:S04]  /*e0a0*/  @P1 SHF.R.U32.HI R3, RZ, R5, R0 ;  /* 0x00000005ff031219 */ /* 0x002fc80000011600 */
[----:B------:R-:W-:-:S05]  /*e0b0*/  SHF.R.S32.HI R0, RZ, 0x1f, R3 ;  /* 0x0000001fff007819 */ /* 0x000fca0000011403 */
[----:B------:R-:W-:-:S04]  /*e0c0*/  IMAD R0, R0, UR6, RZ ;  /* 0x0000000600007c24 */ /* 0x000fc8000f8e02ff */
[C---:B------:R-:W-:Y:S02]  /*e0d0*/  IMAD R5, R3.reuse, UR7, R0 ;  /* 0x0000000703057c24 */ /* 0x040fe4000f8e0200 */
[----:B------:R-:W-:Y:S02]  /*e0e0*/  IMAD.MOV R0, RZ, RZ, -R3 ;  /* 0x000000ffff007224 */ /* 0x000fe400078e0a03 */
[----:B------:R-:W-:-:S04]  /*e0f0*/  IMAD.WIDE.U32 R2, R3, R4, UR4 ;  /* 0x0000000403027e25 */ /* 0x000fc8000f8e0004 */
[----:B------:R-:W-:Y:S02]  /*e100*/  IMAD R0, R7, R0, R6 ;  /* 0x0000000007007224 */ /* 0x000fe400078e0206 */
[----:B------:R-:W-:Y:S02]  /*e110*/  IMAD.IADD R3, R3, 0x1, R5 ;  /* 0x0000000103037824 */ /* 0x000fe400078e0205 */
[----:B------:R-:W-:Y:S01]  /*e120*/  VIADD R6, R6, 0x80 ;  /* 0x0000008006067836 */ /* 0x000fe20000000000 */
[----:B------:R-:W-:Y:S01]  /*e130*/  SHF.R.S32.HI R5, RZ, 0x1f, R0 ;  /* 0x0000001fff057819 */ /* 0x000fe20000011400 */
[----:B------:R-:W-:-:S04]  /*e140*/  IMAD.WIDE.U32 R2, R0, UR8, R2 ;  /* 0x0000000800027c25 */ /* 0x000fc8000f8e0002 */
[----:B------:R-:W-:Y:S02]  /*e150*/  IMAD R5, R5, UR8, RZ ;  /* 0x0000000805057c24 */ /* 0x000fe4000f8e02ff */
[----:B---3--:R-:W-:Y:S02]  /*e160*/  IMAD.SHL.U32 R21, R10, 0x10, RZ ;  /* 0x000000100a157824 */ /* 0x008fe400078e00ff */
[----:B------:R-:W-:Y:S01]  /*e170*/  IMAD R5, R0, UR9, R5 ;  /* 0x0000000900057c24 */ /* 0x000fe2000f8e0205 */
[----:B------:R-:W-:Y:S02]  /*e180*/  IADD3 R0, P0, R2, UR10, RZ ;  /* 0x0000000a02007c10 */ /* 0x000fe4000ff1e0ff */
[----:B------:R-:W0:Y:S01]  /*e190*/  @P1 LDC R2, c[0x0][0x44c] ;  /* 0x00011300ff021b82 */ /* 0x000e220000000800 */
[----:B------:R-:W-:Y:S02]  /*e1a0*/  LOP3.LUT R21, R21, 0x30, RZ, 0xc0, !PT ;  /* 0x0000003015157812 */ /* 0x000fe400078ec0ff */
[----:B------:R-:W-:-:S05]  /*e1b0*/  IADD3.X R5, R3, UR11, R5, P0, !PT ;  /* 0x0000000b03057c10 */ /* 0x000fca00087fe405 */
[----:B------:R-:W1:Y:S01]  /*e1c0*/  @P1 LDC R3, c[0x0][0x450] ;  /* 0x00011400ff031b82 */ /* 0x000e620000000800 */
        /* <DEDUP_REMOVED lines=17> */
[----:B------:R2:W5:Y:S01]  /*e2e0*/  LDL R9, [R1] ;  /* 0x0000000001097983 */ /* 0x0005620000100800 */
[----:B------:R-:W-:Y:S01]  /*e2f0*/  ISETP.GE.AND P0, PT, R21, UR4, PT ;  /* 0x0000000415007c0c */ /* 0x000fe2000bf06270 */
[----:B------:R-:W-:Y:S01]  /*e300*/  UMOV UR4, 0xffffffff ;  /* 0xffffffff00047882 */ /* 0x000fe20000000000 */
[----:B------:R-:W-:-:S04]  /*e310*/  LOP3.LUT R10, R10, 0x7f, RZ, 0xc0, !PT ;  /* 0x0000007f0a0a7812 */ /* 0x000fc800078ec0ff */
[----:B------:R-:W-:Y:S01]  /*e320*/  SHF.R.U32.HI R10, RZ, 0x2, R10 ;  /* 0x00000002ff0a7819 */ /* 0x000fe2000001160a */
[----:B--2---:R-:W-:Y:S06]  /*e330*/  BRA.DIV UR4, `(.L_x_12511) ;  /* 0x0000002a04847947 */ /* 0x004fec000b800000 */
[----:B------:R-:W0:Y:S01]  /*e340*/  SHFL.IDX PT, R14, R0, RZ, 0x1c1f ;  /* 0x001c1fff000e7589 */ /* 0x000e2200000e0000 */
[----:B-----5:R-:W-:Y:S02]  /*e350*/  IMAD R7, R9, R7, RZ ;  /* 0x0000000709077224 */ /* 0x020fe400078e02ff */
[----:B------:R-:W-:Y:S01]  /*e360*/  IMAD R25, R25, 0xc0, R10 ;  /* 0x000000c019197824 */ /* 0x000fe200078e020a */
[----:B------:R-:W1:Y:S03]  /*e370*/  SHFL.IDX PT, R2, R5, RZ, 0x1c1f ;  /* 0x001c1fff05027589 */ /* 0x000e6600000e0000 */
        /* <DEDUP_REMOVED lines=21> */
[----:B0-----:R-:W-:-:S03]  /*e4d0*/  @!P1 IADD3 R14, P2, R21, R14, RZ ;  /* 0x0000000e150e9210 */ /* 0x001fc60007f5e0ff */
[----:B------:R-:W-:Y:S02]  /*e4e0*/  SHFL.IDX PT, R6, R6, 0x1, 0x1c1f ;  /* 0x003c1f0006067f89 */ /* 0x000fe400000e0000 */
        /* <DEDUP_REMOVED lines=14> */
.L_x_12590:
        /* <DEDUP_REMOVED lines=10> */
.L_x_12512:
        /* <DEDUP_REMOVED lines=16> */
[----:B------:R-:W-:Y:S01]  /*e770*/  ISETP.GE.AND P1, PT, R27, 0x2, PT ;  /* 0x000000021b00780c */ /* 0x000fe20003f26270 */
[----:B------:R-:W1:Y:S02]  /*e780*/  SYNCS.PHASECHK.TRANS64.TRYWAIT P0, [R16+URZ+0x13220], R3 ;  /* 0x01322003100075a7 */ /* 0x000e64000800017f */
[----:B01----:R-:W-:Y:S10]  /*e790*/  @!P0 BRA `(.L_x_12514) ;  /* 0x0000002c001c8947 */ /* 0x003ff40003800000 */
.L_x_12591:
[----:B------:R-:W-:Y:S05]  /*e7a0*/  BSYNC B0 ;  /* 0x0000000000007941 */ /* 0x000fea0003800000 */
.L_x_12513:
[----:B------:R-:W-:Y:S05]  /*e7b0*/  @!P1 BRA `(.L_x_12515) ;  /* 0x0000000800e89947 */ /* 0x000fea0003800000 */
[----:B------:R-:W-:Y:S02]  /*e7c0*/  VIADD R0, R27, 0xfffffffe ;  /* 0xfffffffe1b007836 */ /* 0x000fe40000000000 */
[----:B------:R-:W-:Y:S02]  /*e7d0*/  IMAD.MOV.U32 R7, RZ, RZ, R19 ;  /* 0x000000ffff077224 */ /* 0x000fe400078e0013 */
[----:B------:R-:W-:-:S07]  /*e7e0*/  IMAD.MOV.U32 R6, RZ, RZ, R18 ;  /* 0x000000ffff067224 */ /* 0x000fce00078e0012 */
.L_x_12535:
        /* <DEDUP_REMOVED lines=9> */
[----:B------:R-:W-:Y:S01]  /*e880*/  ULDC.64 UR4, c[0x0][0x418] ;  /* 0x0001060000047ab9 */ /* 0x000fe20000000a00 */
[----:B------:R-:W-:Y:S01]  /*e890*/  IMAD.MOV.U32 R8, RZ, RZ, R0 ;  /* 0x000000ffff087224 */ /* 0x000fe200078e0000 */
[----:B------:R-:W-:-:S04]  /*e8a0*/  ISETP.NE.U32.AND P0, PT, RZ, UR4, PT ;  /* 0x00000004ff007c0c */ /* 0x000fc8000bf05070 */
[----:B------:R-:W-:-:S13]  /*e8b0*/  ISETP.NE.AND.EX P0, PT, RZ, UR5, PT, P0 ;  /* 0x00000005ff007c0c */ /* 0x000fda000bf05300 */
[----:B------:R-:W-:Y:S05]  /*e8c0*/  @!P0 BRA `(.L_x_12518) ;  /* 0x0000000000488947 */ /* 0x000fea0003800000 */
[----:B------:R-:W1:Y:S01]  /*e8d0*/  LDC R8, c[0x0][0x43c] ;  /* 0x00010f00ff087b82 */ /* 0x000e620000000800 */
[----:B------:R-:W-:Y:S01]  /*e8e0*/  IMAD.MOV.U32 R9, RZ, RZ, R0 ;  /* 0x000000ffff097224 */ /* 0x000fe200078e0000 */
[----:B------:R-:W-:Y:S02]  /*e8f0*/  ULDC.64 UR6, c[0x0][0x428] ;  /* 0x00010a0000067ab9 */ /* 0x000fe40000000a00 */
[----:B------:R-:W-:-:S04]  /*e900*/  IMAD R5, R23, UR6, RZ ;  /* 0x0000000617057c24 */ /* 0x000fc8000f8e02ff */
[----:B------:R-:W-:Y:S01]  /*e910*/  IMAD R5, R22, UR7, R5 ;  /* 0x0000000716057c24 */ /* 0x000fe2000f8e0205 */
[----:B-1----:R-:W-:-:S13]  /*e920*/  ISETP.NE.AND P0, PT, R8, 0x1, PT ;  /* 0x000000010800780c */ /* 0x002fda0003f05270 */
        /* <DEDUP_REMOVED lines=12> */
.L_x_12518:
        /* <DEDUP_REMOVED lines=8> */
.L_x_12592:
[----:B------:R-:W-:Y:S05]  /*ea70*/  BSYNC B1 ;  /* 0x0000000000017941 */ /* 0x000fea0003800000 */
.L_x_12519:
        /* <DEDUP_REMOVED lines=9> */
.L_x_12522:
[----:B------:R-:W-:Y:S05]  /*eb10*/  BSYNC B1 ;  /* 0x0000000000017941 */ /* 0x000fea0003800000 */
.L_x_12521:
        /* <DEDUP_REMOVED lines=12> */
.L_x_12523:
        /* <DEDUP_REMOVED lines=13> */
.L_x_12593:
[----:B------:R-:W-:Y:S05]  /*ecb0*/  BSYNC B1 ;  /* 0x0000000000017941 */ /* 0x000fea0003800000 */
.L_x_12524:
        /* <DEDUP_REMOVED lines=11> */
.L_x_12527:
[----:B------:R-:W-:Y:S05]  /*ed70*/  BSYNC B1 ;  /* 0x0000000000017941 */ /* 0x000fea0003800000 */
.L_x_12526:
        /* <DEDUP_REMOVED lines=8> */
.L_x_12528:
        /* <DEDUP_REMOVED lines=10> */
.L_x_12517:
[----:B------:R-:W-:Y:S05]  /*eea0*/  BSYNC B0 ;  /* 0x0000000000007941 */ /* 0x000fea0003800000 */
.L_x_12516:
[----:B------:R-:W-:-:S06]  /*eeb0*/  UISETP.NE.AND UP0, UPT, UR39, 0x3, UPT ;  /* 0x000000032700788c */ /* 0x000fcc000bf05270 */
[----:B------:R-:W-:-:S13]  /*eec0*/  PLOP3.LUT P0, PT, PT, PT, UP0, 0x80, 0x0 ;  /* 0x000000000000781c */ /* 0x000fda0003f0f008 */
[----:B------:R-:W-:Y:S05]  /*eed0*/  @!P0 BRA `(.L_x_12529) ;  /* 0x0000000000048947 */ /* 0x000fea0003800000 */
[----:B------:R-:W-:Y:S01]  /*eee0*/  BPT.TRAP 0x1 ;  /* 0x000000040000795c */ /* 0x000fe20000300000 */
.L_x_12529:
        /* <DEDUP_REMOVED lines=8> */
.L_x_12594:
[----:B------:R-:W-:Y:S05]  /*ef70*/  BSYNC B0 ;  /* 0x0000000000007941 */ /* 0x000fea0003800000 */
.L_x_12530:
[----:B------:R-:W-:Y:S05]  /*ef80*/  @!P1 BRA `(.L_x_12532) ;  /* 0x0000000000049947 */ /* 0x000fea0003800000 */
[----:B------:R-:W-:Y:S01]  /*ef90*/  BPT.TRAP 0x1 ;  /* 0x000000040000795c */ /* 0x000fe20000300000 */
.L_x_12532:
[----:B0-----:R-:W-:Y:S01]  /*efa0*/  SHF.L.U32 R2, R7, 0x1f, RZ ;  /* 0x0000001f07027819 */ /* 0x001fe200000006ff */
[----:B------:R-:W-:-:S03]  /*efb0*/  IMAD R10, R6, 0x2800, RZ ;  /* 0x00002800060a7824 */ /* 0x000fc600078e02ff */
[----:B------:R-:W0:Y:S02]  /*efc0*/  SYNCS.PHASECHK.TRANS64.TRYWAIT P0, [R3+URZ+0x13260], R2 ;  /* 0x01326002030075a7 */ /* 0x000e24000800017f */
[----:B0-----:R-:W-:Y:S05]  /*efd0*/  @!P0 BRA `(.L_x_12533) ;  /* 0x00000024005c8947 */ /* 0x001fea0003800000 */
.L_x_12595:
        /* <DEDUP_REMOVED lines=43> */
.L_x_12534:
        /* <DEDUP_REMOVED lines=13> */
.L_x_12515:
        /* <DEDUP_REMOVED lines=17> */
.L_x_12537:
[----:B------:R-:W-:Y:S05]  /*f470*/  BSYNC B0 ;  /* 0x0000000000007941 */ /* 0x000fea0003800000 */
.L_x_12536:
[----:B------:R-:W-:-:S06]  /*f480*/  UISETP.NE.AND UP0, UPT, UR39, 0x3, UPT ;  /* 0x000000032700788c */ /* 0x000fcc000bf05270 */
[----:B------:R-:W-:-:S13]  /*f490*/  PLOP3.LUT P1, PT, PT, PT, UP0, 0x80, 0x0 ;  /* 0x000000000000781c */ /* 0x000fda0003f2f008 */
[----:B------:R-:W-:Y:S05]  /*f4a0*/  @!P1 BRA `(.L_x_12538) ;  /* 0x0000000000049947 */ /* 0x000fea0003800000 */
[----:B------:R-:W-:Y:S01]  /*f4b0*/  BPT.TRAP 0x1 ;  /* 0x000000040000795c */ /* 0x000fe20000300000 */
.L_x_12538:
        /* <DEDUP_REMOVED lines=8> */
.L_x_12596:
[----:B------:R-:W-:Y:S05]  /*f540*/  BSYNC B0 ;  /* 0x0000000000007941 */ /* 0x000fea0003800000 */
.L_x_12539:
[----:B------:R-:W-:Y:S05]  /*f550*/  @!P2 BRA `(.L_x_12541) ;  /* 0x000000000004a947 */ /* 0x000fea0003800000 */
[----:B------:R-:W-:Y:S01]  /*f560*/  BPT.TRAP 0x1 ;  /* 0x000000040000795c */ /* 0x000fe20000300000 */
.L_x_12541:
[----:B------:R-:W-:Y:S01]  /*f570*/  SHF.L.U32 R5, R19, 0x1f, RZ ;  /* 0x0000001f13057819 */ /* 0x000fe200000006ff */
[----:B0-----:R-:W-:-:S03]  /*f580*/  IMAD R3, R18, 0x2800, RZ ;  /* 0x0000280012037824 */ /* 0x001fc600078e02ff */
[----:B------:R-:W0:Y:S02]  /*f590*/  SYNCS.PHASECHK.TRANS64.TRYWAIT P1, [R2+URZ+0x13260], R5 ;  /* 0x01326005020075a7 */ /* 0x000e24000802017f */
[----:B0-----:R-:W-:Y:S05]  /*f5a0*/  @!P1 BRA `(.L_x_12542) ;  /* 0x0000002000109947 */ /* 0x001fea0003800000 */
.L_x_12597:
        /* <DEDUP_REMOVED lines=43> */
.L_x_12543:
[----:B-1----:R-:W-:Y:S01]  /*f860*/  SYNCS.ARRIVE.TRANS64.A1T0 RZ, [R2+URZ+0x13250], RZ ;  /* 0x013250ff02ff79a7 */ /* 0x002fe2000810003f */
[----:B------:R-:W-:Y:S02]  /*f870*/  @!P0 VIADD R0, R2, 0x13280 ;  /* 0x0001328002008836 */ /* 0x000fe40000000000 */
[----:B------:R-:W-:-:S03]  /*f880*/  VIADD R18, R18, 0x1 ;  /* 0x0000000112127836 */ /* 0x000fc60000000000 */
[----:B------:R-:W-:Y:S01]  /*f890*/  @!P0 PRMT R0, RZ, 0x654, R0 ;  /* 0x00000654ff008816 */ /* 0x000fe20000000000 */
[----:B------:R-:W-:Y:S06]  /*f8a0*/  BAR.SYNC.DEFER_BLOCKING 0x2, 0x80 ;  /* 0x0082000000007b1d */ /* 0x000fec0000010000 */
[----:B------:R1:W-:Y:S01]  /*f8b0*/  @!P0 SYNCS.ARRIVE.TRANS64.RED.A1T0 RZ, [R0+URZ], RZ ;  /* 0x000000ff00ff89a7 */ /* 0x0003e2000810043f */
[----:B------:R-:W-:-:S04]  /*f8c0*/  ISETP.NE.AND P0, PT, R18, 0x2, PT ;  /* 0x000000021200780c */ /* 0x000fc80003f05270 */
[----:B------:R-:W-:Y:S02]  /*f8d0*/  SEL R18, R18, RZ, P0 ;  /* 0x000000ff12127207 */ /* 0x000fe40000000000 */
[----:B-1----:R-:W-:-:S04]  /*f8e0*/  SEL R0, RZ, 0x1, P0 ;  /* 0x00000001ff007807 */ /* 0x002fc80000000000 */
[----:B------:R-:W-:-:S07]  /*f8f0*/  LOP3.LUT R19, R19, R0, RZ, 0x3c, !PT ;  /* 0x0000000013137212 */ /* 0x000fce00078e3cff */
.L_x_12492:
[----:B------:R-:W-:Y:S05]  /*f900*/  BSYNC B7 ;  /* 0x0000000000077941 */ /* 0x000fea0003800000 */
.L_x_12490:
[----:B------:R-:W2:Y:S02]  /*f910*/  LDL R0, [R1+0xc] ;  /* 0x00000c0001007983 */ /* 0x000ea40000100800 */
[----:B--2---:R-:W-:-:S13]  /*f920*/  ISETP.NE.AND P0, PT, R0, RZ, PT ;  /* 0x000000ff0000720c */ /* 0x004fda0003f05270 */
[----:B------:R-:W-:Y:S05]  /*f930*/  @!P0 BRA `(.L_x_12544) ;  /* 0x0000000000288947 */ /* 0x000fea0003800000 */
[----:B------:R-:W1:Y:S08]  /*f940*/  S2UR UR5, SR_CgaCtaId ;  /* 0x00000000000579c3 */ /* 0x000e700000008800 */
[----:B------:R-:W-:Y:S06]  /*f950*/  BAR.SYNC.DEFER_BLOCKING 0x5, 0x200 ;  /* 0x0148000000007b1d */ /* 0x000fec0000010000 */
[----:B------:R-:W-:-:S02]  /*f960*/  UMOV UR4, 0x400 ;  /* 0x0000040000047882 */ /* 0x000fc40000000000 */
[----:B-1----:R-:W-:-:S06]  /*f970*/  ULEA UR4, UR5, UR4, 0x18 ;  /* 0x0000000405047291 */ /* 0x002fcc000f8ec03f */
[----:B------:R-:W-:-:S05]  /*f980*/  IMAD.U32 R16, RZ, RZ, UR4 ;  /* 0x00000004ff107e24 */ /* 0x000fca000f8e00ff */
[----:B------:R-:W1:Y:S02]  /*f990*/  LDS.128 R24, [R16+0x132d0] ;  /* 0x0132d00010187984 */ /* 0x000e640000000c00 */
[----:B-1----:R-:W-:Y:S02]  /*f9a0*/  R2UR UR43, R27 ;  /* 0x000000001b2b72ca */ /* 0x002fe400000e0000 */
[----:B------:R-:W-:Y:S01]  /*f9b0*/  R2UR UR36, R26 ;  /* 0x000000001a2472ca */ /* 0x000fe200000e0000 */
[----:B------:R-:W-:Y:S06]  /*f9c0*/  BAR.ARV 0x4, 0x200 ;  /* 0x0108000000007b1d */ /* 0x000fec0000002000 */
[----:B------:R-:W-:Y:S08]  /*f9d0*/  BRA `(.L_x_12545) ;  /* 0x0000000800bc7947 */ /* 0x000ff00003800000 */
.L_x_12544:
[----:B------:R-:W1:Y:S01]  /*f9e0*/  S2R R0, SR_TID.X ;  /* 0x0000000000007919 */ /* 0x000e620000002100 */
[----:B------:R-:W-:Y:S01]  /*f9f0*/  ULDC UR4, c[0x0][0xc3c] ;  /* 0x00030f0000047ab9 */ /* 0x000fe20000000800 */
[----:B------:R-:W-:Y:S01]  /*fa00*/  IMAD.MOV.U32 R25, RZ, RZ, RZ ;  /* 0x000000ffff197224 */ /* 0x000fe200078e00ff */
[----:B-1----:R-:W-:-:S04]  /*fa10*/  LOP3.LUT R6, R0, 0x1f, RZ, 0xc0, !PT ;  /* 0x0000001f00067812 */ /* 0x002fc800078ec0ff */
[C---:B------:R-:W-:Y:S01]  /*fa20*/  ISETP.NE.AND P0, PT, R6.reuse, 0x1f, PT ;  /* 0x0000001f0600780c */ /* 0x040fe20003f05270 */
[----:B------:R-:W-:-:S05]  /*fa30*/  VIADD R5, R6, UR43 ;  /* 0x0000002b06057c36 */ /* 0x000fca0008000000 */
[----:B------:R-:W-:Y:S01]  /*fa40*/  ISETP.GE.OR P1, PT, R5, UR4, !P0 ;  /* 0x0000000405007c0c */ /* 0x000fe2000c726670 */
[----:B------:R-:W-:-:S12]  /*fa50*/  ULDC UR4, c[0x0][0xc3c] ;  /* 0x00030f0000047ab9 */ /* 0x000fd80000000800 */
[----:B0-----:R-:W0:Y:S02]  /*fa60*/  @!P1 LDC.64 R2, c[0x0][0xc80] ;  /* 0x00032000ff029b82 */ /* 0x001e240000000a00 */
        /* <DEDUP_REMOVED lines=30> */
.L_x_12550:
        /* <DEDUP_REMOVED lines=14> */
.L_x_12549:
[----:B------:R-:W-:Y:S05]  /*fd30*/  BSYNC B0 ;  /* 0x0000000000007941 */ /* 0x000fea0003800000 */
.L_x_12548:
        /* <DEDUP_REMOVED lines=22> */
.L_x_12546:
        /* <DEDUP_REMOVED lines=26> */
.L_x_12551:
        /* <DEDUP_REMOVED lines=56> */
.L_x_12547:
[----:B------:R-:W-:Y:S01]  /*103c0*/  IMAD.MOV.U32 R24, RZ, RZ, R5 ;  /* 0x000000ffff187224 */ /* 0x000fe200078e0005 */
[----:B------:R-:W-:Y:S01]  /*103d0*/  ULDC UR43, c[0x0][0xc3c] ;  /* 0x00030f00002b7ab9 */ /* 0x000fe20000000800 */
[----:B------:R-:W-:Y:S01]  /*103e0*/  IMAD.MOV.U32 R25, RZ, RZ, RZ ;  /* 0x000000ffff197224 */ /* 0x000fe200078e00ff */
[----:B------:R-:W-:-:S06]  /*103f0*/  UMOV UR36, URZ ;  /* 0x0000003f00247c82 */ /* 0x000fcc0008000000 */
.L_x_12552:
        /* <DEDUP_REMOVED lines=13> */
.L_x_12545:
[----:B------:R-:W-:Y:S02]  /*104d0*/  ULDC UR4, c[0x0][0xc3c] ;  /* 0x00030f0000047ab9 */ /* 0x000fe40000000800 */
[----:B------:R-:W-:-:S06]  /*104e0*/  UISETP.GE.AND UP0, UPT, UR43, UR4, UPT ;  /* 0x000000042b00728c */ /* 0x000fcc000bf06270 */
[----:B------:R-:W-:-:S13]  /*104f0*/  PLOP3.LUT P0, PT, PT, PT, UP0, 0x80, 0x0 ;  /* 0x000000000000781c */ /* 0x000fda0003f0f008 */
[----:B------:R-:W-:Y:S05]  /*10500*/  @!P0 BRA `(.L_x_12553) ;  /* 0xffffffc400008947 */ /* 0x000fea000383ffff */
.L_x_12486:
        /* <DEDUP_REMOVED lines=12> */
.L_x_12598:
[----:B------:R-:W-:Y:S05]  /*105d0*/  BSYNC B0 ;  /* 0x0000000000007941 */ /* 0x000fea0003800000 */
.L_x_12554:
[----:B------:R-:W-:-:S03]  /*105e0*/  UMOV UR4, 0xffffffff ;  /* 0xffffffff00047882 */ /* 0x000fc60000000000 */
[----:B------:R-:W-:Y:S05]  /*105f0*/  BRA.DIV UR4, `(.L_x_12556) ;  /* 0x0000001204247947 */ /* 0x000fea000b800000 */
[----:B0-----:R-:W0:Y:S02]  /*10600*/  S2R R0, SR_TID.X ;  /* 0x0000000000007919 */ /* 0x001e240000002100 */
[----:B0-----:R-:W-:-:S04]  /*10610*/  SHF.R.U32.HI R0, RZ, 0x5, R0 ;  /* 0x00000005ff007819 */ /* 0x001fc80000011600 */
[----:B------:R-:W-:-:S05]  /*10620*/  LOP3.LUT R0, R0, 0x3, RZ, 0xc0, !PT ;  /* 0x0000000300007812 */ /* 0x000fca00078ec0ff */
[----:B------:R0:W1:Y:S02]  /*10630*/  SHFL.IDX PT, R14, R0, RZ, 0x1f ;  /* 0x00001fff000e7589 */ /* 0x00006400000e0000 */
.L_x_12601:
[----:B-1----:R-:W-:Y:S01]  /*10640*/  ISETP.NE.AND P0, PT, R14, RZ, PT ;  /* 0x000000ff0e00720c */ /* 0x002fe20003f05270 */
[----:B------:R-:W-:-:S12]  /*10650*/  BSSY B0, `(.L_x_12557) ;  /* 0x000002b000007945 */ /* 0x000fd80003800000 */
[----:B------:R-:W-:Y:S05]  /*10660*/  @P0 BRA `(.L_x_12558) ;  /* 0x0000000000a40947 */ /* 0x000fea0003800000 */
[----:B------:R-:W-:-:S03]  /*10670*/  UMOV UR4, 0xffffffff ;  /* 0xffffffff00047882 */ /* 0x000fc60000000000 */
[----:B------:R-:W-:Y:S05]  /*10680*/  BRA.DIV UR4, `(.L_x_12559) ;  /* 0x0000001204347947 */ /* 0x000fea000b800000 */
[----:B------:R-:W-:-:S13]  /*10690*/  ELECT P6, URZ, PT ;  /* 0x00000000003f782f */ /* 0x000fda00038c0000 */
.L_x_12604:
[----:B------:R-:W-:Y:S05]  /*106a0*/  @!P6 BRA `(.L_x_12558) ;  /* 0x000000000094e947 */ /* 0x000fea0003800000 */
[----:B------:R-:W-:-:S06]  /*106b0*/  ULOP3.LUT UR4, UR38, 0x2, URZ, 0xfc, !UPT ;  /* 0x0000000226047892 */ /* 0x000fcc000f8efc3f */
[----:B0-----:R-:W-:-:S05]  /*106c0*/  IMAD.U32 R0, RZ, RZ, UR4 ;  /* 0x00000004ff007e24 */ /* 0x001fca000f8e00ff */
[----:B------:R-:W-:-:S13]  /*106d0*/  ISETP.NE.AND P0, PT, R0, 0x3, PT ;  /* 0x000000030000780c */ /* 0x000fda0003f05270 */
[----:B------:R-:W-:Y:S05]  /*106e0*/  @!P0 BRA `(.L_x_12560) ;  /* 0x0000000000048947 */ /* 0x000fea0003800000 */
[----:B------:R-:W-:Y:S01]  /*106f0*/  BPT.TRAP 0x1 ;  /* 0x000000040000795c */ /* 0x000fe20000300000 */
.L_x_12560:
        /* <DEDUP_REMOVED lines=12> */
.L_x_12605:
[----:B------:R-:W1:Y:S02]  /*107c0*/  SYNCS.PHASECHK.TRANS64.TRYWAIT P1, [R3+URZ], R0 ;  /* 0x00000000030075a7 */ /* 0x000e64000802017f */
[----:B-1----:R-:W-:Y:S05]  /*107d0*/  @!P1 BRA `(.L_x_12562) ;  /* 0x0000001000149947 */ /* 0x002fea0003800000 */
.L_x_12606:
[----:B------:R-:W-:Y:S05]  /*107e0*/  @!P0 BRA `(.L_x_12563) ;  /* 0x0000000000048947 */ /* 0x000fea0003800000 */
[----:B------:R-:W-:Y:S01]  /*107f0*/  BPT.TRAP 0x1 ;  /* 0x000000040000795c */ /* 0x000fe20000300000 */
.L_x_12563:
[----:B-1----:R-:W-:-:S04]  /*10800*/  IMAD R3, R18, 0x8, R7 ;  /* 0x0000000812037824 */ /* 0x002fc800078e0207 */
[----:B------:R-:W1:Y:S02]  /*10810*/  SYNCS.PHASECHK.TRANS64.TRYWAIT P1, [R3+URZ+0x13260], R4 ;  /* 0x01326004030075a7 */ /* 0x000e64000802017f */
[----:B-1----:R-:W-:Y:S05]  /*10820*/  @!P1 BRA `(.L_x_12564) ;  /* 0x0000001000149947 */ /* 0x002fea0003800000 */
.L_x_12607:
[----:B------:R-:W-:Y:S05]  /*10830*/  @!P0 BRA `(.L_x_12565) ;  /* 0x0000000000048947 */ /* 0x000fea0003800000 */
[----:B------:R-:W-:Y:S01]  /*10840*/  BPT.TRAP 0x1 ;  /* 0x000000040000795c */ /* 0x000fe20000300000 */
.L_x_12565:
[----:B0-----:R-:W-:-:S04]  /*10850*/  IMAD R5, R6, 0x8, R7 ;  /* 0x0000000806057824 */ /* 0x001fc800078e0207 */
[----:B------:R-:W0:Y:S02]  /*10860*/  SYNCS.PHASECHK.TRANS64.TRYWAIT P1, [R5+URZ+0x13260], R0 ;  /* 0x01326000050075a7 */ /* 0x000e24000802017f */
[----:B0-----:R-:W-:Y:S05]  /*10870*/  @!P1 BRA `(.L_x_12566) ;  /* 0x0000001000149947 */ /* 0x001fea0003800000 */
.L_x_12608:
[----:B------:R-:W-:Y:S05]  /*10880*/  @!P0 BRA `(.L_x_12567) ;  /* 0x0000000000048947 */ /* 0x000fea0003800000 */
[----:B------:R-:W-:Y:S01]  /*10890*/  BPT.TRAP 0x1 ;  /* 0x000000040000795c */ /* 0x000fe20000300000 */
.L_x_12567:
[----:B------:R-:W2:Y:S02]  /*108a0*/  SYNCS.PHASECHK.TRANS64.TRYWAIT P0, [R3+URZ+0x13280], R4 ;  /* 0x01328004030075a7 */ /* 0x000ea4000800017f */
[----:B--2---:R-:W-:Y:S05]  /*108b0*/  @!P0 BRA `(.L_x_12568) ;  /* 0x0000001000188947 */ /* 0x004fea0003800000 */
.L_x_12569:
[----:B---3--:R3:W4:Y:S02]  /*108c0*/  SYNCS.PHASECHK.TRANS64.TRYWAIT P0, [R5+URZ+0x13280], R0 ;  /* 0x01328000050075a7 */ /* 0x008724000800017f */
[----:B----4-:R-:W-:Y:S05]  /*108d0*/  @!P0 NANOSLEEP.SYNCS 0x989680 ;  /* 0x009896800000895d */ /* 0x010fea0003900000 */
[----:B------:R-:W4:Y:S02]  /*108e0*/  @!P0 SYNCS.PHASECHK.TRANS64 P0, [R5+URZ+0x13280], R0 ;  /* 0x01328000050085a7 */ /* 0x000f24000800007f */
[----:B----4-:R-:W-:Y:S05]  /*108f0*/  @!P0 BRA `(.L_x_12569) ;  /* 0xfffffffc00f08947 */ /* 0x010fea000383ffff */
.L_x_12558:
[----:B------:R-:W-:Y:S05]  /*10900*/  BSYNC B0 ;  /* 0x0000000000007941 */ /* 0x000fea0003800000 */
.L_x_12557:
[----:B------:R-:W-:Y:S05]  /*10910*/  EXIT ;  /* 0x000000000000794d */ /* 0x000fea0003800000 */
.L_x_12437:
[----:B0-----:R-:W-:-:S04]  /*10920*/  IMAD.U32 R3, RZ, RZ, UR45 ;  /* 0x0000002dff037e24 */ /* 0x001fc8000f8e00ff */
[----:B------:R0:W1:Y:S03]  /*10930*/  SYNCS.PHASECHK.TRANS64.TRYWAIT P1, [R3+URZ+0x13200], R0 ;  /* 0x01320000030075a7 */ /* 0x000066000802017f */
[----:B-1----:R-:W-:Y:S05]  /*10940*/  @!P1 NANOSLEEP.SYNCS 0x989680 ;  /* 0x009896800000995d */ /* 0x002fea0003900000 */
[----:B------:R-:W1:Y:S02]  /*10950*/  @!P1 SYNCS.PHASECHK.TRANS64 P1, [R3+URZ+0x13200], R0 ;  /* 0x01320000030095a7 */ /* 0x000e64000802007f */
[----:B-1----:R-:W-:Y:S05]  /*10960*/  @!P1 BRA `(.L_x_12437) ;  /* 0xfffffffc00ec9947 */ /* 0x002fea000383ffff */
[----:B------:R-:W-:Y:S05]  /*10970*/  BRA `(.L_x_12570) ;  /* 0xffffff1000347947 */ /* 0x000fea000383ffff */
.L_x_12441:
[----:B-1----:R1:W2:Y:S02]  /*10980*/  SYNCS.PHASECHK.TRANS64.TRYWAIT P1, [R3+URZ+0x13230], R0 ;  /* 0x01323000030075a7 */ /* 0x0022a4000802017f */
[----:B--2---:R-:W-:Y:S05]  /*10990*/  @!P1 NANOSLEEP.SYNCS 0x989680 ;  /* 0x009896800000995d */ /* 0x004fea0003900000 */
[----:B------:R-:W2:Y:S02]  /*109a0*/  @!P1 SYNCS.PHASECHK.TRANS64 P1, [R3+URZ+0x13230], R0 ;  /* 0x01323000030095a7 */ /* 0x000ea4000802007f */
[----:B--2---:R-:W-:Y:S05]  /*109b0*/  @!P1 BRA `(.L_x_12441) ;  /* 0xfffffffc00f09947 */ /* 0x004fea000383ffff */
[----:B------:R-:W-:Y:S05]  /*109c0*/  BRA `(.L_x_12440) ;  /* 0xffffff1000507947 */ /* 0x000fea000383ffff */
.L_x_12446:
[----:B-1----:R-:W-:-:S04]  /*109d0*/  IMAD.U32 R9, RZ, RZ, UR20 ;  /* 0x00000014ff097e24 */ /* 0x002fc8000f8e00ff */
[----:B------:R1:W2:Y:S03]  /*109e0*/  SYNCS.PHASECHK.TRANS64.TRYWAIT P3, [R9+URZ+0x13230], R0 ;  /* 0x01323000090075a7 */ /* 0x0002a6000806017f */
[----:B--2---:R-:W-:Y:S05]  /*109f0*/  @!P3 NANOSLEEP.SYNCS 0x989680 ;  /* 0x009896800000b95d */ /* 0x004fea0003900000 */
[----:B------:R-:W2:Y:S02]  /*10a00*/  @!P3 SYNCS.PHASECHK.TRANS64 P3, [R9+URZ+0x13230], R0 ;  /* 0x013230000900b5a7 */ /* 0x000ea4000806007f */
[----:B--2---:R-:W-:Y:S05]  /*10a10*/  @!P3 BRA `(.L_x_12446) ;  /* 0xfffffffc00ecb947 */ /* 0x004fea000383ffff */
[----:B------:R-:W-:Y:S05]  /*10a20*/  BRA `(.L_x_12445) ;  /* 0xffffff3800d47947 */ /* 0x000fea000383ffff */
.L_x_12450:
[----:B-1----:R-:W-:-:S04]  /*10a30*/  IMAD.U32 R9, RZ, RZ, UR11 ;  /* 0x0000000bff097e24 */ /* 0x002fc8000f8e00ff */
[----:B------:R1:W2:Y:S03]  /*10a40*/  SYNCS.PHASECHK.TRANS64.TRYWAIT P3, [R9+URZ+0x13250], R0 ;  /* 0x01325000090075a7 */ /* 0x0002a6000806017f */
[----:B--2---:R-:W-:Y:S05]  /*10a50*/  @!P3 NANOSLEEP.SYNCS 0x989680 ;  /* 0x009896800000b95d */ /* 0x004fea0003900000 */
[----:B------:R-:W2:Y:S02]  /*10a60*/  @!P3 SYNCS.PHASECHK.TRANS64 P3, [R9+URZ+0x13250], R0 ;  /* 0x013250000900b5a7 */ /* 0x000ea4000806007f */
[----:B--2---:R-:W-:Y:S05]  /*10a70*/  @!P3 BRA `(.L_x_12450) ;  /* 0xfffffffc00ecb947 */ /* 0x004fea000383ffff */
[----:B------:R-:W-:Y:S05]  /*10a80*/  BRA `(.L_x_12449) ;  /* 0xffffff3c00e07947 */ /* 0x000fea000383ffff */
.L_x_12457:
[----:B-1----:R-:W-:-:S04]  /*10a90*/  IMAD.U32 R11, RZ, RZ, UR6 ;  /* 0x00000006ff0b7e24 */ /* 0x002fc8000f8e00ff */
[----:B------:R1:W2:Y:S03]  /*10aa0*/  SYNCS.PHASECHK.TRANS64.TRYWAIT P2, [R11+URZ+0x13230], R0 ;  /* 0x013230000b0075a7 */ /* 0x0002a6000804017f */
[----:B--2---:R-:W-:Y:S05]  /*10ab0*/  @!P2 NANOSLEEP.SYNCS 0x989680 ;  /* 0x009896800000a95d */ /* 0x004fea0003900000 */
[----:B------:R-:W2:Y:S02]  /*10ac0*/  @!P2 SYNCS.PHASECHK.TRANS64 P2, [R11+URZ+0x13230], R0 ;  /* 0x013230000b00a5a7 */ /* 0x000ea4000804007f */
[----:B--2---:R-:W-:Y:S05]  /*10ad0*/  @!P2 BRA `(.L_x_12457) ;  /* 0xfffffffc00eca947 */ /* 0x004fea000383ffff */
[----:B------:R-:W-:Y:S05]  /*10ae0*/  BRA `(.L_x_12456) ;  /* 0xffffff6800187947 */ /* 0x000fea000383ffff */
.L_x_12461:
[----:B-1----:R-:W-:-:S04]  /*10af0*/  IMAD.U32 R11, RZ, RZ, UR11 ;  /* 0x0000000bff0b7e24 */ /* 0x002fc8000f8e00ff */
[----:B------:R1:W2:Y:S03]  /*10b00*/  SYNCS.PHASECHK.TRANS64.TRYWAIT P2, [R11+URZ+0x13250], R0 ;  /* 0x013250000b0075a7 */ /* 0x0002a6000804017f */
[----:B--2---:R-:W-:Y:S05]  /*10b10*/  @!P2 NANOSLEEP.SYNCS 0x989680 ;  /* 0x009896800000a95d */ /* 0x004fea0003900000 */
[----:B------:R-:W2:Y:S02]  /*10b20*/  @!P2 SYNCS.PHASECHK.TRANS64 P2, [R11+URZ+0x13250], R0 ;  /* 0x013250000b00a5a7 */ /* 0x000ea4000804007f */
[----:B--2---:R-:W-:Y:S05]  /*10b30*/  @!P2 BRA `(.L_x_12461) ;  /* 0xfffffffc00eca947 */ /* 0x004fea000383ffff */
[----:B------:R-:W-:Y:S05]  /*10b40*/  BRA `(.L_x_12460) ;  /* 0xffffff6c00247947 */ /* 0x000fea000383ffff */
.L_x_12467:
[----:B-1----:R-:W-:-:S04]  /*10b50*/  IMAD.U32 R6, RZ, RZ, UR14 ;  /* 0x0000000eff067e24 */ /* 0x002fc8000f8e00ff */
[----:B------:R1:W2:Y:S03]  /*10b60*/  SYNCS.PHASECHK.TRANS64.TRYWAIT P1, [R6+URZ+0x13250], R5 ;  /* 0x01325005060075a7 */ /* 0x0002a6000802017f */
[----:B--2---:R-:W-:Y:S05]  /*10b70*/  @!P1 NANOSLEEP.SYNCS 0x989680 ;  /* 0x009896800000995d */ /* 0x004fea0003900000 */
[----:B------:R-:W2:Y:S02]  /*10b80*/  @!P1 SYNCS.PHASECHK.TRANS64 P1, [R6+URZ+0x13250], R5 ;  /* 0x01325005060095a7 */ /* 0x000ea4000802007f */
[----:B--2---:R-:W-:Y:S05]  /*10b90*/  @!P1 BRA `(.L_x_12467) ;  /* 0xfffffffc00ec9947 */ /* 0x004fea000383ffff */
[----:B------:R-:W-:Y:S05]  /*10ba0*/  BRA `(.L_x_12466) ;  /* 0xffffff8800647947 */ /* 0x000fea000383ffff */
.L_x_12501:
[----:B------:R-:W-:Y:S02]  /*10bb0*/  IMAD.MOV.U32 R13, RZ, RZ, R20 ;  /* 0x000000ffff0d7224 */ /* 0x000fe400078e0014 */
[----:B------:R-:W-:Y:S02]  /*10bc0*/  IMAD.MOV.U32 R12, RZ, RZ, RZ ;  /* 0x000000ffff0c7224 */ /* 0x000fe400078e00ff */
[----:B------:R-:W-:Y:S02]  /*10bd0*/  IMAD.MOV.U32 R11, RZ, RZ, 0x1f ;  /* 0x0000001fff0b7424 */ /* 0x000fe400078e00ff */
[----:B------:R-:W-:-:S07]  /*10be0*/  IMAD.MOV.U32 R15, RZ, RZ, -0x1 ;  /* 0xffffffffff0f7424 */ /* 0x000fce00078e00ff */
[----:B------:R-:W-:Y:S05]  /*10bf0*/  WARPSYNC.COLLECTIVE R15, `(.L_x_12571) ;  /* 0x000000000f087348 */ /* 0x000fea0003c00000 */
[----:B------:R0:W1:Y:S02]  /*10c00*/  SHFL.IDX P6, R14, R13, R12, R11 ;  /* 0x0000000c0d0e7389 */ /* 0x00006400000c000b */
[----:B01----:R-:W-:Y:S01]  /*10c10*/  ENDCOLLECTIVE ;  /* 0x000000000000791b */ /* 0x003fe20003800000 */
.L_x_12571:
[----:B------:R-:W-:Y:S05]  /*10c20*/  BRA `(.L_x_12572) ;  /* 0xffffffc800c47947 */ /* 0x000fea000383ffff */
.L_x_12503:
[----:B------:R-:W-:Y:S01]  /*10c30*/  BSSY B0, `(.L_x_12573) ;  /* 0x0000006000007945 */ /* 0x000fe20003800000 */
[----:B------:R-:W-:-:S07]  /*10c40*/  IMAD.MOV.U32 R15, RZ, RZ, -0x1 ;  /* 0xffffffffff0f7424 */ /* 0x000fce00078e00ff */
[----:B0-----:R-:W-:Y:S05]  /*10c50*/  WARPSYNC.COLLECTIVE R15, `(.L_x_12574) ;  /* 0x000000000f0c7348 */ /* 0x001fea0003c00000 */
[----:B------:R-:W-:Y:S02]  /*10c60*/  ELECT P6, UR62, PT ;  /* 0x00000000003e782f */ /* 0x000fe400038c0000 */
[----:B------:R-:W-:Y:S01]  /*10c70*/  MOV R14, UR62 ;  /* 0x0000003e000e7c02 */ /* 0x000fe20008000f00 */
[----:B0-----:R-:W-:Y:S10]  /*10c80*/  ENDCOLLECTIVE ;  /* 0x000000000000791b */ /* 0x001ff40003800000 */
.L_x_12574:
[----:B------:R-:W-:Y:S05]  /*10c90*/  BSYNC B0 ;  /* 0x0000000000007941 */ /* 0x000fea0003800000 */
.L_x_12573:
[----:B------:R-:W-:Y:S05]  /*10ca0*/  BRA `(.L_x_12575) ;  /* 0xffffffc800c47947 */ /* 0x000fea000383ffff */
.L_x_12505:
[----:B-1----:R1:W2:Y:S02]  /*10cb0*/  SYNCS.PHASECHK.TRANS64.TRYWAIT P0, [R5+URZ+0x13280], R2 ;  /* 0x01328002050075a7 */ /* 0x0022a4000800017f */
[----:B--2---:R-:W-:Y:S05]  /*10cc0*/  @!P0 NANOSLEEP.SYNCS 0x989680 ;  /* 0x009896800000895d */ /* 0x004fea0003900000 */
[----:B------:R-:W2:Y:S02]  /*10cd0*/  @!P0 SYNCS.PHASECHK.TRANS64 P0, [R5+URZ+0x13280], R2 ;  /* 0x01328002050085a7 */ /* 0x000ea4000800007f */
[----:B--2---:R-:W-:Y:S05]  /*10ce0*/  @!P0 BRA `(.L_x_12505) ;  /* 0xfffffffc00f08947 */ /* 0x004fea000383ffff */
[----:B------:R-:W-:Y:S05]  /*10cf0*/  BRA `(.L_x_12576) ;  /* 0xffffffcc00207947 */ /* 0x000fea000383ffff */
.L_x_12507:
[----:B--2---:R2:W3:Y:S02]  /*10d00*/  SYNCS.PHASECHK.TRANS64.TRYWAIT P0, [R5+URZ+0x13240], R2 ;  /* 0x01324002050075a7 */ /* 0x0044e4000800017f */
[----:B---3--:R-:W-:Y:S05]  /*10d10*/  @!P0 NANOSLEEP.SYNCS 0x989680 ;  /* 0x009896800000895d */ /* 0x008fea0003900000 */
[----:B------:R-:W3:Y:S02]  /*10d20*/  @!P0 SYNCS.PHASECHK.TRANS64 P0, [R5+URZ+0x13240], R2 ;  /* 0x01324002050085a7 */ /* 0x000ee4000800007f */
[----:B---3--:R-:W-:Y:S05]  /*10d30*/  @!P0 BRA `(.L_x_12507) ;  /* 0xfffffffc00f08947 */ /* 0x008fea000383ffff */
[----:B------:R-:W-:Y:S05]  /*10d40*/  BRA `(.L_x_12577) ;  /* 0xffffffcc00707947 */ /* 0x000fea000383ffff */
.L_x_12511:
        /* <DEDUP_REMOVED lines=9> */
.L_x_12578:
[C---:B------:R-:W-:Y:S01]  /*10de0*/  VIADD R8, R25.reuse, 0x20 ;  /* 0x0000002019087836 */ /* 0x040fe20000000000 */
[----:B------:R-:W-:Y:S01]  /*10df0*/  ISETP.GE.AND P1, PT, R25, R7, PT ;  /* 0x000000071900720c */ /* 0x000fe20003f26270 */
[----:B------:R-:W-:Y:S02]  /*10e00*/  IMAD.MOV.U32 R13, RZ, RZ, R0 ;  /* 0x000000ffff0d7224 */ /* 0x000fe400078e0000 */
[----:B------:R-:W-:-:S10]  /*10e10*/  IMAD.MOV.U32 R2, RZ, RZ, R14 ;  /* 0x000000ffff027224 */ /* 0x000fd400078e000e */
[----:B------:R-:W-:Y:S05]  /*10e20*/  WARPSYNC.COLLECTIVE R15, `(.L_x_12579) ;  /* 0x000000000f087348 */ /* 0x000fea0003c00000 */
[----:B------:R0:W1:Y:S02]  /*10e30*/  SHFL.IDX P6, R14, R13, R12, R11 ;  /* 0x0000000c0d0e7389 */ /* 0x00006400000c000b */
[----:B01----:R-:W-:Y:S01]  /*10e40*/  ENDCOLLECTIVE ;  /* 0x000000000000791b */ /* 0x003fe20003800000 */
.L_x_12579:
        /* <DEDUP_REMOVED lines=8> */
.L_x_12580:
        /* <DEDUP_REMOVED lines=11> */
.L_x_12581:
        /* <DEDUP_REMOVED lines=8> */
.L_x_12582:
        /* <DEDUP_REMOVED lines=10> */
.L_x_12583:
        /* <DEDUP_REMOVED lines=8> */
.L_x_12584:
        /* <DEDUP_REMOVED lines=11> */
.L_x_12585:
[----:B------:R-:W-:Y:S02]  /*111d0*/  IMAD.MOV.U32 R13, RZ, RZ, R6 ;  /* 0x000000ffff0d7224 */ /* 0x000fe400078e0006 */
[----:B------:R-:W-:Y:S02]  /*111e0*/  IMAD.MOV.U32 R12, RZ, RZ, RZ ;  /* 0x000000ffff0c7224 */ /* 0x000fe400078e00ff */
[----:B------:R-:W-:-:S07]  /*111f0*/  IMAD.MOV.U32 R8, RZ, RZ, R14 ;  /* 0x000000ffff087224 */ /* 0x000fce00078e000e */
[----:B------:R-:W-:Y:S05]  /*11200*/  WARPSYNC.COLLECTIVE R15, `(.L_x_12586) ;  /* 0x000000000f087348 */ /* 0x000fea0003c00000 */
[----:B------:R0:W1:Y:S02]  /*11210*/  SHFL.IDX P6, R14, R13, R12, R11 ;  /* 0x0000000c0d0e7389 */ /* 0x00006400000c000b */
[----:B01----:R-:W-:Y:S01]  /*11220*/  ENDCOLLECTIVE ;  /* 0x000000000000791b */ /* 0x003fe20003800000 */
.L_x_12586:
        /* <DEDUP_REMOVED lines=11> */
.L_x_12587:
        /* <DEDUP_REMOVED lines=8> */
.L_x_12588:
        /* <DEDUP_REMOVED lines=10> */
.L_x_12589:
[----:B------:R-:W-:Y:S05]  /*11400*/  BRA `(.L_x_12590) ;  /* 0xffffffd000707947 */ /* 0x000fea000383ffff */
.L_x_12514:
[----:B0-----:R0:W1:Y:S02]  /*11410*/  SYNCS.PHASECHK.TRANS64.TRYWAIT P0, [R16+URZ+0x13220], R3 ;  /* 0x01322003100075a7 */ /* 0x001064000800017f */
[----:B-1----:R-:W-:Y:S05]  /*11420*/  @!P0 NANOSLEEP.SYNCS 0x989680 ;  /* 0x009896800000895d */ /* 0x002fea0003900000 */
[----:B------:R-:W1:Y:S02]  /*11430*/  @!P0 SYNCS.PHASECHK.TRANS64 P0, [R16+URZ+0x13220], R3 ;  /* 0x01322003100085a7 */ /* 0x000e64000800007f */
[----:B-1----:R-:W-:Y:S05]  /*11440*/  @!P0 BRA `(.L_x_12514) ;  /* 0xfffffffc00f08947 */ /* 0x002fea000383ffff */
[----:B------:R-:W-:Y:S05]  /*11450*/  BRA `(.L_x_12591) ;  /* 0xffffffd000d07947 */ /* 0x000fea000383ffff */
.L_x_12520:
[----:B0-----:R0:W1:Y:S02]  /*11460*/  SYNCS.PHASECHK.TRANS64.TRYWAIT P0, [R4+URZ+0x13280], R3 ;  /* 0x01328003040075a7 */ /* 0x001064000800017f */
[----:B-1----:R-:W-:Y:S05]  /*11470*/  @!P0 NANOSLEEP.SYNCS 0x989680 ;  /* 0x009896800000895d */ /* 0x002fea0003900000 */
[----:B------:R-:W1:Y:S02]  /*11480*/  @!P0 SYNCS.PHASECHK.TRANS64 P0, [R4+URZ+0x13280], R3 ;  /* 0x01328003040085a7 */ /* 0x000e64000800007f */
[----:B-1----:R-:W-:Y:S05]  /*11490*/  @!P0 BRA `(.L_x_12520) ;  /* 0xfffffffc00f08947 */ /* 0x002fea000383ffff */
[----:B------:R-:W-:Y:S05]  /*114a0*/  BRA `(.L_x_12592) ;  /* 0xffffffd400707947 */ /* 0x000fea000383ffff */
.L_x_12525:
[----:B-1----:R1:W2:Y:S02]  /*114b0*/  SYNCS.PHASECHK.TRANS64.TRYWAIT P0, [R4+URZ+0x13240], R3 ;  /* 0x01324003040075a7 */ /* 0x0022a4000800017f */
[----:B--2---:R-:W-:Y:S05]  /*114c0*/  @!P0 NANOSLEEP.SYNCS 0x989680 ;  /* 0x009896800000895d */ /* 0x004fea0003900000 */
[----:B------:R-:W2:Y:S02]  /*114d0*/  @!P0 SYNCS.PHASECHK.TRANS64 P0, [R4+URZ+0x13240], R3 ;  /* 0x01324003040085a7 */ /* 0x000ea4000800007f */
[----:B--2---:R-:W-:Y:S05]  /*114e0*/  @!P0 BRA `(.L_x_12525) ;  /* 0xfffffffc00f08947 */ /* 0x004fea000383ffff */
[----:B------:R-:W-:Y:S05]  /*114f0*/  BRA `(.L_x_12593) ;  /* 0xffffffd400ec7947 */ /* 0x000fea000383ffff */
.L_x_12531:
[----:B0-----:R0:W1:Y:S02]  /*11500*/  SYNCS.PHASECHK.TRANS64.TRYWAIT P0, [R3+URZ+0x13270], R2 ;  /* 0x01327002030075a7 */ /* 0x001064000800017f */
[----:B-1----:R-:W-:Y:S05]  /*11510*/  @!P0 NANOSLEEP.SYNCS 0x989680 ;  /* 0x009896800000895d */ /* 0x002fea0003900000 */
[----:B------:R-:W1:Y:S02]  /*11520*/  @!P0 SYNCS.PHASECHK.TRANS64 P0, [R3+URZ+0x13270], R2 ;  /* 0x01327002030085a7 */ /* 0x000e64000800007f */
[----:B-1----:R-:W-:Y:S05]  /*11530*/  @!P0 BRA `(.L_x_12531) ;  /* 0xfffffffc00f08947 */ /* 0x002fea000383ffff */
[----:B------:R-:W-:Y:S05]  /*11540*/  BRA `(.L_x_12594) ;  /* 0xffffffd800887947 */ /* 0x000fea000383ffff */
.L_x_12533:
[----:B0-----:R0:W1:Y:S02]  /*11550*/  SYNCS.PHASECHK.TRANS64.TRYWAIT P0, [R3+URZ+0x13260], R2 ;  /* 0x01326002030075a7 */ /* 0x001064000800017f */
[----:B-1----:R-:W-:Y:S05]  /*11560*/  @!P0 NANOSLEEP.SYNCS 0x989680 ;  /* 0x009896800000895d */ /* 0x002fea0003900000 */
[----:B------:R-:W1:Y:S02]  /*11570*/  @!P0 SYNCS.PHASECHK.TRANS64 P0, [R3+URZ+0x13260], R2 ;  /* 0x01326002030085a7 */ /* 0x000e64000800007f */
[----:B-1----:R-:W-:Y:S05]  /*11580*/  @!P0 BRA `(.L_x_12533) ;  /* 0xfffffffc00f08947 */ /* 0x002fea000383ffff */
[----:B------:R-:W-:Y:S05]  /*11590*/  BRA `(.L_x_12595) ;  /* 0xffffffd800907947 */ /* 0x000fea000383ffff */
.L_x_12540:
[----:B0-----:R0:W1:Y:S02]  /*115a0*/  SYNCS.PHASECHK.TRANS64.TRYWAIT P1, [R2+URZ+0x13270], R3 ;  /* 0x01327003020075a7 */ /* 0x001064000802017f */
[----:B-1----:R-:W-:Y:S05]  /*115b0*/  @!P1 NANOSLEEP.SYNCS 0x989680 ;  /* 0x009896800000995d */ /* 0x002fea0003900000 */
[----:B------:R-:W1:Y:S02]  /*115c0*/  @!P1 SYNCS.PHASECHK.TRANS64 P1, [R2+URZ+0x13270], R3 ;  /* 0x01327003020095a7 */ /* 0x000e64000802007f */
[----:B-1----:R-:W-:Y:S05]  /*115d0*/  @!P1 BRA `(.L_x_12540) ;  /* 0xfffffffc00f09947 */ /* 0x002fea000383ffff */
[----:B------:R-:W-:Y:S05]  /*115e0*/  BRA `(.L_x_12596) ;  /* 0xffffffdc00d47947 */ /* 0x000fea000383ffff */
.L_x_12542:
[----:B0-----:R0:W1:Y:S02]  /*115f0*/  SYNCS.PHASECHK.TRANS64.TRYWAIT P1, [R2+URZ+0x13260], R5 ;  /* 0x01326005020075a7 */ /* 0x001064000802017f */
[----:B-1----:R-:W-:Y:S05]  /*11600*/  @!P1 NANOSLEEP.SYNCS 0x989680 ;  /* 0x009896800000995d */ /* 0x002fea0003900000 */
[----:B------:R-:W1:Y:S02]  /*11610*/  @!P1 SYNCS.PHASECHK.TRANS64 P1, [R2+URZ+0x13260], R5 ;  /* 0x01326005020095a7 */ /* 0x000e64000802007f */
[----:B-1----:R-:W-:Y:S05]  /*11620*/  @!P1 BRA `(.L_x_12542) ;  /* 0xfffffffc00f09947 */ /* 0x002fea000383ffff */
[----:B------:R-:W-:Y:S05]  /*11630*/  BRA `(.L_x_12597) ;  /* 0xffffffdc00dc7947 */ /* 0x000fea000383ffff */
.L_x_12555:
[----:B0-----:R0:W1:Y:S02]  /*11640*/  SYNCS.PHASECHK.TRANS64.TRYWAIT P0, [R7+URZ+0x13220], R0 ;  /* 0x01322000070075a7 */ /* 0x001064000800017f */
[----:B-1----:R-:W-:Y:S05]  /*11650*/  @!P0 NANOSLEEP.SYNCS 0x989680 ;  /* 0x009896800000895d */ /* 0x002fea0003900000 */
[----:B------:R-:W1:Y:S02]  /*11660*/  @!P0 SYNCS.PHASECHK.TRANS64 P0, [R7+URZ+0x13220], R0 ;  /* 0x01322000070085a7 */ /* 0x000e64000800007f */
[----:B-1----:R-:W-:Y:S05]  /*11670*/  @!P0 BRA `(.L_x_12555) ;  /* 0xfffffffc00f08947 */ /* 0x002fea000383ffff */
[----:B------:R-:W-:Y:S05]  /*11680*/  BRA `(.L_x_12598) ;  /* 0xffffffec00d07947 */ /* 0x000fea000383ffff */
.L_x_12556:
        /* <DEDUP_REMOVED lines=11> */
.L_x_12600:
[----:B------:R-:W-:Y:S05]  /*11740*/  BSYNC B0 ;  /* 0x0000000000007941 */ /* 0x000fea0003800000 */
.L_x_12599:
[----:B------:R-:W-:Y:S05]  /*11750*/  BRA `(.L_x_12601) ;  /* 0xffffffec00b87947 */ /* 0x000fea000383ffff */
.L_x_12559:
[----:B------:R-:W-:Y:S01]  /*11760*/  BSSY B1, `(.L_x_12602) ;  /* 0x0000006000017945 */ /* 0x000fe20003800000 */
[----:B------:R-:W-:-:S07]  /*11770*/  IMAD.MOV.U32 R15, RZ, RZ, -0x1 ;  /* 0xffffffffff0f7424 */ /* 0x000fce00078e00ff */
[----:B0-----:R-:W-:Y:S05]  /*11780*/  WARPSYNC.COLLECTIVE R15, `(.L_x_12603) ;  /* 0x000000000f0c7348 */ /* 0x001fea0003c00000 */
[----:B------:R-:W-:Y:S02]  /*11790*/  ELECT P6, UR62, PT ;  /* 0x00000000003e782f */ /* 0x000fe400038c0000 */
[----:B------:R-:W-:Y:S01]  /*117a0*/  MOV R14, UR62 ;  /* 0x0000003e000e7c02 */ /* 0x000fe20008000f00 */
[----:B0-----:R-:W-:Y:S10]  /*117b0*/  ENDCOLLECTIVE ;  /* 0x000000000000791b */ /* 0x001ff40003800000 */
.L_x_12603:
[----:B------:R-:W-:Y:S05]  /*117c0*/  BSYNC B1 ;  /* 0x0000000000017941 */ /* 0x000fea0003800000 */
.L_x_12602:
[----:B------:R-:W-:Y:S05]  /*117d0*/  BRA `(.L_x_12604) ;  /* 0xffffffec00b07947 */ /* 0x000fea000383ffff */
.L_x_12561:
[----:B0-----:R0:W1:Y:S02]  /*117e0*/  SYNCS.PHASECHK.TRANS64.TRYWAIT P1, [R5+URZ], R4 ;  /* 0x00000004050075a7 */ /* 0x001064000802017f */
[----:B-1----:R-:W-:Y:S05]  /*117f0*/  @!P1 NANOSLEEP.SYNCS 0x989680 ;  /* 0x009896800000995d */ /* 0x002fea0003900000 */
[----:B------:R-:W1:Y:S02]  /*11800*/  @!P1 SYNCS.PHASECHK.TRANS64 P1, [R5+URZ], R4 ;  /* 0x00000004050095a7 */ /* 0x000e64000802007f */
[----:B-1----:R-:W-:Y:S05]  /*11810*/  @!P1 BRA `(.L_x_12561) ;  /* 0xfffffffc00f09947 */ /* 0x002fea000383ffff */
[----:B------:R-:W-:Y:S05]  /*11820*/  BRA `(.L_x_12605) ;  /* 0xffffffec00e47947 */ /* 0x000fea000383ffff */
.L_x_12562:
[----:B-1----:R1:W2:Y:S02]  /*11830*/  SYNCS.PHASECHK.TRANS64.TRYWAIT P1, [R3+URZ], R0 ;  /* 0x00000000030075a7 */ /* 0x0022a4000802017f */
[----:B--2---:R-:W-:Y:S05]  /*11840*/  @!P1 NANOSLEEP.SYNCS 0x989680 ;  /* 0x009896800000995d */ /* 0x004fea0003900000 */
[----:B------:R-:W2:Y:S02]  /*11850*/  @!P1 SYNCS.PHASECHK.TRANS64 P1, [R3+URZ], R0 ;  /* 0x00000000030095a7 */ /* 0x000ea4000802007f */
[----:B--2---:R-:W-:Y:S05]  /*11860*/  @!P1 BRA `(.L_x_12562) ;  /* 0xfffffffc00f09947 */ /* 0x004fea000383ffff */
[----:B------:R-:W-:Y:S05]  /*11870*/  BRA `(.L_x_12606) ;  /* 0xffffffec00d87947 */ /* 0x000fea000383ffff */
.L_x_12564:
[----:B-1----:R1:W2:Y:S02]  /*11880*/  SYNCS.PHASECHK.TRANS64.TRYWAIT P1, [R3+URZ+0x13260], R4 ;  /* 0x01326004030075a7 */ /* 0x0022a4000802017f */
[----:B--2---:R-:W-:Y:S05]  /*11890*/  @!P1 NANOSLEEP.SYNCS 0x989680 ;  /* 0x009896800000995d */ /* 0x004fea0003900000 */
[----:B------:R-:W2:Y:S02]  /*118a0*/  @!P1 SYNCS.PHASECHK.TRANS64 P1, [R3+URZ+0x13260], R4 ;  /* 0x01326004030095a7 */ /* 0x000ea4000802007f */
[----:B--2---:R-:W-:Y:S05]  /*118b0*/  @!P1 BRA `(.L_x_12564) ;  /* 0xfffffffc00f09947 */ /* 0x004fea000383ffff */
[----:B------:R-:W-:Y:S05]  /*118c0*/  BRA `(.L_x_12607) ;  /* 0xffffffec00d87947 */ /* 0x000fea000383ffff */
.L_x_12566:
[----:B0-----:R0:W2:Y:S02]  /*118d0*/  SYNCS.PHASECHK.TRANS64.TRYWAIT P1, [R5+URZ+0x13260], R0 ;  /* 0x01326000050075a7 */ /* 0x0010a4000802017f */
[----:B--2---:R-:W-:Y:S05]  /*118e0*/  @!P1 NANOSLEEP.SYNCS 0x989680 ;  /* 0x009896800000995d */ /* 0x004fea0003900000 */
[----:B------:R-:W2:Y:S02]  /*118f0*/  @!P1 SYNCS.PHASECHK.TRANS64 P1, [R5+URZ+0x13260], R0 ;  /* 0x01326000050095a7 */ /* 0x000ea4000802007f */
[----:B--2---:R-:W-:Y:S05]  /*11900*/  @!P1 BRA `(.L_x_12566) ;  /* 0xfffffffc00f09947 */ /* 0x004fea000383ffff */
[----:B------:R-:W-:Y:S05]  /*11910*/  BRA `(.L_x_12608) ;  /* 0xffffffec00d87947 */ /* 0x000fea000383ffff */
.L_x_12568:
[----:B--2---:R2:W3:Y:S02]  /*11920*/  SYNCS.PHASECHK.TRANS64.TRYWAIT P0, [R3+URZ+0x13280], R4 ;  /* 0x01328004030075a7 */ /* 0x0044e4000800017f */
[----:B---3--:R-:W-:Y:S05]  /*11930*/  @!P0 NANOSLEEP.SYNCS 0x989680 ;  /* 0x009896800000895d */ /* 0x008fea0003900000 */
[----:B------:R-:W3:Y:S02]  /*11940*/  @!P0 SYNCS.PHASECHK.TRANS64 P0, [R3+URZ+0x13280], R4 ;  /* 0x01328004030085a7 */ /* 0x000ee4000800007f */
[----:B---3--:R-:W-:Y:S05]  /*11950*/  @!P0 BRA `(.L_x_12568) ;  /* 0xfffffffc00f08947 */ /* 0x008fea000383ffff */
[----:B------:R-:W-:Y:S05]  /*11960*/  BRA `(.L_x_12569) ;  /* 0xffffffec00d47947 */ /* 0x000fea000383ffff */
.L_x_12609:
        /* <DEDUP_REMOVED lines=9> */
.L_x_12995:


//--------------------- .text._ZN7cutlass13device_kernelIN5flash11enable_sm90INS1_16FlashAttnFwdSm90INS1_25CollectiveMainloopFwdSm90ILi2EN4cute5tupleIJNS5_1CILi1EEES8_S8_EEENS6_IJNS7_ILi192EEENS7_ILi160EEENS7_ILi64EEEEEELi64ENS_12float_e4m3_tEfNS_4arch4Sm90ELb1ELb0ELb0ELb1ELb0ELb1ELb0ELb1ELb1ELb1ELb0ELb0EEENS1_21CollectiveEpilogueFwdINS6_IJSA_SC_SB_EEES9_NS_10bfloat16_tESG_Li384ELb1ELb1ELb0ELb1EEENS1_36VarlenDynamicPersistentTileSchedulerILi192ELi160ELi384ELi128ELb0ELb1ELb1ELb1ELb1ELb1EEEEEEEEEvNT_6ParamsE --------------------------
	.section	.text._ZN7cutlass13device_kernelIN5flash11enable_sm90INS1_16FlashAttnFwdSm90INS1_25CollectiveMainloopFwdSm90ILi2EN4cute5tupleIJNS5_1CILi1EEES8_S8_EEENS6_IJNS7_ILi192EEENS7_ILi160EEENS7_ILi64EEEEEELi64ENS_12float_e4m3_tEfNS_4arch4Sm90ELb1ELb0ELb0ELb1ELb0ELb1ELb0ELb1ELb1ELb1ELb0ELb0EEENS1_21CollectiveEpilogueFwdINS6_IJSA_SC_SB_EEES9_NS_10bfloat16_tESG_Li384ELb1ELb1ELb0ELb1EEENS1_36VarlenDynamicPersistentTileSchedulerILi192ELi160ELi384ELi128ELb0ELb1ELb1ELb1ELb1ELb1EEEEEEEEEvNT_6ParamsE,"ax",@progbits
	.align	128
.text._ZN7cutlass13device_kernelIN5flash11enable_sm90INS1_16FlashAttnFwdSm90INS1_25CollectiveMainloopFwdSm90ILi2EN4cute5tupleIJNS5_1CILi1EEES8_S8_EEENS6_IJNS7_ILi192EEENS7_ILi160EEENS7_ILi64EEEEEELi64ENS_12float_e4m3_tEfNS_4arch4Sm90ELb1ELb0ELb0ELb1ELb0ELb1ELb0ELb1ELb1ELb1ELb0ELb0EEENS1_21CollectiveEpilogueFwdINS6_IJSA_SC_SB_EEES9_NS_10bfloat16_tESG_Li384ELb1ELb1ELb0ELb1EEENS1_36VarlenDynamicPersistentTileSchedulerILi192ELi160ELi384ELi128ELb0ELb1ELb1ELb1ELb1ELb1EEEEEEEEEvNT_6ParamsE:
        .type           _ZN7cutlass13device_kernelIN5flash11enable_sm90INS1_16FlashAttnFwdSm90INS1_25CollectiveMainloopFwdSm90ILi2EN4cute5tupleIJNS5_1CILi1EEES8_S8_EEENS6_IJNS7_ILi192EEENS7_ILi160EEENS7_ILi64EEEEEELi64ENS_12float_e4m3_tEfNS_4arch4Sm90ELb1ELb0ELb0ELb1ELb0ELb1ELb0ELb1ELb1ELb1ELb0ELb0EEENS1_21CollectiveEpilogueFwdINS6_IJSA_SC_SB_EEES9_NS_10bfloat16_tESG_Li384ELb1ELb1ELb0ELb1EEENS1_36VarlenDynamicPersistentTileSchedulerILi192ELi160ELi384ELi128ELb0ELb1ELb1ELb1ELb1ELb1EEEEEEEEEvNT_6ParamsE,@function
        .size           _ZN7cutlass13device_kernelIN5flash11enable_sm90INS1_16FlashAttnFwdSm90INS1_25CollectiveMainloopFwdSm90ILi2EN4cute5tupleIJNS5_1CILi1EEES8_S8_EEENS6_IJNS7_ILi192EEENS7_ILi160EEENS7_ILi64EEEEEELi64ENS_12float_e4m3_tEfNS_4arch4Sm90ELb1ELb0ELb0ELb1ELb0ELb1ELb0ELb1ELb1ELb1ELb0ELb0EEENS1_21CollectiveEpilogueFwdINS6_IJSA_SC_SB_EEES9_NS_10bfloat16_tESG_Li384ELb1ELb1ELb0ELb1EEENS1_36VarlenDynamicPersistentTileSchedulerILi192ELi160ELi384ELi128ELb0ELb1ELb1ELb1ELb1ELb1EEEEEEEEEvNT_6ParamsE,(.L_x_12996 - _ZN7cutlass13device_kernelIN5flash11enable_sm90INS1_16FlashAttnFwdSm90INS1_25CollectiveMainloopFwdSm90ILi2EN4cute5tupleIJNS5_1CILi1EEES8_S8_EEENS6_IJNS7_ILi192EEENS7_ILi160EEENS7_ILi64EEEEEELi64ENS_12float_e4m3_tEfNS_4arch4Sm90ELb1ELb0ELb0ELb1ELb0ELb1ELb0ELb1ELb1ELb1ELb0ELb0EEENS1_21CollectiveEpilogueFwdINS6_IJSA_SC_SB_EEES9_NS_10bfloat16_tESG_Li384ELb1ELb1ELb0ELb1EEENS1_36VarlenDynamicPersistentTileSchedulerILi192ELi160ELi384ELi128ELb0ELb1ELb1ELb1ELb1ELb1EEEEEEEEEvNT_6ParamsE)
        .other          _ZN7cutlass13device_kernelIN5flash11enable_sm90INS1_16FlashAttnFwdSm90INS1_25CollectiveMainloopFwdSm90ILi2EN4cute5tupleIJNS5_1CILi1EEES8_S8_EEENS6_IJNS7_ILi192EEENS7_ILi160EEENS7_ILi64EEEEEELi64ENS_12float_e4m3_tEfNS_4arch4Sm90ELb1ELb0ELb0ELb1ELb0ELb1ELb0ELb1ELb1ELb1ELb0ELb0EEENS1_21CollectiveEpilogueFwdINS6_IJSA_SC_SB_EEES9_NS_10bfloat16_tESG_Li384ELb1ELb1ELb0ELb1EEENS1_36VarlenDynamicPersistentTileSchedulerILi192ELi160ELi384ELi128ELb0ELb1ELb1ELb1ELb1ELb1EEEEEEEEEvNT_6ParamsE,@"STO_CUDA_ENTRY STV_DEFAULT"
_ZN7cutlass13device_kernelIN5flash11enable_sm90INS1_16FlashAttnFwdSm90INS1_25CollectiveMainloopFwdSm90ILi2EN4cute5tupleIJNS5_1CILi1EEES8_S8_EEENS6_IJNS7_ILi192EEENS7_ILi160EEENS7_ILi64EEEEEELi64ENS_12float_e4m3_tEfNS_4arch4Sm90ELb1ELb0ELb0ELb1ELb0ELb1ELb0ELb1ELb1ELb1ELb0ELb0EEENS1_21CollectiveEpilogueFwdINS6_IJSA_SC_SB_EEES9_NS_10bfloat16_tESG_Li384ELb1ELb1ELb0ELb1EEENS1_36VarlenDynamicPersistentTileSchedulerILi192ELi160ELi384ELi128ELb0ELb1ELb1ELb1ELb1ELb1EEEEEEEEEvNT_6ParamsE:
        /* <DEDUP_REMOVED lines=23> */
.L_x_12611:
[----:B------:R-:W-:Y:S05]  /*0170*/  BSYNC B0 ;  /* 0x0000000000007941 */ /* 0x000fea0003800000 */
.L_x_12610:
        /* <DEDUP_REMOVED lines=40> */
.L_x_12612:
        /* <DEDUP_REMOVED lines=22> */
.L_x_12613:
        /* <DEDUP_REMOVED lines=18> */
.L_x_12614:
        /* <DEDUP_REMOVED lines=22> */
.L_x_12615:
        /* <DEDUP_REMOVED lines=22> */
.L_x_12616:
        /* <DEDUP_REMOVED lines=9> */
.L_x_12619:
        /* <DEDUP_REMOVED lines=19> */
[----:B------:R-:W-:Y:S02]  /*0b00*/  SHF.R.S32.HI R0, RZ, 0x1f, R18 ;  /* 0x0000001fff007819 */ /* 0x000fe40000011412 */
[-C--:B------:R-:W-:Y:S02]  /*0b10*/  LEA.HI R3, R18, R18.reuse, RZ, 0x1 ;  /* 0x0000001212037211 */ /* 0x080fe400078f08ff */
[CC--:B--2---:R-:W-:Y:S02]  /*0b20*/  LEA.HI R2, R0.reuse, R18.reuse, RZ, 0x7 ;  /* 0x0000001200027211 */ /* 0x0c4fe400078f38ff */
[CC--:B------:R-:W-:Y:S02]  /*0b30*/  LEA.HI R4, R0.reuse, R18.reuse, RZ, 0x5 ;  /* 0x0000001200047211 */ /* 0x0c0fe400078f28ff */
[----:B------:R-:W-:Y:S02]  /*0b40*/  LEA.HI R6, R0, R18, RZ, 0x4 ;  /* 0x0000001200067211 */ /* 0x000fe400078f20ff */
[----:B------:R-:W-:-:S02]  /*0b50*/  SHF.R.S32.HI R156, RZ, 0x1, R3 ;  /* 0x00000001ff9c7819 */ /* 0x000fc40000011403 */
[----:B------:R-:W-:Y:S01]  /*0b60*/  LOP3.LUT R10, R2, 0xffffff80, RZ, 0xc0, !PT ;  /* 0xffffff80020a7812 */ /* 0x000fe200078ec0ff */
[----:B------:R-:W-:Y:S01]  /*0b70*/  IMAD.SHL.U32 R5, R4, 0x20, RZ ;  /* 0x0000002004057824 */ /* 0x000fe200078e00ff */
[----:B------:R-:W-:Y:S02]  /*0b80*/  LOP3.LUT R8, R6, 0x3fffff0, RZ, 0xc0, !PT ;  /* 0x03fffff006087812 */ /* 0x000fe400078ec0ff */
[----:B------:R-:W-:Y:S01]  /*0b90*/  LEA.HI R4, R3, R156, RZ, 0x1 ;  /* 0x0000009c03047211 */ /* 0x000fe200078f08ff */
[C---:B------:R-:W-:Y:S01]  /*0ba0*/  IMAD.IADD R20, R18.reuse, 0x1, -R10 ;  /* 0x0000000112147824 */ /* 0x040fe200078e0a0a */
[----:B------:R-:W-:Y:S02]  /*0bb0*/  SHF.R.S32.HI R7, RZ, 0x4, R6 ;  /* 0x00000004ff077819 */ /* 0x000fe40000011406 */
[----:B------:R-:W-:Y:S01]  /*0bc0*/  LOP3.LUT R9, R5, 0xfffffc00, RZ, 0xc0, !PT ;  /* 0xfffffc0005097812 */ /* 0x000fe200078ec0ff */
[----:B------:R-:W-:Y:S01]  /*0bd0*/  IMAD.IADD R8, R18, 0x1, -R8 ;  /* 0x0000000112087824 */ /* 0x000fe200078e0a08 */
[----:B------:R-:W-:-:S02]  /*0be0*/  LOP3.LUT R5, R4, 0x3fffffe, RZ, 0xc0, !PT ;  /* 0x03fffffe04057812 */ /* 0x000fc400078ec0ff */
[----:B------:R-:W-:Y:S02]  /*0bf0*/  LEA.HI R6, R6, R7, RZ, 0x1 ;  /* 0x0000000706067211 */ /* 0x000fe400078f08ff */
[----:B------:R-:W-:Y:S01]  /*0c00*/  SHF.R.S32.HI R10, RZ, 0x1f, R20 ;  /* 0x0000001fff0a7819 */ /* 0x000fe20000011414 */
[----:B------:R-:W-:Y:S01]  /*0c10*/  IMAD.IADD R5, R156, 0x1, -R5 ;  /* 0x000000019c057824 */ /* 0x000fe200078e0a05 */
[----:B------:R-:W-:Y:S01]  /*0c20*/  LOP3.LUT R6, R6, 0x1ffffffe, RZ, 0xc0, !PT ;  /* 0x1ffffffe06067812 */ /* 0x000fe200078ec0ff */
[----:B------:R-:W-:Y:S01]  /*0c30*/  IMAD R9, R8, 0x40, R9 ;  /* 0x0000004008097824 */ /* 0x000fe200078e0209 */
[----:B------:R-:W-:Y:S01]  /*0c40*/  LEA.HI R8, R10, R20, RZ, 0x2 ;  /* 0x000000140a087211 */ /* 0x000fe200078f10ff */
[C---:B------:R-:W-:Y:S01]  /*0c50*/  IMAD R19, R7.reuse, 0x8, R5 ;  /* 0x0000000807137824 */ /* 0x040fe200078e0205 */
[----:B------:R-:W-:Y:S01]  /*0c60*/  LEA.HI R4, R0, R18, RZ, 0x2 ;  /* 0x0000001200047211 */ /* 0x000fe200078f10ff */
[----:B------:R-:W-:Y:S01]  /*0c70*/  IMAD.IADD R6, R7, 0x1, -R6 ;  /* 0x0000000107067824 */ /* 0x000fe200078e0a06 */
[----:B------:R-:W-:-:S02]  /*0c80*/  SHF.R.S32.HI R7, RZ, 0x2, R8 ;  /* 0x00000002ff077819 */ /* 0x000fc40000011408 */
[----:B------:R-:W-:Y:S02]  /*0c90*/  SHF.R.S32.HI R12, RZ, 0x1f, R8 ;  /* 0x0000001fff0c7819 */ /* 0x000fe40000011408 */
[----:B------:R-:W-:Y:S02]  /*0ca0*/  SHF.R.S32.HI R21, RZ, 0x7, R2 ;  /* 0x00000007ff157819 */ /* 0x000fe40000011402 */
[--C-:B------:R-:W-:Y:S02]  /*0cb0*/  SHF.R.S32.HI R2, RZ, 0x2, R4.reuse ;  /* 0x00000002ff027819 */ /* 0x100fe40000011404 */
[----:B------:R-:W-:Y:S02]  /*0cc0*/  SHF.R.S32.HI R5, RZ, 0x1f, R4 ;  /* 0x0000001fff057819 */ /* 0x000fe40000011404 */
[----:B------:R-:W-:Y:S02]  /*0cd0*/  LEA.HI R12, R12, R7, RZ, 0x3 ;  /* 0x000000070c0c7211 */ /* 0x000fe400078f18ff */
[----:B------:R-:W-:Y:S01]  /*0ce0*/  LOP3.LUT R11, R4, 0xfffffffc, RZ, 0xc0, !PT ;  /* 0xfffffffc040b7812 */ /* 0x000fe200078ec0ff */
[----:B------:R-:W-:Y:S01]  /*0cf0*/  IMAD.HI R4, R21, 0x55555556, RZ ;  /* 0x5555555615047827 */ /* 0x000fe200078e02ff */
[----:B------:R-:W-:-:S02]  /*0d00*/  LEA.HI R5, R5, R2, RZ, 0x2 ;  /* 0x0000000205057211 */ /* 0x000fc400078f10ff */
[----:B------:R-:W-:Y:S02]  /*0d10*/  LOP3.LUT R12, R12, 0xfffffff8, RZ, 0xc0, !PT ;  /* 0xfffffff80c0c7812 */ /* 0x000fe400078ec0ff */
[----:B------:R-:W-:Y:S02]  /*0d20*/  LEA.HI R10, R10, R20, RZ, 0x5 ;  /* 0x000000140a0a7211 */ /* 0x000fe400078f28ff */
[----:B------:R-:W-:Y:S01]  /*0d30*/  LOP3.LUT R5, R5, 0xfffffffc, RZ, 0xc0, !PT ;  /* 0xfffffffc05057812 */ /* 0x000fe200078ec0ff */
[----:B------:R-:W-:Y:S01]  /*0d40*/  IMAD.IADD R7, R7, 0x1, -R12 ;  /* 0x0000000107077824 */ /* 0x000fe200078e0a0c */
[----:B------:R-:W-:Y:S02]  /*0d50*/  LEA.HI R4, R4, R4, RZ, 0x1 ;  /* 0x0000000404047211 */ /* 0x000fe400078f08ff */
[----:B------:R-:W-:Y:S01]  /*0d60*/  SHF.R.S32.HI R10, RZ, 0x5, R10 ;  /* 0x00000005ff0a7819 */ /* 0x000fe2000001140a */
[----:B------:R-:W-:Y:S02]  /*0d70*/  IMAD.IADD R5, R2, 0x1, -R5 ;  /* 0x0000000102057824 */ /* 0x000fe400078e0a05 */
[----:B------:R-:W-:-:S02]  /*0d80*/  IMAD R2, R6, 0x8, R9 ;  /* 0x0000000806027824 */ /* 0x000fc400078e0209 */
[----:B------:R-:W-:Y:S02]  /*0d90*/  IMAD R4, R4, -0x3, R21 ;  /* 0xfffffffd04047824 */ /* 0x000fe400078e0215 */
[----:B------:R-:W-:Y:S01]  /*0da0*/  IMAD R7, R10, 0x10, R7 ;  /* 0x000000100a077824 */ /* 0x000fe200078e0207 */
[----:B------:R3:W-:Y:S03]  /*0db0*/  STL [R1+0x84], R2 ;  /* 0x0000840201007387 */ /* 0x0007e60000100800 */
[----:B------:R-:W-:Y:S01]  /*0dc0*/  IMAD R4, R4, 0x40, R7 ;  /* 0x0000004004047824 */ /* 0x000fe200078e0207 */
[----:B------:R-:W-:Y:S01]  /*0dd0*/  STL [R1+0x74], R5 ;  /* 0x0000740501007387 */ /* 0x000fe20000100800 */
[----:B------:R-:W-:-:S03]  /*0de0*/  LEA.HI R0, R0, R18, RZ, 0x3 ;  /* 0x0000001200007211 */ /* 0x000fc600078f18ff */
[----:B------:R-:W-:Y:S04]  /*0df0*/  STL [R1+0x54], R13 ;  /* 0x0000540d01007387 */ /* 0x000fe80000100800 */
[----:B------:R-:W-:Y:S04]  /*0e00*/  STL [R1+0x58], R14 ;  /* 0x0000580e01007387 */ /* 0x000fe80000100800 */
[----:B------:R-:W-:Y:S04]  /*0e10*/  STL [R1+0x5c], R15 ;  /* 0x00005c0f01007387 */ /* 0x000fe80000100800 */
[----:B------:R-:W-:Y:S04]  /*0e20*/  STL [R1+0x80], R4 ;  /* 0x0000800401007387 */ /* 0x000fe80000100800 */
[----:B------:R-:W-:Y:S01]  /*0e30*/  STL [R1+0x68], RZ ;  /* 0x000068ff01007387 */ /* 0x000fe20000100800 */
[----:B------:R-:W-:-:S02]  /*0e40*/  LOP3.LUT R3, R3, 0xfffffffe, RZ, 0xc0, !PT ;  /* 0xfffffffe03037812 */ /* 0x000fc400078ec0ff */
[----:B------:R-:W-:-:S03]  /*0e50*/  SHF.R.S32.HI R6, RZ, 0x3, R0 ;  /* 0x00000003ff067819 */ /* 0x000fc60000011400 */
[C---:B------:R-:W-:Y:S02]  /*0e60*/  IMAD.IADD R3, R18.reuse, 0x1, -R3 ;  /* 0x0000000112037824 */ /* 0x040fe400078e0a03 */
[----:B------:R-:W-:Y:S02]  /*0e70*/  IMAD.IADD R11, R18, 0x1, -R11 ;  /* 0x00000001120b7824 */ /* 0x000fe400078e0a0b */
[----:B------:R-:W-:-:S03]  /*0e80*/  IMAD.SHL.U32 R6, R3, 0x8, RZ ;  /* 0x0000000803067824 */ /* 0x000fc600078e00ff */
[----:B------:R-:W-:Y:S02]  /*0e90*/  LEA.HI R12, R11, R11, RZ, 0x1 ;  /* 0x0000000b0b0c7211 */ /* 0x000fe400078f08ff */
[----:B------:R-:W-:Y:S02]  /*0ea0*/  LOP3.LUT R8, R8, 0x7ffffffc, RZ, 0xc0, !PT ;  /* 0x7ffffffc08087812 */ /* 0x000fe400078ec0ff */
[----:B------:R-:W-:-:S03]  /*0eb0*/  LOP3.LUT R12, R12, 0x1ffffffe, RZ, 0xc0, !PT ;  /* 0x1ffffffe0c0c7812 */ /* 0x000fc600078ec0ff */
[----:B------:R-:W-:Y:S02]  /*0ec0*/  IMAD.IADD R7, R20, 0x1, -R8 ;  /* 0x0000000114077824 */ /* 0x000fe400078e0a08 */
[----:B------:R-:W-:Y:S01]  /*0ed0*/  IMAD.IADD R12, R11, 0x1, -R12 ;  /* 0x000000010b0c7824 */ /* 0x000fe200078e0a0c */
[----:B------:R-:W-:Y:S02]  /*0ee0*/  CS2R R22, SRZ ;  /* 0x0000000000167805 */ /* 0x000fe4000001ff00 */
[----:B---3--:R-:W-:-:S05]  /*0ef0*/  LOP3.LUT R2, R17, 0x1, RZ, 0xfc, !PT ;  /* 0x0000000111027812 */ /* 0x008fca00078efcff */
[----:B------:R0:W-:Y:S02]  /*0f00*/  STL [R1+0x4], R2 ;  /* 0x0000040201007387 */ /* 0x0001e40000100800 */
[----:B0-----:R-:W-:Y:S01]  /*0f10*/  LOP3.LUT R2, R0, 0xfffffff8, RZ, 0xc0, !PT ;  /* 0xfffffff800027812 */ /* 0x001fe200078ec0ff */
[----:B------:R-:W-:-:S04]  /*0f20*/  IMAD.SHL.U32 R0, R5, 0x80, RZ ;  /* 0x0000008005007824 */ /* 0x000fc800078e00ff */
[----:B------:R-:W-:-:S04]  /*0f30*/  IMAD.IADD R2, R18, 0x1, -R2 ;  /* 0x0000000112027824 */ /* 0x000fc800078e0a02 */
[----:B------:R-:W-:Y:S01]  /*0f40*/  IMAD.SHL.U32 R5, R2, 0x8, RZ ;  /* 0x0000000802057824 */ /* 0x000fe200078e00ff */
[----:B------:R-:W-:Y:S01]  /*0f50*/  LOP3.LUT R2, R0, 0x180, RZ, 0xc0, !PT ;  /* 0x0000018000027812 */ /* 0x000fe200078ec0ff */
[----:B------:R-:W-:Y:S01]  /*0f60*/  IMAD.SHL.U32 R18, R3, 0x10, RZ ;  /* 0x0000001003127824 */ /* 0x000fe200078e00ff */
[----:B------:R-:W-:Y:S02]  /*0f70*/  STL [R1+0x8], RZ ;  /* 0x000008ff01007387 */ /* 0x000fe40000100800 */
[----:B------:R-:W-:Y:S02]  /*0f80*/  SHF.R.S32.HI R3, RZ, 0x1f, R5 ;  /* 0x0000001fff037819 */ /* 0x000fe40000011405 */
[----:B------:R0:W-:Y:S01]  /*0f90*/  STL [R1+0x10], R6 ;  /* 0x0000100601007387 */ /* 0x0001e20000100800 */
[----:B------:R-:W-:-:S03]  /*0fa0*/  SHF.R.S32.HI R0, RZ, 0x1f, R156 ;  /* 0x0000001fff007819 */ /* 0x000fc6000001149c */
[----:B------:R1:W-:Y:S01]  /*0fb0*/  STL [R1+0x70], R5 ;  /* 0x0000700501007387 */ /* 0x0003e20000100800 */
[----:B------:R-:W-:-:S03]  /*0fc0*/  LOP3.LUT R0, R2, 0x10, R18, 0xf8, !PT ;  /* 0x0000001002007812 */ /* 0x000fc600078ef812 */
[----:B------:R-:W-:Y:S01]  /*0fd0*/  STL [R1+0x34], R2 ;  /* 0x0000340201007387 */ /* 0x000fe20000100800 */
[----:B0-----:R-:W-:-:S03]  /*0fe0*/  VIADD R6, R6, 0x10 ;  /* 0x0000001006067836 */ /* 0x001fc60000000000 */
[----:B------:R0:W-:Y:S01]  /*0ff0*/  STL [R1+0x88], R3 ;  /* 0x0000880301007387 */ /* 0x0001e20000100800 */
[----:B-1----:R-:W-:-:S03]  /*1000*/  IMAD.SHL.U32 R5, R19, 0x40, RZ ;  /* 0x0000004013057824 */ /* 0x002fc600078e00ff */
[----:B------:R-:W-:Y:S01]  /*1010*/  STL [R1+0xc], R6 ;  /* 0x00000c0601007387 */ /* 0x000fe20000100800 */
[----:B0-----:R-:W-:Y:S02]  /*1020*/  SHF.R.U32.HI R3, RZ, 0x3, R2 ;  /* 0x00000003ff037819 */ /* 0x001fe40000011602 */
[----:B------:R-:W-:Y:S02]  /*1030*/  LOP3.LUT R2, R2, 0x30, R18, 0xf8, !PT ;  /* 0x0000003002027812 */ /* 0x000fe400078ef812 */
[-C--:B------:R-:W-:Y:S01]  /*1040*/  LOP3.LUT R0, R0, R3.reuse, RZ, 0x3c, !PT ;  /* 0x0000000300007212 */ /* 0x080fe200078e3cff */
[----:B------:R0:W-:Y:S04]  /*1050*/  STL [R1+0x38], R3 ;  /* 0x0000380301007387 */ /* 0x0001e80000100800 */
[----:B------:R-:W-:Y:S01]  /*1060*/  STL [R1+0x3c], R5 ;  /* 0x00003c0501007387 */ /* 0x000fe20000100800 */
[----:B0-----:R-:W-:-:S02]  /*1070*/  LOP3.LUT R3, R2, R3, RZ, 0x3c, !PT ;  /* 0x0000000302037212 */ /* 0x001fc400078e3cff */
[----:B------:R-:W-:Y:S01]  /*1080*/  SHF.R.S32.HI R2, RZ, 0x1f, R6 ;  /* 0x0000001fff027819 */ /* 0x000fe20000011406 */
[----:B------:R-:W-:Y:S02]  /*1090*/  IMAD.IADD R6, R5, 0x1, R0 ;  /* 0x0000000105067824 */ /* 0x000fe400078e0200 */
[----:B------:R-:W-:Y:S02]  /*10a0*/  IMAD R0, R12, 0x8, R4 ;  /* 0x000000080c007824 */ /* 0x000fe400078e0204 */
[----:B------:R0:W-:Y:S04]  /*10b0*/  STL [R1+0x78], R2 ;  /* 0x0000780201007387 */ /* 0x0001e80000100800 */
[----:B------:R1:W-:Y:S01]  /*10c0*/  STL [R1+0x40], R7 ;  /* 0x0000400701007387 */ /* 0x0003e20000100800 */
[----:B0-----:R-:W-:-:S03]  /*10d0*/  IADD3 R2, R16, R5, R3 ;  /* 0x0000000510027210 */ /* 0x001fc60007ffe003 */
[----:B------:R1:W-:Y:S04]  /*10e0*/  STL [R1+0x18], R6 ;  /* 0x0000180601007387 */ /* 0x0003e80000100800 */
[----:B------:R1:W-:Y:S04]  /*10f0*/  STL [R1+0x44], R0 ;  /* 0x0000440001007387 */ /* 0x0003e80000100800 */
[----:B------:R1:W-:Y:S01]  /*1100*/  STL [R1+0x7c], R2 ;  /* 0x00007c0201007387 */ /* 0x0003e20000100800 */
[----:B------:R-:W-:-:S07]  /*1110*/  IMAD.MOV.U32 R17, RZ, RZ, RZ ;  /* 0x000000ffff117224 */ /* 0x000fce00078e00ff */
.L_x_12731:
[----:B-12---:R-:W2:Y:S01]  /*1120*/  LDL.LU R0, [R1+0x5c] ;  /* 0x00005c0001007983 */ /* 0x006ea20000300800 */
[----:B0-----:R-:W2:Y:S01]  /*1130*/  LDC.64 R2, c[0x0][0xc88] ;  /* 0x00032200ff027b82 */ /* 0x001ea20000000a00 */
[----:B------:R-:W-:Y:S01]  /*1140*/  ULDC.64 UR4, c[0x0][0xa28] ;  /* 0x00028a0000047ab9 */ /* 0x000fe20000000a00 */
[----:B------:R-:W-:Y:S01]  /*1150*/  ULDC.64 UR8, c[0x0][0xa18] ;  /* 0x0002860000087ab9 */ /* 0x000fe20000000a00 */
[----:B------:R-:W-:Y:S01]  /*1160*/  ISETP.NE.U32.AND P2, PT, RZ, UR4, PT ;  /* 0x00000004ff007c0c */ /* 0x000fe2000bf45070 */
[----:B------:R-:W3:Y:S01]  /*1170*/  LDL R27, [R1+0x58] ;  /* 0x00005800011b7983 */ /* 0x000ee20000100800 */
[----:B------:R-:W-:Y:S01]  /*1180*/  ULDC.64 UR6, c[0x0][0xa08] ;  /* 0x0002820000067ab9 */ /* 0x000fe20000000a00 */
[----:B--2---:R-:W-:-:S05]  /*1190*/  IMAD.WIDE R2, R0, 0x4, R2 ;  /* 0x0000000400027825 */ /* 0x004fca00078e0202 */
[----:B------:R-:W2:Y:S01]  /*11a0*/  LDG.E R8, desc[UR40][R2.64] ;  /* 0x0000002802087981 */ /* 0x000ea2000c1e1900 */
[----:B------:R-:W-:Y:S01]  /*11b0*/  ISETP.NE.AND.EX P2, PT, RZ, UR5, PT, P2 ;  /* 0x00000005ff007c0c */ /* 0x000fe2000bf45320 */
[----:B------:R-:W-:Y:S01]  /*11c0*/  IMAD.MOV.U32 R26, RZ, RZ, RZ ;  /* 0x000000ffff1a7224 */ /* 0x000fe200078e00ff */
[----:B------:R-:W-:Y:S02]  /*11d0*/  ISETP.NE.U32.AND P1, PT, RZ, UR8, PT ;  /* 0x00000008ff007c0c */ /* 0x000fe4000bf25070 */
[----:B------:R-:W-:Y:S02]  /*11e0*/  ISETP.NE.U32.AND P0, PT, RZ, UR6, PT ;  /* 0x00000006ff007c0c */ /* 0x000fe4000bf05070 */
[----:B------:R-:W-:Y:S02]  /*11f0*/  ISETP.NE.AND.EX P1, PT, RZ, UR9, PT, P1 ;  /* 0x00000009ff007c0c */ /* 0x000fe4000bf25310 */
[----:B------:R-:W-:Y:S02]  /*1200*/  ISETP.NE.AND.EX P0, PT, RZ, UR7, PT, P0 ;  /* 0x00000007ff007c0c */ /* 0x000fe4000bf05300 */
[----:B--2---:R-:W-:Y:S01]  /*1210*/  SHF.R.S32.HI R0, RZ, 0x1f, R8 ;  /* 0x0000001fff007819 */ /* 0x004fe20000011408 */
[----:B------:R-:W-:Y:S02]  /*1220*/  STL [R1+0x48], R8 ;  /* 0x0000480801007387 */ /* 0x000fe40000100800 */
[C---:B------:R-:W-:Y:S01]  /*1230*/  @P2 LEA R2, P3, R8.reuse, UR4, 0x2 ;  /* 0x0000000408022c11 */ /* 0x040fe2000f8610ff */
[C---:B------:R-:W-:Y:S01]  /*1240*/  IMAD.SHL.U32 R33, R8.reuse, 0x4, RZ ;  /* 0x0000000408217824 */ /* 0x040fe200078e00ff */
[C-C-:B------:R-:W-:Y:S01]  /*1250*/  SHF.L.U64.HI R32, R8.reuse, 0x2, R0.reuse ;  /* 0x0000000208207819 */ /* 0x140fe20000010200 */
[----:B------:R0:W-:Y:S01]  /*1260*/  STL [R1+0x6c], R0 ;  /* 0x00006c0001007387 */ /* 0x0001e20000100800 */
[----:B------:R-:W-:Y:S01]  /*1270*/  @P2 LEA.HI.X R3, R8, UR5, R0, 0x2, P3 ;  /* 0x0000000508032c11 */ /* 0x000fe200098f1400 */
[----:B------:R-:W-:Y:S01]  /*1280*/  ULDC UR4, c[0x0][0x288] ;  /* 0x0000a20000047ab9 */ /* 0x000fe20000000800 */
[----:B-----5:R-:W-:Y:S01]  /*1290*/  IADD3 R6, P4, R33, UR6, RZ ;  /* 0x0000000621067c10 */ /* 0x020fe2000ff9e0ff */
[----:B------:R1:W-:Y:S01]  /*12a0*/  STL [R1+0x60], R33 ;  /* 0x0000602101007387 */ /* 0x0003e20000100800 */
[----:B0-----:R-:W-:-:S02]  /*12b0*/  IMAD.MOV.U32 R0, RZ, RZ, RZ ;  /* 0x000000ffff007224 */ /* 0x001fc400078e00ff */
[----:B------:R-:W-:Y:S01]  /*12c0*/  IADD3.X R7, R32, UR7, RZ, P4, !PT ;  /* 0x0000000720077c10 */ /* 0x000fe2000a7fe4ff */
[----:B------:R-:W-:Y:S01]  /*12d0*/  IMAD.U32 R9, RZ, RZ, UR4 ;  /* 0x00000004ff097e24 */ /* 0x000fe2000f8e00ff */
[----:B------:R1:W-:Y:S01]  /*12e0*/  STL [R1+0x64], R32 ;  /* 0x0000642001007387 */ /* 0x0003e20000100800 */
[----:B------:R-:W-:-:S03]  /*12f0*/  ULDC.64 UR4, c[0x0][0x418] ;  /* 0x0001060000047ab9 */ /* 0x000fc60000000a00 */
[----:B------:R1:W5:Y:S01]  /*1300*/  @P2 LDG.E R0, desc[UR40][R2.64] ;  /* 0x0000002802002981 */ /* 0x000362000c1e1900 */
[----:B------:R-:W-:-:S03]  /*1310*/  @P1 IADD3 R4, P2, R33, UR8, RZ ;  /* 0x0000000821041c10 */ /* 0x000fc6000ff5e0ff */
[----:B------:R1:W5:Y:S01]  /*1320*/  @P0 LDG.E R26, desc[UR40][R6.64] ;  /* 0x00000028061a0981 */ /* 0x000362000c1e1900 */
[----:B------:R-:W-:Y:S01]  /*1330*/  @P1 IADD3.X R5, R32, UR9, RZ, P2, !PT ;  /* 0x0000000920051c10 */ /* 0x000fe200097fe4ff */
[----:B------:R-:W-:Y:S01]  /*1340*/  UISETP.NE.U32.AND UP0, UPT, UR4, URZ, UPT ;  /* 0x0000003f0400728c */ /* 0x000fe2000bf05070 */
[----:B------:R-:W-:Y:S02]  /*1350*/  ULDC.64 UR8, c[0x0][0xa20] ;  /* 0x0002880000087ab9 */ /* 0x000fe40000000a00 */
[----:B------:R-:W-:Y:S01]  /*1360*/  ULDC UR4, c[0x0][0x424] ;  /* 0x0001090000047ab9 */ /* 0x000fe20000000800 */
[----:B------:R-:W2:Y:S01]  /*1370*/  @P1 LDG.E R9, desc[UR40][R4.64] ;  /* 0x0000002804091981 */ /* 0x000ea2000c1e1900 */
[----:B------:R-:W-:Y:S01]  /*1380*/  UISETP.NE.AND.EX UP0, UPT, UR5, URZ, UPT, UP0 ;  /* 0x0000003f0500728c */ /* 0x000fe2000bf05300 */
[----:B------:R-:W-:Y:S01]  /*1390*/  ISETP.NE.U32.AND P2, PT, RZ, UR8, PT ;  /* 0x00000008ff007c0c */ /* 0x000fe2000bf45070 */
[----:B------:R-:W-:Y:S01]  /*13a0*/  IMAD.MOV.U32 R24, RZ, RZ, R8 ;  /* 0x000000ffff187224 */ /* 0x000fe200078e0008 */
[----:B------:R-:W-:Y:S01]  /*13b0*/  ULDC UR5, c[0x0][0x2f0] ;  /* 0x0000bc0000057ab9 */ /* 0x000fe20000000800 */
[----:B------:R-:W-:Y:S01]  /*13c0*/  USEL UR4, UR4, 0x1, UP0 ;  /* 0x0000000104047887 */ /* 0x000fe20008000000 */
[----:B------:R-:W-:-:S03]  /*13d0*/  ISETP.NE.AND.EX P2, PT, RZ, UR9, PT, P2 ;  /* 0x00000009ff007c0c */ /* 0x000fc6000bf45320 */
[----:B------:R-:W-:-:S03]  /*13e0*/  UIMAD UR4, UR4, UR5, URZ ;  /* 0x00000005040472a4 */ /* 0x000fc6000f8e023f */
[----:B------:R-:W-:Y:S01]  /*13f0*/  ULDC UR5, c[0x0][0x348] ;  /* 0x0000d20000057ab9 */ /* 0x000fe20000000800 */
[----:B--2---:R1:W-:Y:S01]  /*1400*/  STL [R1+0x2c], R9 ;  /* 0x00002c0901007387 */ /* 0x0043e20000100800 */
[----:B------:R-:W-:-:S03]  /*1410*/  IMAD.MOV.U32 R10, RZ, RZ, R9 ;  /* 0x000000ffff0a7224 */ /* 0x000fc600078e0009 */
        /* <DEDUP_REMOVED lines=12> */
.L_x_12621:
[----:B------:R-:W-:Y:S02]  /*14e0*/  IMAD.U32 R31, RZ, RZ, UR5 ;  /* 0x00000005ff1f7e24 */ /* 0x000fe4000f8e00ff */
[----:B------:R-:W-:Y:S01]  /*14f0*/  IMAD.U32 R25, RZ, RZ, UR4 ;  /* 0x00000004ff197e24 */ /* 0x000fe2000f8e00ff */
[----:B------:R-:W-:Y:S06]  /*1500*/  @!P2 BRA `(.L_x_12622) ;  /* 0x000000000010a947 */ /* 0x000fec0003800000 */
[----:B-1----:R-:W-:-:S04]  /*1510*/  IADD3 R2, P0, R33, UR8, RZ ;  /* 0x0000000821027c10 */ /* 0x002fc8000ff1e0ff */
[----:B------:R-:W-:-:S05]  /*1520*/  IADD3.X R3, R32, UR9, RZ, P0, !PT ;  /* 0x0000000920037c10 */ /* 0x000fca00087fe4ff */
[----:B------:R2:W5:Y:S01]  /*1530*/  LDG.E R25, desc[UR40][R2.64] ;  /* 0x0000002802197981 */ /* 0x000562000c1e1900 */
[----:B------:R-:W-:Y:S05]  /*1540*/  BRA `(.L_x_12623) ;  /* 0x0000000000107947 */ /* 0x000fea0003800000 */
.L_x_12622:
[----:B------:R-:W-:Y:S05]  /*1550*/  @!P0 BRA `(.L_x_12623) ;  /* 0x00000000000c8947 */ /* 0x000fea0003800000 */
[----:B-1----:R-:W2:Y:S04]  /*1560*/  LDG.E R2, desc[UR40][R6.64] ;  /* 0x0000002806027981 */ /* 0x002ea8000c1e1900 */
[----:B------:R-:W2:Y:S02]  /*1570*/  LDG.E R25, desc[UR40][R6.64+0x4] ;  /* 0x0000042806197981 */ /* 0x000ea4000c1e1900 */
[----:B--2---:R-:W-:-:S07]  /*1580*/  IMAD.IADD R25, R25, 0x1, -R2 ;  /* 0x0000000119197824 */ /* 0x004fce00078e0a02 */
.L_x_12623:
[----:B------:R-:W-:Y:S01]  /*1590*/  ULDC.64 UR4, c[0x0][0xa10] ;  /* 0x0002840000047ab9 */ /* 0x000fe20000000a00 */
[----:B------:R-:W3:Y:S01]  /*15a0*/  LDL R11, [R1+0x54] ;  /* 0x00005400010b7983 */ /* 0x000ee20000100800 */
[----:B------:R-:W-:Y:S01]  /*15b0*/  ISETP.NE.U32.AND P0, PT, RZ, UR4, PT ;  /* 0x00000004ff007c0c */ /* 0x000fe2000bf05070 */
[----:B------:R-:W4:Y:S03]  /*15c0*/  LDC R8, c[0x0][0x448] ;  /* 0x00011200ff087b82 */ /* 0x000f260000000800 */
[----:B------:R-:W-:Y:S01]  /*15d0*/  ISETP.NE.AND.EX P0, PT, RZ, UR5, PT, P0 ;  /* 0x00000005ff007c0c */ /* 0x000fe2000bf05300 */
[----:B------:R-:W-:-:S12]  /*15e0*/  ULDC.64 UR4, c[0x0][0xa30] ;  /* 0x00028c0000047ab9 */ /* 0x000fd80000000a00 */
[----:B-12---:R-:W1:Y:S02]  /*15f0*/  @P0 LDC.64 R2, c[0x0][0xa10] ;  /* 0x00028400ff020b82 */ /* 0x006e640000000a00 */
[----:B-1----:R-:W-:-:S05]  /*1600*/  @P0 IMAD.WIDE R2, R24, 0x4, R2 ;  /* 0x0000000418020825 */ /* 0x002fca00078e0202 */
        /* <DEDUP_REMOVED lines=10> */
[----:B-1----:R-:W1:Y:S01]  /*16b0*/  @P1 LDC R3, c[0x0][0x450] ;  /* 0x00011400ff031b82 */ /* 0x002e620000000800 */
[----:B---3--:R-:W-:-:S04]  /*16c0*/  IMAD R11, R11, 0xc0, RZ ;  /* 0x000000c00b0b7824 */ /* 0x008fc800078e02ff */
[----:B------:R-:W-:Y:S01]  /*16d0*/  VIADD R2, R11, 0xbf ;  /* 0x000000bf0b027836 */ /* 0x000fe20000000000 */
[----:B------:R3:W-:Y:S01]  /*16e0*/  STL [R1+0x28], R11 ;  /* 0x0000280b01007387 */ /* 0x0007e20000100800 */
[----:B--2---:R-:W-:Y:S02]  /*16f0*/  @P0 IMAD.IADD R31, R7, 0x1, -R6 ;  /* 0x00000001071f0824 */ /* 0x004fe400078e0a06 */
[----:B------:R-:W-:Y:S02]  /*1700*/  IMAD.IADD R6, R25, 0x1, -R0 ;  /* 0x0000000119067824 */ /* 0x000fe400078e0a00 */
[----:B----4-:R-:W-:-:S04]  /*1710*/  @P1 IMAD.HI.U32 R0, R2, R9, RZ ;  /* 0x0000000902001227 */ /* 0x010fc800078e00ff */
[----:B0-----:R-:W-:Y:S01]  /*1720*/  IMAD.IADD R4, R6, 0x1, R31 ;  /* 0x0000000106047824 */ /* 0x001fe200078e021f */
[----:B-1----:R-:W-:-:S03]  /*1730*/  @P1 SHF.R.U32.HI R2, RZ, R3, R0 ;  /* 0x00000003ff021219 */ /* 0x002fc60000011600 */
[C---:B------:R-:W-:Y:S01]  /*1740*/  VIADD R0, R4.reuse, 0x9f ;  /* 0x0000009f04007836 */ /* 0x040fe20000000000 */
[----:B------:R-:W-:Y:S01]  /*1750*/  IADD3 R30, R4, 0xa0, -R10 ;  /* 0x000000a0041e7810 */ /* 0x000fe20007ffe80a */
[----:B------:R3:W-:Y:S02]  /*1760*/  STL [R1+0x30], R4 ;  /* 0x0000300401007387 */ /* 0x0007e40000100800 */
[----:B------:R-:W-:-:S04]  /*1770*/  IMAD.HI R0, R0, 0x66666667, RZ ;  /* 0x6666666700007827 */ /* 0x000fc800078e02ff */
[----:B------:R-:W-:Y:S01]  /*1780*/  IMAD.IADD R2, R30, 0x1, R2 ;  /* 0x000000011e027824 */ /* 0x000fe200078e0202 */
[----:B------:R-:W-:-:S03]  /*1790*/  SHF.R.U32.HI R3, RZ, 0x1f, R0 ;  /* 0x0000001fff037819 */ /* 0x000fc60000011600 */
[----:B------:R-:W-:Y:S01]  /*17a0*/  IMAD.HI R2, R2, 0x66666667, RZ ;  /* 0x6666666702027827 */ /* 0x000fe200078e02ff */
[----:B------:R-:W-:-:S04]  /*17b0*/  LEA.HI.SX32 R104, R0, R3, 0x1a ;  /* 0x0000000300687211 */ /* 0x000fc800078fd2ff */
[----:B------:R-:W-:-:S04]  /*17c0*/  SHF.R.U32.HI R5, RZ, 0x1f, R2 ;  /* 0x0000001fff057819 */ /* 0x000fc80000011602 */
[----:B------:R-:W-:Y:S01]  /*17d0*/  LEA.HI.SX32 R5, R2, R5, 0x1a ;  /* 0x0000000502057211 */ /* 0x000fe200078fd2ff */
[----:B------:R-:W-:-:S03]  /*17e0*/  IMAD.MOV R2, RZ, RZ, -R6 ;  /* 0x000000ffff027224 */ /* 0x000fc600078e0a06 */
[----:B------:R-:W-:Y:S02]  /*17f0*/  VIMNMX R5, R104, R5, PT ;  /* 0x0000000568057248 */ /* 0x000fe40003fe0100 */
[----:B------:R-:W-:-:S03]  /*1800*/  VIMNMX R2, RZ, R2, !PT ;  /* 0x00000002ff027248 */ /* 0x000fc60007fe0100 */
        /* <DEDUP_REMOVED lines=33> */
.L_x_12626:
[----:B------:R-:W-:Y:S05]  /*1a20*/  BSYNC B6 ;  /* 0x0000000000067941 */ /* 0x000fea0003800000 */
.L_x_12625:
        /* <DEDUP_REMOVED lines=20> */
.L_x_12628:
[----:B------:R-:W-:Y:S05]  /*1b70*/  BSYNC B6 ;  /* 0x0000000000067941 */ /* 0x000fea0003800000 */
.L_x_12627:
[----:B------:R-:W-:Y:S01]  /*1b80*/  ULDC.64 UR4, c[0x0][0x9f8] ;  /* 0x00027e0000047ab9 */ /* 0x000fe20000000a00 */
[----:B------:R-:W2:Y:S01]  /*1b90*/  LDL.64 R36, [R1+0x10] ;  /* 0x0000100001247983 */ /* 0x000ea20000100a00 */
[----:B------:R-:W-:Y:S01]  /*1ba0*/  ISETP.NE.U32.AND P0, PT, RZ, UR4, PT ;  /* 0x00000004ff007c0c */ /* 0x000fe2000bf05070 */
[----:B------:R-:W0:Y:S01]  /*1bb0*/  LDC.64 R46, c[0x0][0x300] ;  /* 0x0000c000ff2e7b82 */ /* 0x000e220000000a00 */
[----:B------:R-:W-:Y:S01]  /*1bc0*/  IMAD.IADD R53, R26, 0x1, R25 ;  /* 0x000000011a357824 */ /* 0x000fe200078e0219 */
[----:B------:R-:W-:Y:S01]  /*1bd0*/  ULDC.64 UR6, c[0x0][0x330] ;  /* 0x0000cc0000067ab9 */ /* 0x000fe20000000a00 */
[----:B------:R-:W-:-:S05]  /*1be0*/  ISETP.NE.AND.EX P0, PT, RZ, UR5, PT, P0 ;  /* 0x00000005ff007c0c */ /* 0x000fca000bf05300 */
[----:B------:R-:W1:Y:S08]  /*1bf0*/  LDC R15, c[0x0][0x3f4] ;  /* 0x0000fd00ff0f7b82 */ /* 0x000e700000000800 */
[----:B------:R-:W-:Y:S01]  /*1c00*/  @P0 IADD3 R4, P1, R33, UR4, RZ ;  /* 0x0000000421040c10 */ /* 0x000fe2000ff3e0ff */
[----:B------:R-:W3:Y:S03]  /*1c10*/  LDC.64 R40, c[0x0][0x3f8] ;  /* 0x0000fe00ff287b82 */ /* 0x000ee60000000a00 */
[----:B------:R-:W-:Y:S01]  /*1c20*/  @P0 IADD3.X R5, R32, UR5, RZ, P1, !PT ;  /* 0x0000000520050c10 */ /* 0x000fe20008ffe4ff */
[----:B------:R-:W-:Y:S01]  /*1c30*/  ULDC.64 UR4, c[0x0][0xa08] ;  /* 0x0002820000047ab9 */ /* 0x000fe20000000a00 */
[----:B------:R-:W2:Y:S01]  /*1c40*/  LDL.64 R32, [R1+0x10] ;  /* 0x0000100001207983 */ /* 0x000ea20000100a00 */
[----:B------:R-:W-:-:S02]  /*1c50*/  SHF.R.S32.HI R19, RZ, 0x1f, R18 ;  /* 0x0000001fff137819 */ /* 0x000fc40000011412 */
[----:B------:R-:W4:Y:S01]  /*1c60*/  LDC.64 R34, c[0x0][0x408] ;  /* 0x00010200ff227b82 */ /* 0x000f220000000a00 */
[----:B------:R-:W3:Y:S04]  /*1c70*/  LDL.LU R10, [R1] ;  /* 0x00000000010a7983 */ /* 0x000ee80000300800 */
[----:B------:R1:W4:Y:S01]  /*1c80*/  @P0 LDG.E R24, desc[UR40][R4.64] ;  /* 0x0000002804180981 */ /* 0x000322000c1e1900 */
[----:B------:R-:W-:-:S05]  /*1c90*/  SHF.R.S32.HI R11, RZ, 0x1f, R53 ;  /* 0x0000001fff0b7819 */ /* 0x000fca0000011435 */
[-C--:B0-----:R-:W-:Y:S01]  /*1ca0*/  IMAD R0, R11, R46.reuse, RZ ;  /* 0x0000002e0b007224 */ /* 0x081fe200078e02ff */
[----:B------:R-:W-:Y:S01]  /*1cb0*/  ISETP.NE.U32.AND P0, PT, RZ, UR4, PT ;  /* 0x00000004ff007c0c */ /* 0x000fe2000bf05070 */
[----:B------:R-:W-:Y:S01]  /*1cc0*/  IMAD.WIDE.U32 R6, R53, R46, RZ ;  /* 0x0000002e35067225 */ /* 0x000fe200078e00ff */
[----:B-1----:R-:W-:-:S03]  /*1cd0*/  ISETP.GE.AND P2, PT, R18, R15, PT ;  /* 0x0000000f1200720c */ /* 0x002fc60003f46270 */
[----:B------:R-:W-:Y:S01]  /*1ce0*/  IMAD R3, R53, R47, R0 ;  /* 0x0000002f35037224 */ /* 0x000fe200078e0200 */
[----:B------:R-:W-:Y:S02]  /*1cf0*/  SHF.R.S32.HI R0, RZ, 0x1f, R27 ;  /* 0x0000001fff007819 */ /* 0x000fe4000001141b */
[----:B------:R-:W-:Y:S01]  /*1d00*/  ISETP.NE.AND.EX P0, PT, RZ, UR5, PT, P0 ;  /* 0x00000005ff007c0c */ /* 0x000fe2000bf05300 */
[----:B------:R-:W-:Y:S01]  /*1d10*/  IMAD.IADD R7, R7, 0x1, R3 ;  /* 0x0000000107077824 */ /* 0x000fe200078e0203 */
[----:B------:R-:W-:Y:S01]  /*1d20*/  ULDC.64 UR4, c[0x0][0x308] ;  /* 0x0000c20000047ab9 */ /* 0x000fe20000000a00 */
[C---:B------:R-:W-:Y:S02]  /*1d30*/  IMAD R3, R0.reuse, UR6, RZ ;  /* 0x0000000600037c24 */ /* 0x040fe4000f8e02ff */
[----:B------:R-:W-:Y:S02]  /*1d40*/  IMAD R0, R0, UR4, RZ ;  /* 0x0000000400007c24 */ /* 0x000fe4000f8e02ff */
[----:B------:R-:W-:-:S02]  /*1d50*/  IMAD R13, R27, UR7, R3 ;  /* 0x000000071b0d7c24 */ /* 0x000fc4000f8e0203 */
[C---:B------:R-:W-:Y:S02]  /*1d60*/  IMAD R3, R27.reuse, UR5, R0 ;  /* 0x000000051b037c24 */ /* 0x040fe4000f8e0200 */
[----:B------:R-:W-:Y:S01]  /*1d70*/  IMAD.WIDE.U32 R4, R27, UR4, R6 ;  /* 0x000000041b047c25 */ /* 0x000fe2000f8e0006 */
[----:B------:R-:W-:-:S03]  /*1d80*/  ULDC.64 UR4, c[0x0][0x310] ;  /* 0x0000c40000047ab9 */ /* 0x000fc60000000a00 */
[----:B------:R-:W-:Y:S01]  /*1d90*/  IMAD.WIDE.U32 R8, R27, UR6, R18 ;  /* 0x000000061b087c25 */ /* 0x000fe2000f8e0012 */
[----:B------:R-:W-:-:S03]  /*1da0*/  ULDC.64 UR6, c[0x0][0x338] ;  /* 0x0000ce0000067ab9 */ /* 0x000fc60000000a00 */
[----:B------:R-:W-:Y:S02]  /*1db0*/  IMAD.IADD R5, R5, 0x1, R3 ;  /* 0x0000000105057824 */ /* 0x000fe400078e0203 */
[----:B------:R-:W-:Y:S02]  /*1dc0*/  IMAD.IADD R9, R9, 0x1, R13 ;  /* 0x0000000109097824 */ /* 0x000fe400078e020d */
[----:B--2---:R-:W-:Y:S01]  /*1dd0*/  IMAD.MOV.U32 R32, RZ, RZ, R36 ;  /* 0x000000ffff207224 */ /* 0x004fe200078e0024 */
[----:B---3--:R-:W-:-:S04]  /*1de0*/  LOP3.LUT R10, R10, 0xfffffffb, RZ, 0xc0, !PT ;  /* 0xfffffffb0a0a7812 */ /* 0x008fc800078ec0ff */
[----:B------:R-:W-:Y:S02]  /*1df0*/  SHF.R.S32.HI R33, RZ, 0x1f, R32 ;  /* 0x0000001fff217819 */ /* 0x000fe40000011420 */
[----:B------:R-:W-:-:S03]  /*1e00*/  @P2 LOP3.LUT R10, R10, 0x4, RZ, 0xfc, !PT ;  /* 0x000000040a0a2812 */ /* 0x000fc600078efcff */
[----:B------:R-:W-:Y:S01]  /*1e10*/  STL [R1+0x14], R33 ;  /* 0x0000142101007387 */ /* 0x000fe20000100800 */
[----:B----4-:R-:W-:Y:S02]  /*1e20*/  SHF.R.S32.HI R0, RZ, 0x1f, R24 ;  /* 0x0000001fff007819 */ /* 0x010fe40000011418 */
[----:B------:R-:W-:Y:S01]  /*1e30*/  SEL R3, R24, RZ, !P0 ;  /* 0x000000ff18037207 */ /* 0x000fe20004000000 */
[----:B------:R-:W2:Y:S04]  /*1e40*/  LDL R12, [R1+0x34] ;  /* 0x00003400010c7983 */ /* 0x000ea80000100800 */
[----:B------:R-:W3:Y:S04]  /*1e50*/  LDL R24, [R1+0x74] ;  /* 0x0000740001187983 */ /* 0x000ee80000100800 */
[----:B------:R0:W-:Y:S01]  /*1e60*/  STL [R1], R10 ;  /* 0x0000000a01007387 */ /* 0x0001e20000100800 */
[----:B------:R-:W-:-:S03]  /*1e70*/  IMAD.WIDE.U32 R48, R3, UR6, R8 ;  /* 0x0000000603307c25 */ /* 0x000fc6000f8e0008 */
[----:B------:R-:W4:Y:S04]  /*1e80*/  LDL R8, [R1+0x3c] ;  /* 0x00003c0001087983 */ /* 0x000f280000100800 */
[----:B0-----:R-:W4:Y:S01]  /*1e90*/  LDL R10, [R1+0x38] ;  /* 0x00003800010a7983 */ /* 0x001f220000100800 */
[----:B------:R-:W-:Y:S02]  /*1ea0*/  SEL R0, R0, RZ, !P0 ;  /* 0x000000ff00007207 */ /* 0x000fe40004000000 */
[----:B------:R-:W-:Y:S01]  /*1eb0*/  SHF.R.S32.HI R14, RZ, 0x1f, R156 ;  /* 0x0000001fff0e7819 */ /* 0x000fe2000001149c */
[----:B------:R-:W-:-:S04]  /*1ec0*/  IMAD.WIDE.U32 R50, R3, UR4, R4 ;  /* 0x0000000403327c25 */ /* 0x000fc8000f8e0004 */
[C---:B------:R-:W-:Y:S01]  /*1ed0*/  IMAD R6, R0.reuse, UR4, RZ ;  /* 0x0000000400067c24 */ /* 0x040fe2000f8e02ff */
[----:B------:R-:W0:Y:S01]  /*1ee0*/  S2R R27, SR_TID.X ;  /* 0x00000000001b7919 */ /* 0x000e220000002100 */
[----:B------:R-:W-:Y:S01]  /*1ef0*/  IMAD R4, R0, UR6, RZ ;  /* 0x0000000600047c24 */ /* 0x000fe2000f8e02ff */
[----:B------:R-:W-:Y:S01]  /*1f00*/  ULDC UR4, c[0x0][0x2f4] ;  /* 0x0000bd0000047ab9 */ /* 0x000fe20000000800 */
[----:B------:R-:W-:Y:S02]  /*1f10*/  IMAD R7, R3, UR5, R6 ;  /* 0x0000000503077c24 */ /* 0x000fe4000f8e0206 */
        /* <DEDUP_REMOVED lines=10> */
[----:B------:R-:W-:Y:S02]  /*1fc0*/  IMAD R4, R14, R34, RZ ;  /* 0x000000220e047224 */ /* 0x000fe400078e02ff */
        /* <DEDUP_REMOVED lines=10> */
[----:B------:R-:W-:-:S04]  /*2070*/  IMAD.WIDE.U32 R36, R156, R34, R18 ;  /* 0x000000229c247225 */ /* 0x000fc800078e0012 */
[----:B------:R-:W-:Y:S02]  /*2080*/  IMAD R6, R7, R40, RZ ;  /* 0x0000002807067224 */ /* 0x000fe400078e02ff */
[----:B------:R-:W-:Y:S02]  /*2090*/  IMAD.IADD R39, R39, 0x1, R9 ;  /* 0x0000000127277824 */ /* 0x000fe400078e0209 */
[----:B------:R-:W-:Y:S02]  /*20a0*/  IMAD.IADD R37, R9, 0x1, R37 ;  /* 0x0000000109257824 */ /* 0x000fe400078e0225 */
[----:B------:R-:W-:Y:S01]  /*20b0*/  IMAD R7, R7, R34, RZ ;  /* 0x0000002207077224 */ /* 0x000fe200078e02ff */
[----:B0-----:R-:W-:Y:S01]  /*20c0*/  SHF.R.U32.HI R13, RZ, 0x7, R27 ;  /* 0x00000007ff0d7819 */ /* 0x001fe2000001161b */
[----:B------:R-:W-:Y:S01]  /*20d0*/  IMAD R55, R47, 0xa0, RZ ;  /* 0x000000a02f377824 */ /* 0x000fe200078e02ff */
[----:B------:R-:W-:Y:S01]  /*20e0*/  IADD3 R52, P0, R156, R53, RZ ;  /* 0x000000359c347210 */ /* 0x000fe20007f1e0ff */
        /* <DEDUP_REMOVED lines=13> */
[----:B------:R-:W-:Y:S02]  /*21c0*/  ISETP.GE.AND P3, PT, R18, UR4, PT ;  /* 0x0000000412007c0c */ /* 0x000fe4000bf66270 */
[----:B------:R-:W-:Y:S01]  /*21d0*/  ISETP.GE.AND P2, PT, R32, UR4, PT ;  /* 0x0000000420007c0c */ /* 0x000fe2000bf46270 */
[----:B------:R-:W-:Y:S01]  /*21e0*/  IMAD.IADD R58, R45, 0x1, R59 ;  /* 0x000000012d3a7824 */ /* 0x000fe200078e023b */
[----:B------:R-:W-:Y:S01]  /*21f0*/  SHF.R.S32.HI R69, RZ, 0x1f, R60 ;  /* 0x0000001fff457819 */ /* 0x000fe2000001143c */
[----:B------:R-:W-:Y:S02]  /*2200*/  VIADD R33, R13, 0x8 ;  /* 0x000000080d217836 */ /* 0x000fe40000000000 */
        /* <DEDUP_REMOVED lines=9> */
[----:B--2---:R-:W-:Y:S02]  /*22a0*/  LOP3.LUT R4, R12, 0x30, R21, 0xf8, !PT ;  /* 0x000000300c047812 */ /* 0x004fe400078ef815 */
[----:B---3--:R-:W-:Y:S02]  /*22b0*/  LOP3.LUT P4, RZ, R24, 0x2, RZ, 0xc0, !PT ;  /* 0x0000000218ff7812 */ /* 0x008fe4000788c0ff */
[----:B----4-:R-:W-:-:S05]  /*22c0*/  LOP3.LUT R4, R4, R10, RZ, 0x3c, !PT ;  /* 0x0000000a04047212 */ /* 0x010fca00078e3cff */
[----:B------:R-:W-:-:S07]  /*22d0*/  IMAD.IADD R70, R8, 0x1, R4 ;  /* 0x0000000108467824 */ /* 0x000fce00078e0204 */
.L_x_12658:
[----:B------:R-:W2:Y:S01]  /*22e0*/  LDL R6, [R1+0x18] ;  /* 0x0000180001067983 */ /* 0x000ea20000100800 */
[----:B0---4-:R-:W0:Y:S03]  /*22f0*/  LDC.64 R62, c[0x0][0x2e8] ;  /* 0x0000ba00ff3e7b82 */ /* 0x011e260000000a00 */
        /* <DEDUP_REMOVED lines=39> */
[----:B------:R-:W2:Y:S01]  /*2570*/  LDL.64 R74, [R1+0x10] ;  /* 0x00001000014a7983 */ /* 0x000ea20000100a00 */
[----:B------:R-:W-:-:S03]  /*2580*/  ULDC.64 UR4, c[0x0][0x3e8] ;  /* 0x0000fa0000047ab9 */ /* 0x000fc60000000a00 */
[----:B------:R-:W3:Y:S01]  /*2590*/  LDL R64, [R1+0xc] ;  /* 0x00000c0001407983 */ /* 0x000ee20000100800 */
        /* <DEDUP_REMOVED lines=10> */
[----:B------:R-:W-:Y:S02]  /*2640*/  CS2R R8, SRZ ;  /* 0x0000000000087805 */ /* 0x000fe4000001ff00 */
[----:B------:R-:W-:Y:S02]  /*2650*/  CS2R R10, SRZ ;  /* 0x00000000000a7805 */ /* 0x000fe4000001ff00 */
[----:B--2---:R-:W-:-:S13]  /*2660*/  ISETP.GE.AND P0, PT, R74, R27, PT ;  /* 0x0000001b4a00720c */ /* 0x004fda0003f06270 */
[----:B------:R0:W5:Y:S04]  /*2670*/  @!P0 LDG.E.64 R14, desc[UR40][R4.64] ;  /* 0x00000028040e8981 */ /* 0x000168000c1e1b00 */
[----:B------:R0:W5:Y:S01]  /*2680*/  @!P0 LDG.E.64 R24, desc[UR40][R6.64] ;  /* 0x0000002806188981 */ /* 0x000162000c1e1b00 */
[----:B---3--:R-:W-:-:S13]  /*2690*/  ISETP.GE.AND P0, PT, R64, R27, PT ;  /* 0x0000001b4000720c */ /* 0x008fda0003f06270 */
[----:B------:R0:W5:Y:S04]  /*26a0*/  @!P0 LDG.E.64 R8, desc[UR40][R4.64+0x10] ;  /* 0x0000102804088981 */ /* 0x000168000c1e1b00 */
[----:B------:R0:W5:Y:S02]  /*26b0*/  @!P0 LDG.E.64 R10, desc[UR40][R6.64+0x10] ;  /* 0x00001028060a8981 */ /* 0x000164000c1e1b00 */
.L_x_12633:
[----:B------:R-:W-:Y:S05]  /*26c0*/  BSYNC B1 ;  /* 0x0000000000017941 */ /* 0x000fea0003800000 */
.L_x_12632:
        /* <DEDUP_REMOVED lines=8> */
.L_x_12634:
[----:B------:R-:W2:Y:S01]  /*2750*/  LDL R4, [R1+0x8] ;  /* 0x0000080001047983 */ /* 0x000ea20000100800 */
[----:B------:R-:W-:Y:S01]  /*2760*/  IMAD R74, R17, 0x8, R16 ;  /* 0x00000008114a7824 */ /* 0x000fe200078e0210 */
[----:B------:R-:W-:Y:S01]  /*2770*/  BSSY B1, `(.L_x_12635) ;  /* 0x0000004000017945 */ /* 0x000fe20003800000 */
[----:B--2---:R-:W-:-:S04]  /*2780*/  SHF.L.U32 R75, R4, 0x1f, RZ ;  /* 0x0000001f044b7819 */ /* 0x004fc800000006ff */
[----:B------:R-:W0:Y:S02]  /*2790*/  SYNCS.PHASECHK.TRANS64.TRYWAIT P5, [R74+URZ+0x13290], R75 ;  /* 0x0132904b4a0075a7 */ /* 0x000e2400080a017f */
[----:B0-----:R-:W-:Y:S05]  /*27a0*/  @!P5 BRA `(.L_x_12636) ;  /* 0x00000164008cd947 */ /* 0x001fea0003800000 */
.L_x_12858:
[----:B------:R-:W-:Y:S05]  /*27b0*/  BSYNC B1 ;  /* 0x0000000000017941 */ /* 0x000fea0003800000 */
.L_x_12635:
        /* <DEDUP_REMOVED lines=50> */
[----:B------:R-:W-:Y:S01]  /*2ae0*/  F2FP.F16.E4M3.UNPACK_B R66, R63 ;  /* 0x0000003fff42723e */ /* 0x000fe200020006ff */
[----:B------:R-:W-:-:S02]  /*2af0*/  HADD2.F32 R67, -RZ, R76.H1_H1 ;  /* 0x3000004cff437230 */ /* 0x000fc40000004100 */
[--C-:B------:R-:W-:Y:S02]  /*2b00*/  HADD2.F32 R64, -RZ, R25.reuse.H0_H0 ;  /* 0x20000019ff407230 */ /* 0x100fe40000004100 */
[----:B------:R-:W-:Y:S02]  /*2b10*/  HADD2.F32 R65, -RZ, R25.H1_H1 ;  /* 0x30000019ff417230 */ /* 0x000fe40000004100 */
[----:B------:R-:W-:Y:S02]  /*2b20*/  HADD2.F32 R76, -RZ, R76.H0_H0 ;  /* 0x2000004cff4c7230 */ /* 0x000fe40000004100 */
[-C--:B------:R-:W-:Y:S01]  /*2b30*/  FMUL.FTZ R80, R64, R67.reuse ;  /* 0x0000004340507220 */ /* 0x080fe20000410000 */
[--C-:B------:R-:W-:Y:S02]  /*2b40*/  HADD2.F32 R63, -RZ, R24.reuse.H1_H1 ;  /* 0x30000018ff3f7230 */ /* 0x100fe40000004100 */
[----:B------:R-:W-:Y:S01]  /*2b50*/  FMUL.FTZ R77, R65, R67 ;  /* 0x00000043414d7220 */ /* 0x000fe20000410000 */
[----:B------:R-:W-:Y:S01]  /*2b60*/  HADD2.F32 R25, -RZ, R24.H0_H0 ;  /* 0x20000018ff197230 */ /* 0x000fe20000004100 */
[----:B------:R-:W-:Y:S01]  /*2b70*/  F2FP.F16.E4M3.UNPACK_B R67, R14 ;  /* 0x0000000eff43723e */ /* 0x000fe200020006ff */
        /* <DEDUP_REMOVED lines=55> */
.L_x_12641:
[----:B------:R-:W-:Y:S05]  /*2ef0*/  BSYNC B2 ;  /* 0x0000000000027941 */ /* 0x000fea0003800000 */
.L_x_12640:
[----:B------:R1:W-:Y:S02]  /*2f00*/  STG.E.128 desc[UR40][R12.64], R4 ;  /* 0x000000040c007986 */ /* 0x0003e4000c101d28 */
.L_x_12639:
[----:B------:R-:W-:Y:S05]  /*2f10*/  BSYNC B1 ;  /* 0x0000000000017941 */ /* 0x000fea0003800000 */
.L_x_12638:
        /* <DEDUP_REMOVED lines=12> */
[----:B------:R-:W-:Y:S02]  /*2fe0*/  SHF.R.U32.HI R15, RZ, 0x8, R11 ;  /* 0x00000008ff0f7819 */ /* 0x000fe4000001160b */
[----:B------:R-:W-:Y:S02]  /*2ff0*/  SHF.R.U32.HI R25, RZ, 0x8, R9 ;  /* 0x00000008ff197819 */ /* 0x000fe40000011609 */
[----:B------:R-:W-:Y:S01]  /*3000*/  LOP3.LUT R10, R11, 0xff0000ff, RZ, 0xc0, !PT ;  /* 0xff0000ff0b0a7812 */ /* 0x000fe200078ec0ff */
[----:B------:R-:W-:Y:S01]  /*3010*/  IMAD.SHL.U32 R15, R15, 0x100, RZ ;  /* 0x000001000f0f7824 */ /* 0x000fe200078e00ff */
[----:B------:R-:W-:Y:S01]  /*3020*/  SHF.R.U32.HI R14, RZ, 0x10, R11 ;  /* 0x00000010ff0e7819 */ /* 0x000fe2000001160b */
[----:B------:R-:W-:Y:S01]  /*3030*/  IMAD.SHL.U32 R11, R25, 0x100, RZ ;  /* 0x00000100190b7824 */ /* 0x000fe200078e00ff */
[----:B------:R-:W-:Y:S02]  /*3040*/  SHF.R.U32.HI R27, RZ, 0x18, R9 ;  /* 0x00000018ff1b7819 */ /* 0x000fe40000011609 */
[----:B------:R-:W-:-:S02]  /*3050*/  LOP3.LUT R8, R9, 0xff, RZ, 0xc0, !PT ;  /* 0x000000ff09087812 */ /* 0x000fc400078ec0ff */
[----:B------:R-:W-:Y:S01]  /*3060*/  SHF.R.U32.HI R24, RZ, 0x10, R9 ;  /* 0x00000010ff187819 */ /* 0x000fe20000011609 */
[----:B-1----:R-:W-:Y:S01]  /*3070*/  IMAD.MOV.U32 R9, RZ, RZ, R4 ;  /* 0x000000ffff097224 */ /* 0x002fe200078e0004 */
[----:B------:R-:W-:Y:S01]  /*3080*/  LOP3.LUT R10, R10, 0xff00, R15, 0xf8, !PT ;  /* 0x0000ff000a0a7812 */ /* 0x000fe200078ef80f */
[----:B------:R-:W-:Y:S01]  /*3090*/  IMAD.U32 R15, R14, 0x10000, RZ ;  /* 0x000100000e0f7824 */ /* 0x000fe200078e00ff */
[----:B------:R-:W-:Y:S02]  /*30a0*/  PRMT R8, R27, 0x654, R8 ;  /* 0x000006541b087816 */ /* 0x000fe40000000008 */
[-C--:B------:R-:W-:Y:S02]  /*30b0*/  F2FP.F16.E4M3.UNPACK_B R4, R5.reuse ;  /* 0x00000005ff04723e */ /* 0x080fe400020006ff */
        /* <DEDUP_REMOVED lines=31> */
[--C-:B------:R-:W-:Y:S02]  /*32b0*/  HADD2.F32 R10, -RZ, R9.reuse.H0_H0 ;  /* 0x20000009ff0a7230 */ /* 0x100fe40000004100 */
[-C--:B------:R-:W-:Y:S01]  /*32c0*/  FMUL.FTZ R27, R11, R24.reuse ;  /* 0x000000180b1b7220 */ /* 0x080fe20000410000 */
[----:B------:R-:W-:Y:S02]  /*32d0*/  HADD2.F32 R62, -RZ, R62.H0_H0 ;  /* 0x2000003eff3e7230 */ /* 0x000fe40000004100 */
[----:B------:R-:W-:Y:S01]  /*32e0*/  FMUL.FTZ R64, R14, R24 ;  /* 0x000000180e407220 */ /* 0x000fe20000410000 */
[----:B------:R-:W-:Y:S01]  /*32f0*/  HADD2.F32 R9, -RZ, R9.H1_H1 ;  /* 0x30000009ff097230 */ /* 0x000fe20000004100 */
        /* <DEDUP_REMOVED lines=9> */
[----:B------:R-:W-:Y:S01]  /*3390*/  FFMA.FTZ R65, R9, R26, R62 ;  /* 0x0000001a09417223 */ /* 0x000fe2000001003e */
[----:B------:R-:W-:Y:S01]  /*33a0*/  F2FP.F16.E4M3.UNPACK_B R10, R7.H1 ;  /* 0x00000007ff0a723e */ /* 0x000fe200030006ff */
[--C-:B------:R-:W-:Y:S01]  /*33b0*/  HADD2.F32 R25, -RZ, R24.reuse.H1_H1 ;  /* 0x30000018ff197230 */ /* 0x100fe20000004100 */
[----:B------:R-:W-:Y:S01]  /*33c0*/  F2FP.F16.E4M3.UNPACK_B R26, R63.H1 ;  /* 0x0000003fff1a723e */ /* 0x000fe200030006ff */
[----:B------:R-:W-:Y:S01]  /*33d0*/  HADD2.F32 R24, -RZ, R24.H0_H0 ;  /* 0x20000018ff187230 */ /* 0x000fe20000004100 */
[----:B------:R-:W-:Y:S01]  /*33e0*/  F2FP.SATFINITE.E4M3.F32.PACK_AB_MERGE_C R76, R14, R11, RZ ;  /* 0x0000000b0e4c723e */ /* 0x000fe200048070ff */
        /* <DEDUP_REMOVED lines=29> */
[C---:B------:R-:W-:Y:S01]  /*35c0*/  FMUL.FTZ R26, R8.reuse, R26 ;  /* 0x0000001a081a7220 */ /* 0x040fe20000410000 */
[----:B------:R-:W-:Y:S02]  /*35d0*/  HADD2.F32 R15, -RZ, R15.H0_H0 ;  /* 0x2000000fff0f7230 */ /* 0x000fe40000004100 */
[----:B------:R-:W-:Y:S01]  /*35e0*/  FFMA.FTZ R11, R8, R24, -R11 ;  /* 0x00000018080b7223 */ /* 0x000fe2000001080b */
[----:B------:R-:W-:Y:S01]  /*35f0*/  F2FP.SATFINITE.E4M3.F32.PACK_AB_MERGE_C R66, R67, R66, RZ ;  /* 0x000000424342723e */ /* 0x000fe200048070ff */
[CC--:B------:R-:W-:Y:S01]  /*3600*/  FMUL.FTZ R10, R6.reuse, R63.reuse ;  /* 0x0000003f060a7220 */ /* 0x0c0fe20000410000 */
[----:B------:R-:W-:Y:S01]  /*3610*/  FMUL.FTZ R63, R7, R63 ;  /* 0x0000003f073f7220 */ /* 0x000fe20000410000 */
[----:B------:R-:W-:Y:S02]  /*3620*/  FFMA.FTZ R26, R9, R24, R26 ;  /* 0x00000018091a7223 */ /* 0x000fe4000001001a */
[-C--:B------:R-:W-:Y:S01]  /*3630*/  FFMA.FTZ R10, R7, R15.reuse, -R10 ;  /* 0x0000000f070a7223 */ /* 0x080fe2000001080a */
[----:B------:R-:W-:-:S02]  /*3640*/  FFMA.FTZ R63, R6, R15, R63 ;  /* 0x0000000f063f7223 */ /* 0x000fc4000001003f */
[----:B------:R-:W-:-:S03]  /*3650*/  F2FP.SATFINITE.E4M3.F32.PACK_AB_MERGE_C R7, R26, R11, R66 ;  /* 0x0000000b1a07723e */ /* 0x000fc60004807042 */
[----:B------:R-:W-:-:S07]  /*3660*/  F2FP.SATFINITE.E4M3.F32.PACK_AB_MERGE_C R6, R63, R10, R27 ;  /* 0x0000000a3f06723e */ /* 0x000fce000480701b */
.L_x_12643:
[----:B------:R-:W-:Y:S05]  /*3670*/  BSYNC B1 ;  /* 0x0000000000017941 */ /* 0x000fea0003800000 */
.L_x_12642:
[----:B-1----:R1:W-:Y:S01]  /*3680*/  STG.E.128 desc[UR40][R12.64+0x20], R4 ;  /* 0x000020040c007986 */ /* 0x0023e2000c101d28 */
[----:B------:R-:W-:Y:S05]  /*3690*/  BRA `(.L_x_12637) ;  /* 0x0000001400007947 */ /* 0x000fea0003800000 */
.L_x_12631:
        /* <DEDUP_REMOVED lines=34> */
.L_x_12644:
[----:B------:R-:W2:Y:S01]  /*38c0*/  LDL R12, [R1+0x8] ;  /* 0x00000800010c7983 */ /* 0x000ea20000100800 */
[----:B------:R-:W-:Y:S01]  /*38d0*/  IMAD R74, R17, 0x8, R16 ;  /* 0x00000008114a7824 */ /* 0x000fe200078e0210 */
[----:B------:R-:W0:Y:S01]  /*38e0*/  LDC R77, c[0x0][0x2f4] ;  /* 0x0000bd00ff4d7b82 */ /* 0x000e220000000800 */
[----:B------:R-:W-:Y:S01]  /*38f0*/  BSSY B1, `(.L_x_12645) ;  /* 0x0000004000017945 */ /* 0x000fe20003800000 */
[----:B--2---:R-:W-:-:S04]  /*3900*/  SHF.L.U32 R75, R12, 0x1f, RZ ;  /* 0x0000001f0c4b7819 */ /* 0x004fc800000006ff */
[----:B------:R-:W1:Y:S02]  /*3910*/  SYNCS.PHASECHK.TRANS64.TRYWAIT P5, [R74+URZ+0x13290], R75 ;  /* 0x0132904b4a0075a7 */ /* 0x000e6400080a017f */
[----:B01----:R-:W-:Y:S05]  /*3920*/  @!P5 BRA `(.L_x_12646) ;  /* 0x000001540040d947 */ /* 0x003fea0003800000 */
.L_x_12859:
[----:B------:R-:W-:Y:S05]  /*3930*/  BSYNC B1 ;  /* 0x0000000000017941 */ /* 0x000fea0003800000 */
.L_x_12645:
[----:B------:R-:W-:Y:S01]  /*3940*/  ISETP.GE.OR P5, PT, R18, R77, P1 ;  /* 0x0000004d1200720c */ /* 0x000fe20000fa6670 */
        /* <DEDUP_REMOVED lines=32> */
[----:B------:R-:W-:-:S04]  /*3b50*/  IMAD R15, R17, 0x2800, R12 ;  /* 0x00002800110f7824 */ /* 0x000fc800078e020c */
[----:B------:R-:W-:Y:S02]  /*3b60*/  IMAD.IADD R24, R16, 0x1, R15 ;  /* 0x0000000110187824 */ /* 0x000fe400078e020f */
        /* <DEDUP_REMOVED lines=213> */
.L_x_12648:
[----:B------:R-:W-:Y:S05]  /*48c0*/  BSYNC B1 ;  /* 0x0000000000017941 */ /* 0x000fea0003800000 */
.L_x_12647:
        /* <DEDUP_REMOVED lines=10> */
.L_x_12630:
[----:B0-----:R-:W2:Y:S02]  /*4970*/  LDL R4, [R1+0x4] ;  /* 0x0000040001047983 */ /* 0x001ea40000100800 */
[----:B--2---:R-:W-:-:S13]  /*4980*/  ISETP.NE.AND P0, PT, R4, 0x3, PT ;  /* 0x000000030400780c */ /* 0x004fda0003f05270 */
[----:B------:R-:W-:Y:S05]  /*4990*/  @!P0 BRA `(.L_x_12649) ;  /* 0x0000000000048947 */ /* 0x000fea0003800000 */
[----:B------:R-:W-:Y:S01]  /*49a0*/  BPT.TRAP 0x1 ;  /* 0x000000040000795c */ /* 0x000fe20000300000 */
.L_x_12649:
        /* <DEDUP_REMOVED lines=8> */
.L_x_12860:
[----:B------:R-:W-:Y:S05]  /*4a30*/  BSYNC B1 ;  /* 0x0000000000017941 */ /* 0x000fea0003800000 */
.L_x_12650:
[----:B------:R-:W-:-:S13]  /*4a40*/  ISETP.GE.AND P1, PT, R156, R5, PT ;  /* 0x000000059c00720c */ /* 0x000fda0003f26270 */
[----:B------:R-:W-:Y:S05]  /*4a50*/  @P1 BRA `(.L_x_12637) ;  /* 0x0000000000101947 */ /* 0x000fea0003800000 */
[----:B------:R-:W1:Y:S04]  /*4a60*/  @!P3 LDS.128 R4, [R73+0xe000] ;  /* 0x00e000004904b984 */ /* 0x000e680000000c00 */
[----:B------:R-:W2:Y:S04]  /*4a70*/  @!P2 LDS.128 R8, [R72+0xe000] ;  /* 0x00e000004808a984 */ /* 0x000ea80000000c00 */
[----:B-1----:R1:W-:Y:S04]  /*4a80*/  @!P3 STG.E.128 desc[UR40][R12.64], R4 ;  /* 0x000000040c00b986 */ /* 0x0023e8000c101d28 */
[----:B--2---:R1:W-:Y:S02]  /*4a90*/  @!P2 STG.E.128 desc[UR40][R12.64+0x20], R8 ;  /* 0x000020080c00a986 */ /* 0x0043e4000c101d28 */
.L_x_12637:
[----:B------:R-:W-:Y:S05]  /*4aa0*/  BSYNC B0 ;  /* 0x0000000000007941 */ /* 0x000fea0003800000 */
.L_x_12629:
        /* <DEDUP_REMOVED lines=17> */
.L_x_12653:
[----:B------:R-:W-:Y:S05]  /*4bc0*/  BSYNC B0 ;  /* 0x0000000000007941 */ /* 0x000fea0003800000 */
.L_x_12652:
[----:B------:R-:W5:Y:S01]  /*4bd0*/  SYNCS.PHASECHK.TRANS64.TRYWAIT P0, [R74+URZ+0x132b0], R75 ;  /* 0x0132b04b4a0075a7 */ /* 0x000f62000800017f */
[----:B------:R-:W-:Y:S04]  /*4be0*/  BSSY B0, `(.L_x_12654) ;  /* 0x0000002000007945 */ /* 0x000fe80003800000 */
[----:B-----5:R-:W-:Y:S05]  /*4bf0*/  @!P0 BRA `(.L_x_12655) ;  /* 0x0000014000b48947 */ /* 0x020fea0003800000 */
.L_x_12861:
[----:B------:R-:W-:Y:S05]  /*4c00*/  BSYNC B0 ;  /* 0x0000000000007941 */ /* 0x000fea0003800000 */
.L_x_12654:
        /* <DEDUP_REMOVED lines=19> */
.L_x_12657:
[----:B------:R-:W-:Y:S05]  /*4d40*/  BSYNC B0 ;  /* 0x0000000000007941 */ /* 0x000fea0003800000 */
.L_x_12656:
[----:B-1----:R-:W5:Y:S04]  /*4d50*/  LDL R4, [R1] ;  /* 0x0000000001047983 */ /* 0x002f680000100800 */
[----:B------:R-:W2:Y:S01]  /*4d60*/  LDL.LU R5, [R1+0x8] ;  /* 0x0000080001057983 */ /* 0x000ea20000300800 */
        /* <DEDUP_REMOVED lines=16> */
[----:B--2---:R-:W-:-:S05]  /*4e70*/  LOP3.LUT R5, R5, R4, RZ, 0x3c, !PT ;  /* 0x0000000405057212 */ /* 0x004fca00078e3cff */
[----:B------:R0:W-:Y:S02]  /*4e80*/  STL [R1+0x8], R5 ;  /* 0x0000080501007387 */ /* 0x0001e40000100800 */
[----:B------:R-:W-:Y:S05]  /*4e90*/  @P6 BRA `(.L_x_12658) ;  /* 0xffffffd400106947 */ /* 0x000fea000383ffff */
.L_x_12624:
[----:B------:R-:W-:Y:S04]  /*4ea0*/  BSSY B0, `(.L_x_12659) ;  /* 0x0000004000007945 */ /* 0x000fe80003800000 */
[----:B------:R-:W-:Y:S05]  /*4eb0*/  @P0 BRA `(.L_x_12660) ;  /* 0x0000000000080947 */ /* 0x000fea0003800000 */
[----:B------:R-:W1:Y:S02]  /*4ec0*/  FENCE.VIEW.ASYNC.G ;  /* 0x00000000000073c6 */ /* 0x000e640000000100 */
[----:B-1----:R-:W-:Y:S06]  /*4ed0*/  BAR.ARV 0xc, 0x200 ;  /* 0x0308000000007b1d */ /* 0x002fec0000002000 */
.L_x_12660:
[----:B------:R-:W-:Y:S05]  /*4ee0*/  BSYNC B0 ;  /* 0x0000000000007941 */ /* 0x000fea0003800000 */
.L_x_12659:
[----:B------:R-:W2:Y:S01]  /*4ef0*/  LDL R2, [R1+0x6c] ;  /* 0x00006c0001027983 */ /* 0x000ea20000100800 */
[----:B------:R-:W-:Y:S01]  /*4f00*/  ULDC.64 UR4, c[0x0][0x990] ;  /* 0x0002640000047ab9 */ /* 0x000fe20000000a00 */
[----:B------:R-:W-:Y:S02]  /*4f10*/  ULDC.64 UR6, c[0x0][0x998] ;  /* 0x0002660000067ab9 */ /* 0x000fe40000000a00 */
[----:B0-----:R-:W4:Y:S04]  /*4f20*/  LDL R5, [R1+0x48] ;  /* 0x0000480001057983 */ /* 0x001f280000100800 */
[----:B------:R-:W4:Y:S01]  /*4f30*/  LDL R20, [R1+0x58] ;  /* 0x0000580001147983 */ /* 0x000f220000100800 */
[----:B------:R-:W-:Y:S02]  /*4f40*/  ISETP.NE.U32.AND P0, PT, RZ, UR4, PT ;  /* 0x00000004ff007c0c */ /* 0x000fe4000bf05070 */
[----:B------:R-:W-:Y:S01]  /*4f50*/  ISETP.NE.U32.AND P1, PT, RZ, UR6, PT ;  /* 0x00000006ff007c0c */ /* 0x000fe2000bf25070 */
[----:B---3--:R-:W3:Y:S01]  /*4f60*/  LDL R14, [R1+0x28] ;  /* 0x00002800010e7983 */ /* 0x008ee20000100800 */
        /* <DEDUP_REMOVED lines=36> */
[----:B------:R-:W4:Y:S01]  /*51b0*/  @P0 LDC R11, c[0x0][0x450] ;  /* 0x00011400ff0b0b82 */ /* 0x000f220000000800 */
[----:B---3--:R-:W-:-:S04]  /*51c0*/  VIADD R7, R14, 0xbf ;  /* 0x000000bf0e077836 */ /* 0x008fc80000000000 */
[----:B0-----:R-:W-:-:S05]  /*51d0*/  @P0 IMAD.HI.U32 R2, R7, R2, RZ ;  /* 0x0000000207020227 */ /* 0x001fca00078e00ff */
[----:B----4-:R-:W-:-:S05]  /*51e0*/  @P0 SHF.R.U32.HI R7, RZ, R11, R2 ;  /* 0x0000000bff070219 */ /* 0x010fca0000011602 */
[----:B------:R-:W-:-:S04]  /*51f0*/  IMAD.IADD R7, R30, 0x1, R7 ;  /* 0x000000011e077824 */ /* 0x000fc800078e0207 */
[----:B------:R-:W-:-:S05]  /*5200*/  IMAD.HI R7, R7, 0x66666667, RZ ;  /* 0x6666666707077827 */ /* 0x000fca00078e02ff */
[----:B------:R-:W-:-:S04]  /*5210*/  SHF.R.U32.HI R2, RZ, 0x1f, R7 ;  /* 0x0000001fff027819 */ /* 0x000fc80000011607 */
[----:B------:R-:W-:-:S04]  /*5220*/  LEA.HI.SX32 R7, R7, R2, 0x1a ;  /* 0x0000000207077211 */ /* 0x000fc800078fd2ff */
[----:B------:R-:W-:-:S04]  /*5230*/  VIMNMX R104, R104, R7, PT ;  /* 0x0000000768687248 */ /* 0x000fc80003fe0100 */
[----:B------:R-:W-:Y:S02]  /*5240*/  ISETP.GE.AND P1, PT, R104, 0x1, PT ;  /* 0x000000016800780c */ /* 0x000fe40003f26270 */
[----:B------:R-:W-:Y:S02]  /*5250*/  CS2R R20, SRZ ;  /* 0x0000000000147805 */ /* 0x000fe4000001ff00 */
[----:B------:R-:W-:Y:S02]  /*5260*/  PLOP3.LUT P0, PT, PT, PT, PT, 0x80, 0x0 ;  /* 0x000000000000781c */ /* 0x000fe40003f0f070 */
[----:B------:R-:W-:Y:S02]  /*5270*/  CS2R R54, SRZ ;  /* 0x0000000000367805 */ /* 0x000fe4000001ff00 */
[----:B-1----:R-:W-:Y:S02]  /*5280*/  CS2R R4, SRZ ;  /* 0x0000000000047805 */ /* 0x002fe4000001ff00 */
        /* <DEDUP_REMOVED lines=14> */
[----:B------:R-:W-:-:S02]  /*5370*/  IMAD.MOV.U32 R58, RZ, RZ, RZ ;  /* 0x000000ffff3a7224 */ /* 0x000fc400078e00ff */
[----:B--2---:R-:W-:-:S04]  /*5380*/  FMUL.FTZ R0, R3, R0 ;  /* 0x0000000003007220 */ /* 0x004fc80000410000 */
[----:B------:R-:W-:Y:S01]  /*5390*/  FMUL.FTZ R2, R0, UR4 ;  /* 0x0000000400027c20 */ /* 0x000fe20008410000 */
        /* <DEDUP_REMOVED lines=33> */
.L_x_12663:
[----:B------:R-:W-:Y:S05]  /*55b0*/  BSYNC B6 ;  /* 0x0000000000067941 */ /* 0x000fea0003800000 */
.L_x_12662:
        /* <DEDUP_REMOVED lines=13> */
.L_x_12667:
[----:B-1----:R1:W2:Y:S02]  /*5690*/  SYNCS.PHASECHK.TRANS64.TRYWAIT P0, [R16+URZ+0x13200], R3 ;  /* 0x01320003100075a7 */ /* 0x0022a4000800017f */
[----:B--2---:R-:W-:Y:S05]  /*56a0*/  @!P0 NANOSLEEP.SYNCS 0x989680 ;  /* 0x009896800000895d */ /* 0x004fea0003900000 */
[----:B------:R-:W2:Y:S02]  /*56b0*/  @!P0 SYNCS.PHASECHK.TRANS64 P0, [R16+URZ+0x13200], R3 ;  /* 0x01320003100085a7 */ /* 0x000ea4000800007f */
[----:B--2---:R-:W-:Y:S05]  /*56c0*/  @!P0 BRA `(.L_x_12667) ;  /* 0xfffffffc00f08947 */ /* 0x004fea000383ffff */
.L_x_12666:
[----:B------:R-:W-:Y:S05]  /*56d0*/  BSYNC B0 ;  /* 0x0000000000007941 */ /* 0x000fea0003800000 */
.L_x_12665:
[----:B------:R-:W-:Y:S05]  /*56e0*/  BRA `(.L_x_12668) ;  /* 0x0000002800fc7947 */ /* 0x000fea0003800000 */
.L_x_12664:
        /* <DEDUP_REMOVED lines=30> */
.L_x_12670:
[----:B------:R-:W-:Y:S05]  /*58d0*/  BSYNC B6 ;  /* 0x0000000000067941 */ /* 0x000fea0003800000 */
.L_x_12669:
[----:B------:R-:W2:Y:S01]  /*58e0*/  LDL R20, [R1+0x28] ;  /* 0x0000280001147983 */ /* 0x000ea20000100800 */
[----:B------:R-:W-:Y:S01]  /*58f0*/  ULDC.U8 UR4, c[0x0][0x410] ;  /* 0x0001040000047ab9 */ /* 0x000fe20000000000 */
[----:B------:R-:W-:Y:S01]  /*5900*/  BSSY B0, `(.L_x_12671) ;  /* 0x0000295000007945 */ /* 0x000fe20003800000 */
[----:B------:R-:W-:Y:S01]  /*5910*/  ISETP.NE.AND P0, PT, RZ, UR4, PT ;  /* 0x00000004ff007c0c */ /* 0x000fe2000bf05270 */
[----:B--2---:R-:W-:-:S12]  /*5920*/  IMAD.IADD R10, R156, 0x1, R20 ;  /* 0x000000019c0a7824 */ /* 0x004fd800078e0214 */
        /* <DEDUP_REMOVED lines=33> */
.L_x_12867:
[----:B0-----:R-:W5:Y:S04]  /*5b40*/  LDL R5, [R1+0x2c] ;  /* 0x00002c0001057983 */ /* 0x001f680000100800 */
        /* <DEDUP_REMOVED lines=13> */
[----:B------:R-:W2:Y:S01]  /*5c20*/  LDL.64 R30, [R1+0x10] ;  /* 0x00001000011e7983 */ /* 0x000ea20000100a00 */
[----:B------:R-:W-:-:S03]  /*5c30*/  ULDC UR4, c[0x0][0x3f4] ;  /* 0x0000fd0000047ab9 */ /* 0x000fc60000000800 */
[----:B------:R-:W3:Y:S04]  /*5c40*/  LDL R15, [R1+0xc] ;  /* 0x00000c00010f7983 */ /* 0x000ee80000100800 */
[----:B------:R-:W1:Y:S01]  /*5c50*/  LDL R26, [R1+0x78] ;  /* 0x00007800011a7983 */ /* 0x000e620000100800 */
[----:B------:R-:W-:Y:S02]  /*5c60*/  CS2R R10, SRZ ;  /* 0x00000000000a7805 */ /* 0x000fe4000001ff00 */
[----:B------:R-:W-:Y:S02]  /*5c70*/  CS2R R8, SRZ ;  /* 0x0000000000087805 */ /* 0x000fe4000001ff00 */
[----:B------:R-:W-:Y:S02]  /*5c80*/  CS2R R20, SRZ ;  /* 0x0000000000147805 */ /* 0x000fe4000001ff00 */
[----:B------:R-:W-:-:S02]  /*5c90*/  CS2R R12, SRZ ;  /* 0x00000000000c7805 */ /* 0x000fc4000001ff00 */
[----:B--2---:R-:W-:Y:S02]  /*5ca0*/  ISETP.GE.AND P4, PT, R30, UR4, PT ;  /* 0x000000041e007c0c */ /* 0x004fe4000bf86270 */
[----:B---3--:R-:W-:-:S11]  /*5cb0*/  ISETP.GE.AND P5, PT, R15, UR4, PT ;  /* 0x000000040f007c0c */ /* 0x008fd6000bfa6270 */
[CC--:B------:R-:W-:Y:S02]  /*5cc0*/  @!P4 IADD3 R6, P0, R30.reuse, R3.reuse, RZ ;  /* 0x000000031e06c210 */ /* 0x0c0fe40007f1e0ff */
[C---:B------:R-:W-:Y:S02]  /*5cd0*/  @!P5 IADD3 R24, P2, R15.reuse, R3, RZ ;  /* 0x000000030f18d210 */ /* 0x040fe40007f5e0ff */
[----:B------:R-:W-:Y:S02]  /*5ce0*/  @!P4 SHF.R.S32.HI R3, RZ, 0x1f, R30 ;  /* 0x0000001fff03c819 */ /* 0x000fe4000001141e */
[-C--:B----4-:R-:W-:Y:S01]  /*5cf0*/  @!P4 IADD3 R30, P1, R30, R14.reuse, RZ ;  /* 0x0000000e1e1ec210 */ /* 0x090fe20007f3e0ff */
[C-C-:B-1----:R-:W-:Y:S01]  /*5d00*/  @!P5 IMAD.X R25, R0.reuse, 0x1, R26.reuse, P2 ;  /* 0x000000010019d824 */ /* 0x142fe200010e061a */
[----:B------:R-:W-:Y:S01]  /*5d10*/  @!P5 IADD3 R14, P3, R15, R14, RZ ;  /* 0x0000000e0f0ed210 */ /* 0x000fe20007f7e0ff */
[--C-:B------:R-:W-:Y:S02]  /*5d20*/  @!P4 IMAD.X R7, R0, 0x1, R3.reuse, P0 ;  /* 0x000000010007c824 */ /* 0x100fe400000e0603 */
[C---:B------:R-:W-:Y:S01]  /*5d30*/  @!P4 IMAD.X R31, R4.reuse, 0x1, R3, P1 ;  /* 0x00000001041fc824 */ /* 0x040fe200008e0603 */
[----:B------:R0:W5:Y:S01]  /*5d40*/  @!P5 LD.E.64 R10, desc[UR40][R24.64] ;  /* 0x00000028180ad980 */ /* 0x000162000c101b00 */
[----:B------:R-:W-:-:S03]  /*5d50*/  @!P5 IMAD.X R15, R4, 0x1, R26, P3 ;  /* 0x00000001040fd824 */ /* 0x000fc600018e061a */
[----:B------:R0:W5:Y:S04]  /*5d60*/  @!P4 LD.E.64 R20, desc[UR40][R6.64] ;  /* 0x000000280614c980 */ /* 0x000168000c101b00 */
[----:B------:R0:W5:Y:S04]  /*5d70*/  @!P5 LD.E.64 R8, desc[UR40][R14.64] ;  /* 0x000000280e08d980 */ /* 0x000168000c101b00 */
[----:B------:R0:W5:Y:S02]  /*5d80*/  @!P4 LD.E.64 R12, desc[UR40][R30.64] ;  /* 0x000000281e0cc980 */ /* 0x000164000c101b00 */
.L_x_12675:
[----:B------:R-:W-:Y:S05]  /*5d90*/  BSYNC B1 ;  /* 0x0000000000017941 */ /* 0x000fea0003800000 */
.L_x_12674:
[----:B-1----:R-:W2:Y:S01]  /*5da0*/  LDL.LU R0, [R1+0x54] ;  /* 0x0000540001007983 */ /* 0x002ea20000300800 */
[----:B------:R-:W1:Y:S01]  /*5db0*/  SYNCS.PHASECHK.TRANS64.TRYWAIT P0, [R16+URZ+0x13200], R5 ;  /* 0x01320005100075a7 */ /* 0x000e62000800017f */
[----:B------:R-:W-:Y:S01]  /*5dc0*/  BSSY B1, `(.L_x_12676) ;  /* 0x0000005000017945 */ /* 0x000fe20003800000 */
[----:B--2---:R-:W-:-:S05]  /*5dd0*/  IMAD R0, R0, -0xc0, R27 ;  /* 0xffffff4000007824 */ /* 0x004fca00078e021b */
[----:B------:R-:W-:-:S04]  /*5de0*/  VIMNMX R3, R0, 0xc0, PT ;  /* 0x000000c000037848 */ /* 0x000fc80003fe0100 */
[----:B------:R-:W-:Y:S01]  /*5df0*/  ISETP.GE.AND P1, PT, R156, R3, PT ;  /* 0x000000039c00720c */ /* 0x000fe20003f26270 */
[----:B-1----:R-:W-:-:S12]  /*5e00*/  @!P0 BRA `(.L_x_12677) ;  /* 0x0000013000b08947 */ /* 0x002fd80003800000 */
.L_x_12868:
[----:B------:R-:W-:Y:S05]  /*5e10*/  BSYNC B1 ;  /* 0x0000000000017941 */ /* 0x000fea0003800000 */
.L_x_12676:
[----:B------:R-:W-:Y:S05]  /*5e20*/  @P1 BRA `(.L_x_12678) ;  /* 0x0000002400081947 */ /* 0x000fea0003800000 */
[----:B0-----:R-:W2:Y:S01]  /*5e30*/  LDL.64 R6, [R1+0x10] ;  /* 0x0000100001067983 */ /* 0x001ea20000100a00 */
[----:B------:R-:W2:Y:S03]  /*5e40*/  LDC R0, c[0x0][0x3f4] ;  /* 0x0000fd00ff007b82 */ /* 0x000ea60000000800 */
[----:B------:R-:W3:Y:S04]  /*5e50*/  LDL R3, [R1+0xc] ;  /* 0x00000c0001037983 */ /* 0x000ee80000100800 */
[----:B------:R0:W5:Y:S01]  /*5e60*/  LDL R36, [R1+0x18] ;  /* 0x0000180001247983 */ /* 0x0001620000100800 */
[----:B------:R-:W-:Y:S01]  /*5e70*/  BSSY B1, `(.L_x_12679) ;  /* 0x000007b000017945 */ /* 0x000fe20003800000 */
[----:B--2---:R-:W-:-:S02]  /*5e80*/  ISETP.GE.AND P0, PT, R6, R0, PT ;  /* 0x000000000600720c */ /* 0x004fc40003f06270 */
[----:B---3--:R-:W-:-:S11]  /*5e90*/  ISETP.GE.AND P1, PT, R3, R0, PT ;  /* 0x000000000300720c */ /* 0x008fd60003f26270 */
[----:B0-----:R-:W-:Y:S05]  /*5ea0*/  @P0 BRA `(.L_x_12680) ;  /* 0x0000000400dc0947 */ /* 0x001fea0003800000 */
[----:B-----5:R-:W-:Y:S01]  /*5eb0*/  IMAD.IADD R0, R16, 0x1, R36 ;  /* 0x0000000110007824 */ /* 0x020fe200078e0224 */
[----:B----4-:R-:W-:Y:S02]  /*5ec0*/  SHF.R.U32.HI R14, RZ, 0x8, R20 ;  /* 0x00000008ff0e7819 */ /* 0x010fe40000011614 */
[----:B------:R-:W-:Y:S02]  /*5ed0*/  LOP3.LUT R3, R20, 0xff, RZ, 0xc0, !PT ;  /* 0x000000ff14037812 */ /* 0x000fe400078ec0ff */
[----:B-1----:R-:W0:Y:S01]  /*5ee0*/  LDS.128 R4, [R0+0xb000] ;  /* 0x00b0000000047984 */ /* 0x002e220000000c00 */
        /* <DEDUP_REMOVED lines=115> */
.L_x_12680:
[----:B------:R-:W-:Y:S05]  /*6620*/  BSYNC B1 ;  /* 0x0000000000017941 */ /* 0x000fea0003800000 */
.L_x_12679:
[----:B------:R-:W-:Y:S05]  /*6630*/  @P1 BRA `(.L_x_12678) ;  /* 0x0000001c00041947 */ /* 0x000fea0003800000 */
[----:B0-----:R-:W2:Y:S01]  /*6640*/  LDL R0, [R1+0x74] ;  /* 0x0000740001007983 */ /* 0x001ea20000100800 */
[----:B-----5:R-:W-:Y:S01]  /*6650*/  IMAD.IADD R3, R16, 0x1, R36 ;  /* 0x0000000110037824 */ /* 0x020fe200078e0224 */
[----:B------:R-:W-:Y:S02]  /*6660*/  SHF.R.U32.HI R13, RZ, 0x8, R11 ;  /* 0x00000008ff0d7819 */ /* 0x000fe4000001160b */
[----:B------:R-:W-:Y:S02]  /*6670*/  SHF.R.U32.HI R24, RZ, 0x8, R9 ;  /* 0x00000008ff187819 */ /* 0x000fe40000011609 */
[----:B------:R-:W-:Y:S02]  /*6680*/  SHF.R.U32.HI R15, RZ, 0x8, R8 ;  /* 0x00000008ff0f7819 */ /* 0x000fe40000011608 */
[----:B----4-:R-:W-:Y:S02]  /*6690*/  LOP3.LUT R14, R11, 0xff, RZ, 0xc0, !PT ;  /* 0x000000ff0b0e7812 */ /* 0x010fe400078ec0ff */
        /* <DEDUP_REMOVED lines=25> */
[----:B--2---:R-:W-:Y:S01]  /*6830*/  LOP3.LUT P0, RZ, R0, 0x2, RZ, 0xc0, !PT ;  /* 0x0000000200ff7812 */ /* 0x004fe2000780c0ff */
[----:B------:R-:W-:-:S12]  /*6840*/  VIADD R0, R3, 0x20 ;  /* 0x0000002003007836 */ /* 0x000fd80000000000 */
[----:B------:R-:W-:Y:S01]  /*6850*/  @P0 VIADD R0, R3, 0xffffffe0 ;  /* 0xffffffe003000836 */ /* 0x000fe20000000000 */
[----:B------:R-:W-:-:S04]  /*6860*/  SHF.R.U32.HI R3, RZ, 0x8, R10 ;  /* 0x00000008ff037819 */ /* 0x000fc8000001160a */
[----:B-1----:R-:W0:Y:S01]  /*6870*/  LDS.128 R4, [R0+0xb000] ;  /* 0x00b0000000047984 */ /* 0x002e220000000c00 */
        /* <DEDUP_REMOVED lines=92> */
.L_x_12672:
        /* <DEDUP_REMOVED lines=22> */
[----:B------:R-:W-:Y:S01]  /*6fa0*/  UMOV UR4, 0xffffffff ;  /* 0xffffffff00047882 */ /* 0x000fe20000000000 */
[----:B------:R-:W-:Y:S01]  /*6fb0*/  IADD3 R4, P1, R20, UR8, RZ ;  /* 0x0000000814047c10 */ /* 0x000fe2000ff3e0ff */
[----:B------:R-:W-:Y:S01]  /*6fc0*/  IMAD R20, R7, UR7, R0 ;  /* 0x0000000707147c24 */ /* 0x000fe2000f8e0200 */
[----:B------:R-:W-:-:S04]  /*6fd0*/  IADD3.X R13, R5, UR5, R13, P0, !PT ;  /* 0x00000005050d7c10 */ /* 0x000fc800087fe40d */
[----:B------:R-:W-:Y:S01]  /*6fe0*/  IADD3.X R20, R21, UR9, R20, P1, !PT ;  /* 0x0000000915147c10 */ /* 0x000fe20008ffe414 */
[----:B------:R-:W-:Y:S06]  /*6ff0*/  BRA.DIV UR4, `(.L_x_12681) ;  /* 0x0000012204487947 */ /* 0x000fec000b800000 */
[----:B------:R0:W1:Y:S04]  /*7000*/  SHFL.IDX PT, R0, R13, RZ, 0x1e1f ;  /* 0x001e1fff0d007589 */ /* 0x00006800000e0000 */
[----:B------:R-:W2:Y:S04]  /*7010*/  SHFL.IDX PT, R3, R3, RZ, 0x1e1f ;  /* 0x001e1fff03037589 */ /* 0x000ea800000e0000 */
[----:B------:R-:W3:Y:S04]  /*7020*/  SHFL.IDX PT, R20, R20, RZ, 0x1e1f ;  /* 0x001e1fff14147589 */ /* 0x000ee800000e0000 */
[----:B------:R0:W4:Y:S02]  /*7030*/  SHFL.IDX PT, R14, R4, RZ, 0x1e1f ;  /* 0x001e1fff040e7589 */ /* 0x00012400000e0000 */
.L_x_12874:
[----:B0-----:R-:W5:Y:S01]  /*7040*/  LDL R4, [R1+0x2c] ;  /* 0x00002c0001047983 */ /* 0x001f620000100800 */
[----:B------:R-:W0:Y:S03]  /*7050*/  LDC R27, c[0x0][0x3f4] ;  /* 0x0000fd00ff1b7b82 */ /* 0x000e260000000800 */
[----:B------:R-:W2:Y:S01]  /*7060*/  LDL R5, [R1+0x68] ;  /* 0x0000680001057983 */ /* 0x000ea20000100800 */
[----:B------:R-:W-:Y:S01]  /*7070*/  BSSY B1, `(.L_x_12682) ;  /* 0x0000017000017945 */ /* 0x000fe20003800000 */
[----:B------:R-:W-:Y:S01]  /*7080*/  CS2R R6, SRZ ;  /* 0x0000000000067805 */ /* 0x000fe2000001ff00 */
[----:B-----5:R-:W-:Y:S01]  /*7090*/  IMAD R25, R4, R8, RZ ;  /* 0x0000000804197224 */ /* 0x020fe200078e02ff */
[----:B------:R-:W-:Y:S02]  /*70a0*/  CS2R R8, SRZ ;  /* 0x0000000000087805 */ /* 0x000fe4000001ff00 */
[----:B--2---:R-:W-:-:S02]  /*70b0*/  LEA.HI R4, R5, R5, RZ, 0x1 ;  /* 0x0000000505047211 */ /* 0x004fc400078f08ff */
[----:B------:R-:W-:Y:S02]  /*70c0*/  ISETP.GE.AND P0, PT, R10, R25, PT ;  /* 0x000000190a00720c */ /* 0x000fe40003f06270 */
[----:B------:R-:W-:Y:S02]  /*70d0*/  CS2R R10, SRZ ;  /* 0x00000000000a7805 */ /* 0x000fe4000001ff00 */
[----:B------:R-:W-:-:S05]  /*70e0*/  LOP3.LUT R4, R4, 0xfffffffe, RZ, 0xc0, !PT ;  /* 0xfffffffe04047812 */ /* 0x000fca00078ec0ff */
[----:B------:R-:W-:Y:S01]  /*70f0*/  IMAD.IADD R21, R5, 0x1, -R4 ;  /* 0x0000000105157824 */ /* 0x000fe200078e0a04 */
[----:B------:R-:W-:-:S04]  /*7100*/  CS2R R4, SRZ ;  /* 0x0000000000047805 */ /* 0x000fc8000001ff00 */
        /* <DEDUP_REMOVED lines=13> */
.L_x_12683:
[----:B------:R-:W-:Y:S05]  /*71e0*/  BSYNC B1 ;  /* 0x0000000000017941 */ /* 0x000fea0003800000 */
.L_x_12682:
[----:B-1----:R-:W2:Y:S01]  /*71f0*/  LDL.LU R0, [R1+0x54] ;  /* 0x0000540001007983 */ /* 0x002ea20000300800 */
[----:B------:R-:W1:Y:S01]  /*7200*/  SYNCS.PHASECHK.TRANS64.TRYWAIT P1, [R16+URZ+0x13200], R21 ;  /* 0x01320015100075a7 */ /* 0x000e62000802017f */
[----:B------:R-:W-:Y:S01]  /*7210*/  ISETP.GE.AND P0, PT, R18, R27, PT ;  /* 0x0000001b1200720c */ /* 0x000fe20003f06270 */
[----:B------:R-:W-:Y:S01]  /*7220*/  BSSY B1, `(.L_x_12684) ;  /* 0x0000005000017945 */ /* 0x000fe20003800000 */
[----:B--2---:R-:W-:-:S05]  /*7230*/  IMAD R0, R0, -0xc0, R25 ;  /* 0xffffff4000007824 */ /* 0x004fca00078e0219 */
[----:B------:R-:W-:-:S04]  /*7240*/  VIMNMX R3, R0, 0xc0, PT ;  /* 0x000000c000037848 */ /* 0x000fc80003fe0100 */
[----:B------:R-:W-:Y:S01]  /*7250*/  ISETP.GE.OR P0, PT, R156, R3, P0 ;  /* 0x000000039c00720c */ /* 0x000fe20000706670 */
[----:B-1----:R-:W-:-:S12]  /*7260*/  @!P1 BRA `(.L_x_12685) ;  /* 0x0000012000189947 */ /* 0x002fd80003800000 */
.L_x_12875:
[----:B------:R-:W-:Y:S05]  /*7270*/  BSYNC B1 ;  /* 0x0000000000017941 */ /* 0x000fea0003800000 */
.L_x_12684:
[----:B------:R-:W-:Y:S05]  /*7280*/  @P0 BRA `(.L_x_12678) ;  /* 0x0000000c00f00947 */ /* 0x000fea0003800000 */
[----:B------:R-:W2:Y:S04]  /*7290*/  LDL R37, [R1+0x34] ;  /* 0x0000340001257983 */ /* 0x000ea80000100800 */
[----:B------:R-:W2:Y:S04]  /*72a0*/  LDL R34, [R1+0x38] ;  /* 0x0000380001227983 */ /* 0x000ea80000100800 */
[----:B------:R-:W2:Y:S04]  /*72b0*/  LDL R32, [R1+0x3c] ;  /* 0x00003c0001207983 */ /* 0x000ea80000100800 */
[----:B------:R-:W2:Y:S01]  /*72c0*/  LDL R48, [R1+0x7c] ;  /* 0x00007c0001307983 */ /* 0x000ea20000100800 */
[----:B-----5:R-:W-:-:S02]  /*72d0*/  SHF.R.U32.HI R0, RZ, 0x8, R4 ;  /* 0x00000008ff007819 */ /* 0x020fc40000011604 */
[----:B------:R-:W-:Y:S02]  /*72e0*/  LOP3.LUT R3, R4, 0xff, RZ, 0xc0, !PT ;  /* 0x000000ff04037812 */ /* 0x000fe400078ec0ff */
[----:B------:R-:W-:Y:S02]  /*72f0*/  LOP3.LUT R0, R0, 0xff, RZ, 0xc0, !PT ;  /* 0x000000ff00007812 */ /* 0x000fe400078ec0ff */
[----:B------:R-:W-:Y:S02]  /*7300*/  SHF.R.U32.HI R25, RZ, 0x8, R5 ;  /* 0x00000008ff197819 */ /* 0x000fe40000011605 */
[----:B---3--:R-:W-:Y:S02]  /*7310*/  PRMT R20, R0, 0x7604, R3 ;  /* 0x0000760400147816 */ /* 0x008fe40000000003 */
        /* <DEDUP_REMOVED lines=16> */
[----:B----4-:R-:W-:Y:S02]  /*7420*/  SHF.R.U32.HI R14, RZ, 0x8, R7 ;  /* 0x00000008ff0e7819 */ /* 0x010fe40000011607 */
        /* <DEDUP_REMOVED lines=10> */
[----:B------:R-:W-:-:S04]  /*74d0*/  SHF.R.U32.HI R30, RZ, 0x10, R6 ;  /* 0x00000010ff1e7819 */ /* 0x000fc80000011606 */
[----:B------:R-:W-:-:S04]  /*74e0*/  LOP3.LUT R30, R30, 0xff, RZ, 0xc0, !PT ;  /* 0x000000ff1e1e7812 */ /* 0x000fc800078ec0ff */
[----:B------:R-:W-:Y:S02]  /*74f0*/  PRMT R31, R30, 0x7054, R31 ;  /* 0x000070541e1f7816 */ /* 0x000fe4000000001f */
[----:B------:R-:W-:-:S04]  /*7500*/  SHF.R.U32.HI R30, RZ, 0x10, R10 ;  /* 0x00000010ff1e7819 */ /* 0x000fc8000001160a */
[----:B------:R-:W-:-:S04]  /*7510*/  LOP3.LUT R30, R30, 0xff, RZ, 0xc0, !PT ;  /* 0x000000ff1e1e7812 */ /* 0x000fc800078ec0ff */
[----:B------:R-:W-:Y:S02]  /*7520*/  PRMT R41, R30, 0x7054, R41 ;  /* 0x000070541e297816 */ /* 0x000fe40000000029 */
[----:B--2---:R-:W-:Y:S02]  /*7530*/  LOP3.LUT R0, R37, 0x30, R0, 0xf8, !PT ;  /* 0x0000003025007812 */ /* 0x004fe400078ef800 */
[----:B------:R-:W-:Y:S02]  /*7540*/  PRMT R37, R21, 0x7604, R24 ;  /* 0x0000760415257816 */ /* 0x000fe40000000018 */
[----:B------:R-:W-:Y:S02]  /*7550*/  LOP3.LUT R3, R0, R34, RZ, 0x3c, !PT ;  /* 0x0000002200037212 */ /* 0x000fe400078e3cff */
[----:B------:R-:W-:Y:S02]  /*7560*/  SHF.R.U32.HI R21, RZ, 0x10, R5 ;  /* 0x00000010ff157819 */ /* 0x000fe40000011605 */
[----:B------:R-:W-:-:S02]  /*7570*/  IADD3 R0, R16, R32, R3 ;  /* 0x0000002010007210 */ /* 0x000fc40007ffe003 */
[----:B------:R-:W-:Y:S01]  /*7580*/  SHF.R.U32.HI R32, RZ, 0x10, R7 ;  /* 0x00000010ff207819 */ /* 0x000fe20000011607 */
[----:B------:R-:W-:Y:S01]  /*7590*/  LDS.128 R12, [R48+0xb000] ;  /* 0x00b00000300c7984 */ /* 0x000fe20000000c00 */
[----:B------:R-:W-:Y:S02]  /*75a0*/  LOP3.LUT R21, R21, 0xff, RZ, 0xc0, !PT ;  /* 0x000000ff15157812 */ /* 0x000fe400078ec0ff */
[----:B------:R-:W-:Y:S01]  /*75b0*/  SHF.R.U32.HI R3, RZ, 0x10, R4 ;  /* 0x00000010ff037819 */ /* 0x000fe20000011604 */
[----:B------:R-:W0:Y:S01]  /*75c0*/  LDS.128 R24, [R0+0xb000] ;  /* 0x00b0000000187984 */ /* 0x000e220000000c00 */
[----:B------:R-:W-:Y:S02]  /*75d0*/  LOP3.LUT R32, R32, 0xff, RZ, 0xc0, !PT ;  /* 0x000000ff20207812 */ /* 0x000fe400078ec0ff */
[----:B------:R-:W-:Y:S02]  /*75e0*/  PRMT R21, R21, 0x7054, R28 ;  /* 0x0000705415157816 */ /* 0x000fe4000000001c */
[----:B------:R-:W-:-:S02]  /*75f0*/  LOP3.LUT R3, R3, 0xff, RZ, 0xc0, !PT ;  /* 0x000000ff03037812 */ /* 0x000fc400078ec0ff */
[----:B------:R-:W-:Y:S02]  /*7600*/  SHF.R.U32.HI R28, RZ, 0x10, R9 ;  /* 0x00000010ff1c7819 */ /* 0x000fe40000011609 */
[----:B------:R-:W-:Y:S02]  /*7610*/  PRMT R33, R32, 0x7054, R33 ;  /* 0x0000705420217816 */ /* 0x000fe40000000021 */
[----:B------:R-:W-:Y:S02]  /*7620*/  PRMT R3, R3, 0x7054, R20 ;  /* 0x0000705403037816 */ /* 0x000fe40000000014 */
[----:B------:R-:W-:Y:S02]  /*7630*/  SHF.R.U32.HI R32, RZ, 0x10, R11 ;  /* 0x00000010ff207819 */ /* 0x000fe4000001160b */
[----:B------:R-:W-:Y:S02]  /*7640*/  LOP3.LUT R28, R28, 0xff, RZ, 0xc0, !PT ;  /* 0x000000ff1c1c7812 */ /* 0x000fe400078ec0ff */
[----:B------:R-:W-:-:S02]  /*7650*/  SHF.R.U32.HI R20, RZ, 0x10, R8 ;  /* 0x00000010ff147819 */ /* 0x000fc40000011608 */
[----:B------:R-:W-:Y:S02]  /*7660*/  LOP3.LUT R32, R32, 0xff, RZ, 0xc0, !PT ;  /* 0x000000ff20207812 */ /* 0x000fe400078ec0ff */
[----:B------:R-:W-:Y:S02]  /*7670*/  PRMT R39, R28, 0x7054, R37 ;  /* 0x000070541c277816 */ /* 0x000fe40000000025 */
[----:B------:R-:W-:Y:S02]  /*7680*/  LOP3.LUT R20, R20, 0xff, RZ, 0xc0, !PT ;  /* 0x000000ff14147812 */ /* 0x000fe400078ec0ff */
[----:B------:R-:W-:Y:S02]  /*7690*/  PRMT R43, R32, 0x7054, R43 ;  /* 0x00007054202b7816 */ /* 0x000fe4000000002b */
[----:B------:R-:W-:Y:S02]  /*76a0*/  LOP3.LUT R39, R39, 0xff000000, R9, 0xf8, !PT ;  /* 0xff00000027277812 */ /* 0x000fe400078ef809 */
[----:B------:R-:W-:-:S02]  /*76b0*/  PRMT R35, R20, 0x7054, R35 ;  /* 0x0000705414237816 */ /* 0x000fc40000000023 */
        /* <DEDUP_REMOVED lines=8> */
[--C-:B------:R-:W-:Y:S01]  /*7740*/  HADD2.F32 R6, -RZ, R10.reuse.H0_H0 ;  /* 0x2000000aff067230 */ /* 0x100fe20000004100 */
[----:B------:R-:W-:Y:S01]  /*7750*/  LOP3.LUT R28, R35, 0xff000000, R8, 0xf8, !PT ;  /* 0xff000000231c7812 */ /* 0x000fe200078ef808 */
[----:B------:R-:W-:Y:S01]  /*7760*/  HADD2.F32 R10, -RZ, R10.H1_H1 ;  /* 0x3000000aff0a7230 */ /* 0x000fe20000004100 */
[----:B------:R-:W-:Y:S02]  /*7770*/  LOP3.LUT R37, R33, 0xff000000, R7, 0xf8, !PT ;  /* 0xff00000021257812 */ /* 0x000fe400078ef807 */
[-C--:B------:R-:W-:Y:S02]  /*7780*/  F2FP.F16.E4M3.UNPACK_B R8, R13.reuse ;  /* 0x0000000dff08723e */ /* 0x080fe400020006ff */
[----:B------:R-:W-:-:S02]  /*7790*/  F2FP.F16.E4M3.UNPACK_B R30, R13.H1 ;  /* 0x0000000dff1e723e */ /* 0x000fc400030006ff */
[-C--:B------:R-:W-:Y:S01]  /*77a0*/  F2FP.F16.E4M3.UNPACK_B R31, R15.reuse ;  /* 0x0000000fff1f723e */ /* 0x080fe200020006ff */
[----:B------:R-:W-:Y:S01]  /*77b0*/  HADD2.F32 R9, -RZ, R8.H0_H0 ;  /* 0x20000008ff097230 */ /* 0x000fe20000004100 */
[----:B------:R-:W-:Y:S01]  /*77c0*/  F2FP.F16.E4M3.UNPACK_B R36, R15.H1 ;  /* 0x0000000fff24723e */ /* 0x000fe200030006ff */
[----:B------:R-:W-:Y:S01]  /*77d0*/  HADD2.F32 R15, -RZ, R40.H0_H0 ;  /* 0x20000028ff0f7230 */ /* 0x000fe20000004100 */
[-C--:B------:R-:W-:Y:S01]  /*77e0*/  F2FP.F16.E4M3.UNPACK_B R13, R12.reuse ;  /* 0x0000000cff0d723e */ /* 0x080fe200020006ff */
[----:B------:R-:W-:Y:S01]  /*77f0*/  HADD2.F32 R8, -RZ, R8.H1_H1 ;  /* 0x30000008ff087230 */ /* 0x000fe20000004100 */
[----:B------:R-:W-:Y:S01]  /*7800*/  F2FP.F16.E4M3.UNPACK_B R33, R12.H1 ;  /* 0x0000000cff21723e */ /* 0x000fe200030006ff */
[----:B------:R-:W-:Y:S01]  /*7810*/  HADD2.F32 R12, -RZ, R11.H0_H0 ;  /* 0x2000000bff0c7230 */ /* 0x000fe20000004100 */
[-C--:B------:R-:W-:Y:S02]  /*7820*/  F2FP.F16.E4M3.UNPACK_B R21, R24.reuse ;  /* 0x00000018ff15723e */ /* 0x080fe400020006ff */
[----:B------:R-:W-:Y:S01]  /*7830*/  F2FP.F16.E4M3.UNPACK_B R35, R24.H1 ;  /* 0x00000018ff23723e */ /* 0x000fe200030006ff */
[C---:B------:R-:W-:Y:S01]  /*7840*/  FMUL.FTZ R24, R6.reuse, R15 ;  /* 0x0000000f06187220 */ /* 0x040fe20000410000 */
[----:B------:R-:W-:Y:S01]  /*7850*/  FMUL.FTZ R42, R6, R12 ;  /* 0x0000000c062a7220 */ /* 0x000fe20000410000 */
[----:B------:R-:W-:-:S02]  /*7860*/  F2FP.F16.E4M3.UNPACK_B R25, R25.H1 ;  /* 0x00000019ff19723e */ /* 0x000fc400030006ff */
[----:B------:R-:W-:Y:S01]  /*7870*/  F2FP.F16.E4M3.UNPACK_B R39, R39.H1 ;  /* 0x00000027ff27723e */ /* 0x000fe200030006ff */
[C---:B------:R-:W-:Y:S01]  /*7880*/  FFMA.FTZ R6, R9.reuse, R12, -R24 ;  /* 0x0000000c09067223 */ /* 0x040fe20000010818 */
[----:B------:R-:W-:Y:S01]  /*7890*/  F2FP.F16.E4M3.UNPACK_B R34, R34.H1 ;  /* 0x00000022ff22723e */ /* 0x000fe200030006ff */
[----:B------:R-:W-:Y:S01]  /*78a0*/  FFMA.FTZ R9, R9, R15, R42 ;  /* 0x0000000f09097223 */ /* 0x000fe2000001002a */
[-C--:B------:R-:W-:Y:S01]  /*78b0*/  F2FP.F16.E4M3.UNPACK_B R32, R27.reuse ;  /* 0x0000001bff20723e */ /* 0x080fe200020006ff */
        /* <DEDUP_REMOVED lines=12> */
[----:B------:R-:W-:Y:S02]  /*7980*/  HADD2.F32 R34, -RZ, R34.H1_H1 ;  /* 0x30000022ff227230 */ /* 0x000fe40000004100 */
[----:B------:R-:W-:Y:S01]  /*7990*/  FMUL.FTZ R47, R11, R24 ;  /* 0x000000180b2f7220 */ /* 0x000fe20000410000 */
[C---:B------:R-:W-:Y:S01]  /*79a0*/  FFMA.FTZ R11, R8.reuse, R15, -R41 ;  /* 0x0000000f080b7223 */ /* 0x040fe20000010829 */
[----:B------:R-:W-:Y:S01]  /*79b0*/  F2FP.F16.E4M3.UNPACK_B R41, R43 ;  /* 0x0000002bff29723e */ /* 0x000fe200020006ff */
[----:B------:R-:W-:Y:S01]  /*79c0*/  FFMA.FTZ R8, R8, R27, R10 ;  /* 0x0000001b08087223 */ /* 0x000fe2000001000a */
[----:B------:R-:W-:Y:S01]  /*79d0*/  HADD2.F32 R27, -RZ, R39.H1_H1 ;  /* 0x30000027ff1b7230 */ /* 0x000fe20000004100 */
[----:B------:R-:W-:Y:S01]  /*79e0*/  F2FP.F16.E4M3.UNPACK_B R39, R37 ;  /* 0x00000025ff27723e */ /* 0x000fe200020006ff */
[----:B------:R-:W-:-:S02]  /*79f0*/  HADD2.F32 R25, -RZ, R25.H1_H1 ;  /* 0x30000019ff197230 */ /* 0x000fc40000004100 */
[C---:B------:R-:W-:Y:S01]  /*7a00*/  FFMA.FTZ R10, R12.reuse, R24, -R45 ;  /* 0x000000180c0a7223 */ /* 0x040fe2000001082d */
[----:B------:R-:W-:Y:S02]  /*7a10*/  HADD2.F32 R42, -RZ, R41.H0_H0 ;  /* 0x20000029ff2a7230 */ /* 0x000fe40000004100 */
[----:B------:R-:W-:Y:S01]  /*7a20*/  FFMA.FTZ R12, R12, R40, R47 ;  /* 0x000000280c0c7223 */ /* 0x000fe2000001002f */
        /* <DEDUP_REMOVED lines=8> */
[----:B------:R-:W-:Y:S01]  /*7ab0*/  F2FP.F16.E4M3.UNPACK_B R37, R37.H1 ;  /* 0x00000025ff25723e */ /* 0x000fe200030006ff */
[----:B------:R-:W-:Y:S01]  /*7ac0*/  FFMA.FTZ R25, R24, R40, -R25 ;  /* 0x0000002818197223 */ /* 0x000fe20000010819 */
[----:B------:R-:W-:Y:S01]  /*7ad0*/  F2FP.F16.E4M3.UNPACK_B R40, R43.H1 ;  /* 0x0000002bff28723e */ /* 0x000fe200030006ff */
[C---:B------:R-:W-:Y:S01]  /*7ae0*/  FFMA.FTZ R15, R30.reuse, R34, -R45 ;  /* 0x000000221e0f7223 */ /* 0x040fe2000001082d */
[----:B------:R-:W-:Y:S01]  /*7af0*/  FFMA.FTZ R27, R30, R27, R44 ;  /* 0x0000001b1e1b7223 */ /* 0x000fe2000001002c */
[----:B------:R-:W-:Y:S01]  /*7b00*/  FFMA.FTZ R24, R24, R42, R47 ;  /* 0x0000002a18187223 */ /* 0x000fe2000001002f */
[----:B------:R-:W-:Y:S01]  /*7b10*/  HADD2.F32 R42, -RZ, R41.H1_H1 ;  /* 0x30000029ff2a7230 */ /* 0x000fe20000004100 */
[-C--:B------:R-:W-:Y:S01]  /*7b20*/  F2FP.F16.E4M3.UNPACK_B R5, R14.reuse ;  /* 0x0000000eff05723e */ /* 0x080fe200020006ff */
[----:B------:R-:W-:Y:S01]  /*7b30*/  HADD2.F32 R43, -RZ, R40.H0_H0 ;  /* 0x20000028ff2b7230 */ /* 0x000fe20000004100 */
[----:B------:R-:W-:Y:S01]  /*7b40*/  F2FP.F16.E4M3.UNPACK_B R14, R14.H1 ;  /* 0x0000000eff0e723e */ /* 0x000fe200030006ff */
[----:B------:R-:W-:Y:S01]  /*7b50*/  HADD2.F32 R30, -RZ, R38.H0_H0 ;  /* 0x20000026ff1e7230 */ /* 0x000fe20000004100 */
[----:B------:R-:W-:Y:S01]  /*7b60*/  F2FP.SATFINITE.E4M3.F32.PACK_AB_MERGE_C R12, R27, R12, RZ ;  /* 0x0000000c1b0c723e */ /* 0x000fe200048070ff */
[----:B------:R-:W-:-:S02]  /*7b70*/  HADD2.F32 R32, -RZ, R32.H1_H1 ;  /* 0x30000020ff207230 */ /* 0x000fc40000004100 */
[----:B------:R-:W-:Y:S02]  /*7b80*/  HADD2.F32 R41, -RZ, R37.H0_H0 ;  /* 0x20000025ff297230 */ /* 0x000fe40000004100 */
[----:B------:R-:W-:Y:S01]  /*7b90*/  FMUL.FTZ R47, R30, R43 ;  /* 0x0000002b1e2f7220 */ /* 0x000fe20000410000 */
[----:B------:R-:W-:Y:S02]  /*7ba0*/  HADD2.F32 R39, -RZ, R39.H1_H1 ;  /* 0x30000027ff277230 */ /* 0x000fe40000004100 */
[----:B------:R-:W-:Y:S01]  /*7bb0*/  FMUL.FTZ R44, R32, R42 ;  /* 0x0000002a202c7220 */ /* 0x000fe20000410000 */
[----:B------:R-:W-:Y:S02]  /*7bc0*/  HADD2.F32 R34, -RZ, R36.H0_H0 ;  /* 0x20000024ff227230 */ /* 0x000fe40000004100 */
[----:B------:R-:W-:Y:S01]  /*7bd0*/  FMUL.FTZ R46, R30, R41 ;  /* 0x000000291e2e7220 */ /* 0x000fe20000410000 */
[----:B------:R-:W-:Y:S02]  /*7be0*/  HADD2.F32 R31, -RZ, R31.H1_H1 ;  /* 0x3000001fff1f7230 */ /* 0x000fe40000004100 */
[----:B------:R-:W-:Y:S01]  /*7bf0*/  FMUL.FTZ R45, R32, R39 ;  /* 0x00000027202d7220 */ /* 0x000fe20000410000 */
[----:B------:R-:W-:Y:S01]  /*7c00*/  F2FP.SATFINITE.E4M3.F32.PACK_AB_MERGE_C R9, R8, R9, R12 ;  /* 0x000000090809723e */ /* 0x000fe2000480700c */
[C---:B------:R-:W-:Y:S01]  /*7c10*/  FFMA.FTZ R32, R34.reuse, R41, -R47 ;  /* 0x0000002922207223 */ /* 0x040fe2000001082f */
[----:B------:R-:W-:Y:S01]  /*7c20*/  FFMA.FTZ R34, R34, R43, R46 ;  /* 0x0000002b22227223 */ /* 0x000fe2000001002e */
[C---:B------:R-:W-:Y:S01]  /*7c30*/  FFMA.FTZ R30, R31.reuse, R39, -R44 ;  /* 0x000000271f1e7223 */ /* 0x040fe2000001082c */
[----:B------:R-:W-:Y:S01]  /*7c40*/  F2FP.F16.E4M3.UNPACK_B R43, R28.H1 ;  /* 0x0000001cff2b723e */ /* 0x000fe200030006ff */
[----:B------:R-:W-:Y:S01]  /*7c50*/  HADD2.F32 R44, -RZ, R40.H1_H1 ;  /* 0x30000028ff2c7230 */ /* 0x000fe20000004100 */
[----:B------:R-:W-:Y:S01]  /*7c60*/  F2FP.F16.E4M3.UNPACK_B R40, R20.H1 ;  /* 0x00000014ff28723e */ /* 0x000fe200030006ff */
[----:B------:R-:W-:Y:S01]  /*7c70*/  FFMA.FTZ R31, R31, R42, R45 ;  /* 0x0000002a1f1f7223 */ /* 0x000fe2000001002d */
        /* <DEDUP_REMOVED lines=14> */
[----:B------:R-:W-:Y:S01]  /*7d60*/  FFMA.FTZ R45, R36, R45, R38 ;  /* 0x0000002d242d7223 */ /* 0x000fe20000010026 */
[----:B------:R-:W-:-:S02]  /*7d70*/  HADD2.F32 R38, -RZ, R43.H1_H1 ;  /* 0x3000002bff267230 */ /* 0x000fc40000004100 */
[----:B------:R-:W-:Y:S01]  /*7d80*/  FFMA.FTZ R42, R36, R41, -R39 ;  /* 0x00000029242a7223 */ /* 0x000fe20000010827 */
[----:B------:R-:W-:Y:S01]  /*7d90*/  FFMA.FTZ R49, R37, R44, R49 ;  /* 0x0000002c25317223 */ /* 0x000fe20000010031 */
[----:B------:R-:W-:Y:S01]  /*7da0*/  HADD2.F32 R33, -RZ, R33.H1_H1 ;  /* 0x30000021ff217230 */ /* 0x000fe20000004100 */
[----:B------:R-:W-:Y:S01]  /*7db0*/  F2FP.F16.E4M3.UNPACK_B R36, R20 ;  /* 0x00000014ff24723e */ /* 0x000fe200020006ff */
[C---:B------:R-:W-:Y:S01]  /*7dc0*/  FMUL.FTZ R20, R35.reuse, R38 ;  /* 0x0000002623147220 */ /* 0x040fe20000410000 */
[----:B------:R-:W-:Y:S01]  /*7dd0*/  F2FP.F16.E4M3.UNPACK_B R37, R28 ;  /* 0x0000001cff25723e */ /* 0x000fe200020006ff */
[-C--:B------:R-:W-:Y:S01]  /*7de0*/  FMUL.FTZ R39, R35, R40.reuse ;  /* 0x0000002823277220 */ /* 0x080fe20000410000 */
[--C-:B------:R-:W-:Y:S02]  /*7df0*/  HADD2.F32 R28, -RZ, R21.reuse.H0_H0 ;  /* 0x20000015ff1c7230 */ /* 0x100fe40000004100 */
[----:B------:R-:W-:Y:S01]  /*7e00*/  FFMA.FTZ R43, R33, R40, -R20 ;  /* 0x00000028212b7223 */ /* 0x000fe20000010814 */
[----:B------:R-:W-:-:S02]  /*7e10*/  HADD2.F32 R21, -RZ, R21.H1_H1 ;  /* 0x30000015ff157230 */ /* 0x000fc40000004100 */
[----:B------:R-:W-:Y:S01]  /*7e20*/  FFMA.FTZ R44, R33, R38, R39 ;  /* 0x00000026212c7223 */ /* 0x000fe20000010027 */
[--C-:B------:R-:W-:Y:S01]  /*7e30*/  HADD2.F32 R35, -RZ, R37.reuse.H0_H0 ;  /* 0x20000025ff237230 */ /* 0x100fe20000004100 */
[----:B------:R-:W-:Y:S01]  /*7e40*/  F2FP.SATFINITE.E4M3.F32.PACK_AB_MERGE_C R34, R49, R34, RZ ;  /* 0x000000223122723e */ /* 0x000fe200048070ff */
[--C-:B------:R-:W-:Y:S02]  /*7e50*/  HADD2.F32 R33, -RZ, R36.reuse.H0_H0 ;  /* 0x20000024ff217230 */ /* 0x100fe40000004100 */
[----:B------:R-:W-:Y:S02]  /*7e60*/  HADD2.F32 R38, -RZ, R37.H1_H1 ;  /* 0x30000025ff267230 */ /* 0x000fe40000004100 */
[C---:B------:R-:W-:Y:S01]  /*7e70*/  FMUL.FTZ R39, R28.reuse, R35 ;  /* 0x000000231c277220 */ /* 0x040fe20000410000 */
[----:B------:R-:W-:Y:S02]  /*7e80*/  HADD2.F32 R36, -RZ, R36.H1_H1 ;  /* 0x30000024ff247230 */ /* 0x000fe40000004100 */
[----:B------:R-:W-:Y:S01]  /*7e90*/  FMUL.FTZ R41, R28, R33 ;  /* 0x000000211c297220 */ /* 0x000fe20000410000 */
[--C-:B------:R-:W-:Y:S01]  /*7ea0*/  HADD2.F32 R20, -RZ, R13.reuse.H0_H0 ;  /* 0x2000000dff147230 */ /* 0x100fe20000004100 */
[----:B------:R-:W-:Y:S01]  /*7eb0*/  F2FP.F16.E4M3.UNPACK_B R37, R4.H1 ;  /* 0x00000004ff25723e */ /* 0x000fe200030006ff */
[----:B------:R-:W-:-:S02]  /*7ec0*/  HADD2.F32 R13, -RZ, R13.H1_H1 ;  /* 0x3000000dff0d7230 */ /* 0x000fc40000004100 */
[C---:B------:R-:W-:Y:S01]  /*7ed0*/  FMUL.FTZ R40, R21.reuse, R38 ;  /* 0x0000002615287220 */ /* 0x040fe20000410000 */
[----:B------:R-:W-:Y:S01]  /*7ee0*/  F2FP.F16.E4M3.UNPACK_B R28, R3.H1 ;  /* 0x00000003ff1c723e */ /* 0x000fe200030006ff */
[----:B------:R-:W-:Y:S01]  /*7ef0*/  FMUL.FTZ R21, R21, R36 ;  /* 0x0000002415157220 */ /* 0x000fe20000410000 */
[C---:B------:R-:W-:Y:S01]  /*7f00*/  FFMA.FTZ R39, R20.reuse, R33, -R39 ;  /* 0x0000002114277223 */ /* 0x040fe20000010827 */
[----:B------:R-:W-:Y:S01]  /*7f10*/  FFMA.FTZ R41, R20, R35, R41 ;  /* 0x0000002314297223 */ /* 0x000fe20000010029 */
[----:B------:R-:W-:Y:S02]  /*7f20*/  HADD2.F32 R35, -RZ, R37.H0_H0 ;  /* 0x20000025ff237230 */ /* 0x000fe40000004100 */
[C---:B------:R-:W-:Y:S01]  /*7f30*/  FFMA.FTZ R38, R13.reuse, R38, R21 ;  /* 0x000000260d267223 */ /* 0x040fe20000010015 */
[----:B------:R-:W-:Y:S02]  /*7f40*/  HADD2.F32 R20, -RZ, R26.H0_H0 ;  /* 0x2000001aff147230 */ /* 0x000fe40000004100 */
[----:B------:R-:W-:Y:S01]  /*7f50*/  FFMA.FTZ R40, R13, R36, -R40 ;  /* 0x000000240d287223 */ /* 0x000fe20000010828 */
[--C-:B------:R-:W-:Y:S01]  /*7f60*/  HADD2.F32 R21, -RZ, R28.reuse.H0_H0 ;  /* 0x2000001cff157230 */ /* 0x100fe20000004100 */
[----:B------:R-:W-:Y:S01]  /*7f70*/  F2FP.F16.E4M3.UNPACK_B R3, R3 ;  /* 0x00000003ff03723e */ /* 0x000fe200020006ff */
[----:B------:R-:W-:-:S02]  /*7f80*/  HADD2.F32 R33, -RZ, R28.H1_H1 ;  /* 0x3000001cff217230 */ /* 0x000fc40000004100 */
[C---:B------:R-:W-:Y:S01]  /*7f90*/  FMUL.FTZ R28, R20.reuse, R35 ;  /* 0x00000023141c7220 */ /* 0x040fe20000410000 */
[----:B------:R-:W-:Y:S02]  /*7fa0*/  HADD2.F32 R13, -RZ, R14.H0_H0 ;  /* 0x2000000eff0d7230 */ /* 0x000fe40000004100 */
[----:B------:R-:W-:Y:S01]  /*7fb0*/  FMUL.FTZ R20, R20, R21 ;  /* 0x0000001514147220 */ /* 0x000fe20000410000 */
[----:B------:R-:W-:Y:S01]  /*7fc0*/  HADD2.F32 R37, -RZ, R37.H1_H1 ;  /* 0x30000025ff257230 */ /* 0x000fe20000004100 */
[----:B------:R-:W-:Y:S01]  /*7fd0*/  F2FP.SATFINITE.E4M3.F32.PACK_AB_MERGE_C R44, R44, R45, RZ ;  /* 0x0000002d2c2c723e */ /* 0x000fe200048070ff */
[----:B------:R-:W-:Y:S02]  /*7fe0*/  HADD2.F32 R26, -RZ, R26.H1_H1 ;  /* 0x3000001aff1a7230 */ /* 0x000fe40000004100 */
        /* <DEDUP_REMOVED lines=38> */
.L_x_12678:
[----:B------:R-:W-:Y:S05]  /*8250*/  BSYNC B0 ;  /* 0x0000000000007941 */ /* 0x000fea0003800000 */
.L_x_12671:
        /* <DEDUP_REMOVED lines=8> */
.L_x_12668:
[----:B0-2---:R-:W2:Y:S02]  /*82e0*/  LDL R0, [R1+0x4] ;  /* 0x0000040001007983 */ /* 0x005ea40000100800 */
[----:B--2---:R-:W-:-:S13]  /*82f0*/  ISETP.NE.AND P1, PT, R0, 0x3, PT ;  /* 0x000000030000780c */ /* 0x004fda0003f25270 */
[----:B------:R-:W-:Y:S05]  /*8300*/  @!P1 BRA `(.L_x_12686) ;  /* 0x0000000000049947 */ /* 0x000fea0003800000 */
[----:B------:R-:W-:Y:S01]  /*8310*/  BPT.TRAP 0x1 ;  /* 0x000000040000795c */ /* 0x000fe20000300000 */
.L_x_12686:
[----:B-----5:R-:W-:Y:S01]  /*8320*/  IMAD R12, R22, 0x8, R16 ;  /* 0x00000008160c7824 */ /* 0x020fe200078e0210 */
[----:B-1----:R-:W-:-:S04]  /*8330*/  SHF.L.U32 R3, R23, 0x1f, RZ ;  /* 0x0000001f17037819 */ /* 0x002fc800000006ff */
[----:B------:R0:W1:Y:S01]  /*8340*/  SYNCS.PHASECHK.TRANS64.TRYWAIT P0, [R12+URZ+0x13230], R3 ;  /* 0x013230030c0075a7 */ /* 0x000062000800017f */
[----:B------:R-:W-:Y:S05]  /*8350*/  @!P1 BRA `(.L_x_12687) ;  /* 0x0000000000049947 */ /* 0x000fea0003800000 */
[----:B------:R-:W-:Y:S01]  /*8360*/  BPT.TRAP 0x1 ;  /* 0x000000040000795c */ /* 0x000fe20000300000 */
.L_x_12687:
[----:B------:R-:W3:Y:S02]  /*8370*/  S2R R0, SR_TID.X ;  /* 0x0000000000007919 */ /* 0x000ee40000002100 */
[----:B---3--:R-:W-:Y:S01]  /*8380*/  LOP3.LUT R4, R0, 0x7f, RZ, 0xc0, !PT ;  /* 0x0000007f00047812 */ /* 0x008fe200078ec0ff */
[----:B------:R-:W-:-:S03]  /*8390*/  VIADD R0, R16, 0xe000 ;  /* 0x0000e00010007836 */ /* 0x000fc60000000000 */
[----:B------:R-:W-:Y:S02]  /*83a0*/  ISETP.NE.AND P2, PT, R4, RZ, PT ;  /* 0x000000ff0400720c */ /* 0x000fe40003f45270 */
[----:B------:R-:W-:-:S04]  /*83b0*/  SHF.R.U32.HI R0, RZ, 0x4, R0 ;  /* 0x00000004ff007819 */ /* 0x000fc80000011600 */
[----:B------:R-:W-:Y:S01]  /*83c0*/  LOP3.LUT R0, R0, 0x3fff, RZ, 0xc0, !PT ;  /* 0x00003fff00007812 */ /* 0x000fe200078ec0ff */
[----:B-1----:R-:W-:Y:S06]  /*83d0*/  @P0 BRA `(.L_x_12688) ;  /* 0x0000000000080947 */ /* 0x002fec0003800000 */
[----:B------:R-:W1:Y:S02]  /*83e0*/  SYNCS.PHASECHK.TRANS64.TRYWAIT P0, [R12+URZ+0x13230], R3 ;  /* 0x013230030c0075a7 */ /* 0x000e64000800017f */
[----:B-1----:R-:W-:Y:S05]  /*83f0*/  @!P0 BRA `(.L_x_12689) ;  /* 0x0000010c00c88947 */ /* 0x002fea0003800000 */
.L_x_12688:
[----:B------:R-:W-:Y:S01]  /*8400*/  LOP3.LUT R0, R0, 0x10000, RZ, 0xfc, !PT ;  /* 0x0001000000007812 */ /* 0x000fe200078efcff */
[----:B------:R-:W-:Y:S05]  /*8410*/  WARPSYNC.ALL ;  /* 0x0000000000007948 */ /* 0x000fea0003800000 */
[----:B------:R2:W-:Y:S01]  /*8420*/  STL [R1+0x1c], R0 ;  /* 0x00001c0001007387 */ /* 0x0005e20000100800 */
[----:B------:R-:W-:Y:S01]  /*8430*/  IMAD R8, R22, 0x280, R0 ;  /* 0x0000028016087824 */ /* 0x000fe200078e0200 */
[----:B------:R-:W-:Y:S01]  /*8440*/  LOP3.LUT R4, R29, 0x10000, RZ, 0xfc, !PT ;  /* 0x000100001d047812 */ /* 0x000fe200078efcff */
[----:B------:R-:W-:Y:S01]  /*8450*/  IMAD.MOV.U32 R9, RZ, RZ, -0x7fffffe0 ;  /* 0x80000020ff097424 */ /* 0x000fe200078e00ff */
[----:B01----:R-:W3:Y:S01]  /*8460*/  LDL R3, [R1+0x44] ;  /* 0x0000440001037983 */ /* 0x003ee20000100800 */
[----:B------:R-:W-:Y:S01]  /*8470*/  IMAD.MOV.U32 R5, RZ, RZ, -0x7fffffe0 ;  /* 0x80000020ff057424 */ /* 0x000fe200078e00ff */
[----:B------:R-:W-:Y:S01]  /*8480*/  R2UR UR6, R8 ;  /* 0x00000000080672ca */ /* 0x000fe200000e0000 */
[----:B------:R-:W-:Y:S01]  /*8490*/  WARPGROUP.ARRIVE ;  /* 0x00000000000079c5 */ /* 0x000fe20000000000 */
[----:B------:R-:W-:Y:S01]  /*84a0*/  R2UR UR7, R9 ;  /* 0x00000000090772ca */ /* 0x000fe200000e0000 */
[----:B------:R-:W-:Y:S01]  /*84b0*/  IMAD.MOV.U32 R7, RZ, RZ, -0x7fffffe0 ;  /* 0x80000020ff077424 */ /* 0x000fe200078e00ff */
[----:B------:R-:W-:Y:S01]  /*84c0*/  R2UR UR4, R4 ;  /* 0x00000000040472ca */ /* 0x000fe200000e0000 */
[----:B------:R-:W-:Y:S01]  /*84d0*/  IMAD.MOV.U32 R11, RZ, RZ, -0x7fffffe0 ;  /* 0x80000020ff0b7424 */ /* 0x000fe200078e00ff */
[----:B------:R-:W-:Y:S01]  /*84e0*/  R2UR UR5, R5 ;  /* 0x00000000050572ca */ /* 0x000fe200000e0000 */
[----:B------:R-:W3:Y:S04]  /*84f0*/  LDL R110, [R1+0x28] ;  /* 0x00002800016e7983 */ /* 0x000ee80000100800 */
[----:B------:R-:W5:Y:S04]  /*8500*/  LDL R106, [R1+0x30] ;  /* 0x00003000016a7983 */ /* 0x000f680000100800 */
[----:B------:R-:W5:Y:S04]  /*8510*/  LDL R13, [R1+0x40] ;  /* 0x00004000010d7983 */ /* 0x000f680000100800 */
[----:B------:R-:W5:Y:S01]  /*8520*/  LDL R108, [R1+0x2c] ;  /* 0x00002c00016c7983 */ /* 0x000f620000100800 */
[----:B------:R-:W-:Y:S01]  /*8530*/  QGMMA.64x32x32.F32.E4M3.E4M3 R88, gdesc[UR4], RZ, !UPT, gsb0 ;  /* 0x00600000045879f3 */ /* 0x000fe2000c0008ff */
[----:B------:R-:W-:Y:S01]  /*8540*/  VIADD R6, R8, 0x80 ;  /* 0x0000008008067836 */ /* 0x000fe20000000000 */
[----:B------:R-:W-:Y:S01]  /*8550*/  R2UR UR7, R7 ;  /* 0x00000000070772ca */ /* 0x000fe200000e0000 */
[----:B------:R-:W-:Y:S01]  /*8560*/  IMAD.MOV.U32 R15, RZ, RZ, -0x7fffffe0 ;  /* 0x80000020ff0f7424 */ /* 0x000fe200078e00ff */
[----:B------:R-:W-:Y:S01]  /*8570*/  R2UR UR4, R4 ;  /* 0x00000000040472ca */ /* 0x000fe200000e0000 */
[----:B--2---:R-:W0:Y:S01]  /*8580*/  LDC R0, c[0x0][0x448] ;  /* 0x00011200ff007b82 */ /* 0x004e220000000800 */
[----:B------:R-:W-:-:S02]  /*8590*/  R2UR UR6, R6 ;  /* 0x00000000060672ca */ /* 0x000fc400000e0000 */
        /* <DEDUP_REMOVED lines=21> */
[----:B----4-:R-:W-:Y:S01]  /*86f0*/  VIADD R14, R8, 0x200 ;  /* 0x00000200080e7836 */ /* 0x010fe20000000000 */
        /* <DEDUP_REMOVED lines=9> */
[----:B------:R-:W-:Y:S02]  /*8790*/  IMAD.MOV.U32 R11, RZ, RZ, -0x7fffffe0 ;  /* 0x80000020ff0b7424 */ /* 0x000fe400078e00ff */
[----:B------:R-:W-:Y:S01]  /*87a0*/  IMAD.MOV.U32 R7, RZ, RZ, -0x7fffffe0 ;  /* 0x80000020ff077424 */ /* 0x000fe200078e00ff */
        /* <DEDUP_REMOVED lines=17> */
[----:B------:R-:W-:Y:S01]  /*88c0*/  IMAD.MOV.U32 R11, RZ, RZ, -0x7fffffe0 ;  /* 0x80000020ff0b7424 */ /* 0x000fe200078e00ff */
        /* <DEDUP_REMOVED lines=15> */
[C---:B-----5:R-:W-:Y:S02]  /*89c0*/  IMAD R0, R104.reuse, -0xa0, R106 ;  /* 0xffffff6068007824 */ /* 0x060fe400078e026a */
[----:B------:R-:W-:Y:S02]  /*89d0*/  IMAD R9, R104, R9, 0xa1 ;  /* 0x000000a168097424 */ /* 0x000fe400078e0209 */
[----:B------:R-:W-:Y:S02]  /*89e0*/  VIADD R10, R8, 0x182 ;  /* 0x00000182080a7836 */ /* 0x000fe40000000000 */
[----:B------:R-:W-:Y:S01]  /*89f0*/  IMAD.MOV.U32 R11, RZ, RZ, -0x7fffffe0 ;  /* 0x80000020ff0b7424 */ /* 0x000fe200078e00ff */
[----:B------:R-:W-:Y:S01]  /*8a00*/  R2UR UR4, R6 ;  /* 0x00000000060472ca */ /* 0x000fe200000e0000 */
[----:B------:R-:W-:Y:S01]  /*8a10*/  VIADD R0, R0, 0xa0 ;  /* 0x000000a000007836 */ /* 0x000fe20000000000 */
[----:B------:R-:W-:Y:S01]  /*8a20*/  R2UR UR6, R10 ;  /* 0x000000000a0672ca */ /* 0x000fe200000e0000 */
[----:B------:R-:W-:Y:S01]  /*8a30*/  IMAD R9, R13, -0x2, R9 ;  /* 0xfffffffe0d097824 */ /* 0x000fe200078e0209 */
[----:B------:R-:W-:-:S02]  /*8a40*/  R2UR UR7, R11 ;  /* 0x000000000b0772ca */ /* 0x000fc400000e0000 */
[----:B------:R-:W-:Y:S01]  /*8a50*/  R2UR UR5, R7 ;  /* 0x00000000070572ca */ /* 0x000fe200000e0000 */
[----:B------:R-:W-:Y:S01]  /*8a60*/  IMAD R14, R13, -0x2, R0 ;  /* 0xfffffffe0d0e7824 */ /* 0x000fe200078e0200 */
[----:B------:R-:W-:-:S04]  /*8a70*/  IADD3 R13, -R108, R9, R106 ;  /* 0x000000096c0d7210 */ /* 0x000fc80007ffe16a */
[----:B0-----:R-:W-:-:S04]  /*8a80*/  VIADDMNMX R0, R15, R13, R14, PT ;  /* 0x0000000d0f007246 */ /* 0x001fc8000380010e */
[C---:B------:R-:W-:Y:S02]  /*8a90*/  ISETP.GT.AND P3, PT, R0.reuse, RZ, PT ;  /* 0x000000ff0000720c */ /* 0x040fe40003f64270 */
[C---:B------:R-:W-:Y:S02]  /*8aa0*/  ISETP.GT.AND P4, PT, R0.reuse, 0x1, PT ;  /* 0x000000010000780c */ /* 0x040fe40003f84270 */
[----:B------:R-:W-:Y:S02]  /*8ab0*/  ISETP.GT.AND P5, PT, R0, 0x8, PT ;  /* 0x000000080000780c */ /* 0x000fe40003fa4270 */
[----:B------:R-:W-:Y:S01]  /*8ac0*/  FSEL R15, R90, -INF , P3 ;  /* 0xff8000005a0f7808 */ /* 0x000fe20001800000 */
[----:B------:R-:W-:Y:S02]  /*8ad0*/  WARPGROUP.DEPBAR.LE gsb0, 0x0 ;  /* 0x00008000000079c5 */ /* 0x000fe40000010000 */
[----:B------:R-:W-:Y:S01]  /*8ae0*/  WARPGROUP.ARRIVE ;  /* 0x00000000000079c5 */ /* 0x000fe20000000000 */
[----:B------:R-:W-:-:S05]  /*8af0*/  FSEL R91, R91, -INF , P4 ;  /* 0xff8000005b5b7808 */ /* 0x000fca0002000000 */
        /* <DEDUP_REMOVED lines=34> */
[----:B------:R-:W-:Y:S02]  /*8d20*/  VIADD R8, R8, 0x202 ;  /* 0x0000020208087836 */ /* 0x000fe40000000000 */
[----:B------:R-:W-:Y:S01]  /*8d30*/  IMAD.MOV.U32 R9, RZ, RZ, -0x7fffffe0 ;  /* 0x80000020ff097424 */ /* 0x000fe200078e00ff */
[----:B------:R-:W-:Y:S02]  /*8d40*/  ISETP.GT.AND P4, PT, R0, 0x38, PT ;  /* 0x000000380000780c */ /* 0x000fe40003f84270 */
[----:B------:R-:W-:-:S02]  /*8d50*/  FSEL R83, R83, -INF , P3 ;  /* 0xff80000053537808 */ /* 0x000fc40001800000 */
[----:B------:R-:W-:Y:S02]  /*8d60*/  FMNMX.FTZ R20, R111, R20, !PT ;  /* 0x000000146f147209 */ /* 0x000fe40007810000 */
[----:B------:R-:W-:Y:S02]  /*8d70*/  R2UR UR6, R8 ;  /* 0x00000000080672ca */ /* 0x000fe400000e0000 */
[----:B------:R-:W-:Y:S02]  /*8d80*/  R2UR UR7, R9 ;  /* 0x00000000090772ca */ /* 0x000fe400000e0000 */
[----:B------:R-:W-:Y:S02]  /*8d90*/  R2UR UR4, R6 ;  /* 0x00000000060472ca */ /* 0x000fe400000e0000 */
[----:B------:R-:W-:Y:S02]  /*8da0*/  R2UR UR5, R7 ;  /* 0x00000000070572ca */ /* 0x000fe400000e0000 */
[----:B------:R-:W-:-:S02]  /*8db0*/  ISETP.GT.AND P3, PT, R0, 0x39, PT ;  /* 0x000000390000780c */ /* 0x000fc40003f64270 */
        /* <DEDUP_REMOVED lines=92> */
[----:B------:R-:W-:-:S03]  /*9380*/  ISETP.GT.AND P3, PT, R14, RZ, PT ;  /* 0x000000ff0e00720c */ /* 0x000fc60003f64270 */
[C-C-:B------:R-:W-:Y:S01]  /*9390*/  FFMA.FTZ R8, R2.reuse, R15, -R137.reuse ;  /* 0x0000000f02087223 */ /* 0x140fe20000010889 */
[----:B------:R-:W-:-:S01]  /*93a0*/  FFMA.FTZ R15, R2, R91, -R137 ;  /* 0x0000005b020f7223 */ /* 0x000fc20000010889 */
[----:B------:R-:W-:Y:S02]  /*93b0*/  FSEL R91, R88, -INF , P3 ;  /* 0xff800000585b7808 */ /* 0x000fe40001800000 */
[----:B------:R-:W-:Y:S01]  /*93c0*/  FSEL R89, R89, -INF , P4 ;  /* 0xff80000059597808 */ /* 0x000fe20002000000 */
[C-C-:B------:R-:W-:Y:S01]  /*93d0*/  FFMA.FTZ R26, R2.reuse, R21, -R137.reuse ;  /* 0x00000015021a7223 */ /* 0x140fe20000010889 */
[----:B------:R-:W-:-:S01]  /*93e0*/  FFMA.FTZ R21, R2, R95, -R137 ;  /* 0x0000005f02157223 */ /* 0x000fc20000010889 */
[----:B------:R-:W-:Y:S02]  /*93f0*/  ISETP.GT.AND P3, PT, R14, 0x9, PT ;  /* 0x000000090e00780c */ /* 0x000fe40003f64270 */
[----:B------:R-:W-:Y:S02]  /*9400*/  FSEL R95, R92, -INF , P5 ;  /* 0xff8000005c5f7808 */ /* 0x000fe40002800000 */
[----:B------:R-:W-:Y:S01]  /*9410*/  FMNMX.FTZ R30, R91, R89, !PT ;  /* 0x000000595b1e7209 */ /* 0x000fe20007810000 */
[----:B------:R-:W-:-:S01]  /*9420*/  FFMA.FTZ R99, R2, R99, -R137 ;  /* 0x0000006302637223 */ /* 0x000fc20000010889 */
[----:B------:R-:W-:-:S02]  /*9430*/  ISETP.GT.AND P4, PT, R14, 0x10, PT ;  /* 0x000000100e00780c */ /* 0x000fc40003f84270 */
[----:B------:R-:W-:Y:S02]  /*9440*/  FSEL R93, R93, -INF , P3 ;  /* 0xff8000005d5d7808 */ /* 0x000fe40001800000 */
[----:B------:R-:W-:Y:S01]  /*9450*/  FMNMX.FTZ R30, R95, R30, !PT ;  /* 0x0000001e5f1e7209 */ /* 0x000fe20007810000 */
[----:B------:R0:W-:Y:S01]  /*9460*/  MUFU.EX2 R13, R99 ;  /* 0x00000063000d7308 */ /* 0x0001e20000000800 */
[----:B------:R-:W-:Y:S02]  /*9470*/  ISETP.GT.AND P3, PT, R14, 0x11, PT ;  /* 0x000000110e00780c */ /* 0x000fe40003f64270 */
[----:B------:R-:W-:Y:S02]  /*9480*/  FMNMX.FTZ R34, R93, R30, !PT ;  /* 0x0000001e5d227209 */ /* 0x000fe40007810000 */
[----:B------:R-:W-:Y:S02]  /*9490*/  FSEL R97, R97, -INF , P3 ;  /* 0xff80000061617808 */ /* 0x000fe40001800000 */
[----:B0-----:R-:W-:-:S02]  /*94a0*/  FSEL R99, R96, -INF , P4 ;  /* 0xff80000060637808 */ /* 0x001fc40002000000 */
[C---:B------:R-:W-:Y:S02]  /*94b0*/  ISETP.GT.AND P4, PT, R14.reuse, 0x18, PT ;  /* 0x000000180e00780c */ /* 0x040fe40003f84270 */
[----:B------:R-:W-:Y:S01]  /*94c0*/  FMNMX.FTZ R34, R99, R34, !PT ;  /* 0x0000002263227209 */ /* 0x000fe20007810000 */
[----:B------:R0:W-:Y:S01]  /*94d0*/  MUFU.EX2 R10, R26 ;  /* 0x0000001a000a7308 */ /* 0x0001e20000000800 */
[----:B------:R-:W-:Y:S02]  /*94e0*/  ISETP.GT.AND P3, PT, R14, 0x19, PT ;  /* 0x000000190e00780c */ /* 0x000fe40003f64270 */
[----:B------:R-:W-:Y:S02]  /*94f0*/  FMNMX.FTZ R34, R97, R34, !PT ;  /* 0x0000002261227209 */ /* 0x000fe40007810000 */
[----:B------:R-:W-:Y:S01]  /*9500*/  FSEL R101, R101, -INF , P3 ;  /* 0xff80000065657808 */ /* 0x000fe20001800000 */
[----:B0-----:R-:W-:Y:S01]  /*9510*/  FFMA.FTZ R26, R2, R103, -R137 ;  /* 0x00000067021a7223 */ /* 0x001fe20000010889 */
[----:B------:R-:W-:-:S02]  /*9520*/  FSEL R103, R100, -INF , P4 ;  /* 0xff80000064677808 */ /* 0x000fc40002000000 */
[----:B------:R-:W-:Y:S02]  /*9530*/  ISETP.GT.AND P3, PT, R14, 0x20, PT ;  /* 0x000000200e00780c */ /* 0x000fe40003f64270 */
[----:B------:R-:W-:Y:S01]  /*9540*/  FMNMX.FTZ R34, R103, R34, !PT ;  /* 0x0000002267227209 */ /* 0x000fe20007810000 */
[--C-:B------:R-:W-:Y:S01]  /*9550*/  FFMA.FTZ R20, R2, R105, -R137.reuse ;  /* 0x0000006902147223 */ /* 0x100fe20000010889 */
[----:B------:R-:W-:Y:S02]  /*9560*/  ISETP.GT.AND P4, PT, R14, 0x21, PT ;  /* 0x000000210e00780c */ /* 0x000fe40003f84270 */
[----:B------:R-:W-:Y:S02]  /*9570*/  FSEL R105, R72, -INF , P3 ;  /* 0xff80000048697808 */ /* 0x000fe40001800000 */
[----:B------:R-:W-:Y:S01]  /*9580*/  FMNMX.FTZ R38, R101, R34, !PT ;  /* 0x0000002265267209 */ /* 0x000fe20007810000 */
[----:B------:R-:W-:Y:S01]  /*9590*/  FFMA.FTZ R107, R2, R107, -R137 ;  /* 0x0000006b026b7223 */ /* 0x000fe20000010889 */
[----:B------:R-:W-:-:S02]  /*95a0*/  ISETP.GT.AND P3, PT, R14, 0x28, PT ;  /* 0x000000280e00780c */ /* 0x000fc40003f64270 */
[----:B------:R-:W-:Y:S02]  /*95b0*/  FSEL R73, R73, -INF , P4 ;  /* 0xff80000049497808 */ /* 0x000fe40002000000 */
[----:B------:R-:W-:Y:S01]  /*95c0*/  FMNMX.FTZ R38, R105, R38, !PT ;  /* 0x0000002669267209 */ /* 0x000fe20007810000 */
[----:B------:R0:W-:Y:S01]  /*95d0*/  MUFU.EX2 R30, R107 ;  /* 0x0000006b001e7308 */ /* 0x0001e20000000800 */
[----:B------:R-:W-:Y:S02]  /*95e0*/  ISETP.GT.AND P4, PT, R14, 0x29, PT ;  /* 0x000000290e00780c */ /* 0x000fe40003f84270 */
[----:B------:R-:W-:Y:S01]  /*95f0*/  FMNMX.FTZ R38, R73, R38, !PT ;  /* 0x0000002649267209 */ /* 0x000fe20007810000 */
[----:B------:R-:W-:-:S01]  /*9600*/  FFMA.FTZ R109, R2, R109, -R137 ;  /* 0x0000006d026d7223 */ /* 0x000fc20000010889 */
[----:B------:R-:W-:Y:S02]  /*9610*/  FSEL R77, R77, -INF , P4 ;  /* 0xff8000004d4d7808 */ /* 0x000fe40002000000 */
[----:B0-----:R-:W-:-:S02]  /*9620*/  FSEL R107, R76, -INF , P3 ;  /* 0xff8000004c6b7808 */ /* 0x001fc40001800000 */
[C---:B------:R-:W-:Y:S02]  /*9630*/  ISETP.GT.AND P3, PT, R14.reuse, 0x30, PT ;  /* 0x000000300e00780c */ /* 0x040fe40003f64270 */
[----:B------:R-:W-:Y:S01]  /*9640*/  FMNMX.FTZ R38, R107, R38, !PT ;  /* 0x000000266b267209 */ /* 0x000fe20007810000 */
[----:B------:R0:W-:Y:S01]  /*9650*/  MUFU.EX2 R34, R109 ;  /* 0x0000006d00227308 */ /* 0x0001e20000000800 */
[----:B------:R-:W-:Y:S02]  /*9660*/  ISETP.GT.AND P4, PT, R14, 0x31, PT ;  /* 0x000000310e00780c */ /* 0x000fe40003f84270 */
[----:B------:R-:W-:Y:S02]  /*9670*/  FMNMX.FTZ R42, R77, R38, !PT ;  /* 0x000000264d2a7209 */ /* 0x000fe40007810000 */
[----:B------:R-:W-:Y:S02]  /*9680*/  FSEL R81, R81, -INF , P4 ;  /* 0xff80000051517808 */ /* 0x000fe40002000000 */
[----:B0-----:R-:W-:-:S02]  /*9690*/  FSEL R109, R80, -INF , P3 ;  /* 0xff800000506d7808 */ /* 0x001fc40001800000 */
[----:B------:R-:W-:Y:S02]  /*96a0*/  ISETP.GT.AND P3, PT, R14, 0x38, PT ;  /* 0x000000380e00780c */ /* 0x000fe40003f64270 */
[----:B------:R-:W-:Y:S01]  /*96b0*/  FMNMX.FTZ R42, R109, R42, !PT ;  /* 0x0000002a6d2a7209 */ /* 0x000fe20007810000 */
[----:B------:R-:W-:-:S01]  /*96c0*/  FFMA.FTZ R3, R2, R111, -R137 ;  /* 0x0000006f02037223 */ /* 0x000fc20000010889 */
[----:B------:R-:W-:Y:S02]  /*96d0*/  ISETP.GT.AND P4, PT, R14, 0x39, PT ;  /* 0x000000390e00780c */ /* 0x000fe40003f84270 */
[----:B------:R-:W-:Y:S02]  /*96e0*/  FSEL R111, R84, -INF , P3 ;  /* 0xff800000546f7808 */ /* 0x000fe40001800000 */
[----:B------:R-:W-:Y:S02]  /*96f0*/  FMNMX.FTZ R42, R81, R42, !PT ;  /* 0x0000002a512a7209 */ /* 0x000fe40007810000 */
[----:B------:R-:W-:-:S02]  /*9700*/  FSEL R85, R85, -INF , P4 ;  /* 0xff80000055557808 */ /* 0x000fc40002000000 */
[C---:B------:R-:W-:Y:S02]  /*9710*/  ISETP.GT.AND P3, PT, R14.reuse, 0x40, PT ;  /* 0x000000400e00780c */ /* 0x040fe40003f64270 */
        /* <DEDUP_REMOVED lines=12> */
[----:B------:R-:W-:Y:S01]  /*97e0*/  FMNMX.FTZ R46, R141, R46, !PT ;  /* 0x0000002e8d2e7209 */ /* 0x000fe20007810000 */
[----:B------:R0:W-:Y:S01]  /*97f0*/  MUFU.EX2 R38, R3 ;  /* 0x0000000300267308 */ /* 0x0001e20000000800 */
[----:B------:R-:W-:Y:S02]  /*9800*/  ISETP.GT.AND P4, PT, R14, 0x51, PT ;  /* 0x000000510e00780c */ /* 0x000fe40003f84270 */
[----:B------:R-:W-:Y:S01]  /*9810*/  FMNMX.FTZ R50, R61, R46, !PT ;  /* 0x0000002e3d327209 */ /* 0x000fe20007810000 */
[----:B0-----:R-:W-:-:S01]  /*9820*/  FFMA.FTZ R3, R2, R87, -R137 ;  /* 0x0000005702037223 */ /* 0x001fc20000010889 */
[----:B------:R-:W-:Y:S02]  /*9830*/  FSEL R87, R64, -INF , P3 ;  /* 0xff80000040577808 */ /* 0x000fe40001800000 */
[----:B------:R-:W-:-:S02]  /*9840*/  ISETP.GT.AND P3, PT, R14, 0x58, PT ;  /* 0x000000580e00780c */ /* 0x000fc40003f64270 */
[----:B------:R-:W-:Y:S02]  /*9850*/  FSEL R65, R65, -INF , P4 ;  /* 0xff80000041417808 */ /* 0x000fe40002000000 */
[----:B------:R-:W-:Y:S01]  /*9860*/  FMNMX.FTZ R50, R87, R50, !PT ;  /* 0x0000003257327209 */ /* 0x000fe20007810000 */
[----:B------:R-:W-:Y:S01]  /*9870*/  FFMA.FTZ R54, R2, R113, -R137 ;  /* 0x0000007102367223 */ /* 0x000fe20000010889 */
        /* <DEDUP_REMOVED lines=11> */
[----:B------:R-:W-:Y:S01]  /*9930*/  FMNMX.FTZ R50, R143, R50, !PT ;  /* 0x000000328f327209 */ /* 0x000fe20007810000 */
[----:B------:R-:W-:-:S01]  /*9940*/  FFMA.FTZ R40, R2, R115, -R137 ;  /* 0x0000007302287223 */ /* 0x000fc20000010889 */
        /* <DEDUP_REMOVED lines=43> */
[----:B------:R-:W-:-:S04]  /*9c00*/  FMNMX.FTZ R50, R121, R50, !PT ;  /* 0x0000003279327209 */ /* 0x000fc80007810000 */
[----:B------:R-:W-:Y:S01]  /*9c10*/  FMNMX.FTZ R50, R37, R50, !PT ;  /* 0x0000003225327209 */ /* 0x000fe20007810000 */
[----:B------:R0:W-:Y:S04]  /*9c20*/  MUFU.EX2 R42, R3 ;  /* 0x00000003002a7308 */ /* 0x0001e80000000800 */
[----:B0-----:R-:W0:Y:S04]  /*9c30*/  SHFL.BFLY PT, R3, R50, 0x2, 0x1f ;  /* 0x0c401f0032037f89 */ /* 0x001e2800000e0000 */
[----:B------:R0:W-:Y:S02]  /*9c40*/  MUFU.EX2 R46, R54 ;  /* 0x00000036002e7308 */ /* 0x0001e40000000800 */
[----:B0-----:R-:W-:-:S05]  /*9c50*/  FMNMX.FTZ R54, R50, R3, !PT ;  /* 0x0000000332367209 */ /* 0x001fca0007810000 */
[----:B------:R-:W0:Y:S01]  /*9c60*/  SHFL.BFLY PT, R3, R54, 0x1, 0x1f ;  /* 0x0c201f0036037f89 */ /* 0x000e2200000e0000 */
[----:B------:R-:W-:Y:S08]  /*9c70*/  MUFU.EX2 R8, R8 ;  /* 0x0000000800087308 */ /* 0x000ff00000000800 */
[----:B------:R-:W1:Y:S01]  /*9c80*/  MUFU.EX2 R15, R15 ;  /* 0x0000000f000f7308 */ /* 0x000e620000000800 */
[----:B0-----:R-:W-:-:S04]  /*9c90*/  FMNMX.FTZ R3, R54, R3, !PT ;  /* 0x0000000336037209 */ /* 0x001fc80007810000 */
        /* <DEDUP_REMOVED lines=8> */
[----:B------:R-:W-:-:S02]  /*9d20*/  FFMA.FTZ R93, R2, R97, -R56 ;  /* 0x00000061025d7223 */ /* 0x000fc40000010838 */
[----:B------:R-:W-:Y:S01]  /*9d30*/  MUFU.EX2 R58, R58 ;  /* 0x0000003a003a7308 */ /* 0x000fe20000000800 */
[----:B------:R-:W-:-:S01]  /*9d40*/  FFMA.FTZ R97, R2, R77, -R56 ;  /* 0x0000004d02617223 */ /* 0x000fc20000010838 */
[C---:B------:R-:W-:Y:S01]  /*9d50*/  FFMA.FTZ R77, R2.reuse, R81, -R56 ;  /* 0x00000051024d7223 */ /* 0x040fe20000010838 */
[----:B------:R-:W-:-:S01]  /*9d60*/  FFMA.FTZ R11, R2, R11, -R137 ;  /* 0x0000000b020b7223 */ /* 0x000fc20000010889 */
[----:B------:R-:W-:-:S04]  /*9d70*/  FFMA.FTZ R81, R2, R85, -R56 ;  /* 0x0000005502517223 */ /* 0x000fc80000010838 */
[----:B------:R-:W2:Y:S01]  /*9d80*/  MUFU.EX2 R89, R89 ;  /* 0x0000005900597308 */ /* 0x000ea20000000800 */
[----:B------:R-:W-:-:S01]  /*9d90*/  FFMA.FTZ R85, R2, R61, -R56 ;  /* 0x0000003d02557223 */ /* 0x000fc20000010838 */
[C-C-:B------:R-:W-:Y:S01]  /*9da0*/  FFMA.FTZ R62, R2.reuse, R99, -R56.reuse ;  /* 0x00000063023e7223 */ /* 0x140fe20000010838 */
[----:B------:R-:W-:-:S05]  /*9db0*/  FFMA.FTZ R61, R2, R87, -R56 ;  /* 0x00000057023d7223 */ /* 0x000fca0000010838 */
[----:B------:R-:W3:Y:S01]  /*9dc0*/  MUFU.EX2 R20, R20 ;  /* 0x0000001400147308 */ /* 0x000ee20000000800 */
[----:B-1----:R-:W-:-:S07]  /*9dd0*/  FADD.FTZ R87, R8, R15 ;  /* 0x0000000f08577221 */ /* 0x002fce0000010000 */
[----:B------:R-:W1:Y:S01]  /*9de0*/  MUFU.EX2 R60, R60 ;  /* 0x0000003c003c7308 */ /* 0x000e620000000800 */
[----:B------:R-:W-:-:S01]  /*9df0*/  FADD.FTZ R82, R10, R87 ;  /* 0x000000570a527221 */ /* 0x000fc20000010000 */
[----:B------:R-:W-:-:S06]  /*9e00*/  FFMA.FTZ R66, R2, R103, -R56 ;  /* 0x0000006702427223 */ /* 0x000fcc0000010838 */
[----:B------:R-:W4:Y:S01]  /*9e10*/  MUFU.EX2 R91, R91 ;  /* 0x0000005b005b7308 */ /* 0x000f220000000800 */
[----:B0-----:R-:W-:-:S01]  /*9e20*/  FADD.FTZ R87, R21, R82 ;  /* 0x0000005215577221 */ /* 0x001fc20000010000 */
[----:B------:R-:W-:-:S06]  /*9e30*/  FFMA.FTZ R80, R2, R69, -R56 ;  /* 0x0000004502507223 */ /* 0x000fcc0000010838 */
[----:B------:R-:W0:Y:S01]  /*9e40*/  MUFU.EX2 R11, R11 ;  /* 0x0000000b000b7308 */ /* 0x000e220000000800 */
[----:B------:R-:W-:-:S01]  /*9e50*/  FFMA.FTZ R75, R2, R75, -R137 ;  /* 0x0000004b024b7223 */ /* 0x000fc20000010889 */
[----:B--2---:R-:W-:-:S06]  /*9e60*/  FADD.FTZ R69, R58, R89 ;  /* 0x000000593a457221 */ /* 0x004fcc0000010000 */
[----:B------:R-:W2:Y:S01]  /*9e70*/  MUFU.EX2 R62, R62 ;  /* 0x0000003e003e7308 */ /* 0x000ea20000000800 */
[----:B------:R-:W-:-:S01]  /*9e80*/  FFMA.FTZ R95, R2, R101, -R56 ;  /* 0x00000065025f7223 */ /* 0x000fc20000010838 */
[----:B---3--:R-:W-:-:S06]  /*9e90*/  FADD.FTZ R82, R20, R87 ;  /* 0x0000005714527221 */ /* 0x008fcc0000010000 */
[----:B------:R-:W3:Y:S01]  /*9ea0*/  MUFU.EX2 R26, R26 ;  /* 0x0000001a001a7308 */ /* 0x000ee20000000800 */
[----:B-1----:R-:W-:-:S01]  /*9eb0*/  FADD.FTZ R84, R60, R69 ;  /* 0x000000453c547221 */ /* 0x002fc20000010000 */
[----:B------:R-:W-:-:S06]  /*9ec0*/  FFMA.FTZ R64, R2, R105, -R56 ;  /* 0x0000006902407223 */ /* 0x000fcc0000010838 */
[----:B------:R-:W1:Y:S01]  /*9ed0*/  MUFU.EX2 R93, R93 ;  /* 0x0000005d005d7308 */ /* 0x000e620000000800 */
[----:B------:R-:W-:-:S01]  /*9ee0*/  FADD.FTZ R86, R13, R82 ;  /* 0x000000520d567221 */ /* 0x000fc20000010000 */
[C---:B------:R-:W-:Y:S01]  /*9ef0*/  FFMA.FTZ R82, R2.reuse, R45, -R56 ;  /* 0x0000002d02527223 */ /* 0x040fe20000010838 */
[----:B------:R-:W-:-:S05]  /*9f00*/  FFMA.FTZ R79, R2, R79, -R137 ;  /* 0x0000004f024f7223 */ /* 0x000fca0000010889 */
[----:B------:R-:W5:Y:S01]  /*9f10*/  MUFU.EX2 R66, R66 ;  /* 0x0000004200427308 */ /* 0x000f620000000800 */
[----:B----4-:R-:W-:-:S01]  /*9f20*/  FADD.FTZ R45, R91, R84 ;  /* 0x000000545b2d7221 */ /* 0x010fc20000010000 */
[----:B------:R-:W-:Y:S01]  /*9f30*/  FFMA.FTZ R73, R2, R73, -R56 ;  /* 0x0000004902497223 */ /* 0x000fe20000010838 */
[----:B0-----:R-:W-:-:S05]  /*9f40*/  FADD.FTZ R69, R11, R86 ;  /* 0x000000560b457221 */ /* 0x001fca0000010000 */
[----:B------:R-:W0:Y:S01]  /*9f50*/  MUFU.EX2 R75, R75 ;  /* 0x0000004b004b7308 */ /* 0x000e220000000800 */
[----:B--2---:R-:W-:-:S01]  /*9f60*/  FADD.FTZ R84, R62, R45 ;  /* 0x0000002d3e547221 */ /* 0x004fc20000010000 */
[----:B------:R-:W-:-:S06]  /*9f70*/  FFMA.FTZ R68, R2, R107, -R56 ;  /* 0x0000006b02447223 */ /* 0x000fcc0000010838 */
[----:B------:R-:W2:Y:S01]  /*9f80*/  MUFU.EX2 R95, R95 ;  /* 0x0000005f005f7308 */ /* 0x000ea20000000800 */
[----:B---3--:R-:W-:-:S01]  /*9f90*/  FADD.FTZ R45, R26, R69 ;  /* 0x000000451a2d7221 */ /* 0x008fc20000010000 */
[C---:B------:R-:W-:Y:S01]  /*9fa0*/  FFMA.FTZ R69, R2.reuse, R49, -R56 ;  /* 0x0000003102457223 */ /* 0x040fe20000010838 */
[----:B------:R-:W-:-:S05]  /*9fb0*/  FFMA.FTZ R83, R2, R83, -R137 ;  /* 0x0000005302537223 */ /* 0x000fca0000010889 */
[----:B------:R-:W3:Y:S01]  /*9fc0*/  MUFU.EX2 R64, R64 ;  /* 0x0000004000407308 */ /* 0x000ee20000000800 */
[----:B-1----:R-:W-:-:S01]  /*9fd0*/  FADD.FTZ R49, R93, R84 ;  /* 0x000000545d317221 */ /* 0x002fc20000010000 */
[----:B------:R-:W-:-:S06]  /*9fe0*/  FADD.FTZ R86, R30, R45 ;  /* 0x0000002d1e567221 */ /* 0x000fcc0000010000 */
[----:B------:R-:W1:Y:S01]  /*9ff0*/  MUFU.EX2 R79, R79 ;  /* 0x0000004f004f7308 */ /* 0x000e620000000800 */
[----:B------:R-:W-:-:S01]  /*a000*/  FFMA.FTZ R9, R2, R9, -R137 ;  /* 0x0000000902097223 */ /* 0x000fc20000010889 */
[----:B-----5:R-:W-:-:S06]  /*a010*/  FADD.FTZ R84, R66, R49 ;  /* 0x0000003142547221 */ /* 0x020fcc0000010000 */
[----:B------:R-:W4:Y:S01]  /*a020*/  MUFU.EX2 R73, R73 ;  /* 0x0000004900497308 */ /* 0x000f220000000800 */
[----:B------:R-:W-:-:S01]  /*a030*/  FFMA.FTZ R70, R2, R109, -R56 ;  /* 0x0000006d02467223 */ /* 0x000fc20000010838 */
[----:B0-----:R-:W-:Y:S01]  /*a040*/  FADD.FTZ R87, R75, R86 ;  /* 0x000000564b577221 */ /* 0x001fe20000010000 */
[----:B------:R-:W-:-:S05]  /*a050*/  FFMA.FTZ R49, R2, R25, -R56 ;  /* 0x0000001902317223 */ /* 0x000fca0000010838 */
[----:B------:R-:W0:Y:S01]  /*a060*/  MUFU.EX2 R68, R68 ;  /* 0x0000004400447308 */ /* 0x000e220000000800 */
[----:B--2---:R-:W-:-:S01]  /*a070*/  FADD.FTZ R25, R95, R84 ;  /* 0x000000545f197221 */ /* 0x004fc20000010000 */
[----:B------:R-:W-:-:S06]  /*a080*/  FADD.FTZ R86, R34, R87 ;  /* 0x0000005722567221 */ /* 0x000fcc0000010000 */
[----:B------:R-:W2:Y:S01]  /*a090*/  MUFU.EX2 R83, R83 ;  /* 0x0000005300537308 */ /* 0x000ea20000000800 */
[----:B---3--:R-:W-:-:S01]  /*a0a0*/  FADD.FTZ R84, R64, R25 ;  /* 0x0000001940547221 */ /* 0x008fc20000010000 */
[----:B------:R-:W-:-:S06]  /*a0b0*/  FFMA.FTZ R74, R2, R111, -R56 ;  /* 0x0000006f024a7223 */ /* 0x000fcc0000010838 */
[----:B------:R-:W3:Y:S01]  /*a0c0*/  MUFU.EX2 R97, R97 ;  /* 0x0000006100617308 */ /* 0x000ee20000000800 */
[----:B-1----:R-:W-:-:S01]  /*a0d0*/  FADD.FTZ R25, R79, R86 ;  /* 0x000000564f197221 */ /* 0x002fc20000010000 */
[----:B------:R-:W-:-:S06]  /*a0e0*/  FFMA.FTZ R59, R2, R59, -R137 ;  /* 0x0000003b023b7223 */ /* 0x000fcc0000010889 */
[----:B------:R-:W1:Y:S01]  /*a0f0*/  MUFU.EX2 R9, R9 ;  /* 0x0000000900097308 */ /* 0x000e620000000800 */
[----:B----4-:R-:W-:-:S07]  /*a100*/  FADD.FTZ R87, R73, R84 ;  /* 0x0000005449577221 */ /* 0x010fce0000010000 */
[----:B------:R-:W4:Y:S01]  /*a110*/  MUFU.EX2 R70, R70 ;  /* 0x0000004600467308 */ /* 0x000f220000000800 */
[----:B------:R-:W-:-:S01]  /*a120*/  FADD.FTZ R86, R38, R25 ;  /* 0x0000001926567221 */ /* 0x000fc20000010000 */
[----:B0-----:R-:W-:-:S06]  /*a130*/  FADD.FTZ R84, R68, R87 ;  /* 0x0000005744547221 */ /* 0x001fcc0000010000 */
[----:B------:R-:W0:Y:S01]  /*a140*/  MUFU.EX2 R77, R77 ;  /* 0x0000004d004d7308 */ /* 0x000e220000000800 */
[----:B------:R-:W-:-:S01]  /*a150*/  FFMA.FTZ R72, R2, R139, -R56 ;  /* 0x0000008b02487223 */ /* 0x000fc20000010838 */
[----:B------:R-:W-:Y:S01]  /*a160*/  FFMA.FTZ R63, R2, R63, -R137 ;  /* 0x0000003f023f7223 */ /* 0x000fe20000010889 */
[----:B--2---:R-:W-:-:S05]  /*a170*/  FADD.FTZ R86, R83, R86 ;  /* 0x0000005653567221 */ /* 0x004fca0000010000 */
[----:B------:R-:W2:Y:S01]  /*a180*/  MUFU.EX2 R74, R74 ;  /* 0x0000004a004a7308 */ /* 0x000ea20000000800 */
[----:B---3--:R-:W-:-:S01]  /*a190*/  FADD.FTZ R87, R97, R84 ;  /* 0x0000005461577221 */ /* 0x008fc20000010000 */
[----:B------:R-:W-:Y:S01]  /*a1a0*/  FFMA.FTZ R57, R2, R57, -R56 ;  /* 0x0000003902397223 */ /* 0x000fe20000010838 */
[----:B-1----:R-:W-:-:S05]  /*a1b0*/  FADD.FTZ R99, R9, R86 ;  /* 0x0000005609637221 */ /* 0x002fca0000010000 */
[----:B------:R-:W1:Y:S01]  /*a1c0*/  MUFU.EX2 R59, R59 ;  /* 0x0000003b003b7308 */ /* 0x000e620000000800 */
[----:B------:R-:W-:Y:S01]  /*a1d0*/  F2FP.SATFINITE.E4M3.F32.PACK_AB_MERGE_C R153, R21, R10, RZ ;  /* 0x0000000a1599723e */ /* 0x000fe200048070ff */
[----:B----4-:R-:W-:-:S06]  /*a1e0*/  FADD.FTZ R10, R70, R87 ;  /* 0x00000057460a7221 */ /* 0x010fcc0000010000 */
[----:B------:R-:W3:Y:S01]  /*a1f0*/  MUFU.EX2 R81, R81 ;  /* 0x0000005100517308 */ /* 0x000ee20000000800 */
[----:B------:R-:W-:-:S01]  /*a200*/  FFMA.FTZ R78, R2, R141, -R56 ;  /* 0x0000008d024e7223 */ /* 0x000fc20000010838 */
[----:B------:R-:W-:Y:S01]  /*a210*/  FADD.FTZ R99, R42, R99 ;  /* 0x000000632a637221 */ /* 0x000fe20000010000 */
[----:B------:R-:W-:-:S05]  /*a220*/  F2FP.SATFINITE.E4M3.F32.PACK_AB_MERGE_C R155, R26, R11, RZ ;  /* 0x0000000b1a9b723e */ /* 0x000fca00048070ff */
[----:B------:R-:W4:Y:S01]  /*a230*/  MUFU.EX2 R40, R40 ;  /* 0x0000002800287308 */ /* 0x000f220000000800 */
[----:B------:R-:W-:-:S01]  /*a240*/  FFMA.FTZ R67, R2, R67, -R137 ;  /* 0x0000004302437223 */ /* 0x000fc20000010889 */
[----:B0-----:R-:W-:-:S06]  /*a250*/  FADD.FTZ R11, R77, R10 ;  /* 0x0000000a4d0b7221 */ /* 0x001fcc0000010000 */
[----:B------:R-:W0:Y:S01]  /*a260*/  MUFU.EX2 R72, R72 ;  /* 0x0000004800487308 */ /* 0x000e220000000800 */
[----:B------:R-:W-:-:S07]  /*a270*/  FADD.FTZ R84, R46, R99 ;  /* 0x000000632e547221 */ /* 0x000fce0000010000 */
[----:B------:R-:W-:Y:S01]  /*a280*/  MUFU.EX2 R63, R63 ;  /* 0x0000003f003f7308 */ /* 0x000fe20000000800 */
[----:B--2---:R-:W-:-:S07]  /*a290*/  FADD.FTZ R26, R74, R11 ;  /* 0x0000000b4a1a7221 */ /* 0x004fce0000010000 */
[----:B------:R-:W2:Y:S01]  /*a2a0*/  MUFU.EX2 R57, R57 ;  /* 0x0000003900397308 */ /* 0x000ea20000000800 */
[----:B------:R-:W-:Y:S01]  /*a2b0*/  F2FP.SATFINITE.E4M3.F32.PACK_AB_MERGE_C R151, R42, R9, RZ ;  /* 0x000000092a97723e */ /* 0x000fe200048070ff */
[----:B-1----:R-:W-:-:S06]  /*a2c0*/  FADD.FTZ R11, R59, R84 ;  /* 0x000000543b0b7221 */ /* 0x002fcc0000010000 */
[----:B------:R-:W-:Y:S01]  /*a2d0*/  MUFU.EX2 R44, R44 ;  /* 0x0000002c002c7308 */ /* 0x000fe20000000800 */
[----:B---3--:R-:W-:-:S01]  /*a2e0*/  FADD.FTZ R9, R81, R26 ;  /* 0x0000001a51097221 */ /* 0x008fc20000010000 */
[C-C-:B------:R-:W-:Y:S01]  /*a2f0*/  FFMA.FTZ R76, R2.reuse, R65, -R56.reuse ;  /* 0x00000041024c7223 */ /* 0x140fe20000010838 */
[----:B------:R-:W-:-:S05]  /*a300*/  FFMA.FTZ R145, R2, R145, -R56 ;  /* 0x0000009102917223 */ /* 0x000fca0000010838 */
[----:B------:R-:W-:Y:S01]  /*a310*/  MUFU.EX2 R24, R24 ;  /* 0x0000001800187308 */ /* 0x000fe20000000800 */
[----:B------:R-:W-:-:S01]  /*a320*/  FFMA.FTZ R71, R2, R71, -R137 ;  /* 0x0000004702477223 */ /* 0x000fc20000010889 */
[----:B------:R-:W-:Y:S02]  /*a330*/  @!P2 VIADD R12, R12, 0x13240 ;  /* 0x000132400c0ca836 */ /* 0x000fe40000000000 */
[----:B------:R-:W-:-:S01]  /*a340*/  FFMA.FTZ R143, R2, R143, -R56 ;  /* 0x0000008f028f7223 */ /* 0x000fc20000010838 */
[C---:B------:R-:W-:Y:S01]  /*a350*/  FFMA.FTZ R43, R2.reuse, R43, -R137 ;  /* 0x0000002b022b7223 */ /* 0x040fe20000010889 */
[----:B------:R-:W-:-:S01]  /*a360*/  FFMA.FTZ R41, R2, R41, -R56 ;  /* 0x0000002902297223 */ /* 0x000fc20000010838 */
[C-C-:B------:R-:W-:Y:S01]  /*a370*/  FFMA.FTZ R14, R2.reuse, R123, -R137.reuse ;  /* 0x0000007b020e7223 */ /* 0x140fe20000010889 */
[----:B------:R-:W-:-:S01]  /*a380*/  FFMA.FTZ R47, R2, R47, -R137 ;  /* 0x0000002f022f7223 */ /* 0x000fc20000010889 */
[----:B------:R-:W1:Y:S01]  /*a390*/  MUFU.EX2 R78, R78 ;  /* 0x0000004e004e7308 */ /* 0x000e620000000800 */
[----:B----4-:R-:W-:-:S01]  /*a3a0*/  FADD.FTZ R42, R40, R11 ;  /* 0x0000000b282a7221 */ /* 0x010fc20000010000 */
[----:B0-----:R-:W-:Y:S01]  /*a3b0*/  FADD.FTZ R26, R72, R9 ;  /* 0x00000009481a7221 */ /* 0x001fe20000010000 */
[----:B------:R-:W-:-:S05]  /*a3c0*/  FFMA.FTZ R115, R2, R115, -R56 ;  /* 0x0000007302737223 */ /* 0x000fca0000010838 */
        /* <DEDUP_REMOVED lines=8> */
[----:B------:R-:W-:Y:S08]  /*a450*/  MUFU.EX2 R67, R67 ;  /* 0x0000004300437308 */ /* 0x000ff00000000800 */
[----:B------:R-:W0:Y:S01]  /*a460*/  MUFU.EX2 R85, R85 ;  /* 0x0000005500557308 */ /* 0x000e220000000800 */
[----:B--2---:R-:W-:-:S07]  /*a470*/  FADD.FTZ R11, R57, R26 ;  /* 0x0000001a390b7221 */ /* 0x004fce0000010000 */
[----:B------:R-:W2:Y:S01]  /*a480*/  MUFU.EX2 R61, R61 ;  /* 0x0000003d003d7308 */ /* 0x000ea20000000800 */
[----:B------:R-:W-:Y:S01]  /*a490*/  F2FP.SATFINITE.E4M3.F32.PACK_AB_MERGE_C R153, R15, R8, R153 ;  /* 0x000000080f99723e */ /* 0x000fe20004807099 */
[C-C-:B------:R-:W-:Y:S01]  /*a4a0*/  FFMA.FTZ R147, R2.reuse, R147, -R56.reuse ;  /* 0x0000009302937223 */ /* 0x140fe20000010838 */
[----:B------:R-:W-:-:S01]  /*a4b0*/  FFMA.FTZ R119, R2, R119, -R56 ;  /* 0x0000007702777223 */ /* 0x000fc20000010838 */
[C-C-:B------:R-:W-:Y:S01]  /*a4c0*/  FFMA.FTZ R29, R2.reuse, R29, -R56.reuse ;  /* 0x0000001d021d7223 */ /* 0x140fe20000010838 */
[----:B------:R-:W-:-:S01]  /*a4d0*/  FFMA.FTZ R149, R2, R149, -R56 ;  /* 0x0000009502957223 */ /* 0x000fc20000010838 */
[C-C-:B------:R-:W-:Y:S01]  /*a4e0*/  FFMA.FTZ R33, R2.reuse, R33, -R56.reuse ;  /* 0x0000002102217223 */ /* 0x140fe20000010838 */
[----:B------:R-:W-:-:S01]  /*a4f0*/  FFMA.FTZ R121, R2, R121, -R56 ;  /* 0x0000007902797223 */ /* 0x000fc20000010838 */
[----:B------:R3:W-:Y:S01]  /*a500*/  MUFU.EX2 R25, R145 ;  /* 0x0000009100197308 */ /* 0x0007e20000000800 */
[----:B-1----:R-:W-:-:S01]  /*a510*/  FADD.FTZ R8, R78, R11 ;  /* 0x0000000b4e087221 */ /* 0x002fc20000010000 */
[----:B------:R-:W-:Y:S01]  /*a520*/  @!P2 PRMT R12, RZ, 0x654, R12 ;  /* 0x00000654ff0ca816 */ /* 0x000fe2000000000c */
[----:B------:R-:W-:-:S01]  /*a530*/  FFMA.FTZ R37, R2, R37, -R56 ;  /* 0x0000002502257223 */ /* 0x000fc20000010838 */
[----:B------:R-:W-:Y:S01]  /*a540*/  F2FP.SATFINITE.E4M3.F32.PACK_AB_MERGE_C R155, R13, R20, R155 ;  /* 0x000000140d9b723e */ /* 0x000fe2000480709b */
[----:B------:R-:W-:-:S01]  /*a550*/  FFMA.FTZ R50, R2, R131, -R137 ;  /* 0x0000008302327223 */ /* 0x000fc20000010889 */
[C-C-:B------:R-:W-:Y:S01]  /*a560*/  FFMA.FTZ R31, R2.reuse, R31, -R137.reuse ;  /* 0x0000001f021f7223 */ /* 0x140fe20000010889 */
[----:B------:R-:W-:-:S01]  /*a570*/  FFMA.FTZ R48, R2, R129, -R137 ;  /* 0x0000008102307223 */ /* 0x000fc20000010889 */
[----:B------:R-:W1:Y:S01]  /*a580*/  MUFU.EX2 R76, R76 ;  /* 0x0000004c004c7308 */ /* 0x000e620000000800 */
[C---:B---3--:R-:W-:Y:S01]  /*a590*/  F2FP.SATFINITE.E4M3.F32.PACK_AB_MERGE_C R145, R63.reuse, R40, RZ ;  /* 0x000000283f91723e */ /* 0x048fe200048070ff */
[----:B------:R-:W-:Y:S01]  /*a5a0*/  FADD.FTZ R63, R63, R42 ;  /* 0x0000002a3f3f7221 */ /* 0x000fe20000010000 */
[----:B------:R3:W-:Y:S03]  /*a5b0*/  @!P2 SYNCS.ARRIVE.TRANS64.RED.A1T0 RZ, [R12+URZ], RZ ;  /* 0x000000ff0cffa9a7 */ /* 0x0007e6000810043f */
[----:B------:R-:W-:-:S02]  /*a5c0*/  FADD.FTZ R26, R44, R63 ;  /* 0x0000003f2c1a7221 */ /* 0x000fc40000010000 */
[----:B------:R-:W4:Y:S01]  /*a5d0*/  MUFU.EX2 R65, R65 ;  /* 0x0000004100417308 */ /* 0x000f220000000800 */
[----:B0-----:R-:W-:-:S01]  /*a5e0*/  FADD.FTZ R20, R85, R8 ;  /* 0x0000000855147221 */ /* 0x001fc20000010000 */
[----:B------:R-:W-:Y:S01]  /*a5f0*/  FADD.FTZ R11, R67, R26 ;  /* 0x0000001a430b7221 */ /* 0x000fe20000010000 */
[----:B------:R-:W-:-:S01]  /*a600*/  FFMA.FTZ R27, R2, R27, -R137 ;  /* 0x0000001b021b7223 */ /* 0x000fc20000010889 */
[----:B------:R-:W0:Y:S04]  /*a610*/  @P0 LDC R21, c[0x0][0x44c] ;  /* 0x00011300ff150b82 */ /* 0x000e280000000800 */
[----:B------:R-:W5:Y:S01]  /*a620*/  MUFU.EX2 R71, R71 ;  /* 0x0000004700477308 */ /* 0x000f620000000800 */
[----:B------:R-:W-:-:S01]  /*a630*/  FADD.FTZ R26, R24, R11 ;  /* 0x0000000b181a7221 */ /* 0x000fc20000010000 */
[----:B--2---:R-:W-:-:S06]  /*a640*/  FADD.FTZ R11, R61, R20 ;  /* 0x000000143d0b7221 */ /* 0x004fcc0000010000 */
[----:B------:R-:W2:Y:S01]  /*a650*/  MUFU.EX2 R80, R80 ;  /* 0x0000005000507308 */ /* 0x000ea20000000800 */
[----:B-1----:R-:W-:-:S07]  /*a660*/  FADD.FTZ R20, R76, R11 ;  /* 0x0000000b4c147221 */ /* 0x002fce0000010000 */
[----:B---3--:R-:W1:Y:S01]  /*a670*/  MUFU.EX2 R12, R143 ;  /* 0x0000008f000c7308 */ /* 0x008e620000000800 */
[----:B----4-:R-:W-:-:S07]  /*a680*/  FADD.FTZ R11, R65, R20 ;  /* 0x00000014410b7221 */ /* 0x010fce0000010000 */
[----:B------:R-:W3:Y:S01]  /*a690*/  MUFU.EX2 R43, R43 ;  /* 0x0000002b002b7308 */ /* 0x000ee20000000800 */
[----:B-----5:R-:W-:-:S07]  /*a6a0*/  F2FP.SATFINITE.E4M3.F32.PACK_AB_MERGE_C R15, R71, R24, RZ ;  /* 0x00000018470f723e */ /* 0x020fce00048070ff */
[----:B------:R-:W4:Y:S01]  /*a6b0*/  MUFU.EX2 R41, R41 ;  /* 0x0000002900297308 */ /* 0x000f220000000800 */
[----:B------:R-:W-:-:S07]  /*a6c0*/  FADD.FTZ R71, R71, R26 ;  /* 0x0000001a47477221 */ /* 0x000fce0000010000 */
[----:B------:R-:W-:Y:S01]  /*a6d0*/  MUFU.EX2 R14, R14 ;  /* 0x0000000e000e7308 */ /* 0x000fe20000000800 */
[----:B--2---:R-:W-:-:S07]  /*a6e0*/  FADD.FTZ R11, R80, R11 ;  /* 0x0000000b500b7221 */ /* 0x004fce0000010000 */
[----:B------:R-:W2:Y:S08]  /*a6f0*/  MUFU.EX2 R47, R47 ;  /* 0x0000002f002f7308 */ /* 0x000eb00000000800 */
[----:B------:R-:W5:Y:S01]  /*a700*/  MUFU.EX2 R45, R115 ;  /* 0x00000073002d7308 */ /* 0x000f620000000800 */
[----:B------:R-:W-:-:S01]  /*a710*/  FADD.FTZ R24, R28, R71 ;  /* 0x000000471c187221 */ /* 0x000fc20000010000 */
[----:B-1----:R-:W-:-:S06]  /*a720*/  FADD.FTZ R20, R12, R11 ;  /* 0x0000000b0c147221 */ /* 0x002fcc0000010000 */
[----:B------:R-:W1:Y:S01]  /*a730*/  MUFU.EX2 R82, R82 ;  /* 0x0000005200527308 */ /* 0x000e620000000800 */
[----:B---3--:R-:W-:-:S07]  /*a740*/  FADD.FTZ R13, R43, R24 ;  /* 0x000000182b0d7221 */ /* 0x008fce0000010000 */
[----:B------:R-:W-:Y:S01]  /*a750*/  MUFU.EX2 R36, R36 ;  /* 0x0000002400247308 */ /* 0x000fe20000000800 */
[----:B----4-:R-:W-:-:S07]  /*a760*/  FADD.FTZ R20, R41, R20 ;  /* 0x0000001429147221 */ /* 0x010fce0000010000 */
[----:B------:R-:W3:Y:S08]  /*a770*/  MUFU.EX2 R55, R55 ;  /* 0x0000003700377308 */ /* 0x000ef00000000800 */
[----:B------:R-:W4:Y:S01]  /*a780*/  MUFU.EX2 R32, R32 ;  /* 0x0000002000207308 */ /* 0x000f220000000800 */
[----:B--2---:R-:W-:Y:S01]  /*a790*/  F2FP.SATFINITE.E4M3.F32.PACK_AB_MERGE_C R141, R47, R14, RZ ;  /* 0x0000000e2f8d723e */ /* 0x004fe200048070ff */
[----:B------:R-:W-:-:S06]  /*a7a0*/  FADD.FTZ R14, R14, R13 ;  /* 0x0000000d0e0e7221 */ /* 0x000fcc0000010000 */
[----:B------:R-:W2:Y:S01]  /*a7b0*/  MUFU.EX2 R51, R51 ;  /* 0x0000003300337308 */ /* 0x000ea20000000800 */
[----:B-----5:R-:W-:-:S07]  /*a7c0*/  FADD.FTZ R11, R45, R20 ;  /* 0x000000142d0b7221 */ /* 0x020fce0000010000 */
[----:B------:R-:W5:Y:S01]  /*a7d0*/  MUFU.EX2 R56, R69 ;  /* 0x0000004500387308 */ /* 0x000f620000000800 */
[----:B------:R-:W-:-:S01]  /*a7e0*/  FADD.FTZ R47, R47, R14 ;  /* 0x0000000e2f2f7221 */ /* 0x000fc20000010000 */
[C---:B-1----:R-:W-:Y:S01]  /*a7f0*/  F2FP.SATFINITE.E4M3.F32.PACK_AB_MERGE_C R140, R82.reuse, R45, RZ ;  /* 0x0000002d528c723e */ /* 0x042fe200048070ff */
[----:B------:R-:W-:-:S05]  /*a800*/  FADD.FTZ R82, R82, R11 ;  /* 0x0000000b52527221 */ /* 0x000fca0000010000 */
[----:B------:R-:W1:Y:S01]  /*a810*/  MUFU.EX2 R10, R117 ;  /* 0x00000075000a7308 */ /* 0x000e620000000800 */
[----:B---3--:R-:W-:Y:S01]  /*a820*/  F2FP.SATFINITE.E4M3.F32.PACK_AB_MERGE_C R143, R55, R36, RZ ;  /* 0x00000024378f723e */ /* 0x008fe200048070ff */
[----:B----4-:R-:W-:Y:S01]  /*a830*/  FADD.FTZ R24, R32, R47 ;  /* 0x0000002f20187221 */ /* 0x010fe20000010000 */
[----:B------:R-:W-:-:S05]  /*a840*/  F2FP.SATFINITE.E4M3.F32.PACK_AB_MERGE_C R141, R43, R28, R141 ;  /* 0x0000001c2b8d723e */ /* 0x000fca000480708d */
[----:B------:R-:W3:Y:S01]  /*a850*/  MUFU.EX2 R53, R53 ;  /* 0x0000003500357308 */ /* 0x000ee20000000800 */
[----:B------:R-:W-:-:S01]  /*a860*/  FADD.FTZ R11, R25, R82 ;  /* 0x00000052190b7221 */ /* 0x000fc20000010000 */
[----:B------:R-:W4:Y:S01]  /*a870*/  @P0 LDC R28, c[0x0][0x450] ;  /* 0x00011400ff1c0b82 */ /* 0x000f220000000800 */
[----:B--2---:R-:W-:-:S05]  /*a880*/  F2FP.SATFINITE.E4M3.F32.PACK_AB_MERGE_C R143, R51, R32, R143 ;  /* 0x00000020338f723e */ /* 0x004fca000480708f */
[----:B------:R-:W-:Y:S01]  /*a890*/  MUFU.EX2 R50, R50 ;  /* 0x0000003200327308 */ /* 0x000fe20000000800 */
[----:B------:R-:W-:-:S07]  /*a8a0*/  FADD.FTZ R51, R51, R24 ;  /* 0x0000001833337221 */ /* 0x000fce0000010000 */
[----:B------:R-:W2:Y:S01]  /*a8b0*/  MUFU.EX2 R31, R31 ;  /* 0x0000001f001f7308 */ /* 0x000ea20000000800 */
[----:B-----5:R-:W-:-:S07]  /*a8c0*/  FADD.FTZ R11, R56, R11 ;  /* 0x0000000b380b7221 */ /* 0x020fce0000010000 */
[----:B------:R-:W5:Y:S08]  /*a8d0*/  MUFU.EX2 R48, R48 ;  /* 0x0000003000307308 */ /* 0x000f700000000800 */
[----:B------:R-:W0:Y:S01]  /*a8e0*/  MUFU.EX2 R9, R147 ;  /* 0x0000009300097308 */ /* 0x000e220000000800 */
[----:B------:R-:W-:-:S01]  /*a8f0*/  FFMA.FTZ R54, R2, R135, -R137 ;  /* 0x0000008702367223 */ /* 0x000fc20000010889 */
[----:B------:R-:W-:-:S06]  /*a900*/  FFMA.FTZ R39, R2, R39, -R137 ;  /* 0x0000002702277223 */ /* 0x000fcc0000010889 */
[----:B------:R-:W4:Y:S01]  /*a910*/  MUFU.EX2 R27, R27 ;  /* 0x0000001b001b7308 */ /* 0x000f220000000800 */
[----:B------:R-:W-:-:S01]  /*a920*/  FADD.FTZ R36, R36, R51 ;  /* 0x0000003324247221 */ /* 0x000fc20000010000 */
[----:B------:R-:W-:Y:S01]  /*a930*/  FFMA.FTZ R52, R2, R133, -R137 ;  /* 0x0000008502347223 */ /* 0x000fe20000010889 */
[----:B-1----:R-:W-:-:S05]  /*a940*/  FADD.FTZ R24, R10, R11 ;  /* 0x0000000b0a187221 */ /* 0x002fca0000010000 */
[----:B------:R-:W1:Y:S01]  /*a950*/  MUFU.EX2 R8, R49 ;  /* 0x0000003100087308 */ /* 0x000e620000000800 */
[----:B------:R-:W-:-:S01]  /*a960*/  FFMA.FTZ R35, R2, R35, -R137 ;  /* 0x0000002302237223 */ /* 0x000fc20000010889 */
[----:B------:R-:W-:Y:S01]  /*a970*/  FADD.FTZ R55, R55, R36 ;  /* 0x0000002437377221 */ /* 0x000fe20000010000 */
[----:B---3--:R-:W-:-:S05]  /*a980*/  FADD.FTZ R24, R53, R24 ;  /* 0x0000001835187221 */ /* 0x008fca0000010000 */
[----:B------:R-:W3:Y:S01]  /*a990*/  MUFU.EX2 R119, R119 ;  /* 0x0000007700777308 */ /* 0x000ee20000000800 */
[----:B--2---:R-:W-:Y:S01]  /*a9a0*/  F2FP.SATFINITE.E4M3.F32.PACK_AB_MERGE_C R137, R31, R50, RZ ;  /* 0x000000321f89723e */ /* 0x004fe200048070ff */
[----:B-----5:R-:W-:-:S06]  /*a9b0*/  FADD.FTZ R26, R48, R55 ;  /* 0x00000037301a7221 */ /* 0x020fcc0000010000 */
[----:B------:R-:W2:Y:S01]  /*a9c0*/  MUFU.EX2 R14, R29 ;  /* 0x0000001d000e7308 */ /* 0x000ea20000000800 */
[----:B0-----:R-:W-:-:S01]  /*a9d0*/  FADD.FTZ R11, R9, R24 ;  /* 0x00000018090b7221 */ /* 0x001fc20000010000 */
[----:B----4-:R-:W-:-:S06]  /*a9e0*/  F2FP.SATFINITE.E4M3.F32.PACK_AB_MERGE_C R137, R27, R48, R137 ;  /* 0x000000301b89723e */ /* 0x010fcc0004807089 */
[----:B------:R-:W-:Y:S01]  /*a9f0*/  MUFU.EX2 R54, R54 ;  /* 0x0000003600367308 */ /* 0x000fe20000000800 */
[----:B------:R-:W-:-:S07]  /*aa00*/  FADD.FTZ R27, R27, R26 ;  /* 0x0000001a1b1b7221 */ /* 0x000fce0000010000 */
[----:B------:R-:W-:Y:S01]  /*aa10*/  MUFU.EX2 R39, R39 ;  /* 0x0000002700277308 */ /* 0x000fe20000000800 */
[----:B------:R-:W-:-:S04]  /*aa20*/  @P0 IMAD.HI.U32 R21, R110, R21, RZ ;  /* 0x000000156e150227 */ /* 0x000fc800078e00ff */
[----:B-1----:R-:W-:-:S03]  /*aa30*/  FADD.FTZ R24, R8, R11 ;  /* 0x0000000b08187221 */ /* 0x002fc60000010000 */
[----:B------:R-:W0:Y:S01]  /*aa40*/  MUFU.EX2 R52, R52 ;  /* 0x0000003400347308 */ /* 0x000e220000000800 */
[----:B------:R-:W-:-:S07]  /*aa50*/  F2FP.SATFINITE.E4M3.F32.PACK_AB_MERGE_C R13, R53, R10, RZ ;  /* 0x0000000a350d723e */ /* 0x000fce00048070ff */
[----:B------:R-:W1:Y:S01]  /*aa60*/  MUFU.EX2 R149, R149 ;  /* 0x0000009500957308 */ /* 0x000e620000000800 */
[----:B------:R-:W-:Y:S01]  /*aa70*/  F2FP.SATFINITE.E4M3.F32.PACK_AB_MERGE_C R147, R67, R44, R15 ;  /* 0x0000002c4393723e */ /* 0x000fe2000480700f */
[----:B------:R-:W-:-:S06]  /*aa80*/  FADD.FTZ R50, R50, R27 ;  /* 0x0000001b32327221 */ /* 0x000fcc0000010000 */
[----:B------:R-:W4:Y:S01]  /*aa90*/  MUFU.EX2 R35, R35 ;  /* 0x0000002300237308 */ /* 0x000f220000000800 */
[----:B------:R-:W-:Y:S02]  /*aaa0*/  IMAD.MOV.U32 R15, RZ, RZ, R110 ;  /* 0x000000ffff0f7224 */ /* 0x000fe400078e006e */
[----:B---3--:R-:W-:-:S05]  /*aab0*/  FADD.FTZ R11, R119, R24 ;  /* 0x00000018770b7221 */ /* 0x008fca0000010000 */
[----:B------:R-:W3:Y:S01]  /*aac0*/  MUFU.EX2 R20, R33 ;  /* 0x0000002100147308 */ /* 0x000ee20000000800 */
[----:B------:R-:W-:Y:S01]  /*aad0*/  @P0 SHF.R.U32.HI R15, RZ, R28, R21 ;  /* 0x0000001cff0f0219 */ /* 0x000fe20000011615 */
[----:B------:R-:W-:Y:S01]  /*aae0*/  FADD.FTZ R31, R31, R50 ;  /* 0x000000321f1f7221 */ /* 0x000fe20000010000 */
[----:B--2---:R-:W-:-:S05]  /*aaf0*/  F2FP.SATFINITE.E4M3.F32.PACK_AB_MERGE_C R119, R14, R119, RZ ;  /* 0x000000770e77723e */ /* 0x004fca00048070ff */
[----:B------:R-:W-:Y:S01]  /*ab00*/  MUFU.EX2 R121, R121 ;  /* 0x0000007900797308 */ /* 0x000fe20000000800 */
[----:B------:R-:W-:-:S07]  /*ab10*/  FADD.FTZ R14, R14, R11 ;  /* 0x0000000b0e0e7221 */ /* 0x000fce0000010000 */
[----:B------:R-:W2:Y:S01]  /*ab20*/  MUFU.EX2 R10, R37 ;  /* 0x00000025000a7308 */ /* 0x000ea20000000800 */
[----:B------:R-:W-:Y:S02]  /*ab30*/  IADD3 R21, R15, R106, -R108 ;  /* 0x0000006a0f157210 */ /* 0x000fe40007ffe86c */
[----:B------:R-:W-:Y:S01]  /*ab40*/  F2FP.SATFINITE.E4M3.F32.PACK_AB_MERGE_C R140, R41, R12, R140 ;  /* 0x0000000c298c723e */ /* 0x000fe2000480708c */
[----:B0-----:R-:W-:-:S01]  /*ab50*/  FADD.FTZ R12, R52, R31 ;  /* 0x0000001f340c7221 */ /* 0x001fc20000010000 */
[----:B------:R-:W-:Y:S01]  /*ab60*/  F2FP.SATFINITE.E4M3.F32.PACK_AB_MERGE_C R15, R39, R54, RZ ;  /* 0x00000036270f723e */ /* 0x000fe200048070ff */
[----:B-1----:R-:W-:-:S01]  /*ab70*/  FADD.FTZ R11, R149, R14 ;  /* 0x0000000e950b7221 */ /* 0x002fc20000010000 */
[----:B------:R-:W-:Y:S02]  /*ab80*/  F2FP.SATFINITE.E4M3.F32.PACK_AB_MERGE_C R142, R56, R25, R13 ;  /* 0x00000019388e723e */ /* 0x000fe4000480700d */
[C---:B----4-:R-:W-:Y:S01]  /*ab90*/  F2FP.SATFINITE.E4M3.F32.PACK_AB_MERGE_C R139, R35.reuse, R52, R15 ;  /* 0x00000034238b723e */ /* 0x050fe2000480700f */
[----:B------:R-:W-:Y:S01]  /*aba0*/  FADD.FTZ R35, R35, R12 ;  /* 0x0000000c23237221 */ /* 0x000fe20000010000 */
[----:B------:R-:W-:-:S04]  /*abb0*/  IMAD.HI R13, R21, 0x66666667, RZ ;  /* 0x66666667150d7827 */ /* 0x000fc800078e02ff */
[----:B---3--:R-:W-:Y:S01]  /*abc0*/  FADD.FTZ R12, R20, R11 ;  /* 0x0000000b140c7221 */ /* 0x008fe20000010000 */
[----:B------:R-:W-:Y:S02]  /*abd0*/  F2FP.SATFINITE.E4M3.F32.PACK_AB_MERGE_C R136, R8, R9, R119 ;  /* 0x000000090888723e */ /* 0x000fe40004807077 */
[----:B--2---:R-:W-:Y:S01]  /*abe0*/  F2FP.SATFINITE.E4M3.F32.PACK_AB_MERGE_C R8, R10, R121, RZ ;  /* 0x000000790a08723e */ /* 0x004fe200048070ff */
[----:B------:R-:W-:-:S01]  /*abf0*/  FADD.FTZ R121, R121, R12 ;  /* 0x0000000c79797221 */ /* 0x000fc20000010000 */
[----:B------:R-:W-:Y:S02]  /*ac00*/  SHF.R.U32.HI R12, RZ, 0x1f, R13 ;  /* 0x0000001fff0c7819 */ /* 0x000fe4000001160d */
[----:B------:R-:W-:Y:S02]  /*ac10*/  F2FP.SATFINITE.E4M3.F32.PACK_AB_MERGE_C R78, R85, R78, RZ ;  /* 0x0000004e554e723e */ /* 0x000fe400048070ff */
[----:B------:R-:W-:Y:S02]  /*ac20*/  LEA.HI.SX32 R13, R13, R12, 0x1a ;  /* 0x0000000c0d0d7211 */ /* 0x000fe400078fd2ff */
[----:B------:R-:W-:-:S02]  /*ac30*/  F2FP.SATFINITE.E4M3.F32.PACK_AB_MERGE_C R144, R57, R72, R78 ;  /* 0x000000483990723e */ /* 0x000fc4000480704e */
[----:B------:R-:W-:Y:S01]  /*ac40*/  VIMNMX R57, RZ, R13, !PT ;  /* 0x0000000dff397248 */ /* 0x000fe20007fe0100 */
[----:B------:R-:W-:-:S04]  /*ac50*/  VIADD R12, R104, 0xfffffffe ;  /* 0xfffffffe680c7836 */ /* 0x000fc80000000000 */
[----:B------:R0:W-:Y:S01]  /*ac60*/  STL [R1+0x24], R57 ;  /* 0x0000243901007387 */ /* 0x0001e20000100800 */
[----:B------:R-:W-:Y:S02]  /*ac70*/  ISETP.GE.AND P2, PT, R12, R57, PT ;  /* 0x000000390c00720c */ /* 0x000fe40003f46270 */
[----:B------:R-:W-:Y:S01]  /*ac80*/  F2FP.SATFINITE.E4M3.F32.PACK_AB_MERGE_C R34, R79, R34, RZ ;  /* 0x000000224f22723e */ /* 0x000fe200048070ff */
[----:B------:R-:W-:-:S01]  /*ac90*/  FADD.FTZ R54, R54, R35 ;  /* 0x0000002336367221 */ /* 0x000fc20000010000 */
[----:B------:R-:W-:Y:S02]  /*aca0*/  F2FP.SATFINITE.E4M3.F32.PACK_AB_MERGE_C R152, R91, R60, RZ ;  /* 0x0000003c5b98723e */ /* 0x000fe400048070ff */
[----:B------:R-:W-:Y:S01]  /*acb0*/  F2FP.SATFINITE.E4M3.F32.PACK_AB_MERGE_C R75, R75, R30, R34 ;  /* 0x0000001e4b4b723e */ /* 0x000fe20004807022 */
[----:B------:R-:W-:Y:S01]  /*acc0*/  BSSY B0, `(.L_x_12690) ;  /* 0x000032b000007945 */ /* 0x000fe20003800000 */
[----:B------:R-:W-:Y:S02]  /*acd0*/  F2FP.SATFINITE.E4M3.F32.PACK_AB_MERGE_C R66, R95, R66, RZ ;  /* 0x000000425f42723e */ /* 0x000fe400048070ff */
[----:B------:R-:W-:-:S02]  /*ace0*/  F2FP.SATFINITE.E4M3.F32.PACK_AB_MERGE_C R68, R97, R68, RZ ;  /* 0x000000446144723e */ /* 0x000fc400048070ff */
[----:B------:R-:W-:Y:S02]  /*acf0*/  F2FP.SATFINITE.E4M3.F32.PACK_AB_MERGE_C R74, R81, R74, RZ ;  /* 0x0000004a514a723e */ /* 0x000fe400048070ff */
[----:B------:R-:W-:Y:S01]  /*ad00*/  F2FP.SATFINITE.E4M3.F32.PACK_AB_MERGE_C R146, R80, R65, RZ ;  /* 0x000000415092723e */ /* 0x000fe200048070ff */
[----:B------:R-:W-:-:S01]  /*ad10*/  FADD.FTZ R21, R39, R54 ;  /* 0x0000003627157221 */ /* 0x000fc20000010000 */
[----:B------:R-:W-:Y:S01]  /*ad20*/  F2FP.SATFINITE.E4M3.F32.PACK_AB_MERGE_C R151, R83, R38, R151 ;  /* 0x000000265397723e */ /* 0x000fe20004807097 */
[----:B------:R-:W-:-:S01]  /*ad30*/  FADD.FTZ R157, R10, R121 ;  /* 0x000000790a9d7221 */ /* 0x000fc20000010000 */
        /* <DEDUP_REMOVED lines=23> */
[----:B------:R-:W-:Y:S01]  /*aeb0*/  IMAD.MOV.U32 R149, RZ, RZ, R75 ;  /* 0x000000ffff957224 */ /* 0x000fe200078e004b */
[----:B0-----:R-:W-:Y:S06]  /*aec0*/  @!P2 BRA `(.L_x_12691) ;  /* 0x000000300028a947 */ /* 0x001fec0003800000 */
[----:B------:R-:W-:Y:S01]  /*aed0*/  BSSY B1, `(.L_x_12691) ;  /* 0x0000309000017945 */ /* 0x000fe20003800000 */
[----:B------:R-:W-:Y:S02]  /*aee0*/  IMAD.MOV.U32 R8, RZ, RZ, R0 ;  /* 0x000000ffff087224 */ /* 0x000fe400078e0000 */
[----:B------:R-:W-:Y:S02]  /*aef0*/  IMAD.MOV.U32 R9, RZ, RZ, R3 ;  /* 0x000000ffff097224 */ /* 0x000fe400078e0003 */
[----:B------:R-:W-:Y:S02]  /*af00*/  IMAD.MOV.U32 R11, RZ, RZ, R23 ;  /* 0x000000ffff0b7224 */ /* 0x000fe400078e0017 */
[----:B------:R-:W-:Y:S02]  /*af10*/  IMAD.MOV.U32 R10, RZ, RZ, R22 ;  /* 0x000000ffff0a7224 */ /* 0x000fe400078e0016 */
[----:B------:R-:W-:-:S07]  /*af20*/  IMAD.MOV.U32 R55, RZ, RZ, RZ ;  /* 0x000000ffff377224 */ /* 0x000fce00078e00ff */
.L_x_12703:
[----:B------:R-:W-:-:S04]  /*af30*/  ISETP.NE.AND P2, PT, R10, 0x1, PT ;  /* 0x000000010a00780c */ /* 0x000fc80003f45270 */
[----:B------:R-:W-:-:S04]  /*af40*/  SEL R0, RZ, 0x1, P2 ;  /* 0x00000001ff007807 */ /* 0x000fc80001000000 */
[----:B------:R-:W-:Y:S01]  /*af50*/  LOP3.LUT R23, R11, R0, RZ, 0x3c, !PT ;  /* 0x000000000b177212 */ /* 0x000fe200078e3cff */
[----:B------:R-:W-:Y:S06]  /*af60*/  @!P1 BRA `(.L_x_12692) ;  /* 0x0000000000049947 */ /* 0x000fec0003800000 */
[----:B------:R-:W-:Y:S01]  /*af70*/  BPT.TRAP 0x1 ;  /* 0x000000040000795c */ /* 0x000fe20000300000 */
.L_x_12692:
        /* <DEDUP_REMOVED lines=8> */
.L_x_12693:
        /* <DEDUP_REMOVED lines=8> */
.L_x_12695:
[----:B------:R-:W-:Y:S05]  /*b080*/  BSYNC B2 ;  /* 0x0000000000027941 */ /* 0x000fea0003800000 */
.L_x_12694:
        /* <DEDUP_REMOVED lines=87> */
.L_x_12697:
[----:B------:R-:W-:Y:S01]  /*b600*/  SHF.L.U32 R0, R11, 0x1f, RZ ;  /* 0x0000001f0b007819 */ /* 0x000fe200000006ff */
[----:B------:R-:W-:-:S04]  /*b610*/  IMAD R20, R10, 0x8, R16 ;  /* 0x000000080a147824 */ /* 0x000fc800078e0210 */
[----:B------:R0:W1:Y:S01]  /*b620*/  SYNCS.PHASECHK.TRANS64.TRYWAIT P2, [R20+URZ+0x13250], R0 ;  /* 0x01325000140075a7 */ /* 0x000062000804017f */
[----:B------:R-:W-:Y:S05]  /*b630*/  @!P1 BRA `(.L_x_12698) ;  /* 0x0000000000049947 */ /* 0x000fea0003800000 */
[----:B------:R-:W-:Y:S01]  /*b640*/  BPT.TRAP 0x1 ;  /* 0x000000040000795c */ /* 0x000fe20000300000 */
.L_x_12698:
[----:B------:R-:W-:Y:S04]  /*b650*/  BSSY B2, `(.L_x_12699) ;  /* 0x0000004000027945 */ /* 0x000fe80003800000 */
[----:B-1----:R-:W-:Y:S05]  /*b660*/  @P2 BRA `(.L_x_12700) ;  /* 0x0000000000082947 */ /* 0x002fea0003800000 */
[----:B------:R-:W1:Y:S02]  /*b670*/  SYNCS.PHASECHK.TRANS64.TRYWAIT P2, [R20+URZ+0x13250], R0 ;  /* 0x01325000140075a7 */ /* 0x000e64000804017f */
[----:B-1----:R-:W-:Y:S05]  /*b680*/  @!P2 BRA `(.L_x_12701) ;  /* 0x000000dc004ca947 */ /* 0x002fea0003800000 */
.L_x_12700:
[----:B------:R-:W-:Y:S05]  /*b690*/  BSYNC B2 ;  /* 0x0000000000027941 */ /* 0x000fea0003800000 */
.L_x_12699:
[----:B------:R-:W-:Y:S01]  /*b6a0*/  VIADD R11, R16, 0x1000 ;  /* 0x00001000100b7836 */ /* 0x000fe20000000000 */
[----:B------:R-:W-:Y:S01]  /*b6b0*/  WARPGROUP.ARRIVE ;  /* 0x00000000000079c5 */ /* 0x000fe20000000000 */
[----:B------:R-:W-:Y:S01]  /*b6c0*/  IMAD.MOV.U32 R15, RZ, RZ, -0x3ffffff0 ;  /* 0xc0000010ff0f7424 */ /* 0x000fe200078e00ff */
[----:B01----:R-:W0:Y:S02]  /*b6d0*/  @P0 LDC R0, c[0x0][0x44c] ;  /* 0x00011300ff000b82 */ /* 0x003e240000000800 */
[----:B------:R-:W-:-:S04]  /*b6e0*/  SHF.R.U32.HI R11, RZ, 0x4, R11 ;  /* 0x00000004ff0b7819 */ /* 0x000fc8000001160b */
[----:B------:R-:W-:Y:S02]  /*b6f0*/  LOP3.LUT R11, R11, 0x3fff, RZ, 0xc0, !PT ;  /* 0x00003fff0b0b7812 */ /* 0x000fe400078ec0ff */
[----:B------:R-:W1:Y:S02]  /*b700*/  @P0 LDC R3, c[0x0][0x450] ;  /* 0x00011400ff030b82 */ /* 0x000e640000000800 */
        /* <DEDUP_REMOVED lines=11> */
[----:B------:R-:W2:Y:S04]  /*b7c0*/  LDL R152, [R1+0x44] ;  /* 0x0000440001987983 */ /* 0x000ea80000100800 */
[----:B------:R-:W3:Y:S05]  /*b7d0*/  LDL R153, [R1+0x40] ;  /* 0x0000400001997983 */ /* 0x000eea0000100800 */
[----:B------:R-:W-:Y:S01]  /*b7e0*/  QGMMA.64x64x32.F32.E4M3.E4M3 R24, R148, gdesc[UR4], R24, gsb0 ;  /* 0x00e0000494187df3 */ /* 0x000fe20008000818 */
[----:B------:R-:W4:Y:S04]  /*b7f0*/  LDL R154, [R1+0x30] ;  /* 0x00003000019a7983 */ /* 0x000f280000100800 */
[----:B------:R-:W4:Y:S01]  /*b800*/  LDL R155, [R1+0x2c] ;  /* 0x00002c00019b7983 */ /* 0x000f220000100800 */
[----:B------:R-:W-:-:S03]  /*b810*/  WARPGROUP.DEPBAR.LE gsb0, 0x0 ;  /* 0x00008000000079c5 */ /* 0x000fc60000010000 */
[----:B------:R-:W2:Y:S01]  /*b820*/  LDL R151, [R1+0x28] ;  /* 0x0000280001977983 */ /* 0x000ea20000100800 */
[----:B------:R-:W-:Y:S01]  /*b830*/  VIADD R14, R10, 0x100 ;  /* 0x000001000a0e7836 */ /* 0x000fe20000000000 */
[----:B------:R-:W-:Y:S01]  /*b840*/  WARPGROUP.ARRIVE ;  /* 0x00000000000079c5 */ /* 0x000fe20000000000 */
[----:B------:R-:W-:-:S03]  /*b850*/  IMAD.MOV.U32 R15, RZ, RZ, -0x3ffffff0 ;  /* 0xc0000010ff0f7424 */ /* 0x000fc600078e00ff */
[----:B------:R-:W-:Y:S02]  /*b860*/  R2UR UR6, R14 ;  /* 0x000000000e0672ca */ /* 0x000fe400000e0000 */
[----:B------:R-:W-:Y:S01]  /*b870*/  R2UR UR7, R15 ;  /* 0x000000000f0772ca */ /* 0x000fe200000e0000 */
[----:B------:R-:W-:-:S12]  /*b880*/  IMAD.MOV.U32 R15, RZ, RZ, -0x3ffffff0 ;  /* 0xc0000010ff0f7424 */ /* 0x000fd800078e00ff */
[----:B------:R-:W-:Y:S01]  /*b890*/  QGMMA.64x64x32.F32.E4M3.E4M3 R24, R144, gdesc[UR4], R24, gsb0 ;  /* 0x00e0000490187df3 */ /* 0x000fe20008000818 */
[----:B------:R-:W-:Y:S01]  /*b8a0*/  R2UR UR7, R15 ;  /* 0x000000000f0772ca */ /* 0x000fe200000e0000 */
[----:B------:R-:W-:Y:S01]  /*b8b0*/  IMAD.MOV.U32 R15, RZ, RZ, -0x3ffffff0 ;  /* 0xc0000010ff0f7424 */ /* 0x000fe200078e00ff */
[----:B------:R-:W-:Y:S02]  /*b8c0*/  WARPGROUP.DEPBAR.LE gsb0, 0x0 ;  /* 0x00008000000079c5 */ /* 0x000fe40000010000 */
[----:B------:R-:W-:Y:S01]  /*b8d0*/  WARPGROUP.ARRIVE ;  /* 0x00000000000079c5 */ /* 0x000fe20000000000 */
[----:B--2---:R-:W-:-:S04]  /*b8e0*/  IMAD.IADD R11, R152, 0x1, R151 ;  /* 0x00000001980b7824 */ /* 0x004fc800078e0297 */
[----:B0-----:R-:W-:-:S04]  /*b8f0*/  @P0 IMAD.HI.U32 R14, R11, R0, RZ ;  /* 0x000000000b0e0227 */ /* 0x001fc800078e00ff */
[----:B------:R-:W-:Y:S01]  /*b900*/  IMAD.MOV.U32 R0, RZ, RZ, R11 ;  /* 0x000000ffff007224 */ /* 0x000fe200078e000b */
[----:B-1----:R-:W-:Y:S01]  /*b910*/  @P0 SHF.R.U32.HI R0, RZ, R3, R14 ;  /* 0x00000003ff000219 */ /* 0x002fe2000001160e */
        /* <DEDUP_REMOVED lines=128> */
[----:B------:R-:W-:-:S02]  /*c120*/  ISETP.GT.AND P5, PT, R0, RZ, PT ;  /* 0x000000ff0000720c */ /* 0x000fc40003fa4270 */
[----:B------:R-:W-:Y:S02]  /*c130*/  FMNMX.FTZ R3, R69, R3, !PT ;  /* 0x0000000345037209 */ /* 0x000fe40007810000 */
[C---:B------:R-:W-:Y:S02]  /*c140*/  ISETP.GT.AND P6, PT, R0.reuse, 0x1, PT ;  /* 0x000000010000780c */ /* 0x040fe40003fc4270 */
[C---:B------:R-:W-:Y:S01]  /*c150*/  ISETP.GT.AND P3, PT, R0.reuse, 0x8, PT ;  /* 0x000000080000780c */ /* 0x040fe20003f64270 */
[----:B------:R-:W0:Y:S01]  /*c160*/  SHFL.BFLY PT, R14, R3, 0x2, 0x1f ;  /* 0x0c401f00030e7f89 */ /* 0x000e2200000e0000 */
[----:B------:R-:W-:Y:S02]  /*c170*/  FSEL R123, R123, -INF , P6 ;  /* 0xff8000007b7b7808 */ /* 0x000fe40003000000 */
[C---:B------:R-:W-:Y:S02]  /*c180*/  ISETP.GT.AND P4, PT, R0.reuse, 0x9, PT ;  /* 0x000000090000780c */ /* 0x040fe40003f84270 */
[----:B------:R-:W-:-:S02]  /*c190*/  ISETP.GT.AND P6, PT, R0, 0x11, PT ;  /* 0x000000110000780c */ /* 0x000fc40003fc4270 */
[----:B------:R-:W-:Y:S02]  /*c1a0*/  FSEL R127, R127, -INF , P4 ;  /* 0xff8000007f7f7808 */ /* 0x000fe40002000000 */
[----:B------:R-:W-:Y:S02]  /*c1b0*/  FSEL R131, R131, -INF , P6 ;  /* 0xff80000083837808 */ /* 0x000fe40003000000 */
[C---:B------:R-:W-:Y:S02]  /*c1c0*/  ISETP.GT.AND P4, PT, R0.reuse, 0x19, PT ;  /* 0x000000190000780c */ /* 0x040fe40003f84270 */
[----:B------:R-:W-:Y:S02]  /*c1d0*/  ISETP.GT.AND P6, PT, R0, 0x21, PT ;  /* 0x000000210000780c */ /* 0x000fe40003fc4270 */
[----:B------:R-:W-:Y:S02]  /*c1e0*/  FSEL R135, R135, -INF , P4 ;  /* 0xff80000087877808 */ /* 0x000fe40002000000 */
[----:B------:R-:W-:-:S02]  /*c1f0*/  FSEL R107, R107, -INF , P6 ;  /* 0xff8000006b6b7808 */ /* 0x000fc40003000000 */
[C---:B------:R-:W-:Y:S02]  /*c200*/  ISETP.GT.AND P4, PT, R0.reuse, 0x29, PT ;  /* 0x000000290000780c */ /* 0x040fe40003f84270 */
[----:B------:R-:W-:Y:S02]  /*c210*/  ISETP.GT.AND P6, PT, R0, 0x31, PT ;  /* 0x000000310000780c */ /* 0x000fe40003fc4270 */
[----:B------:R-:W-:Y:S02]  /*c220*/  FSEL R111, R111, -INF , P4 ;  /* 0xff8000006f6f7808 */ /* 0x000fe40002000000 */
[----:B0-----:R-:W-:Y:S01]  /*c230*/  FMNMX.FTZ R3, R3, R14, !PT ;  /* 0x0000000e03037209 */ /* 0x001fe20007810000 */
[----:B------:R-:W-:Y:S01]  /*c240*/  VIADD R14, R10, 0x180 ;  /* 0x000001800a0e7836 */ /* 0x000fe20000000000 */
[----:B------:R-:W-:Y:S02]  /*c250*/  FSEL R115, R115, -INF , P6 ;  /* 0xff80000073737808 */ /* 0x000fe40003000000 */
[----:B------:R-:W-:Y:S01]  /*c260*/  ISETP.GT.AND P4, PT, R0, 0x39, PT ;  /* 0x000000390000780c */ /* 0x000fe20003f84270 */
[----:B------:R-:W0:Y:S01]  /*c270*/  SHFL.BFLY PT, R144, R3, 0x1, 0x1f ;  /* 0x0c201f0003907f89 */ /* 0x000e2200000e0000 */
[----:B------:R-:W-:Y:S01]  /*c280*/  R2UR UR6, R14 ;  /* 0x000000000e0672ca */ /* 0x000fe200000e0000 */
[----:B------:R-:W-:Y:S01]  /*c290*/  VIADD R14, R10, 0x200 ;  /* 0x000002000a0e7836 */ /* 0x000fe20000000000 */
[----:B------:R-:W-:-:S02]  /*c2a0*/  FSEL R119, R119, -INF , P4 ;  /* 0xff80000077777808 */ /* 0x000fc40002000000 */
[C---:B------:R-:W-:Y:S02]  /*c2b0*/  ISETP.GT.AND P6, PT, R0.reuse, 0x41, PT ;  /* 0x000000410000780c */ /* 0x040fe40003fc4270 */
[C---:B------:R-:W-:Y:S02]  /*c2c0*/  ISETP.GT.AND P4, PT, R0.reuse, 0x49, PT ;  /* 0x000000490000780c */ /* 0x040fe40003f84270 */
[----:B------:R-:W-:Y:S02]  /*c2d0*/  FSEL R91, R91, -INF , P6 ;  /* 0xff8000005b5b7808 */ /* 0x000fe40003000000 */
[----:B------:R-:W-:Y:S02]  /*c2e0*/  FSEL R95, R95, -INF , P4 ;  /* 0xff8000005f5f7808 */ /* 0x000fe40002000000 */
[----:B------:R-:W-:Y:S01]  /*c2f0*/  ISETP.GT.AND P6, PT, R0, 0x51, PT ;  /* 0x000000510000780c */ /* 0x000fe20003fc4270 */
[----:B------:R-:W-:Y:S01]  /*c300*/  QGMMA.64x64x32.F32.E4M3.E4M3 R24, R140, gdesc[UR4], R24, gsb0 ;  /* 0x00e000048c187df3 */ /* 0x000fe20008000818 */
[----:B------:R-:W-:-:S02]  /*c310*/  R2UR UR7, R15 ;  /* 0x000000000f0772ca */ /* 0x000fc400000e0000 */
[----:B------:R-:W-:Y:S02]  /*c320*/  R2UR UR6, R14 ;  /* 0x000000000e0672ca */ /* 0x000fe400000e0000 */
[----:B------:R-:W-:Y:S02]  /*c330*/  FSEL R99, R99, -INF , P6 ;  /* 0xff80000063637808 */ /* 0x000fe40003000000 */
[C---:B------:R-:W-:Y:S02]  /*c340*/  ISETP.GT.AND P4, PT, R0.reuse, 0x59, PT ;  /* 0x000000590000780c */ /* 0x040fe40003f84270 */
[----:B------:R-:W-:Y:S02]  /*c350*/  ISETP.GT.AND P6, PT, R0, 0x61, PT ;  /* 0x000000610000780c */ /* 0x000fe40003fc4270 */
[----:B0-----:R-:W-:Y:S02]  /*c360*/  FMNMX.FTZ R3, R3, R144, !PT ;  /* 0x0000009003037209 */ /* 0x001fe40007810000 */
[----:B------:R-:W-:-:S02]  /*c370*/  FSEL R103, R103, -INF , P4 ;  /* 0xff80000067677808 */ /* 0x000fc40002000000 */
[----:B------:R-:W-:Y:S01]  /*c380*/  FSETP.NEU.FTZ.AND P2, PT, R3, -INF , PT ;  /* 0xff8000000300780b */ /* 0x000fe20003f5d000 */
[----:B------:R-:W-:-:S01]  /*c390*/  FFMA.FTZ R15, R2, R3, -8 ;  /* 0xc1000000020f7423 */ /* 0x000fc20000010003 */
[----:B------:R-:W-:Y:S02]  /*c3a0*/  FSEL R75, R75, -INF , P6 ;  /* 0xff8000004b4b7808 */ /* 0x000fe40003000000 */
[C---:B------:R-:W-:Y:S02]  /*c3b0*/  ISETP.GT.AND P4, PT, R0.reuse, 0x69, PT ;  /* 0x000000690000780c */ /* 0x040fe40003f84270 */
[----:B------:R-:W-:Y:S02]  /*c3c0*/  FSEL R15, R15, RZ, P2 ;  /* 0x000000ff0f0f7208 */ /* 0x000fe40001000000 */
[----:B------:R-:W-:Y:S02]  /*c3d0*/  FSEL R79, R79, -INF , P4 ;  /* 0xff8000004f4f7808 */ /* 0x000fe40002000000 */
[----:B------:R-:W-:Y:S01]  /*c3e0*/  ISETP.GT.AND P6, PT, R0, 0x71, PT ;  /* 0x000000710000780c */ /* 0x000fe20003fc4270 */
[----:B------:R-:W-:-:S01]  /*c3f0*/  FFMA.FTZ R14, R2, R121, -R15 ;  /* 0x00000079020e7223 */ /* 0x000fc2000001080f */
[--C-:B------:R-:W-:Y:S01]  /*c400*/  FFMA.FTZ R121, R2, R125, -R15.reuse ;  /* 0x0000007d02797223 */ /* 0x100fe2000001080f */
[----:B------:R-:W-:Y:S01]  /*c410*/  FSEL R125, R122, -INF , P5 ;  /* 0xff8000007a7d7808 */ /* 0x000fe20002800000 */
[C-C-:B------:R-:W-:Y:S01]  /*c420*/  FFMA.FTZ R11, R2.reuse, R129, -R15.reuse ;  /* 0x00000081020b7223 */ /* 0x140fe2000001080f */
[----:B------:R-:W-:-:S01]  /*c430*/  FFMA.FTZ R10, R2, R120, -R15 ;  /* 0x00000078020a7223 */ /* 0x000fc2000001080f */
[C-C-:B------:R-:W-:Y:S01]  /*c440*/  FFMA.FTZ R120, R2.reuse, R124, -R15.reuse ;  /* 0x0000007c02787223 */ /* 0x140fe2000001080f */
[----:B------:R-:W-:Y:S01]  /*c450*/  FMNMX.FTZ R129, R125, R8, !PT ;  /* 0x000000087d817209 */ /* 0x000fe20007810000 */
[--C-:B------:R-:W-:Y:S01]  /*c460*/  FFMA.FTZ R124, R2, R128, -R15.reuse ;  /* 0x00000080027c7223 */ /* 0x100fe2000001080f */
[----:B------:R-:W-:Y:S01]  /*c470*/  FSEL R128, R126, -INF , P3 ;  /* 0xff8000007e807808 */ /* 0x000fe20001800000 */
[C-C-:B------:R-:W-:Y:S01]  /*c480*/  FFMA.FTZ R132, R2.reuse, R132, -R15.reuse ;  /* 0x0000008402847223 */ /* 0x140fe2000001080f */
[----:B------:R-:W-:Y:S01]  /*c490*/  FMNMX.FTZ R129, R123, R129, !PT ;  /* 0x000000817b817209 */ /* 0x000fe20007810000 */
[--C-:B------:R-:W-:Y:S01]  /*c4a0*/  FFMA.FTZ R133, R2, R133, -R15.reuse ;  /* 0x0000008502857223 */ /* 0x100fe2000001080f */
[----:B------:R-:W-:Y:S01]  /*c4b0*/  ISETP.GT.AND P5, PT, R0, 0x10, PT ;  /* 0x000000100000780c */ /* 0x000fe20003fa4270 */
[----:B------:R0:W-:Y:S01]  /*c4c0*/  MUFU.EX2 R122, R132 ;  /* 0x00000084007a7308 */ /* 0x0001e20000000800 */
[----:B------:R-:W-:Y:S01]  /*c4d0*/  FMNMX.FTZ R129, R128, R129, !PT ;  /* 0x0000008180817209 */ /* 0x000fe20007810000 */
[--C-:B------:R-:W-:Y:S01]  /*c4e0*/  FFMA.FTZ R104, R2, R104, -R15.reuse ;  /* 0x0000006802687223 */ /* 0x100fe2000001080f */
[----:B------:R-:W-:Y:S01]  /*c4f0*/  FSEL R130, R130, -INF , P5 ;  /* 0xff80000082827808 */ /* 0x000fe20002800000 */
[C-C-:B------:R-:W-:Y:S01]  /*c500*/  FFMA.FTZ R105, R2.reuse, R105, -R15.reuse ;  /* 0x0000006902697223 */ /* 0x140fe2000001080f */
[----:B------:R-:W-:Y:S01]  /*c510*/  FMNMX.FTZ R129, R127, R129, !PT ;  /* 0x000000817f817209 */ /* 0x000fe20007810000 */
[--C-:B------:R-:W-:Y:S01]  /*c520*/  FFMA.FTZ R109, R2, R109, -R15.reuse ;  /* 0x0000006d026d7223 */ /* 0x100fe2000001080f */
[----:B------:R-:W-:Y:S01]  /*c530*/  ISETP.GT.AND P3, PT, R0, 0x18, PT ;  /* 0x000000180000780c */ /* 0x000fe20003f64270 */
[--C-:B------:R-:W-:Y:S01]  /*c540*/  FFMA.FTZ R112, R2, R112, -R15.reuse ;  /* 0x0000007002707223 */ /* 0x100fe2000001080f */
[----:B------:R-:W-:Y:S01]  /*c550*/  FMNMX.FTZ R129, R130, R129, !PT ;  /* 0x0000008182817209 */ /* 0x000fe20007810000 */
[--C-:B0-----:R-:W-:Y:S01]  /*c560*/  FFMA.FTZ R132, R2, R108, -R15.reuse ;  /* 0x0000006c02847223 */ /* 0x101fe2000001080f */
[----:B------:R-:W-:Y:S01]  /*c570*/  FSEL R134, R134, -INF , P3 ;  /* 0xff80000086867808 */ /* 0x000fe20001800000 */
[C-C-:B------:R-:W-:Y:S01]  /*c580*/  FFMA.FTZ R113, R2.reuse, R113, -R15.reuse ;  /* 0x0000007102717223 */ /* 0x140fe2000001080f */
[----:B------:R-:W-:Y:S01]  /*c590*/  FMNMX.FTZ R129, R131, R129, !PT ;  /* 0x0000008183817209 */ /* 0x000fe20007810000 */
[--C-:B------:R-:W-:Y:S01]  /*c5a0*/  FFMA.FTZ R116, R2, R116, -R15.reuse ;  /* 0x0000007402747223 */ /* 0x100fe2000001080f */
[----:B------:R-:W-:Y:S01]  /*c5b0*/  ISETP.GT.AND P5, PT, R0, 0x20, PT ;  /* 0x000000200000780c */ /* 0x000fe20003fa4270 */
[--C-:B------:R-:W-:Y:S01]  /*c5c0*/  FFMA.FTZ R117, R2, R117, -R15.reuse ;  /* 0x0000007502757223 */ /* 0x100fe2000001080f */
        /* <DEDUP_REMOVED lines=43> */
[----:B------:R-:W-:Y:S01]  /*c880*/  FFMA.FTZ R68, R2, R68, -R15 ;  /* 0x0000004402447223 */ /* 0x000fe2000001080f */
[----:B------:R-:W-:Y:S01]  /*c890*/  FMNMX.FTZ R129, R91, R129, !PT ;  /* 0x000000815b817209 */ /* 0x000fe20007810000 */
[----:B------:R0:W-:Y:S01]  /*c8a0*/  MUFU.EX2 R126, R133 ;  /* 0x00000085007e7308 */ /* 0x0001e20000000800 */
[----:B------:R-:W-:Y:S01]  /*c8b0*/  ISETP.GT.AND P5, PT, R0, 0x50, PT ;  /* 0x000000500000780c */ /* 0x000fe20003fa4270 */
[----:B------:R-:W-:-:S02]  /*c8c0*/  WARPGROUP.DEPBAR.LE gsb0, 0x0 ;  /* 0x00008000000079c5 */ /* 0x000fc40000010000 */
[----:B------:R-:W-:Y:S01]  /*c8d0*/  FMNMX.FTZ R129, R94, R129, !PT ;  /* 0x000000815e817209 */ /* 0x000fe20007810000 */
[----:B------:R-:W-:Y:S01]  /*c8e0*/  WARPGROUP.ARRIVE ;  /* 0x00000000000079c5 */ /* 0x000fe20000000000 */
[----:B------:R-:W-:Y:S02]  /*c8f0*/  FSEL R98, R98, -INF , P5 ;  /* 0xff80000062627808 */ /* 0x000fe40002800000 */
[----:B------:R-:W-:Y:S01]  /*c900*/  FMNMX.FTZ R129, R95, R129, !PT ;  /* 0x000000815f817209 */ /* 0x000fe20007810000 */
[----:B------:R-:W-:Y:S01]  /*c910*/  MUFU.EX2 R10, R10 ;  /* 0x0000000a000a7308 */ /* 0x000fe20000000800 */
[----:B------:R-:W-:Y:S01]  /*c920*/  ISETP.GT.AND P3, PT, R0, 0x58, PT ;  /* 0x000000580000780c */ /* 0x000fe20003f64270 */
[----:B------:R-:W-:Y:S01]  /*c930*/  QGMMA.64x64x32.F32.E4M3.E4M3 R24, R136, gdesc[UR4], R24, gsb0 ;  /* 0x00e0000488187df3 */ /* 0x000fe20008000818 */
        /* <DEDUP_REMOVED lines=50> */
[----:B------:R-:W-:Y:S02]  /*cc60*/  WARPGROUP.DEPBAR.LE gsb0, 0x0 ;  /* 0x00008000000079c5 */ /* 0x000fe40000010000 */
[----:B------:R-:W-:Y:S02]  /*cc70*/  FSEL R67, R67, -INF , P6 ;  /* 0xff80000043437808 */ /* 0x000fe40003000000 */
[----:B------:R-:W-:Y:S02]  /*cc80*/  FMNMX.FTZ R129, R66, R129, !PT ;  /* 0x0000008142817209 */ /* 0x000fe40007810000 */
[----:B------:R-:W-:Y:S01]  /*cc90*/  ISETP.GT.AND P4, PT, R0, 0x99, PT ;  /* 0x000000990000780c */ /* 0x000fe20003f84270 */
[--C-:B------:R-:W-:Y:S01]  /*cca0*/  FFMA.FTZ R0, R2, R73, -R15.reuse ;  /* 0x0000004902007223 */ /* 0x100fe2000001080f */
[----:B------:R-:W-:Y:S01]  /*ccb0*/  FSEL R73, R70, -INF , P3 ;  /* 0xff80000046497808 */ /* 0x000fe20001800000 */
[----:B------:R-:W-:Y:S01]  /*ccc0*/  FFMA.FTZ R15, R2, R69, -R15 ;  /* 0x00000045020f7223 */ /* 0x000fe2000001080f */
[----:B------:R-:W-:Y:S01]  /*ccd0*/  FMNMX.FTZ R129, R67, R129, !PT ;  /* 0x0000008143817209 */ /* 0x000fe20007810000 */
[----:B------:R1:W-:Y:S01]  /*cce0*/  MUFU.EX2 R70, R0 ;  /* 0x0000000000467308 */ /* 0x0003e20000000800 */
[----:B------:R-:W-:-:S02]  /*ccf0*/  FSEL R71, R71, -INF , P4 ;  /* 0xff80000047477808 */ /* 0x000fc40002000000 */
[----:B0-----:R-:W-:Y:S02]  /*cd00*/  FSEL R133, R3, RZ, P2 ;  /* 0x000000ff03857208 */ /* 0x001fe40001000000 */
[----:B--2---:R-:W-:-:S03]  /*cd10*/  LOP3.LUT R145, R155, 0x7f, RZ, 0xc0, !PT ;  /* 0x0000007f9b917812 */ /* 0x004fc600078ec0ff */
[----:B------:R-:W-:Y:S01]  /*cd20*/  FADD.FTZ R133, -R133, R9 ;  /* 0x0000000985857221 */ /* 0x000fe20000010100 */
[----:B-1----:R-:W-:Y:S01]  /*cd30*/  FMNMX.FTZ R0, R73, R129, !PT ;  /* 0x0000008149007209 */ /* 0x002fe20007810000 */
[----:B------:R-:W-:Y:S01]  /*cd40*/  MUFU.EX2 R113, R113 ;  /* 0x0000007100717308 */ /* 0x000fe20000000800 */
[----:B------:R-:W-:Y:S01]  /*cd50*/  ISETP.NE.AND P2, PT, R145, RZ, PT ;  /* 0x000000ff9100720c */ /* 0x000fe20003f45270 */
[----:B------:R-:W-:Y:S01]  /*cd60*/  FMUL.FTZ R133, R2, R133 ;  /* 0x0000008502857220 */ /* 0x000fe20000410000 */
[----:B------:R-:W-:-:S05]  /*cd70*/  FMNMX.FTZ R0, R71, R0, !PT ;  /* 0x0000000047007209 */ /* 0x000fca0007810000 */
[----:B------:R-:W0:Y:S01]  /*cd80*/  SHFL.BFLY PT, R129, R0, 0x2, 0x1f ;  /* 0x0c401f0000817f89 */ /* 0x000e2200000e0000 */
[----:B------:R-:W-:Y:S05]  /*cd90*/  MUFU.EX2 R116, R116 ;  /* 0x0000007400747308 */ /* 0x000fea0000000800 */
[----:B------:R-:W-:-:S03]  /*cda0*/  @!P2 VIADD R13, R13, 0x13240 ;  /* 0x000132400d0da836 */ /* 0x000fc60000000000 */
[----:B------:R-:W-:Y:S02]  /*cdb0*/  MUFU.EX2 R117, R117 ;  /* 0x0000007500757308 */ /* 0x000fe40000000800 */
[----:B------:R-:W-:-:S04]  /*cdc0*/  @!P2 PRMT R13, RZ, 0x654, R13 ;  /* 0x00000654ff0da816 */ /* 0x000fc8000000000d */
[----:B------:R1:W-:Y:S02]  /*cdd0*/  @!P2 SYNCS.ARRIVE.TRANS64.RED.A1T0 RZ, [R13+URZ], RZ ;  /* 0x000000ff0dffa9a7 */ /* 0x0003e4000810043f */
        /* <DEDUP_REMOVED lines=8> */
[----:B------:R-:W-:Y:S01]  /*ce60*/  FSETP.NEU.FTZ.AND P3, PT, R0, -INF , PT ;  /* 0xff8000000000780b */ /* 0x000fe20003f7d000 */
[----:B------:R-:W-:-:S02]  /*ce70*/  FFMA.FTZ R129, R2, R0, -8 ;  /* 0xc100000002817423 */ /* 0x000fc40000010000 */
[----:B------:R-:W-:Y:S03]  /*ce80*/  MUFU.EX2 R97, R97 ;  /* 0x0000006100617308 */ /* 0x000fe60000000800 */
[----:B------:R-:W-:-:S05]  /*ce90*/  FSEL R69, R129, RZ, P3 ;  /* 0x000000ff81457208 */ /* 0x000fca0001800000 */
        /* <DEDUP_REMOVED lines=54> */
[----:B------:R-:W-:-:S02]  /*d200*/  FADD.FTZ R157, R121, R157 ;  /* 0x0000009d799d7221 */ /* 0x000fc40000010000 */
[----:B------:R-:W2:Y:S01]  /*d210*/  MUFU.EX2 R127, R127 ;  /* 0x0000007f007f7308 */ /* 0x000ea20000000800 */
[----:B---3--:R-:W-:-:S01]  /*d220*/  FADD.FTZ R21, R123, R21 ;  /* 0x000000157b157221 */ /* 0x008fc20000010000 */
[----:B------:R-:W-:-:S04]  /*d230*/  FADD.FTZ R157, R124, R157 ;  /* 0x0000009d7c9d7221 */ /* 0x000fc80000010000 */
[----:B------:R-:W-:Y:S02]  /*d240*/  FADD.FTZ R157, R11, R157 ;  /* 0x0000009d0b9d7221 */ /* 0x000fe40000010000 */
[----:B------:R-:W3:Y:S01]  /*d250*/  MUFU.EX2 R129, R129 ;  /* 0x0000008100817308 */ /* 0x000ee20000000800 */
        /* <DEDUP_REMOVED lines=33> */
[----:B------:R-:W-:-:S06]  /*d470*/  FADD.FTZ R157, R100, R157 ;  /* 0x0000009d649d7221 */ /* 0x000fcc0000010000 */
        /* <DEDUP_REMOVED lines=29> */
[----:B------:R-:W-:-:S03]  /*d650*/  FADD.FTZ R157, R70, R157 ;  /* 0x0000009d469d7221 */ /* 0x000fc60000010000 */
        /* <DEDUP_REMOVED lines=60> */
.L_x_12702:
        /* <DEDUP_REMOVED lines=81> */
[C---:B--2---:R-:W-:Y:S01]  /*df30*/  ISETP.GT.AND P2, PT, R12.reuse, R13, PT ;  /* 0x0000000d0c00720c */ /* 0x044fe20003f44270 */
[----:B------:R-:W-:-:S12]  /*df40*/  VIADD R12, R12, 0xffffffff ;  /* 0xffffffff0c0c7836 */ /* 0x000fd80000000000 */
[----:B0-----:R-:W-:Y:S05]  /*df50*/  @P2 BRA `(.L_x_12703) ;  /* 0xffffffcc00f42947 */ /* 0x001fea000383ffff */
[----:B------:R-:W-:Y:S05]  /*df60*/  BSYNC B1 ;  /* 0x0000000000017941 */ /* 0x000fea0003800000 */
.L_x_12691:
[----:B------:R-:W-:Y:S05]  /*df70*/  BSYNC B0 ;  /* 0x0000000000007941 */ /* 0x000fea0003800000 */
.L_x_12690:
[----:B------:R-:W-:Y:S01]  /*df80*/  ISETP.GE.AND P0, PT, R12, RZ, PT ;  /* 0x000000ff0c00720c */ /* 0x000fe20003f06270 */
[----:B------:R-:W-:-:S12]  /*df90*/  BSSY B0, `(.L_x_12704) ;  /* 0x0000250000007945 */ /* 0x000fd80003800000 */
[----:B------:R-:W-:Y:S05]  /*dfa0*/  @!P0 BRA `(.L_x_12705) ;  /* 0x0000002400388947 */ /* 0x000fea0003800000 */
[----:B------:R-:W-:Y:S02]  /*dfb0*/  IMAD.MOV.U32 R11, RZ, RZ, R0 ;  /* 0x000000ffff0b7224 */ /* 0x000fe400078e0000 */
[----:B------:R-:W-:Y:S02]  /*dfc0*/  IMAD.MOV.U32 R10, RZ, RZ, R3 ;  /* 0x000000ffff0a7224 */ /* 0x000fe400078e0003 */
[----:B------:R-:W-:Y:S02]  /*dfd0*/  IMAD.MOV.U32 R9, RZ, RZ, R23 ;  /* 0x000000ffff097224 */ /* 0x000fe400078e0017 */
[----:B------:R-:W-:-:S07]  /*dfe0*/  IMAD.MOV.U32 R8, RZ, RZ, R22 ;  /* 0x000000ffff087224 */ /* 0x000fce00078e0016 */
.L_x_12717:
[----:B------:R-:W-:-:S05]  /*dff0*/  VIADD R20, R8, 0x1 ;  /* 0x0000000108147836 */ /* 0x000fca0000000000 */
[----:B------:R-:W-:-:S04]  /*e000*/  ISETP.NE.AND P0, PT, R20, 0x2, PT ;  /* 0x000000021400780c */ /* 0x000fc80003f05270 */
[----:B------:R-:W-:Y:S02]  /*e010*/  SEL R20, R20, RZ, P0 ;  /* 0x000000ff14147207 */ /* 0x000fe40000000000 */
[----:B------:R-:W-:-:S03]  /*e020*/  SEL R0, RZ, 0x1, P0 ;  /* 0x00000001ff007807 */ /* 0x000fc60000000000 */
[----:B------:R-:W-:Y:S01]  /*e030*/  IMAD.MOV.U32 R22, RZ, RZ, R20 ;  /* 0x000000ffff167224 */ /* 0x000fe200078e0014 */
[----:B------:R-:W-:Y:S01]  /*e040*/  LOP3.LUT R23, R9, R0, RZ, 0x3c, !PT ;  /* 0x0000000009177212 */ /* 0x000fe200078e3cff */
[----:B0-----:R-:W-:Y:S06]  /*e050*/  @!P1 BRA `(.L_x_12706) ;  /* 0x0000000000049947 */ /* 0x001fec0003800000 */
[----:B------:R-:W-:Y:S01]  /*e060*/  BPT.TRAP 0x1 ;  /* 0x000000040000795c */ /* 0x000fe20000300000 */
.L_x_12706:
[----:B------:R-:W-:Y:S01]  /*e070*/  IMAD R3, R22, 0x8, R16 ;  /* 0x0000000816037824 */ /* 0x000fe200078e0210 */
[----:B------:R-:W-:-:S04]  /*e080*/  SHF.L.U32 R14, R23, 0x1f, RZ ;  /* 0x0000001f170e7819 */ /* 0x000fc800000006ff */
[----:B------:R0:W1:Y:S01]  /*e090*/  SYNCS.PHASECHK.TRANS64.TRYWAIT P0, [R3+URZ+0x13230], R14 ;  /* 0x0132300e030075a7 */ /* 0x000062000800017f */
[----:B------:R-:W-:Y:S05]  /*e0a0*/  @!P1 BRA `(.L_x_12707) ;  /* 0x0000000000049947 */ /* 0x000fea0003800000 */
[----:B------:R-:W-:Y:S01]  /*e0b0*/  BPT.TRAP 0x1 ;  /* 0x000000040000795c */ /* 0x000fe20000300000 */
.L_x_12707:
        /* <DEDUP_REMOVED lines=8> */
.L_x_12709:
[----:B------:R-:W-:Y:S05]  /*e140*/  BSYNC B1 ;  /* 0x0000000000017941 */ /* 0x000fea0003800000 */
.L_x_12708:
        /* <DEDUP_REMOVED lines=87> */
.L_x_12711:
[----:B------:R-:W-:Y:S01]  /*e6c0*/  SHF.L.U32 R0, R9, 0x1f, RZ ;  /* 0x0000001f09007819 */ /* 0x000fe200000006ff */
[----:B------:R-:W-:-:S04]  /*e6d0*/  IMAD R13, R8, 0x8, R16 ;  /* 0x00000008080d7824 */ /* 0x000fc800078e0210 */
[----:B------:R0:W1:Y:S01]  /*e6e0*/  SYNCS.PHASECHK.TRANS64.TRYWAIT P0, [R13+URZ+0x13250], R0 ;  /* 0x013250000d0075a7 */ /* 0x000062000800017f */
[----:B------:R-:W-:Y:S05]  /*e6f0*/  @!P1 BRA `(.L_x_12712) ;  /* 0x0000000000049947 */ /* 0x000fea0003800000 */
[----:B------:R-:W-:Y:S01]  /*e700*/  BPT.TRAP 0x1 ;  /* 0x000000040000795c */ /* 0x000fe20000300000 */
.L_x_12712:
[----:B------:R-:W-:Y:S04]  /*e710*/  BSSY B1, `(.L_x_12713) ;  /* 0x0000004000017945 */ /* 0x000fe80003800000 */
[----:B-1----:R-:W-:Y:S05]  /*e720*/  @P0 BRA `(.L_x_12714) ;  /* 0x0000000000080947 */ /* 0x002fea0003800000 */
[----:B------:R-:W1:Y:S02]  /*e730*/  SYNCS.PHASECHK.TRANS64.TRYWAIT P0, [R13+URZ+0x13250], R0 ;  /* 0x013250000d0075a7 */ /* 0x000e64000800017f */
[----:B-1----:R-:W-:Y:S05]  /*e740*/  @!P0 BRA `(.L_x_12715) ;  /* 0x000000ac00448947 */ /* 0x002fea0003800000 */
.L_x_12714:
[----:B------:R-:W-:Y:S05]  /*e750*/  BSYNC B1 ;  /* 0x0000000000017941 */ /* 0x000fea0003800000 */
.L_x_12713:
[----:B------:R-:W-:Y:S01]  /*e760*/  VIADD R9, R16, 0x1000 ;  /* 0x0000100010097836 */ /* 0x000fe20000000000 */
[----:B01----:R-:W-:Y:S01]  /*e770*/  FMNMX.FTZ R0, R120, R10, !PT ;  /* 0x0000000a78007209 */ /* 0x003fe20007810000 */
[----:B------:R-:W-:Y:S01]  /*e780*/  WARPGROUP.ARRIVE ;  /* 0x00000000000079c5 */ /* 0x000fe20000000000 */
[----:B------:R-:W-:Y:S02]  /*e790*/  IMAD.MOV.U32 R15, RZ, RZ, -0x3ffffff0 ;  /* 0xc0000010ff0f7424 */ /* 0x000fe400078e00ff */
[----:B------:R-:W-:Y:S02]  /*e7a0*/  SHF.R.U32.HI R9, RZ, 0x4, R9 ;  /* 0x00000004ff097819 */ /* 0x000fe40000011609 */
[----:B------:R-:W-:Y:S02]  /*e7b0*/  FMNMX.FTZ R0, R121, R0, !PT ;  /* 0x0000000079007209 */ /* 0x000fe40007810000 */
[----:B------:R-:W-:-:S04]  /*e7c0*/  LOP3.LUT R9, R9, 0x3fff, RZ, 0xc0, !PT ;  /* 0x00003fff09097812 */ /* 0x000fc800078ec0ff */
[----:B------:R-:W-:-:S05]  /*e7d0*/  LOP3.LUT R9, R9, 0x10000, RZ, 0xfc, !PT ;  /* 0x0001000009097812 */ /* 0x000fca00078efcff */
[----:B------:R-:W-:Y:S02]  /*e7e0*/  IMAD R8, R8, 0x280, R9 ;  /* 0x0000028008087824 */ /* 0x000fe400078e0209 */
[----:B------:R-:W-:Y:S02]  /*e7f0*/  IMAD.MOV.U32 R9, RZ, RZ, -0x3ffffff0 ;  /* 0xc0000010ff097424 */ /* 0x000fe400078e00ff */
[C---:B------:R-:W-:Y:S01]  /*e800*/  VIADD R14, R8.reuse, 0x80 ;  /* 0x00000080080e7836 */ /* 0x040fe20000000000 */
[----:B------:R-:W-:Y:S02]  /*e810*/  R2UR UR6, R8 ;  /* 0x00000000080672ca */ /* 0x000fe400000e0000 */
[----:B------:R-:W-:Y:S02]  /*e820*/  R2UR UR7, R9 ;  /* 0x00000000090772ca */ /* 0x000fe400000e0000 */
[----:B------:R-:W-:Y:S02]  /*e830*/  FMNMX.FTZ R9, R124, R0, !PT ;  /* 0x000000007c097209 */ /* 0x000fe40007810000 */
[----:B------:R-:W-:-:S02]  /*e840*/  FMNMX.FTZ R0, R122, R11, !PT ;  /* 0x0000000b7a007209 */ /* 0x000fc40007810000 */
[----:B------:R-:W-:Y:S02]  /*e850*/  FMNMX.FTZ R9, R125, R9, !PT ;  /* 0x000000097d097209 */ /* 0x000fe40007810000 */
[----:B------:R-:W-:Y:S02]  /*e860*/  FMNMX.FTZ R0, R123, R0, !PT ;  /* 0x000000007b007209 */ /* 0x000fe40007810000 */
[----:B------:R-:W-:Y:S02]  /*e870*/  FMNMX.FTZ R9, R128, R9, !PT ;  /* 0x0000000980097209 */ /* 0x000fe40007810000 */
[----:B------:R-:W-:Y:S01]  /*e880*/  FMNMX.FTZ R0, R126, R0, !PT ;  /* 0x000000007e007209 */ /* 0x000fe20007810000 */
[----:B------:R-:W-:Y:S01]  /*e890*/  QGMMA.64x64x32.F32.E4M3.E4M3 R24, R152, gdesc[UR4], R24, gsb0 ;  /* 0x00e0000498187df3 */ /* 0x000fe20008000818 */
        /* <DEDUP_REMOVED lines=38> */
[----:B------:R-:W-:Y:S01]  /*eb00*/  FMNMX.FTZ R9, R72, R9, !PT ;  /* 0x0000000948097209 */ /* 0x000fe20007810000 */
[----:B------:R-:W-:Y:S02]  /*eb10*/  WARPGROUP.DEPBAR.LE gsb0, 0x0 ;  /* 0x00008000000079c5 */ /* 0x000fe40000010000 */
[----:B------:R-:W-:Y:S01]  /*eb20*/  FMNMX.FTZ R0, R102, R0, !PT ;  /* 0x0000000066007209 */ /* 0x000fe20007810000 */
[----:B------:R-:W-:Y:S01]  /*eb30*/  WARPGROUP.ARRIVE ;  /* 0x00000000000079c5 */ /* 0x000fe20000000000 */
[----:B------:R-:W-:-:S05]  /*eb40*/  FMNMX.FTZ R9, R73, R9, !PT ;  /* 0x0000000949097209 */ /* 0x000fca0007810000 */
[----:B------:R-:W0:Y:S01]  /*eb50*/  S2R R155, SR_TID.X ;  /* 0x00000000009b7919 */ /* 0x000e220000002100 */
[----:B------:R-:W-:Y:S02]  /*eb60*/  FMNMX.FTZ R0, R103, R0, !PT ;  /* 0x0000000067007209 */ /* 0x000fe40007810000 */
[----:B------:R-:W-:Y:S01]  /*eb70*/  R2UR UR6, R14 ;  /* 0x000000000e0672ca */ /* 0x000fe200000e0000 */
[----:B------:R-:W-:Y:S01]  /*eb80*/  VIADD R14, R8, 0x100 ;  /* 0x00000100080e7836 */ /* 0x000fe20000000000 */
[----:B------:R-:W-:Y:S02]  /*eb90*/  FMNMX.FTZ R0, R74, R0, !PT ;  /* 0x000000004a007209 */ /* 0x000fe40007810000 */
[----:B------:R-:W-:Y:S01]  /*eba0*/  R2UR UR7, R15 ;  /* 0x000000000f0772ca */ /* 0x000fe200000e0000 */
[----:B------:R-:W-:Y:S01]  /*ebb0*/  IMAD.MOV.U32 R15, RZ, RZ, -0x3ffffff0 ;  /* 0xc0000010ff0f7424 */ /* 0x000fe200078e00ff */
        /* <DEDUP_REMOVED lines=30> */
[----:B------:R-:W-:Y:S02]  /*eda0*/  R2UR UR6, R14 ;  /* 0x000000000e0672ca */ /* 0x000fe400000e0000 */
[----:B------:R-:W1:Y:S01]  /*edb0*/  SHFL.BFLY PT, R14, R9, 0x2, 0x1f ;  /* 0x0c401f00090e7f89 */ /* 0x000e6200000e0000 */
[----:B------:R-:W-:Y:S01]  /*edc0*/  R2UR UR7, R15 ;  /* 0x000000000f0772ca */ /* 0x000fe200000e0000 */
[----:B------:R-:W-:Y:S01]  /*edd0*/  IMAD.MOV.U32 R15, RZ, RZ, -0x3ffffff0 ;  /* 0xc0000010ff0f7424 */ /* 0x000fe200078e00ff */
[----:B0-----:R-:W-:Y:S01]  /*ede0*/  LOP3.LUT R155, R155, 0x7f, RZ, 0xc0, !PT ;  /* 0x0000007f9b9b7812 */ /* 0x001fe200078ec0ff */
[----:B------:R-:W0:Y:S03]  /*edf0*/  SHFL.BFLY PT, R3, R0, 0x2, 0x1f ;  /* 0x0c401f0000037f89 */ /* 0x000e2600000e0000 */
[----:B------:R-:W-:-:S13]  /*ee00*/  ISETP.NE.AND P0, PT, R155, RZ, PT ;  /* 0x000000ff9b00720c */ /* 0x000fda0003f05270 */
[----:B------:R-:W-:Y:S01]  /*ee10*/  @!P0 IMAD R20, R20, 0x8, R16 ;  /* 0x0000000814148824 */ /* 0x000fe200078e0210 */
[----:B-1----:R-:W-:Y:S01]  /*ee20*/  FMNMX.FTZ R9, R9, R14, !PT ;  /* 0x0000000e09097209 */ /* 0x002fe20007810000 */
[----:B------:R-:W-:Y:S02]  /*ee30*/  VIADD R14, R8, 0x180 ;  /* 0x00000180080e7836 */ /* 0x000fe40000000000 */
[----:B------:R-:W-:Y:S01]  /*ee40*/  @!P0 VIADD R20, R20, 0x13240 ;  /* 0x0001324014148836 */ /* 0x000fe20000000000 */
[----:B0-----:R-:W-:Y:S01]  /*ee50*/  FMNMX.FTZ R0, R0, R3, !PT ;  /* 0x0000000300007209 */ /* 0x001fe20007810000 */
[----:B------:R-:W-:Y:S02]  /*ee60*/  WARPGROUP.DEPBAR.LE gsb0, 0x0 ;  /* 0x00008000000079c5 */ /* 0x000fe40000010000 */
[----:B------:R-:W-:Y:S01]  /*ee70*/  WARPGROUP.ARRIVE ;  /* 0x00000000000079c5 */ /* 0x000fe20000000000 */
[----:B------:R-:W0:Y:S01]  /*ee80*/  SHFL.BFLY PT, R3, R9, 0x1, 0x1f ;  /* 0x0c201f0009037f89 */ /* 0x000e2200000e0000 */
[----:B------:R-:W-:-:S04]  /*ee90*/  @!P0 PRMT R20, RZ, 0x654, R20 ;  /* 0x00000654ff148816 */ /* 0x000fc80000000014 */
[----:B------:R-:W-:Y:S01]  /*eea0*/  QGMMA.64x64x32.F32.E4M3.E4M3 R24, R144, gdesc[UR4], R24, gsb0 ;  /* 0x00e0000490187df3 */ /* 0x000fe20008000818 */
[----:B------:R-:W-:Y:S02]  /*eeb0*/  R2UR UR6, R14 ;  /* 0x000000000e0672ca */ /* 0x000fe400000e0000 */
[----:B------:R-:W1:Y:S01]  /*eec0*/  SHFL.BFLY PT, R14, R0, 0x1, 0x1f ;  /* 0x0c201f00000e7f89 */ /* 0x000e6200000e0000 */
[----:B------:R-:W-:Y:S02]  /*eed0*/  R2UR UR7, R15 ;  /* 0x000000000f0772ca */ /* 0x000fe400000e0000 */
[----:B0-----:R-:W-:-:S05]  /*eee0*/  FMNMX.FTZ R3, R9, R3, !PT ;  /* 0x0000000309037209 */ /* 0x001fca0007810000 */
[----:B------:R-:W-:Y:S01]  /*eef0*/  FADD.FTZ R10, -R3, R10 ;  /* 0x0000000a030a7221 */ /* 0x000fe20000010100 */
[----:B-1----:R-:W-:-:S03]  /*ef00*/  FMNMX.FTZ R0, R0, R14, !PT ;  /* 0x0000000e00007209 */ /* 0x002fc60007810000 */
[----:B------:R-:W-:Y:S02]  /*ef10*/  FMUL.FTZ R10, R2, R10 ;  /* 0x0000000a020a7220 */ /* 0x000fe40000410000 */
[----:B------:R-:W-:-:S01]  /*ef20*/  FADD.FTZ R9, -R0, R11 ;  /* 0x0000000b00097221 */ /* 0x000fc20000010100 */
[----:B------:R-:W-:-:S03]  /*ef30*/  FFMA.FTZ R11, R2, R3, -8 ;  /* 0xc1000000020b7423 */ /* 0x000fc60000010003 */
        /* <DEDUP_REMOVED lines=43> */
[----:B------:R-:W-:Y:S01]  /*f1f0*/  MUFU.EX2 R9, R9 ;  /* 0x0000000900097308 */ /* 0x000fe20000000800 */
[----:B------:R-:W-:-:S02]  /*f200*/  WARPGROUP.DEPBAR.LE gsb0, 0x0 ;  /* 0x00008000000079c5 */ /* 0x000fc40000010000 */
[C-C-:B------:R-:W-:Y:S01]  /*f210*/  FFMA.FTZ R122, R2.reuse, R122, -R69.reuse ;  /* 0x0000007a027a7223 */ /* 0x140fe20000010845 */
[----:B------:R-:W-:-:S01]  /*f220*/  FFMA.FTZ R123, R2, R123, -R69 ;  /* 0x0000007b027b7223 */ /* 0x000fc20000010845 */
[C-C-:B------:R-:W-:Y:S01]  /*f230*/  FFMA.FTZ R126, R2.reuse, R126, -R69.reuse ;  /* 0x0000007e027e7223 */ /* 0x140fe20000010845 */
[----:B------:R-:W-:-:S01]  /*f240*/  FFMA.FTZ R127, R2, R127, -R69 ;  /* 0x0000007f027f7223 */ /* 0x000fc20000010845 */
[C-C-:B------:R-:W-:Y:S01]  /*f250*/  FFMA.FTZ R130, R2.reuse, R130, -R69.reuse ;  /* 0x0000008202827223 */ /* 0x140fe20000010845 */
[----:B------:R-:W0:Y:S01]  /*f260*/  MUFU.EX2 R14, R14 ;  /* 0x0000000e000e7308 */ /* 0x000e220000000800 */
[----:B------:R-:W-:-:S01]  /*f270*/  FFMA.FTZ R131, R2, R131, -R69 ;  /* 0x0000008302837223 */ /* 0x000fc20000010845 */
[C-C-:B------:R-:W-:Y:S01]  /*f280*/  FFMA.FTZ R134, R2.reuse, R134, -R69.reuse ;  /* 0x0000008602867223 */ /* 0x140fe20000010845 */
[----:B------:R-:W-:-:S01]  /*f290*/  FFMA.FTZ R135, R2, R135, -R69 ;  /* 0x0000008702877223 */ /* 0x000fc20000010845 */
[----:B------:R-:W-:Y:S01]  /*f2a0*/  WARPGROUP.ARRIVE ;  /* 0x00000000000079c5 */ /* 0x000fe20000000000 */
[----:B------:R-:W-:-:S01]  /*f2b0*/  FFMA.FTZ R106, R2, R106, -R69 ;  /* 0x0000006a026a7223 */ /* 0x000fc20000010845 */
[C-C-:B------:R-:W-:Y:S01]  /*f2c0*/  FFMA.FTZ R107, R2.reuse, R107, -R69.reuse ;  /* 0x0000006b026b7223 */ /* 0x140fe20000010845 */
[----:B------:R-:W-:-:S01]  /*f2d0*/  FFMA.FTZ R110, R2, R110, -R69 ;  /* 0x0000006e026e7223 */ /* 0x000fc20000010845 */
[----:B------:R-:W1:Y:S01]  /*f2e0*/  MUFU.EX2 R122, R122 ;  /* 0x0000007a007a7308 */ /* 0x000e620000000800 */
[----:B------:R-:W-:-:S01]  /*f2f0*/  FFMA.FTZ R111, R2, R111, -R69 ;  /* 0x0000006f026f7223 */ /* 0x000fc20000010845 */
[----:B------:R-:W-:Y:S01]  /*f300*/  QGMMA.64x64x32.F32.E4M3.E4M3 R24, R140, gdesc[UR4], R24, gsb0 ;  /* 0x00e000048c187df3 */ /* 0x000fe20008000818 */
        /* <DEDUP_REMOVED lines=11> */
[----:B------:R-:W-:-:S02]  /*f3c0*/  VIADD R56, R8, 0x200 ;  /* 0x0000020008387836 */ /* 0x000fc40000000000 */
[----:B------:R-:W-:-:S01]  /*f3d0*/  FFMA.FTZ R8, R2, R99, -R69 ;  /* 0x0000006302087223 */ /* 0x000fc20000010845 */
[----:B------:R-:W0:Y:S01]  /*f3e0*/  MUFU.EX2 R123, R123 ;  /* 0x0000007b007b7308 */ /* 0x000e220000000800 */
[----:B-1----:R-:W-:-:S01]  /*f3f0*/  FFMA.FTZ R21, R9, R21, R122 ;  /* 0x0000001509157223 */ /* 0x002fc2000001007a */
[----:B------:R-:W-:Y:S01]  /*f400*/  IMAD.MOV.U32 R57, RZ, RZ, -0x3ffffff0 ;  /* 0xc0000010ff397424 */ /* 0x000fe200078e00ff */
[----:B------:R-:W-:Y:S01]  /*f410*/  R2UR UR6, R56 ;  /* 0x00000000380672ca */ /* 0x000fe200000e0000 */
[C-C-:B------:R-:W-:Y:S01]  /*f420*/  FFMA.FTZ R56, R2.reuse, R102, -R69.reuse ;  /* 0x0000006602387223 */ /* 0x140fe20000010845 */
[----:B------:R-:W-:-:S01]  /*f430*/  FFMA.FTZ R74, R2, R74, -R69 ;  /* 0x0000004a024a7223 */ /* 0x000fc20000010845 */
[----:B------:R-:W-:Y:S01]  /*f440*/  FFMA.FTZ R75, R2, R75, -R69 ;  /* 0x0000004b024b7223 */ /* 0x000fe20000010845 */
[----:B------:R-:W-:Y:S01]  /*f450*/  R2UR UR7, R57 ;  /* 0x00000000390772ca */ /* 0x000fe200000e0000 */
        /* <DEDUP_REMOVED lines=20> */
[----:B------:R-:W-:-:S04]  /*f5a0*/  FFMA.FTZ R69, R2, R71, -R69 ;  /* 0x0000004702457223 */ /* 0x000fc80000010845 */
        /* <DEDUP_REMOVED lines=14> */
[----:B------:R-:W-:Y:S06]  /*f690*/  QGMMA.64x64x32.F32.E4M3.E4M3 R24, R136, gdesc[UR4], R24, gsb0 ;  /* 0x00e0000488187df3 */ /* 0x000fec0008000818 */
        /* <DEDUP_REMOVED lines=21> */
[----:B------:R2:W-:Y:S04]  /*f7f0*/  @!P0 SYNCS.ARRIVE.TRANS64.RED.A1T0 RZ, [R20+URZ], RZ ;  /* 0x000000ff14ff89a7 */ /* 0x0005e8000810043f */
        /* <DEDUP_REMOVED lines=113> */
[----:B---3--:R-:W-:-:S01]  /*ff10*/  FADD.FTZ R21, R70, R21 ;  /* 0x0000001546157221 */ /* 0x008fc20000010000 */
[----:B0-----:R-:W-:-:S03]  /*ff20*/  FADD.FTZ R157, R11, R157 ;  /* 0x0000009d0b9d7221 */ /* 0x001fc60000010000 */
[----:B-1----:R-:W-:Y:S01]  /*ff30*/  FADD.FTZ R21, R69, R21 ;  /* 0x0000001545157221 */ /* 0x002fe20000010000 */
[----:B--2---:R-:W-:Y:S06]  /*ff40*/  @!P1 BRA `(.L_x_12716) ;  /* 0x0000000000049947 */ /* 0x004fec0003800000 */
[----:B------:R-:W-:Y:S01]  /*ff50*/  BPT.TRAP 0x1 ;  /* 0x000000040000795c */ /* 0x000fe20000300000 */
.L_x_12716:
        /* <DEDUP_REMOVED lines=80> */
[----:B--2---:R-:W-:-:S04]  /*10460*/  PRMT R13, R20, 0x654, R13 ;  /* 0x00000654140d7816 */ /* 0x004fc8000000000d */
[----:B------:R0:W-:Y:S01]  /*10470*/  SYNCS.ARRIVE.TRANS64.RED.A1T0 RZ, [R13+URZ], RZ ;  /* 0x000000ff0dff79a7 */ /* 0x0001e2000810043f */
[----:B------:R-:W-:Y:S05]  /*10480*/  @P0 BRA `(.L_x_12717) ;  /* 0xffffffd800d80947 */ /* 0x000fea000383ffff */
.L_x_12705:
[----:B------:R-:W-:Y:S05]  /*10490*/  BSYNC B0 ;  /* 0x0000000000007941 */ /* 0x000fea0003800000 */
.L_x_12704:
[----:B------:R-:W-:Y:S06]  /*104a0*/  BAR.ARV 0x8, 0x200 ;  /* 0x0208000000007b1d */ /* 0x000fec0000002000 */
[----:B------:R-:W-:Y:S05]  /*104b0*/  @!P1 BRA `(.L_x_12718) ;  /* 0x0000000000049947 */ /* 0x000fea0003800000 */
[----:B------:R-:W-:Y:S01]  /*104c0*/  BPT.TRAP 0x1 ;  /* 0x000000040000795c */ /* 0x000fe20000300000 */
.L_x_12718:
[----:B------:R-:W-:Y:S01]  /*104d0*/  IMAD R10, R22, 0x8, R16 ;  /* 0x00000008160a7824 */ /* 0x000fe200078e0210 */
[----:B------:R-:W-:-:S04]  /*104e0*/  SHF.L.U32 R5, R23, 0x1f, RZ ;  /* 0x0000001f17057819 */ /* 0x000fc800000006ff */
[----:B------:R1:W2:Y:S01]  /*104f0*/  SYNCS.PHASECHK.TRANS64.TRYWAIT P0, [R10+URZ+0x13250], R5 ;  /* 0x013250050a0075a7 */ /* 0x0002a2000800017f */
[----:B------:R-:W-:Y:S05]  /*10500*/  @!P1 BRA `(.L_x_12719) ;  /* 0x0000000000049947 */ /* 0x000fea0003800000 */
[----:B------:R-:W-:Y:S01]  /*10510*/  BPT.TRAP 0x1 ;  /* 0x000000040000795c */ /* 0x000fe20000300000 */
.L_x_12719:
[----:B------:R-:W-:Y:S04]  /*10520*/  BSSY B0, `(.L_x_12720) ;  /* 0x0000004000007945 */ /* 0x000fe80003800000 */
[----:B--2---:R-:W-:Y:S05]  /*10530*/  @P0 BRA `(.L_x_12721) ;  /* 0x0000000000080947 */ /* 0x004fea0003800000 */
[----:B------:R-:W2:Y:S02]  /*10540*/  SYNCS.PHASECHK.TRANS64.TRYWAIT P0, [R10+URZ+0x13250], R5 ;  /* 0x013250050a0075a7 */ /* 0x000ea4000800017f */
[----:B--2---:R-:W-:Y:S05]  /*10550*/  @!P0 BRA `(.L_x_12722) ;  /* 0x0000008c00d48947 */ /* 0x004fea0003800000 */
.L_x_12721:
[----:B------:R-:W-:Y:S05]  /*10560*/  BSYNC B0 ;  /* 0x0000000000007941 */ /* 0x000fea0003800000 */
.L_x_12720:
        /* <DEDUP_REMOVED lines=12> */
[----:B------:R-:W-:Y:S01]  /*10630*/  IMAD.MOV.U32 R5, RZ, RZ, -0x3ffffff0 ;  /* 0xc0000010ff057424 */ /* 0x000fe200078e00ff */
[----:B------:R-:W3:Y:S02]  /*10640*/  @P0 LDC.64 R8, c[0x0][0x9c8] ;  /* 0x00027200ff080b82 */ /* 0x000ee40000000a00 */
[----:B------:R-:W-:Y:S02]  /*10650*/  R2UR UR6, R4 ;  /* 0x00000000040672ca */ /* 0x000fe400000e0000 */
[----:B------:R-:W-:-:S04]  /*10660*/  R2UR UR7, R5 ;  /* 0x00000000050772ca */ /* 0x000fc800000e0000 */
[----:B------:R-:W0:Y:S09]  /*10670*/  @P0 LDC.64 R6, c[0x0][0x9d0] ;  /* 0x00027400ff060b82 */ /* 0x000e320000000a00 */
[----:B------:R-:W-:Y:S03]  /*10680*/  QGMMA.64x64x32.F32.E4M3.E4M3 R24, R152, gdesc[UR4], R24, gsb0 ;  /* 0x00e0000498187df3 */ /* 0x000fe60008000818 */
        /* <DEDUP_REMOVED lines=12> */
[----:B------:R-:W-:Y:S01]  /*10750*/  @P0 LEA R8, P2, R6, UR4, 0x2 ;  /* 0x0000000406080c11 */ /* 0x000fe2000f8410ff */
[----:B------:R-:W-:-:S03]  /*10760*/  IMAD.MOV.U32 R7, RZ, RZ, -0x3ffffff0 ;  /* 0xc0000010ff077424 */ /* 0x000fc600078e00ff */
[----:B------:R-:W-:Y:S01]  /*10770*/  @P0 LEA.HI.X R9, R6, UR5, R5, 0x2, P2 ;  /* 0x0000000506090c11 */ /* 0x000fe200090f1405 */
[----:B------:R-:W-:Y:S01]  /*10780*/  VIADD R6, R4, 0x80 ;  /* 0x0000008004067836 */ /* 0x000fe20000000000 */
[----:B------:R-:W-:-:S03]  /*10790*/  R2UR UR7, R7 ;  /* 0x00000000070772ca */ /* 0x000fc600000e0000 */
[----:B------:R0:W2:Y:S01]  /*107a0*/  @P0 LDG.E R11, desc[UR40][R8.64] ;  /* 0x00000028080b0981 */ /* 0x0000a2000c1e1900 */
[----:B------:R-:W-:Y:S01]  /*107b0*/  R2UR UR6, R6 ;  /* 0x00000000060672ca */ /* 0x000fe200000e0000 */
[----:B------:R-:W-:Y:S02]  /*107c0*/  VIADD R6, R4, 0x100 ;  /* 0x0000010004067836 */ /* 0x000fe40000000000 */
[----:B------:R-:W-:Y:S02]  /*107d0*/  IMAD.MOV.U32 R7, RZ, RZ, -0x3ffffff0 ;  /* 0xc0000010ff077424 */ /* 0x000fe400078e00ff */
[----:B------:R-:W-:Y:S02]  /*107e0*/  IMAD.MOV.U32 R5, RZ, RZ, -0x3ffffff0 ;  /* 0xc0000010ff057424 */ /* 0x000fe400078e00ff */
[----:B------:R-:W-:Y:S01]  /*107f0*/  IMAD.MOV.U32 R20, RZ, RZ, -0x800000 ;  /* 0xff800000ff147424 */ /* 0x000fe200078e00ff */
[----:B0-----:R-:W0:Y:S05]  /*10800*/  SHFL.BFLY PT, R8, R21, 0x2, 0x1f ;  /* 0x0c401f0015087f89 */ /* 0x001e2a00000e0000 */
[----:B------:R-:W-:Y:S01]  /*10810*/  QGMMA.64x64x32.F32.E4M3.E4M3 R24, R148, gdesc[UR4], R24, gsb0 ;  /* 0x00e0000494187df3 */ /* 0x000fe20008000818 */
[----:B------:R-:W-:Y:S01]  /*10820*/  R2UR UR6, R6 ;  /* 0x00000000060672ca */ /* 0x000fe200000e0000 */
[----:B------:R-:W-:Y:S01]  /*10830*/  VIADD R6, R4, 0x180 ;  /* 0x0000018004067836 */ /* 0x000fe20000000000 */
[----:B------:R-:W-:Y:S01]  /*10840*/  R2UR UR7, R7 ;  /* 0x00000000070772ca */ /* 0x000fe200000e0000 */
[----:B------:R-:W-:-:S02]  /*10850*/  IMAD.MOV.U32 R7, RZ, RZ, -0x3ffffff0 ;  /* 0xc0000010ff077424 */ /* 0x000fc400078e00ff */
[----:B------:R-:W-:Y:S02]  /*10860*/  VIADD R4, R4, 0x200 ;  /* 0x0000020004047836 */ /* 0x000fe40000000000 */
[----:B0-----:R-:W-:-:S01]  /*10870*/  FADD.FTZ R8, R8, R21 ;  /* 0x0000001508087221 */ /* 0x001fc20000010000 */
[----:B------:R-:W-:Y:S01]  /*10880*/  IMAD.MOV.U32 R21, RZ, RZ, -0x800000 ;  /* 0xff800000ff157424 */ /* 0x000fe200078e00ff */
[----:B------:R-:W-:Y:S02]  /*10890*/  WARPGROUP.DEPBAR.LE gsb0, 0x0 ;  /* 0x00008000000079c5 */ /* 0x000fe40000010000 */
[----:B------:R-:W-:-:S06]  /*108a0*/  WARPGROUP.ARRIVE ;  /* 0x00000000000079c5 */ /* 0x000fcc0000000000 */
[----:B------:R-:W-:Y:S01]  /*108b0*/  QGMMA.64x64x32.F32.E4M3.E4M3 R24, R144, gdesc[UR4], R24, gsb0 ;  /* 0x00e0000490187df3 */ /* 0x000fe20008000818 */
[----:B------:R-:W-:Y:S02]  /*108c0*/  R2UR UR6, R6 ;  /* 0x00000000060672ca */ /* 0x000fe400000e0000 */
[----:B------:R-:W-:Y:S01]  /*108d0*/  R2UR UR7, R7 ;  /* 0x00000000070772ca */ /* 0x000fe200000e0000 */
[----:B------:R-:W0:Y:S02]  /*108e0*/  SHFL.BFLY PT, R6, R157, 0x2, 0x1f ;  /* 0x0c401f009d067f89 */ /* 0x000e2400000e0000 */
[----:B0-----:R-:W-:-:S05]  /*108f0*/  FADD.FTZ R6, R6, R157 ;  /* 0x0000009d06067221 */ /* 0x001fca0000010000 */
[----:B------:R-:W0:Y:S02]  /*10900*/  SHFL.BFLY PT, R7, R6, 0x1, 0x1f ;  /* 0x0c201f0006077f89 */ /* 0x000e2400000e0000 */
[----:B0-----:R-:W-:-:S04]  /*10910*/  FADD.FTZ R9, R6, R7 ;  /* 0x0000000706097221 */ /* 0x001fc80000010000 */
[C---:B------:R-:W-:Y:S01]  /*10920*/  FMUL.FTZ R13, R9.reuse, 0.00390625 ;  /* 0x3b800000090d7820 */ /* 0x040fe20000410000 */
[----:B------:R-:W-:-:S04]  /*10930*/  FSETP.NE.FTZ.AND P0, PT, R9, RZ, PT ;  /* 0x000000ff0900720b */ /* 0x000fc80003f15000 */
[----:B------:R-:W-:Y:S01]  /*10940*/  FSETP.NE.FTZ.AND P2, PT, R13, RZ, PT ;  /* 0x000000ff0d00720b */ /* 0x000fe20003f55000 */
[----:B------:R-:W-:Y:S02]  /*10950*/  WARPGROUP.DEPBAR.LE gsb0, 0x0 ;  /* 0x00008000000079c5 */ /* 0x000fe40000010000 */
[----:B------:R-:W-:-:S10]  /*10960*/  WARPGROUP.ARRIVE ;  /* 0x00000000000079c5 */ /* 0x000fd40000000000 */
[----:B------:R-:W-:Y:S01]  /*10970*/  @P2 FMUL.FTZ R6, R2, 0.69314718246459960938 ;  /* 0x3f31721802062820 */ /* 0x000fe20000410000 */
[----:B------:R-:W-:Y:S01]  /*10980*/  QGMMA.64x64x32.F32.E4M3.E4M3 R24, R140, gdesc[UR4], R24, gsb0 ;  /* 0x00e000048c187df3 */ /* 0x000fe20008000818 */
[----:B------:R-:W-:Y:S01]  /*10990*/  R2UR UR6, R4 ;  /* 0x00000000040672ca */ /* 0x000fe200000e0000 */
[----:B------:R-:W-:Y:S01]  /*109a0*/  IMAD.MOV.U32 R4, RZ, RZ, RZ ;  /* 0x000000ffff047224 */ /* 0x000fe200078e00ff */
[----:B------:R-:W-:Y:S02]  /*109b0*/  R2UR UR7, R5 ;  /* 0x00000000050772ca */ /* 0x000fe400000e0000 */
[----:B------:R-:W0:Y:S03]  /*109c0*/  SHFL.BFLY PT, R5, R8, 0x1, 0x1f ;  /* 0x0c201f0008057f89 */ /* 0x000e2600000e0000 */
[----:B------:R-:W-:Y:S01]  /*109d0*/  @P0 MUFU.RCP R4, R9 ;  /* 0x0000000900040308 */ /* 0x000fe20000001000 */
[----:B0-----:R-:W-:-:S01]  /*109e0*/  FADD.FTZ R12, R8, R5 ;  /* 0x00000005080c7221 */ /* 0x001fc20000010000 */
[----:B------:R-:W-:-:S06]  /*109f0*/  IMAD.MOV.U32 R8, RZ, RZ, RZ ;  /* 0x000000ffff087224 */ /* 0x000fcc00078e00ff */
[----:B------:R-:W0:Y:S01]  /*10a00*/  @P2 MUFU.LG2 R5, R13 ;  /* 0x0000000d00052308 */ /* 0x000e220000000c00 */
[C---:B------:R-:W-:Y:S01]  /*10a10*/  FMUL.FTZ R14, R12.reuse, 0.00390625 ;  /* 0x3b8000000c0e7820 */ /* 0x040fe20000410000 */
[----:B------:R-:W-:-:S04]  /*10a20*/  FSETP.NE.FTZ.AND P0, PT, R12, RZ, PT ;  /* 0x000000ff0c00720b */ /* 0x000fc80003f15000 */
[----:B------:R-:W-:-:S09]  /*10a30*/  FSETP.NE.FTZ.AND P3, PT, R14, RZ, PT ;  /* 0x000000ff0e00720b */ /* 0x000fd20003f75000 */
[----:B------:R-:W-:Y:S01]  /*10a40*/  @P0 MUFU.RCP R8, R12 ;  /* 0x0000000c00080308 */ /* 0x000fe20000001000 */
[----:B0-----:R-:W-:-:S03]  /*10a50*/  @P2 FMUL.FTZ R5, R5, 0.69314718246459960938 ;  /* 0x3f31721805052820 */ /* 0x001fc60000410000 */
[----:B------:R-:W-:Y:S01]  /*10a60*/  @P3 FMUL.FTZ R2, R2, 0.69314718246459960938 ;  /* 0x3f31721802023820 */ /* 0x000fe20000410000 */
[----:B------:R-:W-:-:S03]  /*10a70*/  @P2 FFMA.FTZ R21, R6, R3, R5 ;  /* 0x0000000306152223 */ /* 0x000fc60000010005 */
[----:B------:R-:W0:Y:S02]  /*10a80*/  @P3 MUFU.LG2 R7, R14 ;  /* 0x0000000e00073308 */ /* 0x000e240000000c00 */
[----:B0-----:R-:W-:-:S04]  /*10a90*/  @P3 FMUL.FTZ R7, R7, 0.69314718246459960938 ;  /* 0x3f31721807073820 */ /* 0x001fc80000410000 */
[----:B------:R-:W-:Y:S01]  /*10aa0*/  @P3 FFMA.FTZ R20, R2, R0, R7 ;  /* 0x0000000002143223 */ /* 0x000fe20000010007 */
[----:B------:R-:W-:Y:S02]  /*10ab0*/  WARPGROUP.DEPBAR.LE gsb0, 0x0 ;  /* 0x00008000000079c5 */ /* 0x000fe40000010000 */
[----:B------:R-:W-:-:S06]  /*10ac0*/  WARPGROUP.ARRIVE ;  /* 0x00000000000079c5 */ /* 0x000fcc0000000000 */
[----:B------:R-:W-:Y:S01]  /*10ad0*/  QGMMA.64x64x32.F32.E4M3.E4M3 R24, R136, gdesc[UR4], R24, gsb0 ;  /* 0x00e0000488187df3 */ /* 0x000fe20008000818 */
[-C--:B--2---:R-:W-:Y:S01]  /*10ae0*/  FMUL.FTZ R4, R4, R11.reuse ;  /* 0x0000000b04047220 */ /* 0x084fe20000410000 */
[----:B------:R-:W-:Y:S01]  /*10af0*/  FMUL.FTZ R2, R8, R11 ;  /* 0x0000000b08027220 */ /* 0x000fe20000410000 */
[----:B------:R-:W-:Y:S02]  /*10b00*/  WARPGROUP.DEPBAR.LE gsb0, 0x0 ;  /* 0x00008000000079c5 */ /* 0x000fe40000010000 */
[----:B------:R-:W-:Y:S05]  /*10b10*/  @!P1 BRA `(.L_x_12723) ;  /* 0x0000000000049947 */ /* 0x000fea0003800000 */
[----:B------:R-:W-:Y:S01]  /*10b20*/  BPT.TRAP 0x1 ;  /* 0x000000040000795c */ /* 0x000fe20000300000 */
.L_x_12723:
        /* <DEDUP_REMOVED lines=35> */
[----:B------:R-:W-:Y:S01]  /*10d60*/  FMUL.FTZ R55, R55, R2 ;  /* 0x0000000237377220 */ /* 0x000fe20000410000 */
[----:B------:R-:W-:-:S02]  /*10d70*/  SEL R22, R22, RZ, P1 ;  /* 0x000000ff16167207 */ /* 0x000fc40000800000 */
[----:B--2---:R-:W-:Y:S01]  /*10d80*/  PRMT R0, R0, 0x654, R10 ;  /* 0x0000065400007816 */ /* 0x004fe2000000000a */
[----:B---3--:R-:W-:-:S03]  /*10d90*/  VIADD R3, R3, 0x1 ;  /* 0x0000000103037836 */ /* 0x008fc60000000000 */
[----:B------:R0:W-:Y:S02]  /*10da0*/  SYNCS.ARRIVE.TRANS64.RED.A1T0 RZ, [R0+URZ], RZ ;  /* 0x000000ff00ff79a7 */ /* 0x0001e4000810043f */
[----:B------:R1:W-:Y:S01]  /*10db0*/  STL [R1+0x68], R3 ;  /* 0x0000680301007387 */ /* 0x0003e20000100800 */
[----:B------:R-:W-:Y:S01]  /*10dc0*/  FMUL.FTZ R10, R41, R4 ;  /* 0x00000004290a7220 */ /* 0x000fe20000410000 */
[----:B0-----:R-:W-:Y:S01]  /*10dd0*/  SEL R0, RZ, 0x1, P1 ;  /* 0x00000001ff007807 */ /* 0x001fe20000800000 */
[----:B------:R-:W-:-:S03]  /*10de0*/  FMUL.FTZ R4, R51, R2 ;  /* 0x0000000233047220 */ /* 0x000fc60000410000 */
[----:B------:R-:W-:-:S07]  /*10df0*/  LOP3.LUT R23, R23, R0, RZ, 0x3c, !PT ;  /* 0x0000000017177212 */ /* 0x000fce00078e3cff */
.L_x_12661:
        /* <DEDUP_REMOVED lines=14> */
[----:B------:R-:W3:Y:S01]  /*10ee0*/  S2R R27, SR_TID.X ;  /* 0x00000000001b7919 */ /* 0x000ee20000002100 */
[----:B------:R-:W-:Y:S01]  /*10ef0*/  F2FP.BF16.F32.PACK_AB R7, R52, R7 ;  /* 0x000000073407723e */ /* 0x000fe200000010ff */
[----:B------:R-:W-:Y:S01]  /*10f00*/  ULDC.64 UR6, c[0x0][0xb98] ;  /* 0x0002e60000067ab9 */ /* 0x000fe20000000a00 */
[----:B------:R-:W4:Y:S04]  /*10f10*/  LDL.LU R0, [R1+0x48] ;  /* 0x0000480001007983 */ /* 0x000f280000300800 */
[----:B0-----:R-:W3:Y:S04]  /*10f20*/  LDL R32, [R1+0x84] ;  /* 0x0000840001207983 */ /* 0x001ee80000100800 */
[----:B------:R-:W3:Y:S01]  /*10f30*/  LDL R52, [R1+0x44] ;  /* 0x0000440001347983 */ /* 0x000ee20000100800 */
[----:B------:R-:W-:-:S03]  /*10f40*/  F2FP.BF16.F32.PACK_AB R9, R46, R9 ;  /* 0x000000092e09723e */ /* 0x000fc600000010ff */
[----:B------:R-:W3:Y:S04]  /*10f50*/  LDL.LU R48, [R1+0x60] ;  /* 0x0000600001307983 */ /* 0x000ee80000300800 */
[----:B------:R-:W3:Y:S01]  /*10f60*/  LDL.LU R46, [R1+0x64] ;  /* 0x00006400012e7983 */ /* 0x000ee20000300800 */
[----:B------:R-:W0:Y:S01]  /*10f70*/  S2R R41, SR_SWINHI ;  /* 0x0000000000297919 */ /* 0x000e220000002f00 */
        /* <DEDUP_REMOVED lines=15> */
[----:B------:R-:W3:Y:S01]  /*11070*/  LDL R44, [R1+0x4c] ;  /* 0x00004c00012c7983 */ /* 0x000ee20000100800 */
[----:B------:R-:W-:Y:S01]  /*11080*/  BAR.SYNC.DEFER_BLOCKING 0x1, 0x180 ;  /* 0x0046000000007b1d */ /* 0x000fe20000010000 */
[----:B--2---:R-:W-:-:S02]  /*11090*/  IMAD.MOV.U32 R26, RZ, RZ, R2 ;  /* 0x000000ffff1a7224 */ /* 0x004fc400078e0002 */
[----:B----45:R-:W-:Y:S02]  /*110a0*/  IMAD.MOV.U32 R28, RZ, RZ, R0 ;  /* 0x000000ffff1c7224 */ /* 0x030fe400078e0000 */
[----:B---3--:R-:W-:-:S05]  /*110b0*/  IMAD.SHL.U32 R0, R27, 0x4, RZ ;  /* 0x000000041b007824 */ /* 0x008fca00078e00ff */
[----:B------:R-:W-:-:S04]  /*110c0*/  LOP3.LUT R0, R0, 0xc, RZ, 0xc0, !PT ;  /* 0x0000000c00007812 */ /* 0x000fc800078ec0ff */
[----:B------:R-:W-:-:S05]  /*110d0*/  IADD3 R2, P0, R0, UR4, RZ ;  /* 0x0000000400027c10 */ /* 0x000fca000ff1e0ff */
[----:B-1----:R-:W-:Y:S01]  /*110e0*/  IMAD.X R3, RZ, RZ, UR5, P0 ;  /* 0x00000005ff037e24 */ /* 0x002fe200080e06ff */
[----:B------:R-:W-:-:S04]  /*110f0*/  ULDC.64 UR4, c[0x0][0xc00] ;  /* 0x0003000000047ab9 */ /* 0x000fc80000000a00 */
[----:B------:R1:W2:Y:S02]  /*11100*/  LDG.E.CONSTANT R0, desc[UR40][R2.64] ;  /* 0x0000002802007981 */ /* 0x0002a4000c1e9900 */
[----:B-1----:R-:W-:-:S04]  /*11110*/  LOP3.LUT P1, R2, R27, 0x3, RZ, 0xc0, !PT ;  /* 0x000000031b027812 */ /* 0x002fc8000782c0ff */
        /* <DEDUP_REMOVED lines=8> */
[C---:B------:R-:W-:Y:S02]  /*111a0*/  IADD3 R59, P0, R6.reuse, 0x60, RZ ;  /* 0x00000060063b7810 */ /* 0x040fe40007f1e0ff */
[----:B------:R-:W-:Y:S02]  /*111b0*/  IADD3 R55, P2, R6, 0x40, RZ ;  /* 0x0000004006377810 */ /* 0x000fe40007f5e0ff */
[----:B------:R-:W-:Y:S02]  /*111c0*/  SEL R39, R25, R24, P1 ;  /* 0x0000001819277207 */ /* 0x000fe40000800000 */
[----:B------:R-:W-:Y:S02]  /*111d0*/  SEL R13, R12, R13, P1 ;  /* 0x0000000d0c0d7207 */ /* 0x000fe40000800000 */
[----:B------:R-:W-:-:S02]  /*111e0*/  SEL R57, R56, R57, P1 ;  /* 0x0000003938397207 */ /* 0x000fc40000800000 */
[----:B------:R-:W-:Y:S02]  /*111f0*/  SEL R25, R24, R25, P1 ;  /* 0x0000001918197207 */ /* 0x000fe40000800000 */
[----:B------:R-:W-:Y:S02]  /*11200*/  SEL R43, R9, R8, P1 ;  /* 0x00000008092b7207 */ /* 0x000fe40000800000 */
[----:B------:R-:W-:Y:S02]  /*11210*/  SEL R45, R8, R9, P1 ;  /* 0x00000009082d7207 */ /* 0x000fe40000800000 */
[----:B------:R-:W-:Y:S02]  /*11220*/  LOP3.LUT R8, R55, 0x380, RZ, 0xc0, !PT ;  /* 0x0000038037087812 */ /* 0x000fe400078ec0ff */
[----:B------:R-:W-:Y:S02]  /*11230*/  LOP3.LUT R24, R59, 0x380, RZ, 0xc0, !PT ;  /* 0x000003803b187812 */ /* 0x000fe400078ec0ff */
[----:B------:R-:W-:-:S02]  /*11240*/  SEL R29, R15, R14, P1 ;  /* 0x0000000e0f1d7207 */ /* 0x000fc40000800000 */
[----:B------:R-:W-:Y:S02]  /*11250*/  SEL R15, R14, R15, P1 ;  /* 0x0000000f0e0f7207 */ /* 0x000fe40000800000 */
[----:B------:R-:W-:Y:S02]  /*11260*/  SHF.R.U64 R8, R8, 0x3, RZ ;  /* 0x0000000308087819 */ /* 0x000fe400000012ff */
[----:B------:R-:W-:Y:S02]  /*11270*/  SHF.R.U64 R24, R24, 0x3, RZ ;  /* 0x0000000318187819 */ /* 0x000fe400000012ff */
[----:B------:R-:W-:Y:S02]  /*11280*/  SEL R31, R11, R10, P1 ;  /* 0x0000000a0b1f7207 */ /* 0x000fe40000800000 */
[----:B------:R-:W-:Y:S02]  /*11290*/  SEL R33, R10, R11, P1 ;  /* 0x0000000b0a217207 */ /* 0x000fe40000800000 */
[----:B------:R-:W-:-:S02]  /*112a0*/  SEL R47, R5, R4, P1 ;  /* 0x00000004052f7207 */ /* 0x000fc40000800000 */
[----:B------:R-:W-:Y:S02]  /*112b0*/  SEL R49, R4, R5, P1 ;  /* 0x0000000504317207 */ /* 0x000fe40000800000 */
[----:B------:R-:W-:Y:S01]  /*112c0*/  LOP3.LUT R10, R8, R55, RZ, 0x3c, !PT ;  /* 0x00000037080a7212 */ /* 0x000fe200078e3cff */
[----:B------:R-:W-:Y:S01]  /*112d0*/  IMAD.MOV.U32 R60, RZ, RZ, R26 ;  /* 0x000000ffff3c7224 */ /* 0x000fe200078e001a */
[----:B------:R-:W-:Y:S01]  /*112e0*/  LOP3.LUT R8, R24, R59, RZ, 0x3c, !PT ;  /* 0x0000003b18087212 */ /* 0x000fe200078e3cff */
[----:B------:R-:W-:Y:S01]  /*112f0*/  IMAD.MOV.U32 R50, RZ, RZ, R28 ;  /* 0x000000ffff327224 */ /* 0x000fe200078e001c */
[C---:B------:R-:W-:Y:S02]  /*11300*/  IADD3 R53, P3, R6.reuse, 0x20, RZ ;  /* 0x0000002006357810 */ /* 0x040fe40007f7e0ff */
[----:B------:R-:W-:Y:S02]  /*11310*/  LOP3.LUT R51, R6, 0x380, RZ, 0xc0, !PT ;  /* 0x0000038006337812 */ /* 0x000fe400078ec0ff */
[----:B------:R-:W-:-:S02]  /*11320*/  LOP3.LUT R4, R53, 0x380, RZ, 0xc0, !PT ;  /* 0x0000038035047812 */ /* 0x000fc400078ec0ff */
[----:B------:R-:W-:Y:S02]  /*11330*/  SHF.R.U64 R51, R51, 0x3, RZ ;  /* 0x0000000333337819 */ /* 0x000fe400000012ff */
[----:B------:R-:W-:Y:S01]  /*11340*/  SHF.R.U64 R4, R4, 0x3, RZ ;  /* 0x0000000304047819 */ /* 0x000fe200000012ff */
[--C-:B------:R-:W-:Y:S01]  /*11350*/  IMAD.X R5, RZ, RZ, R7.reuse, P3 ;  /* 0x000000ffff057224 */ /* 0x100fe200018e0607 */
[----:B------:R-:W-:Y:S02]  /*11360*/  LOP3.LUT R6, R51, R6, RZ, 0x3c, !PT ;  /* 0x0000000633067212 */ /* 0x000fe400078e3cff */
[----:B------:R-:W-:Y:S01]  /*11370*/  LOP3.LUT R4, R4, R53, RZ, 0x3c, !PT ;  /* 0x0000003504047212 */ /* 0x000fe200078e3cff */
[--C-:B------:R-:W-:Y:S01]  /*11380*/  IMAD.X R9, RZ, RZ, R7.reuse, P0 ;  /* 0x000000ffff097224 */ /* 0x100fe200000e0607 */
[----:B------:R-:W-:Y:S01]  /*11390*/  MOV R40, R6 ;  /* 0x0000000600287202 */ /* 0x000fe20000000f00 */
[----:B------:R-:W-:Y:S01]  /*113a0*/  IMAD.X R11, RZ, RZ, R7, P2 ;  /* 0x000000ffff0b7224 */ /* 0x000fe200010e0607 */
[----:B------:R-:W-:-:S02]  /*113b0*/  MOV R38, R4 ;  /* 0x0000000400267202 */ /* 0x000fc40000000f00 */
        /* <DEDUP_REMOVED lines=14> */
[----:B------:R-:W3:Y:S04]  /*114a0*/  SHFL.IDX PT, R34, R45, R12, 0x1c1f ;  /* 0x001c1f0c2d227589 */ /* 0x000ee800000e0000 */
[----:B------:R-:W-:Y:S04]  /*114b0*/  SHFL.IDX PT, R35, R35, R0, 0x1c1f ;  /* 0x001c1f0023237589 */ /* 0x000fe800000e0000 */
[----:B------:R-:W4:Y:S04]  /*114c0*/  SHFL.IDX PT, R28, R37, R12, 0x1c1f ;  /* 0x001c1f0c251c7589 */ /* 0x000f2800000e0000 */
[----:B------:R2:W-:Y:S04]  /*114d0*/  SHFL.IDX PT, R47, R47, R0, 0x1c1f ;  /* 0x001c1f002f2f7589 */ /* 0x0005e800000e0000 */
[----:B------:R4:W4:Y:S01]  /*114e0*/  SHFL.IDX PT, R36, R49, R12, 0x1c1f ;  /* 0x001c1f0c31247589 */ /* 0x00092200000e0000 */
        /* <DEDUP_REMOVED lines=10> */
[----:B---3--:R-:W-:Y:S02]  /*11590*/  SEL R9, R43, R34, P1 ;  /* 0x000000222b097207 */ /* 0x008fe40000800000 */
[----:B------:R-:W-:Y:S02]  /*115a0*/  SEL R11, R34, R43, P1 ;  /* 0x0000002b220b7207 */ /* 0x000fe40000800000 */
[----:B----4-:R-:W-:Y:S02]  /*115b0*/  SEL R12, R35, R28, P1 ;  /* 0x0000001c230c7207 */ /* 0x010fe40000800000 */
[----:B------:R-:W-:Y:S02]  /*115c0*/  SEL R14, R28, R35, P1 ;  /* 0x000000231c0e7207 */ /* 0x000fe40000800000 */
[----:B------:R-:W-:-:S02]  /*115d0*/  SEL R13, R47, R36, P1 ;  /* 0x000000242f0d7207 */ /* 0x000fc40000800000 */
[----:B-1----:R-:W-:Y:S02]  /*115e0*/  SEL R4, R29, R24, P1 ;  /* 0x000000181d047207 */ /* 0x002fe40000800000 */
[----:B------:R-:W-:Y:S02]  /*115f0*/  SEL R6, R24, R29, P1 ;  /* 0x0000001d18067207 */ /* 0x000fe40000800000 */
[----:B------:R-:W-:Y:S02]  /*11600*/  SEL R5, R41, R32, P1 ;  /* 0x0000002029057207 */ /* 0x000fe40000800000 */
[----:B------:R-:W-:Y:S02]  /*11610*/  SEL R7, R32, R41, P1 ;  /* 0x0000002920077207 */ /* 0x000fe40000800000 */
[----:B------:R-:W-:Y:S01]  /*11620*/  SEL R15, R36, R47, P1 ;  /* 0x0000002f240f7207 */ /* 0x000fe20000800000 */
[----:B------:R-:W-:Y:S01]  /*11630*/  IMAD.IADD R31, R52, 0x1, R42 ;  /* 0x00000001341f7824 */ /* 0x000fe200078e022a */
[----:B------:R-:W-:Y:S01]  /*11640*/  SEL R33, R50, RZ, !P0 ;  /* 0x000000ff32217207 */ /* 0x000fe20004000000 */
[----:B------:R1:W-:Y:S04]  /*11650*/  STSM.16.M88.4 [R38], R4 ;  /* 0x0000000426007844 */ /* 0x0003e80000000200 */
[----:B------:R2:W-:Y:S04]  /*11660*/  STSM.16.M88.4 [R30], R8 ;  /* 0x000000081e007844 */ /* 0x0005e80000000200 */
[----:B------:R3:W-:Y:S01]  /*11670*/  STSM.16.M88.4 [R27], R12 ;  /* 0x0000000c1b007844 */ /* 0x0007e20000000200 */
[----:B------:R-:W-:Y:S01]  /*11680*/  IADD3 R24, P2, R48, UR4, RZ ;  /* 0x0000000430187c10 */ /* 0x000fe2000ff5e0ff */
[----:B------:R-:W-:Y:S01]  /*11690*/  IMAD.MOV.U32 R28, RZ, RZ, RZ ;  /* 0x000000ffff1c7224 */ /* 0x000fe200078e00ff */
[----:B------:R-:W-:Y:S01]  /*116a0*/  ULDC UR8, c[0x0][0xa88] ;  /* 0x0002a20000087ab9 */ /* 0x000fe20000000800 */
[----:B------:R-:W4:Y:S01]  /*116b0*/  LDL R34, [R1+0x70] ;  /* 0x0000700001227983 */ /* 0x000f220000100800 */
[----:B------:R-:W-:Y:S01]  /*116c0*/  IADD3.X R25, R46, UR5, RZ, P2, !PT ;  /* 0x000000052e197c10 */ /* 0x000fe200097fe4ff */
[----:B------:R-:W-:Y:S01]  /*116d0*/  ULDC.64 UR4, c[0x0][0xb90] ;  /* 0x0002e40000047ab9 */ /* 0x000fe20000000a00 */
[----:B------:R-:W-:Y:S06]  /*116e0*/  BAR.SYNC.DEFER_BLOCKING 0x1, 0x180 ;  /* 0x0046000000007b1d */ /* 0x000fec0000010000 */
[----:B------:R-:W3:Y:S01]  /*116f0*/  @P0 LDG.E R28, desc[UR40][R24.64] ;  /* 0x00000028181c0981 */ /* 0x000ee2000c1e1900 */
[----:B0-----:R-:W-:-:S13]  /*11700*/  ISETP.NE.AND P2, PT, R0, 0x1, PT ;  /* 0x000000010000780c */ /* 0x001fda0003f45270 */
[----:B------:R-:W0:Y:S08]  /*11710*/  @P2 LDC R26, c[0x0][0xbec] ;  /* 0x0002fb00ff1a2b82 */ /* 0x000e300000000800 */
[----:B------:R-:W2:Y:S01]  /*11720*/  @P2 LDC R29, c[0x0][0xbf0] ;  /* 0x0002fc00ff1d2b82 */ /* 0x000ea20000000800 */
[----:B------:R-:W-:Y:S01]  /*11730*/  SHF.R.S32.HI R32, RZ, 0x1f, R44 ;  /* 0x0000001fff207819 */ /* 0x000fe2000001142c */
[----:B-1----:R-:W-:-:S04]  /*11740*/  IMAD.MOV.U32 R7, RZ, RZ, R31 ;  /* 0x000000ffff077224 */ /* 0x002fc800078e001f */
[----:B------:R-:W-:Y:S02]  /*11750*/  IMAD R5, R32, UR4, RZ ;  /* 0x0000000420057c24 */ /* 0x000fe4000f8e02ff */
[----:B0-----:R-:W-:-:S05]  /*11760*/  @P2 IMAD.HI.U32 R4, R31, R26, RZ ;  /* 0x0000001a1f042227 */ /* 0x001fca00078e00ff */
[----:B--2---:R-:W-:Y:S01]  /*11770*/  @P2 SHF.R.U32.HI R7, RZ, R29, R4 ;  /* 0x0000001dff072219 */ /* 0x004fe20000011604 */
[----:B------:R-:W-:Y:S01]  /*11780*/  IMAD R11, R44, UR5, R5 ;  /* 0x000000052c0b7c24 */ /* 0x000fe2000f8e0205 */
[----:B------:R-:W-:-:S03]  /*11790*/  SEL R30, R60, RZ, !P0 ;  /* 0x000000ff3c1e7207 */ /* 0x000fc60004000000 */
[----:B------:R-:W-:Y:S02]  /*117a0*/  IMAD.MOV R9, RZ, RZ, -R7 ;  /* 0x000000ffff097224 */ /* 0x000fe400078e0a07 */
[----:B------:R-:W-:Y:S02]  /*117b0*/  IMAD R6, R30, UR6, RZ ;  /* 0x000000061e067c24 */ /* 0x000fe4000f8e02ff */
        /* <DEDUP_REMOVED lines=36> */
.L_x_12726:
[----:B------:R-:W2:Y:S01]  /*11a00*/  LDL R12, [R1+0x80] ;  /* 0x00008000010c7983 */ /* 0x000ea20000100800 */
[----:B------:R-:W-:Y:S01]  /*11a10*/  VIADD R13, R13, 0xffffff80 ;  /* 0xffffff800d0d7836 */ /* 0x000fe20000000000 */
[----:B------:R-:W-:Y:S01]  /*11a20*/  ULDC.64 UR4, c[0x0][0xaa0] ;  /* 0x0002a80000047ab9 */ /* 0x000fe20000000a00 */
[----:B-----5:R-:W-:Y:S01]  /*11a30*/  IMAD R35, R9, R0, RZ ;  /* 0x0000000009237224 */ /* 0x020fe200078e02ff */
[----:B------:R-:W-:Y:S01]  /*11a40*/  SHFL.IDX PT, R4, R10, RZ, 0x1c1f ;  /* 0x001c1fff0a047589 */ /* 0x000fe200000e0000 */
[----:B------:R-:W-:Y:S01]  /*11a50*/  IMAD.WIDE R2, R11, 0x2, R2 ;  /* 0x000000020b027825 */ /* 0x000fe200078e0202 */
[----:B------:R-:W-:Y:S02]  /*11a60*/  SHF.R.S32.HI R8, RZ, 0x1f, R13 ;  /* 0x0000001fff087819 */ /* 0x000fe4000001140d */
[----:B------:R-:W0:Y:S02]  /*11a70*/  SHFL.IDX PT, R5, R14, RZ, 0x1c1f ;  /* 0x001c1fff0e057589 */ /* 0x000e2400000e0000 */
[----:B------:R-:W-:-:S02]  /*11a80*/  LEA.HI R8, R8, R13, RZ, 0x7 ;  /* 0x0000000d08087211 */ /* 0x000fc400078f38ff */
[----:B------:R-:W-:Y:S04]  /*11a90*/  SHFL.IDX PT, R6, R10, 0x1, 0x1c1f ;  /* 0x003c1f000a067f89 */ /* 0x000fe800000e0000 */
[----:B------:R-:W1:Y:S01]  /*11aa0*/  SHFL.IDX PT, R7, R14, 0x1, 0x1c1f ;  /* 0x003c1f000e077f89 */ /* 0x000e6200000e0000 */
[----:B------:R-:W-:Y:S02]  /*11ab0*/  LOP3.LUT R8, R8, 0xffffff80, RZ, 0xc0, !PT ;  /* 0xffffff8008087812 */ /* 0x000fe400078ec0ff */
[----:B------:R-:W-:Y:S02]  /*11ac0*/  SHF.R.S32.HI R36, RZ, 0x1f, R48 ;  /* 0x0000001fff247819 */ /* 0x000fe40000011430 */
[----:B------:R-:W-:Y:S01]  /*11ad0*/  IADD3 R25, P4, R2, 0x3000, RZ ;  /* 0x0000300002197810 */ /* 0x000fe20007f9e0ff */
[----:B------:R-:W-:Y:S01]  /*11ae0*/  IMAD.IADD R8, R13, 0x1, -R8 ;  /* 0x000000010d087824 */ /* 0x000fe200078e0a08 */
[----:B------:R-:W-:-:S02]  /*11af0*/  LEA.HI R36, R36, R48, RZ, 0x3 ;  /* 0x0000003024247211 */ /* 0x000fc400078f18ff */
[----:B------:R-:W-:Y:S02]  /*11b00*/  IADD3 R13, P3, R2, 0x1800, RZ ;  /* 0x00001800020d7810 */ /* 0x000fe40007f7e0ff */
[----:B------:R-:W-:Y:S02]  /*11b10*/  LOP3.LUT P0, RZ, R8, 0x3, RZ, 0xc0, !PT ;  /* 0x0000000308ff7812 */ /* 0x000fe4000780c0ff */
[----:B------:R-:W-:Y:S02]  /*11b20*/  LOP3.LUT R36, R36, 0xfffffff8, RZ, 0xc0, !PT ;  /* 0xfffffff824247812 */ /* 0x000fe400078ec0ff */
[----:B------:R-:W-:Y:S02]  /*11b30*/  LOP3.LUT R9, R2, 0x380, RZ, 0xc0, !PT ;  /* 0x0000038002097812 */ /* 0x000fe400078ec0ff */
[----:B------:R-:W-:Y:S01]  /*11b40*/  LOP3.LUT R24, R25, 0x380, RZ, 0xc0, !PT ;  /* 0x0000038019187812 */ /* 0x000fe200078ec0ff */
[----:B------:R-:W-:Y:S01]  /*11b50*/  IMAD.IADD R36, R48, 0x1, -R36 ;  /* 0x0000000130247824 */ /* 0x000fe200078e0a24 */
[----:B------:R-:W-:-:S02]  /*11b60*/  SHF.R.U64 R9, R9, 0x3, RZ ;  /* 0x0000000309097819 */ /* 0x000fc400000012ff */
[----:B------:R-:W-:-:S04]  /*11b70*/  SHF.R.U64 R24, R24, 0x3, RZ ;  /* 0x0000000318187819 */ /* 0x000fc800000012ff */
[----:B------:R-:W-:Y:S01]  /*11b80*/  LOP3.LUT R24, R24, R25, RZ, 0x3c, !PT ;  /* 0x0000001918187212 */ /* 0x000fe200078e3cff */
[----:B------:R-:W-:Y:S02]  /*11b90*/  IMAD.X R25, RZ, RZ, R3, P4 ;  /* 0x000000ffff197224 */ /* 0x000fe400020e0603 */
[----:B--2---:R-:W-:-:S04]  /*11ba0*/  IMAD.IADD R12, R12, 0x1, R42 ;  /* 0x000000010c0c7824 */ /* 0x004fc800078e022a */
[C---:B------:R-:W-:Y:S01]  /*11bb0*/  VIADD R8, R12.reuse, 0x8 ;  /* 0x000000080c087836 */ /* 0x040fe20000000000 */
[-C--:B------:R-:W-:Y:S02]  /*11bc0*/  ISETP.GE.OR P1, PT, R12, R35.reuse, P0 ;  /* 0x000000230c00720c */ /* 0x080fe40000726670 */
[----:B------:R-:W-:Y:S02]  /*11bd0*/  LOP3.LUT R12, R13, 0x380, RZ, 0xc0, !PT ;  /* 0x000003800d0c7812 */ /* 0x000fe400078ec0ff */
[----:B------:R-:W-:Y:S02]  /*11be0*/  ISETP.GE.OR P0, PT, R8, R35, P0 ;  /* 0x000000230800720c */ /* 0x000fe40000706670 */
[----:B------:R-:W-:Y:S02]  /*11bf0*/  SHF.R.U64 R12, R12, 0x3, RZ ;  /* 0x000000030c0c7819 */ /* 0x000fe400000012ff */
[----:B------:R-:W-:Y:S01]  /*11c00*/  LOP3.LUT R8, R9, R2, RZ, 0x3c, !PT ;  /* 0x0000000209087212 */ /* 0x000fe200078e3cff */
[--C-:B------:R-:W-:Y:S01]  /*11c10*/  IMAD.MOV.U32 R9, RZ, RZ, R3.reuse ;  /* 0x000000ffff097224 */ /* 0x100fe200078e0003 */
[----:B------:R-:W-:Y:S01]  /*11c20*/  LOP3.LUT R12, R12, R13, RZ, 0x3c, !PT ;  /* 0x0000000d0c0c7212 */ /* 0x000fe200078e3cff */
[----:B------:R-:W-:-:S02]  /*11c30*/  IMAD.X R13, RZ, RZ, R3, P3 ;  /* 0x000000ffff0d7224 */ /* 0x000fc400018e0603 */
[----:B0-----:R-:W-:Y:S04]  /*11c40*/  @!P1 ST.E desc[UR40][R4.64], R21 ;  /* 0x0000001504009985 */ /* 0x001fe8000c101928 */
[----:B-1----:R0:W-:Y:S04]  /*11c50*/  @!P0 ST.E desc[UR40][R6.64], R20 ;  /* 0x0000001406008985 */ /* 0x0021e8000c101928 */
[----:B------:R-:W2:Y:S04]  /*11c60*/  LD.E.128 R8, desc[UR40][R8.64] ;  /* 0x0000002808087980 */ /* 0x000ea8000c101d00 */
[----:B------:R-:W3:Y:S01]  /*11c70*/  LD.E.128 R12, desc[UR40][R12.64] ;  /* 0x000000280c0c7980 */ /* 0x000ee2000c101d00 */
[----:B0-----:R-:W-:-:S03]  /*11c80*/  IMAD R20, R36, 0x30, R37 ;  /* 0x0000003024147824 */ /* 0x001fc600078e0225 */
[----:B------:R-:W4:Y:S01]  /*11c90*/  LD.E.128 R24, desc[UR40][R24.64] ;  /* 0x0000002818187980 */ /* 0x000f22000c101d00 */
[----:B------:R-:W-:-:S03]  /*11ca0*/  IADD3 R31, P0, R2, 0x4800, RZ ;  /* 0x00004800021f7810 */ /* 0x000fc60007f1e0ff */
[----:B------:R-:W2:Y:S01]  /*11cb0*/  LDL R36, [R1+0x88] ;  /* 0x0000880001247983 */ /* 0x000ea20000100800 */
[----:B------:R-:W-:Y:S01]  /*11cc0*/  LOP3.LUT R2, R31, 0x380, RZ, 0xc0, !PT ;  /* 0x000003801f027812 */ /* 0x000fe200078ec0ff */
[----:B------:R-:W-:-:S03]  /*11cd0*/  IMAD.X R5, RZ, RZ, R3, P0 ;  /* 0x000000ffff057224 */ /* 0x000fc600000e0603 */
[----:B------:R-:W-:-:S04]  /*11ce0*/  SHF.R.U64 R2, R2, 0x3, RZ ;  /* 0x0000000302027819 */ /* 0x000fc800000012ff */
[----:B------:R-:W-:Y:S02]  /*11cf0*/  LOP3.LUT R4, R2, R31, RZ, 0x3c, !PT ;  /* 0x0000001f02047212 */ /* 0x000fe400078e3cff */
[----:B------:R-:W0:Y:S01]  /*11d00*/  @P2 LDC R31, c[0x0][0xbec] ;  /* 0x0002fb00ff1f2b82 */ /* 0x000e220000000800 */
[----:B------:R-:W-:-:S03]  /*11d10*/  IMAD R3, R29, UR4, RZ ;  /* 0x000000041d037c24 */ /* 0x000fc6000f8e02ff */
[----:B------:R-:W5:Y:S01]  /*11d20*/  LD.E.128 R4, desc[UR40][R4.64] ;  /* 0x0000002804047980 */ /* 0x000f62000c101d00 */
[C---:B------:R-:W-:Y:S02]  /*11d30*/  IMAD R21, R28.reuse, UR5, R3 ;  /* 0x000000051c157c24 */ /* 0x040fe4000f8e0203 */
[----:B------:R-:W-:Y:S01]  /*11d40*/  IMAD.WIDE.U32 R2, R28, UR4, RZ ;  /* 0x000000041c027c25 */ /* 0x000fe2000f8e00ff */
[----:B------:R-:W1:Y:S01]  /*11d50*/  @P2 LDC R29, c[0x0][0xbf0] ;  /* 0x0002fc00ff1d2b82 */ /* 0x000e620000000800 */
        /* <DEDUP_REMOVED lines=12> */
[----:B------:R-:W-:-:S03]  /*11e20*/  ULDC.64 UR4, c[0x0][0xaf0] ;  /* 0x0002bc0000047ab9 */ /* 0x000fc60000000a00 */
[----:B------:R-:W-:-:S04]  /*11e30*/  @P2 IMAD.HI.U32 R20, R32, R31, RZ ;  /* 0x0000001f20142227 */ /* 0x000fc800078e00ff */
[----:B------:R-:W-:Y:S02]  /*11e40*/  IMAD.IADD R3, R3, 0x1, R21 ;  /* 0x0000000103037824 */ /* 0x000fe400078e0215 */
[----:B------:R-:W-:Y:S02]  /*11e50*/  IMAD.MOV.U32 R21, RZ, RZ, R32 ;  /* 0x000000ffff157224 */ /* 0x000fe400078e0020 */
[----:B------:R-:W-:Y:S01]  /*11e60*/  IMAD R28, R30, UR4, RZ ;  /* 0x000000041e1c7c24 */ /* 0x000fe2000f8e02ff */
[----:B-1----:R-:W-:Y:S01]  /*11e70*/  @P2 SHF.R.U32.HI R21, RZ, R29, R20 ;  /* 0x0000001dff152219 */ /* 0x002fe20000011614 */
[----:B------:R-:W-:-:S04]  /*11e80*/  IMAD.WIDE.U32 R2, R33, UR4, R2 ;  /* 0x0000000421027c25 */ /* 0x000fc8000f8e0002 */
[----:B------:R-:W-:Y:S01]  /*11e90*/  IMAD R29, R33, UR5, R28 ;  /* 0x00000005211d7c24 */ /* 0x000fe2000f8e021c */
[--C-:B------:R-:W-:Y:S01]  /*11ea0*/  SHF.R.S32.HI R20, RZ, 0x1f, R21.reuse ;  /* 0x0000001fff147819 */ /* 0x100fe20000011415 */
[----:B------:R-:W-:Y:S01]  /*11eb0*/  IMAD.MOV R31, RZ, RZ, -R21 ;  /* 0x000000ffff1f7224 */ /* 0x000fe200078e0a15 */
[----:B------:R-:W-:Y:S01]  /*11ec0*/  ULDC.64 UR4, c[0x0][0xae0] ;  /* 0x0002b80000047ab9 */ /* 0x000fe20000000a00 */
        /* <DEDUP_REMOVED lines=13> */
[C---:B------:R-:W-:Y:S01]  /*11fa0*/  LEA R30, P0, R2.reuse, UR4, 0x1 ;  /* 0x00000004021e7c11 */ /* 0x040fe2000f8008ff */
[----:B------:R-:W-:Y:S01]  /*11fb0*/  IMAD.IADD R32, R37, 0x1, R42 ;  /* 0x0000000125207824 */ /* 0x000fe200078e022a */
        /* <DEDUP_REMOVED lines=22> */
[----:B------:R-:W1:Y:S04]  /*12120*/  SHFL.IDX PT, R30, R30, 0x3, 0x181f ;  /* 0x00781f001e1e7f89 */ /* 0x000e6800000e0000 */
[----:B------:R-:W0:Y:S01]  /*12130*/  SHFL.IDX PT, R31, R31, 0x3, 0x181f ;  /* 0x00781f001f1f7f89 */ /* 0x000e2200000e0000 */
        /* <DEDUP_REMOVED lines=11> */
.L_x_12725:
[----:B------:R-:W2:Y:S01]  /*121f0*/  LDL.LU R4, [R1+0x60] ;  /* 0x0000600001047983 */ /* 0x000ea20000300800 */
[----:B------:R-:W-:Y:S01]  /*12200*/  ULDC.64 UR4, c[0x0][0xc00] ;  /* 0x0003000000047ab9 */ /* 0x000fe20000000a00 */
[----:B------:R-:W-:Y:S01]  /*12210*/  IMAD.MOV.U32 R6, RZ, RZ, RZ ;  /* 0x000000ffff067224 */ /* 0x000fe200078e00ff */
[----:B------:R-:W3:Y:S01]  /*12220*/  LDC R25, c[0x0][0xbe8] ;  /* 0x0002fa00ff197b82 */ /* 0x000ee20000000800 */
[----:B------:R-:W1:Y:S01]  /*12230*/  LDL.LU R0, [R1+0x64] ;  /* 0x0000640001007983 */ /* 0x000e620000300800 */
[----:B------:R-:W-:-:S04]  /*12240*/  ISETP.NE.U32.AND P0, PT, RZ, UR4, PT ;  /* 0x00000004ff007c0c */ /* 0x000fc8000bf05070 */
[----:B------:R-:W-:Y:S02]  /*12250*/  ISETP.NE.AND.EX P0, PT, RZ, UR5, PT, P0 ;  /* 0x00000005ff007c0c */ /* 0x000fe4000bf05300 */
[----:B--2---:R-:W-:-:S04]  /*12260*/  IADD3 R2, P1, R4, UR4, RZ ;  /* 0x0000000404027c10 */ /* 0x004fc8000ff3e0ff */
[----:B-1----:R-:W-:Y:S01]  /*12270*/  IADD3.X R3, R0, UR5, RZ, P1, !PT ;  /* 0x0000000500037c10 */ /* 0x002fe20008ffe4ff */
[----:B------:R-:W-:Y:S02]  /*12280*/  ULDC.64 UR4, c[0x0][0xc08] ;  /* 0x0003020000047ab9 */ /* 0x000fe40000000a00 */
[----:B------:R-:W-:-:S04]  /*12290*/  ISETP.NE.U32.AND P1, PT, RZ, UR4, PT ;  /* 0x00000004ff007c0c */ /* 0x000fc8000bf25070 */
[----:B------:R1:W5:Y:S01]  /*122a0*/  @P0 LDG.E R6, desc[UR40][R2.64] ;  /* 0x0000002802060981 */ /* 0x000362000c1e1900 */
[----:B------:R-:W-:Y:S01]  /*122b0*/  ISETP.NE.AND.EX P1, PT, RZ, UR5, PT, P1 ;  /* 0x00000005ff007c0c */ /* 0x000fe2000bf25310 */
[----:B------:R-:W2:-:S12]  /*122c0*/  S2R R7, SR_TID.X ;  /* 0x0000000000077919 */ /* 0x000e980000002100 */
[----:B------:R-:W-:Y:S01]  /*122d0*/  @P1 IADD3 R4, P2, R4, UR4, RZ ;  /* 0x0000000404041c10 */ /* 0x000fe2000ff5e0ff */
[----:B------:R-:W-:-:S03]  /*122e0*/  ULDC UR4, c[0x0][0xa88] ;  /* 0x0002a20000047ab9 */ /* 0x000fc60000000800 */
[----:B------:R-:W-:Y:S01]  /*122f0*/  @P1 IADD3.X R5, R0, UR5, RZ, P2, !PT ;  /* 0x0000000500051c10 */ /* 0x000fe200097fe4ff */
[----:B------:R-:W-:-:S06]  /*12300*/  IMAD.U32 R0, RZ, RZ, UR4 ;  /* 0x00000004ff007e24 */ /* 0x000fcc000f8e00ff */
[----:B------:R1:W5:Y:S01]  /*12310*/  @P1 LDG.E R0, desc[UR40][R4.64] ;  /* 0x0000002804001981 */ /* 0x000362000c1e1900 */
[----:B---3--:R-:W-:Y:S01]  /*12320*/  ISETP.NE.AND P2, PT, R25, 0x1, PT ;  /* 0x000000011900780c */ /* 0x008fe20003f45270 */
[----:B--2--5:R-:W-:-:S12]  /*12330*/  VIADD R28, R7, 0xffffff80 ;  /* 0xffffff80071c7836 */ /* 0x024fd80000000000 */
[----:B------:R-:W2:Y:S01]  /*12340*/  @P2 LDC R27, c[0x0][0xbec] ;  /* 0x0002fb00ff1b2b82 */ /* 0x000ea20000000800 */
[----:B------:R-:W-:Y:S01]  /*12350*/  ISETP.GE.AND P3, PT, R28, 0xc0, PT ;  /* 0x000000c01c00780c */ /* 0x000fe20003f66270 */
[----:B-1----:R-:W-:-:S12]  /*12360*/  @P1 BRA `(.L_x_12728) ;  /* 0x0000000000101947 */ /* 0x002fd80003800000 */
[----:B------:R-:W-:Y:S05]  /*12370*/  @!P0 BRA `(.L_x_12728) ;  /* 0x00000000000c8947 */ /* 0x000fea0003800000 */
[----:B------:R-:W3:Y:S04]  /*12380*/  LDG.E R5, desc[UR40][R2.64] ;  /* 0x0000002802057981 */ /* 0x000ee8000c1e1900 */
[----:B------:R-:W3:Y:S02]  /*12390*/  LDG.E R0, desc[UR40][R2.64+0x4] ;  /* 0x0000042802007981 */ /* 0x000ee4000c1e1900 */
[----:B---3--:R-:W-:-:S07]  /*123a0*/  IMAD.IADD R0, R0, 0x1, -R5 ;  /* 0x0000000100007824 */ /* 0x008fce00078e0a05 */
.L_x_12728:
[----:B------:R-:W3:Y:S04]  /*123b0*/  LDL.LU R3, [R1+0x48] ;  /* 0x0000480001037983 */ /* 0x000ee80000300800 */
[----:B------:R-:W4:Y:S04]  /*123c0*/  LDL.LU R2, [R1+0x6c] ;  /* 0x00006c0001027983 */ /* 0x000f280000300800 */
[----:B------:R-:W2:Y:S04]  /*123d0*/  LDL R26, [R1+0x4c] ;  /* 0x00004c00011a7983 */ /* 0x000ea80000100800 */
[----:B------:R1:W5:Y:S01]  /*123e0*/  LDL R24, [R1+0x28] ;  /* 0x0000280001187983 */ /* 0x0003620000100800 */
[----:B------:R-:W-:Y:S01]  /*123f0*/  BSSY B1, `(.L_x_12729) ;  /* 0x000002c000017945 */ /* 0x000fe20003800000 */
[----:B------:R-:W-:-:S02]  /*12400*/  SHF.R.S32.HI R11, RZ, 0x1f, R6 ;  /* 0x0000001fff0b7819 */ /* 0x000fc40000011406 */
[----:B---3--:R-:W-:Y:S02]  /*12410*/  SEL R13, R3, RZ, !P0 ;  /* 0x000000ff030d7207 */ /* 0x008fe40004000000 */
[----:B----4-:R-:W-:Y:S02]  /*12420*/  SEL R12, R2, RZ, !P0 ;  /* 0x000000ff020c7207 */ /* 0x010fe40004000000 */
[----:B--2---:R-:W-:Y:S01]  /*12430*/  SHF.R.S32.HI R10, RZ, 0x1f, R26 ;  /* 0x0000001fff0a7819 */ /* 0x004fe2000001141a */
[----:B-1----:R-:W-:Y:S06]  /*12440*/  @P3 BRA `(.L_x_12730) ;  /* 0x0000000000983947 */ /* 0x002fec0003800000 */
[----:B------:R-:W1:Y:S01]  /*12450*/  LDC R9, c[0x0][0xbe8] ;  /* 0x0002fa00ff097b82 */ /* 0x000e620000000800 */
[----:B-----5:R-:W-:Y:S01]  /*12460*/  IADD3 R8, R24, -0x80, R7 ;  /* 0xffffff8018087810 */ /* 0x020fe20007ffe007 */
        /* <DEDUP_REMOVED lines=36> */
.L_x_12730:
[----:B------:R-:W-:Y:S05]  /*126b0*/  BSYNC B1 ;  /* 0x0000000000017941 */ /* 0x000fea0003800000 */
.L_x_12729:
[----:B------:R-:W2:Y:S04]  /*126c0*/  LDL R15, [R1+0x70] ;  /* 0x00007000010f7983 */ /* 0x000ea80000100800 */
[----:B------:R-:W3:Y:S01]  /*126d0*/  LDL R20, [R1+0x88] ;  /* 0x0000880001147983 */ /* 0x000ee20000100800 */
[--C-:B-1----:R-:W-:Y:S01]  /*126e0*/  SHF.R.S32.HI R4, RZ, 0x1f, R28.reuse ;  /* 0x0000001fff047819 */ /* 0x102fe2000001141c */
[----:B------:R-:W1:Y:S01]  /*126f0*/  @P2 LDC R9, c[0x0][0xbf0] ;  /* 0x0002fc00ff092b82 */ /* 0x000e620000000800 */
        /* <DEDUP_REMOVED lines=14> */
[----:B-----5:R-:W-:Y:S02]  /*127e0*/  IMAD.IADD R8, R24, 0x1, R6 ;  /* 0x0000000118087824 */ /* 0x020fe400078e0206 */
[----:B------:R-:W-:-:S02]  /*127f0*/  IMAD R7, R26, UR5, R4 ;  /* 0x000000051a077c24 */ /* 0x000fc4000f8e0204 */
[----:B------:R-:W-:-:S04]  /*12800*/  @P2 IMAD.HI.U32 R4, R8, R27, RZ ;  /* 0x0000001b08042227 */ /* 0x000fc800078e00ff */
[----:B------:R-:W-:Y:S01]  /*12810*/  IMAD.WIDE.U32 R2, R26, UR4, R2 ;  /* 0x000000041a027c25 */ /* 0x000fe2000f8e0002 */
[----:B------:R-:W-:-:S03]  /*12820*/  ULDC.64 UR4, c[0x0][0xaf0] ;  /* 0x0002bc0000047ab9 */ /* 0x000fc60000000a00 */
[----:B------:R-:W-:Y:S01]  /*12830*/  IMAD.MOV.U32 R5, RZ, RZ, R8 ;  /* 0x000000ffff057224 */ /* 0x000fe200078e0008 */
[----:B-1----:R-:W-:Y:S01]  /*12840*/  @P2 SHF.R.U32.HI R5, RZ, R9, R4 ;  /* 0x00000009ff052219 */ /* 0x002fe20000011604 */
        /* <DEDUP_REMOVED lines=21> */
[----:B------:R-:W-:Y:S01]  /*129a0*/  IMAD.IADD R14, R14, 0x1, R24 ;  /* 0x000000010e0e7824 */ /* 0x000fe200078e0218 */
[----:B------:R-:W-:Y:S01]  /*129b0*/  ULDC UR4, c[0x0][0xac8] ;  /* 0x0002b20000047ab9 */ /* 0x000fe20000000800 */
[----:B------:R-:W-:Y:S01]  /*129c0*/  IMAD R25, R0, R25, RZ ;  /* 0x0000001900197224 */ /* 0x000fe200078e02ff */
[----:B------:R-:W-:Y:S01]  /*129d0*/  LEA.HI.X R8, R2, UR5, R3, 0x1, P0 ;  /* 0x0000000502087c11 */ /* 0x000fe200080f0c03 */
[----:B------:R-:W1:Y:S01]  /*129e0*/  SHFL.IDX PT, R6, R4, RZ, 0x181f ;  /* 0x00181fff04067589 */ /* 0x000e6200000e0000 */
[C---:B------:R-:W-:Y:S02]  /*129f0*/  VIADD R0, R14.reuse, 0x30 ;  /* 0x000000300e007836 */ /* 0x040fe40000000000 */
[C---:B------:R-:W-:Y:S01]  /*12a00*/  VIADD R2, R14.reuse, 0x60 ;  /* 0x000000600e027836 */ /* 0x040fe20000000000 */
[----:B------:R-:W4:Y:S01]  /*12a10*/  SHFL.IDX PT, R9, R4, 0x1, 0x181f ;  /* 0x00381f0004097f89 */ /* 0x000f2200000e0000 */
[----:B------:R-:W-:-:S03]  /*12a20*/  VIADD R3, R14, 0x90 ;  /* 0x000000900e037836 */ /* 0x000fc60000000000 */
[----:B------:R-:W0:Y:S04]  /*12a30*/  SHFL.IDX PT, R11, R4, 0x2, 0x181f ;  /* 0x00581f00040b7f89 */ /* 0x000e2800000e0000 */
[----:B------:R-:W3:Y:S04]  /*12a40*/  SHFL.IDX PT, R5, R8, RZ, 0x181f ;  /* 0x00181fff08057589 */ /* 0x000ee800000e0000 */
[----:B------:R4:W3:Y:S04]  /*12a50*/  SHFL.IDX PT, R13, R4, 0x3, 0x181f ;  /* 0x00781f00040d7f89 */ /* 0x0008e800000e0000 */
[----:B------:R-:W3:Y:S04]  /*12a60*/  SHFL.IDX PT, R7, R8, 0x1, 0x181f ;  /* 0x00381f0008077f89 */ /* 0x000ee800000e0000 */
[----:B------:R-:W3:Y:S04]  /*12a70*/  SHFL.IDX PT, R10, R8, 0x2, 0x181f ;  /* 0x00581f00080a7f89 */ /* 0x000ee800000e0000 */
[----:B------:R3:W3:Y:S01]  /*12a80*/  SHFL.IDX PT, R12, R8, 0x3, 0x181f ;  /* 0x00781f00080c7f89 */ /* 0x0006e200000e0000 */
[----:B--2---:R-:W-:-:S04]  /*12a90*/  ISETP.GE.AND P0, PT, R15, UR4, PT ;  /* 0x000000040f007c0c */ /* 0x004fc8000bf06270 */
[-C--:B------:R-:W-:Y:S02]  /*12aa0*/  ISETP.GE.OR P3, PT, R14, R25.reuse, P0 ;  /* 0x000000190e00720c */ /* 0x080fe40000766670 */
[-C--:B------:R-:W-:Y:S02]  /*12ab0*/  ISETP.GE.OR P2, PT, R0, R25.reuse, P0 ;  /* 0x000000190000720c */ /* 0x080fe40000746670 */
[-C--:B------:R-:W-:Y:S02]  /*12ac0*/  ISETP.GE.OR P1, PT, R2, R25.reuse, P0 ;  /* 0x000000190200720c */ /* 0x080fe40000726670 */
[----:B------:R-:W-:-:S07]  /*12ad0*/  ISETP.GE.OR P0, PT, R3, R25, P0 ;  /* 0x000000190300720c */ /* 0x000fce0000706670 */
[C---:B-1----:R-:W-:Y:S02]  /*12ae0*/  @!P3 LEA R2, P6, R15.reuse, R6, 0x1 ;  /* 0x000000060f02b211 */ /* 0x042fe400078c08ff */
[C---:B----4-:R-:W-:Y:S02]  /*12af0*/  @!P2 LEA R4, P5, R15.reuse, R9, 0x1 ;  /* 0x000000090f04a211 */ /* 0x050fe400078a08ff */
[C---:B0-----:R-:W-:Y:S02]  /*12b00*/  @!P1 LEA R6, P4, R15.reuse, R11, 0x1 ;  /* 0x0000000b0f069211 */ /* 0x041fe400078808ff */
[C-C-:B---3--:R-:W-:Y:S02]  /*12b10*/  @!P3 LEA.HI.X R3, R15.reuse, R5, R20.reuse, 0x1, P6 ;  /* 0x000000050f03b211 */ /* 0x148fe400030f0c14 */
[C---:B------:R-:W-:Y:S02]  /*12b20*/  @!P0 LEA R8, P6, R15.reuse, R13, 0x1 ;  /* 0x0000000d0f088211 */ /* 0x040fe400078c08ff */
[C-C-:B------:R-:W-:Y:S01]  /*12b30*/  @!P2 LEA.HI.X R5, R15.reuse, R7, R20.reuse, 0x1, P5 ;  /* 0x000000070f05a211 */ /* 0x140fe200028f0c14 */
[----:B------:R0:W-:Y:S01]  /*12b40*/  @!P3 ST.E.128 desc[UR40][R2.64], RZ ;  /* 0x000000ff0200b985 */ /* 0x0001e2000c101d28 */
[----:B------:R-:W-:-:S02]  /*12b50*/  @!P1 LEA.HI.X R7, R15, R10, R20, 0x1, P4 ;  /* 0x0000000a0f079211 */ /* 0x000fc400020f0c14 */
[----:B------:R-:W-:Y:S01]  /*12b60*/  @!P0 LEA.HI.X R9, R15, R12, R20, 0x1, P6 ;  /* 0x0000000c0f098211 */ /* 0x000fe200030f0c14 */
[----:B------:R0:W-:Y:S04]  /*12b70*/  @!P2 ST.E.128 desc[UR40][R4.64], RZ ;  /* 0x000000ff0400a985 */ /* 0x0001e8000c101d28 */
[----:B------:R0:W-:Y:S04]  /*12b80*/  @!P1 ST.E.128 desc[UR40][R6.64], RZ ;  /* 0x000000ff06009985 */ /* 0x0001e8000c101d28 */
[----:B------:R0:W-:Y:S02]  /*12b90*/  @!P0 ST.E.128 desc[UR40][R8.64], RZ ;  /* 0x000000ff08008985 */ /* 0x0001e4000c101d28 */
.L_x_12727:
[----:B------:R-:W-:Y:S05]  /*12ba0*/  BSYNC B0 ;  /* 0x0000000000007941 */ /* 0x000fea0003800000 */
.L_x_12724:
[----:B------:R-:W3:Y:S01]  /*12bb0*/  LDL R0, [R1+0x5c] ;  /* 0x00005c0001007983 */ /* 0x000ee20000100800 */
[----:B------:R-:W-:Y:S02]  /*12bc0*/  ULDC UR4, c[0x0][0xc3c] ;  /* 0x00030f0000047ab9 */ /* 0x000fe40000000800 */
[----:B---3--:R-:W-:-:S13]  /*12bd0*/  ISETP.GE.AND P0, PT, R0, UR4, PT ;  /* 0x0000000400007c0c */ /* 0x008fda000bf06270 */
[----:B------:R-:W-:Y:S05]  /*12be0*/  @!P0 BRA `(.L_x_12731) ;  /* 0xfffffee4004c8947 */ /* 0x000fea000383ffff */
[----:B------:R-:W-:Y:S05]  /*12bf0*/  BRA `(.L_x_12620) ;  /* 0x0000006000707947 */ /* 0x000fea0003800000 */
.L_x_12618:
        /* <DEDUP_REMOVED lines=18> */
.L_x_12732:
        /* <DEDUP_REMOVED lines=42> */
.L_x_12738:
        /* <DEDUP_REMOVED lines=12> */
.L_x_12737:
[----:B------:R-:W-:Y:S05]  /*13080*/  BSYNC B0 ;  /* 0x0000000000007941 */ /* 0x000fea0003800000 */
.L_x_12736:
        /* <DEDUP_REMOVED lines=22> */
.L_x_12734:
        /* <DEDUP_REMOVED lines=21> */
.L_x_12739:
        /* <DEDUP_REMOVED lines=55> */
.L_x_12735:
[----:B------:R-:W-:Y:S02]  /*136b0*/  IMAD.MOV.U32 R17, RZ, RZ, RZ ;  /* 0x000000ffff117224 */ /* 0x000fe400078e00ff */
[----:B------:R-:W-:Y:S02]  /*136c0*/  IMAD.U32 R16, RZ, RZ, UR6 ;  /* 0x00000006ff107e24 */ /* 0x000fe4000f8e00ff */
[----:B------:R-:W-:-:S07]  /*136d0*/  IMAD.MOV.U32 R18, RZ, RZ, RZ ;  /* 0x000000ffff127224 */ /* 0x000fce00078e00ff */
.L_x_12740:
[----:B------:R-:W-:-:S13]  /*136e0*/  ISETP.NE.AND P0, PT, R5, RZ, PT ;  /* 0x000000ff0500720c */ /* 0x000fda0003f05270 */
[----:B------:R-:W0:Y:S01]  /*136f0*/  @!P0 S2R R3, SR_CgaCtaId ;  /* 0x0000000000038919 */ /* 0x000e220000008800 */
[----:B------:R-:W-:-:S04]  /*13700*/  @!P0 MOV R0, 0x400 ;  /* 0x0000040000008802 */ /* 0x000fc80000000f00 */
[----:B0-----:R-:W-:-:S05]  /*13710*/  @!P0 LEA R0, R3, R0, 0x18 ;  /* 0x0000000003008211 */ /* 0x001fca00078ec0ff */
[----:B------:R0:W-:Y:S01]  /*13720*/  @!P0 STS.128 [R0+0x132d0], R16 ;  /* 0x0132d01000008388 */ /* 0x0001e20000000c00 */
[----:B------:R-:W-:Y:S06]  /*13730*/  BAR.ARV 0x5, 0x200 ;  /* 0x0148000000007b1d */ /* 0x000fec0000002000 */
.L_x_12733:
[----:B------:R2:W-:Y:S01]  /*13740*/  STL [R1+0x40], RZ ;  /* 0x000040ff01007387 */ /* 0x0005e20000100800 */
[----:B------:R-:W-:Y:S01]  /*13750*/  ULDC UR4, c[0x0][0xc3c] ;  /* 0x00030f0000047ab9 */ /* 0x000fe20000000800 */
[----:B------:R-:W-:Y:S01]  /*13760*/  IMAD.MOV.U32 R29, RZ, RZ, 0x1 ;  /* 0x00000001ff1d7424 */ /* 0x000fe200078e00ff */
[----:B-1----:R-:W-:Y:S01]  /*13770*/  ISETP.GE.AND P0, PT, R19, UR4, PT ;  /* 0x0000000413007c0c */ /* 0x002fe2000bf06270 */
[----:B------:R-:W-:-:S12]  /*13780*/  IMAD.MOV.U32 R27, RZ, RZ, RZ ;  /* 0x000000ffff1b7224 */ /* 0x000fd800078e00ff */
[----:B--2---:R-:W-:Y:S05]  /*13790*/  @P0 BRA `(.L_x_12741) ;  /* 0x0000005000900947 */ /* 0x004fea0003800000 */
[----:B------:R-:W2:Y:S01]  /*137a0*/  LDL R10, [R1+0x3c] ;  /* 0x00003c00010a7983 */ /* 0x000ea20000100800 */
[----:B------:R-:W1:Y:S01]  /*137b0*/  S2R R9, SR_TID.X ;  /* 0x0000000000097919 */ /* 0x000e620000002100 */
[----:B------:R-:W3:Y:S01]  /*137c0*/  S2UR UR5, SR_CgaCtaId ;  /* 0x00000000000579c3 */ /* 0x000ee20000008800 */
[----:B------:R-:W-:Y:S01]  /*137d0*/  UMOV UR4, 0x400 ;  /* 0x0000040000047882 */ /* 0x000fe20000000000 */
[C---:B-1----:R-:W-:Y:S01]  /*137e0*/  IMAD.SHL.U32 R26, R9.reuse, 0x40, RZ ;  /* 0x00000040091a7824 */ /* 0x042fe200078e00ff */
[C---:B------:R-:W-:Y:S01]  /*137f0*/  LOP3.LUT R11, R9.reuse, 0x7f, RZ, 0xc0, !PT ;  /* 0x0000007f090b7812 */ /* 0x040fe200078ec0ff */
[C---:B0-----:R-:W-:Y:S01]  /*13800*/  IMAD.SHL.U32 R2, R9.reuse, 0x10, RZ ;  /* 0x0000001009027824 */ /* 0x041fe200078e00ff */
[----:B------:R-:W-:Y:S01]  /*13810*/  SHF.R.U32.HI R3, RZ, 0x1, R9 ;  /* 0x00000001ff037819 */ /* 0x000fe20000011609 */
[C---:B------:R-:W-:Y:S01]  /*13820*/  IMAD.SHL.U32 R0, R9.reuse, 0x20, RZ ;  /* 0x0000002009007824 */ /* 0x040fe200078e00ff */
        /* <DEDUP_REMOVED lines=37> */
[----:B------:R1:W-:Y:S02]  /*13a80*/  STL [R1+0x4], R0 ;  /* 0x0000040001007387 */ /* 0x0003e40000100800 */
.L_x_12843:
[----:B-1----:R-:W0:Y:S02]  /*13a90*/  LDC.64 R2, c[0x0][0xc88] ;  /* 0x00032200ff027b82 */ /* 0x002e240000000a00 */
        /* <DEDUP_REMOVED lines=26> */
[----:B---3--:R-:W-:Y:S01]  /*13c40*/  IADD3 R6, P4, R23, UR4, RZ ;  /* 0x0000000417067c10 */ /* 0x008fe2000ff9e0ff */
        /* <DEDUP_REMOVED lines=36> */
.L_x_12742:
        /* <DEDUP_REMOVED lines=11> */
.L_x_12743:
[----:B------:R-:W-:Y:S05]  /*13f40*/  @!P1 BRA `(.L_x_12744) ;  /* 0x00000000000c9947 */ /* 0x000fea0003800000 */
[----:B------:R-:W2:Y:S04]  /*13f50*/  LDG.E R10, desc[UR40][R6.64] ;  /* 0x00000028060a7981 */ /* 0x000ea8000c1e1900 */
[----:B------:R-:W2:Y:S02]  /*13f60*/  LDG.E R6, desc[UR40][R6.64+0x4] ;  /* 0x0000042806067981 */ /* 0x000ea4000c1e1900 */
[----:B--2---:R-:W-:-:S07]  /*13f70*/  IMAD.IADD R10, R6, 0x1, -R10 ;  /* 0x00000001060a7824 */ /* 0x004fce00078e0a0a */
.L_x_12744:
[----:B------:R-:W2:Y:S01]  /*13f80*/  @P2 LDG.E R2, desc[UR40][R4.64] ;  /* 0x0000002804022981 */ /* 0x000ea2000c1e1900 */
[----:B------:R-:W3:Y:S01]  /*13f90*/  LDC R3, c[0x0][0x448] ;  /* 0x00011200ff037b82 */ /* 0x000ee20000000800 */
[----:B-----5:R-:W-:Y:S02]  /*13fa0*/  IMAD.IADD R10, R10, 0x1, -R8 ;  /* 0x000000010a0a7824 */ /* 0x020fe400078e0a08 */
[----:B------:R-:W2:Y:S01]  /*13fb0*/  @P2 LDG.E R4, desc[UR40][R4.64+0x4] ;  /* 0x0000042804042981 */ /* 0x000ea2000c1e1900 */
[----:B---3--:R-:W-:-:S13]  /*13fc0*/  ISETP.NE.AND P0, PT, R3, 0x1, PT ;  /* 0x000000010300780c */ /* 0x008fda0003f05270 */
[----:B------:R-:W3:Y:S01]  /*13fd0*/  @P0 LDC R3, c[0x0][0x44c] ;  /* 0x00011300ff030b82 */ /* 0x000ee20000000800 */
[----:B------:R-:W-:Y:S01]  /*13fe0*/  BSSY B0, `(.L_x_12745) ;  /* 0x00000eb000007945 */ /* 0x000fe20003800000 */
[----:B--2---:R-:W-:-:S06]  /*13ff0*/  @P2 IMAD.IADD R9, R4, 0x1, -R2 ;  /* 0x0000000104092824 */ /* 0x004fcc00078e0a02 */
[----:B------:R-:W2:Y:S01]  /*14000*/  @P0 LDC R4, c[0x0][0x450] ;  /* 0x00011400ff040b82 */ /* 0x000ea20000000800 */
[----:B------:R-:W-:-:S04]  /*14010*/  IMAD R2, R17, 0xc0, RZ ;  /* 0x000000c011027824 */ /* 0x000fc800078e02ff */
[----:B------:R-:W-:Y:S02]  /*14020*/  VIADD R2, R2, 0xbf ;  /* 0x000000bf02027836 */ /* 0x000fe40000000000 */
[----:B------:R-:W-:Y:S02]  /*14030*/  IMAD.IADD R20, R10, 0x1, R9 ;  /* 0x000000010a147824 */ /* 0x000fe400078e0209 */
[----:B---3--:R-:W-:-:S04]  /*14040*/  @P0 IMAD.HI.U32 R3, R2, R3, RZ ;  /* 0x0000000302030227 */ /* 0x008fc800078e00ff */
[C---:B------:R-:W-:Y:S01]  /*14050*/  VIADD R21, R20.reuse, 0x9f ;  /* 0x0000009f14157836 */ /* 0x040fe20000000000 */
[----:B------:R-:W-:-:S03]  /*14060*/  IADD3 R20, R20, 0xa0, -R14 ;  /* 0x000000a014147810 */ /* 0x000fc60007ffe80e */
[----:B------:R-:W-:Y:S01]  /*14070*/  IMAD.HI R21, R21, 0x66666667, RZ ;  /* 0x6666666715157827 */ /* 0x000fe200078e02ff */
[----:B--2---:R-:W-:-:S05]  /*14080*/  @P0 SHF.R.U32.HI R2, RZ, R4, R3 ;  /* 0x00000004ff020219 */ /* 0x004fca0000011603 */
[----:B------:R-:W-:-:S04]  /*14090*/  IMAD.IADD R2, R20, 0x1, R2 ;  /* 0x0000000114027824 */ /* 0x000fc800078e0202 */
[----:B------:R-:W-:Y:S01]  /*140a0*/  IMAD.HI R3, R2, 0x66666667, RZ ;  /* 0x6666666702037827 */ /* 0x000fe200078e02ff */
[----:B------:R-:W-:-:S04]  /*140b0*/  SHF.R.U32.HI R2, RZ, 0x1f, R21 ;  /* 0x0000001fff027819 */ /* 0x000fc80000011615 */
[----:B------:R-:W-:Y:S02]  /*140c0*/  LEA.HI.SX32 R21, R21, R2, 0x1a ;  /* 0x0000000215157211 */ /* 0x000fe400078fd2ff */
[----:B------:R-:W-:-:S04]  /*140d0*/  SHF.R.U32.HI R2, RZ, 0x1f, R3 ;  /* 0x0000001fff027819 */ /* 0x000fc80000011603 */
[----:B------:R-:W-:-:S04]  /*140e0*/  LEA.HI.SX32 R2, R3, R2, 0x1a ;  /* 0x0000000203027211 */ /* 0x000fc800078fd2ff */
[----:B------:R-:W-:Y:S01]  /*140f0*/  VIMNMX R2, R21, R2, PT ;  /* 0x0000000215027248 */ /* 0x000fe20003fe0100 */
[----:B------:R-:W-:-:S04]  /*14100*/  IMAD.MOV R4, RZ, RZ, -R10 ;  /* 0x000000ffff047224 */ /* 0x000fc800078e0a0a */
[----:B------:R-:W-:Y:S01]  /*14110*/  IMAD R2, R2, 0xa0, -R10 ;  /* 0x000000a002027824 */ /* 0x000fe200078e0a0a */
[----:B------:R-:W-:-:S04]  /*14120*/  VIMNMX R4, RZ, R4, !PT ;  /* 0x00000004ff047248 */ /* 0x000fc80007fe0100 */
[----:B------:R-:W-:-:S04]  /*14130*/  VIMNMX R2, R2, R9, PT ;  /* 0x0000000902027248 */ /* 0x000fc80003fe0100 */
        /* <DEDUP_REMOVED lines=18> */
.L_x_12878:
[----:B--2---:R-:W-:Y:S02]  /*14260*/  ISETP.NE.AND P0, PT, R14, RZ, PT ;  /* 0x000000ff0e00720c */ /* 0x004fe40003f05270 */
[----:B------:R-:W-:-:S11]  /*14270*/  PLOP3.LUT P6, PT, PT, PT, PT, 0x8, 0x0 ;  /* 0x000000000000781c */ /* 0x000fd60003fce170 */
[----:B------:R-:W-:Y:S05]  /*14280*/  @P0 BRA `(.L_x_12748) ;  /* 0x00000000000c0947 */ /* 0x000fea0003800000 */
[----:B------:R-:W-:-:S03]  /*14290*/  UMOV UR4, 0xffffffff ;  /* 0xffffffff00047882 */ /* 0x000fc60000000000 */
[----:B------:R-:W-:Y:S05]  /*142a0*/  BRA.DIV UR4, `(.L_x_12749) ;  /* 0x0000005204c87947 */ /* 0x000fea000b800000 */
[----:B------:R-:W-:-:S13]  /*142b0*/  ELECT P6, URZ, PT ;  /* 0x00000000003f782f */ /* 0x000fda00038c0000 */
.L_x_12748:
        /* <DEDUP_REMOVED lines=9> */
.L_x_12881:
[----:B------:R-:W-:Y:S05]  /*14350*/  BSYNC B1 ;  /* 0x0000000000017941 */ /* 0x000fea0003800000 */
.L_x_12750:
[----:B------:R-:W-:Y:S04]  /*14360*/  BSSY B1, `(.L_x_12752) ;  /* 0x000004e000017945 */ /* 0x000fe80003800000 */
[----:B------:R-:W-:Y:S05]  /*14370*/  @!P6 BRA `(.L_x_12753) ;  /* 0x000000040030e947 */ /* 0x000fea0003800000 */
[----:B------:R-:W0:Y:S01]  /*14380*/  LDL R8, [R1+0x4] ;  /* 0x0000040001087983 */ /* 0x000e220000100800 */
[----:B------:R-:W2:Y:S02]  /*14390*/  S2R R6, SR_TID.X ;  /* 0x0000000000067919 */ /* 0x000ea40000002100 */
[----:B--2---:R-:W-:Y:S01]  /*143a0*/  LOP3.LUT R7, R6, 0x7f, RZ, 0xc0, !PT ;  /* 0x0000007f06077812 */ /* 0x004fe200078ec0ff */
[----:B------:R-:W-:Y:S01]  /*143b0*/  IMAD R6, R28, 0x8, R22 ;  /* 0x000000081c067824 */ /* 0x000fe200078e0216 */
[----:B------:R-:W-:Y:S02]  /*143c0*/  BSSY B2, `(.L_x_12754) ;  /* 0x0000005000027945 */ /* 0x000fe40003800000 */
[----:B------:R-:W-:Y:S02]  /*143d0*/  ISETP.NE.AND P1, PT, R7, RZ, PT ;  /* 0x000000ff0700720c */ /* 0x000fe40003f25270 */
[----:B0-----:R-:W-:-:S04]  /*143e0*/  SHF.L.U32 R5, R8, 0x1f, RZ ;  /* 0x0000001f08057819 */ /* 0x001fc800000006ff */
[----:B------:R-:W0:Y:S02]  /*143f0*/  SYNCS.PHASECHK.TRANS64.TRYWAIT P0, [R6+URZ+0x132a0], R5 ;  /* 0x0132a005060075a7 */ /* 0x000e24000800017f */
[----:B0-----:R-:W-:Y:S05]  /*14400*/  @!P0 BRA `(.L_x_12755) ;  /* 0x0000005000a48947 */ /* 0x001fea0003800000 */
.L_x_12882:
[----:B------:R-:W-:Y:S05]  /*14410*/  BSYNC B2 ;  /* 0x0000000000027941 */ /* 0x000fea0003800000 */
.L_x_12754:
        /* <DEDUP_REMOVED lines=9> */
.L_x_12757:
[----:B------:R-:W-:Y:S05]  /*144b0*/  BSYNC B2 ;  /* 0x0000000000027941 */ /* 0x000fea0003800000 */
.L_x_12756:
[----:B-1----:R-:W-:Y:S01]  /*144c0*/  IMAD.MOV.U32 R11, RZ, RZ, RZ ;  /* 0x000000ffff0b7224 */ /* 0x002fe200078e00ff */
        /* <DEDUP_REMOVED lines=11> */
.L_x_12758:
        /* <DEDUP_REMOVED lines=13> */
.L_x_12883:
[----:B------:R-:W-:Y:S05]  /*14650*/  BSYNC B2 ;  /* 0x0000000000027941 */ /* 0x000fea0003800000 */
.L_x_12759:
        /* <DEDUP_REMOVED lines=11> */
.L_x_12762:
[----:B------:R-:W-:Y:S05]  /*14710*/  BSYNC B2 ;  /* 0x0000000000027941 */ /* 0x000fea0003800000 */
.L_x_12761:
        /* <DEDUP_REMOVED lines=8> */
.L_x_12763:
        /* <DEDUP_REMOVED lines=10> */
.L_x_12753:
[----:B------:R-:W-:Y:S05]  /*14840*/  BSYNC B1 ;  /* 0x0000000000017941 */ /* 0x000fea0003800000 */
.L_x_12752:
[----:B------:R-:W2:Y:S01]  /*14850*/  LDL.LU R8, [R1+0x4] ;  /* 0x0000040001087983 */ /* 0x000ea20000300800 */
[----:B------:R-:W-:Y:S01]  /*14860*/  VIADD R28, R28, 0x1 ;  /* 0x000000011c1c7836 */ /* 0x000fe20000000000 */
[----:B------:R-:W-:Y:S01]  /*14870*/  PLOP3.LUT P0, PT, PT, PT, PT, 0x8, 0x0 ;  /* 0x000000000000781c */ /* 0x000fe20003f0e170 */
[----:B------:R-:W-:-:S03]  /*14880*/  VIADD R4, R4, 0xfffffffe ;  /* 0xfffffffe04047836 */ /* 0x000fc60000000000 */
[----:B------:R-:W-:Y:S02]  /*14890*/  ISETP.NE.AND P1, PT, R28, 0x2, PT ;  /* 0x000000021c00780c */ /* 0x000fe40003f25270 */
[----:B------:R-:W-:Y:S02]  /*148a0*/  ISETP.GE.AND P2, PT, R4, R3, PT ;  /* 0x000000030400720c */ /* 0x000fe40003f46270 */
[----:B0-----:R-:W-:Y:S02]  /*148b0*/  SEL R5, RZ, 0x1, P1 ;  /* 0x00000001ff057807 */ /* 0x001fe40000800000 */
[----:B------:R-:W-:Y:S02]  /*148c0*/  SEL R28, R28, RZ, P1 ;  /* 0x000000ff1c1c7207 */ /* 0x000fe40000800000 */
[----:B--2---:R-:W-:-:S05]  /*148d0*/  LOP3.LUT R8, R8, R5, RZ, 0x3c, !PT ;  /* 0x0000000508087212 */ /* 0x004fca00078e3cff */
[----:B------:R2:W-:Y:S02]  /*148e0*/  STL [R1+0x4], R8 ;  /* 0x0000040801007387 */ /* 0x0005e40000100800 */
[----:B------:R-:W-:Y:S05]  /*148f0*/  @!P2 BRA `(.L_x_12746) ;  /* 0x000000040064a947 */ /* 0x000fea0003800000 */
.L_x_12776:
[----:B------:R-:W-:Y:S05]  /*14900*/  YIELD ;  /* 0x0000000000007946 */ /* 0x000fea0003800000 */
[----:B------:R-:W-:Y:S04]  /*14910*/  BSSY B1, `(.L_x_12764) ;  /* 0x000004d000017945 */ /* 0x000fe80003800000 */
[----:B---3--:R-:W-:Y:S05]  /*14920*/  @!P6 BRA `(.L_x_12765) ;  /* 0x00000004002ce947 */ /* 0x008fea0003800000 */
[----:B------:R-:W3:Y:S01]  /*14930*/  LDL R6, [R1+0x4] ;  /* 0x0000040001067983 */ /* 0x000ee20000100800 */
[----:B------:R-:W0:Y:S02]  /*14940*/  S2R R5, SR_TID.X ;  /* 0x0000000000057919 */ /* 0x000e240000002100 */
[----:B0-----:R-:W-:Y:S01]  /*14950*/  LOP3.LUT R7, R5, 0x7f, RZ, 0xc0, !PT ;  /* 0x0000007f05077812 */ /* 0x001fe200078ec0ff */
[----:B------:R-:W-:Y:S01]  /*14960*/  IMAD R5, R28, 0x8, R22 ;  /* 0x000000081c057824 */ /* 0x000fe200078e0216 */
[----:B------:R-:W-:Y:S02]  /*14970*/  BSSY B2, `(.L_x_12766) ;  /* 0x0000005000027945 */ /* 0x000fe40003800000 */
[----:B------:R-:W-:Y:S02]  /*14980*/  ISETP.NE.AND P2, PT, R7, RZ, PT ;  /* 0x000000ff0700720c */ /* 0x000fe40003f45270 */
[----:B---3--:R-:W-:-:S04]  /*14990*/  SHF.L.U32 R6, R6, 0x1f, RZ ;  /* 0x0000001f06067819 */ /* 0x008fc800000006ff */
[----:B------:R-:W0:Y:S02]  /*149a0*/  SYNCS.PHASECHK.TRANS64.TRYWAIT P1, [R5+URZ+0x132a0], R6 ;  /* 0x0132a006050075a7 */ /* 0x000e24000802017f */
[----:B0-----:R-:W-:Y:S05]  /*149b0*/  @!P1 BRA `(.L_x_12767) ;  /* 0x0000004c00609947 */ /* 0x001fea0003800000 */
.L_x_12884:
[----:B------:R-:W-:Y:S05]  /*149c0*/  BSYNC B2 ;  /* 0x0000000000027941 */ /* 0x000fea0003800000 */
.L_x_12766:
[----:B------:R-:W-:Y:S04]  /*149d0*/  BSSY B2, `(.L_x_12768) ;  /* 0x0000009000027945 */ /* 0x000fe80003800000 */
[----:B------:R-:W-:Y:S05]  /*149e0*/  @P2 BRA `(.L_x_12769) ;  /* 0x00000000001c2947 */ /* 0x000fea0003800000 */
[----:B------:R-:W2:Y:S02]  /*149f0*/  S2R R7, SR_TID.X ;  /* 0x0000000000077919 */ /* 0x000ea40000002100 */
[----:B--2---:R-:W-:Y:S01]  /*14a00*/  LOP3.LUT R8, R7, 0x1f, RZ, 0xc0, !PT ;  /* 0x0000001f07087812 */ /* 0x004fe200078ec0ff */
[----:B------:R-:W-:-:S03]  /*14a10*/  IMAD.MOV.U32 R7, RZ, RZ, 0x2800 ;  /* 0x00002800ff077424 */ /* 0x000fc600078e00ff */
[----:B------:R-:W-:Y:S01]  /*14a20*/  ISETP.NE.AND P1, PT, R8, RZ, PT ;  /* 0x000000ff0800720c */ /* 0x000fe20003f25270 */
[----:B------:R3:W-:-:S12]  /*14a30*/  SYNCS.ARRIVE.TRANS64 RZ, [R5+URZ+0x13290], R7 ;  /* 0x0132900705ff79a7 */ /* 0x0007d8000800003f */
[----:B---3--:R-:W-:Y:S05]  /*14a40*/  @!P1 BRA `(.L_x_12769) ;  /* 0x0000000000049947 */ /* 0x008fea0003800000 */
[----:B------:R-:W-:Y:S01]  /*14a50*/  BPT.TRAP 0x1 ;  /* 0x000000040000795c */ /* 0x000fe20000300000 */
.L_x_12769:
[----:B------:R-:W-:Y:S05]  /*14a60*/  BSYNC B2 ;  /* 0x0000000000027941 */ /* 0x000fea0003800000 */
.L_x_12768:
[----:B-1----:R-:W-:Y:S01]  /*14a70*/  IMAD.MOV.U32 R11, RZ, RZ, RZ ;  /* 0x000000ffff0b7224 */ /* 0x002fe200078e00ff */
[----:B------:R-:W-:Y:S01]  /*14a80*/  UIADD3 UR4, UP0, UR38, 0x570, URZ ;  /* 0x0000057026047890 */ /* 0x000fe2000ff1e03f */
[----:B------:R-:W-:Y:S01]  /*14a90*/  IMAD R7, R28, 0x2800, R22 ;  /* 0x000028001c077824 */ /* 0x000fe200078e0216 */
[----:B------:R-:W-:Y:S01]  /*14aa0*/  PLOP3.LUT P1, PT, PT, PT, PT, 0x80, 0x0 ;  /* 0x000000000000781c */ /* 0x000fe20003f2f070 */
[----:B--2---:R-:W-:Y:S01]  /*14ab0*/  IMAD R8, R4, 0xa0, R0 ;  /* 0x000000a004087824 */ /* 0x004fe200078e0200 */
[----:B------:R-:W-:Y:S01]  /*14ac0*/  R2UR UR10, R11 ;  /* 0x000000000b0a72ca */ /* 0x000fe200000e0000 */
[----:B------:R-:W-:Y:S01]  /*14ad0*/  VIADD R9, R5, 0x13290 ;  /* 0x0001329005097836 */ /* 0x000fe20000000000 */
[----:B------:R-:W-:Y:S01]  /*14ae0*/  UIADD3.X UR5, URZ, UR39, URZ, UP0, !UPT ;  /* 0x000000273f057290 */ /* 0x000fe200087fe43f */
[----:B------:R-:W-:Y:S01]  /*14af0*/  VIADD R10, R7, 0xe000 ;  /* 0x0000e000070a7836 */ /* 0x000fe20000000000 */
[----:B------:R-:W-:Y:S01]  /*14b00*/  UMOV UR6, 0x0 ;  /* 0x0000000000067882 */ /* 0x000fe20000000000 */
[----:B------:R-:W-:-:S10]  /*14b10*/  UMOV UR7, 0x12f00000 ;  /* 0x12f0000000077882 */ /* 0x000fd40000000000 */
.L_x_12770:
        /* <DEDUP_REMOVED lines=13> */
.L_x_12885:
[----:B------:R-:W-:Y:S05]  /*14bf0*/  BSYNC B2 ;  /* 0x0000000000027941 */ /* 0x000fea0003800000 */
.L_x_12771:
        /* <DEDUP_REMOVED lines=11> */
.L_x_12774:
[----:B------:R-:W-:Y:S05]  /*14cb0*/  BSYNC B2 ;  /* 0x0000000000027941 */ /* 0x000fea0003800000 */
.L_x_12773:
        /* <DEDUP_REMOVED lines=8> */
.L_x_12775:
        /* <DEDUP_REMOVED lines=10> */
.L_x_12765:
[----:B------:R-:W-:Y:S05]  /*14de0*/  BSYNC B1 ;  /* 0x0000000000017941 */ /* 0x000fea0003800000 */
.L_x_12764:
[----:B------:R-:W3:Y:S01]  /*14df0*/  LDL.LU R6, [R1+0x4] ;  /* 0x0000040001067983 */ /* 0x000ee20000300800 */
[----:B------:R-:W-:Y:S01]  /*14e00*/  VIADD R28, R28, 0x1 ;  /* 0x000000011c1c7836 */ /* 0x000fe20000000000 */
[C---:B------:R-:W-:Y:S01]  /*14e10*/  ISETP.GT.AND P2, PT, R4.reuse, R3, PT ;  /* 0x000000030400720c */ /* 0x040fe20003f44270 */
[----:B------:R-:W-:-:S03]  /*14e20*/  VIADD R4, R4, 0xffffffff ;  /* 0xffffffff04047836 */ /* 0x000fc60000000000 */
[----:B------:R-:W-:-:S04]  /*14e30*/  ISETP.NE.AND P1, PT, R28, 0x2, PT ;  /* 0x000000021c00780c */ /* 0x000fc80003f25270 */
[----:B------:R-:W-:Y:S02]  /*14e40*/  SEL R5, RZ, 0x1, P1 ;  /* 0x00000001ff057807 */ /* 0x000fe40000800000 */
[----:B------:R-:W-:Y:S02]  /*14e50*/  SEL R28, R28, RZ, P1 ;  /* 0x000000ff1c1c7207 */ /* 0x000fe40000800000 */
[----:B---3--:R-:W-:-:S05]  /*14e60*/  LOP3.LUT R6, R6, R5, RZ, 0x3c, !PT ;  /* 0x0000000506067212 */ /* 0x008fca00078e3cff */
[----:B------:R3:W-:Y:S01]  /*14e70*/  STL [R1+0x4], R6 ;  /* 0x0000040601007387 */ /* 0x0007e20000100800 */
[----:B------:R-:W-:Y:S05]  /*14e80*/  @P2 BRA `(.L_x_12776) ;  /* 0xfffffff8009c2947 */ /* 0x000fea000383ffff */
.L_x_12746:
[----:B------:R-:W-:Y:S05]  /*14e90*/  BSYNC B0 ;  /* 0x0000000000007941 */ /* 0x000fea0003800000 */
.L_x_12745:
        /* <DEDUP_REMOVED lines=10> */
[----:B------:R-:W-:-:S04]  /*14f40*/  IMAD.IADD R0, R20, 0x1, R2 ;  /* 0x0000000114007824 */ /* 0x000fc800078e0202 */
[----:B------:R-:W-:-:S05]  /*14f50*/  IMAD.HI R0, R0, 0x66666667, RZ ;  /* 0x6666666700007827 */ /* 0x000fca00078e02ff */
[----:B------:R-:W-:-:S04]  /*14f60*/  SHF.R.U32.HI R2, RZ, 0x1f, R0 ;  /* 0x0000001fff027819 */ /* 0x000fc80000011600 */
[----:B------:R-:W-:-:S04]  /*14f70*/  LEA.HI.SX32 R2, R0, R2, 0x1a ;  /* 0x0000000200027211 */ /* 0x000fc800078fd2ff */
        /* <DEDUP_REMOVED lines=8> */
[----:B------:R-:W4:Y:S01]  /*15000*/  S2R R5, SR_LANEID ;  /* 0x0000000000057919 */ /* 0x000f220000000000 */
[----:B------:R-:W-:Y:S01]  /*15010*/  VOTEU.ANY UR4, UPT, PT ;  /* 0x0000000000047886 */ /* 0x000fe200038e0100 */
[----:B------:R-:W5:Y:S01]  /*15020*/  LDC.64 R2, c[0x0][0xc60] ;  /* 0x00031800ff027b82 */ /* 0x000f620000000a00 */
[----:B------:R-:W4:Y:S02]  /*15030*/  FLO.U32 R0, UR4 ;  /* 0x0000000400007d00 */ /* 0x000f2400080e0000 */
[----:B----4-:R-:W-:-:S06]  /*15040*/  ISETP.EQ.U32.AND P0, PT, R0, R5, PT ;  /* 0x000000050000720c */ /* 0x010fcc0003f02070 */
[----:B------:R-:W5:Y:S07]  /*15050*/  POPC R5, UR4 ;  /* 0x0000000400057d09 */ /* 0x000f6e0008000000 */
[----:B-----5:R-:W4:Y:S01]  /*15060*/  @P0 ATOMG.E.ADD.STRONG.GPU PT, R3, desc[UR40][R2.64], R5 ;  /* 0x00000005020309a8 */ /* 0x020f2200081ee1e8 */
[----:B------:R-:W5:Y:S02]  /*15070*/  S2R R4, SR_LTMASK ;  /* 0x0000000000047919 */ /* 0x000f640000003900 */
[----:B-----5:R-:W-:-:S04]  /*15080*/  LOP3.LUT R4, R4, UR4, RZ, 0xc0, !PT ;  /* 0x0000000404047c12 */ /* 0x020fc8000f8ec0ff */
[----:B------:R-:W5:Y:S01]  /*15090*/  POPC R7, R4 ;  /* 0x0000000400077309 */ /* 0x000f620000000000 */
[----:B----4-:R-:W5:Y:S02]  /*150a0*/  SHFL.IDX PT, R0, R3, R0, 0x1f ;  /* 0x00001f0003007589 */ /* 0x010f6400000e0000 */
[----:B-----5:R-:W-:Y:S01]  /*150b0*/  IADD3 R16, R0, UR36, R7 ;  /* 0x0000002400107c10 */ /* 0x020fe2000fffe007 */
[----:B------:R-:W-:Y:S06]  /*150c0*/  BRA `(.L_x_12778) ;  /* 0x0000002c00387947 */ /* 0x000fec0003800000 */
.L_x_12777:
        /* <DEDUP_REMOVED lines=10> */
[----:B------:R-:W-:Y:S02]  /*15170*/  IMAD.U32 R5, RZ, RZ, UR7 ;  /* 0x00000007ff057e24 */ /* 0x000fe4000f8e00ff */
[----:B---3--:R-:W-:Y:S02]  /*15180*/  IMAD.U32 R6, RZ, RZ, UR8 ;  /* 0x00000008ff067e24 */ /* 0x008fe4000f8e00ff */
[----:B------:R-:W-:-:S02]  /*15190*/  IMAD.U32 R7, RZ, RZ, UR9 ;  /* 0x00000009ff077e24 */ /* 0x000fc4000f8e00ff */
[----:B------:R-:W-:Y:S02]  /*151a0*/  IMAD.U32 R10, RZ, RZ, UR4 ;  /* 0x00000004ff0a7e24 */ /* 0x000fe4000f8e00ff */
[----:B-1----:R-:W-:Y:S02]  /*151b0*/  IMAD.U32 R11, RZ, RZ, UR5 ;  /* 0x00000005ff0b7e24 */ /* 0x002fe4000f8e00ff */
[----:B--2---:R-:W-:Y:S02]  /*151c0*/  IMAD.MOV.U32 R8, RZ, RZ, 0x70 ;  /* 0x00000070ff087424 */ /* 0x004fe400078e00ff */
[----:B------:R-:W-:Y:S02]  /*151d0*/  IMAD.MOV.U32 R12, RZ, RZ, 0x1 ;  /* 0x00000001ff0c7424 */ /* 0x000fe400078e00ff */
[----:B------:R-:W-:-:S07]  /*151e0*/  IMAD.MOV.U32 R13, RZ, RZ, RZ ;  /* 0x000000ffff0d7224 */ /* 0x000fce00078e00ff */
[----:B------:R-:W-:-:S07]  /*151f0*/  LEPC R20, `(.L_x_12780) ;  /* 0x000000001014794e */ /* 0x000fce0000000000 */
[----:B0---4-:R-:W-:Y:S05]  /*15200*/  CALL.ABS.NOINC R2 ;  /* 0x0000000002007343 */ /* 0x011fea0003c00000 */
.L_x_12780:
[----:B------:R-:W-:Y:S05]  /*15210*/  BSYNC B6 ;  /* 0x0000000000067941 */ /* 0x000fea0003800000 */
.L_x_12779:
[----:B------:R-:W4:Y:S01]  /*15220*/  LDL.LU R2, [R1] ;  /* 0x0000000001027983 */ /* 0x000f220000300800 */
[----:B------:R-:W-:Y:S01]  /*15230*/  VIADD R0, R22, 0x6000 ;  /* 0x0000600016007836 */ /* 0x000fe20000000000 */
[----:B------:R-:W-:Y:S04]  /*15240*/  BSSY B6, `(.L_x_12781) ;  /* 0x0000016000067945 */ /* 0x000fe80003800000 */
[----:B------:R-:W-:Y:S02]  /*15250*/  LOP3.LUT P0, RZ, R0, 0x1bf, RZ, 0xc0, !PT ;  /* 0x000001bf00ff7812 */ /* 0x000fe4000780c0ff */
[----:B----4-:R-:W-:-:S11]  /*15260*/  LOP3.LUT R2, R2, 0xfffffffe, RZ, 0xc0, !PT ;  /* 0xfffffffe02027812 */ /* 0x010fd600078ec0ff */
[----:B------:R-:W-:-:S05]  /*15270*/  @P0 LOP3.LUT R2, R2, 0x1, RZ, 0xfc, !PT ;  /* 0x0000000102020812 */ /* 0x000fca00078efcff */
[----:B------:R4:W-:Y:S01]  /*15280*/  STL [R1], R2 ;  /* 0x0000000201007387 */ /* 0x0009e20000100800 */
[----:B------:R-:W-:Y:S05]  /*15290*/  @!P0 BRA `(.L_x_12782) ;  /* 0x0000000000408947 */ /* 0x000fea0003800000 */
[----:B----4-:R-:W-:Y:S01]  /*152a0*/  MOV R2, 0x0 ;  /* 0x0000000000027802 */ /* 0x010fe20000000f00 */
        /* <DEDUP_REMOVED lines=15> */
.L_x_12782:
[----:B------:R-:W-:Y:S05]  /*153a0*/  BSYNC B6 ;  /* 0x0000000000067941 */ /* 0x000fea0003800000 */
.L_x_12781:
        /* <DEDUP_REMOVED lines=20> */
.L_x_12784:
[----:B------:R-:W-:Y:S05]  /*154f0*/  BSYNC B6 ;  /* 0x0000000000067941 */ /* 0x000fea0003800000 */
.L_x_12783:
[----:B----4-:R-:W4:Y:S01]  /*15500*/  LDL R2, [R1] ;  /* 0x0000000001027983 */ /* 0x010f220000100800 */
        /* <DEDUP_REMOVED lines=19> */
.L_x_12786:
[----:B------:R-:W-:Y:S05]  /*15640*/  BSYNC B6 ;  /* 0x0000000000067941 */ /* 0x000fea0003800000 */
.L_x_12785:
        /* <DEDUP_REMOVED lines=8> */
[----:B-----5:R4:W2:Y:S02]  /*156d0*/  @P0 LDG.E R20, desc[UR40][R2.64] ;  /* 0x0000002802140981 */ /* 0x0208a4000c1e1900 */
[----:B----4-:R-:W4:Y:S01]  /*156e0*/  LDC.64 R2, c[0x0][0x418] ;  /* 0x00010600ff027b82 */ /* 0x010f220000000a00 */
[----:B--2---:R-:W-:Y:S01]  /*156f0*/  SHF.R.S32.HI R8, RZ, 0x1f, R20 ;  /* 0x0000001fff087819 */ /* 0x004fe20000011414 */
        /* <DEDUP_REMOVED lines=11> */
.L_x_12888:
[----:B0-----:R-:W5:Y:S01]  /*157b0*/  LDL.LU R0, [R1] ;  /* 0x0000000001007983 */ /* 0x001f620000300800 */
[----:B------:R-:W-:Y:S02]  /*157c0*/  PLOP3.LUT P1, PT, PT, PT, PT, 0x8, 0x0 ;  /* 0x000000000000781c */ /* 0x000fe40003f2e170 */
[----:B----4-:R-:W-:Y:S02]  /*157d0*/  ISETP.NE.AND P0, PT, R14, RZ, PT ;  /* 0x000000ff0e00720c */ /* 0x010fe40003f05270 */
[----:B-----5:R-:W-:-:S09]  /*157e0*/  LOP3.LUT R0, R0, 0xfffffffe, RZ, 0xc0, !PT ;  /* 0xfffffffe00007812 */ /* 0x020fd200078ec0ff */
[----:B------:R-:W-:-:S05]  /*157f0*/  @P1 LOP3.LUT R0, R0, 0x1, RZ, 0xfc, !PT ;  /* 0x0000000100001812 */ /* 0x000fca00078efcff */
[----:B------:R0:W-:Y:S01]  /*15800*/  STL [R1], R0 ;  /* 0x0000000001007387 */ /* 0x0001e20000100800 */
[----:B------:R-:W-:Y:S05]  /*15810*/  @P0 BRA `(.L_x_12788) ;  /* 0x0000000400580947 */ /* 0x000fea0003800000 */
[----:B------:R-:W-:-:S03]  /*15820*/  UMOV UR4, 0xffffffff ;  /* 0xffffffff00047882 */ /* 0x000fc60000000000 */
[----:B------:R-:W-:Y:S05]  /*15830*/  BRA.DIV UR4, `(.L_x_12789) ;  /* 0x00000042041c7947 */ /* 0x000fea000b800000 */
[----:B------:R-:W-:-:S13]  /*15840*/  ELECT P6, URZ, PT ;  /* 0x00000000003f782f */ /* 0x000fda00038c0000 */
.L_x_12891:
[----:B------:R-:W-:Y:S05]  /*15850*/  @!P6 BRA `(.L_x_12788) ;  /* 0x000000040048e947 */ /* 0x000fea0003800000 */
[----:B0-----:R-:W4:Y:S01]  /*15860*/  LDL R0, [R1+0x1c] ;  /* 0x00001c0001007983 */ /* 0x001f220000100800 */
[----:B------:R-:W-:-:S04]  /*15870*/  ISETP.NE.U32.AND P0, PT, R2, RZ, PT ;  /* 0x000000ff0200720c */ /* 0x000fc80003f05070 */
[----:B------:R-:W-:Y:S01]  /*15880*/  ISETP.NE.AND.EX P0, PT, R3, RZ, PT, P0 ;  /* 0x000000ff0300720c */ /* 0x000fe20003f05300 */
[----:B----4-:R-:W-:-:S12]  /*15890*/  VIADD R0, R0, 0xffffffff ;  /* 0xffffffff00007836 */ /* 0x010fd80000000000 */
[----:B------:R-:W-:Y:S05]  /*158a0*/  @!P0 BRA `(.L_x_12790) ;  /* 0x0000000000448947 */ /* 0x000fea0003800000 */
[----:B------:R-:W0:Y:S01]  /*158b0*/  LDC R7, c[0x0][0x43c] ;  /* 0x00010f00ff077b82 */ /* 0x000e220000000800 */
[----:B------:R-:W-:Y:S01]  /*158c0*/  ULDC.64 UR4, c[0x0][0x428] ;  /* 0x00010a0000047ab9 */ /* 0x000fe20000000a00 */
[----:B0-----:R-:W-:-:S13]  /*158d0*/  ISETP.NE.AND P0, PT, R7, 0x1, PT ;  /* 0x000000010700780c */ /* 0x001fda0003f05270 */
[----:B------:R-:W3:Y:S02]  /*158e0*/  @P0 LDC.64 R4, c[0x0][0x440] ;  /* 0x00011000ff040b82 */ /* 0x000ee40000000a00 */
[----:B---3--:R-:W-:-:S04]  /*158f0*/  @P0 IMAD.HI.U32 R6, R0, R4, RZ ;  /* 0x0000000400060227 */ /* 0x008fc800078e00ff */
        /* <DEDUP_REMOVED lines=12> */
.L_x_12790:
[----:B------:R-:W-:Y:S01]  /*159c0*/  IMAD R4, R27, 0x8, R22 ;  /* 0x000000081b047824 */ /* 0x000fe200078e0216 */
[----:B0-----:R-:W-:Y:S01]  /*159d0*/  SHF.L.U32 R3, R29, 0x1f, RZ ;  /* 0x0000001f1d037819 */ /* 0x001fe200000006ff */
[----:B------:R-:W0:Y:S03]  /*159e0*/  S2R R2, SR_TID.X ;  /* 0x0000000000027919 */ /* 0x000e260000002100 */
[----:B------:R-:W4:Y:S01]  /*159f0*/  SYNCS.PHASECHK.TRANS64.TRYWAIT P0, [R4+URZ+0x13280], R3 ;  /* 0x01328003040075a7 */ /* 0x000f22000800017f */
[----:B0-----:R-:W-:-:S04]  /*15a00*/  LOP3.LUT R2, R2, 0x7f, RZ, 0xc0, !PT ;  /* 0x0000007f02027812 */ /* 0x001fc800078ec0ff */
[----:B------:R-:W-:Y:S01]  /*15a10*/  ISETP.NE.AND P1, PT, R2, RZ, PT ;  /* 0x000000ff0200720c */ /* 0x000fe20003f25270 */
[----:B----4-:R-:W-:-:S12]  /*15a20*/  @!P0 BRA `(.L_x_12791) ;  /* 0x0000003c00c08947 */ /* 0x010fd80003800000 */
.L_x_12892:
        /* <DEDUP_REMOVED lines=8> */
.L_x_12792:
        /* <DEDUP_REMOVED lines=18> */
.L_x_12893:
[----:B------:R-:W-:Y:S05]  /*15bd0*/  @P1 BRA `(.L_x_12794) ;  /* 0x00000000001c1947 */ /* 0x000fea0003800000 */
[----:B------:R-:W4:Y:S01]  /*15be0*/  S2R R5, SR_TID.X ;  /* 0x0000000000057919 */ /* 0x000f220000002100 */
[----:B0-----:R-:W-:-:S04]  /*15bf0*/  IMAD.MOV.U32 R3, RZ, RZ, 0x2800 ;  /* 0x00002800ff037424 */ /* 0x001fc800078e00ff */
[----:B------:R0:W-:Y:S01]  /*15c00*/  SYNCS.ARRIVE.TRANS64 RZ, [R4+URZ+0x13230], R3 ;  /* 0x0132300304ff79a7 */ /* 0x0001e2000800003f */
[----:B----4-:R-:W-:-:S04]  /*15c10*/  LOP3.LUT R5, R5, 0x1f, RZ, 0xc0, !PT ;  /* 0x0000001f05057812 */ /* 0x010fc800078ec0ff */
[----:B------:R-:W-:-:S13]  /*15c20*/  ISETP.NE.AND P0, PT, R5, RZ, PT ;  /* 0x000000ff0500720c */ /* 0x000fda0003f05270 */
[----:B0-----:R-:W-:Y:S05]  /*15c30*/  @!P0 BRA `(.L_x_12794) ;  /* 0x0000000000048947 */ /* 0x001fea0003800000 */
[----:B------:R-:W-:Y:S01]  /*15c40*/  BPT.TRAP 0x1 ;  /* 0x000000040000795c */ /* 0x000fe20000300000 */
.L_x_12794:
[----:B0-----:R-:W4:Y:S01]  /*15c50*/  LDL.LU R3, [R1] ;  /* 0x0000000001037983 */ /* 0x001f220000300800 */
        /* <DEDUP_REMOVED lines=14> */
[----:B----4-:R-:W-:-:S04]  /*15d40*/  LOP3.LUT R3, R3, 0xfffffffe, RZ, 0xc0, !PT ;  /* 0xfffffffe03037812 */ /* 0x010fc800078ec0ff */
[----:B------:R-:W-:-:S05]  /*15d50*/  @P0 LOP3.LUT R3, R3, 0x1, RZ, 0xfc, !PT ;  /* 0x0000000103030812 */ /* 0x000fca00078efcff */
[----:B------:R0:W-:Y:S01]  /*15d60*/  STL [R1], R3 ;  /* 0x0000000301007387 */ /* 0x0001e20000100800 */
[----:B------:R-:W-:Y:S01]  /*15d70*/  NOP ;  /* 0x0000000000007918 */ /* 0x000fe20000000000 */
.L_x_12788:
[----:B------:R-:W4:Y:S04]  /*15d80*/  LDL.LU R4, [R1+0x18] ;  /* 0x0000180001047983 */ /* 0x000f280000300800 */
[----:B---3--:R-:W3:Y:S04]  /*15d90*/  LDL.LU R6, [R1+0x14] ;  /* 0x0000140001067983 */ /* 0x008ee80000300800 */
[----:B0-----:R-:W5:Y:S01]  /*15da0*/  LDL.LU R3, [R1+0x34] ;  /* 0x0000340001037983 */ /* 0x001f620000300800 */
        /* <DEDUP_REMOVED lines=9> */
[----:B----4-:R-:W-:-:S05]  /*15e40*/  SHF.R.S32.HI R2, RZ, 0x1f, R4 ;  /* 0x0000001fff027819 */ /* 0x010fca0000011404 */
[----:B------:R-:W-:Y:S01]  /*15e50*/  IMAD R2, R2, UR4, RZ ;  /* 0x0000000402027c24 */ /* 0x000fe2000f8e02ff */
[----:B-----5:R-:W-:-:S03]  /*15e60*/  SEL R3, R3, RZ, !P0 ;  /* 0x000000ff03037207 */ /* 0x020fc60004000000 */
        /* <DEDUP_REMOVED lines=21> */
[----:B-1----:R-:W-:Y:S02]  /*15fc0*/  IMAD.U32 R11, RZ, RZ, UR9 ;  /* 0x00000009ff0b7e24 */ /* 0x002fe4000f8e00ff */
[----:B--2---:R-:W-:Y:S02]  /*15fd0*/  IMAD.MOV.U32 R8, RZ, RZ, 0x70 ;  /* 0x00000070ff087424 */ /* 0x004fe400078e00ff */
[----:B------:R-:W-:Y:S02]  /*15fe0*/  IMAD.MOV.U32 R12, RZ, RZ, 0x1 ;  /* 0x00000001ff0c7424 */ /* 0x000fe400078e00ff */
[----:B------:R-:W-:-:S07]  /*15ff0*/  IMAD.MOV.U32 R13, RZ, RZ, RZ ;  /* 0x000000ffff0d7224 */ /* 0x000fce00078e00ff */
[----:B------:R-:W-:-:S07]  /*16000*/  LEPC R20, `(.L_x_12796) ;  /* 0x000000001014794e */ /* 0x000fce0000000000 */
[----:B0-----:R-:W-:Y:S05]  /*16010*/  CALL.ABS.NOINC R2 ;  /* 0x0000000002007343 */ /* 0x001fea0003c00000 */
.L_x_12796:
[----:B------:R-:W-:Y:S05]  /*16020*/  BSYNC B6 ;  /* 0x0000000000067941 */ /* 0x000fea0003800000 */
.L_x_12795:
[----:B---3--:R-:W3:Y:S01]  /*16030*/  LDL.LU R0, [R1+0x18] ;  /* 0x0000180001007983 */ /* 0x008ee20000300800 */
[----:B------:R-:W0:Y:S01]  /*16040*/  LDC R9, c[0x0][0x448] ;  /* 0x00011200ff097b82 */ /* 0x000e220000000800 */
[----:B------:R-:W-:Y:S01]  /*16050*/  ULDC.64 UR4, c[0x0][0x2d8] ;  /* 0x0000b60000047ab9 */ /* 0x000fe20000000a00 */
[----:B------:R-:W-:Y:S01]  /*16060*/  ULDC.64 UR6, c[0x0][0x2c8] ;  /* 0x0000b20000067ab9 */ /* 0x000fe20000000a00 */
[----:B------:R-:W3:Y:S01]  /*16070*/  LDL.LU.64 R2, [R1+0x28] ;  /* 0x0000280001027983 */ /* 0x000ee20000300a00 */
[----:B------:R-:W-:-:S03]  /*16080*/  ULDC.64 UR8, c[0x0][0x280] ;  /* 0x0000a00000087ab9 */ /* 0x000fc60000000a00 */
[----:B--2---:R-:W2:Y:S04]  /*16090*/  LDL.LU R20, [R1+0x34] ;  /* 0x0000340001147983 */ /* 0x004ea80000300800 */
[----:B------:R-:W4:Y:S04]  /*160a0*/  LDL.LU R21, [R1+0x44] ;  /* 0x0000440001157983 */ /* 0x000f280000300800 */
[----:B------:R-:W4:Y:S04]  /*160b0*/  LDL.LU R4, [R1+0x14] ;  /* 0x0000140001047983 */ /* 0x000f280000300800 */
[----:B------:R0:W5:Y:S02]  /*160c0*/  LDL R10, [R1+0x38] ;  /* 0x00003800010a7983 */ /* 0x0001640000100800 */
[----:B0-----:R-:W-:-:S13]  /*160d0*/  ISETP.NE.AND P1, PT, R9, 0x1, PT ;  /* 0x000000010900780c */ /* 0x001fda0003f25270 */
[----:B------:R-:W0:Y:S08]  /*160e0*/  @P1 LDC R5, c[0x0][0x450] ;  /* 0x00011400ff051b82 */ /* 0x000e300000000800 */
[----:B------:R-:W1:Y:S01]  /*160f0*/  @P1 LDC R8, c[0x0][0x450] ;  /* 0x00011400ff081b82 */ /* 0x000e620000000800 */
[----:B---3--:R-:W-:Y:S02]  /*16100*/  IMAD.MOV.U32 R3, RZ, RZ, R0 ;  /* 0x000000ffff037224 */ /* 0x008fe400078e0000 */
[----:B--2---:R-:W-:-:S02]  /*16110*/  IMAD R0, R20, UR4, RZ ;  /* 0x0000000414007c24 */ /* 0x004fc4000f8e02ff */
        /* <DEDUP_REMOVED lines=93> */
[----:B------:R-:W-:Y:S01]  /*166f0*/  ISETP.GE.AND P2, PT, R0, R5, PT ;  /* 0x000000050000720c */ /* 0x000fe20003f46270 */
[----:B------:R-:W-:-:S05]  /*16700*/  VIADD R0, R17, 0x60 ;  /* 0x0000006011007836 */ /* 0x000fca0000000000 */
        /* <DEDUP_REMOVED lines=12> */
.L_x_12906:
        /* <DEDUP_REMOVED lines=10> */
.L_x_12798:
        /* <DEDUP_REMOVED lines=18> */
.L_x_12907:
[----:B------:R-:W-:Y:S05]  /*16990*/  BSYNC B0 ;  /* 0x0000000000007941 */ /* 0x000fea0003800000 */
.L_x_12799:
[----:B------:R-:W2:Y:S02]  /*169a0*/  LDL R0, [R1+0x1c] ;  /* 0x00001c0001007983 */ /* 0x000ea40000100800 */
[----:B--2---:R-:W-:-:S13]  /*169b0*/  ISETP.GE.AND P0, PT, R0, 0x2, PT ;  /* 0x000000020000780c */ /* 0x004fda0003f06270 */
[----:B------:R-:W-:Y:S05]  /*169c0*/  @!P0 BRA `(.L_x_12801) ;  /* 0x0000000c00408947 */ /* 0x000fea0003800000 */
[----:B------:R-:W-:Y:S02]  /*169d0*/  VIADD R2, R0, 0xfffffffe ;  /* 0xfffffffe00027836 */ /* 0x000fe40000000000 */
[----:B------:R-:W-:Y:S02]  /*169e0*/  IMAD.MOV.U32 R0, RZ, RZ, R27 ;  /* 0x000000ffff007224 */ /* 0x000fe400078e001b */
[----:B------:R-:W-:-:S07]  /*169f0*/  IMAD.MOV.U32 R8, RZ, RZ, R29 ;  /* 0x000000ffff087224 */ /* 0x000fce00078e001d */
.L_x_12821:
[----:B-1----:R-:W2:Y:S01]  /*16a00*/  LDL R3, [R1] ;  /* 0x0000000001037983 */ /* 0x002ea20000100800 */
        /* <DEDUP_REMOVED lines=33> */
.L_x_12804:
        /* <DEDUP_REMOVED lines=8> */
.L_x_12908:
[----:B------:R-:W-:Y:S05]  /*16ca0*/  BSYNC B1 ;  /* 0x0000000000017941 */ /* 0x000fea0003800000 */
.L_x_12805:
        /* <DEDUP_REMOVED lines=9> */
.L_x_12808:
[----:B------:R-:W-:Y:S05]  /*16d40*/  BSYNC B1 ;  /* 0x0000000000017941 */ /* 0x000fea0003800000 */
.L_x_12807:
        /* <DEDUP_REMOVED lines=12> */
.L_x_12809:
        /* <DEDUP_REMOVED lines=13> */
.L_x_12909:
[----:B------:R-:W-:Y:S05]  /*16ee0*/  BSYNC B1 ;  /* 0x0000000000017941 */ /* 0x000fea0003800000 */
.L_x_12810:
        /* <DEDUP_REMOVED lines=11> */
.L_x_12813:
[----:B------:R-:W-:Y:S05]  /*16fa0*/  BSYNC B1 ;  /* 0x0000000000017941 */ /* 0x000fea0003800000 */
.L_x_12812:
        /* <DEDUP_REMOVED lines=8> */
.L_x_12814:
        /* <DEDUP_REMOVED lines=10> */
.L_x_12803:
[----:B------:R-:W-:Y:S05]  /*170d0*/  BSYNC B0 ;  /* 0x0000000000007941 */ /* 0x000fea0003800000 */
.L_x_12802:
[----:B------:R-:W2:Y:S02]  /*170e0*/  LDL R5, [R1+0x48] ;  /* 0x0000480001057983 */ /* 0x000ea40000100800 */
[----:B--2---:R-:W-:-:S13]  /*170f0*/  ISETP.NE.AND P0, PT, R5, 0x3, PT ;  /* 0x000000030500780c */ /* 0x004fda0003f05270 */
[----:B------:R-:W-:Y:S05]  /*17100*/  @!P0 BRA `(.L_x_12815) ;  /* 0x0000000000048947 */ /* 0x000fea0003800000 */
[----:B------:R-:W-:Y:S01]  /*17110*/  BPT.TRAP 0x1 ;  /* 0x000000040000795c */ /* 0x000fe20000300000 */
.L_x_12815:
        /* <DEDUP_REMOVED lines=8> */
.L_x_12910:
[----:B------:R-:W-:Y:S05]  /*171a0*/  BSYNC B0 ;  /* 0x0000000000007941 */ /* 0x000fea0003800000 */
.L_x_12816:
[----:B------:R-:W-:Y:S05]  /*171b0*/  @!P1 BRA `(.L_x_12818) ;  /* 0x0000000000049947 */ /* 0x000fea0003800000 */
[----:B------:R-:W-:Y:S01]  /*171c0*/  BPT.TRAP 0x1 ;  /* 0x000000040000795c */ /* 0x000fe20000300000 */
.L_x_12818:
[----:B-1----:R-:W-:Y:S01]  /*171d0*/  SHF.L.U32 R4, R8, 0x1f, RZ ;  /* 0x0000001f08047819 */ /* 0x002fe200000006ff */
[----:B------:R-:W-:-:S03]  /*171e0*/  IMAD R0, R0, 0x2800, RZ ;  /* 0x0000280000007824 */ /* 0x000fc600078e02ff */
[----:B------:R-:W1:Y:S02]  /*171f0*/  SYNCS.PHASECHK.TRANS64.TRYWAIT P0, [R3+URZ+0x13260], R4 ;  /* 0x01326004030075a7 */ /* 0x000e64000800017f */
[----:B-1----:R-:W-:Y:S05]  /*17200*/  @!P0 BRA `(.L_x_12819) ;  /* 0x0000003000208947 */ /* 0x002fea0003800000 */
.L_x_12911:
        /* <DEDUP_REMOVED lines=63> */
.L_x_12820:
        /* <DEDUP_REMOVED lines=13> */
.L_x_12801:
[----:B-1----:R-:W1:Y:S02]  /*176d0*/  S2R R3, SR_TID.X ;  /* 0x0000000000037919 */ /* 0x002e640000002100 */
[----:B-1----:R-:W-:Y:S02]  /*176e0*/  LOP3.LUT R4, R3, 0x7f, RZ, 0xc0, !PT ;  /* 0x0000007f03047812 */ /* 0x002fe400078ec0ff */
[----:B------:R-:W2:Y:S01]  /*176f0*/  LDL R3, [R1+0x48] ;  /* 0x0000480001037983 */ /* 0x000ea20000100800 */
[----:B------:R-:W-:Y:S01]  /*17700*/  BSSY B0, `(.L_x_12822) ;  /* 0x0000010000007945 */ /* 0x000fe20003800000 */
[----:B------:R-:W-:Y:S02]  /*17710*/  ISETP.NE.AND P0, PT, R4, RZ, PT ;  /* 0x000000ff0400720c */ /* 0x000fe40003f05270 */
[----:B--2---:R-:W-:-:S11]  /*17720*/  ISETP.NE.AND P2, PT, R3, 0x3, PT ;  /* 0x000000030300780c */ /* 0x004fd60003f45270 */
        /* <DEDUP_REMOVED lines=10> */
[----:B0-----:R-:W0:Y:S01]  /*177d0*/  POPC R7, R4 ;  /* 0x0000000400077309 */ /* 0x001e220000000000 */
[----:B--2---:R-:W0:Y:S02]  /*177e0*/  SHFL.IDX PT, R0, R3, R0, 0x1f ;  /* 0x00001f0003007589 */ /* 0x004e2400000e0000 */
[----:B0-----:R-:W-:-:S07]  /*177f0*/  IADD3 R16, R0, UR36, R7 ;  /* 0x0000002400107c10 */ /* 0x001fce000fffe007 */
.L_x_12823:
[----:B------:R-:W-:Y:S05]  /*17800*/  BSYNC B0 ;  /* 0x0000000000007941 */ /* 0x000fea0003800000 */
.L_x_12822:
[----:B------:R-:W-:Y:S05]  /*17810*/  @!P2 BRA `(.L_x_12824) ;  /* 0x000000000004a947 */ /* 0x000fea0003800000 */
[----:B------:R-:W-:Y:S01]  /*17820*/  BPT.TRAP 0x1 ;  /* 0x000000040000795c */ /* 0x000fe20000300000 */
.L_x_12824:
        /* <DEDUP_REMOVED lines=8> */
.L_x_12912:
[----:B------:R-:W-:Y:S05]  /*178b0*/  BSYNC B0 ;  /* 0x0000000000007941 */ /* 0x000fea0003800000 */
.L_x_12825:
[----:B------:R-:W-:Y:S05]  /*178c0*/  @!P2 BRA `(.L_x_12827) ;  /* 0x000000000004a947 */ /* 0x000fea0003800000 */
[----:B------:R-:W-:Y:S01]  /*178d0*/  BPT.TRAP 0x1 ;  /* 0x000000040000795c */ /* 0x000fe20000300000 */
.L_x_12827:
[----:B-1----:R-:W-:-:S04]  /*178e0*/  SHF.L.U32 R3, R29, 0x1f, RZ ;  /* 0x0000001f1d037819 */ /* 0x002fc800000006ff */
[----:B------:R-:W1:Y:S02]  /*178f0*/  SYNCS.PHASECHK.TRANS64.TRYWAIT P1, [R0+URZ+0x13260], R3 ;  /* 0x01326003000075a7 */ /* 0x000e64000802017f */
[----:B-1----:R-:W-:Y:S05]  /*17900*/  @!P1 BRA `(.L_x_12828) ;  /* 0x0000002800889947 */ /* 0x002fea0003800000 */
.L_x_12913:
        /* <DEDUP_REMOVED lines=64> */
.L_x_12829:
        /* <DEDUP_REMOVED lines=9> */
[----:B----4-:R-:W-:-:S07]  /*17da0*/  LOP3.LUT R29, R29, R0, RZ, 0x3c, !PT ;  /* 0x000000001d1d7212 */ /* 0x010fce00078e3cff */
.L_x_12778:
[----:B------:R-:W4:Y:S02]  /*17db0*/  LDL R0, [R1] ;  /* 0x0000000001007983 */ /* 0x000f240000100800 */
        /* <DEDUP_REMOVED lines=11> */
.L_x_12830:
[----:B------:R-:W4:Y:S01]  /*17e70*/  S2R R0, SR_TID.X ;  /* 0x0000000000007919 */ /* 0x000f220000002100 */
[----:B------:R-:W-:Y:S01]  /*17e80*/  UMOV UR4, 0xffffffff ;  /* 0xffffffff00047882 */ /* 0x000fe20000000000 */
[----:B----4-:R-:W-:-:S04]  /*17e90*/  LOP3.LUT R7, R0, 0x1f, RZ, 0xc0, !PT ;  /* 0x0000001f00077812 */ /* 0x010fc800078ec0ff */
[----:B------:R-:W-:Y:S01]  /*17ea0*/  ISETP.NE.AND P0, PT, R7, 0x1f, PT ;  /* 0x0000001f0700780c */ /* 0x000fe20003f05270 */
[----:B------:R-:W-:-:S12]  /*17eb0*/  BRA.DIV UR4, `(.L_x_12832) ;  /* 0x0000002604307947 */ /* 0x000fd8000b800000 */
[----:B------:R-:W-:Y:S01]  /*17ec0*/  IMAD.IADD R5, R19, 0x1, R7 ;  /* 0x0000000113057824 */ /* 0x000fe200078e0207 */
[----:B------:R-:W-:-:S04]  /*17ed0*/  ULDC UR4, c[0x0][0xc3c] ;  /* 0x00030f0000047ab9 */ /* 0x000fc80000000800 */
[----:B------:R-:W-:-:S13]  /*17ee0*/  ISETP.GE.OR P1, PT, R5, UR4, !P0 ;  /* 0x0000000405007c0c */ /* 0x000fda000c726670 */
[----:B------:R-:W4:Y:S02]  /*17ef0*/  @!P1 LDC.64 R2, c[0x0][0xc80] ;  /* 0x00032000ff029b82 */ /* 0x000f240000000a00 */
[----:B----4-:R-:W-:-:S06]  /*17f00*/  @!P1 IMAD.WIDE R2, R5, 0x4, R2 ;  /* 0x0000000405029825 */ /* 0x010fcc00078e0202 */
[----:B------:R4:W5:Y:S01]  /*17f10*/  @!P1 LDG.E R3, desc[UR40][R2.64] ;  /* 0x0000002802039981 */ /* 0x000962000c1e1900 */
[C---:B------:R-:W-:Y:S02]  /*17f20*/  ISETP.GE.U32.AND P2, PT, R7.reuse, 0x2, PT ;  /* 0x000000020700780c */ /* 0x040fe40003f46070 */
[C---:B------:R-:W-:Y:S01]  /*17f30*/  ISETP.GE.U32.AND P3, PT, R7.reuse, 0x4, PT ;  /* 0x000000040700780c */ /* 0x040fe20003f66070 */
[----:B------:R-:W-:Y:S01]  /*17f40*/  SHFL.IDX PT, R0, R16, RZ, 0x1f ;  /* 0x00001fff10007589 */ /* 0x000fe200000e0000 */
[C---:B------:R-:W-:Y:S02]  /*17f50*/  ISETP.GE.U32.AND P4, PT, R7.reuse, 0x8, PT ;  /* 0x000000080700780c */ /* 0x040fe40003f86070 */
[C---:B------:R-:W-:Y:S01]  /*17f60*/  ISETP.GE.U32.AND P5, PT, R7.reuse, 0x10, PT ;  /* 0x000000100700780c */ /* 0x040fe20003fa6070 */
[----:B------:R-:W-:Y:S01]  /*17f70*/  SHFL.IDX PT, R16, R16, 0x1, 0x1f ;  /* 0x00201f0010107f89 */ /* 0x000fe200000e0000 */
[----:B----4-:R-:W-:Y:S02]  /*17f80*/  IMAD.MOV.U32 R2, RZ, RZ, RZ ;  /* 0x000000ffff027224 */ /* 0x010fe400078e00ff */
[----:B-----5:R-:W-:Y:S01]  /*17f90*/  @!P1 IMAD.MOV.U32 R2, RZ, RZ, R3 ;  /* 0x000000ffff029224 */ /* 0x020fe200078e0003 */
[----:B------:R-:W-:-:S04]  /*17fa0*/  ISETP.NE.AND P1, PT, R7, RZ, PT ;  /* 0x000000ff0700720c */ /* 0x000fc80003f25270 */
[----:B0-----:R-:W0:Y:S02]  /*17fb0*/  SHFL.UP PT, R14, R2, 0x1, RZ ;  /* 0x04200000020e7989 */ /* 0x001e2400000e00ff */
[----:B0-----:R-:W-:-:S05]  /*17fc0*/  SEL R5, R14, RZ, P1 ;  /* 0x000000ff0e057207 */ /* 0x001fca0000800000 */
[----:B------:R-:W-:-:S05]  /*17fd0*/  IMAD.IADD R4, R2, 0x1, R5 ;  /* 0x0000000102047824 */ /* 0x000fca00078e0205 */
[----:B------:R-:W0:Y:S02]  /*17fe0*/  SHFL.UP PT, R14, R4, 0x2, RZ ;  /* 0x04400000040e7989 */ /* 0x000e2400000e00ff */
[----:B0-----:R-:W-:-:S05]  /*17ff0*/  SEL R5, R14, RZ, P2 ;  /* 0x000000ff0e057207 */ /* 0x001fca0001000000 */
[----:B------:R-:W-:-:S05]  /*18000*/  IMAD.IADD R5, R4, 0x1, R5 ;  /* 0x0000000104057824 */ /* 0x000fca00078e0205 */
[----:B------:R-:W3:Y:S02]  /*18010*/  SHFL.UP PT, R14, R5, 0x4, RZ ;  /* 0x04800000050e7989 */ /* 0x000ee400000e00ff */
[----:B---3--:R-:W-:-:S05]  /*18020*/  SEL R6, R14, RZ, P3 ;  /* 0x000000ff0e067207 */ /* 0x008fca0001800000 */
[----:B------:R-:W-:-:S05]  /*18030*/  IMAD.IADD R6, R5, 0x1, R6 ;  /* 0x0000000105067824 */ /* 0x000fca00078e0206 */
[----:B------:R-:W0:Y:S02]  /*18040*/  SHFL.UP PT, R14, R6, 0x8, RZ ;  /* 0x05000000060e7989 */ /* 0x000e2400000e00ff */
[----:B0-----:R-:W-:-:S05]  /*18050*/  SEL R3, R14, RZ, P4 ;  /* 0x000000ff0e037207 */ /* 0x001fca0002000000 */
[----:B------:R-:W-:-:S05]  /*18060*/  IMAD.IADD R4, R6, 0x1, R3 ;  /* 0x0000000106047824 */ /* 0x000fca00078e0203 */
[----:B------:R-:W0:Y:S02]  /*18070*/  SHFL.UP PT, R14, R4, 0x10, RZ ;  /* 0x06000000040e7989 */ /* 0x000e2400000e00ff */
[----:B0-----:R-:W-:-:S05]  /*18080*/  SEL R3, R14, RZ, P5 ;  /* 0x000000ff0e037207 */ /* 0x001fca0002800000 */
[----:B------:R-:W-:-:S05]  /*18090*/  IMAD.IADD R3, R4, 0x1, R3 ;  /* 0x0000000104037824 */ /* 0x000fca00078e0203 */
[----:B------:R0:W3:Y:S02]  /*180a0*/  SHFL.IDX PT, R14, R3, 0x1f, 0x1f ;  /* 0x03e01f00030e7f89 */ /* 0x0000e400000e0000 */
.L_x_12923:
[----:B------:R-:W-:Y:S02]  /*180b0*/  ULDC UR4, c[0x0][0xc38] ;  /* 0x00030e0000047ab9 */ /* 0x000fe40000000800 */
[----:B------:R-:W-:-:S04]  /*180c0*/  IMAD.U32 R4, RZ, RZ, UR4 ;  /* 0x00000004ff047e24 */ /* 0x000fc8000f8e00ff */
[----:B---3--:R-:W-:-:S04]  /*180d0*/  IMAD R5, R14, R4, RZ ;  /* 0x000000040e057224 */ /* 0x008fc800078e02ff */
[----:B------:R-:W-:-:S05]  /*180e0*/  IMAD.IADD R16, R16, 0x1, R5 ;  /* 0x0000000110107824 */ /* 0x000fca00078e0205 */
[----:B------:R-:W-:-:S13]  /*180f0*/  ISETP.GT.AND P6, PT, R16, R0, PT ;  /* 0x000000001000720c */ /* 0x000fda0003fc4270 */
[----:B------:R-:W-:Y:S05]  /*18100*/  @P6 BRA `(.L_x_12833) ;  /* 0x00000000009c6947 */ /* 0x000fea0003800000 */
.L_x_12838:
        /* <DEDUP_REMOVED lines=11> */
[----:B0-----:R-:W0:Y:S02]  /*181c0*/  LDC.64 R2, c[0x0][0xc80] ;  /* 0x00032000ff027b82 */ /* 0x001e240000000a00 */
[----:B0-----:R-:W-:-:S06]  /*181d0*/  IMAD.WIDE R2, R5, 0x4, R2 ;  /* 0x0000000405027825 */ /* 0x001fcc00078e0202 */
[----:B------:R3:W5:Y:S02]  /*181e0*/  LDG.E R2, desc[UR40][R2.64] ;  /* 0x0000002802027981 */ /* 0x000764000c1e1900 */
.L_x_12836:
[----:B------:R-:W-:Y:S05]  /*181f0*/  BSYNC B0 ;  /* 0x0000000000007941 */ /* 0x000fea0003800000 */
.L_x_12835:
[----:B------:R-:W-:-:S03]  /*18200*/  UMOV UR4, 0xffffffff ;  /* 0xffffffff00047882 */ /* 0x000fc60000000000 */
[----:B------:R-:W-:Y:S05]  /*18210*/  BRA.DIV UR4, `(.L_x_12837) ;  /* 0x00000026047c7947 */ /* 0x000fea000b800000 */
[----:B-----5:R-:W4:Y:S02]  /*18220*/  SHFL.UP PT, R14, R2, 0x1, RZ ;  /* 0x04200000020e7989 */ /* 0x020f2400000e00ff */
[----:B----4-:R-:W-:-:S05]  /*18230*/  SEL R13, R14, RZ, P1 ;  /* 0x000000ff0e0d7207 */ /* 0x010fca0000800000 */
[----:B------:R-:W-:-:S05]  /*18240*/  IMAD.IADD R13, R2, 0x1, R13 ;  /* 0x00000001020d7824 */ /* 0x000fca00078e020d */
[----:B------:R-:W4:Y:S02]  /*18250*/  SHFL.UP PT, R14, R13, 0x2, RZ ;  /* 0x044000000d0e7989 */ /* 0x000f2400000e00ff */
        /* <DEDUP_REMOVED lines=8> */
[----:B------:R-:W0:Y:S02]  /*182e0*/  SHFL.UP PT, R14, R6, 0x10, RZ ;  /* 0x06000000060e7989 */ /* 0x000e2400000e00ff */
[----:B0--3--:R-:W-:-:S05]  /*182f0*/  SEL R3, R14, RZ, P5 ;  /* 0x000000ff0e037207 */ /* 0x009fca0002800000 */
[----:B------:R-:W-:-:S05]  /*18300*/  IMAD.IADD R3, R6, 0x1, R3 ;  /* 0x0000000106037824 */ /* 0x000fca00078e0203 */
[----:B------:R0:W3:Y:S02]  /*18310*/  SHFL.IDX PT, R14, R3, 0x1f, 0x1f ;  /* 0x03e01f00030e7f89 */ /* 0x0000e400000e0000 */
.L_x_12931:
[----:B------:R-:W-:Y:S02]  /*18320*/  ULDC UR4, c[0x0][0xc38] ;  /* 0x00030e0000047ab9 */ /* 0x000fe40000000800 */
[----:B------:R-:W-:-:S04]  /*18330*/  IMAD.U32 R4, RZ, RZ, UR4 ;  /* 0x00000004ff047e24 */ /* 0x000fc8000f8e00ff */
[----:B---3--:R-:W-:-:S04]  /*18340*/  IMAD R5, R14, R4, RZ ;  /* 0x000000040e057224 */ /* 0x008fc800078e02ff */
[----:B------:R-:W-:-:S05]  /*18350*/  IMAD.IADD R16, R5, 0x1, R16 ;  /* 0x0000000105107824 */ /* 0x000fca00078e0210 */
[----:B------:R-:W-:-:S13]  /*18360*/  ISETP.GT.AND P6, PT, R16, R0, PT ;  /* 0x000000001000720c */ /* 0x000fda0003fc4270 */
[----:B------:R-:W-:Y:S05]  /*18370*/  @!P6 BRA `(.L_x_12838) ;  /* 0xfffffffc0064e947 */ /* 0x000fea000383ffff */
.L_x_12833:
        /* <DEDUP_REMOVED lines=8> */
.L_x_12935:
[----:B------:R-:W-:Y:S01]  /*18400*/  ISETP.NE.AND P0, PT, R5, RZ, PT ;  /* 0x000000ff0500720c */ /* 0x000fe20003f05270 */
[----:B------:R-:W-:-:S12]  /*18410*/  IMAD.MOV.U32 R5, RZ, RZ, RZ ;  /* 0x000000ffff057224 */ /* 0x000fd800078e00ff */
[----:B------:R-:W-:Y:S05]  /*18420*/  @!P0 BRA `(.L_x_12840) ;  /* 0x0000000000108947 */ /* 0x000fea0003800000 */
[----:B------:R-:W-:Y:S01]  /*18430*/  UMOV UR4, 0xffffffff ;  /* 0xffffffff00047882 */ /* 0x000fe20000000000 */
[----:B------:R-:W-:Y:S02]  /*18440*/  VIADD R12, R6, 0xffffffff ;  /* 0xffffffff060c7836 */ /* 0x000fe40000000000 */
[----:B------:R-:W-:Y:S05]  /*18450*/  BRA.DIV UR4, `(.L_x_12841) ;  /* 0x0000002604f07947 */ /* 0x000fea000b800000 */
[----:B------:R0:W0:Y:S02]  /*18460*/  SHFL.IDX PT, R5, R3, R12, 0x1f ;  /* 0x00001f0c03057589 */ /* 0x00002400000e0000 */
.L_x_12840:
[----:B0--3--:R-:W0:Y:S01]  /*18470*/  LDC.64 R2, c[0x0][0xc90] ;  /* 0x00032400ff027b82 */ /* 0x009e220000000a00 */
[----:B------:R-:W-:-:S04]  /*18480*/  IMAD.IADD R19, R6, 0x1, R19 ;  /* 0x0000000106137824 */ /* 0x000fc800078e0213 */
[----:B0-----:R-:W-:-:S05]  /*18490*/  IMAD.WIDE R2, R19, 0x4, R2 ;  /* 0x0000000413027825 */ /* 0x001fca00078e0202 */
[----:B------:R-:W4:Y:S01]  /*184a0*/  LDG.E R7, desc[UR40][R2.64] ;  /* 0x0000002802077981 */ /* 0x000f22000c1e1900 */
[----:B------:R-:W-:-:S04]  /*184b0*/  IMAD R16, R5, R4, R16 ;  /* 0x0000000405107224 */ /* 0x000fc800078e0210 */
[----:B------:R-:W-:Y:S02]  /*184c0*/  IMAD.IADD R0, R0, 0x1, -R16 ;  /* 0x0000000100007824 */ /* 0x000fe400078e0a10 */
[----:B----4-:R-:W-:-:S05]  /*184d0*/  IMAD R6, R17, R7, RZ ;  /* 0x0000000711067224 */ /* 0x010fca00078e02ff */
[----:B--2---:R-:W-:-:S04]  /*184e0*/  IABS R8, R6 ;  /* 0x0000000600087213 */ /* 0x004fc80000000000 */
        /* <DEDUP_REMOVED lines=58> */
.L_x_12834:
[----:B------:R-:W-:Y:S01]  /*18890*/  UMOV UR4, URZ ;  /* 0x0000003f00047c82 */ /* 0x000fe20008000000 */
[----:B------:R-:W-:Y:S01]  /*188a0*/  UMOV UR5, URZ ;  /* 0x0000003f00057c82 */ /* 0x000fe20008000000 */
[----:B------:R-:W-:Y:S01]  /*188b0*/  ULDC UR6, c[0x0][0xc3c] ;  /* 0x00030f0000067ab9 */ /* 0x000fe20000000800 */
[----:B------:R-:W-:Y:S02]  /*188c0*/  IMAD.MOV.U32 R16, RZ, RZ, R0 ;  /* 0x000000ffff107224 */ /* 0x000fe400078e0000 */
[----:B------:R-:W-:Y:S02]  /*188d0*/  IMAD.U32 R17, RZ, RZ, UR4 ;  /* 0x00000004ff117e24 */ /* 0x000fe4000f8e00ff */
[----:B------:R-:W-:Y:S02]  /*188e0*/  IMAD.U32 R18, RZ, RZ, UR5 ;  /* 0x00000005ff127e24 */ /* 0x000fe4000f8e00ff */
[----:B------:R-:W-:-:S07]  /*188f0*/  IMAD.U32 R19, RZ, RZ, UR6 ;  /* 0x00000006ff137e24 */ /* 0x000fce000f8e00ff */
.L_x_12842:
[----:B------:R-:W3:Y:S01]  /*18900*/  S2R R0, SR_TID.X ;  /* 0x0000000000007919 */ /* 0x000ee20000002100 */
[----:B------:R-:W-:Y:S05]  /*18910*/  WARPSYNC.ALL ;  /* 0x0000000000007948 */ /* 0x000fea0003800000 */
[----:B------:R-:W-:Y:S01]  /*18920*/  BAR.SYNC.DEFER_BLOCKING 0x4, 0x200 ;  /* 0x0108000000007b1d */ /* 0x000fe20000010000 */
[----:B---3--:R-:W-:-:S04]  /*18930*/  LOP3.LUT R0, R0, 0x1f, RZ, 0xc0, !PT ;  /* 0x0000001f00007812 */ /* 0x008fc800078ec0ff */
[----:B------:R-:W-:-:S13]  /*18940*/  ISETP.NE.AND P0, PT, R0, RZ, PT ;  /* 0x000000ff0000720c */ /* 0x000fda0003f05270 */
[----:B0-----:R-:W0:Y:S01]  /*18950*/  @!P0 S2R R3, SR_CgaCtaId ;  /* 0x0000000000038919 */ /* 0x001e220000008800 */
[----:B------:R-:W-:-:S04]  /*18960*/  @!P0 MOV R0, 0x400 ;  /* 0x0000040000008802 */ /* 0x000fc80000000f00 */
[----:B0-----:R-:W-:-:S05]  /*18970*/  @!P0 LEA R22, R3, R0, 0x18 ;  /* 0x0000000003168211 */ /* 0x001fca00078ec0ff */
[----:B------:R0:W-:Y:S01]  /*18980*/  @!P0 STS.128 [R22+0x132d0], R16 ;  /* 0x0132d01016008388 */ /* 0x0001e20000000c00 */
[----:B------:R-:W-:Y:S06]  /*18990*/  BAR.ARV 0x5, 0x200 ;  /* 0x0148000000007b1d */ /* 0x000fec0000002000 */
.L_x_12831:
[----:B------:R-:W-:Y:S02]  /*189a0*/  ULDC UR4, c[0x0][0xc3c] ;  /* 0x00030f0000047ab9 */ /* 0x000fe40000000800 */
[----:B0-----:R-:W-:-:S13]  /*189b0*/  ISETP.GE.AND P0, PT, R19, UR4, PT ;  /* 0x0000000413007c0c */ /* 0x001fda000bf06270 */
[----:B------:R-:W-:Y:S05]  /*189c0*/  @!P0 BRA `(.L_x_12843) ;  /* 0xffffffb000308947 */ /* 0x000fea000383ffff */
[----:B------:R-:W-:Y:S05]  /*189d0*/  BSYNC B7 ;  /* 0x0000000000077941 */ /* 0x000fea0003800000 */
.L_x_12741:
[----:B0-----:R-:W5:Y:S01]  /*189e0*/  LDL.LU R0, [R1+0x40] ;  /* 0x0000400001007983 */ /* 0x001f620000300800 */
[----:B------:R-:W-:Y:S01]  /*189f0*/  BSSY B0, `(.L_x_12844) ;  /* 0x000000b000007945 */ /* 0x000fe20003800000 */
[----:B------:R-:W2:Y:S01]  /*18a00*/  S2R R5, SR_CgaCtaId ;  /* 0x0000000000057919 */ /* 0x000ea20000008800 */
[----:B-----5:R-:W-:-:S05]  /*18a10*/  VIADD R0, R0, 0x1 ;  /* 0x0000000100007836 */ /* 0x020fca0000000000 */
[----:B------:R-:W-:-:S04]  /*18a20*/  LEA.HI R2, R0, R0, RZ, 0x1 ;  /* 0x0000000000027211 */ /* 0x000fc800078f08ff */
[----:B------:R-:W-:Y:S02]  /*18a30*/  LOP3.LUT R3, R2, 0xfffffffe, RZ, 0xc0, !PT ;  /* 0xfffffffe02037812 */ /* 0x000fe400078ec0ff */
[----:B------:R-:W-:-:S03]  /*18a40*/  MOV R2, 0x400 ;  /* 0x0000040000027802 */ /* 0x000fc60000000f00 */
[----:B------:R-:W-:Y:S01]  /*18a50*/  IMAD.IADD R0, R0, 0x1, -R3 ;  /* 0x0000000100007824 */ /* 0x000fe200078e0a03 */
[----:B--2---:R-:W-:-:S04]  /*18a60*/  LEA R8, R5, R2, 0x18 ;  /* 0x0000000205087211 */ /* 0x004fc800078ec0ff */
[----:B------:R-:W-:-:S04]  /*18a70*/  SHF.L.U32 R0, R0, 0x1f, RZ ;  /* 0x0000001f00007819 */ /* 0x000fc800000006ff */
[----:B------:R-:W0:Y:S02]  /*18a80*/  SYNCS.PHASECHK.TRANS64.TRYWAIT P0, [R8+URZ+0x13220], R0 ;  /* 0x01322000080075a7 */ /* 0x000e24000800017f */
[----:B0-----:R-:W-:Y:S05]  /*18a90*/  @!P0 BRA `(.L_x_12845) ;  /* 0x0000002000888947 */ /* 0x001fea0003800000 */
.L_x_12938:
[----:B------:R-:W-:Y:S05]  /*18aa0*/  BSYNC B0 ;  /* 0x0000000000007941 */ /* 0x000fea0003800000 */
.L_x_12844:
[----:B------:R-:W-:-:S03]  /*18ab0*/  UMOV UR4, 0xffffffff ;  /* 0xffffffff00047882 */ /* 0x000fc60000000000 */
[----:B------:R-:W-:Y:S05]  /*18ac0*/  BRA.DIV UR4, `(.L_x_12846) ;  /* 0x0000002204907947 */ /* 0x000fea000b800000 */
[----:B0-----:R-:W0:Y:S02]  /*18ad0*/  S2R R0, SR_TID.X ;  /* 0x0000000000007919 */ /* 0x001e240000002100 */
[----:B0-----:R-:W-:-:S04]  /*18ae0*/  SHF.R.U32.HI R0, RZ, 0x5, R0 ;  /* 0x00000005ff007819 */ /* 0x001fc80000011600 */
[----:B------:R-:W-:-:S05]  /*18af0*/  LOP3.LUT R0, R0, 0x3, RZ, 0xc0, !PT ;  /* 0x0000000300007812 */ /* 0x000fca00078ec0ff */
[----:B------:R0:W2:Y:S02]  /*18b00*/  SHFL.IDX PT, R14, R0, RZ, 0x1f ;  /* 0x00001fff000e7589 */ /* 0x0000a400000e0000 */
.L_x_12941:
[----:B--2---:R-:W-:-:S13]  /*18b10*/  ISETP.NE.AND P0, PT, R14, RZ, PT ;  /* 0x000000ff0e00720c */ /* 0x004fda0003f05270 */
[----:B------:R-:W-:Y:S05]  /*18b20*/  @P0 BRA `(.L_x_12620) ;  /* 0x0000000000a40947 */ /* 0x000fea0003800000 */
[----:B------:R-:W-:-:S03]  /*18b30*/  UMOV UR4, 0xffffffff ;  /* 0xffffffff00047882 */ /* 0x000fc60000000000 */
[----:B------:R-:W-:Y:S05]  /*18b40*/  BRA.DIV UR4, `(.L_x_12847) ;  /* 0x0000002204a47947 */ /* 0x000fea000b800000 */
[----:B------:R-:W-:-:S13]  /*18b50*/  ELECT P6, URZ, PT ;  /* 0x00000000003f782f */ /* 0x000fda00038c0000 */
.L_x_12944:
[----:B------:R-:W-:Y:S05]  /*18b60*/  @!P6 BRA `(.L_x_12620) ;  /* 0x000000000094e947 */ /* 0x000fea0003800000 */
[----:B0-----:R-:W2:Y:S02]  /*18b70*/  LDL.LU R0, [R1+0x3c] ;  /* 0x00003c0001007983 */ /* 0x001ea40000300800 */
[----:B--2---:R-:W-:-:S04]  /*18b80*/  LOP3.LUT R0, R0, 0x2, RZ, 0xfc, !PT ;  /* 0x0000000200007812 */ /* 0x004fc800078efcff */
[----:B------:R-:W-:-:S13]  /*18b90*/  ISETP.NE.AND P0, PT, R0, 0x3, PT ;  /* 0x000000030000780c */ /* 0x000fda0003f05270 */
[----:B------:R-:W-:Y:S05]  /*18ba0*/  @!P0 BRA `(.L_x_12848) ;  /* 0x0000000000048947 */ /* 0x000fea0003800000 */
[----:B------:R-:W-:Y:S01]  /*18bb0*/  BPT.TRAP 0x1 ;  /* 0x000000040000795c */ /* 0x000fe20000300000 */
.L_x_12848:
        /* <DEDUP_REMOVED lines=12> */
.L_x_12945:
[----:B------:R-:W2:Y:S02]  /*18c80*/  SYNCS.PHASECHK.TRANS64.TRYWAIT P1, [R7+URZ], R0 ;  /* 0x00000000070075a7 */ /* 0x000ea4000802017f */
[----:B--2---:R-:W-:Y:S05]  /*18c90*/  @!P1 BRA `(.L_x_12850) ;  /* 0x0000002000849947 */ /* 0x004fea0003800000 */
.L_x_12946:
[----:B------:R-:W-:Y:S05]  /*18ca0*/  @!P0 BRA `(.L_x_12851) ;  /* 0x0000000000048947 */ /* 0x000fea0003800000 */
[----:B------:R-:W-:Y:S01]  /*18cb0*/  BPT.TRAP 0x1 ;  /* 0x000000040000795c */ /* 0x000fe20000300000 */
.L_x_12851:
[----:B------:R-:W-:-:S04]  /*18cc0*/  IMAD R2, R27, 0x8, R8 ;  /* 0x000000081b027824 */ /* 0x000fc800078e0208 */
[----:B------:R-:W3:Y:S02]  /*18cd0*/  SYNCS.PHASECHK.TRANS64.TRYWAIT P1, [R2+URZ+0x13260], R3 ;  /* 0x01326003020075a7 */ /* 0x000ee4000802017f */
[----:B---3--:R-:W-:Y:S05]  /*18ce0*/  @!P1 BRA `(.L_x_12852) ;  /* 0x0000002000849947 */ /* 0x008fea0003800000 */
.L_x_12947:
[----:B------:R-:W-:Y:S05]  /*18cf0*/  @!P0 BRA `(.L_x_12853) ;  /* 0x0000000000048947 */ /* 0x000fea0003800000 */
[----:B------:R-:W-:Y:S01]  /*18d00*/  BPT.TRAP 0x1 ;  /* 0x000000040000795c */ /* 0x000fe20000300000 */
.L_x_12853:
[----:B------:R-:W-:-:S04]  /*18d10*/  IMAD R5, R5, 0x8, R8 ;  /* 0x0000000805057824 */ /* 0x000fc800078e0208 */
[----:B------:R-:W5:Y:S02]  /*18d20*/  SYNCS.PHASECHK.TRANS64.TRYWAIT P1, [R5+URZ+0x13260], R0 ;  /* 0x01326000050075a7 */ /* 0x000f64000802017f */
[----:B-----5:R-:W-:Y:S05]  /*18d30*/  @!P1 BRA `(.L_x_12854) ;  /* 0x0000002000849947 */ /* 0x020fea0003800000 */
.L_x_12948:
[----:B------:R-:W-:Y:S05]  /*18d40*/  @!P0 BRA `(.L_x_12855) ;  /* 0x0000000000048947 */ /* 0x000fea0003800000 */
[----:B------:R-:W-:Y:S01]  /*18d50*/  BPT.TRAP 0x1 ;  /* 0x000000040000795c */ /* 0x000fe20000300000 */
.L_x_12855:
[----:B------:R-:W5:Y:S02]  /*18d60*/  SYNCS.PHASECHK.TRANS64.TRYWAIT P0, [R2+URZ+0x13280], R3 ;  /* 0x01328003020075a7 */ /* 0x000f64000800017f */
[----:B-----5:R-:W-:Y:S05]  /*18d70*/  @!P0 BRA `(.L_x_12856) ;  /* 0x0000002000888947 */ /* 0x020fea0003800000 */
.L_x_12857:
[----:B------:R0:W0:Y:S02]  /*18d80*/  SYNCS.PHASECHK.TRANS64.TRYWAIT P0, [R5+URZ+0x13280], R0 ;  /* 0x01328000050075a7 */ /* 0x000024000800017f */
[----:B0-----:R-:W-:Y:S05]  /*18d90*/  @!P0 NANOSLEEP.SYNCS 0x989680 ;  /* 0x009896800000895d */ /* 0x001fea0003900000 */
[----:B------:R-:W0:Y:S02]  /*18da0*/  @!P0 SYNCS.PHASECHK.TRANS64 P0, [R5+URZ+0x13280], R0 ;  /* 0x01328000050085a7 */ /* 0x000e24000800007f */
[----:B0-----:R-:W-:Y:S05]  /*18db0*/  @!P0 BRA `(.L_x_12857) ;  /* 0xfffffffc00f08947 */ /* 0x001fea000383ffff */
.L_x_12620:
[----:B------:R-:W-:Y:S05]  /*18dc0*/  BSYNC B8 ;  /* 0x0000000000087941 */ /* 0x000fea0003800000 */
.L_x_12617:
[----:B------:R-:W-:Y:S05]  /*18dd0*/  EXIT ;  /* 0x000000000000794d */ /* 0x000fea0003800000 */
.L_x_12636:
[----:B0-----:R0:W1:Y:S02]  /*18de0*/  SYNCS.PHASECHK.TRANS64.TRYWAIT P5, [R74+URZ+0x13290], R75 ;  /* 0x0132904b4a0075a7 */ /* 0x00106400080a017f */
[----:B-1----:R-:W-:Y:S05]  /*18df0*/  @!P5 NANOSLEEP.SYNCS 0x989680 ;  /* 0x009896800000d95d */ /* 0x002fea0003900000 */
[----:B------:R-:W1:Y:S02]  /*18e00*/  @!P5 SYNCS.PHASECHK.TRANS64 P5, [R74+URZ+0x13290], R75 ;  /* 0x0132904b4a00d5a7 */ /* 0x000e6400080a007f */
[----:B-1----:R-:W-:Y:S05]  /*18e10*/  @!P5 BRA `(.L_x_12636) ;  /* 0xfffffffc00f0d947 */ /* 0x002fea000383ffff */
[----:B------:R-:W-:Y:S05]  /*18e20*/  BRA `(.L_x_12858) ;  /* 0xfffffe9800607947 */ /* 0x000fea000383ffff */
.L_x_12646:
[----:B0-----:R0:W1:Y:S02]  /*18e30*/  SYNCS.PHASECHK.TRANS64.TRYWAIT P5, [R74+URZ+0x13290], R75 ;  /* 0x0132904b4a0075a7 */ /* 0x00106400080a017f */
[----:B-1----:R-:W-:Y:S05]  /*18e40*/  @!P5 NANOSLEEP.SYNCS 0x989680 ;  /* 0x009896800000d95d */ /* 0x002fea0003900000 */
[----:B------:R-:W1:Y:S02]  /*18e50*/  @!P5 SYNCS.PHASECHK.TRANS64 P5, [R74+URZ+0x13290], R75 ;  /* 0x0132904b4a00d5a7 */ /* 0x000e6400080a007f */
[----:B-1----:R-:W-:Y:S05]  /*18e60*/  @!P5 BRA `(.L_x_12646) ;  /* 0xfffffffc00f0d947 */ /* 0x002fea000383ffff */
[----:B------:R-:W-:Y:S05]  /*18e70*/  BRA `(.L_x_12859) ;  /* 0xfffffea800ac7947 */ /* 0x000fea000383ffff */
.L_x_12651:
[----:B0-----:R0:W1:Y:S02]  /*18e80*/  SYNCS.PHASECHK.TRANS64.TRYWAIT P1, [R74+URZ+0x13290], R75 ;  /* 0x0132904b4a0075a7 */ /* 0x001064000802017f */
[----:B-1----:R-:W-:Y:S05]  /*18e90*/  @!P1 NANOSLEEP.SYNCS 0x989680 ;  /* 0x009896800000995d */ /* 0x002fea0003900000 */
[----:B------:R-:W1:Y:S02]  /*18ea0*/  @!P1 SYNCS.PHASECHK.TRANS64 P1, [R74+URZ+0x13290], R75 ;  /* 0x0132904b4a0095a7 */ /* 0x000e64000802007f */
[----:B-1----:R-:W-:Y:S05]  /*18eb0*/  @!P1 BRA `(.L_x_12651) ;  /* 0xfffffffc00f09947 */ /* 0x002fea000383ffff */
[----:B------:R-:W-:Y:S05]  /*18ec0*/  BRA `(.L_x_12860) ;  /* 0xfffffeb800d87947 */ /* 0x000fea000383ffff */
.L_x_12655:
[----:B------:R0:W0:Y:S02]  /*18ed0*/  SYNCS.PHASECHK.TRANS64.TRYWAIT P0, [R74+URZ+0x132b0], R75 ;  /* 0x0132b04b4a0075a7 */ /* 0x000024000800017f */
[----:B0-----:R-:W-:Y:S05]  /*18ee0*/  @!P0 NANOSLEEP.SYNCS 0x989680 ;  /* 0x009896800000895d */ /* 0x001fea0003900000 */
[----:B------:R-:W0:Y:S02]  /*18ef0*/  @!P0 SYNCS.PHASECHK.TRANS64 P0, [R74+URZ+0x132b0], R75 ;  /* 0x0132b04b4a0085a7 */ /* 0x000e24000800007f */
[----:B0-----:R-:W-:Y:S05]  /*18f00*/  @!P0 BRA `(.L_x_12655) ;  /* 0xfffffffc00f08947 */ /* 0x001fea000383ffff */
[----:B------:R-:W-:Y:S05]  /*18f10*/  BRA `(.L_x_12861) ;  /* 0xfffffebc00387947 */ /* 0x000fea000383ffff */
.L_x_12673:
[----:B------:R-:W-:Y:S01]  /*18f20*/  BSSY B1, `(.L_x_12862) ;  /* 0x0000007000017945 */ /* 0x000fe20003800000 */
[----:B------:R-:W-:Y:S02]  /*18f30*/  IMAD.MOV.U32 R12, RZ, RZ, RZ ;  /* 0x000000ffff0c7224 */ /* 0x000fe400078e00ff */
[----:B------:R-:W-:Y:S02]  /*18f40*/  IMAD.MOV.U32 R11, RZ, RZ, 0x1e1f ;  /* 0x00001e1fff0b7424 */ /* 0x000fe400078e00ff */
[----:B------:R-:W-:-:S07]  /*18f50*/  IMAD.MOV.U32 R15, RZ, RZ, -0x1 ;  /* 0xffffffffff0f7424 */ /* 0x000fce00078e00ff */
[----:B------:R-:W-:Y:S05]  /*18f60*/  WARPSYNC.COLLECTIVE R15, `(.L_x_12863) ;  /* 0x000000000f087348 */ /* 0x000fea0003c00000 */
[----:B------:R0:W1:Y:S02]  /*18f70*/  SHFL.IDX P6, R14, R13, R12, R11 ;  /* 0x0000000c0d0e7389 */ /* 0x00006400000c000b */
[----:B01----:R-:W-:Y:S01]  /*18f80*/  ENDCOLLECTIVE ;  /* 0x000000000000791b */ /* 0x003fe20003800000 */
.L_x_12863:
[----:B------:R-:W-:Y:S05]  /*18f90*/  BSYNC B1 ;  /* 0x0000000000017941 */ /* 0x000fea0003800000 */
.L_x_12862:
        /* <DEDUP_REMOVED lines=8> */
.L_x_12864:
[----:B------:R-:W-:Y:S02]  /*19020*/  IMAD.MOV.U32 R13, RZ, RZ, R4 ;  /* 0x000000ffff0d7224 */ /* 0x000fe400078e0004 */
[----:B------:R-:W-:-:S07]  /*19030*/  IMAD.MOV.U32 R3, RZ, RZ, R14 ;  /* 0x000000ffff037224 */ /* 0x000fce00078e000e */
[----:B------:R-:W-:Y:S05]  /*19040*/  WARPSYNC.COLLECTIVE R15, `(.L_x_12865) ;  /* 0x000000000f087348 */ /* 0x000fea0003c00000 */
[----:B------:R0:W1:Y:S02]  /*19050*/  SHFL.IDX P6, R14, R13, R12, R11 ;  /* 0x0000000c0d0e7389 */ /* 0x00006400000c000b */
[----:B01----:R-:W-:Y:S01]  /*19060*/  ENDCOLLECTIVE ;  /* 0x000000000000791b */ /* 0x003fe20003800000 */
.L_x_12865:
[----:B------:R-:W-:Y:S02]  /*19070*/  IMAD.MOV.U32 R13, RZ, RZ, R5 ;  /* 0x000000ffff0d7224 */ /* 0x000fe400078e0005 */
[----:B------:R-:W-:-:S07]  /*19080*/  IMAD.MOV.U32 R4, RZ, RZ, R14 ;  /* 0x000000ffff047224 */ /* 0x000fce00078e000e */
[----:B------:R-:W-:Y:S05]  /*19090*/  WARPSYNC.COLLECTIVE R15, `(.L_x_12866) ;  /* 0x000000000f087348 */ /* 0x000fea0003c00000 */
[----:B------:R0:W1:Y:S02]  /*190a0*/  SHFL.IDX P6, R14, R13, R12, R11 ;  /* 0x0000000c0d0e7389 */ /* 0x00006400000c000b */
[----:B01----:R-:W-:Y:S01]  /*190b0*/  ENDCOLLECTIVE ;  /* 0x000000000000791b */ /* 0x003fe20003800000 */
.L_x_12866:
[----:B------:R-:W-:Y:S05]  /*190c0*/  BRA `(.L_x_12867) ;  /* 0xfffffec8009c7947 */ /* 0x000fea000383ffff */
.L_x_12677:
[----:B-1----:R1:W2:Y:S02]  /*190d0*/  SYNCS.PHASECHK.TRANS64.TRYWAIT P0, [R16+URZ+0x13200], R5 ;  /* 0x01320005100075a7 */ /* 0x0022a4000800017f */
[----:B--2---:R-:W-:Y:S05]  /*190e0*/  @!P0 NANOSLEEP.SYNCS 0x989680 ;  /* 0x009896800000895d */ /* 0x004fea0003900000 */
[----:B------:R-:W2:Y:S02]  /*190f0*/  @!P0 SYNCS.PHASECHK.TRANS64 P0, [R16+URZ+0x13200], R5 ;  /* 0x01320005100085a7 */ /* 0x000ea4000800007f */
[----:B--2---:R-:W-:Y:S05]  /*19100*/  @!P0 BRA `(.L_x_12677) ;  /* 0xfffffffc00f08947 */ /* 0x004fea000383ffff */
[----:B------:R-:W-:Y:S05]  /*19110*/  BRA `(.L_x_12868) ;  /* 0xfffffecc003c7947 */ /* 0x000fea000383ffff */
.L_x_12681:
[----:B------:R-:W-:Y:S01]  /*19120*/  BSSY B1, `(.L_x_12869) ;  /* 0x0000007000017945 */ /* 0x000fe20003800000 */
[----:B------:R-:W-:Y:S02]  /*19130*/  IMAD.MOV.U32 R12, RZ, RZ, RZ ;  /* 0x000000ffff0c7224 */ /* 0x000fe400078e00ff */
[----:B------:R-:W-:Y:S02]  /*19140*/  IMAD.MOV.U32 R11, RZ, RZ, 0x1e1f ;  /* 0x00001e1fff0b7424 */ /* 0x000fe400078e00ff */
[----:B------:R-:W-:-:S07]  /*19150*/  IMAD.MOV.U32 R15, RZ, RZ, -0x1 ;  /* 0xffffffffff0f7424 */ /* 0x000fce00078e00ff */
[----:B------:R-:W-:Y:S05]  /*19160*/  WARPSYNC.COLLECTIVE R15, `(.L_x_12870) ;  /* 0x000000000f087348 */ /* 0x000fea0003c00000 */
[----:B------:R0:W1:Y:S02]  /*19170*/  SHFL.IDX P6, R14, R13, R12, R11 ;  /* 0x0000000c0d0e7389 */ /* 0x00006400000c000b */
[----:B01----:R-:W-:Y:S01]  /*19180*/  ENDCOLLECTIVE ;  /* 0x000000000000791b */ /* 0x003fe20003800000 */
.L_x_12870:
[----:B------:R-:W-:Y:S05]  /*19190*/  BSYNC B1 ;  /* 0x0000000000017941 */ /* 0x000fea0003800000 */
.L_x_12869:
        /* <DEDUP_REMOVED lines=8> */
.L_x_12871:
[----:B------:R-:W-:Y:S02]  /*19220*/  IMAD.MOV.U32 R13, RZ, RZ, R20 ;  /* 0x000000ffff0d7224 */ /* 0x000fe400078e0014 */
[----:B------:R-:W-:-:S07]  /*19230*/  IMAD.MOV.U32 R3, RZ, RZ, R14 ;  /* 0x000000ffff037224 */ /* 0x000fce00078e000e */
[----:B------:R-:W-:Y:S05]  /*19240*/  WARPSYNC.COLLECTIVE R15, `(.L_x_12872) ;  /* 0x000000000f087348 */ /* 0x000fea0003c00000 */
[----:B------:R0:W1:Y:S02]  /*19250*/  SHFL.IDX P6, R14, R13, R12, R11 ;  /* 0x0000000c0d0e7389 */ /* 0x00006400000c000b */
[----:B01----:R-:W-:Y:S01]  /*19260*/  ENDCOLLECTIVE ;  /* 0x000000000000791b */ /* 0x003fe20003800000 */
.L_x_12872:
[----:B------:R-:W-:Y:S02]  /*19270*/  IMAD.MOV.U32 R13, RZ, RZ, R4 ;  /* 0x000000ffff0d7224 */ /* 0x000fe400078e0004 */
[----:B------:R-:W-:-:S07]  /*19280*/  IMAD.MOV.U32 R20, RZ, RZ, R14 ;  /* 0x000000ffff147224 */ /* 0x000fce00078e000e */
[----:B------:R-:W-:Y:S05]  /*19290*/  WARPSYNC.COLLECTIVE R15, `(.L_x_12873) ;  /* 0x000000000f087348 */ /* 0x000fea0003c00000 */
[----:B------:R0:W1:Y:S02]  /*192a0*/  SHFL.IDX P6, R14, R13, R12, R11 ;  /* 0x0000000c0d0e7389 */ /* 0x00006400000c000b */
[----:B01----:R-:W-:Y:S01]  /*192b0*/  ENDCOLLECTIVE ;  /* 0x000000000000791b */ /* 0x003fe20003800000 */
.L_x_12873:
[----:B------:R-:W-:Y:S05]  /*192c0*/  BRA `(.L_x_12874) ;  /* 0xfffffedc005c7947 */ /* 0x000fea000383ffff */
.L_x_12685:
[----:B-1----:R1:W2:Y:S02]  /*192d0*/  SYNCS.PHASECHK.TRANS64.TRYWAIT P1, [R16+URZ+0x13200], R21 ;  /* 0x01320015100075a7 */ /* 0x0022a4000802017f */
[----:B--2---:R-:W-:Y:S05]  /*192e0*/  @!P1 NANOSLEEP.SYNCS 0x989680 ;  /* 0x009896800000995d */ /* 0x004fea0003900000 */
[----:B------:R-:W2:Y:S02]  /*192f0*/  @!P1 SYNCS.PHASECHK.TRANS64 P1, [R16+URZ+0x13200], R21 ;  /* 0x01320015100095a7 */ /* 0x000ea4000802007f */
[----:B--2---:R-:W-:Y:S05]  /*19300*/  @!P1 BRA `(.L_x_12685) ;  /* 0xfffffffc00f09947 */ /* 0x004fea000383ffff */
[----:B------:R-:W-:Y:S05]  /*19310*/  BRA `(.L_x_12875) ;  /* 0xfffffedc00d47947 */ /* 0x000fea000383ffff */
.L_x_12689:
[----:B-1----:R1:W2:Y:S02]  /*19320*/  SYNCS.PHASECHK.TRANS64.TRYWAIT P0, [R12+URZ+0x13230], R3 ;  /* 0x013230030c0075a7 */ /* 0x0022a4000800017f */
[----:B--2---:R-:W-:Y:S05]  /*19330*/  @!P0 NANOSLEEP.SYNCS 0x989680 ;  /* 0x009896800000895d */ /* 0x004fea0003900000 */
[----:B------:R-:W2:Y:S02]  /*19340*/  @!P0 SYNCS.PHASECHK.TRANS64 P0, [R12+URZ+0x13230], R3 ;  /* 0x013230030c0085a7 */ /* 0x000ea4000800007f */
[----:B--2---:R-:W-:Y:S05]  /*19350*/  @!P0 BRA `(.L_x_12689) ;  /* 0xfffffffc00f08947 */ /* 0x004fea000383ffff */
[----:B------:R-:W-:Y:S05]  /*19360*/  BRA `(.L_x_12688) ;  /* 0xfffffef000247947 */ /* 0x000fea000383ffff */
.L_x_12696:
[----:B-1----:R1:W2:Y:S02]  /*19370*/  SYNCS.PHASECHK.TRANS64.TRYWAIT P2, [R13+URZ+0x13230], R14 ;  /* 0x0132300e0d0075a7 */ /* 0x0022a4000804017f */
[----:B--2---:R-:W-:Y:S05]  /*19380*/  @!P2 NANOSLEEP.SYNCS 0x989680 ;  /* 0x009896800000a95d */ /* 0x004fea0003900000 */
[----:B------:R-:W2:Y:S02]  /*19390*/  @!P2 SYNCS.PHASECHK.TRANS64 P2, [R13+URZ+0x13230], R14 ;  /* 0x0132300e0d00a5a7 */ /* 0x000ea4000804007f */
[----:B--2---:R-:W-:Y:S05]  /*193a0*/  @!P2 BRA `(.L_x_12696) ;  /* 0xfffffffc00f0a947 */ /* 0x004fea000383ffff */
[----:B------:R-:W-:Y:S05]  /*193b0*/  BRA `(.L_x_12695) ;  /* 0xffffff1c00307947 */ /* 0x000fea000383ffff */
.L_x_12701:
[----:B-1----:R1:W2:Y:S02]  /*193c0*/  SYNCS.PHASECHK.TRANS64.TRYWAIT P2, [R20+URZ+0x13250], R0 ;  /* 0x01325000140075a7 */ /* 0x0022a4000804017f */
[----:B--2---:R-:W-:Y:S05]  /*193d0*/  @!P2 NANOSLEEP.SYNCS 0x989680 ;  /* 0x009896800000a95d */ /* 0x004fea0003900000 */
[----:B------:R-:W2:Y:S02]  /*193e0*/  @!P2 SYNCS.PHASECHK.TRANS64 P2, [R20+URZ+0x13250], R0 ;  /* 0x013250001400a5a7 */ /* 0x000ea4000804007f */
[----:B--2---:R-:W-:Y:S05]  /*193f0*/  @!P2 BRA `(.L_x_12701) ;  /* 0xfffffffc00f0a947 */ /* 0x004fea000383ffff */
[----:B------:R-:W-:Y:S05]  /*19400*/  BRA `(.L_x_12700) ;  /* 0xffffff2000a07947 */ /* 0x000fea000383ffff */
.L_x_12710:
[----:B-1----:R1:W2:Y:S02]  /*19410*/  SYNCS.PHASECHK.TRANS64.TRYWAIT P0, [R3+URZ+0x13230], R14 ;  /* 0x0132300e030075a7 */ /* 0x0022a4000800017f */
[----:B--2---:R-:W-:Y:S05]  /*19420*/  @!P0 NANOSLEEP.SYNCS 0x989680 ;  /* 0x009896800000895d */ /* 0x004fea0003900000 */
[----:B------:R-:W2:Y:S02]  /*19430*/  @!P0 SYNCS.PHASECHK.TRANS64 P0, [R3+URZ+0x13230], R14 ;  /* 0x0132300e030085a7 */ /* 0x000ea4000800007f */
[----:B--2---:R-:W-:Y:S05]  /*19440*/  @!P0 BRA `(.L_x_12710) ;  /* 0xfffffffc00f08947 */ /* 0x004fea000383ffff */
[----:B------:R-:W-:Y:S05]  /*19450*/  BRA `(.L_x_12709) ;  /* 0xffffff4c00387947 */ /* 0x000fea000383ffff */
.L_x_12715:
[----:B-1----:R1:W2:Y:S02]  /*19460*/  SYNCS.PHASECHK.TRANS64.TRYWAIT P0, [R13+URZ+0x13250], R0 ;  /* 0x013250000d0075a7 */ /* 0x0022a4000800017f */
[----:B--2---:R-:W-:Y:S05]  /*19470*/  @!P0 NANOSLEEP.SYNCS 0x989680 ;  /* 0x009896800000895d */ /* 0x004fea0003900000 */
[----:B------:R-:W2:Y:S02]  /*19480*/  @!P0 SYNCS.PHASECHK.TRANS64 P0, [R13+URZ+0x13250], R0 ;  /* 0x013250000d0085a7 */ /* 0x000ea4000800007f */
[----:B--2---:R-:W-:Y:S05]  /*19490*/  @!P0 BRA `(.L_x_12715) ;  /* 0xfffffffc00f08947 */ /* 0x004fea000383ffff */
[----:B------:R-:W-:Y:S05]  /*194a0*/  BRA `(.L_x_12714) ;  /* 0xffffff5000a87947 */ /* 0x000fea000383ffff */
.L_x_12722:
[----:B--2---:R2:W3:Y:S02]  /*194b0*/  SYNCS.PHASECHK.TRANS64.TRYWAIT P0, [R10+URZ+0x13250], R5 ;  /* 0x013250050a0075a7 */ /* 0x0044e4000800017f */
[----:B---3--:R-:W-:Y:S05]  /*194c0*/  @!P0 NANOSLEEP.SYNCS 0x989680 ;  /* 0x009896800000895d */ /* 0x008fea0003900000 */
[----:B------:R-:W3:Y:S02]  /*194d0*/  @!P0 SYNCS.PHASECHK.TRANS64 P0, [R10+URZ+0x13250], R5 ;  /* 0x013250050a0085a7 */ /* 0x000ee4000800007f */
[----:B---3--:R-:W-:Y:S05]  /*194e0*/  @!P0 BRA `(.L_x_12722) ;  /* 0xfffffffc00f08947 */ /* 0x008fea000383ffff */
[----:B------:R-:W-:Y:S05]  /*194f0*/  BRA `(.L_x_12721) ;  /* 0xffffff7000187947 */ /* 0x000fea000383ffff */
.L_x_12747:
        /* <DEDUP_REMOVED lines=11> */
.L_x_12877:
[----:B------:R-:W-:Y:S05]  /*195b0*/  BSYNC B1 ;  /* 0x0000000000017941 */ /* 0x000fea0003800000 */
.L_x_12876:
[----:B------:R-:W-:Y:S05]  /*195c0*/  BRA `(.L_x_12878) ;  /* 0xffffffac00247947 */ /* 0x000fea000383ffff */
.L_x_12749:
[----:B------:R-:W-:Y:S01]  /*195d0*/  BSSY B1, `(.L_x_12879) ;  /* 0x0000006000017945 */ /* 0x000fe20003800000 */
[----:B------:R-:W-:-:S07]  /*195e0*/  IMAD.MOV.U32 R15, RZ, RZ, -0x1 ;  /* 0xffffffffff0f7424 */ /* 0x000fce00078e00ff */
[----:B01----:R-:W-:Y:S05]  /*195f0*/  WARPSYNC.COLLECTIVE R15, `(.L_x_12880) ;  /* 0x000000000f0c7348 */ /* 0x003fea0003c00000 */
[----:B------:R-:W-:Y:S02]  /*19600*/  ELECT P6, UR62, PT ;  /* 0x00000000003e782f */ /* 0x000fe400038c0000 */
[----:B------:R-:W-:Y:S01]  /*19610*/  MOV R14, UR62 ;  /* 0x0000003e000e7c02 */ /* 0x000fe20008000f00 */
[----:B01----:R-:W-:Y:S10]  /*19620*/  ENDCOLLECTIVE ;  /* 0x000000000000791b */ /* 0x003ff40003800000 */
.L_x_12880:
[----:B------:R-:W-:Y:S05]  /*19630*/  BSYNC B1 ;  /* 0x0000000000017941 */ /* 0x000fea0003800000 */
.L_x_12879:
[----:B------:R-:W-:Y:S05]  /*19640*/  BRA `(.L_x_12748) ;  /* 0xffffffac001c7947 */ /* 0x000fea000383ffff */
.L_x_12751:
[----:B0-----:R0:W2:Y:S02]  /*19650*/  SYNCS.PHASECHK.TRANS64.TRYWAIT P0, [R22+URZ+0x13220], R5 ;  /* 0x01322005160075a7 */ /* 0x0010a4000800017f */
[----:B--2---:R-:W-:Y:S05]  /*19660*/  @!P0 NANOSLEEP.SYNCS 0x989680 ;  /* 0x009896800000895d */ /* 0x004fea0003900000 */
[----:B------:R-:W2:Y:S02]  /*19670*/  @!P0 SYNCS.PHASECHK.TRANS64 P0, [R22+URZ+0x13220], R5 ;  /* 0x01322005160085a7 */ /* 0x000ea4000800007f */
[----:B--2---:R-:W-:Y:S05]  /*19680*/  @!P0 BRA `(.L_x_12751) ;  /* 0xfffffffc00f08947 */ /* 0x004fea000383ffff */
[----:B------:R-:W-:Y:S05]  /*19690*/  BRA `(.L_x_12881) ;  /* 0xffffffac002c7947 */ /* 0x000fea000383ffff */
.L_x_12755:
[----:B0-----:R0:W2:Y:S02]  /*196a0*/  SYNCS.PHASECHK.TRANS64.TRYWAIT P0, [R6+URZ+0x132a0], R5 ;  /* 0x0132a005060075a7 */ /* 0x0010a4000800017f */
[----:B--2---:R-:W-:Y:S05]  /*196b0*/  @!P0 NANOSLEEP.SYNCS 0x989680 ;  /* 0x009896800000895d */ /* 0x004fea0003900000 */
[----:B------:R-:W2:Y:S02]  /*196c0*/  @!P0 SYNCS.PHASECHK.TRANS64 P0, [R6+URZ+0x132a0], R5 ;  /* 0x0132a005060085a7 */ /* 0x000ea4000800007f */
[----:B--2---:R-:W-:Y:S05]  /*196d0*/  @!P0 BRA `(.L_x_12755) ;  /* 0xfffffffc00f08947 */ /* 0x004fea000383ffff */
[----:B------:R-:W-:Y:S05]  /*196e0*/  BRA `(.L_x_12882) ;  /* 0xffffffac00487947 */ /* 0x000fea000383ffff */
.L_x_12760:
[----:B-1----:R1:W2:Y:S02]  /*196f0*/  SYNCS.PHASECHK.TRANS64.TRYWAIT P0, [R6+URZ+0x132c0], R5 ;  /* 0x0132c005060075a7 */ /* 0x0022a4000800017f */
[----:B--2---:R-:W-:Y:S05]  /*19700*/  @!P0 NANOSLEEP.SYNCS 0x989680 ;  /* 0x009896800000895d */ /* 0x004fea0003900000 */
[----:B------:R-:W2:Y:S02]  /*19710*/  @!P0 SYNCS.PHASECHK.TRANS64 P0, [R6+URZ+0x132c0], R5 ;  /* 0x0132c005060085a7 */ /* 0x000ea4000800007f */
[----:B--2---:R-:W-:Y:S05]  /*19720*/  @!P0 BRA `(.L_x_12760) ;  /* 0xfffffffc00f08947 */ /* 0x004fea000383ffff */
[----:B------:R-:W-:Y:S05]  /*19730*/  BRA `(.L_x_12883) ;  /* 0xffffffac00c47947 */ /* 0x000fea000383ffff */
.L_x_12767:
[----:B0-----:R0:W3:Y:S02]  /*19740*/  SYNCS.PHASECHK.TRANS64.TRYWAIT P1, [R5+URZ+0x132a0], R6 ;  /* 0x0132a006050075a7 */ /* 0x0010e4000802017f */
[----:B---3--:R-:W-:Y:S05]  /*19750*/  @!P1 NANOSLEEP.SYNCS 0x989680 ;  /* 0x009896800000995d */ /* 0x008fea0003900000 */
[----:B------:R-:W3:Y:S02]  /*19760*/  @!P1 SYNCS.PHASECHK.TRANS64 P1, [R5+URZ+0x132a0], R6 ;  /* 0x0132a006050095a7 */ /* 0x000ee4000802007f */
[----:B---3--:R-:W-:Y:S05]  /*19770*/  @!P1 BRA `(.L_x_12767) ;  /* 0xfffffffc00f09947 */ /* 0x008fea000383ffff */
[----:B------:R-:W-:Y:S05]  /*19780*/  BRA `(.L_x_12884) ;  /* 0xffffffb0008c7947 */ /* 0x000fea000383ffff */
.L_x_12772:
[----:B-1----:R1:W2:Y:S02]  /*19790*/  SYNCS.PHASECHK.TRANS64.TRYWAIT P1, [R5+URZ+0x132c0], R6 ;  /* 0x0132c006050075a7 */ /* 0x0022a4000802017f */
[----:B--2---:R-:W-:Y:S05]  /*197a0*/  @!P1 NANOSLEEP.SYNCS 0x989680 ;  /* 0x009896800000995d */ /* 0x004fea0003900000 */
[----:B------:R-:W2:Y:S02]  /*197b0*/  @!P1 SYNCS.PHASECHK.TRANS64 P1, [R5+URZ+0x132c0], R6 ;  /* 0x0132c006050095a7 */ /* 0x000ea4000802007f */
[----:B--2---:R-:W-:Y:S05]  /*197c0*/  @!P1 BRA `(.L_x_12772) ;  /* 0xfffffffc00f09947 */ /* 0x004fea000383ffff */
[----:B------:R-:W-:Y:S05]  /*197d0*/  BRA `(.L_x_12885) ;  /* 0xffffffb400047947 */ /* 0x000fea000383ffff */
.L_x_12787:
        /* <DEDUP_REMOVED lines=11> */
.L_x_12887:
[----:B------:R-:W-:Y:S05]  /*19890*/  BSYNC B0 ;  /* 0x0000000000007941 */ /* 0x000fea0003800000 */
.L_x_12886:
[----:B------:R-:W-:Y:S05]  /*198a0*/  BRA `(.L_x_12888) ;  /* 0xffffffbc00c07947 */ /* 0x000fea000383ffff */
.L_x_12789:
[----:B------:R-:W-:Y:S01]  /*198b0*/  BSSY B0, `(.L_x_12889) ;  /* 0x0000006000007945 */ /* 0x000fe20003800000 */
[----:B------:R-:W-:-:S07]  /*198c0*/  IMAD.MOV.U32 R15, RZ, RZ, -0x1 ;  /* 0xffffffffff0f7424 */ /* 0x000fce00078e00ff */
[----:B0123--:R-:W-:Y:S05]  /*198d0*/  WARPSYNC.COLLECTIVE R15, `(.L_x_12890) ;  /* 0x000000000f0c7348 */ /* 0x00ffea0003c00000 */
[----:B------:R-:W-:Y:S02]  /*198e0*/  ELECT P6, UR62, PT ;  /* 0x00000000003e782f */ /* 0x000fe400038c0000 */
[----:B------:R-:W-:Y:S01]  /*198f0*/  MOV R14, UR62 ;  /* 0x0000003e000e7c02 */ /* 0x000fe20008000f00 */
[----:B0123--:R-:W-:Y:S10]  /*19900*/  ENDCOLLECTIVE ;  /* 0x000000000000791b */ /* 0x00fff40003800000 */
.L_x_12890:
[----:B------:R-:W-:Y:S05]  /*19910*/  BSYNC B0 ;  /* 0x0000000000007941 */ /* 0x000fea0003800000 */
.L_x_12889:
[----:B------:R-:W-:Y:S05]  /*19920*/  BRA `(.L_x_12891) ;  /* 0xffffffbc00c87947 */ /* 0x000fea000383ffff */
.L_x_12791:
[----:B0-----:R0:W4:Y:S02]  /*19930*/  SYNCS.PHASECHK.TRANS64.TRYWAIT P0, [R4+URZ+0x13280], R3 ;  /* 0x01328003040075a7 */ /* 0x001124000800017f */
[----:B----4-:R-:W-:Y:S05]  /*19940*/  @!P0 NANOSLEEP.SYNCS 0x989680 ;  /* 0x009896800000895d */ /* 0x010fea0003900000 */
[----:B------:R-:W4:Y:S02]  /*19950*/  @!P0 SYNCS.PHASECHK.TRANS64 P0, [R4+URZ+0x13280], R3 ;  /* 0x01328003040085a7 */ /* 0x000f24000800007f */
[----:B----4-:R-:W-:Y:S05]  /*19960*/  @!P0 BRA `(.L_x_12791) ;  /* 0xfffffffc00f08947 */ /* 0x010fea000383ffff */
[----:B------:R-:W-:Y:S05]  /*19970*/  BRA `(.L_x_12892) ;  /* 0xffffffc0002c7947 */ /* 0x000fea000383ffff */
.L_x_12793:
[----:B0-----:R0:W4:Y:S02]  /*19980*/  SYNCS.PHASECHK.TRANS64.TRYWAIT P0, [R4+URZ+0x13240], R3 ;  /* 0x01324003040075a7 */ /* 0x001124000800017f */
[----:B----4-:R-:W-:Y:S05]  /*19990*/  @!P0 NANOSLEEP.SYNCS 0x989680 ;  /* 0x009896800000895d */ /* 0x010fea0003900000 */
[----:B------:R-:W4:Y:S02]  /*199a0*/  @!P0 SYNCS.PHASECHK.TRANS64 P0, [R4+URZ+0x13240], R3 ;  /* 0x01324003040085a7 */ /* 0x000f24000800007f */
[----:B----4-:R-:W-:Y:S05]  /*199b0*/  @!P0 BRA `(.L_x_12793) ;  /* 0xfffffffc00f08947 */ /* 0x010fea000383ffff */
[----:B------:R-:W-:Y:S05]  /*199c0*/  BRA `(.L_x_12893) ;  /* 0xffffffc000807947 */ /* 0x000fea000383ffff */
.L_x_12797:
[----:B------:R-:W2:Y:S01]  /*199d0*/  LDL.LU R11, [R1+0x24] ;  /* 0x00002400010b7983 */ /* 0x000ea20000300800 */
[----:B------:R-:W-:Y:S02]  /*199e0*/  IMAD.MOV.U32 R13, RZ, RZ, R4 ;  /* 0x000000ffff0d7224 */ /* 0x000fe400078e0004 */
[----:B------:R-:W-:Y:S02]  /*199f0*/  IMAD.MOV.U32 R12, RZ, RZ, RZ ;  /* 0x000000ffff0c7224 */ /* 0x000fe400078e00ff */
[----:B------:R-:W-:Y:S02]  /*19a00*/  IMAD.MOV.U32 R15, RZ, RZ, -0x1 ;  /* 0xffffffffff0f7424 */ /* 0x000fe400078e00ff */
        /* <DEDUP_REMOVED lines=8> */
.L_x_12894:
[----:B------:R-:W-:Y:S02]  /*19a90*/  IMAD.MOV.U32 R13, RZ, RZ, R0 ;  /* 0x000000ffff0d7224 */ /* 0x000fe400078e0000 */
[----:B------:R-:W-:-:S07]  /*19aa0*/  IMAD.MOV.U32 R7, RZ, RZ, R14 ;  /* 0x000000ffff077224 */ /* 0x000fce00078e000e */
[----:B------:R-:W-:Y:S05]  /*19ab0*/  WARPSYNC.COLLECTIVE R15, `(.L_x_12895) ;  /* 0x000000000f087348 */ /* 0x000fea0003c00000 */
[----:B------:R0:W1:Y:S02]  /*19ac0*/  SHFL.IDX P6, R14, R13, R12, R11 ;  /* 0x0000000c0d0e7389 */ /* 0x00006400000c000b */
[----:B01----:R-:W-:Y:S01]  /*19ad0*/  ENDCOLLECTIVE ;  /* 0x000000000000791b */ /* 0x003fe20003800000 */
.L_x_12895:
[----:B------:R-:W-:Y:S02]  /*19ae0*/  IMAD.MOV.U32 R13, RZ, RZ, R4 ;  /* 0x000000ffff0d7224 */ /* 0x000fe400078e0004 */
[----:B------:R-:W-:Y:S02]  /*19af0*/  IMAD.MOV.U32 R12, RZ, RZ, 0x1 ;  /* 0x00000001ff0c7424 */ /* 0x000fe400078e00ff */
[----:B------:R-:W-:-:S07]  /*19b00*/  IMAD.MOV.U32 R6, RZ, RZ, R14 ;  /* 0x000000ffff067224 */ /* 0x000fce00078e000e */
[----:B------:R-:W-:Y:S05]  /*19b10*/  WARPSYNC.COLLECTIVE R15, `(.L_x_12896) ;  /* 0x000000000f087348 */ /* 0x000fea0003c00000 */
[----:B------:R0:W1:Y:S02]  /*19b20*/  SHFL.IDX P6, R14, R13, R12, R11 ;  /* 0x0000000c0d0e7389 */ /* 0x00006400000c000b */
[----:B01----:R-:W-:Y:S01]  /*19b30*/  ENDCOLLECTIVE ;  /* 0x000000000000791b */ /* 0x003fe20003800000 */
.L_x_12896:
        /* <DEDUP_REMOVED lines=12> */
.L_x_12897:
[----:B------:R-:W-:Y:S02]  /*19c00*/  IMAD.MOV.U32 R13, RZ, RZ, R4 ;  /* 0x000000ffff0d7224 */ /* 0x000fe400078e0004 */
[----:B------:R-:W-:Y:S02]  /*19c10*/  IMAD.MOV.U32 R12, RZ, RZ, 0x2 ;  /* 0x00000002ff0c7424 */ /* 0x000fe400078e00ff */
[----:B------:R-:W-:-:S07]  /*19c20*/  IMAD.MOV.U32 R7, RZ, RZ, R14 ;  /* 0x000000ffff077224 */ /* 0x000fce00078e000e */
[----:B------:R-:W-:Y:S05]  /*19c30*/  WARPSYNC.COLLECTIVE R15, `(.L_x_12898) ;  /* 0x000000000f087348 */ /* 0x000fea0003c00000 */
[----:B------:R0:W1:Y:S02]  /*19c40*/  SHFL.IDX P6, R14, R13, R12, R11 ;  /* 0x0000000c0d0e7389 */ /* 0x00006400000c000b */
[----:B01----:R-:W-:Y:S01]  /*19c50*/  ENDCOLLECTIVE ;  /* 0x000000000000791b */ /* 0x003fe20003800000 */
.L_x_12898:
        /* <DEDUP_REMOVED lines=16> */
.L_x_12899:
[----:B------:R-:W-:Y:S02]  /*19d60*/  IMAD.MOV.U32 R13, RZ, RZ, R4 ;  /* 0x000000ffff0d7224 */ /* 0x000fe400078e0004 */
[----:B------:R-:W-:Y:S02]  /*19d70*/  IMAD.MOV.U32 R12, RZ, RZ, 0x3 ;  /* 0x00000003ff0c7424 */ /* 0x000fe400078e00ff */
[----:B------:R-:W-:-:S07]  /*19d80*/  IMAD.MOV.U32 R7, RZ, RZ, R14 ;  /* 0x000000ffff077224 */ /* 0x000fce00078e000e */
[----:B------:R-:W-:Y:S05]  /*19d90*/  WARPSYNC.COLLECTIVE R15, `(.L_x_12900) ;  /* 0x000000000f087348 */ /* 0x000fea0003c00000 */
[----:B------:R0:W1:Y:S02]  /*19da0*/  SHFL.IDX P6, R14, R13, R12, R11 ;  /* 0x0000000c0d0e7389 */ /* 0x00006400000c000b */
[----:B01----:R-:W-:Y:S01]  /*19db0*/  ENDCOLLECTIVE ;  /* 0x000000000000791b */ /* 0x003fe20003800000 */
.L_x_12900:
        /* <DEDUP_REMOVED lines=11> */
.L_x_12901:
        /* <DEDUP_REMOVED lines=11> */
.L_x_12902:
        /* <DEDUP_REMOVED lines=14> */
.L_x_12903:
[----:B------:R-:W-:Y:S02]  /*1a000*/  IMAD.MOV.U32 R13, RZ, RZ, R3 ;  /* 0x000000ffff0d7224 */ /* 0x000fe400078e0003 */
[----:B------:R-:W-:Y:S02]  /*1a010*/  IMAD.MOV.U32 R12, RZ, RZ, 0x1 ;  /* 0x00000001ff0c7424 */ /* 0x000fe400078e00ff */
[----:B------:R-:W-:-:S07]  /*1a020*/  IMAD.MOV.U32 R0, RZ, RZ, R14 ;  /* 0x000000ffff007224 */ /* 0x000fce00078e000e */
[----:B------:R-:W-:Y:S05]  /*1a030*/  WARPSYNC.COLLECTIVE R15, `(.L_x_12904) ;  /* 0x000000000f087348 */ /* 0x000fea0003c00000 */
[----:B------:R0:W1:Y:S02]  /*1a040*/  SHFL.IDX P6, R14, R13, R12, R11 ;  /* 0x0000000c0d0e7389 */ /* 0x00006400000c000b */
[----:B01----:R-:W-:Y:S01]  /*1a050*/  ENDCOLLECTIVE ;  /* 0x000000000000791b */ /* 0x003fe20003800000 */
.L_x_12904:
        /* <DEDUP_REMOVED lines=13> */
.L_x_12905:
[----:B------:R-:W-:Y:S01]  /*1a130*/  IMAD.MOV.U32 R2, RZ, RZ, R14 ;  /* 0x000000ffff027224 */ /* 0x000fe200078e000e */
[----:B------:R-:W-:Y:S06]  /*1a140*/  BRA `(.L_x_12906) ;  /* 0xffffffc400a07947 */ /* 0x000fec000383ffff */
.L_x_12800:
[----:B-1----:R1:W2:Y:S02]  /*1a150*/  SYNCS.PHASECHK.TRANS64.TRYWAIT P0, [R22+URZ+0x13220], R3 ;  /* 0x01322003160075a7 */ /* 0x0022a4000800017f */
[----:B--2---:R-:W-:Y:S05]  /*1a160*/  @!P0 NANOSLEEP.SYNCS 0x989680 ;  /* 0x009896800000895d */ /* 0x004fea0003900000 */
[----:B------:R-:W2:Y:S02]  /*1a170*/  @!P0 SYNCS.PHASECHK.TRANS64 P0, [R22+URZ+0x13220], R3 ;  /* 0x01322003160085a7 */ /* 0x000ea4000800007f */
[----:B--2---:R-:W-:Y:S05]  /*1a180*/  @!P0 BRA `(.L_x_12800) ;  /* 0xfffffffc00f08947 */ /* 0x004fea000383ffff */
[----:B------:R-:W-:Y:S05]  /*1a190*/  BRA `(.L_x_12907) ;  /* 0xffffffc400fc7947 */ /* 0x000fea000383ffff */
.L_x_12806:
[----:B0-----:R0:W1:Y:S02]  /*1a1a0*/  SYNCS.PHASECHK.TRANS64.TRYWAIT P0, [R6+URZ+0x13280], R5 ;  /* 0x01328005060075a7 */ /* 0x001064000800017f */
[----:B-1----:R-:W-:Y:S05]  /*1a1b0*/  @!P0 NANOSLEEP.SYNCS 0x989680 ;  /* 0x009896800000895d */ /* 0x002fea0003900000 */
[----:B------:R-:W1:Y:S02]  /*1a1c0*/  @!P0 SYNCS.PHASECHK.TRANS64 P0, [R6+URZ+0x13280], R5 ;  /* 0x01328005060085a7 */ /* 0x000e64000800007f */
[----:B-1----:R-:W-:Y:S05]  /*1a1d0*/  @!P0 BRA `(.L_x_12806) ;  /* 0xfffffffc00f08947 */ /* 0x002fea000383ffff */
[----:B------:R-:W-:Y:S05]  /*1a1e0*/  BRA `(.L_x_12908) ;  /* 0xffffffc800ac7947 */ /* 0x000fea000383ffff */
.L_x_12811:
[----:B-1----:R1:W2:Y:S02]  /*1a1f0*/  SYNCS.PHASECHK.TRANS64.TRYWAIT P0, [R6+URZ+0x13240], R5 ;  /* 0x01324005060075a7 */ /* 0x0022a4000800017f */
[----:B--2---:R-:W-:Y:S05]  /*1a200*/  @!P0 NANOSLEEP.SYNCS 0x989680 ;  /* 0x009896800000895d */ /* 0x004fea0003900000 */
[----:B------:R-:W2:Y:S02]  /*1a210*/  @!P0 SYNCS.PHASECHK.TRANS64 P0, [R6+URZ+0x13240], R5 ;  /* 0x01324005060085a7 */ /* 0x000ea4000800007f */
[----:B--2---:R-:W-:Y:S05]  /*1a220*/  @!P0 BRA `(.L_x_12811) ;  /* 0xfffffffc00f08947 */ /* 0x004fea000383ffff */
[----:B------:R-:W-:Y:S05]  /*1a230*/  BRA `(.L_x_12909) ;  /* 0xffffffcc00287947 */ /* 0x000fea000383ffff */
.L_x_12817:
[----:B-1----:R1:W2:Y:S02]  /*1a240*/  SYNCS.PHASECHK.TRANS64.TRYWAIT P0, [R3+URZ+0x13270], R4 ;  /* 0x01327004030075a7 */ /* 0x0022a4000800017f */
[----:B--2---:R-:W-:Y:S05]  /*1a250*/  @!P0 NANOSLEEP.SYNCS 0x989680 ;  /* 0x009896800000895d */ /* 0x004fea0003900000 */
[----:B------:R-:W2:Y:S02]  /*1a260*/  @!P0 SYNCS.PHASECHK.TRANS64 P0, [R3+URZ+0x13270], R4 ;  /* 0x01327004030085a7 */ /* 0x000ea4000800007f */
[----:B--2---:R-:W-:Y:S05]  /*1a270*/  @!P0 BRA `(.L_x_12817) ;  /* 0xfffffffc00f08947 */ /* 0x004fea000383ffff */
[----:B------:R-:W-:Y:S05]  /*1a280*/  BRA `(.L_x_12910) ;  /* 0xffffffcc00c47947 */ /* 0x000fea000383ffff */
.L_x_12819:
[----:B-1----:R1:W2:Y:S02]  /*1a290*/  SYNCS.PHASECHK.TRANS64.TRYWAIT P0, [R3+URZ+0x13260], R4 ;  /* 0x01326004030075a7 */ /* 0x0022a4000800017f */
[----:B--2---:R-:W-:Y:S05]  /*1a2a0*/  @!P0 NANOSLEEP.SYNCS 0x989680 ;  /* 0x009896800000895d */ /* 0x004fea0003900000 */
[----:B------:R-:W2:Y:S02]  /*1a2b0*/  @!P0 SYNCS.PHASECHK.TRANS64 P0, [R3+URZ+0x13260], R4 ;  /* 0x01326004030085a7 */ /* 0x000ea4000800007f */
[----:B--2---:R-:W-:Y:S05]  /*1a2c0*/  @!P0 BRA `(.L_x_12819) ;  /* 0xfffffffc00f08947 */ /* 0x004fea000383ffff */
[----:B------:R-:W-:Y:S05]  /*1a2d0*/  BRA `(.L_x_12911) ;  /* 0xffffffcc00cc7947 */ /* 0x000fea000383ffff */
.L_x_12826:
[----:B-1----:R1:W2:Y:S02]  /*1a2e0*/  SYNCS.PHASECHK.TRANS64.TRYWAIT P1, [R0+URZ+0x13270], R3 ;  /* 0x01327003000075a7 */ /* 0x0022a4000802017f */
[----:B--2---:R-:W-:Y:S05]  /*1a2f0*/  @!P1 NANOSLEEP.SYNCS 0x989680 ;  /* 0x009896800000995d */ /* 0x004fea0003900000 */
[----:B------:R-:W2:Y:S02]  /*1a300*/  @!P1 SYNCS.PHASECHK.TRANS64 P1, [R0+URZ+0x13270], R3 ;  /* 0x01327003000095a7 */ /* 0x000ea4000802007f */
[----:B--2---:R-:W-:Y:S05]  /*1a310*/  @!P1 BRA `(.L_x_12826) ;  /* 0xfffffffc00f09947 */ /* 0x004fea000383ffff */
[----:B------:R-:W-:Y:S05]  /*1a320*/  BRA `(.L_x_12912) ;  /* 0xffffffd400607947 */ /* 0x000fea000383ffff */
.L_x_12828:
[----:B-1----:R1:W2:Y:S02]  /*1a330*/  SYNCS.PHASECHK.TRANS64.TRYWAIT P1, [R0+URZ+0x13260], R3 ;  /* 0x01326003000075a7 */ /* 0x0022a4000802017f */
[----:B--2---:R-:W-:Y:S05]  /*1a340*/  @!P1 NANOSLEEP.SYNCS 0x989680 ;  /* 0x009896800000995d */ /* 0x004fea0003900000 */
[----:B------:R-:W2:Y:S02]  /*1a350*/  @!P1 SYNCS.PHASECHK.TRANS64 P1, [R0+URZ+0x13260], R3 ;  /* 0x01326003000095a7 */ /* 0x000ea4000802007f */
[----:B--2---:R-:W-:Y:S05]  /*1a360*/  @!P1 BRA `(.L_x_12828) ;  /* 0xfffffffc00f09947 */ /* 0x004fea000383ffff */
[----:B------:R-:W-:Y:S05]  /*1a370*/  BRA `(.L_x_12913) ;  /* 0xffffffd400647947 */ /* 0x000fea000383ffff */
.L_x_12832:
        /* <DEDUP_REMOVED lines=8> */
.L_x_12915:
[----:B------:R-:W-:Y:S05]  /*1a400*/  BSYNC B0 ;  /* 0x0000000000007941 */ /* 0x000fea0003800000 */
.L_x_12914:
        /* <DEDUP_REMOVED lines=9> */
.L_x_12916:
        /* <DEDUP_REMOVED lines=18> */
.L_x_12917:
[----:B------:R-:W-:Y:S01]  /*1a5c0*/  IMAD.MOV.U32 R12, RZ, RZ, 0x2 ;  /* 0x00000002ff0c7424 */ /* 0x000fe200078e00ff */
[----:B------:R-:W-:-:S05]  /*1a5d0*/  SEL R5, R14, RZ, P1 ;  /* 0x000000ff0e057207 */ /* 0x000fca0000800000 */
[----:B------:R-:W-:-:S04]  /*1a5e0*/  IMAD.IADD R4, R2, 0x1, R5 ;  /* 0x0000000102047824 */ /* 0x000fc800078e0205 */
[----:B------:R-:W-:-:S07]  /*1a5f0*/  IMAD.MOV.U32 R13, RZ, RZ, R4 ;  /* 0x000000ffff0d7224 */ /* 0x000fce00078e0004 */
[----:B------:R-:W-:Y:S05]  /*1a600*/  WARPSYNC.COLLECTIVE R15, `(.L_x_12918) ;  /* 0x000000000f087348 */ /* 0x000fea0003c00000 */
[----:B------:R0:W1:Y:S02]  /*1a610*/  SHFL.UP P6, R14, R13, R12, R11 ;  /* 0x0400000c0d0e7389 */ /* 0x00006400000c000b */
[----:B01----:R-:W-:Y:S01]  /*1a620*/  ENDCOLLECTIVE ;  /* 0x000000000000791b */ /* 0x003fe20003800000 */
.L_x_12918:
[----:B------:R-:W-:Y:S01]  /*1a630*/  IMAD.MOV.U32 R12, RZ, RZ, 0x4 ;  /* 0x00000004ff0c7424 */ /* 0x000fe200078e00ff */
[----:B------:R-:W-:-:S05]  /*1a640*/  SEL R5, R14, RZ, P2 ;  /* 0x000000ff0e057207 */ /* 0x000fca0001000000 */
[----:B------:R-:W-:-:S04]  /*1a650*/  IMAD.IADD R5, R4, 0x1, R5 ;  /* 0x0000000104057824 */ /* 0x000fc800078e0205 */
[----:B------:R-:W-:-:S07]  /*1a660*/  IMAD.MOV.U32 R13, RZ, RZ, R5 ;  /* 0x000000ffff0d7224 */ /* 0x000fce00078e0005 */
[----:B------:R-:W-:Y:S05]  /*1a670*/  WARPSYNC.COLLECTIVE R15, `(.L_x_12919) ;  /* 0x000000000f087348 */ /* 0x000fea0003c00000 */
[----:B------:R0:W1:Y:S02]  /*1a680*/  SHFL.UP P6, R14, R13, R12, R11 ;  /* 0x0400000c0d0e7389 */ /* 0x00006400000c000b */
[----:B01----:R-:W-:Y:S01]  /*1a690*/  ENDCOLLECTIVE ;  /* 0x000000000000791b */ /* 0x003fe20003800000 */
.L_x_12919:
[----:B------:R-:W-:Y:S01]  /*1a6a0*/  IMAD.MOV.U32 R12, RZ, RZ, 0x8 ;  /* 0x00000008ff0c7424 */ /* 0x000fe200078e00ff */
[----:B------:R-:W-:-:S05]  /*1a6b0*/  SEL R6, R14, RZ, P3 ;  /* 0x000000ff0e067207 */ /* 0x000fca0001800000 */
[----:B------:R-:W-:-:S04]  /*1a6c0*/  IMAD.IADD R6, R5, 0x1, R6 ;  /* 0x0000000105067824 */ /* 0x000fc800078e0206 */
[----:B------:R-:W-:-:S07]  /*1a6d0*/  IMAD.MOV.U32 R13, RZ, RZ, R6 ;  /* 0x000000ffff0d7224 */ /* 0x000fce00078e0006 */
[----:B------:R-:W-:Y:S05]  /*1a6e0*/  WARPSYNC.COLLECTIVE R15, `(.L_x_12920) ;  /* 0x000000000f087348 */ /* 0x000fea0003c00000 */
[----:B------:R0:W1:Y:S02]  /*1a6f0*/  SHFL.UP P6, R14, R13, R12, R11 ;  /* 0x0400000c0d0e7389 */ /* 0x00006400000c000b */
[----:B01----:R-:W-:Y:S01]  /*1a700*/  ENDCOLLECTIVE ;  /* 0x000000000000791b */ /* 0x003fe20003800000 */
.L_x_12920:
[----:B------:R-:W-:Y:S01]  /*1a710*/  IMAD.MOV.U32 R12, RZ, RZ, 0x10 ;  /* 0x00000010ff0c7424 */ /* 0x000fe200078e00ff */
[----:B------:R-:W-:-:S05]  /*1a720*/  SEL R3, R14, RZ, P4 ;  /* 0x000000ff0e037207 */ /* 0x000fca0002000000 */
[----:B------:R-:W-:-:S04]  /*1a730*/  IMAD.IADD R4, R6, 0x1, R3 ;  /* 0x0000000106047824 */ /* 0x000fc800078e0203 */
[----:B------:R-:W-:-:S07]  /*1a740*/  IMAD.MOV.U32 R13, RZ, RZ, R4 ;  /* 0x000000ffff0d7224 */ /* 0x000fce00078e0004 */
[----:B------:R-:W-:Y:S05]  /*1a750*/  WARPSYNC.COLLECTIVE R15, `(.L_x_12921) ;  /* 0x000000000f087348 */ /* 0x000fea0003c00000 */
[----:B------:R0:W1:Y:S02]  /*1a760*/  SHFL.UP P6, R14, R13, R12, R11 ;  /* 0x0400000c0d0e7389 */ /* 0x00006400000c000b */
[----:B01----:R-:W-:Y:S01]  /*1a770*/  ENDCOLLECTIVE ;  /* 0x000000000000791b */ /* 0x003fe20003800000 */
.L_x_12921:
        /* <DEDUP_REMOVED lines=8> */
.L_x_12922:
[----:B------:R-:W-:Y:S05]  /*1a800*/  BRA `(.L_x_12923) ;  /* 0xffffffd800287947 */ /* 0x000fea000383ffff */
.L_x_12837:
        /* <DEDUP_REMOVED lines=8> */
.L_x_12925:
[----:B------:R-:W-:Y:S05]  /*1a890*/  BSYNC B0 ;  /* 0x0000000000007941 */ /* 0x000fea0003800000 */
.L_x_12924:
        /* <DEDUP_REMOVED lines=8> */
.L_x_12926:
[----:B------:R-:W-:Y:S01]  /*1a920*/  IMAD.MOV.U32 R12, RZ, RZ, 0x4 ;  /* 0x00000004ff0c7424 */ /* 0x000fe200078e00ff */
[----:B------:R-:W-:-:S05]  /*1a930*/  SEL R4, R14, RZ, P2 ;  /* 0x000000ff0e047207 */ /* 0x000fca0001000000 */
[----:B------:R-:W-:-:S04]  /*1a940*/  IMAD.IADD R4, R13, 0x1, R4 ;  /* 0x000000010d047824 */ /* 0x000fc800078e0204 */
[----:B------:R-:W-:-:S07]  /*1a950*/  IMAD.MOV.U32 R13, RZ, RZ, R4 ;  /* 0x000000ffff0d7224 */ /* 0x000fce00078e0004 */
[----:B------:R-:W-:Y:S05]  /*1a960*/  WARPSYNC.COLLECTIVE R15, `(.L_x_12927) ;  /* 0x000000000f087348 */ /* 0x000fea0003c00000 */
[----:B------:R0:W1:Y:S02]  /*1a970*/  SHFL.UP P6, R14, R13, R12, R11 ;  /* 0x0400000c0d0e7389 */ /* 0x00006400000c000b */
[----:B01----:R-:W-:Y:S01]  /*1a980*/  ENDCOLLECTIVE ;  /* 0x000000000000791b */ /* 0x003fe20003800000 */
.L_x_12927:
[----:B------:R-:W-:Y:S01]  /*1a990*/  IMAD.MOV.U32 R12, RZ, RZ, 0x8 ;  /* 0x00000008ff0c7424 */ /* 0x000fe200078e00ff */
[----:B------:R-:W-:-:S05]  /*1a9a0*/  SEL R5, R14, RZ, P3 ;  /* 0x000000ff0e057207 */ /* 0x000fca0001800000 */
[----:B------:R-:W-:-:S04]  /*1a9b0*/  IMAD.IADD R5, R4, 0x1, R5 ;  /* 0x0000000104057824 */ /* 0x000fc800078e0205 */
[----:B------:R-:W-:-:S07]  /*1a9c0*/  IMAD.MOV.U32 R13, RZ, RZ, R5 ;  /* 0x000000ffff0d7224 */ /* 0x000fce00078e0005 */
[----:B------:R-:W-:Y:S05]  /*1a9d0*/  WARPSYNC.COLLECTIVE R15, `(.L_x_12928) ;  /* 0x000000000f087348 */ /* 0x000fea0003c00000 */
[----:B------:R0:W1:Y:S02]  /*1a9e0*/  SHFL.UP P6, R14, R13, R12, R11 ;  /* 0x0400000c0d0e7389 */ /* 0x00006400000c000b */
[----:B01----:R-:W-:Y:S01]  /*1a9f0*/  ENDCOLLECTIVE ;  /* 0x000000000000791b */ /* 0x003fe20003800000 */
.L_x_12928:
[----:B------:R-:W-:Y:S01]  /*1aa00*/  IMAD.MOV.U32 R12, RZ, RZ, 0x10 ;  /* 0x00000010ff0c7424 */ /* 0x000fe200078e00ff */
[----:B------:R-:W-:-:S05]  /*1aa10*/  SEL R6, R14, RZ, P4 ;  /* 0x000000ff0e067207 */ /* 0x000fca0002000000 */
[----:B------:R-:W-:-:S04]  /*1aa20*/  IMAD.IADD R6, R5, 0x1, R6 ;  /* 0x0000000105067824 */ /* 0x000fc800078e0206 */
[----:B------:R-:W-:-:S07]  /*1aa30*/  IMAD.MOV.U32 R13, RZ, RZ, R6 ;  /* 0x000000ffff0d7224 */ /* 0x000fce00078e0006 */
[----:B------:R-:W-:Y:S05]  /*1aa40*/  WARPSYNC.COLLECTIVE R15, `(.L_x_12929) ;  /* 0x000000000f087348 */ /* 0x000fea0003c00000 */
[----:B------:R0:W1:Y:S02]  /*1aa50*/  SHFL.UP P6, R14, R13, R12, R11 ;  /* 0x0400000c0d0e7389 */ /* 0x00006400000c000b */
[----:B01----:R-:W-:Y:S01]  /*1aa60*/  ENDCOLLECTIVE ;  /* 0x000000000000791b */ /* 0x003fe20003800000 */
.L_x_12929:
        /* <DEDUP_REMOVED lines=8> */
.L_x_12930:
[----:B------:R-:W-:Y:S05]  /*1aaf0*/  BRA `(.L_x_12931) ;  /* 0xffffffd800087947 */ /* 0x000fea000383ffff */
.L_x_12839:
[----:B------:R-:W-:Y:S01]  /*1ab00*/  BSSY B0, `(.L_x_12932) ;  /* 0x0000006000007945 */ /* 0x000fe20003800000 */
[----:B------:R-:W-:Y:S01]  /*1ab10*/  PLOP3.LUT P6, PT, P6, PT, PT, 0x8, 0x0 ;  /* 0x000000000000781c */ /* 0x000fe200037ce170 */
[----:B------:R-:W-:-:S12]  /*1ab20*/  IMAD.MOV.U32 R15, RZ, RZ, -0x1 ;  /* 0xffffffffff0f7424 */ /* 0x000fd800078e00ff */
[----:B012---:R-:W-:Y:S05]  /*1ab30*/  WARPSYNC.COLLECTIVE R15, `(.L_x_12933) ;  /* 0x000000000f087348 */ /* 0x007fea0003c00000 */
[----:B------:R-:W-:Y:S01]  /*1ab40*/  VOTE.ANY R14, PT, P6 ;  /* 0x00000000000e7806 */ /* 0x000fe200030e0100 */
[----:B012---:R-:W-:Y:S06]  /*1ab50*/  ENDCOLLECTIVE ;  /* 0x000000000000791b */ /* 0x007fec0003800000 */
.L_x_12933:
[----:B------:R-:W-:Y:S05]  /*1ab60*/  BSYNC B0 ;  /* 0x0000000000007941 */ /* 0x000fea0003800000 */
.L_x_12932:
        /* <DEDUP_REMOVED lines=9> */
.L_x_12934:
[----:B------:R-:W-:Y:S01]  /*1ac00*/  IMAD.MOV.U32 R17, RZ, RZ, R14 ;  /* 0x000000ffff117224 */ /* 0x000fe200078e000e */
[----:B------:R-:W-:Y:S06]  /*1ac10*/  BRA `(.L_x_12935) ;  /* 0xffffffd400f87947 */ /* 0x000fec000383ffff */
.L_x_12841:
[----:B------:R-:W-:Y:S01]  /*1ac20*/  BSSY B0, `(.L_x_12936) ;  /* 0x0000007000007945 */ /* 0x000fe20003800000 */
[----:B------:R-:W-:Y:S02]  /*1ac30*/  IMAD.MOV.U32 R13, RZ, RZ, R3 ;  /* 0x000000ffff0d7224 */ /* 0x000fe400078e0003 */
[----:B-1----:R-:W-:Y:S02]  /*1ac40*/  IMAD.MOV.U32 R11, RZ, RZ, 0x1f ;  /* 0x0000001fff0b7424 */ /* 0x002fe400078e00ff */
[----:B------:R-:W-:-:S07]  /*1ac50*/  IMAD.MOV.U32 R15, RZ, RZ, -0x1 ;  /* 0xffffffffff0f7424 */ /* 0x000fce00078e00ff */
[----:B0-234-:R-:W-:Y:S05]  /*1ac60*/  WARPSYNC.COLLECTIVE R15, `(.L_x_12937) ;  /* 0x000000000f087348 */ /* 0x01dfea0003c00000 */
[----:B------:R1:W0:Y:S02]  /*1ac70*/  SHFL.IDX P6, R14, R13, R12, R11 ;  /* 0x0000000c0d0e7389 */ /* 0x00022400000c000b */
[----:B01234-:R-:W-:Y:S01]  /*1ac80*/  ENDCOLLECTIVE ;  /* 0x000000000000791b */ /* 0x01ffe20003800000 */
.L_x_12937:
[----:B------:R-:W-:Y:S05]  /*1ac90*/  BSYNC B0 ;  /* 0x0000000000007941 */ /* 0x000fea0003800000 */
.L_x_12936:
[----:B------:R-:W-:Y:S01]  /*1aca0*/  IMAD.MOV.U32 R5, RZ, RZ, R14 ;  /* 0x000000ffff057224 */ /* 0x000fe200078e000e */
[----:B------:R-:W-:Y:S06]  /*1acb0*/  BRA `(.L_x_12840) ;  /* 0xffffffd400ec7947 */ /* 0x000fec000383ffff */
.L_x_12845:
[----:B0-----:R0:W2:Y:S02]  /*1acc0*/  SYNCS.PHASECHK.TRANS64.TRYWAIT P0, [R8+URZ+0x13220], R0 ;  /* 0x01322000080075a7 */ /* 0x0010a4000800017f */
[----:B--2---:R-:W-:Y:S05]  /*1acd0*/  @!P0 NANOSLEEP.SYNCS 0x989680 ;  /* 0x009896800000895d */ /* 0x004fea0003900000 */
[----:B------:R-:W2:Y:S02]  /*1ace0*/  @!P0 SYNCS.PHASECHK.TRANS64 P0, [R8+URZ+0x13220], R0 ;  /* 0x01322000080085a7 */ /* 0x000ea4000800007f */
[----:B--2---:R-:W-:Y:S05]  /*1acf0*/  @!P0 BRA `(.L_x_12845) ;  /* 0xfffffffc00f08947 */ /* 0x004fea000383ffff */
[----:B------:R-:W-:Y:S05]  /*1ad00*/  BRA `(.L_x_12938) ;  /* 0xffffffdc00647947 */ /* 0x000fea000383ffff */
.L_x_12846:
        /* <DEDUP_REMOVED lines=11> */
.L_x_12940:
[----:B------:R-:W-:Y:S05]  /*1adc0*/  BSYNC B0 ;  /* 0x0000000000007941 */ /* 0x000fea0003800000 */
.L_x_12939:
[----:B------:R-:W-:Y:S05]  /*1add0*/  BRA `(.L_x_12941) ;  /* 0xffffffdc004c7947 */ /* 0x000fea000383ffff */
.L_x_12847:
[----:B------:R-:W-:Y:S01]  /*1ade0*/  BSSY B0, `(.L_x_12942) ;  /* 0x0000006000007945 */ /* 0x000fe20003800000 */
[----:B------:R-:W-:-:S07]  /*1adf0*/  IMAD.MOV.U32 R15, RZ, RZ, -0x1 ;  /* 0xffffffffff0f7424 */ /* 0x000fce00078e00ff */
[----:B01-34-:R-:W-:Y:S05]  /*1ae00*/  WARPSYNC.COLLECTIVE R15, `(.L_x_12943) ;  /* 0x000000000f0c7348 */ /* 0x01bfea0003c00000 */
[----:B------:R-:W-:Y:S02]  /*1ae10*/  ELECT P6, UR62, PT ;  /* 0x00000000003e782f */ /* 0x000fe400038c0000 */
[----:B------:R-:W-:Y:S01]  /*1ae20*/  MOV R14, UR62 ;  /* 0x0000003e000e7c02 */ /* 0x000fe20008000f00 */
[----:B01-34-:R-:W-:Y:S10]  /*1ae30*/  ENDCOLLECTIVE ;  /* 0x000000000000791b */ /* 0x01bff40003800000 */
.L_x_12943:
[----:B------:R-:W-:Y:S05]  /*1ae40*/  BSYNC B0 ;  /* 0x0000000000007941 */ /* 0x000fea0003800000 */
.L_x_12942:
[----:B------:R-:W-:Y:S05]  /*1ae50*/  BRA `(.L_x_12944) ;  /* 0xffffffdc00407947 */ /* 0x000fea000383ffff */
.L_x_12849:
[----:B0-----:R0:W2:Y:S02]  /*1ae60*/  SYNCS.PHASECHK.TRANS64.TRYWAIT P1, [R6+URZ], R3 ;  /* 0x00000003060075a7 */ /* 0x0010a4000802017f */
[----:B--2---:R-:W-:Y:S05]  /*1ae70*/  @!P1 NANOSLEEP.SYNCS 0x989680 ;  /* 0x009896800000995d */ /* 0x004fea0003900000 */
[----:B------:R-:W2:Y:S02]  /*1ae80*/  @!P1 SYNCS.PHASECHK.TRANS64 P1, [R6+URZ], R3 ;  /* 0x00000003060095a7 */ /* 0x000ea4000802007f */
[----:B--2---:R-:W-:Y:S05]  /*1ae90*/  @!P1 BRA `(.L_x_12849) ;  /* 0xfffffffc00f09947 */ /* 0x004fea000383ffff */
[----:B------:R-:W-:Y:S05]  /*1aea0*/  BRA `(.L_x_12945) ;  /* 0xffffffdc00747947 */ /* 0x000fea000383ffff */
.L_x_12850:
[----:B--2---:R2:W3:Y:S02]  /*1aeb0*/  SYNCS.PHASECHK.TRANS64.TRYWAIT P1, [R7+URZ], R0 ;  /* 0x00000000070075a7 */ /* 0x0044e4000802017f */
[----:B---3--:R-:W-:Y:S05]  /*1aec0*/  @!P1 NANOSLEEP.SYNCS 0x989680 ;  /* 0x009896800000995d */ /* 0x008fea0003900000 */
[----:B------:R-:W3:Y:S02]  /*1aed0*/  @!P1 SYNCS.PHASECHK.TRANS64 P1, [R7+URZ], R0 ;  /* 0x00000000070095a7 */ /* 0x000ee4000802007f */
[----:B---3--:R-:W-:Y:S05]  /*1aee0*/  @!P1 BRA `(.L_x_12850) ;  /* 0xfffffffc00f09947 */ /* 0x008fea000383ffff */
[----:B------:R-:W-:Y:S05]  /*1aef0*/  BRA `(.L_x_12946) ;  /* 0xffffffdc00687947 */ /* 0x000fea000383ffff */
.L_x_12852:
[----:B---3--:R3:W0:Y:S02]  /*1af00*/  SYNCS.PHASECHK.TRANS64.TRYWAIT P1, [R2+URZ+0x13260], R3 ;  /* 0x01326003020075a7 */ /* 0x008624000802017f */
[----:B0-----:R-:W-:Y:S05]  /*1af10*/  @!P1 NANOSLEEP.SYNCS 0x989680 ;  /* 0x009896800000995d */ /* 0x001fea0003900000 */
[----:B------:R-:W0:Y:S02]  /*1af20*/  @!P1 SYNCS.PHASECHK.TRANS64 P1, [R2+URZ+0x13260], R3 ;  /* 0x01326003020095a7 */ /* 0x000e24000802007f */
[----:B0-----:R-:W-:Y:S05]  /*1af30*/  @!P1 BRA `(.L_x_12852) ;  /* 0xfffffffc00f09947 */ /* 0x001fea000383ffff */
[----:B------:R-:W-:Y:S05]  /*1af40*/  BRA `(.L_x_12947) ;  /* 0xffffffdc00687947 */ /* 0x000fea000383ffff */
.L_x_12854:
[----:B------:R0:W0:Y:S02]  /*1af50*/  SYNCS.PHASECHK.TRANS64.TRYWAIT P1, [R5+URZ+0x13260], R0 ;  /* 0x01326000050075a7 */ /* 0x000024000802017f */
[----:B0-----:R-:W-:Y:S05]  /*1af60*/  @!P1 NANOSLEEP.SYNCS 0x989680 ;  /* 0x009896800000995d */ /* 0x001fea0003900000 */
[----:B------:R-:W0:Y:S02]  /*1af70*/  @!P1 SYNCS.PHASECHK.TRANS64 P1, [R5+URZ+0x13260], R0 ;  /* 0x01326000050095a7 */ /* 0x000e24000802007f */
[----:B0-----:R-:W-:Y:S05]  /*1af80*/  @!P1 BRA `(.L_x_12854) ;  /* 0xfffffffc00f09947 */ /* 0x001fea000383ffff */
[----:B------:R-:W-:Y:S05]  /*1af90*/  BRA `(.L_x_12948) ;  /* 0xffffffdc00687947 */ /* 0x000fea000383ffff */
.L_x_12856:
[----:B------:R0:W0:Y:S02]  /*1afa0*/  SYNCS.PHASECHK.TRANS64.TRYWAIT P0, [R2+URZ+0x13280], R3 ;  /* 0x01328003020075a7 */ /* 0x000024000800017f */
[----:B0-----:R-:W-:Y:S05]  /*1afb0*/  @!P0 NANOSLEEP.SYNCS 0x989680 ;  /* 0x009896800000895d */ /* 0x001fea0003900000 */
[----:B------:R-:W0:Y:S02]  /*1afc0*/  @!P0 SYNCS.PHASECHK.TRANS64 P0, [R2+URZ+0x13280], R3 ;  /* 0x01328003020085a7 */ /* 0x000e24000800007f */
[----:B0-----:R-:W-:Y:S05]  /*1afd0*/  @!P0 BRA `(.L_x_12856) ;  /* 0xfffffffc00f08947 */ /* 0x001fea000383ffff */
[----:B------:R-:W-:Y:S05]  /*1afe0*/  BRA `(.L_x_12857) ;  /* 0xffffffdc00647947 */ /* 0x000fea000383ffff */
.L_x_12949:
        /* <DEDUP_REMOVED lines=9> */
.L_x_12996:


//--------------------- .nv.global.init           --------------------------
	.section	.nv.global.init,"aw",@progbits
	.align	4
.nv.global.init:
	.type		_ZZN5flash28permute_output_fp8_VcolmajorIN4cute6TensorINS1_11ArrayEngineIN7cutlass10bfloat16_tELm64EEENS1_6LayoutINS1_5tupleIJNS8_IJNS1_1CILi2EEESA_NS9_ILi16EEEEEENS9_ILi1EEESD_EEENS8_IJNS8_IJSD_SA_NS9_ILi4EEEEEENS9_ILi0EEESH_EEEEEEEEEvRT_E9upper_map,@object
	.size		_ZZN5flash28permute_output_fp8_VcolmajorIN4cute6TensorINS1_11ArrayEngineIN7cutlass10bfloat16_tELm64EEENS1_6LayoutINS1_5tupleIJNS8_IJNS1_1CILi2EEESA_NS9_ILi16EEEEEENS9_ILi1EEESD_EEENS8_IJNS8_IJSD_SA_NS9_ILi4EEEEEENS9_ILi0EEESH_EEEEEEEEEvRT_E9upper_map,(_ZZN5flash28permute_output_fp8_VcolmajorIN4cute6TensorINS1_11ArrayEngineIN7cutlass10bfloat16_tELm32EEENS1_6LayoutINS1_5tupleIJNS8_IJNS1_1CILi2EEESA_NS9_ILi8EEEEEENS9_ILi1EEESD_EEENS8_IJNS8_IJSD_SA_NS9_ILi4EEEEEENS9_ILi0EEESH_EEEEEEEEEvRT_E9upper_map - _ZZN5flash28permute_output_fp8_VcolmajorIN4cute6TensorINS1_11ArrayEngineIN7cutlass10bfloat16_tELm64EEENS1_6LayoutINS1_5tupleIJNS8_IJNS1_1CILi2EEESA_NS9_ILi16EEEEEENS9_ILi1EEESD_EEENS8_IJNS8_IJSD_SA_NS9_ILi4EEEEEENS9_ILi0EEESH_EEEEEEEEEvRT_E9upper_map)
_ZZN5flash28permute_output_fp8_VcolmajorIN4cute6TensorINS1_11ArrayEngineIN7cutlass10bfloat16_tELm64EEENS1_6LayoutINS1_5tupleIJNS8_IJNS1_1CILi2EEESA_NS9_ILi16EEEEEENS9_ILi1EEESD_EEENS8_IJNS8_IJSD_SA_NS9_ILi4EEEEEENS9_ILi0EEESH_EEEEEEEEEvRT_E9upper_map:
        /*0000*/ 	.byte	0x00, 0x00, 0x00, 0x00, 0x02, 0x00, 0x00, 0x00, 0x03, 0x00, 0x00, 0x00, 0x01, 0x00, 0x00, 0x00
	.type		_ZZN5flash28permute_output_fp8_VcolmajorIN4cute6TensorINS1_11ArrayEngineIN7cutlass10bfloat16_tELm32EEENS1_6LayoutINS1_5tupleIJNS8_IJNS1_1CILi2EEESA_NS9_ILi8EEEEEENS9_ILi1EEESD_EEENS8_IJNS8_IJSD_SA_NS9_ILi4EEEEEENS9_ILi0EEESH_EEEEEEEEEvRT_E9upper_map,@object
	.size		_ZZN5flash28permute_output_fp8_VcolmajorIN4cute6TensorINS1_11ArrayEngineIN7cutlass10bfloat16_tELm32EEENS1_6LayoutINS1_5tupleIJNS8_IJNS1_1CILi2EEESA_NS9_ILi8EEEEEENS9_ILi1EEESD_EEENS8_IJNS8_IJSD_SA_NS9_ILi4EEEEEENS9_ILi0EEESH_EEEEEEEEEvRT_E9upper_map,(_ZZN5flash28permute_output_fp8_VcolmajorIN4cute6TensorINS1_11ArrayEngineIN7cutlass10bfloat16_tELm96EEENS1_6LayoutINS1_5tupleIJNS8_IJNS1_1CILi2EEESA_NS9_ILi24EEEEEENS9_ILi1EEESD_EEENS8_IJNS8_IJSD_SA_NS9_ILi4EEEEEENS9_ILi0EEESH_EEEEEEEEEvRT_E9upper_map - _ZZN5flash28permute_output_fp8_VcolmajorIN4cute6TensorINS1_11ArrayEngineIN7cutlass10bfloat16_tELm32EEENS1_6LayoutINS1_5tupleIJNS8_IJNS1_1CILi2EEESA_NS9_ILi8EEEEEENS9_ILi1EEESD_EEENS8_IJNS8_IJSD_SA_NS9_ILi4EEEEEENS9_ILi0EEESH_EEEEEEEEEvRT_E9upper_map)
_ZZN5flash28permute_output_fp8_VcolmajorIN4cute6TensorINS1_11ArrayEngineIN7cutlass10bfloat16_tELm32EEENS1_6LayoutINS1_5tupleIJNS8_IJNS1_1CILi2EEESA_NS9_ILi8EEEEEENS9_ILi1EEESD_EEENS8_IJNS8_IJSD_SA_NS9_ILi4EEEEEENS9_ILi0EEESH_EEEEEEEEEvRT_E9upper_map:
        /*0010*/ 	.byte	0x00, 0x00, 0x00, 0x00, 0x02, 0x00, 0x00, 0x00, 0x03, 0x00, 0x00, 0x00, 0x01, 0x00, 0x00, 0x00
	.type		_ZZN5flash28permute_output_fp8_VcolmajorIN4cute6TensorINS1_11ArrayEngineIN7cutlass10bfloat16_tELm96EEENS1_6LayoutINS1_5tupleIJNS8_IJNS1_1CILi2EEESA_NS9_ILi24EEEEEENS9_ILi1EEESD_EEENS8_IJNS8_IJSD_SA_NS9_ILi4EEEEEENS9_ILi0EEESH_EEEEEEEEEvRT_E9upper_map,@object
	.size		_ZZN5flash28permute_output_fp8_VcolmajorIN4cute6TensorINS1_11ArrayEngineIN7cutlass10bfloat16_tELm96EEENS1_6LayoutINS1_5tupleIJNS8_IJNS1_1CILi2EEESA_NS9_ILi24EEEEEENS9_ILi1EEESD_EEENS8_IJNS8_IJSD_SA_NS9_ILi4EEEEEENS9_ILi0EEESH_EEEEEEEEEvRT_E9upper_map,(_ZZN5flash28permute_output_fp8_VcolmajorIN4cute6TensorINS1_11ArrayEngineIN7cutlass10bfloat16_tELm128EEENS1_6LayoutINS1_5tupleIJNS8_IJNS1_1CILi2EEESA_NS9_ILi32EEEEEENS9_ILi1EEESD_EEENS8_IJNS8_IJSD_SA_NS9_ILi4EEEEEENS9_ILi0EEESH_EEEEEEEEEvRT_E9upper_map - _ZZN5flash28permute_output_fp8_VcolmajorIN4cute6TensorINS1_11ArrayEngineIN7cutlass10bfloat16_tELm96EEENS1_6LayoutINS1_5tupleIJNS8_IJNS1_1CILi2EEESA_NS9_ILi24EEEEEENS9_ILi1EEESD_EEENS8_IJNS8_IJSD_SA_NS9_ILi4EEEEEENS9_ILi0EEESH_EEEEEEEEEvRT_E9upper_map)
_ZZN5flash28permute_output_fp8_VcolmajorIN4cute6TensorINS1_11ArrayEngineIN7cutlass10bfloat16_tELm96EEENS1_6LayoutINS1_5tupleIJNS8_IJNS1_1CILi2EEESA_NS9_ILi24EEEEEENS9_ILi1EEESD_EEENS8_IJNS8_IJSD_SA_NS9_ILi4EEEEEENS9_ILi0EEESH_EEEEEEEEEvRT_E9upper_map:
        /*0020*/ 	.byte	0x00, 0x00, 0x00, 0x00, 0x02, 0x00, 0x00, 0x00, 0x03, 0x00, 0x00, 0x00, 0x01, 0x00, 0x00, 0x00
	.type		_ZZN5flash28permute_output_fp8_VcolmajorIN4cute6TensorINS1_11ArrayEngineIN7cutlass10bfloat16_tELm128EEENS1_6LayoutINS1_5tupleIJNS8_IJNS1_1CILi2EEESA_NS9_ILi32EEEEEENS9_ILi1EEESD_EEENS8_IJNS8_IJSD_SA_NS9_ILi4EEEEEENS9_ILi0EEESH_EEEEEEEEEvRT_E9upper_map,@object
	.size		_ZZN5flash28permute_output_fp8_VcolmajorIN4cute6TensorINS1_11ArrayEngineIN7cutlass10bfloat16_tELm128EEENS1_6LayoutINS1_5tupleIJNS8_IJNS1_1CILi2EEESA_NS9_ILi32EEEEEENS9_ILi1EEESD_EEENS8_IJNS8_IJSD_SA_NS9_ILi4EEEEEENS9_ILi0EEESH_EEEEEEEEEvRT_E9upper_map,(_ZZN5flash28permute_output_fp8_VcolmajorIN4cute6TensorINS1_11ArrayEngineIN7cutlass10bfloat16_tELm48EEENS1_6LayoutINS1_5tupleIJNS8_IJNS1_1CILi2EEESA_NS9_ILi12EEEEEENS9_ILi1EEESD_EEENS8_IJNS8_IJSD_SA_NS9_ILi4EEEEEENS9_ILi0EEESH_EEEEEEEEEvRT_E9upper_map - _ZZN5flash28permute_output_fp8_VcolmajorIN4cute6TensorINS1_11ArrayEngineIN7cutlass10bfloat16_tELm128EEENS1_6LayoutINS1_5tupleIJNS8_IJNS1_1CILi2EEESA_NS9_ILi32EEEEEENS9_ILi1EEESD_EEENS8_IJNS8_IJSD_SA_NS9_ILi4EEEEEENS9_ILi0EEESH_EEEEEEEEEvRT_E9upper_map)
_ZZN5flash28permute_output_fp8_VcolmajorIN4cute6TensorINS1_11ArrayEngineIN7cutlass10bfloat16_tELm128EEENS1_6LayoutINS1_5tupleIJNS8_IJNS1_1CILi2EEESA_NS9_ILi32EEEEEENS9_ILi1EEESD_EEENS8_IJNS8_IJSD_SA_NS9_ILi4EEEEEENS9_ILi0EEESH_EEEEEEEEEvRT_E9upper_map:
        /*0030*/ 	.byte	0x00, 0x00, 0x00, 0x00, 0x02, 0x00, 0x00, 0x00, 0x03, 0x00, 0x00, 0x00, 0x01, 0x00, 0x00, 0x00
	.type		_ZZN5flash28permute_output_fp8_VcolmajorIN4cute6TensorINS1_11ArrayEngineIN7cutlass10bfloat16_tELm48EEENS1_6LayoutINS1_5tupleIJNS8_IJNS1_1CILi2EEESA_NS9_ILi12EEEEEENS9_ILi1EEESD_EEENS8_IJNS8_IJSD_SA_NS9_ILi4EEEEEENS9_ILi0EEESH_EEEEEEEEEvRT_E9upper_map,@object
	.size		_ZZN5flash28permute_output_fp8_VcolmajorIN4cute6TensorINS1_11ArrayEngineIN7cutlass10bfloat16_tELm48EEENS1_6LayoutINS1_5tupleIJNS8_IJNS1_1CILi2EEESA_NS9_ILi12EEEEEENS9_ILi1EEESD_EEENS8_IJNS8_IJSD_SA_NS9_ILi4EEEEEENS9_ILi0EEESH_EEEEEEEEEvRT_E9upper_map,($str$25 - _ZZN5flash28permute_output_fp8_VcolmajorIN4cute6TensorINS1_11ArrayEngineIN7cutlass10bfloat16_tELm48EEENS1_6LayoutINS1_5tupleIJNS8_IJNS1_1CILi2EEESA_NS9_ILi12EEEEEENS9_ILi1EEESD_EEENS8_IJNS8_IJSD_SA_NS9_ILi4EEEEEENS9_ILi0EEESH_EEEEEEEEEvRT_E9upper_map)
_ZZN5flash28permute_output_fp8_VcolmajorIN4cute6TensorINS1_11ArrayEngineIN7cutlass10bfloat16_tELm48EEENS1_6LayoutINS1_5tupleIJNS8_IJNS1_1CILi2EEESA_NS9_ILi12EEEEEENS9_ILi1EEESD_EEENS8_IJNS8_IJSD_SA_NS9_ILi4EEEEEENS9_ILi0EEESH_EEEEEEEEEvRT_E9upper_map:
        /*0040*/ 	.byte	0x00, 0x00, 0x00, 0x00, 0x02, 0x00, 0x00, 0x00, 0x03, 0x00, 0x00, 0x00, 0x01, 0x00, 0x00, 0x00
	.type		$str$25,@object
	.size		$str$25,($str$26 - $str$25)
$str$25:
        /*0050*/ 	.byte	0x28, 0x61, 0x64, 0x64, 0x72, 0x65, 0x73, 0x73, 0x20, 0x26, 0x20, 0x6d, 0x61, 0x73, 0x6b, 0x29
        /*0060*/ 	.byte	0x20, 0x3d, 0x3d, 0x20, 0x30, 0x00
	.type		$str$26,@object
	.size		$str$26,(__unnamed_5 - $str$26)
$str$26:
        /*0066*/ 	.byte	0x2f, 0x74, 0x6d, 0x70, 0x2f, 0x6f, 0x73, 0x73, 0x5f, 0x6b, 0x65, 0x72, 0x6e, 0x65, 0x6c, 0x73
        /*0076*/ 	.byte	0x5f, 0x73, 0x72, 0x63, 0x2f, 0x66, 0x6c, 0x61, 0x73, 0x68, 0x5f, 0x61, 0x74, 0x74, 0x65, 0x6e
        /*0086*/ 	.byte	0x74, 0x69, 0x6f, 0x6e, 0x2f, 0x63, 0x73, 0x72, 0x63, 0x2f, 0x63, 0x75, 0x74, 0x6c, 0x61, 0x73
        /*0096*/ 	.byte	0x73, 0x2f, 0x69, 0x6e, 0x63, 0x6c, 0x75, 0x64, 0x65, 0x2f, 0x63, 0x75, 0x74, 0x65, 0x2f, 0x70
        /*00a6*/ 	.byte	0x6f, 0x69, 0x6e, 0x74, 0x65, 0x72, 0x5f, 0x66, 0x6c, 0x61, 0x67, 0x67, 0x65, 0x64, 0x2e, 0x68
        /*00b6*/ 	.byte	0x70, 0x70, 0x00
	.type		__unnamed_5,@object
	.size		__unnamed_5,(__unnamed_34 - __unnamed_5)
__unnamed_5:
        /* <DEDUP_REMOVED lines=24> */
        /*0239*/ 	.byte	0x26, 0x5d, 0x00
	.type		__unnamed_34,@object
	.size		__unnamed_34,(__unnamed_12 - __unnamed_34)
__unnamed_34:
        /* <DEDUP_REMOVED lines=25> */
	.type		__unnamed_12,@object
	.size		__unnamed_12,(__unnamed_17 - __unnamed_12)
__unnamed_12:
        /* <DEDUP_REMOVED lines=24> */
        /*053f*/ 	.byte	0x3e, 0x3e, 0x20, 0x26, 0x5d, 0x00
	.type		__unnamed_17,@object
	.size		__unnamed_17,(__unnamed_24 - __unnamed_17)
__unnamed_17:
        /* <DEDUP_REMOVED lines=25> */
	.type		__unnamed_24,@object
	.size		__unnamed_24,(__unnamed_18 - __unnamed_24)
__unnamed_24:
        /* <DEDUP_REMOVED lines=25> */
	.type		__unnamed_18,@object
	.size		__unnamed_18,(__unnamed_11 - __unnamed_18)
__unnamed_18:
        /* <DEDUP_REMOVED lines=25> */
	.type		__unnamed_11,@object
	.size		__unnamed_11,(__unnamed_23 - __unnamed_11)
__unnamed_11:
        /* <DEDUP_REMOVED lines=25> */
	.type		__unnamed_23,@object
	.size		__unnamed_23,(__unnamed_6 - __unnamed_23)
__unnamed_23:
        /* <DEDUP_REMOVED lines=25> */
	.type		__unnamed_6,@object
	.size		__unnamed_6,(__unnamed_29 - __unnamed_6)
__unnamed_6:
        /* <DEDUP_REMOVED lines=25> */
	.type		__unnamed_29,@object
	.size		__unnamed_29,(__unnamed_32 - __unnamed_29)
__unnamed_29:
        /* <DEDUP_REMOVED lines=24> */
        /*0fe9*/ 	.byte	0x34, 0x3e, 0x3e, 0x3e, 0x3e, 0x3e, 0x20, 0x26, 0x5d, 0x00
	.type		__unnamed_32,@object
	.size		__unnamed_32,(__unnamed_4 - __unnamed_32)
__unnamed_32:
        /* <DEDUP_REMOVED lines=28> */
        /*11b3*/ 	.byte	0x3a, 0x43, 0x3c, 0x31, 0x36, 0x33, 0x38, 0x34, 0x3e, 0x3e, 0x3e, 0x3e, 0x3e, 0x5d, 0x00
	.type		__unnamed_4,@object
	.size		__unnamed_4,(__unnamed_2 - __unnamed_4)
__unnamed_4:
        /* <DEDUP_REMOVED lines=29> */
	.type		__unnamed_2,@object
	.size		__unnamed_2,(__unnamed_1 - __unnamed_2)
__unnamed_2:
        /* <DEDUP_REMOVED lines=29> */
	.type		__unnamed_1,@object
	.size		__unnamed_1,(__unnamed_3 - __unnamed_1)
__unnamed_1:
        /* <DEDUP_REMOVED lines=29> */
        /*1730*/ 	.byte	0x00
	.type		__unnamed_3,@object
	.size		__unnamed_3,(__unnamed_8 - __unnamed_3)
__unnamed_3:
        /* <DEDUP_REMOVED lines=30> */
	.type		__unnamed_8,@object
	.size		__unnamed_8,(__unnamed_15 - __unnamed_8)
__unnamed_8:
        /* <DEDUP_REMOVED lines=29> */
        /*1ad2*/ 	.byte	0x5d, 0x00
	.type		__unnamed_15,@object
	.size		__unnamed_15,(__unnamed_10 - __unnamed_15)
__unnamed_15:
        /* <DEDUP_REMOVED lines=30> */
	.type		__unnamed_10,@object
	.size		__unnamed_10,(__unnamed_27 - __unnamed_10)
__unnamed_10:
        /* <DEDUP_REMOVED lines=30> */
	.type		__unnamed_27,@object
	.size		__unnamed_27,(__unnamed_21 - __unnamed_27)
__unnamed_27:
        /* <DEDUP_REMOVED lines=30> */
	.type		__unnamed_21,@object
	.size		__unnamed_21,(__unnamed_14 - __unnamed_21)
__unnamed_21:
        /* <DEDUP_REMOVED lines=30> */
	.type		__unnamed_14,@object
	.size		__unnamed_14,(__unnamed_16 - __unnamed_14)
__unnamed_14:
        /* <DEDUP_REMOVED lines=30> */
	.type		__unnamed_16,@object
	.size		__unnamed_16,(__unnamed_9 - __unnamed_16)
__unnamed_16:
        /* <DEDUP_REMOVED lines=30> */
	.type		__unnamed_9,@object
	.size		__unnamed_9,(__unnamed_22 - __unnamed_9)
__unnamed_9:
        /* <DEDUP_REMOVED lines=30> */
	.type		__unnamed_22,@object
	.size		__unnamed_22,(__unnamed_20 - __unnamed_22)
__unnamed_22:
        /* <DEDUP_REMOVED lines=30> */
	.type		__unnamed_20,@object
	.size		__unnamed_20,(__unnamed_13 - __unnamed_20)
__unnamed_20:
        /* <DEDUP_REMOVED lines=30> */
	.type		__unnamed_13,@object
	.size		__unnamed_13,(__unnamed_31 - __unnamed_13)
__unnamed_13:
        /* <DEDUP_REMOVED lines=30> */
	.type		__unnamed_31,@object
	.size		__unnamed_31,(__unnamed_7 - __unnamed_31)
__unnamed_31:
        /* <DEDUP_REMOVED lines=30> */
	.type		__unnamed_7,@object
	.size		__unnamed_7,(__unnamed_33 - __unnamed_7)
__unnamed_7:
        /* <DEDUP_REMOVED lines=30> */
	.type		__unnamed_33,@object
	.size		__unnamed_33,(__unnamed_19 - __unnamed_33)
__unnamed_33:
        /* <DEDUP_REMOVED lines=30> */
	.type		__unnamed_19,@object
	.size		__unnamed_19,(__unnamed_30 - __unnamed_19)
__unnamed_19:
        /* <DEDUP_REMOVED lines=29> */
        /*3458*/ 	.byte	0x3e, 0x20, 0x26, 0x5d, 0x00
	.type		__unnamed_30,@object
	.size		__unnamed_30,(__unnamed_28 - __unnamed_30)
__unnamed_30:
        /* <DEDUP_REMOVED lines=30> */
	.type		__unnamed_28,@object
	.size		__unnamed_28,(__unnamed_26 - __unnamed_28)
__unnamed_28:
        /* <DEDUP_REMOVED lines=30> */
	.type		__unnamed_26,@object
	.size		__unnamed_26,(__unnamed_25 - __unnamed_26)
__unnamed_26:
        /* <DEDUP_REMOVED lines=30> */
	.type		__unnamed_25,@object
	.size		__unnamed_25,(.L_28 - __unnamed_25)
__unnamed_25:
        /* <DEDUP_REMOVED lines=29> */
        /*3baf*/ 	.byte	0x3e, 0x3e, 0x3e, 0x3e, 0x20, 0x26, 0x5d, 0x00
.L_28:


//--------------------- .nv.shared._ZN7cutlass13device_kernelIN5flash11enable_sm90INS1_16FlashAttnFwdSm90INS1_25CollectiveMainloopFwdSm90ILi2EN4cute5tupleIJNS5_1CILi1EEES8_S8_EEENS6_IJNS7_ILi128EEESA_NS7_ILi256EEEEEELi256ENS_12float_e4m3_tEfNS_4arch4Sm90ELb0ELb0ELb0ELb0ELb0ELb0ELb0ELb1ELb1ELb1ELb0ELb0EEENS1_21CollectiveEpilogueFwdINS6_IJSA_SB_SA_EEES9_NS_10bfloat16_tESF_Li256ELb0ELb1ELb0ELb1EEENS1_29StaticPersistentTileSchedulerILb0EEEEEEEEEvNT_6ParamsE --------------------------
	.section	.nv.shared._ZN7cutlass13device_kernelIN5flash11enable_sm90INS1_16FlashAttnFwdSm90INS1_25CollectiveMainloopFwdSm90ILi2EN4cute5tupleIJNS5_1CILi1EEES8_S8_EEENS6_IJNS7_ILi128EEESA_NS7_ILi256EEEEEELi256ENS_12float_e4m3_tEfNS_4arch4Sm90ELb0ELb0ELb0ELb0ELb0ELb0ELb0ELb1ELb1ELb1ELb0ELb0EEENS1_21CollectiveEpilogueFwdINS6_IJSA_SB_SA_EEES9_NS_10bfloat16_tESF_Li256ELb0ELb1ELb0ELb1EEENS1_29StaticPersistentTileSchedulerILb0EEEEEEEEEvNT_6ParamsE,"aw",@nobits
	.sectionflags	@""
	.align	16
	.zero		1024


//--------------------- .nv.shared.reserved.0     --------------------------
	.section	.nv.shared.reserved.0,"aw",@nobits
	.weak		__nv_reservedSMEM_offset_0_alias
	.size		__nv_reservedSMEM_offset_0_alias, 0, 0
	.other		__nv_reservedSMEM_offset_0_alias,@"STO_CUDA_RESERVED_SHARED STV_DEFAULT"
__nv_reservedSMEM_offset_0_alias:
	.zero		0


//--------------------- .nv.global                --------------------------
	.section	.nv.global,"aw",@nobits
.nv.global:
	.type		_ZN74_INTERNAL_8375f83d_38_flash_fwd_hdimall_e4m3_packgqa_sm90_cu_9d2915ae_35614cute1_E,@object
	.size		_ZN74_INTERNAL_8375f83d_38_flash_fwd_hdimall_e4m3_packgqa_sm90_cu_9d2915ae_35614cute1_E,(_ZN74_INTERNAL_8375f83d_38_flash_fwd_hdimall_e4m3_packgqa_sm90_cu_9d2915ae_35614cuda3std3__45__cpo6cbeginE - _ZN74_INTERNAL_8375f83d_38_flash_fwd_hdimall_e4m3_packgqa_sm90_cu_9d2915ae_35614cute1_E)
_ZN74_INTERNAL_8375f83d_38_flash_fwd_hdimall_e4m3_packgqa_sm90_cu_9d2915ae_35614cute1_E:
	.zero		1
	.type		_ZN74_INTERNAL_8375f83d_38_flash_fwd_hdimall_e4m3_packgqa_sm90_cu_9d2915ae_35614cuda3std3__45__cpo6cbeginE,@object
	.size		_ZN74_INTERNAL_8375f83d_38_flash_fwd_hdimall_e4m3_packgqa_sm90_cu_9d2915ae_35614cuda3std3__45__cpo6cbeginE,(_ZN74_INTERNAL_8375f83d_38_flash_fwd_hdimall_e4m3_packgqa_sm90_cu_9d2915ae_35614cuda3std3__48in_placeE - _ZN74_INTERNAL_8375f83d_38_flash_fwd_hdimall_e4m3_packgqa_sm90_cu_9d2915ae_35614cuda3std3__45__cpo6cbeginE)
_ZN74_INTERNAL_8375f83d_38_flash_fwd_hdimall_e4m3_packgqa_sm90_cu_9d2915ae_35614cuda3std3__45__cpo6cbeginE:
	.zero		1
	.type		_ZN74_INTERNAL_8375f83d_38_flash_fwd_hdimall_e4m3_packgqa_sm90_cu_9d2915ae_35614cuda3std3__48in_placeE,@object
	.size		_ZN74_INTERNAL_8375f83d_38_flash_fwd_hdimall_e4m3_packgqa_sm90_cu_9d2915ae_35614cuda3std3__48in_placeE,(_ZN74_INTERNAL_8375f83d_38_flash_fwd_hdimall_e4m3_packgqa_sm90_cu_9d2915ae_35614cuda3std6ranges3__45__cpo9iter_moveE - _ZN74_INTERNAL_8375f83d_38_flash_fwd_hdimall_e4m3_packgqa_sm90_cu_9d2915ae_35614cuda3std3__48in_placeE)
_ZN74_INTERNAL_8375f83d_38_flash_fwd_hdimall_e4m3_packgqa_sm90_cu_9d2915ae_35614cuda3std3__48in_placeE:
	.zero		1
	.type		_ZN74_INTERNAL_8375f83d_38_flash_fwd_hdimall_e4m3_packgqa_sm90_cu_9d2915ae_35614cuda3std6ranges3__45__cpo9iter_moveE,@object
	.size		_ZN74_INTERNAL_8375f83d_38_flash_fwd_hdimall_e4m3_packgqa_sm90_cu_9d2915ae_35614cuda3std6ranges3__45__cpo9iter_moveE,(_ZN74_INTERNAL_8375f83d_38_flash_fwd_hdimall_e4m3_packgqa_sm90_cu_9d2915ae_35614cuda3std3__45__cpo5beginE - _ZN74_INTERNAL_8375f83d_38_flash_fwd_hdimall_e4m3_packgqa_sm90_cu_9d2915ae_35614cuda3std6ranges3__45__cpo9iter_moveE)
_ZN74_INTERNAL_8375f83d_38_flash_fwd_hdimall_e4m3_packgqa_sm90_cu_9d2915ae_35614cuda3std6ranges3__45__cpo9iter_moveE:
	.zero		1
	.type		_ZN74_INTERNAL_8375f83d_38_flash_fwd_hdimall_e4m3_packgqa_sm90_cu_9d2915ae_35614cuda3std3__45__cpo5beginE,@object
	.size		_ZN74_INTERNAL_8375f83d_38_flash_fwd_hdimall_e4m3_packgqa_sm90_cu_9d2915ae_35614cuda3std3__45__cpo5beginE,(_ZN74_INTERNAL_8375f83d_38_flash_fwd_hdimall_e4m3_packgqa_sm90_cu_9d2915ae_35614cuda3std3__476_GLOBAL__N__8375f83d_38_flash_fwd_hdimall_e4m3_packgqa_sm90_cu_9d2915ae_35616ignoreE - _ZN74_INTERNAL_8375f83d_38_flash_fwd_hdimall_e4m3_packgqa_sm90_cu_9d2915ae_35614cuda3std3__45__cpo5beginE)
_ZN74_INTERNAL_8375f83d_38_flash_fwd_hdimall_e4m3_packgqa_sm90_cu_9d2915ae_35614cuda3std3__45__cpo5beginE:
	.zero		1
	.type		_ZN74_INTERNAL_8375f83d_38_flash_fwd_hdimall_e4m3_packgqa_sm90_cu_9d2915ae_35614cuda3std3__476_GLOBAL__N__8375f83d_38_flash_fwd_hdimall_e4m3_packgqa_sm90_cu_9d2915ae_35616ignoreE,@object
	.size		_ZN74_INTERNAL_8375f83d_38_flash_fwd_hdimall_e4m3_packgqa_sm90_cu_9d2915ae_35614cuda3std3__476_GLOBAL__N__8375f83d_38_flash_fwd_hdimall_e4m3_packgqa_sm90_cu_9d2915ae_35616ignoreE,(_ZN74_INTERNAL_8375f83d_38_flash_fwd_hdimall_e4m3_packgqa_sm90_cu_9d2915ae_35614cute7productE - _ZN74_INTERNAL_8375f83d_38_flash_fwd_hdimall_e4m3_packgqa_sm90_cu_9d2915ae_35614cuda3std3__476_GLOBAL__N__8375f83d_38_flash_fwd_hdimall_e4m3_packgqa_sm90_cu_9d2915ae_35616ignoreE)
_ZN74_INTERNAL_8375f83d_38_flash_fwd_hdimall_e4m3_packgqa_sm90_cu_9d2915ae_35614cuda3std3__476_GLOBAL__N__8375f83d_38_flash_fwd_hdimall_e4m3_packgqa_sm90_cu_9d2915ae_35616ignoreE:
	.zero		1
	.type		_ZN74_INTERNAL_8375f83d_38_flash_fwd_hdimall_e4m3_packgqa_sm90_cu_9d2915ae_35614cute7productE,@object
	.size		_ZN74_INTERNAL_8375f83d_38_flash_fwd_hdimall_e4m3_packgqa_sm90_cu_9d2915ae_35614cute7productE,(_ZN74_INTERNAL_8375f83d_38_flash_fwd_hdimall_e4m3_packgqa_sm90_cu_9d2915ae_35614cuda3std3__45__cpo3endE - _ZN74_INTERNAL_8375f83d_38_flash_fwd_hdimall_e4m3_packgqa_sm90_cu_9d2915ae_35614cute7productE)
_ZN74_INTERNAL_8375f83d_38_flash_fwd_hdimall_e4m3_packgqa_sm90_cu_9d2915ae_35614cute7productE:
	.zero		1
	.type		_ZN74_INTERNAL_8375f83d_38_flash_fwd_hdimall_e4m3_packgqa_sm90_cu_9d2915ae_35614cuda3std3__45__cpo3endE,@object
	.size		_ZN74_INTERNAL_8375f83d_38_flash_fwd_hdimall_e4m3_packgqa_sm90_cu_9d2915ae_35614cuda3std3__45__cpo3endE,(_ZN74_INTERNAL_8375f83d_38_flash_fwd_hdimall_e4m3_packgqa_sm90_cu_9d2915ae_35614cuda3std3__419piecewise_constructE - _ZN74_INTERNAL_8375f83d_38_flash_fwd_hdimall_e4m3_packgqa_sm90_cu_9d2915ae_35614cuda3std3__45__cpo3endE)
_ZN74_INTERNAL_8375f83d_38_flash_fwd_hdimall_e4m3_packgqa_sm90_cu_9d2915ae_35614cuda3std3__45__cpo3endE:
	.zero		1
	.type		_ZN74_INTERNAL_8375f83d_38_flash_fwd_hdimall_e4m3_packgqa_sm90_cu_9d2915ae_35614cuda3std3__419piecewise_constructE,@object
	.size		_ZN74_INTERNAL_8375f83d_38_flash_fwd_hdimall_e4m3_packgqa_sm90_cu_9d2915ae_35614cuda3std3__419piecewise_constructE,(_ZN74_INTERNAL_8375f83d_38_flash_fwd_hdimall_e4m3_packgqa_sm90_cu_9d2915ae_35614cuda3std3__45__cpo4cendE - _ZN74_INTERNAL_8375f83d_38_flash_fwd_hdimall_e4m3_packgqa_sm90_cu_9d2915ae_35614cuda3std3__419piecewise_constructE)
_ZN74_INTERNAL_8375f83d_38_flash_fwd_hdimall_e4m3_packgqa_sm90_cu_9d2915ae_35614cuda3std3__419piecewise_constructE:
	.zero		1
	.type		_ZN74_INTERNAL_8375f83d_38_flash_fwd_hdimall_e4m3_packgqa_sm90_cu_9d2915ae_35614cuda3std3__45__cpo4cendE,@object
	.size		_ZN74_INTERNAL_8375f83d_38_flash_fwd_hdimall_e4m3_packgqa_sm90_cu_9d2915ae_35614cuda3std3__45__cpo4cendE,(_ZN74_INTERNAL_8375f83d_38_flash_fwd_hdimall_e4m3_packgqa_sm90_cu_9d2915ae_35614cuda3std6ranges3__45__cpo4swapE - _ZN74_INTERNAL_8375f83d_38_flash_fwd_hdimall_e4m3_packgqa_sm90_cu_9d2915ae_35614cuda3std3__45__cpo4cendE)
_ZN74_INTERNAL_8375f83d_38_flash_fwd_hdimall_e4m3_packgqa_sm90_cu_9d2915ae_35614cuda3std3__45__cpo4cendE:
	.zero		1
	.type		_ZN74_INTERNAL_8375f83d_38_flash_fwd_hdimall_e4m3_packgqa_sm90_cu_9d2915ae_35614cuda3std6ranges3__45__cpo4swapE,@object
	.size		_ZN74_INTERNAL_8375f83d_38_flash_fwd_hdimall_e4m3_packgqa_sm90_cu_9d2915ae_35614cuda3std6ranges3__45__cpo4swapE,(.L_46 - _ZN74_INTERNAL_8375f83d_38_flash_fwd_hdimall_e4m3_packgqa_sm90_cu_9d2915ae_35614cuda3std6ranges3__45__cpo4swapE)
_ZN74_INTERNAL_8375f83d_38_flash_fwd_hdimall_e4m3_packgqa_sm90_cu_9d2915ae_35614cuda3std6ranges3__45__cpo4swapE:
	.zero		1
.L_46:


//--------------------- .nv.shared._ZN7cutlass13device_kernelIN5flash11enable_sm90INS1_16FlashAttnFwdSm90INS1_25CollectiveMainloopFwdSm90ILi2EN4cute5tupleIJNS5_1CILi1EEES8_S8_EEENS6_IJNS7_ILi128EEESA_NS7_ILi256EEEEEELi256ENS_12float_e4m3_tEfNS_4arch4Sm90ELb0ELb0ELb0ELb1ELb0ELb0ELb0ELb1ELb1ELb1ELb0ELb0EEENS1_21CollectiveEpilogueFwdINS6_IJSA_SB_SA_EEES9_NS_10bfloat16_tESF_Li256ELb1ELb1ELb0ELb1EEENS1_36VarlenDynamicPersistentTileSchedulerILi128ELi128ELi256ELi128ELb0ELb1ELb1ELb0ELb1ELb1EEEEEEEEEvNT_6ParamsE --------------------------
	.section	.nv.shared._ZN7cutlass13device_kernelIN5flash11enable_sm90INS1_16FlashAttnFwdSm90INS1_25CollectiveMainloopFwdSm90ILi2EN4cute5tupleIJNS5_1CILi1EEES8_S8_EEENS6_IJNS7_ILi128EEESA_NS7_ILi256EEEEEELi256ENS_12float_e4m3_tEfNS_4arch4Sm90ELb0ELb0ELb0ELb1ELb0ELb0ELb0ELb1ELb1ELb1ELb0ELb0EEENS1_21CollectiveEpilogueFwdINS6_IJSA_SB_SA_EEES9_NS_10bfloat16_tESF_Li256ELb1ELb1ELb0ELb1EEENS1_36VarlenDynamicPersistentTileSchedulerILi128ELi128ELi256ELi128ELb0ELb1ELb1ELb0ELb1ELb1EEEEEEEEEvNT_6ParamsE,"aw",@nobits
	.sectionflags	@""
	.align	16
	.zero		1024


//--------------------- .nv.shared._ZN7cutlass13device_kernelIN5flash11enable_sm90INS1_16FlashAttnFwdSm90INS1_25CollectiveMainloopFwdSm90ILi2EN4cute5tupleIJNS5_1CILi1EEES8_S8_EEENS6_IJNS7_ILi128EEESA_NS7_ILi256EEEEEELi256ENS_12float_e4m3_tEfNS_4arch4Sm90ELb0ELb0ELb0ELb1ELb0ELb1ELb0ELb1ELb1ELb1ELb0ELb0EEENS1_21CollectiveEpilogueFwdINS6_IJSA_SB_SA_EEES9_NS_10bfloat16_tESF_Li256ELb1ELb1ELb0ELb1EEENS1_36VarlenDynamicPersistentTileSchedulerILi128ELi128ELi256ELi128ELb0ELb1ELb1ELb0ELb1ELb1EEEEEEEEEvNT_6ParamsE --------------------------
	.section	.nv.shared._ZN7cutlass13device_kernelIN5flash11enable_sm90INS1_16FlashAttnFwdSm90INS1_25CollectiveMainloopFwdSm90ILi2EN4cute5tupleIJNS5_1CILi1EEES8_S8_EEENS6_IJNS7_ILi128EEESA_NS7_ILi256EEEEEELi256ENS_12float_e4m3_tEfNS_4arch4Sm90ELb0ELb0ELb0ELb1ELb0ELb1ELb0ELb1ELb1ELb1ELb0ELb0EEENS1_21CollectiveEpilogueFwdINS6_IJSA_SB_SA_EEES9_NS_10bfloat16_tESF_Li256ELb1ELb1ELb0ELb1EEENS1_36VarlenDynamicPersistentTileSchedulerILi128ELi128ELi256ELi128ELb0ELb1ELb1ELb0ELb1ELb1EEEEEEEEEvNT_6ParamsE,"aw",@nobits
	.sectionflags	@""
	.align	16
	.zero		1024


//--------------------- .nv.shared._ZN7cutlass13device_kernelIN5flash11enable_sm90INS1_16FlashAttnFwdSm90INS1_25CollectiveMainloopFwdSm90ILi2EN4cute5tupleIJNS5_1CILi1EEES8_S8_EEENS6_IJNS7_ILi128EEENS7_ILi64EEENS7_ILi256EEEEEELi256ENS_12float_e4m3_tEfNS_4arch4Sm90ELb0ELb1ELb0ELb0ELb0ELb0ELb0ELb1ELb1ELb1ELb0ELb0EEENS1_21CollectiveEpilogueFwdINS6_IJSA_SC_SB_EEES9_NS_10bfloat16_tESG_Li256ELb0ELb1ELb0ELb1EEENS1_30DynamicPersistentTileSchedulerILi256ELi128ELb0ELb1ELb1EEEEEEEEEvNT_6ParamsE --------------------------
	.section	.nv.shared._ZN7cutlass13device_kernelIN5flash11enable_sm90INS1_16FlashAttnFwdSm90INS1_25CollectiveMainloopFwdSm90ILi2EN4cute5tupleIJNS5_1CILi1EEES8_S8_EEENS6_IJNS7_ILi128EEENS7_ILi64EEENS7_ILi256EEEEEELi256ENS_12float_e4m3_tEfNS_4arch4Sm90ELb0ELb1ELb0ELb0ELb0ELb0ELb0ELb1ELb1ELb1ELb0ELb0EEENS1_21CollectiveEpilogueFwdINS6_IJSA_SC_SB_EEES9_NS_10bfloat16_tESG_Li256ELb0ELb1ELb0ELb1EEENS1_30DynamicPersistentTileSchedulerILi256ELi128ELb0ELb1ELb1EEEEEEEEEvNT_6ParamsE,"aw",@nobits
	.sectionflags	@""
	.align	16
	.zero		1024


//--------------------- .nv.shared._ZN7cutlass13device_kernelIN5flash11enable_sm90INS1_16FlashAttnFwdSm90INS1_25CollectiveMainloopFwdSm90ILi2EN4cute5tupleIJNS5_1CILi1EEES8_S8_EEENS6_IJNS7_ILi128EEENS7_ILi64EEENS7_ILi256EEEEEELi256ENS_12float_e4m3_tEfNS_4arch4Sm90ELb0ELb1ELb0ELb1ELb0ELb0ELb0ELb1ELb1ELb1ELb0ELb0EEENS1_21CollectiveEpilogueFwdINS6_IJSA_SC_SB_EEES9_NS_10bfloat16_tESG_Li256ELb1ELb1ELb0ELb1EEENS1_36VarlenDynamicPersistentTileSchedulerILi128ELi64ELi256ELi128ELb0ELb1ELb1ELb1ELb0ELb1EEEEEEEEEvNT_6ParamsE --------------------------
	.section	.nv.shared._ZN7cutlass13device_kernelIN5flash11enable_sm90INS1_16FlashAttnFwdSm90INS1_25CollectiveMainloopFwdSm90ILi2EN4cute5tupleIJNS5_1CILi1EEES8_S8_EEENS6_IJNS7_ILi128EEENS7_ILi64EEENS7_ILi256EEEEEELi256ENS_12float_e4m3_tEfNS_4arch4Sm90ELb0ELb1ELb0ELb1ELb0ELb0ELb0ELb1ELb1ELb1ELb0ELb0EEENS1_21CollectiveEpilogueFwdINS6_IJSA_SC_SB_EEES9_NS_10bfloat16_tESG_Li256ELb1ELb1ELb0ELb1EEENS1_36VarlenDynamicPersistentTileSchedulerILi128ELi64ELi256ELi128ELb0ELb1ELb1ELb1ELb0ELb1EEEEEEEEEvNT_6ParamsE,"aw",@nobits
	.sectionflags	@""
	.align	16
	.zero		1024


//--------------------- .nv.shared._ZN7cutlass13device_kernelIN5flash11enable_sm90INS1_16FlashAttnFwdSm90INS1_25CollectiveMainloopFwdSm90ILi2EN4cute5tupleIJNS5_1CILi1EEES8_S8_EEENS6_IJNS7_ILi128EEENS7_ILi64EEENS7_ILi256EEEEEELi256ENS_12float_e4m3_tEfNS_4arch4Sm90ELb0ELb1ELb0ELb1ELb0ELb1ELb0ELb1ELb1ELb1ELb0ELb0EEENS1_21CollectiveEpilogueFwdINS6_IJSA_SC_SB_EEES9_NS_10bfloat16_tESG_Li256ELb1ELb1ELb0ELb1EEENS1_36VarlenDynamicPersistentTileSchedulerILi128ELi64ELi256ELi128ELb0ELb1ELb1ELb1ELb0ELb1EEEEEEEEEvNT_6ParamsE --------------------------
	.section	.nv.shared._ZN7cutlass13device_kernelIN5flash11enable_sm90INS1_16FlashAttnFwdSm90INS1_25CollectiveMainloopFwdSm90ILi2EN4cute5tupleIJNS5_1CILi1EEES8_S8_EEENS6_IJNS7_ILi128EEENS7_ILi64EEENS7_ILi256EEEEEELi256ENS_12float_e4m3_tEfNS_4arch4Sm90ELb0ELb1ELb0ELb1ELb0ELb1ELb0ELb1ELb1ELb1ELb0ELb0EEENS1_21CollectiveEpilogueFwdINS6_IJSA_SC_SB_EEES9_NS_10bfloat16_tESG_Li256ELb1ELb1ELb0ELb1EEENS1_36VarlenDynamicPersistentTileSchedulerILi128ELi64ELi256ELi128ELb0ELb1ELb1ELb1ELb0ELb1EEEEEEEEEvNT_6ParamsE,"aw",@nobits
	.sectionflags	@""
	.align	16
	.zero		1024


//--------------------- .nv.shared._ZN7cutlass13device_kernelIN5flash11enable_sm90INS1_16FlashAttnFwdSm90INS1_25CollectiveMainloopFwdSm90ILi2EN4cute5tupleIJNS5_1CILi1EEES8_S8_EEENS6_IJNS7_ILi128EEESA_NS7_ILi256EEEEEELi256ENS_12float_e4m3_tEfNS_4arch4Sm90ELb1ELb0ELb0ELb0ELb0ELb0ELb0ELb1ELb1ELb1ELb0ELb0EEENS1_21CollectiveEpilogueFwdINS6_IJSA_SB_SA_EEES9_NS_10bfloat16_tESF_Li256ELb0ELb1ELb0ELb1EEENS1_30DynamicPersistentTileSchedulerILi256ELi128ELb0ELb1ELb1EEEEEEEEEvNT_6ParamsE --------------------------
	.section	.nv.shared._ZN7cutlass13device_kernelIN5flash11enable_sm90INS1_16FlashAttnFwdSm90INS1_25CollectiveMainloopFwdSm90ILi2EN4cute5tupleIJNS5_1CILi1EEES8_S8_EEENS6_IJNS7_ILi128EEESA_NS7_ILi256EEEEEELi256ENS_12float_e4m3_tEfNS_4arch4Sm90ELb1ELb0ELb0ELb0ELb0ELb0ELb0ELb1ELb1ELb1ELb0ELb0EEENS1_21CollectiveEpilogueFwdINS6_IJSA_SB_SA_EEES9_NS_10bfloat16_tESF_Li256ELb0ELb1ELb0ELb1EEENS1_30DynamicPersistentTileSchedulerILi256ELi128ELb0ELb1ELb1EEEEEEEEEvNT_6ParamsE,"aw",@nobits
	.sectionflags	@""
	.align	16
	.zero		1024


//--------------------- .nv.shared._ZN7cutlass13device_kernelIN5flash11enable_sm90INS1_16FlashAttnFwdSm90INS1_25CollectiveMainloopFwdSm90ILi2EN4cute5tupleIJNS5_1CILi1EEES8_S8_EEENS6_IJNS7_ILi128EEESA_NS7_ILi256EEEEEELi256ENS_12float_e4m3_tEfNS_4arch4Sm90ELb1ELb0ELb0ELb1ELb0ELb0ELb0ELb1ELb1ELb1ELb0ELb0EEENS1_21CollectiveEpilogueFwdINS6_IJSA_SB_SA_EEES9_NS_10bfloat16_tESF_Li256ELb1ELb1ELb0ELb1EEENS1_36VarlenDynamicPersistentTileSchedulerILi128ELi128ELi256ELi128ELb0ELb1ELb1ELb1ELb1ELb1EEEEEEEEEvNT_6ParamsE --------------------------
	.section	.nv.shared._ZN7cutlass13device_kernelIN5flash11enable_sm90INS1_16FlashAttnFwdSm90INS1_25CollectiveMainloopFwdSm90ILi2EN4cute5tupleIJNS5_1CILi1EEES8_S8_EEENS6_IJNS7_ILi128EEESA_NS7_ILi256EEEEEELi256ENS_12float_e4m3_tEfNS_4arch4Sm90ELb1ELb0ELb0ELb1ELb0ELb0ELb0ELb1ELb1ELb1ELb0ELb0EEENS1_21CollectiveEpilogueFwdINS6_IJSA_SB_SA_EEES9_NS_10bfloat16_tESF_Li256ELb1ELb1ELb0ELb1EEENS1_36VarlenDynamicPersistentTileSchedulerILi128ELi128ELi256ELi128ELb0ELb1ELb1ELb1ELb1ELb1EEEEEEEEEvNT_6ParamsE,"aw",@nobits
	.sectionflags	@""
	.align	16
	.zero		1024


//--------------------- .nv.shared._ZN7cutlass13device_kernelIN5flash11enable_sm90INS1_16FlashAttnFwdSm90INS1_25CollectiveMainloopFwdSm90ILi2EN4cute5tupleIJNS5_1CILi1EEES8_S8_EEENS6_IJNS7_ILi128EEESA_NS7_ILi256EEEEEELi256ENS_12float_e4m3_tEfNS_4arch4Sm90ELb1ELb0ELb0ELb1ELb0ELb1ELb0ELb1ELb1ELb1ELb0ELb0EEENS1_21CollectiveEpilogueFwdINS6_IJSA_SB_SA_EEES9_NS_10bfloat16_tESF_Li256ELb1ELb1ELb0ELb1EEENS1_36VarlenDynamicPersistentTileSchedulerILi128ELi128ELi256ELi128ELb0ELb1ELb1ELb1ELb1ELb1EEEEEEEEEvNT_6ParamsE --------------------------
	.section	.nv.shared._ZN7cutlass13device_kernelIN5flash11enable_sm90INS1_16FlashAttnFwdSm90INS1_25CollectiveMainloopFwdSm90ILi2EN4cute5tupleIJNS5_1CILi1EEES8_S8_EEENS6_IJNS7_ILi128EEESA_NS7_ILi256EEEEEELi256ENS_12float_e4m3_tEfNS_4arch4Sm90ELb1ELb0ELb0ELb1ELb0ELb1ELb0ELb1ELb1ELb1ELb0ELb0EEENS1_21CollectiveEpilogueFwdINS6_IJSA_SB_SA_EEES9_NS_10bfloat16_tESF_Li256ELb1ELb1ELb0ELb1EEENS1_36VarlenDynamicPersistentTileSchedulerILi128ELi128ELi256ELi128ELb0ELb1ELb1ELb1ELb1ELb1EEEEEEEEEvNT_6ParamsE,"aw",@nobits
	.sectionflags	@""
	.align	16
	.zero		1024


//--------------------- .nv.shared._ZN7cutlass13device_kernelIN5flash11enable_sm90INS1_16FlashAttnFwdSm90INS1_25CollectiveMainloopFwdSm90ILi2EN4cute5tupleIJNS5_1CILi1EEES8_S8_EEENS6_IJNS7_ILi128EEENS7_ILi160EEENS7_ILi192EEEEEELi192ENS_12float_e4m3_tEfNS_4arch4Sm90ELb0ELb0ELb0ELb0ELb0ELb0ELb0ELb1ELb1ELb1ELb0ELb0EEENS1_21CollectiveEpilogueFwdINS6_IJSA_SC_SB_EEES9_NS_10bfloat16_tESG_Li256ELb0ELb1ELb0ELb1EEENS1_29StaticPersistentTileSchedulerILb0EEEEEEEEEvNT_6ParamsE --------------------------
	.section	.nv.shared._ZN7cutlass13device_kernelIN5flash11enable_sm90INS1_16FlashAttnFwdSm90INS1_25CollectiveMainloopFwdSm90ILi2EN4cute5tupleIJNS5_1CILi1EEES8_S8_EEENS6_IJNS7_ILi128EEENS7_ILi160EEENS7_ILi192EEEEEELi192ENS_12float_e4m3_tEfNS_4arch4Sm90ELb0ELb0ELb0ELb0ELb0ELb0ELb0ELb1ELb1ELb1ELb0ELb0EEENS1_21CollectiveEpilogueFwdINS6_IJSA_SC_SB_EEES9_NS_10bfloat16_tESG_Li256ELb0ELb1ELb0ELb1EEENS1_29StaticPersistentTileSchedulerILb0EEEEEEEEEvNT_6ParamsE,"aw",@nobits
	.sectionflags	@""
	.align	16
	.zero		1024


//--------------------- .nv.shared._ZN7cutlass13device_kernelIN5flash11enable_sm90INS1_16FlashAttnFwdSm90INS1_25CollectiveMainloopFwdSm90ILi2EN4cute5tupleIJNS5_1CILi2EEENS7_ILi1EEES9_EEENS6_IJNS7_ILi128EEENS7_ILi160EEENS7_ILi192EEEEEELi192ENS_12float_e4m3_tEfNS_4arch4Sm90ELb0ELb0ELb0ELb0ELb0ELb0ELb0ELb1ELb1ELb1ELb0ELb0EEENS1_21CollectiveEpilogueFwdINS6_IJSB_SD_SC_EEESA_NS_10bfloat16_tESH_Li256ELb0ELb1ELb0ELb1EEENS1_29StaticPersistentTileSchedulerILb0EEEEEEEEEvNT_6ParamsE --------------------------
	.section	.nv.shared._ZN7cutlass13device_kernelIN5flash11enable_sm90INS1_16FlashAttnFwdSm90INS1_25CollectiveMainloopFwdSm90ILi2EN4cute5tupleIJNS5_1CILi2EEENS7_ILi1EEES9_EEENS6_IJNS7_ILi128EEENS7_ILi160EEENS7_ILi192EEEEEELi192ENS_12float_e4m3_tEfNS_4arch4Sm90ELb0ELb0ELb0ELb0ELb0ELb0ELb0ELb1ELb1ELb1ELb0ELb0EEENS1_21CollectiveEpilogueFwdINS6_IJSB_SD_SC_EEESA_NS_10bfloat16_tESH_Li256ELb0ELb1ELb0ELb1EEENS1_29StaticPersistentTileSchedulerILb0EEEEEEEEEvNT_6ParamsE,"aw",@nobits
	.sectionflags	@""
	.align	16
	.zero		1024


//--------------------- .nv.shared._ZN7cutlass13device_kernelIN5flash11enable_sm90INS1_16FlashAttnFwdSm90INS1_25CollectiveMainloopFwdSm90ILi2EN4cute5tupleIJNS5_1CILi1EEES8_S8_EEENS6_IJNS7_ILi128EEENS7_ILi160EEENS7_ILi192EEEEEELi192ENS_12float_e4m3_tEfNS_4arch4Sm90ELb0ELb0ELb0ELb1ELb0ELb0ELb0ELb1ELb1ELb1ELb0ELb0EEENS1_21CollectiveEpilogueFwdINS6_IJSA_SC_SB_EEES9_NS_10bfloat16_tESG_Li256ELb1ELb1ELb0ELb1EEENS1_36VarlenDynamicPersistentTileSchedulerILi128ELi160ELi256ELi128ELb0ELb1ELb1ELb0ELb1ELb1EEEEEEEEEvNT_6ParamsE --------------------------
	.section	.nv.shared._ZN7cutlass13device_kernelIN5flash11enable_sm90INS1_16FlashAttnFwdSm90INS1_25CollectiveMainloopFwdSm90ILi2EN4cute5tupleIJNS5_1CILi1EEES8_S8_EEENS6_IJNS7_ILi128EEENS7_ILi160EEENS7_ILi192EEEEEELi192ENS_12float_e4m3_tEfNS_4arch4Sm90ELb0ELb0ELb0ELb1ELb0ELb0ELb0ELb1ELb1ELb1ELb0ELb0EEENS1_21CollectiveEpilogueFwdINS6_IJSA_SC_SB_EEES9_NS_10bfloat16_tESG_Li256ELb1ELb1ELb0ELb1EEENS1_36VarlenDynamicPersistentTileSchedulerILi128ELi160ELi256ELi128ELb0ELb1ELb1ELb0ELb1ELb1EEEEEEEEEvNT_6ParamsE,"aw",@nobits
	.sectionflags	@""
	.align	16
	.zero		1024


//--------------------- .nv.shared._ZN7cutlass13device_kernelIN5flash11enable_sm90INS1_16FlashAttnFwdSm90INS1_25CollectiveMainloopFwdSm90ILi2EN4cute5tupleIJNS5_1CILi1EEES8_S8_EEENS6_IJNS7_ILi128EEENS7_ILi160EEENS7_ILi192EEEEEELi192ENS_12float_e4m3_tEfNS_4arch4Sm90ELb0ELb0ELb0ELb1ELb0ELb1ELb0ELb1ELb1ELb1ELb0ELb0EEENS1_21CollectiveEpilogueFwdINS6_IJSA_SC_SB_EEES9_NS_10bfloat16_tESG_Li256ELb1ELb1ELb0ELb1EEENS1_36VarlenDynamicPersistentTileSchedulerILi128ELi160ELi256ELi128ELb0ELb1ELb1ELb0ELb1ELb1EEEEEEEEEvNT_6ParamsE --------------------------
	.section	.nv.shared._ZN7cutlass13device_kernelIN5flash11enable_sm90INS1_16FlashAttnFwdSm90INS1_25CollectiveMainloopFwdSm90ILi2EN4cute5tupleIJNS5_1CILi1EEES8_S8_EEENS6_IJNS7_ILi128EEENS7_ILi160EEENS7_ILi192EEEEEELi192ENS_12float_e4m3_tEfNS_4arch4Sm90ELb0ELb0ELb0ELb1ELb0ELb1ELb0ELb1ELb1ELb1ELb0ELb0EEENS1_21CollectiveEpilogueFwdINS6_IJSA_SC_SB_EEES9_NS_10bfloat16_tESG_Li256ELb1ELb1ELb0ELb1EEENS1_36VarlenDynamicPersistentTileSchedulerILi128ELi160ELi256ELi128ELb0ELb1ELb1ELb0ELb1ELb1EEEEEEEEEvNT_6ParamsE,"aw",@nobits
	.sectionflags	@""
	.align	16
	.zero		1024


//--------------------- .nv.shared._ZN7cutlass13device_kernelIN5flash11enable_sm90INS1_16FlashAttnFwdSm90INS1_25CollectiveMainloopFwdSm90ILi2EN4cute5tupleIJNS5_1CILi1EEES8_S8_EEENS6_IJNS7_ILi128EEENS7_ILi160EEENS7_ILi192EEEEEELi192ENS_12float_e4m3_tEfNS_4arch4Sm90ELb0ELb1ELb0ELb0ELb0ELb0ELb0ELb1ELb1ELb1ELb0ELb0EEENS1_21CollectiveEpilogueFwdINS6_IJSA_SC_SB_EEES9_NS_10bfloat16_tESG_Li256ELb0ELb1ELb0ELb1EEENS1_30DynamicPersistentTileSchedulerILi256ELi128ELb0ELb1ELb1EEEEEEEEEvNT_6ParamsE --------------------------
	.section	.nv.shared._ZN7cutlass13device_kernelIN5flash11enable_sm90INS1_16FlashAttnFwdSm90INS1_25CollectiveMainloopFwdSm90ILi2EN4cute5tupleIJNS5_1CILi1EEES8_S8_EEENS6_IJNS7_ILi128EEENS7_ILi160EEENS7_ILi192EEEEEELi192ENS_12float_e4m3_tEfNS_4arch4Sm90ELb0ELb1ELb0ELb0ELb0ELb0ELb0ELb1ELb1ELb1ELb0ELb0EEENS1_21CollectiveEpilogueFwdINS6_IJSA_SC_SB_EEES9_NS_10bfloat16_tESG_Li256ELb0ELb1ELb0ELb1EEENS1_30DynamicPersistentTileSchedulerILi256ELi128ELb0ELb1ELb1EEEEEEEEEvNT_6ParamsE,"aw",@nobits
	.sectionflags	@""
	.align	16
	.zero		1024


//--------------------- .nv.shared._ZN7cutlass13device_kernelIN5flash11enable_sm90INS1_16FlashAttnFwdSm90INS1_25CollectiveMainloopFwdSm90ILi2EN4cute5tupleIJNS5_1CILi1EEES8_S8_EEENS6_IJNS7_ILi128EEENS7_ILi160EEENS7_ILi192EEEEEELi192ENS_12float_e4m3_tEfNS_4arch4Sm90ELb0ELb1ELb0ELb1ELb0ELb0ELb0ELb1ELb1ELb1ELb0ELb0EEENS1_21CollectiveEpilogueFwdINS6_IJSA_SC_SB_EEES9_NS_10bfloat16_tESG_Li256ELb1ELb1ELb0ELb1EEENS1_36VarlenDynamicPersistentTileSchedulerILi128ELi160ELi256ELi128ELb0ELb1ELb1ELb1ELb0ELb1EEEEEEEEEvNT_6ParamsE --------------------------
	.section	.nv.shared._ZN7cutlass13device_kernelIN5flash11enable_sm90INS1_16FlashAttnFwdSm90INS1_25CollectiveMainloopFwdSm90ILi2EN4cute5tupleIJNS5_1CILi1EEES8_S8_EEENS6_IJNS7_ILi128EEENS7_ILi160EEENS7_ILi192EEEEEELi192ENS_12float_e4m3_tEfNS_4arch4Sm90ELb0ELb1ELb0ELb1ELb0ELb0ELb0ELb1ELb1ELb1ELb0ELb0EEENS1_21CollectiveEpilogueFwdINS6_IJSA_SC_SB_EEES9_NS_10bfloat16_tESG_Li256ELb1ELb1ELb0ELb1EEENS1_36VarlenDynamicPersistentTileSchedulerILi128ELi160ELi256ELi128ELb0ELb1ELb1ELb1ELb0ELb1EEEEEEEEEvNT_6ParamsE,"aw",@nobits
	.sectionflags	@""
	.align	16
	.zero		1024


//--------------------- .nv.shared._ZN7cutlass13device_kernelIN5flash11enable_sm90INS1_16FlashAttnFwdSm90INS1_25CollectiveMainloopFwdSm90ILi2EN4cute5tupleIJNS5_1CILi1EEES8_S8_EEENS6_IJNS7_ILi128EEENS7_ILi160EEENS7_ILi192EEEEEELi192ENS_12float_e4m3_tEfNS_4arch4Sm90ELb0ELb1ELb0ELb1ELb0ELb1ELb0ELb1ELb1ELb1ELb0ELb0EEENS1_21CollectiveEpilogueFwdINS6_IJSA_SC_SB_EEES9_NS_10bfloat16_tESG_Li256ELb1ELb1ELb0ELb1EEENS1_36VarlenDynamicPersistentTileSchedulerILi128ELi160ELi256ELi128ELb0ELb1ELb1ELb1ELb0ELb1EEEEEEEEEvNT_6ParamsE --------------------------
	.section	.nv.shared._ZN7cutlass13device_kernelIN5flash11enable_sm90INS1_16FlashAttnFwdSm90INS1_25CollectiveMainloopFwdSm90ILi2EN4cute5tupleIJNS5_1CILi1EEES8_S8_EEENS6_IJNS7_ILi128EEENS7_ILi160EEENS7_ILi192EEEEEELi192ENS_12float_e4m3_tEfNS_4arch4Sm90ELb0ELb1ELb0ELb1ELb0ELb1ELb0ELb1ELb1ELb1ELb0ELb0EEENS1_21CollectiveEpilogueFwdINS6_IJSA_SC_SB_EEES9_NS_10bfloat16_tESG_Li256ELb1ELb1ELb0ELb1EEENS1_36VarlenDynamicPersistentTileSchedulerILi128ELi160ELi256ELi128ELb0ELb1ELb1ELb1ELb0ELb1EEEEEEEEEvNT_6ParamsE,"aw",@nobits
	.sectionflags	@""
	.align	16
	.zero		1024


//--------------------- .nv.shared._ZN7cutlass13device_kernelIN5flash11enable_sm90INS1_16FlashAttnFwdSm90INS1_25CollectiveMainloopFwdSm90ILi2EN4cute5tupleIJNS5_1CILi1EEES8_S8_EEENS6_IJNS7_ILi128EEENS7_ILi160EEENS7_ILi192EEEEEELi192ENS_12float_e4m3_tEfNS_4arch4Sm90ELb1ELb0ELb0ELb0ELb0ELb0ELb0ELb1ELb1ELb1ELb0ELb0EEENS1_21CollectiveEpilogueFwdINS6_IJSA_SC_SB_EEES9_NS_10bfloat16_tESG_Li256ELb0ELb1ELb0ELb1EEENS1_30DynamicPersistentTileSchedulerILi256ELi128ELb0ELb1ELb1EEEEEEEEEvNT_6ParamsE --------------------------
	.section	.nv.shared._ZN7cutlass13device_kernelIN5flash11enable_sm90INS1_16FlashAttnFwdSm90INS1_25CollectiveMainloopFwdSm90ILi2EN4cute5tupleIJNS5_1CILi1EEES8_S8_EEENS6_IJNS7_ILi128EEENS7_ILi160EEENS7_ILi192EEEEEELi192ENS_12float_e4m3_tEfNS_4arch4Sm90ELb1ELb0ELb0ELb0ELb0ELb0ELb0ELb1ELb1ELb1ELb0ELb0EEENS1_21CollectiveEpilogueFwdINS6_IJSA_SC_SB_EEES9_NS_10bfloat16_tESG_Li256ELb0ELb1ELb0ELb1EEENS1_30DynamicPersistentTileSchedulerILi256ELi128ELb0ELb1ELb1EEEEEEEEEvNT_6ParamsE,"aw",@nobits
	.sectionflags	@""
	.align	16
	.zero		1024


//--------------------- .nv.shared._ZN7cutlass13device_kernelIN5flash11enable_sm90INS1_16FlashAttnFwdSm90INS1_25CollectiveMainloopFwdSm90ILi2EN4cute5tupleIJNS5_1CILi1EEES8_S8_EEENS6_IJNS7_ILi128EEENS7_ILi160EEENS7_ILi192EEEEEELi192ENS_12float_e4m3_tEfNS_4arch4Sm90ELb1ELb0ELb0ELb1ELb0ELb0ELb0ELb1ELb1ELb1ELb0ELb0EEENS1_21CollectiveEpilogueFwdINS6_IJSA_SC_SB_EEES9_NS_10bfloat16_tESG_Li256ELb1ELb1ELb0ELb1EEENS1_36VarlenDynamicPersistentTileSchedulerILi128ELi160ELi256ELi128ELb0ELb1ELb1ELb1ELb1ELb1EEEEEEEEEvNT_6ParamsE --------------------------
	.section	.nv.shared._ZN7cutlass13device_kernelIN5flash11enable_sm90INS1_16FlashAttnFwdSm90INS1_25CollectiveMainloopFwdSm90ILi2EN4cute5tupleIJNS5_1CILi1EEES8_S8_EEENS6_IJNS7_ILi128EEENS7_ILi160EEENS7_ILi192EEEEEELi192ENS_12float_e4m3_tEfNS_4arch4Sm90ELb1ELb0ELb0ELb1ELb0ELb0ELb0ELb1ELb1ELb1ELb0ELb0EEENS1_21CollectiveEpilogueFwdINS6_IJSA_SC_SB_EEES9_NS_10bfloat16_tESG_Li256ELb1ELb1ELb0ELb1EEENS1_36VarlenDynamicPersistentTileSchedulerILi128ELi160ELi256ELi128ELb0ELb1ELb1ELb1ELb1ELb1EEEEEEEEEvNT_6ParamsE,"aw",@nobits
	.sectionflags	@""
	.align	16
	.zero		1024


//--------------------- .nv.shared._ZN7cutlass13device_kernelIN5flash11enable_sm90INS1_16FlashAttnFwdSm90INS1_25CollectiveMainloopFwdSm90ILi2EN4cute5tupleIJNS5_1CILi1EEES8_S8_EEENS6_IJNS7_ILi128EEENS7_ILi160EEENS7_ILi192EEEEEELi192ENS_12float_e4m3_tEfNS_4arch4Sm90ELb1ELb0ELb0ELb1ELb0ELb1ELb0ELb1ELb1ELb1ELb0ELb0EEENS1_21CollectiveEpilogueFwdINS6_IJSA_SC_SB_EEES9_NS_10bfloat16_tESG_Li256ELb1ELb1ELb0ELb1EEENS1_36VarlenDynamicPersistentTileSchedulerILi128ELi160ELi256ELi128ELb0ELb1ELb1ELb1ELb1ELb1EEEEEEEEEvNT_6ParamsE --------------------------
	.section	.nv.shared._ZN7cutlass13device_kernelIN5flash11enable_sm90INS1_16FlashAttnFwdSm90INS1_25CollectiveMainloopFwdSm90ILi2EN4cute5tupleIJNS5_1CILi1EEES8_S8_EEENS6_IJNS7_ILi128EEENS7_ILi160EEENS7_ILi192EEEEEELi192ENS_12float_e4m3_tEfNS_4arch4Sm90ELb1ELb0ELb0ELb1ELb0ELb1ELb0ELb1ELb1ELb1ELb0ELb0EEENS1_21CollectiveEpilogueFwdINS6_IJSA_SC_SB_EEES9_NS_10bfloat16_tESG_Li256ELb1ELb1ELb0ELb1EEENS1_36VarlenDynamicPersistentTileSchedulerILi128ELi160ELi256ELi128ELb0ELb1ELb1ELb1ELb1ELb1EEEEEEEEEvNT_6ParamsE,"aw",@nobits
	.sectionflags	@""
	.align	16
	.zero		1024


//--------------------- .nv.shared._ZN7cutlass13device_kernelIN5flash11enable_sm90INS1_16FlashAttnFwdSm90INS1_25CollectiveMainloopFwdSm90ILi2EN4cute5tupleIJNS5_1CILi1EEES8_S8_EEENS6_IJNS7_ILi128EEENS7_ILi224EEESA_EEELi128ENS_12float_e4m3_tEfNS_4arch4Sm90ELb0ELb0ELb0ELb0ELb0ELb0ELb0ELb1ELb1ELb1ELb0ELb0EEENS1_21CollectiveEpilogueFwdINS6_IJSA_SA_SB_EEES9_NS_10bfloat16_tESF_Li256ELb0ELb1ELb0ELb1EEENS1_29StaticPersistentTileSchedulerILb0EEEEEEEEEvNT_6ParamsE --------------------------
	.section	.nv.shared._ZN7cutlass13device_kernelIN5flash11enable_sm90INS1_16FlashAttnFwdSm90INS1_25CollectiveMainloopFwdSm90ILi2EN4cute5tupleIJNS5_1CILi1EEES8_S8_EEENS6_IJNS7_ILi128EEENS7_ILi224EEESA_EEELi128ENS_12float_e4m3_tEfNS_4arch4Sm90ELb0ELb0ELb0ELb0ELb0ELb0ELb0ELb1ELb1ELb1ELb0ELb0EEENS1_21CollectiveEpilogueFwdINS6_IJSA_SA_SB_EEES9_NS_10bfloat16_tESF_Li256ELb0ELb1ELb0ELb1EEENS1_29StaticPersistentTileSchedulerILb0EEEEEEEEEvNT_6ParamsE,"aw",@nobits
	.sectionflags	@""
	.align	16
	.zero		1024


//--------------------- .nv.shared._ZN7cutlass13device_kernelIN5flash11enable_sm90INS1_16FlashAttnFwdSm90INS1_25CollectiveMainloopFwdSm90ILi2EN4cute5tupleIJNS5_1CILi1EEES8_S8_EEENS6_IJNS7_ILi128EEENS7_ILi224EEESA_EEELi128ENS_12float_e4m3_tEfNS_4arch4Sm90ELb0ELb0ELb0ELb1ELb0ELb0ELb0ELb1ELb1ELb1ELb0ELb0EEENS1_21CollectiveEpilogueFwdINS6_IJSA_SA_SB_EEES9_NS_10bfloat16_tESF_Li256ELb1ELb1ELb0ELb1EEENS1_36VarlenDynamicPersistentTileSchedulerILi128ELi224ELi256ELi128ELb0ELb1ELb1ELb0ELb1ELb1EEEEEEEEEvNT_6ParamsE --------------------------
	.section	.nv.shared._ZN7cutlass13device_kernelIN5flash11enable_sm90INS1_16FlashAttnFwdSm90INS1_25CollectiveMainloopFwdSm90ILi2EN4cute5tupleIJNS5_1CILi1EEES8_S8_EEENS6_IJNS7_ILi128EEENS7_ILi224EEESA_EEELi128ENS_12float_e4m3_tEfNS_4arch4Sm90ELb0ELb0ELb0ELb1ELb0ELb0ELb0ELb1ELb1ELb1ELb0ELb0EEENS1_21CollectiveEpilogueFwdINS6_IJSA_SA_SB_EEES9_NS_10bfloat16_tESF_Li256ELb1ELb1ELb0ELb1EEENS1_36VarlenDynamicPersistentTileSchedulerILi128ELi224ELi256ELi128ELb0ELb1ELb1ELb0ELb1ELb1EEEEEEEEEvNT_6ParamsE,"aw",@nobits
	.sectionflags	@""
	.align	16
	.zero		1024


//--------------------- .nv.shared._ZN7cutlass13device_kernelIN5flash11enable_sm90INS1_16FlashAttnFwdSm90INS1_25CollectiveMainloopFwdSm90ILi2EN4cute5tupleIJNS5_1CILi1EEES8_S8_EEENS6_IJNS7_ILi128EEENS7_ILi224EEESA_EEELi128ENS_12float_e4m3_tEfNS_4arch4Sm90ELb0ELb0ELb0ELb1ELb0ELb1ELb0ELb1ELb1ELb1ELb0ELb0EEENS1_21CollectiveEpilogueFwdINS6_IJSA_SA_SB_EEES9_NS_10bfloat16_tESF_Li256ELb1ELb1ELb0ELb1EEENS1_36VarlenDynamicPersistentTileSchedulerILi128ELi224ELi256ELi128ELb0ELb1ELb1ELb0ELb1ELb1EEEEEEEEEvNT_6ParamsE --------------------------
	.section	.nv.shared._ZN7cutlass13device_kernelIN5flash11enable_sm90INS1_16FlashAttnFwdSm90INS1_25CollectiveMainloopFwdSm90ILi2EN4cute5tupleIJNS5_1CILi1EEES8_S8_EEENS6_IJNS7_ILi128EEENS7_ILi224EEESA_EEELi128ENS_12float_e4m3_tEfNS_4arch4Sm90ELb0ELb0ELb0ELb1ELb0ELb1ELb0ELb1ELb1ELb1ELb0ELb0EEENS1_21CollectiveEpilogueFwdINS6_IJSA_SA_SB_EEES9_NS_10bfloat16_tESF_Li256ELb1ELb1ELb0ELb1EEENS1_36VarlenDynamicPersistentTileSchedulerILi128ELi224ELi256ELi128ELb0ELb1ELb1ELb0ELb1ELb1EEEEEEEEEvNT_6ParamsE,"aw",@nobits
	.sectionflags	@""
	.align	16
	.zero		1024


//--------------------- .nv.shared._ZN7cutlass13device_kernelIN5flash11enable_sm90INS1_16FlashAttnFwdSm90INS1_25CollectiveMainloopFwdSm90ILi2EN4cute5tupleIJNS5_1CILi1EEES8_S8_EEENS6_IJNS7_ILi128EEENS7_ILi224EEESA_EEELi128ENS_12float_e4m3_tEfNS_4arch4Sm90ELb0ELb1ELb0ELb0ELb0ELb0ELb0ELb1ELb1ELb1ELb0ELb0EEENS1_21CollectiveEpilogueFwdINS6_IJSA_SA_SB_EEES9_NS_10bfloat16_tESF_Li256ELb0ELb1ELb0ELb1EEENS1_30DynamicPersistentTileSchedulerILi256ELi128ELb0ELb1ELb1EEEEEEEEEvNT_6ParamsE --------------------------
	.section	.nv.shared._ZN7cutlass13device_kernelIN5flash11enable_sm90INS1_16FlashAttnFwdSm90INS1_25CollectiveMainloopFwdSm90ILi2EN4cute5tupleIJNS5_1CILi1EEES8_S8_EEENS6_IJNS7_ILi128EEENS7_ILi224EEESA_EEELi128ENS_12float_e4m3_tEfNS_4arch4Sm90ELb0ELb1ELb0ELb0ELb0ELb0ELb0ELb1ELb1ELb1ELb0ELb0EEENS1_21CollectiveEpilogueFwdINS6_IJSA_SA_SB_EEES9_NS_10bfloat16_tESF_Li256ELb0ELb1ELb0ELb1EEENS1_30DynamicPersistentTileSchedulerILi256ELi128ELb0ELb1ELb1EEEEEEEEEvNT_6ParamsE,"aw",@nobits
	.sectionflags	@""
	.align	16
	.zero		1024


//--------------------- .nv.shared._ZN7cutlass13device_kernelIN5flash11enable_sm90INS1_16FlashAttnFwdSm90INS1_25CollectiveMainloopFwdSm90ILi2EN4cute5tupleIJNS5_1CILi1EEES8_S8_EEENS6_IJNS7_ILi128EEENS7_ILi224EEESA_EEELi128ENS_12float_e4m3_tEfNS_4arch4Sm90ELb0ELb1ELb0ELb1ELb0ELb0ELb0ELb1ELb1ELb1ELb0ELb0EEENS1_21CollectiveEpilogueFwdINS6_IJSA_SA_SB_EEES9_NS_10bfloat16_tESF_Li256ELb1ELb1ELb0ELb1EEENS1_36VarlenDynamicPersistentTileSchedulerILi128ELi224ELi256ELi128ELb0ELb1ELb1ELb1ELb0ELb1EEEEEEEEEvNT_6ParamsE --------------------------
	.section	.nv.shared._ZN7cutlass13device_kernelIN5flash11enable_sm90INS1_16FlashAttnFwdSm90INS1_25CollectiveMainloopFwdSm90ILi2EN4cute5tupleIJNS5_1CILi1EEES8_S8_EEENS6_IJNS7_ILi128EEENS7_ILi224EEESA_EEELi128ENS_12float_e4m3_tEfNS_4arch4Sm90ELb0ELb1ELb0ELb1ELb0ELb0ELb0ELb1ELb1ELb1ELb0ELb0EEENS1_21CollectiveEpilogueFwdINS6_IJSA_SA_SB_EEES9_NS_10bfloat16_tESF_Li256ELb1ELb1ELb0ELb1EEENS1_36VarlenDynamicPersistentTileSchedulerILi128ELi224ELi256ELi128ELb0ELb1ELb1ELb1ELb0ELb1EEEEEEEEEvNT_6ParamsE,"aw",@nobits
	.sectionflags	@""
	.align	16
	.zero		1024


//--------------------- .nv.shared._ZN7cutlass13device_kernelIN5flash11enable_sm90INS1_16FlashAttnFwdSm90INS1_25CollectiveMainloopFwdSm90ILi2EN4cute5tupleIJNS5_1CILi1EEES8_S8_EEENS6_IJNS7_ILi128EEENS7_ILi224EEESA_EEELi128ENS_12float_e4m3_tEfNS_4arch4Sm90ELb0ELb1ELb0ELb1ELb0ELb1ELb0ELb1ELb1ELb1ELb0ELb0EEENS1_21CollectiveEpilogueFwdINS6_IJSA_SA_SB_EEES9_NS_10bfloat16_tESF_Li256ELb1ELb1ELb0ELb1EEENS1_36VarlenDynamicPersistentTileSchedulerILi128ELi224ELi256ELi128ELb0ELb1ELb1ELb1ELb0ELb1EEEEEEEEEvNT_6ParamsE --------------------------
	.section	.nv.shared._ZN7cutlass13device_kernelIN5flash11enable_sm90INS1_16FlashAttnFwdSm90INS1_25CollectiveMainloopFwdSm90ILi2EN4cute5tupleIJNS5_1CILi1EEES8_S8_EEENS6_IJNS7_ILi128EEENS7_ILi224EEESA_EEELi128ENS_12float_e4m3_tEfNS_4arch4Sm90ELb0ELb1ELb0ELb1ELb0ELb1ELb0ELb1ELb1ELb1ELb0ELb0EEENS1_21CollectiveEpilogueFwdINS6_IJSA_SA_SB_EEES9_NS_10bfloat16_tESF_Li256ELb1ELb1ELb0ELb1EEENS1_36VarlenDynamicPersistentTileSchedulerILi128ELi224ELi256ELi128ELb0ELb1ELb1ELb1ELb0ELb1EEEEEEEEEvNT_6ParamsE,"aw",@nobits
	.sectionflags	@""
	.align	16
	.zero		1024


//--------------------- .nv.shared._ZN7cutlass13device_kernelIN5flash11enable_sm90INS1_16FlashAttnFwdSm90INS1_25CollectiveMainloopFwdSm90ILi2EN4cute5tupleIJNS5_1CILi1EEES8_S8_EEENS6_IJNS7_ILi128EEENS7_ILi224EEESA_EEELi128ENS_12float_e4m3_tEfNS_4arch4Sm90ELb1ELb0ELb0ELb0ELb0ELb0ELb0ELb1ELb1ELb1ELb0ELb0EEENS1_21CollectiveEpilogueFwdINS6_IJSA_SA_SB_EEES9_NS_10bfloat16_tESF_Li256ELb0ELb1ELb0ELb1EEENS1_30DynamicPersistentTileSchedulerILi256ELi128ELb0ELb1ELb1EEEEEEEEEvNT_6ParamsE --------------------------
	.section	.nv.shared._ZN7cutlass13device_kernelIN5flash11enable_sm90INS1_16FlashAttnFwdSm90INS1_25CollectiveMainloopFwdSm90ILi2EN4cute5tupleIJNS5_1CILi1EEES8_S8_EEENS6_IJNS7_ILi128EEENS7_ILi224EEESA_EEELi128ENS_12float_e4m3_tEfNS_4arch4Sm90ELb1ELb0ELb0ELb0ELb0ELb0ELb0ELb1ELb1ELb1ELb0ELb0EEENS1_21CollectiveEpilogueFwdINS6_IJSA_SA_SB_EEES9_NS_10bfloat16_tESF_Li256ELb0ELb1ELb0ELb1EEENS1_30DynamicPersistentTileSchedulerILi256ELi128ELb0ELb1ELb1EEEEEEEEEvNT_6ParamsE,"aw",@nobits
	.sectionflags	@""
	.align	16
	.zero		1024


//--------------------- .nv.shared._ZN7cutlass13device_kernelIN5flash11enable_sm90INS1_16FlashAttnFwdSm90INS1_25CollectiveMainloopFwdSm90ILi2EN4cute5tupleIJNS5_1CILi1EEES8_S8_EEENS6_IJNS7_ILi128EEENS7_ILi224EEESA_EEELi128ENS_12float_e4m3_tEfNS_4arch4Sm90ELb1ELb0ELb0ELb1ELb0ELb0ELb0ELb1ELb1ELb1ELb0ELb0EEENS1_21CollectiveEpilogueFwdINS6_IJSA_SA_SB_EEES9_NS_10bfloat16_tESF_Li256ELb1ELb1ELb0ELb1EEENS1_36VarlenDynamicPersistentTileSchedulerILi128ELi224ELi256ELi128ELb0ELb1ELb1ELb1ELb1ELb1EEEEEEEEEvNT_6ParamsE --------------------------
	.section	.nv.shared._ZN7cutlass13device_kernelIN5flash11enable_sm90INS1_16FlashAttnFwdSm90INS1_25CollectiveMainloopFwdSm90ILi2EN4cute5tupleIJNS5_1CILi1EEES8_S8_EEENS6_IJNS7_ILi128EEENS7_ILi224EEESA_EEELi128ENS_12float_e4m3_tEfNS_4arch4Sm90ELb1ELb0ELb0ELb1ELb0ELb0ELb0ELb1ELb1ELb1ELb0ELb0EEENS1_21CollectiveEpilogueFwdINS6_IJSA_SA_SB_EEES9_NS_10bfloat16_tESF_Li256ELb1ELb1ELb0ELb1EEENS1_36VarlenDynamicPersistentTileSchedulerILi128ELi224ELi256ELi128ELb0ELb1ELb1ELb1ELb1ELb1EEEEEEEEEvNT_6ParamsE,"aw",@nobits
	.sectionflags	@""
	.align	16
	.zero		1024


//--------------------- .nv.shared._ZN7cutlass13device_kernelIN5flash11enable_sm90INS1_16FlashAttnFwdSm90INS1_25CollectiveMainloopFwdSm90ILi2EN4cute5tupleIJNS5_1CILi1EEES8_S8_EEENS6_IJNS7_ILi128EEENS7_ILi224EEESA_EEELi128ENS_12float_e4m3_tEfNS_4arch4Sm90ELb1ELb0ELb0ELb1ELb0ELb1ELb0ELb1ELb1ELb1ELb0ELb0EEENS1_21CollectiveEpilogueFwdINS6_IJSA_SA_SB_EEES9_NS_10bfloat16_tESF_Li256ELb1ELb1ELb0ELb1EEENS1_36VarlenDynamicPersistentTileSchedulerILi128ELi224ELi256ELi128ELb0ELb1ELb1ELb1ELb1ELb1EEEEEEEEEvNT_6ParamsE --------------------------
	.section	.nv.shared._ZN7cutlass13device_kernelIN5flash11enable_sm90INS1_16FlashAttnFwdSm90INS1_25CollectiveMainloopFwdSm90ILi2EN4cute5tupleIJNS5_1CILi1EEES8_S8_EEENS6_IJNS7_ILi128EEENS7_ILi224EEESA_EEELi128ENS_12float_e4m3_tEfNS_4arch4Sm90ELb1ELb0ELb0ELb1ELb0ELb1ELb0ELb1ELb1ELb1ELb0ELb0EEENS1_21CollectiveEpilogueFwdINS6_IJSA_SA_SB_EEES9_NS_10bfloat16_tESF_Li256ELb1ELb1ELb0ELb1EEENS1_36VarlenDynamicPersistentTileSchedulerILi128ELi224ELi256ELi128ELb0ELb1ELb1ELb1ELb1ELb1EEEEEEEEEvNT_6ParamsE,"aw",@nobits
	.sectionflags	@""
	.align	16
	.zero		1024


//--------------------- .nv.shared._ZN7cutlass13device_kernelIN5flash11enable_sm90INS1_16FlashAttnFwdSm90INS1_25CollectiveMainloopFwdSm90ILi2EN4cute5tupleIJNS5_1CILi1EEES8_S8_EEENS6_IJNS7_ILi192EEENS7_ILi128EEENS7_ILi96EEEEEELi96ENS_12float_e4m3_tEfNS_4arch4Sm90ELb0ELb0ELb0ELb0ELb0ELb0ELb0ELb1ELb1ELb1ELb0ELb0EEENS1_21CollectiveEpilogueFwdINS6_IJSA_SC_SB_EEES9_NS_10bfloat16_tESG_Li384ELb0ELb1ELb0ELb1EEENS1_29StaticPersistentTileSchedulerILb0EEEEEEEEEvNT_6ParamsE --------------------------
	.section	.nv.shared._ZN7cutlass13device_kernelIN5flash11enable_sm90INS1_16FlashAttnFwdSm90INS1_25CollectiveMainloopFwdSm90ILi2EN4cute5tupleIJNS5_1CILi1EEES8_S8_EEENS6_IJNS7_ILi192EEENS7_ILi128EEENS7_ILi96EEEEEELi96ENS_12float_e4m3_tEfNS_4arch4Sm90ELb0ELb0ELb0ELb0ELb0ELb0ELb0ELb1ELb1ELb1ELb0ELb0EEENS1_21CollectiveEpilogueFwdINS6_IJSA_SC_SB_EEES9_NS_10bfloat16_tESG_Li384ELb0ELb1ELb0ELb1EEENS1_29StaticPersistentTileSchedulerILb0EEEEEEEEEvNT_6ParamsE,"aw",@nobits
	.sectionflags	@""
	.align	16
	.zero		1024


//--------------------- .nv.shared._ZN7cutlass13device_kernelIN5flash11enable_sm90INS1_16FlashAttnFwdSm90INS1_25CollectiveMainloopFwdSm90ILi2EN4cute5tupleIJNS5_1CILi1EEES8_S8_EEENS6_IJNS7_ILi192EEENS7_ILi128EEENS7_ILi96EEEEEELi96ENS_12float_e4m3_tEfNS_4arch4Sm90ELb0ELb0ELb0ELb1ELb0ELb0ELb0ELb1ELb1ELb1ELb0ELb0EEENS1_21CollectiveEpilogueFwdINS6_IJSA_SC_SB_EEES9_NS_10bfloat16_tESG_Li384ELb1ELb1ELb0ELb1EEENS1_36VarlenDynamicPersistentTileSchedulerILi192ELi128ELi384ELi128ELb0ELb1ELb1ELb0ELb1ELb1EEEEEEEEEvNT_6ParamsE --------------------------
	.section	.nv.shared._ZN7cutlass13device_kernelIN5flash11enable_sm90INS1_16FlashAttnFwdSm90INS1_25CollectiveMainloopFwdSm90ILi2EN4cute5tupleIJNS5_1CILi1EEES8_S8_EEENS6_IJNS7_ILi192EEENS7_ILi128EEENS7_ILi96EEEEEELi96ENS_12float_e4m3_tEfNS_4arch4Sm90ELb0ELb0ELb0ELb1ELb0ELb0ELb0ELb1ELb1ELb1ELb0ELb0EEENS1_21CollectiveEpilogueFwdINS6_IJSA_SC_SB_EEES9_NS_10bfloat16_tESG_Li384ELb1ELb1ELb0ELb1EEENS1_36VarlenDynamicPersistentTileSchedulerILi192ELi128ELi384ELi128ELb0ELb1ELb1ELb0ELb1ELb1EEEEEEEEEvNT_6ParamsE,"aw",@nobits
	.sectionflags	@""
	.align	16
	.zero		1024


//--------------------- .nv.shared._ZN7cutlass13device_kernelIN5flash11enable_sm90INS1_16FlashAttnFwdSm90INS1_25CollectiveMainloopFwdSm90ILi2EN4cute5tupleIJNS5_1CILi1EEES8_S8_EEENS6_IJNS7_ILi192EEENS7_ILi128EEENS7_ILi96EEEEEELi96ENS_12float_e4m3_tEfNS_4arch4Sm90ELb0ELb0ELb0ELb1ELb0ELb1ELb0ELb1ELb1ELb1ELb0ELb0EEENS1_21CollectiveEpilogueFwdINS6_IJSA_SC_SB_EEES9_NS_10bfloat16_tESG_Li384ELb1ELb1ELb0ELb1EEENS1_36VarlenDynamicPersistentTileSchedulerILi192ELi128ELi384ELi128ELb0ELb1ELb1ELb0ELb1ELb1EEEEEEEEEvNT_6ParamsE --------------------------
	.section	.nv.shared._ZN7cutlass13device_kernelIN5flash11enable_sm90INS1_16FlashAttnFwdSm90INS1_25CollectiveMainloopFwdSm90ILi2EN4cute5tupleIJNS5_1CILi1EEES8_S8_EEENS6_IJNS7_ILi192EEENS7_ILi128EEENS7_ILi96EEEEEELi96ENS_12float_e4m3_tEfNS_4arch4Sm90ELb0ELb0ELb0ELb1ELb0ELb1ELb0ELb1ELb1ELb1ELb0ELb0EEENS1_21CollectiveEpilogueFwdINS6_IJSA_SC_SB_EEES9_NS_10bfloat16_tESG_Li384ELb1ELb1ELb0ELb1EEENS1_36VarlenDynamicPersistentTileSchedulerILi192ELi128ELi384ELi128ELb0ELb1ELb1ELb0ELb1ELb1EEEEEEEEEvNT_6ParamsE,"aw",@nobits
	.sectionflags	@""
	.align	16
	.zero		1024


//--------------------- .nv.shared._ZN7cutlass13device_kernelIN5flash11enable_sm90INS1_16FlashAttnFwdSm90INS1_25CollectiveMainloopFwdSm90ILi2EN4cute5tupleIJNS5_1CILi1EEES8_S8_EEENS6_IJNS7_ILi192EEENS7_ILi128EEENS7_ILi96EEEEEELi96ENS_12float_e4m3_tEfNS_4arch4Sm90ELb0ELb1ELb0ELb0ELb0ELb0ELb0ELb1ELb1ELb1ELb0ELb0EEENS1_21CollectiveEpilogueFwdINS6_IJSA_SC_SB_EEES9_NS_10bfloat16_tESG_Li384ELb0ELb1ELb0ELb1EEENS1_30DynamicPersistentTileSchedulerILi384ELi128ELb0ELb1ELb1EEEEEEEEEvNT_6ParamsE --------------------------
	.section	.nv.shared._ZN7cutlass13device_kernelIN5flash11enable_sm90INS1_16FlashAttnFwdSm90INS1_25CollectiveMainloopFwdSm90ILi2EN4cute5tupleIJNS5_1CILi1EEES8_S8_EEENS6_IJNS7_ILi192EEENS7_ILi128EEENS7_ILi96EEEEEELi96ENS_12float_e4m3_tEfNS_4arch4Sm90ELb0ELb1ELb0ELb0ELb0ELb0ELb0ELb1ELb1ELb1ELb0ELb0EEENS1_21CollectiveEpilogueFwdINS6_IJSA_SC_SB_EEES9_NS_10bfloat16_tESG_Li384ELb0ELb1ELb0ELb1EEENS1_30DynamicPersistentTileSchedulerILi384ELi128ELb0ELb1ELb1EEEEEEEEEvNT_6ParamsE,"aw",@nobits
	.sectionflags	@""
	.align	16
	.zero		1024


//--------------------- .nv.shared._ZN7cutlass13device_kernelIN5flash11enable_sm90INS1_16FlashAttnFwdSm90INS1_25CollectiveMainloopFwdSm90ILi2EN4cute5tupleIJNS5_1CILi1EEES8_S8_EEENS6_IJNS7_ILi192EEENS7_ILi128EEENS7_ILi96EEEEEELi96ENS_12float_e4m3_tEfNS_4arch4Sm90ELb0ELb1ELb0ELb1ELb0ELb0ELb0ELb1ELb1ELb1ELb0ELb0EEENS1_21CollectiveEpilogueFwdINS6_IJSA_SC_SB_EEES9_NS_10bfloat16_tESG_Li384ELb1ELb1ELb0ELb1EEENS1_36VarlenDynamicPersistentTileSchedulerILi192ELi128ELi384ELi128ELb0ELb1ELb1ELb1ELb0ELb1EEEEEEEEEvNT_6ParamsE --------------------------
	.section	.nv.shared._ZN7cutlass13device_kernelIN5flash11enable_sm90INS1_16FlashAttnFwdSm90INS1_25CollectiveMainloopFwdSm90ILi2EN4cute5tupleIJNS5_1CILi1EEES8_S8_EEENS6_IJNS7_ILi192EEENS7_ILi128EEENS7_ILi96EEEEEELi96ENS_12float_e4m3_tEfNS_4arch4Sm90ELb0ELb1ELb0ELb1ELb0ELb0ELb0ELb1ELb1ELb1ELb0ELb0EEENS1_21CollectiveEpilogueFwdINS6_IJSA_SC_SB_EEES9_NS_10bfloat16_tESG_Li384ELb1ELb1ELb0ELb1EEENS1_36VarlenDynamicPersistentTileSchedulerILi192ELi128ELi384ELi128ELb0ELb1ELb1ELb1ELb0ELb1EEEEEEEEEvNT_6ParamsE,"aw",@nobits
	.sectionflags	@""
	.align	16
	.zero		1024


//--------------------- .nv.shared._ZN7cutlass13device_kernelIN5flash11enable_sm90INS1_16FlashAttnFwdSm90INS1_25CollectiveMainloopFwdSm90ILi2EN4cute5tupleIJNS5_1CILi1EEES8_S8_EEENS6_IJNS7_ILi192EEENS7_ILi128EEENS7_ILi96EEEEEELi96ENS_12float_e4m3_tEfNS_4arch4Sm90ELb0ELb1ELb0ELb1ELb0ELb1ELb0ELb1ELb1ELb1ELb0ELb0EEENS1_21CollectiveEpilogueFwdINS6_IJSA_SC_SB_EEES9_NS_10bfloat16_tESG_Li384ELb1ELb1ELb0ELb1EEENS1_36VarlenDynamicPersistentTileSchedulerILi192ELi128ELi384ELi128ELb0ELb1ELb1ELb1ELb0ELb1EEEEEEEEEvNT_6ParamsE --------------------------
	.section	.nv.shared._ZN7cutlass13device_kernelIN5flash11enable_sm90INS1_16FlashAttnFwdSm90INS1_25CollectiveMainloopFwdSm90ILi2EN4cute5tupleIJNS5_1CILi1EEES8_S8_EEENS6_IJNS7_ILi192EEENS7_ILi128EEENS7_ILi96EEEEEELi96ENS_12float_e4m3_tEfNS_4arch4Sm90ELb0ELb1ELb0ELb1ELb0ELb1ELb0ELb1ELb1ELb1ELb0ELb0EEENS1_21CollectiveEpilogueFwdINS6_IJSA_SC_SB_EEES9_NS_10bfloat16_tESG_Li384ELb1ELb1ELb0ELb1EEENS1_36VarlenDynamicPersistentTileSchedulerILi192ELi128ELi384ELi128ELb0ELb1ELb1ELb1ELb0ELb1EEEEEEEEEvNT_6ParamsE,"aw",@nobits
	.sectionflags	@""
	.align	16
	.zero		1024


//--------------------- .nv.shared._ZN7cutlass13device_kernelIN5flash11enable_sm90INS1_16FlashAttnFwdSm90INS1_25CollectiveMainloopFwdSm90ILi2EN4cute5tupleIJNS5_1CILi1EEES8_S8_EEENS6_IJNS7_ILi192EEENS7_ILi128EEENS7_ILi96EEEEEELi96ENS_12float_e4m3_tEfNS_4arch4Sm90ELb1ELb0ELb0ELb0ELb0ELb0ELb0ELb1ELb1ELb1ELb0ELb0EEENS1_21CollectiveEpilogueFwdINS6_IJSA_SC_SB_EEES9_NS_10bfloat16_tESG_Li384ELb0ELb1ELb0ELb1EEENS1_30DynamicPersistentTileSchedulerILi384ELi128ELb0ELb1ELb1EEEEEEEEEvNT_6ParamsE --------------------------
	.section	.nv.shared._ZN7cutlass13device_kernelIN5flash11enable_sm90INS1_16FlashAttnFwdSm90INS1_25CollectiveMainloopFwdSm90ILi2EN4cute5tupleIJNS5_1CILi1EEES8_S8_EEENS6_IJNS7_ILi192EEENS7_ILi128EEENS7_ILi96EEEEEELi96ENS_12float_e4m3_tEfNS_4arch4Sm90ELb1ELb0ELb0ELb0ELb0ELb0ELb0ELb1ELb1ELb1ELb0ELb0EEENS1_21CollectiveEpilogueFwdINS6_IJSA_SC_SB_EEES9_NS_10bfloat16_tESG_Li384ELb0ELb1ELb0ELb1EEENS1_30DynamicPersistentTileSchedulerILi384ELi128ELb0ELb1ELb1EEEEEEEEEvNT_6ParamsE,"aw",@nobits
	.sectionflags	@""
	.align	16
	.zero		1024


//--------------------- .nv.shared._ZN7cutlass13device_kernelIN5flash11enable_sm90INS1_16FlashAttnFwdSm90INS1_25CollectiveMainloopFwdSm90ILi2EN4cute5tupleIJNS5_1CILi1EEES8_S8_EEENS6_IJNS7_ILi192EEENS7_ILi128EEENS7_ILi96EEEEEELi96ENS_12float_e4m3_tEfNS_4arch4Sm90ELb1ELb0ELb0ELb1ELb0ELb0ELb0ELb1ELb1ELb1ELb0ELb0EEENS1_21CollectiveEpilogueFwdINS6_IJSA_SC_SB_EEES9_NS_10bfloat16_tESG_Li384ELb1ELb1ELb0ELb1EEENS1_36VarlenDynamicPersistentTileSchedulerILi192ELi128ELi384ELi128ELb0ELb1ELb1ELb1ELb1ELb1EEEEEEEEEvNT_6ParamsE --------------------------
	.section	.nv.shared._ZN7cutlass13device_kernelIN5flash11enable_sm90INS1_16FlashAttnFwdSm90INS1_25CollectiveMainloopFwdSm90ILi2EN4cute5tupleIJNS5_1CILi1EEES8_S8_EEENS6_IJNS7_ILi192EEENS7_ILi128EEENS7_ILi96EEEEEELi96ENS_12float_e4m3_tEfNS_4arch4Sm90ELb1ELb0ELb0ELb1ELb0ELb0ELb0ELb1ELb1ELb1ELb0ELb0EEENS1_21CollectiveEpilogueFwdINS6_IJSA_SC_SB_EEES9_NS_10bfloat16_tESG_Li384ELb1ELb1ELb0ELb1EEENS1_36VarlenDynamicPersistentTileSchedulerILi192ELi128ELi384ELi128ELb0ELb1ELb1ELb1ELb1ELb1EEEEEEEEEvNT_6ParamsE,"aw",@nobits
	.sectionflags	@""
	.align	16
	.zero		1024


//--------------------- .nv.shared._ZN7cutlass13device_kernelIN5flash11enable_sm90INS1_16FlashAttnFwdSm90INS1_25CollectiveMainloopFwdSm90ILi2EN4cute5tupleIJNS5_1CILi1EEES8_S8_EEENS6_IJNS7_ILi192EEENS7_ILi128EEENS7_ILi96EEEEEELi96ENS_12float_e4m3_tEfNS_4arch4Sm90ELb1ELb0ELb0ELb1ELb0ELb1ELb0ELb1ELb1ELb1ELb0ELb0EEENS1_21CollectiveEpilogueFwdINS6_IJSA_SC_SB_EEES9_NS_10bfloat16_tESG_Li384ELb1ELb1ELb0ELb1EEENS1_36VarlenDynamicPersistentTileSchedulerILi192ELi128ELi384ELi128ELb0ELb1ELb1ELb1ELb1ELb1EEEEEEEEEvNT_6ParamsE --------------------------
	.section	.nv.shared._ZN7cutlass13device_kernelIN5flash11enable_sm90INS1_16FlashAttnFwdSm90INS1_25CollectiveMainloopFwdSm90ILi2EN4cute5tupleIJNS5_1CILi1EEES8_S8_EEENS6_IJNS7_ILi192EEENS7_ILi128EEENS7_ILi96EEEEEELi96ENS_12float_e4m3_tEfNS_4arch4Sm90ELb1ELb0ELb0ELb1ELb0ELb1ELb0ELb1ELb1ELb1ELb0ELb0EEENS1_21CollectiveEpilogueFwdINS6_IJSA_SC_SB_EEES9_NS_10bfloat16_tESG_Li384ELb1ELb1ELb0ELb1EEENS1_36VarlenDynamicPersistentTileSchedulerILi192ELi128ELi384ELi128ELb0ELb1ELb1ELb1ELb1ELb1EEEEEEEEEvNT_6ParamsE,"aw",@nobits
	.sectionflags	@""
	.align	16
	.zero		1024


//--------------------- .nv.shared._ZN7cutlass13device_kernelIN5flash11enable_sm90INS1_16FlashAttnFwdSm90INS1_25CollectiveMainloopFwdSm90ILi2EN4cute5tupleIJNS5_1CILi1EEES8_S8_EEENS6_IJNS7_ILi192EEENS7_ILi160EEENS7_ILi64EEEEEELi64ENS_12float_e4m3_tEfNS_4arch4Sm90ELb0ELb0ELb0ELb0ELb0ELb0ELb0ELb1ELb1ELb1ELb0ELb0EEENS1_21CollectiveEpilogueFwdINS6_IJSA_SC_SB_EEES9_NS_10bfloat16_tESG_Li384ELb0ELb1ELb0ELb1EEENS1_29StaticPersistentTileSchedulerILb0EEEEEEEEEvNT_6ParamsE --------------------------
	.section	.nv.shared._ZN7cutlass13device_kernelIN5flash11enable_sm90INS1_16FlashAttnFwdSm90INS1_25CollectiveMainloopFwdSm90ILi2EN4cute5tupleIJNS5_1CILi1EEES8_S8_EEENS6_IJNS7_ILi192EEENS7_ILi160EEENS7_ILi64EEEEEELi64ENS_12float_e4m3_tEfNS_4arch4Sm90ELb0ELb0ELb0ELb0ELb0ELb0ELb0ELb1ELb1ELb1ELb0ELb0EEENS1_21CollectiveEpilogueFwdINS6_IJSA_SC_SB_EEES9_NS_10bfloat16_tESG_Li384ELb0ELb1ELb0ELb1EEENS1_29StaticPersistentTileSchedulerILb0EEEEEEEEEvNT_6ParamsE,"aw",@nobits
	.sectionflags	@""
	.align	16
	.zero		1024


//--------------------- .nv.shared._ZN7cutlass13device_kernelIN5flash11enable_sm90INS1_16FlashAttnFwdSm90INS1_25CollectiveMainloopFwdSm90ILi2EN4cute5tupleIJNS5_1CILi1EEES8_S8_EEENS6_IJNS7_ILi192EEENS7_ILi160EEENS7_ILi64EEEEEELi64ENS_12float_e4m3_tEfNS_4arch4Sm90ELb0ELb0ELb0ELb1ELb0ELb0ELb0ELb1ELb1ELb1ELb0ELb0EEENS1_21CollectiveEpilogueFwdINS6_IJSA_SC_SB_EEES9_NS_10bfloat16_tESG_Li384ELb1ELb1ELb0ELb1EEENS1_36VarlenDynamicPersistentTileSchedulerILi192ELi160ELi384ELi128ELb0ELb1ELb1ELb0ELb1ELb1EEEEEEEEEvNT_6ParamsE --------------------------
	.section	.nv.shared._ZN7cutlass13device_kernelIN5flash11enable_sm90INS1_16FlashAttnFwdSm90INS1_25CollectiveMainloopFwdSm90ILi2EN4cute5tupleIJNS5_1CILi1EEES8_S8_EEENS6_IJNS7_ILi192EEENS7_ILi160EEENS7_ILi64EEEEEELi64ENS_12float_e4m3_tEfNS_4arch4Sm90ELb0ELb0ELb0ELb1ELb0ELb0ELb0ELb1ELb1ELb1ELb0ELb0EEENS1_21CollectiveEpilogueFwdINS6_IJSA_SC_SB_EEES9_NS_10bfloat16_tESG_Li384ELb1ELb1ELb0ELb1EEENS1_36VarlenDynamicPersistentTileSchedulerILi192ELi160ELi384ELi128ELb0ELb1ELb1ELb0ELb1ELb1EEEEEEEEEvNT_6ParamsE,"aw",@nobits
	.sectionflags	@""
	.align	16
	.zero		1024


//--------------------- .nv.shared._ZN7cutlass13device_kernelIN5flash11enable_sm90INS1_16FlashAttnFwdSm90INS1_25CollectiveMainloopFwdSm90ILi2EN4cute5tupleIJNS5_1CILi1EEES8_S8_EEENS6_IJNS7_ILi192EEENS7_ILi160EEENS7_ILi64EEEEEELi64ENS_12float_e4m3_tEfNS_4arch4Sm90ELb0ELb0ELb0ELb1ELb0ELb1ELb0ELb1ELb1ELb1ELb0ELb0EEENS1_21CollectiveEpilogueFwdINS6_IJSA_SC_SB_EEES9_NS_10bfloat16_tESG_Li384ELb1ELb1ELb0ELb1EEENS1_36VarlenDynamicPersistentTileSchedulerILi192ELi160ELi384ELi128ELb0ELb1ELb1ELb0ELb1ELb1EEEEEEEEEvNT_6ParamsE --------------------------
	.section	.nv.shared._ZN7cutlass13device_kernelIN5flash11enable_sm90INS1_16FlashAttnFwdSm90INS1_25CollectiveMainloopFwdSm90ILi2EN4cute5tupleIJNS5_1CILi1EEES8_S8_EEENS6_IJNS7_ILi192EEENS7_ILi160EEENS7_ILi64EEEEEELi64ENS_12float_e4m3_tEfNS_4arch4Sm90ELb0ELb0ELb0ELb1ELb0ELb1ELb0ELb1ELb1ELb1ELb0ELb0EEENS1_21CollectiveEpilogueFwdINS6_IJSA_SC_SB_EEES9_NS_10bfloat16_tESG_Li384ELb1ELb1ELb0ELb1EEENS1_36VarlenDynamicPersistentTileSchedulerILi192ELi160ELi384ELi128ELb0ELb1ELb1ELb0ELb1ELb1EEEEEEEEEvNT_6ParamsE,"aw",@nobits
	.sectionflags	@""
	.align	16
	.zero		1024


//--------------------- .nv.shared._ZN7cutlass13device_kernelIN5flash11enable_sm90INS1_16FlashAttnFwdSm90INS1_25CollectiveMainloopFwdSm90ILi2EN4cute5tupleIJNS5_1CILi1EEES8_S8_EEENS6_IJNS7_ILi192EEENS7_ILi160EEENS7_ILi64EEEEEELi64ENS_12float_e4m3_tEfNS_4arch4Sm90ELb0ELb1ELb0ELb0ELb0ELb0ELb0ELb1ELb1ELb1ELb0ELb0EEENS1_21CollectiveEpilogueFwdINS6_IJSA_SC_SB_EEES9_NS_10bfloat16_tESG_Li384ELb0ELb1ELb0ELb1EEENS1_30DynamicPersistentTileSchedulerILi384ELi128ELb0ELb1ELb1EEEEEEEEEvNT_6ParamsE --------------------------
	.section	.nv.shared._ZN7cutlass13device_kernelIN5flash11enable_sm90INS1_16FlashAttnFwdSm90INS1_25CollectiveMainloopFwdSm90ILi2EN4cute5tupleIJNS5_1CILi1EEES8_S8_EEENS6_IJNS7_ILi192EEENS7_ILi160EEENS7_ILi64EEEEEELi64ENS_12float_e4m3_tEfNS_4arch4Sm90ELb0ELb1ELb0ELb0ELb0ELb0ELb0ELb1ELb1ELb1ELb0ELb0EEENS1_21CollectiveEpilogueFwdINS6_IJSA_SC_SB_EEES9_NS_10bfloat16_tESG_Li384ELb0ELb1ELb0ELb1EEENS1_30DynamicPersistentTileSchedulerILi384ELi128ELb0ELb1ELb1EEEEEEEEEvNT_6ParamsE,"aw",@nobits
	.sectionflags	@""
	.align	16
	.zero		1024


//--------------------- .nv.shared._ZN7cutlass13device_kernelIN5flash11enable_sm90INS1_16FlashAttnFwdSm90INS1_25CollectiveMainloopFwdSm90ILi2EN4cute5tupleIJNS5_1CILi1EEES8_S8_EEENS6_IJNS7_ILi192EEENS7_ILi160EEENS7_ILi64EEEEEELi64ENS_12float_e4m3_tEfNS_4arch4Sm90ELb0ELb1ELb0ELb1ELb0ELb0ELb0ELb1ELb1ELb1ELb0ELb0EEENS1_21CollectiveEpilogueFwdINS6_IJSA_SC_SB_EEES9_NS_10bfloat16_tESG_Li384ELb1ELb1ELb0ELb1EEENS1_36VarlenDynamicPersistentTileSchedulerILi192ELi160ELi384ELi128ELb0ELb1ELb1ELb1ELb0ELb1EEEEEEEEEvNT_6ParamsE --------------------------
	.section	.nv.shared._ZN7cutlass13device_kernelIN5flash11enable_sm90INS1_16FlashAttnFwdSm90INS1_25CollectiveMainloopFwdSm90ILi2EN4cute5tupleIJNS5_1CILi1EEES8_S8_EEENS6_IJNS7_ILi192EEENS7_ILi160EEENS7_ILi64EEEEEELi64ENS_12float_e4m3_tEfNS_4arch4Sm90ELb0ELb1ELb0ELb1ELb0ELb0ELb0ELb1ELb1ELb1ELb0ELb0EEENS1_21CollectiveEpilogueFwdINS6_IJSA_SC_SB_EEES9_NS_10bfloat16_tESG_Li384ELb1ELb1ELb0ELb1EEENS1_36VarlenDynamicPersistentTileSchedulerILi192ELi160ELi384ELi128ELb0ELb1ELb1ELb1ELb0ELb1EEEEEEEEEvNT_6ParamsE,"aw",@nobits
	.sectionflags	@""
	.align	16
	.zero		1024


//--------------------- .nv.shared._ZN7cutlass13device_kernelIN5flash11enable_sm90INS1_16FlashAttnFwdSm90INS1_25CollectiveMainloopFwdSm90ILi2EN4cute5tupleIJNS5_1CILi1EEES8_S8_EEENS6_IJNS7_ILi192EEENS7_ILi160EEENS7_ILi64EEEEEELi64ENS_12float_e4m3_tEfNS_4arch4Sm90ELb0ELb1ELb0ELb1ELb0ELb1ELb0ELb1ELb1ELb1ELb0ELb0EEENS1_21CollectiveEpilogueFwdINS6_IJSA_SC_SB_EEES9_NS_10bfloat16_tESG_Li384ELb1ELb1ELb0ELb1EEENS1_36VarlenDynamicPersistentTileSchedulerILi192ELi160ELi384ELi128ELb0ELb1ELb1ELb1ELb0ELb1EEEEEEEEEvNT_6ParamsE --------------------------
	.section	.nv.shared._ZN7cutlass13device_kernelIN5flash11enable_sm90INS1_16FlashAttnFwdSm90INS1_25CollectiveMainloopFwdSm90ILi2EN4cute5tupleIJNS5_1CILi1EEES8_S8_EEENS6_IJNS7_ILi192EEENS7_ILi160EEENS7_ILi64EEEEEELi64ENS_12float_e4m3_tEfNS_4arch4Sm90ELb0ELb1ELb0ELb1ELb0ELb1ELb0ELb1ELb1ELb1ELb0ELb0EEENS1_21CollectiveEpilogueFwdINS6_IJSA_SC_SB_EEES9_NS_10bfloat16_tESG_Li384ELb1ELb1ELb0ELb1EEENS1_36VarlenDynamicPersistentTileSchedulerILi192ELi160ELi384ELi128ELb0ELb1ELb1ELb1ELb0ELb1EEEEEEEEEvNT_6ParamsE,"aw",@nobits
	.sectionflags	@""
	.align	16
	.zero		1024


//--------------------- .nv.shared._ZN7cutlass13device_kernelIN5flash11enable_sm90INS1_16FlashAttnFwdSm90INS1_25CollectiveMainloopFwdSm90ILi2EN4cute5tupleIJNS5_1CILi1EEES8_S8_EEENS6_IJNS7_ILi192EEENS7_ILi160EEENS7_ILi64EEEEEELi64ENS_12float_e4m3_tEfNS_4arch4Sm90ELb1ELb0ELb0ELb0ELb0ELb0ELb0ELb1ELb1ELb1ELb0ELb0EEENS1_21CollectiveEpilogueFwdINS6_IJSA_SC_SB_EEES9_NS_10bfloat16_tESG_Li384ELb0ELb1ELb0ELb1EEENS1_30DynamicPersistentTileSchedulerILi384ELi128ELb0ELb1ELb1EEEEEEEEEvNT_6ParamsE --------------------------
	.section	.nv.shared._ZN7cutlass13device_kernelIN5flash11enable_sm90INS1_16FlashAttnFwdSm90INS1_25CollectiveMainloopFwdSm90ILi2EN4cute5tupleIJNS5_1CILi1EEES8_S8_EEENS6_IJNS7_ILi192EEENS7_ILi160EEENS7_ILi64EEEEEELi64ENS_12float_e4m3_tEfNS_4arch4Sm90ELb1ELb0ELb0ELb0ELb0ELb0ELb0ELb1ELb1ELb1ELb0ELb0EEENS1_21CollectiveEpilogueFwdINS6_IJSA_SC_SB_EEES9_NS_10bfloat16_tESG_Li384ELb0ELb1ELb0ELb1EEENS1_30DynamicPersistentTileSchedulerILi384ELi128ELb0ELb1ELb1EEEEEEEEEvNT_6ParamsE,"aw",@nobits
	.sectionflags	@""
	.align	16
	.zero		1024


//--------------------- .nv.shared._ZN7cutlass13device_kernelIN5flash11enable_sm90INS1_16FlashAttnFwdSm90INS1_25CollectiveMainloopFwdSm90ILi2EN4cute5tupleIJNS5_1CILi1EEES8_S8_EEENS6_IJNS7_ILi192EEENS7_ILi160EEENS7_ILi64EEEEEELi64ENS_12float_e4m3_tEfNS_4arch4Sm90ELb1ELb0ELb0ELb1ELb0ELb0ELb0ELb1ELb1ELb1ELb0ELb0EEENS1_21CollectiveEpilogueFwdINS6_IJSA_SC_SB_EEES9_NS_10bfloat16_tESG_Li384ELb1ELb1ELb0ELb1EEENS1_36VarlenDynamicPersistentTileSchedulerILi192ELi160ELi384ELi128ELb0ELb1ELb1ELb1ELb1ELb1EEEEEEEEEvNT_6ParamsE --------------------------
	.section	.nv.shared._ZN7cutlass13device_kernelIN5flash11enable_sm90INS1_16FlashAttnFwdSm90INS1_25CollectiveMainloopFwdSm90ILi2EN4cute5tupleIJNS5_1CILi1EEES8_S8_EEENS6_IJNS7_ILi192EEENS7_ILi160EEENS7_ILi64EEEEEELi64ENS_12float_e4m3_tEfNS_4arch4Sm90ELb1ELb0ELb0ELb1ELb0ELb0ELb0ELb1ELb1ELb1ELb0ELb0EEENS1_21CollectiveEpilogueFwdINS6_IJSA_SC_SB_EEES9_NS_10bfloat16_tESG_Li384ELb1ELb1ELb0ELb1EEENS1_36VarlenDynamicPersistentTileSchedulerILi192ELi160ELi384ELi128ELb0ELb1ELb1ELb1ELb1ELb1EEEEEEEEEvNT_6ParamsE,"aw",@nobits
	.sectionflags	@""
	.align	16
	.zero		1024


//--------------------- .nv.shared._ZN7cutlass13device_kernelIN5flash11enable_sm90INS1_16FlashAttnFwdSm90INS1_25CollectiveMainloopFwdSm90ILi2EN4cute5tupleIJNS5_1CILi1EEES8_S8_EEENS6_IJNS7_ILi192EEENS7_ILi160EEENS7_ILi64EEEEEELi64ENS_12float_e4m3_tEfNS_4arch4Sm90ELb1ELb0ELb0ELb1ELb0ELb1ELb0ELb1ELb1ELb1ELb0ELb0EEENS1_21CollectiveEpilogueFwdINS6_IJSA_SC_SB_EEES9_NS_10bfloat16_tESG_Li384ELb1ELb1ELb0ELb1EEENS1_36VarlenDynamicPersistentTileSchedulerILi192ELi160ELi384ELi128ELb0ELb1ELb1ELb1ELb1ELb1EEEEEEEEEvNT_6ParamsE --------------------------
	.section	.nv.shared._ZN7cutlass13device_kernelIN5flash11enable_sm90INS1_16FlashAttnFwdSm90INS1_25CollectiveMainloopFwdSm90ILi2EN4cute5tupleIJNS5_1CILi1EEES8_S8_EEENS6_IJNS7_ILi192EEENS7_ILi160EEENS7_ILi64EEEEEELi64ENS_12float_e4m3_tEfNS_4arch4Sm90ELb1ELb0ELb0ELb1ELb0ELb1ELb0ELb1ELb1ELb1ELb0ELb0EEENS1_21CollectiveEpilogueFwdINS6_IJSA_SC_SB_EEES9_NS_10bfloat16_tESG_Li384ELb1ELb1ELb0ELb1EEENS1_36VarlenDynamicPersistentTileSchedulerILi192ELi160ELi384ELi128ELb0ELb1ELb1ELb1ELb1ELb1EEEEEEEEEvNT_6ParamsE,"aw",@nobits
	.sectionflags	@""
	.align	16
	.zero		1024


//--------------------- .nv.constant0._ZN7cutlass13device_kernelIN5flash11enable_sm90INS1_16FlashAttnFwdSm90INS1_25CollectiveMainloopFwdSm90ILi2EN4cute5tupleIJNS5_1CILi1EEES8_S8_EEENS6_IJNS7_ILi128EEESA_NS7_ILi256EEEEEELi256ENS_12float_e4m3_tEfNS_4arch4Sm90ELb0ELb0ELb0ELb0ELb0ELb0ELb0ELb1ELb1ELb1ELb0ELb0EEENS1_21CollectiveEpilogueFwdINS6_IJSA_SB_SA_EEES9_NS_10bfloat16_tESF_Li256ELb0ELb1ELb0ELb1EEENS1_29StaticPersistentTileSchedulerILb0EEEEEEEEEvNT_6ParamsE --------------------------
	.section	.nv.constant0._ZN7cutlass13device_kernelIN5flash11enable_sm90INS1_16FlashAttnFwdSm90INS1_25CollectiveMainloopFwdSm90ILi2EN4cute5tupleIJNS5_1CILi1EEES8_S8_EEENS6_IJNS7_ILi128EEESA_NS7_ILi256EEEEEELi256ENS_12float_e4m3_tEfNS_4arch4Sm90ELb0ELb0ELb0ELb0ELb0ELb0ELb0ELb1ELb1ELb1ELb0ELb0EEENS1_21CollectiveEpilogueFwdINS6_IJSA_SB_SA_EEES9_NS_10bfloat16_tESF_Li256ELb0ELb1ELb0ELb1EEENS1_29StaticPersistentTileSchedulerILb0EEEEEEEEEvNT_6ParamsE,"a",@progbits
	.sectionflags	@""
	.align	4
.nv.constant0._ZN7cutlass13device_kernelIN5flash11enable_sm90INS1_16FlashAttnFwdSm90INS1_25CollectiveMainloopFwdSm90ILi2EN4cute5tupleIJNS5_1CILi1EEES8_S8_EEENS6_IJNS7_ILi128EEESA_NS7_ILi256EEEEEELi256ENS_12float_e4m3_tEfNS_4arch4Sm90ELb0ELb0ELb0ELb0ELb0ELb0ELb0ELb1ELb1ELb1ELb0ELb0EEENS1_21CollectiveEpilogueFwdINS6_IJSA_SB_SA_EEES9_NS_10bfloat16_tESF_Li256ELb0ELb1ELb0ELb1EEENS1_29StaticPersistentTileSchedulerILb0EEEEEEEEEvNT_6ParamsE:
	.zero		3200


//--------------------- .nv.constant0._ZN7cutlass13device_kernelIN5flash11enable_sm90INS1_16FlashAttnFwdSm90INS1_25CollectiveMainloopFwdSm90ILi2EN4cute5tupleIJNS5_1CILi1EEES8_S8_EEENS6_IJNS7_ILi128EEESA_NS7_ILi256EEEEEELi256ENS_12float_e4m3_tEfNS_4arch4Sm90ELb0ELb0ELb0ELb1ELb0ELb0ELb0ELb1ELb1ELb1ELb0ELb0EEENS1_21CollectiveEpilogueFwdINS6_IJSA_SB_SA_EEES9_NS_10bfloat16_tESF_Li256ELb1ELb1ELb0ELb1EEENS1_36VarlenDynamicPersistentTileSchedulerILi128ELi128ELi256ELi128ELb0ELb1ELb1ELb0ELb1ELb1EEEEEEEEEvNT_6ParamsE --------------------------
	.section	.nv.constant0._ZN7cutlass13device_kernelIN5flash11enable_sm90INS1_16FlashAttnFwdSm90INS1_25CollectiveMainloopFwdSm90ILi2EN4cute5tupleIJNS5_1CILi1EEES8_S8_EEENS6_IJNS7_ILi128EEESA_NS7_ILi256EEEEEELi256ENS_12float_e4m3_tEfNS_4arch4Sm90ELb0ELb0ELb0ELb1ELb0ELb0ELb0ELb1ELb1ELb1ELb0ELb0EEENS1_21CollectiveEpilogueFwdINS6_IJSA_SB_SA_EEES9_NS_10bfloat16_tESF_Li256ELb1ELb1ELb0ELb1EEENS1_36VarlenDynamicPersistentTileSchedulerILi128ELi128ELi256ELi128ELb0ELb1ELb1ELb0ELb1ELb1EEEEEEEEEvNT_6ParamsE,"a",@progbits
	.sectionflags	@""
	.align	4
.nv.constant0._ZN7cutlass13device_kernelIN5flash11enable_sm90INS1_16FlashAttnFwdSm90INS1_25CollectiveMainloopFwdSm90ILi2EN4cute5tupleIJNS5_1CILi1EEES8_S8_EEENS6_IJNS7_ILi128EEESA_NS7_ILi256EEEEEELi256ENS_12float_e4m3_tEfNS_4arch4Sm90ELb0ELb0ELb0ELb1ELb0ELb0ELb0ELb1ELb1ELb1ELb0ELb0EEENS1_21CollectiveEpilogueFwdINS6_IJSA_SB_SA_EEES9_NS_10bfloat16_tESF_Li256ELb1ELb1ELb0ELb1EEENS1_36VarlenDynamicPersistentTileSchedulerILi128ELi128ELi256ELi128ELb0ELb1ELb1ELb0ELb1ELb1EEEEEEEEEvNT_6ParamsE:
	.zero		3328


//--------------------- .nv.constant0._ZN7cutlass13device_kernelIN5flash11enable_sm90INS1_16FlashAttnFwdSm90INS1_25CollectiveMainloopFwdSm90ILi2EN4cute5tupleIJNS5_1CILi1EEES8_S8_EEENS6_IJNS7_ILi128EEESA_NS7_ILi256EEEEEELi256ENS_12float_e4m3_tEfNS_4arch4Sm90ELb0ELb0ELb0ELb1ELb0ELb1ELb0ELb1ELb1ELb1ELb0ELb0EEENS1_21CollectiveEpilogueFwdINS6_IJSA_SB_SA_EEES9_NS_10bfloat16_tESF_Li256ELb1ELb1ELb0ELb1EEENS1_36VarlenDynamicPersistentTileSchedulerILi128ELi128ELi256ELi128ELb0ELb1ELb1ELb0ELb1ELb1EEEEEEEEEvNT_6ParamsE --------------------------
	.section	.nv.constant0._ZN7cutlass13device_kernelIN5flash11enable_sm90INS1_16FlashAttnFwdSm90INS1_25CollectiveMainloopFwdSm90ILi2EN4cute5tupleIJNS5_1CILi1EEES8_S8_EEENS6_IJNS7_ILi128EEESA_NS7_ILi256EEEEEELi256ENS_12float_e4m3_tEfNS_4arch4Sm90ELb0ELb0ELb0ELb1ELb0ELb1ELb0ELb1ELb1ELb1ELb0ELb0EEENS1_21CollectiveEpilogueFwdINS6_IJSA_SB_SA_EEES9_NS_10bfloat16_tESF_Li256ELb1ELb1ELb0ELb1EEENS1_36VarlenDynamicPersistentTileSchedulerILi128ELi128ELi256ELi128ELb0ELb1ELb1ELb0ELb1ELb1EEEEEEEEEvNT_6ParamsE,"a",@progbits
	.sectionflags	@""
	.align	4
.nv.constant0._ZN7cutlass13device_kernelIN5flash11enable_sm90INS1_16FlashAttnFwdSm90INS1_25CollectiveMainloopFwdSm90ILi2EN4cute5tupleIJNS5_1CILi1EEES8_S8_EEENS6_IJNS7_ILi128EEESA_NS7_ILi256EEEEEELi256ENS_12float_e4m3_tEfNS_4arch4Sm90ELb0ELb0ELb0ELb1ELb0ELb1ELb0ELb1ELb1ELb1ELb0ELb0EEENS1_21CollectiveEpilogueFwdINS6_IJSA_SB_SA_EEES9_NS_10bfloat16_tESF_Li256ELb1ELb1ELb0ELb1EEENS1_36VarlenDynamicPersistentTileSchedulerILi128ELi128ELi256ELi128ELb0ELb1ELb1ELb0ELb1ELb1EEEEEEEEEvNT_6ParamsE:
	.zero		3328


//--------------------- .nv.constant0._ZN7cutlass13device_kernelIN5flash11enable_sm90INS1_16FlashAttnFwdSm90INS1_25CollectiveMainloopFwdSm90ILi2EN4cute5tupleIJNS5_1CILi1EEES8_S8_EEENS6_IJNS7_ILi128EEENS7_ILi64EEENS7_ILi256EEEEEELi256ENS_12float_e4m3_tEfNS_4arch4Sm90ELb0ELb1ELb0ELb0ELb0ELb0ELb0ELb1ELb1ELb1ELb0ELb0EEENS1_21CollectiveEpilogueFwdINS6_IJSA_SC_SB_EEES9_NS_10bfloat16_tESG_Li256ELb0ELb1ELb0ELb1EEENS1_30DynamicPersistentTileSchedulerILi256ELi128ELb0ELb1ELb1EEEEEEEEEvNT_6ParamsE --------------------------
	.section	.nv.constant0._ZN7cutlass13device_kernelIN5flash11enable_sm90INS1_16FlashAttnFwdSm90INS1_25CollectiveMainloopFwdSm90ILi2EN4cute5tupleIJNS5_1CILi1EEES8_S8_EEENS6_IJNS7_ILi128EEENS7_ILi64EEENS7_ILi256EEEEEELi256ENS_12float_e4m3_tEfNS_4arch4Sm90ELb0ELb1ELb0ELb0ELb0ELb0ELb0ELb1ELb1ELb1ELb0ELb0EEENS1_21CollectiveEpilogueFwdINS6_IJSA_SC_SB_EEES9_NS_10bfloat16_tESG_Li256ELb0ELb1ELb0ELb1EEENS1_30DynamicPersistentTileSchedulerILi256ELi128ELb0ELb1ELb1EEEEEEEEEvNT_6ParamsE,"a",@progbits
	.sectionflags	@""
	.align	4
.nv.constant0._ZN7cutlass13device_kernelIN5flash11enable_sm90INS1_16FlashAttnFwdSm90INS1_25CollectiveMainloopFwdSm90ILi2EN4cute5tupleIJNS5_1CILi1EEES8_S8_EEENS6_IJNS7_ILi128EEENS7_ILi64EEENS7_ILi256EEEEEELi256ENS_12float_e4m3_tEfNS_4arch4Sm90ELb0ELb1ELb0ELb0ELb0ELb0ELb0ELb1ELb1ELb1ELb0ELb0EEENS1_21CollectiveEpilogueFwdINS6_IJSA_SC_SB_EEES9_NS_10bfloat16_tESG_Li256ELb0ELb1ELb0ELb1EEENS1_30DynamicPersistentTileSchedulerILi256ELi128ELb0ELb1ELb1EEEEEEEEEvNT_6ParamsE:
	.zero		3328


//--------------------- .nv.constant0._ZN7cutlass13device_kernelIN5flash11enable_sm90INS1_16FlashAttnFwdSm90INS1_25CollectiveMainloopFwdSm90ILi2EN4cute5tupleIJNS5_1CILi1EEES8_S8_EEENS6_IJNS7_ILi128EEENS7_ILi64EEENS7_ILi256EEEEEELi256ENS_12float_e4m3_tEfNS_4arch4Sm90ELb0ELb1ELb0ELb1ELb0ELb0ELb0ELb1ELb1ELb1ELb0ELb0EEENS1_21CollectiveEpilogueFwdINS6_IJSA_SC_SB_EEES9_NS_10bfloat16_tESG_Li256ELb1ELb1ELb0ELb1EEENS1_36VarlenDynamicPersistentTileSchedulerILi128ELi64ELi256ELi128ELb0ELb1ELb1ELb1ELb0ELb1EEEEEEEEEvNT_6ParamsE --------------------------
	.section	.nv.constant0._ZN7cutlass13device_kernelIN5flash11enable_sm90INS1_16FlashAttnFwdSm90INS1_25CollectiveMainloopFwdSm90ILi2EN4cute5tupleIJNS5_1CILi1EEES8_S8_EEENS6_IJNS7_ILi128EEENS7_ILi64EEENS7_ILi256EEEEEELi256ENS_12float_e4m3_tEfNS_4arch4Sm90ELb0ELb1ELb0ELb1ELb0ELb0ELb0ELb1ELb1ELb1ELb0ELb0EEENS1_21CollectiveEpilogueFwdINS6_IJSA_SC_SB_EEES9_NS_10bfloat16_tESG_Li256ELb1ELb1ELb0ELb1EEENS1_36VarlenDynamicPersistentTileSchedulerILi128ELi64ELi256ELi128ELb0ELb1ELb1ELb1ELb0ELb1EEEEEEEEEvNT_6ParamsE,"a",@progbits
	.sectionflags	@""
	.align	4
.nv.constant0._ZN7cutlass13device_kernelIN5flash11enable_sm90INS1_16FlashAttnFwdSm90INS1_25CollectiveMainloopFwdSm90ILi2EN4cute5tupleIJNS5_1CILi1EEES8_S8_EEENS6_IJNS7_ILi128EEENS7_ILi64EEENS7_ILi256EEEEEELi256ENS_12float_e4m3_tEfNS_4arch4Sm90ELb0ELb1ELb0ELb1ELb0ELb0ELb0ELb1ELb1ELb1ELb0ELb0EEENS1_21CollectiveEpilogueFwdINS6_IJSA_SC_SB_EEES9_NS_10bfloat16_tESG_Li256ELb1ELb1ELb0ELb1EEENS1_36VarlenDynamicPersistentTileSchedulerILi128ELi64ELi256ELi128ELb0ELb1ELb1ELb1ELb0ELb1EEEEEEEEEvNT_6ParamsE:
	.zero		3328


//--------------------- .nv.constant0._ZN7cutlass13device_kernelIN5flash11enable_sm90INS1_16FlashAttnFwdSm90INS1_25CollectiveMainloopFwdSm90ILi2EN4cute5tupleIJNS5_1CILi1EEES8_S8_EEENS6_IJNS7_ILi128EEENS7_ILi64EEENS7_ILi256EEEEEELi256ENS_12float_e4m3_tEfNS_4arch4Sm90ELb0ELb1ELb0ELb1ELb0ELb1ELb0ELb1ELb1ELb1ELb0ELb0EEENS1_21CollectiveEpilogueFwdINS6_IJSA_SC_SB_EEES9_NS_10bfloat16_tESG_Li256ELb1ELb1ELb0ELb1EEENS1_36VarlenDynamicPersistentTileSchedulerILi128ELi64ELi256ELi128ELb0ELb1ELb1ELb1ELb0ELb1EEEEEEEEEvNT_6ParamsE --------------------------
	.section	.nv.constant0._ZN7cutlass13device_kernelIN5flash11enable_sm90INS1_16FlashAttnFwdSm90INS1_25CollectiveMainloopFwdSm90ILi2EN4cute5tupleIJNS5_1CILi1EEES8_S8_EEENS6_IJNS7_ILi128EEENS7_ILi64EEENS7_ILi256EEEEEELi256ENS_12float_e4m3_tEfNS_4arch4Sm90ELb0ELb1ELb0ELb1ELb0ELb1ELb0ELb1ELb1ELb1ELb0ELb0EEENS1_21CollectiveEpilogueFwdINS6_IJSA_SC_SB_EEES9_NS_10bfloat16_tESG_Li256ELb1ELb1ELb0ELb1EEENS1_36VarlenDynamicPersistentTileSchedulerILi128ELi64ELi256ELi128ELb0ELb1ELb1ELb1ELb0ELb1EEEEEEEEEvNT_6ParamsE,"a",@progbits
	.sectionflags	@""
	.align	4
.nv.constant0._ZN7cutlass13device_kernelIN5flash11enable_sm90INS1_16FlashAttnFwdSm90INS1_25CollectiveMainloopFwdSm90ILi2EN4cute5tupleIJNS5_1CILi1EEES8_S8_EEENS6_IJNS7_ILi128EEENS7_ILi64EEENS7_ILi256EEEEEELi256ENS_12float_e4m3_tEfNS_4arch4Sm90ELb0ELb1ELb0ELb1ELb0ELb1ELb0ELb1ELb1ELb1ELb0ELb0EEENS1_21CollectiveEpilogueFwdINS6_IJSA_SC_SB_EEES9_NS_10bfloat16_tESG_Li256ELb1ELb1ELb0ELb1EEENS1_36VarlenDynamicPersistentTileSchedulerILi128ELi64ELi256ELi128ELb0ELb1ELb1ELb1ELb0ELb1EEEEEEEEEvNT_6ParamsE:
	.zero		3328


//--------------------- .nv.constant0._ZN7cutlass13device_kernelIN5flash11enable_sm90INS1_16FlashAttnFwdSm90INS1_25CollectiveMainloopFwdSm90ILi2EN4cute5tupleIJNS5_1CILi1EEES8_S8_EEENS6_IJNS7_ILi128EEESA_NS7_ILi256EEEEEELi256ENS_12float_e4m3_tEfNS_4arch4Sm90ELb1ELb0ELb0ELb0ELb0ELb0ELb0ELb1ELb1ELb1ELb0ELb0EEENS1_21CollectiveEpilogueFwdINS6_IJSA_SB_SA_EEES9_NS_10bfloat16_tESF_Li256ELb0ELb1ELb0ELb1EEENS1_30DynamicPersistentTileSchedulerILi256ELi128ELb0ELb1ELb1EEEEEEEEEvNT_6ParamsE --------------------------
	.section	.nv.constant0._ZN7cutlass13device_kernelIN5flash11enable_sm90INS1_16FlashAttnFwdSm90INS1_25CollectiveMainloopFwdSm90ILi2EN4cute5tupleIJNS5_1CILi1EEES8_S8_EEENS6_IJNS7_ILi128EEESA_NS7_ILi256EEEEEELi256ENS_12float_e4m3_tEfNS_4arch4Sm90ELb1ELb0ELb0ELb0ELb0ELb0ELb0ELb1ELb1ELb1ELb0ELb0EEENS1_21CollectiveEpilogueFwdINS6_IJSA_SB_SA_EEES9_NS_10bfloat16_tESF_Li256ELb0ELb1ELb0ELb1EEENS1_30DynamicPersistentTileSchedulerILi256ELi128ELb0ELb1ELb1EEEEEEEEEvNT_6ParamsE,"a",@progbits
	.sectionflags	@""
	.align	4
.nv.constant0._ZN7cutlass13device_kernelIN5flash11enable_sm90INS1_16FlashAttnFwdSm90INS1_25CollectiveMainloopFwdSm90ILi2EN4cute5tupleIJNS5_1CILi1EEES8_S8_EEENS6_IJNS7_ILi128EEESA_NS7_ILi256EEEEEELi256ENS_12float_e4m3_tEfNS_4arch4Sm90ELb1ELb0ELb0ELb0ELb0ELb0ELb0ELb1ELb1ELb1ELb0ELb0EEENS1_21CollectiveEpilogueFwdINS6_IJSA_SB_SA_EEES9_NS_10bfloat16_tESF_Li256ELb0ELb1ELb0ELb1EEENS1_30DynamicPersistentTileSchedulerILi256ELi128ELb0ELb1ELb1EEEEEEEEEvNT_6ParamsE:
	.zero		3328


//--------------------- .nv.constant0._ZN7cutlass13device_kernelIN5flash11enable_sm90INS1_16FlashAttnFwdSm90INS1_25CollectiveMainloopFwdSm90ILi2EN4cute5tupleIJNS5_1CILi1EEES8_S8_EEENS6_IJNS7_ILi128EEESA_NS7_ILi256EEEEEELi256ENS_12float_e4m3_tEfNS_4arch4Sm90ELb1ELb0ELb0ELb1ELb0ELb0ELb0ELb1ELb1ELb1ELb0ELb0EEENS1_21CollectiveEpilogueFwdINS6_IJSA_SB_SA_EEES9_NS_10bfloat16_tESF_Li256ELb1ELb1ELb0ELb1EEENS1_36VarlenDynamicPersistentTileSchedulerILi128ELi128ELi256ELi128ELb0ELb1ELb1ELb1ELb1ELb1EEEEEEEEEvNT_6ParamsE --------------------------
	.section	.nv.constant0._ZN7cutlass13device_kernelIN5flash11enable_sm90INS1_16FlashAttnFwdSm90INS1_25CollectiveMainloopFwdSm90ILi2EN4cute5tupleIJNS5_1CILi1EEES8_S8_EEENS6_IJNS7_ILi128EEESA_NS7_ILi256EEEEEELi256ENS_12float_e4m3_tEfNS_4arch4Sm90ELb1ELb0ELb0ELb1ELb0ELb0ELb0ELb1ELb1ELb1ELb0ELb0EEENS1_21CollectiveEpilogueFwdINS6_IJSA_SB_SA_EEES9_NS_10bfloat16_tESF_Li256ELb1ELb1ELb0ELb1EEENS1_36VarlenDynamicPersistentTileSchedulerILi128ELi128ELi256ELi128ELb0ELb1ELb1ELb1ELb1ELb1EEEEEEEEEvNT_6ParamsE,"a",@progbits
	.sectionflags	@""
	.align	4
.nv.constant0._ZN7cutlass13device_kernelIN5flash11enable_sm90INS1_16FlashAttnFwdSm90INS1_25CollectiveMainloopFwdSm90ILi2EN4cute5tupleIJNS5_1CILi1EEES8_S8_EEENS6_IJNS7_ILi128EEESA_NS7_ILi256EEEEEELi256ENS_12float_e4m3_tEfNS_4arch4Sm90ELb1ELb0ELb0ELb1ELb0ELb0ELb0ELb1ELb1ELb1ELb0ELb0EEENS1_21CollectiveEpilogueFwdINS6_IJSA_SB_SA_EEES9_NS_10bfloat16_tESF_Li256ELb1ELb1ELb0ELb1EEENS1_36VarlenDynamicPersistentTileSchedulerILi128ELi128ELi256ELi128ELb0ELb1ELb1ELb1ELb1ELb1EEEEEEEEEvNT_6ParamsE:
	.zero		3328


//--------------------- .nv.constant0._ZN7cutlass13device_kernelIN5flash11enable_sm90INS1_16FlashAttnFwdSm90INS1_25CollectiveMainloopFwdSm90ILi2EN4cute5tupleIJNS5_1CILi1EEES8_S8_EEENS6_IJNS7_ILi128EEESA_NS7_ILi256EEEEEELi256ENS_12float_e4m3_tEfNS_4arch4Sm90ELb1ELb0ELb0ELb1ELb0ELb1ELb0ELb1ELb1ELb1ELb0ELb0EEENS1_21CollectiveEpilogueFwdINS6_IJSA_SB_SA_EEES9_NS_10bfloat16_tESF_Li256ELb1ELb1ELb0ELb1EEENS1_36VarlenDynamicPersistentTileSchedulerILi128ELi128ELi256ELi128ELb0ELb1ELb1ELb1ELb1ELb1EEEEEEEEEvNT_6ParamsE --------------------------
	.section	.nv.constant0._ZN7cutlass13device_kernelIN5flash11enable_sm90INS1_16FlashAttnFwdSm90INS1_25CollectiveMainloopFwdSm90ILi2EN4cute5tupleIJNS5_1CILi1EEES8_S8_EEENS6_IJNS7_ILi128EEESA_NS7_ILi256EEEEEELi256ENS_12float_e4m3_tEfNS_4arch4Sm90ELb1ELb0ELb0ELb1ELb0ELb1ELb0ELb1ELb1ELb1ELb0ELb0EEENS1_21CollectiveEpilogueFwdINS6_IJSA_SB_SA_EEES9_NS_10bfloat16_tESF_Li256ELb1ELb1ELb0ELb1EEENS1_36VarlenDynamicPersistentTileSchedulerILi128ELi128ELi256ELi128ELb0ELb1ELb1ELb1ELb1ELb1EEEEEEEEEvNT_6ParamsE,"a",@progbits
	.sectionflags	@""
	.align	4
.nv.constant0._ZN7cutlass13device_kernelIN5flash11enable_sm90INS1_16FlashAttnFwdSm90INS1_25CollectiveMainloopFwdSm90ILi2EN4cute5tupleIJNS5_1CILi1EEES8_S8_EEENS6_IJNS7_ILi128EEESA_NS7_ILi256EEEEEELi256ENS_12float_e4m3_tEfNS_4arch4Sm90ELb1ELb0ELb0ELb1ELb0ELb1ELb0ELb1ELb1ELb1ELb0ELb0EEENS1_21CollectiveEpilogueFwdINS6_IJSA_SB_SA_EEES9_NS_10bfloat16_tESF_Li256ELb1ELb1ELb0ELb1EEENS1_36VarlenDynamicPersistentTileSchedulerILi128ELi128ELi256ELi128ELb0ELb1ELb1ELb1ELb1ELb1EEEEEEEEEvNT_6ParamsE:
	.zero		3328


//--------------------- .nv.constant0._ZN7cutlass13device_kernelIN5flash11enable_sm90INS1_16FlashAttnFwdSm90INS1_25CollectiveMainloopFwdSm90ILi2EN4cute5tupleIJNS5_1CILi1EEES8_S8_EEENS6_IJNS7_ILi128EEENS7_ILi160EEENS7_ILi192EEEEEELi192ENS_12float_e4m3_tEfNS_4arch4Sm90ELb0ELb0ELb0ELb0ELb0ELb0ELb0ELb1ELb1ELb1ELb0ELb0EEENS1_21CollectiveEpilogueFwdINS6_IJSA_SC_SB_EEES9_NS_10bfloat16_tESG_Li256ELb0ELb1ELb0ELb1EEENS1_29StaticPersistentTileSchedulerILb0EEEEEEEEEvNT_6ParamsE --------------------------
	.section	.nv.constant0._ZN7cutlass13device_kernelIN5flash11enable_sm90INS1_16FlashAttnFwdSm90INS1_25CollectiveMainloopFwdSm90ILi2EN4cute5tupleIJNS5_1CILi1EEES8_S8_EEENS6_IJNS7_ILi128EEENS7_ILi160EEENS7_ILi192EEEEEELi192ENS_12float_e4m3_tEfNS_4arch4Sm90ELb0ELb0ELb0ELb0ELb0ELb0ELb0ELb1ELb1ELb1ELb0ELb0EEENS1_21CollectiveEpilogueFwdINS6_IJSA_SC_SB_EEES9_NS_10bfloat16_tESG_Li256ELb0ELb1ELb0ELb1EEENS1_29StaticPersistentTileSchedulerILb0EEEEEEEEEvNT_6ParamsE,"a",@progbits
	.sectionflags	@""
	.align	4
.nv.constant0._ZN7cutlass13device_kernelIN5flash11enable_sm90INS1_16FlashAttnFwdSm90INS1_25CollectiveMainloopFwdSm90ILi2EN4cute5tupleIJNS5_1CILi1EEES8_S8_EEENS6_IJNS7_ILi128EEENS7_ILi160EEENS7_ILi192EEEEEELi192ENS_12float_e4m3_tEfNS_4arch4Sm90ELb0ELb0ELb0ELb0ELb0ELb0ELb0ELb1ELb1ELb1ELb0ELb0EEENS1_21CollectiveEpilogueFwdINS6_IJSA_SC_SB_EEES9_NS_10bfloat16_tESG_Li256ELb0ELb1ELb0ELb1EEENS1_29StaticPersistentTileSchedulerILb0EEEEEEEEEvNT_6ParamsE:
	.zero		3200


//--------------------- .nv.constant0._ZN7cutlass13device_kernelIN5flash11enable_sm90INS1_16FlashAttnFwdSm90INS1_25CollectiveMainloopFwdSm90ILi2EN4cute5tupleIJNS5_1CILi2EEENS7_ILi1EEES9_EEENS6_IJNS7_ILi128EEENS7_ILi160EEENS7_ILi192EEEEEELi192ENS_12float_e4m3_tEfNS_4arch4Sm90ELb0ELb0ELb0ELb0ELb0ELb0ELb0ELb1ELb1ELb1ELb0ELb0EEENS1_21CollectiveEpilogueFwdINS6_IJSB_SD_SC_EEESA_NS_10bfloat16_tESH_Li256ELb0ELb1ELb0ELb1EEENS1_29StaticPersistentTileSchedulerILb0EEEEEEEEEvNT_6ParamsE --------------------------
	.section	.nv.constant0._ZN7cutlass13device_kernelIN5flash11enable_sm90INS1_16FlashAttnFwdSm90INS1_25CollectiveMainloopFwdSm90ILi2EN4cute5tupleIJNS5_1CILi2EEENS7_ILi1EEES9_EEENS6_IJNS7_ILi128EEENS7_ILi160EEENS7_ILi192EEEEEELi192ENS_12float_e4m3_tEfNS_4arch4Sm90ELb0ELb0ELb0ELb0ELb0ELb0ELb0ELb1ELb1ELb1ELb0ELb0EEENS1_21CollectiveEpilogueFwdINS6_IJSB_SD_SC_EEESA_NS_10bfloat16_tESH_Li256ELb0ELb1ELb0ELb1EEENS1_29StaticPersistentTileSchedulerILb0EEEEEEEEEvNT_6ParamsE,"a",@progbits
	.sectionflags	@""
	.align	4
.nv.constant0._ZN7cutlass13device_kernelIN5flash11enable_sm90INS1_16FlashAttnFwdSm90INS1_25CollectiveMainloopFwdSm90ILi2EN4cute5tupleIJNS5_1CILi2EEENS7_ILi1EEES9_EEENS6_IJNS7_ILi128EEENS7_ILi160EEENS7_ILi192EEEEEELi192ENS_12float_e4m3_tEfNS_4arch4Sm90ELb0ELb0ELb0ELb0ELb0ELb0ELb0ELb1ELb1ELb1ELb0ELb0EEENS1_21CollectiveEpilogueFwdINS6_IJSB_SD_SC_EEESA_NS_10bfloat16_tESH_Li256ELb0ELb1ELb0ELb1EEENS1_29StaticPersistentTileSchedulerILb0EEEEEEEEEvNT_6ParamsE:
	.zero		3200


//--------------------- .nv.constant0._ZN7cutlass13device_kernelIN5flash11enable_sm90INS1_16FlashAttnFwdSm90INS1_25CollectiveMainloopFwdSm90ILi2EN4cute5tupleIJNS5_1CILi1EEES8_S8_EEENS6_IJNS7_ILi128EEENS7_ILi160EEENS7_ILi192EEEEEELi192ENS_12float_e4m3_tEfNS_4arch4Sm90ELb0ELb0ELb0ELb1ELb0ELb0ELb0ELb1ELb1ELb1ELb0ELb0EEENS1_21CollectiveEpilogueFwdINS6_IJSA_SC_SB_EEES9_NS_10bfloat16_tESG_Li256ELb1ELb1ELb0ELb1EEENS1_36VarlenDynamicPersistentTileSchedulerILi128ELi160ELi256ELi128ELb0ELb1ELb1ELb0ELb1ELb1EEEEEEEEEvNT_6ParamsE --------------------------
	.section	.nv.constant0._ZN7cutlass13device_kernelIN5flash11enable_sm90INS1_16FlashAttnFwdSm90INS1_25CollectiveMainloopFwdSm90ILi2EN4cute5tupleIJNS5_1CILi1EEES8_S8_EEENS6_IJNS7_ILi128EEENS7_ILi160EEENS7_ILi192EEEEEELi192ENS_12float_e4m3_tEfNS_4arch4Sm90ELb0ELb0ELb0ELb1ELb0ELb0ELb0ELb1ELb1ELb1ELb0ELb0EEENS1_21CollectiveEpilogueFwdINS6_IJSA_SC_SB_EEES9_NS_10bfloat16_tESG_Li256ELb1ELb1ELb0ELb1EEENS1_36VarlenDynamicPersistentTileSchedulerILi128ELi160ELi256ELi128ELb0ELb1ELb1ELb0ELb1ELb1EEEEEEEEEvNT_6ParamsE,"a",@progbits
	.sectionflags	@""
	.align	4
.nv.constant0._ZN7cutlass13device_kernelIN5flash11enable_sm90INS1_16FlashAttnFwdSm90INS1_25CollectiveMainloopFwdSm90ILi2EN4cute5tupleIJNS5_1CILi1EEES8_S8_EEENS6_IJNS7_ILi128EEENS7_ILi160EEENS7_ILi192EEEEEELi192ENS_12float_e4m3_tEfNS_4arch4Sm90ELb0ELb0ELb0ELb1ELb0ELb0ELb0ELb1ELb1ELb1ELb0ELb0EEENS1_21CollectiveEpilogueFwdINS6_IJSA_SC_SB_EEES9_NS_10bfloat16_tESG_Li256ELb1ELb1ELb0ELb1EEENS1_36VarlenDynamicPersistentTileSchedulerILi128ELi160ELi256ELi128ELb0ELb1ELb1ELb0ELb1ELb1EEEEEEEEEvNT_6ParamsE:
	.zero		3328


//--------------------- .nv.constant0._ZN7cutlass13device_kernelIN5flash11enable_sm90INS1_16FlashAttnFwdSm90INS1_25CollectiveMainloopFwdSm90ILi2EN4cute5tupleIJNS5_1CILi1EEES8_S8_EEENS6_IJNS7_ILi128EEENS7_ILi160EEENS7_ILi192EEEEEELi192ENS_12float_e4m3_tEfNS_4arch4Sm90ELb0ELb0ELb0ELb1ELb0ELb1ELb0ELb1ELb1ELb1ELb0ELb0EEENS1_21CollectiveEpilogueFwdINS6_IJSA_SC_SB_EEES9_NS_10bfloat16_tESG_Li256ELb1ELb1ELb0ELb1EEENS1_36VarlenDynamicPersistentTileSchedulerILi128ELi160ELi256ELi128ELb0ELb1ELb1ELb0ELb1ELb1EEEEEEEEEvNT_6ParamsE --------------------------
	.section	.nv.constant0._ZN7cutlass13device_kernelIN5flash11enable_sm90INS1_16FlashAttnFwdSm90INS1_25CollectiveMainloopFwdSm90ILi2EN4cute5tupleIJNS5_1CILi1EEES8_S8_EEENS6_IJNS7_ILi128EEENS7_ILi160EEENS7_ILi192EEEEEELi192ENS_12float_e4m3_tEfNS_4arch4Sm90ELb0ELb0ELb0ELb1ELb0ELb1ELb0ELb1ELb1ELb1ELb0ELb0EEENS1_21CollectiveEpilogueFwdINS6_IJSA_SC_SB_EEES9_NS_10bfloat16_tESG_Li256ELb1ELb1ELb0ELb1EEENS1_36VarlenDynamicPersistentTileSchedulerILi128ELi160ELi256ELi128ELb0ELb1ELb1ELb0ELb1ELb1EEEEEEEEEvNT_6ParamsE,"a",@progbits
	.sectionflags	@""
	.align	4
.nv.constant0._ZN7cutlass13device_kernelIN5flash11enable_sm90INS1_16FlashAttnFwdSm90INS1_25CollectiveMainloopFwdSm90ILi2EN4cute5tupleIJNS5_1CILi1EEES8_S8_EEENS6_IJNS7_ILi128EEENS7_ILi160EEENS7_ILi192EEEEEELi192ENS_12float_e4m3_tEfNS_4arch4Sm90ELb0ELb0ELb0ELb1ELb0ELb1ELb0ELb1ELb1ELb1ELb0ELb0EEENS1_21CollectiveEpilogueFwdINS6_IJSA_SC_SB_EEES9_NS_10bfloat16_tESG_Li256ELb1ELb1ELb0ELb1EEENS1_36VarlenDynamicPersistentTileSchedulerILi128ELi160ELi256ELi128ELb0ELb1ELb1ELb0ELb1ELb1EEEEEEEEEvNT_6ParamsE:
	.zero		3328


//--------------------- .nv.constant0._ZN7cutlass13device_kernelIN5flash11enable_sm90INS1_16FlashAttnFwdSm90INS1_25CollectiveMainloopFwdSm90ILi2EN4cute5tupleIJNS5_1CILi1EEES8_S8_EEENS6_IJNS7_ILi128EEENS7_ILi160EEENS7_ILi192EEEEEELi192ENS_12float_e4m3_tEfNS_4arch4Sm90ELb0ELb1ELb0ELb0ELb0ELb0ELb0ELb1ELb1ELb1ELb0ELb0EEENS1_21CollectiveEpilogueFwdINS6_IJSA_SC_SB_EEES9_NS_10bfloat16_tESG_Li256ELb0ELb1ELb0ELb1EEENS1_30DynamicPersistentTileSchedulerILi256ELi128ELb0ELb1ELb1EEEEEEEEEvNT_6ParamsE --------------------------
	.section	.nv.constant0._ZN7cutlass13device_kernelIN5flash11enable_sm90INS1_16FlashAttnFwdSm90INS1_25CollectiveMainloopFwdSm90ILi2EN4cute5tupleIJNS5_1CILi1EEES8_S8_EEENS6_IJNS7_ILi128EEENS7_ILi160EEENS7_ILi192EEEEEELi192ENS_12float_e4m3_tEfNS_4arch4Sm90ELb0ELb1ELb0ELb0ELb0ELb0ELb0ELb1ELb1ELb1ELb0ELb0EEENS1_21CollectiveEpilogueFwdINS6_IJSA_SC_SB_EEES9_NS_10bfloat16_tESG_Li256ELb0ELb1ELb0ELb1EEENS1_30DynamicPersistentTileSchedulerILi256ELi128ELb0ELb1ELb1EEEEEEEEEvNT_6ParamsE,"a",@progbits
	.sectionflags	@""
	.align	4
.nv.constant0._ZN7cutlass13device_kernelIN5flash11enable_sm90INS1_16FlashAttnFwdSm90INS1_25CollectiveMainloopFwdSm90ILi2EN4cute5tupleIJNS5_1CILi1EEES8_S8_EEENS6_IJNS7_ILi128EEENS7_ILi160EEENS7_ILi192EEEEEELi192ENS_12float_e4m3_tEfNS_4arch4Sm90ELb0ELb1ELb0ELb0ELb0ELb0ELb0ELb1ELb1ELb1ELb0ELb0EEENS1_21CollectiveEpilogueFwdINS6_IJSA_SC_SB_EEES9_NS_10bfloat16_tESG_Li256ELb0ELb1ELb0ELb1EEENS1_30DynamicPersistentTileSchedulerILi256ELi128ELb0ELb1ELb1EEEEEEEEEvNT_6ParamsE:
	.zero		3328


//--------------------- .nv.constant0._ZN7cutlass13device_kernelIN5flash11enable_sm90INS1_16FlashAttnFwdSm90INS1_25CollectiveMainloopFwdSm90ILi2EN4cute5tupleIJNS5_1CILi1EEES8_S8_EEENS6_IJNS7_ILi128EEENS7_ILi160EEENS7_ILi192EEEEEELi192ENS_12float_e4m3_tEfNS_4arch4Sm90ELb0ELb1ELb0ELb1ELb0ELb0ELb0ELb1ELb1ELb1ELb0ELb0EEENS1_21CollectiveEpilogueFwdINS6_IJSA_SC_SB_EEES9_NS_10bfloat16_tESG_Li256ELb1ELb1ELb0ELb1EEENS1_36VarlenDynamicPersistentTileSchedulerILi128ELi160ELi256ELi128ELb0ELb1ELb1ELb1ELb0ELb1EEEEEEEEEvNT_6ParamsE --------------------------
	.section	.nv.constant0._ZN7cutlass13device_kernelIN5flash11enable_sm90INS1_16FlashAttnFwdSm90INS1_25CollectiveMainloopFwdSm90ILi2EN4cute5tupleIJNS5_1CILi1EEES8_S8_EEENS6_IJNS7_ILi128EEENS7_ILi160EEENS7_ILi192EEEEEELi192ENS_12float_e4m3_tEfNS_4arch4Sm90ELb0ELb1ELb0ELb1ELb0ELb0ELb0ELb1ELb1ELb1ELb0ELb0EEENS1_21CollectiveEpilogueFwdINS6_IJSA_SC_SB_EEES9_NS_10bfloat16_tESG_Li256ELb1ELb1ELb0ELb1EEENS1_36VarlenDynamicPersistentTileSchedulerILi128ELi160ELi256ELi128ELb0ELb1ELb1ELb1ELb0ELb1EEEEEEEEEvNT_6ParamsE,"a",@progbits
	.sectionflags	@""
	.align	4
.nv.constant0._ZN7cutlass13device_kernelIN5flash11enable_sm90INS1_16FlashAttnFwdSm90INS1_25CollectiveMainloopFwdSm90ILi2EN4cute5tupleIJNS5_1CILi1EEES8_S8_EEENS6_IJNS7_ILi128EEENS7_ILi160EEENS7_ILi192EEEEEELi192ENS_12float_e4m3_tEfNS_4arch4Sm90ELb0ELb1ELb0ELb1ELb0ELb0ELb0ELb1ELb1ELb1ELb0ELb0EEENS1_21CollectiveEpilogueFwdINS6_IJSA_SC_SB_EEES9_NS_10bfloat16_tESG_Li256ELb1ELb1ELb0ELb1EEENS1_36VarlenDynamicPersistentTileSchedulerILi128ELi160ELi256ELi128ELb0ELb1ELb1ELb1ELb0ELb1EEEEEEEEEvNT_6ParamsE:
	.zero		3328


//--------------------- .nv.constant0._ZN7cutlass13device_kernelIN5flash11enable_sm90INS1_16FlashAttnFwdSm90INS1_25CollectiveMainloopFwdSm90ILi2EN4cute5tupleIJNS5_1CILi1EEES8_S8_EEENS6_IJNS7_ILi128EEENS7_ILi160EEENS7_ILi192EEEEEELi192ENS_12float_e4m3_tEfNS_4arch4Sm90ELb0ELb1ELb0ELb1ELb0ELb1ELb0ELb1ELb1ELb1ELb0ELb0EEENS1_21CollectiveEpilogueFwdINS6_IJSA_SC_SB_EEES9_NS_10bfloat16_tESG_Li256ELb1ELb1ELb0ELb1EEENS1_36VarlenDynamicPersistentTileSchedulerILi128ELi160ELi256ELi128ELb0ELb1ELb1ELb1ELb0ELb1EEEEEEEEEvNT_6ParamsE --------------------------
	.section	.nv.constant0._ZN7cutlass13device_kernelIN5flash11enable_sm90INS1_16FlashAttnFwdSm90INS1_25CollectiveMainloopFwdSm90ILi2EN4cute5tupleIJNS5_1CILi1EEES8_S8_EEENS6_IJNS7_ILi128EEENS7_ILi160EEENS7_ILi192EEEEEELi192ENS_12float_e4m3_tEfNS_4arch4Sm90ELb0ELb1ELb0ELb1ELb0ELb1ELb0ELb1ELb1ELb1ELb0ELb0EEENS1_21CollectiveEpilogueFwdINS6_IJSA_SC_SB_EEES9_NS_10bfloat16_tESG_Li256ELb1ELb1ELb0ELb1EEENS1_36VarlenDynamicPersistentTileSchedulerILi128ELi160ELi256ELi128ELb0ELb1ELb1ELb1ELb0ELb1EEEEEEEEEvNT_6ParamsE,"a",@progbits
	.sectionflags	@""
	.align	4
.nv.constant0._ZN7cutlass13device_kernelIN5flash11enable_sm90INS1_16FlashAttnFwdSm90INS1_25CollectiveMainloopFwdSm90ILi2EN4cute5tupleIJNS5_1CILi1EEES8_S8_EEENS6_IJNS7_ILi128EEENS7_ILi160EEENS7_ILi192EEEEEELi192ENS_12float_e4m3_tEfNS_4arch4Sm90ELb0ELb1ELb0ELb1ELb0ELb1ELb0ELb1ELb1ELb1ELb0ELb0EEENS1_21CollectiveEpilogueFwdINS6_IJSA_SC_SB_EEES9_NS_10bfloat16_tESG_Li256ELb1ELb1ELb0ELb1EEENS1_36VarlenDynamicPersistentTileSchedulerILi128ELi160ELi256ELi128ELb0ELb1ELb1ELb1ELb0ELb1EEEEEEEEEvNT_6ParamsE:
	.zero		3328


//--------------------- .nv.constant0._ZN7cutlass13device_kernelIN5flash11enable_sm90INS1_16FlashAttnFwdSm90INS1_25CollectiveMainloopFwdSm90ILi2EN4cute5tupleIJNS5_1CILi1EEES8_S8_EEENS6_IJNS7_ILi128EEENS7_ILi160EEENS7_ILi192EEEEEELi192ENS_12float_e4m3_tEfNS_4arch4Sm90ELb1ELb0ELb0ELb0ELb0ELb0ELb0ELb1ELb1ELb1ELb0ELb0EEENS1_21CollectiveEpilogueFwdINS6_IJSA_SC_SB_EEES9_NS_10bfloat16_tESG_Li256ELb0ELb1ELb0ELb1EEENS1_30DynamicPersistentTileSchedulerILi256ELi128ELb0ELb1ELb1EEEEEEEEEvNT_6ParamsE --------------------------
	.section	.nv.constant0._ZN7cutlass13device_kernelIN5flash11enable_sm90INS1_16FlashAttnFwdSm90INS1_25CollectiveMainloopFwdSm90ILi2EN4cute5tupleIJNS5_1CILi1EEES8_S8_EEENS6_IJNS7_ILi128EEENS7_ILi160EEENS7_ILi192EEEEEELi192ENS_12float_e4m3_tEfNS_4arch4Sm90ELb1ELb0ELb0ELb0ELb0ELb0ELb0ELb1ELb1ELb1ELb0ELb0EEENS1_21CollectiveEpilogueFwdINS6_IJSA_SC_SB_EEES9_NS_10bfloat16_tESG_Li256ELb0ELb1ELb0ELb1EEENS1_30DynamicPersistentTileSchedulerILi256ELi128ELb0ELb1ELb1EEEEEEEEEvNT_6ParamsE,"a",@progbits
	.sectionflags	@""
	.align	4
.nv.constant0._ZN7cutlass13device_kernelIN5flash11enable_sm90INS1_16FlashAttnFwdSm90INS1_25CollectiveMainloopFwdSm90ILi2EN4cute5tupleIJNS5_1CILi1EEES8_S8_EEENS6_IJNS7_ILi128EEENS7_ILi160EEENS7_ILi192EEEEEELi192ENS_12float_e4m3_tEfNS_4arch4Sm90ELb1ELb0ELb0ELb0ELb0ELb0ELb0ELb1ELb1ELb1ELb0ELb0EEENS1_21CollectiveEpilogueFwdINS6_IJSA_SC_SB_EEES9_NS_10bfloat16_tESG_Li256ELb0ELb1ELb0ELb1EEENS1_30DynamicPersistentTileSchedulerILi256ELi128ELb0ELb1ELb1EEEEEEEEEvNT_6ParamsE:
	.zero		3328


//--------------------- .nv.constant0._ZN7cutlass13device_kernelIN5flash11enable_sm90INS1_16FlashAttnFwdSm90INS1_25CollectiveMainloopFwdSm90ILi2EN4cute5tupleIJNS5_1CILi1EEES8_S8_EEENS6_IJNS7_ILi128EEENS7_ILi160EEENS7_ILi192EEEEEELi192ENS_12float_e4m3_tEfNS_4arch4Sm90ELb1ELb0ELb0ELb1ELb0ELb0ELb0ELb1ELb1ELb1ELb0ELb0EEENS1_21CollectiveEpilogueFwdINS6_IJSA_SC_SB_EEES9_NS_10bfloat16_tESG_Li256ELb1ELb1ELb0ELb1EEENS1_36VarlenDynamicPersistentTileSchedulerILi128ELi160ELi256ELi128ELb0ELb1ELb1ELb1ELb1ELb1EEEEEEEEEvNT_6ParamsE --------------------------
	.section	.nv.constant0._ZN7cutlass13device_kernelIN5flash11enable_sm90INS1_16FlashAttnFwdSm90INS1_25CollectiveMainloopFwdSm90ILi2EN4cute5tupleIJNS5_1CILi1EEES8_S8_EEENS6_IJNS7_ILi128EEENS7_ILi160EEENS7_ILi192EEEEEELi192ENS_12float_e4m3_tEfNS_4arch4Sm90ELb1ELb0ELb0ELb1ELb0ELb0ELb0ELb1ELb1ELb1ELb0ELb0EEENS1_21CollectiveEpilogueFwdINS6_IJSA_SC_SB_EEES9_NS_10bfloat16_tESG_Li256ELb1ELb1ELb0ELb1EEENS1_36VarlenDynamicPersistentTileSchedulerILi128ELi160ELi256ELi128ELb0ELb1ELb1ELb1ELb1ELb1EEEEEEEEEvNT_6ParamsE,"a",@progbits
	.sectionflags	@""
	.align	4
.nv.constant0._ZN7cutlass13device_kernelIN5flash11enable_sm90INS1_16FlashAttnFwdSm90INS1_25CollectiveMainloopFwdSm90ILi2EN4cute5tupleIJNS5_1CILi1EEES8_S8_EEENS6_IJNS7_ILi128EEENS7_ILi160EEENS7_ILi192EEEEEELi192ENS_12float_e4m3_tEfNS_4arch4Sm90ELb1ELb0ELb0ELb1ELb0ELb0ELb0ELb1ELb1ELb1ELb0ELb0EEENS1_21CollectiveEpilogueFwdINS6_IJSA_SC_SB_EEES9_NS_10bfloat16_tESG_Li256ELb1ELb1ELb0ELb1EEENS1_36VarlenDynamicPersistentTileSchedulerILi128ELi160ELi256ELi128ELb0ELb1ELb1ELb1ELb1ELb1EEEEEEEEEvNT_6ParamsE:
	.zero		3328


//--------------------- .nv.constant0._ZN7cutlass13device_kernelIN5flash11enable_sm90INS1_16FlashAttnFwdSm90INS1_25CollectiveMainloopFwdSm90ILi2EN4cute5tupleIJNS5_1CILi1EEES8_S8_EEENS6_IJNS7_ILi128EEENS7_ILi160EEENS7_ILi192EEEEEELi192ENS_12float_e4m3_tEfNS_4arch4Sm90ELb1ELb0ELb0ELb1ELb0ELb1ELb0ELb1ELb1ELb1ELb0ELb0EEENS1_21CollectiveEpilogueFwdINS6_IJSA_SC_SB_EEES9_NS_10bfloat16_tESG_Li256ELb1ELb1ELb0ELb1EEENS1_36VarlenDynamicPersistentTileSchedulerILi128ELi160ELi256ELi128ELb0ELb1ELb1ELb1ELb1ELb1EEEEEEEEEvNT_6ParamsE --------------------------
	.section	.nv.constant0._ZN7cutlass13device_kernelIN5flash11enable_sm90INS1_16FlashAttnFwdSm90INS1_25CollectiveMainloopFwdSm90ILi2EN4cute5tupleIJNS5_1CILi1EEES8_S8_EEENS6_IJNS7_ILi128EEENS7_ILi160EEENS7_ILi192EEEEEELi192ENS_12float_e4m3_tEfNS_4arch4Sm90ELb1ELb0ELb0ELb1ELb0ELb1ELb0ELb1ELb1ELb1ELb0ELb0EEENS1_21CollectiveEpilogueFwdINS6_IJSA_SC_SB_EEES9_NS_10bfloat16_tESG_Li256ELb1ELb1ELb0ELb1EEENS1_36VarlenDynamicPersistentTileSchedulerILi128ELi160ELi256ELi128ELb0ELb1ELb1ELb1ELb1ELb1EEEEEEEEEvNT_6ParamsE,"a",@progbits
	.sectionflags	@""
	.align	4
.nv.constant0._ZN7cutlass13device_kernelIN5flash11enable_sm90INS1_16FlashAttnFwdSm90INS1_25CollectiveMainloopFwdSm90ILi2EN4cute5tupleIJNS5_1CILi1EEES8_S8_EEENS6_IJNS7_ILi128EEENS7_ILi160EEENS7_ILi192EEEEEELi192ENS_12float_e4m3_tEfNS_4arch4Sm90ELb1ELb0ELb0ELb1ELb0ELb1ELb0ELb1ELb1ELb1ELb0ELb0EEENS1_21CollectiveEpilogueFwdINS6_IJSA_SC_SB_EEES9_NS_10bfloat16_tESG_Li256ELb1ELb1ELb0ELb1EEENS1_36VarlenDynamicPersistentTileSchedulerILi128ELi160ELi256ELi128ELb0ELb1ELb1ELb1ELb1ELb1EEEEEEEEEvNT_6ParamsE:
	.zero		3328


//--------------------- .nv.constant0._ZN7cutlass13device_kernelIN5flash11enable_sm90INS1_16FlashAttnFwdSm90INS1_25CollectiveMainloopFwdSm90ILi2EN4cute5tupleIJNS5_1CILi1EEES8_S8_EEENS6_IJNS7_ILi128EEENS7_ILi224EEESA_EEELi128ENS_12float_e4m3_tEfNS_4arch4Sm90ELb0ELb0ELb0ELb0ELb0ELb0ELb0ELb1ELb1ELb1ELb0ELb0EEENS1_21CollectiveEpilogueFwdINS6_IJSA_SA_SB_EEES9_NS_10bfloat16_tESF_Li256ELb0ELb1ELb0ELb1EEENS1_29StaticPersistentTileSchedulerILb0EEEEEEEEEvNT_6ParamsE --------------------------
	.section	.nv.constant0._ZN7cutlass13device_kernelIN5flash11enable_sm90INS1_16FlashAttnFwdSm90INS1_25CollectiveMainloopFwdSm90ILi2EN4cute5tupleIJNS5_1CILi1EEES8_S8_EEENS6_IJNS7_ILi128EEENS7_ILi224EEESA_EEELi128ENS_12float_e4m3_tEfNS_4arch4Sm90ELb0ELb0ELb0ELb0ELb0ELb0ELb0ELb1ELb1ELb1ELb0ELb0EEENS1_21CollectiveEpilogueFwdINS6_IJSA_SA_SB_EEES9_NS_10bfloat16_tESF_Li256ELb0ELb1ELb0ELb1EEENS1_29StaticPersistentTileSchedulerILb0EEEEEEEEEvNT_6ParamsE,"a",@progbits
	.sectionflags	@""
	.align	4
.nv.constant0._ZN7cutlass13device_kernelIN5flash11enable_sm90INS1_16FlashAttnFwdSm90INS1_25CollectiveMainloopFwdSm90ILi2EN4cute5tupleIJNS5_1CILi1EEES8_S8_EEENS6_IJNS7_ILi128EEENS7_ILi224EEESA_EEELi128ENS_12float_e4m3_tEfNS_4arch4Sm90ELb0ELb0ELb0ELb0ELb0ELb0ELb0ELb1ELb1ELb1ELb0ELb0EEENS1_21CollectiveEpilogueFwdINS6_IJSA_SA_SB_EEES9_NS_10bfloat16_tESF_Li256ELb0ELb1ELb0ELb1EEENS1_29StaticPersistentTileSchedulerILb0EEEEEEEEEvNT_6ParamsE:
	.zero		3200


//--------------------- .nv.constant0._ZN7cutlass13device_kernelIN5flash11enable_sm90INS1_16FlashAttnFwdSm90INS1_25CollectiveMainloopFwdSm90ILi2EN4cute5tupleIJNS5_1CILi1EEES8_S8_EEENS6_IJNS7_ILi128EEENS7_ILi224EEESA_EEELi128ENS_12float_e4m3_tEfNS_4arch4Sm90ELb0ELb0ELb0ELb1ELb0ELb0ELb0ELb1ELb1ELb1ELb0ELb0EEENS1_21CollectiveEpilogueFwdINS6_IJSA_SA_SB_EEES9_NS_10bfloat16_tESF_Li256ELb1ELb1ELb0ELb1EEENS1_36VarlenDynamicPersistentTileSchedulerILi128ELi224ELi256ELi128ELb0ELb1ELb1ELb0ELb1ELb1EEEEEEEEEvNT_6ParamsE --------------------------
	.section	.nv.constant0._ZN7cutlass13device_kernelIN5flash11enable_sm90INS1_16FlashAttnFwdSm90INS1_25CollectiveMainloopFwdSm90ILi2EN4cute5tupleIJNS5_1CILi1EEES8_S8_EEENS6_IJNS7_ILi128EEENS7_ILi224EEESA_EEELi128ENS_12float_e4m3_tEfNS_4arch4Sm90ELb0ELb0ELb0ELb1ELb0ELb0ELb0ELb1ELb1ELb1ELb0ELb0EEENS1_21CollectiveEpilogueFwdINS6_IJSA_SA_SB_EEES9_NS_10bfloat16_tESF_Li256ELb1ELb1ELb0ELb1EEENS1_36VarlenDynamicPersistentTileSchedulerILi128ELi224ELi256ELi128ELb0ELb1ELb1ELb0ELb1ELb1EEEEEEEEEvNT_6ParamsE,"a",@progbits
	.sectionflags	@""
	.align	4
.nv.constant0._ZN7cutlass13device_kernelIN5flash11enable_sm90INS1_16FlashAttnFwdSm90INS1_25CollectiveMainloopFwdSm90ILi2EN4cute5tupleIJNS5_1CILi1EEES8_S8_EEENS6_IJNS7_ILi128EEENS7_ILi224EEESA_EEELi128ENS_12float_e4m3_tEfNS_4arch4Sm90ELb0ELb0ELb0ELb1ELb0ELb0ELb0ELb1ELb1ELb1ELb0ELb0EEENS1_21CollectiveEpilogueFwdINS6_IJSA_SA_SB_EEES9_NS_10bfloat16_tESF_Li256ELb1ELb1ELb0ELb1EEENS1_36VarlenDynamicPersistentTileSchedulerILi128ELi224ELi256ELi128ELb0ELb1ELb1ELb0ELb1ELb1EEEEEEEEEvNT_6ParamsE:
	.zero		3328


//--------------------- .nv.constant0._ZN7cutlass13device_kernelIN5flash11enable_sm90INS1_16FlashAttnFwdSm90INS1_25CollectiveMainloopFwdSm90ILi2EN4cute5tupleIJNS5_1CILi1EEES8_S8_EEENS6_IJNS7_ILi128EEENS7_ILi224EEESA_EEELi128ENS_12float_e4m3_tEfNS_4arch4Sm90ELb0ELb0ELb0ELb1ELb0ELb1ELb0ELb1ELb1ELb1ELb0ELb0EEENS1_21CollectiveEpilogueFwdINS6_IJSA_SA_SB_EEES9_NS_10bfloat16_tESF_Li256ELb1ELb1ELb0ELb1EEENS1_36VarlenDynamicPersistentTileSchedulerILi128ELi224ELi256ELi128ELb0ELb1ELb1ELb0ELb1ELb1EEEEEEEEEvNT_6ParamsE --------------------------
	.section	.nv.constant0._ZN7cutlass13device_kernelIN5flash11enable_sm90INS1_16FlashAttnFwdSm90INS1_25CollectiveMainloopFwdSm90ILi2EN4cute5tupleIJNS5_1CILi1EEES8_S8_EEENS6_IJNS7_ILi128EEENS7_ILi224EEESA_EEELi128ENS_12float_e4m3_tEfNS_4arch4Sm90ELb0ELb0ELb0ELb1ELb0ELb1ELb0ELb1ELb1ELb1ELb0ELb0EEENS1_21CollectiveEpilogueFwdINS6_IJSA_SA_SB_EEES9_NS_10bfloat16_tESF_Li256ELb1ELb1ELb0ELb1EEENS1_36VarlenDynamicPersistentTileSchedulerILi128ELi224ELi256ELi128ELb0ELb1ELb1ELb0ELb1ELb1EEEEEEEEEvNT_6ParamsE,"a",@progbits
	.sectionflags	@""
	.align	4
.nv.constant0._ZN7cutlass13device_kernelIN5flash11enable_sm90INS1_16FlashAttnFwdSm90INS1_25CollectiveMainloopFwdSm90ILi2EN4cute5tupleIJNS5_1CILi1EEES8_S8_EEENS6_IJNS7_ILi128EEENS7_ILi224EEESA_EEELi128ENS_12float_e4m3_tEfNS_4arch4Sm90ELb0ELb0ELb0ELb1ELb0ELb1ELb0ELb1ELb1ELb1ELb0ELb0EEENS1_21CollectiveEpilogueFwdINS6_IJSA_SA_SB_EEES9_NS_10bfloat16_tESF_Li256ELb1ELb1ELb0ELb1EEENS1_36VarlenDynamicPersistentTileSchedulerILi128ELi224ELi256ELi128ELb0ELb1ELb1ELb0ELb1ELb1EEEEEEEEEvNT_6ParamsE:
	.zero		3328


//--------------------- .nv.constant0._ZN7cutlass13device_kernelIN5flash11enable_sm90INS1_16FlashAttnFwdSm90INS1_25CollectiveMainloopFwdSm90ILi2EN4cute5tupleIJNS5_1CILi1EEES8_S8_EEENS6_IJNS7_ILi128EEENS7_ILi224EEESA_EEELi128ENS_12float_e4m3_tEfNS_4arch4Sm90ELb0ELb1ELb0ELb0ELb0ELb0ELb0ELb1ELb1ELb1ELb0ELb0EEENS1_21CollectiveEpilogueFwdINS6_IJSA_SA_SB_EEES9_NS_10bfloat16_tESF_Li256ELb0ELb1ELb0ELb1EEENS1_30DynamicPersistentTileSchedulerILi256ELi128ELb0ELb1ELb1EEEEEEEEEvNT_6ParamsE --------------------------
	.section	.nv.constant0._ZN7cutlass13device_kernelIN5flash11enable_sm90INS1_16FlashAttnFwdSm90INS1_25CollectiveMainloopFwdSm90ILi2EN4cute5tupleIJNS5_1CILi1EEES8_S8_EEENS6_IJNS7_ILi128EEENS7_ILi224EEESA_EEELi128ENS_12float_e4m3_tEfNS_4arch4Sm90ELb0ELb1ELb0ELb0ELb0ELb0ELb0ELb1ELb1ELb1ELb0ELb0EEENS1_21CollectiveEpilogueFwdINS6_IJSA_SA_SB_EEES9_NS_10bfloat16_tESF_Li256ELb0ELb1ELb0ELb1EEENS1_30DynamicPersistentTileSchedulerILi256ELi128ELb0ELb1ELb1EEEEEEEEEvNT_6ParamsE,"a",@progbits
	.sectionflags	@""
	.align	4
.nv.constant0._ZN7cutlass13device_kernelIN5flash11enable_sm90INS1_16FlashAttnFwdSm90INS1_25CollectiveMainloopFwdSm90ILi2EN4cute5tupleIJNS5_1CILi1EEES8_S8_EEENS6_IJNS7_ILi128EEENS7_ILi224EEESA_EEELi128ENS_12float_e4m3_tEfNS_4arch4Sm90ELb0ELb1ELb0ELb0ELb0ELb0ELb0ELb1ELb1ELb1ELb0ELb0EEENS1_21CollectiveEpilogueFwdINS6_IJSA_SA_SB_EEES9_NS_10bfloat16_tESF_Li256ELb0ELb1ELb0ELb1EEENS1_30DynamicPersistentTileSchedulerILi256ELi128ELb0ELb1ELb1EEEEEEEEEvNT_6ParamsE:
	.zero		3328


//--------------------- .nv.constant0._ZN7cutlass13device_kernelIN5flash11enable_sm90INS1_16FlashAttnFwdSm90INS1_25CollectiveMainloopFwdSm90ILi2EN4cute5tupleIJNS5_1CILi1EEES8_S8_EEENS6_IJNS7_ILi128EEENS7_ILi224EEESA_EEELi128ENS_12float_e4m3_tEfNS_4arch4Sm90ELb0ELb1ELb0ELb1ELb0ELb0ELb0ELb1ELb1ELb1ELb0ELb0EEENS1_21CollectiveEpilogueFwdINS6_IJSA_SA_SB_EEES9_NS_10bfloat16_tESF_Li256ELb1ELb1ELb0ELb1EEENS1_36VarlenDynamicPersistentTileSchedulerILi128ELi224ELi256ELi128ELb0ELb1ELb1ELb1ELb0ELb1EEEEEEEEEvNT_6ParamsE --------------------------
	.section	.nv.constant0._ZN7cutlass13device_kernelIN5flash11enable_sm90INS1_16FlashAttnFwdSm90INS1_25CollectiveMainloopFwdSm90ILi2EN4cute5tupleIJNS5_1CILi1EEES8_S8_EEENS6_IJNS7_ILi128EEENS7_ILi224EEESA_EEELi128ENS_12float_e4m3_tEfNS_4arch4Sm90ELb0ELb1ELb0ELb1ELb0ELb0ELb0ELb1ELb1ELb1ELb0ELb0EEENS1_21CollectiveEpilogueFwdINS6_IJSA_SA_SB_EEES9_NS_10bfloat16_tESF_Li256ELb1ELb1ELb0ELb1EEENS1_36VarlenDynamicPersistentTileSchedulerILi128ELi224ELi256ELi128ELb0ELb1ELb1ELb1ELb0ELb1EEEEEEEEEvNT_6ParamsE,"a",@progbits
	.sectionflags	@""
	.align	4
.nv.constant0._ZN7cutlass13device_kernelIN5flash11enable_sm90INS1_16FlashAttnFwdSm90INS1_25CollectiveMainloopFwdSm90ILi2EN4cute5tupleIJNS5_1CILi1EEES8_S8_EEENS6_IJNS7_ILi128EEENS7_ILi224EEESA_EEELi128ENS_12float_e4m3_tEfNS_4arch4Sm90ELb0ELb1ELb0ELb1ELb0ELb0ELb0ELb1ELb1ELb1ELb0ELb0EEENS1_21CollectiveEpilogueFwdINS6_IJSA_SA_SB_EEES9_NS_10bfloat16_tESF_Li256ELb1ELb1ELb0ELb1EEENS1_36VarlenDynamicPersistentTileSchedulerILi128ELi224ELi256ELi128ELb0ELb1ELb1ELb1ELb0ELb1EEEEEEEEEvNT_6ParamsE:
	.zero		3328


//--------------------- .nv.constant0._ZN7cutlass13device_kernelIN5flash11enable_sm90INS1_16FlashAttnFwdSm90INS1_25CollectiveMainloopFwdSm90ILi2EN4cute5tupleIJNS5_1CILi1EEES8_S8_EEENS6_IJNS7_ILi128EEENS7_ILi224EEESA_EEELi128ENS_12float_e4m3_tEfNS_4arch4Sm90ELb0ELb1ELb0ELb1ELb0ELb1ELb0ELb1ELb1ELb1ELb0ELb0EEENS1_21CollectiveEpilogueFwdINS6_IJSA_SA_SB_EEES9_NS_10bfloat16_tESF_Li256ELb1ELb1ELb0ELb1EEENS1_36VarlenDynamicPersistentTileSchedulerILi128ELi224ELi256ELi128ELb0ELb1ELb1ELb1ELb0ELb1EEEEEEEEEvNT_6ParamsE --------------------------
	.section	.nv.constant0._ZN7cutlass13device_kernelIN5flash11enable_sm90INS1_16FlashAttnFwdSm90INS1_25CollectiveMainloopFwdSm90ILi2EN4cute5tupleIJNS5_1CILi1EEES8_S8_EEENS6_IJNS7_ILi128EEENS7_ILi224EEESA_EEELi128ENS_12float_e4m3_tEfNS_4arch4Sm90ELb0ELb1ELb0ELb1ELb0ELb1ELb0ELb1ELb1ELb1ELb0ELb0EEENS1_21CollectiveEpilogueFwdINS6_IJSA_SA_SB_EEES9_NS_10bfloat16_tESF_Li256ELb1ELb1ELb0ELb1EEENS1_36VarlenDynamicPersistentTileSchedulerILi128ELi224ELi256ELi128ELb0ELb1ELb1ELb1ELb0ELb1EEEEEEEEEvNT_6ParamsE,"a",@progbits
	.sectionflags	@""
	.align	4
.nv.constant0._ZN7cutlass13device_kernelIN5flash11enable_sm90INS1_16FlashAttnFwdSm90INS1_25CollectiveMainloopFwdSm90ILi2EN4cute5tupleIJNS5_1CILi1EEES8_S8_EEENS6_IJNS7_ILi128EEENS7_ILi224EEESA_EEELi128ENS_12float_e4m3_tEfNS_4arch4Sm90ELb0ELb1ELb0ELb1ELb0ELb1ELb0ELb1ELb1ELb1ELb0ELb0EEENS1_21CollectiveEpilogueFwdINS6_IJSA_SA_SB_EEES9_NS_10bfloat16_tESF_Li256ELb1ELb1ELb0ELb1EEENS1_36VarlenDynamicPersistentTileSchedulerILi128ELi224ELi256ELi128ELb0ELb1ELb1ELb1ELb0ELb1EEEEEEEEEvNT_6ParamsE:
	.zero		3328


//--------------------- .nv.constant0._ZN7cutlass13device_kernelIN5flash11enable_sm90INS1_16FlashAttnFwdSm90INS1_25CollectiveMainloopFwdSm90ILi2EN4cute5tupleIJNS5_1CILi1EEES8_S8_EEENS6_IJNS7_ILi128EEENS7_ILi224EEESA_EEELi128ENS_12float_e4m3_tEfNS_4arch4Sm90ELb1ELb0ELb0ELb0ELb0ELb0ELb0ELb1ELb1ELb1ELb0ELb0EEENS1_21CollectiveEpilogueFwdINS6_IJSA_SA_SB_EEES9_NS_10bfloat16_tESF_Li256ELb0ELb1ELb0ELb1EEENS1_30DynamicPersistentTileSchedulerILi256ELi128ELb0ELb1ELb1EEEEEEEEEvNT_6ParamsE --------------------------
	.section	.nv.constant0._ZN7cutlass13device_kernelIN5flash11enable_sm90INS1_16FlashAttnFwdSm90INS1_25CollectiveMainloopFwdSm90ILi2EN4cute5tupleIJNS5_1CILi1EEES8_S8_EEENS6_IJNS7_ILi128EEENS7_ILi224EEESA_EEELi128ENS_12float_e4m3_tEfNS_4arch4Sm90ELb1ELb0ELb0ELb0ELb0ELb0ELb0ELb1ELb1ELb1ELb0ELb0EEENS1_21CollectiveEpilogueFwdINS6_IJSA_SA_SB_EEES9_NS_10bfloat16_tESF_Li256ELb0ELb1ELb0ELb1EEENS1_30DynamicPersistentTileSchedulerILi256ELi128ELb0ELb1ELb1EEEEEEEEEvNT_6ParamsE,"a",@progbits
	.sectionflags	@""
	.align	4
.nv.constant0._ZN7cutlass13device_kernelIN5flash11enable_sm90INS1_16FlashAttnFwdSm90INS1_25CollectiveMainloopFwdSm90ILi2EN4cute5tupleIJNS5_1CILi1EEES8_S8_EEENS6_IJNS7_ILi128EEENS7_ILi224EEESA_EEELi128ENS_12float_e4m3_tEfNS_4arch4Sm90ELb1ELb0ELb0ELb0ELb0ELb0ELb0ELb1ELb1ELb1ELb0ELb0EEENS1_21CollectiveEpilogueFwdINS6_IJSA_SA_SB_EEES9_NS_10bfloat16_tESF_Li256ELb0ELb1ELb0ELb1EEENS1_30DynamicPersistentTileSchedulerILi256ELi128ELb0ELb1ELb1EEEEEEEEEvNT_6ParamsE:
	.zero		3328


//--------------------- .nv.constant0._ZN7cutlass13device_kernelIN5flash11enable_sm90INS1_16FlashAttnFwdSm90INS1_25CollectiveMainloopFwdSm90ILi2EN4cute5tupleIJNS5_1CILi1EEES8_S8_EEENS6_IJNS7_ILi128EEENS7_ILi224EEESA_EEELi128ENS_12float_e4m3_tEfNS_4arch4Sm90ELb1ELb0ELb0ELb1ELb0ELb0ELb0ELb1ELb1ELb1ELb0ELb0EEENS1_21CollectiveEpilogueFwdINS6_IJSA_SA_SB_EEES9_NS_10bfloat16_tESF_Li256ELb1ELb1ELb0ELb1EEENS1_36VarlenDynamicPersistentTileSchedulerILi128ELi224ELi256ELi128ELb0ELb1ELb1ELb1ELb1ELb1EEEEEEEEEvNT_6ParamsE --------------------------
	.section	.nv.constant0._ZN7cutlass13device_kernelIN5flash11enable_sm90INS1_16FlashAttnFwdSm90INS1_25CollectiveMainloopFwdSm90ILi2EN4cute5tupleIJNS5_1CILi1EEES8_S8_EEENS6_IJNS7_ILi128EEENS7_ILi224EEESA_EEELi128ENS_12float_e4m3_tEfNS_4arch4Sm90ELb1ELb0ELb0ELb1ELb0ELb0ELb0ELb1ELb1ELb1ELb0ELb0EEENS1_21CollectiveEpilogueFwdINS6_IJSA_SA_SB_EEES9_NS_10bfloat16_tESF_Li256ELb1ELb1ELb0ELb1EEENS1_36VarlenDynamicPersistentTileSchedulerILi128ELi224ELi256ELi128ELb0ELb1ELb1ELb1ELb1ELb1EEEEEEEEEvNT_6ParamsE,"a",@progbits
	.sectionflags	@""
	.align	4
.nv.constant0._ZN7cutlass13device_kernelIN5flash11enable_sm90INS1_16FlashAttnFwdSm90INS1_25CollectiveMainloopFwdSm90ILi2EN4cute5tupleIJNS5_1CILi1EEES8_S8_EEENS6_IJNS7_ILi128EEENS7_ILi224EEESA_EEELi128ENS_12float_e4m3_tEfNS_4arch4Sm90ELb1ELb0ELb0ELb1ELb0ELb0ELb0ELb1ELb1ELb1ELb0ELb0EEENS1_21CollectiveEpilogueFwdINS6_IJSA_SA_SB_EEES9_NS_10bfloat16_tESF_Li256ELb1ELb1ELb0ELb1EEENS1_36VarlenDynamicPersistentTileSchedulerILi128ELi224ELi256ELi128ELb0ELb1ELb1ELb1ELb1ELb1EEEEEEEEEvNT_6ParamsE:
	.zero		3328


//--------------------- .nv.constant0._ZN7cutlass13device_kernelIN5flash11enable_sm90INS1_16FlashAttnFwdSm90INS1_25CollectiveMainloopFwdSm90ILi2EN4cute5tupleIJNS5_1CILi1EEES8_S8_EEENS6_IJNS7_ILi128EEENS7_ILi224EEESA_EEELi128ENS_12float_e4m3_tEfNS_4arch4Sm90ELb1ELb0ELb0ELb1ELb0ELb1ELb0ELb1ELb1ELb1ELb0ELb0EEENS1_21CollectiveEpilogueFwdINS6_IJSA_SA_SB_EEES9_NS_10bfloat16_tESF_Li256ELb1ELb1ELb0ELb1EEENS1_36VarlenDynamicPersistentTileSchedulerILi128ELi224ELi256ELi128ELb0ELb1ELb1ELb1ELb1ELb1EEEEEEEEEvNT_6ParamsE --------------------------
	.section	.nv.constant0._ZN7cutlass13device_kernelIN5flash11enable_sm90INS1_16FlashAttnFwdSm90INS1_25CollectiveMainloopFwdSm90ILi2EN4cute5tupleIJNS5_1CILi1EEES8_S8_EEENS6_IJNS7_ILi128EEENS7_ILi224EEESA_EEELi128ENS_12float_e4m3_tEfNS_4arch4Sm90ELb1ELb0ELb0ELb1ELb0ELb1ELb0ELb1ELb1ELb1ELb0ELb0EEENS1_21CollectiveEpilogueFwdINS6_IJSA_SA_SB_EEES9_NS_10bfloat16_tESF_Li256ELb1ELb1ELb0ELb1EEENS1_36VarlenDynamicPersistentTileSchedulerILi128ELi224ELi256ELi128ELb0ELb1ELb1ELb1ELb1ELb1EEEEEEEEEvNT_6ParamsE,"a",@progbits
	.sectionflags	@""
	.align	4
.nv.constant0._ZN7cutlass13device_kernelIN5flash11enable_sm90INS1_16FlashAttnFwdSm90INS1_25CollectiveMainloopFwdSm90ILi2EN4cute5tupleIJNS5_1CILi1EEES8_S8_EEENS6_IJNS7_ILi128EEENS7_ILi224EEESA_EEELi128ENS_12float_e4m3_tEfNS_4arch4Sm90ELb1ELb0ELb0ELb1ELb0ELb1ELb0ELb1ELb1ELb1ELb0ELb0EEENS1_21CollectiveEpilogueFwdINS6_IJSA_SA_SB_EEES9_NS_10bfloat16_tESF_Li256ELb1ELb1ELb0ELb1EEENS1_36VarlenDynamicPersistentTileSchedulerILi128ELi224ELi256ELi128ELb0ELb1ELb1ELb1ELb1ELb1EEEEEEEEEvNT_6ParamsE:
	.zero		3328


//--------------------- .nv.constant0._ZN7cutlass13device_kernelIN5flash11enable_sm90INS1_16FlashAttnFwdSm90INS1_25CollectiveMainloopFwdSm90ILi2EN4cute5tupleIJNS5_1CILi1EEES8_S8_EEENS6_IJNS7_ILi192EEENS7_ILi128EEENS7_ILi96EEEEEELi96ENS_12float_e4m3_tEfNS_4arch4Sm90ELb0ELb0ELb0ELb0ELb0ELb0ELb0ELb1ELb1ELb1ELb0ELb0EEENS1_21CollectiveEpilogueFwdINS6_IJSA_SC_SB_EEES9_NS_10bfloat16_tESG_Li384ELb0ELb1ELb0ELb1EEENS1_29StaticPersistentTileSchedulerILb0EEEEEEEEEvNT_6ParamsE --------------------------
	.section	.nv.constant0._ZN7cutlass13device_kernelIN5flash11enable_sm90INS1_16FlashAttnFwdSm90INS1_25CollectiveMainloopFwdSm90ILi2EN4cute5tupleIJNS5_1CILi1EEES8_S8_EEENS6_IJNS7_ILi192EEENS7_ILi128EEENS7_ILi96EEEEEELi96ENS_12float_e4m3_tEfNS_4arch4Sm90ELb0ELb0ELb0ELb0ELb0ELb0ELb0ELb1ELb1ELb1ELb0ELb0EEENS1_21CollectiveEpilogueFwdINS6_IJSA_SC_SB_EEES9_NS_10bfloat16_tESG_Li384ELb0ELb1ELb0ELb1EEENS1_29StaticPersistentTileSchedulerILb0EEEEEEEEEvNT_6ParamsE,"a",@progbits
	.sectionflags	@""
	.align	4
.nv.constant0._ZN7cutlass13device_kernelIN5flash11enable_sm90INS1_16FlashAttnFwdSm90INS1_25CollectiveMainloopFwdSm90ILi2EN4cute5tupleIJNS5_1CILi1EEES8_S8_EEENS6_IJNS7_ILi192EEENS7_ILi128EEENS7_ILi96EEEEEELi96ENS_12float_e4m3_tEfNS_4arch4Sm90ELb0ELb0ELb0ELb0ELb0ELb0ELb0ELb1ELb1ELb1ELb0ELb0EEENS1_21CollectiveEpilogueFwdINS6_IJSA_SC_SB_EEES9_NS_10bfloat16_tESG_Li384ELb0ELb1ELb0ELb1EEENS1_29StaticPersistentTileSchedulerILb0EEEEEEEEEvNT_6ParamsE:
	.zero		3200


//--------------------- .nv.constant0._ZN7cutlass13device_kernelIN5flash11enable_sm90INS1_16FlashAttnFwdSm90INS1_25CollectiveMainloopFwdSm90ILi2EN4cute5tupleIJNS5_1CILi1EEES8_S8_EEENS6_IJNS7_ILi192EEENS7_ILi128EEENS7_ILi96EEEEEELi96ENS_12float_e4m3_tEfNS_4arch4Sm90ELb0ELb0ELb0ELb1ELb0ELb0ELb0ELb1ELb1ELb1ELb0ELb0EEENS1_21CollectiveEpilogueFwdINS6_IJSA_SC_SB_EEES9_NS_10bfloat16_tESG_Li384ELb1ELb1ELb0ELb1EEENS1_36VarlenDynamicPersistentTileSchedulerILi192ELi128ELi384ELi128ELb0ELb1ELb1ELb0ELb1ELb1EEEEEEEEEvNT_6ParamsE --------------------------
	.section	.nv.constant0._ZN7cutlass13device_kernelIN5flash11enable_sm90INS1_16FlashAttnFwdSm90INS1_25CollectiveMainloopFwdSm90ILi2EN4cute5tupleIJNS5_1CILi1EEES8_S8_EEENS6_IJNS7_ILi192EEENS7_ILi128EEENS7_ILi96EEEEEELi96ENS_12float_e4m3_tEfNS_4arch4Sm90ELb0ELb0ELb0ELb1ELb0ELb0ELb0ELb1ELb1ELb1ELb0ELb0EEENS1_21CollectiveEpilogueFwdINS6_IJSA_SC_SB_EEES9_NS_10bfloat16_tESG_Li384ELb1ELb1ELb0ELb1EEENS1_36VarlenDynamicPersistentTileSchedulerILi192ELi128ELi384ELi128ELb0ELb1ELb1ELb0ELb1ELb1EEEEEEEEEvNT_6ParamsE,"a",@progbits
	.sectionflags	@""
	.align	4
.nv.constant0._ZN7cutlass13device_kernelIN5flash11enable_sm90INS1_16FlashAttnFwdSm90INS1_25CollectiveMainloopFwdSm90ILi2EN4cute5tupleIJNS5_1CILi1EEES8_S8_EEENS6_IJNS7_ILi192EEENS7_ILi128EEENS7_ILi96EEEEEELi96ENS_12float_e4m3_tEfNS_4arch4Sm90ELb0ELb0ELb0ELb1ELb0ELb0ELb0ELb1ELb1ELb1ELb0ELb0EEENS1_21CollectiveEpilogueFwdINS6_IJSA_SC_SB_EEES9_NS_10bfloat16_tESG_Li384ELb1ELb1ELb0ELb1EEENS1_36VarlenDynamicPersistentTileSchedulerILi192ELi128ELi384ELi128ELb0ELb1ELb1ELb0ELb1ELb1EEEEEEEEEvNT_6ParamsE:
	.zero		3328


//--------------------- .nv.constant0._ZN7cutlass13device_kernelIN5flash11enable_sm90INS1_16FlashAttnFwdSm90INS1_25CollectiveMainloopFwdSm90ILi2EN4cute5tupleIJNS5_1CILi1EEES8_S8_EEENS6_IJNS7_ILi192EEENS7_ILi128EEENS7_ILi96EEEEEELi96ENS_12float_e4m3_tEfNS_4arch4Sm90ELb0ELb0ELb0ELb1ELb0ELb1ELb0ELb1ELb1ELb1ELb0ELb0EEENS1_21CollectiveEpilogueFwdINS6_IJSA_SC_SB_EEES9_NS_10bfloat16_tESG_Li384ELb1ELb1ELb0ELb1EEENS1_36VarlenDynamicPersistentTileSchedulerILi192ELi128ELi384ELi128ELb0ELb1ELb1ELb0ELb1ELb1EEEEEEEEEvNT_6ParamsE --------------------------
	.section	.nv.constant0._ZN7cutlass13device_kernelIN5flash11enable_sm90INS1_16FlashAttnFwdSm90INS1_25CollectiveMainloopFwdSm90ILi2EN4cute5tupleIJNS5_1CILi1EEES8_S8_EEENS6_IJNS7_ILi192EEENS7_ILi128EEENS7_ILi96EEEEEELi96ENS_12float_e4m3_tEfNS_4arch4Sm90ELb0ELb0ELb0ELb1ELb0ELb1ELb0ELb1ELb1ELb1ELb0ELb0EEENS1_21CollectiveEpilogueFwdINS6_IJSA_SC_SB_EEES9_NS_10bfloat16_tESG_Li384ELb1ELb1ELb0ELb1EEENS1_36VarlenDynamicPersistentTileSchedulerILi192ELi128ELi384ELi128ELb0ELb1ELb1ELb0ELb1ELb1EEEEEEEEEvNT_6ParamsE,"a",@progbits
	.sectionflags	@""
	.align	4
.nv.constant0._ZN7cutlass13device_kernelIN5flash11enable_sm90INS1_16FlashAttnFwdSm90INS1_25CollectiveMainloopFwdSm90ILi2EN4cute5tupleIJNS5_1CILi1EEES8_S8_EEENS6_IJNS7_ILi192EEENS7_ILi128EEENS7_ILi96EEEEEELi96ENS_12float_e4m3_tEfNS_4arch4Sm90ELb0ELb0ELb0ELb1ELb0ELb1ELb0ELb1ELb1ELb1ELb0ELb0EEENS1_21CollectiveEpilogueFwdINS6_IJSA_SC_SB_EEES9_NS_10bfloat16_tESG_Li384ELb1ELb1ELb0ELb1EEENS1_36VarlenDynamicPersistentTileSchedulerILi192ELi128ELi384ELi128ELb0ELb1ELb1ELb0ELb1ELb1EEEEEEEEEvNT_6ParamsE:
	.zero		3328


//--------------------- .nv.constant0._ZN7cutlass13device_kernelIN5flash11enable_sm90INS1_16FlashAttnFwdSm90INS1_25CollectiveMainloopFwdSm90ILi2EN4cute5tupleIJNS5_1CILi1EEES8_S8_EEENS6_IJNS7_ILi192EEENS7_ILi128EEENS7_ILi96EEEEEELi96ENS_12float_e4m3_tEfNS_4arch4Sm90ELb0ELb1ELb0ELb0ELb0ELb0ELb0ELb1ELb1ELb1ELb0ELb0EEENS1_21CollectiveEpilogueFwdINS6_IJSA_SC_SB_EEES9_NS_10bfloat16_tESG_Li384ELb0ELb1ELb0ELb1EEENS1_30DynamicPersistentTileSchedulerILi384ELi128ELb0ELb1ELb1EEEEEEEEEvNT_6ParamsE --------------------------
	.section	.nv.constant0._ZN7cutlass13device_kernelIN5flash11enable_sm90INS1_16FlashAttnFwdSm90INS1_25CollectiveMainloopFwdSm90ILi2EN4cute5tupleIJNS5_1CILi1EEES8_S8_EEENS6_IJNS7_ILi192EEENS7_ILi128EEENS7_ILi96EEEEEELi96ENS_12float_e4m3_tEfNS_4arch4Sm90ELb0ELb1ELb0ELb0ELb0ELb0ELb0ELb1ELb1ELb1ELb0ELb0EEENS1_21CollectiveEpilogueFwdINS6_IJSA_SC_SB_EEES9_NS_10bfloat16_tESG_Li384ELb0ELb1ELb0ELb1EEENS1_30DynamicPersistentTileSchedulerILi384ELi128ELb0ELb1ELb1EEEEEEEEEvNT_6ParamsE,"a",@progbits
	.sectionflags	@""
	.align	4
.nv.constant0._ZN7cutlass13device_kernelIN5flash11enable_sm90INS1_16FlashAttnFwdSm90INS1_25CollectiveMainloopFwdSm90ILi2EN4cute5tupleIJNS5_1CILi1EEES8_S8_EEENS6_IJNS7_ILi192EEENS7_ILi128EEENS7_ILi96EEEEEELi96ENS_12float_e4m3_tEfNS_4arch4Sm90ELb0ELb1ELb0ELb0ELb0ELb0ELb0ELb1ELb1ELb1ELb0ELb0EEENS1_21CollectiveEpilogueFwdINS6_IJSA_SC_SB_EEES9_NS_10bfloat16_tESG_Li384ELb0ELb1ELb0ELb1EEENS1_30DynamicPersistentTileSchedulerILi384ELi128ELb0ELb1ELb1EEEEEEEEEvNT_6ParamsE:
	.zero		3328


//--------------------- .nv.constant0._ZN7cutlass13device_kernelIN5flash11enable_sm90INS1_16FlashAttnFwdSm90INS1_25CollectiveMainloopFwdSm90ILi2EN4cute5tupleIJNS5_1CILi1EEES8_S8_EEENS6_IJNS7_ILi192EEENS7_ILi128EEENS7_ILi96EEEEEELi96ENS_12float_e4m3_tEfNS_4arch4Sm90ELb0ELb1ELb0ELb1ELb0ELb0ELb0ELb1ELb1ELb1ELb0ELb0EEENS1_21CollectiveEpilogueFwdINS6_IJSA_SC_SB_EEES9_NS_10bfloat16_tESG_Li384ELb1ELb1ELb0ELb1EEENS1_36VarlenDynamicPersistentTileSchedulerILi192ELi128ELi384ELi128ELb0ELb1ELb1ELb1ELb0ELb1EEEEEEEEEvNT_6ParamsE --------------------------
	.section	.nv.constant0._ZN7cutlass13device_kernelIN5flash11enable_sm90INS1_16FlashAttnFwdSm90INS1_25CollectiveMainloopFwdSm90ILi2EN4cute5tupleIJNS5_1CILi1EEES8_S8_EEENS6_IJNS7_ILi192EEENS7_ILi128EEENS7_ILi96EEEEEELi96ENS_12float_e4m3_tEfNS_4arch4Sm90ELb0ELb1ELb0ELb1ELb0ELb0ELb0ELb1ELb1ELb1ELb0ELb0EEENS1_21CollectiveEpilogueFwdINS6_IJSA_SC_SB_EEES9_NS_10bfloat16_tESG_Li384ELb1ELb1ELb0ELb1EEENS1_36VarlenDynamicPersistentTileSchedulerILi192ELi128ELi384ELi128ELb0ELb1ELb1ELb1ELb0ELb1EEEEEEEEEvNT_6ParamsE,"a",@progbits
	.sectionflags	@""
	.align	4
.nv.constant0._ZN7cutlass13device_kernelIN5flash11enable_sm90INS1_16FlashAttnFwdSm90INS1_25CollectiveMainloopFwdSm90ILi2EN4cute5tupleIJNS5_1CILi1EEES8_S8_EEENS6_IJNS7_ILi192EEENS7_ILi128EEENS7_ILi96EEEEEELi96ENS_12float_e4m3_tEfNS_4arch4Sm90ELb0ELb1ELb0ELb1ELb0ELb0ELb0ELb1ELb1ELb1ELb0ELb0EEENS1_21CollectiveEpilogueFwdINS6_IJSA_SC_SB_EEES9_NS_10bfloat16_tESG_Li384ELb1ELb1ELb0ELb1EEENS1_36VarlenDynamicPersistentTileSchedulerILi192ELi128ELi384ELi128ELb0ELb1ELb1ELb1ELb0ELb1EEEEEEEEEvNT_6ParamsE:
	.zero		3328


//--------------------- .nv.constant0._ZN7cutlass13device_kernelIN5flash11enable_sm90INS1_16FlashAttnFwdSm90INS1_25CollectiveMainloopFwdSm90ILi2EN4cute5tupleIJNS5_1CILi1EEES8_S8_EEENS6_IJNS7_ILi192EEENS7_ILi128EEENS7_ILi96EEEEEELi96ENS_12float_e4m3_tEfNS_4arch4Sm90ELb0ELb1ELb0ELb1ELb0ELb1ELb0ELb1ELb1ELb1ELb0ELb0EEENS1_21CollectiveEpilogueFwdINS6_IJSA_SC_SB_EEES9_NS_10bfloat16_tESG_Li384ELb1ELb1ELb0ELb1EEENS1_36VarlenDynamicPersistentTileSchedulerILi192ELi128ELi384ELi128ELb0ELb1ELb1ELb1ELb0ELb1EEEEEEEEEvNT_6ParamsE --------------------------
	.section	.nv.constant0._ZN7cutlass13device_kernelIN5flash11enable_sm90INS1_16FlashAttnFwdSm90INS1_25CollectiveMainloopFwdSm90ILi2EN4cute5tupleIJNS5_1CILi1EEES8_S8_EEENS6_IJNS7_ILi192EEENS7_ILi128EEENS7_ILi96EEEEEELi96ENS_12float_e4m3_tEfNS_4arch4Sm90ELb0ELb1ELb0ELb1ELb0ELb1ELb0ELb1ELb1ELb1ELb0ELb0EEENS1_21CollectiveEpilogueFwdINS6_IJSA_SC_SB_EEES9_NS_10bfloat16_tESG_Li384ELb1ELb1ELb0ELb1EEENS1_36VarlenDynamicPersistentTileSchedulerILi192ELi128ELi384ELi128ELb0ELb1ELb1ELb1ELb0ELb1EEEEEEEEEvNT_6ParamsE,"a",@progbits
	.sectionflags	@""
	.align	4
.nv.constant0._ZN7cutlass13device_kernelIN5flash11enable_sm90INS1_16FlashAttnFwdSm90INS1_25CollectiveMainloopFwdSm90ILi2EN4cute5tupleIJNS5_1CILi1EEES8_S8_EEENS6_IJNS7_ILi192EEENS7_ILi128EEENS7_ILi96EEEEEELi96ENS_12float_e4m3_tEfNS_4arch4Sm90ELb0ELb1ELb0ELb1ELb0ELb1ELb0ELb1ELb1ELb1ELb0ELb0EEENS1_21CollectiveEpilogueFwdINS6_IJSA_SC_SB_EEES9_NS_10bfloat16_tESG_Li384ELb1ELb1ELb0ELb1EEENS1_36VarlenDynamicPersistentTileSchedulerILi192ELi128ELi384ELi128ELb0ELb1ELb1ELb1ELb0ELb1EEEEEEEEEvNT_6ParamsE:
	.zero		3328


//--------------------- .nv.constant0._ZN7cutlass13device_kernelIN5flash11enable_sm90INS1_16FlashAttnFwdSm90INS1_25CollectiveMainloopFwdSm90ILi2EN4cute5tupleIJNS5_1CILi1EEES8_S8_EEENS6_IJNS7_ILi192EEENS7_ILi128EEENS7_ILi96EEEEEELi96ENS_12float_e4m3_tEfNS_4arch4Sm90ELb1ELb0ELb0ELb0ELb0ELb0ELb0ELb1ELb1ELb1ELb0ELb0EEENS1_21CollectiveEpilogueFwdINS6_IJSA_SC_SB_EEES9_NS_10bfloat16_tESG_Li384ELb0ELb1ELb0ELb1EEENS1_30DynamicPersistentTileSchedulerILi384ELi128ELb0ELb1ELb1EEEEEEEEEvNT_6ParamsE --------------------------
	.section	.nv.constant0._ZN7cutlass13device_kernelIN5flash11enable_sm90INS1_16FlashAttnFwdSm90INS1_25CollectiveMainloopFwdSm90ILi2EN4cute5tupleIJNS5_1CILi1EEES8_S8_EEENS6_IJNS7_ILi192EEENS7_ILi128EEENS7_ILi96EEEEEELi96ENS_12float_e4m3_tEfNS_4arch4Sm90ELb1ELb0ELb0ELb0ELb0ELb0ELb0ELb1ELb1ELb1ELb0ELb0EEENS1_21CollectiveEpilogueFwdINS6_IJSA_SC_SB_EEES9_NS_10bfloat16_tESG_Li384ELb0ELb1ELb0ELb1EEENS1_30DynamicPersistentTileSchedulerILi384ELi128ELb0ELb1ELb1EEEEEEEEEvNT_6ParamsE,"a",@progbits
	.sectionflags	@""
	.align	4
.nv.constant0._ZN7cutlass13device_kernelIN5flash11enable_sm90INS1_16FlashAttnFwdSm90INS1_25CollectiveMainloopFwdSm90ILi2EN4cute5tupleIJNS5_1CILi1EEES8_S8_EEENS6_IJNS7_ILi192EEENS7_ILi128EEENS7_ILi96EEEEEELi96ENS_12float_e4m3_tEfNS_4arch4Sm90ELb1ELb0ELb0ELb0ELb0ELb0ELb0ELb1ELb1ELb1ELb0ELb0EEENS1_21CollectiveEpilogueFwdINS6_IJSA_SC_SB_EEES9_NS_10bfloat16_tESG_Li384ELb0ELb1ELb0ELb1EEENS1_30DynamicPersistentTileSchedulerILi384ELi128ELb0ELb1ELb1EEEEEEEEEvNT_6ParamsE:
	.zero		3328


//--------------------- .nv.constant0._ZN7cutlass13device_kernelIN5flash11enable_sm90INS1_16FlashAttnFwdSm90INS1_25CollectiveMainloopFwdSm90ILi2EN4cute5tupleIJNS5_1CILi1EEES8_S8_EEENS6_IJNS7_ILi192EEENS7_ILi128EEENS7_ILi96EEEEEELi96ENS_12float_e4m3_tEfNS_4arch4Sm90ELb1ELb0ELb0ELb1ELb0ELb0ELb0ELb1ELb1ELb1ELb0ELb0EEENS1_21CollectiveEpilogueFwdINS6_IJSA_SC_SB_EEES9_NS_10bfloat16_tESG_Li384ELb1ELb1ELb0ELb1EEENS1_36VarlenDynamicPersistentTileSchedulerILi192ELi128ELi384ELi128ELb0ELb1ELb1ELb1ELb1ELb1EEEEEEEEEvNT_6ParamsE --------------------------
	.section	.nv.constant0._ZN7cutlass13device_kernelIN5flash11enable_sm90INS1_16FlashAttnFwdSm90INS1_25CollectiveMainloopFwdSm90ILi2EN4cute5tupleIJNS5_1CILi1EEES8_S8_EEENS6_IJNS7_ILi192EEENS7_ILi128EEENS7_ILi96EEEEEELi96ENS_12float_e4m3_tEfNS_4arch4Sm90ELb1ELb0ELb0ELb1ELb0ELb0ELb0ELb1ELb1ELb1ELb0ELb0EEENS1_21CollectiveEpilogueFwdINS6_IJSA_SC_SB_EEES9_NS_10bfloat16_tESG_Li384ELb1ELb1ELb0ELb1EEENS1_36VarlenDynamicPersistentTileSchedulerILi192ELi128ELi384ELi128ELb0ELb1ELb1ELb1ELb1ELb1EEEEEEEEEvNT_6ParamsE,"a",@progbits
	.sectionflags	@""
	.align	4
.nv.constant0._ZN7cutlass13device_kernelIN5flash11enable_sm90INS1_16FlashAttnFwdSm90INS1_25CollectiveMainloopFwdSm90ILi2EN4cute5tupleIJNS5_1CILi1EEES8_S8_EEENS6_IJNS7_ILi192EEENS7_ILi128EEENS7_ILi96EEEEEELi96ENS_12float_e4m3_tEfNS_4arch4Sm90ELb1ELb0ELb0ELb1ELb0ELb0ELb0ELb1ELb1ELb1ELb0ELb0EEENS1_21CollectiveEpilogueFwdINS6_IJSA_SC_SB_EEES9_NS_10bfloat16_tESG_Li384ELb1ELb1ELb0ELb1EEENS1_36VarlenDynamicPersistentTileSchedulerILi192ELi128ELi384ELi128ELb0ELb1ELb1ELb1ELb1ELb1EEEEEEEEEvNT_6ParamsE:
	.zero		3328


//--------------------- .nv.constant0._ZN7cutlass13device_kernelIN5flash11enable_sm90INS1_16FlashAttnFwdSm90INS1_25CollectiveMainloopFwdSm90ILi2EN4cute5tupleIJNS5_1CILi1EEES8_S8_EEENS6_IJNS7_ILi192EEENS7_ILi128EEENS7_ILi96EEEEEELi96ENS_12float_e4m3_tEfNS_4arch4Sm90ELb1ELb0ELb0ELb1ELb0ELb1ELb0ELb1ELb1ELb1ELb0ELb0EEENS1_21CollectiveEpilogueFwdINS6_IJSA_SC_SB_EEES9_NS_10bfloat16_tESG_Li384ELb1ELb1ELb0ELb1EEENS1_36VarlenDynamicPersistentTileSchedulerILi192ELi128ELi384ELi128ELb0ELb1ELb1ELb1ELb1ELb1EEEEEEEEEvNT_6ParamsE --------------------------
	.section	.nv.constant0._ZN7cutlass13device_kernelIN5flash11enable_sm90INS1_16FlashAttnFwdSm90INS1_25CollectiveMainloopFwdSm90ILi2EN4cute5tupleIJNS5_1CILi1EEES8_S8_EEENS6_IJNS7_ILi192EEENS7_ILi128EEENS7_ILi96EEEEEELi96ENS_12float_e4m3_tEfNS_4arch4Sm90ELb1ELb0ELb0ELb1ELb0ELb1ELb0ELb1ELb1ELb1ELb0ELb0EEENS1_21CollectiveEpilogueFwdINS6_IJSA_SC_SB_EEES9_NS_10bfloat16_tESG_Li384ELb1ELb1ELb0ELb1EEENS1_36VarlenDynamicPersistentTileSchedulerILi192ELi128ELi384ELi128ELb0ELb1ELb1ELb1ELb1ELb1EEEEEEEEEvNT_6ParamsE,"a",@progbits
	.sectionflags	@""
	.align	4
.nv.constant0._ZN7cutlass13device_kernelIN5flash11enable_sm90INS1_16FlashAttnFwdSm90INS1_25CollectiveMainloopFwdSm90ILi2EN4cute5tupleIJNS5_1CILi1EEES8_S8_EEENS6_IJNS7_ILi192EEENS7_ILi128EEENS7_ILi96EEEEEELi96ENS_12float_e4m3_tEfNS_4arch4Sm90ELb1ELb0ELb0ELb1ELb0ELb1ELb0ELb1ELb1ELb1ELb0ELb0EEENS1_21CollectiveEpilogueFwdINS6_IJSA_SC_SB_EEES9_NS_10bfloat16_tESG_Li384ELb1ELb1ELb0ELb1EEENS1_36VarlenDynamicPersistentTileSchedulerILi192ELi128ELi384ELi128ELb0ELb1ELb1ELb1ELb1ELb1EEEEEEEEEvNT_6ParamsE:
	.zero		3328


//--------------------- .nv.constant0._ZN7cutlass13device_kernelIN5flash11enable_sm90INS1_16FlashAttnFwdSm90INS1_25CollectiveMainloopFwdSm90ILi2EN4cute5tupleIJNS5_1CILi1EEES8_S8_EEENS6_IJNS7_ILi192EEENS7_ILi160EEENS7_ILi64EEEEEELi64ENS_12float_e4m3_tEfNS_4arch4Sm90ELb0ELb0ELb0ELb0ELb0ELb0ELb0ELb1ELb1ELb1ELb0ELb0EEENS1_21CollectiveEpilogueFwdINS6_IJSA_SC_SB_EEES9_NS_10bfloat16_tESG_Li384ELb0ELb1ELb0ELb1EEENS1_29StaticPersistentTileSchedulerILb0EEEEEEEEEvNT_6ParamsE --------------------------
	.section	.nv.constant0._ZN7cutlass13device_kernelIN5flash11enable_sm90INS1_16FlashAttnFwdSm90INS1_25CollectiveMainloopFwdSm90ILi2EN4cute5tupleIJNS5_1CILi1EEES8_S8_EEENS6_IJNS7_ILi192EEENS7_ILi160EEENS7_ILi64EEEEEELi64ENS_12float_e4m3_tEfNS_4arch4Sm90ELb0ELb0ELb0ELb0ELb0ELb0ELb0ELb1ELb1ELb1ELb0ELb0EEENS1_21CollectiveEpilogueFwdINS6_IJSA_SC_SB_EEES9_NS_10bfloat16_tESG_Li384ELb0ELb1ELb0ELb1EEENS1_29StaticPersistentTileSchedulerILb0EEEEEEEEEvNT_6ParamsE,"a",@progbits
	.sectionflags	@""
	.align	4
.nv.constant0._ZN7cutlass13device_kernelIN5flash11enable_sm90INS1_16FlashAttnFwdSm90INS1_25CollectiveMainloopFwdSm90ILi2EN4cute5tupleIJNS5_1CILi1EEES8_S8_EEENS6_IJNS7_ILi192EEENS7_ILi160EEENS7_ILi64EEEEEELi64ENS_12float_e4m3_tEfNS_4arch4Sm90ELb0ELb0ELb0ELb0ELb0ELb0ELb0ELb1ELb1ELb1ELb0ELb0EEENS1_21CollectiveEpilogueFwdINS6_IJSA_SC_SB_EEES9_NS_10bfloat16_tESG_Li384ELb0ELb1ELb0ELb1EEENS1_29StaticPersistentTileSchedulerILb0EEEEEEEEEvNT_6ParamsE:
	.zero		3200


//--------------------- .nv.constant0._ZN7cutlass13device_kernelIN5flash11enable_sm90INS1_16FlashAttnFwdSm90INS1_25CollectiveMainloopFwdSm90ILi2EN4cute5tupleIJNS5_1CILi1EEES8_S8_EEENS6_IJNS7_ILi192EEENS7_ILi160EEENS7_ILi64EEEEEELi64ENS_12float_e4m3_tEfNS_4arch4Sm90ELb0ELb0ELb0ELb1ELb0ELb0ELb0ELb1ELb1ELb1ELb0ELb0EEENS1_21CollectiveEpilogueFwdINS6_IJSA_SC_SB_EEES9_NS_10bfloat16_tESG_Li384ELb1ELb1ELb0ELb1EEENS1_36VarlenDynamicPersistentTileSchedulerILi192ELi160ELi384ELi128ELb0ELb1ELb1ELb0ELb1ELb1EEEEEEEEEvNT_6ParamsE --------------------------
	.section	.nv.constant0._ZN7cutlass13device_kernelIN5flash11enable_sm90INS1_16FlashAttnFwdSm90INS1_25CollectiveMainloopFwdSm90ILi2EN4cute5tupleIJNS5_1CILi1EEES8_S8_EEENS6_IJNS7_ILi192EEENS7_ILi160EEENS7_ILi64EEEEEELi64ENS_12float_e4m3_tEfNS_4arch4Sm90ELb0ELb0ELb0ELb1ELb0ELb0ELb0ELb1ELb1ELb1ELb0ELb0EEENS1_21CollectiveEpilogueFwdINS6_IJSA_SC_SB_EEES9_NS_10bfloat16_tESG_Li384ELb1ELb1ELb0ELb1EEENS1_36VarlenDynamicPersistentTileSchedulerILi192ELi160ELi384ELi128ELb0ELb1ELb1ELb0ELb1ELb1EEEEEEEEEvNT_6ParamsE,"a",@progbits
	.sectionflags	@""
	.align	4
.nv.constant0._ZN7cutlass13device_kernelIN5flash11enable_sm90INS1_16FlashAttnFwdSm90INS1_25CollectiveMainloopFwdSm90ILi2EN4cute5tupleIJNS5_1CILi1EEES8_S8_EEENS6_IJNS7_ILi192EEENS7_ILi160EEENS7_ILi64EEEEEELi64ENS_12float_e4m3_tEfNS_4arch4Sm90ELb0ELb0ELb0ELb1ELb0ELb0ELb0ELb1ELb1ELb1ELb0ELb0EEENS1_21CollectiveEpilogueFwdINS6_IJSA_SC_SB_EEES9_NS_10bfloat16_tESG_Li384ELb1ELb1ELb0ELb1EEENS1_36VarlenDynamicPersistentTileSchedulerILi192ELi160ELi384ELi128ELb0ELb1ELb1ELb0ELb1ELb1EEEEEEEEEvNT_6ParamsE:
	.zero		3328


//--------------------- .nv.constant0._ZN7cutlass13device_kernelIN5flash11enable_sm90INS1_16FlashAttnFwdSm90INS1_25CollectiveMainloopFwdSm90ILi2EN4cute5tupleIJNS5_1CILi1EEES8_S8_EEENS6_IJNS7_ILi192EEENS7_ILi160EEENS7_ILi64EEEEEELi64ENS_12float_e4m3_tEfNS_4arch4Sm90ELb0ELb0ELb0ELb1ELb0ELb1ELb0ELb1ELb1ELb1ELb0ELb0EEENS1_21CollectiveEpilogueFwdINS6_IJSA_SC_SB_EEES9_NS_10bfloat16_tESG_Li384ELb1ELb1ELb0ELb1EEENS1_36VarlenDynamicPersistentTileSchedulerILi192ELi160ELi384ELi128ELb0ELb1ELb1ELb0ELb1ELb1EEEEEEEEEvNT_6ParamsE --------------------------
	.section	.nv.constant0._ZN7cutlass13device_kernelIN5flash11enable_sm90INS1_16FlashAttnFwdSm90INS1_25CollectiveMainloopFwdSm90ILi2EN4cute5tupleIJNS5_1CILi1EEES8_S8_EEENS6_IJNS7_ILi192EEENS7_ILi160EEENS7_ILi64EEEEEELi64ENS_12float_e4m3_tEfNS_4arch4Sm90ELb0ELb0ELb0ELb1ELb0ELb1ELb0ELb1ELb1ELb1ELb0ELb0EEENS1_21CollectiveEpilogueFwdINS6_IJSA_SC_SB_EEES9_NS_10bfloat16_tESG_Li384ELb1ELb1ELb0ELb1EEENS1_36VarlenDynamicPersistentTileSchedulerILi192ELi160ELi384ELi128ELb0ELb1ELb1ELb0ELb1ELb1EEEEEEEEEvNT_6ParamsE,"a",@progbits
	.sectionflags	@""
	.align	4
.nv.constant0._ZN7cutlass13device_kernelIN5flash11enable_sm90INS1_16FlashAttnFwdSm90INS1_25CollectiveMainloopFwdSm90ILi2EN4cute5tupleIJNS5_1CILi1EEES8_S8_EEENS6_IJNS7_ILi192EEENS7_ILi160EEENS7_ILi64EEEEEELi64ENS_12float_e4m3_tEfNS_4arch4Sm90ELb0ELb0ELb0ELb1ELb0ELb1ELb0ELb1ELb1ELb1ELb0ELb0EEENS1_21CollectiveEpilogueFwdINS6_IJSA_SC_SB_EEES9_NS_10bfloat16_tESG_Li384ELb1ELb1ELb0ELb1EEENS1_36VarlenDynamicPersistentTileSchedulerILi192ELi160ELi384ELi128ELb0ELb1ELb1ELb0ELb1ELb1EEEEEEEEEvNT_6ParamsE:
	.zero		3328


//--------------------- .nv.constant0._ZN7cutlass13device_kernelIN5flash11enable_sm90INS1_16FlashAttnFwdSm90INS1_25CollectiveMainloopFwdSm90ILi2EN4cute5tupleIJNS5_1CILi1EEES8_S8_EEENS6_IJNS7_ILi192EEENS7_ILi160EEENS7_ILi64EEEEEELi64ENS_12float_e4m3_tEfNS_4arch4Sm90ELb0ELb1ELb0ELb0ELb0ELb0ELb0ELb1ELb1ELb1ELb0ELb0EEENS1_21CollectiveEpilogueFwdINS6_IJSA_SC_SB_EEES9_NS_10bfloat16_tESG_Li384ELb0ELb1ELb0ELb1EEENS1_30DynamicPersistentTileSchedulerILi384ELi128ELb0ELb1ELb1EEEEEEEEEvNT_6ParamsE --------------------------
	.section	.nv.constant0._ZN7cutlass13device_kernelIN5flash11enable_sm90INS1_16FlashAttnFwdSm90INS1_25CollectiveMainloopFwdSm90ILi2EN4cute5tupleIJNS5_1CILi1EEES8_S8_EEENS6_IJNS7_ILi192EEENS7_ILi160EEENS7_ILi64EEEEEELi64ENS_12float_e4m3_tEfNS_4arch4Sm90ELb0ELb1ELb0ELb0ELb0ELb0ELb0ELb1ELb1ELb1ELb0ELb0EEENS1_21CollectiveEpilogueFwdINS6_IJSA_SC_SB_EEES9_NS_10bfloat16_tESG_Li384ELb0ELb1ELb0ELb1EEENS1_30DynamicPersistentTileSchedulerILi384ELi128ELb0ELb1ELb1EEEEEEEEEvNT_6ParamsE,"a",@progbits
	.sectionflags	@""
	.align	4
.nv.constant0._ZN7cutlass13device_kernelIN5flash11enable_sm90INS1_16FlashAttnFwdSm90INS1_25CollectiveMainloopFwdSm90ILi2EN4cute5tupleIJNS5_1CILi1EEES8_S8_EEENS6_IJNS7_ILi192EEENS7_ILi160EEENS7_ILi64EEEEEELi64ENS_12float_e4m3_tEfNS_4arch4Sm90ELb0ELb1ELb0ELb0ELb0ELb0ELb0ELb1ELb1ELb1ELb0ELb0EEENS1_21CollectiveEpilogueFwdINS6_IJSA_SC_SB_EEES9_NS_10bfloat16_tESG_Li384ELb0ELb1ELb0ELb1EEENS1_30DynamicPersistentTileSchedulerILi384ELi128ELb0ELb1ELb1EEEEEEEEEvNT_6ParamsE:
	.zero		3328


//--------------------- .nv.constant0._ZN7cutlass13device_kernelIN5flash11enable_sm90INS1_16FlashAttnFwdSm90INS1_25CollectiveMainloopFwdSm90ILi2EN4cute5tupleIJNS5_1CILi1EEES8_S8_EEENS6_IJNS7_ILi192EEENS7_ILi160EEENS7_ILi64EEEEEELi64ENS_12float_e4m3_tEfNS_4arch4Sm90ELb0ELb1ELb0ELb1ELb0ELb0ELb0ELb1ELb1ELb1ELb0ELb0EEENS1_21CollectiveEpilogueFwdINS6_IJSA_SC_SB_EEES9_NS_10bfloat16_tESG_Li384ELb1ELb1ELb0ELb1EEENS1_36VarlenDynamicPersistentTileSchedulerILi192ELi160ELi384ELi128ELb0ELb1ELb1ELb1ELb0ELb1EEEEEEEEEvNT_6ParamsE --------------------------
	.section	.nv.constant0._ZN7cutlass13device_kernelIN5flash11enable_sm90INS1_16FlashAttnFwdSm90INS1_25CollectiveMainloopFwdSm90ILi2EN4cute5tupleIJNS5_1CILi1EEES8_S8_EEENS6_IJNS7_ILi192EEENS7_ILi160EEENS7_ILi64EEEEEELi64ENS_12float_e4m3_tEfNS_4arch4Sm90ELb0ELb1ELb0ELb1ELb0ELb0ELb0ELb1ELb1ELb1ELb0ELb0EEENS1_21CollectiveEpilogueFwdINS6_IJSA_SC_SB_EEES9_NS_10bfloat16_tESG_Li384ELb1ELb1ELb0ELb1EEENS1_36VarlenDynamicPersistentTileSchedulerILi192ELi160ELi384ELi128ELb0ELb1ELb1ELb1ELb0ELb1EEEEEEEEEvNT_6ParamsE,"a",@progbits
	.sectionflags	@""
	.align	4
.nv.constant0._ZN7cutlass13device_kernelIN5flash11enable_sm90INS1_16FlashAttnFwdSm90INS1_25CollectiveMainloopFwdSm90ILi2EN4cute5tupleIJNS5_1CILi1EEES8_S8_EEENS6_IJNS7_ILi192EEENS7_ILi160EEENS7_ILi64EEEEEELi64ENS_12float_e4m3_tEfNS_4arch4Sm90ELb0ELb1ELb0ELb1ELb0ELb0ELb0ELb1ELb1ELb1ELb0ELb0EEENS1_21CollectiveEpilogueFwdINS6_IJSA_SC_SB_EEES9_NS_10bfloat16_tESG_Li384ELb1ELb1ELb0ELb1EEENS1_36VarlenDynamicPersistentTileSchedulerILi192ELi160ELi384ELi128ELb0ELb1ELb1ELb1ELb0ELb1EEEEEEEEEvNT_6ParamsE:
	.zero		3328


//--------------------- .nv.constant0._ZN7cutlass13device_kernelIN5flash11enable_sm90INS1_16FlashAttnFwdSm90INS1_25CollectiveMainloopFwdSm90ILi2EN4cute5tupleIJNS5_1CILi1EEES8_S8_EEENS6_IJNS7_ILi192EEENS7_ILi160EEENS7_ILi64EEEEEELi64ENS_12float_e4m3_tEfNS_4arch4Sm90ELb0ELb1ELb0ELb1ELb0ELb1ELb0ELb1ELb1ELb1ELb0ELb0EEENS1_21CollectiveEpilogueFwdINS6_IJSA_SC_SB_EEES9_NS_10bfloat16_tESG_Li384ELb1ELb1ELb0ELb1EEENS1_36VarlenDynamicPersistentTileSchedulerILi192ELi160ELi384ELi128ELb0ELb1ELb1ELb1ELb0ELb1EEEEEEEEEvNT_6ParamsE --------------------------
	.section	.nv.constant0._ZN7cutlass13device_kernelIN5flash11enable_sm90INS1_16FlashAttnFwdSm90INS1_25CollectiveMainloopFwdSm90ILi2EN4cute5tupleIJNS5_1CILi1EEES8_S8_EEENS6_IJNS7_ILi192EEENS7_ILi160EEENS7_ILi64EEEEEELi64ENS_12float_e4m3_tEfNS_4arch4Sm90ELb0ELb1ELb0ELb1ELb0ELb1ELb0ELb1ELb1ELb1ELb0ELb0EEENS1_21CollectiveEpilogueFwdINS6_IJSA_SC_SB_EEES9_NS_10bfloat16_tESG_Li384ELb1ELb1ELb0ELb1EEENS1_36VarlenDynamicPersistentTileSchedulerILi192ELi160ELi384ELi128ELb0ELb1ELb1ELb1ELb0ELb1EEEEEEEEEvNT_6ParamsE,"a",@progbits
	.sectionflags	@""
	.align	4
.nv.constant0._ZN7cutlass13device_kernelIN5flash11enable_sm90INS1_16FlashAttnFwdSm90INS1_25CollectiveMainloopFwdSm90ILi2EN4cute5tupleIJNS5_1CILi1EEES8_S8_EEENS6_IJNS7_ILi192EEENS7_ILi160EEENS7_ILi64EEEEEELi64ENS_12float_e4m3_tEfNS_4arch4Sm90ELb0ELb1ELb0ELb1ELb0ELb1ELb0ELb1ELb1ELb1ELb0ELb0EEENS1_21CollectiveEpilogueFwdINS6_IJSA_SC_SB_EEES9_NS_10bfloat16_tESG_Li384ELb1ELb1ELb0ELb1EEENS1_36VarlenDynamicPersistentTileSchedulerILi192ELi160ELi384ELi128ELb0ELb1ELb1ELb1ELb0ELb1EEEEEEEEEvNT_6ParamsE:
	.zero		3328


//--------------------- .nv.constant0._ZN7cutlass13device_kernelIN5flash11enable_sm90INS1_16FlashAttnFwdSm90INS1_25CollectiveMainloopFwdSm90ILi2EN4cute5tupleIJNS5_1CILi1EEES8_S8_EEENS6_IJNS7_ILi192EEENS7_ILi160EEENS7_ILi64EEEEEELi64ENS_12float_e4m3_tEfNS_4arch4Sm90ELb1ELb0ELb0ELb0ELb0ELb0ELb0ELb1ELb1ELb1ELb0ELb0EEENS1_21CollectiveEpilogueFwdINS6_IJSA_SC_SB_EEES9_NS_10bfloat16_tESG_Li384ELb0ELb1ELb0ELb1EEENS1_30DynamicPersistentTileSchedulerILi384ELi128ELb0ELb1ELb1EEEEEEEEEvNT_6ParamsE --------------------------
	.section	.nv.constant0._ZN7cutlass13device_kernelIN5flash11enable_sm90INS1_16FlashAttnFwdSm90INS1_25CollectiveMainloopFwdSm90ILi2EN4cute5tupleIJNS5_1CILi1EEES8_S8_EEENS6_IJNS7_ILi192EEENS7_ILi160EEENS7_ILi64EEEEEELi64ENS_12float_e4m3_tEfNS_4arch4Sm90ELb1ELb0ELb0ELb0ELb0ELb0ELb0ELb1ELb1ELb1ELb0ELb0EEENS1_21CollectiveEpilogueFwdINS6_IJSA_SC_SB_EEES9_NS_10bfloat16_tESG_Li384ELb0ELb1ELb0ELb1EEENS1_30DynamicPersistentTileSchedulerILi384ELi128ELb0ELb1ELb1EEEEEEEEEvNT_6ParamsE,"a",@progbits
	.sectionflags	@""
	.align	4
.nv.constant0._ZN7cutlass13device_kernelIN5flash11enable_sm90INS1_16FlashAttnFwdSm90INS1_25CollectiveMainloopFwdSm90ILi2EN4cute5tupleIJNS5_1CILi1EEES8_S8_EEENS6_IJNS7_ILi192EEENS7_ILi160EEENS7_ILi64EEEEEELi64ENS_12float_e4m3_tEfNS_4arch4Sm90ELb1ELb0ELb0ELb0ELb0ELb0ELb0ELb1ELb1ELb1ELb0ELb0EEENS1_21CollectiveEpilogueFwdINS6_IJSA_SC_SB_EEES9_NS_10bfloat16_tESG_Li384ELb0ELb1ELb0ELb1EEENS1_30DynamicPersistentTileSchedulerILi384ELi128ELb0ELb1ELb1EEEEEEEEEvNT_6ParamsE:
	.zero		3328


//--------------------- .nv.constant0._ZN7cutlass13device_kernelIN5flash11enable_sm90INS1_16FlashAttnFwdSm90INS1_25CollectiveMainloopFwdSm90ILi2EN4cute5tupleIJNS5_1CILi1EEES8_S8_EEENS6_IJNS7_ILi192EEENS7_ILi160EEENS7_ILi64EEEEEELi64ENS_12float_e4m3_tEfNS_4arch4Sm90ELb1ELb0ELb0ELb1ELb0ELb0ELb0ELb1ELb1ELb1ELb0ELb0EEENS1_21CollectiveEpilogueFwdINS6_IJSA_SC_SB_EEES9_NS_10bfloat16_tESG_Li384ELb1ELb1ELb0ELb1EEENS1_36VarlenDynamicPersistentTileSchedulerILi192ELi160ELi384ELi128ELb0ELb1ELb1ELb1ELb1ELb1EEEEEEEEEvNT_6ParamsE --------------------------
	.section	.nv.constant0._ZN7cutlass13device_kernelIN5flash11enable_sm90INS1_16FlashAttnFwdSm90INS1_25CollectiveMainloopFwdSm90ILi2EN4cute5tupleIJNS5_1CILi1EEES8_S8_EEENS6_IJNS7_ILi192EEENS7_ILi160EEENS7_ILi64EEEEEELi64ENS_12float_e4m3_tEfNS_4arch4Sm90ELb1ELb0ELb0ELb1ELb0ELb0ELb0ELb1ELb1ELb1ELb0ELb0EEENS1_21CollectiveEpilogueFwdINS6_IJSA_SC_SB_EEES9_NS_10bfloat16_tESG_Li384ELb1ELb1ELb0ELb1EEENS1_36VarlenDynamicPersistentTileSchedulerILi192ELi160ELi384ELi128ELb0ELb1ELb1ELb1ELb1ELb1EEEEEEEEEvNT_6ParamsE,"a",@progbits
	.sectionflags	@""
	.align	4
.nv.constant0._ZN7cutlass13device_kernelIN5flash11enable_sm90INS1_16FlashAttnFwdSm90INS1_25CollectiveMainloopFwdSm90ILi2EN4cute5tupleIJNS5_1CILi1EEES8_S8_EEENS6_IJNS7_ILi192EEENS7_ILi160EEENS7_ILi64EEEEEELi64ENS_12float_e4m3_tEfNS_4arch4Sm90ELb1ELb0ELb0ELb1ELb0ELb0ELb0ELb1ELb1ELb1ELb0ELb0EEENS1_21CollectiveEpilogueFwdINS6_IJSA_SC_SB_EEES9_NS_10bfloat16_tESG_Li384ELb1ELb1ELb0ELb1EEENS1_36VarlenDynamicPersistentTileSchedulerILi192ELi160ELi384ELi128ELb0ELb1ELb1ELb1ELb1ELb1EEEEEEEEEvNT_6ParamsE:
	.zero		3328


//--------------------- .nv.constant0._ZN7cutlass13device_kernelIN5flash11enable_sm90INS1_16FlashAttnFwdSm90INS1_25CollectiveMainloopFwdSm90ILi2EN4cute5tupleIJNS5_1CILi1EEES8_S8_EEENS6_IJNS7_ILi192EEENS7_ILi160EEENS7_ILi64EEEEEELi64ENS_12float_e4m3_tEfNS_4arch4Sm90ELb1ELb0ELb0ELb1ELb0ELb1ELb0ELb1ELb1ELb1ELb0ELb0EEENS1_21CollectiveEpilogueFwdINS6_IJSA_SC_SB_EEES9_NS_10bfloat16_tESG_Li384ELb1ELb1ELb0ELb1EEENS1_36VarlenDynamicPersistentTileSchedulerILi192ELi160ELi384ELi128ELb0ELb1ELb1ELb1ELb1ELb1EEEEEEEEEvNT_6ParamsE --------------------------
	.section	.nv.constant0._ZN7cutlass13device_kernelIN5flash11enable_sm90INS1_16FlashAttnFwdSm90INS1_25CollectiveMainloopFwdSm90ILi2EN4cute5tupleIJNS5_1CILi1EEES8_S8_EEENS6_IJNS7_ILi192EEENS7_ILi160EEENS7_ILi64EEEEEELi64ENS_12float_e4m3_tEfNS_4arch4Sm90ELb1ELb0ELb0ELb1ELb0ELb1ELb0ELb1ELb1ELb1ELb0ELb0EEENS1_21CollectiveEpilogueFwdINS6_IJSA_SC_SB_EEES9_NS_10bfloat16_tESG_Li384ELb1ELb1ELb0ELb1EEENS1_36VarlenDynamicPersistentTileSchedulerILi192ELi160ELi384ELi128ELb0ELb1ELb1ELb1ELb1ELb1EEEEEEEEEvNT_6ParamsE,"a",@progbits
	.sectionflags	@""
	.align	4
.nv.constant0._ZN7cutlass13device_kernelIN5flash11enable_sm90INS1_16FlashAttnFwdSm90INS1_25CollectiveMainloopFwdSm90ILi2EN4cute5tupleIJNS5_1CILi1EEES8_S8_EEENS6_IJNS7_ILi192EEENS7_ILi160EEENS7_ILi64EEEEEELi64ENS_12float_e4m3_tEfNS_4arch4Sm90ELb1ELb0ELb0ELb1ELb0ELb1ELb0ELb1ELb1ELb1ELb0ELb0EEENS1_21CollectiveEpilogueFwdINS6_IJSA_SC_SB_EEES9_NS_10bfloat16_tESG_Li384ELb1ELb1ELb0ELb1EEENS1_36VarlenDynamicPersistentTileSchedulerILi192ELi160ELi384ELi128ELb0ELb1ELb1ELb1ELb1ELb1EEEEEEEEEvNT_6ParamsE:
	.zero		3328


//--------------------- SYMBOLS --------------------------

	.type		.nv.reservedSmem.offset0,@object
	.size		.nv.reservedSmem.offset0,0x4
	.type		__assertfail,@function
